	.target	sm_90a

	.elftype	@"ET_EXEC"


//--------------------- .note.nv.tkinfo           --------------------------
	.section	.note.nv.tkinfo,"",@"SHT_NOTE"
	.sectionflags	@"SHF_NOTE_NV_TKINFO"
	.tkinfo
        /*0018*/ 	.word	0x00000002
        /*0030*/ 	.string	""
        /*0030*/ 	.string	"ptxas"
        /*0030*/ 	.string	"Cuda compilation tools, release 13.0, V13.0.88"
        /*0030*/ 	.string	"Build cuda_13.0.r13.0/compiler.36424714_0"
        /*0030*/ 	.string	"-arch sm_90a -m 64 "



//--------------------- .note.nv.cuinfo           --------------------------
	.section	.note.nv.cuinfo,"",@"SHT_NOTE"
	.sectionflags	@"SHF_NOTE_NV_CUINFO"
        /*0018*/ 	.short	0x0002
        /*001a*/ 	.short	0x005a
        /*001c*/ 	.short	0x0082
	.zero		2


//--------------------- .nv.info                  --------------------------
	.section	.nv.info,"",@"SHT_CUDA_INFO"
	.align	4


	//----- nvinfo : EIATTR_REGCOUNT
	.align		4
        /*0000*/ 	.byte	0x04, 0x2f
        /*0002*/ 	.short	(.L_57 - .L_56)
	.align		4
.L_56:
        /*0004*/ 	.word	index@(_ZN7cutlass13device_kernelIN5flash11enable_sm90INS1_16FlashAttnFwdSm90INS1_25CollectiveMainloopFwdSm90ILi2EN4cute5tupleIJNS5_1CILi1EEES8_S8_EEENS6_IJNS7_ILi192EEENS7_ILi128EEENS7_ILi64EEEEEELi64ENS_10bfloat16_tEfNS_4arch4Sm90ELb1ELb0ELb1ELb1ELb0ELb1ELb0ELb1ELb1ELb1ELb0ELb0EEENS1_21CollectiveEpilogueFwdINS6_IJSA_SC_SB_EEES9_SE_SG_Li384ELb1ELb1ELb0ELb0EEENS1_36VarlenDynamicPersistentTileSchedulerILi192ELi128ELi384ELi128ELb0ELb1ELb1ELb1ELb1ELb1EEEEEEEEEvNT_6ParamsE)
        /*0008*/ 	.word	0x00000080


	//----- nvinfo : EIATTR_FRAME_SIZE
	.align		4
.L_57:
        /*000c*/ 	.byte	0x04, 0x11
        /*000e*/ 	.short	(.L_59 - .L_58)
	.align		4
.L_58:
        /*0010*/ 	.word	index@(_ZN7cutlass13device_kernelIN5flash11enable_sm90INS1_16FlashAttnFwdSm90INS1_25CollectiveMainloopFwdSm90ILi2EN4cute5tupleIJNS5_1CILi1EEES8_S8_EEENS6_IJNS7_ILi192EEENS7_ILi128EEENS7_ILi64EEEEEELi64ENS_10bfloat16_tEfNS_4arch4Sm90ELb1ELb0ELb1ELb1ELb0ELb1ELb0ELb1ELb1ELb1ELb0ELb0EEENS1_21CollectiveEpilogueFwdINS6_IJSA_SC_SB_EEES9_SE_SG_Li384ELb1ELb1ELb0ELb0EEENS1_36VarlenDynamicPersistentTileSchedulerILi192ELi128ELi384ELi128ELb0ELb1ELb1ELb1ELb1ELb1EEEEEEEEEvNT_6ParamsE)
        /*0014*/ 	.word	0x00000060


	//----- nvinfo : EIATTR_REGCOUNT
	.align		4
.L_59:
        /*0018*/ 	.byte	0x04, 0x2f
        /*001a*/ 	.short	(.L_61 - .L_60)
	.align		4
.L_60:
        /*001c*/ 	.word	index@(_ZN7cutlass13device_kernelIN5flash11enable_sm90INS1_16FlashAttnFwdSm90INS1_25CollectiveMainloopFwdSm90ILi2EN4cute5tupleIJNS5_1CILi1EEES8_S8_EEENS6_IJNS7_ILi192EEENS7_ILi128EEENS7_ILi64EEEEEELi64ENS_10bfloat16_tEfNS_4arch4Sm90ELb1ELb0ELb1ELb1ELb0ELb0ELb0ELb1ELb1ELb1ELb0ELb0EEENS1_21CollectiveEpilogueFwdINS6_IJSA_SC_SB_EEES9_SE_SG_Li384ELb1ELb1ELb0ELb0EEENS1_36VarlenDynamicPersistentTileSchedulerILi192ELi128ELi384ELi128ELb0ELb1ELb1ELb1ELb1ELb1EEEEEEEEEvNT_6ParamsE)
        /*0020*/ 	.word	0x00000080


	//----- nvinfo : EIATTR_FRAME_SIZE
	.align		4
.L_61:
        /*0024*/ 	.byte	0x04, 0x11
        /*0026*/ 	.short	(.L_63 - .L_62)
	.align		4
.L_62:
        /*0028*/ 	.word	index@(_ZN7cutlass13device_kernelIN5flash11enable_sm90INS1_16FlashAttnFwdSm90INS1_25CollectiveMainloopFwdSm90ILi2EN4cute5tupleIJNS5_1CILi1EEES8_S8_EEENS6_IJNS7_ILi192EEENS7_ILi128EEENS7_ILi64EEEEEELi64ENS_10bfloat16_tEfNS_4arch4Sm90ELb1ELb0ELb1ELb1ELb0ELb0ELb0ELb1ELb1ELb1ELb0ELb0EEENS1_21CollectiveEpilogueFwdINS6_IJSA_SC_SB_EEES9_SE_SG_Li384ELb1ELb1ELb0ELb0EEENS1_36VarlenDynamicPersistentTileSchedulerILi192ELi128ELi384ELi128ELb0ELb1ELb1ELb1ELb1ELb1EEEEEEEEEvNT_6ParamsE)
        /*002c*/ 	.word	0x00000038


	//----- nvinfo : EIATTR_REGCOUNT
	.align		4
.L_63:
        /*0030*/ 	.byte	0x04, 0x2f
        /*0032*/ 	.short	(.L_65 - .L_64)
	.align		4
.L_64:
        /*0034*/ 	.word	index@(_ZN7cutlass13device_kernelIN5flash11enable_sm90INS1_16FlashAttnFwdSm90INS1_25CollectiveMainloopFwdSm90ILi2EN4cute5tupleIJNS5_1CILi1EEES8_S8_EEENS6_IJNS7_ILi192EEENS7_ILi128EEENS7_ILi64EEEEEELi64ENS_10bfloat16_tEfNS_4arch4Sm90ELb1ELb0ELb1ELb0ELb0ELb0ELb0ELb1ELb1ELb1ELb0ELb0EEENS1_21CollectiveEpilogueFwdINS6_IJSA_SC_SB_EEES9_SE_SG_Li384ELb0ELb1ELb0ELb0EEENS1_30DynamicPersistentTileSchedulerILi384ELi128ELb0ELb1ELb1EEEEEEEEEvNT_6ParamsE)
        /*0038*/ 	.word	0x00000080


	//----- nvinfo : EIATTR_FRAME_SIZE
	.align		4
.L_65:
        /*003c*/ 	.byte	0x04, 0x11
        /*003e*/ 	.short	(.L_67 - .L_66)
	.align		4
.L_66:
        /*0040*/ 	.word	index@(_ZN7cutlass13device_kernelIN5flash11enable_sm90INS1_16FlashAttnFwdSm90INS1_25CollectiveMainloopFwdSm90ILi2EN4cute5tupleIJNS5_1CILi1EEES8_S8_EEENS6_IJNS7_ILi192EEENS7_ILi128EEENS7_ILi64EEEEEELi64ENS_10bfloat16_tEfNS_4arch4Sm90ELb1ELb0ELb1ELb0ELb0ELb0ELb0ELb1ELb1ELb1ELb0ELb0EEENS1_21CollectiveEpilogueFwdINS6_IJSA_SC_SB_EEES9_SE_SG_Li384ELb0ELb1ELb0ELb0EEENS1_30DynamicPersistentTileSchedulerILi384ELi128ELb0ELb1ELb1EEEEEEEEEvNT_6ParamsE)
        /*0044*/ 	.word	0x00000008


	//----- nvinfo : EIATTR_REGCOUNT
	.align		4
.L_67:
        /*0048*/ 	.byte	0x04, 0x2f
        /*004a*/ 	.short	(.L_69 - .L_68)
	.align		4
.L_68:
        /*004c*/ 	.word	index@(_ZN7cutlass13device_kernelIN5flash11enable_sm90INS1_16FlashAttnFwdSm90INS1_25CollectiveMainloopFwdSm90ILi2EN4cute5tupleIJNS5_1CILi1EEES8_S8_EEENS6_IJNS7_ILi192EEENS7_ILi128EEENS7_ILi64EEEEEELi64ENS_10bfloat16_tEfNS_4arch4Sm90ELb0ELb1ELb1ELb1ELb0ELb1ELb0ELb1ELb1ELb1ELb0ELb0EEENS1_21CollectiveEpilogueFwdINS6_IJSA_SC_SB_EEES9_SE_SG_Li384ELb1ELb1ELb0ELb0EEENS1_36VarlenDynamicPersistentTileSchedulerILi192ELi128ELi384ELi128ELb0ELb1ELb1ELb1ELb0ELb1EEEEEEEEEvNT_6ParamsE)
        /*0050*/ 	.word	0x00000080


	//----- nvinfo : EIATTR_FRAME_SIZE
	.align		4
.L_69:
        /*0054*/ 	.byte	0x04, 0x11
        /*0056*/ 	.short	(.L_71 - .L_70)
	.align		4
.L_70:
        /*0058*/ 	.word	index@(_ZN7cutlass13device_kernelIN5flash11enable_sm90INS1_16FlashAttnFwdSm90INS1_25CollectiveMainloopFwdSm90ILi2EN4cute5tupleIJNS5_1CILi1EEES8_S8_EEENS6_IJNS7_ILi192EEENS7_ILi128EEENS7_ILi64EEEEEELi64ENS_10bfloat16_tEfNS_4arch4Sm90ELb0ELb1ELb1ELb1ELb0ELb1ELb0ELb1ELb1ELb1ELb0ELb0EEENS1_21CollectiveEpilogueFwdINS6_IJSA_SC_SB_EEES9_SE_SG_Li384ELb1ELb1ELb0ELb0EEENS1_36VarlenDynamicPersistentTileSchedulerILi192ELi128ELi384ELi128ELb0ELb1ELb1ELb1ELb0ELb1EEEEEEEEEvNT_6ParamsE)
        /*005c*/ 	.word	0x00000068


	//----- nvinfo : EIATTR_REGCOUNT
	.align		4
.L_71:
        /*0060*/ 	.byte	0x04, 0x2f
        /*0062*/ 	.short	(.L_73 - .L_72)
	.align		4
.L_72:
        /*0064*/ 	.word	index@(_ZN7cutlass13device_kernelIN5flash11enable_sm90INS1_16FlashAttnFwdSm90INS1_25CollectiveMainloopFwdSm90ILi2EN4cute5tupleIJNS5_1CILi1EEES8_S8_EEENS6_IJNS7_ILi192EEENS7_ILi128EEENS7_ILi64EEEEEELi64ENS_10bfloat16_tEfNS_4arch4Sm90ELb0ELb1ELb1ELb1ELb0ELb0ELb0ELb1ELb1ELb1ELb0ELb0EEENS1_21CollectiveEpilogueFwdINS6_IJSA_SC_SB_EEES9_SE_SG_Li384ELb1ELb1ELb0ELb0EEENS1_36VarlenDynamicPersistentTileSchedulerILi192ELi128ELi384ELi128ELb0ELb1ELb1ELb1ELb0ELb1EEEEEEEEEvNT_6ParamsE)
        /*0068*/ 	.word	0x00000080


	//----- nvinfo : EIATTR_FRAME_SIZE
	.align		4
.L_73:
        /*006c*/ 	.byte	0x04, 0x11
        /*006e*/ 	.short	(.L_75 - .L_74)
	.align		4
.L_74:
        /*0070*/ 	.word	index@(_ZN7cutlass13device_kernelIN5flash11enable_sm90INS1_16FlashAttnFwdSm90INS1_25CollectiveMainloopFwdSm90ILi2EN4cute5tupleIJNS5_1CILi1EEES8_S8_EEENS6_IJNS7_ILi192EEENS7_ILi128EEENS7_ILi64EEEEEELi64ENS_10bfloat16_tEfNS_4arch4Sm90ELb0ELb1ELb1ELb1ELb0ELb0ELb0ELb1ELb1ELb1ELb0ELb0EEENS1_21CollectiveEpilogueFwdINS6_IJSA_SC_SB_EEES9_SE_SG_Li384ELb1ELb1ELb0ELb0EEENS1_36VarlenDynamicPersistentTileSchedulerILi192ELi128ELi384ELi128ELb0ELb1ELb1ELb1ELb0ELb1EEEEEEEEEvNT_6ParamsE)
        /*0074*/ 	.word	0x00000038


	//----- nvinfo : EIATTR_REGCOUNT
	.align		4
.L_75:
        /*0078*/ 	.byte	0x04, 0x2f
        /*007a*/ 	.short	(.L_77 - .L_76)
	.align		4
.L_76:
        /*007c*/ 	.word	index@(_ZN7cutlass13device_kernelIN5flash11enable_sm90INS1_16FlashAttnFwdSm90INS1_25CollectiveMainloopFwdSm90ILi2EN4cute5tupleIJNS5_1CILi1EEES8_S8_EEENS6_IJNS7_ILi192EEENS7_ILi128EEENS7_ILi64EEEEEELi64ENS_10bfloat16_tEfNS_4arch4Sm90ELb0ELb1ELb1ELb0ELb0ELb0ELb0ELb1ELb1ELb1ELb0ELb0EEENS1_21CollectiveEpilogueFwdINS6_IJSA_SC_SB_EEES9_SE_SG_Li384ELb0ELb1ELb0ELb0EEENS1_30DynamicPersistentTileSchedulerILi384ELi128ELb0ELb1ELb1EEEEEEEEEvNT_6ParamsE)
        /*0080*/ 	.word	0x00000080


	//----- nvinfo : EIATTR_FRAME_SIZE
	.align		4
.L_77:
        /*0084*/ 	.byte	0x04, 0x11
        /*0086*/ 	.short	(.L_79 - .L_78)
	.align		4
.L_78:
        /*0088*/ 	.word	index@(_ZN7cutlass13device_kernelIN5flash11enable_sm90INS1_16FlashAttnFwdSm90INS1_25CollectiveMainloopFwdSm90ILi2EN4cute5tupleIJNS5_1CILi1EEES8_S8_EEENS6_IJNS7_ILi192EEENS7_ILi128EEENS7_ILi64EEEEEELi64ENS_10bfloat16_tEfNS_4arch4Sm90ELb0ELb1ELb1ELb0ELb0ELb0ELb0ELb1ELb1ELb1ELb0ELb0EEENS1_21CollectiveEpilogueFwdINS6_IJSA_SC_SB_EEES9_SE_SG_Li384ELb0ELb1ELb0ELb0EEENS1_30DynamicPersistentTileSchedulerILi384ELi128ELb0ELb1ELb1EEEEEEEEEvNT_6ParamsE)
        /*008c*/ 	.word	0x00000000


	//----- nvinfo : EIATTR_REGCOUNT
	.align		4
.L_79:
        /*0090*/ 	.byte	0x04, 0x2f
        /*0092*/ 	.short	(.L_81 - .L_80)
	.align		4
.L_80:
        /*0094*/ 	.word	index@(_ZN7cutlass13device_kernelIN5flash11enable_sm90INS1_16FlashAttnFwdSm90INS1_25CollectiveMainloopFwdSm90ILi2EN4cute5tupleIJNS5_1CILi1EEES8_S8_EEENS6_IJNS7_ILi192EEESA_NS7_ILi64EEEEEELi64ENS_10bfloat16_tEfNS_4arch4Sm90ELb0ELb0ELb1ELb1ELb0ELb1ELb0ELb0ELb1ELb1ELb0ELb0EEENS1_21CollectiveEpilogueFwdINS6_IJSA_SB_SA_EEES9_SD_SF_Li384ELb1ELb1ELb0ELb0EEENS1_36VarlenDynamicPersistentTileSchedulerILi192ELi192ELi384ELi128ELb0ELb1ELb1ELb0ELb1ELb1EEEEEEEEEvNT_6ParamsE)
        /*0098*/ 	.word	0x00000080


	//----- nvinfo : EIATTR_FRAME_SIZE
	.align		4
.L_81:
        /*009c*/ 	.byte	0x04, 0x11
        /*009e*/ 	.short	(.L_83 - .L_82)
	.align		4
.L_82:
        /*00a0*/ 	.word	index@(_ZN7cutlass13device_kernelIN5flash11enable_sm90INS1_16FlashAttnFwdSm90INS1_25CollectiveMainloopFwdSm90ILi2EN4cute5tupleIJNS5_1CILi1EEES8_S8_EEENS6_IJNS7_ILi192EEESA_NS7_ILi64EEEEEELi64ENS_10bfloat16_tEfNS_4arch4Sm90ELb0ELb0ELb1ELb1ELb0ELb1ELb0ELb0ELb1ELb1ELb0ELb0EEENS1_21CollectiveEpilogueFwdINS6_IJSA_SB_SA_EEES9_SD_SF_Li384ELb1ELb1ELb0ELb0EEENS1_36VarlenDynamicPersistentTileSchedulerILi192ELi192ELi384ELi128ELb0ELb1ELb1ELb0ELb1ELb1EEEEEEEEEvNT_6ParamsE)
        /*00a4*/ 	.word	0x000000c8


	//----- nvinfo : EIATTR_REGCOUNT
	.align		4
.L_83:
        /*00a8*/ 	.byte	0x04, 0x2f
        /*00aa*/ 	.short	(.L_85 - .L_84)
	.align		4
.L_84:
        /*00ac*/ 	.word	index@(_ZN7cutlass13device_kernelIN5flash11enable_sm90INS1_16FlashAttnFwdSm90INS1_25CollectiveMainloopFwdSm90ILi2EN4cute5tupleIJNS5_1CILi1EEES8_S8_EEENS6_IJNS7_ILi192EEESA_NS7_ILi64EEEEEELi64ENS_10bfloat16_tEfNS_4arch4Sm90ELb0ELb0ELb1ELb1ELb0ELb0ELb0ELb0ELb1ELb1ELb0ELb0EEENS1_21CollectiveEpilogueFwdINS6_IJSA_SB_SA_EEES9_SD_SF_Li384ELb1ELb1ELb0ELb0EEENS1_36VarlenDynamicPersistentTileSchedulerILi192ELi192ELi384ELi128ELb0ELb1ELb1ELb0ELb1ELb1EEEEEEEEEvNT_6ParamsE)
        /*00b0*/ 	.word	0x00000080


	//----- nvinfo : EIATTR_FRAME_SIZE
	.align		4
.L_85:
        /*00b4*/ 	.byte	0x04, 0x11
        /*00b6*/ 	.short	(.L_87 - .L_86)
	.align		4
.L_86:
        /*00b8*/ 	.word	index@(_ZN7cutlass13device_kernelIN5flash11enable_sm90INS1_16FlashAttnFwdSm90INS1_25CollectiveMainloopFwdSm90ILi2EN4cute5tupleIJNS5_1CILi1EEES8_S8_EEENS6_IJNS7_ILi192EEESA_NS7_ILi64EEEEEELi64ENS_10bfloat16_tEfNS_4arch4Sm90ELb0ELb0ELb1ELb1ELb0ELb0ELb0ELb0ELb1ELb1ELb0ELb0EEENS1_21CollectiveEpilogueFwdINS6_IJSA_SB_SA_EEES9_SD_SF_Li384ELb1ELb1ELb0ELb0EEENS1_36VarlenDynamicPersistentTileSchedulerILi192ELi192ELi384ELi128ELb0ELb1ELb1ELb0ELb1ELb1EEEEEEEEEvNT_6ParamsE)
        /*00bc*/ 	.word	0x00000040


	//----- nvinfo : EIATTR_REGCOUNT
	.align		4
.L_87:
        /*00c0*/ 	.byte	0x04, 0x2f
        /*00c2*/ 	.short	(.L_89 - .L_88)
	.align		4
.L_88:
        /*00c4*/ 	.word	index@(_ZN7cutlass13device_kernelIN5flash11enable_sm90INS1_16FlashAttnFwdSm90INS1_25CollectiveMainloopFwdSm90ILi2EN4cute5tupleIJNS5_1CILi1EEES8_S8_EEENS6_IJNS7_ILi192EEESA_NS7_ILi64EEEEEELi64ENS_10bfloat16_tEfNS_4arch4Sm90ELb0ELb0ELb1ELb0ELb0ELb0ELb0ELb0ELb1ELb1ELb0ELb0EEENS1_21CollectiveEpilogueFwdINS6_IJSA_SB_SA_EEES9_SD_SF_Li384ELb0ELb1ELb0ELb0EEENS1_29StaticPersistentTileSchedulerILb0EEEEEEEEEvNT_6ParamsE)
        /*00c8*/ 	.word	0x00000080


	//----- nvinfo : EIATTR_FRAME_SIZE
	.align		4
.L_89:
        /*00cc*/ 	.byte	0x04, 0x11
        /*00ce*/ 	.short	(.L_91 - .L_90)
	.align		4
.L_90:
        /*00d0*/ 	.word	index@(_ZN7cutlass13device_kernelIN5flash11enable_sm90INS1_16FlashAttnFwdSm90INS1_25CollectiveMainloopFwdSm90ILi2EN4cute5tupleIJNS5_1CILi1EEES8_S8_EEENS6_IJNS7_ILi192EEESA_NS7_ILi64EEEEEELi64ENS_10bfloat16_tEfNS_4arch4Sm90ELb0ELb0ELb1ELb0ELb0ELb0ELb0ELb0ELb1ELb1ELb0ELb0EEENS1_21CollectiveEpilogueFwdINS6_IJSA_SB_SA_EEES9_SD_SF_Li384ELb0ELb1ELb0ELb0EEENS1_29StaticPersistentTileSchedulerILb0EEEEEEEEEvNT_6ParamsE)
        /*00d4*/ 	.word	0x00000030


	//----- nvinfo : EIATTR_REGCOUNT
	.align		4
.L_91:
        /*00d8*/ 	.byte	0x04, 0x2f
        /*00da*/ 	.short	(.L_93 - .L_92)
	.align		4
.L_92:
        /*00dc*/ 	.word	index@(_ZN7cutlass13device_kernelIN5flash11enable_sm90INS1_16FlashAttnFwdSm90INS1_25CollectiveMainloopFwdSm90ILi2EN4cute5tupleIJNS5_1CILi1EEES8_S8_EEENS6_IJNS7_ILi192EEENS7_ILi144EEENS7_ILi96EEEEEELi96ENS_10bfloat16_tEfNS_4arch4Sm90ELb1ELb0ELb1ELb1ELb0ELb1ELb0ELb0ELb1ELb1ELb0ELb0EEENS1_21CollectiveEpilogueFwdINS6_IJSA_SC_SB_EEES9_SE_SG_Li384ELb1ELb1ELb0ELb0EEENS1_36VarlenDynamicPersistentTileSchedulerILi192ELi144ELi384ELi128ELb0ELb1ELb1ELb1ELb1ELb1EEEEEEEEEvNT_6ParamsE)
        /*00e0*/ 	.word	0x00000080


	//----- nvinfo : EIATTR_FRAME_SIZE
	.align		4
.L_93:
        /*00e4*/ 	.byte	0x04, 0x11
        /*00e6*/ 	.short	(.L_95 - .L_94)
	.align		4
.L_94:
        /*00e8*/ 	.word	index@(_ZN7cutlass13device_kernelIN5flash11enable_sm90INS1_16FlashAttnFwdSm90INS1_25CollectiveMainloopFwdSm90ILi2EN4cute5tupleIJNS5_1CILi1EEES8_S8_EEENS6_IJNS7_ILi192EEENS7_ILi144EEENS7_ILi96EEEEEELi96ENS_10bfloat16_tEfNS_4arch4Sm90ELb1ELb0ELb1ELb1ELb0ELb1ELb0ELb0ELb1ELb1ELb0ELb0EEENS1_21CollectiveEpilogueFwdINS6_IJSA_SC_SB_EEES9_SE_SG_Li384ELb1ELb1ELb0ELb0EEENS1_36VarlenDynamicPersistentTileSchedulerILi192ELi144ELi384ELi128ELb0ELb1ELb1ELb1ELb1ELb1EEEEEEEEEvNT_6ParamsE)
        /*00ec*/ 	.word	0x000000c8


	//----- nvinfo : EIATTR_REGCOUNT
	.align		4
.L_95:
        /*00f0*/ 	.byte	0x04, 0x2f
        /*00f2*/ 	.short	(.L_97 - .L_96)
	.align		4
.L_96:
        /*00f4*/ 	.word	index@(_ZN7cutlass13device_kernelIN5flash11enable_sm90INS1_16FlashAttnFwdSm90INS1_25CollectiveMainloopFwdSm90ILi2EN4cute5tupleIJNS5_1CILi1EEES8_S8_EEENS6_IJNS7_ILi192EEENS7_ILi144EEENS7_ILi96EEEEEELi96ENS_10bfloat16_tEfNS_4arch4Sm90ELb1ELb0ELb1ELb1ELb0ELb0ELb0ELb0ELb1ELb1ELb0ELb0EEENS1_21CollectiveEpilogueFwdINS6_IJSA_SC_SB_EEES9_SE_SG_Li384ELb1ELb1ELb0ELb0EEENS1_36VarlenDynamicPersistentTileSchedulerILi192ELi144ELi384ELi128ELb0ELb1ELb1ELb1ELb1ELb1EEEEEEEEEvNT_6ParamsE)
        /*00f8*/ 	.word	0x00000080


	//----- nvinfo : EIATTR_FRAME_SIZE
	.align		4
.L_97:
        /*00fc*/ 	.byte	0x04, 0x11
        /*00fe*/ 	.short	(.L_99 - .L_98)
	.align		4
.L_98:
        /*0100*/ 	.word	index@(_ZN7cutlass13device_kernelIN5flash11enable_sm90INS1_16FlashAttnFwdSm90INS1_25CollectiveMainloopFwdSm90ILi2EN4cute5tupleIJNS5_1CILi1EEES8_S8_EEENS6_IJNS7_ILi192EEENS7_ILi144EEENS7_ILi96EEEEEELi96ENS_10bfloat16_tEfNS_4arch4Sm90ELb1ELb0ELb1ELb1ELb0ELb0ELb0ELb0ELb1ELb1ELb0ELb0EEENS1_21CollectiveEpilogueFwdINS6_IJSA_SC_SB_EEES9_SE_SG_Li384ELb1ELb1ELb0ELb0EEENS1_36VarlenDynamicPersistentTileSchedulerILi192ELi144ELi384ELi128ELb0ELb1ELb1ELb1ELb1ELb1EEEEEEEEEvNT_6ParamsE)
        /*0104*/ 	.word	0x00000038


	//----- nvinfo : EIATTR_REGCOUNT
	.align		4
.L_99:
        /*0108*/ 	.byte	0x04, 0x2f
        /*010a*/ 	.short	(.L_101 - .L_100)
	.align		4
.L_100:
        /*010c*/ 	.word	index@(_ZN7cutlass13device_kernelIN5flash11enable_sm90INS1_16FlashAttnFwdSm90INS1_25CollectiveMainloopFwdSm90ILi2EN4cute5tupleIJNS5_1CILi1EEES8_S8_EEENS6_IJNS7_ILi192EEENS7_ILi144EEENS7_ILi96EEEEEELi96ENS_10bfloat16_tEfNS_4arch4Sm90ELb1ELb0ELb1ELb0ELb0ELb0ELb0ELb0ELb1ELb1ELb0ELb0EEENS1_21CollectiveEpilogueFwdINS6_IJSA_SC_SB_EEES9_SE_SG_Li384ELb0ELb1ELb0ELb0EEENS1_30DynamicPersistentTileSchedulerILi384ELi128ELb0ELb1ELb1EEEEEEEEEvNT_6ParamsE)
        /*0110*/ 	.word	0x00000080


	//----- nvinfo : EIATTR_FRAME_SIZE
	.align		4
.L_101:
        /*0114*/ 	.byte	0x04, 0x11
        /*0116*/ 	.short	(.L_103 - .L_102)
	.align		4
.L_102:
        /*0118*/ 	.word	index@(_ZN7cutlass13device_kernelIN5flash11enable_sm90INS1_16FlashAttnFwdSm90INS1_25CollectiveMainloopFwdSm90ILi2EN4cute5tupleIJNS5_1CILi1EEES8_S8_EEENS6_IJNS7_ILi192EEENS7_ILi144EEENS7_ILi96EEEEEELi96ENS_10bfloat16_tEfNS_4arch4Sm90ELb1ELb0ELb1ELb0ELb0ELb0ELb0ELb0ELb1ELb1ELb0ELb0EEENS1_21CollectiveEpilogueFwdINS6_IJSA_SC_SB_EEES9_SE_SG_Li384ELb0ELb1ELb0ELb0EEENS1_30DynamicPersistentTileSchedulerILi384ELi128ELb0ELb1ELb1EEEEEEEEEvNT_6ParamsE)
        /*011c*/ 	.word	0x00000010


	//----- nvinfo : EIATTR_REGCOUNT
	.align		4
.L_103:
        /*0120*/ 	.byte	0x04, 0x2f
        /*0122*/ 	.short	(.L_105 - .L_104)
	.align		4
.L_104:
        /*0124*/ 	.word	index@(_ZN7cutlass13device_kernelIN5flash11enable_sm90INS1_16FlashAttnFwdSm90INS1_25CollectiveMainloopFwdSm90ILi2EN4cute5tupleIJNS5_1CILi1EEES8_S8_EEENS6_IJNS7_ILi192EEENS7_ILi128EEENS7_ILi96EEEEEELi96ENS_10bfloat16_tEfNS_4arch4Sm90ELb0ELb1ELb1ELb1ELb0ELb1ELb0ELb0ELb1ELb1ELb0ELb0EEENS1_21CollectiveEpilogueFwdINS6_IJSA_SC_SB_EEES9_SE_SG_Li384ELb1ELb1ELb0ELb0EEENS1_36VarlenDynamicPersistentTileSchedulerILi192ELi128ELi384ELi128ELb0ELb1ELb1ELb1ELb0ELb1EEEEEEEEEvNT_6ParamsE)
        /*0128*/ 	.word	0x00000080


	//----- nvinfo : EIATTR_FRAME_SIZE
	.align		4
.L_105:
        /*012c*/ 	.byte	0x04, 0x11
        /*012e*/ 	.short	(.L_107 - .L_106)
	.align		4
.L_106:
        /*0130*/ 	.word	index@(_ZN7cutlass13device_kernelIN5flash11enable_sm90INS1_16FlashAttnFwdSm90INS1_25CollectiveMainloopFwdSm90ILi2EN4cute5tupleIJNS5_1CILi1EEES8_S8_EEENS6_IJNS7_ILi192EEENS7_ILi128EEENS7_ILi96EEEEEELi96ENS_10bfloat16_tEfNS_4arch4Sm90ELb0ELb1ELb1ELb1ELb0ELb1ELb0ELb0ELb1ELb1ELb0ELb0EEENS1_21CollectiveEpilogueFwdINS6_IJSA_SC_SB_EEES9_SE_SG_Li384ELb1ELb1ELb0ELb0EEENS1_36VarlenDynamicPersistentTileSchedulerILi192ELi128ELi384ELi128ELb0ELb1ELb1ELb1ELb0ELb1EEEEEEEEEvNT_6ParamsE)
        /*0134*/ 	.word	0x00000068


	//----- nvinfo : EIATTR_REGCOUNT
	.align		4
.L_107:
        /*0138*/ 	.byte	0x04, 0x2f
        /*013a*/ 	.short	(.L_109 - .L_108)
	.align		4
.L_108:
        /*013c*/ 	.word	index@(_ZN7cutlass13device_kernelIN5flash11enable_sm90INS1_16FlashAttnFwdSm90INS1_25CollectiveMainloopFwdSm90ILi2EN4cute5tupleIJNS5_1CILi1EEES8_S8_EEENS6_IJNS7_ILi192EEENS7_ILi128EEENS7_ILi96EEEEEELi96ENS_10bfloat16_tEfNS_4arch4Sm90ELb0ELb1ELb1ELb1ELb0ELb0ELb0ELb0ELb1ELb1ELb0ELb0EEENS1_21CollectiveEpilogueFwdINS6_IJSA_SC_SB_EEES9_SE_SG_Li384ELb1ELb1ELb0ELb0EEENS1_36VarlenDynamicPersistentTileSchedulerILi192ELi128ELi384ELi128ELb0ELb1ELb1ELb1ELb0ELb1EEEEEEEEEvNT_6ParamsE)
        /*0140*/ 	.word	0x00000080


	//----- nvinfo : EIATTR_FRAME_SIZE
	.align		4
.L_109:
        /*0144*/ 	.byte	0x04, 0x11
        /*0146*/ 	.short	(.L_111 - .L_110)
	.align		4
.L_110:
        /*0148*/ 	.word	index@(_ZN7cutlass13device_kernelIN5flash11enable_sm90INS1_16FlashAttnFwdSm90INS1_25CollectiveMainloopFwdSm90ILi2EN4cute5tupleIJNS5_1CILi1EEES8_S8_EEENS6_IJNS7_ILi192EEENS7_ILi128EEENS7_ILi96EEEEEELi96ENS_10bfloat16_tEfNS_4arch4Sm90ELb0ELb1ELb1ELb1ELb0ELb0ELb0ELb0ELb1ELb1ELb0ELb0EEENS1_21CollectiveEpilogueFwdINS6_IJSA_SC_SB_EEES9_SE_SG_Li384ELb1ELb1ELb0ELb0EEENS1_36VarlenDynamicPersistentTileSchedulerILi192ELi128ELi384ELi128ELb0ELb1ELb1ELb1ELb0ELb1EEEEEEEEEvNT_6ParamsE)
        /*014c*/ 	.word	0x00000038


	//----- nvinfo : EIATTR_REGCOUNT
	.align		4
.L_111:
        /*0150*/ 	.byte	0x04, 0x2f
        /*0152*/ 	.short	(.L_113 - .L_112)
	.align		4
.L_112:
        /*0154*/ 	.word	index@(_ZN7cutlass13device_kernelIN5flash11enable_sm90INS1_16FlashAttnFwdSm90INS1_25CollectiveMainloopFwdSm90ILi2EN4cute5tupleIJNS5_1CILi1EEES8_S8_EEENS6_IJNS7_ILi192EEENS7_ILi128EEENS7_ILi96EEEEEELi96ENS_10bfloat16_tEfNS_4arch4Sm90ELb0ELb1ELb1ELb0ELb0ELb0ELb0ELb0ELb1ELb1ELb0ELb0EEENS1_21CollectiveEpilogueFwdINS6_IJSA_SC_SB_EEES9_SE_SG_Li384ELb0ELb1ELb0ELb0EEENS1_30DynamicPersistentTileSchedulerILi384ELi128ELb0ELb1ELb1EEEEEEEEEvNT_6ParamsE)
        /*0158*/ 	.word	0x00000080


	//----- nvinfo : EIATTR_FRAME_SIZE
	.align		4
.L_113:
        /*015c*/ 	.byte	0x04, 0x11
        /*015e*/ 	.short	(.L_115 - .L_114)
	.align		4
.L_114:
        /*0160*/ 	.word	index@(_ZN7cutlass13device_kernelIN5flash11enable_sm90INS1_16FlashAttnFwdSm90INS1_25CollectiveMainloopFwdSm90ILi2EN4cute5tupleIJNS5_1CILi1EEES8_S8_EEENS6_IJNS7_ILi192EEENS7_ILi128EEENS7_ILi96EEEEEELi96ENS_10bfloat16_tEfNS_4arch4Sm90ELb0ELb1ELb1ELb0ELb0ELb0ELb0ELb0ELb1ELb1ELb0ELb0EEENS1_21CollectiveEpilogueFwdINS6_IJSA_SC_SB_EEES9_SE_SG_Li384ELb0ELb1ELb0ELb0EEENS1_30DynamicPersistentTileSchedulerILi384ELi128ELb0ELb1ELb1EEEEEEEEEvNT_6ParamsE)
        /*0164*/ 	.word	0x00000000


	//----- nvinfo : EIATTR_REGCOUNT
	.align		4
.L_115:
        /*0168*/ 	.byte	0x04, 0x2f
        /*016a*/ 	.short	(.L_117 - .L_116)
	.align		4
.L_116:
        /*016c*/ 	.word	index@(_ZN7cutlass13device_kernelIN5flash11enable_sm90INS1_16FlashAttnFwdSm90INS1_25CollectiveMainloopFwdSm90ILi2EN4cute5tupleIJNS5_1CILi1EEES8_S8_EEENS6_IJNS7_ILi192EEENS7_ILi144EEENS7_ILi96EEEEEELi96ENS_10bfloat16_tEfNS_4arch4Sm90ELb0ELb0ELb1ELb1ELb0ELb1ELb0ELb0ELb1ELb1ELb0ELb0EEENS1_21CollectiveEpilogueFwdINS6_IJSA_SC_SB_EEES9_SE_SG_Li384ELb1ELb1ELb0ELb0EEENS1_36VarlenDynamicPersistentTileSchedulerILi192ELi144ELi384ELi128ELb0ELb1ELb1ELb0ELb1ELb1EEEEEEEEEvNT_6ParamsE)
        /*0170*/ 	.word	0x00000080


	//----- nvinfo : EIATTR_FRAME_SIZE
	.align		4
.L_117:
        /*0174*/ 	.byte	0x04, 0x11
        /*0176*/ 	.short	(.L_119 - .L_118)
	.align		4
.L_118:
        /*0178*/ 	.word	index@(_ZN7cutlass13device_kernelIN5flash11enable_sm90INS1_16FlashAttnFwdSm90INS1_25CollectiveMainloopFwdSm90ILi2EN4cute5tupleIJNS5_1CILi1EEES8_S8_EEENS6_IJNS7_ILi192EEENS7_ILi144EEENS7_ILi96EEEEEELi96ENS_10bfloat16_tEfNS_4arch4Sm90ELb0ELb0ELb1ELb1ELb0ELb1ELb0ELb0ELb1ELb1ELb0ELb0EEENS1_21CollectiveEpilogueFwdINS6_IJSA_SC_SB_EEES9_SE_SG_Li384ELb1ELb1ELb0ELb0EEENS1_36VarlenDynamicPersistentTileSchedulerILi192ELi144ELi384ELi128ELb0ELb1ELb1ELb0ELb1ELb1EEEEEEEEEvNT_6ParamsE)
        /*017c*/ 	.word	0x00000108


	//----- nvinfo : EIATTR_REGCOUNT
	.align		4
.L_119:
        /*0180*/ 	.byte	0x04, 0x2f
        /*0182*/ 	.short	(.L_121 - .L_120)
	.align		4
.L_120:
        /*0184*/ 	.word	index@(_ZN7cutlass13device_kernelIN5flash11enable_sm90INS1_16FlashAttnFwdSm90INS1_25CollectiveMainloopFwdSm90ILi2EN4cute5tupleIJNS5_1CILi1EEES8_S8_EEENS6_IJNS7_ILi192EEENS7_ILi144EEENS7_ILi96EEEEEELi96ENS_10bfloat16_tEfNS_4arch4Sm90ELb0ELb0ELb1ELb1ELb0ELb0ELb0ELb0ELb1ELb1ELb0ELb0EEENS1_21CollectiveEpilogueFwdINS6_IJSA_SC_SB_EEES9_SE_SG_Li384ELb1ELb1ELb0ELb0EEENS1_36VarlenDynamicPersistentTileSchedulerILi192ELi144ELi384ELi128ELb0ELb1ELb1ELb0ELb1ELb1EEEEEEEEEvNT_6ParamsE)
        /*0188*/ 	.word	0x00000080


	//----- nvinfo : EIATTR_FRAME_SIZE
	.align		4
.L_121:
        /*018c*/ 	.byte	0x04, 0x11
        /*018e*/ 	.short	(.L_123 - .L_122)
	.align		4
.L_122:
        /*0190*/ 	.word	index@(_ZN7cutlass13device_kernelIN5flash11enable_sm90INS1_16FlashAttnFwdSm90INS1_25CollectiveMainloopFwdSm90ILi2EN4cute5tupleIJNS5_1CILi1EEES8_S8_EEENS6_IJNS7_ILi192EEENS7_ILi144EEENS7_ILi96EEEEEELi96ENS_10bfloat16_tEfNS_4arch4Sm90ELb0ELb0ELb1ELb1ELb0ELb0ELb0ELb0ELb1ELb1ELb0ELb0EEENS1_21CollectiveEpilogueFwdINS6_IJSA_SC_SB_EEES9_SE_SG_Li384ELb1ELb1ELb0ELb0EEENS1_36VarlenDynamicPersistentTileSchedulerILi192ELi144ELi384ELi128ELb0ELb1ELb1ELb0ELb1ELb1EEEEEEEEEvNT_6ParamsE)
        /*0194*/ 	.word	0x00000040


	//----- nvinfo : EIATTR_REGCOUNT
	.align		4
.L_123:
        /*0198*/ 	.byte	0x04, 0x2f
        /*019a*/ 	.short	(.L_125 - .L_124)
	.align		4
.L_124:
        /*019c*/ 	.word	index@(_ZN7cutlass13device_kernelIN5flash11enable_sm90INS1_16FlashAttnFwdSm90INS1_25CollectiveMainloopFwdSm90ILi2EN4cute5tupleIJNS5_1CILi1EEES8_S8_EEENS6_IJNS7_ILi192EEENS7_ILi144EEENS7_ILi96EEEEEELi96ENS_10bfloat16_tEfNS_4arch4Sm90ELb0ELb0ELb1ELb0ELb0ELb0ELb0ELb0ELb1ELb1ELb0ELb0EEENS1_21CollectiveEpilogueFwdINS6_IJSA_SC_SB_EEES9_SE_SG_Li384ELb0ELb1ELb0ELb0EEENS1_29StaticPersistentTileSchedulerILb0EEEEEEEEEvNT_6ParamsE)
        /*01a0*/ 	.word	0x00000080


	//----- nvinfo : EIATTR_FRAME_SIZE
	.align		4
.L_125:
        /*01a4*/ 	.byte	0x04, 0x11
        /*01a6*/ 	.short	(.L_127 - .L_126)
	.align		4
.L_126:
        /*01a8*/ 	.word	index@(_ZN7cutlass13device_kernelIN5flash11enable_sm90INS1_16FlashAttnFwdSm90INS1_25CollectiveMainloopFwdSm90ILi2EN4cute5tupleIJNS5_1CILi1EEES8_S8_EEENS6_IJNS7_ILi192EEENS7_ILi144EEENS7_ILi96EEEEEELi96ENS_10bfloat16_tEfNS_4arch4Sm90ELb0ELb0ELb1ELb0ELb0ELb0ELb0ELb0ELb1ELb1ELb0ELb0EEENS1_21CollectiveEpilogueFwdINS6_IJSA_SC_SB_EEES9_SE_SG_Li384ELb0ELb1ELb0ELb0EEENS1_29StaticPersistentTileSchedulerILb0EEEEEEEEEvNT_6ParamsE)
        /*01ac*/ 	.word	0x00000030


	//----- nvinfo : EIATTR_REGCOUNT
	.align		4
.L_127:
        /*01b0*/ 	.byte	0x04, 0x2f
        /*01b2*/ 	.short	(.L_129 - .L_128)
	.align		4
.L_128:
        /*01b4*/ 	.word	index@(_ZN7cutlass13device_kernelIN5flash11enable_sm90INS1_16FlashAttnFwdSm90INS1_25CollectiveMainloopFwdSm90ILi2EN4cute5tupleIJNS5_1CILi1EEES8_S8_EEENS6_IJNS7_ILi128EEESA_SA_EEELi128ENS_10bfloat16_tEfNS_4arch4Sm90ELb1ELb0ELb1ELb1ELb0ELb1ELb0ELb1ELb1ELb1ELb0ELb0EEENS1_21CollectiveEpilogueFwdISB_S9_SC_SE_Li256ELb1ELb1ELb0ELb0EEENS1_36VarlenDynamicPersistentTileSchedulerILi128ELi128ELi256ELi128ELb0ELb1ELb1ELb1ELb1ELb1EEEEEEEEEvNT_6ParamsE)
        /*01b8*/ 	.word	0x000000a8


	//----- nvinfo : EIATTR_FRAME_SIZE
	.align		4
.L_129:
        /*01bc*/ 	.byte	0x04, 0x11
        /*01be*/ 	.short	(.L_131 - .L_130)
	.align		4
.L_130:
        /*01c0*/ 	.word	index@(_ZN7cutlass13device_kernelIN5flash11enable_sm90INS1_16FlashAttnFwdSm90INS1_25CollectiveMainloopFwdSm90ILi2EN4cute5tupleIJNS5_1CILi1EEES8_S8_EEENS6_IJNS7_ILi128EEESA_SA_EEELi128ENS_10bfloat16_tEfNS_4arch4Sm90ELb1ELb0ELb1ELb1ELb0ELb1ELb0ELb1ELb1ELb1ELb0ELb0EEENS1_21CollectiveEpilogueFwdISB_S9_SC_SE_Li256ELb1ELb1ELb0ELb0EEENS1_36VarlenDynamicPersistentTileSchedulerILi128ELi128ELi256ELi128ELb0ELb1ELb1ELb1ELb1ELb1EEEEEEEEEvNT_6ParamsE)
        /*01c4*/ 	.word	0x00000060


	//----- nvinfo : EIATTR_REGCOUNT
	.align		4
.L_131:
        /*01c8*/ 	.byte	0x04, 0x2f
        /*01ca*/ 	.short	(.L_133 - .L_132)
	.align		4
.L_132:
        /*01cc*/ 	.word	index@(_ZN7cutlass13device_kernelIN5flash11enable_sm90INS1_16FlashAttnFwdSm90INS1_25CollectiveMainloopFwdSm90ILi2EN4cute5tupleIJNS5_1CILi1EEES8_S8_EEENS6_IJNS7_ILi128EEESA_SA_EEELi128ENS_10bfloat16_tEfNS_4arch4Sm90ELb1ELb0ELb1ELb1ELb0ELb0ELb0ELb1ELb1ELb1ELb0ELb0EEENS1_21CollectiveEpilogueFwdISB_S9_SC_SE_Li256ELb1ELb1ELb0ELb0EEENS1_36VarlenDynamicPersistentTileSchedulerILi128ELi128ELi256ELi128ELb0ELb1ELb1ELb1ELb1ELb1EEEEEEEEEvNT_6ParamsE)
        /*01d0*/ 	.word	0x000000a8


	//----- nvinfo : EIATTR_FRAME_SIZE
	.align		4
.L_133:
        /*01d4*/ 	.byte	0x04, 0x11
        /*01d6*/ 	.short	(.L_135 - .L_134)
	.align		4
.L_134:
        /*01d8*/ 	.word	index@(_ZN7cutlass13device_kernelIN5flash11enable_sm90INS1_16FlashAttnFwdSm90INS1_25CollectiveMainloopFwdSm90ILi2EN4cute5tupleIJNS5_1CILi1EEES8_S8_EEENS6_IJNS7_ILi128EEESA_SA_EEELi128ENS_10bfloat16_tEfNS_4arch4Sm90ELb1ELb0ELb1ELb1ELb0ELb0ELb0ELb1ELb1ELb1ELb0ELb0EEENS1_21CollectiveEpilogueFwdISB_S9_SC_SE_Li256ELb1ELb1ELb0ELb0EEENS1_36VarlenDynamicPersistentTileSchedulerILi128ELi128ELi256ELi128ELb0ELb1ELb1ELb1ELb1ELb1EEEEEEEEEvNT_6ParamsE)
        /*01dc*/ 	.word	0x00000058


	//----- nvinfo : EIATTR_REGCOUNT
	.align		4
.L_135:
        /*01e0*/ 	.byte	0x04, 0x2f
        /*01e2*/ 	.short	(.L_137 - .L_136)
	.align		4
.L_136:
        /*01e4*/ 	.word	index@(_ZN7cutlass13device_kernelIN5flash11enable_sm90INS1_16FlashAttnFwdSm90INS1_25CollectiveMainloopFwdSm90ILi2EN4cute5tupleIJNS5_1CILi1EEES8_S8_EEENS6_IJNS7_ILi128EEESA_SA_EEELi128ENS_10bfloat16_tEfNS_4arch4Sm90ELb1ELb0ELb1ELb0ELb0ELb0ELb0ELb1ELb1ELb1ELb0ELb0EEENS1_21CollectiveEpilogueFwdISB_S9_SC_SE_Li256ELb0ELb1ELb0ELb0EEENS1_30DynamicPersistentTileSchedulerILi256ELi128ELb0ELb1ELb1EEEEEEEEEvNT_6ParamsE)
        /*01e8*/ 	.word	0x000000a8


	//----- nvinfo : EIATTR_FRAME_SIZE
	.align		4
.L_137:
        /*01ec*/ 	.byte	0x04, 0x11
        /*01ee*/ 	.short	(.L_139 - .L_138)
	.align		4
.L_138:
        /*01f0*/ 	.word	index@(_ZN7cutlass13device_kernelIN5flash11enable_sm90INS1_16FlashAttnFwdSm90INS1_25CollectiveMainloopFwdSm90ILi2EN4cute5tupleIJNS5_1CILi1EEES8_S8_EEENS6_IJNS7_ILi128EEESA_SA_EEELi128ENS_10bfloat16_tEfNS_4arch4Sm90ELb1ELb0ELb1ELb0ELb0ELb0ELb0ELb1ELb1ELb1ELb0ELb0EEENS1_21CollectiveEpilogueFwdISB_S9_SC_SE_Li256ELb0ELb1ELb0ELb0EEENS1_30DynamicPersistentTileSchedulerILi256ELi128ELb0ELb1ELb1EEEEEEEEEvNT_6ParamsE)
        /*01f4*/ 	.word	0x00000028


	//----- nvinfo : EIATTR_REGCOUNT
	.align		4
.L_139:
        /*01f8*/ 	.byte	0x04, 0x2f
        /*01fa*/ 	.short	(.L_141 - .L_140)
	.align		4
.L_140:
        /*01fc*/ 	.word	index@(_ZN7cutlass13device_kernelIN5flash11enable_sm90INS1_16FlashAttnFwdSm90INS1_25CollectiveMainloopFwdSm90ILi2EN4cute5tupleIJNS5_1CILi1EEES8_S8_EEENS6_IJNS7_ILi128EEESA_SA_EEELi128ENS_10bfloat16_tEfNS_4arch4Sm90ELb0ELb1ELb1ELb1ELb0ELb1ELb0ELb1ELb1ELb1ELb0ELb0EEENS1_21CollectiveEpilogueFwdISB_S9_SC_SE_Li256ELb1ELb1ELb0ELb0EEENS1_36VarlenDynamicPersistentTileSchedulerILi128ELi128ELi256ELi128ELb0ELb1ELb1ELb1ELb0ELb1EEEEEEEEEvNT_6ParamsE)
        /*0200*/ 	.word	0x000000a8


	//----- nvinfo : EIATTR_FRAME_SIZE
	.align		4
.L_141:
        /*0204*/ 	.byte	0x04, 0x11
        /*0206*/ 	.short	(.L_143 - .L_142)
	.align		4
.L_142:
        /*0208*/ 	.word	index@(_ZN7cutlass13device_kernelIN5flash11enable_sm90INS1_16FlashAttnFwdSm90INS1_25CollectiveMainloopFwdSm90ILi2EN4cute5tupleIJNS5_1CILi1EEES8_S8_EEENS6_IJNS7_ILi128EEESA_SA_EEELi128ENS_10bfloat16_tEfNS_4arch4Sm90ELb0ELb1ELb1ELb1ELb0ELb1ELb0ELb1ELb1ELb1ELb0ELb0EEENS1_21CollectiveEpilogueFwdISB_S9_SC_SE_Li256ELb1ELb1ELb0ELb0EEENS1_36VarlenDynamicPersistentTileSchedulerILi128ELi128ELi256ELi128ELb0ELb1ELb1ELb1ELb0ELb1EEEEEEEEEvNT_6ParamsE)
        /*020c*/ 	.word	0x00000058


	//----- nvinfo : EIATTR_REGCOUNT
	.align		4
.L_143:
        /*0210*/ 	.byte	0x04, 0x2f
        /*0212*/ 	.short	(.L_145 - .L_144)
	.align		4
.L_144:
        /*0214*/ 	.word	index@(_ZN7cutlass13device_kernelIN5flash11enable_sm90INS1_16FlashAttnFwdSm90INS1_25CollectiveMainloopFwdSm90ILi2EN4cute5tupleIJNS5_1CILi1EEES8_S8_EEENS6_IJNS7_ILi128EEESA_SA_EEELi128ENS_10bfloat16_tEfNS_4arch4Sm90ELb0ELb1ELb1ELb1ELb0ELb0ELb0ELb1ELb1ELb1ELb0ELb0EEENS1_21CollectiveEpilogueFwdISB_S9_SC_SE_Li256ELb1ELb1ELb0ELb0EEENS1_36VarlenDynamicPersistentTileSchedulerILi128ELi128ELi256ELi128ELb0ELb1ELb1ELb1ELb0ELb1EEEEEEEEEvNT_6ParamsE)
        /*0218*/ 	.word	0x000000a8


	//----- nvinfo : EIATTR_FRAME_SIZE
	.align		4
.L_145:
        /*021c*/ 	.byte	0x04, 0x11
        /*021e*/ 	.short	(.L_147 - .L_146)
	.align		4
.L_146:
        /*0220*/ 	.word	index@(_ZN7cutlass13device_kernelIN5flash11enable_sm90INS1_16FlashAttnFwdSm90INS1_25CollectiveMainloopFwdSm90ILi2EN4cute5tupleIJNS5_1CILi1EEES8_S8_EEENS6_IJNS7_ILi128EEESA_SA_EEELi128ENS_10bfloat16_tEfNS_4arch4Sm90ELb0ELb1ELb1ELb1ELb0ELb0ELb0ELb1ELb1ELb1ELb0ELb0EEENS1_21CollectiveEpilogueFwdISB_S9_SC_SE_Li256ELb1ELb1ELb0ELb0EEENS1_36VarlenDynamicPersistentTileSchedulerILi128ELi128ELi256ELi128ELb0ELb1ELb1ELb1ELb0ELb1EEEEEEEEEvNT_6ParamsE)
        /*0224*/ 	.word	0x00000048


	//----- nvinfo : EIATTR_REGCOUNT
	.align		4
.L_147:
        /*0228*/ 	.byte	0x04, 0x2f
        /*022a*/ 	.short	(.L_149 - .L_148)
	.align		4
.L_148:
        /*022c*/ 	.word	index@(_ZN7cutlass13device_kernelIN5flash11enable_sm90INS1_16FlashAttnFwdSm90INS1_25CollectiveMainloopFwdSm90ILi2EN4cute5tupleIJNS5_1CILi1EEES8_S8_EEENS6_IJNS7_ILi128EEESA_SA_EEELi128ENS_10bfloat16_tEfNS_4arch4Sm90ELb0ELb1ELb1ELb0ELb0ELb0ELb0ELb1ELb1ELb1ELb0ELb0EEENS1_21CollectiveEpilogueFwdISB_S9_SC_SE_Li256ELb0ELb1ELb0ELb0EEENS1_30DynamicPersistentTileSchedulerILi256ELi128ELb0ELb1ELb1EEEEEEEEEvNT_6ParamsE)
        /*0230*/ 	.word	0x000000a8


	//----- nvinfo : EIATTR_FRAME_SIZE
	.align		4
.L_149:
        /*0234*/ 	.byte	0x04, 0x11
        /*0236*/ 	.short	(.L_151 - .L_150)
	.align		4
.L_150:
        /*0238*/ 	.word	index@(_ZN7cutlass13device_kernelIN5flash11enable_sm90INS1_16FlashAttnFwdSm90INS1_25CollectiveMainloopFwdSm90ILi2EN4cute5tupleIJNS5_1CILi1EEES8_S8_EEENS6_IJNS7_ILi128EEESA_SA_EEELi128ENS_10bfloat16_tEfNS_4arch4Sm90ELb0ELb1ELb1ELb0ELb0ELb0ELb0ELb1ELb1ELb1ELb0ELb0EEENS1_21CollectiveEpilogueFwdISB_S9_SC_SE_Li256ELb0ELb1ELb0ELb0EEENS1_30DynamicPersistentTileSchedulerILi256ELi128ELb0ELb1ELb1EEEEEEEEEvNT_6ParamsE)
        /*023c*/ 	.word	0x00000020


	//----- nvinfo : EIATTR_REGCOUNT
	.align		4
.L_151:
        /*0240*/ 	.byte	0x04, 0x2f
        /*0242*/ 	.short	(.L_153 - .L_152)
	.align		4
.L_152:
        /*0244*/ 	.word	index@(_ZN7cutlass13device_kernelIN5flash11enable_sm90INS1_16FlashAttnFwdSm90INS1_25CollectiveMainloopFwdSm90ILi2EN4cute5tupleIJNS5_1CILi1EEES8_S8_EEENS6_IJNS7_ILi128EEENS7_ILi176EEESA_EEELi128ENS_10bfloat16_tEfNS_4arch4Sm90ELb0ELb0ELb1ELb1ELb0ELb1ELb0ELb1ELb1ELb1ELb0ELb0EEENS1_21CollectiveEpilogueFwdINS6_IJSA_SA_SB_EEES9_SD_SF_Li256ELb1ELb1ELb0ELb0EEENS1_36VarlenDynamicPersistentTileSchedulerILi128ELi176ELi256ELi128ELb0ELb1ELb1ELb0ELb1ELb1EEEEEEEEEvNT_6ParamsE)
        /*0248*/ 	.word	0x000000a8


	//----- nvinfo : EIATTR_FRAME_SIZE
	.align		4
.L_153:
        /*024c*/ 	.byte	0x04, 0x11
        /*024e*/ 	.short	(.L_155 - .L_154)
	.align		4
.L_154:
        /*0250*/ 	.word	index@(_ZN7cutlass13device_kernelIN5flash11enable_sm90INS1_16FlashAttnFwdSm90INS1_25CollectiveMainloopFwdSm90ILi2EN4cute5tupleIJNS5_1CILi1EEES8_S8_EEENS6_IJNS7_ILi128EEENS7_ILi176EEESA_EEELi128ENS_10bfloat16_tEfNS_4arch4Sm90ELb0ELb0ELb1ELb1ELb0ELb1ELb0ELb1ELb1ELb1ELb0ELb0EEENS1_21CollectiveEpilogueFwdINS6_IJSA_SA_SB_EEES9_SD_SF_Li256ELb1ELb1ELb0ELb0EEENS1_36VarlenDynamicPersistentTileSchedulerILi128ELi176ELi256ELi128ELb0ELb1ELb1ELb0ELb1ELb1EEEEEEEEEvNT_6ParamsE)
        /*0254*/ 	.word	0x00000090


	//----- nvinfo : EIATTR_REGCOUNT
	.align		4
.L_155:
        /*0258*/ 	.byte	0x04, 0x2f
        /*025a*/ 	.short	(.L_157 - .L_156)
	.align		4
.L_156:
        /*025c*/ 	.word	index@(_ZN7cutlass13device_kernelIN5flash11enable_sm90INS1_16FlashAttnFwdSm90INS1_25CollectiveMainloopFwdSm90ILi2EN4cute5tupleIJNS5_1CILi1EEES8_S8_EEENS6_IJNS7_ILi128EEENS7_ILi176EEESA_EEELi128ENS_10bfloat16_tEfNS_4arch4Sm90ELb0ELb0ELb1ELb1ELb0ELb0ELb0ELb1ELb1ELb1ELb0ELb0EEENS1_21CollectiveEpilogueFwdINS6_IJSA_SA_SB_EEES9_SD_SF_Li256ELb1ELb1ELb0ELb0EEENS1_36VarlenDynamicPersistentTileSchedulerILi128ELi176ELi256ELi128ELb0ELb1ELb1ELb0ELb1ELb1EEEEEEEEEvNT_6ParamsE)
        /*0260*/ 	.word	0x000000a8


	//----- nvinfo : EIATTR_FRAME_SIZE
	.align		4
.L_157:
        /*0264*/ 	.byte	0x04, 0x11
        /*0266*/ 	.short	(.L_159 - .L_158)
	.align		4
.L_158:
        /*0268*/ 	.word	index@(_ZN7cutlass13device_kernelIN5flash11enable_sm90INS1_16FlashAttnFwdSm90INS1_25CollectiveMainloopFwdSm90ILi2EN4cute5tupleIJNS5_1CILi1EEES8_S8_EEENS6_IJNS7_ILi128EEENS7_ILi176EEESA_EEELi128ENS_10bfloat16_tEfNS_4arch4Sm90ELb0ELb0ELb1ELb1ELb0ELb0ELb0ELb1ELb1ELb1ELb0ELb0EEENS1_21CollectiveEpilogueFwdINS6_IJSA_SA_SB_EEES9_SD_SF_Li256ELb1ELb1ELb0ELb0EEENS1_36VarlenDynamicPersistentTileSchedulerILi128ELi176ELi256ELi128ELb0ELb1ELb1ELb0ELb1ELb1EEEEEEEEEvNT_6ParamsE)
        /*026c*/ 	.word	0x00000060


	//----- nvinfo : EIATTR_REGCOUNT
	.align		4
.L_159:
        /*0270*/ 	.byte	0x04, 0x2f
        /*0272*/ 	.short	(.L_161 - .L_160)
	.align		4
.L_160:
        /*0274*/ 	.word	index@(_ZN7cutlass13device_kernelIN5flash11enable_sm90INS1_16FlashAttnFwdSm90INS1_25CollectiveMainloopFwdSm90ILi2EN4cute5tupleIJNS5_1CILi2EEENS7_ILi1EEES9_EEENS6_IJNS7_ILi128EEENS7_ILi176EEESB_EEELi128ENS_10bfloat16_tEfNS_4arch4Sm90ELb0ELb0ELb1ELb0ELb0ELb0ELb0ELb1ELb1ELb1ELb0ELb0EEENS1_21CollectiveEpilogueFwdINS6_IJSB_SB_SC_EEESA_SE_SG_Li256ELb0ELb1ELb0ELb0EEENS1_29StaticPersistentTileSchedulerILb0EEEEEEEEEvNT_6ParamsE)
        /*0278*/ 	.word	0x000000a8


	//----- nvinfo : EIATTR_FRAME_SIZE
	.align		4
.L_161:
        /*027c*/ 	.byte	0x04, 0x11
        /*027e*/ 	.short	(.L_163 - .L_162)
	.align		4
.L_162:
        /*0280*/ 	.word	index@(_ZN7cutlass13device_kernelIN5flash11enable_sm90INS1_16FlashAttnFwdSm90INS1_25CollectiveMainloopFwdSm90ILi2EN4cute5tupleIJNS5_1CILi2EEENS7_ILi1EEES9_EEENS6_IJNS7_ILi128EEENS7_ILi176EEESB_EEELi128ENS_10bfloat16_tEfNS_4arch4Sm90ELb0ELb0ELb1ELb0ELb0ELb0ELb0ELb1ELb1ELb1ELb0ELb0EEENS1_21CollectiveEpilogueFwdINS6_IJSB_SB_SC_EEESA_SE_SG_Li256ELb0ELb1ELb0ELb0EEENS1_29StaticPersistentTileSchedulerILb0EEEEEEEEEvNT_6ParamsE)
        /*0284*/ 	.word	0x00000038


	//----- nvinfo : EIATTR_REGCOUNT
	.align		4
.L_163:
        /*0288*/ 	.byte	0x04, 0x2f
        /*028a*/ 	.short	(.L_165 - .L_164)
	.align		4
.L_164:
        /*028c*/ 	.word	index@(_ZN7cutlass13device_kernelIN5flash11enable_sm90INS1_16FlashAttnFwdSm90INS1_25CollectiveMainloopFwdSm90ILi2EN4cute5tupleIJNS5_1CILi1EEES8_S8_EEENS6_IJNS7_ILi128EEENS7_ILi176EEESA_EEELi128ENS_10bfloat16_tEfNS_4arch4Sm90ELb0ELb0ELb1ELb0ELb0ELb0ELb0ELb1ELb1ELb1ELb0ELb0EEENS1_21CollectiveEpilogueFwdINS6_IJSA_SA_SB_EEES9_SD_SF_Li256ELb0ELb1ELb0ELb0EEENS1_29StaticPersistentTileSchedulerILb0EEEEEEEEEvNT_6ParamsE)
        /*0290*/ 	.word	0x000000a8


	//----- nvinfo : EIATTR_FRAME_SIZE
	.align		4
.L_165:
        /*0294*/ 	.byte	0x04, 0x11
        /*0296*/ 	.short	(.L_167 - .L_166)
	.align		4
.L_166:
        /*0298*/ 	.word	index@(_ZN7cutlass13device_kernelIN5flash11enable_sm90INS1_16FlashAttnFwdSm90INS1_25CollectiveMainloopFwdSm90ILi2EN4cute5tupleIJNS5_1CILi1EEES8_S8_EEENS6_IJNS7_ILi128EEENS7_ILi176EEESA_EEELi128ENS_10bfloat16_tEfNS_4arch4Sm90ELb0ELb0ELb1ELb0ELb0ELb0ELb0ELb1ELb1ELb1ELb0ELb0EEENS1_21CollectiveEpilogueFwdINS6_IJSA_SA_SB_EEES9_SD_SF_Li256ELb0ELb1ELb0ELb0EEENS1_29StaticPersistentTileSchedulerILb0EEEEEEEEEvNT_6ParamsE)
        /*029c*/ 	.word	0x00000038


	//----- nvinfo : EIATTR_REGCOUNT
	.align		4
.L_167:
        /*02a0*/ 	.byte	0x04, 0x2f
        /*02a2*/ 	.short	(.L_169 - .L_168)
	.align		4
.L_168:
        /*02a4*/ 	.word	index@(_ZN7cutlass13device_kernelIN5flash11enable_sm90INS1_16FlashAttnFwdSm90INS1_25CollectiveMainloopFwdSm90ILi2EN4cute5tupleIJNS5_1CILi1EEES8_S8_EEENS6_IJNS7_ILi128EEENS7_ILi112EEENS7_ILi192EEEEEELi192ENS_10bfloat16_tEfNS_4arch4Sm90ELb1ELb0ELb1ELb1ELb0ELb1ELb0ELb1ELb1ELb1ELb0ELb0EEENS1_21CollectiveEpilogueFwdINS6_IJSA_SC_SB_EEES9_SE_SG_Li256ELb1ELb1ELb0ELb0EEENS1_36VarlenDynamicPersistentTileSchedulerILi128ELi112ELi256ELi128ELb0ELb1ELb1ELb1ELb1ELb1EEEEEEEEEvNT_6ParamsE)
        /*02a8*/ 	.word	0x000000a8


	//----- nvinfo : EIATTR_FRAME_SIZE
	.align		4
.L_169:
        /*02ac*/ 	.byte	0x04, 0x11
        /*02ae*/ 	.short	(.L_171 - .L_170)
	.align		4
.L_170:
        /*02b0*/ 	.word	index@(_ZN7cutlass13device_kernelIN5flash11enable_sm90INS1_16FlashAttnFwdSm90INS1_25CollectiveMainloopFwdSm90ILi2EN4cute5tupleIJNS5_1CILi1EEES8_S8_EEENS6_IJNS7_ILi128EEENS7_ILi112EEENS7_ILi192EEEEEELi192ENS_10bfloat16_tEfNS_4arch4Sm90ELb1ELb0ELb1ELb1ELb0ELb1ELb0ELb1ELb1ELb1ELb0ELb0EEENS1_21CollectiveEpilogueFwdINS6_IJSA_SC_SB_EEES9_SE_SG_Li256ELb1ELb1ELb0ELb0EEENS1_36VarlenDynamicPersistentTileSchedulerILi128ELi112ELi256ELi128ELb0ELb1ELb1ELb1ELb1ELb1EEEEEEEEEvNT_6ParamsE)
        /*02b4*/ 	.word	0x000000a8


	//----- nvinfo : EIATTR_REGCOUNT
	.align		4
.L_171:
        /*02b8*/ 	.byte	0x04, 0x2f
        /*02ba*/ 	.short	(.L_173 - .L_172)
	.align		4
.L_172:
        /*02bc*/ 	.word	index@(_ZN7cutlass13device_kernelIN5flash11enable_sm90INS1_16FlashAttnFwdSm90INS1_25CollectiveMainloopFwdSm90ILi2EN4cute5tupleIJNS5_1CILi1EEES8_S8_EEENS6_IJNS7_ILi128EEENS7_ILi112EEENS7_ILi192EEEEEELi192ENS_10bfloat16_tEfNS_4arch4Sm90ELb1ELb0ELb1ELb1ELb0ELb0ELb0ELb1ELb1ELb1ELb0ELb0EEENS1_21CollectiveEpilogueFwdINS6_IJSA_SC_SB_EEES9_SE_SG_Li256ELb1ELb1ELb0ELb0EEENS1_36VarlenDynamicPersistentTileSchedulerILi128ELi112ELi256ELi128ELb0ELb1ELb1ELb1ELb1ELb1EEEEEEEEEvNT_6ParamsE)
        /*02c0*/ 	.word	0x000000a8


	//----- nvinfo : EIATTR_FRAME_SIZE
	.align		4
.L_173:
        /*02c4*/ 	.byte	0x04, 0x11
        /*02c6*/ 	.short	(.L_175 - .L_174)
	.align		4
.L_174:
        /*02c8*/ 	.word	index@(_ZN7cutlass13device_kernelIN5flash11enable_sm90INS1_16FlashAttnFwdSm90INS1_25CollectiveMainloopFwdSm90ILi2EN4cute5tupleIJNS5_1CILi1EEES8_S8_EEENS6_IJNS7_ILi128EEENS7_ILi112EEENS7_ILi192EEEEEELi192ENS_10bfloat16_tEfNS_4arch4Sm90ELb1ELb0ELb1ELb1ELb0ELb0ELb0ELb1ELb1ELb1ELb0ELb0EEENS1_21CollectiveEpilogueFwdINS6_IJSA_SC_SB_EEES9_SE_SG_Li256ELb1ELb1ELb0ELb0EEENS1_36VarlenDynamicPersistentTileSchedulerILi128ELi112ELi256ELi128ELb0ELb1ELb1ELb1ELb1ELb1EEEEEEEEEvNT_6ParamsE)
        /*02cc*/ 	.word	0x00000058


	//----- nvinfo : EIATTR_REGCOUNT
	.align		4
.L_175:
        /*02d0*/ 	.byte	0x04, 0x2f
        /*02d2*/ 	.short	(.L_177 - .L_176)
	.align		4
.L_176:
        /*02d4*/ 	.word	index@(_ZN7cutlass13device_kernelIN5flash11enable_sm90INS1_16FlashAttnFwdSm90INS1_25CollectiveMainloopFwdSm90ILi2EN4cute5tupleIJNS5_1CILi1EEES8_S8_EEENS6_IJNS7_ILi128EEENS7_ILi112EEENS7_ILi192EEEEEELi192ENS_10bfloat16_tEfNS_4arch4Sm90ELb1ELb0ELb1ELb0ELb0ELb0ELb0ELb1ELb1ELb1ELb0ELb0EEENS1_21CollectiveEpilogueFwdINS6_IJSA_SC_SB_EEES9_SE_SG_Li256ELb0ELb1ELb0ELb0EEENS1_30DynamicPersistentTileSchedulerILi256ELi128ELb0ELb1ELb1EEEEEEEEEvNT_6ParamsE)
        /*02d8*/ 	.word	0x000000a8


	//----- nvinfo : EIATTR_FRAME_SIZE
	.align		4
.L_177:
        /*02dc*/ 	.byte	0x04, 0x11
        /*02de*/ 	.short	(.L_179 - .L_178)
	.align		4
.L_178:
        /*02e0*/ 	.word	index@(_ZN7cutlass13device_kernelIN5flash11enable_sm90INS1_16FlashAttnFwdSm90INS1_25CollectiveMainloopFwdSm90ILi2EN4cute5tupleIJNS5_1CILi1EEES8_S8_EEENS6_IJNS7_ILi128EEENS7_ILi112EEENS7_ILi192EEEEEELi192ENS_10bfloat16_tEfNS_4arch4Sm90ELb1ELb0ELb1ELb0ELb0ELb0ELb0ELb1ELb1ELb1ELb0ELb0EEENS1_21CollectiveEpilogueFwdINS6_IJSA_SC_SB_EEES9_SE_SG_Li256ELb0ELb1ELb0ELb0EEENS1_30DynamicPersistentTileSchedulerILi256ELi128ELb0ELb1ELb1EEEEEEEEEvNT_6ParamsE)
        /*02e4*/ 	.word	0x00000038


	//----- nvinfo : EIATTR_REGCOUNT
	.align		4
.L_179:
        /*02e8*/ 	.byte	0x04, 0x2f
        /*02ea*/ 	.short	(.L_181 - .L_180)
	.align		4
.L_180:
        /*02ec*/ 	.word	index@(_ZN7cutlass13device_kernelIN5flash11enable_sm90INS1_16FlashAttnFwdSm90INS1_25CollectiveMainloopFwdSm90ILi2EN4cute5tupleIJNS5_1CILi1EEES8_S8_EEENS6_IJNS7_ILi128EEENS7_ILi96EEENS7_ILi192EEEEEELi192ENS_10bfloat16_tEfNS_4arch4Sm90ELb0ELb1ELb1ELb1ELb0ELb1ELb0ELb1ELb1ELb1ELb0ELb0EEENS1_21CollectiveEpilogueFwdINS6_IJSA_SC_SB_EEES9_SE_SG_Li256ELb1ELb1ELb0ELb0EEENS1_36VarlenDynamicPersistentTileSchedulerILi128ELi96ELi256ELi128ELb0ELb1ELb1ELb1ELb0ELb1EEEEEEEEEvNT_6ParamsE)
        /*02f0*/ 	.word	0x000000a8


	//----- nvinfo : EIATTR_FRAME_SIZE
	.align		4
.L_181:
        /*02f4*/ 	.byte	0x04, 0x11
        /*02f6*/ 	.short	(.L_183 - .L_182)
	.align		4
.L_182:
        /*02f8*/ 	.word	index@($_ZN7cutlass13device_kernelIN5flash11enable_sm90INS1_16FlashAttnFwdSm90INS1_25CollectiveMainloopFwdSm90ILi2EN4cute5tupleIJNS5_1CILi1EEES8_S8_EEENS6_IJNS7_ILi128EEENS7_ILi96EEENS7_ILi192EEEEEELi192ENS_10bfloat16_tEfNS_4arch4Sm90ELb0ELb1ELb1ELb1ELb0ELb1ELb0ELb1ELb1ELb1ELb0ELb0EEENS1_21CollectiveEpilogueFwdINS6_IJSA_SC_SB_EEES9_SE_SG_Li256ELb1ELb1ELb0ELb0EEENS1_36VarlenDynamicPersistentTileSchedulerILi128ELi96ELi256ELi128ELb0ELb1ELb1ELb1ELb0ELb1EEEEEEEEEvNT_6ParamsE$_ZZN5flash25CollectiveMainloopFwdSm90ILi2EN4cute5tupleIJNS1_1CILi1EEES4_S4_EEENS2_IJNS3_ILi128EEENS3_ILi96EEENS3_ILi192EEEEEELi192EN7cutlass10bfloat16_tEfNSA_4arch4Sm90ELb0ELb1ELb1ELb1ELb0ELb1ELb0ELb1ELb1ELb1ELb0ELb0EE12store_kv_newINS_16FlashAttnFwdSm90ISE_NS_21CollectiveEpilogueFwdINS2_IJS6_S8_S7_EEES5_SB_SD_Li256ELb1ELb1ELb0ELb0EEENS_36VarlenDynamicPersistentTileSchedulerILi128ELi96ELi256ELi128ELb0ELb1ELb1ELb1ELb0ELb1EEEE13SharedStorageEEEbRKNSE_6ParamsENSA_25PipelineTmaAsyncNoClusterILi2ENSA_16PipelineTmaAsyncILi2EEEEESU_RNSA_13PipelineStateILj2EEEiRT_RKNS_16SeqlenInfoQKNewKILb1ELb1EEENS2_IJiiiiEEEENKUliRKT_E_clISW_EEDaiS17_)
        /*02fc*/ 	.word	0x00000330


	//----- nvinfo : EIATTR_FRAME_SIZE
	.align		4
.L_183:
        /*0300*/ 	.byte	0x04, 0x11
        /*0302*/ 	.short	(.L_185 - .L_184)
	.align		4
.L_184:
        /*0304*/ 	.word	index@(_ZN7cutlass13device_kernelIN5flash11enable_sm90INS1_16FlashAttnFwdSm90INS1_25CollectiveMainloopFwdSm90ILi2EN4cute5tupleIJNS5_1CILi1EEES8_S8_EEENS6_IJNS7_ILi128EEENS7_ILi96EEENS7_ILi192EEEEEELi192ENS_10bfloat16_tEfNS_4arch4Sm90ELb0ELb1ELb1ELb1ELb0ELb1ELb0ELb1ELb1ELb1ELb0ELb0EEENS1_21CollectiveEpilogueFwdINS6_IJSA_SC_SB_EEES9_SE_SG_Li256ELb1ELb1ELb0ELb0EEENS1_36VarlenDynamicPersistentTileSchedulerILi128ELi96ELi256ELi128ELb0ELb1ELb1ELb1ELb0ELb1EEEEEEEEEvNT_6ParamsE)
        /*0308*/ 	.word	0x00000330


	//----- nvinfo : EIATTR_REGCOUNT
	.align		4
.L_185:
        /*030c*/ 	.byte	0x04, 0x2f
        /*030e*/ 	.short	(.L_187 - .L_186)
	.align		4
.L_186:
        /*0310*/ 	.word	index@(_ZN7cutlass13device_kernelIN5flash11enable_sm90INS1_16FlashAttnFwdSm90INS1_25CollectiveMainloopFwdSm90ILi2EN4cute5tupleIJNS5_1CILi1EEES8_S8_EEENS6_IJNS7_ILi128EEENS7_ILi96EEENS7_ILi192EEEEEELi192ENS_10bfloat16_tEfNS_4arch4Sm90ELb0ELb1ELb1ELb1ELb0ELb0ELb0ELb1ELb1ELb1ELb0ELb0EEENS1_21CollectiveEpilogueFwdINS6_IJSA_SC_SB_EEES9_SE_SG_Li256ELb1ELb1ELb0ELb0EEENS1_36VarlenDynamicPersistentTileSchedulerILi128ELi96ELi256ELi128ELb0ELb1ELb1ELb1ELb0ELb1EEEEEEEEEvNT_6ParamsE)
        /*0314*/ 	.word	0x000000a8


	//----- nvinfo : EIATTR_FRAME_SIZE
	.align		4
.L_187:
        /*0318*/ 	.byte	0x04, 0x11
        /*031a*/ 	.short	(.L_189 - .L_188)
	.align		4
.L_188:
        /*031c*/ 	.word	index@(_ZN7cutlass13device_kernelIN5flash11enable_sm90INS1_16FlashAttnFwdSm90INS1_25CollectiveMainloopFwdSm90ILi2EN4cute5tupleIJNS5_1CILi1EEES8_S8_EEENS6_IJNS7_ILi128EEENS7_ILi96EEENS7_ILi192EEEEEELi192ENS_10bfloat16_tEfNS_4arch4Sm90ELb0ELb1ELb1ELb1ELb0ELb0ELb0ELb1ELb1ELb1ELb0ELb0EEENS1_21CollectiveEpilogueFwdINS6_IJSA_SC_SB_EEES9_SE_SG_Li256ELb1ELb1ELb0ELb0EEENS1_36VarlenDynamicPersistentTileSchedulerILi128ELi96ELi256ELi128ELb0ELb1ELb1ELb1ELb0ELb1EEEEEEEEEvNT_6ParamsE)
        /*0320*/ 	.word	0x00000050


	//----- nvinfo : EIATTR_REGCOUNT
	.align		4
.L_189:
        /*0324*/ 	.byte	0x04, 0x2f
        /*0326*/ 	.short	(.L_191 - .L_190)
	.align		4
.L_190:
        /*0328*/ 	.word	index@(_ZN7cutlass13device_kernelIN5flash11enable_sm90INS1_16FlashAttnFwdSm90INS1_25CollectiveMainloopFwdSm90ILi2EN4cute5tupleIJNS5_1CILi1EEES8_S8_EEENS6_IJNS7_ILi128EEENS7_ILi96EEENS7_ILi192EEEEEELi192ENS_10bfloat16_tEfNS_4arch4Sm90ELb0ELb1ELb1ELb0ELb0ELb0ELb0ELb1ELb1ELb1ELb0ELb0EEENS1_21CollectiveEpilogueFwdINS6_IJSA_SC_SB_EEES9_SE_SG_Li256ELb0ELb1ELb0ELb0EEENS1_30DynamicPersistentTileSchedulerILi256ELi128ELb0ELb1ELb1EEEEEEEEEvNT_6ParamsE)
        /*032c*/ 	.word	0x000000a8


	//----- nvinfo : EIATTR_FRAME_SIZE
	.align		4
.L_191:
        /*0330*/ 	.byte	0x04, 0x11
        /*0332*/ 	.short	(.L_193 - .L_192)
	.align		4
.L_192:
        /*0334*/ 	.word	index@(_ZN7cutlass13device_kernelIN5flash11enable_sm90INS1_16FlashAttnFwdSm90INS1_25CollectiveMainloopFwdSm90ILi2EN4cute5tupleIJNS5_1CILi1EEES8_S8_EEENS6_IJNS7_ILi128EEENS7_ILi96EEENS7_ILi192EEEEEELi192ENS_10bfloat16_tEfNS_4arch4Sm90ELb0ELb1ELb1ELb0ELb0ELb0ELb0ELb1ELb1ELb1ELb0ELb0EEENS1_21CollectiveEpilogueFwdINS6_IJSA_SC_SB_EEES9_SE_SG_Li256ELb0ELb1ELb0ELb0EEENS1_30DynamicPersistentTileSchedulerILi256ELi128ELb0ELb1ELb1EEEEEEEEEvNT_6ParamsE)
        /*0338*/ 	.word	0x00000020


	//----- nvinfo : EIATTR_REGCOUNT
	.align		4
.L_193:
        /*033c*/ 	.byte	0x04, 0x2f
        /*033e*/ 	.short	(.L_195 - .L_194)
	.align		4
.L_194:
        /*0340*/ 	.word	index@(_ZN7cutlass13device_kernelIN5flash11enable_sm90INS1_16FlashAttnFwdSm90INS1_25CollectiveMainloopFwdSm90ILi2EN4cute5tupleIJNS5_1CILi1EEES8_S8_EEENS6_IJNS7_ILi128EEENS7_ILi112EEENS7_ILi192EEEEEELi192ENS_10bfloat16_tEfNS_4arch4Sm90ELb0ELb0ELb1ELb1ELb0ELb1ELb0ELb1ELb1ELb1ELb0ELb0EEENS1_21CollectiveEpilogueFwdINS6_IJSA_SC_SB_EEES9_SE_SG_Li256ELb1ELb1ELb0ELb0EEENS1_36VarlenDynamicPersistentTileSchedulerILi128ELi112ELi256ELi128ELb0ELb1ELb1ELb0ELb1ELb1EEEEEEEEEvNT_6ParamsE)
        /*0344*/ 	.word	0x000000a8


	//----- nvinfo : EIATTR_FRAME_SIZE
	.align		4
.L_195:
        /*0348*/ 	.byte	0x04, 0x11
        /*034a*/ 	.short	(.L_197 - .L_196)
	.align		4
.L_196:
        /*034c*/ 	.word	index@(_ZN7cutlass13device_kernelIN5flash11enable_sm90INS1_16FlashAttnFwdSm90INS1_25CollectiveMainloopFwdSm90ILi2EN4cute5tupleIJNS5_1CILi1EEES8_S8_EEENS6_IJNS7_ILi128EEENS7_ILi112EEENS7_ILi192EEEEEELi192ENS_10bfloat16_tEfNS_4arch4Sm90ELb0ELb0ELb1ELb1ELb0ELb1ELb0ELb1ELb1ELb1ELb0ELb0EEENS1_21CollectiveEpilogueFwdINS6_IJSA_SC_SB_EEES9_SE_SG_Li256ELb1ELb1ELb0ELb0EEENS1_36VarlenDynamicPersistentTileSchedulerILi128ELi112ELi256ELi128ELb0ELb1ELb1ELb0ELb1ELb1EEEEEEEEEvNT_6ParamsE)
        /*0350*/ 	.word	0x000000a0


	//----- nvinfo : EIATTR_REGCOUNT
	.align		4
.L_197:
        /*0354*/ 	.byte	0x04, 0x2f
        /*0356*/ 	.short	(.L_199 - .L_198)
	.align		4
.L_198:
        /*0358*/ 	.word	index@(_ZN7cutlass13device_kernelIN5flash11enable_sm90INS1_16FlashAttnFwdSm90INS1_25CollectiveMainloopFwdSm90ILi2EN4cute5tupleIJNS5_1CILi1EEES8_S8_EEENS6_IJNS7_ILi128EEENS7_ILi112EEENS7_ILi192EEEEEELi192ENS_10bfloat16_tEfNS_4arch4Sm90ELb0ELb0ELb1ELb1ELb0ELb0ELb0ELb1ELb1ELb1ELb0ELb0EEENS1_21CollectiveEpilogueFwdINS6_IJSA_SC_SB_EEES9_SE_SG_Li256ELb1ELb1ELb0ELb0EEENS1_36VarlenDynamicPersistentTileSchedulerILi128ELi112ELi256ELi128ELb0ELb1ELb1ELb0ELb1ELb1EEEEEEEEEvNT_6ParamsE)
        /*035c*/ 	.word	0x000000a8


	//----- nvinfo : EIATTR_FRAME_SIZE
	.align		4
.L_199:
        /*0360*/ 	.byte	0x04, 0x11
        /*0362*/ 	.short	(.L_201 - .L_200)
	.align		4
.L_200:
        /*0364*/ 	.word	index@(_ZN7cutlass13device_kernelIN5flash11enable_sm90INS1_16FlashAttnFwdSm90INS1_25CollectiveMainloopFwdSm90ILi2EN4cute5tupleIJNS5_1CILi1EEES8_S8_EEENS6_IJNS7_ILi128EEENS7_ILi112EEENS7_ILi192EEEEEELi192ENS_10bfloat16_tEfNS_4arch4Sm90ELb0ELb0ELb1ELb1ELb0ELb0ELb0ELb1ELb1ELb1ELb0ELb0EEENS1_21CollectiveEpilogueFwdINS6_IJSA_SC_SB_EEES9_SE_SG_Li256ELb1ELb1ELb0ELb0EEENS1_36VarlenDynamicPersistentTileSchedulerILi128ELi112ELi256ELi128ELb0ELb1ELb1ELb0ELb1ELb1EEEEEEEEEvNT_6ParamsE)
        /*0368*/ 	.word	0x00000060


	//----- nvinfo : EIATTR_REGCOUNT
	.align		4
.L_201:
        /*036c*/ 	.byte	0x04, 0x2f
        /*036e*/ 	.short	(.L_203 - .L_202)
	.align		4
.L_202:
        /*0370*/ 	.word	index@(_ZN7cutlass13device_kernelIN5flash11enable_sm90INS1_16FlashAttnFwdSm90INS1_25CollectiveMainloopFwdSm90ILi2EN4cute5tupleIJNS5_1CILi2EEENS7_ILi1EEES9_EEENS6_IJNS7_ILi128EEENS7_ILi112EEENS7_ILi192EEEEEELi192ENS_10bfloat16_tEfNS_4arch4Sm90ELb0ELb0ELb1ELb0ELb0ELb0ELb0ELb1ELb1ELb1ELb0ELb0EEENS1_21CollectiveEpilogueFwdINS6_IJSB_SD_SC_EEESA_SF_SH_Li256ELb0ELb1ELb0ELb0EEENS1_29StaticPersistentTileSchedulerILb0EEEEEEEEEvNT_6ParamsE)
        /*0374*/ 	.word	0x000000a8


	//----- nvinfo : EIATTR_FRAME_SIZE
	.align		4
.L_203:
        /*0378*/ 	.byte	0x04, 0x11
        /*037a*/ 	.short	(.L_205 - .L_204)
	.align		4
.L_204:
        /*037c*/ 	.word	index@(_ZN7cutlass13device_kernelIN5flash11enable_sm90INS1_16FlashAttnFwdSm90INS1_25CollectiveMainloopFwdSm90ILi2EN4cute5tupleIJNS5_1CILi2EEENS7_ILi1EEES9_EEENS6_IJNS7_ILi128EEENS7_ILi112EEENS7_ILi192EEEEEELi192ENS_10bfloat16_tEfNS_4arch4Sm90ELb0ELb0ELb1ELb0ELb0ELb0ELb0ELb1ELb1ELb1ELb0ELb0EEENS1_21CollectiveEpilogueFwdINS6_IJSB_SD_SC_EEESA_SF_SH_Li256ELb0ELb1ELb0ELb0EEENS1_29StaticPersistentTileSchedulerILb0EEEEEEEEEvNT_6ParamsE)
        /*0380*/ 	.word	0x00000038


	//----- nvinfo : EIATTR_REGCOUNT
	.align		4
.L_205:
        /*0384*/ 	.byte	0x04, 0x2f
        /*0386*/ 	.short	(.L_207 - .L_206)
	.align		4
.L_206:
        /*0388*/ 	.word	index@(_ZN7cutlass13device_kernelIN5flash11enable_sm90INS1_16FlashAttnFwdSm90INS1_25CollectiveMainloopFwdSm90ILi2EN4cute5tupleIJNS5_1CILi1EEES8_S8_EEENS6_IJNS7_ILi128EEENS7_ILi112EEENS7_ILi192EEEEEELi192ENS_10bfloat16_tEfNS_4arch4Sm90ELb0ELb0ELb1ELb0ELb0ELb0ELb0ELb1ELb1ELb1ELb0ELb0EEENS1_21CollectiveEpilogueFwdINS6_IJSA_SC_SB_EEES9_SE_SG_Li256ELb0ELb1ELb0ELb0EEENS1_29StaticPersistentTileSchedulerILb0EEEEEEEEEvNT_6ParamsE)
        /*038c*/ 	.word	0x000000a8


	//----- nvinfo : EIATTR_FRAME_SIZE
	.align		4
.L_207:
        /*0390*/ 	.byte	0x04, 0x11
        /*0392*/ 	.short	(.L_209 - .L_208)
	.align		4
.L_208:
        /*0394*/ 	.word	index@(_ZN7cutlass13device_kernelIN5flash11enable_sm90INS1_16FlashAttnFwdSm90INS1_25CollectiveMainloopFwdSm90ILi2EN4cute5tupleIJNS5_1CILi1EEES8_S8_EEENS6_IJNS7_ILi128EEENS7_ILi112EEENS7_ILi192EEEEEELi192ENS_10bfloat16_tEfNS_4arch4Sm90ELb0ELb0ELb1ELb0ELb0ELb0ELb0ELb1ELb1ELb1ELb0ELb0EEENS1_21CollectiveEpilogueFwdINS6_IJSA_SC_SB_EEES9_SE_SG_Li256ELb0ELb1ELb0ELb0EEENS1_29StaticPersistentTileSchedulerILb0EEEEEEEEEvNT_6ParamsE)
        /*0398*/ 	.word	0x00000038


	//----- nvinfo : EIATTR_REGCOUNT
	.align		4
.L_209:
        /*039c*/ 	.byte	0x04, 0x2f
        /*039e*/ 	.short	(.L_211 - .L_210)
	.align		4
.L_210:
        /*03a0*/ 	.word	index@(_ZN7cutlass13device_kernelIN5flash11enable_sm90INS1_16FlashAttnFwdSm90INS1_25CollectiveMainloopFwdSm90ILi2EN4cute5tupleIJNS5_1CILi1EEES8_S8_EEENS6_IJNS7_ILi128EEENS7_ILi80EEENS7_ILi256EEEEEELi256ENS_10bfloat16_tEfNS_4arch4Sm90ELb1ELb0ELb1ELb1ELb0ELb1ELb0ELb1ELb1ELb1ELb0ELb0EEENS1_21CollectiveEpilogueFwdINS6_IJSA_SC_SB_EEES9_SE_SG_Li256ELb1ELb1ELb0ELb0EEENS1_36VarlenDynamicPersistentTileSchedulerILi128ELi80ELi256ELi128ELb0ELb1ELb1ELb1ELb1ELb1EEEEEEEEEvNT_6ParamsE)
        /*03a4*/ 	.word	0x000000a8


	//----- nvinfo : EIATTR_FRAME_SIZE
	.align		4
.L_211:
        /*03a8*/ 	.byte	0x04, 0x11
        /*03aa*/ 	.short	(.L_213 - .L_212)
	.align		4
.L_212:
        /*03ac*/ 	.word	index@(_ZN7cutlass13device_kernelIN5flash11enable_sm90INS1_16FlashAttnFwdSm90INS1_25CollectiveMainloopFwdSm90ILi2EN4cute5tupleIJNS5_1CILi1EEES8_S8_EEENS6_IJNS7_ILi128EEENS7_ILi80EEENS7_ILi256EEEEEELi256ENS_10bfloat16_tEfNS_4arch4Sm90ELb1ELb0ELb1ELb1ELb0ELb1ELb0ELb1ELb1ELb1ELb0ELb0EEENS1_21CollectiveEpilogueFwdINS6_IJSA_SC_SB_EEES9_SE_SG_Li256ELb1ELb1ELb0ELb0EEENS1_36VarlenDynamicPersistentTileSchedulerILi128ELi80ELi256ELi128ELb0ELb1ELb1ELb1ELb1ELb1EEEEEEEEEvNT_6ParamsE)
        /*03b0*/ 	.word	0x000000a0


	//----- nvinfo : EIATTR_REGCOUNT
	.align		4
.L_213:
        /*03b4*/ 	.byte	0x04, 0x2f
        /*03b6*/ 	.short	(.L_215 - .L_214)
	.align		4
.L_214:
        /*03b8*/ 	.word	index@(_ZN7cutlass13device_kernelIN5flash11enable_sm90INS1_16FlashAttnFwdSm90INS1_25CollectiveMainloopFwdSm90ILi2EN4cute5tupleIJNS5_1CILi1EEES8_S8_EEENS6_IJNS7_ILi128EEENS7_ILi80EEENS7_ILi256EEEEEELi256ENS_10bfloat16_tEfNS_4arch4Sm90ELb1ELb0ELb1ELb1ELb0ELb0ELb0ELb1ELb1ELb1ELb0ELb0EEENS1_21CollectiveEpilogueFwdINS6_IJSA_SC_SB_EEES9_SE_SG_Li256ELb1ELb1ELb0ELb0EEENS1_36VarlenDynamicPersistentTileSchedulerILi128ELi80ELi256ELi128ELb0ELb1ELb1ELb1ELb1ELb1EEEEEEEEEvNT_6ParamsE)
        /*03bc*/ 	.word	0x000000a8


	//----- nvinfo : EIATTR_FRAME_SIZE
	.align		4
.L_215:
        /*03c0*/ 	.byte	0x04, 0x11
        /*03c2*/ 	.short	(.L_217 - .L_216)
	.align		4
.L_216:
        /*03c4*/ 	.word	index@(_ZN7cutlass13device_kernelIN5flash11enable_sm90INS1_16FlashAttnFwdSm90INS1_25CollectiveMainloopFwdSm90ILi2EN4cute5tupleIJNS5_1CILi1EEES8_S8_EEENS6_IJNS7_ILi128EEENS7_ILi80EEENS7_ILi256EEEEEELi256ENS_10bfloat16_tEfNS_4arch4Sm90ELb1ELb0ELb1ELb1ELb0ELb0ELb0ELb1ELb1ELb1ELb0ELb0EEENS1_21CollectiveEpilogueFwdINS6_IJSA_SC_SB_EEES9_SE_SG_Li256ELb1ELb1ELb0ELb0EEENS1_36VarlenDynamicPersistentTileSchedulerILi128ELi80ELi256ELi128ELb0ELb1ELb1ELb1ELb1ELb1EEEEEEEEEvNT_6ParamsE)
        /*03c8*/ 	.word	0x00000058


	//----- nvinfo : EIATTR_REGCOUNT
	.align		4
.L_217:
        /*03cc*/ 	.byte	0x04, 0x2f
        /*03ce*/ 	.short	(.L_219 - .L_218)
	.align		4
.L_218:
        /*03d0*/ 	.word	index@(_ZN7cutlass13device_kernelIN5flash11enable_sm90INS1_16FlashAttnFwdSm90INS1_25CollectiveMainloopFwdSm90ILi2EN4cute5tupleIJNS5_1CILi1EEES8_S8_EEENS6_IJNS7_ILi128EEENS7_ILi80EEENS7_ILi256EEEEEELi256ENS_10bfloat16_tEfNS_4arch4Sm90ELb1ELb0ELb1ELb0ELb0ELb0ELb0ELb1ELb1ELb1ELb0ELb0EEENS1_21CollectiveEpilogueFwdINS6_IJSA_SC_SB_EEES9_SE_SG_Li256ELb0ELb1ELb0ELb0EEENS1_30DynamicPersistentTileSchedulerILi256ELi128ELb0ELb1ELb1EEEEEEEEEvNT_6ParamsE)
        /*03d4*/ 	.word	0x000000a8


	//----- nvinfo : EIATTR_FRAME_SIZE
	.align		4
.L_219:
        /*03d8*/ 	.byte	0x04, 0x11
        /*03da*/ 	.short	(.L_221 - .L_220)
	.align		4
.L_220:
        /*03dc*/ 	.word	index@(_ZN7cutlass13device_kernelIN5flash11enable_sm90INS1_16FlashAttnFwdSm90INS1_25CollectiveMainloopFwdSm90ILi2EN4cute5tupleIJNS5_1CILi1EEES8_S8_EEENS6_IJNS7_ILi128EEENS7_ILi80EEENS7_ILi256EEEEEELi256ENS_10bfloat16_tEfNS_4arch4Sm90ELb1ELb0ELb1ELb0ELb0ELb0ELb0ELb1ELb1ELb1ELb0ELb0EEENS1_21CollectiveEpilogueFwdINS6_IJSA_SC_SB_EEES9_SE_SG_Li256ELb0ELb1ELb0ELb0EEENS1_30DynamicPersistentTileSchedulerILi256ELi128ELb0ELb1ELb1EEEEEEEEEvNT_6ParamsE)
        /*03e0*/ 	.word	0x00000028


	//----- nvinfo : EIATTR_REGCOUNT
	.align		4
.L_221:
        /*03e4*/ 	.byte	0x04, 0x2f
        /*03e6*/ 	.short	(.L_223 - .L_222)
	.align		4
.L_222:
        /*03e8*/ 	.word	index@(_ZN7cutlass13device_kernelIN5flash11enable_sm90INS1_16FlashAttnFwdSm90INS1_25CollectiveMainloopFwdSm90ILi2EN4cute5tupleIJNS5_1CILi1EEES8_S8_EEENS6_IJNS7_ILi128EEENS7_ILi64EEENS7_ILi256EEEEEELi256ENS_10bfloat16_tEfNS_4arch4Sm90ELb0ELb1ELb1ELb1ELb0ELb1ELb0ELb1ELb1ELb1ELb0ELb0EEENS1_21CollectiveEpilogueFwdINS6_IJSA_SC_SB_EEES9_SE_SG_Li256ELb1ELb1ELb0ELb0EEENS1_36VarlenDynamicPersistentTileSchedulerILi128ELi64ELi256ELi128ELb0ELb1ELb1ELb1ELb0ELb1EEEEEEEEEvNT_6ParamsE)
        /*03ec*/ 	.word	0x000000a8


	//----- nvinfo : EIATTR_FRAME_SIZE
	.align		4
.L_223:
        /*03f0*/ 	.byte	0x04, 0x11
        /*03f2*/ 	.short	(.L_225 - .L_224)
	.align		4
.L_224:
        /*03f4*/ 	.word	index@(_ZN7cutlass13device_kernelIN5flash11enable_sm90INS1_16FlashAttnFwdSm90INS1_25CollectiveMainloopFwdSm90ILi2EN4cute5tupleIJNS5_1CILi1EEES8_S8_EEENS6_IJNS7_ILi128EEENS7_ILi64EEENS7_ILi256EEEEEELi256ENS_10bfloat16_tEfNS_4arch4Sm90ELb0ELb1ELb1ELb1ELb0ELb1ELb0ELb1ELb1ELb1ELb0ELb0EEENS1_21CollectiveEpilogueFwdINS6_IJSA_SC_SB_EEES9_SE_SG_Li256ELb1ELb1ELb0ELb0EEENS1_36VarlenDynamicPersistentTileSchedulerILi128ELi64ELi256ELi128ELb0ELb1ELb1ELb1ELb0ELb1EEEEEEEEEvNT_6ParamsE)
        /*03f8*/ 	.word	0x000000c8


	//----- nvinfo : EIATTR_REGCOUNT
	.align		4
.L_225:
        /*03fc*/ 	.byte	0x04, 0x2f
        /*03fe*/ 	.short	(.L_227 - .L_226)
	.align		4
.L_226:
        /*0400*/ 	.word	index@(_ZN7cutlass13device_kernelIN5flash11enable_sm90INS1_16FlashAttnFwdSm90INS1_25CollectiveMainloopFwdSm90ILi2EN4cute5tupleIJNS5_1CILi1EEES8_S8_EEENS6_IJNS7_ILi128EEENS7_ILi64EEENS7_ILi256EEEEEELi256ENS_10bfloat16_tEfNS_4arch4Sm90ELb0ELb1ELb1ELb1ELb0ELb0ELb0ELb1ELb1ELb1ELb0ELb0EEENS1_21CollectiveEpilogueFwdINS6_IJSA_SC_SB_EEES9_SE_SG_Li256ELb1ELb1ELb0ELb0EEENS1_36VarlenDynamicPersistentTileSchedulerILi128ELi64ELi256ELi128ELb0ELb1ELb1ELb1ELb0ELb1EEEEEEEEEvNT_6ParamsE)
        /*0404*/ 	.word	0x000000a8


	//----- nvinfo : EIATTR_FRAME_SIZE
	.align		4
.L_227:
        /*0408*/ 	.byte	0x04, 0x11
        /*040a*/ 	.short	(.L_229 - .L_228)
	.align		4
.L_228:
        /*040c*/ 	.word	index@(_ZN7cutlass13device_kernelIN5flash11enable_sm90INS1_16FlashAttnFwdSm90INS1_25CollectiveMainloopFwdSm90ILi2EN4cute5tupleIJNS5_1CILi1EEES8_S8_EEENS6_IJNS7_ILi128EEENS7_ILi64EEENS7_ILi256EEEEEELi256ENS_10bfloat16_tEfNS_4arch4Sm90ELb0ELb1ELb1ELb1ELb0ELb0ELb0ELb1ELb1ELb1ELb0ELb0EEENS1_21CollectiveEpilogueFwdINS6_IJSA_SC_SB_EEES9_SE_SG_Li256ELb1ELb1ELb0ELb0EEENS1_36VarlenDynamicPersistentTileSchedulerILi128ELi64ELi256ELi128ELb0ELb1ELb1ELb1ELb0ELb1EEEEEEEEEvNT_6ParamsE)
        /*0410*/ 	.word	0x00000050


	//----- nvinfo : EIATTR_REGCOUNT
	.align		4
.L_229:
        /*0414*/ 	.byte	0x04, 0x2f
        /*0416*/ 	.short	(.L_231 - .L_230)
	.align		4
.L_230:
        /*0418*/ 	.word	index@(_ZN7cutlass13device_kernelIN5flash11enable_sm90INS1_16FlashAttnFwdSm90INS1_25CollectiveMainloopFwdSm90ILi2EN4cute5tupleIJNS5_1CILi1EEES8_S8_EEENS6_IJNS7_ILi128EEENS7_ILi64EEENS7_ILi256EEEEEELi256ENS_10bfloat16_tEfNS_4arch4Sm90ELb0ELb1ELb1ELb0ELb0ELb0ELb0ELb1ELb1ELb1ELb0ELb0EEENS1_21CollectiveEpilogueFwdINS6_IJSA_SC_SB_EEES9_SE_SG_Li256ELb0ELb1ELb0ELb0EEENS1_30DynamicPersistentTileSchedulerILi256ELi128ELb0ELb1ELb1EEEEEEEEEvNT_6ParamsE)
        /*041c*/ 	.word	0x000000a8


	//----- nvinfo : EIATTR_FRAME_SIZE
	.align		4
.L_231:
        /*0420*/ 	.byte	0x04, 0x11
        /*0422*/ 	.short	(.L_233 - .L_232)
	.align		4
.L_232:
        /*0424*/ 	.word	index@(_ZN7cutlass13device_kernelIN5flash11enable_sm90INS1_16FlashAttnFwdSm90INS1_25CollectiveMainloopFwdSm90ILi2EN4cute5tupleIJNS5_1CILi1EEES8_S8_EEENS6_IJNS7_ILi128EEENS7_ILi64EEENS7_ILi256EEEEEELi256ENS_10bfloat16_tEfNS_4arch4Sm90ELb0ELb1ELb1ELb0ELb0ELb0ELb0ELb1ELb1ELb1ELb0ELb0EEENS1_21CollectiveEpilogueFwdINS6_IJSA_SC_SB_EEES9_SE_SG_Li256ELb0ELb1ELb0ELb0EEENS1_30DynamicPersistentTileSchedulerILi256ELi128ELb0ELb1ELb1EEEEEEEEEvNT_6ParamsE)
        /*0428*/ 	.word	0x00000020


	//----- nvinfo : EIATTR_REGCOUNT
	.align		4
.L_233:
        /*042c*/ 	.byte	0x04, 0x2f
        /*042e*/ 	.short	(.L_235 - .L_234)
	.align		4
.L_234:
        /*0430*/ 	.word	index@(_ZN7cutlass13device_kernelIN5flash11enable_sm90INS1_16FlashAttnFwdSm90INS1_25CollectiveMainloopFwdSm90ILi2EN4cute5tupleIJNS5_1CILi1EEES8_S8_EEENS6_IJNS7_ILi128EEENS7_ILi80EEENS7_ILi256EEEEEELi256ENS_10bfloat16_tEfNS_4arch4Sm90ELb0ELb0ELb1ELb1ELb0ELb1ELb0ELb1ELb1ELb1ELb0ELb0EEENS1_21CollectiveEpilogueFwdINS6_IJSA_SC_SB_EEES9_SE_SG_Li256ELb1ELb1ELb0ELb0EEENS1_36VarlenDynamicPersistentTileSchedulerILi128ELi80ELi256ELi128ELb0ELb1ELb1ELb0ELb1ELb1EEEEEEEEEvNT_6ParamsE)
        /*0434*/ 	.word	0x000000a8


	//----- nvinfo : EIATTR_FRAME_SIZE
	.align		4
.L_235:
        /*0438*/ 	.byte	0x04, 0x11
        /*043a*/ 	.short	(.L_237 - .L_236)
	.align		4
.L_236:
        /*043c*/ 	.word	index@(_ZN7cutlass13device_kernelIN5flash11enable_sm90INS1_16FlashAttnFwdSm90INS1_25CollectiveMainloopFwdSm90ILi2EN4cute5tupleIJNS5_1CILi1EEES8_S8_EEENS6_IJNS7_ILi128EEENS7_ILi80EEENS7_ILi256EEEEEELi256ENS_10bfloat16_tEfNS_4arch4Sm90ELb0ELb0ELb1ELb1ELb0ELb1ELb0ELb1ELb1ELb1ELb0ELb0EEENS1_21CollectiveEpilogueFwdINS6_IJSA_SC_SB_EEES9_SE_SG_Li256ELb1ELb1ELb0ELb0EEENS1_36VarlenDynamicPersistentTileSchedulerILi128ELi80ELi256ELi128ELb0ELb1ELb1ELb0ELb1ELb1EEEEEEEEEvNT_6ParamsE)
        /*0440*/ 	.word	0x00000098


	//----- nvinfo : EIATTR_REGCOUNT
	.align		4
.L_237:
        /*0444*/ 	.byte	0x04, 0x2f
        /*0446*/ 	.short	(.L_239 - .L_238)
	.align		4
.L_238:
        /*0448*/ 	.word	index@(_ZN7cutlass13device_kernelIN5flash11enable_sm90INS1_16FlashAttnFwdSm90INS1_25CollectiveMainloopFwdSm90ILi2EN4cute5tupleIJNS5_1CILi1EEES8_S8_EEENS6_IJNS7_ILi128EEENS7_ILi80EEENS7_ILi256EEEEEELi256ENS_10bfloat16_tEfNS_4arch4Sm90ELb0ELb0ELb1ELb1ELb0ELb0ELb0ELb1ELb1ELb1ELb0ELb0EEENS1_21CollectiveEpilogueFwdINS6_IJSA_SC_SB_EEES9_SE_SG_Li256ELb1ELb1ELb0ELb0EEENS1_36VarlenDynamicPersistentTileSchedulerILi128ELi80ELi256ELi128ELb0ELb1ELb1ELb0ELb1ELb1EEEEEEEEEvNT_6ParamsE)
        /*044c*/ 	.word	0x000000a8


	//----- nvinfo : EIATTR_FRAME_SIZE
	.align		4
.L_239:
        /*0450*/ 	.byte	0x04, 0x11
        /*0452*/ 	.short	(.L_241 - .L_240)
	.align		4
.L_240:
        /*0454*/ 	.word	index@(_ZN7cutlass13device_kernelIN5flash11enable_sm90INS1_16FlashAttnFwdSm90INS1_25CollectiveMainloopFwdSm90ILi2EN4cute5tupleIJNS5_1CILi1EEES8_S8_EEENS6_IJNS7_ILi128EEENS7_ILi80EEENS7_ILi256EEEEEELi256ENS_10bfloat16_tEfNS_4arch4Sm90ELb0ELb0ELb1ELb1ELb0ELb0ELb0ELb1ELb1ELb1ELb0ELb0EEENS1_21CollectiveEpilogueFwdINS6_IJSA_SC_SB_EEES9_SE_SG_Li256ELb1ELb1ELb0ELb0EEENS1_36VarlenDynamicPersistentTileSchedulerILi128ELi80ELi256ELi128ELb0ELb1ELb1ELb0ELb1ELb1EEEEEEEEEvNT_6ParamsE)
        /*0458*/ 	.word	0x00000060


	//----- nvinfo : EIATTR_REGCOUNT
	.align		4
.L_241:
        /*045c*/ 	.byte	0x04, 0x2f
        /*045e*/ 	.short	(.L_243 - .L_242)
	.align		4
.L_242:
        /*0460*/ 	.word	index@(_ZN7cutlass13device_kernelIN5flash11enable_sm90INS1_16FlashAttnFwdSm90INS1_25CollectiveMainloopFwdSm90ILi2EN4cute5tupleIJNS5_1CILi2EEENS7_ILi1EEES9_EEENS6_IJNS7_ILi128EEENS7_ILi80EEENS7_ILi256EEEEEELi256ENS_10bfloat16_tEfNS_4arch4Sm90ELb0ELb0ELb1ELb0ELb0ELb0ELb0ELb1ELb1ELb1ELb0ELb0EEENS1_21CollectiveEpilogueFwdINS6_IJSB_SD_SC_EEESA_SF_SH_Li256ELb0ELb1ELb0ELb0EEENS1_29StaticPersistentTileSchedulerILb0EEEEEEEEEvNT_6ParamsE)
        /*0464*/ 	.word	0x000000a8


	//----- nvinfo : EIATTR_FRAME_SIZE
	.align		4
.L_243:
        /*0468*/ 	.byte	0x04, 0x11
        /*046a*/ 	.short	(.L_245 - .L_244)
	.align		4
.L_244:
        /*046c*/ 	.word	index@(_ZN7cutlass13device_kernelIN5flash11enable_sm90INS1_16FlashAttnFwdSm90INS1_25CollectiveMainloopFwdSm90ILi2EN4cute5tupleIJNS5_1CILi2EEENS7_ILi1EEES9_EEENS6_IJNS7_ILi128EEENS7_ILi80EEENS7_ILi256EEEEEELi256ENS_10bfloat16_tEfNS_4arch4Sm90ELb0ELb0ELb1ELb0ELb0ELb0ELb0ELb1ELb1ELb1ELb0ELb0EEENS1_21CollectiveEpilogueFwdINS6_IJSB_SD_SC_EEESA_SF_SH_Li256ELb0ELb1ELb0ELb0EEENS1_29StaticPersistentTileSchedulerILb0EEEEEEEEEvNT_6ParamsE)
        /*0470*/ 	.word	0x00000038


	//----- nvinfo : EIATTR_REGCOUNT
	.align		4
.L_245:
        /*0474*/ 	.byte	0x04, 0x2f
        /*0476*/ 	.short	(.L_247 - .L_246)
	.align		4
.L_246:
        /*0478*/ 	.word	index@(_ZN7cutlass13device_kernelIN5flash11enable_sm90INS1_16FlashAttnFwdSm90INS1_25CollectiveMainloopFwdSm90ILi2EN4cute5tupleIJNS5_1CILi1EEES8_S8_EEENS6_IJNS7_ILi128EEENS7_ILi80EEENS7_ILi256EEEEEELi256ENS_10bfloat16_tEfNS_4arch4Sm90ELb0ELb0ELb1ELb0ELb0ELb0ELb0ELb1ELb1ELb1ELb0ELb0EEENS1_21CollectiveEpilogueFwdINS6_IJSA_SC_SB_EEES9_SE_SG_Li256ELb0ELb1ELb0ELb0EEENS1_29StaticPersistentTileSchedulerILb0EEEEEEEEEvNT_6ParamsE)
        /*047c*/ 	.word	0x000000a8


	//----- nvinfo : EIATTR_FRAME_SIZE
	.align		4
.L_247:
        /*0480*/ 	.byte	0x04, 0x11
        /*0482*/ 	.short	(.L_249 - .L_248)
	.align		4
.L_248:
        /*0484*/ 	.word	index@(_ZN7cutlass13device_kernelIN5flash11enable_sm90INS1_16FlashAttnFwdSm90INS1_25CollectiveMainloopFwdSm90ILi2EN4cute5tupleIJNS5_1CILi1EEES8_S8_EEENS6_IJNS7_ILi128EEENS7_ILi80EEENS7_ILi256EEEEEELi256ENS_10bfloat16_tEfNS_4arch4Sm90ELb0ELb0ELb1ELb0ELb0ELb0ELb0ELb1ELb1ELb1ELb0ELb0EEENS1_21CollectiveEpilogueFwdINS6_IJSA_SC_SB_EEES9_SE_SG_Li256ELb0ELb1ELb0ELb0EEENS1_29StaticPersistentTileSchedulerILb0EEEEEEEEEvNT_6ParamsE)
        /*0488*/ 	.word	0x00000038


	//----- nvinfo : EIATTR_MIN_STACK_SIZE
	.align		4
.L_249:
        /*048c*/ 	.byte	0x04, 0x12
        /*048e*/ 	.short	(.L_251 - .L_250)
	.align		4
.L_250:
        /*0490*/ 	.word	index@(_ZN7cutlass13device_kernelIN5flash11enable_sm90INS1_16FlashAttnFwdSm90INS1_25CollectiveMainloopFwdSm90ILi2EN4cute5tupleIJNS5_1CILi1EEES8_S8_EEENS6_IJNS7_ILi128EEENS7_ILi80EEENS7_ILi256EEEEEELi256ENS_10bfloat16_tEfNS_4arch4Sm90ELb0ELb0ELb1ELb0ELb0ELb0ELb0ELb1ELb1ELb1ELb0ELb0EEENS1_21CollectiveEpilogueFwdINS6_IJSA_SC_SB_EEES9_SE_SG_Li256ELb0ELb1ELb0ELb0EEENS1_29StaticPersistentTileSchedulerILb0EEEEEEEEEvNT_6ParamsE)
        /*0494*/ 	.word	0x00000038


	//----- nvinfo : EIATTR_MIN_STACK_SIZE
	.align		4
.L_251:
        /*0498*/ 	.byte	0x04, 0x12
        /*049a*/ 	.short	(.L_253 - .L_252)
	.align		4
.L_252:
        /*049c*/ 	.word	index@(_ZN7cutlass13device_kernelIN5flash11enable_sm90INS1_16FlashAttnFwdSm90INS1_25CollectiveMainloopFwdSm90ILi2EN4cute5tupleIJNS5_1CILi2EEENS7_ILi1EEES9_EEENS6_IJNS7_ILi128EEENS7_ILi80EEENS7_ILi256EEEEEELi256ENS_10bfloat16_tEfNS_4arch4Sm90ELb0ELb0ELb1ELb0ELb0ELb0ELb0ELb1ELb1ELb1ELb0ELb0EEENS1_21CollectiveEpilogueFwdINS6_IJSB_SD_SC_EEESA_SF_SH_Li256ELb0ELb1ELb0ELb0EEENS1_29StaticPersistentTileSchedulerILb0EEEEEEEEEvNT_6ParamsE)
        /*04a0*/ 	.word	0x00000038


	//----- nvinfo : EIATTR_MIN_STACK_SIZE
	.align		4
.L_253:
        /*04a4*/ 	.byte	0x04, 0x12
        /*04a6*/ 	.short	(.L_255 - .L_254)
	.align		4
.L_254:
        /*04a8*/ 	.word	index@(_ZN7cutlass13device_kernelIN5flash11enable_sm90INS1_16FlashAttnFwdSm90INS1_25CollectiveMainloopFwdSm90ILi2EN4cute5tupleIJNS5_1CILi1EEES8_S8_EEENS6_IJNS7_ILi128EEENS7_ILi80EEENS7_ILi256EEEEEELi256ENS_10bfloat16_tEfNS_4arch4Sm90ELb0ELb0ELb1ELb1ELb0ELb0ELb0ELb1ELb1ELb1ELb0ELb0EEENS1_21CollectiveEpilogueFwdINS6_IJSA_SC_SB_EEES9_SE_SG_Li256ELb1ELb1ELb0ELb0EEENS1_36VarlenDynamicPersistentTileSchedulerILi128ELi80ELi256ELi128ELb0ELb1ELb1ELb0ELb1ELb1EEEEEEEEEvNT_6ParamsE)
        /*04ac*/ 	.word	0x00000060


	//----- nvinfo : EIATTR_MIN_STACK_SIZE
	.align		4
.L_255:
        /*04b0*/ 	.byte	0x04, 0x12
        /*04b2*/ 	.short	(.L_257 - .L_256)
	.align		4
.L_256:
        /*04b4*/ 	.word	index@(_ZN7cutlass13device_kernelIN5flash11enable_sm90INS1_16FlashAttnFwdSm90INS1_25CollectiveMainloopFwdSm90ILi2EN4cute5tupleIJNS5_1CILi1EEES8_S8_EEENS6_IJNS7_ILi128EEENS7_ILi80EEENS7_ILi256EEEEEELi256ENS_10bfloat16_tEfNS_4arch4Sm90ELb0ELb0ELb1ELb1ELb0ELb1ELb0ELb1ELb1ELb1ELb0ELb0EEENS1_21CollectiveEpilogueFwdINS6_IJSA_SC_SB_EEES9_SE_SG_Li256ELb1ELb1ELb0ELb0EEENS1_36VarlenDynamicPersistentTileSchedulerILi128ELi80ELi256ELi128ELb0ELb1ELb1ELb0ELb1ELb1EEEEEEEEEvNT_6ParamsE)
        /*04b8*/ 	.word	0x00000098


	//----- nvinfo : EIATTR_MIN_STACK_SIZE
	.align		4
.L_257:
        /*04bc*/ 	.byte	0x04, 0x12
        /*04be*/ 	.short	(.L_259 - .L_258)
	.align		4
.L_258:
        /*04c0*/ 	.word	index@(_ZN7cutlass13device_kernelIN5flash11enable_sm90INS1_16FlashAttnFwdSm90INS1_25CollectiveMainloopFwdSm90ILi2EN4cute5tupleIJNS5_1CILi1EEES8_S8_EEENS6_IJNS7_ILi128EEENS7_ILi64EEENS7_ILi256EEEEEELi256ENS_10bfloat16_tEfNS_4arch4Sm90ELb0ELb1ELb1ELb0ELb0ELb0ELb0ELb1ELb1ELb1ELb0ELb0EEENS1_21CollectiveEpilogueFwdINS6_IJSA_SC_SB_EEES9_SE_SG_Li256ELb0ELb1ELb0ELb0EEENS1_30DynamicPersistentTileSchedulerILi256ELi128ELb0ELb1ELb1EEEEEEEEEvNT_6ParamsE)
        /*04c4*/ 	.word	0x00000020


	//----- nvinfo : EIATTR_MIN_STACK_SIZE
	.align		4
.L_259:
        /*04c8*/ 	.byte	0x04, 0x12
        /*04ca*/ 	.short	(.L_261 - .L_260)
	.align		4
.L_260:
        /*04cc*/ 	.word	index@(_ZN7cutlass13device_kernelIN5flash11enable_sm90INS1_16FlashAttnFwdSm90INS1_25CollectiveMainloopFwdSm90ILi2EN4cute5tupleIJNS5_1CILi1EEES8_S8_EEENS6_IJNS7_ILi128EEENS7_ILi64EEENS7_ILi256EEEEEELi256ENS_10bfloat16_tEfNS_4arch4Sm90ELb0ELb1ELb1ELb1ELb0ELb0ELb0ELb1ELb1ELb1ELb0ELb0EEENS1_21CollectiveEpilogueFwdINS6_IJSA_SC_SB_EEES9_SE_SG_Li256ELb1ELb1ELb0ELb0EEENS1_36VarlenDynamicPersistentTileSchedulerILi128ELi64ELi256ELi128ELb0ELb1ELb1ELb1ELb0ELb1EEEEEEEEEvNT_6ParamsE)
        /*04d0*/ 	.word	0x00000050


	//----- nvinfo : EIATTR_MIN_STACK_SIZE
	.align		4
.L_261:
        /*04d4*/ 	.byte	0x04, 0x12
        /*04d6*/ 	.short	(.L_263 - .L_262)
	.align		4
.L_262:
        /*04d8*/ 	.word	index@(_ZN7cutlass13device_kernelIN5flash11enable_sm90INS1_16FlashAttnFwdSm90INS1_25CollectiveMainloopFwdSm90ILi2EN4cute5tupleIJNS5_1CILi1EEES8_S8_EEENS6_IJNS7_ILi128EEENS7_ILi64EEENS7_ILi256EEEEEELi256ENS_10bfloat16_tEfNS_4arch4Sm90ELb0ELb1ELb1ELb1ELb0ELb1ELb0ELb1ELb1ELb1ELb0ELb0EEENS1_21CollectiveEpilogueFwdINS6_IJSA_SC_SB_EEES9_SE_SG_Li256ELb1ELb1ELb0ELb0EEENS1_36VarlenDynamicPersistentTileSchedulerILi128ELi64ELi256ELi128ELb0ELb1ELb1ELb1ELb0ELb1EEEEEEEEEvNT_6ParamsE)
        /*04dc*/ 	.word	0x000000c8


	//----- nvinfo : EIATTR_MIN_STACK_SIZE
	.align		4
.L_263:
        /*04e0*/ 	.byte	0x04, 0x12
        /*04e2*/ 	.short	(.L_265 - .L_264)
	.align		4
.L_264:
        /*04e4*/ 	.word	index@(_ZN7cutlass13device_kernelIN5flash11enable_sm90INS1_16FlashAttnFwdSm90INS1_25CollectiveMainloopFwdSm90ILi2EN4cute5tupleIJNS5_1CILi1EEES8_S8_EEENS6_IJNS7_ILi128EEENS7_ILi80EEENS7_ILi256EEEEEELi256ENS_10bfloat16_tEfNS_4arch4Sm90ELb1ELb0ELb1ELb0ELb0ELb0ELb0ELb1ELb1ELb1ELb0ELb0EEENS1_21CollectiveEpilogueFwdINS6_IJSA_SC_SB_EEES9_SE_SG_Li256ELb0ELb1ELb0ELb0EEENS1_30DynamicPersistentTileSchedulerILi256ELi128ELb0ELb1ELb1EEEEEEEEEvNT_6ParamsE)
        /*04e8*/ 	.word	0x00000028


	//----- nvinfo : EIATTR_MIN_STACK_SIZE
	.align		4
.L_265:
        /*04ec*/ 	.byte	0x04, 0x12
        /*04ee*/ 	.short	(.L_267 - .L_266)
	.align		4
.L_266:
        /*04f0*/ 	.word	index@(_ZN7cutlass13device_kernelIN5flash11enable_sm90INS1_16FlashAttnFwdSm90INS1_25CollectiveMainloopFwdSm90ILi2EN4cute5tupleIJNS5_1CILi1EEES8_S8_EEENS6_IJNS7_ILi128EEENS7_ILi80EEENS7_ILi256EEEEEELi256ENS_10bfloat16_tEfNS_4arch4Sm90ELb1ELb0ELb1ELb1ELb0ELb0ELb0ELb1ELb1ELb1ELb0ELb0EEENS1_21CollectiveEpilogueFwdINS6_IJSA_SC_SB_EEES9_SE_SG_Li256ELb1ELb1ELb0ELb0EEENS1_36VarlenDynamicPersistentTileSchedulerILi128ELi80ELi256ELi128ELb0ELb1ELb1ELb1ELb1ELb1EEEEEEEEEvNT_6ParamsE)
        /*04f4*/ 	.word	0x00000058


	//----- nvinfo : EIATTR_MIN_STACK_SIZE
	.align		4
.L_267:
        /*04f8*/ 	.byte	0x04, 0x12
        /*04fa*/ 	.short	(.L_269 - .L_268)
	.align		4
.L_268:
        /*04fc*/ 	.word	index@(_ZN7cutlass13device_kernelIN5flash11enable_sm90INS1_16FlashAttnFwdSm90INS1_25CollectiveMainloopFwdSm90ILi2EN4cute5tupleIJNS5_1CILi1EEES8_S8_EEENS6_IJNS7_ILi128EEENS7_ILi80EEENS7_ILi256EEEEEELi256ENS_10bfloat16_tEfNS_4arch4Sm90ELb1ELb0ELb1ELb1ELb0ELb1ELb0ELb1ELb1ELb1ELb0ELb0EEENS1_21CollectiveEpilogueFwdINS6_IJSA_SC_SB_EEES9_SE_SG_Li256ELb1ELb1ELb0ELb0EEENS1_36VarlenDynamicPersistentTileSchedulerILi128ELi80ELi256ELi128ELb0ELb1ELb1ELb1ELb1ELb1EEEEEEEEEvNT_6ParamsE)
        /*0500*/ 	.word	0x000000a0


	//----- nvinfo : EIATTR_MIN_STACK_SIZE
	.align		4
.L_269:
        /*0504*/ 	.byte	0x04, 0x12
        /*0506*/ 	.short	(.L_271 - .L_270)
	.align		4
.L_270:
        /*0508*/ 	.word	index@(_ZN7cutlass13device_kernelIN5flash11enable_sm90INS1_16FlashAttnFwdSm90INS1_25CollectiveMainloopFwdSm90ILi2EN4cute5tupleIJNS5_1CILi1EEES8_S8_EEENS6_IJNS7_ILi128EEENS7_ILi112EEENS7_ILi192EEEEEELi192ENS_10bfloat16_tEfNS_4arch4Sm90ELb0ELb0ELb1ELb0ELb0ELb0ELb0ELb1ELb1ELb1ELb0ELb0EEENS1_21CollectiveEpilogueFwdINS6_IJSA_SC_SB_EEES9_SE_SG_Li256ELb0ELb1ELb0ELb0EEENS1_29StaticPersistentTileSchedulerILb0EEEEEEEEEvNT_6ParamsE)
        /*050c*/ 	.word	0x00000038


	//----- nvinfo : EIATTR_MIN_STACK_SIZE
	.align		4
.L_271:
        /*0510*/ 	.byte	0x04, 0x12
        /*0512*/ 	.short	(.L_273 - .L_272)
	.align		4
.L_272:
        /*0514*/ 	.word	index@(_ZN7cutlass13device_kernelIN5flash11enable_sm90INS1_16FlashAttnFwdSm90INS1_25CollectiveMainloopFwdSm90ILi2EN4cute5tupleIJNS5_1CILi2EEENS7_ILi1EEES9_EEENS6_IJNS7_ILi128EEENS7_ILi112EEENS7_ILi192EEEEEELi192ENS_10bfloat16_tEfNS_4arch4Sm90ELb0ELb0ELb1ELb0ELb0ELb0ELb0ELb1ELb1ELb1ELb0ELb0EEENS1_21CollectiveEpilogueFwdINS6_IJSB_SD_SC_EEESA_SF_SH_Li256ELb0ELb1ELb0ELb0EEENS1_29StaticPersistentTileSchedulerILb0EEEEEEEEEvNT_6ParamsE)
        /*0518*/ 	.word	0x00000038


	//----- nvinfo : EIATTR_MIN_STACK_SIZE
	.align		4
.L_273:
        /*051c*/ 	.byte	0x04, 0x12
        /*051e*/ 	.short	(.L_275 - .L_274)
	.align		4
.L_274:
        /*0520*/ 	.word	index@(_ZN7cutlass13device_kernelIN5flash11enable_sm90INS1_16FlashAttnFwdSm90INS1_25CollectiveMainloopFwdSm90ILi2EN4cute5tupleIJNS5_1CILi1EEES8_S8_EEENS6_IJNS7_ILi128EEENS7_ILi112EEENS7_ILi192EEEEEELi192ENS_10bfloat16_tEfNS_4arch4Sm90ELb0ELb0ELb1ELb1ELb0ELb0ELb0ELb1ELb1ELb1ELb0ELb0EEENS1_21CollectiveEpilogueFwdINS6_IJSA_SC_SB_EEES9_SE_SG_Li256ELb1ELb1ELb0ELb0EEENS1_36VarlenDynamicPersistentTileSchedulerILi128ELi112ELi256ELi128ELb0ELb1ELb1ELb0ELb1ELb1EEEEEEEEEvNT_6ParamsE)
        /*0524*/ 	.word	0x00000060


	//----- nvinfo : EIATTR_MIN_STACK_SIZE
	.align		4
.L_275:
        /*0528*/ 	.byte	0x04, 0x12
        /*052a*/ 	.short	(.L_277 - .L_276)
	.align		4
.L_276:
        /*052c*/ 	.word	index@(_ZN7cutlass13device_kernelIN5flash11enable_sm90INS1_16FlashAttnFwdSm90INS1_25CollectiveMainloopFwdSm90ILi2EN4cute5tupleIJNS5_1CILi1EEES8_S8_EEENS6_IJNS7_ILi128EEENS7_ILi112EEENS7_ILi192EEEEEELi192ENS_10bfloat16_tEfNS_4arch4Sm90ELb0ELb0ELb1ELb1ELb0ELb1ELb0ELb1ELb1ELb1ELb0ELb0EEENS1_21CollectiveEpilogueFwdINS6_IJSA_SC_SB_EEES9_SE_SG_Li256ELb1ELb1ELb0ELb0EEENS1_36VarlenDynamicPersistentTileSchedulerILi128ELi112ELi256ELi128ELb0ELb1ELb1ELb0ELb1ELb1EEEEEEEEEvNT_6ParamsE)
        /*0530*/ 	.word	0x000000a0


	//----- nvinfo : EIATTR_MIN_STACK_SIZE
	.align		4
.L_277:
        /*0534*/ 	.byte	0x04, 0x12
        /*0536*/ 	.short	(.L_279 - .L_278)
	.align		4
.L_278:
        /*0538*/ 	.word	index@(_ZN7cutlass13device_kernelIN5flash11enable_sm90INS1_16FlashAttnFwdSm90INS1_25CollectiveMainloopFwdSm90ILi2EN4cute5tupleIJNS5_1CILi1EEES8_S8_EEENS6_IJNS7_ILi128EEENS7_ILi96EEENS7_ILi192EEEEEELi192ENS_10bfloat16_tEfNS_4arch4Sm90ELb0ELb1ELb1ELb0ELb0ELb0ELb0ELb1ELb1ELb1ELb0ELb0EEENS1_21CollectiveEpilogueFwdINS6_IJSA_SC_SB_EEES9_SE_SG_Li256ELb0ELb1ELb0ELb0EEENS1_30DynamicPersistentTileSchedulerILi256ELi128ELb0ELb1ELb1EEEEEEEEEvNT_6ParamsE)
        /*053c*/ 	.word	0x00000020


	//----- nvinfo : EIATTR_MIN_STACK_SIZE
	.align		4
.L_279:
        /*0540*/ 	.byte	0x04, 0x12
        /*0542*/ 	.short	(.L_281 - .L_280)
	.align		4
.L_280:
        /*0544*/ 	.word	index@(_ZN7cutlass13device_kernelIN5flash11enable_sm90INS1_16FlashAttnFwdSm90INS1_25CollectiveMainloopFwdSm90ILi2EN4cute5tupleIJNS5_1CILi1EEES8_S8_EEENS6_IJNS7_ILi128EEENS7_ILi96EEENS7_ILi192EEEEEELi192ENS_10bfloat16_tEfNS_4arch4Sm90ELb0ELb1ELb1ELb1ELb0ELb0ELb0ELb1ELb1ELb1ELb0ELb0EEENS1_21CollectiveEpilogueFwdINS6_IJSA_SC_SB_EEES9_SE_SG_Li256ELb1ELb1ELb0ELb0EEENS1_36VarlenDynamicPersistentTileSchedulerILi128ELi96ELi256ELi128ELb0ELb1ELb1ELb1ELb0ELb1EEEEEEEEEvNT_6ParamsE)
        /*0548*/ 	.word	0x00000050


	//----- nvinfo : EIATTR_MIN_STACK_SIZE
	.align		4
.L_281:
        /*054c*/ 	.byte	0x04, 0x12
        /*054e*/ 	.short	(.L_283 - .L_282)
	.align		4
.L_282:
        /*0550*/ 	.word	index@(_ZN7cutlass13device_kernelIN5flash11enable_sm90INS1_16FlashAttnFwdSm90INS1_25CollectiveMainloopFwdSm90ILi2EN4cute5tupleIJNS5_1CILi1EEES8_S8_EEENS6_IJNS7_ILi128EEENS7_ILi96EEENS7_ILi192EEEEEELi192ENS_10bfloat16_tEfNS_4arch4Sm90ELb0ELb1ELb1ELb1ELb0ELb1ELb0ELb1ELb1ELb1ELb0ELb0EEENS1_21CollectiveEpilogueFwdINS6_IJSA_SC_SB_EEES9_SE_SG_Li256ELb1ELb1ELb0ELb0EEENS1_36VarlenDynamicPersistentTileSchedulerILi128ELi96ELi256ELi128ELb0ELb1ELb1ELb1ELb0ELb1EEEEEEEEEvNT_6ParamsE)
        /*0554*/ 	.word	0x00000330


	//----- nvinfo : EIATTR_MIN_STACK_SIZE
	.align		4
.L_283:
        /*0558*/ 	.byte	0x04, 0x12
        /*055a*/ 	.short	(.L_285 - .L_284)
	.align		4
.L_284:
        /*055c*/ 	.word	index@(_ZN7cutlass13device_kernelIN5flash11enable_sm90INS1_16FlashAttnFwdSm90INS1_25CollectiveMainloopFwdSm90ILi2EN4cute5tupleIJNS5_1CILi1EEES8_S8_EEENS6_IJNS7_ILi128EEENS7_ILi112EEENS7_ILi192EEEEEELi192ENS_10bfloat16_tEfNS_4arch4Sm90ELb1ELb0ELb1ELb0ELb0ELb0ELb0ELb1ELb1ELb1ELb0ELb0EEENS1_21CollectiveEpilogueFwdINS6_IJSA_SC_SB_EEES9_SE_SG_Li256ELb0ELb1ELb0ELb0EEENS1_30DynamicPersistentTileSchedulerILi256ELi128ELb0ELb1ELb1EEEEEEEEEvNT_6ParamsE)
        /*0560*/ 	.word	0x00000038


	//----- nvinfo : EIATTR_MIN_STACK_SIZE
	.align		4
.L_285:
        /*0564*/ 	.byte	0x04, 0x12
        /*0566*/ 	.short	(.L_287 - .L_286)
	.align		4
.L_286:
        /*0568*/ 	.word	index@(_ZN7cutlass13device_kernelIN5flash11enable_sm90INS1_16FlashAttnFwdSm90INS1_25CollectiveMainloopFwdSm90ILi2EN4cute5tupleIJNS5_1CILi1EEES8_S8_EEENS6_IJNS7_ILi128EEENS7_ILi112EEENS7_ILi192EEEEEELi192ENS_10bfloat16_tEfNS_4arch4Sm90ELb1ELb0ELb1ELb1ELb0ELb0ELb0ELb1ELb1ELb1ELb0ELb0EEENS1_21CollectiveEpilogueFwdINS6_IJSA_SC_SB_EEES9_SE_SG_Li256ELb1ELb1ELb0ELb0EEENS1_36VarlenDynamicPersistentTileSchedulerILi128ELi112ELi256ELi128ELb0ELb1ELb1ELb1ELb1ELb1EEEEEEEEEvNT_6ParamsE)
        /*056c*/ 	.word	0x00000058


	//----- nvinfo : EIATTR_MIN_STACK_SIZE
	.align		4
.L_287:
        /*0570*/ 	.byte	0x04, 0x12
        /*0572*/ 	.short	(.L_289 - .L_288)
	.align		4
.L_288:
        /*0574*/ 	.word	index@(_ZN7cutlass13device_kernelIN5flash11enable_sm90INS1_16FlashAttnFwdSm90INS1_25CollectiveMainloopFwdSm90ILi2EN4cute5tupleIJNS5_1CILi1EEES8_S8_EEENS6_IJNS7_ILi128EEENS7_ILi112EEENS7_ILi192EEEEEELi192ENS_10bfloat16_tEfNS_4arch4Sm90ELb1ELb0ELb1ELb1ELb0ELb1ELb0ELb1ELb1ELb1ELb0ELb0EEENS1_21CollectiveEpilogueFwdINS6_IJSA_SC_SB_EEES9_SE_SG_Li256ELb1ELb1ELb0ELb0EEENS1_36VarlenDynamicPersistentTileSchedulerILi128ELi112ELi256ELi128ELb0ELb1ELb1ELb1ELb1ELb1EEEEEEEEEvNT_6ParamsE)
        /*0578*/ 	.word	0x000000a8


	//----- nvinfo : EIATTR_MIN_STACK_SIZE
	.align		4
.L_289:
        /*057c*/ 	.byte	0x04, 0x12
        /*057e*/ 	.short	(.L_291 - .L_290)
	.align		4
.L_290:
        /*0580*/ 	.word	index@(_ZN7cutlass13device_kernelIN5flash11enable_sm90INS1_16FlashAttnFwdSm90INS1_25CollectiveMainloopFwdSm90ILi2EN4cute5tupleIJNS5_1CILi1EEES8_S8_EEENS6_IJNS7_ILi128EEENS7_ILi176EEESA_EEELi128ENS_10bfloat16_tEfNS_4arch4Sm90ELb0ELb0ELb1ELb0ELb0ELb0ELb0ELb1ELb1ELb1ELb0ELb0EEENS1_21CollectiveEpilogueFwdINS6_IJSA_SA_SB_EEES9_SD_SF_Li256ELb0ELb1ELb0ELb0EEENS1_29StaticPersistentTileSchedulerILb0EEEEEEEEEvNT_6ParamsE)
        /*0584*/ 	.word	0x00000038


	//----- nvinfo : EIATTR_MIN_STACK_SIZE
	.align		4
.L_291:
        /*0588*/ 	.byte	0x04, 0x12
        /*058a*/ 	.short	(.L_293 - .L_292)
	.align		4
.L_292:
        /*058c*/ 	.word	index@(_ZN7cutlass13device_kernelIN5flash11enable_sm90INS1_16FlashAttnFwdSm90INS1_25CollectiveMainloopFwdSm90ILi2EN4cute5tupleIJNS5_1CILi2EEENS7_ILi1EEES9_EEENS6_IJNS7_ILi128EEENS7_ILi176EEESB_EEELi128ENS_10bfloat16_tEfNS_4arch4Sm90ELb0ELb0ELb1ELb0ELb0ELb0ELb0ELb1ELb1ELb1ELb0ELb0EEENS1_21CollectiveEpilogueFwdINS6_IJSB_SB_SC_EEESA_SE_SG_Li256ELb0ELb1ELb0ELb0EEENS1_29StaticPersistentTileSchedulerILb0EEEEEEEEEvNT_6ParamsE)
        /*0590*/ 	.word	0x00000038


	//----- nvinfo : EIATTR_MIN_STACK_SIZE
	.align		4
.L_293:
        /*0594*/ 	.byte	0x04, 0x12
        /*0596*/ 	.short	(.L_295 - .L_294)
	.align		4
.L_294:
        /*0598*/ 	.word	index@(_ZN7cutlass13device_kernelIN5flash11enable_sm90INS1_16FlashAttnFwdSm90INS1_25CollectiveMainloopFwdSm90ILi2EN4cute5tupleIJNS5_1CILi1EEES8_S8_EEENS6_IJNS7_ILi128EEENS7_ILi176EEESA_EEELi128ENS_10bfloat16_tEfNS_4arch4Sm90ELb0ELb0ELb1ELb1ELb0ELb0ELb0ELb1ELb1ELb1ELb0ELb0EEENS1_21CollectiveEpilogueFwdINS6_IJSA_SA_SB_EEES9_SD_SF_Li256ELb1ELb1ELb0ELb0EEENS1_36VarlenDynamicPersistentTileSchedulerILi128ELi176ELi256ELi128ELb0ELb1ELb1ELb0ELb1ELb1EEEEEEEEEvNT_6ParamsE)
        /*059c*/ 	.word	0x00000060


	//----- nvinfo : EIATTR_MIN_STACK_SIZE
	.align		4
.L_295:
        /*05a0*/ 	.byte	0x04, 0x12
        /*05a2*/ 	.short	(.L_297 - .L_296)
	.align		4
.L_296:
        /*05a4*/ 	.word	index@(_ZN7cutlass13device_kernelIN5flash11enable_sm90INS1_16FlashAttnFwdSm90INS1_25CollectiveMainloopFwdSm90ILi2EN4cute5tupleIJNS5_1CILi1EEES8_S8_EEENS6_IJNS7_ILi128EEENS7_ILi176EEESA_EEELi128ENS_10bfloat16_tEfNS_4arch4Sm90ELb0ELb0ELb1ELb1ELb0ELb1ELb0ELb1ELb1ELb1ELb0ELb0EEENS1_21CollectiveEpilogueFwdINS6_IJSA_SA_SB_EEES9_SD_SF_Li256ELb1ELb1ELb0ELb0EEENS1_36VarlenDynamicPersistentTileSchedulerILi128ELi176ELi256ELi128ELb0ELb1ELb1ELb0ELb1ELb1EEEEEEEEEvNT_6ParamsE)
        /*05a8*/ 	.word	0x00000090


	//----- nvinfo : EIATTR_MIN_STACK_SIZE
	.align		4
.L_297:
        /*05ac*/ 	.byte	0x04, 0x12
        /*05ae*/ 	.short	(.L_299 - .L_298)
	.align		4
.L_298:
        /*05b0*/ 	.word	index@(_ZN7cutlass13device_kernelIN5flash11enable_sm90INS1_16FlashAttnFwdSm90INS1_25CollectiveMainloopFwdSm90ILi2EN4cute5tupleIJNS5_1CILi1EEES8_S8_EEENS6_IJNS7_ILi128EEESA_SA_EEELi128ENS_10bfloat16_tEfNS_4arch4Sm90ELb0ELb1ELb1ELb0ELb0ELb0ELb0ELb1ELb1ELb1ELb0ELb0EEENS1_21CollectiveEpilogueFwdISB_S9_SC_SE_Li256ELb0ELb1ELb0ELb0EEENS1_30DynamicPersistentTileSchedulerILi256ELi128ELb0ELb1ELb1EEEEEEEEEvNT_6ParamsE)
        /*05b4*/ 	.word	0x00000020


	//----- nvinfo : EIATTR_MIN_STACK_SIZE
	.align		4
.L_299:
        /*05b8*/ 	.byte	0x04, 0x12
        /*05ba*/ 	.short	(.L_301 - .L_300)
	.align		4
.L_300:
        /*05bc*/ 	.word	index@(_ZN7cutlass13device_kernelIN5flash11enable_sm90INS1_16FlashAttnFwdSm90INS1_25CollectiveMainloopFwdSm90ILi2EN4cute5tupleIJNS5_1CILi1EEES8_S8_EEENS6_IJNS7_ILi128EEESA_SA_EEELi128ENS_10bfloat16_tEfNS_4arch4Sm90ELb0ELb1ELb1ELb1ELb0ELb0ELb0ELb1ELb1ELb1ELb0ELb0EEENS1_21CollectiveEpilogueFwdISB_S9_SC_SE_Li256ELb1ELb1ELb0ELb0EEENS1_36VarlenDynamicPersistentTileSchedulerILi128ELi128ELi256ELi128ELb0ELb1ELb1ELb1ELb0ELb1EEEEEEEEEvNT_6ParamsE)
        /*05c0*/ 	.word	0x00000048


	//----- nvinfo : EIATTR_MIN_STACK_SIZE
	.align		4
.L_301:
        /*05c4*/ 	.byte	0x04, 0x12
        /*05c6*/ 	.short	(.L_303 - .L_302)
	.align		4
.L_302:
        /*05c8*/ 	.word	index@(_ZN7cutlass13device_kernelIN5flash11enable_sm90INS1_16FlashAttnFwdSm90INS1_25CollectiveMainloopFwdSm90ILi2EN4cute5tupleIJNS5_1CILi1EEES8_S8_EEENS6_IJNS7_ILi128EEESA_SA_EEELi128ENS_10bfloat16_tEfNS_4arch4Sm90ELb0ELb1ELb1ELb1ELb0ELb1ELb0ELb1ELb1ELb1ELb0ELb0EEENS1_21CollectiveEpilogueFwdISB_S9_SC_SE_Li256ELb1ELb1ELb0ELb0EEENS1_36VarlenDynamicPersistentTileSchedulerILi128ELi128ELi256ELi128ELb0ELb1ELb1ELb1ELb0ELb1EEEEEEEEEvNT_6ParamsE)
        /*05cc*/ 	.word	0x00000058


	//----- nvinfo : EIATTR_MIN_STACK_SIZE
	.align		4
.L_303:
        /*05d0*/ 	.byte	0x04, 0x12
        /*05d2*/ 	.short	(.L_305 - .L_304)
	.align		4
.L_304:
        /*05d4*/ 	.word	index@(_ZN7cutlass13device_kernelIN5flash11enable_sm90INS1_16FlashAttnFwdSm90INS1_25CollectiveMainloopFwdSm90ILi2EN4cute5tupleIJNS5_1CILi1EEES8_S8_EEENS6_IJNS7_ILi128EEESA_SA_EEELi128ENS_10bfloat16_tEfNS_4arch4Sm90ELb1ELb0ELb1ELb0ELb0ELb0ELb0ELb1ELb1ELb1ELb0ELb0EEENS1_21CollectiveEpilogueFwdISB_S9_SC_SE_Li256ELb0ELb1ELb0ELb0EEENS1_30DynamicPersistentTileSchedulerILi256ELi128ELb0ELb1ELb1EEEEEEEEEvNT_6ParamsE)
        /*05d8*/ 	.word	0x00000028


	//----- nvinfo : EIATTR_MIN_STACK_SIZE
	.align		4
.L_305:
        /*05dc*/ 	.byte	0x04, 0x12
        /*05de*/ 	.short	(.L_307 - .L_306)
	.align		4
.L_306:
        /*05e0*/ 	.word	index@(_ZN7cutlass13device_kernelIN5flash11enable_sm90INS1_16FlashAttnFwdSm90INS1_25CollectiveMainloopFwdSm90ILi2EN4cute5tupleIJNS5_1CILi1EEES8_S8_EEENS6_IJNS7_ILi128EEESA_SA_EEELi128ENS_10bfloat16_tEfNS_4arch4Sm90ELb1ELb0ELb1ELb1ELb0ELb0ELb0ELb1ELb1ELb1ELb0ELb0EEENS1_21CollectiveEpilogueFwdISB_S9_SC_SE_Li256ELb1ELb1ELb0ELb0EEENS1_36VarlenDynamicPersistentTileSchedulerILi128ELi128ELi256ELi128ELb0ELb1ELb1ELb1ELb1ELb1EEEEEEEEEvNT_6ParamsE)
        /*05e4*/ 	.word	0x00000058


	//----- nvinfo : EIATTR_MIN_STACK_SIZE
	.align		4
.L_307:
        /*05e8*/ 	.byte	0x04, 0x12
        /*05ea*/ 	.short	(.L_309 - .L_308)
	.align		4
.L_308:
        /*05ec*/ 	.word	index@(_ZN7cutlass13device_kernelIN5flash11enable_sm90INS1_16FlashAttnFwdSm90INS1_25CollectiveMainloopFwdSm90ILi2EN4cute5tupleIJNS5_1CILi1EEES8_S8_EEENS6_IJNS7_ILi128EEESA_SA_EEELi128ENS_10bfloat16_tEfNS_4arch4Sm90ELb1ELb0ELb1ELb1ELb0ELb1ELb0ELb1ELb1ELb1ELb0ELb0EEENS1_21CollectiveEpilogueFwdISB_S9_SC_SE_Li256ELb1ELb1ELb0ELb0EEENS1_36VarlenDynamicPersistentTileSchedulerILi128ELi128ELi256ELi128ELb0ELb1ELb1ELb1ELb1ELb1EEEEEEEEEvNT_6ParamsE)
        /*05f0*/ 	.word	0x00000060


	//----- nvinfo : EIATTR_MIN_STACK_SIZE
	.align		4
.L_309:
        /*05f4*/ 	.byte	0x04, 0x12
        /*05f6*/ 	.short	(.L_311 - .L_310)
	.align		4
.L_310:
        /*05f8*/ 	.word	index@(_ZN7cutlass13device_kernelIN5flash11enable_sm90INS1_16FlashAttnFwdSm90INS1_25CollectiveMainloopFwdSm90ILi2EN4cute5tupleIJNS5_1CILi1EEES8_S8_EEENS6_IJNS7_ILi192EEENS7_ILi144EEENS7_ILi96EEEEEELi96ENS_10bfloat16_tEfNS_4arch4Sm90ELb0ELb0ELb1ELb0ELb0ELb0ELb0ELb0ELb1ELb1ELb0ELb0EEENS1_21CollectiveEpilogueFwdINS6_IJSA_SC_SB_EEES9_SE_SG_Li384ELb0ELb1ELb0ELb0EEENS1_29StaticPersistentTileSchedulerILb0EEEEEEEEEvNT_6ParamsE)
        /*05fc*/ 	.word	0x00000030


	//----- nvinfo : EIATTR_MIN_STACK_SIZE
	.align		4
.L_311:
        /*0600*/ 	.byte	0x04, 0x12
        /*0602*/ 	.short	(.L_313 - .L_312)
	.align		4
.L_312:
        /*0604*/ 	.word	index@(_ZN7cutlass13device_kernelIN5flash11enable_sm90INS1_16FlashAttnFwdSm90INS1_25CollectiveMainloopFwdSm90ILi2EN4cute5tupleIJNS5_1CILi1EEES8_S8_EEENS6_IJNS7_ILi192EEENS7_ILi144EEENS7_ILi96EEEEEELi96ENS_10bfloat16_tEfNS_4arch4Sm90ELb0ELb0ELb1ELb1ELb0ELb0ELb0ELb0ELb1ELb1ELb0ELb0EEENS1_21CollectiveEpilogueFwdINS6_IJSA_SC_SB_EEES9_SE_SG_Li384ELb1ELb1ELb0ELb0EEENS1_36VarlenDynamicPersistentTileSchedulerILi192ELi144ELi384ELi128ELb0ELb1ELb1ELb0ELb1ELb1EEEEEEEEEvNT_6ParamsE)
        /*0608*/ 	.word	0x00000040


	//----- nvinfo : EIATTR_MIN_STACK_SIZE
	.align		4
.L_313:
        /*060c*/ 	.byte	0x04, 0x12
        /*060e*/ 	.short	(.L_315 - .L_314)
	.align		4
.L_314:
        /*0610*/ 	.word	index@(_ZN7cutlass13device_kernelIN5flash11enable_sm90INS1_16FlashAttnFwdSm90INS1_25CollectiveMainloopFwdSm90ILi2EN4cute5tupleIJNS5_1CILi1EEES8_S8_EEENS6_IJNS7_ILi192EEENS7_ILi144EEENS7_ILi96EEEEEELi96ENS_10bfloat16_tEfNS_4arch4Sm90ELb0ELb0ELb1ELb1ELb0ELb1ELb0ELb0ELb1ELb1ELb0ELb0EEENS1_21CollectiveEpilogueFwdINS6_IJSA_SC_SB_EEES9_SE_SG_Li384ELb1ELb1ELb0ELb0EEENS1_36VarlenDynamicPersistentTileSchedulerILi192ELi144ELi384ELi128ELb0ELb1ELb1ELb0ELb1ELb1EEEEEEEEEvNT_6ParamsE)
        /*0614*/ 	.word	0x00000108


	//----- nvinfo : EIATTR_MIN_STACK_SIZE
	.align		4
.L_315:
        /*0618*/ 	.byte	0x04, 0x12
        /*061a*/ 	.short	(.L_317 - .L_316)
	.align		4
.L_316:
        /*061c*/ 	.word	index@(_ZN7cutlass13device_kernelIN5flash11enable_sm90INS1_16FlashAttnFwdSm90INS1_25CollectiveMainloopFwdSm90ILi2EN4cute5tupleIJNS5_1CILi1EEES8_S8_EEENS6_IJNS7_ILi192EEENS7_ILi128EEENS7_ILi96EEEEEELi96ENS_10bfloat16_tEfNS_4arch4Sm90ELb0ELb1ELb1ELb0ELb0ELb0ELb0ELb0ELb1ELb1ELb0ELb0EEENS1_21CollectiveEpilogueFwdINS6_IJSA_SC_SB_EEES9_SE_SG_Li384ELb0ELb1ELb0ELb0EEENS1_30DynamicPersistentTileSchedulerILi384ELi128ELb0ELb1ELb1EEEEEEEEEvNT_6ParamsE)
        /*0620*/ 	.word	0x00000000


	//----- nvinfo : EIATTR_MIN_STACK_SIZE
	.align		4
.L_317:
        /*0624*/ 	.byte	0x04, 0x12
        /*0626*/ 	.short	(.L_319 - .L_318)
	.align		4
.L_318:
        /*0628*/ 	.word	index@(_ZN7cutlass13device_kernelIN5flash11enable_sm90INS1_16FlashAttnFwdSm90INS1_25CollectiveMainloopFwdSm90ILi2EN4cute5tupleIJNS5_1CILi1EEES8_S8_EEENS6_IJNS7_ILi192EEENS7_ILi128EEENS7_ILi96EEEEEELi96ENS_10bfloat16_tEfNS_4arch4Sm90ELb0ELb1ELb1ELb1ELb0ELb0ELb0ELb0ELb1ELb1ELb0ELb0EEENS1_21CollectiveEpilogueFwdINS6_IJSA_SC_SB_EEES9_SE_SG_Li384ELb1ELb1ELb0ELb0EEENS1_36VarlenDynamicPersistentTileSchedulerILi192ELi128ELi384ELi128ELb0ELb1ELb1ELb1ELb0ELb1EEEEEEEEEvNT_6ParamsE)
        /*062c*/ 	.word	0x00000038


	//----- nvinfo : EIATTR_MIN_STACK_SIZE
	.align		4
.L_319:
        /*0630*/ 	.byte	0x04, 0x12
        /*0632*/ 	.short	(.L_321 - .L_320)
	.align		4
.L_320:
        /*0634*/ 	.word	index@(_ZN7cutlass13device_kernelIN5flash11enable_sm90INS1_16FlashAttnFwdSm90INS1_25CollectiveMainloopFwdSm90ILi2EN4cute5tupleIJNS5_1CILi1EEES8_S8_EEENS6_IJNS7_ILi192EEENS7_ILi128EEENS7_ILi96EEEEEELi96ENS_10bfloat16_tEfNS_4arch4Sm90ELb0ELb1ELb1ELb1ELb0ELb1ELb0ELb0ELb1ELb1ELb0ELb0EEENS1_21CollectiveEpilogueFwdINS6_IJSA_SC_SB_EEES9_SE_SG_Li384ELb1ELb1ELb0ELb0EEENS1_36VarlenDynamicPersistentTileSchedulerILi192ELi128ELi384ELi128ELb0ELb1ELb1ELb1ELb0ELb1EEEEEEEEEvNT_6ParamsE)
        /*0638*/ 	.word	0x00000068


	//----- nvinfo : EIATTR_MIN_STACK_SIZE
	.align		4
.L_321:
        /*063c*/ 	.byte	0x04, 0x12
        /*063e*/ 	.short	(.L_323 - .L_322)
	.align		4
.L_322:
        /*0640*/ 	.word	index@(_ZN7cutlass13device_kernelIN5flash11enable_sm90INS1_16FlashAttnFwdSm90INS1_25CollectiveMainloopFwdSm90ILi2EN4cute5tupleIJNS5_1CILi1EEES8_S8_EEENS6_IJNS7_ILi192EEENS7_ILi144EEENS7_ILi96EEEEEELi96ENS_10bfloat16_tEfNS_4arch4Sm90ELb1ELb0ELb1ELb0ELb0ELb0ELb0ELb0ELb1ELb1ELb0ELb0EEENS1_21CollectiveEpilogueFwdINS6_IJSA_SC_SB_EEES9_SE_SG_Li384ELb0ELb1ELb0ELb0EEENS1_30DynamicPersistentTileSchedulerILi384ELi128ELb0ELb1ELb1EEEEEEEEEvNT_6ParamsE)
        /*0644*/ 	.word	0x00000010


	//----- nvinfo : EIATTR_MIN_STACK_SIZE
	.align		4
.L_323:
        /*0648*/ 	.byte	0x04, 0x12
        /*064a*/ 	.short	(.L_325 - .L_324)
	.align		4
.L_324:
        /*064c*/ 	.word	index@(_ZN7cutlass13device_kernelIN5flash11enable_sm90INS1_16FlashAttnFwdSm90INS1_25CollectiveMainloopFwdSm90ILi2EN4cute5tupleIJNS5_1CILi1EEES8_S8_EEENS6_IJNS7_ILi192EEENS7_ILi144EEENS7_ILi96EEEEEELi96ENS_10bfloat16_tEfNS_4arch4Sm90ELb1ELb0ELb1ELb1ELb0ELb0ELb0ELb0ELb1ELb1ELb0ELb0EEENS1_21CollectiveEpilogueFwdINS6_IJSA_SC_SB_EEES9_SE_SG_Li384ELb1ELb1ELb0ELb0EEENS1_36VarlenDynamicPersistentTileSchedulerILi192ELi144ELi384ELi128ELb0ELb1ELb1ELb1ELb1ELb1EEEEEEEEEvNT_6ParamsE)
        /*0650*/ 	.word	0x00000038


	//----- nvinfo : EIATTR_MIN_STACK_SIZE
	.align		4
.L_325:
        /*0654*/ 	.byte	0x04, 0x12
        /*0656*/ 	.short	(.L_327 - .L_326)
	.align		4
.L_326:
        /*0658*/ 	.word	index@(_ZN7cutlass13device_kernelIN5flash11enable_sm90INS1_16FlashAttnFwdSm90INS1_25CollectiveMainloopFwdSm90ILi2EN4cute5tupleIJNS5_1CILi1EEES8_S8_EEENS6_IJNS7_ILi192EEENS7_ILi144EEENS7_ILi96EEEEEELi96ENS_10bfloat16_tEfNS_4arch4Sm90ELb1ELb0ELb1ELb1ELb0ELb1ELb0ELb0ELb1ELb1ELb0ELb0EEENS1_21CollectiveEpilogueFwdINS6_IJSA_SC_SB_EEES9_SE_SG_Li384ELb1ELb1ELb0ELb0EEENS1_36VarlenDynamicPersistentTileSchedulerILi192ELi144ELi384ELi128ELb0ELb1ELb1ELb1ELb1ELb1EEEEEEEEEvNT_6ParamsE)
        /*065c*/ 	.word	0x000000c8


	//----- nvinfo : EIATTR_MIN_STACK_SIZE
	.align		4
.L_327:
        /*0660*/ 	.byte	0x04, 0x12
        /*0662*/ 	.short	(.L_329 - .L_328)
	.align		4
.L_328:
        /*0664*/ 	.word	index@(_ZN7cutlass13device_kernelIN5flash11enable_sm90INS1_16FlashAttnFwdSm90INS1_25CollectiveMainloopFwdSm90ILi2EN4cute5tupleIJNS5_1CILi1EEES8_S8_EEENS6_IJNS7_ILi192EEESA_NS7_ILi64EEEEEELi64ENS_10bfloat16_tEfNS_4arch4Sm90ELb0ELb0ELb1ELb0ELb0ELb0ELb0ELb0ELb1ELb1ELb0ELb0EEENS1_21CollectiveEpilogueFwdINS6_IJSA_SB_SA_EEES9_SD_SF_Li384ELb0ELb1ELb0ELb0EEENS1_29StaticPersistentTileSchedulerILb0EEEEEEEEEvNT_6ParamsE)
        /*0668*/ 	.word	0x00000030


	//----- nvinfo : EIATTR_MIN_STACK_SIZE
	.align		4
.L_329:
        /*066c*/ 	.byte	0x04, 0x12
        /*066e*/ 	.short	(.L_331 - .L_330)
	.align		4
.L_330:
        /*0670*/ 	.word	index@(_ZN7cutlass13device_kernelIN5flash11enable_sm90INS1_16FlashAttnFwdSm90INS1_25CollectiveMainloopFwdSm90ILi2EN4cute5tupleIJNS5_1CILi1EEES8_S8_EEENS6_IJNS7_ILi192EEESA_NS7_ILi64EEEEEELi64ENS_10bfloat16_tEfNS_4arch4Sm90ELb0ELb0ELb1ELb1ELb0ELb0ELb0ELb0ELb1ELb1ELb0ELb0EEENS1_21CollectiveEpilogueFwdINS6_IJSA_SB_SA_EEES9_SD_SF_Li384ELb1ELb1ELb0ELb0EEENS1_36VarlenDynamicPersistentTileSchedulerILi192ELi192ELi384ELi128ELb0ELb1ELb1ELb0ELb1ELb1EEEEEEEEEvNT_6ParamsE)
        /*0674*/ 	.word	0x00000040


	//----- nvinfo : EIATTR_MIN_STACK_SIZE
	.align		4
.L_331:
        /*0678*/ 	.byte	0x04, 0x12
        /*067a*/ 	.short	(.L_333 - .L_332)
	.align		4
.L_332:
        /*067c*/ 	.word	index@(_ZN7cutlass13device_kernelIN5flash11enable_sm90INS1_16FlashAttnFwdSm90INS1_25CollectiveMainloopFwdSm90ILi2EN4cute5tupleIJNS5_1CILi1EEES8_S8_EEENS6_IJNS7_ILi192EEESA_NS7_ILi64EEEEEELi64ENS_10bfloat16_tEfNS_4arch4Sm90ELb0ELb0ELb1ELb1ELb0ELb1ELb0ELb0ELb1ELb1ELb0ELb0EEENS1_21CollectiveEpilogueFwdINS6_IJSA_SB_SA_EEES9_SD_SF_Li384ELb1ELb1ELb0ELb0EEENS1_36VarlenDynamicPersistentTileSchedulerILi192ELi192ELi384ELi128ELb0ELb1ELb1ELb0ELb1ELb1EEEEEEEEEvNT_6ParamsE)
        /*0680*/ 	.word	0x000000c8


	//----- nvinfo : EIATTR_MIN_STACK_SIZE
	.align		4
.L_333:
        /*0684*/ 	.byte	0x04, 0x12
        /*0686*/ 	.short	(.L_335 - .L_334)
	.align		4
.L_334:
        /*0688*/ 	.word	index@(_ZN7cutlass13device_kernelIN5flash11enable_sm90INS1_16FlashAttnFwdSm90INS1_25CollectiveMainloopFwdSm90ILi2EN4cute5tupleIJNS5_1CILi1EEES8_S8_EEENS6_IJNS7_ILi192EEENS7_ILi128EEENS7_ILi64EEEEEELi64ENS_10bfloat16_tEfNS_4arch4Sm90ELb0ELb1ELb1ELb0ELb0ELb0ELb0ELb1ELb1ELb1ELb0ELb0EEENS1_21CollectiveEpilogueFwdINS6_IJSA_SC_SB_EEES9_SE_SG_Li384ELb0ELb1ELb0ELb0EEENS1_30DynamicPersistentTileSchedulerILi384ELi128ELb0ELb1ELb1EEEEEEEEEvNT_6ParamsE)
        /*068c*/ 	.word	0x00000000


	//----- nvinfo : EIATTR_MIN_STACK_SIZE
	.align		4
.L_335:
        /*0690*/ 	.byte	0x04, 0x12
        /*0692*/ 	.short	(.L_337 - .L_336)
	.align		4
.L_336:
        /*0694*/ 	.word	index@(_ZN7cutlass13device_kernelIN5flash11enable_sm90INS1_16FlashAttnFwdSm90INS1_25CollectiveMainloopFwdSm90ILi2EN4cute5tupleIJNS5_1CILi1EEES8_S8_EEENS6_IJNS7_ILi192EEENS7_ILi128EEENS7_ILi64EEEEEELi64ENS_10bfloat16_tEfNS_4arch4Sm90ELb0ELb1ELb1ELb1ELb0ELb0ELb0ELb1ELb1ELb1ELb0ELb0EEENS1_21CollectiveEpilogueFwdINS6_IJSA_SC_SB_EEES9_SE_SG_Li384ELb1ELb1ELb0ELb0EEENS1_36VarlenDynamicPersistentTileSchedulerILi192ELi128ELi384ELi128ELb0ELb1ELb1ELb1ELb0ELb1EEEEEEEEEvNT_6ParamsE)
        /*0698*/ 	.word	0x00000038


	//----- nvinfo : EIATTR_MIN_STACK_SIZE
	.align		4
.L_337:
        /*069c*/ 	.byte	0x04, 0x12
        /*069e*/ 	.short	(.L_339 - .L_338)
	.align		4
.L_338:
        /*06a0*/ 	.word	index@(_ZN7cutlass13device_kernelIN5flash11enable_sm90INS1_16FlashAttnFwdSm90INS1_25CollectiveMainloopFwdSm90ILi2EN4cute5tupleIJNS5_1CILi1EEES8_S8_EEENS6_IJNS7_ILi192EEENS7_ILi128EEENS7_ILi64EEEEEELi64ENS_10bfloat16_tEfNS_4arch4Sm90ELb0ELb1ELb1ELb1ELb0ELb1ELb0ELb1ELb1ELb1ELb0ELb0EEENS1_21CollectiveEpilogueFwdINS6_IJSA_SC_SB_EEES9_SE_SG_Li384ELb1ELb1ELb0ELb0EEENS1_36VarlenDynamicPersistentTileSchedulerILi192ELi128ELi384ELi128ELb0ELb1ELb1ELb1ELb0ELb1EEEEEEEEEvNT_6ParamsE)
        /*06a4*/ 	.word	0x00000068


	//----- nvinfo : EIATTR_MIN_STACK_SIZE
	.align		4
.L_339:
        /*06a8*/ 	.byte	0x04, 0x12
        /*06aa*/ 	.short	(.L_341 - .L_340)
	.align		4
.L_340:
        /*06ac*/ 	.word	index@(_ZN7cutlass13device_kernelIN5flash11enable_sm90INS1_16FlashAttnFwdSm90INS1_25CollectiveMainloopFwdSm90ILi2EN4cute5tupleIJNS5_1CILi1EEES8_S8_EEENS6_IJNS7_ILi192EEENS7_ILi128EEENS7_ILi64EEEEEELi64ENS_10bfloat16_tEfNS_4arch4Sm90ELb1ELb0ELb1ELb0ELb0ELb0ELb0ELb1ELb1ELb1ELb0ELb0EEENS1_21CollectiveEpilogueFwdINS6_IJSA_SC_SB_EEES9_SE_SG_Li384ELb0ELb1ELb0ELb0EEENS1_30DynamicPersistentTileSchedulerILi384ELi128ELb0ELb1ELb1EEEEEEEEEvNT_6ParamsE)
        /*06b0*/ 	.word	0x00000008


	//----- nvinfo : EIATTR_MIN_STACK_SIZE
	.align		4
.L_341:
        /*06b4*/ 	.byte	0x04, 0x12
        /*06b6*/ 	.short	(.L_343 - .L_342)
	.align		4
.L_342:
        /*06b8*/ 	.word	index@(_ZN7cutlass13device_kernelIN5flash11enable_sm90INS1_16FlashAttnFwdSm90INS1_25CollectiveMainloopFwdSm90ILi2EN4cute5tupleIJNS5_1CILi1EEES8_S8_EEENS6_IJNS7_ILi192EEENS7_ILi128EEENS7_ILi64EEEEEELi64ENS_10bfloat16_tEfNS_4arch4Sm90ELb1ELb0ELb1ELb1ELb0ELb0ELb0ELb1ELb1ELb1ELb0ELb0EEENS1_21CollectiveEpilogueFwdINS6_IJSA_SC_SB_EEES9_SE_SG_Li384ELb1ELb1ELb0ELb0EEENS1_36VarlenDynamicPersistentTileSchedulerILi192ELi128ELi384ELi128ELb0ELb1ELb1ELb1ELb1ELb1EEEEEEEEEvNT_6ParamsE)
        /*06bc*/ 	.word	0x00000038


	//----- nvinfo : EIATTR_MIN_STACK_SIZE
	.align		4
.L_343:
        /*06c0*/ 	.byte	0x04, 0x12
        /*06c2*/ 	.short	(.L_345 - .L_344)
	.align		4
.L_344:
        /*06c4*/ 	.word	index@(_ZN7cutlass13device_kernelIN5flash11enable_sm90INS1_16FlashAttnFwdSm90INS1_25CollectiveMainloopFwdSm90ILi2EN4cute5tupleIJNS5_1CILi1EEES8_S8_EEENS6_IJNS7_ILi192EEENS7_ILi128EEENS7_ILi64EEEEEELi64ENS_10bfloat16_tEfNS_4arch4Sm90ELb1ELb0ELb1ELb1ELb0ELb1ELb0ELb1ELb1ELb1ELb0ELb0EEENS1_21CollectiveEpilogueFwdINS6_IJSA_SC_SB_EEES9_SE_SG_Li384ELb1ELb1ELb0ELb0EEENS1_36VarlenDynamicPersistentTileSchedulerILi192ELi128ELi384ELi128ELb0ELb1ELb1ELb1ELb1ELb1EEEEEEEEEvNT_6ParamsE)
        /*06c8*/ 	.word	0x00000060
.L_345:


//--------------------- .nv.compat                --------------------------
	.section	.nv.compat,"",@"SHT_CUDA_COMPAT_INFO"
	.align	4
        /*0000*/ 	.byte	0x02, 0x09, 0x01, 0x00, 0x02, 0x02, 0x04, 0x00, 0x02, 0x05, 0x05, 0x00, 0x03, 0x07, 0x01, 0x01
        /*0010*/ 	.byte	0x02, 0x03, 0x01, 0x00, 0x02, 0x06, 0x01, 0x00, 0x04, 0x0b, 0x08, 0x00, 0x00, 0x00, 0x00, 0x00
        /*0020*/ 	.byte	0x00, 0x00, 0x00, 0x00


//--------------------- .nv.info._ZN7cutlass13device_kernelIN5flash11enable_sm90INS1_16FlashAttnFwdSm90INS1_25CollectiveMainloopFwdSm90ILi2EN4cute5tupleIJNS5_1CILi1EEES8_S8_EEENS6_IJNS7_ILi128EEENS7_ILi80EEENS7_ILi256EEEEEELi256ENS_10bfloat16_tEfNS_4arch4Sm90ELb0ELb0ELb1ELb0ELb0ELb0ELb0ELb1ELb1ELb1ELb0ELb0EEENS1_21CollectiveEpilogueFwdINS6_IJSA_SC_SB_EEES9_SE_SG_Li256ELb0ELb1ELb0ELb0EEENS1_29StaticPersistentTileSchedulerILb0EEEEEEEEEvNT_6ParamsE --------------------------
	.section	.nv.info._ZN7cutlass13device_kernelIN5flash11enable_sm90INS1_16FlashAttnFwdSm90INS1_25CollectiveMainloopFwdSm90ILi2EN4cute5tupleIJNS5_1CILi1EEES8_S8_EEENS6_IJNS7_ILi128EEENS7_ILi80EEENS7_ILi256EEEEEELi256ENS_10bfloat16_tEfNS_4arch4Sm90ELb0ELb0ELb1ELb0ELb0ELb0ELb0ELb1ELb1ELb1ELb0ELb0EEENS1_21CollectiveEpilogueFwdINS6_IJSA_SC_SB_EEES9_SE_SG_Li256ELb0ELb1ELb0ELb0EEENS1_29StaticPersistentTileSchedulerILb0EEEEEEEEEvNT_6ParamsE,"",@"SHT_CUDA_INFO"
	.sectionflags	@""
	.align	4


	//----- nvinfo : EIATTR_CUDA_API_VERSION
	.align		4
        /*0000*/ 	.byte	0x04, 0x37
        /*0002*/ 	.short	(.L_347 - .L_346)
.L_346:
        /*0004*/ 	.word	0x00000082


	//----- nvinfo : EIATTR_KPARAM_INFO
	.align		4
.L_347:
        /*0008*/ 	.byte	0x04, 0x17
        /*000a*/ 	.short	(.L_349 - .L_348)
.L_348:
        /*000c*/ 	.word	0x00000000
        /*0010*/ 	.short	0x0000
        /*0012*/ 	.short	0x0070
        /*0014*/ 	.byte	0x00, 0xf0, 0x01, 0x28


	//----- nvinfo : EIATTR_SPARSE_MMA_MASK
	.align		4
.L_349:
        /*0018*/ 	.byte	0x03, 0x50
        /*001a*/ 	.short	0x0000


	//----- nvinfo : EIATTR_MAXREG_COUNT
	.align		4
        /*001c*/ 	.byte	0x03, 0x1b
        /*001e*/ 	.short	0x00a8


	//----- nvinfo : EIATTR_NUM_BARRIERS
	.align		4
        /*0020*/ 	.byte	0x02, 0x4c
        /*0022*/ 	.byte	0x09
	.zero		1


	//----- nvinfo : EIATTR_EXTERNS
	.align		4
        /*0024*/ 	.byte	0x04, 0x0f
        /*0026*/ 	.short	(.L_351 - .L_350)


	//   ....[0]....
	.align		4
.L_350:
        /*0028*/ 	.word	index@(__assertfail)


	//----- nvinfo : EIATTR_ANNOTATIONS
	.align		4
.L_351:
        /*002c*/ 	.byte	0x04, 0x55
        /*002e*/ 	.short	(.L_353 - .L_352)


	//   ....[0]....
.L_352:
        /*0030*/ 	.word	0x00000001
        /*0034*/ 	.byte	0x50, 0x09, 0x00, 0x00, 0x01, 0x00, 0x00, 0x00, 0x10, 0x0a, 0x00, 0x00, 0x01, 0x00, 0x00, 0x00
        /* <DEDUP_REMOVED lines=30> */
        /*0224*/ 	.byte	0xd0, 0x18, 0x01, 0x00


	//----- nvinfo : EIATTR_MERCURY_ISA_VERSION
	.align		4
.L_353:
        /*0228*/ 	.byte	0x03, 0x5f
        /*022a*/ 	.short	0x0101


	//----- nvinfo : EIATTR_INT_WARP_WIDE_INSTR_OFFSETS
	.align		4
        /*022c*/ 	.byte	0x04, 0x31
        /*022e*/ 	.short	(.L_355 - .L_354)


	//   ....[0]....
.L_354:
        /*0230*/ 	.word	0x00000130


	//   ....[1]....
        /*0234*/ 	.word	0x00000170


	//   ....[2]....
        /*0238*/ 	.word	0x000001e0


	//----- nvinfo : EIATTR_COOP_GROUP_MASK_REGIDS
	.align		4
.L_355:
        /*023c*/ 	.byte	0x04, 0x29
        /*023e*/ 	.short	(.L_357 - .L_356)


	//   ....[0]....
.L_356:
        /*0240*/ 	.word	0xffffffff


	//   ....[1]....
        /*0244*/ 	.word	0xffffffff


	//   ....[2]....
        /*0248*/ 	.word	0xffffffff


	//   ....[3]....
        /*024c*/ 	.word	0xffffffff


	//   ....[4]....
        /*0250*/ 	.word	0xffffffff


	//   ....[5]....
        /*0254*/ 	.word	0xffffffff


	//   ....[6]....
        /*0258*/ 	.word	0xffffffff


	//   ....[7]....
        /*025c*/ 	.word	0xffffffff


	//   ....[8]....
        /*0260*/ 	.word	0xffffffff


	//   ....[9]....
        /*0264*/ 	.word	0xffffffff


	//   ....[10]....
        /*0268*/ 	.word	0xffffffff


	//   ....[11]....
        /*026c*/ 	.word	0xffffffff


	//   ....[12]....
        /*0270*/ 	.word	0xffffffff


	//   ....[13]....
        /*0274*/ 	.word	0xffffffff


	//   ....[14]....
        /*0278*/ 	.word	0xffffffff


	//   ....[15]....
        /*027c*/ 	.word	0xffffffff


	//   ....[16]....
        /*0280*/ 	.word	0xffffffff


	//   ....[17]....
        /*0284*/ 	.word	0xffffffff


	//   ....[18]....
        /*0288*/ 	.word	0xffffffff


	//   ....[19]....
        /*028c*/ 	.word	0xffffffff


	//   ....[20]....
        /*0290*/ 	.word	0xffffffff


	//   ....[21]....
        /*0294*/ 	.word	0xffffffff


	//   ....[22]....
        /*0298*/ 	.word	0xffffffff


	//   ....[23]....
        /*029c*/ 	.word	0xffffffff


	//   ....[24]....
        /*02a0*/ 	.word	0xffffffff


	//   ....[25]....
        /*02a4*/ 	.word	0xffffffff


	//   ....[26]....
        /*02a8*/ 	.word	0xffffffff


	//   ....[27]....
        /*02ac*/ 	.word	0xffffffff


	//   ....[28]....
        /*02b0*/ 	.word	0xffffffff


	//   ....[29]....
        /*02b4*/ 	.word	0xffffffff


	//   ....[30]....
        /*02b8*/ 	.word	0xffffffff


	//   ....[31]....
        /*02bc*/ 	.word	0xffffffff


	//   ....[32]....
        /*02c0*/ 	.word	0xffffffff


	//   ....[33]....
        /*02c4*/ 	.word	0xffffffff


	//   ....[34]....
        /*02c8*/ 	.word	0xffffffff


	//   ....[35]....
        /*02cc*/ 	.word	0xffffffff


	//   ....[36]....
        /*02d0*/ 	.word	0xffffffff


	//   ....[37]....
        /*02d4*/ 	.word	0xffffffff


	//   ....[38]....
        /*02d8*/ 	.word	0xffffffff


	//   ....[39]....
        /*02dc*/ 	.word	0xffffffff


	//   ....[40]....
        /*02e0*/ 	.word	0xffffffff


	//   ....[41]....
        /*02e4*/ 	.word	0xffffffff


	//   ....[42]....
        /*02e8*/ 	.word	0xffffffff


	//   ....[43]....
        /*02ec*/ 	.word	0xffffffff


	//   ....[44]....
        /*02f0*/ 	.word	0xffffffff


	//   ....[45]....
        /*02f4*/ 	.word	0xffffffff


	//   ....[46]....
        /*02f8*/ 	.word	0xffffffff


	//   ....[47]....
        /*02fc*/ 	.word	0xffffffff


	//   ....[48]....
        /*0300*/ 	.word	0xffffffff


	//   ....[49]....
        /*0304*/ 	.word	0xffffffff


	//   ....[50]....
        /*0308*/ 	.word	0x0500000f


	//   ....[51]....
        /*030c*/ 	.word	0x0500000f


	//   ....[52]....
        /*0310*/ 	.word	0x0500000f


	//   ....[53]....
        /*0314*/ 	.word	0x0500000f


	//   ....[54]....
        /*0318*/ 	.word	0x0500000f


	//   ....[55]....
        /*031c*/ 	.word	0x0500000f


	//   ....[56]....
        /*0320*/ 	.word	0x0500000f


	//   ....[57]....
        /*0324*/ 	.word	0x0500000f


	//   ....[58]....
        /*0328*/ 	.word	0x0500000f


	//   ....[59]....
        /*032c*/ 	.word	0x0500000f


	//   ....[60]....
        /*0330*/ 	.word	0x0500000f


	//   ....[61]....
        /*0334*/ 	.word	0x0500000f


	//   ....[62]....
        /*0338*/ 	.word	0x0500000f


	//   ....[63]....
        /*033c*/ 	.word	0x0500000f


	//   ....[64]....
        /*0340*/ 	.word	0x0500000f


	//   ....[65]....
        /*0344*/ 	.word	0x0500000f


	//   ....[66]....
        /*0348*/ 	.word	0x0500000f


	//   ....[67]....
        /*034c*/ 	.word	0x0500000f


	//----- nvinfo : EIATTR_COOP_GROUP_INSTR_OFFSETS
	.align		4
.L_357:
        /*0350*/ 	.byte	0x04, 0x28
        /*0352*/ 	.short	(.L_359 - .L_358)


	//   ....[0]....
.L_358:
        /*0354*/ 	.word	0x00000060


	//   ....[1]....
        /*0358*/ 	.word	0x00000140


	//   ....[2]....
        /*035c*/ 	.word	0x00000190


	//   ....[3]....
        /*0360*/ 	.word	0x000003c0


	//   ....[4]....
        /*0364*/ 	.word	0x00000520


	//   ....[5]....
        /*0368*/ 	.word	0x00000640


	//   ....[6]....
        /*036c*/ 	.word	0x000007a0


	//   ....[7]....
        /*0370*/ 	.word	0x00000e00


	//   ....[8]....
        /*0374*/ 	.word	0x00004680


	//   ....[9]....
        /*0378*/ 	.word	0x000046f0


	//   ....[10]....
        /*037c*/ 	.word	0x00004a90


	//   ....[11]....
        /*0380*/ 	.word	0x00004b10


	//   ....[12]....
        /*0384*/ 	.word	0x000089c0


	//   ....[13]....
        /*0388*/ 	.word	0x00008a20


	//   ....[14]....
        /*038c*/ 	.word	0x00009010


	//   ....[15]....
        /*0390*/ 	.word	0x00009070


	//   ....[16]....
        /*0394*/ 	.word	0x0000a160


	//   ....[17]....
        /*0398*/ 	.word	0x0000a1a0


	//   ....[18]....
        /*039c*/ 	.word	0x0000a2a0


	//   ....[19]....
        /*03a0*/ 	.word	0x0000a2b0


	//   ....[20]....
        /*03a4*/ 	.word	0x0000c000


	//   ....[21]....
        /*03a8*/ 	.word	0x0000c060


	//   ....[22]....
        /*03ac*/ 	.word	0x0000c170


	//   ....[23]....
        /*03b0*/ 	.word	0x0000c180


	//   ....[24]....
        /*03b4*/ 	.word	0x0000c5e0


	//   ....[25]....
        /*03b8*/ 	.word	0x0000c620


	//   ....[26]....
        /*03bc*/ 	.word	0x0000c760


	//   ....[27]....
        /*03c0*/ 	.word	0x0000c780


	//   ....[28]....
        /*03c4*/ 	.word	0x0000c8c0


	//   ....[29]....
        /*03c8*/ 	.word	0x0000c8e0


	//   ....[30]....
        /*03cc*/ 	.word	0x0000ca40


	//   ....[31]....
        /*03d0*/ 	.word	0x0000ca70


	//   ....[32]....
        /*03d4*/ 	.word	0x0000d540


	//   ....[33]....
        /*03d8*/ 	.word	0x0000e050


	//   ....[34]....
        /*03dc*/ 	.word	0x0000e080


	//   ....[35]....
        /*03e0*/ 	.word	0x0000e140


	//   ....[36]....
        /*03e4*/ 	.word	0x0000e150


	//   ....[37]....
        /*03e8*/ 	.word	0x0000e1f0


	//   ....[38]....
        /*03ec*/ 	.word	0x0000e200


	//   ....[39]....
        /*03f0*/ 	.word	0x0000e2a0


	//   ....[40]....
        /*03f4*/ 	.word	0x0000e2b0


	//   ....[41]....
        /*03f8*/ 	.word	0x0000e350


	//   ....[42]....
        /*03fc*/ 	.word	0x0000e360


	//   ....[43]....
        /*0400*/ 	.word	0x0000e400


	//   ....[44]....
        /*0404*/ 	.word	0x0000e410


	//   ....[45]....
        /*0408*/ 	.word	0x0000e4b0


	//   ....[46]....
        /*040c*/ 	.word	0x0000e4c0


	//   ....[47]....
        /*0410*/ 	.word	0x0000e500


	//   ....[48]....
        /*0414*/ 	.word	0x0000e550


	//   ....[49]....
        /*0418*/ 	.word	0x000117e0


	//   ....[50]....
        /*041c*/ 	.word	0x00011d00


	//   ....[51]....
        /*0420*/ 	.word	0x00011e70


	//   ....[52]....
        /*0424*/ 	.word	0x00011ed0


	//   ....[53]....
        /*0428*/ 	.word	0x00012040


	//   ....[54]....
        /*042c*/ 	.word	0x00012090


	//   ....[55]....
        /*0430*/ 	.word	0x000121c0


	//   ....[56]....
        /*0434*/ 	.word	0x00012210


	//   ....[57]....
        /*0438*/ 	.word	0x00012340


	//   ....[58]....
        /*043c*/ 	.word	0x00012390


	//   ....[59]....
        /*0440*/ 	.word	0x000124c0


	//   ....[60]....
        /*0444*/ 	.word	0x00012510


	//   ....[61]....
        /*0448*/ 	.word	0x00012640


	//   ....[62]....
        /*044c*/ 	.word	0x00012690


	//   ....[63]....
        /*0450*/ 	.word	0x000127c0


	//   ....[64]....
        /*0454*/ 	.word	0x00012810


	//   ....[65]....
        /*0458*/ 	.word	0x00012920


	//   ....[66]....
        /*045c*/ 	.word	0x00012970


	//   ....[67]....
        /*0460*/ 	.word	0x00012d10


	//----- nvinfo : EIATTR_REG_RECONFIG
	.align		4
.L_359:
        /*0464*/ 	.byte	0x01, 0x54
	.zero		2


	//----- nvinfo : EIATTR_SYSCALL_OFFSETS
	.align		4
        /*0468*/ 	.byte	0x04, 0x46
        /*046a*/ 	.short	(.L_361 - .L_360)


	//   ....[0]....
.L_360:
        /*046c*/ 	.word	0x000011c0


	//   ....[1]....
        /*0470*/ 	.word	0x0000d190


	//   ....[2]....
        /*0474*/ 	.word	0x0000d2d0


	//   ....[3]....
        /*0478*/ 	.word	0x0000d3c0


	//   ....[4]....
        /*047c*/ 	.word	0x0000dbd0


	//----- nvinfo : EIATTR_MBARRIER_INSTR_OFFSETS
	.align		4
.L_361:
        /*0480*/ 	.byte	0x04, 0x39
        /*0482*/ 	.short	(.L_363 - .L_362)


	//   ....[0]....
.L_362:
        /*0484*/ 	.word	0x00000270
        /*0488*/ 	.word	0x000000ff
        /*048c*/ 	.word	0x00038800
        /*0490*/ 	.short	0x0100
        /*0492*/ 	.byte	0x08
	.zero		1


	//   ....[1]....
        /*0494*/ 	.word	0x00000280
        /*0498*/ 	.word	0x000000ff
        /*049c*/ 	.word	0x00038820
        /*04a0*/ 	.short	0x0100
        /*04a2*/ 	.byte	0x08
	.zero		1


	//   ....[2]....
        /*04a4*/ 	.word	0x00000370
        /*04a8*/ 	.word	0x000000ff
        /*04ac*/ 	.word	0x00038830
        /*04b0*/ 	.short	0x0100
        /*04b2*/ 	.byte	0x08
	.zero		1


	//   ....[3]....
        /*04b4*/ 	.word	0x00000380
        /*04b8*/ 	.word	0x000000ff
        /*04bc*/ 	.word	0x00038840
        /*04c0*/ 	.short	0x0100
        /*04c2*/ 	.byte	0x08
	.zero		1


	//   ....[4]....
        /*04c4*/ 	.word	0x00000390
        /*04c8*/ 	.word	0x000000ff
        /*04cc*/ 	.word	0x00038838
        /*04d0*/ 	.short	0x0100
        /*04d2*/ 	.byte	0x08
	.zero		1


	//   ....[5]....
        /*04d4*/ 	.word	0x000003a0
        /*04d8*/ 	.word	0x000000ff
        /*04dc*/ 	.word	0x00038848
        /*04e0*/ 	.short	0x0100
        /*04e2*/ 	.byte	0x08
	.zero		1


	//   ....[6]....
        /*04e4*/ 	.word	0x000004d0
        /*04e8*/ 	.word	0x000000ff
        /*04ec*/ 	.word	0x00038850
        /*04f0*/ 	.short	0x0100
        /*04f2*/ 	.byte	0x08
	.zero		1


	//   ....[7]....
        /*04f4*/ 	.word	0x000004e0
        /*04f8*/ 	.word	0x000000ff
        /*04fc*/ 	.word	0x00038860
        /*0500*/ 	.short	0x0100
        /*0502*/ 	.byte	0x08
	.zero		1


	//   ....[8]....
        /*0504*/ 	.word	0x000004f0
        /*0508*/ 	.word	0x000000ff
        /*050c*/ 	.word	0x00038858
        /*0510*/ 	.short	0x0100
        /*0512*/ 	.byte	0x08
	.zero		1


	//   ....[9]....
        /*0514*/ 	.word	0x00000500
        /*0518*/ 	.word	0x000000ff
        /*051c*/ 	.word	0x00038868
        /*0520*/ 	.short	0x0100
        /*0522*/ 	.byte	0x08
	.zero		1


	//   ....[10]....
        /*0524*/ 	.word	0x000005f0
        /*0528*/ 	.word	0x000000ff
        /*052c*/ 	.word	0x00038870
        /*0530*/ 	.short	0x0100
        /*0532*/ 	.byte	0x06
	.zero		1


	//   ....[11]....
        /*0534*/ 	.word	0x00000600
        /*0538*/ 	.word	0x000000ff
        /*053c*/ 	.word	0x00038880
        /*0540*/ 	.short	0x0100
        /*0542*/ 	.byte	0x06
	.zero		1


	//   ....[12]....
        /*0544*/ 	.word	0x00000610
        /*0548*/ 	.word	0x000000ff
        /*054c*/ 	.word	0x00038878
        /*0550*/ 	.short	0x0100
        /*0552*/ 	.byte	0x06
	.zero		1


	//   ....[13]....
        /*0554*/ 	.word	0x00000620
        /*0558*/ 	.word	0x000000ff
        /*055c*/ 	.word	0x00038888
        /*0560*/ 	.short	0x0100
        /*0562*/ 	.byte	0x06
	.zero		1


	//   ....[14]....
        /*0564*/ 	.word	0x00000750
        /*0568*/ 	.word	0x000000ff
        /*056c*/ 	.word	0x00038890
        /*0570*/ 	.short	0x0100
        /*0572*/ 	.byte	0x08
	.zero		1


	//   ....[15]....
        /*0574*/ 	.word	0x00000760
        /*0578*/ 	.word	0x000000ff
        /*057c*/ 	.word	0x000388a0
        /*0580*/ 	.short	0x0100
        /*0582*/ 	.byte	0x08
	.zero		1


	//   ....[16]....
        /*0584*/ 	.word	0x00000770
        /*0588*/ 	.word	0x000000ff
        /*058c*/ 	.word	0x00038898
        /*0590*/ 	.short	0x0100
        /*0592*/ 	.byte	0x08
	.zero		1


	//   ....[17]....
        /*0594*/ 	.word	0x00000780
        /*0598*/ 	.word	0x000000ff
        /*059c*/ 	.word	0x000388a8
        /*05a0*/ 	.short	0x0100
        /*05a2*/ 	.byte	0x08
	.zero		1


	//   ....[18]....
        /*05a4*/ 	.word	0x000008b0
        /*05a8*/ 	.word	0x000000ff
        /*05ac*/ 	.word	0x000388b0
        /*05b0*/ 	.short	0x0100
        /*05b2*/ 	.byte	0x08
	.zero		1


	//   ....[19]....
        /*05b4*/ 	.word	0x000008c0
        /*05b8*/ 	.word	0x000000ff
        /*05bc*/ 	.word	0x000388c0
        /*05c0*/ 	.short	0x0100
        /*05c2*/ 	.byte	0x08
	.zero		1


	//   ....[20]....
        /*05c4*/ 	.word	0x000008d0
        /*05c8*/ 	.word	0x000000ff
        /*05cc*/ 	.word	0x000388b8
        /*05d0*/ 	.short	0x0100
        /*05d2*/ 	.byte	0x08
	.zero		1


	//   ....[21]....
        /*05d4*/ 	.word	0x000008e0
        /*05d8*/ 	.word	0x000000ff
        /*05dc*/ 	.word	0x000388c8
        /*05e0*/ 	.short	0x0100
        /*05e2*/ 	.byte	0x08
	.zero		1


	//   ....[22]....
        /*05e4*/ 	.word	0x00001240
        /*05e8*/ 	.word	0x000000ff
        /*05ec*/ 	.word	0x00038800
        /*05f0*/ 	.short	0x010a
        /*05f2*/ 	.byte	0x24
	.zero		1


	//   ....[23]....
        /*05f4*/ 	.word	0x000012d0
        /*05f8*/ 	.word	0x00000000
        /*05fc*/ 	.word	0x00038830
        /*0600*/ 	.short	0x010a
        /*0602*/ 	.byte	0x3f
	.zero		1


	//   ....[24]....
        /*0604*/ 	.word	0x00001350
        /*0608*/ 	.word	0x00000000
        /*060c*/ 	.word	0x00038830
        /*0610*/ 	.short	0x010a
        /*0612*/ 	.byte	0x3f
	.zero		1


	//   ....[25]....
        /*0614*/ 	.word	0x00004500
        /*0618*/ 	.word	0x00000000
        /*061c*/ 	.word	0x00000000
        /*0620*/ 	.short	0x0101
        /*0622*/ 	.byte	0x3f
	.zero		1


	//   ....[26]....
        /*0624*/ 	.word	0x00005a30
        /*0628*/ 	.word	0x000000ff
        /*062c*/ 	.word	0x00038830
        /*0630*/ 	.short	0x010a
        /*0632*/ 	.byte	0x06
	.zero		1


	//   ....[27]....
        /*0634*/ 	.word	0x00005a80
        /*0638*/ 	.word	0x000000ff
        /*063c*/ 	.word	0x00038830
        /*0640*/ 	.short	0x010a
        /*0642*/ 	.byte	0x04
	.zero		1


	//   ....[28]....
        /*0644*/ 	.word	0x00008330
        /*0648*/ 	.word	0x000000ff
        /*064c*/ 	.word	0x00038850
        /*0650*/ 	.short	0x010a
        /*0652*/ 	.byte	0x04
	.zero		1


	//   ....[29]....
        /*0654*/ 	.word	0x00008370
        /*0658*/ 	.word	0x000000ff
        /*065c*/ 	.word	0x00038850
        /*0660*/ 	.short	0x010a
        /*0662*/ 	.byte	0x04
	.zero		1


	//   ....[30]....
        /*0664*/ 	.word	0x000093d0
        /*0668*/ 	.word	0x0000009d
        /*066c*/ 	.word	0x00000000
        /*0670*/ 	.short	0x0101
        /*0672*/ 	.byte	0x3f
	.zero		1


	//   ....[31]....
        /*0674*/ 	.word	0x00009440
        /*0678*/ 	.word	0x000000a5
        /*067c*/ 	.word	0x00000000
        /*0680*/ 	.short	0x0101
        /*0682*/ 	.byte	0x3f
	.zero		1


	//   ....[32]....
        /*0684*/ 	.word	0x0000a0d0
        /*0688*/ 	.word	0x000000ff
        /*068c*/ 	.word	0x00038850
        /*0690*/ 	.short	0x010a
        /*0692*/ 	.byte	0x0c
	.zero		1


	//   ....[33]....
        /*0694*/ 	.word	0x0000a110
        /*0698*/ 	.word	0x000000ff
        /*069c*/ 	.word	0x00038850
        /*06a0*/ 	.short	0x010a
        /*06a2*/ 	.byte	0x0c
	.zero		1


	//   ....[34]....
        /*06a4*/ 	.word	0x0000b250
        /*06a8*/ 	.word	0x0000009b
        /*06ac*/ 	.word	0x00000000
        /*06b0*/ 	.short	0x0101
        /*06b2*/ 	.byte	0x3f
	.zero		1


	//   ....[35]....
        /*06b4*/ 	.word	0x0000c500
        /*06b8*/ 	.word	0x000000ff
        /*06bc*/ 	.word	0x00000000
        /*06c0*/ 	.short	0x0101
        /*06c2*/ 	.byte	0x04
	.zero		1


	//   ....[36]....
        /*06c4*/ 	.word	0x0000d780
        /*06c8*/ 	.word	0x00000000
        /*06cc*/ 	.word	0x00038840
        /*06d0*/ 	.short	0x010a
        /*06d2*/ 	.byte	0x3f
	.zero		1


	//   ....[37]....
        /*06d4*/ 	.word	0x0000e660
        /*06d8*/ 	.word	0x000000ff
        /*06dc*/ 	.word	0x00038800
        /*06e0*/ 	.short	0x0107
        /*06e2*/ 	.byte	0x24
	.zero		1


	//   ....[38]....
        /*06e4*/ 	.word	0x0000e6d0
        /*06e8*/ 	.word	0x000000ff
        /*06ec*/ 	.word	0x00038800
        /*06f0*/ 	.short	0x0101
        /*06f2*/ 	.byte	0x24
	.zero		1


	//   ....[39]....
        /*06f4*/ 	.word	0x0000e700
        /*06f8*/ 	.word	0x000000ff
        /*06fc*/ 	.word	0x00038820
        /*0700*/ 	.short	0x010a
        /*0702*/ 	.byte	0x24
	.zero		1


	//   ....[40]....
        /*0704*/ 	.word	0x0000ea40
        /*0708*/ 	.word	0x00000003
        /*070c*/ 	.word	0x00038840
        /*0710*/ 	.short	0x010a
        /*0712*/ 	.byte	0x3f
	.zero		1


	//   ....[41]....
        /*0714*/ 	.word	0x0000efd0
        /*0718*/ 	.word	0x00000003
        /*071c*/ 	.word	0x00000060
        /*0720*/ 	.short	0x010a
        /*0722*/ 	.byte	0x3f
	.zero		1


	//   ....[42]....
        /*0724*/ 	.word	0x0000f820
        /*0728*/ 	.word	0x00000003
        /*072c*/ 	.word	0x00038840
        /*0730*/ 	.short	0x010a
        /*0732*/ 	.byte	0x3f
	.zero		1


	//   ....[43]....
        /*0734*/ 	.word	0x0000fdb0
        /*0738*/ 	.word	0x00000005
        /*073c*/ 	.word	0x00000060
        /*0740*/ 	.short	0x010a
        /*0742*/ 	.byte	0x3f
	.zero		1


	//   ....[44]....
        /*0744*/ 	.word	0x00010540
        /*0748*/ 	.word	0x00000002
        /*074c*/ 	.word	0x00038840
        /*0750*/ 	.short	0x010a
        /*0752*/ 	.byte	0x3f
	.zero		1


	//   ....[45]....
        /*0754*/ 	.word	0x00010ad0
        /*0758*/ 	.word	0x00000005
        /*075c*/ 	.word	0x00000060
        /*0760*/ 	.short	0x010a
        /*0762*/ 	.byte	0x3f
	.zero		1


	//   ....[46]....
        /*0764*/ 	.word	0x00011100
        /*0768*/ 	.word	0x00000002
        /*076c*/ 	.word	0x00038860
        /*0770*/ 	.short	0x010a
        /*0772*/ 	.byte	0x3f
	.zero		1


	//   ....[47]....
        /*0774*/ 	.word	0x00011760
        /*0778*/ 	.word	0x00000000
        /*077c*/ 	.word	0x00038820
        /*0780*/ 	.short	0x010a
        /*0782*/ 	.byte	0x3f
	.zero		1


	//   ....[48]....
        /*0784*/ 	.word	0x00011950
        /*0788*/ 	.word	0x00000006
        /*078c*/ 	.word	0x00000000
        /*0790*/ 	.short	0x010a
        /*0792*/ 	.byte	0x3f
	.zero		1


	//   ....[49]....
        /*0794*/ 	.word	0x000119a0
        /*0798*/ 	.word	0x00000003
        /*079c*/ 	.word	0x00000000
        /*07a0*/ 	.short	0x010a
        /*07a2*/ 	.byte	0x3f
	.zero		1


	//   ....[50]....
        /*07a4*/ 	.word	0x00011a00
        /*07a8*/ 	.word	0x00000012
        /*07ac*/ 	.word	0x00000000
        /*07b0*/ 	.short	0x010a
        /*07b2*/ 	.byte	0x3f
	.zero		1


	//   ....[51]....
        /*07b4*/ 	.word	0x00011a30
        /*07b8*/ 	.word	0x00000003
        /*07bc*/ 	.word	0x00000000
        /*07c0*/ 	.short	0x010a
        /*07c2*/ 	.byte	0x3f
	.zero		1


	//   ....[52]....
        /*07c4*/ 	.word	0x00011aa0
        /*07c8*/ 	.word	0x00000003
        /*07cc*/ 	.word	0x00038800
        /*07d0*/ 	.short	0x010a
        /*07d2*/ 	.byte	0x3f
	.zero		1


	//   ....[53]....
        /*07d4*/ 	.word	0x00011af0
        /*07d8*/ 	.word	0x00000000
        /*07dc*/ 	.word	0x00038830
        /*07e0*/ 	.short	0x010a
        /*07e2*/ 	.byte	0x3f
	.zero		1


	//   ....[54]....
        /*07e4*/ 	.word	0x00011b60
        /*07e8*/ 	.word	0x00000004
        /*07ec*/ 	.word	0x00038830
        /*07f0*/ 	.short	0x010a
        /*07f2*/ 	.byte	0x3f
	.zero		1


	//   ....[55]....
        /*07f4*/ 	.word	0x00011bc0
        /*07f8*/ 	.word	0x00000003
        /*07fc*/ 	.word	0x00038850
        /*0800*/ 	.short	0x010a
        /*0802*/ 	.byte	0x3f
	.zero		1


	//   ....[56]....
        /*0804*/ 	.word	0x00011c20
        /*0808*/ 	.word	0x00000007
        /*080c*/ 	.word	0x00038850
        /*0810*/ 	.short	0x010a
        /*0812*/ 	.byte	0x3f
	.zero		1


	//   ....[57]....
        /*0814*/ 	.word	0x00011dc0
        /*0818*/ 	.word	0x00000000
        /*081c*/ 	.word	0x00038840
        /*0820*/ 	.short	0x010a
        /*0822*/ 	.byte	0x3f
	.zero		1


	//   ....[58]....
        /*0824*/ 	.word	0x000129b0
        /*0828*/ 	.word	0x00000009
        /*082c*/ 	.word	0x00038820
        /*0830*/ 	.short	0x010a
        /*0832*/ 	.byte	0x3f
	.zero		1


	//   ....[59]....
        /*0834*/ 	.word	0x00012a00
        /*0838*/ 	.word	0x00000003
        /*083c*/ 	.word	0x00038840
        /*0840*/ 	.short	0x010a
        /*0842*/ 	.byte	0x3f
	.zero		1


	//   ....[60]....
        /*0844*/ 	.word	0x00012a50
        /*0848*/ 	.word	0x00000003
        /*084c*/ 	.word	0x00000060
        /*0850*/ 	.short	0x010a
        /*0852*/ 	.byte	0x3f
	.zero		1


	//   ....[61]....
        /*0854*/ 	.word	0x00012aa0
        /*0858*/ 	.word	0x00000003
        /*085c*/ 	.word	0x00038840
        /*0860*/ 	.short	0x010a
        /*0862*/ 	.byte	0x3f
	.zero		1


	//   ....[62]....
        /*0864*/ 	.word	0x00012af0
        /*0868*/ 	.word	0x00000005
        /*086c*/ 	.word	0x00000060
        /*0870*/ 	.short	0x010a
        /*0872*/ 	.byte	0x3f
	.zero		1


	//   ....[63]....
        /*0874*/ 	.word	0x00012b40
        /*0878*/ 	.word	0x00000002
        /*087c*/ 	.word	0x00038840
        /*0880*/ 	.short	0x010a
        /*0882*/ 	.byte	0x3f
	.zero		1


	//   ....[64]....
        /*0884*/ 	.word	0x00012b90
        /*0888*/ 	.word	0x00000005
        /*088c*/ 	.word	0x00000060
        /*0890*/ 	.short	0x010a
        /*0892*/ 	.byte	0x3f
	.zero		1


	//   ....[65]....
        /*0894*/ 	.word	0x00012be0
        /*0898*/ 	.word	0x00000002
        /*089c*/ 	.word	0x00038860
        /*08a0*/ 	.short	0x010a
        /*08a2*/ 	.byte	0x3f
	.zero		1


	//   ....[66]....
        /*08a4*/ 	.word	0x00012c30
        /*08a8*/ 	.word	0x00000000
        /*08ac*/ 	.word	0x00038820
        /*08b0*/ 	.short	0x010a
        /*08b2*/ 	.byte	0x3f
	.zero		1


	//   ....[67]....
        /*08b4*/ 	.word	0x00012dd0
        /*08b8*/ 	.word	0x00000006
        /*08bc*/ 	.word	0x00000000
        /*08c0*/ 	.short	0x010a
        /*08c2*/ 	.byte	0x3f
	.zero		1


	//   ....[68]....
        /*08c4*/ 	.word	0x00012e20
        /*08c8*/ 	.word	0x00000003
        /*08cc*/ 	.word	0x00000000
        /*08d0*/ 	.short	0x010a
        /*08d2*/ 	.byte	0x3f
	.zero		1


	//   ....[69]....
        /*08d4*/ 	.word	0x00012e70
        /*08d8*/ 	.word	0x00000012
        /*08dc*/ 	.word	0x00000000
        /*08e0*/ 	.short	0x010a
        /*08e2*/ 	.byte	0x3f
	.zero		1


	//----- nvinfo : EIATTR_NUM_MBARRIERS
	.align		4
.L_363:
        /*08e4*/ 	.byte	0x03, 0x38
        /*08e6*/ 	.short	0x0016


	//----- nvinfo : EIATTR_EXIT_INSTR_OFFSETS
	.align		4
        /*08e8*/ 	.byte	0x04, 0x1c
        /*08ea*/ 	.short	(.L_365 - .L_364)


	//   ....[0]....
.L_364:
        /*08ec*/ 	.word	0x00000a00


	//   ....[1]....
        /*08f0*/ 	.word	0x0000cc10


	//   ....[2]....
        /*08f4*/ 	.word	0x00011a80


	//----- nvinfo : EIATTR_MAX_THREADS
	.align		4
.L_365:
        /*08f8*/ 	.byte	0x04, 0x05
        /*08fa*/ 	.short	(.L_367 - .L_366)
.L_366:
        /*08fc*/ 	.word	0x00000180
        /*0900*/ 	.word	0x00000001
        /*0904*/ 	.word	0x00000001


	//----- nvinfo : EIATTR_CRS_STACK_SIZE
	.align		4
.L_367:
        /*0908*/ 	.byte	0x04, 0x1e
        /*090a*/ 	.short	(.L_369 - .L_368)
.L_368:
        /*090c*/ 	.word	0x00000000


	//----- nvinfo : EIATTR_CBANK_PARAM_SIZE
	.align		4
.L_369:
        /*0910*/ 	.byte	0x03, 0x19
        /*0912*/ 	.short	0x0a70


	//----- nvinfo : EIATTR_PARAM_CBANK
	.align		4
        /*0914*/ 	.byte	0x04, 0x0a
        /*0916*/ 	.short	(.L_371 - .L_370)
	.align		4
.L_370:
        /*0918*/ 	.word	index@(.nv.constant0._ZN7cutlass13device_kernelIN5flash11enable_sm90INS1_16FlashAttnFwdSm90INS1_25CollectiveMainloopFwdSm90ILi2EN4cute5tupleIJNS5_1CILi1EEES8_S8_EEENS6_IJNS7_ILi128EEENS7_ILi80EEENS7_ILi256EEEEEELi256ENS_10bfloat16_tEfNS_4arch4Sm90ELb0ELb0ELb1ELb0ELb0ELb0ELb0ELb1ELb1ELb1ELb0ELb0EEENS1_21CollectiveEpilogueFwdINS6_IJSA_SC_SB_EEES9_SE_SG_Li256ELb0ELb1ELb0ELb0EEENS1_29StaticPersistentTileSchedulerILb0EEEEEEEEEvNT_6ParamsE)
        /*091c*/ 	.short	0x0210
        /*091e*/ 	.short	0x0a70


	//----- nvinfo : EIATTR_SW_WAR
	.align		4
.L_371:
        /*0920*/ 	.byte	0x04, 0x36
        /*0922*/ 	.short	(.L_373 - .L_372)
.L_372:
        /*0924*/ 	.word	0x00000008
.L_373:


//--------------------- .nv.info._ZN7cutlass13device_kernelIN5flash11enable_sm90INS1_16FlashAttnFwdSm90INS1_25CollectiveMainloopFwdSm90ILi2EN4cute5tupleIJNS5_1CILi2EEENS7_ILi1EEES9_EEENS6_IJNS7_ILi128EEENS7_ILi80EEENS7_ILi256EEEEEELi256ENS_10bfloat16_tEfNS_4arch4Sm90ELb0ELb0ELb1ELb0ELb0ELb0ELb0ELb1ELb1ELb1ELb0ELb0EEENS1_21CollectiveEpilogueFwdINS6_IJSB_SD_SC_EEESA_SF_SH_Li256ELb0ELb1ELb0ELb0EEENS1_29StaticPersistentTileSchedulerILb0EEEEEEEEEvNT_6ParamsE --------------------------
	.section	.nv.info._ZN7cutlass13device_kernelIN5flash11enable_sm90INS1_16FlashAttnFwdSm90INS1_25CollectiveMainloopFwdSm90ILi2EN4cute5tupleIJNS5_1CILi2EEENS7_ILi1EEES9_EEENS6_IJNS7_ILi128EEENS7_ILi80EEENS7_ILi256EEEEEELi256ENS_10bfloat16_tEfNS_4arch4Sm90ELb0ELb0ELb1ELb0ELb0ELb0ELb0ELb1ELb1ELb1ELb0ELb0EEENS1_21CollectiveEpilogueFwdINS6_IJSB_SD_SC_EEESA_SF_SH_Li256ELb0ELb1ELb0ELb0EEENS1_29StaticPersistentTileSchedulerILb0EEEEEEEEEvNT_6ParamsE,"",@"SHT_CUDA_INFO"
	.sectionflags	@""
	.align	4


	//----- nvinfo : EIATTR_CUDA_API_VERSION
	.align		4
        /*0000*/ 	.byte	0x04, 0x37
        /*0002*/ 	.short	(.L_375 - .L_374)
.L_374:
        /*0004*/ 	.word	0x00000082


	//----- nvinfo : EIATTR_KPARAM_INFO
	.align		4
.L_375:
        /*0008*/ 	.byte	0x04, 0x17
        /*000a*/ 	.short	(.L_377 - .L_376)
.L_376:
        /*000c*/ 	.word	0x00000000
        /*0010*/ 	.short	0x0000
        /*0012*/ 	.short	0x0070
        /*0014*/ 	.byte	0x00, 0xf0, 0x01, 0x28


	//----- nvinfo : EIATTR_SPARSE_MMA_MASK
	.align		4
.L_377:
        /*0018*/ 	.byte	0x03, 0x50
        /*001a*/ 	.short	0x0000


	//----- nvinfo : EIATTR_MAXREG_COUNT
	.align		4
        /*001c*/ 	.byte	0x03, 0x1b
        /*001e*/ 	.short	0x00a8


	//----- nvinfo : EIATTR_NUM_BARRIERS
	.align		4
        /*0020*/ 	.byte	0x02, 0x4c
        /*0022*/ 	.byte	0x09
	.zero		1


	//----- nvinfo : EIATTR_EXTERNS
	.align		4
        /*0024*/ 	.byte	0x04, 0x0f
        /*0026*/ 	.short	(.L_379 - .L_378)


	//   ....[0]....
	.align		4
.L_378:
        /*0028*/ 	.word	index@(__assertfail)


	//----- nvinfo : EIATTR_ANNOTATIONS
	.align		4
.L_379:
        /*002c*/ 	.byte	0x04, 0x55
        /*002e*/ 	.short	(.L_381 - .L_380)


	//   ....[0]....
.L_380:
        /* <DEDUP_REMOVED lines=32> */


	//----- nvinfo : EIATTR_MERCURY_ISA_VERSION
	.align		4
.L_381:
        /*0218*/ 	.byte	0x03, 0x5f
        /*021a*/ 	.short	0x0101


	//----- nvinfo : EIATTR_INT_WARP_WIDE_INSTR_OFFSETS
	.align		4
        /*021c*/ 	.byte	0x04, 0x31
        /*021e*/ 	.short	(.L_383 - .L_382)


	//   ....[0]....
.L_382:
        /*0220*/ 	.word	0x00000130


	//   ....[1]....
        /*0224*/ 	.word	0x00000170


	//   ....[2]....
        /*0228*/ 	.word	0x000001e0


	//----- nvinfo : EIATTR_COOP_GROUP_MASK_REGIDS
	.align		4
.L_383:
        /*022c*/ 	.byte	0x04, 0x29
        /*022e*/ 	.short	(.L_385 - .L_384)


	//   ....[0]....
.L_384:
        /*0230*/ 	.word	0xffffffff


	//   ....[1]....
        /*0234*/ 	.word	0xffffffff


	//   ....[2]....
        /*0238*/ 	.word	0xffffffff


	//   ....[3]....
        /*023c*/ 	.word	0xffffffff


	//   ....[4]....
        /*0240*/ 	.word	0xffffffff


	//   ....[5]....
        /*0244*/ 	.word	0xffffffff


	//   ....[6]....
        /*0248*/ 	.word	0xffffffff


	//   ....[7]....
        /*024c*/ 	.word	0xffffffff


	//   ....[8]....
        /*0250*/ 	.word	0xffffffff


	//   ....[9]....
        /*0254*/ 	.word	0xffffffff


	//   ....[10]....
        /*0258*/ 	.word	0xffffffff


	//   ....[11]....
        /*025c*/ 	.word	0xffffffff


	//   ....[12]....
        /*0260*/ 	.word	0xffffffff


	//   ....[13]....
        /*0264*/ 	.word	0xffffffff


	//   ....[14]....
        /*0268*/ 	.word	0xffffffff


	//   ....[15]....
        /*026c*/ 	.word	0xffffffff


	//   ....[16]....
        /*0270*/ 	.word	0xffffffff


	//   ....[17]....
        /*0274*/ 	.word	0xffffffff


	//   ....[18]....
        /*0278*/ 	.word	0xffffffff


	//   ....[19]....
        /*027c*/ 	.word	0xffffffff


	//   ....[20]....
        /*0280*/ 	.word	0xffffffff


	//   ....[21]....
        /*0284*/ 	.word	0xffffffff


	//   ....[22]....
        /*0288*/ 	.word	0xffffffff


	//   ....[23]....
        /*028c*/ 	.word	0xffffffff


	//   ....[24]....
        /*0290*/ 	.word	0xffffffff


	//   ....[25]....
        /*0294*/ 	.word	0xffffffff


	//   ....[26]....
        /*0298*/ 	.word	0xffffffff


	//   ....[27]....
        /*029c*/ 	.word	0xffffffff


	//   ....[28]....
        /*02a0*/ 	.word	0xffffffff


	//   ....[29]....
        /*02a4*/ 	.word	0xffffffff


	//   ....[30]....
        /*02a8*/ 	.word	0xffffffff


	//   ....[31]....
        /*02ac*/ 	.word	0xffffffff


	//   ....[32]....
        /*02b0*/ 	.word	0xffffffff


	//   ....[33]....
        /*02b4*/ 	.word	0xffffffff


	//   ....[34]....
        /*02b8*/ 	.word	0xffffffff


	//   ....[35]....
        /*02bc*/ 	.word	0xffffffff


	//   ....[36]....
        /*02c0*/ 	.word	0xffffffff


	//   ....[37]....
        /*02c4*/ 	.word	0xffffffff


	//   ....[38]....
        /*02c8*/ 	.word	0xffffffff


	//   ....[39]....
        /*02cc*/ 	.word	0xffffffff


	//   ....[40]....
        /*02d0*/ 	.word	0xffffffff


	//   ....[41]....
        /*02d4*/ 	.word	0xffffffff


	//   ....[42]....
        /*02d8*/ 	.word	0xffffffff


	//   ....[43]....
        /*02dc*/ 	.word	0xffffffff


	//   ....[44]....
        /*02e0*/ 	.word	0xffffffff


	//   ....[45]....
        /*02e4*/ 	.word	0xffffffff


	//   ....[46]....
        /*02e8*/ 	.word	0xffffffff


	//   ....[47]....
        /*02ec*/ 	.word	0xffffffff


	//   ....[48]....
        /*02f0*/ 	.word	0xffffffff


	//   ....[49]....
        /*02f4*/ 	.word	0xffffffff


	//   ....[50]....
        /*02f8*/ 	.word	0xffffffff


	//   ....[51]....
        /*02fc*/ 	.word	0x0500000f


	//   ....[52]....
        /*0300*/ 	.word	0x0500000f


	//   ....[53]....
        /*0304*/ 	.word	0x0500000f


	//   ....[54]....
        /*0308*/ 	.word	0x0500000f


	//   ....[55]....
        /*030c*/ 	.word	0x0500000f


	//   ....[56]....
        /*0310*/ 	.word	0x0500000f


	//   ....[57]....
        /*0314*/ 	.word	0x0500000f


	//   ....[58]....
        /*0318*/ 	.word	0x0500000f


	//   ....[59]....
        /*031c*/ 	.word	0x0500000f


	//   ....[60]....
        /*0320*/ 	.word	0x0500000f


	//   ....[61]....
        /*0324*/ 	.word	0x0500000f


	//   ....[62]....
        /*0328*/ 	.word	0x0500000f


	//   ....[63]....
        /*032c*/ 	.word	0x0500000f


	//   ....[64]....
        /*0330*/ 	.word	0x0500000f


	//   ....[65]....
        /*0334*/ 	.word	0x0500000f


	//   ....[66]....
        /*0338*/ 	.word	0x0500000f


	//   ....[67]....
        /*033c*/ 	.word	0x0500000f


	//   ....[68]....
        /*0340*/ 	.word	0x0500000f


	//----- nvinfo : EIATTR_COOP_GROUP_INSTR_OFFSETS
	.align		4
.L_385:
        /*0344*/ 	.byte	0x04, 0x28
        /*0346*/ 	.short	(.L_387 - .L_386)


	//   ....[0]....
.L_386:
        /*0348*/ 	.word	0x00000060


	//   ....[1]....
        /*034c*/ 	.word	0x00000140


	//   ....[2]....
        /*0350*/ 	.word	0x00000190


	//   ....[3]....
        /*0354*/ 	.word	0x000003d0


	//   ....[4]....
        /*0358*/ 	.word	0x00000600


	//   ....[5]....
        /*035c*/ 	.word	0x00000830


	//   ....[6]....
        /*0360*/ 	.word	0x00000ac0


	//   ....[7]....
        /*0364*/ 	.word	0x00000dd0


	//   ....[8]....
        /*0368*/ 	.word	0x00001310


	//   ....[9]....
        /*036c*/ 	.word	0x00004850


	//   ....[10]....
        /*0370*/ 	.word	0x000048d0


	//   ....[11]....
        /*0374*/ 	.word	0x00004c70


	//   ....[12]....
        /*0378*/ 	.word	0x00004cf0


	//   ....[13]....
        /*037c*/ 	.word	0x00008a90


	//   ....[14]....
        /*0380*/ 	.word	0x00008ab0


	//   ....[15]....
        /*0384*/ 	.word	0x00008ad0


	//   ....[16]....
        /*0388*/ 	.word	0x00008af0


	//   ....[17]....
        /*038c*/ 	.word	0x00009ee0


	//   ....[18]....
        /*0390*/ 	.word	0x00009f10


	//   ....[19]....
        /*0394*/ 	.word	0x00009fd0


	//   ....[20]....
        /*0398*/ 	.word	0x00009fe0


	//   ....[21]....
        /*039c*/ 	.word	0x0000bb80


	//   ....[22]....
        /*03a0*/ 	.word	0x0000bbb0


	//   ....[23]....
        /*03a4*/ 	.word	0x0000bcd0


	//   ....[24]....
        /*03a8*/ 	.word	0x0000bd00


	//   ....[25]....
        /*03ac*/ 	.word	0x0000c3d0


	//   ....[26]....
        /*03b0*/ 	.word	0x0000c400


	//   ....[27]....
        /*03b4*/ 	.word	0x0000c560


	//   ....[28]....
        /*03b8*/ 	.word	0x0000c580


	//   ....[29]....
        /*03bc*/ 	.word	0x0000c6c0


	//   ....[30]....
        /*03c0*/ 	.word	0x0000c6e0


	//   ....[31]....
        /*03c4*/ 	.word	0x0000c840


	//   ....[32]....
        /*03c8*/ 	.word	0x0000c870


	//   ....[33]....
        /*03cc*/ 	.word	0x0000d420


	//   ....[34]....
        /*03d0*/ 	.word	0x0000dfb0


	//   ....[35]....
        /*03d4*/ 	.word	0x0000dff0


	//   ....[36]....
        /*03d8*/ 	.word	0x0000e0f0


	//   ....[37]....
        /*03dc*/ 	.word	0x0000e100


	//   ....[38]....
        /*03e0*/ 	.word	0x0000e1b0


	//   ....[39]....
        /*03e4*/ 	.word	0x0000e1c0


	//   ....[40]....
        /*03e8*/ 	.word	0x0000e280


	//   ....[41]....
        /*03ec*/ 	.word	0x0000e290


	//   ....[42]....
        /*03f0*/ 	.word	0x0000e350


	//   ....[43]....
        /*03f4*/ 	.word	0x0000e360


	//   ....[44]....
        /*03f8*/ 	.word	0x0000e420


	//   ....[45]....
        /*03fc*/ 	.word	0x0000e430


	//   ....[46]....
        /*0400*/ 	.word	0x0000e4f0


	//   ....[47]....
        /*0404*/ 	.word	0x0000e500


	//   ....[48]....
        /*0408*/ 	.word	0x0000e570


	//   ....[49]....
        /*040c*/ 	.word	0x0000e5c0


	//   ....[50]....
        /*0410*/ 	.word	0x00011d20


	//   ....[51]....
        /*0414*/ 	.word	0x00012240


	//   ....[52]....
        /*0418*/ 	.word	0x000123c0


	//   ....[53]....
        /*041c*/ 	.word	0x00012420


	//   ....[54]....
        /*0420*/ 	.word	0x000125d0


	//   ....[55]....
        /*0424*/ 	.word	0x00012620


	//   ....[56]....
        /*0428*/ 	.word	0x00012770


	//   ....[57]....
        /*042c*/ 	.word	0x000127c0


	//   ....[58]....
        /*0430*/ 	.word	0x00012910


	//   ....[59]....
        /*0434*/ 	.word	0x00012960


	//   ....[60]....
        /*0438*/ 	.word	0x00012ab0


	//   ....[61]....
        /*043c*/ 	.word	0x00012b00


	//   ....[62]....
        /*0440*/ 	.word	0x00012c50


	//   ....[63]....
        /*0444*/ 	.word	0x00012ca0


	//   ....[64]....
        /*0448*/ 	.word	0x00012de0


	//   ....[65]....
        /*044c*/ 	.word	0x00012e30


	//   ....[66]....
        /*0450*/ 	.word	0x00012f60


	//   ....[67]....
        /*0454*/ 	.word	0x00012fb0


	//   ....[68]....
        /*0458*/ 	.word	0x00013360


	//----- nvinfo : EIATTR_REG_RECONFIG
	.align		4
.L_387:
        /*045c*/ 	.byte	0x01, 0x54
	.zero		2


	//----- nvinfo : EIATTR_SYSCALL_OFFSETS
	.align		4
        /*0460*/ 	.byte	0x04, 0x46
        /*0462*/ 	.short	(.L_389 - .L_388)


	//   ....[0]....
.L_388:
        /*0464*/ 	.word	0x000016d0


	//   ....[1]....
        /*0468*/ 	.word	0x0000d040


	//   ....[2]....
        /*046c*/ 	.word	0x0000d180


	//   ....[3]....
        /*0470*/ 	.word	0x0000d270


	//   ....[4]....
        /*0474*/ 	.word	0x0000db50


	//----- nvinfo : EIATTR_MBARRIER_INSTR_OFFSETS
	.align		4
.L_389:
        /*0478*/ 	.byte	0x04, 0x39
        /*047a*/ 	.short	(.L_391 - .L_390)


	//   ....[0]....
.L_390:
        /*047c*/ 	.word	0x00000270
        /*0480*/ 	.word	0x000000ff
        /*0484*/ 	.word	0x00038800
        /*0488*/ 	.short	0x0100
        /*048a*/ 	.byte	0x08
	.zero		1


	//   ....[1]....
        /*048c*/ 	.word	0x00000280
        /*0490*/ 	.word	0x000000ff
        /*0494*/ 	.word	0x00038820
        /*0498*/ 	.short	0x0100
        /*049a*/ 	.byte	0x08
	.zero		1


	//   ....[2]....
        /*049c*/ 	.word	0x00000370
        /*04a0*/ 	.word	0x000000ff
        /*04a4*/ 	.word	0x00038830
        /*04a8*/ 	.short	0x0100
        /*04aa*/ 	.byte	0x08
	.zero		1


	//   ....[3]....
        /*04ac*/ 	.word	0x00000380
        /*04b0*/ 	.word	0x000000ff
        /*04b4*/ 	.word	0x00038840
        /*04b8*/ 	.short	0x0100
        /*04ba*/ 	.byte	0x08
	.zero		1


	//   ....[4]....
        /*04bc*/ 	.word	0x00000390
        /*04c0*/ 	.word	0x000000ff
        /*04c4*/ 	.word	0x00038838
        /*04c8*/ 	.short	0x0100
        /*04ca*/ 	.byte	0x08
	.zero		1


	//   ....[5]....
        /*04cc*/ 	.word	0x000003a0
        /*04d0*/ 	.word	0x000000ff
        /*04d4*/ 	.word	0x00038848
        /*04d8*/ 	.short	0x0100
        /*04da*/ 	.byte	0x08
	.zero		1


	//   ....[6]....
        /*04dc*/ 	.word	0x000005b0
        /*04e0*/ 	.word	0x000000ff
        /*04e4*/ 	.word	0x00038850
        /*04e8*/ 	.short	0x0100
        /*04ea*/ 	.byte	0x08
	.zero		1


	//   ....[7]....
        /*04ec*/ 	.word	0x000005c0
        /*04f0*/ 	.word	0x000000ff
        /*04f4*/ 	.word	0x00038860
        /*04f8*/ 	.short	0x0100
        /*04fa*/ 	.byte	0x08
	.zero		1


	//   ....[8]....
        /*04fc*/ 	.word	0x000005d0
        /*0500*/ 	.word	0x000000ff
        /*0504*/ 	.word	0x00038858
        /*0508*/ 	.short	0x0100
        /*050a*/ 	.byte	0x08
	.zero		1


	//   ....[9]....
        /*050c*/ 	.word	0x000005e0
        /*0510*/ 	.word	0x000000ff
        /*0514*/ 	.word	0x00038868
        /*0518*/ 	.short	0x0100
        /*051a*/ 	.byte	0x08
	.zero		1


	//   ....[10]....
        /*051c*/ 	.word	0x000007e0
        /*0520*/ 	.word	0x000000ff
        /*0524*/ 	.word	0x00038870
        /*0528*/ 	.short	0x0100
        /*052a*/ 	.byte	0x08
	.zero		1


	//   ....[11]....
        /*052c*/ 	.word	0x000007f0
        /*0530*/ 	.word	0x000000ff
        /*0534*/ 	.word	0x00038880
        /*0538*/ 	.short	0x0100
        /*053a*/ 	.byte	0x08
	.zero		1


	//   ....[12]....
        /*053c*/ 	.word	0x00000800
        /*0540*/ 	.word	0x000000ff
        /*0544*/ 	.word	0x00038878
        /*0548*/ 	.short	0x0100
        /*054a*/ 	.byte	0x08
	.zero		1


	//   ....[13]....
        /*054c*/ 	.word	0x00000810
        /*0550*/ 	.word	0x000000ff
        /*0554*/ 	.word	0x00038888
        /*0558*/ 	.short	0x0100
        /*055a*/ 	.byte	0x08
	.zero		1


	//   ....[14]....
        /*055c*/ 	.word	0x00000a70
        /*0560*/ 	.word	0x000000ff
        /*0564*/ 	.word	0x00038890
        /*0568*/ 	.short	0x0100
        /*056a*/ 	.byte	0x08
	.zero		1


	//   ....[15]....
        /*056c*/ 	.word	0x00000a80
        /*0570*/ 	.word	0x000000ff
        /*0574*/ 	.word	0x000388a0
        /*0578*/ 	.short	0x0100
        /*057a*/ 	.byte	0x08
	.zero		1


	//   ....[16]....
        /*057c*/ 	.word	0x00000a90
        /*0580*/ 	.word	0x000000ff
        /*0584*/ 	.word	0x00038898
        /*0588*/ 	.short	0x0100
        /*058a*/ 	.byte	0x08
	.zero		1


	//   ....[17]....
        /*058c*/ 	.word	0x00000aa0
        /*0590*/ 	.word	0x000000ff
        /*0594*/ 	.word	0x000388a8
        /*0598*/ 	.short	0x0100
        /*059a*/ 	.byte	0x08
	.zero		1


	//   ....[18]....
        /*059c*/ 	.word	0x00000d30
        /*05a0*/ 	.word	0x000000ff
        /*05a4*/ 	.word	0x000388b0
        /*05a8*/ 	.short	0x0100
        /*05aa*/ 	.byte	0x08
	.zero		1


	//   ....[19]....
        /*05ac*/ 	.word	0x00000d40
        /*05b0*/ 	.word	0x000000ff
        /*05b4*/ 	.word	0x000388c0
        /*05b8*/ 	.short	0x0100
        /*05ba*/ 	.byte	0x08
	.zero		1


	//   ....[20]....
        /*05bc*/ 	.word	0x00000d50
        /*05c0*/ 	.word	0x000000ff
        /*05c4*/ 	.word	0x000388b8
        /*05c8*/ 	.short	0x0100
        /*05ca*/ 	.byte	0x08
	.zero		1


	//   ....[21]....
        /*05cc*/ 	.word	0x00000d60
        /*05d0*/ 	.word	0x000000ff
        /*05d4*/ 	.word	0x000388c8
        /*05d8*/ 	.short	0x0100
        /*05da*/ 	.byte	0x08
	.zero		1


	//   ....[22]....
        /*05dc*/ 	.word	0x00001750
        /*05e0*/ 	.word	0x000000ff
        /*05e4*/ 	.word	0x00038800
        /*05e8*/ 	.short	0x010a
        /*05ea*/ 	.byte	0x24
	.zero		1


	//   ....[23]....
        /*05ec*/ 	.word	0x000017e0
        /*05f0*/ 	.word	0x00000000
        /*05f4*/ 	.word	0x00038830
        /*05f8*/ 	.short	0x010a
        /*05fa*/ 	.byte	0x3f
	.zero		1


	//   ....[24]....
        /*05fc*/ 	.word	0x00001820
        /*0600*/ 	.word	0x00000000
        /*0604*/ 	.word	0x00038830
        /*0608*/ 	.short	0x010a
        /*060a*/ 	.byte	0x3f
	.zero		1


	//   ....[25]....
        /*060c*/ 	.word	0x00004f60
        /*0610*/ 	.word	0x00000000
        /*0614*/ 	.word	0x00000000
        /*0618*/ 	.short	0x0101
        /*061a*/ 	.byte	0x3f
	.zero		1


	//   ....[26]....
        /*061c*/ 	.word	0x00005730
        /*0620*/ 	.word	0x000000ff
        /*0624*/ 	.word	0x00038830
        /*0628*/ 	.short	0x010a
        /*062a*/ 	.byte	0x06
	.zero		1


	//   ....[27]....
        /*062c*/ 	.word	0x00005780
        /*0630*/ 	.word	0x000000ff
        /*0634*/ 	.word	0x00038830
        /*0638*/ 	.short	0x010a
        /*063a*/ 	.byte	0x04
	.zero		1


	//   ....[28]....
        /*063c*/ 	.word	0x00008030
        /*0640*/ 	.word	0x000000ff
        /*0644*/ 	.word	0x00038850
        /*0648*/ 	.short	0x010a
        /*064a*/ 	.byte	0x04
	.zero		1


	//   ....[29]....
        /*064c*/ 	.word	0x00008070
        /*0650*/ 	.word	0x000000ff
        /*0654*/ 	.word	0x00038850
        /*0658*/ 	.short	0x010a
        /*065a*/ 	.byte	0x04
	.zero		1


	//   ....[30]....
        /*065c*/ 	.word	0x000091d0
        /*0660*/ 	.word	0x0000000e
        /*0664*/ 	.word	0x00000000
        /*0668*/ 	.short	0x0101
        /*066a*/ 	.byte	0x3f
	.zero		1


	//   ....[31]....
        /*066c*/ 	.word	0x000094a0
        /*0670*/ 	.word	0x0000009b
        /*0674*/ 	.word	0x00000000
        /*0678*/ 	.short	0x0101
        /*067a*/ 	.byte	0x3f
	.zero		1


	//   ....[32]....
        /*067c*/ 	.word	0x00009e50
        /*0680*/ 	.word	0x000000ff
        /*0684*/ 	.word	0x00038850
        /*0688*/ 	.short	0x010a
        /*068a*/ 	.byte	0x09
	.zero		1


	//   ....[33]....
        /*068c*/ 	.word	0x00009e90
        /*0690*/ 	.word	0x000000ff
        /*0694*/ 	.word	0x00038850
        /*0698*/ 	.short	0x010a
        /*069a*/ 	.byte	0x09
	.zero		1


	//   ....[34]....
        /*069c*/ 	.word	0x0000a850
        /*06a0*/ 	.word	0x00000007
        /*06a4*/ 	.word	0x00000000
        /*06a8*/ 	.short	0x0101
        /*06aa*/ 	.byte	0x3f
	.zero		1


	//   ....[35]....
        /*06ac*/ 	.word	0x0000c3a0
        /*06b0*/ 	.word	0x000000ff
        /*06b4*/ 	.word	0x00000000
        /*06b8*/ 	.short	0x0101
        /*06ba*/ 	.byte	0x05
	.zero		1


	//   ....[36]....
        /*06bc*/ 	.word	0x0000c410
        /*06c0*/ 	.word	0x000000ff
        /*06c4*/ 	.word	0x00000000
        /*06c8*/ 	.short	0x0101
        /*06ca*/ 	.byte	0x04
	.zero		1


	//   ....[37]....
        /*06cc*/ 	.word	0x0000d640
        /*06d0*/ 	.word	0x00000002
        /*06d4*/ 	.word	0x00038840
        /*06d8*/ 	.short	0x010a
        /*06da*/ 	.byte	0x3f
	.zero		1


	//   ....[38]....
        /*06dc*/ 	.word	0x0000e6e0
        /*06e0*/ 	.word	0x000000ff
        /*06e4*/ 	.word	0x00038800
        /*06e8*/ 	.short	0x0107
        /*06ea*/ 	.byte	0x24
	.zero		1


	//   ....[39]....
        /*06ec*/ 	.word	0x0000e750
        /*06f0*/ 	.word	0x000000ff
        /*06f4*/ 	.word	0x00038800
        /*06f8*/ 	.short	0x0101
        /*06fa*/ 	.byte	0x24
	.zero		1


	//   ....[40]....
        /*06fc*/ 	.word	0x0000e770
        /*0700*/ 	.word	0x000000ff
        /*0704*/ 	.word	0x00038820
        /*0708*/ 	.short	0x010a
        /*070a*/ 	.byte	0x24
	.zero		1


	//   ....[41]....
        /*070c*/ 	.word	0x0000ea90
        /*0710*/ 	.word	0x00000003
        /*0714*/ 	.word	0x00038840
        /*0718*/ 	.short	0x010a
        /*071a*/ 	.byte	0x3f
	.zero		1


	//   ....[42]....
        /*071c*/ 	.word	0x0000f0f0
        /*0720*/ 	.word	0x00000002
        /*0724*/ 	.word	0x00038860
        /*0728*/ 	.short	0x010a
        /*072a*/ 	.byte	0x3f
	.zero		1


	//   ....[43]....
        /*072c*/ 	.word	0x0000f9c0
        /*0730*/ 	.word	0x00000003
        /*0734*/ 	.word	0x00038840
        /*0738*/ 	.short	0x010a
        /*073a*/ 	.byte	0x3f
	.zero		1


	//   ....[44]....
        /*073c*/ 	.word	0x00010020
        /*0740*/ 	.word	0x00000002
        /*0744*/ 	.word	0x00038860
        /*0748*/ 	.short	0x010a
        /*074a*/ 	.byte	0x3f
	.zero		1


	//   ....[45]....
        /*074c*/ 	.word	0x00010850
        /*0750*/ 	.word	0x00000003
        /*0754*/ 	.word	0x00038840
        /*0758*/ 	.short	0x010a
        /*075a*/ 	.byte	0x3f
	.zero		1


	//   ....[46]....
        /*075c*/ 	.word	0x00010ea0
        /*0760*/ 	.word	0x00000002
        /*0764*/ 	.word	0x00038860
        /*0768*/ 	.short	0x010a
        /*076a*/ 	.byte	0x3f
	.zero		1


	//   ....[47]....
        /*076c*/ 	.word	0x00011540
        /*0770*/ 	.word	0x00000000
        /*0774*/ 	.word	0x00038860
        /*0778*/ 	.short	0x010a
        /*077a*/ 	.byte	0x3f
	.zero		1


	//   ....[48]....
        /*077c*/ 	.word	0x00011ca0
        /*0780*/ 	.word	0x00000000
        /*0784*/ 	.word	0x00038820
        /*0788*/ 	.short	0x010a
        /*078a*/ 	.byte	0x3f
	.zero		1


	//   ....[49]....
        /*078c*/ 	.word	0x00011eb0
        /*0790*/ 	.word	0x00000006
        /*0794*/ 	.word	0x00000000
        /*0798*/ 	.short	0x010a
        /*079a*/ 	.byte	0x3f
	.zero		1


	//   ....[50]....
        /*079c*/ 	.word	0x00011ee0
        /*07a0*/ 	.word	0x00000007
        /*07a4*/ 	.word	0x00000000
        /*07a8*/ 	.short	0x010a
        /*07aa*/ 	.byte	0x3f
	.zero		1


	//   ....[51]....
        /*07ac*/ 	.word	0x00011f40
        /*07b0*/ 	.word	0x00000004
        /*07b4*/ 	.word	0x00000000
        /*07b8*/ 	.short	0x010a
        /*07ba*/ 	.byte	0x3f
	.zero		1


	//   ....[52]....
        /*07bc*/ 	.word	0x00011f70
        /*07c0*/ 	.word	0x00000003
        /*07c4*/ 	.word	0x00000000
        /*07c8*/ 	.short	0x010a
        /*07ca*/ 	.byte	0x3f
	.zero		1


	//   ....[53]....
        /*07cc*/ 	.word	0x00011fe0
        /*07d0*/ 	.word	0x00000003
        /*07d4*/ 	.word	0x00038800
        /*07d8*/ 	.short	0x010a
        /*07da*/ 	.byte	0x3f
	.zero		1


	//   ....[54]....
        /*07dc*/ 	.word	0x00012030
        /*07e0*/ 	.word	0x00000000
        /*07e4*/ 	.word	0x00038830
        /*07e8*/ 	.short	0x010a
        /*07ea*/ 	.byte	0x3f
	.zero		1


	//   ....[55]....
        /*07ec*/ 	.word	0x000120a0
        /*07f0*/ 	.word	0x00000098
        /*07f4*/ 	.word	0x00038830
        /*07f8*/ 	.short	0x010a
        /*07fa*/ 	.byte	0x3f
	.zero		1


	//   ....[56]....
        /*07fc*/ 	.word	0x00012100
        /*0800*/ 	.word	0x00000003
        /*0804*/ 	.word	0x00038850
        /*0808*/ 	.short	0x010a
        /*080a*/ 	.byte	0x3f
	.zero		1


	//   ....[57]....
        /*080c*/ 	.word	0x00012160
        /*0810*/ 	.word	0x00000007
        /*0814*/ 	.word	0x00038850
        /*0818*/ 	.short	0x010a
        /*081a*/ 	.byte	0x3f
	.zero		1


	//   ....[58]....
        /*081c*/ 	.word	0x00012300
        /*0820*/ 	.word	0x00000002
        /*0824*/ 	.word	0x00038840
        /*0828*/ 	.short	0x010a
        /*082a*/ 	.byte	0x3f
	.zero		1


	//   ....[59]....
        /*082c*/ 	.word	0x00013000
        /*0830*/ 	.word	0x00000002
        /*0834*/ 	.word	0x00038820
        /*0838*/ 	.short	0x010a
        /*083a*/ 	.byte	0x3f
	.zero		1


	//   ....[60]....
        /*083c*/ 	.word	0x00013050
        /*0840*/ 	.word	0x00000003
        /*0844*/ 	.word	0x00038840
        /*0848*/ 	.short	0x010a
        /*084a*/ 	.byte	0x3f
	.zero		1


	//   ....[61]....
        /*084c*/ 	.word	0x000130a0
        /*0850*/ 	.word	0x00000002
        /*0854*/ 	.word	0x00038860
        /*0858*/ 	.short	0x010a
        /*085a*/ 	.byte	0x3f
	.zero		1


	//   ....[62]....
        /*085c*/ 	.word	0x000130f0
        /*0860*/ 	.word	0x00000003
        /*0864*/ 	.word	0x00038840
        /*0868*/ 	.short	0x010a
        /*086a*/ 	.byte	0x3f
	.zero		1


	//   ....[63]....
        /*086c*/ 	.word	0x00013140
        /*0870*/ 	.word	0x00000002
        /*0874*/ 	.word	0x00038860
        /*0878*/ 	.short	0x010a
        /*087a*/ 	.byte	0x3f
	.zero		1


	//   ....[64]....
        /*087c*/ 	.word	0x00013190
        /*0880*/ 	.word	0x00000003
        /*0884*/ 	.word	0x00038840
        /*0888*/ 	.short	0x010a
        /*088a*/ 	.byte	0x3f
	.zero		1


	//   ....[65]....
        /*088c*/ 	.word	0x000131e0
        /*0890*/ 	.word	0x00000002
        /*0894*/ 	.word	0x00038860
        /*0898*/ 	.short	0x010a
        /*089a*/ 	.byte	0x3f
	.zero		1


	//   ....[66]....
        /*089c*/ 	.word	0x00013230
        /*08a0*/ 	.word	0x00000000
        /*08a4*/ 	.word	0x00038860
        /*08a8*/ 	.short	0x010a
        /*08aa*/ 	.byte	0x3f
	.zero		1


	//   ....[67]....
        /*08ac*/ 	.word	0x00013280
        /*08b0*/ 	.word	0x00000000
        /*08b4*/ 	.word	0x00038820
        /*08b8*/ 	.short	0x010a
        /*08ba*/ 	.byte	0x3f
	.zero		1


	//   ....[68]....
        /*08bc*/ 	.word	0x00013420
        /*08c0*/ 	.word	0x00000006
        /*08c4*/ 	.word	0x00000000
        /*08c8*/ 	.short	0x010a
        /*08ca*/ 	.byte	0x3f
	.zero		1


	//   ....[69]....
        /*08cc*/ 	.word	0x00013470
        /*08d0*/ 	.word	0x00000007
        /*08d4*/ 	.word	0x00000000
        /*08d8*/ 	.short	0x010a
        /*08da*/ 	.byte	0x3f
	.zero		1


	//   ....[70]....
        /*08dc*/ 	.word	0x000134c0
        /*08e0*/ 	.word	0x00000004
        /*08e4*/ 	.word	0x00000000
        /*08e8*/ 	.short	0x010a
        /*08ea*/ 	.byte	0x3f
	.zero		1


	//----- nvinfo : EIATTR_NUM_MBARRIERS
	.align		4
.L_391:
        /*08ec*/ 	.byte	0x03, 0x38
        /*08ee*/ 	.short	0x0016


	//----- nvinfo : EIATTR_EXIT_INSTR_OFFSETS
	.align		4
        /*08f0*/ 	.byte	0x04, 0x1c
        /*08f2*/ 	.short	(.L_393 - .L_392)


	//   ....[0]....
.L_392:
        /*08f4*/ 	.word	0x00000f10


	//   ....[1]....
        /*08f8*/ 	.word	0x0000ca10


	//   ....[2]....
        /*08fc*/ 	.word	0x00011fc0


	//----- nvinfo : EIATTR_MAX_THREADS
	.align		4
.L_393:
        /*0900*/ 	.byte	0x04, 0x05
        /*0902*/ 	.short	(.L_395 - .L_394)
.L_394:
        /*0904*/ 	.word	0x00000180
        /*0908*/ 	.word	0x00000001
        /*090c*/ 	.word	0x00000001


	//----- nvinfo : EIATTR_CRS_STACK_SIZE
	.align		4
.L_395:
        /*0910*/ 	.byte	0x04, 0x1e
        /*0912*/ 	.short	(.L_397 - .L_396)
.L_396:
        /*0914*/ 	.word	0x00000000


	//----- nvinfo : EIATTR_CBANK_PARAM_SIZE
	.align		4
.L_397:
        /*0918*/ 	.byte	0x03, 0x19
        /*091a*/ 	.short	0x0a70


	//----- nvinfo : EIATTR_PARAM_CBANK
	.align		4
        /*091c*/ 	.byte	0x04, 0x0a
        /*091e*/ 	.short	(.L_399 - .L_398)
	.align		4
.L_398:
        /*0920*/ 	.word	index@(.nv.constant0._ZN7cutlass13device_kernelIN5flash11enable_sm90INS1_16FlashAttnFwdSm90INS1_25CollectiveMainloopFwdSm90ILi2EN4cute5tupleIJNS5_1CILi2EEENS7_ILi1EEES9_EEENS6_IJNS7_ILi128EEENS7_ILi80EEENS7_ILi256EEEEEELi256ENS_10bfloat16_tEfNS_4arch4Sm90ELb0ELb0ELb1ELb0ELb0ELb0ELb0ELb1ELb1ELb1ELb0ELb0EEENS1_21CollectiveEpilogueFwdINS6_IJSB_SD_SC_EEESA_SF_SH_Li256ELb0ELb1ELb0ELb0EEENS1_29StaticPersistentTileSchedulerILb0EEEEEEEEEvNT_6ParamsE)
        /*0924*/ 	.short	0x0210
        /*0926*/ 	.short	0x0a70


	//----- nvinfo : EIATTR_SW_WAR
	.align		4
.L_399:
        /*0928*/ 	.byte	0x04, 0x36
        /*092a*/ 	.short	(.L_401 - .L_400)
.L_400:
        /*092c*/ 	.word	0x00000008
.L_401:


//--------------------- .nv.info._ZN7cutlass13device_kernelIN5flash11enable_sm90INS1_16FlashAttnFwdSm90INS1_25CollectiveMainloopFwdSm90ILi2EN4cute5tupleIJNS5_1CILi1EEES8_S8_EEENS6_IJNS7_ILi128EEENS7_ILi80EEENS7_ILi256EEEEEELi256ENS_10bfloat16_tEfNS_4arch4Sm90ELb0ELb0ELb1ELb1ELb0ELb0ELb0ELb1ELb1ELb1ELb0ELb0EEENS1_21CollectiveEpilogueFwdINS6_IJSA_SC_SB_EEES9_SE_SG_Li256ELb1ELb1ELb0ELb0EEENS1_36VarlenDynamicPersistentTileSchedulerILi128ELi80ELi256ELi128ELb0ELb1ELb1ELb0ELb1ELb1EEEEEEEEEvNT_6ParamsE --------------------------
	.section	.nv.info._ZN7cutlass13device_kernelIN5flash11enable_sm90INS1_16FlashAttnFwdSm90INS1_25CollectiveMainloopFwdSm90ILi2EN4cute5tupleIJNS5_1CILi1EEES8_S8_EEENS6_IJNS7_ILi128EEENS7_ILi80EEENS7_ILi256EEEEEELi256ENS_10bfloat16_tEfNS_4arch4Sm90ELb0ELb0ELb1ELb1ELb0ELb0ELb0ELb1ELb1ELb1ELb0ELb0EEENS1_21CollectiveEpilogueFwdINS6_IJSA_SC_SB_EEES9_SE_SG_Li256ELb1ELb1ELb0ELb0EEENS1_36VarlenDynamicPersistentTileSchedulerILi128ELi80ELi256ELi128ELb0ELb1ELb1ELb0ELb1ELb1EEEEEEEEEvNT_6ParamsE,"",@"SHT_CUDA_INFO"
	.sectionflags	@""
	.align	4


	//----- nvinfo : EIATTR_CUDA_API_VERSION
	.align		4
        /*0000*/ 	.byte	0x04, 0x37
        /*0002*/ 	.short	(.L_403 - .L_402)
.L_402:
        /*0004*/ 	.word	0x00000082


	//----- nvinfo : EIATTR_KPARAM_INFO
	.align		4
.L_403:
        /*0008*/ 	.byte	0x04, 0x17
        /*000a*/ 	.short	(.L_405 - .L_404)
.L_404:
        /*000c*/ 	.word	0x00000000
        /*0010*/ 	.short	0x0000
        /*0012*/ 	.short	0x0070
        /*0014*/ 	.byte	0x00, 0xf0, 0x01, 0x2a


	//----- nvinfo : EIATTR_SPARSE_MMA_MASK
	.align		4
.L_405:
        /*0018*/ 	.byte	0x03, 0x50
        /*001a*/ 	.short	0x0000


	//----- nvinfo : EIATTR_MAXREG_COUNT
	.align		4
        /*001c*/ 	.byte	0x03, 0x1b
        /*001e*/ 	.short	0x00a8


	//----- nvinfo : EIATTR_NUM_BARRIERS
	.align		4
        /*0020*/ 	.byte	0x02, 0x4c
        /*0022*/ 	.byte	0x09
	.zero		1


	//----- nvinfo : EIATTR_EXTERNS
	.align		4
        /*0024*/ 	.byte	0x04, 0x0f
        /*0026*/ 	.short	(.L_407 - .L_406)


	//   ....[0]....
	.align		4
.L_406:
        /*0028*/ 	.word	index@(__assertfail)


	//----- nvinfo : EIATTR_ANNOTATIONS
	.align		4
.L_407:
        /*002c*/ 	.byte	0x04, 0x55
        /*002e*/ 	.short	(.L_409 - .L_408)


	//   ....[0]....
.L_408:
        /* <DEDUP_REMOVED lines=80> */
        /*0524*/ 	.byte	0xd0, 0x55, 0x01, 0x00, 0x01, 0x00, 0x00, 0x00, 0xf0, 0x61, 0x01, 0x00


	//----- nvinfo : EIATTR_MERCURY_ISA_VERSION
	.align		4
.L_409:
        /*0530*/ 	.byte	0x03, 0x5f
        /*0532*/ 	.short	0x0101


	//----- nvinfo : EIATTR_UNUSED_LOAD_BYTE_OFFSET
	.align		4
        /*0534*/ 	.byte	0x04, 0x44
        /*0536*/ 	.short	(.L_411 - .L_410)


	//   ....[0]....
.L_410:
        /*0538*/ 	.word	0x00000a10
        /*053c*/ 	.word	0x0000fff0


	//   ....[1]....
        /*0540*/ 	.word	0x0000b4a0
        /*0544*/ 	.word	0x0000fff0


	//----- nvinfo : EIATTR_INT_WARP_WIDE_INSTR_OFFSETS
	.align		4
.L_411:
        /*0548*/ 	.byte	0x04, 0x31
        /*054a*/ 	.short	(.L_413 - .L_412)


	//   ....[0]....
.L_412:
        /*054c*/ 	.word	0x00000130


	//   ....[1]....
        /*0550*/ 	.word	0x00000170


	//   ....[2]....
        /*0554*/ 	.word	0x000001e0


	//   ....[3]....
        /*0558*/ 	.word	0x00008e90


	//   ....[4]....
        /*055c*/ 	.word	0x0000f560


	//   ....[5]....
        /*0560*/ 	.word	0x0000f600


	//   ....[6]....
        /*0564*/ 	.word	0x00013ca0


	//   ....[7]....
        /*0568*/ 	.word	0x00013d10


	//----- nvinfo : EIATTR_COOP_GROUP_MASK_REGIDS
	.align		4
.L_413:
        /*056c*/ 	.byte	0x04, 0x29
        /*056e*/ 	.short	(.L_415 - .L_414)


	//   ....[0]....
.L_414:
        /*0570*/ 	.word	0xffffffff


	//   ....[1]....
        /*0574*/ 	.word	0xffffffff


	//   ....[2]....
        /*0578*/ 	.word	0xffffffff


	//   ....[3]....
        /*057c*/ 	.word	0xffffffff


	//   ....[4]....
        /*0580*/ 	.word	0xffffffff


	//   ....[5]....
        /*0584*/ 	.word	0xffffffff


	//   ....[6]....
        /*0588*/ 	.word	0xffffffff


	//   ....[7]....
        /*058c*/ 	.word	0xffffffff


	//   ....[8]....
        /*0590*/ 	.word	0xffffffff


	//   ....[9]....
        /*0594*/ 	.word	0xffffffff


	//   ....[10]....
        /*0598*/ 	.word	0xffffffff


	//   ....[11]....
        /*059c*/ 	.word	0xffffffff


	//   ....[12]....
        /*05a0*/ 	.word	0xffffffff


	//   ....[13]....
        /*05a4*/ 	.word	0xffffffff


	//   ....[14]....
        /*05a8*/ 	.word	0xffffffff


	//   ....[15]....
        /*05ac*/ 	.word	0xffffffff


	//   ....[16]....
        /*05b0*/ 	.word	0xffffffff


	//   ....[17]....
        /*05b4*/ 	.word	0xffffffff


	//   ....[18]....
        /*05b8*/ 	.word	0xffffffff


	//   ....[19]....
        /*05bc*/ 	.word	0xffffffff


	//   ....[20]....
        /*05c0*/ 	.word	0xffffffff


	//   ....[21]....
        /*05c4*/ 	.word	0xffffffff


	//   ....[22]....
        /*05c8*/ 	.word	0xffffffff


	//   ....[23]....
        /*05cc*/ 	.word	0xffffffff


	//   ....[24]....
        /*05d0*/ 	.word	0xffffffff


	//   ....[25]....
        /*05d4*/ 	.word	0xffffffff


	//   ....[26]....
        /*05d8*/ 	.word	0xffffffff


	//   ....[27]....
        /*05dc*/ 	.word	0xffffffff


	//   ....[28]....
        /*05e0*/ 	.word	0xffffffff


	//   ....[29]....
        /*05e4*/ 	.word	0xffffffff


	//   ....[30]....
        /*05e8*/ 	.word	0xffffffff


	//   ....[31]....
        /*05ec*/ 	.word	0xffffffff


	//   ....[32]....
        /*05f0*/ 	.word	0xffffffff


	//   ....[33]....
        /*05f4*/ 	.word	0xffffffff


	//   ....[34]....
        /*05f8*/ 	.word	0xffffffff


	//   ....[35]....
        /*05fc*/ 	.word	0xffffffff


	//   ....[36]....
        /*0600*/ 	.word	0xffffffff


	//   ....[37]....
        /*0604*/ 	.word	0xffffffff


	//   ....[38]....
        /*0608*/ 	.word	0xffffffff


	//   ....[39]....
        /*060c*/ 	.word	0xffffffff


	//   ....[40]....
        /*0610*/ 	.word	0xffffffff


	//   ....[41]....
        /*0614*/ 	.word	0xffffffff


	//   ....[42]....
        /*0618*/ 	.word	0xffffffff


	//   ....[43]....
        /*061c*/ 	.word	0xffffffff


	//   ....[44]....
        /*0620*/ 	.word	0xffffffff


	//   ....[45]....
        /*0624*/ 	.word	0xffffffff


	//   ....[46]....
        /*0628*/ 	.word	0xffffffff


	//   ....[47]....
        /*062c*/ 	.word	0xffffffff


	//   ....[48]....
        /*0630*/ 	.word	0xffffffff


	//   ....[49]....
        /*0634*/ 	.word	0xffffffff


	//   ....[50]....
        /*0638*/ 	.word	0xffffffff


	//   ....[51]....
        /*063c*/ 	.word	0xffffffff


	//   ....[52]....
        /*0640*/ 	.word	0xffffffff


	//   ....[53]....
        /*0644*/ 	.word	0xffffffff


	//   ....[54]....
        /*0648*/ 	.word	0xffffffff


	//   ....[55]....
        /*064c*/ 	.word	0xffffffff


	//   ....[56]....
        /*0650*/ 	.word	0xffffffff


	//   ....[57]....
        /*0654*/ 	.word	0xffffffff


	//   ....[58]....
        /*0658*/ 	.word	0xffffffff


	//   ....[59]....
        /*065c*/ 	.word	0xffffffff


	//   ....[60]....
        /*0660*/ 	.word	0xffffffff


	//   ....[61]....
        /*0664*/ 	.word	0xffffffff


	//   ....[62]....
        /*0668*/ 	.word	0xffffffff


	//   ....[63]....
        /*066c*/ 	.word	0xffffffff


	//   ....[64]....
        /*0670*/ 	.word	0xffffffff


	//   ....[65]....
        /*0674*/ 	.word	0xffffffff


	//   ....[66]....
        /*0678*/ 	.word	0xffffffff


	//   ....[67]....
        /*067c*/ 	.word	0xffffffff


	//   ....[68]....
        /*0680*/ 	.word	0xffffffff


	//   ....[69]....
        /*0684*/ 	.word	0xffffffff


	//   ....[70]....
        /*0688*/ 	.word	0xffffffff


	//   ....[71]....
        /*068c*/ 	.word	0xffffffff


	//   ....[72]....
        /*0690*/ 	.word	0xffffffff


	//   ....[73]....
        /*0694*/ 	.word	0xffffffff


	//   ....[74]....
        /*0698*/ 	.word	0xffffffff


	//   ....[75]....
        /*069c*/ 	.word	0xffffffff


	//   ....[76]....
        /*06a0*/ 	.word	0xffffffff


	//   ....[77]....
        /*06a4*/ 	.word	0xffffffff


	//   ....[78]....
        /*06a8*/ 	.word	0xffffffff


	//   ....[79]....
        /*06ac*/ 	.word	0xffffffff


	//   ....[80]....
        /*06b0*/ 	.word	0xffffffff


	//   ....[81]....
        /*06b4*/ 	.word	0xffffffff


	//   ....[82]....
        /*06b8*/ 	.word	0xffffffff


	//   ....[83]....
        /*06bc*/ 	.word	0xffffffff


	//   ....[84]....
        /*06c0*/ 	.word	0xffffffff


	//   ....[85]....
        /*06c4*/ 	.word	0xffffffff


	//   ....[86]....
        /*06c8*/ 	.word	0xffffffff


	//   ....[87]....
        /*06cc*/ 	.word	0xffffffff


	//   ....[88]....
        /*06d0*/ 	.word	0xffffffff


	//   ....[89]....
        /*06d4*/ 	.word	0xffffffff


	//   ....[90]....
        /*06d8*/ 	.word	0xffffffff


	//   ....[91]....
        /*06dc*/ 	.word	0x0500000f


	//   ....[92]....
        /*06e0*/ 	.word	0x0500000f


	//   ....[93]....
        /*06e4*/ 	.word	0x0500000f


	//   ....[94]....
        /*06e8*/ 	.word	0x0500000f


	//   ....[95]....
        /*06ec*/ 	.word	0x0500000f


	//   ....[96]....
        /*06f0*/ 	.word	0x0500000f


	//   ....[97]....
        /*06f4*/ 	.word	0x0500000f


	//   ....[98]....
        /*06f8*/ 	.word	0x0500000f


	//   ....[99]....
        /*06fc*/ 	.word	0x0500000f


	//   ....[100]....
        /*0700*/ 	.word	0x0500000f


	//   ....[101]....
        /*0704*/ 	.word	0x0500000f


	//   ....[102]....
        /*0708*/ 	.word	0x0500000f


	//   ....[103]....
        /*070c*/ 	.word	0x0500000f


	//   ....[104]....
        /*0710*/ 	.word	0x0500000f


	//   ....[105]....
        /*0714*/ 	.word	0x0500000f


	//   ....[106]....
        /*0718*/ 	.word	0x0500000f


	//   ....[107]....
        /*071c*/ 	.word	0x0500000f


	//   ....[108]....
        /*0720*/ 	.word	0x0500000f


	//   ....[109]....
        /*0724*/ 	.word	0x0500000f


	//   ....[110]....
        /*0728*/ 	.word	0x0500000f


	//   ....[111]....
        /*072c*/ 	.word	0x0500000f


	//   ....[112]....
        /*0730*/ 	.word	0x0500000f


	//   ....[113]....
        /*0734*/ 	.word	0x0500000f


	//   ....[114]....
        /*0738*/ 	.word	0x0500000f


	//   ....[115]....
        /*073c*/ 	.word	0x0500000f


	//   ....[116]....
        /*0740*/ 	.word	0x0500000f


	//   ....[117]....
        /*0744*/ 	.word	0x0500000f


	//   ....[118]....
        /*0748*/ 	.word	0x0500000f


	//   ....[119]....
        /*074c*/ 	.word	0x0500000f


	//   ....[120]....
        /*0750*/ 	.word	0x0500000f


	//   ....[121]....
        /*0754*/ 	.word	0x0500000f


	//   ....[122]....
        /*0758*/ 	.word	0x0500000f


	//   ....[123]....
        /*075c*/ 	.word	0x0500000f


	//   ....[124]....
        /*0760*/ 	.word	0x0500000f


	//   ....[125]....
        /*0764*/ 	.word	0x0500000f


	//----- nvinfo : EIATTR_COOP_GROUP_INSTR_OFFSETS
	.align		4
.L_415:
        /*0768*/ 	.byte	0x04, 0x28
        /*076a*/ 	.short	(.L_417 - .L_416)


	//   ....[0]....
.L_416:
        /*076c*/ 	.word	0x00000060


	//   ....[1]....
        /*0770*/ 	.word	0x00000140


	//   ....[2]....
        /*0774*/ 	.word	0x00000190


	//   ....[3]....
        /*0778*/ 	.word	0x000003c0


	//   ....[4]....
        /*077c*/ 	.word	0x00000520


	//   ....[5]....
        /*0780*/ 	.word	0x00000640


	//   ....[6]....
        /*0784*/ 	.word	0x000007a0


	//   ....[7]....
        /*0788*/ 	.word	0x000016c0


	//   ....[8]....
        /*078c*/ 	.word	0x00004d90


	//   ....[9]....
        /*0790*/ 	.word	0x00004e10


	//   ....[10]....
        /*0794*/ 	.word	0x00005180


	//   ....[11]....
        /*0798*/ 	.word	0x00005200


	//   ....[12]....
        /*079c*/ 	.word	0x000090a0


	//   ....[13]....
        /*07a0*/ 	.word	0x00009100


	//   ....[14]....
        /*07a4*/ 	.word	0x000096f0


	//   ....[15]....
        /*07a8*/ 	.word	0x00009750


	//   ....[16]....
        /*07ac*/ 	.word	0x0000a7b0


	//   ....[17]....
        /*07b0*/ 	.word	0x0000a880


	//   ....[18]....
        /*07b4*/ 	.word	0x0000a940


	//   ....[19]....
        /*07b8*/ 	.word	0x0000ab20


	//   ....[20]....
        /*07bc*/ 	.word	0x0000c670


	//   ....[21]....
        /*07c0*/ 	.word	0x0000c6a0


	//   ....[22]....
        /*07c4*/ 	.word	0x0000c750


	//   ....[23]....
        /*07c8*/ 	.word	0x0000c790


	//   ....[24]....
        /*07cc*/ 	.word	0x0000cf20


	//   ....[25]....
        /*07d0*/ 	.word	0x0000cf60


	//   ....[26]....
        /*07d4*/ 	.word	0x0000d0d0


	//   ....[27]....
        /*07d8*/ 	.word	0x0000d0f0


	//   ....[28]....
        /*07dc*/ 	.word	0x0000d240


	//   ....[29]....
        /*07e0*/ 	.word	0x0000d260


	//   ....[30]....
        /*07e4*/ 	.word	0x0000d3c0


	//   ....[31]....
        /*07e8*/ 	.word	0x0000d3e0


	//   ....[32]....
        /*07ec*/ 	.word	0x0000de30


	//   ....[33]....
        /*07f0*/ 	.word	0x0000de60


	//   ....[34]....
        /*07f4*/ 	.word	0x0000dfc0


	//   ....[35]....
        /*07f8*/ 	.word	0x0000dfe0


	//   ....[36]....
        /*07fc*/ 	.word	0x0000e130


	//   ....[37]....
        /*0800*/ 	.word	0x0000e150


	//   ....[38]....
        /*0804*/ 	.word	0x0000e2b0


	//   ....[39]....
        /*0808*/ 	.word	0x0000e2d0


	//   ....[40]....
        /*080c*/ 	.word	0x0000e490


	//   ....[41]....
        /*0810*/ 	.word	0x0000e680


	//   ....[42]....
        /*0814*/ 	.word	0x0000e6b0


	//   ....[43]....
        /*0818*/ 	.word	0x0000e6e0


	//   ....[44]....
        /*081c*/ 	.word	0x0000e710


	//   ....[45]....
        /*0820*/ 	.word	0x0000e740


	//   ....[46]....
        /*0824*/ 	.word	0x0000e770


	//   ....[47]....
        /*0828*/ 	.word	0x0000e8f0


	//   ....[48]....
        /*082c*/ 	.word	0x0000e920


	//   ....[49]....
        /*0830*/ 	.word	0x0000e950


	//   ....[50]....
        /*0834*/ 	.word	0x0000e980


	//   ....[51]....
        /*0838*/ 	.word	0x0000e9b0


	//   ....[52]....
        /*083c*/ 	.word	0x0000e9e0


	//   ....[53]....
        /*0840*/ 	.word	0x0000ea80


	//   ....[54]....
        /*0844*/ 	.word	0x0000eab0


	//   ....[55]....
        /*0848*/ 	.word	0x0000eb40


	//   ....[56]....
        /*084c*/ 	.word	0x0000fb90


	//   ....[57]....
        /*0850*/ 	.word	0x00010890


	//   ....[58]....
        /*0854*/ 	.word	0x000108c0


	//   ....[59]....
        /*0858*/ 	.word	0x000108e0


	//   ....[60]....
        /*085c*/ 	.word	0x00010990


	//   ....[61]....
        /*0860*/ 	.word	0x000109a0


	//   ....[62]....
        /*0864*/ 	.word	0x00010a50


	//   ....[63]....
        /*0868*/ 	.word	0x00010a60


	//   ....[64]....
        /*086c*/ 	.word	0x00010b10


	//   ....[65]....
        /*0870*/ 	.word	0x00010b20


	//   ....[66]....
        /*0874*/ 	.word	0x00010bd0


	//   ....[67]....
        /*0878*/ 	.word	0x00010be0


	//   ....[68]....
        /*087c*/ 	.word	0x00010c90


	//   ....[69]....
        /*0880*/ 	.word	0x00010ca0


	//   ....[70]....
        /*0884*/ 	.word	0x00010d50


	//   ....[71]....
        /*0888*/ 	.word	0x00010d60


	//   ....[72]....
        /*088c*/ 	.word	0x00010db0


	//   ....[73]....
        /*0890*/ 	.word	0x000145e0


	//   ....[74]....
        /*0894*/ 	.word	0x00014610


	//   ....[75]....
        /*0898*/ 	.word	0x00014650


	//   ....[76]....
        /*089c*/ 	.word	0x00014680


	//   ....[77]....
        /*08a0*/ 	.word	0x000146b0


	//   ....[78]....
        /*08a4*/ 	.word	0x000146e0


	//   ....[79]....
        /*08a8*/ 	.word	0x00014710


	//   ....[80]....
        /*08ac*/ 	.word	0x00014740


	//   ....[81]....
        /*08b0*/ 	.word	0x000148d0


	//   ....[82]....
        /*08b4*/ 	.word	0x00014900


	//   ....[83]....
        /*08b8*/ 	.word	0x00014930


	//   ....[84]....
        /*08bc*/ 	.word	0x00014960


	//   ....[85]....
        /*08c0*/ 	.word	0x00014990


	//   ....[86]....
        /*08c4*/ 	.word	0x000149c0


	//   ....[87]....
        /*08c8*/ 	.word	0x00014a80


	//   ....[88]....
        /*08cc*/ 	.word	0x00014aa0


	//   ....[89]....
        /*08d0*/ 	.word	0x00014b10


	//   ....[90]....
        /*08d4*/ 	.word	0x00014fa0


	//   ....[91]....
        /*08d8*/ 	.word	0x000154c0


	//   ....[92]....
        /*08dc*/ 	.word	0x00015690


	//   ....[93]....
        /*08e0*/ 	.word	0x000156e0


	//   ....[94]....
        /*08e4*/ 	.word	0x00015820


	//   ....[95]....
        /*08e8*/ 	.word	0x00015870


	//   ....[96]....
        /*08ec*/ 	.word	0x000159b0


	//   ....[97]....
        /*08f0*/ 	.word	0x00015a00


	//   ....[98]....
        /*08f4*/ 	.word	0x00015b40


	//   ....[99]....
        /*08f8*/ 	.word	0x00015b90


	//   ....[100]....
        /*08fc*/ 	.word	0x00015cd0


	//   ....[101]....
        /*0900*/ 	.word	0x00015d20


	//   ....[102]....
        /*0904*/ 	.word	0x00015e60


	//   ....[103]....
        /*0908*/ 	.word	0x00015eb0


	//   ....[104]....
        /*090c*/ 	.word	0x00015fd0


	//   ....[105]....
        /*0910*/ 	.word	0x00016040


	//   ....[106]....
        /*0914*/ 	.word	0x00016160


	//   ....[107]....
        /*0918*/ 	.word	0x000161b0


	//   ....[108]....
        /*091c*/ 	.word	0x000164e0


	//   ....[109]....
        /*0920*/ 	.word	0x00016580


	//   ....[110]....
        /*0924*/ 	.word	0x000166b0


	//   ....[111]....
        /*0928*/ 	.word	0x00016730


	//   ....[112]....
        /*092c*/ 	.word	0x000167b0


	//   ....[113]....
        /*0930*/ 	.word	0x00016830


	//   ....[114]....
        /*0934*/ 	.word	0x000168b0


	//   ....[115]....
        /*0938*/ 	.word	0x00016940


	//   ....[116]....
        /*093c*/ 	.word	0x000169e0


	//   ....[117]....
        /*0940*/ 	.word	0x00016a90


	//   ....[118]....
        /*0944*/ 	.word	0x00016b10


	//   ....[119]....
        /*0948*/ 	.word	0x00016b90


	//   ....[120]....
        /*094c*/ 	.word	0x00016c10


	//   ....[121]....
        /*0950*/ 	.word	0x00016ca0


	//   ....[122]....
        /*0954*/ 	.word	0x00016d20


	//   ....[123]....
        /*0958*/ 	.word	0x00016dc0


	//   ....[124]....
        /*095c*/ 	.word	0x00016e50


	//   ....[125]....
        /*0960*/ 	.word	0x00016f80


	//----- nvinfo : EIATTR_REG_RECONFIG
	.align		4
.L_417:
        /*0964*/ 	.byte	0x01, 0x54
	.zero		2


	//----- nvinfo : EIATTR_SYSCALL_OFFSETS
	.align		4
        /*0968*/ 	.byte	0x04, 0x46
        /*096a*/ 	.short	(.L_419 - .L_418)


	//   ....[0]....
.L_418:
        /*096c*/ 	.word	0x000018a0


	//   ....[1]....
        /*0970*/ 	.word	0x0000f770


	//   ....[2]....
        /*0974*/ 	.word	0x0000f8d0


	//   ....[3]....
        /*0978*/ 	.word	0x0000f9d0


	//   ....[4]....
        /*097c*/ 	.word	0x00010410


	//----- nvinfo : EIATTR_MBARRIER_INSTR_OFFSETS
	.align		4
.L_419:
        /*0980*/ 	.byte	0x04, 0x39
        /*0982*/ 	.short	(.L_421 - .L_420)


	//   ....[0]....
.L_420:
        /*0984*/ 	.word	0x00000270
        /*0988*/ 	.word	0x000000ff
        /*098c*/ 	.word	0x00038800
        /*0990*/ 	.short	0x0100
        /*0992*/ 	.byte	0x08
	.zero		1


	//   ....[1]....
        /*0994*/ 	.word	0x00000280
        /*0998*/ 	.word	0x000000ff
        /*099c*/ 	.word	0x00038820
        /*09a0*/ 	.short	0x0100
        /*09a2*/ 	.byte	0x08
	.zero		1


	//   ....[2]....
        /*09a4*/ 	.word	0x00000370
        /*09a8*/ 	.word	0x000000ff
        /*09ac*/ 	.word	0x00038830
        /*09b0*/ 	.short	0x0100
        /*09b2*/ 	.byte	0x08
	.zero		1


	//   ....[3]....
        /*09b4*/ 	.word	0x00000380
        /*09b8*/ 	.word	0x000000ff
        /*09bc*/ 	.word	0x00038840
        /*09c0*/ 	.short	0x0100
        /*09c2*/ 	.byte	0x08
	.zero		1


	//   ....[4]....
        /*09c4*/ 	.word	0x00000390
        /*09c8*/ 	.word	0x000000ff
        /*09cc*/ 	.word	0x00038838
        /*09d0*/ 	.short	0x0100
        /*09d2*/ 	.byte	0x08
	.zero		1


	//   ....[5]....
        /*09d4*/ 	.word	0x000003a0
        /*09d8*/ 	.word	0x000000ff
        /*09dc*/ 	.word	0x00038848
        /*09e0*/ 	.short	0x0100
        /*09e2*/ 	.byte	0x08
	.zero		1


	//   ....[6]....
        /*09e4*/ 	.word	0x000004d0
        /*09e8*/ 	.word	0x000000ff
        /*09ec*/ 	.word	0x00038850
        /*09f0*/ 	.short	0x0100
        /*09f2*/ 	.byte	0x08
	.zero		1


	//   ....[7]....
        /*09f4*/ 	.word	0x000004e0
        /*09f8*/ 	.word	0x000000ff
        /*09fc*/ 	.word	0x00038860
        /*0a00*/ 	.short	0x0100
        /*0a02*/ 	.byte	0x08
	.zero		1


	//   ....[8]....
        /*0a04*/ 	.word	0x000004f0
        /*0a08*/ 	.word	0x000000ff
        /*0a0c*/ 	.word	0x00038858
        /*0a10*/ 	.short	0x0100
        /*0a12*/ 	.byte	0x08
	.zero		1


	//   ....[9]....
        /*0a14*/ 	.word	0x00000500
        /*0a18*/ 	.word	0x000000ff
        /*0a1c*/ 	.word	0x00038868
        /*0a20*/ 	.short	0x0100
        /*0a22*/ 	.byte	0x08
	.zero		1


	//   ....[10]....
        /*0a24*/ 	.word	0x000005f0
        /*0a28*/ 	.word	0x000000ff
        /*0a2c*/ 	.word	0x00038870
        /*0a30*/ 	.short	0x0100
        /*0a32*/ 	.byte	0x06
	.zero		1


	//   ....[11]....
        /*0a34*/ 	.word	0x00000600
        /*0a38*/ 	.word	0x000000ff
        /*0a3c*/ 	.word	0x00038880
        /*0a40*/ 	.short	0x0100
        /*0a42*/ 	.byte	0x06
	.zero		1


	//   ....[12]....
        /*0a44*/ 	.word	0x00000610
        /*0a48*/ 	.word	0x000000ff
        /*0a4c*/ 	.word	0x00038878
        /*0a50*/ 	.short	0x0100
        /*0a52*/ 	.byte	0x06
	.zero		1


	//   ....[13]....
        /*0a54*/ 	.word	0x00000620
        /*0a58*/ 	.word	0x000000ff
        /*0a5c*/ 	.word	0x00038888
        /*0a60*/ 	.short	0x0100
        /*0a62*/ 	.byte	0x06
	.zero		1


	//   ....[14]....
        /*0a64*/ 	.word	0x00000750
        /*0a68*/ 	.word	0x000000ff
        /*0a6c*/ 	.word	0x00038890
        /*0a70*/ 	.short	0x0100
        /*0a72*/ 	.byte	0x08
	.zero		1


	//   ....[15]....
        /*0a74*/ 	.word	0x00000760
        /*0a78*/ 	.word	0x000000ff
        /*0a7c*/ 	.word	0x000388a0
        /*0a80*/ 	.short	0x0100
        /*0a82*/ 	.byte	0x08
	.zero		1


	//   ....[16]....
        /*0a84*/ 	.word	0x00000770
        /*0a88*/ 	.word	0x000000ff
        /*0a8c*/ 	.word	0x00038898
        /*0a90*/ 	.short	0x0100
        /*0a92*/ 	.byte	0x08
	.zero		1


	//   ....[17]....
        /*0a94*/ 	.word	0x00000780
        /*0a98*/ 	.word	0x000000ff
        /*0a9c*/ 	.word	0x000388a8
        /*0aa0*/ 	.short	0x0100
        /*0aa2*/ 	.byte	0x08
	.zero		1


	//   ....[18]....
        /*0aa4*/ 	.word	0x000008b0
        /*0aa8*/ 	.word	0x000000ff
        /*0aac*/ 	.word	0x000388b0
        /*0ab0*/ 	.short	0x0100
        /*0ab2*/ 	.byte	0x08
	.zero		1


	//   ....[19]....
        /*0ab4*/ 	.word	0x000008c0
        /*0ab8*/ 	.word	0x000000ff
        /*0abc*/ 	.word	0x000388c0
        /*0ac0*/ 	.short	0x0100
        /*0ac2*/ 	.byte	0x08
	.zero		1


	//   ....[20]....
        /*0ac4*/ 	.word	0x000008d0
        /*0ac8*/ 	.word	0x000000ff
        /*0acc*/ 	.word	0x000388b8
        /*0ad0*/ 	.short	0x0100
        /*0ad2*/ 	.byte	0x08
	.zero		1


	//   ....[21]....
        /*0ad4*/ 	.word	0x000008e0
        /*0ad8*/ 	.word	0x000000ff
        /*0adc*/ 	.word	0x000388c8
        /*0ae0*/ 	.short	0x0100
        /*0ae2*/ 	.byte	0x08
	.zero		1


	//   ....[22]....
        /*0ae4*/ 	.word	0x00001970
        /*0ae8*/ 	.word	0x00000005
        /*0aec*/ 	.word	0x00038800
        /*0af0*/ 	.short	0x010a
        /*0af2*/ 	.byte	0x3f
	.zero		1


	//   ....[23]....
        /*0af4*/ 	.word	0x000019e0
        /*0af8*/ 	.word	0x00000000
        /*0afc*/ 	.word	0x00038830
        /*0b00*/ 	.short	0x010a
        /*0b02*/ 	.byte	0x3f
	.zero		1


	//   ....[24]....
        /*0b04*/ 	.word	0x00001a50
        /*0b08*/ 	.word	0x00000000
        /*0b0c*/ 	.word	0x00038830
        /*0b10*/ 	.short	0x010a
        /*0b12*/ 	.byte	0x3f
	.zero		1


	//   ....[25]....
        /*0b14*/ 	.word	0x00004c10
        /*0b18*/ 	.word	0x00000000
        /*0b1c*/ 	.word	0x00000000
        /*0b20*/ 	.short	0x0101
        /*0b22*/ 	.byte	0x3f
	.zero		1


	//   ....[26]....
        /*0b24*/ 	.word	0x00006100
        /*0b28*/ 	.word	0x000000ff
        /*0b2c*/ 	.word	0x00038830
        /*0b30*/ 	.short	0x010a
        /*0b32*/ 	.byte	0x04
	.zero		1


	//   ....[27]....
        /*0b34*/ 	.word	0x00006150
        /*0b38*/ 	.word	0x000000ff
        /*0b3c*/ 	.word	0x00038830
        /*0b40*/ 	.short	0x010a
        /*0b42*/ 	.byte	0x04
	.zero		1


	//   ....[28]....
        /*0b44*/ 	.word	0x000089f0
        /*0b48*/ 	.word	0x000000ff
        /*0b4c*/ 	.word	0x00038850
        /*0b50*/ 	.short	0x010a
        /*0b52*/ 	.byte	0x04
	.zero		1


	//   ....[29]....
        /*0b54*/ 	.word	0x00008a30
        /*0b58*/ 	.word	0x000000ff
        /*0b5c*/ 	.word	0x00038850
        /*0b60*/ 	.short	0x010a
        /*0b62*/ 	.byte	0x04
	.zero		1


	//   ....[30]....
        /*0b64*/ 	.word	0x00009c80
        /*0b68*/ 	.word	0x000000ff
        /*0b6c*/ 	.word	0x00000000
        /*0b70*/ 	.short	0x0101
        /*0b72*/ 	.byte	0x06
	.zero		1


	//   ....[31]....
        /*0b74*/ 	.word	0x00009ca0
        /*0b78*/ 	.word	0x000000ff
        /*0b7c*/ 	.word	0x00000000
        /*0b80*/ 	.short	0x0101
        /*0b82*/ 	.byte	0x04
	.zero		1


	//   ....[32]....
        /*0b84*/ 	.word	0x0000a710
        /*0b88*/ 	.word	0x0000000b
        /*0b8c*/ 	.word	0x00038850
        /*0b90*/ 	.short	0x010a
        /*0b92*/ 	.byte	0x3f
	.zero		1


	//   ....[33]....
        /*0b94*/ 	.word	0x0000a750
        /*0b98*/ 	.word	0x0000000b
        /*0b9c*/ 	.word	0x00038850
        /*0ba0*/ 	.short	0x010a
        /*0ba2*/ 	.byte	0x3f
	.zero		1


	//   ....[34]....
        /*0ba4*/ 	.word	0x0000ac40
        /*0ba8*/ 	.word	0x0000000b
        /*0bac*/ 	.word	0x00000000
        /*0bb0*/ 	.short	0x0101
        /*0bb2*/ 	.byte	0x3f
	.zero		1


	//   ....[35]....
        /*0bb4*/ 	.word	0x0000cf70
        /*0bb8*/ 	.word	0x00000098
        /*0bbc*/ 	.word	0x00000000
        /*0bc0*/ 	.short	0x0101
        /*0bc2*/ 	.byte	0x3f
	.zero		1


	//   ....[36]....
        /*0bc4*/ 	.word	0x0000fe20
        /*0bc8*/ 	.word	0x00000000
        /*0bcc*/ 	.word	0x00038840
        /*0bd0*/ 	.short	0x010a
        /*0bd2*/ 	.byte	0x3f
	.zero		1


	//   ....[37]....
        /*0bd4*/ 	.word	0x00010f10
        /*0bd8*/ 	.word	0x00000009
        /*0bdc*/ 	.word	0x00038800
        /*0be0*/ 	.short	0x0107
        /*0be2*/ 	.byte	0x3f
	.zero		1


	//   ....[38]....
        /*0be4*/ 	.word	0x00011020
        /*0be8*/ 	.word	0x00000002
        /*0bec*/ 	.word	0x00038800
        /*0bf0*/ 	.short	0x0101
        /*0bf2*/ 	.byte	0x3f
	.zero		1


	//   ....[39]....
        /*0bf4*/ 	.word	0x00011040
        /*0bf8*/ 	.word	0x00000002
        /*0bfc*/ 	.word	0x00038820
        /*0c00*/ 	.short	0x010a
        /*0c02*/ 	.byte	0x3f
	.zero		1


	//   ....[40]....
        /*0c04*/ 	.word	0x000113d0
        /*0c08*/ 	.word	0x00000003
        /*0c0c*/ 	.word	0x00038840
        /*0c10*/ 	.short	0x010a
        /*0c12*/ 	.byte	0x3f
	.zero		1


	//   ....[41]....
        /*0c14*/ 	.word	0x00011990
        /*0c18*/ 	.word	0x00000003
        /*0c1c*/ 	.word	0x00000060
        /*0c20*/ 	.short	0x010a
        /*0c22*/ 	.byte	0x3f
	.zero		1


	//   ....[42]....
        /*0c24*/ 	.word	0x000122b0
        /*0c28*/ 	.word	0x00000003
        /*0c2c*/ 	.word	0x00038840
        /*0c30*/ 	.short	0x010a
        /*0c32*/ 	.byte	0x3f
	.zero		1


	//   ....[43]....
        /*0c34*/ 	.word	0x00012870
        /*0c38*/ 	.word	0x00000002
        /*0c3c*/ 	.word	0x00000060
        /*0c40*/ 	.short	0x010a
        /*0c42*/ 	.byte	0x3f
	.zero		1


	//   ....[44]....
        /*0c44*/ 	.word	0x000130a0
        /*0c48*/ 	.word	0x00000002
        /*0c4c*/ 	.word	0x00038840
        /*0c50*/ 	.short	0x010a
        /*0c52*/ 	.byte	0x3f
	.zero		1


	//   ....[45]....
        /*0c54*/ 	.word	0x00013660
        /*0c58*/ 	.word	0x00000002
        /*0c5c*/ 	.word	0x00000060
        /*0c60*/ 	.short	0x010a
        /*0c62*/ 	.byte	0x3f
	.zero		1


	//   ....[46]....
        /*0c64*/ 	.word	0x00013e20
        /*0c68*/ 	.word	0x00000002
        /*0c6c*/ 	.word	0x00038860
        /*0c70*/ 	.short	0x010a
        /*0c72*/ 	.byte	0x3f
	.zero		1


	//   ....[47]....
        /*0c74*/ 	.word	0x00014f20
        /*0c78*/ 	.word	0x00000000
        /*0c7c*/ 	.word	0x00038820
        /*0c80*/ 	.short	0x010a
        /*0c82*/ 	.byte	0x3f
	.zero		1


	//   ....[48]....
        /*0c84*/ 	.word	0x00015100
        /*0c88*/ 	.word	0x00000006
        /*0c8c*/ 	.word	0x00000000
        /*0c90*/ 	.short	0x010a
        /*0c92*/ 	.byte	0x3f
	.zero		1


	//   ....[49]....
        /*0c94*/ 	.word	0x00015170
        /*0c98*/ 	.word	0x00000007
        /*0c9c*/ 	.word	0x00000000
        /*0ca0*/ 	.short	0x010a
        /*0ca2*/ 	.byte	0x3f
	.zero		1


	//   ....[50]....
        /*0ca4*/ 	.word	0x000151e0
        /*0ca8*/ 	.word	0x00000004
        /*0cac*/ 	.word	0x00000000
        /*0cb0*/ 	.short	0x010a
        /*0cb2*/ 	.byte	0x3f
	.zero		1


	//   ....[51]....
        /*0cb4*/ 	.word	0x00015210
        /*0cb8*/ 	.word	0x00000003
        /*0cbc*/ 	.word	0x00000000
        /*0cc0*/ 	.short	0x010a
        /*0cc2*/ 	.byte	0x3f
	.zero		1


	//   ....[52]....
        /*0cc4*/ 	.word	0x00015270
        /*0cc8*/ 	.word	0x00000005
        /*0ccc*/ 	.word	0x00038800
        /*0cd0*/ 	.short	0x010a
        /*0cd2*/ 	.byte	0x3f
	.zero		1


	//   ....[53]....
        /*0cd4*/ 	.word	0x000152c0
        /*0cd8*/ 	.word	0x00000000
        /*0cdc*/ 	.word	0x00038830
        /*0ce0*/ 	.short	0x010a
        /*0ce2*/ 	.byte	0x3f
	.zero		1


	//   ....[54]....
        /*0ce4*/ 	.word	0x00015330
        /*0ce8*/ 	.word	0x00000004
        /*0cec*/ 	.word	0x00038830
        /*0cf0*/ 	.short	0x010a
        /*0cf2*/ 	.byte	0x3f
	.zero		1


	//   ....[55]....
        /*0cf4*/ 	.word	0x00015390
        /*0cf8*/ 	.word	0x00000003
        /*0cfc*/ 	.word	0x00038850
        /*0d00*/ 	.short	0x010a
        /*0d02*/ 	.byte	0x3f
	.zero		1


	//   ....[56]....
        /*0d04*/ 	.word	0x000153e0
        /*0d08*/ 	.word	0x0000000b
        /*0d0c*/ 	.word	0x00038850
        /*0d10*/ 	.short	0x010a
        /*0d12*/ 	.byte	0x3f
	.zero		1


	//   ....[57]....
        /*0d14*/ 	.word	0x00015580
        /*0d18*/ 	.word	0x00000000
        /*0d1c*/ 	.word	0x00038840
        /*0d20*/ 	.short	0x010a
        /*0d22*/ 	.byte	0x3f
	.zero		1


	//   ....[58]....
        /*0d24*/ 	.word	0x00016200
        /*0d28*/ 	.word	0x00000002
        /*0d2c*/ 	.word	0x00038820
        /*0d30*/ 	.short	0x010a
        /*0d32*/ 	.byte	0x3f
	.zero		1


	//   ....[59]....
        /*0d34*/ 	.word	0x00016250
        /*0d38*/ 	.word	0x00000003
        /*0d3c*/ 	.word	0x00038840
        /*0d40*/ 	.short	0x010a
        /*0d42*/ 	.byte	0x3f
	.zero		1


	//   ....[60]....
        /*0d44*/ 	.word	0x000162a0
        /*0d48*/ 	.word	0x00000003
        /*0d4c*/ 	.word	0x00000060
        /*0d50*/ 	.short	0x010a
        /*0d52*/ 	.byte	0x3f
	.zero		1


	//   ....[61]....
        /*0d54*/ 	.word	0x000162f0
        /*0d58*/ 	.word	0x00000003
        /*0d5c*/ 	.word	0x00038840
        /*0d60*/ 	.short	0x010a
        /*0d62*/ 	.byte	0x3f
	.zero		1


	//   ....[62]....
        /*0d64*/ 	.word	0x00016340
        /*0d68*/ 	.word	0x00000002
        /*0d6c*/ 	.word	0x00000060
        /*0d70*/ 	.short	0x010a
        /*0d72*/ 	.byte	0x3f
	.zero		1


	//   ....[63]....
        /*0d74*/ 	.word	0x00016390
        /*0d78*/ 	.word	0x00000002
        /*0d7c*/ 	.word	0x00038840
        /*0d80*/ 	.short	0x010a
        /*0d82*/ 	.byte	0x3f
	.zero		1


	//   ....[64]....
        /*0d84*/ 	.word	0x000163e0
        /*0d88*/ 	.word	0x00000002
        /*0d8c*/ 	.word	0x00000060
        /*0d90*/ 	.short	0x010a
        /*0d92*/ 	.byte	0x3f
	.zero		1


	//   ....[65]....
        /*0d94*/ 	.word	0x00016430
        /*0d98*/ 	.word	0x00000002
        /*0d9c*/ 	.word	0x00038860
        /*0da0*/ 	.short	0x010a
        /*0da2*/ 	.byte	0x3f
	.zero		1


	//   ....[66]....
        /*0da4*/ 	.word	0x00016ea0
        /*0da8*/ 	.word	0x00000000
        /*0dac*/ 	.word	0x00038820
        /*0db0*/ 	.short	0x010a
        /*0db2*/ 	.byte	0x3f
	.zero		1


	//   ....[67]....
        /*0db4*/ 	.word	0x00017040
        /*0db8*/ 	.word	0x00000006
        /*0dbc*/ 	.word	0x00000000
        /*0dc0*/ 	.short	0x010a
        /*0dc2*/ 	.byte	0x3f
	.zero		1


	//   ....[68]....
        /*0dc4*/ 	.word	0x00017090
        /*0dc8*/ 	.word	0x00000007
        /*0dcc*/ 	.word	0x00000000
        /*0dd0*/ 	.short	0x010a
        /*0dd2*/ 	.byte	0x3f
	.zero		1


	//   ....[69]....
        /*0dd4*/ 	.word	0x000170e0
        /*0dd8*/ 	.word	0x00000004
        /*0ddc*/ 	.word	0x00000000
        /*0de0*/ 	.short	0x010a
        /*0de2*/ 	.byte	0x3f
	.zero		1


	//----- nvinfo : EIATTR_NUM_MBARRIERS
	.align		4
.L_421:
        /*0de4*/ 	.byte	0x03, 0x38
        /*0de6*/ 	.short	0x0016


	//----- nvinfo : EIATTR_EXIT_INSTR_OFFSETS
	.align		4
        /*0de8*/ 	.byte	0x04, 0x1c
        /*0dea*/ 	.short	(.L_423 - .L_422)


	//   ....[0]....
.L_422:
        /*0dec*/ 	.word	0x00000a50


	//   ....[1]....
        /*0df0*/ 	.word	0x0000e450


	//   ....[2]....
        /*0df4*/ 	.word	0x00015260


	//----- nvinfo : EIATTR_MAX_THREADS
	.align		4
.L_423:
        /*0df8*/ 	.byte	0x04, 0x05
        /*0dfa*/ 	.short	(.L_425 - .L_424)
.L_424:
        /*0dfc*/ 	.word	0x00000180
        /*0e00*/ 	.word	0x00000001
        /*0e04*/ 	.word	0x00000001


	//----- nvinfo : EIATTR_CRS_STACK_SIZE
	.align		4
.L_425:
        /*0e08*/ 	.byte	0x04, 0x1e
        /*0e0a*/ 	.short	(.L_427 - .L_426)
.L_426:
        /*0e0c*/ 	.word	0x00000000


	//----- nvinfo : EIATTR_CBANK_PARAM_SIZE
	.align		4
.L_427:
        /*0e10*/ 	.byte	0x03, 0x19
        /*0e12*/ 	.short	0x0af0


	//----- nvinfo : EIATTR_PARAM_CBANK
	.align		4
        /*0e14*/ 	.byte	0x04, 0x0a
        /*0e16*/ 	.short	(.L_429 - .L_428)
	.align		4
.L_428:
        /*0e18*/ 	.word	index@(.nv.constant0._ZN7cutlass13device_kernelIN5flash11enable_sm90INS1_16FlashAttnFwdSm90INS1_25CollectiveMainloopFwdSm90ILi2EN4cute5tupleIJNS5_1CILi1EEES8_S8_EEENS6_IJNS7_ILi128EEENS7_ILi80EEENS7_ILi256EEEEEELi256ENS_10bfloat16_tEfNS_4arch4Sm90ELb0ELb0ELb1ELb1ELb0ELb0ELb0ELb1ELb1ELb1ELb0ELb0EEENS1_21CollectiveEpilogueFwdINS6_IJSA_SC_SB_EEES9_SE_SG_Li256ELb1ELb1ELb0ELb0EEENS1_36VarlenDynamicPersistentTileSchedulerILi128ELi80ELi256ELi128ELb0ELb1ELb1ELb0ELb1ELb1EEEEEEEEEvNT_6ParamsE)
        /*0e1c*/ 	.short	0x0210
        /*0e1e*/ 	.short	0x0af0


	//----- nvinfo : EIATTR_SW_WAR
	.align		4
.L_429:
        /*0e20*/ 	.byte	0x04, 0x36
        /*0e22*/ 	.short	(.L_431 - .L_430)
.L_430:
        /*0e24*/ 	.word	0x00000008
.L_431:


//--------------------- .nv.info._ZN7cutlass13device_kernelIN5flash11enable_sm90INS1_16FlashAttnFwdSm90INS1_25CollectiveMainloopFwdSm90ILi2EN4cute5tupleIJNS5_1CILi1EEES8_S8_EEENS6_IJNS7_ILi128EEENS7_ILi80EEENS7_ILi256EEEEEELi256ENS_10bfloat16_tEfNS_4arch4Sm90ELb0ELb0ELb1ELb1ELb0ELb1ELb0ELb1ELb1ELb1ELb0ELb0EEENS1_21CollectiveEpilogueFwdINS6_IJSA_SC_SB_EEES9_SE_SG_Li256ELb1ELb1ELb0ELb0EEENS1_36VarlenDynamicPersistentTileSchedulerILi128ELi80ELi256ELi128ELb0ELb1ELb1ELb0ELb1ELb1EEEEEEEEEvNT_6ParamsE --------------------------
	.section	.nv.info._ZN7cutlass13device_kernelIN5flash11enable_sm90INS1_16FlashAttnFwdSm90INS1_25CollectiveMainloopFwdSm90ILi2EN4cute5tupleIJNS5_1CILi1EEES8_S8_EEENS6_IJNS7_ILi128EEENS7_ILi80EEENS7_ILi256EEEEEELi256ENS_10bfloat16_tEfNS_4arch4Sm90ELb0ELb0ELb1ELb1ELb0ELb1ELb0ELb1ELb1ELb1ELb0ELb0EEENS1_21CollectiveEpilogueFwdINS6_IJSA_SC_SB_EEES9_SE_SG_Li256ELb1ELb1ELb0ELb0EEENS1_36VarlenDynamicPersistentTileSchedulerILi128ELi80ELi256ELi128ELb0ELb1ELb1ELb0ELb1ELb1EEEEEEEEEvNT_6ParamsE,"",@"SHT_CUDA_INFO"
	.sectionflags	@""
	.align	4


	//----- nvinfo : EIATTR_CUDA_API_VERSION
	.align		4
        /*0000*/ 	.byte	0x04, 0x37
        /*0002*/ 	.short	(.L_433 - .L_432)
.L_432:
        /*0004*/ 	.word	0x00000082


	//----- nvinfo : EIATTR_KPARAM_INFO
	.align		4
.L_433:
        /*0008*/ 	.byte	0x04, 0x17
        /*000a*/ 	.short	(.L_435 - .L_434)
.L_434:
        /*000c*/ 	.word	0x00000000
        /*0010*/ 	.short	0x0000
        /*0012*/ 	.short	0x0070
        /*0014*/ 	.byte	0x00, 0xf0, 0x01, 0x2a


	//----- nvinfo : EIATTR_SPARSE_MMA_MASK
	.align		4
.L_435:
        /*0018*/ 	.byte	0x03, 0x50
        /*001a*/ 	.short	0x0000


	//----- nvinfo : EIATTR_MAXREG_COUNT
	.align		4
        /*001c*/ 	.byte	0x03, 0x1b
        /*001e*/ 	.short	0x00a8


	//----- nvinfo : EIATTR_NUM_BARRIERS
	.align		4
        /*0020*/ 	.byte	0x02, 0x4c
        /*0022*/ 	.byte	0x10
	.zero		1


	//----- nvinfo : EIATTR_EXTERNS
	.align		4
        /*0024*/ 	.byte	0x04, 0x0f
        /*0026*/ 	.short	(.L_437 - .L_436)


	//   ....[0]....
	.align		4
.L_436:
        /*0028*/ 	.word	index@(__assertfail)


	//----- nvinfo : EIATTR_ANNOTATIONS
	.align		4
.L_437:
        /*002c*/ 	.byte	0x04, 0x55
        /*002e*/ 	.short	(.L_439 - .L_438)


	//   ....[0]....
.L_438:
        /* <DEDUP_REMOVED lines=133> */


	//----- nvinfo : EIATTR_MERCURY_ISA_VERSION
	.align		4
.L_439:
        /*0870*/ 	.byte	0x03, 0x5f
        /*0872*/ 	.short	0x0101


	//----- nvinfo : EIATTR_UNUSED_LOAD_BYTE_OFFSET
	.align		4
        /*0874*/ 	.byte	0x04, 0x44
        /*0876*/ 	.short	(.L_441 - .L_440)


	//   ....[0]....
.L_440:
        /*0878*/ 	.word	0x00000a80
        /*087c*/ 	.word	0x0000fff0


	//   ....[1]....
        /*0880*/ 	.word	0x0001da60
        /*0884*/ 	.word	0x0000fff0


	//----- nvinfo : EIATTR_INT_WARP_WIDE_INSTR_OFFSETS
	.align		4
.L_441:
        /*0888*/ 	.byte	0x04, 0x31
        /*088a*/ 	.short	(.L_443 - .L_442)


	//   ....[0]....
.L_442:
        /*088c*/ 	.word	0x00000190


	//   ....[1]....
        /*0890*/ 	.word	0x000001d0


	//   ....[2]....
        /*0894*/ 	.word	0x00000240


	//   ....[3]....
        /*0898*/ 	.word	0x00023520


	//   ....[4]....
        /*089c*/ 	.word	0x000235c0


	//   ....[5]....
        /*08a0*/ 	.word	0x00027d00


	//   ....[6]....
        /*08a4*/ 	.word	0x00027d70


	//----- nvinfo : EIATTR_COOP_GROUP_MASK_REGIDS
	.align		4
.L_443:
        /*08a8*/ 	.byte	0x04, 0x29
        /*08aa*/ 	.short	(.L_445 - .L_444)


	//   ....[0]....
.L_444:
        /*08ac*/ 	.word	0xffffffff


	//   ....[1]....
        /*08b0*/ 	.word	0xffffffff


	//   ....[2]....
        /*08b4*/ 	.word	0xffffffff


	//   ....[3]....
        /*08b8*/ 	.word	0xffffffff


	//   ....[4]....
        /*08bc*/ 	.word	0xffffffff


	//   ....[5]....
        /*08c0*/ 	.word	0xffffffff


	//   ....[6]....
        /*08c4*/ 	.word	0xffffffff


	//   ....[7]....
        /*08c8*/ 	.word	0xffffffff


	//   ....[8]....
        /*08cc*/ 	.word	0xffffffff


	//   ....[9]....
        /*08d0*/ 	.word	0xffffffff


	//   ....[10]....
        /*08d4*/ 	.word	0xffffffff


	//   ....[11]....
        /*08d8*/ 	.word	0xffffffff


	//   ....[12]....
        /*08dc*/ 	.word	0xffffffff


	//   ....[13]....
        /*08e0*/ 	.word	0xffffffff


	//   ....[14]....
        /*08e4*/ 	.word	0xffffffff


	//   ....[15]....
        /*08e8*/ 	.word	0xffffffff


	//   ....[16]....
        /*08ec*/ 	.word	0xffffffff


	//   ....[17]....
        /*08f0*/ 	.word	0xffffffff


	//   ....[18]....
        /*08f4*/ 	.word	0xffffffff


	//   ....[19]....
        /*08f8*/ 	.word	0xffffffff


	//   ....[20]....
        /*08fc*/ 	.word	0xffffffff


	//   ....[21]....
        /*0900*/ 	.word	0xffffffff


	//   ....[22]....
        /*0904*/ 	.word	0xffffffff


	//   ....[23]....
        /*0908*/ 	.word	0xffffffff


	//   ....[24]....
        /*090c*/ 	.word	0xffffffff


	//   ....[25]....
        /*0910*/ 	.word	0xffffffff


	//   ....[26]....
        /*0914*/ 	.word	0xffffffff


	//   ....[27]....
        /*0918*/ 	.word	0xffffffff


	//   ....[28]....
        /*091c*/ 	.word	0xffffffff


	//   ....[29]....
        /*0920*/ 	.word	0xffffffff


	//   ....[30]....
        /*0924*/ 	.word	0xffffffff


	//   ....[31]....
        /*0928*/ 	.word	0xffffffff


	//   ....[32]....
        /*092c*/ 	.word	0xffffffff


	//   ....[33]....
        /*0930*/ 	.word	0xffffffff


	//   ....[34]....
        /*0934*/ 	.word	0xffffffff


	//   ....[35]....
        /*0938*/ 	.word	0xffffffff


	//   ....[36]....
        /*093c*/ 	.word	0xffffffff


	//   ....[37]....
        /*0940*/ 	.word	0xffffffff


	//   ....[38]....
        /*0944*/ 	.word	0xffffffff


	//   ....[39]....
        /*0948*/ 	.word	0xffffffff


	//   ....[40]....
        /*094c*/ 	.word	0xffffffff


	//   ....[41]....
        /*0950*/ 	.word	0xffffffff


	//   ....[42]....
        /*0954*/ 	.word	0xffffffff


	//   ....[43]....
        /*0958*/ 	.word	0xffffffff


	//   ....[44]....
        /*095c*/ 	.word	0xffffffff


	//   ....[45]....
        /*0960*/ 	.word	0xffffffff


	//   ....[46]....
        /*0964*/ 	.word	0xffffffff


	//   ....[47]....
        /*0968*/ 	.word	0xffffffff


	//   ....[48]....
        /*096c*/ 	.word	0xffffffff


	//   ....[49]....
        /*0970*/ 	.word	0xffffffff


	//   ....[50]....
        /*0974*/ 	.word	0xffffffff


	//   ....[51]....
        /*0978*/ 	.word	0xffffffff


	//   ....[52]....
        /*097c*/ 	.word	0xffffffff


	//   ....[53]....
        /*0980*/ 	.word	0xffffffff


	//   ....[54]....
        /*0984*/ 	.word	0xffffffff


	//   ....[55]....
        /*0988*/ 	.word	0xffffffff


	//   ....[56]....
        /*098c*/ 	.word	0xffffffff


	//   ....[57]....
        /*0990*/ 	.word	0xffffffff


	//   ....[58]....
        /*0994*/ 	.word	0xffffffff


	//   ....[59]....
        /*0998*/ 	.word	0xffffffff


	//   ....[60]....
        /*099c*/ 	.word	0xffffffff


	//   ....[61]....
        /*09a0*/ 	.word	0xffffffff


	//   ....[62]....
        /*09a4*/ 	.word	0xffffffff


	//   ....[63]....
        /*09a8*/ 	.word	0xffffffff


	//   ....[64]....
        /*09ac*/ 	.word	0xffffffff


	//   ....[65]....
        /*09b0*/ 	.word	0xffffffff


	//   ....[66]....
        /*09b4*/ 	.word	0xffffffff


	//   ....[67]....
        /*09b8*/ 	.word	0xffffffff


	//   ....[68]....
        /*09bc*/ 	.word	0xffffffff


	//   ....[69]....
        /*09c0*/ 	.word	0xffffffff


	//   ....[70]....
        /*09c4*/ 	.word	0xffffffff


	//   ....[71]....
        /*09c8*/ 	.word	0xffffffff


	//   ....[72]....
        /*09cc*/ 	.word	0xffffffff


	//   ....[73]....
        /*09d0*/ 	.word	0xffffffff


	//   ....[74]....
        /*09d4*/ 	.word	0xffffffff


	//   ....[75]....
        /*09d8*/ 	.word	0xffffffff


	//   ....[76]....
        /*09dc*/ 	.word	0xffffffff


	//   ....[77]....
        /*09e0*/ 	.word	0xffffffff


	//   ....[78]....
        /*09e4*/ 	.word	0xffffffff


	//   ....[79]....
        /*09e8*/ 	.word	0xffffffff


	//   ....[80]....
        /*09ec*/ 	.word	0xffffffff


	//   ....[81]....
        /*09f0*/ 	.word	0xffffffff


	//   ....[82]....
        /*09f4*/ 	.word	0xffffffff


	//   ....[83]....
        /*09f8*/ 	.word	0xffffffff


	//   ....[84]....
        /*09fc*/ 	.word	0xffffffff


	//   ....[85]....
        /*0a00*/ 	.word	0xffffffff


	//   ....[86]....
        /*0a04*/ 	.word	0xffffffff


	//   ....[87]....
        /*0a08*/ 	.word	0xffffffff


	//   ....[88]....
        /*0a0c*/ 	.word	0xffffffff


	//   ....[89]....
        /*0a10*/ 	.word	0xffffffff


	//   ....[90]....
        /*0a14*/ 	.word	0xffffffff


	//   ....[91]....
        /*0a18*/ 	.word	0xffffffff


	//   ....[92]....
        /*0a1c*/ 	.word	0xffffffff


	//   ....[93]....
        /*0a20*/ 	.word	0xffffffff


	//   ....[94]....
        /*0a24*/ 	.word	0xffffffff


	//   ....[95]....
        /*0a28*/ 	.word	0xffffffff


	//   ....[96]....
        /*0a2c*/ 	.word	0xffffffff


	//   ....[97]....
        /*0a30*/ 	.word	0xffffffff


	//   ....[98]....
        /*0a34*/ 	.word	0xffffffff


	//   ....[99]....
        /*0a38*/ 	.word	0xffffffff


	//   ....[100]....
        /*0a3c*/ 	.word	0x0500000f


	//   ....[101]....
        /*0a40*/ 	.word	0x0500000f


	//   ....[102]....
        /*0a44*/ 	.word	0x0500000f


	//   ....[103]....
        /*0a48*/ 	.word	0x0500000f


	//   ....[104]....
        /*0a4c*/ 	.word	0x0500000f


	//   ....[105]....
        /*0a50*/ 	.word	0x0500000f


	//   ....[106]....
        /*0a54*/ 	.word	0x0500000f


	//   ....[107]....
        /*0a58*/ 	.word	0x0500000f


	//   ....[108]....
        /*0a5c*/ 	.word	0x0500000f


	//   ....[109]....
        /*0a60*/ 	.word	0x0500000f


	//   ....[110]....
        /*0a64*/ 	.word	0x0500000f


	//   ....[111]....
        /*0a68*/ 	.word	0x0500000f


	//   ....[112]....
        /*0a6c*/ 	.word	0x0500000f


	//   ....[113]....
        /*0a70*/ 	.word	0x0500000f


	//   ....[114]....
        /*0a74*/ 	.word	0x0500000f


	//   ....[115]....
        /*0a78*/ 	.word	0x0500000f


	//   ....[116]....
        /*0a7c*/ 	.word	0x0500000f


	//   ....[117]....
        /*0a80*/ 	.word	0x0500000f


	//   ....[118]....
        /*0a84*/ 	.word	0x0500000f


	//   ....[119]....
        /*0a88*/ 	.word	0x0500000f


	//   ....[120]....
        /*0a8c*/ 	.word	0x0500000f


	//   ....[121]....
        /*0a90*/ 	.word	0x0500000f


	//   ....[122]....
        /*0a94*/ 	.word	0x0500000f


	//   ....[123]....
        /*0a98*/ 	.word	0x0500000f


	//   ....[124]....
        /*0a9c*/ 	.word	0x0500000f


	//   ....[125]....
        /*0aa0*/ 	.word	0x0500000f


	//   ....[126]....
        /*0aa4*/ 	.word	0x0500000f


	//   ....[127]....
        /*0aa8*/ 	.word	0x0500000f


	//   ....[128]....
        /*0aac*/ 	.word	0x0500000f


	//   ....[129]....
        /*0ab0*/ 	.word	0x0500000f


	//   ....[130]....
        /*0ab4*/ 	.word	0x0500000f


	//   ....[131]....
        /*0ab8*/ 	.word	0x0500000f


	//   ....[132]....
        /*0abc*/ 	.word	0x0500000f


	//   ....[133]....
        /*0ac0*/ 	.word	0x0500000f


	//   ....[134]....
        /*0ac4*/ 	.word	0x0500000f


	//   ....[135]....
        /*0ac8*/ 	.word	0x0500000f


	//   ....[136]....
        /*0acc*/ 	.word	0x0500000f


	//   ....[137]....
        /*0ad0*/ 	.word	0x0500000f


	//   ....[138]....
        /*0ad4*/ 	.word	0x0500000f


	//   ....[139]....
        /*0ad8*/ 	.word	0x0500000f


	//   ....[140]....
        /*0adc*/ 	.word	0x0500000f


	//   ....[141]....
        /*0ae0*/ 	.word	0x0500000f


	//   ....[142]....
        /*0ae4*/ 	.word	0x0500000f


	//   ....[143]....
        /*0ae8*/ 	.word	0x0500000f


	//----- nvinfo : EIATTR_COOP_GROUP_INSTR_OFFSETS
	.align		4
.L_445:
        /*0aec*/ 	.byte	0x04, 0x28
        /*0aee*/ 	.short	(.L_447 - .L_446)


	//   ....[0]....
.L_446:
        /*0af0*/ 	.word	0x00000060


	//   ....[1]....
        /*0af4*/ 	.word	0x000001a0


	//   ....[2]....
        /*0af8*/ 	.word	0x000001f0


	//   ....[3]....
        /*0afc*/ 	.word	0x00000420


	//   ....[4]....
        /*0b00*/ 	.word	0x00000580


	//   ....[5]....
        /*0b04*/ 	.word	0x000006a0


	//   ....[6]....
        /*0b08*/ 	.word	0x00000800


	//   ....[7]....
        /*0b0c*/ 	.word	0x0000b540


	//   ....[8]....
        /*0b10*/ 	.word	0x0000bb00


	//   ....[9]....
        /*0b14*/ 	.word	0x0000bb10


	//   ....[10]....
        /*0b18*/ 	.word	0x0000bb20


	//   ....[11]....
        /*0b1c*/ 	.word	0x0000bb30


	//   ....[12]....
        /*0b20*/ 	.word	0x0000edc0


	//   ....[13]....
        /*0b24*/ 	.word	0x0000edd0


	//   ....[14]....
        /*0b28*/ 	.word	0x0000ede0


	//   ....[15]....
        /*0b2c*/ 	.word	0x0000edf0


	//   ....[16]....
        /*0b30*/ 	.word	0x00015e70


	//   ....[17]....
        /*0b34*/ 	.word	0x00015e90


	//   ....[18]....
        /*0b38*/ 	.word	0x00016170


	//   ....[19]....
        /*0b3c*/ 	.word	0x000161b0


	//   ....[20]....
        /*0b40*/ 	.word	0x0001b880


	//   ....[21]....
        /*0b44*/ 	.word	0x0001b8b0


	//   ....[22]....
        /*0b48*/ 	.word	0x0001bc30


	//   ....[23]....
        /*0b4c*/ 	.word	0x0001bcd0


	//   ....[24]....
        /*0b50*/ 	.word	0x0001cfa0


	//   ....[25]....
        /*0b54*/ 	.word	0x0001d030


	//   ....[26]....
        /*0b58*/ 	.word	0x0001d040


	//   ....[27]....
        /*0b5c*/ 	.word	0x0001d070


	//   ....[28]....
        /*0b60*/ 	.word	0x0001eca0


	//   ....[29]....
        /*0b64*/ 	.word	0x0001ece0


	//   ....[30]....
        /*0b68*/ 	.word	0x0001ed70


	//   ....[31]....
        /*0b6c*/ 	.word	0x0001eda0


	//   ....[32]....
        /*0b70*/ 	.word	0x0001f490


	//   ....[33]....
        /*0b74*/ 	.word	0x0001f4b0


	//   ....[34]....
        /*0b78*/ 	.word	0x0001f600


	//   ....[35]....
        /*0b7c*/ 	.word	0x0001f620


	//   ....[36]....
        /*0b80*/ 	.word	0x0001f770


	//   ....[37]....
        /*0b84*/ 	.word	0x0001f790


	//   ....[38]....
        /*0b88*/ 	.word	0x0001f8f0


	//   ....[39]....
        /*0b8c*/ 	.word	0x0001f910


	//   ....[40]....
        /*0b90*/ 	.word	0x00020250


	//   ....[41]....
        /*0b94*/ 	.word	0x00020260


	//   ....[42]....
        /*0b98*/ 	.word	0x000203c0


	//   ....[43]....
        /*0b9c*/ 	.word	0x000203e0


	//   ....[44]....
        /*0ba0*/ 	.word	0x00020530


	//   ....[45]....
        /*0ba4*/ 	.word	0x00020550


	//   ....[46]....
        /*0ba8*/ 	.word	0x000206b0


	//   ....[47]....
        /*0bac*/ 	.word	0x000206d0


	//   ....[48]....
        /*0bb0*/ 	.word	0x000208b0


	//   ....[49]....
        /*0bb4*/ 	.word	0x00020a90


	//   ....[50]....
        /*0bb8*/ 	.word	0x00020ac0


	//   ....[51]....
        /*0bbc*/ 	.word	0x00020af0


	//   ....[52]....
        /*0bc0*/ 	.word	0x00020b20


	//   ....[53]....
        /*0bc4*/ 	.word	0x00020b50


	//   ....[54]....
        /*0bc8*/ 	.word	0x00020b80


	//   ....[55]....
        /*0bcc*/ 	.word	0x00020d00


	//   ....[56]....
        /*0bd0*/ 	.word	0x00020d30


	//   ....[57]....
        /*0bd4*/ 	.word	0x00020d60


	//   ....[58]....
        /*0bd8*/ 	.word	0x00020d90


	//   ....[59]....
        /*0bdc*/ 	.word	0x00020dc0


	//   ....[60]....
        /*0be0*/ 	.word	0x00020df0


	//   ....[61]....
        /*0be4*/ 	.word	0x00020e80


	//   ....[62]....
        /*0be8*/ 	.word	0x00020eb0


	//   ....[63]....
        /*0bec*/ 	.word	0x00020f40


	//   ....[64]....
        /*0bf0*/ 	.word	0x00021bf0


	//   ....[65]....
        /*0bf4*/ 	.word	0x00023b50


	//   ....[66]....
        /*0bf8*/ 	.word	0x00024880


	//   ....[67]....
        /*0bfc*/ 	.word	0x000248a0


	//   ....[68]....
        /*0c00*/ 	.word	0x000248c0


	//   ....[69]....
        /*0c04*/ 	.word	0x00024960


	//   ....[70]....
        /*0c08*/ 	.word	0x000249d0


	//   ....[71]....
        /*0c0c*/ 	.word	0x00024a20


	//   ....[72]....
        /*0c10*/ 	.word	0x00024a90


	//   ....[73]....
        /*0c14*/ 	.word	0x00024ae0


	//   ....[74]....
        /*0c18*/ 	.word	0x00024b50


	//   ....[75]....
        /*0c1c*/ 	.word	0x00024ba0


	//   ....[76]....
        /*0c20*/ 	.word	0x00024c10


	//   ....[77]....
        /*0c24*/ 	.word	0x00024c60


	//   ....[78]....
        /*0c28*/ 	.word	0x00024cd0


	//   ....[79]....
        /*0c2c*/ 	.word	0x00024d20


	//   ....[80]....
        /*0c30*/ 	.word	0x00024d90


	//   ....[81]....
        /*0c34*/ 	.word	0x00024de0


	//   ....[82]....
        /*0c38*/ 	.word	0x00028690


	//   ....[83]....
        /*0c3c*/ 	.word	0x000286b0


	//   ....[84]....
        /*0c40*/ 	.word	0x000286f0


	//   ....[85]....
        /*0c44*/ 	.word	0x00028720


	//   ....[86]....
        /*0c48*/ 	.word	0x00028750


	//   ....[87]....
        /*0c4c*/ 	.word	0x00028780


	//   ....[88]....
        /*0c50*/ 	.word	0x000287b0


	//   ....[89]....
        /*0c54*/ 	.word	0x000287e0


	//   ....[90]....
        /*0c58*/ 	.word	0x00028980


	//   ....[91]....
        /*0c5c*/ 	.word	0x000289b0


	//   ....[92]....
        /*0c60*/ 	.word	0x000289e0


	//   ....[93]....
        /*0c64*/ 	.word	0x00028a10


	//   ....[94]....
        /*0c68*/ 	.word	0x00028a40


	//   ....[95]....
        /*0c6c*/ 	.word	0x00028a70


	//   ....[96]....
        /*0c70*/ 	.word	0x00028b30


	//   ....[97]....
        /*0c74*/ 	.word	0x00028b50


	//   ....[98]....
        /*0c78*/ 	.word	0x00028bc0


	//   ....[99]....
        /*0c7c*/ 	.word	0x00029040


	//   ....[100]....
        /*0c80*/ 	.word	0x00029480


	//   ....[101]....
        /*0c84*/ 	.word	0x00029510


	//   ....[102]....
        /*0c88*/ 	.word	0x00029560


	//   ....[103]....
        /*0c8c*/ 	.word	0x000295b0


	//   ....[104]....
        /*0c90*/ 	.word	0x00029690


	//   ....[105]....
        /*0c94*/ 	.word	0x00029720


	//   ....[106]....
        /*0c98*/ 	.word	0x00029770


	//   ....[107]....
        /*0c9c*/ 	.word	0x000297c0


	//   ....[108]....
        /*0ca0*/ 	.word	0x00029a20


	//   ....[109]....
        /*0ca4*/ 	.word	0x00029d20


	//   ....[110]....
        /*0ca8*/ 	.word	0x00029e90


	//   ....[111]....
        /*0cac*/ 	.word	0x00029ee0


	//   ....[112]....
        /*0cb0*/ 	.word	0x0002a070


	//   ....[113]....
        /*0cb4*/ 	.word	0x0002a0c0


	//   ....[114]....
        /*0cb8*/ 	.word	0x0002a200


	//   ....[115]....
        /*0cbc*/ 	.word	0x0002a250


	//   ....[116]....
        /*0cc0*/ 	.word	0x0002a390


	//   ....[117]....
        /*0cc4*/ 	.word	0x0002a3e0


	//   ....[118]....
        /*0cc8*/ 	.word	0x0002a520


	//   ....[119]....
        /*0ccc*/ 	.word	0x0002a570


	//   ....[120]....
        /*0cd0*/ 	.word	0x0002a6b0


	//   ....[121]....
        /*0cd4*/ 	.word	0x0002a700


	//   ....[122]....
        /*0cd8*/ 	.word	0x0002a840


	//   ....[123]....
        /*0cdc*/ 	.word	0x0002a890


	//   ....[124]....
        /*0ce0*/ 	.word	0x0002a9b0


	//   ....[125]....
        /*0ce4*/ 	.word	0x0002aa00


	//   ....[126]....
        /*0ce8*/ 	.word	0x0002ad30


	//   ....[127]....
        /*0cec*/ 	.word	0x0002ade0


	//   ....[128]....
        /*0cf0*/ 	.word	0x0002aef0


	//   ....[129]....
        /*0cf4*/ 	.word	0x0002af80


	//   ....[130]....
        /*0cf8*/ 	.word	0x0002b000


	//   ....[131]....
        /*0cfc*/ 	.word	0x0002b080


	//   ....[132]....
        /*0d00*/ 	.word	0x0002b100


	//   ....[133]....
        /*0d04*/ 	.word	0x0002b190


	//   ....[134]....
        /*0d08*/ 	.word	0x0002b230


	//   ....[135]....
        /*0d0c*/ 	.word	0x0002b300


	//   ....[136]....
        /*0d10*/ 	.word	0x0002b380


	//   ....[137]....
        /*0d14*/ 	.word	0x0002b400


	//   ....[138]....
        /*0d18*/ 	.word	0x0002b480


	//   ....[139]....
        /*0d1c*/ 	.word	0x0002b510


	//   ....[140]....
        /*0d20*/ 	.word	0x0002b590


	//   ....[141]....
        /*0d24*/ 	.word	0x0002b630


	//   ....[142]....
        /*0d28*/ 	.word	0x0002b6c0


	//   ....[143]....
        /*0d2c*/ 	.word	0x0002b7f0


	//----- nvinfo : EIATTR_REG_RECONFIG
	.align		4
.L_447:
        /*0d30*/ 	.byte	0x01, 0x54
	.zero		2


	//----- nvinfo : EIATTR_SYSCALL_OFFSETS
	.align		4
        /*0d34*/ 	.byte	0x04, 0x46
        /*0d36*/ 	.short	(.L_449 - .L_448)


	//   ....[0]....
.L_448:
        /*0d38*/ 	.word	0x00001b80


	//   ....[1]....
        /*0d3c*/ 	.word	0x00001cd0


	//   ....[2]....
        /*0d40*/ 	.word	0x0000b6e0


	//   ....[3]....
        /*0d44*/ 	.word	0x0000ba60


	//   ....[4]....
        /*0d48*/ 	.word	0x00023730


	//   ....[5]....
        /*0d4c*/ 	.word	0x00023890


	//   ....[6]....
        /*0d50*/ 	.word	0x00023990


	//   ....[7]....
        /*0d54*/ 	.word	0x000243f0


	//----- nvinfo : EIATTR_MBARRIER_INSTR_OFFSETS
	.align		4
.L_449:
        /*0d58*/ 	.byte	0x04, 0x39
        /*0d5a*/ 	.short	(.L_451 - .L_450)


	//   ....[0]....
.L_450:
        /*0d5c*/ 	.word	0x000002d0
        /*0d60*/ 	.word	0x000000ff
        /*0d64*/ 	.word	0x00038800
        /*0d68*/ 	.short	0x0100
        /*0d6a*/ 	.byte	0x08
	.zero		1


	//   ....[1]....
        /*0d6c*/ 	.word	0x000002e0
        /*0d70*/ 	.word	0x000000ff
        /*0d74*/ 	.word	0x00038820
        /*0d78*/ 	.short	0x0100
        /*0d7a*/ 	.byte	0x08
	.zero		1


	//   ....[2]....
        /*0d7c*/ 	.word	0x000003d0
        /*0d80*/ 	.word	0x000000ff
        /*0d84*/ 	.word	0x00038830
        /*0d88*/ 	.short	0x0100
        /*0d8a*/ 	.byte	0x08
	.zero		1


	//   ....[3]....
        /*0d8c*/ 	.word	0x000003e0
        /*0d90*/ 	.word	0x000000ff
        /*0d94*/ 	.word	0x00038840
        /*0d98*/ 	.short	0x0100
        /*0d9a*/ 	.byte	0x08
	.zero		1


	//   ....[4]....
        /*0d9c*/ 	.word	0x000003f0
        /*0da0*/ 	.word	0x000000ff
        /*0da4*/ 	.word	0x00038838
        /*0da8*/ 	.short	0x0100
        /*0daa*/ 	.byte	0x08
	.zero		1


	//   ....[5]....
        /*0dac*/ 	.word	0x00000400
        /*0db0*/ 	.word	0x000000ff
        /*0db4*/ 	.word	0x00038848
        /*0db8*/ 	.short	0x0100
        /*0dba*/ 	.byte	0x08
	.zero		1


	//   ....[6]....
        /*0dbc*/ 	.word	0x00000530
        /*0dc0*/ 	.word	0x000000ff
        /*0dc4*/ 	.word	0x00038850
        /*0dc8*/ 	.short	0x0100
        /*0dca*/ 	.byte	0x08
	.zero		1


	//   ....[7]....
        /*0dcc*/ 	.word	0x00000540
        /*0dd0*/ 	.word	0x000000ff
        /*0dd4*/ 	.word	0x00038860
        /*0dd8*/ 	.short	0x0100
        /*0dda*/ 	.byte	0x08
	.zero		1


	//   ....[8]....
        /*0ddc*/ 	.word	0x00000550
        /*0de0*/ 	.word	0x000000ff
        /*0de4*/ 	.word	0x00038858
        /*0de8*/ 	.short	0x0100
        /*0dea*/ 	.byte	0x08
	.zero		1


	//   ....[9]....
        /*0dec*/ 	.word	0x00000560
        /*0df0*/ 	.word	0x000000ff
        /*0df4*/ 	.word	0x00038868
        /*0df8*/ 	.short	0x0100
        /*0dfa*/ 	.byte	0x08
	.zero		1


	//   ....[10]....
        /*0dfc*/ 	.word	0x00000650
        /*0e00*/ 	.word	0x000000ff
        /*0e04*/ 	.word	0x00038870
        /*0e08*/ 	.short	0x0100
        /*0e0a*/ 	.byte	0x06
	.zero		1


	//   ....[11]....
        /*0e0c*/ 	.word	0x00000660
        /*0e10*/ 	.word	0x000000ff
        /*0e14*/ 	.word	0x00038880
        /*0e18*/ 	.short	0x0100
        /*0e1a*/ 	.byte	0x06
	.zero		1


	//   ....[12]....
        /*0e1c*/ 	.word	0x00000670
        /*0e20*/ 	.word	0x000000ff
        /*0e24*/ 	.word	0x00038878
        /*0e28*/ 	.short	0x0100
        /*0e2a*/ 	.byte	0x06
	.zero		1


	//   ....[13]....
        /*0e2c*/ 	.word	0x00000680
        /*0e30*/ 	.word	0x000000ff
        /*0e34*/ 	.word	0x00038888
        /*0e38*/ 	.short	0x0100
        /*0e3a*/ 	.byte	0x06
	.zero		1


	//   ....[14]....
        /*0e3c*/ 	.word	0x000007b0
        /*0e40*/ 	.word	0x000000ff
        /*0e44*/ 	.word	0x00038890
        /*0e48*/ 	.short	0x0100
        /*0e4a*/ 	.byte	0x08
	.zero		1


	//   ....[15]....
        /*0e4c*/ 	.word	0x000007c0
        /*0e50*/ 	.word	0x000000ff
        /*0e54*/ 	.word	0x000388a0
        /*0e58*/ 	.short	0x0100
        /*0e5a*/ 	.byte	0x08
	.zero		1


	//   ....[16]....
        /*0e5c*/ 	.word	0x000007d0
        /*0e60*/ 	.word	0x000000ff
        /*0e64*/ 	.word	0x00038898
        /*0e68*/ 	.short	0x0100
        /*0e6a*/ 	.byte	0x08
	.zero		1


	//   ....[17]....
        /*0e6c*/ 	.word	0x000007e0
        /*0e70*/ 	.word	0x000000ff
        /*0e74*/ 	.word	0x000388a8
        /*0e78*/ 	.short	0x0100
        /*0e7a*/ 	.byte	0x08
	.zero		1


	//   ....[18]....
        /*0e7c*/ 	.word	0x00000910
        /*0e80*/ 	.word	0x000000ff
        /*0e84*/ 	.word	0x000388b0
        /*0e88*/ 	.short	0x0100
        /*0e8a*/ 	.byte	0x08
	.zero		1


	//   ....[19]....
        /*0e8c*/ 	.word	0x00000920
        /*0e90*/ 	.word	0x000000ff
        /*0e94*/ 	.word	0x000388c0
        /*0e98*/ 	.short	0x0100
        /*0e9a*/ 	.byte	0x08
	.zero		1


	//   ....[20]....
        /*0e9c*/ 	.word	0x00000930
        /*0ea0*/ 	.word	0x000000ff
        /*0ea4*/ 	.word	0x000388b8
        /*0ea8*/ 	.short	0x0100
        /*0eaa*/ 	.byte	0x08
	.zero		1


	//   ....[21]....
        /*0eac*/ 	.word	0x00000940
        /*0eb0*/ 	.word	0x000000ff
        /*0eb4*/ 	.word	0x000388c8
        /*0eb8*/ 	.short	0x0100
        /*0eba*/ 	.byte	0x08
	.zero		1


	//   ....[22]....
        /*0ebc*/ 	.word	0x00003930
        /*0ec0*/ 	.word	0x00000000
        /*0ec4*/ 	.word	0x00038890
        /*0ec8*/ 	.short	0x010a
        /*0eca*/ 	.byte	0x3f
	.zero		1


	//   ....[23]....
        /*0ecc*/ 	.word	0x000070b0
        /*0ed0*/ 	.word	0x00000000
        /*0ed4*/ 	.word	0x00038890
        /*0ed8*/ 	.short	0x010a
        /*0eda*/ 	.byte	0x3f
	.zero		1


	//   ....[24]....
        /*0edc*/ 	.word	0x0000a4c0
        /*0ee0*/ 	.word	0x00000000
        /*0ee4*/ 	.word	0x00038890
        /*0ee8*/ 	.short	0x010a
        /*0eea*/ 	.byte	0x3f
	.zero		1


	//   ....[25]....
        /*0eec*/ 	.word	0x0000a920
        /*0ef0*/ 	.word	0x00000024
        /*0ef4*/ 	.word	0x00000000
        /*0ef8*/ 	.short	0x0101
        /*0efa*/ 	.byte	0x3f
	.zero		1


	//   ....[26]....
        /*0efc*/ 	.word	0x0000a960
        /*0f00*/ 	.word	0x00000000
        /*0f04*/ 	.word	0x000388b0
        /*0f08*/ 	.short	0x010a
        /*0f0a*/ 	.byte	0x3f
	.zero		1


	//   ....[27]....
        /*0f0c*/ 	.word	0x0000afb0
        /*0f10*/ 	.word	0x00000000
        /*0f14*/ 	.word	0x00000000
        /*0f18*/ 	.short	0x0101
        /*0f1a*/ 	.byte	0x3f
	.zero		1


	//   ....[28]....
        /*0f1c*/ 	.word	0x0000b760
        /*0f20*/ 	.word	0x00000012
        /*0f24*/ 	.word	0x00038800
        /*0f28*/ 	.short	0x010a
        /*0f2a*/ 	.byte	0x3f
	.zero		1


	//   ....[29]....
        /*0f2c*/ 	.word	0x0000b7b0
        /*0f30*/ 	.word	0x00000012
        /*0f34*/ 	.word	0x00038800
        /*0f38*/ 	.short	0x010a
        /*0f3a*/ 	.byte	0x3f
	.zero		1


	//   ....[30]....
        /*0f3c*/ 	.word	0x0000bfa0
        /*0f40*/ 	.word	0x00000012
        /*0f44*/ 	.word	0x00038800
        /*0f48*/ 	.short	0x010a
        /*0f4a*/ 	.byte	0x3f
	.zero		1


	//   ....[31]....
        /*0f4c*/ 	.word	0x0000f130
        /*0f50*/ 	.word	0x00000012
        /*0f54*/ 	.word	0x00038800
        /*0f58*/ 	.short	0x010a
        /*0f5a*/ 	.byte	0x3f
	.zero		1


	//   ....[32]....
        /*0f5c*/ 	.word	0x00012420
        /*0f60*/ 	.word	0x00000000
        /*0f64*/ 	.word	0x00038830
        /*0f68*/ 	.short	0x010a
        /*0f6a*/ 	.byte	0x3f
	.zero		1


	//   ....[33]....
        /*0f6c*/ 	.word	0x000124a0
        /*0f70*/ 	.word	0x00000000
        /*0f74*/ 	.word	0x00038830
        /*0f78*/ 	.short	0x010a
        /*0f7a*/ 	.byte	0x3f
	.zero		1


	//   ....[34]....
        /*0f7c*/ 	.word	0x00016770
        /*0f80*/ 	.word	0x00000000
        /*0f84*/ 	.word	0x00000000
        /*0f88*/ 	.short	0x0101
        /*0f8a*/ 	.byte	0x3f
	.zero		1


	//   ....[35]....
        /*0f8c*/ 	.word	0x00017790
        /*0f90*/ 	.word	0x0000000b
        /*0f94*/ 	.word	0x00038830
        /*0f98*/ 	.short	0x010a
        /*0f9a*/ 	.byte	0x3f
	.zero		1


	//   ....[36]....
        /*0f9c*/ 	.word	0x00017810
        /*0fa0*/ 	.word	0x0000000b
        /*0fa4*/ 	.word	0x00038830
        /*0fa8*/ 	.short	0x010a
        /*0faa*/ 	.byte	0x3f
	.zero		1


	//   ....[37]....
        /*0fac*/ 	.word	0x0001af30
        /*0fb0*/ 	.word	0x00000009
        /*0fb4*/ 	.word	0x00038850
        /*0fb8*/ 	.short	0x010a
        /*0fba*/ 	.byte	0x3f
	.zero		1


	//   ....[38]....
        /*0fbc*/ 	.word	0x0001af80
        /*0fc0*/ 	.word	0x00000009
        /*0fc4*/ 	.word	0x00038850
        /*0fc8*/ 	.short	0x010a
        /*0fca*/ 	.byte	0x3f
	.zero		1


	//   ....[39]....
        /*0fcc*/ 	.word	0x0001bf00
        /*0fd0*/ 	.word	0x000000a4
        /*0fd4*/ 	.word	0x00000000
        /*0fd8*/ 	.short	0x0101
        /*0fda*/ 	.byte	0x3f
	.zero		1


	//   ....[40]....
        /*0fdc*/ 	.word	0x0001c020
        /*0fe0*/ 	.word	0x00000009
        /*0fe4*/ 	.word	0x00000000
        /*0fe8*/ 	.short	0x0101
        /*0fea*/ 	.byte	0x3f
	.zero		1


	//   ....[41]....
        /*0fec*/ 	.word	0x0001ccb0
        /*0ff0*/ 	.word	0x00000000
        /*0ff4*/ 	.word	0x00038850
        /*0ff8*/ 	.short	0x010a
        /*0ffa*/ 	.byte	0x3f
	.zero		1


	//   ....[42]....
        /*0ffc*/ 	.word	0x0001cd50
        /*1000*/ 	.word	0x00000000
        /*1004*/ 	.word	0x00038850
        /*1008*/ 	.short	0x010a
        /*100a*/ 	.byte	0x3f
	.zero		1


	//   ....[43]....
        /*100c*/ 	.word	0x0001d1f0
        /*1010*/ 	.word	0x0000000c
        /*1014*/ 	.word	0x00000000
        /*1018*/ 	.short	0x0101
        /*101a*/ 	.byte	0x3f
	.zero		1


	//   ....[44]....
        /*101c*/ 	.word	0x0001f480
        /*1020*/ 	.word	0x00000000
        /*1024*/ 	.word	0x00000000
        /*1028*/ 	.short	0x0101
        /*102a*/ 	.byte	0x3f
	.zero		1


	//   ....[45]....
        /*102c*/ 	.word	0x00021ce0
        /*1030*/ 	.word	0x00000004
        /*1034*/ 	.word	0x00038820
        /*1038*/ 	.short	0x010a
        /*103a*/ 	.byte	0x3f
	.zero		1


	//   ....[46]....
        /*103c*/ 	.word	0x00021dc0
        /*1040*/ 	.word	0x00000006
        /*1044*/ 	.word	0x000388a0
        /*1048*/ 	.short	0x010a
        /*104a*/ 	.byte	0x3f
	.zero		1


	//   ....[47]....
        /*104c*/ 	.word	0x00022300
        /*1050*/ 	.word	0x00000006
        /*1054*/ 	.word	0x000388c0
        /*1058*/ 	.short	0x010a
        /*105a*/ 	.byte	0x3f
	.zero		1


	//   ....[48]....
        /*105c*/ 	.word	0x00022980
        /*1060*/ 	.word	0x00000006
        /*1064*/ 	.word	0x000388a0
        /*1068*/ 	.short	0x010a
        /*106a*/ 	.byte	0x3f
	.zero		1


	//   ....[49]....
        /*106c*/ 	.word	0x00022eb0
        /*1070*/ 	.word	0x00000006
        /*1074*/ 	.word	0x000388c0
        /*1078*/ 	.short	0x010a
        /*107a*/ 	.byte	0x3f
	.zero		1


	//   ....[50]....
        /*107c*/ 	.word	0x00023e00
        /*1080*/ 	.word	0x00000000
        /*1084*/ 	.word	0x00038840
        /*1088*/ 	.short	0x010a
        /*108a*/ 	.byte	0x3f
	.zero		1


	//   ....[51]....
        /*108c*/ 	.word	0x00024f10
        /*1090*/ 	.word	0x00000008
        /*1094*/ 	.word	0x00038800
        /*1098*/ 	.short	0x0107
        /*109a*/ 	.byte	0x3f
	.zero		1


	//   ....[52]....
        /*109c*/ 	.word	0x00025010
        /*10a0*/ 	.word	0x00000002
        /*10a4*/ 	.word	0x00038800
        /*10a8*/ 	.short	0x0101
        /*10aa*/ 	.byte	0x3f
	.zero		1


	//   ....[53]....
        /*10ac*/ 	.word	0x00025030
        /*10b0*/ 	.word	0x00000002
        /*10b4*/ 	.word	0x00038820
        /*10b8*/ 	.short	0x010a
        /*10ba*/ 	.byte	0x3f
	.zero		1


	//   ....[54]....
        /*10bc*/ 	.word	0x000253c0
        /*10c0*/ 	.word	0x00000003
        /*10c4*/ 	.word	0x00038840
        /*10c8*/ 	.short	0x010a
        /*10ca*/ 	.byte	0x3f
	.zero		1


	//   ....[55]....
        /*10cc*/ 	.word	0x00025980
        /*10d0*/ 	.word	0x00000002
        /*10d4*/ 	.word	0x00038860
        /*10d8*/ 	.short	0x010a
        /*10da*/ 	.byte	0x3f
	.zero		1


	//   ....[56]....
        /*10dc*/ 	.word	0x000262a0
        /*10e0*/ 	.word	0x00000003
        /*10e4*/ 	.word	0x00038840
        /*10e8*/ 	.short	0x010a
        /*10ea*/ 	.byte	0x3f
	.zero		1


	//   ....[57]....
        /*10ec*/ 	.word	0x00026860
        /*10f0*/ 	.word	0x00000002
        /*10f4*/ 	.word	0x00038860
        /*10f8*/ 	.short	0x010a
        /*10fa*/ 	.byte	0x3f
	.zero		1


	//   ....[58]....
        /*10fc*/ 	.word	0x000270d0
        /*1100*/ 	.word	0x00000003
        /*1104*/ 	.word	0x00038840
        /*1108*/ 	.short	0x010a
        /*110a*/ 	.byte	0x3f
	.zero		1


	//   ....[59]....
        /*110c*/ 	.word	0x00027680
        /*1110*/ 	.word	0x00000002
        /*1114*/ 	.word	0x00038860
        /*1118*/ 	.short	0x010a
        /*111a*/ 	.byte	0x3f
	.zero		1


	//   ....[60]....
        /*111c*/ 	.word	0x00027e70
        /*1120*/ 	.word	0x00000002
        /*1124*/ 	.word	0x00038860
        /*1128*/ 	.short	0x010a
        /*112a*/ 	.byte	0x3f
	.zero		1


	//   ....[61]....
        /*112c*/ 	.word	0x00028fc0
        /*1130*/ 	.word	0x00000000
        /*1134*/ 	.word	0x00038820
        /*1138*/ 	.short	0x010a
        /*113a*/ 	.byte	0x3f
	.zero		1


	//   ....[62]....
        /*113c*/ 	.word	0x00029170
        /*1140*/ 	.word	0x00000006
        /*1144*/ 	.word	0x00000000
        /*1148*/ 	.short	0x010a
        /*114a*/ 	.byte	0x3f
	.zero		1


	//   ....[63]....
        /*114c*/ 	.word	0x000291e0
        /*1150*/ 	.word	0x00000007
        /*1154*/ 	.word	0x00000000
        /*1158*/ 	.short	0x010a
        /*115a*/ 	.byte	0x3f
	.zero		1


	//   ....[64]....
        /*115c*/ 	.word	0x00029250
        /*1160*/ 	.word	0x00000004
        /*1164*/ 	.word	0x00000000
        /*1168*/ 	.short	0x010a
        /*116a*/ 	.byte	0x3f
	.zero		1


	//   ....[65]....
        /*116c*/ 	.word	0x00029280
        /*1170*/ 	.word	0x00000003
        /*1174*/ 	.word	0x00000000
        /*1178*/ 	.short	0x010a
        /*117a*/ 	.byte	0x3f
	.zero		1


	//   ....[66]....
        /*117c*/ 	.word	0x000292e0
        /*1180*/ 	.word	0x00000000
        /*1184*/ 	.word	0x00038890
        /*1188*/ 	.short	0x010a
        /*118a*/ 	.byte	0x3f
	.zero		1


	//   ....[67]....
        /*118c*/ 	.word	0x00029330
        /*1190*/ 	.word	0x00000000
        /*1194*/ 	.word	0x00038890
        /*1198*/ 	.short	0x010a
        /*119a*/ 	.byte	0x3f
	.zero		1


	//   ....[68]....
        /*119c*/ 	.word	0x00029380
        /*11a0*/ 	.word	0x00000000
        /*11a4*/ 	.word	0x00038890
        /*11a8*/ 	.short	0x010a
        /*11aa*/ 	.byte	0x3f
	.zero		1


	//   ....[69]....
        /*11ac*/ 	.word	0x000293d0
        /*11b0*/ 	.word	0x00000000
        /*11b4*/ 	.word	0x000388b0
        /*11b8*/ 	.short	0x010a
        /*11ba*/ 	.byte	0x3f
	.zero		1


	//   ....[70]....
        /*11bc*/ 	.word	0x000295e0
        /*11c0*/ 	.word	0x00000012
        /*11c4*/ 	.word	0x00038800
        /*11c8*/ 	.short	0x010a
        /*11ca*/ 	.byte	0x3f
	.zero		1


	//   ....[71]....
        /*11cc*/ 	.word	0x00029800
        /*11d0*/ 	.word	0x00000012
        /*11d4*/ 	.word	0x00038800
        /*11d8*/ 	.short	0x010a
        /*11da*/ 	.byte	0x3f
	.zero		1


	//   ....[72]....
        /*11dc*/ 	.word	0x00029850
        /*11e0*/ 	.word	0x00000000
        /*11e4*/ 	.word	0x00038830
        /*11e8*/ 	.short	0x010a
        /*11ea*/ 	.byte	0x3f
	.zero		1


	//   ....[73]....
        /*11ec*/ 	.word	0x000298a0
        /*11f0*/ 	.word	0x0000000b
        /*11f4*/ 	.word	0x00038830
        /*11f8*/ 	.short	0x010a
        /*11fa*/ 	.byte	0x3f
	.zero		1


	//   ....[74]....
        /*11fc*/ 	.word	0x000298f0
        /*1200*/ 	.word	0x00000009
        /*1204*/ 	.word	0x00038850
        /*1208*/ 	.short	0x010a
        /*120a*/ 	.byte	0x3f
	.zero		1


	//   ....[75]....
        /*120c*/ 	.word	0x00029940
        /*1210*/ 	.word	0x00000000
        /*1214*/ 	.word	0x00038850
        /*1218*/ 	.short	0x010a
        /*121a*/ 	.byte	0x3f
	.zero		1


	//   ....[76]....
        /*121c*/ 	.word	0x00029b00
        /*1220*/ 	.word	0x00000003
        /*1224*/ 	.word	0x00038820
        /*1228*/ 	.short	0x010a
        /*122a*/ 	.byte	0x3f
	.zero		1


	//   ....[77]....
        /*122c*/ 	.word	0x00029b50
        /*1230*/ 	.word	0x00000006
        /*1234*/ 	.word	0x000388a0
        /*1238*/ 	.short	0x010a
        /*123a*/ 	.byte	0x3f
	.zero		1


	//   ....[78]....
        /*123c*/ 	.word	0x00029ba0
        /*1240*/ 	.word	0x00000006
        /*1244*/ 	.word	0x000388c0
        /*1248*/ 	.short	0x010a
        /*124a*/ 	.byte	0x3f
	.zero		1


	//   ....[79]....
        /*124c*/ 	.word	0x00029bf0
        /*1250*/ 	.word	0x00000006
        /*1254*/ 	.word	0x000388a0
        /*1258*/ 	.short	0x010a
        /*125a*/ 	.byte	0x3f
	.zero		1


	//   ....[80]....
        /*125c*/ 	.word	0x00029c40
        /*1260*/ 	.word	0x00000006
        /*1264*/ 	.word	0x000388c0
        /*1268*/ 	.short	0x010a
        /*126a*/ 	.byte	0x3f
	.zero		1


	//   ....[81]....
        /*126c*/ 	.word	0x00029de0
        /*1270*/ 	.word	0x00000000
        /*1274*/ 	.word	0x00038840
        /*1278*/ 	.short	0x010a
        /*127a*/ 	.byte	0x3f
	.zero		1


	//   ....[82]....
        /*127c*/ 	.word	0x0002aa50
        /*1280*/ 	.word	0x00000002
        /*1284*/ 	.word	0x00038820
        /*1288*/ 	.short	0x010a
        /*128a*/ 	.byte	0x3f
	.zero		1


	//   ....[83]....
        /*128c*/ 	.word	0x0002aaa0
        /*1290*/ 	.word	0x00000003
        /*1294*/ 	.word	0x00038840
        /*1298*/ 	.short	0x010a
        /*129a*/ 	.byte	0x3f
	.zero		1


	//   ....[84]....
        /*129c*/ 	.word	0x0002aaf0
        /*12a0*/ 	.word	0x00000002
        /*12a4*/ 	.word	0x00038860
        /*12a8*/ 	.short	0x010a
        /*12aa*/ 	.byte	0x3f
	.zero		1


	//   ....[85]....
        /*12ac*/ 	.word	0x0002ab40
        /*12b0*/ 	.word	0x00000003
        /*12b4*/ 	.word	0x00038840
        /*12b8*/ 	.short	0x010a
        /*12ba*/ 	.byte	0x3f
	.zero		1


	//   ....[86]....
        /*12bc*/ 	.word	0x0002ab90
        /*12c0*/ 	.word	0x00000002
        /*12c4*/ 	.word	0x00038860
        /*12c8*/ 	.short	0x010a
        /*12ca*/ 	.byte	0x3f
	.zero		1


	//   ....[87]....
        /*12cc*/ 	.word	0x0002abe0
        /*12d0*/ 	.word	0x00000003
        /*12d4*/ 	.word	0x00038840
        /*12d8*/ 	.short	0x010a
        /*12da*/ 	.byte	0x3f
	.zero		1


	//   ....[88]....
        /*12dc*/ 	.word	0x0002ac30
        /*12e0*/ 	.word	0x00000002
        /*12e4*/ 	.word	0x00038860
        /*12e8*/ 	.short	0x010a
        /*12ea*/ 	.byte	0x3f
	.zero		1


	//   ....[89]....
        /*12ec*/ 	.word	0x0002ac80
        /*12f0*/ 	.word	0x00000002
        /*12f4*/ 	.word	0x00038860
        /*12f8*/ 	.short	0x010a
        /*12fa*/ 	.byte	0x3f
	.zero		1


	//   ....[90]....
        /*12fc*/ 	.word	0x0002b710
        /*1300*/ 	.word	0x00000000
        /*1304*/ 	.word	0x00038820
        /*1308*/ 	.short	0x010a
        /*130a*/ 	.byte	0x3f
	.zero		1


	//   ....[91]....
        /*130c*/ 	.word	0x0002b8b0
        /*1310*/ 	.word	0x00000006
        /*1314*/ 	.word	0x00000000
        /*1318*/ 	.short	0x010a
        /*131a*/ 	.byte	0x3f
	.zero		1


	//   ....[92]....
        /*131c*/ 	.word	0x0002b900
        /*1320*/ 	.word	0x00000007
        /*1324*/ 	.word	0x00000000
        /*1328*/ 	.short	0x010a
        /*132a*/ 	.byte	0x3f
	.zero		1


	//   ....[93]....
        /*132c*/ 	.word	0x0002b950
        /*1330*/ 	.word	0x00000004
        /*1334*/ 	.word	0x00000000
        /*1338*/ 	.short	0x010a
        /*133a*/ 	.byte	0x3f
	.zero		1


	//----- nvinfo : EIATTR_NUM_MBARRIERS
	.align		4
.L_451:
        /*133c*/ 	.byte	0x03, 0x38
        /*133e*/ 	.short	0x0016


	//----- nvinfo : EIATTR_EXIT_INSTR_OFFSETS
	.align		4
        /*1340*/ 	.byte	0x04, 0x1c
        /*1342*/ 	.short	(.L_453 - .L_452)


	//   ....[0]....
.L_452:
        /*1344*/ 	.word	0x000292d0


	//----- nvinfo : EIATTR_MAX_THREADS
	.align		4
.L_453:
        /*1348*/ 	.byte	0x04, 0x05
        /*134a*/ 	.short	(.L_455 - .L_454)
.L_454:
        /*134c*/ 	.word	0x00000180
        /*1350*/ 	.word	0x00000001
        /*1354*/ 	.word	0x00000001


	//----- nvinfo : EIATTR_CRS_STACK_SIZE
	.align		4
.L_455:
        /*1358*/ 	.byte	0x04, 0x1e
        /*135a*/ 	.short	(.L_457 - .L_456)
.L_456:
        /*135c*/ 	.word	0x00000000


	//----- nvinfo : EIATTR_CBANK_PARAM_SIZE
	.align		4
.L_457:
        /*1360*/ 	.byte	0x03, 0x19
        /*1362*/ 	.short	0x0af0


	//----- nvinfo : EIATTR_PARAM_CBANK
	.align		4
        /*1364*/ 	.byte	0x04, 0x0a
        /*1366*/ 	.short	(.L_459 - .L_458)
	.align		4
.L_458:
        /*1368*/ 	.word	index@(.nv.constant0._ZN7cutlass13device_kernelIN5flash11enable_sm90INS1_16FlashAttnFwdSm90INS1_25CollectiveMainloopFwdSm90ILi2EN4cute5tupleIJNS5_1CILi1EEES8_S8_EEENS6_IJNS7_ILi128EEENS7_ILi80EEENS7_ILi256EEEEEELi256ENS_10bfloat16_tEfNS_4arch4Sm90ELb0ELb0ELb1ELb1ELb0ELb1ELb0ELb1ELb1ELb1ELb0ELb0EEENS1_21CollectiveEpilogueFwdINS6_IJSA_SC_SB_EEES9_SE_SG_Li256ELb1ELb1ELb0ELb0EEENS1_36VarlenDynamicPersistentTileSchedulerILi128ELi80ELi256ELi128ELb0ELb1ELb1ELb0ELb1ELb1EEEEEEEEEvNT_6ParamsE)
        /*136c*/ 	.short	0x0210
        /*136e*/ 	.short	0x0af0


	//----- nvinfo : EIATTR_SW_WAR
	.align		4
.L_459:
        /*1370*/ 	.byte	0x04, 0x36
        /*1372*/ 	.short	(.L_461 - .L_460)
.L_460:
        /*1374*/ 	.word	0x00000008
.L_461:


//--------------------- .nv.info._ZN7cutlass13device_kernelIN5flash11enable_sm90INS1_16FlashAttnFwdSm90INS1_25CollectiveMainloopFwdSm90ILi2EN4cute5tupleIJNS5_1CILi1EEES8_S8_EEENS6_IJNS7_ILi128EEENS7_ILi64EEENS7_ILi256EEEEEELi256ENS_10bfloat16_tEfNS_4arch4Sm90ELb0ELb1ELb1ELb0ELb0ELb0ELb0ELb1ELb1ELb1ELb0ELb0EEENS1_21CollectiveEpilogueFwdINS6_IJSA_SC_SB_EEES9_SE_SG_Li256ELb0ELb1ELb0ELb0EEENS1_30DynamicPersistentTileSchedulerILi256ELi128ELb0ELb1ELb1EEEEEEEEEvNT_6ParamsE --------------------------
	.section	.nv.info._ZN7cutlass13device_kernelIN5flash11enable_sm90INS1_16FlashAttnFwdSm90INS1_25CollectiveMainloopFwdSm90ILi2EN4cute5tupleIJNS5_1CILi1EEES8_S8_EEENS6_IJNS7_ILi128EEENS7_ILi64EEENS7_ILi256EEEEEELi256ENS_10bfloat16_tEfNS_4arch4Sm90ELb0ELb1ELb1ELb0ELb0ELb0ELb0ELb1ELb1ELb1ELb0ELb0EEENS1_21CollectiveEpilogueFwdINS6_IJSA_SC_SB_EEES9_SE_SG_Li256ELb0ELb1ELb0ELb0EEENS1_30DynamicPersistentTileSchedulerILi256ELi128ELb0ELb1ELb1EEEEEEEEEvNT_6ParamsE,"",@"SHT_CUDA_INFO"
	.sectionflags	@""
	.align	4


	//----- nvinfo : EIATTR_CUDA_API_VERSION
	.align		4
        /*0000*/ 	.byte	0x04, 0x37
        /*0002*/ 	.short	(.L_463 - .L_462)
.L_462:
        /*0004*/ 	.word	0x00000082


	//----- nvinfo : EIATTR_KPARAM_INFO
	.align		4
.L_463:
        /*0008*/ 	.byte	0x04, 0x17
        /*000a*/ 	.short	(.L_465 - .L_464)
.L_464:
        /*000c*/ 	.word	0x00000000
        /*0010*/ 	.short	0x0000
        /*0012*/ 	.short	0x0070
        /*0014*/ 	.byte	0x00, 0xf0, 0x01, 0x2a


	//----- nvinfo : EIATTR_SPARSE_MMA_MASK
	.align		4
.L_465:
        /*0018*/ 	.byte	0x03, 0x50
        /*001a*/ 	.short	0x0000


	//----- nvinfo : EIATTR_MAXREG_COUNT
	.align		4
        /*001c*/ 	.byte	0x03, 0x1b
        /*001e*/ 	.short	0x00a8


	//----- nvinfo : EIATTR_NUM_BARRIERS
	.align		4
        /*0020*/ 	.byte	0x02, 0x4c
        /*0022*/ 	.byte	0x09
	.zero		1


	//----- nvinfo : EIATTR_EXTERNS
	.align		4
        /*0024*/ 	.byte	0x04, 0x0f
        /*0026*/ 	.short	(.L_467 - .L_466)


	//   ....[0]....
	.align		4
.L_466:
        /*0028*/ 	.word	index@(__assertfail)


	//----- nvinfo : EIATTR_ANNOTATIONS
	.align		4
.L_467:
        /*002c*/ 	.byte	0x04, 0x55
        /*002e*/ 	.short	(.L_469 - .L_468)


	//   ....[0]....
.L_468:
        /* <DEDUP_REMOVED lines=26> */


	//----- nvinfo : EIATTR_MERCURY_ISA_VERSION
	.align		4
.L_469:
        /*01b8*/ 	.byte	0x03, 0x5f
        /*01ba*/ 	.short	0x0101


	//----- nvinfo : EIATTR_INT_WARP_WIDE_INSTR_OFFSETS
	.align		4
        /*01bc*/ 	.byte	0x04, 0x31
        /*01be*/ 	.short	(.L_471 - .L_470)


	//   ....[0]....
.L_470:
        /*01c0*/ 	.word	0x00000130


	//   ....[1]....
        /*01c4*/ 	.word	0x00000170


	//   ....[2]....
        /*01c8*/ 	.word	0x000001e0


	//   ....[3]....
        /*01cc*/ 	.word	0x00010ea0


	//   ....[4]....
        /*01d0*/ 	.word	0x00010f40


	//   ....[5]....
        /*01d4*/ 	.word	0x000151a0


	//   ....[6]....
        /*01d8*/ 	.word	0x00015240


	//----- nvinfo : EIATTR_COOP_GROUP_MASK_REGIDS
	.align		4
.L_471:
        /*01dc*/ 	.byte	0x04, 0x29
        /*01de*/ 	.short	(.L_473 - .L_472)


	//   ....[0]....
.L_472:
        /*01e0*/ 	.word	0xffffffff


	//   ....[1]....
        /*01e4*/ 	.word	0xffffffff


	//   ....[2]....
        /*01e8*/ 	.word	0xffffffff


	//   ....[3]....
        /*01ec*/ 	.word	0xffffffff


	//   ....[4]....
        /*01f0*/ 	.word	0xffffffff


	//   ....[5]....
        /*01f4*/ 	.word	0xffffffff


	//   ....[6]....
        /*01f8*/ 	.word	0xffffffff


	//   ....[7]....
        /*01fc*/ 	.word	0xffffffff


	//   ....[8]....
        /*0200*/ 	.word	0xffffffff


	//   ....[9]....
        /*0204*/ 	.word	0xffffffff


	//   ....[10]....
        /*0208*/ 	.word	0xffffffff


	//   ....[11]....
        /*020c*/ 	.word	0xffffffff


	//   ....[12]....
        /*0210*/ 	.word	0xffffffff


	//   ....[13]....
        /*0214*/ 	.word	0xffffffff


	//   ....[14]....
        /*0218*/ 	.word	0xffffffff


	//   ....[15]....
        /*021c*/ 	.word	0xffffffff


	//   ....[16]....
        /*0220*/ 	.word	0xffffffff


	//   ....[17]....
        /*0224*/ 	.word	0xffffffff


	//   ....[18]....
        /*0228*/ 	.word	0xffffffff


	//   ....[19]....
        /*022c*/ 	.word	0xffffffff


	//   ....[20]....
        /*0230*/ 	.word	0xffffffff


	//   ....[21]....
        /*0234*/ 	.word	0xffffffff


	//   ....[22]....
        /*0238*/ 	.word	0xffffffff


	//   ....[23]....
        /*023c*/ 	.word	0xffffffff


	//   ....[24]....
        /*0240*/ 	.word	0xffffffff


	//   ....[25]....
        /*0244*/ 	.word	0xffffffff


	//   ....[26]....
        /*0248*/ 	.word	0xffffffff


	//   ....[27]....
        /*024c*/ 	.word	0xffffffff


	//   ....[28]....
        /*0250*/ 	.word	0xffffffff


	//   ....[29]....
        /*0254*/ 	.word	0xffffffff


	//   ....[30]....
        /*0258*/ 	.word	0xffffffff


	//   ....[31]....
        /*025c*/ 	.word	0xffffffff


	//   ....[32]....
        /*0260*/ 	.word	0xffffffff


	//   ....[33]....
        /*0264*/ 	.word	0xffffffff


	//   ....[34]....
        /*0268*/ 	.word	0xffffffff


	//   ....[35]....
        /*026c*/ 	.word	0xffffffff


	//   ....[36]....
        /*0270*/ 	.word	0xffffffff


	//   ....[37]....
        /*0274*/ 	.word	0xffffffff


	//   ....[38]....
        /*0278*/ 	.word	0xffffffff


	//   ....[39]....
        /*027c*/ 	.word	0xffffffff


	//   ....[40]....
        /*0280*/ 	.word	0xffffffff


	//   ....[41]....
        /*0284*/ 	.word	0xffffffff


	//   ....[42]....
        /*0288*/ 	.word	0xffffffff


	//   ....[43]....
        /*028c*/ 	.word	0xffffffff


	//   ....[44]....
        /*0290*/ 	.word	0xffffffff


	//   ....[45]....
        /*0294*/ 	.word	0xffffffff


	//   ....[46]....
        /*0298*/ 	.word	0xffffffff


	//   ....[47]....
        /*029c*/ 	.word	0xffffffff


	//   ....[48]....
        /*02a0*/ 	.word	0xffffffff


	//   ....[49]....
        /*02a4*/ 	.word	0xffffffff


	//   ....[50]....
        /*02a8*/ 	.word	0xffffffff


	//   ....[51]....
        /*02ac*/ 	.word	0xffffffff


	//   ....[52]....
        /*02b0*/ 	.word	0xffffffff


	//   ....[53]....
        /*02b4*/ 	.word	0xffffffff


	//   ....[54]....
        /*02b8*/ 	.word	0xffffffff


	//   ....[55]....
        /*02bc*/ 	.word	0xffffffff


	//   ....[56]....
        /*02c0*/ 	.word	0xffffffff


	//   ....[57]....
        /*02c4*/ 	.word	0xffffffff


	//   ....[58]....
        /*02c8*/ 	.word	0xffffffff


	//   ....[59]....
        /*02cc*/ 	.word	0xffffffff


	//   ....[60]....
        /*02d0*/ 	.word	0xffffffff


	//   ....[61]....
        /*02d4*/ 	.word	0xffffffff


	//   ....[62]....
        /*02d8*/ 	.word	0xffffffff


	//   ....[63]....
        /*02dc*/ 	.word	0xffffffff


	//   ....[64]....
        /*02e0*/ 	.word	0xffffffff


	//   ....[65]....
        /*02e4*/ 	.word	0xffffffff


	//   ....[66]....
        /*02e8*/ 	.word	0xffffffff


	//   ....[67]....
        /*02ec*/ 	.word	0xffffffff


	//   ....[68]....
        /*02f0*/ 	.word	0xffffffff


	//   ....[69]....
        /*02f4*/ 	.word	0xffffffff


	//   ....[70]....
        /*02f8*/ 	.word	0xffffffff


	//   ....[71]....
        /*02fc*/ 	.word	0xffffffff


	//   ....[72]....
        /*0300*/ 	.word	0xffffffff


	//   ....[73]....
        /*0304*/ 	.word	0xffffffff


	//   ....[74]....
        /*0308*/ 	.word	0x0500000f


	//   ....[75]....
        /*030c*/ 	.word	0x0500000f


	//   ....[76]....
        /*0310*/ 	.word	0x0500000f


	//   ....[77]....
        /*0314*/ 	.word	0x0500000f


	//   ....[78]....
        /*0318*/ 	.word	0x0500000f


	//   ....[79]....
        /*031c*/ 	.word	0x0500000f


	//   ....[80]....
        /*0320*/ 	.word	0x0500000f


	//   ....[81]....
        /*0324*/ 	.word	0x0500000f


	//   ....[82]....
        /*0328*/ 	.word	0x0500000f


	//   ....[83]....
        /*032c*/ 	.word	0x0500000f


	//   ....[84]....
        /*0330*/ 	.word	0x0500000f


	//   ....[85]....
        /*0334*/ 	.word	0x0500000f


	//   ....[86]....
        /*0338*/ 	.word	0x0500000f


	//   ....[87]....
        /*033c*/ 	.word	0x0500000f


	//   ....[88]....
        /*0340*/ 	.word	0x0500000f


	//   ....[89]....
        /*0344*/ 	.word	0x0500000f


	//   ....[90]....
        /*0348*/ 	.word	0x0500000f


	//   ....[91]....
        /*034c*/ 	.word	0x0500000f


	//   ....[92]....
        /*0350*/ 	.word	0x0500000f


	//----- nvinfo : EIATTR_COOP_GROUP_INSTR_OFFSETS
	.align		4
.L_473:
        /*0354*/ 	.byte	0x04, 0x28
        /*0356*/ 	.short	(.L_475 - .L_474)


	//   ....[0]....
.L_474:
        /*0358*/ 	.word	0x00000060


	//   ....[1]....
        /*035c*/ 	.word	0x00000140


	//   ....[2]....
        /*0360*/ 	.word	0x00000190


	//   ....[3]....
        /*0364*/ 	.word	0x000003c0


	//   ....[4]....
        /*0368*/ 	.word	0x00000520


	//   ....[5]....
        /*036c*/ 	.word	0x00000640


	//   ....[6]....
        /*0370*/ 	.word	0x000007a0


	//   ....[7]....
        /*0374*/ 	.word	0x00001a50


	//   ....[8]....
        /*0378*/ 	.word	0x00002570


	//   ....[9]....
        /*037c*/ 	.word	0x00002e30


	//   ....[10]....
        /*0380*/ 	.word	0x000037b0


	//   ....[11]....
        /*0384*/ 	.word	0x000038c0


	//   ....[12]....
        /*0388*/ 	.word	0x00003c60


	//   ....[13]....
        /*038c*/ 	.word	0x00003cf0


	//   ....[14]....
        /*0390*/ 	.word	0x00005cd0


	//   ....[15]....
        /*0394*/ 	.word	0x00006150


	//   ....[16]....
        /*0398*/ 	.word	0x00006850


	//   ....[17]....
        /*039c*/ 	.word	0x00006950


	//   ....[18]....
        /*03a0*/ 	.word	0x00006c90


	//   ....[19]....
        /*03a4*/ 	.word	0x00006d50


	//   ....[20]....
        /*03a8*/ 	.word	0x00008d80


	//   ....[21]....
        /*03ac*/ 	.word	0x00008e40


	//   ....[22]....
        /*03b0*/ 	.word	0x00009090


	//   ....[23]....
        /*03b4*/ 	.word	0x000090e0


	//   ....[24]....
        /*03b8*/ 	.word	0x0000aad0


	//   ....[25]....
        /*03bc*/ 	.word	0x0000b0d0


	//   ....[26]....
        /*03c0*/ 	.word	0x0000b7b0


	//   ....[27]....
        /*03c4*/ 	.word	0x0000b8b0


	//   ....[28]....
        /*03c8*/ 	.word	0x0000bc40


	//   ....[29]....
        /*03cc*/ 	.word	0x0000bcc0


	//   ....[30]....
        /*03d0*/ 	.word	0x0000cca0


	//   ....[31]....
        /*03d4*/ 	.word	0x0000cce0


	//   ....[32]....
        /*03d8*/ 	.word	0x0000ce20


	//   ....[33]....
        /*03dc*/ 	.word	0x0000ce40


	//   ....[34]....
        /*03e0*/ 	.word	0x0000ea00


	//   ....[35]....
        /*03e4*/ 	.word	0x0000ea30


	//   ....[36]....
        /*03e8*/ 	.word	0x0000eb20


	//   ....[37]....
        /*03ec*/ 	.word	0x0000eb50


	//   ....[38]....
        /*03f0*/ 	.word	0x0000f0f0


	//   ....[39]....
        /*03f4*/ 	.word	0x0000f130


	//   ....[40]....
        /*03f8*/ 	.word	0x0000f280


	//   ....[41]....
        /*03fc*/ 	.word	0x0000f2a0


	//   ....[42]....
        /*0400*/ 	.word	0x0000f3f0


	//   ....[43]....
        /*0404*/ 	.word	0x0000f410


	//   ....[44]....
        /*0408*/ 	.word	0x0000f570


	//   ....[45]....
        /*040c*/ 	.word	0x0000f590


	//   ....[46]....
        /*0410*/ 	.word	0x0000fd40


	//   ....[47]....
        /*0414*/ 	.word	0x0000fd60


	//   ....[48]....
        /*0418*/ 	.word	0x0000feb0


	//   ....[49]....
        /*041c*/ 	.word	0x0000fed0


	//   ....[50]....
        /*0420*/ 	.word	0x00010020


	//   ....[51]....
        /*0424*/ 	.word	0x00010040


	//   ....[52]....
        /*0428*/ 	.word	0x000101a0


	//   ....[53]....
        /*042c*/ 	.word	0x000101c0


	//   ....[54]....
        /*0430*/ 	.word	0x000103d0


	//   ....[55]....
        /*0434*/ 	.word	0x000114c0


	//   ....[56]....
        /*0438*/ 	.word	0x00011fd0


	//   ....[57]....
        /*043c*/ 	.word	0x00012010


	//   ....[58]....
        /*0440*/ 	.word	0x00012030


	//   ....[59]....
        /*0444*/ 	.word	0x000120f0


	//   ....[60]....
        /*0448*/ 	.word	0x00012110


	//   ....[61]....
        /*044c*/ 	.word	0x000121c0


	//   ....[62]....
        /*0450*/ 	.word	0x000121e0


	//   ....[63]....
        /*0454*/ 	.word	0x00012290


	//   ....[64]....
        /*0458*/ 	.word	0x000122b0


	//   ....[65]....
        /*045c*/ 	.word	0x00012360


	//   ....[66]....
        /*0460*/ 	.word	0x00012380


	//   ....[67]....
        /*0464*/ 	.word	0x00012430


	//   ....[68]....
        /*0468*/ 	.word	0x00012450


	//   ....[69]....
        /*046c*/ 	.word	0x00012500


	//   ....[70]....
        /*0470*/ 	.word	0x00012520


	//   ....[71]....
        /*0474*/ 	.word	0x000125c0


	//   ....[72]....
        /*0478*/ 	.word	0x00015970


	//   ....[73]....
        /*047c*/ 	.word	0x00015b60


	//   ....[74]....
        /*0480*/ 	.word	0x000161b0


	//   ....[75]....
        /*0484*/ 	.word	0x00016310


	//   ....[76]....
        /*0488*/ 	.word	0x00016360


	//   ....[77]....
        /*048c*/ 	.word	0x000164e0


	//   ....[78]....
        /*0490*/ 	.word	0x00016530


	//   ....[79]....
        /*0494*/ 	.word	0x00016660


	//   ....[80]....
        /*0498*/ 	.word	0x000166d0


	//   ....[81]....
        /*049c*/ 	.word	0x00016800


	//   ....[82]....
        /*04a0*/ 	.word	0x00016870


	//   ....[83]....
        /*04a4*/ 	.word	0x000169a0


	//   ....[84]....
        /*04a8*/ 	.word	0x00016a10


	//   ....[85]....
        /*04ac*/ 	.word	0x00016b40


	//   ....[86]....
        /*04b0*/ 	.word	0x00016bb0


	//   ....[87]....
        /*04b4*/ 	.word	0x00016ce0


	//   ....[88]....
        /*04b8*/ 	.word	0x00016d50


	//   ....[89]....
        /*04bc*/ 	.word	0x00016e80


	//   ....[90]....
        /*04c0*/ 	.word	0x00016ed0


	//   ....[91]....
        /*04c4*/ 	.word	0x000171f0


	//   ....[92]....
        /*04c8*/ 	.word	0x00017310


	//----- nvinfo : EIATTR_REG_RECONFIG
	.align		4
.L_475:
        /*04cc*/ 	.byte	0x01, 0x54
	.zero		2


	//----- nvinfo : EIATTR_SYSCALL_OFFSETS
	.align		4
        /*04d0*/ 	.byte	0x04, 0x46
        /*04d2*/ 	.short	(.L_477 - .L_476)


	//   ....[0]....
.L_476:
        /*04d4*/ 	.word	0x00001c30


	//   ....[1]....
        /*04d8*/ 	.word	0x000110b0


	//   ....[2]....
        /*04dc*/ 	.word	0x00011200


	//   ....[3]....
        /*04e0*/ 	.word	0x000112f0


	//   ....[4]....
        /*04e4*/ 	.word	0x00011ba0


	//----- nvinfo : EIATTR_MBARRIER_INSTR_OFFSETS
	.align		4
.L_477:
        /*04e8*/ 	.byte	0x04, 0x39
        /*04ea*/ 	.short	(.L_479 - .L_478)


	//   ....[0]....
.L_478:
        /*04ec*/ 	.word	0x00000270
        /*04f0*/ 	.word	0x000000ff
        /*04f4*/ 	.word	0x00030800
        /*04f8*/ 	.short	0x0100
        /*04fa*/ 	.byte	0x08
	.zero		1


	//   ....[1]....
        /*04fc*/ 	.word	0x00000280
        /*0500*/ 	.word	0x000000ff
        /*0504*/ 	.word	0x00030820
        /*0508*/ 	.short	0x0100
        /*050a*/ 	.byte	0x08
	.zero		1


	//   ....[2]....
        /*050c*/ 	.word	0x00000370
        /*0510*/ 	.word	0x000000ff
        /*0514*/ 	.word	0x00030830
        /*0518*/ 	.short	0x0100
        /*051a*/ 	.byte	0x08
	.zero		1


	//   ....[3]....
        /*051c*/ 	.word	0x00000380
        /*0520*/ 	.word	0x000000ff
        /*0524*/ 	.word	0x00030840
        /*0528*/ 	.short	0x0100
        /*052a*/ 	.byte	0x08
	.zero		1


	//   ....[4]....
        /*052c*/ 	.word	0x00000390
        /*0530*/ 	.word	0x000000ff
        /*0534*/ 	.word	0x00030838
        /*0538*/ 	.short	0x0100
        /*053a*/ 	.byte	0x08
	.zero		1


	//   ....[5]....
        /*053c*/ 	.word	0x000003a0
        /*0540*/ 	.word	0x000000ff
        /*0544*/ 	.word	0x00030848
        /*0548*/ 	.short	0x0100
        /*054a*/ 	.byte	0x08
	.zero		1


	//   ....[6]....
        /*054c*/ 	.word	0x000004d0
        /*0550*/ 	.word	0x000000ff
        /*0554*/ 	.word	0x00030850
        /*0558*/ 	.short	0x0100
        /*055a*/ 	.byte	0x08
	.zero		1


	//   ....[7]....
        /*055c*/ 	.word	0x000004e0
        /*0560*/ 	.word	0x000000ff
        /*0564*/ 	.word	0x00030860
        /*0568*/ 	.short	0x0100
        /*056a*/ 	.byte	0x08
	.zero		1


	//   ....[8]....
        /*056c*/ 	.word	0x000004f0
        /*0570*/ 	.word	0x000000ff
        /*0574*/ 	.word	0x00030858
        /*0578*/ 	.short	0x0100
        /*057a*/ 	.byte	0x08
	.zero		1


	//   ....[9]....
        /*057c*/ 	.word	0x00000500
        /*0580*/ 	.word	0x000000ff
        /*0584*/ 	.word	0x00030868
        /*0588*/ 	.short	0x0100
        /*058a*/ 	.byte	0x08
	.zero		1


	//   ....[10]....
        /*058c*/ 	.word	0x000005f0
        /*0590*/ 	.word	0x000000ff
        /*0594*/ 	.word	0x00030870
        /*0598*/ 	.short	0x0100
        /*059a*/ 	.byte	0x06
	.zero		1


	//   ....[11]....
        /*059c*/ 	.word	0x00000600
        /*05a0*/ 	.word	0x000000ff
        /*05a4*/ 	.word	0x00030880
        /*05a8*/ 	.short	0x0100
        /*05aa*/ 	.byte	0x06
	.zero		1


	//   ....[12]....
        /*05ac*/ 	.word	0x00000610
        /*05b0*/ 	.word	0x000000ff
        /*05b4*/ 	.word	0x00030878
        /*05b8*/ 	.short	0x0100
        /*05ba*/ 	.byte	0x06
	.zero		1


	//   ....[13]....
        /*05bc*/ 	.word	0x00000620
        /*05c0*/ 	.word	0x000000ff
        /*05c4*/ 	.word	0x00030888
        /*05c8*/ 	.short	0x0100
        /*05ca*/ 	.byte	0x06
	.zero		1


	//   ....[14]....
        /*05cc*/ 	.word	0x00000750
        /*05d0*/ 	.word	0x000000ff
        /*05d4*/ 	.word	0x00030890
        /*05d8*/ 	.short	0x0100
        /*05da*/ 	.byte	0x08
	.zero		1


	//   ....[15]....
        /*05dc*/ 	.word	0x00000760
        /*05e0*/ 	.word	0x000000ff
        /*05e4*/ 	.word	0x000308a0
        /*05e8*/ 	.short	0x0100
        /*05ea*/ 	.byte	0x08
	.zero		1


	//   ....[16]....
        /*05ec*/ 	.word	0x00000770
        /*05f0*/ 	.word	0x000000ff
        /*05f4*/ 	.word	0x00030898
        /*05f8*/ 	.short	0x0100
        /*05fa*/ 	.byte	0x08
	.zero		1


	//   ....[17]....
        /*05fc*/ 	.word	0x00000780
        /*0600*/ 	.word	0x000000ff
        /*0604*/ 	.word	0x000308a8
        /*0608*/ 	.short	0x0100
        /*060a*/ 	.byte	0x08
	.zero		1


	//   ....[18]....
        /*060c*/ 	.word	0x000008b0
        /*0610*/ 	.word	0x000000ff
        /*0614*/ 	.word	0x000308b0
        /*0618*/ 	.short	0x0100
        /*061a*/ 	.byte	0x08
	.zero		1


	//   ....[19]....
        /*061c*/ 	.word	0x000008c0
        /*0620*/ 	.word	0x000000ff
        /*0624*/ 	.word	0x000308c0
        /*0628*/ 	.short	0x0100
        /*062a*/ 	.byte	0x08
	.zero		1


	//   ....[20]....
        /*062c*/ 	.word	0x000008d0
        /*0630*/ 	.word	0x000000ff
        /*0634*/ 	.word	0x000308b8
        /*0638*/ 	.short	0x0100
        /*063a*/ 	.byte	0x08
	.zero		1


	//   ....[21]....
        /*063c*/ 	.word	0x000008e0
        /*0640*/ 	.word	0x000000ff
        /*0644*/ 	.word	0x000308c8
        /*0648*/ 	.short	0x0100
        /*064a*/ 	.byte	0x08
	.zero		1


	//   ....[22]....
        /*064c*/ 	.word	0x00001cd0
        /*0650*/ 	.word	0x000000ff
        /*0654*/ 	.word	0x00030800
        /*0658*/ 	.short	0x010a
        /*065a*/ 	.byte	0x26
	.zero		1


	//   ....[23]....
        /*065c*/ 	.word	0x00001d50
        /*0660*/ 	.word	0x00000039
        /*0664*/ 	.word	0x00030830
        /*0668*/ 	.short	0x010a
        /*066a*/ 	.byte	0x3f
	.zero		1


	//   ....[24]....
        /*066c*/ 	.word	0x00001db0
        /*0670*/ 	.word	0x00000039
        /*0674*/ 	.word	0x00030830
        /*0678*/ 	.short	0x010a
        /*067a*/ 	.byte	0x3f
	.zero		1


	//   ....[25]....
        /*067c*/ 	.word	0x00002a40
        /*0680*/ 	.word	0x00000000
        /*0684*/ 	.word	0x00000000
        /*0688*/ 	.short	0x0101
        /*068a*/ 	.byte	0x3f
	.zero		1


	//   ....[26]....
        /*068c*/ 	.word	0x00004980
        /*0690*/ 	.word	0x000000ff
        /*0694*/ 	.word	0x00030830
        /*0698*/ 	.short	0x010a
        /*069a*/ 	.byte	0x07
	.zero		1


	//   ....[27]....
        /*069c*/ 	.word	0x000049c0
        /*06a0*/ 	.word	0x000000ff
        /*06a4*/ 	.word	0x00030830
        /*06a8*/ 	.short	0x010a
        /*06aa*/ 	.byte	0x07
	.zero		1


	//   ....[28]....
        /*06ac*/ 	.word	0x00005850
        /*06b0*/ 	.word	0x000000ff
        /*06b4*/ 	.word	0x00030850
        /*06b8*/ 	.short	0x010a
        /*06ba*/ 	.byte	0x0e
	.zero		1


	//   ....[29]....
        /*06bc*/ 	.word	0x00005890
        /*06c0*/ 	.word	0x000000ff
        /*06c4*/ 	.word	0x00030850
        /*06c8*/ 	.short	0x010a
        /*06ca*/ 	.byte	0x0e
	.zero		1


	//   ....[30]....
        /*06cc*/ 	.word	0x00005ed0
        /*06d0*/ 	.word	0x00000098
        /*06d4*/ 	.word	0x00000000
        /*06d8*/ 	.short	0x0101
        /*06da*/ 	.byte	0x3f
	.zero		1


	//   ....[31]....
        /*06dc*/ 	.word	0x00007040
        /*06e0*/ 	.word	0x0000009d
        /*06e4*/ 	.word	0x00000000
        /*06e8*/ 	.short	0x0101
        /*06ea*/ 	.byte	0x3f
	.zero		1


	//   ....[32]....
        /*06ec*/ 	.word	0x000077e0
        /*06f0*/ 	.word	0x000000ff
        /*06f4*/ 	.word	0x00030830
        /*06f8*/ 	.short	0x010a
        /*06fa*/ 	.byte	0x06
	.zero		1


	//   ....[33]....
        /*06fc*/ 	.word	0x00007820
        /*0700*/ 	.word	0x000000ff
        /*0704*/ 	.word	0x00030830
        /*0708*/ 	.short	0x010a
        /*070a*/ 	.byte	0x06
	.zero		1


	//   ....[34]....
        /*070c*/ 	.word	0x000086b0
        /*0710*/ 	.word	0x000000ff
        /*0714*/ 	.word	0x00030850
        /*0718*/ 	.short	0x010a
        /*071a*/ 	.byte	0x0e
	.zero		1


	//   ....[35]....
        /*071c*/ 	.word	0x000086f0
        /*0720*/ 	.word	0x000000ff
        /*0724*/ 	.word	0x00030850
        /*0728*/ 	.short	0x010a
        /*072a*/ 	.byte	0x0e
	.zero		1


	//   ....[36]....
        /*072c*/ 	.word	0x00009340
        /*0730*/ 	.word	0x00000099
        /*0734*/ 	.word	0x00000000
        /*0738*/ 	.short	0x0101
        /*073a*/ 	.byte	0x3f
	.zero		1


	//   ....[37]....
        /*073c*/ 	.word	0x000093e0
        /*0740*/ 	.word	0x00000010
        /*0744*/ 	.word	0x00000000
        /*0748*/ 	.short	0x0101
        /*074a*/ 	.byte	0x3f
	.zero		1


	//   ....[38]....
        /*074c*/ 	.word	0x00009920
        /*0750*/ 	.word	0x000000ff
        /*0754*/ 	.word	0x00030830
        /*0758*/ 	.short	0x010a
        /*075a*/ 	.byte	0x06
	.zero		1


	//   ....[39]....
        /*075c*/ 	.word	0x00009960
        /*0760*/ 	.word	0x000000ff
        /*0764*/ 	.word	0x00030830
        /*0768*/ 	.short	0x010a
        /*076a*/ 	.byte	0x06
	.zero		1


	//   ....[40]....
        /*076c*/ 	.word	0x0000a7f0
        /*0770*/ 	.word	0x000000ff
        /*0774*/ 	.word	0x00030850
        /*0778*/ 	.short	0x010a
        /*077a*/ 	.byte	0x0a
	.zero		1


	//   ....[41]....
        /*077c*/ 	.word	0x0000a830
        /*0780*/ 	.word	0x000000ff
        /*0784*/ 	.word	0x00030850
        /*0788*/ 	.short	0x010a
        /*078a*/ 	.byte	0x0a
	.zero		1


	//   ....[42]....
        /*078c*/ 	.word	0x0000ae40
        /*0790*/ 	.word	0x00000002
        /*0794*/ 	.word	0x00000000
        /*0798*/ 	.short	0x0101
        /*079a*/ 	.byte	0x3f
	.zero		1


	//   ....[43]....
        /*079c*/ 	.word	0x0000bf80
        /*07a0*/ 	.word	0x0000009b
        /*07a4*/ 	.word	0x00000000
        /*07a8*/ 	.short	0x0101
        /*07aa*/ 	.byte	0x3f
	.zero		1


	//   ....[44]....
        /*07ac*/ 	.word	0x0000cc10
        /*07b0*/ 	.word	0x000000ff
        /*07b4*/ 	.word	0x00030850
        /*07b8*/ 	.short	0x010a
        /*07ba*/ 	.byte	0x05
	.zero		1


	//   ....[45]....
        /*07bc*/ 	.word	0x0000cc50
        /*07c0*/ 	.word	0x000000ff
        /*07c4*/ 	.word	0x00030850
        /*07c8*/ 	.short	0x010a
        /*07ca*/ 	.byte	0x05
	.zero		1


	//   ....[46]....
        /*07cc*/ 	.word	0x0000d0b0
        /*07d0*/ 	.word	0x00000009
        /*07d4*/ 	.word	0x00000000
        /*07d8*/ 	.short	0x0101
        /*07da*/ 	.byte	0x3f
	.zero		1


	//   ....[47]....
        /*07dc*/ 	.word	0x0000f120
        /*07e0*/ 	.word	0x000000cf
        /*07e4*/ 	.word	0x00000000
        /*07e8*/ 	.short	0x0101
        /*07ea*/ 	.byte	0x3f
	.zero		1


	//   ....[48]....
        /*07ec*/ 	.word	0x00011700
        /*07f0*/ 	.word	0x00000000
        /*07f4*/ 	.word	0x00030840
        /*07f8*/ 	.short	0x010a
        /*07fa*/ 	.byte	0x3f
	.zero		1


	//   ....[49]....
        /*07fc*/ 	.word	0x000126c0
        /*0800*/ 	.word	0x00000011
        /*0804*/ 	.word	0x00030800
        /*0808*/ 	.short	0x0107
        /*080a*/ 	.byte	0x3f
	.zero		1


	//   ....[50]....
        /*080c*/ 	.word	0x000127d0
        /*0810*/ 	.word	0x00000011
        /*0814*/ 	.word	0x00030800
        /*0818*/ 	.short	0x0101
        /*081a*/ 	.byte	0x3f
	.zero		1


	//   ....[51]....
        /*081c*/ 	.word	0x000127f0
        /*0820*/ 	.word	0x00000011
        /*0824*/ 	.word	0x00030820
        /*0828*/ 	.short	0x010a
        /*082a*/ 	.byte	0x3f
	.zero		1


	//   ....[52]....
        /*082c*/ 	.word	0x00012b30
        /*0830*/ 	.word	0x00000003
        /*0834*/ 	.word	0x00030840
        /*0838*/ 	.short	0x010a
        /*083a*/ 	.byte	0x3f
	.zero		1


	//   ....[53]....
        /*083c*/ 	.word	0x000130c0
        /*0840*/ 	.word	0x00000003
        /*0844*/ 	.word	0x00000060
        /*0848*/ 	.short	0x010a
        /*084a*/ 	.byte	0x3f
	.zero		1


	//   ....[54]....
        /*084c*/ 	.word	0x00013910
        /*0850*/ 	.word	0x00000003
        /*0854*/ 	.word	0x00030840
        /*0858*/ 	.short	0x010a
        /*085a*/ 	.byte	0x3f
	.zero		1


	//   ....[55]....
        /*085c*/ 	.word	0x00013ea0
        /*0860*/ 	.word	0x00000009
        /*0864*/ 	.word	0x00000060
        /*0868*/ 	.short	0x010a
        /*086a*/ 	.byte	0x3f
	.zero		1


	//   ....[56]....
        /*086c*/ 	.word	0x00014630
        /*0870*/ 	.word	0x00000002
        /*0874*/ 	.word	0x00030840
        /*0878*/ 	.short	0x010a
        /*087a*/ 	.byte	0x3f
	.zero		1


	//   ....[57]....
        /*087c*/ 	.word	0x00014bc0
        /*0880*/ 	.word	0x00000002
        /*0884*/ 	.word	0x00000060
        /*0888*/ 	.short	0x010a
        /*088a*/ 	.byte	0x3f
	.zero		1


	//   ....[58]....
        /*088c*/ 	.word	0x00015300
        /*0890*/ 	.word	0x00000000
        /*0894*/ 	.word	0x00030860
        /*0898*/ 	.short	0x010a
        /*089a*/ 	.byte	0x3f
	.zero		1


	//   ....[59]....
        /*089c*/ 	.word	0x00015ae0
        /*08a0*/ 	.word	0x00000000
        /*08a4*/ 	.word	0x00030820
        /*08a8*/ 	.short	0x010a
        /*08aa*/ 	.byte	0x3f
	.zero		1


	//   ....[60]....
        /*08ac*/ 	.word	0x00015cd0
        /*08b0*/ 	.word	0x00000006
        /*08b4*/ 	.word	0x00000000
        /*08b8*/ 	.short	0x010a
        /*08ba*/ 	.byte	0x3f
	.zero		1


	//   ....[61]....
        /*08bc*/ 	.word	0x00015d20
        /*08c0*/ 	.word	0x00000003
        /*08c4*/ 	.word	0x00000000
        /*08c8*/ 	.short	0x010a
        /*08ca*/ 	.byte	0x3f
	.zero		1


	//   ....[62]....
        /*08cc*/ 	.word	0x00015d80
        /*08d0*/ 	.word	0x00000012
        /*08d4*/ 	.word	0x00000000
        /*08d8*/ 	.short	0x010a
        /*08da*/ 	.byte	0x3f
	.zero		1


	//   ....[63]....
        /*08dc*/ 	.word	0x00015db0
        /*08e0*/ 	.word	0x00000003
        /*08e4*/ 	.word	0x00000000
        /*08e8*/ 	.short	0x010a
        /*08ea*/ 	.byte	0x3f
	.zero		1


	//   ....[64]....
        /*08ec*/ 	.word	0x00015e20
        /*08f0*/ 	.word	0x00000003
        /*08f4*/ 	.word	0x00030800
        /*08f8*/ 	.short	0x010a
        /*08fa*/ 	.byte	0x3f
	.zero		1


	//   ....[65]....
        /*08fc*/ 	.word	0x00015e70
        /*0900*/ 	.word	0x00000039
        /*0904*/ 	.word	0x00030830
        /*0908*/ 	.short	0x010a
        /*090a*/ 	.byte	0x3f
	.zero		1


	//   ....[66]....
        /*090c*/ 	.word	0x00015ed0
        /*0910*/ 	.word	0x00000098
        /*0914*/ 	.word	0x00030830
        /*0918*/ 	.short	0x010a
        /*091a*/ 	.byte	0x3f
	.zero		1


	//   ....[67]....
        /*091c*/ 	.word	0x00015f30
        /*0920*/ 	.word	0x00000015
        /*0924*/ 	.word	0x00030850
        /*0928*/ 	.short	0x010a
        /*092a*/ 	.byte	0x3f
	.zero		1


	//   ....[68]....
        /*092c*/ 	.word	0x00015f90
        /*0930*/ 	.word	0x00000004
        /*0934*/ 	.word	0x00030830
        /*0938*/ 	.short	0x010a
        /*093a*/ 	.byte	0x3f
	.zero		1


	//   ....[69]....
        /*093c*/ 	.word	0x00015ff0
        /*0940*/ 	.word	0x00000003
        /*0944*/ 	.word	0x00030850
        /*0948*/ 	.short	0x010a
        /*094a*/ 	.byte	0x3f
	.zero		1


	//   ....[70]....
        /*094c*/ 	.word	0x00016050
        /*0950*/ 	.word	0x00000004
        /*0954*/ 	.word	0x00030830
        /*0958*/ 	.short	0x010a
        /*095a*/ 	.byte	0x3f
	.zero		1


	//   ....[71]....
        /*095c*/ 	.word	0x000160b0
        /*0960*/ 	.word	0x00000003
        /*0964*/ 	.word	0x00030850
        /*0968*/ 	.short	0x010a
        /*096a*/ 	.byte	0x3f
	.zero		1


	//   ....[72]....
        /*096c*/ 	.word	0x00016110
        /*0970*/ 	.word	0x00000007
        /*0974*/ 	.word	0x00030850
        /*0978*/ 	.short	0x010a
        /*097a*/ 	.byte	0x3f
	.zero		1


	//   ....[73]....
        /*097c*/ 	.word	0x00016260
        /*0980*/ 	.word	0x00000000
        /*0984*/ 	.word	0x00030840
        /*0988*/ 	.short	0x010a
        /*098a*/ 	.byte	0x3f
	.zero		1


	//   ....[74]....
        /*098c*/ 	.word	0x00016f10
        /*0990*/ 	.word	0x00000011
        /*0994*/ 	.word	0x00030820
        /*0998*/ 	.short	0x010a
        /*099a*/ 	.byte	0x3f
	.zero		1


	//   ....[75]....
        /*099c*/ 	.word	0x00016f60
        /*09a0*/ 	.word	0x00000003
        /*09a4*/ 	.word	0x00030840
        /*09a8*/ 	.short	0x010a
        /*09aa*/ 	.byte	0x3f
	.zero		1


	//   ....[76]....
        /*09ac*/ 	.word	0x00016fb0
        /*09b0*/ 	.word	0x00000003
        /*09b4*/ 	.word	0x00000060
        /*09b8*/ 	.short	0x010a
        /*09ba*/ 	.byte	0x3f
	.zero		1


	//   ....[77]....
        /*09bc*/ 	.word	0x00017000
        /*09c0*/ 	.word	0x00000003
        /*09c4*/ 	.word	0x00030840
        /*09c8*/ 	.short	0x010a
        /*09ca*/ 	.byte	0x3f
	.zero		1


	//   ....[78]....
        /*09cc*/ 	.word	0x00017050
        /*09d0*/ 	.word	0x00000009
        /*09d4*/ 	.word	0x00000060
        /*09d8*/ 	.short	0x010a
        /*09da*/ 	.byte	0x3f
	.zero		1


	//   ....[79]....
        /*09dc*/ 	.word	0x000170a0
        /*09e0*/ 	.word	0x00000002
        /*09e4*/ 	.word	0x00030840
        /*09e8*/ 	.short	0x010a
        /*09ea*/ 	.byte	0x3f
	.zero		1


	//   ....[80]....
        /*09ec*/ 	.word	0x000170f0
        /*09f0*/ 	.word	0x00000002
        /*09f4*/ 	.word	0x00000060
        /*09f8*/ 	.short	0x010a
        /*09fa*/ 	.byte	0x3f
	.zero		1


	//   ....[81]....
        /*09fc*/ 	.word	0x00017140
        /*0a00*/ 	.word	0x00000000
        /*0a04*/ 	.word	0x00030860
        /*0a08*/ 	.short	0x010a
        /*0a0a*/ 	.byte	0x3f
	.zero		1


	//   ....[82]....
        /*0a0c*/ 	.word	0x00017230
        /*0a10*/ 	.word	0x00000000
        /*0a14*/ 	.word	0x00030820
        /*0a18*/ 	.short	0x010a
        /*0a1a*/ 	.byte	0x3f
	.zero		1


	//   ....[83]....
        /*0a1c*/ 	.word	0x000173d0
        /*0a20*/ 	.word	0x00000006
        /*0a24*/ 	.word	0x00000000
        /*0a28*/ 	.short	0x010a
        /*0a2a*/ 	.byte	0x3f
	.zero		1


	//   ....[84]....
        /*0a2c*/ 	.word	0x00017420
        /*0a30*/ 	.word	0x00000003
        /*0a34*/ 	.word	0x00000000
        /*0a38*/ 	.short	0x010a
        /*0a3a*/ 	.byte	0x3f
	.zero		1


	//   ....[85]....
        /*0a3c*/ 	.word	0x00017470
        /*0a40*/ 	.word	0x00000012
        /*0a44*/ 	.word	0x00000000
        /*0a48*/ 	.short	0x010a
        /*0a4a*/ 	.byte	0x3f
	.zero		1


	//----- nvinfo : EIATTR_NUM_MBARRIERS
	.align		4
.L_479:
        /*0a4c*/ 	.byte	0x03, 0x38
        /*0a4e*/ 	.short	0x0016


	//----- nvinfo : EIATTR_EXIT_INSTR_OFFSETS
	.align		4
        /*0a50*/ 	.byte	0x04, 0x1c
        /*0a52*/ 	.short	(.L_481 - .L_480)


	//   ....[0]....
.L_480:
        /*0a54*/ 	.word	0x00000a10


	//   ....[1]....
        /*0a58*/ 	.word	0x00010350


	//   ....[2]....
        /*0a5c*/ 	.word	0x00015e00


	//----- nvinfo : EIATTR_MAX_THREADS
	.align		4
.L_481:
        /*0a60*/ 	.byte	0x04, 0x05
        /*0a62*/ 	.short	(.L_483 - .L_482)
.L_482:
        /*0a64*/ 	.word	0x00000180
        /*0a68*/ 	.word	0x00000001
        /*0a6c*/ 	.word	0x00000001


	//----- nvinfo : EIATTR_CRS_STACK_SIZE
	.align		4
.L_483:
        /*0a70*/ 	.byte	0x04, 0x1e
        /*0a72*/ 	.short	(.L_485 - .L_484)
.L_484:
        /*0a74*/ 	.word	0x00000000


	//----- nvinfo : EIATTR_CBANK_PARAM_SIZE
	.align		4
.L_485:
        /*0a78*/ 	.byte	0x03, 0x19
        /*0a7a*/ 	.short	0x0af0


	//----- nvinfo : EIATTR_PARAM_CBANK
	.align		4
        /*0a7c*/ 	.byte	0x04, 0x0a
        /*0a7e*/ 	.short	(.L_487 - .L_486)
	.align		4
.L_486:
        /*0a80*/ 	.word	index@(.nv.constant0._ZN7cutlass13device_kernelIN5flash11enable_sm90INS1_16FlashAttnFwdSm90INS1_25CollectiveMainloopFwdSm90ILi2EN4cute5tupleIJNS5_1CILi1EEES8_S8_EEENS6_IJNS7_ILi128EEENS7_ILi64EEENS7_ILi256EEEEEELi256ENS_10bfloat16_tEfNS_4arch4Sm90ELb0ELb1ELb1ELb0ELb0ELb0ELb0ELb1ELb1ELb1ELb0ELb0EEENS1_21CollectiveEpilogueFwdINS6_IJSA_SC_SB_EEES9_SE_SG_Li256ELb0ELb1ELb0ELb0EEENS1_30DynamicPersistentTileSchedulerILi256ELi128ELb0ELb1ELb1EEEEEEEEEvNT_6ParamsE)
        /*0a84*/ 	.short	0x0210
        /*0a86*/ 	.short	0x0af0


	//----- nvinfo : EIATTR_SW_WAR
	.align		4
.L_487:
        /*0a88*/ 	.byte	0x04, 0x36
        /*0a8a*/ 	.short	(.L_489 - .L_488)
.L_488:
        /*0a8c*/ 	.word	0x00000008
.L_489:


//--------------------- .nv.info._ZN7cutlass13device_kernelIN5flash11enable_sm90INS1_16FlashAttnFwdSm90INS1_25CollectiveMainloopFwdSm90ILi2EN4cute5tupleIJNS5_1CILi1EEES8_S8_EEENS6_IJNS7_ILi128EEENS7_ILi64EEENS7_ILi256EEEEEELi256ENS_10bfloat16_tEfNS_4arch4Sm90ELb0ELb1ELb1ELb1ELb0ELb0ELb0ELb1ELb1ELb1ELb0ELb0EEENS1_21CollectiveEpilogueFwdINS6_IJSA_SC_SB_EEES9_SE_SG_Li256ELb1ELb1ELb0ELb0EEENS1_36VarlenDynamicPersistentTileSchedulerILi128ELi64ELi256ELi128ELb0ELb1ELb1ELb1ELb0ELb1EEEEEEEEEvNT_6ParamsE --------------------------
	.section	.nv.info._ZN7cutlass13device_kernelIN5flash11enable_sm90INS1_16FlashAttnFwdSm90INS1_25CollectiveMainloopFwdSm90ILi2EN4cute5tupleIJNS5_1CILi1EEES8_S8_EEENS6_IJNS7_ILi128EEENS7_ILi64EEENS7_ILi256EEEEEELi256ENS_10bfloat16_tEfNS_4arch4Sm90ELb0ELb1ELb1ELb1ELb0ELb0ELb0ELb1ELb1ELb1ELb0ELb0EEENS1_21CollectiveEpilogueFwdINS6_IJSA_SC_SB_EEES9_SE_SG_Li256ELb1ELb1ELb0ELb0EEENS1_36VarlenDynamicPersistentTileSchedulerILi128ELi64ELi256ELi128ELb0ELb1ELb1ELb1ELb0ELb1EEEEEEEEEvNT_6ParamsE,"",@"SHT_CUDA_INFO"
	.sectionflags	@""
	.align	4


	//----- nvinfo : EIATTR_CUDA_API_VERSION
	.align		4
        /*0000*/ 	.byte	0x04, 0x37
        /*0002*/ 	.short	(.L_491 - .L_490)
.L_490:
        /*0004*/ 	.word	0x00000082


	//----- nvinfo : EIATTR_KPARAM_INFO
	.align		4
.L_491:
        /*0008*/ 	.byte	0x04, 0x17
        /*000a*/ 	.short	(.L_493 - .L_492)
.L_492:
        /*000c*/ 	.word	0x00000000
        /*0010*/ 	.short	0x0000
        /*0012*/ 	.short	0x0070
        /*0014*/ 	.byte	0x00, 0xf0, 0x01, 0x2a


	//----- nvinfo : EIATTR_SPARSE_MMA_MASK
	.align		4
.L_493:
        /*0018*/ 	.byte	0x03, 0x50
        /*001a*/ 	.short	0x0000


	//----- nvinfo : EIATTR_MAXREG_COUNT
	.align		4
        /*001c*/ 	.byte	0x03, 0x1b
        /*001e*/ 	.short	0x00a8


	//----- nvinfo : EIATTR_NUM_BARRIERS
	.align		4
        /*0020*/ 	.byte	0x02, 0x4c
        /*0022*/ 	.byte	0x09
	.zero		1


	//----- nvinfo : EIATTR_EXTERNS
	.align		4
        /*0024*/ 	.byte	0x04, 0x0f
        /*0026*/ 	.short	(.L_495 - .L_494)


	//   ....[0]....
	.align		4
.L_494:
        /*0028*/ 	.word	index@(__assertfail)


	//----- nvinfo : EIATTR_ANNOTATIONS
	.align		4
.L_495:
        /*002c*/ 	.byte	0x04, 0x55
        /*002e*/ 	.short	(.L_497 - .L_496)


	//   ....[0]....
.L_496:
        /* <DEDUP_REMOVED lines=64> */


	//----- nvinfo : EIATTR_MERCURY_ISA_VERSION
	.align		4
.L_497:
        /*0418*/ 	.byte	0x03, 0x5f
        /*041a*/ 	.short	0x0101


	//----- nvinfo : EIATTR_UNUSED_LOAD_BYTE_OFFSET
	.align		4
        /*041c*/ 	.byte	0x04, 0x44
        /*041e*/ 	.short	(.L_499 - .L_498)


	//   ....[0]....
.L_498:
        /*0420*/ 	.word	0x00000a10
        /*0424*/ 	.word	0x0000fff0


	//   ....[1]....
        /*0428*/ 	.word	0x0000db20
        /*042c*/ 	.word	0x0000fff0


	//----- nvinfo : EIATTR_INT_WARP_WIDE_INSTR_OFFSETS
	.align		4
.L_499:
        /*0430*/ 	.byte	0x04, 0x31
        /*0432*/ 	.short	(.L_501 - .L_500)


	//   ....[0]....
.L_500:
        /*0434*/ 	.word	0x00000130


	//   ....[1]....
        /*0438*/ 	.word	0x00000170


	//   ....[2]....
        /*043c*/ 	.word	0x000001e0


	//   ....[3]....
        /*0440*/ 	.word	0x00012110


	//   ....[4]....
        /*0444*/ 	.word	0x000121b0


	//   ....[5]....
        /*0448*/ 	.word	0x000167b0


	//   ....[6]....
        /*044c*/ 	.word	0x00016820


	//----- nvinfo : EIATTR_COOP_GROUP_MASK_REGIDS
	.align		4
.L_501:
        /*0450*/ 	.byte	0x04, 0x29
        /*0452*/ 	.short	(.L_503 - .L_502)


	//   ....[0]....
.L_502:
        /*0454*/ 	.word	0xffffffff


	//   ....[1]....
        /*0458*/ 	.word	0xffffffff


	//   ....[2]....
        /*045c*/ 	.word	0xffffffff


	//   ....[3]....
        /*0460*/ 	.word	0xffffffff


	//   ....[4]....
        /*0464*/ 	.word	0xffffffff


	//   ....[5]....
        /*0468*/ 	.word	0xffffffff


	//   ....[6]....
        /*046c*/ 	.word	0xffffffff


	//   ....[7]....
        /*0470*/ 	.word	0xffffffff


	//   ....[8]....
        /*0474*/ 	.word	0xffffffff


	//   ....[9]....
        /*0478*/ 	.word	0xffffffff


	//   ....[10]....
        /*047c*/ 	.word	0xffffffff


	//   ....[11]....
        /*0480*/ 	.word	0xffffffff


	//   ....[12]....
        /*0484*/ 	.word	0xffffffff


	//   ....[13]....
        /*0488*/ 	.word	0xffffffff


	//   ....[14]....
        /*048c*/ 	.word	0xffffffff


	//   ....[15]....
        /*0490*/ 	.word	0xffffffff


	//   ....[16]....
        /*0494*/ 	.word	0xffffffff


	//   ....[17]....
        /*0498*/ 	.word	0xffffffff


	//   ....[18]....
        /*049c*/ 	.word	0xffffffff


	//   ....[19]....
        /*04a0*/ 	.word	0xffffffff


	//   ....[20]....
        /*04a4*/ 	.word	0xffffffff


	//   ....[21]....
        /*04a8*/ 	.word	0xffffffff


	//   ....[22]....
        /*04ac*/ 	.word	0xffffffff


	//   ....[23]....
        /*04b0*/ 	.word	0xffffffff


	//   ....[24]....
        /*04b4*/ 	.word	0xffffffff


	//   ....[25]....
        /*04b8*/ 	.word	0xffffffff


	//   ....[26]....
        /*04bc*/ 	.word	0xffffffff


	//   ....[27]....
        /*04c0*/ 	.word	0xffffffff


	//   ....[28]....
        /*04c4*/ 	.word	0xffffffff


	//   ....[29]....
        /*04c8*/ 	.word	0xffffffff


	//   ....[30]....
        /*04cc*/ 	.word	0xffffffff


	//   ....[31]....
        /*04d0*/ 	.word	0xffffffff


	//   ....[32]....
        /*04d4*/ 	.word	0xffffffff


	//   ....[33]....
        /*04d8*/ 	.word	0xffffffff


	//   ....[34]....
        /*04dc*/ 	.word	0xffffffff


	//   ....[35]....
        /*04e0*/ 	.word	0xffffffff


	//   ....[36]....
        /*04e4*/ 	.word	0xffffffff


	//   ....[37]....
        /*04e8*/ 	.word	0xffffffff


	//   ....[38]....
        /*04ec*/ 	.word	0xffffffff


	//   ....[39]....
        /*04f0*/ 	.word	0xffffffff


	//   ....[40]....
        /*04f4*/ 	.word	0xffffffff


	//   ....[41]....
        /*04f8*/ 	.word	0xffffffff


	//   ....[42]....
        /*04fc*/ 	.word	0xffffffff


	//   ....[43]....
        /*0500*/ 	.word	0xffffffff


	//   ....[44]....
        /*0504*/ 	.word	0xffffffff


	//   ....[45]....
        /*0508*/ 	.word	0xffffffff


	//   ....[46]....
        /*050c*/ 	.word	0xffffffff


	//   ....[47]....
        /*0510*/ 	.word	0xffffffff


	//   ....[48]....
        /*0514*/ 	.word	0xffffffff


	//   ....[49]....
        /*0518*/ 	.word	0xffffffff


	//   ....[50]....
        /*051c*/ 	.word	0xffffffff


	//   ....[51]....
        /*0520*/ 	.word	0xffffffff


	//   ....[52]....
        /*0524*/ 	.word	0xffffffff


	//   ....[53]....
        /*0528*/ 	.word	0xffffffff


	//   ....[54]....
        /*052c*/ 	.word	0xffffffff


	//   ....[55]....
        /*0530*/ 	.word	0xffffffff


	//   ....[56]....
        /*0534*/ 	.word	0xffffffff


	//   ....[57]....
        /*0538*/ 	.word	0xffffffff


	//   ....[58]....
        /*053c*/ 	.word	0xffffffff


	//   ....[59]....
        /*0540*/ 	.word	0xffffffff


	//   ....[60]....
        /*0544*/ 	.word	0xffffffff


	//   ....[61]....
        /*0548*/ 	.word	0xffffffff


	//   ....[62]....
        /*054c*/ 	.word	0xffffffff


	//   ....[63]....
        /*0550*/ 	.word	0xffffffff


	//   ....[64]....
        /*0554*/ 	.word	0xffffffff


	//   ....[65]....
        /*0558*/ 	.word	0xffffffff


	//   ....[66]....
        /*055c*/ 	.word	0xffffffff


	//   ....[67]....
        /*0560*/ 	.word	0xffffffff


	//   ....[68]....
        /*0564*/ 	.word	0xffffffff


	//   ....[69]....
        /*0568*/ 	.word	0xffffffff


	//   ....[70]....
        /*056c*/ 	.word	0xffffffff


	//   ....[71]....
        /*0570*/ 	.word	0xffffffff


	//   ....[72]....
        /*0574*/ 	.word	0xffffffff


	//   ....[73]....
        /*0578*/ 	.word	0xffffffff


	//   ....[74]....
        /*057c*/ 	.word	0xffffffff


	//   ....[75]....
        /*0580*/ 	.word	0xffffffff


	//   ....[76]....
        /*0584*/ 	.word	0xffffffff


	//   ....[77]....
        /*0588*/ 	.word	0xffffffff


	//   ....[78]....
        /*058c*/ 	.word	0xffffffff


	//   ....[79]....
        /*0590*/ 	.word	0xffffffff


	//   ....[80]....
        /*0594*/ 	.word	0xffffffff


	//   ....[81]....
        /*0598*/ 	.word	0xffffffff


	//   ....[82]....
        /*059c*/ 	.word	0xffffffff


	//   ....[83]....
        /*05a0*/ 	.word	0xffffffff


	//   ....[84]....
        /*05a4*/ 	.word	0xffffffff


	//   ....[85]....
        /*05a8*/ 	.word	0xffffffff


	//   ....[86]....
        /*05ac*/ 	.word	0xffffffff


	//   ....[87]....
        /*05b0*/ 	.word	0xffffffff


	//   ....[88]....
        /*05b4*/ 	.word	0xffffffff


	//   ....[89]....
        /*05b8*/ 	.word	0xffffffff


	//   ....[90]....
        /*05bc*/ 	.word	0xffffffff


	//   ....[91]....
        /*05c0*/ 	.word	0xffffffff


	//   ....[92]....
        /*05c4*/ 	.word	0xffffffff


	//   ....[93]....
        /*05c8*/ 	.word	0xffffffff


	//   ....[94]....
        /*05cc*/ 	.word	0xffffffff


	//   ....[95]....
        /*05d0*/ 	.word	0xffffffff


	//   ....[96]....
        /*05d4*/ 	.word	0xffffffff


	//   ....[97]....
        /*05d8*/ 	.word	0xffffffff


	//   ....[98]....
        /*05dc*/ 	.word	0xffffffff


	//   ....[99]....
        /*05e0*/ 	.word	0xffffffff


	//   ....[100]....
        /*05e4*/ 	.word	0xffffffff


	//   ....[101]....
        /*05e8*/ 	.word	0xffffffff


	//   ....[102]....
        /*05ec*/ 	.word	0xffffffff


	//   ....[103]....
        /*05f0*/ 	.word	0xffffffff


	//   ....[104]....
        /*05f4*/ 	.word	0xffffffff


	//   ....[105]....
        /*05f8*/ 	.word	0x0500000f


	//   ....[106]....
        /*05fc*/ 	.word	0x0500000f


	//   ....[107]....
        /*0600*/ 	.word	0x0500000f


	//   ....[108]....
        /*0604*/ 	.word	0x0500000f


	//   ....[109]....
        /*0608*/ 	.word	0x0500000f


	//   ....[110]....
        /*060c*/ 	.word	0x0500000f


	//   ....[111]....
        /*0610*/ 	.word	0x0500000f


	//   ....[112]....
        /*0614*/ 	.word	0x0500000f


	//   ....[113]....
        /*0618*/ 	.word	0x0500000f


	//   ....[114]....
        /*061c*/ 	.word	0x0500000f


	//   ....[115]....
        /*0620*/ 	.word	0x0500000f


	//   ....[116]....
        /*0624*/ 	.word	0x0500000f


	//   ....[117]....
        /*0628*/ 	.word	0x0500000f


	//   ....[118]....
        /*062c*/ 	.word	0x0500000f


	//   ....[119]....
        /*0630*/ 	.word	0x0500000f


	//   ....[120]....
        /*0634*/ 	.word	0x0500000f


	//   ....[121]....
        /*0638*/ 	.word	0x0500000f


	//   ....[122]....
        /*063c*/ 	.word	0x0500000f


	//   ....[123]....
        /*0640*/ 	.word	0x0500000f


	//   ....[124]....
        /*0644*/ 	.word	0x0500000f


	//   ....[125]....
        /*0648*/ 	.word	0x0500000f


	//   ....[126]....
        /*064c*/ 	.word	0x0500000f


	//   ....[127]....
        /*0650*/ 	.word	0x0500000f


	//   ....[128]....
        /*0654*/ 	.word	0x0500000f


	//   ....[129]....
        /*0658*/ 	.word	0x0500000f


	//   ....[130]....
        /*065c*/ 	.word	0x0500000f


	//   ....[131]....
        /*0660*/ 	.word	0x0500000f


	//   ....[132]....
        /*0664*/ 	.word	0x0500000f


	//   ....[133]....
        /*0668*/ 	.word	0x0500000f


	//   ....[134]....
        /*066c*/ 	.word	0x0500000f


	//   ....[135]....
        /*0670*/ 	.word	0x0500000f


	//   ....[136]....
        /*0674*/ 	.word	0x0500000f


	//   ....[137]....
        /*0678*/ 	.word	0x0500000f


	//   ....[138]....
        /*067c*/ 	.word	0x0500000f


	//   ....[139]....
        /*0680*/ 	.word	0x0500000f


	//----- nvinfo : EIATTR_COOP_GROUP_INSTR_OFFSETS
	.align		4
.L_503:
        /*0684*/ 	.byte	0x04, 0x28
        /*0686*/ 	.short	(.L_505 - .L_504)


	//   ....[0]....
.L_504:
        /*0688*/ 	.word	0x00000060


	//   ....[1]....
        /*068c*/ 	.word	0x00000140


	//   ....[2]....
        /*0690*/ 	.word	0x00000190


	//   ....[3]....
        /*0694*/ 	.word	0x000003c0


	//   ....[4]....
        /*0698*/ 	.word	0x00000520


	//   ....[5]....
        /*069c*/ 	.word	0x00000640


	//   ....[6]....
        /*06a0*/ 	.word	0x000007a0


	//   ....[7]....
        /*06a4*/ 	.word	0x00001c30


	//   ....[8]....
        /*06a8*/ 	.word	0x00002750


	//   ....[9]....
        /*06ac*/ 	.word	0x00003000


	//   ....[10]....
        /*06b0*/ 	.word	0x00003950


	//   ....[11]....
        /*06b4*/ 	.word	0x00003a70


	//   ....[12]....
        /*06b8*/ 	.word	0x00003de0


	//   ....[13]....
        /*06bc*/ 	.word	0x00003e90


	//   ....[14]....
        /*06c0*/ 	.word	0x00005e80


	//   ....[15]....
        /*06c4*/ 	.word	0x00006320


	//   ....[16]....
        /*06c8*/ 	.word	0x00006a20


	//   ....[17]....
        /*06cc*/ 	.word	0x00006b20


	//   ....[18]....
        /*06d0*/ 	.word	0x00006e60


	//   ....[19]....
        /*06d4*/ 	.word	0x00006f20


	//   ....[20]....
        /*06d8*/ 	.word	0x00008f90


	//   ....[21]....
        /*06dc*/ 	.word	0x00009050


	//   ....[22]....
        /*06e0*/ 	.word	0x00009290


	//   ....[23]....
        /*06e4*/ 	.word	0x000092e0


	//   ....[24]....
        /*06e8*/ 	.word	0x0000ad80


	//   ....[25]....
        /*06ec*/ 	.word	0x0000b340


	//   ....[26]....
        /*06f0*/ 	.word	0x0000b9c0


	//   ....[27]....
        /*06f4*/ 	.word	0x0000ba90


	//   ....[28]....
        /*06f8*/ 	.word	0x0000be70


	//   ....[29]....
        /*06fc*/ 	.word	0x0000bed0


	//   ....[30]....
        /*0700*/ 	.word	0x0000ceb0


	//   ....[31]....
        /*0704*/ 	.word	0x0000cef0


	//   ....[32]....
        /*0708*/ 	.word	0x0000d030


	//   ....[33]....
        /*070c*/ 	.word	0x0000d050


	//   ....[34]....
        /*0710*/ 	.word	0x0000ec40


	//   ....[35]....
        /*0714*/ 	.word	0x0000ec80


	//   ....[36]....
        /*0718*/ 	.word	0x0000ecc0


	//   ....[37]....
        /*071c*/ 	.word	0x0000ed00


	//   ....[38]....
        /*0720*/ 	.word	0x0000f570


	//   ....[39]....
        /*0724*/ 	.word	0x0000f5a0


	//   ....[40]....
        /*0728*/ 	.word	0x0000f700


	//   ....[41]....
        /*072c*/ 	.word	0x0000f720


	//   ....[42]....
        /*0730*/ 	.word	0x0000f870


	//   ....[43]....
        /*0734*/ 	.word	0x0000f890


	//   ....[44]....
        /*0738*/ 	.word	0x0000f9f0


	//   ....[45]....
        /*073c*/ 	.word	0x0000fa10


	//   ....[46]....
        /*0740*/ 	.word	0x00010420


	//   ....[47]....
        /*0744*/ 	.word	0x00010440


	//   ....[48]....
        /*0748*/ 	.word	0x00010590


	//   ....[49]....
        /*074c*/ 	.word	0x000105b0


	//   ....[50]....
        /*0750*/ 	.word	0x00010700


	//   ....[51]....
        /*0754*/ 	.word	0x00010720


	//   ....[52]....
        /*0758*/ 	.word	0x00010880


	//   ....[53]....
        /*075c*/ 	.word	0x000108a0


	//   ....[54]....
        /*0760*/ 	.word	0x00010a90


	//   ....[55]....
        /*0764*/ 	.word	0x00010c80


	//   ....[56]....
        /*0768*/ 	.word	0x00010cb0


	//   ....[57]....
        /*076c*/ 	.word	0x00010ce0


	//   ....[58]....
        /*0770*/ 	.word	0x00010d10


	//   ....[59]....
        /*0774*/ 	.word	0x00010d40


	//   ....[60]....
        /*0778*/ 	.word	0x00010d70


	//   ....[61]....
        /*077c*/ 	.word	0x00010ef0


	//   ....[62]....
        /*0780*/ 	.word	0x00010f20


	//   ....[63]....
        /*0784*/ 	.word	0x00010f50


	//   ....[64]....
        /*0788*/ 	.word	0x00010f80


	//   ....[65]....
        /*078c*/ 	.word	0x00010fb0


	//   ....[66]....
        /*0790*/ 	.word	0x00010fe0


	//   ....[67]....
        /*0794*/ 	.word	0x00011090


	//   ....[68]....
        /*0798*/ 	.word	0x000110f0


	//   ....[69]....
        /*079c*/ 	.word	0x00011180


	//   ....[70]....
        /*07a0*/ 	.word	0x000126f0


	//   ....[71]....
        /*07a4*/ 	.word	0x000133c0


	//   ....[72]....
        /*07a8*/ 	.word	0x000133e0


	//   ....[73]....
        /*07ac*/ 	.word	0x000134d0


	//   ....[74]....
        /*07b0*/ 	.word	0x000134e0


	//   ....[75]....
        /*07b4*/ 	.word	0x000135a0


	//   ....[76]....
        /*07b8*/ 	.word	0x000135b0


	//   ....[77]....
        /*07bc*/ 	.word	0x00013670


	//   ....[78]....
        /*07c0*/ 	.word	0x00013680


	//   ....[79]....
        /*07c4*/ 	.word	0x00013740


	//   ....[80]....
        /*07c8*/ 	.word	0x00013750


	//   ....[81]....
        /*07cc*/ 	.word	0x00013810


	//   ....[82]....
        /*07d0*/ 	.word	0x00013820


	//   ....[83]....
        /*07d4*/ 	.word	0x000138d0


	//   ....[84]....
        /*07d8*/ 	.word	0x000138e0


	//   ....[85]....
        /*07dc*/ 	.word	0x00013910


	//   ....[86]....
        /*07e0*/ 	.word	0x00013930


	//   ....[87]....
        /*07e4*/ 	.word	0x000170b0


	//   ....[88]....
        /*07e8*/ 	.word	0x00017110


	//   ....[89]....
        /*07ec*/ 	.word	0x00017140


	//   ....[90]....
        /*07f0*/ 	.word	0x00017150


	//   ....[91]....
        /*07f4*/ 	.word	0x00017180


	//   ....[92]....
        /*07f8*/ 	.word	0x000171b0


	//   ....[93]....
        /*07fc*/ 	.word	0x000171e0


	//   ....[94]....
        /*0800*/ 	.word	0x00017210


	//   ....[95]....
        /*0804*/ 	.word	0x000173a0


	//   ....[96]....
        /*0808*/ 	.word	0x000173d0


	//   ....[97]....
        /*080c*/ 	.word	0x00017400


	//   ....[98]....
        /*0810*/ 	.word	0x00017430


	//   ....[99]....
        /*0814*/ 	.word	0x00017460


	//   ....[100]....
        /*0818*/ 	.word	0x00017490


	//   ....[101]....
        /*081c*/ 	.word	0x00017550


	//   ....[102]....
        /*0820*/ 	.word	0x00017570


	//   ....[103]....
        /*0824*/ 	.word	0x000175e0


	//   ....[104]....
        /*0828*/ 	.word	0x00017cc0


	//   ....[105]....
        /*082c*/ 	.word	0x00018370


	//   ....[106]....
        /*0830*/ 	.word	0x00018550


	//   ....[107]....
        /*0834*/ 	.word	0x000185a0


	//   ....[108]....
        /*0838*/ 	.word	0x000186f0


	//   ....[109]....
        /*083c*/ 	.word	0x00018740


	//   ....[110]....
        /*0840*/ 	.word	0x00018890


	//   ....[111]....
        /*0844*/ 	.word	0x000188e0


	//   ....[112]....
        /*0848*/ 	.word	0x00018a30


	//   ....[113]....
        /*084c*/ 	.word	0x00018a80


	//   ....[114]....
        /*0850*/ 	.word	0x00018bd0


	//   ....[115]....
        /*0854*/ 	.word	0x00018c20


	//   ....[116]....
        /*0858*/ 	.word	0x00018d60


	//   ....[117]....
        /*085c*/ 	.word	0x00018db0


	//   ....[118]....
        /*0860*/ 	.word	0x00018ef0


	//   ....[119]....
        /*0864*/ 	.word	0x00018f40


	//   ....[120]....
        /*0868*/ 	.word	0x00019070


	//   ....[121]....
        /*086c*/ 	.word	0x000190c0


	//   ....[122]....
        /*0870*/ 	.word	0x000193f0


	//   ....[123]....
        /*0874*/ 	.word	0x00019490


	//   ....[124]....
        /*0878*/ 	.word	0x000195c0


	//   ....[125]....
        /*087c*/ 	.word	0x00019640


	//   ....[126]....
        /*0880*/ 	.word	0x000196c0


	//   ....[127]....
        /*0884*/ 	.word	0x00019740


	//   ....[128]....
        /*0888*/ 	.word	0x000197c0


	//   ....[129]....
        /*088c*/ 	.word	0x00019850


	//   ....[130]....
        /*0890*/ 	.word	0x000198f0


	//   ....[131]....
        /*0894*/ 	.word	0x00019990


	//   ....[132]....
        /*0898*/ 	.word	0x00019a10


	//   ....[133]....
        /*089c*/ 	.word	0x00019a90


	//   ....[134]....
        /*08a0*/ 	.word	0x00019b10


	//   ....[135]....
        /*08a4*/ 	.word	0x00019ba0


	//   ....[136]....
        /*08a8*/ 	.word	0x00019c20


	//   ....[137]....
        /*08ac*/ 	.word	0x00019cc0


	//   ....[138]....
        /*08b0*/ 	.word	0x00019d50


	//   ....[139]....
        /*08b4*/ 	.word	0x00019e80


	//----- nvinfo : EIATTR_REG_RECONFIG
	.align		4
.L_505:
        /*08b8*/ 	.byte	0x01, 0x54
	.zero		2


	//----- nvinfo : EIATTR_SYSCALL_OFFSETS
	.align		4
        /*08bc*/ 	.byte	0x04, 0x46
        /*08be*/ 	.short	(.L_507 - .L_506)


	//   ....[0]....
.L_506:
        /*08c0*/ 	.word	0x00001e10


	//   ....[1]....
        /*08c4*/ 	.word	0x00012320


	//   ....[2]....
        /*08c8*/ 	.word	0x00012470


	//   ....[3]....
        /*08cc*/ 	.word	0x00012560


	//   ....[4]....
        /*08d0*/ 	.word	0x00012ee0


	//----- nvinfo : EIATTR_MBARRIER_INSTR_OFFSETS
	.align		4
.L_507:
        /*08d4*/ 	.byte	0x04, 0x39
        /*08d6*/ 	.short	(.L_509 - .L_508)


	//   ....[0]....
.L_508:
        /*08d8*/ 	.word	0x00000270
        /*08dc*/ 	.word	0x000000ff
        /*08e0*/ 	.word	0x00030800
        /*08e4*/ 	.short	0x0100
        /*08e6*/ 	.byte	0x08
	.zero		1


	//   ....[1]....
        /*08e8*/ 	.word	0x00000280
        /*08ec*/ 	.word	0x000000ff
        /*08f0*/ 	.word	0x00030820
        /*08f4*/ 	.short	0x0100
        /*08f6*/ 	.byte	0x08
	.zero		1


	//   ....[2]....
        /*08f8*/ 	.word	0x00000370
        /*08fc*/ 	.word	0x000000ff
        /*0900*/ 	.word	0x00030830
        /*0904*/ 	.short	0x0100
        /*0906*/ 	.byte	0x08
	.zero		1


	//   ....[3]....
        /*0908*/ 	.word	0x00000380
        /*090c*/ 	.word	0x000000ff
        /*0910*/ 	.word	0x00030840
        /*0914*/ 	.short	0x0100
        /*0916*/ 	.byte	0x08
	.zero		1


	//   ....[4]....
        /*0918*/ 	.word	0x00000390
        /*091c*/ 	.word	0x000000ff
        /*0920*/ 	.word	0x00030838
        /*0924*/ 	.short	0x0100
        /*0926*/ 	.byte	0x08
	.zero		1


	//   ....[5]....
        /*0928*/ 	.word	0x000003a0
        /*092c*/ 	.word	0x000000ff
        /*0930*/ 	.word	0x00030848
        /*0934*/ 	.short	0x0100
        /*0936*/ 	.byte	0x08
	.zero		1


	//   ....[6]....
        /*0938*/ 	.word	0x000004d0
        /*093c*/ 	.word	0x000000ff
        /*0940*/ 	.word	0x00030850
        /*0944*/ 	.short	0x0100
        /*0946*/ 	.byte	0x08
	.zero		1


	//   ....[7]....
        /*0948*/ 	.word	0x000004e0
        /*094c*/ 	.word	0x000000ff
        /*0950*/ 	.word	0x00030860
        /*0954*/ 	.short	0x0100
        /*0956*/ 	.byte	0x08
	.zero		1


	//   ....[8]....
        /*0958*/ 	.word	0x000004f0
        /*095c*/ 	.word	0x000000ff
        /*0960*/ 	.word	0x00030858
        /*0964*/ 	.short	0x0100
        /*0966*/ 	.byte	0x08
	.zero		1


	//   ....[9]....
        /*0968*/ 	.word	0x00000500
        /*096c*/ 	.word	0x000000ff
        /*0970*/ 	.word	0x00030868
        /*0974*/ 	.short	0x0100
        /*0976*/ 	.byte	0x08
	.zero		1


	//   ....[10]....
        /*0978*/ 	.word	0x000005f0
        /*097c*/ 	.word	0x000000ff
        /*0980*/ 	.word	0x00030870
        /*0984*/ 	.short	0x0100
        /*0986*/ 	.byte	0x06
	.zero		1


	//   ....[11]....
        /*0988*/ 	.word	0x00000600
        /*098c*/ 	.word	0x000000ff
        /*0990*/ 	.word	0x00030880
        /*0994*/ 	.short	0x0100
        /*0996*/ 	.byte	0x06
	.zero		1


	//   ....[12]....
        /*0998*/ 	.word	0x00000610
        /*099c*/ 	.word	0x000000ff
        /*09a0*/ 	.word	0x00030878
        /*09a4*/ 	.short	0x0100
        /*09a6*/ 	.byte	0x06
	.zero		1


	//   ....[13]....
        /*09a8*/ 	.word	0x00000620
        /*09ac*/ 	.word	0x000000ff
        /*09b0*/ 	.word	0x00030888
        /*09b4*/ 	.short	0x0100
        /*09b6*/ 	.byte	0x06
	.zero		1


	//   ....[14]....
        /*09b8*/ 	.word	0x00000750
        /*09bc*/ 	.word	0x000000ff
        /*09c0*/ 	.word	0x00030890
        /*09c4*/ 	.short	0x0100
        /*09c6*/ 	.byte	0x08
	.zero		1


	//   ....[15]....
        /*09c8*/ 	.word	0x00000760
        /*09cc*/ 	.word	0x000000ff
        /*09d0*/ 	.word	0x000308a0
        /*09d4*/ 	.short	0x0100
        /*09d6*/ 	.byte	0x08
	.zero		1


	//   ....[16]....
        /*09d8*/ 	.word	0x00000770
        /*09dc*/ 	.word	0x000000ff
        /*09e0*/ 	.word	0x00030898
        /*09e4*/ 	.short	0x0100
        /*09e6*/ 	.byte	0x08
	.zero		1


	//   ....[17]....
        /*09e8*/ 	.word	0x00000780
        /*09ec*/ 	.word	0x000000ff
        /*09f0*/ 	.word	0x000308a8
        /*09f4*/ 	.short	0x0100
        /*09f6*/ 	.byte	0x08
	.zero		1


	//   ....[18]....
        /*09f8*/ 	.word	0x000008b0
        /*09fc*/ 	.word	0x000000ff
        /*0a00*/ 	.word	0x000308b0
        /*0a04*/ 	.short	0x0100
        /*0a06*/ 	.byte	0x08
	.zero		1


	//   ....[19]....
        /*0a08*/ 	.word	0x000008c0
        /*0a0c*/ 	.word	0x000000ff
        /*0a10*/ 	.word	0x000308c0
        /*0a14*/ 	.short	0x0100
        /*0a16*/ 	.byte	0x08
	.zero		1


	//   ....[20]....
        /*0a18*/ 	.word	0x000008d0
        /*0a1c*/ 	.word	0x000000ff
        /*0a20*/ 	.word	0x000308b8
        /*0a24*/ 	.short	0x0100
        /*0a26*/ 	.byte	0x08
	.zero		1


	//   ....[21]....
        /*0a28*/ 	.word	0x000008e0
        /*0a2c*/ 	.word	0x000000ff
        /*0a30*/ 	.word	0x000308c8
        /*0a34*/ 	.short	0x0100
        /*0a36*/ 	.byte	0x08
	.zero		1


	//   ....[22]....
        /*0a38*/ 	.word	0x00001eb0
        /*0a3c*/ 	.word	0x000000ff
        /*0a40*/ 	.word	0x00030800
        /*0a44*/ 	.short	0x010a
        /*0a46*/ 	.byte	0x26
	.zero		1


	//   ....[23]....
        /*0a48*/ 	.word	0x00001f30
        /*0a4c*/ 	.word	0x00000005
        /*0a50*/ 	.word	0x00030830
        /*0a54*/ 	.short	0x010a
        /*0a56*/ 	.byte	0x3f
	.zero		1


	//   ....[24]....
        /*0a58*/ 	.word	0x00001f90
        /*0a5c*/ 	.word	0x00000005
        /*0a60*/ 	.word	0x00030830
        /*0a64*/ 	.short	0x010a
        /*0a66*/ 	.byte	0x3f
	.zero		1


	//   ....[25]....
        /*0a68*/ 	.word	0x000029d0
        /*0a6c*/ 	.word	0x00000000
        /*0a70*/ 	.word	0x00000000
        /*0a74*/ 	.short	0x0101
        /*0a76*/ 	.byte	0x3f
	.zero		1


	//   ....[26]....
        /*0a78*/ 	.word	0x00004b40
        /*0a7c*/ 	.word	0x000000ff
        /*0a80*/ 	.word	0x00030830
        /*0a84*/ 	.short	0x010a
        /*0a86*/ 	.byte	0x07
	.zero		1


	//   ....[27]....
        /*0a88*/ 	.word	0x00004b80
        /*0a8c*/ 	.word	0x000000ff
        /*0a90*/ 	.word	0x00030830
        /*0a94*/ 	.short	0x010a
        /*0a96*/ 	.byte	0x07
	.zero		1


	//   ....[28]....
        /*0a98*/ 	.word	0x00005a10
        /*0a9c*/ 	.word	0x000000ff
        /*0aa0*/ 	.word	0x00030850
        /*0aa4*/ 	.short	0x010a
        /*0aa6*/ 	.byte	0x0e
	.zero		1


	//   ....[29]....
        /*0aa8*/ 	.word	0x00005a50
        /*0aac*/ 	.word	0x000000ff
        /*0ab0*/ 	.word	0x00030850
        /*0ab4*/ 	.short	0x010a
        /*0ab6*/ 	.byte	0x0e
	.zero		1


	//   ....[30]....
        /*0ab8*/ 	.word	0x00006090
        /*0abc*/ 	.word	0x00000098
        /*0ac0*/ 	.word	0x00000000
        /*0ac4*/ 	.short	0x0101
        /*0ac6*/ 	.byte	0x3f
	.zero		1


	//   ....[31]....
        /*0ac8*/ 	.word	0x000071d0
        /*0acc*/ 	.word	0x00000015
        /*0ad0*/ 	.word	0x00000000
        /*0ad4*/ 	.short	0x0101
        /*0ad6*/ 	.byte	0x3f
	.zero		1


	//   ....[32]....
        /*0ad8*/ 	.word	0x000079f0
        /*0adc*/ 	.word	0x000000ff
        /*0ae0*/ 	.word	0x00030830
        /*0ae4*/ 	.short	0x010a
        /*0ae6*/ 	.byte	0x06
	.zero		1


	//   ....[33]....
        /*0ae8*/ 	.word	0x00007a30
        /*0aec*/ 	.word	0x000000ff
        /*0af0*/ 	.word	0x00030830
        /*0af4*/ 	.short	0x010a
        /*0af6*/ 	.byte	0x06
	.zero		1


	//   ....[34]....
        /*0af8*/ 	.word	0x000088c0
        /*0afc*/ 	.word	0x000000ff
        /*0b00*/ 	.word	0x00030850
        /*0b04*/ 	.short	0x010a
        /*0b06*/ 	.byte	0x0e
	.zero		1


	//   ....[35]....
        /*0b08*/ 	.word	0x00008900
        /*0b0c*/ 	.word	0x000000ff
        /*0b10*/ 	.word	0x00030850
        /*0b14*/ 	.short	0x010a
        /*0b16*/ 	.byte	0x0e
	.zero		1


	//   ....[36]....
        /*0b18*/ 	.word	0x00009540
        /*0b1c*/ 	.word	0x00000099
        /*0b20*/ 	.word	0x00000000
        /*0b24*/ 	.short	0x0101
        /*0b26*/ 	.byte	0x3f
	.zero		1


	//   ....[37]....
        /*0b28*/ 	.word	0x000095e0
        /*0b2c*/ 	.word	0x00000010
        /*0b30*/ 	.word	0x00000000
        /*0b34*/ 	.short	0x0101
        /*0b36*/ 	.byte	0x3f
	.zero		1


	//   ....[38]....
        /*0b38*/ 	.word	0x00009b20
        /*0b3c*/ 	.word	0x000000ff
        /*0b40*/ 	.word	0x00030830
        /*0b44*/ 	.short	0x010a
        /*0b46*/ 	.byte	0x06
	.zero		1


	//   ....[39]....
        /*0b48*/ 	.word	0x00009b60
        /*0b4c*/ 	.word	0x000000ff
        /*0b50*/ 	.word	0x00030830
        /*0b54*/ 	.short	0x010a
        /*0b56*/ 	.byte	0x06
	.zero		1


	//   ....[40]....
        /*0b58*/ 	.word	0x0000a9f0
        /*0b5c*/ 	.word	0x000000ff
        /*0b60*/ 	.word	0x00030850
        /*0b64*/ 	.short	0x010a
        /*0b66*/ 	.byte	0x0a
	.zero		1


	//   ....[41]....
        /*0b68*/ 	.word	0x0000aa30
        /*0b6c*/ 	.word	0x000000ff
        /*0b70*/ 	.word	0x00030850
        /*0b74*/ 	.short	0x010a
        /*0b76*/ 	.byte	0x0a
	.zero		1


	//   ....[42]....
        /*0b78*/ 	.word	0x0000b070
        /*0b7c*/ 	.word	0x00000002
        /*0b80*/ 	.word	0x00000000
        /*0b84*/ 	.short	0x0101
        /*0b86*/ 	.byte	0x3f
	.zero		1


	//   ....[43]....
        /*0b88*/ 	.word	0x0000c210
        /*0b8c*/ 	.word	0x0000009b
        /*0b90*/ 	.word	0x00000000
        /*0b94*/ 	.short	0x0101
        /*0b96*/ 	.byte	0x3f
	.zero		1


	//   ....[44]....
        /*0b98*/ 	.word	0x0000ce20
        /*0b9c*/ 	.word	0x000000ff
        /*0ba0*/ 	.word	0x00030850
        /*0ba4*/ 	.short	0x010a
        /*0ba6*/ 	.byte	0x05
	.zero		1


	//   ....[45]....
        /*0ba8*/ 	.word	0x0000ce60
        /*0bac*/ 	.word	0x000000ff
        /*0bb0*/ 	.word	0x00030850
        /*0bb4*/ 	.short	0x010a
        /*0bb6*/ 	.byte	0x05
	.zero		1


	//   ....[46]....
        /*0bb8*/ 	.word	0x0000d2c0
        /*0bbc*/ 	.word	0x00000009
        /*0bc0*/ 	.word	0x00000000
        /*0bc4*/ 	.short	0x0101
        /*0bc6*/ 	.byte	0x3f
	.zero		1


	//   ....[47]....
        /*0bc8*/ 	.word	0x0000f5b0
        /*0bcc*/ 	.word	0x000000a8
        /*0bd0*/ 	.word	0x00000000
        /*0bd4*/ 	.short	0x0101
        /*0bd6*/ 	.byte	0x3f
	.zero		1


	//   ....[48]....
        /*0bd8*/ 	.word	0x00012990
        /*0bdc*/ 	.word	0x00000000
        /*0be0*/ 	.word	0x00030840
        /*0be4*/ 	.short	0x010a
        /*0be6*/ 	.byte	0x3f
	.zero		1


	//   ....[49]....
        /*0be8*/ 	.word	0x00013ab0
        /*0bec*/ 	.word	0x00000008
        /*0bf0*/ 	.word	0x00030800
        /*0bf4*/ 	.short	0x0107
        /*0bf6*/ 	.byte	0x3f
	.zero		1


	//   ....[50]....
        /*0bf8*/ 	.word	0x00013bc0
        /*0bfc*/ 	.word	0x00000002
        /*0c00*/ 	.word	0x00030800
        /*0c04*/ 	.short	0x0101
        /*0c06*/ 	.byte	0x3f
	.zero		1


	//   ....[51]....
        /*0c08*/ 	.word	0x00013be0
        /*0c0c*/ 	.word	0x00000002
        /*0c10*/ 	.word	0x00030820
        /*0c14*/ 	.short	0x010a
        /*0c16*/ 	.byte	0x3f
	.zero		1


	//   ....[52]....
        /*0c18*/ 	.word	0x00013f70
        /*0c1c*/ 	.word	0x00000003
        /*0c20*/ 	.word	0x00030840
        /*0c24*/ 	.short	0x010a
        /*0c26*/ 	.byte	0x3f
	.zero		1


	//   ....[53]....
        /*0c28*/ 	.word	0x00014530
        /*0c2c*/ 	.word	0x00000003
        /*0c30*/ 	.word	0x00000060
        /*0c34*/ 	.short	0x010a
        /*0c36*/ 	.byte	0x3f
	.zero		1


	//   ....[54]....
        /*0c38*/ 	.word	0x00014e20
        /*0c3c*/ 	.word	0x00000003
        /*0c40*/ 	.word	0x00030840
        /*0c44*/ 	.short	0x010a
        /*0c46*/ 	.byte	0x3f
	.zero		1


	//   ....[55]....
        /*0c48*/ 	.word	0x000153e0
        /*0c4c*/ 	.word	0x00000002
        /*0c50*/ 	.word	0x00000060
        /*0c54*/ 	.short	0x010a
        /*0c56*/ 	.byte	0x3f
	.zero		1


	//   ....[56]....
        /*0c58*/ 	.word	0x00015be0
        /*0c5c*/ 	.word	0x00000002
        /*0c60*/ 	.word	0x00030840
        /*0c64*/ 	.short	0x010a
        /*0c66*/ 	.byte	0x3f
	.zero		1


	//   ....[57]....
        /*0c68*/ 	.word	0x000161a0
        /*0c6c*/ 	.word	0x00000002
        /*0c70*/ 	.word	0x00000060
        /*0c74*/ 	.short	0x010a
        /*0c76*/ 	.byte	0x3f
	.zero		1


	//   ....[58]....
        /*0c78*/ 	.word	0x00016930
        /*0c7c*/ 	.word	0x00000000
        /*0c80*/ 	.word	0x00030860
        /*0c84*/ 	.short	0x010a
        /*0c86*/ 	.byte	0x3f
	.zero		1


	//   ....[59]....
        /*0c88*/ 	.word	0x00017c40
        /*0c8c*/ 	.word	0x00000000
        /*0c90*/ 	.word	0x00030820
        /*0c94*/ 	.short	0x010a
        /*0c96*/ 	.byte	0x3f
	.zero		1


	//   ....[60]....
        /*0c98*/ 	.word	0x00017e20
        /*0c9c*/ 	.word	0x00000006
        /*0ca0*/ 	.word	0x00000000
        /*0ca4*/ 	.short	0x010a
        /*0ca6*/ 	.byte	0x3f
	.zero		1


	//   ....[61]....
        /*0ca8*/ 	.word	0x00017e90
        /*0cac*/ 	.word	0x00000007
        /*0cb0*/ 	.word	0x00000000
        /*0cb4*/ 	.short	0x010a
        /*0cb6*/ 	.byte	0x3f
	.zero		1


	//   ....[62]....
        /*0cb8*/ 	.word	0x00017f00
        /*0cbc*/ 	.word	0x00000004
        /*0cc0*/ 	.word	0x00000000
        /*0cc4*/ 	.short	0x010a
        /*0cc6*/ 	.byte	0x3f
	.zero		1


	//   ....[63]....
        /*0cc8*/ 	.word	0x00017f30
        /*0ccc*/ 	.word	0x00000003
        /*0cd0*/ 	.word	0x00000000
        /*0cd4*/ 	.short	0x010a
        /*0cd6*/ 	.byte	0x3f
	.zero		1


	//   ....[64]....
        /*0cd8*/ 	.word	0x00017fa0
        /*0cdc*/ 	.word	0x00000003
        /*0ce0*/ 	.word	0x00030800
        /*0ce4*/ 	.short	0x010a
        /*0ce6*/ 	.byte	0x3f
	.zero		1


	//   ....[65]....
        /*0ce8*/ 	.word	0x00017ff0
        /*0cec*/ 	.word	0x00000005
        /*0cf0*/ 	.word	0x00030830
        /*0cf4*/ 	.short	0x010a
        /*0cf6*/ 	.byte	0x3f
	.zero		1


	//   ....[66]....
        /*0cf8*/ 	.word	0x00018050
        /*0cfc*/ 	.word	0x00000098
        /*0d00*/ 	.word	0x00030830
        /*0d04*/ 	.short	0x010a
        /*0d06*/ 	.byte	0x3f
	.zero		1


	//   ....[67]....
        /*0d08*/ 	.word	0x000180b0
        /*0d0c*/ 	.word	0x00000015
        /*0d10*/ 	.word	0x00030850
        /*0d14*/ 	.short	0x010a
        /*0d16*/ 	.byte	0x3f
	.zero		1


	//   ....[68]....
        /*0d18*/ 	.word	0x00018110
        /*0d1c*/ 	.word	0x00000004
        /*0d20*/ 	.word	0x00030830
        /*0d24*/ 	.short	0x010a
        /*0d26*/ 	.byte	0x3f
	.zero		1


	//   ....[69]....
        /*0d28*/ 	.word	0x00018170
        /*0d2c*/ 	.word	0x00000003
        /*0d30*/ 	.word	0x00030850
        /*0d34*/ 	.short	0x010a
        /*0d36*/ 	.byte	0x3f
	.zero		1


	//   ....[70]....
        /*0d38*/ 	.word	0x000181d0
        /*0d3c*/ 	.word	0x00000004
        /*0d40*/ 	.word	0x00030830
        /*0d44*/ 	.short	0x010a
        /*0d46*/ 	.byte	0x3f
	.zero		1


	//   ....[71]....
        /*0d48*/ 	.word	0x00018230
        /*0d4c*/ 	.word	0x00000003
        /*0d50*/ 	.word	0x00030850
        /*0d54*/ 	.short	0x010a
        /*0d56*/ 	.byte	0x3f
	.zero		1


	//   ....[72]....
        /*0d58*/ 	.word	0x00018290
        /*0d5c*/ 	.word	0x00000007
        /*0d60*/ 	.word	0x00030850
        /*0d64*/ 	.short	0x010a
        /*0d66*/ 	.byte	0x3f
	.zero		1


	//   ....[73]....
        /*0d68*/ 	.word	0x00018430
        /*0d6c*/ 	.word	0x00000000
        /*0d70*/ 	.word	0x00030840
        /*0d74*/ 	.short	0x010a
        /*0d76*/ 	.byte	0x3f
	.zero		1


	//   ....[74]....
        /*0d78*/ 	.word	0x00019110
        /*0d7c*/ 	.word	0x00000002
        /*0d80*/ 	.word	0x00030820
        /*0d84*/ 	.short	0x010a
        /*0d86*/ 	.byte	0x3f
	.zero		1


	//   ....[75]....
        /*0d88*/ 	.word	0x00019160
        /*0d8c*/ 	.word	0x00000003
        /*0d90*/ 	.word	0x00030840
        /*0d94*/ 	.short	0x010a
        /*0d96*/ 	.byte	0x3f
	.zero		1


	//   ....[76]....
        /*0d98*/ 	.word	0x000191b0
        /*0d9c*/ 	.word	0x00000003
        /*0da0*/ 	.word	0x00000060
        /*0da4*/ 	.short	0x010a
        /*0da6*/ 	.byte	0x3f
	.zero		1


	//   ....[77]....
        /*0da8*/ 	.word	0x00019200
        /*0dac*/ 	.word	0x00000003
        /*0db0*/ 	.word	0x00030840
        /*0db4*/ 	.short	0x010a
        /*0db6*/ 	.byte	0x3f
	.zero		1


	//   ....[78]....
        /*0db8*/ 	.word	0x00019250
        /*0dbc*/ 	.word	0x00000002
        /*0dc0*/ 	.word	0x00000060
        /*0dc4*/ 	.short	0x010a
        /*0dc6*/ 	.byte	0x3f
	.zero		1


	//   ....[79]....
        /*0dc8*/ 	.word	0x000192a0
        /*0dcc*/ 	.word	0x00000002
        /*0dd0*/ 	.word	0x00030840
        /*0dd4*/ 	.short	0x010a
        /*0dd6*/ 	.byte	0x3f
	.zero		1


	//   ....[80]....
        /*0dd8*/ 	.word	0x000192f0
        /*0ddc*/ 	.word	0x00000002
        /*0de0*/ 	.word	0x00000060
        /*0de4*/ 	.short	0x010a
        /*0de6*/ 	.byte	0x3f
	.zero		1


	//   ....[81]....
        /*0de8*/ 	.word	0x00019340
        /*0dec*/ 	.word	0x00000000
        /*0df0*/ 	.word	0x00030860
        /*0df4*/ 	.short	0x010a
        /*0df6*/ 	.byte	0x3f
	.zero		1


	//   ....[82]....
        /*0df8*/ 	.word	0x00019da0
        /*0dfc*/ 	.word	0x00000000
        /*0e00*/ 	.word	0x00030820
        /*0e04*/ 	.short	0x010a
        /*0e06*/ 	.byte	0x3f
	.zero		1


	//   ....[83]....
        /*0e08*/ 	.word	0x00019f40
        /*0e0c*/ 	.word	0x00000006
        /*0e10*/ 	.word	0x00000000
        /*0e14*/ 	.short	0x010a
        /*0e16*/ 	.byte	0x3f
	.zero		1


	//   ....[84]....
        /*0e18*/ 	.word	0x00019f90
        /*0e1c*/ 	.word	0x00000007
        /*0e20*/ 	.word	0x00000000
        /*0e24*/ 	.short	0x010a
        /*0e26*/ 	.byte	0x3f
	.zero		1


	//   ....[85]....
        /*0e28*/ 	.word	0x00019fe0
        /*0e2c*/ 	.word	0x00000004
        /*0e30*/ 	.word	0x00000000
        /*0e34*/ 	.short	0x010a
        /*0e36*/ 	.byte	0x3f
	.zero		1


	//----- nvinfo : EIATTR_NUM_MBARRIERS
	.align		4
.L_509:
        /*0e38*/ 	.byte	0x03, 0x38
        /*0e3a*/ 	.short	0x0016


	//----- nvinfo : EIATTR_EXIT_INSTR_OFFSETS
	.align		4
        /*0e3c*/ 	.byte	0x04, 0x1c
        /*0e3e*/ 	.short	(.L_511 - .L_510)


	//   ....[0]....
.L_510:
        /*0e40*/ 	.word	0x00000a50


	//   ....[1]....
        /*0e44*/ 	.word	0x00010a30


	//   ....[2]....
        /*0e48*/ 	.word	0x00017f80


	//----- nvinfo : EIATTR_MAX_THREADS
	.align		4
.L_511:
        /*0e4c*/ 	.byte	0x04, 0x05
        /*0e4e*/ 	.short	(.L_513 - .L_512)
.L_512:
        /*0e50*/ 	.word	0x00000180
        /*0e54*/ 	.word	0x00000001
        /*0e58*/ 	.word	0x00000001


	//----- nvinfo : EIATTR_CRS_STACK_SIZE
	.align		4
.L_513:
        /*0e5c*/ 	.byte	0x04, 0x1e
        /*0e5e*/ 	.short	(.L_515 - .L_514)
.L_514:
        /*0e60*/ 	.word	0x00000000


	//----- nvinfo : EIATTR_CBANK_PARAM_SIZE
	.align		4
.L_515:
        /*0e64*/ 	.byte	0x03, 0x19
        /*0e66*/ 	.short	0x0af0


	//----- nvinfo : EIATTR_PARAM_CBANK
	.align		4
        /*0e68*/ 	.byte	0x04, 0x0a
        /*0e6a*/ 	.short	(.L_517 - .L_516)
	.align		4
.L_516:
        /*0e6c*/ 	.word	index@(.nv.constant0._ZN7cutlass13device_kernelIN5flash11enable_sm90INS1_16FlashAttnFwdSm90INS1_25CollectiveMainloopFwdSm90ILi2EN4cute5tupleIJNS5_1CILi1EEES8_S8_EEENS6_IJNS7_ILi128EEENS7_ILi64EEENS7_ILi256EEEEEELi256ENS_10bfloat16_tEfNS_4arch4Sm90ELb0ELb1ELb1ELb1ELb0ELb0ELb0ELb1ELb1ELb1ELb0ELb0EEENS1_21CollectiveEpilogueFwdINS6_IJSA_SC_SB_EEES9_SE_SG_Li256ELb1ELb1ELb0ELb0EEENS1_36VarlenDynamicPersistentTileSchedulerILi128ELi64ELi256ELi128ELb0ELb1ELb1ELb1ELb0ELb1EEEEEEEEEvNT_6ParamsE)
        /*0e70*/ 	.short	0x0210
        /*0e72*/ 	.short	0x0af0


	//----- nvinfo : EIATTR_SW_WAR
	.align		4
.L_517:
        /*0e74*/ 	.byte	0x04, 0x36
        /*0e76*/ 	.short	(.L_519 - .L_518)
.L_518:
        /*0e78*/ 	.word	0x00000008
.L_519:


//--------------------- .nv.info._ZN7cutlass13device_kernelIN5flash11enable_sm90INS1_16FlashAttnFwdSm90INS1_25CollectiveMainloopFwdSm90ILi2EN4cute5tupleIJNS5_1CILi1EEES8_S8_EEENS6_IJNS7_ILi128EEENS7_ILi64EEENS7_ILi256EEEEEELi256ENS_10bfloat16_tEfNS_4arch4Sm90ELb0ELb1ELb1ELb1ELb0ELb1ELb0ELb1ELb1ELb1ELb0ELb0EEENS1_21CollectiveEpilogueFwdINS6_IJSA_SC_SB_EEES9_SE_SG_Li256ELb1ELb1ELb0ELb0EEENS1_36VarlenDynamicPersistentTileSchedulerILi128ELi64ELi256ELi128ELb0ELb1ELb1ELb1ELb0ELb1EEEEEEEEEvNT_6ParamsE --------------------------
	.section	.nv.info._ZN7cutlass13device_kernelIN5flash11enable_sm90INS1_16FlashAttnFwdSm90INS1_25CollectiveMainloopFwdSm90ILi2EN4cute5tupleIJNS5_1CILi1EEES8_S8_EEENS6_IJNS7_ILi128EEENS7_ILi64EEENS7_ILi256EEEEEELi256ENS_10bfloat16_tEfNS_4arch4Sm90ELb0ELb1ELb1ELb1ELb0ELb1ELb0ELb1ELb1ELb1ELb0ELb0EEENS1_21CollectiveEpilogueFwdINS6_IJSA_SC_SB_EEES9_SE_SG_Li256ELb1ELb1ELb0ELb0EEENS1_36VarlenDynamicPersistentTileSchedulerILi128ELi64ELi256ELi128ELb0ELb1ELb1ELb1ELb0ELb1EEEEEEEEEvNT_6ParamsE,"",@"SHT_CUDA_INFO"
	.sectionflags	@""
	.align	4


	//----- nvinfo : EIATTR_CUDA_API_VERSION
	.align		4
        /*0000*/ 	.byte	0x04, 0x37
        /*0002*/ 	.short	(.L_521 - .L_520)
.L_520:
        /*0004*/ 	.word	0x00000082


	//----- nvinfo : EIATTR_KPARAM_INFO
	.align		4
.L_521:
        /*0008*/ 	.byte	0x04, 0x17
        /*000a*/ 	.short	(.L_523 - .L_522)
.L_522:
        /*000c*/ 	.word	0x00000000
        /*0010*/ 	.short	0x0000
        /*0012*/ 	.short	0x0070
        /*0014*/ 	.byte	0x00, 0xf0, 0x01, 0x2a


	//----- nvinfo : EIATTR_SPARSE_MMA_MASK
	.align		4
.L_523:
        /*0018*/ 	.byte	0x03, 0x50
        /*001a*/ 	.short	0x0000


	//----- nvinfo : EIATTR_MAXREG_COUNT
	.align		4
        /*001c*/ 	.byte	0x03, 0x1b
        /*001e*/ 	.short	0x00a8


	//----- nvinfo : EIATTR_NUM_BARRIERS
	.align		4
        /*0020*/ 	.byte	0x02, 0x4c
        /*0022*/ 	.byte	0x10
	.zero		1


	//----- nvinfo : EIATTR_EXTERNS
	.align		4
        /*0024*/ 	.byte	0x04, 0x0f
        /*0026*/ 	.short	(.L_525 - .L_524)


	//   ....[0]....
	.align		4
.L_524:
        /*0028*/ 	.word	index@(__assertfail)


	//----- nvinfo : EIATTR_ANNOTATIONS
	.align		4
.L_525:
        /*002c*/ 	.byte	0x04, 0x55
        /*002e*/ 	.short	(.L_527 - .L_526)


	//   ....[0]....
.L_526:
        /* <DEDUP_REMOVED lines=172> */


	//----- nvinfo : EIATTR_MERCURY_ISA_VERSION
	.align		4
.L_527:
        /*0ae0*/ 	.byte	0x03, 0x5f
        /*0ae2*/ 	.short	0x0101


	//----- nvinfo : EIATTR_UNUSED_LOAD_BYTE_OFFSET
	.align		4
        /*0ae4*/ 	.byte	0x04, 0x44
        /*0ae6*/ 	.short	(.L_529 - .L_528)


	//   ....[0]....
.L_528:
        /*0ae8*/ 	.word	0x00000a80
        /*0aec*/ 	.word	0x0000fff0


	//   ....[1]....
        /*0af0*/ 	.word	0x000201a0
        /*0af4*/ 	.word	0x0000fff0


	//----- nvinfo : EIATTR_INT_WARP_WIDE_INSTR_OFFSETS
	.align		4
.L_529:
        /*0af8*/ 	.byte	0x04, 0x31
        /*0afa*/ 	.short	(.L_531 - .L_530)


	//   ....[0]....
.L_530:
        /*0afc*/ 	.word	0x00000180


	//   ....[1]....
        /*0b00*/ 	.word	0x000001c0


	//   ....[2]....
        /*0b04*/ 	.word	0x00000280


	//   ....[3]....
        /*0b08*/ 	.word	0x00026590


	//   ....[4]....
        /*0b0c*/ 	.word	0x000265f0


	//   ....[5]....
        /*0b10*/ 	.word	0x0002ab90


	//   ....[6]....
        /*0b14*/ 	.word	0x0002abf0


	//----- nvinfo : EIATTR_COOP_GROUP_MASK_REGIDS
	.align		4
.L_531:
        /*0b18*/ 	.byte	0x04, 0x29
        /*0b1a*/ 	.short	(.L_533 - .L_532)


	//   ....[0]....
.L_532:
        /*0b1c*/ 	.word	0xffffffff


	//   ....[1]....
        /*0b20*/ 	.word	0xffffffff


	//   ....[2]....
        /*0b24*/ 	.word	0xffffffff


	//   ....[3]....
        /*0b28*/ 	.word	0xffffffff


	//   ....[4]....
        /*0b2c*/ 	.word	0xffffffff


	//   ....[5]....
        /*0b30*/ 	.word	0xffffffff


	//   ....[6]....
        /*0b34*/ 	.word	0xffffffff


	//   ....[7]....
        /*0b38*/ 	.word	0xffffffff


	//   ....[8]....
        /*0b3c*/ 	.word	0xffffffff


	//   ....[9]....
        /*0b40*/ 	.word	0xffffffff


	//   ....[10]....
        /*0b44*/ 	.word	0xffffffff


	//   ....[11]....
        /*0b48*/ 	.word	0xffffffff


	//   ....[12]....
        /*0b4c*/ 	.word	0xffffffff


	//   ....[13]....
        /*0b50*/ 	.word	0xffffffff


	//   ....[14]....
        /*0b54*/ 	.word	0xffffffff


	//   ....[15]....
        /*0b58*/ 	.word	0xffffffff


	//   ....[16]....
        /*0b5c*/ 	.word	0xffffffff


	//   ....[17]....
        /*0b60*/ 	.word	0xffffffff


	//   ....[18]....
        /*0b64*/ 	.word	0xffffffff


	//   ....[19]....
        /*0b68*/ 	.word	0xffffffff


	//   ....[20]....
        /*0b6c*/ 	.word	0xffffffff


	//   ....[21]....
        /*0b70*/ 	.word	0xffffffff


	//   ....[22]....
        /*0b74*/ 	.word	0xffffffff


	//   ....[23]....
        /*0b78*/ 	.word	0xffffffff


	//   ....[24]....
        /*0b7c*/ 	.word	0xffffffff


	//   ....[25]....
        /*0b80*/ 	.word	0xffffffff


	//   ....[26]....
        /*0b84*/ 	.word	0xffffffff


	//   ....[27]....
        /*0b88*/ 	.word	0xffffffff


	//   ....[28]....
        /*0b8c*/ 	.word	0xffffffff


	//   ....[29]....
        /*0b90*/ 	.word	0xffffffff


	//   ....[30]....
        /*0b94*/ 	.word	0xffffffff


	//   ....[31]....
        /*0b98*/ 	.word	0xffffffff


	//   ....[32]....
        /*0b9c*/ 	.word	0xffffffff


	//   ....[33]....
        /*0ba0*/ 	.word	0xffffffff


	//   ....[34]....
        /*0ba4*/ 	.word	0xffffffff


	//   ....[35]....
        /*0ba8*/ 	.word	0xffffffff


	//   ....[36]....
        /*0bac*/ 	.word	0xffffffff


	//   ....[37]....
        /*0bb0*/ 	.word	0xffffffff


	//   ....[38]....
        /*0bb4*/ 	.word	0xffffffff


	//   ....[39]....
        /*0bb8*/ 	.word	0xffffffff


	//   ....[40]....
        /*0bbc*/ 	.word	0xffffffff


	//   ....[41]....
        /*0bc0*/ 	.word	0xffffffff


	//   ....[42]....
        /*0bc4*/ 	.word	0xffffffff


	//   ....[43]....
        /*0bc8*/ 	.word	0xffffffff


	//   ....[44]....
        /*0bcc*/ 	.word	0xffffffff


	//   ....[45]....
        /*0bd0*/ 	.word	0xffffffff


	//   ....[46]....
        /*0bd4*/ 	.word	0xffffffff


	//   ....[47]....
        /*0bd8*/ 	.word	0xffffffff


	//   ....[48]....
        /*0bdc*/ 	.word	0xffffffff


	//   ....[49]....
        /*0be0*/ 	.word	0xffffffff


	//   ....[50]....
        /*0be4*/ 	.word	0xffffffff


	//   ....[51]....
        /*0be8*/ 	.word	0xffffffff


	//   ....[52]....
        /*0bec*/ 	.word	0xffffffff


	//   ....[53]....
        /*0bf0*/ 	.word	0xffffffff


	//   ....[54]....
        /*0bf4*/ 	.word	0xffffffff


	//   ....[55]....
        /*0bf8*/ 	.word	0xffffffff


	//   ....[56]....
        /*0bfc*/ 	.word	0xffffffff


	//   ....[57]....
        /*0c00*/ 	.word	0xffffffff


	//   ....[58]....
        /*0c04*/ 	.word	0xffffffff


	//   ....[59]....
        /*0c08*/ 	.word	0xffffffff


	//   ....[60]....
        /*0c0c*/ 	.word	0xffffffff


	//   ....[61]....
        /*0c10*/ 	.word	0xffffffff


	//   ....[62]....
        /*0c14*/ 	.word	0xffffffff


	//   ....[63]....
        /*0c18*/ 	.word	0xffffffff


	//   ....[64]....
        /*0c1c*/ 	.word	0xffffffff


	//   ....[65]....
        /*0c20*/ 	.word	0xffffffff


	//   ....[66]....
        /*0c24*/ 	.word	0xffffffff


	//   ....[67]....
        /*0c28*/ 	.word	0xffffffff


	//   ....[68]....
        /*0c2c*/ 	.word	0xffffffff


	//   ....[69]....
        /*0c30*/ 	.word	0xffffffff


	//   ....[70]....
        /*0c34*/ 	.word	0xffffffff


	//   ....[71]....
        /*0c38*/ 	.word	0xffffffff


	//   ....[72]....
        /*0c3c*/ 	.word	0xffffffff


	//   ....[73]....
        /*0c40*/ 	.word	0xffffffff


	//   ....[74]....
        /*0c44*/ 	.word	0xffffffff


	//   ....[75]....
        /*0c48*/ 	.word	0xffffffff


	//   ....[76]....
        /*0c4c*/ 	.word	0xffffffff


	//   ....[77]....
        /*0c50*/ 	.word	0xffffffff


	//   ....[78]....
        /*0c54*/ 	.word	0xffffffff


	//   ....[79]....
        /*0c58*/ 	.word	0xffffffff


	//   ....[80]....
        /*0c5c*/ 	.word	0xffffffff


	//   ....[81]....
        /*0c60*/ 	.word	0xffffffff


	//   ....[82]....
        /*0c64*/ 	.word	0xffffffff


	//   ....[83]....
        /*0c68*/ 	.word	0xffffffff


	//   ....[84]....
        /*0c6c*/ 	.word	0xffffffff


	//   ....[85]....
        /*0c70*/ 	.word	0xffffffff


	//   ....[86]....
        /*0c74*/ 	.word	0xffffffff


	//   ....[87]....
        /*0c78*/ 	.word	0xffffffff


	//   ....[88]....
        /*0c7c*/ 	.word	0xffffffff


	//   ....[89]....
        /*0c80*/ 	.word	0xffffffff


	//   ....[90]....
        /*0c84*/ 	.word	0xffffffff


	//   ....[91]....
        /*0c88*/ 	.word	0xffffffff


	//   ....[92]....
        /*0c8c*/ 	.word	0xffffffff


	//   ....[93]....
        /*0c90*/ 	.word	0xffffffff


	//   ....[94]....
        /*0c94*/ 	.word	0xffffffff


	//   ....[95]....
        /*0c98*/ 	.word	0xffffffff


	//   ....[96]....
        /*0c9c*/ 	.word	0xffffffff


	//   ....[97]....
        /*0ca0*/ 	.word	0xffffffff


	//   ....[98]....
        /*0ca4*/ 	.word	0xffffffff


	//   ....[99]....
        /*0ca8*/ 	.word	0xffffffff


	//   ....[100]....
        /*0cac*/ 	.word	0xffffffff


	//   ....[101]....
        /*0cb0*/ 	.word	0xffffffff


	//   ....[102]....
        /*0cb4*/ 	.word	0xffffffff


	//   ....[103]....
        /*0cb8*/ 	.word	0xffffffff


	//   ....[104]....
        /*0cbc*/ 	.word	0xffffffff


	//   ....[105]....
        /*0cc0*/ 	.word	0xffffffff


	//   ....[106]....
        /*0cc4*/ 	.word	0xffffffff


	//   ....[107]....
        /*0cc8*/ 	.word	0xffffffff


	//   ....[108]....
        /*0ccc*/ 	.word	0xffffffff


	//   ....[109]....
        /*0cd0*/ 	.word	0xffffffff


	//   ....[110]....
        /*0cd4*/ 	.word	0xffffffff


	//   ....[111]....
        /*0cd8*/ 	.word	0xffffffff


	//   ....[112]....
        /*0cdc*/ 	.word	0xffffffff


	//   ....[113]....
        /*0ce0*/ 	.word	0xffffffff


	//   ....[114]....
        /*0ce4*/ 	.word	0xffffffff


	//   ....[115]....
        /*0ce8*/ 	.word	0xffffffff


	//   ....[116]....
        /*0cec*/ 	.word	0xffffffff


	//   ....[117]....
        /*0cf0*/ 	.word	0xffffffff


	//   ....[118]....
        /*0cf4*/ 	.word	0xffffffff


	//   ....[119]....
        /*0cf8*/ 	.word	0xffffffff


	//   ....[120]....
        /*0cfc*/ 	.word	0xffffffff


	//   ....[121]....
        /*0d00*/ 	.word	0xffffffff


	//   ....[122]....
        /*0d04*/ 	.word	0xffffffff


	//   ....[123]....
        /*0d08*/ 	.word	0xffffffff


	//   ....[124]....
        /*0d0c*/ 	.word	0xffffffff


	//   ....[125]....
        /*0d10*/ 	.word	0xffffffff


	//   ....[126]....
        /*0d14*/ 	.word	0xffffffff


	//   ....[127]....
        /*0d18*/ 	.word	0xffffffff


	//   ....[128]....
        /*0d1c*/ 	.word	0xffffffff


	//   ....[129]....
        /*0d20*/ 	.word	0xffffffff


	//   ....[130]....
        /*0d24*/ 	.word	0xffffffff


	//   ....[131]....
        /*0d28*/ 	.word	0xffffffff


	//   ....[132]....
        /*0d2c*/ 	.word	0xffffffff


	//   ....[133]....
        /*0d30*/ 	.word	0xffffffff


	//   ....[134]....
        /*0d34*/ 	.word	0xffffffff


	//   ....[135]....
        /*0d38*/ 	.word	0xffffffff


	//   ....[136]....
        /*0d3c*/ 	.word	0xffffffff


	//   ....[137]....
        /*0d40*/ 	.word	0xffffffff


	//   ....[138]....
        /*0d44*/ 	.word	0x0500000f


	//   ....[139]....
        /*0d48*/ 	.word	0x0500000f


	//   ....[140]....
        /*0d4c*/ 	.word	0x0500000f


	//   ....[141]....
        /*0d50*/ 	.word	0x0500000f


	//   ....[142]....
        /*0d54*/ 	.word	0x0500000f


	//   ....[143]....
        /*0d58*/ 	.word	0x0500000f


	//   ....[144]....
        /*0d5c*/ 	.word	0x0500000f


	//   ....[145]....
        /*0d60*/ 	.word	0x0500000f


	//   ....[146]....
        /*0d64*/ 	.word	0x0500000f


	//   ....[147]....
        /*0d68*/ 	.word	0x0500000f


	//   ....[148]....
        /*0d6c*/ 	.word	0x0500000f


	//   ....[149]....
        /*0d70*/ 	.word	0x0500000f


	//   ....[150]....
        /*0d74*/ 	.word	0x0500000f


	//   ....[151]....
        /*0d78*/ 	.word	0x0500000f


	//   ....[152]....
        /*0d7c*/ 	.word	0x0500000f


	//   ....[153]....
        /*0d80*/ 	.word	0x0500000f


	//   ....[154]....
        /*0d84*/ 	.word	0x0500000f


	//   ....[155]....
        /*0d88*/ 	.word	0x0500000f


	//   ....[156]....
        /*0d8c*/ 	.word	0x0500000f


	//   ....[157]....
        /*0d90*/ 	.word	0x0500000f


	//   ....[158]....
        /*0d94*/ 	.word	0x0500000f


	//   ....[159]....
        /*0d98*/ 	.word	0x0500000f


	//   ....[160]....
        /*0d9c*/ 	.word	0x0500000f


	//   ....[161]....
        /*0da0*/ 	.word	0x0500000f


	//   ....[162]....
        /*0da4*/ 	.word	0x0500000f


	//   ....[163]....
        /*0da8*/ 	.word	0x0500000f


	//   ....[164]....
        /*0dac*/ 	.word	0x0500000f


	//   ....[165]....
        /*0db0*/ 	.word	0x0500000f


	//   ....[166]....
        /*0db4*/ 	.word	0x0500000f


	//   ....[167]....
        /*0db8*/ 	.word	0x0500000f


	//   ....[168]....
        /*0dbc*/ 	.word	0x0500000f


	//   ....[169]....
        /*0dc0*/ 	.word	0x0500000f


	//   ....[170]....
        /*0dc4*/ 	.word	0x0500000f


	//   ....[171]....
        /*0dc8*/ 	.word	0x0500000f


	//   ....[172]....
        /*0dcc*/ 	.word	0x0500000f


	//   ....[173]....
        /*0dd0*/ 	.word	0x0500000f


	//   ....[174]....
        /*0dd4*/ 	.word	0x0500000f


	//   ....[175]....
        /*0dd8*/ 	.word	0x0500000f


	//   ....[176]....
        /*0ddc*/ 	.word	0x0500000f


	//   ....[177]....
        /*0de0*/ 	.word	0x0500000f


	//   ....[178]....
        /*0de4*/ 	.word	0x0500000f


	//   ....[179]....
        /*0de8*/ 	.word	0x0500000f


	//   ....[180]....
        /*0dec*/ 	.word	0x0500000f


	//   ....[181]....
        /*0df0*/ 	.word	0x0500000f


	//   ....[182]....
        /*0df4*/ 	.word	0x0500000f


	//   ....[183]....
        /*0df8*/ 	.word	0x0500000f


	//   ....[184]....
        /*0dfc*/ 	.word	0x0500000f


	//   ....[185]....
        /*0e00*/ 	.word	0x0500000f


	//   ....[186]....
        /*0e04*/ 	.word	0x0500000f


	//   ....[187]....
        /*0e08*/ 	.word	0x0500000f


	//   ....[188]....
        /*0e0c*/ 	.word	0x0500000f


	//   ....[189]....
        /*0e10*/ 	.word	0x0500000f


	//   ....[190]....
        /*0e14*/ 	.word	0x0500000f


	//   ....[191]....
        /*0e18*/ 	.word	0x0500000f


	//   ....[192]....
        /*0e1c*/ 	.word	0x0500000f


	//   ....[193]....
        /*0e20*/ 	.word	0x0500000f


	//   ....[194]....
        /*0e24*/ 	.word	0x0500000f


	//   ....[195]....
        /*0e28*/ 	.word	0x0500000f


	//   ....[196]....
        /*0e2c*/ 	.word	0x0500000f


	//   ....[197]....
        /*0e30*/ 	.word	0x0500000f


	//   ....[198]....
        /*0e34*/ 	.word	0x0500000f


	//   ....[199]....
        /*0e38*/ 	.word	0x0500000f


	//   ....[200]....
        /*0e3c*/ 	.word	0x0500000f


	//   ....[201]....
        /*0e40*/ 	.word	0x0500000f


	//   ....[202]....
        /*0e44*/ 	.word	0x0500000f


	//   ....[203]....
        /*0e48*/ 	.word	0x0500000f


	//   ....[204]....
        /*0e4c*/ 	.word	0x0500000f


	//   ....[205]....
        /*0e50*/ 	.word	0x0500000f


	//----- nvinfo : EIATTR_COOP_GROUP_INSTR_OFFSETS
	.align		4
.L_533:
        /*0e54*/ 	.byte	0x04, 0x28
        /*0e56*/ 	.short	(.L_535 - .L_534)


	//   ....[0]....
.L_534:
        /*0e58*/ 	.word	0x00000060


	//   ....[1]....
        /*0e5c*/ 	.word	0x00000190


	//   ....[2]....
        /*0e60*/ 	.word	0x00000290


	//   ....[3]....
        /*0e64*/ 	.word	0x00000400


	//   ....[4]....
        /*0e68*/ 	.word	0x00000560


	//   ....[5]....
        /*0e6c*/ 	.word	0x00000680


	//   ....[6]....
        /*0e70*/ 	.word	0x000007e0


	//   ....[7]....
        /*0e74*/ 	.word	0x00009280


	//   ....[8]....
        /*0e78*/ 	.word	0x000099d0


	//   ....[9]....
        /*0e7c*/ 	.word	0x000099e0


	//   ....[10]....
        /*0e80*/ 	.word	0x000099f0


	//   ....[11]....
        /*0e84*/ 	.word	0x00009a00


	//   ....[12]....
        /*0e88*/ 	.word	0x00009fc0


	//   ....[13]....
        /*0e8c*/ 	.word	0x00009fd0


	//   ....[14]....
        /*0e90*/ 	.word	0x00009fe0


	//   ....[15]....
        /*0e94*/ 	.word	0x00009ff0


	//   ....[16]....
        /*0e98*/ 	.word	0x0000a590


	//   ....[17]....
        /*0e9c*/ 	.word	0x0000a5a0


	//   ....[18]....
        /*0ea0*/ 	.word	0x0000a5b0


	//   ....[19]....
        /*0ea4*/ 	.word	0x0000a5c0


	//   ....[20]....
        /*0ea8*/ 	.word	0x0000ab80


	//   ....[21]....
        /*0eac*/ 	.word	0x0000ab90


	//   ....[22]....
        /*0eb0*/ 	.word	0x0000aba0


	//   ....[23]....
        /*0eb4*/ 	.word	0x0000abb0


	//   ....[24]....
        /*0eb8*/ 	.word	0x0000e6a0


	//   ....[25]....
        /*0ebc*/ 	.word	0x0000e6b0


	//   ....[26]....
        /*0ec0*/ 	.word	0x0000e6c0


	//   ....[27]....
        /*0ec4*/ 	.word	0x0000e6d0


	//   ....[28]....
        /*0ec8*/ 	.word	0x0000eba0


	//   ....[29]....
        /*0ecc*/ 	.word	0x0000ebb0


	//   ....[30]....
        /*0ed0*/ 	.word	0x0000ebc0


	//   ....[31]....
        /*0ed4*/ 	.word	0x0000ebd0


	//   ....[32]....
        /*0ed8*/ 	.word	0x0000f080


	//   ....[33]....
        /*0edc*/ 	.word	0x0000f090


	//   ....[34]....
        /*0ee0*/ 	.word	0x0000f0a0


	//   ....[35]....
        /*0ee4*/ 	.word	0x0000f0b0


	//   ....[36]....
        /*0ee8*/ 	.word	0x0000f580


	//   ....[37]....
        /*0eec*/ 	.word	0x0000f590


	//   ....[38]....
        /*0ef0*/ 	.word	0x0000f5a0


	//   ....[39]....
        /*0ef4*/ 	.word	0x0000f5b0


	//   ....[40]....
        /*0ef8*/ 	.word	0x00014480


	//   ....[41]....
        /*0efc*/ 	.word	0x000147d0


	//   ....[42]....
        /*0f00*/ 	.word	0x000150b0


	//   ....[43]....
        /*0f04*/ 	.word	0x00015180


	//   ....[44]....
        /*0f08*/ 	.word	0x00015620


	//   ....[45]....
        /*0f0c*/ 	.word	0x000156a0


	//   ....[46]....
        /*0f10*/ 	.word	0x00017ab0


	//   ....[47]....
        /*0f14*/ 	.word	0x00017f70


	//   ....[48]....
        /*0f18*/ 	.word	0x00018590


	//   ....[49]....
        /*0f1c*/ 	.word	0x000185b0


	//   ....[50]....
        /*0f20*/ 	.word	0x00018ca0


	//   ....[51]....
        /*0f24*/ 	.word	0x00018cd0


	//   ....[52]....
        /*0f28*/ 	.word	0x0001af20


	//   ....[53]....
        /*0f2c*/ 	.word	0x0001afb0


	//   ....[54]....
        /*0f30*/ 	.word	0x0001b3f0


	//   ....[55]....
        /*0f34*/ 	.word	0x0001b450


	//   ....[56]....
        /*0f38*/ 	.word	0x0001d410


	//   ....[57]....
        /*0f3c*/ 	.word	0x0001d910


	//   ....[58]....
        /*0f40*/ 	.word	0x0001df40


	//   ....[59]....
        /*0f44*/ 	.word	0x0001df60


	//   ....[60]....
        /*0f48*/ 	.word	0x0001e660


	//   ....[61]....
        /*0f4c*/ 	.word	0x0001e6a0


	//   ....[62]....
        /*0f50*/ 	.word	0x0001f6e0


	//   ....[63]....
        /*0f54*/ 	.word	0x0001f770


	//   ....[64]....
        /*0f58*/ 	.word	0x0001f790


	//   ....[65]....
        /*0f5c*/ 	.word	0x0001f7a0


	//   ....[66]....
        /*0f60*/ 	.word	0x000212b0


	//   ....[67]....
        /*0f64*/ 	.word	0x000213c0


	//   ....[68]....
        /*0f68*/ 	.word	0x000215b0


	//   ....[69]....
        /*0f6c*/ 	.word	0x000215e0


	//   ....[70]....
        /*0f70*/ 	.word	0x00021ba0


	//   ....[71]....
        /*0f74*/ 	.word	0x00021bc0


	//   ....[72]....
        /*0f78*/ 	.word	0x00021d10


	//   ....[73]....
        /*0f7c*/ 	.word	0x00021d30


	//   ....[74]....
        /*0f80*/ 	.word	0x00021e70


	//   ....[75]....
        /*0f84*/ 	.word	0x00021e90


	//   ....[76]....
        /*0f88*/ 	.word	0x00021fe0


	//   ....[77]....
        /*0f8c*/ 	.word	0x00022000


	//   ....[78]....
        /*0f90*/ 	.word	0x00022920


	//   ....[79]....
        /*0f94*/ 	.word	0x00022940


	//   ....[80]....
        /*0f98*/ 	.word	0x00022aa0


	//   ....[81]....
        /*0f9c*/ 	.word	0x00022ac0


	//   ....[82]....
        /*0fa0*/ 	.word	0x00022c00


	//   ....[83]....
        /*0fa4*/ 	.word	0x00022c20


	//   ....[84]....
        /*0fa8*/ 	.word	0x00022d70


	//   ....[85]....
        /*0fac*/ 	.word	0x00022d90


	//   ....[86]....
        /*0fb0*/ 	.word	0x00022f60


	//   ....[87]....
        /*0fb4*/ 	.word	0x00023130


	//   ....[88]....
        /*0fb8*/ 	.word	0x00023160


	//   ....[89]....
        /*0fbc*/ 	.word	0x00023190


	//   ....[90]....
        /*0fc0*/ 	.word	0x000231c0


	//   ....[91]....
        /*0fc4*/ 	.word	0x000231f0


	//   ....[92]....
        /*0fc8*/ 	.word	0x00023220


	//   ....[93]....
        /*0fcc*/ 	.word	0x00023390


	//   ....[94]....
        /*0fd0*/ 	.word	0x000233c0


	//   ....[95]....
        /*0fd4*/ 	.word	0x000233f0


	//   ....[96]....
        /*0fd8*/ 	.word	0x00023420


	//   ....[97]....
        /*0fdc*/ 	.word	0x00023450


	//   ....[98]....
        /*0fe0*/ 	.word	0x00023480


	//   ....[99]....
        /*0fe4*/ 	.word	0x00023520


	//   ....[100]....
        /*0fe8*/ 	.word	0x00023580


	//   ....[101]....
        /*0fec*/ 	.word	0x00023610


	//   ....[102]....
        /*0ff0*/ 	.word	0x000247f0


	//   ....[103]....
        /*0ff4*/ 	.word	0x00026b50


	//   ....[104]....
        /*0ff8*/ 	.word	0x000277d0


	//   ....[105]....
        /*0ffc*/ 	.word	0x000277f0


	//   ....[106]....
        /*1000*/ 	.word	0x00027810


	//   ....[107]....
        /*1004*/ 	.word	0x000278c0


	//   ....[108]....
        /*1008*/ 	.word	0x00027930


	//   ....[109]....
        /*100c*/ 	.word	0x00027980


	//   ....[110]....
        /*1010*/ 	.word	0x000279f0


	//   ....[111]....
        /*1014*/ 	.word	0x00027a40


	//   ....[112]....
        /*1018*/ 	.word	0x00027ab0


	//   ....[113]....
        /*101c*/ 	.word	0x00027b00


	//   ....[114]....
        /*1020*/ 	.word	0x00027b70


	//   ....[115]....
        /*1024*/ 	.word	0x00027bc0


	//   ....[116]....
        /*1028*/ 	.word	0x00027c30


	//   ....[117]....
        /*102c*/ 	.word	0x00027c80


	//   ....[118]....
        /*1030*/ 	.word	0x00027cf0


	//   ....[119]....
        /*1034*/ 	.word	0x00027d40


	//   ....[120]....
        /*1038*/ 	.word	0x0002b4c0


	//   ....[121]....
        /*103c*/ 	.word	0x0002b4e0


	//   ....[122]....
        /*1040*/ 	.word	0x0002b520


	//   ....[123]....
        /*1044*/ 	.word	0x0002b550


	//   ....[124]....
        /*1048*/ 	.word	0x0002b580


	//   ....[125]....
        /*104c*/ 	.word	0x0002b5b0


	//   ....[126]....
        /*1050*/ 	.word	0x0002b5e0


	//   ....[127]....
        /*1054*/ 	.word	0x0002b610


	//   ....[128]....
        /*1058*/ 	.word	0x0002b790


	//   ....[129]....
        /*105c*/ 	.word	0x0002b7d0


	//   ....[130]....
        /*1060*/ 	.word	0x0002b800


	//   ....[131]....
        /*1064*/ 	.word	0x0002b830


	//   ....[132]....
        /*1068*/ 	.word	0x0002b860


	//   ....[133]....
        /*106c*/ 	.word	0x0002b890


	//   ....[134]....
        /*1070*/ 	.word	0x0002b950


	//   ....[135]....
        /*1074*/ 	.word	0x0002b970


	//   ....[136]....
        /*1078*/ 	.word	0x0002b9e0


	//   ....[137]....
        /*107c*/ 	.word	0x0002c0b0


	//   ....[138]....
        /*1080*/ 	.word	0x0002c4f0


	//   ....[139]....
        /*1084*/ 	.word	0x0002c580


	//   ....[140]....
        /*1088*/ 	.word	0x0002c5d0


	//   ....[141]....
        /*108c*/ 	.word	0x0002c620


	//   ....[142]....
        /*1090*/ 	.word	0x0002c6b0


	//   ....[143]....
        /*1094*/ 	.word	0x0002c740


	//   ....[144]....
        /*1098*/ 	.word	0x0002c790


	//   ....[145]....
        /*109c*/ 	.word	0x0002c7e0


	//   ....[146]....
        /*10a0*/ 	.word	0x0002c870


	//   ....[147]....
        /*10a4*/ 	.word	0x0002c900


	//   ....[148]....
        /*10a8*/ 	.word	0x0002c950


	//   ....[149]....
        /*10ac*/ 	.word	0x0002c9a0


	//   ....[150]....
        /*10b0*/ 	.word	0x0002ca30


	//   ....[151]....
        /*10b4*/ 	.word	0x0002cac0


	//   ....[152]....
        /*10b8*/ 	.word	0x0002cb10


	//   ....[153]....
        /*10bc*/ 	.word	0x0002cb60


	//   ....[154]....
        /*10c0*/ 	.word	0x0002cc50


	//   ....[155]....
        /*10c4*/ 	.word	0x0002cce0


	//   ....[156]....
        /*10c8*/ 	.word	0x0002cd30


	//   ....[157]....
        /*10cc*/ 	.word	0x0002cd80


	//   ....[158]....
        /*10d0*/ 	.word	0x0002ce10


	//   ....[159]....
        /*10d4*/ 	.word	0x0002cea0


	//   ....[160]....
        /*10d8*/ 	.word	0x0002cef0


	//   ....[161]....
        /*10dc*/ 	.word	0x0002cf40


	//   ....[162]....
        /*10e0*/ 	.word	0x0002cfd0


	//   ....[163]....
        /*10e4*/ 	.word	0x0002d060


	//   ....[164]....
        /*10e8*/ 	.word	0x0002d0b0


	//   ....[165]....
        /*10ec*/ 	.word	0x0002d100


	//   ....[166]....
        /*10f0*/ 	.word	0x0002d190


	//   ....[167]....
        /*10f4*/ 	.word	0x0002d220


	//   ....[168]....
        /*10f8*/ 	.word	0x0002d270


	//   ....[169]....
        /*10fc*/ 	.word	0x0002d2c0


	//   ....[170]....
        /*1100*/ 	.word	0x0002d660


	//   ....[171]....
        /*1104*/ 	.word	0x0002d960


	//   ....[172]....
        /*1108*/ 	.word	0x0002dae0


	//   ....[173]....
        /*110c*/ 	.word	0x0002db30


	//   ....[174]....
        /*1110*/ 	.word	0x0002dbe0


	//   ....[175]....
        /*1114*/ 	.word	0x0002dd00


	//   ....[176]....
        /*1118*/ 	.word	0x0002dd60


	//   ....[177]....
        /*111c*/ 	.word	0x0002de80


	//   ....[178]....
        /*1120*/ 	.word	0x0002dee0


	//   ....[179]....
        /*1124*/ 	.word	0x0002e000


	//   ....[180]....
        /*1128*/ 	.word	0x0002e060


	//   ....[181]....
        /*112c*/ 	.word	0x0002e180


	//   ....[182]....
        /*1130*/ 	.word	0x0002e1e0


	//   ....[183]....
        /*1134*/ 	.word	0x0002e300


	//   ....[184]....
        /*1138*/ 	.word	0x0002e360


	//   ....[185]....
        /*113c*/ 	.word	0x0002e480


	//   ....[186]....
        /*1140*/ 	.word	0x0002e4e0


	//   ....[187]....
        /*1144*/ 	.word	0x0002e5c0


	//   ....[188]....
        /*1148*/ 	.word	0x0002e940


	//   ....[189]....
        /*114c*/ 	.word	0x0002e9f0


	//   ....[190]....
        /*1150*/ 	.word	0x0002eaf0


	//   ....[191]....
        /*1154*/ 	.word	0x0002eb80


	//   ....[192]....
        /*1158*/ 	.word	0x0002ec00


	//   ....[193]....
        /*115c*/ 	.word	0x0002ec80


	//   ....[194]....
        /*1160*/ 	.word	0x0002ed00


	//   ....[195]....
        /*1164*/ 	.word	0x0002ed90


	//   ....[196]....
        /*1168*/ 	.word	0x0002ee30


	//   ....[197]....
        /*116c*/ 	.word	0x0002ef00


	//   ....[198]....
        /*1170*/ 	.word	0x0002ef80


	//   ....[199]....
        /*1174*/ 	.word	0x0002f000


	//   ....[200]....
        /*1178*/ 	.word	0x0002f080


	//   ....[201]....
        /*117c*/ 	.word	0x0002f110


	//   ....[202]....
        /*1180*/ 	.word	0x0002f190


	//   ....[203]....
        /*1184*/ 	.word	0x0002f230


	//   ....[204]....
        /*1188*/ 	.word	0x0002f2c0


	//   ....[205]....
        /*118c*/ 	.word	0x0002f3f0


	//----- nvinfo : EIATTR_REG_RECONFIG
	.align		4
.L_535:
        /*1190*/ 	.byte	0x01, 0x54
	.zero		2


	//----- nvinfo : EIATTR_SYSCALL_OFFSETS
	.align		4
        /*1194*/ 	.byte	0x04, 0x46
        /*1196*/ 	.short	(.L_537 - .L_536)


	//   ....[0]....
.L_536:
        /*1198*/ 	.word	0x00002000


	//   ....[1]....
        /*119c*/ 	.word	0x00002150


	//   ....[2]....
        /*11a0*/ 	.word	0x00009420


	//   ....[3]....
        /*11a4*/ 	.word	0x00009740


	//   ....[4]....
        /*11a8*/ 	.word	0x00026790


	//   ....[5]....
        /*11ac*/ 	.word	0x000268e0


	//   ....[6]....
        /*11b0*/ 	.word	0x000269d0


	//   ....[7]....
        /*11b4*/ 	.word	0x00027310


	//----- nvinfo : EIATTR_MBARRIER_INSTR_OFFSETS
	.align		4
.L_537:
        /*11b8*/ 	.byte	0x04, 0x39
        /*11ba*/ 	.short	(.L_539 - .L_538)


	//   ....[0]....
.L_538:
        /*11bc*/ 	.word	0x000002b0
        /*11c0*/ 	.word	0x000000ff
        /*11c4*/ 	.word	0x00030800
        /*11c8*/ 	.short	0x0100
        /*11ca*/ 	.byte	0x08
	.zero		1


	//   ....[1]....
        /*11cc*/ 	.word	0x000002c0
        /*11d0*/ 	.word	0x000000ff
        /*11d4*/ 	.word	0x00030820
        /*11d8*/ 	.short	0x0100
        /*11da*/ 	.byte	0x08
	.zero		1


	//   ....[2]....
        /*11dc*/ 	.word	0x000003b0
        /*11e0*/ 	.word	0x000000ff
        /*11e4*/ 	.word	0x00030830
        /*11e8*/ 	.short	0x0100
        /*11ea*/ 	.byte	0x08
	.zero		1


	//   ....[3]....
        /*11ec*/ 	.word	0x000003c0
        /*11f0*/ 	.word	0x000000ff
        /*11f4*/ 	.word	0x00030840
        /*11f8*/ 	.short	0x0100
        /*11fa*/ 	.byte	0x08
	.zero		1


	//   ....[4]....
        /*11fc*/ 	.word	0x000003d0
        /*1200*/ 	.word	0x000000ff
        /*1204*/ 	.word	0x00030838
        /*1208*/ 	.short	0x0100
        /*120a*/ 	.byte	0x08
	.zero		1


	//   ....[5]....
        /*120c*/ 	.word	0x000003e0
        /*1210*/ 	.word	0x000000ff
        /*1214*/ 	.word	0x00030848
        /*1218*/ 	.short	0x0100
        /*121a*/ 	.byte	0x08
	.zero		1


	//   ....[6]....
        /*121c*/ 	.word	0x00000510
        /*1220*/ 	.word	0x000000ff
        /*1224*/ 	.word	0x00030850
        /*1228*/ 	.short	0x0100
        /*122a*/ 	.byte	0x08
	.zero		1


	//   ....[7]....
        /*122c*/ 	.word	0x00000520
        /*1230*/ 	.word	0x000000ff
        /*1234*/ 	.word	0x00030860
        /*1238*/ 	.short	0x0100
        /*123a*/ 	.byte	0x08
	.zero		1


	//   ....[8]....
        /*123c*/ 	.word	0x00000530
        /*1240*/ 	.word	0x000000ff
        /*1244*/ 	.word	0x00030858
        /*1248*/ 	.short	0x0100
        /*124a*/ 	.byte	0x08
	.zero		1


	//   ....[9]....
        /*124c*/ 	.word	0x00000540
        /*1250*/ 	.word	0x000000ff
        /*1254*/ 	.word	0x00030868
        /*1258*/ 	.short	0x0100
        /*125a*/ 	.byte	0x08
	.zero		1


	//   ....[10]....
        /*125c*/ 	.word	0x00000630
        /*1260*/ 	.word	0x000000ff
        /*1264*/ 	.word	0x00030870
        /*1268*/ 	.short	0x0100
        /*126a*/ 	.byte	0x06
	.zero		1


	//   ....[11]....
        /*126c*/ 	.word	0x00000640
        /*1270*/ 	.word	0x000000ff
        /*1274*/ 	.word	0x00030880
        /*1278*/ 	.short	0x0100
        /*127a*/ 	.byte	0x06
	.zero		1


	//   ....[12]....
        /*127c*/ 	.word	0x00000650
        /*1280*/ 	.word	0x000000ff
        /*1284*/ 	.word	0x00030878
        /*1288*/ 	.short	0x0100
        /*128a*/ 	.byte	0x06
	.zero		1


	//   ....[13]....
        /*128c*/ 	.word	0x00000660
        /*1290*/ 	.word	0x000000ff
        /*1294*/ 	.word	0x00030888
        /*1298*/ 	.short	0x0100
        /*129a*/ 	.byte	0x06
	.zero		1


	//   ....[14]....
        /*129c*/ 	.word	0x00000790
        /*12a0*/ 	.word	0x000000ff
        /*12a4*/ 	.word	0x00030890
        /*12a8*/ 	.short	0x0100
        /*12aa*/ 	.byte	0x08
	.zero		1


	//   ....[15]....
        /*12ac*/ 	.word	0x000007a0
        /*12b0*/ 	.word	0x000000ff
        /*12b4*/ 	.word	0x000308a0
        /*12b8*/ 	.short	0x0100
        /*12ba*/ 	.byte	0x08
	.zero		1


	//   ....[16]....
        /*12bc*/ 	.word	0x000007b0
        /*12c0*/ 	.word	0x000000ff
        /*12c4*/ 	.word	0x00030898
        /*12c8*/ 	.short	0x0100
        /*12ca*/ 	.byte	0x08
	.zero		1


	//   ....[17]....
        /*12cc*/ 	.word	0x000007c0
        /*12d0*/ 	.word	0x000000ff
        /*12d4*/ 	.word	0x000308a8
        /*12d8*/ 	.short	0x0100
        /*12da*/ 	.byte	0x08
	.zero		1


	//   ....[18]....
        /*12dc*/ 	.word	0x000008f0
        /*12e0*/ 	.word	0x000000ff
        /*12e4*/ 	.word	0x000308b0
        /*12e8*/ 	.short	0x0100
        /*12ea*/ 	.byte	0x08
	.zero		1


	//   ....[19]....
        /*12ec*/ 	.word	0x00000900
        /*12f0*/ 	.word	0x000000ff
        /*12f4*/ 	.word	0x000308c0
        /*12f8*/ 	.short	0x0100
        /*12fa*/ 	.byte	0x08
	.zero		1


	//   ....[20]....
        /*12fc*/ 	.word	0x00000910
        /*1300*/ 	.word	0x000000ff
        /*1304*/ 	.word	0x000308b8
        /*1308*/ 	.short	0x0100
        /*130a*/ 	.byte	0x08
	.zero		1


	//   ....[21]....
        /*130c*/ 	.word	0x00000920
        /*1310*/ 	.word	0x000000ff
        /*1314*/ 	.word	0x000308c8
        /*1318*/ 	.short	0x0100
        /*131a*/ 	.byte	0x08
	.zero		1


	//   ....[22]....
        /*131c*/ 	.word	0x000037c0
        /*1320*/ 	.word	0x00000063
        /*1324*/ 	.word	0x00030890
        /*1328*/ 	.short	0x010a
        /*132a*/ 	.byte	0x3f
	.zero		1


	//   ....[23]....
        /*132c*/ 	.word	0x00005d20
        /*1330*/ 	.word	0x00000063
        /*1334*/ 	.word	0x00030890
        /*1338*/ 	.short	0x010a
        /*133a*/ 	.byte	0x3f
	.zero		1


	//   ....[24]....
        /*133c*/ 	.word	0x00008100
        /*1340*/ 	.word	0x00000063
        /*1344*/ 	.word	0x00030890
        /*1348*/ 	.short	0x010a
        /*134a*/ 	.byte	0x3f
	.zero		1


	//   ....[25]....
        /*134c*/ 	.word	0x00008400
        /*1350*/ 	.word	0x00000024
        /*1354*/ 	.word	0x00000000
        /*1358*/ 	.short	0x0101
        /*135a*/ 	.byte	0x3f
	.zero		1


	//   ....[26]....
        /*135c*/ 	.word	0x00008440
        /*1360*/ 	.word	0x00000063
        /*1364*/ 	.word	0x000308b0
        /*1368*/ 	.short	0x010a
        /*136a*/ 	.byte	0x3f
	.zero		1


	//   ....[27]....
        /*136c*/ 	.word	0x00008930
        /*1370*/ 	.word	0x00000063
        /*1374*/ 	.word	0x00000000
        /*1378*/ 	.short	0x0101
        /*137a*/ 	.byte	0x3f
	.zero		1


	//   ....[28]....
        /*137c*/ 	.word	0x000094c0
        /*1380*/ 	.word	0x00000010
        /*1384*/ 	.word	0x00030800
        /*1388*/ 	.short	0x010a
        /*138a*/ 	.byte	0x3f
	.zero		1


	//   ....[29]....
        /*138c*/ 	.word	0x00009510
        /*1390*/ 	.word	0x00000010
        /*1394*/ 	.word	0x00030800
        /*1398*/ 	.short	0x010a
        /*139a*/ 	.byte	0x3f
	.zero		1


	//   ....[30]....
        /*139c*/ 	.word	0x0000af90
        /*13a0*/ 	.word	0x00000010
        /*13a4*/ 	.word	0x00030800
        /*13a8*/ 	.short	0x010a
        /*13aa*/ 	.byte	0x3f
	.zero		1


	//   ....[31]....
        /*13ac*/ 	.word	0x0000f8b0
        /*13b0*/ 	.word	0x00000010
        /*13b4*/ 	.word	0x00030800
        /*13b8*/ 	.short	0x010a
        /*13ba*/ 	.byte	0x3f
	.zero		1


	//   ....[32]....
        /*13bc*/ 	.word	0x00013470
        /*13c0*/ 	.word	0x00000039
        /*13c4*/ 	.word	0x00030830
        /*13c8*/ 	.short	0x010a
        /*13ca*/ 	.byte	0x3f
	.zero		1


	//   ....[33]....
        /*13cc*/ 	.word	0x000134e0
        /*13d0*/ 	.word	0x00000039
        /*13d4*/ 	.word	0x00030830
        /*13d8*/ 	.short	0x010a
        /*13da*/ 	.byte	0x3f
	.zero		1


	//   ....[34]....
        /*13dc*/ 	.word	0x000144a0
        /*13e0*/ 	.word	0x00000002
        /*13e4*/ 	.word	0x00000000
        /*13e8*/ 	.short	0x0101
        /*13ea*/ 	.byte	0x3f
	.zero		1


	//   ....[35]....
        /*13ec*/ 	.word	0x000162e0
        /*13f0*/ 	.word	0x00000002
        /*13f4*/ 	.word	0x00030830
        /*13f8*/ 	.short	0x010a
        /*13fa*/ 	.byte	0x3f
	.zero		1


	//   ....[36]....
        /*13fc*/ 	.word	0x00016370
        /*1400*/ 	.word	0x00000002
        /*1404*/ 	.word	0x00030830
        /*1408*/ 	.short	0x010a
        /*140a*/ 	.byte	0x3f
	.zero		1


	//   ....[37]....
        /*140c*/ 	.word	0x000175d0
        /*1410*/ 	.word	0x00000000
        /*1414*/ 	.word	0x00030850
        /*1418*/ 	.short	0x010a
        /*141a*/ 	.byte	0x3f
	.zero		1


	//   ....[38]....
        /*141c*/ 	.word	0x00017620
        /*1420*/ 	.word	0x00000000
        /*1424*/ 	.word	0x00030850
        /*1428*/ 	.short	0x010a
        /*142a*/ 	.byte	0x3f
	.zero		1


	//   ....[39]....
        /*142c*/ 	.word	0x00017a30
        /*1430*/ 	.word	0x00000002
        /*1434*/ 	.word	0x00000000
        /*1438*/ 	.short	0x0101
        /*143a*/ 	.byte	0x3f
	.zero		1


	//   ....[40]....
        /*143c*/ 	.word	0x00018480
        /*1440*/ 	.word	0x00000000
        /*1444*/ 	.word	0x00000000
        /*1448*/ 	.short	0x0101
        /*144a*/ 	.byte	0x3f
	.zero		1


	//   ....[41]....
        /*144c*/ 	.word	0x00019660
        /*1450*/ 	.word	0x00000003
        /*1454*/ 	.word	0x00030830
        /*1458*/ 	.short	0x010a
        /*145a*/ 	.byte	0x3f
	.zero		1


	//   ....[42]....
        /*145c*/ 	.word	0x000196f0
        /*1460*/ 	.word	0x00000003
        /*1464*/ 	.word	0x00030830
        /*1468*/ 	.short	0x010a
        /*146a*/ 	.byte	0x3f
	.zero		1


	//   ....[43]....
        /*146c*/ 	.word	0x0001a940
        /*1470*/ 	.word	0x000000e8
        /*1474*/ 	.word	0x00030850
        /*1478*/ 	.short	0x010a
        /*147a*/ 	.byte	0x3f
	.zero		1


	//   ....[44]....
        /*147c*/ 	.word	0x0001a990
        /*1480*/ 	.word	0x000000e8
        /*1484*/ 	.word	0x00030850
        /*1488*/ 	.short	0x010a
        /*148a*/ 	.byte	0x3f
	.zero		1


	//   ....[45]....
        /*148c*/ 	.word	0x0001b610
        /*1490*/ 	.word	0x0000009c
        /*1494*/ 	.word	0x00000000
        /*1498*/ 	.short	0x0101
        /*149a*/ 	.byte	0x3f
	.zero		1


	//   ....[46]....
        /*149c*/ 	.word	0x0001b660
        /*14a0*/ 	.word	0x000000e8
        /*14a4*/ 	.word	0x00000000
        /*14a8*/ 	.short	0x0101
        /*14aa*/ 	.byte	0x3f
	.zero		1


	//   ....[47]....
        /*14ac*/ 	.word	0x0001bc50
        /*14b0*/ 	.word	0x00000003
        /*14b4*/ 	.word	0x00030830
        /*14b8*/ 	.short	0x010a
        /*14ba*/ 	.byte	0x3f
	.zero		1


	//   ....[48]....
        /*14bc*/ 	.word	0x0001bce0
        /*14c0*/ 	.word	0x00000003
        /*14c4*/ 	.word	0x00030830
        /*14c8*/ 	.short	0x010a
        /*14ca*/ 	.byte	0x3f
	.zero		1


	//   ....[49]....
        /*14cc*/ 	.word	0x0001cf60
        /*14d0*/ 	.word	0x00000000
        /*14d4*/ 	.word	0x00030850
        /*14d8*/ 	.short	0x010a
        /*14da*/ 	.byte	0x3f
	.zero		1


	//   ....[50]....
        /*14dc*/ 	.word	0x0001cfb0
        /*14e0*/ 	.word	0x00000000
        /*14e4*/ 	.word	0x00030850
        /*14e8*/ 	.short	0x010a
        /*14ea*/ 	.byte	0x3f
	.zero		1


	//   ....[51]....
        /*14ec*/ 	.word	0x0001d4f0
        /*14f0*/ 	.word	0x00000004
        /*14f4*/ 	.word	0x00000000
        /*14f8*/ 	.short	0x0101
        /*14fa*/ 	.byte	0x3f
	.zero		1


	//   ....[52]....
        /*14fc*/ 	.word	0x0001de30
        /*1500*/ 	.word	0x00000000
        /*1504*/ 	.word	0x00000000
        /*1508*/ 	.short	0x0101
        /*150a*/ 	.byte	0x3f
	.zero		1


	//   ....[53]....
        /*150c*/ 	.word	0x0001f460
        /*1510*/ 	.word	0x00000000
        /*1514*/ 	.word	0x00030850
        /*1518*/ 	.short	0x010a
        /*151a*/ 	.byte	0x3f
	.zero		1


	//   ....[54]....
        /*151c*/ 	.word	0x0001f500
        /*1520*/ 	.word	0x00000000
        /*1524*/ 	.word	0x00030850
        /*1528*/ 	.short	0x010a
        /*152a*/ 	.byte	0x3f
	.zero		1


	//   ....[55]....
        /*152c*/ 	.word	0x0001f950
        /*1530*/ 	.word	0x0000000c
        /*1534*/ 	.word	0x00000000
        /*1538*/ 	.short	0x0101
        /*153a*/ 	.byte	0x3f
	.zero		1


	//   ....[56]....
        /*153c*/ 	.word	0x00021b90
        /*1540*/ 	.word	0x00000000
        /*1544*/ 	.word	0x00000000
        /*1548*/ 	.short	0x0101
        /*154a*/ 	.byte	0x3f
	.zero		1


	//   ....[57]....
        /*154c*/ 	.word	0x000248e0
        /*1550*/ 	.word	0x00000006
        /*1554*/ 	.word	0x00030820
        /*1558*/ 	.short	0x010a
        /*155a*/ 	.byte	0x3f
	.zero		1


	//   ....[58]....
        /*155c*/ 	.word	0x000249c0
        /*1560*/ 	.word	0x00000006
        /*1564*/ 	.word	0x000308a0
        /*1568*/ 	.short	0x010a
        /*156a*/ 	.byte	0x3f
	.zero		1


	//   ....[59]....
        /*156c*/ 	.word	0x00024f10
        /*1570*/ 	.word	0x00000006
        /*1574*/ 	.word	0x000308c0
        /*1578*/ 	.short	0x010a
        /*157a*/ 	.byte	0x3f
	.zero		1


	//   ....[60]....
        /*157c*/ 	.word	0x000255b0
        /*1580*/ 	.word	0x00000007
        /*1584*/ 	.word	0x000308a0
        /*1588*/ 	.short	0x010a
        /*158a*/ 	.byte	0x3f
	.zero		1


	//   ....[61]....
        /*158c*/ 	.word	0x00025ae0
        /*1590*/ 	.word	0x00000007
        /*1594*/ 	.word	0x000308c0
        /*1598*/ 	.short	0x010a
        /*159a*/ 	.byte	0x3f
	.zero		1


	//   ....[62]....
        /*159c*/ 	.word	0x00026de0
        /*15a0*/ 	.word	0x00000000
        /*15a4*/ 	.word	0x00030840
        /*15a8*/ 	.short	0x010a
        /*15aa*/ 	.byte	0x3f
	.zero		1


	//   ....[63]....
        /*15ac*/ 	.word	0x00027e60
        /*15b0*/ 	.word	0x00000008
        /*15b4*/ 	.word	0x00030800
        /*15b8*/ 	.short	0x0107
        /*15ba*/ 	.byte	0x3f
	.zero		1


	//   ....[64]....
        /*15bc*/ 	.word	0x00027f60
        /*15c0*/ 	.word	0x00000002
        /*15c4*/ 	.word	0x00030800
        /*15c8*/ 	.short	0x0101
        /*15ca*/ 	.byte	0x3f
	.zero		1


	//   ....[65]....
        /*15cc*/ 	.word	0x00027f80
        /*15d0*/ 	.word	0x00000002
        /*15d4*/ 	.word	0x00030820
        /*15d8*/ 	.short	0x010a
        /*15da*/ 	.byte	0x3f
	.zero		1


	//   ....[66]....
        /*15dc*/ 	.word	0x00028300
        /*15e0*/ 	.word	0x00000003
        /*15e4*/ 	.word	0x00030840
        /*15e8*/ 	.short	0x010a
        /*15ea*/ 	.byte	0x3f
	.zero		1


	//   ....[67]....
        /*15ec*/ 	.word	0x000288c0
        /*15f0*/ 	.word	0x00000002
        /*15f4*/ 	.word	0x00030860
        /*15f8*/ 	.short	0x010a
        /*15fa*/ 	.byte	0x3f
	.zero		1


	//   ....[68]....
        /*15fc*/ 	.word	0x000291a0
        /*1600*/ 	.word	0x00000003
        /*1604*/ 	.word	0x00030840
        /*1608*/ 	.short	0x010a
        /*160a*/ 	.byte	0x3f
	.zero		1


	//   ....[69]....
        /*160c*/ 	.word	0x00029760
        /*1610*/ 	.word	0x00000002
        /*1614*/ 	.word	0x00030860
        /*1618*/ 	.short	0x010a
        /*161a*/ 	.byte	0x3f
	.zero		1


	//   ....[70]....
        /*161c*/ 	.word	0x00029f90
        /*1620*/ 	.word	0x00000003
        /*1624*/ 	.word	0x00030840
        /*1628*/ 	.short	0x010a
        /*162a*/ 	.byte	0x3f
	.zero		1


	//   ....[71]....
        /*162c*/ 	.word	0x0002a540
        /*1630*/ 	.word	0x00000002
        /*1634*/ 	.word	0x00030860
        /*1638*/ 	.short	0x010a
        /*163a*/ 	.byte	0x3f
	.zero		1


	//   ....[72]....
        /*163c*/ 	.word	0x0002acf0
        /*1640*/ 	.word	0x00000000
        /*1644*/ 	.word	0x00030860
        /*1648*/ 	.short	0x010a
        /*164a*/ 	.byte	0x3f
	.zero		1


	//   ....[73]....
        /*164c*/ 	.word	0x0002c030
        /*1650*/ 	.word	0x00000000
        /*1654*/ 	.word	0x00030820
        /*1658*/ 	.short	0x010a
        /*165a*/ 	.byte	0x3f
	.zero		1


	//   ....[74]....
        /*165c*/ 	.word	0x0002c1e0
        /*1660*/ 	.word	0x00000006
        /*1664*/ 	.word	0x00000000
        /*1668*/ 	.short	0x010a
        /*166a*/ 	.byte	0x3f
	.zero		1


	//   ....[75]....
        /*166c*/ 	.word	0x0002c250
        /*1670*/ 	.word	0x00000007
        /*1674*/ 	.word	0x00000000
        /*1678*/ 	.short	0x010a
        /*167a*/ 	.byte	0x3f
	.zero		1


	//   ....[76]....
        /*167c*/ 	.word	0x0002c2c0
        /*1680*/ 	.word	0x00000004
        /*1684*/ 	.word	0x00000000
        /*1688*/ 	.short	0x010a
        /*168a*/ 	.byte	0x3f
	.zero		1


	//   ....[77]....
        /*168c*/ 	.word	0x0002c2f0
        /*1690*/ 	.word	0x00000003
        /*1694*/ 	.word	0x00000000
        /*1698*/ 	.short	0x010a
        /*169a*/ 	.byte	0x3f
	.zero		1


	//   ....[78]....
        /*169c*/ 	.word	0x0002c350
        /*16a0*/ 	.word	0x00000063
        /*16a4*/ 	.word	0x00030890
        /*16a8*/ 	.short	0x010a
        /*16aa*/ 	.byte	0x3f
	.zero		1


	//   ....[79]....
        /*16ac*/ 	.word	0x0002c3a0
        /*16b0*/ 	.word	0x00000063
        /*16b4*/ 	.word	0x00030890
        /*16b8*/ 	.short	0x010a
        /*16ba*/ 	.byte	0x3f
	.zero		1


	//   ....[80]....
        /*16bc*/ 	.word	0x0002c3f0
        /*16c0*/ 	.word	0x00000063
        /*16c4*/ 	.word	0x00030890
        /*16c8*/ 	.short	0x010a
        /*16ca*/ 	.byte	0x3f
	.zero		1


	//   ....[81]....
        /*16cc*/ 	.word	0x0002c440
        /*16d0*/ 	.word	0x00000063
        /*16d4*/ 	.word	0x000308b0
        /*16d8*/ 	.short	0x010a
        /*16da*/ 	.byte	0x3f
	.zero		1


	//   ....[82]....
        /*16dc*/ 	.word	0x0002cba0
        /*16e0*/ 	.word	0x00000010
        /*16e4*/ 	.word	0x00030800
        /*16e8*/ 	.short	0x010a
        /*16ea*/ 	.byte	0x3f
	.zero		1


	//   ....[83]....
        /*16ec*/ 	.word	0x0002d300
        /*16f0*/ 	.word	0x00000010
        /*16f4*/ 	.word	0x00030800
        /*16f8*/ 	.short	0x010a
        /*16fa*/ 	.byte	0x3f
	.zero		1


	//   ....[84]....
        /*16fc*/ 	.word	0x0002d350
        /*1700*/ 	.word	0x00000039
        /*1704*/ 	.word	0x00030830
        /*1708*/ 	.short	0x010a
        /*170a*/ 	.byte	0x3f
	.zero		1


	//   ....[85]....
        /*170c*/ 	.word	0x0002d3a0
        /*1710*/ 	.word	0x00000002
        /*1714*/ 	.word	0x00030830
        /*1718*/ 	.short	0x010a
        /*171a*/ 	.byte	0x3f
	.zero		1


	//   ....[86]....
        /*171c*/ 	.word	0x0002d3f0
        /*1720*/ 	.word	0x00000000
        /*1724*/ 	.word	0x00030850
        /*1728*/ 	.short	0x010a
        /*172a*/ 	.byte	0x3f
	.zero		1


	//   ....[87]....
        /*172c*/ 	.word	0x0002d440
        /*1730*/ 	.word	0x00000003
        /*1734*/ 	.word	0x00030830
        /*1738*/ 	.short	0x010a
        /*173a*/ 	.byte	0x3f
	.zero		1


	//   ....[88]....
        /*173c*/ 	.word	0x0002d490
        /*1740*/ 	.word	0x000000e8
        /*1744*/ 	.word	0x00030850
        /*1748*/ 	.short	0x010a
        /*174a*/ 	.byte	0x3f
	.zero		1


	//   ....[89]....
        /*174c*/ 	.word	0x0002d4e0
        /*1750*/ 	.word	0x00000003
        /*1754*/ 	.word	0x00030830
        /*1758*/ 	.short	0x010a
        /*175a*/ 	.byte	0x3f
	.zero		1


	//   ....[90]....
        /*175c*/ 	.word	0x0002d530
        /*1760*/ 	.word	0x00000000
        /*1764*/ 	.word	0x00030850
        /*1768*/ 	.short	0x010a
        /*176a*/ 	.byte	0x3f
	.zero		1


	//   ....[91]....
        /*176c*/ 	.word	0x0002d580
        /*1770*/ 	.word	0x00000000
        /*1774*/ 	.word	0x00030850
        /*1778*/ 	.short	0x010a
        /*177a*/ 	.byte	0x3f
	.zero		1


	//   ....[92]....
        /*177c*/ 	.word	0x0002d740
        /*1780*/ 	.word	0x00000005
        /*1784*/ 	.word	0x00030820
        /*1788*/ 	.short	0x010a
        /*178a*/ 	.byte	0x3f
	.zero		1


	//   ....[93]....
        /*178c*/ 	.word	0x0002d790
        /*1790*/ 	.word	0x00000006
        /*1794*/ 	.word	0x000308a0
        /*1798*/ 	.short	0x010a
        /*179a*/ 	.byte	0x3f
	.zero		1


	//   ....[94]....
        /*179c*/ 	.word	0x0002d7e0
        /*17a0*/ 	.word	0x00000006
        /*17a4*/ 	.word	0x000308c0
        /*17a8*/ 	.short	0x010a
        /*17aa*/ 	.byte	0x3f
	.zero		1


	//   ....[95]....
        /*17ac*/ 	.word	0x0002d830
        /*17b0*/ 	.word	0x00000007
        /*17b4*/ 	.word	0x000308a0
        /*17b8*/ 	.short	0x010a
        /*17ba*/ 	.byte	0x3f
	.zero		1


	//   ....[96]....
        /*17bc*/ 	.word	0x0002d880
        /*17c0*/ 	.word	0x00000007
        /*17c4*/ 	.word	0x000308c0
        /*17c8*/ 	.short	0x010a
        /*17ca*/ 	.byte	0x3f
	.zero		1


	//   ....[97]....
        /*17cc*/ 	.word	0x0002da20
        /*17d0*/ 	.word	0x00000000
        /*17d4*/ 	.word	0x00030840
        /*17d8*/ 	.short	0x010a
        /*17da*/ 	.byte	0x3f
	.zero		1


	//   ....[98]....
        /*17dc*/ 	.word	0x0002e660
        /*17e0*/ 	.word	0x00000002
        /*17e4*/ 	.word	0x00030820
        /*17e8*/ 	.short	0x010a
        /*17ea*/ 	.byte	0x3f
	.zero		1


	//   ....[99]....
        /*17ec*/ 	.word	0x0002e6b0
        /*17f0*/ 	.word	0x00000003
        /*17f4*/ 	.word	0x00030840
        /*17f8*/ 	.short	0x010a
        /*17fa*/ 	.byte	0x3f
	.zero		1


	//   ....[100]....
        /*17fc*/ 	.word	0x0002e700
        /*1800*/ 	.word	0x00000002
        /*1804*/ 	.word	0x00030860
        /*1808*/ 	.short	0x010a
        /*180a*/ 	.byte	0x3f
	.zero		1


	//   ....[101]....
        /*180c*/ 	.word	0x0002e750
        /*1810*/ 	.word	0x00000003
        /*1814*/ 	.word	0x00030840
        /*1818*/ 	.short	0x010a
        /*181a*/ 	.byte	0x3f
	.zero		1


	//   ....[102]....
        /*181c*/ 	.word	0x0002e7a0
        /*1820*/ 	.word	0x00000002
        /*1824*/ 	.word	0x00030860
        /*1828*/ 	.short	0x010a
        /*182a*/ 	.byte	0x3f
	.zero		1


	//   ....[103]....
        /*182c*/ 	.word	0x0002e7f0
        /*1830*/ 	.word	0x00000003
        /*1834*/ 	.word	0x00030840
        /*1838*/ 	.short	0x010a
        /*183a*/ 	.byte	0x3f
	.zero		1


	//   ....[104]....
        /*183c*/ 	.word	0x0002e840
        /*1840*/ 	.word	0x00000002
        /*1844*/ 	.word	0x00030860
        /*1848*/ 	.short	0x010a
        /*184a*/ 	.byte	0x3f
	.zero		1


	//   ....[105]....
        /*184c*/ 	.word	0x0002e890
        /*1850*/ 	.word	0x00000000
        /*1854*/ 	.word	0x00030860
        /*1858*/ 	.short	0x010a
        /*185a*/ 	.byte	0x3f
	.zero		1


	//   ....[106]....
        /*185c*/ 	.word	0x0002f310
        /*1860*/ 	.word	0x00000000
        /*1864*/ 	.word	0x00030820
        /*1868*/ 	.short	0x010a
        /*186a*/ 	.byte	0x3f
	.zero		1


	//   ....[107]....
        /*186c*/ 	.word	0x0002f4b0
        /*1870*/ 	.word	0x00000006
        /*1874*/ 	.word	0x00000000
        /*1878*/ 	.short	0x010a
        /*187a*/ 	.byte	0x3f
	.zero		1


	//   ....[108]....
        /*187c*/ 	.word	0x0002f500
        /*1880*/ 	.word	0x00000007
        /*1884*/ 	.word	0x00000000
        /*1888*/ 	.short	0x010a
        /*188a*/ 	.byte	0x3f
	.zero		1


	//   ....[109]....
        /*188c*/ 	.word	0x0002f550
        /*1890*/ 	.word	0x00000004
        /*1894*/ 	.word	0x00000000
        /*1898*/ 	.short	0x010a
        /*189a*/ 	.byte	0x3f
	.zero		1


	//----- nvinfo : EIATTR_NUM_MBARRIERS
	.align		4
.L_539:
        /*189c*/ 	.byte	0x03, 0x38
        /*189e*/ 	.short	0x0016


	//----- nvinfo : EIATTR_EXIT_INSTR_OFFSETS
	.align		4
        /*18a0*/ 	.byte	0x04, 0x1c
        /*18a2*/ 	.short	(.L_541 - .L_540)


	//   ....[0]....
.L_540:
        /*18a4*/ 	.word	0x0002c340


	//----- nvinfo : EIATTR_MAX_THREADS
	.align		4
.L_541:
        /*18a8*/ 	.byte	0x04, 0x05
        /*18aa*/ 	.short	(.L_543 - .L_542)
.L_542:
        /*18ac*/ 	.word	0x00000180
        /*18b0*/ 	.word	0x00000001
        /*18b4*/ 	.word	0x00000001


	//----- nvinfo : EIATTR_CRS_STACK_SIZE
	.align		4
.L_543:
        /*18b8*/ 	.byte	0x04, 0x1e
        /*18ba*/ 	.short	(.L_545 - .L_544)
.L_544:
        /*18bc*/ 	.word	0x00000000


	//----- nvinfo : EIATTR_CBANK_PARAM_SIZE
	.align		4
.L_545:
        /*18c0*/ 	.byte	0x03, 0x19
        /*18c2*/ 	.short	0x0af0


	//----- nvinfo : EIATTR_PARAM_CBANK
	.align		4
        /*18c4*/ 	.byte	0x04, 0x0a
        /*18c6*/ 	.short	(.L_547 - .L_546)
	.align		4
.L_546:
        /*18c8*/ 	.word	index@(.nv.constant0._ZN7cutlass13device_kernelIN5flash11enable_sm90INS1_16FlashAttnFwdSm90INS1_25CollectiveMainloopFwdSm90ILi2EN4cute5tupleIJNS5_1CILi1EEES8_S8_EEENS6_IJNS7_ILi128EEENS7_ILi64EEENS7_ILi256EEEEEELi256ENS_10bfloat16_tEfNS_4arch4Sm90ELb0ELb1ELb1ELb1ELb0ELb1ELb0ELb1ELb1ELb1ELb0ELb0EEENS1_21CollectiveEpilogueFwdINS6_IJSA_SC_SB_EEES9_SE_SG_Li256ELb1ELb1ELb0ELb0EEENS1_36VarlenDynamicPersistentTileSchedulerILi128ELi64ELi256ELi128ELb0ELb1ELb1ELb1ELb0ELb1EEEEEEEEEvNT_6ParamsE)
        /*18cc*/ 	.short	0x0210
        /*18ce*/ 	.short	0x0af0


	//----- nvinfo : EIATTR_SW_WAR
	.align		4
.L_547:
        /*18d0*/ 	.byte	0x04, 0x36
        /*18d2*/ 	.short	(.L_549 - .L_548)
.L_548:
        /*18d4*/ 	.word	0x00000008
.L_549:


//--------------------- .nv.info._ZN7cutlass13device_kernelIN5flash11enable_sm90INS1_16FlashAttnFwdSm90INS1_25CollectiveMainloopFwdSm90ILi2EN4cute5tupleIJNS5_1CILi1EEES8_S8_EEENS6_IJNS7_ILi128EEENS7_ILi80EEENS7_ILi256EEEEEELi256ENS_10bfloat16_tEfNS_4arch4Sm90ELb1ELb0ELb1ELb0ELb0ELb0ELb0ELb1ELb1ELb1ELb0ELb0EEENS1_21CollectiveEpilogueFwdINS6_IJSA_SC_SB_EEES9_SE_SG_Li256ELb0ELb1ELb0ELb0EEENS1_30DynamicPersistentTileSchedulerILi256ELi128ELb0ELb1ELb1EEEEEEEEEvNT_6ParamsE --------------------------
	.section	.nv.info._ZN7cutlass13device_kernelIN5flash11enable_sm90INS1_16FlashAttnFwdSm90INS1_25CollectiveMainloopFwdSm90ILi2EN4cute5tupleIJNS5_1CILi1EEES8_S8_EEENS6_IJNS7_ILi128EEENS7_ILi80EEENS7_ILi256EEEEEELi256ENS_10bfloat16_tEfNS_4arch4Sm90ELb1ELb0ELb1ELb0ELb0ELb0ELb0ELb1ELb1ELb1ELb0ELb0EEENS1_21CollectiveEpilogueFwdINS6_IJSA_SC_SB_EEES9_SE_SG_Li256ELb0ELb1ELb0ELb0EEENS1_30DynamicPersistentTileSchedulerILi256ELi128ELb0ELb1ELb1EEEEEEEEEvNT_6ParamsE,"",@"SHT_CUDA_INFO"
	.sectionflags	@""
	.align	4


	//----- nvinfo : EIATTR_CUDA_API_VERSION
	.align		4
        /*0000*/ 	.byte	0x04, 0x37
        /*0002*/ 	.short	(.L_551 - .L_550)
.L_550:
        /*0004*/ 	.word	0x00000082


	//----- nvinfo : EIATTR_KPARAM_INFO
	.align		4
.L_551:
        /*0008*/ 	.byte	0x04, 0x17
        /*000a*/ 	.short	(.L_553 - .L_552)
.L_552:
        /*000c*/ 	.word	0x00000000
        /*0010*/ 	.short	0x0000
        /*0012*/ 	.short	0x0070
        /*0014*/ 	.byte	0x00, 0xf0, 0x01, 0x2a


	//----- nvinfo : EIATTR_SPARSE_MMA_MASK
	.align		4
.L_553:
        /*0018*/ 	.byte	0x03, 0x50
        /*001a*/ 	.short	0x0000


	//----- nvinfo : EIATTR_MAXREG_COUNT
	.align		4
        /*001c*/ 	.byte	0x03, 0x1b
        /*001e*/ 	.short	0x00a8


	//----- nvinfo : EIATTR_NUM_BARRIERS
	.align		4
        /*0020*/ 	.byte	0x02, 0x4c
        /*0022*/ 	.byte	0x09
	.zero		1


	//----- nvinfo : EIATTR_EXTERNS
	.align		4
        /*0024*/ 	.byte	0x04, 0x0f
        /*0026*/ 	.short	(.L_555 - .L_554)


	//   ....[0]....
	.align		4
.L_554:
        /*0028*/ 	.word	index@(__assertfail)


	//----- nvinfo : EIATTR_ANNOTATIONS
	.align		4
.L_555:
        /*002c*/ 	.byte	0x04, 0x55
        /*002e*/ 	.short	(.L_557 - .L_556)


	//   ....[0]....
.L_556:
        /* <DEDUP_REMOVED lines=27> */


	//----- nvinfo : EIATTR_MERCURY_ISA_VERSION
	.align		4
.L_557:
        /*01c8*/ 	.byte	0x03, 0x5f
        /*01ca*/ 	.short	0x0101


	//----- nvinfo : EIATTR_INT_WARP_WIDE_INSTR_OFFSETS
	.align		4
        /*01cc*/ 	.byte	0x04, 0x31
        /*01ce*/ 	.short	(.L_559 - .L_558)


	//   ....[0]....
.L_558:
        /*01d0*/ 	.word	0x00000130


	//   ....[1]....
        /*01d4*/ 	.word	0x00000170


	//   ....[2]....
        /*01d8*/ 	.word	0x000001e0


	//   ....[3]....
        /*01dc*/ 	.word	0x000125c0


	//   ....[4]....
        /*01e0*/ 	.word	0x00012660


	//   ....[5]....
        /*01e4*/ 	.word	0x00016790


	//   ....[6]....
        /*01e8*/ 	.word	0x00016830


	//----- nvinfo : EIATTR_COOP_GROUP_MASK_REGIDS
	.align		4
.L_559:
        /*01ec*/ 	.byte	0x04, 0x29
        /*01ee*/ 	.short	(.L_561 - .L_560)


	//   ....[0]....
.L_560:
        /*01f0*/ 	.word	0xffffffff


	//   ....[1]....
        /*01f4*/ 	.word	0xffffffff


	//   ....[2]....
        /*01f8*/ 	.word	0xffffffff


	//   ....[3]....
        /*01fc*/ 	.word	0xffffffff


	//   ....[4]....
        /*0200*/ 	.word	0xffffffff


	//   ....[5]....
        /*0204*/ 	.word	0xffffffff


	//   ....[6]....
        /*0208*/ 	.word	0xffffffff


	//   ....[7]....
        /*020c*/ 	.word	0xffffffff


	//   ....[8]....
        /*0210*/ 	.word	0xffffffff


	//   ....[9]....
        /*0214*/ 	.word	0xffffffff


	//   ....[10]....
        /*0218*/ 	.word	0xffffffff


	//   ....[11]....
        /*021c*/ 	.word	0xffffffff


	//   ....[12]....
        /*0220*/ 	.word	0xffffffff


	//   ....[13]....
        /*0224*/ 	.word	0xffffffff


	//   ....[14]....
        /*0228*/ 	.word	0xffffffff


	//   ....[15]....
        /*022c*/ 	.word	0xffffffff


	//   ....[16]....
        /*0230*/ 	.word	0xffffffff


	//   ....[17]....
        /*0234*/ 	.word	0xffffffff


	//   ....[18]....
        /*0238*/ 	.word	0xffffffff


	//   ....[19]....
        /*023c*/ 	.word	0xffffffff


	//   ....[20]....
        /*0240*/ 	.word	0xffffffff


	//   ....[21]....
        /*0244*/ 	.word	0xffffffff


	//   ....[22]....
        /*0248*/ 	.word	0xffffffff


	//   ....[23]....
        /*024c*/ 	.word	0xffffffff


	//   ....[24]....
        /*0250*/ 	.word	0xffffffff


	//   ....[25]....
        /*0254*/ 	.word	0xffffffff


	//   ....[26]....
        /*0258*/ 	.word	0xffffffff


	//   ....[27]....
        /*025c*/ 	.word	0xffffffff


	//   ....[28]....
        /*0260*/ 	.word	0xffffffff


	//   ....[29]....
        /*0264*/ 	.word	0xffffffff


	//   ....[30]....
        /*0268*/ 	.word	0xffffffff


	//   ....[31]....
        /*026c*/ 	.word	0xffffffff


	//   ....[32]....
        /*0270*/ 	.word	0xffffffff


	//   ....[33]....
        /*0274*/ 	.word	0xffffffff


	//   ....[34]....
        /*0278*/ 	.word	0xffffffff


	//   ....[35]....
        /*027c*/ 	.word	0xffffffff


	//   ....[36]....
        /*0280*/ 	.word	0xffffffff


	//   ....[37]....
        /*0284*/ 	.word	0xffffffff


	//   ....[38]....
        /*0288*/ 	.word	0xffffffff


	//   ....[39]....
        /*028c*/ 	.word	0xffffffff


	//   ....[40]....
        /*0290*/ 	.word	0xffffffff


	//   ....[41]....
        /*0294*/ 	.word	0xffffffff


	//   ....[42]....
        /*0298*/ 	.word	0xffffffff


	//   ....[43]....
        /*029c*/ 	.word	0xffffffff


	//   ....[44]....
        /*02a0*/ 	.word	0xffffffff


	//   ....[45]....
        /*02a4*/ 	.word	0xffffffff


	//   ....[46]....
        /*02a8*/ 	.word	0xffffffff


	//   ....[47]....
        /*02ac*/ 	.word	0xffffffff


	//   ....[48]....
        /*02b0*/ 	.word	0xffffffff


	//   ....[49]....
        /*02b4*/ 	.word	0xffffffff


	//   ....[50]....
        /*02b8*/ 	.word	0xffffffff


	//   ....[51]....
        /*02bc*/ 	.word	0xffffffff


	//   ....[52]....
        /*02c0*/ 	.word	0xffffffff


	//   ....[53]....
        /*02c4*/ 	.word	0xffffffff


	//   ....[54]....
        /*02c8*/ 	.word	0xffffffff


	//   ....[55]....
        /*02cc*/ 	.word	0xffffffff


	//   ....[56]....
        /*02d0*/ 	.word	0xffffffff


	//   ....[57]....
        /*02d4*/ 	.word	0xffffffff


	//   ....[58]....
        /*02d8*/ 	.word	0xffffffff


	//   ....[59]....
        /*02dc*/ 	.word	0xffffffff


	//   ....[60]....
        /*02e0*/ 	.word	0xffffffff


	//   ....[61]....
        /*02e4*/ 	.word	0xffffffff


	//   ....[62]....
        /*02e8*/ 	.word	0xffffffff


	//   ....[63]....
        /*02ec*/ 	.word	0xffffffff


	//   ....[64]....
        /*02f0*/ 	.word	0xffffffff


	//   ....[65]....
        /*02f4*/ 	.word	0xffffffff


	//   ....[66]....
        /*02f8*/ 	.word	0xffffffff


	//   ....[67]....
        /*02fc*/ 	.word	0xffffffff


	//   ....[68]....
        /*0300*/ 	.word	0x0500000f


	//   ....[69]....
        /*0304*/ 	.word	0x0500000f


	//   ....[70]....
        /*0308*/ 	.word	0x0500000f


	//   ....[71]....
        /*030c*/ 	.word	0x0500000f


	//   ....[72]....
        /*0310*/ 	.word	0x0500000f


	//   ....[73]....
        /*0314*/ 	.word	0x0500000f


	//   ....[74]....
        /*0318*/ 	.word	0x0500000f


	//   ....[75]....
        /*031c*/ 	.word	0x0500000f


	//   ....[76]....
        /*0320*/ 	.word	0x0500000f


	//   ....[77]....
        /*0324*/ 	.word	0x0500000f


	//   ....[78]....
        /*0328*/ 	.word	0x0500000f


	//   ....[79]....
        /*032c*/ 	.word	0x0500000f


	//   ....[80]....
        /*0330*/ 	.word	0x0500000f


	//   ....[81]....
        /*0334*/ 	.word	0x0500000f


	//   ....[82]....
        /*0338*/ 	.word	0x0500000f


	//   ....[83]....
        /*033c*/ 	.word	0x0500000f


	//   ....[84]....
        /*0340*/ 	.word	0x0500000f


	//   ....[85]....
        /*0344*/ 	.word	0x0500000f


	//   ....[86]....
        /*0348*/ 	.word	0x0500000f


	//----- nvinfo : EIATTR_COOP_GROUP_INSTR_OFFSETS
	.align		4
.L_561:
        /*034c*/ 	.byte	0x04, 0x28
        /*034e*/ 	.short	(.L_563 - .L_562)


	//   ....[0]....
.L_562:
        /*0350*/ 	.word	0x00000060


	//   ....[1]....
        /*0354*/ 	.word	0x00000140


	//   ....[2]....
        /*0358*/ 	.word	0x00000190


	//   ....[3]....
        /*035c*/ 	.word	0x000003c0


	//   ....[4]....
        /*0360*/ 	.word	0x00000520


	//   ....[5]....
        /*0364*/ 	.word	0x00000640


	//   ....[6]....
        /*0368*/ 	.word	0x000007a0


	//   ....[7]....
        /*036c*/ 	.word	0x00001710


	//   ....[8]....
        /*0370*/ 	.word	0x00003f70


	//   ....[9]....
        /*0374*/ 	.word	0x00003fa0


	//   ....[10]....
        /*0378*/ 	.word	0x00004cb0


	//   ....[11]....
        /*037c*/ 	.word	0x00004d20


	//   ....[12]....
        /*0380*/ 	.word	0x000052d0


	//   ....[13]....
        /*0384*/ 	.word	0x00005340


	//   ....[14]....
        /*0388*/ 	.word	0x00008670


	//   ....[15]....
        /*038c*/ 	.word	0x00008680


	//   ....[16]....
        /*0390*/ 	.word	0x00008dc0


	//   ....[17]....
        /*0394*/ 	.word	0x00008ec0


	//   ....[18]....
        /*0398*/ 	.word	0x000094a0


	//   ....[19]....
        /*039c*/ 	.word	0x00009520


	//   ....[20]....
        /*03a0*/ 	.word	0x0000ced0


	//   ....[21]....
        /*03a4*/ 	.word	0x0000cf30


	//   ....[22]....
        /*03a8*/ 	.word	0x0000d4c0


	//   ....[23]....
        /*03ac*/ 	.word	0x0000d520


	//   ....[24]....
        /*03b0*/ 	.word	0x0000e680


	//   ....[25]....
        /*03b4*/ 	.word	0x0000e6c0


	//   ....[26]....
        /*03b8*/ 	.word	0x0000e790


	//   ....[27]....
        /*03bc*/ 	.word	0x0000e7c0


	//   ....[28]....
        /*03c0*/ 	.word	0x00010520


	//   ....[29]....
        /*03c4*/ 	.word	0x00010550


	//   ....[30]....
        /*03c8*/ 	.word	0x000105f0


	//   ....[31]....
        /*03cc*/ 	.word	0x00010620


	//   ....[32]....
        /*03d0*/ 	.word	0x00010b70


	//   ....[33]....
        /*03d4*/ 	.word	0x00010ba0


	//   ....[34]....
        /*03d8*/ 	.word	0x00010d00


	//   ....[35]....
        /*03dc*/ 	.word	0x00010d20


	//   ....[36]....
        /*03e0*/ 	.word	0x00010e70


	//   ....[37]....
        /*03e4*/ 	.word	0x00010e90


	//   ....[38]....
        /*03e8*/ 	.word	0x00010ff0


	//   ....[39]....
        /*03ec*/ 	.word	0x00011010


	//   ....[40]....
        /*03f0*/ 	.word	0x000117e0


	//   ....[41]....
        /*03f4*/ 	.word	0x00011800


	//   ....[42]....
        /*03f8*/ 	.word	0x00011950


	//   ....[43]....
        /*03fc*/ 	.word	0x00011970


	//   ....[44]....
        /*0400*/ 	.word	0x00011ac0


	//   ....[45]....
        /*0404*/ 	.word	0x00011ae0


	//   ....[46]....
        /*0408*/ 	.word	0x00011c40


	//   ....[47]....
        /*040c*/ 	.word	0x00011c60


	//   ....[48]....
        /*0410*/ 	.word	0x00011e50


	//   ....[49]....
        /*0414*/ 	.word	0x00012be0


	//   ....[50]....
        /*0418*/ 	.word	0x000136d0


	//   ....[51]....
        /*041c*/ 	.word	0x00013710


	//   ....[52]....
        /*0420*/ 	.word	0x000137f0


	//   ....[53]....
        /*0424*/ 	.word	0x00013800


	//   ....[54]....
        /*0428*/ 	.word	0x000138a0


	//   ....[55]....
        /*042c*/ 	.word	0x000138b0


	//   ....[56]....
        /*0430*/ 	.word	0x00013950


	//   ....[57]....
        /*0434*/ 	.word	0x00013960


	//   ....[58]....
        /*0438*/ 	.word	0x00013a00


	//   ....[59]....
        /*043c*/ 	.word	0x00013a10


	//   ....[60]....
        /*0440*/ 	.word	0x00013ab0


	//   ....[61]....
        /*0444*/ 	.word	0x00013ac0


	//   ....[62]....
        /*0448*/ 	.word	0x00013b60


	//   ....[63]....
        /*044c*/ 	.word	0x00013b70


	//   ....[64]....
        /*0450*/ 	.word	0x00013bb0


	//   ....[65]....
        /*0454*/ 	.word	0x00013c00


	//   ....[66]....
        /*0458*/ 	.word	0x00016f70


	//   ....[67]....
        /*045c*/ 	.word	0x00017160


	//   ....[68]....
        /*0460*/ 	.word	0x00017710


	//   ....[69]....
        /*0464*/ 	.word	0x00017870


	//   ....[70]....
        /*0468*/ 	.word	0x000178d0


	//   ....[71]....
        /*046c*/ 	.word	0x00017a30


	//   ....[72]....
        /*0470*/ 	.word	0x00017a80


	//   ....[73]....
        /*0474*/ 	.word	0x00017bb0


	//   ....[74]....
        /*0478*/ 	.word	0x00017c00


	//   ....[75]....
        /*047c*/ 	.word	0x00017d30


	//   ....[76]....
        /*0480*/ 	.word	0x00017d80


	//   ....[77]....
        /*0484*/ 	.word	0x00017eb0


	//   ....[78]....
        /*0488*/ 	.word	0x00017f00


	//   ....[79]....
        /*048c*/ 	.word	0x00018030


	//   ....[80]....
        /*0490*/ 	.word	0x00018080


	//   ....[81]....
        /*0494*/ 	.word	0x000181b0


	//   ....[82]....
        /*0498*/ 	.word	0x00018200


	//   ....[83]....
        /*049c*/ 	.word	0x00018310


	//   ....[84]....
        /*04a0*/ 	.word	0x00018360


	//   ....[85]....
        /*04a4*/ 	.word	0x00018680


	//   ....[86]....
        /*04a8*/ 	.word	0x000187a0


	//----- nvinfo : EIATTR_REG_RECONFIG
	.align		4
.L_563:
        /*04ac*/ 	.byte	0x01, 0x54
	.zero		2


	//----- nvinfo : EIATTR_SYSCALL_OFFSETS
	.align		4
        /*04b0*/ 	.byte	0x04, 0x46
        /*04b2*/ 	.short	(.L_565 - .L_564)


	//   ....[0]....
.L_564:
        /*04b4*/ 	.word	0x00001900


	//   ....[1]....
        /*04b8*/ 	.word	0x000127d0


	//   ....[2]....
        /*04bc*/ 	.word	0x00012920


	//   ....[3]....
        /*04c0*/ 	.word	0x00012a10


	//   ....[4]....
        /*04c4*/ 	.word	0x00013280


	//----- nvinfo : EIATTR_MBARRIER_INSTR_OFFSETS
	.align		4
.L_565:
        /*04c8*/ 	.byte	0x04, 0x39
        /*04ca*/ 	.short	(.L_567 - .L_566)


	//   ....[0]....
.L_566:
        /*04cc*/ 	.word	0x00000270
        /*04d0*/ 	.word	0x000000ff
        /*04d4*/ 	.word	0x00038800
        /*04d8*/ 	.short	0x0100
        /*04da*/ 	.byte	0x08
	.zero		1


	//   ....[1]....
        /*04dc*/ 	.word	0x00000280
        /*04e0*/ 	.word	0x000000ff
        /*04e4*/ 	.word	0x00038820
        /*04e8*/ 	.short	0x0100
        /*04ea*/ 	.byte	0x08
	.zero		1


	//   ....[2]....
        /*04ec*/ 	.word	0x00000370
        /*04f0*/ 	.word	0x000000ff
        /*04f4*/ 	.word	0x00038830
        /*04f8*/ 	.short	0x0100
        /*04fa*/ 	.byte	0x08
	.zero		1


	//   ....[3]....
        /*04fc*/ 	.word	0x00000380
        /*0500*/ 	.word	0x000000ff
        /*0504*/ 	.word	0x00038840
        /*0508*/ 	.short	0x0100
        /*050a*/ 	.byte	0x08
	.zero		1


	//   ....[4]....
        /*050c*/ 	.word	0x00000390
        /*0510*/ 	.word	0x000000ff
        /*0514*/ 	.word	0x00038838
        /*0518*/ 	.short	0x0100
        /*051a*/ 	.byte	0x08
	.zero		1


	//   ....[5]....
        /*051c*/ 	.word	0x000003a0
        /*0520*/ 	.word	0x000000ff
        /*0524*/ 	.word	0x00038848
        /*0528*/ 	.short	0x0100
        /*052a*/ 	.byte	0x08
	.zero		1


	//   ....[6]....
        /*052c*/ 	.word	0x000004d0
        /*0530*/ 	.word	0x000000ff
        /*0534*/ 	.word	0x00038850
        /*0538*/ 	.short	0x0100
        /*053a*/ 	.byte	0x08
	.zero		1


	//   ....[7]....
        /*053c*/ 	.word	0x000004e0
        /*0540*/ 	.word	0x000000ff
        /*0544*/ 	.word	0x00038860
        /*0548*/ 	.short	0x0100
        /*054a*/ 	.byte	0x08
	.zero		1


	//   ....[8]....
        /*054c*/ 	.word	0x000004f0
        /*0550*/ 	.word	0x000000ff
        /*0554*/ 	.word	0x00038858
        /*0558*/ 	.short	0x0100
        /*055a*/ 	.byte	0x08
	.zero		1


	//   ....[9]....
        /*055c*/ 	.word	0x00000500
        /*0560*/ 	.word	0x000000ff
        /*0564*/ 	.word	0x00038868
        /*0568*/ 	.short	0x0100
        /*056a*/ 	.byte	0x08
	.zero		1


	//   ....[10]....
        /*056c*/ 	.word	0x000005f0
        /*0570*/ 	.word	0x000000ff
        /*0574*/ 	.word	0x00038870
        /*0578*/ 	.short	0x0100
        /*057a*/ 	.byte	0x06
	.zero		1


	//   ....[11]....
        /*057c*/ 	.word	0x00000600
        /*0580*/ 	.word	0x000000ff
        /*0584*/ 	.word	0x00038880
        /*0588*/ 	.short	0x0100
        /*058a*/ 	.byte	0x06
	.zero		1


	//   ....[12]....
        /*058c*/ 	.word	0x00000610
        /*0590*/ 	.word	0x000000ff
        /*0594*/ 	.word	0x00038878
        /*0598*/ 	.short	0x0100
        /*059a*/ 	.byte	0x06
	.zero		1


	//   ....[13]....
        /*059c*/ 	.word	0x00000620
        /*05a0*/ 	.word	0x000000ff
        /*05a4*/ 	.word	0x00038888
        /*05a8*/ 	.short	0x0100
        /*05aa*/ 	.byte	0x06
	.zero		1


	//   ....[14]....
        /*05ac*/ 	.word	0x00000750
        /*05b0*/ 	.word	0x000000ff
        /*05b4*/ 	.word	0x00038890
        /*05b8*/ 	.short	0x0100
        /*05ba*/ 	.byte	0x08
	.zero		1


	//   ....[15]....
        /*05bc*/ 	.word	0x00000760
        /*05c0*/ 	.word	0x000000ff
        /*05c4*/ 	.word	0x000388a0
        /*05c8*/ 	.short	0x0100
        /*05ca*/ 	.byte	0x08
	.zero		1


	//   ....[16]....
        /*05cc*/ 	.word	0x00000770
        /*05d0*/ 	.word	0x000000ff
        /*05d4*/ 	.word	0x00038898
        /*05d8*/ 	.short	0x0100
        /*05da*/ 	.byte	0x08
	.zero		1


	//   ....[17]....
        /*05dc*/ 	.word	0x00000780
        /*05e0*/ 	.word	0x000000ff
        /*05e4*/ 	.word	0x000388a8
        /*05e8*/ 	.short	0x0100
        /*05ea*/ 	.byte	0x08
	.zero		1


	//   ....[18]....
        /*05ec*/ 	.word	0x000008b0
        /*05f0*/ 	.word	0x000000ff
        /*05f4*/ 	.word	0x000388b0
        /*05f8*/ 	.short	0x0100
        /*05fa*/ 	.byte	0x08
	.zero		1


	//   ....[19]....
        /*05fc*/ 	.word	0x000008c0
        /*0600*/ 	.word	0x000000ff
        /*0604*/ 	.word	0x000388c0
        /*0608*/ 	.short	0x0100
        /*060a*/ 	.byte	0x08
	.zero		1


	//   ....[20]....
        /*060c*/ 	.word	0x000008d0
        /*0610*/ 	.word	0x000000ff
        /*0614*/ 	.word	0x000388b8
        /*0618*/ 	.short	0x0100
        /*061a*/ 	.byte	0x08
	.zero		1


	//   ....[21]....
        /*061c*/ 	.word	0x000008e0
        /*0620*/ 	.word	0x000000ff
        /*0624*/ 	.word	0x000388c8
        /*0628*/ 	.short	0x0100
        /*062a*/ 	.byte	0x08
	.zero		1


	//   ....[22]....
        /*062c*/ 	.word	0x000019b0
        /*0630*/ 	.word	0x000000ff
        /*0634*/ 	.word	0x00038800
        /*0638*/ 	.short	0x010a
        /*063a*/ 	.byte	0x06
	.zero		1


	//   ....[23]....
        /*063c*/ 	.word	0x00001a50
        /*0640*/ 	.word	0x00000000
        /*0644*/ 	.word	0x00038830
        /*0648*/ 	.short	0x010a
        /*064a*/ 	.byte	0x3f
	.zero		1


	//   ....[24]....
        /*064c*/ 	.word	0x00001ab0
        /*0650*/ 	.word	0x00000000
        /*0654*/ 	.word	0x00038830
        /*0658*/ 	.short	0x010a
        /*065a*/ 	.byte	0x3f
	.zero		1


	//   ....[25]....
        /*065c*/ 	.word	0x00004ae0
        /*0660*/ 	.word	0x00000000
        /*0664*/ 	.word	0x00000000
        /*0668*/ 	.short	0x0101
        /*066a*/ 	.byte	0x3f
	.zero		1


	//   ....[26]....
        /*066c*/ 	.word	0x00005d10
        /*0670*/ 	.word	0x000000ff
        /*0674*/ 	.word	0x00038830
        /*0678*/ 	.short	0x010a
        /*067a*/ 	.byte	0x04
	.zero		1


	//   ....[27]....
        /*067c*/ 	.word	0x00005d60
        /*0680*/ 	.word	0x000000ff
        /*0684*/ 	.word	0x00038830
        /*0688*/ 	.short	0x010a
        /*068a*/ 	.byte	0x04
	.zero		1


	//   ....[28]....
        /*068c*/ 	.word	0x00008230
        /*0690*/ 	.word	0x000000ff
        /*0694*/ 	.word	0x00038850
        /*0698*/ 	.short	0x010a
        /*069a*/ 	.byte	0x04
	.zero		1


	//   ....[29]....
        /*069c*/ 	.word	0x00008270
        /*06a0*/ 	.word	0x000000ff
        /*06a4*/ 	.word	0x00038850
        /*06a8*/ 	.short	0x010a
        /*06aa*/ 	.byte	0x04
	.zero		1


	//   ....[30]....
        /*06ac*/ 	.word	0x00009900
        /*06b0*/ 	.word	0x00000014
        /*06b4*/ 	.word	0x00000000
        /*06b8*/ 	.short	0x0101
        /*06ba*/ 	.byte	0x3f
	.zero		1


	//   ....[31]....
        /*06bc*/ 	.word	0x00009960
        /*06c0*/ 	.word	0x00000098
        /*06c4*/ 	.word	0x00000000
        /*06c8*/ 	.short	0x0101
        /*06ca*/ 	.byte	0x3f
	.zero		1


	//   ....[32]....
        /*06cc*/ 	.word	0x00009f60
        /*06d0*/ 	.word	0x000000ff
        /*06d4*/ 	.word	0x00038830
        /*06d8*/ 	.short	0x010a
        /*06da*/ 	.byte	0x04
	.zero		1


	//   ....[33]....
        /*06dc*/ 	.word	0x00009fa0
        /*06e0*/ 	.word	0x000000ff
        /*06e4*/ 	.word	0x00038830
        /*06e8*/ 	.short	0x010a
        /*06ea*/ 	.byte	0x04
	.zero		1


	//   ....[34]....
        /*06ec*/ 	.word	0x0000c860
        /*06f0*/ 	.word	0x000000ff
        /*06f4*/ 	.word	0x00038850
        /*06f8*/ 	.short	0x010a
        /*06fa*/ 	.byte	0x04
	.zero		1


	//   ....[35]....
        /*06fc*/ 	.word	0x0000c8a0
        /*0700*/ 	.word	0x000000ff
        /*0704*/ 	.word	0x00038850
        /*0708*/ 	.short	0x010a
        /*070a*/ 	.byte	0x04
	.zero		1


	//   ....[36]....
        /*070c*/ 	.word	0x0000d920
        /*0710*/ 	.word	0x00000015
        /*0714*/ 	.word	0x00000000
        /*0718*/ 	.short	0x0101
        /*071a*/ 	.byte	0x3f
	.zero		1


	//   ....[37]....
        /*071c*/ 	.word	0x0000d9d0
        /*0720*/ 	.word	0x0000009d
        /*0724*/ 	.word	0x00000000
        /*0728*/ 	.short	0x0101
        /*072a*/ 	.byte	0x3f
	.zero		1


	//   ....[38]....
        /*072c*/ 	.word	0x0000e5f0
        /*0730*/ 	.word	0x000000ff
        /*0734*/ 	.word	0x00038850
        /*0738*/ 	.short	0x010a
        /*073a*/ 	.byte	0x07
	.zero		1


	//   ....[39]....
        /*073c*/ 	.word	0x0000e630
        /*0740*/ 	.word	0x000000ff
        /*0744*/ 	.word	0x00038850
        /*0748*/ 	.short	0x010a
        /*074a*/ 	.byte	0x07
	.zero		1


	//   ....[40]....
        /*074c*/ 	.word	0x0000eb20
        /*0750*/ 	.word	0x00000009
        /*0754*/ 	.word	0x00000000
        /*0758*/ 	.short	0x0101
        /*075a*/ 	.byte	0x3f
	.zero		1


	//   ....[41]....
        /*075c*/ 	.word	0x00010bb0
        /*0760*/ 	.word	0x000000c7
        /*0764*/ 	.word	0x00000000
        /*0768*/ 	.short	0x0101
        /*076a*/ 	.byte	0x3f
	.zero		1


	//   ....[42]....
        /*076c*/ 	.word	0x00012df0
        /*0770*/ 	.word	0x00000000
        /*0774*/ 	.word	0x00038840
        /*0778*/ 	.short	0x010a
        /*077a*/ 	.byte	0x3f
	.zero		1


	//   ....[43]....
        /*077c*/ 	.word	0x00013d00
        /*0780*/ 	.word	0x00000011
        /*0784*/ 	.word	0x00038800
        /*0788*/ 	.short	0x0107
        /*078a*/ 	.byte	0x3f
	.zero		1


	//   ....[44]....
        /*078c*/ 	.word	0x00013e10
        /*0790*/ 	.word	0x00000011
        /*0794*/ 	.word	0x00038800
        /*0798*/ 	.short	0x0101
        /*079a*/ 	.byte	0x3f
	.zero		1


	//   ....[45]....
        /*079c*/ 	.word	0x00013e30
        /*07a0*/ 	.word	0x00000011
        /*07a4*/ 	.word	0x00038820
        /*07a8*/ 	.short	0x010a
        /*07aa*/ 	.byte	0x3f
	.zero		1


	//   ....[46]....
        /*07ac*/ 	.word	0x00014170
        /*07b0*/ 	.word	0x00000002
        /*07b4*/ 	.word	0x00038840
        /*07b8*/ 	.short	0x010a
        /*07ba*/ 	.byte	0x3f
	.zero		1


	//   ....[47]....
        /*07bc*/ 	.word	0x000146d0
        /*07c0*/ 	.word	0x00000003
        /*07c4*/ 	.word	0x00000060
        /*07c8*/ 	.short	0x010a
        /*07ca*/ 	.byte	0x3f
	.zero		1


	//   ....[48]....
        /*07cc*/ 	.word	0x00014f10
        /*07d0*/ 	.word	0x00000003
        /*07d4*/ 	.word	0x00038840
        /*07d8*/ 	.short	0x010a
        /*07da*/ 	.byte	0x3f
	.zero		1


	//   ....[49]....
        /*07dc*/ 	.word	0x000154a0
        /*07e0*/ 	.word	0x00000002
        /*07e4*/ 	.word	0x00000060
        /*07e8*/ 	.short	0x010a
        /*07ea*/ 	.byte	0x3f
	.zero		1


	//   ....[50]....
        /*07ec*/ 	.word	0x00015c30
        /*07f0*/ 	.word	0x00000002
        /*07f4*/ 	.word	0x00038840
        /*07f8*/ 	.short	0x010a
        /*07fa*/ 	.byte	0x3f
	.zero		1


	//   ....[51]....
        /*07fc*/ 	.word	0x000161c0
        /*0800*/ 	.word	0x00000002
        /*0804*/ 	.word	0x00000060
        /*0808*/ 	.short	0x010a
        /*080a*/ 	.byte	0x3f
	.zero		1


	//   ....[52]....
        /*080c*/ 	.word	0x00016900
        /*0810*/ 	.word	0x00000002
        /*0814*/ 	.word	0x00038860
        /*0818*/ 	.short	0x010a
        /*081a*/ 	.byte	0x3f
	.zero		1


	//   ....[53]....
        /*081c*/ 	.word	0x000170e0
        /*0820*/ 	.word	0x00000000
        /*0824*/ 	.word	0x00038820
        /*0828*/ 	.short	0x010a
        /*082a*/ 	.byte	0x3f
	.zero		1


	//   ....[54]....
        /*082c*/ 	.word	0x000172d0
        /*0830*/ 	.word	0x00000006
        /*0834*/ 	.word	0x00000000
        /*0838*/ 	.short	0x010a
        /*083a*/ 	.byte	0x3f
	.zero		1


	//   ....[55]....
        /*083c*/ 	.word	0x00017320
        /*0840*/ 	.word	0x00000003
        /*0844*/ 	.word	0x00000000
        /*0848*/ 	.short	0x010a
        /*084a*/ 	.byte	0x3f
	.zero		1


	//   ....[56]....
        /*084c*/ 	.word	0x00017380
        /*0850*/ 	.word	0x00000012
        /*0854*/ 	.word	0x00000000
        /*0858*/ 	.short	0x010a
        /*085a*/ 	.byte	0x3f
	.zero		1


	//   ....[57]....
        /*085c*/ 	.word	0x000173b0
        /*0860*/ 	.word	0x00000003
        /*0864*/ 	.word	0x00000000
        /*0868*/ 	.short	0x010a
        /*086a*/ 	.byte	0x3f
	.zero		1


	//   ....[58]....
        /*086c*/ 	.word	0x00017430
        /*0870*/ 	.word	0x00000003
        /*0874*/ 	.word	0x00038800
        /*0878*/ 	.short	0x010a
        /*087a*/ 	.byte	0x3f
	.zero		1


	//   ....[59]....
        /*087c*/ 	.word	0x00017480
        /*0880*/ 	.word	0x00000000
        /*0884*/ 	.word	0x00038830
        /*0888*/ 	.short	0x010a
        /*088a*/ 	.byte	0x3f
	.zero		1


	//   ....[60]....
        /*088c*/ 	.word	0x000174f0
        /*0890*/ 	.word	0x00000004
        /*0894*/ 	.word	0x00038830
        /*0898*/ 	.short	0x010a
        /*089a*/ 	.byte	0x3f
	.zero		1


	//   ....[61]....
        /*089c*/ 	.word	0x00017550
        /*08a0*/ 	.word	0x00000003
        /*08a4*/ 	.word	0x00038850
        /*08a8*/ 	.short	0x010a
        /*08aa*/ 	.byte	0x3f
	.zero		1


	//   ....[62]....
        /*08ac*/ 	.word	0x000175b0
        /*08b0*/ 	.word	0x00000004
        /*08b4*/ 	.word	0x00038830
        /*08b8*/ 	.short	0x010a
        /*08ba*/ 	.byte	0x3f
	.zero		1


	//   ....[63]....
        /*08bc*/ 	.word	0x00017610
        /*08c0*/ 	.word	0x00000003
        /*08c4*/ 	.word	0x00038850
        /*08c8*/ 	.short	0x010a
        /*08ca*/ 	.byte	0x3f
	.zero		1


	//   ....[64]....
        /*08cc*/ 	.word	0x00017670
        /*08d0*/ 	.word	0x00000007
        /*08d4*/ 	.word	0x00038850
        /*08d8*/ 	.short	0x010a
        /*08da*/ 	.byte	0x3f
	.zero		1


	//   ....[65]....
        /*08dc*/ 	.word	0x000177c0
        /*08e0*/ 	.word	0x00000000
        /*08e4*/ 	.word	0x00038840
        /*08e8*/ 	.short	0x010a
        /*08ea*/ 	.byte	0x3f
	.zero		1


	//   ....[66]....
        /*08ec*/ 	.word	0x000183a0
        /*08f0*/ 	.word	0x00000011
        /*08f4*/ 	.word	0x00038820
        /*08f8*/ 	.short	0x010a
        /*08fa*/ 	.byte	0x3f
	.zero		1


	//   ....[67]....
        /*08fc*/ 	.word	0x000183f0
        /*0900*/ 	.word	0x00000002
        /*0904*/ 	.word	0x00038840
        /*0908*/ 	.short	0x010a
        /*090a*/ 	.byte	0x3f
	.zero		1


	//   ....[68]....
        /*090c*/ 	.word	0x00018440
        /*0910*/ 	.word	0x00000003
        /*0914*/ 	.word	0x00000060
        /*0918*/ 	.short	0x010a
        /*091a*/ 	.byte	0x3f
	.zero		1


	//   ....[69]....
        /*091c*/ 	.word	0x00018490
        /*0920*/ 	.word	0x00000003
        /*0924*/ 	.word	0x00038840
        /*0928*/ 	.short	0x010a
        /*092a*/ 	.byte	0x3f
	.zero		1


	//   ....[70]....
        /*092c*/ 	.word	0x000184e0
        /*0930*/ 	.word	0x00000002
        /*0934*/ 	.word	0x00000060
        /*0938*/ 	.short	0x010a
        /*093a*/ 	.byte	0x3f
	.zero		1


	//   ....[71]....
        /*093c*/ 	.word	0x00018530
        /*0940*/ 	.word	0x00000002
        /*0944*/ 	.word	0x00038840
        /*0948*/ 	.short	0x010a
        /*094a*/ 	.byte	0x3f
	.zero		1


	//   ....[72]....
        /*094c*/ 	.word	0x00018580
        /*0950*/ 	.word	0x00000002
        /*0954*/ 	.word	0x00000060
        /*0958*/ 	.short	0x010a
        /*095a*/ 	.byte	0x3f
	.zero		1


	//   ....[73]....
        /*095c*/ 	.word	0x000185d0
        /*0960*/ 	.word	0x00000002
        /*0964*/ 	.word	0x00038860
        /*0968*/ 	.short	0x010a
        /*096a*/ 	.byte	0x3f
	.zero		1


	//   ....[74]....
        /*096c*/ 	.word	0x000186c0
        /*0970*/ 	.word	0x00000000
        /*0974*/ 	.word	0x00038820
        /*0978*/ 	.short	0x010a
        /*097a*/ 	.byte	0x3f
	.zero		1


	//   ....[75]....
        /*097c*/ 	.word	0x00018860
        /*0980*/ 	.word	0x00000006
        /*0984*/ 	.word	0x00000000
        /*0988*/ 	.short	0x010a
        /*098a*/ 	.byte	0x3f
	.zero		1


	//   ....[76]....
        /*098c*/ 	.word	0x000188b0
        /*0990*/ 	.word	0x00000003
        /*0994*/ 	.word	0x00000000
        /*0998*/ 	.short	0x010a
        /*099a*/ 	.byte	0x3f
	.zero		1


	//   ....[77]....
        /*099c*/ 	.word	0x00018900
        /*09a0*/ 	.word	0x00000012
        /*09a4*/ 	.word	0x00000000
        /*09a8*/ 	.short	0x010a
        /*09aa*/ 	.byte	0x3f
	.zero		1


	//----- nvinfo : EIATTR_NUM_MBARRIERS
	.align		4
.L_567:
        /*09ac*/ 	.byte	0x03, 0x38
        /*09ae*/ 	.short	0x0016


	//----- nvinfo : EIATTR_EXIT_INSTR_OFFSETS
	.align		4
        /*09b0*/ 	.byte	0x04, 0x1c
        /*09b2*/ 	.short	(.L_569 - .L_568)


	//   ....[0]....
.L_568:
        /*09b4*/ 	.word	0x00000a10


	//   ....[1]....
        /*09b8*/ 	.word	0x00011df0


	//   ....[2]....
        /*09bc*/ 	.word	0x00017400


	//----- nvinfo : EIATTR_MAX_THREADS
	.align		4
.L_569:
        /*09c0*/ 	.byte	0x04, 0x05
        /*09c2*/ 	.short	(.L_571 - .L_570)
.L_570:
        /*09c4*/ 	.word	0x00000180
        /*09c8*/ 	.word	0x00000001
        /*09cc*/ 	.word	0x00000001


	//----- nvinfo : EIATTR_CRS_STACK_SIZE
	.align		4
.L_571:
        /*09d0*/ 	.byte	0x04, 0x1e
        /*09d2*/ 	.short	(.L_573 - .L_572)
.L_572:
        /*09d4*/ 	.word	0x00000000


	//----- nvinfo : EIATTR_CBANK_PARAM_SIZE
	.align		4
.L_573:
        /*09d8*/ 	.byte	0x03, 0x19
        /*09da*/ 	.short	0x0af0


	//----- nvinfo : EIATTR_PARAM_CBANK
	.align		4
        /*09dc*/ 	.byte	0x04, 0x0a
        /*09de*/ 	.short	(.L_575 - .L_574)
	.align		4
.L_574:
        /*09e0*/ 	.word	index@(.nv.constant0._ZN7cutlass13device_kernelIN5flash11enable_sm90INS1_16FlashAttnFwdSm90INS1_25CollectiveMainloopFwdSm90ILi2EN4cute5tupleIJNS5_1CILi1EEES8_S8_EEENS6_IJNS7_ILi128EEENS7_ILi80EEENS7_ILi256EEEEEELi256ENS_10bfloat16_tEfNS_4arch4Sm90ELb1ELb0ELb1ELb0ELb0ELb0ELb0ELb1ELb1ELb1ELb0ELb0EEENS1_21CollectiveEpilogueFwdINS6_IJSA_SC_SB_EEES9_SE_SG_Li256ELb0ELb1ELb0ELb0EEENS1_30DynamicPersistentTileSchedulerILi256ELi128ELb0ELb1ELb1EEEEEEEEEvNT_6ParamsE)
        /*09e4*/ 	.short	0x0210
        /*09e6*/ 	.short	0x0af0


	//----- nvinfo : EIATTR_SW_WAR
	.align		4
.L_575:
        /*09e8*/ 	.byte	0x04, 0x36
        /*09ea*/ 	.short	(.L_577 - .L_576)
.L_576:
        /*09ec*/ 	.word	0x00000008
.L_577:


//--------------------- .nv.info._ZN7cutlass13device_kernelIN5flash11enable_sm90INS1_16FlashAttnFwdSm90INS1_25CollectiveMainloopFwdSm90ILi2EN4cute5tupleIJNS5_1CILi1EEES8_S8_EEENS6_IJNS7_ILi128EEENS7_ILi80EEENS7_ILi256EEEEEELi256ENS_10bfloat16_tEfNS_4arch4Sm90ELb1ELb0ELb1ELb1ELb0ELb0ELb0ELb1ELb1ELb1ELb0ELb0EEENS1_21CollectiveEpilogueFwdINS6_IJSA_SC_SB_EEES9_SE_SG_Li256ELb1ELb1ELb0ELb0EEENS1_36VarlenDynamicPersistentTileSchedulerILi128ELi80ELi256ELi128ELb0ELb1ELb1ELb1ELb1ELb1EEEEEEEEEvNT_6ParamsE --------------------------
	.section	.nv.info._ZN7cutlass13device_kernelIN5flash11enable_sm90INS1_16FlashAttnFwdSm90INS1_25CollectiveMainloopFwdSm90ILi2EN4cute5tupleIJNS5_1CILi1EEES8_S8_EEENS6_IJNS7_ILi128EEENS7_ILi80EEENS7_ILi256EEEEEELi256ENS_10bfloat16_tEfNS_4arch4Sm90ELb1ELb0ELb1ELb1ELb0ELb0ELb0ELb1ELb1ELb1ELb0ELb0EEENS1_21CollectiveEpilogueFwdINS6_IJSA_SC_SB_EEES9_SE_SG_Li256ELb1ELb1ELb0ELb0EEENS1_36VarlenDynamicPersistentTileSchedulerILi128ELi80ELi256ELi128ELb0ELb1ELb1ELb1ELb1ELb1EEEEEEEEEvNT_6ParamsE,"",@"SHT_CUDA_INFO"
	.sectionflags	@""
	.align	4


	//----- nvinfo : EIATTR_CUDA_API_VERSION
	.align		4
        /*0000*/ 	.byte	0x04, 0x37
        /*0002*/ 	.short	(.L_579 - .L_578)
.L_578:
        /*0004*/ 	.word	0x00000082


	//----- nvinfo : EIATTR_KPARAM_INFO
	.align		4
.L_579:
        /*0008*/ 	.byte	0x04, 0x17
        /*000a*/ 	.short	(.L_581 - .L_580)
.L_580:
        /*000c*/ 	.word	0x00000000
        /*0010*/ 	.short	0x0000
        /*0012*/ 	.short	0x0070
        /*0014*/ 	.byte	0x00, 0xf0, 0x01, 0x2a


	//----- nvinfo : EIATTR_SPARSE_MMA_MASK
	.align		4
.L_581:
        /*0018*/ 	.byte	0x03, 0x50
        /*001a*/ 	.short	0x0000


	//----- nvinfo : EIATTR_MAXREG_COUNT
	.align		4
        /*001c*/ 	.byte	0x03, 0x1b
        /*001e*/ 	.short	0x00a8


	//----- nvinfo : EIATTR_NUM_BARRIERS
	.align		4
        /*0020*/ 	.byte	0x02, 0x4c
        /*0022*/ 	.byte	0x09
	.zero		1


	//----- nvinfo : EIATTR_EXTERNS
	.align		4
        /*0024*/ 	.byte	0x04, 0x0f
        /*0026*/ 	.short	(.L_583 - .L_582)


	//   ....[0]....
	.align		4
.L_582:
        /*0028*/ 	.word	index@(__assertfail)


	//----- nvinfo : EIATTR_ANNOTATIONS
	.align		4
.L_583:
        /*002c*/ 	.byte	0x04, 0x55
        /*002e*/ 	.short	(.L_585 - .L_584)


	//   ....[0]....
.L_584:
        /* <DEDUP_REMOVED lines=79> */


	//----- nvinfo : EIATTR_MERCURY_ISA_VERSION
	.align		4
.L_585:
        /*0510*/ 	.byte	0x03, 0x5f
        /*0512*/ 	.short	0x0101


	//----- nvinfo : EIATTR_UNUSED_LOAD_BYTE_OFFSET
	.align		4
        /*0514*/ 	.byte	0x04, 0x44
        /*0516*/ 	.short	(.L_587 - .L_586)


	//   ....[0]....
.L_586:
        /*0518*/ 	.word	0x00000a10
        /*051c*/ 	.word	0x0000fff0


	//   ....[1]....
        /*0520*/ 	.word	0x0000f5b0
        /*0524*/ 	.word	0x0000fff0


	//----- nvinfo : EIATTR_INT_WARP_WIDE_INSTR_OFFSETS
	.align		4
.L_587:
        /*0528*/ 	.byte	0x04, 0x31
        /*052a*/ 	.short	(.L_589 - .L_588)


	//   ....[0]....
.L_588:
        /*052c*/ 	.word	0x00000130


	//   ....[1]....
        /*0530*/ 	.word	0x00000170


	//   ....[2]....
        /*0534*/ 	.word	0x000001e0


	//   ....[3]....
        /*0538*/ 	.word	0x00013900


	//   ....[4]....
        /*053c*/ 	.word	0x000139a0


	//   ....[5]....
        /*0540*/ 	.word	0x00018050


	//   ....[6]....
        /*0544*/ 	.word	0x000180c0


	//----- nvinfo : EIATTR_COOP_GROUP_MASK_REGIDS
	.align		4
.L_589:
        /*0548*/ 	.byte	0x04, 0x29
        /*054a*/ 	.short	(.L_591 - .L_590)


	//   ....[0]....
.L_590:
        /*054c*/ 	.word	0xffffffff


	//   ....[1]....
        /*0550*/ 	.word	0xffffffff


	//   ....[2]....
        /*0554*/ 	.word	0xffffffff


	//   ....[3]....
        /*0558*/ 	.word	0xffffffff


	//   ....[4]....
        /*055c*/ 	.word	0xffffffff


	//   ....[5]....
        /*0560*/ 	.word	0xffffffff


	//   ....[6]....
        /*0564*/ 	.word	0xffffffff


	//   ....[7]....
        /*0568*/ 	.word	0xffffffff


	//   ....[8]....
        /*056c*/ 	.word	0xffffffff


	//   ....[9]....
        /*0570*/ 	.word	0xffffffff


	//   ....[10]....
        /*0574*/ 	.word	0xffffffff


	//   ....[11]....
        /*0578*/ 	.word	0xffffffff


	//   ....[12]....
        /*057c*/ 	.word	0xffffffff


	//   ....[13]....
        /*0580*/ 	.word	0xffffffff


	//   ....[14]....
        /*0584*/ 	.word	0xffffffff


	//   ....[15]....
        /*0588*/ 	.word	0xffffffff


	//   ....[16]....
        /*058c*/ 	.word	0xffffffff


	//   ....[17]....
        /*0590*/ 	.word	0xffffffff


	//   ....[18]....
        /*0594*/ 	.word	0xffffffff


	//   ....[19]....
        /*0598*/ 	.word	0xffffffff


	//   ....[20]....
        /*059c*/ 	.word	0xffffffff


	//   ....[21]....
        /*05a0*/ 	.word	0xffffffff


	//   ....[22]....
        /*05a4*/ 	.word	0xffffffff


	//   ....[23]....
        /*05a8*/ 	.word	0xffffffff


	//   ....[24]....
        /*05ac*/ 	.word	0xffffffff


	//   ....[25]....
        /*05b0*/ 	.word	0xffffffff


	//   ....[26]....
        /*05b4*/ 	.word	0xffffffff


	//   ....[27]....
        /*05b8*/ 	.word	0xffffffff


	//   ....[28]....
        /*05bc*/ 	.word	0xffffffff


	//   ....[29]....
        /*05c0*/ 	.word	0xffffffff


	//   ....[30]....
        /*05c4*/ 	.word	0xffffffff


	//   ....[31]....
        /*05c8*/ 	.word	0xffffffff


	//   ....[32]....
        /*05cc*/ 	.word	0xffffffff


	//   ....[33]....
        /*05d0*/ 	.word	0xffffffff


	//   ....[34]....
        /*05d4*/ 	.word	0xffffffff


	//   ....[35]....
        /*05d8*/ 	.word	0xffffffff


	//   ....[36]....
        /*05dc*/ 	.word	0xffffffff


	//   ....[37]....
        /*05e0*/ 	.word	0xffffffff


	//   ....[38]....
        /*05e4*/ 	.word	0xffffffff


	//   ....[39]....
        /*05e8*/ 	.word	0xffffffff


	//   ....[40]....
        /*05ec*/ 	.word	0xffffffff


	//   ....[41]....
        /*05f0*/ 	.word	0xffffffff


	//   ....[42]....
        /*05f4*/ 	.word	0xffffffff


	//   ....[43]....
        /*05f8*/ 	.word	0xffffffff


	//   ....[44]....
        /*05fc*/ 	.word	0xffffffff


	//   ....[45]....
        /*0600*/ 	.word	0xffffffff


	//   ....[46]....
        /*0604*/ 	.word	0xffffffff


	//   ....[47]....
        /*0608*/ 	.word	0xffffffff


	//   ....[48]....
        /*060c*/ 	.word	0xffffffff


	//   ....[49]....
        /*0610*/ 	.word	0xffffffff


	//   ....[50]....
        /*0614*/ 	.word	0xffffffff


	//   ....[51]....
        /*0618*/ 	.word	0xffffffff


	//   ....[52]....
        /*061c*/ 	.word	0xffffffff


	//   ....[53]....
        /*0620*/ 	.word	0xffffffff


	//   ....[54]....
        /*0624*/ 	.word	0xffffffff


	//   ....[55]....
        /*0628*/ 	.word	0xffffffff


	//   ....[56]....
        /*062c*/ 	.word	0xffffffff


	//   ....[57]....
        /*0630*/ 	.word	0xffffffff


	//   ....[58]....
        /*0634*/ 	.word	0xffffffff


	//   ....[59]....
        /*0638*/ 	.word	0xffffffff


	//   ....[60]....
        /*063c*/ 	.word	0xffffffff


	//   ....[61]....
        /*0640*/ 	.word	0xffffffff


	//   ....[62]....
        /*0644*/ 	.word	0xffffffff


	//   ....[63]....
        /*0648*/ 	.word	0xffffffff


	//   ....[64]....
        /*064c*/ 	.word	0xffffffff


	//   ....[65]....
        /*0650*/ 	.word	0xffffffff


	//   ....[66]....
        /*0654*/ 	.word	0xffffffff


	//   ....[67]....
        /*0658*/ 	.word	0xffffffff


	//   ....[68]....
        /*065c*/ 	.word	0xffffffff


	//   ....[69]....
        /*0660*/ 	.word	0xffffffff


	//   ....[70]....
        /*0664*/ 	.word	0xffffffff


	//   ....[71]....
        /*0668*/ 	.word	0xffffffff


	//   ....[72]....
        /*066c*/ 	.word	0xffffffff


	//   ....[73]....
        /*0670*/ 	.word	0xffffffff


	//   ....[74]....
        /*0674*/ 	.word	0xffffffff


	//   ....[75]....
        /*0678*/ 	.word	0xffffffff


	//   ....[76]....
        /*067c*/ 	.word	0xffffffff


	//   ....[77]....
        /*0680*/ 	.word	0xffffffff


	//   ....[78]....
        /*0684*/ 	.word	0xffffffff


	//   ....[79]....
        /*0688*/ 	.word	0xffffffff


	//   ....[80]....
        /*068c*/ 	.word	0xffffffff


	//   ....[81]....
        /*0690*/ 	.word	0xffffffff


	//   ....[82]....
        /*0694*/ 	.word	0xffffffff


	//   ....[83]....
        /*0698*/ 	.word	0xffffffff


	//   ....[84]....
        /*069c*/ 	.word	0xffffffff


	//   ....[85]....
        /*06a0*/ 	.word	0xffffffff


	//   ....[86]....
        /*06a4*/ 	.word	0xffffffff


	//   ....[87]....
        /*06a8*/ 	.word	0xffffffff


	//   ....[88]....
        /*06ac*/ 	.word	0xffffffff


	//   ....[89]....
        /*06b0*/ 	.word	0xffffffff


	//   ....[90]....
        /*06b4*/ 	.word	0xffffffff


	//   ....[91]....
        /*06b8*/ 	.word	0xffffffff


	//   ....[92]....
        /*06bc*/ 	.word	0xffffffff


	//   ....[93]....
        /*06c0*/ 	.word	0xffffffff


	//   ....[94]....
        /*06c4*/ 	.word	0xffffffff


	//   ....[95]....
        /*06c8*/ 	.word	0xffffffff


	//   ....[96]....
        /*06cc*/ 	.word	0xffffffff


	//   ....[97]....
        /*06d0*/ 	.word	0xffffffff


	//   ....[98]....
        /*06d4*/ 	.word	0xffffffff


	//   ....[99]....
        /*06d8*/ 	.word	0x0500000f


	//   ....[100]....
        /*06dc*/ 	.word	0x0500000f


	//   ....[101]....
        /*06e0*/ 	.word	0x0500000f


	//   ....[102]....
        /*06e4*/ 	.word	0x0500000f


	//   ....[103]....
        /*06e8*/ 	.word	0x0500000f


	//   ....[104]....
        /*06ec*/ 	.word	0x0500000f


	//   ....[105]....
        /*06f0*/ 	.word	0x0500000f


	//   ....[106]....
        /*06f4*/ 	.word	0x0500000f


	//   ....[107]....
        /*06f8*/ 	.word	0x0500000f


	//   ....[108]....
        /*06fc*/ 	.word	0x0500000f


	//   ....[109]....
        /*0700*/ 	.word	0x0500000f


	//   ....[110]....
        /*0704*/ 	.word	0x0500000f


	//   ....[111]....
        /*0708*/ 	.word	0x0500000f


	//   ....[112]....
        /*070c*/ 	.word	0x0500000f


	//   ....[113]....
        /*0710*/ 	.word	0x0500000f


	//   ....[114]....
        /*0714*/ 	.word	0x0500000f


	//   ....[115]....
        /*0718*/ 	.word	0x0500000f


	//   ....[116]....
        /*071c*/ 	.word	0x0500000f


	//   ....[117]....
        /*0720*/ 	.word	0x0500000f


	//   ....[118]....
        /*0724*/ 	.word	0x0500000f


	//   ....[119]....
        /*0728*/ 	.word	0x0500000f


	//   ....[120]....
        /*072c*/ 	.word	0x0500000f


	//   ....[121]....
        /*0730*/ 	.word	0x0500000f


	//   ....[122]....
        /*0734*/ 	.word	0x0500000f


	//   ....[123]....
        /*0738*/ 	.word	0x0500000f


	//   ....[124]....
        /*073c*/ 	.word	0x0500000f


	//   ....[125]....
        /*0740*/ 	.word	0x0500000f


	//   ....[126]....
        /*0744*/ 	.word	0x0500000f


	//   ....[127]....
        /*0748*/ 	.word	0x0500000f


	//   ....[128]....
        /*074c*/ 	.word	0x0500000f


	//   ....[129]....
        /*0750*/ 	.word	0x0500000f


	//   ....[130]....
        /*0754*/ 	.word	0x0500000f


	//   ....[131]....
        /*0758*/ 	.word	0x0500000f


	//   ....[132]....
        /*075c*/ 	.word	0x0500000f


	//   ....[133]....
        /*0760*/ 	.word	0x0500000f


	//----- nvinfo : EIATTR_COOP_GROUP_INSTR_OFFSETS
	.align		4
.L_591:
        /*0764*/ 	.byte	0x04, 0x28
        /*0766*/ 	.short	(.L_593 - .L_592)


	//   ....[0]....
.L_592:
        /*0768*/ 	.word	0x00000060


	//   ....[1]....
        /*076c*/ 	.word	0x00000140


	//   ....[2]....
        /*0770*/ 	.word	0x00000190


	//   ....[3]....
        /*0774*/ 	.word	0x000003c0


	//   ....[4]....
        /*0778*/ 	.word	0x00000520


	//   ....[5]....
        /*077c*/ 	.word	0x00000640


	//   ....[6]....
        /*0780*/ 	.word	0x000007a0


	//   ....[7]....
        /*0784*/ 	.word	0x000019a0


	//   ....[8]....
        /*0788*/ 	.word	0x00004250


	//   ....[9]....
        /*078c*/ 	.word	0x00004280


	//   ....[10]....
        /*0790*/ 	.word	0x00004ed0


	//   ....[11]....
        /*0794*/ 	.word	0x00004f20


	//   ....[12]....
        /*0798*/ 	.word	0x00005510


	//   ....[13]....
        /*079c*/ 	.word	0x00005580


	//   ....[14]....
        /*07a0*/ 	.word	0x00008af0


	//   ....[15]....
        /*07a4*/ 	.word	0x00009030


	//   ....[16]....
        /*07a8*/ 	.word	0x00009050


	//   ....[17]....
        /*07ac*/ 	.word	0x000090f0


	//   ....[18]....
        /*07b0*/ 	.word	0x000096d0


	//   ....[19]....
        /*07b4*/ 	.word	0x00009720


	//   ....[20]....
        /*07b8*/ 	.word	0x0000d100


	//   ....[21]....
        /*07bc*/ 	.word	0x0000d160


	//   ....[22]....
        /*07c0*/ 	.word	0x0000d6f0


	//   ....[23]....
        /*07c4*/ 	.word	0x0000d750


	//   ....[24]....
        /*07c8*/ 	.word	0x0000e8b0


	//   ....[25]....
        /*07cc*/ 	.word	0x0000e8f0


	//   ....[26]....
        /*07d0*/ 	.word	0x0000e9c0


	//   ....[27]....
        /*07d4*/ 	.word	0x0000e9f0


	//   ....[28]....
        /*07d8*/ 	.word	0x00010720


	//   ....[29]....
        /*07dc*/ 	.word	0x00010750


	//   ....[30]....
        /*07e0*/ 	.word	0x00010790


	//   ....[31]....
        /*07e4*/ 	.word	0x000107c0


	//   ....[32]....
        /*07e8*/ 	.word	0x00011010


	//   ....[33]....
        /*07ec*/ 	.word	0x00011040


	//   ....[34]....
        /*07f0*/ 	.word	0x00011190


	//   ....[35]....
        /*07f4*/ 	.word	0x000111b0


	//   ....[36]....
        /*07f8*/ 	.word	0x00011300


	//   ....[37]....
        /*07fc*/ 	.word	0x00011320


	//   ....[38]....
        /*0800*/ 	.word	0x00011480


	//   ....[39]....
        /*0804*/ 	.word	0x000114a0


	//   ....[40]....
        /*0808*/ 	.word	0x00011ec0


	//   ....[41]....
        /*080c*/ 	.word	0x00011ef0


	//   ....[42]....
        /*0810*/ 	.word	0x00012050


	//   ....[43]....
        /*0814*/ 	.word	0x00012070


	//   ....[44]....
        /*0818*/ 	.word	0x000121c0


	//   ....[45]....
        /*081c*/ 	.word	0x000121e0


	//   ....[46]....
        /*0820*/ 	.word	0x00012340


	//   ....[47]....
        /*0824*/ 	.word	0x00012360


	//   ....[48]....
        /*0828*/ 	.word	0x00012530


	//   ....[49]....
        /*082c*/ 	.word	0x00012710


	//   ....[50]....
        /*0830*/ 	.word	0x00012740


	//   ....[51]....
        /*0834*/ 	.word	0x00012770


	//   ....[52]....
        /*0838*/ 	.word	0x000127a0


	//   ....[53]....
        /*083c*/ 	.word	0x000127d0


	//   ....[54]....
        /*0840*/ 	.word	0x00012800


	//   ....[55]....
        /*0844*/ 	.word	0x00012980


	//   ....[56]....
        /*0848*/ 	.word	0x000129b0


	//   ....[57]....
        /*084c*/ 	.word	0x000129e0


	//   ....[58]....
        /*0850*/ 	.word	0x00012a10


	//   ....[59]....
        /*0854*/ 	.word	0x00012a40


	//   ....[60]....
        /*0858*/ 	.word	0x00012a70


	//   ....[61]....
        /*085c*/ 	.word	0x00012b20


	//   ....[62]....
        /*0860*/ 	.word	0x00012b80


	//   ....[63]....
        /*0864*/ 	.word	0x00012c10


	//   ....[64]....
        /*0868*/ 	.word	0x00013f20


	//   ....[65]....
        /*086c*/ 	.word	0x00014c20


	//   ....[66]....
        /*0870*/ 	.word	0x00014c30


	//   ....[67]....
        /*0874*/ 	.word	0x00014c50


	//   ....[68]....
        /*0878*/ 	.word	0x00014d10


	//   ....[69]....
        /*087c*/ 	.word	0x00014d30


	//   ....[70]....
        /*0880*/ 	.word	0x00014de0


	//   ....[71]....
        /*0884*/ 	.word	0x00014e00


	//   ....[72]....
        /*0888*/ 	.word	0x00014eb0


	//   ....[73]....
        /*088c*/ 	.word	0x00014ed0


	//   ....[74]....
        /*0890*/ 	.word	0x00014f80


	//   ....[75]....
        /*0894*/ 	.word	0x00014fa0


	//   ....[76]....
        /*0898*/ 	.word	0x00015050


	//   ....[77]....
        /*089c*/ 	.word	0x00015070


	//   ....[78]....
        /*08a0*/ 	.word	0x00015110


	//   ....[79]....
        /*08a4*/ 	.word	0x00015130


	//   ....[80]....
        /*08a8*/ 	.word	0x00015170


	//   ....[81]....
        /*08ac*/ 	.word	0x00018990


	//   ....[82]....
        /*08b0*/ 	.word	0x000189f0


	//   ....[83]....
        /*08b4*/ 	.word	0x00018a20


	//   ....[84]....
        /*08b8*/ 	.word	0x00018a30


	//   ....[85]....
        /*08bc*/ 	.word	0x00018a60


	//   ....[86]....
        /*08c0*/ 	.word	0x00018a90


	//   ....[87]....
        /*08c4*/ 	.word	0x00018ac0


	//   ....[88]....
        /*08c8*/ 	.word	0x00018af0


	//   ....[89]....
        /*08cc*/ 	.word	0x00018c80


	//   ....[90]....
        /*08d0*/ 	.word	0x00018cb0


	//   ....[91]....
        /*08d4*/ 	.word	0x00018ce0


	//   ....[92]....
        /*08d8*/ 	.word	0x00018d10


	//   ....[93]....
        /*08dc*/ 	.word	0x00018d40


	//   ....[94]....
        /*08e0*/ 	.word	0x00018d70


	//   ....[95]....
        /*08e4*/ 	.word	0x00018e30


	//   ....[96]....
        /*08e8*/ 	.word	0x00018e50


	//   ....[97]....
        /*08ec*/ 	.word	0x00018ec0


	//   ....[98]....
        /*08f0*/ 	.word	0x000195a0


	//   ....[99]....
        /*08f4*/ 	.word	0x00019bb0


	//   ....[100]....
        /*08f8*/ 	.word	0x00019d60


	//   ....[101]....
        /*08fc*/ 	.word	0x00019db0


	//   ....[102]....
        /*0900*/ 	.word	0x00019ee0


	//   ....[103]....
        /*0904*/ 	.word	0x00019f50


	//   ....[104]....
        /*0908*/ 	.word	0x0001a080


	//   ....[105]....
        /*090c*/ 	.word	0x0001a0f0


	//   ....[106]....
        /*0910*/ 	.word	0x0001a220


	//   ....[107]....
        /*0914*/ 	.word	0x0001a290


	//   ....[108]....
        /*0918*/ 	.word	0x0001a3c0


	//   ....[109]....
        /*091c*/ 	.word	0x0001a430


	//   ....[110]....
        /*0920*/ 	.word	0x0001a560


	//   ....[111]....
        /*0924*/ 	.word	0x0001a5d0


	//   ....[112]....
        /*0928*/ 	.word	0x0001a710


	//   ....[113]....
        /*092c*/ 	.word	0x0001a760


	//   ....[114]....
        /*0930*/ 	.word	0x0001a890


	//   ....[115]....
        /*0934*/ 	.word	0x0001a8e0


	//   ....[116]....
        /*0938*/ 	.word	0x0001ac10


	//   ....[117]....
        /*093c*/ 	.word	0x0001acb0


	//   ....[118]....
        /*0940*/ 	.word	0x0001ade0


	//   ....[119]....
        /*0944*/ 	.word	0x0001ae60


	//   ....[120]....
        /*0948*/ 	.word	0x0001aee0


	//   ....[121]....
        /*094c*/ 	.word	0x0001af60


	//   ....[122]....
        /*0950*/ 	.word	0x0001afe0


	//   ....[123]....
        /*0954*/ 	.word	0x0001b070


	//   ....[124]....
        /*0958*/ 	.word	0x0001b110


	//   ....[125]....
        /*095c*/ 	.word	0x0001b1b0


	//   ....[126]....
        /*0960*/ 	.word	0x0001b230


	//   ....[127]....
        /*0964*/ 	.word	0x0001b2b0


	//   ....[128]....
        /*0968*/ 	.word	0x0001b330


	//   ....[129]....
        /*096c*/ 	.word	0x0001b3c0


	//   ....[130]....
        /*0970*/ 	.word	0x0001b440


	//   ....[131]....
        /*0974*/ 	.word	0x0001b4e0


	//   ....[132]....
        /*0978*/ 	.word	0x0001b570


	//   ....[133]....
        /*097c*/ 	.word	0x0001b6a0


	//----- nvinfo : EIATTR_REG_RECONFIG
	.align		4
.L_593:
        /*0980*/ 	.byte	0x01, 0x54
	.zero		2


	//----- nvinfo : EIATTR_SYSCALL_OFFSETS
	.align		4
        /*0984*/ 	.byte	0x04, 0x46
        /*0986*/ 	.short	(.L_595 - .L_594)


	//   ....[0]....
.L_594:
        /*0988*/ 	.word	0x00001b90


	//   ....[1]....
        /*098c*/ 	.word	0x00013b10


	//   ....[2]....
        /*0990*/ 	.word	0x00013c70


	//   ....[3]....
        /*0994*/ 	.word	0x00013d70


	//   ....[4]....
        /*0998*/ 	.word	0x000147b0


	//----- nvinfo : EIATTR_MBARRIER_INSTR_OFFSETS
	.align		4
.L_595:
        /*099c*/ 	.byte	0x04, 0x39
        /*099e*/ 	.short	(.L_597 - .L_596)


	//   ....[0]....
.L_596:
        /*09a0*/ 	.word	0x00000270
        /*09a4*/ 	.word	0x000000ff
        /*09a8*/ 	.word	0x00038800
        /*09ac*/ 	.short	0x0100
        /*09ae*/ 	.byte	0x08
	.zero		1


	//   ....[1]....
        /*09b0*/ 	.word	0x00000280
        /*09b4*/ 	.word	0x000000ff
        /*09b8*/ 	.word	0x00038820
        /*09bc*/ 	.short	0x0100
        /*09be*/ 	.byte	0x08
	.zero		1


	//   ....[2]....
        /*09c0*/ 	.word	0x00000370
        /*09c4*/ 	.word	0x000000ff
        /*09c8*/ 	.word	0x00038830
        /*09cc*/ 	.short	0x0100
        /*09ce*/ 	.byte	0x08
	.zero		1


	//   ....[3]....
        /*09d0*/ 	.word	0x00000380
        /*09d4*/ 	.word	0x000000ff
        /*09d8*/ 	.word	0x00038840
        /*09dc*/ 	.short	0x0100
        /*09de*/ 	.byte	0x08
	.zero		1


	//   ....[4]....
        /*09e0*/ 	.word	0x00000390
        /*09e4*/ 	.word	0x000000ff
        /*09e8*/ 	.word	0x00038838
        /*09ec*/ 	.short	0x0100
        /*09ee*/ 	.byte	0x08
	.zero		1


	//   ....[5]....
        /*09f0*/ 	.word	0x000003a0
        /*09f4*/ 	.word	0x000000ff
        /*09f8*/ 	.word	0x00038848
        /*09fc*/ 	.short	0x0100
        /*09fe*/ 	.byte	0x08
	.zero		1


	//   ....[6]....
        /*0a00*/ 	.word	0x000004d0
        /*0a04*/ 	.word	0x000000ff
        /*0a08*/ 	.word	0x00038850
        /*0a0c*/ 	.short	0x0100
        /*0a0e*/ 	.byte	0x08
	.zero		1


	//   ....[7]....
        /*0a10*/ 	.word	0x000004e0
        /*0a14*/ 	.word	0x000000ff
        /*0a18*/ 	.word	0x00038860
        /*0a1c*/ 	.short	0x0100
        /*0a1e*/ 	.byte	0x08
	.zero		1


	//   ....[8]....
        /*0a20*/ 	.word	0x000004f0
        /*0a24*/ 	.word	0x000000ff
        /*0a28*/ 	.word	0x00038858
        /*0a2c*/ 	.short	0x0100
        /*0a2e*/ 	.byte	0x08
	.zero		1


	//   ....[9]....
        /*0a30*/ 	.word	0x00000500
        /*0a34*/ 	.word	0x000000ff
        /*0a38*/ 	.word	0x00038868
        /*0a3c*/ 	.short	0x0100
        /*0a3e*/ 	.byte	0x08
	.zero		1


	//   ....[10]....
        /*0a40*/ 	.word	0x000005f0
        /*0a44*/ 	.word	0x000000ff
        /*0a48*/ 	.word	0x00038870
        /*0a4c*/ 	.short	0x0100
        /*0a4e*/ 	.byte	0x06
	.zero		1


	//   ....[11]....
        /*0a50*/ 	.word	0x00000600
        /*0a54*/ 	.word	0x000000ff
        /*0a58*/ 	.word	0x00038880
        /*0a5c*/ 	.short	0x0100
        /*0a5e*/ 	.byte	0x06
	.zero		1


	//   ....[12]....
        /*0a60*/ 	.word	0x00000610
        /*0a64*/ 	.word	0x000000ff
        /*0a68*/ 	.word	0x00038878
        /*0a6c*/ 	.short	0x0100
        /*0a6e*/ 	.byte	0x06
	.zero		1


	//   ....[13]....
        /*0a70*/ 	.word	0x00000620
        /*0a74*/ 	.word	0x000000ff
        /*0a78*/ 	.word	0x00038888
        /*0a7c*/ 	.short	0x0100
        /*0a7e*/ 	.byte	0x06
	.zero		1


	//   ....[14]....
        /*0a80*/ 	.word	0x00000750
        /*0a84*/ 	.word	0x000000ff
        /*0a88*/ 	.word	0x00038890
        /*0a8c*/ 	.short	0x0100
        /*0a8e*/ 	.byte	0x08
	.zero		1


	//   ....[15]....
        /*0a90*/ 	.word	0x00000760
        /*0a94*/ 	.word	0x000000ff
        /*0a98*/ 	.word	0x000388a0
        /*0a9c*/ 	.short	0x0100
        /*0a9e*/ 	.byte	0x08
	.zero		1


	//   ....[16]....
        /*0aa0*/ 	.word	0x00000770
        /*0aa4*/ 	.word	0x000000ff
        /*0aa8*/ 	.word	0x00038898
        /*0aac*/ 	.short	0x0100
        /*0aae*/ 	.byte	0x08
	.zero		1


	//   ....[17]....
        /*0ab0*/ 	.word	0x00000780
        /*0ab4*/ 	.word	0x000000ff
        /*0ab8*/ 	.word	0x000388a8
        /*0abc*/ 	.short	0x0100
        /*0abe*/ 	.byte	0x08
	.zero		1


	//   ....[18]....
        /*0ac0*/ 	.word	0x000008b0
        /*0ac4*/ 	.word	0x000000ff
        /*0ac8*/ 	.word	0x000388b0
        /*0acc*/ 	.short	0x0100
        /*0ace*/ 	.byte	0x08
	.zero		1


	//   ....[19]....
        /*0ad0*/ 	.word	0x000008c0
        /*0ad4*/ 	.word	0x000000ff
        /*0ad8*/ 	.word	0x000388c0
        /*0adc*/ 	.short	0x0100
        /*0ade*/ 	.byte	0x08
	.zero		1


	//   ....[20]....
        /*0ae0*/ 	.word	0x000008d0
        /*0ae4*/ 	.word	0x000000ff
        /*0ae8*/ 	.word	0x000388b8
        /*0aec*/ 	.short	0x0100
        /*0aee*/ 	.byte	0x08
	.zero		1


	//   ....[21]....
        /*0af0*/ 	.word	0x000008e0
        /*0af4*/ 	.word	0x000000ff
        /*0af8*/ 	.word	0x000388c8
        /*0afc*/ 	.short	0x0100
        /*0afe*/ 	.byte	0x08
	.zero		1


	//   ....[22]....
        /*0b00*/ 	.word	0x00001c40
        /*0b04*/ 	.word	0x000000ff
        /*0b08*/ 	.word	0x00038800
        /*0b0c*/ 	.short	0x010a
        /*0b0e*/ 	.byte	0x06
	.zero		1


	//   ....[23]....
        /*0b10*/ 	.word	0x00001ce0
        /*0b14*/ 	.word	0x00000000
        /*0b18*/ 	.word	0x00038830
        /*0b1c*/ 	.short	0x010a
        /*0b1e*/ 	.byte	0x3f
	.zero		1


	//   ....[24]....
        /*0b20*/ 	.word	0x00001d40
        /*0b24*/ 	.word	0x00000000
        /*0b28*/ 	.word	0x00038830
        /*0b2c*/ 	.short	0x010a
        /*0b2e*/ 	.byte	0x3f
	.zero		1


	//   ....[25]....
        /*0b30*/ 	.word	0x00004d20
        /*0b34*/ 	.word	0x00000000
        /*0b38*/ 	.word	0x00000000
        /*0b3c*/ 	.short	0x0101
        /*0b3e*/ 	.byte	0x3f
	.zero		1


	//   ....[26]....
        /*0b40*/ 	.word	0x00005f60
        /*0b44*/ 	.word	0x000000ff
        /*0b48*/ 	.word	0x00038830
        /*0b4c*/ 	.short	0x010a
        /*0b4e*/ 	.byte	0x04
	.zero		1


	//   ....[27]....
        /*0b50*/ 	.word	0x00005fb0
        /*0b54*/ 	.word	0x000000ff
        /*0b58*/ 	.word	0x00038830
        /*0b5c*/ 	.short	0x010a
        /*0b5e*/ 	.byte	0x04
	.zero		1


	//   ....[28]....
        /*0b60*/ 	.word	0x00008470
        /*0b64*/ 	.word	0x000000ff
        /*0b68*/ 	.word	0x00038850
        /*0b6c*/ 	.short	0x010a
        /*0b6e*/ 	.byte	0x04
	.zero		1


	//   ....[29]....
        /*0b70*/ 	.word	0x000084b0
        /*0b74*/ 	.word	0x000000ff
        /*0b78*/ 	.word	0x00038850
        /*0b7c*/ 	.short	0x010a
        /*0b7e*/ 	.byte	0x04
	.zero		1


	//   ....[30]....
        /*0b80*/ 	.word	0x00009c30
        /*0b84*/ 	.word	0x00000014
        /*0b88*/ 	.word	0x00000000
        /*0b8c*/ 	.short	0x0101
        /*0b8e*/ 	.byte	0x3f
	.zero		1


	//   ....[31]....
        /*0b90*/ 	.word	0x00009c90
        /*0b94*/ 	.word	0x000000a0
        /*0b98*/ 	.word	0x00000000
        /*0b9c*/ 	.short	0x0101
        /*0b9e*/ 	.byte	0x3f
	.zero		1


	//   ....[32]....
        /*0ba0*/ 	.word	0x0000a1a0
        /*0ba4*/ 	.word	0x000000ff
        /*0ba8*/ 	.word	0x00038830
        /*0bac*/ 	.short	0x010a
        /*0bae*/ 	.byte	0x04
	.zero		1


	//   ....[33]....
        /*0bb0*/ 	.word	0x0000a1e0
        /*0bb4*/ 	.word	0x000000ff
        /*0bb8*/ 	.word	0x00038830
        /*0bbc*/ 	.short	0x010a
        /*0bbe*/ 	.byte	0x04
	.zero		1


	//   ....[34]....
        /*0bc0*/ 	.word	0x0000ca90
        /*0bc4*/ 	.word	0x000000ff
        /*0bc8*/ 	.word	0x00038850
        /*0bcc*/ 	.short	0x010a
        /*0bce*/ 	.byte	0x04
	.zero		1


	//   ....[35]....
        /*0bd0*/ 	.word	0x0000cad0
        /*0bd4*/ 	.word	0x000000ff
        /*0bd8*/ 	.word	0x00038850
        /*0bdc*/ 	.short	0x010a
        /*0bde*/ 	.byte	0x04
	.zero		1


	//   ....[36]....
        /*0be0*/ 	.word	0x0000db40
        /*0be4*/ 	.word	0x00000015
        /*0be8*/ 	.word	0x00000000
        /*0bec*/ 	.short	0x0101
        /*0bee*/ 	.byte	0x3f
	.zero		1


	//   ....[37]....
        /*0bf0*/ 	.word	0x0000dbf0
        /*0bf4*/ 	.word	0x0000009d
        /*0bf8*/ 	.word	0x00000000
        /*0bfc*/ 	.short	0x0101
        /*0bfe*/ 	.byte	0x3f
	.zero		1


	//   ....[38]....
        /*0c00*/ 	.word	0x0000e820
        /*0c04*/ 	.word	0x000000ff
        /*0c08*/ 	.word	0x00038850
        /*0c0c*/ 	.short	0x010a
        /*0c0e*/ 	.byte	0x07
	.zero		1


	//   ....[39]....
        /*0c10*/ 	.word	0x0000e860
        /*0c14*/ 	.word	0x000000ff
        /*0c18*/ 	.word	0x00038850
        /*0c1c*/ 	.short	0x010a
        /*0c1e*/ 	.byte	0x07
	.zero		1


	//   ....[40]....
        /*0c20*/ 	.word	0x0000ed50
        /*0c24*/ 	.word	0x00000009
        /*0c28*/ 	.word	0x00000000
        /*0c2c*/ 	.short	0x0101
        /*0c2e*/ 	.byte	0x3f
	.zero		1


	//   ....[41]....
        /*0c30*/ 	.word	0x00011000
        /*0c34*/ 	.word	0x00000013
        /*0c38*/ 	.word	0x00000000
        /*0c3c*/ 	.short	0x0101
        /*0c3e*/ 	.byte	0x3f
	.zero		1


	//   ....[42]....
        /*0c40*/ 	.word	0x000141c0
        /*0c44*/ 	.word	0x00000000
        /*0c48*/ 	.word	0x00038840
        /*0c4c*/ 	.short	0x010a
        /*0c4e*/ 	.byte	0x3f
	.zero		1


	//   ....[43]....
        /*0c50*/ 	.word	0x00015300
        /*0c54*/ 	.word	0x00000008
        /*0c58*/ 	.word	0x00038800
        /*0c5c*/ 	.short	0x0107
        /*0c5e*/ 	.byte	0x3f
	.zero		1


	//   ....[44]....
        /*0c60*/ 	.word	0x00015410
        /*0c64*/ 	.word	0x00000002
        /*0c68*/ 	.word	0x00038800
        /*0c6c*/ 	.short	0x0101
        /*0c6e*/ 	.byte	0x3f
	.zero		1


	//   ....[45]....
        /*0c70*/ 	.word	0x00015430
        /*0c74*/ 	.word	0x00000002
        /*0c78*/ 	.word	0x00038820
        /*0c7c*/ 	.short	0x010a
        /*0c7e*/ 	.byte	0x3f
	.zero		1


	//   ....[46]....
        /*0c80*/ 	.word	0x000157a0
        /*0c84*/ 	.word	0x00000002
        /*0c88*/ 	.word	0x00038840
        /*0c8c*/ 	.short	0x010a
        /*0c8e*/ 	.byte	0x3f
	.zero		1


	//   ....[47]....
        /*0c90*/ 	.word	0x00015d60
        /*0c94*/ 	.word	0x00000002
        /*0c98*/ 	.word	0x00000060
        /*0c9c*/ 	.short	0x010a
        /*0c9e*/ 	.byte	0x3f
	.zero		1


	//   ....[48]....
        /*0ca0*/ 	.word	0x00016660
        /*0ca4*/ 	.word	0x00000003
        /*0ca8*/ 	.word	0x00038840
        /*0cac*/ 	.short	0x010a
        /*0cae*/ 	.byte	0x3f
	.zero		1


	//   ....[49]....
        /*0cb0*/ 	.word	0x00016c20
        /*0cb4*/ 	.word	0x00000002
        /*0cb8*/ 	.word	0x00000060
        /*0cbc*/ 	.short	0x010a
        /*0cbe*/ 	.byte	0x3f
	.zero		1


	//   ....[50]....
        /*0cc0*/ 	.word	0x00017450
        /*0cc4*/ 	.word	0x00000002
        /*0cc8*/ 	.word	0x00038840
        /*0ccc*/ 	.short	0x010a
        /*0cce*/ 	.byte	0x3f
	.zero		1


	//   ....[51]....
        /*0cd0*/ 	.word	0x00017a10
        /*0cd4*/ 	.word	0x00000002
        /*0cd8*/ 	.word	0x00000060
        /*0cdc*/ 	.short	0x010a
        /*0cde*/ 	.byte	0x3f
	.zero		1


	//   ....[52]....
        /*0ce0*/ 	.word	0x000181d0
        /*0ce4*/ 	.word	0x00000000
        /*0ce8*/ 	.word	0x00038860
        /*0cec*/ 	.short	0x010a
        /*0cee*/ 	.byte	0x3f
	.zero		1


	//   ....[53]....
        /*0cf0*/ 	.word	0x00019520
        /*0cf4*/ 	.word	0x00000000
        /*0cf8*/ 	.word	0x00038820
        /*0cfc*/ 	.short	0x010a
        /*0cfe*/ 	.byte	0x3f
	.zero		1


	//   ....[54]....
        /*0d00*/ 	.word	0x00019700
        /*0d04*/ 	.word	0x00000006
        /*0d08*/ 	.word	0x00000000
        /*0d0c*/ 	.short	0x010a
        /*0d0e*/ 	.byte	0x3f
	.zero		1


	//   ....[55]....
        /*0d10*/ 	.word	0x00019770
        /*0d14*/ 	.word	0x00000007
        /*0d18*/ 	.word	0x00000000
        /*0d1c*/ 	.short	0x010a
        /*0d1e*/ 	.byte	0x3f
	.zero		1


	//   ....[56]....
        /*0d20*/ 	.word	0x000197e0
        /*0d24*/ 	.word	0x00000004
        /*0d28*/ 	.word	0x00000000
        /*0d2c*/ 	.short	0x010a
        /*0d2e*/ 	.byte	0x3f
	.zero		1


	//   ....[57]....
        /*0d30*/ 	.word	0x00019810
        /*0d34*/ 	.word	0x00000003
        /*0d38*/ 	.word	0x00000000
        /*0d3c*/ 	.short	0x010a
        /*0d3e*/ 	.byte	0x3f
	.zero		1


	//   ....[58]....
        /*0d40*/ 	.word	0x00019890
        /*0d44*/ 	.word	0x00000003
        /*0d48*/ 	.word	0x00038800
        /*0d4c*/ 	.short	0x010a
        /*0d4e*/ 	.byte	0x3f
	.zero		1


	//   ....[59]....
        /*0d50*/ 	.word	0x000198e0
        /*0d54*/ 	.word	0x00000000
        /*0d58*/ 	.word	0x00038830
        /*0d5c*/ 	.short	0x010a
        /*0d5e*/ 	.byte	0x3f
	.zero		1


	//   ....[60]....
        /*0d60*/ 	.word	0x00019950
        /*0d64*/ 	.word	0x00000098
        /*0d68*/ 	.word	0x00038830
        /*0d6c*/ 	.short	0x010a
        /*0d6e*/ 	.byte	0x3f
	.zero		1


	//   ....[61]....
        /*0d70*/ 	.word	0x000199b0
        /*0d74*/ 	.word	0x00000003
        /*0d78*/ 	.word	0x00038850
        /*0d7c*/ 	.short	0x010a
        /*0d7e*/ 	.byte	0x3f
	.zero		1


	//   ....[62]....
        /*0d80*/ 	.word	0x00019a10
        /*0d84*/ 	.word	0x00000004
        /*0d88*/ 	.word	0x00038830
        /*0d8c*/ 	.short	0x010a
        /*0d8e*/ 	.byte	0x3f
	.zero		1


	//   ....[63]....
        /*0d90*/ 	.word	0x00019a70
        /*0d94*/ 	.word	0x00000003
        /*0d98*/ 	.word	0x00038850
        /*0d9c*/ 	.short	0x010a
        /*0d9e*/ 	.byte	0x3f
	.zero		1


	//   ....[64]....
        /*0da0*/ 	.word	0x00019ad0
        /*0da4*/ 	.word	0x00000007
        /*0da8*/ 	.word	0x00038850
        /*0dac*/ 	.short	0x010a
        /*0dae*/ 	.byte	0x3f
	.zero		1


	//   ....[65]....
        /*0db0*/ 	.word	0x00019c70
        /*0db4*/ 	.word	0x00000000
        /*0db8*/ 	.word	0x00038840
        /*0dbc*/ 	.short	0x010a
        /*0dbe*/ 	.byte	0x3f
	.zero		1


	//   ....[66]....
        /*0dc0*/ 	.word	0x0001a930
        /*0dc4*/ 	.word	0x00000002
        /*0dc8*/ 	.word	0x00038820
        /*0dcc*/ 	.short	0x010a
        /*0dce*/ 	.byte	0x3f
	.zero		1


	//   ....[67]....
        /*0dd0*/ 	.word	0x0001a980
        /*0dd4*/ 	.word	0x00000002
        /*0dd8*/ 	.word	0x00038840
        /*0ddc*/ 	.short	0x010a
        /*0dde*/ 	.byte	0x3f
	.zero		1


	//   ....[68]....
        /*0de0*/ 	.word	0x0001a9d0
        /*0de4*/ 	.word	0x00000002
        /*0de8*/ 	.word	0x00000060
        /*0dec*/ 	.short	0x010a
        /*0dee*/ 	.byte	0x3f
	.zero		1


	//   ....[69]....
        /*0df0*/ 	.word	0x0001aa20
        /*0df4*/ 	.word	0x00000003
        /*0df8*/ 	.word	0x00038840
        /*0dfc*/ 	.short	0x010a
        /*0dfe*/ 	.byte	0x3f
	.zero		1


	//   ....[70]....
        /*0e00*/ 	.word	0x0001aa70
        /*0e04*/ 	.word	0x00000002
        /*0e08*/ 	.word	0x00000060
        /*0e0c*/ 	.short	0x010a
        /*0e0e*/ 	.byte	0x3f
	.zero		1


	//   ....[71]....
        /*0e10*/ 	.word	0x0001aac0
        /*0e14*/ 	.word	0x00000002
        /*0e18*/ 	.word	0x00038840
        /*0e1c*/ 	.short	0x010a
        /*0e1e*/ 	.byte	0x3f
	.zero		1


	//   ....[72]....
        /*0e20*/ 	.word	0x0001ab10
        /*0e24*/ 	.word	0x00000002
        /*0e28*/ 	.word	0x00000060
        /*0e2c*/ 	.short	0x010a
        /*0e2e*/ 	.byte	0x3f
	.zero		1


	//   ....[73]....
        /*0e30*/ 	.word	0x0001ab60
        /*0e34*/ 	.word	0x00000000
        /*0e38*/ 	.word	0x00038860
        /*0e3c*/ 	.short	0x010a
        /*0e3e*/ 	.byte	0x3f
	.zero		1


	//   ....[74]....
        /*0e40*/ 	.word	0x0001b5c0
        /*0e44*/ 	.word	0x00000000
        /*0e48*/ 	.word	0x00038820
        /*0e4c*/ 	.short	0x010a
        /*0e4e*/ 	.byte	0x3f
	.zero		1


	//   ....[75]....
        /*0e50*/ 	.word	0x0001b760
        /*0e54*/ 	.word	0x00000006
        /*0e58*/ 	.word	0x00000000
        /*0e5c*/ 	.short	0x010a
        /*0e5e*/ 	.byte	0x3f
	.zero		1


	//   ....[76]....
        /*0e60*/ 	.word	0x0001b7b0
        /*0e64*/ 	.word	0x00000007
        /*0e68*/ 	.word	0x00000000
        /*0e6c*/ 	.short	0x010a
        /*0e6e*/ 	.byte	0x3f
	.zero		1


	//   ....[77]....
        /*0e70*/ 	.word	0x0001b800
        /*0e74*/ 	.word	0x00000004
        /*0e78*/ 	.word	0x00000000
        /*0e7c*/ 	.short	0x010a
        /*0e7e*/ 	.byte	0x3f
	.zero		1


	//----- nvinfo : EIATTR_NUM_MBARRIERS
	.align		4
.L_597:
        /*0e80*/ 	.byte	0x03, 0x38
        /*0e82*/ 	.short	0x0016


	//----- nvinfo : EIATTR_EXIT_INSTR_OFFSETS
	.align		4
        /*0e84*/ 	.byte	0x04, 0x1c
        /*0e86*/ 	.short	(.L_599 - .L_598)


	//   ....[0]....
.L_598:
        /*0e88*/ 	.word	0x00000a50


	//   ....[1]....
        /*0e8c*/ 	.word	0x000124e0


	//   ....[2]....
        /*0e90*/ 	.word	0x00019860


	//----- nvinfo : EIATTR_MAX_THREADS
	.align		4
.L_599:
        /*0e94*/ 	.byte	0x04, 0x05
        /*0e96*/ 	.short	(.L_601 - .L_600)
.L_600:
        /*0e98*/ 	.word	0x00000180
        /*0e9c*/ 	.word	0x00000001
        /*0ea0*/ 	.word	0x00000001


	//----- nvinfo : EIATTR_CRS_STACK_SIZE
	.align		4
.L_601:
        /*0ea4*/ 	.byte	0x04, 0x1e
        /*0ea6*/ 	.short	(.L_603 - .L_602)
.L_602:
        /*0ea8*/ 	.word	0x00000000


	//----- nvinfo : EIATTR_CBANK_PARAM_SIZE
	.align		4
.L_603:
        /*0eac*/ 	.byte	0x03, 0x19
        /*0eae*/ 	.short	0x0af0


	//----- nvinfo : EIATTR_PARAM_CBANK
	.align		4
        /*0eb0*/ 	.byte	0x04, 0x0a
        /*0eb2*/ 	.short	(.L_605 - .L_604)
	.align		4
.L_604:
        /*0eb4*/ 	.word	index@(.nv.constant0._ZN7cutlass13device_kernelIN5flash11enable_sm90INS1_16FlashAttnFwdSm90INS1_25CollectiveMainloopFwdSm90ILi2EN4cute5tupleIJNS5_1CILi1EEES8_S8_EEENS6_IJNS7_ILi128EEENS7_ILi80EEENS7_ILi256EEEEEELi256ENS_10bfloat16_tEfNS_4arch4Sm90ELb1ELb0ELb1ELb1ELb0ELb0ELb0ELb1ELb1ELb1ELb0ELb0EEENS1_21CollectiveEpilogueFwdINS6_IJSA_SC_SB_EEES9_SE_SG_Li256ELb1ELb1ELb0ELb0EEENS1_36VarlenDynamicPersistentTileSchedulerILi128ELi80ELi256ELi128ELb0ELb1ELb1ELb1ELb1ELb1EEEEEEEEEvNT_6ParamsE)
        /*0eb8*/ 	.short	0x0210
        /*0eba*/ 	.short	0x0af0


	//----- nvinfo : EIATTR_SW_WAR
	.align		4
.L_605:
        /*0ebc*/ 	.byte	0x04, 0x36
        /*0ebe*/ 	.short	(.L_607 - .L_606)
.L_606:
        /*0ec0*/ 	.word	0x00000008
.L_607:


//--------------------- .nv.info._ZN7cutlass13device_kernelIN5flash11enable_sm90INS1_16FlashAttnFwdSm90INS1_25CollectiveMainloopFwdSm90ILi2EN4cute5tupleIJNS5_1CILi1EEES8_S8_EEENS6_IJNS7_ILi128EEENS7_ILi80EEENS7_ILi256EEEEEELi256ENS_10bfloat16_tEfNS_4arch4Sm90ELb1ELb0ELb1ELb1ELb0ELb1ELb0ELb1ELb1ELb1ELb0ELb0EEENS1_21CollectiveEpilogueFwdINS6_IJSA_SC_SB_EEES9_SE_SG_Li256ELb1ELb1ELb0ELb0EEENS1_36VarlenDynamicPersistentTileSchedulerILi128ELi80ELi256ELi128ELb0ELb1ELb1ELb1ELb1ELb1EEEEEEEEEvNT_6ParamsE --------------------------
	.section	.nv.info._ZN7cutlass13device_kernelIN5flash11enable_sm90INS1_16FlashAttnFwdSm90INS1_25CollectiveMainloopFwdSm90ILi2EN4cute5tupleIJNS5_1CILi1EEES8_S8_EEENS6_IJNS7_ILi128EEENS7_ILi80EEENS7_ILi256EEEEEELi256ENS_10bfloat16_tEfNS_4arch4Sm90ELb1ELb0ELb1ELb1ELb0ELb1ELb0ELb1ELb1ELb1ELb0ELb0EEENS1_21CollectiveEpilogueFwdINS6_IJSA_SC_SB_EEES9_SE_SG_Li256ELb1ELb1ELb0ELb0EEENS1_36VarlenDynamicPersistentTileSchedulerILi128ELi80ELi256ELi128ELb0ELb1ELb1ELb1ELb1ELb1EEEEEEEEEvNT_6ParamsE,"",@"SHT_CUDA_INFO"
	.sectionflags	@""
	.align	4


	//----- nvinfo : EIATTR_CUDA_API_VERSION
	.align		4
        /*0000*/ 	.byte	0x04, 0x37
        /*0002*/ 	.short	(.L_609 - .L_608)
.L_608:
        /*0004*/ 	.word	0x00000082


	//----- nvinfo : EIATTR_KPARAM_INFO
	.align		4
.L_609:
        /*0008*/ 	.byte	0x04, 0x17
        /*000a*/ 	.short	(.L_611 - .L_610)
.L_610:
        /*000c*/ 	.word	0x00000000
        /*0010*/ 	.short	0x0000
        /*0012*/ 	.short	0x0070
        /*0014*/ 	.byte	0x00, 0xf0, 0x01, 0x2a


	//----- nvinfo : EIATTR_SPARSE_MMA_MASK
	.align		4
.L_611:
        /*0018*/ 	.byte	0x03, 0x50
        /*001a*/ 	.short	0x0000


	//----- nvinfo : EIATTR_MAXREG_COUNT
	.align		4
        /*001c*/ 	.byte	0x03, 0x1b
        /*001e*/ 	.short	0x00a8


	//----- nvinfo : EIATTR_NUM_BARRIERS
	.align		4
        /*0020*/ 	.byte	0x02, 0x4c
        /*0022*/ 	.byte	0x10
	.zero		1


	//----- nvinfo : EIATTR_EXTERNS
	.align		4
        /*0024*/ 	.byte	0x04, 0x0f
        /*0026*/ 	.short	(.L_613 - .L_612)


	//   ....[0]....
	.align		4
.L_612:
        /*0028*/ 	.word	index@(__assertfail)


	//----- nvinfo : EIATTR_ANNOTATIONS
	.align		4
.L_613:
        /*002c*/ 	.byte	0x04, 0x55
        /*002e*/ 	.short	(.L_615 - .L_614)


	//   ....[0]....
.L_614:
        /* <DEDUP_REMOVED lines=149> */


	//----- nvinfo : EIATTR_MERCURY_ISA_VERSION
	.align		4
.L_615:
        /*0968*/ 	.byte	0x03, 0x5f
        /*096a*/ 	.short	0x0101


	//----- nvinfo : EIATTR_UNUSED_LOAD_BYTE_OFFSET
	.align		4
        /*096c*/ 	.byte	0x04, 0x44
        /*096e*/ 	.short	(.L_617 - .L_616)


	//   ....[0]....
.L_616:
        /*0970*/ 	.word	0x00000aa0
        /*0974*/ 	.word	0x0000fff0


	//   ....[1]....
        /*0978*/ 	.word	0x00025eb0
        /*097c*/ 	.word	0x0000fff0


	//----- nvinfo : EIATTR_INT_WARP_WIDE_INSTR_OFFSETS
	.align		4
.L_617:
        /*0980*/ 	.byte	0x04, 0x31
        /*0982*/ 	.short	(.L_619 - .L_618)


	//   ....[0]....
.L_618:
        /*0984*/ 	.word	0x00000190


	//   ....[1]....
        /*0988*/ 	.word	0x000001d0


	//   ....[2]....
        /*098c*/ 	.word	0x00000240


	//   ....[3]....
        /*0990*/ 	.word	0x0002bda0


	//   ....[4]....
        /*0994*/ 	.word	0x0002be40


	//   ....[5]....
        /*0998*/ 	.word	0x00030590


	//   ....[6]....
        /*099c*/ 	.word	0x00030600


	//----- nvinfo : EIATTR_COOP_GROUP_MASK_REGIDS
	.align		4
.L_619:
        /*09a0*/ 	.byte	0x04, 0x29
        /*09a2*/ 	.short	(.L_621 - .L_620)


	//   ....[0]....
.L_620:
        /*09a4*/ 	.word	0xffffffff


	//   ....[1]....
        /*09a8*/ 	.word	0xffffffff


	//   ....[2]....
        /*09ac*/ 	.word	0xffffffff


	//   ....[3]....
        /*09b0*/ 	.word	0xffffffff


	//   ....[4]....
        /*09b4*/ 	.word	0xffffffff


	//   ....[5]....
        /*09b8*/ 	.word	0xffffffff


	//   ....[6]....
        /*09bc*/ 	.word	0xffffffff


	//   ....[7]....
        /*09c0*/ 	.word	0xffffffff


	//   ....[8]....
        /*09c4*/ 	.word	0xffffffff


	//   ....[9]....
        /*09c8*/ 	.word	0xffffffff


	//   ....[10]....
        /*09cc*/ 	.word	0xffffffff


	//   ....[11]....
        /*09d0*/ 	.word	0xffffffff


	//   ....[12]....
        /*09d4*/ 	.word	0xffffffff


	//   ....[13]....
        /*09d8*/ 	.word	0xffffffff


	//   ....[14]....
        /*09dc*/ 	.word	0xffffffff


	//   ....[15]....
        /*09e0*/ 	.word	0xffffffff


	//   ....[16]....
        /*09e4*/ 	.word	0xffffffff


	//   ....[17]....
        /*09e8*/ 	.word	0xffffffff


	//   ....[18]....
        /*09ec*/ 	.word	0xffffffff


	//   ....[19]....
        /*09f0*/ 	.word	0xffffffff


	//   ....[20]....
        /*09f4*/ 	.word	0xffffffff


	//   ....[21]....
        /*09f8*/ 	.word	0xffffffff


	//   ....[22]....
        /*09fc*/ 	.word	0xffffffff


	//   ....[23]....
        /*0a00*/ 	.word	0xffffffff


	//   ....[24]....
        /*0a04*/ 	.word	0xffffffff


	//   ....[25]....
        /*0a08*/ 	.word	0xffffffff


	//   ....[26]....
        /*0a0c*/ 	.word	0xffffffff


	//   ....[27]....
        /*0a10*/ 	.word	0xffffffff


	//   ....[28]....
        /*0a14*/ 	.word	0xffffffff


	//   ....[29]....
        /*0a18*/ 	.word	0xffffffff


	//   ....[30]....
        /*0a1c*/ 	.word	0xffffffff


	//   ....[31]....
        /*0a20*/ 	.word	0xffffffff


	//   ....[32]....
        /*0a24*/ 	.word	0xffffffff


	//   ....[33]....
        /*0a28*/ 	.word	0xffffffff


	//   ....[34]....
        /*0a2c*/ 	.word	0xffffffff


	//   ....[35]....
        /*0a30*/ 	.word	0xffffffff


	//   ....[36]....
        /*0a34*/ 	.word	0xffffffff


	//   ....[37]....
        /*0a38*/ 	.word	0xffffffff


	//   ....[38]....
        /*0a3c*/ 	.word	0xffffffff


	//   ....[39]....
        /*0a40*/ 	.word	0xffffffff


	//   ....[40]....
        /*0a44*/ 	.word	0xffffffff


	//   ....[41]....
        /*0a48*/ 	.word	0xffffffff


	//   ....[42]....
        /*0a4c*/ 	.word	0xffffffff


	//   ....[43]....
        /*0a50*/ 	.word	0xffffffff


	//   ....[44]....
        /*0a54*/ 	.word	0xffffffff


	//   ....[45]....
        /*0a58*/ 	.word	0xffffffff


	//   ....[46]....
        /*0a5c*/ 	.word	0xffffffff


	//   ....[47]....
        /*0a60*/ 	.word	0xffffffff


	//   ....[48]....
        /*0a64*/ 	.word	0xffffffff


	//   ....[49]....
        /*0a68*/ 	.word	0xffffffff


	//   ....[50]....
        /*0a6c*/ 	.word	0xffffffff


	//   ....[51]....
        /*0a70*/ 	.word	0xffffffff


	//   ....[52]....
        /*0a74*/ 	.word	0xffffffff


	//   ....[53]....
        /*0a78*/ 	.word	0xffffffff


	//   ....[54]....
        /*0a7c*/ 	.word	0xffffffff


	//   ....[55]....
        /*0a80*/ 	.word	0xffffffff


	//   ....[56]....
        /*0a84*/ 	.word	0xffffffff


	//   ....[57]....
        /*0a88*/ 	.word	0xffffffff


	//   ....[58]....
        /*0a8c*/ 	.word	0xffffffff


	//   ....[59]....
        /*0a90*/ 	.word	0xffffffff


	//   ....[60]....
        /*0a94*/ 	.word	0xffffffff


	//   ....[61]....
        /*0a98*/ 	.word	0xffffffff


	//   ....[62]....
        /*0a9c*/ 	.word	0xffffffff


	//   ....[63]....
        /*0aa0*/ 	.word	0xffffffff


	//   ....[64]....
        /*0aa4*/ 	.word	0xffffffff


	//   ....[65]....
        /*0aa8*/ 	.word	0xffffffff


	//   ....[66]....
        /*0aac*/ 	.word	0xffffffff


	//   ....[67]....
        /*0ab0*/ 	.word	0xffffffff


	//   ....[68]....
        /*0ab4*/ 	.word	0xffffffff


	//   ....[69]....
        /*0ab8*/ 	.word	0xffffffff


	//   ....[70]....
        /*0abc*/ 	.word	0xffffffff


	//   ....[71]....
        /*0ac0*/ 	.word	0xffffffff


	//   ....[72]....
        /*0ac4*/ 	.word	0xffffffff


	//   ....[73]....
        /*0ac8*/ 	.word	0xffffffff


	//   ....[74]....
        /*0acc*/ 	.word	0xffffffff


	//   ....[75]....
        /*0ad0*/ 	.word	0xffffffff


	//   ....[76]....
        /*0ad4*/ 	.word	0xffffffff


	//   ....[77]....
        /*0ad8*/ 	.word	0xffffffff


	//   ....[78]....
        /*0adc*/ 	.word	0xffffffff


	//   ....[79]....
        /*0ae0*/ 	.word	0xffffffff


	//   ....[80]....
        /*0ae4*/ 	.word	0xffffffff


	//   ....[81]....
        /*0ae8*/ 	.word	0xffffffff


	//   ....[82]....
        /*0aec*/ 	.word	0xffffffff


	//   ....[83]....
        /*0af0*/ 	.word	0xffffffff


	//   ....[84]....
        /*0af4*/ 	.word	0xffffffff


	//   ....[85]....
        /*0af8*/ 	.word	0xffffffff


	//   ....[86]....
        /*0afc*/ 	.word	0xffffffff


	//   ....[87]....
        /*0b00*/ 	.word	0xffffffff


	//   ....[88]....
        /*0b04*/ 	.word	0xffffffff


	//   ....[89]....
        /*0b08*/ 	.word	0xffffffff


	//   ....[90]....
        /*0b0c*/ 	.word	0xffffffff


	//   ....[91]....
        /*0b10*/ 	.word	0xffffffff


	//   ....[92]....
        /*0b14*/ 	.word	0xffffffff


	//   ....[93]....
        /*0b18*/ 	.word	0xffffffff


	//   ....[94]....
        /*0b1c*/ 	.word	0xffffffff


	//   ....[95]....
        /*0b20*/ 	.word	0xffffffff


	//   ....[96]....
        /*0b24*/ 	.word	0xffffffff


	//   ....[97]....
        /*0b28*/ 	.word	0xffffffff


	//   ....[98]....
        /*0b2c*/ 	.word	0xffffffff


	//   ....[99]....
        /*0b30*/ 	.word	0xffffffff


	//   ....[100]....
        /*0b34*/ 	.word	0xffffffff


	//   ....[101]....
        /*0b38*/ 	.word	0xffffffff


	//   ....[102]....
        /*0b3c*/ 	.word	0xffffffff


	//   ....[103]....
        /*0b40*/ 	.word	0xffffffff


	//   ....[104]....
        /*0b44*/ 	.word	0xffffffff


	//   ....[105]....
        /*0b48*/ 	.word	0xffffffff


	//   ....[106]....
        /*0b4c*/ 	.word	0xffffffff


	//   ....[107]....
        /*0b50*/ 	.word	0xffffffff


	//   ....[108]....
        /*0b54*/ 	.word	0xffffffff


	//   ....[109]....
        /*0b58*/ 	.word	0xffffffff


	//   ....[110]....
        /*0b5c*/ 	.word	0xffffffff


	//   ....[111]....
        /*0b60*/ 	.word	0xffffffff


	//   ....[112]....
        /*0b64*/ 	.word	0xffffffff


	//   ....[113]....
        /*0b68*/ 	.word	0xffffffff


	//   ....[114]....
        /*0b6c*/ 	.word	0xffffffff


	//   ....[115]....
        /*0b70*/ 	.word	0xffffffff


	//   ....[116]....
        /*0b74*/ 	.word	0xffffffff


	//   ....[117]....
        /*0b78*/ 	.word	0xffffffff


	//   ....[118]....
        /*0b7c*/ 	.word	0xffffffff


	//   ....[119]....
        /*0b80*/ 	.word	0xffffffff


	//   ....[120]....
        /*0b84*/ 	.word	0xffffffff


	//   ....[121]....
        /*0b88*/ 	.word	0xffffffff


	//   ....[122]....
        /*0b8c*/ 	.word	0xffffffff


	//   ....[123]....
        /*0b90*/ 	.word	0xffffffff


	//   ....[124]....
        /*0b94*/ 	.word	0xffffffff


	//   ....[125]....
        /*0b98*/ 	.word	0xffffffff


	//   ....[126]....
        /*0b9c*/ 	.word	0xffffffff


	//   ....[127]....
        /*0ba0*/ 	.word	0xffffffff


	//   ....[128]....
        /*0ba4*/ 	.word	0xffffffff


	//   ....[129]....
        /*0ba8*/ 	.word	0xffffffff


	//   ....[130]....
        /*0bac*/ 	.word	0xffffffff


	//   ....[131]....
        /*0bb0*/ 	.word	0xffffffff


	//   ....[132]....
        /*0bb4*/ 	.word	0x0500000f


	//   ....[133]....
        /*0bb8*/ 	.word	0x0500000f


	//   ....[134]....
        /*0bbc*/ 	.word	0x0500000f


	//   ....[135]....
        /*0bc0*/ 	.word	0x0500000f


	//   ....[136]....
        /*0bc4*/ 	.word	0x0500000f


	//   ....[137]....
        /*0bc8*/ 	.word	0x0500000f


	//   ....[138]....
        /*0bcc*/ 	.word	0x0500000f


	//   ....[139]....
        /*0bd0*/ 	.word	0x0500000f


	//   ....[140]....
        /*0bd4*/ 	.word	0x0500000f


	//   ....[141]....
        /*0bd8*/ 	.word	0x0500000f


	//   ....[142]....
        /*0bdc*/ 	.word	0x0500000f


	//   ....[143]....
        /*0be0*/ 	.word	0x0500000f


	//   ....[144]....
        /*0be4*/ 	.word	0x0500000f


	//   ....[145]....
        /*0be8*/ 	.word	0x0500000f


	//   ....[146]....
        /*0bec*/ 	.word	0x0500000f


	//   ....[147]....
        /*0bf0*/ 	.word	0x0500000f


	//   ....[148]....
        /*0bf4*/ 	.word	0x0500000f


	//   ....[149]....
        /*0bf8*/ 	.word	0x0500000f


	//   ....[150]....
        /*0bfc*/ 	.word	0x0500000f


	//   ....[151]....
        /*0c00*/ 	.word	0x0500000f


	//   ....[152]....
        /*0c04*/ 	.word	0x0500000f


	//   ....[153]....
        /*0c08*/ 	.word	0x0500000f


	//   ....[154]....
        /*0c0c*/ 	.word	0x0500000f


	//   ....[155]....
        /*0c10*/ 	.word	0x0500000f


	//   ....[156]....
        /*0c14*/ 	.word	0x0500000f


	//   ....[157]....
        /*0c18*/ 	.word	0x0500000f


	//   ....[158]....
        /*0c1c*/ 	.word	0x0500000f


	//   ....[159]....
        /*0c20*/ 	.word	0x0500000f


	//   ....[160]....
        /*0c24*/ 	.word	0x0500000f


	//   ....[161]....
        /*0c28*/ 	.word	0x0500000f


	//   ....[162]....
        /*0c2c*/ 	.word	0x0500000f


	//   ....[163]....
        /*0c30*/ 	.word	0x0500000f


	//   ....[164]....
        /*0c34*/ 	.word	0x0500000f


	//   ....[165]....
        /*0c38*/ 	.word	0x0500000f


	//   ....[166]....
        /*0c3c*/ 	.word	0x0500000f


	//   ....[167]....
        /*0c40*/ 	.word	0x0500000f


	//   ....[168]....
        /*0c44*/ 	.word	0x0500000f


	//   ....[169]....
        /*0c48*/ 	.word	0x0500000f


	//   ....[170]....
        /*0c4c*/ 	.word	0x0500000f


	//   ....[171]....
        /*0c50*/ 	.word	0x0500000f


	//   ....[172]....
        /*0c54*/ 	.word	0x0500000f


	//   ....[173]....
        /*0c58*/ 	.word	0x0500000f


	//   ....[174]....
        /*0c5c*/ 	.word	0x0500000f


	//   ....[175]....
        /*0c60*/ 	.word	0x0500000f


	//   ....[176]....
        /*0c64*/ 	.word	0x0500000f


	//   ....[177]....
        /*0c68*/ 	.word	0x0500000f


	//   ....[178]....
        /*0c6c*/ 	.word	0x0500000f


	//   ....[179]....
        /*0c70*/ 	.word	0x0500000f


	//   ....[180]....
        /*0c74*/ 	.word	0x0500000f


	//   ....[181]....
        /*0c78*/ 	.word	0x0500000f


	//   ....[182]....
        /*0c7c*/ 	.word	0x0500000f


	//   ....[183]....
        /*0c80*/ 	.word	0x0500000f


	//   ....[184]....
        /*0c84*/ 	.word	0x0500000f


	//   ....[185]....
        /*0c88*/ 	.word	0x0500000f


	//   ....[186]....
        /*0c8c*/ 	.word	0x0500000f


	//   ....[187]....
        /*0c90*/ 	.word	0x0500000f


	//   ....[188]....
        /*0c94*/ 	.word	0x0500000f


	//   ....[189]....
        /*0c98*/ 	.word	0x0500000f


	//   ....[190]....
        /*0c9c*/ 	.word	0x0500000f


	//   ....[191]....
        /*0ca0*/ 	.word	0x0500000f


	//   ....[192]....
        /*0ca4*/ 	.word	0x0500000f


	//   ....[193]....
        /*0ca8*/ 	.word	0x0500000f


	//   ....[194]....
        /*0cac*/ 	.word	0x0500000f


	//   ....[195]....
        /*0cb0*/ 	.word	0x0500000f


	//   ....[196]....
        /*0cb4*/ 	.word	0x0500000f


	//   ....[197]....
        /*0cb8*/ 	.word	0x0500000f


	//   ....[198]....
        /*0cbc*/ 	.word	0x0500000f


	//   ....[199]....
        /*0cc0*/ 	.word	0x0500000f


	//----- nvinfo : EIATTR_COOP_GROUP_INSTR_OFFSETS
	.align		4
.L_621:
        /*0cc4*/ 	.byte	0x04, 0x28
        /*0cc6*/ 	.short	(.L_623 - .L_622)


	//   ....[0]....
.L_622:
        /*0cc8*/ 	.word	0x00000060


	//   ....[1]....
        /*0ccc*/ 	.word	0x000001a0


	//   ....[2]....
        /*0cd0*/ 	.word	0x000001f0


	//   ....[3]....
        /*0cd4*/ 	.word	0x00000420


	//   ....[4]....
        /*0cd8*/ 	.word	0x00000580


	//   ....[5]....
        /*0cdc*/ 	.word	0x000006a0


	//   ....[6]....
        /*0ce0*/ 	.word	0x00000800


	//   ....[7]....
        /*0ce4*/ 	.word	0x0000b780


	//   ....[8]....
        /*0ce8*/ 	.word	0x0000bef0


	//   ....[9]....
        /*0cec*/ 	.word	0x0000bf00


	//   ....[10]....
        /*0cf0*/ 	.word	0x0000bf10


	//   ....[11]....
        /*0cf4*/ 	.word	0x0000bf20


	//   ....[12]....
        /*0cf8*/ 	.word	0x0000c510


	//   ....[13]....
        /*0cfc*/ 	.word	0x0000c520


	//   ....[14]....
        /*0d00*/ 	.word	0x0000c530


	//   ....[15]....
        /*0d04*/ 	.word	0x0000c540


	//   ....[16]....
        /*0d08*/ 	.word	0x0000cb10


	//   ....[17]....
        /*0d0c*/ 	.word	0x0000cb20


	//   ....[18]....
        /*0d10*/ 	.word	0x0000cb30


	//   ....[19]....
        /*0d14*/ 	.word	0x0000cb40


	//   ....[20]....
        /*0d18*/ 	.word	0x0000d130


	//   ....[21]....
        /*0d1c*/ 	.word	0x0000d140


	//   ....[22]....
        /*0d20*/ 	.word	0x0000d150


	//   ....[23]....
        /*0d24*/ 	.word	0x0000d160


	//   ....[24]....
        /*0d28*/ 	.word	0x00010c40


	//   ....[25]....
        /*0d2c*/ 	.word	0x00010c50


	//   ....[26]....
        /*0d30*/ 	.word	0x00010c60


	//   ....[27]....
        /*0d34*/ 	.word	0x00010c70


	//   ....[28]....
        /*0d38*/ 	.word	0x00011150


	//   ....[29]....
        /*0d3c*/ 	.word	0x00011160


	//   ....[30]....
        /*0d40*/ 	.word	0x00011170


	//   ....[31]....
        /*0d44*/ 	.word	0x00011180


	//   ....[32]....
        /*0d48*/ 	.word	0x00011640


	//   ....[33]....
        /*0d4c*/ 	.word	0x00011650


	//   ....[34]....
        /*0d50*/ 	.word	0x00011660


	//   ....[35]....
        /*0d54*/ 	.word	0x00011670


	//   ....[36]....
        /*0d58*/ 	.word	0x00011b50


	//   ....[37]....
        /*0d5c*/ 	.word	0x00011b60


	//   ....[38]....
        /*0d60*/ 	.word	0x00011b70


	//   ....[39]....
        /*0d64*/ 	.word	0x00011b80


	//   ....[40]....
        /*0d68*/ 	.word	0x00018ef0


	//   ....[41]....
        /*0d6c*/ 	.word	0x00018f50


	//   ....[42]....
        /*0d70*/ 	.word	0x00019670


	//   ....[43]....
        /*0d74*/ 	.word	0x00019790


	//   ....[44]....
        /*0d78*/ 	.word	0x00019c70


	//   ....[45]....
        /*0d7c*/ 	.word	0x00019d40


	//   ....[46]....
        /*0d80*/ 	.word	0x0001e5b0


	//   ....[47]....
        /*0d84*/ 	.word	0x0001ea90


	//   ....[48]....
        /*0d88*/ 	.word	0x0001ec20


	//   ....[49]....
        /*0d8c*/ 	.word	0x0001ed20


	//   ....[50]....
        /*0d90*/ 	.word	0x0001f1a0


	//   ....[51]....
        /*0d94*/ 	.word	0x0001f200


	//   ....[52]....
        /*0d98*/ 	.word	0x00023cc0


	//   ....[53]....
        /*0d9c*/ 	.word	0x00023cf0


	//   ....[54]....
        /*0da0*/ 	.word	0x00023fe0


	//   ....[55]....
        /*0da4*/ 	.word	0x000240a0


	//   ....[56]....
        /*0da8*/ 	.word	0x00025420


	//   ....[57]....
        /*0dac*/ 	.word	0x000254a0


	//   ....[58]....
        /*0db0*/ 	.word	0x000254c0


	//   ....[59]....
        /*0db4*/ 	.word	0x000254d0


	//   ....[60]....
        /*0db8*/ 	.word	0x000270c0


	//   ....[61]....
        /*0dbc*/ 	.word	0x00027110


	//   ....[62]....
        /*0dc0*/ 	.word	0x000271d0


	//   ....[63]....
        /*0dc4*/ 	.word	0x00027230


	//   ....[64]....
        /*0dc8*/ 	.word	0x00027890


	//   ....[65]....
        /*0dcc*/ 	.word	0x000278d0


	//   ....[66]....
        /*0dd0*/ 	.word	0x00027a40


	//   ....[67]....
        /*0dd4*/ 	.word	0x00027a60


	//   ....[68]....
        /*0dd8*/ 	.word	0x00027bb0


	//   ....[69]....
        /*0ddc*/ 	.word	0x00027bd0


	//   ....[70]....
        /*0de0*/ 	.word	0x00027d30


	//   ....[71]....
        /*0de4*/ 	.word	0x00027d50


	//   ....[72]....
        /*0de8*/ 	.word	0x00028670


	//   ....[73]....
        /*0dec*/ 	.word	0x00028690


	//   ....[74]....
        /*0df0*/ 	.word	0x00028810


	//   ....[75]....
        /*0df4*/ 	.word	0x00028830


	//   ....[76]....
        /*0df8*/ 	.word	0x00028980


	//   ....[77]....
        /*0dfc*/ 	.word	0x000289a0


	//   ....[78]....
        /*0e00*/ 	.word	0x00028b00


	//   ....[79]....
        /*0e04*/ 	.word	0x00028b20


	//   ....[80]....
        /*0e08*/ 	.word	0x00028d00


	//   ....[81]....
        /*0e0c*/ 	.word	0x00028ee0


	//   ....[82]....
        /*0e10*/ 	.word	0x00028f10


	//   ....[83]....
        /*0e14*/ 	.word	0x00028f40


	//   ....[84]....
        /*0e18*/ 	.word	0x00028f70


	//   ....[85]....
        /*0e1c*/ 	.word	0x00028fa0


	//   ....[86]....
        /*0e20*/ 	.word	0x00028fd0


	//   ....[87]....
        /*0e24*/ 	.word	0x00029150


	//   ....[88]....
        /*0e28*/ 	.word	0x00029180


	//   ....[89]....
        /*0e2c*/ 	.word	0x000291b0


	//   ....[90]....
        /*0e30*/ 	.word	0x000291e0


	//   ....[91]....
        /*0e34*/ 	.word	0x00029210


	//   ....[92]....
        /*0e38*/ 	.word	0x00029240


	//   ....[93]....
        /*0e3c*/ 	.word	0x000292f0


	//   ....[94]....
        /*0e40*/ 	.word	0x00029350


	//   ....[95]....
        /*0e44*/ 	.word	0x000293e0


	//   ....[96]....
        /*0e48*/ 	.word	0x0002a390


	//   ....[97]....
        /*0e4c*/ 	.word	0x0002c3c0


	//   ....[98]....
        /*0e50*/ 	.word	0x0002d0f0


	//   ....[99]....
        /*0e54*/ 	.word	0x0002d100


	//   ....[100]....
        /*0e58*/ 	.word	0x0002d120


	//   ....[101]....
        /*0e5c*/ 	.word	0x0002d1d0


	//   ....[102]....
        /*0e60*/ 	.word	0x0002d220


	//   ....[103]....
        /*0e64*/ 	.word	0x0002d2a0


	//   ....[104]....
        /*0e68*/ 	.word	0x0002d2f0


	//   ....[105]....
        /*0e6c*/ 	.word	0x0002d370


	//   ....[106]....
        /*0e70*/ 	.word	0x0002d3c0


	//   ....[107]....
        /*0e74*/ 	.word	0x0002d440


	//   ....[108]....
        /*0e78*/ 	.word	0x0002d490


	//   ....[109]....
        /*0e7c*/ 	.word	0x0002d510


	//   ....[110]....
        /*0e80*/ 	.word	0x0002d560


	//   ....[111]....
        /*0e84*/ 	.word	0x0002d5e0


	//   ....[112]....
        /*0e88*/ 	.word	0x0002d600


	//   ....[113]....
        /*0e8c*/ 	.word	0x0002d640


	//   ....[114]....
        /*0e90*/ 	.word	0x00030f20


	//   ....[115]....
        /*0e94*/ 	.word	0x00030f40


	//   ....[116]....
        /*0e98*/ 	.word	0x00030f80


	//   ....[117]....
        /*0e9c*/ 	.word	0x00030fb0


	//   ....[118]....
        /*0ea0*/ 	.word	0x00030fe0


	//   ....[119]....
        /*0ea4*/ 	.word	0x00031010


	//   ....[120]....
        /*0ea8*/ 	.word	0x00031040


	//   ....[121]....
        /*0eac*/ 	.word	0x00031070


	//   ....[122]....
        /*0eb0*/ 	.word	0x00031200


	//   ....[123]....
        /*0eb4*/ 	.word	0x00031240


	//   ....[124]....
        /*0eb8*/ 	.word	0x00031270


	//   ....[125]....
        /*0ebc*/ 	.word	0x000312a0


	//   ....[126]....
        /*0ec0*/ 	.word	0x000312d0


	//   ....[127]....
        /*0ec4*/ 	.word	0x00031300


	//   ....[128]....
        /*0ec8*/ 	.word	0x000313c0


	//   ....[129]....
        /*0ecc*/ 	.word	0x000313e0


	//   ....[130]....
        /*0ed0*/ 	.word	0x00031450


	//   ....[131]....
        /*0ed4*/ 	.word	0x00031b30


	//   ....[132]....
        /*0ed8*/ 	.word	0x00031f90


	//   ....[133]....
        /*0edc*/ 	.word	0x00032020


	//   ....[134]....
        /*0ee0*/ 	.word	0x00032070


	//   ....[135]....
        /*0ee4*/ 	.word	0x000320c0


	//   ....[136]....
        /*0ee8*/ 	.word	0x00032150


	//   ....[137]....
        /*0eec*/ 	.word	0x000321e0


	//   ....[138]....
        /*0ef0*/ 	.word	0x00032230


	//   ....[139]....
        /*0ef4*/ 	.word	0x00032280


	//   ....[140]....
        /*0ef8*/ 	.word	0x00032310


	//   ....[141]....
        /*0efc*/ 	.word	0x000323a0


	//   ....[142]....
        /*0f00*/ 	.word	0x000323f0


	//   ....[143]....
        /*0f04*/ 	.word	0x00032440


	//   ....[144]....
        /*0f08*/ 	.word	0x000324d0


	//   ....[145]....
        /*0f0c*/ 	.word	0x00032560


	//   ....[146]....
        /*0f10*/ 	.word	0x000325b0


	//   ....[147]....
        /*0f14*/ 	.word	0x00032600


	//   ....[148]....
        /*0f18*/ 	.word	0x000326f0


	//   ....[149]....
        /*0f1c*/ 	.word	0x00032780


	//   ....[150]....
        /*0f20*/ 	.word	0x000327d0


	//   ....[151]....
        /*0f24*/ 	.word	0x00032820


	//   ....[152]....
        /*0f28*/ 	.word	0x000328b0


	//   ....[153]....
        /*0f2c*/ 	.word	0x00032940


	//   ....[154]....
        /*0f30*/ 	.word	0x00032990


	//   ....[155]....
        /*0f34*/ 	.word	0x000329e0


	//   ....[156]....
        /*0f38*/ 	.word	0x00032a70


	//   ....[157]....
        /*0f3c*/ 	.word	0x00032b00


	//   ....[158]....
        /*0f40*/ 	.word	0x00032b50


	//   ....[159]....
        /*0f44*/ 	.word	0x00032ba0


	//   ....[160]....
        /*0f48*/ 	.word	0x00032c30


	//   ....[161]....
        /*0f4c*/ 	.word	0x00032cc0


	//   ....[162]....
        /*0f50*/ 	.word	0x00032d10


	//   ....[163]....
        /*0f54*/ 	.word	0x00032d60


	//   ....[164]....
        /*0f58*/ 	.word	0x00033060


	//   ....[165]....
        /*0f5c*/ 	.word	0x00033360


	//   ....[166]....
        /*0f60*/ 	.word	0x000334d0


	//   ....[167]....
        /*0f64*/ 	.word	0x00033520


	//   ....[168]....
        /*0f68*/ 	.word	0x000336b0


	//   ....[169]....
        /*0f6c*/ 	.word	0x00033700


	//   ....[170]....
        /*0f70*/ 	.word	0x00033830


	//   ....[171]....
        /*0f74*/ 	.word	0x000338a0


	//   ....[172]....
        /*0f78*/ 	.word	0x000339d0


	//   ....[173]....
        /*0f7c*/ 	.word	0x00033a40


	//   ....[174]....
        /*0f80*/ 	.word	0x00033b70


	//   ....[175]....
        /*0f84*/ 	.word	0x00033be0


	//   ....[176]....
        /*0f88*/ 	.word	0x00033d10


	//   ....[177]....
        /*0f8c*/ 	.word	0x00033d80


	//   ....[178]....
        /*0f90*/ 	.word	0x00033eb0


	//   ....[179]....
        /*0f94*/ 	.word	0x00033f20


	//   ....[180]....
        /*0f98*/ 	.word	0x00034050


	//   ....[181]....
        /*0f9c*/ 	.word	0x000340a0


	//   ....[182]....
        /*0fa0*/ 	.word	0x000343d0


	//   ....[183]....
        /*0fa4*/ 	.word	0x00034480


	//   ....[184]....
        /*0fa8*/ 	.word	0x00034590


	//   ....[185]....
        /*0fac*/ 	.word	0x00034620


	//   ....[186]....
        /*0fb0*/ 	.word	0x000346a0


	//   ....[187]....
        /*0fb4*/ 	.word	0x00034720


	//   ....[188]....
        /*0fb8*/ 	.word	0x000347a0


	//   ....[189]....
        /*0fbc*/ 	.word	0x00034830


	//   ....[190]....
        /*0fc0*/ 	.word	0x000348d0


	//   ....[191]....
        /*0fc4*/ 	.word	0x000349a0


	//   ....[192]....
        /*0fc8*/ 	.word	0x00034a20


	//   ....[193]....
        /*0fcc*/ 	.word	0x00034aa0


	//   ....[194]....
        /*0fd0*/ 	.word	0x00034b20


	//   ....[195]....
        /*0fd4*/ 	.word	0x00034bb0


	//   ....[196]....
        /*0fd8*/ 	.word	0x00034c30


	//   ....[197]....
        /*0fdc*/ 	.word	0x00034cd0


	//   ....[198]....
        /*0fe0*/ 	.word	0x00034d60


	//   ....[199]....
        /*0fe4*/ 	.word	0x00034e90


	//----- nvinfo : EIATTR_REG_RECONFIG
	.align		4
.L_623:
        /*0fe8*/ 	.byte	0x01, 0x54
	.zero		2


	//----- nvinfo : EIATTR_SYSCALL_OFFSETS
	.align		4
        /*0fec*/ 	.byte	0x04, 0x46
        /*0fee*/ 	.short	(.L_625 - .L_624)


	//   ....[0]....
.L_624:
        /*0ff0*/ 	.word	0x00001bf0


	//   ....[1]....
        /*0ff4*/ 	.word	0x00001d40


	//   ....[2]....
        /*0ff8*/ 	.word	0x0000b920


	//   ....[3]....
        /*0ffc*/ 	.word	0x0000bc50


	//   ....[4]....
        /*1000*/ 	.word	0x0002bfb0


	//   ....[5]....
        /*1004*/ 	.word	0x0002c110


	//   ....[6]....
        /*1008*/ 	.word	0x0002c210


	//   ....[7]....
        /*100c*/ 	.word	0x0002cc70


	//----- nvinfo : EIATTR_MBARRIER_INSTR_OFFSETS
	.align		4
.L_625:
        /*1010*/ 	.byte	0x04, 0x39
        /*1012*/ 	.short	(.L_627 - .L_626)


	//   ....[0]....
.L_626:
        /*1014*/ 	.word	0x000002d0
        /*1018*/ 	.word	0x000000ff
        /*101c*/ 	.word	0x00038800
        /*1020*/ 	.short	0x0100
        /*1022*/ 	.byte	0x08
	.zero		1


	//   ....[1]....
        /*1024*/ 	.word	0x000002e0
        /*1028*/ 	.word	0x000000ff
        /*102c*/ 	.word	0x00038820
        /*1030*/ 	.short	0x0100
        /*1032*/ 	.byte	0x08
	.zero		1


	//   ....[2]....
        /*1034*/ 	.word	0x000003d0
        /*1038*/ 	.word	0x000000ff
        /*103c*/ 	.word	0x00038830
        /*1040*/ 	.short	0x0100
        /*1042*/ 	.byte	0x08
	.zero		1


	//   ....[3]....
        /*1044*/ 	.word	0x000003e0
        /*1048*/ 	.word	0x000000ff
        /*104c*/ 	.word	0x00038840
        /*1050*/ 	.short	0x0100
        /*1052*/ 	.byte	0x08
	.zero		1


	//   ....[4]....
        /*1054*/ 	.word	0x000003f0
        /*1058*/ 	.word	0x000000ff
        /*105c*/ 	.word	0x00038838
        /*1060*/ 	.short	0x0100
        /*1062*/ 	.byte	0x08
	.zero		1


	//   ....[5]....
        /*1064*/ 	.word	0x00000400
        /*1068*/ 	.word	0x000000ff
        /*106c*/ 	.word	0x00038848
        /*1070*/ 	.short	0x0100
        /*1072*/ 	.byte	0x08
	.zero		1


	//   ....[6]....
        /*1074*/ 	.word	0x00000530
        /*1078*/ 	.word	0x000000ff
        /*107c*/ 	.word	0x00038850
        /*1080*/ 	.short	0x0100
        /*1082*/ 	.byte	0x08
	.zero		1


	//   ....[7]....
        /*1084*/ 	.word	0x00000540
        /*1088*/ 	.word	0x000000ff
        /*108c*/ 	.word	0x00038860
        /*1090*/ 	.short	0x0100
        /*1092*/ 	.byte	0x08
	.zero		1


	//   ....[8]....
        /*1094*/ 	.word	0x00000550
        /*1098*/ 	.word	0x000000ff
        /*109c*/ 	.word	0x00038858
        /*10a0*/ 	.short	0x0100
        /*10a2*/ 	.byte	0x08
	.zero		1


	//   ....[9]....
        /*10a4*/ 	.word	0x00000560
        /*10a8*/ 	.word	0x000000ff
        /*10ac*/ 	.word	0x00038868
        /*10b0*/ 	.short	0x0100
        /*10b2*/ 	.byte	0x08
	.zero		1


	//   ....[10]....
        /*10b4*/ 	.word	0x00000650
        /*10b8*/ 	.word	0x000000ff
        /*10bc*/ 	.word	0x00038870
        /*10c0*/ 	.short	0x0100
        /*10c2*/ 	.byte	0x06
	.zero		1


	//   ....[11]....
        /*10c4*/ 	.word	0x00000660
        /*10c8*/ 	.word	0x000000ff
        /*10cc*/ 	.word	0x00038880
        /*10d0*/ 	.short	0x0100
        /*10d2*/ 	.byte	0x06
	.zero		1


	//   ....[12]....
        /*10d4*/ 	.word	0x00000670
        /*10d8*/ 	.word	0x000000ff
        /*10dc*/ 	.word	0x00038878
        /*10e0*/ 	.short	0x0100
        /*10e2*/ 	.byte	0x06
	.zero		1


	//   ....[13]....
        /*10e4*/ 	.word	0x00000680
        /*10e8*/ 	.word	0x000000ff
        /*10ec*/ 	.word	0x00038888
        /*10f0*/ 	.short	0x0100
        /*10f2*/ 	.byte	0x06
	.zero		1


	//   ....[14]....
        /*10f4*/ 	.word	0x000007b0
        /*10f8*/ 	.word	0x000000ff
        /*10fc*/ 	.word	0x00038890
        /*1100*/ 	.short	0x0100
        /*1102*/ 	.byte	0x08
	.zero		1


	//   ....[15]....
        /*1104*/ 	.word	0x000007c0
        /*1108*/ 	.word	0x000000ff
        /*110c*/ 	.word	0x000388a0
        /*1110*/ 	.short	0x0100
        /*1112*/ 	.byte	0x08
	.zero		1


	//   ....[16]....
        /*1114*/ 	.word	0x000007d0
        /*1118*/ 	.word	0x000000ff
        /*111c*/ 	.word	0x00038898
        /*1120*/ 	.short	0x0100
        /*1122*/ 	.byte	0x08
	.zero		1


	//   ....[17]....
        /*1124*/ 	.word	0x000007e0
        /*1128*/ 	.word	0x000000ff
        /*112c*/ 	.word	0x000388a8
        /*1130*/ 	.short	0x0100
        /*1132*/ 	.byte	0x08
	.zero		1


	//   ....[18]....
        /*1134*/ 	.word	0x00000910
        /*1138*/ 	.word	0x000000ff
        /*113c*/ 	.word	0x000388b0
        /*1140*/ 	.short	0x0100
        /*1142*/ 	.byte	0x08
	.zero		1


	//   ....[19]....
        /*1144*/ 	.word	0x00000920
        /*1148*/ 	.word	0x000000ff
        /*114c*/ 	.word	0x000388c0
        /*1150*/ 	.short	0x0100
        /*1152*/ 	.byte	0x08
	.zero		1


	//   ....[20]....
        /*1154*/ 	.word	0x00000930
        /*1158*/ 	.word	0x000000ff
        /*115c*/ 	.word	0x000388b8
        /*1160*/ 	.short	0x0100
        /*1162*/ 	.byte	0x08
	.zero		1


	//   ....[21]....
        /*1164*/ 	.word	0x00000940
        /*1168*/ 	.word	0x000000ff
        /*116c*/ 	.word	0x000388c8
        /*1170*/ 	.short	0x0100
        /*1172*/ 	.byte	0x08
	.zero		1


	//   ....[22]....
        /*1174*/ 	.word	0x000039a0
        /*1178*/ 	.word	0x00000000
        /*117c*/ 	.word	0x00038890
        /*1180*/ 	.short	0x010a
        /*1182*/ 	.byte	0x3f
	.zero		1


	//   ....[23]....
        /*1184*/ 	.word	0x00007130
        /*1188*/ 	.word	0x00000000
        /*118c*/ 	.word	0x00038890
        /*1190*/ 	.short	0x010a
        /*1192*/ 	.byte	0x3f
	.zero		1


	//   ....[24]....
        /*1194*/ 	.word	0x0000a540
        /*1198*/ 	.word	0x00000000
        /*119c*/ 	.word	0x00038890
        /*11a0*/ 	.short	0x010a
        /*11a2*/ 	.byte	0x3f
	.zero		1


	//   ....[25]....
        /*11a4*/ 	.word	0x0000a9a0
        /*11a8*/ 	.word	0x00000024
        /*11ac*/ 	.word	0x00000000
        /*11b0*/ 	.short	0x0101
        /*11b2*/ 	.byte	0x3f
	.zero		1


	//   ....[26]....
        /*11b4*/ 	.word	0x0000a9e0
        /*11b8*/ 	.word	0x00000000
        /*11bc*/ 	.word	0x000388b0
        /*11c0*/ 	.short	0x010a
        /*11c2*/ 	.byte	0x3f
	.zero		1


	//   ....[27]....
        /*11c4*/ 	.word	0x0000b150
        /*11c8*/ 	.word	0x00000000
        /*11cc*/ 	.word	0x00000000
        /*11d0*/ 	.short	0x0101
        /*11d2*/ 	.byte	0x3f
	.zero		1


	//   ....[28]....
        /*11d4*/ 	.word	0x0000b9b0
        /*11d8*/ 	.word	0x00000010
        /*11dc*/ 	.word	0x00038800
        /*11e0*/ 	.short	0x010a
        /*11e2*/ 	.byte	0x3f
	.zero		1


	//   ....[29]....
        /*11e4*/ 	.word	0x0000ba00
        /*11e8*/ 	.word	0x00000010
        /*11ec*/ 	.word	0x00038800
        /*11f0*/ 	.short	0x010a
        /*11f2*/ 	.byte	0x3f
	.zero		1


	//   ....[30]....
        /*11f4*/ 	.word	0x0000d560
        /*11f8*/ 	.word	0x00000010
        /*11fc*/ 	.word	0x00038800
        /*1200*/ 	.short	0x010a
        /*1202*/ 	.byte	0x3f
	.zero		1


	//   ....[31]....
        /*1204*/ 	.word	0x00011e60
        /*1208*/ 	.word	0x00000010
        /*120c*/ 	.word	0x00038800
        /*1210*/ 	.short	0x010a
        /*1212*/ 	.byte	0x3f
	.zero		1


	//   ....[32]....
        /*1214*/ 	.word	0x00015970
        /*1218*/ 	.word	0x00000000
        /*121c*/ 	.word	0x00038830
        /*1220*/ 	.short	0x010a
        /*1222*/ 	.byte	0x3f
	.zero		1


	//   ....[33]....
        /*1224*/ 	.word	0x000159e0
        /*1228*/ 	.word	0x00000000
        /*122c*/ 	.word	0x00038830
        /*1230*/ 	.short	0x010a
        /*1232*/ 	.byte	0x3f
	.zero		1


	//   ....[34]....
        /*1234*/ 	.word	0x000194e0
        /*1238*/ 	.word	0x00000000
        /*123c*/ 	.word	0x00000000
        /*1240*/ 	.short	0x0101
        /*1242*/ 	.byte	0x3f
	.zero		1


	//   ....[35]....
        /*1244*/ 	.word	0x0001a7a0
        /*1248*/ 	.word	0x0000000b
        /*124c*/ 	.word	0x00038830
        /*1250*/ 	.short	0x010a
        /*1252*/ 	.byte	0x3f
	.zero		1


	//   ....[36]....
        /*1254*/ 	.word	0x0001a820
        /*1258*/ 	.word	0x0000000b
        /*125c*/ 	.word	0x00038830
        /*1260*/ 	.short	0x010a
        /*1262*/ 	.byte	0x3f
	.zero		1


	//   ....[37]....
        /*1264*/ 	.word	0x0001df40
        /*1268*/ 	.word	0x00000009
        /*126c*/ 	.word	0x00038850
        /*1270*/ 	.short	0x010a
        /*1272*/ 	.byte	0x3f
	.zero		1


	//   ....[38]....
        /*1274*/ 	.word	0x0001df90
        /*1278*/ 	.word	0x00000009
        /*127c*/ 	.word	0x00038850
        /*1280*/ 	.short	0x010a
        /*1282*/ 	.byte	0x3f
	.zero		1


	//   ....[39]....
        /*1284*/ 	.word	0x0001f4e0
        /*1288*/ 	.word	0x0000000b
        /*128c*/ 	.word	0x00000000
        /*1290*/ 	.short	0x0101
        /*1292*/ 	.byte	0x3f
	.zero		1


	//   ....[40]....
        /*1294*/ 	.word	0x0001f520
        /*1298*/ 	.word	0x00000009
        /*129c*/ 	.word	0x00000000
        /*12a0*/ 	.short	0x0101
        /*12a2*/ 	.byte	0x3f
	.zero		1


	//   ....[41]....
        /*12a4*/ 	.word	0x0001fbc0
        /*12a8*/ 	.word	0x00000003
        /*12ac*/ 	.word	0x00038830
        /*12b0*/ 	.short	0x010a
        /*12b2*/ 	.byte	0x3f
	.zero		1


	//   ....[42]....
        /*12b4*/ 	.word	0x0001fc40
        /*12b8*/ 	.word	0x00000003
        /*12bc*/ 	.word	0x00038830
        /*12c0*/ 	.short	0x010a
        /*12c2*/ 	.byte	0x3f
	.zero		1


	//   ....[43]....
        /*12c4*/ 	.word	0x00023360
        /*12c8*/ 	.word	0x00000009
        /*12cc*/ 	.word	0x00038850
        /*12d0*/ 	.short	0x010a
        /*12d2*/ 	.byte	0x3f
	.zero		1


	//   ....[44]....
        /*12d4*/ 	.word	0x000233b0
        /*12d8*/ 	.word	0x00000009
        /*12dc*/ 	.word	0x00038850
        /*12e0*/ 	.short	0x010a
        /*12e2*/ 	.byte	0x3f
	.zero		1


	//   ....[45]....
        /*12e4*/ 	.word	0x00024480
        /*12e8*/ 	.word	0x0000009d
        /*12ec*/ 	.word	0x00000000
        /*12f0*/ 	.short	0x0101
        /*12f2*/ 	.byte	0x3f
	.zero		1


	//   ....[46]....
        /*12f4*/ 	.word	0x00024500
        /*12f8*/ 	.word	0x00000009
        /*12fc*/ 	.word	0x00000000
        /*1300*/ 	.short	0x0101
        /*1302*/ 	.byte	0x3f
	.zero		1


	//   ....[47]....
        /*1304*/ 	.word	0x000250f0
        /*1308*/ 	.word	0x00000000
        /*130c*/ 	.word	0x00038850
        /*1310*/ 	.short	0x010a
        /*1312*/ 	.byte	0x3f
	.zero		1


	//   ....[48]....
        /*1314*/ 	.word	0x00025190
        /*1318*/ 	.word	0x00000000
        /*131c*/ 	.word	0x00038850
        /*1320*/ 	.short	0x010a
        /*1322*/ 	.byte	0x3f
	.zero		1


	//   ....[49]....
        /*1324*/ 	.word	0x00025690
        /*1328*/ 	.word	0x0000000b
        /*132c*/ 	.word	0x00000000
        /*1330*/ 	.short	0x0101
        /*1332*/ 	.byte	0x3f
	.zero		1


	//   ....[50]....
        /*1334*/ 	.word	0x000278c0
        /*1338*/ 	.word	0x00000000
        /*133c*/ 	.word	0x00000000
        /*1340*/ 	.short	0x0101
        /*1342*/ 	.byte	0x3f
	.zero		1


	//   ....[51]....
        /*1344*/ 	.word	0x0002a480
        /*1348*/ 	.word	0x00000004
        /*134c*/ 	.word	0x00038820
        /*1350*/ 	.short	0x010a
        /*1352*/ 	.byte	0x3f
	.zero		1


	//   ....[52]....
        /*1354*/ 	.word	0x0002a560
        /*1358*/ 	.word	0x00000006
        /*135c*/ 	.word	0x000388a0
        /*1360*/ 	.short	0x010a
        /*1362*/ 	.byte	0x3f
	.zero		1


	//   ....[53]....
        /*1364*/ 	.word	0x0002aaa0
        /*1368*/ 	.word	0x00000006
        /*136c*/ 	.word	0x000388c0
        /*1370*/ 	.short	0x010a
        /*1372*/ 	.byte	0x3f
	.zero		1


	//   ....[54]....
        /*1374*/ 	.word	0x0002b130
        /*1378*/ 	.word	0x00000006
        /*137c*/ 	.word	0x000388a0
        /*1380*/ 	.short	0x010a
        /*1382*/ 	.byte	0x3f
	.zero		1


	//   ....[55]....
        /*1384*/ 	.word	0x0002b660
        /*1388*/ 	.word	0x00000006
        /*138c*/ 	.word	0x000388c0
        /*1390*/ 	.short	0x010a
        /*1392*/ 	.byte	0x3f
	.zero		1


	//   ....[56]....
        /*1394*/ 	.word	0x0002c680
        /*1398*/ 	.word	0x00000000
        /*139c*/ 	.word	0x00038840
        /*13a0*/ 	.short	0x010a
        /*13a2*/ 	.byte	0x3f
	.zero		1


	//   ....[57]....
        /*13a4*/ 	.word	0x0002d7e0
        /*13a8*/ 	.word	0x00000008
        /*13ac*/ 	.word	0x00038800
        /*13b0*/ 	.short	0x0107
        /*13b2*/ 	.byte	0x3f
	.zero		1


	//   ....[58]....
        /*13b4*/ 	.word	0x0002d8e0
        /*13b8*/ 	.word	0x00000002
        /*13bc*/ 	.word	0x00038800
        /*13c0*/ 	.short	0x0101
        /*13c2*/ 	.byte	0x3f
	.zero		1


	//   ....[59]....
        /*13c4*/ 	.word	0x0002d900
        /*13c8*/ 	.word	0x00000002
        /*13cc*/ 	.word	0x00038820
        /*13d0*/ 	.short	0x010a
        /*13d2*/ 	.byte	0x3f
	.zero		1


	//   ....[60]....
        /*13d4*/ 	.word	0x0002dc70
        /*13d8*/ 	.word	0x00000003
        /*13dc*/ 	.word	0x00038840
        /*13e0*/ 	.short	0x010a
        /*13e2*/ 	.byte	0x3f
	.zero		1


	//   ....[61]....
        /*13e4*/ 	.word	0x0002e230
        /*13e8*/ 	.word	0x00000000
        /*13ec*/ 	.word	0x00038860
        /*13f0*/ 	.short	0x010a
        /*13f2*/ 	.byte	0x3f
	.zero		1


	//   ....[62]....
        /*13f4*/ 	.word	0x0002eb30
        /*13f8*/ 	.word	0x00000003
        /*13fc*/ 	.word	0x00038840
        /*1400*/ 	.short	0x010a
        /*1402*/ 	.byte	0x3f
	.zero		1


	//   ....[63]....
        /*1404*/ 	.word	0x0002f0f0
        /*1408*/ 	.word	0x00000002
        /*140c*/ 	.word	0x00038860
        /*1410*/ 	.short	0x010a
        /*1412*/ 	.byte	0x3f
	.zero		1


	//   ....[64]....
        /*1414*/ 	.word	0x0002f960
        /*1418*/ 	.word	0x00000003
        /*141c*/ 	.word	0x00038840
        /*1420*/ 	.short	0x010a
        /*1422*/ 	.byte	0x3f
	.zero		1


	//   ....[65]....
        /*1424*/ 	.word	0x0002ff10
        /*1428*/ 	.word	0x00000002
        /*142c*/ 	.word	0x00038860
        /*1430*/ 	.short	0x010a
        /*1432*/ 	.byte	0x3f
	.zero		1


	//   ....[66]....
        /*1434*/ 	.word	0x00030700
        /*1438*/ 	.word	0x00000000
        /*143c*/ 	.word	0x00038860
        /*1440*/ 	.short	0x010a
        /*1442*/ 	.byte	0x3f
	.zero		1


	//   ....[67]....
        /*1444*/ 	.word	0x00031ab0
        /*1448*/ 	.word	0x00000000
        /*144c*/ 	.word	0x00038820
        /*1450*/ 	.short	0x010a
        /*1452*/ 	.byte	0x3f
	.zero		1


	//   ....[68]....
        /*1454*/ 	.word	0x00031c80
        /*1458*/ 	.word	0x00000006
        /*145c*/ 	.word	0x00000000
        /*1460*/ 	.short	0x010a
        /*1462*/ 	.byte	0x3f
	.zero		1


	//   ....[69]....
        /*1464*/ 	.word	0x00031cf0
        /*1468*/ 	.word	0x00000007
        /*146c*/ 	.word	0x00000000
        /*1470*/ 	.short	0x010a
        /*1472*/ 	.byte	0x3f
	.zero		1


	//   ....[70]....
        /*1474*/ 	.word	0x00031d60
        /*1478*/ 	.word	0x00000004
        /*147c*/ 	.word	0x00000000
        /*1480*/ 	.short	0x010a
        /*1482*/ 	.byte	0x3f
	.zero		1


	//   ....[71]....
        /*1484*/ 	.word	0x00031d90
        /*1488*/ 	.word	0x00000003
        /*148c*/ 	.word	0x00000000
        /*1490*/ 	.short	0x010a
        /*1492*/ 	.byte	0x3f
	.zero		1


	//   ....[72]....
        /*1494*/ 	.word	0x00031df0
        /*1498*/ 	.word	0x00000000
        /*149c*/ 	.word	0x00038890
        /*14a0*/ 	.short	0x010a
        /*14a2*/ 	.byte	0x3f
	.zero		1


	//   ....[73]....
        /*14a4*/ 	.word	0x00031e40
        /*14a8*/ 	.word	0x00000000
        /*14ac*/ 	.word	0x00038890
        /*14b0*/ 	.short	0x010a
        /*14b2*/ 	.byte	0x3f
	.zero		1


	//   ....[74]....
        /*14b4*/ 	.word	0x00031e90
        /*14b8*/ 	.word	0x00000000
        /*14bc*/ 	.word	0x00038890
        /*14c0*/ 	.short	0x010a
        /*14c2*/ 	.byte	0x3f
	.zero		1


	//   ....[75]....
        /*14c4*/ 	.word	0x00031ee0
        /*14c8*/ 	.word	0x00000000
        /*14cc*/ 	.word	0x000388b0
        /*14d0*/ 	.short	0x010a
        /*14d2*/ 	.byte	0x3f
	.zero		1


	//   ....[76]....
        /*14d4*/ 	.word	0x00032640
        /*14d8*/ 	.word	0x00000010
        /*14dc*/ 	.word	0x00038800
        /*14e0*/ 	.short	0x010a
        /*14e2*/ 	.byte	0x3f
	.zero		1


	//   ....[77]....
        /*14e4*/ 	.word	0x00032da0
        /*14e8*/ 	.word	0x00000010
        /*14ec*/ 	.word	0x00038800
        /*14f0*/ 	.short	0x010a
        /*14f2*/ 	.byte	0x3f
	.zero		1


	//   ....[78]....
        /*14f4*/ 	.word	0x00032df0
        /*14f8*/ 	.word	0x00000000
        /*14fc*/ 	.word	0x00038830
        /*1500*/ 	.short	0x010a
        /*1502*/ 	.byte	0x3f
	.zero		1


	//   ....[79]....
        /*1504*/ 	.word	0x00032e40
        /*1508*/ 	.word	0x0000000b
        /*150c*/ 	.word	0x00038830
        /*1510*/ 	.short	0x010a
        /*1512*/ 	.byte	0x3f
	.zero		1


	//   ....[80]....
        /*1514*/ 	.word	0x00032e90
        /*1518*/ 	.word	0x00000009
        /*151c*/ 	.word	0x00038850
        /*1520*/ 	.short	0x010a
        /*1522*/ 	.byte	0x3f
	.zero		1


	//   ....[81]....
        /*1524*/ 	.word	0x00032ee0
        /*1528*/ 	.word	0x00000003
        /*152c*/ 	.word	0x00038830
        /*1530*/ 	.short	0x010a
        /*1532*/ 	.byte	0x3f
	.zero		1


	//   ....[82]....
        /*1534*/ 	.word	0x00032f30
        /*1538*/ 	.word	0x00000009
        /*153c*/ 	.word	0x00038850
        /*1540*/ 	.short	0x010a
        /*1542*/ 	.byte	0x3f
	.zero		1


	//   ....[83]....
        /*1544*/ 	.word	0x00032f80
        /*1548*/ 	.word	0x00000000
        /*154c*/ 	.word	0x00038850
        /*1550*/ 	.short	0x010a
        /*1552*/ 	.byte	0x3f
	.zero		1


	//   ....[84]....
        /*1554*/ 	.word	0x00033140
        /*1558*/ 	.word	0x00000003
        /*155c*/ 	.word	0x00038820
        /*1560*/ 	.short	0x010a
        /*1562*/ 	.byte	0x3f
	.zero		1


	//   ....[85]....
        /*1564*/ 	.word	0x00033190
        /*1568*/ 	.word	0x00000006
        /*156c*/ 	.word	0x000388a0
        /*1570*/ 	.short	0x010a
        /*1572*/ 	.byte	0x3f
	.zero		1


	//   ....[86]....
        /*1574*/ 	.word	0x000331e0
        /*1578*/ 	.word	0x00000006
        /*157c*/ 	.word	0x000388c0
        /*1580*/ 	.short	0x010a
        /*1582*/ 	.byte	0x3f
	.zero		1


	//   ....[87]....
        /*1584*/ 	.word	0x00033230
        /*1588*/ 	.word	0x00000006
        /*158c*/ 	.word	0x000388a0
        /*1590*/ 	.short	0x010a
        /*1592*/ 	.byte	0x3f
	.zero		1


	//   ....[88]....
        /*1594*/ 	.word	0x00033280
        /*1598*/ 	.word	0x00000006
        /*159c*/ 	.word	0x000388c0
        /*15a0*/ 	.short	0x010a
        /*15a2*/ 	.byte	0x3f
	.zero		1


	//   ....[89]....
        /*15a4*/ 	.word	0x00033420
        /*15a8*/ 	.word	0x00000000
        /*15ac*/ 	.word	0x00038840
        /*15b0*/ 	.short	0x010a
        /*15b2*/ 	.byte	0x3f
	.zero		1


	//   ....[90]....
        /*15b4*/ 	.word	0x000340f0
        /*15b8*/ 	.word	0x00000002
        /*15bc*/ 	.word	0x00038820
        /*15c0*/ 	.short	0x010a
        /*15c2*/ 	.byte	0x3f
	.zero		1


	//   ....[91]....
        /*15c4*/ 	.word	0x00034140
        /*15c8*/ 	.word	0x00000003
        /*15cc*/ 	.word	0x00038840
        /*15d0*/ 	.short	0x010a
        /*15d2*/ 	.byte	0x3f
	.zero		1


	//   ....[92]....
        /*15d4*/ 	.word	0x00034190
        /*15d8*/ 	.word	0x00000000
        /*15dc*/ 	.word	0x00038860
        /*15e0*/ 	.short	0x010a
        /*15e2*/ 	.byte	0x3f
	.zero		1


	//   ....[93]....
        /*15e4*/ 	.word	0x000341e0
        /*15e8*/ 	.word	0x00000003
        /*15ec*/ 	.word	0x00038840
        /*15f0*/ 	.short	0x010a
        /*15f2*/ 	.byte	0x3f
	.zero		1


	//   ....[94]....
        /*15f4*/ 	.word	0x00034230
        /*15f8*/ 	.word	0x00000002
        /*15fc*/ 	.word	0x00038860
        /*1600*/ 	.short	0x010a
        /*1602*/ 	.byte	0x3f
	.zero		1


	//   ....[95]....
        /*1604*/ 	.word	0x00034280
        /*1608*/ 	.word	0x00000003
        /*160c*/ 	.word	0x00038840
        /*1610*/ 	.short	0x010a
        /*1612*/ 	.byte	0x3f
	.zero		1


	//   ....[96]....
        /*1614*/ 	.word	0x000342d0
        /*1618*/ 	.word	0x00000002
        /*161c*/ 	.word	0x00038860
        /*1620*/ 	.short	0x010a
        /*1622*/ 	.byte	0x3f
	.zero		1


	//   ....[97]....
        /*1624*/ 	.word	0x00034320
        /*1628*/ 	.word	0x00000000
        /*162c*/ 	.word	0x00038860
        /*1630*/ 	.short	0x010a
        /*1632*/ 	.byte	0x3f
	.zero		1


	//   ....[98]....
        /*1634*/ 	.word	0x00034db0
        /*1638*/ 	.word	0x00000000
        /*163c*/ 	.word	0x00038820
        /*1640*/ 	.short	0x010a
        /*1642*/ 	.byte	0x3f
	.zero		1


	//   ....[99]....
        /*1644*/ 	.word	0x00034f50
        /*1648*/ 	.word	0x00000006
        /*164c*/ 	.word	0x00000000
        /*1650*/ 	.short	0x010a
        /*1652*/ 	.byte	0x3f
	.zero		1


	//   ....[100]....
        /*1654*/ 	.word	0x00034fa0
        /*1658*/ 	.word	0x00000007
        /*165c*/ 	.word	0x00000000
        /*1660*/ 	.short	0x010a
        /*1662*/ 	.byte	0x3f
	.zero		1


	//   ....[101]....
        /*1664*/ 	.word	0x00034ff0
        /*1668*/ 	.word	0x00000004
        /*166c*/ 	.word	0x00000000
        /*1670*/ 	.short	0x010a
        /*1672*/ 	.byte	0x3f
	.zero		1


	//----- nvinfo : EIATTR_NUM_MBARRIERS
	.align		4
.L_627:
        /*1674*/ 	.byte	0x03, 0x38
        /*1676*/ 	.short	0x0016


	//----- nvinfo : EIATTR_EXIT_INSTR_OFFSETS
	.align		4
        /*1678*/ 	.byte	0x04, 0x1c
        /*167a*/ 	.short	(.L_629 - .L_628)


	//   ....[0]....
.L_628:
        /*167c*/ 	.word	0x00031de0


	//----- nvinfo : EIATTR_MAX_THREADS
	.align		4
.L_629:
        /*1680*/ 	.byte	0x04, 0x05
        /*1682*/ 	.short	(.L_631 - .L_630)
.L_630:
        /*1684*/ 	.word	0x00000180
        /*1688*/ 	.word	0x00000001
        /*168c*/ 	.word	0x00000001


	//----- nvinfo : EIATTR_CRS_STACK_SIZE
	.align		4
.L_631:
        /*1690*/ 	.byte	0x04, 0x1e
        /*1692*/ 	.short	(.L_633 - .L_632)
.L_632:
        /*1694*/ 	.word	0x00000000


	//----- nvinfo : EIATTR_CBANK_PARAM_SIZE
	.align		4
.L_633:
        /*1698*/ 	.byte	0x03, 0x19
        /*169a*/ 	.short	0x0af0


	//----- nvinfo : EIATTR_PARAM_CBANK
	.align		4
        /*169c*/ 	.byte	0x04, 0x0a
        /*169e*/ 	.short	(.L_635 - .L_634)
	.align		4
.L_634:
        /*16a0*/ 	.word	index@(.nv.constant0._ZN7cutlass13device_kernelIN5flash11enable_sm90INS1_16FlashAttnFwdSm90INS1_25CollectiveMainloopFwdSm90ILi2EN4cute5tupleIJNS5_1CILi1EEES8_S8_EEENS6_IJNS7_ILi128EEENS7_ILi80EEENS7_ILi256EEEEEELi256ENS_10bfloat16_tEfNS_4arch4Sm90ELb1ELb0ELb1ELb1ELb0ELb1ELb0ELb1ELb1ELb1ELb0ELb0EEENS1_21CollectiveEpilogueFwdINS6_IJSA_SC_SB_EEES9_SE_SG_Li256ELb1ELb1ELb0ELb0EEENS1_36VarlenDynamicPersistentTileSchedulerILi128ELi80ELi256ELi128ELb0ELb1ELb1ELb1ELb1ELb1EEEEEEEEEvNT_6ParamsE)
        /*16a4*/ 	.short	0x0210
        /*16a6*/ 	.short	0x0af0


	//----- nvinfo : EIATTR_SW_WAR
	.align		4
.L_635:
        /*16a8*/ 	.byte	0x04, 0x36
        /*16aa*/ 	.short	(.L_637 - .L_636)
.L_636:
        /*16ac*/ 	.word	0x00000008
.L_637:


//--------------------- .nv.info._ZN7cutlass13device_kernelIN5flash11enable_sm90INS1_16FlashAttnFwdSm90INS1_25CollectiveMainloopFwdSm90ILi2EN4cute5tupleIJNS5_1CILi1EEES8_S8_EEENS6_IJNS7_ILi128EEENS7_ILi112EEENS7_ILi192EEEEEELi192ENS_10bfloat16_tEfNS_4arch4Sm90ELb0ELb0ELb1ELb0ELb0ELb0ELb0ELb1ELb1ELb1ELb0ELb0EEENS1_21CollectiveEpilogueFwdINS6_IJSA_SC_SB_EEES9_SE_SG_Li256ELb0ELb1ELb0ELb0EEENS1_29StaticPersistentTileSchedulerILb0EEEEEEEEEvNT_6ParamsE --------------------------
	.section	.nv.info._ZN7cutlass13device_kernelIN5flash11enable_sm90INS1_16FlashAttnFwdSm90INS1_25CollectiveMainloopFwdSm90ILi2EN4cute5tupleIJNS5_1CILi1EEES8_S8_EEENS6_IJNS7_ILi128EEENS7_ILi112EEENS7_ILi192EEEEEELi192ENS_10bfloat16_tEfNS_4arch4Sm90ELb0ELb0ELb1ELb0ELb0ELb0ELb0ELb1ELb1ELb1ELb0ELb0EEENS1_21CollectiveEpilogueFwdINS6_IJSA_SC_SB_EEES9_SE_SG_Li256ELb0ELb1ELb0ELb0EEENS1_29StaticPersistentTileSchedulerILb0EEEEEEEEEvNT_6ParamsE,"",@"SHT_CUDA_INFO"
	.sectionflags	@""
	.align	4


	//----- nvinfo : EIATTR_CUDA_API_VERSION
	.align		4
        /*0000*/ 	.byte	0x04, 0x37
        /*0002*/ 	.short	(.L_639 - .L_638)
.L_638:
        /*0004*/ 	.word	0x00000082


	//----- nvinfo : EIATTR_KPARAM_INFO
	.align		4
.L_639:
        /*0008*/ 	.byte	0x04, 0x17
        /*000a*/ 	.short	(.L_641 - .L_640)
.L_640:
        /*000c*/ 	.word	0x00000000
        /*0010*/ 	.short	0x0000
        /*0012*/ 	.short	0x0070
        /*0014*/ 	.byte	0x00, 0xf0, 0x01, 0x28


	//----- nvinfo : EIATTR_SPARSE_MMA_MASK
	.align		4
.L_641:
        /*0018*/ 	.byte	0x03, 0x50
        /*001a*/ 	.short	0x0000


	//----- nvinfo : EIATTR_MAXREG_COUNT
	.align		4
        /*001c*/ 	.byte	0x03, 0x1b
        /*001e*/ 	.short	0x00a8


	//----- nvinfo : EIATTR_NUM_BARRIERS
	.align		4
        /*0020*/ 	.byte	0x02, 0x4c
        /*0022*/ 	.byte	0x09
	.zero		1


	//----- nvinfo : EIATTR_EXTERNS
	.align		4
        /*0024*/ 	.byte	0x04, 0x0f
        /*0026*/ 	.short	(.L_643 - .L_642)


	//   ....[0]....
	.align		4
.L_642:
        /*0028*/ 	.word	index@(__assertfail)


	//----- nvinfo : EIATTR_ANNOTATIONS
	.align		4
.L_643:
        /*002c*/ 	.byte	0x04, 0x55
        /*002e*/ 	.short	(.L_645 - .L_644)


	//   ....[0]....
.L_644:
        /* <DEDUP_REMOVED lines=33> */


	//----- nvinfo : EIATTR_MERCURY_ISA_VERSION
	.align		4
.L_645:
        /*0228*/ 	.byte	0x03, 0x5f
        /*022a*/ 	.short	0x0101


	//----- nvinfo : EIATTR_INT_WARP_WIDE_INSTR_OFFSETS
	.align		4
        /*022c*/ 	.byte	0x04, 0x31
        /*022e*/ 	.short	(.L_647 - .L_646)


	//   ....[0]....
.L_646:
        /*0230*/ 	.word	0x00000120


	//   ....[1]....
        /*0234*/ 	.word	0x00000160


	//   ....[2]....
        /*0238*/ 	.word	0x00000220


	//----- nvinfo : EIATTR_COOP_GROUP_MASK_REGIDS
	.align		4
.L_647:
        /*023c*/ 	.byte	0x04, 0x29
        /*023e*/ 	.short	(.L_649 - .L_648)


	//   ....[0]....
.L_648:
        /*0240*/ 	.word	0xffffffff


	//   ....[1]....
        /*0244*/ 	.word	0xffffffff


	//   ....[2]....
        /*0248*/ 	.word	0xffffffff


	//   ....[3]....
        /*024c*/ 	.word	0xffffffff


	//   ....[4]....
        /*0250*/ 	.word	0xffffffff


	//   ....[5]....
        /*0254*/ 	.word	0xffffffff


	//   ....[6]....
        /*0258*/ 	.word	0xffffffff


	//   ....[7]....
        /*025c*/ 	.word	0xffffffff


	//   ....[8]....
        /*0260*/ 	.word	0xffffffff


	//   ....[9]....
        /*0264*/ 	.word	0xffffffff


	//   ....[10]....
        /*0268*/ 	.word	0xffffffff


	//   ....[11]....
        /*026c*/ 	.word	0xffffffff


	//   ....[12]....
        /*0270*/ 	.word	0xffffffff


	//   ....[13]....
        /*0274*/ 	.word	0xffffffff


	//   ....[14]....
        /*0278*/ 	.word	0xffffffff


	//   ....[15]....
        /*027c*/ 	.word	0xffffffff


	//   ....[16]....
        /*0280*/ 	.word	0xffffffff


	//   ....[17]....
        /*0284*/ 	.word	0xffffffff


	//   ....[18]....
        /*0288*/ 	.word	0xffffffff


	//   ....[19]....
        /*028c*/ 	.word	0xffffffff


	//   ....[20]....
        /*0290*/ 	.word	0xffffffff


	//   ....[21]....
        /*0294*/ 	.word	0xffffffff


	//   ....[22]....
        /*0298*/ 	.word	0xffffffff


	//   ....[23]....
        /*029c*/ 	.word	0xffffffff


	//   ....[24]....
        /*02a0*/ 	.word	0xffffffff


	//   ....[25]....
        /*02a4*/ 	.word	0xffffffff


	//   ....[26]....
        /*02a8*/ 	.word	0xffffffff


	//   ....[27]....
        /*02ac*/ 	.word	0xffffffff


	//   ....[28]....
        /*02b0*/ 	.word	0xffffffff


	//   ....[29]....
        /*02b4*/ 	.word	0xffffffff


	//   ....[30]....
        /*02b8*/ 	.word	0xffffffff


	//   ....[31]....
        /*02bc*/ 	.word	0xffffffff


	//   ....[32]....
        /*02c0*/ 	.word	0xffffffff


	//   ....[33]....
        /*02c4*/ 	.word	0xffffffff


	//   ....[34]....
        /*02c8*/ 	.word	0xffffffff


	//   ....[35]....
        /*02cc*/ 	.word	0xffffffff


	//   ....[36]....
        /*02d0*/ 	.word	0xffffffff


	//   ....[37]....
        /*02d4*/ 	.word	0xffffffff


	//   ....[38]....
        /*02d8*/ 	.word	0xffffffff


	//   ....[39]....
        /*02dc*/ 	.word	0xffffffff


	//   ....[40]....
        /*02e0*/ 	.word	0xffffffff


	//   ....[41]....
        /*02e4*/ 	.word	0xffffffff


	//   ....[42]....
        /*02e8*/ 	.word	0xffffffff


	//   ....[43]....
        /*02ec*/ 	.word	0xffffffff


	//   ....[44]....
        /*02f0*/ 	.word	0xffffffff


	//   ....[45]....
        /*02f4*/ 	.word	0xffffffff


	//   ....[46]....
        /*02f8*/ 	.word	0xffffffff


	//   ....[47]....
        /*02fc*/ 	.word	0xffffffff


	//   ....[48]....
        /*0300*/ 	.word	0xffffffff


	//   ....[49]....
        /*0304*/ 	.word	0xffffffff


	//   ....[50]....
        /*0308*/ 	.word	0x0500000f


	//   ....[51]....
        /*030c*/ 	.word	0x0500000f


	//   ....[52]....
        /*0310*/ 	.word	0x0500000f


	//   ....[53]....
        /*0314*/ 	.word	0x0500000f


	//   ....[54]....
        /*0318*/ 	.word	0x0500000f


	//   ....[55]....
        /*031c*/ 	.word	0x0500000f


	//   ....[56]....
        /*0320*/ 	.word	0x0500000f


	//   ....[57]....
        /*0324*/ 	.word	0x0500000f


	//   ....[58]....
        /*0328*/ 	.word	0x0500000f


	//   ....[59]....
        /*032c*/ 	.word	0x0500000f


	//   ....[60]....
        /*0330*/ 	.word	0x0500000f


	//   ....[61]....
        /*0334*/ 	.word	0x0500000f


	//   ....[62]....
        /*0338*/ 	.word	0x0500000f


	//   ....[63]....
        /*033c*/ 	.word	0x0500000f


	//   ....[64]....
        /*0340*/ 	.word	0x0500000f


	//   ....[65]....
        /*0344*/ 	.word	0x0500000f


	//   ....[66]....
        /*0348*/ 	.word	0x0500000f


	//   ....[67]....
        /*034c*/ 	.word	0x0500000f


	//----- nvinfo : EIATTR_COOP_GROUP_INSTR_OFFSETS
	.align		4
.L_649:
        /*0350*/ 	.byte	0x04, 0x28
        /*0352*/ 	.short	(.L_651 - .L_650)


	//   ....[0]....
.L_650:
        /*0354*/ 	.word	0x00000060


	//   ....[1]....
        /*0358*/ 	.word	0x00000130


	//   ....[2]....
        /*035c*/ 	.word	0x00000230


	//   ....[3]....
        /*0360*/ 	.word	0x000003a0


	//   ....[4]....
        /*0364*/ 	.word	0x00000500


	//   ....[5]....
        /*0368*/ 	.word	0x00000620


	//   ....[6]....
        /*036c*/ 	.word	0x00000780


	//   ....[7]....
        /*0370*/ 	.word	0x00000d90


	//   ....[8]....
        /*0374*/ 	.word	0x00004780


	//   ....[9]....
        /*0378*/ 	.word	0x00004860


	//   ....[10]....
        /*037c*/ 	.word	0x00004ad0


	//   ....[11]....
        /*0380*/ 	.word	0x00004c50


	//   ....[12]....
        /*0384*/ 	.word	0x00009000


	//   ....[13]....
        /*0388*/ 	.word	0x00009030


	//   ....[14]....
        /*038c*/ 	.word	0x00009410


	//   ....[15]....
        /*0390*/ 	.word	0x00009490


	//   ....[16]....
        /*0394*/ 	.word	0x0000a700


	//   ....[17]....
        /*0398*/ 	.word	0x0000a740


	//   ....[18]....
        /*039c*/ 	.word	0x0000a840


	//   ....[19]....
        /*03a0*/ 	.word	0x0000a850


	//   ....[20]....
        /*03a4*/ 	.word	0x0000bf70


	//   ....[21]....
        /*03a8*/ 	.word	0x0000bfe0


	//   ....[22]....
        /*03ac*/ 	.word	0x0000c010


	//   ....[23]....
        /*03b0*/ 	.word	0x0000c070


	//   ....[24]....
        /*03b4*/ 	.word	0x0000c540


	//   ....[25]....
        /*03b8*/ 	.word	0x0000c580


	//   ....[26]....
        /*03bc*/ 	.word	0x0000c680


	//   ....[27]....
        /*03c0*/ 	.word	0x0000c6a0


	//   ....[28]....
        /*03c4*/ 	.word	0x0000c790


	//   ....[29]....
        /*03c8*/ 	.word	0x0000c7b0


	//   ....[30]....
        /*03cc*/ 	.word	0x0000c8b0


	//   ....[31]....
        /*03d0*/ 	.word	0x0000c8f0


	//   ....[32]....
        /*03d4*/ 	.word	0x0000d340


	//   ....[33]....
        /*03d8*/ 	.word	0x0000ddb0


	//   ....[34]....
        /*03dc*/ 	.word	0x0000ddc0


	//   ....[35]....
        /*03e0*/ 	.word	0x0000de20


	//   ....[36]....
        /*03e4*/ 	.word	0x0000de60


	//   ....[37]....
        /*03e8*/ 	.word	0x0000df30


	//   ....[38]....
        /*03ec*/ 	.word	0x0000df90


	//   ....[39]....
        /*03f0*/ 	.word	0x0000e030


	//   ....[40]....
        /*03f4*/ 	.word	0x0000e040


	//   ....[41]....
        /*03f8*/ 	.word	0x0000e0d0


	//   ....[42]....
        /*03fc*/ 	.word	0x0000e0e0


	//   ....[43]....
        /*0400*/ 	.word	0x0000e170


	//   ....[44]....
        /*0404*/ 	.word	0x0000e180


	//   ....[45]....
        /*0408*/ 	.word	0x0000e210


	//   ....[46]....
        /*040c*/ 	.word	0x0000e220


	//   ....[47]....
        /*0410*/ 	.word	0x0000e230


	//   ....[48]....
        /*0414*/ 	.word	0x0000e270


	//   ....[49]....
        /*0418*/ 	.word	0x00010e50


	//   ....[50]....
        /*041c*/ 	.word	0x00011340


	//   ....[51]....
        /*0420*/ 	.word	0x000114b0


	//   ....[52]....
        /*0424*/ 	.word	0x00011500


	//   ....[53]....
        /*0428*/ 	.word	0x000115e0


	//   ....[54]....
        /*042c*/ 	.word	0x00011670


	//   ....[55]....
        /*0430*/ 	.word	0x00011770


	//   ....[56]....
        /*0434*/ 	.word	0x00011890


	//   ....[57]....
        /*0438*/ 	.word	0x00011910


	//   ....[58]....
        /*043c*/ 	.word	0x00011a40


	//   ....[59]....
        /*0440*/ 	.word	0x00011ac0


	//   ....[60]....
        /*0444*/ 	.word	0x00011bc0


	//   ....[61]....
        /*0448*/ 	.word	0x00011c20


	//   ....[62]....
        /*044c*/ 	.word	0x00011d20


	//   ....[63]....
        /*0450*/ 	.word	0x00011d80


	//   ....[64]....
        /*0454*/ 	.word	0x00011e70


	//   ....[65]....
        /*0458*/ 	.word	0x00011ed0


	//   ....[66]....
        /*045c*/ 	.word	0x00011fa0


	//   ....[67]....
        /*0460*/ 	.word	0x00012380


	//----- nvinfo : EIATTR_REG_RECONFIG
	.align		4
.L_651:
        /*0464*/ 	.byte	0x01, 0x54
	.zero		2


	//----- nvinfo : EIATTR_SYSCALL_OFFSETS
	.align		4
        /*0468*/ 	.byte	0x04, 0x46
        /*046a*/ 	.short	(.L_653 - .L_652)


	//   ....[0]....
.L_652:
        /*046c*/ 	.word	0x00001150


	//   ....[1]....
        /*0470*/ 	.word	0x0000cfa0


	//   ....[2]....
        /*0474*/ 	.word	0x0000d0e0


	//   ....[3]....
        /*0478*/ 	.word	0x0000d1d0


	//   ....[4]....
        /*047c*/ 	.word	0x0000d980


	//----- nvinfo : EIATTR_MBARRIER_INSTR_OFFSETS
	.align		4
.L_653:
        /*0480*/ 	.byte	0x04, 0x39
        /*0482*/ 	.short	(.L_655 - .L_654)


	//   ....[0]....
.L_654:
        /*0484*/ 	.word	0x00000250
        /*0488*/ 	.word	0x000000ff
        /*048c*/ 	.word	0x00036800
        /*0490*/ 	.short	0x0100
        /*0492*/ 	.byte	0x08
	.zero		1


	//   ....[1]....
        /*0494*/ 	.word	0x00000260
        /*0498*/ 	.word	0x000000ff
        /*049c*/ 	.word	0x00036820
        /*04a0*/ 	.short	0x0100
        /*04a2*/ 	.byte	0x08
	.zero		1


	//   ....[2]....
        /*04a4*/ 	.word	0x00000350
        /*04a8*/ 	.word	0x000000ff
        /*04ac*/ 	.word	0x00036830
        /*04b0*/ 	.short	0x0100
        /*04b2*/ 	.byte	0x08
	.zero		1


	//   ....[3]....
        /*04b4*/ 	.word	0x00000360
        /*04b8*/ 	.word	0x000000ff
        /*04bc*/ 	.word	0x00036840
        /*04c0*/ 	.short	0x0100
        /*04c2*/ 	.byte	0x08
	.zero		1


	//   ....[4]....
        /*04c4*/ 	.word	0x00000370
        /*04c8*/ 	.word	0x000000ff
        /*04cc*/ 	.word	0x00036838
        /*04d0*/ 	.short	0x0100
        /*04d2*/ 	.byte	0x08
	.zero		1


	//   ....[5]....
        /*04d4*/ 	.word	0x00000380
        /*04d8*/ 	.word	0x000000ff
        /*04dc*/ 	.word	0x00036848
        /*04e0*/ 	.short	0x0100
        /*04e2*/ 	.byte	0x08
	.zero		1


	//   ....[6]....
        /*04e4*/ 	.word	0x000004b0
        /*04e8*/ 	.word	0x000000ff
        /*04ec*/ 	.word	0x00036850
        /*04f0*/ 	.short	0x0100
        /*04f2*/ 	.byte	0x08
	.zero		1


	//   ....[7]....
        /*04f4*/ 	.word	0x000004c0
        /*04f8*/ 	.word	0x000000ff
        /*04fc*/ 	.word	0x00036860
        /*0500*/ 	.short	0x0100
        /*0502*/ 	.byte	0x08
	.zero		1


	//   ....[8]....
        /*0504*/ 	.word	0x000004d0
        /*0508*/ 	.word	0x000000ff
        /*050c*/ 	.word	0x00036858
        /*0510*/ 	.short	0x0100
        /*0512*/ 	.byte	0x08
	.zero		1


	//   ....[9]....
        /*0514*/ 	.word	0x000004e0
        /*0518*/ 	.word	0x000000ff
        /*051c*/ 	.word	0x00036868
        /*0520*/ 	.short	0x0100
        /*0522*/ 	.byte	0x08
	.zero		1


	//   ....[10]....
        /*0524*/ 	.word	0x000005d0
        /*0528*/ 	.word	0x000000ff
        /*052c*/ 	.word	0x00036870
        /*0530*/ 	.short	0x0100
        /*0532*/ 	.byte	0x06
	.zero		1


	//   ....[11]....
        /*0534*/ 	.word	0x000005e0
        /*0538*/ 	.word	0x000000ff
        /*053c*/ 	.word	0x00036880
        /*0540*/ 	.short	0x0100
        /*0542*/ 	.byte	0x06
	.zero		1


	//   ....[12]....
        /*0544*/ 	.word	0x000005f0
        /*0548*/ 	.word	0x000000ff
        /*054c*/ 	.word	0x00036878
        /*0550*/ 	.short	0x0100
        /*0552*/ 	.byte	0x06
	.zero		1


	//   ....[13]....
        /*0554*/ 	.word	0x00000600
        /*0558*/ 	.word	0x000000ff
        /*055c*/ 	.word	0x00036888
        /*0560*/ 	.short	0x0100
        /*0562*/ 	.byte	0x06
	.zero		1


	//   ....[14]....
        /*0564*/ 	.word	0x00000730
        /*0568*/ 	.word	0x000000ff
        /*056c*/ 	.word	0x00036890
        /*0570*/ 	.short	0x0100
        /*0572*/ 	.byte	0x08
	.zero		1


	//   ....[15]....
        /*0574*/ 	.word	0x00000740
        /*0578*/ 	.word	0x000000ff
        /*057c*/ 	.word	0x000368a0
        /*0580*/ 	.short	0x0100
        /*0582*/ 	.byte	0x08
	.zero		1


	//   ....[16]....
        /*0584*/ 	.word	0x00000750
        /*0588*/ 	.word	0x000000ff
        /*058c*/ 	.word	0x00036898
        /*0590*/ 	.short	0x0100
        /*0592*/ 	.byte	0x08
	.zero		1


	//   ....[17]....
        /*0594*/ 	.word	0x00000760
        /*0598*/ 	.word	0x000000ff
        /*059c*/ 	.word	0x000368a8
        /*05a0*/ 	.short	0x0100
        /*05a2*/ 	.byte	0x08
	.zero		1


	//   ....[18]....
        /*05a4*/ 	.word	0x00000890
        /*05a8*/ 	.word	0x000000ff
        /*05ac*/ 	.word	0x000368b0
        /*05b0*/ 	.short	0x0100
        /*05b2*/ 	.byte	0x08
	.zero		1


	//   ....[19]....
        /*05b4*/ 	.word	0x000008a0
        /*05b8*/ 	.word	0x000000ff
        /*05bc*/ 	.word	0x000368c0
        /*05c0*/ 	.short	0x0100
        /*05c2*/ 	.byte	0x08
	.zero		1


	//   ....[20]....
        /*05c4*/ 	.word	0x000008b0
        /*05c8*/ 	.word	0x000000ff
        /*05cc*/ 	.word	0x000368b8
        /*05d0*/ 	.short	0x0100
        /*05d2*/ 	.byte	0x08
	.zero		1


	//   ....[21]....
        /*05d4*/ 	.word	0x000008c0
        /*05d8*/ 	.word	0x000000ff
        /*05dc*/ 	.word	0x000368c8
        /*05e0*/ 	.short	0x0100
        /*05e2*/ 	.byte	0x08
	.zero		1


	//   ....[22]....
        /*05e4*/ 	.word	0x00001190
        /*05e8*/ 	.word	0x000000ff
        /*05ec*/ 	.word	0x00036800
        /*05f0*/ 	.short	0x010a
        /*05f2*/ 	.byte	0x25
	.zero		1


	//   ....[23]....
        /*05f4*/ 	.word	0x00001210
        /*05f8*/ 	.word	0x00000000
        /*05fc*/ 	.word	0x00036830
        /*0600*/ 	.short	0x010a
        /*0602*/ 	.byte	0x3f
	.zero		1


	//   ....[24]....
        /*0604*/ 	.word	0x00001290
        /*0608*/ 	.word	0x00000000
        /*060c*/ 	.word	0x00036830
        /*0610*/ 	.short	0x010a
        /*0612*/ 	.byte	0x3f
	.zero		1


	//   ....[25]....
        /*0614*/ 	.word	0x00004490
        /*0618*/ 	.word	0x00000000
        /*061c*/ 	.word	0x00000000
        /*0620*/ 	.short	0x0101
        /*0622*/ 	.byte	0x3f
	.zero		1


	//   ....[26]....
        /*0624*/ 	.word	0x00005e50
        /*0628*/ 	.word	0x000000ff
        /*062c*/ 	.word	0x00036830
        /*0630*/ 	.short	0x010a
        /*0632*/ 	.byte	0x07
	.zero		1


	//   ....[27]....
        /*0634*/ 	.word	0x00005e90
        /*0638*/ 	.word	0x000000ff
        /*063c*/ 	.word	0x00036830
        /*0640*/ 	.short	0x010a
        /*0642*/ 	.byte	0x07
	.zero		1


	//   ....[28]....
        /*0644*/ 	.word	0x000083e0
        /*0648*/ 	.word	0x000000ff
        /*064c*/ 	.word	0x00036850
        /*0650*/ 	.short	0x010a
        /*0652*/ 	.byte	0x0a
	.zero		1


	//   ....[29]....
        /*0654*/ 	.word	0x00008420
        /*0658*/ 	.word	0x000000ff
        /*065c*/ 	.word	0x00036850
        /*0660*/ 	.short	0x010a
        /*0662*/ 	.byte	0x0a
	.zero		1


	//   ....[30]....
        /*0664*/ 	.word	0x00009a10
        /*0668*/ 	.word	0x00000092
        /*066c*/ 	.word	0x00000000
        /*0670*/ 	.short	0x0101
        /*0672*/ 	.byte	0x3f
	.zero		1


	//   ....[31]....
        /*0674*/ 	.word	0x00009ac0
        /*0678*/ 	.word	0x00000092
        /*067c*/ 	.word	0x00000000
        /*0680*/ 	.short	0x0101
        /*0682*/ 	.byte	0x3f
	.zero		1


	//   ....[32]....
        /*0684*/ 	.word	0x0000a670
        /*0688*/ 	.word	0x000000ff
        /*068c*/ 	.word	0x00036850
        /*0690*/ 	.short	0x010a
        /*0692*/ 	.byte	0x0c
	.zero		1


	//   ....[33]....
        /*0694*/ 	.word	0x0000a6b0
        /*0698*/ 	.word	0x000000ff
        /*069c*/ 	.word	0x00036850
        /*06a0*/ 	.short	0x010a
        /*06a2*/ 	.byte	0x0c
	.zero		1


	//   ....[34]....
        /*06a4*/ 	.word	0x0000b5a0
        /*06a8*/ 	.word	0x00000096
        /*06ac*/ 	.word	0x00000000
        /*06b0*/ 	.short	0x0101
        /*06b2*/ 	.byte	0x3f
	.zero		1


	//   ....[35]....
        /*06b4*/ 	.word	0x0000c590
        /*06b8*/ 	.word	0x000000ff
        /*06bc*/ 	.word	0x00000000
        /*06c0*/ 	.short	0x0101
        /*06c2*/ 	.byte	0x04
	.zero		1


	//   ....[36]....
        /*06c4*/ 	.word	0x0000d570
        /*06c8*/ 	.word	0x00000000
        /*06cc*/ 	.word	0x00036840
        /*06d0*/ 	.short	0x010a
        /*06d2*/ 	.byte	0x3f
	.zero		1


	//   ....[37]....
        /*06d4*/ 	.word	0x0000e3c0
        /*06d8*/ 	.word	0x000000ff
        /*06dc*/ 	.word	0x00036800
        /*06e0*/ 	.short	0x0107
        /*06e2*/ 	.byte	0x24
	.zero		1


	//   ....[38]....
        /*06e4*/ 	.word	0x0000e430
        /*06e8*/ 	.word	0x000000ff
        /*06ec*/ 	.word	0x00036800
        /*06f0*/ 	.short	0x0101
        /*06f2*/ 	.byte	0x24
	.zero		1


	//   ....[39]....
        /*06f4*/ 	.word	0x0000e460
        /*06f8*/ 	.word	0x000000ff
        /*06fc*/ 	.word	0x00036820
        /*0700*/ 	.short	0x010a
        /*0702*/ 	.byte	0x24
	.zero		1


	//   ....[40]....
        /*0704*/ 	.word	0x0000e790
        /*0708*/ 	.word	0x00000003
        /*070c*/ 	.word	0x00036840
        /*0710*/ 	.short	0x010a
        /*0712*/ 	.byte	0x3f
	.zero		1


	//   ....[41]....
        /*0714*/ 	.word	0x0000ec20
        /*0718*/ 	.word	0x00000003
        /*071c*/ 	.word	0x00000060
        /*0720*/ 	.short	0x010a
        /*0722*/ 	.byte	0x3f
	.zero		1


	//   ....[42]....
        /*0724*/ 	.word	0x0000f370
        /*0728*/ 	.word	0x00000003
        /*072c*/ 	.word	0x00036840
        /*0730*/ 	.short	0x010a
        /*0732*/ 	.byte	0x3f
	.zero		1


	//   ....[43]....
        /*0734*/ 	.word	0x0000f800
        /*0738*/ 	.word	0x00000002
        /*073c*/ 	.word	0x00000060
        /*0740*/ 	.short	0x010a
        /*0742*/ 	.byte	0x3f
	.zero		1


	//   ....[44]....
        /*0744*/ 	.word	0x0000fe90
        /*0748*/ 	.word	0x00000002
        /*074c*/ 	.word	0x00036840
        /*0750*/ 	.short	0x010a
        /*0752*/ 	.byte	0x3f
	.zero		1


	//   ....[45]....
        /*0754*/ 	.word	0x00010320
        /*0758*/ 	.word	0x00000002
        /*075c*/ 	.word	0x00000060
        /*0760*/ 	.short	0x010a
        /*0762*/ 	.byte	0x3f
	.zero		1


	//   ....[46]....
        /*0764*/ 	.word	0x00010860
        /*0768*/ 	.word	0x00000000
        /*076c*/ 	.word	0x00036860
        /*0770*/ 	.short	0x010a
        /*0772*/ 	.byte	0x3f
	.zero		1


	//   ....[47]....
        /*0774*/ 	.word	0x00010dd0
        /*0778*/ 	.word	0x00000000
        /*077c*/ 	.word	0x00036820
        /*0780*/ 	.short	0x010a
        /*0782*/ 	.byte	0x3f
	.zero		1


	//   ....[48]....
        /*0784*/ 	.word	0x00010fa0
        /*0788*/ 	.word	0x00000006
        /*078c*/ 	.word	0x00000000
        /*0790*/ 	.short	0x010a
        /*0792*/ 	.byte	0x3f
	.zero		1


	//   ....[49]....
        /*0794*/ 	.word	0x00010ff0
        /*0798*/ 	.word	0x00000003
        /*079c*/ 	.word	0x00000000
        /*07a0*/ 	.short	0x010a
        /*07a2*/ 	.byte	0x3f
	.zero		1


	//   ....[50]....
        /*07a4*/ 	.word	0x00011050
        /*07a8*/ 	.word	0x00000012
        /*07ac*/ 	.word	0x00000000
        /*07b0*/ 	.short	0x010a
        /*07b2*/ 	.byte	0x3f
	.zero		1


	//   ....[51]....
        /*07b4*/ 	.word	0x00011080
        /*07b8*/ 	.word	0x00000003
        /*07bc*/ 	.word	0x00000000
        /*07c0*/ 	.short	0x010a
        /*07c2*/ 	.byte	0x3f
	.zero		1


	//   ....[52]....
        /*07c4*/ 	.word	0x000110f0
        /*07c8*/ 	.word	0x00000003
        /*07cc*/ 	.word	0x00036800
        /*07d0*/ 	.short	0x010a
        /*07d2*/ 	.byte	0x3f
	.zero		1


	//   ....[53]....
        /*07d4*/ 	.word	0x00011140
        /*07d8*/ 	.word	0x00000000
        /*07dc*/ 	.word	0x00036830
        /*07e0*/ 	.short	0x010a
        /*07e2*/ 	.byte	0x3f
	.zero		1


	//   ....[54]....
        /*07e4*/ 	.word	0x000111a0
        /*07e8*/ 	.word	0x00000008
        /*07ec*/ 	.word	0x00036830
        /*07f0*/ 	.short	0x010a
        /*07f2*/ 	.byte	0x3f
	.zero		1


	//   ....[55]....
        /*07f4*/ 	.word	0x00011200
        /*07f8*/ 	.word	0x00000005
        /*07fc*/ 	.word	0x00036850
        /*0800*/ 	.short	0x010a
        /*0802*/ 	.byte	0x3f
	.zero		1


	//   ....[56]....
        /*0804*/ 	.word	0x00011260
        /*0808*/ 	.word	0x00000009
        /*080c*/ 	.word	0x00036850
        /*0810*/ 	.short	0x010a
        /*0812*/ 	.byte	0x3f
	.zero		1


	//   ....[57]....
        /*0814*/ 	.word	0x00011400
        /*0818*/ 	.word	0x00000000
        /*081c*/ 	.word	0x00036840
        /*0820*/ 	.short	0x010a
        /*0822*/ 	.byte	0x3f
	.zero		1


	//   ....[58]....
        /*0824*/ 	.word	0x00012020
        /*0828*/ 	.word	0x00000009
        /*082c*/ 	.word	0x00036820
        /*0830*/ 	.short	0x010a
        /*0832*/ 	.byte	0x3f
	.zero		1


	//   ....[59]....
        /*0834*/ 	.word	0x00012070
        /*0838*/ 	.word	0x00000003
        /*083c*/ 	.word	0x00036840
        /*0840*/ 	.short	0x010a
        /*0842*/ 	.byte	0x3f
	.zero		1


	//   ....[60]....
        /*0844*/ 	.word	0x000120c0
        /*0848*/ 	.word	0x00000003
        /*084c*/ 	.word	0x00000060
        /*0850*/ 	.short	0x010a
        /*0852*/ 	.byte	0x3f
	.zero		1


	//   ....[61]....
        /*0854*/ 	.word	0x00012110
        /*0858*/ 	.word	0x00000003
        /*085c*/ 	.word	0x00036840
        /*0860*/ 	.short	0x010a
        /*0862*/ 	.byte	0x3f
	.zero		1


	//   ....[62]....
        /*0864*/ 	.word	0x00012160
        /*0868*/ 	.word	0x00000002
        /*086c*/ 	.word	0x00000060
        /*0870*/ 	.short	0x010a
        /*0872*/ 	.byte	0x3f
	.zero		1


	//   ....[63]....
        /*0874*/ 	.word	0x000121b0
        /*0878*/ 	.word	0x00000002
        /*087c*/ 	.word	0x00036840
        /*0880*/ 	.short	0x010a
        /*0882*/ 	.byte	0x3f
	.zero		1


	//   ....[64]....
        /*0884*/ 	.word	0x00012200
        /*0888*/ 	.word	0x00000002
        /*088c*/ 	.word	0x00000060
        /*0890*/ 	.short	0x010a
        /*0892*/ 	.byte	0x3f
	.zero		1


	//   ....[65]....
        /*0894*/ 	.word	0x00012250
        /*0898*/ 	.word	0x00000000
        /*089c*/ 	.word	0x00036860
        /*08a0*/ 	.short	0x010a
        /*08a2*/ 	.byte	0x3f
	.zero		1


	//   ....[66]....
        /*08a4*/ 	.word	0x000122a0
        /*08a8*/ 	.word	0x00000000
        /*08ac*/ 	.word	0x00036820
        /*08b0*/ 	.short	0x010a
        /*08b2*/ 	.byte	0x3f
	.zero		1


	//   ....[67]....
        /*08b4*/ 	.word	0x00012440
        /*08b8*/ 	.word	0x00000006
        /*08bc*/ 	.word	0x00000000
        /*08c0*/ 	.short	0x010a
        /*08c2*/ 	.byte	0x3f
	.zero		1


	//   ....[68]....
        /*08c4*/ 	.word	0x00012490
        /*08c8*/ 	.word	0x00000003
        /*08cc*/ 	.word	0x00000000
        /*08d0*/ 	.short	0x010a
        /*08d2*/ 	.byte	0x3f
	.zero		1


	//   ....[69]....
        /*08d4*/ 	.word	0x000124e0
        /*08d8*/ 	.word	0x00000012
        /*08dc*/ 	.word	0x00000000
        /*08e0*/ 	.short	0x010a
        /*08e2*/ 	.byte	0x3f
	.zero		1


	//----- nvinfo : EIATTR_NUM_MBARRIERS
	.align		4
.L_655:
        /*08e4*/ 	.byte	0x03, 0x38
        /*08e6*/ 	.short	0x0016


	//----- nvinfo : EIATTR_EXIT_INSTR_OFFSETS
	.align		4
        /*08e8*/ 	.byte	0x04, 0x1c
        /*08ea*/ 	.short	(.L_657 - .L_656)


	//   ....[0]....
.L_656:
        /*08ec*/ 	.word	0x000009e0


	//   ....[1]....
        /*08f0*/ 	.word	0x0000ca20


	//   ....[2]....
        /*08f4*/ 	.word	0x000110d0


	//----- nvinfo : EIATTR_MAX_THREADS
	.align		4
.L_657:
        /*08f8*/ 	.byte	0x04, 0x05
        /*08fa*/ 	.short	(.L_659 - .L_658)
.L_658:
        /*08fc*/ 	.word	0x00000180
        /*0900*/ 	.word	0x00000001
        /*0904*/ 	.word	0x00000001


	//----- nvinfo : EIATTR_CRS_STACK_SIZE
	.align		4
.L_659:
        /*0908*/ 	.byte	0x04, 0x1e
        /*090a*/ 	.short	(.L_661 - .L_660)
.L_660:
        /*090c*/ 	.word	0x00000000


	//----- nvinfo : EIATTR_CBANK_PARAM_SIZE
	.align		4
.L_661:
        /*0910*/ 	.byte	0x03, 0x19
        /*0912*/ 	.short	0x0a70


	//----- nvinfo : EIATTR_PARAM_CBANK
	.align		4
        /*0914*/ 	.byte	0x04, 0x0a
        /*0916*/ 	.short	(.L_663 - .L_662)
	.align		4
.L_662:
        /*0918*/ 	.word	index@(.nv.constant0._ZN7cutlass13device_kernelIN5flash11enable_sm90INS1_16FlashAttnFwdSm90INS1_25CollectiveMainloopFwdSm90ILi2EN4cute5tupleIJNS5_1CILi1EEES8_S8_EEENS6_IJNS7_ILi128EEENS7_ILi112EEENS7_ILi192EEEEEELi192ENS_10bfloat16_tEfNS_4arch4Sm90ELb0ELb0ELb1ELb0ELb0ELb0ELb0ELb1ELb1ELb1ELb0ELb0EEENS1_21CollectiveEpilogueFwdINS6_IJSA_SC_SB_EEES9_SE_SG_Li256ELb0ELb1ELb0ELb0EEENS1_29StaticPersistentTileSchedulerILb0EEEEEEEEEvNT_6ParamsE)
        /*091c*/ 	.short	0x0210
        /*091e*/ 	.short	0x0a70


	//----- nvinfo : EIATTR_SW_WAR
	.align		4
.L_663:
        /*0920*/ 	.byte	0x04, 0x36
        /*0922*/ 	.short	(.L_665 - .L_664)
.L_664:
        /*0924*/ 	.word	0x00000008
.L_665:


//--------------------- .nv.info._ZN7cutlass13device_kernelIN5flash11enable_sm90INS1_16FlashAttnFwdSm90INS1_25CollectiveMainloopFwdSm90ILi2EN4cute5tupleIJNS5_1CILi2EEENS7_ILi1EEES9_EEENS6_IJNS7_ILi128EEENS7_ILi112EEENS7_ILi192EEEEEELi192ENS_10bfloat16_tEfNS_4arch4Sm90ELb0ELb0ELb1ELb0ELb0ELb0ELb0ELb1ELb1ELb1ELb0ELb0EEENS1_21CollectiveEpilogueFwdINS6_IJSB_SD_SC_EEESA_SF_SH_Li256ELb0ELb1ELb0ELb0EEENS1_29StaticPersistentTileSchedulerILb0EEEEEEEEEvNT_6ParamsE --------------------------
	.section	.nv.info._ZN7cutlass13device_kernelIN5flash11enable_sm90INS1_16FlashAttnFwdSm90INS1_25CollectiveMainloopFwdSm90ILi2EN4cute5tupleIJNS5_1CILi2EEENS7_ILi1EEES9_EEENS6_IJNS7_ILi128EEENS7_ILi112EEENS7_ILi192EEEEEELi192ENS_10bfloat16_tEfNS_4arch4Sm90ELb0ELb0ELb1ELb0ELb0ELb0ELb0ELb1ELb1ELb1ELb0ELb0EEENS1_21CollectiveEpilogueFwdINS6_IJSB_SD_SC_EEESA_SF_SH_Li256ELb0ELb1ELb0ELb0EEENS1_29StaticPersistentTileSchedulerILb0EEEEEEEEEvNT_6ParamsE,"",@"SHT_CUDA_INFO"
	.sectionflags	@""
	.align	4


	//----- nvinfo : EIATTR_CUDA_API_VERSION
	.align		4
        /*0000*/ 	.byte	0x04, 0x37
        /*0002*/ 	.short	(.L_667 - .L_666)
.L_666:
        /*0004*/ 	.word	0x00000082


	//----- nvinfo : EIATTR_KPARAM_INFO
	.align		4
.L_667:
        /*0008*/ 	.byte	0x04, 0x17
        /*000a*/ 	.short	(.L_669 - .L_668)
.L_668:
        /*000c*/ 	.word	0x00000000
        /*0010*/ 	.short	0x0000
        /*0012*/ 	.short	0x0070
        /*0014*/ 	.byte	0x00, 0xf0, 0x01, 0x28


	//----- nvinfo : EIATTR_SPARSE_MMA_MASK
	.align		4
.L_669:
        /*0018*/ 	.byte	0x03, 0x50
        /*001a*/ 	.short	0x0000


	//----- nvinfo : EIATTR_MAXREG_COUNT
	.align		4
        /*001c*/ 	.byte	0x03, 0x1b
        /*001e*/ 	.short	0x00a8


	//----- nvinfo : EIATTR_NUM_BARRIERS
	.align		4
        /*0020*/ 	.byte	0x02, 0x4c
        /*0022*/ 	.byte	0x09
	.zero		1


	//----- nvinfo : EIATTR_EXTERNS
	.align		4
        /*0024*/ 	.byte	0x04, 0x0f
        /*0026*/ 	.short	(.L_671 - .L_670)


	//   ....[0]....
	.align		4
.L_670:
        /*0028*/ 	.word	index@(__assertfail)


	//----- nvinfo : EIATTR_ANNOTATIONS
	.align		4
.L_671:
        /*002c*/ 	.byte	0x04, 0x55
        /*002e*/ 	.short	(.L_673 - .L_672)


	//   ....[0]....
.L_672:
        /* <DEDUP_REMOVED lines=34> */


	//----- nvinfo : EIATTR_MERCURY_ISA_VERSION
	.align		4
.L_673:
        /*0238*/ 	.byte	0x03, 0x5f
        /*023a*/ 	.short	0x0101


	//----- nvinfo : EIATTR_INT_WARP_WIDE_INSTR_OFFSETS
	.align		4
        /*023c*/ 	.byte	0x04, 0x31
        /*023e*/ 	.short	(.L_675 - .L_674)


	//   ....[0]....
.L_674:
        /*0240*/ 	.word	0x00000120


	//   ....[1]....
        /*0244*/ 	.word	0x000001c0


	//   ....[2]....
        /*0248*/ 	.word	0x00000230


	//----- nvinfo : EIATTR_COOP_GROUP_MASK_REGIDS
	.align		4
.L_675:
        /*024c*/ 	.byte	0x04, 0x29
        /*024e*/ 	.short	(.L_677 - .L_676)


	//   ....[0]....
.L_676:
        /*0250*/ 	.word	0xffffffff


	//   ....[1]....
        /*0254*/ 	.word	0xffffffff


	//   ....[2]....
        /*0258*/ 	.word	0xffffffff


	//   ....[3]....
        /*025c*/ 	.word	0xffffffff


	//   ....[4]....
        /*0260*/ 	.word	0xffffffff


	//   ....[5]....
        /*0264*/ 	.word	0xffffffff


	//   ....[6]....
        /*0268*/ 	.word	0xffffffff


	//   ....[7]....
        /*026c*/ 	.word	0xffffffff


	//   ....[8]....
        /*0270*/ 	.word	0xffffffff


	//   ....[9]....
        /*0274*/ 	.word	0xffffffff


	//   ....[10]....
        /*0278*/ 	.word	0xffffffff


	//   ....[11]....
        /*027c*/ 	.word	0xffffffff


	//   ....[12]....
        /*0280*/ 	.word	0xffffffff


	//   ....[13]....
        /*0284*/ 	.word	0xffffffff


	//   ....[14]....
        /*0288*/ 	.word	0xffffffff


	//   ....[15]....
        /*028c*/ 	.word	0xffffffff


	//   ....[16]....
        /*0290*/ 	.word	0xffffffff


	//   ....[17]....
        /*0294*/ 	.word	0xffffffff


	//   ....[18]....
        /*0298*/ 	.word	0xffffffff


	//   ....[19]....
        /*029c*/ 	.word	0xffffffff


	//   ....[20]....
        /*02a0*/ 	.word	0xffffffff


	//   ....[21]....
        /*02a4*/ 	.word	0xffffffff


	//   ....[22]....
        /*02a8*/ 	.word	0xffffffff


	//   ....[23]....
        /*02ac*/ 	.word	0xffffffff


	//   ....[24]....
        /*02b0*/ 	.word	0xffffffff


	//   ....[25]....
        /*02b4*/ 	.word	0xffffffff


	//   ....[26]....
        /*02b8*/ 	.word	0xffffffff


	//   ....[27]....
        /*02bc*/ 	.word	0xffffffff


	//   ....[28]....
        /*02c0*/ 	.word	0xffffffff


	//   ....[29]....
        /*02c4*/ 	.word	0xffffffff


	//   ....[30]....
        /*02c8*/ 	.word	0xffffffff


	//   ....[31]....
        /*02cc*/ 	.word	0xffffffff


	//   ....[32]....
        /*02d0*/ 	.word	0xffffffff


	//   ....[33]....
        /*02d4*/ 	.word	0xffffffff


	//   ....[34]....
        /*02d8*/ 	.word	0xffffffff


	//   ....[35]....
        /*02dc*/ 	.word	0xffffffff


	//   ....[36]....
        /*02e0*/ 	.word	0xffffffff


	//   ....[37]....
        /*02e4*/ 	.word	0xffffffff


	//   ....[38]....
        /*02e8*/ 	.word	0xffffffff


	//   ....[39]....
        /*02ec*/ 	.word	0xffffffff


	//   ....[40]....
        /*02f0*/ 	.word	0xffffffff


	//   ....[41]....
        /*02f4*/ 	.word	0xffffffff


	//   ....[42]....
        /*02f8*/ 	.word	0xffffffff


	//   ....[43]....
        /*02fc*/ 	.word	0xffffffff


	//   ....[44]....
        /*0300*/ 	.word	0xffffffff


	//   ....[45]....
        /*0304*/ 	.word	0xffffffff


	//   ....[46]....
        /*0308*/ 	.word	0xffffffff


	//   ....[47]....
        /*030c*/ 	.word	0xffffffff


	//   ....[48]....
        /*0310*/ 	.word	0xffffffff


	//   ....[49]....
        /*0314*/ 	.word	0xffffffff


	//   ....[50]....
        /*0318*/ 	.word	0xffffffff


	//   ....[51]....
        /*031c*/ 	.word	0x0500000f


	//   ....[52]....
        /*0320*/ 	.word	0x0500000f


	//   ....[53]....
        /*0324*/ 	.word	0x0500000f


	//   ....[54]....
        /*0328*/ 	.word	0x0500000f


	//   ....[55]....
        /*032c*/ 	.word	0x0500000f


	//   ....[56]....
        /*0330*/ 	.word	0x0500000f


	//   ....[57]....
        /*0334*/ 	.word	0x0500000f


	//   ....[58]....
        /*0338*/ 	.word	0x0500000f


	//   ....[59]....
        /*033c*/ 	.word	0x0500000f


	//   ....[60]....
        /*0340*/ 	.word	0x0500000f


	//   ....[61]....
        /*0344*/ 	.word	0x0500000f


	//   ....[62]....
        /*0348*/ 	.word	0x0500000f


	//   ....[63]....
        /*034c*/ 	.word	0x0500000f


	//   ....[64]....
        /*0350*/ 	.word	0x0500000f


	//   ....[65]....
        /*0354*/ 	.word	0x0500000f


	//   ....[66]....
        /*0358*/ 	.word	0x0500000f


	//   ....[67]....
        /*035c*/ 	.word	0x0500000f


	//   ....[68]....
        /*0360*/ 	.word	0x0500000f


	//----- nvinfo : EIATTR_COOP_GROUP_INSTR_OFFSETS
	.align		4
.L_677:
        /*0364*/ 	.byte	0x04, 0x28
        /*0366*/ 	.short	(.L_679 - .L_678)


	//   ....[0]....
.L_678:
        /*0368*/ 	.word	0x00000060


	//   ....[1]....
        /*036c*/ 	.word	0x00000130


	//   ....[2]....
        /*0370*/ 	.word	0x000001d0


	//   ....[3]....
        /*0374*/ 	.word	0x000003b0


	//   ....[4]....
        /*0378*/ 	.word	0x000005e0


	//   ....[5]....
        /*037c*/ 	.word	0x00000810


	//   ....[6]....
        /*0380*/ 	.word	0x00000aa0


	//   ....[7]....
        /*0384*/ 	.word	0x00000dc0


	//   ....[8]....
        /*0388*/ 	.word	0x000012a0


	//   ....[9]....
        /*038c*/ 	.word	0x00004900


	//   ....[10]....
        /*0390*/ 	.word	0x00004970


	//   ....[11]....
        /*0394*/ 	.word	0x00004ed0


	//   ....[12]....
        /*0398*/ 	.word	0x00004f60


	//   ....[13]....
        /*039c*/ 	.word	0x00009070


	//   ....[14]....
        /*03a0*/ 	.word	0x00009080


	//   ....[15]....
        /*03a4*/ 	.word	0x000090c0


	//   ....[16]....
        /*03a8*/ 	.word	0x000090d0


	//   ....[17]....
        /*03ac*/ 	.word	0x0000a620


	//   ....[18]....
        /*03b0*/ 	.word	0x0000a650


	//   ....[19]....
        /*03b4*/ 	.word	0x0000a700


	//   ....[20]....
        /*03b8*/ 	.word	0x0000a710


	//   ....[21]....
        /*03bc*/ 	.word	0x0000bcb0


	//   ....[22]....
        /*03c0*/ 	.word	0x0000bd50


	//   ....[23]....
        /*03c4*/ 	.word	0x0000bd80


	//   ....[24]....
        /*03c8*/ 	.word	0x0000bde0


	//   ....[25]....
        /*03cc*/ 	.word	0x0000c4d0


	//   ....[26]....
        /*03d0*/ 	.word	0x0000c500


	//   ....[27]....
        /*03d4*/ 	.word	0x0000c610


	//   ....[28]....
        /*03d8*/ 	.word	0x0000c630


	//   ....[29]....
        /*03dc*/ 	.word	0x0000c720


	//   ....[30]....
        /*03e0*/ 	.word	0x0000c740


	//   ....[31]....
        /*03e4*/ 	.word	0x0000c840


	//   ....[32]....
        /*03e8*/ 	.word	0x0000c880


	//   ....[33]....
        /*03ec*/ 	.word	0x0000d3b0


	//   ....[34]....
        /*03f0*/ 	.word	0x0000dee0


	//   ....[35]....
        /*03f4*/ 	.word	0x0000df10


	//   ....[36]....
        /*03f8*/ 	.word	0x0000dff0


	//   ....[37]....
        /*03fc*/ 	.word	0x0000e000


	//   ....[38]....
        /*0400*/ 	.word	0x0000e0a0


	//   ....[39]....
        /*0404*/ 	.word	0x0000e0b0


	//   ....[40]....
        /*0408*/ 	.word	0x0000e150


	//   ....[41]....
        /*040c*/ 	.word	0x0000e160


	//   ....[42]....
        /*0410*/ 	.word	0x0000e200


	//   ....[43]....
        /*0414*/ 	.word	0x0000e210


	//   ....[44]....
        /*0418*/ 	.word	0x0000e2b0


	//   ....[45]....
        /*041c*/ 	.word	0x0000e2c0


	//   ....[46]....
        /*0420*/ 	.word	0x0000e360


	//   ....[47]....
        /*0424*/ 	.word	0x0000e370


	//   ....[48]....
        /*0428*/ 	.word	0x0000e380


	//   ....[49]....
        /*042c*/ 	.word	0x0000e3d0


	//   ....[50]....
        /*0430*/ 	.word	0x000113d0


	//   ....[51]....
        /*0434*/ 	.word	0x000118c0


	//   ....[52]....
        /*0438*/ 	.word	0x00011a30


	//   ....[53]....
        /*043c*/ 	.word	0x00011a90


	//   ....[54]....
        /*0440*/ 	.word	0x00011b50


	//   ....[55]....
        /*0444*/ 	.word	0x00011c60


	//   ....[56]....
        /*0448*/ 	.word	0x00011cc0


	//   ....[57]....
        /*044c*/ 	.word	0x00011dd0


	//   ....[58]....
        /*0450*/ 	.word	0x00011e30


	//   ....[59]....
        /*0454*/ 	.word	0x00011f40


	//   ....[60]....
        /*0458*/ 	.word	0x00011fa0


	//   ....[61]....
        /*045c*/ 	.word	0x000120b0


	//   ....[62]....
        /*0460*/ 	.word	0x00012110


	//   ....[63]....
        /*0464*/ 	.word	0x00012220


	//   ....[64]....
        /*0468*/ 	.word	0x00012280


	//   ....[65]....
        /*046c*/ 	.word	0x00012390


	//   ....[66]....
        /*0470*/ 	.word	0x000123f0


	//   ....[67]....
        /*0474*/ 	.word	0x000124d0


	//   ....[68]....
        /*0478*/ 	.word	0x000128c0


	//----- nvinfo : EIATTR_REG_RECONFIG
	.align		4
.L_679:
        /*047c*/ 	.byte	0x01, 0x54
	.zero		2


	//----- nvinfo : EIATTR_SYSCALL_OFFSETS
	.align		4
        /*0480*/ 	.byte	0x04, 0x46
        /*0482*/ 	.short	(.L_681 - .L_680)


	//   ....[0]....
.L_680:
        /*0484*/ 	.word	0x00001660


	//   ....[1]....
        /*0488*/ 	.word	0x0000cfe0


	//   ....[2]....
        /*048c*/ 	.word	0x0000d120


	//   ....[3]....
        /*0490*/ 	.word	0x0000d210


	//   ....[4]....
        /*0494*/ 	.word	0x0000da90


	//----- nvinfo : EIATTR_MBARRIER_INSTR_OFFSETS
	.align		4
.L_681:
        /*0498*/ 	.byte	0x04, 0x39
        /*049a*/ 	.short	(.L_683 - .L_682)


	//   ....[0]....
.L_682:
        /*049c*/ 	.word	0x00000250
        /*04a0*/ 	.word	0x000000ff
        /*04a4*/ 	.word	0x00036800
        /*04a8*/ 	.short	0x0100
        /*04aa*/ 	.byte	0x08
	.zero		1


	//   ....[1]....
        /*04ac*/ 	.word	0x00000260
        /*04b0*/ 	.word	0x000000ff
        /*04b4*/ 	.word	0x00036820
        /*04b8*/ 	.short	0x0100
        /*04ba*/ 	.byte	0x08
	.zero		1


	//   ....[2]....
        /*04bc*/ 	.word	0x00000350
        /*04c0*/ 	.word	0x000000ff
        /*04c4*/ 	.word	0x00036830
        /*04c8*/ 	.short	0x0100
        /*04ca*/ 	.byte	0x08
	.zero		1


	//   ....[3]....
        /*04cc*/ 	.word	0x00000360
        /*04d0*/ 	.word	0x000000ff
        /*04d4*/ 	.word	0x00036840
        /*04d8*/ 	.short	0x0100
        /*04da*/ 	.byte	0x08
	.zero		1


	//   ....[4]....
        /*04dc*/ 	.word	0x00000370
        /*04e0*/ 	.word	0x000000ff
        /*04e4*/ 	.word	0x00036838
        /*04e8*/ 	.short	0x0100
        /*04ea*/ 	.byte	0x08
	.zero		1


	//   ....[5]....
        /*04ec*/ 	.word	0x00000380
        /*04f0*/ 	.word	0x000000ff
        /*04f4*/ 	.word	0x00036848
        /*04f8*/ 	.short	0x0100
        /*04fa*/ 	.byte	0x08
	.zero		1


	//   ....[6]....
        /*04fc*/ 	.word	0x00000590
        /*0500*/ 	.word	0x000000ff
        /*0504*/ 	.word	0x00036850
        /*0508*/ 	.short	0x0100
        /*050a*/ 	.byte	0x08
	.zero		1


	//   ....[7]....
        /*050c*/ 	.word	0x000005a0
        /*0510*/ 	.word	0x000000ff
        /*0514*/ 	.word	0x00036860
        /*0518*/ 	.short	0x0100
        /*051a*/ 	.byte	0x08
	.zero		1


	//   ....[8]....
        /*051c*/ 	.word	0x000005b0
        /*0520*/ 	.word	0x000000ff
        /*0524*/ 	.word	0x00036858
        /*0528*/ 	.short	0x0100
        /*052a*/ 	.byte	0x08
	.zero		1


	//   ....[9]....
        /*052c*/ 	.word	0x000005c0
        /*0530*/ 	.word	0x000000ff
        /*0534*/ 	.word	0x00036868
        /*0538*/ 	.short	0x0100
        /*053a*/ 	.byte	0x08
	.zero		1


	//   ....[10]....
        /*053c*/ 	.word	0x000007c0
        /*0540*/ 	.word	0x000000ff
        /*0544*/ 	.word	0x00036870
        /*0548*/ 	.short	0x0100
        /*054a*/ 	.byte	0x08
	.zero		1


	//   ....[11]....
        /*054c*/ 	.word	0x000007d0
        /*0550*/ 	.word	0x000000ff
        /*0554*/ 	.word	0x00036880
        /*0558*/ 	.short	0x0100
        /*055a*/ 	.byte	0x08
	.zero		1


	//   ....[12]....
        /*055c*/ 	.word	0x000007e0
        /*0560*/ 	.word	0x000000ff
        /*0564*/ 	.word	0x00036878
        /*0568*/ 	.short	0x0100
        /*056a*/ 	.byte	0x08
	.zero		1


	//   ....[13]....
        /*056c*/ 	.word	0x000007f0
        /*0570*/ 	.word	0x000000ff
        /*0574*/ 	.word	0x00036888
        /*0578*/ 	.short	0x0100
        /*057a*/ 	.byte	0x08
	.zero		1


	//   ....[14]....
        /*057c*/ 	.word	0x00000a50
        /*0580*/ 	.word	0x000000ff
        /*0584*/ 	.word	0x00036890
        /*0588*/ 	.short	0x0100
        /*058a*/ 	.byte	0x08
	.zero		1


	//   ....[15]....
        /*058c*/ 	.word	0x00000a60
        /*0590*/ 	.word	0x000000ff
        /*0594*/ 	.word	0x000368a0
        /*0598*/ 	.short	0x0100
        /*059a*/ 	.byte	0x08
	.zero		1


	//   ....[16]....
        /*059c*/ 	.word	0x00000a70
        /*05a0*/ 	.word	0x000000ff
        /*05a4*/ 	.word	0x00036898
        /*05a8*/ 	.short	0x0100
        /*05aa*/ 	.byte	0x08
	.zero		1


	//   ....[17]....
        /*05ac*/ 	.word	0x00000a80
        /*05b0*/ 	.word	0x000000ff
        /*05b4*/ 	.word	0x000368a8
        /*05b8*/ 	.short	0x0100
        /*05ba*/ 	.byte	0x08
	.zero		1


	//   ....[18]....
        /*05bc*/ 	.word	0x00000d20
        /*05c0*/ 	.word	0x000000ff
        /*05c4*/ 	.word	0x000368b0
        /*05c8*/ 	.short	0x0100
        /*05ca*/ 	.byte	0x08
	.zero		1


	//   ....[19]....
        /*05cc*/ 	.word	0x00000d30
        /*05d0*/ 	.word	0x000000ff
        /*05d4*/ 	.word	0x000368c0
        /*05d8*/ 	.short	0x0100
        /*05da*/ 	.byte	0x08
	.zero		1


	//   ....[20]....
        /*05dc*/ 	.word	0x00000d40
        /*05e0*/ 	.word	0x000000ff
        /*05e4*/ 	.word	0x000368b8
        /*05e8*/ 	.short	0x0100
        /*05ea*/ 	.byte	0x08
	.zero		1


	//   ....[21]....
        /*05ec*/ 	.word	0x00000d50
        /*05f0*/ 	.word	0x000000ff
        /*05f4*/ 	.word	0x000368c8
        /*05f8*/ 	.short	0x0100
        /*05fa*/ 	.byte	0x08
	.zero		1


	//   ....[22]....
        /*05fc*/ 	.word	0x000016a0
        /*0600*/ 	.word	0x000000ff
        /*0604*/ 	.word	0x00036800
        /*0608*/ 	.short	0x010a
        /*060a*/ 	.byte	0x25
	.zero		1


	//   ....[23]....
        /*060c*/ 	.word	0x00001720
        /*0610*/ 	.word	0x00000000
        /*0614*/ 	.word	0x00036830
        /*0618*/ 	.short	0x010a
        /*061a*/ 	.byte	0x3f
	.zero		1


	//   ....[24]....
        /*061c*/ 	.word	0x00001760
        /*0620*/ 	.word	0x00000000
        /*0624*/ 	.word	0x00036830
        /*0628*/ 	.short	0x010a
        /*062a*/ 	.byte	0x3f
	.zero		1


	//   ....[25]....
        /*062c*/ 	.word	0x000054e0
        /*0630*/ 	.word	0x00000003
        /*0634*/ 	.word	0x00000000
        /*0638*/ 	.short	0x0101
        /*063a*/ 	.byte	0x3f
	.zero		1


	//   ....[26]....
        /*063c*/ 	.word	0x00005cf0
        /*0640*/ 	.word	0x000000ff
        /*0644*/ 	.word	0x00036830
        /*0648*/ 	.short	0x010a
        /*064a*/ 	.byte	0x07
	.zero		1


	//   ....[27]....
        /*064c*/ 	.word	0x00005d30
        /*0650*/ 	.word	0x000000ff
        /*0654*/ 	.word	0x00036830
        /*0658*/ 	.short	0x010a
        /*065a*/ 	.byte	0x07
	.zero		1


	//   ....[28]....
        /*065c*/ 	.word	0x00008280
        /*0660*/ 	.word	0x000000ff
        /*0664*/ 	.word	0x00036850
        /*0668*/ 	.short	0x010a
        /*066a*/ 	.byte	0x0a
	.zero		1


	//   ....[29]....
        /*066c*/ 	.word	0x000082c0
        /*0670*/ 	.word	0x000000ff
        /*0674*/ 	.word	0x00036850
        /*0678*/ 	.short	0x010a
        /*067a*/ 	.byte	0x0a
	.zero		1


	//   ....[30]....
        /*067c*/ 	.word	0x00009a70
        /*0680*/ 	.word	0x00000003
        /*0684*/ 	.word	0x00000000
        /*0688*/ 	.short	0x0101
        /*068a*/ 	.byte	0x3f
	.zero		1


	//   ....[31]....
        /*068c*/ 	.word	0x00009d60
        /*0690*/ 	.word	0x0000007a
        /*0694*/ 	.word	0x00000000
        /*0698*/ 	.short	0x0101
        /*069a*/ 	.byte	0x3f
	.zero		1


	//   ....[32]....
        /*069c*/ 	.word	0x0000a570
        /*06a0*/ 	.word	0x000000ff
        /*06a4*/ 	.word	0x00036850
        /*06a8*/ 	.short	0x010a
        /*06aa*/ 	.byte	0x09
	.zero		1


	//   ....[33]....
        /*06ac*/ 	.word	0x0000a5b0
        /*06b0*/ 	.word	0x000000ff
        /*06b4*/ 	.word	0x00036850
        /*06b8*/ 	.short	0x010a
        /*06ba*/ 	.byte	0x09
	.zero		1


	//   ....[34]....
        /*06bc*/ 	.word	0x0000ae60
        /*06c0*/ 	.word	0x0000001a
        /*06c4*/ 	.word	0x00000000
        /*06c8*/ 	.short	0x0101
        /*06ca*/ 	.byte	0x3f
	.zero		1


	//   ....[35]....
        /*06cc*/ 	.word	0x0000c4a0
        /*06d0*/ 	.word	0x000000ff
        /*06d4*/ 	.word	0x00000000
        /*06d8*/ 	.short	0x0101
        /*06da*/ 	.byte	0x05
	.zero		1


	//   ....[36]....
        /*06dc*/ 	.word	0x0000c510
        /*06e0*/ 	.word	0x000000ff
        /*06e4*/ 	.word	0x00000000
        /*06e8*/ 	.short	0x0101
        /*06ea*/ 	.byte	0x04
	.zero		1


	//   ....[37]....
        /*06ec*/ 	.word	0x0000d5c0
        /*06f0*/ 	.word	0x00000002
        /*06f4*/ 	.word	0x00036840
        /*06f8*/ 	.short	0x010a
        /*06fa*/ 	.byte	0x3f
	.zero		1


	//   ....[38]....
        /*06fc*/ 	.word	0x0000e4f0
        /*0700*/ 	.word	0x000000ff
        /*0704*/ 	.word	0x00036800
        /*0708*/ 	.short	0x0107
        /*070a*/ 	.byte	0x24
	.zero		1


	//   ....[39]....
        /*070c*/ 	.word	0x0000e560
        /*0710*/ 	.word	0x000000ff
        /*0714*/ 	.word	0x00036800
        /*0718*/ 	.short	0x0101
        /*071a*/ 	.byte	0x24
	.zero		1


	//   ....[40]....
        /*071c*/ 	.word	0x0000e580
        /*0720*/ 	.word	0x000000ff
        /*0724*/ 	.word	0x00036820
        /*0728*/ 	.short	0x010a
        /*072a*/ 	.byte	0x24
	.zero		1


	//   ....[41]....
        /*072c*/ 	.word	0x0000e890
        /*0730*/ 	.word	0x00000003
        /*0734*/ 	.word	0x00036840
        /*0738*/ 	.short	0x010a
        /*073a*/ 	.byte	0x3f
	.zero		1


	//   ....[42]....
        /*073c*/ 	.word	0x0000ede0
        /*0740*/ 	.word	0x00000002
        /*0744*/ 	.word	0x00036860
        /*0748*/ 	.short	0x010a
        /*074a*/ 	.byte	0x3f
	.zero		1


	//   ....[43]....
        /*074c*/ 	.word	0x0000f5a0
        /*0750*/ 	.word	0x00000003
        /*0754*/ 	.word	0x00036840
        /*0758*/ 	.short	0x010a
        /*075a*/ 	.byte	0x3f
	.zero		1


	//   ....[44]....
        /*075c*/ 	.word	0x0000faf0
        /*0760*/ 	.word	0x00000002
        /*0764*/ 	.word	0x00036860
        /*0768*/ 	.short	0x010a
        /*076a*/ 	.byte	0x3f
	.zero		1


	//   ....[45]....
        /*076c*/ 	.word	0x00010210
        /*0770*/ 	.word	0x00000003
        /*0774*/ 	.word	0x00036840
        /*0778*/ 	.short	0x010a
        /*077a*/ 	.byte	0x3f
	.zero		1


	//   ....[46]....
        /*077c*/ 	.word	0x00010750
        /*0780*/ 	.word	0x00000002
        /*0784*/ 	.word	0x00036860
        /*0788*/ 	.short	0x010a
        /*078a*/ 	.byte	0x3f
	.zero		1


	//   ....[47]....
        /*078c*/ 	.word	0x00010cf0
        /*0790*/ 	.word	0x00000000
        /*0794*/ 	.word	0x00036860
        /*0798*/ 	.short	0x010a
        /*079a*/ 	.byte	0x3f
	.zero		1


	//   ....[48]....
        /*079c*/ 	.word	0x00011350
        /*07a0*/ 	.word	0x00000000
        /*07a4*/ 	.word	0x00036820
        /*07a8*/ 	.short	0x010a
        /*07aa*/ 	.byte	0x3f
	.zero		1


	//   ....[49]....
        /*07ac*/ 	.word	0x00011540
        /*07b0*/ 	.word	0x00000006
        /*07b4*/ 	.word	0x00000000
        /*07b8*/ 	.short	0x010a
        /*07ba*/ 	.byte	0x3f
	.zero		1


	//   ....[50]....
        /*07bc*/ 	.word	0x00011570
        /*07c0*/ 	.word	0x00000007
        /*07c4*/ 	.word	0x00000000
        /*07c8*/ 	.short	0x010a
        /*07ca*/ 	.byte	0x3f
	.zero		1


	//   ....[51]....
        /*07cc*/ 	.word	0x000115d0
        /*07d0*/ 	.word	0x00000004
        /*07d4*/ 	.word	0x00000000
        /*07d8*/ 	.short	0x010a
        /*07da*/ 	.byte	0x3f
	.zero		1


	//   ....[52]....
        /*07dc*/ 	.word	0x00011600
        /*07e0*/ 	.word	0x00000003
        /*07e4*/ 	.word	0x00000000
        /*07e8*/ 	.short	0x010a
        /*07ea*/ 	.byte	0x3f
	.zero		1


	//   ....[53]....
        /*07ec*/ 	.word	0x00011670
        /*07f0*/ 	.word	0x00000003
        /*07f4*/ 	.word	0x00036800
        /*07f8*/ 	.short	0x010a
        /*07fa*/ 	.byte	0x3f
	.zero		1


	//   ....[54]....
        /*07fc*/ 	.word	0x000116c0
        /*0800*/ 	.word	0x00000000
        /*0804*/ 	.word	0x00036830
        /*0808*/ 	.short	0x010a
        /*080a*/ 	.byte	0x3f
	.zero		1


	//   ....[55]....
        /*080c*/ 	.word	0x00011720
        /*0810*/ 	.word	0x00000007
        /*0814*/ 	.word	0x00036830
        /*0818*/ 	.short	0x010a
        /*081a*/ 	.byte	0x3f
	.zero		1


	//   ....[56]....
        /*081c*/ 	.word	0x00011780
        /*0820*/ 	.word	0x00000005
        /*0824*/ 	.word	0x00036850
        /*0828*/ 	.short	0x010a
        /*082a*/ 	.byte	0x3f
	.zero		1


	//   ....[57]....
        /*082c*/ 	.word	0x000117e0
        /*0830*/ 	.word	0x00000005
        /*0834*/ 	.word	0x00036850
        /*0838*/ 	.short	0x010a
        /*083a*/ 	.byte	0x3f
	.zero		1


	//   ....[58]....
        /*083c*/ 	.word	0x00011980
        /*0840*/ 	.word	0x00000002
        /*0844*/ 	.word	0x00036840
        /*0848*/ 	.short	0x010a
        /*084a*/ 	.byte	0x3f
	.zero		1


	//   ....[59]....
        /*084c*/ 	.word	0x00012560
        /*0850*/ 	.word	0x00000002
        /*0854*/ 	.word	0x00036820
        /*0858*/ 	.short	0x010a
        /*085a*/ 	.byte	0x3f
	.zero		1


	//   ....[60]....
        /*085c*/ 	.word	0x000125b0
        /*0860*/ 	.word	0x00000003
        /*0864*/ 	.word	0x00036840
        /*0868*/ 	.short	0x010a
        /*086a*/ 	.byte	0x3f
	.zero		1


	//   ....[61]....
        /*086c*/ 	.word	0x00012600
        /*0870*/ 	.word	0x00000002
        /*0874*/ 	.word	0x00036860
        /*0878*/ 	.short	0x010a
        /*087a*/ 	.byte	0x3f
	.zero		1


	//   ....[62]....
        /*087c*/ 	.word	0x00012650
        /*0880*/ 	.word	0x00000003
        /*0884*/ 	.word	0x00036840
        /*0888*/ 	.short	0x010a
        /*088a*/ 	.byte	0x3f
	.zero		1


	//   ....[63]....
        /*088c*/ 	.word	0x000126a0
        /*0890*/ 	.word	0x00000002
        /*0894*/ 	.word	0x00036860
        /*0898*/ 	.short	0x010a
        /*089a*/ 	.byte	0x3f
	.zero		1


	//   ....[64]....
        /*089c*/ 	.word	0x000126f0
        /*08a0*/ 	.word	0x00000003
        /*08a4*/ 	.word	0x00036840
        /*08a8*/ 	.short	0x010a
        /*08aa*/ 	.byte	0x3f
	.zero		1


	//   ....[65]....
        /*08ac*/ 	.word	0x00012740
        /*08b0*/ 	.word	0x00000002
        /*08b4*/ 	.word	0x00036860
        /*08b8*/ 	.short	0x010a
        /*08ba*/ 	.byte	0x3f
	.zero		1


	//   ....[66]....
        /*08bc*/ 	.word	0x00012790
        /*08c0*/ 	.word	0x00000000
        /*08c4*/ 	.word	0x00036860
        /*08c8*/ 	.short	0x010a
        /*08ca*/ 	.byte	0x3f
	.zero		1


	//   ....[67]....
        /*08cc*/ 	.word	0x000127e0
        /*08d0*/ 	.word	0x00000000
        /*08d4*/ 	.word	0x00036820
        /*08d8*/ 	.short	0x010a
        /*08da*/ 	.byte	0x3f
	.zero		1


	//   ....[68]....
        /*08dc*/ 	.word	0x00012980
        /*08e0*/ 	.word	0x00000006
        /*08e4*/ 	.word	0x00000000
        /*08e8*/ 	.short	0x010a
        /*08ea*/ 	.byte	0x3f
	.zero		1


	//   ....[69]....
        /*08ec*/ 	.word	0x000129d0
        /*08f0*/ 	.word	0x00000007
        /*08f4*/ 	.word	0x00000000
        /*08f8*/ 	.short	0x010a
        /*08fa*/ 	.byte	0x3f
	.zero		1


	//   ....[70]....
        /*08fc*/ 	.word	0x00012a20
        /*0900*/ 	.word	0x00000004
        /*0904*/ 	.word	0x00000000
        /*0908*/ 	.short	0x010a
        /*090a*/ 	.byte	0x3f
	.zero		1


	//----- nvinfo : EIATTR_NUM_MBARRIERS
	.align		4
.L_683:
        /*090c*/ 	.byte	0x03, 0x38
        /*090e*/ 	.short	0x0016


	//----- nvinfo : EIATTR_EXIT_INSTR_OFFSETS
	.align		4
        /*0910*/ 	.byte	0x04, 0x1c
        /*0912*/ 	.short	(.L_685 - .L_684)


	//   ....[0]....
.L_684:
        /*0914*/ 	.word	0x00000ef0


	//   ....[1]....
        /*0918*/ 	.word	0x0000c9b0


	//   ....[2]....
        /*091c*/ 	.word	0x00011650


	//----- nvinfo : EIATTR_MAX_THREADS
	.align		4
.L_685:
        /*0920*/ 	.byte	0x04, 0x05
        /*0922*/ 	.short	(.L_687 - .L_686)
.L_686:
        /*0924*/ 	.word	0x00000180
        /*0928*/ 	.word	0x00000001
        /*092c*/ 	.word	0x00000001


	//----- nvinfo : EIATTR_CRS_STACK_SIZE
	.align		4
.L_687:
        /*0930*/ 	.byte	0x04, 0x1e
        /*0932*/ 	.short	(.L_689 - .L_688)
.L_688:
        /*0934*/ 	.word	0x00000000


	//----- nvinfo : EIATTR_CBANK_PARAM_SIZE
	.align		4
.L_689:
        /*0938*/ 	.byte	0x03, 0x19
        /*093a*/ 	.short	0x0a70


	//----- nvinfo : EIATTR_PARAM_CBANK
	.align		4
        /*093c*/ 	.byte	0x04, 0x0a
        /*093e*/ 	.short	(.L_691 - .L_690)
	.align		4
.L_690:
        /*0940*/ 	.word	index@(.nv.constant0._ZN7cutlass13device_kernelIN5flash11enable_sm90INS1_16FlashAttnFwdSm90INS1_25CollectiveMainloopFwdSm90ILi2EN4cute5tupleIJNS5_1CILi2EEENS7_ILi1EEES9_EEENS6_IJNS7_ILi128EEENS7_ILi112EEENS7_ILi192EEEEEELi192ENS_10bfloat16_tEfNS_4arch4Sm90ELb0ELb0ELb1ELb0ELb0ELb0ELb0ELb1ELb1ELb1ELb0ELb0EEENS1_21CollectiveEpilogueFwdINS6_IJSB_SD_SC_EEESA_SF_SH_Li256ELb0ELb1ELb0ELb0EEENS1_29StaticPersistentTileSchedulerILb0EEEEEEEEEvNT_6ParamsE)
        /*0944*/ 	.short	0x0210
        /*0946*/ 	.short	0x0a70


	//----- nvinfo : EIATTR_SW_WAR
	.align		4
.L_691:
        /*0948*/ 	.byte	0x04, 0x36
        /*094a*/ 	.short	(.L_693 - .L_692)
.L_692:
        /*094c*/ 	.word	0x00000008
.L_693:


//--------------------- .nv.info._ZN7cutlass13device_kernelIN5flash11enable_sm90INS1_16FlashAttnFwdSm90INS1_25CollectiveMainloopFwdSm90ILi2EN4cute5tupleIJNS5_1CILi1EEES8_S8_EEENS6_IJNS7_ILi128EEENS7_ILi112EEENS7_ILi192EEEEEELi192ENS_10bfloat16_tEfNS_4arch4Sm90ELb0ELb0ELb1ELb1ELb0ELb0ELb0ELb1ELb1ELb1ELb0ELb0EEENS1_21CollectiveEpilogueFwdINS6_IJSA_SC_SB_EEES9_SE_SG_Li256ELb1ELb1ELb0ELb0EEENS1_36VarlenDynamicPersistentTileSchedulerILi128ELi112ELi256ELi128ELb0ELb1ELb1ELb0ELb1ELb1EEEEEEEEEvNT_6ParamsE --------------------------
	.section	.nv.info._ZN7cutlass13device_kernelIN5flash11enable_sm90INS1_16FlashAttnFwdSm90INS1_25CollectiveMainloopFwdSm90ILi2EN4cute5tupleIJNS5_1CILi1EEES8_S8_EEENS6_IJNS7_ILi128EEENS7_ILi112EEENS7_ILi192EEEEEELi192ENS_10bfloat16_tEfNS_4arch4Sm90ELb0ELb0ELb1ELb1ELb0ELb0ELb0ELb1ELb1ELb1ELb0ELb0EEENS1_21CollectiveEpilogueFwdINS6_IJSA_SC_SB_EEES9_SE_SG_Li256ELb1ELb1ELb0ELb0EEENS1_36VarlenDynamicPersistentTileSchedulerILi128ELi112ELi256ELi128ELb0ELb1ELb1ELb0ELb1ELb1EEEEEEEEEvNT_6ParamsE,"",@"SHT_CUDA_INFO"
	.sectionflags	@""
	.align	4


	//----- nvinfo : EIATTR_CUDA_API_VERSION
	.align		4
        /*0000*/ 	.byte	0x04, 0x37
        /*0002*/ 	.short	(.L_695 - .L_694)
.L_694:
        /*0004*/ 	.word	0x00000082


	//----- nvinfo : EIATTR_KPARAM_INFO
	.align		4
.L_695:
        /*0008*/ 	.byte	0x04, 0x17
        /*000a*/ 	.short	(.L_697 - .L_696)
.L_696:
        /*000c*/ 	.word	0x00000000
        /*0010*/ 	.short	0x0000
        /*0012*/ 	.short	0x0070
        /*0014*/ 	.byte	0x00, 0xf0, 0x01, 0x2a


	//----- nvinfo : EIATTR_SPARSE_MMA_MASK
	.align		4
.L_697:
        /*0018*/ 	.byte	0x03, 0x50
        /*001a*/ 	.short	0x0000


	//----- nvinfo : EIATTR_MAXREG_COUNT
	.align		4
        /*001c*/ 	.byte	0x03, 0x1b
        /*001e*/ 	.short	0x00a8


	//----- nvinfo : EIATTR_NUM_BARRIERS
	.align		4
        /*0020*/ 	.byte	0x02, 0x4c
        /*0022*/ 	.byte	0x09
	.zero		1


	//----- nvinfo : EIATTR_EXTERNS
	.align		4
        /*0024*/ 	.byte	0x04, 0x0f
        /*0026*/ 	.short	(.L_699 - .L_698)


	//   ....[0]....
	.align		4
.L_698:
        /*0028*/ 	.word	index@(__assertfail)


	//----- nvinfo : EIATTR_ANNOTATIONS
	.align		4
.L_699:
        /*002c*/ 	.byte	0x04, 0x55
        /*002e*/ 	.short	(.L_701 - .L_700)


	//   ....[0]....
.L_700:
        /* <DEDUP_REMOVED lines=79> */


	//----- nvinfo : EIATTR_MERCURY_ISA_VERSION
	.align		4
.L_701:
        /*0508*/ 	.byte	0x03, 0x5f
        /*050a*/ 	.short	0x0101


	//----- nvinfo : EIATTR_UNUSED_LOAD_BYTE_OFFSET
	.align		4
        /*050c*/ 	.byte	0x04, 0x44
        /*050e*/ 	.short	(.L_703 - .L_702)


	//   ....[0]....
.L_702:
        /*0510*/ 	.word	0x000009f0
        /*0514*/ 	.word	0x0000fff0


	//   ....[1]....
        /*0518*/ 	.word	0x0000b680
        /*051c*/ 	.word	0x0000fff0


	//----- nvinfo : EIATTR_INT_WARP_WIDE_INSTR_OFFSETS
	.align		4
.L_703:
        /*0520*/ 	.byte	0x04, 0x31
        /*0522*/ 	.short	(.L_705 - .L_704)


	//   ....[0]....
.L_704:
        /*0524*/ 	.word	0x00000120


	//   ....[1]....
        /*0528*/ 	.word	0x00000160


	//   ....[2]....
        /*052c*/ 	.word	0x00000220


	//   ....[3]....
        /*0530*/ 	.word	0x0000eca0


	//   ....[4]....
        /*0534*/ 	.word	0x0000ed30


	//   ....[5]....
        /*0538*/ 	.word	0x00012ca0


	//   ....[6]....
        /*053c*/ 	.word	0x00012d00


	//----- nvinfo : EIATTR_COOP_GROUP_MASK_REGIDS
	.align		4
.L_705:
        /*0540*/ 	.byte	0x04, 0x29
        /*0542*/ 	.short	(.L_707 - .L_706)


	//   ....[0]....
.L_706:
        /*0544*/ 	.word	0xffffffff


	//   ....[1]....
        /*0548*/ 	.word	0xffffffff


	//   ....[2]....
        /*054c*/ 	.word	0xffffffff


	//   ....[3]....
        /*0550*/ 	.word	0xffffffff


	//   ....[4]....
        /*0554*/ 	.word	0xffffffff


	//   ....[5]....
        /*0558*/ 	.word	0xffffffff


	//   ....[6]....
        /*055c*/ 	.word	0xffffffff


	//   ....[7]....
        /*0560*/ 	.word	0xffffffff


	//   ....[8]....
        /*0564*/ 	.word	0xffffffff


	//   ....[9]....
        /*0568*/ 	.word	0xffffffff


	//   ....[10]....
        /*056c*/ 	.word	0xffffffff


	//   ....[11]....
        /*0570*/ 	.word	0xffffffff


	//   ....[12]....
        /*0574*/ 	.word	0xffffffff


	//   ....[13]....
        /*0578*/ 	.word	0xffffffff


	//   ....[14]....
        /*057c*/ 	.word	0xffffffff


	//   ....[15]....
        /*0580*/ 	.word	0xffffffff


	//   ....[16]....
        /*0584*/ 	.word	0xffffffff


	//   ....[17]....
        /*0588*/ 	.word	0xffffffff


	//   ....[18]....
        /*058c*/ 	.word	0xffffffff


	//   ....[19]....
        /*0590*/ 	.word	0xffffffff


	//   ....[20]....
        /*0594*/ 	.word	0xffffffff


	//   ....[21]....
        /*0598*/ 	.word	0xffffffff


	//   ....[22]....
        /*059c*/ 	.word	0xffffffff


	//   ....[23]....
        /*05a0*/ 	.word	0xffffffff


	//   ....[24]....
        /*05a4*/ 	.word	0xffffffff


	//   ....[25]....
        /*05a8*/ 	.word	0xffffffff


	//   ....[26]....
        /*05ac*/ 	.word	0xffffffff


	//   ....[27]....
        /*05b0*/ 	.word	0xffffffff


	//   ....[28]....
        /*05b4*/ 	.word	0xffffffff


	//   ....[29]....
        /*05b8*/ 	.word	0xffffffff


	//   ....[30]....
        /*05bc*/ 	.word	0xffffffff


	//   ....[31]....
        /*05c0*/ 	.word	0xffffffff


	//   ....[32]....
        /*05c4*/ 	.word	0xffffffff


	//   ....[33]....
        /*05c8*/ 	.word	0xffffffff


	//   ....[34]....
        /*05cc*/ 	.word	0xffffffff


	//   ....[35]....
        /*05d0*/ 	.word	0xffffffff


	//   ....[36]....
        /*05d4*/ 	.word	0xffffffff


	//   ....[37]....
        /*05d8*/ 	.word	0xffffffff


	//   ....[38]....
        /*05dc*/ 	.word	0xffffffff


	//   ....[39]....
        /*05e0*/ 	.word	0xffffffff


	//   ....[40]....
        /*05e4*/ 	.word	0xffffffff


	//   ....[41]....
        /*05e8*/ 	.word	0xffffffff


	//   ....[42]....
        /*05ec*/ 	.word	0xffffffff


	//   ....[43]....
        /*05f0*/ 	.word	0xffffffff


	//   ....[44]....
        /*05f4*/ 	.word	0xffffffff


	//   ....[45]....
        /*05f8*/ 	.word	0xffffffff


	//   ....[46]....
        /*05fc*/ 	.word	0xffffffff


	//   ....[47]....
        /*0600*/ 	.word	0xffffffff


	//   ....[48]....
        /*0604*/ 	.word	0xffffffff


	//   ....[49]....
        /*0608*/ 	.word	0xffffffff


	//   ....[50]....
        /*060c*/ 	.word	0xffffffff


	//   ....[51]....
        /*0610*/ 	.word	0xffffffff


	//   ....[52]....
        /*0614*/ 	.word	0xffffffff


	//   ....[53]....
        /*0618*/ 	.word	0xffffffff


	//   ....[54]....
        /*061c*/ 	.word	0xffffffff


	//   ....[55]....
        /*0620*/ 	.word	0xffffffff


	//   ....[56]....
        /*0624*/ 	.word	0xffffffff


	//   ....[57]....
        /*0628*/ 	.word	0xffffffff


	//   ....[58]....
        /*062c*/ 	.word	0xffffffff


	//   ....[59]....
        /*0630*/ 	.word	0xffffffff


	//   ....[60]....
        /*0634*/ 	.word	0xffffffff


	//   ....[61]....
        /*0638*/ 	.word	0xffffffff


	//   ....[62]....
        /*063c*/ 	.word	0xffffffff


	//   ....[63]....
        /*0640*/ 	.word	0xffffffff


	//   ....[64]....
        /*0644*/ 	.word	0xffffffff


	//   ....[65]....
        /*0648*/ 	.word	0xffffffff


	//   ....[66]....
        /*064c*/ 	.word	0xffffffff


	//   ....[67]....
        /*0650*/ 	.word	0xffffffff


	//   ....[68]....
        /*0654*/ 	.word	0xffffffff


	//   ....[69]....
        /*0658*/ 	.word	0xffffffff


	//   ....[70]....
        /*065c*/ 	.word	0xffffffff


	//   ....[71]....
        /*0660*/ 	.word	0xffffffff


	//   ....[72]....
        /*0664*/ 	.word	0xffffffff


	//   ....[73]....
        /*0668*/ 	.word	0xffffffff


	//   ....[74]....
        /*066c*/ 	.word	0xffffffff


	//   ....[75]....
        /*0670*/ 	.word	0xffffffff


	//   ....[76]....
        /*0674*/ 	.word	0xffffffff


	//   ....[77]....
        /*0678*/ 	.word	0xffffffff


	//   ....[78]....
        /*067c*/ 	.word	0xffffffff


	//   ....[79]....
        /*0680*/ 	.word	0xffffffff


	//   ....[80]....
        /*0684*/ 	.word	0xffffffff


	//   ....[81]....
        /*0688*/ 	.word	0xffffffff


	//   ....[82]....
        /*068c*/ 	.word	0xffffffff


	//   ....[83]....
        /*0690*/ 	.word	0xffffffff


	//   ....[84]....
        /*0694*/ 	.word	0xffffffff


	//   ....[85]....
        /*0698*/ 	.word	0xffffffff


	//   ....[86]....
        /*069c*/ 	.word	0xffffffff


	//   ....[87]....
        /*06a0*/ 	.word	0xffffffff


	//   ....[88]....
        /*06a4*/ 	.word	0xffffffff


	//   ....[89]....
        /*06a8*/ 	.word	0xffffffff


	//   ....[90]....
        /*06ac*/ 	.word	0xffffffff


	//   ....[91]....
        /*06b0*/ 	.word	0x0500000f


	//   ....[92]....
        /*06b4*/ 	.word	0x0500000f


	//   ....[93]....
        /*06b8*/ 	.word	0x0500000f


	//   ....[94]....
        /*06bc*/ 	.word	0x0500000f


	//   ....[95]....
        /*06c0*/ 	.word	0x0500000f


	//   ....[96]....
        /*06c4*/ 	.word	0x0500000f


	//   ....[97]....
        /*06c8*/ 	.word	0x0500000f


	//   ....[98]....
        /*06cc*/ 	.word	0x0500000f


	//   ....[99]....
        /*06d0*/ 	.word	0x0500000f


	//   ....[100]....
        /*06d4*/ 	.word	0x0500000f


	//   ....[101]....
        /*06d8*/ 	.word	0x0500000f


	//   ....[102]....
        /*06dc*/ 	.word	0x0500000f


	//   ....[103]....
        /*06e0*/ 	.word	0x0500000f


	//   ....[104]....
        /*06e4*/ 	.word	0x0500000f


	//   ....[105]....
        /*06e8*/ 	.word	0x0500000f


	//   ....[106]....
        /*06ec*/ 	.word	0x0500000f


	//   ....[107]....
        /*06f0*/ 	.word	0x0500000f


	//   ....[108]....
        /*06f4*/ 	.word	0x0500000f


	//   ....[109]....
        /*06f8*/ 	.word	0x0500000f


	//   ....[110]....
        /*06fc*/ 	.word	0x0500000f


	//   ....[111]....
        /*0700*/ 	.word	0x0500000f


	//   ....[112]....
        /*0704*/ 	.word	0x0500000f


	//   ....[113]....
        /*0708*/ 	.word	0x0500000f


	//   ....[114]....
        /*070c*/ 	.word	0x0500000f


	//   ....[115]....
        /*0710*/ 	.word	0x0500000f


	//   ....[116]....
        /*0714*/ 	.word	0x0500000f


	//   ....[117]....
        /*0718*/ 	.word	0x0500000f


	//   ....[118]....
        /*071c*/ 	.word	0x0500000f


	//   ....[119]....
        /*0720*/ 	.word	0x0500000f


	//   ....[120]....
        /*0724*/ 	.word	0x0500000f


	//   ....[121]....
        /*0728*/ 	.word	0x0500000f


	//   ....[122]....
        /*072c*/ 	.word	0x0500000f


	//   ....[123]....
        /*0730*/ 	.word	0x0500000f


	//   ....[124]....
        /*0734*/ 	.word	0x0500000f


	//   ....[125]....
        /*0738*/ 	.word	0x0500000f


	//----- nvinfo : EIATTR_COOP_GROUP_INSTR_OFFSETS
	.align		4
.L_707:
        /*073c*/ 	.byte	0x04, 0x28
        /*073e*/ 	.short	(.L_709 - .L_708)


	//   ....[0]....
.L_708:
        /*0740*/ 	.word	0x00000060


	//   ....[1]....
        /*0744*/ 	.word	0x00000130


	//   ....[2]....
        /*0748*/ 	.word	0x00000230


	//   ....[3]....
        /*074c*/ 	.word	0x000003a0


	//   ....[4]....
        /*0750*/ 	.word	0x00000500


	//   ....[5]....
        /*0754*/ 	.word	0x00000620


	//   ....[6]....
        /*0758*/ 	.word	0x00000780


	//   ....[7]....
        /*075c*/ 	.word	0x00001400


	//   ....[8]....
        /*0760*/ 	.word	0x00004bf0


	//   ....[9]....
        /*0764*/ 	.word	0x00004c90


	//   ....[10]....
        /*0768*/ 	.word	0x00005030


	//   ....[11]....
        /*076c*/ 	.word	0x000050f0


	//   ....[12]....
        /*0770*/ 	.word	0x00009400


	//   ....[13]....
        /*0774*/ 	.word	0x00009440


	//   ....[14]....
        /*0778*/ 	.word	0x00009860


	//   ....[15]....
        /*077c*/ 	.word	0x00009900


	//   ....[16]....
        /*0780*/ 	.word	0x0000ab00


	//   ....[17]....
        /*0784*/ 	.word	0x0000ab30


	//   ....[18]....
        /*0788*/ 	.word	0x0000ac00


	//   ....[19]....
        /*078c*/ 	.word	0x0000ac20


	//   ....[20]....
        /*0790*/ 	.word	0x0000c390


	//   ....[21]....
        /*0794*/ 	.word	0x0000c3d0


	//   ....[22]....
        /*0798*/ 	.word	0x0000c410


	//   ....[23]....
        /*079c*/ 	.word	0x0000c440


	//   ....[24]....
        /*07a0*/ 	.word	0x0000cb20


	//   ....[25]....
        /*07a4*/ 	.word	0x0000cb60


	//   ....[26]....
        /*07a8*/ 	.word	0x0000cc60


	//   ....[27]....
        /*07ac*/ 	.word	0x0000cc80


	//   ....[28]....
        /*07b0*/ 	.word	0x0000cd80


	//   ....[29]....
        /*07b4*/ 	.word	0x0000cda0


	//   ....[30]....
        /*07b8*/ 	.word	0x0000ceb0


	//   ....[31]....
        /*07bc*/ 	.word	0x0000ced0


	//   ....[32]....
        /*07c0*/ 	.word	0x0000d740


	//   ....[33]....
        /*07c4*/ 	.word	0x0000d760


	//   ....[34]....
        /*07c8*/ 	.word	0x0000d860


	//   ....[35]....
        /*07cc*/ 	.word	0x0000d880


	//   ....[36]....
        /*07d0*/ 	.word	0x0000d980


	//   ....[37]....
        /*07d4*/ 	.word	0x0000d9a0


	//   ....[38]....
        /*07d8*/ 	.word	0x0000dab0


	//   ....[39]....
        /*07dc*/ 	.word	0x0000dad0


	//   ....[40]....
        /*07e0*/ 	.word	0x0000dc40


	//   ....[41]....
        /*07e4*/ 	.word	0x0000de20


	//   ....[42]....
        /*07e8*/ 	.word	0x0000de50


	//   ....[43]....
        /*07ec*/ 	.word	0x0000de80


	//   ....[44]....
        /*07f0*/ 	.word	0x0000deb0


	//   ....[45]....
        /*07f4*/ 	.word	0x0000dee0


	//   ....[46]....
        /*07f8*/ 	.word	0x0000df10


	//   ....[47]....
        /*07fc*/ 	.word	0x0000e080


	//   ....[48]....
        /*0800*/ 	.word	0x0000e0b0


	//   ....[49]....
        /*0804*/ 	.word	0x0000e0e0


	//   ....[50]....
        /*0808*/ 	.word	0x0000e110


	//   ....[51]....
        /*080c*/ 	.word	0x0000e140


	//   ....[52]....
        /*0810*/ 	.word	0x0000e170


	//   ....[53]....
        /*0814*/ 	.word	0x0000e210


	//   ....[54]....
        /*0818*/ 	.word	0x0000e240


	//   ....[55]....
        /*081c*/ 	.word	0x0000e2d0


	//   ....[56]....
        /*0820*/ 	.word	0x0000f2b0


	//   ....[57]....
        /*0824*/ 	.word	0x0000ff10


	//   ....[58]....
        /*0828*/ 	.word	0x0000ff30


	//   ....[59]....
        /*082c*/ 	.word	0x0000ff60


	//   ....[60]....
        /*0830*/ 	.word	0x0000ffa0


	//   ....[61]....
        /*0834*/ 	.word	0x00010070


	//   ....[62]....
        /*0838*/ 	.word	0x000100d0


	//   ....[63]....
        /*083c*/ 	.word	0x00010170


	//   ....[64]....
        /*0840*/ 	.word	0x00010180


	//   ....[65]....
        /*0844*/ 	.word	0x00010220


	//   ....[66]....
        /*0848*/ 	.word	0x00010230


	//   ....[67]....
        /*084c*/ 	.word	0x000102d0


	//   ....[68]....
        /*0850*/ 	.word	0x000102e0


	//   ....[69]....
        /*0854*/ 	.word	0x00010360


	//   ....[70]....
        /*0858*/ 	.word	0x00010390


	//   ....[71]....
        /*085c*/ 	.word	0x000103a0


	//   ....[72]....
        /*0860*/ 	.word	0x000103c0


	//   ....[73]....
        /*0864*/ 	.word	0x000134c0


	//   ....[74]....
        /*0868*/ 	.word	0x00013520


	//   ....[75]....
        /*086c*/ 	.word	0x00013550


	//   ....[76]....
        /*0870*/ 	.word	0x00013580


	//   ....[77]....
        /*0874*/ 	.word	0x000135b0


	//   ....[78]....
        /*0878*/ 	.word	0x000135e0


	//   ....[79]....
        /*087c*/ 	.word	0x00013610


	//   ....[80]....
        /*0880*/ 	.word	0x00013620


	//   ....[81]....
        /*0884*/ 	.word	0x000137a0


	//   ....[82]....
        /*0888*/ 	.word	0x000137d0


	//   ....[83]....
        /*088c*/ 	.word	0x00013800


	//   ....[84]....
        /*0890*/ 	.word	0x00013830


	//   ....[85]....
        /*0894*/ 	.word	0x00013860


	//   ....[86]....
        /*0898*/ 	.word	0x00013890


	//   ....[87]....
        /*089c*/ 	.word	0x00013950


	//   ....[88]....
        /*08a0*/ 	.word	0x00013970


	//   ....[89]....
        /*08a4*/ 	.word	0x000139e0


	//   ....[90]....
        /*08a8*/ 	.word	0x00013e70


	//   ....[91]....
        /*08ac*/ 	.word	0x00014340


	//   ....[92]....
        /*08b0*/ 	.word	0x000144c0


	//   ....[93]....
        /*08b4*/ 	.word	0x00014510


	//   ....[94]....
        /*08b8*/ 	.word	0x00014590


	//   ....[95]....
        /*08bc*/ 	.word	0x000145e0


	//   ....[96]....
        /*08c0*/ 	.word	0x00014770


	//   ....[97]....
        /*08c4*/ 	.word	0x00014800


	//   ....[98]....
        /*08c8*/ 	.word	0x000148e0


	//   ....[99]....
        /*08cc*/ 	.word	0x00014a00


	//   ....[100]....
        /*08d0*/ 	.word	0x00014a60


	//   ....[101]....
        /*08d4*/ 	.word	0x00014b70


	//   ....[102]....
        /*08d8*/ 	.word	0x00014bd0


	//   ....[103]....
        /*08dc*/ 	.word	0x00014ce0


	//   ....[104]....
        /*08e0*/ 	.word	0x00014d40


	//   ....[105]....
        /*08e4*/ 	.word	0x00014e40


	//   ....[106]....
        /*08e8*/ 	.word	0x00014ea0


	//   ....[107]....
        /*08ec*/ 	.word	0x00014f80


	//   ....[108]....
        /*08f0*/ 	.word	0x000152f0


	//   ....[109]....
        /*08f4*/ 	.word	0x00015390


	//   ....[110]....
        /*08f8*/ 	.word	0x000154b0


	//   ....[111]....
        /*08fc*/ 	.word	0x00015530


	//   ....[112]....
        /*0900*/ 	.word	0x000155b0


	//   ....[113]....
        /*0904*/ 	.word	0x00015630


	//   ....[114]....
        /*0908*/ 	.word	0x000156b0


	//   ....[115]....
        /*090c*/ 	.word	0x00015740


	//   ....[116]....
        /*0910*/ 	.word	0x000157e0


	//   ....[117]....
        /*0914*/ 	.word	0x00015880


	//   ....[118]....
        /*0918*/ 	.word	0x00015900


	//   ....[119]....
        /*091c*/ 	.word	0x00015980


	//   ....[120]....
        /*0920*/ 	.word	0x00015a00


	//   ....[121]....
        /*0924*/ 	.word	0x00015a90


	//   ....[122]....
        /*0928*/ 	.word	0x00015b10


	//   ....[123]....
        /*092c*/ 	.word	0x00015bb0


	//   ....[124]....
        /*0930*/ 	.word	0x00015c40


	//   ....[125]....
        /*0934*/ 	.word	0x00015d70


	//----- nvinfo : EIATTR_REG_RECONFIG
	.align		4
.L_709:
        /*0938*/ 	.byte	0x01, 0x54
	.zero		2


	//----- nvinfo : EIATTR_SYSCALL_OFFSETS
	.align		4
        /*093c*/ 	.byte	0x04, 0x46
        /*093e*/ 	.short	(.L_711 - .L_710)


	//   ....[0]....
.L_710:
        /*0940*/ 	.word	0x000015e0


	//   ....[1]....
        /*0944*/ 	.word	0x0000eea0


	//   ....[2]....
        /*0948*/ 	.word	0x0000f000


	//   ....[3]....
        /*094c*/ 	.word	0x0000f100


	//   ....[4]....
        /*0950*/ 	.word	0x0000fae0


	//----- nvinfo : EIATTR_MBARRIER_INSTR_OFFSETS
	.align		4
.L_711:
        /*0954*/ 	.byte	0x04, 0x39
        /*0956*/ 	.short	(.L_713 - .L_712)


	//   ....[0]....
.L_712:
        /*0958*/ 	.word	0x00000250
        /*095c*/ 	.word	0x000000ff
        /*0960*/ 	.word	0x00036800
        /*0964*/ 	.short	0x0100
        /*0966*/ 	.byte	0x08
	.zero		1


	//   ....[1]....
        /*0968*/ 	.word	0x00000260
        /*096c*/ 	.word	0x000000ff
        /*0970*/ 	.word	0x00036820
        /*0974*/ 	.short	0x0100
        /*0976*/ 	.byte	0x08
	.zero		1


	//   ....[2]....
        /*0978*/ 	.word	0x00000350
        /*097c*/ 	.word	0x000000ff
        /*0980*/ 	.word	0x00036830
        /*0984*/ 	.short	0x0100
        /*0986*/ 	.byte	0x08
	.zero		1


	//   ....[3]....
        /*0988*/ 	.word	0x00000360
        /*098c*/ 	.word	0x000000ff
        /*0990*/ 	.word	0x00036840
        /*0994*/ 	.short	0x0100
        /*0996*/ 	.byte	0x08
	.zero		1


	//   ....[4]....
        /*0998*/ 	.word	0x00000370
        /*099c*/ 	.word	0x000000ff
        /*09a0*/ 	.word	0x00036838
        /*09a4*/ 	.short	0x0100
        /*09a6*/ 	.byte	0x08
	.zero		1


	//   ....[5]....
        /*09a8*/ 	.word	0x00000380
        /*09ac*/ 	.word	0x000000ff
        /*09b0*/ 	.word	0x00036848
        /*09b4*/ 	.short	0x0100
        /*09b6*/ 	.byte	0x08
	.zero		1


	//   ....[6]....
        /*09b8*/ 	.word	0x000004b0
        /*09bc*/ 	.word	0x000000ff
        /*09c0*/ 	.word	0x00036850
        /*09c4*/ 	.short	0x0100
        /*09c6*/ 	.byte	0x08
	.zero		1


	//   ....[7]....
        /*09c8*/ 	.word	0x000004c0
        /*09cc*/ 	.word	0x000000ff
        /*09d0*/ 	.word	0x00036860
        /*09d4*/ 	.short	0x0100
        /*09d6*/ 	.byte	0x08
	.zero		1


	//   ....[8]....
        /*09d8*/ 	.word	0x000004d0
        /*09dc*/ 	.word	0x000000ff
        /*09e0*/ 	.word	0x00036858
        /*09e4*/ 	.short	0x0100
        /*09e6*/ 	.byte	0x08
	.zero		1


	//   ....[9]....
        /*09e8*/ 	.word	0x000004e0
        /*09ec*/ 	.word	0x000000ff
        /*09f0*/ 	.word	0x00036868
        /*09f4*/ 	.short	0x0100
        /*09f6*/ 	.byte	0x08
	.zero		1


	//   ....[10]....
        /*09f8*/ 	.word	0x000005d0
        /*09fc*/ 	.word	0x000000ff
        /*0a00*/ 	.word	0x00036870
        /*0a04*/ 	.short	0x0100
        /*0a06*/ 	.byte	0x06
	.zero		1


	//   ....[11]....
        /*0a08*/ 	.word	0x000005e0
        /*0a0c*/ 	.word	0x000000ff
        /*0a10*/ 	.word	0x00036880
        /*0a14*/ 	.short	0x0100
        /*0a16*/ 	.byte	0x06
	.zero		1


	//   ....[12]....
        /*0a18*/ 	.word	0x000005f0
        /*0a1c*/ 	.word	0x000000ff
        /*0a20*/ 	.word	0x00036878
        /*0a24*/ 	.short	0x0100
        /*0a26*/ 	.byte	0x06
	.zero		1


	//   ....[13]....
        /*0a28*/ 	.word	0x00000600
        /*0a2c*/ 	.word	0x000000ff
        /*0a30*/ 	.word	0x00036888
        /*0a34*/ 	.short	0x0100
        /*0a36*/ 	.byte	0x06
	.zero		1


	//   ....[14]....
        /*0a38*/ 	.word	0x00000730
        /*0a3c*/ 	.word	0x000000ff
        /*0a40*/ 	.word	0x00036890
        /*0a44*/ 	.short	0x0100
        /*0a46*/ 	.byte	0x08
	.zero		1


	//   ....[15]....
        /*0a48*/ 	.word	0x00000740
        /*0a4c*/ 	.word	0x000000ff
        /*0a50*/ 	.word	0x000368a0
        /*0a54*/ 	.short	0x0100
        /*0a56*/ 	.byte	0x08
	.zero		1


	//   ....[16]....
        /*0a58*/ 	.word	0x00000750
        /*0a5c*/ 	.word	0x000000ff
        /*0a60*/ 	.word	0x00036898
        /*0a64*/ 	.short	0x0100
        /*0a66*/ 	.byte	0x08
	.zero		1


	//   ....[17]....
        /*0a68*/ 	.word	0x00000760
        /*0a6c*/ 	.word	0x000000ff
        /*0a70*/ 	.word	0x000368a8
        /*0a74*/ 	.short	0x0100
        /*0a76*/ 	.byte	0x08
	.zero		1


	//   ....[18]....
        /*0a78*/ 	.word	0x00000890
        /*0a7c*/ 	.word	0x000000ff
        /*0a80*/ 	.word	0x000368b0
        /*0a84*/ 	.short	0x0100
        /*0a86*/ 	.byte	0x08
	.zero		1


	//   ....[19]....
        /*0a88*/ 	.word	0x000008a0
        /*0a8c*/ 	.word	0x000000ff
        /*0a90*/ 	.word	0x000368c0
        /*0a94*/ 	.short	0x0100
        /*0a96*/ 	.byte	0x08
	.zero		1


	//   ....[20]....
        /*0a98*/ 	.word	0x000008b0
        /*0a9c*/ 	.word	0x000000ff
        /*0aa0*/ 	.word	0x000368b8
        /*0aa4*/ 	.short	0x0100
        /*0aa6*/ 	.byte	0x08
	.zero		1


	//   ....[21]....
        /*0aa8*/ 	.word	0x000008c0
        /*0aac*/ 	.word	0x000000ff
        /*0ab0*/ 	.word	0x000368c8
        /*0ab4*/ 	.short	0x0100
        /*0ab6*/ 	.byte	0x08
	.zero		1


	//   ....[22]....
        /*0ab8*/ 	.word	0x00001690
        /*0abc*/ 	.word	0x00000002
        /*0ac0*/ 	.word	0x00036800
        /*0ac4*/ 	.short	0x010a
        /*0ac6*/ 	.byte	0x3f
	.zero		1


	//   ....[23]....
        /*0ac8*/ 	.word	0x00001700
        /*0acc*/ 	.word	0x00000000
        /*0ad0*/ 	.word	0x00036830
        /*0ad4*/ 	.short	0x010a
        /*0ad6*/ 	.byte	0x3f
	.zero		1


	//   ....[24]....
        /*0ad8*/ 	.word	0x00001770
        /*0adc*/ 	.word	0x00000000
        /*0ae0*/ 	.word	0x00036830
        /*0ae4*/ 	.short	0x010a
        /*0ae6*/ 	.byte	0x3f
	.zero		1


	//   ....[25]....
        /*0ae8*/ 	.word	0x00004960
        /*0aec*/ 	.word	0x00000000
        /*0af0*/ 	.word	0x00000000
        /*0af4*/ 	.short	0x0101
        /*0af6*/ 	.byte	0x3f
	.zero		1


	//   ....[26]....
        /*0af8*/ 	.word	0x00006300
        /*0afc*/ 	.word	0x0000000c
        /*0b00*/ 	.word	0x00036830
        /*0b04*/ 	.short	0x010a
        /*0b06*/ 	.byte	0x3f
	.zero		1


	//   ....[27]....
        /*0b08*/ 	.word	0x00006350
        /*0b0c*/ 	.word	0x0000000c
        /*0b10*/ 	.word	0x00036830
        /*0b14*/ 	.short	0x010a
        /*0b16*/ 	.byte	0x3f
	.zero		1


	//   ....[28]....
        /*0b18*/ 	.word	0x00008890
        /*0b1c*/ 	.word	0x0000000e
        /*0b20*/ 	.word	0x00036850
        /*0b24*/ 	.short	0x010a
        /*0b26*/ 	.byte	0x3f
	.zero		1


	//   ....[29]....
        /*0b28*/ 	.word	0x000088d0
        /*0b2c*/ 	.word	0x0000000e
        /*0b30*/ 	.word	0x00036850
        /*0b34*/ 	.short	0x010a
        /*0b36*/ 	.byte	0x3f
	.zero		1


	//   ....[30]....
        /*0b38*/ 	.word	0x00009e20
        /*0b3c*/ 	.word	0x0000000c
        /*0b40*/ 	.word	0x00000000
        /*0b44*/ 	.short	0x0101
        /*0b46*/ 	.byte	0x3f
	.zero		1


	//   ....[31]....
        /*0b48*/ 	.word	0x00009e70
        /*0b4c*/ 	.word	0x0000000c
        /*0b50*/ 	.word	0x00000000
        /*0b54*/ 	.short	0x0101
        /*0b56*/ 	.byte	0x3f
	.zero		1


	//   ....[32]....
        /*0b58*/ 	.word	0x0000aa60
        /*0b5c*/ 	.word	0x0000000d
        /*0b60*/ 	.word	0x00036850
        /*0b64*/ 	.short	0x010a
        /*0b66*/ 	.byte	0x3f
	.zero		1


	//   ....[33]....
        /*0b68*/ 	.word	0x0000aaa0
        /*0b6c*/ 	.word	0x0000000d
        /*0b70*/ 	.word	0x00036850
        /*0b74*/ 	.short	0x010a
        /*0b76*/ 	.byte	0x3f
	.zero		1


	//   ....[34]....
        /*0b78*/ 	.word	0x0000b020
        /*0b7c*/ 	.word	0x0000000b
        /*0b80*/ 	.word	0x00000000
        /*0b84*/ 	.short	0x0101
        /*0b86*/ 	.byte	0x3f
	.zero		1


	//   ....[35]....
        /*0b88*/ 	.word	0x0000cb50
        /*0b8c*/ 	.word	0x00000026
        /*0b90*/ 	.word	0x00000000
        /*0b94*/ 	.short	0x0101
        /*0b96*/ 	.byte	0x3f
	.zero		1


	//   ....[36]....
        /*0b98*/ 	.word	0x0000f530
        /*0b9c*/ 	.word	0x00000000
        /*0ba0*/ 	.word	0x00036840
        /*0ba4*/ 	.short	0x010a
        /*0ba6*/ 	.byte	0x3f
	.zero		1


	//   ....[37]....
        /*0ba8*/ 	.word	0x00010550
        /*0bac*/ 	.word	0x0000000a
        /*0bb0*/ 	.word	0x00036800
        /*0bb4*/ 	.short	0x0107
        /*0bb6*/ 	.byte	0x3f
	.zero		1


	//   ....[38]....
        /*0bb8*/ 	.word	0x00010660
        /*0bbc*/ 	.word	0x00000002
        /*0bc0*/ 	.word	0x00036800
        /*0bc4*/ 	.short	0x0101
        /*0bc6*/ 	.byte	0x3f
	.zero		1


	//   ....[39]....
        /*0bc8*/ 	.word	0x00010680
        /*0bcc*/ 	.word	0x00000002
        /*0bd0*/ 	.word	0x00036820
        /*0bd4*/ 	.short	0x010a
        /*0bd6*/ 	.byte	0x3f
	.zero		1


	//   ....[40]....
        /*0bd8*/ 	.word	0x00010a00
        /*0bdc*/ 	.word	0x00000003
        /*0be0*/ 	.word	0x00036840
        /*0be4*/ 	.short	0x010a
        /*0be6*/ 	.byte	0x3f
	.zero		1


	//   ....[41]....
        /*0be8*/ 	.word	0x00010ec0
        /*0bec*/ 	.word	0x00000003
        /*0bf0*/ 	.word	0x00000060
        /*0bf4*/ 	.short	0x010a
        /*0bf6*/ 	.byte	0x3f
	.zero		1


	//   ....[42]....
        /*0bf8*/ 	.word	0x000116c0
        /*0bfc*/ 	.word	0x00000003
        /*0c00*/ 	.word	0x00036840
        /*0c04*/ 	.short	0x010a
        /*0c06*/ 	.byte	0x3f
	.zero		1


	//   ....[43]....
        /*0c08*/ 	.word	0x00011b80
        /*0c0c*/ 	.word	0x00000002
        /*0c10*/ 	.word	0x00000060
        /*0c14*/ 	.short	0x010a
        /*0c16*/ 	.byte	0x3f
	.zero		1


	//   ....[44]....
        /*0c18*/ 	.word	0x000122a0
        /*0c1c*/ 	.word	0x00000002
        /*0c20*/ 	.word	0x00036840
        /*0c24*/ 	.short	0x010a
        /*0c26*/ 	.byte	0x3f
	.zero		1


	//   ....[45]....
        /*0c28*/ 	.word	0x00012760
        /*0c2c*/ 	.word	0x00000002
        /*0c30*/ 	.word	0x00000060
        /*0c34*/ 	.short	0x010a
        /*0c36*/ 	.byte	0x3f
	.zero		1


	//   ....[46]....
        /*0c38*/ 	.word	0x00012e10
        /*0c3c*/ 	.word	0x00000002
        /*0c40*/ 	.word	0x00036860
        /*0c44*/ 	.short	0x010a
        /*0c46*/ 	.byte	0x3f
	.zero		1


	//   ....[47]....
        /*0c48*/ 	.word	0x00013df0
        /*0c4c*/ 	.word	0x00000000
        /*0c50*/ 	.word	0x00036820
        /*0c54*/ 	.short	0x010a
        /*0c56*/ 	.byte	0x3f
	.zero		1


	//   ....[48]....
        /*0c58*/ 	.word	0x00013fb0
        /*0c5c*/ 	.word	0x00000006
        /*0c60*/ 	.word	0x00000000
        /*0c64*/ 	.short	0x010a
        /*0c66*/ 	.byte	0x3f
	.zero		1


	//   ....[49]....
        /*0c68*/ 	.word	0x00014020
        /*0c6c*/ 	.word	0x00000007
        /*0c70*/ 	.word	0x00000000
        /*0c74*/ 	.short	0x010a
        /*0c76*/ 	.byte	0x3f
	.zero		1


	//   ....[50]....
        /*0c78*/ 	.word	0x00014090
        /*0c7c*/ 	.word	0x00000004
        /*0c80*/ 	.word	0x00000000
        /*0c84*/ 	.short	0x010a
        /*0c86*/ 	.byte	0x3f
	.zero		1


	//   ....[51]....
        /*0c88*/ 	.word	0x000140c0
        /*0c8c*/ 	.word	0x00000003
        /*0c90*/ 	.word	0x00000000
        /*0c94*/ 	.short	0x010a
        /*0c96*/ 	.byte	0x3f
	.zero		1


	//   ....[52]....
        /*0c98*/ 	.word	0x00014120
        /*0c9c*/ 	.word	0x00000002
        /*0ca0*/ 	.word	0x00036800
        /*0ca4*/ 	.short	0x010a
        /*0ca6*/ 	.byte	0x3f
	.zero		1


	//   ....[53]....
        /*0ca8*/ 	.word	0x00014170
        /*0cac*/ 	.word	0x00000000
        /*0cb0*/ 	.word	0x00036830
        /*0cb4*/ 	.short	0x010a
        /*0cb6*/ 	.byte	0x3f
	.zero		1


	//   ....[54]....
        /*0cb8*/ 	.word	0x000141c0
        /*0cbc*/ 	.word	0x0000000c
        /*0cc0*/ 	.word	0x00036830
        /*0cc4*/ 	.short	0x010a
        /*0cc6*/ 	.byte	0x3f
	.zero		1


	//   ....[55]....
        /*0cc8*/ 	.word	0x00014210
        /*0ccc*/ 	.word	0x0000000e
        /*0cd0*/ 	.word	0x00036850
        /*0cd4*/ 	.short	0x010a
        /*0cd6*/ 	.byte	0x3f
	.zero		1


	//   ....[56]....
        /*0cd8*/ 	.word	0x00014260
        /*0cdc*/ 	.word	0x0000000d
        /*0ce0*/ 	.word	0x00036850
        /*0ce4*/ 	.short	0x010a
        /*0ce6*/ 	.byte	0x3f
	.zero		1


	//   ....[57]....
        /*0ce8*/ 	.word	0x00014400
        /*0cec*/ 	.word	0x00000000
        /*0cf0*/ 	.word	0x00036840
        /*0cf4*/ 	.short	0x010a
        /*0cf6*/ 	.byte	0x3f
	.zero		1


	//   ....[58]....
        /*0cf8*/ 	.word	0x00015010
        /*0cfc*/ 	.word	0x00000002
        /*0d00*/ 	.word	0x00036820
        /*0d04*/ 	.short	0x010a
        /*0d06*/ 	.byte	0x3f
	.zero		1


	//   ....[59]....
        /*0d08*/ 	.word	0x00015060
        /*0d0c*/ 	.word	0x00000003
        /*0d10*/ 	.word	0x00036840
        /*0d14*/ 	.short	0x010a
        /*0d16*/ 	.byte	0x3f
	.zero		1


	//   ....[60]....
        /*0d18*/ 	.word	0x000150b0
        /*0d1c*/ 	.word	0x00000003
        /*0d20*/ 	.word	0x00000060
        /*0d24*/ 	.short	0x010a
        /*0d26*/ 	.byte	0x3f
	.zero		1


	//   ....[61]....
        /*0d28*/ 	.word	0x00015100
        /*0d2c*/ 	.word	0x00000003
        /*0d30*/ 	.word	0x00036840
        /*0d34*/ 	.short	0x010a
        /*0d36*/ 	.byte	0x3f
	.zero		1


	//   ....[62]....
        /*0d38*/ 	.word	0x00015150
        /*0d3c*/ 	.word	0x00000002
        /*0d40*/ 	.word	0x00000060
        /*0d44*/ 	.short	0x010a
        /*0d46*/ 	.byte	0x3f
	.zero		1


	//   ....[63]....
        /*0d48*/ 	.word	0x000151a0
        /*0d4c*/ 	.word	0x00000002
        /*0d50*/ 	.word	0x00036840
        /*0d54*/ 	.short	0x010a
        /*0d56*/ 	.byte	0x3f
	.zero		1


	//   ....[64]....
        /*0d58*/ 	.word	0x000151f0
        /*0d5c*/ 	.word	0x00000002
        /*0d60*/ 	.word	0x00000060
        /*0d64*/ 	.short	0x010a
        /*0d66*/ 	.byte	0x3f
	.zero		1


	//   ....[65]....
        /*0d68*/ 	.word	0x00015240
        /*0d6c*/ 	.word	0x00000002
        /*0d70*/ 	.word	0x00036860
        /*0d74*/ 	.short	0x010a
        /*0d76*/ 	.byte	0x3f
	.zero		1


	//   ....[66]....
        /*0d78*/ 	.word	0x00015c90
        /*0d7c*/ 	.word	0x00000000
        /*0d80*/ 	.word	0x00036820
        /*0d84*/ 	.short	0x010a
        /*0d86*/ 	.byte	0x3f
	.zero		1


	//   ....[67]....
        /*0d88*/ 	.word	0x00015e30
        /*0d8c*/ 	.word	0x00000006
        /*0d90*/ 	.word	0x00000000
        /*0d94*/ 	.short	0x010a
        /*0d96*/ 	.byte	0x3f
	.zero		1


	//   ....[68]....
        /*0d98*/ 	.word	0x00015e80
        /*0d9c*/ 	.word	0x00000007
        /*0da0*/ 	.word	0x00000000
        /*0da4*/ 	.short	0x010a
        /*0da6*/ 	.byte	0x3f
	.zero		1


	//   ....[69]....
        /*0da8*/ 	.word	0x00015ed0
        /*0dac*/ 	.word	0x00000004
        /*0db0*/ 	.word	0x00000000
        /*0db4*/ 	.short	0x010a
        /*0db6*/ 	.byte	0x3f
	.zero		1


	//----- nvinfo : EIATTR_NUM_MBARRIERS
	.align		4
.L_713:
        /*0db8*/ 	.byte	0x03, 0x38
        /*0dba*/ 	.short	0x0016


	//----- nvinfo : EIATTR_EXIT_INSTR_OFFSETS
	.align		4
        /*0dbc*/ 	.byte	0x04, 0x1c
        /*0dbe*/ 	.short	(.L_715 - .L_714)


	//   ....[0]....
.L_714:
        /*0dc0*/ 	.word	0x00000a30


	//   ....[1]....
        /*0dc4*/ 	.word	0x0000dc00


	//   ....[2]....
        /*0dc8*/ 	.word	0x00014110


	//----- nvinfo : EIATTR_MAX_THREADS
	.align		4
.L_715:
        /*0dcc*/ 	.byte	0x04, 0x05
        /*0dce*/ 	.short	(.L_717 - .L_716)
.L_716:
        /*0dd0*/ 	.word	0x00000180
        /*0dd4*/ 	.word	0x00000001
        /*0dd8*/ 	.word	0x00000001


	//----- nvinfo : EIATTR_CRS_STACK_SIZE
	.align		4
.L_717:
        /*0ddc*/ 	.byte	0x04, 0x1e
        /*0dde*/ 	.short	(.L_719 - .L_718)
.L_718:
        /*0de0*/ 	.word	0x00000000


	//----- nvinfo : EIATTR_CBANK_PARAM_SIZE
	.align		4
.L_719:
        /*0de4*/ 	.byte	0x03, 0x19
        /*0de6*/ 	.short	0x0af0


	//----- nvinfo : EIATTR_PARAM_CBANK
	.align		4
        /*0de8*/ 	.byte	0x04, 0x0a
        /*0dea*/ 	.short	(.L_721 - .L_720)
	.align		4
.L_720:
        /*0dec*/ 	.word	index@(.nv.constant0._ZN7cutlass13device_kernelIN5flash11enable_sm90INS1_16FlashAttnFwdSm90INS1_25CollectiveMainloopFwdSm90ILi2EN4cute5tupleIJNS5_1CILi1EEES8_S8_EEENS6_IJNS7_ILi128EEENS7_ILi112EEENS7_ILi192EEEEEELi192ENS_10bfloat16_tEfNS_4arch4Sm90ELb0ELb0ELb1ELb1ELb0ELb0ELb0ELb1ELb1ELb1ELb0ELb0EEENS1_21CollectiveEpilogueFwdINS6_IJSA_SC_SB_EEES9_SE_SG_Li256ELb1ELb1ELb0ELb0EEENS1_36VarlenDynamicPersistentTileSchedulerILi128ELi112ELi256ELi128ELb0ELb1ELb1ELb0ELb1ELb1EEEEEEEEEvNT_6ParamsE)
        /*0df0*/ 	.short	0x0210
        /*0df2*/ 	.short	0x0af0


	//----- nvinfo : EIATTR_SW_WAR
	.align		4
.L_721:
        /*0df4*/ 	.byte	0x04, 0x36
        /*0df6*/ 	.short	(.L_723 - .L_722)
.L_722:
        /*0df8*/ 	.word	0x00000008
.L_723:


//--------------------- .nv.info._ZN7cutlass13device_kernelIN5flash11enable_sm90INS1_16FlashAttnFwdSm90INS1_25CollectiveMainloopFwdSm90ILi2EN4cute5tupleIJNS5_1CILi1EEES8_S8_EEENS6_IJNS7_ILi128EEENS7_ILi112EEENS7_ILi192EEEEEELi192ENS_10bfloat16_tEfNS_4arch4Sm90ELb0ELb0ELb1ELb1ELb0ELb1ELb0ELb1ELb1ELb1ELb0ELb0EEENS1_21CollectiveEpilogueFwdINS6_IJSA_SC_SB_EEES9_SE_SG_Li256ELb1ELb1ELb0ELb0EEENS1_36VarlenDynamicPersistentTileSchedulerILi128ELi112ELi256ELi128ELb0ELb1ELb1ELb0ELb1ELb1EEEEEEEEEvNT_6ParamsE --------------------------
	.section	.nv.info._ZN7cutlass13device_kernelIN5flash11enable_sm90INS1_16FlashAttnFwdSm90INS1_25CollectiveMainloopFwdSm90ILi2EN4cute5tupleIJNS5_1CILi1EEES8_S8_EEENS6_IJNS7_ILi128EEENS7_ILi112EEENS7_ILi192EEEEEELi192ENS_10bfloat16_tEfNS_4arch4Sm90ELb0ELb0ELb1ELb1ELb0ELb1ELb0ELb1ELb1ELb1ELb0ELb0EEENS1_21CollectiveEpilogueFwdINS6_IJSA_SC_SB_EEES9_SE_SG_Li256ELb1ELb1ELb0ELb0EEENS1_36VarlenDynamicPersistentTileSchedulerILi128ELi112ELi256ELi128ELb0ELb1ELb1ELb0ELb1ELb1EEEEEEEEEvNT_6ParamsE,"",@"SHT_CUDA_INFO"
	.sectionflags	@""
	.align	4


	//----- nvinfo : EIATTR_CUDA_API_VERSION
	.align		4
        /*0000*/ 	.byte	0x04, 0x37
        /*0002*/ 	.short	(.L_725 - .L_724)
.L_724:
        /*0004*/ 	.word	0x00000082


	//----- nvinfo : EIATTR_KPARAM_INFO
	.align		4
.L_725:
        /*0008*/ 	.byte	0x04, 0x17
        /*000a*/ 	.short	(.L_727 - .L_726)
.L_726:
        /*000c*/ 	.word	0x00000000
        /*0010*/ 	.short	0x0000
        /*0012*/ 	.short	0x0070
        /*0014*/ 	.byte	0x00, 0xf0, 0x01, 0x2a


	//----- nvinfo : EIATTR_SPARSE_MMA_MASK
	.align		4
.L_727:
        /*0018*/ 	.byte	0x03, 0x50
        /*001a*/ 	.short	0x0000


	//----- nvinfo : EIATTR_MAXREG_COUNT
	.align		4
        /*001c*/ 	.byte	0x03, 0x1b
        /*001e*/ 	.short	0x00a8


	//----- nvinfo : EIATTR_NUM_BARRIERS
	.align		4
        /*0020*/ 	.byte	0x02, 0x4c
        /*0022*/ 	.byte	0x10
	.zero		1


	//----- nvinfo : EIATTR_EXTERNS
	.align		4
        /*0024*/ 	.byte	0x04, 0x0f
        /*0026*/ 	.short	(.L_729 - .L_728)


	//   ....[0]....
	.align		4
.L_728:
        /*0028*/ 	.word	index@(__assertfail)


	//----- nvinfo : EIATTR_ANNOTATIONS
	.align		4
.L_729:
        /*002c*/ 	.byte	0x04, 0x55
        /*002e*/ 	.short	(.L_731 - .L_730)


	//   ....[0]....
.L_730:
        /* <DEDUP_REMOVED lines=140> */


	//----- nvinfo : EIATTR_MERCURY_ISA_VERSION
	.align		4
.L_731:
        /*08d8*/ 	.byte	0x03, 0x5f
        /*08da*/ 	.short	0x0101


	//----- nvinfo : EIATTR_UNUSED_LOAD_BYTE_OFFSET
	.align		4
        /*08dc*/ 	.byte	0x04, 0x44
        /*08de*/ 	.short	(.L_733 - .L_732)


	//   ....[0]....
.L_732:
        /*08e0*/ 	.word	0x00000ab0
        /*08e4*/ 	.word	0x0000fff0


	//   ....[1]....
        /*08e8*/ 	.word	0x0001cf70
        /*08ec*/ 	.word	0x0000fff0


	//----- nvinfo : EIATTR_INT_WARP_WIDE_INSTR_OFFSETS
	.align		4
.L_733:
        /*08f0*/ 	.byte	0x04, 0x31
        /*08f2*/ 	.short	(.L_735 - .L_734)


	//   ....[0]....
.L_734:
        /*08f4*/ 	.word	0x00000190


	//   ....[1]....
        /*08f8*/ 	.word	0x000001d0


	//   ....[2]....
        /*08fc*/ 	.word	0x00000240


	//   ....[3]....
        /*0900*/ 	.word	0x00021e30


	//   ....[4]....
        /*0904*/ 	.word	0x00021ec0


	//   ....[5]....
        /*0908*/ 	.word	0x00025ec0


	//   ....[6]....
        /*090c*/ 	.word	0x00025f20


	//----- nvinfo : EIATTR_COOP_GROUP_MASK_REGIDS
	.align		4
.L_735:
        /*0910*/ 	.byte	0x04, 0x29
        /*0912*/ 	.short	(.L_737 - .L_736)


	//   ....[0]....
.L_736:
        /*0914*/ 	.word	0xffffffff


	//   ....[1]....
        /*0918*/ 	.word	0xffffffff


	//   ....[2]....
        /*091c*/ 	.word	0xffffffff


	//   ....[3]....
        /*0920*/ 	.word	0xffffffff


	//   ....[4]....
        /*0924*/ 	.word	0xffffffff


	//   ....[5]....
        /*0928*/ 	.word	0xffffffff


	//   ....[6]....
        /*092c*/ 	.word	0xffffffff


	//   ....[7]....
        /*0930*/ 	.word	0xffffffff


	//   ....[8]....
        /*0934*/ 	.word	0xffffffff


	//   ....[9]....
        /*0938*/ 	.word	0xffffffff


	//   ....[10]....
        /*093c*/ 	.word	0xffffffff


	//   ....[11]....
        /*0940*/ 	.word	0xffffffff


	//   ....[12]....
        /*0944*/ 	.word	0xffffffff


	//   ....[13]....
        /*0948*/ 	.word	0xffffffff


	//   ....[14]....
        /*094c*/ 	.word	0xffffffff


	//   ....[15]....
        /*0950*/ 	.word	0xffffffff


	//   ....[16]....
        /*0954*/ 	.word	0xffffffff


	//   ....[17]....
        /*0958*/ 	.word	0xffffffff


	//   ....[18]....
        /*095c*/ 	.word	0xffffffff


	//   ....[19]....
        /*0960*/ 	.word	0xffffffff


	//   ....[20]....
        /*0964*/ 	.word	0xffffffff


	//   ....[21]....
        /*0968*/ 	.word	0xffffffff


	//   ....[22]....
        /*096c*/ 	.word	0xffffffff


	//   ....[23]....
        /*0970*/ 	.word	0xffffffff


	//   ....[24]....
        /*0974*/ 	.word	0xffffffff


	//   ....[25]....
        /*0978*/ 	.word	0xffffffff


	//   ....[26]....
        /*097c*/ 	.word	0xffffffff


	//   ....[27]....
        /*0980*/ 	.word	0xffffffff


	//   ....[28]....
        /*0984*/ 	.word	0xffffffff


	//   ....[29]....
        /*0988*/ 	.word	0xffffffff


	//   ....[30]....
        /*098c*/ 	.word	0xffffffff


	//   ....[31]....
        /*0990*/ 	.word	0xffffffff


	//   ....[32]....
        /*0994*/ 	.word	0xffffffff


	//   ....[33]....
        /*0998*/ 	.word	0xffffffff


	//   ....[34]....
        /*099c*/ 	.word	0xffffffff


	//   ....[35]....
        /*09a0*/ 	.word	0xffffffff


	//   ....[36]....
        /*09a4*/ 	.word	0xffffffff


	//   ....[37]....
        /*09a8*/ 	.word	0xffffffff


	//   ....[38]....
        /*09ac*/ 	.word	0xffffffff


	//   ....[39]....
        /*09b0*/ 	.word	0xffffffff


	//   ....[40]....
        /*09b4*/ 	.word	0xffffffff


	//   ....[41]....
        /*09b8*/ 	.word	0xffffffff


	//   ....[42]....
        /*09bc*/ 	.word	0xffffffff


	//   ....[43]....
        /*09c0*/ 	.word	0xffffffff


	//   ....[44]....
        /*09c4*/ 	.word	0xffffffff


	//   ....[45]....
        /*09c8*/ 	.word	0xffffffff


	//   ....[46]....
        /*09cc*/ 	.word	0xffffffff


	//   ....[47]....
        /*09d0*/ 	.word	0xffffffff


	//   ....[48]....
        /*09d4*/ 	.word	0xffffffff


	//   ....[49]....
        /*09d8*/ 	.word	0xffffffff


	//   ....[50]....
        /*09dc*/ 	.word	0xffffffff


	//   ....[51]....
        /*09e0*/ 	.word	0xffffffff


	//   ....[52]....
        /*09e4*/ 	.word	0xffffffff


	//   ....[53]....
        /*09e8*/ 	.word	0xffffffff


	//   ....[54]....
        /*09ec*/ 	.word	0xffffffff


	//   ....[55]....
        /*09f0*/ 	.word	0xffffffff


	//   ....[56]....
        /*09f4*/ 	.word	0xffffffff


	//   ....[57]....
        /*09f8*/ 	.word	0xffffffff


	//   ....[58]....
        /*09fc*/ 	.word	0xffffffff


	//   ....[59]....
        /*0a00*/ 	.word	0xffffffff


	//   ....[60]....
        /*0a04*/ 	.word	0xffffffff


	//   ....[61]....
        /*0a08*/ 	.word	0xffffffff


	//   ....[62]....
        /*0a0c*/ 	.word	0xffffffff


	//   ....[63]....
        /*0a10*/ 	.word	0xffffffff


	//   ....[64]....
        /*0a14*/ 	.word	0xffffffff


	//   ....[65]....
        /*0a18*/ 	.word	0xffffffff


	//   ....[66]....
        /*0a1c*/ 	.word	0xffffffff


	//   ....[67]....
        /*0a20*/ 	.word	0xffffffff


	//   ....[68]....
        /*0a24*/ 	.word	0xffffffff


	//   ....[69]....
        /*0a28*/ 	.word	0xffffffff


	//   ....[70]....
        /*0a2c*/ 	.word	0xffffffff


	//   ....[71]....
        /*0a30*/ 	.word	0xffffffff


	//   ....[72]....
        /*0a34*/ 	.word	0xffffffff


	//   ....[73]....
        /*0a38*/ 	.word	0xffffffff


	//   ....[74]....
        /*0a3c*/ 	.word	0xffffffff


	//   ....[75]....
        /*0a40*/ 	.word	0xffffffff


	//   ....[76]....
        /*0a44*/ 	.word	0xffffffff


	//   ....[77]....
        /*0a48*/ 	.word	0xffffffff


	//   ....[78]....
        /*0a4c*/ 	.word	0xffffffff


	//   ....[79]....
        /*0a50*/ 	.word	0xffffffff


	//   ....[80]....
        /*0a54*/ 	.word	0xffffffff


	//   ....[81]....
        /*0a58*/ 	.word	0xffffffff


	//   ....[82]....
        /*0a5c*/ 	.word	0xffffffff


	//   ....[83]....
        /*0a60*/ 	.word	0xffffffff


	//   ....[84]....
        /*0a64*/ 	.word	0xffffffff


	//   ....[85]....
        /*0a68*/ 	.word	0xffffffff


	//   ....[86]....
        /*0a6c*/ 	.word	0xffffffff


	//   ....[87]....
        /*0a70*/ 	.word	0xffffffff


	//   ....[88]....
        /*0a74*/ 	.word	0xffffffff


	//   ....[89]....
        /*0a78*/ 	.word	0xffffffff


	//   ....[90]....
        /*0a7c*/ 	.word	0xffffffff


	//   ....[91]....
        /*0a80*/ 	.word	0xffffffff


	//   ....[92]....
        /*0a84*/ 	.word	0xffffffff


	//   ....[93]....
        /*0a88*/ 	.word	0xffffffff


	//   ....[94]....
        /*0a8c*/ 	.word	0xffffffff


	//   ....[95]....
        /*0a90*/ 	.word	0xffffffff


	//   ....[96]....
        /*0a94*/ 	.word	0xffffffff


	//   ....[97]....
        /*0a98*/ 	.word	0xffffffff


	//   ....[98]....
        /*0a9c*/ 	.word	0xffffffff


	//   ....[99]....
        /*0aa0*/ 	.word	0xffffffff


	//   ....[100]....
        /*0aa4*/ 	.word	0x0500000f


	//   ....[101]....
        /*0aa8*/ 	.word	0x0500000f


	//   ....[102]....
        /*0aac*/ 	.word	0x0500000f


	//   ....[103]....
        /*0ab0*/ 	.word	0x0500000f


	//   ....[104]....
        /*0ab4*/ 	.word	0x0500000f


	//   ....[105]....
        /*0ab8*/ 	.word	0x0500000f


	//   ....[106]....
        /*0abc*/ 	.word	0x0500000f


	//   ....[107]....
        /*0ac0*/ 	.word	0x0500000f


	//   ....[108]....
        /*0ac4*/ 	.word	0x0500000f


	//   ....[109]....
        /*0ac8*/ 	.word	0x0500000f


	//   ....[110]....
        /*0acc*/ 	.word	0x0500000f


	//   ....[111]....
        /*0ad0*/ 	.word	0x0500000f


	//   ....[112]....
        /*0ad4*/ 	.word	0x0500000f


	//   ....[113]....
        /*0ad8*/ 	.word	0x0500000f


	//   ....[114]....
        /*0adc*/ 	.word	0x0500000f


	//   ....[115]....
        /*0ae0*/ 	.word	0x0500000f


	//   ....[116]....
        /*0ae4*/ 	.word	0x0500000f


	//   ....[117]....
        /*0ae8*/ 	.word	0x0500000f


	//   ....[118]....
        /*0aec*/ 	.word	0x0500000f


	//   ....[119]....
        /*0af0*/ 	.word	0x0500000f


	//   ....[120]....
        /*0af4*/ 	.word	0x0500000f


	//   ....[121]....
        /*0af8*/ 	.word	0x0500000f


	//   ....[122]....
        /*0afc*/ 	.word	0x0500000f


	//   ....[123]....
        /*0b00*/ 	.word	0x0500000f


	//   ....[124]....
        /*0b04*/ 	.word	0x0500000f


	//   ....[125]....
        /*0b08*/ 	.word	0x0500000f


	//   ....[126]....
        /*0b0c*/ 	.word	0x0500000f


	//   ....[127]....
        /*0b10*/ 	.word	0x0500000f


	//   ....[128]....
        /*0b14*/ 	.word	0x0500000f


	//   ....[129]....
        /*0b18*/ 	.word	0x0500000f


	//   ....[130]....
        /*0b1c*/ 	.word	0x0500000f


	//   ....[131]....
        /*0b20*/ 	.word	0x0500000f


	//   ....[132]....
        /*0b24*/ 	.word	0x0500000f


	//   ....[133]....
        /*0b28*/ 	.word	0x0500000f


	//   ....[134]....
        /*0b2c*/ 	.word	0x0500000f


	//   ....[135]....
        /*0b30*/ 	.word	0x0500000f


	//   ....[136]....
        /*0b34*/ 	.word	0x0500000f


	//   ....[137]....
        /*0b38*/ 	.word	0x0500000f


	//   ....[138]....
        /*0b3c*/ 	.word	0x0500000f


	//   ....[139]....
        /*0b40*/ 	.word	0x0500000f


	//   ....[140]....
        /*0b44*/ 	.word	0x0500000f


	//   ....[141]....
        /*0b48*/ 	.word	0x0500000f


	//   ....[142]....
        /*0b4c*/ 	.word	0x0500000f


	//   ....[143]....
        /*0b50*/ 	.word	0x0500000f


	//----- nvinfo : EIATTR_COOP_GROUP_INSTR_OFFSETS
	.align		4
.L_737:
        /*0b54*/ 	.byte	0x04, 0x28
        /*0b56*/ 	.short	(.L_739 - .L_738)


	//   ....[0]....
.L_738:
        /*0b58*/ 	.word	0x00000070


	//   ....[1]....
        /*0b5c*/ 	.word	0x000001a0


	//   ....[2]....
        /*0b60*/ 	.word	0x000001f0


	//   ....[3]....
        /*0b64*/ 	.word	0x00000420


	//   ....[4]....
        /*0b68*/ 	.word	0x00000580


	//   ....[5]....
        /*0b6c*/ 	.word	0x000006a0


	//   ....[6]....
        /*0b70*/ 	.word	0x00000800


	//   ....[7]....
        /*0b74*/ 	.word	0x0000b180


	//   ....[8]....
        /*0b78*/ 	.word	0x0000b720


	//   ....[9]....
        /*0b7c*/ 	.word	0x0000b730


	//   ....[10]....
        /*0b80*/ 	.word	0x0000b740


	//   ....[11]....
        /*0b84*/ 	.word	0x0000b750


	//   ....[12]....
        /*0b88*/ 	.word	0x0000e200


	//   ....[13]....
        /*0b8c*/ 	.word	0x0000e210


	//   ....[14]....
        /*0b90*/ 	.word	0x0000e220


	//   ....[15]....
        /*0b94*/ 	.word	0x0000e230


	//   ....[16]....
        /*0b98*/ 	.word	0x00014ef0


	//   ....[17]....
        /*0b9c*/ 	.word	0x00014f10


	//   ....[18]....
        /*0ba0*/ 	.word	0x00015280


	//   ....[19]....
        /*0ba4*/ 	.word	0x000152a0


	//   ....[20]....
        /*0ba8*/ 	.word	0x0001ac50


	//   ....[21]....
        /*0bac*/ 	.word	0x0001ac70


	//   ....[22]....
        /*0bb0*/ 	.word	0x0001b290


	//   ....[23]....
        /*0bb4*/ 	.word	0x0001b330


	//   ....[24]....
        /*0bb8*/ 	.word	0x0001c6f0


	//   ....[25]....
        /*0bbc*/ 	.word	0x0001c700


	//   ....[26]....
        /*0bc0*/ 	.word	0x0001c730


	//   ....[27]....
        /*0bc4*/ 	.word	0x0001c740


	//   ....[28]....
        /*0bc8*/ 	.word	0x0001dda0


	//   ....[29]....
        /*0bcc*/ 	.word	0x0001de00


	//   ....[30]....
        /*0bd0*/ 	.word	0x0001de40


	//   ....[31]....
        /*0bd4*/ 	.word	0x0001ded0


	//   ....[32]....
        /*0bd8*/ 	.word	0x0001e480


	//   ....[33]....
        /*0bdc*/ 	.word	0x0001e4b0


	//   ....[34]....
        /*0be0*/ 	.word	0x0001e5b0


	//   ....[35]....
        /*0be4*/ 	.word	0x0001e5d0


	//   ....[36]....
        /*0be8*/ 	.word	0x0001e6d0


	//   ....[37]....
        /*0bec*/ 	.word	0x0001e6f0


	//   ....[38]....
        /*0bf0*/ 	.word	0x0001e800


	//   ....[39]....
        /*0bf4*/ 	.word	0x0001e820


	//   ....[40]....
        /*0bf8*/ 	.word	0x0001f0c0


	//   ....[41]....
        /*0bfc*/ 	.word	0x0001f0e0


	//   ....[42]....
        /*0c00*/ 	.word	0x0001f1e0


	//   ....[43]....
        /*0c04*/ 	.word	0x0001f200


	//   ....[44]....
        /*0c08*/ 	.word	0x0001f300


	//   ....[45]....
        /*0c0c*/ 	.word	0x0001f320


	//   ....[46]....
        /*0c10*/ 	.word	0x0001f430


	//   ....[47]....
        /*0c14*/ 	.word	0x0001f450


	//   ....[48]....
        /*0c18*/ 	.word	0x0001f5e0


	//   ....[49]....
        /*0c1c*/ 	.word	0x0001f7b0


	//   ....[50]....
        /*0c20*/ 	.word	0x0001f7e0


	//   ....[51]....
        /*0c24*/ 	.word	0x0001f810


	//   ....[52]....
        /*0c28*/ 	.word	0x0001f840


	//   ....[53]....
        /*0c2c*/ 	.word	0x0001f870


	//   ....[54]....
        /*0c30*/ 	.word	0x0001f8a0


	//   ....[55]....
        /*0c34*/ 	.word	0x0001fa10


	//   ....[56]....
        /*0c38*/ 	.word	0x0001fa40


	//   ....[57]....
        /*0c3c*/ 	.word	0x0001fa70


	//   ....[58]....
        /*0c40*/ 	.word	0x0001faa0


	//   ....[59]....
        /*0c44*/ 	.word	0x0001fad0


	//   ....[60]....
        /*0c48*/ 	.word	0x0001fb00


	//   ....[61]....
        /*0c4c*/ 	.word	0x0001fb90


	//   ....[62]....
        /*0c50*/ 	.word	0x0001fbc0


	//   ....[63]....
        /*0c54*/ 	.word	0x0001fc50


	//   ....[64]....
        /*0c58*/ 	.word	0x000208e0


	//   ....[65]....
        /*0c5c*/ 	.word	0x00022440


	//   ....[66]....
        /*0c60*/ 	.word	0x00023110


	//   ....[67]....
        /*0c64*/ 	.word	0x00023130


	//   ....[68]....
        /*0c68*/ 	.word	0x000231e0


	//   ....[69]....
        /*0c6c*/ 	.word	0x000231f0


	//   ....[70]....
        /*0c70*/ 	.word	0x00023290


	//   ....[71]....
        /*0c74*/ 	.word	0x000232a0


	//   ....[72]....
        /*0c78*/ 	.word	0x00023340


	//   ....[73]....
        /*0c7c*/ 	.word	0x00023350


	//   ....[74]....
        /*0c80*/ 	.word	0x000233f0


	//   ....[75]....
        /*0c84*/ 	.word	0x00023400


	//   ....[76]....
        /*0c88*/ 	.word	0x000234a0


	//   ....[77]....
        /*0c8c*/ 	.word	0x000234b0


	//   ....[78]....
        /*0c90*/ 	.word	0x00023550


	//   ....[79]....
        /*0c94*/ 	.word	0x00023560


	//   ....[80]....
        /*0c98*/ 	.word	0x000235b0


	//   ....[81]....
        /*0c9c*/ 	.word	0x000235f0


	//   ....[82]....
        /*0ca0*/ 	.word	0x00026730


	//   ....[83]....
        /*0ca4*/ 	.word	0x00026750


	//   ....[84]....
        /*0ca8*/ 	.word	0x00026790


	//   ....[85]....
        /*0cac*/ 	.word	0x000267c0


	//   ....[86]....
        /*0cb0*/ 	.word	0x000267f0


	//   ....[87]....
        /*0cb4*/ 	.word	0x00026820


	//   ....[88]....
        /*0cb8*/ 	.word	0x00026850


	//   ....[89]....
        /*0cbc*/ 	.word	0x00026880


	//   ....[90]....
        /*0cc0*/ 	.word	0x00026a10


	//   ....[91]....
        /*0cc4*/ 	.word	0x00026a40


	//   ....[92]....
        /*0cc8*/ 	.word	0x00026a70


	//   ....[93]....
        /*0ccc*/ 	.word	0x00026aa0


	//   ....[94]....
        /*0cd0*/ 	.word	0x00026ad0


	//   ....[95]....
        /*0cd4*/ 	.word	0x00026b00


	//   ....[96]....
        /*0cd8*/ 	.word	0x00026bc0


	//   ....[97]....
        /*0cdc*/ 	.word	0x00026be0


	//   ....[98]....
        /*0ce0*/ 	.word	0x00026c50


	//   ....[99]....
        /*0ce4*/ 	.word	0x000270d0


	//   ....[100]....
        /*0ce8*/ 	.word	0x00027530


	//   ....[101]....
        /*0cec*/ 	.word	0x000275c0


	//   ....[102]....
        /*0cf0*/ 	.word	0x00027610


	//   ....[103]....
        /*0cf4*/ 	.word	0x00027660


	//   ....[104]....
        /*0cf8*/ 	.word	0x00027740


	//   ....[105]....
        /*0cfc*/ 	.word	0x000277d0


	//   ....[106]....
        /*0d00*/ 	.word	0x00027830


	//   ....[107]....
        /*0d04*/ 	.word	0x00027890


	//   ....[108]....
        /*0d08*/ 	.word	0x00027ae0


	//   ....[109]....
        /*0d0c*/ 	.word	0x00027de0


	//   ....[110]....
        /*0d10*/ 	.word	0x00027f50


	//   ....[111]....
        /*0d14*/ 	.word	0x00027fa0


	//   ....[112]....
        /*0d18*/ 	.word	0x00028050


	//   ....[113]....
        /*0d1c*/ 	.word	0x00028160


	//   ....[114]....
        /*0d20*/ 	.word	0x000281c0


	//   ....[115]....
        /*0d24*/ 	.word	0x000282d0


	//   ....[116]....
        /*0d28*/ 	.word	0x00028330


	//   ....[117]....
        /*0d2c*/ 	.word	0x00028440


	//   ....[118]....
        /*0d30*/ 	.word	0x000284a0


	//   ....[119]....
        /*0d34*/ 	.word	0x000285b0


	//   ....[120]....
        /*0d38*/ 	.word	0x00028610


	//   ....[121]....
        /*0d3c*/ 	.word	0x00028720


	//   ....[122]....
        /*0d40*/ 	.word	0x00028780


	//   ....[123]....
        /*0d44*/ 	.word	0x00028890


	//   ....[124]....
        /*0d48*/ 	.word	0x000288f0


	//   ....[125]....
        /*0d4c*/ 	.word	0x000289d0


	//   ....[126]....
        /*0d50*/ 	.word	0x00028d40


	//   ....[127]....
        /*0d54*/ 	.word	0x00028df0


	//   ....[128]....
        /*0d58*/ 	.word	0x00028ef0


	//   ....[129]....
        /*0d5c*/ 	.word	0x00028f80


	//   ....[130]....
        /*0d60*/ 	.word	0x00029000


	//   ....[131]....
        /*0d64*/ 	.word	0x00029080


	//   ....[132]....
        /*0d68*/ 	.word	0x00029100


	//   ....[133]....
        /*0d6c*/ 	.word	0x00029190


	//   ....[134]....
        /*0d70*/ 	.word	0x00029230


	//   ....[135]....
        /*0d74*/ 	.word	0x00029300


	//   ....[136]....
        /*0d78*/ 	.word	0x00029380


	//   ....[137]....
        /*0d7c*/ 	.word	0x00029400


	//   ....[138]....
        /*0d80*/ 	.word	0x00029480


	//   ....[139]....
        /*0d84*/ 	.word	0x00029510


	//   ....[140]....
        /*0d88*/ 	.word	0x00029590


	//   ....[141]....
        /*0d8c*/ 	.word	0x00029630


	//   ....[142]....
        /*0d90*/ 	.word	0x000296c0


	//   ....[143]....
        /*0d94*/ 	.word	0x000297f0


	//----- nvinfo : EIATTR_REG_RECONFIG
	.align		4
.L_739:
        /*0d98*/ 	.byte	0x01, 0x54
	.zero		2


	//----- nvinfo : EIATTR_SYSCALL_OFFSETS
	.align		4
        /*0d9c*/ 	.byte	0x04, 0x46
        /*0d9e*/ 	.short	(.L_741 - .L_740)


	//   ....[0]....
.L_740:
        /*0da0*/ 	.word	0x00001c30


	//   ....[1]....
        /*0da4*/ 	.word	0x00001d80


	//   ....[2]....
        /*0da8*/ 	.word	0x0000b320


	//   ....[3]....
        /*0dac*/ 	.word	0x0000b6a0


	//   ....[4]....
        /*0db0*/ 	.word	0x00022030


	//   ....[5]....
        /*0db4*/ 	.word	0x00022190


	//   ....[6]....
        /*0db8*/ 	.word	0x00022290


	//   ....[7]....
        /*0dbc*/ 	.word	0x00022c90


	//----- nvinfo : EIATTR_MBARRIER_INSTR_OFFSETS
	.align		4
.L_741:
        /*0dc0*/ 	.byte	0x04, 0x39
        /*0dc2*/ 	.short	(.L_743 - .L_742)


	//   ....[0]....
.L_742:
        /*0dc4*/ 	.word	0x000002d0
        /*0dc8*/ 	.word	0x000000ff
        /*0dcc*/ 	.word	0x00036800
        /*0dd0*/ 	.short	0x0100
        /*0dd2*/ 	.byte	0x08
	.zero		1


	//   ....[1]....
        /*0dd4*/ 	.word	0x000002e0
        /*0dd8*/ 	.word	0x000000ff
        /*0ddc*/ 	.word	0x00036820
        /*0de0*/ 	.short	0x0100
        /*0de2*/ 	.byte	0x08
	.zero		1


	//   ....[2]....
        /*0de4*/ 	.word	0x000003d0
        /*0de8*/ 	.word	0x000000ff
        /*0dec*/ 	.word	0x00036830
        /*0df0*/ 	.short	0x0100
        /*0df2*/ 	.byte	0x08
	.zero		1


	//   ....[3]....
        /*0df4*/ 	.word	0x000003e0
        /*0df8*/ 	.word	0x000000ff
        /*0dfc*/ 	.word	0x00036840
        /*0e00*/ 	.short	0x0100
        /*0e02*/ 	.byte	0x08
	.zero		1


	//   ....[4]....
        /*0e04*/ 	.word	0x000003f0
        /*0e08*/ 	.word	0x000000ff
        /*0e0c*/ 	.word	0x00036838
        /*0e10*/ 	.short	0x0100
        /*0e12*/ 	.byte	0x08
	.zero		1


	//   ....[5]....
        /*0e14*/ 	.word	0x00000400
        /*0e18*/ 	.word	0x000000ff
        /*0e1c*/ 	.word	0x00036848
        /*0e20*/ 	.short	0x0100
        /*0e22*/ 	.byte	0x08
	.zero		1


	//   ....[6]....
        /*0e24*/ 	.word	0x00000530
        /*0e28*/ 	.word	0x000000ff
        /*0e2c*/ 	.word	0x00036850
        /*0e30*/ 	.short	0x0100
        /*0e32*/ 	.byte	0x08
	.zero		1


	//   ....[7]....
        /*0e34*/ 	.word	0x00000540
        /*0e38*/ 	.word	0x000000ff
        /*0e3c*/ 	.word	0x00036860
        /*0e40*/ 	.short	0x0100
        /*0e42*/ 	.byte	0x08
	.zero		1


	//   ....[8]....
        /*0e44*/ 	.word	0x00000550
        /*0e48*/ 	.word	0x000000ff
        /*0e4c*/ 	.word	0x00036858
        /*0e50*/ 	.short	0x0100
        /*0e52*/ 	.byte	0x08
	.zero		1


	//   ....[9]....
        /*0e54*/ 	.word	0x00000560
        /*0e58*/ 	.word	0x000000ff
        /*0e5c*/ 	.word	0x00036868
        /*0e60*/ 	.short	0x0100
        /*0e62*/ 	.byte	0x08
	.zero		1


	//   ....[10]....
        /*0e64*/ 	.word	0x00000650
        /*0e68*/ 	.word	0x000000ff
        /*0e6c*/ 	.word	0x00036870
        /*0e70*/ 	.short	0x0100
        /*0e72*/ 	.byte	0x06
	.zero		1


	//   ....[11]....
        /*0e74*/ 	.word	0x00000660
        /*0e78*/ 	.word	0x000000ff
        /*0e7c*/ 	.word	0x00036880
        /*0e80*/ 	.short	0x0100
        /*0e82*/ 	.byte	0x06
	.zero		1


	//   ....[12]....
        /*0e84*/ 	.word	0x00000670
        /*0e88*/ 	.word	0x000000ff
        /*0e8c*/ 	.word	0x00036878
        /*0e90*/ 	.short	0x0100
        /*0e92*/ 	.byte	0x06
	.zero		1


	//   ....[13]....
        /*0e94*/ 	.word	0x00000680
        /*0e98*/ 	.word	0x000000ff
        /*0e9c*/ 	.word	0x00036888
        /*0ea0*/ 	.short	0x0100
        /*0ea2*/ 	.byte	0x06
	.zero		1


	//   ....[14]....
        /*0ea4*/ 	.word	0x000007b0
        /*0ea8*/ 	.word	0x000000ff
        /*0eac*/ 	.word	0x00036890
        /*0eb0*/ 	.short	0x0100
        /*0eb2*/ 	.byte	0x08
	.zero		1


	//   ....[15]....
        /*0eb4*/ 	.word	0x000007c0
        /*0eb8*/ 	.word	0x000000ff
        /*0ebc*/ 	.word	0x000368a0
        /*0ec0*/ 	.short	0x0100
        /*0ec2*/ 	.byte	0x08
	.zero		1


	//   ....[16]....
        /*0ec4*/ 	.word	0x000007d0
        /*0ec8*/ 	.word	0x000000ff
        /*0ecc*/ 	.word	0x00036898
        /*0ed0*/ 	.short	0x0100
        /*0ed2*/ 	.byte	0x08
	.zero		1


	//   ....[17]....
        /*0ed4*/ 	.word	0x000007e0
        /*0ed8*/ 	.word	0x000000ff
        /*0edc*/ 	.word	0x000368a8
        /*0ee0*/ 	.short	0x0100
        /*0ee2*/ 	.byte	0x08
	.zero		1


	//   ....[18]....
        /*0ee4*/ 	.word	0x00000910
        /*0ee8*/ 	.word	0x000000ff
        /*0eec*/ 	.word	0x000368b0
        /*0ef0*/ 	.short	0x0100
        /*0ef2*/ 	.byte	0x08
	.zero		1


	//   ....[19]....
        /*0ef4*/ 	.word	0x00000920
        /*0ef8*/ 	.word	0x000000ff
        /*0efc*/ 	.word	0x000368c0
        /*0f00*/ 	.short	0x0100
        /*0f02*/ 	.byte	0x08
	.zero		1


	//   ....[20]....
        /*0f04*/ 	.word	0x00000930
        /*0f08*/ 	.word	0x000000ff
        /*0f0c*/ 	.word	0x000368b8
        /*0f10*/ 	.short	0x0100
        /*0f12*/ 	.byte	0x08
	.zero		1


	//   ....[21]....
        /*0f14*/ 	.word	0x00000940
        /*0f18*/ 	.word	0x000000ff
        /*0f1c*/ 	.word	0x000368c8
        /*0f20*/ 	.short	0x0100
        /*0f22*/ 	.byte	0x08
	.zero		1


	//   ....[22]....
        /*0f24*/ 	.word	0x00003930
        /*0f28*/ 	.word	0x00000064
        /*0f2c*/ 	.word	0x00036890
        /*0f30*/ 	.short	0x010a
        /*0f32*/ 	.byte	0x3f
	.zero		1


	//   ....[23]....
        /*0f34*/ 	.word	0x00006f40
        /*0f38*/ 	.word	0x00000064
        /*0f3c*/ 	.word	0x00036890
        /*0f40*/ 	.short	0x010a
        /*0f42*/ 	.byte	0x3f
	.zero		1


	//   ....[24]....
        /*0f44*/ 	.word	0x0000a260
        /*0f48*/ 	.word	0x00000064
        /*0f4c*/ 	.word	0x00036890
        /*0f50*/ 	.short	0x010a
        /*0f52*/ 	.byte	0x3f
	.zero		1


	//   ....[25]....
        /*0f54*/ 	.word	0x0000a630
        /*0f58*/ 	.word	0x0000002c
        /*0f5c*/ 	.word	0x00000000
        /*0f60*/ 	.short	0x0101
        /*0f62*/ 	.byte	0x3f
	.zero		1


	//   ....[26]....
        /*0f64*/ 	.word	0x0000a670
        /*0f68*/ 	.word	0x00000064
        /*0f6c*/ 	.word	0x000368b0
        /*0f70*/ 	.short	0x010a
        /*0f72*/ 	.byte	0x3f
	.zero		1


	//   ....[27]....
        /*0f74*/ 	.word	0x0000ace0
        /*0f78*/ 	.word	0x00000064
        /*0f7c*/ 	.word	0x00000000
        /*0f80*/ 	.short	0x0101
        /*0f82*/ 	.byte	0x3f
	.zero		1


	//   ....[28]....
        /*0f84*/ 	.word	0x0000b3a0
        /*0f88*/ 	.word	0x00000002
        /*0f8c*/ 	.word	0x00036800
        /*0f90*/ 	.short	0x010a
        /*0f92*/ 	.byte	0x3f
	.zero		1


	//   ....[29]....
        /*0f94*/ 	.word	0x0000b3f0
        /*0f98*/ 	.word	0x00000002
        /*0f9c*/ 	.word	0x00036800
        /*0fa0*/ 	.short	0x010a
        /*0fa2*/ 	.byte	0x3f
	.zero		1


	//   ....[30]....
        /*0fa4*/ 	.word	0x0000be30
        /*0fa8*/ 	.word	0x00000002
        /*0fac*/ 	.word	0x00036800
        /*0fb0*/ 	.short	0x010a
        /*0fb2*/ 	.byte	0x3f
	.zero		1


	//   ....[31]....
        /*0fb4*/ 	.word	0x0000e6d0
        /*0fb8*/ 	.word	0x00000002
        /*0fbc*/ 	.word	0x00036800
        /*0fc0*/ 	.short	0x010a
        /*0fc2*/ 	.byte	0x3f
	.zero		1


	//   ....[32]....
        /*0fc4*/ 	.word	0x00010eb0
        /*0fc8*/ 	.word	0x00000000
        /*0fcc*/ 	.word	0x00036830
        /*0fd0*/ 	.short	0x010a
        /*0fd2*/ 	.byte	0x3f
	.zero		1


	//   ....[33]....
        /*0fd4*/ 	.word	0x00010f30
        /*0fd8*/ 	.word	0x00000000
        /*0fdc*/ 	.word	0x00036830
        /*0fe0*/ 	.short	0x010a
        /*0fe2*/ 	.byte	0x3f
	.zero		1


	//   ....[34]....
        /*0fe4*/ 	.word	0x00015700
        /*0fe8*/ 	.word	0x00000000
        /*0fec*/ 	.word	0x00000000
        /*0ff0*/ 	.short	0x0101
        /*0ff2*/ 	.byte	0x3f
	.zero		1


	//   ....[35]....
        /*0ff4*/ 	.word	0x00016910
        /*0ff8*/ 	.word	0x0000000c
        /*0ffc*/ 	.word	0x00036830
        /*1000*/ 	.short	0x010a
        /*1002*/ 	.byte	0x3f
	.zero		1


	//   ....[36]....
        /*1004*/ 	.word	0x00016990
        /*1008*/ 	.word	0x0000000c
        /*100c*/ 	.word	0x00036830
        /*1010*/ 	.short	0x010a
        /*1012*/ 	.byte	0x3f
	.zero		1


	//   ....[37]....
        /*1014*/ 	.word	0x0001a020
        /*1018*/ 	.word	0x0000000e
        /*101c*/ 	.word	0x00036850
        /*1020*/ 	.short	0x010a
        /*1022*/ 	.byte	0x3f
	.zero		1


	//   ....[38]....
        /*1024*/ 	.word	0x0001a070
        /*1028*/ 	.word	0x0000000e
        /*102c*/ 	.word	0x00036850
        /*1030*/ 	.short	0x010a
        /*1032*/ 	.byte	0x3f
	.zero		1


	//   ....[39]....
        /*1034*/ 	.word	0x0001b8a0
        /*1038*/ 	.word	0x0000000c
        /*103c*/ 	.word	0x00000000
        /*1040*/ 	.short	0x0101
        /*1042*/ 	.byte	0x3f
	.zero		1


	//   ....[40]....
        /*1044*/ 	.word	0x0001b8e0
        /*1048*/ 	.word	0x0000000e
        /*104c*/ 	.word	0x00000000
        /*1050*/ 	.short	0x0101
        /*1052*/ 	.byte	0x3f
	.zero		1


	//   ....[41]....
        /*1054*/ 	.word	0x0001c310
        /*1058*/ 	.word	0x00000000
        /*105c*/ 	.word	0x00036850
        /*1060*/ 	.short	0x010a
        /*1062*/ 	.byte	0x3f
	.zero		1


	//   ....[42]....
        /*1064*/ 	.word	0x0001c3b0
        /*1068*/ 	.word	0x00000000
        /*106c*/ 	.word	0x00036850
        /*1070*/ 	.short	0x010a
        /*1072*/ 	.byte	0x3f
	.zero		1


	//   ....[43]....
        /*1074*/ 	.word	0x0001c900
        /*1078*/ 	.word	0x00000008
        /*107c*/ 	.word	0x00000000
        /*1080*/ 	.short	0x0101
        /*1082*/ 	.byte	0x3f
	.zero		1


	//   ....[44]....
        /*1084*/ 	.word	0x0001e490
        /*1088*/ 	.word	0x00000000
        /*108c*/ 	.word	0x00000000
        /*1090*/ 	.short	0x0101
        /*1092*/ 	.byte	0x3f
	.zero		1


	//   ....[45]....
        /*1094*/ 	.word	0x000209d0
        /*1098*/ 	.word	0x00000004
        /*109c*/ 	.word	0x00036820
        /*10a0*/ 	.short	0x010a
        /*10a2*/ 	.byte	0x3f
	.zero		1


	//   ....[46]....
        /*10a4*/ 	.word	0x00020ab0
        /*10a8*/ 	.word	0x00000005
        /*10ac*/ 	.word	0x000368a0
        /*10b0*/ 	.short	0x010a
        /*10b2*/ 	.byte	0x3f
	.zero		1


	//   ....[47]....
        /*10b4*/ 	.word	0x00020ef0
        /*10b8*/ 	.word	0x00000005
        /*10bc*/ 	.word	0x000368c0
        /*10c0*/ 	.short	0x010a
        /*10c2*/ 	.byte	0x3f
	.zero		1


	//   ....[48]....
        /*10c4*/ 	.word	0x00021480
        /*10c8*/ 	.word	0x00000006
        /*10cc*/ 	.word	0x000368a0
        /*10d0*/ 	.short	0x010a
        /*10d2*/ 	.byte	0x3f
	.zero		1


	//   ....[49]....
        /*10d4*/ 	.word	0x000218b0
        /*10d8*/ 	.word	0x00000006
        /*10dc*/ 	.word	0x000368c0
        /*10e0*/ 	.short	0x010a
        /*10e2*/ 	.byte	0x3f
	.zero		1


	//   ....[50]....
        /*10e4*/ 	.word	0x000226e0
        /*10e8*/ 	.word	0x00000000
        /*10ec*/ 	.word	0x00036840
        /*10f0*/ 	.short	0x010a
        /*10f2*/ 	.byte	0x3f
	.zero		1


	//   ....[51]....
        /*10f4*/ 	.word	0x00023700
        /*10f8*/ 	.word	0x00000008
        /*10fc*/ 	.word	0x00036800
        /*1100*/ 	.short	0x0107
        /*1102*/ 	.byte	0x3f
	.zero		1


	//   ....[52]....
        /*1104*/ 	.word	0x00023800
        /*1108*/ 	.word	0x00000002
        /*110c*/ 	.word	0x00036800
        /*1110*/ 	.short	0x0101
        /*1112*/ 	.byte	0x3f
	.zero		1


	//   ....[53]....
        /*1114*/ 	.word	0x00023820
        /*1118*/ 	.word	0x00000002
        /*111c*/ 	.word	0x00036820
        /*1120*/ 	.short	0x010a
        /*1122*/ 	.byte	0x3f
	.zero		1


	//   ....[54]....
        /*1124*/ 	.word	0x00023ba0
        /*1128*/ 	.word	0x00000003
        /*112c*/ 	.word	0x00036840
        /*1130*/ 	.short	0x010a
        /*1132*/ 	.byte	0x3f
	.zero		1


	//   ....[55]....
        /*1134*/ 	.word	0x00024060
        /*1138*/ 	.word	0x00000002
        /*113c*/ 	.word	0x00036860
        /*1140*/ 	.short	0x010a
        /*1142*/ 	.byte	0x3f
	.zero		1


	//   ....[56]....
        /*1144*/ 	.word	0x00024870
        /*1148*/ 	.word	0x00000003
        /*114c*/ 	.word	0x00036840
        /*1150*/ 	.short	0x010a
        /*1152*/ 	.byte	0x3f
	.zero		1


	//   ....[57]....
        /*1154*/ 	.word	0x00024d30
        /*1158*/ 	.word	0x00000002
        /*115c*/ 	.word	0x00036860
        /*1160*/ 	.short	0x010a
        /*1162*/ 	.byte	0x3f
	.zero		1


	//   ....[58]....
        /*1164*/ 	.word	0x00025490
        /*1168*/ 	.word	0x00000003
        /*116c*/ 	.word	0x00036840
        /*1170*/ 	.short	0x010a
        /*1172*/ 	.byte	0x3f
	.zero		1


	//   ....[59]....
        /*1174*/ 	.word	0x00025940
        /*1178*/ 	.word	0x00000002
        /*117c*/ 	.word	0x00036860
        /*1180*/ 	.short	0x010a
        /*1182*/ 	.byte	0x3f
	.zero		1


	//   ....[60]....
        /*1184*/ 	.word	0x00026020
        /*1188*/ 	.word	0x00000002
        /*118c*/ 	.word	0x00036860
        /*1190*/ 	.short	0x010a
        /*1192*/ 	.byte	0x3f
	.zero		1


	//   ....[61]....
        /*1194*/ 	.word	0x00027050
        /*1198*/ 	.word	0x00000000
        /*119c*/ 	.word	0x00036820
        /*11a0*/ 	.short	0x010a
        /*11a2*/ 	.byte	0x3f
	.zero		1


	//   ....[62]....
        /*11a4*/ 	.word	0x00027220
        /*11a8*/ 	.word	0x00000006
        /*11ac*/ 	.word	0x00000000
        /*11b0*/ 	.short	0x010a
        /*11b2*/ 	.byte	0x3f
	.zero		1


	//   ....[63]....
        /*11b4*/ 	.word	0x00027290
        /*11b8*/ 	.word	0x00000007
        /*11bc*/ 	.word	0x00000000
        /*11c0*/ 	.short	0x010a
        /*11c2*/ 	.byte	0x3f
	.zero		1


	//   ....[64]....
        /*11c4*/ 	.word	0x00027300
        /*11c8*/ 	.word	0x00000004
        /*11cc*/ 	.word	0x00000000
        /*11d0*/ 	.short	0x010a
        /*11d2*/ 	.byte	0x3f
	.zero		1


	//   ....[65]....
        /*11d4*/ 	.word	0x00027330
        /*11d8*/ 	.word	0x00000003
        /*11dc*/ 	.word	0x00000000
        /*11e0*/ 	.short	0x010a
        /*11e2*/ 	.byte	0x3f
	.zero		1


	//   ....[66]....
        /*11e4*/ 	.word	0x00027390
        /*11e8*/ 	.word	0x00000064
        /*11ec*/ 	.word	0x00036890
        /*11f0*/ 	.short	0x010a
        /*11f2*/ 	.byte	0x3f
	.zero		1


	//   ....[67]....
        /*11f4*/ 	.word	0x000273e0
        /*11f8*/ 	.word	0x00000064
        /*11fc*/ 	.word	0x00036890
        /*1200*/ 	.short	0x010a
        /*1202*/ 	.byte	0x3f
	.zero		1


	//   ....[68]....
        /*1204*/ 	.word	0x00027430
        /*1208*/ 	.word	0x00000064
        /*120c*/ 	.word	0x00036890
        /*1210*/ 	.short	0x010a
        /*1212*/ 	.byte	0x3f
	.zero		1


	//   ....[69]....
        /*1214*/ 	.word	0x00027480
        /*1218*/ 	.word	0x00000064
        /*121c*/ 	.word	0x000368b0
        /*1220*/ 	.short	0x010a
        /*1222*/ 	.byte	0x3f
	.zero		1


	//   ....[70]....
        /*1224*/ 	.word	0x00027690
        /*1228*/ 	.word	0x00000002
        /*122c*/ 	.word	0x00036800
        /*1230*/ 	.short	0x010a
        /*1232*/ 	.byte	0x3f
	.zero		1


	//   ....[71]....
        /*1234*/ 	.word	0x000278c0
        /*1238*/ 	.word	0x00000002
        /*123c*/ 	.word	0x00036800
        /*1240*/ 	.short	0x010a
        /*1242*/ 	.byte	0x3f
	.zero		1


	//   ....[72]....
        /*1244*/ 	.word	0x00027910
        /*1248*/ 	.word	0x00000000
        /*124c*/ 	.word	0x00036830
        /*1250*/ 	.short	0x010a
        /*1252*/ 	.byte	0x3f
	.zero		1


	//   ....[73]....
        /*1254*/ 	.word	0x00027960
        /*1258*/ 	.word	0x0000000c
        /*125c*/ 	.word	0x00036830
        /*1260*/ 	.short	0x010a
        /*1262*/ 	.byte	0x3f
	.zero		1


	//   ....[74]....
        /*1264*/ 	.word	0x000279b0
        /*1268*/ 	.word	0x0000000e
        /*126c*/ 	.word	0x00036850
        /*1270*/ 	.short	0x010a
        /*1272*/ 	.byte	0x3f
	.zero		1


	//   ....[75]....
        /*1274*/ 	.word	0x00027a00
        /*1278*/ 	.word	0x00000000
        /*127c*/ 	.word	0x00036850
        /*1280*/ 	.short	0x010a
        /*1282*/ 	.byte	0x3f
	.zero		1


	//   ....[76]....
        /*1284*/ 	.word	0x00027bc0
        /*1288*/ 	.word	0x00000003
        /*128c*/ 	.word	0x00036820
        /*1290*/ 	.short	0x010a
        /*1292*/ 	.byte	0x3f
	.zero		1


	//   ....[77]....
        /*1294*/ 	.word	0x00027c10
        /*1298*/ 	.word	0x00000005
        /*129c*/ 	.word	0x000368a0
        /*12a0*/ 	.short	0x010a
        /*12a2*/ 	.byte	0x3f
	.zero		1


	//   ....[78]....
        /*12a4*/ 	.word	0x00027c60
        /*12a8*/ 	.word	0x00000005
        /*12ac*/ 	.word	0x000368c0
        /*12b0*/ 	.short	0x010a
        /*12b2*/ 	.byte	0x3f
	.zero		1


	//   ....[79]....
        /*12b4*/ 	.word	0x00027cb0
        /*12b8*/ 	.word	0x00000006
        /*12bc*/ 	.word	0x000368a0
        /*12c0*/ 	.short	0x010a
        /*12c2*/ 	.byte	0x3f
	.zero		1


	//   ....[80]....
        /*12c4*/ 	.word	0x00027d00
        /*12c8*/ 	.word	0x00000006
        /*12cc*/ 	.word	0x000368c0
        /*12d0*/ 	.short	0x010a
        /*12d2*/ 	.byte	0x3f
	.zero		1


	//   ....[81]....
        /*12d4*/ 	.word	0x00027ea0
        /*12d8*/ 	.word	0x00000000
        /*12dc*/ 	.word	0x00036840
        /*12e0*/ 	.short	0x010a
        /*12e2*/ 	.byte	0x3f
	.zero		1


	//   ....[82]....
        /*12e4*/ 	.word	0x00028a60
        /*12e8*/ 	.word	0x00000002
        /*12ec*/ 	.word	0x00036820
        /*12f0*/ 	.short	0x010a
        /*12f2*/ 	.byte	0x3f
	.zero		1


	//   ....[83]....
        /*12f4*/ 	.word	0x00028ab0
        /*12f8*/ 	.word	0x00000003
        /*12fc*/ 	.word	0x00036840
        /*1300*/ 	.short	0x010a
        /*1302*/ 	.byte	0x3f
	.zero		1


	//   ....[84]....
        /*1304*/ 	.word	0x00028b00
        /*1308*/ 	.word	0x00000002
        /*130c*/ 	.word	0x00036860
        /*1310*/ 	.short	0x010a
        /*1312*/ 	.byte	0x3f
	.zero		1


	//   ....[85]....
        /*1314*/ 	.word	0x00028b50
        /*1318*/ 	.word	0x00000003
        /*131c*/ 	.word	0x00036840
        /*1320*/ 	.short	0x010a
        /*1322*/ 	.byte	0x3f
	.zero		1


	//   ....[86]....
        /*1324*/ 	.word	0x00028ba0
        /*1328*/ 	.word	0x00000002
        /*132c*/ 	.word	0x00036860
        /*1330*/ 	.short	0x010a
        /*1332*/ 	.byte	0x3f
	.zero		1


	//   ....[87]....
        /*1334*/ 	.word	0x00028bf0
        /*1338*/ 	.word	0x00000003
        /*133c*/ 	.word	0x00036840
        /*1340*/ 	.short	0x010a
        /*1342*/ 	.byte	0x3f
	.zero		1


	//   ....[88]....
        /*1344*/ 	.word	0x00028c40
        /*1348*/ 	.word	0x00000002
        /*134c*/ 	.word	0x00036860
        /*1350*/ 	.short	0x010a
        /*1352*/ 	.byte	0x3f
	.zero		1


	//   ....[89]....
        /*1354*/ 	.word	0x00028c90
        /*1358*/ 	.word	0x00000002
        /*135c*/ 	.word	0x00036860
        /*1360*/ 	.short	0x010a
        /*1362*/ 	.byte	0x3f
	.zero		1


	//   ....[90]....
        /*1364*/ 	.word	0x00029710
        /*1368*/ 	.word	0x00000000
        /*136c*/ 	.word	0x00036820
        /*1370*/ 	.short	0x010a
        /*1372*/ 	.byte	0x3f
	.zero		1


	//   ....[91]....
        /*1374*/ 	.word	0x000298b0
        /*1378*/ 	.word	0x00000006
        /*137c*/ 	.word	0x00000000
        /*1380*/ 	.short	0x010a
        /*1382*/ 	.byte	0x3f
	.zero		1


	//   ....[92]....
        /*1384*/ 	.word	0x00029900
        /*1388*/ 	.word	0x00000007
        /*138c*/ 	.word	0x00000000
        /*1390*/ 	.short	0x010a
        /*1392*/ 	.byte	0x3f
	.zero		1


	//   ....[93]....
        /*1394*/ 	.word	0x00029950
        /*1398*/ 	.word	0x00000004
        /*139c*/ 	.word	0x00000000
        /*13a0*/ 	.short	0x010a
        /*13a2*/ 	.byte	0x3f
	.zero		1


	//----- nvinfo : EIATTR_NUM_MBARRIERS
	.align		4
.L_743:
        /*13a4*/ 	.byte	0x03, 0x38
        /*13a6*/ 	.short	0x0016


	//----- nvinfo : EIATTR_EXIT_INSTR_OFFSETS
	.align		4
        /*13a8*/ 	.byte	0x04, 0x1c
        /*13aa*/ 	.short	(.L_745 - .L_744)


	//   ....[0]....
.L_744:
        /*13ac*/ 	.word	0x00027380


	//----- nvinfo : EIATTR_MAX_THREADS
	.align		4
.L_745:
        /*13b0*/ 	.byte	0x04, 0x05
        /*13b2*/ 	.short	(.L_747 - .L_746)
.L_746:
        /*13b4*/ 	.word	0x00000180
        /*13b8*/ 	.word	0x00000001
        /*13bc*/ 	.word	0x00000001


	//----- nvinfo : EIATTR_CRS_STACK_SIZE
	.align		4
.L_747:
        /*13c0*/ 	.byte	0x04, 0x1e
        /*13c2*/ 	.short	(.L_749 - .L_748)
.L_748:
        /*13c4*/ 	.word	0x00000000


	//----- nvinfo : EIATTR_CBANK_PARAM_SIZE
	.align		4
.L_749:
        /*13c8*/ 	.byte	0x03, 0x19
        /*13ca*/ 	.short	0x0af0


	//----- nvinfo : EIATTR_PARAM_CBANK
	.align		4
        /*13cc*/ 	.byte	0x04, 0x0a
        /*13ce*/ 	.short	(.L_751 - .L_750)
	.align		4
.L_750:
        /*13d0*/ 	.word	index@(.nv.constant0._ZN7cutlass13device_kernelIN5flash11enable_sm90INS1_16FlashAttnFwdSm90INS1_25CollectiveMainloopFwdSm90ILi2EN4cute5tupleIJNS5_1CILi1EEES8_S8_EEENS6_IJNS7_ILi128EEENS7_ILi112EEENS7_ILi192EEEEEELi192ENS_10bfloat16_tEfNS_4arch4Sm90ELb0ELb0ELb1ELb1ELb0ELb1ELb0ELb1ELb1ELb1ELb0ELb0EEENS1_21CollectiveEpilogueFwdINS6_IJSA_SC_SB_EEES9_SE_SG_Li256ELb1ELb1ELb0ELb0EEENS1_36VarlenDynamicPersistentTileSchedulerILi128ELi112ELi256ELi128ELb0ELb1ELb1ELb0ELb1ELb1EEEEEEEEEvNT_6ParamsE)
        /*13d4*/ 	.short	0x0210
        /*13d6*/ 	.short	0x0af0


	//----- nvinfo : EIATTR_SW_WAR
	.align		4
.L_751:
        /*13d8*/ 	.byte	0x04, 0x36
        /*13da*/ 	.short	(.L_753 - .L_752)
.L_752:
        /*13dc*/ 	.word	0x00000008
.L_753:


//--------------------- .nv.info._ZN7cutlass13device_kernelIN5flash11enable_sm90INS1_16FlashAttnFwdSm90INS1_25CollectiveMainloopFwdSm90ILi2EN4cute5tupleIJNS5_1CILi1EEES8_S8_EEENS6_IJNS7_ILi128EEENS7_ILi96EEENS7_ILi192EEEEEELi192ENS_10bfloat16_tEfNS_4arch4Sm90ELb0ELb1ELb1ELb0ELb0ELb0ELb0ELb1ELb1ELb1ELb0ELb0EEENS1_21CollectiveEpilogueFwdINS6_IJSA_SC_SB_EEES9_SE_SG_Li256ELb0ELb1ELb0ELb0EEENS1_30DynamicPersistentTileSchedulerILi256ELi128ELb0ELb1ELb1EEEEEEEEEvNT_6ParamsE --------------------------
	.section	.nv.info._ZN7cutlass13device_kernelIN5flash11enable_sm90INS1_16FlashAttnFwdSm90INS1_25CollectiveMainloopFwdSm90ILi2EN4cute5tupleIJNS5_1CILi1EEES8_S8_EEENS6_IJNS7_ILi128EEENS7_ILi96EEENS7_ILi192EEEEEELi192ENS_10bfloat16_tEfNS_4arch4Sm90ELb0ELb1ELb1ELb0ELb0ELb0ELb0ELb1ELb1ELb1ELb0ELb0EEENS1_21CollectiveEpilogueFwdINS6_IJSA_SC_SB_EEES9_SE_SG_Li256ELb0ELb1ELb0ELb0EEENS1_30DynamicPersistentTileSchedulerILi256ELi128ELb0ELb1ELb1EEEEEEEEEvNT_6ParamsE,"",@"SHT_CUDA_INFO"
	.sectionflags	@""
	.align	4


	//----- nvinfo : EIATTR_CUDA_API_VERSION
	.align		4
        /*0000*/ 	.byte	0x04, 0x37
        /*0002*/ 	.short	(.L_755 - .L_754)
.L_754:
        /*0004*/ 	.word	0x00000082


	//----- nvinfo : EIATTR_KPARAM_INFO
	.align		4
.L_755:
        /*0008*/ 	.byte	0x04, 0x17
        /*000a*/ 	.short	(.L_757 - .L_756)
.L_756:
        /*000c*/ 	.word	0x00000000
        /*0010*/ 	.short	0x0000
        /*0012*/ 	.short	0x0070
        /*0014*/ 	.byte	0x00, 0xf0, 0x01, 0x2a


	//----- nvinfo : EIATTR_SPARSE_MMA_MASK
	.align		4
.L_757:
        /*0018*/ 	.byte	0x03, 0x50
        /*001a*/ 	.short	0x0000


	//----- nvinfo : EIATTR_MAXREG_COUNT
	.align		4
        /*001c*/ 	.byte	0x03, 0x1b
        /*001e*/ 	.short	0x00a8


	//----- nvinfo : EIATTR_NUM_BARRIERS
	.align		4
        /*0020*/ 	.byte	0x02, 0x4c
        /*0022*/ 	.byte	0x09
	.zero		1


	//----- nvinfo : EIATTR_EXTERNS
	.align		4
        /*0024*/ 	.byte	0x04, 0x0f
        /*0026*/ 	.short	(.L_759 - .L_758)


	//   ....[0]....
	.align		4
.L_758:
        /*0028*/ 	.word	index@(__assertfail)


	//----- nvinfo : EIATTR_ANNOTATIONS
	.align		4
.L_759:
        /*002c*/ 	.byte	0x04, 0x55
        /*002e*/ 	.short	(.L_761 - .L_760)


	//   ....[0]....
.L_760:
        /* <DEDUP_REMOVED lines=28> */


	//----- nvinfo : EIATTR_MERCURY_ISA_VERSION
	.align		4
.L_761:
        /*01d8*/ 	.byte	0x03, 0x5f
        /*01da*/ 	.short	0x0101


	//----- nvinfo : EIATTR_INT_WARP_WIDE_INSTR_OFFSETS
	.align		4
        /*01dc*/ 	.byte	0x04, 0x31
        /*01de*/ 	.short	(.L_763 - .L_762)


	//   ....[0]....
.L_762:
        /*01e0*/ 	.word	0x00000130


	//   ....[1]....
        /*01e4*/ 	.word	0x00000170


	//   ....[2]....
        /*01e8*/ 	.word	0x000001e0


	//   ....[3]....
        /*01ec*/ 	.word	0x00012290


	//   ....[4]....
        /*01f0*/ 	.word	0x00012330


	//   ....[5]....
        /*01f4*/ 	.word	0x00015ed0


	//   ....[6]....
        /*01f8*/ 	.word	0x00015f70


	//----- nvinfo : EIATTR_COOP_GROUP_MASK_REGIDS
	.align		4
.L_763:
        /*01fc*/ 	.byte	0x04, 0x29
        /*01fe*/ 	.short	(.L_765 - .L_764)


	//   ....[0]....
.L_764:
        /*0200*/ 	.word	0xffffffff


	//   ....[1]....
        /*0204*/ 	.word	0xffffffff


	//   ....[2]....
        /*0208*/ 	.word	0xffffffff


	//   ....[3]....
        /*020c*/ 	.word	0xffffffff


	//   ....[4]....
        /*0210*/ 	.word	0xffffffff


	//   ....[5]....
        /*0214*/ 	.word	0xffffffff


	//   ....[6]....
        /*0218*/ 	.word	0xffffffff


	//   ....[7]....
        /*021c*/ 	.word	0xffffffff


	//   ....[8]....
        /*0220*/ 	.word	0xffffffff


	//   ....[9]....
        /*0224*/ 	.word	0xffffffff


	//   ....[10]....
        /*0228*/ 	.word	0xffffffff


	//   ....[11]....
        /*022c*/ 	.word	0xffffffff


	//   ....[12]....
        /*0230*/ 	.word	0xffffffff


	//   ....[13]....
        /*0234*/ 	.word	0xffffffff


	//   ....[14]....
        /*0238*/ 	.word	0xffffffff


	//   ....[15]....
        /*023c*/ 	.word	0xffffffff


	//   ....[16]....
        /*0240*/ 	.word	0xffffffff


	//   ....[17]....
        /*0244*/ 	.word	0xffffffff


	//   ....[18]....
        /*0248*/ 	.word	0xffffffff


	//   ....[19]....
        /*024c*/ 	.word	0xffffffff


	//   ....[20]....
        /*0250*/ 	.word	0xffffffff


	//   ....[21]....
        /*0254*/ 	.word	0xffffffff


	//   ....[22]....
        /*0258*/ 	.word	0xffffffff


	//   ....[23]....
        /*025c*/ 	.word	0xffffffff


	//   ....[24]....
        /*0260*/ 	.word	0xffffffff


	//   ....[25]....
        /*0264*/ 	.word	0xffffffff


	//   ....[26]....
        /*0268*/ 	.word	0xffffffff


	//   ....[27]....
        /*026c*/ 	.word	0xffffffff


	//   ....[28]....
        /*0270*/ 	.word	0xffffffff


	//   ....[29]....
        /*0274*/ 	.word	0xffffffff


	//   ....[30]....
        /*0278*/ 	.word	0xffffffff


	//   ....[31]....
        /*027c*/ 	.word	0xffffffff


	//   ....[32]....
        /*0280*/ 	.word	0xffffffff


	//   ....[33]....
        /*0284*/ 	.word	0xffffffff


	//   ....[34]....
        /*0288*/ 	.word	0xffffffff


	//   ....[35]....
        /*028c*/ 	.word	0xffffffff


	//   ....[36]....
        /*0290*/ 	.word	0xffffffff


	//   ....[37]....
        /*0294*/ 	.word	0xffffffff


	//   ....[38]....
        /*0298*/ 	.word	0xffffffff


	//   ....[39]....
        /*029c*/ 	.word	0xffffffff


	//   ....[40]....
        /*02a0*/ 	.word	0xffffffff


	//   ....[41]....
        /*02a4*/ 	.word	0xffffffff


	//   ....[42]....
        /*02a8*/ 	.word	0xffffffff


	//   ....[43]....
        /*02ac*/ 	.word	0xffffffff


	//   ....[44]....
        /*02b0*/ 	.word	0xffffffff


	//   ....[45]....
        /*02b4*/ 	.word	0xffffffff


	//   ....[46]....
        /*02b8*/ 	.word	0xffffffff


	//   ....[47]....
        /*02bc*/ 	.word	0xffffffff


	//   ....[48]....
        /*02c0*/ 	.word	0xffffffff


	//   ....[49]....
        /*02c4*/ 	.word	0xffffffff


	//   ....[50]....
        /*02c8*/ 	.word	0xffffffff


	//   ....[51]....
        /*02cc*/ 	.word	0xffffffff


	//   ....[52]....
        /*02d0*/ 	.word	0xffffffff


	//   ....[53]....
        /*02d4*/ 	.word	0xffffffff


	//   ....[54]....
        /*02d8*/ 	.word	0xffffffff


	//   ....[55]....
        /*02dc*/ 	.word	0xffffffff


	//   ....[56]....
        /*02e0*/ 	.word	0xffffffff


	//   ....[57]....
        /*02e4*/ 	.word	0xffffffff


	//   ....[58]....
        /*02e8*/ 	.word	0xffffffff


	//   ....[59]....
        /*02ec*/ 	.word	0xffffffff


	//   ....[60]....
        /*02f0*/ 	.word	0xffffffff


	//   ....[61]....
        /*02f4*/ 	.word	0xffffffff


	//   ....[62]....
        /*02f8*/ 	.word	0xffffffff


	//   ....[63]....
        /*02fc*/ 	.word	0xffffffff


	//   ....[64]....
        /*0300*/ 	.word	0xffffffff


	//   ....[65]....
        /*0304*/ 	.word	0xffffffff


	//   ....[66]....
        /*0308*/ 	.word	0xffffffff


	//   ....[67]....
        /*030c*/ 	.word	0xffffffff


	//   ....[68]....
        /*0310*/ 	.word	0xffffffff


	//   ....[69]....
        /*0314*/ 	.word	0xffffffff


	//   ....[70]....
        /*0318*/ 	.word	0xffffffff


	//   ....[71]....
        /*031c*/ 	.word	0xffffffff


	//   ....[72]....
        /*0320*/ 	.word	0xffffffff


	//   ....[73]....
        /*0324*/ 	.word	0xffffffff


	//   ....[74]....
        /*0328*/ 	.word	0x0500000f


	//   ....[75]....
        /*032c*/ 	.word	0x0500000f


	//   ....[76]....
        /*0330*/ 	.word	0x0500000f


	//   ....[77]....
        /*0334*/ 	.word	0x0500000f


	//   ....[78]....
        /*0338*/ 	.word	0x0500000f


	//   ....[79]....
        /*033c*/ 	.word	0x0500000f


	//   ....[80]....
        /*0340*/ 	.word	0x0500000f


	//   ....[81]....
        /*0344*/ 	.word	0x0500000f


	//   ....[82]....
        /*0348*/ 	.word	0x0500000f


	//   ....[83]....
        /*034c*/ 	.word	0x0500000f


	//   ....[84]....
        /*0350*/ 	.word	0x0500000f


	//   ....[85]....
        /*0354*/ 	.word	0x0500000f


	//   ....[86]....
        /*0358*/ 	.word	0x0500000f


	//   ....[87]....
        /*035c*/ 	.word	0x0500000f


	//   ....[88]....
        /*0360*/ 	.word	0x0500000f


	//   ....[89]....
        /*0364*/ 	.word	0x0500000f


	//   ....[90]....
        /*0368*/ 	.word	0x0500000f


	//   ....[91]....
        /*036c*/ 	.word	0x0500000f


	//   ....[92]....
        /*0370*/ 	.word	0x0500000f


	//----- nvinfo : EIATTR_COOP_GROUP_INSTR_OFFSETS
	.align		4
.L_765:
        /*0374*/ 	.byte	0x04, 0x28
        /*0376*/ 	.short	(.L_767 - .L_766)


	//   ....[0]....
.L_766:
        /*0378*/ 	.word	0x00000060


	//   ....[1]....
        /*037c*/ 	.word	0x00000140


	//   ....[2]....
        /*0380*/ 	.word	0x00000190


	//   ....[3]....
        /*0384*/ 	.word	0x000003c0


	//   ....[4]....
        /*0388*/ 	.word	0x00000520


	//   ....[5]....
        /*038c*/ 	.word	0x00000640


	//   ....[6]....
        /*0390*/ 	.word	0x000007a0


	//   ....[7]....
        /*0394*/ 	.word	0x00001940


	//   ....[8]....
        /*0398*/ 	.word	0x00002710


	//   ....[9]....
        /*039c*/ 	.word	0x00003390


	//   ....[10]....
        /*03a0*/ 	.word	0x000039d0


	//   ....[11]....
        /*03a4*/ 	.word	0x00003b00


	//   ....[12]....
        /*03a8*/ 	.word	0x00004050


	//   ....[13]....
        /*03ac*/ 	.word	0x00004100


	//   ....[14]....
        /*03b0*/ 	.word	0x00006480


	//   ....[15]....
        /*03b4*/ 	.word	0x00006630


	//   ....[16]....
        /*03b8*/ 	.word	0x000073a0


	//   ....[17]....
        /*03bc*/ 	.word	0x000074c0


	//   ....[18]....
        /*03c0*/ 	.word	0x00007a50


	//   ....[19]....
        /*03c4*/ 	.word	0x00007ae0


	//   ....[20]....
        /*03c8*/ 	.word	0x00009ca0


	//   ....[21]....
        /*03cc*/ 	.word	0x00009cc0


	//   ....[22]....
        /*03d0*/ 	.word	0x0000a150


	//   ....[23]....
        /*03d4*/ 	.word	0x0000a1c0


	//   ....[24]....
        /*03d8*/ 	.word	0x0000be80


	//   ....[25]....
        /*03dc*/ 	.word	0x0000c350


	//   ....[26]....
        /*03e0*/ 	.word	0x0000d0e0


	//   ....[27]....
        /*03e4*/ 	.word	0x0000d1f0


	//   ....[28]....
        /*03e8*/ 	.word	0x0000d790


	//   ....[29]....
        /*03ec*/ 	.word	0x0000d7f0


	//   ....[30]....
        /*03f0*/ 	.word	0x0000e870


	//   ....[31]....
        /*03f4*/ 	.word	0x0000e8b0


	//   ....[32]....
        /*03f8*/ 	.word	0x0000e9c0


	//   ....[33]....
        /*03fc*/ 	.word	0x0000e9e0


	//   ....[34]....
        /*0400*/ 	.word	0x0000fe50


	//   ....[35]....
        /*0404*/ 	.word	0x0000ff30


	//   ....[36]....
        /*0408*/ 	.word	0x0000ff60


	//   ....[37]....
        /*040c*/ 	.word	0x0000ff90


	//   ....[38]....
        /*0410*/ 	.word	0x000106c0


	//   ....[39]....
        /*0414*/ 	.word	0x00010700


	//   ....[40]....
        /*0418*/ 	.word	0x00010810


	//   ....[41]....
        /*041c*/ 	.word	0x00010830


	//   ....[42]....
        /*0420*/ 	.word	0x00010940


	//   ....[43]....
        /*0424*/ 	.word	0x00010960


	//   ....[44]....
        /*0428*/ 	.word	0x00010a80


	//   ....[45]....
        /*042c*/ 	.word	0x00010aa0


	//   ....[46]....
        /*0430*/ 	.word	0x00011210


	//   ....[47]....
        /*0434*/ 	.word	0x00011230


	//   ....[48]....
        /*0438*/ 	.word	0x00011340


	//   ....[49]....
        /*043c*/ 	.word	0x00011360


	//   ....[50]....
        /*0440*/ 	.word	0x00011470


	//   ....[51]....
        /*0444*/ 	.word	0x00011490


	//   ....[52]....
        /*0448*/ 	.word	0x000115b0


	//   ....[53]....
        /*044c*/ 	.word	0x000115d0


	//   ....[54]....
        /*0450*/ 	.word	0x00011790


	//   ....[55]....
        /*0454*/ 	.word	0x000128d0


	//   ....[56]....
        /*0458*/ 	.word	0x00013360


	//   ....[57]....
        /*045c*/ 	.word	0x00013390


	//   ....[58]....
        /*0460*/ 	.word	0x00013460


	//   ....[59]....
        /*0464*/ 	.word	0x00013480


	//   ....[60]....
        /*0468*/ 	.word	0x00013520


	//   ....[61]....
        /*046c*/ 	.word	0x00013540


	//   ....[62]....
        /*0470*/ 	.word	0x000135e0


	//   ....[63]....
        /*0474*/ 	.word	0x00013600


	//   ....[64]....
        /*0478*/ 	.word	0x000136a0


	//   ....[65]....
        /*047c*/ 	.word	0x000136c0


	//   ....[66]....
        /*0480*/ 	.word	0x00013760


	//   ....[67]....
        /*0484*/ 	.word	0x00013780


	//   ....[68]....
        /*0488*/ 	.word	0x00013820


	//   ....[69]....
        /*048c*/ 	.word	0x00013840


	//   ....[70]....
        /*0490*/ 	.word	0x00013850


	//   ....[71]....
        /*0494*/ 	.word	0x00013860


	//   ....[72]....
        /*0498*/ 	.word	0x000165c0


	//   ....[73]....
        /*049c*/ 	.word	0x000167b0


	//   ....[74]....
        /*04a0*/ 	.word	0x00016e00


	//   ....[75]....
        /*04a4*/ 	.word	0x00016f80


	//   ....[76]....
        /*04a8*/ 	.word	0x00016fe0


	//   ....[77]....
        /*04ac*/ 	.word	0x00017140


	//   ....[78]....
        /*04b0*/ 	.word	0x00017190


	//   ....[79]....
        /*04b4*/ 	.word	0x000172b0


	//   ....[80]....
        /*04b8*/ 	.word	0x00017320


	//   ....[81]....
        /*04bc*/ 	.word	0x00017440


	//   ....[82]....
        /*04c0*/ 	.word	0x000174b0


	//   ....[83]....
        /*04c4*/ 	.word	0x000175d0


	//   ....[84]....
        /*04c8*/ 	.word	0x00017640


	//   ....[85]....
        /*04cc*/ 	.word	0x00017760


	//   ....[86]....
        /*04d0*/ 	.word	0x000177d0


	//   ....[87]....
        /*04d4*/ 	.word	0x000178f0


	//   ....[88]....
        /*04d8*/ 	.word	0x00017960


	//   ....[89]....
        /*04dc*/ 	.word	0x00017a80


	//   ....[90]....
        /*04e0*/ 	.word	0x00017ad0


	//   ....[91]....
        /*04e4*/ 	.word	0x00017df0


	//   ....[92]....
        /*04e8*/ 	.word	0x00017f10


	//----- nvinfo : EIATTR_REG_RECONFIG
	.align		4
.L_767:
        /*04ec*/ 	.byte	0x01, 0x54
	.zero		2


	//----- nvinfo : EIATTR_SYSCALL_OFFSETS
	.align		4
        /*04f0*/ 	.byte	0x04, 0x46
        /*04f2*/ 	.short	(.L_769 - .L_768)


	//   ....[0]....
.L_768:
        /*04f4*/ 	.word	0x00001b20


	//   ....[1]....
        /*04f8*/ 	.word	0x000124a0


	//   ....[2]....
        /*04fc*/ 	.word	0x000125f0


	//   ....[3]....
        /*0500*/ 	.word	0x000126e0


	//   ....[4]....
        /*0504*/ 	.word	0x00012f30


	//----- nvinfo : EIATTR_MBARRIER_INSTR_OFFSETS
	.align		4
.L_769:
        /*0508*/ 	.byte	0x04, 0x39
        /*050a*/ 	.short	(.L_771 - .L_770)


	//   ....[0]....
.L_770:
        /*050c*/ 	.word	0x00000270
        /*0510*/ 	.word	0x000000ff
        /*0514*/ 	.word	0x00030800
        /*0518*/ 	.short	0x0100
        /*051a*/ 	.byte	0x08
	.zero		1


	//   ....[1]....
        /*051c*/ 	.word	0x00000280
        /*0520*/ 	.word	0x000000ff
        /*0524*/ 	.word	0x00030820
        /*0528*/ 	.short	0x0100
        /*052a*/ 	.byte	0x08
	.zero		1


	//   ....[2]....
        /*052c*/ 	.word	0x00000370
        /*0530*/ 	.word	0x000000ff
        /*0534*/ 	.word	0x00030830
        /*0538*/ 	.short	0x0100
        /*053a*/ 	.byte	0x08
	.zero		1


	//   ....[3]....
        /*053c*/ 	.word	0x00000380
        /*0540*/ 	.word	0x000000ff
        /*0544*/ 	.word	0x00030840
        /*0548*/ 	.short	0x0100
        /*054a*/ 	.byte	0x08
	.zero		1


	//   ....[4]....
        /*054c*/ 	.word	0x00000390
        /*0550*/ 	.word	0x000000ff
        /*0554*/ 	.word	0x00030838
        /*0558*/ 	.short	0x0100
        /*055a*/ 	.byte	0x08
	.zero		1


	//   ....[5]....
        /*055c*/ 	.word	0x000003a0
        /*0560*/ 	.word	0x000000ff
        /*0564*/ 	.word	0x00030848
        /*0568*/ 	.short	0x0100
        /*056a*/ 	.byte	0x08
	.zero		1


	//   ....[6]....
        /*056c*/ 	.word	0x000004d0
        /*0570*/ 	.word	0x000000ff
        /*0574*/ 	.word	0x00030850
        /*0578*/ 	.short	0x0100
        /*057a*/ 	.byte	0x08
	.zero		1


	//   ....[7]....
        /*057c*/ 	.word	0x000004e0
        /*0580*/ 	.word	0x000000ff
        /*0584*/ 	.word	0x00030860
        /*0588*/ 	.short	0x0100
        /*058a*/ 	.byte	0x08
	.zero		1


	//   ....[8]....
        /*058c*/ 	.word	0x000004f0
        /*0590*/ 	.word	0x000000ff
        /*0594*/ 	.word	0x00030858
        /*0598*/ 	.short	0x0100
        /*059a*/ 	.byte	0x08
	.zero		1


	//   ....[9]....
        /*059c*/ 	.word	0x00000500
        /*05a0*/ 	.word	0x000000ff
        /*05a4*/ 	.word	0x00030868
        /*05a8*/ 	.short	0x0100
        /*05aa*/ 	.byte	0x08
	.zero		1


	//   ....[10]....
        /*05ac*/ 	.word	0x000005f0
        /*05b0*/ 	.word	0x000000ff
        /*05b4*/ 	.word	0x00030870
        /*05b8*/ 	.short	0x0100
        /*05ba*/ 	.byte	0x06
	.zero		1


	//   ....[11]....
        /*05bc*/ 	.word	0x00000600
        /*05c0*/ 	.word	0x000000ff
        /*05c4*/ 	.word	0x00030880
        /*05c8*/ 	.short	0x0100
        /*05ca*/ 	.byte	0x06
	.zero		1


	//   ....[12]....
        /*05cc*/ 	.word	0x00000610
        /*05d0*/ 	.word	0x000000ff
        /*05d4*/ 	.word	0x00030878
        /*05d8*/ 	.short	0x0100
        /*05da*/ 	.byte	0x06
	.zero		1


	//   ....[13]....
        /*05dc*/ 	.word	0x00000620
        /*05e0*/ 	.word	0x000000ff
        /*05e4*/ 	.word	0x00030888
        /*05e8*/ 	.short	0x0100
        /*05ea*/ 	.byte	0x06
	.zero		1


	//   ....[14]....
        /*05ec*/ 	.word	0x00000750
        /*05f0*/ 	.word	0x000000ff
        /*05f4*/ 	.word	0x00030890
        /*05f8*/ 	.short	0x0100
        /*05fa*/ 	.byte	0x08
	.zero		1


	//   ....[15]....
        /*05fc*/ 	.word	0x00000760
        /*0600*/ 	.word	0x000000ff
        /*0604*/ 	.word	0x000308a0
        /*0608*/ 	.short	0x0100
        /*060a*/ 	.byte	0x08
	.zero		1


	//   ....[16]....
        /*060c*/ 	.word	0x00000770
        /*0610*/ 	.word	0x000000ff
        /*0614*/ 	.word	0x00030898
        /*0618*/ 	.short	0x0100
        /*061a*/ 	.byte	0x08
	.zero		1


	//   ....[17]....
        /*061c*/ 	.word	0x00000780
        /*0620*/ 	.word	0x000000ff
        /*0624*/ 	.word	0x000308a8
        /*0628*/ 	.short	0x0100
        /*062a*/ 	.byte	0x08
	.zero		1


	//   ....[18]....
        /*062c*/ 	.word	0x000008b0
        /*0630*/ 	.word	0x000000ff
        /*0634*/ 	.word	0x000308b0
        /*0638*/ 	.short	0x0100
        /*063a*/ 	.byte	0x08
	.zero		1


	//   ....[19]....
        /*063c*/ 	.word	0x000008c0
        /*0640*/ 	.word	0x000000ff
        /*0644*/ 	.word	0x000308c0
        /*0648*/ 	.short	0x0100
        /*064a*/ 	.byte	0x08
	.zero		1


	//   ....[20]....
        /*064c*/ 	.word	0x000008d0
        /*0650*/ 	.word	0x000000ff
        /*0654*/ 	.word	0x000308b8
        /*0658*/ 	.short	0x0100
        /*065a*/ 	.byte	0x08
	.zero		1


	//   ....[21]....
        /*065c*/ 	.word	0x000008e0
        /*0660*/ 	.word	0x000000ff
        /*0664*/ 	.word	0x000308c8
        /*0668*/ 	.short	0x0100
        /*066a*/ 	.byte	0x08
	.zero		1


	//   ....[22]....
        /*066c*/ 	.word	0x00001bc0
        /*0670*/ 	.word	0x000000ff
        /*0674*/ 	.word	0x00030800
        /*0678*/ 	.short	0x010a
        /*067a*/ 	.byte	0x26
	.zero		1


	//   ....[23]....
        /*067c*/ 	.word	0x00001c40
        /*0680*/ 	.word	0x0000000b
        /*0684*/ 	.word	0x00030830
        /*0688*/ 	.short	0x010a
        /*068a*/ 	.byte	0x3f
	.zero		1


	//   ....[24]....
        /*068c*/ 	.word	0x00001ce0
        /*0690*/ 	.word	0x0000000b
        /*0694*/ 	.word	0x00030830
        /*0698*/ 	.short	0x010a
        /*069a*/ 	.byte	0x3f
	.zero		1


	//   ....[25]....
        /*069c*/ 	.word	0x00002750
        /*06a0*/ 	.word	0x00000004
        /*06a4*/ 	.word	0x00000000
        /*06a8*/ 	.short	0x0101
        /*06aa*/ 	.byte	0x3f
	.zero		1


	//   ....[26]....
        /*06ac*/ 	.word	0x00004fa0
        /*06b0*/ 	.word	0x000000ff
        /*06b4*/ 	.word	0x00030830
        /*06b8*/ 	.short	0x010a
        /*06ba*/ 	.byte	0x07
	.zero		1


	//   ....[27]....
        /*06bc*/ 	.word	0x00004fe0
        /*06c0*/ 	.word	0x000000ff
        /*06c4*/ 	.word	0x00030830
        /*06c8*/ 	.short	0x010a
        /*06ca*/ 	.byte	0x07
	.zero		1


	//   ....[28]....
        /*06cc*/ 	.word	0x00005aa0
        /*06d0*/ 	.word	0x000000ff
        /*06d4*/ 	.word	0x00030850
        /*06d8*/ 	.short	0x010a
        /*06da*/ 	.byte	0x06
	.zero		1


	//   ....[29]....
        /*06dc*/ 	.word	0x00005ae0
        /*06e0*/ 	.word	0x000000ff
        /*06e4*/ 	.word	0x00030850
        /*06e8*/ 	.short	0x010a
        /*06ea*/ 	.byte	0x06
	.zero		1


	//   ....[30]....
        /*06ec*/ 	.word	0x00006490
        /*06f0*/ 	.word	0x0000000c
        /*06f4*/ 	.word	0x00000000
        /*06f8*/ 	.short	0x0101
        /*06fa*/ 	.byte	0x3f
	.zero		1


	//   ....[31]....
        /*06fc*/ 	.word	0x00007f50
        /*0700*/ 	.word	0x00000005
        /*0704*/ 	.word	0x00000000
        /*0708*/ 	.short	0x0101
        /*070a*/ 	.byte	0x3f
	.zero		1


	//   ....[32]....
        /*070c*/ 	.word	0x00008830
        /*0710*/ 	.word	0x000000ff
        /*0714*/ 	.word	0x00030830
        /*0718*/ 	.short	0x010a
        /*071a*/ 	.byte	0x06
	.zero		1


	//   ....[33]....
        /*071c*/ 	.word	0x00008870
        /*0720*/ 	.word	0x000000ff
        /*0724*/ 	.word	0x00030830
        /*0728*/ 	.short	0x010a
        /*072a*/ 	.byte	0x06
	.zero		1


	//   ....[34]....
        /*072c*/ 	.word	0x00009330
        /*0730*/ 	.word	0x000000ff
        /*0734*/ 	.word	0x00030850
        /*0738*/ 	.short	0x010a
        /*073a*/ 	.byte	0x0a
	.zero		1


	//   ....[35]....
        /*073c*/ 	.word	0x00009370
        /*0740*/ 	.word	0x000000ff
        /*0744*/ 	.word	0x00030850
        /*0748*/ 	.short	0x010a
        /*074a*/ 	.byte	0x0a
	.zero		1


	//   ....[36]....
        /*074c*/ 	.word	0x0000a6b0
        /*0750*/ 	.word	0x0000000d
        /*0754*/ 	.word	0x00000000
        /*0758*/ 	.short	0x0101
        /*075a*/ 	.byte	0x3f
	.zero		1


	//   ....[37]....
        /*075c*/ 	.word	0x0000a6f0
        /*0760*/ 	.word	0x00000088
        /*0764*/ 	.word	0x00000000
        /*0768*/ 	.short	0x0101
        /*076a*/ 	.byte	0x3f
	.zero		1


	//   ....[38]....
        /*076c*/ 	.word	0x0000acc0
        /*0770*/ 	.word	0x000000ff
        /*0774*/ 	.word	0x00030830
        /*0778*/ 	.short	0x010a
        /*077a*/ 	.byte	0x06
	.zero		1


	//   ....[39]....
        /*077c*/ 	.word	0x0000ad00
        /*0780*/ 	.word	0x000000ff
        /*0784*/ 	.word	0x00030830
        /*0788*/ 	.short	0x010a
        /*078a*/ 	.byte	0x06
	.zero		1


	//   ....[40]....
        /*078c*/ 	.word	0x0000b7c0
        /*0790*/ 	.word	0x000000ff
        /*0794*/ 	.word	0x00030850
        /*0798*/ 	.short	0x010a
        /*079a*/ 	.byte	0x0a
	.zero		1


	//   ....[41]....
        /*079c*/ 	.word	0x0000b800
        /*07a0*/ 	.word	0x000000ff
        /*07a4*/ 	.word	0x00030850
        /*07a8*/ 	.short	0x010a
        /*07aa*/ 	.byte	0x0a
	.zero		1


	//   ....[42]....
        /*07ac*/ 	.word	0x0000c1d0
        /*07b0*/ 	.word	0x00000002
        /*07b4*/ 	.word	0x00000000
        /*07b8*/ 	.short	0x0101
        /*07ba*/ 	.byte	0x3f
	.zero		1


	//   ....[43]....
        /*07bc*/ 	.word	0x0000db50
        /*07c0*/ 	.word	0x0000007d
        /*07c4*/ 	.word	0x00000000
        /*07c8*/ 	.short	0x0101
        /*07ca*/ 	.byte	0x3f
	.zero		1


	//   ....[44]....
        /*07cc*/ 	.word	0x0000e7e0
        /*07d0*/ 	.word	0x000000ff
        /*07d4*/ 	.word	0x00030850
        /*07d8*/ 	.short	0x010a
        /*07da*/ 	.byte	0x05
	.zero		1


	//   ....[45]....
        /*07dc*/ 	.word	0x0000e820
        /*07e0*/ 	.word	0x000000ff
        /*07e4*/ 	.word	0x00030850
        /*07e8*/ 	.short	0x010a
        /*07ea*/ 	.byte	0x05
	.zero		1


	//   ....[46]....
        /*07ec*/ 	.word	0x0000eff0
        /*07f0*/ 	.word	0x00000007
        /*07f4*/ 	.word	0x00000000
        /*07f8*/ 	.short	0x0101
        /*07fa*/ 	.byte	0x3f
	.zero		1


	//   ....[47]....
        /*07fc*/ 	.word	0x000106f0
        /*0800*/ 	.word	0x00000010
        /*0804*/ 	.word	0x00000000
        /*0808*/ 	.short	0x0101
        /*080a*/ 	.byte	0x3f
	.zero		1


	//   ....[48]....
        /*080c*/ 	.word	0x00012af0
        /*0810*/ 	.word	0x00000000
        /*0814*/ 	.word	0x00030840
        /*0818*/ 	.short	0x010a
        /*081a*/ 	.byte	0x3f
	.zero		1


	//   ....[49]....
        /*081c*/ 	.word	0x000139d0
        /*0820*/ 	.word	0x00000011
        /*0824*/ 	.word	0x00030800
        /*0828*/ 	.short	0x0107
        /*082a*/ 	.byte	0x3f
	.zero		1


	//   ....[50]....
        /*082c*/ 	.word	0x00013ae0
        /*0830*/ 	.word	0x00000011
        /*0834*/ 	.word	0x00030800
        /*0838*/ 	.short	0x0101
        /*083a*/ 	.byte	0x3f
	.zero		1


	//   ....[51]....
        /*083c*/ 	.word	0x00013b00
        /*0840*/ 	.word	0x00000011
        /*0844*/ 	.word	0x00030820
        /*0848*/ 	.short	0x010a
        /*084a*/ 	.byte	0x3f
	.zero		1


	//   ....[52]....
        /*084c*/ 	.word	0x00013e40
        /*0850*/ 	.word	0x00000003
        /*0854*/ 	.word	0x00030840
        /*0858*/ 	.short	0x010a
        /*085a*/ 	.byte	0x3f
	.zero		1


	//   ....[53]....
        /*085c*/ 	.word	0x000142d0
        /*0860*/ 	.word	0x00000003
        /*0864*/ 	.word	0x00000060
        /*0868*/ 	.short	0x010a
        /*086a*/ 	.byte	0x3f
	.zero		1


	//   ....[54]....
        /*086c*/ 	.word	0x00014a30
        /*0870*/ 	.word	0x00000003
        /*0874*/ 	.word	0x00030840
        /*0878*/ 	.short	0x010a
        /*087a*/ 	.byte	0x3f
	.zero		1


	//   ....[55]....
        /*087c*/ 	.word	0x00014ec0
        /*0880*/ 	.word	0x00000009
        /*0884*/ 	.word	0x00000060
        /*0888*/ 	.short	0x010a
        /*088a*/ 	.byte	0x3f
	.zero		1


	//   ....[56]....
        /*088c*/ 	.word	0x00015560
        /*0890*/ 	.word	0x00000002
        /*0894*/ 	.word	0x00030840
        /*0898*/ 	.short	0x010a
        /*089a*/ 	.byte	0x3f
	.zero		1


	//   ....[57]....
        /*089c*/ 	.word	0x000159f0
        /*08a0*/ 	.word	0x00000002
        /*08a4*/ 	.word	0x00000060
        /*08a8*/ 	.short	0x010a
        /*08aa*/ 	.byte	0x3f
	.zero		1


	//   ....[58]....
        /*08ac*/ 	.word	0x00016040
        /*08b0*/ 	.word	0x00000002
        /*08b4*/ 	.word	0x00030860
        /*08b8*/ 	.short	0x010a
        /*08ba*/ 	.byte	0x3f
	.zero		1


	//   ....[59]....
        /*08bc*/ 	.word	0x00016730
        /*08c0*/ 	.word	0x00000000
        /*08c4*/ 	.word	0x00030820
        /*08c8*/ 	.short	0x010a
        /*08ca*/ 	.byte	0x3f
	.zero		1


	//   ....[60]....
        /*08cc*/ 	.word	0x00016920
        /*08d0*/ 	.word	0x00000006
        /*08d4*/ 	.word	0x00000000
        /*08d8*/ 	.short	0x010a
        /*08da*/ 	.byte	0x3f
	.zero		1


	//   ....[61]....
        /*08dc*/ 	.word	0x00016970
        /*08e0*/ 	.word	0x00000003
        /*08e4*/ 	.word	0x00000000
        /*08e8*/ 	.short	0x010a
        /*08ea*/ 	.byte	0x3f
	.zero		1


	//   ....[62]....
        /*08ec*/ 	.word	0x000169d0
        /*08f0*/ 	.word	0x00000012
        /*08f4*/ 	.word	0x00000000
        /*08f8*/ 	.short	0x010a
        /*08fa*/ 	.byte	0x3f
	.zero		1


	//   ....[63]....
        /*08fc*/ 	.word	0x00016a00
        /*0900*/ 	.word	0x00000003
        /*0904*/ 	.word	0x00000000
        /*0908*/ 	.short	0x010a
        /*090a*/ 	.byte	0x3f
	.zero		1


	//   ....[64]....
        /*090c*/ 	.word	0x00016a70
        /*0910*/ 	.word	0x00000003
        /*0914*/ 	.word	0x00030800
        /*0918*/ 	.short	0x010a
        /*091a*/ 	.byte	0x3f
	.zero		1


	//   ....[65]....
        /*091c*/ 	.word	0x00016ac0
        /*0920*/ 	.word	0x0000000b
        /*0924*/ 	.word	0x00030830
        /*0928*/ 	.short	0x010a
        /*092a*/ 	.byte	0x3f
	.zero		1


	//   ....[66]....
        /*092c*/ 	.word	0x00016b20
        /*0930*/ 	.word	0x0000000c
        /*0934*/ 	.word	0x00030830
        /*0938*/ 	.short	0x010a
        /*093a*/ 	.byte	0x3f
	.zero		1


	//   ....[67]....
        /*093c*/ 	.word	0x00016b80
        /*0940*/ 	.word	0x00000009
        /*0944*/ 	.word	0x00030850
        /*0948*/ 	.short	0x010a
        /*094a*/ 	.byte	0x3f
	.zero		1


	//   ....[68]....
        /*094c*/ 	.word	0x00016be0
        /*0950*/ 	.word	0x00000004
        /*0954*/ 	.word	0x00030830
        /*0958*/ 	.short	0x010a
        /*095a*/ 	.byte	0x3f
	.zero		1


	//   ....[69]....
        /*095c*/ 	.word	0x00016c40
        /*0960*/ 	.word	0x00000003
        /*0964*/ 	.word	0x00030850
        /*0968*/ 	.short	0x010a
        /*096a*/ 	.byte	0x3f
	.zero		1


	//   ....[70]....
        /*096c*/ 	.word	0x00016ca0
        /*0970*/ 	.word	0x00000004
        /*0974*/ 	.word	0x00030830
        /*0978*/ 	.short	0x010a
        /*097a*/ 	.byte	0x3f
	.zero		1


	//   ....[71]....
        /*097c*/ 	.word	0x00016d00
        /*0980*/ 	.word	0x00000003
        /*0984*/ 	.word	0x00030850
        /*0988*/ 	.short	0x010a
        /*098a*/ 	.byte	0x3f
	.zero		1


	//   ....[72]....
        /*098c*/ 	.word	0x00016d60
        /*0990*/ 	.word	0x00000007
        /*0994*/ 	.word	0x00030850
        /*0998*/ 	.short	0x010a
        /*099a*/ 	.byte	0x3f
	.zero		1


	//   ....[73]....
        /*099c*/ 	.word	0x00016eb0
        /*09a0*/ 	.word	0x00000000
        /*09a4*/ 	.word	0x00030840
        /*09a8*/ 	.short	0x010a
        /*09aa*/ 	.byte	0x3f
	.zero		1


	//   ....[74]....
        /*09ac*/ 	.word	0x00017b10
        /*09b0*/ 	.word	0x00000011
        /*09b4*/ 	.word	0x00030820
        /*09b8*/ 	.short	0x010a
        /*09ba*/ 	.byte	0x3f
	.zero		1


	//   ....[75]....
        /*09bc*/ 	.word	0x00017b60
        /*09c0*/ 	.word	0x00000003
        /*09c4*/ 	.word	0x00030840
        /*09c8*/ 	.short	0x010a
        /*09ca*/ 	.byte	0x3f
	.zero		1


	//   ....[76]....
        /*09cc*/ 	.word	0x00017bb0
        /*09d0*/ 	.word	0x00000003
        /*09d4*/ 	.word	0x00000060
        /*09d8*/ 	.short	0x010a
        /*09da*/ 	.byte	0x3f
	.zero		1


	//   ....[77]....
        /*09dc*/ 	.word	0x00017c00
        /*09e0*/ 	.word	0x00000003
        /*09e4*/ 	.word	0x00030840
        /*09e8*/ 	.short	0x010a
        /*09ea*/ 	.byte	0x3f
	.zero		1


	//   ....[78]....
        /*09ec*/ 	.word	0x00017c50
        /*09f0*/ 	.word	0x00000009
        /*09f4*/ 	.word	0x00000060
        /*09f8*/ 	.short	0x010a
        /*09fa*/ 	.byte	0x3f
	.zero		1


	//   ....[79]....
        /*09fc*/ 	.word	0x00017ca0
        /*0a00*/ 	.word	0x00000002
        /*0a04*/ 	.word	0x00030840
        /*0a08*/ 	.short	0x010a
        /*0a0a*/ 	.byte	0x3f
	.zero		1


	//   ....[80]....
        /*0a0c*/ 	.word	0x00017cf0
        /*0a10*/ 	.word	0x00000002
        /*0a14*/ 	.word	0x00000060
        /*0a18*/ 	.short	0x010a
        /*0a1a*/ 	.byte	0x3f
	.zero		1


	//   ....[81]....
        /*0a1c*/ 	.word	0x00017d40
        /*0a20*/ 	.word	0x00000002
        /*0a24*/ 	.word	0x00030860
        /*0a28*/ 	.short	0x010a
        /*0a2a*/ 	.byte	0x3f
	.zero		1


	//   ....[82]....
        /*0a2c*/ 	.word	0x00017e30
        /*0a30*/ 	.word	0x00000000
        /*0a34*/ 	.word	0x00030820
        /*0a38*/ 	.short	0x010a
        /*0a3a*/ 	.byte	0x3f
	.zero		1


	//   ....[83]....
        /*0a3c*/ 	.word	0x00017fd0
        /*0a40*/ 	.word	0x00000006
        /*0a44*/ 	.word	0x00000000
        /*0a48*/ 	.short	0x010a
        /*0a4a*/ 	.byte	0x3f
	.zero		1


	//   ....[84]....
        /*0a4c*/ 	.word	0x00018020
        /*0a50*/ 	.word	0x00000003
        /*0a54*/ 	.word	0x00000000
        /*0a58*/ 	.short	0x010a
        /*0a5a*/ 	.byte	0x3f
	.zero		1


	//   ....[85]....
        /*0a5c*/ 	.word	0x00018070
        /*0a60*/ 	.word	0x00000012
        /*0a64*/ 	.word	0x00000000
        /*0a68*/ 	.short	0x010a
        /*0a6a*/ 	.byte	0x3f
	.zero		1


	//----- nvinfo : EIATTR_NUM_MBARRIERS
	.align		4
.L_771:
        /*0a6c*/ 	.byte	0x03, 0x38
        /*0a6e*/ 	.short	0x0016


	//----- nvinfo : EIATTR_EXIT_INSTR_OFFSETS
	.align		4
        /*0a70*/ 	.byte	0x04, 0x1c
        /*0a72*/ 	.short	(.L_773 - .L_772)


	//   ....[0]....
.L_772:
        /*0a74*/ 	.word	0x00000a10


	//   ....[1]....
        /*0a78*/ 	.word	0x00011720


	//   ....[2]....
        /*0a7c*/ 	.word	0x00016a50


	//----- nvinfo : EIATTR_MAX_THREADS
	.align		4
.L_773:
        /*0a80*/ 	.byte	0x04, 0x05
        /*0a82*/ 	.short	(.L_775 - .L_774)
.L_774:
        /*0a84*/ 	.word	0x00000180
        /*0a88*/ 	.word	0x00000001
        /*0a8c*/ 	.word	0x00000001


	//----- nvinfo : EIATTR_CRS_STACK_SIZE
	.align		4
.L_775:
        /*0a90*/ 	.byte	0x04, 0x1e
        /*0a92*/ 	.short	(.L_777 - .L_776)
.L_776:
        /*0a94*/ 	.word	0x00000000


	//----- nvinfo : EIATTR_CBANK_PARAM_SIZE
	.align		4
.L_777:
        /*0a98*/ 	.byte	0x03, 0x19
        /*0a9a*/ 	.short	0x0af0


	//----- nvinfo : EIATTR_PARAM_CBANK
	.align		4
        /*0a9c*/ 	.byte	0x04, 0x0a
        /*0a9e*/ 	.short	(.L_779 - .L_778)
	.align		4
.L_778:
        /*0aa0*/ 	.word	index@(.nv.constant0._ZN7cutlass13device_kernelIN5flash11enable_sm90INS1_16FlashAttnFwdSm90INS1_25CollectiveMainloopFwdSm90ILi2EN4cute5tupleIJNS5_1CILi1EEES8_S8_EEENS6_IJNS7_ILi128EEENS7_ILi96EEENS7_ILi192EEEEEELi192ENS_10bfloat16_tEfNS_4arch4Sm90ELb0ELb1ELb1ELb0ELb0ELb0ELb0ELb1ELb1ELb1ELb0ELb0EEENS1_21CollectiveEpilogueFwdINS6_IJSA_SC_SB_EEES9_SE_SG_Li256ELb0ELb1ELb0ELb0EEENS1_30DynamicPersistentTileSchedulerILi256ELi128ELb0ELb1ELb1EEEEEEEEEvNT_6ParamsE)
        /*0aa4*/ 	.short	0x0210
        /*0aa6*/ 	.short	0x0af0


	//----- nvinfo : EIATTR_SW_WAR
	.align		4
.L_779:
        /*0aa8*/ 	.byte	0x04, 0x36
        /*0aaa*/ 	.short	(.L_781 - .L_780)
.L_780:
        /*0aac*/ 	.word	0x00000008
.L_781:


//--------------------- .nv.info._ZN7cutlass13device_kernelIN5flash11enable_sm90INS1_16FlashAttnFwdSm90INS1_25CollectiveMainloopFwdSm90ILi2EN4cute5tupleIJNS5_1CILi1EEES8_S8_EEENS6_IJNS7_ILi128EEENS7_ILi96EEENS7_ILi192EEEEEELi192ENS_10bfloat16_tEfNS_4arch4Sm90ELb0ELb1ELb1ELb1ELb0ELb0ELb0ELb1ELb1ELb1ELb0ELb0EEENS1_21CollectiveEpilogueFwdINS6_IJSA_SC_SB_EEES9_SE_SG_Li256ELb1ELb1ELb0ELb0EEENS1_36VarlenDynamicPersistentTileSchedulerILi128ELi96ELi256ELi128ELb0ELb1ELb1ELb1ELb0ELb1EEEEEEEEEvNT_6ParamsE --------------------------
	.section	.nv.info._ZN7cutlass13device_kernelIN5flash11enable_sm90INS1_16FlashAttnFwdSm90INS1_25CollectiveMainloopFwdSm90ILi2EN4cute5tupleIJNS5_1CILi1EEES8_S8_EEENS6_IJNS7_ILi128EEENS7_ILi96EEENS7_ILi192EEEEEELi192ENS_10bfloat16_tEfNS_4arch4Sm90ELb0ELb1ELb1ELb1ELb0ELb0ELb0ELb1ELb1ELb1ELb0ELb0EEENS1_21CollectiveEpilogueFwdINS6_IJSA_SC_SB_EEES9_SE_SG_Li256ELb1ELb1ELb0ELb0EEENS1_36VarlenDynamicPersistentTileSchedulerILi128ELi96ELi256ELi128ELb0ELb1ELb1ELb1ELb0ELb1EEEEEEEEEvNT_6ParamsE,"",@"SHT_CUDA_INFO"
	.sectionflags	@""
	.align	4


	//----- nvinfo : EIATTR_CUDA_API_VERSION
	.align		4
        /*0000*/ 	.byte	0x04, 0x37
        /*0002*/ 	.short	(.L_783 - .L_782)
.L_782:
        /*0004*/ 	.word	0x00000082


	//----- nvinfo : EIATTR_KPARAM_INFO
	.align		4
.L_783:
        /*0008*/ 	.byte	0x04, 0x17
        /*000a*/ 	.short	(.L_785 - .L_784)
.L_784:
        /*000c*/ 	.word	0x00000000
        /*0010*/ 	.short	0x0000
        /*0012*/ 	.short	0x0070
        /*0014*/ 	.byte	0x00, 0xf0, 0x01, 0x2a


	//----- nvinfo : EIATTR_SPARSE_MMA_MASK
	.align		4
.L_785:
        /*0018*/ 	.byte	0x03, 0x50
        /*001a*/ 	.short	0x0000


	//----- nvinfo : EIATTR_MAXREG_COUNT
	.align		4
        /*001c*/ 	.byte	0x03, 0x1b
        /*001e*/ 	.short	0x00a8


	//----- nvinfo : EIATTR_NUM_BARRIERS
	.align		4
        /*0020*/ 	.byte	0x02, 0x4c
        /*0022*/ 	.byte	0x09
	.zero		1


	//----- nvinfo : EIATTR_EXTERNS
	.align		4
        /*0024*/ 	.byte	0x04, 0x0f
        /*0026*/ 	.short	(.L_787 - .L_786)


	//   ....[0]....
	.align		4
.L_786:
        /*0028*/ 	.word	index@(__assertfail)


	//----- nvinfo : EIATTR_ANNOTATIONS
	.align		4
.L_787:
        /*002c*/ 	.byte	0x04, 0x55
        /*002e*/ 	.short	(.L_789 - .L_788)


	//   ....[0]....
.L_788:
        /* <DEDUP_REMOVED lines=65> */


	//----- nvinfo : EIATTR_MERCURY_ISA_VERSION
	.align		4
.L_789:
        /*0428*/ 	.byte	0x03, 0x5f
        /*042a*/ 	.short	0x0101


	//----- nvinfo : EIATTR_UNUSED_LOAD_BYTE_OFFSET
	.align		4
        /*042c*/ 	.byte	0x04, 0x44
        /*042e*/ 	.short	(.L_791 - .L_790)


	//   ....[0]....
.L_790:
        /*0430*/ 	.word	0x00000a10
        /*0434*/ 	.word	0x0000fff0


	//   ....[1]....
        /*0438*/ 	.word	0x0000f470
        /*043c*/ 	.word	0x0000fff0


	//----- nvinfo : EIATTR_INT_WARP_WIDE_INSTR_OFFSETS
	.align		4
.L_791:
        /*0440*/ 	.byte	0x04, 0x31
        /*0442*/ 	.short	(.L_793 - .L_792)


	//   ....[0]....
.L_792:
        /*0444*/ 	.word	0x00000130


	//   ....[1]....
        /*0448*/ 	.word	0x00000170


	//   ....[2]....
        /*044c*/ 	.word	0x000001e0


	//   ....[3]....
        /*0450*/ 	.word	0x000133e0


	//   ....[4]....
        /*0454*/ 	.word	0x00013480


	//   ....[5]....
        /*0458*/ 	.word	0x000173c0


	//   ....[6]....
        /*045c*/ 	.word	0x00017430


	//----- nvinfo : EIATTR_COOP_GROUP_MASK_REGIDS
	.align		4
.L_793:
        /*0460*/ 	.byte	0x04, 0x29
        /*0462*/ 	.short	(.L_795 - .L_794)


	//   ....[0]....
.L_794:
        /*0464*/ 	.word	0xffffffff


	//   ....[1]....
        /*0468*/ 	.word	0xffffffff


	//   ....[2]....
        /*046c*/ 	.word	0xffffffff


	//   ....[3]....
        /*0470*/ 	.word	0xffffffff


	//   ....[4]....
        /*0474*/ 	.word	0xffffffff


	//   ....[5]....
        /*0478*/ 	.word	0xffffffff


	//   ....[6]....
        /*047c*/ 	.word	0xffffffff


	//   ....[7]....
        /*0480*/ 	.word	0xffffffff


	//   ....[8]....
        /*0484*/ 	.word	0xffffffff


	//   ....[9]....
        /*0488*/ 	.word	0xffffffff


	//   ....[10]....
        /*048c*/ 	.word	0xffffffff


	//   ....[11]....
        /*0490*/ 	.word	0xffffffff


	//   ....[12]....
        /*0494*/ 	.word	0xffffffff


	//   ....[13]....
        /*0498*/ 	.word	0xffffffff


	//   ....[14]....
        /*049c*/ 	.word	0xffffffff


	//   ....[15]....
        /*04a0*/ 	.word	0xffffffff


	//   ....[16]....
        /*04a4*/ 	.word	0xffffffff


	//   ....[17]....
        /*04a8*/ 	.word	0xffffffff


	//   ....[18]....
        /*04ac*/ 	.word	0xffffffff


	//   ....[19]....
        /*04b0*/ 	.word	0xffffffff


	//   ....[20]....
        /*04b4*/ 	.word	0xffffffff


	//   ....[21]....
        /*04b8*/ 	.word	0xffffffff


	//   ....[22]....
        /*04bc*/ 	.word	0xffffffff


	//   ....[23]....
        /*04c0*/ 	.word	0xffffffff


	//   ....[24]....
        /*04c4*/ 	.word	0xffffffff


	//   ....[25]....
        /*04c8*/ 	.word	0xffffffff


	//   ....[26]....
        /*04cc*/ 	.word	0xffffffff


	//   ....[27]....
        /*04d0*/ 	.word	0xffffffff


	//   ....[28]....
        /*04d4*/ 	.word	0xffffffff


	//   ....[29]....
        /*04d8*/ 	.word	0xffffffff


	//   ....[30]....
        /*04dc*/ 	.word	0xffffffff


	//   ....[31]....
        /*04e0*/ 	.word	0xffffffff


	//   ....[32]....
        /*04e4*/ 	.word	0xffffffff


	//   ....[33]....
        /*04e8*/ 	.word	0xffffffff


	//   ....[34]....
        /*04ec*/ 	.word	0xffffffff


	//   ....[35]....
        /*04f0*/ 	.word	0xffffffff


	//   ....[36]....
        /*04f4*/ 	.word	0xffffffff


	//   ....[37]....
        /*04f8*/ 	.word	0xffffffff


	//   ....[38]....
        /*04fc*/ 	.word	0xffffffff


	//   ....[39]....
        /*0500*/ 	.word	0xffffffff


	//   ....[40]....
        /*0504*/ 	.word	0xffffffff


	//   ....[41]....
        /*0508*/ 	.word	0xffffffff


	//   ....[42]....
        /*050c*/ 	.word	0xffffffff


	//   ....[43]....
        /*0510*/ 	.word	0xffffffff


	//   ....[44]....
        /*0514*/ 	.word	0xffffffff


	//   ....[45]....
        /*0518*/ 	.word	0xffffffff


	//   ....[46]....
        /*051c*/ 	.word	0xffffffff


	//   ....[47]....
        /*0520*/ 	.word	0xffffffff


	//   ....[48]....
        /*0524*/ 	.word	0xffffffff


	//   ....[49]....
        /*0528*/ 	.word	0xffffffff


	//   ....[50]....
        /*052c*/ 	.word	0xffffffff


	//   ....[51]....
        /*0530*/ 	.word	0xffffffff


	//   ....[52]....
        /*0534*/ 	.word	0xffffffff


	//   ....[53]....
        /*0538*/ 	.word	0xffffffff


	//   ....[54]....
        /*053c*/ 	.word	0xffffffff


	//   ....[55]....
        /*0540*/ 	.word	0xffffffff


	//   ....[56]....
        /*0544*/ 	.word	0xffffffff


	//   ....[57]....
        /*0548*/ 	.word	0xffffffff


	//   ....[58]....
        /*054c*/ 	.word	0xffffffff


	//   ....[59]....
        /*0550*/ 	.word	0xffffffff


	//   ....[60]....
        /*0554*/ 	.word	0xffffffff


	//   ....[61]....
        /*0558*/ 	.word	0xffffffff


	//   ....[62]....
        /*055c*/ 	.word	0xffffffff


	//   ....[63]....
        /*0560*/ 	.word	0xffffffff


	//   ....[64]....
        /*0564*/ 	.word	0xffffffff


	//   ....[65]....
        /*0568*/ 	.word	0xffffffff


	//   ....[66]....
        /*056c*/ 	.word	0xffffffff


	//   ....[67]....
        /*0570*/ 	.word	0xffffffff


	//   ....[68]....
        /*0574*/ 	.word	0xffffffff


	//   ....[69]....
        /*0578*/ 	.word	0xffffffff


	//   ....[70]....
        /*057c*/ 	.word	0xffffffff


	//   ....[71]....
        /*0580*/ 	.word	0xffffffff


	//   ....[72]....
        /*0584*/ 	.word	0xffffffff


	//   ....[73]....
        /*0588*/ 	.word	0xffffffff


	//   ....[74]....
        /*058c*/ 	.word	0xffffffff


	//   ....[75]....
        /*0590*/ 	.word	0xffffffff


	//   ....[76]....
        /*0594*/ 	.word	0xffffffff


	//   ....[77]....
        /*0598*/ 	.word	0xffffffff


	//   ....[78]....
        /*059c*/ 	.word	0xffffffff


	//   ....[79]....
        /*05a0*/ 	.word	0xffffffff


	//   ....[80]....
        /*05a4*/ 	.word	0xffffffff


	//   ....[81]....
        /*05a8*/ 	.word	0xffffffff


	//   ....[82]....
        /*05ac*/ 	.word	0xffffffff


	//   ....[83]....
        /*05b0*/ 	.word	0xffffffff


	//   ....[84]....
        /*05b4*/ 	.word	0xffffffff


	//   ....[85]....
        /*05b8*/ 	.word	0xffffffff


	//   ....[86]....
        /*05bc*/ 	.word	0xffffffff


	//   ....[87]....
        /*05c0*/ 	.word	0xffffffff


	//   ....[88]....
        /*05c4*/ 	.word	0xffffffff


	//   ....[89]....
        /*05c8*/ 	.word	0xffffffff


	//   ....[90]....
        /*05cc*/ 	.word	0xffffffff


	//   ....[91]....
        /*05d0*/ 	.word	0xffffffff


	//   ....[92]....
        /*05d4*/ 	.word	0xffffffff


	//   ....[93]....
        /*05d8*/ 	.word	0xffffffff


	//   ....[94]....
        /*05dc*/ 	.word	0xffffffff


	//   ....[95]....
        /*05e0*/ 	.word	0xffffffff


	//   ....[96]....
        /*05e4*/ 	.word	0xffffffff


	//   ....[97]....
        /*05e8*/ 	.word	0xffffffff


	//   ....[98]....
        /*05ec*/ 	.word	0xffffffff


	//   ....[99]....
        /*05f0*/ 	.word	0xffffffff


	//   ....[100]....
        /*05f4*/ 	.word	0xffffffff


	//   ....[101]....
        /*05f8*/ 	.word	0xffffffff


	//   ....[102]....
        /*05fc*/ 	.word	0xffffffff


	//   ....[103]....
        /*0600*/ 	.word	0xffffffff


	//   ....[104]....
        /*0604*/ 	.word	0xffffffff


	//   ....[105]....
        /*0608*/ 	.word	0x0500000f


	//   ....[106]....
        /*060c*/ 	.word	0x0500000f


	//   ....[107]....
        /*0610*/ 	.word	0x0500000f


	//   ....[108]....
        /*0614*/ 	.word	0x0500000f


	//   ....[109]....
        /*0618*/ 	.word	0x0500000f


	//   ....[110]....
        /*061c*/ 	.word	0x0500000f


	//   ....[111]....
        /*0620*/ 	.word	0x0500000f


	//   ....[112]....
        /*0624*/ 	.word	0x0500000f


	//   ....[113]....
        /*0628*/ 	.word	0x0500000f


	//   ....[114]....
        /*062c*/ 	.word	0x0500000f


	//   ....[115]....
        /*0630*/ 	.word	0x0500000f


	//   ....[116]....
        /*0634*/ 	.word	0x0500000f


	//   ....[117]....
        /*0638*/ 	.word	0x0500000f


	//   ....[118]....
        /*063c*/ 	.word	0x0500000f


	//   ....[119]....
        /*0640*/ 	.word	0x0500000f


	//   ....[120]....
        /*0644*/ 	.word	0x0500000f


	//   ....[121]....
        /*0648*/ 	.word	0x0500000f


	//   ....[122]....
        /*064c*/ 	.word	0x0500000f


	//   ....[123]....
        /*0650*/ 	.word	0x0500000f


	//   ....[124]....
        /*0654*/ 	.word	0x0500000f


	//   ....[125]....
        /*0658*/ 	.word	0x0500000f


	//   ....[126]....
        /*065c*/ 	.word	0x0500000f


	//   ....[127]....
        /*0660*/ 	.word	0x0500000f


	//   ....[128]....
        /*0664*/ 	.word	0x0500000f


	//   ....[129]....
        /*0668*/ 	.word	0x0500000f


	//   ....[130]....
        /*066c*/ 	.word	0x0500000f


	//   ....[131]....
        /*0670*/ 	.word	0x0500000f


	//   ....[132]....
        /*0674*/ 	.word	0x0500000f


	//   ....[133]....
        /*0678*/ 	.word	0x0500000f


	//   ....[134]....
        /*067c*/ 	.word	0x0500000f


	//   ....[135]....
        /*0680*/ 	.word	0x0500000f


	//   ....[136]....
        /*0684*/ 	.word	0x0500000f


	//   ....[137]....
        /*0688*/ 	.word	0x0500000f


	//   ....[138]....
        /*068c*/ 	.word	0x0500000f


	//   ....[139]....
        /*0690*/ 	.word	0x0500000f


	//----- nvinfo : EIATTR_COOP_GROUP_INSTR_OFFSETS
	.align		4
.L_795:
        /*0694*/ 	.byte	0x04, 0x28
        /*0696*/ 	.short	(.L_797 - .L_796)


	//   ....[0]....
.L_796:
        /*0698*/ 	.word	0x00000060


	//   ....[1]....
        /*069c*/ 	.word	0x00000140


	//   ....[2]....
        /*06a0*/ 	.word	0x00000190


	//   ....[3]....
        /*06a4*/ 	.word	0x000003c0


	//   ....[4]....
        /*06a8*/ 	.word	0x00000520


	//   ....[5]....
        /*06ac*/ 	.word	0x00000640


	//   ....[6]....
        /*06b0*/ 	.word	0x000007a0


	//   ....[7]....
        /*06b4*/ 	.word	0x00001aa0


	//   ....[8]....
        /*06b8*/ 	.word	0x00002860


	//   ....[9]....
        /*06bc*/ 	.word	0x000034e0


	//   ....[10]....
        /*06c0*/ 	.word	0x00003b20


	//   ....[11]....
        /*06c4*/ 	.word	0x00003c50


	//   ....[12]....
        /*06c8*/ 	.word	0x000041c0


	//   ....[13]....
        /*06cc*/ 	.word	0x00004260


	//   ....[14]....
        /*06d0*/ 	.word	0x000064b0


	//   ....[15]....
        /*06d4*/ 	.word	0x00006770


	//   ....[16]....
        /*06d8*/ 	.word	0x000074c0


	//   ....[17]....
        /*06dc*/ 	.word	0x000075d0


	//   ....[18]....
        /*06e0*/ 	.word	0x00007ba0


	//   ....[19]....
        /*06e4*/ 	.word	0x00007c30


	//   ....[20]....
        /*06e8*/ 	.word	0x00009de0


	//   ....[21]....
        /*06ec*/ 	.word	0x00009e00


	//   ....[22]....
        /*06f0*/ 	.word	0x0000a280


	//   ....[23]....
        /*06f4*/ 	.word	0x0000a2f0


	//   ....[24]....
        /*06f8*/ 	.word	0x0000c030


	//   ....[25]....
        /*06fc*/ 	.word	0x0000c480


	//   ....[26]....
        /*0700*/ 	.word	0x0000d1e0


	//   ....[27]....
        /*0704*/ 	.word	0x0000d300


	//   ....[28]....
        /*0708*/ 	.word	0x0000d8c0


	//   ....[29]....
        /*070c*/ 	.word	0x0000d920


	//   ....[30]....
        /*0710*/ 	.word	0x0000e9a0


	//   ....[31]....
        /*0714*/ 	.word	0x0000e9e0


	//   ....[32]....
        /*0718*/ 	.word	0x0000eae0


	//   ....[33]....
        /*071c*/ 	.word	0x0000eb00


	//   ....[34]....
        /*0720*/ 	.word	0x000102f0


	//   ....[35]....
        /*0724*/ 	.word	0x00010320


	//   ....[36]....
        /*0728*/ 	.word	0x00010350


	//   ....[37]....
        /*072c*/ 	.word	0x000103c0


	//   ....[38]....
        /*0730*/ 	.word	0x00010a80


	//   ....[39]....
        /*0734*/ 	.word	0x00010aa0


	//   ....[40]....
        /*0738*/ 	.word	0x00010bc0


	//   ....[41]....
        /*073c*/ 	.word	0x00010be0


	//   ....[42]....
        /*0740*/ 	.word	0x00010cf0


	//   ....[43]....
        /*0744*/ 	.word	0x00010d10


	//   ....[44]....
        /*0748*/ 	.word	0x00010e30


	//   ....[45]....
        /*074c*/ 	.word	0x00010e50


	//   ....[46]....
        /*0750*/ 	.word	0x000117e0


	//   ....[47]....
        /*0754*/ 	.word	0x00011810


	//   ....[48]....
        /*0758*/ 	.word	0x00011930


	//   ....[49]....
        /*075c*/ 	.word	0x00011950


	//   ....[50]....
        /*0760*/ 	.word	0x00011a60


	//   ....[51]....
        /*0764*/ 	.word	0x00011a80


	//   ....[52]....
        /*0768*/ 	.word	0x00011ba0


	//   ....[53]....
        /*076c*/ 	.word	0x00011bc0


	//   ....[54]....
        /*0770*/ 	.word	0x00011d70


	//   ....[55]....
        /*0774*/ 	.word	0x00011f60


	//   ....[56]....
        /*0778*/ 	.word	0x00011f90


	//   ....[57]....
        /*077c*/ 	.word	0x00011fc0


	//   ....[58]....
        /*0780*/ 	.word	0x00011ff0


	//   ....[59]....
        /*0784*/ 	.word	0x00012020


	//   ....[60]....
        /*0788*/ 	.word	0x00012050


	//   ....[61]....
        /*078c*/ 	.word	0x000121d0


	//   ....[62]....
        /*0790*/ 	.word	0x00012200


	//   ....[63]....
        /*0794*/ 	.word	0x00012230


	//   ....[64]....
        /*0798*/ 	.word	0x00012260


	//   ....[65]....
        /*079c*/ 	.word	0x00012290


	//   ....[66]....
        /*07a0*/ 	.word	0x000122c0


	//   ....[67]....
        /*07a4*/ 	.word	0x00012370


	//   ....[68]....
        /*07a8*/ 	.word	0x000123d0


	//   ....[69]....
        /*07ac*/ 	.word	0x00012460


	//   ....[70]....
        /*07b0*/ 	.word	0x000139c0


	//   ....[71]....
        /*07b4*/ 	.word	0x00014610


	//   ....[72]....
        /*07b8*/ 	.word	0x00014660


	//   ....[73]....
        /*07bc*/ 	.word	0x00014680


	//   ....[74]....
        /*07c0*/ 	.word	0x000146c0


	//   ....[75]....
        /*07c4*/ 	.word	0x000147f0


	//   ....[76]....
        /*07c8*/ 	.word	0x00014800


	//   ....[77]....
        /*07cc*/ 	.word	0x000148a0


	//   ....[78]....
        /*07d0*/ 	.word	0x000148b0


	//   ....[79]....
        /*07d4*/ 	.word	0x00014950


	//   ....[80]....
        /*07d8*/ 	.word	0x00014960


	//   ....[81]....
        /*07dc*/ 	.word	0x00014a00


	//   ....[82]....
        /*07e0*/ 	.word	0x00014a10


	//   ....[83]....
        /*07e4*/ 	.word	0x00014a90


	//   ....[84]....
        /*07e8*/ 	.word	0x00014ac0


	//   ....[85]....
        /*07ec*/ 	.word	0x00014ae0


	//   ....[86]....
        /*07f0*/ 	.word	0x00014af0


	//   ....[87]....
        /*07f4*/ 	.word	0x00017bd0


	//   ....[88]....
        /*07f8*/ 	.word	0x00017c30


	//   ....[89]....
        /*07fc*/ 	.word	0x00017c60


	//   ....[90]....
        /*0800*/ 	.word	0x00017c70


	//   ....[91]....
        /*0804*/ 	.word	0x00017ca0


	//   ....[92]....
        /*0808*/ 	.word	0x00017cd0


	//   ....[93]....
        /*080c*/ 	.word	0x00017d00


	//   ....[94]....
        /*0810*/ 	.word	0x00017d30


	//   ....[95]....
        /*0814*/ 	.word	0x00017ec0


	//   ....[96]....
        /*0818*/ 	.word	0x00017ef0


	//   ....[97]....
        /*081c*/ 	.word	0x00017f20


	//   ....[98]....
        /*0820*/ 	.word	0x00017f50


	//   ....[99]....
        /*0824*/ 	.word	0x00017f80


	//   ....[100]....
        /*0828*/ 	.word	0x00017fb0


	//   ....[101]....
        /*082c*/ 	.word	0x00018070


	//   ....[102]....
        /*0830*/ 	.word	0x00018090


	//   ....[103]....
        /*0834*/ 	.word	0x00018100


	//   ....[104]....
        /*0838*/ 	.word	0x000187e0


	//   ....[105]....
        /*083c*/ 	.word	0x00018e90


	//   ....[106]....
        /*0840*/ 	.word	0x00019060


	//   ....[107]....
        /*0844*/ 	.word	0x000190b0


	//   ....[108]....
        /*0848*/ 	.word	0x000191e0


	//   ....[109]....
        /*084c*/ 	.word	0x00019230


	//   ....[110]....
        /*0850*/ 	.word	0x00019370


	//   ....[111]....
        /*0854*/ 	.word	0x000193e0


	//   ....[112]....
        /*0858*/ 	.word	0x00019510


	//   ....[113]....
        /*085c*/ 	.word	0x00019560


	//   ....[114]....
        /*0860*/ 	.word	0x00019690


	//   ....[115]....
        /*0864*/ 	.word	0x000196e0


	//   ....[116]....
        /*0868*/ 	.word	0x00019810


	//   ....[117]....
        /*086c*/ 	.word	0x00019860


	//   ....[118]....
        /*0870*/ 	.word	0x00019970


	//   ....[119]....
        /*0874*/ 	.word	0x000199e0


	//   ....[120]....
        /*0878*/ 	.word	0x00019af0


	//   ....[121]....
        /*087c*/ 	.word	0x00019b40


	//   ....[122]....
        /*0880*/ 	.word	0x00019e70


	//   ....[123]....
        /*0884*/ 	.word	0x00019f10


	//   ....[124]....
        /*0888*/ 	.word	0x0001a040


	//   ....[125]....
        /*088c*/ 	.word	0x0001a0b0


	//   ....[126]....
        /*0890*/ 	.word	0x0001a130


	//   ....[127]....
        /*0894*/ 	.word	0x0001a1b0


	//   ....[128]....
        /*0898*/ 	.word	0x0001a230


	//   ....[129]....
        /*089c*/ 	.word	0x0001a2c0


	//   ....[130]....
        /*08a0*/ 	.word	0x0001a360


	//   ....[131]....
        /*08a4*/ 	.word	0x0001a400


	//   ....[132]....
        /*08a8*/ 	.word	0x0001a470


	//   ....[133]....
        /*08ac*/ 	.word	0x0001a4e0


	//   ....[134]....
        /*08b0*/ 	.word	0x0001a550


	//   ....[135]....
        /*08b4*/ 	.word	0x0001a5d0


	//   ....[136]....
        /*08b8*/ 	.word	0x0001a650


	//   ....[137]....
        /*08bc*/ 	.word	0x0001a6f0


	//   ....[138]....
        /*08c0*/ 	.word	0x0001a780


	//   ....[139]....
        /*08c4*/ 	.word	0x0001a8b0


	//----- nvinfo : EIATTR_REG_RECONFIG
	.align		4
.L_797:
        /*08c8*/ 	.byte	0x01, 0x54
	.zero		2


	//----- nvinfo : EIATTR_SYSCALL_OFFSETS
	.align		4
        /*08cc*/ 	.byte	0x04, 0x46
        /*08ce*/ 	.short	(.L_799 - .L_798)


	//   ....[0]....
.L_798:
        /*08d0*/ 	.word	0x00001c80


	//   ....[1]....
        /*08d4*/ 	.word	0x000135f0


	//   ....[2]....
        /*08d8*/ 	.word	0x00013740


	//   ....[3]....
        /*08dc*/ 	.word	0x00013830


	//   ....[4]....
        /*08e0*/ 	.word	0x00014170


	//----- nvinfo : EIATTR_MBARRIER_INSTR_OFFSETS
	.align		4
.L_799:
        /*08e4*/ 	.byte	0x04, 0x39
        /*08e6*/ 	.short	(.L_801 - .L_800)


	//   ....[0]....
.L_800:
        /*08e8*/ 	.word	0x00000270
        /*08ec*/ 	.word	0x000000ff
        /*08f0*/ 	.word	0x00030800
        /*08f4*/ 	.short	0x0100
        /*08f6*/ 	.byte	0x08
	.zero		1


	//   ....[1]....
        /*08f8*/ 	.word	0x00000280
        /*08fc*/ 	.word	0x000000ff
        /*0900*/ 	.word	0x00030820
        /*0904*/ 	.short	0x0100
        /*0906*/ 	.byte	0x08
	.zero		1


	//   ....[2]....
        /*0908*/ 	.word	0x00000370
        /*090c*/ 	.word	0x000000ff
        /*0910*/ 	.word	0x00030830
        /*0914*/ 	.short	0x0100
        /*0916*/ 	.byte	0x08
	.zero		1


	//   ....[3]....
        /*0918*/ 	.word	0x00000380
        /*091c*/ 	.word	0x000000ff
        /*0920*/ 	.word	0x00030840
        /*0924*/ 	.short	0x0100
        /*0926*/ 	.byte	0x08
	.zero		1


	//   ....[4]....
        /*0928*/ 	.word	0x00000390
        /*092c*/ 	.word	0x000000ff
        /*0930*/ 	.word	0x00030838
        /*0934*/ 	.short	0x0100
        /*0936*/ 	.byte	0x08
	.zero		1


	//   ....[5]....
        /*0938*/ 	.word	0x000003a0
        /*093c*/ 	.word	0x000000ff
        /*0940*/ 	.word	0x00030848
        /*0944*/ 	.short	0x0100
        /*0946*/ 	.byte	0x08
	.zero		1


	//   ....[6]....
        /*0948*/ 	.word	0x000004d0
        /*094c*/ 	.word	0x000000ff
        /*0950*/ 	.word	0x00030850
        /*0954*/ 	.short	0x0100
        /*0956*/ 	.byte	0x08
	.zero		1


	//   ....[7]....
        /*0958*/ 	.word	0x000004e0
        /*095c*/ 	.word	0x000000ff
        /*0960*/ 	.word	0x00030860
        /*0964*/ 	.short	0x0100
        /*0966*/ 	.byte	0x08
	.zero		1


	//   ....[8]....
        /*0968*/ 	.word	0x000004f0
        /*096c*/ 	.word	0x000000ff
        /*0970*/ 	.word	0x00030858
        /*0974*/ 	.short	0x0100
        /*0976*/ 	.byte	0x08
	.zero		1


	//   ....[9]....
        /*0978*/ 	.word	0x00000500
        /*097c*/ 	.word	0x000000ff
        /*0980*/ 	.word	0x00030868
        /*0984*/ 	.short	0x0100
        /*0986*/ 	.byte	0x08
	.zero		1


	//   ....[10]....
        /*0988*/ 	.word	0x000005f0
        /*098c*/ 	.word	0x000000ff
        /*0990*/ 	.word	0x00030870
        /*0994*/ 	.short	0x0100
        /*0996*/ 	.byte	0x06
	.zero		1


	//   ....[11]....
        /*0998*/ 	.word	0x00000600
        /*099c*/ 	.word	0x000000ff
        /*09a0*/ 	.word	0x00030880
        /*09a4*/ 	.short	0x0100
        /*09a6*/ 	.byte	0x06
	.zero		1


	//   ....[12]....
        /*09a8*/ 	.word	0x00000610
        /*09ac*/ 	.word	0x000000ff
        /*09b0*/ 	.word	0x00030878
        /*09b4*/ 	.short	0x0100
        /*09b6*/ 	.byte	0x06
	.zero		1


	//   ....[13]....
        /*09b8*/ 	.word	0x00000620
        /*09bc*/ 	.word	0x000000ff
        /*09c0*/ 	.word	0x00030888
        /*09c4*/ 	.short	0x0100
        /*09c6*/ 	.byte	0x06
	.zero		1


	//   ....[14]....
        /*09c8*/ 	.word	0x00000750
        /*09cc*/ 	.word	0x000000ff
        /*09d0*/ 	.word	0x00030890
        /*09d4*/ 	.short	0x0100
        /*09d6*/ 	.byte	0x08
	.zero		1


	//   ....[15]....
        /*09d8*/ 	.word	0x00000760
        /*09dc*/ 	.word	0x000000ff
        /*09e0*/ 	.word	0x000308a0
        /*09e4*/ 	.short	0x0100
        /*09e6*/ 	.byte	0x08
	.zero		1


	//   ....[16]....
        /*09e8*/ 	.word	0x00000770
        /*09ec*/ 	.word	0x000000ff
        /*09f0*/ 	.word	0x00030898
        /*09f4*/ 	.short	0x0100
        /*09f6*/ 	.byte	0x08
	.zero		1


	//   ....[17]....
        /*09f8*/ 	.word	0x00000780
        /*09fc*/ 	.word	0x000000ff
        /*0a00*/ 	.word	0x000308a8
        /*0a04*/ 	.short	0x0100
        /*0a06*/ 	.byte	0x08
	.zero		1


	//   ....[18]....
        /*0a08*/ 	.word	0x000008b0
        /*0a0c*/ 	.word	0x000000ff
        /*0a10*/ 	.word	0x000308b0
        /*0a14*/ 	.short	0x0100
        /*0a16*/ 	.byte	0x08
	.zero		1


	//   ....[19]....
        /*0a18*/ 	.word	0x000008c0
        /*0a1c*/ 	.word	0x000000ff
        /*0a20*/ 	.word	0x000308c0
        /*0a24*/ 	.short	0x0100
        /*0a26*/ 	.byte	0x08
	.zero		1


	//   ....[20]....
        /*0a28*/ 	.word	0x000008d0
        /*0a2c*/ 	.word	0x000000ff
        /*0a30*/ 	.word	0x000308b8
        /*0a34*/ 	.short	0x0100
        /*0a36*/ 	.byte	0x08
	.zero		1


	//   ....[21]....
        /*0a38*/ 	.word	0x000008e0
        /*0a3c*/ 	.word	0x000000ff
        /*0a40*/ 	.word	0x000308c8
        /*0a44*/ 	.short	0x0100
        /*0a46*/ 	.byte	0x08
	.zero		1


	//   ....[22]....
        /*0a48*/ 	.word	0x00001d20
        /*0a4c*/ 	.word	0x000000ff
        /*0a50*/ 	.word	0x00030800
        /*0a54*/ 	.short	0x010a
        /*0a56*/ 	.byte	0x26
	.zero		1


	//   ....[23]....
        /*0a58*/ 	.word	0x00001da0
        /*0a5c*/ 	.word	0x0000000b
        /*0a60*/ 	.word	0x00030830
        /*0a64*/ 	.short	0x010a
        /*0a66*/ 	.byte	0x3f
	.zero		1


	//   ....[24]....
        /*0a68*/ 	.word	0x00001e40
        /*0a6c*/ 	.word	0x0000000b
        /*0a70*/ 	.word	0x00030830
        /*0a74*/ 	.short	0x010a
        /*0a76*/ 	.byte	0x3f
	.zero		1


	//   ....[25]....
        /*0a78*/ 	.word	0x000028a0
        /*0a7c*/ 	.word	0x00000004
        /*0a80*/ 	.word	0x00000000
        /*0a84*/ 	.short	0x0101
        /*0a86*/ 	.byte	0x3f
	.zero		1


	//   ....[26]....
        /*0a88*/ 	.word	0x000050f0
        /*0a8c*/ 	.word	0x000000ff
        /*0a90*/ 	.word	0x00030830
        /*0a94*/ 	.short	0x010a
        /*0a96*/ 	.byte	0x07
	.zero		1


	//   ....[27]....
        /*0a98*/ 	.word	0x00005130
        /*0a9c*/ 	.word	0x000000ff
        /*0aa0*/ 	.word	0x00030830
        /*0aa4*/ 	.short	0x010a
        /*0aa6*/ 	.byte	0x07
	.zero		1


	//   ....[28]....
        /*0aa8*/ 	.word	0x00005bf0
        /*0aac*/ 	.word	0x000000ff
        /*0ab0*/ 	.word	0x00030850
        /*0ab4*/ 	.short	0x010a
        /*0ab6*/ 	.byte	0x06
	.zero		1


	//   ....[29]....
        /*0ab8*/ 	.word	0x00005c30
        /*0abc*/ 	.word	0x000000ff
        /*0ac0*/ 	.word	0x00030850
        /*0ac4*/ 	.short	0x010a
        /*0ac6*/ 	.byte	0x06
	.zero		1


	//   ....[30]....
        /*0ac8*/ 	.word	0x000065f0
        /*0acc*/ 	.word	0x0000000c
        /*0ad0*/ 	.word	0x00000000
        /*0ad4*/ 	.short	0x0101
        /*0ad6*/ 	.byte	0x3f
	.zero		1


	//   ....[31]....
        /*0ad8*/ 	.word	0x00008030
        /*0adc*/ 	.word	0x00000084
        /*0ae0*/ 	.word	0x00000000
        /*0ae4*/ 	.short	0x0101
        /*0ae6*/ 	.byte	0x3f
	.zero		1


	//   ....[32]....
        /*0ae8*/ 	.word	0x00008970
        /*0aec*/ 	.word	0x000000ff
        /*0af0*/ 	.word	0x00030830
        /*0af4*/ 	.short	0x010a
        /*0af6*/ 	.byte	0x06
	.zero		1


	//   ....[33]....
        /*0af8*/ 	.word	0x000089b0
        /*0afc*/ 	.word	0x000000ff
        /*0b00*/ 	.word	0x00030830
        /*0b04*/ 	.short	0x010a
        /*0b06*/ 	.byte	0x06
	.zero		1


	//   ....[34]....
        /*0b08*/ 	.word	0x00009470
        /*0b0c*/ 	.word	0x000000ff
        /*0b10*/ 	.word	0x00030850
        /*0b14*/ 	.short	0x010a
        /*0b16*/ 	.byte	0x0a
	.zero		1


	//   ....[35]....
        /*0b18*/ 	.word	0x000094b0
        /*0b1c*/ 	.word	0x000000ff
        /*0b20*/ 	.word	0x00030850
        /*0b24*/ 	.short	0x010a
        /*0b26*/ 	.byte	0x0a
	.zero		1


	//   ....[36]....
        /*0b28*/ 	.word	0x0000a7f0
        /*0b2c*/ 	.word	0x0000000d
        /*0b30*/ 	.word	0x00000000
        /*0b34*/ 	.short	0x0101
        /*0b36*/ 	.byte	0x3f
	.zero		1


	//   ....[37]....
        /*0b38*/ 	.word	0x0000a830
        /*0b3c*/ 	.word	0x0000008a
        /*0b40*/ 	.word	0x00000000
        /*0b44*/ 	.short	0x0101
        /*0b46*/ 	.byte	0x3f
	.zero		1


	//   ....[38]....
        /*0b48*/ 	.word	0x0000adf0
        /*0b4c*/ 	.word	0x000000ff
        /*0b50*/ 	.word	0x00030830
        /*0b54*/ 	.short	0x010a
        /*0b56*/ 	.byte	0x06
	.zero		1


	//   ....[39]....
        /*0b58*/ 	.word	0x0000ae30
        /*0b5c*/ 	.word	0x000000ff
        /*0b60*/ 	.word	0x00030830
        /*0b64*/ 	.short	0x010a
        /*0b66*/ 	.byte	0x06
	.zero		1


	//   ....[40]....
        /*0b68*/ 	.word	0x0000b8f0
        /*0b6c*/ 	.word	0x000000ff
        /*0b70*/ 	.word	0x00030850
        /*0b74*/ 	.short	0x010a
        /*0b76*/ 	.byte	0x0a
	.zero		1


	//   ....[41]....
        /*0b78*/ 	.word	0x0000b930
        /*0b7c*/ 	.word	0x000000ff
        /*0b80*/ 	.word	0x00030850
        /*0b84*/ 	.short	0x010a
        /*0b86*/ 	.byte	0x0a
	.zero		1


	//   ....[42]....
        /*0b88*/ 	.word	0x0000c300
        /*0b8c*/ 	.word	0x0000000e
        /*0b90*/ 	.word	0x00000000
        /*0b94*/ 	.short	0x0101
        /*0b96*/ 	.byte	0x3f
	.zero		1


	//   ....[43]....
        /*0b98*/ 	.word	0x0000dc80
        /*0b9c*/ 	.word	0x0000007d
        /*0ba0*/ 	.word	0x00000000
        /*0ba4*/ 	.short	0x0101
        /*0ba6*/ 	.byte	0x3f
	.zero		1


	//   ....[44]....
        /*0ba8*/ 	.word	0x0000e910
        /*0bac*/ 	.word	0x000000ff
        /*0bb0*/ 	.word	0x00030850
        /*0bb4*/ 	.short	0x010a
        /*0bb6*/ 	.byte	0x05
	.zero		1


	//   ....[45]....
        /*0bb8*/ 	.word	0x0000e950
        /*0bbc*/ 	.word	0x000000ff
        /*0bc0*/ 	.word	0x00030850
        /*0bc4*/ 	.short	0x010a
        /*0bc6*/ 	.byte	0x05
	.zero		1


	//   ....[46]....
        /*0bc8*/ 	.word	0x0000ee10
        /*0bcc*/ 	.word	0x00000009
        /*0bd0*/ 	.word	0x00000000
        /*0bd4*/ 	.short	0x0101
        /*0bd6*/ 	.byte	0x3f
	.zero		1


	//   ....[47]....
        /*0bd8*/ 	.word	0x00010a70
        /*0bdc*/ 	.word	0x00000017
        /*0be0*/ 	.word	0x00000000
        /*0be4*/ 	.short	0x0101
        /*0be6*/ 	.byte	0x3f
	.zero		1


	//   ....[48]....
        /*0be8*/ 	.word	0x00013c60
        /*0bec*/ 	.word	0x00000000
        /*0bf0*/ 	.word	0x00030840
        /*0bf4*/ 	.short	0x010a
        /*0bf6*/ 	.byte	0x3f
	.zero		1


	//   ....[49]....
        /*0bf8*/ 	.word	0x00014c90
        /*0bfc*/ 	.word	0x0000000a
        /*0c00*/ 	.word	0x00030800
        /*0c04*/ 	.short	0x0107
        /*0c06*/ 	.byte	0x3f
	.zero		1


	//   ....[50]....
        /*0c08*/ 	.word	0x00014da0
        /*0c0c*/ 	.word	0x00000002
        /*0c10*/ 	.word	0x00030800
        /*0c14*/ 	.short	0x0101
        /*0c16*/ 	.byte	0x3f
	.zero		1


	//   ....[51]....
        /*0c18*/ 	.word	0x00014dc0
        /*0c1c*/ 	.word	0x00000002
        /*0c20*/ 	.word	0x00030820
        /*0c24*/ 	.short	0x010a
        /*0c26*/ 	.byte	0x3f
	.zero		1


	//   ....[52]....
        /*0c28*/ 	.word	0x00015150
        /*0c2c*/ 	.word	0x00000003
        /*0c30*/ 	.word	0x00030840
        /*0c34*/ 	.short	0x010a
        /*0c36*/ 	.byte	0x3f
	.zero		1


	//   ....[53]....
        /*0c38*/ 	.word	0x00015610
        /*0c3c*/ 	.word	0x00000003
        /*0c40*/ 	.word	0x00000060
        /*0c44*/ 	.short	0x010a
        /*0c46*/ 	.byte	0x3f
	.zero		1


	//   ....[54]....
        /*0c48*/ 	.word	0x00015e10
        /*0c4c*/ 	.word	0x00000003
        /*0c50*/ 	.word	0x00030840
        /*0c54*/ 	.short	0x010a
        /*0c56*/ 	.byte	0x3f
	.zero		1


	//   ....[55]....
        /*0c58*/ 	.word	0x000162d0
        /*0c5c*/ 	.word	0x00000002
        /*0c60*/ 	.word	0x00000060
        /*0c64*/ 	.short	0x010a
        /*0c66*/ 	.byte	0x3f
	.zero		1


	//   ....[56]....
        /*0c68*/ 	.word	0x000169e0
        /*0c6c*/ 	.word	0x00000002
        /*0c70*/ 	.word	0x00030840
        /*0c74*/ 	.short	0x010a
        /*0c76*/ 	.byte	0x3f
	.zero		1


	//   ....[57]....
        /*0c78*/ 	.word	0x00016ea0
        /*0c7c*/ 	.word	0x00000002
        /*0c80*/ 	.word	0x00000060
        /*0c84*/ 	.short	0x010a
        /*0c86*/ 	.byte	0x3f
	.zero		1


	//   ....[58]....
        /*0c88*/ 	.word	0x00017540
        /*0c8c*/ 	.word	0x00000000
        /*0c90*/ 	.word	0x00030860
        /*0c94*/ 	.short	0x010a
        /*0c96*/ 	.byte	0x3f
	.zero		1


	//   ....[59]....
        /*0c98*/ 	.word	0x00018760
        /*0c9c*/ 	.word	0x00000000
        /*0ca0*/ 	.word	0x00030820
        /*0ca4*/ 	.short	0x010a
        /*0ca6*/ 	.byte	0x3f
	.zero		1


	//   ....[60]....
        /*0ca8*/ 	.word	0x00018940
        /*0cac*/ 	.word	0x00000006
        /*0cb0*/ 	.word	0x00000000
        /*0cb4*/ 	.short	0x010a
        /*0cb6*/ 	.byte	0x3f
	.zero		1


	//   ....[61]....
        /*0cb8*/ 	.word	0x000189b0
        /*0cbc*/ 	.word	0x00000007
        /*0cc0*/ 	.word	0x00000000
        /*0cc4*/ 	.short	0x010a
        /*0cc6*/ 	.byte	0x3f
	.zero		1


	//   ....[62]....
        /*0cc8*/ 	.word	0x00018a20
        /*0ccc*/ 	.word	0x00000004
        /*0cd0*/ 	.word	0x00000000
        /*0cd4*/ 	.short	0x010a
        /*0cd6*/ 	.byte	0x3f
	.zero		1


	//   ....[63]....
        /*0cd8*/ 	.word	0x00018a50
        /*0cdc*/ 	.word	0x00000003
        /*0ce0*/ 	.word	0x00000000
        /*0ce4*/ 	.short	0x010a
        /*0ce6*/ 	.byte	0x3f
	.zero		1


	//   ....[64]....
        /*0ce8*/ 	.word	0x00018ac0
        /*0cec*/ 	.word	0x00000003
        /*0cf0*/ 	.word	0x00030800
        /*0cf4*/ 	.short	0x010a
        /*0cf6*/ 	.byte	0x3f
	.zero		1


	//   ....[65]....
        /*0cf8*/ 	.word	0x00018b10
        /*0cfc*/ 	.word	0x0000000b
        /*0d00*/ 	.word	0x00030830
        /*0d04*/ 	.short	0x010a
        /*0d06*/ 	.byte	0x3f
	.zero		1


	//   ....[66]....
        /*0d08*/ 	.word	0x00018b70
        /*0d0c*/ 	.word	0x0000000c
        /*0d10*/ 	.word	0x00030830
        /*0d14*/ 	.short	0x010a
        /*0d16*/ 	.byte	0x3f
	.zero		1


	//   ....[67]....
        /*0d18*/ 	.word	0x00018bd0
        /*0d1c*/ 	.word	0x00000009
        /*0d20*/ 	.word	0x00030850
        /*0d24*/ 	.short	0x010a
        /*0d26*/ 	.byte	0x3f
	.zero		1


	//   ....[68]....
        /*0d28*/ 	.word	0x00018c30
        /*0d2c*/ 	.word	0x00000004
        /*0d30*/ 	.word	0x00030830
        /*0d34*/ 	.short	0x010a
        /*0d36*/ 	.byte	0x3f
	.zero		1


	//   ....[69]....
        /*0d38*/ 	.word	0x00018c90
        /*0d3c*/ 	.word	0x00000003
        /*0d40*/ 	.word	0x00030850
        /*0d44*/ 	.short	0x010a
        /*0d46*/ 	.byte	0x3f
	.zero		1


	//   ....[70]....
        /*0d48*/ 	.word	0x00018cf0
        /*0d4c*/ 	.word	0x00000004
        /*0d50*/ 	.word	0x00030830
        /*0d54*/ 	.short	0x010a
        /*0d56*/ 	.byte	0x3f
	.zero		1


	//   ....[71]....
        /*0d58*/ 	.word	0x00018d50
        /*0d5c*/ 	.word	0x00000003
        /*0d60*/ 	.word	0x00030850
        /*0d64*/ 	.short	0x010a
        /*0d66*/ 	.byte	0x3f
	.zero		1


	//   ....[72]....
        /*0d68*/ 	.word	0x00018db0
        /*0d6c*/ 	.word	0x00000007
        /*0d70*/ 	.word	0x00030850
        /*0d74*/ 	.short	0x010a
        /*0d76*/ 	.byte	0x3f
	.zero		1


	//   ....[73]....
        /*0d78*/ 	.word	0x00018f50
        /*0d7c*/ 	.word	0x00000000
        /*0d80*/ 	.word	0x00030840
        /*0d84*/ 	.short	0x010a
        /*0d86*/ 	.byte	0x3f
	.zero		1


	//   ....[74]....
        /*0d88*/ 	.word	0x00019b90
        /*0d8c*/ 	.word	0x00000002
        /*0d90*/ 	.word	0x00030820
        /*0d94*/ 	.short	0x010a
        /*0d96*/ 	.byte	0x3f
	.zero		1


	//   ....[75]....
        /*0d98*/ 	.word	0x00019be0
        /*0d9c*/ 	.word	0x00000003
        /*0da0*/ 	.word	0x00030840
        /*0da4*/ 	.short	0x010a
        /*0da6*/ 	.byte	0x3f
	.zero		1


	//   ....[76]....
        /*0da8*/ 	.word	0x00019c30
        /*0dac*/ 	.word	0x00000003
        /*0db0*/ 	.word	0x00000060
        /*0db4*/ 	.short	0x010a
        /*0db6*/ 	.byte	0x3f
	.zero		1


	//   ....[77]....
        /*0db8*/ 	.word	0x00019c80
        /*0dbc*/ 	.word	0x00000003
        /*0dc0*/ 	.word	0x00030840
        /*0dc4*/ 	.short	0x010a
        /*0dc6*/ 	.byte	0x3f
	.zero		1


	//   ....[78]....
        /*0dc8*/ 	.word	0x00019cd0
        /*0dcc*/ 	.word	0x00000002
        /*0dd0*/ 	.word	0x00000060
        /*0dd4*/ 	.short	0x010a
        /*0dd6*/ 	.byte	0x3f
	.zero		1


	//   ....[79]....
        /*0dd8*/ 	.word	0x00019d20
        /*0ddc*/ 	.word	0x00000002
        /*0de0*/ 	.word	0x00030840
        /*0de4*/ 	.short	0x010a
        /*0de6*/ 	.byte	0x3f
	.zero		1


	//   ....[80]....
        /*0de8*/ 	.word	0x00019d70
        /*0dec*/ 	.word	0x00000002
        /*0df0*/ 	.word	0x00000060
        /*0df4*/ 	.short	0x010a
        /*0df6*/ 	.byte	0x3f
	.zero		1


	//   ....[81]....
        /*0df8*/ 	.word	0x00019dc0
        /*0dfc*/ 	.word	0x00000000
        /*0e00*/ 	.word	0x00030860
        /*0e04*/ 	.short	0x010a
        /*0e06*/ 	.byte	0x3f
	.zero		1


	//   ....[82]....
        /*0e08*/ 	.word	0x0001a7d0
        /*0e0c*/ 	.word	0x00000000
        /*0e10*/ 	.word	0x00030820
        /*0e14*/ 	.short	0x010a
        /*0e16*/ 	.byte	0x3f
	.zero		1


	//   ....[83]....
        /*0e18*/ 	.word	0x0001a970
        /*0e1c*/ 	.word	0x00000006
        /*0e20*/ 	.word	0x00000000
        /*0e24*/ 	.short	0x010a
        /*0e26*/ 	.byte	0x3f
	.zero		1


	//   ....[84]....
        /*0e28*/ 	.word	0x0001a9c0
        /*0e2c*/ 	.word	0x00000007
        /*0e30*/ 	.word	0x00000000
        /*0e34*/ 	.short	0x010a
        /*0e36*/ 	.byte	0x3f
	.zero		1


	//   ....[85]....
        /*0e38*/ 	.word	0x0001aa10
        /*0e3c*/ 	.word	0x00000004
        /*0e40*/ 	.word	0x00000000
        /*0e44*/ 	.short	0x010a
        /*0e46*/ 	.byte	0x3f
	.zero		1


	//----- nvinfo : EIATTR_NUM_MBARRIERS
	.align		4
.L_801:
        /*0e48*/ 	.byte	0x03, 0x38
        /*0e4a*/ 	.short	0x0016


	//----- nvinfo : EIATTR_EXIT_INSTR_OFFSETS
	.align		4
        /*0e4c*/ 	.byte	0x04, 0x1c
        /*0e4e*/ 	.short	(.L_803 - .L_802)


	//   ....[0]....
.L_802:
        /*0e50*/ 	.word	0x00000a50


	//   ....[1]....
        /*0e54*/ 	.word	0x00011d10


	//   ....[2]....
        /*0e58*/ 	.word	0x00018aa0


	//----- nvinfo : EIATTR_MAX_THREADS
	.align		4
.L_803:
        /*0e5c*/ 	.byte	0x04, 0x05
        /*0e5e*/ 	.short	(.L_805 - .L_804)
.L_804:
        /*0e60*/ 	.word	0x00000180
        /*0e64*/ 	.word	0x00000001
        /*0e68*/ 	.word	0x00000001


	//----- nvinfo : EIATTR_CRS_STACK_SIZE
	.align		4
.L_805:
        /*0e6c*/ 	.byte	0x04, 0x1e
        /*0e6e*/ 	.short	(.L_807 - .L_806)
.L_806:
        /*0e70*/ 	.word	0x00000000


	//----- nvinfo : EIATTR_CBANK_PARAM_SIZE
	.align		4
.L_807:
        /*0e74*/ 	.byte	0x03, 0x19
        /*0e76*/ 	.short	0x0af0


	//----- nvinfo : EIATTR_PARAM_CBANK
	.align		4
        /*0e78*/ 	.byte	0x04, 0x0a
        /*0e7a*/ 	.short	(.L_809 - .L_808)
	.align		4
.L_808:
        /*0e7c*/ 	.word	index@(.nv.constant0._ZN7cutlass13device_kernelIN5flash11enable_sm90INS1_16FlashAttnFwdSm90INS1_25CollectiveMainloopFwdSm90ILi2EN4cute5tupleIJNS5_1CILi1EEES8_S8_EEENS6_IJNS7_ILi128EEENS7_ILi96EEENS7_ILi192EEEEEELi192ENS_10bfloat16_tEfNS_4arch4Sm90ELb0ELb1ELb1ELb1ELb0ELb0ELb0ELb1ELb1ELb1ELb0ELb0EEENS1_21CollectiveEpilogueFwdINS6_IJSA_SC_SB_EEES9_SE_SG_Li256ELb1ELb1ELb0ELb0EEENS1_36VarlenDynamicPersistentTileSchedulerILi128ELi96ELi256ELi128ELb0ELb1ELb1ELb1ELb0ELb1EEEEEEEEEvNT_6ParamsE)
        /*0e80*/ 	.short	0x0210
        /*0e82*/ 	.short	0x0af0


	//----- nvinfo : EIATTR_SW_WAR
	.align		4
.L_809:
        /*0e84*/ 	.byte	0x04, 0x36
        /*0e86*/ 	.short	(.L_811 - .L_810)
.L_810:
        /*0e88*/ 	.word	0x00000008
.L_811:


//--------------------- .nv.info._ZN7cutlass13device_kernelIN5flash11enable_sm90INS1_16FlashAttnFwdSm90INS1_25CollectiveMainloopFwdSm90ILi2EN4cute5tupleIJNS5_1CILi1EEES8_S8_EEENS6_IJNS7_ILi128EEENS7_ILi96EEENS7_ILi192EEEEEELi192ENS_10bfloat16_tEfNS_4arch4Sm90ELb0ELb1ELb1ELb1ELb0ELb1ELb0ELb1ELb1ELb1ELb0ELb0EEENS1_21CollectiveEpilogueFwdINS6_IJSA_SC_SB_EEES9_SE_SG_Li256ELb1ELb1ELb0ELb0EEENS1_36VarlenDynamicPersistentTileSchedulerILi128ELi96ELi256ELi128ELb0ELb1ELb1ELb1ELb0ELb1EEEEEEEEEvNT_6ParamsE --------------------------
	.section	.nv.info._ZN7cutlass13device_kernelIN5flash11enable_sm90INS1_16FlashAttnFwdSm90INS1_25CollectiveMainloopFwdSm90ILi2EN4cute5tupleIJNS5_1CILi1EEES8_S8_EEENS6_IJNS7_ILi128EEENS7_ILi96EEENS7_ILi192EEEEEELi192ENS_10bfloat16_tEfNS_4arch4Sm90ELb0ELb1ELb1ELb1ELb0ELb1ELb0ELb1ELb1ELb1ELb0ELb0EEENS1_21CollectiveEpilogueFwdINS6_IJSA_SC_SB_EEES9_SE_SG_Li256ELb1ELb1ELb0ELb0EEENS1_36VarlenDynamicPersistentTileSchedulerILi128ELi96ELi256ELi128ELb0ELb1ELb1ELb1ELb0ELb1EEEEEEEEEvNT_6ParamsE,"",@"SHT_CUDA_INFO"
	.sectionflags	@""
	.align	4


	//----- nvinfo : EIATTR_CUDA_API_VERSION
	.align		4
        /*0000*/ 	.byte	0x04, 0x37
        /*0002*/ 	.short	(.L_813 - .L_812)
.L_812:
        /*0004*/ 	.word	0x00000082


	//----- nvinfo : EIATTR_KPARAM_INFO
	.align		4
.L_813:
        /*0008*/ 	.byte	0x04, 0x17
        /*000a*/ 	.short	(.L_815 - .L_814)
.L_814:
        /*000c*/ 	.word	0x00000000
        /*0010*/ 	.short	0x0000
        /*0012*/ 	.short	0x0070
        /*0014*/ 	.byte	0x00, 0xf0, 0x01, 0x2a


	//----- nvinfo : EIATTR_SPARSE_MMA_MASK
	.align		4
.L_815:
        /*0018*/ 	.byte	0x03, 0x50
        /*001a*/ 	.short	0x0000


	//----- nvinfo : EIATTR_MAXREG_COUNT
	.align		4
        /*001c*/ 	.byte	0x03, 0x1b
        /*001e*/ 	.short	0x00a8


	//----- nvinfo : EIATTR_NUM_BARRIERS
	.align		4
        /*0020*/ 	.byte	0x02, 0x4c
        /*0022*/ 	.byte	0x10
	.zero		1


	//----- nvinfo : EIATTR_EXTERNS
	.align		4
        /*0024*/ 	.byte	0x04, 0x0f
        /*0026*/ 	.short	(.L_817 - .L_816)


	//   ....[0]....
	.align		4
.L_816:
        /*0028*/ 	.word	index@(__assertfail)


	//----- nvinfo : EIATTR_ANNOTATIONS
	.align		4
.L_817:
        /*002c*/ 	.byte	0x04, 0x55
        /*002e*/ 	.short	(.L_819 - .L_818)


	//   ....[0]....
.L_818:
        /* <DEDUP_REMOVED lines=97> */


	//----- nvinfo : EIATTR_MERCURY_ISA_VERSION
	.align		4
.L_819:
        /*0628*/ 	.byte	0x03, 0x5f
        /*062a*/ 	.short	0x0101


	//----- nvinfo : EIATTR_UNUSED_LOAD_BYTE_OFFSET
	.align		4
        /*062c*/ 	.byte	0x04, 0x44
        /*062e*/ 	.short	(.L_821 - .L_820)


	//   ....[0]....
.L_820:
        /*0630*/ 	.word	0x00000b30
        /*0634*/ 	.word	0x0000fff0


	//   ....[1]....
        /*0638*/ 	.word	0x00019a70
        /*063c*/ 	.word	0x0000fff0


	//----- nvinfo : EIATTR_INT_WARP_WIDE_INSTR_OFFSETS
	.align		4
.L_821:
        /*0640*/ 	.byte	0x04, 0x31
        /*0642*/ 	.short	(.L_823 - .L_822)


	//   ....[0]....
.L_822:
        /*0644*/ 	.word	0x00000220


	//   ....[1]....
        /*0648*/ 	.word	0x00000260


	//   ....[2]....
        /*064c*/ 	.word	0x000002d0


	//   ....[3]....
        /*0650*/ 	.word	0x0001f5b0


	//   ....[4]....
        /*0654*/ 	.word	0x0001f650


	//   ....[5]....
        /*0658*/ 	.word	0x00023570


	//   ....[6]....
        /*065c*/ 	.word	0x000235e0


	//----- nvinfo : EIATTR_COOP_GROUP_MASK_REGIDS
	.align		4
.L_823:
        /*0660*/ 	.byte	0x04, 0x29
        /*0662*/ 	.short	(.L_825 - .L_824)


	//   ....[0]....
.L_824:
        /*0664*/ 	.word	0xffffffff


	//   ....[1]....
        /*0668*/ 	.word	0xffffffff


	//   ....[2]....
        /*066c*/ 	.word	0xffffffff


	//   ....[3]....
        /*0670*/ 	.word	0xffffffff


	//   ....[4]....
        /*0674*/ 	.word	0xffffffff


	//   ....[5]....
        /*0678*/ 	.word	0xffffffff


	//   ....[6]....
        /*067c*/ 	.word	0xffffffff


	//   ....[7]....
        /*0680*/ 	.word	0xffffffff


	//   ....[8]....
        /*0684*/ 	.word	0xffffffff


	//   ....[9]....
        /*0688*/ 	.word	0xffffffff


	//   ....[10]....
        /*068c*/ 	.word	0xffffffff


	//   ....[11]....
        /*0690*/ 	.word	0xffffffff


	//   ....[12]....
        /*0694*/ 	.word	0xffffffff


	//   ....[13]....
        /*0698*/ 	.word	0xffffffff


	//   ....[14]....
        /*069c*/ 	.word	0xffffffff


	//   ....[15]....
        /*06a0*/ 	.word	0xffffffff


	//   ....[16]....
        /*06a4*/ 	.word	0xffffffff


	//   ....[17]....
        /*06a8*/ 	.word	0xffffffff


	//   ....[18]....
        /*06ac*/ 	.word	0xffffffff


	//   ....[19]....
        /*06b0*/ 	.word	0xffffffff


	//   ....[20]....
        /*06b4*/ 	.word	0xffffffff


	//   ....[21]....
        /*06b8*/ 	.word	0xffffffff


	//   ....[22]....
        /*06bc*/ 	.word	0xffffffff


	//   ....[23]....
        /*06c0*/ 	.word	0xffffffff


	//   ....[24]....
        /*06c4*/ 	.word	0xffffffff


	//   ....[25]....
        /*06c8*/ 	.word	0xffffffff


	//   ....[26]....
        /*06cc*/ 	.word	0xffffffff


	//   ....[27]....
        /*06d0*/ 	.word	0xffffffff


	//   ....[28]....
        /*06d4*/ 	.word	0xffffffff


	//   ....[29]....
        /*06d8*/ 	.word	0xffffffff


	//   ....[30]....
        /*06dc*/ 	.word	0xffffffff


	//   ....[31]....
        /*06e0*/ 	.word	0xffffffff


	//   ....[32]....
        /*06e4*/ 	.word	0xffffffff


	//   ....[33]....
        /*06e8*/ 	.word	0xffffffff


	//   ....[34]....
        /*06ec*/ 	.word	0xffffffff


	//   ....[35]....
        /*06f0*/ 	.word	0xffffffff


	//   ....[36]....
        /*06f4*/ 	.word	0xffffffff


	//   ....[37]....
        /*06f8*/ 	.word	0xffffffff


	//   ....[38]....
        /*06fc*/ 	.word	0xffffffff


	//   ....[39]....
        /*0700*/ 	.word	0xffffffff


	//   ....[40]....
        /*0704*/ 	.word	0xffffffff


	//   ....[41]....
        /*0708*/ 	.word	0xffffffff


	//   ....[42]....
        /*070c*/ 	.word	0xffffffff


	//   ....[43]....
        /*0710*/ 	.word	0xffffffff


	//   ....[44]....
        /*0714*/ 	.word	0xffffffff


	//   ....[45]....
        /*0718*/ 	.word	0xffffffff


	//   ....[46]....
        /*071c*/ 	.word	0xffffffff


	//   ....[47]....
        /*0720*/ 	.word	0xffffffff


	//   ....[48]....
        /*0724*/ 	.word	0xffffffff


	//   ....[49]....
        /*0728*/ 	.word	0xffffffff


	//   ....[50]....
        /*072c*/ 	.word	0xffffffff


	//   ....[51]....
        /*0730*/ 	.word	0xffffffff


	//   ....[52]....
        /*0734*/ 	.word	0xffffffff


	//   ....[53]....
        /*0738*/ 	.word	0xffffffff


	//   ....[54]....
        /*073c*/ 	.word	0xffffffff


	//   ....[55]....
        /*0740*/ 	.word	0xffffffff


	//   ....[56]....
        /*0744*/ 	.word	0xffffffff


	//   ....[57]....
        /*0748*/ 	.word	0xffffffff


	//   ....[58]....
        /*074c*/ 	.word	0xffffffff


	//   ....[59]....
        /*0750*/ 	.word	0xffffffff


	//   ....[60]....
        /*0754*/ 	.word	0xffffffff


	//   ....[61]....
        /*0758*/ 	.word	0xffffffff


	//   ....[62]....
        /*075c*/ 	.word	0xffffffff


	//   ....[63]....
        /*0760*/ 	.word	0xffffffff


	//   ....[64]....
        /*0764*/ 	.word	0xffffffff


	//   ....[65]....
        /*0768*/ 	.word	0xffffffff


	//   ....[66]....
        /*076c*/ 	.word	0xffffffff


	//   ....[67]....
        /*0770*/ 	.word	0xffffffff


	//   ....[68]....
        /*0774*/ 	.word	0xffffffff


	//   ....[69]....
        /*0778*/ 	.word	0xffffffff


	//   ....[70]....
        /*077c*/ 	.word	0xffffffff


	//   ....[71]....
        /*0780*/ 	.word	0xffffffff


	//   ....[72]....
        /*0784*/ 	.word	0xffffffff


	//   ....[73]....
        /*0788*/ 	.word	0xffffffff


	//   ....[74]....
        /*078c*/ 	.word	0xffffffff


	//   ....[75]....
        /*0790*/ 	.word	0xffffffff


	//   ....[76]....
        /*0794*/ 	.word	0xffffffff


	//   ....[77]....
        /*0798*/ 	.word	0xffffffff


	//   ....[78]....
        /*079c*/ 	.word	0xffffffff


	//   ....[79]....
        /*07a0*/ 	.word	0xffffffff


	//   ....[80]....
        /*07a4*/ 	.word	0xffffffff


	//   ....[81]....
        /*07a8*/ 	.word	0xffffffff


	//   ....[82]....
        /*07ac*/ 	.word	0xffffffff


	//   ....[83]....
        /*07b0*/ 	.word	0xffffffff


	//   ....[84]....
        /*07b4*/ 	.word	0xffffffff


	//   ....[85]....
        /*07b8*/ 	.word	0xffffffff


	//   ....[86]....
        /*07bc*/ 	.word	0xffffffff


	//   ....[87]....
        /*07c0*/ 	.word	0xffffffff


	//   ....[88]....
        /*07c4*/ 	.word	0xffffffff


	//   ....[89]....
        /*07c8*/ 	.word	0xffffffff


	//   ....[90]....
        /*07cc*/ 	.word	0xffffffff


	//   ....[91]....
        /*07d0*/ 	.word	0xffffffff


	//   ....[92]....
        /*07d4*/ 	.word	0xffffffff


	//   ....[93]....
        /*07d8*/ 	.word	0xffffffff


	//   ....[94]....
        /*07dc*/ 	.word	0xffffffff


	//   ....[95]....
        /*07e0*/ 	.word	0xffffffff


	//   ....[96]....
        /*07e4*/ 	.word	0xffffffff


	//   ....[97]....
        /*07e8*/ 	.word	0xffffffff


	//   ....[98]....
        /*07ec*/ 	.word	0xffffffff


	//   ....[99]....
        /*07f0*/ 	.word	0xffffffff


	//   ....[100]....
        /*07f4*/ 	.word	0xffffffff


	//   ....[101]....
        /*07f8*/ 	.word	0xffffffff


	//   ....[102]....
        /*07fc*/ 	.word	0xffffffff


	//   ....[103]....
        /*0800*/ 	.word	0xffffffff


	//   ....[104]....
        /*0804*/ 	.word	0xffffffff


	//   ....[105]....
        /*0808*/ 	.word	0xffffffff


	//   ....[106]....
        /*080c*/ 	.word	0xffffffff


	//   ....[107]....
        /*0810*/ 	.word	0xffffffff


	//   ....[108]....
        /*0814*/ 	.word	0xffffffff


	//   ....[109]....
        /*0818*/ 	.word	0xffffffff


	//   ....[110]....
        /*081c*/ 	.word	0xffffffff


	//   ....[111]....
        /*0820*/ 	.word	0xffffffff


	//   ....[112]....
        /*0824*/ 	.word	0xffffffff


	//   ....[113]....
        /*0828*/ 	.word	0xffffffff


	//   ....[114]....
        /*082c*/ 	.word	0xffffffff


	//   ....[115]....
        /*0830*/ 	.word	0xffffffff


	//   ....[116]....
        /*0834*/ 	.word	0xffffffff


	//   ....[117]....
        /*0838*/ 	.word	0xffffffff


	//   ....[118]....
        /*083c*/ 	.word	0xffffffff


	//   ....[119]....
        /*0840*/ 	.word	0xffffffff


	//   ....[120]....
        /*0844*/ 	.word	0xffffffff


	//   ....[121]....
        /*0848*/ 	.word	0xffffffff


	//   ....[122]....
        /*084c*/ 	.word	0x0500000f


	//   ....[123]....
        /*0850*/ 	.word	0x0500000f


	//   ....[124]....
        /*0854*/ 	.word	0x0500000f


	//   ....[125]....
        /*0858*/ 	.word	0x0500000f


	//   ....[126]....
        /*085c*/ 	.word	0x0500000f


	//   ....[127]....
        /*0860*/ 	.word	0x0500000f


	//   ....[128]....
        /*0864*/ 	.word	0x0500000f


	//   ....[129]....
        /*0868*/ 	.word	0x0500000f


	//   ....[130]....
        /*086c*/ 	.word	0x0500000f


	//   ....[131]....
        /*0870*/ 	.word	0x0500000f


	//   ....[132]....
        /*0874*/ 	.word	0x0500000f


	//   ....[133]....
        /*0878*/ 	.word	0x0500000f


	//   ....[134]....
        /*087c*/ 	.word	0x0500000f


	//   ....[135]....
        /*0880*/ 	.word	0x0500000f


	//   ....[136]....
        /*0884*/ 	.word	0x0500000f


	//   ....[137]....
        /*0888*/ 	.word	0x0500000f


	//   ....[138]....
        /*088c*/ 	.word	0x0500000f


	//   ....[139]....
        /*0890*/ 	.word	0x0500000f


	//   ....[140]....
        /*0894*/ 	.word	0x0500000f


	//   ....[141]....
        /*0898*/ 	.word	0x0500000f


	//   ....[142]....
        /*089c*/ 	.word	0x0500000f


	//   ....[143]....
        /*08a0*/ 	.word	0x0500000f


	//   ....[144]....
        /*08a4*/ 	.word	0x0500000f


	//   ....[145]....
        /*08a8*/ 	.word	0x0500000f


	//   ....[146]....
        /*08ac*/ 	.word	0x0500000f


	//   ....[147]....
        /*08b0*/ 	.word	0x0500000f


	//   ....[148]....
        /*08b4*/ 	.word	0x0500000f


	//   ....[149]....
        /*08b8*/ 	.word	0x0500000f


	//   ....[150]....
        /*08bc*/ 	.word	0x0500000f


	//   ....[151]....
        /*08c0*/ 	.word	0x0500000f


	//   ....[152]....
        /*08c4*/ 	.word	0x0500000f


	//   ....[153]....
        /*08c8*/ 	.word	0x0500000f


	//   ....[154]....
        /*08cc*/ 	.word	0x0500000f


	//   ....[155]....
        /*08d0*/ 	.word	0x0500000f


	//   ....[156]....
        /*08d4*/ 	.word	0x0500000f


	//   ....[157]....
        /*08d8*/ 	.word	0x0500000f


	//   ....[158]....
        /*08dc*/ 	.word	0x0500000f


	//   ....[159]....
        /*08e0*/ 	.word	0x0500000f


	//   ....[160]....
        /*08e4*/ 	.word	0x0500000f


	//   ....[161]....
        /*08e8*/ 	.word	0x0500000f


	//   ....[162]....
        /*08ec*/ 	.word	0x0500000f


	//   ....[163]....
        /*08f0*/ 	.word	0x0500000f


	//   ....[164]....
        /*08f4*/ 	.word	0x0500000f


	//   ....[165]....
        /*08f8*/ 	.word	0x0500000f


	//   ....[166]....
        /*08fc*/ 	.word	0x0500000f


	//   ....[167]....
        /*0900*/ 	.word	0x0500000f


	//   ....[168]....
        /*0904*/ 	.word	0x0500000f


	//   ....[169]....
        /*0908*/ 	.word	0x0500000f


	//   ....[170]....
        /*090c*/ 	.word	0x0500000f


	//   ....[171]....
        /*0910*/ 	.word	0x0500000f


	//   ....[172]....
        /*0914*/ 	.word	0x0500000f


	//   ....[173]....
        /*0918*/ 	.word	0x0500000f


	//----- nvinfo : EIATTR_COOP_GROUP_INSTR_OFFSETS
	.align		4
.L_825:
        /*091c*/ 	.byte	0x04, 0x28
        /*091e*/ 	.short	(.L_827 - .L_826)


	//   ....[0]....
.L_826:
        /*0920*/ 	.word	0x000000e0


	//   ....[1]....
        /*0924*/ 	.word	0x00000230


	//   ....[2]....
        /*0928*/ 	.word	0x00000280


	//   ....[3]....
        /*092c*/ 	.word	0x000004b0


	//   ....[4]....
        /*0930*/ 	.word	0x00000610


	//   ....[5]....
        /*0934*/ 	.word	0x00000730


	//   ....[6]....
        /*0938*/ 	.word	0x00000890


	//   ....[7]....
        /*093c*/ 	.word	0x00004be0


	//   ....[8]....
        /*0940*/ 	.word	0x00005330


	//   ....[9]....
        /*0944*/ 	.word	0x00005340


	//   ....[10]....
        /*0948*/ 	.word	0x00005350


	//   ....[11]....
        /*094c*/ 	.word	0x00005360


	//   ....[12]....
        /*0950*/ 	.word	0x00005bc0


	//   ....[13]....
        /*0954*/ 	.word	0x00005bd0


	//   ....[14]....
        /*0958*/ 	.word	0x00005be0


	//   ....[15]....
        /*095c*/ 	.word	0x00005bf0


	//   ....[16]....
        /*0960*/ 	.word	0x00008ca0


	//   ....[17]....
        /*0964*/ 	.word	0x00008cb0


	//   ....[18]....
        /*0968*/ 	.word	0x00008cc0


	//   ....[19]....
        /*096c*/ 	.word	0x00008cd0


	//   ....[20]....
        /*0970*/ 	.word	0x00009370


	//   ....[21]....
        /*0974*/ 	.word	0x00009380


	//   ....[22]....
        /*0978*/ 	.word	0x00009390


	//   ....[23]....
        /*097c*/ 	.word	0x000093a0


	//   ....[24]....
        /*0980*/ 	.word	0x0000ce90


	//   ....[25]....
        /*0984*/ 	.word	0x0000db30


	//   ....[26]....
        /*0988*/ 	.word	0x0000e410


	//   ....[27]....
        /*098c*/ 	.word	0x0000e440


	//   ....[28]....
        /*0990*/ 	.word	0x0000e850


	//   ....[29]....
        /*0994*/ 	.word	0x0000e8b0


	//   ....[30]....
        /*0998*/ 	.word	0x00010bb0


	//   ....[31]....
        /*099c*/ 	.word	0x00010d90


	//   ....[32]....
        /*09a0*/ 	.word	0x00011af0


	//   ....[33]....
        /*09a4*/ 	.word	0x00011c00


	//   ....[34]....
        /*09a8*/ 	.word	0x00012220


	//   ....[35]....
        /*09ac*/ 	.word	0x00012290


	//   ....[36]....
        /*09b0*/ 	.word	0x000141f0


	//   ....[37]....
        /*09b4*/ 	.word	0x000142c0


	//   ....[38]....
        /*09b8*/ 	.word	0x00014660


	//   ....[39]....
        /*09bc*/ 	.word	0x00014920


	//   ....[40]....
        /*09c0*/ 	.word	0x00016860


	//   ....[41]....
        /*09c4*/ 	.word	0x00016a70


	//   ....[42]....
        /*09c8*/ 	.word	0x000177c0


	//   ....[43]....
        /*09cc*/ 	.word	0x000178d0


	//   ....[44]....
        /*09d0*/ 	.word	0x00017ed0


	//   ....[45]....
        /*09d4*/ 	.word	0x00017f30


	//   ....[46]....
        /*09d8*/ 	.word	0x00018fa0


	//   ....[47]....
        /*09dc*/ 	.word	0x00018fe0


	//   ....[48]....
        /*09e0*/ 	.word	0x000190e0


	//   ....[49]....
        /*09e4*/ 	.word	0x00019100


	//   ....[50]....
        /*09e8*/ 	.word	0x0001a8c0


	//   ....[51]....
        /*09ec*/ 	.word	0x0001a8f0


	//   ....[52]....
        /*09f0*/ 	.word	0x0001a920


	//   ....[53]....
        /*09f4*/ 	.word	0x0001a950


	//   ....[54]....
        /*09f8*/ 	.word	0x0001b050


	//   ....[55]....
        /*09fc*/ 	.word	0x0001b080


	//   ....[56]....
        /*0a00*/ 	.word	0x0001b1a0


	//   ....[57]....
        /*0a04*/ 	.word	0x0001b1c0


	//   ....[58]....
        /*0a08*/ 	.word	0x0001b2d0


	//   ....[59]....
        /*0a0c*/ 	.word	0x0001b2f0


	//   ....[60]....
        /*0a10*/ 	.word	0x0001b410


	//   ....[61]....
        /*0a14*/ 	.word	0x0001b430


	//   ....[62]....
        /*0a18*/ 	.word	0x0001bd60


	//   ....[63]....
        /*0a1c*/ 	.word	0x0001bd90


	//   ....[64]....
        /*0a20*/ 	.word	0x0001beb0


	//   ....[65]....
        /*0a24*/ 	.word	0x0001bed0


	//   ....[66]....
        /*0a28*/ 	.word	0x0001bfe0


	//   ....[67]....
        /*0a2c*/ 	.word	0x0001c000


	//   ....[68]....
        /*0a30*/ 	.word	0x0001c120


	//   ....[69]....
        /*0a34*/ 	.word	0x0001c140


	//   ....[70]....
        /*0a38*/ 	.word	0x0001c2e0


	//   ....[71]....
        /*0a3c*/ 	.word	0x0001c4d0


	//   ....[72]....
        /*0a40*/ 	.word	0x0001c500


	//   ....[73]....
        /*0a44*/ 	.word	0x0001c530


	//   ....[74]....
        /*0a48*/ 	.word	0x0001c560


	//   ....[75]....
        /*0a4c*/ 	.word	0x0001c590


	//   ....[76]....
        /*0a50*/ 	.word	0x0001c5c0


	//   ....[77]....
        /*0a54*/ 	.word	0x0001c740


	//   ....[78]....
        /*0a58*/ 	.word	0x0001c770


	//   ....[79]....
        /*0a5c*/ 	.word	0x0001c7a0


	//   ....[80]....
        /*0a60*/ 	.word	0x0001c7d0


	//   ....[81]....
        /*0a64*/ 	.word	0x0001c800


	//   ....[82]....
        /*0a68*/ 	.word	0x0001c830


	//   ....[83]....
        /*0a6c*/ 	.word	0x0001c8e0


	//   ....[84]....
        /*0a70*/ 	.word	0x0001c940


	//   ....[85]....
        /*0a74*/ 	.word	0x0001c9d0


	//   ....[86]....
        /*0a78*/ 	.word	0x0001dc20


	//   ....[87]....
        /*0a7c*/ 	.word	0x0001fb90


	//   ....[88]....
        /*0a80*/ 	.word	0x000207c0


	//   ....[89]....
        /*0a84*/ 	.word	0x000207e0


	//   ....[90]....
        /*0a88*/ 	.word	0x000208b0


	//   ....[91]....
        /*0a8c*/ 	.word	0x000208c0


	//   ....[92]....
        /*0a90*/ 	.word	0x00020960


	//   ....[93]....
        /*0a94*/ 	.word	0x00020970


	//   ....[94]....
        /*0a98*/ 	.word	0x00020a10


	//   ....[95]....
        /*0a9c*/ 	.word	0x00020a20


	//   ....[96]....
        /*0aa0*/ 	.word	0x00020ac0


	//   ....[97]....
        /*0aa4*/ 	.word	0x00020ad0


	//   ....[98]....
        /*0aa8*/ 	.word	0x00020b70


	//   ....[99]....
        /*0aac*/ 	.word	0x00020b80


	//   ....[100]....
        /*0ab0*/ 	.word	0x00020c20


	//   ....[101]....
        /*0ab4*/ 	.word	0x00020c30


	//   ....[102]....
        /*0ab8*/ 	.word	0x00020c80


	//   ....[103]....
        /*0abc*/ 	.word	0x00020cc0


	//   ....[104]....
        /*0ac0*/ 	.word	0x00023dd0


	//   ....[105]....
        /*0ac4*/ 	.word	0x00023e20


	//   ....[106]....
        /*0ac8*/ 	.word	0x00023e50


	//   ....[107]....
        /*0acc*/ 	.word	0x00023e60


	//   ....[108]....
        /*0ad0*/ 	.word	0x00023e90


	//   ....[109]....
        /*0ad4*/ 	.word	0x00023ec0


	//   ....[110]....
        /*0ad8*/ 	.word	0x00023ef0


	//   ....[111]....
        /*0adc*/ 	.word	0x00023f20


	//   ....[112]....
        /*0ae0*/ 	.word	0x000240b0


	//   ....[113]....
        /*0ae4*/ 	.word	0x000240f0


	//   ....[114]....
        /*0ae8*/ 	.word	0x00024120


	//   ....[115]....
        /*0aec*/ 	.word	0x00024150


	//   ....[116]....
        /*0af0*/ 	.word	0x00024180


	//   ....[117]....
        /*0af4*/ 	.word	0x000241b0


	//   ....[118]....
        /*0af8*/ 	.word	0x00024270


	//   ....[119]....
        /*0afc*/ 	.word	0x00024290


	//   ....[120]....
        /*0b00*/ 	.word	0x00024300


	//   ....[121]....
        /*0b04*/ 	.word	0x000249e0


	//   ....[122]....
        /*0b08*/ 	.word	0x00024d50


	//   ....[123]....
        /*0b0c*/ 	.word	0x00024da0


	//   ....[124]....
        /*0b10*/ 	.word	0x00024df0


	//   ....[125]....
        /*0b14*/ 	.word	0x00024e40


	//   ....[126]....
        /*0b18*/ 	.word	0x00024ed0


	//   ....[127]....
        /*0b1c*/ 	.word	0x00024f60


	//   ....[128]....
        /*0b20*/ 	.word	0x00024fb0


	//   ....[129]....
        /*0b24*/ 	.word	0x00025000


	//   ....[130]....
        /*0b28*/ 	.word	0x000250e0


	//   ....[131]....
        /*0b2c*/ 	.word	0x00025130


	//   ....[132]....
        /*0b30*/ 	.word	0x00025180


	//   ....[133]....
        /*0b34*/ 	.word	0x000251d0


	//   ....[134]....
        /*0b38*/ 	.word	0x00025280


	//   ....[135]....
        /*0b3c*/ 	.word	0x00025310


	//   ....[136]....
        /*0b40*/ 	.word	0x00025370


	//   ....[137]....
        /*0b44*/ 	.word	0x000253d0


	//   ....[138]....
        /*0b48*/ 	.word	0x000257e0


	//   ....[139]....
        /*0b4c*/ 	.word	0x00025ae0


	//   ....[140]....
        /*0b50*/ 	.word	0x00025c60


	//   ....[141]....
        /*0b54*/ 	.word	0x00025cb0


	//   ....[142]....
        /*0b58*/ 	.word	0x00025e30


	//   ....[143]....
        /*0b5c*/ 	.word	0x00025e80


	//   ....[144]....
        /*0b60*/ 	.word	0x00025fb0


	//   ....[145]....
        /*0b64*/ 	.word	0x00026000


	//   ....[146]....
        /*0b68*/ 	.word	0x00026130


	//   ....[147]....
        /*0b6c*/ 	.word	0x00026180


	//   ....[148]....
        /*0b70*/ 	.word	0x000262b0


	//   ....[149]....
        /*0b74*/ 	.word	0x00026300


	//   ....[150]....
        /*0b78*/ 	.word	0x00026430


	//   ....[151]....
        /*0b7c*/ 	.word	0x00026480


	//   ....[152]....
        /*0b80*/ 	.word	0x000265b0


	//   ....[153]....
        /*0b84*/ 	.word	0x00026600


	//   ....[154]....
        /*0b88*/ 	.word	0x00026710


	//   ....[155]....
        /*0b8c*/ 	.word	0x00026760


	//   ....[156]....
        /*0b90*/ 	.word	0x00026a90


	//   ....[157]....
        /*0b94*/ 	.word	0x00026b40


	//   ....[158]....
        /*0b98*/ 	.word	0x00026c50


	//   ....[159]....
        /*0b9c*/ 	.word	0x00026ce0


	//   ....[160]....
        /*0ba0*/ 	.word	0x00026d60


	//   ....[161]....
        /*0ba4*/ 	.word	0x00026de0


	//   ....[162]....
        /*0ba8*/ 	.word	0x00026e60


	//   ....[163]....
        /*0bac*/ 	.word	0x00026ef0


	//   ....[164]....
        /*0bb0*/ 	.word	0x00026f90


	//   ....[165]....
        /*0bb4*/ 	.word	0x00027060


	//   ....[166]....
        /*0bb8*/ 	.word	0x000270e0


	//   ....[167]....
        /*0bbc*/ 	.word	0x00027160


	//   ....[168]....
        /*0bc0*/ 	.word	0x000271e0


	//   ....[169]....
        /*0bc4*/ 	.word	0x00027270


	//   ....[170]....
        /*0bc8*/ 	.word	0x000272f0


	//   ....[171]....
        /*0bcc*/ 	.word	0x00027390


	//   ....[172]....
        /*0bd0*/ 	.word	0x00027420


	//   ....[173]....
        /*0bd4*/ 	.word	0x00027550


	//----- nvinfo : EIATTR_REG_RECONFIG
	.align		4
.L_827:
        /*0bd8*/ 	.byte	0x01, 0x54
	.zero		2


	//----- nvinfo : EIATTR_SYSCALL_OFFSETS
	.align		4
        /*0bdc*/ 	.byte	0x04, 0x46
        /*0bde*/ 	.short	(.L_829 - .L_828)


	//   ....[0]....
.L_828:
        /*0be0*/ 	.word	0x00002130


	//   ....[1]....
        /*0be4*/ 	.word	0x00002330


	//   ....[2]....
        /*0be8*/ 	.word	0x00004d90


	//   ....[3]....
        /*0bec*/ 	.word	0x000050f0


	//   ....[4]....
        /*0bf0*/ 	.word	0x0001f7c0


	//   ....[5]....
        /*0bf4*/ 	.word	0x0001f910


	//   ....[6]....
        /*0bf8*/ 	.word	0x0001fa00


	//   ....[7]....
        /*0bfc*/ 	.word	0x00020320


	//----- nvinfo : EIATTR_MBARRIER_INSTR_OFFSETS
	.align		4
.L_829:
        /*0c00*/ 	.byte	0x04, 0x39
        /*0c02*/ 	.short	(.L_831 - .L_830)


	//   ....[0]....
.L_830:
        /*0c04*/ 	.word	0x00000360
        /*0c08*/ 	.word	0x000000ff
        /*0c0c*/ 	.word	0x00030800
        /*0c10*/ 	.short	0x0100
        /*0c12*/ 	.byte	0x08
	.zero		1


	//   ....[1]....
        /*0c14*/ 	.word	0x00000370
        /*0c18*/ 	.word	0x000000ff
        /*0c1c*/ 	.word	0x00030820
        /*0c20*/ 	.short	0x0100
        /*0c22*/ 	.byte	0x08
	.zero		1


	//   ....[2]....
        /*0c24*/ 	.word	0x00000460
        /*0c28*/ 	.word	0x000000ff
        /*0c2c*/ 	.word	0x00030830
        /*0c30*/ 	.short	0x0100
        /*0c32*/ 	.byte	0x08
	.zero		1


	//   ....[3]....
        /*0c34*/ 	.word	0x00000470
        /*0c38*/ 	.word	0x000000ff
        /*0c3c*/ 	.word	0x00030840
        /*0c40*/ 	.short	0x0100
        /*0c42*/ 	.byte	0x08
	.zero		1


	//   ....[4]....
        /*0c44*/ 	.word	0x00000480
        /*0c48*/ 	.word	0x000000ff
        /*0c4c*/ 	.word	0x00030838
        /*0c50*/ 	.short	0x0100
        /*0c52*/ 	.byte	0x08
	.zero		1


	//   ....[5]....
        /*0c54*/ 	.word	0x00000490
        /*0c58*/ 	.word	0x000000ff
        /*0c5c*/ 	.word	0x00030848
        /*0c60*/ 	.short	0x0100
        /*0c62*/ 	.byte	0x08
	.zero		1


	//   ....[6]....
        /*0c64*/ 	.word	0x000005c0
        /*0c68*/ 	.word	0x000000ff
        /*0c6c*/ 	.word	0x00030850
        /*0c70*/ 	.short	0x0100
        /*0c72*/ 	.byte	0x08
	.zero		1


	//   ....[7]....
        /*0c74*/ 	.word	0x000005d0
        /*0c78*/ 	.word	0x000000ff
        /*0c7c*/ 	.word	0x00030860
        /*0c80*/ 	.short	0x0100
        /*0c82*/ 	.byte	0x08
	.zero		1


	//   ....[8]....
        /*0c84*/ 	.word	0x000005e0
        /*0c88*/ 	.word	0x000000ff
        /*0c8c*/ 	.word	0x00030858
        /*0c90*/ 	.short	0x0100
        /*0c92*/ 	.byte	0x08
	.zero		1


	//   ....[9]....
        /*0c94*/ 	.word	0x000005f0
        /*0c98*/ 	.word	0x000000ff
        /*0c9c*/ 	.word	0x00030868
        /*0ca0*/ 	.short	0x0100
        /*0ca2*/ 	.byte	0x08
	.zero		1


	//   ....[10]....
        /*0ca4*/ 	.word	0x000006e0
        /*0ca8*/ 	.word	0x000000ff
        /*0cac*/ 	.word	0x00030870
        /*0cb0*/ 	.short	0x0100
        /*0cb2*/ 	.byte	0x06
	.zero		1


	//   ....[11]....
        /*0cb4*/ 	.word	0x000006f0
        /*0cb8*/ 	.word	0x000000ff
        /*0cbc*/ 	.word	0x00030880
        /*0cc0*/ 	.short	0x0100
        /*0cc2*/ 	.byte	0x06
	.zero		1


	//   ....[12]....
        /*0cc4*/ 	.word	0x00000700
        /*0cc8*/ 	.word	0x000000ff
        /*0ccc*/ 	.word	0x00030878
        /*0cd0*/ 	.short	0x0100
        /*0cd2*/ 	.byte	0x06
	.zero		1


	//   ....[13]....
        /*0cd4*/ 	.word	0x00000710
        /*0cd8*/ 	.word	0x000000ff
        /*0cdc*/ 	.word	0x00030888
        /*0ce0*/ 	.short	0x0100
        /*0ce2*/ 	.byte	0x06
	.zero		1


	//   ....[14]....
        /*0ce4*/ 	.word	0x00000840
        /*0ce8*/ 	.word	0x000000ff
        /*0cec*/ 	.word	0x00030890
        /*0cf0*/ 	.short	0x0100
        /*0cf2*/ 	.byte	0x08
	.zero		1


	//   ....[15]....
        /*0cf4*/ 	.word	0x00000850
        /*0cf8*/ 	.word	0x000000ff
        /*0cfc*/ 	.word	0x000308a0
        /*0d00*/ 	.short	0x0100
        /*0d02*/ 	.byte	0x08
	.zero		1


	//   ....[16]....
        /*0d04*/ 	.word	0x00000860
        /*0d08*/ 	.word	0x000000ff
        /*0d0c*/ 	.word	0x00030898
        /*0d10*/ 	.short	0x0100
        /*0d12*/ 	.byte	0x08
	.zero		1


	//   ....[17]....
        /*0d14*/ 	.word	0x00000870
        /*0d18*/ 	.word	0x000000ff
        /*0d1c*/ 	.word	0x000308a8
        /*0d20*/ 	.short	0x0100
        /*0d22*/ 	.byte	0x08
	.zero		1


	//   ....[18]....
        /*0d24*/ 	.word	0x000009a0
        /*0d28*/ 	.word	0x000000ff
        /*0d2c*/ 	.word	0x000308b0
        /*0d30*/ 	.short	0x0100
        /*0d32*/ 	.byte	0x08
	.zero		1


	//   ....[19]....
        /*0d34*/ 	.word	0x000009b0
        /*0d38*/ 	.word	0x000000ff
        /*0d3c*/ 	.word	0x000308c0
        /*0d40*/ 	.short	0x0100
        /*0d42*/ 	.byte	0x08
	.zero		1


	//   ....[20]....
        /*0d44*/ 	.word	0x000009c0
        /*0d48*/ 	.word	0x000000ff
        /*0d4c*/ 	.word	0x000308b8
        /*0d50*/ 	.short	0x0100
        /*0d52*/ 	.byte	0x08
	.zero		1


	//   ....[21]....
        /*0d54*/ 	.word	0x000009d0
        /*0d58*/ 	.word	0x000000ff
        /*0d5c*/ 	.word	0x000308c8
        /*0d60*/ 	.short	0x0100
        /*0d62*/ 	.byte	0x08
	.zero		1


	//   ....[22]....
        /*0d64*/ 	.word	0x00003d40
        /*0d68*/ 	.word	0x00000031
        /*0d6c*/ 	.word	0x000308b0
        /*0d70*/ 	.short	0x010a
        /*0d72*/ 	.byte	0x3f
	.zero		1


	//   ....[23]....
        /*0d74*/ 	.word	0x00004320
        /*0d78*/ 	.word	0x00000008
        /*0d7c*/ 	.word	0x00000000
        /*0d80*/ 	.short	0x0101
        /*0d82*/ 	.byte	0x3f
	.zero		1


	//   ....[24]....
        /*0d84*/ 	.word	0x00004e40
        /*0d88*/ 	.word	0x00000003
        /*0d8c*/ 	.word	0x00030800
        /*0d90*/ 	.short	0x010a
        /*0d92*/ 	.byte	0x3f
	.zero		1


	//   ....[25]....
        /*0d94*/ 	.word	0x00004e90
        /*0d98*/ 	.word	0x00000003
        /*0d9c*/ 	.word	0x00030800
        /*0da0*/ 	.short	0x010a
        /*0da2*/ 	.byte	0x3f
	.zero		1


	//   ....[26]....
        /*0da4*/ 	.word	0x00006370
        /*0da8*/ 	.word	0x000000ff
        /*0dac*/ 	.word	0x00030800
        /*0db0*/ 	.short	0x010a
        /*0db2*/ 	.byte	0x27
	.zero		1


	//   ....[27]....
        /*0db4*/ 	.word	0x00009920
        /*0db8*/ 	.word	0x000000ff
        /*0dbc*/ 	.word	0x00030800
        /*0dc0*/ 	.short	0x010a
        /*0dc2*/ 	.byte	0x27
	.zero		1


	//   ....[28]....
        /*0dc4*/ 	.word	0x0000c440
        /*0dc8*/ 	.word	0x00000049
        /*0dcc*/ 	.word	0x00030830
        /*0dd0*/ 	.short	0x010a
        /*0dd2*/ 	.byte	0x3f
	.zero		1


	//   ....[29]....
        /*0dd4*/ 	.word	0x0000c4b0
        /*0dd8*/ 	.word	0x00000049
        /*0ddc*/ 	.word	0x00030830
        /*0de0*/ 	.short	0x010a
        /*0de2*/ 	.byte	0x3f
	.zero		1


	//   ....[30]....
        /*0de4*/ 	.word	0x0000cf10
        /*0de8*/ 	.word	0x00000000
        /*0dec*/ 	.word	0x00000000
        /*0df0*/ 	.short	0x0101
        /*0df2*/ 	.byte	0x3f
	.zero		1


	//   ....[31]....
        /*0df4*/ 	.word	0x0000f740
        /*0df8*/ 	.word	0x000000ff
        /*0dfc*/ 	.word	0x00030830
        /*0e00*/ 	.short	0x010a
        /*0e02*/ 	.byte	0x07
	.zero		1


	//   ....[32]....
        /*0e04*/ 	.word	0x0000f780
        /*0e08*/ 	.word	0x000000ff
        /*0e0c*/ 	.word	0x00030830
        /*0e10*/ 	.short	0x010a
        /*0e12*/ 	.byte	0x07
	.zero		1


	//   ....[33]....
        /*0e14*/ 	.word	0x00010220
        /*0e18*/ 	.word	0x000000ff
        /*0e1c*/ 	.word	0x00030850
        /*0e20*/ 	.short	0x010a
        /*0e22*/ 	.byte	0x06
	.zero		1


	//   ....[34]....
        /*0e24*/ 	.word	0x00010260
        /*0e28*/ 	.word	0x000000ff
        /*0e2c*/ 	.word	0x00030850
        /*0e30*/ 	.short	0x010a
        /*0e32*/ 	.byte	0x06
	.zero		1


	//   ....[35]....
        /*0e34*/ 	.word	0x00010c10
        /*0e38*/ 	.word	0x00000078
        /*0e3c*/ 	.word	0x00000000
        /*0e40*/ 	.short	0x0101
        /*0e42*/ 	.byte	0x3f
	.zero		1


	//   ....[36]....
        /*0e44*/ 	.word	0x000126f0
        /*0e48*/ 	.word	0x0000000b
        /*0e4c*/ 	.word	0x00000000
        /*0e50*/ 	.short	0x0101
        /*0e52*/ 	.byte	0x3f
	.zero		1


	//   ....[37]....
        /*0e54*/ 	.word	0x00012fc0
        /*0e58*/ 	.word	0x000000ff
        /*0e5c*/ 	.word	0x00030830
        /*0e60*/ 	.short	0x010a
        /*0e62*/ 	.byte	0x06
	.zero		1


	//   ....[38]....
        /*0e64*/ 	.word	0x00013000
        /*0e68*/ 	.word	0x000000ff
        /*0e6c*/ 	.word	0x00030830
        /*0e70*/ 	.short	0x010a
        /*0e72*/ 	.byte	0x06
	.zero		1


	//   ....[39]....
        /*0e74*/ 	.word	0x00013aa0
        /*0e78*/ 	.word	0x000000ff
        /*0e7c*/ 	.word	0x00030850
        /*0e80*/ 	.short	0x010a
        /*0e82*/ 	.byte	0x0b
	.zero		1


	//   ....[40]....
        /*0e84*/ 	.word	0x00013ae0
        /*0e88*/ 	.word	0x000000ff
        /*0e8c*/ 	.word	0x00030850
        /*0e90*/ 	.short	0x010a
        /*0e92*/ 	.byte	0x0b
	.zero		1


	//   ....[41]....
        /*0e94*/ 	.word	0x00014e00
        /*0e98*/ 	.word	0x0000000d
        /*0e9c*/ 	.word	0x00000000
        /*0ea0*/ 	.short	0x0101
        /*0ea2*/ 	.byte	0x3f
	.zero		1


	//   ....[42]....
        /*0ea4*/ 	.word	0x00014e70
        /*0ea8*/ 	.word	0x0000007b
        /*0eac*/ 	.word	0x00000000
        /*0eb0*/ 	.short	0x0101
        /*0eb2*/ 	.byte	0x3f
	.zero		1


	//   ....[43]....
        /*0eb4*/ 	.word	0x00015420
        /*0eb8*/ 	.word	0x000000ff
        /*0ebc*/ 	.word	0x00030830
        /*0ec0*/ 	.short	0x010a
        /*0ec2*/ 	.byte	0x06
	.zero		1


	//   ....[44]....
        /*0ec4*/ 	.word	0x00015460
        /*0ec8*/ 	.word	0x000000ff
        /*0ecc*/ 	.word	0x00030830
        /*0ed0*/ 	.short	0x010a
        /*0ed2*/ 	.byte	0x06
	.zero		1


	//   ....[45]....
        /*0ed4*/ 	.word	0x00015f00
        /*0ed8*/ 	.word	0x000000ff
        /*0edc*/ 	.word	0x00030850
        /*0ee0*/ 	.short	0x010a
        /*0ee2*/ 	.byte	0x0b
	.zero		1


	//   ....[46]....
        /*0ee4*/ 	.word	0x00015f40
        /*0ee8*/ 	.word	0x000000ff
        /*0eec*/ 	.word	0x00030850
        /*0ef0*/ 	.short	0x010a
        /*0ef2*/ 	.byte	0x0b
	.zero		1


	//   ....[47]....
        /*0ef4*/ 	.word	0x000168f0
        /*0ef8*/ 	.word	0x00000078
        /*0efc*/ 	.word	0x00000000
        /*0f00*/ 	.short	0x0101
        /*0f02*/ 	.byte	0x3f
	.zero		1


	//   ....[48]....
        /*0f04*/ 	.word	0x00018310
        /*0f08*/ 	.word	0x0000000f
        /*0f0c*/ 	.word	0x00000000
        /*0f10*/ 	.short	0x0101
        /*0f12*/ 	.byte	0x3f
	.zero		1


	//   ....[49]....
        /*0f14*/ 	.word	0x00018f10
        /*0f18*/ 	.word	0x000000ff
        /*0f1c*/ 	.word	0x00030850
        /*0f20*/ 	.short	0x010a
        /*0f22*/ 	.byte	0x05
	.zero		1


	//   ....[50]....
        /*0f24*/ 	.word	0x00018f50
        /*0f28*/ 	.word	0x000000ff
        /*0f2c*/ 	.word	0x00030850
        /*0f30*/ 	.short	0x010a
        /*0f32*/ 	.byte	0x05
	.zero		1


	//   ....[51]....
        /*0f34*/ 	.word	0x00019710
        /*0f38*/ 	.word	0x0000000b
        /*0f3c*/ 	.word	0x00000000
        /*0f40*/ 	.short	0x0101
        /*0f42*/ 	.byte	0x3f
	.zero		1


	//   ....[52]....
        /*0f44*/ 	.word	0x0001afd0
        /*0f48*/ 	.word	0x000000ff
        /*0f4c*/ 	.word	0x00000000
        /*0f50*/ 	.short	0x0101
        /*0f52*/ 	.byte	0x04
	.zero		1


	//   ....[53]....
        /*0f54*/ 	.word	0x0001dd10
        /*0f58*/ 	.word	0x00000006
        /*0f5c*/ 	.word	0x00030820
        /*0f60*/ 	.short	0x010a
        /*0f62*/ 	.byte	0x3f
	.zero		1


	//   ....[54]....
        /*0f64*/ 	.word	0x0001de00
        /*0f68*/ 	.word	0x00000007
        /*0f6c*/ 	.word	0x000308a0
        /*0f70*/ 	.short	0x010a
        /*0f72*/ 	.byte	0x3f
	.zero		1


	//   ....[55]....
        /*0f74*/ 	.word	0x0001e240
        /*0f78*/ 	.word	0x00000007
        /*0f7c*/ 	.word	0x000308c0
        /*0f80*/ 	.short	0x010a
        /*0f82*/ 	.byte	0x3f
	.zero		1


	//   ....[56]....
        /*0f84*/ 	.word	0x0001e7d0
        /*0f88*/ 	.word	0x00000008
        /*0f8c*/ 	.word	0x000308a0
        /*0f90*/ 	.short	0x010a
        /*0f92*/ 	.byte	0x3f
	.zero		1


	//   ....[57]....
        /*0f94*/ 	.word	0x0001ec00
        /*0f98*/ 	.word	0x00000008
        /*0f9c*/ 	.word	0x000308c0
        /*0fa0*/ 	.short	0x010a
        /*0fa2*/ 	.byte	0x3f
	.zero		1


	//   ....[58]....
        /*0fa4*/ 	.word	0x0001fe30
        /*0fa8*/ 	.word	0x00000000
        /*0fac*/ 	.word	0x00030840
        /*0fb0*/ 	.short	0x010a
        /*0fb2*/ 	.byte	0x3f
	.zero		1


	//   ....[59]....
        /*0fb4*/ 	.word	0x00020de0
        /*0fb8*/ 	.word	0x00000008
        /*0fbc*/ 	.word	0x00030800
        /*0fc0*/ 	.short	0x0107
        /*0fc2*/ 	.byte	0x3f
	.zero		1


	//   ....[60]....
        /*0fc4*/ 	.word	0x00020ee0
        /*0fc8*/ 	.word	0x00000002
        /*0fcc*/ 	.word	0x00030800
        /*0fd0*/ 	.short	0x0101
        /*0fd2*/ 	.byte	0x3f
	.zero		1


	//   ....[61]....
        /*0fd4*/ 	.word	0x00020f00
        /*0fd8*/ 	.word	0x00000002
        /*0fdc*/ 	.word	0x00030820
        /*0fe0*/ 	.short	0x010a
        /*0fe2*/ 	.byte	0x3f
	.zero		1


	//   ....[62]....
        /*0fe4*/ 	.word	0x00021290
        /*0fe8*/ 	.word	0x00000003
        /*0fec*/ 	.word	0x00030840
        /*0ff0*/ 	.short	0x010a
        /*0ff2*/ 	.byte	0x3f
	.zero		1


	//   ....[63]....
        /*0ff4*/ 	.word	0x00021750
        /*0ff8*/ 	.word	0x00000002
        /*0ffc*/ 	.word	0x00030860
        /*1000*/ 	.short	0x010a
        /*1002*/ 	.byte	0x3f
	.zero		1


	//   ....[64]....
        /*1004*/ 	.word	0x00021f50
        /*1008*/ 	.word	0x00000003
        /*100c*/ 	.word	0x00030840
        /*1010*/ 	.short	0x010a
        /*1012*/ 	.byte	0x3f
	.zero		1


	//   ....[65]....
        /*1014*/ 	.word	0x00022410
        /*1018*/ 	.word	0x00000002
        /*101c*/ 	.word	0x00030860
        /*1020*/ 	.short	0x010a
        /*1022*/ 	.byte	0x3f
	.zero		1


	//   ....[66]....
        /*1024*/ 	.word	0x00022b60
        /*1028*/ 	.word	0x00000003
        /*102c*/ 	.word	0x00030840
        /*1030*/ 	.short	0x010a
        /*1032*/ 	.byte	0x3f
	.zero		1


	//   ....[67]....
        /*1034*/ 	.word	0x00023010
        /*1038*/ 	.word	0x00000002
        /*103c*/ 	.word	0x00030860
        /*1040*/ 	.short	0x010a
        /*1042*/ 	.byte	0x3f
	.zero		1


	//   ....[68]....
        /*1044*/ 	.word	0x000236e0
        /*1048*/ 	.word	0x00000000
        /*104c*/ 	.word	0x00030860
        /*1050*/ 	.short	0x010a
        /*1052*/ 	.byte	0x3f
	.zero		1


	//   ....[69]....
        /*1054*/ 	.word	0x00024960
        /*1058*/ 	.word	0x00000000
        /*105c*/ 	.word	0x00030820
        /*1060*/ 	.short	0x010a
        /*1062*/ 	.byte	0x3f
	.zero		1


	//   ....[70]....
        /*1064*/ 	.word	0x00024b40
        /*1068*/ 	.word	0x00000006
        /*106c*/ 	.word	0x00000000
        /*1070*/ 	.short	0x010a
        /*1072*/ 	.byte	0x3f
	.zero		1


	//   ....[71]....
        /*1074*/ 	.word	0x00024bb0
        /*1078*/ 	.word	0x00000007
        /*107c*/ 	.word	0x00000000
        /*1080*/ 	.short	0x010a
        /*1082*/ 	.byte	0x3f
	.zero		1


	//   ....[72]....
        /*1084*/ 	.word	0x00024c20
        /*1088*/ 	.word	0x00000004
        /*108c*/ 	.word	0x00000000
        /*1090*/ 	.short	0x010a
        /*1092*/ 	.byte	0x3f
	.zero		1


	//   ....[73]....
        /*1094*/ 	.word	0x00024c50
        /*1098*/ 	.word	0x00000003
        /*109c*/ 	.word	0x00000000
        /*10a0*/ 	.short	0x010a
        /*10a2*/ 	.byte	0x3f
	.zero		1


	//   ....[74]....
        /*10a4*/ 	.word	0x00024cb0
        /*10a8*/ 	.word	0x00000031
        /*10ac*/ 	.word	0x000308b0
        /*10b0*/ 	.short	0x010a
        /*10b2*/ 	.byte	0x3f
	.zero		1


	//   ....[75]....
        /*10b4*/ 	.word	0x00025040
        /*10b8*/ 	.word	0x00000005
        /*10bc*/ 	.word	0x00030800
        /*10c0*/ 	.short	0x010a
        /*10c2*/ 	.byte	0x3f
	.zero		1


	//   ....[76]....
        /*10c4*/ 	.word	0x00025410
        /*10c8*/ 	.word	0x0000003d
        /*10cc*/ 	.word	0x00030800
        /*10d0*/ 	.short	0x010a
        /*10d2*/ 	.byte	0x3f
	.zero		1


	//   ....[77]....
        /*10d4*/ 	.word	0x00025460
        /*10d8*/ 	.word	0x00000049
        /*10dc*/ 	.word	0x00030830
        /*10e0*/ 	.short	0x010a
        /*10e2*/ 	.byte	0x3f
	.zero		1


	//   ....[78]....
        /*10e4*/ 	.word	0x000254c0
        /*10e8*/ 	.word	0x0000000b
        /*10ec*/ 	.word	0x00030830
        /*10f0*/ 	.short	0x010a
        /*10f2*/ 	.byte	0x3f
	.zero		1


	//   ....[79]....
        /*10f4*/ 	.word	0x00025520
        /*10f8*/ 	.word	0x00000002
        /*10fc*/ 	.word	0x00030850
        /*1100*/ 	.short	0x010a
        /*1102*/ 	.byte	0x3f
	.zero		1


	//   ....[80]....
        /*1104*/ 	.word	0x00025580
        /*1108*/ 	.word	0x00000004
        /*110c*/ 	.word	0x00030830
        /*1110*/ 	.short	0x010a
        /*1112*/ 	.byte	0x3f
	.zero		1


	//   ....[81]....
        /*1114*/ 	.word	0x000255e0
        /*1118*/ 	.word	0x00000002
        /*111c*/ 	.word	0x00030850
        /*1120*/ 	.short	0x010a
        /*1122*/ 	.byte	0x3f
	.zero		1


	//   ....[82]....
        /*1124*/ 	.word	0x00025640
        /*1128*/ 	.word	0x00000004
        /*112c*/ 	.word	0x00030830
        /*1130*/ 	.short	0x010a
        /*1132*/ 	.byte	0x3f
	.zero		1


	//   ....[83]....
        /*1134*/ 	.word	0x000256a0
        /*1138*/ 	.word	0x00000002
        /*113c*/ 	.word	0x00030850
        /*1140*/ 	.short	0x010a
        /*1142*/ 	.byte	0x3f
	.zero		1


	//   ....[84]....
        /*1144*/ 	.word	0x00025700
        /*1148*/ 	.word	0x00000007
        /*114c*/ 	.word	0x00030850
        /*1150*/ 	.short	0x010a
        /*1152*/ 	.byte	0x3f
	.zero		1


	//   ....[85]....
        /*1154*/ 	.word	0x000258c0
        /*1158*/ 	.word	0x00000005
        /*115c*/ 	.word	0x00030820
        /*1160*/ 	.short	0x010a
        /*1162*/ 	.byte	0x3f
	.zero		1


	//   ....[86]....
        /*1164*/ 	.word	0x00025910
        /*1168*/ 	.word	0x00000007
        /*116c*/ 	.word	0x000308a0
        /*1170*/ 	.short	0x010a
        /*1172*/ 	.byte	0x3f
	.zero		1


	//   ....[87]....
        /*1174*/ 	.word	0x00025960
        /*1178*/ 	.word	0x00000007
        /*117c*/ 	.word	0x000308c0
        /*1180*/ 	.short	0x010a
        /*1182*/ 	.byte	0x3f
	.zero		1


	//   ....[88]....
        /*1184*/ 	.word	0x000259b0
        /*1188*/ 	.word	0x00000008
        /*118c*/ 	.word	0x000308a0
        /*1190*/ 	.short	0x010a
        /*1192*/ 	.byte	0x3f
	.zero		1


	//   ....[89]....
        /*1194*/ 	.word	0x00025a00
        /*1198*/ 	.word	0x00000008
        /*119c*/ 	.word	0x000308c0
        /*11a0*/ 	.short	0x010a
        /*11a2*/ 	.byte	0x3f
	.zero		1


	//   ....[90]....
        /*11a4*/ 	.word	0x00025ba0
        /*11a8*/ 	.word	0x00000000
        /*11ac*/ 	.word	0x00030840
        /*11b0*/ 	.short	0x010a
        /*11b2*/ 	.byte	0x3f
	.zero		1


	//   ....[91]....
        /*11b4*/ 	.word	0x000267b0
        /*11b8*/ 	.word	0x00000002
        /*11bc*/ 	.word	0x00030820
        /*11c0*/ 	.short	0x010a
        /*11c2*/ 	.byte	0x3f
	.zero		1


	//   ....[92]....
        /*11c4*/ 	.word	0x00026800
        /*11c8*/ 	.word	0x00000003
        /*11cc*/ 	.word	0x00030840
        /*11d0*/ 	.short	0x010a
        /*11d2*/ 	.byte	0x3f
	.zero		1


	//   ....[93]....
        /*11d4*/ 	.word	0x00026850
        /*11d8*/ 	.word	0x00000002
        /*11dc*/ 	.word	0x00030860
        /*11e0*/ 	.short	0x010a
        /*11e2*/ 	.byte	0x3f
	.zero		1


	//   ....[94]....
        /*11e4*/ 	.word	0x000268a0
        /*11e8*/ 	.word	0x00000003
        /*11ec*/ 	.word	0x00030840
        /*11f0*/ 	.short	0x010a
        /*11f2*/ 	.byte	0x3f
	.zero		1


	//   ....[95]....
        /*11f4*/ 	.word	0x000268f0
        /*11f8*/ 	.word	0x00000002
        /*11fc*/ 	.word	0x00030860
        /*1200*/ 	.short	0x010a
        /*1202*/ 	.byte	0x3f
	.zero		1


	//   ....[96]....
        /*1204*/ 	.word	0x00026940
        /*1208*/ 	.word	0x00000003
        /*120c*/ 	.word	0x00030840
        /*1210*/ 	.short	0x010a
        /*1212*/ 	.byte	0x3f
	.zero		1


	//   ....[97]....
        /*1214*/ 	.word	0x00026990
        /*1218*/ 	.word	0x00000002
        /*121c*/ 	.word	0x00030860
        /*1220*/ 	.short	0x010a
        /*1222*/ 	.byte	0x3f
	.zero		1


	//   ....[98]....
        /*1224*/ 	.word	0x000269e0
        /*1228*/ 	.word	0x00000000
        /*122c*/ 	.word	0x00030860
        /*1230*/ 	.short	0x010a
        /*1232*/ 	.byte	0x3f
	.zero		1


	//   ....[99]....
        /*1234*/ 	.word	0x00027470
        /*1238*/ 	.word	0x00000000
        /*123c*/ 	.word	0x00030820
        /*1240*/ 	.short	0x010a
        /*1242*/ 	.byte	0x3f
	.zero		1


	//   ....[100]....
        /*1244*/ 	.word	0x00027610
        /*1248*/ 	.word	0x00000006
        /*124c*/ 	.word	0x00000000
        /*1250*/ 	.short	0x010a
        /*1252*/ 	.byte	0x3f
	.zero		1


	//   ....[101]....
        /*1254*/ 	.word	0x00027660
        /*1258*/ 	.word	0x00000007
        /*125c*/ 	.word	0x00000000
        /*1260*/ 	.short	0x010a
        /*1262*/ 	.byte	0x3f
	.zero		1


	//   ....[102]....
        /*1264*/ 	.word	0x000276b0
        /*1268*/ 	.word	0x00000004
        /*126c*/ 	.word	0x00000000
        /*1270*/ 	.short	0x010a
        /*1272*/ 	.byte	0x3f
	.zero		1


	//   ....[103]....
        /*1274*/ 	.word	0x000289d0
        /*1278*/ 	.word	0x0000000a
        /*127c*/ 	.word	0x00000000
        /*1280*/ 	.short	0x010a
        /*1282*/ 	.byte	0x3f
	.zero		1


	//   ....[104]....
        /*1284*/ 	.word	0x0002d060
        /*1288*/ 	.word	0x0000004a
        /*128c*/ 	.word	0x00000000
        /*1290*/ 	.short	0x010a
        /*1292*/ 	.byte	0x3f
	.zero		1


	//   ....[105]....
        /*1294*/ 	.word	0x000313e0
        /*1298*/ 	.word	0x0000000a
        /*129c*/ 	.word	0x00000000
        /*12a0*/ 	.short	0x010a
        /*12a2*/ 	.byte	0x3f
	.zero		1


	//   ....[106]....
        /*12a4*/ 	.word	0x000320a0
        /*12a8*/ 	.word	0x0000000a
        /*12ac*/ 	.word	0x00000000
        /*12b0*/ 	.short	0x0101
        /*12b2*/ 	.byte	0x3f
	.zero		1


	//   ....[107]....
        /*12b4*/ 	.word	0x000320d0
        /*12b8*/ 	.word	0x0000000a
        /*12bc*/ 	.word	0x00000000
        /*12c0*/ 	.short	0x010a
        /*12c2*/ 	.byte	0x3f
	.zero		1


	//   ....[108]....
        /*12c4*/ 	.word	0x00032120
        /*12c8*/ 	.word	0x0000004a
        /*12cc*/ 	.word	0x00000000
        /*12d0*/ 	.short	0x010a
        /*12d2*/ 	.byte	0x3f
	.zero		1


	//   ....[109]....
        /*12d4*/ 	.word	0x00032170
        /*12d8*/ 	.word	0x0000000a
        /*12dc*/ 	.word	0x00000000
        /*12e0*/ 	.short	0x010a
        /*12e2*/ 	.byte	0x3f
	.zero		1


	//----- nvinfo : EIATTR_NUM_MBARRIERS
	.align		4
.L_831:
        /*12e4*/ 	.byte	0x03, 0x38
        /*12e6*/ 	.short	0x0016


	//----- nvinfo : EIATTR_EXIT_INSTR_OFFSETS
	.align		4
        /*12e8*/ 	.byte	0x04, 0x1c
        /*12ea*/ 	.short	(.L_833 - .L_832)


	//   ....[0]....
.L_832:
        /*12ec*/ 	.word	0x00000b60


	//   ....[1]....
        /*12f0*/ 	.word	0x0001c280


	//   ....[2]....
        /*12f4*/ 	.word	0x00024ca0


	//----- nvinfo : EIATTR_MAX_THREADS
	.align		4
.L_833:
        /*12f8*/ 	.byte	0x04, 0x05
        /*12fa*/ 	.short	(.L_835 - .L_834)
.L_834:
        /*12fc*/ 	.word	0x00000180
        /*1300*/ 	.word	0x00000001
        /*1304*/ 	.word	0x00000001


	//----- nvinfo : EIATTR_CRS_STACK_SIZE
	.align		4
.L_835:
        /*1308*/ 	.byte	0x04, 0x1e
        /*130a*/ 	.short	(.L_837 - .L_836)
.L_836:
        /*130c*/ 	.word	0x00000000


	//----- nvinfo : EIATTR_CBANK_PARAM_SIZE
	.align		4
.L_837:
        /*1310*/ 	.byte	0x03, 0x19
        /*1312*/ 	.short	0x0af0


	//----- nvinfo : EIATTR_PARAM_CBANK
	.align		4
        /*1314*/ 	.byte	0x04, 0x0a
        /*1316*/ 	.short	(.L_839 - .L_838)
	.align		4
.L_838:
        /*1318*/ 	.word	index@(.nv.constant0._ZN7cutlass13device_kernelIN5flash11enable_sm90INS1_16FlashAttnFwdSm90INS1_25CollectiveMainloopFwdSm90ILi2EN4cute5tupleIJNS5_1CILi1EEES8_S8_EEENS6_IJNS7_ILi128EEENS7_ILi96EEENS7_ILi192EEEEEELi192ENS_10bfloat16_tEfNS_4arch4Sm90ELb0ELb1ELb1ELb1ELb0ELb1ELb0ELb1ELb1ELb1ELb0ELb0EEENS1_21CollectiveEpilogueFwdINS6_IJSA_SC_SB_EEES9_SE_SG_Li256ELb1ELb1ELb0ELb0EEENS1_36VarlenDynamicPersistentTileSchedulerILi128ELi96ELi256ELi128ELb0ELb1ELb1ELb1ELb0ELb1EEEEEEEEEvNT_6ParamsE)
        /*131c*/ 	.short	0x0210
        /*131e*/ 	.short	0x0af0


	//----- nvinfo : EIATTR_SW_WAR
	.align		4
.L_839:
        /*1320*/ 	.byte	0x04, 0x36
        /*1322*/ 	.short	(.L_841 - .L_840)
.L_840:
        /*1324*/ 	.word	0x00000008
.L_841:


//--------------------- .nv.info._ZN7cutlass13device_kernelIN5flash11enable_sm90INS1_16FlashAttnFwdSm90INS1_25CollectiveMainloopFwdSm90ILi2EN4cute5tupleIJNS5_1CILi1EEES8_S8_EEENS6_IJNS7_ILi128EEENS7_ILi112EEENS7_ILi192EEEEEELi192ENS_10bfloat16_tEfNS_4arch4Sm90ELb1ELb0ELb1ELb0ELb0ELb0ELb0ELb1ELb1ELb1ELb0ELb0EEENS1_21CollectiveEpilogueFwdINS6_IJSA_SC_SB_EEES9_SE_SG_Li256ELb0ELb1ELb0ELb0EEENS1_30DynamicPersistentTileSchedulerILi256ELi128ELb0ELb1ELb1EEEEEEEEEvNT_6ParamsE --------------------------
	.section	.nv.info._ZN7cutlass13device_kernelIN5flash11enable_sm90INS1_16FlashAttnFwdSm90INS1_25CollectiveMainloopFwdSm90ILi2EN4cute5tupleIJNS5_1CILi1EEES8_S8_EEENS6_IJNS7_ILi128EEENS7_ILi112EEENS7_ILi192EEEEEELi192ENS_10bfloat16_tEfNS_4arch4Sm90ELb1ELb0ELb1ELb0ELb0ELb0ELb0ELb1ELb1ELb1ELb0ELb0EEENS1_21CollectiveEpilogueFwdINS6_IJSA_SC_SB_EEES9_SE_SG_Li256ELb0ELb1ELb0ELb0EEENS1_30DynamicPersistentTileSchedulerILi256ELi128ELb0ELb1ELb1EEEEEEEEEvNT_6ParamsE,"",@"SHT_CUDA_INFO"
	.sectionflags	@""
	.align	4


	//----- nvinfo : EIATTR_CUDA_API_VERSION
	.align		4
        /*0000*/ 	.byte	0x04, 0x37
        /*0002*/ 	.short	(.L_843 - .L_842)
.L_842:
        /*0004*/ 	.word	0x00000082


	//----- nvinfo : EIATTR_KPARAM_INFO
	.align		4
.L_843:
        /*0008*/ 	.byte	0x04, 0x17
        /*000a*/ 	.short	(.L_845 - .L_844)
.L_844:
        /*000c*/ 	.word	0x00000000
        /*0010*/ 	.short	0x0000
        /*0012*/ 	.short	0x0070
        /*0014*/ 	.byte	0x00, 0xf0, 0x01, 0x2a


	//----- nvinfo : EIATTR_SPARSE_MMA_MASK
	.align		4
.L_845:
        /*0018*/ 	.byte	0x03, 0x50
        /*001a*/ 	.short	0x0000


	//----- nvinfo : EIATTR_MAXREG_COUNT
	.align		4
        /*001c*/ 	.byte	0x03, 0x1b
        /*001e*/ 	.short	0x00a8


	//----- nvinfo : EIATTR_NUM_BARRIERS
	.align		4
        /*0020*/ 	.byte	0x02, 0x4c
        /*0022*/ 	.byte	0x09
	.zero		1


	//----- nvinfo : EIATTR_EXTERNS
	.align		4
        /*0024*/ 	.byte	0x04, 0x0f
        /*0026*/ 	.short	(.L_847 - .L_846)


	//   ....[0]....
	.align		4
.L_846:
        /*0028*/ 	.word	index@(__assertfail)


	//----- nvinfo : EIATTR_ANNOTATIONS
	.align		4
.L_847:
        /*002c*/ 	.byte	0x04, 0x55
        /*002e*/ 	.short	(.L_849 - .L_848)


	//   ....[0]....
.L_848:
        /* <DEDUP_REMOVED lines=31> */


	//----- nvinfo : EIATTR_MERCURY_ISA_VERSION
	.align		4
.L_849:
        /*0210*/ 	.byte	0x03, 0x5f
        /*0212*/ 	.short	0x0101


	//----- nvinfo : EIATTR_INT_WARP_WIDE_INSTR_OFFSETS
	.align		4
        /*0214*/ 	.byte	0x04, 0x31
        /*0216*/ 	.short	(.L_851 - .L_850)


	//   ....[0]....
.L_850:
        /*0218*/ 	.word	0x00000120


	//   ....[1]....
        /*021c*/ 	.word	0x00000160


	//   ....[2]....
        /*0220*/ 	.word	0x00000220


	//   ....[3]....
        /*0224*/ 	.word	0x00012aa0


	//   ....[4]....
        /*0228*/ 	.word	0x00012b40


	//   ....[5]....
        /*022c*/ 	.word	0x00016520


	//   ....[6]....
        /*0230*/ 	.word	0x000165c0


	//----- nvinfo : EIATTR_COOP_GROUP_MASK_REGIDS
	.align		4
.L_851:
        /*0234*/ 	.byte	0x04, 0x29
        /*0236*/ 	.short	(.L_853 - .L_852)


	//   ....[0]....
.L_852:
        /*0238*/ 	.word	0xffffffff


	//   ....[1]....
        /*023c*/ 	.word	0xffffffff


	//   ....[2]....
        /*0240*/ 	.word	0xffffffff


	//   ....[3]....
        /*0244*/ 	.word	0xffffffff


	//   ....[4]....
        /*0248*/ 	.word	0xffffffff


	//   ....[5]....
        /*024c*/ 	.word	0xffffffff


	//   ....[6]....
        /*0250*/ 	.word	0xffffffff


	//   ....[7]....
        /*0254*/ 	.word	0xffffffff


	//   ....[8]....
        /*0258*/ 	.word	0xffffffff


	//   ....[9]....
        /*025c*/ 	.word	0xffffffff


	//   ....[10]....
        /*0260*/ 	.word	0xffffffff


	//   ....[11]....
        /*0264*/ 	.word	0xffffffff


	//   ....[12]....
        /*0268*/ 	.word	0xffffffff


	//   ....[13]....
        /*026c*/ 	.word	0xffffffff


	//   ....[14]....
        /*0270*/ 	.word	0xffffffff


	//   ....[15]....
        /*0274*/ 	.word	0xffffffff


	//   ....[16]....
        /*0278*/ 	.word	0xffffffff


	//   ....[17]....
        /*027c*/ 	.word	0xffffffff


	//   ....[18]....
        /*0280*/ 	.word	0xffffffff


	//   ....[19]....
        /*0284*/ 	.word	0xffffffff


	//   ....[20]....
        /*0288*/ 	.word	0xffffffff


	//   ....[21]....
        /*028c*/ 	.word	0xffffffff


	//   ....[22]....
        /*0290*/ 	.word	0xffffffff


	//   ....[23]....
        /*0294*/ 	.word	0xffffffff


	//   ....[24]....
        /*0298*/ 	.word	0xffffffff


	//   ....[25]....
        /*029c*/ 	.word	0xffffffff


	//   ....[26]....
        /*02a0*/ 	.word	0xffffffff


	//   ....[27]....
        /*02a4*/ 	.word	0xffffffff


	//   ....[28]....
        /*02a8*/ 	.word	0xffffffff


	//   ....[29]....
        /*02ac*/ 	.word	0xffffffff


	//   ....[30]....
        /*02b0*/ 	.word	0xffffffff


	//   ....[31]....
        /*02b4*/ 	.word	0xffffffff


	//   ....[32]....
        /*02b8*/ 	.word	0xffffffff


	//   ....[33]....
        /*02bc*/ 	.word	0xffffffff


	//   ....[34]....
        /*02c0*/ 	.word	0xffffffff


	//   ....[35]....
        /*02c4*/ 	.word	0xffffffff


	//   ....[36]....
        /*02c8*/ 	.word	0xffffffff


	//   ....[37]....
        /*02cc*/ 	.word	0xffffffff


	//   ....[38]....
        /*02d0*/ 	.word	0xffffffff


	//   ....[39]....
        /*02d4*/ 	.word	0xffffffff


	//   ....[40]....
        /*02d8*/ 	.word	0xffffffff


	//   ....[41]....
        /*02dc*/ 	.word	0xffffffff


	//   ....[42]....
        /*02e0*/ 	.word	0xffffffff


	//   ....[43]....
        /*02e4*/ 	.word	0xffffffff


	//   ....[44]....
        /*02e8*/ 	.word	0xffffffff


	//   ....[45]....
        /*02ec*/ 	.word	0xffffffff


	//   ....[46]....
        /*02f0*/ 	.word	0xffffffff


	//   ....[47]....
        /*02f4*/ 	.word	0xffffffff


	//   ....[48]....
        /*02f8*/ 	.word	0xffffffff


	//   ....[49]....
        /*02fc*/ 	.word	0xffffffff


	//   ....[50]....
        /*0300*/ 	.word	0xffffffff


	//   ....[51]....
        /*0304*/ 	.word	0xffffffff


	//   ....[52]....
        /*0308*/ 	.word	0xffffffff


	//   ....[53]....
        /*030c*/ 	.word	0xffffffff


	//   ....[54]....
        /*0310*/ 	.word	0xffffffff


	//   ....[55]....
        /*0314*/ 	.word	0xffffffff


	//   ....[56]....
        /*0318*/ 	.word	0xffffffff


	//   ....[57]....
        /*031c*/ 	.word	0xffffffff


	//   ....[58]....
        /*0320*/ 	.word	0xffffffff


	//   ....[59]....
        /*0324*/ 	.word	0xffffffff


	//   ....[60]....
        /*0328*/ 	.word	0xffffffff


	//   ....[61]....
        /*032c*/ 	.word	0xffffffff


	//   ....[62]....
        /*0330*/ 	.word	0xffffffff


	//   ....[63]....
        /*0334*/ 	.word	0xffffffff


	//   ....[64]....
        /*0338*/ 	.word	0xffffffff


	//   ....[65]....
        /*033c*/ 	.word	0xffffffff


	//   ....[66]....
        /*0340*/ 	.word	0xffffffff


	//   ....[67]....
        /*0344*/ 	.word	0xffffffff


	//   ....[68]....
        /*0348*/ 	.word	0x0500000f


	//   ....[69]....
        /*034c*/ 	.word	0x0500000f


	//   ....[70]....
        /*0350*/ 	.word	0x0500000f


	//   ....[71]....
        /*0354*/ 	.word	0x0500000f


	//   ....[72]....
        /*0358*/ 	.word	0x0500000f


	//   ....[73]....
        /*035c*/ 	.word	0x0500000f


	//   ....[74]....
        /*0360*/ 	.word	0x0500000f


	//   ....[75]....
        /*0364*/ 	.word	0x0500000f


	//   ....[76]....
        /*0368*/ 	.word	0x0500000f


	//   ....[77]....
        /*036c*/ 	.word	0x0500000f


	//   ....[78]....
        /*0370*/ 	.word	0x0500000f


	//   ....[79]....
        /*0374*/ 	.word	0x0500000f


	//   ....[80]....
        /*0378*/ 	.word	0x0500000f


	//   ....[81]....
        /*037c*/ 	.word	0x0500000f


	//   ....[82]....
        /*0380*/ 	.word	0x0500000f


	//   ....[83]....
        /*0384*/ 	.word	0x0500000f


	//   ....[84]....
        /*0388*/ 	.word	0x0500000f


	//   ....[85]....
        /*038c*/ 	.word	0x0500000f


	//   ....[86]....
        /*0390*/ 	.word	0x0500000f


	//----- nvinfo : EIATTR_COOP_GROUP_INSTR_OFFSETS
	.align		4
.L_853:
        /*0394*/ 	.byte	0x04, 0x28
        /*0396*/ 	.short	(.L_855 - .L_854)


	//   ....[0]....
.L_854:
        /*0398*/ 	.word	0x00000060


	//   ....[1]....
        /*039c*/ 	.word	0x00000130


	//   ....[2]....
        /*03a0*/ 	.word	0x00000230


	//   ....[3]....
        /*03a4*/ 	.word	0x000003a0


	//   ....[4]....
        /*03a8*/ 	.word	0x00000500


	//   ....[5]....
        /*03ac*/ 	.word	0x00000620


	//   ....[6]....
        /*03b0*/ 	.word	0x00000780


	//   ....[7]....
        /*03b4*/ 	.word	0x00001580


	//   ....[8]....
        /*03b8*/ 	.word	0x00003fa0


	//   ....[9]....
        /*03bc*/ 	.word	0x00003fe0


	//   ....[10]....
        /*03c0*/ 	.word	0x00004ad0


	//   ....[11]....
        /*03c4*/ 	.word	0x00004ba0


	//   ....[12]....
        /*03c8*/ 	.word	0x00005430


	//   ....[13]....
        /*03cc*/ 	.word	0x000054a0


	//   ....[14]....
        /*03d0*/ 	.word	0x00009040


	//   ....[15]....
        /*03d4*/ 	.word	0x00009070


	//   ....[16]....
        /*03d8*/ 	.word	0x00009830


	//   ....[17]....
        /*03dc*/ 	.word	0x000098f0


	//   ....[18]....
        /*03e0*/ 	.word	0x00009fd0


	//   ....[19]....
        /*03e4*/ 	.word	0x0000a030


	//   ....[20]....
        /*03e8*/ 	.word	0x0000de10


	//   ....[21]....
        /*03ec*/ 	.word	0x0000de40


	//   ....[22]....
        /*03f0*/ 	.word	0x0000e200


	//   ....[23]....
        /*03f4*/ 	.word	0x0000e360


	//   ....[24]....
        /*03f8*/ 	.word	0x0000f510


	//   ....[25]....
        /*03fc*/ 	.word	0x0000f550


	//   ....[26]....
        /*0400*/ 	.word	0x0000f620


	//   ....[27]....
        /*0404*/ 	.word	0x0000f630


	//   ....[28]....
        /*0408*/ 	.word	0x00010b30


	//   ....[29]....
        /*040c*/ 	.word	0x00010ba0


	//   ....[30]....
        /*0410*/ 	.word	0x00010c10


	//   ....[31]....
        /*0414*/ 	.word	0x00010c40


	//   ....[32]....
        /*0418*/ 	.word	0x00011300


	//   ....[33]....
        /*041c*/ 	.word	0x00011320


	//   ....[34]....
        /*0420*/ 	.word	0x00011440


	//   ....[35]....
        /*0424*/ 	.word	0x00011460


	//   ....[36]....
        /*0428*/ 	.word	0x00011570


	//   ....[37]....
        /*042c*/ 	.word	0x00011590


	//   ....[38]....
        /*0430*/ 	.word	0x000116b0


	//   ....[39]....
        /*0434*/ 	.word	0x000116d0


	//   ....[40]....
        /*0438*/ 	.word	0x00011d70


	//   ....[41]....
        /*043c*/ 	.word	0x00011da0


	//   ....[42]....
        /*0440*/ 	.word	0x00011ec0


	//   ....[43]....
        /*0444*/ 	.word	0x00011ee0


	//   ....[44]....
        /*0448*/ 	.word	0x00011ff0


	//   ....[45]....
        /*044c*/ 	.word	0x00012010


	//   ....[46]....
        /*0450*/ 	.word	0x00012130


	//   ....[47]....
        /*0454*/ 	.word	0x00012150


	//   ....[48]....
        /*0458*/ 	.word	0x000122f0


	//   ....[49]....
        /*045c*/ 	.word	0x00013090


	//   ....[50]....
        /*0460*/ 	.word	0x00013ac0


	//   ....[51]....
        /*0464*/ 	.word	0x00013b00


	//   ....[52]....
        /*0468*/ 	.word	0x00013bd0


	//   ....[53]....
        /*046c*/ 	.word	0x00013be0


	//   ....[54]....
        /*0470*/ 	.word	0x00013c70


	//   ....[55]....
        /*0474*/ 	.word	0x00013c80


	//   ....[56]....
        /*0478*/ 	.word	0x00013d10


	//   ....[57]....
        /*047c*/ 	.word	0x00013d20


	//   ....[58]....
        /*0480*/ 	.word	0x00013db0


	//   ....[59]....
        /*0484*/ 	.word	0x00013dc0


	//   ....[60]....
        /*0488*/ 	.word	0x00013e50


	//   ....[61]....
        /*048c*/ 	.word	0x00013e60


	//   ....[62]....
        /*0490*/ 	.word	0x00013ef0


	//   ....[63]....
        /*0494*/ 	.word	0x00013f00


	//   ....[64]....
        /*0498*/ 	.word	0x00013f10


	//   ....[65]....
        /*049c*/ 	.word	0x00013f20


	//   ....[66]....
        /*04a0*/ 	.word	0x00016c10


	//   ....[67]....
        /*04a4*/ 	.word	0x00016e00


	//   ....[68]....
        /*04a8*/ 	.word	0x00017370


	//   ....[69]....
        /*04ac*/ 	.word	0x000174e0


	//   ....[70]....
        /*04b0*/ 	.word	0x00017550


	//   ....[71]....
        /*04b4*/ 	.word	0x00017690


	//   ....[72]....
        /*04b8*/ 	.word	0x000176e0


	//   ....[73]....
        /*04bc*/ 	.word	0x00017800


	//   ....[74]....
        /*04c0*/ 	.word	0x00017850


	//   ....[75]....
        /*04c4*/ 	.word	0x00017970


	//   ....[76]....
        /*04c8*/ 	.word	0x000179c0


	//   ....[77]....
        /*04cc*/ 	.word	0x00017ae0


	//   ....[78]....
        /*04d0*/ 	.word	0x00017b30


	//   ....[79]....
        /*04d4*/ 	.word	0x00017c50


	//   ....[80]....
        /*04d8*/ 	.word	0x00017ca0


	//   ....[81]....
        /*04dc*/ 	.word	0x00017dc0


	//   ....[82]....
        /*04e0*/ 	.word	0x00017e10


	//   ....[83]....
        /*04e4*/ 	.word	0x00017f10


	//   ....[84]....
        /*04e8*/ 	.word	0x00017f60


	//   ....[85]....
        /*04ec*/ 	.word	0x00018280


	//   ....[86]....
        /*04f0*/ 	.word	0x000183a0


	//----- nvinfo : EIATTR_REG_RECONFIG
	.align		4
.L_855:
        /*04f4*/ 	.byte	0x01, 0x54
	.zero		2


	//----- nvinfo : EIATTR_SYSCALL_OFFSETS
	.align		4
        /*04f8*/ 	.byte	0x04, 0x46
        /*04fa*/ 	.short	(.L_857 - .L_856)


	//   ....[0]....
.L_856:
        /*04fc*/ 	.word	0x00001760


	//   ....[1]....
        /*0500*/ 	.word	0x00012cb0


	//   ....[2]....
        /*0504*/ 	.word	0x00012e00


	//   ....[3]....
        /*0508*/ 	.word	0x00012ef0


	//   ....[4]....
        /*050c*/ 	.word	0x000136c0


	//----- nvinfo : EIATTR_MBARRIER_INSTR_OFFSETS
	.align		4
.L_857:
        /*0510*/ 	.byte	0x04, 0x39
        /*0512*/ 	.short	(.L_859 - .L_858)


	//   ....[0]....
.L_858:
        /*0514*/ 	.word	0x00000250
        /*0518*/ 	.word	0x000000ff
        /*051c*/ 	.word	0x00036800
        /*0520*/ 	.short	0x0100
        /*0522*/ 	.byte	0x08
	.zero		1


	//   ....[1]....
        /*0524*/ 	.word	0x00000260
        /*0528*/ 	.word	0x000000ff
        /*052c*/ 	.word	0x00036820
        /*0530*/ 	.short	0x0100
        /*0532*/ 	.byte	0x08
	.zero		1


	//   ....[2]....
        /*0534*/ 	.word	0x00000350
        /*0538*/ 	.word	0x000000ff
        /*053c*/ 	.word	0x00036830
        /*0540*/ 	.short	0x0100
        /*0542*/ 	.byte	0x08
	.zero		1


	//   ....[3]....
        /*0544*/ 	.word	0x00000360
        /*0548*/ 	.word	0x000000ff
        /*054c*/ 	.word	0x00036840
        /*0550*/ 	.short	0x0100
        /*0552*/ 	.byte	0x08
	.zero		1


	//   ....[4]....
        /*0554*/ 	.word	0x00000370
        /*0558*/ 	.word	0x000000ff
        /*055c*/ 	.word	0x00036838
        /*0560*/ 	.short	0x0100
        /*0562*/ 	.byte	0x08
	.zero		1


	//   ....[5]....
        /*0564*/ 	.word	0x00000380
        /*0568*/ 	.word	0x000000ff
        /*056c*/ 	.word	0x00036848
        /*0570*/ 	.short	0x0100
        /*0572*/ 	.byte	0x08
	.zero		1


	//   ....[6]....
        /*0574*/ 	.word	0x000004b0
        /*0578*/ 	.word	0x000000ff
        /*057c*/ 	.word	0x00036850
        /*0580*/ 	.short	0x0100
        /*0582*/ 	.byte	0x08
	.zero		1


	//   ....[7]....
        /*0584*/ 	.word	0x000004c0
        /*0588*/ 	.word	0x000000ff
        /*058c*/ 	.word	0x00036860
        /*0590*/ 	.short	0x0100
        /*0592*/ 	.byte	0x08
	.zero		1


	//   ....[8]....
        /*0594*/ 	.word	0x000004d0
        /*0598*/ 	.word	0x000000ff
        /*059c*/ 	.word	0x00036858
        /*05a0*/ 	.short	0x0100
        /*05a2*/ 	.byte	0x08
	.zero		1


	//   ....[9]....
        /*05a4*/ 	.word	0x000004e0
        /*05a8*/ 	.word	0x000000ff
        /*05ac*/ 	.word	0x00036868
        /*05b0*/ 	.short	0x0100
        /*05b2*/ 	.byte	0x08
	.zero		1


	//   ....[10]....
        /*05b4*/ 	.word	0x000005d0
        /*05b8*/ 	.word	0x000000ff
        /*05bc*/ 	.word	0x00036870
        /*05c0*/ 	.short	0x0100
        /*05c2*/ 	.byte	0x06
	.zero		1


	//   ....[11]....
        /*05c4*/ 	.word	0x000005e0
        /*05c8*/ 	.word	0x000000ff
        /*05cc*/ 	.word	0x00036880
        /*05d0*/ 	.short	0x0100
        /*05d2*/ 	.byte	0x06
	.zero		1


	//   ....[12]....
        /*05d4*/ 	.word	0x000005f0
        /*05d8*/ 	.word	0x000000ff
        /*05dc*/ 	.word	0x00036878
        /*05e0*/ 	.short	0x0100
        /*05e2*/ 	.byte	0x06
	.zero		1


	//   ....[13]....
        /*05e4*/ 	.word	0x00000600
        /*05e8*/ 	.word	0x000000ff
        /*05ec*/ 	.word	0x00036888
        /*05f0*/ 	.short	0x0100
        /*05f2*/ 	.byte	0x06
	.zero		1


	//   ....[14]....
        /*05f4*/ 	.word	0x00000730
        /*05f8*/ 	.word	0x000000ff
        /*05fc*/ 	.word	0x00036890
        /*0600*/ 	.short	0x0100
        /*0602*/ 	.byte	0x08
	.zero		1


	//   ....[15]....
        /*0604*/ 	.word	0x00000740
        /*0608*/ 	.word	0x000000ff
        /*060c*/ 	.word	0x000368a0
        /*0610*/ 	.short	0x0100
        /*0612*/ 	.byte	0x08
	.zero		1


	//   ....[16]....
        /*0614*/ 	.word	0x00000750
        /*0618*/ 	.word	0x000000ff
        /*061c*/ 	.word	0x00036898
        /*0620*/ 	.short	0x0100
        /*0622*/ 	.byte	0x08
	.zero		1


	//   ....[17]....
        /*0624*/ 	.word	0x00000760
        /*0628*/ 	.word	0x000000ff
        /*062c*/ 	.word	0x000368a8
        /*0630*/ 	.short	0x0100
        /*0632*/ 	.byte	0x08
	.zero		1


	//   ....[18]....
        /*0634*/ 	.word	0x00000890
        /*0638*/ 	.word	0x000000ff
        /*063c*/ 	.word	0x000368b0
        /*0640*/ 	.short	0x0100
        /*0642*/ 	.byte	0x08
	.zero		1


	//   ....[19]....
        /*0644*/ 	.word	0x000008a0
        /*0648*/ 	.word	0x000000ff
        /*064c*/ 	.word	0x000368c0
        /*0650*/ 	.short	0x0100
        /*0652*/ 	.byte	0x08
	.zero		1


	//   ....[20]....
        /*0654*/ 	.word	0x000008b0
        /*0658*/ 	.word	0x000000ff
        /*065c*/ 	.word	0x000368b8
        /*0660*/ 	.short	0x0100
        /*0662*/ 	.byte	0x08
	.zero		1


	//   ....[21]....
        /*0664*/ 	.word	0x000008c0
        /*0668*/ 	.word	0x000000ff
        /*066c*/ 	.word	0x000368c8
        /*0670*/ 	.short	0x0100
        /*0672*/ 	.byte	0x08
	.zero		1


	//   ....[22]....
        /*0674*/ 	.word	0x000017c0
        /*0678*/ 	.word	0x000000ff
        /*067c*/ 	.word	0x00036800
        /*0680*/ 	.short	0x010a
        /*0682*/ 	.byte	0x25
	.zero		1


	//   ....[23]....
        /*0684*/ 	.word	0x00001840
        /*0688*/ 	.word	0x00000000
        /*068c*/ 	.word	0x00036830
        /*0690*/ 	.short	0x010a
        /*0692*/ 	.byte	0x3f
	.zero		1


	//   ....[24]....
        /*0694*/ 	.word	0x000018a0
        /*0698*/ 	.word	0x00000000
        /*069c*/ 	.word	0x00036830
        /*06a0*/ 	.short	0x010a
        /*06a2*/ 	.byte	0x3f
	.zero		1


	//   ....[25]....
        /*06a4*/ 	.word	0x000048c0
        /*06a8*/ 	.word	0x00000000
        /*06ac*/ 	.word	0x00000000
        /*06b0*/ 	.short	0x0101
        /*06b2*/ 	.byte	0x3f
	.zero		1


	//   ....[26]....
        /*06b4*/ 	.word	0x00006200
        /*06b8*/ 	.word	0x000000ff
        /*06bc*/ 	.word	0x00036830
        /*06c0*/ 	.short	0x010a
        /*06c2*/ 	.byte	0x07
	.zero		1


	//   ....[27]....
        /*06c4*/ 	.word	0x00006240
        /*06c8*/ 	.word	0x000000ff
        /*06cc*/ 	.word	0x00036830
        /*06d0*/ 	.short	0x010a
        /*06d2*/ 	.byte	0x07
	.zero		1


	//   ....[28]....
        /*06d4*/ 	.word	0x00008780
        /*06d8*/ 	.word	0x000000ff
        /*06dc*/ 	.word	0x00036850
        /*06e0*/ 	.short	0x010a
        /*06e2*/ 	.byte	0x0a
	.zero		1


	//   ....[29]....
        /*06e4*/ 	.word	0x000087c0
        /*06e8*/ 	.word	0x000000ff
        /*06ec*/ 	.word	0x00036850
        /*06f0*/ 	.short	0x010a
        /*06f2*/ 	.byte	0x0a
	.zero		1


	//   ....[30]....
        /*06f4*/ 	.word	0x0000a620
        /*06f8*/ 	.word	0x0000000a
        /*06fc*/ 	.word	0x00000000
        /*0700*/ 	.short	0x0101
        /*0702*/ 	.byte	0x3f
	.zero		1


	//   ....[31]....
        /*0704*/ 	.word	0x0000a6b0
        /*0708*/ 	.word	0x00000004
        /*070c*/ 	.word	0x00000000
        /*0710*/ 	.short	0x0101
        /*0712*/ 	.byte	0x3f
	.zero		1


	//   ....[32]....
        /*0714*/ 	.word	0x0000ace0
        /*0718*/ 	.word	0x000000ff
        /*071c*/ 	.word	0x00036830
        /*0720*/ 	.short	0x010a
        /*0722*/ 	.byte	0x04
	.zero		1


	//   ....[33]....
        /*0724*/ 	.word	0x0000ad20
        /*0728*/ 	.word	0x000000ff
        /*072c*/ 	.word	0x00036830
        /*0730*/ 	.short	0x010a
        /*0732*/ 	.byte	0x04
	.zero		1


	//   ....[34]....
        /*0734*/ 	.word	0x0000d260
        /*0738*/ 	.word	0x000000ff
        /*073c*/ 	.word	0x00036850
        /*0740*/ 	.short	0x010a
        /*0742*/ 	.byte	0x0a
	.zero		1


	//   ....[35]....
        /*0744*/ 	.word	0x0000d2a0
        /*0748*/ 	.word	0x000000ff
        /*074c*/ 	.word	0x00036850
        /*0750*/ 	.short	0x010a
        /*0752*/ 	.byte	0x0a
	.zero		1


	//   ....[36]....
        /*0754*/ 	.word	0x0000e880
        /*0758*/ 	.word	0x00000092
        /*075c*/ 	.word	0x00000000
        /*0760*/ 	.short	0x0101
        /*0762*/ 	.byte	0x3f
	.zero		1


	//   ....[37]....
        /*0764*/ 	.word	0x0000e920
        /*0768*/ 	.word	0x00000092
        /*076c*/ 	.word	0x00000000
        /*0770*/ 	.short	0x0101
        /*0772*/ 	.byte	0x3f
	.zero		1


	//   ....[38]....
        /*0774*/ 	.word	0x0000f480
        /*0778*/ 	.word	0x000000ff
        /*077c*/ 	.word	0x00036850
        /*0780*/ 	.short	0x010a
        /*0782*/ 	.byte	0x05
	.zero		1


	//   ....[39]....
        /*0784*/ 	.word	0x0000f4c0
        /*0788*/ 	.word	0x000000ff
        /*078c*/ 	.word	0x00036850
        /*0790*/ 	.short	0x010a
        /*0792*/ 	.byte	0x05
	.zero		1


	//   ....[40]....
        /*0794*/ 	.word	0x0000f9c0
        /*0798*/ 	.word	0x00000079
        /*079c*/ 	.word	0x00000000
        /*07a0*/ 	.short	0x0101
        /*07a2*/ 	.byte	0x3f
	.zero		1


	//   ....[41]....
        /*07a4*/ 	.word	0x000112f0
        /*07a8*/ 	.word	0x0000005a
        /*07ac*/ 	.word	0x00000000
        /*07b0*/ 	.short	0x0101
        /*07b2*/ 	.byte	0x3f
	.zero		1


	//   ....[42]....
        /*07b4*/ 	.word	0x000132a0
        /*07b8*/ 	.word	0x00000002
        /*07bc*/ 	.word	0x00036840
        /*07c0*/ 	.short	0x010a
        /*07c2*/ 	.byte	0x3f
	.zero		1


	//   ....[43]....
        /*07c4*/ 	.word	0x00014070
        /*07c8*/ 	.word	0x00000011
        /*07cc*/ 	.word	0x00036800
        /*07d0*/ 	.short	0x0107
        /*07d2*/ 	.byte	0x3f
	.zero		1


	//   ....[44]....
        /*07d4*/ 	.word	0x00014180
        /*07d8*/ 	.word	0x00000011
        /*07dc*/ 	.word	0x00036800
        /*07e0*/ 	.short	0x0101
        /*07e2*/ 	.byte	0x3f
	.zero		1


	//   ....[45]....
        /*07e4*/ 	.word	0x000141a0
        /*07e8*/ 	.word	0x00000011
        /*07ec*/ 	.word	0x00036820
        /*07f0*/ 	.short	0x010a
        /*07f2*/ 	.byte	0x3f
	.zero		1


	//   ....[46]....
        /*07f4*/ 	.word	0x000144c0
        /*07f8*/ 	.word	0x00000002
        /*07fc*/ 	.word	0x00036840
        /*0800*/ 	.short	0x010a
        /*0802*/ 	.byte	0x3f
	.zero		1


	//   ....[47]....
        /*0804*/ 	.word	0x00014930
        /*0808*/ 	.word	0x00000003
        /*080c*/ 	.word	0x00000060
        /*0810*/ 	.short	0x010a
        /*0812*/ 	.byte	0x3f
	.zero		1


	//   ....[48]....
        /*0814*/ 	.word	0x00015080
        /*0818*/ 	.word	0x00000003
        /*081c*/ 	.word	0x00036840
        /*0820*/ 	.short	0x010a
        /*0822*/ 	.byte	0x3f
	.zero		1


	//   ....[49]....
        /*0824*/ 	.word	0x00015510
        /*0828*/ 	.word	0x00000002
        /*082c*/ 	.word	0x00000060
        /*0830*/ 	.short	0x010a
        /*0832*/ 	.byte	0x3f
	.zero		1


	//   ....[50]....
        /*0834*/ 	.word	0x00015bb0
        /*0838*/ 	.word	0x00000002
        /*083c*/ 	.word	0x00036840
        /*0840*/ 	.short	0x010a
        /*0842*/ 	.byte	0x3f
	.zero		1


	//   ....[51]....
        /*0844*/ 	.word	0x00016040
        /*0848*/ 	.word	0x00000002
        /*084c*/ 	.word	0x00000060
        /*0850*/ 	.short	0x010a
        /*0852*/ 	.byte	0x3f
	.zero		1


	//   ....[52]....
        /*0854*/ 	.word	0x00016690
        /*0858*/ 	.word	0x00000002
        /*085c*/ 	.word	0x00036860
        /*0860*/ 	.short	0x010a
        /*0862*/ 	.byte	0x3f
	.zero		1


	//   ....[53]....
        /*0864*/ 	.word	0x00016d80
        /*0868*/ 	.word	0x00000000
        /*086c*/ 	.word	0x00036820
        /*0870*/ 	.short	0x010a
        /*0872*/ 	.byte	0x3f
	.zero		1


	//   ....[54]....
        /*0874*/ 	.word	0x00016f50
        /*0878*/ 	.word	0x00000006
        /*087c*/ 	.word	0x00000000
        /*0880*/ 	.short	0x010a
        /*0882*/ 	.byte	0x3f
	.zero		1


	//   ....[55]....
        /*0884*/ 	.word	0x00016fa0
        /*0888*/ 	.word	0x00000003
        /*088c*/ 	.word	0x00000000
        /*0890*/ 	.short	0x010a
        /*0892*/ 	.byte	0x3f
	.zero		1


	//   ....[56]....
        /*0894*/ 	.word	0x00017000
        /*0898*/ 	.word	0x00000012
        /*089c*/ 	.word	0x00000000
        /*08a0*/ 	.short	0x010a
        /*08a2*/ 	.byte	0x3f
	.zero		1


	//   ....[57]....
        /*08a4*/ 	.word	0x00017030
        /*08a8*/ 	.word	0x00000003
        /*08ac*/ 	.word	0x00000000
        /*08b0*/ 	.short	0x010a
        /*08b2*/ 	.byte	0x3f
	.zero		1


	//   ....[58]....
        /*08b4*/ 	.word	0x000170a0
        /*08b8*/ 	.word	0x00000003
        /*08bc*/ 	.word	0x00036800
        /*08c0*/ 	.short	0x010a
        /*08c2*/ 	.byte	0x3f
	.zero		1


	//   ....[59]....
        /*08c4*/ 	.word	0x000170f0
        /*08c8*/ 	.word	0x00000000
        /*08cc*/ 	.word	0x00036830
        /*08d0*/ 	.short	0x010a
        /*08d2*/ 	.byte	0x3f
	.zero		1


	//   ....[60]....
        /*08d4*/ 	.word	0x00017150
        /*08d8*/ 	.word	0x00000006
        /*08dc*/ 	.word	0x00036830
        /*08e0*/ 	.short	0x010a
        /*08e2*/ 	.byte	0x3f
	.zero		1


	//   ....[61]....
        /*08e4*/ 	.word	0x000171b0
        /*08e8*/ 	.word	0x00000005
        /*08ec*/ 	.word	0x00036850
        /*08f0*/ 	.short	0x010a
        /*08f2*/ 	.byte	0x3f
	.zero		1


	//   ....[62]....
        /*08f4*/ 	.word	0x00017210
        /*08f8*/ 	.word	0x00000006
        /*08fc*/ 	.word	0x00036830
        /*0900*/ 	.short	0x010a
        /*0902*/ 	.byte	0x3f
	.zero		1


	//   ....[63]....
        /*0904*/ 	.word	0x00017270
        /*0908*/ 	.word	0x00000005
        /*090c*/ 	.word	0x00036850
        /*0910*/ 	.short	0x010a
        /*0912*/ 	.byte	0x3f
	.zero		1


	//   ....[64]....
        /*0914*/ 	.word	0x000172d0
        /*0918*/ 	.word	0x00000009
        /*091c*/ 	.word	0x00036850
        /*0920*/ 	.short	0x010a
        /*0922*/ 	.byte	0x3f
	.zero		1


	//   ....[65]....
        /*0924*/ 	.word	0x00017420
        /*0928*/ 	.word	0x00000002
        /*092c*/ 	.word	0x00036840
        /*0930*/ 	.short	0x010a
        /*0932*/ 	.byte	0x3f
	.zero		1


	//   ....[66]....
        /*0934*/ 	.word	0x00017fa0
        /*0938*/ 	.word	0x00000011
        /*093c*/ 	.word	0x00036820
        /*0940*/ 	.short	0x010a
        /*0942*/ 	.byte	0x3f
	.zero		1


	//   ....[67]....
        /*0944*/ 	.word	0x00017ff0
        /*0948*/ 	.word	0x00000002
        /*094c*/ 	.word	0x00036840
        /*0950*/ 	.short	0x010a
        /*0952*/ 	.byte	0x3f
	.zero		1


	//   ....[68]....
        /*0954*/ 	.word	0x00018040
        /*0958*/ 	.word	0x00000003
        /*095c*/ 	.word	0x00000060
        /*0960*/ 	.short	0x010a
        /*0962*/ 	.byte	0x3f
	.zero		1


	//   ....[69]....
        /*0964*/ 	.word	0x00018090
        /*0968*/ 	.word	0x00000003
        /*096c*/ 	.word	0x00036840
        /*0970*/ 	.short	0x010a
        /*0972*/ 	.byte	0x3f
	.zero		1


	//   ....[70]....
        /*0974*/ 	.word	0x000180e0
        /*0978*/ 	.word	0x00000002
        /*097c*/ 	.word	0x00000060
        /*0980*/ 	.short	0x010a
        /*0982*/ 	.byte	0x3f
	.zero		1


	//   ....[71]....
        /*0984*/ 	.word	0x00018130
        /*0988*/ 	.word	0x00000002
        /*098c*/ 	.word	0x00036840
        /*0990*/ 	.short	0x010a
        /*0992*/ 	.byte	0x3f
	.zero		1


	//   ....[72]....
        /*0994*/ 	.word	0x00018180
        /*0998*/ 	.word	0x00000002
        /*099c*/ 	.word	0x00000060
        /*09a0*/ 	.short	0x010a
        /*09a2*/ 	.byte	0x3f
	.zero		1


	//   ....[73]....
        /*09a4*/ 	.word	0x000181d0
        /*09a8*/ 	.word	0x00000002
        /*09ac*/ 	.word	0x00036860
        /*09b0*/ 	.short	0x010a
        /*09b2*/ 	.byte	0x3f
	.zero		1


	//   ....[74]....
        /*09b4*/ 	.word	0x000182c0
        /*09b8*/ 	.word	0x00000000
        /*09bc*/ 	.word	0x00036820
        /*09c0*/ 	.short	0x010a
        /*09c2*/ 	.byte	0x3f
	.zero		1


	//   ....[75]....
        /*09c4*/ 	.word	0x00018460
        /*09c8*/ 	.word	0x00000006
        /*09cc*/ 	.word	0x00000000
        /*09d0*/ 	.short	0x010a
        /*09d2*/ 	.byte	0x3f
	.zero		1


	//   ....[76]....
        /*09d4*/ 	.word	0x000184b0
        /*09d8*/ 	.word	0x00000003
        /*09dc*/ 	.word	0x00000000
        /*09e0*/ 	.short	0x010a
        /*09e2*/ 	.byte	0x3f
	.zero		1


	//   ....[77]....
        /*09e4*/ 	.word	0x00018500
        /*09e8*/ 	.word	0x00000012
        /*09ec*/ 	.word	0x00000000
        /*09f0*/ 	.short	0x010a
        /*09f2*/ 	.byte	0x3f
	.zero		1


	//----- nvinfo : EIATTR_NUM_MBARRIERS
	.align		4
.L_859:
        /*09f4*/ 	.byte	0x03, 0x38
        /*09f6*/ 	.short	0x0016


	//----- nvinfo : EIATTR_EXIT_INSTR_OFFSETS
	.align		4
        /*09f8*/ 	.byte	0x04, 0x1c
        /*09fa*/ 	.short	(.L_861 - .L_860)


	//   ....[0]....
.L_860:
        /*09fc*/ 	.word	0x000009e0


	//   ....[1]....
        /*0a00*/ 	.word	0x00012290


	//   ....[2]....
        /*0a04*/ 	.word	0x00017080


	//----- nvinfo : EIATTR_MAX_THREADS
	.align		4
.L_861:
        /*0a08*/ 	.byte	0x04, 0x05
        /*0a0a*/ 	.short	(.L_863 - .L_862)
.L_862:
        /*0a0c*/ 	.word	0x00000180
        /*0a10*/ 	.word	0x00000001
        /*0a14*/ 	.word	0x00000001


	//----- nvinfo : EIATTR_CRS_STACK_SIZE
	.align		4
.L_863:
        /*0a18*/ 	.byte	0x04, 0x1e
        /*0a1a*/ 	.short	(.L_865 - .L_864)
.L_864:
        /*0a1c*/ 	.word	0x00000000


	//----- nvinfo : EIATTR_CBANK_PARAM_SIZE
	.align		4
.L_865:
        /*0a20*/ 	.byte	0x03, 0x19
        /*0a22*/ 	.short	0x0af0


	//----- nvinfo : EIATTR_PARAM_CBANK
	.align		4
        /*0a24*/ 	.byte	0x04, 0x0a
        /*0a26*/ 	.short	(.L_867 - .L_866)
	.align		4
.L_866:
        /*0a28*/ 	.word	index@(.nv.constant0._ZN7cutlass13device_kernelIN5flash11enable_sm90INS1_16FlashAttnFwdSm90INS1_25CollectiveMainloopFwdSm90ILi2EN4cute5tupleIJNS5_1CILi1EEES8_S8_EEENS6_IJNS7_ILi128EEENS7_ILi112EEENS7_ILi192EEEEEELi192ENS_10bfloat16_tEfNS_4arch4Sm90ELb1ELb0ELb1ELb0ELb0ELb0ELb0ELb1ELb1ELb1ELb0ELb0EEENS1_21CollectiveEpilogueFwdINS6_IJSA_SC_SB_EEES9_SE_SG_Li256ELb0ELb1ELb0ELb0EEENS1_30DynamicPersistentTileSchedulerILi256ELi128ELb0ELb1ELb1EEEEEEEEEvNT_6ParamsE)
        /*0a2c*/ 	.short	0x0210
        /*0a2e*/ 	.short	0x0af0


	//----- nvinfo : EIATTR_SW_WAR
	.align		4
.L_867:
        /*0a30*/ 	.byte	0x04, 0x36
        /*0a32*/ 	.short	(.L_869 - .L_868)
.L_868:
        /*0a34*/ 	.word	0x00000008
.L_869:


//--------------------- .nv.info._ZN7cutlass13device_kernelIN5flash11enable_sm90INS1_16FlashAttnFwdSm90INS1_25CollectiveMainloopFwdSm90ILi2EN4cute5tupleIJNS5_1CILi1EEES8_S8_EEENS6_IJNS7_ILi128EEENS7_ILi112EEENS7_ILi192EEEEEELi192ENS_10bfloat16_tEfNS_4arch4Sm90ELb1ELb0ELb1ELb1ELb0ELb0ELb0ELb1ELb1ELb1ELb0ELb0EEENS1_21CollectiveEpilogueFwdINS6_IJSA_SC_SB_EEES9_SE_SG_Li256ELb1ELb1ELb0ELb0EEENS1_36VarlenDynamicPersistentTileSchedulerILi128ELi112ELi256ELi128ELb0ELb1ELb1ELb1ELb1ELb1EEEEEEEEEvNT_6ParamsE --------------------------
	.section	.nv.info._ZN7cutlass13device_kernelIN5flash11enable_sm90INS1_16FlashAttnFwdSm90INS1_25CollectiveMainloopFwdSm90ILi2EN4cute5tupleIJNS5_1CILi1EEES8_S8_EEENS6_IJNS7_ILi128EEENS7_ILi112EEENS7_ILi192EEEEEELi192ENS_10bfloat16_tEfNS_4arch4Sm90ELb1ELb0ELb1ELb1ELb0ELb0ELb0ELb1ELb1ELb1ELb0ELb0EEENS1_21CollectiveEpilogueFwdINS6_IJSA_SC_SB_EEES9_SE_SG_Li256ELb1ELb1ELb0ELb0EEENS1_36VarlenDynamicPersistentTileSchedulerILi128ELi112ELi256ELi128ELb0ELb1ELb1ELb1ELb1ELb1EEEEEEEEEvNT_6ParamsE,"",@"SHT_CUDA_INFO"
	.sectionflags	@""
	.align	4


	//----- nvinfo : EIATTR_CUDA_API_VERSION
	.align		4
        /*0000*/ 	.byte	0x04, 0x37
        /*0002*/ 	.short	(.L_871 - .L_870)
.L_870:
        /*0004*/ 	.word	0x00000082


	//----- nvinfo : EIATTR_KPARAM_INFO
	.align		4
.L_871:
        /*0008*/ 	.byte	0x04, 0x17
        /*000a*/ 	.short	(.L_873 - .L_872)
.L_872:
        /*000c*/ 	.word	0x00000000
        /*0010*/ 	.short	0x0000
        /*0012*/ 	.short	0x0070
        /*0014*/ 	.byte	0x00, 0xf0, 0x01, 0x2a


	//----- nvinfo : EIATTR_SPARSE_MMA_MASK
	.align		4
.L_873:
        /*0018*/ 	.byte	0x03, 0x50
        /*001a*/ 	.short	0x0000


	//----- nvinfo : EIATTR_MAXREG_COUNT
	.align		4
        /*001c*/ 	.byte	0x03, 0x1b
        /*001e*/ 	.short	0x00a8


	//----- nvinfo : EIATTR_NUM_BARRIERS
	.align		4
        /*0020*/ 	.byte	0x02, 0x4c
        /*0022*/ 	.byte	0x09
	.zero		1


	//----- nvinfo : EIATTR_EXTERNS
	.align		4
        /*0024*/ 	.byte	0x04, 0x0f
        /*0026*/ 	.short	(.L_875 - .L_874)


	//   ....[0]....
	.align		4
.L_874:
        /*0028*/ 	.word	index@(__assertfail)


	//----- nvinfo : EIATTR_ANNOTATIONS
	.align		4
.L_875:
        /*002c*/ 	.byte	0x04, 0x55
        /*002e*/ 	.short	(.L_877 - .L_876)


	//   ....[0]....
.L_876:
        /* <DEDUP_REMOVED lines=77> */


	//----- nvinfo : EIATTR_MERCURY_ISA_VERSION
	.align		4
.L_877:
        /*04e8*/ 	.byte	0x03, 0x5f
        /*04ea*/ 	.short	0x0101


	//----- nvinfo : EIATTR_UNUSED_LOAD_BYTE_OFFSET
	.align		4
        /*04ec*/ 	.byte	0x04, 0x44
        /*04ee*/ 	.short	(.L_879 - .L_878)


	//   ....[0]....
.L_878:
        /*04f0*/ 	.word	0x00000a10
        /*04f4*/ 	.word	0x0000fff0


	//   ....[1]....
        /*04f8*/ 	.word	0x000103e0
        /*04fc*/ 	.word	0x0000fff0


	//----- nvinfo : EIATTR_INT_WARP_WIDE_INSTR_OFFSETS
	.align		4
.L_879:
        /*0500*/ 	.byte	0x04, 0x31
        /*0502*/ 	.short	(.L_881 - .L_880)


	//   ....[0]....
.L_880:
        /*0504*/ 	.word	0x00000130


	//   ....[1]....
        /*0508*/ 	.word	0x00000170


	//   ....[2]....
        /*050c*/ 	.word	0x000001e0


	//   ....[3]....
        /*0510*/ 	.word	0x00014100


	//   ....[4]....
        /*0514*/ 	.word	0x000141a0


	//   ....[5]....
        /*0518*/ 	.word	0x00018150


	//   ....[6]....
        /*051c*/ 	.word	0x000181c0


	//----- nvinfo : EIATTR_COOP_GROUP_MASK_REGIDS
	.align		4
.L_881:
        /*0520*/ 	.byte	0x04, 0x29
        /*0522*/ 	.short	(.L_883 - .L_882)


	//   ....[0]....
.L_882:
        /*0524*/ 	.word	0xffffffff


	//   ....[1]....
        /*0528*/ 	.word	0xffffffff


	//   ....[2]....
        /*052c*/ 	.word	0xffffffff


	//   ....[3]....
        /*0530*/ 	.word	0xffffffff


	//   ....[4]....
        /*0534*/ 	.word	0xffffffff


	//   ....[5]....
        /*0538*/ 	.word	0xffffffff


	//   ....[6]....
        /*053c*/ 	.word	0xffffffff


	//   ....[7]....
        /*0540*/ 	.word	0xffffffff


	//   ....[8]....
        /*0544*/ 	.word	0xffffffff


	//   ....[9]....
        /*0548*/ 	.word	0xffffffff


	//   ....[10]....
        /*054c*/ 	.word	0xffffffff


	//   ....[11]....
        /*0550*/ 	.word	0xffffffff


	//   ....[12]....
        /*0554*/ 	.word	0xffffffff


	//   ....[13]....
        /*0558*/ 	.word	0xffffffff


	//   ....[14]....
        /*055c*/ 	.word	0xffffffff


	//   ....[15]....
        /*0560*/ 	.word	0xffffffff


	//   ....[16]....
        /*0564*/ 	.word	0xffffffff


	//   ....[17]....
        /*0568*/ 	.word	0xffffffff


	//   ....[18]....
        /*056c*/ 	.word	0xffffffff


	//   ....[19]....
        /*0570*/ 	.word	0xffffffff


	//   ....[20]....
        /*0574*/ 	.word	0xffffffff


	//   ....[21]....
        /*0578*/ 	.word	0xffffffff


	//   ....[22]....
        /*057c*/ 	.word	0xffffffff


	//   ....[23]....
        /*0580*/ 	.word	0xffffffff


	//   ....[24]....
        /*0584*/ 	.word	0xffffffff


	//   ....[25]....
        /*0588*/ 	.word	0xffffffff


	//   ....[26]....
        /*058c*/ 	.word	0xffffffff


	//   ....[27]....
        /*0590*/ 	.word	0xffffffff


	//   ....[28]....
        /*0594*/ 	.word	0xffffffff


	//   ....[29]....
        /*0598*/ 	.word	0xffffffff


	//   ....[30]....
        /*059c*/ 	.word	0xffffffff


	//   ....[31]....
        /*05a0*/ 	.word	0xffffffff


	//   ....[32]....
        /*05a4*/ 	.word	0xffffffff


	//   ....[33]....
        /*05a8*/ 	.word	0xffffffff


	//   ....[34]....
        /*05ac*/ 	.word	0xffffffff


	//   ....[35]....
        /*05b0*/ 	.word	0xffffffff


	//   ....[36]....
        /*05b4*/ 	.word	0xffffffff


	//   ....[37]....
        /*05b8*/ 	.word	0xffffffff


	//   ....[38]....
        /*05bc*/ 	.word	0xffffffff


	//   ....[39]....
        /*05c0*/ 	.word	0xffffffff


	//   ....[40]....
        /*05c4*/ 	.word	0xffffffff


	//   ....[41]....
        /*05c8*/ 	.word	0xffffffff


	//   ....[42]....
        /*05cc*/ 	.word	0xffffffff


	//   ....[43]....
        /*05d0*/ 	.word	0xffffffff


	//   ....[44]....
        /*05d4*/ 	.word	0xffffffff


	//   ....[45]....
        /*05d8*/ 	.word	0xffffffff


	//   ....[46]....
        /*05dc*/ 	.word	0xffffffff


	//   ....[47]....
        /*05e0*/ 	.word	0xffffffff


	//   ....[48]....
        /*05e4*/ 	.word	0xffffffff


	//   ....[49]....
        /*05e8*/ 	.word	0xffffffff


	//   ....[50]....
        /*05ec*/ 	.word	0xffffffff


	//   ....[51]....
        /*05f0*/ 	.word	0xffffffff


	//   ....[52]....
        /*05f4*/ 	.word	0xffffffff


	//   ....[53]....
        /*05f8*/ 	.word	0xffffffff


	//   ....[54]....
        /*05fc*/ 	.word	0xffffffff


	//   ....[55]....
        /*0600*/ 	.word	0xffffffff


	//   ....[56]....
        /*0604*/ 	.word	0xffffffff


	//   ....[57]....
        /*0608*/ 	.word	0xffffffff


	//   ....[58]....
        /*060c*/ 	.word	0xffffffff


	//   ....[59]....
        /*0610*/ 	.word	0xffffffff


	//   ....[60]....
        /*0614*/ 	.word	0xffffffff


	//   ....[61]....
        /*0618*/ 	.word	0xffffffff


	//   ....[62]....
        /*061c*/ 	.word	0xffffffff


	//   ....[63]....
        /*0620*/ 	.word	0xffffffff


	//   ....[64]....
        /*0624*/ 	.word	0xffffffff


	//   ....[65]....
        /*0628*/ 	.word	0xffffffff


	//   ....[66]....
        /*062c*/ 	.word	0xffffffff


	//   ....[67]....
        /*0630*/ 	.word	0xffffffff


	//   ....[68]....
        /*0634*/ 	.word	0xffffffff


	//   ....[69]....
        /*0638*/ 	.word	0xffffffff


	//   ....[70]....
        /*063c*/ 	.word	0xffffffff


	//   ....[71]....
        /*0640*/ 	.word	0xffffffff


	//   ....[72]....
        /*0644*/ 	.word	0xffffffff


	//   ....[73]....
        /*0648*/ 	.word	0xffffffff


	//   ....[74]....
        /*064c*/ 	.word	0xffffffff


	//   ....[75]....
        /*0650*/ 	.word	0xffffffff


	//   ....[76]....
        /*0654*/ 	.word	0xffffffff


	//   ....[77]....
        /*0658*/ 	.word	0xffffffff


	//   ....[78]....
        /*065c*/ 	.word	0xffffffff


	//   ....[79]....
        /*0660*/ 	.word	0xffffffff


	//   ....[80]....
        /*0664*/ 	.word	0xffffffff


	//   ....[81]....
        /*0668*/ 	.word	0xffffffff


	//   ....[82]....
        /*066c*/ 	.word	0xffffffff


	//   ....[83]....
        /*0670*/ 	.word	0xffffffff


	//   ....[84]....
        /*0674*/ 	.word	0xffffffff


	//   ....[85]....
        /*0678*/ 	.word	0xffffffff


	//   ....[86]....
        /*067c*/ 	.word	0xffffffff


	//   ....[87]....
        /*0680*/ 	.word	0xffffffff


	//   ....[88]....
        /*0684*/ 	.word	0xffffffff


	//   ....[89]....
        /*0688*/ 	.word	0xffffffff


	//   ....[90]....
        /*068c*/ 	.word	0xffffffff


	//   ....[91]....
        /*0690*/ 	.word	0xffffffff


	//   ....[92]....
        /*0694*/ 	.word	0xffffffff


	//   ....[93]....
        /*0698*/ 	.word	0xffffffff


	//   ....[94]....
        /*069c*/ 	.word	0xffffffff


	//   ....[95]....
        /*06a0*/ 	.word	0xffffffff


	//   ....[96]....
        /*06a4*/ 	.word	0xffffffff


	//   ....[97]....
        /*06a8*/ 	.word	0xffffffff


	//   ....[98]....
        /*06ac*/ 	.word	0xffffffff


	//   ....[99]....
        /*06b0*/ 	.word	0x0500000f


	//   ....[100]....
        /*06b4*/ 	.word	0x0500000f


	//   ....[101]....
        /*06b8*/ 	.word	0x0500000f


	//   ....[102]....
        /*06bc*/ 	.word	0x0500000f


	//   ....[103]....
        /*06c0*/ 	.word	0x0500000f


	//   ....[104]....
        /*06c4*/ 	.word	0x0500000f


	//   ....[105]....
        /*06c8*/ 	.word	0x0500000f


	//   ....[106]....
        /*06cc*/ 	.word	0x0500000f


	//   ....[107]....
        /*06d0*/ 	.word	0x0500000f


	//   ....[108]....
        /*06d4*/ 	.word	0x0500000f


	//   ....[109]....
        /*06d8*/ 	.word	0x0500000f


	//   ....[110]....
        /*06dc*/ 	.word	0x0500000f


	//   ....[111]....
        /*06e0*/ 	.word	0x0500000f


	//   ....[112]....
        /*06e4*/ 	.word	0x0500000f


	//   ....[113]....
        /*06e8*/ 	.word	0x0500000f


	//   ....[114]....
        /*06ec*/ 	.word	0x0500000f


	//   ....[115]....
        /*06f0*/ 	.word	0x0500000f


	//   ....[116]....
        /*06f4*/ 	.word	0x0500000f


	//   ....[117]....
        /*06f8*/ 	.word	0x0500000f


	//   ....[118]....
        /*06fc*/ 	.word	0x0500000f


	//   ....[119]....
        /*0700*/ 	.word	0x0500000f


	//   ....[120]....
        /*0704*/ 	.word	0x0500000f


	//   ....[121]....
        /*0708*/ 	.word	0x0500000f


	//   ....[122]....
        /*070c*/ 	.word	0x0500000f


	//   ....[123]....
        /*0710*/ 	.word	0x0500000f


	//   ....[124]....
        /*0714*/ 	.word	0x0500000f


	//   ....[125]....
        /*0718*/ 	.word	0x0500000f


	//   ....[126]....
        /*071c*/ 	.word	0x0500000f


	//   ....[127]....
        /*0720*/ 	.word	0x0500000f


	//   ....[128]....
        /*0724*/ 	.word	0x0500000f


	//   ....[129]....
        /*0728*/ 	.word	0x0500000f


	//   ....[130]....
        /*072c*/ 	.word	0x0500000f


	//   ....[131]....
        /*0730*/ 	.word	0x0500000f


	//   ....[132]....
        /*0734*/ 	.word	0x0500000f


	//   ....[133]....
        /*0738*/ 	.word	0x0500000f


	//----- nvinfo : EIATTR_COOP_GROUP_INSTR_OFFSETS
	.align		4
.L_883:
        /*073c*/ 	.byte	0x04, 0x28
        /*073e*/ 	.short	(.L_885 - .L_884)


	//   ....[0]....
.L_884:
        /*0740*/ 	.word	0x00000060


	//   ....[1]....
        /*0744*/ 	.word	0x00000140


	//   ....[2]....
        /*0748*/ 	.word	0x00000190


	//   ....[3]....
        /*074c*/ 	.word	0x000003c0


	//   ....[4]....
        /*0750*/ 	.word	0x00000520


	//   ....[5]....
        /*0754*/ 	.word	0x00000640


	//   ....[6]....
        /*0758*/ 	.word	0x000007a0


	//   ....[7]....
        /*075c*/ 	.word	0x00001880


	//   ....[8]....
        /*0760*/ 	.word	0x00004330


	//   ....[9]....
        /*0764*/ 	.word	0x00004430


	//   ....[10]....
        /*0768*/ 	.word	0x00004f10


	//   ....[11]....
        /*076c*/ 	.word	0x00004f60


	//   ....[12]....
        /*0770*/ 	.word	0x00005870


	//   ....[13]....
        /*0774*/ 	.word	0x000058d0


	//   ....[14]....
        /*0778*/ 	.word	0x000092d0


	//   ....[15]....
        /*077c*/ 	.word	0x00009320


	//   ....[16]....
        /*0780*/ 	.word	0x00009b50


	//   ....[17]....
        /*0784*/ 	.word	0x00009c70


	//   ....[18]....
        /*0788*/ 	.word	0x0000a380


	//   ....[19]....
        /*078c*/ 	.word	0x0000a400


	//   ....[20]....
        /*0790*/ 	.word	0x0000e130


	//   ....[21]....
        /*0794*/ 	.word	0x0000e1b0


	//   ....[22]....
        /*0798*/ 	.word	0x0000e5c0


	//   ....[23]....
        /*079c*/ 	.word	0x0000e620


	//   ....[24]....
        /*07a0*/ 	.word	0x0000f8e0


	//   ....[25]....
        /*07a4*/ 	.word	0x0000f920


	//   ....[26]....
        /*07a8*/ 	.word	0x0000fa10


	//   ....[27]....
        /*07ac*/ 	.word	0x0000fa30


	//   ....[28]....
        /*07b0*/ 	.word	0x00011230


	//   ....[29]....
        /*07b4*/ 	.word	0x00011260


	//   ....[30]....
        /*07b8*/ 	.word	0x00011290


	//   ....[31]....
        /*07bc*/ 	.word	0x000112c0


	//   ....[32]....
        /*07c0*/ 	.word	0x000119f0


	//   ....[33]....
        /*07c4*/ 	.word	0x00011a30


	//   ....[34]....
        /*07c8*/ 	.word	0x00011b40


	//   ....[35]....
        /*07cc*/ 	.word	0x00011b60


	//   ....[36]....
        /*07d0*/ 	.word	0x00011c70


	//   ....[37]....
        /*07d4*/ 	.word	0x00011c90


	//   ....[38]....
        /*07d8*/ 	.word	0x00011db0


	//   ....[39]....
        /*07dc*/ 	.word	0x00011dd0


	//   ....[40]....
        /*07e0*/ 	.word	0x000127d0


	//   ....[41]....
        /*07e4*/ 	.word	0x000127f0


	//   ....[42]....
        /*07e8*/ 	.word	0x00012900


	//   ....[43]....
        /*07ec*/ 	.word	0x00012920


	//   ....[44]....
        /*07f0*/ 	.word	0x00012a30


	//   ....[45]....
        /*07f4*/ 	.word	0x00012a50


	//   ....[46]....
        /*07f8*/ 	.word	0x00012b70


	//   ....[47]....
        /*07fc*/ 	.word	0x00012b90


	//   ....[48]....
        /*0800*/ 	.word	0x00012d20


	//   ....[49]....
        /*0804*/ 	.word	0x00012f00


	//   ....[50]....
        /*0808*/ 	.word	0x00012f30


	//   ....[51]....
        /*080c*/ 	.word	0x00012f60


	//   ....[52]....
        /*0810*/ 	.word	0x00012f90


	//   ....[53]....
        /*0814*/ 	.word	0x00012fc0


	//   ....[54]....
        /*0818*/ 	.word	0x00012ff0


	//   ....[55]....
        /*081c*/ 	.word	0x00013170


	//   ....[56]....
        /*0820*/ 	.word	0x000131a0


	//   ....[57]....
        /*0824*/ 	.word	0x000131d0


	//   ....[58]....
        /*0828*/ 	.word	0x00013200


	//   ....[59]....
        /*082c*/ 	.word	0x00013230


	//   ....[60]....
        /*0830*/ 	.word	0x00013260


	//   ....[61]....
        /*0834*/ 	.word	0x00013310


	//   ....[62]....
        /*0838*/ 	.word	0x00013370


	//   ....[63]....
        /*083c*/ 	.word	0x00013400


	//   ....[64]....
        /*0840*/ 	.word	0x00014720


	//   ....[65]....
        /*0844*/ 	.word	0x000153d0


	//   ....[66]....
        /*0848*/ 	.word	0x000153e0


	//   ....[67]....
        /*084c*/ 	.word	0x000153f0


	//   ....[68]....
        /*0850*/ 	.word	0x00015440


	//   ....[69]....
        /*0854*/ 	.word	0x00015510


	//   ....[70]....
        /*0858*/ 	.word	0x00015550


	//   ....[71]....
        /*085c*/ 	.word	0x00015600


	//   ....[72]....
        /*0860*/ 	.word	0x00015620


	//   ....[73]....
        /*0864*/ 	.word	0x000156c0


	//   ....[74]....
        /*0868*/ 	.word	0x000156e0


	//   ....[75]....
        /*086c*/ 	.word	0x00015780


	//   ....[76]....
        /*0870*/ 	.word	0x000157a0


	//   ....[77]....
        /*0874*/ 	.word	0x00015840


	//   ....[78]....
        /*0878*/ 	.word	0x00015860


	//   ....[79]....
        /*087c*/ 	.word	0x00015870


	//   ....[80]....
        /*0880*/ 	.word	0x00015880


	//   ....[81]....
        /*0884*/ 	.word	0x00018990


	//   ....[82]....
        /*0888*/ 	.word	0x000189f0


	//   ....[83]....
        /*088c*/ 	.word	0x00018a20


	//   ....[84]....
        /*0890*/ 	.word	0x00018a30


	//   ....[85]....
        /*0894*/ 	.word	0x00018a60


	//   ....[86]....
        /*0898*/ 	.word	0x00018a90


	//   ....[87]....
        /*089c*/ 	.word	0x00018ac0


	//   ....[88]....
        /*08a0*/ 	.word	0x00018af0


	//   ....[89]....
        /*08a4*/ 	.word	0x00018c80


	//   ....[90]....
        /*08a8*/ 	.word	0x00018cb0


	//   ....[91]....
        /*08ac*/ 	.word	0x00018ce0


	//   ....[92]....
        /*08b0*/ 	.word	0x00018d10


	//   ....[93]....
        /*08b4*/ 	.word	0x00018d40


	//   ....[94]....
        /*08b8*/ 	.word	0x00018d70


	//   ....[95]....
        /*08bc*/ 	.word	0x00018e30


	//   ....[96]....
        /*08c0*/ 	.word	0x00018e50


	//   ....[97]....
        /*08c4*/ 	.word	0x00018ec0


	//   ....[98]....
        /*08c8*/ 	.word	0x000195a0


	//   ....[99]....
        /*08cc*/ 	.word	0x00019b90


	//   ....[100]....
        /*08d0*/ 	.word	0x00019d50


	//   ....[101]....
        /*08d4*/ 	.word	0x00019da0


	//   ....[102]....
        /*08d8*/ 	.word	0x00019ec0


	//   ....[103]....
        /*08dc*/ 	.word	0x00019f30


	//   ....[104]....
        /*08e0*/ 	.word	0x0001a040


	//   ....[105]....
        /*08e4*/ 	.word	0x0001a0b0


	//   ....[106]....
        /*08e8*/ 	.word	0x0001a1d0


	//   ....[107]....
        /*08ec*/ 	.word	0x0001a240


	//   ....[108]....
        /*08f0*/ 	.word	0x0001a360


	//   ....[109]....
        /*08f4*/ 	.word	0x0001a3d0


	//   ....[110]....
        /*08f8*/ 	.word	0x0001a4f0


	//   ....[111]....
        /*08fc*/ 	.word	0x0001a560


	//   ....[112]....
        /*0900*/ 	.word	0x0001a690


	//   ....[113]....
        /*0904*/ 	.word	0x0001a6e0


	//   ....[114]....
        /*0908*/ 	.word	0x0001a800


	//   ....[115]....
        /*090c*/ 	.word	0x0001a850


	//   ....[116]....
        /*0910*/ 	.word	0x0001ab80


	//   ....[117]....
        /*0914*/ 	.word	0x0001ac20


	//   ....[118]....
        /*0918*/ 	.word	0x0001ad50


	//   ....[119]....
        /*091c*/ 	.word	0x0001adc0


	//   ....[120]....
        /*0920*/ 	.word	0x0001ae40


	//   ....[121]....
        /*0924*/ 	.word	0x0001aec0


	//   ....[122]....
        /*0928*/ 	.word	0x0001af40


	//   ....[123]....
        /*092c*/ 	.word	0x0001afd0


	//   ....[124]....
        /*0930*/ 	.word	0x0001b070


	//   ....[125]....
        /*0934*/ 	.word	0x0001b110


	//   ....[126]....
        /*0938*/ 	.word	0x0001b180


	//   ....[127]....
        /*093c*/ 	.word	0x0001b1f0


	//   ....[128]....
        /*0940*/ 	.word	0x0001b260


	//   ....[129]....
        /*0944*/ 	.word	0x0001b2e0


	//   ....[130]....
        /*0948*/ 	.word	0x0001b360


	//   ....[131]....
        /*094c*/ 	.word	0x0001b400


	//   ....[132]....
        /*0950*/ 	.word	0x0001b490


	//   ....[133]....
        /*0954*/ 	.word	0x0001b5c0


	//----- nvinfo : EIATTR_REG_RECONFIG
	.align		4
.L_885:
        /*0958*/ 	.byte	0x01, 0x54
	.zero		2


	//----- nvinfo : EIATTR_SYSCALL_OFFSETS
	.align		4
        /*095c*/ 	.byte	0x04, 0x46
        /*095e*/ 	.short	(.L_887 - .L_886)


	//   ....[0]....
.L_886:
        /*0960*/ 	.word	0x00001a60


	//   ....[1]....
        /*0964*/ 	.word	0x00014310


	//   ....[2]....
        /*0968*/ 	.word	0x00014470


	//   ....[3]....
        /*096c*/ 	.word	0x00014570


	//   ....[4]....
        /*0970*/ 	.word	0x00014f70


	//----- nvinfo : EIATTR_MBARRIER_INSTR_OFFSETS
	.align		4
.L_887:
        /*0974*/ 	.byte	0x04, 0x39
        /*0976*/ 	.short	(.L_889 - .L_888)


	//   ....[0]....
.L_888:
        /*0978*/ 	.word	0x00000270
        /*097c*/ 	.word	0x000000ff
        /*0980*/ 	.word	0x00036800
        /*0984*/ 	.short	0x0100
        /*0986*/ 	.byte	0x08
	.zero		1


	//   ....[1]....
        /*0988*/ 	.word	0x00000280
        /*098c*/ 	.word	0x000000ff
        /*0990*/ 	.word	0x00036820
        /*0994*/ 	.short	0x0100
        /*0996*/ 	.byte	0x08
	.zero		1


	//   ....[2]....
        /*0998*/ 	.word	0x00000370
        /*099c*/ 	.word	0x000000ff
        /*09a0*/ 	.word	0x00036830
        /*09a4*/ 	.short	0x0100
        /*09a6*/ 	.byte	0x08
	.zero		1


	//   ....[3]....
        /*09a8*/ 	.word	0x00000380
        /*09ac*/ 	.word	0x000000ff
        /*09b0*/ 	.word	0x00036840
        /*09b4*/ 	.short	0x0100
        /*09b6*/ 	.byte	0x08
	.zero		1


	//   ....[4]....
        /*09b8*/ 	.word	0x00000390
        /*09bc*/ 	.word	0x000000ff
        /*09c0*/ 	.word	0x00036838
        /*09c4*/ 	.short	0x0100
        /*09c6*/ 	.byte	0x08
	.zero		1


	//   ....[5]....
        /*09c8*/ 	.word	0x000003a0
        /*09cc*/ 	.word	0x000000ff
        /*09d0*/ 	.word	0x00036848
        /*09d4*/ 	.short	0x0100
        /*09d6*/ 	.byte	0x08
	.zero		1


	//   ....[6]....
        /*09d8*/ 	.word	0x000004d0
        /*09dc*/ 	.word	0x000000ff
        /*09e0*/ 	.word	0x00036850
        /*09e4*/ 	.short	0x0100
        /*09e6*/ 	.byte	0x08
	.zero		1


	//   ....[7]....
        /*09e8*/ 	.word	0x000004e0
        /*09ec*/ 	.word	0x000000ff
        /*09f0*/ 	.word	0x00036860
        /*09f4*/ 	.short	0x0100
        /*09f6*/ 	.byte	0x08
	.zero		1


	//   ....[8]....
        /*09f8*/ 	.word	0x000004f0
        /*09fc*/ 	.word	0x000000ff
        /*0a00*/ 	.word	0x00036858
        /*0a04*/ 	.short	0x0100
        /*0a06*/ 	.byte	0x08
	.zero		1


	//   ....[9]....
        /*0a08*/ 	.word	0x00000500
        /*0a0c*/ 	.word	0x000000ff
        /*0a10*/ 	.word	0x00036868
        /*0a14*/ 	.short	0x0100
        /*0a16*/ 	.byte	0x08
	.zero		1


	//   ....[10]....
        /*0a18*/ 	.word	0x000005f0
        /*0a1c*/ 	.word	0x000000ff
        /*0a20*/ 	.word	0x00036870
        /*0a24*/ 	.short	0x0100
        /*0a26*/ 	.byte	0x06
	.zero		1


	//   ....[11]....
        /*0a28*/ 	.word	0x00000600
        /*0a2c*/ 	.word	0x000000ff
        /*0a30*/ 	.word	0x00036880
        /*0a34*/ 	.short	0x0100
        /*0a36*/ 	.byte	0x06
	.zero		1


	//   ....[12]....
        /*0a38*/ 	.word	0x00000610
        /*0a3c*/ 	.word	0x000000ff
        /*0a40*/ 	.word	0x00036878
        /*0a44*/ 	.short	0x0100
        /*0a46*/ 	.byte	0x06
	.zero		1


	//   ....[13]....
        /*0a48*/ 	.word	0x00000620
        /*0a4c*/ 	.word	0x000000ff
        /*0a50*/ 	.word	0x00036888
        /*0a54*/ 	.short	0x0100
        /*0a56*/ 	.byte	0x06
	.zero		1


	//   ....[14]....
        /*0a58*/ 	.word	0x00000750
        /*0a5c*/ 	.word	0x000000ff
        /*0a60*/ 	.word	0x00036890
        /*0a64*/ 	.short	0x0100
        /*0a66*/ 	.byte	0x08
	.zero		1


	//   ....[15]....
        /*0a68*/ 	.word	0x00000760
        /*0a6c*/ 	.word	0x000000ff
        /*0a70*/ 	.word	0x000368a0
        /*0a74*/ 	.short	0x0100
        /*0a76*/ 	.byte	0x08
	.zero		1


	//   ....[16]....
        /*0a78*/ 	.word	0x00000770
        /*0a7c*/ 	.word	0x000000ff
        /*0a80*/ 	.word	0x00036898
        /*0a84*/ 	.short	0x0100
        /*0a86*/ 	.byte	0x08
	.zero		1


	//   ....[17]....
        /*0a88*/ 	.word	0x00000780
        /*0a8c*/ 	.word	0x000000ff
        /*0a90*/ 	.word	0x000368a8
        /*0a94*/ 	.short	0x0100
        /*0a96*/ 	.byte	0x08
	.zero		1


	//   ....[18]....
        /*0a98*/ 	.word	0x000008b0
        /*0a9c*/ 	.word	0x000000ff
        /*0aa0*/ 	.word	0x000368b0
        /*0aa4*/ 	.short	0x0100
        /*0aa6*/ 	.byte	0x08
	.zero		1


	//   ....[19]....
        /*0aa8*/ 	.word	0x000008c0
        /*0aac*/ 	.word	0x000000ff
        /*0ab0*/ 	.word	0x000368c0
        /*0ab4*/ 	.short	0x0100
        /*0ab6*/ 	.byte	0x08
	.zero		1


	//   ....[20]....
        /*0ab8*/ 	.word	0x000008d0
        /*0abc*/ 	.word	0x000000ff
        /*0ac0*/ 	.word	0x000368b8
        /*0ac4*/ 	.short	0x0100
        /*0ac6*/ 	.byte	0x08
	.zero		1


	//   ....[21]....
        /*0ac8*/ 	.word	0x000008e0
        /*0acc*/ 	.word	0x000000ff
        /*0ad0*/ 	.word	0x000368c8
        /*0ad4*/ 	.short	0x0100
        /*0ad6*/ 	.byte	0x08
	.zero		1


	//   ....[22]....
        /*0ad8*/ 	.word	0x00001b00
        /*0adc*/ 	.word	0x000000ff
        /*0ae0*/ 	.word	0x00036800
        /*0ae4*/ 	.short	0x010a
        /*0ae6*/ 	.byte	0x26
	.zero		1


	//   ....[23]....
        /*0ae8*/ 	.word	0x00001b80
        /*0aec*/ 	.word	0x00000000
        /*0af0*/ 	.word	0x00036830
        /*0af4*/ 	.short	0x010a
        /*0af6*/ 	.byte	0x3f
	.zero		1


	//   ....[24]....
        /*0af8*/ 	.word	0x00001be0
        /*0afc*/ 	.word	0x00000000
        /*0b00*/ 	.word	0x00036830
        /*0b04*/ 	.short	0x010a
        /*0b06*/ 	.byte	0x3f
	.zero		1


	//   ....[25]....
        /*0b08*/ 	.word	0x00004d90
        /*0b0c*/ 	.word	0x00000000
        /*0b10*/ 	.word	0x00000000
        /*0b14*/ 	.short	0x0101
        /*0b16*/ 	.byte	0x3f
	.zero		1


	//   ....[26]....
        /*0b18*/ 	.word	0x000065d0
        /*0b1c*/ 	.word	0x000000ff
        /*0b20*/ 	.word	0x00036830
        /*0b24*/ 	.short	0x010a
        /*0b26*/ 	.byte	0x25
	.zero		1


	//   ....[27]....
        /*0b28*/ 	.word	0x00006610
        /*0b2c*/ 	.word	0x000000ff
        /*0b30*/ 	.word	0x00036830
        /*0b34*/ 	.short	0x010a
        /*0b36*/ 	.byte	0x25
	.zero		1


	//   ....[28]....
        /*0b38*/ 	.word	0x00008b60
        /*0b3c*/ 	.word	0x000000ff
        /*0b40*/ 	.word	0x00036850
        /*0b44*/ 	.short	0x010a
        /*0b46*/ 	.byte	0x04
	.zero		1


	//   ....[29]....
        /*0b48*/ 	.word	0x00008ba0
        /*0b4c*/ 	.word	0x000000ff
        /*0b50*/ 	.word	0x00036850
        /*0b54*/ 	.short	0x010a
        /*0b56*/ 	.byte	0x04
	.zero		1


	//   ....[30]....
        /*0b58*/ 	.word	0x0000aa00
        /*0b5c*/ 	.word	0x0000000a
        /*0b60*/ 	.word	0x00000000
        /*0b64*/ 	.short	0x0101
        /*0b66*/ 	.byte	0x3f
	.zero		1


	//   ....[31]....
        /*0b68*/ 	.word	0x0000aa20
        /*0b6c*/ 	.word	0x00000004
        /*0b70*/ 	.word	0x00000000
        /*0b74*/ 	.short	0x0101
        /*0b76*/ 	.byte	0x3f
	.zero		1


	//   ....[32]....
        /*0b78*/ 	.word	0x0000b0a0
        /*0b7c*/ 	.word	0x000000ff
        /*0b80*/ 	.word	0x00036830
        /*0b84*/ 	.short	0x010a
        /*0b86*/ 	.byte	0x04
	.zero		1


	//   ....[33]....
        /*0b88*/ 	.word	0x0000b0e0
        /*0b8c*/ 	.word	0x000000ff
        /*0b90*/ 	.word	0x00036830
        /*0b94*/ 	.short	0x010a
        /*0b96*/ 	.byte	0x04
	.zero		1


	//   ....[34]....
        /*0b98*/ 	.word	0x0000d630
        /*0b9c*/ 	.word	0x000000ff
        /*0ba0*/ 	.word	0x00036850
        /*0ba4*/ 	.short	0x010a
        /*0ba6*/ 	.byte	0x0e
	.zero		1


	//   ....[35]....
        /*0ba8*/ 	.word	0x0000d670
        /*0bac*/ 	.word	0x000000ff
        /*0bb0*/ 	.word	0x00036850
        /*0bb4*/ 	.short	0x010a
        /*0bb6*/ 	.byte	0x0e
	.zero		1


	//   ....[36]....
        /*0bb8*/ 	.word	0x0000ebe0
        /*0bbc*/ 	.word	0x0000000f
        /*0bc0*/ 	.word	0x00000000
        /*0bc4*/ 	.short	0x0101
        /*0bc6*/ 	.byte	0x3f
	.zero		1


	//   ....[37]....
        /*0bc8*/ 	.word	0x0000ec60
        /*0bcc*/ 	.word	0x00000004
        /*0bd0*/ 	.word	0x00000000
        /*0bd4*/ 	.short	0x0101
        /*0bd6*/ 	.byte	0x3f
	.zero		1


	//   ....[38]....
        /*0bd8*/ 	.word	0x0000f850
        /*0bdc*/ 	.word	0x000000ff
        /*0be0*/ 	.word	0x00036850
        /*0be4*/ 	.short	0x010a
        /*0be6*/ 	.byte	0x05
	.zero		1


	//   ....[39]....
        /*0be8*/ 	.word	0x0000f890
        /*0bec*/ 	.word	0x000000ff
        /*0bf0*/ 	.word	0x00036850
        /*0bf4*/ 	.short	0x010a
        /*0bf6*/ 	.byte	0x05
	.zero		1


	//   ....[40]....
        /*0bf8*/ 	.word	0x0000fd80
        /*0bfc*/ 	.word	0x00000005
        /*0c00*/ 	.word	0x00000000
        /*0c04*/ 	.short	0x0101
        /*0c06*/ 	.byte	0x3f
	.zero		1


	//   ....[41]....
        /*0c08*/ 	.word	0x00011a20
        /*0c0c*/ 	.word	0x00000011
        /*0c10*/ 	.word	0x00000000
        /*0c14*/ 	.short	0x0101
        /*0c16*/ 	.byte	0x3f
	.zero		1


	//   ....[42]....
        /*0c18*/ 	.word	0x000149c0
        /*0c1c*/ 	.word	0x00000000
        /*0c20*/ 	.word	0x00036840
        /*0c24*/ 	.short	0x010a
        /*0c26*/ 	.byte	0x3f
	.zero		1


	//   ....[43]....
        /*0c28*/ 	.word	0x00015a10
        /*0c2c*/ 	.word	0x00000009
        /*0c30*/ 	.word	0x00036800
        /*0c34*/ 	.short	0x0107
        /*0c36*/ 	.byte	0x3f
	.zero		1


	//   ....[44]....
        /*0c38*/ 	.word	0x00015b20
        /*0c3c*/ 	.word	0x00000002
        /*0c40*/ 	.word	0x00036800
        /*0c44*/ 	.short	0x0101
        /*0c46*/ 	.byte	0x3f
	.zero		1


	//   ....[45]....
        /*0c48*/ 	.word	0x00015b40
        /*0c4c*/ 	.word	0x00000002
        /*0c50*/ 	.word	0x00036820
        /*0c54*/ 	.short	0x010a
        /*0c56*/ 	.byte	0x3f
	.zero		1


	//   ....[46]....
        /*0c58*/ 	.word	0x00015eb0
        /*0c5c*/ 	.word	0x00000002
        /*0c60*/ 	.word	0x00036840
        /*0c64*/ 	.short	0x010a
        /*0c66*/ 	.byte	0x3f
	.zero		1


	//   ....[47]....
        /*0c68*/ 	.word	0x00016370
        /*0c6c*/ 	.word	0x00000002
        /*0c70*/ 	.word	0x00000060
        /*0c74*/ 	.short	0x010a
        /*0c76*/ 	.byte	0x3f
	.zero		1


	//   ....[48]....
        /*0c78*/ 	.word	0x00016b60
        /*0c7c*/ 	.word	0x00000003
        /*0c80*/ 	.word	0x00036840
        /*0c84*/ 	.short	0x010a
        /*0c86*/ 	.byte	0x3f
	.zero		1


	//   ....[49]....
        /*0c88*/ 	.word	0x00017020
        /*0c8c*/ 	.word	0x00000002
        /*0c90*/ 	.word	0x00000060
        /*0c94*/ 	.short	0x010a
        /*0c96*/ 	.byte	0x3f
	.zero		1


	//   ....[50]....
        /*0c98*/ 	.word	0x00017750
        /*0c9c*/ 	.word	0x00000002
        /*0ca0*/ 	.word	0x00036840
        /*0ca4*/ 	.short	0x010a
        /*0ca6*/ 	.byte	0x3f
	.zero		1


	//   ....[51]....
        /*0ca8*/ 	.word	0x00017c10
        /*0cac*/ 	.word	0x00000002
        /*0cb0*/ 	.word	0x00000060
        /*0cb4*/ 	.short	0x010a
        /*0cb6*/ 	.byte	0x3f
	.zero		1


	//   ....[52]....
        /*0cb8*/ 	.word	0x000182d0
        /*0cbc*/ 	.word	0x00000000
        /*0cc0*/ 	.word	0x00036860
        /*0cc4*/ 	.short	0x010a
        /*0cc6*/ 	.byte	0x3f
	.zero		1


	//   ....[53]....
        /*0cc8*/ 	.word	0x00019520
        /*0ccc*/ 	.word	0x00000000
        /*0cd0*/ 	.word	0x00036820
        /*0cd4*/ 	.short	0x010a
        /*0cd6*/ 	.byte	0x3f
	.zero		1


	//   ....[54]....
        /*0cd8*/ 	.word	0x00019700
        /*0cdc*/ 	.word	0x00000006
        /*0ce0*/ 	.word	0x00000000
        /*0ce4*/ 	.short	0x010a
        /*0ce6*/ 	.byte	0x3f
	.zero		1


	//   ....[55]....
        /*0ce8*/ 	.word	0x00019770
        /*0cec*/ 	.word	0x00000007
        /*0cf0*/ 	.word	0x00000000
        /*0cf4*/ 	.short	0x010a
        /*0cf6*/ 	.byte	0x3f
	.zero		1


	//   ....[56]....
        /*0cf8*/ 	.word	0x000197e0
        /*0cfc*/ 	.word	0x00000004
        /*0d00*/ 	.word	0x00000000
        /*0d04*/ 	.short	0x010a
        /*0d06*/ 	.byte	0x3f
	.zero		1


	//   ....[57]....
        /*0d08*/ 	.word	0x00019810
        /*0d0c*/ 	.word	0x00000003
        /*0d10*/ 	.word	0x00000000
        /*0d14*/ 	.short	0x010a
        /*0d16*/ 	.byte	0x3f
	.zero		1


	//   ....[58]....
        /*0d18*/ 	.word	0x00019880
        /*0d1c*/ 	.word	0x00000003
        /*0d20*/ 	.word	0x00036800
        /*0d24*/ 	.short	0x010a
        /*0d26*/ 	.byte	0x3f
	.zero		1


	//   ....[59]....
        /*0d28*/ 	.word	0x000198d0
        /*0d2c*/ 	.word	0x00000000
        /*0d30*/ 	.word	0x00036830
        /*0d34*/ 	.short	0x010a
        /*0d36*/ 	.byte	0x3f
	.zero		1


	//   ....[60]....
        /*0d38*/ 	.word	0x00019930
        /*0d3c*/ 	.word	0x00000007
        /*0d40*/ 	.word	0x00036830
        /*0d44*/ 	.short	0x010a
        /*0d46*/ 	.byte	0x3f
	.zero		1


	//   ....[61]....
        /*0d48*/ 	.word	0x00019990
        /*0d4c*/ 	.word	0x00000007
        /*0d50*/ 	.word	0x00036850
        /*0d54*/ 	.short	0x010a
        /*0d56*/ 	.byte	0x3f
	.zero		1


	//   ....[62]....
        /*0d58*/ 	.word	0x000199f0
        /*0d5c*/ 	.word	0x00000007
        /*0d60*/ 	.word	0x00036830
        /*0d64*/ 	.short	0x010a
        /*0d66*/ 	.byte	0x3f
	.zero		1


	//   ....[63]....
        /*0d68*/ 	.word	0x00019a50
        /*0d6c*/ 	.word	0x00000007
        /*0d70*/ 	.word	0x00036850
        /*0d74*/ 	.short	0x010a
        /*0d76*/ 	.byte	0x3f
	.zero		1


	//   ....[64]....
        /*0d78*/ 	.word	0x00019ab0
        /*0d7c*/ 	.word	0x00000005
        /*0d80*/ 	.word	0x00036850
        /*0d84*/ 	.short	0x010a
        /*0d86*/ 	.byte	0x3f
	.zero		1


	//   ....[65]....
        /*0d88*/ 	.word	0x00019c50
        /*0d8c*/ 	.word	0x00000000
        /*0d90*/ 	.word	0x00036840
        /*0d94*/ 	.short	0x010a
        /*0d96*/ 	.byte	0x3f
	.zero		1


	//   ....[66]....
        /*0d98*/ 	.word	0x0001a8a0
        /*0d9c*/ 	.word	0x00000002
        /*0da0*/ 	.word	0x00036820
        /*0da4*/ 	.short	0x010a
        /*0da6*/ 	.byte	0x3f
	.zero		1


	//   ....[67]....
        /*0da8*/ 	.word	0x0001a8f0
        /*0dac*/ 	.word	0x00000002
        /*0db0*/ 	.word	0x00036840
        /*0db4*/ 	.short	0x010a
        /*0db6*/ 	.byte	0x3f
	.zero		1


	//   ....[68]....
        /*0db8*/ 	.word	0x0001a940
        /*0dbc*/ 	.word	0x00000002
        /*0dc0*/ 	.word	0x00000060
        /*0dc4*/ 	.short	0x010a
        /*0dc6*/ 	.byte	0x3f
	.zero		1


	//   ....[69]....
        /*0dc8*/ 	.word	0x0001a990
        /*0dcc*/ 	.word	0x00000003
        /*0dd0*/ 	.word	0x00036840
        /*0dd4*/ 	.short	0x010a
        /*0dd6*/ 	.byte	0x3f
	.zero		1


	//   ....[70]....
        /*0dd8*/ 	.word	0x0001a9e0
        /*0ddc*/ 	.word	0x00000002
        /*0de0*/ 	.word	0x00000060
        /*0de4*/ 	.short	0x010a
        /*0de6*/ 	.byte	0x3f
	.zero		1


	//   ....[71]....
        /*0de8*/ 	.word	0x0001aa30
        /*0dec*/ 	.word	0x00000002
        /*0df0*/ 	.word	0x00036840
        /*0df4*/ 	.short	0x010a
        /*0df6*/ 	.byte	0x3f
	.zero		1


	//   ....[72]....
        /*0df8*/ 	.word	0x0001aa80
        /*0dfc*/ 	.word	0x00000002
        /*0e00*/ 	.word	0x00000060
        /*0e04*/ 	.short	0x010a
        /*0e06*/ 	.byte	0x3f
	.zero		1


	//   ....[73]....
        /*0e08*/ 	.word	0x0001aad0
        /*0e0c*/ 	.word	0x00000000
        /*0e10*/ 	.word	0x00036860
        /*0e14*/ 	.short	0x010a
        /*0e16*/ 	.byte	0x3f
	.zero		1


	//   ....[74]....
        /*0e18*/ 	.word	0x0001b4e0
        /*0e1c*/ 	.word	0x00000000
        /*0e20*/ 	.word	0x00036820
        /*0e24*/ 	.short	0x010a
        /*0e26*/ 	.byte	0x3f
	.zero		1


	//   ....[75]....
        /*0e28*/ 	.word	0x0001b680
        /*0e2c*/ 	.word	0x00000006
        /*0e30*/ 	.word	0x00000000
        /*0e34*/ 	.short	0x010a
        /*0e36*/ 	.byte	0x3f
	.zero		1


	//   ....[76]....
        /*0e38*/ 	.word	0x0001b6d0
        /*0e3c*/ 	.word	0x00000007
        /*0e40*/ 	.word	0x00000000
        /*0e44*/ 	.short	0x010a
        /*0e46*/ 	.byte	0x3f
	.zero		1


	//   ....[77]....
        /*0e48*/ 	.word	0x0001b720
        /*0e4c*/ 	.word	0x00000004
        /*0e50*/ 	.word	0x00000000
        /*0e54*/ 	.short	0x010a
        /*0e56*/ 	.byte	0x3f
	.zero		1


	//----- nvinfo : EIATTR_NUM_MBARRIERS
	.align		4
.L_889:
        /*0e58*/ 	.byte	0x03, 0x38
        /*0e5a*/ 	.short	0x0016


	//----- nvinfo : EIATTR_EXIT_INSTR_OFFSETS
	.align		4
        /*0e5c*/ 	.byte	0x04, 0x1c
        /*0e5e*/ 	.short	(.L_891 - .L_890)


	//   ....[0]....
.L_890:
        /*0e60*/ 	.word	0x00000a50


	//   ....[1]....
        /*0e64*/ 	.word	0x00012cd0


	//   ....[2]....
        /*0e68*/ 	.word	0x00019860


	//----- nvinfo : EIATTR_MAX_THREADS
	.align		4
.L_891:
        /*0e6c*/ 	.byte	0x04, 0x05
        /*0e6e*/ 	.short	(.L_893 - .L_892)
.L_892:
        /*0e70*/ 	.word	0x00000180
        /*0e74*/ 	.word	0x00000001
        /*0e78*/ 	.word	0x00000001


	//----- nvinfo : EIATTR_CRS_STACK_SIZE
	.align		4
.L_893:
        /*0e7c*/ 	.byte	0x04, 0x1e
        /*0e7e*/ 	.short	(.L_895 - .L_894)
.L_894:
        /*0e80*/ 	.word	0x00000000


	//----- nvinfo : EIATTR_CBANK_PARAM_SIZE
	.align		4
.L_895:
        /*0e84*/ 	.byte	0x03, 0x19
        /*0e86*/ 	.short	0x0af0


	//----- nvinfo : EIATTR_PARAM_CBANK
	.align		4
        /*0e88*/ 	.byte	0x04, 0x0a
        /*0e8a*/ 	.short	(.L_897 - .L_896)
	.align		4
.L_896:
        /*0e8c*/ 	.word	index@(.nv.constant0._ZN7cutlass13device_kernelIN5flash11enable_sm90INS1_16FlashAttnFwdSm90INS1_25CollectiveMainloopFwdSm90ILi2EN4cute5tupleIJNS5_1CILi1EEES8_S8_EEENS6_IJNS7_ILi128EEENS7_ILi112EEENS7_ILi192EEEEEELi192ENS_10bfloat16_tEfNS_4arch4Sm90ELb1ELb0ELb1ELb1ELb0ELb0ELb0ELb1ELb1ELb1ELb0ELb0EEENS1_21CollectiveEpilogueFwdINS6_IJSA_SC_SB_EEES9_SE_SG_Li256ELb1ELb1ELb0ELb0EEENS1_36VarlenDynamicPersistentTileSchedulerILi128ELi112ELi256ELi128ELb0ELb1ELb1ELb1ELb1ELb1EEEEEEEEEvNT_6ParamsE)
        /*0e90*/ 	.short	0x0210
        /*0e92*/ 	.short	0x0af0


	//----- nvinfo : EIATTR_SW_WAR
	.align		4
.L_897:
        /*0e94*/ 	.byte	0x04, 0x36
        /*0e96*/ 	.short	(.L_899 - .L_898)
.L_898:
        /*0e98*/ 	.word	0x00000008
.L_899:


//--------------------- .nv.info._ZN7cutlass13device_kernelIN5flash11enable_sm90INS1_16FlashAttnFwdSm90INS1_25CollectiveMainloopFwdSm90ILi2EN4cute5tupleIJNS5_1CILi1EEES8_S8_EEENS6_IJNS7_ILi128EEENS7_ILi112EEENS7_ILi192EEEEEELi192ENS_10bfloat16_tEfNS_4arch4Sm90ELb1ELb0ELb1ELb1ELb0ELb1ELb0ELb1ELb1ELb1ELb0ELb0EEENS1_21CollectiveEpilogueFwdINS6_IJSA_SC_SB_EEES9_SE_SG_Li256ELb1ELb1ELb0ELb0EEENS1_36VarlenDynamicPersistentTileSchedulerILi128ELi112ELi256ELi128ELb0ELb1ELb1ELb1ELb1ELb1EEEEEEEEEvNT_6ParamsE --------------------------
	.section	.nv.info._ZN7cutlass13device_kernelIN5flash11enable_sm90INS1_16FlashAttnFwdSm90INS1_25CollectiveMainloopFwdSm90ILi2EN4cute5tupleIJNS5_1CILi1EEES8_S8_EEENS6_IJNS7_ILi128EEENS7_ILi112EEENS7_ILi192EEEEEELi192ENS_10bfloat16_tEfNS_4arch4Sm90ELb1ELb0ELb1ELb1ELb0ELb1ELb0ELb1ELb1ELb1ELb0ELb0EEENS1_21CollectiveEpilogueFwdINS6_IJSA_SC_SB_EEES9_SE_SG_Li256ELb1ELb1ELb0ELb0EEENS1_36VarlenDynamicPersistentTileSchedulerILi128ELi112ELi256ELi128ELb0ELb1ELb1ELb1ELb1ELb1EEEEEEEEEvNT_6ParamsE,"",@"SHT_CUDA_INFO"
	.sectionflags	@""
	.align	4


	//----- nvinfo : EIATTR_CUDA_API_VERSION
	.align		4
        /*0000*/ 	.byte	0x04, 0x37
        /*0002*/ 	.short	(.L_901 - .L_900)
.L_900:
        /*0004*/ 	.word	0x00000082


	//----- nvinfo : EIATTR_KPARAM_INFO
	.align		4
.L_901:
        /*0008*/ 	.byte	0x04, 0x17
        /*000a*/ 	.short	(.L_903 - .L_902)
.L_902:
        /*000c*/ 	.word	0x00000000
        /*0010*/ 	.short	0x0000
        /*0012*/ 	.short	0x0070
        /*0014*/ 	.byte	0x00, 0xf0, 0x01, 0x2a


	//----- nvinfo : EIATTR_SPARSE_MMA_MASK
	.align		4
.L_903:
        /*0018*/ 	.byte	0x03, 0x50
        /*001a*/ 	.short	0x0000


	//----- nvinfo : EIATTR_MAXREG_COUNT
	.align		4
        /*001c*/ 	.byte	0x03, 0x1b
        /*001e*/ 	.short	0x00a8


	//----- nvinfo : EIATTR_NUM_BARRIERS
	.align		4
        /*0020*/ 	.byte	0x02, 0x4c
        /*0022*/ 	.byte	0x10
	.zero		1


	//----- nvinfo : EIATTR_EXTERNS
	.align		4
        /*0024*/ 	.byte	0x04, 0x0f
        /*0026*/ 	.short	(.L_905 - .L_904)


	//   ....[0]....
	.align		4
.L_904:
        /*0028*/ 	.word	index@(__assertfail)


	//----- nvinfo : EIATTR_ANNOTATIONS
	.align		4
.L_905:
        /*002c*/ 	.byte	0x04, 0x55
        /*002e*/ 	.short	(.L_907 - .L_906)


	//   ....[0]....
.L_906:
        /* <DEDUP_REMOVED lines=150> */


	//----- nvinfo : EIATTR_MERCURY_ISA_VERSION
	.align		4
.L_907:
        /*0980*/ 	.byte	0x03, 0x5f
        /*0982*/ 	.short	0x0101


	//----- nvinfo : EIATTR_UNUSED_LOAD_BYTE_OFFSET
	.align		4
        /*0984*/ 	.byte	0x04, 0x44
        /*0986*/ 	.short	(.L_909 - .L_908)


	//   ....[0]....
.L_908:
        /*0988*/ 	.word	0x00000ab0
        /*098c*/ 	.word	0x0000fff0


	//   ....[1]....
        /*0990*/ 	.word	0x000248e0
        /*0994*/ 	.word	0x0000fff0


	//----- nvinfo : EIATTR_INT_WARP_WIDE_INSTR_OFFSETS
	.align		4
.L_909:
        /*0998*/ 	.byte	0x04, 0x31
        /*099a*/ 	.short	(.L_911 - .L_910)


	//   ....[0]....
.L_910:
        /*099c*/ 	.word	0x00000190


	//   ....[1]....
        /*09a0*/ 	.word	0x000001d0


	//   ....[2]....
        /*09a4*/ 	.word	0x00000240


	//   ....[3]....
        /*09a8*/ 	.word	0x00029c60


	//   ....[4]....
        /*09ac*/ 	.word	0x00029cf0


	//   ....[5]....
        /*09b0*/ 	.word	0x0002dcf0


	//   ....[6]....
        /*09b4*/ 	.word	0x0002dd50


	//----- nvinfo : EIATTR_COOP_GROUP_MASK_REGIDS
	.align		4
.L_911:
        /*09b8*/ 	.byte	0x04, 0x29
        /*09ba*/ 	.short	(.L_913 - .L_912)


	//   ....[0]....
.L_912:
        /*09bc*/ 	.word	0xffffffff


	//   ....[1]....
        /*09c0*/ 	.word	0xffffffff


	//   ....[2]....
        /*09c4*/ 	.word	0xffffffff


	//   ....[3]....
        /*09c8*/ 	.word	0xffffffff


	//   ....[4]....
        /*09cc*/ 	.word	0xffffffff


	//   ....[5]....
        /*09d0*/ 	.word	0xffffffff


	//   ....[6]....
        /*09d4*/ 	.word	0xffffffff


	//   ....[7]....
        /*09d8*/ 	.word	0xffffffff


	//   ....[8]....
        /*09dc*/ 	.word	0xffffffff


	//   ....[9]....
        /*09e0*/ 	.word	0xffffffff


	//   ....[10]....
        /*09e4*/ 	.word	0xffffffff


	//   ....[11]....
        /*09e8*/ 	.word	0xffffffff


	//   ....[12]....
        /*09ec*/ 	.word	0xffffffff


	//   ....[13]....
        /*09f0*/ 	.word	0xffffffff


	//   ....[14]....
        /*09f4*/ 	.word	0xffffffff


	//   ....[15]....
        /*09f8*/ 	.word	0xffffffff


	//   ....[16]....
        /*09fc*/ 	.word	0xffffffff


	//   ....[17]....
        /*0a00*/ 	.word	0xffffffff


	//   ....[18]....
        /*0a04*/ 	.word	0xffffffff


	//   ....[19]....
        /*0a08*/ 	.word	0xffffffff


	//   ....[20]....
        /*0a0c*/ 	.word	0xffffffff


	//   ....[21]....
        /*0a10*/ 	.word	0xffffffff


	//   ....[22]....
        /*0a14*/ 	.word	0xffffffff


	//   ....[23]....
        /*0a18*/ 	.word	0xffffffff


	//   ....[24]....
        /*0a1c*/ 	.word	0xffffffff


	//   ....[25]....
        /*0a20*/ 	.word	0xffffffff


	//   ....[26]....
        /*0a24*/ 	.word	0xffffffff


	//   ....[27]....
        /*0a28*/ 	.word	0xffffffff


	//   ....[28]....
        /*0a2c*/ 	.word	0xffffffff


	//   ....[29]....
        /*0a30*/ 	.word	0xffffffff


	//   ....[30]....
        /*0a34*/ 	.word	0xffffffff


	//   ....[31]....
        /*0a38*/ 	.word	0xffffffff


	//   ....[32]....
        /*0a3c*/ 	.word	0xffffffff


	//   ....[33]....
        /*0a40*/ 	.word	0xffffffff


	//   ....[34]....
        /*0a44*/ 	.word	0xffffffff


	//   ....[35]....
        /*0a48*/ 	.word	0xffffffff


	//   ....[36]....
        /*0a4c*/ 	.word	0xffffffff


	//   ....[37]....
        /*0a50*/ 	.word	0xffffffff


	//   ....[38]....
        /*0a54*/ 	.word	0xffffffff


	//   ....[39]....
        /*0a58*/ 	.word	0xffffffff


	//   ....[40]....
        /*0a5c*/ 	.word	0xffffffff


	//   ....[41]....
        /*0a60*/ 	.word	0xffffffff


	//   ....[42]....
        /*0a64*/ 	.word	0xffffffff


	//   ....[43]....
        /*0a68*/ 	.word	0xffffffff


	//   ....[44]....
        /*0a6c*/ 	.word	0xffffffff


	//   ....[45]....
        /*0a70*/ 	.word	0xffffffff


	//   ....[46]....
        /*0a74*/ 	.word	0xffffffff


	//   ....[47]....
        /*0a78*/ 	.word	0xffffffff


	//   ....[48]....
        /*0a7c*/ 	.word	0xffffffff


	//   ....[49]....
        /*0a80*/ 	.word	0xffffffff


	//   ....[50]....
        /*0a84*/ 	.word	0xffffffff


	//   ....[51]....
        /*0a88*/ 	.word	0xffffffff


	//   ....[52]....
        /*0a8c*/ 	.word	0xffffffff


	//   ....[53]....
        /*0a90*/ 	.word	0xffffffff


	//   ....[54]....
        /*0a94*/ 	.word	0xffffffff


	//   ....[55]....
        /*0a98*/ 	.word	0xffffffff


	//   ....[56]....
        /*0a9c*/ 	.word	0xffffffff


	//   ....[57]....
        /*0aa0*/ 	.word	0xffffffff


	//   ....[58]....
        /*0aa4*/ 	.word	0xffffffff


	//   ....[59]....
        /*0aa8*/ 	.word	0xffffffff


	//   ....[60]....
        /*0aac*/ 	.word	0xffffffff


	//   ....[61]....
        /*0ab0*/ 	.word	0xffffffff


	//   ....[62]....
        /*0ab4*/ 	.word	0xffffffff


	//   ....[63]....
        /*0ab8*/ 	.word	0xffffffff


	//   ....[64]....
        /*0abc*/ 	.word	0xffffffff


	//   ....[65]....
        /*0ac0*/ 	.word	0xffffffff


	//   ....[66]....
        /*0ac4*/ 	.word	0xffffffff


	//   ....[67]....
        /*0ac8*/ 	.word	0xffffffff


	//   ....[68]....
        /*0acc*/ 	.word	0xffffffff


	//   ....[69]....
        /*0ad0*/ 	.word	0xffffffff


	//   ....[70]....
        /*0ad4*/ 	.word	0xffffffff


	//   ....[71]....
        /*0ad8*/ 	.word	0xffffffff


	//   ....[72]....
        /*0adc*/ 	.word	0xffffffff


	//   ....[73]....
        /*0ae0*/ 	.word	0xffffffff


	//   ....[74]....
        /*0ae4*/ 	.word	0xffffffff


	//   ....[75]....
        /*0ae8*/ 	.word	0xffffffff


	//   ....[76]....
        /*0aec*/ 	.word	0xffffffff


	//   ....[77]....
        /*0af0*/ 	.word	0xffffffff


	//   ....[78]....
        /*0af4*/ 	.word	0xffffffff


	//   ....[79]....
        /*0af8*/ 	.word	0xffffffff


	//   ....[80]....
        /*0afc*/ 	.word	0xffffffff


	//   ....[81]....
        /*0b00*/ 	.word	0xffffffff


	//   ....[82]....
        /*0b04*/ 	.word	0xffffffff


	//   ....[83]....
        /*0b08*/ 	.word	0xffffffff


	//   ....[84]....
        /*0b0c*/ 	.word	0xffffffff


	//   ....[85]....
        /*0b10*/ 	.word	0xffffffff


	//   ....[86]....
        /*0b14*/ 	.word	0xffffffff


	//   ....[87]....
        /*0b18*/ 	.word	0xffffffff


	//   ....[88]....
        /*0b1c*/ 	.word	0xffffffff


	//   ....[89]....
        /*0b20*/ 	.word	0xffffffff


	//   ....[90]....
        /*0b24*/ 	.word	0xffffffff


	//   ....[91]....
        /*0b28*/ 	.word	0xffffffff


	//   ....[92]....
        /*0b2c*/ 	.word	0xffffffff


	//   ....[93]....
        /*0b30*/ 	.word	0xffffffff


	//   ....[94]....
        /*0b34*/ 	.word	0xffffffff


	//   ....[95]....
        /*0b38*/ 	.word	0xffffffff


	//   ....[96]....
        /*0b3c*/ 	.word	0xffffffff


	//   ....[97]....
        /*0b40*/ 	.word	0xffffffff


	//   ....[98]....
        /*0b44*/ 	.word	0xffffffff


	//   ....[99]....
        /*0b48*/ 	.word	0xffffffff


	//   ....[100]....
        /*0b4c*/ 	.word	0xffffffff


	//   ....[101]....
        /*0b50*/ 	.word	0xffffffff


	//   ....[102]....
        /*0b54*/ 	.word	0xffffffff


	//   ....[103]....
        /*0b58*/ 	.word	0xffffffff


	//   ....[104]....
        /*0b5c*/ 	.word	0xffffffff


	//   ....[105]....
        /*0b60*/ 	.word	0xffffffff


	//   ....[106]....
        /*0b64*/ 	.word	0xffffffff


	//   ....[107]....
        /*0b68*/ 	.word	0xffffffff


	//   ....[108]....
        /*0b6c*/ 	.word	0xffffffff


	//   ....[109]....
        /*0b70*/ 	.word	0xffffffff


	//   ....[110]....
        /*0b74*/ 	.word	0xffffffff


	//   ....[111]....
        /*0b78*/ 	.word	0xffffffff


	//   ....[112]....
        /*0b7c*/ 	.word	0xffffffff


	//   ....[113]....
        /*0b80*/ 	.word	0xffffffff


	//   ....[114]....
        /*0b84*/ 	.word	0xffffffff


	//   ....[115]....
        /*0b88*/ 	.word	0xffffffff


	//   ....[116]....
        /*0b8c*/ 	.word	0x0500000f


	//   ....[117]....
        /*0b90*/ 	.word	0x0500000f


	//   ....[118]....
        /*0b94*/ 	.word	0x0500000f


	//   ....[119]....
        /*0b98*/ 	.word	0x0500000f


	//   ....[120]....
        /*0b9c*/ 	.word	0x0500000f


	//   ....[121]....
        /*0ba0*/ 	.word	0x0500000f


	//   ....[122]....
        /*0ba4*/ 	.word	0x0500000f


	//   ....[123]....
        /*0ba8*/ 	.word	0x0500000f


	//   ....[124]....
        /*0bac*/ 	.word	0x0500000f


	//   ....[125]....
        /*0bb0*/ 	.word	0x0500000f


	//   ....[126]....
        /*0bb4*/ 	.word	0x0500000f


	//   ....[127]....
        /*0bb8*/ 	.word	0x0500000f


	//   ....[128]....
        /*0bbc*/ 	.word	0x0500000f


	//   ....[129]....
        /*0bc0*/ 	.word	0x0500000f


	//   ....[130]....
        /*0bc4*/ 	.word	0x0500000f


	//   ....[131]....
        /*0bc8*/ 	.word	0x0500000f


	//   ....[132]....
        /*0bcc*/ 	.word	0x0500000f


	//   ....[133]....
        /*0bd0*/ 	.word	0x0500000f


	//   ....[134]....
        /*0bd4*/ 	.word	0x0500000f


	//   ....[135]....
        /*0bd8*/ 	.word	0x0500000f


	//   ....[136]....
        /*0bdc*/ 	.word	0x0500000f


	//   ....[137]....
        /*0be0*/ 	.word	0x0500000f


	//   ....[138]....
        /*0be4*/ 	.word	0x0500000f


	//   ....[139]....
        /*0be8*/ 	.word	0x0500000f


	//   ....[140]....
        /*0bec*/ 	.word	0x0500000f


	//   ....[141]....
        /*0bf0*/ 	.word	0x0500000f


	//   ....[142]....
        /*0bf4*/ 	.word	0x0500000f


	//   ....[143]....
        /*0bf8*/ 	.word	0x0500000f


	//   ....[144]....
        /*0bfc*/ 	.word	0x0500000f


	//   ....[145]....
        /*0c00*/ 	.word	0x0500000f


	//   ....[146]....
        /*0c04*/ 	.word	0x0500000f


	//   ....[147]....
        /*0c08*/ 	.word	0x0500000f


	//   ....[148]....
        /*0c0c*/ 	.word	0x0500000f


	//   ....[149]....
        /*0c10*/ 	.word	0x0500000f


	//   ....[150]....
        /*0c14*/ 	.word	0x0500000f


	//   ....[151]....
        /*0c18*/ 	.word	0x0500000f


	//   ....[152]....
        /*0c1c*/ 	.word	0x0500000f


	//   ....[153]....
        /*0c20*/ 	.word	0x0500000f


	//   ....[154]....
        /*0c24*/ 	.word	0x0500000f


	//   ....[155]....
        /*0c28*/ 	.word	0x0500000f


	//   ....[156]....
        /*0c2c*/ 	.word	0x0500000f


	//   ....[157]....
        /*0c30*/ 	.word	0x0500000f


	//   ....[158]....
        /*0c34*/ 	.word	0x0500000f


	//   ....[159]....
        /*0c38*/ 	.word	0x0500000f


	//   ....[160]....
        /*0c3c*/ 	.word	0x0500000f


	//   ....[161]....
        /*0c40*/ 	.word	0x0500000f


	//   ....[162]....
        /*0c44*/ 	.word	0x0500000f


	//   ....[163]....
        /*0c48*/ 	.word	0x0500000f


	//   ....[164]....
        /*0c4c*/ 	.word	0x0500000f


	//   ....[165]....
        /*0c50*/ 	.word	0x0500000f


	//   ....[166]....
        /*0c54*/ 	.word	0x0500000f


	//   ....[167]....
        /*0c58*/ 	.word	0x0500000f


	//----- nvinfo : EIATTR_COOP_GROUP_INSTR_OFFSETS
	.align		4
.L_913:
        /*0c5c*/ 	.byte	0x04, 0x28
        /*0c5e*/ 	.short	(.L_915 - .L_914)


	//   ....[0]....
.L_914:
        /*0c60*/ 	.word	0x00000060


	//   ....[1]....
        /*0c64*/ 	.word	0x000001a0


	//   ....[2]....
        /*0c68*/ 	.word	0x000001f0


	//   ....[3]....
        /*0c6c*/ 	.word	0x00000420


	//   ....[4]....
        /*0c70*/ 	.word	0x00000580


	//   ....[5]....
        /*0c74*/ 	.word	0x000006a0


	//   ....[6]....
        /*0c78*/ 	.word	0x00000800


	//   ....[7]....
        /*0c7c*/ 	.word	0x0000b260


	//   ....[8]....
        /*0c80*/ 	.word	0x0000b9d0


	//   ....[9]....
        /*0c84*/ 	.word	0x0000b9e0


	//   ....[10]....
        /*0c88*/ 	.word	0x0000b9f0


	//   ....[11]....
        /*0c8c*/ 	.word	0x0000ba00


	//   ....[12]....
        /*0c90*/ 	.word	0x0000c2c0


	//   ....[13]....
        /*0c94*/ 	.word	0x0000c2d0


	//   ....[14]....
        /*0c98*/ 	.word	0x0000c2e0


	//   ....[15]....
        /*0c9c*/ 	.word	0x0000c2f0


	//   ....[16]....
        /*0ca0*/ 	.word	0x0000f4b0


	//   ....[17]....
        /*0ca4*/ 	.word	0x0000f4c0


	//   ....[18]....
        /*0ca8*/ 	.word	0x0000f4d0


	//   ....[19]....
        /*0cac*/ 	.word	0x0000f4e0


	//   ....[20]....
        /*0cb0*/ 	.word	0x0000fb70


	//   ....[21]....
        /*0cb4*/ 	.word	0x0000fb80


	//   ....[22]....
        /*0cb8*/ 	.word	0x0000fb90


	//   ....[23]....
        /*0cbc*/ 	.word	0x0000fba0


	//   ....[24]....
        /*0cc0*/ 	.word	0x000163b0


	//   ....[25]....
        /*0cc4*/ 	.word	0x00016400


	//   ....[26]....
        /*0cc8*/ 	.word	0x00016dd0


	//   ....[27]....
        /*0ccc*/ 	.word	0x00016e80


	//   ....[28]....
        /*0cd0*/ 	.word	0x00017720


	//   ....[29]....
        /*0cd4*/ 	.word	0x000177b0


	//   ....[30]....
        /*0cd8*/ 	.word	0x0001c5e0


	//   ....[31]....
        /*0cdc*/ 	.word	0x0001c620


	//   ....[32]....
        /*0ce0*/ 	.word	0x0001cda0


	//   ....[33]....
        /*0ce4*/ 	.word	0x0001cea0


	//   ....[34]....
        /*0ce8*/ 	.word	0x0001d480


	//   ....[35]....
        /*0cec*/ 	.word	0x0001d510


	//   ....[36]....
        /*0cf0*/ 	.word	0x00022590


	//   ....[37]....
        /*0cf4*/ 	.word	0x000225b0


	//   ....[38]....
        /*0cf8*/ 	.word	0x00022a80


	//   ....[39]....
        /*0cfc*/ 	.word	0x00022ad0


	//   ....[40]....
        /*0d00*/ 	.word	0x00024010


	//   ....[41]....
        /*0d04*/ 	.word	0x000240c0


	//   ....[42]....
        /*0d08*/ 	.word	0x000240e0


	//   ....[43]....
        /*0d0c*/ 	.word	0x000240f0


	//   ....[44]....
        /*0d10*/ 	.word	0x00025810


	//   ....[45]....
        /*0d14*/ 	.word	0x00025850


	//   ....[46]....
        /*0d18*/ 	.word	0x00025890


	//   ....[47]....
        /*0d1c*/ 	.word	0x000258a0


	//   ....[48]....
        /*0d20*/ 	.word	0x00025ea0


	//   ....[49]....
        /*0d24*/ 	.word	0x00025ec0


	//   ....[50]....
        /*0d28*/ 	.word	0x00025fc0


	//   ....[51]....
        /*0d2c*/ 	.word	0x00025fe0


	//   ....[52]....
        /*0d30*/ 	.word	0x000260e0


	//   ....[53]....
        /*0d34*/ 	.word	0x00026100


	//   ....[54]....
        /*0d38*/ 	.word	0x00026210


	//   ....[55]....
        /*0d3c*/ 	.word	0x00026230


	//   ....[56]....
        /*0d40*/ 	.word	0x00026b00


	//   ....[57]....
        /*0d44*/ 	.word	0x00026b20


	//   ....[58]....
        /*0d48*/ 	.word	0x00026c20


	//   ....[59]....
        /*0d4c*/ 	.word	0x00026c40


	//   ....[60]....
        /*0d50*/ 	.word	0x00026d40


	//   ....[61]....
        /*0d54*/ 	.word	0x00026d60


	//   ....[62]....
        /*0d58*/ 	.word	0x00026e70


	//   ....[63]....
        /*0d5c*/ 	.word	0x00026e90


	//   ....[64]....
        /*0d60*/ 	.word	0x00027020


	//   ....[65]....
        /*0d64*/ 	.word	0x000271f0


	//   ....[66]....
        /*0d68*/ 	.word	0x00027220


	//   ....[67]....
        /*0d6c*/ 	.word	0x00027250


	//   ....[68]....
        /*0d70*/ 	.word	0x00027280


	//   ....[69]....
        /*0d74*/ 	.word	0x000272b0


	//   ....[70]....
        /*0d78*/ 	.word	0x000272e0


	//   ....[71]....
        /*0d7c*/ 	.word	0x00027450


	//   ....[72]....
        /*0d80*/ 	.word	0x00027480


	//   ....[73]....
        /*0d84*/ 	.word	0x000274b0


	//   ....[74]....
        /*0d88*/ 	.word	0x000274e0


	//   ....[75]....
        /*0d8c*/ 	.word	0x00027510


	//   ....[76]....
        /*0d90*/ 	.word	0x00027540


	//   ....[77]....
        /*0d94*/ 	.word	0x000275e0


	//   ....[78]....
        /*0d98*/ 	.word	0x00027640


	//   ....[79]....
        /*0d9c*/ 	.word	0x000276d0


	//   ....[80]....
        /*0da0*/ 	.word	0x00028640


	//   ....[81]....
        /*0da4*/ 	.word	0x0002a260


	//   ....[82]....
        /*0da8*/ 	.word	0x0002af10


	//   ....[83]....
        /*0dac*/ 	.word	0x0002af20


	//   ....[84]....
        /*0db0*/ 	.word	0x0002af40


	//   ....[85]....
        /*0db4*/ 	.word	0x0002b000


	//   ....[86]....
        /*0db8*/ 	.word	0x0002b030


	//   ....[87]....
        /*0dbc*/ 	.word	0x0002b0c0


	//   ....[88]....
        /*0dc0*/ 	.word	0x0002b0f0


	//   ....[89]....
        /*0dc4*/ 	.word	0x0002b180


	//   ....[90]....
        /*0dc8*/ 	.word	0x0002b1b0


	//   ....[91]....
        /*0dcc*/ 	.word	0x0002b240


	//   ....[92]....
        /*0dd0*/ 	.word	0x0002b270


	//   ....[93]....
        /*0dd4*/ 	.word	0x0002b300


	//   ....[94]....
        /*0dd8*/ 	.word	0x0002b330


	//   ....[95]....
        /*0ddc*/ 	.word	0x0002b3c0


	//   ....[96]....
        /*0de0*/ 	.word	0x0002b3d0


	//   ....[97]....
        /*0de4*/ 	.word	0x0002b460


	//   ....[98]....
        /*0de8*/ 	.word	0x0002e560


	//   ....[99]....
        /*0dec*/ 	.word	0x0002e5b0


	//   ....[100]....
        /*0df0*/ 	.word	0x0002e5e0


	//   ....[101]....
        /*0df4*/ 	.word	0x0002e5f0


	//   ....[102]....
        /*0df8*/ 	.word	0x0002e620


	//   ....[103]....
        /*0dfc*/ 	.word	0x0002e650


	//   ....[104]....
        /*0e00*/ 	.word	0x0002e680


	//   ....[105]....
        /*0e04*/ 	.word	0x0002e6b0


	//   ....[106]....
        /*0e08*/ 	.word	0x0002e830


	//   ....[107]....
        /*0e0c*/ 	.word	0x0002e870


	//   ....[108]....
        /*0e10*/ 	.word	0x0002e8a0


	//   ....[109]....
        /*0e14*/ 	.word	0x0002e8d0


	//   ....[110]....
        /*0e18*/ 	.word	0x0002e900


	//   ....[111]....
        /*0e1c*/ 	.word	0x0002e930


	//   ....[112]....
        /*0e20*/ 	.word	0x0002e9f0


	//   ....[113]....
        /*0e24*/ 	.word	0x0002ea10


	//   ....[114]....
        /*0e28*/ 	.word	0x0002ea80


	//   ....[115]....
        /*0e2c*/ 	.word	0x0002f150


	//   ....[116]....
        /*0e30*/ 	.word	0x0002f5b0


	//   ....[117]....
        /*0e34*/ 	.word	0x0002f640


	//   ....[118]....
        /*0e38*/ 	.word	0x0002f690


	//   ....[119]....
        /*0e3c*/ 	.word	0x0002f6e0


	//   ....[120]....
        /*0e40*/ 	.word	0x0002f770


	//   ....[121]....
        /*0e44*/ 	.word	0x0002f800


	//   ....[122]....
        /*0e48*/ 	.word	0x0002f850


	//   ....[123]....
        /*0e4c*/ 	.word	0x0002f8a0


	//   ....[124]....
        /*0e50*/ 	.word	0x0002f990


	//   ....[125]....
        /*0e54*/ 	.word	0x0002fa20


	//   ....[126]....
        /*0e58*/ 	.word	0x0002fa80


	//   ....[127]....
        /*0e5c*/ 	.word	0x0002fae0


	//   ....[128]....
        /*0e60*/ 	.word	0x0002fb70


	//   ....[129]....
        /*0e64*/ 	.word	0x0002fc00


	//   ....[130]....
        /*0e68*/ 	.word	0x0002fc60


	//   ....[131]....
        /*0e6c*/ 	.word	0x0002fcc0


	//   ....[132]....
        /*0e70*/ 	.word	0x0002ffb0


	//   ....[133]....
        /*0e74*/ 	.word	0x000302b0


	//   ....[134]....
        /*0e78*/ 	.word	0x00030420


	//   ....[135]....
        /*0e7c*/ 	.word	0x00030470


	//   ....[136]....
        /*0e80*/ 	.word	0x00030520


	//   ....[137]....
        /*0e84*/ 	.word	0x000305b0


	//   ....[138]....
        /*0e88*/ 	.word	0x00030690


	//   ....[139]....
        /*0e8c*/ 	.word	0x00030730


	//   ....[140]....
        /*0e90*/ 	.word	0x00030810


	//   ....[141]....
        /*0e94*/ 	.word	0x000308a0


	//   ....[142]....
        /*0e98*/ 	.word	0x00030990


	//   ....[143]....
        /*0e9c*/ 	.word	0x00030a20


	//   ....[144]....
        /*0ea0*/ 	.word	0x00030b10


	//   ....[145]....
        /*0ea4*/ 	.word	0x00030ba0


	//   ....[146]....
        /*0ea8*/ 	.word	0x00030c90


	//   ....[147]....
        /*0eac*/ 	.word	0x00030d20


	//   ....[148]....
        /*0eb0*/ 	.word	0x00030e10


	//   ....[149]....
        /*0eb4*/ 	.word	0x00030f10


	//   ....[150]....
        /*0eb8*/ 	.word	0x00031240


	//   ....[151]....
        /*0ebc*/ 	.word	0x000312f0


	//   ....[152]....
        /*0ec0*/ 	.word	0x000313f0


	//   ....[153]....
        /*0ec4*/ 	.word	0x00031480


	//   ....[154]....
        /*0ec8*/ 	.word	0x00031500


	//   ....[155]....
        /*0ecc*/ 	.word	0x00031580


	//   ....[156]....
        /*0ed0*/ 	.word	0x00031600


	//   ....[157]....
        /*0ed4*/ 	.word	0x00031690


	//   ....[158]....
        /*0ed8*/ 	.word	0x00031730


	//   ....[159]....
        /*0edc*/ 	.word	0x00031800


	//   ....[160]....
        /*0ee0*/ 	.word	0x00031880


	//   ....[161]....
        /*0ee4*/ 	.word	0x00031900


	//   ....[162]....
        /*0ee8*/ 	.word	0x00031980


	//   ....[163]....
        /*0eec*/ 	.word	0x00031a10


	//   ....[164]....
        /*0ef0*/ 	.word	0x00031a90


	//   ....[165]....
        /*0ef4*/ 	.word	0x00031b30


	//   ....[166]....
        /*0ef8*/ 	.word	0x00031bc0


	//   ....[167]....
        /*0efc*/ 	.word	0x00031cf0


	//----- nvinfo : EIATTR_REG_RECONFIG
	.align		4
.L_915:
        /*0f00*/ 	.byte	0x01, 0x54
	.zero		2


	//----- nvinfo : EIATTR_SYSCALL_OFFSETS
	.align		4
        /*0f04*/ 	.byte	0x04, 0x46
        /*0f06*/ 	.short	(.L_917 - .L_916)


	//   ....[0]....
.L_916:
        /*0f08*/ 	.word	0x00001c20


	//   ....[1]....
        /*0f0c*/ 	.word	0x00001d70


	//   ....[2]....
        /*0f10*/ 	.word	0x0000b400


	//   ....[3]....
        /*0f14*/ 	.word	0x0000b730


	//   ....[4]....
        /*0f18*/ 	.word	0x00029e60


	//   ....[5]....
        /*0f1c*/ 	.word	0x00029fc0


	//   ....[6]....
        /*0f20*/ 	.word	0x0002a0c0


	//   ....[7]....
        /*0f24*/ 	.word	0x0002aac0


	//----- nvinfo : EIATTR_MBARRIER_INSTR_OFFSETS
	.align		4
.L_917:
        /*0f28*/ 	.byte	0x04, 0x39
        /*0f2a*/ 	.short	(.L_919 - .L_918)


	//   ....[0]....
.L_918:
        /*0f2c*/ 	.word	0x000002d0
        /*0f30*/ 	.word	0x000000ff
        /*0f34*/ 	.word	0x00036800
        /*0f38*/ 	.short	0x0100
        /*0f3a*/ 	.byte	0x08
	.zero		1


	//   ....[1]....
        /*0f3c*/ 	.word	0x000002e0
        /*0f40*/ 	.word	0x000000ff
        /*0f44*/ 	.word	0x00036820
        /*0f48*/ 	.short	0x0100
        /*0f4a*/ 	.byte	0x08
	.zero		1


	//   ....[2]....
        /*0f4c*/ 	.word	0x000003d0
        /*0f50*/ 	.word	0x000000ff
        /*0f54*/ 	.word	0x00036830
        /*0f58*/ 	.short	0x0100
        /*0f5a*/ 	.byte	0x08
	.zero		1


	//   ....[3]....
        /*0f5c*/ 	.word	0x000003e0
        /*0f60*/ 	.word	0x000000ff
        /*0f64*/ 	.word	0x00036840
        /*0f68*/ 	.short	0x0100
        /*0f6a*/ 	.byte	0x08
	.zero		1


	//   ....[4]....
        /*0f6c*/ 	.word	0x000003f0
        /*0f70*/ 	.word	0x000000ff
        /*0f74*/ 	.word	0x00036838
        /*0f78*/ 	.short	0x0100
        /*0f7a*/ 	.byte	0x08
	.zero		1


	//   ....[5]....
        /*0f7c*/ 	.word	0x00000400
        /*0f80*/ 	.word	0x000000ff
        /*0f84*/ 	.word	0x00036848
        /*0f88*/ 	.short	0x0100
        /*0f8a*/ 	.byte	0x08
	.zero		1


	//   ....[6]....
        /*0f8c*/ 	.word	0x00000530
        /*0f90*/ 	.word	0x000000ff
        /*0f94*/ 	.word	0x00036850
        /*0f98*/ 	.short	0x0100
        /*0f9a*/ 	.byte	0x08
	.zero		1


	//   ....[7]....
        /*0f9c*/ 	.word	0x00000540
        /*0fa0*/ 	.word	0x000000ff
        /*0fa4*/ 	.word	0x00036860
        /*0fa8*/ 	.short	0x0100
        /*0faa*/ 	.byte	0x08
	.zero		1


	//   ....[8]....
        /*0fac*/ 	.word	0x00000550
        /*0fb0*/ 	.word	0x000000ff
        /*0fb4*/ 	.word	0x00036858
        /*0fb8*/ 	.short	0x0100
        /*0fba*/ 	.byte	0x08
	.zero		1


	//   ....[9]....
        /*0fbc*/ 	.word	0x00000560
        /*0fc0*/ 	.word	0x000000ff
        /*0fc4*/ 	.word	0x00036868
        /*0fc8*/ 	.short	0x0100
        /*0fca*/ 	.byte	0x08
	.zero		1


	//   ....[10]....
        /*0fcc*/ 	.word	0x00000650
        /*0fd0*/ 	.word	0x000000ff
        /*0fd4*/ 	.word	0x00036870
        /*0fd8*/ 	.short	0x0100
        /*0fda*/ 	.byte	0x06
	.zero		1


	//   ....[11]....
        /*0fdc*/ 	.word	0x00000660
        /*0fe0*/ 	.word	0x000000ff
        /*0fe4*/ 	.word	0x00036880
        /*0fe8*/ 	.short	0x0100
        /*0fea*/ 	.byte	0x06
	.zero		1


	//   ....[12]....
        /*0fec*/ 	.word	0x00000670
        /*0ff0*/ 	.word	0x000000ff
        /*0ff4*/ 	.word	0x00036878
        /*0ff8*/ 	.short	0x0100
        /*0ffa*/ 	.byte	0x06
	.zero		1


	//   ....[13]....
        /*0ffc*/ 	.word	0x00000680
        /*1000*/ 	.word	0x000000ff
        /*1004*/ 	.word	0x00036888
        /*1008*/ 	.short	0x0100
        /*100a*/ 	.byte	0x06
	.zero		1


	//   ....[14]....
        /*100c*/ 	.word	0x000007b0
        /*1010*/ 	.word	0x000000ff
        /*1014*/ 	.word	0x00036890
        /*1018*/ 	.short	0x0100
        /*101a*/ 	.byte	0x08
	.zero		1


	//   ....[15]....
        /*101c*/ 	.word	0x000007c0
        /*1020*/ 	.word	0x000000ff
        /*1024*/ 	.word	0x000368a0
        /*1028*/ 	.short	0x0100
        /*102a*/ 	.byte	0x08
	.zero		1


	//   ....[16]....
        /*102c*/ 	.word	0x000007d0
        /*1030*/ 	.word	0x000000ff
        /*1034*/ 	.word	0x00036898
        /*1038*/ 	.short	0x0100
        /*103a*/ 	.byte	0x08
	.zero		1


	//   ....[17]....
        /*103c*/ 	.word	0x000007e0
        /*1040*/ 	.word	0x000000ff
        /*1044*/ 	.word	0x000368a8
        /*1048*/ 	.short	0x0100
        /*104a*/ 	.byte	0x08
	.zero		1


	//   ....[18]....
        /*104c*/ 	.word	0x00000910
        /*1050*/ 	.word	0x000000ff
        /*1054*/ 	.word	0x000368b0
        /*1058*/ 	.short	0x0100
        /*105a*/ 	.byte	0x08
	.zero		1


	//   ....[19]....
        /*105c*/ 	.word	0x00000920
        /*1060*/ 	.word	0x000000ff
        /*1064*/ 	.word	0x000368c0
        /*1068*/ 	.short	0x0100
        /*106a*/ 	.byte	0x08
	.zero		1


	//   ....[20]....
        /*106c*/ 	.word	0x00000930
        /*1070*/ 	.word	0x000000ff
        /*1074*/ 	.word	0x000368b8
        /*1078*/ 	.short	0x0100
        /*107a*/ 	.byte	0x08
	.zero		1


	//   ....[21]....
        /*107c*/ 	.word	0x00000940
        /*1080*/ 	.word	0x000000ff
        /*1084*/ 	.word	0x000368c8
        /*1088*/ 	.short	0x0100
        /*108a*/ 	.byte	0x08
	.zero		1


	//   ....[22]....
        /*108c*/ 	.word	0x000039e0
        /*1090*/ 	.word	0x00000062
        /*1094*/ 	.word	0x00036890
        /*1098*/ 	.short	0x010a
        /*109a*/ 	.byte	0x3f
	.zero		1


	//   ....[23]....
        /*109c*/ 	.word	0x00006f10
        /*10a0*/ 	.word	0x00000062
        /*10a4*/ 	.word	0x00036890
        /*10a8*/ 	.short	0x010a
        /*10aa*/ 	.byte	0x3f
	.zero		1


	//   ....[24]....
        /*10ac*/ 	.word	0x0000a220
        /*10b0*/ 	.word	0x00000062
        /*10b4*/ 	.word	0x00036890
        /*10b8*/ 	.short	0x010a
        /*10ba*/ 	.byte	0x3f
	.zero		1


	//   ....[25]....
        /*10bc*/ 	.word	0x0000a600
        /*10c0*/ 	.word	0x00000028
        /*10c4*/ 	.word	0x00000000
        /*10c8*/ 	.short	0x0101
        /*10ca*/ 	.byte	0x3f
	.zero		1


	//   ....[26]....
        /*10cc*/ 	.word	0x0000a640
        /*10d0*/ 	.word	0x00000062
        /*10d4*/ 	.word	0x000368b0
        /*10d8*/ 	.short	0x010a
        /*10da*/ 	.byte	0x3f
	.zero		1


	//   ....[27]....
        /*10dc*/ 	.word	0x0000acc0
        /*10e0*/ 	.word	0x00000062
        /*10e4*/ 	.word	0x00000000
        /*10e8*/ 	.short	0x0101
        /*10ea*/ 	.byte	0x3f
	.zero		1


	//   ....[28]....
        /*10ec*/ 	.word	0x0000b490
        /*10f0*/ 	.word	0x00000010
        /*10f4*/ 	.word	0x00036800
        /*10f8*/ 	.short	0x010a
        /*10fa*/ 	.byte	0x3f
	.zero		1


	//   ....[29]....
        /*10fc*/ 	.word	0x0000b4e0
        /*1100*/ 	.word	0x00000010
        /*1104*/ 	.word	0x00036800
        /*1108*/ 	.short	0x010a
        /*110a*/ 	.byte	0x3f
	.zero		1


	//   ....[30]....
        /*110c*/ 	.word	0x0000cb40
        /*1110*/ 	.word	0x00000010
        /*1114*/ 	.word	0x00036800
        /*1118*/ 	.short	0x010a
        /*111a*/ 	.byte	0x3f
	.zero		1


	//   ....[31]....
        /*111c*/ 	.word	0x00010180
        /*1120*/ 	.word	0x00000010
        /*1124*/ 	.word	0x00036800
        /*1128*/ 	.short	0x010a
        /*112a*/ 	.byte	0x3f
	.zero		1


	//   ....[32]....
        /*112c*/ 	.word	0x00012d30
        /*1130*/ 	.word	0x00000000
        /*1134*/ 	.word	0x00036830
        /*1138*/ 	.short	0x010a
        /*113a*/ 	.byte	0x3f
	.zero		1


	//   ....[33]....
        /*113c*/ 	.word	0x00012da0
        /*1140*/ 	.word	0x00000000
        /*1144*/ 	.word	0x00036830
        /*1148*/ 	.short	0x010a
        /*114a*/ 	.byte	0x3f
	.zero		1


	//   ....[34]....
        /*114c*/ 	.word	0x00016c30
        /*1150*/ 	.word	0x00000000
        /*1154*/ 	.word	0x00000000
        /*1158*/ 	.short	0x0101
        /*115a*/ 	.byte	0x3f
	.zero		1


	//   ....[35]....
        /*115c*/ 	.word	0x000184b0
        /*1160*/ 	.word	0x0000000d
        /*1164*/ 	.word	0x00036830
        /*1168*/ 	.short	0x010a
        /*116a*/ 	.byte	0x3f
	.zero		1


	//   ....[36]....
        /*116c*/ 	.word	0x00018530
        /*1170*/ 	.word	0x0000000d
        /*1174*/ 	.word	0x00036830
        /*1178*/ 	.short	0x010a
        /*117a*/ 	.byte	0x3f
	.zero		1


	//   ....[37]....
        /*117c*/ 	.word	0x0001bc30
        /*1180*/ 	.word	0x0000000b
        /*1184*/ 	.word	0x00036850
        /*1188*/ 	.short	0x010a
        /*118a*/ 	.byte	0x3f
	.zero		1


	//   ....[38]....
        /*118c*/ 	.word	0x0001bc80
        /*1190*/ 	.word	0x0000000b
        /*1194*/ 	.word	0x00036850
        /*1198*/ 	.short	0x010a
        /*119a*/ 	.byte	0x3f
	.zero		1


	//   ....[39]....
        /*119c*/ 	.word	0x0001da70
        /*11a0*/ 	.word	0x0000000d
        /*11a4*/ 	.word	0x00000000
        /*11a8*/ 	.short	0x0101
        /*11aa*/ 	.byte	0x3f
	.zero		1


	//   ....[40]....
        /*11ac*/ 	.word	0x0001daa0
        /*11b0*/ 	.word	0x0000000b
        /*11b4*/ 	.word	0x00000000
        /*11b8*/ 	.short	0x0101
        /*11ba*/ 	.byte	0x3f
	.zero		1


	//   ....[41]....
        /*11bc*/ 	.word	0x0001e210
        /*11c0*/ 	.word	0x00000004
        /*11c4*/ 	.word	0x00036830
        /*11c8*/ 	.short	0x010a
        /*11ca*/ 	.byte	0x3f
	.zero		1


	//   ....[42]....
        /*11cc*/ 	.word	0x0001e290
        /*11d0*/ 	.word	0x00000004
        /*11d4*/ 	.word	0x00036830
        /*11d8*/ 	.short	0x010a
        /*11da*/ 	.byte	0x3f
	.zero		1


	//   ....[43]....
        /*11dc*/ 	.word	0x00021970
        /*11e0*/ 	.word	0x0000000b
        /*11e4*/ 	.word	0x00036850
        /*11e8*/ 	.short	0x010a
        /*11ea*/ 	.byte	0x3f
	.zero		1


	//   ....[44]....
        /*11ec*/ 	.word	0x000219c0
        /*11f0*/ 	.word	0x0000000b
        /*11f4*/ 	.word	0x00036850
        /*11f8*/ 	.short	0x010a
        /*11fa*/ 	.byte	0x3f
	.zero		1


	//   ....[45]....
        /*11fc*/ 	.word	0x00023070
        /*1200*/ 	.word	0x0000000f
        /*1204*/ 	.word	0x00000000
        /*1208*/ 	.short	0x0101
        /*120a*/ 	.byte	0x3f
	.zero		1


	//   ....[46]....
        /*120c*/ 	.word	0x000230c0
        /*1210*/ 	.word	0x0000000b
        /*1214*/ 	.word	0x00000000
        /*1218*/ 	.short	0x0101
        /*121a*/ 	.byte	0x3f
	.zero		1


	//   ....[47]....
        /*121c*/ 	.word	0x00023c60
        /*1220*/ 	.word	0x00000000
        /*1224*/ 	.word	0x00036850
        /*1228*/ 	.short	0x010a
        /*122a*/ 	.byte	0x3f
	.zero		1


	//   ....[48]....
        /*122c*/ 	.word	0x00023d00
        /*1230*/ 	.word	0x00000000
        /*1234*/ 	.word	0x00036850
        /*1238*/ 	.short	0x010a
        /*123a*/ 	.byte	0x3f
	.zero		1


	//   ....[49]....
        /*123c*/ 	.word	0x000242d0
        /*1240*/ 	.word	0x0000000a
        /*1244*/ 	.word	0x00000000
        /*1248*/ 	.short	0x0101
        /*124a*/ 	.byte	0x3f
	.zero		1


	//   ....[50]....
        /*124c*/ 	.word	0x00025e90
        /*1250*/ 	.word	0x00000000
        /*1254*/ 	.word	0x00000000
        /*1258*/ 	.short	0x0101
        /*125a*/ 	.byte	0x3f
	.zero		1


	//   ....[51]....
        /*125c*/ 	.word	0x00028730
        /*1260*/ 	.word	0x00000004
        /*1264*/ 	.word	0x00036820
        /*1268*/ 	.short	0x010a
        /*126a*/ 	.byte	0x3f
	.zero		1


	//   ....[52]....
        /*126c*/ 	.word	0x00028810
        /*1270*/ 	.word	0x00000004
        /*1274*/ 	.word	0x000368a0
        /*1278*/ 	.short	0x010a
        /*127a*/ 	.byte	0x3f
	.zero		1


	//   ....[53]....
        /*127c*/ 	.word	0x00028c50
        /*1280*/ 	.word	0x00000004
        /*1284*/ 	.word	0x000368c0
        /*1288*/ 	.short	0x010a
        /*128a*/ 	.byte	0x3f
	.zero		1


	//   ....[54]....
        /*128c*/ 	.word	0x000291e0
        /*1290*/ 	.word	0x00000006
        /*1294*/ 	.word	0x000368a0
        /*1298*/ 	.short	0x010a
        /*129a*/ 	.byte	0x3f
	.zero		1


	//   ....[55]....
        /*129c*/ 	.word	0x00029610
        /*12a0*/ 	.word	0x00000006
        /*12a4*/ 	.word	0x000368c0
        /*12a8*/ 	.short	0x010a
        /*12aa*/ 	.byte	0x3f
	.zero		1


	//   ....[56]....
        /*12ac*/ 	.word	0x0002a510
        /*12b0*/ 	.word	0x00000000
        /*12b4*/ 	.word	0x00036840
        /*12b8*/ 	.short	0x010a
        /*12ba*/ 	.byte	0x3f
	.zero		1


	//   ....[57]....
        /*12bc*/ 	.word	0x0002b570
        /*12c0*/ 	.word	0x00000008
        /*12c4*/ 	.word	0x00036800
        /*12c8*/ 	.short	0x0107
        /*12ca*/ 	.byte	0x3f
	.zero		1


	//   ....[58]....
        /*12cc*/ 	.word	0x0002b670
        /*12d0*/ 	.word	0x00000002
        /*12d4*/ 	.word	0x00036800
        /*12d8*/ 	.short	0x0101
        /*12da*/ 	.byte	0x3f
	.zero		1


	//   ....[59]....
        /*12dc*/ 	.word	0x0002b690
        /*12e0*/ 	.word	0x00000002
        /*12e4*/ 	.word	0x00036820
        /*12e8*/ 	.short	0x010a
        /*12ea*/ 	.byte	0x3f
	.zero		1


	//   ....[60]....
        /*12ec*/ 	.word	0x0002b9f0
        /*12f0*/ 	.word	0x00000003
        /*12f4*/ 	.word	0x00036840
        /*12f8*/ 	.short	0x010a
        /*12fa*/ 	.byte	0x3f
	.zero		1


	//   ....[61]....
        /*12fc*/ 	.word	0x0002beb0
        /*1300*/ 	.word	0x00000000
        /*1304*/ 	.word	0x00036860
        /*1308*/ 	.short	0x010a
        /*130a*/ 	.byte	0x3f
	.zero		1


	//   ....[62]....
        /*130c*/ 	.word	0x0002c6a0
        /*1310*/ 	.word	0x00000003
        /*1314*/ 	.word	0x00036840
        /*1318*/ 	.short	0x010a
        /*131a*/ 	.byte	0x3f
	.zero		1


	//   ....[63]....
        /*131c*/ 	.word	0x0002cb60
        /*1320*/ 	.word	0x00000002
        /*1324*/ 	.word	0x00036860
        /*1328*/ 	.short	0x010a
        /*132a*/ 	.byte	0x3f
	.zero		1


	//   ....[64]....
        /*132c*/ 	.word	0x0002d2c0
        /*1330*/ 	.word	0x00000003
        /*1334*/ 	.word	0x00036840
        /*1338*/ 	.short	0x010a
        /*133a*/ 	.byte	0x3f
	.zero		1


	//   ....[65]....
        /*133c*/ 	.word	0x0002d770
        /*1340*/ 	.word	0x00000002
        /*1344*/ 	.word	0x00036860
        /*1348*/ 	.short	0x010a
        /*134a*/ 	.byte	0x3f
	.zero		1


	//   ....[66]....
        /*134c*/ 	.word	0x0002de50
        /*1350*/ 	.word	0x00000000
        /*1354*/ 	.word	0x00036860
        /*1358*/ 	.short	0x010a
        /*135a*/ 	.byte	0x3f
	.zero		1


	//   ....[67]....
        /*135c*/ 	.word	0x0002f0d0
        /*1360*/ 	.word	0x00000000
        /*1364*/ 	.word	0x00036820
        /*1368*/ 	.short	0x010a
        /*136a*/ 	.byte	0x3f
	.zero		1


	//   ....[68]....
        /*136c*/ 	.word	0x0002f2a0
        /*1370*/ 	.word	0x00000006
        /*1374*/ 	.word	0x00000000
        /*1378*/ 	.short	0x010a
        /*137a*/ 	.byte	0x3f
	.zero		1


	//   ....[69]....
        /*137c*/ 	.word	0x0002f310
        /*1380*/ 	.word	0x00000007
        /*1384*/ 	.word	0x00000000
        /*1388*/ 	.short	0x010a
        /*138a*/ 	.byte	0x3f
	.zero		1


	//   ....[70]....
        /*138c*/ 	.word	0x0002f380
        /*1390*/ 	.word	0x00000004
        /*1394*/ 	.word	0x00000000
        /*1398*/ 	.short	0x010a
        /*139a*/ 	.byte	0x3f
	.zero		1


	//   ....[71]....
        /*139c*/ 	.word	0x0002f3b0
        /*13a0*/ 	.word	0x00000003
        /*13a4*/ 	.word	0x00000000
        /*13a8*/ 	.short	0x010a
        /*13aa*/ 	.byte	0x3f
	.zero		1


	//   ....[72]....
        /*13ac*/ 	.word	0x0002f410
        /*13b0*/ 	.word	0x00000062
        /*13b4*/ 	.word	0x00036890
        /*13b8*/ 	.short	0x010a
        /*13ba*/ 	.byte	0x3f
	.zero		1


	//   ....[73]....
        /*13bc*/ 	.word	0x0002f460
        /*13c0*/ 	.word	0x00000062
        /*13c4*/ 	.word	0x00036890
        /*13c8*/ 	.short	0x010a
        /*13ca*/ 	.byte	0x3f
	.zero		1


	//   ....[74]....
        /*13cc*/ 	.word	0x0002f4b0
        /*13d0*/ 	.word	0x00000062
        /*13d4*/ 	.word	0x00036890
        /*13d8*/ 	.short	0x010a
        /*13da*/ 	.byte	0x3f
	.zero		1


	//   ....[75]....
        /*13dc*/ 	.word	0x0002f500
        /*13e0*/ 	.word	0x00000062
        /*13e4*/ 	.word	0x000368b0
        /*13e8*/ 	.short	0x010a
        /*13ea*/ 	.byte	0x3f
	.zero		1


	//   ....[76]....
        /*13ec*/ 	.word	0x0002f8e0
        /*13f0*/ 	.word	0x00000010
        /*13f4*/ 	.word	0x00036800
        /*13f8*/ 	.short	0x010a
        /*13fa*/ 	.byte	0x3f
	.zero		1


	//   ....[77]....
        /*13fc*/ 	.word	0x0002fcf0
        /*1400*/ 	.word	0x00000010
        /*1404*/ 	.word	0x00036800
        /*1408*/ 	.short	0x010a
        /*140a*/ 	.byte	0x3f
	.zero		1


	//   ....[78]....
        /*140c*/ 	.word	0x0002fd40
        /*1410*/ 	.word	0x00000000
        /*1414*/ 	.word	0x00036830
        /*1418*/ 	.short	0x010a
        /*141a*/ 	.byte	0x3f
	.zero		1


	//   ....[79]....
        /*141c*/ 	.word	0x0002fd90
        /*1420*/ 	.word	0x0000000d
        /*1424*/ 	.word	0x00036830
        /*1428*/ 	.short	0x010a
        /*142a*/ 	.byte	0x3f
	.zero		1


	//   ....[80]....
        /*142c*/ 	.word	0x0002fde0
        /*1430*/ 	.word	0x0000000b
        /*1434*/ 	.word	0x00036850
        /*1438*/ 	.short	0x010a
        /*143a*/ 	.byte	0x3f
	.zero		1


	//   ....[81]....
        /*143c*/ 	.word	0x0002fe30
        /*1440*/ 	.word	0x00000004
        /*1444*/ 	.word	0x00036830
        /*1448*/ 	.short	0x010a
        /*144a*/ 	.byte	0x3f
	.zero		1


	//   ....[82]....
        /*144c*/ 	.word	0x0002fe80
        /*1450*/ 	.word	0x0000000b
        /*1454*/ 	.word	0x00036850
        /*1458*/ 	.short	0x010a
        /*145a*/ 	.byte	0x3f
	.zero		1


	//   ....[83]....
        /*145c*/ 	.word	0x0002fed0
        /*1460*/ 	.word	0x00000000
        /*1464*/ 	.word	0x00036850
        /*1468*/ 	.short	0x010a
        /*146a*/ 	.byte	0x3f
	.zero		1


	//   ....[84]....
        /*146c*/ 	.word	0x00030090
        /*1470*/ 	.word	0x00000003
        /*1474*/ 	.word	0x00036820
        /*1478*/ 	.short	0x010a
        /*147a*/ 	.byte	0x3f
	.zero		1


	//   ....[85]....
        /*147c*/ 	.word	0x000300e0
        /*1480*/ 	.word	0x00000004
        /*1484*/ 	.word	0x000368a0
        /*1488*/ 	.short	0x010a
        /*148a*/ 	.byte	0x3f
	.zero		1


	//   ....[86]....
        /*148c*/ 	.word	0x00030130
        /*1490*/ 	.word	0x00000004
        /*1494*/ 	.word	0x000368c0
        /*1498*/ 	.short	0x010a
        /*149a*/ 	.byte	0x3f
	.zero		1


	//   ....[87]....
        /*149c*/ 	.word	0x00030180
        /*14a0*/ 	.word	0x00000006
        /*14a4*/ 	.word	0x000368a0
        /*14a8*/ 	.short	0x010a
        /*14aa*/ 	.byte	0x3f
	.zero		1


	//   ....[88]....
        /*14ac*/ 	.word	0x000301d0
        /*14b0*/ 	.word	0x00000006
        /*14b4*/ 	.word	0x000368c0
        /*14b8*/ 	.short	0x010a
        /*14ba*/ 	.byte	0x3f
	.zero		1


	//   ....[89]....
        /*14bc*/ 	.word	0x00030370
        /*14c0*/ 	.word	0x00000000
        /*14c4*/ 	.word	0x00036840
        /*14c8*/ 	.short	0x010a
        /*14ca*/ 	.byte	0x3f
	.zero		1


	//   ....[90]....
        /*14cc*/ 	.word	0x00030f60
        /*14d0*/ 	.word	0x00000002
        /*14d4*/ 	.word	0x00036820
        /*14d8*/ 	.short	0x010a
        /*14da*/ 	.byte	0x3f
	.zero		1


	//   ....[91]....
        /*14dc*/ 	.word	0x00030fb0
        /*14e0*/ 	.word	0x00000003
        /*14e4*/ 	.word	0x00036840
        /*14e8*/ 	.short	0x010a
        /*14ea*/ 	.byte	0x3f
	.zero		1


	//   ....[92]....
        /*14ec*/ 	.word	0x00031000
        /*14f0*/ 	.word	0x00000000
        /*14f4*/ 	.word	0x00036860
        /*14f8*/ 	.short	0x010a
        /*14fa*/ 	.byte	0x3f
	.zero		1


	//   ....[93]....
        /*14fc*/ 	.word	0x00031050
        /*1500*/ 	.word	0x00000003
        /*1504*/ 	.word	0x00036840
        /*1508*/ 	.short	0x010a
        /*150a*/ 	.byte	0x3f
	.zero		1


	//   ....[94]....
        /*150c*/ 	.word	0x000310a0
        /*1510*/ 	.word	0x00000002
        /*1514*/ 	.word	0x00036860
        /*1518*/ 	.short	0x010a
        /*151a*/ 	.byte	0x3f
	.zero		1


	//   ....[95]....
        /*151c*/ 	.word	0x000310f0
        /*1520*/ 	.word	0x00000003
        /*1524*/ 	.word	0x00036840
        /*1528*/ 	.short	0x010a
        /*152a*/ 	.byte	0x3f
	.zero		1


	//   ....[96]....
        /*152c*/ 	.word	0x00031140
        /*1530*/ 	.word	0x00000002
        /*1534*/ 	.word	0x00036860
        /*1538*/ 	.short	0x010a
        /*153a*/ 	.byte	0x3f
	.zero		1


	//   ....[97]....
        /*153c*/ 	.word	0x00031190
        /*1540*/ 	.word	0x00000000
        /*1544*/ 	.word	0x00036860
        /*1548*/ 	.short	0x010a
        /*154a*/ 	.byte	0x3f
	.zero		1


	//   ....[98]....
        /*154c*/ 	.word	0x00031c10
        /*1550*/ 	.word	0x00000000
        /*1554*/ 	.word	0x00036820
        /*1558*/ 	.short	0x010a
        /*155a*/ 	.byte	0x3f
	.zero		1


	//   ....[99]....
        /*155c*/ 	.word	0x00031db0
        /*1560*/ 	.word	0x00000006
        /*1564*/ 	.word	0x00000000
        /*1568*/ 	.short	0x010a
        /*156a*/ 	.byte	0x3f
	.zero		1


	//   ....[100]....
        /*156c*/ 	.word	0x00031e00
        /*1570*/ 	.word	0x00000007
        /*1574*/ 	.word	0x00000000
        /*1578*/ 	.short	0x010a
        /*157a*/ 	.byte	0x3f
	.zero		1


	//   ....[101]....
        /*157c*/ 	.word	0x00031e50
        /*1580*/ 	.word	0x00000004
        /*1584*/ 	.word	0x00000000
        /*1588*/ 	.short	0x010a
        /*158a*/ 	.byte	0x3f
	.zero		1


	//----- nvinfo : EIATTR_NUM_MBARRIERS
	.align		4
.L_919:
        /*158c*/ 	.byte	0x03, 0x38
        /*158e*/ 	.short	0x0016


	//----- nvinfo : EIATTR_EXIT_INSTR_OFFSETS
	.align		4
        /*1590*/ 	.byte	0x04, 0x1c
        /*1592*/ 	.short	(.L_921 - .L_920)


	//   ....[0]....
.L_920:
        /*1594*/ 	.word	0x0002f400


	//----- nvinfo : EIATTR_MAX_THREADS
	.align		4
.L_921:
        /*1598*/ 	.byte	0x04, 0x05
        /*159a*/ 	.short	(.L_923 - .L_922)
.L_922:
        /*159c*/ 	.word	0x00000180
        /*15a0*/ 	.word	0x00000001
        /*15a4*/ 	.word	0x00000001


	//----- nvinfo : EIATTR_CRS_STACK_SIZE
	.align		4
.L_923:
        /*15a8*/ 	.byte	0x04, 0x1e
        /*15aa*/ 	.short	(.L_925 - .L_924)
.L_924:
        /*15ac*/ 	.word	0x00000000


	//----- nvinfo : EIATTR_CBANK_PARAM_SIZE
	.align		4
.L_925:
        /*15b0*/ 	.byte	0x03, 0x19
        /*15b2*/ 	.short	0x0af0


	//----- nvinfo : EIATTR_PARAM_CBANK
	.align		4
        /*15b4*/ 	.byte	0x04, 0x0a
        /*15b6*/ 	.short	(.L_927 - .L_926)
	.align		4
.L_926:
        /*15b8*/ 	.word	index@(.nv.constant0._ZN7cutlass13device_kernelIN5flash11enable_sm90INS1_16FlashAttnFwdSm90INS1_25CollectiveMainloopFwdSm90ILi2EN4cute5tupleIJNS5_1CILi1EEES8_S8_EEENS6_IJNS7_ILi128EEENS7_ILi112EEENS7_ILi192EEEEEELi192ENS_10bfloat16_tEfNS_4arch4Sm90ELb1ELb0ELb1ELb1ELb0ELb1ELb0ELb1ELb1ELb1ELb0ELb0EEENS1_21CollectiveEpilogueFwdINS6_IJSA_SC_SB_EEES9_SE_SG_Li256ELb1ELb1ELb0ELb0EEENS1_36VarlenDynamicPersistentTileSchedulerILi128ELi112ELi256ELi128ELb0ELb1ELb1ELb1ELb1ELb1EEEEEEEEEvNT_6ParamsE)
        /*15bc*/ 	.short	0x0210
        /*15be*/ 	.short	0x0af0


	//----- nvinfo : EIATTR_SW_WAR
	.align		4
.L_927:
        /*15c0*/ 	.byte	0x04, 0x36
        /*15c2*/ 	.short	(.L_929 - .L_928)
.L_928:
        /*15c4*/ 	.word	0x00000008
.L_929:


//--------------------- .nv.info._ZN7cutlass13device_kernelIN5flash11enable_sm90INS1_16FlashAttnFwdSm90INS1_25CollectiveMainloopFwdSm90ILi2EN4cute5tupleIJNS5_1CILi1EEES8_S8_EEENS6_IJNS7_ILi128EEENS7_ILi176EEESA_EEELi128ENS_10bfloat16_tEfNS_4arch4Sm90ELb0ELb0ELb1ELb0ELb0ELb0ELb0ELb1ELb1ELb1ELb0ELb0EEENS1_21CollectiveEpilogueFwdINS6_IJSA_SA_SB_EEES9_SD_SF_Li256ELb0ELb1ELb0ELb0EEENS1_29StaticPersistentTileSchedulerILb0EEEEEEEEEvNT_6ParamsE --------------------------
	.section	.nv.info._ZN7cutlass13device_kernelIN5flash11enable_sm90INS1_16FlashAttnFwdSm90INS1_25CollectiveMainloopFwdSm90ILi2EN4cute5tupleIJNS5_1CILi1EEES8_S8_EEENS6_IJNS7_ILi128EEENS7_ILi176EEESA_EEELi128ENS_10bfloat16_tEfNS_4arch4Sm90ELb0ELb0ELb1ELb0ELb0ELb0ELb0ELb1ELb1ELb1ELb0ELb0EEENS1_21CollectiveEpilogueFwdINS6_IJSA_SA_SB_EEES9_SD_SF_Li256ELb0ELb1ELb0ELb0EEENS1_29StaticPersistentTileSchedulerILb0EEEEEEEEEvNT_6ParamsE,"",@"SHT_CUDA_INFO"
	.sectionflags	@""
	.align	4


	//----- nvinfo : EIATTR_CUDA_API_VERSION
	.align		4
        /*0000*/ 	.byte	0x04, 0x37
        /*0002*/ 	.short	(.L_931 - .L_930)
.L_930:
        /*0004*/ 	.word	0x00000082


	//----- nvinfo : EIATTR_KPARAM_INFO
	.align		4
.L_931:
        /*0008*/ 	.byte	0x04, 0x17
        /*000a*/ 	.short	(.L_933 - .L_932)
.L_932:
        /*000c*/ 	.word	0x00000000
        /*0010*/ 	.short	0x0000
        /*0012*/ 	.short	0x0070
        /*0014*/ 	.byte	0x00, 0xf0, 0x01, 0x28


	//----- nvinfo : EIATTR_SPARSE_MMA_MASK
	.align		4
.L_933:
        /*0018*/ 	.byte	0x03, 0x50
        /*001a*/ 	.short	0x0000


	//----- nvinfo : EIATTR_MAXREG_COUNT
	.align		4
        /*001c*/ 	.byte	0x03, 0x1b
        /*001e*/ 	.short	0x00a8


	//----- nvinfo : EIATTR_NUM_BARRIERS
	.align		4
        /*0020*/ 	.byte	0x02, 0x4c
        /*0022*/ 	.byte	0x10
	.zero		1


	//----- nvinfo : EIATTR_EXTERNS
	.align		4
        /*0024*/ 	.byte	0x04, 0x0f
        /*0026*/ 	.short	(.L_935 - .L_934)


	//   ....[0]....
	.align		4
.L_934:
        /*0028*/ 	.word	index@(__assertfail)


	//----- nvinfo : EIATTR_ANNOTATIONS
	.align		4
.L_935:
        /*002c*/ 	.byte	0x04, 0x55
        /*002e*/ 	.short	(.L_937 - .L_936)


	//   ....[0]....
.L_936:
        /* <DEDUP_REMOVED lines=33> */


	//----- nvinfo : EIATTR_MERCURY_ISA_VERSION
	.align		4
.L_937:
        /*0228*/ 	.byte	0x03, 0x5f
        /*022a*/ 	.short	0x0101


	//----- nvinfo : EIATTR_INT_WARP_WIDE_INSTR_OFFSETS
	.align		4
        /*022c*/ 	.byte	0x04, 0x31
        /*022e*/ 	.short	(.L_939 - .L_938)


	//   ....[0]....
.L_938:
        /*0230*/ 	.word	0x00000120


	//   ....[1]....
        /*0234*/ 	.word	0x000001c0


	//   ....[2]....
        /*0238*/ 	.word	0x00000230


	//----- nvinfo : EIATTR_COOP_GROUP_MASK_REGIDS
	.align		4
.L_939:
        /*023c*/ 	.byte	0x04, 0x29
        /*023e*/ 	.short	(.L_941 - .L_940)


	//   ....[0]....
.L_940:
        /*0240*/ 	.word	0xffffffff


	//   ....[1]....
        /*0244*/ 	.word	0xffffffff


	//   ....[2]....
        /*0248*/ 	.word	0xffffffff


	//   ....[3]....
        /*024c*/ 	.word	0xffffffff


	//   ....[4]....
        /*0250*/ 	.word	0xffffffff


	//   ....[5]....
        /*0254*/ 	.word	0xffffffff


	//   ....[6]....
        /*0258*/ 	.word	0xffffffff


	//   ....[7]....
        /*025c*/ 	.word	0xffffffff


	//   ....[8]....
        /*0260*/ 	.word	0xffffffff


	//   ....[9]....
        /*0264*/ 	.word	0xffffffff


	//   ....[10]....
        /*0268*/ 	.word	0xffffffff


	//   ....[11]....
        /*026c*/ 	.word	0xffffffff


	//   ....[12]....
        /*0270*/ 	.word	0xffffffff


	//   ....[13]....
        /*0274*/ 	.word	0xffffffff


	//   ....[14]....
        /*0278*/ 	.word	0xffffffff


	//   ....[15]....
        /*027c*/ 	.word	0xffffffff


	//   ....[16]....
        /*0280*/ 	.word	0xffffffff


	//   ....[17]....
        /*0284*/ 	.word	0xffffffff


	//   ....[18]....
        /*0288*/ 	.word	0xffffffff


	//   ....[19]....
        /*028c*/ 	.word	0xffffffff


	//   ....[20]....
        /*0290*/ 	.word	0xffffffff


	//   ....[21]....
        /*0294*/ 	.word	0xffffffff


	//   ....[22]....
        /*0298*/ 	.word	0xffffffff


	//   ....[23]....
        /*029c*/ 	.word	0xffffffff


	//   ....[24]....
        /*02a0*/ 	.word	0xffffffff


	//   ....[25]....
        /*02a4*/ 	.word	0xffffffff


	//   ....[26]....
        /*02a8*/ 	.word	0xffffffff


	//   ....[27]....
        /*02ac*/ 	.word	0xffffffff


	//   ....[28]....
        /*02b0*/ 	.word	0xffffffff


	//   ....[29]....
        /*02b4*/ 	.word	0xffffffff


	//   ....[30]....
        /*02b8*/ 	.word	0xffffffff


	//   ....[31]....
        /*02bc*/ 	.word	0xffffffff


	//   ....[32]....
        /*02c0*/ 	.word	0xffffffff


	//   ....[33]....
        /*02c4*/ 	.word	0xffffffff


	//   ....[34]....
        /*02c8*/ 	.word	0xffffffff


	//   ....[35]....
        /*02cc*/ 	.word	0xffffffff


	//   ....[36]....
        /*02d0*/ 	.word	0xffffffff


	//   ....[37]....
        /*02d4*/ 	.word	0xffffffff


	//   ....[38]....
        /*02d8*/ 	.word	0xffffffff


	//   ....[39]....
        /*02dc*/ 	.word	0xffffffff


	//   ....[40]....
        /*02e0*/ 	.word	0xffffffff


	//   ....[41]....
        /*02e4*/ 	.word	0xffffffff


	//   ....[42]....
        /*02e8*/ 	.word	0xffffffff


	//   ....[43]....
        /*02ec*/ 	.word	0xffffffff


	//   ....[44]....
        /*02f0*/ 	.word	0xffffffff


	//   ....[45]....
        /*02f4*/ 	.word	0xffffffff


	//   ....[46]....
        /*02f8*/ 	.word	0xffffffff


	//   ....[47]....
        /*02fc*/ 	.word	0xffffffff


	//   ....[48]....
        /*0300*/ 	.word	0xffffffff


	//   ....[49]....
        /*0304*/ 	.word	0xffffffff


	//   ....[50]....
        /*0308*/ 	.word	0x0500000f


	//   ....[51]....
        /*030c*/ 	.word	0x0500000f


	//   ....[52]....
        /*0310*/ 	.word	0x0500000f


	//   ....[53]....
        /*0314*/ 	.word	0x0500000f


	//   ....[54]....
        /*0318*/ 	.word	0x0500000f


	//   ....[55]....
        /*031c*/ 	.word	0x0500000f


	//   ....[56]....
        /*0320*/ 	.word	0x0500000f


	//   ....[57]....
        /*0324*/ 	.word	0x0500000f


	//   ....[58]....
        /*0328*/ 	.word	0x0500000f


	//   ....[59]....
        /*032c*/ 	.word	0x0500000f


	//   ....[60]....
        /*0330*/ 	.word	0x0500000f


	//   ....[61]....
        /*0334*/ 	.word	0x0500000f


	//   ....[62]....
        /*0338*/ 	.word	0x0500000f


	//   ....[63]....
        /*033c*/ 	.word	0x0500000f


	//   ....[64]....
        /*0340*/ 	.word	0x0500000f


	//   ....[65]....
        /*0344*/ 	.word	0x0500000f


	//   ....[66]....
        /*0348*/ 	.word	0x0500000f


	//   ....[67]....
        /*034c*/ 	.word	0x0500000f


	//----- nvinfo : EIATTR_COOP_GROUP_INSTR_OFFSETS
	.align		4
.L_941:
        /*0350*/ 	.byte	0x04, 0x28
        /*0352*/ 	.short	(.L_943 - .L_942)


	//   ....[0]....
.L_942:
        /*0354*/ 	.word	0x00000060


	//   ....[1]....
        /*0358*/ 	.word	0x00000130


	//   ....[2]....
        /*035c*/ 	.word	0x000001e0


	//   ....[3]....
        /*0360*/ 	.word	0x000003a0


	//   ....[4]....
        /*0364*/ 	.word	0x00000500


	//   ....[5]....
        /*0368*/ 	.word	0x00000620


	//   ....[6]....
        /*036c*/ 	.word	0x00000780


	//   ....[7]....
        /*0370*/ 	.word	0x00000da0


	//   ....[8]....
        /*0374*/ 	.word	0x00004fe0


	//   ....[9]....
        /*0378*/ 	.word	0x00005020


	//   ....[10]....
        /*037c*/ 	.word	0x000057a0


	//   ....[11]....
        /*0380*/ 	.word	0x000057f0


	//   ....[12]....
        /*0384*/ 	.word	0x0000a3a0


	//   ....[13]....
        /*0388*/ 	.word	0x0000a3f0


	//   ....[14]....
        /*038c*/ 	.word	0x0000afc0


	//   ....[15]....
        /*0390*/ 	.word	0x0000b000


	//   ....[16]....
        /*0394*/ 	.word	0x0000c4b0


	//   ....[17]....
        /*0398*/ 	.word	0x0000c4f0


	//   ....[18]....
        /*039c*/ 	.word	0x0000c5d0


	//   ....[19]....
        /*03a0*/ 	.word	0x0000c620


	//   ....[20]....
        /*03a4*/ 	.word	0x0000d900


	//   ....[21]....
        /*03a8*/ 	.word	0x0000d930


	//   ....[22]....
        /*03ac*/ 	.word	0x0000d960


	//   ....[23]....
        /*03b0*/ 	.word	0x0000d9d0


	//   ....[24]....
        /*03b4*/ 	.word	0x0000dea0


	//   ....[25]....
        /*03b8*/ 	.word	0x0000dee0


	//   ....[26]....
        /*03bc*/ 	.word	0x0000dfc0


	//   ....[27]....
        /*03c0*/ 	.word	0x0000dfe0


	//   ....[28]....
        /*03c4*/ 	.word	0x0000e0a0


	//   ....[29]....
        /*03c8*/ 	.word	0x0000e0c0


	//   ....[30]....
        /*03cc*/ 	.word	0x0000e190


	//   ....[31]....
        /*03d0*/ 	.word	0x0000e1d0


	//   ....[32]....
        /*03d4*/ 	.word	0x0000ebe0


	//   ....[33]....
        /*03d8*/ 	.word	0x0000f610


	//   ....[34]....
        /*03dc*/ 	.word	0x0000f620


	//   ....[35]....
        /*03e0*/ 	.word	0x0000f660


	//   ....[36]....
        /*03e4*/ 	.word	0x0000f6a0


	//   ....[37]....
        /*03e8*/ 	.word	0x0000f7a0


	//   ....[38]....
        /*03ec*/ 	.word	0x0000f7b0


	//   ....[39]....
        /*03f0*/ 	.word	0x0000f830


	//   ....[40]....
        /*03f4*/ 	.word	0x0000f840


	//   ....[41]....
        /*03f8*/ 	.word	0x0000f8c0


	//   ....[42]....
        /*03fc*/ 	.word	0x0000f8d0


	//   ....[43]....
        /*0400*/ 	.word	0x0000f950


	//   ....[44]....
        /*0404*/ 	.word	0x0000f960


	//   ....[45]....
        /*0408*/ 	.word	0x0000f9e0


	//   ....[46]....
        /*040c*/ 	.word	0x0000f9f0


	//   ....[47]....
        /*0410*/ 	.word	0x0000fa00


	//   ....[48]....
        /*0414*/ 	.word	0x0000fa40


	//   ....[49]....
        /*0418*/ 	.word	0x00011f50


	//   ....[50]....
        /*041c*/ 	.word	0x00012450


	//   ....[51]....
        /*0420*/ 	.word	0x000125c0


	//   ....[52]....
        /*0424*/ 	.word	0x00012610


	//   ....[53]....
        /*0428*/ 	.word	0x000127a0


	//   ....[54]....
        /*042c*/ 	.word	0x000127f0


	//   ....[55]....
        /*0430*/ 	.word	0x00012920


	//   ....[56]....
        /*0434*/ 	.word	0x00012970


	//   ....[57]....
        /*0438*/ 	.word	0x00012a80


	//   ....[58]....
        /*043c*/ 	.word	0x00012ad0


	//   ....[59]....
        /*0440*/ 	.word	0x00012be0


	//   ....[60]....
        /*0444*/ 	.word	0x00012c30


	//   ....[61]....
        /*0448*/ 	.word	0x00012d40


	//   ....[62]....
        /*044c*/ 	.word	0x00012d90


	//   ....[63]....
        /*0450*/ 	.word	0x00012e90


	//   ....[64]....
        /*0454*/ 	.word	0x00012ee0


	//   ....[65]....
        /*0458*/ 	.word	0x00012fd0


	//   ....[66]....
        /*045c*/ 	.word	0x00013020


	//   ....[67]....
        /*0460*/ 	.word	0x000133c0


	//----- nvinfo : EIATTR_REG_RECONFIG
	.align		4
.L_943:
        /*0464*/ 	.byte	0x01, 0x54
	.zero		2


	//----- nvinfo : EIATTR_SYSCALL_OFFSETS
	.align		4
        /*0468*/ 	.byte	0x04, 0x46
        /*046a*/ 	.short	(.L_945 - .L_944)


	//   ....[0]....
.L_944:
        /*046c*/ 	.word	0x00001170


	//   ....[1]....
        /*0470*/ 	.word	0x0000e830


	//   ....[2]....
        /*0474*/ 	.word	0x0000e970


	//   ....[3]....
        /*0478*/ 	.word	0x0000ea60


	//   ....[4]....
        /*047c*/ 	.word	0x0000f1d0


	//----- nvinfo : EIATTR_MBARRIER_INSTR_OFFSETS
	.align		4
.L_945:
        /*0480*/ 	.byte	0x04, 0x39
        /*0482*/ 	.short	(.L_947 - .L_946)


	//   ....[0]....
.L_946:
        /*0484*/ 	.word	0x00000250
        /*0488*/ 	.word	0x000000ff
        /*048c*/ 	.word	0x00034800
        /*0490*/ 	.short	0x0100
        /*0492*/ 	.byte	0x08
	.zero		1


	//   ....[1]....
        /*0494*/ 	.word	0x00000260
        /*0498*/ 	.word	0x000000ff
        /*049c*/ 	.word	0x00034820
        /*04a0*/ 	.short	0x0100
        /*04a2*/ 	.byte	0x08
	.zero		1


	//   ....[2]....
        /*04a4*/ 	.word	0x00000350
        /*04a8*/ 	.word	0x000000ff
        /*04ac*/ 	.word	0x00034830
        /*04b0*/ 	.short	0x0100
        /*04b2*/ 	.byte	0x08
	.zero		1


	//   ....[3]....
        /*04b4*/ 	.word	0x00000360
        /*04b8*/ 	.word	0x000000ff
        /*04bc*/ 	.word	0x00034840
        /*04c0*/ 	.short	0x0100
        /*04c2*/ 	.byte	0x08
	.zero		1


	//   ....[4]....
        /*04c4*/ 	.word	0x00000370
        /*04c8*/ 	.word	0x000000ff
        /*04cc*/ 	.word	0x00034838
        /*04d0*/ 	.short	0x0100
        /*04d2*/ 	.byte	0x08
	.zero		1


	//   ....[5]....
        /*04d4*/ 	.word	0x00000380
        /*04d8*/ 	.word	0x000000ff
        /*04dc*/ 	.word	0x00034848
        /*04e0*/ 	.short	0x0100
        /*04e2*/ 	.byte	0x08
	.zero		1


	//   ....[6]....
        /*04e4*/ 	.word	0x000004b0
        /*04e8*/ 	.word	0x000000ff
        /*04ec*/ 	.word	0x00034850
        /*04f0*/ 	.short	0x0100
        /*04f2*/ 	.byte	0x08
	.zero		1


	//   ....[7]....
        /*04f4*/ 	.word	0x000004c0
        /*04f8*/ 	.word	0x000000ff
        /*04fc*/ 	.word	0x00034860
        /*0500*/ 	.short	0x0100
        /*0502*/ 	.byte	0x08
	.zero		1


	//   ....[8]....
        /*0504*/ 	.word	0x000004d0
        /*0508*/ 	.word	0x000000ff
        /*050c*/ 	.word	0x00034858
        /*0510*/ 	.short	0x0100
        /*0512*/ 	.byte	0x08
	.zero		1


	//   ....[9]....
        /*0514*/ 	.word	0x000004e0
        /*0518*/ 	.word	0x000000ff
        /*051c*/ 	.word	0x00034868
        /*0520*/ 	.short	0x0100
        /*0522*/ 	.byte	0x08
	.zero		1


	//   ....[10]....
        /*0524*/ 	.word	0x000005d0
        /*0528*/ 	.word	0x000000ff
        /*052c*/ 	.word	0x00034870
        /*0530*/ 	.short	0x0100
        /*0532*/ 	.byte	0x06
	.zero		1


	//   ....[11]....
        /*0534*/ 	.word	0x000005e0
        /*0538*/ 	.word	0x000000ff
        /*053c*/ 	.word	0x00034880
        /*0540*/ 	.short	0x0100
        /*0542*/ 	.byte	0x06
	.zero		1


	//   ....[12]....
        /*0544*/ 	.word	0x000005f0
        /*0548*/ 	.word	0x000000ff
        /*054c*/ 	.word	0x00034878
        /*0550*/ 	.short	0x0100
        /*0552*/ 	.byte	0x06
	.zero		1


	//   ....[13]....
        /*0554*/ 	.word	0x00000600
        /*0558*/ 	.word	0x000000ff
        /*055c*/ 	.word	0x00034888
        /*0560*/ 	.short	0x0100
        /*0562*/ 	.byte	0x06
	.zero		1


	//   ....[14]....
        /*0564*/ 	.word	0x00000730
        /*0568*/ 	.word	0x000000ff
        /*056c*/ 	.word	0x00034890
        /*0570*/ 	.short	0x0100
        /*0572*/ 	.byte	0x08
	.zero		1


	//   ....[15]....
        /*0574*/ 	.word	0x00000740
        /*0578*/ 	.word	0x000000ff
        /*057c*/ 	.word	0x000348a0
        /*0580*/ 	.short	0x0100
        /*0582*/ 	.byte	0x08
	.zero		1


	//   ....[16]....
        /*0584*/ 	.word	0x00000750
        /*0588*/ 	.word	0x000000ff
        /*058c*/ 	.word	0x00034898
        /*0590*/ 	.short	0x0100
        /*0592*/ 	.byte	0x08
	.zero		1


	//   ....[17]....
        /*0594*/ 	.word	0x00000760
        /*0598*/ 	.word	0x000000ff
        /*059c*/ 	.word	0x000348a8
        /*05a0*/ 	.short	0x0100
        /*05a2*/ 	.byte	0x08
	.zero		1


	//   ....[18]....
        /*05a4*/ 	.word	0x00000890
        /*05a8*/ 	.word	0x000000ff
        /*05ac*/ 	.word	0x000348b0
        /*05b0*/ 	.short	0x0100
        /*05b2*/ 	.byte	0x08
	.zero		1


	//   ....[19]....
        /*05b4*/ 	.word	0x000008a0
        /*05b8*/ 	.word	0x000000ff
        /*05bc*/ 	.word	0x000348c0
        /*05c0*/ 	.short	0x0100
        /*05c2*/ 	.byte	0x08
	.zero		1


	//   ....[20]....
        /*05c4*/ 	.word	0x000008b0
        /*05c8*/ 	.word	0x000000ff
        /*05cc*/ 	.word	0x000348b8
        /*05d0*/ 	.short	0x0100
        /*05d2*/ 	.byte	0x08
	.zero		1


	//   ....[21]....
        /*05d4*/ 	.word	0x000008c0
        /*05d8*/ 	.word	0x000000ff
        /*05dc*/ 	.word	0x000348c8
        /*05e0*/ 	.short	0x0100
        /*05e2*/ 	.byte	0x08
	.zero		1


	//   ....[22]....
        /*05e4*/ 	.word	0x000011c0
        /*05e8*/ 	.word	0x000000ff
        /*05ec*/ 	.word	0x00034800
        /*05f0*/ 	.short	0x010a
        /*05f2*/ 	.byte	0x04
	.zero		1


	//   ....[23]....
        /*05f4*/ 	.word	0x00001260
        /*05f8*/ 	.word	0x00000003
        /*05fc*/ 	.word	0x00034830
        /*0600*/ 	.short	0x010a
        /*0602*/ 	.byte	0x3f
	.zero		1


	//   ....[24]....
        /*0604*/ 	.word	0x000012e0
        /*0608*/ 	.word	0x00000003
        /*060c*/ 	.word	0x00034830
        /*0610*/ 	.short	0x010a
        /*0612*/ 	.byte	0x3f
	.zero		1


	//   ....[25]....
        /*0614*/ 	.word	0x00004930
        /*0618*/ 	.word	0x00000003
        /*061c*/ 	.word	0x00000000
        /*0620*/ 	.short	0x0101
        /*0622*/ 	.byte	0x3f
	.zero		1


	//   ....[26]....
        /*0624*/ 	.word	0x00006e00
        /*0628*/ 	.word	0x000000ff
        /*062c*/ 	.word	0x00034830
        /*0630*/ 	.short	0x010a
        /*0632*/ 	.byte	0x06
	.zero		1


	//   ....[27]....
        /*0634*/ 	.word	0x00006e40
        /*0638*/ 	.word	0x000000ff
        /*063c*/ 	.word	0x00034830
        /*0640*/ 	.short	0x010a
        /*0642*/ 	.byte	0x06
	.zero		1


	//   ....[28]....
        /*0644*/ 	.word	0x00009520
        /*0648*/ 	.word	0x000000ff
        /*064c*/ 	.word	0x00034850
        /*0650*/ 	.short	0x010a
        /*0652*/ 	.byte	0x06
	.zero		1


	//   ....[29]....
        /*0654*/ 	.word	0x00009560
        /*0658*/ 	.word	0x000000ff
        /*065c*/ 	.word	0x00034850
        /*0660*/ 	.short	0x010a
        /*0662*/ 	.byte	0x06
	.zero		1


	//   ....[30]....
        /*0664*/ 	.word	0x0000b630
        /*0668*/ 	.word	0x0000007c
        /*066c*/ 	.word	0x00000000
        /*0670*/ 	.short	0x0101
        /*0672*/ 	.byte	0x3f
	.zero		1


	//   ....[31]....
        /*0674*/ 	.word	0x0000b6d0
        /*0678*/ 	.word	0x00000080
        /*067c*/ 	.word	0x00000000
        /*0680*/ 	.short	0x0101
        /*0682*/ 	.byte	0x3f
	.zero		1


	//   ....[32]....
        /*0684*/ 	.word	0x0000c410
        /*0688*/ 	.word	0x000000ff
        /*068c*/ 	.word	0x00034850
        /*0690*/ 	.short	0x010a
        /*0692*/ 	.byte	0x08
	.zero		1


	//   ....[33]....
        /*0694*/ 	.word	0x0000c450
        /*0698*/ 	.word	0x000000ff
        /*069c*/ 	.word	0x00034850
        /*06a0*/ 	.short	0x010a
        /*06a2*/ 	.byte	0x08
	.zero		1


	//   ....[34]....
        /*06a4*/ 	.word	0x0000d270
        /*06a8*/ 	.word	0x00000066
        /*06ac*/ 	.word	0x00000000
        /*06b0*/ 	.short	0x0101
        /*06b2*/ 	.byte	0x3f
	.zero		1


	//   ....[35]....
        /*06b4*/ 	.word	0x0000dec0
        /*06b8*/ 	.word	0x000000ff
        /*06bc*/ 	.word	0x00000000
        /*06c0*/ 	.short	0x0101
        /*06c2*/ 	.byte	0x04
	.zero		1


	//   ....[36]....
        /*06c4*/ 	.word	0x0000ee20
        /*06c8*/ 	.word	0x00000000
        /*06cc*/ 	.word	0x00034840
        /*06d0*/ 	.short	0x010a
        /*06d2*/ 	.byte	0x3f
	.zero		1


	//   ....[37]....
        /*06d4*/ 	.word	0x0000fb50
        /*06d8*/ 	.word	0x000000ff
        /*06dc*/ 	.word	0x00034800
        /*06e0*/ 	.short	0x0107
        /*06e2*/ 	.byte	0x24
	.zero		1


	//   ....[38]....
        /*06e4*/ 	.word	0x0000fbc0
        /*06e8*/ 	.word	0x000000ff
        /*06ec*/ 	.word	0x00034800
        /*06f0*/ 	.short	0x0101
        /*06f2*/ 	.byte	0x24
	.zero		1


	//   ....[39]....
        /*06f4*/ 	.word	0x0000fbf0
        /*06f8*/ 	.word	0x000000ff
        /*06fc*/ 	.word	0x00034820
        /*0700*/ 	.short	0x010a
        /*0702*/ 	.byte	0x24
	.zero		1


	//   ....[40]....
        /*0704*/ 	.word	0x0000ff30
        /*0708*/ 	.word	0x00000003
        /*070c*/ 	.word	0x00034840
        /*0710*/ 	.short	0x010a
        /*0712*/ 	.byte	0x3f
	.zero		1


	//   ....[41]....
        /*0714*/ 	.word	0x000102c0
        /*0718*/ 	.word	0x00000003
        /*071c*/ 	.word	0x00000060
        /*0720*/ 	.short	0x010a
        /*0722*/ 	.byte	0x3f
	.zero		1


	//   ....[42]....
        /*0724*/ 	.word	0x00010930
        /*0728*/ 	.word	0x00000003
        /*072c*/ 	.word	0x00034840
        /*0730*/ 	.short	0x010a
        /*0732*/ 	.byte	0x3f
	.zero		1


	//   ....[43]....
        /*0734*/ 	.word	0x00010cc0
        /*0738*/ 	.word	0x00000002
        /*073c*/ 	.word	0x00000060
        /*0740*/ 	.short	0x010a
        /*0742*/ 	.byte	0x3f
	.zero		1


	//   ....[44]....
        /*0744*/ 	.word	0x00011270
        /*0748*/ 	.word	0x00000002
        /*074c*/ 	.word	0x00034840
        /*0750*/ 	.short	0x010a
        /*0752*/ 	.byte	0x3f
	.zero		1


	//   ....[45]....
        /*0754*/ 	.word	0x00011600
        /*0758*/ 	.word	0x00000002
        /*075c*/ 	.word	0x00000060
        /*0760*/ 	.short	0x010a
        /*0762*/ 	.byte	0x3f
	.zero		1


	//   ....[46]....
        /*0764*/ 	.word	0x00011a50
        /*0768*/ 	.word	0x00000003
        /*076c*/ 	.word	0x00034860
        /*0770*/ 	.short	0x010a
        /*0772*/ 	.byte	0x3f
	.zero		1


	//   ....[47]....
        /*0774*/ 	.word	0x00011ed0
        /*0778*/ 	.word	0x00000000
        /*077c*/ 	.word	0x00034820
        /*0780*/ 	.short	0x010a
        /*0782*/ 	.byte	0x3f
	.zero		1


	//   ....[48]....
        /*0784*/ 	.word	0x000120a0
        /*0788*/ 	.word	0x00000006
        /*078c*/ 	.word	0x00000000
        /*0790*/ 	.short	0x010a
        /*0792*/ 	.byte	0x3f
	.zero		1


	//   ....[49]....
        /*0794*/ 	.word	0x000120f0
        /*0798*/ 	.word	0x00000003
        /*079c*/ 	.word	0x00000000
        /*07a0*/ 	.short	0x010a
        /*07a2*/ 	.byte	0x3f
	.zero		1


	//   ....[50]....
        /*07a4*/ 	.word	0x00012150
        /*07a8*/ 	.word	0x00000012
        /*07ac*/ 	.word	0x00000000
        /*07b0*/ 	.short	0x010a
        /*07b2*/ 	.byte	0x3f
	.zero		1


	//   ....[51]....
        /*07b4*/ 	.word	0x00012180
        /*07b8*/ 	.word	0x00000003
        /*07bc*/ 	.word	0x00000000
        /*07c0*/ 	.short	0x010a
        /*07c2*/ 	.byte	0x3f
	.zero		1


	//   ....[52]....
        /*07c4*/ 	.word	0x00012200
        /*07c8*/ 	.word	0x00000003
        /*07cc*/ 	.word	0x00034800
        /*07d0*/ 	.short	0x010a
        /*07d2*/ 	.byte	0x3f
	.zero		1


	//   ....[53]....
        /*07d4*/ 	.word	0x00012250
        /*07d8*/ 	.word	0x00000003
        /*07dc*/ 	.word	0x00034830
        /*07e0*/ 	.short	0x010a
        /*07e2*/ 	.byte	0x3f
	.zero		1


	//   ....[54]....
        /*07e4*/ 	.word	0x000122b0
        /*07e8*/ 	.word	0x00000015
        /*07ec*/ 	.word	0x00034830
        /*07f0*/ 	.short	0x010a
        /*07f2*/ 	.byte	0x3f
	.zero		1


	//   ....[55]....
        /*07f4*/ 	.word	0x00012310
        /*07f8*/ 	.word	0x0000000f
        /*07fc*/ 	.word	0x00034850
        /*0800*/ 	.short	0x010a
        /*0802*/ 	.byte	0x3f
	.zero		1


	//   ....[56]....
        /*0804*/ 	.word	0x00012370
        /*0808*/ 	.word	0x00000005
        /*080c*/ 	.word	0x00034850
        /*0810*/ 	.short	0x010a
        /*0812*/ 	.byte	0x3f
	.zero		1


	//   ....[57]....
        /*0814*/ 	.word	0x00012510
        /*0818*/ 	.word	0x00000000
        /*081c*/ 	.word	0x00034840
        /*0820*/ 	.short	0x010a
        /*0822*/ 	.byte	0x3f
	.zero		1


	//   ....[58]....
        /*0824*/ 	.word	0x00013060
        /*0828*/ 	.word	0x0000000b
        /*082c*/ 	.word	0x00034820
        /*0830*/ 	.short	0x010a
        /*0832*/ 	.byte	0x3f
	.zero		1


	//   ....[59]....
        /*0834*/ 	.word	0x000130b0
        /*0838*/ 	.word	0x00000003
        /*083c*/ 	.word	0x00034840
        /*0840*/ 	.short	0x010a
        /*0842*/ 	.byte	0x3f
	.zero		1


	//   ....[60]....
        /*0844*/ 	.word	0x00013100
        /*0848*/ 	.word	0x00000003
        /*084c*/ 	.word	0x00000060
        /*0850*/ 	.short	0x010a
        /*0852*/ 	.byte	0x3f
	.zero		1


	//   ....[61]....
        /*0854*/ 	.word	0x00013150
        /*0858*/ 	.word	0x00000003
        /*085c*/ 	.word	0x00034840
        /*0860*/ 	.short	0x010a
        /*0862*/ 	.byte	0x3f
	.zero		1


	//   ....[62]....
        /*0864*/ 	.word	0x000131a0
        /*0868*/ 	.word	0x00000002
        /*086c*/ 	.word	0x00000060
        /*0870*/ 	.short	0x010a
        /*0872*/ 	.byte	0x3f
	.zero		1


	//   ....[63]....
        /*0874*/ 	.word	0x000131f0
        /*0878*/ 	.word	0x00000002
        /*087c*/ 	.word	0x00034840
        /*0880*/ 	.short	0x010a
        /*0882*/ 	.byte	0x3f
	.zero		1


	//   ....[64]....
        /*0884*/ 	.word	0x00013240
        /*0888*/ 	.word	0x00000002
        /*088c*/ 	.word	0x00000060
        /*0890*/ 	.short	0x010a
        /*0892*/ 	.byte	0x3f
	.zero		1


	//   ....[65]....
        /*0894*/ 	.word	0x00013290
        /*0898*/ 	.word	0x00000003
        /*089c*/ 	.word	0x00034860
        /*08a0*/ 	.short	0x010a
        /*08a2*/ 	.byte	0x3f
	.zero		1


	//   ....[66]....
        /*08a4*/ 	.word	0x000132e0
        /*08a8*/ 	.word	0x00000000
        /*08ac*/ 	.word	0x00034820
        /*08b0*/ 	.short	0x010a
        /*08b2*/ 	.byte	0x3f
	.zero		1


	//   ....[67]....
        /*08b4*/ 	.word	0x00013480
        /*08b8*/ 	.word	0x00000006
        /*08bc*/ 	.word	0x00000000
        /*08c0*/ 	.short	0x010a
        /*08c2*/ 	.byte	0x3f
	.zero		1


	//   ....[68]....
        /*08c4*/ 	.word	0x000134d0
        /*08c8*/ 	.word	0x00000003
        /*08cc*/ 	.word	0x00000000
        /*08d0*/ 	.short	0x010a
        /*08d2*/ 	.byte	0x3f
	.zero		1


	//   ....[69]....
        /*08d4*/ 	.word	0x00013520
        /*08d8*/ 	.word	0x00000012
        /*08dc*/ 	.word	0x00000000
        /*08e0*/ 	.short	0x010a
        /*08e2*/ 	.byte	0x3f
	.zero		1


	//----- nvinfo : EIATTR_NUM_MBARRIERS
	.align		4
.L_947:
        /*08e4*/ 	.byte	0x03, 0x38
        /*08e6*/ 	.short	0x0016


	//----- nvinfo : EIATTR_EXIT_INSTR_OFFSETS
	.align		4
        /*08e8*/ 	.byte	0x04, 0x1c
        /*08ea*/ 	.short	(.L_949 - .L_948)


	//   ....[0]....
.L_948:
        /*08ec*/ 	.word	0x00000a00


	//   ....[1]....
        /*08f0*/ 	.word	0x0000e2d0


	//   ....[2]....
        /*08f4*/ 	.word	0x000121d0


	//----- nvinfo : EIATTR_MAX_THREADS
	.align		4
.L_949:
        /*08f8*/ 	.byte	0x04, 0x05
        /*08fa*/ 	.short	(.L_951 - .L_950)
.L_950:
        /*08fc*/ 	.word	0x00000180
        /*0900*/ 	.word	0x00000001
        /*0904*/ 	.word	0x00000001


	//----- nvinfo : EIATTR_CRS_STACK_SIZE
	.align		4
.L_951:
        /*0908*/ 	.byte	0x04, 0x1e
        /*090a*/ 	.short	(.L_953 - .L_952)
.L_952:
        /*090c*/ 	.word	0x00000000


	//----- nvinfo : EIATTR_CBANK_PARAM_SIZE
	.align		4
.L_953:
        /*0910*/ 	.byte	0x03, 0x19
        /*0912*/ 	.short	0x0a70


	//----- nvinfo : EIATTR_PARAM_CBANK
	.align		4
        /*0914*/ 	.byte	0x04, 0x0a
        /*0916*/ 	.short	(.L_955 - .L_954)
	.align		4
.L_954:
        /*0918*/ 	.word	index@(.nv.constant0._ZN7cutlass13device_kernelIN5flash11enable_sm90INS1_16FlashAttnFwdSm90INS1_25CollectiveMainloopFwdSm90ILi2EN4cute5tupleIJNS5_1CILi1EEES8_S8_EEENS6_IJNS7_ILi128EEENS7_ILi176EEESA_EEELi128ENS_10bfloat16_tEfNS_4arch4Sm90ELb0ELb0ELb1ELb0ELb0ELb0ELb0ELb1ELb1ELb1ELb0ELb0EEENS1_21CollectiveEpilogueFwdINS6_IJSA_SA_SB_EEES9_SD_SF_Li256ELb0ELb1ELb0ELb0EEENS1_29StaticPersistentTileSchedulerILb0EEEEEEEEEvNT_6ParamsE)
        /*091c*/ 	.short	0x0210
        /*091e*/ 	.short	0x0a70


	//----- nvinfo : EIATTR_SW_WAR
	.align		4
.L_955:
        /*0920*/ 	.byte	0x04, 0x36
        /*0922*/ 	.short	(.L_957 - .L_956)
.L_956:
        /*0924*/ 	.word	0x00000008
.L_957:


//--------------------- .nv.info._ZN7cutlass13device_kernelIN5flash11enable_sm90INS1_16FlashAttnFwdSm90INS1_25CollectiveMainloopFwdSm90ILi2EN4cute5tupleIJNS5_1CILi2EEENS7_ILi1EEES9_EEENS6_IJNS7_ILi128EEENS7_ILi176EEESB_EEELi128ENS_10bfloat16_tEfNS_4arch4Sm90ELb0ELb0ELb1ELb0ELb0ELb0ELb0ELb1ELb1ELb1ELb0ELb0EEENS1_21CollectiveEpilogueFwdINS6_IJSB_SB_SC_EEESA_SE_SG_Li256ELb0ELb1ELb0ELb0EEENS1_29StaticPersistentTileSchedulerILb0EEEEEEEEEvNT_6ParamsE --------------------------
	.section	.nv.info._ZN7cutlass13device_kernelIN5flash11enable_sm90INS1_16FlashAttnFwdSm90INS1_25CollectiveMainloopFwdSm90ILi2EN4cute5tupleIJNS5_1CILi2EEENS7_ILi1EEES9_EEENS6_IJNS7_ILi128EEENS7_ILi176EEESB_EEELi128ENS_10bfloat16_tEfNS_4arch4Sm90ELb0ELb0ELb1ELb0ELb0ELb0ELb0ELb1ELb1ELb1ELb0ELb0EEENS1_21CollectiveEpilogueFwdINS6_IJSB_SB_SC_EEESA_SE_SG_Li256ELb0ELb1ELb0ELb0EEENS1_29StaticPersistentTileSchedulerILb0EEEEEEEEEvNT_6ParamsE,"",@"SHT_CUDA_INFO"
	.sectionflags	@""
	.align	4


	//----- nvinfo : EIATTR_CUDA_API_VERSION
	.align		4
        /*0000*/ 	.byte	0x04, 0x37
        /*0002*/ 	.short	(.L_959 - .L_958)
.L_958:
        /*0004*/ 	.word	0x00000082


	//----- nvinfo : EIATTR_KPARAM_INFO
	.align		4
.L_959:
        /*0008*/ 	.byte	0x04, 0x17
        /*000a*/ 	.short	(.L_961 - .L_960)
.L_960:
        /*000c*/ 	.word	0x00000000
        /*0010*/ 	.short	0x0000
        /*0012*/ 	.short	0x0070
        /*0014*/ 	.byte	0x00, 0xf0, 0x01, 0x28


	//----- nvinfo : EIATTR_SPARSE_MMA_MASK
	.align		4
.L_961:
        /*0018*/ 	.byte	0x03, 0x50
        /*001a*/ 	.short	0x0000


	//----- nvinfo : EIATTR_MAXREG_COUNT
	.align		4
        /*001c*/ 	.byte	0x03, 0x1b
        /*001e*/ 	.short	0x00a8


	//----- nvinfo : EIATTR_NUM_BARRIERS
	.align		4
        /*0020*/ 	.byte	0x02, 0x4c
        /*0022*/ 	.byte	0x10
	.zero		1


	//----- nvinfo : EIATTR_EXTERNS
	.align		4
        /*0024*/ 	.byte	0x04, 0x0f
        /*0026*/ 	.short	(.L_963 - .L_962)


	//   ....[0]....
	.align		4
.L_962:
        /*0028*/ 	.word	index@(__assertfail)


	//----- nvinfo : EIATTR_ANNOTATIONS
	.align		4
.L_963:
        /*002c*/ 	.byte	0x04, 0x55
        /*002e*/ 	.short	(.L_965 - .L_964)


	//   ....[0]....
.L_964:
        /* <DEDUP_REMOVED lines=35> */


	//----- nvinfo : EIATTR_MERCURY_ISA_VERSION
	.align		4
.L_965:
        /*0250*/ 	.byte	0x03, 0x5f
        /*0252*/ 	.short	0x0101


	//----- nvinfo : EIATTR_INT_WARP_WIDE_INSTR_OFFSETS
	.align		4
        /*0254*/ 	.byte	0x04, 0x31
        /*0256*/ 	.short	(.L_967 - .L_966)


	//   ....[0]....
.L_966:
        /*0258*/ 	.word	0x00000120


	//   ....[1]....
        /*025c*/ 	.word	0x000001c0


	//   ....[2]....
        /*0260*/ 	.word	0x00000230


	//----- nvinfo : EIATTR_COOP_GROUP_MASK_REGIDS
	.align		4
.L_967:
        /*0264*/ 	.byte	0x04, 0x29
        /*0266*/ 	.short	(.L_969 - .L_968)


	//   ....[0]....
.L_968:
        /*0268*/ 	.word	0xffffffff


	//   ....[1]....
        /*026c*/ 	.word	0xffffffff


	//   ....[2]....
        /*0270*/ 	.word	0xffffffff


	//   ....[3]....
        /*0274*/ 	.word	0xffffffff


	//   ....[4]....
        /*0278*/ 	.word	0xffffffff


	//   ....[5]....
        /*027c*/ 	.word	0xffffffff


	//   ....[6]....
        /*0280*/ 	.word	0xffffffff


	//   ....[7]....
        /*0284*/ 	.word	0xffffffff


	//   ....[8]....
        /*0288*/ 	.word	0xffffffff


	//   ....[9]....
        /*028c*/ 	.word	0xffffffff


	//   ....[10]....
        /*0290*/ 	.word	0xffffffff


	//   ....[11]....
        /*0294*/ 	.word	0xffffffff


	//   ....[12]....
        /*0298*/ 	.word	0xffffffff


	//   ....[13]....
        /*029c*/ 	.word	0xffffffff


	//   ....[14]....
        /*02a0*/ 	.word	0xffffffff


	//   ....[15]....
        /*02a4*/ 	.word	0xffffffff


	//   ....[16]....
        /*02a8*/ 	.word	0xffffffff


	//   ....[17]....
        /*02ac*/ 	.word	0xffffffff


	//   ....[18]....
        /*02b0*/ 	.word	0xffffffff


	//   ....[19]....
        /*02b4*/ 	.word	0xffffffff


	//   ....[20]....
        /*02b8*/ 	.word	0xffffffff


	//   ....[21]....
        /*02bc*/ 	.word	0xffffffff


	//   ....[22]....
        /*02c0*/ 	.word	0xffffffff


	//   ....[23]....
        /*02c4*/ 	.word	0xffffffff


	//   ....[24]....
        /*02c8*/ 	.word	0xffffffff


	//   ....[25]....
        /*02cc*/ 	.word	0xffffffff


	//   ....[26]....
        /*02d0*/ 	.word	0xffffffff


	//   ....[27]....
        /*02d4*/ 	.word	0xffffffff


	//   ....[28]....
        /*02d8*/ 	.word	0xffffffff


	//   ....[29]....
        /*02dc*/ 	.word	0xffffffff


	//   ....[30]....
        /*02e0*/ 	.word	0xffffffff


	//   ....[31]....
        /*02e4*/ 	.word	0xffffffff


	//   ....[32]....
        /*02e8*/ 	.word	0xffffffff


	//   ....[33]....
        /*02ec*/ 	.word	0xffffffff


	//   ....[34]....
        /*02f0*/ 	.word	0xffffffff


	//   ....[35]....
        /*02f4*/ 	.word	0xffffffff


	//   ....[36]....
        /*02f8*/ 	.word	0xffffffff


	//   ....[37]....
        /*02fc*/ 	.word	0xffffffff


	//   ....[38]....
        /*0300*/ 	.word	0xffffffff


	//   ....[39]....
        /*0304*/ 	.word	0xffffffff


	//   ....[40]....
        /*0308*/ 	.word	0xffffffff


	//   ....[41]....
        /*030c*/ 	.word	0xffffffff


	//   ....[42]....
        /*0310*/ 	.word	0xffffffff


	//   ....[43]....
        /*0314*/ 	.word	0xffffffff


	//   ....[44]....
        /*0318*/ 	.word	0xffffffff


	//   ....[45]....
        /*031c*/ 	.word	0xffffffff


	//   ....[46]....
        /*0320*/ 	.word	0xffffffff


	//   ....[47]....
        /*0324*/ 	.word	0xffffffff


	//   ....[48]....
        /*0328*/ 	.word	0xffffffff


	//   ....[49]....
        /*032c*/ 	.word	0xffffffff


	//   ....[50]....
        /*0330*/ 	.word	0xffffffff


	//   ....[51]....
        /*0334*/ 	.word	0x0500000f


	//   ....[52]....
        /*0338*/ 	.word	0x0500000f


	//   ....[53]....
        /*033c*/ 	.word	0x0500000f


	//   ....[54]....
        /*0340*/ 	.word	0x0500000f


	//   ....[55]....
        /*0344*/ 	.word	0x0500000f


	//   ....[56]....
        /*0348*/ 	.word	0x0500000f


	//   ....[57]....
        /*034c*/ 	.word	0x0500000f


	//   ....[58]....
        /*0350*/ 	.word	0x0500000f


	//   ....[59]....
        /*0354*/ 	.word	0x0500000f


	//   ....[60]....
        /*0358*/ 	.word	0x0500000f


	//   ....[61]....
        /*035c*/ 	.word	0x0500000f


	//   ....[62]....
        /*0360*/ 	.word	0x0500000f


	//   ....[63]....
        /*0364*/ 	.word	0x0500000f


	//   ....[64]....
        /*0368*/ 	.word	0x0500000f


	//   ....[65]....
        /*036c*/ 	.word	0x0500000f


	//   ....[66]....
        /*0370*/ 	.word	0x0500000f


	//   ....[67]....
        /*0374*/ 	.word	0x0500000f


	//   ....[68]....
        /*0378*/ 	.word	0x0500000f


	//----- nvinfo : EIATTR_COOP_GROUP_INSTR_OFFSETS
	.align		4
.L_969:
        /*037c*/ 	.byte	0x04, 0x28
        /*037e*/ 	.short	(.L_971 - .L_970)


	//   ....[0]....
.L_970:
        /*0380*/ 	.word	0x00000060


	//   ....[1]....
        /*0384*/ 	.word	0x00000130


	//   ....[2]....
        /*0388*/ 	.word	0x000001d0


	//   ....[3]....
        /*038c*/ 	.word	0x000003b0


	//   ....[4]....
        /*0390*/ 	.word	0x000005e0


	//   ....[5]....
        /*0394*/ 	.word	0x00000810


	//   ....[6]....
        /*0398*/ 	.word	0x00000aa0


	//   ....[7]....
        /*039c*/ 	.word	0x00000dd0


	//   ....[8]....
        /*03a0*/ 	.word	0x000012c0


	//   ....[9]....
        /*03a4*/ 	.word	0x00005660


	//   ....[10]....
        /*03a8*/ 	.word	0x00005700


	//   ....[11]....
        /*03ac*/ 	.word	0x00005a00


	//   ....[12]....
        /*03b0*/ 	.word	0x00005bd0


	//   ....[13]....
        /*03b4*/ 	.word	0x0000ac80


	//   ....[14]....
        /*03b8*/ 	.word	0x0000acb0


	//   ....[15]....
        /*03bc*/ 	.word	0x0000acf0


	//   ....[16]....
        /*03c0*/ 	.word	0x0000ad00


	//   ....[17]....
        /*03c4*/ 	.word	0x0000c780


	//   ....[18]....
        /*03c8*/ 	.word	0x0000c7b0


	//   ....[19]....
        /*03cc*/ 	.word	0x0000c850


	//   ....[20]....
        /*03d0*/ 	.word	0x0000c8b0


	//   ....[21]....
        /*03d4*/ 	.word	0x0000db40


	//   ....[22]....
        /*03d8*/ 	.word	0x0000db70


	//   ....[23]....
        /*03dc*/ 	.word	0x0000dba0


	//   ....[24]....
        /*03e0*/ 	.word	0x0000dbd0


	//   ....[25]....
        /*03e4*/ 	.word	0x0000e210


	//   ....[26]....
        /*03e8*/ 	.word	0x0000e250


	//   ....[27]....
        /*03ec*/ 	.word	0x0000e320


	//   ....[28]....
        /*03f0*/ 	.word	0x0000e340


	//   ....[29]....
        /*03f4*/ 	.word	0x0000e400


	//   ....[30]....
        /*03f8*/ 	.word	0x0000e420


	//   ....[31]....
        /*03fc*/ 	.word	0x0000e4f0


	//   ....[32]....
        /*0400*/ 	.word	0x0000e530


	//   ....[33]....
        /*0404*/ 	.word	0x0000f020


	//   ....[34]....
        /*0408*/ 	.word	0x0000faf0


	//   ....[35]....
        /*040c*/ 	.word	0x0000fb20


	//   ....[36]....
        /*0410*/ 	.word	0x0000fbf0


	//   ....[37]....
        /*0414*/ 	.word	0x0000fc00


	//   ....[38]....
        /*0418*/ 	.word	0x0000fc90


	//   ....[39]....
        /*041c*/ 	.word	0x0000fca0


	//   ....[40]....
        /*0420*/ 	.word	0x0000fd30


	//   ....[41]....
        /*0424*/ 	.word	0x0000fd40


	//   ....[42]....
        /*0428*/ 	.word	0x0000fdd0


	//   ....[43]....
        /*042c*/ 	.word	0x0000fde0


	//   ....[44]....
        /*0430*/ 	.word	0x0000fe70


	//   ....[45]....
        /*0434*/ 	.word	0x0000fe80


	//   ....[46]....
        /*0438*/ 	.word	0x0000ff10


	//   ....[47]....
        /*043c*/ 	.word	0x0000ff20


	//   ....[48]....
        /*0440*/ 	.word	0x0000ff30


	//   ....[49]....
        /*0444*/ 	.word	0x0000ff80


	//   ....[50]....
        /*0448*/ 	.word	0x00012870


	//   ....[51]....
        /*044c*/ 	.word	0x00012d70


	//   ....[52]....
        /*0450*/ 	.word	0x00012ee0


	//   ....[53]....
        /*0454*/ 	.word	0x00012f40


	//   ....[54]....
        /*0458*/ 	.word	0x000130c0


	//   ....[55]....
        /*045c*/ 	.word	0x00013110


	//   ....[56]....
        /*0460*/ 	.word	0x00013230


	//   ....[57]....
        /*0464*/ 	.word	0x00013280


	//   ....[58]....
        /*0468*/ 	.word	0x000133a0


	//   ....[59]....
        /*046c*/ 	.word	0x000133f0


	//   ....[60]....
        /*0470*/ 	.word	0x00013510


	//   ....[61]....
        /*0474*/ 	.word	0x00013560


	//   ....[62]....
        /*0478*/ 	.word	0x00013680


	//   ....[63]....
        /*047c*/ 	.word	0x000136d0


	//   ....[64]....
        /*0480*/ 	.word	0x000137f0


	//   ....[65]....
        /*0484*/ 	.word	0x00013840


	//   ....[66]....
        /*0488*/ 	.word	0x00013940


	//   ....[67]....
        /*048c*/ 	.word	0x00013990


	//   ....[68]....
        /*0490*/ 	.word	0x00013d40


	//----- nvinfo : EIATTR_REG_RECONFIG
	.align		4
.L_971:
        /*0494*/ 	.byte	0x01, 0x54
	.zero		2


	//----- nvinfo : EIATTR_SYSCALL_OFFSETS
	.align		4
        /*0498*/ 	.byte	0x04, 0x46
        /*049a*/ 	.short	(.L_973 - .L_972)


	//   ....[0]....
.L_972:
        /*049c*/ 	.word	0x00001690


	//   ....[1]....
        /*04a0*/ 	.word	0x0000ec40


	//   ....[2]....
        /*04a4*/ 	.word	0x0000ed80


	//   ....[3]....
        /*04a8*/ 	.word	0x0000ee70


	//   ....[4]....
        /*04ac*/ 	.word	0x0000f6b0


	//----- nvinfo : EIATTR_MBARRIER_INSTR_OFFSETS
	.align		4
.L_973:
        /*04b0*/ 	.byte	0x04, 0x39
        /*04b2*/ 	.short	(.L_975 - .L_974)


	//   ....[0]....
.L_974:
        /*04b4*/ 	.word	0x00000250
        /*04b8*/ 	.word	0x000000ff
        /*04bc*/ 	.word	0x00034800
        /*04c0*/ 	.short	0x0100
        /*04c2*/ 	.byte	0x08
	.zero		1


	//   ....[1]....
        /*04c4*/ 	.word	0x00000260
        /*04c8*/ 	.word	0x000000ff
        /*04cc*/ 	.word	0x00034820
        /*04d0*/ 	.short	0x0100
        /*04d2*/ 	.byte	0x08
	.zero		1


	//   ....[2]....
        /*04d4*/ 	.word	0x00000350
        /*04d8*/ 	.word	0x000000ff
        /*04dc*/ 	.word	0x00034830
        /*04e0*/ 	.short	0x0100
        /*04e2*/ 	.byte	0x08
	.zero		1


	//   ....[3]....
        /*04e4*/ 	.word	0x00000360
        /*04e8*/ 	.word	0x000000ff
        /*04ec*/ 	.word	0x00034840
        /*04f0*/ 	.short	0x0100
        /*04f2*/ 	.byte	0x08
	.zero		1


	//   ....[4]....
        /*04f4*/ 	.word	0x00000370
        /*04f8*/ 	.word	0x000000ff
        /*04fc*/ 	.word	0x00034838
        /*0500*/ 	.short	0x0100
        /*0502*/ 	.byte	0x08
	.zero		1


	//   ....[5]....
        /*0504*/ 	.word	0x00000380
        /*0508*/ 	.word	0x000000ff
        /*050c*/ 	.word	0x00034848
        /*0510*/ 	.short	0x0100
        /*0512*/ 	.byte	0x08
	.zero		1


	//   ....[6]....
        /*0514*/ 	.word	0x00000590
        /*0518*/ 	.word	0x000000ff
        /*051c*/ 	.word	0x00034850
        /*0520*/ 	.short	0x0100
        /*0522*/ 	.byte	0x08
	.zero		1


	//   ....[7]....
        /*0524*/ 	.word	0x000005a0
        /*0528*/ 	.word	0x000000ff
        /*052c*/ 	.word	0x00034860
        /*0530*/ 	.short	0x0100
        /*0532*/ 	.byte	0x08
	.zero		1


	//   ....[8]....
        /*0534*/ 	.word	0x000005b0
        /*0538*/ 	.word	0x000000ff
        /*053c*/ 	.word	0x00034858
        /*0540*/ 	.short	0x0100
        /*0542*/ 	.byte	0x08
	.zero		1


	//   ....[9]....
        /*0544*/ 	.word	0x000005c0
        /*0548*/ 	.word	0x000000ff
        /*054c*/ 	.word	0x00034868
        /*0550*/ 	.short	0x0100
        /*0552*/ 	.byte	0x08
	.zero		1


	//   ....[10]....
        /*0554*/ 	.word	0x000007c0
        /*0558*/ 	.word	0x000000ff
        /*055c*/ 	.word	0x00034870
        /*0560*/ 	.short	0x0100
        /*0562*/ 	.byte	0x08
	.zero		1


	//   ....[11]....
        /*0564*/ 	.word	0x000007d0
        /*0568*/ 	.word	0x000000ff
        /*056c*/ 	.word	0x00034880
        /*0570*/ 	.short	0x0100
        /*0572*/ 	.byte	0x08
	.zero		1


	//   ....[12]....
        /*0574*/ 	.word	0x000007e0
        /*0578*/ 	.word	0x000000ff
        /*057c*/ 	.word	0x00034878
        /*0580*/ 	.short	0x0100
        /*0582*/ 	.byte	0x08
	.zero		1


	//   ....[13]....
        /*0584*/ 	.word	0x000007f0
        /*0588*/ 	.word	0x000000ff
        /*058c*/ 	.word	0x00034888
        /*0590*/ 	.short	0x0100
        /*0592*/ 	.byte	0x08
	.zero		1


	//   ....[14]....
        /*0594*/ 	.word	0x00000a50
        /*0598*/ 	.word	0x000000ff
        /*059c*/ 	.word	0x00034890
        /*05a0*/ 	.short	0x0100
        /*05a2*/ 	.byte	0x08
	.zero		1


	//   ....[15]....
        /*05a4*/ 	.word	0x00000a60
        /*05a8*/ 	.word	0x000000ff
        /*05ac*/ 	.word	0x000348a0
        /*05b0*/ 	.short	0x0100
        /*05b2*/ 	.byte	0x08
	.zero		1


	//   ....[16]....
        /*05b4*/ 	.word	0x00000a70
        /*05b8*/ 	.word	0x000000ff
        /*05bc*/ 	.word	0x00034898
        /*05c0*/ 	.short	0x0100
        /*05c2*/ 	.byte	0x08
	.zero		1


	//   ....[17]....
        /*05c4*/ 	.word	0x00000a80
        /*05c8*/ 	.word	0x000000ff
        /*05cc*/ 	.word	0x000348a8
        /*05d0*/ 	.short	0x0100
        /*05d2*/ 	.byte	0x08
	.zero		1


	//   ....[18]....
        /*05d4*/ 	.word	0x00000d30
        /*05d8*/ 	.word	0x000000ff
        /*05dc*/ 	.word	0x000348b0
        /*05e0*/ 	.short	0x0100
        /*05e2*/ 	.byte	0x08
	.zero		1


	//   ....[19]....
        /*05e4*/ 	.word	0x00000d40
        /*05e8*/ 	.word	0x000000ff
        /*05ec*/ 	.word	0x000348c0
        /*05f0*/ 	.short	0x0100
        /*05f2*/ 	.byte	0x08
	.zero		1


	//   ....[20]....
        /*05f4*/ 	.word	0x00000d50
        /*05f8*/ 	.word	0x000000ff
        /*05fc*/ 	.word	0x000348b8
        /*0600*/ 	.short	0x0100
        /*0602*/ 	.byte	0x08
	.zero		1


	//   ....[21]....
        /*0604*/ 	.word	0x00000d60
        /*0608*/ 	.word	0x000000ff
        /*060c*/ 	.word	0x000348c8
        /*0610*/ 	.short	0x0100
        /*0612*/ 	.byte	0x08
	.zero		1


	//   ....[22]....
        /*0614*/ 	.word	0x000016e0
        /*0618*/ 	.word	0x000000ff
        /*061c*/ 	.word	0x00034800
        /*0620*/ 	.short	0x010a
        /*0622*/ 	.byte	0x04
	.zero		1


	//   ....[23]....
        /*0624*/ 	.word	0x00001780
        /*0628*/ 	.word	0x00000003
        /*062c*/ 	.word	0x00034830
        /*0630*/ 	.short	0x010a
        /*0632*/ 	.byte	0x3f
	.zero		1


	//   ....[24]....
        /*0634*/ 	.word	0x000017c0
        /*0638*/ 	.word	0x00000003
        /*063c*/ 	.word	0x00034830
        /*0640*/ 	.short	0x010a
        /*0642*/ 	.byte	0x3f
	.zero		1


	//   ....[25]....
        /*0644*/ 	.word	0x00005f20
        /*0648*/ 	.word	0x00000003
        /*064c*/ 	.word	0x00000000
        /*0650*/ 	.short	0x0101
        /*0652*/ 	.byte	0x3f
	.zero		1


	//   ....[26]....
        /*0654*/ 	.word	0x00007050
        /*0658*/ 	.word	0x000000ff
        /*065c*/ 	.word	0x00034830
        /*0660*/ 	.short	0x010a
        /*0662*/ 	.byte	0x06
	.zero		1


	//   ....[27]....
        /*0664*/ 	.word	0x00007090
        /*0668*/ 	.word	0x000000ff
        /*066c*/ 	.word	0x00034830
        /*0670*/ 	.short	0x010a
        /*0672*/ 	.byte	0x06
	.zero		1


	//   ....[28]....
        /*0674*/ 	.word	0x00009770
        /*0678*/ 	.word	0x000000ff
        /*067c*/ 	.word	0x00034850
        /*0680*/ 	.short	0x010a
        /*0682*/ 	.byte	0x06
	.zero		1


	//   ....[29]....
        /*0684*/ 	.word	0x000097b0
        /*0688*/ 	.word	0x000000ff
        /*068c*/ 	.word	0x00034850
        /*0690*/ 	.short	0x010a
        /*0692*/ 	.byte	0x06
	.zero		1


	//   ....[30]....
        /*0694*/ 	.word	0x0000bdd0
        /*0698*/ 	.word	0x00000003
        /*069c*/ 	.word	0x00000000
        /*06a0*/ 	.short	0x0101
        /*06a2*/ 	.byte	0x3f
	.zero		1


	//   ....[31]....
        /*06a4*/ 	.word	0x0000c090
        /*06a8*/ 	.word	0x00000066
        /*06ac*/ 	.word	0x00000000
        /*06b0*/ 	.short	0x0101
        /*06b2*/ 	.byte	0x3f
	.zero		1


	//   ....[32]....
        /*06b4*/ 	.word	0x0000c6f0
        /*06b8*/ 	.word	0x000000ff
        /*06bc*/ 	.word	0x00034850
        /*06c0*/ 	.short	0x010a
        /*06c2*/ 	.byte	0x07
	.zero		1


	//   ....[33]....
        /*06c4*/ 	.word	0x0000c730
        /*06c8*/ 	.word	0x000000ff
        /*06cc*/ 	.word	0x00034850
        /*06d0*/ 	.short	0x010a
        /*06d2*/ 	.byte	0x07
	.zero		1


	//   ....[34]....
        /*06d4*/ 	.word	0x0000d070
        /*06d8*/ 	.word	0x0000000a
        /*06dc*/ 	.word	0x00000000
        /*06e0*/ 	.short	0x0101
        /*06e2*/ 	.byte	0x3f
	.zero		1


	//   ....[35]....
        /*06e4*/ 	.word	0x0000e1c0
        /*06e8*/ 	.word	0x000000ff
        /*06ec*/ 	.word	0x00000000
        /*06f0*/ 	.short	0x0101
        /*06f2*/ 	.byte	0x05
	.zero		1


	//   ....[36]....
        /*06f4*/ 	.word	0x0000e240
        /*06f8*/ 	.word	0x000000ff
        /*06fc*/ 	.word	0x00000000
        /*0700*/ 	.short	0x0101
        /*0702*/ 	.byte	0x04
	.zero		1


	//   ....[37]....
        /*0704*/ 	.word	0x0000f240
        /*0708*/ 	.word	0x00000002
        /*070c*/ 	.word	0x00034840
        /*0710*/ 	.short	0x010a
        /*0712*/ 	.byte	0x3f
	.zero		1


	//   ....[38]....
        /*0714*/ 	.word	0x00010090
        /*0718*/ 	.word	0x000000ff
        /*071c*/ 	.word	0x00034800
        /*0720*/ 	.short	0x0107
        /*0722*/ 	.byte	0x24
	.zero		1


	//   ....[39]....
        /*0724*/ 	.word	0x00010100
        /*0728*/ 	.word	0x000000ff
        /*072c*/ 	.word	0x00034800
        /*0730*/ 	.short	0x0101
        /*0732*/ 	.byte	0x24
	.zero		1


	//   ....[40]....
        /*0734*/ 	.word	0x00010120
        /*0738*/ 	.word	0x000000ff
        /*073c*/ 	.word	0x00034820
        /*0740*/ 	.short	0x010a
        /*0742*/ 	.byte	0x24
	.zero		1


	//   ....[41]....
        /*0744*/ 	.word	0x00010440
        /*0748*/ 	.word	0x00000003
        /*074c*/ 	.word	0x00034840
        /*0750*/ 	.short	0x010a
        /*0752*/ 	.byte	0x3f
	.zero		1


	//   ....[42]....
        /*0754*/ 	.word	0x00010880
        /*0758*/ 	.word	0x00000002
        /*075c*/ 	.word	0x00034860
        /*0760*/ 	.short	0x010a
        /*0762*/ 	.byte	0x3f
	.zero		1


	//   ....[43]....
        /*0764*/ 	.word	0x00010f50
        /*0768*/ 	.word	0x00000003
        /*076c*/ 	.word	0x00034840
        /*0770*/ 	.short	0x010a
        /*0772*/ 	.byte	0x3f
	.zero		1


	//   ....[44]....
        /*0774*/ 	.word	0x00011390
        /*0778*/ 	.word	0x00000002
        /*077c*/ 	.word	0x00034860
        /*0780*/ 	.short	0x010a
        /*0782*/ 	.byte	0x3f
	.zero		1


	//   ....[45]....
        /*0784*/ 	.word	0x000119c0
        /*0788*/ 	.word	0x00000003
        /*078c*/ 	.word	0x00034840
        /*0790*/ 	.short	0x010a
        /*0792*/ 	.byte	0x3f
	.zero		1


	//   ....[46]....
        /*0794*/ 	.word	0x00011df0
        /*0798*/ 	.word	0x00000002
        /*079c*/ 	.word	0x00034860
        /*07a0*/ 	.short	0x010a
        /*07a2*/ 	.byte	0x3f
	.zero		1


	//   ....[47]....
        /*07a4*/ 	.word	0x00012290
        /*07a8*/ 	.word	0x00000000
        /*07ac*/ 	.word	0x00034860
        /*07b0*/ 	.short	0x010a
        /*07b2*/ 	.byte	0x3f
	.zero		1


	//   ....[48]....
        /*07b4*/ 	.word	0x000127f0
        /*07b8*/ 	.word	0x00000000
        /*07bc*/ 	.word	0x00034820
        /*07c0*/ 	.short	0x010a
        /*07c2*/ 	.byte	0x3f
	.zero		1


	//   ....[49]....
        /*07c4*/ 	.word	0x000129e0
        /*07c8*/ 	.word	0x00000006
        /*07cc*/ 	.word	0x00000000
        /*07d0*/ 	.short	0x010a
        /*07d2*/ 	.byte	0x3f
	.zero		1


	//   ....[50]....
        /*07d4*/ 	.word	0x00012a10
        /*07d8*/ 	.word	0x00000007
        /*07dc*/ 	.word	0x00000000
        /*07e0*/ 	.short	0x010a
        /*07e2*/ 	.byte	0x3f
	.zero		1


	//   ....[51]....
        /*07e4*/ 	.word	0x00012a70
        /*07e8*/ 	.word	0x00000004
        /*07ec*/ 	.word	0x00000000
        /*07f0*/ 	.short	0x010a
        /*07f2*/ 	.byte	0x3f
	.zero		1


	//   ....[52]....
        /*07f4*/ 	.word	0x00012aa0
        /*07f8*/ 	.word	0x00000003
        /*07fc*/ 	.word	0x00000000
        /*0800*/ 	.short	0x010a
        /*0802*/ 	.byte	0x3f
	.zero		1


	//   ....[53]....
        /*0804*/ 	.word	0x00012b20
        /*0808*/ 	.word	0x00000003
        /*080c*/ 	.word	0x00034800
        /*0810*/ 	.short	0x010a
        /*0812*/ 	.byte	0x3f
	.zero		1


	//   ....[54]....
        /*0814*/ 	.word	0x00012b70
        /*0818*/ 	.word	0x00000003
        /*081c*/ 	.word	0x00034830
        /*0820*/ 	.short	0x010a
        /*0822*/ 	.byte	0x3f
	.zero		1


	//   ....[55]....
        /*0824*/ 	.word	0x00012bd0
        /*0828*/ 	.word	0x00000014
        /*082c*/ 	.word	0x00034830
        /*0830*/ 	.short	0x010a
        /*0832*/ 	.byte	0x3f
	.zero		1


	//   ....[56]....
        /*0834*/ 	.word	0x00012c30
        /*0838*/ 	.word	0x0000000f
        /*083c*/ 	.word	0x00034850
        /*0840*/ 	.short	0x010a
        /*0842*/ 	.byte	0x3f
	.zero		1


	//   ....[57]....
        /*0844*/ 	.word	0x00012c90
        /*0848*/ 	.word	0x00000005
        /*084c*/ 	.word	0x00034850
        /*0850*/ 	.short	0x010a
        /*0852*/ 	.byte	0x3f
	.zero		1


	//   ....[58]....
        /*0854*/ 	.word	0x00012e30
        /*0858*/ 	.word	0x00000002
        /*085c*/ 	.word	0x00034840
        /*0860*/ 	.short	0x010a
        /*0862*/ 	.byte	0x3f
	.zero		1


	//   ....[59]....
        /*0864*/ 	.word	0x000139e0
        /*0868*/ 	.word	0x00000003
        /*086c*/ 	.word	0x00034820
        /*0870*/ 	.short	0x010a
        /*0872*/ 	.byte	0x3f
	.zero		1


	//   ....[60]....
        /*0874*/ 	.word	0x00013a30
        /*0878*/ 	.word	0x00000003
        /*087c*/ 	.word	0x00034840
        /*0880*/ 	.short	0x010a
        /*0882*/ 	.byte	0x3f
	.zero		1


	//   ....[61]....
        /*0884*/ 	.word	0x00013a80
        /*0888*/ 	.word	0x00000002
        /*088c*/ 	.word	0x00034860
        /*0890*/ 	.short	0x010a
        /*0892*/ 	.byte	0x3f
	.zero		1


	//   ....[62]....
        /*0894*/ 	.word	0x00013ad0
        /*0898*/ 	.word	0x00000003
        /*089c*/ 	.word	0x00034840
        /*08a0*/ 	.short	0x010a
        /*08a2*/ 	.byte	0x3f
	.zero		1


	//   ....[63]....
        /*08a4*/ 	.word	0x00013b20
        /*08a8*/ 	.word	0x00000002
        /*08ac*/ 	.word	0x00034860
        /*08b0*/ 	.short	0x010a
        /*08b2*/ 	.byte	0x3f
	.zero		1


	//   ....[64]....
        /*08b4*/ 	.word	0x00013b70
        /*08b8*/ 	.word	0x00000003
        /*08bc*/ 	.word	0x00034840
        /*08c0*/ 	.short	0x010a
        /*08c2*/ 	.byte	0x3f
	.zero		1


	//   ....[65]....
        /*08c4*/ 	.word	0x00013bc0
        /*08c8*/ 	.word	0x00000002
        /*08cc*/ 	.word	0x00034860
        /*08d0*/ 	.short	0x010a
        /*08d2*/ 	.byte	0x3f
	.zero		1


	//   ....[66]....
        /*08d4*/ 	.word	0x00013c10
        /*08d8*/ 	.word	0x00000000
        /*08dc*/ 	.word	0x00034860
        /*08e0*/ 	.short	0x010a
        /*08e2*/ 	.byte	0x3f
	.zero		1


	//   ....[67]....
        /*08e4*/ 	.word	0x00013c60
        /*08e8*/ 	.word	0x00000000
        /*08ec*/ 	.word	0x00034820
        /*08f0*/ 	.short	0x010a
        /*08f2*/ 	.byte	0x3f
	.zero		1


	//   ....[68]....
        /*08f4*/ 	.word	0x00013e00
        /*08f8*/ 	.word	0x00000006
        /*08fc*/ 	.word	0x00000000
        /*0900*/ 	.short	0x010a
        /*0902*/ 	.byte	0x3f
	.zero		1


	//   ....[69]....
        /*0904*/ 	.word	0x00013e50
        /*0908*/ 	.word	0x00000007
        /*090c*/ 	.word	0x00000000
        /*0910*/ 	.short	0x010a
        /*0912*/ 	.byte	0x3f
	.zero		1


	//   ....[70]....
        /*0914*/ 	.word	0x00013ea0
        /*0918*/ 	.word	0x00000004
        /*091c*/ 	.word	0x00000000
        /*0920*/ 	.short	0x010a
        /*0922*/ 	.byte	0x3f
	.zero		1


	//----- nvinfo : EIATTR_NUM_MBARRIERS
	.align		4
.L_975:
        /*0924*/ 	.byte	0x03, 0x38
        /*0926*/ 	.short	0x0016


	//----- nvinfo : EIATTR_EXIT_INSTR_OFFSETS
	.align		4
        /*0928*/ 	.byte	0x04, 0x1c
        /*092a*/ 	.short	(.L_977 - .L_976)


	//   ....[0]....
.L_976:
        /*092c*/ 	.word	0x00000f20


	//   ....[1]....
        /*0930*/ 	.word	0x0000e630


	//   ....[2]....
        /*0934*/ 	.word	0x00012af0


	//----- nvinfo : EIATTR_MAX_THREADS
	.align		4
.L_977:
        /*0938*/ 	.byte	0x04, 0x05
        /*093a*/ 	.short	(.L_979 - .L_978)
.L_978:
        /*093c*/ 	.word	0x00000180
        /*0940*/ 	.word	0x00000001
        /*0944*/ 	.word	0x00000001


	//----- nvinfo : EIATTR_CRS_STACK_SIZE
	.align		4
.L_979:
        /*0948*/ 	.byte	0x04, 0x1e
        /*094a*/ 	.short	(.L_981 - .L_980)
.L_980:
        /*094c*/ 	.word	0x00000000


	//----- nvinfo : EIATTR_CBANK_PARAM_SIZE
	.align		4
.L_981:
        /*0950*/ 	.byte	0x03, 0x19
        /*0952*/ 	.short	0x0a70


	//----- nvinfo : EIATTR_PARAM_CBANK
	.align		4
        /*0954*/ 	.byte	0x04, 0x0a
        /*0956*/ 	.short	(.L_983 - .L_982)
	.align		4
.L_982:
        /*0958*/ 	.word	index@(.nv.constant0._ZN7cutlass13device_kernelIN5flash11enable_sm90INS1_16FlashAttnFwdSm90INS1_25CollectiveMainloopFwdSm90ILi2EN4cute5tupleIJNS5_1CILi2EEENS7_ILi1EEES9_EEENS6_IJNS7_ILi128EEENS7_ILi176EEESB_EEELi128ENS_10bfloat16_tEfNS_4arch4Sm90ELb0ELb0ELb1ELb0ELb0ELb0ELb0ELb1ELb1ELb1ELb0ELb0EEENS1_21CollectiveEpilogueFwdINS6_IJSB_SB_SC_EEESA_SE_SG_Li256ELb0ELb1ELb0ELb0EEENS1_29StaticPersistentTileSchedulerILb0EEEEEEEEEvNT_6ParamsE)
        /*095c*/ 	.short	0x0210
        /*095e*/ 	.short	0x0a70


	//----- nvinfo : EIATTR_SW_WAR
	.align		4
.L_983:
        /*0960*/ 	.byte	0x04, 0x36
        /*0962*/ 	.short	(.L_985 - .L_984)
.L_984:
        /*0964*/ 	.word	0x00000008
.L_985:


//--------------------- .nv.info._ZN7cutlass13device_kernelIN5flash11enable_sm90INS1_16FlashAttnFwdSm90INS1_25CollectiveMainloopFwdSm90ILi2EN4cute5tupleIJNS5_1CILi1EEES8_S8_EEENS6_IJNS7_ILi128EEENS7_ILi176EEESA_EEELi128ENS_10bfloat16_tEfNS_4arch4Sm90ELb0ELb0ELb1ELb1ELb0ELb0ELb0ELb1ELb1ELb1ELb0ELb0EEENS1_21CollectiveEpilogueFwdINS6_IJSA_SA_SB_EEES9_SD_SF_Li256ELb1ELb1ELb0ELb0EEENS1_36VarlenDynamicPersistentTileSchedulerILi128ELi176ELi256ELi128ELb0ELb1ELb1ELb0ELb1ELb1EEEEEEEEEvNT_6ParamsE --------------------------
	.section	.nv.info._ZN7cutlass13device_kernelIN5flash11enable_sm90INS1_16FlashAttnFwdSm90INS1_25CollectiveMainloopFwdSm90ILi2EN4cute5tupleIJNS5_1CILi1EEES8_S8_EEENS6_IJNS7_ILi128EEENS7_ILi176EEESA_EEELi128ENS_10bfloat16_tEfNS_4arch4Sm90ELb0ELb0ELb1ELb1ELb0ELb0ELb0ELb1ELb1ELb1ELb0ELb0EEENS1_21CollectiveEpilogueFwdINS6_IJSA_SA_SB_EEES9_SD_SF_Li256ELb1ELb1ELb0ELb0EEENS1_36VarlenDynamicPersistentTileSchedulerILi128ELi176ELi256ELi128ELb0ELb1ELb1ELb0ELb1ELb1EEEEEEEEEvNT_6ParamsE,"",@"SHT_CUDA_INFO"
	.sectionflags	@""
	.align	4


	//----- nvinfo : EIATTR_CUDA_API_VERSION
	.align		4
        /*0000*/ 	.byte	0x04, 0x37
        /*0002*/ 	.short	(.L_987 - .L_986)
.L_986:
        /*0004*/ 	.word	0x00000082


	//----- nvinfo : EIATTR_KPARAM_INFO
	.align		4
.L_987:
        /*0008*/ 	.byte	0x04, 0x17
        /*000a*/ 	.short	(.L_989 - .L_988)
.L_988:
        /*000c*/ 	.word	0x00000000
        /*0010*/ 	.short	0x0000
        /*0012*/ 	.short	0x0070
        /*0014*/ 	.byte	0x00, 0xf0, 0x01, 0x2a


	//----- nvinfo : EIATTR_SPARSE_MMA_MASK
	.align		4
.L_989:
        /*0018*/ 	.byte	0x03, 0x50
        /*001a*/ 	.short	0x0000


	//----- nvinfo : EIATTR_MAXREG_COUNT
	.align		4
        /*001c*/ 	.byte	0x03, 0x1b
        /*001e*/ 	.short	0x00a8


	//----- nvinfo : EIATTR_NUM_BARRIERS
	.align		4
        /*0020*/ 	.byte	0x02, 0x4c
        /*0022*/ 	.byte	0x10
	.zero		1


	//----- nvinfo : EIATTR_EXTERNS
	.align		4
        /*0024*/ 	.byte	0x04, 0x0f
        /*0026*/ 	.short	(.L_991 - .L_990)


	//   ....[0]....
	.align		4
.L_990:
        /*0028*/ 	.word	index@(__assertfail)


	//----- nvinfo : EIATTR_ANNOTATIONS
	.align		4
.L_991:
        /*002c*/ 	.byte	0x04, 0x55
        /*002e*/ 	.short	(.L_993 - .L_992)


	//   ....[0]....
.L_992:
        /* <DEDUP_REMOVED lines=76> */


	//----- nvinfo : EIATTR_MERCURY_ISA_VERSION
	.align		4
.L_993:
        /*04e0*/ 	.byte	0x03, 0x5f
        /*04e2*/ 	.short	0x0101


	//----- nvinfo : EIATTR_UNUSED_LOAD_BYTE_OFFSET
	.align		4
        /*04e4*/ 	.byte	0x04, 0x44
        /*04e6*/ 	.short	(.L_995 - .L_994)


	//   ....[0]....
.L_994:
        /*04e8*/ 	.word	0x00000a20
        /*04ec*/ 	.word	0x0000fff0


	//   ....[1]....
        /*04f0*/ 	.word	0x0000d380
        /*04f4*/ 	.word	0x0000fff0


	//----- nvinfo : EIATTR_INT_WARP_WIDE_INSTR_OFFSETS
	.align		4
.L_995:
        /*04f8*/ 	.byte	0x04, 0x31
        /*04fa*/ 	.short	(.L_997 - .L_996)


	//   ....[0]....
.L_996:
        /*04fc*/ 	.word	0x00000120


	//   ....[1]....
        /*0500*/ 	.word	0x000001c0


	//   ....[2]....
        /*0504*/ 	.word	0x00000230


	//   ....[3]....
        /*0508*/ 	.word	0x000104b0


	//   ....[4]....
        /*050c*/ 	.word	0x00010550


	//   ....[5]....
        /*0510*/ 	.word	0x00013e00


	//   ....[6]....
        /*0514*/ 	.word	0x00013e70


	//----- nvinfo : EIATTR_COOP_GROUP_MASK_REGIDS
	.align		4
.L_997:
        /*0518*/ 	.byte	0x04, 0x29
        /*051a*/ 	.short	(.L_999 - .L_998)


	//   ....[0]....
.L_998:
        /*051c*/ 	.word	0xffffffff


	//   ....[1]....
        /*0520*/ 	.word	0xffffffff


	//   ....[2]....
        /*0524*/ 	.word	0xffffffff


	//   ....[3]....
        /*0528*/ 	.word	0xffffffff


	//   ....[4]....
        /*052c*/ 	.word	0xffffffff


	//   ....[5]....
        /*0530*/ 	.word	0xffffffff


	//   ....[6]....
        /*0534*/ 	.word	0xffffffff


	//   ....[7]....
        /*0538*/ 	.word	0xffffffff


	//   ....[8]....
        /*053c*/ 	.word	0xffffffff


	//   ....[9]....
        /*0540*/ 	.word	0xffffffff


	//   ....[10]....
        /*0544*/ 	.word	0xffffffff


	//   ....[11]....
        /*0548*/ 	.word	0xffffffff


	//   ....[12]....
        /*054c*/ 	.word	0xffffffff


	//   ....[13]....
        /*0550*/ 	.word	0xffffffff


	//   ....[14]....
        /*0554*/ 	.word	0xffffffff


	//   ....[15]....
        /*0558*/ 	.word	0xffffffff


	//   ....[16]....
        /*055c*/ 	.word	0xffffffff


	//   ....[17]....
        /*0560*/ 	.word	0xffffffff


	//   ....[18]....
        /*0564*/ 	.word	0xffffffff


	//   ....[19]....
        /*0568*/ 	.word	0xffffffff


	//   ....[20]....
        /*056c*/ 	.word	0xffffffff


	//   ....[21]....
        /*0570*/ 	.word	0xffffffff


	//   ....[22]....
        /*0574*/ 	.word	0xffffffff


	//   ....[23]....
        /*0578*/ 	.word	0xffffffff


	//   ....[24]....
        /*057c*/ 	.word	0xffffffff


	//   ....[25]....
        /*0580*/ 	.word	0xffffffff


	//   ....[26]....
        /*0584*/ 	.word	0xffffffff


	//   ....[27]....
        /*0588*/ 	.word	0xffffffff


	//   ....[28]....
        /*058c*/ 	.word	0xffffffff


	//   ....[29]....
        /*0590*/ 	.word	0xffffffff


	//   ....[30]....
        /*0594*/ 	.word	0xffffffff


	//   ....[31]....
        /*0598*/ 	.word	0xffffffff


	//   ....[32]....
        /*059c*/ 	.word	0xffffffff


	//   ....[33]....
        /*05a0*/ 	.word	0xffffffff


	//   ....[34]....
        /*05a4*/ 	.word	0xffffffff


	//   ....[35]....
        /*05a8*/ 	.word	0xffffffff


	//   ....[36]....
        /*05ac*/ 	.word	0xffffffff


	//   ....[37]....
        /*05b0*/ 	.word	0xffffffff


	//   ....[38]....
        /*05b4*/ 	.word	0xffffffff


	//   ....[39]....
        /*05b8*/ 	.word	0xffffffff


	//   ....[40]....
        /*05bc*/ 	.word	0xffffffff


	//   ....[41]....
        /*05c0*/ 	.word	0xffffffff


	//   ....[42]....
        /*05c4*/ 	.word	0xffffffff


	//   ....[43]....
        /*05c8*/ 	.word	0xffffffff


	//   ....[44]....
        /*05cc*/ 	.word	0xffffffff


	//   ....[45]....
        /*05d0*/ 	.word	0xffffffff


	//   ....[46]....
        /*05d4*/ 	.word	0xffffffff


	//   ....[47]....
        /*05d8*/ 	.word	0xffffffff


	//   ....[48]....
        /*05dc*/ 	.word	0xffffffff


	//   ....[49]....
        /*05e0*/ 	.word	0xffffffff


	//   ....[50]....
        /*05e4*/ 	.word	0xffffffff


	//   ....[51]....
        /*05e8*/ 	.word	0xffffffff


	//   ....[52]....
        /*05ec*/ 	.word	0xffffffff


	//   ....[53]....
        /*05f0*/ 	.word	0xffffffff


	//   ....[54]....
        /*05f4*/ 	.word	0xffffffff


	//   ....[55]....
        /*05f8*/ 	.word	0xffffffff


	//   ....[56]....
        /*05fc*/ 	.word	0xffffffff


	//   ....[57]....
        /*0600*/ 	.word	0xffffffff


	//   ....[58]....
        /*0604*/ 	.word	0xffffffff


	//   ....[59]....
        /*0608*/ 	.word	0xffffffff


	//   ....[60]....
        /*060c*/ 	.word	0xffffffff


	//   ....[61]....
        /*0610*/ 	.word	0xffffffff


	//   ....[62]....
        /*0614*/ 	.word	0xffffffff


	//   ....[63]....
        /*0618*/ 	.word	0xffffffff


	//   ....[64]....
        /*061c*/ 	.word	0xffffffff


	//   ....[65]....
        /*0620*/ 	.word	0xffffffff


	//   ....[66]....
        /*0624*/ 	.word	0xffffffff


	//   ....[67]....
        /*0628*/ 	.word	0xffffffff


	//   ....[68]....
        /*062c*/ 	.word	0xffffffff


	//   ....[69]....
        /*0630*/ 	.word	0xffffffff


	//   ....[70]....
        /*0634*/ 	.word	0xffffffff


	//   ....[71]....
        /*0638*/ 	.word	0xffffffff


	//   ....[72]....
        /*063c*/ 	.word	0xffffffff


	//   ....[73]....
        /*0640*/ 	.word	0xffffffff


	//   ....[74]....
        /*0644*/ 	.word	0xffffffff


	//   ....[75]....
        /*0648*/ 	.word	0xffffffff


	//   ....[76]....
        /*064c*/ 	.word	0xffffffff


	//   ....[77]....
        /*0650*/ 	.word	0xffffffff


	//   ....[78]....
        /*0654*/ 	.word	0xffffffff


	//   ....[79]....
        /*0658*/ 	.word	0xffffffff


	//   ....[80]....
        /*065c*/ 	.word	0xffffffff


	//   ....[81]....
        /*0660*/ 	.word	0xffffffff


	//   ....[82]....
        /*0664*/ 	.word	0xffffffff


	//   ....[83]....
        /*0668*/ 	.word	0xffffffff


	//   ....[84]....
        /*066c*/ 	.word	0xffffffff


	//   ....[85]....
        /*0670*/ 	.word	0xffffffff


	//   ....[86]....
        /*0674*/ 	.word	0xffffffff


	//   ....[87]....
        /*0678*/ 	.word	0xffffffff


	//   ....[88]....
        /*067c*/ 	.word	0xffffffff


	//   ....[89]....
        /*0680*/ 	.word	0xffffffff


	//   ....[90]....
        /*0684*/ 	.word	0xffffffff


	//   ....[91]....
        /*0688*/ 	.word	0x0500000f


	//   ....[92]....
        /*068c*/ 	.word	0x0500000f


	//   ....[93]....
        /*0690*/ 	.word	0x0500000f


	//   ....[94]....
        /*0694*/ 	.word	0x0500000f


	//   ....[95]....
        /*0698*/ 	.word	0x0500000f


	//   ....[96]....
        /*069c*/ 	.word	0x0500000f


	//   ....[97]....
        /*06a0*/ 	.word	0x0500000f


	//   ....[98]....
        /*06a4*/ 	.word	0x0500000f


	//   ....[99]....
        /*06a8*/ 	.word	0x0500000f


	//   ....[100]....
        /*06ac*/ 	.word	0x0500000f


	//   ....[101]....
        /*06b0*/ 	.word	0x0500000f


	//   ....[102]....
        /*06b4*/ 	.word	0x0500000f


	//   ....[103]....
        /*06b8*/ 	.word	0x0500000f


	//   ....[104]....
        /*06bc*/ 	.word	0x0500000f


	//   ....[105]....
        /*06c0*/ 	.word	0x0500000f


	//   ....[106]....
        /*06c4*/ 	.word	0x0500000f


	//   ....[107]....
        /*06c8*/ 	.word	0x0500000f


	//   ....[108]....
        /*06cc*/ 	.word	0x0500000f


	//   ....[109]....
        /*06d0*/ 	.word	0x0500000f


	//   ....[110]....
        /*06d4*/ 	.word	0x0500000f


	//   ....[111]....
        /*06d8*/ 	.word	0x0500000f


	//   ....[112]....
        /*06dc*/ 	.word	0x0500000f


	//   ....[113]....
        /*06e0*/ 	.word	0x0500000f


	//   ....[114]....
        /*06e4*/ 	.word	0x0500000f


	//   ....[115]....
        /*06e8*/ 	.word	0x0500000f


	//   ....[116]....
        /*06ec*/ 	.word	0x0500000f


	//   ....[117]....
        /*06f0*/ 	.word	0x0500000f


	//   ....[118]....
        /*06f4*/ 	.word	0x0500000f


	//   ....[119]....
        /*06f8*/ 	.word	0x0500000f


	//   ....[120]....
        /*06fc*/ 	.word	0x0500000f


	//   ....[121]....
        /*0700*/ 	.word	0x0500000f


	//   ....[122]....
        /*0704*/ 	.word	0x0500000f


	//   ....[123]....
        /*0708*/ 	.word	0x0500000f


	//   ....[124]....
        /*070c*/ 	.word	0x0500000f


	//   ....[125]....
        /*0710*/ 	.word	0x0500000f


	//----- nvinfo : EIATTR_COOP_GROUP_INSTR_OFFSETS
	.align		4
.L_999:
        /*0714*/ 	.byte	0x04, 0x28
        /*0716*/ 	.short	(.L_1001 - .L_1000)


	//   ....[0]....
.L_1000:
        /*0718*/ 	.word	0x00000060


	//   ....[1]....
        /*071c*/ 	.word	0x00000130


	//   ....[2]....
        /*0720*/ 	.word	0x000001e0


	//   ....[3]....
        /*0724*/ 	.word	0x000003a0


	//   ....[4]....
        /*0728*/ 	.word	0x00000500


	//   ....[5]....
        /*072c*/ 	.word	0x00000620


	//   ....[6]....
        /*0730*/ 	.word	0x00000780


	//   ....[7]....
        /*0734*/ 	.word	0x00001350


	//   ....[8]....
        /*0738*/ 	.word	0x000054f0


	//   ....[9]....
        /*073c*/ 	.word	0x00005590


	//   ....[10]....
        /*0740*/ 	.word	0x00005880


	//   ....[11]....
        /*0744*/ 	.word	0x00005a50


	//   ....[12]....
        /*0748*/ 	.word	0x0000a780


	//   ....[13]....
        /*074c*/ 	.word	0x0000a7d0


	//   ....[14]....
        /*0750*/ 	.word	0x0000b320


	//   ....[15]....
        /*0754*/ 	.word	0x0000b360


	//   ....[16]....
        /*0758*/ 	.word	0x0000c830


	//   ....[17]....
        /*075c*/ 	.word	0x0000c890


	//   ....[18]....
        /*0760*/ 	.word	0x0000cd80


	//   ....[19]....
        /*0764*/ 	.word	0x0000cd90


	//   ....[20]....
        /*0768*/ 	.word	0x0000de10


	//   ....[21]....
        /*076c*/ 	.word	0x0000de50


	//   ....[22]....
        /*0770*/ 	.word	0x0000de90


	//   ....[23]....
        /*0774*/ 	.word	0x0000dec0


	//   ....[24]....
        /*0778*/ 	.word	0x0000e450


	//   ....[25]....
        /*077c*/ 	.word	0x0000e460


	//   ....[26]....
        /*0780*/ 	.word	0x0000e530


	//   ....[27]....
        /*0784*/ 	.word	0x0000e550


	//   ....[28]....
        /*0788*/ 	.word	0x0000e620


	//   ....[29]....
        /*078c*/ 	.word	0x0000e640


	//   ....[30]....
        /*0790*/ 	.word	0x0000e720


	//   ....[31]....
        /*0794*/ 	.word	0x0000e740


	//   ....[32]....
        /*0798*/ 	.word	0x0000efc0


	//   ....[33]....
        /*079c*/ 	.word	0x0000efe0


	//   ....[34]....
        /*07a0*/ 	.word	0x0000f0b0


	//   ....[35]....
        /*07a4*/ 	.word	0x0000f0d0


	//   ....[36]....
        /*07a8*/ 	.word	0x0000f1a0


	//   ....[37]....
        /*07ac*/ 	.word	0x0000f1c0


	//   ....[38]....
        /*07b0*/ 	.word	0x0000f2a0


	//   ....[39]....
        /*07b4*/ 	.word	0x0000f2c0


	//   ....[40]....
        /*07b8*/ 	.word	0x0000f400


	//   ....[41]....
        /*07bc*/ 	.word	0x0000f5f0


	//   ....[42]....
        /*07c0*/ 	.word	0x0000f620


	//   ....[43]....
        /*07c4*/ 	.word	0x0000f650


	//   ....[44]....
        /*07c8*/ 	.word	0x0000f680


	//   ....[45]....
        /*07cc*/ 	.word	0x0000f6b0


	//   ....[46]....
        /*07d0*/ 	.word	0x0000f6e0


	//   ....[47]....
        /*07d4*/ 	.word	0x0000f860


	//   ....[48]....
        /*07d8*/ 	.word	0x0000f890


	//   ....[49]....
        /*07dc*/ 	.word	0x0000f8c0


	//   ....[50]....
        /*07e0*/ 	.word	0x0000f8f0


	//   ....[51]....
        /*07e4*/ 	.word	0x0000f920


	//   ....[52]....
        /*07e8*/ 	.word	0x0000f950


	//   ....[53]....
        /*07ec*/ 	.word	0x0000f9f0


	//   ....[54]....
        /*07f0*/ 	.word	0x0000fa20


	//   ....[55]....
        /*07f4*/ 	.word	0x0000fab0


	//   ....[56]....
        /*07f8*/ 	.word	0x00010ae0


	//   ....[57]....
        /*07fc*/ 	.word	0x00011700


	//   ....[58]....
        /*0800*/ 	.word	0x00011710


	//   ....[59]....
        /*0804*/ 	.word	0x00011730


	//   ....[60]....
        /*0808*/ 	.word	0x00011770


	//   ....[61]....
        /*080c*/ 	.word	0x00011880


	//   ....[62]....
        /*0810*/ 	.word	0x00011890


	//   ....[63]....
        /*0814*/ 	.word	0x00011920


	//   ....[64]....
        /*0818*/ 	.word	0x00011930


	//   ....[65]....
        /*081c*/ 	.word	0x000119c0


	//   ....[66]....
        /*0820*/ 	.word	0x000119d0


	//   ....[67]....
        /*0824*/ 	.word	0x00011a60


	//   ....[68]....
        /*0828*/ 	.word	0x00011a70


	//   ....[69]....
        /*082c*/ 	.word	0x00011b00


	//   ....[70]....
        /*0830*/ 	.word	0x00011b10


	//   ....[71]....
        /*0834*/ 	.word	0x00011b20


	//   ....[72]....
        /*0838*/ 	.word	0x00011b30


	//   ....[73]....
        /*083c*/ 	.word	0x00014540


	//   ....[74]....
        /*0840*/ 	.word	0x000145a0


	//   ....[75]....
        /*0844*/ 	.word	0x000145d0


	//   ....[76]....
        /*0848*/ 	.word	0x00014600


	//   ....[77]....
        /*084c*/ 	.word	0x00014630


	//   ....[78]....
        /*0850*/ 	.word	0x00014660


	//   ....[79]....
        /*0854*/ 	.word	0x00014690


	//   ....[80]....
        /*0858*/ 	.word	0x000146a0


	//   ....[81]....
        /*085c*/ 	.word	0x00014830


	//   ....[82]....
        /*0860*/ 	.word	0x00014860


	//   ....[83]....
        /*0864*/ 	.word	0x00014890


	//   ....[84]....
        /*0868*/ 	.word	0x000148c0


	//   ....[85]....
        /*086c*/ 	.word	0x000148f0


	//   ....[86]....
        /*0870*/ 	.word	0x00014920


	//   ....[87]....
        /*0874*/ 	.word	0x000149e0


	//   ....[88]....
        /*0878*/ 	.word	0x00014a00


	//   ....[89]....
        /*087c*/ 	.word	0x00014a70


	//   ....[90]....
        /*0880*/ 	.word	0x00014f00


	//   ....[91]....
        /*0884*/ 	.word	0x000153e0


	//   ....[92]....
        /*0888*/ 	.word	0x000155b0


	//   ....[93]....
        /*088c*/ 	.word	0x00015600


	//   ....[94]....
        /*0890*/ 	.word	0x00015720


	//   ....[95]....
        /*0894*/ 	.word	0x00015770


	//   ....[96]....
        /*0898*/ 	.word	0x000158b0


	//   ....[97]....
        /*089c*/ 	.word	0x00015900


	//   ....[98]....
        /*08a0*/ 	.word	0x00015a20


	//   ....[99]....
        /*08a4*/ 	.word	0x00015a70


	//   ....[100]....
        /*08a8*/ 	.word	0x00015b90


	//   ....[101]....
        /*08ac*/ 	.word	0x00015be0


	//   ....[102]....
        /*08b0*/ 	.word	0x00015d00


	//   ....[103]....
        /*08b4*/ 	.word	0x00015d50


	//   ....[104]....
        /*08b8*/ 	.word	0x00015e60


	//   ....[105]....
        /*08bc*/ 	.word	0x00015eb0


	//   ....[106]....
        /*08c0*/ 	.word	0x00015fb0


	//   ....[107]....
        /*08c4*/ 	.word	0x00016000


	//   ....[108]....
        /*08c8*/ 	.word	0x00016330


	//   ....[109]....
        /*08cc*/ 	.word	0x000163d0


	//   ....[110]....
        /*08d0*/ 	.word	0x00016500


	//   ....[111]....
        /*08d4*/ 	.word	0x00016570


	//   ....[112]....
        /*08d8*/ 	.word	0x000165f0


	//   ....[113]....
        /*08dc*/ 	.word	0x00016670


	//   ....[114]....
        /*08e0*/ 	.word	0x000166f0


	//   ....[115]....
        /*08e4*/ 	.word	0x00016780


	//   ....[116]....
        /*08e8*/ 	.word	0x00016820


	//   ....[117]....
        /*08ec*/ 	.word	0x000168c0


	//   ....[118]....
        /*08f0*/ 	.word	0x00016930


	//   ....[119]....
        /*08f4*/ 	.word	0x000169a0


	//   ....[120]....
        /*08f8*/ 	.word	0x00016a10


	//   ....[121]....
        /*08fc*/ 	.word	0x00016a90


	//   ....[122]....
        /*0900*/ 	.word	0x00016b10


	//   ....[123]....
        /*0904*/ 	.word	0x00016bb0


	//   ....[124]....
        /*0908*/ 	.word	0x00016c40


	//   ....[125]....
        /*090c*/ 	.word	0x00016d70


	//----- nvinfo : EIATTR_REG_RECONFIG
	.align		4
.L_1001:
        /*0910*/ 	.byte	0x01, 0x54
	.zero		2


	//----- nvinfo : EIATTR_SYSCALL_OFFSETS
	.align		4
        /*0914*/ 	.byte	0x04, 0x46
        /*0916*/ 	.short	(.L_1003 - .L_1002)


	//   ....[0]....
.L_1002:
        /*0918*/ 	.word	0x00001530


	//   ....[1]....
        /*091c*/ 	.word	0x000106c0


	//   ....[2]....
        /*0920*/ 	.word	0x00010820


	//   ....[3]....
        /*0924*/ 	.word	0x00010920


	//   ....[4]....
        /*0928*/ 	.word	0x000112c0


	//----- nvinfo : EIATTR_MBARRIER_INSTR_OFFSETS
	.align		4
.L_1003:
        /*092c*/ 	.byte	0x04, 0x39
        /*092e*/ 	.short	(.L_1005 - .L_1004)


	//   ....[0]....
.L_1004:
        /*0930*/ 	.word	0x00000250
        /*0934*/ 	.word	0x000000ff
        /*0938*/ 	.word	0x00034800
        /*093c*/ 	.short	0x0100
        /*093e*/ 	.byte	0x08
	.zero		1


	//   ....[1]....
        /*0940*/ 	.word	0x00000260
        /*0944*/ 	.word	0x000000ff
        /*0948*/ 	.word	0x00034820
        /*094c*/ 	.short	0x0100
        /*094e*/ 	.byte	0x08
	.zero		1


	//   ....[2]....
        /*0950*/ 	.word	0x00000350
        /*0954*/ 	.word	0x000000ff
        /*0958*/ 	.word	0x00034830
        /*095c*/ 	.short	0x0100
        /*095e*/ 	.byte	0x08
	.zero		1


	//   ....[3]....
        /*0960*/ 	.word	0x00000360
        /*0964*/ 	.word	0x000000ff
        /*0968*/ 	.word	0x00034840
        /*096c*/ 	.short	0x0100
        /*096e*/ 	.byte	0x08
	.zero		1


	//   ....[4]....
        /*0970*/ 	.word	0x00000370
        /*0974*/ 	.word	0x000000ff
        /*0978*/ 	.word	0x00034838
        /*097c*/ 	.short	0x0100
        /*097e*/ 	.byte	0x08
	.zero		1


	//   ....[5]....
        /*0980*/ 	.word	0x00000380
        /*0984*/ 	.word	0x000000ff
        /*0988*/ 	.word	0x00034848
        /*098c*/ 	.short	0x0100
        /*098e*/ 	.byte	0x08
	.zero		1


	//   ....[6]....
        /*0990*/ 	.word	0x000004b0
        /*0994*/ 	.word	0x000000ff
        /*0998*/ 	.word	0x00034850
        /*099c*/ 	.short	0x0100
        /*099e*/ 	.byte	0x08
	.zero		1


	//   ....[7]....
        /*09a0*/ 	.word	0x000004c0
        /*09a4*/ 	.word	0x000000ff
        /*09a8*/ 	.word	0x00034860
        /*09ac*/ 	.short	0x0100
        /*09ae*/ 	.byte	0x08
	.zero		1


	//   ....[8]....
        /*09b0*/ 	.word	0x000004d0
        /*09b4*/ 	.word	0x000000ff
        /*09b8*/ 	.word	0x00034858
        /*09bc*/ 	.short	0x0100
        /*09be*/ 	.byte	0x08
	.zero		1


	//   ....[9]....
        /*09c0*/ 	.word	0x000004e0
        /*09c4*/ 	.word	0x000000ff
        /*09c8*/ 	.word	0x00034868
        /*09cc*/ 	.short	0x0100
        /*09ce*/ 	.byte	0x08
	.zero		1


	//   ....[10]....
        /*09d0*/ 	.word	0x000005d0
        /*09d4*/ 	.word	0x000000ff
        /*09d8*/ 	.word	0x00034870
        /*09dc*/ 	.short	0x0100
        /*09de*/ 	.byte	0x06
	.zero		1


	//   ....[11]....
        /*09e0*/ 	.word	0x000005e0
        /*09e4*/ 	.word	0x000000ff
        /*09e8*/ 	.word	0x00034880
        /*09ec*/ 	.short	0x0100
        /*09ee*/ 	.byte	0x06
	.zero		1


	//   ....[12]....
        /*09f0*/ 	.word	0x000005f0
        /*09f4*/ 	.word	0x000000ff
        /*09f8*/ 	.word	0x00034878
        /*09fc*/ 	.short	0x0100
        /*09fe*/ 	.byte	0x06
	.zero		1


	//   ....[13]....
        /*0a00*/ 	.word	0x00000600
        /*0a04*/ 	.word	0x000000ff
        /*0a08*/ 	.word	0x00034888
        /*0a0c*/ 	.short	0x0100
        /*0a0e*/ 	.byte	0x06
	.zero		1


	//   ....[14]....
        /*0a10*/ 	.word	0x00000730
        /*0a14*/ 	.word	0x000000ff
        /*0a18*/ 	.word	0x00034890
        /*0a1c*/ 	.short	0x0100
        /*0a1e*/ 	.byte	0x08
	.zero		1


	//   ....[15]....
        /*0a20*/ 	.word	0x00000740
        /*0a24*/ 	.word	0x000000ff
        /*0a28*/ 	.word	0x000348a0
        /*0a2c*/ 	.short	0x0100
        /*0a2e*/ 	.byte	0x08
	.zero		1


	//   ....[16]....
        /*0a30*/ 	.word	0x00000750
        /*0a34*/ 	.word	0x000000ff
        /*0a38*/ 	.word	0x00034898
        /*0a3c*/ 	.short	0x0100
        /*0a3e*/ 	.byte	0x08
	.zero		1


	//   ....[17]....
        /*0a40*/ 	.word	0x00000760
        /*0a44*/ 	.word	0x000000ff
        /*0a48*/ 	.word	0x000348a8
        /*0a4c*/ 	.short	0x0100
        /*0a4e*/ 	.byte	0x08
	.zero		1


	//   ....[18]....
        /*0a50*/ 	.word	0x00000890
        /*0a54*/ 	.word	0x000000ff
        /*0a58*/ 	.word	0x000348b0
        /*0a5c*/ 	.short	0x0100
        /*0a5e*/ 	.byte	0x08
	.zero		1


	//   ....[19]....
        /*0a60*/ 	.word	0x000008a0
        /*0a64*/ 	.word	0x000000ff
        /*0a68*/ 	.word	0x000348c0
        /*0a6c*/ 	.short	0x0100
        /*0a6e*/ 	.byte	0x08
	.zero		1


	//   ....[20]....
        /*0a70*/ 	.word	0x000008b0
        /*0a74*/ 	.word	0x000000ff
        /*0a78*/ 	.word	0x000348b8
        /*0a7c*/ 	.short	0x0100
        /*0a7e*/ 	.byte	0x08
	.zero		1


	//   ....[21]....
        /*0a80*/ 	.word	0x000008c0
        /*0a84*/ 	.word	0x000000ff
        /*0a88*/ 	.word	0x000348c8
        /*0a8c*/ 	.short	0x0100
        /*0a8e*/ 	.byte	0x08
	.zero		1


	//   ....[22]....
        /*0a90*/ 	.word	0x000015e0
        /*0a94*/ 	.word	0x00000000
        /*0a98*/ 	.word	0x00034800
        /*0a9c*/ 	.short	0x010a
        /*0a9e*/ 	.byte	0x3f
	.zero		1


	//   ....[23]....
        /*0aa0*/ 	.word	0x00001650
        /*0aa4*/ 	.word	0x0000000a
        /*0aa8*/ 	.word	0x00034830
        /*0aac*/ 	.short	0x010a
        /*0aae*/ 	.byte	0x3f
	.zero		1


	//   ....[24]....
        /*0ab0*/ 	.word	0x000016c0
        /*0ab4*/ 	.word	0x0000000a
        /*0ab8*/ 	.word	0x00034830
        /*0abc*/ 	.short	0x010a
        /*0abe*/ 	.byte	0x3f
	.zero		1


	//   ....[25]....
        /*0ac0*/ 	.word	0x000063f0
        /*0ac4*/ 	.word	0x0000000b
        /*0ac8*/ 	.word	0x00000000
        /*0acc*/ 	.short	0x0101
        /*0ace*/ 	.byte	0x3f
	.zero		1


	//   ....[26]....
        /*0ad0*/ 	.word	0x000071a0
        /*0ad4*/ 	.word	0x00000000
        /*0ad8*/ 	.word	0x00034830
        /*0adc*/ 	.short	0x010a
        /*0ade*/ 	.byte	0x3f
	.zero		1


	//   ....[27]....
        /*0ae0*/ 	.word	0x000071e0
        /*0ae4*/ 	.word	0x00000000
        /*0ae8*/ 	.word	0x00034830
        /*0aec*/ 	.short	0x010a
        /*0aee*/ 	.byte	0x3f
	.zero		1


	//   ....[28]....
        /*0af0*/ 	.word	0x000098b0
        /*0af4*/ 	.word	0x000000ff
        /*0af8*/ 	.word	0x00034850
        /*0afc*/ 	.short	0x010a
        /*0afe*/ 	.byte	0x06
	.zero		1


	//   ....[29]....
        /*0b00*/ 	.word	0x000098f0
        /*0b04*/ 	.word	0x000000ff
        /*0b08*/ 	.word	0x00034850
        /*0b0c*/ 	.short	0x010a
        /*0b0e*/ 	.byte	0x06
	.zero		1


	//   ....[30]....
        /*0b10*/ 	.word	0x0000b990
        /*0b14*/ 	.word	0x00000080
        /*0b18*/ 	.word	0x00000000
        /*0b1c*/ 	.short	0x0101
        /*0b1e*/ 	.byte	0x3f
	.zero		1


	//   ....[31]....
        /*0b20*/ 	.word	0x0000ba20
        /*0b24*/ 	.word	0x00000082
        /*0b28*/ 	.word	0x00000000
        /*0b2c*/ 	.short	0x0101
        /*0b2e*/ 	.byte	0x3f
	.zero		1


	//   ....[32]....
        /*0b30*/ 	.word	0x0000c790
        /*0b34*/ 	.word	0x00000008
        /*0b38*/ 	.word	0x00034850
        /*0b3c*/ 	.short	0x010a
        /*0b3e*/ 	.byte	0x3f
	.zero		1


	//   ....[33]....
        /*0b40*/ 	.word	0x0000c7d0
        /*0b44*/ 	.word	0x00000008
        /*0b48*/ 	.word	0x00034850
        /*0b4c*/ 	.short	0x010a
        /*0b4e*/ 	.byte	0x3f
	.zero		1


	//   ....[34]....
        /*0b50*/ 	.word	0x0000d060
        /*0b54*/ 	.word	0x00000007
        /*0b58*/ 	.word	0x00000000
        /*0b5c*/ 	.short	0x0101
        /*0b5e*/ 	.byte	0x3f
	.zero		1


	//   ....[35]....
        /*0b60*/ 	.word	0x0000e440
        /*0b64*/ 	.word	0x0000001c
        /*0b68*/ 	.word	0x00000000
        /*0b6c*/ 	.short	0x0101
        /*0b6e*/ 	.byte	0x3f
	.zero		1


	//   ....[36]....
        /*0b70*/ 	.word	0x00010d70
        /*0b74*/ 	.word	0x00000000
        /*0b78*/ 	.word	0x00034840
        /*0b7c*/ 	.short	0x010a
        /*0b7e*/ 	.byte	0x3f
	.zero		1


	//   ....[37]....
        /*0b80*/ 	.word	0x00011c90
        /*0b84*/ 	.word	0x00000009
        /*0b88*/ 	.word	0x00034800
        /*0b8c*/ 	.short	0x0107
        /*0b8e*/ 	.byte	0x3f
	.zero		1


	//   ....[38]....
        /*0b90*/ 	.word	0x00011da0
        /*0b94*/ 	.word	0x00000002
        /*0b98*/ 	.word	0x00034800
        /*0b9c*/ 	.short	0x0101
        /*0b9e*/ 	.byte	0x3f
	.zero		1


	//   ....[39]....
        /*0ba0*/ 	.word	0x00011dc0
        /*0ba4*/ 	.word	0x00000002
        /*0ba8*/ 	.word	0x00034820
        /*0bac*/ 	.short	0x010a
        /*0bae*/ 	.byte	0x3f
	.zero		1


	//   ....[40]....
        /*0bb0*/ 	.word	0x00012150
        /*0bb4*/ 	.word	0x00000003
        /*0bb8*/ 	.word	0x00034840
        /*0bbc*/ 	.short	0x010a
        /*0bbe*/ 	.byte	0x3f
	.zero		1


	//   ....[41]....
        /*0bc0*/ 	.word	0x00012510
        /*0bc4*/ 	.word	0x00000003
        /*0bc8*/ 	.word	0x00000060
        /*0bcc*/ 	.short	0x010a
        /*0bce*/ 	.byte	0x3f
	.zero		1


	//   ....[42]....
        /*0bd0*/ 	.word	0x00012c10
        /*0bd4*/ 	.word	0x00000003
        /*0bd8*/ 	.word	0x00034840
        /*0bdc*/ 	.short	0x010a
        /*0bde*/ 	.byte	0x3f
	.zero		1


	//   ....[43]....
        /*0be0*/ 	.word	0x00012fd0
        /*0be4*/ 	.word	0x00000002
        /*0be8*/ 	.word	0x00000060
        /*0bec*/ 	.short	0x010a
        /*0bee*/ 	.byte	0x3f
	.zero		1


	//   ....[44]....
        /*0bf0*/ 	.word	0x00013600
        /*0bf4*/ 	.word	0x00000002
        /*0bf8*/ 	.word	0x00034840
        /*0bfc*/ 	.short	0x010a
        /*0bfe*/ 	.byte	0x3f
	.zero		1


	//   ....[45]....
        /*0c00*/ 	.word	0x000139c0
        /*0c04*/ 	.word	0x00000002
        /*0c08*/ 	.word	0x00000060
        /*0c0c*/ 	.short	0x010a
        /*0c0e*/ 	.byte	0x3f
	.zero		1


	//   ....[46]....
        /*0c10*/ 	.word	0x00013f80
        /*0c14*/ 	.word	0x00000002
        /*0c18*/ 	.word	0x00034860
        /*0c1c*/ 	.short	0x010a
        /*0c1e*/ 	.byte	0x3f
	.zero		1


	//   ....[47]....
        /*0c20*/ 	.word	0x00014e80
        /*0c24*/ 	.word	0x00000000
        /*0c28*/ 	.word	0x00034820
        /*0c2c*/ 	.short	0x010a
        /*0c2e*/ 	.byte	0x3f
	.zero		1


	//   ....[48]....
        /*0c30*/ 	.word	0x00015040
        /*0c34*/ 	.word	0x00000006
        /*0c38*/ 	.word	0x00000000
        /*0c3c*/ 	.short	0x010a
        /*0c3e*/ 	.byte	0x3f
	.zero		1


	//   ....[49]....
        /*0c40*/ 	.word	0x000150b0
        /*0c44*/ 	.word	0x00000007
        /*0c48*/ 	.word	0x00000000
        /*0c4c*/ 	.short	0x010a
        /*0c4e*/ 	.byte	0x3f
	.zero		1


	//   ....[50]....
        /*0c50*/ 	.word	0x00015120
        /*0c54*/ 	.word	0x00000004
        /*0c58*/ 	.word	0x00000000
        /*0c5c*/ 	.short	0x010a
        /*0c5e*/ 	.byte	0x3f
	.zero		1


	//   ....[51]....
        /*0c60*/ 	.word	0x00015150
        /*0c64*/ 	.word	0x00000003
        /*0c68*/ 	.word	0x00000000
        /*0c6c*/ 	.short	0x010a
        /*0c6e*/ 	.byte	0x3f
	.zero		1


	//   ....[52]....
        /*0c70*/ 	.word	0x000151b0
        /*0c74*/ 	.word	0x00000000
        /*0c78*/ 	.word	0x00034800
        /*0c7c*/ 	.short	0x010a
        /*0c7e*/ 	.byte	0x3f
	.zero		1


	//   ....[53]....
        /*0c80*/ 	.word	0x00015200
        /*0c84*/ 	.word	0x0000000a
        /*0c88*/ 	.word	0x00034830
        /*0c8c*/ 	.short	0x010a
        /*0c8e*/ 	.byte	0x3f
	.zero		1


	//   ....[54]....
        /*0c90*/ 	.word	0x00015250
        /*0c94*/ 	.word	0x00000000
        /*0c98*/ 	.word	0x00034830
        /*0c9c*/ 	.short	0x010a
        /*0c9e*/ 	.byte	0x3f
	.zero		1


	//   ....[55]....
        /*0ca0*/ 	.word	0x000152b0
        /*0ca4*/ 	.word	0x0000000f
        /*0ca8*/ 	.word	0x00034850
        /*0cac*/ 	.short	0x010a
        /*0cae*/ 	.byte	0x3f
	.zero		1


	//   ....[56]....
        /*0cb0*/ 	.word	0x00015300
        /*0cb4*/ 	.word	0x00000008
        /*0cb8*/ 	.word	0x00034850
        /*0cbc*/ 	.short	0x010a
        /*0cbe*/ 	.byte	0x3f
	.zero		1


	//   ....[57]....
        /*0cc0*/ 	.word	0x000154a0
        /*0cc4*/ 	.word	0x00000000
        /*0cc8*/ 	.word	0x00034840
        /*0ccc*/ 	.short	0x010a
        /*0cce*/ 	.byte	0x3f
	.zero		1


	//   ....[58]....
        /*0cd0*/ 	.word	0x00016050
        /*0cd4*/ 	.word	0x00000002
        /*0cd8*/ 	.word	0x00034820
        /*0cdc*/ 	.short	0x010a
        /*0cde*/ 	.byte	0x3f
	.zero		1


	//   ....[59]....
        /*0ce0*/ 	.word	0x000160a0
        /*0ce4*/ 	.word	0x00000003
        /*0ce8*/ 	.word	0x00034840
        /*0cec*/ 	.short	0x010a
        /*0cee*/ 	.byte	0x3f
	.zero		1


	//   ....[60]....
        /*0cf0*/ 	.word	0x000160f0
        /*0cf4*/ 	.word	0x00000003
        /*0cf8*/ 	.word	0x00000060
        /*0cfc*/ 	.short	0x010a
        /*0cfe*/ 	.byte	0x3f
	.zero		1


	//   ....[61]....
        /*0d00*/ 	.word	0x00016140
        /*0d04*/ 	.word	0x00000003
        /*0d08*/ 	.word	0x00034840
        /*0d0c*/ 	.short	0x010a
        /*0d0e*/ 	.byte	0x3f
	.zero		1


	//   ....[62]....
        /*0d10*/ 	.word	0x00016190
        /*0d14*/ 	.word	0x00000002
        /*0d18*/ 	.word	0x00000060
        /*0d1c*/ 	.short	0x010a
        /*0d1e*/ 	.byte	0x3f
	.zero		1


	//   ....[63]....
        /*0d20*/ 	.word	0x000161e0
        /*0d24*/ 	.word	0x00000002
        /*0d28*/ 	.word	0x00034840
        /*0d2c*/ 	.short	0x010a
        /*0d2e*/ 	.byte	0x3f
	.zero		1


	//   ....[64]....
        /*0d30*/ 	.word	0x00016230
        /*0d34*/ 	.word	0x00000002
        /*0d38*/ 	.word	0x00000060
        /*0d3c*/ 	.short	0x010a
        /*0d3e*/ 	.byte	0x3f
	.zero		1


	//   ....[65]....
        /*0d40*/ 	.word	0x00016280
        /*0d44*/ 	.word	0x00000002
        /*0d48*/ 	.word	0x00034860
        /*0d4c*/ 	.short	0x010a
        /*0d4e*/ 	.byte	0x3f
	.zero		1


	//   ....[66]....
        /*0d50*/ 	.word	0x00016c90
        /*0d54*/ 	.word	0x00000000
        /*0d58*/ 	.word	0x00034820
        /*0d5c*/ 	.short	0x010a
        /*0d5e*/ 	.byte	0x3f
	.zero		1


	//   ....[67]....
        /*0d60*/ 	.word	0x00016e30
        /*0d64*/ 	.word	0x00000006
        /*0d68*/ 	.word	0x00000000
        /*0d6c*/ 	.short	0x010a
        /*0d6e*/ 	.byte	0x3f
	.zero		1


	//   ....[68]....
        /*0d70*/ 	.word	0x00016e80
        /*0d74*/ 	.word	0x00000007
        /*0d78*/ 	.word	0x00000000
        /*0d7c*/ 	.short	0x010a
        /*0d7e*/ 	.byte	0x3f
	.zero		1


	//   ....[69]....
        /*0d80*/ 	.word	0x00016ed0
        /*0d84*/ 	.word	0x00000004
        /*0d88*/ 	.word	0x00000000
        /*0d8c*/ 	.short	0x010a
        /*0d8e*/ 	.byte	0x3f
	.zero		1


	//----- nvinfo : EIATTR_NUM_MBARRIERS
	.align		4
.L_1005:
        /*0d90*/ 	.byte	0x03, 0x38
        /*0d92*/ 	.short	0x0016


	//----- nvinfo : EIATTR_EXIT_INSTR_OFFSETS
	.align		4
        /*0d94*/ 	.byte	0x04, 0x1c
        /*0d96*/ 	.short	(.L_1007 - .L_1006)


	//   ....[0]....
.L_1006:
        /*0d98*/ 	.word	0x00000a60


	//   ....[1]....
        /*0d9c*/ 	.word	0x0000f3c0


	//   ....[2]....
        /*0da0*/ 	.word	0x000151a0


	//----- nvinfo : EIATTR_MAX_THREADS
	.align		4
.L_1007:
        /*0da4*/ 	.byte	0x04, 0x05
        /*0da6*/ 	.short	(.L_1009 - .L_1008)
.L_1008:
        /*0da8*/ 	.word	0x00000180
        /*0dac*/ 	.word	0x00000001
        /*0db0*/ 	.word	0x00000001


	//----- nvinfo : EIATTR_CRS_STACK_SIZE
	.align		4
.L_1009:
        /*0db4*/ 	.byte	0x04, 0x1e
        /*0db6*/ 	.short	(.L_1011 - .L_1010)
.L_1010:
        /*0db8*/ 	.word	0x00000000


	//----- nvinfo : EIATTR_CBANK_PARAM_SIZE
	.align		4
.L_1011:
        /*0dbc*/ 	.byte	0x03, 0x19
        /*0dbe*/ 	.short	0x0af0


	//----- nvinfo : EIATTR_PARAM_CBANK
	.align		4
        /*0dc0*/ 	.byte	0x04, 0x0a
        /*0dc2*/ 	.short	(.L_1013 - .L_1012)
	.align		4
.L_1012:
        /*0dc4*/ 	.word	index@(.nv.constant0._ZN7cutlass13device_kernelIN5flash11enable_sm90INS1_16FlashAttnFwdSm90INS1_25CollectiveMainloopFwdSm90ILi2EN4cute5tupleIJNS5_1CILi1EEES8_S8_EEENS6_IJNS7_ILi128EEENS7_ILi176EEESA_EEELi128ENS_10bfloat16_tEfNS_4arch4Sm90ELb0ELb0ELb1ELb1ELb0ELb0ELb0ELb1ELb1ELb1ELb0ELb0EEENS1_21CollectiveEpilogueFwdINS6_IJSA_SA_SB_EEES9_SD_SF_Li256ELb1ELb1ELb0ELb0EEENS1_36VarlenDynamicPersistentTileSchedulerILi128ELi176ELi256ELi128ELb0ELb1ELb1ELb0ELb1ELb1EEEEEEEEEvNT_6ParamsE)
        /*0dc8*/ 	.short	0x0210
        /*0dca*/ 	.short	0x0af0


	//----- nvinfo : EIATTR_SW_WAR
	.align		4
.L_1013:
        /*0dcc*/ 	.byte	0x04, 0x36
        /*0dce*/ 	.short	(.L_1015 - .L_1014)
.L_1014:
        /*0dd0*/ 	.word	0x00000008
.L_1015:


//--------------------- .nv.info._ZN7cutlass13device_kernelIN5flash11enable_sm90INS1_16FlashAttnFwdSm90INS1_25CollectiveMainloopFwdSm90ILi2EN4cute5tupleIJNS5_1CILi1EEES8_S8_EEENS6_IJNS7_ILi128EEENS7_ILi176EEESA_EEELi128ENS_10bfloat16_tEfNS_4arch4Sm90ELb0ELb0ELb1ELb1ELb0ELb1ELb0ELb1ELb1ELb1ELb0ELb0EEENS1_21CollectiveEpilogueFwdINS6_IJSA_SA_SB_EEES9_SD_SF_Li256ELb1ELb1ELb0ELb0EEENS1_36VarlenDynamicPersistentTileSchedulerILi128ELi176ELi256ELi128ELb0ELb1ELb1ELb0ELb1ELb1EEEEEEEEEvNT_6ParamsE --------------------------
	.section	.nv.info._ZN7cutlass13device_kernelIN5flash11enable_sm90INS1_16FlashAttnFwdSm90INS1_25CollectiveMainloopFwdSm90ILi2EN4cute5tupleIJNS5_1CILi1EEES8_S8_EEENS6_IJNS7_ILi128EEENS7_ILi176EEESA_EEELi128ENS_10bfloat16_tEfNS_4arch4Sm90ELb0ELb0ELb1ELb1ELb0ELb1ELb0ELb1ELb1ELb1ELb0ELb0EEENS1_21CollectiveEpilogueFwdINS6_IJSA_SA_SB_EEES9_SD_SF_Li256ELb1ELb1ELb0ELb0EEENS1_36VarlenDynamicPersistentTileSchedulerILi128ELi176ELi256ELi128ELb0ELb1ELb1ELb0ELb1ELb1EEEEEEEEEvNT_6ParamsE,"",@"SHT_CUDA_INFO"
	.sectionflags	@""
	.align	4


	//----- nvinfo : EIATTR_CUDA_API_VERSION
	.align		4
        /*0000*/ 	.byte	0x04, 0x37
        /*0002*/ 	.short	(.L_1017 - .L_1016)
.L_1016:
        /*0004*/ 	.word	0x00000082


	//----- nvinfo : EIATTR_KPARAM_INFO
	.align		4
.L_1017:
        /*0008*/ 	.byte	0x04, 0x17
        /*000a*/ 	.short	(.L_1019 - .L_1018)
.L_1018:
        /*000c*/ 	.word	0x00000000
        /*0010*/ 	.short	0x0000
        /*0012*/ 	.short	0x0070
        /*0014*/ 	.byte	0x00, 0xf0, 0x01, 0x2a


	//----- nvinfo : EIATTR_SPARSE_MMA_MASK
	.align		4
.L_1019:
        /*0018*/ 	.byte	0x03, 0x50
        /*001a*/ 	.short	0x0000


	//----- nvinfo : EIATTR_MAXREG_COUNT
	.align		4
        /*001c*/ 	.byte	0x03, 0x1b
        /*001e*/ 	.short	0x00a8


	//----- nvinfo : EIATTR_NUM_BARRIERS
	.align		4
        /*0020*/ 	.byte	0x02, 0x4c
        /*0022*/ 	.byte	0x10
	.zero		1


	//----- nvinfo : EIATTR_EXTERNS
	.align		4
        /*0024*/ 	.byte	0x04, 0x0f
        /*0026*/ 	.short	(.L_1021 - .L_1020)


	//   ....[0]....
	.align		4
.L_1020:
        /*0028*/ 	.word	index@(__assertfail)


	//----- nvinfo : EIATTR_ANNOTATIONS
	.align		4
.L_1021:
        /*002c*/ 	.byte	0x04, 0x55
        /*002e*/ 	.short	(.L_1023 - .L_1022)


	//   ....[0]....
.L_1022:
        /* <DEDUP_REMOVED lines=142> */


	//----- nvinfo : EIATTR_MERCURY_ISA_VERSION
	.align		4
.L_1023:
        /*0900*/ 	.byte	0x03, 0x5f
        /*0902*/ 	.short	0x0101


	//----- nvinfo : EIATTR_UNUSED_LOAD_BYTE_OFFSET
	.align		4
        /*0904*/ 	.byte	0x04, 0x44
        /*0906*/ 	.short	(.L_1025 - .L_1024)


	//   ....[0]....
.L_1024:
        /*0908*/ 	.word	0x00000ac0
        /*090c*/ 	.word	0x0000fff0


	//   ....[1]....
        /*0910*/ 	.word	0x0001e540
        /*0914*/ 	.word	0x0000fff0


	//----- nvinfo : EIATTR_INT_WARP_WIDE_INSTR_OFFSETS
	.align		4
.L_1025:
        /*0918*/ 	.byte	0x04, 0x31
        /*091a*/ 	.short	(.L_1027 - .L_1026)


	//   ....[0]....
.L_1026:
        /*091c*/ 	.word	0x00000190


	//   ....[1]....
        /*0920*/ 	.word	0x000001d0


	//   ....[2]....
        /*0924*/ 	.word	0x00000240


	//   ....[3]....
        /*0928*/ 	.word	0x00022ca0


	//   ....[4]....
        /*092c*/ 	.word	0x00022d40


	//   ....[5]....
        /*0930*/ 	.word	0x000266a0


	//   ....[6]....
        /*0934*/ 	.word	0x00026710


	//----- nvinfo : EIATTR_COOP_GROUP_MASK_REGIDS
	.align		4
.L_1027:
        /*0938*/ 	.byte	0x04, 0x29
        /*093a*/ 	.short	(.L_1029 - .L_1028)


	//   ....[0]....
.L_1028:
        /*093c*/ 	.word	0xffffffff


	//   ....[1]....
        /*0940*/ 	.word	0xffffffff


	//   ....[2]....
        /*0944*/ 	.word	0xffffffff


	//   ....[3]....
        /*0948*/ 	.word	0xffffffff


	//   ....[4]....
        /*094c*/ 	.word	0xffffffff


	//   ....[5]....
        /*0950*/ 	.word	0xffffffff


	//   ....[6]....
        /*0954*/ 	.word	0xffffffff


	//   ....[7]....
        /*0958*/ 	.word	0xffffffff


	//   ....[8]....
        /*095c*/ 	.word	0xffffffff


	//   ....[9]....
        /*0960*/ 	.word	0xffffffff


	//   ....[10]....
        /*0964*/ 	.word	0xffffffff


	//   ....[11]....
        /*0968*/ 	.word	0xffffffff


	//   ....[12]....
        /*096c*/ 	.word	0xffffffff


	//   ....[13]....
        /*0970*/ 	.word	0xffffffff


	//   ....[14]....
        /*0974*/ 	.word	0xffffffff


	//   ....[15]....
        /*0978*/ 	.word	0xffffffff


	//   ....[16]....
        /*097c*/ 	.word	0xffffffff


	//   ....[17]....
        /*0980*/ 	.word	0xffffffff


	//   ....[18]....
        /*0984*/ 	.word	0xffffffff


	//   ....[19]....
        /*0988*/ 	.word	0xffffffff


	//   ....[20]....
        /*098c*/ 	.word	0xffffffff


	//   ....[21]....
        /*0990*/ 	.word	0xffffffff


	//   ....[22]....
        /*0994*/ 	.word	0xffffffff


	//   ....[23]....
        /*0998*/ 	.word	0xffffffff


	//   ....[24]....
        /*099c*/ 	.word	0xffffffff


	//   ....[25]....
        /*09a0*/ 	.word	0xffffffff


	//   ....[26]....
        /*09a4*/ 	.word	0xffffffff


	//   ....[27]....
        /*09a8*/ 	.word	0xffffffff


	//   ....[28]....
        /*09ac*/ 	.word	0xffffffff


	//   ....[29]....
        /*09b0*/ 	.word	0xffffffff


	//   ....[30]....
        /*09b4*/ 	.word	0xffffffff


	//   ....[31]....
        /*09b8*/ 	.word	0xffffffff


	//   ....[32]....
        /*09bc*/ 	.word	0xffffffff


	//   ....[33]....
        /*09c0*/ 	.word	0xffffffff


	//   ....[34]....
        /*09c4*/ 	.word	0xffffffff


	//   ....[35]....
        /*09c8*/ 	.word	0xffffffff


	//   ....[36]....
        /*09cc*/ 	.word	0xffffffff


	//   ....[37]....
        /*09d0*/ 	.word	0xffffffff


	//   ....[38]....
        /*09d4*/ 	.word	0xffffffff


	//   ....[39]....
        /*09d8*/ 	.word	0xffffffff


	//   ....[40]....
        /*09dc*/ 	.word	0xffffffff


	//   ....[41]....
        /*09e0*/ 	.word	0xffffffff


	//   ....[42]....
        /*09e4*/ 	.word	0xffffffff


	//   ....[43]....
        /*09e8*/ 	.word	0xffffffff


	//   ....[44]....
        /*09ec*/ 	.word	0xffffffff


	//   ....[45]....
        /*09f0*/ 	.word	0xffffffff


	//   ....[46]....
        /*09f4*/ 	.word	0xffffffff


	//   ....[47]....
        /*09f8*/ 	.word	0xffffffff


	//   ....[48]....
        /*09fc*/ 	.word	0xffffffff


	//   ....[49]....
        /*0a00*/ 	.word	0xffffffff


	//   ....[50]....
        /*0a04*/ 	.word	0xffffffff


	//   ....[51]....
        /*0a08*/ 	.word	0xffffffff


	//   ....[52]....
        /*0a0c*/ 	.word	0xffffffff


	//   ....[53]....
        /*0a10*/ 	.word	0xffffffff


	//   ....[54]....
        /*0a14*/ 	.word	0xffffffff


	//   ....[55]....
        /*0a18*/ 	.word	0xffffffff


	//   ....[56]....
        /*0a1c*/ 	.word	0xffffffff


	//   ....[57]....
        /*0a20*/ 	.word	0xffffffff


	//   ....[58]....
        /*0a24*/ 	.word	0xffffffff


	//   ....[59]....
        /*0a28*/ 	.word	0xffffffff


	//   ....[60]....
        /*0a2c*/ 	.word	0xffffffff


	//   ....[61]....
        /*0a30*/ 	.word	0xffffffff


	//   ....[62]....
        /*0a34*/ 	.word	0xffffffff


	//   ....[63]....
        /*0a38*/ 	.word	0xffffffff


	//   ....[64]....
        /*0a3c*/ 	.word	0xffffffff


	//   ....[65]....
        /*0a40*/ 	.word	0xffffffff


	//   ....[66]....
        /*0a44*/ 	.word	0xffffffff


	//   ....[67]....
        /*0a48*/ 	.word	0xffffffff


	//   ....[68]....
        /*0a4c*/ 	.word	0xffffffff


	//   ....[69]....
        /*0a50*/ 	.word	0xffffffff


	//   ....[70]....
        /*0a54*/ 	.word	0xffffffff


	//   ....[71]....
        /*0a58*/ 	.word	0xffffffff


	//   ....[72]....
        /*0a5c*/ 	.word	0xffffffff


	//   ....[73]....
        /*0a60*/ 	.word	0xffffffff


	//   ....[74]....
        /*0a64*/ 	.word	0xffffffff


	//   ....[75]....
        /*0a68*/ 	.word	0xffffffff


	//   ....[76]....
        /*0a6c*/ 	.word	0xffffffff


	//   ....[77]....
        /*0a70*/ 	.word	0xffffffff


	//   ....[78]....
        /*0a74*/ 	.word	0xffffffff


	//   ....[79]....
        /*0a78*/ 	.word	0xffffffff


	//   ....[80]....
        /*0a7c*/ 	.word	0xffffffff


	//   ....[81]....
        /*0a80*/ 	.word	0xffffffff


	//   ....[82]....
        /*0a84*/ 	.word	0xffffffff


	//   ....[83]....
        /*0a88*/ 	.word	0xffffffff


	//   ....[84]....
        /*0a8c*/ 	.word	0xffffffff


	//   ....[85]....
        /*0a90*/ 	.word	0xffffffff


	//   ....[86]....
        /*0a94*/ 	.word	0xffffffff


	//   ....[87]....
        /*0a98*/ 	.word	0xffffffff


	//   ....[88]....
        /*0a9c*/ 	.word	0xffffffff


	//   ....[89]....
        /*0aa0*/ 	.word	0xffffffff


	//   ....[90]....
        /*0aa4*/ 	.word	0xffffffff


	//   ....[91]....
        /*0aa8*/ 	.word	0xffffffff


	//   ....[92]....
        /*0aac*/ 	.word	0xffffffff


	//   ....[93]....
        /*0ab0*/ 	.word	0xffffffff


	//   ....[94]....
        /*0ab4*/ 	.word	0xffffffff


	//   ....[95]....
        /*0ab8*/ 	.word	0xffffffff


	//   ....[96]....
        /*0abc*/ 	.word	0xffffffff


	//   ....[97]....
        /*0ac0*/ 	.word	0xffffffff


	//   ....[98]....
        /*0ac4*/ 	.word	0xffffffff


	//   ....[99]....
        /*0ac8*/ 	.word	0xffffffff


	//   ....[100]....
        /*0acc*/ 	.word	0x0500000f


	//   ....[101]....
        /*0ad0*/ 	.word	0x0500000f


	//   ....[102]....
        /*0ad4*/ 	.word	0x0500000f


	//   ....[103]....
        /*0ad8*/ 	.word	0x0500000f


	//   ....[104]....
        /*0adc*/ 	.word	0x0500000f


	//   ....[105]....
        /*0ae0*/ 	.word	0x0500000f


	//   ....[106]....
        /*0ae4*/ 	.word	0x0500000f


	//   ....[107]....
        /*0ae8*/ 	.word	0x0500000f


	//   ....[108]....
        /*0aec*/ 	.word	0x0500000f


	//   ....[109]....
        /*0af0*/ 	.word	0x0500000f


	//   ....[110]....
        /*0af4*/ 	.word	0x0500000f


	//   ....[111]....
        /*0af8*/ 	.word	0x0500000f


	//   ....[112]....
        /*0afc*/ 	.word	0x0500000f


	//   ....[113]....
        /*0b00*/ 	.word	0x0500000f


	//   ....[114]....
        /*0b04*/ 	.word	0x0500000f


	//   ....[115]....
        /*0b08*/ 	.word	0x0500000f


	//   ....[116]....
        /*0b0c*/ 	.word	0x0500000f


	//   ....[117]....
        /*0b10*/ 	.word	0x0500000f


	//   ....[118]....
        /*0b14*/ 	.word	0x0500000f


	//   ....[119]....
        /*0b18*/ 	.word	0x0500000f


	//   ....[120]....
        /*0b1c*/ 	.word	0x0500000f


	//   ....[121]....
        /*0b20*/ 	.word	0x0500000f


	//   ....[122]....
        /*0b24*/ 	.word	0x0500000f


	//   ....[123]....
        /*0b28*/ 	.word	0x0500000f


	//   ....[124]....
        /*0b2c*/ 	.word	0x0500000f


	//   ....[125]....
        /*0b30*/ 	.word	0x0500000f


	//   ....[126]....
        /*0b34*/ 	.word	0x0500000f


	//   ....[127]....
        /*0b38*/ 	.word	0x0500000f


	//   ....[128]....
        /*0b3c*/ 	.word	0x0500000f


	//   ....[129]....
        /*0b40*/ 	.word	0x0500000f


	//   ....[130]....
        /*0b44*/ 	.word	0x0500000f


	//   ....[131]....
        /*0b48*/ 	.word	0x0500000f


	//   ....[132]....
        /*0b4c*/ 	.word	0x0500000f


	//   ....[133]....
        /*0b50*/ 	.word	0x0500000f


	//   ....[134]....
        /*0b54*/ 	.word	0x0500000f


	//   ....[135]....
        /*0b58*/ 	.word	0x0500000f


	//   ....[136]....
        /*0b5c*/ 	.word	0x0500000f


	//   ....[137]....
        /*0b60*/ 	.word	0x0500000f


	//   ....[138]....
        /*0b64*/ 	.word	0x0500000f


	//   ....[139]....
        /*0b68*/ 	.word	0x0500000f


	//   ....[140]....
        /*0b6c*/ 	.word	0x0500000f


	//   ....[141]....
        /*0b70*/ 	.word	0x0500000f


	//   ....[142]....
        /*0b74*/ 	.word	0x0500000f


	//   ....[143]....
        /*0b78*/ 	.word	0x0500000f


	//   ....[144]....
        /*0b7c*/ 	.word	0x0500000f


	//   ....[145]....
        /*0b80*/ 	.word	0x0500000f


	//   ....[146]....
        /*0b84*/ 	.word	0x0500000f


	//   ....[147]....
        /*0b88*/ 	.word	0x0500000f


	//   ....[148]....
        /*0b8c*/ 	.word	0x0500000f


	//   ....[149]....
        /*0b90*/ 	.word	0x0500000f


	//   ....[150]....
        /*0b94*/ 	.word	0x0500000f


	//   ....[151]....
        /*0b98*/ 	.word	0x0500000f


	//   ....[152]....
        /*0b9c*/ 	.word	0x0500000f


	//----- nvinfo : EIATTR_COOP_GROUP_INSTR_OFFSETS
	.align		4
.L_1029:
        /*0ba0*/ 	.byte	0x04, 0x28
        /*0ba2*/ 	.short	(.L_1031 - .L_1030)


	//   ....[0]....
.L_1030:
        /*0ba4*/ 	.word	0x00000070


	//   ....[1]....
        /*0ba8*/ 	.word	0x000001a0


	//   ....[2]....
        /*0bac*/ 	.word	0x000001f0


	//   ....[3]....
        /*0bb0*/ 	.word	0x00000420


	//   ....[4]....
        /*0bb4*/ 	.word	0x00000580


	//   ....[5]....
        /*0bb8*/ 	.word	0x000006a0


	//   ....[6]....
        /*0bbc*/ 	.word	0x00000800


	//   ....[7]....
        /*0bc0*/ 	.word	0x0000cc30


	//   ....[8]....
        /*0bc4*/ 	.word	0x0000d240


	//   ....[9]....
        /*0bc8*/ 	.word	0x0000d250


	//   ....[10]....
        /*0bcc*/ 	.word	0x0000d260


	//   ....[11]....
        /*0bd0*/ 	.word	0x0000d270


	//   ....[12]....
        /*0bd4*/ 	.word	0x0000ecd0


	//   ....[13]....
        /*0bd8*/ 	.word	0x0000ece0


	//   ....[14]....
        /*0bdc*/ 	.word	0x0000ecf0


	//   ....[15]....
        /*0be0*/ 	.word	0x0000ed00


	//   ....[16]....
        /*0be4*/ 	.word	0x00015440


	//   ....[17]....
        /*0be8*/ 	.word	0x00015460


	//   ....[18]....
        /*0bec*/ 	.word	0x000158e0


	//   ....[19]....
        /*0bf0*/ 	.word	0x00015920


	//   ....[20]....
        /*0bf4*/ 	.word	0x0001b980


	//   ....[21]....
        /*0bf8*/ 	.word	0x0001b9e0


	//   ....[22]....
        /*0bfc*/ 	.word	0x0001c340


	//   ....[23]....
        /*0c00*/ 	.word	0x0001c430


	//   ....[24]....
        /*0c04*/ 	.word	0x0001de60


	//   ....[25]....
        /*0c08*/ 	.word	0x0001de90


	//   ....[26]....
        /*0c0c*/ 	.word	0x0001df60


	//   ....[27]....
        /*0c10*/ 	.word	0x0001df80


	//   ....[28]....
        /*0c14*/ 	.word	0x0001f110


	//   ....[29]....
        /*0c18*/ 	.word	0x0001f140


	//   ....[30]....
        /*0c1c*/ 	.word	0x0001f1a0


	//   ....[31]....
        /*0c20*/ 	.word	0x0001f200


	//   ....[32]....
        /*0c24*/ 	.word	0x0001f740


	//   ....[33]....
        /*0c28*/ 	.word	0x0001f760


	//   ....[34]....
        /*0c2c*/ 	.word	0x0001f830


	//   ....[35]....
        /*0c30*/ 	.word	0x0001f850


	//   ....[36]....
        /*0c34*/ 	.word	0x0001f920


	//   ....[37]....
        /*0c38*/ 	.word	0x0001f940


	//   ....[38]....
        /*0c3c*/ 	.word	0x0001fa20


	//   ....[39]....
        /*0c40*/ 	.word	0x0001fa40


	//   ....[40]....
        /*0c44*/ 	.word	0x000202f0


	//   ....[41]....
        /*0c48*/ 	.word	0x00020300


	//   ....[42]....
        /*0c4c*/ 	.word	0x00020420


	//   ....[43]....
        /*0c50*/ 	.word	0x00020430


	//   ....[44]....
        /*0c54*/ 	.word	0x00020550


	//   ....[45]....
        /*0c58*/ 	.word	0x00020560


	//   ....[46]....
        /*0c5c*/ 	.word	0x00020680


	//   ....[47]....
        /*0c60*/ 	.word	0x00020690


	//   ....[48]....
        /*0c64*/ 	.word	0x00020810


	//   ....[49]....
        /*0c68*/ 	.word	0x000209f0


	//   ....[50]....
        /*0c6c*/ 	.word	0x00020a20


	//   ....[51]....
        /*0c70*/ 	.word	0x00020a50


	//   ....[52]....
        /*0c74*/ 	.word	0x00020a80


	//   ....[53]....
        /*0c78*/ 	.word	0x00020ab0


	//   ....[54]....
        /*0c7c*/ 	.word	0x00020ae0


	//   ....[55]....
        /*0c80*/ 	.word	0x00020c60


	//   ....[56]....
        /*0c84*/ 	.word	0x00020c90


	//   ....[57]....
        /*0c88*/ 	.word	0x00020cc0


	//   ....[58]....
        /*0c8c*/ 	.word	0x00020cf0


	//   ....[59]....
        /*0c90*/ 	.word	0x00020d20


	//   ....[60]....
        /*0c94*/ 	.word	0x00020d50


	//   ....[61]....
        /*0c98*/ 	.word	0x00020de0


	//   ....[62]....
        /*0c9c*/ 	.word	0x00020e10


	//   ....[63]....
        /*0ca0*/ 	.word	0x00020ea0


	//   ....[64]....
        /*0ca4*/ 	.word	0x00021b30


	//   ....[65]....
        /*0ca8*/ 	.word	0x000232d0


	//   ....[66]....
        /*0cac*/ 	.word	0x00023f40


	//   ....[67]....
        /*0cb0*/ 	.word	0x00023f60


	//   ....[68]....
        /*0cb4*/ 	.word	0x00024000


	//   ....[69]....
        /*0cb8*/ 	.word	0x00024010


	//   ....[70]....
        /*0cbc*/ 	.word	0x000240a0


	//   ....[71]....
        /*0cc0*/ 	.word	0x000240b0


	//   ....[72]....
        /*0cc4*/ 	.word	0x00024140


	//   ....[73]....
        /*0cc8*/ 	.word	0x00024150


	//   ....[74]....
        /*0ccc*/ 	.word	0x000241e0


	//   ....[75]....
        /*0cd0*/ 	.word	0x000241f0


	//   ....[76]....
        /*0cd4*/ 	.word	0x00024280


	//   ....[77]....
        /*0cd8*/ 	.word	0x00024290


	//   ....[78]....
        /*0cdc*/ 	.word	0x00024320


	//   ....[79]....
        /*0ce0*/ 	.word	0x00024330


	//   ....[80]....
        /*0ce4*/ 	.word	0x00024380


	//   ....[81]....
        /*0ce8*/ 	.word	0x000243b0


	//   ....[82]....
        /*0cec*/ 	.word	0x00026e30


	//   ....[83]....
        /*0cf0*/ 	.word	0x00026e80


	//   ....[84]....
        /*0cf4*/ 	.word	0x00026eb0


	//   ....[85]....
        /*0cf8*/ 	.word	0x00026ee0


	//   ....[86]....
        /*0cfc*/ 	.word	0x00026f10


	//   ....[87]....
        /*0d00*/ 	.word	0x00026f40


	//   ....[88]....
        /*0d04*/ 	.word	0x00026f70


	//   ....[89]....
        /*0d08*/ 	.word	0x00026f80


	//   ....[90]....
        /*0d0c*/ 	.word	0x00027110


	//   ....[91]....
        /*0d10*/ 	.word	0x00027150


	//   ....[92]....
        /*0d14*/ 	.word	0x00027180


	//   ....[93]....
        /*0d18*/ 	.word	0x000271b0


	//   ....[94]....
        /*0d1c*/ 	.word	0x000271e0


	//   ....[95]....
        /*0d20*/ 	.word	0x00027210


	//   ....[96]....
        /*0d24*/ 	.word	0x000272d0


	//   ....[97]....
        /*0d28*/ 	.word	0x000272f0


	//   ....[98]....
        /*0d2c*/ 	.word	0x00027360


	//   ....[99]....
        /*0d30*/ 	.word	0x000277e0


	//   ....[100]....
        /*0d34*/ 	.word	0x00027c70


	//   ....[101]....
        /*0d38*/ 	.word	0x00027d20


	//   ....[102]....
        /*0d3c*/ 	.word	0x00027db0


	//   ....[103]....
        /*0d40*/ 	.word	0x00027e00


	//   ....[104]....
        /*0d44*/ 	.word	0x00027e50


	//   ....[105]....
        /*0d48*/ 	.word	0x00027f30


	//   ....[106]....
        /*0d4c*/ 	.word	0x00027fc0


	//   ....[107]....
        /*0d50*/ 	.word	0x00028010


	//   ....[108]....
        /*0d54*/ 	.word	0x00028060


	//   ....[109]....
        /*0d58*/ 	.word	0x00028270


	//   ....[110]....
        /*0d5c*/ 	.word	0x000282c0


	//   ....[111]....
        /*0d60*/ 	.word	0x00028350


	//   ....[112]....
        /*0d64*/ 	.word	0x000283e0


	//   ....[113]....
        /*0d68*/ 	.word	0x00028470


	//   ....[114]....
        /*0d6c*/ 	.word	0x00028500


	//   ....[115]....
        /*0d70*/ 	.word	0x00028590


	//   ....[116]....
        /*0d74*/ 	.word	0x00028620


	//   ....[117]....
        /*0d78*/ 	.word	0x000286e0


	//   ....[118]....
        /*0d7c*/ 	.word	0x000289e0


	//   ....[119]....
        /*0d80*/ 	.word	0x00028b90


	//   ....[120]....
        /*0d84*/ 	.word	0x00028be0


	//   ....[121]....
        /*0d88*/ 	.word	0x00028d00


	//   ....[122]....
        /*0d8c*/ 	.word	0x00028d50


	//   ....[123]....
        /*0d90*/ 	.word	0x00028e70


	//   ....[124]....
        /*0d94*/ 	.word	0x00028ec0


	//   ....[125]....
        /*0d98*/ 	.word	0x00028fe0


	//   ....[126]....
        /*0d9c*/ 	.word	0x00029030


	//   ....[127]....
        /*0da0*/ 	.word	0x00029150


	//   ....[128]....
        /*0da4*/ 	.word	0x000291a0


	//   ....[129]....
        /*0da8*/ 	.word	0x000292c0


	//   ....[130]....
        /*0dac*/ 	.word	0x00029310


	//   ....[131]....
        /*0db0*/ 	.word	0x00029430


	//   ....[132]....
        /*0db4*/ 	.word	0x00029480


	//   ....[133]....
        /*0db8*/ 	.word	0x00029580


	//   ....[134]....
        /*0dbc*/ 	.word	0x000295d0


	//   ....[135]....
        /*0dc0*/ 	.word	0x00029900


	//   ....[136]....
        /*0dc4*/ 	.word	0x000299b0


	//   ....[137]....
        /*0dc8*/ 	.word	0x00029ac0


	//   ....[138]....
        /*0dcc*/ 	.word	0x00029b50


	//   ....[139]....
        /*0dd0*/ 	.word	0x00029bd0


	//   ....[140]....
        /*0dd4*/ 	.word	0x00029c50


	//   ....[141]....
        /*0dd8*/ 	.word	0x00029cd0


	//   ....[142]....
        /*0ddc*/ 	.word	0x00029d60


	//   ....[143]....
        /*0de0*/ 	.word	0x00029e00


	//   ....[144]....
        /*0de4*/ 	.word	0x00029ec0


	//   ....[145]....
        /*0de8*/ 	.word	0x00029f40


	//   ....[146]....
        /*0dec*/ 	.word	0x00029fc0


	//   ....[147]....
        /*0df0*/ 	.word	0x0002a040


	//   ....[148]....
        /*0df4*/ 	.word	0x0002a0d0


	//   ....[149]....
        /*0df8*/ 	.word	0x0002a150


	//   ....[150]....
        /*0dfc*/ 	.word	0x0002a1f0


	//   ....[151]....
        /*0e00*/ 	.word	0x0002a280


	//   ....[152]....
        /*0e04*/ 	.word	0x0002a3b0


	//----- nvinfo : EIATTR_REG_RECONFIG
	.align		4
.L_1031:
        /*0e08*/ 	.byte	0x01, 0x54
	.zero		2


	//----- nvinfo : EIATTR_SYSCALL_OFFSETS
	.align		4
        /*0e0c*/ 	.byte	0x04, 0x46
        /*0e0e*/ 	.short	(.L_1033 - .L_1032)


	//   ....[0]....
.L_1032:
        /*0e10*/ 	.word	0x00001ba0


	//   ....[1]....
        /*0e14*/ 	.word	0x00001cf0


	//   ....[2]....
        /*0e18*/ 	.word	0x0000ce00


	//   ....[3]....
        /*0e1c*/ 	.word	0x0000d190


	//   ....[4]....
        /*0e20*/ 	.word	0x00022eb0


	//   ....[5]....
        /*0e24*/ 	.word	0x00023010


	//   ....[6]....
        /*0e28*/ 	.word	0x00023110


	//   ....[7]....
        /*0e2c*/ 	.word	0x00023ad0


	//----- nvinfo : EIATTR_MBARRIER_INSTR_OFFSETS
	.align		4
.L_1033:
        /*0e30*/ 	.byte	0x04, 0x39
        /*0e32*/ 	.short	(.L_1035 - .L_1034)


	//   ....[0]....
.L_1034:
        /*0e34*/ 	.word	0x000002d0
        /*0e38*/ 	.word	0x000000ff
        /*0e3c*/ 	.word	0x00034800
        /*0e40*/ 	.short	0x0100
        /*0e42*/ 	.byte	0x08
	.zero		1


	//   ....[1]....
        /*0e44*/ 	.word	0x000002e0
        /*0e48*/ 	.word	0x000000ff
        /*0e4c*/ 	.word	0x00034820
        /*0e50*/ 	.short	0x0100
        /*0e52*/ 	.byte	0x08
	.zero		1


	//   ....[2]....
        /*0e54*/ 	.word	0x000003d0
        /*0e58*/ 	.word	0x000000ff
        /*0e5c*/ 	.word	0x00034830
        /*0e60*/ 	.short	0x0100
        /*0e62*/ 	.byte	0x08
	.zero		1


	//   ....[3]....
        /*0e64*/ 	.word	0x000003e0
        /*0e68*/ 	.word	0x000000ff
        /*0e6c*/ 	.word	0x00034840
        /*0e70*/ 	.short	0x0100
        /*0e72*/ 	.byte	0x08
	.zero		1


	//   ....[4]....
        /*0e74*/ 	.word	0x000003f0
        /*0e78*/ 	.word	0x000000ff
        /*0e7c*/ 	.word	0x00034838
        /*0e80*/ 	.short	0x0100
        /*0e82*/ 	.byte	0x08
	.zero		1


	//   ....[5]....
        /*0e84*/ 	.word	0x00000400
        /*0e88*/ 	.word	0x000000ff
        /*0e8c*/ 	.word	0x00034848
        /*0e90*/ 	.short	0x0100
        /*0e92*/ 	.byte	0x08
	.zero		1


	//   ....[6]....
        /*0e94*/ 	.word	0x00000530
        /*0e98*/ 	.word	0x000000ff
        /*0e9c*/ 	.word	0x00034850
        /*0ea0*/ 	.short	0x0100
        /*0ea2*/ 	.byte	0x08
	.zero		1


	//   ....[7]....
        /*0ea4*/ 	.word	0x00000540
        /*0ea8*/ 	.word	0x000000ff
        /*0eac*/ 	.word	0x00034860
        /*0eb0*/ 	.short	0x0100
        /*0eb2*/ 	.byte	0x08
	.zero		1


	//   ....[8]....
        /*0eb4*/ 	.word	0x00000550
        /*0eb8*/ 	.word	0x000000ff
        /*0ebc*/ 	.word	0x00034858
        /*0ec0*/ 	.short	0x0100
        /*0ec2*/ 	.byte	0x08
	.zero		1


	//   ....[9]....
        /*0ec4*/ 	.word	0x00000560
        /*0ec8*/ 	.word	0x000000ff
        /*0ecc*/ 	.word	0x00034868
        /*0ed0*/ 	.short	0x0100
        /*0ed2*/ 	.byte	0x08
	.zero		1


	//   ....[10]....
        /*0ed4*/ 	.word	0x00000650
        /*0ed8*/ 	.word	0x000000ff
        /*0edc*/ 	.word	0x00034870
        /*0ee0*/ 	.short	0x0100
        /*0ee2*/ 	.byte	0x06
	.zero		1


	//   ....[11]....
        /*0ee4*/ 	.word	0x00000660
        /*0ee8*/ 	.word	0x000000ff
        /*0eec*/ 	.word	0x00034880
        /*0ef0*/ 	.short	0x0100
        /*0ef2*/ 	.byte	0x06
	.zero		1


	//   ....[12]....
        /*0ef4*/ 	.word	0x00000670
        /*0ef8*/ 	.word	0x000000ff
        /*0efc*/ 	.word	0x00034878
        /*0f00*/ 	.short	0x0100
        /*0f02*/ 	.byte	0x06
	.zero		1


	//   ....[13]....
        /*0f04*/ 	.word	0x00000680
        /*0f08*/ 	.word	0x000000ff
        /*0f0c*/ 	.word	0x00034888
        /*0f10*/ 	.short	0x0100
        /*0f12*/ 	.byte	0x06
	.zero		1


	//   ....[14]....
        /*0f14*/ 	.word	0x000007b0
        /*0f18*/ 	.word	0x000000ff
        /*0f1c*/ 	.word	0x00034890
        /*0f20*/ 	.short	0x0100
        /*0f22*/ 	.byte	0x08
	.zero		1


	//   ....[15]....
        /*0f24*/ 	.word	0x000007c0
        /*0f28*/ 	.word	0x000000ff
        /*0f2c*/ 	.word	0x000348a0
        /*0f30*/ 	.short	0x0100
        /*0f32*/ 	.byte	0x08
	.zero		1


	//   ....[16]....
        /*0f34*/ 	.word	0x000007d0
        /*0f38*/ 	.word	0x000000ff
        /*0f3c*/ 	.word	0x00034898
        /*0f40*/ 	.short	0x0100
        /*0f42*/ 	.byte	0x08
	.zero		1


	//   ....[17]....
        /*0f44*/ 	.word	0x000007e0
        /*0f48*/ 	.word	0x000000ff
        /*0f4c*/ 	.word	0x000348a8
        /*0f50*/ 	.short	0x0100
        /*0f52*/ 	.byte	0x08
	.zero		1


	//   ....[18]....
        /*0f54*/ 	.word	0x00000910
        /*0f58*/ 	.word	0x000000ff
        /*0f5c*/ 	.word	0x000348b0
        /*0f60*/ 	.short	0x0100
        /*0f62*/ 	.byte	0x08
	.zero		1


	//   ....[19]....
        /*0f64*/ 	.word	0x00000920
        /*0f68*/ 	.word	0x000000ff
        /*0f6c*/ 	.word	0x000348c0
        /*0f70*/ 	.short	0x0100
        /*0f72*/ 	.byte	0x08
	.zero		1


	//   ....[20]....
        /*0f74*/ 	.word	0x00000930
        /*0f78*/ 	.word	0x000000ff
        /*0f7c*/ 	.word	0x000348b8
        /*0f80*/ 	.short	0x0100
        /*0f82*/ 	.byte	0x08
	.zero		1


	//   ....[21]....
        /*0f84*/ 	.word	0x00000940
        /*0f88*/ 	.word	0x000000ff
        /*0f8c*/ 	.word	0x000348c8
        /*0f90*/ 	.short	0x0100
        /*0f92*/ 	.byte	0x08
	.zero		1


	//   ....[22]....
        /*0f94*/ 	.word	0x00004050
        /*0f98*/ 	.word	0x00000003
        /*0f9c*/ 	.word	0x00034890
        /*0fa0*/ 	.short	0x010a
        /*0fa2*/ 	.byte	0x3f
	.zero		1


	//   ....[23]....
        /*0fa4*/ 	.word	0x00007d60
        /*0fa8*/ 	.word	0x00000003
        /*0fac*/ 	.word	0x00034890
        /*0fb0*/ 	.short	0x010a
        /*0fb2*/ 	.byte	0x3f
	.zero		1


	//   ....[24]....
        /*0fb4*/ 	.word	0x0000b4e0
        /*0fb8*/ 	.word	0x00000003
        /*0fbc*/ 	.word	0x00034890
        /*0fc0*/ 	.short	0x010a
        /*0fc2*/ 	.byte	0x3f
	.zero		1


	//   ....[25]....
        /*0fc4*/ 	.word	0x0000beb0
        /*0fc8*/ 	.word	0x0000002c
        /*0fcc*/ 	.word	0x00000000
        /*0fd0*/ 	.short	0x0101
        /*0fd2*/ 	.byte	0x3f
	.zero		1


	//   ....[26]....
        /*0fd4*/ 	.word	0x0000bef0
        /*0fd8*/ 	.word	0x00000003
        /*0fdc*/ 	.word	0x000348b0
        /*0fe0*/ 	.short	0x010a
        /*0fe2*/ 	.byte	0x3f
	.zero		1


	//   ....[27]....
        /*0fe4*/ 	.word	0x0000c850
        /*0fe8*/ 	.word	0x00000003
        /*0fec*/ 	.word	0x00000000
        /*0ff0*/ 	.short	0x0101
        /*0ff2*/ 	.byte	0x3f
	.zero		1


	//   ....[28]....
        /*0ff4*/ 	.word	0x0000ce90
        /*0ff8*/ 	.word	0x00000002
        /*0ffc*/ 	.word	0x00034800
        /*1000*/ 	.short	0x010a
        /*1002*/ 	.byte	0x3f
	.zero		1


	//   ....[29]....
        /*1004*/ 	.word	0x0000cee0
        /*1008*/ 	.word	0x00000002
        /*100c*/ 	.word	0x00034800
        /*1010*/ 	.short	0x010a
        /*1012*/ 	.byte	0x3f
	.zero		1


	//   ....[30]....
        /*1014*/ 	.word	0x0000d4f0
        /*1018*/ 	.word	0x00000002
        /*101c*/ 	.word	0x00034800
        /*1020*/ 	.short	0x010a
        /*1022*/ 	.byte	0x3f
	.zero		1


	//   ....[31]....
        /*1024*/ 	.word	0x0000eee0
        /*1028*/ 	.word	0x00000002
        /*102c*/ 	.word	0x00034800
        /*1030*/ 	.short	0x010a
        /*1032*/ 	.byte	0x3f
	.zero		1


	//   ....[32]....
        /*1034*/ 	.word	0x00010c40
        /*1038*/ 	.word	0x00000000
        /*103c*/ 	.word	0x00034830
        /*1040*/ 	.short	0x010a
        /*1042*/ 	.byte	0x3f
	.zero		1


	//   ....[33]....
        /*1044*/ 	.word	0x00010cc0
        /*1048*/ 	.word	0x00000000
        /*104c*/ 	.word	0x00034830
        /*1050*/ 	.short	0x010a
        /*1052*/ 	.byte	0x3f
	.zero		1


	//   ....[34]....
        /*1054*/ 	.word	0x000160a0
        /*1058*/ 	.word	0x00000003
        /*105c*/ 	.word	0x00000000
        /*1060*/ 	.short	0x0101
        /*1062*/ 	.byte	0x3f
	.zero		1


	//   ....[35]....
        /*1064*/ 	.word	0x000173a0
        /*1068*/ 	.word	0x00000008
        /*106c*/ 	.word	0x00034830
        /*1070*/ 	.short	0x010a
        /*1072*/ 	.byte	0x3f
	.zero		1


	//   ....[36]....
        /*1074*/ 	.word	0x000173f0
        /*1078*/ 	.word	0x00000008
        /*107c*/ 	.word	0x00034830
        /*1080*/ 	.short	0x010a
        /*1082*/ 	.byte	0x3f
	.zero		1


	//   ....[37]....
        /*1084*/ 	.word	0x0001a8e0
        /*1088*/ 	.word	0x00000008
        /*108c*/ 	.word	0x00034850
        /*1090*/ 	.short	0x010a
        /*1092*/ 	.byte	0x3f
	.zero		1


	//   ....[38]....
        /*1094*/ 	.word	0x0001a920
        /*1098*/ 	.word	0x00000008
        /*109c*/ 	.word	0x00034850
        /*10a0*/ 	.short	0x010a
        /*10a2*/ 	.byte	0x3f
	.zero		1


	//   ....[39]....
        /*10a4*/ 	.word	0x0001cc10
        /*10a8*/ 	.word	0x00000082
        /*10ac*/ 	.word	0x00000000
        /*10b0*/ 	.short	0x0101
        /*10b2*/ 	.byte	0x3f
	.zero		1


	//   ....[40]....
        /*10b4*/ 	.word	0x0001cc90
        /*10b8*/ 	.word	0x0000000b
        /*10bc*/ 	.word	0x00000000
        /*10c0*/ 	.short	0x0101
        /*10c2*/ 	.byte	0x3f
	.zero		1


	//   ....[41]....
        /*10c4*/ 	.word	0x0001d8e0
        /*10c8*/ 	.word	0x0000000a
        /*10cc*/ 	.word	0x00034850
        /*10d0*/ 	.short	0x010a
        /*10d2*/ 	.byte	0x3f
	.zero		1


	//   ....[42]....
        /*10d4*/ 	.word	0x0001d960
        /*10d8*/ 	.word	0x0000000a
        /*10dc*/ 	.word	0x00034850
        /*10e0*/ 	.short	0x010a
        /*10e2*/ 	.byte	0x3f
	.zero		1


	//   ....[43]....
        /*10e4*/ 	.word	0x0001e200
        /*10e8*/ 	.word	0x0000000a
        /*10ec*/ 	.word	0x00000000
        /*10f0*/ 	.short	0x0101
        /*10f2*/ 	.byte	0x3f
	.zero		1


	//   ....[44]....
        /*10f4*/ 	.word	0x0001f750
        /*10f8*/ 	.word	0x00000000
        /*10fc*/ 	.word	0x00000000
        /*1100*/ 	.short	0x0101
        /*1102*/ 	.byte	0x3f
	.zero		1


	//   ....[45]....
        /*1104*/ 	.word	0x00021c20
        /*1108*/ 	.word	0x00000004
        /*110c*/ 	.word	0x00034820
        /*1110*/ 	.short	0x010a
        /*1112*/ 	.byte	0x3f
	.zero		1


	//   ....[46]....
        /*1114*/ 	.word	0x00021d00
        /*1118*/ 	.word	0x00000005
        /*111c*/ 	.word	0x000348a0
        /*1120*/ 	.short	0x010a
        /*1122*/ 	.byte	0x3f
	.zero		1


	//   ....[47]....
        /*1124*/ 	.word	0x00022040
        /*1128*/ 	.word	0x00000005
        /*112c*/ 	.word	0x000348c0
        /*1130*/ 	.short	0x010a
        /*1132*/ 	.byte	0x3f
	.zero		1


	//   ....[48]....
        /*1134*/ 	.word	0x000224e0
        /*1138*/ 	.word	0x00000006
        /*113c*/ 	.word	0x000348a0
        /*1140*/ 	.short	0x010a
        /*1142*/ 	.byte	0x3f
	.zero		1


	//   ....[49]....
        /*1144*/ 	.word	0x00022810
        /*1148*/ 	.word	0x00000006
        /*114c*/ 	.word	0x000348c0
        /*1150*/ 	.short	0x010a
        /*1152*/ 	.byte	0x3f
	.zero		1


	//   ....[50]....
        /*1154*/ 	.word	0x00023580
        /*1158*/ 	.word	0x00000000
        /*115c*/ 	.word	0x00034840
        /*1160*/ 	.short	0x010a
        /*1162*/ 	.byte	0x3f
	.zero		1


	//   ....[51]....
        /*1164*/ 	.word	0x000244b0
        /*1168*/ 	.word	0x00000008
        /*116c*/ 	.word	0x00034800
        /*1170*/ 	.short	0x0107
        /*1172*/ 	.byte	0x3f
	.zero		1


	//   ....[52]....
        /*1174*/ 	.word	0x000245b0
        /*1178*/ 	.word	0x00000002
        /*117c*/ 	.word	0x00034800
        /*1180*/ 	.short	0x0101
        /*1182*/ 	.byte	0x3f
	.zero		1


	//   ....[53]....
        /*1184*/ 	.word	0x000245d0
        /*1188*/ 	.word	0x00000002
        /*118c*/ 	.word	0x00034820
        /*1190*/ 	.short	0x010a
        /*1192*/ 	.byte	0x3f
	.zero		1


	//   ....[54]....
        /*1194*/ 	.word	0x00024960
        /*1198*/ 	.word	0x00000003
        /*119c*/ 	.word	0x00034840
        /*11a0*/ 	.short	0x010a
        /*11a2*/ 	.byte	0x3f
	.zero		1


	//   ....[55]....
        /*11a4*/ 	.word	0x00024d20
        /*11a8*/ 	.word	0x00000002
        /*11ac*/ 	.word	0x00034860
        /*11b0*/ 	.short	0x010a
        /*11b2*/ 	.byte	0x3f
	.zero		1


	//   ....[56]....
        /*11b4*/ 	.word	0x00025440
        /*11b8*/ 	.word	0x00000003
        /*11bc*/ 	.word	0x00034840
        /*11c0*/ 	.short	0x010a
        /*11c2*/ 	.byte	0x3f
	.zero		1


	//   ....[57]....
        /*11c4*/ 	.word	0x00025800
        /*11c8*/ 	.word	0x00000002
        /*11cc*/ 	.word	0x00034860
        /*11d0*/ 	.short	0x010a
        /*11d2*/ 	.byte	0x3f
	.zero		1


	//   ....[58]....
        /*11d4*/ 	.word	0x00025e70
        /*11d8*/ 	.word	0x00000003
        /*11dc*/ 	.word	0x00034840
        /*11e0*/ 	.short	0x010a
        /*11e2*/ 	.byte	0x3f
	.zero		1


	//   ....[59]....
        /*11e4*/ 	.word	0x00026220
        /*11e8*/ 	.word	0x00000002
        /*11ec*/ 	.word	0x00034860
        /*11f0*/ 	.short	0x010a
        /*11f2*/ 	.byte	0x3f
	.zero		1


	//   ....[60]....
        /*11f4*/ 	.word	0x00026810
        /*11f8*/ 	.word	0x00000002
        /*11fc*/ 	.word	0x00034860
        /*1200*/ 	.short	0x010a
        /*1202*/ 	.byte	0x3f
	.zero		1


	//   ....[61]....
        /*1204*/ 	.word	0x00027760
        /*1208*/ 	.word	0x00000000
        /*120c*/ 	.word	0x00034820
        /*1210*/ 	.short	0x010a
        /*1212*/ 	.byte	0x3f
	.zero		1


	//   ....[62]....
        /*1214*/ 	.word	0x00027910
        /*1218*/ 	.word	0x00000006
        /*121c*/ 	.word	0x00000000
        /*1220*/ 	.short	0x010a
        /*1222*/ 	.byte	0x3f
	.zero		1


	//   ....[63]....
        /*1224*/ 	.word	0x00027980
        /*1228*/ 	.word	0x00000007
        /*122c*/ 	.word	0x00000000
        /*1230*/ 	.short	0x010a
        /*1232*/ 	.byte	0x3f
	.zero		1


	//   ....[64]....
        /*1234*/ 	.word	0x000279f0
        /*1238*/ 	.word	0x00000004
        /*123c*/ 	.word	0x00000000
        /*1240*/ 	.short	0x010a
        /*1242*/ 	.byte	0x3f
	.zero		1


	//   ....[65]....
        /*1244*/ 	.word	0x00027a20
        /*1248*/ 	.word	0x00000003
        /*124c*/ 	.word	0x00000000
        /*1250*/ 	.short	0x010a
        /*1252*/ 	.byte	0x3f
	.zero		1


	//   ....[66]....
        /*1254*/ 	.word	0x00027a80
        /*1258*/ 	.word	0x00000003
        /*125c*/ 	.word	0x00034890
        /*1260*/ 	.short	0x010a
        /*1262*/ 	.byte	0x3f
	.zero		1


	//   ....[67]....
        /*1264*/ 	.word	0x00027ad0
        /*1268*/ 	.word	0x00000003
        /*126c*/ 	.word	0x00034890
        /*1270*/ 	.short	0x010a
        /*1272*/ 	.byte	0x3f
	.zero		1


	//   ....[68]....
        /*1274*/ 	.word	0x00027b20
        /*1278*/ 	.word	0x00000003
        /*127c*/ 	.word	0x00034890
        /*1280*/ 	.short	0x010a
        /*1282*/ 	.byte	0x3f
	.zero		1


	//   ....[69]....
        /*1284*/ 	.word	0x00027b70
        /*1288*/ 	.word	0x00000003
        /*128c*/ 	.word	0x000348b0
        /*1290*/ 	.short	0x010a
        /*1292*/ 	.byte	0x3f
	.zero		1


	//   ....[70]....
        /*1294*/ 	.word	0x00027e80
        /*1298*/ 	.word	0x00000002
        /*129c*/ 	.word	0x00034800
        /*12a0*/ 	.short	0x010a
        /*12a2*/ 	.byte	0x3f
	.zero		1


	//   ....[71]....
        /*12a4*/ 	.word	0x00028090
        /*12a8*/ 	.word	0x00000002
        /*12ac*/ 	.word	0x00034800
        /*12b0*/ 	.short	0x010a
        /*12b2*/ 	.byte	0x3f
	.zero		1


	//   ....[72]....
        /*12b4*/ 	.word	0x000280e0
        /*12b8*/ 	.word	0x00000000
        /*12bc*/ 	.word	0x00034830
        /*12c0*/ 	.short	0x010a
        /*12c2*/ 	.byte	0x3f
	.zero		1


	//   ....[73]....
        /*12c4*/ 	.word	0x00028130
        /*12c8*/ 	.word	0x00000008
        /*12cc*/ 	.word	0x00034830
        /*12d0*/ 	.short	0x010a
        /*12d2*/ 	.byte	0x3f
	.zero		1


	//   ....[74]....
        /*12d4*/ 	.word	0x00028180
        /*12d8*/ 	.word	0x00000008
        /*12dc*/ 	.word	0x00034850
        /*12e0*/ 	.short	0x010a
        /*12e2*/ 	.byte	0x3f
	.zero		1


	//   ....[75]....
        /*12e4*/ 	.word	0x000281d0
        /*12e8*/ 	.word	0x0000000a
        /*12ec*/ 	.word	0x00034850
        /*12f0*/ 	.short	0x010a
        /*12f2*/ 	.byte	0x3f
	.zero		1


	//   ....[76]....
        /*12f4*/ 	.word	0x000287c0
        /*12f8*/ 	.word	0x00000003
        /*12fc*/ 	.word	0x00034820
        /*1300*/ 	.short	0x010a
        /*1302*/ 	.byte	0x3f
	.zero		1


	//   ....[77]....
        /*1304*/ 	.word	0x00028810
        /*1308*/ 	.word	0x00000005
        /*130c*/ 	.word	0x000348a0
        /*1310*/ 	.short	0x010a
        /*1312*/ 	.byte	0x3f
	.zero		1


	//   ....[78]....
        /*1314*/ 	.word	0x00028860
        /*1318*/ 	.word	0x00000005
        /*131c*/ 	.word	0x000348c0
        /*1320*/ 	.short	0x010a
        /*1322*/ 	.byte	0x3f
	.zero		1


	//   ....[79]....
        /*1324*/ 	.word	0x000288b0
        /*1328*/ 	.word	0x00000006
        /*132c*/ 	.word	0x000348a0
        /*1330*/ 	.short	0x010a
        /*1332*/ 	.byte	0x3f
	.zero		1


	//   ....[80]....
        /*1334*/ 	.word	0x00028900
        /*1338*/ 	.word	0x00000006
        /*133c*/ 	.word	0x000348c0
        /*1340*/ 	.short	0x010a
        /*1342*/ 	.byte	0x3f
	.zero		1


	//   ....[81]....
        /*1344*/ 	.word	0x00028aa0
        /*1348*/ 	.word	0x00000000
        /*134c*/ 	.word	0x00034840
        /*1350*/ 	.short	0x010a
        /*1352*/ 	.byte	0x3f
	.zero		1


	//   ....[82]....
        /*1354*/ 	.word	0x00029620
        /*1358*/ 	.word	0x00000002
        /*135c*/ 	.word	0x00034820
        /*1360*/ 	.short	0x010a
        /*1362*/ 	.byte	0x3f
	.zero		1


	//   ....[83]....
        /*1364*/ 	.word	0x00029670
        /*1368*/ 	.word	0x00000003
        /*136c*/ 	.word	0x00034840
        /*1370*/ 	.short	0x010a
        /*1372*/ 	.byte	0x3f
	.zero		1


	//   ....[84]....
        /*1374*/ 	.word	0x000296c0
        /*1378*/ 	.word	0x00000002
        /*137c*/ 	.word	0x00034860
        /*1380*/ 	.short	0x010a
        /*1382*/ 	.byte	0x3f
	.zero		1


	//   ....[85]....
        /*1384*/ 	.word	0x00029710
        /*1388*/ 	.word	0x00000003
        /*138c*/ 	.word	0x00034840
        /*1390*/ 	.short	0x010a
        /*1392*/ 	.byte	0x3f
	.zero		1


	//   ....[86]....
        /*1394*/ 	.word	0x00029760
        /*1398*/ 	.word	0x00000002
        /*139c*/ 	.word	0x00034860
        /*13a0*/ 	.short	0x010a
        /*13a2*/ 	.byte	0x3f
	.zero		1


	//   ....[87]....
        /*13a4*/ 	.word	0x000297b0
        /*13a8*/ 	.word	0x00000003
        /*13ac*/ 	.word	0x00034840
        /*13b0*/ 	.short	0x010a
        /*13b2*/ 	.byte	0x3f
	.zero		1


	//   ....[88]....
        /*13b4*/ 	.word	0x00029800
        /*13b8*/ 	.word	0x00000002
        /*13bc*/ 	.word	0x00034860
        /*13c0*/ 	.short	0x010a
        /*13c2*/ 	.byte	0x3f
	.zero		1


	//   ....[89]....
        /*13c4*/ 	.word	0x00029850
        /*13c8*/ 	.word	0x00000002
        /*13cc*/ 	.word	0x00034860
        /*13d0*/ 	.short	0x010a
        /*13d2*/ 	.byte	0x3f
	.zero		1


	//   ....[90]....
        /*13d4*/ 	.word	0x0002a2d0
        /*13d8*/ 	.word	0x00000000
        /*13dc*/ 	.word	0x00034820
        /*13e0*/ 	.short	0x010a
        /*13e2*/ 	.byte	0x3f
	.zero		1


	//   ....[91]....
        /*13e4*/ 	.word	0x0002a470
        /*13e8*/ 	.word	0x00000006
        /*13ec*/ 	.word	0x00000000
        /*13f0*/ 	.short	0x010a
        /*13f2*/ 	.byte	0x3f
	.zero		1


	//   ....[92]....
        /*13f4*/ 	.word	0x0002a4c0
        /*13f8*/ 	.word	0x00000007
        /*13fc*/ 	.word	0x00000000
        /*1400*/ 	.short	0x010a
        /*1402*/ 	.byte	0x3f
	.zero		1


	//   ....[93]....
        /*1404*/ 	.word	0x0002a510
        /*1408*/ 	.word	0x00000004
        /*140c*/ 	.word	0x00000000
        /*1410*/ 	.short	0x010a
        /*1412*/ 	.byte	0x3f
	.zero		1


	//----- nvinfo : EIATTR_NUM_MBARRIERS
	.align		4
.L_1035:
        /*1414*/ 	.byte	0x03, 0x38
        /*1416*/ 	.short	0x0016


	//----- nvinfo : EIATTR_EXIT_INSTR_OFFSETS
	.align		4
        /*1418*/ 	.byte	0x04, 0x1c
        /*141a*/ 	.short	(.L_1037 - .L_1036)


	//   ....[0]....
.L_1036:
        /*141c*/ 	.word	0x00027a70


	//----- nvinfo : EIATTR_MAX_THREADS
	.align		4
.L_1037:
        /*1420*/ 	.byte	0x04, 0x05
        /*1422*/ 	.short	(.L_1039 - .L_1038)
.L_1038:
        /*1424*/ 	.word	0x00000180
        /*1428*/ 	.word	0x00000001
        /*142c*/ 	.word	0x00000001


	//----- nvinfo : EIATTR_CRS_STACK_SIZE
	.align		4
.L_1039:
        /*1430*/ 	.byte	0x04, 0x1e
        /*1432*/ 	.short	(.L_1041 - .L_1040)
.L_1040:
        /*1434*/ 	.word	0x00000000


	//----- nvinfo : EIATTR_CBANK_PARAM_SIZE
	.align		4
.L_1041:
        /*1438*/ 	.byte	0x03, 0x19
        /*143a*/ 	.short	0x0af0


	//----- nvinfo : EIATTR_PARAM_CBANK
	.align		4
        /*143c*/ 	.byte	0x04, 0x0a
        /*143e*/ 	.short	(.L_1043 - .L_1042)
	.align		4
.L_1042:
        /*1440*/ 	.word	index@(.nv.constant0._ZN7cutlass13device_kernelIN5flash11enable_sm90INS1_16FlashAttnFwdSm90INS1_25CollectiveMainloopFwdSm90ILi2EN4cute5tupleIJNS5_1CILi1EEES8_S8_EEENS6_IJNS7_ILi128EEENS7_ILi176EEESA_EEELi128ENS_10bfloat16_tEfNS_4arch4Sm90ELb0ELb0ELb1ELb1ELb0ELb1ELb0ELb1ELb1ELb1ELb0ELb0EEENS1_21CollectiveEpilogueFwdINS6_IJSA_SA_SB_EEES9_SD_SF_Li256ELb1ELb1ELb0ELb0EEENS1_36VarlenDynamicPersistentTileSchedulerILi128ELi176ELi256ELi128ELb0ELb1ELb1ELb0ELb1ELb1EEEEEEEEEvNT_6ParamsE)
        /*1444*/ 	.short	0x0210
        /*1446*/ 	.short	0x0af0


	//----- nvinfo : EIATTR_SW_WAR
	.align		4
.L_1043:
        /*1448*/ 	.byte	0x04, 0x36
        /*144a*/ 	.short	(.L_1045 - .L_1044)
.L_1044:
        /*144c*/ 	.word	0x00000008
.L_1045:


//--------------------- .nv.info._ZN7cutlass13device_kernelIN5flash11enable_sm90INS1_16FlashAttnFwdSm90INS1_25CollectiveMainloopFwdSm90ILi2EN4cute5tupleIJNS5_1CILi1EEES8_S8_EEENS6_IJNS7_ILi128EEESA_SA_EEELi128ENS_10bfloat16_tEfNS_4arch4Sm90ELb0ELb1ELb1ELb0ELb0ELb0ELb0ELb1ELb1ELb1ELb0ELb0EEENS1_21CollectiveEpilogueFwdISB_S9_SC_SE_Li256ELb0ELb1ELb0ELb0EEENS1_30DynamicPersistentTileSchedulerILi256ELi128ELb0ELb1ELb1EEEEEEEEEvNT_6ParamsE --------------------------
	.section	.nv.info._ZN7cutlass13device_kernelIN5flash11enable_sm90INS1_16FlashAttnFwdSm90INS1_25CollectiveMainloopFwdSm90ILi2EN4cute5tupleIJNS5_1CILi1EEES8_S8_EEENS6_IJNS7_ILi128EEESA_SA_EEELi128ENS_10bfloat16_tEfNS_4arch4Sm90ELb0ELb1ELb1ELb0ELb0ELb0ELb0ELb1ELb1ELb1ELb0ELb0EEENS1_21CollectiveEpilogueFwdISB_S9_SC_SE_Li256ELb0ELb1ELb0ELb0EEENS1_30DynamicPersistentTileSchedulerILi256ELi128ELb0ELb1ELb1EEEEEEEEEvNT_6ParamsE,"",@"SHT_CUDA_INFO"
	.sectionflags	@""
	.align	4


	//----- nvinfo : EIATTR_CUDA_API_VERSION
	.align		4
        /*0000*/ 	.byte	0x04, 0x37
        /*0002*/ 	.short	(.L_1047 - .L_1046)
.L_1046:
        /*0004*/ 	.word	0x00000082


	//----- nvinfo : EIATTR_KPARAM_INFO
	.align		4
.L_1047:
        /*0008*/ 	.byte	0x04, 0x17
        /*000a*/ 	.short	(.L_1049 - .L_1048)
.L_1048:
        /*000c*/ 	.word	0x00000000
        /*0010*/ 	.short	0x0000
        /*0012*/ 	.short	0x0070
        /*0014*/ 	.byte	0x00, 0xf0, 0x01, 0x2a


	//----- nvinfo : EIATTR_SPARSE_MMA_MASK
	.align		4
.L_1049:
        /*0018*/ 	.byte	0x03, 0x50
        /*001a*/ 	.short	0x0000


	//----- nvinfo : EIATTR_MAXREG_COUNT
	.align		4
        /*001c*/ 	.byte	0x03, 0x1b
        /*001e*/ 	.short	0x00a8


	//----- nvinfo : EIATTR_NUM_BARRIERS
	.align		4
        /*0020*/ 	.byte	0x02, 0x4c
        /*0022*/ 	.byte	0x10
	.zero		1


	//----- nvinfo : EIATTR_EXTERNS
	.align		4
        /*0024*/ 	.byte	0x04, 0x0f
        /*0026*/ 	.short	(.L_1051 - .L_1050)


	//   ....[0]....
	.align		4
.L_1050:
        /*0028*/ 	.word	index@(__assertfail)


	//----- nvinfo : EIATTR_ANNOTATIONS
	.align		4
.L_1051:
        /*002c*/ 	.byte	0x04, 0x55
        /*002e*/ 	.short	(.L_1053 - .L_1052)


	//   ....[0]....
.L_1052:
        /* <DEDUP_REMOVED lines=24> */


	//----- nvinfo : EIATTR_MERCURY_ISA_VERSION
	.align		4
.L_1053:
        /*01a0*/ 	.byte	0x03, 0x5f
        /*01a2*/ 	.short	0x0101


	//----- nvinfo : EIATTR_INT_WARP_WIDE_INSTR_OFFSETS
	.align		4
        /*01a4*/ 	.byte	0x04, 0x31
        /*01a6*/ 	.short	(.L_1055 - .L_1054)


	//   ....[0]....
.L_1054:
        /*01a8*/ 	.word	0x00000130


	//   ....[1]....
        /*01ac*/ 	.word	0x00000170


	//   ....[2]....
        /*01b0*/ 	.word	0x000001e0


	//   ....[3]....
        /*01b4*/ 	.word	0x000122b0


	//   ....[4]....
        /*01b8*/ 	.word	0x00012340


	//   ....[5]....
        /*01bc*/ 	.word	0x000156a0


	//   ....[6]....
        /*01c0*/ 	.word	0x00015730


	//----- nvinfo : EIATTR_COOP_GROUP_MASK_REGIDS
	.align		4
.L_1055:
        /*01c4*/ 	.byte	0x04, 0x29
        /*01c6*/ 	.short	(.L_1057 - .L_1056)


	//   ....[0]....
.L_1056:
        /*01c8*/ 	.word	0xffffffff


	//   ....[1]....
        /*01cc*/ 	.word	0xffffffff


	//   ....[2]....
        /*01d0*/ 	.word	0xffffffff


	//   ....[3]....
        /*01d4*/ 	.word	0xffffffff


	//   ....[4]....
        /*01d8*/ 	.word	0xffffffff


	//   ....[5]....
        /*01dc*/ 	.word	0xffffffff


	//   ....[6]....
        /*01e0*/ 	.word	0xffffffff


	//   ....[7]....
        /*01e4*/ 	.word	0xffffffff


	//   ....[8]....
        /*01e8*/ 	.word	0xffffffff


	//   ....[9]....
        /*01ec*/ 	.word	0xffffffff


	//   ....[10]....
        /*01f0*/ 	.word	0xffffffff


	//   ....[11]....
        /*01f4*/ 	.word	0xffffffff


	//   ....[12]....
        /*01f8*/ 	.word	0xffffffff


	//   ....[13]....
        /*01fc*/ 	.word	0xffffffff


	//   ....[14]....
        /*0200*/ 	.word	0xffffffff


	//   ....[15]....
        /*0204*/ 	.word	0xffffffff


	//   ....[16]....
        /*0208*/ 	.word	0xffffffff


	//   ....[17]....
        /*020c*/ 	.word	0xffffffff


	//   ....[18]....
        /*0210*/ 	.word	0xffffffff


	//   ....[19]....
        /*0214*/ 	.word	0xffffffff


	//   ....[20]....
        /*0218*/ 	.word	0xffffffff


	//   ....[21]....
        /*021c*/ 	.word	0xffffffff


	//   ....[22]....
        /*0220*/ 	.word	0xffffffff


	//   ....[23]....
        /*0224*/ 	.word	0xffffffff


	//   ....[24]....
        /*0228*/ 	.word	0xffffffff


	//   ....[25]....
        /*022c*/ 	.word	0xffffffff


	//   ....[26]....
        /*0230*/ 	.word	0xffffffff


	//   ....[27]....
        /*0234*/ 	.word	0xffffffff


	//   ....[28]....
        /*0238*/ 	.word	0xffffffff


	//   ....[29]....
        /*023c*/ 	.word	0xffffffff


	//   ....[30]....
        /*0240*/ 	.word	0xffffffff


	//   ....[31]....
        /*0244*/ 	.word	0xffffffff


	//   ....[32]....
        /*0248*/ 	.word	0xffffffff


	//   ....[33]....
        /*024c*/ 	.word	0xffffffff


	//   ....[34]....
        /*0250*/ 	.word	0xffffffff


	//   ....[35]....
        /*0254*/ 	.word	0xffffffff


	//   ....[36]....
        /*0258*/ 	.word	0xffffffff


	//   ....[37]....
        /*025c*/ 	.word	0xffffffff


	//   ....[38]....
        /*0260*/ 	.word	0xffffffff


	//   ....[39]....
        /*0264*/ 	.word	0xffffffff


	//   ....[40]....
        /*0268*/ 	.word	0xffffffff


	//   ....[41]....
        /*026c*/ 	.word	0xffffffff


	//   ....[42]....
        /*0270*/ 	.word	0xffffffff


	//   ....[43]....
        /*0274*/ 	.word	0xffffffff


	//   ....[44]....
        /*0278*/ 	.word	0xffffffff


	//   ....[45]....
        /*027c*/ 	.word	0xffffffff


	//   ....[46]....
        /*0280*/ 	.word	0xffffffff


	//   ....[47]....
        /*0284*/ 	.word	0xffffffff


	//   ....[48]....
        /*0288*/ 	.word	0xffffffff


	//   ....[49]....
        /*028c*/ 	.word	0xffffffff


	//   ....[50]....
        /*0290*/ 	.word	0xffffffff


	//   ....[51]....
        /*0294*/ 	.word	0xffffffff


	//   ....[52]....
        /*0298*/ 	.word	0xffffffff


	//   ....[53]....
        /*029c*/ 	.word	0xffffffff


	//   ....[54]....
        /*02a0*/ 	.word	0xffffffff


	//   ....[55]....
        /*02a4*/ 	.word	0xffffffff


	//   ....[56]....
        /*02a8*/ 	.word	0xffffffff


	//   ....[57]....
        /*02ac*/ 	.word	0xffffffff


	//   ....[58]....
        /*02b0*/ 	.word	0xffffffff


	//   ....[59]....
        /*02b4*/ 	.word	0xffffffff


	//   ....[60]....
        /*02b8*/ 	.word	0xffffffff


	//   ....[61]....
        /*02bc*/ 	.word	0xffffffff


	//   ....[62]....
        /*02c0*/ 	.word	0xffffffff


	//   ....[63]....
        /*02c4*/ 	.word	0xffffffff


	//   ....[64]....
        /*02c8*/ 	.word	0xffffffff


	//   ....[65]....
        /*02cc*/ 	.word	0xffffffff


	//   ....[66]....
        /*02d0*/ 	.word	0xffffffff


	//   ....[67]....
        /*02d4*/ 	.word	0xffffffff


	//   ....[68]....
        /*02d8*/ 	.word	0xffffffff


	//   ....[69]....
        /*02dc*/ 	.word	0xffffffff


	//   ....[70]....
        /*02e0*/ 	.word	0xffffffff


	//   ....[71]....
        /*02e4*/ 	.word	0xffffffff


	//   ....[72]....
        /*02e8*/ 	.word	0xffffffff


	//   ....[73]....
        /*02ec*/ 	.word	0xffffffff


	//   ....[74]....
        /*02f0*/ 	.word	0x0500000f


	//   ....[75]....
        /*02f4*/ 	.word	0x0500000f


	//   ....[76]....
        /*02f8*/ 	.word	0x0500000f


	//   ....[77]....
        /*02fc*/ 	.word	0x0500000f


	//   ....[78]....
        /*0300*/ 	.word	0x0500000f


	//   ....[79]....
        /*0304*/ 	.word	0x0500000f


	//   ....[80]....
        /*0308*/ 	.word	0x0500000f


	//   ....[81]....
        /*030c*/ 	.word	0x0500000f


	//   ....[82]....
        /*0310*/ 	.word	0x0500000f


	//   ....[83]....
        /*0314*/ 	.word	0x0500000f


	//   ....[84]....
        /*0318*/ 	.word	0x0500000f


	//   ....[85]....
        /*031c*/ 	.word	0x0500000f


	//   ....[86]....
        /*0320*/ 	.word	0x0500000f


	//   ....[87]....
        /*0324*/ 	.word	0x0500000f


	//   ....[88]....
        /*0328*/ 	.word	0x0500000f


	//   ....[89]....
        /*032c*/ 	.word	0x0500000f


	//   ....[90]....
        /*0330*/ 	.word	0x0500000f


	//   ....[91]....
        /*0334*/ 	.word	0x0500000f


	//   ....[92]....
        /*0338*/ 	.word	0x0500000f


	//----- nvinfo : EIATTR_COOP_GROUP_INSTR_OFFSETS
	.align		4
.L_1057:
        /*033c*/ 	.byte	0x04, 0x28
        /*033e*/ 	.short	(.L_1059 - .L_1058)


	//   ....[0]....
.L_1058:
        /*0340*/ 	.word	0x00000070


	//   ....[1]....
        /*0344*/ 	.word	0x00000140


	//   ....[2]....
        /*0348*/ 	.word	0x00000190


	//   ....[3]....
        /*034c*/ 	.word	0x000003c0


	//   ....[4]....
        /*0350*/ 	.word	0x00000520


	//   ....[5]....
        /*0354*/ 	.word	0x00000640


	//   ....[6]....
        /*0358*/ 	.word	0x000007a0


	//   ....[7]....
        /*035c*/ 	.word	0x000017c0


	//   ....[8]....
        /*0360*/ 	.word	0x00002100


	//   ....[9]....
        /*0364*/ 	.word	0x00002ab0


	//   ....[10]....
        /*0368*/ 	.word	0x00003c70


	//   ....[11]....
        /*036c*/ 	.word	0x00003d10


	//   ....[12]....
        /*0370*/ 	.word	0x000046c0


	//   ....[13]....
        /*0374*/ 	.word	0x00004730


	//   ....[14]....
        /*0378*/ 	.word	0x00006560


	//   ....[15]....
        /*037c*/ 	.word	0x000067b0


	//   ....[16]....
        /*0380*/ 	.word	0x00007330


	//   ....[17]....
        /*0384*/ 	.word	0x00007350


	//   ....[18]....
        /*0388*/ 	.word	0x00007db0


	//   ....[19]....
        /*038c*/ 	.word	0x00007e50


	//   ....[20]....
        /*0390*/ 	.word	0x0000a250


	//   ....[21]....
        /*0394*/ 	.word	0x0000a2f0


	//   ....[22]....
        /*0398*/ 	.word	0x0000a3f0


	//   ....[23]....
        /*039c*/ 	.word	0x0000a580


	//   ....[24]....
        /*03a0*/ 	.word	0x0000c6c0


	//   ....[25]....
        /*03a4*/ 	.word	0x0000cb80


	//   ....[26]....
        /*03a8*/ 	.word	0x0000d6f0


	//   ....[27]....
        /*03ac*/ 	.word	0x0000d7f0


	//   ....[28]....
        /*03b0*/ 	.word	0x0000e050


	//   ....[29]....
        /*03b4*/ 	.word	0x0000e160


	//   ....[30]....
        /*03b8*/ 	.word	0x0000f1e0


	//   ....[31]....
        /*03bc*/ 	.word	0x0000f220


	//   ....[32]....
        /*03c0*/ 	.word	0x0000f320


	//   ....[33]....
        /*03c4*/ 	.word	0x0000f340


	//   ....[34]....
        /*03c8*/ 	.word	0x00010440


	//   ....[35]....
        /*03cc*/ 	.word	0x000104a0


	//   ....[36]....
        /*03d0*/ 	.word	0x000104f0


	//   ....[37]....
        /*03d4*/ 	.word	0x00010550


	//   ....[38]....
        /*03d8*/ 	.word	0x00010a20


	//   ....[39]....
        /*03dc*/ 	.word	0x00010a60


	//   ....[40]....
        /*03e0*/ 	.word	0x00010b20


	//   ....[41]....
        /*03e4*/ 	.word	0x00010b40


	//   ....[42]....
        /*03e8*/ 	.word	0x00010c00


	//   ....[43]....
        /*03ec*/ 	.word	0x00010c20


	//   ....[44]....
        /*03f0*/ 	.word	0x00010cf0


	//   ....[45]....
        /*03f4*/ 	.word	0x00010d10


	//   ....[46]....
        /*03f8*/ 	.word	0x000113b0


	//   ....[47]....
        /*03fc*/ 	.word	0x000113d0


	//   ....[48]....
        /*0400*/ 	.word	0x00011490


	//   ....[49]....
        /*0404*/ 	.word	0x000114b0


	//   ....[50]....
        /*0408*/ 	.word	0x00011570


	//   ....[51]....
        /*040c*/ 	.word	0x00011590


	//   ....[52]....
        /*0410*/ 	.word	0x00011660


	//   ....[53]....
        /*0414*/ 	.word	0x00011680


	//   ....[54]....
        /*0418*/ 	.word	0x00011800


	//   ....[55]....
        /*041c*/ 	.word	0x000128b0


	//   ....[56]....
        /*0420*/ 	.word	0x000132a0


	//   ....[57]....
        /*0424*/ 	.word	0x000132b0


	//   ....[58]....
        /*0428*/ 	.word	0x00013320


	//   ....[59]....
        /*042c*/ 	.word	0x00013360


	//   ....[60]....
        /*0430*/ 	.word	0x00013400


	//   ....[61]....
        /*0434*/ 	.word	0x00013410


	//   ....[62]....
        /*0438*/ 	.word	0x00013490


	//   ....[63]....
        /*043c*/ 	.word	0x000134a0


	//   ....[64]....
        /*0440*/ 	.word	0x00013520


	//   ....[65]....
        /*0444*/ 	.word	0x00013530


	//   ....[66]....
        /*0448*/ 	.word	0x000135b0


	//   ....[67]....
        /*044c*/ 	.word	0x000135c0


	//   ....[68]....
        /*0450*/ 	.word	0x00013640


	//   ....[69]....
        /*0454*/ 	.word	0x00013650


	//   ....[70]....
        /*0458*/ 	.word	0x00013660


	//   ....[71]....
        /*045c*/ 	.word	0x00013670


	//   ....[72]....
        /*0460*/ 	.word	0x00015c80


	//   ....[73]....
        /*0464*/ 	.word	0x00015e70


	//   ....[74]....
        /*0468*/ 	.word	0x000164a0


	//   ....[75]....
        /*046c*/ 	.word	0x00016620


	//   ....[76]....
        /*0470*/ 	.word	0x00016670


	//   ....[77]....
        /*0474*/ 	.word	0x00016700


	//   ....[78]....
        /*0478*/ 	.word	0x000167e0


	//   ....[79]....
        /*047c*/ 	.word	0x00016840


	//   ....[80]....
        /*0480*/ 	.word	0x00016950


	//   ....[81]....
        /*0484*/ 	.word	0x000169b0


	//   ....[82]....
        /*0488*/ 	.word	0x00016aa0


	//   ....[83]....
        /*048c*/ 	.word	0x00016b00


	//   ....[84]....
        /*0490*/ 	.word	0x00016bf0


	//   ....[85]....
        /*0494*/ 	.word	0x00016c50


	//   ....[86]....
        /*0498*/ 	.word	0x00016d40


	//   ....[87]....
        /*049c*/ 	.word	0x00016da0


	//   ....[88]....
        /*04a0*/ 	.word	0x00016e80


	//   ....[89]....
        /*04a4*/ 	.word	0x00016ee0


	//   ....[90]....
        /*04a8*/ 	.word	0x00016fb0


	//   ....[91]....
        /*04ac*/ 	.word	0x000172d0


	//   ....[92]....
        /*04b0*/ 	.word	0x000173f0


	//----- nvinfo : EIATTR_REG_RECONFIG
	.align		4
.L_1059:
        /*04b4*/ 	.byte	0x01, 0x54
	.zero		2


	//----- nvinfo : EIATTR_SYSCALL_OFFSETS
	.align		4
        /*04b8*/ 	.byte	0x04, 0x46
        /*04ba*/ 	.short	(.L_1061 - .L_1060)


	//   ....[0]....
.L_1060:
        /*04bc*/ 	.word	0x000019a0


	//   ....[1]....
        /*04c0*/ 	.word	0x000124b0


	//   ....[2]....
        /*04c4*/ 	.word	0x00012600


	//   ....[3]....
        /*04c8*/ 	.word	0x000126f0


	//   ....[4]....
        /*04cc*/ 	.word	0x00012ea0


	//----- nvinfo : EIATTR_MBARRIER_INSTR_OFFSETS
	.align		4
.L_1061:
        /*04d0*/ 	.byte	0x04, 0x39
        /*04d2*/ 	.short	(.L_1063 - .L_1062)


	//   ....[0]....
.L_1062:
        /*04d4*/ 	.word	0x00000270
        /*04d8*/ 	.word	0x000000ff
        /*04dc*/ 	.word	0x00028800
        /*04e0*/ 	.short	0x0100
        /*04e2*/ 	.byte	0x08
	.zero		1


	//   ....[1]....
        /*04e4*/ 	.word	0x00000280
        /*04e8*/ 	.word	0x000000ff
        /*04ec*/ 	.word	0x00028820
        /*04f0*/ 	.short	0x0100
        /*04f2*/ 	.byte	0x08
	.zero		1


	//   ....[2]....
        /*04f4*/ 	.word	0x00000370
        /*04f8*/ 	.word	0x000000ff
        /*04fc*/ 	.word	0x00028830
        /*0500*/ 	.short	0x0100
        /*0502*/ 	.byte	0x08
	.zero		1


	//   ....[3]....
        /*0504*/ 	.word	0x00000380
        /*0508*/ 	.word	0x000000ff
        /*050c*/ 	.word	0x00028840
        /*0510*/ 	.short	0x0100
        /*0512*/ 	.byte	0x08
	.zero		1


	//   ....[4]....
        /*0514*/ 	.word	0x00000390
        /*0518*/ 	.word	0x000000ff
        /*051c*/ 	.word	0x00028838
        /*0520*/ 	.short	0x0100
        /*0522*/ 	.byte	0x08
	.zero		1


	//   ....[5]....
        /*0524*/ 	.word	0x000003a0
        /*0528*/ 	.word	0x000000ff
        /*052c*/ 	.word	0x00028848
        /*0530*/ 	.short	0x0100
        /*0532*/ 	.byte	0x08
	.zero		1


	//   ....[6]....
        /*0534*/ 	.word	0x000004d0
        /*0538*/ 	.word	0x000000ff
        /*053c*/ 	.word	0x00028850
        /*0540*/ 	.short	0x0100
        /*0542*/ 	.byte	0x08
	.zero		1


	//   ....[7]....
        /*0544*/ 	.word	0x000004e0
        /*0548*/ 	.word	0x000000ff
        /*054c*/ 	.word	0x00028860
        /*0550*/ 	.short	0x0100
        /*0552*/ 	.byte	0x08
	.zero		1


	//   ....[8]....
        /*0554*/ 	.word	0x000004f0
        /*0558*/ 	.word	0x000000ff
        /*055c*/ 	.word	0x00028858
        /*0560*/ 	.short	0x0100
        /*0562*/ 	.byte	0x08
	.zero		1


	//   ....[9]....
        /*0564*/ 	.word	0x00000500
        /*0568*/ 	.word	0x000000ff
        /*056c*/ 	.word	0x00028868
        /*0570*/ 	.short	0x0100
        /*0572*/ 	.byte	0x08
	.zero		1


	//   ....[10]....
        /*0574*/ 	.word	0x000005f0
        /*0578*/ 	.word	0x000000ff
        /*057c*/ 	.word	0x00028870
        /*0580*/ 	.short	0x0100
        /*0582*/ 	.byte	0x06
	.zero		1


	//   ....[11]....
        /*0584*/ 	.word	0x00000600
        /*0588*/ 	.word	0x000000ff
        /*058c*/ 	.word	0x00028880
        /*0590*/ 	.short	0x0100
        /*0592*/ 	.byte	0x06
	.zero		1


	//   ....[12]....
        /*0594*/ 	.word	0x00000610
        /*0598*/ 	.word	0x000000ff
        /*059c*/ 	.word	0x00028878
        /*05a0*/ 	.short	0x0100
        /*05a2*/ 	.byte	0x06
	.zero		1


	//   ....[13]....
        /*05a4*/ 	.word	0x00000620
        /*05a8*/ 	.word	0x000000ff
        /*05ac*/ 	.word	0x00028888
        /*05b0*/ 	.short	0x0100
        /*05b2*/ 	.byte	0x06
	.zero		1


	//   ....[14]....
        /*05b4*/ 	.word	0x00000750
        /*05b8*/ 	.word	0x000000ff
        /*05bc*/ 	.word	0x00028890
        /*05c0*/ 	.short	0x0100
        /*05c2*/ 	.byte	0x08
	.zero		1


	//   ....[15]....
        /*05c4*/ 	.word	0x00000760
        /*05c8*/ 	.word	0x000000ff
        /*05cc*/ 	.word	0x000288a0
        /*05d0*/ 	.short	0x0100
        /*05d2*/ 	.byte	0x08
	.zero		1


	//   ....[16]....
        /*05d4*/ 	.word	0x00000770
        /*05d8*/ 	.word	0x000000ff
        /*05dc*/ 	.word	0x00028898
        /*05e0*/ 	.short	0x0100
        /*05e2*/ 	.byte	0x08
	.zero		1


	//   ....[17]....
        /*05e4*/ 	.word	0x00000780
        /*05e8*/ 	.word	0x000000ff
        /*05ec*/ 	.word	0x000288a8
        /*05f0*/ 	.short	0x0100
        /*05f2*/ 	.byte	0x08
	.zero		1


	//   ....[18]....
        /*05f4*/ 	.word	0x000008b0
        /*05f8*/ 	.word	0x000000ff
        /*05fc*/ 	.word	0x000288b0
        /*0600*/ 	.short	0x0100
        /*0602*/ 	.byte	0x08
	.zero		1


	//   ....[19]....
        /*0604*/ 	.word	0x000008c0
        /*0608*/ 	.word	0x000000ff
        /*060c*/ 	.word	0x000288c0
        /*0610*/ 	.short	0x0100
        /*0612*/ 	.byte	0x08
	.zero		1


	//   ....[20]....
        /*0614*/ 	.word	0x000008d0
        /*0618*/ 	.word	0x000000ff
        /*061c*/ 	.word	0x000288b8
        /*0620*/ 	.short	0x0100
        /*0622*/ 	.byte	0x08
	.zero		1


	//   ....[21]....
        /*0624*/ 	.word	0x000008e0
        /*0628*/ 	.word	0x000000ff
        /*062c*/ 	.word	0x000288c8
        /*0630*/ 	.short	0x0100
        /*0632*/ 	.byte	0x08
	.zero		1


	//   ....[22]....
        /*0634*/ 	.word	0x00001a20
        /*0638*/ 	.word	0x000000ff
        /*063c*/ 	.word	0x00028800
        /*0640*/ 	.short	0x010a
        /*0642*/ 	.byte	0x29
	.zero		1


	//   ....[23]....
        /*0644*/ 	.word	0x00001aa0
        /*0648*/ 	.word	0x0000000b
        /*064c*/ 	.word	0x00028830
        /*0650*/ 	.short	0x010a
        /*0652*/ 	.byte	0x3f
	.zero		1


	//   ....[24]....
        /*0654*/ 	.word	0x00001b00
        /*0658*/ 	.word	0x0000000b
        /*065c*/ 	.word	0x00028830
        /*0660*/ 	.short	0x010a
        /*0662*/ 	.byte	0x3f
	.zero		1


	//   ....[25]....
        /*0664*/ 	.word	0x00002500
        /*0668*/ 	.word	0x00000003
        /*066c*/ 	.word	0x00000000
        /*0670*/ 	.short	0x0101
        /*0672*/ 	.byte	0x3f
	.zero		1


	//   ....[26]....
        /*0674*/ 	.word	0x000055e0
        /*0678*/ 	.word	0x000000ff
        /*067c*/ 	.word	0x00028830
        /*0680*/ 	.short	0x010a
        /*0682*/ 	.byte	0x06
	.zero		1


	//   ....[27]....
        /*0684*/ 	.word	0x00005620
        /*0688*/ 	.word	0x000000ff
        /*068c*/ 	.word	0x00028830
        /*0690*/ 	.short	0x010a
        /*0692*/ 	.byte	0x06
	.zero		1


	//   ....[28]....
        /*0694*/ 	.word	0x00005940
        /*0698*/ 	.word	0x000000ff
        /*069c*/ 	.word	0x00028850
        /*06a0*/ 	.short	0x010a
        /*06a2*/ 	.byte	0x06
	.zero		1


	//   ....[29]....
        /*06a4*/ 	.word	0x00005980
        /*06a8*/ 	.word	0x000000ff
        /*06ac*/ 	.word	0x00028850
        /*06b0*/ 	.short	0x010a
        /*06b2*/ 	.byte	0x06
	.zero		1


	//   ....[30]....
        /*06b4*/ 	.word	0x000065f0
        /*06b8*/ 	.word	0x00000031
        /*06bc*/ 	.word	0x00000000
        /*06c0*/ 	.short	0x0101
        /*06c2*/ 	.byte	0x3f
	.zero		1


	//   ....[31]....
        /*06c4*/ 	.word	0x00008370
        /*06c8*/ 	.word	0x0000001e
        /*06cc*/ 	.word	0x00000000
        /*06d0*/ 	.short	0x0101
        /*06d2*/ 	.byte	0x3f
	.zero		1


	//   ....[32]....
        /*06d4*/ 	.word	0x00009150
        /*06d8*/ 	.word	0x000000ff
        /*06dc*/ 	.word	0x00028830
        /*06e0*/ 	.short	0x010a
        /*06e2*/ 	.byte	0x06
	.zero		1


	//   ....[33]....
        /*06e4*/ 	.word	0x00009190
        /*06e8*/ 	.word	0x000000ff
        /*06ec*/ 	.word	0x00028830
        /*06f0*/ 	.short	0x010a
        /*06f2*/ 	.byte	0x06
	.zero		1


	//   ....[34]....
        /*06f4*/ 	.word	0x000094b0
        /*06f8*/ 	.word	0x000000ff
        /*06fc*/ 	.word	0x00028850
        /*0700*/ 	.short	0x010a
        /*0702*/ 	.byte	0x06
	.zero		1


	//   ....[35]....
        /*0704*/ 	.word	0x000094f0
        /*0708*/ 	.word	0x000000ff
        /*070c*/ 	.word	0x00028850
        /*0710*/ 	.short	0x010a
        /*0712*/ 	.byte	0x06
	.zero		1


	//   ....[36]....
        /*0714*/ 	.word	0x0000ae00
        /*0718*/ 	.word	0x00000015
        /*071c*/ 	.word	0x00000000
        /*0720*/ 	.short	0x0101
        /*0722*/ 	.byte	0x3f
	.zero		1


	//   ....[37]....
        /*0724*/ 	.word	0x0000ae90
        /*0728*/ 	.word	0x00000023
        /*072c*/ 	.word	0x00000000
        /*0730*/ 	.short	0x0101
        /*0732*/ 	.byte	0x3f
	.zero		1


	//   ....[38]....
        /*0734*/ 	.word	0x0000b980
        /*0738*/ 	.word	0x000000ff
        /*073c*/ 	.word	0x00028830
        /*0740*/ 	.short	0x010a
        /*0742*/ 	.byte	0x06
	.zero		1


	//   ....[39]....
        /*0744*/ 	.word	0x0000b9c0
        /*0748*/ 	.word	0x000000ff
        /*074c*/ 	.word	0x00028830
        /*0750*/ 	.short	0x010a
        /*0752*/ 	.byte	0x06
	.zero		1


	//   ....[40]....
        /*0754*/ 	.word	0x0000bce0
        /*0758*/ 	.word	0x000000ff
        /*075c*/ 	.word	0x00028850
        /*0760*/ 	.short	0x010a
        /*0762*/ 	.byte	0x06
	.zero		1


	//   ....[41]....
        /*0764*/ 	.word	0x0000bd20
        /*0768*/ 	.word	0x000000ff
        /*076c*/ 	.word	0x00028850
        /*0770*/ 	.short	0x010a
        /*0772*/ 	.byte	0x06
	.zero		1


	//   ....[42]....
        /*0774*/ 	.word	0x0000c910
        /*0778*/ 	.word	0x00000036
        /*077c*/ 	.word	0x00000000
        /*0780*/ 	.short	0x0101
        /*0782*/ 	.byte	0x3f
	.zero		1


	//   ....[43]....
        /*0784*/ 	.word	0x0000e890
        /*0788*/ 	.word	0x00000019
        /*078c*/ 	.word	0x00000000
        /*0790*/ 	.short	0x0101
        /*0792*/ 	.byte	0x3f
	.zero		1


	//   ....[44]....
        /*0794*/ 	.word	0x0000f150
        /*0798*/ 	.word	0x000000ff
        /*079c*/ 	.word	0x00028850
        /*07a0*/ 	.short	0x010a
        /*07a2*/ 	.byte	0x05
	.zero		1


	//   ....[45]....
        /*07a4*/ 	.word	0x0000f190
        /*07a8*/ 	.word	0x000000ff
        /*07ac*/ 	.word	0x00028850
        /*07b0*/ 	.short	0x010a
        /*07b2*/ 	.byte	0x05
	.zero		1


	//   ....[46]....
        /*07b4*/ 	.word	0x0000f6b0
        /*07b8*/ 	.word	0x00000003
        /*07bc*/ 	.word	0x00000000
        /*07c0*/ 	.short	0x0101
        /*07c2*/ 	.byte	0x3f
	.zero		1


	//   ....[47]....
        /*07c4*/ 	.word	0x00010a50
        /*07c8*/ 	.word	0x00000025
        /*07cc*/ 	.word	0x00000000
        /*07d0*/ 	.short	0x0101
        /*07d2*/ 	.byte	0x3f
	.zero		1


	//   ....[48]....
        /*07d4*/ 	.word	0x00012ae0
        /*07d8*/ 	.word	0x00000003
        /*07dc*/ 	.word	0x00028840
        /*07e0*/ 	.short	0x010a
        /*07e2*/ 	.byte	0x3f
	.zero		1


	//   ....[49]....
        /*07e4*/ 	.word	0x00013790
        /*07e8*/ 	.word	0x00000011
        /*07ec*/ 	.word	0x00028800
        /*07f0*/ 	.short	0x0107
        /*07f2*/ 	.byte	0x3f
	.zero		1


	//   ....[50]....
        /*07f4*/ 	.word	0x000138a0
        /*07f8*/ 	.word	0x00000011
        /*07fc*/ 	.word	0x00028800
        /*0800*/ 	.short	0x0101
        /*0802*/ 	.byte	0x3f
	.zero		1


	//   ....[51]....
        /*0804*/ 	.word	0x000138c0
        /*0808*/ 	.word	0x00000011
        /*080c*/ 	.word	0x00028820
        /*0810*/ 	.short	0x010a
        /*0812*/ 	.byte	0x3f
	.zero		1


	//   ....[52]....
        /*0814*/ 	.word	0x00013bf0
        /*0818*/ 	.word	0x00000007
        /*081c*/ 	.word	0x00028840
        /*0820*/ 	.short	0x010a
        /*0822*/ 	.byte	0x3f
	.zero		1


	//   ....[53]....
        /*0824*/ 	.word	0x00013f80
        /*0828*/ 	.word	0x00000007
        /*082c*/ 	.word	0x00000060
        /*0830*/ 	.short	0x010a
        /*0832*/ 	.byte	0x3f
	.zero		1


	//   ....[54]....
        /*0834*/ 	.word	0x000145e0
        /*0838*/ 	.word	0x00000003
        /*083c*/ 	.word	0x00028840
        /*0840*/ 	.short	0x010a
        /*0842*/ 	.byte	0x3f
	.zero		1


	//   ....[55]....
        /*0844*/ 	.word	0x00014970
        /*0848*/ 	.word	0x00000002
        /*084c*/ 	.word	0x00000060
        /*0850*/ 	.short	0x010a
        /*0852*/ 	.byte	0x3f
	.zero		1


	//   ....[56]....
        /*0854*/ 	.word	0x00014f10
        /*0858*/ 	.word	0x00000002
        /*085c*/ 	.word	0x00028840
        /*0860*/ 	.short	0x010a
        /*0862*/ 	.byte	0x3f
	.zero		1


	//   ....[57]....
        /*0864*/ 	.word	0x000152a0
        /*0868*/ 	.word	0x00000002
        /*086c*/ 	.word	0x00000060
        /*0870*/ 	.short	0x010a
        /*0872*/ 	.byte	0x3f
	.zero		1


	//   ....[58]....
        /*0874*/ 	.word	0x000157f0
        /*0878*/ 	.word	0x00000003
        /*087c*/ 	.word	0x00028860
        /*0880*/ 	.short	0x010a
        /*0882*/ 	.byte	0x3f
	.zero		1


	//   ....[59]....
        /*0884*/ 	.word	0x00015df0
        /*0888*/ 	.word	0x00000000
        /*088c*/ 	.word	0x00028820
        /*0890*/ 	.short	0x010a
        /*0892*/ 	.byte	0x3f
	.zero		1


	//   ....[60]....
        /*0894*/ 	.word	0x00015fc0
        /*0898*/ 	.word	0x00000006
        /*089c*/ 	.word	0x00000000
        /*08a0*/ 	.short	0x010a
        /*08a2*/ 	.byte	0x3f
	.zero		1


	//   ....[61]....
        /*08a4*/ 	.word	0x00016010
        /*08a8*/ 	.word	0x00000003
        /*08ac*/ 	.word	0x00000000
        /*08b0*/ 	.short	0x010a
        /*08b2*/ 	.byte	0x3f
	.zero		1


	//   ....[62]....
        /*08b4*/ 	.word	0x00016070
        /*08b8*/ 	.word	0x00000012
        /*08bc*/ 	.word	0x00000000
        /*08c0*/ 	.short	0x010a
        /*08c2*/ 	.byte	0x3f
	.zero		1


	//   ....[63]....
        /*08c4*/ 	.word	0x000160a0
        /*08c8*/ 	.word	0x00000003
        /*08cc*/ 	.word	0x00000000
        /*08d0*/ 	.short	0x010a
        /*08d2*/ 	.byte	0x3f
	.zero		1


	//   ....[64]....
        /*08d4*/ 	.word	0x00016110
        /*08d8*/ 	.word	0x00000003
        /*08dc*/ 	.word	0x00028800
        /*08e0*/ 	.short	0x010a
        /*08e2*/ 	.byte	0x3f
	.zero		1


	//   ....[65]....
        /*08e4*/ 	.word	0x00016160
        /*08e8*/ 	.word	0x0000000b
        /*08ec*/ 	.word	0x00028830
        /*08f0*/ 	.short	0x010a
        /*08f2*/ 	.byte	0x3f
	.zero		1


	//   ....[66]....
        /*08f4*/ 	.word	0x000161c0
        /*08f8*/ 	.word	0x00000007
        /*08fc*/ 	.word	0x00028830
        /*0900*/ 	.short	0x010a
        /*0902*/ 	.byte	0x3f
	.zero		1


	//   ....[67]....
        /*0904*/ 	.word	0x00016220
        /*0908*/ 	.word	0x00000007
        /*090c*/ 	.word	0x00028850
        /*0910*/ 	.short	0x010a
        /*0912*/ 	.byte	0x3f
	.zero		1


	//   ....[68]....
        /*0914*/ 	.word	0x00016280
        /*0918*/ 	.word	0x00000005
        /*091c*/ 	.word	0x00028830
        /*0920*/ 	.short	0x010a
        /*0922*/ 	.byte	0x3f
	.zero		1


	//   ....[69]....
        /*0924*/ 	.word	0x000162e0
        /*0928*/ 	.word	0x00000005
        /*092c*/ 	.word	0x00028850
        /*0930*/ 	.short	0x010a
        /*0932*/ 	.byte	0x3f
	.zero		1


	//   ....[70]....
        /*0934*/ 	.word	0x00016340
        /*0938*/ 	.word	0x00000005
        /*093c*/ 	.word	0x00028830
        /*0940*/ 	.short	0x010a
        /*0942*/ 	.byte	0x3f
	.zero		1


	//   ....[71]....
        /*0944*/ 	.word	0x000163a0
        /*0948*/ 	.word	0x00000005
        /*094c*/ 	.word	0x00028850
        /*0950*/ 	.short	0x010a
        /*0952*/ 	.byte	0x3f
	.zero		1


	//   ....[72]....
        /*0954*/ 	.word	0x00016400
        /*0958*/ 	.word	0x00000008
        /*095c*/ 	.word	0x00028850
        /*0960*/ 	.short	0x010a
        /*0962*/ 	.byte	0x3f
	.zero		1


	//   ....[73]....
        /*0964*/ 	.word	0x00016550
        /*0968*/ 	.word	0x00000003
        /*096c*/ 	.word	0x00028840
        /*0970*/ 	.short	0x010a
        /*0972*/ 	.byte	0x3f
	.zero		1


	//   ....[74]....
        /*0974*/ 	.word	0x00016ff0
        /*0978*/ 	.word	0x00000011
        /*097c*/ 	.word	0x00028820
        /*0980*/ 	.short	0x010a
        /*0982*/ 	.byte	0x3f
	.zero		1


	//   ....[75]....
        /*0984*/ 	.word	0x00017040
        /*0988*/ 	.word	0x00000007
        /*098c*/ 	.word	0x00028840
        /*0990*/ 	.short	0x010a
        /*0992*/ 	.byte	0x3f
	.zero		1


	//   ....[76]....
        /*0994*/ 	.word	0x00017090
        /*0998*/ 	.word	0x00000007
        /*099c*/ 	.word	0x00000060
        /*09a0*/ 	.short	0x010a
        /*09a2*/ 	.byte	0x3f
	.zero		1


	//   ....[77]....
        /*09a4*/ 	.word	0x000170e0
        /*09a8*/ 	.word	0x00000003
        /*09ac*/ 	.word	0x00028840
        /*09b0*/ 	.short	0x010a
        /*09b2*/ 	.byte	0x3f
	.zero		1


	//   ....[78]....
        /*09b4*/ 	.word	0x00017130
        /*09b8*/ 	.word	0x00000002
        /*09bc*/ 	.word	0x00000060
        /*09c0*/ 	.short	0x010a
        /*09c2*/ 	.byte	0x3f
	.zero		1


	//   ....[79]....
        /*09c4*/ 	.word	0x00017180
        /*09c8*/ 	.word	0x00000002
        /*09cc*/ 	.word	0x00028840
        /*09d0*/ 	.short	0x010a
        /*09d2*/ 	.byte	0x3f
	.zero		1


	//   ....[80]....
        /*09d4*/ 	.word	0x000171d0
        /*09d8*/ 	.word	0x00000002
        /*09dc*/ 	.word	0x00000060
        /*09e0*/ 	.short	0x010a
        /*09e2*/ 	.byte	0x3f
	.zero		1


	//   ....[81]....
        /*09e4*/ 	.word	0x00017220
        /*09e8*/ 	.word	0x00000003
        /*09ec*/ 	.word	0x00028860
        /*09f0*/ 	.short	0x010a
        /*09f2*/ 	.byte	0x3f
	.zero		1


	//   ....[82]....
        /*09f4*/ 	.word	0x00017310
        /*09f8*/ 	.word	0x00000000
        /*09fc*/ 	.word	0x00028820
        /*0a00*/ 	.short	0x010a
        /*0a02*/ 	.byte	0x3f
	.zero		1


	//   ....[83]....
        /*0a04*/ 	.word	0x000174b0
        /*0a08*/ 	.word	0x00000006
        /*0a0c*/ 	.word	0x00000000
        /*0a10*/ 	.short	0x010a
        /*0a12*/ 	.byte	0x3f
	.zero		1


	//   ....[84]....
        /*0a14*/ 	.word	0x00017500
        /*0a18*/ 	.word	0x00000003
        /*0a1c*/ 	.word	0x00000000
        /*0a20*/ 	.short	0x010a
        /*0a22*/ 	.byte	0x3f
	.zero		1


	//   ....[85]....
        /*0a24*/ 	.word	0x00017550
        /*0a28*/ 	.word	0x00000012
        /*0a2c*/ 	.word	0x00000000
        /*0a30*/ 	.short	0x010a
        /*0a32*/ 	.byte	0x3f
	.zero		1


	//----- nvinfo : EIATTR_NUM_MBARRIERS
	.align		4
.L_1063:
        /*0a34*/ 	.byte	0x03, 0x38
        /*0a36*/ 	.short	0x0016


	//----- nvinfo : EIATTR_EXIT_INSTR_OFFSETS
	.align		4
        /*0a38*/ 	.byte	0x04, 0x1c
        /*0a3a*/ 	.short	(.L_1065 - .L_1064)


	//   ....[0]....
.L_1064:
        /*0a3c*/ 	.word	0x00000a40


	//   ....[1]....
        /*0a40*/ 	.word	0x00011780


	//   ....[2]....
        /*0a44*/ 	.word	0x000160f0


	//----- nvinfo : EIATTR_MAX_THREADS
	.align		4
.L_1065:
        /*0a48*/ 	.byte	0x04, 0x05
        /*0a4a*/ 	.short	(.L_1067 - .L_1066)
.L_1066:
        /*0a4c*/ 	.word	0x00000180
        /*0a50*/ 	.word	0x00000001
        /*0a54*/ 	.word	0x00000001


	//----- nvinfo : EIATTR_CRS_STACK_SIZE
	.align		4
.L_1067:
        /*0a58*/ 	.byte	0x04, 0x1e
        /*0a5a*/ 	.short	(.L_1069 - .L_1068)
.L_1068:
        /*0a5c*/ 	.word	0x00000000


	//----- nvinfo : EIATTR_CBANK_PARAM_SIZE
	.align		4
.L_1069:
        /*0a60*/ 	.byte	0x03, 0x19
        /*0a62*/ 	.short	0x0af0


	//----- nvinfo : EIATTR_PARAM_CBANK
	.align		4
        /*0a64*/ 	.byte	0x04, 0x0a
        /*0a66*/ 	.short	(.L_1071 - .L_1070)
	.align		4
.L_1070:
        /*0a68*/ 	.word	index@(.nv.constant0._ZN7cutlass13device_kernelIN5flash11enable_sm90INS1_16FlashAttnFwdSm90INS1_25CollectiveMainloopFwdSm90ILi2EN4cute5tupleIJNS5_1CILi1EEES8_S8_EEENS6_IJNS7_ILi128EEESA_SA_EEELi128ENS_10bfloat16_tEfNS_4arch4Sm90ELb0ELb1ELb1ELb0ELb0ELb0ELb0ELb1ELb1ELb1ELb0ELb0EEENS1_21CollectiveEpilogueFwdISB_S9_SC_SE_Li256ELb0ELb1ELb0ELb0EEENS1_30DynamicPersistentTileSchedulerILi256ELi128ELb0ELb1ELb1EEEEEEEEEvNT_6ParamsE)
        /*0a6c*/ 	.short	0x0210
        /*0a6e*/ 	.short	0x0af0


	//----- nvinfo : EIATTR_SW_WAR
	.align		4
.L_1071:
        /*0a70*/ 	.byte	0x04, 0x36
        /*0a72*/ 	.short	(.L_1073 - .L_1072)
.L_1072:
        /*0a74*/ 	.word	0x00000008
.L_1073:


//--------------------- .nv.info._ZN7cutlass13device_kernelIN5flash11enable_sm90INS1_16FlashAttnFwdSm90INS1_25CollectiveMainloopFwdSm90ILi2EN4cute5tupleIJNS5_1CILi1EEES8_S8_EEENS6_IJNS7_ILi128EEESA_SA_EEELi128ENS_10bfloat16_tEfNS_4arch4Sm90ELb0ELb1ELb1ELb1ELb0ELb0ELb0ELb1ELb1ELb1ELb0ELb0EEENS1_21CollectiveEpilogueFwdISB_S9_SC_SE_Li256ELb1ELb1ELb0ELb0EEENS1_36VarlenDynamicPersistentTileSchedulerILi128ELi128ELi256ELi128ELb0ELb1ELb1ELb1ELb0ELb1EEEEEEEEEvNT_6ParamsE --------------------------
	.section	.nv.info._ZN7cutlass13device_kernelIN5flash11enable_sm90INS1_16FlashAttnFwdSm90INS1_25CollectiveMainloopFwdSm90ILi2EN4cute5tupleIJNS5_1CILi1EEES8_S8_EEENS6_IJNS7_ILi128EEESA_SA_EEELi128ENS_10bfloat16_tEfNS_4arch4Sm90ELb0ELb1ELb1ELb1ELb0ELb0ELb0ELb1ELb1ELb1ELb0ELb0EEENS1_21CollectiveEpilogueFwdISB_S9_SC_SE_Li256ELb1ELb1ELb0ELb0EEENS1_36VarlenDynamicPersistentTileSchedulerILi128ELi128ELi256ELi128ELb0ELb1ELb1ELb1ELb0ELb1EEEEEEEEEvNT_6ParamsE,"",@"SHT_CUDA_INFO"
	.sectionflags	@""
	.align	4


	//----- nvinfo : EIATTR_CUDA_API_VERSION
	.align		4
        /*0000*/ 	.byte	0x04, 0x37
        /*0002*/ 	.short	(.L_1075 - .L_1074)
.L_1074:
        /*0004*/ 	.word	0x00000082


	//----- nvinfo : EIATTR_KPARAM_INFO
	.align		4
.L_1075:
        /*0008*/ 	.byte	0x04, 0x17
        /*000a*/ 	.short	(.L_1077 - .L_1076)
.L_1076:
        /*000c*/ 	.word	0x00000000
        /*0010*/ 	.short	0x0000
        /*0012*/ 	.short	0x0070
        /*0014*/ 	.byte	0x00, 0xf0, 0x01, 0x2a


	//----- nvinfo : EIATTR_SPARSE_MMA_MASK
	.align		4
.L_1077:
        /*0018*/ 	.byte	0x03, 0x50
        /*001a*/ 	.short	0x0000


	//----- nvinfo : EIATTR_MAXREG_COUNT
	.align		4
        /*001c*/ 	.byte	0x03, 0x1b
        /*001e*/ 	.short	0x00a8


	//----- nvinfo : EIATTR_NUM_BARRIERS
	.align		4
        /*0020*/ 	.byte	0x02, 0x4c
        /*0022*/ 	.byte	0x10
	.zero		1


	//----- nvinfo : EIATTR_EXTERNS
	.align		4
        /*0024*/ 	.byte	0x04, 0x0f
        /*0026*/ 	.short	(.L_1079 - .L_1078)


	//   ....[0]....
	.align		4
.L_1078:
        /*0028*/ 	.word	index@(__assertfail)


	//----- nvinfo : EIATTR_ANNOTATIONS
	.align		4
.L_1079:
        /*002c*/ 	.byte	0x04, 0x55
        /*002e*/ 	.short	(.L_1081 - .L_1080)


	//   ....[0]....
.L_1080:
        /* <DEDUP_REMOVED lines=62> */


	//----- nvinfo : EIATTR_MERCURY_ISA_VERSION
	.align		4
.L_1081:
        /*03f8*/ 	.byte	0x03, 0x5f
        /*03fa*/ 	.short	0x0101


	//----- nvinfo : EIATTR_UNUSED_LOAD_BYTE_OFFSET
	.align		4
        /*03fc*/ 	.byte	0x04, 0x44
        /*03fe*/ 	.short	(.L_1083 - .L_1082)


	//   ....[0]....
.L_1082:
        /*0400*/ 	.word	0x00000a40
        /*0404*/ 	.word	0x0000fff0


	//   ....[1]....
        /*0408*/ 	.word	0x0000fc90
        /*040c*/ 	.word	0x0000fff0


	//----- nvinfo : EIATTR_INT_WARP_WIDE_INSTR_OFFSETS
	.align		4
.L_1083:
        /*0410*/ 	.byte	0x04, 0x31
        /*0412*/ 	.short	(.L_1085 - .L_1084)


	//   ....[0]....
.L_1084:
        /*0414*/ 	.word	0x00000130


	//   ....[1]....
        /*0418*/ 	.word	0x00000170


	//   ....[2]....
        /*041c*/ 	.word	0x000001e0


	//   ....[3]....
        /*0420*/ 	.word	0x000133c0


	//   ....[4]....
        /*0424*/ 	.word	0x00013450


	//   ....[5]....
        /*0428*/ 	.word	0x00016bf0


	//   ....[6]....
        /*042c*/ 	.word	0x00016c80


	//----- nvinfo : EIATTR_COOP_GROUP_MASK_REGIDS
	.align		4
.L_1085:
        /*0430*/ 	.byte	0x04, 0x29
        /*0432*/ 	.short	(.L_1087 - .L_1086)


	//   ....[0]....
.L_1086:
        /*0434*/ 	.word	0xffffffff


	//   ....[1]....
        /*0438*/ 	.word	0xffffffff


	//   ....[2]....
        /*043c*/ 	.word	0xffffffff


	//   ....[3]....
        /*0440*/ 	.word	0xffffffff


	//   ....[4]....
        /*0444*/ 	.word	0xffffffff


	//   ....[5]....
        /*0448*/ 	.word	0xffffffff


	//   ....[6]....
        /*044c*/ 	.word	0xffffffff


	//   ....[7]....
        /*0450*/ 	.word	0xffffffff


	//   ....[8]....
        /*0454*/ 	.word	0xffffffff


	//   ....[9]....
        /*0458*/ 	.word	0xffffffff


	//   ....[10]....
        /*045c*/ 	.word	0xffffffff


	//   ....[11]....
        /*0460*/ 	.word	0xffffffff


	//   ....[12]....
        /*0464*/ 	.word	0xffffffff


	//   ....[13]....
        /*0468*/ 	.word	0xffffffff


	//   ....[14]....
        /*046c*/ 	.word	0xffffffff


	//   ....[15]....
        /*0470*/ 	.word	0xffffffff


	//   ....[16]....
        /*0474*/ 	.word	0xffffffff


	//   ....[17]....
        /*0478*/ 	.word	0xffffffff


	//   ....[18]....
        /*047c*/ 	.word	0xffffffff


	//   ....[19]....
        /*0480*/ 	.word	0xffffffff


	//   ....[20]....
        /*0484*/ 	.word	0xffffffff


	//   ....[21]....
        /*0488*/ 	.word	0xffffffff


	//   ....[22]....
        /*048c*/ 	.word	0xffffffff


	//   ....[23]....
        /*0490*/ 	.word	0xffffffff


	//   ....[24]....
        /*0494*/ 	.word	0xffffffff


	//   ....[25]....
        /*0498*/ 	.word	0xffffffff


	//   ....[26]....
        /*049c*/ 	.word	0xffffffff


	//   ....[27]....
        /*04a0*/ 	.word	0xffffffff


	//   ....[28]....
        /*04a4*/ 	.word	0xffffffff


	//   ....[29]....
        /*04a8*/ 	.word	0xffffffff


	//   ....[30]....
        /*04ac*/ 	.word	0xffffffff


	//   ....[31]....
        /*04b0*/ 	.word	0xffffffff


	//   ....[32]....
        /*04b4*/ 	.word	0xffffffff


	//   ....[33]....
        /*04b8*/ 	.word	0xffffffff


	//   ....[34]....
        /*04bc*/ 	.word	0xffffffff


	//   ....[35]....
        /*04c0*/ 	.word	0xffffffff


	//   ....[36]....
        /*04c4*/ 	.word	0xffffffff


	//   ....[37]....
        /*04c8*/ 	.word	0xffffffff


	//   ....[38]....
        /*04cc*/ 	.word	0xffffffff


	//   ....[39]....
        /*04d0*/ 	.word	0xffffffff


	//   ....[40]....
        /*04d4*/ 	.word	0xffffffff


	//   ....[41]....
        /*04d8*/ 	.word	0xffffffff


	//   ....[42]....
        /*04dc*/ 	.word	0xffffffff


	//   ....[43]....
        /*04e0*/ 	.word	0xffffffff


	//   ....[44]....
        /*04e4*/ 	.word	0xffffffff


	//   ....[45]....
        /*04e8*/ 	.word	0xffffffff


	//   ....[46]....
        /*04ec*/ 	.word	0xffffffff


	//   ....[47]....
        /*04f0*/ 	.word	0xffffffff


	//   ....[48]....
        /*04f4*/ 	.word	0xffffffff


	//   ....[49]....
        /*04f8*/ 	.word	0xffffffff


	//   ....[50]....
        /*04fc*/ 	.word	0xffffffff


	//   ....[51]....
        /*0500*/ 	.word	0xffffffff


	//   ....[52]....
        /*0504*/ 	.word	0xffffffff


	//   ....[53]....
        /*0508*/ 	.word	0xffffffff


	//   ....[54]....
        /*050c*/ 	.word	0xffffffff


	//   ....[55]....
        /*0510*/ 	.word	0xffffffff


	//   ....[56]....
        /*0514*/ 	.word	0xffffffff


	//   ....[57]....
        /*0518*/ 	.word	0xffffffff


	//   ....[58]....
        /*051c*/ 	.word	0xffffffff


	//   ....[59]....
        /*0520*/ 	.word	0xffffffff


	//   ....[60]....
        /*0524*/ 	.word	0xffffffff


	//   ....[61]....
        /*0528*/ 	.word	0xffffffff


	//   ....[62]....
        /*052c*/ 	.word	0xffffffff


	//   ....[63]....
        /*0530*/ 	.word	0xffffffff


	//   ....[64]....
        /*0534*/ 	.word	0xffffffff


	//   ....[65]....
        /*0538*/ 	.word	0xffffffff


	//   ....[66]....
        /*053c*/ 	.word	0xffffffff


	//   ....[67]....
        /*0540*/ 	.word	0xffffffff


	//   ....[68]....
        /*0544*/ 	.word	0xffffffff


	//   ....[69]....
        /*0548*/ 	.word	0xffffffff


	//   ....[70]....
        /*054c*/ 	.word	0xffffffff


	//   ....[71]....
        /*0550*/ 	.word	0xffffffff


	//   ....[72]....
        /*0554*/ 	.word	0xffffffff


	//   ....[73]....
        /*0558*/ 	.word	0xffffffff


	//   ....[74]....
        /*055c*/ 	.word	0xffffffff


	//   ....[75]....
        /*0560*/ 	.word	0xffffffff


	//   ....[76]....
        /*0564*/ 	.word	0xffffffff


	//   ....[77]....
        /*0568*/ 	.word	0xffffffff


	//   ....[78]....
        /*056c*/ 	.word	0xffffffff


	//   ....[79]....
        /*0570*/ 	.word	0xffffffff


	//   ....[80]....
        /*0574*/ 	.word	0xffffffff


	//   ....[81]....
        /*0578*/ 	.word	0xffffffff


	//   ....[82]....
        /*057c*/ 	.word	0xffffffff


	//   ....[83]....
        /*0580*/ 	.word	0xffffffff


	//   ....[84]....
        /*0584*/ 	.word	0xffffffff


	//   ....[85]....
        /*0588*/ 	.word	0xffffffff


	//   ....[86]....
        /*058c*/ 	.word	0xffffffff


	//   ....[87]....
        /*0590*/ 	.word	0xffffffff


	//   ....[88]....
        /*0594*/ 	.word	0xffffffff


	//   ....[89]....
        /*0598*/ 	.word	0xffffffff


	//   ....[90]....
        /*059c*/ 	.word	0xffffffff


	//   ....[91]....
        /*05a0*/ 	.word	0xffffffff


	//   ....[92]....
        /*05a4*/ 	.word	0xffffffff


	//   ....[93]....
        /*05a8*/ 	.word	0xffffffff


	//   ....[94]....
        /*05ac*/ 	.word	0xffffffff


	//   ....[95]....
        /*05b0*/ 	.word	0xffffffff


	//   ....[96]....
        /*05b4*/ 	.word	0xffffffff


	//   ....[97]....
        /*05b8*/ 	.word	0xffffffff


	//   ....[98]....
        /*05bc*/ 	.word	0xffffffff


	//   ....[99]....
        /*05c0*/ 	.word	0xffffffff


	//   ....[100]....
        /*05c4*/ 	.word	0xffffffff


	//   ....[101]....
        /*05c8*/ 	.word	0xffffffff


	//   ....[102]....
        /*05cc*/ 	.word	0xffffffff


	//   ....[103]....
        /*05d0*/ 	.word	0xffffffff


	//   ....[104]....
        /*05d4*/ 	.word	0xffffffff


	//   ....[105]....
        /*05d8*/ 	.word	0x0500000f


	//   ....[106]....
        /*05dc*/ 	.word	0x0500000f


	//   ....[107]....
        /*05e0*/ 	.word	0x0500000f


	//   ....[108]....
        /*05e4*/ 	.word	0x0500000f


	//   ....[109]....
        /*05e8*/ 	.word	0x0500000f


	//   ....[110]....
        /*05ec*/ 	.word	0x0500000f


	//   ....[111]....
        /*05f0*/ 	.word	0x0500000f


	//   ....[112]....
        /*05f4*/ 	.word	0x0500000f


	//   ....[113]....
        /*05f8*/ 	.word	0x0500000f


	//   ....[114]....
        /*05fc*/ 	.word	0x0500000f


	//   ....[115]....
        /*0600*/ 	.word	0x0500000f


	//   ....[116]....
        /*0604*/ 	.word	0x0500000f


	//   ....[117]....
        /*0608*/ 	.word	0x0500000f


	//   ....[118]....
        /*060c*/ 	.word	0x0500000f


	//   ....[119]....
        /*0610*/ 	.word	0x0500000f


	//   ....[120]....
        /*0614*/ 	.word	0x0500000f


	//   ....[121]....
        /*0618*/ 	.word	0x0500000f


	//   ....[122]....
        /*061c*/ 	.word	0x0500000f


	//   ....[123]....
        /*0620*/ 	.word	0x0500000f


	//   ....[124]....
        /*0624*/ 	.word	0x0500000f


	//   ....[125]....
        /*0628*/ 	.word	0x0500000f


	//   ....[126]....
        /*062c*/ 	.word	0x0500000f


	//   ....[127]....
        /*0630*/ 	.word	0x0500000f


	//   ....[128]....
        /*0634*/ 	.word	0x0500000f


	//   ....[129]....
        /*0638*/ 	.word	0x0500000f


	//   ....[130]....
        /*063c*/ 	.word	0x0500000f


	//   ....[131]....
        /*0640*/ 	.word	0x0500000f


	//   ....[132]....
        /*0644*/ 	.word	0x0500000f


	//   ....[133]....
        /*0648*/ 	.word	0x0500000f


	//   ....[134]....
        /*064c*/ 	.word	0x0500000f


	//   ....[135]....
        /*0650*/ 	.word	0x0500000f


	//   ....[136]....
        /*0654*/ 	.word	0x0500000f


	//   ....[137]....
        /*0658*/ 	.word	0x0500000f


	//   ....[138]....
        /*065c*/ 	.word	0x0500000f


	//   ....[139]....
        /*0660*/ 	.word	0x0500000f


	//----- nvinfo : EIATTR_COOP_GROUP_INSTR_OFFSETS
	.align		4
.L_1087:
        /*0664*/ 	.byte	0x04, 0x28
        /*0666*/ 	.short	(.L_1089 - .L_1088)


	//   ....[0]....
.L_1088:
        /*0668*/ 	.word	0x00000070


	//   ....[1]....
        /*066c*/ 	.word	0x00000140


	//   ....[2]....
        /*0670*/ 	.word	0x00000190


	//   ....[3]....
        /*0674*/ 	.word	0x000003c0


	//   ....[4]....
        /*0678*/ 	.word	0x00000520


	//   ....[5]....
        /*067c*/ 	.word	0x00000640


	//   ....[6]....
        /*0680*/ 	.word	0x000007a0


	//   ....[7]....
        /*0684*/ 	.word	0x00001960


	//   ....[8]....
        /*0688*/ 	.word	0x000023b0


	//   ....[9]....
        /*068c*/ 	.word	0x000030d0


	//   ....[10]....
        /*0690*/ 	.word	0x00004110


	//   ....[11]....
        /*0694*/ 	.word	0x00004140


	//   ....[12]....
        /*0698*/ 	.word	0x00004840


	//   ....[13]....
        /*069c*/ 	.word	0x000048b0


	//   ....[14]....
        /*06a0*/ 	.word	0x000066f0


	//   ....[15]....
        /*06a4*/ 	.word	0x00006910


	//   ....[16]....
        /*06a8*/ 	.word	0x000073e0


	//   ....[17]....
        /*06ac*/ 	.word	0x00007400


	//   ....[18]....
        /*06b0*/ 	.word	0x00007f30


	//   ....[19]....
        /*06b4*/ 	.word	0x00007fd0


	//   ....[20]....
        /*06b8*/ 	.word	0x0000a3c0


	//   ....[21]....
        /*06bc*/ 	.word	0x0000a3f0


	//   ....[22]....
        /*06c0*/ 	.word	0x0000a6d0


	//   ....[23]....
        /*06c4*/ 	.word	0x0000a750


	//   ....[24]....
        /*06c8*/ 	.word	0x0000ca20


	//   ....[25]....
        /*06cc*/ 	.word	0x0000cc90


	//   ....[26]....
        /*06d0*/ 	.word	0x0000d760


	//   ....[27]....
        /*06d4*/ 	.word	0x0000d780


	//   ....[28]....
        /*06d8*/ 	.word	0x0000e280


	//   ....[29]....
        /*06dc*/ 	.word	0x0000e320


	//   ....[30]....
        /*06e0*/ 	.word	0x0000f360


	//   ....[31]....
        /*06e4*/ 	.word	0x0000f3a0


	//   ....[32]....
        /*06e8*/ 	.word	0x0000f480


	//   ....[33]....
        /*06ec*/ 	.word	0x0000f4a0


	//   ....[34]....
        /*06f0*/ 	.word	0x000107b0


	//   ....[35]....
        /*06f4*/ 	.word	0x000107f0


	//   ....[36]....
        /*06f8*/ 	.word	0x00010830


	//   ....[37]....
        /*06fc*/ 	.word	0x00010870


	//   ....[38]....
        /*0700*/ 	.word	0x00010df0


	//   ....[39]....
        /*0704*/ 	.word	0x00010e30


	//   ....[40]....
        /*0708*/ 	.word	0x00010ef0


	//   ....[41]....
        /*070c*/ 	.word	0x00010f10


	//   ....[42]....
        /*0710*/ 	.word	0x00010fd0


	//   ....[43]....
        /*0714*/ 	.word	0x00010ff0


	//   ....[44]....
        /*0718*/ 	.word	0x000110c0


	//   ....[45]....
        /*071c*/ 	.word	0x000110e0


	//   ....[46]....
        /*0720*/ 	.word	0x000119b0


	//   ....[47]....
        /*0724*/ 	.word	0x000119d0


	//   ....[48]....
        /*0728*/ 	.word	0x00011a90


	//   ....[49]....
        /*072c*/ 	.word	0x00011ab0


	//   ....[50]....
        /*0730*/ 	.word	0x00011b70


	//   ....[51]....
        /*0734*/ 	.word	0x00011b90


	//   ....[52]....
        /*0738*/ 	.word	0x00011c60


	//   ....[53]....
        /*073c*/ 	.word	0x00011c80


	//   ....[54]....
        /*0740*/ 	.word	0x00011de0


	//   ....[55]....
        /*0744*/ 	.word	0x00011fc0


	//   ....[56]....
        /*0748*/ 	.word	0x00011ff0


	//   ....[57]....
        /*074c*/ 	.word	0x00012020


	//   ....[58]....
        /*0750*/ 	.word	0x00012050


	//   ....[59]....
        /*0754*/ 	.word	0x00012080


	//   ....[60]....
        /*0758*/ 	.word	0x000120b0


	//   ....[61]....
        /*075c*/ 	.word	0x00012220


	//   ....[62]....
        /*0760*/ 	.word	0x00012250


	//   ....[63]....
        /*0764*/ 	.word	0x00012280


	//   ....[64]....
        /*0768*/ 	.word	0x000122b0


	//   ....[65]....
        /*076c*/ 	.word	0x000122e0


	//   ....[66]....
        /*0770*/ 	.word	0x00012310


	//   ....[67]....
        /*0774*/ 	.word	0x000123b0


	//   ....[68]....
        /*0778*/ 	.word	0x00012410


	//   ....[69]....
        /*077c*/ 	.word	0x000124a0


	//   ....[70]....
        /*0780*/ 	.word	0x00013980


	//   ....[71]....
        /*0784*/ 	.word	0x00014550


	//   ....[72]....
        /*0788*/ 	.word	0x00014570


	//   ....[73]....
        /*078c*/ 	.word	0x000145b0


	//   ....[74]....
        /*0790*/ 	.word	0x000145c0


	//   ....[75]....
        /*0794*/ 	.word	0x000146d0


	//   ....[76]....
        /*0798*/ 	.word	0x000146e0


	//   ....[77]....
        /*079c*/ 	.word	0x00014770


	//   ....[78]....
        /*07a0*/ 	.word	0x00014780


	//   ....[79]....
        /*07a4*/ 	.word	0x00014810


	//   ....[80]....
        /*07a8*/ 	.word	0x00014820


	//   ....[81]....
        /*07ac*/ 	.word	0x000148b0


	//   ....[82]....
        /*07b0*/ 	.word	0x000148c0


	//   ....[83]....
        /*07b4*/ 	.word	0x00014950


	//   ....[84]....
        /*07b8*/ 	.word	0x00014960


	//   ....[85]....
        /*07bc*/ 	.word	0x000149b0


	//   ....[86]....
        /*07c0*/ 	.word	0x000149e0


	//   ....[87]....
        /*07c4*/ 	.word	0x000172f0


	//   ....[88]....
        /*07c8*/ 	.word	0x00017350


	//   ....[89]....
        /*07cc*/ 	.word	0x00017380


	//   ....[90]....
        /*07d0*/ 	.word	0x00017390


	//   ....[91]....
        /*07d4*/ 	.word	0x000173c0


	//   ....[92]....
        /*07d8*/ 	.word	0x000173f0


	//   ....[93]....
        /*07dc*/ 	.word	0x00017420


	//   ....[94]....
        /*07e0*/ 	.word	0x00017450


	//   ....[95]....
        /*07e4*/ 	.word	0x000175d0


	//   ....[96]....
        /*07e8*/ 	.word	0x00017600


	//   ....[97]....
        /*07ec*/ 	.word	0x00017630


	//   ....[98]....
        /*07f0*/ 	.word	0x00017660


	//   ....[99]....
        /*07f4*/ 	.word	0x00017690


	//   ....[100]....
        /*07f8*/ 	.word	0x000176c0


	//   ....[101]....
        /*07fc*/ 	.word	0x00017780


	//   ....[102]....
        /*0800*/ 	.word	0x000177a0


	//   ....[103]....
        /*0804*/ 	.word	0x00017810


	//   ....[104]....
        /*0808*/ 	.word	0x00017ed0


	//   ....[105]....
        /*080c*/ 	.word	0x00018560


	//   ....[106]....
        /*0810*/ 	.word	0x00018730


	//   ....[107]....
        /*0814*/ 	.word	0x00018780


	//   ....[108]....
        /*0818*/ 	.word	0x000187e0


	//   ....[109]....
        /*081c*/ 	.word	0x00018880


	//   ....[110]....
        /*0820*/ 	.word	0x00018940


	//   ....[111]....
        /*0824*/ 	.word	0x00018a50


	//   ....[112]....
        /*0828*/ 	.word	0x00018ab0


	//   ....[113]....
        /*082c*/ 	.word	0x00018bb0


	//   ....[114]....
        /*0830*/ 	.word	0x00018c10


	//   ....[115]....
        /*0834*/ 	.word	0x00018d10


	//   ....[116]....
        /*0838*/ 	.word	0x00018d70


	//   ....[117]....
        /*083c*/ 	.word	0x00018e70


	//   ....[118]....
        /*0840*/ 	.word	0x00018ed0


	//   ....[119]....
        /*0844*/ 	.word	0x00018fb0


	//   ....[120]....
        /*0848*/ 	.word	0x00019030


	//   ....[121]....
        /*084c*/ 	.word	0x00019110


	//   ....[122]....
        /*0850*/ 	.word	0x00019440


	//   ....[123]....
        /*0854*/ 	.word	0x000194e0


	//   ....[124]....
        /*0858*/ 	.word	0x00019600


	//   ....[125]....
        /*085c*/ 	.word	0x00019670


	//   ....[126]....
        /*0860*/ 	.word	0x000196e0


	//   ....[127]....
        /*0864*/ 	.word	0x00019750


	//   ....[128]....
        /*0868*/ 	.word	0x000197c0


	//   ....[129]....
        /*086c*/ 	.word	0x00019840


	//   ....[130]....
        /*0870*/ 	.word	0x000198d0


	//   ....[131]....
        /*0874*/ 	.word	0x00019970


	//   ....[132]....
        /*0878*/ 	.word	0x000199e0


	//   ....[133]....
        /*087c*/ 	.word	0x00019a50


	//   ....[134]....
        /*0880*/ 	.word	0x00019ac0


	//   ....[135]....
        /*0884*/ 	.word	0x00019b40


	//   ....[136]....
        /*0888*/ 	.word	0x00019bb0


	//   ....[137]....
        /*088c*/ 	.word	0x00019c50


	//   ....[138]....
        /*0890*/ 	.word	0x00019ce0


	//   ....[139]....
        /*0894*/ 	.word	0x00019e10


	//----- nvinfo : EIATTR_REG_RECONFIG
	.align		4
.L_1089:
        /*0898*/ 	.byte	0x01, 0x54
	.zero		2


	//----- nvinfo : EIATTR_SYSCALL_OFFSETS
	.align		4
        /*089c*/ 	.byte	0x04, 0x46
        /*089e*/ 	.short	(.L_1091 - .L_1090)


	//   ....[0]....
.L_1090:
        /*08a0*/ 	.word	0x00001b40


	//   ....[1]....
        /*08a4*/ 	.word	0x000135c0


	//   ....[2]....
        /*08a8*/ 	.word	0x00013710


	//   ....[3]....
        /*08ac*/ 	.word	0x00013800


	//   ....[4]....
        /*08b0*/ 	.word	0x000140c0


	//----- nvinfo : EIATTR_MBARRIER_INSTR_OFFSETS
	.align		4
.L_1091:
        /*08b4*/ 	.byte	0x04, 0x39
        /*08b6*/ 	.short	(.L_1093 - .L_1092)


	//   ....[0]....
.L_1092:
        /*08b8*/ 	.word	0x00000270
        /*08bc*/ 	.word	0x000000ff
        /*08c0*/ 	.word	0x00028800
        /*08c4*/ 	.short	0x0100
        /*08c6*/ 	.byte	0x08
	.zero		1


	//   ....[1]....
        /*08c8*/ 	.word	0x00000280
        /*08cc*/ 	.word	0x000000ff
        /*08d0*/ 	.word	0x00028820
        /*08d4*/ 	.short	0x0100
        /*08d6*/ 	.byte	0x08
	.zero		1


	//   ....[2]....
        /*08d8*/ 	.word	0x00000370
        /*08dc*/ 	.word	0x000000ff
        /*08e0*/ 	.word	0x00028830
        /*08e4*/ 	.short	0x0100
        /*08e6*/ 	.byte	0x08
	.zero		1


	//   ....[3]....
        /*08e8*/ 	.word	0x00000380
        /*08ec*/ 	.word	0x000000ff
        /*08f0*/ 	.word	0x00028840
        /*08f4*/ 	.short	0x0100
        /*08f6*/ 	.byte	0x08
	.zero		1


	//   ....[4]....
        /*08f8*/ 	.word	0x00000390
        /*08fc*/ 	.word	0x000000ff
        /*0900*/ 	.word	0x00028838
        /*0904*/ 	.short	0x0100
        /*0906*/ 	.byte	0x08
	.zero		1


	//   ....[5]....
        /*0908*/ 	.word	0x000003a0
        /*090c*/ 	.word	0x000000ff
        /*0910*/ 	.word	0x00028848
        /*0914*/ 	.short	0x0100
        /*0916*/ 	.byte	0x08
	.zero		1


	//   ....[6]....
        /*0918*/ 	.word	0x000004d0
        /*091c*/ 	.word	0x000000ff
        /*0920*/ 	.word	0x00028850
        /*0924*/ 	.short	0x0100
        /*0926*/ 	.byte	0x08
	.zero		1


	//   ....[7]....
        /*0928*/ 	.word	0x000004e0
        /*092c*/ 	.word	0x000000ff
        /*0930*/ 	.word	0x00028860
        /*0934*/ 	.short	0x0100
        /*0936*/ 	.byte	0x08
	.zero		1


	//   ....[8]....
        /*0938*/ 	.word	0x000004f0
        /*093c*/ 	.word	0x000000ff
        /*0940*/ 	.word	0x00028858
        /*0944*/ 	.short	0x0100
        /*0946*/ 	.byte	0x08
	.zero		1


	//   ....[9]....
        /*0948*/ 	.word	0x00000500
        /*094c*/ 	.word	0x000000ff
        /*0950*/ 	.word	0x00028868
        /*0954*/ 	.short	0x0100
        /*0956*/ 	.byte	0x08
	.zero		1


	//   ....[10]....
        /*0958*/ 	.word	0x000005f0
        /*095c*/ 	.word	0x000000ff
        /*0960*/ 	.word	0x00028870
        /*0964*/ 	.short	0x0100
        /*0966*/ 	.byte	0x06
	.zero		1


	//   ....[11]....
        /*0968*/ 	.word	0x00000600
        /*096c*/ 	.word	0x000000ff
        /*0970*/ 	.word	0x00028880
        /*0974*/ 	.short	0x0100
        /*0976*/ 	.byte	0x06
	.zero		1


	//   ....[12]....
        /*0978*/ 	.word	0x00000610
        /*097c*/ 	.word	0x000000ff
        /*0980*/ 	.word	0x00028878
        /*0984*/ 	.short	0x0100
        /*0986*/ 	.byte	0x06
	.zero		1


	//   ....[13]....
        /*0988*/ 	.word	0x00000620
        /*098c*/ 	.word	0x000000ff
        /*0990*/ 	.word	0x00028888
        /*0994*/ 	.short	0x0100
        /*0996*/ 	.byte	0x06
	.zero		1


	//   ....[14]....
        /*0998*/ 	.word	0x00000750
        /*099c*/ 	.word	0x000000ff
        /*09a0*/ 	.word	0x00028890
        /*09a4*/ 	.short	0x0100
        /*09a6*/ 	.byte	0x08
	.zero		1


	//   ....[15]....
        /*09a8*/ 	.word	0x00000760
        /*09ac*/ 	.word	0x000000ff
        /*09b0*/ 	.word	0x000288a0
        /*09b4*/ 	.short	0x0100
        /*09b6*/ 	.byte	0x08
	.zero		1


	//   ....[16]....
        /*09b8*/ 	.word	0x00000770
        /*09bc*/ 	.word	0x000000ff
        /*09c0*/ 	.word	0x00028898
        /*09c4*/ 	.short	0x0100
        /*09c6*/ 	.byte	0x08
	.zero		1


	//   ....[17]....
        /*09c8*/ 	.word	0x00000780
        /*09cc*/ 	.word	0x000000ff
        /*09d0*/ 	.word	0x000288a8
        /*09d4*/ 	.short	0x0100
        /*09d6*/ 	.byte	0x08
	.zero		1


	//   ....[18]....
        /*09d8*/ 	.word	0x000008b0
        /*09dc*/ 	.word	0x000000ff
        /*09e0*/ 	.word	0x000288b0
        /*09e4*/ 	.short	0x0100
        /*09e6*/ 	.byte	0x08
	.zero		1


	//   ....[19]....
        /*09e8*/ 	.word	0x000008c0
        /*09ec*/ 	.word	0x000000ff
        /*09f0*/ 	.word	0x000288c0
        /*09f4*/ 	.short	0x0100
        /*09f6*/ 	.byte	0x08
	.zero		1


	//   ....[20]....
        /*09f8*/ 	.word	0x000008d0
        /*09fc*/ 	.word	0x000000ff
        /*0a00*/ 	.word	0x000288b8
        /*0a04*/ 	.short	0x0100
        /*0a06*/ 	.byte	0x08
	.zero		1


	//   ....[21]....
        /*0a08*/ 	.word	0x000008e0
        /*0a0c*/ 	.word	0x000000ff
        /*0a10*/ 	.word	0x000288c8
        /*0a14*/ 	.short	0x0100
        /*0a16*/ 	.byte	0x08
	.zero		1


	//   ....[22]....
        /*0a18*/ 	.word	0x00001bc0
        /*0a1c*/ 	.word	0x000000ff
        /*0a20*/ 	.word	0x00028800
        /*0a24*/ 	.short	0x010a
        /*0a26*/ 	.byte	0x29
	.zero		1


	//   ....[23]....
        /*0a28*/ 	.word	0x00001c40
        /*0a2c*/ 	.word	0x00000007
        /*0a30*/ 	.word	0x00028830
        /*0a34*/ 	.short	0x010a
        /*0a36*/ 	.byte	0x3f
	.zero		1


	//   ....[24]....
        /*0a38*/ 	.word	0x00001ca0
        /*0a3c*/ 	.word	0x00000007
        /*0a40*/ 	.word	0x00028830
        /*0a44*/ 	.short	0x010a
        /*0a46*/ 	.byte	0x3f
	.zero		1


	//   ....[25]....
        /*0a48*/ 	.word	0x00002360
        /*0a4c*/ 	.word	0x00000003
        /*0a50*/ 	.word	0x00000000
        /*0a54*/ 	.short	0x0101
        /*0a56*/ 	.byte	0x3f
	.zero		1


	//   ....[26]....
        /*0a58*/ 	.word	0x00005760
        /*0a5c*/ 	.word	0x000000ff
        /*0a60*/ 	.word	0x00028830
        /*0a64*/ 	.short	0x010a
        /*0a66*/ 	.byte	0x06
	.zero		1


	//   ....[27]....
        /*0a68*/ 	.word	0x000057a0
        /*0a6c*/ 	.word	0x000000ff
        /*0a70*/ 	.word	0x00028830
        /*0a74*/ 	.short	0x010a
        /*0a76*/ 	.byte	0x06
	.zero		1


	//   ....[28]....
        /*0a78*/ 	.word	0x00005ac0
        /*0a7c*/ 	.word	0x000000ff
        /*0a80*/ 	.word	0x00028850
        /*0a84*/ 	.short	0x010a
        /*0a86*/ 	.byte	0x06
	.zero		1


	//   ....[29]....
        /*0a88*/ 	.word	0x00005b00
        /*0a8c*/ 	.word	0x000000ff
        /*0a90*/ 	.word	0x00028850
        /*0a94*/ 	.short	0x010a
        /*0a96*/ 	.byte	0x06
	.zero		1


	//   ....[30]....
        /*0a98*/ 	.word	0x00006730
        /*0a9c*/ 	.word	0x00000033
        /*0aa0*/ 	.word	0x00000000
        /*0aa4*/ 	.short	0x0101
        /*0aa6*/ 	.byte	0x3f
	.zero		1


	//   ....[31]....
        /*0aa8*/ 	.word	0x00008480
        /*0aac*/ 	.word	0x0000001c
        /*0ab0*/ 	.word	0x00000000
        /*0ab4*/ 	.short	0x0101
        /*0ab6*/ 	.byte	0x3f
	.zero		1


	//   ....[32]....
        /*0ab8*/ 	.word	0x000092e0
        /*0abc*/ 	.word	0x000000ff
        /*0ac0*/ 	.word	0x00028830
        /*0ac4*/ 	.short	0x010a
        /*0ac6*/ 	.byte	0x06
	.zero		1


	//   ....[33]....
        /*0ac8*/ 	.word	0x00009320
        /*0acc*/ 	.word	0x000000ff
        /*0ad0*/ 	.word	0x00028830
        /*0ad4*/ 	.short	0x010a
        /*0ad6*/ 	.byte	0x06
	.zero		1


	//   ....[34]....
        /*0ad8*/ 	.word	0x00009640
        /*0adc*/ 	.word	0x000000ff
        /*0ae0*/ 	.word	0x00028850
        /*0ae4*/ 	.short	0x010a
        /*0ae6*/ 	.byte	0x06
	.zero		1


	//   ....[35]....
        /*0ae8*/ 	.word	0x00009680
        /*0aec*/ 	.word	0x000000ff
        /*0af0*/ 	.word	0x00028850
        /*0af4*/ 	.short	0x010a
        /*0af6*/ 	.byte	0x06
	.zero		1


	//   ....[36]....
        /*0af8*/ 	.word	0x0000af50
        /*0afc*/ 	.word	0x0000001b
        /*0b00*/ 	.word	0x00000000
        /*0b04*/ 	.short	0x0101
        /*0b06*/ 	.byte	0x3f
	.zero		1


	//   ....[37]....
        /*0b08*/ 	.word	0x0000b000
        /*0b0c*/ 	.word	0x00000023
        /*0b10*/ 	.word	0x00000000
        /*0b14*/ 	.short	0x0101
        /*0b16*/ 	.byte	0x3f
	.zero		1


	//   ....[38]....
        /*0b18*/ 	.word	0x0000bb00
        /*0b1c*/ 	.word	0x000000ff
        /*0b20*/ 	.word	0x00028830
        /*0b24*/ 	.short	0x010a
        /*0b26*/ 	.byte	0x06
	.zero		1


	//   ....[39]....
        /*0b28*/ 	.word	0x0000bb40
        /*0b2c*/ 	.word	0x000000ff
        /*0b30*/ 	.word	0x00028830
        /*0b34*/ 	.short	0x010a
        /*0b36*/ 	.byte	0x06
	.zero		1


	//   ....[40]....
        /*0b38*/ 	.word	0x0000be60
        /*0b3c*/ 	.word	0x000000ff
        /*0b40*/ 	.word	0x00028850
        /*0b44*/ 	.short	0x010a
        /*0b46*/ 	.byte	0x06
	.zero		1


	//   ....[41]....
        /*0b48*/ 	.word	0x0000bea0
        /*0b4c*/ 	.word	0x000000ff
        /*0b50*/ 	.word	0x00028850
        /*0b54*/ 	.short	0x010a
        /*0b56*/ 	.byte	0x06
	.zero		1


	//   ....[42]....
        /*0b58*/ 	.word	0x0000ca90
        /*0b5c*/ 	.word	0x00000036
        /*0b60*/ 	.word	0x00000000
        /*0b64*/ 	.short	0x0101
        /*0b66*/ 	.byte	0x3f
	.zero		1


	//   ....[43]....
        /*0b68*/ 	.word	0x0000e2e0
        /*0b6c*/ 	.word	0x00000022
        /*0b70*/ 	.word	0x00000000
        /*0b74*/ 	.short	0x0101
        /*0b76*/ 	.byte	0x3f
	.zero		1


	//   ....[44]....
        /*0b78*/ 	.word	0x0000f2d0
        /*0b7c*/ 	.word	0x000000ff
        /*0b80*/ 	.word	0x00028850
        /*0b84*/ 	.short	0x010a
        /*0b86*/ 	.byte	0x05
	.zero		1


	//   ....[45]....
        /*0b88*/ 	.word	0x0000f310
        /*0b8c*/ 	.word	0x000000ff
        /*0b90*/ 	.word	0x00028850
        /*0b94*/ 	.short	0x010a
        /*0b96*/ 	.byte	0x05
	.zero		1


	//   ....[46]....
        /*0b98*/ 	.word	0x0000f830
        /*0b9c*/ 	.word	0x00000007
        /*0ba0*/ 	.word	0x00000000
        /*0ba4*/ 	.short	0x0101
        /*0ba6*/ 	.byte	0x3f
	.zero		1


	//   ....[47]....
        /*0ba8*/ 	.word	0x00010e20
        /*0bac*/ 	.word	0x00000003
        /*0bb0*/ 	.word	0x00000000
        /*0bb4*/ 	.short	0x0101
        /*0bb6*/ 	.byte	0x3f
	.zero		1


	//   ....[48]....
        /*0bb8*/ 	.word	0x00013c10
        /*0bbc*/ 	.word	0x00000000
        /*0bc0*/ 	.word	0x00028840
        /*0bc4*/ 	.short	0x010a
        /*0bc6*/ 	.byte	0x3f
	.zero		1


	//   ....[49]....
        /*0bc8*/ 	.word	0x00014ad0
        /*0bcc*/ 	.word	0x00000009
        /*0bd0*/ 	.word	0x00028800
        /*0bd4*/ 	.short	0x0107
        /*0bd6*/ 	.byte	0x3f
	.zero		1


	//   ....[50]....
        /*0bd8*/ 	.word	0x00014be0
        /*0bdc*/ 	.word	0x00000002
        /*0be0*/ 	.word	0x00028800
        /*0be4*/ 	.short	0x0101
        /*0be6*/ 	.byte	0x3f
	.zero		1


	//   ....[51]....
        /*0be8*/ 	.word	0x00014c00
        /*0bec*/ 	.word	0x00000002
        /*0bf0*/ 	.word	0x00028820
        /*0bf4*/ 	.short	0x010a
        /*0bf6*/ 	.byte	0x3f
	.zero		1


	//   ....[52]....
        /*0bf8*/ 	.word	0x00014f80
        /*0bfc*/ 	.word	0x00000003
        /*0c00*/ 	.word	0x00028840
        /*0c04*/ 	.short	0x010a
        /*0c06*/ 	.byte	0x3f
	.zero		1


	//   ....[53]....
        /*0c08*/ 	.word	0x00015340
        /*0c0c*/ 	.word	0x00000003
        /*0c10*/ 	.word	0x00000060
        /*0c14*/ 	.short	0x010a
        /*0c16*/ 	.byte	0x3f
	.zero		1


	//   ....[54]....
        /*0c18*/ 	.word	0x00015a30
        /*0c1c*/ 	.word	0x00000003
        /*0c20*/ 	.word	0x00028840
        /*0c24*/ 	.short	0x010a
        /*0c26*/ 	.byte	0x3f
	.zero		1


	//   ....[55]....
        /*0c28*/ 	.word	0x00015df0
        /*0c2c*/ 	.word	0x00000002
        /*0c30*/ 	.word	0x00000060
        /*0c34*/ 	.short	0x010a
        /*0c36*/ 	.byte	0x3f
	.zero		1


	//   ....[56]....
        /*0c38*/ 	.word	0x00016400
        /*0c3c*/ 	.word	0x00000002
        /*0c40*/ 	.word	0x00028840
        /*0c44*/ 	.short	0x010a
        /*0c46*/ 	.byte	0x3f
	.zero		1


	//   ....[57]....
        /*0c48*/ 	.word	0x000167c0
        /*0c4c*/ 	.word	0x00000002
        /*0c50*/ 	.word	0x00000060
        /*0c54*/ 	.short	0x010a
        /*0c56*/ 	.byte	0x3f
	.zero		1


	//   ....[58]....
        /*0c58*/ 	.word	0x00016d60
        /*0c5c*/ 	.word	0x00000000
        /*0c60*/ 	.word	0x00028860
        /*0c64*/ 	.short	0x010a
        /*0c66*/ 	.byte	0x3f
	.zero		1


	//   ....[59]....
        /*0c68*/ 	.word	0x00017e50
        /*0c6c*/ 	.word	0x00000000
        /*0c70*/ 	.word	0x00028820
        /*0c74*/ 	.short	0x010a
        /*0c76*/ 	.byte	0x3f
	.zero		1


	//   ....[60]....
        /*0c78*/ 	.word	0x00018010
        /*0c7c*/ 	.word	0x00000006
        /*0c80*/ 	.word	0x00000000
        /*0c84*/ 	.short	0x010a
        /*0c86*/ 	.byte	0x3f
	.zero		1


	//   ....[61]....
        /*0c88*/ 	.word	0x00018080
        /*0c8c*/ 	.word	0x00000007
        /*0c90*/ 	.word	0x00000000
        /*0c94*/ 	.short	0x010a
        /*0c96*/ 	.byte	0x3f
	.zero		1


	//   ....[62]....
        /*0c98*/ 	.word	0x000180f0
        /*0c9c*/ 	.word	0x00000004
        /*0ca0*/ 	.word	0x00000000
        /*0ca4*/ 	.short	0x010a
        /*0ca6*/ 	.byte	0x3f
	.zero		1


	//   ....[63]....
        /*0ca8*/ 	.word	0x00018120
        /*0cac*/ 	.word	0x00000003
        /*0cb0*/ 	.word	0x00000000
        /*0cb4*/ 	.short	0x010a
        /*0cb6*/ 	.byte	0x3f
	.zero		1


	//   ....[64]....
        /*0cb8*/ 	.word	0x00018190
        /*0cbc*/ 	.word	0x00000003
        /*0cc0*/ 	.word	0x00028800
        /*0cc4*/ 	.short	0x010a
        /*0cc6*/ 	.byte	0x3f
	.zero		1


	//   ....[65]....
        /*0cc8*/ 	.word	0x000181e0
        /*0ccc*/ 	.word	0x00000007
        /*0cd0*/ 	.word	0x00028830
        /*0cd4*/ 	.short	0x010a
        /*0cd6*/ 	.byte	0x3f
	.zero		1


	//   ....[66]....
        /*0cd8*/ 	.word	0x00018240
        /*0cdc*/ 	.word	0x00000007
        /*0ce0*/ 	.word	0x00028830
        /*0ce4*/ 	.short	0x010a
        /*0ce6*/ 	.byte	0x3f
	.zero		1


	//   ....[67]....
        /*0ce8*/ 	.word	0x000182a0
        /*0cec*/ 	.word	0x00000007
        /*0cf0*/ 	.word	0x00028850
        /*0cf4*/ 	.short	0x010a
        /*0cf6*/ 	.byte	0x3f
	.zero		1


	//   ....[68]....
        /*0cf8*/ 	.word	0x00018300
        /*0cfc*/ 	.word	0x00000005
        /*0d00*/ 	.word	0x00028830
        /*0d04*/ 	.short	0x010a
        /*0d06*/ 	.byte	0x3f
	.zero		1


	//   ....[69]....
        /*0d08*/ 	.word	0x00018360
        /*0d0c*/ 	.word	0x00000005
        /*0d10*/ 	.word	0x00028850
        /*0d14*/ 	.short	0x010a
        /*0d16*/ 	.byte	0x3f
	.zero		1


	//   ....[70]....
        /*0d18*/ 	.word	0x000183c0
        /*0d1c*/ 	.word	0x00000005
        /*0d20*/ 	.word	0x00028830
        /*0d24*/ 	.short	0x010a
        /*0d26*/ 	.byte	0x3f
	.zero		1


	//   ....[71]....
        /*0d28*/ 	.word	0x00018420
        /*0d2c*/ 	.word	0x00000005
        /*0d30*/ 	.word	0x00028850
        /*0d34*/ 	.short	0x010a
        /*0d36*/ 	.byte	0x3f
	.zero		1


	//   ....[72]....
        /*0d38*/ 	.word	0x00018480
        /*0d3c*/ 	.word	0x00000008
        /*0d40*/ 	.word	0x00028850
        /*0d44*/ 	.short	0x010a
        /*0d46*/ 	.byte	0x3f
	.zero		1


	//   ....[73]....
        /*0d48*/ 	.word	0x00018620
        /*0d4c*/ 	.word	0x00000000
        /*0d50*/ 	.word	0x00028840
        /*0d54*/ 	.short	0x010a
        /*0d56*/ 	.byte	0x3f
	.zero		1


	//   ....[74]....
        /*0d58*/ 	.word	0x00019160
        /*0d5c*/ 	.word	0x00000002
        /*0d60*/ 	.word	0x00028820
        /*0d64*/ 	.short	0x010a
        /*0d66*/ 	.byte	0x3f
	.zero		1


	//   ....[75]....
        /*0d68*/ 	.word	0x000191b0
        /*0d6c*/ 	.word	0x00000003
        /*0d70*/ 	.word	0x00028840
        /*0d74*/ 	.short	0x010a
        /*0d76*/ 	.byte	0x3f
	.zero		1


	//   ....[76]....
        /*0d78*/ 	.word	0x00019200
        /*0d7c*/ 	.word	0x00000003
        /*0d80*/ 	.word	0x00000060
        /*0d84*/ 	.short	0x010a
        /*0d86*/ 	.byte	0x3f
	.zero		1


	//   ....[77]....
        /*0d88*/ 	.word	0x00019250
        /*0d8c*/ 	.word	0x00000003
        /*0d90*/ 	.word	0x00028840
        /*0d94*/ 	.short	0x010a
        /*0d96*/ 	.byte	0x3f
	.zero		1


	//   ....[78]....
        /*0d98*/ 	.word	0x000192a0
        /*0d9c*/ 	.word	0x00000002
        /*0da0*/ 	.word	0x00000060
        /*0da4*/ 	.short	0x010a
        /*0da6*/ 	.byte	0x3f
	.zero		1


	//   ....[79]....
        /*0da8*/ 	.word	0x000192f0
        /*0dac*/ 	.word	0x00000002
        /*0db0*/ 	.word	0x00028840
        /*0db4*/ 	.short	0x010a
        /*0db6*/ 	.byte	0x3f
	.zero		1


	//   ....[80]....
        /*0db8*/ 	.word	0x00019340
        /*0dbc*/ 	.word	0x00000002
        /*0dc0*/ 	.word	0x00000060
        /*0dc4*/ 	.short	0x010a
        /*0dc6*/ 	.byte	0x3f
	.zero		1


	//   ....[81]....
        /*0dc8*/ 	.word	0x00019390
        /*0dcc*/ 	.word	0x00000000
        /*0dd0*/ 	.word	0x00028860
        /*0dd4*/ 	.short	0x010a
        /*0dd6*/ 	.byte	0x3f
	.zero		1


	//   ....[82]....
        /*0dd8*/ 	.word	0x00019d30
        /*0ddc*/ 	.word	0x00000000
        /*0de0*/ 	.word	0x00028820
        /*0de4*/ 	.short	0x010a
        /*0de6*/ 	.byte	0x3f
	.zero		1


	//   ....[83]....
        /*0de8*/ 	.word	0x00019ed0
        /*0dec*/ 	.word	0x00000006
        /*0df0*/ 	.word	0x00000000
        /*0df4*/ 	.short	0x010a
        /*0df6*/ 	.byte	0x3f
	.zero		1


	//   ....[84]....
        /*0df8*/ 	.word	0x00019f20
        /*0dfc*/ 	.word	0x00000007
        /*0e00*/ 	.word	0x00000000
        /*0e04*/ 	.short	0x010a
        /*0e06*/ 	.byte	0x3f
	.zero		1


	//   ....[85]....
        /*0e08*/ 	.word	0x00019f70
        /*0e0c*/ 	.word	0x00000004
        /*0e10*/ 	.word	0x00000000
        /*0e14*/ 	.short	0x010a
        /*0e16*/ 	.byte	0x3f
	.zero		1


	//----- nvinfo : EIATTR_NUM_MBARRIERS
	.align		4
.L_1093:
        /*0e18*/ 	.byte	0x03, 0x38
        /*0e1a*/ 	.short	0x0016


	//----- nvinfo : EIATTR_EXIT_INSTR_OFFSETS
	.align		4
        /*0e1c*/ 	.byte	0x04, 0x1c
        /*0e1e*/ 	.short	(.L_1095 - .L_1094)


	//   ....[0]....
.L_1094:
        /*0e20*/ 	.word	0x00000a80


	//   ....[1]....
        /*0e24*/ 	.word	0x00011d80


	//   ....[2]....
        /*0e28*/ 	.word	0x00018170


	//----- nvinfo : EIATTR_MAX_THREADS
	.align		4
.L_1095:
        /*0e2c*/ 	.byte	0x04, 0x05
        /*0e2e*/ 	.short	(.L_1097 - .L_1096)
.L_1096:
        /*0e30*/ 	.word	0x00000180
        /*0e34*/ 	.word	0x00000001
        /*0e38*/ 	.word	0x00000001


	//----- nvinfo : EIATTR_CRS_STACK_SIZE
	.align		4
.L_1097:
        /*0e3c*/ 	.byte	0x04, 0x1e
        /*0e3e*/ 	.short	(.L_1099 - .L_1098)
.L_1098:
        /*0e40*/ 	.word	0x00000000


	//----- nvinfo : EIATTR_CBANK_PARAM_SIZE
	.align		4
.L_1099:
        /*0e44*/ 	.byte	0x03, 0x19
        /*0e46*/ 	.short	0x0af0


	//----- nvinfo : EIATTR_PARAM_CBANK
	.align		4
        /*0e48*/ 	.byte	0x04, 0x0a
        /*0e4a*/ 	.short	(.L_1101 - .L_1100)
	.align		4
.L_1100:
        /*0e4c*/ 	.word	index@(.nv.constant0._ZN7cutlass13device_kernelIN5flash11enable_sm90INS1_16FlashAttnFwdSm90INS1_25CollectiveMainloopFwdSm90ILi2EN4cute5tupleIJNS5_1CILi1EEES8_S8_EEENS6_IJNS7_ILi128EEESA_SA_EEELi128ENS_10bfloat16_tEfNS_4arch4Sm90ELb0ELb1ELb1ELb1ELb0ELb0ELb0ELb1ELb1ELb1ELb0ELb0EEENS1_21CollectiveEpilogueFwdISB_S9_SC_SE_Li256ELb1ELb1ELb0ELb0EEENS1_36VarlenDynamicPersistentTileSchedulerILi128ELi128ELi256ELi128ELb0ELb1ELb1ELb1ELb0ELb1EEEEEEEEEvNT_6ParamsE)
        /*0e50*/ 	.short	0x0210
        /*0e52*/ 	.short	0x0af0


	//----- nvinfo : EIATTR_SW_WAR
	.align		4
.L_1101:
        /*0e54*/ 	.byte	0x04, 0x36
        /*0e56*/ 	.short	(.L_1103 - .L_1102)
.L_1102:
        /*0e58*/ 	.word	0x00000008
.L_1103:


//--------------------- .nv.info._ZN7cutlass13device_kernelIN5flash11enable_sm90INS1_16FlashAttnFwdSm90INS1_25CollectiveMainloopFwdSm90ILi2EN4cute5tupleIJNS5_1CILi1EEES8_S8_EEENS6_IJNS7_ILi128EEESA_SA_EEELi128ENS_10bfloat16_tEfNS_4arch4Sm90ELb0ELb1ELb1ELb1ELb0ELb1ELb0ELb1ELb1ELb1ELb0ELb0EEENS1_21CollectiveEpilogueFwdISB_S9_SC_SE_Li256ELb1ELb1ELb0ELb0EEENS1_36VarlenDynamicPersistentTileSchedulerILi128ELi128ELi256ELi128ELb0ELb1ELb1ELb1ELb0ELb1EEEEEEEEEvNT_6ParamsE --------------------------
	.section	.nv.info._ZN7cutlass13device_kernelIN5flash11enable_sm90INS1_16FlashAttnFwdSm90INS1_25CollectiveMainloopFwdSm90ILi2EN4cute5tupleIJNS5_1CILi1EEES8_S8_EEENS6_IJNS7_ILi128EEESA_SA_EEELi128ENS_10bfloat16_tEfNS_4arch4Sm90ELb0ELb1ELb1ELb1ELb0ELb1ELb0ELb1ELb1ELb1ELb0ELb0EEENS1_21CollectiveEpilogueFwdISB_S9_SC_SE_Li256ELb1ELb1ELb0ELb0EEENS1_36VarlenDynamicPersistentTileSchedulerILi128ELi128ELi256ELi128ELb0ELb1ELb1ELb1ELb0ELb1EEEEEEEEEvNT_6ParamsE,"",@"SHT_CUDA_INFO"
	.sectionflags	@""
	.align	4


	//----- nvinfo : EIATTR_CUDA_API_VERSION
	.align		4
        /*0000*/ 	.byte	0x04, 0x37
        /*0002*/ 	.short	(.L_1105 - .L_1104)
.L_1104:
        /*0004*/ 	.word	0x00000082


	//----- nvinfo : EIATTR_KPARAM_INFO
	.align		4
.L_1105:
        /*0008*/ 	.byte	0x04, 0x17
        /*000a*/ 	.short	(.L_1107 - .L_1106)
.L_1106:
        /*000c*/ 	.word	0x00000000
        /*0010*/ 	.short	0x0000
        /*0012*/ 	.short	0x0070
        /*0014*/ 	.byte	0x00, 0xf0, 0x01, 0x2a


	//----- nvinfo : EIATTR_SPARSE_MMA_MASK
	.align		4
.L_1107:
        /*0018*/ 	.byte	0x03, 0x50
        /*001a*/ 	.short	0x0000


	//----- nvinfo : EIATTR_MAXREG_COUNT
	.align		4
        /*001c*/ 	.byte	0x03, 0x1b
        /*001e*/ 	.short	0x00a8


	//----- nvinfo : EIATTR_NUM_BARRIERS
	.align		4
        /*0020*/ 	.byte	0x02, 0x4c
        /*0022*/ 	.byte	0x10
	.zero		1


	//----- nvinfo : EIATTR_EXTERNS
	.align		4
        /*0024*/ 	.byte	0x04, 0x0f
        /*0026*/ 	.short	(.L_1109 - .L_1108)


	//   ....[0]....
	.align		4
.L_1108:
        /*0028*/ 	.word	index@(__assertfail)


	//----- nvinfo : EIATTR_ANNOTATIONS
	.align		4
.L_1109:
        /*002c*/ 	.byte	0x04, 0x55
        /*002e*/ 	.short	(.L_1111 - .L_1110)


	//   ....[0]....
.L_1110:
        /* <DEDUP_REMOVED lines=89> */


	//----- nvinfo : EIATTR_MERCURY_ISA_VERSION
	.align		4
.L_1111:
        /*05b0*/ 	.byte	0x03, 0x5f
        /*05b2*/ 	.short	0x0101


	//----- nvinfo : EIATTR_UNUSED_LOAD_BYTE_OFFSET
	.align		4
        /*05b4*/ 	.byte	0x04, 0x44
        /*05b6*/ 	.short	(.L_1113 - .L_1112)


	//   ....[0]....
.L_1112:
        /*05b8*/ 	.word	0x00000ab0
        /*05bc*/ 	.word	0x0000fff0


	//   ....[1]....
        /*05c0*/ 	.word	0x0001d280
        /*05c4*/ 	.word	0x0000fff0


	//----- nvinfo : EIATTR_INT_WARP_WIDE_INSTR_OFFSETS
	.align		4
.L_1113:
        /*05c8*/ 	.byte	0x04, 0x31
        /*05ca*/ 	.short	(.L_1115 - .L_1114)


	//   ....[0]....
.L_1114:
        /*05cc*/ 	.word	0x00000180


	//   ....[1]....
        /*05d0*/ 	.word	0x00000220


	//   ....[2]....
        /*05d4*/ 	.word	0x00000290


	//   ....[3]....
        /*05d8*/ 	.word	0x000220d0


	//   ....[4]....
        /*05dc*/ 	.word	0x00022160


	//   ....[5]....
        /*05e0*/ 	.word	0x00025950


	//   ....[6]....
        /*05e4*/ 	.word	0x000259b0


	//----- nvinfo : EIATTR_COOP_GROUP_MASK_REGIDS
	.align		4
.L_1115:
        /*05e8*/ 	.byte	0x04, 0x29
        /*05ea*/ 	.short	(.L_1117 - .L_1116)


	//   ....[0]....
.L_1116:
        /*05ec*/ 	.word	0xffffffff


	//   ....[1]....
        /*05f0*/ 	.word	0xffffffff


	//   ....[2]....
        /*05f4*/ 	.word	0xffffffff


	//   ....[3]....
        /*05f8*/ 	.word	0xffffffff


	//   ....[4]....
        /*05fc*/ 	.word	0xffffffff


	//   ....[5]....
        /*0600*/ 	.word	0xffffffff


	//   ....[6]....
        /*0604*/ 	.word	0xffffffff


	//   ....[7]....
        /*0608*/ 	.word	0xffffffff


	//   ....[8]....
        /*060c*/ 	.word	0xffffffff


	//   ....[9]....
        /*0610*/ 	.word	0xffffffff


	//   ....[10]....
        /*0614*/ 	.word	0xffffffff


	//   ....[11]....
        /*0618*/ 	.word	0xffffffff


	//   ....[12]....
        /*061c*/ 	.word	0xffffffff


	//   ....[13]....
        /*0620*/ 	.word	0xffffffff


	//   ....[14]....
        /*0624*/ 	.word	0xffffffff


	//   ....[15]....
        /*0628*/ 	.word	0xffffffff


	//   ....[16]....
        /*062c*/ 	.word	0xffffffff


	//   ....[17]....
        /*0630*/ 	.word	0xffffffff


	//   ....[18]....
        /*0634*/ 	.word	0xffffffff


	//   ....[19]....
        /*0638*/ 	.word	0xffffffff


	//   ....[20]....
        /*063c*/ 	.word	0xffffffff


	//   ....[21]....
        /*0640*/ 	.word	0xffffffff


	//   ....[22]....
        /*0644*/ 	.word	0xffffffff


	//   ....[23]....
        /*0648*/ 	.word	0xffffffff


	//   ....[24]....
        /*064c*/ 	.word	0xffffffff


	//   ....[25]....
        /*0650*/ 	.word	0xffffffff


	//   ....[26]....
        /*0654*/ 	.word	0xffffffff


	//   ....[27]....
        /*0658*/ 	.word	0xffffffff


	//   ....[28]....
        /*065c*/ 	.word	0xffffffff


	//   ....[29]....
        /*0660*/ 	.word	0xffffffff


	//   ....[30]....
        /*0664*/ 	.word	0xffffffff


	//   ....[31]....
        /*0668*/ 	.word	0xffffffff


	//   ....[32]....
        /*066c*/ 	.word	0xffffffff


	//   ....[33]....
        /*0670*/ 	.word	0xffffffff


	//   ....[34]....
        /*0674*/ 	.word	0xffffffff


	//   ....[35]....
        /*0678*/ 	.word	0xffffffff


	//   ....[36]....
        /*067c*/ 	.word	0xffffffff


	//   ....[37]....
        /*0680*/ 	.word	0xffffffff


	//   ....[38]....
        /*0684*/ 	.word	0xffffffff


	//   ....[39]....
        /*0688*/ 	.word	0xffffffff


	//   ....[40]....
        /*068c*/ 	.word	0xffffffff


	//   ....[41]....
        /*0690*/ 	.word	0xffffffff


	//   ....[42]....
        /*0694*/ 	.word	0xffffffff


	//   ....[43]....
        /*0698*/ 	.word	0xffffffff


	//   ....[44]....
        /*069c*/ 	.word	0xffffffff


	//   ....[45]....
        /*06a0*/ 	.word	0xffffffff


	//   ....[46]....
        /*06a4*/ 	.word	0xffffffff


	//   ....[47]....
        /*06a8*/ 	.word	0xffffffff


	//   ....[48]....
        /*06ac*/ 	.word	0xffffffff


	//   ....[49]....
        /*06b0*/ 	.word	0xffffffff


	//   ....[50]....
        /*06b4*/ 	.word	0xffffffff


	//   ....[51]....
        /*06b8*/ 	.word	0xffffffff


	//   ....[52]....
        /*06bc*/ 	.word	0xffffffff


	//   ....[53]....
        /*06c0*/ 	.word	0xffffffff


	//   ....[54]....
        /*06c4*/ 	.word	0xffffffff


	//   ....[55]....
        /*06c8*/ 	.word	0xffffffff


	//   ....[56]....
        /*06cc*/ 	.word	0xffffffff


	//   ....[57]....
        /*06d0*/ 	.word	0xffffffff


	//   ....[58]....
        /*06d4*/ 	.word	0xffffffff


	//   ....[59]....
        /*06d8*/ 	.word	0xffffffff


	//   ....[60]....
        /*06dc*/ 	.word	0xffffffff


	//   ....[61]....
        /*06e0*/ 	.word	0xffffffff


	//   ....[62]....
        /*06e4*/ 	.word	0xffffffff


	//   ....[63]....
        /*06e8*/ 	.word	0xffffffff


	//   ....[64]....
        /*06ec*/ 	.word	0xffffffff


	//   ....[65]....
        /*06f0*/ 	.word	0xffffffff


	//   ....[66]....
        /*06f4*/ 	.word	0xffffffff


	//   ....[67]....
        /*06f8*/ 	.word	0xffffffff


	//   ....[68]....
        /*06fc*/ 	.word	0xffffffff


	//   ....[69]....
        /*0700*/ 	.word	0xffffffff


	//   ....[70]....
        /*0704*/ 	.word	0xffffffff


	//   ....[71]....
        /*0708*/ 	.word	0xffffffff


	//   ....[72]....
        /*070c*/ 	.word	0xffffffff


	//   ....[73]....
        /*0710*/ 	.word	0xffffffff


	//   ....[74]....
        /*0714*/ 	.word	0xffffffff


	//   ....[75]....
        /*0718*/ 	.word	0xffffffff


	//   ....[76]....
        /*071c*/ 	.word	0xffffffff


	//   ....[77]....
        /*0720*/ 	.word	0xffffffff


	//   ....[78]....
        /*0724*/ 	.word	0xffffffff


	//   ....[79]....
        /*0728*/ 	.word	0xffffffff


	//   ....[80]....
        /*072c*/ 	.word	0xffffffff


	//   ....[81]....
        /*0730*/ 	.word	0xffffffff


	//   ....[82]....
        /*0734*/ 	.word	0xffffffff


	//   ....[83]....
        /*0738*/ 	.word	0xffffffff


	//   ....[84]....
        /*073c*/ 	.word	0xffffffff


	//   ....[85]....
        /*0740*/ 	.word	0xffffffff


	//   ....[86]....
        /*0744*/ 	.word	0xffffffff


	//   ....[87]....
        /*0748*/ 	.word	0xffffffff


	//   ....[88]....
        /*074c*/ 	.word	0xffffffff


	//   ....[89]....
        /*0750*/ 	.word	0xffffffff


	//   ....[90]....
        /*0754*/ 	.word	0xffffffff


	//   ....[91]....
        /*0758*/ 	.word	0xffffffff


	//   ....[92]....
        /*075c*/ 	.word	0xffffffff


	//   ....[93]....
        /*0760*/ 	.word	0xffffffff


	//   ....[94]....
        /*0764*/ 	.word	0xffffffff


	//   ....[95]....
        /*0768*/ 	.word	0xffffffff


	//   ....[96]....
        /*076c*/ 	.word	0xffffffff


	//   ....[97]....
        /*0770*/ 	.word	0xffffffff


	//   ....[98]....
        /*0774*/ 	.word	0xffffffff


	//   ....[99]....
        /*0778*/ 	.word	0xffffffff


	//   ....[100]....
        /*077c*/ 	.word	0xffffffff


	//   ....[101]....
        /*0780*/ 	.word	0xffffffff


	//   ....[102]....
        /*0784*/ 	.word	0xffffffff


	//   ....[103]....
        /*0788*/ 	.word	0xffffffff


	//   ....[104]....
        /*078c*/ 	.word	0xffffffff


	//   ....[105]....
        /*0790*/ 	.word	0xffffffff


	//   ....[106]....
        /*0794*/ 	.word	0xffffffff


	//   ....[107]....
        /*0798*/ 	.word	0xffffffff


	//   ....[108]....
        /*079c*/ 	.word	0xffffffff


	//   ....[109]....
        /*07a0*/ 	.word	0xffffffff


	//   ....[110]....
        /*07a4*/ 	.word	0xffffffff


	//   ....[111]....
        /*07a8*/ 	.word	0xffffffff


	//   ....[112]....
        /*07ac*/ 	.word	0xffffffff


	//   ....[113]....
        /*07b0*/ 	.word	0xffffffff


	//   ....[114]....
        /*07b4*/ 	.word	0xffffffff


	//   ....[115]....
        /*07b8*/ 	.word	0xffffffff


	//   ....[116]....
        /*07bc*/ 	.word	0xffffffff


	//   ....[117]....
        /*07c0*/ 	.word	0xffffffff


	//   ....[118]....
        /*07c4*/ 	.word	0xffffffff


	//   ....[119]....
        /*07c8*/ 	.word	0xffffffff


	//   ....[120]....
        /*07cc*/ 	.word	0xffffffff


	//   ....[121]....
        /*07d0*/ 	.word	0xffffffff


	//   ....[122]....
        /*07d4*/ 	.word	0xffffffff


	//   ....[123]....
        /*07d8*/ 	.word	0xffffffff


	//   ....[124]....
        /*07dc*/ 	.word	0xffffffff


	//   ....[125]....
        /*07e0*/ 	.word	0xffffffff


	//   ....[126]....
        /*07e4*/ 	.word	0xffffffff


	//   ....[127]....
        /*07e8*/ 	.word	0xffffffff


	//   ....[128]....
        /*07ec*/ 	.word	0xffffffff


	//   ....[129]....
        /*07f0*/ 	.word	0xffffffff


	//   ....[130]....
        /*07f4*/ 	.word	0xffffffff


	//   ....[131]....
        /*07f8*/ 	.word	0xffffffff


	//   ....[132]....
        /*07fc*/ 	.word	0xffffffff


	//   ....[133]....
        /*0800*/ 	.word	0xffffffff


	//   ....[134]....
        /*0804*/ 	.word	0xffffffff


	//   ....[135]....
        /*0808*/ 	.word	0xffffffff


	//   ....[136]....
        /*080c*/ 	.word	0xffffffff


	//   ....[137]....
        /*0810*/ 	.word	0xffffffff


	//   ....[138]....
        /*0814*/ 	.word	0x0500000f


	//   ....[139]....
        /*0818*/ 	.word	0x0500000f


	//   ....[140]....
        /*081c*/ 	.word	0x0500000f


	//   ....[141]....
        /*0820*/ 	.word	0x0500000f


	//   ....[142]....
        /*0824*/ 	.word	0x0500000f


	//   ....[143]....
        /*0828*/ 	.word	0x0500000f


	//   ....[144]....
        /*082c*/ 	.word	0x0500000f


	//   ....[145]....
        /*0830*/ 	.word	0x0500000f


	//   ....[146]....
        /*0834*/ 	.word	0x0500000f


	//   ....[147]....
        /*0838*/ 	.word	0x0500000f


	//   ....[148]....
        /*083c*/ 	.word	0x0500000f


	//   ....[149]....
        /*0840*/ 	.word	0x0500000f


	//   ....[150]....
        /*0844*/ 	.word	0x0500000f


	//   ....[151]....
        /*0848*/ 	.word	0x0500000f


	//   ....[152]....
        /*084c*/ 	.word	0x0500000f


	//   ....[153]....
        /*0850*/ 	.word	0x0500000f


	//   ....[154]....
        /*0854*/ 	.word	0x0500000f


	//   ....[155]....
        /*0858*/ 	.word	0x0500000f


	//   ....[156]....
        /*085c*/ 	.word	0x0500000f


	//   ....[157]....
        /*0860*/ 	.word	0x0500000f


	//   ....[158]....
        /*0864*/ 	.word	0x0500000f


	//   ....[159]....
        /*0868*/ 	.word	0x0500000f


	//   ....[160]....
        /*086c*/ 	.word	0x0500000f


	//   ....[161]....
        /*0870*/ 	.word	0x0500000f


	//   ....[162]....
        /*0874*/ 	.word	0x0500000f


	//   ....[163]....
        /*0878*/ 	.word	0x0500000f


	//   ....[164]....
        /*087c*/ 	.word	0x0500000f


	//   ....[165]....
        /*0880*/ 	.word	0x0500000f


	//   ....[166]....
        /*0884*/ 	.word	0x0500000f


	//   ....[167]....
        /*0888*/ 	.word	0x0500000f


	//   ....[168]....
        /*088c*/ 	.word	0x0500000f


	//   ....[169]....
        /*0890*/ 	.word	0x0500000f


	//   ....[170]....
        /*0894*/ 	.word	0x0500000f


	//   ....[171]....
        /*0898*/ 	.word	0x0500000f


	//   ....[172]....
        /*089c*/ 	.word	0x0500000f


	//   ....[173]....
        /*08a0*/ 	.word	0x0500000f


	//   ....[174]....
        /*08a4*/ 	.word	0x0500000f


	//   ....[175]....
        /*08a8*/ 	.word	0x0500000f


	//   ....[176]....
        /*08ac*/ 	.word	0x0500000f


	//   ....[177]....
        /*08b0*/ 	.word	0x0500000f


	//   ....[178]....
        /*08b4*/ 	.word	0x0500000f


	//   ....[179]....
        /*08b8*/ 	.word	0x0500000f


	//   ....[180]....
        /*08bc*/ 	.word	0x0500000f


	//   ....[181]....
        /*08c0*/ 	.word	0x0500000f


	//   ....[182]....
        /*08c4*/ 	.word	0x0500000f


	//   ....[183]....
        /*08c8*/ 	.word	0x0500000f


	//   ....[184]....
        /*08cc*/ 	.word	0x0500000f


	//   ....[185]....
        /*08d0*/ 	.word	0x0500000f


	//   ....[186]....
        /*08d4*/ 	.word	0x0500000f


	//   ....[187]....
        /*08d8*/ 	.word	0x0500000f


	//   ....[188]....
        /*08dc*/ 	.word	0x0500000f


	//   ....[189]....
        /*08e0*/ 	.word	0x0500000f


	//   ....[190]....
        /*08e4*/ 	.word	0x0500000f


	//   ....[191]....
        /*08e8*/ 	.word	0x0500000f


	//   ....[192]....
        /*08ec*/ 	.word	0x0500000f


	//   ....[193]....
        /*08f0*/ 	.word	0x0500000f


	//   ....[194]....
        /*08f4*/ 	.word	0x0500000f


	//   ....[195]....
        /*08f8*/ 	.word	0x0500000f


	//   ....[196]....
        /*08fc*/ 	.word	0x0500000f


	//   ....[197]....
        /*0900*/ 	.word	0x0500000f


	//   ....[198]....
        /*0904*/ 	.word	0x0500000f


	//   ....[199]....
        /*0908*/ 	.word	0x0500000f


	//   ....[200]....
        /*090c*/ 	.word	0x0500000f


	//   ....[201]....
        /*0910*/ 	.word	0x0500000f


	//   ....[202]....
        /*0914*/ 	.word	0x0500000f


	//   ....[203]....
        /*0918*/ 	.word	0x0500000f


	//   ....[204]....
        /*091c*/ 	.word	0x0500000f


	//   ....[205]....
        /*0920*/ 	.word	0x0500000f


	//   ....[206]....
        /*0924*/ 	.word	0x0500000f


	//   ....[207]....
        /*0928*/ 	.word	0x0500000f


	//   ....[208]....
        /*092c*/ 	.word	0x0500000f


	//   ....[209]....
        /*0930*/ 	.word	0x0500000f


	//   ....[210]....
        /*0934*/ 	.word	0x0500000f


	//   ....[211]....
        /*0938*/ 	.word	0x0500000f


	//   ....[212]....
        /*093c*/ 	.word	0x0500000f


	//   ....[213]....
        /*0940*/ 	.word	0x0500000f


	//   ....[214]....
        /*0944*/ 	.word	0x0500000f


	//----- nvinfo : EIATTR_COOP_GROUP_INSTR_OFFSETS
	.align		4
.L_1117:
        /*0948*/ 	.byte	0x04, 0x28
        /*094a*/ 	.short	(.L_1119 - .L_1118)


	//   ....[0]....
.L_1118:
        /*094c*/ 	.word	0x00000060


	//   ....[1]....
        /*0950*/ 	.word	0x00000190


	//   ....[2]....
        /*0954*/ 	.word	0x00000240


	//   ....[3]....
        /*0958*/ 	.word	0x00000400


	//   ....[4]....
        /*095c*/ 	.word	0x00000560


	//   ....[5]....
        /*0960*/ 	.word	0x00000680


	//   ....[6]....
        /*0964*/ 	.word	0x000007e0


	//   ....[7]....
        /*0968*/ 	.word	0x00009430


	//   ....[8]....
        /*096c*/ 	.word	0x00009af0


	//   ....[9]....
        /*0970*/ 	.word	0x00009b00


	//   ....[10]....
        /*0974*/ 	.word	0x00009b10


	//   ....[11]....
        /*0978*/ 	.word	0x00009b20


	//   ....[12]....
        /*097c*/ 	.word	0x00009e60


	//   ....[13]....
        /*0980*/ 	.word	0x00009e70


	//   ....[14]....
        /*0984*/ 	.word	0x00009e80


	//   ....[15]....
        /*0988*/ 	.word	0x00009e90


	//   ....[16]....
        /*098c*/ 	.word	0x0000a1b0


	//   ....[17]....
        /*0990*/ 	.word	0x0000a1c0


	//   ....[18]....
        /*0994*/ 	.word	0x0000a1d0


	//   ....[19]....
        /*0998*/ 	.word	0x0000a1e0


	//   ....[20]....
        /*099c*/ 	.word	0x0000a520


	//   ....[21]....
        /*09a0*/ 	.word	0x0000a530


	//   ....[22]....
        /*09a4*/ 	.word	0x0000a540


	//   ....[23]....
        /*09a8*/ 	.word	0x0000a550


	//   ....[24]....
        /*09ac*/ 	.word	0x0000c440


	//   ....[25]....
        /*09b0*/ 	.word	0x0000c460


	//   ....[26]....
        /*09b4*/ 	.word	0x0000c470


	//   ....[27]....
        /*09b8*/ 	.word	0x0000c480


	//   ....[28]....
        /*09bc*/ 	.word	0x0000c590


	//   ....[29]....
        /*09c0*/ 	.word	0x0000c5b0


	//   ....[30]....
        /*09c4*/ 	.word	0x0000c650


	//   ....[31]....
        /*09c8*/ 	.word	0x0000c680


	//   ....[32]....
        /*09cc*/ 	.word	0x0000c9d0


	//   ....[33]....
        /*09d0*/ 	.word	0x0000c9f0


	//   ....[34]....
        /*09d4*/ 	.word	0x0000ca10


	//   ....[35]....
        /*09d8*/ 	.word	0x0000ca20


	//   ....[36]....
        /*09dc*/ 	.word	0x0000caf0


	//   ....[37]....
        /*09e0*/ 	.word	0x0000cb10


	//   ....[38]....
        /*09e4*/ 	.word	0x0000cb20


	//   ....[39]....
        /*09e8*/ 	.word	0x0000cba0


	//   ....[40]....
        /*09ec*/ 	.word	0x0000f2e0


	//   ....[41]....
        /*09f0*/ 	.word	0x00010540


	//   ....[42]....
        /*09f4*/ 	.word	0x00010c10


	//   ....[43]....
        /*09f8*/ 	.word	0x00010cd0


	//   ....[44]....
        /*09fc*/ 	.word	0x00011620


	//   ....[45]....
        /*0a00*/ 	.word	0x00011690


	//   ....[46]....
        /*0a04*/ 	.word	0x000137c0


	//   ....[47]....
        /*0a08*/ 	.word	0x00013a70


	//   ....[48]....
        /*0a0c*/ 	.word	0x00014730


	//   ....[49]....
        /*0a10*/ 	.word	0x000147e0


	//   ....[50]....
        /*0a14*/ 	.word	0x00014fa0


	//   ....[51]....
        /*0a18*/ 	.word	0x00015030


	//   ....[52]....
        /*0a1c*/ 	.word	0x00017540


	//   ....[53]....
        /*0a20*/ 	.word	0x00017560


	//   ....[54]....
        /*0a24*/ 	.word	0x00017a80


	//   ....[55]....
        /*0a28*/ 	.word	0x00017b00


	//   ....[56]....
        /*0a2c*/ 	.word	0x00019e70


	//   ....[57]....
        /*0a30*/ 	.word	0x0001a1b0


	//   ....[58]....
        /*0a34*/ 	.word	0x0001ae70


	//   ....[59]....
        /*0a38*/ 	.word	0x0001af20


	//   ....[60]....
        /*0a3c*/ 	.word	0x0001b900


	//   ....[61]....
        /*0a40*/ 	.word	0x0001b990


	//   ....[62]....
        /*0a44*/ 	.word	0x0001c8d0


	//   ....[63]....
        /*0a48*/ 	.word	0x0001cc70


	//   ....[64]....
        /*0a4c*/ 	.word	0x0001cca0


	//   ....[65]....
        /*0a50*/ 	.word	0x0001ccb0


	//   ....[66]....
        /*0a54*/ 	.word	0x0001dca0


	//   ....[67]....
        /*0a58*/ 	.word	0x0001dce0


	//   ....[68]....
        /*0a5c*/ 	.word	0x0001dd20


	//   ....[69]....
        /*0a60*/ 	.word	0x0001dd50


	//   ....[70]....
        /*0a64*/ 	.word	0x0001e320


	//   ....[71]....
        /*0a68*/ 	.word	0x0001e340


	//   ....[72]....
        /*0a6c*/ 	.word	0x0001e400


	//   ....[73]....
        /*0a70*/ 	.word	0x0001e420


	//   ....[74]....
        /*0a74*/ 	.word	0x0001e4e0


	//   ....[75]....
        /*0a78*/ 	.word	0x0001e500


	//   ....[76]....
        /*0a7c*/ 	.word	0x0001e5d0


	//   ....[77]....
        /*0a80*/ 	.word	0x0001e5f0


	//   ....[78]....
        /*0a84*/ 	.word	0x0001edc0


	//   ....[79]....
        /*0a88*/ 	.word	0x0001edd0


	//   ....[80]....
        /*0a8c*/ 	.word	0x0001eee0


	//   ....[81]....
        /*0a90*/ 	.word	0x0001eef0


	//   ....[82]....
        /*0a94*/ 	.word	0x0001f000


	//   ....[83]....
        /*0a98*/ 	.word	0x0001f010


	//   ....[84]....
        /*0a9c*/ 	.word	0x0001f120


	//   ....[85]....
        /*0aa0*/ 	.word	0x0001f130


	//   ....[86]....
        /*0aa4*/ 	.word	0x0001f2a0


	//   ....[87]....
        /*0aa8*/ 	.word	0x0001f470


	//   ....[88]....
        /*0aac*/ 	.word	0x0001f4a0


	//   ....[89]....
        /*0ab0*/ 	.word	0x0001f4d0


	//   ....[90]....
        /*0ab4*/ 	.word	0x0001f500


	//   ....[91]....
        /*0ab8*/ 	.word	0x0001f530


	//   ....[92]....
        /*0abc*/ 	.word	0x0001f560


	//   ....[93]....
        /*0ac0*/ 	.word	0x0001f6d0


	//   ....[94]....
        /*0ac4*/ 	.word	0x0001f700


	//   ....[95]....
        /*0ac8*/ 	.word	0x0001f730


	//   ....[96]....
        /*0acc*/ 	.word	0x0001f760


	//   ....[97]....
        /*0ad0*/ 	.word	0x0001f790


	//   ....[98]....
        /*0ad4*/ 	.word	0x0001f7c0


	//   ....[99]....
        /*0ad8*/ 	.word	0x0001f860


	//   ....[100]....
        /*0adc*/ 	.word	0x0001f8c0


	//   ....[101]....
        /*0ae0*/ 	.word	0x0001f950


	//   ....[102]....
        /*0ae4*/ 	.word	0x00020b00


	//   ....[103]....
        /*0ae8*/ 	.word	0x00022690


	//   ....[104]....
        /*0aec*/ 	.word	0x00023240


	//   ....[105]....
        /*0af0*/ 	.word	0x00023260


	//   ....[106]....
        /*0af4*/ 	.word	0x00023320


	//   ....[107]....
        /*0af8*/ 	.word	0x00023330


	//   ....[108]....
        /*0afc*/ 	.word	0x000233c0


	//   ....[109]....
        /*0b00*/ 	.word	0x000233d0


	//   ....[110]....
        /*0b04*/ 	.word	0x00023460


	//   ....[111]....
        /*0b08*/ 	.word	0x00023470


	//   ....[112]....
        /*0b0c*/ 	.word	0x00023500


	//   ....[113]....
        /*0b10*/ 	.word	0x00023510


	//   ....[114]....
        /*0b14*/ 	.word	0x000235a0


	//   ....[115]....
        /*0b18*/ 	.word	0x000235b0


	//   ....[116]....
        /*0b1c*/ 	.word	0x00023640


	//   ....[117]....
        /*0b20*/ 	.word	0x00023650


	//   ....[118]....
        /*0b24*/ 	.word	0x000236a0


	//   ....[119]....
        /*0b28*/ 	.word	0x000236d0


	//   ....[120]....
        /*0b2c*/ 	.word	0x000260a0


	//   ....[121]....
        /*0b30*/ 	.word	0x000260f0


	//   ....[122]....
        /*0b34*/ 	.word	0x00026120


	//   ....[123]....
        /*0b38*/ 	.word	0x00026130


	//   ....[124]....
        /*0b3c*/ 	.word	0x00026160


	//   ....[125]....
        /*0b40*/ 	.word	0x00026190


	//   ....[126]....
        /*0b44*/ 	.word	0x000261c0


	//   ....[127]....
        /*0b48*/ 	.word	0x000261f0


	//   ....[128]....
        /*0b4c*/ 	.word	0x00026370


	//   ....[129]....
        /*0b50*/ 	.word	0x000263b0


	//   ....[130]....
        /*0b54*/ 	.word	0x000263e0


	//   ....[131]....
        /*0b58*/ 	.word	0x00026410


	//   ....[132]....
        /*0b5c*/ 	.word	0x00026440


	//   ....[133]....
        /*0b60*/ 	.word	0x00026470


	//   ....[134]....
        /*0b64*/ 	.word	0x00026530


	//   ....[135]....
        /*0b68*/ 	.word	0x00026550


	//   ....[136]....
        /*0b6c*/ 	.word	0x000265c0


	//   ....[137]....
        /*0b70*/ 	.word	0x00026c90


	//   ....[138]....
        /*0b74*/ 	.word	0x000270d0


	//   ....[139]....
        /*0b78*/ 	.word	0x00027180


	//   ....[140]....
        /*0b7c*/ 	.word	0x00027210


	//   ....[141]....
        /*0b80*/ 	.word	0x00027260


	//   ....[142]....
        /*0b84*/ 	.word	0x000272b0


	//   ....[143]....
        /*0b88*/ 	.word	0x00027340


	//   ....[144]....
        /*0b8c*/ 	.word	0x000273d0


	//   ....[145]....
        /*0b90*/ 	.word	0x00027420


	//   ....[146]....
        /*0b94*/ 	.word	0x00027470


	//   ....[147]....
        /*0b98*/ 	.word	0x00027500


	//   ....[148]....
        /*0b9c*/ 	.word	0x00027590


	//   ....[149]....
        /*0ba0*/ 	.word	0x000275e0


	//   ....[150]....
        /*0ba4*/ 	.word	0x00027630


	//   ....[151]....
        /*0ba8*/ 	.word	0x000276c0


	//   ....[152]....
        /*0bac*/ 	.word	0x00027750


	//   ....[153]....
        /*0bb0*/ 	.word	0x000277a0


	//   ....[154]....
        /*0bb4*/ 	.word	0x000277f0


	//   ....[155]....
        /*0bb8*/ 	.word	0x000278e0


	//   ....[156]....
        /*0bbc*/ 	.word	0x00027990


	//   ....[157]....
        /*0bc0*/ 	.word	0x00027a10


	//   ....[158]....
        /*0bc4*/ 	.word	0x00027ab0


	//   ....[159]....
        /*0bc8*/ 	.word	0x00027b40


	//   ....[160]....
        /*0bcc*/ 	.word	0x00027c00


	//   ....[161]....
        /*0bd0*/ 	.word	0x00027c80


	//   ....[162]....
        /*0bd4*/ 	.word	0x00027cf0


	//   ....[163]....
        /*0bd8*/ 	.word	0x00027e90


	//   ....[164]....
        /*0bdc*/ 	.word	0x00027f30


	//   ....[165]....
        /*0be0*/ 	.word	0x00027fb0


	//   ....[166]....
        /*0be4*/ 	.word	0x00028020


	//   ....[167]....
        /*0be8*/ 	.word	0x00028190


	//   ....[168]....
        /*0bec*/ 	.word	0x000282c0


	//   ....[169]....
        /*0bf0*/ 	.word	0x00028330


	//   ....[170]....
        /*0bf4*/ 	.word	0x00028380


	//   ....[171]....
        /*0bf8*/ 	.word	0x00028700


	//   ....[172]....
        /*0bfc*/ 	.word	0x00028750


	//   ....[173]....
        /*0c00*/ 	.word	0x000287e0


	//   ....[174]....
        /*0c04*/ 	.word	0x00028870


	//   ....[175]....
        /*0c08*/ 	.word	0x00028900


	//   ....[176]....
        /*0c0c*/ 	.word	0x00028990


	//   ....[177]....
        /*0c10*/ 	.word	0x00028a20


	//   ....[178]....
        /*0c14*/ 	.word	0x00028ab0


	//   ....[179]....
        /*0c18*/ 	.word	0x00028b70


	//   ....[180]....
        /*0c1c*/ 	.word	0x00028e70


	//   ....[181]....
        /*0c20*/ 	.word	0x00029030


	//   ....[182]....
        /*0c24*/ 	.word	0x00029080


	//   ....[183]....
        /*0c28*/ 	.word	0x000290e0


	//   ....[184]....
        /*0c2c*/ 	.word	0x000291e0


	//   ....[185]....
        /*0c30*/ 	.word	0x00029240


	//   ....[186]....
        /*0c34*/ 	.word	0x00029340


	//   ....[187]....
        /*0c38*/ 	.word	0x000293a0


	//   ....[188]....
        /*0c3c*/ 	.word	0x000294a0


	//   ....[189]....
        /*0c40*/ 	.word	0x00029500


	//   ....[190]....
        /*0c44*/ 	.word	0x00029600


	//   ....[191]....
        /*0c48*/ 	.word	0x00029660


	//   ....[192]....
        /*0c4c*/ 	.word	0x00029760


	//   ....[193]....
        /*0c50*/ 	.word	0x000297c0


	//   ....[194]....
        /*0c54*/ 	.word	0x000298c0


	//   ....[195]....
        /*0c58*/ 	.word	0x00029920


	//   ....[196]....
        /*0c5c*/ 	.word	0x00029a00


	//   ....[197]....
        /*0c60*/ 	.word	0x00029d30


	//   ....[198]....
        /*0c64*/ 	.word	0x00029de0


	//   ....[199]....
        /*0c68*/ 	.word	0x00029ee0


	//   ....[200]....
        /*0c6c*/ 	.word	0x00029f70


	//   ....[201]....
        /*0c70*/ 	.word	0x00029ff0


	//   ....[202]....
        /*0c74*/ 	.word	0x0002a070


	//   ....[203]....
        /*0c78*/ 	.word	0x0002a0f0


	//   ....[204]....
        /*0c7c*/ 	.word	0x0002a180


	//   ....[205]....
        /*0c80*/ 	.word	0x0002a220


	//   ....[206]....
        /*0c84*/ 	.word	0x0002a2f0


	//   ....[207]....
        /*0c88*/ 	.word	0x0002a370


	//   ....[208]....
        /*0c8c*/ 	.word	0x0002a3f0


	//   ....[209]....
        /*0c90*/ 	.word	0x0002a470


	//   ....[210]....
        /*0c94*/ 	.word	0x0002a500


	//   ....[211]....
        /*0c98*/ 	.word	0x0002a580


	//   ....[212]....
        /*0c9c*/ 	.word	0x0002a620


	//   ....[213]....
        /*0ca0*/ 	.word	0x0002a6b0


	//   ....[214]....
        /*0ca4*/ 	.word	0x0002a7e0


	//----- nvinfo : EIATTR_REG_RECONFIG
	.align		4
.L_1119:
        /*0ca8*/ 	.byte	0x01, 0x54
	.zero		2


	//----- nvinfo : EIATTR_SYSCALL_OFFSETS
	.align		4
        /*0cac*/ 	.byte	0x04, 0x46
        /*0cae*/ 	.short	(.L_1121 - .L_1120)


	//   ....[0]....
.L_1120:
        /*0cb0*/ 	.word	0x00001cb0


	//   ....[1]....
        /*0cb4*/ 	.word	0x00001e00


	//   ....[2]....
        /*0cb8*/ 	.word	0x000095c0


	//   ....[3]....
        /*0cbc*/ 	.word	0x000098b0


	//   ....[4]....
        /*0cc0*/ 	.word	0x000222d0


	//   ....[5]....
        /*0cc4*/ 	.word	0x00022420


	//   ....[6]....
        /*0cc8*/ 	.word	0x00022510


	//   ....[7]....
        /*0ccc*/ 	.word	0x00022db0


	//----- nvinfo : EIATTR_MBARRIER_INSTR_OFFSETS
	.align		4
.L_1121:
        /*0cd0*/ 	.byte	0x04, 0x39
        /*0cd2*/ 	.short	(.L_1123 - .L_1122)


	//   ....[0]....
.L_1122:
        /*0cd4*/ 	.word	0x000002b0
        /*0cd8*/ 	.word	0x000000ff
        /*0cdc*/ 	.word	0x00028800
        /*0ce0*/ 	.short	0x0100
        /*0ce2*/ 	.byte	0x08
	.zero		1


	//   ....[1]....
        /*0ce4*/ 	.word	0x000002c0
        /*0ce8*/ 	.word	0x000000ff
        /*0cec*/ 	.word	0x00028820
        /*0cf0*/ 	.short	0x0100
        /*0cf2*/ 	.byte	0x08
	.zero		1


	//   ....[2]....
        /*0cf4*/ 	.word	0x000003b0
        /*0cf8*/ 	.word	0x000000ff
        /*0cfc*/ 	.word	0x00028830
        /*0d00*/ 	.short	0x0100
        /*0d02*/ 	.byte	0x08
	.zero		1


	//   ....[3]....
        /*0d04*/ 	.word	0x000003c0
        /*0d08*/ 	.word	0x000000ff
        /*0d0c*/ 	.word	0x00028840
        /*0d10*/ 	.short	0x0100
        /*0d12*/ 	.byte	0x08
	.zero		1


	//   ....[4]....
        /*0d14*/ 	.word	0x000003d0
        /*0d18*/ 	.word	0x000000ff
        /*0d1c*/ 	.word	0x00028838
        /*0d20*/ 	.short	0x0100
        /*0d22*/ 	.byte	0x08
	.zero		1


	//   ....[5]....
        /*0d24*/ 	.word	0x000003e0
        /*0d28*/ 	.word	0x000000ff
        /*0d2c*/ 	.word	0x00028848
        /*0d30*/ 	.short	0x0100
        /*0d32*/ 	.byte	0x08
	.zero		1


	//   ....[6]....
        /*0d34*/ 	.word	0x00000510
        /*0d38*/ 	.word	0x000000ff
        /*0d3c*/ 	.word	0x00028850
        /*0d40*/ 	.short	0x0100
        /*0d42*/ 	.byte	0x08
	.zero		1


	//   ....[7]....
        /*0d44*/ 	.word	0x00000520
        /*0d48*/ 	.word	0x000000ff
        /*0d4c*/ 	.word	0x00028860
        /*0d50*/ 	.short	0x0100
        /*0d52*/ 	.byte	0x08
	.zero		1


	//   ....[8]....
        /*0d54*/ 	.word	0x00000530
        /*0d58*/ 	.word	0x000000ff
        /*0d5c*/ 	.word	0x00028858
        /*0d60*/ 	.short	0x0100
        /*0d62*/ 	.byte	0x08
	.zero		1


	//   ....[9]....
        /*0d64*/ 	.word	0x00000540
        /*0d68*/ 	.word	0x000000ff
        /*0d6c*/ 	.word	0x00028868
        /*0d70*/ 	.short	0x0100
        /*0d72*/ 	.byte	0x08
	.zero		1


	//   ....[10]....
        /*0d74*/ 	.word	0x00000630
        /*0d78*/ 	.word	0x000000ff
        /*0d7c*/ 	.word	0x00028870
        /*0d80*/ 	.short	0x0100
        /*0d82*/ 	.byte	0x06
	.zero		1


	//   ....[11]....
        /*0d84*/ 	.word	0x00000640
        /*0d88*/ 	.word	0x000000ff
        /*0d8c*/ 	.word	0x00028880
        /*0d90*/ 	.short	0x0100
        /*0d92*/ 	.byte	0x06
	.zero		1


	//   ....[12]....
        /*0d94*/ 	.word	0x00000650
        /*0d98*/ 	.word	0x000000ff
        /*0d9c*/ 	.word	0x00028878
        /*0da0*/ 	.short	0x0100
        /*0da2*/ 	.byte	0x06
	.zero		1


	//   ....[13]....
        /*0da4*/ 	.word	0x00000660
        /*0da8*/ 	.word	0x000000ff
        /*0dac*/ 	.word	0x00028888
        /*0db0*/ 	.short	0x0100
        /*0db2*/ 	.byte	0x06
	.zero		1


	//   ....[14]....
        /*0db4*/ 	.word	0x00000790
        /*0db8*/ 	.word	0x000000ff
        /*0dbc*/ 	.word	0x00028890
        /*0dc0*/ 	.short	0x0100
        /*0dc2*/ 	.byte	0x08
	.zero		1


	//   ....[15]....
        /*0dc4*/ 	.word	0x000007a0
        /*0dc8*/ 	.word	0x000000ff
        /*0dcc*/ 	.word	0x000288a0
        /*0dd0*/ 	.short	0x0100
        /*0dd2*/ 	.byte	0x08
	.zero		1


	//   ....[16]....
        /*0dd4*/ 	.word	0x000007b0
        /*0dd8*/ 	.word	0x000000ff
        /*0ddc*/ 	.word	0x00028898
        /*0de0*/ 	.short	0x0100
        /*0de2*/ 	.byte	0x08
	.zero		1


	//   ....[17]....
        /*0de4*/ 	.word	0x000007c0
        /*0de8*/ 	.word	0x000000ff
        /*0dec*/ 	.word	0x000288a8
        /*0df0*/ 	.short	0x0100
        /*0df2*/ 	.byte	0x08
	.zero		1


	//   ....[18]....
        /*0df4*/ 	.word	0x000008f0
        /*0df8*/ 	.word	0x000000ff
        /*0dfc*/ 	.word	0x000288b0
        /*0e00*/ 	.short	0x0100
        /*0e02*/ 	.byte	0x08
	.zero		1


	//   ....[19]....
        /*0e04*/ 	.word	0x00000900
        /*0e08*/ 	.word	0x000000ff
        /*0e0c*/ 	.word	0x000288c0
        /*0e10*/ 	.short	0x0100
        /*0e12*/ 	.byte	0x08
	.zero		1


	//   ....[20]....
        /*0e14*/ 	.word	0x00000910
        /*0e18*/ 	.word	0x000000ff
        /*0e1c*/ 	.word	0x000288b8
        /*0e20*/ 	.short	0x0100
        /*0e22*/ 	.byte	0x08
	.zero		1


	//   ....[21]....
        /*0e24*/ 	.word	0x00000920
        /*0e28*/ 	.word	0x000000ff
        /*0e2c*/ 	.word	0x000288c8
        /*0e30*/ 	.short	0x0100
        /*0e32*/ 	.byte	0x08
	.zero		1


	//   ....[22]....
        /*0e34*/ 	.word	0x000034c0
        /*0e38*/ 	.word	0x0000006a
        /*0e3c*/ 	.word	0x00028890
        /*0e40*/ 	.short	0x010a
        /*0e42*/ 	.byte	0x3f
	.zero		1


	//   ....[23]....
        /*0e44*/ 	.word	0x00005d70
        /*0e48*/ 	.word	0x0000006a
        /*0e4c*/ 	.word	0x00028890
        /*0e50*/ 	.short	0x010a
        /*0e52*/ 	.byte	0x3f
	.zero		1


	//   ....[24]....
        /*0e54*/ 	.word	0x00007fc0
        /*0e58*/ 	.word	0x0000006a
        /*0e5c*/ 	.word	0x00028890
        /*0e60*/ 	.short	0x010a
        /*0e62*/ 	.byte	0x3f
	.zero		1


	//   ....[25]....
        /*0e64*/ 	.word	0x00008620
        /*0e68*/ 	.word	0x0000002c
        /*0e6c*/ 	.word	0x00000000
        /*0e70*/ 	.short	0x0101
        /*0e72*/ 	.byte	0x3f
	.zero		1


	//   ....[26]....
        /*0e74*/ 	.word	0x00008660
        /*0e78*/ 	.word	0x0000006a
        /*0e7c*/ 	.word	0x000288b0
        /*0e80*/ 	.short	0x010a
        /*0e82*/ 	.byte	0x3f
	.zero		1


	//   ....[27]....
        /*0e84*/ 	.word	0x00008cb0
        /*0e88*/ 	.word	0x0000006a
        /*0e8c*/ 	.word	0x00000000
        /*0e90*/ 	.short	0x0101
        /*0e92*/ 	.byte	0x3f
	.zero		1


	//   ....[28]....
        /*0e94*/ 	.word	0x00009640
        /*0e98*/ 	.word	0x00000002
        /*0e9c*/ 	.word	0x00028800
        /*0ea0*/ 	.short	0x010a
        /*0ea2*/ 	.byte	0x3f
	.zero		1


	//   ....[29]....
        /*0ea4*/ 	.word	0x00009690
        /*0ea8*/ 	.word	0x00000002
        /*0eac*/ 	.word	0x00028800
        /*0eb0*/ 	.short	0x010a
        /*0eb2*/ 	.byte	0x3f
	.zero		1


	//   ....[30]....
        /*0eb4*/ 	.word	0x0000a790
        /*0eb8*/ 	.word	0x00000002
        /*0ebc*/ 	.word	0x00028800
        /*0ec0*/ 	.short	0x010a
        /*0ec2*/ 	.byte	0x3f
	.zero		1


	//   ....[31]....
        /*0ec4*/ 	.word	0x0000ce50
        /*0ec8*/ 	.word	0x00000002
        /*0ecc*/ 	.word	0x00028800
        /*0ed0*/ 	.short	0x010a
        /*0ed2*/ 	.byte	0x3f
	.zero		1


	//   ....[32]....
        /*0ed4*/ 	.word	0x0000eae0
        /*0ed8*/ 	.word	0x00000008
        /*0edc*/ 	.word	0x00028830
        /*0ee0*/ 	.short	0x010a
        /*0ee2*/ 	.byte	0x3f
	.zero		1


	//   ....[33]....
        /*0ee4*/ 	.word	0x0000eb50
        /*0ee8*/ 	.word	0x00000008
        /*0eec*/ 	.word	0x00028830
        /*0ef0*/ 	.short	0x010a
        /*0ef2*/ 	.byte	0x3f
	.zero		1


	//   ....[34]....
        /*0ef4*/ 	.word	0x0000f590
        /*0ef8*/ 	.word	0x00000008
        /*0efc*/ 	.word	0x00000000
        /*0f00*/ 	.short	0x0101
        /*0f02*/ 	.byte	0x3f
	.zero		1


	//   ....[35]....
        /*0f04*/ 	.word	0x000126c0
        /*0f08*/ 	.word	0x00000007
        /*0f0c*/ 	.word	0x00028830
        /*0f10*/ 	.short	0x010a
        /*0f12*/ 	.byte	0x3f
	.zero		1


	//   ....[36]....
        /*0f14*/ 	.word	0x00012710
        /*0f18*/ 	.word	0x00000007
        /*0f1c*/ 	.word	0x00028830
        /*0f20*/ 	.short	0x010a
        /*0f22*/ 	.byte	0x3f
	.zero		1


	//   ....[37]....
        /*0f24*/ 	.word	0x00012b60
        /*0f28*/ 	.word	0x00000007
        /*0f2c*/ 	.word	0x00028850
        /*0f30*/ 	.short	0x010a
        /*0f32*/ 	.byte	0x3f
	.zero		1


	//   ....[38]....
        /*0f34*/ 	.word	0x00012ba0
        /*0f38*/ 	.word	0x00000007
        /*0f3c*/ 	.word	0x00028850
        /*0f40*/ 	.short	0x010a
        /*0f42*/ 	.byte	0x3f
	.zero		1


	//   ....[39]....
        /*0f44*/ 	.word	0x000138e0
        /*0f48*/ 	.word	0x00000007
        /*0f4c*/ 	.word	0x00000000
        /*0f50*/ 	.short	0x0101
        /*0f52*/ 	.byte	0x3f
	.zero		1


	//   ....[40]....
        /*0f54*/ 	.word	0x00015700
        /*0f58*/ 	.word	0x00000033
        /*0f5c*/ 	.word	0x00000000
        /*0f60*/ 	.short	0x0101
        /*0f62*/ 	.byte	0x3f
	.zero		1


	//   ....[41]....
        /*0f64*/ 	.word	0x000163d0
        /*0f68*/ 	.word	0x00000006
        /*0f6c*/ 	.word	0x00028830
        /*0f70*/ 	.short	0x010a
        /*0f72*/ 	.byte	0x3f
	.zero		1


	//   ....[42]....
        /*0f74*/ 	.word	0x00016420
        /*0f78*/ 	.word	0x00000006
        /*0f7c*/ 	.word	0x00028830
        /*0f80*/ 	.short	0x010a
        /*0f82*/ 	.byte	0x3f
	.zero		1


	//   ....[43]....
        /*0f84*/ 	.word	0x00016870
        /*0f88*/ 	.word	0x00000007
        /*0f8c*/ 	.word	0x00028850
        /*0f90*/ 	.short	0x010a
        /*0f92*/ 	.byte	0x3f
	.zero		1


	//   ....[44]....
        /*0f94*/ 	.word	0x000168b0
        /*0f98*/ 	.word	0x00000007
        /*0f9c*/ 	.word	0x00028850
        /*0fa0*/ 	.short	0x010a
        /*0fa2*/ 	.byte	0x3f
	.zero		1


	//   ....[45]....
        /*0fa4*/ 	.word	0x00018300
        /*0fa8*/ 	.word	0x00000007
        /*0fac*/ 	.word	0x00000000
        /*0fb0*/ 	.short	0x0101
        /*0fb2*/ 	.byte	0x3f
	.zero		1


	//   ....[46]....
        /*0fb4*/ 	.word	0x00018390
        /*0fb8*/ 	.word	0x0000000f
        /*0fbc*/ 	.word	0x00000000
        /*0fc0*/ 	.short	0x0101
        /*0fc2*/ 	.byte	0x3f
	.zero		1


	//   ....[47]....
        /*0fc4*/ 	.word	0x00018e00
        /*0fc8*/ 	.word	0x00000006
        /*0fcc*/ 	.word	0x00028830
        /*0fd0*/ 	.short	0x010a
        /*0fd2*/ 	.byte	0x3f
	.zero		1


	//   ....[48]....
        /*0fd4*/ 	.word	0x00018e50
        /*0fd8*/ 	.word	0x00000006
        /*0fdc*/ 	.word	0x00028830
        /*0fe0*/ 	.short	0x010a
        /*0fe2*/ 	.byte	0x3f
	.zero		1


	//   ....[49]....
        /*0fe4*/ 	.word	0x000192a0
        /*0fe8*/ 	.word	0x00000007
        /*0fec*/ 	.word	0x00028850
        /*0ff0*/ 	.short	0x010a
        /*0ff2*/ 	.byte	0x3f
	.zero		1


	//   ....[50]....
        /*0ff4*/ 	.word	0x000192e0
        /*0ff8*/ 	.word	0x00000007
        /*0ffc*/ 	.word	0x00028850
        /*1000*/ 	.short	0x010a
        /*1002*/ 	.byte	0x3f
	.zero		1


	//   ....[51]....
        /*1004*/ 	.word	0x0001a000
        /*1008*/ 	.word	0x00000044
        /*100c*/ 	.word	0x00000000
        /*1010*/ 	.short	0x0101
        /*1012*/ 	.byte	0x3f
	.zero		1


	//   ....[52]....
        /*1014*/ 	.word	0x0001bef0
        /*1018*/ 	.word	0x00000037
        /*101c*/ 	.word	0x00000000
        /*1020*/ 	.short	0x0101
        /*1022*/ 	.byte	0x3f
	.zero		1


	//   ....[53]....
        /*1024*/ 	.word	0x0001c7d0
        /*1028*/ 	.word	0x00000009
        /*102c*/ 	.word	0x00028850
        /*1030*/ 	.short	0x010a
        /*1032*/ 	.byte	0x3f
	.zero		1


	//   ....[54]....
        /*1034*/ 	.word	0x0001c850
        /*1038*/ 	.word	0x00000009
        /*103c*/ 	.word	0x00028850
        /*1040*/ 	.short	0x010a
        /*1042*/ 	.byte	0x3f
	.zero		1


	//   ....[55]....
        /*1044*/ 	.word	0x0001ce00
        /*1048*/ 	.word	0x0000000c
        /*104c*/ 	.word	0x00000000
        /*1050*/ 	.short	0x0101
        /*1052*/ 	.byte	0x3f
	.zero		1


	//   ....[56]....
        /*1054*/ 	.word	0x0001e330
        /*1058*/ 	.word	0x00000000
        /*105c*/ 	.word	0x00000000
        /*1060*/ 	.short	0x0101
        /*1062*/ 	.byte	0x3f
	.zero		1


	//   ....[57]....
        /*1064*/ 	.word	0x00020bf0
        /*1068*/ 	.word	0x00000007
        /*106c*/ 	.word	0x00028820
        /*1070*/ 	.short	0x010a
        /*1072*/ 	.byte	0x3f
	.zero		1


	//   ....[58]....
        /*1074*/ 	.word	0x00020cd0
        /*1078*/ 	.word	0x00000007
        /*107c*/ 	.word	0x000288a0
        /*1080*/ 	.short	0x010a
        /*1082*/ 	.byte	0x3f
	.zero		1


	//   ....[59]....
        /*1084*/ 	.word	0x00021020
        /*1088*/ 	.word	0x00000007
        /*108c*/ 	.word	0x000288c0
        /*1090*/ 	.short	0x010a
        /*1092*/ 	.byte	0x3f
	.zero		1


	//   ....[60]....
        /*1094*/ 	.word	0x000214e0
        /*1098*/ 	.word	0x00000008
        /*109c*/ 	.word	0x000288a0
        /*10a0*/ 	.short	0x010a
        /*10a2*/ 	.byte	0x3f
	.zero		1


	//   ....[61]....
        /*10a4*/ 	.word	0x00021810
        /*10a8*/ 	.word	0x00000008
        /*10ac*/ 	.word	0x000288c0
        /*10b0*/ 	.short	0x010a
        /*10b2*/ 	.byte	0x3f
	.zero		1


	//   ....[62]....
        /*10b4*/ 	.word	0x00022920
        /*10b8*/ 	.word	0x00000000
        /*10bc*/ 	.word	0x00028840
        /*10c0*/ 	.short	0x010a
        /*10c2*/ 	.byte	0x3f
	.zero		1


	//   ....[63]....
        /*10c4*/ 	.word	0x000237c0
        /*10c8*/ 	.word	0x00000008
        /*10cc*/ 	.word	0x00028800
        /*10d0*/ 	.short	0x0107
        /*10d2*/ 	.byte	0x3f
	.zero		1


	//   ....[64]....
        /*10d4*/ 	.word	0x000238c0
        /*10d8*/ 	.word	0x00000002
        /*10dc*/ 	.word	0x00028800
        /*10e0*/ 	.short	0x0101
        /*10e2*/ 	.byte	0x3f
	.zero		1


	//   ....[65]....
        /*10e4*/ 	.word	0x000238e0
        /*10e8*/ 	.word	0x00000002
        /*10ec*/ 	.word	0x00028820
        /*10f0*/ 	.short	0x010a
        /*10f2*/ 	.byte	0x3f
	.zero		1


	//   ....[66]....
        /*10f4*/ 	.word	0x00023c60
        /*10f8*/ 	.word	0x00000003
        /*10fc*/ 	.word	0x00028840
        /*1100*/ 	.short	0x010a
        /*1102*/ 	.byte	0x3f
	.zero		1


	//   ....[67]....
        /*1104*/ 	.word	0x00024020
        /*1108*/ 	.word	0x00000002
        /*110c*/ 	.word	0x00028860
        /*1110*/ 	.short	0x010a
        /*1112*/ 	.byte	0x3f
	.zero		1


	//   ....[68]....
        /*1114*/ 	.word	0x00024720
        /*1118*/ 	.word	0x00000003
        /*111c*/ 	.word	0x00028840
        /*1120*/ 	.short	0x010a
        /*1122*/ 	.byte	0x3f
	.zero		1


	//   ....[69]....
        /*1124*/ 	.word	0x00024ae0
        /*1128*/ 	.word	0x00000002
        /*112c*/ 	.word	0x00028860
        /*1130*/ 	.short	0x010a
        /*1132*/ 	.byte	0x3f
	.zero		1


	//   ....[70]....
        /*1134*/ 	.word	0x00025130
        /*1138*/ 	.word	0x00000002
        /*113c*/ 	.word	0x00028840
        /*1140*/ 	.short	0x010a
        /*1142*/ 	.byte	0x3f
	.zero		1


	//   ....[71]....
        /*1144*/ 	.word	0x000254e0
        /*1148*/ 	.word	0x00000002
        /*114c*/ 	.word	0x00028860
        /*1150*/ 	.short	0x010a
        /*1152*/ 	.byte	0x3f
	.zero		1


	//   ....[72]....
        /*1154*/ 	.word	0x00025ab0
        /*1158*/ 	.word	0x00000000
        /*115c*/ 	.word	0x00028860
        /*1160*/ 	.short	0x010a
        /*1162*/ 	.byte	0x3f
	.zero		1


	//   ....[73]....
        /*1164*/ 	.word	0x00026c10
        /*1168*/ 	.word	0x00000000
        /*116c*/ 	.word	0x00028820
        /*1170*/ 	.short	0x010a
        /*1172*/ 	.byte	0x3f
	.zero		1


	//   ....[74]....
        /*1174*/ 	.word	0x00026dc0
        /*1178*/ 	.word	0x00000006
        /*117c*/ 	.word	0x00000000
        /*1180*/ 	.short	0x010a
        /*1182*/ 	.byte	0x3f
	.zero		1


	//   ....[75]....
        /*1184*/ 	.word	0x00026e30
        /*1188*/ 	.word	0x00000007
        /*118c*/ 	.word	0x00000000
        /*1190*/ 	.short	0x010a
        /*1192*/ 	.byte	0x3f
	.zero		1


	//   ....[76]....
        /*1194*/ 	.word	0x00026ea0
        /*1198*/ 	.word	0x00000004
        /*119c*/ 	.word	0x00000000
        /*11a0*/ 	.short	0x010a
        /*11a2*/ 	.byte	0x3f
	.zero		1


	//   ....[77]....
        /*11a4*/ 	.word	0x00026ed0
        /*11a8*/ 	.word	0x00000003
        /*11ac*/ 	.word	0x00000000
        /*11b0*/ 	.short	0x010a
        /*11b2*/ 	.byte	0x3f
	.zero		1


	//   ....[78]....
        /*11b4*/ 	.word	0x00026f30
        /*11b8*/ 	.word	0x0000006a
        /*11bc*/ 	.word	0x00028890
        /*11c0*/ 	.short	0x010a
        /*11c2*/ 	.byte	0x3f
	.zero		1


	//   ....[79]....
        /*11c4*/ 	.word	0x00026f80
        /*11c8*/ 	.word	0x0000006a
        /*11cc*/ 	.word	0x00028890
        /*11d0*/ 	.short	0x010a
        /*11d2*/ 	.byte	0x3f
	.zero		1


	//   ....[80]....
        /*11d4*/ 	.word	0x00026fd0
        /*11d8*/ 	.word	0x0000006a
        /*11dc*/ 	.word	0x00028890
        /*11e0*/ 	.short	0x010a
        /*11e2*/ 	.byte	0x3f
	.zero		1


	//   ....[81]....
        /*11e4*/ 	.word	0x00027020
        /*11e8*/ 	.word	0x0000006a
        /*11ec*/ 	.word	0x000288b0
        /*11f0*/ 	.short	0x010a
        /*11f2*/ 	.byte	0x3f
	.zero		1


	//   ....[82]....
        /*11f4*/ 	.word	0x00027820
        /*11f8*/ 	.word	0x00000002
        /*11fc*/ 	.word	0x00028800
        /*1200*/ 	.short	0x010a
        /*1202*/ 	.byte	0x3f
	.zero		1


	//   ....[83]....
        /*1204*/ 	.word	0x000283e0
        /*1208*/ 	.word	0x00000002
        /*120c*/ 	.word	0x00028800
        /*1210*/ 	.short	0x010a
        /*1212*/ 	.byte	0x3f
	.zero		1


	//   ....[84]....
        /*1214*/ 	.word	0x00028430
        /*1218*/ 	.word	0x00000008
        /*121c*/ 	.word	0x00028830
        /*1220*/ 	.short	0x010a
        /*1222*/ 	.byte	0x3f
	.zero		1


	//   ....[85]....
        /*1224*/ 	.word	0x00028480
        /*1228*/ 	.word	0x00000007
        /*122c*/ 	.word	0x00028830
        /*1230*/ 	.short	0x010a
        /*1232*/ 	.byte	0x3f
	.zero		1


	//   ....[86]....
        /*1234*/ 	.word	0x000284d0
        /*1238*/ 	.word	0x00000007
        /*123c*/ 	.word	0x00028850
        /*1240*/ 	.short	0x010a
        /*1242*/ 	.byte	0x3f
	.zero		1


	//   ....[87]....
        /*1244*/ 	.word	0x00028520
        /*1248*/ 	.word	0x00000006
        /*124c*/ 	.word	0x00028830
        /*1250*/ 	.short	0x010a
        /*1252*/ 	.byte	0x3f
	.zero		1


	//   ....[88]....
        /*1254*/ 	.word	0x00028570
        /*1258*/ 	.word	0x00000007
        /*125c*/ 	.word	0x00028850
        /*1260*/ 	.short	0x010a
        /*1262*/ 	.byte	0x3f
	.zero		1


	//   ....[89]....
        /*1264*/ 	.word	0x000285c0
        /*1268*/ 	.word	0x00000006
        /*126c*/ 	.word	0x00028830
        /*1270*/ 	.short	0x010a
        /*1272*/ 	.byte	0x3f
	.zero		1


	//   ....[90]....
        /*1274*/ 	.word	0x00028610
        /*1278*/ 	.word	0x00000007
        /*127c*/ 	.word	0x00028850
        /*1280*/ 	.short	0x010a
        /*1282*/ 	.byte	0x3f
	.zero		1


	//   ....[91]....
        /*1284*/ 	.word	0x00028660
        /*1288*/ 	.word	0x00000009
        /*128c*/ 	.word	0x00028850
        /*1290*/ 	.short	0x010a
        /*1292*/ 	.byte	0x3f
	.zero		1


	//   ....[92]....
        /*1294*/ 	.word	0x00028c50
        /*1298*/ 	.word	0x00000006
        /*129c*/ 	.word	0x00028820
        /*12a0*/ 	.short	0x010a
        /*12a2*/ 	.byte	0x3f
	.zero		1


	//   ....[93]....
        /*12a4*/ 	.word	0x00028ca0
        /*12a8*/ 	.word	0x00000007
        /*12ac*/ 	.word	0x000288a0
        /*12b0*/ 	.short	0x010a
        /*12b2*/ 	.byte	0x3f
	.zero		1


	//   ....[94]....
        /*12b4*/ 	.word	0x00028cf0
        /*12b8*/ 	.word	0x00000007
        /*12bc*/ 	.word	0x000288c0
        /*12c0*/ 	.short	0x010a
        /*12c2*/ 	.byte	0x3f
	.zero		1


	//   ....[95]....
        /*12c4*/ 	.word	0x00028d40
        /*12c8*/ 	.word	0x00000008
        /*12cc*/ 	.word	0x000288a0
        /*12d0*/ 	.short	0x010a
        /*12d2*/ 	.byte	0x3f
	.zero		1


	//   ....[96]....
        /*12d4*/ 	.word	0x00028d90
        /*12d8*/ 	.word	0x00000008
        /*12dc*/ 	.word	0x000288c0
        /*12e0*/ 	.short	0x010a
        /*12e2*/ 	.byte	0x3f
	.zero		1


	//   ....[97]....
        /*12e4*/ 	.word	0x00028f30
        /*12e8*/ 	.word	0x00000000
        /*12ec*/ 	.word	0x00028840
        /*12f0*/ 	.short	0x010a
        /*12f2*/ 	.byte	0x3f
	.zero		1


	//   ....[98]....
        /*12f4*/ 	.word	0x00029a50
        /*12f8*/ 	.word	0x00000002
        /*12fc*/ 	.word	0x00028820
        /*1300*/ 	.short	0x010a
        /*1302*/ 	.byte	0x3f
	.zero		1


	//   ....[99]....
        /*1304*/ 	.word	0x00029aa0
        /*1308*/ 	.word	0x00000003
        /*130c*/ 	.word	0x00028840
        /*1310*/ 	.short	0x010a
        /*1312*/ 	.byte	0x3f
	.zero		1


	//   ....[100]....
        /*1314*/ 	.word	0x00029af0
        /*1318*/ 	.word	0x00000002
        /*131c*/ 	.word	0x00028860
        /*1320*/ 	.short	0x010a
        /*1322*/ 	.byte	0x3f
	.zero		1


	//   ....[101]....
        /*1324*/ 	.word	0x00029b40
        /*1328*/ 	.word	0x00000003
        /*132c*/ 	.word	0x00028840
        /*1330*/ 	.short	0x010a
        /*1332*/ 	.byte	0x3f
	.zero		1


	//   ....[102]....
        /*1334*/ 	.word	0x00029b90
        /*1338*/ 	.word	0x00000002
        /*133c*/ 	.word	0x00028860
        /*1340*/ 	.short	0x010a
        /*1342*/ 	.byte	0x3f
	.zero		1


	//   ....[103]....
        /*1344*/ 	.word	0x00029be0
        /*1348*/ 	.word	0x00000002
        /*134c*/ 	.word	0x00028840
        /*1350*/ 	.short	0x010a
        /*1352*/ 	.byte	0x3f
	.zero		1


	//   ....[104]....
        /*1354*/ 	.word	0x00029c30
        /*1358*/ 	.word	0x00000002
        /*135c*/ 	.word	0x00028860
        /*1360*/ 	.short	0x010a
        /*1362*/ 	.byte	0x3f
	.zero		1


	//   ....[105]....
        /*1364*/ 	.word	0x00029c80
        /*1368*/ 	.word	0x00000000
        /*136c*/ 	.word	0x00028860
        /*1370*/ 	.short	0x010a
        /*1372*/ 	.byte	0x3f
	.zero		1


	//   ....[106]....
        /*1374*/ 	.word	0x0002a700
        /*1378*/ 	.word	0x00000000
        /*137c*/ 	.word	0x00028820
        /*1380*/ 	.short	0x010a
        /*1382*/ 	.byte	0x3f
	.zero		1


	//   ....[107]....
        /*1384*/ 	.word	0x0002a8a0
        /*1388*/ 	.word	0x00000006
        /*138c*/ 	.word	0x00000000
        /*1390*/ 	.short	0x010a
        /*1392*/ 	.byte	0x3f
	.zero		1


	//   ....[108]....
        /*1394*/ 	.word	0x0002a8f0
        /*1398*/ 	.word	0x00000007
        /*139c*/ 	.word	0x00000000
        /*13a0*/ 	.short	0x010a
        /*13a2*/ 	.byte	0x3f
	.zero		1


	//   ....[109]....
        /*13a4*/ 	.word	0x0002a940
        /*13a8*/ 	.word	0x00000004
        /*13ac*/ 	.word	0x00000000
        /*13b0*/ 	.short	0x010a
        /*13b2*/ 	.byte	0x3f
	.zero		1


	//----- nvinfo : EIATTR_NUM_MBARRIERS
	.align		4
.L_1123:
        /*13b4*/ 	.byte	0x03, 0x38
        /*13b6*/ 	.short	0x0016


	//----- nvinfo : EIATTR_EXIT_INSTR_OFFSETS
	.align		4
        /*13b8*/ 	.byte	0x04, 0x1c
        /*13ba*/ 	.short	(.L_1125 - .L_1124)


	//   ....[0]....
.L_1124:
        /*13bc*/ 	.word	0x00026f20


	//----- nvinfo : EIATTR_MAX_THREADS
	.align		4
.L_1125:
        /*13c0*/ 	.byte	0x04, 0x05
        /*13c2*/ 	.short	(.L_1127 - .L_1126)
.L_1126:
        /*13c4*/ 	.word	0x00000180
        /*13c8*/ 	.word	0x00000001
        /*13cc*/ 	.word	0x00000001


	//----- nvinfo : EIATTR_CRS_STACK_SIZE
	.align		4
.L_1127:
        /*13d0*/ 	.byte	0x04, 0x1e
        /*13d2*/ 	.short	(.L_1129 - .L_1128)
.L_1128:
        /*13d4*/ 	.word	0x00000000


	//----- nvinfo : EIATTR_CBANK_PARAM_SIZE
	.align		4
.L_1129:
        /*13d8*/ 	.byte	0x03, 0x19
        /*13da*/ 	.short	0x0af0


	//----- nvinfo : EIATTR_PARAM_CBANK
	.align		4
        /*13dc*/ 	.byte	0x04, 0x0a
        /*13de*/ 	.short	(.L_1131 - .L_1130)
	.align		4
.L_1130:
        /*13e0*/ 	.word	index@(.nv.constant0._ZN7cutlass13device_kernelIN5flash11enable_sm90INS1_16FlashAttnFwdSm90INS1_25CollectiveMainloopFwdSm90ILi2EN4cute5tupleIJNS5_1CILi1EEES8_S8_EEENS6_IJNS7_ILi128EEESA_SA_EEELi128ENS_10bfloat16_tEfNS_4arch4Sm90ELb0ELb1ELb1ELb1ELb0ELb1ELb0ELb1ELb1ELb1ELb0ELb0EEENS1_21CollectiveEpilogueFwdISB_S9_SC_SE_Li256ELb1ELb1ELb0ELb0EEENS1_36VarlenDynamicPersistentTileSchedulerILi128ELi128ELi256ELi128ELb0ELb1ELb1ELb1ELb0ELb1EEEEEEEEEvNT_6ParamsE)
        /*13e4*/ 	.short	0x0210
        /*13e6*/ 	.short	0x0af0


	//----- nvinfo : EIATTR_SW_WAR
	.align		4
.L_1131:
        /*13e8*/ 	.byte	0x04, 0x36
        /*13ea*/ 	.short	(.L_1133 - .L_1132)
.L_1132:
        /*13ec*/ 	.word	0x00000008
.L_1133:


//--------------------- .nv.info._ZN7cutlass13device_kernelIN5flash11enable_sm90INS1_16FlashAttnFwdSm90INS1_25CollectiveMainloopFwdSm90ILi2EN4cute5tupleIJNS5_1CILi1EEES8_S8_EEENS6_IJNS7_ILi128EEESA_SA_EEELi128ENS_10bfloat16_tEfNS_4arch4Sm90ELb1ELb0ELb1ELb0ELb0ELb0ELb0ELb1ELb1ELb1ELb0ELb0EEENS1_21CollectiveEpilogueFwdISB_S9_SC_SE_Li256ELb0ELb1ELb0ELb0EEENS1_30DynamicPersistentTileSchedulerILi256ELi128ELb0ELb1ELb1EEEEEEEEEvNT_6ParamsE --------------------------
	.section	.nv.info._ZN7cutlass13device_kernelIN5flash11enable_sm90INS1_16FlashAttnFwdSm90INS1_25CollectiveMainloopFwdSm90ILi2EN4cute5tupleIJNS5_1CILi1EEES8_S8_EEENS6_IJNS7_ILi128EEESA_SA_EEELi128ENS_10bfloat16_tEfNS_4arch4Sm90ELb1ELb0ELb1ELb0ELb0ELb0ELb0ELb1ELb1ELb1ELb0ELb0EEENS1_21CollectiveEpilogueFwdISB_S9_SC_SE_Li256ELb0ELb1ELb0ELb0EEENS1_30DynamicPersistentTileSchedulerILi256ELi128ELb0ELb1ELb1EEEEEEEEEvNT_6ParamsE,"",@"SHT_CUDA_INFO"
	.sectionflags	@""
	.align	4


	//----- nvinfo : EIATTR_CUDA_API_VERSION
	.align		4
        /*0000*/ 	.byte	0x04, 0x37
        /*0002*/ 	.short	(.L_1135 - .L_1134)
.L_1134:
        /*0004*/ 	.word	0x00000082


	//----- nvinfo : EIATTR_KPARAM_INFO
	.align		4
.L_1135:
        /*0008*/ 	.byte	0x04, 0x17
        /*000a*/ 	.short	(.L_1137 - .L_1136)
.L_1136:
        /*000c*/ 	.word	0x00000000
        /*0010*/ 	.short	0x0000
        /*0012*/ 	.short	0x0070
        /*0014*/ 	.byte	0x00, 0xf0, 0x01, 0x2a


	//----- nvinfo : EIATTR_SPARSE_MMA_MASK
	.align		4
.L_1137:
        /*0018*/ 	.byte	0x03, 0x50
        /*001a*/ 	.short	0x0000


	//----- nvinfo : EIATTR_MAXREG_COUNT
	.align		4
        /*001c*/ 	.byte	0x03, 0x1b
        /*001e*/ 	.short	0x00a8


	//----- nvinfo : EIATTR_NUM_BARRIERS
	.align		4
        /*0020*/ 	.byte	0x02, 0x4c
        /*0022*/ 	.byte	0x10
	.zero		1


	//----- nvinfo : EIATTR_EXTERNS
	.align		4
        /*0024*/ 	.byte	0x04, 0x0f
        /*0026*/ 	.short	(.L_1139 - .L_1138)


	//   ....[0]....
	.align		4
.L_1138:
        /*0028*/ 	.word	index@(__assertfail)


	//----- nvinfo : EIATTR_ANNOTATIONS
	.align		4
.L_1139:
        /*002c*/ 	.byte	0x04, 0x55
        /*002e*/ 	.short	(.L_1141 - .L_1140)


	//   ....[0]....
.L_1140:
        /* <DEDUP_REMOVED lines=25> */


	//----- nvinfo : EIATTR_MERCURY_ISA_VERSION
	.align		4
.L_1141:
        /*01b0*/ 	.byte	0x03, 0x5f
        /*01b2*/ 	.short	0x0101


	//----- nvinfo : EIATTR_INT_WARP_WIDE_INSTR_OFFSETS
	.align		4
        /*01b4*/ 	.byte	0x04, 0x31
        /*01b6*/ 	.short	(.L_1143 - .L_1142)


	//   ....[0]....
.L_1142:
        /*01b8*/ 	.word	0x00000130


	//   ....[1]....
        /*01bc*/ 	.word	0x00000170


	//   ....[2]....
        /*01c0*/ 	.word	0x000001e0


	//   ....[3]....
        /*01c4*/ 	.word	0x0000cb00


	//   ....[4]....
        /*01c8*/ 	.word	0x0000cb90


	//   ....[5]....
        /*01cc*/ 	.word	0x0000feb0


	//   ....[6]....
        /*01d0*/ 	.word	0x0000ff40


	//----- nvinfo : EIATTR_COOP_GROUP_MASK_REGIDS
	.align		4
.L_1143:
        /*01d4*/ 	.byte	0x04, 0x29
        /*01d6*/ 	.short	(.L_1145 - .L_1144)


	//   ....[0]....
.L_1144:
        /*01d8*/ 	.word	0xffffffff


	//   ....[1]....
        /*01dc*/ 	.word	0xffffffff


	//   ....[2]....
        /*01e0*/ 	.word	0xffffffff


	//   ....[3]....
        /*01e4*/ 	.word	0xffffffff


	//   ....[4]....
        /*01e8*/ 	.word	0xffffffff


	//   ....[5]....
        /*01ec*/ 	.word	0xffffffff


	//   ....[6]....
        /*01f0*/ 	.word	0xffffffff


	//   ....[7]....
        /*01f4*/ 	.word	0xffffffff


	//   ....[8]....
        /*01f8*/ 	.word	0xffffffff


	//   ....[9]....
        /*01fc*/ 	.word	0xffffffff


	//   ....[10]....
        /*0200*/ 	.word	0xffffffff


	//   ....[11]....
        /*0204*/ 	.word	0xffffffff


	//   ....[12]....
        /*0208*/ 	.word	0xffffffff


	//   ....[13]....
        /*020c*/ 	.word	0xffffffff


	//   ....[14]....
        /*0210*/ 	.word	0xffffffff


	//   ....[15]....
        /*0214*/ 	.word	0xffffffff


	//   ....[16]....
        /*0218*/ 	.word	0xffffffff


	//   ....[17]....
        /*021c*/ 	.word	0xffffffff


	//   ....[18]....
        /*0220*/ 	.word	0xffffffff


	//   ....[19]....
        /*0224*/ 	.word	0xffffffff


	//   ....[20]....
        /*0228*/ 	.word	0xffffffff


	//   ....[21]....
        /*022c*/ 	.word	0xffffffff


	//   ....[22]....
        /*0230*/ 	.word	0xffffffff


	//   ....[23]....
        /*0234*/ 	.word	0xffffffff


	//   ....[24]....
        /*0238*/ 	.word	0xffffffff


	//   ....[25]....
        /*023c*/ 	.word	0xffffffff


	//   ....[26]....
        /*0240*/ 	.word	0xffffffff


	//   ....[27]....
        /*0244*/ 	.word	0xffffffff


	//   ....[28]....
        /*0248*/ 	.word	0xffffffff


	//   ....[29]....
        /*024c*/ 	.word	0xffffffff


	//   ....[30]....
        /*0250*/ 	.word	0xffffffff


	//   ....[31]....
        /*0254*/ 	.word	0xffffffff


	//   ....[32]....
        /*0258*/ 	.word	0xffffffff


	//   ....[33]....
        /*025c*/ 	.word	0xffffffff


	//   ....[34]....
        /*0260*/ 	.word	0xffffffff


	//   ....[35]....
        /*0264*/ 	.word	0xffffffff


	//   ....[36]....
        /*0268*/ 	.word	0xffffffff


	//   ....[37]....
        /*026c*/ 	.word	0xffffffff


	//   ....[38]....
        /*0270*/ 	.word	0xffffffff


	//   ....[39]....
        /*0274*/ 	.word	0xffffffff


	//   ....[40]....
        /*0278*/ 	.word	0xffffffff


	//   ....[41]....
        /*027c*/ 	.word	0xffffffff


	//   ....[42]....
        /*0280*/ 	.word	0xffffffff


	//   ....[43]....
        /*0284*/ 	.word	0xffffffff


	//   ....[44]....
        /*0288*/ 	.word	0xffffffff


	//   ....[45]....
        /*028c*/ 	.word	0xffffffff


	//   ....[46]....
        /*0290*/ 	.word	0xffffffff


	//   ....[47]....
        /*0294*/ 	.word	0xffffffff


	//   ....[48]....
        /*0298*/ 	.word	0xffffffff


	//   ....[49]....
        /*029c*/ 	.word	0xffffffff


	//   ....[50]....
        /*02a0*/ 	.word	0xffffffff


	//   ....[51]....
        /*02a4*/ 	.word	0xffffffff


	//   ....[52]....
        /*02a8*/ 	.word	0xffffffff


	//   ....[53]....
        /*02ac*/ 	.word	0xffffffff


	//   ....[54]....
        /*02b0*/ 	.word	0xffffffff


	//   ....[55]....
        /*02b4*/ 	.word	0xffffffff


	//   ....[56]....
        /*02b8*/ 	.word	0xffffffff


	//   ....[57]....
        /*02bc*/ 	.word	0xffffffff


	//   ....[58]....
        /*02c0*/ 	.word	0xffffffff


	//   ....[59]....
        /*02c4*/ 	.word	0xffffffff


	//   ....[60]....
        /*02c8*/ 	.word	0xffffffff


	//   ....[61]....
        /*02cc*/ 	.word	0xffffffff


	//   ....[62]....
        /*02d0*/ 	.word	0xffffffff


	//   ....[63]....
        /*02d4*/ 	.word	0xffffffff


	//   ....[64]....
        /*02d8*/ 	.word	0xffffffff


	//   ....[65]....
        /*02dc*/ 	.word	0xffffffff


	//   ....[66]....
        /*02e0*/ 	.word	0xffffffff


	//   ....[67]....
        /*02e4*/ 	.word	0xffffffff


	//   ....[68]....
        /*02e8*/ 	.word	0x0500000f


	//   ....[69]....
        /*02ec*/ 	.word	0x0500000f


	//   ....[70]....
        /*02f0*/ 	.word	0x0500000f


	//   ....[71]....
        /*02f4*/ 	.word	0x0500000f


	//   ....[72]....
        /*02f8*/ 	.word	0x0500000f


	//   ....[73]....
        /*02fc*/ 	.word	0x0500000f


	//   ....[74]....
        /*0300*/ 	.word	0x0500000f


	//   ....[75]....
        /*0304*/ 	.word	0x0500000f


	//   ....[76]....
        /*0308*/ 	.word	0x0500000f


	//   ....[77]....
        /*030c*/ 	.word	0x0500000f


	//   ....[78]....
        /*0310*/ 	.word	0x0500000f


	//   ....[79]....
        /*0314*/ 	.word	0x0500000f


	//   ....[80]....
        /*0318*/ 	.word	0x0500000f


	//   ....[81]....
        /*031c*/ 	.word	0x0500000f


	//   ....[82]....
        /*0320*/ 	.word	0x0500000f


	//   ....[83]....
        /*0324*/ 	.word	0x0500000f


	//   ....[84]....
        /*0328*/ 	.word	0x0500000f


	//   ....[85]....
        /*032c*/ 	.word	0x0500000f


	//   ....[86]....
        /*0330*/ 	.word	0x0500000f


	//----- nvinfo : EIATTR_COOP_GROUP_INSTR_OFFSETS
	.align		4
.L_1145:
        /*0334*/ 	.byte	0x04, 0x28
        /*0336*/ 	.short	(.L_1147 - .L_1146)


	//   ....[0]....
.L_1146:
        /*0338*/ 	.word	0x00000070


	//   ....[1]....
        /*033c*/ 	.word	0x00000140


	//   ....[2]....
        /*0340*/ 	.word	0x00000190


	//   ....[3]....
        /*0344*/ 	.word	0x000003c0


	//   ....[4]....
        /*0348*/ 	.word	0x00000520


	//   ....[5]....
        /*034c*/ 	.word	0x00000640


	//   ....[6]....
        /*0350*/ 	.word	0x000007a0


	//   ....[7]....
        /*0354*/ 	.word	0x00001470


	//   ....[8]....
        /*0358*/ 	.word	0x00001ed0


	//   ....[9]....
        /*035c*/ 	.word	0x00002340


	//   ....[10]....
        /*0360*/ 	.word	0x00002b10


	//   ....[11]....
        /*0364*/ 	.word	0x00002be0


	//   ....[12]....
        /*0368*/ 	.word	0x000036f0


	//   ....[13]....
        /*036c*/ 	.word	0x00003750


	//   ....[14]....
        /*0370*/ 	.word	0x000050d0


	//   ....[15]....
        /*0374*/ 	.word	0x00005300


	//   ....[16]....
        /*0378*/ 	.word	0x000059f0


	//   ....[17]....
        /*037c*/ 	.word	0x00005b00


	//   ....[18]....
        /*0380*/ 	.word	0x00006380


	//   ....[19]....
        /*0384*/ 	.word	0x00006410


	//   ....[20]....
        /*0388*/ 	.word	0x000086e0


	//   ....[21]....
        /*038c*/ 	.word	0x00008710


	//   ....[22]....
        /*0390*/ 	.word	0x000089a0


	//   ....[23]....
        /*0394*/ 	.word	0x00008a50


	//   ....[24]....
        /*0398*/ 	.word	0x00009db0


	//   ....[25]....
        /*039c*/ 	.word	0x00009df0


	//   ....[26]....
        /*03a0*/ 	.word	0x00009ed0


	//   ....[27]....
        /*03a4*/ 	.word	0x00009ef0


	//   ....[28]....
        /*03a8*/ 	.word	0x0000aff0


	//   ....[29]....
        /*03ac*/ 	.word	0x0000b020


	//   ....[30]....
        /*03b0*/ 	.word	0x0000b050


	//   ....[31]....
        /*03b4*/ 	.word	0x0000b080


	//   ....[32]....
        /*03b8*/ 	.word	0x0000b5f0


	//   ....[33]....
        /*03bc*/ 	.word	0x0000b630


	//   ....[34]....
        /*03c0*/ 	.word	0x0000b6f0


	//   ....[35]....
        /*03c4*/ 	.word	0x0000b710


	//   ....[36]....
        /*03c8*/ 	.word	0x0000b7d0


	//   ....[37]....
        /*03cc*/ 	.word	0x0000b7f0


	//   ....[38]....
        /*03d0*/ 	.word	0x0000b8c0


	//   ....[39]....
        /*03d4*/ 	.word	0x0000b8e0


	//   ....[40]....
        /*03d8*/ 	.word	0x0000bf80


	//   ....[41]....
        /*03dc*/ 	.word	0x0000bfa0


	//   ....[42]....
        /*03e0*/ 	.word	0x0000c060


	//   ....[43]....
        /*03e4*/ 	.word	0x0000c080


	//   ....[44]....
        /*03e8*/ 	.word	0x0000c140


	//   ....[45]....
        /*03ec*/ 	.word	0x0000c160


	//   ....[46]....
        /*03f0*/ 	.word	0x0000c230


	//   ....[47]....
        /*03f4*/ 	.word	0x0000c250


	//   ....[48]....
        /*03f8*/ 	.word	0x0000c3b0


	//   ....[49]....
        /*03fc*/ 	.word	0x0000d100


	//   ....[50]....
        /*0400*/ 	.word	0x0000dae0


	//   ....[51]....
        /*0404*/ 	.word	0x0000daf0


	//   ....[52]....
        /*0408*/ 	.word	0x0000db60


	//   ....[53]....
        /*040c*/ 	.word	0x0000db90


	//   ....[54]....
        /*0410*/ 	.word	0x0000dc40


	//   ....[55]....
        /*0414*/ 	.word	0x0000dc50


	//   ....[56]....
        /*0418*/ 	.word	0x0000dcd0


	//   ....[57]....
        /*041c*/ 	.word	0x0000dce0


	//   ....[58]....
        /*0420*/ 	.word	0x0000dd60


	//   ....[59]....
        /*0424*/ 	.word	0x0000dd70


	//   ....[60]....
        /*0428*/ 	.word	0x0000ddf0


	//   ....[61]....
        /*042c*/ 	.word	0x0000de00


	//   ....[62]....
        /*0430*/ 	.word	0x0000de80


	//   ....[63]....
        /*0434*/ 	.word	0x0000de90


	//   ....[64]....
        /*0438*/ 	.word	0x0000dea0


	//   ....[65]....
        /*043c*/ 	.word	0x0000deb0


	//   ....[66]....
        /*0440*/ 	.word	0x000104a0


	//   ....[67]....
        /*0444*/ 	.word	0x00010690


	//   ....[68]....
        /*0448*/ 	.word	0x00010c00


	//   ....[69]....
        /*044c*/ 	.word	0x00010d80


	//   ....[70]....
        /*0450*/ 	.word	0x00010de0


	//   ....[71]....
        /*0454*/ 	.word	0x00010e70


	//   ....[72]....
        /*0458*/ 	.word	0x00010f50


	//   ....[73]....
        /*045c*/ 	.word	0x00010fb0


	//   ....[74]....
        /*0460*/ 	.word	0x000110c0


	//   ....[75]....
        /*0464*/ 	.word	0x00011120


	//   ....[76]....
        /*0468*/ 	.word	0x00011210


	//   ....[77]....
        /*046c*/ 	.word	0x00011270


	//   ....[78]....
        /*0470*/ 	.word	0x00011360


	//   ....[79]....
        /*0474*/ 	.word	0x000113c0


	//   ....[80]....
        /*0478*/ 	.word	0x000114b0


	//   ....[81]....
        /*047c*/ 	.word	0x00011510


	//   ....[82]....
        /*0480*/ 	.word	0x000115f0


	//   ....[83]....
        /*0484*/ 	.word	0x00011650


	//   ....[84]....
        /*0488*/ 	.word	0x00011720


	//   ....[85]....
        /*048c*/ 	.word	0x00011a40


	//   ....[86]....
        /*0490*/ 	.word	0x00011b60


	//----- nvinfo : EIATTR_REG_RECONFIG
	.align		4
.L_1147:
        /*0494*/ 	.byte	0x01, 0x54
	.zero		2


	//----- nvinfo : EIATTR_SYSCALL_OFFSETS
	.align		4
        /*0498*/ 	.byte	0x04, 0x46
        /*049a*/ 	.short	(.L_1149 - .L_1148)


	//   ....[0]....
.L_1148:
        /*049c*/ 	.word	0x00001650


	//   ....[1]....
        /*04a0*/ 	.word	0x0000cd00


	//   ....[2]....
        /*04a4*/ 	.word	0x0000ce50


	//   ....[3]....
        /*04a8*/ 	.word	0x0000cf40


	//   ....[4]....
        /*04ac*/ 	.word	0x0000d6b0


	//----- nvinfo : EIATTR_MBARRIER_INSTR_OFFSETS
	.align		4
.L_1149:
        /*04b0*/ 	.byte	0x04, 0x39
        /*04b2*/ 	.short	(.L_1151 - .L_1150)


	//   ....[0]....
.L_1150:
        /*04b4*/ 	.word	0x00000270
        /*04b8*/ 	.word	0x000000ff
        /*04bc*/ 	.word	0x00028800
        /*04c0*/ 	.short	0x0100
        /*04c2*/ 	.byte	0x08
	.zero		1


	//   ....[1]....
        /*04c4*/ 	.word	0x00000280
        /*04c8*/ 	.word	0x000000ff
        /*04cc*/ 	.word	0x00028820
        /*04d0*/ 	.short	0x0100
        /*04d2*/ 	.byte	0x08
	.zero		1


	//   ....[2]....
        /*04d4*/ 	.word	0x00000370
        /*04d8*/ 	.word	0x000000ff
        /*04dc*/ 	.word	0x00028830
        /*04e0*/ 	.short	0x0100
        /*04e2*/ 	.byte	0x08
	.zero		1


	//   ....[3]....
        /*04e4*/ 	.word	0x00000380
        /*04e8*/ 	.word	0x000000ff
        /*04ec*/ 	.word	0x00028840
        /*04f0*/ 	.short	0x0100
        /*04f2*/ 	.byte	0x08
	.zero		1


	//   ....[4]....
        /*04f4*/ 	.word	0x00000390
        /*04f8*/ 	.word	0x000000ff
        /*04fc*/ 	.word	0x00028838
        /*0500*/ 	.short	0x0100
        /*0502*/ 	.byte	0x08
	.zero		1


	//   ....[5]....
        /*0504*/ 	.word	0x000003a0
        /*0508*/ 	.word	0x000000ff
        /*050c*/ 	.word	0x00028848
        /*0510*/ 	.short	0x0100
        /*0512*/ 	.byte	0x08
	.zero		1


	//   ....[6]....
        /*0514*/ 	.word	0x000004d0
        /*0518*/ 	.word	0x000000ff
        /*051c*/ 	.word	0x00028850
        /*0520*/ 	.short	0x0100
        /*0522*/ 	.byte	0x08
	.zero		1


	//   ....[7]....
        /*0524*/ 	.word	0x000004e0
        /*0528*/ 	.word	0x000000ff
        /*052c*/ 	.word	0x00028860
        /*0530*/ 	.short	0x0100
        /*0532*/ 	.byte	0x08
	.zero		1


	//   ....[8]....
        /*0534*/ 	.word	0x000004f0
        /*0538*/ 	.word	0x000000ff
        /*053c*/ 	.word	0x00028858
        /*0540*/ 	.short	0x0100
        /*0542*/ 	.byte	0x08
	.zero		1


	//   ....[9]....
        /*0544*/ 	.word	0x00000500
        /*0548*/ 	.word	0x000000ff
        /*054c*/ 	.word	0x00028868
        /*0550*/ 	.short	0x0100
        /*0552*/ 	.byte	0x08
	.zero		1


	//   ....[10]....
        /*0554*/ 	.word	0x000005f0
        /*0558*/ 	.word	0x000000ff
        /*055c*/ 	.word	0x00028870
        /*0560*/ 	.short	0x0100
        /*0562*/ 	.byte	0x06
	.zero		1


	//   ....[11]....
        /*0564*/ 	.word	0x00000600
        /*0568*/ 	.word	0x000000ff
        /*056c*/ 	.word	0x00028880
        /*0570*/ 	.short	0x0100
        /*0572*/ 	.byte	0x06
	.zero		1


	//   ....[12]....
        /*0574*/ 	.word	0x00000610
        /*0578*/ 	.word	0x000000ff
        /*057c*/ 	.word	0x00028878
        /*0580*/ 	.short	0x0100
        /*0582*/ 	.byte	0x06
	.zero		1


	//   ....[13]....
        /*0584*/ 	.word	0x00000620
        /*0588*/ 	.word	0x000000ff
        /*058c*/ 	.word	0x00028888
        /*0590*/ 	.short	0x0100
        /*0592*/ 	.byte	0x06
	.zero		1


	//   ....[14]....
        /*0594*/ 	.word	0x00000750
        /*0598*/ 	.word	0x000000ff
        /*059c*/ 	.word	0x00028890
        /*05a0*/ 	.short	0x0100
        /*05a2*/ 	.byte	0x08
	.zero		1


	//   ....[15]....
        /*05a4*/ 	.word	0x00000760
        /*05a8*/ 	.word	0x000000ff
        /*05ac*/ 	.word	0x000288a0
        /*05b0*/ 	.short	0x0100
        /*05b2*/ 	.byte	0x08
	.zero		1


	//   ....[16]....
        /*05b4*/ 	.word	0x00000770
        /*05b8*/ 	.word	0x000000ff
        /*05bc*/ 	.word	0x00028898
        /*05c0*/ 	.short	0x0100
        /*05c2*/ 	.byte	0x08
	.zero		1


	//   ....[17]....
        /*05c4*/ 	.word	0x00000780
        /*05c8*/ 	.word	0x000000ff
        /*05cc*/ 	.word	0x000288a8
        /*05d0*/ 	.short	0x0100
        /*05d2*/ 	.byte	0x08
	.zero		1


	//   ....[18]....
        /*05d4*/ 	.word	0x000008b0
        /*05d8*/ 	.word	0x000000ff
        /*05dc*/ 	.word	0x000288b0
        /*05e0*/ 	.short	0x0100
        /*05e2*/ 	.byte	0x08
	.zero		1


	//   ....[19]....
        /*05e4*/ 	.word	0x000008c0
        /*05e8*/ 	.word	0x000000ff
        /*05ec*/ 	.word	0x000288c0
        /*05f0*/ 	.short	0x0100
        /*05f2*/ 	.byte	0x08
	.zero		1


	//   ....[20]....
        /*05f4*/ 	.word	0x000008d0
        /*05f8*/ 	.word	0x000000ff
        /*05fc*/ 	.word	0x000288b8
        /*0600*/ 	.short	0x0100
        /*0602*/ 	.byte	0x08
	.zero		1


	//   ....[21]....
        /*0604*/ 	.word	0x000008e0
        /*0608*/ 	.word	0x000000ff
        /*060c*/ 	.word	0x000288c8
        /*0610*/ 	.short	0x0100
        /*0612*/ 	.byte	0x08
	.zero		1


	//   ....[22]....
        /*0614*/ 	.word	0x000016d0
        /*0618*/ 	.word	0x000000ff
        /*061c*/ 	.word	0x00028800
        /*0620*/ 	.short	0x010a
        /*0622*/ 	.byte	0x29
	.zero		1


	//   ....[23]....
        /*0624*/ 	.word	0x00001750
        /*0628*/ 	.word	0x00000000
        /*062c*/ 	.word	0x00028830
        /*0630*/ 	.short	0x010a
        /*0632*/ 	.byte	0x3f
	.zero		1


	//   ....[24]....
        /*0634*/ 	.word	0x000017b0
        /*0638*/ 	.word	0x00000000
        /*063c*/ 	.word	0x00028830
        /*0640*/ 	.short	0x010a
        /*0642*/ 	.byte	0x3f
	.zero		1


	//   ....[25]....
        /*0644*/ 	.word	0x00002640
        /*0648*/ 	.word	0x00000000
        /*064c*/ 	.word	0x00000000
        /*0650*/ 	.short	0x0101
        /*0652*/ 	.byte	0x3f
	.zero		1


	//   ....[26]....
        /*0654*/ 	.word	0x00004480
        /*0658*/ 	.word	0x000000ff
        /*065c*/ 	.word	0x00028830
        /*0660*/ 	.short	0x010a
        /*0662*/ 	.byte	0x06
	.zero		1


	//   ....[27]....
        /*0664*/ 	.word	0x000044c0
        /*0668*/ 	.word	0x000000ff
        /*066c*/ 	.word	0x00028830
        /*0670*/ 	.short	0x010a
        /*0672*/ 	.byte	0x06
	.zero		1


	//   ....[28]....
        /*0674*/ 	.word	0x000047e0
        /*0678*/ 	.word	0x000000ff
        /*067c*/ 	.word	0x00028850
        /*0680*/ 	.short	0x010a
        /*0682*/ 	.byte	0x06
	.zero		1


	//   ....[29]....
        /*0684*/ 	.word	0x00004820
        /*0688*/ 	.word	0x000000ff
        /*068c*/ 	.word	0x00028850
        /*0690*/ 	.short	0x010a
        /*0692*/ 	.byte	0x06
	.zero		1


	//   ....[30]....
        /*0694*/ 	.word	0x00006700
        /*0698*/ 	.word	0x0000002d
        /*069c*/ 	.word	0x00000000
        /*06a0*/ 	.short	0x0101
        /*06a2*/ 	.byte	0x3f
	.zero		1


	//   ....[31]....
        /*06a4*/ 	.word	0x00006a10
        /*06a8*/ 	.word	0x0000002e
        /*06ac*/ 	.word	0x00000000
        /*06b0*/ 	.short	0x0101
        /*06b2*/ 	.byte	0x3f
	.zero		1


	//   ....[32]....
        /*06b4*/ 	.word	0x000075e0
        /*06b8*/ 	.word	0x000000ff
        /*06bc*/ 	.word	0x00028830
        /*06c0*/ 	.short	0x010a
        /*06c2*/ 	.byte	0x06
	.zero		1


	//   ....[33]....
        /*06c4*/ 	.word	0x00007620
        /*06c8*/ 	.word	0x000000ff
        /*06cc*/ 	.word	0x00028830
        /*06d0*/ 	.short	0x010a
        /*06d2*/ 	.byte	0x06
	.zero		1


	//   ....[34]....
        /*06d4*/ 	.word	0x00007940
        /*06d8*/ 	.word	0x000000ff
        /*06dc*/ 	.word	0x00028850
        /*06e0*/ 	.short	0x010a
        /*06e2*/ 	.byte	0x06
	.zero		1


	//   ....[35]....
        /*06e4*/ 	.word	0x00007980
        /*06e8*/ 	.word	0x000000ff
        /*06ec*/ 	.word	0x00028850
        /*06f0*/ 	.short	0x010a
        /*06f2*/ 	.byte	0x06
	.zero		1


	//   ....[36]....
        /*06f4*/ 	.word	0x00009320
        /*06f8*/ 	.word	0x0000001d
        /*06fc*/ 	.word	0x00000000
        /*0700*/ 	.short	0x0101
        /*0702*/ 	.byte	0x3f
	.zero		1


	//   ....[37]....
        /*0704*/ 	.word	0x000094d0
        /*0708*/ 	.word	0x0000001d
        /*070c*/ 	.word	0x00000000
        /*0710*/ 	.short	0x0101
        /*0712*/ 	.byte	0x3f
	.zero		1


	//   ....[38]....
        /*0714*/ 	.word	0x00009d20
        /*0718*/ 	.word	0x000000ff
        /*071c*/ 	.word	0x00028850
        /*0720*/ 	.short	0x010a
        /*0722*/ 	.byte	0x05
	.zero		1


	//   ....[39]....
        /*0724*/ 	.word	0x00009d60
        /*0728*/ 	.word	0x000000ff
        /*072c*/ 	.word	0x00028850
        /*0730*/ 	.short	0x010a
        /*0732*/ 	.byte	0x05
	.zero		1


	//   ....[40]....
        /*0734*/ 	.word	0x0000a280
        /*0738*/ 	.word	0x00000008
        /*073c*/ 	.word	0x00000000
        /*0740*/ 	.short	0x0101
        /*0742*/ 	.byte	0x3f
	.zero		1


	//   ....[41]....
        /*0744*/ 	.word	0x0000b620
        /*0748*/ 	.word	0x00000026
        /*074c*/ 	.word	0x00000000
        /*0750*/ 	.short	0x0101
        /*0752*/ 	.byte	0x3f
	.zero		1


	//   ....[42]....
        /*0754*/ 	.word	0x0000d300
        /*0758*/ 	.word	0x00000000
        /*075c*/ 	.word	0x00028840
        /*0760*/ 	.short	0x010a
        /*0762*/ 	.byte	0x3f
	.zero		1


	//   ....[43]....
        /*0764*/ 	.word	0x0000dfd0
        /*0768*/ 	.word	0x00000011
        /*076c*/ 	.word	0x00028800
        /*0770*/ 	.short	0x0107
        /*0772*/ 	.byte	0x3f
	.zero		1


	//   ....[44]....
        /*0774*/ 	.word	0x0000e0e0
        /*0778*/ 	.word	0x00000011
        /*077c*/ 	.word	0x00028800
        /*0780*/ 	.short	0x0101
        /*0782*/ 	.byte	0x3f
	.zero		1


	//   ....[45]....
        /*0784*/ 	.word	0x0000e100
        /*0788*/ 	.word	0x00000011
        /*078c*/ 	.word	0x00028820
        /*0790*/ 	.short	0x010a
        /*0792*/ 	.byte	0x3f
	.zero		1


	//   ....[46]....
        /*0794*/ 	.word	0x0000e430
        /*0798*/ 	.word	0x00000004
        /*079c*/ 	.word	0x00028840
        /*07a0*/ 	.short	0x010a
        /*07a2*/ 	.byte	0x3f
	.zero		1


	//   ....[47]....
        /*07a4*/ 	.word	0x0000e7b0
        /*07a8*/ 	.word	0x00000004
        /*07ac*/ 	.word	0x00000060
        /*07b0*/ 	.short	0x010a
        /*07b2*/ 	.byte	0x3f
	.zero		1


	//   ....[48]....
        /*07b4*/ 	.word	0x0000ee00
        /*07b8*/ 	.word	0x00000003
        /*07bc*/ 	.word	0x00028840
        /*07c0*/ 	.short	0x010a
        /*07c2*/ 	.byte	0x3f
	.zero		1


	//   ....[49]....
        /*07c4*/ 	.word	0x0000f190
        /*07c8*/ 	.word	0x00000002
        /*07cc*/ 	.word	0x00000060
        /*07d0*/ 	.short	0x010a
        /*07d2*/ 	.byte	0x3f
	.zero		1


	//   ....[50]....
        /*07d4*/ 	.word	0x0000f730
        /*07d8*/ 	.word	0x00000002
        /*07dc*/ 	.word	0x00028840
        /*07e0*/ 	.short	0x010a
        /*07e2*/ 	.byte	0x3f
	.zero		1


	//   ....[51]....
        /*07e4*/ 	.word	0x0000fac0
        /*07e8*/ 	.word	0x00000002
        /*07ec*/ 	.word	0x00000060
        /*07f0*/ 	.short	0x010a
        /*07f2*/ 	.byte	0x3f
	.zero		1


	//   ....[52]....
        /*07f4*/ 	.word	0x00010010
        /*07f8*/ 	.word	0x00000003
        /*07fc*/ 	.word	0x00028860
        /*0800*/ 	.short	0x010a
        /*0802*/ 	.byte	0x3f
	.zero		1


	//   ....[53]....
        /*0804*/ 	.word	0x00010610
        /*0808*/ 	.word	0x00000000
        /*080c*/ 	.word	0x00028820
        /*0810*/ 	.short	0x010a
        /*0812*/ 	.byte	0x3f
	.zero		1


	//   ....[54]....
        /*0814*/ 	.word	0x000107e0
        /*0818*/ 	.word	0x00000006
        /*081c*/ 	.word	0x00000000
        /*0820*/ 	.short	0x010a
        /*0822*/ 	.byte	0x3f
	.zero		1


	//   ....[55]....
        /*0824*/ 	.word	0x00010830
        /*0828*/ 	.word	0x00000003
        /*082c*/ 	.word	0x00000000
        /*0830*/ 	.short	0x010a
        /*0832*/ 	.byte	0x3f
	.zero		1


	//   ....[56]....
        /*0834*/ 	.word	0x00010890
        /*0838*/ 	.word	0x00000012
        /*083c*/ 	.word	0x00000000
        /*0840*/ 	.short	0x010a
        /*0842*/ 	.byte	0x3f
	.zero		1


	//   ....[57]....
        /*0844*/ 	.word	0x000108c0
        /*0848*/ 	.word	0x00000003
        /*084c*/ 	.word	0x00000000
        /*0850*/ 	.short	0x010a
        /*0852*/ 	.byte	0x3f
	.zero		1


	//   ....[58]....
        /*0854*/ 	.word	0x00010930
        /*0858*/ 	.word	0x00000003
        /*085c*/ 	.word	0x00028800
        /*0860*/ 	.short	0x010a
        /*0862*/ 	.byte	0x3f
	.zero		1


	//   ....[59]....
        /*0864*/ 	.word	0x00010980
        /*0868*/ 	.word	0x00000000
        /*086c*/ 	.word	0x00028830
        /*0870*/ 	.short	0x010a
        /*0872*/ 	.byte	0x3f
	.zero		1


	//   ....[60]....
        /*0874*/ 	.word	0x000109e0
        /*0878*/ 	.word	0x00000007
        /*087c*/ 	.word	0x00028830
        /*0880*/ 	.short	0x010a
        /*0882*/ 	.byte	0x3f
	.zero		1


	//   ....[61]....
        /*0884*/ 	.word	0x00010a40
        /*0888*/ 	.word	0x00000007
        /*088c*/ 	.word	0x00028850
        /*0890*/ 	.short	0x010a
        /*0892*/ 	.byte	0x3f
	.zero		1


	//   ....[62]....
        /*0894*/ 	.word	0x00010aa0
        /*0898*/ 	.word	0x00000005
        /*089c*/ 	.word	0x00028830
        /*08a0*/ 	.short	0x010a
        /*08a2*/ 	.byte	0x3f
	.zero		1


	//   ....[63]....
        /*08a4*/ 	.word	0x00010b00
        /*08a8*/ 	.word	0x00000005
        /*08ac*/ 	.word	0x00028850
        /*08b0*/ 	.short	0x010a
        /*08b2*/ 	.byte	0x3f
	.zero		1


	//   ....[64]....
        /*08b4*/ 	.word	0x00010b60
        /*08b8*/ 	.word	0x00000006
        /*08bc*/ 	.word	0x00028850
        /*08c0*/ 	.short	0x010a
        /*08c2*/ 	.byte	0x3f
	.zero		1


	//   ....[65]....
        /*08c4*/ 	.word	0x00010cb0
        /*08c8*/ 	.word	0x00000000
        /*08cc*/ 	.word	0x00028840
        /*08d0*/ 	.short	0x010a
        /*08d2*/ 	.byte	0x3f
	.zero		1


	//   ....[66]....
        /*08d4*/ 	.word	0x00011760
        /*08d8*/ 	.word	0x00000011
        /*08dc*/ 	.word	0x00028820
        /*08e0*/ 	.short	0x010a
        /*08e2*/ 	.byte	0x3f
	.zero		1


	//   ....[67]....
        /*08e4*/ 	.word	0x000117b0
        /*08e8*/ 	.word	0x00000004
        /*08ec*/ 	.word	0x00028840
        /*08f0*/ 	.short	0x010a
        /*08f2*/ 	.byte	0x3f
	.zero		1


	//   ....[68]....
        /*08f4*/ 	.word	0x00011800
        /*08f8*/ 	.word	0x00000004
        /*08fc*/ 	.word	0x00000060
        /*0900*/ 	.short	0x010a
        /*0902*/ 	.byte	0x3f
	.zero		1


	//   ....[69]....
        /*0904*/ 	.word	0x00011850
        /*0908*/ 	.word	0x00000003
        /*090c*/ 	.word	0x00028840
        /*0910*/ 	.short	0x010a
        /*0912*/ 	.byte	0x3f
	.zero		1


	//   ....[70]....
        /*0914*/ 	.word	0x000118a0
        /*0918*/ 	.word	0x00000002
        /*091c*/ 	.word	0x00000060
        /*0920*/ 	.short	0x010a
        /*0922*/ 	.byte	0x3f
	.zero		1


	//   ....[71]....
        /*0924*/ 	.word	0x000118f0
        /*0928*/ 	.word	0x00000002
        /*092c*/ 	.word	0x00028840
        /*0930*/ 	.short	0x010a
        /*0932*/ 	.byte	0x3f
	.zero		1


	//   ....[72]....
        /*0934*/ 	.word	0x00011940
        /*0938*/ 	.word	0x00000002
        /*093c*/ 	.word	0x00000060
        /*0940*/ 	.short	0x010a
        /*0942*/ 	.byte	0x3f
	.zero		1


	//   ....[73]....
        /*0944*/ 	.word	0x00011990
        /*0948*/ 	.word	0x00000003
        /*094c*/ 	.word	0x00028860
        /*0950*/ 	.short	0x010a
        /*0952*/ 	.byte	0x3f
	.zero		1


	//   ....[74]....
        /*0954*/ 	.word	0x00011a80
        /*0958*/ 	.word	0x00000000
        /*095c*/ 	.word	0x00028820
        /*0960*/ 	.short	0x010a
        /*0962*/ 	.byte	0x3f
	.zero		1


	//   ....[75]....
        /*0964*/ 	.word	0x00011c20
        /*0968*/ 	.word	0x00000006
        /*096c*/ 	.word	0x00000000
        /*0970*/ 	.short	0x010a
        /*0972*/ 	.byte	0x3f
	.zero		1


	//   ....[76]....
        /*0974*/ 	.word	0x00011c70
        /*0978*/ 	.word	0x00000003
        /*097c*/ 	.word	0x00000000
        /*0980*/ 	.short	0x010a
        /*0982*/ 	.byte	0x3f
	.zero		1


	//   ....[77]....
        /*0984*/ 	.word	0x00011cc0
        /*0988*/ 	.word	0x00000012
        /*098c*/ 	.word	0x00000000
        /*0990*/ 	.short	0x010a
        /*0992*/ 	.byte	0x3f
	.zero		1


	//----- nvinfo : EIATTR_NUM_MBARRIERS
	.align		4
.L_1151:
        /*0994*/ 	.byte	0x03, 0x38
        /*0996*/ 	.short	0x0016


	//----- nvinfo : EIATTR_EXIT_INSTR_OFFSETS
	.align		4
        /*0998*/ 	.byte	0x04, 0x1c
        /*099a*/ 	.short	(.L_1153 - .L_1152)


	//   ....[0]....
.L_1152:
        /*099c*/ 	.word	0x00000a40


	//   ....[1]....
        /*09a0*/ 	.word	0x0000c350


	//   ....[2]....
        /*09a4*/ 	.word	0x00010910


	//----- nvinfo : EIATTR_MAX_THREADS
	.align		4
.L_1153:
        /*09a8*/ 	.byte	0x04, 0x05
        /*09aa*/ 	.short	(.L_1155 - .L_1154)
.L_1154:
        /*09ac*/ 	.word	0x00000180
        /*09b0*/ 	.word	0x00000001
        /*09b4*/ 	.word	0x00000001


	//----- nvinfo : EIATTR_CRS_STACK_SIZE
	.align		4
.L_1155:
        /*09b8*/ 	.byte	0x04, 0x1e
        /*09ba*/ 	.short	(.L_1157 - .L_1156)
.L_1156:
        /*09bc*/ 	.word	0x00000000


	//----- nvinfo : EIATTR_CBANK_PARAM_SIZE
	.align		4
.L_1157:
        /*09c0*/ 	.byte	0x03, 0x19
        /*09c2*/ 	.short	0x0af0


	//----- nvinfo : EIATTR_PARAM_CBANK
	.align		4
        /*09c4*/ 	.byte	0x04, 0x0a
        /*09c6*/ 	.short	(.L_1159 - .L_1158)
	.align		4
.L_1158:
        /*09c8*/ 	.word	index@(.nv.constant0._ZN7cutlass13device_kernelIN5flash11enable_sm90INS1_16FlashAttnFwdSm90INS1_25CollectiveMainloopFwdSm90ILi2EN4cute5tupleIJNS5_1CILi1EEES8_S8_EEENS6_IJNS7_ILi128EEESA_SA_EEELi128ENS_10bfloat16_tEfNS_4arch4Sm90ELb1ELb0ELb1ELb0ELb0ELb0ELb0ELb1ELb1ELb1ELb0ELb0EEENS1_21CollectiveEpilogueFwdISB_S9_SC_SE_Li256ELb0ELb1ELb0ELb0EEENS1_30DynamicPersistentTileSchedulerILi256ELi128ELb0ELb1ELb1EEEEEEEEEvNT_6ParamsE)
        /*09cc*/ 	.short	0x0210
        /*09ce*/ 	.short	0x0af0


	//----- nvinfo : EIATTR_SW_WAR
	.align		4
.L_1159:
        /*09d0*/ 	.byte	0x04, 0x36
        /*09d2*/ 	.short	(.L_1161 - .L_1160)
.L_1160:
        /*09d4*/ 	.word	0x00000008
.L_1161:


//--------------------- .nv.info._ZN7cutlass13device_kernelIN5flash11enable_sm90INS1_16FlashAttnFwdSm90INS1_25CollectiveMainloopFwdSm90ILi2EN4cute5tupleIJNS5_1CILi1EEES8_S8_EEENS6_IJNS7_ILi128EEESA_SA_EEELi128ENS_10bfloat16_tEfNS_4arch4Sm90ELb1ELb0ELb1ELb1ELb0ELb0ELb0ELb1ELb1ELb1ELb0ELb0EEENS1_21CollectiveEpilogueFwdISB_S9_SC_SE_Li256ELb1ELb1ELb0ELb0EEENS1_36VarlenDynamicPersistentTileSchedulerILi128ELi128ELi256ELi128ELb0ELb1ELb1ELb1ELb1ELb1EEEEEEEEEvNT_6ParamsE --------------------------
	.section	.nv.info._ZN7cutlass13device_kernelIN5flash11enable_sm90INS1_16FlashAttnFwdSm90INS1_25CollectiveMainloopFwdSm90ILi2EN4cute5tupleIJNS5_1CILi1EEES8_S8_EEENS6_IJNS7_ILi128EEESA_SA_EEELi128ENS_10bfloat16_tEfNS_4arch4Sm90ELb1ELb0ELb1ELb1ELb0ELb0ELb0ELb1ELb1ELb1ELb0ELb0EEENS1_21CollectiveEpilogueFwdISB_S9_SC_SE_Li256ELb1ELb1ELb0ELb0EEENS1_36VarlenDynamicPersistentTileSchedulerILi128ELi128ELi256ELi128ELb0ELb1ELb1ELb1ELb1ELb1EEEEEEEEEvNT_6ParamsE,"",@"SHT_CUDA_INFO"
	.sectionflags	@""
	.align	4


	//----- nvinfo : EIATTR_CUDA_API_VERSION
	.align		4
        /*0000*/ 	.byte	0x04, 0x37
        /*0002*/ 	.short	(.L_1163 - .L_1162)
.L_1162:
        /*0004*/ 	.word	0x00000082


	//----- nvinfo : EIATTR_KPARAM_INFO
	.align		4
.L_1163:
        /*0008*/ 	.byte	0x04, 0x17
        /*000a*/ 	.short	(.L_1165 - .L_1164)
.L_1164:
        /*000c*/ 	.word	0x00000000
        /*0010*/ 	.short	0x0000
        /*0012*/ 	.short	0x0070
        /*0014*/ 	.byte	0x00, 0xf0, 0x01, 0x2a


	//----- nvinfo : EIATTR_SPARSE_MMA_MASK
	.align		4
.L_1165:
        /*0018*/ 	.byte	0x03, 0x50
        /*001a*/ 	.short	0x0000


	//----- nvinfo : EIATTR_MAXREG_COUNT
	.align		4
        /*001c*/ 	.byte	0x03, 0x1b
        /*001e*/ 	.short	0x00a8


	//----- nvinfo : EIATTR_NUM_BARRIERS
	.align		4
        /*0020*/ 	.byte	0x02, 0x4c
        /*0022*/ 	.byte	0x10
	.zero		1


	//----- nvinfo : EIATTR_EXTERNS
	.align		4
        /*0024*/ 	.byte	0x04, 0x0f
        /*0026*/ 	.short	(.L_1167 - .L_1166)


	//   ....[0]....
	.align		4
.L_1166:
        /*0028*/ 	.word	index@(__assertfail)


	//----- nvinfo : EIATTR_ANNOTATIONS
	.align		4
.L_1167:
        /*002c*/ 	.byte	0x04, 0x55
        /*002e*/ 	.short	(.L_1169 - .L_1168)


	//   ....[0]....
.L_1168:
        /* <DEDUP_REMOVED lines=74> */


	//----- nvinfo : EIATTR_MERCURY_ISA_VERSION
	.align		4
.L_1169:
        /*04b8*/ 	.byte	0x03, 0x5f
        /*04ba*/ 	.short	0x0101


	//----- nvinfo : EIATTR_UNUSED_LOAD_BYTE_OFFSET
	.align		4
        /*04bc*/ 	.byte	0x04, 0x44
        /*04be*/ 	.short	(.L_1171 - .L_1170)


	//   ....[0]....
.L_1170:
        /*04c0*/ 	.word	0x00000a30
        /*04c4*/ 	.word	0x0000fff0


	//   ....[1]....
        /*04c8*/ 	.word	0x0000a6a0
        /*04cc*/ 	.word	0x0000fff0


	//----- nvinfo : EIATTR_INT_WARP_WIDE_INSTR_OFFSETS
	.align		4
.L_1171:
        /*04d0*/ 	.byte	0x04, 0x31
        /*04d2*/ 	.short	(.L_1173 - .L_1172)


	//   ....[0]....
.L_1172:
        /*04d4*/ 	.word	0x00000120


	//   ....[1]....
        /*04d8*/ 	.word	0x000001c0


	//   ....[2]....
        /*04dc*/ 	.word	0x00000230


	//   ....[3]....
        /*04e0*/ 	.word	0x0000d950


	//   ....[4]....
        /*04e4*/ 	.word	0x0000d9e0


	//   ....[5]....
        /*04e8*/ 	.word	0x00011220


	//   ....[6]....
        /*04ec*/ 	.word	0x00011280


	//----- nvinfo : EIATTR_COOP_GROUP_MASK_REGIDS
	.align		4
.L_1173:
        /*04f0*/ 	.byte	0x04, 0x29
        /*04f2*/ 	.short	(.L_1175 - .L_1174)


	//   ....[0]....
.L_1174:
        /*04f4*/ 	.word	0xffffffff


	//   ....[1]....
        /*04f8*/ 	.word	0xffffffff


	//   ....[2]....
        /*04fc*/ 	.word	0xffffffff


	//   ....[3]....
        /*0500*/ 	.word	0xffffffff


	//   ....[4]....
        /*0504*/ 	.word	0xffffffff


	//   ....[5]....
        /*0508*/ 	.word	0xffffffff


	//   ....[6]....
        /*050c*/ 	.word	0xffffffff


	//   ....[7]....
        /*0510*/ 	.word	0xffffffff


	//   ....[8]....
        /*0514*/ 	.word	0xffffffff


	//   ....[9]....
        /*0518*/ 	.word	0xffffffff


	//   ....[10]....
        /*051c*/ 	.word	0xffffffff


	//   ....[11]....
        /*0520*/ 	.word	0xffffffff


	//   ....[12]....
        /*0524*/ 	.word	0xffffffff


	//   ....[13]....
        /*0528*/ 	.word	0xffffffff


	//   ....[14]....
        /*052c*/ 	.word	0xffffffff


	//   ....[15]....
        /*0530*/ 	.word	0xffffffff


	//   ....[16]....
        /*0534*/ 	.word	0xffffffff


	//   ....[17]....
        /*0538*/ 	.word	0xffffffff


	//   ....[18]....
        /*053c*/ 	.word	0xffffffff


	//   ....[19]....
        /*0540*/ 	.word	0xffffffff


	//   ....[20]....
        /*0544*/ 	.word	0xffffffff


	//   ....[21]....
        /*0548*/ 	.word	0xffffffff


	//   ....[22]....
        /*054c*/ 	.word	0xffffffff


	//   ....[23]....
        /*0550*/ 	.word	0xffffffff


	//   ....[24]....
        /*0554*/ 	.word	0xffffffff


	//   ....[25]....
        /*0558*/ 	.word	0xffffffff


	//   ....[26]....
        /*055c*/ 	.word	0xffffffff


	//   ....[27]....
        /*0560*/ 	.word	0xffffffff


	//   ....[28]....
        /*0564*/ 	.word	0xffffffff


	//   ....[29]....
        /*0568*/ 	.word	0xffffffff


	//   ....[30]....
        /*056c*/ 	.word	0xffffffff


	//   ....[31]....
        /*0570*/ 	.word	0xffffffff


	//   ....[32]....
        /*0574*/ 	.word	0xffffffff


	//   ....[33]....
        /*0578*/ 	.word	0xffffffff


	//   ....[34]....
        /*057c*/ 	.word	0xffffffff


	//   ....[35]....
        /*0580*/ 	.word	0xffffffff


	//   ....[36]....
        /*0584*/ 	.word	0xffffffff


	//   ....[37]....
        /*0588*/ 	.word	0xffffffff


	//   ....[38]....
        /*058c*/ 	.word	0xffffffff


	//   ....[39]....
        /*0590*/ 	.word	0xffffffff


	//   ....[40]....
        /*0594*/ 	.word	0xffffffff


	//   ....[41]....
        /*0598*/ 	.word	0xffffffff


	//   ....[42]....
        /*059c*/ 	.word	0xffffffff


	//   ....[43]....
        /*05a0*/ 	.word	0xffffffff


	//   ....[44]....
        /*05a4*/ 	.word	0xffffffff


	//   ....[45]....
        /*05a8*/ 	.word	0xffffffff


	//   ....[46]....
        /*05ac*/ 	.word	0xffffffff


	//   ....[47]....
        /*05b0*/ 	.word	0xffffffff


	//   ....[48]....
        /*05b4*/ 	.word	0xffffffff


	//   ....[49]....
        /*05b8*/ 	.word	0xffffffff


	//   ....[50]....
        /*05bc*/ 	.word	0xffffffff


	//   ....[51]....
        /*05c0*/ 	.word	0xffffffff


	//   ....[52]....
        /*05c4*/ 	.word	0xffffffff


	//   ....[53]....
        /*05c8*/ 	.word	0xffffffff


	//   ....[54]....
        /*05cc*/ 	.word	0xffffffff


	//   ....[55]....
        /*05d0*/ 	.word	0xffffffff


	//   ....[56]....
        /*05d4*/ 	.word	0xffffffff


	//   ....[57]....
        /*05d8*/ 	.word	0xffffffff


	//   ....[58]....
        /*05dc*/ 	.word	0xffffffff


	//   ....[59]....
        /*05e0*/ 	.word	0xffffffff


	//   ....[60]....
        /*05e4*/ 	.word	0xffffffff


	//   ....[61]....
        /*05e8*/ 	.word	0xffffffff


	//   ....[62]....
        /*05ec*/ 	.word	0xffffffff


	//   ....[63]....
        /*05f0*/ 	.word	0xffffffff


	//   ....[64]....
        /*05f4*/ 	.word	0xffffffff


	//   ....[65]....
        /*05f8*/ 	.word	0xffffffff


	//   ....[66]....
        /*05fc*/ 	.word	0xffffffff


	//   ....[67]....
        /*0600*/ 	.word	0xffffffff


	//   ....[68]....
        /*0604*/ 	.word	0xffffffff


	//   ....[69]....
        /*0608*/ 	.word	0xffffffff


	//   ....[70]....
        /*060c*/ 	.word	0xffffffff


	//   ....[71]....
        /*0610*/ 	.word	0xffffffff


	//   ....[72]....
        /*0614*/ 	.word	0xffffffff


	//   ....[73]....
        /*0618*/ 	.word	0xffffffff


	//   ....[74]....
        /*061c*/ 	.word	0xffffffff


	//   ....[75]....
        /*0620*/ 	.word	0xffffffff


	//   ....[76]....
        /*0624*/ 	.word	0xffffffff


	//   ....[77]....
        /*0628*/ 	.word	0xffffffff


	//   ....[78]....
        /*062c*/ 	.word	0xffffffff


	//   ....[79]....
        /*0630*/ 	.word	0xffffffff


	//   ....[80]....
        /*0634*/ 	.word	0xffffffff


	//   ....[81]....
        /*0638*/ 	.word	0xffffffff


	//   ....[82]....
        /*063c*/ 	.word	0xffffffff


	//   ....[83]....
        /*0640*/ 	.word	0xffffffff


	//   ....[84]....
        /*0644*/ 	.word	0xffffffff


	//   ....[85]....
        /*0648*/ 	.word	0xffffffff


	//   ....[86]....
        /*064c*/ 	.word	0xffffffff


	//   ....[87]....
        /*0650*/ 	.word	0xffffffff


	//   ....[88]....
        /*0654*/ 	.word	0xffffffff


	//   ....[89]....
        /*0658*/ 	.word	0xffffffff


	//   ....[90]....
        /*065c*/ 	.word	0xffffffff


	//   ....[91]....
        /*0660*/ 	.word	0xffffffff


	//   ....[92]....
        /*0664*/ 	.word	0xffffffff


	//   ....[93]....
        /*0668*/ 	.word	0xffffffff


	//   ....[94]....
        /*066c*/ 	.word	0xffffffff


	//   ....[95]....
        /*0670*/ 	.word	0xffffffff


	//   ....[96]....
        /*0674*/ 	.word	0xffffffff


	//   ....[97]....
        /*0678*/ 	.word	0xffffffff


	//   ....[98]....
        /*067c*/ 	.word	0xffffffff


	//   ....[99]....
        /*0680*/ 	.word	0x0500000f


	//   ....[100]....
        /*0684*/ 	.word	0x0500000f


	//   ....[101]....
        /*0688*/ 	.word	0x0500000f


	//   ....[102]....
        /*068c*/ 	.word	0x0500000f


	//   ....[103]....
        /*0690*/ 	.word	0x0500000f


	//   ....[104]....
        /*0694*/ 	.word	0x0500000f


	//   ....[105]....
        /*0698*/ 	.word	0x0500000f


	//   ....[106]....
        /*069c*/ 	.word	0x0500000f


	//   ....[107]....
        /*06a0*/ 	.word	0x0500000f


	//   ....[108]....
        /*06a4*/ 	.word	0x0500000f


	//   ....[109]....
        /*06a8*/ 	.word	0x0500000f


	//   ....[110]....
        /*06ac*/ 	.word	0x0500000f


	//   ....[111]....
        /*06b0*/ 	.word	0x0500000f


	//   ....[112]....
        /*06b4*/ 	.word	0x0500000f


	//   ....[113]....
        /*06b8*/ 	.word	0x0500000f


	//   ....[114]....
        /*06bc*/ 	.word	0x0500000f


	//   ....[115]....
        /*06c0*/ 	.word	0x0500000f


	//   ....[116]....
        /*06c4*/ 	.word	0x0500000f


	//   ....[117]....
        /*06c8*/ 	.word	0x0500000f


	//   ....[118]....
        /*06cc*/ 	.word	0x0500000f


	//   ....[119]....
        /*06d0*/ 	.word	0x0500000f


	//   ....[120]....
        /*06d4*/ 	.word	0x0500000f


	//   ....[121]....
        /*06d8*/ 	.word	0x0500000f


	//   ....[122]....
        /*06dc*/ 	.word	0x0500000f


	//   ....[123]....
        /*06e0*/ 	.word	0x0500000f


	//   ....[124]....
        /*06e4*/ 	.word	0x0500000f


	//   ....[125]....
        /*06e8*/ 	.word	0x0500000f


	//   ....[126]....
        /*06ec*/ 	.word	0x0500000f


	//   ....[127]....
        /*06f0*/ 	.word	0x0500000f


	//   ....[128]....
        /*06f4*/ 	.word	0x0500000f


	//   ....[129]....
        /*06f8*/ 	.word	0x0500000f


	//   ....[130]....
        /*06fc*/ 	.word	0x0500000f


	//   ....[131]....
        /*0700*/ 	.word	0x0500000f


	//   ....[132]....
        /*0704*/ 	.word	0x0500000f


	//   ....[133]....
        /*0708*/ 	.word	0x0500000f


	//----- nvinfo : EIATTR_COOP_GROUP_INSTR_OFFSETS
	.align		4
.L_1175:
        /*070c*/ 	.byte	0x04, 0x28
        /*070e*/ 	.short	(.L_1177 - .L_1176)


	//   ....[0]....
.L_1176:
        /*0710*/ 	.word	0x00000060


	//   ....[1]....
        /*0714*/ 	.word	0x00000130


	//   ....[2]....
        /*0718*/ 	.word	0x000001e0


	//   ....[3]....
        /*071c*/ 	.word	0x000003a0


	//   ....[4]....
        /*0720*/ 	.word	0x00000500


	//   ....[5]....
        /*0724*/ 	.word	0x00000620


	//   ....[6]....
        /*0728*/ 	.word	0x00000780


	//   ....[7]....
        /*072c*/ 	.word	0x000014f0


	//   ....[8]....
        /*0730*/ 	.word	0x00002060


	//   ....[9]....
        /*0734*/ 	.word	0x000021a0


	//   ....[10]....
        /*0738*/ 	.word	0x00002b00


	//   ....[11]....
        /*073c*/ 	.word	0x00002b70


	//   ....[12]....
        /*0740*/ 	.word	0x000035f0


	//   ....[13]....
        /*0744*/ 	.word	0x00003660


	//   ....[14]....
        /*0748*/ 	.word	0x00004fa0


	//   ....[15]....
        /*074c*/ 	.word	0x000051d0


	//   ....[16]....
        /*0750*/ 	.word	0x000059f0


	//   ....[17]....
        /*0754*/ 	.word	0x00005af0


	//   ....[18]....
        /*0758*/ 	.word	0x00006380


	//   ....[19]....
        /*075c*/ 	.word	0x000063d0


	//   ....[20]....
        /*0760*/ 	.word	0x00008700


	//   ....[21]....
        /*0764*/ 	.word	0x00008740


	//   ....[22]....
        /*0768*/ 	.word	0x000089a0


	//   ....[23]....
        /*076c*/ 	.word	0x00008a40


	//   ....[24]....
        /*0770*/ 	.word	0x00009d70


	//   ....[25]....
        /*0774*/ 	.word	0x00009da0


	//   ....[26]....
        /*0778*/ 	.word	0x00009e90


	//   ....[27]....
        /*077c*/ 	.word	0x00009eb0


	//   ....[28]....
        /*0780*/ 	.word	0x0000b0f0


	//   ....[29]....
        /*0784*/ 	.word	0x0000b130


	//   ....[30]....
        /*0788*/ 	.word	0x0000b170


	//   ....[31]....
        /*078c*/ 	.word	0x0000b1a0


	//   ....[32]....
        /*0790*/ 	.word	0x0000b700


	//   ....[33]....
        /*0794*/ 	.word	0x0000b740


	//   ....[34]....
        /*0798*/ 	.word	0x0000b800


	//   ....[35]....
        /*079c*/ 	.word	0x0000b820


	//   ....[36]....
        /*07a0*/ 	.word	0x0000b8e0


	//   ....[37]....
        /*07a4*/ 	.word	0x0000b900


	//   ....[38]....
        /*07a8*/ 	.word	0x0000b9d0


	//   ....[39]....
        /*07ac*/ 	.word	0x0000b9f0


	//   ....[40]....
        /*07b0*/ 	.word	0x0000c210


	//   ....[41]....
        /*07b4*/ 	.word	0x0000c230


	//   ....[42]....
        /*07b8*/ 	.word	0x0000c2f0


	//   ....[43]....
        /*07bc*/ 	.word	0x0000c310


	//   ....[44]....
        /*07c0*/ 	.word	0x0000c3d0


	//   ....[45]....
        /*07c4*/ 	.word	0x0000c3f0


	//   ....[46]....
        /*07c8*/ 	.word	0x0000c4c0


	//   ....[47]....
        /*07cc*/ 	.word	0x0000c4e0


	//   ....[48]....
        /*07d0*/ 	.word	0x0000c620


	//   ....[49]....
        /*07d4*/ 	.word	0x0000c7f0


	//   ....[50]....
        /*07d8*/ 	.word	0x0000c820


	//   ....[51]....
        /*07dc*/ 	.word	0x0000c850


	//   ....[52]....
        /*07e0*/ 	.word	0x0000c880


	//   ....[53]....
        /*07e4*/ 	.word	0x0000c8b0


	//   ....[54]....
        /*07e8*/ 	.word	0x0000c8e0


	//   ....[55]....
        /*07ec*/ 	.word	0x0000ca50


	//   ....[56]....
        /*07f0*/ 	.word	0x0000ca80


	//   ....[57]....
        /*07f4*/ 	.word	0x0000cab0


	//   ....[58]....
        /*07f8*/ 	.word	0x0000cae0


	//   ....[59]....
        /*07fc*/ 	.word	0x0000cb10


	//   ....[60]....
        /*0800*/ 	.word	0x0000cb40


	//   ....[61]....
        /*0804*/ 	.word	0x0000cbe0


	//   ....[62]....
        /*0808*/ 	.word	0x0000cc40


	//   ....[63]....
        /*080c*/ 	.word	0x0000ccd0


	//   ....[64]....
        /*0810*/ 	.word	0x0000df50


	//   ....[65]....
        /*0814*/ 	.word	0x0000eb30


	//   ....[66]....
        /*0818*/ 	.word	0x0000eb40


	//   ....[67]....
        /*081c*/ 	.word	0x0000eb50


	//   ....[68]....
        /*0820*/ 	.word	0x0000ebc0


	//   ....[69]....
        /*0824*/ 	.word	0x0000ecc0


	//   ....[70]....
        /*0828*/ 	.word	0x0000ece0


	//   ....[71]....
        /*082c*/ 	.word	0x0000ed70


	//   ....[72]....
        /*0830*/ 	.word	0x0000ed90


	//   ....[73]....
        /*0834*/ 	.word	0x0000ee20


	//   ....[74]....
        /*0838*/ 	.word	0x0000ee40


	//   ....[75]....
        /*083c*/ 	.word	0x0000eed0


	//   ....[76]....
        /*0840*/ 	.word	0x0000eef0


	//   ....[77]....
        /*0844*/ 	.word	0x0000ef80


	//   ....[78]....
        /*0848*/ 	.word	0x0000efa0


	//   ....[79]....
        /*084c*/ 	.word	0x0000efb0


	//   ....[80]....
        /*0850*/ 	.word	0x0000efc0


	//   ....[81]....
        /*0854*/ 	.word	0x00011940


	//   ....[82]....
        /*0858*/ 	.word	0x000119a0


	//   ....[83]....
        /*085c*/ 	.word	0x000119d0


	//   ....[84]....
        /*0860*/ 	.word	0x000119e0


	//   ....[85]....
        /*0864*/ 	.word	0x00011a10


	//   ....[86]....
        /*0868*/ 	.word	0x00011a40


	//   ....[87]....
        /*086c*/ 	.word	0x00011a70


	//   ....[88]....
        /*0870*/ 	.word	0x00011aa0


	//   ....[89]....
        /*0874*/ 	.word	0x00011c20


	//   ....[90]....
        /*0878*/ 	.word	0x00011c50


	//   ....[91]....
        /*087c*/ 	.word	0x00011c80


	//   ....[92]....
        /*0880*/ 	.word	0x00011cb0


	//   ....[93]....
        /*0884*/ 	.word	0x00011ce0


	//   ....[94]....
        /*0888*/ 	.word	0x00011d10


	//   ....[95]....
        /*088c*/ 	.word	0x00011dd0


	//   ....[96]....
        /*0890*/ 	.word	0x00011df0


	//   ....[97]....
        /*0894*/ 	.word	0x00011e60


	//   ....[98]....
        /*0898*/ 	.word	0x00012520


	//   ....[99]....
        /*089c*/ 	.word	0x00012af0


	//   ....[100]....
        /*08a0*/ 	.word	0x00012c70


	//   ....[101]....
        /*08a4*/ 	.word	0x00012cd0


	//   ....[102]....
        /*08a8*/ 	.word	0x00012d60


	//   ....[103]....
        /*08ac*/ 	.word	0x00012e00


	//   ....[104]....
        /*08b0*/ 	.word	0x00012ed0


	//   ....[105]....
        /*08b4*/ 	.word	0x00012ff0


	//   ....[106]....
        /*08b8*/ 	.word	0x00013050


	//   ....[107]....
        /*08bc*/ 	.word	0x00013160


	//   ....[108]....
        /*08c0*/ 	.word	0x000131c0


	//   ....[109]....
        /*08c4*/ 	.word	0x000132d0


	//   ....[110]....
        /*08c8*/ 	.word	0x00013330


	//   ....[111]....
        /*08cc*/ 	.word	0x00013440


	//   ....[112]....
        /*08d0*/ 	.word	0x000134a0


	//   ....[113]....
        /*08d4*/ 	.word	0x000135a0


	//   ....[114]....
        /*08d8*/ 	.word	0x00013600


	//   ....[115]....
        /*08dc*/ 	.word	0x000136a0


	//   ....[116]....
        /*08e0*/ 	.word	0x00013a20


	//   ....[117]....
        /*08e4*/ 	.word	0x00013ac0


	//   ....[118]....
        /*08e8*/ 	.word	0x00013be0


	//   ....[119]....
        /*08ec*/ 	.word	0x00013c50


	//   ....[120]....
        /*08f0*/ 	.word	0x00013cc0


	//   ....[121]....
        /*08f4*/ 	.word	0x00013d30


	//   ....[122]....
        /*08f8*/ 	.word	0x00013da0


	//   ....[123]....
        /*08fc*/ 	.word	0x00013e20


	//   ....[124]....
        /*0900*/ 	.word	0x00013eb0


	//   ....[125]....
        /*0904*/ 	.word	0x00013f50


	//   ....[126]....
        /*0908*/ 	.word	0x00013fc0


	//   ....[127]....
        /*090c*/ 	.word	0x00014030


	//   ....[128]....
        /*0910*/ 	.word	0x000140a0


	//   ....[129]....
        /*0914*/ 	.word	0x00014120


	//   ....[130]....
        /*0918*/ 	.word	0x00014190


	//   ....[131]....
        /*091c*/ 	.word	0x00014230


	//   ....[132]....
        /*0920*/ 	.word	0x000142c0


	//   ....[133]....
        /*0924*/ 	.word	0x000143f0


	//----- nvinfo : EIATTR_REG_RECONFIG
	.align		4
.L_1177:
        /*0928*/ 	.byte	0x01, 0x54
	.zero		2


	//----- nvinfo : EIATTR_SYSCALL_OFFSETS
	.align		4
        /*092c*/ 	.byte	0x04, 0x46
        /*092e*/ 	.short	(.L_1179 - .L_1178)


	//   ....[0]....
.L_1178:
        /*0930*/ 	.word	0x000016d0


	//   ....[1]....
        /*0934*/ 	.word	0x0000db50


	//   ....[2]....
        /*0938*/ 	.word	0x0000dcb0


	//   ....[3]....
        /*093c*/ 	.word	0x0000ddb0


	//   ....[4]....
        /*0940*/ 	.word	0x0000e730


	//----- nvinfo : EIATTR_MBARRIER_INSTR_OFFSETS
	.align		4
.L_1179:
        /*0944*/ 	.byte	0x04, 0x39
        /*0946*/ 	.short	(.L_1181 - .L_1180)


	//   ....[0]....
.L_1180:
        /*0948*/ 	.word	0x00000250
        /*094c*/ 	.word	0x000000ff
        /*0950*/ 	.word	0x00028800
        /*0954*/ 	.short	0x0100
        /*0956*/ 	.byte	0x08
	.zero		1


	//   ....[1]....
        /*0958*/ 	.word	0x00000260
        /*095c*/ 	.word	0x000000ff
        /*0960*/ 	.word	0x00028820
        /*0964*/ 	.short	0x0100
        /*0966*/ 	.byte	0x08
	.zero		1


	//   ....[2]....
        /*0968*/ 	.word	0x00000350
        /*096c*/ 	.word	0x000000ff
        /*0970*/ 	.word	0x00028830
        /*0974*/ 	.short	0x0100
        /*0976*/ 	.byte	0x08
	.zero		1


	//   ....[3]....
        /*0978*/ 	.word	0x00000360
        /*097c*/ 	.word	0x000000ff
        /*0980*/ 	.word	0x00028840
        /*0984*/ 	.short	0x0100
        /*0986*/ 	.byte	0x08
	.zero		1


	//   ....[4]....
        /*0988*/ 	.word	0x00000370
        /*098c*/ 	.word	0x000000ff
        /*0990*/ 	.word	0x00028838
        /*0994*/ 	.short	0x0100
        /*0996*/ 	.byte	0x08
	.zero		1


	//   ....[5]....
        /*0998*/ 	.word	0x00000380
        /*099c*/ 	.word	0x000000ff
        /*09a0*/ 	.word	0x00028848
        /*09a4*/ 	.short	0x0100
        /*09a6*/ 	.byte	0x08
	.zero		1


	//   ....[6]....
        /*09a8*/ 	.word	0x000004b0
        /*09ac*/ 	.word	0x000000ff
        /*09b0*/ 	.word	0x00028850
        /*09b4*/ 	.short	0x0100
        /*09b6*/ 	.byte	0x08
	.zero		1


	//   ....[7]....
        /*09b8*/ 	.word	0x000004c0
        /*09bc*/ 	.word	0x000000ff
        /*09c0*/ 	.word	0x00028860
        /*09c4*/ 	.short	0x0100
        /*09c6*/ 	.byte	0x08
	.zero		1


	//   ....[8]....
        /*09c8*/ 	.word	0x000004d0
        /*09cc*/ 	.word	0x000000ff
        /*09d0*/ 	.word	0x00028858
        /*09d4*/ 	.short	0x0100
        /*09d6*/ 	.byte	0x08
	.zero		1


	//   ....[9]....
        /*09d8*/ 	.word	0x000004e0
        /*09dc*/ 	.word	0x000000ff
        /*09e0*/ 	.word	0x00028868
        /*09e4*/ 	.short	0x0100
        /*09e6*/ 	.byte	0x08
	.zero		1


	//   ....[10]....
        /*09e8*/ 	.word	0x000005d0
        /*09ec*/ 	.word	0x000000ff
        /*09f0*/ 	.word	0x00028870
        /*09f4*/ 	.short	0x0100
        /*09f6*/ 	.byte	0x06
	.zero		1


	//   ....[11]....
        /*09f8*/ 	.word	0x000005e0
        /*09fc*/ 	.word	0x000000ff
        /*0a00*/ 	.word	0x00028880
        /*0a04*/ 	.short	0x0100
        /*0a06*/ 	.byte	0x06
	.zero		1


	//   ....[12]....
        /*0a08*/ 	.word	0x000005f0
        /*0a0c*/ 	.word	0x000000ff
        /*0a10*/ 	.word	0x00028878
        /*0a14*/ 	.short	0x0100
        /*0a16*/ 	.byte	0x06
	.zero		1


	//   ....[13]....
        /*0a18*/ 	.word	0x00000600
        /*0a1c*/ 	.word	0x000000ff
        /*0a20*/ 	.word	0x00028888
        /*0a24*/ 	.short	0x0100
        /*0a26*/ 	.byte	0x06
	.zero		1


	//   ....[14]....
        /*0a28*/ 	.word	0x00000730
        /*0a2c*/ 	.word	0x000000ff
        /*0a30*/ 	.word	0x00028890
        /*0a34*/ 	.short	0x0100
        /*0a36*/ 	.byte	0x08
	.zero		1


	//   ....[15]....
        /*0a38*/ 	.word	0x00000740
        /*0a3c*/ 	.word	0x000000ff
        /*0a40*/ 	.word	0x000288a0
        /*0a44*/ 	.short	0x0100
        /*0a46*/ 	.byte	0x08
	.zero		1


	//   ....[16]....
        /*0a48*/ 	.word	0x00000750
        /*0a4c*/ 	.word	0x000000ff
        /*0a50*/ 	.word	0x00028898
        /*0a54*/ 	.short	0x0100
        /*0a56*/ 	.byte	0x08
	.zero		1


	//   ....[17]....
        /*0a58*/ 	.word	0x00000760
        /*0a5c*/ 	.word	0x000000ff
        /*0a60*/ 	.word	0x000288a8
        /*0a64*/ 	.short	0x0100
        /*0a66*/ 	.byte	0x08
	.zero		1


	//   ....[18]....
        /*0a68*/ 	.word	0x00000890
        /*0a6c*/ 	.word	0x000000ff
        /*0a70*/ 	.word	0x000288b0
        /*0a74*/ 	.short	0x0100
        /*0a76*/ 	.byte	0x08
	.zero		1


	//   ....[19]....
        /*0a78*/ 	.word	0x000008a0
        /*0a7c*/ 	.word	0x000000ff
        /*0a80*/ 	.word	0x000288c0
        /*0a84*/ 	.short	0x0100
        /*0a86*/ 	.byte	0x08
	.zero		1


	//   ....[20]....
        /*0a88*/ 	.word	0x000008b0
        /*0a8c*/ 	.word	0x000000ff
        /*0a90*/ 	.word	0x000288b8
        /*0a94*/ 	.short	0x0100
        /*0a96*/ 	.byte	0x08
	.zero		1


	//   ....[21]....
        /*0a98*/ 	.word	0x000008c0
        /*0a9c*/ 	.word	0x000000ff
        /*0aa0*/ 	.word	0x000288c8
        /*0aa4*/ 	.short	0x0100
        /*0aa6*/ 	.byte	0x08
	.zero		1


	//   ....[22]....
        /*0aa8*/ 	.word	0x00001730
        /*0aac*/ 	.word	0x000000ff
        /*0ab0*/ 	.word	0x00028800
        /*0ab4*/ 	.short	0x010a
        /*0ab6*/ 	.byte	0x26
	.zero		1


	//   ....[23]....
        /*0ab8*/ 	.word	0x000017b0
        /*0abc*/ 	.word	0x00000000
        /*0ac0*/ 	.word	0x00028830
        /*0ac4*/ 	.short	0x010a
        /*0ac6*/ 	.byte	0x3f
	.zero		1


	//   ....[24]....
        /*0ac8*/ 	.word	0x00001810
        /*0acc*/ 	.word	0x00000000
        /*0ad0*/ 	.word	0x00028830
        /*0ad4*/ 	.short	0x010a
        /*0ad6*/ 	.byte	0x3f
	.zero		1


	//   ....[25]....
        /*0ad8*/ 	.word	0x000024b0
        /*0adc*/ 	.word	0x00000000
        /*0ae0*/ 	.word	0x00000000
        /*0ae4*/ 	.short	0x0101
        /*0ae6*/ 	.byte	0x3f
	.zero		1


	//   ....[26]....
        /*0ae8*/ 	.word	0x00004420
        /*0aec*/ 	.word	0x000000ff
        /*0af0*/ 	.word	0x00028830
        /*0af4*/ 	.short	0x010a
        /*0af6*/ 	.byte	0x06
	.zero		1


	//   ....[27]....
        /*0af8*/ 	.word	0x00004460
        /*0afc*/ 	.word	0x000000ff
        /*0b00*/ 	.word	0x00028830
        /*0b04*/ 	.short	0x010a
        /*0b06*/ 	.byte	0x06
	.zero		1


	//   ....[28]....
        /*0b08*/ 	.word	0x000047a0
        /*0b0c*/ 	.word	0x000000ff
        /*0b10*/ 	.word	0x00028850
        /*0b14*/ 	.short	0x010a
        /*0b16*/ 	.byte	0x06
	.zero		1


	//   ....[29]....
        /*0b18*/ 	.word	0x000047e0
        /*0b1c*/ 	.word	0x000000ff
        /*0b20*/ 	.word	0x00028850
        /*0b24*/ 	.short	0x010a
        /*0b26*/ 	.byte	0x06
	.zero		1


	//   ....[30]....
        /*0b28*/ 	.word	0x000067d0
        /*0b2c*/ 	.word	0x00000034
        /*0b30*/ 	.word	0x00000000
        /*0b34*/ 	.short	0x0101
        /*0b36*/ 	.byte	0x3f
	.zero		1


	//   ....[31]....
        /*0b38*/ 	.word	0x000069b0
        /*0b3c*/ 	.word	0x00000034
        /*0b40*/ 	.word	0x00000000
        /*0b44*/ 	.short	0x0101
        /*0b46*/ 	.byte	0x3f
	.zero		1


	//   ....[32]....
        /*0b48*/ 	.word	0x00007580
        /*0b4c*/ 	.word	0x000000ff
        /*0b50*/ 	.word	0x00028830
        /*0b54*/ 	.short	0x010a
        /*0b56*/ 	.byte	0x06
	.zero		1


	//   ....[33]....
        /*0b58*/ 	.word	0x000075c0
        /*0b5c*/ 	.word	0x000000ff
        /*0b60*/ 	.word	0x00028830
        /*0b64*/ 	.short	0x010a
        /*0b66*/ 	.byte	0x06
	.zero		1


	//   ....[34]....
        /*0b68*/ 	.word	0x00007900
        /*0b6c*/ 	.word	0x000000ff
        /*0b70*/ 	.word	0x00028850
        /*0b74*/ 	.short	0x010a
        /*0b76*/ 	.byte	0x06
	.zero		1


	//   ....[35]....
        /*0b78*/ 	.word	0x00007940
        /*0b7c*/ 	.word	0x000000ff
        /*0b80*/ 	.word	0x00028850
        /*0b84*/ 	.short	0x010a
        /*0b86*/ 	.byte	0x06
	.zero		1


	//   ....[36]....
        /*0b88*/ 	.word	0x00009240
        /*0b8c*/ 	.word	0x0000001f
        /*0b90*/ 	.word	0x00000000
        /*0b94*/ 	.short	0x0101
        /*0b96*/ 	.byte	0x3f
	.zero		1


	//   ....[37]....
        /*0b98*/ 	.word	0x000093f0
        /*0b9c*/ 	.word	0x00000021
        /*0ba0*/ 	.word	0x00000000
        /*0ba4*/ 	.short	0x0101
        /*0ba6*/ 	.byte	0x3f
	.zero		1


	//   ....[38]....
        /*0ba8*/ 	.word	0x00009ce0
        /*0bac*/ 	.word	0x000000ff
        /*0bb0*/ 	.word	0x00028850
        /*0bb4*/ 	.short	0x010a
        /*0bb6*/ 	.byte	0x05
	.zero		1


	//   ....[39]....
        /*0bb8*/ 	.word	0x00009d20
        /*0bbc*/ 	.word	0x000000ff
        /*0bc0*/ 	.word	0x00028850
        /*0bc4*/ 	.short	0x010a
        /*0bc6*/ 	.byte	0x05
	.zero		1


	//   ....[40]....
        /*0bc8*/ 	.word	0x0000a240
        /*0bcc*/ 	.word	0x00000004
        /*0bd0*/ 	.word	0x00000000
        /*0bd4*/ 	.short	0x0101
        /*0bd6*/ 	.byte	0x3f
	.zero		1


	//   ....[41]....
        /*0bd8*/ 	.word	0x0000b730
        /*0bdc*/ 	.word	0x00000014
        /*0be0*/ 	.word	0x00000000
        /*0be4*/ 	.short	0x0101
        /*0be6*/ 	.byte	0x3f
	.zero		1


	//   ....[42]....
        /*0be8*/ 	.word	0x0000e1e0
        /*0bec*/ 	.word	0x00000000
        /*0bf0*/ 	.word	0x00028840
        /*0bf4*/ 	.short	0x010a
        /*0bf6*/ 	.byte	0x3f
	.zero		1


	//   ....[43]....
        /*0bf8*/ 	.word	0x0000f120
        /*0bfc*/ 	.word	0x00000008
        /*0c00*/ 	.word	0x00028800
        /*0c04*/ 	.short	0x0107
        /*0c06*/ 	.byte	0x3f
	.zero		1


	//   ....[44]....
        /*0c08*/ 	.word	0x0000f230
        /*0c0c*/ 	.word	0x00000002
        /*0c10*/ 	.word	0x00028800
        /*0c14*/ 	.short	0x0101
        /*0c16*/ 	.byte	0x3f
	.zero		1


	//   ....[45]....
        /*0c18*/ 	.word	0x0000f250
        /*0c1c*/ 	.word	0x00000002
        /*0c20*/ 	.word	0x00028820
        /*0c24*/ 	.short	0x010a
        /*0c26*/ 	.byte	0x3f
	.zero		1


	//   ....[46]....
        /*0c28*/ 	.word	0x0000f5b0
        /*0c2c*/ 	.word	0x00000002
        /*0c30*/ 	.word	0x00028840
        /*0c34*/ 	.short	0x010a
        /*0c36*/ 	.byte	0x3f
	.zero		1


	//   ....[47]....
        /*0c38*/ 	.word	0x0000f970
        /*0c3c*/ 	.word	0x00000002
        /*0c40*/ 	.word	0x00000060
        /*0c44*/ 	.short	0x010a
        /*0c46*/ 	.byte	0x3f
	.zero		1


	//   ....[48]....
        /*0c48*/ 	.word	0x00010040
        /*0c4c*/ 	.word	0x00000003
        /*0c50*/ 	.word	0x00028840
        /*0c54*/ 	.short	0x010a
        /*0c56*/ 	.byte	0x3f
	.zero		1


	//   ....[49]....
        /*0c58*/ 	.word	0x00010400
        /*0c5c*/ 	.word	0x00000002
        /*0c60*/ 	.word	0x00000060
        /*0c64*/ 	.short	0x010a
        /*0c66*/ 	.byte	0x3f
	.zero		1


	//   ....[50]....
        /*0c68*/ 	.word	0x00010a20
        /*0c6c*/ 	.word	0x00000002
        /*0c70*/ 	.word	0x00028840
        /*0c74*/ 	.short	0x010a
        /*0c76*/ 	.byte	0x3f
	.zero		1


	//   ....[51]....
        /*0c78*/ 	.word	0x00010de0
        /*0c7c*/ 	.word	0x00000002
        /*0c80*/ 	.word	0x00000060
        /*0c84*/ 	.short	0x010a
        /*0c86*/ 	.byte	0x3f
	.zero		1


	//   ....[52]....
        /*0c88*/ 	.word	0x00011390
        /*0c8c*/ 	.word	0x00000000
        /*0c90*/ 	.word	0x00028860
        /*0c94*/ 	.short	0x010a
        /*0c96*/ 	.byte	0x3f
	.zero		1


	//   ....[53]....
        /*0c98*/ 	.word	0x000124a0
        /*0c9c*/ 	.word	0x00000000
        /*0ca0*/ 	.word	0x00028820
        /*0ca4*/ 	.short	0x010a
        /*0ca6*/ 	.byte	0x3f
	.zero		1


	//   ....[54]....
        /*0ca8*/ 	.word	0x00012660
        /*0cac*/ 	.word	0x00000006
        /*0cb0*/ 	.word	0x00000000
        /*0cb4*/ 	.short	0x010a
        /*0cb6*/ 	.byte	0x3f
	.zero		1


	//   ....[55]....
        /*0cb8*/ 	.word	0x000126d0
        /*0cbc*/ 	.word	0x00000007
        /*0cc0*/ 	.word	0x00000000
        /*0cc4*/ 	.short	0x010a
        /*0cc6*/ 	.byte	0x3f
	.zero		1


	//   ....[56]....
        /*0cc8*/ 	.word	0x00012740
        /*0ccc*/ 	.word	0x00000004
        /*0cd0*/ 	.word	0x00000000
        /*0cd4*/ 	.short	0x010a
        /*0cd6*/ 	.byte	0x3f
	.zero		1


	//   ....[57]....
        /*0cd8*/ 	.word	0x00012770
        /*0cdc*/ 	.word	0x00000003
        /*0ce0*/ 	.word	0x00000000
        /*0ce4*/ 	.short	0x010a
        /*0ce6*/ 	.byte	0x3f
	.zero		1


	//   ....[58]....
        /*0ce8*/ 	.word	0x000127e0
        /*0cec*/ 	.word	0x00000003
        /*0cf0*/ 	.word	0x00028800
        /*0cf4*/ 	.short	0x010a
        /*0cf6*/ 	.byte	0x3f
	.zero		1


	//   ....[59]....
        /*0cf8*/ 	.word	0x00012830
        /*0cfc*/ 	.word	0x00000000
        /*0d00*/ 	.word	0x00028830
        /*0d04*/ 	.short	0x010a
        /*0d06*/ 	.byte	0x3f
	.zero		1


	//   ....[60]....
        /*0d08*/ 	.word	0x00012890
        /*0d0c*/ 	.word	0x00000009
        /*0d10*/ 	.word	0x00028830
        /*0d14*/ 	.short	0x010a
        /*0d16*/ 	.byte	0x3f
	.zero		1


	//   ....[61]....
        /*0d18*/ 	.word	0x000128f0
        /*0d1c*/ 	.word	0x00000009
        /*0d20*/ 	.word	0x00028850
        /*0d24*/ 	.short	0x010a
        /*0d26*/ 	.byte	0x3f
	.zero		1


	//   ....[62]....
        /*0d28*/ 	.word	0x00012950
        /*0d2c*/ 	.word	0x00000008
        /*0d30*/ 	.word	0x00028830
        /*0d34*/ 	.short	0x010a
        /*0d36*/ 	.byte	0x3f
	.zero		1


	//   ....[63]....
        /*0d38*/ 	.word	0x000129b0
        /*0d3c*/ 	.word	0x00000008
        /*0d40*/ 	.word	0x00028850
        /*0d44*/ 	.short	0x010a
        /*0d46*/ 	.byte	0x3f
	.zero		1


	//   ....[64]....
        /*0d48*/ 	.word	0x00012a10
        /*0d4c*/ 	.word	0x00000005
        /*0d50*/ 	.word	0x00028850
        /*0d54*/ 	.short	0x010a
        /*0d56*/ 	.byte	0x3f
	.zero		1


	//   ....[65]....
        /*0d58*/ 	.word	0x00012bb0
        /*0d5c*/ 	.word	0x00000000
        /*0d60*/ 	.word	0x00028840
        /*0d64*/ 	.short	0x010a
        /*0d66*/ 	.byte	0x3f
	.zero		1


	//   ....[66]....
        /*0d68*/ 	.word	0x00013740
        /*0d6c*/ 	.word	0x00000002
        /*0d70*/ 	.word	0x00028820
        /*0d74*/ 	.short	0x010a
        /*0d76*/ 	.byte	0x3f
	.zero		1


	//   ....[67]....
        /*0d78*/ 	.word	0x00013790
        /*0d7c*/ 	.word	0x00000002
        /*0d80*/ 	.word	0x00028840
        /*0d84*/ 	.short	0x010a
        /*0d86*/ 	.byte	0x3f
	.zero		1


	//   ....[68]....
        /*0d88*/ 	.word	0x000137e0
        /*0d8c*/ 	.word	0x00000002
        /*0d90*/ 	.word	0x00000060
        /*0d94*/ 	.short	0x010a
        /*0d96*/ 	.byte	0x3f
	.zero		1


	//   ....[69]....
        /*0d98*/ 	.word	0x00013830
        /*0d9c*/ 	.word	0x00000003
        /*0da0*/ 	.word	0x00028840
        /*0da4*/ 	.short	0x010a
        /*0da6*/ 	.byte	0x3f
	.zero		1


	//   ....[70]....
        /*0da8*/ 	.word	0x00013880
        /*0dac*/ 	.word	0x00000002
        /*0db0*/ 	.word	0x00000060
        /*0db4*/ 	.short	0x010a
        /*0db6*/ 	.byte	0x3f
	.zero		1


	//   ....[71]....
        /*0db8*/ 	.word	0x000138d0
        /*0dbc*/ 	.word	0x00000002
        /*0dc0*/ 	.word	0x00028840
        /*0dc4*/ 	.short	0x010a
        /*0dc6*/ 	.byte	0x3f
	.zero		1


	//   ....[72]....
        /*0dc8*/ 	.word	0x00013920
        /*0dcc*/ 	.word	0x00000002
        /*0dd0*/ 	.word	0x00000060
        /*0dd4*/ 	.short	0x010a
        /*0dd6*/ 	.byte	0x3f
	.zero		1


	//   ....[73]....
        /*0dd8*/ 	.word	0x00013970
        /*0ddc*/ 	.word	0x00000000
        /*0de0*/ 	.word	0x00028860
        /*0de4*/ 	.short	0x010a
        /*0de6*/ 	.byte	0x3f
	.zero		1


	//   ....[74]....
        /*0de8*/ 	.word	0x00014310
        /*0dec*/ 	.word	0x00000000
        /*0df0*/ 	.word	0x00028820
        /*0df4*/ 	.short	0x010a
        /*0df6*/ 	.byte	0x3f
	.zero		1


	//   ....[75]....
        /*0df8*/ 	.word	0x000144b0
        /*0dfc*/ 	.word	0x00000006
        /*0e00*/ 	.word	0x00000000
        /*0e04*/ 	.short	0x010a
        /*0e06*/ 	.byte	0x3f
	.zero		1


	//   ....[76]....
        /*0e08*/ 	.word	0x00014500
        /*0e0c*/ 	.word	0x00000007
        /*0e10*/ 	.word	0x00000000
        /*0e14*/ 	.short	0x010a
        /*0e16*/ 	.byte	0x3f
	.zero		1


	//   ....[77]....
        /*0e18*/ 	.word	0x00014550
        /*0e1c*/ 	.word	0x00000004
        /*0e20*/ 	.word	0x00000000
        /*0e24*/ 	.short	0x010a
        /*0e26*/ 	.byte	0x3f
	.zero		1


	//----- nvinfo : EIATTR_NUM_MBARRIERS
	.align		4
.L_1181:
        /*0e28*/ 	.byte	0x03, 0x38
        /*0e2a*/ 	.short	0x0016


	//----- nvinfo : EIATTR_EXIT_INSTR_OFFSETS
	.align		4
        /*0e2c*/ 	.byte	0x04, 0x1c
        /*0e2e*/ 	.short	(.L_1183 - .L_1182)


	//   ....[0]....
.L_1182:
        /*0e30*/ 	.word	0x00000a70


	//   ....[1]....
        /*0e34*/ 	.word	0x0000c5d0


	//   ....[2]....
        /*0e38*/ 	.word	0x000127c0


	//----- nvinfo : EIATTR_MAX_THREADS
	.align		4
.L_1183:
        /*0e3c*/ 	.byte	0x04, 0x05
        /*0e3e*/ 	.short	(.L_1185 - .L_1184)
.L_1184:
        /*0e40*/ 	.word	0x00000180
        /*0e44*/ 	.word	0x00000001
        /*0e48*/ 	.word	0x00000001


	//----- nvinfo : EIATTR_CRS_STACK_SIZE
	.align		4
.L_1185:
        /*0e4c*/ 	.byte	0x04, 0x1e
        /*0e4e*/ 	.short	(.L_1187 - .L_1186)
.L_1186:
        /*0e50*/ 	.word	0x00000000


	//----- nvinfo : EIATTR_CBANK_PARAM_SIZE
	.align		4
.L_1187:
        /*0e54*/ 	.byte	0x03, 0x19
        /*0e56*/ 	.short	0x0af0


	//----- nvinfo : EIATTR_PARAM_CBANK
	.align		4
        /*0e58*/ 	.byte	0x04, 0x0a
        /*0e5a*/ 	.short	(.L_1189 - .L_1188)
	.align		4
.L_1188:
        /*0e5c*/ 	.word	index@(.nv.constant0._ZN7cutlass13device_kernelIN5flash11enable_sm90INS1_16FlashAttnFwdSm90INS1_25CollectiveMainloopFwdSm90ILi2EN4cute5tupleIJNS5_1CILi1EEES8_S8_EEENS6_IJNS7_ILi128EEESA_SA_EEELi128ENS_10bfloat16_tEfNS_4arch4Sm90ELb1ELb0ELb1ELb1ELb0ELb0ELb0ELb1ELb1ELb1ELb0ELb0EEENS1_21CollectiveEpilogueFwdISB_S9_SC_SE_Li256ELb1ELb1ELb0ELb0EEENS1_36VarlenDynamicPersistentTileSchedulerILi128ELi128ELi256ELi128ELb0ELb1ELb1ELb1ELb1ELb1EEEEEEEEEvNT_6ParamsE)
        /*0e60*/ 	.short	0x0210
        /*0e62*/ 	.short	0x0af0


	//----- nvinfo : EIATTR_SW_WAR
	.align		4
.L_1189:
        /*0e64*/ 	.byte	0x04, 0x36
        /*0e66*/ 	.short	(.L_1191 - .L_1190)
.L_1190:
        /*0e68*/ 	.word	0x00000008
.L_1191:


//--------------------- .nv.info._ZN7cutlass13device_kernelIN5flash11enable_sm90INS1_16FlashAttnFwdSm90INS1_25CollectiveMainloopFwdSm90ILi2EN4cute5tupleIJNS5_1CILi1EEES8_S8_EEENS6_IJNS7_ILi128EEESA_SA_EEELi128ENS_10bfloat16_tEfNS_4arch4Sm90ELb1ELb0ELb1ELb1ELb0ELb1ELb0ELb1ELb1ELb1ELb0ELb0EEENS1_21CollectiveEpilogueFwdISB_S9_SC_SE_Li256ELb1ELb1ELb0ELb0EEENS1_36VarlenDynamicPersistentTileSchedulerILi128ELi128ELi256ELi128ELb0ELb1ELb1ELb1ELb1ELb1EEEEEEEEEvNT_6ParamsE --------------------------
	.section	.nv.info._ZN7cutlass13device_kernelIN5flash11enable_sm90INS1_16FlashAttnFwdSm90INS1_25CollectiveMainloopFwdSm90ILi2EN4cute5tupleIJNS5_1CILi1EEES8_S8_EEENS6_IJNS7_ILi128EEESA_SA_EEELi128ENS_10bfloat16_tEfNS_4arch4Sm90ELb1ELb0ELb1ELb1ELb0ELb1ELb0ELb1ELb1ELb1ELb0ELb0EEENS1_21CollectiveEpilogueFwdISB_S9_SC_SE_Li256ELb1ELb1ELb0ELb0EEENS1_36VarlenDynamicPersistentTileSchedulerILi128ELi128ELi256ELi128ELb0ELb1ELb1ELb1ELb1ELb1EEEEEEEEEvNT_6ParamsE,"",@"SHT_CUDA_INFO"
	.sectionflags	@""
	.align	4


	//----- nvinfo : EIATTR_CUDA_API_VERSION
	.align		4
        /*0000*/ 	.byte	0x04, 0x37
        /*0002*/ 	.short	(.L_1193 - .L_1192)
.L_1192:
        /*0004*/ 	.word	0x00000082


	//----- nvinfo : EIATTR_KPARAM_INFO
	.align		4
.L_1193:
        /*0008*/ 	.byte	0x04, 0x17
        /*000a*/ 	.short	(.L_1195 - .L_1194)
.L_1194:
        /*000c*/ 	.word	0x00000000
        /*0010*/ 	.short	0x0000
        /*0012*/ 	.short	0x0070
        /*0014*/ 	.byte	0x00, 0xf0, 0x01, 0x2a


	//----- nvinfo : EIATTR_SPARSE_MMA_MASK
	.align		4
.L_1195:
        /*0018*/ 	.byte	0x03, 0x50
        /*001a*/ 	.short	0x0000


	//----- nvinfo : EIATTR_MAXREG_COUNT
	.align		4
        /*001c*/ 	.byte	0x03, 0x1b
        /*001e*/ 	.short	0x00a8


	//----- nvinfo : EIATTR_NUM_BARRIERS
	.align		4
        /*0020*/ 	.byte	0x02, 0x4c
        /*0022*/ 	.byte	0x10
	.zero		1


	//----- nvinfo : EIATTR_EXTERNS
	.align		4
        /*0024*/ 	.byte	0x04, 0x0f
        /*0026*/ 	.short	(.L_1197 - .L_1196)


	//   ....[0]....
	.align		4
.L_1196:
        /*0028*/ 	.word	index@(__assertfail)


	//----- nvinfo : EIATTR_ANNOTATIONS
	.align		4
.L_1197:
        /*002c*/ 	.byte	0x04, 0x55
        /*002e*/ 	.short	(.L_1199 - .L_1198)


	//   ....[0]....
.L_1198:
        /* <DEDUP_REMOVED lines=103> */


	//----- nvinfo : EIATTR_MERCURY_ISA_VERSION
	.align		4
.L_1199:
        /*0688*/ 	.byte	0x03, 0x5f
        /*068a*/ 	.short	0x0101


	//----- nvinfo : EIATTR_UNUSED_LOAD_BYTE_OFFSET
	.align		4
        /*068c*/ 	.byte	0x04, 0x44
        /*068e*/ 	.short	(.L_1201 - .L_1200)


	//   ....[0]....
.L_1200:
        /*0690*/ 	.word	0x00000ab0
        /*0694*/ 	.word	0x0000fff0


	//   ....[1]....
        /*0698*/ 	.word	0x000179c0
        /*069c*/ 	.word	0x0000fff0


	//----- nvinfo : EIATTR_INT_WARP_WIDE_INSTR_OFFSETS
	.align		4
.L_1201:
        /*06a0*/ 	.byte	0x04, 0x31
        /*06a2*/ 	.short	(.L_1203 - .L_1202)


	//   ....[0]....
.L_1202:
        /*06a4*/ 	.word	0x00000180


	//   ....[1]....
        /*06a8*/ 	.word	0x00000220


	//   ....[2]....
        /*06ac*/ 	.word	0x00000290


	//   ....[3]....
        /*06b0*/ 	.word	0x0001c1e0


	//   ....[4]....
        /*06b4*/ 	.word	0x0001c270


	//   ....[5]....
        /*06b8*/ 	.word	0x0001fb60


	//   ....[6]....
        /*06bc*/ 	.word	0x0001fbc0


	//----- nvinfo : EIATTR_COOP_GROUP_MASK_REGIDS
	.align		4
.L_1203:
        /*06c0*/ 	.byte	0x04, 0x29
        /*06c2*/ 	.short	(.L_1205 - .L_1204)


	//   ....[0]....
.L_1204:
        /*06c4*/ 	.word	0xffffffff


	//   ....[1]....
        /*06c8*/ 	.word	0xffffffff


	//   ....[2]....
        /*06cc*/ 	.word	0xffffffff


	//   ....[3]....
        /*06d0*/ 	.word	0xffffffff


	//   ....[4]....
        /*06d4*/ 	.word	0xffffffff


	//   ....[5]....
        /*06d8*/ 	.word	0xffffffff


	//   ....[6]....
        /*06dc*/ 	.word	0xffffffff


	//   ....[7]....
        /*06e0*/ 	.word	0xffffffff


	//   ....[8]....
        /*06e4*/ 	.word	0xffffffff


	//   ....[9]....
        /*06e8*/ 	.word	0xffffffff


	//   ....[10]....
        /*06ec*/ 	.word	0xffffffff


	//   ....[11]....
        /*06f0*/ 	.word	0xffffffff


	//   ....[12]....
        /*06f4*/ 	.word	0xffffffff


	//   ....[13]....
        /*06f8*/ 	.word	0xffffffff


	//   ....[14]....
        /*06fc*/ 	.word	0xffffffff


	//   ....[15]....
        /*0700*/ 	.word	0xffffffff


	//   ....[16]....
        /*0704*/ 	.word	0xffffffff


	//   ....[17]....
        /*0708*/ 	.word	0xffffffff


	//   ....[18]....
        /*070c*/ 	.word	0xffffffff


	//   ....[19]....
        /*0710*/ 	.word	0xffffffff


	//   ....[20]....
        /*0714*/ 	.word	0xffffffff


	//   ....[21]....
        /*0718*/ 	.word	0xffffffff


	//   ....[22]....
        /*071c*/ 	.word	0xffffffff


	//   ....[23]....
        /*0720*/ 	.word	0xffffffff


	//   ....[24]....
        /*0724*/ 	.word	0xffffffff


	//   ....[25]....
        /*0728*/ 	.word	0xffffffff


	//   ....[26]....
        /*072c*/ 	.word	0xffffffff


	//   ....[27]....
        /*0730*/ 	.word	0xffffffff


	//   ....[28]....
        /*0734*/ 	.word	0xffffffff


	//   ....[29]....
        /*0738*/ 	.word	0xffffffff


	//   ....[30]....
        /*073c*/ 	.word	0xffffffff


	//   ....[31]....
        /*0740*/ 	.word	0xffffffff


	//   ....[32]....
        /*0744*/ 	.word	0xffffffff


	//   ....[33]....
        /*0748*/ 	.word	0xffffffff


	//   ....[34]....
        /*074c*/ 	.word	0xffffffff


	//   ....[35]....
        /*0750*/ 	.word	0xffffffff


	//   ....[36]....
        /*0754*/ 	.word	0xffffffff


	//   ....[37]....
        /*0758*/ 	.word	0xffffffff


	//   ....[38]....
        /*075c*/ 	.word	0xffffffff


	//   ....[39]....
        /*0760*/ 	.word	0xffffffff


	//   ....[40]....
        /*0764*/ 	.word	0xffffffff


	//   ....[41]....
        /*0768*/ 	.word	0xffffffff


	//   ....[42]....
        /*076c*/ 	.word	0xffffffff


	//   ....[43]....
        /*0770*/ 	.word	0xffffffff


	//   ....[44]....
        /*0774*/ 	.word	0xffffffff


	//   ....[45]....
        /*0778*/ 	.word	0xffffffff


	//   ....[46]....
        /*077c*/ 	.word	0xffffffff


	//   ....[47]....
        /*0780*/ 	.word	0xffffffff


	//   ....[48]....
        /*0784*/ 	.word	0xffffffff


	//   ....[49]....
        /*0788*/ 	.word	0xffffffff


	//   ....[50]....
        /*078c*/ 	.word	0xffffffff


	//   ....[51]....
        /*0790*/ 	.word	0xffffffff


	//   ....[52]....
        /*0794*/ 	.word	0xffffffff


	//   ....[53]....
        /*0798*/ 	.word	0xffffffff


	//   ....[54]....
        /*079c*/ 	.word	0xffffffff


	//   ....[55]....
        /*07a0*/ 	.word	0xffffffff


	//   ....[56]....
        /*07a4*/ 	.word	0xffffffff


	//   ....[57]....
        /*07a8*/ 	.word	0xffffffff


	//   ....[58]....
        /*07ac*/ 	.word	0xffffffff


	//   ....[59]....
        /*07b0*/ 	.word	0xffffffff


	//   ....[60]....
        /*07b4*/ 	.word	0xffffffff


	//   ....[61]....
        /*07b8*/ 	.word	0xffffffff


	//   ....[62]....
        /*07bc*/ 	.word	0xffffffff


	//   ....[63]....
        /*07c0*/ 	.word	0xffffffff


	//   ....[64]....
        /*07c4*/ 	.word	0xffffffff


	//   ....[65]....
        /*07c8*/ 	.word	0xffffffff


	//   ....[66]....
        /*07cc*/ 	.word	0xffffffff


	//   ....[67]....
        /*07d0*/ 	.word	0xffffffff


	//   ....[68]....
        /*07d4*/ 	.word	0xffffffff


	//   ....[69]....
        /*07d8*/ 	.word	0xffffffff


	//   ....[70]....
        /*07dc*/ 	.word	0xffffffff


	//   ....[71]....
        /*07e0*/ 	.word	0xffffffff


	//   ....[72]....
        /*07e4*/ 	.word	0xffffffff


	//   ....[73]....
        /*07e8*/ 	.word	0xffffffff


	//   ....[74]....
        /*07ec*/ 	.word	0xffffffff


	//   ....[75]....
        /*07f0*/ 	.word	0xffffffff


	//   ....[76]....
        /*07f4*/ 	.word	0xffffffff


	//   ....[77]....
        /*07f8*/ 	.word	0xffffffff


	//   ....[78]....
        /*07fc*/ 	.word	0xffffffff


	//   ....[79]....
        /*0800*/ 	.word	0xffffffff


	//   ....[80]....
        /*0804*/ 	.word	0xffffffff


	//   ....[81]....
        /*0808*/ 	.word	0xffffffff


	//   ....[82]....
        /*080c*/ 	.word	0xffffffff


	//   ....[83]....
        /*0810*/ 	.word	0xffffffff


	//   ....[84]....
        /*0814*/ 	.word	0xffffffff


	//   ....[85]....
        /*0818*/ 	.word	0xffffffff


	//   ....[86]....
        /*081c*/ 	.word	0xffffffff


	//   ....[87]....
        /*0820*/ 	.word	0xffffffff


	//   ....[88]....
        /*0824*/ 	.word	0xffffffff


	//   ....[89]....
        /*0828*/ 	.word	0xffffffff


	//   ....[90]....
        /*082c*/ 	.word	0xffffffff


	//   ....[91]....
        /*0830*/ 	.word	0xffffffff


	//   ....[92]....
        /*0834*/ 	.word	0xffffffff


	//   ....[93]....
        /*0838*/ 	.word	0xffffffff


	//   ....[94]....
        /*083c*/ 	.word	0xffffffff


	//   ....[95]....
        /*0840*/ 	.word	0xffffffff


	//   ....[96]....
        /*0844*/ 	.word	0xffffffff


	//   ....[97]....
        /*0848*/ 	.word	0xffffffff


	//   ....[98]....
        /*084c*/ 	.word	0xffffffff


	//   ....[99]....
        /*0850*/ 	.word	0xffffffff


	//   ....[100]....
        /*0854*/ 	.word	0xffffffff


	//   ....[101]....
        /*0858*/ 	.word	0xffffffff


	//   ....[102]....
        /*085c*/ 	.word	0xffffffff


	//   ....[103]....
        /*0860*/ 	.word	0xffffffff


	//   ....[104]....
        /*0864*/ 	.word	0xffffffff


	//   ....[105]....
        /*0868*/ 	.word	0xffffffff


	//   ....[106]....
        /*086c*/ 	.word	0xffffffff


	//   ....[107]....
        /*0870*/ 	.word	0xffffffff


	//   ....[108]....
        /*0874*/ 	.word	0xffffffff


	//   ....[109]....
        /*0878*/ 	.word	0xffffffff


	//   ....[110]....
        /*087c*/ 	.word	0xffffffff


	//   ....[111]....
        /*0880*/ 	.word	0xffffffff


	//   ....[112]....
        /*0884*/ 	.word	0xffffffff


	//   ....[113]....
        /*0888*/ 	.word	0xffffffff


	//   ....[114]....
        /*088c*/ 	.word	0xffffffff


	//   ....[115]....
        /*0890*/ 	.word	0xffffffff


	//   ....[116]....
        /*0894*/ 	.word	0xffffffff


	//   ....[117]....
        /*0898*/ 	.word	0xffffffff


	//   ....[118]....
        /*089c*/ 	.word	0xffffffff


	//   ....[119]....
        /*08a0*/ 	.word	0xffffffff


	//   ....[120]....
        /*08a4*/ 	.word	0xffffffff


	//   ....[121]....
        /*08a8*/ 	.word	0xffffffff


	//   ....[122]....
        /*08ac*/ 	.word	0xffffffff


	//   ....[123]....
        /*08b0*/ 	.word	0xffffffff


	//   ....[124]....
        /*08b4*/ 	.word	0xffffffff


	//   ....[125]....
        /*08b8*/ 	.word	0xffffffff


	//   ....[126]....
        /*08bc*/ 	.word	0xffffffff


	//   ....[127]....
        /*08c0*/ 	.word	0xffffffff


	//   ....[128]....
        /*08c4*/ 	.word	0xffffffff


	//   ....[129]....
        /*08c8*/ 	.word	0xffffffff


	//   ....[130]....
        /*08cc*/ 	.word	0xffffffff


	//   ....[131]....
        /*08d0*/ 	.word	0xffffffff


	//   ....[132]....
        /*08d4*/ 	.word	0x0500000f


	//   ....[133]....
        /*08d8*/ 	.word	0x0500000f


	//   ....[134]....
        /*08dc*/ 	.word	0x0500000f


	//   ....[135]....
        /*08e0*/ 	.word	0x0500000f


	//   ....[136]....
        /*08e4*/ 	.word	0x0500000f


	//   ....[137]....
        /*08e8*/ 	.word	0x0500000f


	//   ....[138]....
        /*08ec*/ 	.word	0x0500000f


	//   ....[139]....
        /*08f0*/ 	.word	0x0500000f


	//   ....[140]....
        /*08f4*/ 	.word	0x0500000f


	//   ....[141]....
        /*08f8*/ 	.word	0x0500000f


	//   ....[142]....
        /*08fc*/ 	.word	0x0500000f


	//   ....[143]....
        /*0900*/ 	.word	0x0500000f


	//   ....[144]....
        /*0904*/ 	.word	0x0500000f


	//   ....[145]....
        /*0908*/ 	.word	0x0500000f


	//   ....[146]....
        /*090c*/ 	.word	0x0500000f


	//   ....[147]....
        /*0910*/ 	.word	0x0500000f


	//   ....[148]....
        /*0914*/ 	.word	0x0500000f


	//   ....[149]....
        /*0918*/ 	.word	0x0500000f


	//   ....[150]....
        /*091c*/ 	.word	0x0500000f


	//   ....[151]....
        /*0920*/ 	.word	0x0500000f


	//   ....[152]....
        /*0924*/ 	.word	0x0500000f


	//   ....[153]....
        /*0928*/ 	.word	0x0500000f


	//   ....[154]....
        /*092c*/ 	.word	0x0500000f


	//   ....[155]....
        /*0930*/ 	.word	0x0500000f


	//   ....[156]....
        /*0934*/ 	.word	0x0500000f


	//   ....[157]....
        /*0938*/ 	.word	0x0500000f


	//   ....[158]....
        /*093c*/ 	.word	0x0500000f


	//   ....[159]....
        /*0940*/ 	.word	0x0500000f


	//   ....[160]....
        /*0944*/ 	.word	0x0500000f


	//   ....[161]....
        /*0948*/ 	.word	0x0500000f


	//   ....[162]....
        /*094c*/ 	.word	0x0500000f


	//   ....[163]....
        /*0950*/ 	.word	0x0500000f


	//   ....[164]....
        /*0954*/ 	.word	0x0500000f


	//   ....[165]....
        /*0958*/ 	.word	0x0500000f


	//   ....[166]....
        /*095c*/ 	.word	0x0500000f


	//   ....[167]....
        /*0960*/ 	.word	0x0500000f


	//   ....[168]....
        /*0964*/ 	.word	0x0500000f


	//   ....[169]....
        /*0968*/ 	.word	0x0500000f


	//   ....[170]....
        /*096c*/ 	.word	0x0500000f


	//   ....[171]....
        /*0970*/ 	.word	0x0500000f


	//   ....[172]....
        /*0974*/ 	.word	0x0500000f


	//   ....[173]....
        /*0978*/ 	.word	0x0500000f


	//   ....[174]....
        /*097c*/ 	.word	0x0500000f


	//   ....[175]....
        /*0980*/ 	.word	0x0500000f


	//   ....[176]....
        /*0984*/ 	.word	0x0500000f


	//   ....[177]....
        /*0988*/ 	.word	0x0500000f


	//   ....[178]....
        /*098c*/ 	.word	0x0500000f


	//   ....[179]....
        /*0990*/ 	.word	0x0500000f


	//   ....[180]....
        /*0994*/ 	.word	0x0500000f


	//   ....[181]....
        /*0998*/ 	.word	0x0500000f


	//   ....[182]....
        /*099c*/ 	.word	0x0500000f


	//   ....[183]....
        /*09a0*/ 	.word	0x0500000f


	//   ....[184]....
        /*09a4*/ 	.word	0x0500000f


	//   ....[185]....
        /*09a8*/ 	.word	0x0500000f


	//   ....[186]....
        /*09ac*/ 	.word	0x0500000f


	//   ....[187]....
        /*09b0*/ 	.word	0x0500000f


	//   ....[188]....
        /*09b4*/ 	.word	0x0500000f


	//   ....[189]....
        /*09b8*/ 	.word	0x0500000f


	//   ....[190]....
        /*09bc*/ 	.word	0x0500000f


	//   ....[191]....
        /*09c0*/ 	.word	0x0500000f


	//   ....[192]....
        /*09c4*/ 	.word	0x0500000f


	//   ....[193]....
        /*09c8*/ 	.word	0x0500000f


	//   ....[194]....
        /*09cc*/ 	.word	0x0500000f


	//   ....[195]....
        /*09d0*/ 	.word	0x0500000f


	//   ....[196]....
        /*09d4*/ 	.word	0x0500000f


	//   ....[197]....
        /*09d8*/ 	.word	0x0500000f


	//   ....[198]....
        /*09dc*/ 	.word	0x0500000f


	//   ....[199]....
        /*09e0*/ 	.word	0x0500000f


	//   ....[200]....
        /*09e4*/ 	.word	0x0500000f


	//   ....[201]....
        /*09e8*/ 	.word	0x0500000f


	//   ....[202]....
        /*09ec*/ 	.word	0x0500000f


	//   ....[203]....
        /*09f0*/ 	.word	0x0500000f


	//   ....[204]....
        /*09f4*/ 	.word	0x0500000f


	//   ....[205]....
        /*09f8*/ 	.word	0x0500000f


	//   ....[206]....
        /*09fc*/ 	.word	0x0500000f


	//   ....[207]....
        /*0a00*/ 	.word	0x0500000f


	//   ....[208]....
        /*0a04*/ 	.word	0x0500000f


	//----- nvinfo : EIATTR_COOP_GROUP_INSTR_OFFSETS
	.align		4
.L_1205:
        /*0a08*/ 	.byte	0x04, 0x28
        /*0a0a*/ 	.short	(.L_1207 - .L_1206)


	//   ....[0]....
.L_1206:
        /*0a0c*/ 	.word	0x00000060


	//   ....[1]....
        /*0a10*/ 	.word	0x00000190


	//   ....[2]....
        /*0a14*/ 	.word	0x00000240


	//   ....[3]....
        /*0a18*/ 	.word	0x00000400


	//   ....[4]....
        /*0a1c*/ 	.word	0x00000560


	//   ....[5]....
        /*0a20*/ 	.word	0x00000680


	//   ....[6]....
        /*0a24*/ 	.word	0x000007e0


	//   ....[7]....
        /*0a28*/ 	.word	0x00008de0


	//   ....[8]....
        /*0a2c*/ 	.word	0x000094a0


	//   ....[9]....
        /*0a30*/ 	.word	0x000094b0


	//   ....[10]....
        /*0a34*/ 	.word	0x000094c0


	//   ....[11]....
        /*0a38*/ 	.word	0x000094d0


	//   ....[12]....
        /*0a3c*/ 	.word	0x00009810


	//   ....[13]....
        /*0a40*/ 	.word	0x00009820


	//   ....[14]....
        /*0a44*/ 	.word	0x00009830


	//   ....[15]....
        /*0a48*/ 	.word	0x00009840


	//   ....[16]....
        /*0a4c*/ 	.word	0x00009b60


	//   ....[17]....
        /*0a50*/ 	.word	0x00009b70


	//   ....[18]....
        /*0a54*/ 	.word	0x00009b80


	//   ....[19]....
        /*0a58*/ 	.word	0x00009b90


	//   ....[20]....
        /*0a5c*/ 	.word	0x00009ed0


	//   ....[21]....
        /*0a60*/ 	.word	0x00009ee0


	//   ....[22]....
        /*0a64*/ 	.word	0x00009ef0


	//   ....[23]....
        /*0a68*/ 	.word	0x00009f00


	//   ....[24]....
        /*0a6c*/ 	.word	0x0000bdf0


	//   ....[25]....
        /*0a70*/ 	.word	0x0000be10


	//   ....[26]....
        /*0a74*/ 	.word	0x0000be20


	//   ....[27]....
        /*0a78*/ 	.word	0x0000be30


	//   ....[28]....
        /*0a7c*/ 	.word	0x0000bf40


	//   ....[29]....
        /*0a80*/ 	.word	0x0000bf60


	//   ....[30]....
        /*0a84*/ 	.word	0x0000c000


	//   ....[31]....
        /*0a88*/ 	.word	0x0000c030


	//   ....[32]....
        /*0a8c*/ 	.word	0x0000c380


	//   ....[33]....
        /*0a90*/ 	.word	0x0000c3a0


	//   ....[34]....
        /*0a94*/ 	.word	0x0000c3c0


	//   ....[35]....
        /*0a98*/ 	.word	0x0000c3d0


	//   ....[36]....
        /*0a9c*/ 	.word	0x0000c4a0


	//   ....[37]....
        /*0aa0*/ 	.word	0x0000c4c0


	//   ....[38]....
        /*0aa4*/ 	.word	0x0000c4d0


	//   ....[39]....
        /*0aa8*/ 	.word	0x0000c550


	//   ....[40]....
        /*0aac*/ 	.word	0x0000ee50


	//   ....[41]....
        /*0ab0*/ 	.word	0x0000ef90


	//   ....[42]....
        /*0ab4*/ 	.word	0x0000f920


	//   ....[43]....
        /*0ab8*/ 	.word	0x0000f9a0


	//   ....[44]....
        /*0abc*/ 	.word	0x00010400


	//   ....[45]....
        /*0ac0*/ 	.word	0x00010480


	//   ....[46]....
        /*0ac4*/ 	.word	0x000120a0


	//   ....[47]....
        /*0ac8*/ 	.word	0x00012310


	//   ....[48]....
        /*0acc*/ 	.word	0x00012900


	//   ....[49]....
        /*0ad0*/ 	.word	0x00012950


	//   ....[50]....
        /*0ad4*/ 	.word	0x000133a0


	//   ....[51]....
        /*0ad8*/ 	.word	0x00013410


	//   ....[52]....
        /*0adc*/ 	.word	0x000156b0


	//   ....[53]....
        /*0ae0*/ 	.word	0x000156d0


	//   ....[54]....
        /*0ae4*/ 	.word	0x00015c50


	//   ....[55]....
        /*0ae8*/ 	.word	0x00015d30


	//   ....[56]....
        /*0aec*/ 	.word	0x00017010


	//   ....[57]....
        /*0af0*/ 	.word	0x000173b0


	//   ....[58]....
        /*0af4*/ 	.word	0x000173e0


	//   ....[59]....
        /*0af8*/ 	.word	0x000173f0


	//   ....[60]....
        /*0afc*/ 	.word	0x000183d0


	//   ....[61]....
        /*0b00*/ 	.word	0x00018410


	//   ....[62]....
        /*0b04*/ 	.word	0x00018450


	//   ....[63]....
        /*0b08*/ 	.word	0x00018480


	//   ....[64]....
        /*0b0c*/ 	.word	0x00018a50


	//   ....[65]....
        /*0b10*/ 	.word	0x00018a70


	//   ....[66]....
        /*0b14*/ 	.word	0x00018b30


	//   ....[67]....
        /*0b18*/ 	.word	0x00018b50


	//   ....[68]....
        /*0b1c*/ 	.word	0x00018c10


	//   ....[69]....
        /*0b20*/ 	.word	0x00018c30


	//   ....[70]....
        /*0b24*/ 	.word	0x00018d00


	//   ....[71]....
        /*0b28*/ 	.word	0x00018d20


	//   ....[72]....
        /*0b2c*/ 	.word	0x000194e0


	//   ....[73]....
        /*0b30*/ 	.word	0x000194f0


	//   ....[74]....
        /*0b34*/ 	.word	0x00019600


	//   ....[75]....
        /*0b38*/ 	.word	0x00019610


	//   ....[76]....
        /*0b3c*/ 	.word	0x00019720


	//   ....[77]....
        /*0b40*/ 	.word	0x00019730


	//   ....[78]....
        /*0b44*/ 	.word	0x00019840


	//   ....[79]....
        /*0b48*/ 	.word	0x00019850


	//   ....[80]....
        /*0b4c*/ 	.word	0x000199c0


	//   ....[81]....
        /*0b50*/ 	.word	0x00019b90


	//   ....[82]....
        /*0b54*/ 	.word	0x00019bc0


	//   ....[83]....
        /*0b58*/ 	.word	0x00019bf0


	//   ....[84]....
        /*0b5c*/ 	.word	0x00019c20


	//   ....[85]....
        /*0b60*/ 	.word	0x00019c50


	//   ....[86]....
        /*0b64*/ 	.word	0x00019c80


	//   ....[87]....
        /*0b68*/ 	.word	0x00019df0


	//   ....[88]....
        /*0b6c*/ 	.word	0x00019e20


	//   ....[89]....
        /*0b70*/ 	.word	0x00019e50


	//   ....[90]....
        /*0b74*/ 	.word	0x00019e80


	//   ....[91]....
        /*0b78*/ 	.word	0x00019eb0


	//   ....[92]....
        /*0b7c*/ 	.word	0x00019ee0


	//   ....[93]....
        /*0b80*/ 	.word	0x00019f80


	//   ....[94]....
        /*0b84*/ 	.word	0x00019fe0


	//   ....[95]....
        /*0b88*/ 	.word	0x0001a070


	//   ....[96]....
        /*0b8c*/ 	.word	0x0001af80


	//   ....[97]....
        /*0b90*/ 	.word	0x0001c7e0


	//   ....[98]....
        /*0b94*/ 	.word	0x0001d410


	//   ....[99]....
        /*0b98*/ 	.word	0x0001d420


	//   ....[100]....
        /*0b9c*/ 	.word	0x0001d440


	//   ....[101]....
        /*0ba0*/ 	.word	0x0001d4f0


	//   ....[102]....
        /*0ba4*/ 	.word	0x0001d520


	//   ....[103]....
        /*0ba8*/ 	.word	0x0001d5a0


	//   ....[104]....
        /*0bac*/ 	.word	0x0001d5d0


	//   ....[105]....
        /*0bb0*/ 	.word	0x0001d650


	//   ....[106]....
        /*0bb4*/ 	.word	0x0001d680


	//   ....[107]....
        /*0bb8*/ 	.word	0x0001d700


	//   ....[108]....
        /*0bbc*/ 	.word	0x0001d730


	//   ....[109]....
        /*0bc0*/ 	.word	0x0001d7b0


	//   ....[110]....
        /*0bc4*/ 	.word	0x0001d7e0


	//   ....[111]....
        /*0bc8*/ 	.word	0x0001d860


	//   ....[112]....
        /*0bcc*/ 	.word	0x0001d870


	//   ....[113]....
        /*0bd0*/ 	.word	0x0001d8f0


	//   ....[114]....
        /*0bd4*/ 	.word	0x000202d0


	//   ....[115]....
        /*0bd8*/ 	.word	0x00020320


	//   ....[116]....
        /*0bdc*/ 	.word	0x00020350


	//   ....[117]....
        /*0be0*/ 	.word	0x00020360


	//   ....[118]....
        /*0be4*/ 	.word	0x00020390


	//   ....[119]....
        /*0be8*/ 	.word	0x000203c0


	//   ....[120]....
        /*0bec*/ 	.word	0x000203f0


	//   ....[121]....
        /*0bf0*/ 	.word	0x00020420


	//   ....[122]....
        /*0bf4*/ 	.word	0x000205a0


	//   ....[123]....
        /*0bf8*/ 	.word	0x000205e0


	//   ....[124]....
        /*0bfc*/ 	.word	0x00020610


	//   ....[125]....
        /*0c00*/ 	.word	0x00020640


	//   ....[126]....
        /*0c04*/ 	.word	0x00020670


	//   ....[127]....
        /*0c08*/ 	.word	0x000206a0


	//   ....[128]....
        /*0c0c*/ 	.word	0x00020760


	//   ....[129]....
        /*0c10*/ 	.word	0x00020780


	//   ....[130]....
        /*0c14*/ 	.word	0x000207f0


	//   ....[131]....
        /*0c18*/ 	.word	0x00020ec0


	//   ....[132]....
        /*0c1c*/ 	.word	0x00021300


	//   ....[133]....
        /*0c20*/ 	.word	0x000213b0


	//   ....[134]....
        /*0c24*/ 	.word	0x00021440


	//   ....[135]....
        /*0c28*/ 	.word	0x00021490


	//   ....[136]....
        /*0c2c*/ 	.word	0x000214e0


	//   ....[137]....
        /*0c30*/ 	.word	0x00021570


	//   ....[138]....
        /*0c34*/ 	.word	0x00021600


	//   ....[139]....
        /*0c38*/ 	.word	0x00021650


	//   ....[140]....
        /*0c3c*/ 	.word	0x000216a0


	//   ....[141]....
        /*0c40*/ 	.word	0x00021730


	//   ....[142]....
        /*0c44*/ 	.word	0x000217c0


	//   ....[143]....
        /*0c48*/ 	.word	0x00021810


	//   ....[144]....
        /*0c4c*/ 	.word	0x00021860


	//   ....[145]....
        /*0c50*/ 	.word	0x000218f0


	//   ....[146]....
        /*0c54*/ 	.word	0x00021980


	//   ....[147]....
        /*0c58*/ 	.word	0x000219d0


	//   ....[148]....
        /*0c5c*/ 	.word	0x00021a20


	//   ....[149]....
        /*0c60*/ 	.word	0x00021b10


	//   ....[150]....
        /*0c64*/ 	.word	0x00021bc0


	//   ....[151]....
        /*0c68*/ 	.word	0x00021c40


	//   ....[152]....
        /*0c6c*/ 	.word	0x00021ce0


	//   ....[153]....
        /*0c70*/ 	.word	0x00021d70


	//   ....[154]....
        /*0c74*/ 	.word	0x00021e30


	//   ....[155]....
        /*0c78*/ 	.word	0x00021eb0


	//   ....[156]....
        /*0c7c*/ 	.word	0x00021f20


	//   ....[157]....
        /*0c80*/ 	.word	0x000220c0


	//   ....[158]....
        /*0c84*/ 	.word	0x00022160


	//   ....[159]....
        /*0c88*/ 	.word	0x000221e0


	//   ....[160]....
        /*0c8c*/ 	.word	0x00022250


	//   ....[161]....
        /*0c90*/ 	.word	0x000223c0


	//   ....[162]....
        /*0c94*/ 	.word	0x000224f0


	//   ....[163]....
        /*0c98*/ 	.word	0x00022560


	//   ....[164]....
        /*0c9c*/ 	.word	0x000225b0


	//   ....[165]....
        /*0ca0*/ 	.word	0x00022890


	//   ....[166]....
        /*0ca4*/ 	.word	0x000228e0


	//   ....[167]....
        /*0ca8*/ 	.word	0x00022970


	//   ....[168]....
        /*0cac*/ 	.word	0x00022a00


	//   ....[169]....
        /*0cb0*/ 	.word	0x00022a90


	//   ....[170]....
        /*0cb4*/ 	.word	0x00022b20


	//   ....[171]....
        /*0cb8*/ 	.word	0x00022bb0


	//   ....[172]....
        /*0cbc*/ 	.word	0x00022c40


	//   ....[173]....
        /*0cc0*/ 	.word	0x00022d00


	//   ....[174]....
        /*0cc4*/ 	.word	0x00023000


	//   ....[175]....
        /*0cc8*/ 	.word	0x000231b0


	//   ....[176]....
        /*0ccc*/ 	.word	0x00023200


	//   ....[177]....
        /*0cd0*/ 	.word	0x00023260


	//   ....[178]....
        /*0cd4*/ 	.word	0x00023300


	//   ....[179]....
        /*0cd8*/ 	.word	0x000233c0


	//   ....[180]....
        /*0cdc*/ 	.word	0x00023460


	//   ....[181]....
        /*0ce0*/ 	.word	0x00023530


	//   ....[182]....
        /*0ce4*/ 	.word	0x000235c0


	//   ....[183]....
        /*0ce8*/ 	.word	0x000236a0


	//   ....[184]....
        /*0cec*/ 	.word	0x00023730


	//   ....[185]....
        /*0cf0*/ 	.word	0x00023810


	//   ....[186]....
        /*0cf4*/ 	.word	0x000238a0


	//   ....[187]....
        /*0cf8*/ 	.word	0x00023980


	//   ....[188]....
        /*0cfc*/ 	.word	0x00023a10


	//   ....[189]....
        /*0d00*/ 	.word	0x00023af0


	//   ....[190]....
        /*0d04*/ 	.word	0x00023be0


	//   ....[191]....
        /*0d08*/ 	.word	0x00023f10


	//   ....[192]....
        /*0d0c*/ 	.word	0x00023fc0


	//   ....[193]....
        /*0d10*/ 	.word	0x000240c0


	//   ....[194]....
        /*0d14*/ 	.word	0x00024150


	//   ....[195]....
        /*0d18*/ 	.word	0x000241d0


	//   ....[196]....
        /*0d1c*/ 	.word	0x00024250


	//   ....[197]....
        /*0d20*/ 	.word	0x000242d0


	//   ....[198]....
        /*0d24*/ 	.word	0x00024360


	//   ....[199]....
        /*0d28*/ 	.word	0x00024400


	//   ....[200]....
        /*0d2c*/ 	.word	0x000244d0


	//   ....[201]....
        /*0d30*/ 	.word	0x00024550


	//   ....[202]....
        /*0d34*/ 	.word	0x000245d0


	//   ....[203]....
        /*0d38*/ 	.word	0x00024650


	//   ....[204]....
        /*0d3c*/ 	.word	0x000246e0


	//   ....[205]....
        /*0d40*/ 	.word	0x00024760


	//   ....[206]....
        /*0d44*/ 	.word	0x00024800


	//   ....[207]....
        /*0d48*/ 	.word	0x00024890


	//   ....[208]....
        /*0d4c*/ 	.word	0x000249c0


	//----- nvinfo : EIATTR_REG_RECONFIG
	.align		4
.L_1207:
        /*0d50*/ 	.byte	0x01, 0x54
	.zero		2


	//----- nvinfo : EIATTR_SYSCALL_OFFSETS
	.align		4
        /*0d54*/ 	.byte	0x04, 0x46
        /*0d56*/ 	.short	(.L_1209 - .L_1208)


	//   ....[0]....
.L_1208:
        /*0d58*/ 	.word	0x000019a0


	//   ....[1]....
        /*0d5c*/ 	.word	0x00001af0


	//   ....[2]....
        /*0d60*/ 	.word	0x00008f70


	//   ....[3]....
        /*0d64*/ 	.word	0x00009260


	//   ....[4]....
        /*0d68*/ 	.word	0x0001c3e0


	//   ....[5]....
        /*0d6c*/ 	.word	0x0001c540


	//   ....[6]....
        /*0d70*/ 	.word	0x0001c640


	//   ....[7]....
        /*0d74*/ 	.word	0x0001cfe0


	//----- nvinfo : EIATTR_MBARRIER_INSTR_OFFSETS
	.align		4
.L_1209:
        /*0d78*/ 	.byte	0x04, 0x39
        /*0d7a*/ 	.short	(.L_1211 - .L_1210)


	//   ....[0]....
.L_1210:
        /*0d7c*/ 	.word	0x000002b0
        /*0d80*/ 	.word	0x000000ff
        /*0d84*/ 	.word	0x00028800
        /*0d88*/ 	.short	0x0100
        /*0d8a*/ 	.byte	0x08
	.zero		1


	//   ....[1]....
        /*0d8c*/ 	.word	0x000002c0
        /*0d90*/ 	.word	0x000000ff
        /*0d94*/ 	.word	0x00028820
        /*0d98*/ 	.short	0x0100
        /*0d9a*/ 	.byte	0x08
	.zero		1


	//   ....[2]....
        /*0d9c*/ 	.word	0x000003b0
        /*0da0*/ 	.word	0x000000ff
        /*0da4*/ 	.word	0x00028830
        /*0da8*/ 	.short	0x0100
        /*0daa*/ 	.byte	0x08
	.zero		1


	//   ....[3]....
        /*0dac*/ 	.word	0x000003c0
        /*0db0*/ 	.word	0x000000ff
        /*0db4*/ 	.word	0x00028840
        /*0db8*/ 	.short	0x0100
        /*0dba*/ 	.byte	0x08
	.zero		1


	//   ....[4]....
        /*0dbc*/ 	.word	0x000003d0
        /*0dc0*/ 	.word	0x000000ff
        /*0dc4*/ 	.word	0x00028838
        /*0dc8*/ 	.short	0x0100
        /*0dca*/ 	.byte	0x08
	.zero		1


	//   ....[5]....
        /*0dcc*/ 	.word	0x000003e0
        /*0dd0*/ 	.word	0x000000ff
        /*0dd4*/ 	.word	0x00028848
        /*0dd8*/ 	.short	0x0100
        /*0dda*/ 	.byte	0x08
	.zero		1


	//   ....[6]....
        /*0ddc*/ 	.word	0x00000510
        /*0de0*/ 	.word	0x000000ff
        /*0de4*/ 	.word	0x00028850
        /*0de8*/ 	.short	0x0100
        /*0dea*/ 	.byte	0x08
	.zero		1


	//   ....[7]....
        /*0dec*/ 	.word	0x00000520
        /*0df0*/ 	.word	0x000000ff
        /*0df4*/ 	.word	0x00028860
        /*0df8*/ 	.short	0x0100
        /*0dfa*/ 	.byte	0x08
	.zero		1


	//   ....[8]....
        /*0dfc*/ 	.word	0x00000530
        /*0e00*/ 	.word	0x000000ff
        /*0e04*/ 	.word	0x00028858
        /*0e08*/ 	.short	0x0100
        /*0e0a*/ 	.byte	0x08
	.zero		1


	//   ....[9]....
        /*0e0c*/ 	.word	0x00000540
        /*0e10*/ 	.word	0x000000ff
        /*0e14*/ 	.word	0x00028868
        /*0e18*/ 	.short	0x0100
        /*0e1a*/ 	.byte	0x08
	.zero		1


	//   ....[10]....
        /*0e1c*/ 	.word	0x00000630
        /*0e20*/ 	.word	0x000000ff
        /*0e24*/ 	.word	0x00028870
        /*0e28*/ 	.short	0x0100
        /*0e2a*/ 	.byte	0x06
	.zero		1


	//   ....[11]....
        /*0e2c*/ 	.word	0x00000640
        /*0e30*/ 	.word	0x000000ff
        /*0e34*/ 	.word	0x00028880
        /*0e38*/ 	.short	0x0100
        /*0e3a*/ 	.byte	0x06
	.zero		1


	//   ....[12]....
        /*0e3c*/ 	.word	0x00000650
        /*0e40*/ 	.word	0x000000ff
        /*0e44*/ 	.word	0x00028878
        /*0e48*/ 	.short	0x0100
        /*0e4a*/ 	.byte	0x06
	.zero		1


	//   ....[13]....
        /*0e4c*/ 	.word	0x00000660
        /*0e50*/ 	.word	0x000000ff
        /*0e54*/ 	.word	0x00028888
        /*0e58*/ 	.short	0x0100
        /*0e5a*/ 	.byte	0x06
	.zero		1


	//   ....[14]....
        /*0e5c*/ 	.word	0x00000790
        /*0e60*/ 	.word	0x000000ff
        /*0e64*/ 	.word	0x00028890
        /*0e68*/ 	.short	0x0100
        /*0e6a*/ 	.byte	0x08
	.zero		1


	//   ....[15]....
        /*0e6c*/ 	.word	0x000007a0
        /*0e70*/ 	.word	0x000000ff
        /*0e74*/ 	.word	0x000288a0
        /*0e78*/ 	.short	0x0100
        /*0e7a*/ 	.byte	0x08
	.zero		1


	//   ....[16]....
        /*0e7c*/ 	.word	0x000007b0
        /*0e80*/ 	.word	0x000000ff
        /*0e84*/ 	.word	0x00028898
        /*0e88*/ 	.short	0x0100
        /*0e8a*/ 	.byte	0x08
	.zero		1


	//   ....[17]....
        /*0e8c*/ 	.word	0x000007c0
        /*0e90*/ 	.word	0x000000ff
        /*0e94*/ 	.word	0x000288a8
        /*0e98*/ 	.short	0x0100
        /*0e9a*/ 	.byte	0x08
	.zero		1


	//   ....[18]....
        /*0e9c*/ 	.word	0x000008f0
        /*0ea0*/ 	.word	0x000000ff
        /*0ea4*/ 	.word	0x000288b0
        /*0ea8*/ 	.short	0x0100
        /*0eaa*/ 	.byte	0x08
	.zero		1


	//   ....[19]....
        /*0eac*/ 	.word	0x00000900
        /*0eb0*/ 	.word	0x000000ff
        /*0eb4*/ 	.word	0x000288c0
        /*0eb8*/ 	.short	0x0100
        /*0eba*/ 	.byte	0x08
	.zero		1


	//   ....[20]....
        /*0ebc*/ 	.word	0x00000910
        /*0ec0*/ 	.word	0x000000ff
        /*0ec4*/ 	.word	0x000288b8
        /*0ec8*/ 	.short	0x0100
        /*0eca*/ 	.byte	0x08
	.zero		1


	//   ....[21]....
        /*0ecc*/ 	.word	0x00000920
        /*0ed0*/ 	.word	0x000000ff
        /*0ed4*/ 	.word	0x000288c8
        /*0ed8*/ 	.short	0x0100
        /*0eda*/ 	.byte	0x08
	.zero		1


	//   ....[22]....
        /*0edc*/ 	.word	0x000031b0
        /*0ee0*/ 	.word	0x0000006e
        /*0ee4*/ 	.word	0x00028890
        /*0ee8*/ 	.short	0x010a
        /*0eea*/ 	.byte	0x3f
	.zero		1


	//   ....[23]....
        /*0eec*/ 	.word	0x00005a60
        /*0ef0*/ 	.word	0x0000006e
        /*0ef4*/ 	.word	0x00028890
        /*0ef8*/ 	.short	0x010a
        /*0efa*/ 	.byte	0x3f
	.zero		1


	//   ....[24]....
        /*0efc*/ 	.word	0x00007cd0
        /*0f00*/ 	.word	0x0000006e
        /*0f04*/ 	.word	0x00028890
        /*0f08*/ 	.short	0x010a
        /*0f0a*/ 	.byte	0x3f
	.zero		1


	//   ....[25]....
        /*0f0c*/ 	.word	0x00008330
        /*0f10*/ 	.word	0x00000030
        /*0f14*/ 	.word	0x00000000
        /*0f18*/ 	.short	0x0101
        /*0f1a*/ 	.byte	0x3f
	.zero		1


	//   ....[26]....
        /*0f1c*/ 	.word	0x00008370
        /*0f20*/ 	.word	0x0000006e
        /*0f24*/ 	.word	0x000288b0
        /*0f28*/ 	.short	0x010a
        /*0f2a*/ 	.byte	0x3f
	.zero		1


	//   ....[27]....
        /*0f2c*/ 	.word	0x000089c0
        /*0f30*/ 	.word	0x0000006e
        /*0f34*/ 	.word	0x00000000
        /*0f38*/ 	.short	0x0101
        /*0f3a*/ 	.byte	0x3f
	.zero		1


	//   ....[28]....
        /*0f3c*/ 	.word	0x00008ff0
        /*0f40*/ 	.word	0x00000002
        /*0f44*/ 	.word	0x00028800
        /*0f48*/ 	.short	0x010a
        /*0f4a*/ 	.byte	0x3f
	.zero		1


	//   ....[29]....
        /*0f4c*/ 	.word	0x00009040
        /*0f50*/ 	.word	0x00000002
        /*0f54*/ 	.word	0x00028800
        /*0f58*/ 	.short	0x010a
        /*0f5a*/ 	.byte	0x3f
	.zero		1


	//   ....[30]....
        /*0f5c*/ 	.word	0x0000a140
        /*0f60*/ 	.word	0x00000002
        /*0f64*/ 	.word	0x00028800
        /*0f68*/ 	.short	0x010a
        /*0f6a*/ 	.byte	0x3f
	.zero		1


	//   ....[31]....
        /*0f6c*/ 	.word	0x0000c800
        /*0f70*/ 	.word	0x00000002
        /*0f74*/ 	.word	0x00028800
        /*0f78*/ 	.short	0x010a
        /*0f7a*/ 	.byte	0x3f
	.zero		1


	//   ....[32]....
        /*0f7c*/ 	.word	0x0000e490
        /*0f80*/ 	.word	0x00000000
        /*0f84*/ 	.word	0x00028830
        /*0f88*/ 	.short	0x010a
        /*0f8a*/ 	.byte	0x3f
	.zero		1


	//   ....[33]....
        /*0f8c*/ 	.word	0x0000e500
        /*0f90*/ 	.word	0x00000000
        /*0f94*/ 	.word	0x00028830
        /*0f98*/ 	.short	0x010a
        /*0f9a*/ 	.byte	0x3f
	.zero		1


	//   ....[34]....
        /*0f9c*/ 	.word	0x0000f2c0
        /*0fa0*/ 	.word	0x00000000
        /*0fa4*/ 	.word	0x00000000
        /*0fa8*/ 	.short	0x0101
        /*0faa*/ 	.byte	0x3f
	.zero		1


	//   ....[35]....
        /*0fac*/ 	.word	0x00011240
        /*0fb0*/ 	.word	0x00000006
        /*0fb4*/ 	.word	0x00028830
        /*0fb8*/ 	.short	0x010a
        /*0fba*/ 	.byte	0x3f
	.zero		1


	//   ....[36]....
        /*0fbc*/ 	.word	0x00011290
        /*0fc0*/ 	.word	0x00000006
        /*0fc4*/ 	.word	0x00028830
        /*0fc8*/ 	.short	0x010a
        /*0fca*/ 	.byte	0x3f
	.zero		1


	//   ....[37]....
        /*0fcc*/ 	.word	0x000116e0
        /*0fd0*/ 	.word	0x00000007
        /*0fd4*/ 	.word	0x00028850
        /*0fd8*/ 	.short	0x010a
        /*0fda*/ 	.byte	0x3f
	.zero		1


	//   ....[38]....
        /*0fdc*/ 	.word	0x00011720
        /*0fe0*/ 	.word	0x00000007
        /*0fe4*/ 	.word	0x00028850
        /*0fe8*/ 	.short	0x010a
        /*0fea*/ 	.byte	0x3f
	.zero		1


	//   ....[39]....
        /*0fec*/ 	.word	0x00013940
        /*0ff0*/ 	.word	0x0000000a
        /*0ff4*/ 	.word	0x00000000
        /*0ff8*/ 	.short	0x0101
        /*0ffa*/ 	.byte	0x3f
	.zero		1


	//   ....[40]....
        /*0ffc*/ 	.word	0x000139d0
        /*1000*/ 	.word	0x00000008
        /*1004*/ 	.word	0x00000000
        /*1008*/ 	.short	0x0101
        /*100a*/ 	.byte	0x3f
	.zero		1


	//   ....[41]....
        /*100c*/ 	.word	0x000145a0
        /*1010*/ 	.word	0x00000006
        /*1014*/ 	.word	0x00028830
        /*1018*/ 	.short	0x010a
        /*101a*/ 	.byte	0x3f
	.zero		1


	//   ....[42]....
        /*101c*/ 	.word	0x000145f0
        /*1020*/ 	.word	0x00000006
        /*1024*/ 	.word	0x00028830
        /*1028*/ 	.short	0x010a
        /*102a*/ 	.byte	0x3f
	.zero		1


	//   ....[43]....
        /*102c*/ 	.word	0x00014a40
        /*1030*/ 	.word	0x00000007
        /*1034*/ 	.word	0x00028850
        /*1038*/ 	.short	0x010a
        /*103a*/ 	.byte	0x3f
	.zero		1


	//   ....[44]....
        /*103c*/ 	.word	0x00014a80
        /*1040*/ 	.word	0x00000007
        /*1044*/ 	.word	0x00028850
        /*1048*/ 	.short	0x010a
        /*104a*/ 	.byte	0x3f
	.zero		1


	//   ....[45]....
        /*104c*/ 	.word	0x00016420
        /*1050*/ 	.word	0x0000001d
        /*1054*/ 	.word	0x00000000
        /*1058*/ 	.short	0x0101
        /*105a*/ 	.byte	0x3f
	.zero		1


	//   ....[46]....
        /*105c*/ 	.word	0x00016570
        /*1060*/ 	.word	0x0000001f
        /*1064*/ 	.word	0x00000000
        /*1068*/ 	.short	0x0101
        /*106a*/ 	.byte	0x3f
	.zero		1


	//   ....[47]....
        /*106c*/ 	.word	0x00016f10
        /*1070*/ 	.word	0x0000000b
        /*1074*/ 	.word	0x00028850
        /*1078*/ 	.short	0x010a
        /*107a*/ 	.byte	0x3f
	.zero		1


	//   ....[48]....
        /*107c*/ 	.word	0x00016f90
        /*1080*/ 	.word	0x0000000b
        /*1084*/ 	.word	0x00028850
        /*1088*/ 	.short	0x010a
        /*108a*/ 	.byte	0x3f
	.zero		1


	//   ....[49]....
        /*108c*/ 	.word	0x00017530
        /*1090*/ 	.word	0x0000000a
        /*1094*/ 	.word	0x00000000
        /*1098*/ 	.short	0x0101
        /*109a*/ 	.byte	0x3f
	.zero		1


	//   ....[50]....
        /*109c*/ 	.word	0x00018a40
        /*10a0*/ 	.word	0x00000000
        /*10a4*/ 	.word	0x00000000
        /*10a8*/ 	.short	0x0101
        /*10aa*/ 	.byte	0x3f
	.zero		1


	//   ....[51]....
        /*10ac*/ 	.word	0x0001b070
        /*10b0*/ 	.word	0x00000004
        /*10b4*/ 	.word	0x00028820
        /*10b8*/ 	.short	0x010a
        /*10ba*/ 	.byte	0x3f
	.zero		1


	//   ....[52]....
        /*10bc*/ 	.word	0x0001b150
        /*10c0*/ 	.word	0x00000004
        /*10c4*/ 	.word	0x000288a0
        /*10c8*/ 	.short	0x010a
        /*10ca*/ 	.byte	0x3f
	.zero		1


	//   ....[53]....
        /*10cc*/ 	.word	0x0001b4a0
        /*10d0*/ 	.word	0x00000004
        /*10d4*/ 	.word	0x000288c0
        /*10d8*/ 	.short	0x010a
        /*10da*/ 	.byte	0x3f
	.zero		1


	//   ....[54]....
        /*10dc*/ 	.word	0x0001b960
        /*10e0*/ 	.word	0x00000006
        /*10e4*/ 	.word	0x000288a0
        /*10e8*/ 	.short	0x010a
        /*10ea*/ 	.byte	0x3f
	.zero		1


	//   ....[55]....
        /*10ec*/ 	.word	0x0001bc90
        /*10f0*/ 	.word	0x00000006
        /*10f4*/ 	.word	0x000288c0
        /*10f8*/ 	.short	0x010a
        /*10fa*/ 	.byte	0x3f
	.zero		1


	//   ....[56]....
        /*10fc*/ 	.word	0x0001ca90
        /*1100*/ 	.word	0x00000000
        /*1104*/ 	.word	0x00028840
        /*1108*/ 	.short	0x010a
        /*110a*/ 	.byte	0x3f
	.zero		1


	//   ....[57]....
        /*110c*/ 	.word	0x0001d9e0
        /*1110*/ 	.word	0x00000008
        /*1114*/ 	.word	0x00028800
        /*1118*/ 	.short	0x0107
        /*111a*/ 	.byte	0x3f
	.zero		1


	//   ....[58]....
        /*111c*/ 	.word	0x0001dae0
        /*1120*/ 	.word	0x00000002
        /*1124*/ 	.word	0x00028800
        /*1128*/ 	.short	0x0101
        /*112a*/ 	.byte	0x3f
	.zero		1


	//   ....[59]....
        /*112c*/ 	.word	0x0001db00
        /*1130*/ 	.word	0x00000002
        /*1134*/ 	.word	0x00028820
        /*1138*/ 	.short	0x010a
        /*113a*/ 	.byte	0x3f
	.zero		1


	//   ....[60]....
        /*113c*/ 	.word	0x0001de60
        /*1140*/ 	.word	0x00000003
        /*1144*/ 	.word	0x00028840
        /*1148*/ 	.short	0x010a
        /*114a*/ 	.byte	0x3f
	.zero		1


	//   ....[61]....
        /*114c*/ 	.word	0x0001e220
        /*1150*/ 	.word	0x00000000
        /*1154*/ 	.word	0x00028860
        /*1158*/ 	.short	0x010a
        /*115a*/ 	.byte	0x3f
	.zero		1


	//   ....[62]....
        /*115c*/ 	.word	0x0001e910
        /*1160*/ 	.word	0x00000003
        /*1164*/ 	.word	0x00028840
        /*1168*/ 	.short	0x010a
        /*116a*/ 	.byte	0x3f
	.zero		1


	//   ....[63]....
        /*116c*/ 	.word	0x0001ecd0
        /*1170*/ 	.word	0x00000002
        /*1174*/ 	.word	0x00028860
        /*1178*/ 	.short	0x010a
        /*117a*/ 	.byte	0x3f
	.zero		1


	//   ....[64]....
        /*117c*/ 	.word	0x0001f330
        /*1180*/ 	.word	0x00000003
        /*1184*/ 	.word	0x00028840
        /*1188*/ 	.short	0x010a
        /*118a*/ 	.byte	0x3f
	.zero		1


	//   ....[65]....
        /*118c*/ 	.word	0x0001f6e0
        /*1190*/ 	.word	0x00000002
        /*1194*/ 	.word	0x00028860
        /*1198*/ 	.short	0x010a
        /*119a*/ 	.byte	0x3f
	.zero		1


	//   ....[66]....
        /*119c*/ 	.word	0x0001fcc0
        /*11a0*/ 	.word	0x00000000
        /*11a4*/ 	.word	0x00028860
        /*11a8*/ 	.short	0x010a
        /*11aa*/ 	.byte	0x3f
	.zero		1


	//   ....[67]....
        /*11ac*/ 	.word	0x00020e40
        /*11b0*/ 	.word	0x00000000
        /*11b4*/ 	.word	0x00028820
        /*11b8*/ 	.short	0x010a
        /*11ba*/ 	.byte	0x3f
	.zero		1


	//   ....[68]....
        /*11bc*/ 	.word	0x00020ff0
        /*11c0*/ 	.word	0x00000006
        /*11c4*/ 	.word	0x00000000
        /*11c8*/ 	.short	0x010a
        /*11ca*/ 	.byte	0x3f
	.zero		1


	//   ....[69]....
        /*11cc*/ 	.word	0x00021060
        /*11d0*/ 	.word	0x00000007
        /*11d4*/ 	.word	0x00000000
        /*11d8*/ 	.short	0x010a
        /*11da*/ 	.byte	0x3f
	.zero		1


	//   ....[70]....
        /*11dc*/ 	.word	0x000210d0
        /*11e0*/ 	.word	0x00000004
        /*11e4*/ 	.word	0x00000000
        /*11e8*/ 	.short	0x010a
        /*11ea*/ 	.byte	0x3f
	.zero		1


	//   ....[71]....
        /*11ec*/ 	.word	0x00021100
        /*11f0*/ 	.word	0x00000003
        /*11f4*/ 	.word	0x00000000
        /*11f8*/ 	.short	0x010a
        /*11fa*/ 	.byte	0x3f
	.zero		1


	//   ....[72]....
        /*11fc*/ 	.word	0x00021160
        /*1200*/ 	.word	0x0000006e
        /*1204*/ 	.word	0x00028890
        /*1208*/ 	.short	0x010a
        /*120a*/ 	.byte	0x3f
	.zero		1


	//   ....[73]....
        /*120c*/ 	.word	0x000211b0
        /*1210*/ 	.word	0x0000006e
        /*1214*/ 	.word	0x00028890
        /*1218*/ 	.short	0x010a
        /*121a*/ 	.byte	0x3f
	.zero		1


	//   ....[74]....
        /*121c*/ 	.word	0x00021200
        /*1220*/ 	.word	0x0000006e
        /*1224*/ 	.word	0x00028890
        /*1228*/ 	.short	0x010a
        /*122a*/ 	.byte	0x3f
	.zero		1


	//   ....[75]....
        /*122c*/ 	.word	0x00021250
        /*1230*/ 	.word	0x0000006e
        /*1234*/ 	.word	0x000288b0
        /*1238*/ 	.short	0x010a
        /*123a*/ 	.byte	0x3f
	.zero		1


	//   ....[76]....
        /*123c*/ 	.word	0x00021a50
        /*1240*/ 	.word	0x00000002
        /*1244*/ 	.word	0x00028800
        /*1248*/ 	.short	0x010a
        /*124a*/ 	.byte	0x3f
	.zero		1


	//   ....[77]....
        /*124c*/ 	.word	0x00022610
        /*1250*/ 	.word	0x00000002
        /*1254*/ 	.word	0x00028800
        /*1258*/ 	.short	0x010a
        /*125a*/ 	.byte	0x3f
	.zero		1


	//   ....[78]....
        /*125c*/ 	.word	0x00022660
        /*1260*/ 	.word	0x00000000
        /*1264*/ 	.word	0x00028830
        /*1268*/ 	.short	0x010a
        /*126a*/ 	.byte	0x3f
	.zero		1


	//   ....[79]....
        /*126c*/ 	.word	0x000226b0
        /*1270*/ 	.word	0x00000006
        /*1274*/ 	.word	0x00028830
        /*1278*/ 	.short	0x010a
        /*127a*/ 	.byte	0x3f
	.zero		1


	//   ....[80]....
        /*127c*/ 	.word	0x00022700
        /*1280*/ 	.word	0x00000007
        /*1284*/ 	.word	0x00028850
        /*1288*/ 	.short	0x010a
        /*128a*/ 	.byte	0x3f
	.zero		1


	//   ....[81]....
        /*128c*/ 	.word	0x00022750
        /*1290*/ 	.word	0x00000006
        /*1294*/ 	.word	0x00028830
        /*1298*/ 	.short	0x010a
        /*129a*/ 	.byte	0x3f
	.zero		1


	//   ....[82]....
        /*129c*/ 	.word	0x000227a0
        /*12a0*/ 	.word	0x00000007
        /*12a4*/ 	.word	0x00028850
        /*12a8*/ 	.short	0x010a
        /*12aa*/ 	.byte	0x3f
	.zero		1


	//   ....[83]....
        /*12ac*/ 	.word	0x000227f0
        /*12b0*/ 	.word	0x0000000b
        /*12b4*/ 	.word	0x00028850
        /*12b8*/ 	.short	0x010a
        /*12ba*/ 	.byte	0x3f
	.zero		1


	//   ....[84]....
        /*12bc*/ 	.word	0x00022de0
        /*12c0*/ 	.word	0x00000003
        /*12c4*/ 	.word	0x00028820
        /*12c8*/ 	.short	0x010a
        /*12ca*/ 	.byte	0x3f
	.zero		1


	//   ....[85]....
        /*12cc*/ 	.word	0x00022e30
        /*12d0*/ 	.word	0x00000004
        /*12d4*/ 	.word	0x000288a0
        /*12d8*/ 	.short	0x010a
        /*12da*/ 	.byte	0x3f
	.zero		1


	//   ....[86]....
        /*12dc*/ 	.word	0x00022e80
        /*12e0*/ 	.word	0x00000004
        /*12e4*/ 	.word	0x000288c0
        /*12e8*/ 	.short	0x010a
        /*12ea*/ 	.byte	0x3f
	.zero		1


	//   ....[87]....
        /*12ec*/ 	.word	0x00022ed0
        /*12f0*/ 	.word	0x00000006
        /*12f4*/ 	.word	0x000288a0
        /*12f8*/ 	.short	0x010a
        /*12fa*/ 	.byte	0x3f
	.zero		1


	//   ....[88]....
        /*12fc*/ 	.word	0x00022f20
        /*1300*/ 	.word	0x00000006
        /*1304*/ 	.word	0x000288c0
        /*1308*/ 	.short	0x010a
        /*130a*/ 	.byte	0x3f
	.zero		1


	//   ....[89]....
        /*130c*/ 	.word	0x000230c0
        /*1310*/ 	.word	0x00000000
        /*1314*/ 	.word	0x00028840
        /*1318*/ 	.short	0x010a
        /*131a*/ 	.byte	0x3f
	.zero		1


	//   ....[90]....
        /*131c*/ 	.word	0x00023c30
        /*1320*/ 	.word	0x00000002
        /*1324*/ 	.word	0x00028820
        /*1328*/ 	.short	0x010a
        /*132a*/ 	.byte	0x3f
	.zero		1


	//   ....[91]....
        /*132c*/ 	.word	0x00023c80
        /*1330*/ 	.word	0x00000003
        /*1334*/ 	.word	0x00028840
        /*1338*/ 	.short	0x010a
        /*133a*/ 	.byte	0x3f
	.zero		1


	//   ....[92]....
        /*133c*/ 	.word	0x00023cd0
        /*1340*/ 	.word	0x00000000
        /*1344*/ 	.word	0x00028860
        /*1348*/ 	.short	0x010a
        /*134a*/ 	.byte	0x3f
	.zero		1


	//   ....[93]....
        /*134c*/ 	.word	0x00023d20
        /*1350*/ 	.word	0x00000003
        /*1354*/ 	.word	0x00028840
        /*1358*/ 	.short	0x010a
        /*135a*/ 	.byte	0x3f
	.zero		1


	//   ....[94]....
        /*135c*/ 	.word	0x00023d70
        /*1360*/ 	.word	0x00000002
        /*1364*/ 	.word	0x00028860
        /*1368*/ 	.short	0x010a
        /*136a*/ 	.byte	0x3f
	.zero		1


	//   ....[95]....
        /*136c*/ 	.word	0x00023dc0
        /*1370*/ 	.word	0x00000003
        /*1374*/ 	.word	0x00028840
        /*1378*/ 	.short	0x010a
        /*137a*/ 	.byte	0x3f
	.zero		1


	//   ....[96]....
        /*137c*/ 	.word	0x00023e10
        /*1380*/ 	.word	0x00000002
        /*1384*/ 	.word	0x00028860
        /*1388*/ 	.short	0x010a
        /*138a*/ 	.byte	0x3f
	.zero		1


	//   ....[97]....
        /*138c*/ 	.word	0x00023e60
        /*1390*/ 	.word	0x00000000
        /*1394*/ 	.word	0x00028860
        /*1398*/ 	.short	0x010a
        /*139a*/ 	.byte	0x3f
	.zero		1


	//   ....[98]....
        /*139c*/ 	.word	0x000248e0
        /*13a0*/ 	.word	0x00000000
        /*13a4*/ 	.word	0x00028820
        /*13a8*/ 	.short	0x010a
        /*13aa*/ 	.byte	0x3f
	.zero		1


	//   ....[99]....
        /*13ac*/ 	.word	0x00024a80
        /*13b0*/ 	.word	0x00000006
        /*13b4*/ 	.word	0x00000000
        /*13b8*/ 	.short	0x010a
        /*13ba*/ 	.byte	0x3f
	.zero		1


	//   ....[100]....
        /*13bc*/ 	.word	0x00024ad0
        /*13c0*/ 	.word	0x00000007
        /*13c4*/ 	.word	0x00000000
        /*13c8*/ 	.short	0x010a
        /*13ca*/ 	.byte	0x3f
	.zero		1


	//   ....[101]....
        /*13cc*/ 	.word	0x00024b20
        /*13d0*/ 	.word	0x00000004
        /*13d4*/ 	.word	0x00000000
        /*13d8*/ 	.short	0x010a
        /*13da*/ 	.byte	0x3f
	.zero		1


	//----- nvinfo : EIATTR_NUM_MBARRIERS
	.align		4
.L_1211:
        /*13dc*/ 	.byte	0x03, 0x38
        /*13de*/ 	.short	0x0016


	//----- nvinfo : EIATTR_EXIT_INSTR_OFFSETS
	.align		4
        /*13e0*/ 	.byte	0x04, 0x1c
        /*13e2*/ 	.short	(.L_1213 - .L_1212)


	//   ....[0]....
.L_1212:
        /*13e4*/ 	.word	0x00021150


	//----- nvinfo : EIATTR_MAX_THREADS
	.align		4
.L_1213:
        /*13e8*/ 	.byte	0x04, 0x05
        /*13ea*/ 	.short	(.L_1215 - .L_1214)
.L_1214:
        /*13ec*/ 	.word	0x00000180
        /*13f0*/ 	.word	0x00000001
        /*13f4*/ 	.word	0x00000001


	//----- nvinfo : EIATTR_CRS_STACK_SIZE
	.align		4
.L_1215:
        /*13f8*/ 	.byte	0x04, 0x1e
        /*13fa*/ 	.short	(.L_1217 - .L_1216)
.L_1216:
        /*13fc*/ 	.word	0x00000000


	//----- nvinfo : EIATTR_CBANK_PARAM_SIZE
	.align		4
.L_1217:
        /*1400*/ 	.byte	0x03, 0x19
        /*1402*/ 	.short	0x0af0


	//----- nvinfo : EIATTR_PARAM_CBANK
	.align		4
        /*1404*/ 	.byte	0x04, 0x0a
        /*1406*/ 	.short	(.L_1219 - .L_1218)
	.align		4
.L_1218:
        /*1408*/ 	.word	index@(.nv.constant0._ZN7cutlass13device_kernelIN5flash11enable_sm90INS1_16FlashAttnFwdSm90INS1_25CollectiveMainloopFwdSm90ILi2EN4cute5tupleIJNS5_1CILi1EEES8_S8_EEENS6_IJNS7_ILi128EEESA_SA_EEELi128ENS_10bfloat16_tEfNS_4arch4Sm90ELb1ELb0ELb1ELb1ELb0ELb1ELb0ELb1ELb1ELb1ELb0ELb0EEENS1_21CollectiveEpilogueFwdISB_S9_SC_SE_Li256ELb1ELb1ELb0ELb0EEENS1_36VarlenDynamicPersistentTileSchedulerILi128ELi128ELi256ELi128ELb0ELb1ELb1ELb1ELb1ELb1EEEEEEEEEvNT_6ParamsE)
        /*140c*/ 	.short	0x0210
        /*140e*/ 	.short	0x0af0


	//----- nvinfo : EIATTR_SW_WAR
	.align		4
.L_1219:
        /*1410*/ 	.byte	0x04, 0x36
        /*1412*/ 	.short	(.L_1221 - .L_1220)
.L_1220:
        /*1414*/ 	.word	0x00000008
.L_1221:


//--------------------- .nv.info._ZN7cutlass13device_kernelIN5flash11enable_sm90INS1_16FlashAttnFwdSm90INS1_25CollectiveMainloopFwdSm90ILi2EN4cute5tupleIJNS5_1CILi1EEES8_S8_EEENS6_IJNS7_ILi192EEENS7_ILi144EEENS7_ILi96EEEEEELi96ENS_10bfloat16_tEfNS_4arch4Sm90ELb0ELb0ELb1ELb0ELb0ELb0ELb0ELb0ELb1ELb1ELb0ELb0EEENS1_21CollectiveEpilogueFwdINS6_IJSA_SC_SB_EEES9_SE_SG_Li384ELb0ELb1ELb0ELb0EEENS1_29StaticPersistentTileSchedulerILb0EEEEEEEEEvNT_6ParamsE --------------------------
	.section	.nv.info._ZN7cutlass13device_kernelIN5flash11enable_sm90INS1_16FlashAttnFwdSm90INS1_25CollectiveMainloopFwdSm90ILi2EN4cute5tupleIJNS5_1CILi1EEES8_S8_EEENS6_IJNS7_ILi192EEENS7_ILi144EEENS7_ILi96EEEEEELi96ENS_10bfloat16_tEfNS_4arch4Sm90ELb0ELb0ELb1ELb0ELb0ELb0ELb0ELb0ELb1ELb1ELb0ELb0EEENS1_21CollectiveEpilogueFwdINS6_IJSA_SC_SB_EEES9_SE_SG_Li384ELb0ELb1ELb0ELb0EEENS1_29StaticPersistentTileSchedulerILb0EEEEEEEEEvNT_6ParamsE,"",@"SHT_CUDA_INFO"
	.sectionflags	@""
	.align	4


	//----- nvinfo : EIATTR_CUDA_API_VERSION
	.align		4
        /*0000*/ 	.byte	0x04, 0x37
        /*0002*/ 	.short	(.L_1223 - .L_1222)
.L_1222:
        /*0004*/ 	.word	0x00000082


	//----- nvinfo : EIATTR_KPARAM_INFO
	.align		4
.L_1223:
        /*0008*/ 	.byte	0x04, 0x17
        /*000a*/ 	.short	(.L_1225 - .L_1224)
.L_1224:
        /*000c*/ 	.word	0x00000000
        /*0010*/ 	.short	0x0000
        /*0012*/ 	.short	0x0070
        /*0014*/ 	.byte	0x00, 0xf0, 0x01, 0x28


	//----- nvinfo : EIATTR_SPARSE_MMA_MASK
	.align		4
.L_1225:
        /*0018*/ 	.byte	0x03, 0x50
        /*001a*/ 	.short	0x0000


	//----- nvinfo : EIATTR_MAXREG_COUNT
	.align		4
        /*001c*/ 	.byte	0x03, 0x1b
        /*001e*/ 	.short	0x0080


	//----- nvinfo : EIATTR_NUM_BARRIERS
	.align		4
        /*0020*/ 	.byte	0x02, 0x4c
        /*0022*/ 	.byte	0x10
	.zero		1


	//----- nvinfo : EIATTR_EXTERNS
	.align		4
        /*0024*/ 	.byte	0x04, 0x0f
        /*0026*/ 	.short	(.L_1227 - .L_1226)


	//   ....[0]....
	.align		4
.L_1226:
        /*0028*/ 	.word	index@(__assertfail)


	//----- nvinfo : EIATTR_ANNOTATIONS
	.align		4
.L_1227:
        /*002c*/ 	.byte	0x04, 0x55
        /*002e*/ 	.short	(.L_1229 - .L_1228)


	//   ....[0]....
.L_1228:
        /* <DEDUP_REMOVED lines=14> */


	//----- nvinfo : EIATTR_MERCURY_ISA_VERSION
	.align		4
.L_1229:
        /*00f8*/ 	.byte	0x03, 0x5f
        /*00fa*/ 	.short	0x0101


	//----- nvinfo : EIATTR_INT_WARP_WIDE_INSTR_OFFSETS
	.align		4
        /*00fc*/ 	.byte	0x04, 0x31
        /*00fe*/ 	.short	(.L_1231 - .L_1230)


	//   ....[0]....
.L_1230:
        /*0100*/ 	.word	0x00000120


	//   ....[1]....
        /*0104*/ 	.word	0x000001c0


	//   ....[2]....
        /*0108*/ 	.word	0x00000230


	//----- nvinfo : EIATTR_COOP_GROUP_MASK_REGIDS
	.align		4
.L_1231:
        /*010c*/ 	.byte	0x04, 0x29
        /*010e*/ 	.short	(.L_1233 - .L_1232)


	//   ....[0]....
.L_1232:
        /*0110*/ 	.word	0xffffffff


	//   ....[1]....
        /*0114*/ 	.word	0xffffffff


	//   ....[2]....
        /*0118*/ 	.word	0xffffffff


	//   ....[3]....
        /*011c*/ 	.word	0xffffffff


	//   ....[4]....
        /*0120*/ 	.word	0xffffffff


	//   ....[5]....
        /*0124*/ 	.word	0xffffffff


	//   ....[6]....
        /*0128*/ 	.word	0xffffffff


	//   ....[7]....
        /*012c*/ 	.word	0xffffffff


	//   ....[8]....
        /*0130*/ 	.word	0xffffffff


	//   ....[9]....
        /*0134*/ 	.word	0xffffffff


	//   ....[10]....
        /*0138*/ 	.word	0xffffffff


	//   ....[11]....
        /*013c*/ 	.word	0xffffffff


	//   ....[12]....
        /*0140*/ 	.word	0xffffffff


	//   ....[13]....
        /*0144*/ 	.word	0xffffffff


	//   ....[14]....
        /*0148*/ 	.word	0xffffffff


	//   ....[15]....
        /*014c*/ 	.word	0xffffffff


	//   ....[16]....
        /*0150*/ 	.word	0xffffffff


	//   ....[17]....
        /*0154*/ 	.word	0xffffffff


	//   ....[18]....
        /*0158*/ 	.word	0xffffffff


	//   ....[19]....
        /*015c*/ 	.word	0xffffffff


	//   ....[20]....
        /*0160*/ 	.word	0xffffffff


	//   ....[21]....
        /*0164*/ 	.word	0xffffffff


	//   ....[22]....
        /*0168*/ 	.word	0xffffffff


	//   ....[23]....
        /*016c*/ 	.word	0xffffffff


	//   ....[24]....
        /*0170*/ 	.word	0xffffffff


	//   ....[25]....
        /*0174*/ 	.word	0xffffffff


	//   ....[26]....
        /*0178*/ 	.word	0xffffffff


	//   ....[27]....
        /*017c*/ 	.word	0xffffffff


	//   ....[28]....
        /*0180*/ 	.word	0xffffffff


	//   ....[29]....
        /*0184*/ 	.word	0xffffffff


	//   ....[30]....
        /*0188*/ 	.word	0xffffffff


	//   ....[31]....
        /*018c*/ 	.word	0xffffffff


	//   ....[32]....
        /*0190*/ 	.word	0xffffffff


	//   ....[33]....
        /*0194*/ 	.word	0xffffffff


	//   ....[34]....
        /*0198*/ 	.word	0xffffffff


	//   ....[35]....
        /*019c*/ 	.word	0xffffffff


	//   ....[36]....
        /*01a0*/ 	.word	0xffffffff


	//   ....[37]....
        /*01a4*/ 	.word	0xffffffff


	//   ....[38]....
        /*01a8*/ 	.word	0xffffffff


	//   ....[39]....
        /*01ac*/ 	.word	0xffffffff


	//   ....[40]....
        /*01b0*/ 	.word	0xffffffff


	//   ....[41]....
        /*01b4*/ 	.word	0xffffffff


	//   ....[42]....
        /*01b8*/ 	.word	0xffffffff


	//   ....[43]....
        /*01bc*/ 	.word	0xffffffff


	//   ....[44]....
        /*01c0*/ 	.word	0x0500000f


	//   ....[45]....
        /*01c4*/ 	.word	0x0500000f


	//   ....[46]....
        /*01c8*/ 	.word	0x0500000f


	//   ....[47]....
        /*01cc*/ 	.word	0x0500000f


	//   ....[48]....
        /*01d0*/ 	.word	0x0500000f


	//   ....[49]....
        /*01d4*/ 	.word	0x0500000f


	//   ....[50]....
        /*01d8*/ 	.word	0x0500000f


	//   ....[51]....
        /*01dc*/ 	.word	0x0500000f


	//   ....[52]....
        /*01e0*/ 	.word	0x0500000f


	//   ....[53]....
        /*01e4*/ 	.word	0x0500000f


	//   ....[54]....
        /*01e8*/ 	.word	0x0500000f


	//   ....[55]....
        /*01ec*/ 	.word	0x0500000f


	//   ....[56]....
        /*01f0*/ 	.word	0x0500000f


	//   ....[57]....
        /*01f4*/ 	.word	0x0500000f


	//----- nvinfo : EIATTR_COOP_GROUP_INSTR_OFFSETS
	.align		4
.L_1233:
        /*01f8*/ 	.byte	0x04, 0x28
        /*01fa*/ 	.short	(.L_1235 - .L_1234)


	//   ....[0]....
.L_1234:
        /*01fc*/ 	.word	0x00000060


	//   ....[1]....
        /*0200*/ 	.word	0x00000130


	//   ....[2]....
        /*0204*/ 	.word	0x000001e0


	//   ....[3]....
        /*0208*/ 	.word	0x000003a0


	//   ....[4]....
        /*020c*/ 	.word	0x00000500


	//   ....[5]....
        /*0210*/ 	.word	0x00000620


	//   ....[6]....
        /*0214*/ 	.word	0x00000780


	//   ....[7]....
        /*0218*/ 	.word	0x00000ee0


	//   ....[8]....
        /*021c*/ 	.word	0x00003a50


	//   ....[9]....
        /*0220*/ 	.word	0x00003a90


	//   ....[10]....
        /*0224*/ 	.word	0x00004050


	//   ....[11]....
        /*0228*/ 	.word	0x000040c0


	//   ....[12]....
        /*022c*/ 	.word	0x00005150


	//   ....[13]....
        /*0230*/ 	.word	0x00007630


	//   ....[14]....
        /*0234*/ 	.word	0x000076c0


	//   ....[15]....
        /*0238*/ 	.word	0x00007ed0


	//   ....[16]....
        /*023c*/ 	.word	0x00007f50


	//   ....[17]....
        /*0240*/ 	.word	0x00009310


	//   ....[18]....
        /*0244*/ 	.word	0x00009410


	//   ....[19]....
        /*0248*/ 	.word	0x00009470


	//   ....[20]....
        /*024c*/ 	.word	0x000095b0


	//   ....[21]....
        /*0250*/ 	.word	0x000095d0


	//   ....[22]....
        /*0254*/ 	.word	0x0000a500


	//   ....[23]....
        /*0258*/ 	.word	0x0000a530


	//   ....[24]....
        /*025c*/ 	.word	0x0000a590


	//   ....[25]....
        /*0260*/ 	.word	0x0000a5f0


	//   ....[26]....
        /*0264*/ 	.word	0x0000aa90


	//   ....[27]....
        /*0268*/ 	.word	0x0000aad0


	//   ....[28]....
        /*026c*/ 	.word	0x0000ac00


	//   ....[29]....
        /*0270*/ 	.word	0x0000ac40


	//   ....[30]....
        /*0274*/ 	.word	0x0000b630


	//   ....[31]....
        /*0278*/ 	.word	0x0000c1c0


	//   ....[32]....
        /*027c*/ 	.word	0x0000c1f0


	//   ....[33]....
        /*0280*/ 	.word	0x0000c210


	//   ....[34]....
        /*0284*/ 	.word	0x0000c2c0


	//   ....[35]....
        /*0288*/ 	.word	0x0000c2e0


	//   ....[36]....
        /*028c*/ 	.word	0x0000c380


	//   ....[37]....
        /*0290*/ 	.word	0x0000c3a0


	//   ....[38]....
        /*0294*/ 	.word	0x0000c3b0


	//   ....[39]....
        /*0298*/ 	.word	0x0000c440


	//   ....[40]....
        /*029c*/ 	.word	0x0000c490


	//   ....[41]....
        /*02a0*/ 	.word	0x0000c4a0


	//   ....[42]....
        /*02a4*/ 	.word	0x0000c4d0


	//   ....[43]....
        /*02a8*/ 	.word	0x0000ef50


	//   ....[44]....
        /*02ac*/ 	.word	0x0000f430


	//   ....[45]....
        /*02b0*/ 	.word	0x0000f5a0


	//   ....[46]....
        /*02b4*/ 	.word	0x0000f5f0


	//   ....[47]....
        /*02b8*/ 	.word	0x0000f690


	//   ....[48]....
        /*02bc*/ 	.word	0x0000f7a0


	//   ....[49]....
        /*02c0*/ 	.word	0x0000f800


	//   ....[50]....
        /*02c4*/ 	.word	0x0000f920


	//   ....[51]....
        /*02c8*/ 	.word	0x0000f980


	//   ....[52]....
        /*02cc*/ 	.word	0x0000fa30


	//   ....[53]....
        /*02d0*/ 	.word	0x0000fb00


	//   ....[54]....
        /*02d4*/ 	.word	0x0000fbd0


	//   ....[55]....
        /*02d8*/ 	.word	0x0000fc50


	//   ....[56]....
        /*02dc*/ 	.word	0x0000fd40


	//   ....[57]....
        /*02e0*/ 	.word	0x000100d0


	//----- nvinfo : EIATTR_REG_RECONFIG
	.align		4
.L_1235:
        /*02e4*/ 	.byte	0x01, 0x54
	.zero		2


	//----- nvinfo : EIATTR_SYSCALL_OFFSETS
	.align		4
        /*02e8*/ 	.byte	0x04, 0x46
        /*02ea*/ 	.short	(.L_1237 - .L_1236)


	//   ....[0]....
.L_1236:
        /*02ec*/ 	.word	0x00001260


	//   ....[1]....
        /*02f0*/ 	.word	0x0000b2c0


	//   ....[2]....
        /*02f4*/ 	.word	0x0000b400


	//   ....[3]....
        /*02f8*/ 	.word	0x0000b4f0


	//   ....[4]....
        /*02fc*/ 	.word	0x0000bcb0


	//----- nvinfo : EIATTR_MBARRIER_INSTR_OFFSETS
	.align		4
.L_1237:
        /*0300*/ 	.byte	0x04, 0x39
        /*0302*/ 	.short	(.L_1239 - .L_1238)


	//   ....[0]....
.L_1238:
        /*0304*/ 	.word	0x00000250
        /*0308*/ 	.word	0x000000ff
        /*030c*/ 	.word	0x00031c00
        /*0310*/ 	.short	0x0100
        /*0312*/ 	.byte	0x08
	.zero		1


	//   ....[1]....
        /*0314*/ 	.word	0x00000260
        /*0318*/ 	.word	0x000000ff
        /*031c*/ 	.word	0x00031c20
        /*0320*/ 	.short	0x0100
        /*0322*/ 	.byte	0x08
	.zero		1


	//   ....[2]....
        /*0324*/ 	.word	0x00000350
        /*0328*/ 	.word	0x000000ff
        /*032c*/ 	.word	0x00031c30
        /*0330*/ 	.short	0x0100
        /*0332*/ 	.byte	0x08
	.zero		1


	//   ....[3]....
        /*0334*/ 	.word	0x00000360
        /*0338*/ 	.word	0x000000ff
        /*033c*/ 	.word	0x00031c40
        /*0340*/ 	.short	0x0100
        /*0342*/ 	.byte	0x08
	.zero		1


	//   ....[4]....
        /*0344*/ 	.word	0x00000370
        /*0348*/ 	.word	0x000000ff
        /*034c*/ 	.word	0x00031c38
        /*0350*/ 	.short	0x0100
        /*0352*/ 	.byte	0x08
	.zero		1


	//   ....[5]....
        /*0354*/ 	.word	0x00000380
        /*0358*/ 	.word	0x000000ff
        /*035c*/ 	.word	0x00031c48
        /*0360*/ 	.short	0x0100
        /*0362*/ 	.byte	0x08
	.zero		1


	//   ....[6]....
        /*0364*/ 	.word	0x000004b0
        /*0368*/ 	.word	0x000000ff
        /*036c*/ 	.word	0x00031c50
        /*0370*/ 	.short	0x0100
        /*0372*/ 	.byte	0x08
	.zero		1


	//   ....[7]....
        /*0374*/ 	.word	0x000004c0
        /*0378*/ 	.word	0x000000ff
        /*037c*/ 	.word	0x00031c60
        /*0380*/ 	.short	0x0100
        /*0382*/ 	.byte	0x08
	.zero		1


	//   ....[8]....
        /*0384*/ 	.word	0x000004d0
        /*0388*/ 	.word	0x000000ff
        /*038c*/ 	.word	0x00031c58
        /*0390*/ 	.short	0x0100
        /*0392*/ 	.byte	0x08
	.zero		1


	//   ....[9]....
        /*0394*/ 	.word	0x000004e0
        /*0398*/ 	.word	0x000000ff
        /*039c*/ 	.word	0x00031c68
        /*03a0*/ 	.short	0x0100
        /*03a2*/ 	.byte	0x08
	.zero		1


	//   ....[10]....
        /*03a4*/ 	.word	0x000005d0
        /*03a8*/ 	.word	0x000000ff
        /*03ac*/ 	.word	0x00031c70
        /*03b0*/ 	.short	0x0100
        /*03b2*/ 	.byte	0x06
	.zero		1


	//   ....[11]....
        /*03b4*/ 	.word	0x000005e0
        /*03b8*/ 	.word	0x000000ff
        /*03bc*/ 	.word	0x00031c80
        /*03c0*/ 	.short	0x0100
        /*03c2*/ 	.byte	0x06
	.zero		1


	//   ....[12]....
        /*03c4*/ 	.word	0x000005f0
        /*03c8*/ 	.word	0x000000ff
        /*03cc*/ 	.word	0x00031c78
        /*03d0*/ 	.short	0x0100
        /*03d2*/ 	.byte	0x06
	.zero		1


	//   ....[13]....
        /*03d4*/ 	.word	0x00000600
        /*03d8*/ 	.word	0x000000ff
        /*03dc*/ 	.word	0x00031c88
        /*03e0*/ 	.short	0x0100
        /*03e2*/ 	.byte	0x06
	.zero		1


	//   ....[14]....
        /*03e4*/ 	.word	0x00000730
        /*03e8*/ 	.word	0x000000ff
        /*03ec*/ 	.word	0x00031c90
        /*03f0*/ 	.short	0x0100
        /*03f2*/ 	.byte	0x08
	.zero		1


	//   ....[15]....
        /*03f4*/ 	.word	0x00000740
        /*03f8*/ 	.word	0x000000ff
        /*03fc*/ 	.word	0x00031ca0
        /*0400*/ 	.short	0x0100
        /*0402*/ 	.byte	0x08
	.zero		1


	//   ....[16]....
        /*0404*/ 	.word	0x00000750
        /*0408*/ 	.word	0x000000ff
        /*040c*/ 	.word	0x00031c98
        /*0410*/ 	.short	0x0100
        /*0412*/ 	.byte	0x08
	.zero		1


	//   ....[17]....
        /*0414*/ 	.word	0x00000760
        /*0418*/ 	.word	0x000000ff
        /*041c*/ 	.word	0x00031ca8
        /*0420*/ 	.short	0x0100
        /*0422*/ 	.byte	0x08
	.zero		1


	//   ....[18]....
        /*0424*/ 	.word	0x00000890
        /*0428*/ 	.word	0x000000ff
        /*042c*/ 	.word	0x00031cb0
        /*0430*/ 	.short	0x0100
        /*0432*/ 	.byte	0x08
	.zero		1


	//   ....[19]....
        /*0434*/ 	.word	0x000008a0
        /*0438*/ 	.word	0x000000ff
        /*043c*/ 	.word	0x00031cc0
        /*0440*/ 	.short	0x0100
        /*0442*/ 	.byte	0x08
	.zero		1


	//   ....[20]....
        /*0444*/ 	.word	0x000008b0
        /*0448*/ 	.word	0x000000ff
        /*044c*/ 	.word	0x00031cb8
        /*0450*/ 	.short	0x0100
        /*0452*/ 	.byte	0x08
	.zero		1


	//   ....[21]....
        /*0454*/ 	.word	0x000008c0
        /*0458*/ 	.word	0x000000ff
        /*045c*/ 	.word	0x00031cc8
        /*0460*/ 	.short	0x0100
        /*0462*/ 	.byte	0x08
	.zero		1


	//   ....[22]....
        /*0464*/ 	.word	0x000012a0
        /*0468*/ 	.word	0x000000ff
        /*046c*/ 	.word	0x00031c00
        /*0470*/ 	.short	0x010a
        /*0472*/ 	.byte	0x25
	.zero		1


	//   ....[23]....
        /*0474*/ 	.word	0x00001310
        /*0478*/ 	.word	0x00000000
        /*047c*/ 	.word	0x00031c30
        /*0480*/ 	.short	0x010a
        /*0482*/ 	.byte	0x3f
	.zero		1


	//   ....[24]....
        /*0484*/ 	.word	0x00001380
        /*0488*/ 	.word	0x00000000
        /*048c*/ 	.word	0x00031c30
        /*0490*/ 	.short	0x010a
        /*0492*/ 	.byte	0x3f
	.zero		1


	//   ....[25]....
        /*0494*/ 	.word	0x00004300
        /*0498*/ 	.word	0x00000004
        /*049c*/ 	.word	0x00000000
        /*04a0*/ 	.short	0x0101
        /*04a2*/ 	.byte	0x3f
	.zero		1


	//   ....[26]....
        /*04a4*/ 	.word	0x00005400
        /*04a8*/ 	.word	0x000000ff
        /*04ac*/ 	.word	0x00031c30
        /*04b0*/ 	.short	0x010a
        /*04b2*/ 	.byte	0x04
	.zero		1


	//   ....[27]....
        /*04b4*/ 	.word	0x00005440
        /*04b8*/ 	.word	0x000000ff
        /*04bc*/ 	.word	0x00031c30
        /*04c0*/ 	.short	0x010a
        /*04c2*/ 	.byte	0x04
	.zero		1


	//   ....[28]....
        /*04c4*/ 	.word	0x00006ac0
        /*04c8*/ 	.word	0x000000ff
        /*04cc*/ 	.word	0x00031c50
        /*04d0*/ 	.short	0x010a
        /*04d2*/ 	.byte	0x04
	.zero		1


	//   ....[29]....
        /*04d4*/ 	.word	0x00006b00
        /*04d8*/ 	.word	0x000000ff
        /*04dc*/ 	.word	0x00031c50
        /*04e0*/ 	.short	0x010a
        /*04e2*/ 	.byte	0x04
	.zero		1


	//   ....[30]....
        /*04e4*/ 	.word	0x00008590
        /*04e8*/ 	.word	0x0000000d
        /*04ec*/ 	.word	0x00000000
        /*04f0*/ 	.short	0x0101
        /*04f2*/ 	.byte	0x3f
	.zero		1


	//   ....[31]....
        /*04f4*/ 	.word	0x00008850
        /*04f8*/ 	.word	0x00000006
        /*04fc*/ 	.word	0x00000000
        /*0500*/ 	.short	0x0101
        /*0502*/ 	.byte	0x3f
	.zero		1


	//   ....[32]....
        /*0504*/ 	.word	0x00009380
        /*0508*/ 	.word	0x000000ff
        /*050c*/ 	.word	0x00031c50
        /*0510*/ 	.short	0x010a
        /*0512*/ 	.byte	0x0c
	.zero		1


	//   ....[33]....
        /*0514*/ 	.word	0x000093c0
        /*0518*/ 	.word	0x000000ff
        /*051c*/ 	.word	0x00031c50
        /*0520*/ 	.short	0x010a
        /*0522*/ 	.byte	0x0c
	.zero		1


	//   ....[34]....
        /*0524*/ 	.word	0x0000a110
        /*0528*/ 	.word	0x00000014
        /*052c*/ 	.word	0x00000000
        /*0530*/ 	.short	0x0101
        /*0532*/ 	.byte	0x3f
	.zero		1


	//   ....[35]....
        /*0534*/ 	.word	0x0000aab0
        /*0538*/ 	.word	0x000000ff
        /*053c*/ 	.word	0x00000000
        /*0540*/ 	.short	0x0101
        /*0542*/ 	.byte	0x04
	.zero		1


	//   ....[36]....
        /*0544*/ 	.word	0x0000b850
        /*0548*/ 	.word	0x00000003
        /*054c*/ 	.word	0x00031c40
        /*0550*/ 	.short	0x010a
        /*0552*/ 	.byte	0x3f
	.zero		1


	//   ....[37]....
        /*0554*/ 	.word	0x0000c630
        /*0558*/ 	.word	0x000000ff
        /*055c*/ 	.word	0x00031c00
        /*0560*/ 	.short	0x0107
        /*0562*/ 	.byte	0x24
	.zero		1


	//   ....[38]....
        /*0564*/ 	.word	0x0000c6a0
        /*0568*/ 	.word	0x000000ff
        /*056c*/ 	.word	0x00031c00
        /*0570*/ 	.short	0x0101
        /*0572*/ 	.byte	0x24
	.zero		1


	//   ....[39]....
        /*0574*/ 	.word	0x0000c6d0
        /*0578*/ 	.word	0x000000ff
        /*057c*/ 	.word	0x00031c20
        /*0580*/ 	.short	0x010a
        /*0582*/ 	.byte	0x24
	.zero		1


	//   ....[40]....
        /*0584*/ 	.word	0x0000c9c0
        /*0588*/ 	.word	0x00000003
        /*058c*/ 	.word	0x00031c40
        /*0590*/ 	.short	0x010a
        /*0592*/ 	.byte	0x3f
	.zero		1


	//   ....[41]....
        /*0594*/ 	.word	0x0000ce40
        /*0598*/ 	.word	0x00000003
        /*059c*/ 	.word	0x00000060
        /*05a0*/ 	.short	0x010a
        /*05a2*/ 	.byte	0x3f
	.zero		1


	//   ....[42]....
        /*05a4*/ 	.word	0x0000d530
        /*05a8*/ 	.word	0x00000003
        /*05ac*/ 	.word	0x00031c40
        /*05b0*/ 	.short	0x010a
        /*05b2*/ 	.byte	0x3f
	.zero		1


	//   ....[43]....
        /*05b4*/ 	.word	0x0000d9b0
        /*05b8*/ 	.word	0x0000000d
        /*05bc*/ 	.word	0x00000060
        /*05c0*/ 	.short	0x010a
        /*05c2*/ 	.byte	0x3f
	.zero		1


	//   ....[44]....
        /*05c4*/ 	.word	0x0000dff0
        /*05c8*/ 	.word	0x00000002
        /*05cc*/ 	.word	0x00031c40
        /*05d0*/ 	.short	0x010a
        /*05d2*/ 	.byte	0x3f
	.zero		1


	//   ....[45]....
        /*05d4*/ 	.word	0x0000e480
        /*05d8*/ 	.word	0x00000007
        /*05dc*/ 	.word	0x00000060
        /*05e0*/ 	.short	0x010a
        /*05e2*/ 	.byte	0x3f
	.zero		1


	//   ....[46]....
        /*05e4*/ 	.word	0x0000e990
        /*05e8*/ 	.word	0x00000003
        /*05ec*/ 	.word	0x00031c60
        /*05f0*/ 	.short	0x010a
        /*05f2*/ 	.byte	0x3f
	.zero		1


	//   ....[47]....
        /*05f4*/ 	.word	0x0000eed0
        /*05f8*/ 	.word	0x00000009
        /*05fc*/ 	.word	0x00031c20
        /*0600*/ 	.short	0x010a
        /*0602*/ 	.byte	0x3f
	.zero		1


	//   ....[48]....
        /*0604*/ 	.word	0x0000f070
        /*0608*/ 	.word	0x00000007
        /*060c*/ 	.word	0x00000000
        /*0610*/ 	.short	0x010a
        /*0612*/ 	.byte	0x3f
	.zero		1


	//   ....[49]....
        /*0614*/ 	.word	0x0000f0e0
        /*0618*/ 	.word	0x00000003
        /*061c*/ 	.word	0x00000000
        /*0620*/ 	.short	0x010a
        /*0622*/ 	.byte	0x3f
	.zero		1


	//   ....[50]....
        /*0624*/ 	.word	0x0000f140
        /*0628*/ 	.word	0x00000005
        /*062c*/ 	.word	0x00000000
        /*0630*/ 	.short	0x010a
        /*0632*/ 	.byte	0x3f
	.zero		1


	//   ....[51]....
        /*0634*/ 	.word	0x0000f170
        /*0638*/ 	.word	0x00000003
        /*063c*/ 	.word	0x00000000
        /*0640*/ 	.short	0x010a
        /*0642*/ 	.byte	0x3f
	.zero		1


	//   ....[52]....
        /*0644*/ 	.word	0x0000f1e0
        /*0648*/ 	.word	0x00000003
        /*064c*/ 	.word	0x00031c00
        /*0650*/ 	.short	0x010a
        /*0652*/ 	.byte	0x3f
	.zero		1


	//   ....[53]....
        /*0654*/ 	.word	0x0000f230
        /*0658*/ 	.word	0x00000000
        /*065c*/ 	.word	0x00031c30
        /*0660*/ 	.short	0x010a
        /*0662*/ 	.byte	0x3f
	.zero		1


	//   ....[54]....
        /*0664*/ 	.word	0x0000f290
        /*0668*/ 	.word	0x00000009
        /*066c*/ 	.word	0x00031c30
        /*0670*/ 	.short	0x010a
        /*0672*/ 	.byte	0x3f
	.zero		1


	//   ....[55]....
        /*0674*/ 	.word	0x0000f2f0
        /*0678*/ 	.word	0x00000008
        /*067c*/ 	.word	0x00031c50
        /*0680*/ 	.short	0x010a
        /*0682*/ 	.byte	0x3f
	.zero		1


	//   ....[56]....
        /*0684*/ 	.word	0x0000f350
        /*0688*/ 	.word	0x00000005
        /*068c*/ 	.word	0x00031c50
        /*0690*/ 	.short	0x010a
        /*0692*/ 	.byte	0x3f
	.zero		1


	//   ....[57]....
        /*0694*/ 	.word	0x0000f4f0
        /*0698*/ 	.word	0x00000003
        /*069c*/ 	.word	0x00031c40
        /*06a0*/ 	.short	0x010a
        /*06a2*/ 	.byte	0x3f
	.zero		1


	//   ....[58]....
        /*06a4*/ 	.word	0x0000fd70
        /*06a8*/ 	.word	0x00000009
        /*06ac*/ 	.word	0x00031c20
        /*06b0*/ 	.short	0x010a
        /*06b2*/ 	.byte	0x3f
	.zero		1


	//   ....[59]....
        /*06b4*/ 	.word	0x0000fdc0
        /*06b8*/ 	.word	0x00000003
        /*06bc*/ 	.word	0x00031c40
        /*06c0*/ 	.short	0x010a
        /*06c2*/ 	.byte	0x3f
	.zero		1


	//   ....[60]....
        /*06c4*/ 	.word	0x0000fe10
        /*06c8*/ 	.word	0x00000003
        /*06cc*/ 	.word	0x00000060
        /*06d0*/ 	.short	0x010a
        /*06d2*/ 	.byte	0x3f
	.zero		1


	//   ....[61]....
        /*06d4*/ 	.word	0x0000fe60
        /*06d8*/ 	.word	0x00000003
        /*06dc*/ 	.word	0x00031c40
        /*06e0*/ 	.short	0x010a
        /*06e2*/ 	.byte	0x3f
	.zero		1


	//   ....[62]....
        /*06e4*/ 	.word	0x0000feb0
        /*06e8*/ 	.word	0x0000000d
        /*06ec*/ 	.word	0x00000060
        /*06f0*/ 	.short	0x010a
        /*06f2*/ 	.byte	0x3f
	.zero		1


	//   ....[63]....
        /*06f4*/ 	.word	0x0000ff00
        /*06f8*/ 	.word	0x00000002
        /*06fc*/ 	.word	0x00031c40
        /*0700*/ 	.short	0x010a
        /*0702*/ 	.byte	0x3f
	.zero		1


	//   ....[64]....
        /*0704*/ 	.word	0x0000ff50
        /*0708*/ 	.word	0x00000007
        /*070c*/ 	.word	0x00000060
        /*0710*/ 	.short	0x010a
        /*0712*/ 	.byte	0x3f
	.zero		1


	//   ....[65]....
        /*0714*/ 	.word	0x0000ffa0
        /*0718*/ 	.word	0x00000003
        /*071c*/ 	.word	0x00031c60
        /*0720*/ 	.short	0x010a
        /*0722*/ 	.byte	0x3f
	.zero		1


	//   ....[66]....
        /*0724*/ 	.word	0x0000fff0
        /*0728*/ 	.word	0x00000009
        /*072c*/ 	.word	0x00031c20
        /*0730*/ 	.short	0x010a
        /*0732*/ 	.byte	0x3f
	.zero		1


	//   ....[67]....
        /*0734*/ 	.word	0x00010190
        /*0738*/ 	.word	0x00000007
        /*073c*/ 	.word	0x00000000
        /*0740*/ 	.short	0x010a
        /*0742*/ 	.byte	0x3f
	.zero		1


	//   ....[68]....
        /*0744*/ 	.word	0x000101e0
        /*0748*/ 	.word	0x00000003
        /*074c*/ 	.word	0x00000000
        /*0750*/ 	.short	0x010a
        /*0752*/ 	.byte	0x3f
	.zero		1


	//   ....[69]....
        /*0754*/ 	.word	0x00010230
        /*0758*/ 	.word	0x00000005
        /*075c*/ 	.word	0x00000000
        /*0760*/ 	.short	0x010a
        /*0762*/ 	.byte	0x3f
	.zero		1


	//----- nvinfo : EIATTR_NUM_MBARRIERS
	.align		4
.L_1239:
        /*0764*/ 	.byte	0x03, 0x38
        /*0766*/ 	.short	0x0016


	//----- nvinfo : EIATTR_EXIT_INSTR_OFFSETS
	.align		4
        /*0768*/ 	.byte	0x04, 0x1c
        /*076a*/ 	.short	(.L_1241 - .L_1240)


	//   ....[0]....
.L_1240:
        /*076c*/ 	.word	0x00000a20


	//   ....[1]....
        /*0770*/ 	.word	0x0000ad70


	//   ....[2]....
        /*0774*/ 	.word	0x0000f1c0


	//----- nvinfo : EIATTR_MAX_THREADS
	.align		4
.L_1241:
        /*0778*/ 	.byte	0x04, 0x05
        /*077a*/ 	.short	(.L_1243 - .L_1242)
.L_1242:
        /*077c*/ 	.word	0x00000200
        /*0780*/ 	.word	0x00000001
        /*0784*/ 	.word	0x00000001


	//----- nvinfo : EIATTR_CRS_STACK_SIZE
	.align		4
.L_1243:
        /*0788*/ 	.byte	0x04, 0x1e
        /*078a*/ 	.short	(.L_1245 - .L_1244)
.L_1244:
        /*078c*/ 	.word	0x00000000


	//----- nvinfo : EIATTR_CBANK_PARAM_SIZE
	.align		4
.L_1245:
        /*0790*/ 	.byte	0x03, 0x19
        /*0792*/ 	.short	0x0a70


	//----- nvinfo : EIATTR_PARAM_CBANK
	.align		4
        /*0794*/ 	.byte	0x04, 0x0a
        /*0796*/ 	.short	(.L_1247 - .L_1246)
	.align		4
.L_1246:
        /*0798*/ 	.word	index@(.nv.constant0._ZN7cutlass13device_kernelIN5flash11enable_sm90INS1_16FlashAttnFwdSm90INS1_25CollectiveMainloopFwdSm90ILi2EN4cute5tupleIJNS5_1CILi1EEES8_S8_EEENS6_IJNS7_ILi192EEENS7_ILi144EEENS7_ILi96EEEEEELi96ENS_10bfloat16_tEfNS_4arch4Sm90ELb0ELb0ELb1ELb0ELb0ELb0ELb0ELb0ELb1ELb1ELb0ELb0EEENS1_21CollectiveEpilogueFwdINS6_IJSA_SC_SB_EEES9_SE_SG_Li384ELb0ELb1ELb0ELb0EEENS1_29StaticPersistentTileSchedulerILb0EEEEEEEEEvNT_6ParamsE)
        /*079c*/ 	.short	0x0210
        /*079e*/ 	.short	0x0a70


	//----- nvinfo : EIATTR_SW_WAR
	.align		4
.L_1247:
        /*07a0*/ 	.byte	0x04, 0x36
        /*07a2*/ 	.short	(.L_1249 - .L_1248)
.L_1248:
        /*07a4*/ 	.word	0x00000008
.L_1249:


//--------------------- .nv.info._ZN7cutlass13device_kernelIN5flash11enable_sm90INS1_16FlashAttnFwdSm90INS1_25CollectiveMainloopFwdSm90ILi2EN4cute5tupleIJNS5_1CILi1EEES8_S8_EEENS6_IJNS7_ILi192EEENS7_ILi144EEENS7_ILi96EEEEEELi96ENS_10bfloat16_tEfNS_4arch4Sm90ELb0ELb0ELb1ELb1ELb0ELb0ELb0ELb0ELb1ELb1ELb0ELb0EEENS1_21CollectiveEpilogueFwdINS6_IJSA_SC_SB_EEES9_SE_SG_Li384ELb1ELb1ELb0ELb0EEENS1_36VarlenDynamicPersistentTileSchedulerILi192ELi144ELi384ELi128ELb0ELb1ELb1ELb0ELb1ELb1EEEEEEEEEvNT_6ParamsE --------------------------
	.section	.nv.info._ZN7cutlass13device_kernelIN5flash11enable_sm90INS1_16FlashAttnFwdSm90INS1_25CollectiveMainloopFwdSm90ILi2EN4cute5tupleIJNS5_1CILi1EEES8_S8_EEENS6_IJNS7_ILi192EEENS7_ILi144EEENS7_ILi96EEEEEELi96ENS_10bfloat16_tEfNS_4arch4Sm90ELb0ELb0ELb1ELb1ELb0ELb0ELb0ELb0ELb1ELb1ELb0ELb0EEENS1_21CollectiveEpilogueFwdINS6_IJSA_SC_SB_EEES9_SE_SG_Li384ELb1ELb1ELb0ELb0EEENS1_36VarlenDynamicPersistentTileSchedulerILi192ELi144ELi384ELi128ELb0ELb1ELb1ELb0ELb1ELb1EEEEEEEEEvNT_6ParamsE,"",@"SHT_CUDA_INFO"
	.sectionflags	@""
	.align	4


	//----- nvinfo : EIATTR_CUDA_API_VERSION
	.align		4
        /*0000*/ 	.byte	0x04, 0x37
        /*0002*/ 	.short	(.L_1251 - .L_1250)
.L_1250:
        /*0004*/ 	.word	0x00000082


	//----- nvinfo : EIATTR_KPARAM_INFO
	.align		4
.L_1251:
        /*0008*/ 	.byte	0x04, 0x17
        /*000a*/ 	.short	(.L_1253 - .L_1252)
.L_1252:
        /*000c*/ 	.word	0x00000000
        /*0010*/ 	.short	0x0000
        /*0012*/ 	.short	0x0070
        /*0014*/ 	.byte	0x00, 0xf0, 0x01, 0x2a


	//----- nvinfo : EIATTR_SPARSE_MMA_MASK
	.align		4
.L_1253:
        /*0018*/ 	.byte	0x03, 0x50
        /*001a*/ 	.short	0x0000


	//----- nvinfo : EIATTR_MAXREG_COUNT
	.align		4
        /*001c*/ 	.byte	0x03, 0x1b
        /*001e*/ 	.short	0x0080


	//----- nvinfo : EIATTR_NUM_BARRIERS
	.align		4
        /*0020*/ 	.byte	0x02, 0x4c
        /*0022*/ 	.byte	0x10
	.zero		1


	//----- nvinfo : EIATTR_EXTERNS
	.align		4
        /*0024*/ 	.byte	0x04, 0x0f
        /*0026*/ 	.short	(.L_1255 - .L_1254)


	//   ....[0]....
	.align		4
.L_1254:
        /*0028*/ 	.word	index@(__assertfail)


	//----- nvinfo : EIATTR_ANNOTATIONS
	.align		4
.L_1255:
        /*002c*/ 	.byte	0x04, 0x55
        /*002e*/ 	.short	(.L_1257 - .L_1256)


	//   ....[0]....
.L_1256:
        /* <DEDUP_REMOVED lines=24> */


	//----- nvinfo : EIATTR_MERCURY_ISA_VERSION
	.align		4
.L_1257:
        /*01a0*/ 	.byte	0x03, 0x5f
        /*01a2*/ 	.short	0x0101


	//----- nvinfo : EIATTR_UNUSED_LOAD_BYTE_OFFSET
	.align		4
        /*01a4*/ 	.byte	0x04, 0x44
        /*01a6*/ 	.short	(.L_1259 - .L_1258)


	//   ....[0]....
.L_1258:
        /*01a8*/ 	.word	0x00000a40
        /*01ac*/ 	.word	0x0000fff0


	//   ....[1]....
        /*01b0*/ 	.word	0x0000a1c0
        /*01b4*/ 	.word	0x0000fff0


	//----- nvinfo : EIATTR_INT_WARP_WIDE_INSTR_OFFSETS
	.align		4
.L_1259:
        /*01b8*/ 	.byte	0x04, 0x31
        /*01ba*/ 	.short	(.L_1261 - .L_1260)


	//   ....[0]....
.L_1260:
        /*01bc*/ 	.word	0x00000120


	//   ....[1]....
        /*01c0*/ 	.word	0x000001c0


	//   ....[2]....
        /*01c4*/ 	.word	0x00000230


	//   ....[3]....
        /*01c8*/ 	.word	0x0000cc40


	//   ....[4]....
        /*01cc*/ 	.word	0x0000ccd0


	//   ....[5]....
        /*01d0*/ 	.word	0x00010770


	//   ....[6]....
        /*01d4*/ 	.word	0x00010800


	//----- nvinfo : EIATTR_COOP_GROUP_MASK_REGIDS
	.align		4
.L_1261:
        /*01d8*/ 	.byte	0x04, 0x29
        /*01da*/ 	.short	(.L_1263 - .L_1262)


	//   ....[0]....
.L_1262:
        /*01dc*/ 	.word	0xffffffff


	//   ....[1]....
        /*01e0*/ 	.word	0xffffffff


	//   ....[2]....
        /*01e4*/ 	.word	0xffffffff


	//   ....[3]....
        /*01e8*/ 	.word	0xffffffff


	//   ....[4]....
        /*01ec*/ 	.word	0xffffffff


	//   ....[5]....
        /*01f0*/ 	.word	0xffffffff


	//   ....[6]....
        /*01f4*/ 	.word	0xffffffff


	//   ....[7]....
        /*01f8*/ 	.word	0xffffffff


	//   ....[8]....
        /*01fc*/ 	.word	0xffffffff


	//   ....[9]....
        /*0200*/ 	.word	0xffffffff


	//   ....[10]....
        /*0204*/ 	.word	0xffffffff


	//   ....[11]....
        /*0208*/ 	.word	0xffffffff


	//   ....[12]....
        /*020c*/ 	.word	0xffffffff


	//   ....[13]....
        /*0210*/ 	.word	0xffffffff


	//   ....[14]....
        /*0214*/ 	.word	0xffffffff


	//   ....[15]....
        /*0218*/ 	.word	0xffffffff


	//   ....[16]....
        /*021c*/ 	.word	0xffffffff


	//   ....[17]....
        /*0220*/ 	.word	0xffffffff


	//   ....[18]....
        /*0224*/ 	.word	0xffffffff


	//   ....[19]....
        /*0228*/ 	.word	0xffffffff


	//   ....[20]....
        /*022c*/ 	.word	0xffffffff


	//   ....[21]....
        /*0230*/ 	.word	0xffffffff


	//   ....[22]....
        /*0234*/ 	.word	0xffffffff


	//   ....[23]....
        /*0238*/ 	.word	0xffffffff


	//   ....[24]....
        /*023c*/ 	.word	0xffffffff


	//   ....[25]....
        /*0240*/ 	.word	0xffffffff


	//   ....[26]....
        /*0244*/ 	.word	0xffffffff


	//   ....[27]....
        /*0248*/ 	.word	0xffffffff


	//   ....[28]....
        /*024c*/ 	.word	0xffffffff


	//   ....[29]....
        /*0250*/ 	.word	0xffffffff


	//   ....[30]....
        /*0254*/ 	.word	0xffffffff


	//   ....[31]....
        /*0258*/ 	.word	0xffffffff


	//   ....[32]....
        /*025c*/ 	.word	0xffffffff


	//   ....[33]....
        /*0260*/ 	.word	0xffffffff


	//   ....[34]....
        /*0264*/ 	.word	0xffffffff


	//   ....[35]....
        /*0268*/ 	.word	0xffffffff


	//   ....[36]....
        /*026c*/ 	.word	0xffffffff


	//   ....[37]....
        /*0270*/ 	.word	0xffffffff


	//   ....[38]....
        /*0274*/ 	.word	0xffffffff


	//   ....[39]....
        /*0278*/ 	.word	0xffffffff


	//   ....[40]....
        /*027c*/ 	.word	0xffffffff


	//   ....[41]....
        /*0280*/ 	.word	0xffffffff


	//   ....[42]....
        /*0284*/ 	.word	0xffffffff


	//   ....[43]....
        /*0288*/ 	.word	0xffffffff


	//   ....[44]....
        /*028c*/ 	.word	0xffffffff


	//   ....[45]....
        /*0290*/ 	.word	0xffffffff


	//   ....[46]....
        /*0294*/ 	.word	0xffffffff


	//   ....[47]....
        /*0298*/ 	.word	0xffffffff


	//   ....[48]....
        /*029c*/ 	.word	0xffffffff


	//   ....[49]....
        /*02a0*/ 	.word	0xffffffff


	//   ....[50]....
        /*02a4*/ 	.word	0xffffffff


	//   ....[51]....
        /*02a8*/ 	.word	0xffffffff


	//   ....[52]....
        /*02ac*/ 	.word	0xffffffff


	//   ....[53]....
        /*02b0*/ 	.word	0xffffffff


	//   ....[54]....
        /*02b4*/ 	.word	0xffffffff


	//   ....[55]....
        /*02b8*/ 	.word	0xffffffff


	//   ....[56]....
        /*02bc*/ 	.word	0xffffffff


	//   ....[57]....
        /*02c0*/ 	.word	0xffffffff


	//   ....[58]....
        /*02c4*/ 	.word	0xffffffff


	//   ....[59]....
        /*02c8*/ 	.word	0xffffffff


	//   ....[60]....
        /*02cc*/ 	.word	0xffffffff


	//   ....[61]....
        /*02d0*/ 	.word	0xffffffff


	//   ....[62]....
        /*02d4*/ 	.word	0xffffffff


	//   ....[63]....
        /*02d8*/ 	.word	0xffffffff


	//   ....[64]....
        /*02dc*/ 	.word	0xffffffff


	//   ....[65]....
        /*02e0*/ 	.word	0xffffffff


	//   ....[66]....
        /*02e4*/ 	.word	0xffffffff


	//   ....[67]....
        /*02e8*/ 	.word	0xffffffff


	//   ....[68]....
        /*02ec*/ 	.word	0xffffffff


	//   ....[69]....
        /*02f0*/ 	.word	0xffffffff


	//   ....[70]....
        /*02f4*/ 	.word	0xffffffff


	//   ....[71]....
        /*02f8*/ 	.word	0xffffffff


	//   ....[72]....
        /*02fc*/ 	.word	0xffffffff


	//   ....[73]....
        /*0300*/ 	.word	0xffffffff


	//   ....[74]....
        /*0304*/ 	.word	0xffffffff


	//   ....[75]....
        /*0308*/ 	.word	0xffffffff


	//   ....[76]....
        /*030c*/ 	.word	0xffffffff


	//   ....[77]....
        /*0310*/ 	.word	0xffffffff


	//   ....[78]....
        /*0314*/ 	.word	0xffffffff


	//   ....[79]....
        /*0318*/ 	.word	0xffffffff


	//   ....[80]....
        /*031c*/ 	.word	0xffffffff


	//   ....[81]....
        /*0320*/ 	.word	0x0500000f


	//   ....[82]....
        /*0324*/ 	.word	0x0500000f


	//   ....[83]....
        /*0328*/ 	.word	0x0500000f


	//   ....[84]....
        /*032c*/ 	.word	0x0500000f


	//   ....[85]....
        /*0330*/ 	.word	0x0500000f


	//   ....[86]....
        /*0334*/ 	.word	0x0500000f


	//   ....[87]....
        /*0338*/ 	.word	0x0500000f


	//   ....[88]....
        /*033c*/ 	.word	0x0500000f


	//   ....[89]....
        /*0340*/ 	.word	0x0500000f


	//   ....[90]....
        /*0344*/ 	.word	0x0500000f


	//   ....[91]....
        /*0348*/ 	.word	0x0500000f


	//   ....[92]....
        /*034c*/ 	.word	0x0500000f


	//   ....[93]....
        /*0350*/ 	.word	0x0500000f


	//   ....[94]....
        /*0354*/ 	.word	0x0500000f


	//   ....[95]....
        /*0358*/ 	.word	0x0500000f


	//   ....[96]....
        /*035c*/ 	.word	0x0500000f


	//   ....[97]....
        /*0360*/ 	.word	0x0500000f


	//   ....[98]....
        /*0364*/ 	.word	0x0500000f


	//   ....[99]....
        /*0368*/ 	.word	0x0500000f


	//   ....[100]....
        /*036c*/ 	.word	0x0500000f


	//   ....[101]....
        /*0370*/ 	.word	0x0500000f


	//   ....[102]....
        /*0374*/ 	.word	0x0500000f


	//   ....[103]....
        /*0378*/ 	.word	0x0500000f


	//   ....[104]....
        /*037c*/ 	.word	0x0500000f


	//   ....[105]....
        /*0380*/ 	.word	0x0500000f


	//   ....[106]....
        /*0384*/ 	.word	0x0500000f


	//   ....[107]....
        /*0388*/ 	.word	0x0500000f


	//   ....[108]....
        /*038c*/ 	.word	0x0500000f


	//   ....[109]....
        /*0390*/ 	.word	0x0500000f


	//   ....[110]....
        /*0394*/ 	.word	0x0500000f


	//   ....[111]....
        /*0398*/ 	.word	0x0500000f


	//----- nvinfo : EIATTR_COOP_GROUP_INSTR_OFFSETS
	.align		4
.L_1263:
        /*039c*/ 	.byte	0x04, 0x28
        /*039e*/ 	.short	(.L_1265 - .L_1264)


	//   ....[0]....
.L_1264:
        /*03a0*/ 	.word	0x00000060


	//   ....[1]....
        /*03a4*/ 	.word	0x00000130


	//   ....[2]....
        /*03a8*/ 	.word	0x000001e0


	//   ....[3]....
        /*03ac*/ 	.word	0x000003a0


	//   ....[4]....
        /*03b0*/ 	.word	0x00000500


	//   ....[5]....
        /*03b4*/ 	.word	0x00000620


	//   ....[6]....
        /*03b8*/ 	.word	0x00000780


	//   ....[7]....
        /*03bc*/ 	.word	0x000013a0


	//   ....[8]....
        /*03c0*/ 	.word	0x00003e60


	//   ....[9]....
        /*03c4*/ 	.word	0x00003ea0


	//   ....[10]....
        /*03c8*/ 	.word	0x00004480


	//   ....[11]....
        /*03cc*/ 	.word	0x000044e0


	//   ....[12]....
        /*03d0*/ 	.word	0x00005560


	//   ....[13]....
        /*03d4*/ 	.word	0x00007ee0


	//   ....[14]....
        /*03d8*/ 	.word	0x00007ff0


	//   ....[15]....
        /*03dc*/ 	.word	0x00008080


	//   ....[16]....
        /*03e0*/ 	.word	0x00008120


	//   ....[17]....
        /*03e4*/ 	.word	0x00009720


	//   ....[18]....
        /*03e8*/ 	.word	0x00009820


	//   ....[19]....
        /*03ec*/ 	.word	0x00009880


	//   ....[20]....
        /*03f0*/ 	.word	0x00009990


	//   ....[21]....
        /*03f4*/ 	.word	0x000099b0


	//   ....[22]....
        /*03f8*/ 	.word	0x0000aaf0


	//   ....[23]....
        /*03fc*/ 	.word	0x0000ab30


	//   ....[24]....
        /*0400*/ 	.word	0x0000ab70


	//   ....[25]....
        /*0404*/ 	.word	0x0000aba0


	//   ....[26]....
        /*0408*/ 	.word	0x0000aff0


	//   ....[27]....
        /*040c*/ 	.word	0x0000b030


	//   ....[28]....
        /*0410*/ 	.word	0x0000b130


	//   ....[29]....
        /*0414*/ 	.word	0x0000b150


	//   ....[30]....
        /*0418*/ 	.word	0x0000b9a0


	//   ....[31]....
        /*041c*/ 	.word	0x0000b9b0


	//   ....[32]....
        /*0420*/ 	.word	0x0000bab0


	//   ....[33]....
        /*0424*/ 	.word	0x0000bad0


	//   ....[34]....
        /*0428*/ 	.word	0x0000bc30


	//   ....[35]....
        /*042c*/ 	.word	0x0000be10


	//   ....[36]....
        /*0430*/ 	.word	0x0000be40


	//   ....[37]....
        /*0434*/ 	.word	0x0000be70


	//   ....[38]....
        /*0438*/ 	.word	0x0000bea0


	//   ....[39]....
        /*043c*/ 	.word	0x0000bed0


	//   ....[40]....
        /*0440*/ 	.word	0x0000bf00


	//   ....[41]....
        /*0444*/ 	.word	0x0000c070


	//   ....[42]....
        /*0448*/ 	.word	0x0000c0a0


	//   ....[43]....
        /*044c*/ 	.word	0x0000c0d0


	//   ....[44]....
        /*0450*/ 	.word	0x0000c100


	//   ....[45]....
        /*0454*/ 	.word	0x0000c130


	//   ....[46]....
        /*0458*/ 	.word	0x0000c160


	//   ....[47]....
        /*045c*/ 	.word	0x0000c1f0


	//   ....[48]....
        /*0460*/ 	.word	0x0000c220


	//   ....[49]....
        /*0464*/ 	.word	0x0000c2a0


	//   ....[50]....
        /*0468*/ 	.word	0x0000d1e0


	//   ....[51]....
        /*046c*/ 	.word	0x0000dec0


	//   ....[52]....
        /*0470*/ 	.word	0x0000dee0


	//   ....[53]....
        /*0474*/ 	.word	0x0000dfa0


	//   ....[54]....
        /*0478*/ 	.word	0x0000dfc0


	//   ....[55]....
        /*047c*/ 	.word	0x0000e060


	//   ....[56]....
        /*0480*/ 	.word	0x0000e080


	//   ....[57]....
        /*0484*/ 	.word	0x0000e090


	//   ....[58]....
        /*0488*/ 	.word	0x0000e120


	//   ....[59]....
        /*048c*/ 	.word	0x0000e170


	//   ....[60]....
        /*0490*/ 	.word	0x0000e180


	//   ....[61]....
        /*0494*/ 	.word	0x0000e1b0


	//   ....[62]....
        /*0498*/ 	.word	0x0000e260


	//   ....[63]....
        /*049c*/ 	.word	0x00010ea0


	//   ....[64]....
        /*04a0*/ 	.word	0x00010ed0


	//   ....[65]....
        /*04a4*/ 	.word	0x00010f10


	//   ....[66]....
        /*04a8*/ 	.word	0x00010f40


	//   ....[67]....
        /*04ac*/ 	.word	0x00010f70


	//   ....[68]....
        /*04b0*/ 	.word	0x00010fa0


	//   ....[69]....
        /*04b4*/ 	.word	0x00010fd0


	//   ....[70]....
        /*04b8*/ 	.word	0x00011000


	//   ....[71]....
        /*04bc*/ 	.word	0x00011180


	//   ....[72]....
        /*04c0*/ 	.word	0x000111b0


	//   ....[73]....
        /*04c4*/ 	.word	0x000111e0


	//   ....[74]....
        /*04c8*/ 	.word	0x00011210


	//   ....[75]....
        /*04cc*/ 	.word	0x00011240


	//   ....[76]....
        /*04d0*/ 	.word	0x00011270


	//   ....[77]....
        /*04d4*/ 	.word	0x00011330


	//   ....[78]....
        /*04d8*/ 	.word	0x00011350


	//   ....[79]....
        /*04dc*/ 	.word	0x000113c0


	//   ....[80]....
        /*04e0*/ 	.word	0x00011830


	//   ....[81]....
        /*04e4*/ 	.word	0x00011d10


	//   ....[82]....
        /*04e8*/ 	.word	0x00011ec0


	//   ....[83]....
        /*04ec*/ 	.word	0x00011f10


	//   ....[84]....
        /*04f0*/ 	.word	0x00011f70


	//   ....[85]....
        /*04f4*/ 	.word	0x00012080


	//   ....[86]....
        /*04f8*/ 	.word	0x000120e0


	//   ....[87]....
        /*04fc*/ 	.word	0x00012200


	//   ....[88]....
        /*0500*/ 	.word	0x00012260


	//   ....[89]....
        /*0504*/ 	.word	0x00012310


	//   ....[90]....
        /*0508*/ 	.word	0x000123e0


	//   ....[91]....
        /*050c*/ 	.word	0x000124b0


	//   ....[92]....
        /*0510*/ 	.word	0x00012530


	//   ....[93]....
        /*0514*/ 	.word	0x00012620


	//   ....[94]....
        /*0518*/ 	.word	0x00012940


	//   ....[95]....
        /*051c*/ 	.word	0x000129e0


	//   ....[96]....
        /*0520*/ 	.word	0x00012b00


	//   ....[97]....
        /*0524*/ 	.word	0x00012b70


	//   ....[98]....
        /*0528*/ 	.word	0x00012be0


	//   ....[99]....
        /*052c*/ 	.word	0x00012c50


	//   ....[100]....
        /*0530*/ 	.word	0x00012cc0


	//   ....[101]....
        /*0534*/ 	.word	0x00012d40


	//   ....[102]....
        /*0538*/ 	.word	0x00012dd0


	//   ....[103]....
        /*053c*/ 	.word	0x00012e60


	//   ....[104]....
        /*0540*/ 	.word	0x00012ed0


	//   ....[105]....
        /*0544*/ 	.word	0x00012f40


	//   ....[106]....
        /*0548*/ 	.word	0x00012fb0


	//   ....[107]....
        /*054c*/ 	.word	0x00013030


	//   ....[108]....
        /*0550*/ 	.word	0x000130a0


	//   ....[109]....
        /*0554*/ 	.word	0x00013140


	//   ....[110]....
        /*0558*/ 	.word	0x000131d0


	//   ....[111]....
        /*055c*/ 	.word	0x000132f0


	//----- nvinfo : EIATTR_REG_RECONFIG
	.align		4
.L_1265:
        /*0560*/ 	.byte	0x01, 0x54
	.zero		2


	//----- nvinfo : EIATTR_SYSCALL_OFFSETS
	.align		4
        /*0564*/ 	.byte	0x04, 0x46
        /*0566*/ 	.short	(.L_1267 - .L_1266)


	//   ....[0]....
.L_1266:
        /*0568*/ 	.word	0x00001550


	//   ....[1]....
        /*056c*/ 	.word	0x0000ce30


	//   ....[2]....
        /*0570*/ 	.word	0x0000cf80


	//   ....[3]....
        /*0574*/ 	.word	0x0000d080


	//   ....[4]....
        /*0578*/ 	.word	0x0000d940


	//----- nvinfo : EIATTR_MBARRIER_INSTR_OFFSETS
	.align		4
.L_1267:
        /*057c*/ 	.byte	0x04, 0x39
        /*057e*/ 	.short	(.L_1269 - .L_1268)


	//   ....[0]....
.L_1268:
        /*0580*/ 	.word	0x00000250
        /*0584*/ 	.word	0x000000ff
        /*0588*/ 	.word	0x00031c00
        /*058c*/ 	.short	0x0100
        /*058e*/ 	.byte	0x08
	.zero		1


	//   ....[1]....
        /*0590*/ 	.word	0x00000260
        /*0594*/ 	.word	0x000000ff
        /*0598*/ 	.word	0x00031c20
        /*059c*/ 	.short	0x0100
        /*059e*/ 	.byte	0x08
	.zero		1


	//   ....[2]....
        /*05a0*/ 	.word	0x00000350
        /*05a4*/ 	.word	0x000000ff
        /*05a8*/ 	.word	0x00031c30
        /*05ac*/ 	.short	0x0100
        /*05ae*/ 	.byte	0x08
	.zero		1


	//   ....[3]....
        /*05b0*/ 	.word	0x00000360
        /*05b4*/ 	.word	0x000000ff
        /*05b8*/ 	.word	0x00031c40
        /*05bc*/ 	.short	0x0100
        /*05be*/ 	.byte	0x08
	.zero		1


	//   ....[4]....
        /*05c0*/ 	.word	0x00000370
        /*05c4*/ 	.word	0x000000ff
        /*05c8*/ 	.word	0x00031c38
        /*05cc*/ 	.short	0x0100
        /*05ce*/ 	.byte	0x08
	.zero		1


	//   ....[5]....
        /*05d0*/ 	.word	0x00000380
        /*05d4*/ 	.word	0x000000ff
        /*05d8*/ 	.word	0x00031c48
        /*05dc*/ 	.short	0x0100
        /*05de*/ 	.byte	0x08
	.zero		1


	//   ....[6]....
        /*05e0*/ 	.word	0x000004b0
        /*05e4*/ 	.word	0x000000ff
        /*05e8*/ 	.word	0x00031c50
        /*05ec*/ 	.short	0x0100
        /*05ee*/ 	.byte	0x08
	.zero		1


	//   ....[7]....
        /*05f0*/ 	.word	0x000004c0
        /*05f4*/ 	.word	0x000000ff
        /*05f8*/ 	.word	0x00031c60
        /*05fc*/ 	.short	0x0100
        /*05fe*/ 	.byte	0x08
	.zero		1


	//   ....[8]....
        /*0600*/ 	.word	0x000004d0
        /*0604*/ 	.word	0x000000ff
        /*0608*/ 	.word	0x00031c58
        /*060c*/ 	.short	0x0100
        /*060e*/ 	.byte	0x08
	.zero		1


	//   ....[9]....
        /*0610*/ 	.word	0x000004e0
        /*0614*/ 	.word	0x000000ff
        /*0618*/ 	.word	0x00031c68
        /*061c*/ 	.short	0x0100
        /*061e*/ 	.byte	0x08
	.zero		1


	//   ....[10]....
        /*0620*/ 	.word	0x000005d0
        /*0624*/ 	.word	0x000000ff
        /*0628*/ 	.word	0x00031c70
        /*062c*/ 	.short	0x0100
        /*062e*/ 	.byte	0x06
	.zero		1


	//   ....[11]....
        /*0630*/ 	.word	0x000005e0
        /*0634*/ 	.word	0x000000ff
        /*0638*/ 	.word	0x00031c80
        /*063c*/ 	.short	0x0100
        /*063e*/ 	.byte	0x06
	.zero		1


	//   ....[12]....
        /*0640*/ 	.word	0x000005f0
        /*0644*/ 	.word	0x000000ff
        /*0648*/ 	.word	0x00031c78
        /*064c*/ 	.short	0x0100
        /*064e*/ 	.byte	0x06
	.zero		1


	//   ....[13]....
        /*0650*/ 	.word	0x00000600
        /*0654*/ 	.word	0x000000ff
        /*0658*/ 	.word	0x00031c88
        /*065c*/ 	.short	0x0100
        /*065e*/ 	.byte	0x06
	.zero		1


	//   ....[14]....
        /*0660*/ 	.word	0x00000730
        /*0664*/ 	.word	0x000000ff
        /*0668*/ 	.word	0x00031c90
        /*066c*/ 	.short	0x0100
        /*066e*/ 	.byte	0x08
	.zero		1


	//   ....[15]....
        /*0670*/ 	.word	0x00000740
        /*0674*/ 	.word	0x000000ff
        /*0678*/ 	.word	0x00031ca0
        /*067c*/ 	.short	0x0100
        /*067e*/ 	.byte	0x08
	.zero		1


	//   ....[16]....
        /*0680*/ 	.word	0x00000750
        /*0684*/ 	.word	0x000000ff
        /*0688*/ 	.word	0x00031c98
        /*068c*/ 	.short	0x0100
        /*068e*/ 	.byte	0x08
	.zero		1


	//   ....[17]....
        /*0690*/ 	.word	0x00000760
        /*0694*/ 	.word	0x000000ff
        /*0698*/ 	.word	0x00031ca8
        /*069c*/ 	.short	0x0100
        /*069e*/ 	.byte	0x08
	.zero		1


	//   ....[18]....
        /*06a0*/ 	.word	0x00000890
        /*06a4*/ 	.word	0x000000ff
        /*06a8*/ 	.word	0x00031cb0
        /*06ac*/ 	.short	0x0100
        /*06ae*/ 	.byte	0x08
	.zero		1


	//   ....[19]....
        /*06b0*/ 	.word	0x000008a0
        /*06b4*/ 	.word	0x000000ff
        /*06b8*/ 	.word	0x00031cc0
        /*06bc*/ 	.short	0x0100
        /*06be*/ 	.byte	0x08
	.zero		1


	//   ....[20]....
        /*06c0*/ 	.word	0x000008b0
        /*06c4*/ 	.word	0x000000ff
        /*06c8*/ 	.word	0x00031cb8
        /*06cc*/ 	.short	0x0100
        /*06ce*/ 	.byte	0x08
	.zero		1


	//   ....[21]....
        /*06d0*/ 	.word	0x000008c0
        /*06d4*/ 	.word	0x000000ff
        /*06d8*/ 	.word	0x00031cc8
        /*06dc*/ 	.short	0x0100
        /*06de*/ 	.byte	0x08
	.zero		1


	//   ....[22]....
        /*06e0*/ 	.word	0x000015b0
        /*06e4*/ 	.word	0x000000ff
        /*06e8*/ 	.word	0x00031c00
        /*06ec*/ 	.short	0x010a
        /*06ee*/ 	.byte	0x24
	.zero		1


	//   ....[23]....
        /*06f0*/ 	.word	0x00001620
        /*06f4*/ 	.word	0x00000000
        /*06f8*/ 	.word	0x00031c30
        /*06fc*/ 	.short	0x010a
        /*06fe*/ 	.byte	0x3f
	.zero		1


	//   ....[24]....
        /*0700*/ 	.word	0x00001690
        /*0704*/ 	.word	0x00000000
        /*0708*/ 	.word	0x00031c30
        /*070c*/ 	.short	0x010a
        /*070e*/ 	.byte	0x3f
	.zero		1


	//   ....[25]....
        /*0710*/ 	.word	0x000046b0
        /*0714*/ 	.word	0x00000004
        /*0718*/ 	.word	0x00000000
        /*071c*/ 	.short	0x0101
        /*071e*/ 	.byte	0x3f
	.zero		1


	//   ....[26]....
        /*0720*/ 	.word	0x00005810
        /*0724*/ 	.word	0x000000ff
        /*0728*/ 	.word	0x00031c30
        /*072c*/ 	.short	0x010a
        /*072e*/ 	.byte	0x06
	.zero		1


	//   ....[27]....
        /*0730*/ 	.word	0x00005850
        /*0734*/ 	.word	0x000000ff
        /*0738*/ 	.word	0x00031c30
        /*073c*/ 	.short	0x010a
        /*073e*/ 	.byte	0x06
	.zero		1


	//   ....[28]....
        /*0740*/ 	.word	0x00006ed0
        /*0744*/ 	.word	0x000000ff
        /*0748*/ 	.word	0x00031c50
        /*074c*/ 	.short	0x010a
        /*074e*/ 	.byte	0x06
	.zero		1


	//   ....[29]....
        /*0750*/ 	.word	0x00006f10
        /*0754*/ 	.word	0x000000ff
        /*0758*/ 	.word	0x00031c50
        /*075c*/ 	.short	0x010a
        /*075e*/ 	.byte	0x06
	.zero		1


	//   ....[30]....
        /*0760*/ 	.word	0x000086c0
        /*0764*/ 	.word	0x00000007
        /*0768*/ 	.word	0x00000000
        /*076c*/ 	.short	0x0101
        /*076e*/ 	.byte	0x3f
	.zero		1


	//   ....[31]....
        /*0770*/ 	.word	0x00008870
        /*0774*/ 	.word	0x00000007
        /*0778*/ 	.word	0x00000000
        /*077c*/ 	.short	0x0101
        /*077e*/ 	.byte	0x3f
	.zero		1


	//   ....[32]....
        /*0780*/ 	.word	0x00009790
        /*0784*/ 	.word	0x000000ff
        /*0788*/ 	.word	0x00031c50
        /*078c*/ 	.short	0x010a
        /*078e*/ 	.byte	0x09
	.zero		1


	//   ....[33]....
        /*0790*/ 	.word	0x000097d0
        /*0794*/ 	.word	0x000000ff
        /*0798*/ 	.word	0x00031c50
        /*079c*/ 	.short	0x010a
        /*079e*/ 	.byte	0x09
	.zero		1


	//   ....[34]....
        /*07a0*/ 	.word	0x00009e60
        /*07a4*/ 	.word	0x00000004
        /*07a8*/ 	.word	0x00000000
        /*07ac*/ 	.short	0x0101
        /*07ae*/ 	.byte	0x3f
	.zero		1


	//   ....[35]....
        /*07b0*/ 	.word	0x0000b020
        /*07b4*/ 	.word	0x000000ff
        /*07b8*/ 	.word	0x00000000
        /*07bc*/ 	.short	0x0101
        /*07be*/ 	.byte	0x04
	.zero		1


	//   ....[36]....
        /*07c0*/ 	.word	0x0000d3f0
        /*07c4*/ 	.word	0x00000000
        /*07c8*/ 	.word	0x00031c40
        /*07cc*/ 	.short	0x010a
        /*07ce*/ 	.byte	0x3f
	.zero		1


	//   ....[37]....
        /*07d0*/ 	.word	0x0000e330
        /*07d4*/ 	.word	0x00000016
        /*07d8*/ 	.word	0x00031c00
        /*07dc*/ 	.short	0x0107
        /*07de*/ 	.byte	0x3f
	.zero		1


	//   ....[38]....
        /*07e0*/ 	.word	0x0000e430
        /*07e4*/ 	.word	0x00000016
        /*07e8*/ 	.word	0x00031c00
        /*07ec*/ 	.short	0x0101
        /*07ee*/ 	.byte	0x3f
	.zero		1


	//   ....[39]....
        /*07f0*/ 	.word	0x0000e450
        /*07f4*/ 	.word	0x00000016
        /*07f8*/ 	.word	0x00031c20
        /*07fc*/ 	.short	0x010a
        /*07fe*/ 	.byte	0x3f
	.zero		1


	//   ....[40]....
        /*0800*/ 	.word	0x0000e770
        /*0804*/ 	.word	0x00000003
        /*0808*/ 	.word	0x00031c40
        /*080c*/ 	.short	0x010a
        /*080e*/ 	.byte	0x3f
	.zero		1


	//   ....[41]....
        /*0810*/ 	.word	0x0000ebf0
        /*0814*/ 	.word	0x00000003
        /*0818*/ 	.word	0x00000060
        /*081c*/ 	.short	0x010a
        /*081e*/ 	.byte	0x3f
	.zero		1


	//   ....[42]....
        /*0820*/ 	.word	0x0000f320
        /*0824*/ 	.word	0x00000003
        /*0828*/ 	.word	0x00031c40
        /*082c*/ 	.short	0x010a
        /*082e*/ 	.byte	0x3f
	.zero		1


	//   ....[43]....
        /*0830*/ 	.word	0x0000f7a0
        /*0834*/ 	.word	0x0000000c
        /*0838*/ 	.word	0x00000060
        /*083c*/ 	.short	0x010a
        /*083e*/ 	.byte	0x3f
	.zero		1


	//   ....[44]....
        /*0840*/ 	.word	0x0000fe00
        /*0844*/ 	.word	0x00000002
        /*0848*/ 	.word	0x00031c40
        /*084c*/ 	.short	0x010a
        /*084e*/ 	.byte	0x3f
	.zero		1


	//   ....[45]....
        /*0850*/ 	.word	0x00010290
        /*0854*/ 	.word	0x00000008
        /*0858*/ 	.word	0x00000060
        /*085c*/ 	.short	0x010a
        /*085e*/ 	.byte	0x3f
	.zero		1


	//   ....[46]....
        /*0860*/ 	.word	0x000108b0
        /*0864*/ 	.word	0x00000003
        /*0868*/ 	.word	0x00031c60
        /*086c*/ 	.short	0x010a
        /*086e*/ 	.byte	0x3f
	.zero		1


	//   ....[47]....
        /*0870*/ 	.word	0x000117b0
        /*0874*/ 	.word	0x00000009
        /*0878*/ 	.word	0x00031c20
        /*087c*/ 	.short	0x010a
        /*087e*/ 	.byte	0x3f
	.zero		1


	//   ....[48]....
        /*0880*/ 	.word	0x00011950
        /*0884*/ 	.word	0x00000005
        /*0888*/ 	.word	0x00000000
        /*088c*/ 	.short	0x010a
        /*088e*/ 	.byte	0x3f
	.zero		1


	//   ....[49]....
        /*0890*/ 	.word	0x000119c0
        /*0894*/ 	.word	0x00000003
        /*0898*/ 	.word	0x00000000
        /*089c*/ 	.short	0x010a
        /*089e*/ 	.byte	0x3f
	.zero		1


	//   ....[50]....
        /*08a0*/ 	.word	0x00011a20
        /*08a4*/ 	.word	0x00000017
        /*08a8*/ 	.word	0x00000000
        /*08ac*/ 	.short	0x010a
        /*08ae*/ 	.byte	0x3f
	.zero		1


	//   ....[51]....
        /*08b0*/ 	.word	0x00011a50
        /*08b4*/ 	.word	0x00000007
        /*08b8*/ 	.word	0x00000000
        /*08bc*/ 	.short	0x010a
        /*08be*/ 	.byte	0x3f
	.zero		1


	//   ....[52]....
        /*08c0*/ 	.word	0x00011ac0
        /*08c4*/ 	.word	0x00000003
        /*08c8*/ 	.word	0x00031c00
        /*08cc*/ 	.short	0x010a
        /*08ce*/ 	.byte	0x3f
	.zero		1


	//   ....[53]....
        /*08d0*/ 	.word	0x00011b10
        /*08d4*/ 	.word	0x00000000
        /*08d8*/ 	.word	0x00031c30
        /*08dc*/ 	.short	0x010a
        /*08de*/ 	.byte	0x3f
	.zero		1


	//   ....[54]....
        /*08e0*/ 	.word	0x00011b70
        /*08e4*/ 	.word	0x00000009
        /*08e8*/ 	.word	0x00031c30
        /*08ec*/ 	.short	0x010a
        /*08ee*/ 	.byte	0x3f
	.zero		1


	//   ....[55]....
        /*08f0*/ 	.word	0x00011bd0
        /*08f4*/ 	.word	0x00000008
        /*08f8*/ 	.word	0x00031c50
        /*08fc*/ 	.short	0x010a
        /*08fe*/ 	.byte	0x3f
	.zero		1


	//   ....[56]....
        /*0900*/ 	.word	0x00011c30
        /*0904*/ 	.word	0x00000005
        /*0908*/ 	.word	0x00031c50
        /*090c*/ 	.short	0x010a
        /*090e*/ 	.byte	0x3f
	.zero		1


	//   ....[57]....
        /*0910*/ 	.word	0x00011dd0
        /*0914*/ 	.word	0x00000000
        /*0918*/ 	.word	0x00031c40
        /*091c*/ 	.short	0x010a
        /*091e*/ 	.byte	0x3f
	.zero		1


	//   ....[58]....
        /*0920*/ 	.word	0x00012660
        /*0924*/ 	.word	0x00000016
        /*0928*/ 	.word	0x00031c20
        /*092c*/ 	.short	0x010a
        /*092e*/ 	.byte	0x3f
	.zero		1


	//   ....[59]....
        /*0930*/ 	.word	0x000126b0
        /*0934*/ 	.word	0x00000003
        /*0938*/ 	.word	0x00031c40
        /*093c*/ 	.short	0x010a
        /*093e*/ 	.byte	0x3f
	.zero		1


	//   ....[60]....
        /*0940*/ 	.word	0x00012700
        /*0944*/ 	.word	0x00000003
        /*0948*/ 	.word	0x00000060
        /*094c*/ 	.short	0x010a
        /*094e*/ 	.byte	0x3f
	.zero		1


	//   ....[61]....
        /*0950*/ 	.word	0x00012750
        /*0954*/ 	.word	0x00000003
        /*0958*/ 	.word	0x00031c40
        /*095c*/ 	.short	0x010a
        /*095e*/ 	.byte	0x3f
	.zero		1


	//   ....[62]....
        /*0960*/ 	.word	0x000127a0
        /*0964*/ 	.word	0x0000000c
        /*0968*/ 	.word	0x00000060
        /*096c*/ 	.short	0x010a
        /*096e*/ 	.byte	0x3f
	.zero		1


	//   ....[63]....
        /*0970*/ 	.word	0x000127f0
        /*0974*/ 	.word	0x00000002
        /*0978*/ 	.word	0x00031c40
        /*097c*/ 	.short	0x010a
        /*097e*/ 	.byte	0x3f
	.zero		1


	//   ....[64]....
        /*0980*/ 	.word	0x00012840
        /*0984*/ 	.word	0x00000008
        /*0988*/ 	.word	0x00000060
        /*098c*/ 	.short	0x010a
        /*098e*/ 	.byte	0x3f
	.zero		1


	//   ....[65]....
        /*0990*/ 	.word	0x00012890
        /*0994*/ 	.word	0x00000003
        /*0998*/ 	.word	0x00031c60
        /*099c*/ 	.short	0x010a
        /*099e*/ 	.byte	0x3f
	.zero		1


	//   ....[66]....
        /*09a0*/ 	.word	0x00013210
        /*09a4*/ 	.word	0x00000009
        /*09a8*/ 	.word	0x00031c20
        /*09ac*/ 	.short	0x010a
        /*09ae*/ 	.byte	0x3f
	.zero		1


	//   ....[67]....
        /*09b0*/ 	.word	0x000133b0
        /*09b4*/ 	.word	0x00000005
        /*09b8*/ 	.word	0x00000000
        /*09bc*/ 	.short	0x010a
        /*09be*/ 	.byte	0x3f
	.zero		1


	//   ....[68]....
        /*09c0*/ 	.word	0x00013400
        /*09c4*/ 	.word	0x00000003
        /*09c8*/ 	.word	0x00000000
        /*09cc*/ 	.short	0x010a
        /*09ce*/ 	.byte	0x3f
	.zero		1


	//   ....[69]....
        /*09d0*/ 	.word	0x00013450
        /*09d4*/ 	.word	0x00000017
        /*09d8*/ 	.word	0x00000000
        /*09dc*/ 	.short	0x010a
        /*09de*/ 	.byte	0x3f
	.zero		1


	//----- nvinfo : EIATTR_NUM_MBARRIERS
	.align		4
.L_1269:
        /*09e0*/ 	.byte	0x03, 0x38
        /*09e2*/ 	.short	0x0016


	//----- nvinfo : EIATTR_EXIT_INSTR_OFFSETS
	.align		4
        /*09e4*/ 	.byte	0x04, 0x1c
        /*09e6*/ 	.short	(.L_1271 - .L_1270)


	//   ....[0]....
.L_1270:
        /*09e8*/ 	.word	0x00000a70


	//   ....[1]....
        /*09ec*/ 	.word	0x0000bbf0


	//   ....[2]....
        /*09f0*/ 	.word	0x00011aa0


	//----- nvinfo : EIATTR_MAX_THREADS
	.align		4
.L_1271:
        /*09f4*/ 	.byte	0x04, 0x05
        /*09f6*/ 	.short	(.L_1273 - .L_1272)
.L_1272:
        /*09f8*/ 	.word	0x00000200
        /*09fc*/ 	.word	0x00000001
        /*0a00*/ 	.word	0x00000001


	//----- nvinfo : EIATTR_CRS_STACK_SIZE
	.align		4
.L_1273:
        /*0a04*/ 	.byte	0x04, 0x1e
        /*0a06*/ 	.short	(.L_1275 - .L_1274)
.L_1274:
        /*0a08*/ 	.word	0x00000000


	//----- nvinfo : EIATTR_CBANK_PARAM_SIZE
	.align		4
.L_1275:
        /*0a0c*/ 	.byte	0x03, 0x19
        /*0a0e*/ 	.short	0x0af0


	//----- nvinfo : EIATTR_PARAM_CBANK
	.align		4
        /*0a10*/ 	.byte	0x04, 0x0a
        /*0a12*/ 	.short	(.L_1277 - .L_1276)
	.align		4
.L_1276:
        /*0a14*/ 	.word	index@(.nv.constant0._ZN7cutlass13device_kernelIN5flash11enable_sm90INS1_16FlashAttnFwdSm90INS1_25CollectiveMainloopFwdSm90ILi2EN4cute5tupleIJNS5_1CILi1EEES8_S8_EEENS6_IJNS7_ILi192EEENS7_ILi144EEENS7_ILi96EEEEEELi96ENS_10bfloat16_tEfNS_4arch4Sm90ELb0ELb0ELb1ELb1ELb0ELb0ELb0ELb0ELb1ELb1ELb0ELb0EEENS1_21CollectiveEpilogueFwdINS6_IJSA_SC_SB_EEES9_SE_SG_Li384ELb1ELb1ELb0ELb0EEENS1_36VarlenDynamicPersistentTileSchedulerILi192ELi144ELi384ELi128ELb0ELb1ELb1ELb0ELb1ELb1EEEEEEEEEvNT_6ParamsE)
        /*0a18*/ 	.short	0x0210
        /*0a1a*/ 	.short	0x0af0


	//----- nvinfo : EIATTR_SW_WAR
	.align		4
.L_1277:
        /*0a1c*/ 	.byte	0x04, 0x36
        /*0a1e*/ 	.short	(.L_1279 - .L_1278)
.L_1278:
        /*0a20*/ 	.word	0x00000008
.L_1279:


//--------------------- .nv.info._ZN7cutlass13device_kernelIN5flash11enable_sm90INS1_16FlashAttnFwdSm90INS1_25CollectiveMainloopFwdSm90ILi2EN4cute5tupleIJNS5_1CILi1EEES8_S8_EEENS6_IJNS7_ILi192EEENS7_ILi144EEENS7_ILi96EEEEEELi96ENS_10bfloat16_tEfNS_4arch4Sm90ELb0ELb0ELb1ELb1ELb0ELb1ELb0ELb0ELb1ELb1ELb0ELb0EEENS1_21CollectiveEpilogueFwdINS6_IJSA_SC_SB_EEES9_SE_SG_Li384ELb1ELb1ELb0ELb0EEENS1_36VarlenDynamicPersistentTileSchedulerILi192ELi144ELi384ELi128ELb0ELb1ELb1ELb0ELb1ELb1EEEEEEEEEvNT_6ParamsE --------------------------
	.section	.nv.info._ZN7cutlass13device_kernelIN5flash11enable_sm90INS1_16FlashAttnFwdSm90INS1_25CollectiveMainloopFwdSm90ILi2EN4cute5tupleIJNS5_1CILi1EEES8_S8_EEENS6_IJNS7_ILi192EEENS7_ILi144EEENS7_ILi96EEEEEELi96ENS_10bfloat16_tEfNS_4arch4Sm90ELb0ELb0ELb1ELb1ELb0ELb1ELb0ELb0ELb1ELb1ELb0ELb0EEENS1_21CollectiveEpilogueFwdINS6_IJSA_SC_SB_EEES9_SE_SG_Li384ELb1ELb1ELb0ELb0EEENS1_36VarlenDynamicPersistentTileSchedulerILi192ELi144ELi384ELi128ELb0ELb1ELb1ELb0ELb1ELb1EEEEEEEEEvNT_6ParamsE,"",@"SHT_CUDA_INFO"
	.sectionflags	@""
	.align	4


	//----- nvinfo : EIATTR_CUDA_API_VERSION
	.align		4
        /*0000*/ 	.byte	0x04, 0x37
        /*0002*/ 	.short	(.L_1281 - .L_1280)
.L_1280:
        /*0004*/ 	.word	0x00000082


	//----- nvinfo : EIATTR_KPARAM_INFO
	.align		4
.L_1281:
        /*0008*/ 	.byte	0x04, 0x17
        /*000a*/ 	.short	(.L_1283 - .L_1282)
.L_1282:
        /*000c*/ 	.word	0x00000000
        /*0010*/ 	.short	0x0000
        /*0012*/ 	.short	0x0070
        /*0014*/ 	.byte	0x00, 0xf0, 0x01, 0x2a


	//----- nvinfo : EIATTR_SPARSE_MMA_MASK
	.align		4
.L_1283:
        /*0018*/ 	.byte	0x03, 0x50
        /*001a*/ 	.short	0x0000


	//----- nvinfo : EIATTR_MAXREG_COUNT
	.align		4
        /*001c*/ 	.byte	0x03, 0x1b
        /*001e*/ 	.short	0x0080


	//----- nvinfo : EIATTR_NUM_BARRIERS
	.align		4
        /*0020*/ 	.byte	0x02, 0x4c
        /*0022*/ 	.byte	0x10
	.zero		1


	//----- nvinfo : EIATTR_EXTERNS
	.align		4
        /*0024*/ 	.byte	0x04, 0x0f
        /*0026*/ 	.short	(.L_1285 - .L_1284)


	//   ....[0]....
	.align		4
.L_1284:
        /*0028*/ 	.word	index@(__assertfail)


	//----- nvinfo : EIATTR_ANNOTATIONS
	.align		4
.L_1285:
        /*002c*/ 	.byte	0x04, 0x55
        /*002e*/ 	.short	(.L_1287 - .L_1286)


	//   ....[0]....
.L_1286:
        /* <DEDUP_REMOVED lines=133> */


	//----- nvinfo : EIATTR_MERCURY_ISA_VERSION
	.align		4
.L_1287:
        /*0868*/ 	.byte	0x03, 0x5f
        /*086a*/ 	.short	0x0101


	//----- nvinfo : EIATTR_UNUSED_LOAD_BYTE_OFFSET
	.align		4
        /*086c*/ 	.byte	0x04, 0x44
        /*086e*/ 	.short	(.L_1289 - .L_1288)


	//   ....[0]....
.L_1288:
        /*0870*/ 	.word	0x00000ad0
        /*0874*/ 	.word	0x0000fff0


	//   ....[1]....
        /*0878*/ 	.word	0x00015ea0
        /*087c*/ 	.word	0x0000fff0


	//----- nvinfo : EIATTR_INT_WARP_WIDE_INSTR_OFFSETS
	.align		4
.L_1289:
        /*0880*/ 	.byte	0x04, 0x31
        /*0882*/ 	.short	(.L_1291 - .L_1290)


	//   ....[0]....
.L_1290:
        /*0884*/ 	.word	0x00000180


	//   ....[1]....
        /*0888*/ 	.word	0x00000220


	//   ....[2]....
        /*088c*/ 	.word	0x00000290


	//   ....[3]....
        /*0890*/ 	.word	0x0001a1f0


	//   ....[4]....
        /*0894*/ 	.word	0x0001a280


	//   ....[5]....
        /*0898*/ 	.word	0x0001ddf0


	//   ....[6]....
        /*089c*/ 	.word	0x0001de80


	//----- nvinfo : EIATTR_COOP_GROUP_MASK_REGIDS
	.align		4
.L_1291:
        /*08a0*/ 	.byte	0x04, 0x29
        /*08a2*/ 	.short	(.L_1293 - .L_1292)


	//   ....[0]....
.L_1292:
        /*08a4*/ 	.word	0xffffffff


	//   ....[1]....
        /*08a8*/ 	.word	0xffffffff


	//   ....[2]....
        /*08ac*/ 	.word	0xffffffff


	//   ....[3]....
        /*08b0*/ 	.word	0xffffffff


	//   ....[4]....
        /*08b4*/ 	.word	0xffffffff


	//   ....[5]....
        /*08b8*/ 	.word	0xffffffff


	//   ....[6]....
        /*08bc*/ 	.word	0xffffffff


	//   ....[7]....
        /*08c0*/ 	.word	0xffffffff


	//   ....[8]....
        /*08c4*/ 	.word	0xffffffff


	//   ....[9]....
        /*08c8*/ 	.word	0xffffffff


	//   ....[10]....
        /*08cc*/ 	.word	0xffffffff


	//   ....[11]....
        /*08d0*/ 	.word	0xffffffff


	//   ....[12]....
        /*08d4*/ 	.word	0xffffffff


	//   ....[13]....
        /*08d8*/ 	.word	0xffffffff


	//   ....[14]....
        /*08dc*/ 	.word	0xffffffff


	//   ....[15]....
        /*08e0*/ 	.word	0xffffffff


	//   ....[16]....
        /*08e4*/ 	.word	0xffffffff


	//   ....[17]....
        /*08e8*/ 	.word	0xffffffff


	//   ....[18]....
        /*08ec*/ 	.word	0xffffffff


	//   ....[19]....
        /*08f0*/ 	.word	0xffffffff


	//   ....[20]....
        /*08f4*/ 	.word	0xffffffff


	//   ....[21]....
        /*08f8*/ 	.word	0xffffffff


	//   ....[22]....
        /*08fc*/ 	.word	0xffffffff


	//   ....[23]....
        /*0900*/ 	.word	0xffffffff


	//   ....[24]....
        /*0904*/ 	.word	0xffffffff


	//   ....[25]....
        /*0908*/ 	.word	0xffffffff


	//   ....[26]....
        /*090c*/ 	.word	0xffffffff


	//   ....[27]....
        /*0910*/ 	.word	0xffffffff


	//   ....[28]....
        /*0914*/ 	.word	0xffffffff


	//   ....[29]....
        /*0918*/ 	.word	0xffffffff


	//   ....[30]....
        /*091c*/ 	.word	0xffffffff


	//   ....[31]....
        /*0920*/ 	.word	0xffffffff


	//   ....[32]....
        /*0924*/ 	.word	0xffffffff


	//   ....[33]....
        /*0928*/ 	.word	0xffffffff


	//   ....[34]....
        /*092c*/ 	.word	0xffffffff


	//   ....[35]....
        /*0930*/ 	.word	0xffffffff


	//   ....[36]....
        /*0934*/ 	.word	0xffffffff


	//   ....[37]....
        /*0938*/ 	.word	0xffffffff


	//   ....[38]....
        /*093c*/ 	.word	0xffffffff


	//   ....[39]....
        /*0940*/ 	.word	0xffffffff


	//   ....[40]....
        /*0944*/ 	.word	0xffffffff


	//   ....[41]....
        /*0948*/ 	.word	0xffffffff


	//   ....[42]....
        /*094c*/ 	.word	0xffffffff


	//   ....[43]....
        /*0950*/ 	.word	0xffffffff


	//   ....[44]....
        /*0954*/ 	.word	0xffffffff


	//   ....[45]....
        /*0958*/ 	.word	0xffffffff


	//   ....[46]....
        /*095c*/ 	.word	0xffffffff


	//   ....[47]....
        /*0960*/ 	.word	0xffffffff


	//   ....[48]....
        /*0964*/ 	.word	0xffffffff


	//   ....[49]....
        /*0968*/ 	.word	0xffffffff


	//   ....[50]....
        /*096c*/ 	.word	0xffffffff


	//   ....[51]....
        /*0970*/ 	.word	0xffffffff


	//   ....[52]....
        /*0974*/ 	.word	0xffffffff


	//   ....[53]....
        /*0978*/ 	.word	0xffffffff


	//   ....[54]....
        /*097c*/ 	.word	0xffffffff


	//   ....[55]....
        /*0980*/ 	.word	0xffffffff


	//   ....[56]....
        /*0984*/ 	.word	0xffffffff


	//   ....[57]....
        /*0988*/ 	.word	0xffffffff


	//   ....[58]....
        /*098c*/ 	.word	0xffffffff


	//   ....[59]....
        /*0990*/ 	.word	0xffffffff


	//   ....[60]....
        /*0994*/ 	.word	0xffffffff


	//   ....[61]....
        /*0998*/ 	.word	0xffffffff


	//   ....[62]....
        /*099c*/ 	.word	0xffffffff


	//   ....[63]....
        /*09a0*/ 	.word	0xffffffff


	//   ....[64]....
        /*09a4*/ 	.word	0xffffffff


	//   ....[65]....
        /*09a8*/ 	.word	0xffffffff


	//   ....[66]....
        /*09ac*/ 	.word	0xffffffff


	//   ....[67]....
        /*09b0*/ 	.word	0xffffffff


	//   ....[68]....
        /*09b4*/ 	.word	0xffffffff


	//   ....[69]....
        /*09b8*/ 	.word	0xffffffff


	//   ....[70]....
        /*09bc*/ 	.word	0xffffffff


	//   ....[71]....
        /*09c0*/ 	.word	0xffffffff


	//   ....[72]....
        /*09c4*/ 	.word	0xffffffff


	//   ....[73]....
        /*09c8*/ 	.word	0xffffffff


	//   ....[74]....
        /*09cc*/ 	.word	0xffffffff


	//   ....[75]....
        /*09d0*/ 	.word	0xffffffff


	//   ....[76]....
        /*09d4*/ 	.word	0xffffffff


	//   ....[77]....
        /*09d8*/ 	.word	0xffffffff


	//   ....[78]....
        /*09dc*/ 	.word	0xffffffff


	//   ....[79]....
        /*09e0*/ 	.word	0xffffffff


	//   ....[80]....
        /*09e4*/ 	.word	0xffffffff


	//   ....[81]....
        /*09e8*/ 	.word	0xffffffff


	//   ....[82]....
        /*09ec*/ 	.word	0xffffffff


	//   ....[83]....
        /*09f0*/ 	.word	0xffffffff


	//   ....[84]....
        /*09f4*/ 	.word	0xffffffff


	//   ....[85]....
        /*09f8*/ 	.word	0xffffffff


	//   ....[86]....
        /*09fc*/ 	.word	0xffffffff


	//   ....[87]....
        /*0a00*/ 	.word	0xffffffff


	//   ....[88]....
        /*0a04*/ 	.word	0xffffffff


	//   ....[89]....
        /*0a08*/ 	.word	0xffffffff


	//   ....[90]....
        /*0a0c*/ 	.word	0x0500000f


	//   ....[91]....
        /*0a10*/ 	.word	0x0500000f


	//   ....[92]....
        /*0a14*/ 	.word	0x0500000f


	//   ....[93]....
        /*0a18*/ 	.word	0x0500000f


	//   ....[94]....
        /*0a1c*/ 	.word	0x0500000f


	//   ....[95]....
        /*0a20*/ 	.word	0x0500000f


	//   ....[96]....
        /*0a24*/ 	.word	0x0500000f


	//   ....[97]....
        /*0a28*/ 	.word	0x0500000f


	//   ....[98]....
        /*0a2c*/ 	.word	0x0500000f


	//   ....[99]....
        /*0a30*/ 	.word	0x0500000f


	//   ....[100]....
        /*0a34*/ 	.word	0x0500000f


	//   ....[101]....
        /*0a38*/ 	.word	0x0500000f


	//   ....[102]....
        /*0a3c*/ 	.word	0x0500000f


	//   ....[103]....
        /*0a40*/ 	.word	0x0500000f


	//   ....[104]....
        /*0a44*/ 	.word	0x0500000f


	//   ....[105]....
        /*0a48*/ 	.word	0x0500000f


	//   ....[106]....
        /*0a4c*/ 	.word	0x0500000f


	//   ....[107]....
        /*0a50*/ 	.word	0x0500000f


	//   ....[108]....
        /*0a54*/ 	.word	0x0500000f


	//   ....[109]....
        /*0a58*/ 	.word	0x0500000f


	//   ....[110]....
        /*0a5c*/ 	.word	0x0500000f


	//   ....[111]....
        /*0a60*/ 	.word	0x0500000f


	//   ....[112]....
        /*0a64*/ 	.word	0x0500000f


	//   ....[113]....
        /*0a68*/ 	.word	0x0500000f


	//   ....[114]....
        /*0a6c*/ 	.word	0x0500000f


	//   ....[115]....
        /*0a70*/ 	.word	0x0500000f


	//   ....[116]....
        /*0a74*/ 	.word	0x0500000f


	//   ....[117]....
        /*0a78*/ 	.word	0x0500000f


	//   ....[118]....
        /*0a7c*/ 	.word	0x0500000f


	//   ....[119]....
        /*0a80*/ 	.word	0x0500000f


	//   ....[120]....
        /*0a84*/ 	.word	0x0500000f


	//   ....[121]....
        /*0a88*/ 	.word	0x0500000f


	//   ....[122]....
        /*0a8c*/ 	.word	0x0500000f


	//   ....[123]....
        /*0a90*/ 	.word	0x0500000f


	//   ....[124]....
        /*0a94*/ 	.word	0x0500000f


	//   ....[125]....
        /*0a98*/ 	.word	0x0500000f


	//   ....[126]....
        /*0a9c*/ 	.word	0x0500000f


	//   ....[127]....
        /*0aa0*/ 	.word	0x0500000f


	//   ....[128]....
        /*0aa4*/ 	.word	0x0500000f


	//   ....[129]....
        /*0aa8*/ 	.word	0x0500000f


	//   ....[130]....
        /*0aac*/ 	.word	0x0500000f


	//   ....[131]....
        /*0ab0*/ 	.word	0x0500000f


	//   ....[132]....
        /*0ab4*/ 	.word	0x0500000f


	//   ....[133]....
        /*0ab8*/ 	.word	0x0500000f


	//   ....[134]....
        /*0abc*/ 	.word	0x0500000f


	//----- nvinfo : EIATTR_COOP_GROUP_INSTR_OFFSETS
	.align		4
.L_1293:
        /*0ac0*/ 	.byte	0x04, 0x28
        /*0ac2*/ 	.short	(.L_1295 - .L_1294)


	//   ....[0]....
.L_1294:
        /*0ac4*/ 	.word	0x00000060


	//   ....[1]....
        /*0ac8*/ 	.word	0x00000190


	//   ....[2]....
        /*0acc*/ 	.word	0x00000240


	//   ....[3]....
        /*0ad0*/ 	.word	0x00000400


	//   ....[4]....
        /*0ad4*/ 	.word	0x00000560


	//   ....[5]....
        /*0ad8*/ 	.word	0x00000680


	//   ....[6]....
        /*0adc*/ 	.word	0x000007e0


	//   ....[7]....
        /*0ae0*/ 	.word	0x000071a0


	//   ....[8]....
        /*0ae4*/ 	.word	0x00007770


	//   ....[9]....
        /*0ae8*/ 	.word	0x00007780


	//   ....[10]....
        /*0aec*/ 	.word	0x00007790


	//   ....[11]....
        /*0af0*/ 	.word	0x000077a0


	//   ....[12]....
        /*0af4*/ 	.word	0x000094c0


	//   ....[13]....
        /*0af8*/ 	.word	0x000094d0


	//   ....[14]....
        /*0afc*/ 	.word	0x000094e0


	//   ....[15]....
        /*0b00*/ 	.word	0x000094f0


	//   ....[16]....
        /*0b04*/ 	.word	0x0000e370


	//   ....[17]....
        /*0b08*/ 	.word	0x0000e390


	//   ....[18]....
        /*0b0c*/ 	.word	0x0000e7f0


	//   ....[19]....
        /*0b10*/ 	.word	0x0000e830


	//   ....[20]....
        /*0b14*/ 	.word	0x0000fb60


	//   ....[21]....
        /*0b18*/ 	.word	0x00012d20


	//   ....[22]....
        /*0b1c*/ 	.word	0x00012d80


	//   ....[23]....
        /*0b20*/ 	.word	0x00013780


	//   ....[24]....
        /*0b24*/ 	.word	0x000137a0


	//   ....[25]....
        /*0b28*/ 	.word	0x00015080


	//   ....[26]....
        /*0b2c*/ 	.word	0x000157e0


	//   ....[27]....
        /*0b30*/ 	.word	0x00015810


	//   ....[28]....
        /*0b34*/ 	.word	0x00015850


	//   ....[29]....
        /*0b38*/ 	.word	0x00015860


	//   ....[30]....
        /*0b3c*/ 	.word	0x00016900


	//   ....[31]....
        /*0b40*/ 	.word	0x00016920


	//   ....[32]....
        /*0b44*/ 	.word	0x00016960


	//   ....[33]....
        /*0b48*/ 	.word	0x00016980


	//   ....[34]....
        /*0b4c*/ 	.word	0x00016dd0


	//   ....[35]....
        /*0b50*/ 	.word	0x00016df0


	//   ....[36]....
        /*0b54*/ 	.word	0x00016ef0


	//   ....[37]....
        /*0b58*/ 	.word	0x00016f10


	//   ....[38]....
        /*0b5c*/ 	.word	0x00017760


	//   ....[39]....
        /*0b60*/ 	.word	0x00017770


	//   ....[40]....
        /*0b64*/ 	.word	0x000178d0


	//   ....[41]....
        /*0b68*/ 	.word	0x000178e0


	//   ....[42]....
        /*0b6c*/ 	.word	0x00017a80


	//   ....[43]....
        /*0b70*/ 	.word	0x00017c70


	//   ....[44]....
        /*0b74*/ 	.word	0x00017ca0


	//   ....[45]....
        /*0b78*/ 	.word	0x00017cd0


	//   ....[46]....
        /*0b7c*/ 	.word	0x00017d00


	//   ....[47]....
        /*0b80*/ 	.word	0x00017d30


	//   ....[48]....
        /*0b84*/ 	.word	0x00017d60


	//   ....[49]....
        /*0b88*/ 	.word	0x00017ed0


	//   ....[50]....
        /*0b8c*/ 	.word	0x00017f00


	//   ....[51]....
        /*0b90*/ 	.word	0x00017f30


	//   ....[52]....
        /*0b94*/ 	.word	0x00017f60


	//   ....[53]....
        /*0b98*/ 	.word	0x00017f90


	//   ....[54]....
        /*0b9c*/ 	.word	0x00017fc0


	//   ....[55]....
        /*0ba0*/ 	.word	0x00018050


	//   ....[56]....
        /*0ba4*/ 	.word	0x00018080


	//   ....[57]....
        /*0ba8*/ 	.word	0x00018100


	//   ....[58]....
        /*0bac*/ 	.word	0x00018d70


	//   ....[59]....
        /*0bb0*/ 	.word	0x0001a7b0


	//   ....[60]....
        /*0bb4*/ 	.word	0x0001b4b0


	//   ....[61]....
        /*0bb8*/ 	.word	0x0001b4c0


	//   ....[62]....
        /*0bbc*/ 	.word	0x0001b5b0


	//   ....[63]....
        /*0bc0*/ 	.word	0x0001b5c0


	//   ....[64]....
        /*0bc4*/ 	.word	0x0001b670


	//   ....[65]....
        /*0bc8*/ 	.word	0x0001b680


	//   ....[66]....
        /*0bcc*/ 	.word	0x0001b690


	//   ....[67]....
        /*0bd0*/ 	.word	0x0001b6a0


	//   ....[68]....
        /*0bd4*/ 	.word	0x0001b770


	//   ....[69]....
        /*0bd8*/ 	.word	0x0001b7b0


	//   ....[70]....
        /*0bdc*/ 	.word	0x0001b7c0


	//   ....[71]....
        /*0be0*/ 	.word	0x0001b7e0


	//   ....[72]....
        /*0be4*/ 	.word	0x0001e570


	//   ....[73]....
        /*0be8*/ 	.word	0x0001e590


	//   ....[74]....
        /*0bec*/ 	.word	0x0001e5d0


	//   ....[75]....
        /*0bf0*/ 	.word	0x0001e600


	//   ....[76]....
        /*0bf4*/ 	.word	0x0001e630


	//   ....[77]....
        /*0bf8*/ 	.word	0x0001e660


	//   ....[78]....
        /*0bfc*/ 	.word	0x0001e690


	//   ....[79]....
        /*0c00*/ 	.word	0x0001e6c0


	//   ....[80]....
        /*0c04*/ 	.word	0x0001e840


	//   ....[81]....
        /*0c08*/ 	.word	0x0001e880


	//   ....[82]....
        /*0c0c*/ 	.word	0x0001e8b0


	//   ....[83]....
        /*0c10*/ 	.word	0x0001e8e0


	//   ....[84]....
        /*0c14*/ 	.word	0x0001e910


	//   ....[85]....
        /*0c18*/ 	.word	0x0001e940


	//   ....[86]....
        /*0c1c*/ 	.word	0x0001ea00


	//   ....[87]....
        /*0c20*/ 	.word	0x0001ea20


	//   ....[88]....
        /*0c24*/ 	.word	0x0001ea90


	//   ....[89]....
        /*0c28*/ 	.word	0x0001eef0


	//   ....[90]....
        /*0c2c*/ 	.word	0x0001f350


	//   ....[91]....
        /*0c30*/ 	.word	0x0001f400


	//   ....[92]....
        /*0c34*/ 	.word	0x0001f490


	//   ....[93]....
        /*0c38*/ 	.word	0x0001f4e0


	//   ....[94]....
        /*0c3c*/ 	.word	0x0001f530


	//   ....[95]....
        /*0c40*/ 	.word	0x0001f620


	//   ....[96]....
        /*0c44*/ 	.word	0x0001f6b0


	//   ....[97]....
        /*0c48*/ 	.word	0x0001f710


	//   ....[98]....
        /*0c4c*/ 	.word	0x0001f770


	//   ....[99]....
        /*0c50*/ 	.word	0x0001f980


	//   ....[100]....
        /*0c54*/ 	.word	0x0001f9d0


	//   ....[101]....
        /*0c58*/ 	.word	0x0001fa60


	//   ....[102]....
        /*0c5c*/ 	.word	0x0001faf0


	//   ....[103]....
        /*0c60*/ 	.word	0x0001fbb0


	//   ....[104]....
        /*0c64*/ 	.word	0x0001fea0


	//   ....[105]....
        /*0c68*/ 	.word	0x00020050


	//   ....[106]....
        /*0c6c*/ 	.word	0x000200a0


	//   ....[107]....
        /*0c70*/ 	.word	0x00020110


	//   ....[108]....
        /*0c74*/ 	.word	0x00020210


	//   ....[109]....
        /*0c78*/ 	.word	0x00020280


	//   ....[110]....
        /*0c7c*/ 	.word	0x00020380


	//   ....[111]....
        /*0c80*/ 	.word	0x00020400


	//   ....[112]....
        /*0c84*/ 	.word	0x00020480


	//   ....[113]....
        /*0c88*/ 	.word	0x00020580


	//   ....[114]....
        /*0c8c*/ 	.word	0x00020680


	//   ....[115]....
        /*0c90*/ 	.word	0x000206e0


	//   ....[116]....
        /*0c94*/ 	.word	0x000207c0


	//   ....[117]....
        /*0c98*/ 	.word	0x00020ae0


	//   ....[118]....
        /*0c9c*/ 	.word	0x00020b90


	//   ....[119]....
        /*0ca0*/ 	.word	0x00020c90


	//   ....[120]....
        /*0ca4*/ 	.word	0x00020d10


	//   ....[121]....
        /*0ca8*/ 	.word	0x00020d80


	//   ....[122]....
        /*0cac*/ 	.word	0x00020df0


	//   ....[123]....
        /*0cb0*/ 	.word	0x00020e60


	//   ....[124]....
        /*0cb4*/ 	.word	0x00020ee0


	//   ....[125]....
        /*0cb8*/ 	.word	0x00020f70


	//   ....[126]....
        /*0cbc*/ 	.word	0x00021020


	//   ....[127]....
        /*0cc0*/ 	.word	0x00021090


	//   ....[128]....
        /*0cc4*/ 	.word	0x00021100


	//   ....[129]....
        /*0cc8*/ 	.word	0x00021170


	//   ....[130]....
        /*0ccc*/ 	.word	0x000211f0


	//   ....[131]....
        /*0cd0*/ 	.word	0x00021260


	//   ....[132]....
        /*0cd4*/ 	.word	0x00021300


	//   ....[133]....
        /*0cd8*/ 	.word	0x00021390


	//   ....[134]....
        /*0cdc*/ 	.word	0x000214b0


	//----- nvinfo : EIATTR_REG_RECONFIG
	.align		4
.L_1295:
        /*0ce0*/ 	.byte	0x01, 0x54
	.zero		2


	//----- nvinfo : EIATTR_SYSCALL_OFFSETS
	.align		4
        /*0ce4*/ 	.byte	0x04, 0x46
        /*0ce6*/ 	.short	(.L_1297 - .L_1296)


	//   ....[0]....
.L_1296:
        /*0ce8*/ 	.word	0x00001c80


	//   ....[1]....
        /*0cec*/ 	.word	0x00001dd0


	//   ....[2]....
        /*0cf0*/ 	.word	0x00007370


	//   ....[3]....
        /*0cf4*/ 	.word	0x000076f0


	//   ....[4]....
        /*0cf8*/ 	.word	0x0001a3e0


	//   ....[5]....
        /*0cfc*/ 	.word	0x0001a530


	//   ....[6]....
        /*0d00*/ 	.word	0x0001a630


	//   ....[7]....
        /*0d04*/ 	.word	0x0001af40


	//----- nvinfo : EIATTR_MBARRIER_INSTR_OFFSETS
	.align		4
.L_1297:
        /*0d08*/ 	.byte	0x04, 0x39
        /*0d0a*/ 	.short	(.L_1299 - .L_1298)


	//   ....[0]....
.L_1298:
        /*0d0c*/ 	.word	0x000002b0
        /*0d10*/ 	.word	0x000000ff
        /*0d14*/ 	.word	0x00031c00
        /*0d18*/ 	.short	0x0100
        /*0d1a*/ 	.byte	0x08
	.zero		1


	//   ....[1]....
        /*0d1c*/ 	.word	0x000002c0
        /*0d20*/ 	.word	0x000000ff
        /*0d24*/ 	.word	0x00031c20
        /*0d28*/ 	.short	0x0100
        /*0d2a*/ 	.byte	0x08
	.zero		1


	//   ....[2]....
        /*0d2c*/ 	.word	0x000003b0
        /*0d30*/ 	.word	0x000000ff
        /*0d34*/ 	.word	0x00031c30
        /*0d38*/ 	.short	0x0100
        /*0d3a*/ 	.byte	0x08
	.zero		1


	//   ....[3]....
        /*0d3c*/ 	.word	0x000003c0
        /*0d40*/ 	.word	0x000000ff
        /*0d44*/ 	.word	0x00031c40
        /*0d48*/ 	.short	0x0100
        /*0d4a*/ 	.byte	0x08
	.zero		1


	//   ....[4]....
        /*0d4c*/ 	.word	0x000003d0
        /*0d50*/ 	.word	0x000000ff
        /*0d54*/ 	.word	0x00031c38
        /*0d58*/ 	.short	0x0100
        /*0d5a*/ 	.byte	0x08
	.zero		1


	//   ....[5]....
        /*0d5c*/ 	.word	0x000003e0
        /*0d60*/ 	.word	0x000000ff
        /*0d64*/ 	.word	0x00031c48
        /*0d68*/ 	.short	0x0100
        /*0d6a*/ 	.byte	0x08
	.zero		1


	//   ....[6]....
        /*0d6c*/ 	.word	0x00000510
        /*0d70*/ 	.word	0x000000ff
        /*0d74*/ 	.word	0x00031c50
        /*0d78*/ 	.short	0x0100
        /*0d7a*/ 	.byte	0x08
	.zero		1


	//   ....[7]....
        /*0d7c*/ 	.word	0x00000520
        /*0d80*/ 	.word	0x000000ff
        /*0d84*/ 	.word	0x00031c60
        /*0d88*/ 	.short	0x0100
        /*0d8a*/ 	.byte	0x08
	.zero		1


	//   ....[8]....
        /*0d8c*/ 	.word	0x00000530
        /*0d90*/ 	.word	0x000000ff
        /*0d94*/ 	.word	0x00031c58
        /*0d98*/ 	.short	0x0100
        /*0d9a*/ 	.byte	0x08
	.zero		1


	//   ....[9]....
        /*0d9c*/ 	.word	0x00000540
        /*0da0*/ 	.word	0x000000ff
        /*0da4*/ 	.word	0x00031c68
        /*0da8*/ 	.short	0x0100
        /*0daa*/ 	.byte	0x08
	.zero		1


	//   ....[10]....
        /*0dac*/ 	.word	0x00000630
        /*0db0*/ 	.word	0x000000ff
        /*0db4*/ 	.word	0x00031c70
        /*0db8*/ 	.short	0x0100
        /*0dba*/ 	.byte	0x06
	.zero		1


	//   ....[11]....
        /*0dbc*/ 	.word	0x00000640
        /*0dc0*/ 	.word	0x000000ff
        /*0dc4*/ 	.word	0x00031c80
        /*0dc8*/ 	.short	0x0100
        /*0dca*/ 	.byte	0x06
	.zero		1


	//   ....[12]....
        /*0dcc*/ 	.word	0x00000650
        /*0dd0*/ 	.word	0x000000ff
        /*0dd4*/ 	.word	0x00031c78
        /*0dd8*/ 	.short	0x0100
        /*0dda*/ 	.byte	0x06
	.zero		1


	//   ....[13]....
        /*0ddc*/ 	.word	0x00000660
        /*0de0*/ 	.word	0x000000ff
        /*0de4*/ 	.word	0x00031c88
        /*0de8*/ 	.short	0x0100
        /*0dea*/ 	.byte	0x06
	.zero		1


	//   ....[14]....
        /*0dec*/ 	.word	0x00000790
        /*0df0*/ 	.word	0x000000ff
        /*0df4*/ 	.word	0x00031c90
        /*0df8*/ 	.short	0x0100
        /*0dfa*/ 	.byte	0x08
	.zero		1


	//   ....[15]....
        /*0dfc*/ 	.word	0x000007a0
        /*0e00*/ 	.word	0x000000ff
        /*0e04*/ 	.word	0x00031ca0
        /*0e08*/ 	.short	0x0100
        /*0e0a*/ 	.byte	0x08
	.zero		1


	//   ....[16]....
        /*0e0c*/ 	.word	0x000007b0
        /*0e10*/ 	.word	0x000000ff
        /*0e14*/ 	.word	0x00031c98
        /*0e18*/ 	.short	0x0100
        /*0e1a*/ 	.byte	0x08
	.zero		1


	//   ....[17]....
        /*0e1c*/ 	.word	0x000007c0
        /*0e20*/ 	.word	0x000000ff
        /*0e24*/ 	.word	0x00031ca8
        /*0e28*/ 	.short	0x0100
        /*0e2a*/ 	.byte	0x08
	.zero		1


	//   ....[18]....
        /*0e2c*/ 	.word	0x000008f0
        /*0e30*/ 	.word	0x000000ff
        /*0e34*/ 	.word	0x00031cb0
        /*0e38*/ 	.short	0x0100
        /*0e3a*/ 	.byte	0x08
	.zero		1


	//   ....[19]....
        /*0e3c*/ 	.word	0x00000900
        /*0e40*/ 	.word	0x000000ff
        /*0e44*/ 	.word	0x00031cc0
        /*0e48*/ 	.short	0x0100
        /*0e4a*/ 	.byte	0x08
	.zero		1


	//   ....[20]....
        /*0e4c*/ 	.word	0x00000910
        /*0e50*/ 	.word	0x000000ff
        /*0e54*/ 	.word	0x00031cb8
        /*0e58*/ 	.short	0x0100
        /*0e5a*/ 	.byte	0x08
	.zero		1


	//   ....[21]....
        /*0e5c*/ 	.word	0x00000920
        /*0e60*/ 	.word	0x000000ff
        /*0e64*/ 	.word	0x00031cc8
        /*0e68*/ 	.short	0x0100
        /*0e6a*/ 	.byte	0x08
	.zero		1


	//   ....[22]....
        /*0e6c*/ 	.word	0x000032c0
        /*0e70*/ 	.word	0x00000014
        /*0e74*/ 	.word	0x00031c90
        /*0e78*/ 	.short	0x010a
        /*0e7a*/ 	.byte	0x3f
	.zero		1


	//   ....[23]....
        /*0e7c*/ 	.word	0x00004dc0
        /*0e80*/ 	.word	0x00000014
        /*0e84*/ 	.word	0x00031c90
        /*0e88*/ 	.short	0x010a
        /*0e8a*/ 	.byte	0x3f
	.zero		1


	//   ....[24]....
        /*0e8c*/ 	.word	0x00006880
        /*0e90*/ 	.word	0x00000014
        /*0e94*/ 	.word	0x00031c90
        /*0e98*/ 	.short	0x010a
        /*0e9a*/ 	.byte	0x3f
	.zero		1


	//   ....[25]....
        /*0e9c*/ 	.word	0x00006af0
        /*0ea0*/ 	.word	0x00000020
        /*0ea4*/ 	.word	0x00000000
        /*0ea8*/ 	.short	0x0101
        /*0eaa*/ 	.byte	0x3f
	.zero		1


	//   ....[26]....
        /*0eac*/ 	.word	0x00006b30
        /*0eb0*/ 	.word	0x00000014
        /*0eb4*/ 	.word	0x00031cb0
        /*0eb8*/ 	.short	0x010a
        /*0eba*/ 	.byte	0x3f
	.zero		1


	//   ....[27]....
        /*0ebc*/ 	.word	0x00006e50
        /*0ec0*/ 	.word	0x00000014
        /*0ec4*/ 	.word	0x00000000
        /*0ec8*/ 	.short	0x0101
        /*0eca*/ 	.byte	0x3f
	.zero		1


	//   ....[28]....
        /*0ecc*/ 	.word	0x00007410
        /*0ed0*/ 	.word	0x00000010
        /*0ed4*/ 	.word	0x00031c00
        /*0ed8*/ 	.short	0x010a
        /*0eda*/ 	.byte	0x3f
	.zero		1


	//   ....[29]....
        /*0edc*/ 	.word	0x00007460
        /*0ee0*/ 	.word	0x00000010
        /*0ee4*/ 	.word	0x00031c00
        /*0ee8*/ 	.short	0x010a
        /*0eea*/ 	.byte	0x3f
	.zero		1


	//   ....[30]....
        /*0eec*/ 	.word	0x00007e90
        /*0ef0*/ 	.word	0x00000010
        /*0ef4*/ 	.word	0x00031c00
        /*0ef8*/ 	.short	0x010a
        /*0efa*/ 	.byte	0x3f
	.zero		1


	//   ....[31]....
        /*0efc*/ 	.word	0x00009990
        /*0f00*/ 	.word	0x00000010
        /*0f04*/ 	.word	0x00031c00
        /*0f08*/ 	.short	0x010a
        /*0f0a*/ 	.byte	0x3f
	.zero		1


	//   ....[32]....
        /*0f0c*/ 	.word	0x0000b1f0
        /*0f10*/ 	.word	0x00000000
        /*0f14*/ 	.word	0x00031c30
        /*0f18*/ 	.short	0x010a
        /*0f1a*/ 	.byte	0x3f
	.zero		1


	//   ....[33]....
        /*0f1c*/ 	.word	0x0000b2c0
        /*0f20*/ 	.word	0x00000000
        /*0f24*/ 	.word	0x00031c30
        /*0f28*/ 	.short	0x010a
        /*0f2a*/ 	.byte	0x3f
	.zero		1


	//   ....[34]....
        /*0f2c*/ 	.word	0x0000ed20
        /*0f30*/ 	.word	0x00000000
        /*0f34*/ 	.word	0x00000000
        /*0f38*/ 	.short	0x0101
        /*0f3a*/ 	.byte	0x3f
	.zero		1


	//   ....[35]....
        /*0f3c*/ 	.word	0x0000fe40
        /*0f40*/ 	.word	0x0000000e
        /*0f44*/ 	.word	0x00031c30
        /*0f48*/ 	.short	0x010a
        /*0f4a*/ 	.byte	0x3f
	.zero		1


	//   ....[36]....
        /*0f4c*/ 	.word	0x0000fe90
        /*0f50*/ 	.word	0x0000000e
        /*0f54*/ 	.word	0x00031c30
        /*0f58*/ 	.short	0x010a
        /*0f5a*/ 	.byte	0x3f
	.zero		1


	//   ....[37]....
        /*0f5c*/ 	.word	0x00012490
        /*0f60*/ 	.word	0x0000000f
        /*0f64*/ 	.word	0x00031c50
        /*0f68*/ 	.short	0x010a
        /*0f6a*/ 	.byte	0x3f
	.zero		1


	//   ....[38]....
        /*0f6c*/ 	.word	0x000124d0
        /*0f70*/ 	.word	0x0000000f
        /*0f74*/ 	.word	0x00031c50
        /*0f78*/ 	.short	0x010a
        /*0f7a*/ 	.byte	0x3f
	.zero		1


	//   ....[39]....
        /*0f7c*/ 	.word	0x00014110
        /*0f80*/ 	.word	0x0000006f
        /*0f84*/ 	.word	0x00000000
        /*0f88*/ 	.short	0x0101
        /*0f8a*/ 	.byte	0x3f
	.zero		1


	//   ....[40]....
        /*0f8c*/ 	.word	0x00014120
        /*0f90*/ 	.word	0x0000006c
        /*0f94*/ 	.word	0x00000000
        /*0f98*/ 	.short	0x0101
        /*0f9a*/ 	.byte	0x3f
	.zero		1


	//   ....[41]....
        /*0f9c*/ 	.word	0x00015110
        /*0fa0*/ 	.word	0x00000000
        /*0fa4*/ 	.word	0x00031c50
        /*0fa8*/ 	.short	0x010a
        /*0faa*/ 	.byte	0x3f
	.zero		1


	//   ....[42]....
        /*0fac*/ 	.word	0x000151c0
        /*0fb0*/ 	.word	0x00000000
        /*0fb4*/ 	.word	0x00031c50
        /*0fb8*/ 	.short	0x010a
        /*0fba*/ 	.byte	0x3f
	.zero		1


	//   ....[43]....
        /*0fbc*/ 	.word	0x00015b70
        /*0fc0*/ 	.word	0x00000008
        /*0fc4*/ 	.word	0x00000000
        /*0fc8*/ 	.short	0x0101
        /*0fca*/ 	.byte	0x3f
	.zero		1


	//   ....[44]....
        /*0fcc*/ 	.word	0x00016de0
        /*0fd0*/ 	.word	0x00000000
        /*0fd4*/ 	.word	0x00000000
        /*0fd8*/ 	.short	0x0101
        /*0fda*/ 	.byte	0x3f
	.zero		1


	//   ....[45]....
        /*0fdc*/ 	.word	0x00018e50
        /*0fe0*/ 	.word	0x00000016
        /*0fe4*/ 	.word	0x00031c20
        /*0fe8*/ 	.short	0x010a
        /*0fea*/ 	.byte	0x3f
	.zero		1


	//   ....[46]....
        /*0fec*/ 	.word	0x00018f10
        /*0ff0*/ 	.word	0x00000008
        /*0ff4*/ 	.word	0x00031ca0
        /*0ff8*/ 	.short	0x010a
        /*0ffa*/ 	.byte	0x3f
	.zero		1


	//   ....[47]....
        /*0ffc*/ 	.word	0x00019330
        /*1000*/ 	.word	0x00000008
        /*1004*/ 	.word	0x00031cc0
        /*1008*/ 	.short	0x010a
        /*100a*/ 	.byte	0x3f
	.zero		1


	//   ....[48]....
        /*100c*/ 	.word	0x00019880
        /*1010*/ 	.word	0x00000008
        /*1014*/ 	.word	0x00031ca0
        /*1018*/ 	.short	0x010a
        /*101a*/ 	.byte	0x3f
	.zero		1


	//   ....[49]....
        /*101c*/ 	.word	0x00019c90
        /*1020*/ 	.word	0x00000008
        /*1024*/ 	.word	0x00031cc0
        /*1028*/ 	.short	0x010a
        /*102a*/ 	.byte	0x3f
	.zero		1


	//   ....[50]....
        /*102c*/ 	.word	0x0001a9f0
        /*1030*/ 	.word	0x00000000
        /*1034*/ 	.word	0x00031c40
        /*1038*/ 	.short	0x010a
        /*103a*/ 	.byte	0x3f
	.zero		1


	//   ....[51]....
        /*103c*/ 	.word	0x0001b920
        /*1040*/ 	.word	0x00000016
        /*1044*/ 	.word	0x00031c00
        /*1048*/ 	.short	0x0107
        /*104a*/ 	.byte	0x3f
	.zero		1


	//   ....[52]....
        /*104c*/ 	.word	0x0001ba10
        /*1050*/ 	.word	0x00000016
        /*1054*/ 	.word	0x00031c00
        /*1058*/ 	.short	0x0101
        /*105a*/ 	.byte	0x3f
	.zero		1


	//   ....[53]....
        /*105c*/ 	.word	0x0001ba30
        /*1060*/ 	.word	0x00000016
        /*1064*/ 	.word	0x00031c20
        /*1068*/ 	.short	0x010a
        /*106a*/ 	.byte	0x3f
	.zero		1


	//   ....[54]....
        /*106c*/ 	.word	0x0001bd70
        /*1070*/ 	.word	0x00000003
        /*1074*/ 	.word	0x00031c40
        /*1078*/ 	.short	0x010a
        /*107a*/ 	.byte	0x3f
	.zero		1


	//   ....[55]....
        /*107c*/ 	.word	0x0001c1e0
        /*1080*/ 	.word	0x00000002
        /*1084*/ 	.word	0x00031c60
        /*1088*/ 	.short	0x010a
        /*108a*/ 	.byte	0x3f
	.zero		1


	//   ....[56]....
        /*108c*/ 	.word	0x0001c940
        /*1090*/ 	.word	0x00000005
        /*1094*/ 	.word	0x00031c40
        /*1098*/ 	.short	0x010a
        /*109a*/ 	.byte	0x3f
	.zero		1


	//   ....[57]....
        /*109c*/ 	.word	0x0001cdb0
        /*10a0*/ 	.word	0x00000003
        /*10a4*/ 	.word	0x00031c60
        /*10a8*/ 	.short	0x010a
        /*10aa*/ 	.byte	0x3f
	.zero		1


	//   ....[58]....
        /*10ac*/ 	.word	0x0001d460
        /*10b0*/ 	.word	0x00000005
        /*10b4*/ 	.word	0x00031c40
        /*10b8*/ 	.short	0x010a
        /*10ba*/ 	.byte	0x3f
	.zero		1


	//   ....[59]....
        /*10bc*/ 	.word	0x0001d8d0
        /*10c0*/ 	.word	0x00000003
        /*10c4*/ 	.word	0x00031c60
        /*10c8*/ 	.short	0x010a
        /*10ca*/ 	.byte	0x3f
	.zero		1


	//   ....[60]....
        /*10cc*/ 	.word	0x0001df20
        /*10d0*/ 	.word	0x00000000
        /*10d4*/ 	.word	0x00031c60
        /*10d8*/ 	.short	0x010a
        /*10da*/ 	.byte	0x3f
	.zero		1


	//   ....[61]....
        /*10dc*/ 	.word	0x0001ee70
        /*10e0*/ 	.word	0x00000009
        /*10e4*/ 	.word	0x00031c20
        /*10e8*/ 	.short	0x010a
        /*10ea*/ 	.byte	0x3f
	.zero		1


	//   ....[62]....
        /*10ec*/ 	.word	0x0001f000
        /*10f0*/ 	.word	0x00000005
        /*10f4*/ 	.word	0x00000000
        /*10f8*/ 	.short	0x010a
        /*10fa*/ 	.byte	0x3f
	.zero		1


	//   ....[63]....
        /*10fc*/ 	.word	0x0001f070
        /*1100*/ 	.word	0x00000003
        /*1104*/ 	.word	0x00000000
        /*1108*/ 	.short	0x010a
        /*110a*/ 	.byte	0x3f
	.zero		1


	//   ....[64]....
        /*110c*/ 	.word	0x0001f0d0
        /*1110*/ 	.word	0x00000017
        /*1114*/ 	.word	0x00000000
        /*1118*/ 	.short	0x010a
        /*111a*/ 	.byte	0x3f
	.zero		1


	//   ....[65]....
        /*111c*/ 	.word	0x0001f100
        /*1120*/ 	.word	0x00000007
        /*1124*/ 	.word	0x00000000
        /*1128*/ 	.short	0x010a
        /*112a*/ 	.byte	0x3f
	.zero		1


	//   ....[66]....
        /*112c*/ 	.word	0x0001f160
        /*1130*/ 	.word	0x00000014
        /*1134*/ 	.word	0x00031c90
        /*1138*/ 	.short	0x010a
        /*113a*/ 	.byte	0x3f
	.zero		1


	//   ....[67]....
        /*113c*/ 	.word	0x0001f1b0
        /*1140*/ 	.word	0x00000014
        /*1144*/ 	.word	0x00031c90
        /*1148*/ 	.short	0x010a
        /*114a*/ 	.byte	0x3f
	.zero		1


	//   ....[68]....
        /*114c*/ 	.word	0x0001f200
        /*1150*/ 	.word	0x00000014
        /*1154*/ 	.word	0x00031c90
        /*1158*/ 	.short	0x010a
        /*115a*/ 	.byte	0x3f
	.zero		1


	//   ....[69]....
        /*115c*/ 	.word	0x0001f250
        /*1160*/ 	.word	0x00000014
        /*1164*/ 	.word	0x00031cb0
        /*1168*/ 	.short	0x010a
        /*116a*/ 	.byte	0x3f
	.zero		1


	//   ....[70]....
        /*116c*/ 	.word	0x0001f570
        /*1170*/ 	.word	0x00000010
        /*1174*/ 	.word	0x00031c00
        /*1178*/ 	.short	0x010a
        /*117a*/ 	.byte	0x3f
	.zero		1


	//   ....[71]....
        /*117c*/ 	.word	0x0001f7a0
        /*1180*/ 	.word	0x00000010
        /*1184*/ 	.word	0x00031c00
        /*1188*/ 	.short	0x010a
        /*118a*/ 	.byte	0x3f
	.zero		1


	//   ....[72]....
        /*118c*/ 	.word	0x0001f7f0
        /*1190*/ 	.word	0x00000000
        /*1194*/ 	.word	0x00031c30
        /*1198*/ 	.short	0x010a
        /*119a*/ 	.byte	0x3f
	.zero		1


	//   ....[73]....
        /*119c*/ 	.word	0x0001f840
        /*11a0*/ 	.word	0x0000000e
        /*11a4*/ 	.word	0x00031c30
        /*11a8*/ 	.short	0x010a
        /*11aa*/ 	.byte	0x3f
	.zero		1


	//   ....[74]....
        /*11ac*/ 	.word	0x0001f890
        /*11b0*/ 	.word	0x0000000f
        /*11b4*/ 	.word	0x00031c50
        /*11b8*/ 	.short	0x010a
        /*11ba*/ 	.byte	0x3f
	.zero		1


	//   ....[75]....
        /*11bc*/ 	.word	0x0001f8e0
        /*11c0*/ 	.word	0x00000000
        /*11c4*/ 	.word	0x00031c50
        /*11c8*/ 	.short	0x010a
        /*11ca*/ 	.byte	0x3f
	.zero		1


	//   ....[76]....
        /*11cc*/ 	.word	0x0001fc80
        /*11d0*/ 	.word	0x00000016
        /*11d4*/ 	.word	0x00031c20
        /*11d8*/ 	.short	0x010a
        /*11da*/ 	.byte	0x3f
	.zero		1


	//   ....[77]....
        /*11dc*/ 	.word	0x0001fcd0
        /*11e0*/ 	.word	0x00000008
        /*11e4*/ 	.word	0x00031ca0
        /*11e8*/ 	.short	0x010a
        /*11ea*/ 	.byte	0x3f
	.zero		1


	//   ....[78]....
        /*11ec*/ 	.word	0x0001fd20
        /*11f0*/ 	.word	0x00000008
        /*11f4*/ 	.word	0x00031cc0
        /*11f8*/ 	.short	0x010a
        /*11fa*/ 	.byte	0x3f
	.zero		1


	//   ....[79]....
        /*11fc*/ 	.word	0x0001fd70
        /*1200*/ 	.word	0x00000008
        /*1204*/ 	.word	0x00031ca0
        /*1208*/ 	.short	0x010a
        /*120a*/ 	.byte	0x3f
	.zero		1


	//   ....[80]....
        /*120c*/ 	.word	0x0001fdc0
        /*1210*/ 	.word	0x00000008
        /*1214*/ 	.word	0x00031cc0
        /*1218*/ 	.short	0x010a
        /*121a*/ 	.byte	0x3f
	.zero		1


	//   ....[81]....
        /*121c*/ 	.word	0x0001ff60
        /*1220*/ 	.word	0x00000000
        /*1224*/ 	.word	0x00031c40
        /*1228*/ 	.short	0x010a
        /*122a*/ 	.byte	0x3f
	.zero		1


	//   ....[82]....
        /*122c*/ 	.word	0x00020800
        /*1230*/ 	.word	0x00000016
        /*1234*/ 	.word	0x00031c20
        /*1238*/ 	.short	0x010a
        /*123a*/ 	.byte	0x3f
	.zero		1


	//   ....[83]....
        /*123c*/ 	.word	0x00020850
        /*1240*/ 	.word	0x00000003
        /*1244*/ 	.word	0x00031c40
        /*1248*/ 	.short	0x010a
        /*124a*/ 	.byte	0x3f
	.zero		1


	//   ....[84]....
        /*124c*/ 	.word	0x000208a0
        /*1250*/ 	.word	0x00000002
        /*1254*/ 	.word	0x00031c60
        /*1258*/ 	.short	0x010a
        /*125a*/ 	.byte	0x3f
	.zero		1


	//   ....[85]....
        /*125c*/ 	.word	0x000208f0
        /*1260*/ 	.word	0x00000005
        /*1264*/ 	.word	0x00031c40
        /*1268*/ 	.short	0x010a
        /*126a*/ 	.byte	0x3f
	.zero		1


	//   ....[86]....
        /*126c*/ 	.word	0x00020940
        /*1270*/ 	.word	0x00000003
        /*1274*/ 	.word	0x00031c60
        /*1278*/ 	.short	0x010a
        /*127a*/ 	.byte	0x3f
	.zero		1


	//   ....[87]....
        /*127c*/ 	.word	0x00020990
        /*1280*/ 	.word	0x00000005
        /*1284*/ 	.word	0x00031c40
        /*1288*/ 	.short	0x010a
        /*128a*/ 	.byte	0x3f
	.zero		1


	//   ....[88]....
        /*128c*/ 	.word	0x000209e0
        /*1290*/ 	.word	0x00000003
        /*1294*/ 	.word	0x00031c60
        /*1298*/ 	.short	0x010a
        /*129a*/ 	.byte	0x3f
	.zero		1


	//   ....[89]....
        /*129c*/ 	.word	0x00020a30
        /*12a0*/ 	.word	0x00000000
        /*12a4*/ 	.word	0x00031c60
        /*12a8*/ 	.short	0x010a
        /*12aa*/ 	.byte	0x3f
	.zero		1


	//   ....[90]....
        /*12ac*/ 	.word	0x000213d0
        /*12b0*/ 	.word	0x00000009
        /*12b4*/ 	.word	0x00031c20
        /*12b8*/ 	.short	0x010a
        /*12ba*/ 	.byte	0x3f
	.zero		1


	//   ....[91]....
        /*12bc*/ 	.word	0x00021570
        /*12c0*/ 	.word	0x00000005
        /*12c4*/ 	.word	0x00000000
        /*12c8*/ 	.short	0x010a
        /*12ca*/ 	.byte	0x3f
	.zero		1


	//   ....[92]....
        /*12cc*/ 	.word	0x000215c0
        /*12d0*/ 	.word	0x00000003
        /*12d4*/ 	.word	0x00000000
        /*12d8*/ 	.short	0x010a
        /*12da*/ 	.byte	0x3f
	.zero		1


	//   ....[93]....
        /*12dc*/ 	.word	0x00021610
        /*12e0*/ 	.word	0x00000017
        /*12e4*/ 	.word	0x00000000
        /*12e8*/ 	.short	0x010a
        /*12ea*/ 	.byte	0x3f
	.zero		1


	//----- nvinfo : EIATTR_NUM_MBARRIERS
	.align		4
.L_1299:
        /*12ec*/ 	.byte	0x03, 0x38
        /*12ee*/ 	.short	0x0016


	//----- nvinfo : EIATTR_EXIT_INSTR_OFFSETS
	.align		4
        /*12f0*/ 	.byte	0x04, 0x1c
        /*12f2*/ 	.short	(.L_1301 - .L_1300)


	//   ....[0]....
.L_1300:
        /*12f4*/ 	.word	0x0001f150


	//----- nvinfo : EIATTR_MAX_THREADS
	.align		4
.L_1301:
        /*12f8*/ 	.byte	0x04, 0x05
        /*12fa*/ 	.short	(.L_1303 - .L_1302)
.L_1302:
        /*12fc*/ 	.word	0x00000200
        /*1300*/ 	.word	0x00000001
        /*1304*/ 	.word	0x00000001


	//----- nvinfo : EIATTR_CRS_STACK_SIZE
	.align		4
.L_1303:
        /*1308*/ 	.byte	0x04, 0x1e
        /*130a*/ 	.short	(.L_1305 - .L_1304)
.L_1304:
        /*130c*/ 	.word	0x00000000


	//----- nvinfo : EIATTR_CBANK_PARAM_SIZE
	.align		4
.L_1305:
        /*1310*/ 	.byte	0x03, 0x19
        /*1312*/ 	.short	0x0af0


	//----- nvinfo : EIATTR_PARAM_CBANK
	.align		4
        /*1314*/ 	.byte	0x04, 0x0a
        /*1316*/ 	.short	(.L_1307 - .L_1306)
	.align		4
.L_1306:
        /*1318*/ 	.word	index@(.nv.constant0._ZN7cutlass13device_kernelIN5flash11enable_sm90INS1_16FlashAttnFwdSm90INS1_25CollectiveMainloopFwdSm90ILi2EN4cute5tupleIJNS5_1CILi1EEES8_S8_EEENS6_IJNS7_ILi192EEENS7_ILi144EEENS7_ILi96EEEEEELi96ENS_10bfloat16_tEfNS_4arch4Sm90ELb0ELb0ELb1ELb1ELb0ELb1ELb0ELb0ELb1ELb1ELb0ELb0EEENS1_21CollectiveEpilogueFwdINS6_IJSA_SC_SB_EEES9_SE_SG_Li384ELb1ELb1ELb0ELb0EEENS1_36VarlenDynamicPersistentTileSchedulerILi192ELi144ELi384ELi128ELb0ELb1ELb1ELb0ELb1ELb1EEEEEEEEEvNT_6ParamsE)
        /*131c*/ 	.short	0x0210
        /*131e*/ 	.short	0x0af0


	//----- nvinfo : EIATTR_SW_WAR
	.align		4
.L_1307:
        /*1320*/ 	.byte	0x04, 0x36
        /*1322*/ 	.short	(.L_1309 - .L_1308)
.L_1308:
        /*1324*/ 	.word	0x00000008
.L_1309:


//--------------------- .nv.info._ZN7cutlass13device_kernelIN5flash11enable_sm90INS1_16FlashAttnFwdSm90INS1_25CollectiveMainloopFwdSm90ILi2EN4cute5tupleIJNS5_1CILi1EEES8_S8_EEENS6_IJNS7_ILi192EEENS7_ILi128EEENS7_ILi96EEEEEELi96ENS_10bfloat16_tEfNS_4arch4Sm90ELb0ELb1ELb1ELb0ELb0ELb0ELb0ELb0ELb1ELb1ELb0ELb0EEENS1_21CollectiveEpilogueFwdINS6_IJSA_SC_SB_EEES9_SE_SG_Li384ELb0ELb1ELb0ELb0EEENS1_30DynamicPersistentTileSchedulerILi384ELi128ELb0ELb1ELb1EEEEEEEEEvNT_6ParamsE --------------------------
	.section	.nv.info._ZN7cutlass13device_kernelIN5flash11enable_sm90INS1_16FlashAttnFwdSm90INS1_25CollectiveMainloopFwdSm90ILi2EN4cute5tupleIJNS5_1CILi1EEES8_S8_EEENS6_IJNS7_ILi192EEENS7_ILi128EEENS7_ILi96EEEEEELi96ENS_10bfloat16_tEfNS_4arch4Sm90ELb0ELb1ELb1ELb0ELb0ELb0ELb0ELb0ELb1ELb1ELb0ELb0EEENS1_21CollectiveEpilogueFwdINS6_IJSA_SC_SB_EEES9_SE_SG_Li384ELb0ELb1ELb0ELb0EEENS1_30DynamicPersistentTileSchedulerILi384ELi128ELb0ELb1ELb1EEEEEEEEEvNT_6ParamsE,"",@"SHT_CUDA_INFO"
	.sectionflags	@""
	.align	4


	//----- nvinfo : EIATTR_CUDA_API_VERSION
	.align		4
        /*0000*/ 	.byte	0x04, 0x37
        /*0002*/ 	.short	(.L_1311 - .L_1310)
.L_1310:
        /*0004*/ 	.word	0x00000082


	//----- nvinfo : EIATTR_KPARAM_INFO
	.align		4
.L_1311:
        /*0008*/ 	.byte	0x04, 0x17
        /*000a*/ 	.short	(.L_1313 - .L_1312)
.L_1312:
        /*000c*/ 	.word	0x00000000
        /*0010*/ 	.short	0x0000
        /*0012*/ 	.short	0x0070
        /*0014*/ 	.byte	0x00, 0xf0, 0x01, 0x2a


	//----- nvinfo : EIATTR_SPARSE_MMA_MASK
	.align		4
.L_1313:
        /*0018*/ 	.byte	0x03, 0x50
        /*001a*/ 	.short	0x0000


	//----- nvinfo : EIATTR_MAXREG_COUNT
	.align		4
        /*001c*/ 	.byte	0x03, 0x1b
        /*001e*/ 	.short	0x0080


	//----- nvinfo : EIATTR_NUM_BARRIERS
	.align		4
        /*0020*/ 	.byte	0x02, 0x4c
        /*0022*/ 	.byte	0x10
	.zero		1


	//----- nvinfo : EIATTR_EXTERNS
	.align		4
        /*0024*/ 	.byte	0x04, 0x0f
        /*0026*/ 	.short	(.L_1315 - .L_1314)


	//   ....[0]....
	.align		4
.L_1314:
        /*0028*/ 	.word	index@(__assertfail)


	//----- nvinfo : EIATTR_MERCURY_ISA_VERSION
	.align		4
.L_1315:
        /*002c*/ 	.byte	0x03, 0x5f
        /*002e*/ 	.short	0x0101


	//----- nvinfo : EIATTR_INT_WARP_WIDE_INSTR_OFFSETS
	.align		4
        /*0030*/ 	.byte	0x04, 0x31
        /*0032*/ 	.short	(.L_1317 - .L_1316)


	//   ....[0]....
.L_1316:
        /*0034*/ 	.word	0x00000120


	//   ....[1]....
        /*0038*/ 	.word	0x00000160


	//   ....[2]....
        /*003c*/ 	.word	0x000001d0


	//   ....[3]....
        /*0040*/ 	.word	0x000121b0


	//   ....[4]....
        /*0044*/ 	.word	0x00012240


	//   ....[5]....
        /*0048*/ 	.word	0x00015a20


	//   ....[6]....
        /*004c*/ 	.word	0x00015ab0


	//----- nvinfo : EIATTR_COOP_GROUP_MASK_REGIDS
	.align		4
.L_1317:
        /*0050*/ 	.byte	0x04, 0x29
        /*0052*/ 	.short	(.L_1319 - .L_1318)


	//   ....[0]....
.L_1318:
        /*0054*/ 	.word	0xffffffff


	//   ....[1]....
        /*0058*/ 	.word	0xffffffff


	//   ....[2]....
        /*005c*/ 	.word	0xffffffff


	//   ....[3]....
        /*0060*/ 	.word	0xffffffff


	//   ....[4]....
        /*0064*/ 	.word	0xffffffff


	//   ....[5]....
        /*0068*/ 	.word	0xffffffff


	//   ....[6]....
        /*006c*/ 	.word	0xffffffff


	//   ....[7]....
        /*0070*/ 	.word	0xffffffff


	//   ....[8]....
        /*0074*/ 	.word	0xffffffff


	//   ....[9]....
        /*0078*/ 	.word	0xffffffff


	//   ....[10]....
        /*007c*/ 	.word	0xffffffff


	//   ....[11]....
        /*0080*/ 	.word	0xffffffff


	//   ....[12]....
        /*0084*/ 	.word	0xffffffff


	//   ....[13]....
        /*0088*/ 	.word	0xffffffff


	//   ....[14]....
        /*008c*/ 	.word	0xffffffff


	//   ....[15]....
        /*0090*/ 	.word	0xffffffff


	//   ....[16]....
        /*0094*/ 	.word	0xffffffff


	//   ....[17]....
        /*0098*/ 	.word	0xffffffff


	//   ....[18]....
        /*009c*/ 	.word	0xffffffff


	//   ....[19]....
        /*00a0*/ 	.word	0xffffffff


	//   ....[20]....
        /*00a4*/ 	.word	0xffffffff


	//   ....[21]....
        /*00a8*/ 	.word	0xffffffff


	//   ....[22]....
        /*00ac*/ 	.word	0xffffffff


	//   ....[23]....
        /*00b0*/ 	.word	0xffffffff


	//   ....[24]....
        /*00b4*/ 	.word	0xffffffff


	//   ....[25]....
        /*00b8*/ 	.word	0xffffffff


	//   ....[26]....
        /*00bc*/ 	.word	0xffffffff


	//   ....[27]....
        /*00c0*/ 	.word	0xffffffff


	//   ....[28]....
        /*00c4*/ 	.word	0xffffffff


	//   ....[29]....
        /*00c8*/ 	.word	0xffffffff


	//   ....[30]....
        /*00cc*/ 	.word	0xffffffff


	//   ....[31]....
        /*00d0*/ 	.word	0xffffffff


	//   ....[32]....
        /*00d4*/ 	.word	0xffffffff


	//   ....[33]....
        /*00d8*/ 	.word	0xffffffff


	//   ....[34]....
        /*00dc*/ 	.word	0xffffffff


	//   ....[35]....
        /*00e0*/ 	.word	0xffffffff


	//   ....[36]....
        /*00e4*/ 	.word	0xffffffff


	//   ....[37]....
        /*00e8*/ 	.word	0xffffffff


	//   ....[38]....
        /*00ec*/ 	.word	0xffffffff


	//   ....[39]....
        /*00f0*/ 	.word	0xffffffff


	//   ....[40]....
        /*00f4*/ 	.word	0xffffffff


	//   ....[41]....
        /*00f8*/ 	.word	0xffffffff


	//   ....[42]....
        /*00fc*/ 	.word	0xffffffff


	//   ....[43]....
        /*0100*/ 	.word	0xffffffff


	//   ....[44]....
        /*0104*/ 	.word	0xffffffff


	//   ....[45]....
        /*0108*/ 	.word	0xffffffff


	//   ....[46]....
        /*010c*/ 	.word	0xffffffff


	//   ....[47]....
        /*0110*/ 	.word	0xffffffff


	//   ....[48]....
        /*0114*/ 	.word	0xffffffff


	//   ....[49]....
        /*0118*/ 	.word	0xffffffff


	//   ....[50]....
        /*011c*/ 	.word	0xffffffff


	//   ....[51]....
        /*0120*/ 	.word	0xffffffff


	//   ....[52]....
        /*0124*/ 	.word	0xffffffff


	//   ....[53]....
        /*0128*/ 	.word	0xffffffff


	//   ....[54]....
        /*012c*/ 	.word	0xffffffff


	//   ....[55]....
        /*0130*/ 	.word	0xffffffff


	//   ....[56]....
        /*0134*/ 	.word	0xffffffff


	//   ....[57]....
        /*0138*/ 	.word	0xffffffff


	//   ....[58]....
        /*013c*/ 	.word	0xffffffff


	//   ....[59]....
        /*0140*/ 	.word	0xffffffff


	//   ....[60]....
        /*0144*/ 	.word	0xffffffff


	//   ....[61]....
        /*0148*/ 	.word	0xffffffff


	//   ....[62]....
        /*014c*/ 	.word	0xffffffff


	//   ....[63]....
        /*0150*/ 	.word	0xffffffff


	//   ....[64]....
        /*0154*/ 	.word	0xffffffff


	//   ....[65]....
        /*0158*/ 	.word	0xffffffff


	//   ....[66]....
        /*015c*/ 	.word	0x0500000f


	//   ....[67]....
        /*0160*/ 	.word	0x0500000f


	//   ....[68]....
        /*0164*/ 	.word	0x0500000f


	//   ....[69]....
        /*0168*/ 	.word	0x0500000f


	//   ....[70]....
        /*016c*/ 	.word	0x0500000f


	//   ....[71]....
        /*0170*/ 	.word	0x0500000f


	//   ....[72]....
        /*0174*/ 	.word	0x0500000f


	//   ....[73]....
        /*0178*/ 	.word	0x0500000f


	//   ....[74]....
        /*017c*/ 	.word	0x0500000f


	//   ....[75]....
        /*0180*/ 	.word	0x0500000f


	//   ....[76]....
        /*0184*/ 	.word	0x0500000f


	//   ....[77]....
        /*0188*/ 	.word	0x0500000f


	//   ....[78]....
        /*018c*/ 	.word	0x0500000f


	//   ....[79]....
        /*0190*/ 	.word	0x0500000f


	//   ....[80]....
        /*0194*/ 	.word	0x0500000f


	//----- nvinfo : EIATTR_COOP_GROUP_INSTR_OFFSETS
	.align		4
.L_1319:
        /*0198*/ 	.byte	0x04, 0x28
        /*019a*/ 	.short	(.L_1321 - .L_1320)


	//   ....[0]....
.L_1320:
        /*019c*/ 	.word	0x00000060


	//   ....[1]....
        /*01a0*/ 	.word	0x00000130


	//   ....[2]....
        /*01a4*/ 	.word	0x00000180


	//   ....[3]....
        /*01a8*/ 	.word	0x000003b0


	//   ....[4]....
        /*01ac*/ 	.word	0x00000510


	//   ....[5]....
        /*01b0*/ 	.word	0x00000630


	//   ....[6]....
        /*01b4*/ 	.word	0x00000790


	//   ....[7]....
        /*01b8*/ 	.word	0x000018e0


	//   ....[8]....
        /*01bc*/ 	.word	0x00002180


	//   ....[9]....
        /*01c0*/ 	.word	0x00003630


	//   ....[10]....
        /*01c4*/ 	.word	0x000041d0


	//   ....[11]....
        /*01c8*/ 	.word	0x000041f0


	//   ....[12]....
        /*01cc*/ 	.word	0x000047d0


	//   ....[13]....
        /*01d0*/ 	.word	0x00004830


	//   ....[14]....
        /*01d4*/ 	.word	0x000053f0


	//   ....[15]....
        /*01d8*/ 	.word	0x00006890


	//   ....[16]....
        /*01dc*/ 	.word	0x00006b00


	//   ....[17]....
        /*01e0*/ 	.word	0x000076e0


	//   ....[18]....
        /*01e4*/ 	.word	0x000077e0


	//   ....[19]....
        /*01e8*/ 	.word	0x00007fd0


	//   ....[20]....
        /*01ec*/ 	.word	0x00008060


	//   ....[21]....
        /*01f0*/ 	.word	0x00009070


	//   ....[22]....
        /*01f4*/ 	.word	0x0000a1b0


	//   ....[23]....
        /*01f8*/ 	.word	0x0000a220


	//   ....[24]....
        /*01fc*/ 	.word	0x0000a910


	//   ....[25]....
        /*0200*/ 	.word	0x0000a9f0


	//   ....[26]....
        /*0204*/ 	.word	0x0000bbb0


	//   ....[27]....
        /*0208*/ 	.word	0x0000c410


	//   ....[28]....
        /*020c*/ 	.word	0x0000cfa0


	//   ....[29]....
        /*0210*/ 	.word	0x0000db70


	//   ....[30]....
        /*0214*/ 	.word	0x0000dc70


	//   ....[31]....
        /*0218*/ 	.word	0x0000e4a0


	//   ....[32]....
        /*021c*/ 	.word	0x0000e530


	//   ....[33]....
        /*0220*/ 	.word	0x0000f500


	//   ....[34]....
        /*0224*/ 	.word	0x0000f610


	//   ....[35]....
        /*0228*/ 	.word	0x0000f670


	//   ....[36]....
        /*022c*/ 	.word	0x0000f7b0


	//   ....[37]....
        /*0230*/ 	.word	0x0000f7d0


	//   ....[38]....
        /*0234*/ 	.word	0x000106a0


	//   ....[39]....
        /*0238*/ 	.word	0x000106d0


	//   ....[40]....
        /*023c*/ 	.word	0x00010700


	//   ....[41]....
        /*0240*/ 	.word	0x00010730


	//   ....[42]....
        /*0244*/ 	.word	0x00010c40


	//   ....[43]....
        /*0248*/ 	.word	0x00010c60


	//   ....[44]....
        /*024c*/ 	.word	0x00010d70


	//   ....[45]....
        /*0250*/ 	.word	0x00010d90


	//   ....[46]....
        /*0254*/ 	.word	0x00011430


	//   ....[47]....
        /*0258*/ 	.word	0x00011440


	//   ....[48]....
        /*025c*/ 	.word	0x00011540


	//   ....[49]....
        /*0260*/ 	.word	0x00011560


	//   ....[50]....
        /*0264*/ 	.word	0x00011700


	//   ....[51]....
        /*0268*/ 	.word	0x00012780


	//   ....[52]....
        /*026c*/ 	.word	0x000132d0


	//   ....[53]....
        /*0270*/ 	.word	0x00013300


	//   ....[54]....
        /*0274*/ 	.word	0x00013370


	//   ....[55]....
        /*0278*/ 	.word	0x000133d0


	//   ....[56]....
        /*027c*/ 	.word	0x00013420


	//   ....[57]....
        /*0280*/ 	.word	0x00013480


	//   ....[58]....
        /*0284*/ 	.word	0x000134a0


	//   ....[59]....
        /*0288*/ 	.word	0x000134d0


	//   ....[60]....
        /*028c*/ 	.word	0x000134f0


	//   ....[61]....
        /*0290*/ 	.word	0x00013550


	//   ....[62]....
        /*0294*/ 	.word	0x00013590


	//   ....[63]....
        /*0298*/ 	.word	0x00013630


	//   ....[64]....
        /*029c*/ 	.word	0x00016060


	//   ....[65]....
        /*02a0*/ 	.word	0x00016230


	//   ....[66]....
        /*02a4*/ 	.word	0x00016850


	//   ....[67]....
        /*02a8*/ 	.word	0x000169b0


	//   ....[68]....
        /*02ac*/ 	.word	0x00016a10


	//   ....[69]....
        /*02b0*/ 	.word	0x00016ac0


	//   ....[70]....
        /*02b4*/ 	.word	0x00016b90


	//   ....[71]....
        /*02b8*/ 	.word	0x00016c10


	//   ....[72]....
        /*02bc*/ 	.word	0x00016ce0


	//   ....[73]....
        /*02c0*/ 	.word	0x00016d60


	//   ....[74]....
        /*02c4*/ 	.word	0x00016e50


	//   ....[75]....
        /*02c8*/ 	.word	0x00016ec0


	//   ....[76]....
        /*02cc*/ 	.word	0x00016fa0


	//   ....[77]....
        /*02d0*/ 	.word	0x00017010


	//   ....[78]....
        /*02d4*/ 	.word	0x000170e0


	//   ....[79]....
        /*02d8*/ 	.word	0x000173f0


	//   ....[80]....
        /*02dc*/ 	.word	0x00017510


	//----- nvinfo : EIATTR_REG_RECONFIG
	.align		4
.L_1321:
        /*02e0*/ 	.byte	0x01, 0x54
	.zero		2


	//----- nvinfo : EIATTR_SYSCALL_OFFSETS
	.align		4
        /*02e4*/ 	.byte	0x04, 0x46
        /*02e6*/ 	.short	(.L_1323 - .L_1322)


	//   ....[0]....
.L_1322:
        /*02e8*/ 	.word	0x00001ad0


	//   ....[1]....
        /*02ec*/ 	.word	0x000123a0


	//   ....[2]....
        /*02f0*/ 	.word	0x000124f0


	//   ....[3]....
        /*02f4*/ 	.word	0x000125e0


	//   ....[4]....
        /*02f8*/ 	.word	0x00012df0


	//----- nvinfo : EIATTR_MBARRIER_INSTR_OFFSETS
	.align		4
.L_1323:
        /*02fc*/ 	.byte	0x04, 0x39
        /*02fe*/ 	.short	(.L_1325 - .L_1324)


	//   ....[0]....
.L_1324:
        /*0300*/ 	.word	0x00000260
        /*0304*/ 	.word	0x000000ff
        /*0308*/ 	.word	0x0002d800
        /*030c*/ 	.short	0x0100
        /*030e*/ 	.byte	0x08
	.zero		1


	//   ....[1]....
        /*0310*/ 	.word	0x00000270
        /*0314*/ 	.word	0x000000ff
        /*0318*/ 	.word	0x0002d820
        /*031c*/ 	.short	0x0100
        /*031e*/ 	.byte	0x08
	.zero		1


	//   ....[2]....
        /*0320*/ 	.word	0x00000360
        /*0324*/ 	.word	0x000000ff
        /*0328*/ 	.word	0x0002d830
        /*032c*/ 	.short	0x0100
        /*032e*/ 	.byte	0x08
	.zero		1


	//   ....[3]....
        /*0330*/ 	.word	0x00000370
        /*0334*/ 	.word	0x000000ff
        /*0338*/ 	.word	0x0002d840
        /*033c*/ 	.short	0x0100
        /*033e*/ 	.byte	0x08
	.zero		1


	//   ....[4]....
        /*0340*/ 	.word	0x00000380
        /*0344*/ 	.word	0x000000ff
        /*0348*/ 	.word	0x0002d838
        /*034c*/ 	.short	0x0100
        /*034e*/ 	.byte	0x08
	.zero		1


	//   ....[5]....
        /*0350*/ 	.word	0x00000390
        /*0354*/ 	.word	0x000000ff
        /*0358*/ 	.word	0x0002d848
        /*035c*/ 	.short	0x0100
        /*035e*/ 	.byte	0x08
	.zero		1


	//   ....[6]....
        /*0360*/ 	.word	0x000004c0
        /*0364*/ 	.word	0x000000ff
        /*0368*/ 	.word	0x0002d850
        /*036c*/ 	.short	0x0100
        /*036e*/ 	.byte	0x08
	.zero		1


	//   ....[7]....
        /*0370*/ 	.word	0x000004d0
        /*0374*/ 	.word	0x000000ff
        /*0378*/ 	.word	0x0002d860
        /*037c*/ 	.short	0x0100
        /*037e*/ 	.byte	0x08
	.zero		1


	//   ....[8]....
        /*0380*/ 	.word	0x000004e0
        /*0384*/ 	.word	0x000000ff
        /*0388*/ 	.word	0x0002d858
        /*038c*/ 	.short	0x0100
        /*038e*/ 	.byte	0x08
	.zero		1


	//   ....[9]....
        /*0390*/ 	.word	0x000004f0
        /*0394*/ 	.word	0x000000ff
        /*0398*/ 	.word	0x0002d868
        /*039c*/ 	.short	0x0100
        /*039e*/ 	.byte	0x08
	.zero		1


	//   ....[10]....
        /*03a0*/ 	.word	0x000005e0
        /*03a4*/ 	.word	0x000000ff
        /*03a8*/ 	.word	0x0002d870
        /*03ac*/ 	.short	0x0100
        /*03ae*/ 	.byte	0x06
	.zero		1


	//   ....[11]....
        /*03b0*/ 	.word	0x000005f0
        /*03b4*/ 	.word	0x000000ff
        /*03b8*/ 	.word	0x0002d880
        /*03bc*/ 	.short	0x0100
        /*03be*/ 	.byte	0x06
	.zero		1


	//   ....[12]....
        /*03c0*/ 	.word	0x00000600
        /*03c4*/ 	.word	0x000000ff
        /*03c8*/ 	.word	0x0002d878
        /*03cc*/ 	.short	0x0100
        /*03ce*/ 	.byte	0x06
	.zero		1


	//   ....[13]....
        /*03d0*/ 	.word	0x00000610
        /*03d4*/ 	.word	0x000000ff
        /*03d8*/ 	.word	0x0002d888
        /*03dc*/ 	.short	0x0100
        /*03de*/ 	.byte	0x06
	.zero		1


	//   ....[14]....
        /*03e0*/ 	.word	0x00000740
        /*03e4*/ 	.word	0x000000ff
        /*03e8*/ 	.word	0x0002d890
        /*03ec*/ 	.short	0x0100
        /*03ee*/ 	.byte	0x08
	.zero		1


	//   ....[15]....
        /*03f0*/ 	.word	0x00000750
        /*03f4*/ 	.word	0x000000ff
        /*03f8*/ 	.word	0x0002d8a0
        /*03fc*/ 	.short	0x0100
        /*03fe*/ 	.byte	0x08
	.zero		1


	//   ....[16]....
        /*0400*/ 	.word	0x00000760
        /*0404*/ 	.word	0x000000ff
        /*0408*/ 	.word	0x0002d898
        /*040c*/ 	.short	0x0100
        /*040e*/ 	.byte	0x08
	.zero		1


	//   ....[17]....
        /*0410*/ 	.word	0x00000770
        /*0414*/ 	.word	0x000000ff
        /*0418*/ 	.word	0x0002d8a8
        /*041c*/ 	.short	0x0100
        /*041e*/ 	.byte	0x08
	.zero		1


	//   ....[18]....
        /*0420*/ 	.word	0x000008a0
        /*0424*/ 	.word	0x000000ff
        /*0428*/ 	.word	0x0002d8b0
        /*042c*/ 	.short	0x0100
        /*042e*/ 	.byte	0x08
	.zero		1


	//   ....[19]....
        /*0430*/ 	.word	0x000008b0
        /*0434*/ 	.word	0x000000ff
        /*0438*/ 	.word	0x0002d8c0
        /*043c*/ 	.short	0x0100
        /*043e*/ 	.byte	0x08
	.zero		1


	//   ....[20]....
        /*0440*/ 	.word	0x000008c0
        /*0444*/ 	.word	0x000000ff
        /*0448*/ 	.word	0x0002d8b8
        /*044c*/ 	.short	0x0100
        /*044e*/ 	.byte	0x08
	.zero		1


	//   ....[21]....
        /*0450*/ 	.word	0x000008d0
        /*0454*/ 	.word	0x000000ff
        /*0458*/ 	.word	0x0002d8c8
        /*045c*/ 	.short	0x0100
        /*045e*/ 	.byte	0x08
	.zero		1


	//   ....[22]....
        /*0460*/ 	.word	0x00001b50
        /*0464*/ 	.word	0x000000ff
        /*0468*/ 	.word	0x0002d800
        /*046c*/ 	.short	0x010a
        /*046e*/ 	.byte	0x2a
	.zero		1


	//   ....[23]....
        /*0470*/ 	.word	0x00001bd0
        /*0474*/ 	.word	0x0000005a
        /*0478*/ 	.word	0x0002d830
        /*047c*/ 	.short	0x010a
        /*047e*/ 	.byte	0x3f
	.zero		1


	//   ....[24]....
        /*0480*/ 	.word	0x00001c30
        /*0484*/ 	.word	0x0000005a
        /*0488*/ 	.word	0x0002d830
        /*048c*/ 	.short	0x010a
        /*048e*/ 	.byte	0x3f
	.zero		1


	//   ....[25]....
        /*0490*/ 	.word	0x000024f0
        /*0494*/ 	.word	0x0000005a
        /*0498*/ 	.word	0x00000000
        /*049c*/ 	.short	0x0101
        /*049e*/ 	.byte	0x3f
	.zero		1


	//   ....[26]....
        /*04a0*/ 	.word	0x00005820
        /*04a4*/ 	.word	0x000000ff
        /*04a8*/ 	.word	0x0002d830
        /*04ac*/ 	.short	0x010a
        /*04ae*/ 	.byte	0x06
	.zero		1


	//   ....[27]....
        /*04b0*/ 	.word	0x00005860
        /*04b4*/ 	.word	0x000000ff
        /*04b8*/ 	.word	0x0002d830
        /*04bc*/ 	.short	0x010a
        /*04be*/ 	.byte	0x06
	.zero		1


	//   ....[28]....
        /*04c0*/ 	.word	0x00005b00
        /*04c4*/ 	.word	0x000000ff
        /*04c8*/ 	.word	0x0002d850
        /*04cc*/ 	.short	0x010a
        /*04ce*/ 	.byte	0x06
	.zero		1


	//   ....[29]....
        /*04d0*/ 	.word	0x00005b40
        /*04d4*/ 	.word	0x000000ff
        /*04d8*/ 	.word	0x0002d850
        /*04dc*/ 	.short	0x010a
        /*04de*/ 	.byte	0x06
	.zero		1


	//   ....[30]....
        /*04e0*/ 	.word	0x00006960
        /*04e4*/ 	.word	0x0000002f
        /*04e8*/ 	.word	0x00000000
        /*04ec*/ 	.short	0x0101
        /*04ee*/ 	.byte	0x3f
	.zero		1


	//   ....[31]....
        /*04f0*/ 	.word	0x00008360
        /*04f4*/ 	.word	0x00000026
        /*04f8*/ 	.word	0x00000000
        /*04fc*/ 	.short	0x0101
        /*04fe*/ 	.byte	0x3f
	.zero		1


	//   ....[32]....
        /*0500*/ 	.word	0x00009450
        /*0504*/ 	.word	0x000000ff
        /*0508*/ 	.word	0x0002d830
        /*050c*/ 	.short	0x010a
        /*050e*/ 	.byte	0x06
	.zero		1


	//   ....[33]....
        /*0510*/ 	.word	0x00009490
        /*0514*/ 	.word	0x000000ff
        /*0518*/ 	.word	0x0002d830
        /*051c*/ 	.short	0x010a
        /*051e*/ 	.byte	0x06
	.zero		1


	//   ....[34]....
        /*0520*/ 	.word	0x00009730
        /*0524*/ 	.word	0x000000ff
        /*0528*/ 	.word	0x0002d850
        /*052c*/ 	.short	0x010a
        /*052e*/ 	.byte	0x06
	.zero		1


	//   ....[35]....
        /*0530*/ 	.word	0x00009770
        /*0534*/ 	.word	0x000000ff
        /*0538*/ 	.word	0x0002d850
        /*053c*/ 	.short	0x010a
        /*053e*/ 	.byte	0x06
	.zero		1


	//   ....[36]....
        /*0540*/ 	.word	0x0000b020
        /*0544*/ 	.word	0x00000025
        /*0548*/ 	.word	0x00000000
        /*054c*/ 	.short	0x0101
        /*054e*/ 	.byte	0x3f
	.zero		1


	//   ....[37]....
        /*0550*/ 	.word	0x0000b0e0
        /*0554*/ 	.word	0x00000026
        /*0558*/ 	.word	0x00000000
        /*055c*/ 	.short	0x0101
        /*055e*/ 	.byte	0x3f
	.zero		1


	//   ....[38]....
        /*0560*/ 	.word	0x0000bd40
        /*0564*/ 	.word	0x000000ff
        /*0568*/ 	.word	0x0002d830
        /*056c*/ 	.short	0x010a
        /*056e*/ 	.byte	0x06
	.zero		1


	//   ....[39]....
        /*0570*/ 	.word	0x0000bd80
        /*0574*/ 	.word	0x000000ff
        /*0578*/ 	.word	0x0002d830
        /*057c*/ 	.short	0x010a
        /*057e*/ 	.byte	0x06
	.zero		1


	//   ....[40]....
        /*0580*/ 	.word	0x0000c020
        /*0584*/ 	.word	0x000000ff
        /*0588*/ 	.word	0x0002d850
        /*058c*/ 	.short	0x010a
        /*058e*/ 	.byte	0x06
	.zero		1


	//   ....[41]....
        /*0590*/ 	.word	0x0000c060
        /*0594*/ 	.word	0x000000ff
        /*0598*/ 	.word	0x0002d850
        /*059c*/ 	.short	0x010a
        /*059e*/ 	.byte	0x06
	.zero		1


	//   ....[42]....
        /*05a0*/ 	.word	0x0000cdd0
        /*05a4*/ 	.word	0x00000051
        /*05a8*/ 	.word	0x00000000
        /*05ac*/ 	.short	0x0101
        /*05ae*/ 	.byte	0x3f
	.zero		1


	//   ....[43]....
        /*05b0*/ 	.word	0x0000e850
        /*05b4*/ 	.word	0x00000026
        /*05b8*/ 	.word	0x00000000
        /*05bc*/ 	.short	0x0101
        /*05be*/ 	.byte	0x3f
	.zero		1


	//   ....[44]....
        /*05c0*/ 	.word	0x0000f580
        /*05c4*/ 	.word	0x000000ff
        /*05c8*/ 	.word	0x0002d850
        /*05cc*/ 	.short	0x010a
        /*05ce*/ 	.byte	0x09
	.zero		1


	//   ....[45]....
        /*05d0*/ 	.word	0x0000f5c0
        /*05d4*/ 	.word	0x000000ff
        /*05d8*/ 	.word	0x0002d850
        /*05dc*/ 	.short	0x010a
        /*05de*/ 	.byte	0x09
	.zero		1


	//   ....[46]....
        /*05e0*/ 	.word	0x0000fc00
        /*05e4*/ 	.word	0x00000005
        /*05e8*/ 	.word	0x00000000
        /*05ec*/ 	.short	0x0101
        /*05ee*/ 	.byte	0x3f
	.zero		1


	//   ....[47]....
        /*05f0*/ 	.word	0x00010c70
        /*05f4*/ 	.word	0x000000ff
        /*05f8*/ 	.word	0x00000000
        /*05fc*/ 	.short	0x0101
        /*05fe*/ 	.byte	0x05
	.zero		1


	//   ....[48]....
        /*0600*/ 	.word	0x000129b0
        /*0604*/ 	.word	0x00000003
        /*0608*/ 	.word	0x0002d840
        /*060c*/ 	.short	0x010a
        /*060e*/ 	.byte	0x3f
	.zero		1


	//   ....[49]....
        /*0610*/ 	.word	0x00013730
        /*0614*/ 	.word	0x00000011
        /*0618*/ 	.word	0x0002d800
        /*061c*/ 	.short	0x0107
        /*061e*/ 	.byte	0x3f
	.zero		1


	//   ....[50]....
        /*0620*/ 	.word	0x00013800
        /*0624*/ 	.word	0x00000011
        /*0628*/ 	.word	0x0002d800
        /*062c*/ 	.short	0x0101
        /*062e*/ 	.byte	0x3f
	.zero		1


	//   ....[51]....
        /*0630*/ 	.word	0x00013820
        /*0634*/ 	.word	0x00000011
        /*0638*/ 	.word	0x0002d820
        /*063c*/ 	.short	0x010a
        /*063e*/ 	.byte	0x3f
	.zero		1


	//   ....[52]....
        /*0640*/ 	.word	0x00013b40
        /*0644*/ 	.word	0x00000003
        /*0648*/ 	.word	0x0002d840
        /*064c*/ 	.short	0x010a
        /*064e*/ 	.byte	0x3f
	.zero		1


	//   ....[53]....
        /*0650*/ 	.word	0x00013f70
        /*0654*/ 	.word	0x00000002
        /*0658*/ 	.word	0x00000060
        /*065c*/ 	.short	0x010a
        /*065e*/ 	.byte	0x3f
	.zero		1


	//   ....[54]....
        /*0660*/ 	.word	0x00014690
        /*0664*/ 	.word	0x00000003
        /*0668*/ 	.word	0x0002d840
        /*066c*/ 	.short	0x010a
        /*066e*/ 	.byte	0x3f
	.zero		1


	//   ....[55]....
        /*0670*/ 	.word	0x00014ac0
        /*0674*/ 	.word	0x0000000c
        /*0678*/ 	.word	0x00000060
        /*067c*/ 	.short	0x010a
        /*067e*/ 	.byte	0x3f
	.zero		1


	//   ....[56]....
        /*0680*/ 	.word	0x000150f0
        /*0684*/ 	.word	0x00000002
        /*0688*/ 	.word	0x0002d840
        /*068c*/ 	.short	0x010a
        /*068e*/ 	.byte	0x3f
	.zero		1


	//   ....[57]....
        /*0690*/ 	.word	0x00015560
        /*0694*/ 	.word	0x00000008
        /*0698*/ 	.word	0x00000060
        /*069c*/ 	.short	0x010a
        /*069e*/ 	.byte	0x3f
	.zero		1


	//   ....[58]....
        /*06a0*/ 	.word	0x00015b50
        /*06a4*/ 	.word	0x00000003
        /*06a8*/ 	.word	0x0002d860
        /*06ac*/ 	.short	0x010a
        /*06ae*/ 	.byte	0x3f
	.zero		1


	//   ....[59]....
        /*06b0*/ 	.word	0x000161b0
        /*06b4*/ 	.word	0x00000009
        /*06b8*/ 	.word	0x0002d820
        /*06bc*/ 	.short	0x010a
        /*06be*/ 	.byte	0x3f
	.zero		1


	//   ....[60]....
        /*06c0*/ 	.word	0x00016350
        /*06c4*/ 	.word	0x00000007
        /*06c8*/ 	.word	0x00000000
        /*06cc*/ 	.short	0x010a
        /*06ce*/ 	.byte	0x3f
	.zero		1


	//   ....[61]....
        /*06d0*/ 	.word	0x000163c0
        /*06d4*/ 	.word	0x00000003
        /*06d8*/ 	.word	0x00000000
        /*06dc*/ 	.short	0x010a
        /*06de*/ 	.byte	0x3f
	.zero		1


	//   ....[62]....
        /*06e0*/ 	.word	0x00016420
        /*06e4*/ 	.word	0x00000005
        /*06e8*/ 	.word	0x00000000
        /*06ec*/ 	.short	0x010a
        /*06ee*/ 	.byte	0x3f
	.zero		1


	//   ....[63]....
        /*06f0*/ 	.word	0x00016450
        /*06f4*/ 	.word	0x00000003
        /*06f8*/ 	.word	0x00000000
        /*06fc*/ 	.short	0x010a
        /*06fe*/ 	.byte	0x3f
	.zero		1


	//   ....[64]....
        /*0700*/ 	.word	0x000164c0
        /*0704*/ 	.word	0x00000003
        /*0708*/ 	.word	0x0002d800
        /*070c*/ 	.short	0x010a
        /*070e*/ 	.byte	0x3f
	.zero		1


	//   ....[65]....
        /*0710*/ 	.word	0x00016510
        /*0714*/ 	.word	0x0000005a
        /*0718*/ 	.word	0x0002d830
        /*071c*/ 	.short	0x010a
        /*071e*/ 	.byte	0x3f
	.zero		1


	//   ....[66]....
        /*0720*/ 	.word	0x00016570
        /*0724*/ 	.word	0x00000006
        /*0728*/ 	.word	0x0002d830
        /*072c*/ 	.short	0x010a
        /*072e*/ 	.byte	0x3f
	.zero		1


	//   ....[67]....
        /*0730*/ 	.word	0x000165d0
        /*0734*/ 	.word	0x00000006
        /*0738*/ 	.word	0x0002d850
        /*073c*/ 	.short	0x010a
        /*073e*/ 	.byte	0x3f
	.zero		1


	//   ....[68]....
        /*0740*/ 	.word	0x00016630
        /*0744*/ 	.word	0x00000009
        /*0748*/ 	.word	0x0002d830
        /*074c*/ 	.short	0x010a
        /*074e*/ 	.byte	0x3f
	.zero		1


	//   ....[69]....
        /*0750*/ 	.word	0x00016690
        /*0754*/ 	.word	0x00000009
        /*0758*/ 	.word	0x0002d850
        /*075c*/ 	.short	0x010a
        /*075e*/ 	.byte	0x3f
	.zero		1


	//   ....[70]....
        /*0760*/ 	.word	0x000166f0
        /*0764*/ 	.word	0x00000007
        /*0768*/ 	.word	0x0002d830
        /*076c*/ 	.short	0x010a
        /*076e*/ 	.byte	0x3f
	.zero		1


	//   ....[71]....
        /*0770*/ 	.word	0x00016750
        /*0774*/ 	.word	0x00000007
        /*0778*/ 	.word	0x0002d850
        /*077c*/ 	.short	0x010a
        /*077e*/ 	.byte	0x3f
	.zero		1


	//   ....[72]....
        /*0780*/ 	.word	0x000167b0
        /*0784*/ 	.word	0x00000005
        /*0788*/ 	.word	0x0002d850
        /*078c*/ 	.short	0x010a
        /*078e*/ 	.byte	0x3f
	.zero		1


	//   ....[73]....
        /*0790*/ 	.word	0x00016900
        /*0794*/ 	.word	0x00000003
        /*0798*/ 	.word	0x0002d840
        /*079c*/ 	.short	0x010a
        /*079e*/ 	.byte	0x3f
	.zero		1


	//   ....[74]....
        /*07a0*/ 	.word	0x00017110
        /*07a4*/ 	.word	0x00000011
        /*07a8*/ 	.word	0x0002d820
        /*07ac*/ 	.short	0x010a
        /*07ae*/ 	.byte	0x3f
	.zero		1


	//   ....[75]....
        /*07b0*/ 	.word	0x00017160
        /*07b4*/ 	.word	0x00000003
        /*07b8*/ 	.word	0x0002d840
        /*07bc*/ 	.short	0x010a
        /*07be*/ 	.byte	0x3f
	.zero		1


	//   ....[76]....
        /*07c0*/ 	.word	0x000171b0
        /*07c4*/ 	.word	0x00000002
        /*07c8*/ 	.word	0x00000060
        /*07cc*/ 	.short	0x010a
        /*07ce*/ 	.byte	0x3f
	.zero		1


	//   ....[77]....
        /*07d0*/ 	.word	0x00017200
        /*07d4*/ 	.word	0x00000003
        /*07d8*/ 	.word	0x0002d840
        /*07dc*/ 	.short	0x010a
        /*07de*/ 	.byte	0x3f
	.zero		1


	//   ....[78]....
        /*07e0*/ 	.word	0x00017250
        /*07e4*/ 	.word	0x0000000c
        /*07e8*/ 	.word	0x00000060
        /*07ec*/ 	.short	0x010a
        /*07ee*/ 	.byte	0x3f
	.zero		1


	//   ....[79]....
        /*07f0*/ 	.word	0x000172a0
        /*07f4*/ 	.word	0x00000002
        /*07f8*/ 	.word	0x0002d840
        /*07fc*/ 	.short	0x010a
        /*07fe*/ 	.byte	0x3f
	.zero		1


	//   ....[80]....
        /*0800*/ 	.word	0x000172f0
        /*0804*/ 	.word	0x00000008
        /*0808*/ 	.word	0x00000060
        /*080c*/ 	.short	0x010a
        /*080e*/ 	.byte	0x3f
	.zero		1


	//   ....[81]....
        /*0810*/ 	.word	0x00017340
        /*0814*/ 	.word	0x00000003
        /*0818*/ 	.word	0x0002d860
        /*081c*/ 	.short	0x010a
        /*081e*/ 	.byte	0x3f
	.zero		1


	//   ....[82]....
        /*0820*/ 	.word	0x00017430
        /*0824*/ 	.word	0x00000009
        /*0828*/ 	.word	0x0002d820
        /*082c*/ 	.short	0x010a
        /*082e*/ 	.byte	0x3f
	.zero		1


	//   ....[83]....
        /*0830*/ 	.word	0x000175d0
        /*0834*/ 	.word	0x00000007
        /*0838*/ 	.word	0x00000000
        /*083c*/ 	.short	0x010a
        /*083e*/ 	.byte	0x3f
	.zero		1


	//   ....[84]....
        /*0840*/ 	.word	0x00017620
        /*0844*/ 	.word	0x00000003
        /*0848*/ 	.word	0x00000000
        /*084c*/ 	.short	0x010a
        /*084e*/ 	.byte	0x3f
	.zero		1


	//   ....[85]....
        /*0850*/ 	.word	0x00017670
        /*0854*/ 	.word	0x00000005
        /*0858*/ 	.word	0x00000000
        /*085c*/ 	.short	0x010a
        /*085e*/ 	.byte	0x3f
	.zero		1


	//----- nvinfo : EIATTR_NUM_MBARRIERS
	.align		4
.L_1325:
        /*0860*/ 	.byte	0x03, 0x38
        /*0862*/ 	.short	0x0016


	//----- nvinfo : EIATTR_EXIT_INSTR_OFFSETS
	.align		4
        /*0864*/ 	.byte	0x04, 0x1c
        /*0866*/ 	.short	(.L_1327 - .L_1326)


	//   ....[0]....
.L_1326:
        /*0868*/ 	.word	0x00000a30


	//   ....[1]....
        /*086c*/ 	.word	0x00011690


	//   ....[2]....
        /*0870*/ 	.word	0x000164a0


	//----- nvinfo : EIATTR_MAX_THREADS
	.align		4
.L_1327:
        /*0874*/ 	.byte	0x04, 0x05
        /*0876*/ 	.short	(.L_1329 - .L_1328)
.L_1328:
        /*0878*/ 	.word	0x00000200
        /*087c*/ 	.word	0x00000001
        /*0880*/ 	.word	0x00000001


	//----- nvinfo : EIATTR_CRS_STACK_SIZE
	.align		4
.L_1329:
        /*0884*/ 	.byte	0x04, 0x1e
        /*0886*/ 	.short	(.L_1331 - .L_1330)
.L_1330:
        /*0888*/ 	.word	0x00000000


	//----- nvinfo : EIATTR_CBANK_PARAM_SIZE
	.align		4
.L_1331:
        /*088c*/ 	.byte	0x03, 0x19
        /*088e*/ 	.short	0x0af0


	//----- nvinfo : EIATTR_PARAM_CBANK
	.align		4
        /*0890*/ 	.byte	0x04, 0x0a
        /*0892*/ 	.short	(.L_1333 - .L_1332)
	.align		4
.L_1332:
        /*0894*/ 	.word	index@(.nv.constant0._ZN7cutlass13device_kernelIN5flash11enable_sm90INS1_16FlashAttnFwdSm90INS1_25CollectiveMainloopFwdSm90ILi2EN4cute5tupleIJNS5_1CILi1EEES8_S8_EEENS6_IJNS7_ILi192EEENS7_ILi128EEENS7_ILi96EEEEEELi96ENS_10bfloat16_tEfNS_4arch4Sm90ELb0ELb1ELb1ELb0ELb0ELb0ELb0ELb0ELb1ELb1ELb0ELb0EEENS1_21CollectiveEpilogueFwdINS6_IJSA_SC_SB_EEES9_SE_SG_Li384ELb0ELb1ELb0ELb0EEENS1_30DynamicPersistentTileSchedulerILi384ELi128ELb0ELb1ELb1EEEEEEEEEvNT_6ParamsE)
        /*0898*/ 	.short	0x0210
        /*089a*/ 	.short	0x0af0


	//----- nvinfo : EIATTR_SW_WAR
	.align		4
.L_1333:
        /*089c*/ 	.byte	0x04, 0x36
        /*089e*/ 	.short	(.L_1335 - .L_1334)
.L_1334:
        /*08a0*/ 	.word	0x00000008
.L_1335:


//--------------------- .nv.info._ZN7cutlass13device_kernelIN5flash11enable_sm90INS1_16FlashAttnFwdSm90INS1_25CollectiveMainloopFwdSm90ILi2EN4cute5tupleIJNS5_1CILi1EEES8_S8_EEENS6_IJNS7_ILi192EEENS7_ILi128EEENS7_ILi96EEEEEELi96ENS_10bfloat16_tEfNS_4arch4Sm90ELb0ELb1ELb1ELb1ELb0ELb0ELb0ELb0ELb1ELb1ELb0ELb0EEENS1_21CollectiveEpilogueFwdINS6_IJSA_SC_SB_EEES9_SE_SG_Li384ELb1ELb1ELb0ELb0EEENS1_36VarlenDynamicPersistentTileSchedulerILi192ELi128ELi384ELi128ELb0ELb1ELb1ELb1ELb0ELb1EEEEEEEEEvNT_6ParamsE --------------------------
	.section	.nv.info._ZN7cutlass13device_kernelIN5flash11enable_sm90INS1_16FlashAttnFwdSm90INS1_25CollectiveMainloopFwdSm90ILi2EN4cute5tupleIJNS5_1CILi1EEES8_S8_EEENS6_IJNS7_ILi192EEENS7_ILi128EEENS7_ILi96EEEEEELi96ENS_10bfloat16_tEfNS_4arch4Sm90ELb0ELb1ELb1ELb1ELb0ELb0ELb0ELb0ELb1ELb1ELb0ELb0EEENS1_21CollectiveEpilogueFwdINS6_IJSA_SC_SB_EEES9_SE_SG_Li384ELb1ELb1ELb0ELb0EEENS1_36VarlenDynamicPersistentTileSchedulerILi192ELi128ELi384ELi128ELb0ELb1ELb1ELb1ELb0ELb1EEEEEEEEEvNT_6ParamsE,"",@"SHT_CUDA_INFO"
	.sectionflags	@""
	.align	4


	//----- nvinfo : EIATTR_CUDA_API_VERSION
	.align		4
        /*0000*/ 	.byte	0x04, 0x37
        /*0002*/ 	.short	(.L_1337 - .L_1336)
.L_1336:
        /*0004*/ 	.word	0x00000082


	//----- nvinfo : EIATTR_KPARAM_INFO
	.align		4
.L_1337:
        /*0008*/ 	.byte	0x04, 0x17
        /*000a*/ 	.short	(.L_1339 - .L_1338)
.L_1338:
        /*000c*/ 	.word	0x00000000
        /*0010*/ 	.short	0x0000
        /*0012*/ 	.short	0x0070
        /*0014*/ 	.byte	0x00, 0xf0, 0x01, 0x2a


	//----- nvinfo : EIATTR_SPARSE_MMA_MASK
	.align		4
.L_1339:
        /*0018*/ 	.byte	0x03, 0x50
        /*001a*/ 	.short	0x0000


	//----- nvinfo : EIATTR_MAXREG_COUNT
	.align		4
        /*001c*/ 	.byte	0x03, 0x1b
        /*001e*/ 	.short	0x0080


	//----- nvinfo : EIATTR_NUM_BARRIERS
	.align		4
        /*0020*/ 	.byte	0x02, 0x4c
        /*0022*/ 	.byte	0x10
	.zero		1


	//----- nvinfo : EIATTR_EXTERNS
	.align		4
        /*0024*/ 	.byte	0x04, 0x0f
        /*0026*/ 	.short	(.L_1341 - .L_1340)


	//   ....[0]....
	.align		4
.L_1340:
        /*0028*/ 	.word	index@(__assertfail)


	//----- nvinfo : EIATTR_ANNOTATIONS
	.align		4
.L_1341:
        /*002c*/ 	.byte	0x04, 0x55
        /*002e*/ 	.short	(.L_1343 - .L_1342)


	//   ....[0]....
.L_1342:
        /* <DEDUP_REMOVED lines=23> */


	//----- nvinfo : EIATTR_MERCURY_ISA_VERSION
	.align		4
.L_1343:
        /*0190*/ 	.byte	0x03, 0x5f
        /*0192*/ 	.short	0x0101


	//----- nvinfo : EIATTR_UNUSED_LOAD_BYTE_OFFSET
	.align		4
        /*0194*/ 	.byte	0x04, 0x44
        /*0196*/ 	.short	(.L_1345 - .L_1344)


	//   ....[0]....
.L_1344:
        /*0198*/ 	.word	0x00000a50
        /*019c*/ 	.word	0x0000fff0


	//   ....[1]....
        /*01a0*/ 	.word	0x000100c0
        /*01a4*/ 	.word	0x0000fff0


	//----- nvinfo : EIATTR_INT_WARP_WIDE_INSTR_OFFSETS
	.align		4
.L_1345:
        /*01a8*/ 	.byte	0x04, 0x31
        /*01aa*/ 	.short	(.L_1347 - .L_1346)


	//   ....[0]....
.L_1346:
        /*01ac*/ 	.word	0x00000130


	//   ....[1]....
        /*01b0*/ 	.word	0x00000170


	//   ....[2]....
        /*01b4*/ 	.word	0x000001e0


	//   ....[3]....
        /*01b8*/ 	.word	0x000132e0


	//   ....[4]....
        /*01bc*/ 	.word	0x00013370


	//   ....[5]....
        /*01c0*/ 	.word	0x00016e60


	//   ....[6]....
        /*01c4*/ 	.word	0x00016ef0


	//----- nvinfo : EIATTR_COOP_GROUP_MASK_REGIDS
	.align		4
.L_1347:
        /*01c8*/ 	.byte	0x04, 0x29
        /*01ca*/ 	.short	(.L_1349 - .L_1348)


	//   ....[0]....
.L_1348:
        /*01cc*/ 	.word	0xffffffff


	//   ....[1]....
        /*01d0*/ 	.word	0xffffffff


	//   ....[2]....
        /*01d4*/ 	.word	0xffffffff


	//   ....[3]....
        /*01d8*/ 	.word	0xffffffff


	//   ....[4]....
        /*01dc*/ 	.word	0xffffffff


	//   ....[5]....
        /*01e0*/ 	.word	0xffffffff


	//   ....[6]....
        /*01e4*/ 	.word	0xffffffff


	//   ....[7]....
        /*01e8*/ 	.word	0xffffffff


	//   ....[8]....
        /*01ec*/ 	.word	0xffffffff


	//   ....[9]....
        /*01f0*/ 	.word	0xffffffff


	//   ....[10]....
        /*01f4*/ 	.word	0xffffffff


	//   ....[11]....
        /*01f8*/ 	.word	0xffffffff


	//   ....[12]....
        /*01fc*/ 	.word	0xffffffff


	//   ....[13]....
        /*0200*/ 	.word	0xffffffff


	//   ....[14]....
        /*0204*/ 	.word	0xffffffff


	//   ....[15]....
        /*0208*/ 	.word	0xffffffff


	//   ....[16]....
        /*020c*/ 	.word	0xffffffff


	//   ....[17]....
        /*0210*/ 	.word	0xffffffff


	//   ....[18]....
        /*0214*/ 	.word	0xffffffff


	//   ....[19]....
        /*0218*/ 	.word	0xffffffff


	//   ....[20]....
        /*021c*/ 	.word	0xffffffff


	//   ....[21]....
        /*0220*/ 	.word	0xffffffff


	//   ....[22]....
        /*0224*/ 	.word	0xffffffff


	//   ....[23]....
        /*0228*/ 	.word	0xffffffff


	//   ....[24]....
        /*022c*/ 	.word	0xffffffff


	//   ....[25]....
        /*0230*/ 	.word	0xffffffff


	//   ....[26]....
        /*0234*/ 	.word	0xffffffff


	//   ....[27]....
        /*0238*/ 	.word	0xffffffff


	//   ....[28]....
        /*023c*/ 	.word	0xffffffff


	//   ....[29]....
        /*0240*/ 	.word	0xffffffff


	//   ....[30]....
        /*0244*/ 	.word	0xffffffff


	//   ....[31]....
        /*0248*/ 	.word	0xffffffff


	//   ....[32]....
        /*024c*/ 	.word	0xffffffff


	//   ....[33]....
        /*0250*/ 	.word	0xffffffff


	//   ....[34]....
        /*0254*/ 	.word	0xffffffff


	//   ....[35]....
        /*0258*/ 	.word	0xffffffff


	//   ....[36]....
        /*025c*/ 	.word	0xffffffff


	//   ....[37]....
        /*0260*/ 	.word	0xffffffff


	//   ....[38]....
        /*0264*/ 	.word	0xffffffff


	//   ....[39]....
        /*0268*/ 	.word	0xffffffff


	//   ....[40]....
        /*026c*/ 	.word	0xffffffff


	//   ....[41]....
        /*0270*/ 	.word	0xffffffff


	//   ....[42]....
        /*0274*/ 	.word	0xffffffff


	//   ....[43]....
        /*0278*/ 	.word	0xffffffff


	//   ....[44]....
        /*027c*/ 	.word	0xffffffff


	//   ....[45]....
        /*0280*/ 	.word	0xffffffff


	//   ....[46]....
        /*0284*/ 	.word	0xffffffff


	//   ....[47]....
        /*0288*/ 	.word	0xffffffff


	//   ....[48]....
        /*028c*/ 	.word	0xffffffff


	//   ....[49]....
        /*0290*/ 	.word	0xffffffff


	//   ....[50]....
        /*0294*/ 	.word	0xffffffff


	//   ....[51]....
        /*0298*/ 	.word	0xffffffff


	//   ....[52]....
        /*029c*/ 	.word	0xffffffff


	//   ....[53]....
        /*02a0*/ 	.word	0xffffffff


	//   ....[54]....
        /*02a4*/ 	.word	0xffffffff


	//   ....[55]....
        /*02a8*/ 	.word	0xffffffff


	//   ....[56]....
        /*02ac*/ 	.word	0xffffffff


	//   ....[57]....
        /*02b0*/ 	.word	0xffffffff


	//   ....[58]....
        /*02b4*/ 	.word	0xffffffff


	//   ....[59]....
        /*02b8*/ 	.word	0xffffffff


	//   ....[60]....
        /*02bc*/ 	.word	0xffffffff


	//   ....[61]....
        /*02c0*/ 	.word	0xffffffff


	//   ....[62]....
        /*02c4*/ 	.word	0xffffffff


	//   ....[63]....
        /*02c8*/ 	.word	0xffffffff


	//   ....[64]....
        /*02cc*/ 	.word	0xffffffff


	//   ....[65]....
        /*02d0*/ 	.word	0xffffffff


	//   ....[66]....
        /*02d4*/ 	.word	0xffffffff


	//   ....[67]....
        /*02d8*/ 	.word	0xffffffff


	//   ....[68]....
        /*02dc*/ 	.word	0xffffffff


	//   ....[69]....
        /*02e0*/ 	.word	0xffffffff


	//   ....[70]....
        /*02e4*/ 	.word	0xffffffff


	//   ....[71]....
        /*02e8*/ 	.word	0xffffffff


	//   ....[72]....
        /*02ec*/ 	.word	0xffffffff


	//   ....[73]....
        /*02f0*/ 	.word	0xffffffff


	//   ....[74]....
        /*02f4*/ 	.word	0xffffffff


	//   ....[75]....
        /*02f8*/ 	.word	0xffffffff


	//   ....[76]....
        /*02fc*/ 	.word	0xffffffff


	//   ....[77]....
        /*0300*/ 	.word	0xffffffff


	//   ....[78]....
        /*0304*/ 	.word	0xffffffff


	//   ....[79]....
        /*0308*/ 	.word	0xffffffff


	//   ....[80]....
        /*030c*/ 	.word	0xffffffff


	//   ....[81]....
        /*0310*/ 	.word	0xffffffff


	//   ....[82]....
        /*0314*/ 	.word	0xffffffff


	//   ....[83]....
        /*0318*/ 	.word	0xffffffff


	//   ....[84]....
        /*031c*/ 	.word	0xffffffff


	//   ....[85]....
        /*0320*/ 	.word	0xffffffff


	//   ....[86]....
        /*0324*/ 	.word	0xffffffff


	//   ....[87]....
        /*0328*/ 	.word	0xffffffff


	//   ....[88]....
        /*032c*/ 	.word	0xffffffff


	//   ....[89]....
        /*0330*/ 	.word	0xffffffff


	//   ....[90]....
        /*0334*/ 	.word	0xffffffff


	//   ....[91]....
        /*0338*/ 	.word	0xffffffff


	//   ....[92]....
        /*033c*/ 	.word	0xffffffff


	//   ....[93]....
        /*0340*/ 	.word	0xffffffff


	//   ....[94]....
        /*0344*/ 	.word	0xffffffff


	//   ....[95]....
        /*0348*/ 	.word	0xffffffff


	//   ....[96]....
        /*034c*/ 	.word	0xffffffff


	//   ....[97]....
        /*0350*/ 	.word	0x0500000f


	//   ....[98]....
        /*0354*/ 	.word	0x0500000f


	//   ....[99]....
        /*0358*/ 	.word	0x0500000f


	//   ....[100]....
        /*035c*/ 	.word	0x0500000f


	//   ....[101]....
        /*0360*/ 	.word	0x0500000f


	//   ....[102]....
        /*0364*/ 	.word	0x0500000f


	//   ....[103]....
        /*0368*/ 	.word	0x0500000f


	//   ....[104]....
        /*036c*/ 	.word	0x0500000f


	//   ....[105]....
        /*0370*/ 	.word	0x0500000f


	//   ....[106]....
        /*0374*/ 	.word	0x0500000f


	//   ....[107]....
        /*0378*/ 	.word	0x0500000f


	//   ....[108]....
        /*037c*/ 	.word	0x0500000f


	//   ....[109]....
        /*0380*/ 	.word	0x0500000f


	//   ....[110]....
        /*0384*/ 	.word	0x0500000f


	//   ....[111]....
        /*0388*/ 	.word	0x0500000f


	//   ....[112]....
        /*038c*/ 	.word	0x0500000f


	//   ....[113]....
        /*0390*/ 	.word	0x0500000f


	//   ....[114]....
        /*0394*/ 	.word	0x0500000f


	//   ....[115]....
        /*0398*/ 	.word	0x0500000f


	//   ....[116]....
        /*039c*/ 	.word	0x0500000f


	//   ....[117]....
        /*03a0*/ 	.word	0x0500000f


	//   ....[118]....
        /*03a4*/ 	.word	0x0500000f


	//   ....[119]....
        /*03a8*/ 	.word	0x0500000f


	//   ....[120]....
        /*03ac*/ 	.word	0x0500000f


	//   ....[121]....
        /*03b0*/ 	.word	0x0500000f


	//   ....[122]....
        /*03b4*/ 	.word	0x0500000f


	//   ....[123]....
        /*03b8*/ 	.word	0x0500000f


	//   ....[124]....
        /*03bc*/ 	.word	0x0500000f


	//   ....[125]....
        /*03c0*/ 	.word	0x0500000f


	//   ....[126]....
        /*03c4*/ 	.word	0x0500000f


	//   ....[127]....
        /*03c8*/ 	.word	0x0500000f


	//----- nvinfo : EIATTR_COOP_GROUP_INSTR_OFFSETS
	.align		4
.L_1349:
        /*03cc*/ 	.byte	0x04, 0x28
        /*03ce*/ 	.short	(.L_1351 - .L_1350)


	//   ....[0]....
.L_1350:
        /*03d0*/ 	.word	0x00000070


	//   ....[1]....
        /*03d4*/ 	.word	0x00000140


	//   ....[2]....
        /*03d8*/ 	.word	0x00000190


	//   ....[3]....
        /*03dc*/ 	.word	0x000003c0


	//   ....[4]....
        /*03e0*/ 	.word	0x00000520


	//   ....[5]....
        /*03e4*/ 	.word	0x00000640


	//   ....[6]....
        /*03e8*/ 	.word	0x000007a0


	//   ....[7]....
        /*03ec*/ 	.word	0x00001a40


	//   ....[8]....
        /*03f0*/ 	.word	0x00002240


	//   ....[9]....
        /*03f4*/ 	.word	0x000031f0


	//   ....[10]....
        /*03f8*/ 	.word	0x00004020


	//   ....[11]....
        /*03fc*/ 	.word	0x000040f0


	//   ....[12]....
        /*0400*/ 	.word	0x00004920


	//   ....[13]....
        /*0404*/ 	.word	0x00004980


	//   ....[14]....
        /*0408*/ 	.word	0x00005550


	//   ....[15]....
        /*040c*/ 	.word	0x00006a00


	//   ....[16]....
        /*0410*/ 	.word	0x00006c40


	//   ....[17]....
        /*0414*/ 	.word	0x000077c0


	//   ....[18]....
        /*0418*/ 	.word	0x000077e0


	//   ....[19]....
        /*041c*/ 	.word	0x000081e0


	//   ....[20]....
        /*0420*/ 	.word	0x00008250


	//   ....[21]....
        /*0424*/ 	.word	0x000091b0


	//   ....[22]....
        /*0428*/ 	.word	0x0000a320


	//   ....[23]....
        /*042c*/ 	.word	0x0000a390


	//   ....[24]....
        /*0430*/ 	.word	0x0000aa80


	//   ....[25]....
        /*0434*/ 	.word	0x0000ab20


	//   ....[26]....
        /*0438*/ 	.word	0x0000bd20


	//   ....[27]....
        /*043c*/ 	.word	0x0000ceb0


	//   ....[28]....
        /*0440*/ 	.word	0x0000d100


	//   ....[29]....
        /*0444*/ 	.word	0x0000dcd0


	//   ....[30]....
        /*0448*/ 	.word	0x0000dd80


	//   ....[31]....
        /*044c*/ 	.word	0x0000e600


	//   ....[32]....
        /*0450*/ 	.word	0x0000e6a0


	//   ....[33]....
        /*0454*/ 	.word	0x0000f660


	//   ....[34]....
        /*0458*/ 	.word	0x0000f770


	//   ....[35]....
        /*045c*/ 	.word	0x0000f7d0


	//   ....[36]....
        /*0460*/ 	.word	0x0000f8e0


	//   ....[37]....
        /*0464*/ 	.word	0x0000f900


	//   ....[38]....
        /*0468*/ 	.word	0x00010a90


	//   ....[39]....
        /*046c*/ 	.word	0x00010ad0


	//   ....[40]....
        /*0470*/ 	.word	0x00010b00


	//   ....[41]....
        /*0474*/ 	.word	0x00010b40


	//   ....[42]....
        /*0478*/ 	.word	0x00010ff0


	//   ....[43]....
        /*047c*/ 	.word	0x00011010


	//   ....[44]....
        /*0480*/ 	.word	0x00011120


	//   ....[45]....
        /*0484*/ 	.word	0x00011140


	//   ....[46]....
        /*0488*/ 	.word	0x00011a10


	//   ....[47]....
        /*048c*/ 	.word	0x00011a20


	//   ....[48]....
        /*0490*/ 	.word	0x00011b20


	//   ....[49]....
        /*0494*/ 	.word	0x00011b40


	//   ....[50]....
        /*0498*/ 	.word	0x00011cc0


	//   ....[51]....
        /*049c*/ 	.word	0x00011eb0


	//   ....[52]....
        /*04a0*/ 	.word	0x00011ee0


	//   ....[53]....
        /*04a4*/ 	.word	0x00011f10


	//   ....[54]....
        /*04a8*/ 	.word	0x00011f40


	//   ....[55]....
        /*04ac*/ 	.word	0x00011f70


	//   ....[56]....
        /*04b0*/ 	.word	0x00011fa0


	//   ....[57]....
        /*04b4*/ 	.word	0x00012110


	//   ....[58]....
        /*04b8*/ 	.word	0x00012140


	//   ....[59]....
        /*04bc*/ 	.word	0x00012170


	//   ....[60]....
        /*04c0*/ 	.word	0x000121a0


	//   ....[61]....
        /*04c4*/ 	.word	0x000121d0


	//   ....[62]....
        /*04c8*/ 	.word	0x00012200


	//   ....[63]....
        /*04cc*/ 	.word	0x000122a0


	//   ....[64]....
        /*04d0*/ 	.word	0x00012300


	//   ....[65]....
        /*04d4*/ 	.word	0x000123a0


	//   ....[66]....
        /*04d8*/ 	.word	0x00013860


	//   ....[67]....
        /*04dc*/ 	.word	0x00014570


	//   ....[68]....
        /*04e0*/ 	.word	0x00014580


	//   ....[69]....
        /*04e4*/ 	.word	0x000145a0


	//   ....[70]....
        /*04e8*/ 	.word	0x00014660


	//   ....[71]....
        /*04ec*/ 	.word	0x00014680


	//   ....[72]....
        /*04f0*/ 	.word	0x00014720


	//   ....[73]....
        /*04f4*/ 	.word	0x00014740


	//   ....[74]....
        /*04f8*/ 	.word	0x00014750


	//   ....[75]....
        /*04fc*/ 	.word	0x000147e0


	//   ....[76]....
        /*0500*/ 	.word	0x00014830


	//   ....[77]....
        /*0504*/ 	.word	0x00014840


	//   ....[78]....
        /*0508*/ 	.word	0x00014870


	//   ....[79]....
        /*050c*/ 	.word	0x000175a0


	//   ....[80]....
        /*0510*/ 	.word	0x000175f0


	//   ....[81]....
        /*0514*/ 	.word	0x00017620


	//   ....[82]....
        /*0518*/ 	.word	0x00017650


	//   ....[83]....
        /*051c*/ 	.word	0x00017660


	//   ....[84]....
        /*0520*/ 	.word	0x00017690


	//   ....[85]....
        /*0524*/ 	.word	0x000176c0


	//   ....[86]....
        /*0528*/ 	.word	0x000176f0


	//   ....[87]....
        /*052c*/ 	.word	0x00017870


	//   ....[88]....
        /*0530*/ 	.word	0x000178a0


	//   ....[89]....
        /*0534*/ 	.word	0x000178d0


	//   ....[90]....
        /*0538*/ 	.word	0x00017900


	//   ....[91]....
        /*053c*/ 	.word	0x00017930


	//   ....[92]....
        /*0540*/ 	.word	0x00017960


	//   ....[93]....
        /*0544*/ 	.word	0x00017a20


	//   ....[94]....
        /*0548*/ 	.word	0x00017a40


	//   ....[95]....
        /*054c*/ 	.word	0x00017ab0


	//   ....[96]....
        /*0550*/ 	.word	0x00018150


	//   ....[97]....
        /*0554*/ 	.word	0x000187b0


	//   ....[98]....
        /*0558*/ 	.word	0x00018970


	//   ....[99]....
        /*055c*/ 	.word	0x000189c0


	//   ....[100]....
        /*0560*/ 	.word	0x00018a20


	//   ....[101]....
        /*0564*/ 	.word	0x00018b30


	//   ....[102]....
        /*0568*/ 	.word	0x00018b90


	//   ....[103]....
        /*056c*/ 	.word	0x00018cb0


	//   ....[104]....
        /*0570*/ 	.word	0x00018d10


	//   ....[105]....
        /*0574*/ 	.word	0x00018db0


	//   ....[106]....
        /*0578*/ 	.word	0x00018e80


	//   ....[107]....
        /*057c*/ 	.word	0x00018f80


	//   ....[108]....
        /*0580*/ 	.word	0x00019000


	//   ....[109]....
        /*0584*/ 	.word	0x000190f0


	//   ....[110]....
        /*0588*/ 	.word	0x00019400


	//   ....[111]....
        /*058c*/ 	.word	0x000194a0


	//   ....[112]....
        /*0590*/ 	.word	0x000195c0


	//   ....[113]....
        /*0594*/ 	.word	0x00019630


	//   ....[114]....
        /*0598*/ 	.word	0x000196a0


	//   ....[115]....
        /*059c*/ 	.word	0x00019710


	//   ....[116]....
        /*05a0*/ 	.word	0x00019780


	//   ....[117]....
        /*05a4*/ 	.word	0x00019800


	//   ....[118]....
        /*05a8*/ 	.word	0x00019890


	//   ....[119]....
        /*05ac*/ 	.word	0x00019920


	//   ....[120]....
        /*05b0*/ 	.word	0x00019990


	//   ....[121]....
        /*05b4*/ 	.word	0x00019a00


	//   ....[122]....
        /*05b8*/ 	.word	0x00019a70


	//   ....[123]....
        /*05bc*/ 	.word	0x00019af0


	//   ....[124]....
        /*05c0*/ 	.word	0x00019b60


	//   ....[125]....
        /*05c4*/ 	.word	0x00019c00


	//   ....[126]....
        /*05c8*/ 	.word	0x00019c90


	//   ....[127]....
        /*05cc*/ 	.word	0x00019db0


	//----- nvinfo : EIATTR_REG_RECONFIG
	.align		4
.L_1351:
        /*05d0*/ 	.byte	0x01, 0x54
	.zero		2


	//----- nvinfo : EIATTR_SYSCALL_OFFSETS
	.align		4
        /*05d4*/ 	.byte	0x04, 0x46
        /*05d6*/ 	.short	(.L_1353 - .L_1352)


	//   ....[0]....
.L_1352:
        /*05d8*/ 	.word	0x00001c30


	//   ....[1]....
        /*05dc*/ 	.word	0x000134d0


	//   ....[2]....
        /*05e0*/ 	.word	0x00013620


	//   ....[3]....
        /*05e4*/ 	.word	0x00013710


	//   ....[4]....
        /*05e8*/ 	.word	0x00013fe0


	//----- nvinfo : EIATTR_MBARRIER_INSTR_OFFSETS
	.align		4
.L_1353:
        /*05ec*/ 	.byte	0x04, 0x39
        /*05ee*/ 	.short	(.L_1355 - .L_1354)


	//   ....[0]....
.L_1354:
        /*05f0*/ 	.word	0x00000270
        /*05f4*/ 	.word	0x000000ff
        /*05f8*/ 	.word	0x0002d800
        /*05fc*/ 	.short	0x0100
        /*05fe*/ 	.byte	0x08
	.zero		1


	//   ....[1]....
        /*0600*/ 	.word	0x00000280
        /*0604*/ 	.word	0x000000ff
        /*0608*/ 	.word	0x0002d820
        /*060c*/ 	.short	0x0100
        /*060e*/ 	.byte	0x08
	.zero		1


	//   ....[2]....
        /*0610*/ 	.word	0x00000370
        /*0614*/ 	.word	0x000000ff
        /*0618*/ 	.word	0x0002d830
        /*061c*/ 	.short	0x0100
        /*061e*/ 	.byte	0x08
	.zero		1


	//   ....[3]....
        /*0620*/ 	.word	0x00000380
        /*0624*/ 	.word	0x000000ff
        /*0628*/ 	.word	0x0002d840
        /*062c*/ 	.short	0x0100
        /*062e*/ 	.byte	0x08
	.zero		1


	//   ....[4]....
        /*0630*/ 	.word	0x00000390
        /*0634*/ 	.word	0x000000ff
        /*0638*/ 	.word	0x0002d838
        /*063c*/ 	.short	0x0100
        /*063e*/ 	.byte	0x08
	.zero		1


	//   ....[5]....
        /*0640*/ 	.word	0x000003a0
        /*0644*/ 	.word	0x000000ff
        /*0648*/ 	.word	0x0002d848
        /*064c*/ 	.short	0x0100
        /*064e*/ 	.byte	0x08
	.zero		1


	//   ....[6]....
        /*0650*/ 	.word	0x000004d0
        /*0654*/ 	.word	0x000000ff
        /*0658*/ 	.word	0x0002d850
        /*065c*/ 	.short	0x0100
        /*065e*/ 	.byte	0x08
	.zero		1


	//   ....[7]....
        /*0660*/ 	.word	0x000004e0
        /*0664*/ 	.word	0x000000ff
        /*0668*/ 	.word	0x0002d860
        /*066c*/ 	.short	0x0100
        /*066e*/ 	.byte	0x08
	.zero		1


	//   ....[8]....
        /*0670*/ 	.word	0x000004f0
        /*0674*/ 	.word	0x000000ff
        /*0678*/ 	.word	0x0002d858
        /*067c*/ 	.short	0x0100
        /*067e*/ 	.byte	0x08
	.zero		1


	//   ....[9]....
        /*0680*/ 	.word	0x00000500
        /*0684*/ 	.word	0x000000ff
        /*0688*/ 	.word	0x0002d868
        /*068c*/ 	.short	0x0100
        /*068e*/ 	.byte	0x08
	.zero		1


	//   ....[10]....
        /*0690*/ 	.word	0x000005f0
        /*0694*/ 	.word	0x000000ff
        /*0698*/ 	.word	0x0002d870
        /*069c*/ 	.short	0x0100
        /*069e*/ 	.byte	0x06
	.zero		1


	//   ....[11]....
        /*06a0*/ 	.word	0x00000600
        /*06a4*/ 	.word	0x000000ff
        /*06a8*/ 	.word	0x0002d880
        /*06ac*/ 	.short	0x0100
        /*06ae*/ 	.byte	0x06
	.zero		1


	//   ....[12]....
        /*06b0*/ 	.word	0x00000610
        /*06b4*/ 	.word	0x000000ff
        /*06b8*/ 	.word	0x0002d878
        /*06bc*/ 	.short	0x0100
        /*06be*/ 	.byte	0x06
	.zero		1


	//   ....[13]....
        /*06c0*/ 	.word	0x00000620
        /*06c4*/ 	.word	0x000000ff
        /*06c8*/ 	.word	0x0002d888
        /*06cc*/ 	.short	0x0100
        /*06ce*/ 	.byte	0x06
	.zero		1


	//   ....[14]....
        /*06d0*/ 	.word	0x00000750
        /*06d4*/ 	.word	0x000000ff
        /*06d8*/ 	.word	0x0002d890
        /*06dc*/ 	.short	0x0100
        /*06de*/ 	.byte	0x08
	.zero		1


	//   ....[15]....
        /*06e0*/ 	.word	0x00000760
        /*06e4*/ 	.word	0x000000ff
        /*06e8*/ 	.word	0x0002d8a0
        /*06ec*/ 	.short	0x0100
        /*06ee*/ 	.byte	0x08
	.zero		1


	//   ....[16]....
        /*06f0*/ 	.word	0x00000770
        /*06f4*/ 	.word	0x000000ff
        /*06f8*/ 	.word	0x0002d898
        /*06fc*/ 	.short	0x0100
        /*06fe*/ 	.byte	0x08
	.zero		1


	//   ....[17]....
        /*0700*/ 	.word	0x00000780
        /*0704*/ 	.word	0x000000ff
        /*0708*/ 	.word	0x0002d8a8
        /*070c*/ 	.short	0x0100
        /*070e*/ 	.byte	0x08
	.zero		1


	//   ....[18]....
        /*0710*/ 	.word	0x000008b0
        /*0714*/ 	.word	0x000000ff
        /*0718*/ 	.word	0x0002d8b0
        /*071c*/ 	.short	0x0100
        /*071e*/ 	.byte	0x08
	.zero		1


	//   ....[19]....
        /*0720*/ 	.word	0x000008c0
        /*0724*/ 	.word	0x000000ff
        /*0728*/ 	.word	0x0002d8c0
        /*072c*/ 	.short	0x0100
        /*072e*/ 	.byte	0x08
	.zero		1


	//   ....[20]....
        /*0730*/ 	.word	0x000008d0
        /*0734*/ 	.word	0x000000ff
        /*0738*/ 	.word	0x0002d8b8
        /*073c*/ 	.short	0x0100
        /*073e*/ 	.byte	0x08
	.zero		1


	//   ....[21]....
        /*0740*/ 	.word	0x000008e0
        /*0744*/ 	.word	0x000000ff
        /*0748*/ 	.word	0x0002d8c8
        /*074c*/ 	.short	0x0100
        /*074e*/ 	.byte	0x08
	.zero		1


	//   ....[22]....
        /*0750*/ 	.word	0x00001cb0
        /*0754*/ 	.word	0x000000ff
        /*0758*/ 	.word	0x0002d800
        /*075c*/ 	.short	0x010a
        /*075e*/ 	.byte	0x2a
	.zero		1


	//   ....[23]....
        /*0760*/ 	.word	0x00001d30
        /*0764*/ 	.word	0x0000005a
        /*0768*/ 	.word	0x0002d830
        /*076c*/ 	.short	0x010a
        /*076e*/ 	.byte	0x3f
	.zero		1


	//   ....[24]....
        /*0770*/ 	.word	0x00001d90
        /*0774*/ 	.word	0x0000005a
        /*0778*/ 	.word	0x0002d830
        /*077c*/ 	.short	0x010a
        /*077e*/ 	.byte	0x3f
	.zero		1


	//   ....[25]....
        /*0780*/ 	.word	0x00002640
        /*0784*/ 	.word	0x0000005a
        /*0788*/ 	.word	0x00000000
        /*078c*/ 	.short	0x0101
        /*078e*/ 	.byte	0x3f
	.zero		1


	//   ....[26]....
        /*0790*/ 	.word	0x00005980
        /*0794*/ 	.word	0x000000ff
        /*0798*/ 	.word	0x0002d830
        /*079c*/ 	.short	0x010a
        /*079e*/ 	.byte	0x06
	.zero		1


	//   ....[27]....
        /*07a0*/ 	.word	0x000059c0
        /*07a4*/ 	.word	0x000000ff
        /*07a8*/ 	.word	0x0002d830
        /*07ac*/ 	.short	0x010a
        /*07ae*/ 	.byte	0x06
	.zero		1


	//   ....[28]....
        /*07b0*/ 	.word	0x00005c60
        /*07b4*/ 	.word	0x000000ff
        /*07b8*/ 	.word	0x0002d850
        /*07bc*/ 	.short	0x010a
        /*07be*/ 	.byte	0x06
	.zero		1


	//   ....[29]....
        /*07c0*/ 	.word	0x00005ca0
        /*07c4*/ 	.word	0x000000ff
        /*07c8*/ 	.word	0x0002d850
        /*07cc*/ 	.short	0x010a
        /*07ce*/ 	.byte	0x06
	.zero		1


	//   ....[30]....
        /*07d0*/ 	.word	0x00006aa0
        /*07d4*/ 	.word	0x0000002f
        /*07d8*/ 	.word	0x00000000
        /*07dc*/ 	.short	0x0101
        /*07de*/ 	.byte	0x3f
	.zero		1


	//   ....[31]....
        /*07e0*/ 	.word	0x00008500
        /*07e4*/ 	.word	0x0000001e
        /*07e8*/ 	.word	0x00000000
        /*07ec*/ 	.short	0x0101
        /*07ee*/ 	.byte	0x3f
	.zero		1


	//   ....[32]....
        /*07f0*/ 	.word	0x000095c0
        /*07f4*/ 	.word	0x000000ff
        /*07f8*/ 	.word	0x0002d830
        /*07fc*/ 	.short	0x010a
        /*07fe*/ 	.byte	0x06
	.zero		1


	//   ....[33]....
        /*0800*/ 	.word	0x00009600
        /*0804*/ 	.word	0x000000ff
        /*0808*/ 	.word	0x0002d830
        /*080c*/ 	.short	0x010a
        /*080e*/ 	.byte	0x06
	.zero		1


	//   ....[34]....
        /*0810*/ 	.word	0x000098a0
        /*0814*/ 	.word	0x000000ff
        /*0818*/ 	.word	0x0002d850
        /*081c*/ 	.short	0x010a
        /*081e*/ 	.byte	0x06
	.zero		1


	//   ....[35]....
        /*0820*/ 	.word	0x000098e0
        /*0824*/ 	.word	0x000000ff
        /*0828*/ 	.word	0x0002d850
        /*082c*/ 	.short	0x010a
        /*082e*/ 	.byte	0x06
	.zero		1


	//   ....[36]....
        /*0830*/ 	.word	0x0000b1b0
        /*0834*/ 	.word	0x00000008
        /*0838*/ 	.word	0x00000000
        /*083c*/ 	.short	0x0101
        /*083e*/ 	.byte	0x3f
	.zero		1


	//   ....[37]....
        /*0840*/ 	.word	0x0000b240
        /*0844*/ 	.word	0x0000000a
        /*0848*/ 	.word	0x00000000
        /*084c*/ 	.short	0x0101
        /*084e*/ 	.byte	0x3f
	.zero		1


	//   ....[38]....
        /*0850*/ 	.word	0x0000bea0
        /*0854*/ 	.word	0x000000ff
        /*0858*/ 	.word	0x0002d830
        /*085c*/ 	.short	0x010a
        /*085e*/ 	.byte	0x06
	.zero		1


	//   ....[39]....
        /*0860*/ 	.word	0x0000bee0
        /*0864*/ 	.word	0x000000ff
        /*0868*/ 	.word	0x0002d830
        /*086c*/ 	.short	0x010a
        /*086e*/ 	.byte	0x06
	.zero		1


	//   ....[40]....
        /*0870*/ 	.word	0x0000c180
        /*0874*/ 	.word	0x000000ff
        /*0878*/ 	.word	0x0002d850
        /*087c*/ 	.short	0x010a
        /*087e*/ 	.byte	0x06
	.zero		1


	//   ....[41]....
        /*0880*/ 	.word	0x0000c1c0
        /*0884*/ 	.word	0x000000ff
        /*0888*/ 	.word	0x0002d850
        /*088c*/ 	.short	0x010a
        /*088e*/ 	.byte	0x06
	.zero		1


	//   ....[42]....
        /*0890*/ 	.word	0x0000cf40
        /*0894*/ 	.word	0x0000004d
        /*0898*/ 	.word	0x00000000
        /*089c*/ 	.short	0x0101
        /*089e*/ 	.byte	0x3f
	.zero		1


	//   ....[43]....
        /*08a0*/ 	.word	0x0000eae0
        /*08a4*/ 	.word	0x0000002d
        /*08a8*/ 	.word	0x00000000
        /*08ac*/ 	.short	0x0101
        /*08ae*/ 	.byte	0x3f
	.zero		1


	//   ....[44]....
        /*08b0*/ 	.word	0x0000f6e0
        /*08b4*/ 	.word	0x000000ff
        /*08b8*/ 	.word	0x0002d850
        /*08bc*/ 	.short	0x010a
        /*08be*/ 	.byte	0x09
	.zero		1


	//   ....[45]....
        /*08c0*/ 	.word	0x0000f720
        /*08c4*/ 	.word	0x000000ff
        /*08c8*/ 	.word	0x0002d850
        /*08cc*/ 	.short	0x010a
        /*08ce*/ 	.byte	0x09
	.zero		1


	//   ....[46]....
        /*08d0*/ 	.word	0x0000fd60
        /*08d4*/ 	.word	0x00000006
        /*08d8*/ 	.word	0x00000000
        /*08dc*/ 	.short	0x0101
        /*08de*/ 	.byte	0x3f
	.zero		1


	//   ....[47]....
        /*08e0*/ 	.word	0x00011020
        /*08e4*/ 	.word	0x000000ff
        /*08e8*/ 	.word	0x00000000
        /*08ec*/ 	.short	0x0101
        /*08ee*/ 	.byte	0x04
	.zero		1


	//   ....[48]....
        /*08f0*/ 	.word	0x00013a80
        /*08f4*/ 	.word	0x00000000
        /*08f8*/ 	.word	0x0002d840
        /*08fc*/ 	.short	0x010a
        /*08fe*/ 	.byte	0x3f
	.zero		1


	//   ....[49]....
        /*0900*/ 	.word	0x00014a00
        /*0904*/ 	.word	0x00000016
        /*0908*/ 	.word	0x0002d800
        /*090c*/ 	.short	0x0107
        /*090e*/ 	.byte	0x3f
	.zero		1


	//   ....[50]....
        /*0910*/ 	.word	0x00014b00
        /*0914*/ 	.word	0x00000016
        /*0918*/ 	.word	0x0002d800
        /*091c*/ 	.short	0x0101
        /*091e*/ 	.byte	0x3f
	.zero		1


	//   ....[51]....
        /*0920*/ 	.word	0x00014b20
        /*0924*/ 	.word	0x00000016
        /*0928*/ 	.word	0x0002d820
        /*092c*/ 	.short	0x010a
        /*092e*/ 	.byte	0x3f
	.zero		1


	//   ....[52]....
        /*0930*/ 	.word	0x00014e40
        /*0934*/ 	.word	0x00000003
        /*0938*/ 	.word	0x0002d840
        /*093c*/ 	.short	0x010a
        /*093e*/ 	.byte	0x3f
	.zero		1


	//   ....[53]....
        /*0940*/ 	.word	0x000152c0
        /*0944*/ 	.word	0x00000003
        /*0948*/ 	.word	0x00000060
        /*094c*/ 	.short	0x010a
        /*094e*/ 	.byte	0x3f
	.zero		1


	//   ....[54]....
        /*0950*/ 	.word	0x00015a00
        /*0954*/ 	.word	0x00000003
        /*0958*/ 	.word	0x0002d840
        /*095c*/ 	.short	0x010a
        /*095e*/ 	.byte	0x3f
	.zero		1


	//   ....[55]....
        /*0960*/ 	.word	0x00015e80
        /*0964*/ 	.word	0x0000000c
        /*0968*/ 	.word	0x00000060
        /*096c*/ 	.short	0x010a
        /*096e*/ 	.byte	0x3f
	.zero		1


	//   ....[56]....
        /*0970*/ 	.word	0x000164f0
        /*0974*/ 	.word	0x00000002
        /*0978*/ 	.word	0x0002d840
        /*097c*/ 	.short	0x010a
        /*097e*/ 	.byte	0x3f
	.zero		1


	//   ....[57]....
        /*0980*/ 	.word	0x00016980
        /*0984*/ 	.word	0x00000007
        /*0988*/ 	.word	0x00000060
        /*098c*/ 	.short	0x010a
        /*098e*/ 	.byte	0x3f
	.zero		1


	//   ....[58]....
        /*0990*/ 	.word	0x00016fa0
        /*0994*/ 	.word	0x00000003
        /*0998*/ 	.word	0x0002d860
        /*099c*/ 	.short	0x010a
        /*099e*/ 	.byte	0x3f
	.zero		1


	//   ....[59]....
        /*09a0*/ 	.word	0x000180d0
        /*09a4*/ 	.word	0x00000009
        /*09a8*/ 	.word	0x0002d820
        /*09ac*/ 	.short	0x010a
        /*09ae*/ 	.byte	0x3f
	.zero		1


	//   ....[60]....
        /*09b0*/ 	.word	0x00018270
        /*09b4*/ 	.word	0x00000005
        /*09b8*/ 	.word	0x00000000
        /*09bc*/ 	.short	0x010a
        /*09be*/ 	.byte	0x3f
	.zero		1


	//   ....[61]....
        /*09c0*/ 	.word	0x000182e0
        /*09c4*/ 	.word	0x00000003
        /*09c8*/ 	.word	0x00000000
        /*09cc*/ 	.short	0x010a
        /*09ce*/ 	.byte	0x3f
	.zero		1


	//   ....[62]....
        /*09d0*/ 	.word	0x00018340
        /*09d4*/ 	.word	0x00000017
        /*09d8*/ 	.word	0x00000000
        /*09dc*/ 	.short	0x010a
        /*09de*/ 	.byte	0x3f
	.zero		1


	//   ....[63]....
        /*09e0*/ 	.word	0x00018370
        /*09e4*/ 	.word	0x00000007
        /*09e8*/ 	.word	0x00000000
        /*09ec*/ 	.short	0x010a
        /*09ee*/ 	.byte	0x3f
	.zero		1


	//   ....[64]....
        /*09f0*/ 	.word	0x000183e0
        /*09f4*/ 	.word	0x00000003
        /*09f8*/ 	.word	0x0002d800
        /*09fc*/ 	.short	0x010a
        /*09fe*/ 	.byte	0x3f
	.zero		1


	//   ....[65]....
        /*0a00*/ 	.word	0x00018430
        /*0a04*/ 	.word	0x0000005a
        /*0a08*/ 	.word	0x0002d830
        /*0a0c*/ 	.short	0x010a
        /*0a0e*/ 	.byte	0x3f
	.zero		1


	//   ....[66]....
        /*0a10*/ 	.word	0x00018490
        /*0a14*/ 	.word	0x00000006
        /*0a18*/ 	.word	0x0002d830
        /*0a1c*/ 	.short	0x010a
        /*0a1e*/ 	.byte	0x3f
	.zero		1


	//   ....[67]....
        /*0a20*/ 	.word	0x000184f0
        /*0a24*/ 	.word	0x00000006
        /*0a28*/ 	.word	0x0002d850
        /*0a2c*/ 	.short	0x010a
        /*0a2e*/ 	.byte	0x3f
	.zero		1


	//   ....[68]....
        /*0a30*/ 	.word	0x00018550
        /*0a34*/ 	.word	0x00000007
        /*0a38*/ 	.word	0x0002d830
        /*0a3c*/ 	.short	0x010a
        /*0a3e*/ 	.byte	0x3f
	.zero		1


	//   ....[69]....
        /*0a40*/ 	.word	0x000185b0
        /*0a44*/ 	.word	0x00000007
        /*0a48*/ 	.word	0x0002d850
        /*0a4c*/ 	.short	0x010a
        /*0a4e*/ 	.byte	0x3f
	.zero		1


	//   ....[70]....
        /*0a50*/ 	.word	0x00018610
        /*0a54*/ 	.word	0x00000007
        /*0a58*/ 	.word	0x0002d830
        /*0a5c*/ 	.short	0x010a
        /*0a5e*/ 	.byte	0x3f
	.zero		1


	//   ....[71]....
        /*0a60*/ 	.word	0x00018670
        /*0a64*/ 	.word	0x00000007
        /*0a68*/ 	.word	0x0002d850
        /*0a6c*/ 	.short	0x010a
        /*0a6e*/ 	.byte	0x3f
	.zero		1


	//   ....[72]....
        /*0a70*/ 	.word	0x000186d0
        /*0a74*/ 	.word	0x00000005
        /*0a78*/ 	.word	0x0002d850
        /*0a7c*/ 	.short	0x010a
        /*0a7e*/ 	.byte	0x3f
	.zero		1


	//   ....[73]....
        /*0a80*/ 	.word	0x00018870
        /*0a84*/ 	.word	0x00000000
        /*0a88*/ 	.word	0x0002d840
        /*0a8c*/ 	.short	0x010a
        /*0a8e*/ 	.byte	0x3f
	.zero		1


	//   ....[74]....
        /*0a90*/ 	.word	0x00019120
        /*0a94*/ 	.word	0x00000016
        /*0a98*/ 	.word	0x0002d820
        /*0a9c*/ 	.short	0x010a
        /*0a9e*/ 	.byte	0x3f
	.zero		1


	//   ....[75]....
        /*0aa0*/ 	.word	0x00019170
        /*0aa4*/ 	.word	0x00000003
        /*0aa8*/ 	.word	0x0002d840
        /*0aac*/ 	.short	0x010a
        /*0aae*/ 	.byte	0x3f
	.zero		1


	//   ....[76]....
        /*0ab0*/ 	.word	0x000191c0
        /*0ab4*/ 	.word	0x00000003
        /*0ab8*/ 	.word	0x00000060
        /*0abc*/ 	.short	0x010a
        /*0abe*/ 	.byte	0x3f
	.zero		1


	//   ....[77]....
        /*0ac0*/ 	.word	0x00019210
        /*0ac4*/ 	.word	0x00000003
        /*0ac8*/ 	.word	0x0002d840
        /*0acc*/ 	.short	0x010a
        /*0ace*/ 	.byte	0x3f
	.zero		1


	//   ....[78]....
        /*0ad0*/ 	.word	0x00019260
        /*0ad4*/ 	.word	0x0000000c
        /*0ad8*/ 	.word	0x00000060
        /*0adc*/ 	.short	0x010a
        /*0ade*/ 	.byte	0x3f
	.zero		1


	//   ....[79]....
        /*0ae0*/ 	.word	0x000192b0
        /*0ae4*/ 	.word	0x00000002
        /*0ae8*/ 	.word	0x0002d840
        /*0aec*/ 	.short	0x010a
        /*0aee*/ 	.byte	0x3f
	.zero		1


	//   ....[80]....
        /*0af0*/ 	.word	0x00019300
        /*0af4*/ 	.word	0x00000007
        /*0af8*/ 	.word	0x00000060
        /*0afc*/ 	.short	0x010a
        /*0afe*/ 	.byte	0x3f
	.zero		1


	//   ....[81]....
        /*0b00*/ 	.word	0x00019350
        /*0b04*/ 	.word	0x00000003
        /*0b08*/ 	.word	0x0002d860
        /*0b0c*/ 	.short	0x010a
        /*0b0e*/ 	.byte	0x3f
	.zero		1


	//   ....[82]....
        /*0b10*/ 	.word	0x00019cd0
        /*0b14*/ 	.word	0x00000009
        /*0b18*/ 	.word	0x0002d820
        /*0b1c*/ 	.short	0x010a
        /*0b1e*/ 	.byte	0x3f
	.zero		1


	//   ....[83]....
        /*0b20*/ 	.word	0x00019e70
        /*0b24*/ 	.word	0x00000005
        /*0b28*/ 	.word	0x00000000
        /*0b2c*/ 	.short	0x010a
        /*0b2e*/ 	.byte	0x3f
	.zero		1


	//   ....[84]....
        /*0b30*/ 	.word	0x00019ec0
        /*0b34*/ 	.word	0x00000003
        /*0b38*/ 	.word	0x00000000
        /*0b3c*/ 	.short	0x010a
        /*0b3e*/ 	.byte	0x3f
	.zero		1


	//   ....[85]....
        /*0b40*/ 	.word	0x00019f10
        /*0b44*/ 	.word	0x00000017
        /*0b48*/ 	.word	0x00000000
        /*0b4c*/ 	.short	0x010a
        /*0b4e*/ 	.byte	0x3f
	.zero		1


	//----- nvinfo : EIATTR_NUM_MBARRIERS
	.align		4
.L_1355:
        /*0b50*/ 	.byte	0x03, 0x38
        /*0b52*/ 	.short	0x0016


	//----- nvinfo : EIATTR_EXIT_INSTR_OFFSETS
	.align		4
        /*0b54*/ 	.byte	0x04, 0x1c
        /*0b56*/ 	.short	(.L_1357 - .L_1356)


	//   ....[0]....
.L_1356:
        /*0b58*/ 	.word	0x00000a80


	//   ....[1]....
        /*0b5c*/ 	.word	0x00011c70


	//   ....[2]....
        /*0b60*/ 	.word	0x000183c0


	//----- nvinfo : EIATTR_MAX_THREADS
	.align		4
.L_1357:
        /*0b64*/ 	.byte	0x04, 0x05
        /*0b66*/ 	.short	(.L_1359 - .L_1358)
.L_1358:
        /*0b68*/ 	.word	0x00000200
        /*0b6c*/ 	.word	0x00000001
        /*0b70*/ 	.word	0x00000001


	//----- nvinfo : EIATTR_CRS_STACK_SIZE
	.align		4
.L_1359:
        /*0b74*/ 	.byte	0x04, 0x1e
        /*0b76*/ 	.short	(.L_1361 - .L_1360)
.L_1360:
        /*0b78*/ 	.word	0x00000000


	//----- nvinfo : EIATTR_CBANK_PARAM_SIZE
	.align		4
.L_1361:
        /*0b7c*/ 	.byte	0x03, 0x19
        /*0b7e*/ 	.short	0x0af0


	//----- nvinfo : EIATTR_PARAM_CBANK
	.align		4
        /*0b80*/ 	.byte	0x04, 0x0a
        /*0b82*/ 	.short	(.L_1363 - .L_1362)
	.align		4
.L_1362:
        /*0b84*/ 	.word	index@(.nv.constant0._ZN7cutlass13device_kernelIN5flash11enable_sm90INS1_16FlashAttnFwdSm90INS1_25CollectiveMainloopFwdSm90ILi2EN4cute5tupleIJNS5_1CILi1EEES8_S8_EEENS6_IJNS7_ILi192EEENS7_ILi128EEENS7_ILi96EEEEEELi96ENS_10bfloat16_tEfNS_4arch4Sm90ELb0ELb1ELb1ELb1ELb0ELb0ELb0ELb0ELb1ELb1ELb0ELb0EEENS1_21CollectiveEpilogueFwdINS6_IJSA_SC_SB_EEES9_SE_SG_Li384ELb1ELb1ELb0ELb0EEENS1_36VarlenDynamicPersistentTileSchedulerILi192ELi128ELi384ELi128ELb0ELb1ELb1ELb1ELb0ELb1EEEEEEEEEvNT_6ParamsE)
        /*0b88*/ 	.short	0x0210
        /*0b8a*/ 	.short	0x0af0


	//----- nvinfo : EIATTR_SW_WAR
	.align		4
.L_1363:
        /*0b8c*/ 	.byte	0x04, 0x36
        /*0b8e*/ 	.short	(.L_1365 - .L_1364)
.L_1364:
        /*0b90*/ 	.word	0x00000008
.L_1365:


//--------------------- .nv.info._ZN7cutlass13device_kernelIN5flash11enable_sm90INS1_16FlashAttnFwdSm90INS1_25CollectiveMainloopFwdSm90ILi2EN4cute5tupleIJNS5_1CILi1EEES8_S8_EEENS6_IJNS7_ILi192EEENS7_ILi128EEENS7_ILi96EEEEEELi96ENS_10bfloat16_tEfNS_4arch4Sm90ELb0ELb1ELb1ELb1ELb0ELb1ELb0ELb0ELb1ELb1ELb0ELb0EEENS1_21CollectiveEpilogueFwdINS6_IJSA_SC_SB_EEES9_SE_SG_Li384ELb1ELb1ELb0ELb0EEENS1_36VarlenDynamicPersistentTileSchedulerILi192ELi128ELi384ELi128ELb0ELb1ELb1ELb1ELb0ELb1EEEEEEEEEvNT_6ParamsE --------------------------
	.section	.nv.info._ZN7cutlass13device_kernelIN5flash11enable_sm90INS1_16FlashAttnFwdSm90INS1_25CollectiveMainloopFwdSm90ILi2EN4cute5tupleIJNS5_1CILi1EEES8_S8_EEENS6_IJNS7_ILi192EEENS7_ILi128EEENS7_ILi96EEEEEELi96ENS_10bfloat16_tEfNS_4arch4Sm90ELb0ELb1ELb1ELb1ELb0ELb1ELb0ELb0ELb1ELb1ELb0ELb0EEENS1_21CollectiveEpilogueFwdINS6_IJSA_SC_SB_EEES9_SE_SG_Li384ELb1ELb1ELb0ELb0EEENS1_36VarlenDynamicPersistentTileSchedulerILi192ELi128ELi384ELi128ELb0ELb1ELb1ELb1ELb0ELb1EEEEEEEEEvNT_6ParamsE,"",@"SHT_CUDA_INFO"
	.sectionflags	@""
	.align	4


	//----- nvinfo : EIATTR_CUDA_API_VERSION
	.align		4
        /*0000*/ 	.byte	0x04, 0x37
        /*0002*/ 	.short	(.L_1367 - .L_1366)
.L_1366:
        /*0004*/ 	.word	0x00000082


	//----- nvinfo : EIATTR_KPARAM_INFO
	.align		4
.L_1367:
        /*0008*/ 	.byte	0x04, 0x17
        /*000a*/ 	.short	(.L_1369 - .L_1368)
.L_1368:
        /*000c*/ 	.word	0x00000000
        /*0010*/ 	.short	0x0000
        /*0012*/ 	.short	0x0070
        /*0014*/ 	.byte	0x00, 0xf0, 0x01, 0x2a


	//----- nvinfo : EIATTR_SPARSE_MMA_MASK
	.align		4
.L_1369:
        /*0018*/ 	.byte	0x03, 0x50
        /*001a*/ 	.short	0x0000


	//----- nvinfo : EIATTR_MAXREG_COUNT
	.align		4
        /*001c*/ 	.byte	0x03, 0x1b
        /*001e*/ 	.short	0x0080


	//----- nvinfo : EIATTR_NUM_BARRIERS
	.align		4
        /*0020*/ 	.byte	0x02, 0x4c
        /*0022*/ 	.byte	0x10
	.zero		1


	//----- nvinfo : EIATTR_EXTERNS
	.align		4
        /*0024*/ 	.byte	0x04, 0x0f
        /*0026*/ 	.short	(.L_1371 - .L_1370)


	//   ....[0]....
	.align		4
.L_1370:
        /*0028*/ 	.word	index@(__assertfail)


	//----- nvinfo : EIATTR_ANNOTATIONS
	.align		4
.L_1371:
        /*002c*/ 	.byte	0x04, 0x55
        /*002e*/ 	.short	(.L_1373 - .L_1372)


	//   ....[0]....
.L_1372:
        /* <DEDUP_REMOVED lines=85> */


	//----- nvinfo : EIATTR_MERCURY_ISA_VERSION
	.align		4
.L_1373:
        /*0570*/ 	.byte	0x03, 0x5f
        /*0572*/ 	.short	0x0101


	//----- nvinfo : EIATTR_UNUSED_LOAD_BYTE_OFFSET
	.align		4
        /*0574*/ 	.byte	0x04, 0x44
        /*0576*/ 	.short	(.L_1375 - .L_1374)


	//   ....[0]....
.L_1374:
        /*0578*/ 	.word	0x00000af0
        /*057c*/ 	.word	0x0000fff0


	//   ....[1]....
        /*0580*/ 	.word	0x0001ac50
        /*0584*/ 	.word	0x0000fff0


	//----- nvinfo : EIATTR_INT_WARP_WIDE_INSTR_OFFSETS
	.align		4
.L_1375:
        /*0588*/ 	.byte	0x04, 0x31
        /*058a*/ 	.short	(.L_1377 - .L_1376)


	//   ....[0]....
.L_1376:
        /*058c*/ 	.word	0x00000190


	//   ....[1]....
        /*0590*/ 	.word	0x000001d0


	//   ....[2]....
        /*0594*/ 	.word	0x00000240


	//   ....[3]....
        /*0598*/ 	.word	0x0001f9a0


	//   ....[4]....
        /*059c*/ 	.word	0x0001fa30


	//   ....[5]....
        /*05a0*/ 	.word	0x000234c0


	//   ....[6]....
        /*05a4*/ 	.word	0x00023550


	//----- nvinfo : EIATTR_COOP_GROUP_MASK_REGIDS
	.align		4
.L_1377:
        /*05a8*/ 	.byte	0x04, 0x29
        /*05aa*/ 	.short	(.L_1379 - .L_1378)


	//   ....[0]....
.L_1378:
        /*05ac*/ 	.word	0xffffffff


	//   ....[1]....
        /*05b0*/ 	.word	0xffffffff


	//   ....[2]....
        /*05b4*/ 	.word	0xffffffff


	//   ....[3]....
        /*05b8*/ 	.word	0xffffffff


	//   ....[4]....
        /*05bc*/ 	.word	0xffffffff


	//   ....[5]....
        /*05c0*/ 	.word	0xffffffff


	//   ....[6]....
        /*05c4*/ 	.word	0xffffffff


	//   ....[7]....
        /*05c8*/ 	.word	0xffffffff


	//   ....[8]....
        /*05cc*/ 	.word	0xffffffff


	//   ....[9]....
        /*05d0*/ 	.word	0xffffffff


	//   ....[10]....
        /*05d4*/ 	.word	0xffffffff


	//   ....[11]....
        /*05d8*/ 	.word	0xffffffff


	//   ....[12]....
        /*05dc*/ 	.word	0xffffffff


	//   ....[13]....
        /*05e0*/ 	.word	0xffffffff


	//   ....[14]....
        /*05e4*/ 	.word	0xffffffff


	//   ....[15]....
        /*05e8*/ 	.word	0xffffffff


	//   ....[16]....
        /*05ec*/ 	.word	0xffffffff


	//   ....[17]....
        /*05f0*/ 	.word	0xffffffff


	//   ....[18]....
        /*05f4*/ 	.word	0xffffffff


	//   ....[19]....
        /*05f8*/ 	.word	0xffffffff


	//   ....[20]....
        /*05fc*/ 	.word	0xffffffff


	//   ....[21]....
        /*0600*/ 	.word	0xffffffff


	//   ....[22]....
        /*0604*/ 	.word	0xffffffff


	//   ....[23]....
        /*0608*/ 	.word	0xffffffff


	//   ....[24]....
        /*060c*/ 	.word	0xffffffff


	//   ....[25]....
        /*0610*/ 	.word	0xffffffff


	//   ....[26]....
        /*0614*/ 	.word	0xffffffff


	//   ....[27]....
        /*0618*/ 	.word	0xffffffff


	//   ....[28]....
        /*061c*/ 	.word	0xffffffff


	//   ....[29]....
        /*0620*/ 	.word	0xffffffff


	//   ....[30]....
        /*0624*/ 	.word	0xffffffff


	//   ....[31]....
        /*0628*/ 	.word	0xffffffff


	//   ....[32]....
        /*062c*/ 	.word	0xffffffff


	//   ....[33]....
        /*0630*/ 	.word	0xffffffff


	//   ....[34]....
        /*0634*/ 	.word	0xffffffff


	//   ....[35]....
        /*0638*/ 	.word	0xffffffff


	//   ....[36]....
        /*063c*/ 	.word	0xffffffff


	//   ....[37]....
        /*0640*/ 	.word	0xffffffff


	//   ....[38]....
        /*0644*/ 	.word	0xffffffff


	//   ....[39]....
        /*0648*/ 	.word	0xffffffff


	//   ....[40]....
        /*064c*/ 	.word	0xffffffff


	//   ....[41]....
        /*0650*/ 	.word	0xffffffff


	//   ....[42]....
        /*0654*/ 	.word	0xffffffff


	//   ....[43]....
        /*0658*/ 	.word	0xffffffff


	//   ....[44]....
        /*065c*/ 	.word	0xffffffff


	//   ....[45]....
        /*0660*/ 	.word	0xffffffff


	//   ....[46]....
        /*0664*/ 	.word	0xffffffff


	//   ....[47]....
        /*0668*/ 	.word	0xffffffff


	//   ....[48]....
        /*066c*/ 	.word	0xffffffff


	//   ....[49]....
        /*0670*/ 	.word	0xffffffff


	//   ....[50]....
        /*0674*/ 	.word	0xffffffff


	//   ....[51]....
        /*0678*/ 	.word	0xffffffff


	//   ....[52]....
        /*067c*/ 	.word	0xffffffff


	//   ....[53]....
        /*0680*/ 	.word	0xffffffff


	//   ....[54]....
        /*0684*/ 	.word	0xffffffff


	//   ....[55]....
        /*0688*/ 	.word	0xffffffff


	//   ....[56]....
        /*068c*/ 	.word	0xffffffff


	//   ....[57]....
        /*0690*/ 	.word	0xffffffff


	//   ....[58]....
        /*0694*/ 	.word	0xffffffff


	//   ....[59]....
        /*0698*/ 	.word	0xffffffff


	//   ....[60]....
        /*069c*/ 	.word	0xffffffff


	//   ....[61]....
        /*06a0*/ 	.word	0xffffffff


	//   ....[62]....
        /*06a4*/ 	.word	0xffffffff


	//   ....[63]....
        /*06a8*/ 	.word	0xffffffff


	//   ....[64]....
        /*06ac*/ 	.word	0xffffffff


	//   ....[65]....
        /*06b0*/ 	.word	0xffffffff


	//   ....[66]....
        /*06b4*/ 	.word	0xffffffff


	//   ....[67]....
        /*06b8*/ 	.word	0xffffffff


	//   ....[68]....
        /*06bc*/ 	.word	0xffffffff


	//   ....[69]....
        /*06c0*/ 	.word	0xffffffff


	//   ....[70]....
        /*06c4*/ 	.word	0xffffffff


	//   ....[71]....
        /*06c8*/ 	.word	0xffffffff


	//   ....[72]....
        /*06cc*/ 	.word	0xffffffff


	//   ....[73]....
        /*06d0*/ 	.word	0xffffffff


	//   ....[74]....
        /*06d4*/ 	.word	0xffffffff


	//   ....[75]....
        /*06d8*/ 	.word	0xffffffff


	//   ....[76]....
        /*06dc*/ 	.word	0xffffffff


	//   ....[77]....
        /*06e0*/ 	.word	0xffffffff


	//   ....[78]....
        /*06e4*/ 	.word	0xffffffff


	//   ....[79]....
        /*06e8*/ 	.word	0xffffffff


	//   ....[80]....
        /*06ec*/ 	.word	0xffffffff


	//   ....[81]....
        /*06f0*/ 	.word	0xffffffff


	//   ....[82]....
        /*06f4*/ 	.word	0xffffffff


	//   ....[83]....
        /*06f8*/ 	.word	0xffffffff


	//   ....[84]....
        /*06fc*/ 	.word	0xffffffff


	//   ....[85]....
        /*0700*/ 	.word	0xffffffff


	//   ....[86]....
        /*0704*/ 	.word	0xffffffff


	//   ....[87]....
        /*0708*/ 	.word	0xffffffff


	//   ....[88]....
        /*070c*/ 	.word	0xffffffff


	//   ....[89]....
        /*0710*/ 	.word	0xffffffff


	//   ....[90]....
        /*0714*/ 	.word	0xffffffff


	//   ....[91]....
        /*0718*/ 	.word	0xffffffff


	//   ....[92]....
        /*071c*/ 	.word	0xffffffff


	//   ....[93]....
        /*0720*/ 	.word	0xffffffff


	//   ....[94]....
        /*0724*/ 	.word	0xffffffff


	//   ....[95]....
        /*0728*/ 	.word	0xffffffff


	//   ....[96]....
        /*072c*/ 	.word	0xffffffff


	//   ....[97]....
        /*0730*/ 	.word	0xffffffff


	//   ....[98]....
        /*0734*/ 	.word	0xffffffff


	//   ....[99]....
        /*0738*/ 	.word	0xffffffff


	//   ....[100]....
        /*073c*/ 	.word	0xffffffff


	//   ....[101]....
        /*0740*/ 	.word	0xffffffff


	//   ....[102]....
        /*0744*/ 	.word	0xffffffff


	//   ....[103]....
        /*0748*/ 	.word	0xffffffff


	//   ....[104]....
        /*074c*/ 	.word	0xffffffff


	//   ....[105]....
        /*0750*/ 	.word	0xffffffff


	//   ....[106]....
        /*0754*/ 	.word	0x0500000f


	//   ....[107]....
        /*0758*/ 	.word	0x0500000f


	//   ....[108]....
        /*075c*/ 	.word	0x0500000f


	//   ....[109]....
        /*0760*/ 	.word	0x0500000f


	//   ....[110]....
        /*0764*/ 	.word	0x0500000f


	//   ....[111]....
        /*0768*/ 	.word	0x0500000f


	//   ....[112]....
        /*076c*/ 	.word	0x0500000f


	//   ....[113]....
        /*0770*/ 	.word	0x0500000f


	//   ....[114]....
        /*0774*/ 	.word	0x0500000f


	//   ....[115]....
        /*0778*/ 	.word	0x0500000f


	//   ....[116]....
        /*077c*/ 	.word	0x0500000f


	//   ....[117]....
        /*0780*/ 	.word	0x0500000f


	//   ....[118]....
        /*0784*/ 	.word	0x0500000f


	//   ....[119]....
        /*0788*/ 	.word	0x0500000f


	//   ....[120]....
        /*078c*/ 	.word	0x0500000f


	//   ....[121]....
        /*0790*/ 	.word	0x0500000f


	//   ....[122]....
        /*0794*/ 	.word	0x0500000f


	//   ....[123]....
        /*0798*/ 	.word	0x0500000f


	//   ....[124]....
        /*079c*/ 	.word	0x0500000f


	//   ....[125]....
        /*07a0*/ 	.word	0x0500000f


	//   ....[126]....
        /*07a4*/ 	.word	0x0500000f


	//   ....[127]....
        /*07a8*/ 	.word	0x0500000f


	//   ....[128]....
        /*07ac*/ 	.word	0x0500000f


	//   ....[129]....
        /*07b0*/ 	.word	0x0500000f


	//   ....[130]....
        /*07b4*/ 	.word	0x0500000f


	//   ....[131]....
        /*07b8*/ 	.word	0x0500000f


	//   ....[132]....
        /*07bc*/ 	.word	0x0500000f


	//   ....[133]....
        /*07c0*/ 	.word	0x0500000f


	//   ....[134]....
        /*07c4*/ 	.word	0x0500000f


	//   ....[135]....
        /*07c8*/ 	.word	0x0500000f


	//   ....[136]....
        /*07cc*/ 	.word	0x0500000f


	//   ....[137]....
        /*07d0*/ 	.word	0x0500000f


	//   ....[138]....
        /*07d4*/ 	.word	0x0500000f


	//   ....[139]....
        /*07d8*/ 	.word	0x0500000f


	//   ....[140]....
        /*07dc*/ 	.word	0x0500000f


	//   ....[141]....
        /*07e0*/ 	.word	0x0500000f


	//   ....[142]....
        /*07e4*/ 	.word	0x0500000f


	//   ....[143]....
        /*07e8*/ 	.word	0x0500000f


	//   ....[144]....
        /*07ec*/ 	.word	0x0500000f


	//   ....[145]....
        /*07f0*/ 	.word	0x0500000f


	//   ....[146]....
        /*07f4*/ 	.word	0x0500000f


	//   ....[147]....
        /*07f8*/ 	.word	0x0500000f


	//   ....[148]....
        /*07fc*/ 	.word	0x0500000f


	//   ....[149]....
        /*0800*/ 	.word	0x0500000f


	//   ....[150]....
        /*0804*/ 	.word	0x0500000f


	//----- nvinfo : EIATTR_COOP_GROUP_INSTR_OFFSETS
	.align		4
.L_1379:
        /*0808*/ 	.byte	0x04, 0x28
        /*080a*/ 	.short	(.L_1381 - .L_1380)


	//   ....[0]....
.L_1380:
        /*080c*/ 	.word	0x00000070


	//   ....[1]....
        /*0810*/ 	.word	0x000001a0


	//   ....[2]....
        /*0814*/ 	.word	0x000001f0


	//   ....[3]....
        /*0818*/ 	.word	0x00000420


	//   ....[4]....
        /*081c*/ 	.word	0x00000580


	//   ....[5]....
        /*0820*/ 	.word	0x000006a0


	//   ....[6]....
        /*0824*/ 	.word	0x00000800


	//   ....[7]....
        /*0828*/ 	.word	0x00007730


	//   ....[8]....
        /*082c*/ 	.word	0x00007ea0


	//   ....[9]....
        /*0830*/ 	.word	0x00007eb0


	//   ....[10]....
        /*0834*/ 	.word	0x00007ec0


	//   ....[11]....
        /*0838*/ 	.word	0x00007ed0


	//   ....[12]....
        /*083c*/ 	.word	0x00009e90


	//   ....[13]....
        /*0840*/ 	.word	0x00009ea0


	//   ....[14]....
        /*0844*/ 	.word	0x00009eb0


	//   ....[15]....
        /*0848*/ 	.word	0x00009ec0


	//   ....[16]....
        /*084c*/ 	.word	0x0000c660


	//   ....[17]....
        /*0850*/ 	.word	0x0000d7c0


	//   ....[18]....
        /*0854*/ 	.word	0x0000df50


	//   ....[19]....
        /*0858*/ 	.word	0x0000dff0


	//   ....[20]....
        /*085c*/ 	.word	0x0000e8e0


	//   ....[21]....
        /*0860*/ 	.word	0x0000e940


	//   ....[22]....
        /*0864*/ 	.word	0x0000f5a0


	//   ....[23]....
        /*0868*/ 	.word	0x00010370


	//   ....[24]....
        /*086c*/ 	.word	0x00010f50


	//   ....[25]....
        /*0870*/ 	.word	0x00011960


	//   ....[26]....
        /*0874*/ 	.word	0x00011980


	//   ....[27]....
        /*0878*/ 	.word	0x00012630


	//   ....[28]....
        /*087c*/ 	.word	0x00012660


	//   ....[29]....
        /*0880*/ 	.word	0x000134e0


	//   ....[30]....
        /*0884*/ 	.word	0x00014740


	//   ....[31]....
        /*0888*/ 	.word	0x000147a0


	//   ....[32]....
        /*088c*/ 	.word	0x00014eb0


	//   ....[33]....
        /*0890*/ 	.word	0x00014ed0


	//   ....[34]....
        /*0894*/ 	.word	0x00016350


	//   ....[35]....
        /*0898*/ 	.word	0x00016da0


	//   ....[36]....
        /*089c*/ 	.word	0x00017a00


	//   ....[37]....
        /*08a0*/ 	.word	0x00018400


	//   ....[38]....
        /*08a4*/ 	.word	0x00018420


	//   ....[39]....
        /*08a8*/ 	.word	0x00019130


	//   ....[40]....
        /*08ac*/ 	.word	0x00019150


	//   ....[41]....
        /*08b0*/ 	.word	0x00019f80


	//   ....[42]....
        /*08b4*/ 	.word	0x0001a190


	//   ....[43]....
        /*08b8*/ 	.word	0x0001a1c0


	//   ....[44]....
        /*08bc*/ 	.word	0x0001a2e0


	//   ....[45]....
        /*08c0*/ 	.word	0x0001a6e0


	//   ....[46]....
        /*08c4*/ 	.word	0x0001b610


	//   ....[47]....
        /*08c8*/ 	.word	0x0001b640


	//   ....[48]....
        /*08cc*/ 	.word	0x0001b670


	//   ....[49]....
        /*08d0*/ 	.word	0x0001b680


	//   ....[50]....
        /*08d4*/ 	.word	0x0001bbe0


	//   ....[51]....
        /*08d8*/ 	.word	0x0001bc00


	//   ....[52]....
        /*08dc*/ 	.word	0x0001bd20


	//   ....[53]....
        /*08e0*/ 	.word	0x0001bd40


	//   ....[54]....
        /*08e4*/ 	.word	0x0001c5b0


	//   ....[55]....
        /*08e8*/ 	.word	0x0001c5c0


	//   ....[56]....
        /*08ec*/ 	.word	0x0001c720


	//   ....[57]....
        /*08f0*/ 	.word	0x0001c730


	//   ....[58]....
        /*08f4*/ 	.word	0x0001c8d0


	//   ....[59]....
        /*08f8*/ 	.word	0x0001caa0


	//   ....[60]....
        /*08fc*/ 	.word	0x0001cad0


	//   ....[61]....
        /*0900*/ 	.word	0x0001cb00


	//   ....[62]....
        /*0904*/ 	.word	0x0001cb30


	//   ....[63]....
        /*0908*/ 	.word	0x0001cb60


	//   ....[64]....
        /*090c*/ 	.word	0x0001cb90


	//   ....[65]....
        /*0910*/ 	.word	0x0001cd00


	//   ....[66]....
        /*0914*/ 	.word	0x0001cd30


	//   ....[67]....
        /*0918*/ 	.word	0x0001cd60


	//   ....[68]....
        /*091c*/ 	.word	0x0001cd90


	//   ....[69]....
        /*0920*/ 	.word	0x0001cdc0


	//   ....[70]....
        /*0924*/ 	.word	0x0001cdf0


	//   ....[71]....
        /*0928*/ 	.word	0x0001ce90


	//   ....[72]....
        /*092c*/ 	.word	0x0001cef0


	//   ....[73]....
        /*0930*/ 	.word	0x0001cf90


	//   ....[74]....
        /*0934*/ 	.word	0x0001e130


	//   ....[75]....
        /*0938*/ 	.word	0x0001ff30


	//   ....[76]....
        /*093c*/ 	.word	0x00020bd0


	//   ....[77]....
        /*0940*/ 	.word	0x00020bf0


	//   ....[78]....
        /*0944*/ 	.word	0x00020cc0


	//   ....[79]....
        /*0948*/ 	.word	0x00020ce0


	//   ....[80]....
        /*094c*/ 	.word	0x00020d80


	//   ....[81]....
        /*0950*/ 	.word	0x00020da0


	//   ....[82]....
        /*0954*/ 	.word	0x00020db0


	//   ....[83]....
        /*0958*/ 	.word	0x00020dc0


	//   ....[84]....
        /*095c*/ 	.word	0x00020ea0


	//   ....[85]....
        /*0960*/ 	.word	0x00020ee0


	//   ....[86]....
        /*0964*/ 	.word	0x00020ef0


	//   ....[87]....
        /*0968*/ 	.word	0x00020f80


	//   ....[88]....
        /*096c*/ 	.word	0x00023c10


	//   ....[89]....
        /*0970*/ 	.word	0x00023c30


	//   ....[90]....
        /*0974*/ 	.word	0x00023c70


	//   ....[91]....
        /*0978*/ 	.word	0x00023ca0


	//   ....[92]....
        /*097c*/ 	.word	0x00023cd0


	//   ....[93]....
        /*0980*/ 	.word	0x00023d00


	//   ....[94]....
        /*0984*/ 	.word	0x00023d30


	//   ....[95]....
        /*0988*/ 	.word	0x00023d60


	//   ....[96]....
        /*098c*/ 	.word	0x00023ed0


	//   ....[97]....
        /*0990*/ 	.word	0x00023f10


	//   ....[98]....
        /*0994*/ 	.word	0x00023f40


	//   ....[99]....
        /*0998*/ 	.word	0x00023f70


	//   ....[100]....
        /*099c*/ 	.word	0x00023fa0


	//   ....[101]....
        /*09a0*/ 	.word	0x00023fd0


	//   ....[102]....
        /*09a4*/ 	.word	0x00024090


	//   ....[103]....
        /*09a8*/ 	.word	0x000240b0


	//   ....[104]....
        /*09ac*/ 	.word	0x00024120


	//   ....[105]....
        /*09b0*/ 	.word	0x000247b0


	//   ....[106]....
        /*09b4*/ 	.word	0x00024c10


	//   ....[107]....
        /*09b8*/ 	.word	0x00024cb0


	//   ....[108]....
        /*09bc*/ 	.word	0x00024d40


	//   ....[109]....
        /*09c0*/ 	.word	0x00024d90


	//   ....[110]....
        /*09c4*/ 	.word	0x00024de0


	//   ....[111]....
        /*09c8*/ 	.word	0x00024eb0


	//   ....[112]....
        /*09cc*/ 	.word	0x00024f40


	//   ....[113]....
        /*09d0*/ 	.word	0x00024fa0


	//   ....[114]....
        /*09d4*/ 	.word	0x00025000


	//   ....[115]....
        /*09d8*/ 	.word	0x00025350


	//   ....[116]....
        /*09dc*/ 	.word	0x000253a0


	//   ....[117]....
        /*09e0*/ 	.word	0x00025430


	//   ....[118]....
        /*09e4*/ 	.word	0x000254c0


	//   ....[119]....
        /*09e8*/ 	.word	0x00025580


	//   ....[120]....
        /*09ec*/ 	.word	0x00025870


	//   ....[121]....
        /*09f0*/ 	.word	0x00025a20


	//   ....[122]....
        /*09f4*/ 	.word	0x00025a70


	//   ....[123]....
        /*09f8*/ 	.word	0x00025ae0


	//   ....[124]....
        /*09fc*/ 	.word	0x00025be0


	//   ....[125]....
        /*0a00*/ 	.word	0x00025c70


	//   ....[126]....
        /*0a04*/ 	.word	0x00025d80


	//   ....[127]....
        /*0a08*/ 	.word	0x00025de0


	//   ....[128]....
        /*0a0c*/ 	.word	0x00025e70


	//   ....[129]....
        /*0a10*/ 	.word	0x00025f60


	//   ....[130]....
        /*0a14*/ 	.word	0x00026060


	//   ....[131]....
        /*0a18*/ 	.word	0x000260c0


	//   ....[132]....
        /*0a1c*/ 	.word	0x00026120


	//   ....[133]....
        /*0a20*/ 	.word	0x000264c0


	//   ....[134]....
        /*0a24*/ 	.word	0x00026570


	//   ....[135]....
        /*0a28*/ 	.word	0x00026670


	//   ....[136]....
        /*0a2c*/ 	.word	0x000266f0


	//   ....[137]....
        /*0a30*/ 	.word	0x00026760


	//   ....[138]....
        /*0a34*/ 	.word	0x000267d0


	//   ....[139]....
        /*0a38*/ 	.word	0x00026840


	//   ....[140]....
        /*0a3c*/ 	.word	0x000268c0


	//   ....[141]....
        /*0a40*/ 	.word	0x00026950


	//   ....[142]....
        /*0a44*/ 	.word	0x000269f0


	//   ....[143]....
        /*0a48*/ 	.word	0x00026a60


	//   ....[144]....
        /*0a4c*/ 	.word	0x00026ad0


	//   ....[145]....
        /*0a50*/ 	.word	0x00026b40


	//   ....[146]....
        /*0a54*/ 	.word	0x00026bc0


	//   ....[147]....
        /*0a58*/ 	.word	0x00026c30


	//   ....[148]....
        /*0a5c*/ 	.word	0x00026cd0


	//   ....[149]....
        /*0a60*/ 	.word	0x00026d60


	//   ....[150]....
        /*0a64*/ 	.word	0x00026e90


	//----- nvinfo : EIATTR_REG_RECONFIG
	.align		4
.L_1381:
        /*0a68*/ 	.byte	0x01, 0x54
	.zero		2


	//----- nvinfo : EIATTR_SYSCALL_OFFSETS
	.align		4
        /*0a6c*/ 	.byte	0x04, 0x46
        /*0a6e*/ 	.short	(.L_1383 - .L_1382)


	//   ....[0]....
.L_1382:
        /*0a70*/ 	.word	0x00001e70


	//   ....[1]....
        /*0a74*/ 	.word	0x00001fc0


	//   ....[2]....
        /*0a78*/ 	.word	0x00007930


	//   ....[3]....
        /*0a7c*/ 	.word	0x00007c50


	//   ....[4]....
        /*0a80*/ 	.word	0x0001fb90


	//   ....[5]....
        /*0a84*/ 	.word	0x0001fce0


	//   ....[6]....
        /*0a88*/ 	.word	0x0001fdd0


	//   ....[7]....
        /*0a8c*/ 	.word	0x00020650


	//----- nvinfo : EIATTR_MBARRIER_INSTR_OFFSETS
	.align		4
.L_1383:
        /*0a90*/ 	.byte	0x04, 0x39
        /*0a92*/ 	.short	(.L_1385 - .L_1384)


	//   ....[0]....
.L_1384:
        /*0a94*/ 	.word	0x000002d0
        /*0a98*/ 	.word	0x000000ff
        /*0a9c*/ 	.word	0x0002d800
        /*0aa0*/ 	.short	0x0100
        /*0aa2*/ 	.byte	0x08
	.zero		1


	//   ....[1]....
        /*0aa4*/ 	.word	0x000002e0
        /*0aa8*/ 	.word	0x000000ff
        /*0aac*/ 	.word	0x0002d820
        /*0ab0*/ 	.short	0x0100
        /*0ab2*/ 	.byte	0x08
	.zero		1


	//   ....[2]....
        /*0ab4*/ 	.word	0x000003d0
        /*0ab8*/ 	.word	0x000000ff
        /*0abc*/ 	.word	0x0002d830
        /*0ac0*/ 	.short	0x0100
        /*0ac2*/ 	.byte	0x08
	.zero		1


	//   ....[3]....
        /*0ac4*/ 	.word	0x000003e0
        /*0ac8*/ 	.word	0x000000ff
        /*0acc*/ 	.word	0x0002d840
        /*0ad0*/ 	.short	0x0100
        /*0ad2*/ 	.byte	0x08
	.zero		1


	//   ....[4]....
        /*0ad4*/ 	.word	0x000003f0
        /*0ad8*/ 	.word	0x000000ff
        /*0adc*/ 	.word	0x0002d838
        /*0ae0*/ 	.short	0x0100
        /*0ae2*/ 	.byte	0x08
	.zero		1


	//   ....[5]....
        /*0ae4*/ 	.word	0x00000400
        /*0ae8*/ 	.word	0x000000ff
        /*0aec*/ 	.word	0x0002d848
        /*0af0*/ 	.short	0x0100
        /*0af2*/ 	.byte	0x08
	.zero		1


	//   ....[6]....
        /*0af4*/ 	.word	0x00000530
        /*0af8*/ 	.word	0x000000ff
        /*0afc*/ 	.word	0x0002d850
        /*0b00*/ 	.short	0x0100
        /*0b02*/ 	.byte	0x08
	.zero		1


	//   ....[7]....
        /*0b04*/ 	.word	0x00000540
        /*0b08*/ 	.word	0x000000ff
        /*0b0c*/ 	.word	0x0002d860
        /*0b10*/ 	.short	0x0100
        /*0b12*/ 	.byte	0x08
	.zero		1


	//   ....[8]....
        /*0b14*/ 	.word	0x00000550
        /*0b18*/ 	.word	0x000000ff
        /*0b1c*/ 	.word	0x0002d858
        /*0b20*/ 	.short	0x0100
        /*0b22*/ 	.byte	0x08
	.zero		1


	//   ....[9]....
        /*0b24*/ 	.word	0x00000560
        /*0b28*/ 	.word	0x000000ff
        /*0b2c*/ 	.word	0x0002d868
        /*0b30*/ 	.short	0x0100
        /*0b32*/ 	.byte	0x08
	.zero		1


	//   ....[10]....
        /*0b34*/ 	.word	0x00000650
        /*0b38*/ 	.word	0x000000ff
        /*0b3c*/ 	.word	0x0002d870
        /*0b40*/ 	.short	0x0100
        /*0b42*/ 	.byte	0x06
	.zero		1


	//   ....[11]....
        /*0b44*/ 	.word	0x00000660
        /*0b48*/ 	.word	0x000000ff
        /*0b4c*/ 	.word	0x0002d880
        /*0b50*/ 	.short	0x0100
        /*0b52*/ 	.byte	0x06
	.zero		1


	//   ....[12]....
        /*0b54*/ 	.word	0x00000670
        /*0b58*/ 	.word	0x000000ff
        /*0b5c*/ 	.word	0x0002d878
        /*0b60*/ 	.short	0x0100
        /*0b62*/ 	.byte	0x06
	.zero		1


	//   ....[13]....
        /*0b64*/ 	.word	0x00000680
        /*0b68*/ 	.word	0x000000ff
        /*0b6c*/ 	.word	0x0002d888
        /*0b70*/ 	.short	0x0100
        /*0b72*/ 	.byte	0x06
	.zero		1


	//   ....[14]....
        /*0b74*/ 	.word	0x000007b0
        /*0b78*/ 	.word	0x000000ff
        /*0b7c*/ 	.word	0x0002d890
        /*0b80*/ 	.short	0x0100
        /*0b82*/ 	.byte	0x08
	.zero		1


	//   ....[15]....
        /*0b84*/ 	.word	0x000007c0
        /*0b88*/ 	.word	0x000000ff
        /*0b8c*/ 	.word	0x0002d8a0
        /*0b90*/ 	.short	0x0100
        /*0b92*/ 	.byte	0x08
	.zero		1


	//   ....[16]....
        /*0b94*/ 	.word	0x000007d0
        /*0b98*/ 	.word	0x000000ff
        /*0b9c*/ 	.word	0x0002d898
        /*0ba0*/ 	.short	0x0100
        /*0ba2*/ 	.byte	0x08
	.zero		1


	//   ....[17]....
        /*0ba4*/ 	.word	0x000007e0
        /*0ba8*/ 	.word	0x000000ff
        /*0bac*/ 	.word	0x0002d8a8
        /*0bb0*/ 	.short	0x0100
        /*0bb2*/ 	.byte	0x08
	.zero		1


	//   ....[18]....
        /*0bb4*/ 	.word	0x00000910
        /*0bb8*/ 	.word	0x000000ff
        /*0bbc*/ 	.word	0x0002d8b0
        /*0bc0*/ 	.short	0x0100
        /*0bc2*/ 	.byte	0x08
	.zero		1


	//   ....[19]....
        /*0bc4*/ 	.word	0x00000920
        /*0bc8*/ 	.word	0x000000ff
        /*0bcc*/ 	.word	0x0002d8c0
        /*0bd0*/ 	.short	0x0100
        /*0bd2*/ 	.byte	0x08
	.zero		1


	//   ....[20]....
        /*0bd4*/ 	.word	0x00000930
        /*0bd8*/ 	.word	0x000000ff
        /*0bdc*/ 	.word	0x0002d8b8
        /*0be0*/ 	.short	0x0100
        /*0be2*/ 	.byte	0x08
	.zero		1


	//   ....[21]....
        /*0be4*/ 	.word	0x00000940
        /*0be8*/ 	.word	0x000000ff
        /*0bec*/ 	.word	0x0002d8c8
        /*0bf0*/ 	.short	0x0100
        /*0bf2*/ 	.byte	0x08
	.zero		1


	//   ....[22]....
        /*0bf4*/ 	.word	0x00003440
        /*0bf8*/ 	.word	0x0000000e
        /*0bfc*/ 	.word	0x0002d890
        /*0c00*/ 	.short	0x010a
        /*0c02*/ 	.byte	0x3f
	.zero		1


	//   ....[23]....
        /*0c04*/ 	.word	0x00004f70
        /*0c08*/ 	.word	0x0000000e
        /*0c0c*/ 	.word	0x0002d890
        /*0c10*/ 	.short	0x010a
        /*0c12*/ 	.byte	0x3f
	.zero		1


	//   ....[24]....
        /*0c14*/ 	.word	0x000069f0
        /*0c18*/ 	.word	0x0000000e
        /*0c1c*/ 	.word	0x0002d890
        /*0c20*/ 	.short	0x010a
        /*0c22*/ 	.byte	0x3f
	.zero		1


	//   ....[25]....
        /*0c24*/ 	.word	0x00006c60
        /*0c28*/ 	.word	0x0000001c
        /*0c2c*/ 	.word	0x00000000
        /*0c30*/ 	.short	0x0101
        /*0c32*/ 	.byte	0x3f
	.zero		1


	//   ....[26]....
        /*0c34*/ 	.word	0x00006ca0
        /*0c38*/ 	.word	0x0000000e
        /*0c3c*/ 	.word	0x0002d8b0
        /*0c40*/ 	.short	0x010a
        /*0c42*/ 	.byte	0x3f
	.zero		1


	//   ....[27]....
        /*0c44*/ 	.word	0x00006fe0
        /*0c48*/ 	.word	0x0000000e
        /*0c4c*/ 	.word	0x00000000
        /*0c50*/ 	.short	0x0101
        /*0c52*/ 	.byte	0x3f
	.zero		1


	//   ....[28]....
        /*0c54*/ 	.word	0x000079d0
        /*0c58*/ 	.word	0x00000002
        /*0c5c*/ 	.word	0x0002d800
        /*0c60*/ 	.short	0x010a
        /*0c62*/ 	.byte	0x3f
	.zero		1


	//   ....[29]....
        /*0c64*/ 	.word	0x00007a20
        /*0c68*/ 	.word	0x00000002
        /*0c6c*/ 	.word	0x0002d800
        /*0c70*/ 	.short	0x010a
        /*0c72*/ 	.byte	0x3f
	.zero		1


	//   ....[30]....
        /*0c74*/ 	.word	0x00008600
        /*0c78*/ 	.word	0x00000002
        /*0c7c*/ 	.word	0x0002d800
        /*0c80*/ 	.short	0x010a
        /*0c82*/ 	.byte	0x3f
	.zero		1


	//   ....[31]....
        /*0c84*/ 	.word	0x0000a340
        /*0c88*/ 	.word	0x00000002
        /*0c8c*/ 	.word	0x0002d800
        /*0c90*/ 	.short	0x010a
        /*0c92*/ 	.byte	0x3f
	.zero		1


	//   ....[32]....
        /*0c94*/ 	.word	0x0000bc00
        /*0c98*/ 	.word	0x00000000
        /*0c9c*/ 	.word	0x0002d830
        /*0ca0*/ 	.short	0x010a
        /*0ca2*/ 	.byte	0x3f
	.zero		1


	//   ....[33]....
        /*0ca4*/ 	.word	0x0000bc70
        /*0ca8*/ 	.word	0x00000000
        /*0cac*/ 	.word	0x0002d830
        /*0cb0*/ 	.short	0x010a
        /*0cb2*/ 	.byte	0x3f
	.zero		1


	//   ....[34]....
        /*0cb4*/ 	.word	0x0000c5f0
        /*0cb8*/ 	.word	0x00000000
        /*0cbc*/ 	.word	0x00000000
        /*0cc0*/ 	.short	0x0101
        /*0cc2*/ 	.byte	0x3f
	.zero		1


	//   ....[35]....
        /*0cc4*/ 	.word	0x0000fa80
        /*0cc8*/ 	.word	0x0000000b
        /*0ccc*/ 	.word	0x0002d830
        /*0cd0*/ 	.short	0x010a
        /*0cd2*/ 	.byte	0x3f
	.zero		1


	//   ....[36]....
        /*0cd4*/ 	.word	0x0000fad0
        /*0cd8*/ 	.word	0x0000000b
        /*0cdc*/ 	.word	0x0002d830
        /*0ce0*/ 	.short	0x010a
        /*0ce2*/ 	.byte	0x3f
	.zero		1


	//   ....[37]....
        /*0ce4*/ 	.word	0x0000fee0
        /*0ce8*/ 	.word	0x0000000b
        /*0cec*/ 	.word	0x0002d850
        /*0cf0*/ 	.short	0x010a
        /*0cf2*/ 	.byte	0x3f
	.zero		1


	//   ....[38]....
        /*0cf4*/ 	.word	0x0000ff20
        /*0cf8*/ 	.word	0x0000000b
        /*0cfc*/ 	.word	0x0002d850
        /*0d00*/ 	.short	0x010a
        /*0d02*/ 	.byte	0x3f
	.zero		1


	//   ....[39]....
        /*0d04*/ 	.word	0x00010d50
        /*0d08*/ 	.word	0x00000032
        /*0d0c*/ 	.word	0x00000000
        /*0d10*/ 	.short	0x0101
        /*0d12*/ 	.byte	0x3f
	.zero		1


	//   ....[40]....
        /*0d14*/ 	.word	0x00011750
        /*0d18*/ 	.word	0x0000000a
        /*0d1c*/ 	.word	0x00000000
        /*0d20*/ 	.short	0x0101
        /*0d22*/ 	.byte	0x3f
	.zero		1


	//   ....[41]....
        /*0d24*/ 	.word	0x000138c0
        /*0d28*/ 	.word	0x0000000c
        /*0d2c*/ 	.word	0x0002d830
        /*0d30*/ 	.short	0x010a
        /*0d32*/ 	.byte	0x3f
	.zero		1


	//   ....[42]....
        /*0d34*/ 	.word	0x00013910
        /*0d38*/ 	.word	0x0000000c
        /*0d3c*/ 	.word	0x0002d830
        /*0d40*/ 	.short	0x010a
        /*0d42*/ 	.byte	0x3f
	.zero		1


	//   ....[43]....
        /*0d44*/ 	.word	0x00013d20
        /*0d48*/ 	.word	0x0000000d
        /*0d4c*/ 	.word	0x0002d850
        /*0d50*/ 	.short	0x010a
        /*0d52*/ 	.byte	0x3f
	.zero		1


	//   ....[44]....
        /*0d54*/ 	.word	0x00013d60
        /*0d58*/ 	.word	0x0000000d
        /*0d5c*/ 	.word	0x0002d850
        /*0d60*/ 	.short	0x010a
        /*0d62*/ 	.byte	0x3f
	.zero		1


	//   ....[45]....
        /*0d64*/ 	.word	0x00015610
        /*0d68*/ 	.word	0x0000001b
        /*0d6c*/ 	.word	0x00000000
        /*0d70*/ 	.short	0x0101
        /*0d72*/ 	.byte	0x3f
	.zero		1


	//   ....[46]....
        /*0d74*/ 	.word	0x00015630
        /*0d78*/ 	.word	0x0000000a
        /*0d7c*/ 	.word	0x00000000
        /*0d80*/ 	.short	0x0101
        /*0d82*/ 	.byte	0x3f
	.zero		1


	//   ....[47]....
        /*0d84*/ 	.word	0x000164a0
        /*0d88*/ 	.word	0x0000000c
        /*0d8c*/ 	.word	0x0002d830
        /*0d90*/ 	.short	0x010a
        /*0d92*/ 	.byte	0x3f
	.zero		1


	//   ....[48]....
        /*0d94*/ 	.word	0x000164f0
        /*0d98*/ 	.word	0x0000000c
        /*0d9c*/ 	.word	0x0002d830
        /*0da0*/ 	.short	0x010a
        /*0da2*/ 	.byte	0x3f
	.zero		1


	//   ....[49]....
        /*0da4*/ 	.word	0x00016900
        /*0da8*/ 	.word	0x0000000d
        /*0dac*/ 	.word	0x0002d850
        /*0db0*/ 	.short	0x010a
        /*0db2*/ 	.byte	0x3f
	.zero		1


	//   ....[50]....
        /*0db4*/ 	.word	0x00016940
        /*0db8*/ 	.word	0x0000000d
        /*0dbc*/ 	.word	0x0002d850
        /*0dc0*/ 	.short	0x010a
        /*0dc2*/ 	.byte	0x3f
	.zero		1


	//   ....[51]....
        /*0dc4*/ 	.word	0x00017800
        /*0dc8*/ 	.word	0x00000032
        /*0dcc*/ 	.word	0x00000000
        /*0dd0*/ 	.short	0x0101
        /*0dd2*/ 	.byte	0x3f
	.zero		1


	//   ....[52]....
        /*0dd4*/ 	.word	0x000181f0
        /*0dd8*/ 	.word	0x0000000b
        /*0ddc*/ 	.word	0x00000000
        /*0de0*/ 	.short	0x0101
        /*0de2*/ 	.byte	0x3f
	.zero		1


	//   ....[53]....
        /*0de4*/ 	.word	0x0001a000
        /*0de8*/ 	.word	0x0000000b
        /*0dec*/ 	.word	0x0002d850
        /*0df0*/ 	.short	0x010a
        /*0df2*/ 	.byte	0x3f
	.zero		1


	//   ....[54]....
        /*0df4*/ 	.word	0x0001a0b0
        /*0df8*/ 	.word	0x0000000b
        /*0dfc*/ 	.word	0x0002d850
        /*0e00*/ 	.short	0x010a
        /*0e02*/ 	.byte	0x3f
	.zero		1


	//   ....[55]....
        /*0e04*/ 	.word	0x0001a890
        /*0e08*/ 	.word	0x00000009
        /*0e0c*/ 	.word	0x00000000
        /*0e10*/ 	.short	0x0101
        /*0e12*/ 	.byte	0x3f
	.zero		1


	//   ....[56]....
        /*0e14*/ 	.word	0x0001bbf0
        /*0e18*/ 	.word	0x00000000
        /*0e1c*/ 	.word	0x00000000
        /*0e20*/ 	.short	0x0101
        /*0e22*/ 	.byte	0x3f
	.zero		1


	//   ....[57]....
        /*0e24*/ 	.word	0x0001e210
        /*0e28*/ 	.word	0x00000016
        /*0e2c*/ 	.word	0x0002d820
        /*0e30*/ 	.short	0x010a
        /*0e32*/ 	.byte	0x3f
	.zero		1


	//   ....[58]....
        /*0e34*/ 	.word	0x0001e2d0
        /*0e38*/ 	.word	0x0000000b
        /*0e3c*/ 	.word	0x0002d8a0
        /*0e40*/ 	.short	0x010a
        /*0e42*/ 	.byte	0x3f
	.zero		1


	//   ....[59]....
        /*0e44*/ 	.word	0x0001e6e0
        /*0e48*/ 	.word	0x0000000b
        /*0e4c*/ 	.word	0x0002d8c0
        /*0e50*/ 	.short	0x010a
        /*0e52*/ 	.byte	0x3f
	.zero		1


	//   ....[60]....
        /*0e54*/ 	.word	0x0001ec20
        /*0e58*/ 	.word	0x00000006
        /*0e5c*/ 	.word	0x0002d8a0
        /*0e60*/ 	.short	0x010a
        /*0e62*/ 	.byte	0x3f
	.zero		1


	//   ....[61]....
        /*0e64*/ 	.word	0x0001f020
        /*0e68*/ 	.word	0x00000006
        /*0e6c*/ 	.word	0x0002d8c0
        /*0e70*/ 	.short	0x010a
        /*0e72*/ 	.byte	0x3f
	.zero		1


	//   ....[62]....
        /*0e74*/ 	.word	0x00020130
        /*0e78*/ 	.word	0x00000000
        /*0e7c*/ 	.word	0x0002d840
        /*0e80*/ 	.short	0x010a
        /*0e82*/ 	.byte	0x3f
	.zero		1


	//   ....[63]....
        /*0e84*/ 	.word	0x00021050
        /*0e88*/ 	.word	0x00000016
        /*0e8c*/ 	.word	0x0002d800
        /*0e90*/ 	.short	0x0107
        /*0e92*/ 	.byte	0x3f
	.zero		1


	//   ....[64]....
        /*0e94*/ 	.word	0x00021140
        /*0e98*/ 	.word	0x00000016
        /*0e9c*/ 	.word	0x0002d800
        /*0ea0*/ 	.short	0x0101
        /*0ea2*/ 	.byte	0x3f
	.zero		1


	//   ....[65]....
        /*0ea4*/ 	.word	0x00021160
        /*0ea8*/ 	.word	0x00000016
        /*0eac*/ 	.word	0x0002d820
        /*0eb0*/ 	.short	0x010a
        /*0eb2*/ 	.byte	0x3f
	.zero		1


	//   ....[66]....
        /*0eb4*/ 	.word	0x00021490
        /*0eb8*/ 	.word	0x00000003
        /*0ebc*/ 	.word	0x0002d840
        /*0ec0*/ 	.short	0x010a
        /*0ec2*/ 	.byte	0x3f
	.zero		1


	//   ....[67]....
        /*0ec4*/ 	.word	0x000218f0
        /*0ec8*/ 	.word	0x00000002
        /*0ecc*/ 	.word	0x0002d860
        /*0ed0*/ 	.short	0x010a
        /*0ed2*/ 	.byte	0x3f
	.zero		1


	//   ....[68]....
        /*0ed4*/ 	.word	0x00022040
        /*0ed8*/ 	.word	0x00000004
        /*0edc*/ 	.word	0x0002d840
        /*0ee0*/ 	.short	0x010a
        /*0ee2*/ 	.byte	0x3f
	.zero		1


	//   ....[69]....
        /*0ee4*/ 	.word	0x000224a0
        /*0ee8*/ 	.word	0x00000003
        /*0eec*/ 	.word	0x0002d860
        /*0ef0*/ 	.short	0x010a
        /*0ef2*/ 	.byte	0x3f
	.zero		1


	//   ....[70]....
        /*0ef4*/ 	.word	0x00022b40
        /*0ef8*/ 	.word	0x00000004
        /*0efc*/ 	.word	0x0002d840
        /*0f00*/ 	.short	0x010a
        /*0f02*/ 	.byte	0x3f
	.zero		1


	//   ....[71]....
        /*0f04*/ 	.word	0x00022fa0
        /*0f08*/ 	.word	0x00000003
        /*0f0c*/ 	.word	0x0002d860
        /*0f10*/ 	.short	0x010a
        /*0f12*/ 	.byte	0x3f
	.zero		1


	//   ....[72]....
        /*0f14*/ 	.word	0x000235e0
        /*0f18*/ 	.word	0x00000003
        /*0f1c*/ 	.word	0x0002d860
        /*0f20*/ 	.short	0x010a
        /*0f22*/ 	.byte	0x3f
	.zero		1


	//   ....[73]....
        /*0f24*/ 	.word	0x00024730
        /*0f28*/ 	.word	0x00000007
        /*0f2c*/ 	.word	0x0002d820
        /*0f30*/ 	.short	0x010a
        /*0f32*/ 	.byte	0x3f
	.zero		1


	//   ....[74]....
        /*0f34*/ 	.word	0x000248c0
        /*0f38*/ 	.word	0x00000005
        /*0f3c*/ 	.word	0x00000000
        /*0f40*/ 	.short	0x010a
        /*0f42*/ 	.byte	0x3f
	.zero		1


	//   ....[75]....
        /*0f44*/ 	.word	0x00024930
        /*0f48*/ 	.word	0x00000003
        /*0f4c*/ 	.word	0x00000000
        /*0f50*/ 	.short	0x010a
        /*0f52*/ 	.byte	0x3f
	.zero		1


	//   ....[76]....
        /*0f54*/ 	.word	0x00024990
        /*0f58*/ 	.word	0x00000005
        /*0f5c*/ 	.word	0x00000000
        /*0f60*/ 	.short	0x010a
        /*0f62*/ 	.byte	0x3f
	.zero		1


	//   ....[77]....
        /*0f64*/ 	.word	0x000249c0
        /*0f68*/ 	.word	0x00000003
        /*0f6c*/ 	.word	0x00000000
        /*0f70*/ 	.short	0x010a
        /*0f72*/ 	.byte	0x3f
	.zero		1


	//   ....[78]....
        /*0f74*/ 	.word	0x00024a20
        /*0f78*/ 	.word	0x0000000e
        /*0f7c*/ 	.word	0x0002d890
        /*0f80*/ 	.short	0x010a
        /*0f82*/ 	.byte	0x3f
	.zero		1


	//   ....[79]....
        /*0f84*/ 	.word	0x00024a70
        /*0f88*/ 	.word	0x0000000e
        /*0f8c*/ 	.word	0x0002d890
        /*0f90*/ 	.short	0x010a
        /*0f92*/ 	.byte	0x3f
	.zero		1


	//   ....[80]....
        /*0f94*/ 	.word	0x00024ac0
        /*0f98*/ 	.word	0x0000000e
        /*0f9c*/ 	.word	0x0002d890
        /*0fa0*/ 	.short	0x010a
        /*0fa2*/ 	.byte	0x3f
	.zero		1


	//   ....[81]....
        /*0fa4*/ 	.word	0x00024b10
        /*0fa8*/ 	.word	0x0000000e
        /*0fac*/ 	.word	0x0002d8b0
        /*0fb0*/ 	.short	0x010a
        /*0fb2*/ 	.byte	0x3f
	.zero		1


	//   ....[82]....
        /*0fb4*/ 	.word	0x00024e10
        /*0fb8*/ 	.word	0x00000002
        /*0fbc*/ 	.word	0x0002d800
        /*0fc0*/ 	.short	0x010a
        /*0fc2*/ 	.byte	0x3f
	.zero		1


	//   ....[83]....
        /*0fc4*/ 	.word	0x00025030
        /*0fc8*/ 	.word	0x00000002
        /*0fcc*/ 	.word	0x0002d800
        /*0fd0*/ 	.short	0x010a
        /*0fd2*/ 	.byte	0x3f
	.zero		1


	//   ....[84]....
        /*0fd4*/ 	.word	0x00025080
        /*0fd8*/ 	.word	0x00000000
        /*0fdc*/ 	.word	0x0002d830
        /*0fe0*/ 	.short	0x010a
        /*0fe2*/ 	.byte	0x3f
	.zero		1


	//   ....[85]....
        /*0fe4*/ 	.word	0x000250d0
        /*0fe8*/ 	.word	0x0000000b
        /*0fec*/ 	.word	0x0002d830
        /*0ff0*/ 	.short	0x010a
        /*0ff2*/ 	.byte	0x3f
	.zero		1


	//   ....[86]....
        /*0ff4*/ 	.word	0x00025120
        /*0ff8*/ 	.word	0x0000000b
        /*0ffc*/ 	.word	0x0002d850
        /*1000*/ 	.short	0x010a
        /*1002*/ 	.byte	0x3f
	.zero		1


	//   ....[87]....
        /*1004*/ 	.word	0x00025170
        /*1008*/ 	.word	0x0000000c
        /*100c*/ 	.word	0x0002d830
        /*1010*/ 	.short	0x010a
        /*1012*/ 	.byte	0x3f
	.zero		1


	//   ....[88]....
        /*1014*/ 	.word	0x000251c0
        /*1018*/ 	.word	0x0000000d
        /*101c*/ 	.word	0x0002d850
        /*1020*/ 	.short	0x010a
        /*1022*/ 	.byte	0x3f
	.zero		1


	//   ....[89]....
        /*1024*/ 	.word	0x00025210
        /*1028*/ 	.word	0x0000000c
        /*102c*/ 	.word	0x0002d830
        /*1030*/ 	.short	0x010a
        /*1032*/ 	.byte	0x3f
	.zero		1


	//   ....[90]....
        /*1034*/ 	.word	0x00025260
        /*1038*/ 	.word	0x0000000d
        /*103c*/ 	.word	0x0002d850
        /*1040*/ 	.short	0x010a
        /*1042*/ 	.byte	0x3f
	.zero		1


	//   ....[91]....
        /*1044*/ 	.word	0x000252b0
        /*1048*/ 	.word	0x0000000b
        /*104c*/ 	.word	0x0002d850
        /*1050*/ 	.short	0x010a
        /*1052*/ 	.byte	0x3f
	.zero		1


	//   ....[92]....
        /*1054*/ 	.word	0x00025650
        /*1058*/ 	.word	0x00000016
        /*105c*/ 	.word	0x0002d820
        /*1060*/ 	.short	0x010a
        /*1062*/ 	.byte	0x3f
	.zero		1


	//   ....[93]....
        /*1064*/ 	.word	0x000256a0
        /*1068*/ 	.word	0x0000000b
        /*106c*/ 	.word	0x0002d8a0
        /*1070*/ 	.short	0x010a
        /*1072*/ 	.byte	0x3f
	.zero		1


	//   ....[94]....
        /*1074*/ 	.word	0x000256f0
        /*1078*/ 	.word	0x0000000b
        /*107c*/ 	.word	0x0002d8c0
        /*1080*/ 	.short	0x010a
        /*1082*/ 	.byte	0x3f
	.zero		1


	//   ....[95]....
        /*1084*/ 	.word	0x00025740
        /*1088*/ 	.word	0x00000006
        /*108c*/ 	.word	0x0002d8a0
        /*1090*/ 	.short	0x010a
        /*1092*/ 	.byte	0x3f
	.zero		1


	//   ....[96]....
        /*1094*/ 	.word	0x00025790
        /*1098*/ 	.word	0x00000006
        /*109c*/ 	.word	0x0002d8c0
        /*10a0*/ 	.short	0x010a
        /*10a2*/ 	.byte	0x3f
	.zero		1


	//   ....[97]....
        /*10a4*/ 	.word	0x00025930
        /*10a8*/ 	.word	0x00000000
        /*10ac*/ 	.word	0x0002d840
        /*10b0*/ 	.short	0x010a
        /*10b2*/ 	.byte	0x3f
	.zero		1


	//   ....[98]....
        /*10b4*/ 	.word	0x000261e0
        /*10b8*/ 	.word	0x00000016
        /*10bc*/ 	.word	0x0002d820
        /*10c0*/ 	.short	0x010a
        /*10c2*/ 	.byte	0x3f
	.zero		1


	//   ....[99]....
        /*10c4*/ 	.word	0x00026230
        /*10c8*/ 	.word	0x00000003
        /*10cc*/ 	.word	0x0002d840
        /*10d0*/ 	.short	0x010a
        /*10d2*/ 	.byte	0x3f
	.zero		1


	//   ....[100]....
        /*10d4*/ 	.word	0x00026280
        /*10d8*/ 	.word	0x00000002
        /*10dc*/ 	.word	0x0002d860
        /*10e0*/ 	.short	0x010a
        /*10e2*/ 	.byte	0x3f
	.zero		1


	//   ....[101]....
        /*10e4*/ 	.word	0x000262d0
        /*10e8*/ 	.word	0x00000004
        /*10ec*/ 	.word	0x0002d840
        /*10f0*/ 	.short	0x010a
        /*10f2*/ 	.byte	0x3f
	.zero		1


	//   ....[102]....
        /*10f4*/ 	.word	0x00026320
        /*10f8*/ 	.word	0x00000003
        /*10fc*/ 	.word	0x0002d860
        /*1100*/ 	.short	0x010a
        /*1102*/ 	.byte	0x3f
	.zero		1


	//   ....[103]....
        /*1104*/ 	.word	0x00026370
        /*1108*/ 	.word	0x00000004
        /*110c*/ 	.word	0x0002d840
        /*1110*/ 	.short	0x010a
        /*1112*/ 	.byte	0x3f
	.zero		1


	//   ....[104]....
        /*1114*/ 	.word	0x000263c0
        /*1118*/ 	.word	0x00000003
        /*111c*/ 	.word	0x0002d860
        /*1120*/ 	.short	0x010a
        /*1122*/ 	.byte	0x3f
	.zero		1


	//   ....[105]....
        /*1124*/ 	.word	0x00026410
        /*1128*/ 	.word	0x00000003
        /*112c*/ 	.word	0x0002d860
        /*1130*/ 	.short	0x010a
        /*1132*/ 	.byte	0x3f
	.zero		1


	//   ....[106]....
        /*1134*/ 	.word	0x00026db0
        /*1138*/ 	.word	0x00000007
        /*113c*/ 	.word	0x0002d820
        /*1140*/ 	.short	0x010a
        /*1142*/ 	.byte	0x3f
	.zero		1


	//   ....[107]....
        /*1144*/ 	.word	0x00026f50
        /*1148*/ 	.word	0x00000005
        /*114c*/ 	.word	0x00000000
        /*1150*/ 	.short	0x010a
        /*1152*/ 	.byte	0x3f
	.zero		1


	//   ....[108]....
        /*1154*/ 	.word	0x00026fa0
        /*1158*/ 	.word	0x00000003
        /*115c*/ 	.word	0x00000000
        /*1160*/ 	.short	0x010a
        /*1162*/ 	.byte	0x3f
	.zero		1


	//   ....[109]....
        /*1164*/ 	.word	0x00026ff0
        /*1168*/ 	.word	0x00000005
        /*116c*/ 	.word	0x00000000
        /*1170*/ 	.short	0x010a
        /*1172*/ 	.byte	0x3f
	.zero		1


	//----- nvinfo : EIATTR_NUM_MBARRIERS
	.align		4
.L_1385:
        /*1174*/ 	.byte	0x03, 0x38
        /*1176*/ 	.short	0x0016


	//----- nvinfo : EIATTR_EXIT_INSTR_OFFSETS
	.align		4
        /*1178*/ 	.byte	0x04, 0x1c
        /*117a*/ 	.short	(.L_1387 - .L_1386)


	//   ....[0]....
.L_1386:
        /*117c*/ 	.word	0x00024a10


	//----- nvinfo : EIATTR_MAX_THREADS
	.align		4
.L_1387:
        /*1180*/ 	.byte	0x04, 0x05
        /*1182*/ 	.short	(.L_1389 - .L_1388)
.L_1388:
        /*1184*/ 	.word	0x00000200
        /*1188*/ 	.word	0x00000001
        /*118c*/ 	.word	0x00000001


	//----- nvinfo : EIATTR_CRS_STACK_SIZE
	.align		4
.L_1389:
        /*1190*/ 	.byte	0x04, 0x1e
        /*1192*/ 	.short	(.L_1391 - .L_1390)
.L_1390:
        /*1194*/ 	.word	0x00000000


	//----- nvinfo : EIATTR_CBANK_PARAM_SIZE
	.align		4
.L_1391:
        /*1198*/ 	.byte	0x03, 0x19
        /*119a*/ 	.short	0x0af0


	//----- nvinfo : EIATTR_PARAM_CBANK
	.align		4
        /*119c*/ 	.byte	0x04, 0x0a
        /*119e*/ 	.short	(.L_1393 - .L_1392)
	.align		4
.L_1392:
        /*11a0*/ 	.word	index@(.nv.constant0._ZN7cutlass13device_kernelIN5flash11enable_sm90INS1_16FlashAttnFwdSm90INS1_25CollectiveMainloopFwdSm90ILi2EN4cute5tupleIJNS5_1CILi1EEES8_S8_EEENS6_IJNS7_ILi192EEENS7_ILi128EEENS7_ILi96EEEEEELi96ENS_10bfloat16_tEfNS_4arch4Sm90ELb0ELb1ELb1ELb1ELb0ELb1ELb0ELb0ELb1ELb1ELb0ELb0EEENS1_21CollectiveEpilogueFwdINS6_IJSA_SC_SB_EEES9_SE_SG_Li384ELb1ELb1ELb0ELb0EEENS1_36VarlenDynamicPersistentTileSchedulerILi192ELi128ELi384ELi128ELb0ELb1ELb1ELb1ELb0ELb1EEEEEEEEEvNT_6ParamsE)
        /*11a4*/ 	.short	0x0210
        /*11a6*/ 	.short	0x0af0


	//----- nvinfo : EIATTR_SW_WAR
	.align		4
.L_1393:
        /*11a8*/ 	.byte	0x04, 0x36
        /*11aa*/ 	.short	(.L_1395 - .L_1394)
.L_1394:
        /*11ac*/ 	.word	0x00000008
.L_1395:


//--------------------- .nv.info._ZN7cutlass13device_kernelIN5flash11enable_sm90INS1_16FlashAttnFwdSm90INS1_25CollectiveMainloopFwdSm90ILi2EN4cute5tupleIJNS5_1CILi1EEES8_S8_EEENS6_IJNS7_ILi192EEENS7_ILi144EEENS7_ILi96EEEEEELi96ENS_10bfloat16_tEfNS_4arch4Sm90ELb1ELb0ELb1ELb0ELb0ELb0ELb0ELb0ELb1ELb1ELb0ELb0EEENS1_21CollectiveEpilogueFwdINS6_IJSA_SC_SB_EEES9_SE_SG_Li384ELb0ELb1ELb0ELb0EEENS1_30DynamicPersistentTileSchedulerILi384ELi128ELb0ELb1ELb1EEEEEEEEEvNT_6ParamsE --------------------------
	.section	.nv.info._ZN7cutlass13device_kernelIN5flash11enable_sm90INS1_16FlashAttnFwdSm90INS1_25CollectiveMainloopFwdSm90ILi2EN4cute5tupleIJNS5_1CILi1EEES8_S8_EEENS6_IJNS7_ILi192EEENS7_ILi144EEENS7_ILi96EEEEEELi96ENS_10bfloat16_tEfNS_4arch4Sm90ELb1ELb0ELb1ELb0ELb0ELb0ELb0ELb0ELb1ELb1ELb0ELb0EEENS1_21CollectiveEpilogueFwdINS6_IJSA_SC_SB_EEES9_SE_SG_Li384ELb0ELb1ELb0ELb0EEENS1_30DynamicPersistentTileSchedulerILi384ELi128ELb0ELb1ELb1EEEEEEEEEvNT_6ParamsE,"",@"SHT_CUDA_INFO"
	.sectionflags	@""
	.align	4


	//----- nvinfo : EIATTR_CUDA_API_VERSION
	.align		4
        /*0000*/ 	.byte	0x04, 0x37
        /*0002*/ 	.short	(.L_1397 - .L_1396)
.L_1396:
        /*0004*/ 	.word	0x00000082


	//----- nvinfo : EIATTR_KPARAM_INFO
	.align		4
.L_1397:
        /*0008*/ 	.byte	0x04, 0x17
        /*000a*/ 	.short	(.L_1399 - .L_1398)
.L_1398:
        /*000c*/ 	.word	0x00000000
        /*0010*/ 	.short	0x0000
        /*0012*/ 	.short	0x0070
        /*0014*/ 	.byte	0x00, 0xf0, 0x01, 0x2a


	//----- nvinfo : EIATTR_SPARSE_MMA_MASK
	.align		4
.L_1399:
        /*0018*/ 	.byte	0x03, 0x50
        /*001a*/ 	.short	0x0000


	//----- nvinfo : EIATTR_MAXREG_COUNT
	.align		4
        /*001c*/ 	.byte	0x03, 0x1b
        /*001e*/ 	.short	0x0080


	//----- nvinfo : EIATTR_NUM_BARRIERS
	.align		4
        /*0020*/ 	.byte	0x02, 0x4c
        /*0022*/ 	.byte	0x10
	.zero		1


	//----- nvinfo : EIATTR_EXTERNS
	.align		4
        /*0024*/ 	.byte	0x04, 0x0f
        /*0026*/ 	.short	(.L_1401 - .L_1400)


	//   ....[0]....
	.align		4
.L_1400:
        /*0028*/ 	.word	index@(__assertfail)


	//----- nvinfo : EIATTR_ANNOTATIONS
	.align		4
.L_1401:
        /*002c*/ 	.byte	0x04, 0x55
        /*002e*/ 	.short	(.L_1403 - .L_1402)


	//   ....[0]....
.L_1402:
        /*0030*/ 	.word	0x00000001
        /*0034*/ 	.byte	0x50, 0x09, 0x00, 0x00, 0x01, 0x00, 0x00, 0x00, 0x60, 0x0a, 0x00, 0x00, 0x01, 0x00, 0x00, 0x00
        /*0044*/ 	.byte	0xc0, 0x0b, 0x01, 0x00, 0x01, 0x00, 0x00, 0x00, 0xd0, 0x0b, 0x01, 0x00, 0x01, 0x00, 0x00, 0x00
        /*0054*/ 	.byte	0x50, 0x0c, 0x01, 0x00, 0x01, 0x00, 0x00, 0x00, 0x30, 0x29, 0x01, 0x00, 0x01, 0x00, 0x00, 0x00
        /*0064*/ 	.byte	0x50, 0x29, 0x01, 0x00, 0x01, 0x00, 0x00, 0x00, 0x20, 0x51, 0x01, 0x00, 0x01, 0x00, 0x00, 0x00
        /*0074*/ 	.byte	0xc0, 0x52, 0x01, 0x00, 0x01, 0x00, 0x00, 0x00, 0x60, 0x54, 0x01, 0x00


	//----- nvinfo : EIATTR_MERCURY_ISA_VERSION
	.align		4
.L_1403:
        /*0080*/ 	.byte	0x03, 0x5f
        /*0082*/ 	.short	0x0101


	//----- nvinfo : EIATTR_INT_WARP_WIDE_INSTR_OFFSETS
	.align		4
        /*0084*/ 	.byte	0x04, 0x31
        /*0086*/ 	.short	(.L_1405 - .L_1404)


	//   ....[0]....
.L_1404:
        /*0088*/ 	.word	0x00000130


	//   ....[1]....
        /*008c*/ 	.word	0x00000170


	//   ....[2]....
        /*0090*/ 	.word	0x000001e0


	//   ....[3]....
        /*0094*/ 	.word	0x000112b0


	//   ....[4]....
        /*0098*/ 	.word	0x00011350


	//   ....[5]....
        /*009c*/ 	.word	0x00014ba0


	//   ....[6]....
        /*00a0*/ 	.word	0x00014c40


	//----- nvinfo : EIATTR_COOP_GROUP_MASK_REGIDS
	.align		4
.L_1405:
        /*00a4*/ 	.byte	0x04, 0x29
        /*00a6*/ 	.short	(.L_1407 - .L_1406)


	//   ....[0]....
.L_1406:
        /*00a8*/ 	.word	0xffffffff


	//   ....[1]....
        /*00ac*/ 	.word	0xffffffff


	//   ....[2]....
        /*00b0*/ 	.word	0xffffffff


	//   ....[3]....
        /*00b4*/ 	.word	0xffffffff


	//   ....[4]....
        /*00b8*/ 	.word	0xffffffff


	//   ....[5]....
        /*00bc*/ 	.word	0xffffffff


	//   ....[6]....
        /*00c0*/ 	.word	0xffffffff


	//   ....[7]....
        /*00c4*/ 	.word	0xffffffff


	//   ....[8]....
        /*00c8*/ 	.word	0xffffffff


	//   ....[9]....
        /*00cc*/ 	.word	0xffffffff


	//   ....[10]....
        /*00d0*/ 	.word	0xffffffff


	//   ....[11]....
        /*00d4*/ 	.word	0xffffffff


	//   ....[12]....
        /*00d8*/ 	.word	0xffffffff


	//   ....[13]....
        /*00dc*/ 	.word	0xffffffff


	//   ....[14]....
        /*00e0*/ 	.word	0xffffffff


	//   ....[15]....
        /*00e4*/ 	.word	0xffffffff


	//   ....[16]....
        /*00e8*/ 	.word	0xffffffff


	//   ....[17]....
        /*00ec*/ 	.word	0xffffffff


	//   ....[18]....
        /*00f0*/ 	.word	0xffffffff


	//   ....[19]....
        /*00f4*/ 	.word	0xffffffff


	//   ....[20]....
        /*00f8*/ 	.word	0xffffffff


	//   ....[21]....
        /*00fc*/ 	.word	0xffffffff


	//   ....[22]....
        /*0100*/ 	.word	0xffffffff


	//   ....[23]....
        /*0104*/ 	.word	0xffffffff


	//   ....[24]....
        /*0108*/ 	.word	0xffffffff


	//   ....[25]....
        /*010c*/ 	.word	0xffffffff


	//   ....[26]....
        /*0110*/ 	.word	0xffffffff


	//   ....[27]....
        /*0114*/ 	.word	0xffffffff


	//   ....[28]....
        /*0118*/ 	.word	0xffffffff


	//   ....[29]....
        /*011c*/ 	.word	0xffffffff


	//   ....[30]....
        /*0120*/ 	.word	0xffffffff


	//   ....[31]....
        /*0124*/ 	.word	0xffffffff


	//   ....[32]....
        /*0128*/ 	.word	0xffffffff


	//   ....[33]....
        /*012c*/ 	.word	0xffffffff


	//   ....[34]....
        /*0130*/ 	.word	0xffffffff


	//   ....[35]....
        /*0134*/ 	.word	0xffffffff


	//   ....[36]....
        /*0138*/ 	.word	0xffffffff


	//   ....[37]....
        /*013c*/ 	.word	0xffffffff


	//   ....[38]....
        /*0140*/ 	.word	0xffffffff


	//   ....[39]....
        /*0144*/ 	.word	0xffffffff


	//   ....[40]....
        /*0148*/ 	.word	0xffffffff


	//   ....[41]....
        /*014c*/ 	.word	0xffffffff


	//   ....[42]....
        /*0150*/ 	.word	0xffffffff


	//   ....[43]....
        /*0154*/ 	.word	0xffffffff


	//   ....[44]....
        /*0158*/ 	.word	0xffffffff


	//   ....[45]....
        /*015c*/ 	.word	0xffffffff


	//   ....[46]....
        /*0160*/ 	.word	0xffffffff


	//   ....[47]....
        /*0164*/ 	.word	0xffffffff


	//   ....[48]....
        /*0168*/ 	.word	0xffffffff


	//   ....[49]....
        /*016c*/ 	.word	0xffffffff


	//   ....[50]....
        /*0170*/ 	.word	0xffffffff


	//   ....[51]....
        /*0174*/ 	.word	0xffffffff


	//   ....[52]....
        /*0178*/ 	.word	0xffffffff


	//   ....[53]....
        /*017c*/ 	.word	0xffffffff


	//   ....[54]....
        /*0180*/ 	.word	0xffffffff


	//   ....[55]....
        /*0184*/ 	.word	0xffffffff


	//   ....[56]....
        /*0188*/ 	.word	0xffffffff


	//   ....[57]....
        /*018c*/ 	.word	0xffffffff


	//   ....[58]....
        /*0190*/ 	.word	0xffffffff


	//   ....[59]....
        /*0194*/ 	.word	0x0500000f


	//   ....[60]....
        /*0198*/ 	.word	0x0500000f


	//   ....[61]....
        /*019c*/ 	.word	0x0500000f


	//   ....[62]....
        /*01a0*/ 	.word	0x0500000f


	//   ....[63]....
        /*01a4*/ 	.word	0x0500000f


	//   ....[64]....
        /*01a8*/ 	.word	0x0500000f


	//   ....[65]....
        /*01ac*/ 	.word	0x0500000f


	//   ....[66]....
        /*01b0*/ 	.word	0x0500000f


	//   ....[67]....
        /*01b4*/ 	.word	0x0500000f


	//   ....[68]....
        /*01b8*/ 	.word	0x0500000f


	//   ....[69]....
        /*01bc*/ 	.word	0x0500000f


	//   ....[70]....
        /*01c0*/ 	.word	0x0500000f


	//   ....[71]....
        /*01c4*/ 	.word	0x0500000f


	//   ....[72]....
        /*01c8*/ 	.word	0x0500000f


	//   ....[73]....
        /*01cc*/ 	.word	0x0500000f


	//----- nvinfo : EIATTR_COOP_GROUP_INSTR_OFFSETS
	.align		4
.L_1407:
        /*01d0*/ 	.byte	0x04, 0x28
        /*01d2*/ 	.short	(.L_1409 - .L_1408)


	//   ....[0]....
.L_1408:
        /*01d4*/ 	.word	0x00000070


	//   ....[1]....
        /*01d8*/ 	.word	0x00000140


	//   ....[2]....
        /*01dc*/ 	.word	0x00000190


	//   ....[3]....
        /*01e0*/ 	.word	0x000003c0


	//   ....[4]....
        /*01e4*/ 	.word	0x00000520


	//   ....[5]....
        /*01e8*/ 	.word	0x00000640


	//   ....[6]....
        /*01ec*/ 	.word	0x000007a0


	//   ....[7]....
        /*01f0*/ 	.word	0x000015a0


	//   ....[8]....
        /*01f4*/ 	.word	0x000033b0


	//   ....[9]....
        /*01f8*/ 	.word	0x00004030


	//   ....[10]....
        /*01fc*/ 	.word	0x000040b0


	//   ....[11]....
        /*0200*/ 	.word	0x00004110


	//   ....[12]....
        /*0204*/ 	.word	0x00004cd0


	//   ....[13]....
        /*0208*/ 	.word	0x00004d20


	//   ....[14]....
        /*020c*/ 	.word	0x00005bd0


	//   ....[15]....
        /*0210*/ 	.word	0x00007730


	//   ....[16]....
        /*0214*/ 	.word	0x000085f0


	//   ....[17]....
        /*0218*/ 	.word	0x00008650


	//   ....[18]....
        /*021c*/ 	.word	0x000086b0


	//   ....[19]....
        /*0220*/ 	.word	0x00009360


	//   ....[20]....
        /*0224*/ 	.word	0x000093c0


	//   ....[21]....
        /*0228*/ 	.word	0x0000a700


	//   ....[22]....
        /*022c*/ 	.word	0x0000caf0


	//   ....[23]....
        /*0230*/ 	.word	0x0000cb60


	//   ....[24]....
        /*0234*/ 	.word	0x0000d380


	//   ....[25]....
        /*0238*/ 	.word	0x0000d3e0


	//   ....[26]....
        /*023c*/ 	.word	0x0000e7b0


	//   ....[27]....
        /*0240*/ 	.word	0x0000e8c0


	//   ....[28]....
        /*0244*/ 	.word	0x0000e920


	//   ....[29]....
        /*0248*/ 	.word	0x0000ea30


	//   ....[30]....
        /*024c*/ 	.word	0x0000ea70


	//   ....[31]....
        /*0250*/ 	.word	0x0000f9f0


	//   ....[32]....
        /*0254*/ 	.word	0x0000fa20


	//   ....[33]....
        /*0258*/ 	.word	0x0000fa60


	//   ....[34]....
        /*025c*/ 	.word	0x0000fa90


	//   ....[35]....
        /*0260*/ 	.word	0x0000ffd0


	//   ....[36]....
        /*0264*/ 	.word	0x0000fff0


	//   ....[37]....
        /*0268*/ 	.word	0x00010100


	//   ....[38]....
        /*026c*/ 	.word	0x00010120


	//   ....[39]....
        /*0270*/ 	.word	0x00010890


	//   ....[40]....
        /*0274*/ 	.word	0x000108a0


	//   ....[41]....
        /*0278*/ 	.word	0x000109b0


	//   ....[42]....
        /*027c*/ 	.word	0x000109d0


	//   ....[43]....
        /*0280*/ 	.word	0x00010b80


	//   ....[44]....
        /*0284*/ 	.word	0x00011890


	//   ....[45]....
        /*0288*/ 	.word	0x000123f0


	//   ....[46]....
        /*028c*/ 	.word	0x00012430


	//   ....[47]....
        /*0290*/ 	.word	0x00012460


	//   ....[48]....
        /*0294*/ 	.word	0x00012530


	//   ....[49]....
        /*0298*/ 	.word	0x00012540


	//   ....[50]....
        /*029c*/ 	.word	0x000125f0


	//   ....[51]....
        /*02a0*/ 	.word	0x00012600


	//   ....[52]....
        /*02a4*/ 	.word	0x00012610


	//   ....[53]....
        /*02a8*/ 	.word	0x00012620


	//   ....[54]....
        /*02ac*/ 	.word	0x00012630


	//   ....[55]....
        /*02b0*/ 	.word	0x00012710


	//   ....[56]....
        /*02b4*/ 	.word	0x000127b0


	//   ....[57]....
        /*02b8*/ 	.word	0x00015200


	//   ....[58]....
        /*02bc*/ 	.word	0x000153e0


	//   ....[59]....
        /*02c0*/ 	.word	0x00015960


	//   ....[60]....
        /*02c4*/ 	.word	0x00015ac0


	//   ....[61]....
        /*02c8*/ 	.word	0x00015b30


	//   ....[62]....
        /*02cc*/ 	.word	0x00015ca0


	//   ....[63]....
        /*02d0*/ 	.word	0x00015cf0


	//   ....[64]....
        /*02d4*/ 	.word	0x00015e20


	//   ....[65]....
        /*02d8*/ 	.word	0x00015e70


	//   ....[66]....
        /*02dc*/ 	.word	0x00015f90


	//   ....[67]....
        /*02e0*/ 	.word	0x00016010


	//   ....[68]....
        /*02e4*/ 	.word	0x00016120


	//   ....[69]....
        /*02e8*/ 	.word	0x00016170


	//   ....[70]....
        /*02ec*/ 	.word	0x00016270


	//   ....[71]....
        /*02f0*/ 	.word	0x000162c0


	//   ....[72]....
        /*02f4*/ 	.word	0x000165d0


	//   ....[73]....
        /*02f8*/ 	.word	0x000166f0


	//----- nvinfo : EIATTR_REG_RECONFIG
	.align		4
.L_1409:
        /*02fc*/ 	.byte	0x01, 0x54
	.zero		2


	//----- nvinfo : EIATTR_SYSCALL_OFFSETS
	.align		4
        /*0300*/ 	.byte	0x04, 0x46
        /*0302*/ 	.short	(.L_1411 - .L_1410)


	//   ....[0]....
.L_1410:
        /*0304*/ 	.word	0x000017a0


	//   ....[1]....
        /*0308*/ 	.word	0x000114b0


	//   ....[2]....
        /*030c*/ 	.word	0x00011600


	//   ....[3]....
        /*0310*/ 	.word	0x000116f0


	//   ....[4]....
        /*0314*/ 	.word	0x00011ef0


	//----- nvinfo : EIATTR_MBARRIER_INSTR_OFFSETS
	.align		4
.L_1411:
        /*0318*/ 	.byte	0x04, 0x39
        /*031a*/ 	.short	(.L_1413 - .L_1412)


	//   ....[0]....
.L_1412:
        /*031c*/ 	.word	0x00000270
        /*0320*/ 	.word	0x000000ff
        /*0324*/ 	.word	0x00031c00
        /*0328*/ 	.short	0x0100
        /*032a*/ 	.byte	0x08
	.zero		1


	//   ....[1]....
        /*032c*/ 	.word	0x00000280
        /*0330*/ 	.word	0x000000ff
        /*0334*/ 	.word	0x00031c20
        /*0338*/ 	.short	0x0100
        /*033a*/ 	.byte	0x08
	.zero		1


	//   ....[2]....
        /*033c*/ 	.word	0x00000370
        /*0340*/ 	.word	0x000000ff
        /*0344*/ 	.word	0x00031c30
        /*0348*/ 	.short	0x0100
        /*034a*/ 	.byte	0x08
	.zero		1


	//   ....[3]....
        /*034c*/ 	.word	0x00000380
        /*0350*/ 	.word	0x000000ff
        /*0354*/ 	.word	0x00031c40
        /*0358*/ 	.short	0x0100
        /*035a*/ 	.byte	0x08
	.zero		1


	//   ....[4]....
        /*035c*/ 	.word	0x00000390
        /*0360*/ 	.word	0x000000ff
        /*0364*/ 	.word	0x00031c38
        /*0368*/ 	.short	0x0100
        /*036a*/ 	.byte	0x08
	.zero		1


	//   ....[5]....
        /*036c*/ 	.word	0x000003a0
        /*0370*/ 	.word	0x000000ff
        /*0374*/ 	.word	0x00031c48
        /*0378*/ 	.short	0x0100
        /*037a*/ 	.byte	0x08
	.zero		1


	//   ....[6]....
        /*037c*/ 	.word	0x000004d0
        /*0380*/ 	.word	0x000000ff
        /*0384*/ 	.word	0x00031c50
        /*0388*/ 	.short	0x0100
        /*038a*/ 	.byte	0x08
	.zero		1


	//   ....[7]....
        /*038c*/ 	.word	0x000004e0
        /*0390*/ 	.word	0x000000ff
        /*0394*/ 	.word	0x00031c60
        /*0398*/ 	.short	0x0100
        /*039a*/ 	.byte	0x08
	.zero		1


	//   ....[8]....
        /*039c*/ 	.word	0x000004f0
        /*03a0*/ 	.word	0x000000ff
        /*03a4*/ 	.word	0x00031c58
        /*03a8*/ 	.short	0x0100
        /*03aa*/ 	.byte	0x08
	.zero		1


	//   ....[9]....
        /*03ac*/ 	.word	0x00000500
        /*03b0*/ 	.word	0x000000ff
        /*03b4*/ 	.word	0x00031c68
        /*03b8*/ 	.short	0x0100
        /*03ba*/ 	.byte	0x08
	.zero		1


	//   ....[10]....
        /*03bc*/ 	.word	0x000005f0
        /*03c0*/ 	.word	0x000000ff
        /*03c4*/ 	.word	0x00031c70
        /*03c8*/ 	.short	0x0100
        /*03ca*/ 	.byte	0x06
	.zero		1


	//   ....[11]....
        /*03cc*/ 	.word	0x00000600
        /*03d0*/ 	.word	0x000000ff
        /*03d4*/ 	.word	0x00031c80
        /*03d8*/ 	.short	0x0100
        /*03da*/ 	.byte	0x06
	.zero		1


	//   ....[12]....
        /*03dc*/ 	.word	0x00000610
        /*03e0*/ 	.word	0x000000ff
        /*03e4*/ 	.word	0x00031c78
        /*03e8*/ 	.short	0x0100
        /*03ea*/ 	.byte	0x06
	.zero		1


	//   ....[13]....
        /*03ec*/ 	.word	0x00000620
        /*03f0*/ 	.word	0x000000ff
        /*03f4*/ 	.word	0x00031c88
        /*03f8*/ 	.short	0x0100
        /*03fa*/ 	.byte	0x06
	.zero		1


	//   ....[14]....
        /*03fc*/ 	.word	0x00000750
        /*0400*/ 	.word	0x000000ff
        /*0404*/ 	.word	0x00031c90
        /*0408*/ 	.short	0x0100
        /*040a*/ 	.byte	0x08
	.zero		1


	//   ....[15]....
        /*040c*/ 	.word	0x00000760
        /*0410*/ 	.word	0x000000ff
        /*0414*/ 	.word	0x00031ca0
        /*0418*/ 	.short	0x0100
        /*041a*/ 	.byte	0x08
	.zero		1


	//   ....[16]....
        /*041c*/ 	.word	0x00000770
        /*0420*/ 	.word	0x000000ff
        /*0424*/ 	.word	0x00031c98
        /*0428*/ 	.short	0x0100
        /*042a*/ 	.byte	0x08
	.zero		1


	//   ....[17]....
        /*042c*/ 	.word	0x00000780
        /*0430*/ 	.word	0x000000ff
        /*0434*/ 	.word	0x00031ca8
        /*0438*/ 	.short	0x0100
        /*043a*/ 	.byte	0x08
	.zero		1


	//   ....[18]....
        /*043c*/ 	.word	0x000008b0
        /*0440*/ 	.word	0x000000ff
        /*0444*/ 	.word	0x00031cb0
        /*0448*/ 	.short	0x0100
        /*044a*/ 	.byte	0x08
	.zero		1


	//   ....[19]....
        /*044c*/ 	.word	0x000008c0
        /*0450*/ 	.word	0x000000ff
        /*0454*/ 	.word	0x00031cc0
        /*0458*/ 	.short	0x0100
        /*045a*/ 	.byte	0x08
	.zero		1


	//   ....[20]....
        /*045c*/ 	.word	0x000008d0
        /*0460*/ 	.word	0x000000ff
        /*0464*/ 	.word	0x00031cb8
        /*0468*/ 	.short	0x0100
        /*046a*/ 	.byte	0x08
	.zero		1


	//   ....[21]....
        /*046c*/ 	.word	0x000008e0
        /*0470*/ 	.word	0x000000ff
        /*0474*/ 	.word	0x00031cc8
        /*0478*/ 	.short	0x0100
        /*047a*/ 	.byte	0x08
	.zero		1


	//   ....[22]....
        /*047c*/ 	.word	0x00001840
        /*0480*/ 	.word	0x000000ff
        /*0484*/ 	.word	0x00031c00
        /*0488*/ 	.short	0x010a
        /*048a*/ 	.byte	0x25
	.zero		1


	//   ....[23]....
        /*048c*/ 	.word	0x000018c0
        /*0490*/ 	.word	0x00000000
        /*0494*/ 	.word	0x00031c30
        /*0498*/ 	.short	0x010a
        /*049a*/ 	.byte	0x3f
	.zero		1


	//   ....[24]....
        /*049c*/ 	.word	0x00001920
        /*04a0*/ 	.word	0x00000000
        /*04a4*/ 	.word	0x00031c30
        /*04a8*/ 	.short	0x010a
        /*04aa*/ 	.byte	0x3f
	.zero		1


	//   ....[25]....
        /*04ac*/ 	.word	0x00004f30
        /*04b0*/ 	.word	0x00000004
        /*04b4*/ 	.word	0x00000000
        /*04b8*/ 	.short	0x0101
        /*04ba*/ 	.byte	0x3f
	.zero		1


	//   ....[26]....
        /*04bc*/ 	.word	0x00005d20
        /*04c0*/ 	.word	0x000000ff
        /*04c4*/ 	.word	0x00031c30
        /*04c8*/ 	.short	0x010a
        /*04ca*/ 	.byte	0x04
	.zero		1


	//   ....[27]....
        /*04cc*/ 	.word	0x00005d60
        /*04d0*/ 	.word	0x000000ff
        /*04d4*/ 	.word	0x00031c30
        /*04d8*/ 	.short	0x010a
        /*04da*/ 	.byte	0x04
	.zero		1


	//   ....[28]....
        /*04dc*/ 	.word	0x000073f0
        /*04e0*/ 	.word	0x000000ff
        /*04e4*/ 	.word	0x00031c50
        /*04e8*/ 	.short	0x010a
        /*04ea*/ 	.byte	0x04
	.zero		1


	//   ....[29]....
        /*04ec*/ 	.word	0x00007430
        /*04f0*/ 	.word	0x000000ff
        /*04f4*/ 	.word	0x00031c50
        /*04f8*/ 	.short	0x010a
        /*04fa*/ 	.byte	0x04
	.zero		1


	//   ....[30]....
        /*04fc*/ 	.word	0x00009970
        /*0500*/ 	.word	0x00000005
        /*0504*/ 	.word	0x00000000
        /*0508*/ 	.short	0x0101
        /*050a*/ 	.byte	0x3f
	.zero		1


	//   ....[31]....
        /*050c*/ 	.word	0x00009ac0
        /*0510*/ 	.word	0x0000004f
        /*0514*/ 	.word	0x00000000
        /*0518*/ 	.short	0x0101
        /*051a*/ 	.byte	0x3f
	.zero		1


	//   ....[32]....
        /*051c*/ 	.word	0x0000a870
        /*0520*/ 	.word	0x000000ff
        /*0524*/ 	.word	0x00031c30
        /*0528*/ 	.short	0x010a
        /*052a*/ 	.byte	0x04
	.zero		1


	//   ....[33]....
        /*052c*/ 	.word	0x0000a8b0
        /*0530*/ 	.word	0x000000ff
        /*0534*/ 	.word	0x00031c30
        /*0538*/ 	.short	0x010a
        /*053a*/ 	.byte	0x04
	.zero		1


	//   ....[34]....
        /*053c*/ 	.word	0x0000bf40
        /*0540*/ 	.word	0x000000ff
        /*0544*/ 	.word	0x00031c50
        /*0548*/ 	.short	0x010a
        /*054a*/ 	.byte	0x04
	.zero		1


	//   ....[35]....
        /*054c*/ 	.word	0x0000bf80
        /*0550*/ 	.word	0x000000ff
        /*0554*/ 	.word	0x00031c50
        /*0558*/ 	.short	0x010a
        /*055a*/ 	.byte	0x04
	.zero		1


	//   ....[36]....
        /*055c*/ 	.word	0x0000da60
        /*0560*/ 	.word	0x0000000d
        /*0564*/ 	.word	0x00000000
        /*0568*/ 	.short	0x0101
        /*056a*/ 	.byte	0x3f
	.zero		1


	//   ....[37]....
        /*056c*/ 	.word	0x0000dbb0
        /*0570*/ 	.word	0x0000000c
        /*0574*/ 	.word	0x00000000
        /*0578*/ 	.short	0x0101
        /*057a*/ 	.byte	0x3f
	.zero		1


	//   ....[38]....
        /*057c*/ 	.word	0x0000e830
        /*0580*/ 	.word	0x000000ff
        /*0584*/ 	.word	0x00031c50
        /*0588*/ 	.short	0x010a
        /*058a*/ 	.byte	0x05
	.zero		1


	//   ....[39]....
        /*058c*/ 	.word	0x0000e870
        /*0590*/ 	.word	0x000000ff
        /*0594*/ 	.word	0x00031c50
        /*0598*/ 	.short	0x010a
        /*059a*/ 	.byte	0x05
	.zero		1


	//   ....[40]....
        /*059c*/ 	.word	0x0000ef40
        /*05a0*/ 	.word	0x00000004
        /*05a4*/ 	.word	0x00000000
        /*05a8*/ 	.short	0x0101
        /*05aa*/ 	.byte	0x3f
	.zero		1


	//   ....[41]....
        /*05ac*/ 	.word	0x0000ffc0
        /*05b0*/ 	.word	0x000000ff
        /*05b4*/ 	.word	0x00000000
        /*05b8*/ 	.short	0x0101
        /*05ba*/ 	.byte	0x05
	.zero		1


	//   ....[42]....
        /*05bc*/ 	.word	0x00011ac0
        /*05c0*/ 	.word	0x00000003
        /*05c4*/ 	.word	0x00031c40
        /*05c8*/ 	.short	0x010a
        /*05ca*/ 	.byte	0x3f
	.zero		1


	//   ....[43]....
        /*05cc*/ 	.word	0x000128c0
        /*05d0*/ 	.word	0x00000011
        /*05d4*/ 	.word	0x00031c00
        /*05d8*/ 	.short	0x0107
        /*05da*/ 	.byte	0x3f
	.zero		1


	//   ....[44]....
        /*05dc*/ 	.word	0x000129b0
        /*05e0*/ 	.word	0x00000011
        /*05e4*/ 	.word	0x00031c00
        /*05e8*/ 	.short	0x0101
        /*05ea*/ 	.byte	0x3f
	.zero		1


	//   ....[45]....
        /*05ec*/ 	.word	0x000129d0
        /*05f0*/ 	.word	0x00000011
        /*05f4*/ 	.word	0x00031c20
        /*05f8*/ 	.short	0x010a
        /*05fa*/ 	.byte	0x3f
	.zero		1


	//   ....[46]....
        /*05fc*/ 	.word	0x00012cf0
        /*0600*/ 	.word	0x00000002
        /*0604*/ 	.word	0x00031c40
        /*0608*/ 	.short	0x010a
        /*060a*/ 	.byte	0x3f
	.zero		1


	//   ....[47]....
        /*060c*/ 	.word	0x00013100
        /*0610*/ 	.word	0x00000003
        /*0614*/ 	.word	0x00000060
        /*0618*/ 	.short	0x010a
        /*061a*/ 	.byte	0x3f
	.zero		1


	//   ....[48]....
        /*061c*/ 	.word	0x00013810
        /*0620*/ 	.word	0x00000003
        /*0624*/ 	.word	0x00031c40
        /*0628*/ 	.short	0x010a
        /*062a*/ 	.byte	0x3f
	.zero		1


	//   ....[49]....
        /*062c*/ 	.word	0x00013c40
        /*0630*/ 	.word	0x0000000c
        /*0634*/ 	.word	0x00000060
        /*0638*/ 	.short	0x010a
        /*063a*/ 	.byte	0x3f
	.zero		1


	//   ....[50]....
        /*063c*/ 	.word	0x000142a0
        /*0640*/ 	.word	0x00000002
        /*0644*/ 	.word	0x00031c40
        /*0648*/ 	.short	0x010a
        /*064a*/ 	.byte	0x3f
	.zero		1


	//   ....[51]....
        /*064c*/ 	.word	0x000146e0
        /*0650*/ 	.word	0x00000008
        /*0654*/ 	.word	0x00000060
        /*0658*/ 	.short	0x010a
        /*065a*/ 	.byte	0x3f
	.zero		1


	//   ....[52]....
        /*065c*/ 	.word	0x00014ce0
        /*0660*/ 	.word	0x00000003
        /*0664*/ 	.word	0x00031c60
        /*0668*/ 	.short	0x010a
        /*066a*/ 	.byte	0x3f
	.zero		1


	//   ....[53]....
        /*066c*/ 	.word	0x00015360
        /*0670*/ 	.word	0x00000007
        /*0674*/ 	.word	0x00031c20
        /*0678*/ 	.short	0x010a
        /*067a*/ 	.byte	0x3f
	.zero		1


	//   ....[54]....
        /*067c*/ 	.word	0x00015520
        /*0680*/ 	.word	0x00000005
        /*0684*/ 	.word	0x00000000
        /*0688*/ 	.short	0x010a
        /*068a*/ 	.byte	0x3f
	.zero		1


	//   ....[55]....
        /*068c*/ 	.word	0x00015590
        /*0690*/ 	.word	0x00000003
        /*0694*/ 	.word	0x00000000
        /*0698*/ 	.short	0x010a
        /*069a*/ 	.byte	0x3f
	.zero		1


	//   ....[56]....
        /*069c*/ 	.word	0x000155f0
        /*06a0*/ 	.word	0x00000005
        /*06a4*/ 	.word	0x00000000
        /*06a8*/ 	.short	0x010a
        /*06aa*/ 	.byte	0x3f
	.zero		1


	//   ....[57]....
        /*06ac*/ 	.word	0x00015620
        /*06b0*/ 	.word	0x00000003
        /*06b4*/ 	.word	0x00000000
        /*06b8*/ 	.short	0x010a
        /*06ba*/ 	.byte	0x3f
	.zero		1


	//   ....[58]....
        /*06bc*/ 	.word	0x00015690
        /*06c0*/ 	.word	0x00000003
        /*06c4*/ 	.word	0x00031c00
        /*06c8*/ 	.short	0x010a
        /*06ca*/ 	.byte	0x3f
	.zero		1


	//   ....[59]....
        /*06cc*/ 	.word	0x000156e0
        /*06d0*/ 	.word	0x00000000
        /*06d4*/ 	.word	0x00031c30
        /*06d8*/ 	.short	0x010a
        /*06da*/ 	.byte	0x3f
	.zero		1


	//   ....[60]....
        /*06dc*/ 	.word	0x00015740
        /*06e0*/ 	.word	0x00000008
        /*06e4*/ 	.word	0x00031c30
        /*06e8*/ 	.short	0x010a
        /*06ea*/ 	.byte	0x3f
	.zero		1


	//   ....[61]....
        /*06ec*/ 	.word	0x000157a0
        /*06f0*/ 	.word	0x00000008
        /*06f4*/ 	.word	0x00031c50
        /*06f8*/ 	.short	0x010a
        /*06fa*/ 	.byte	0x3f
	.zero		1


	//   ....[62]....
        /*06fc*/ 	.word	0x00015800
        /*0700*/ 	.word	0x00000007
        /*0704*/ 	.word	0x00031c30
        /*0708*/ 	.short	0x010a
        /*070a*/ 	.byte	0x3f
	.zero		1


	//   ....[63]....
        /*070c*/ 	.word	0x00015860
        /*0710*/ 	.word	0x00000007
        /*0714*/ 	.word	0x00031c50
        /*0718*/ 	.short	0x010a
        /*071a*/ 	.byte	0x3f
	.zero		1


	//   ....[64]....
        /*071c*/ 	.word	0x000158c0
        /*0720*/ 	.word	0x00000005
        /*0724*/ 	.word	0x00031c50
        /*0728*/ 	.short	0x010a
        /*072a*/ 	.byte	0x3f
	.zero		1


	//   ....[65]....
        /*072c*/ 	.word	0x00015a10
        /*0730*/ 	.word	0x00000003
        /*0734*/ 	.word	0x00031c40
        /*0738*/ 	.short	0x010a
        /*073a*/ 	.byte	0x3f
	.zero		1


	//   ....[66]....
        /*073c*/ 	.word	0x000162f0
        /*0740*/ 	.word	0x00000011
        /*0744*/ 	.word	0x00031c20
        /*0748*/ 	.short	0x010a
        /*074a*/ 	.byte	0x3f
	.zero		1


	//   ....[67]....
        /*074c*/ 	.word	0x00016340
        /*0750*/ 	.word	0x00000002
        /*0754*/ 	.word	0x00031c40
        /*0758*/ 	.short	0x010a
        /*075a*/ 	.byte	0x3f
	.zero		1


	//   ....[68]....
        /*075c*/ 	.word	0x00016390
        /*0760*/ 	.word	0x00000003
        /*0764*/ 	.word	0x00000060
        /*0768*/ 	.short	0x010a
        /*076a*/ 	.byte	0x3f
	.zero		1


	//   ....[69]....
        /*076c*/ 	.word	0x000163e0
        /*0770*/ 	.word	0x00000003
        /*0774*/ 	.word	0x00031c40
        /*0778*/ 	.short	0x010a
        /*077a*/ 	.byte	0x3f
	.zero		1


	//   ....[70]....
        /*077c*/ 	.word	0x00016430
        /*0780*/ 	.word	0x0000000c
        /*0784*/ 	.word	0x00000060
        /*0788*/ 	.short	0x010a
        /*078a*/ 	.byte	0x3f
	.zero		1


	//   ....[71]....
        /*078c*/ 	.word	0x00016480
        /*0790*/ 	.word	0x00000002
        /*0794*/ 	.word	0x00031c40
        /*0798*/ 	.short	0x010a
        /*079a*/ 	.byte	0x3f
	.zero		1


	//   ....[72]....
        /*079c*/ 	.word	0x000164d0
        /*07a0*/ 	.word	0x00000008
        /*07a4*/ 	.word	0x00000060
        /*07a8*/ 	.short	0x010a
        /*07aa*/ 	.byte	0x3f
	.zero		1


	//   ....[73]....
        /*07ac*/ 	.word	0x00016520
        /*07b0*/ 	.word	0x00000003
        /*07b4*/ 	.word	0x00031c60
        /*07b8*/ 	.short	0x010a
        /*07ba*/ 	.byte	0x3f
	.zero		1


	//   ....[74]....
        /*07bc*/ 	.word	0x00016610
        /*07c0*/ 	.word	0x00000007
        /*07c4*/ 	.word	0x00031c20
        /*07c8*/ 	.short	0x010a
        /*07ca*/ 	.byte	0x3f
	.zero		1


	//   ....[75]....
        /*07cc*/ 	.word	0x000167b0
        /*07d0*/ 	.word	0x00000005
        /*07d4*/ 	.word	0x00000000
        /*07d8*/ 	.short	0x010a
        /*07da*/ 	.byte	0x3f
	.zero		1


	//   ....[76]....
        /*07dc*/ 	.word	0x00016800
        /*07e0*/ 	.word	0x00000003
        /*07e4*/ 	.word	0x00000000
        /*07e8*/ 	.short	0x010a
        /*07ea*/ 	.byte	0x3f
	.zero		1


	//   ....[77]....
        /*07ec*/ 	.word	0x00016850
        /*07f0*/ 	.word	0x00000005
        /*07f4*/ 	.word	0x00000000
        /*07f8*/ 	.short	0x010a
        /*07fa*/ 	.byte	0x3f
	.zero		1


	//----- nvinfo : EIATTR_NUM_MBARRIERS
	.align		4
.L_1413:
        /*07fc*/ 	.byte	0x03, 0x38
        /*07fe*/ 	.short	0x0016


	//----- nvinfo : EIATTR_EXIT_INSTR_OFFSETS
	.align		4
        /*0800*/ 	.byte	0x04, 0x1c
        /*0802*/ 	.short	(.L_1415 - .L_1414)


	//   ....[0]....
.L_1414:
        /*0804*/ 	.word	0x00000a50


	//   ....[1]....
        /*0808*/ 	.word	0x00010b10


	//   ....[2]....
        /*080c*/ 	.word	0x00015670


	//----- nvinfo : EIATTR_MAX_THREADS
	.align		4
.L_1415:
        /*0810*/ 	.byte	0x04, 0x05
        /*0812*/ 	.short	(.L_1417 - .L_1416)
.L_1416:
        /*0814*/ 	.word	0x00000200
        /*0818*/ 	.word	0x00000001
        /*081c*/ 	.word	0x00000001


	//----- nvinfo : EIATTR_CRS_STACK_SIZE
	.align		4
.L_1417:
        /*0820*/ 	.byte	0x04, 0x1e
        /*0822*/ 	.short	(.L_1419 - .L_1418)
.L_1418:
        /*0824*/ 	.word	0x00000000


	//----- nvinfo : EIATTR_CBANK_PARAM_SIZE
	.align		4
.L_1419:
        /*0828*/ 	.byte	0x03, 0x19
        /*082a*/ 	.short	0x0af0


	//----- nvinfo : EIATTR_PARAM_CBANK
	.align		4
        /*082c*/ 	.byte	0x04, 0x0a
        /*082e*/ 	.short	(.L_1421 - .L_1420)
	.align		4
.L_1420:
        /*0830*/ 	.word	index@(.nv.constant0._ZN7cutlass13device_kernelIN5flash11enable_sm90INS1_16FlashAttnFwdSm90INS1_25CollectiveMainloopFwdSm90ILi2EN4cute5tupleIJNS5_1CILi1EEES8_S8_EEENS6_IJNS7_ILi192EEENS7_ILi144EEENS7_ILi96EEEEEELi96ENS_10bfloat16_tEfNS_4arch4Sm90ELb1ELb0ELb1ELb0ELb0ELb0ELb0ELb0ELb1ELb1ELb0ELb0EEENS1_21CollectiveEpilogueFwdINS6_IJSA_SC_SB_EEES9_SE_SG_Li384ELb0ELb1ELb0ELb0EEENS1_30DynamicPersistentTileSchedulerILi384ELi128ELb0ELb1ELb1EEEEEEEEEvNT_6ParamsE)
        /*0834*/ 	.short	0x0210
        /*0836*/ 	.short	0x0af0


	//----- nvinfo : EIATTR_SW_WAR
	.align		4
.L_1421:
        /*0838*/ 	.byte	0x04, 0x36
        /*083a*/ 	.short	(.L_1423 - .L_1422)
.L_1422:
        /*083c*/ 	.word	0x00000008
.L_1423:


//--------------------- .nv.info._ZN7cutlass13device_kernelIN5flash11enable_sm90INS1_16FlashAttnFwdSm90INS1_25CollectiveMainloopFwdSm90ILi2EN4cute5tupleIJNS5_1CILi1EEES8_S8_EEENS6_IJNS7_ILi192EEENS7_ILi144EEENS7_ILi96EEEEEELi96ENS_10bfloat16_tEfNS_4arch4Sm90ELb1ELb0ELb1ELb1ELb0ELb0ELb0ELb0ELb1ELb1ELb0ELb0EEENS1_21CollectiveEpilogueFwdINS6_IJSA_SC_SB_EEES9_SE_SG_Li384ELb1ELb1ELb0ELb0EEENS1_36VarlenDynamicPersistentTileSchedulerILi192ELi144ELi384ELi128ELb0ELb1ELb1ELb1ELb1ELb1EEEEEEEEEvNT_6ParamsE --------------------------
	.section	.nv.info._ZN7cutlass13device_kernelIN5flash11enable_sm90INS1_16FlashAttnFwdSm90INS1_25CollectiveMainloopFwdSm90ILi2EN4cute5tupleIJNS5_1CILi1EEES8_S8_EEENS6_IJNS7_ILi192EEENS7_ILi144EEENS7_ILi96EEEEEELi96ENS_10bfloat16_tEfNS_4arch4Sm90ELb1ELb0ELb1ELb1ELb0ELb0ELb0ELb0ELb1ELb1ELb0ELb0EEENS1_21CollectiveEpilogueFwdINS6_IJSA_SC_SB_EEES9_SE_SG_Li384ELb1ELb1ELb0ELb0EEENS1_36VarlenDynamicPersistentTileSchedulerILi192ELi144ELi384ELi128ELb0ELb1ELb1ELb1ELb1ELb1EEEEEEEEEvNT_6ParamsE,"",@"SHT_CUDA_INFO"
	.sectionflags	@""
	.align	4


	//----- nvinfo : EIATTR_CUDA_API_VERSION
	.align		4
        /*0000*/ 	.byte	0x04, 0x37
        /*0002*/ 	.short	(.L_1425 - .L_1424)
.L_1424:
        /*0004*/ 	.word	0x00000082


	//----- nvinfo : EIATTR_KPARAM_INFO
	.align		4
.L_1425:
        /*0008*/ 	.byte	0x04, 0x17
        /*000a*/ 	.short	(.L_1427 - .L_1426)
.L_1426:
        /*000c*/ 	.word	0x00000000
        /*0010*/ 	.short	0x0000
        /*0012*/ 	.short	0x0070
        /*0014*/ 	.byte	0x00, 0xf0, 0x01, 0x2a


	//----- nvinfo : EIATTR_SPARSE_MMA_MASK
	.align		4
.L_1427:
        /*0018*/ 	.byte	0x03, 0x50
        /*001a*/ 	.short	0x0000


	//----- nvinfo : EIATTR_MAXREG_COUNT
	.align		4
        /*001c*/ 	.byte	0x03, 0x1b
        /*001e*/ 	.short	0x0080


	//----- nvinfo : EIATTR_NUM_BARRIERS
	.align		4
        /*0020*/ 	.byte	0x02, 0x4c
        /*0022*/ 	.byte	0x10
	.zero		1


	//----- nvinfo : EIATTR_EXTERNS
	.align		4
        /*0024*/ 	.byte	0x04, 0x0f
        /*0026*/ 	.short	(.L_1429 - .L_1428)


	//   ....[0]....
	.align		4
.L_1428:
        /*0028*/ 	.word	index@(__assertfail)


	//----- nvinfo : EIATTR_ANNOTATIONS
	.align		4
.L_1429:
        /*002c*/ 	.byte	0x04, 0x55
        /*002e*/ 	.short	(.L_1431 - .L_1430)


	//   ....[0]....
.L_1430:
        /* <DEDUP_REMOVED lines=23> */


	//----- nvinfo : EIATTR_MERCURY_ISA_VERSION
	.align		4
.L_1431:
        /*0188*/ 	.byte	0x03, 0x5f
        /*018a*/ 	.short	0x0101


	//----- nvinfo : EIATTR_UNUSED_LOAD_BYTE_OFFSET
	.align		4
        /*018c*/ 	.byte	0x04, 0x44
        /*018e*/ 	.short	(.L_1433 - .L_1432)


	//   ....[0]....
.L_1432:
        /*0190*/ 	.word	0x00000a60
        /*0194*/ 	.word	0x0000fff0


	//   ....[1]....
        /*0198*/ 	.word	0x0000f4f0
        /*019c*/ 	.word	0x0000fff0


	//----- nvinfo : EIATTR_INT_WARP_WIDE_INSTR_OFFSETS
	.align		4
.L_1433:
        /*01a0*/ 	.byte	0x04, 0x31
        /*01a2*/ 	.short	(.L_1435 - .L_1434)


	//   ....[0]....
.L_1434:
        /*01a4*/ 	.word	0x00000130


	//   ....[1]....
        /*01a8*/ 	.word	0x00000170


	//   ....[2]....
        /*01ac*/ 	.word	0x000001e0


	//   ....[3]....
        /*01b0*/ 	.word	0x000126a0


	//   ....[4]....
        /*01b4*/ 	.word	0x00012740


	//   ....[5]....
        /*01b8*/ 	.word	0x000161d0


	//   ....[6]....
        /*01bc*/ 	.word	0x00016270


	//----- nvinfo : EIATTR_COOP_GROUP_MASK_REGIDS
	.align		4
.L_1435:
        /*01c0*/ 	.byte	0x04, 0x29
        /*01c2*/ 	.short	(.L_1437 - .L_1436)


	//   ....[0]....
.L_1436:
        /*01c4*/ 	.word	0xffffffff


	//   ....[1]....
        /*01c8*/ 	.word	0xffffffff


	//   ....[2]....
        /*01cc*/ 	.word	0xffffffff


	//   ....[3]....
        /*01d0*/ 	.word	0xffffffff


	//   ....[4]....
        /*01d4*/ 	.word	0xffffffff


	//   ....[5]....
        /*01d8*/ 	.word	0xffffffff


	//   ....[6]....
        /*01dc*/ 	.word	0xffffffff


	//   ....[7]....
        /*01e0*/ 	.word	0xffffffff


	//   ....[8]....
        /*01e4*/ 	.word	0xffffffff


	//   ....[9]....
        /*01e8*/ 	.word	0xffffffff


	//   ....[10]....
        /*01ec*/ 	.word	0xffffffff


	//   ....[11]....
        /*01f0*/ 	.word	0xffffffff


	//   ....[12]....
        /*01f4*/ 	.word	0xffffffff


	//   ....[13]....
        /*01f8*/ 	.word	0xffffffff


	//   ....[14]....
        /*01fc*/ 	.word	0xffffffff


	//   ....[15]....
        /*0200*/ 	.word	0xffffffff


	//   ....[16]....
        /*0204*/ 	.word	0xffffffff


	//   ....[17]....
        /*0208*/ 	.word	0xffffffff


	//   ....[18]....
        /*020c*/ 	.word	0xffffffff


	//   ....[19]....
        /*0210*/ 	.word	0xffffffff


	//   ....[20]....
        /*0214*/ 	.word	0xffffffff


	//   ....[21]....
        /*0218*/ 	.word	0xffffffff


	//   ....[22]....
        /*021c*/ 	.word	0xffffffff


	//   ....[23]....
        /*0220*/ 	.word	0xffffffff


	//   ....[24]....
        /*0224*/ 	.word	0xffffffff


	//   ....[25]....
        /*0228*/ 	.word	0xffffffff


	//   ....[26]....
        /*022c*/ 	.word	0xffffffff


	//   ....[27]....
        /*0230*/ 	.word	0xffffffff


	//   ....[28]....
        /*0234*/ 	.word	0xffffffff


	//   ....[29]....
        /*0238*/ 	.word	0xffffffff


	//   ....[30]....
        /*023c*/ 	.word	0xffffffff


	//   ....[31]....
        /*0240*/ 	.word	0xffffffff


	//   ....[32]....
        /*0244*/ 	.word	0xffffffff


	//   ....[33]....
        /*0248*/ 	.word	0xffffffff


	//   ....[34]....
        /*024c*/ 	.word	0xffffffff


	//   ....[35]....
        /*0250*/ 	.word	0xffffffff


	//   ....[36]....
        /*0254*/ 	.word	0xffffffff


	//   ....[37]....
        /*0258*/ 	.word	0xffffffff


	//   ....[38]....
        /*025c*/ 	.word	0xffffffff


	//   ....[39]....
        /*0260*/ 	.word	0xffffffff


	//   ....[40]....
        /*0264*/ 	.word	0xffffffff


	//   ....[41]....
        /*0268*/ 	.word	0xffffffff


	//   ....[42]....
        /*026c*/ 	.word	0xffffffff


	//   ....[43]....
        /*0270*/ 	.word	0xffffffff


	//   ....[44]....
        /*0274*/ 	.word	0xffffffff


	//   ....[45]....
        /*0278*/ 	.word	0xffffffff


	//   ....[46]....
        /*027c*/ 	.word	0xffffffff


	//   ....[47]....
        /*0280*/ 	.word	0xffffffff


	//   ....[48]....
        /*0284*/ 	.word	0xffffffff


	//   ....[49]....
        /*0288*/ 	.word	0xffffffff


	//   ....[50]....
        /*028c*/ 	.word	0xffffffff


	//   ....[51]....
        /*0290*/ 	.word	0xffffffff


	//   ....[52]....
        /*0294*/ 	.word	0xffffffff


	//   ....[53]....
        /*0298*/ 	.word	0xffffffff


	//   ....[54]....
        /*029c*/ 	.word	0xffffffff


	//   ....[55]....
        /*02a0*/ 	.word	0xffffffff


	//   ....[56]....
        /*02a4*/ 	.word	0xffffffff


	//   ....[57]....
        /*02a8*/ 	.word	0xffffffff


	//   ....[58]....
        /*02ac*/ 	.word	0xffffffff


	//   ....[59]....
        /*02b0*/ 	.word	0xffffffff


	//   ....[60]....
        /*02b4*/ 	.word	0xffffffff


	//   ....[61]....
        /*02b8*/ 	.word	0xffffffff


	//   ....[62]....
        /*02bc*/ 	.word	0xffffffff


	//   ....[63]....
        /*02c0*/ 	.word	0xffffffff


	//   ....[64]....
        /*02c4*/ 	.word	0xffffffff


	//   ....[65]....
        /*02c8*/ 	.word	0xffffffff


	//   ....[66]....
        /*02cc*/ 	.word	0xffffffff


	//   ....[67]....
        /*02d0*/ 	.word	0xffffffff


	//   ....[68]....
        /*02d4*/ 	.word	0xffffffff


	//   ....[69]....
        /*02d8*/ 	.word	0xffffffff


	//   ....[70]....
        /*02dc*/ 	.word	0xffffffff


	//   ....[71]....
        /*02e0*/ 	.word	0xffffffff


	//   ....[72]....
        /*02e4*/ 	.word	0xffffffff


	//   ....[73]....
        /*02e8*/ 	.word	0xffffffff


	//   ....[74]....
        /*02ec*/ 	.word	0xffffffff


	//   ....[75]....
        /*02f0*/ 	.word	0xffffffff


	//   ....[76]....
        /*02f4*/ 	.word	0xffffffff


	//   ....[77]....
        /*02f8*/ 	.word	0xffffffff


	//   ....[78]....
        /*02fc*/ 	.word	0xffffffff


	//   ....[79]....
        /*0300*/ 	.word	0xffffffff


	//   ....[80]....
        /*0304*/ 	.word	0xffffffff


	//   ....[81]....
        /*0308*/ 	.word	0xffffffff


	//   ....[82]....
        /*030c*/ 	.word	0xffffffff


	//   ....[83]....
        /*0310*/ 	.word	0xffffffff


	//   ....[84]....
        /*0314*/ 	.word	0xffffffff


	//   ....[85]....
        /*0318*/ 	.word	0xffffffff


	//   ....[86]....
        /*031c*/ 	.word	0xffffffff


	//   ....[87]....
        /*0320*/ 	.word	0xffffffff


	//   ....[88]....
        /*0324*/ 	.word	0xffffffff


	//   ....[89]....
        /*0328*/ 	.word	0xffffffff


	//   ....[90]....
        /*032c*/ 	.word	0x0500000f


	//   ....[91]....
        /*0330*/ 	.word	0x0500000f


	//   ....[92]....
        /*0334*/ 	.word	0x0500000f


	//   ....[93]....
        /*0338*/ 	.word	0x0500000f


	//   ....[94]....
        /*033c*/ 	.word	0x0500000f


	//   ....[95]....
        /*0340*/ 	.word	0x0500000f


	//   ....[96]....
        /*0344*/ 	.word	0x0500000f


	//   ....[97]....
        /*0348*/ 	.word	0x0500000f


	//   ....[98]....
        /*034c*/ 	.word	0x0500000f


	//   ....[99]....
        /*0350*/ 	.word	0x0500000f


	//   ....[100]....
        /*0354*/ 	.word	0x0500000f


	//   ....[101]....
        /*0358*/ 	.word	0x0500000f


	//   ....[102]....
        /*035c*/ 	.word	0x0500000f


	//   ....[103]....
        /*0360*/ 	.word	0x0500000f


	//   ....[104]....
        /*0364*/ 	.word	0x0500000f


	//   ....[105]....
        /*0368*/ 	.word	0x0500000f


	//   ....[106]....
        /*036c*/ 	.word	0x0500000f


	//   ....[107]....
        /*0370*/ 	.word	0x0500000f


	//   ....[108]....
        /*0374*/ 	.word	0x0500000f


	//   ....[109]....
        /*0378*/ 	.word	0x0500000f


	//   ....[110]....
        /*037c*/ 	.word	0x0500000f


	//   ....[111]....
        /*0380*/ 	.word	0x0500000f


	//   ....[112]....
        /*0384*/ 	.word	0x0500000f


	//   ....[113]....
        /*0388*/ 	.word	0x0500000f


	//   ....[114]....
        /*038c*/ 	.word	0x0500000f


	//   ....[115]....
        /*0390*/ 	.word	0x0500000f


	//   ....[116]....
        /*0394*/ 	.word	0x0500000f


	//   ....[117]....
        /*0398*/ 	.word	0x0500000f


	//   ....[118]....
        /*039c*/ 	.word	0x0500000f


	//   ....[119]....
        /*03a0*/ 	.word	0x0500000f


	//   ....[120]....
        /*03a4*/ 	.word	0x0500000f


	//----- nvinfo : EIATTR_COOP_GROUP_INSTR_OFFSETS
	.align		4
.L_1437:
        /*03a8*/ 	.byte	0x04, 0x28
        /*03aa*/ 	.short	(.L_1439 - .L_1438)


	//   ....[0]....
.L_1438:
        /*03ac*/ 	.word	0x00000070


	//   ....[1]....
        /*03b0*/ 	.word	0x00000140


	//   ....[2]....
        /*03b4*/ 	.word	0x00000190


	//   ....[3]....
        /*03b8*/ 	.word	0x000003c0


	//   ....[4]....
        /*03bc*/ 	.word	0x00000520


	//   ....[5]....
        /*03c0*/ 	.word	0x00000640


	//   ....[6]....
        /*03c4*/ 	.word	0x000007a0


	//   ....[7]....
        /*03c8*/ 	.word	0x00001830


	//   ....[8]....
        /*03cc*/ 	.word	0x000036a0


	//   ....[9]....
        /*03d0*/ 	.word	0x00003730


	//   ....[10]....
        /*03d4*/ 	.word	0x000042d0


	//   ....[11]....
        /*03d8*/ 	.word	0x00004360


	//   ....[12]....
        /*03dc*/ 	.word	0x00004ec0


	//   ....[13]....
        /*03e0*/ 	.word	0x00004f50


	//   ....[14]....
        /*03e4*/ 	.word	0x00005e20


	//   ....[15]....
        /*03e8*/ 	.word	0x00007980


	//   ....[16]....
        /*03ec*/ 	.word	0x00007c70


	//   ....[17]....
        /*03f0*/ 	.word	0x000088b0


	//   ....[18]....
        /*03f4*/ 	.word	0x00008960


	//   ....[19]....
        /*03f8*/ 	.word	0x000095d0


	//   ....[20]....
        /*03fc*/ 	.word	0x00009650


	//   ....[21]....
        /*0400*/ 	.word	0x0000a950


	//   ....[22]....
        /*0404*/ 	.word	0x0000cd40


	//   ....[23]....
        /*0408*/ 	.word	0x0000cdb0


	//   ....[24]....
        /*040c*/ 	.word	0x0000d5d0


	//   ....[25]....
        /*0410*/ 	.word	0x0000d630


	//   ....[26]....
        /*0414*/ 	.word	0x0000ea00


	//   ....[27]....
        /*0418*/ 	.word	0x0000eb10


	//   ....[28]....
        /*041c*/ 	.word	0x0000eb70


	//   ....[29]....
        /*0420*/ 	.word	0x0000ec90


	//   ....[30]....
        /*0424*/ 	.word	0x0000ecc0


	//   ....[31]....
        /*0428*/ 	.word	0x0000ff70


	//   ....[32]....
        /*042c*/ 	.word	0x0000ffb0


	//   ....[33]....
        /*0430*/ 	.word	0x0000ffe0


	//   ....[34]....
        /*0434*/ 	.word	0x00010010


	//   ....[35]....
        /*0438*/ 	.word	0x000104b0


	//   ....[36]....
        /*043c*/ 	.word	0x000104d0


	//   ....[37]....
        /*0440*/ 	.word	0x00010610


	//   ....[38]....
        /*0444*/ 	.word	0x00010630


	//   ....[39]....
        /*0448*/ 	.word	0x00011030


	//   ....[40]....
        /*044c*/ 	.word	0x00011040


	//   ....[41]....
        /*0450*/ 	.word	0x00011150


	//   ....[42]....
        /*0454*/ 	.word	0x00011170


	//   ....[43]....
        /*0458*/ 	.word	0x000112e0


	//   ....[44]....
        /*045c*/ 	.word	0x000114d0


	//   ....[45]....
        /*0460*/ 	.word	0x00011500


	//   ....[46]....
        /*0464*/ 	.word	0x00011530


	//   ....[47]....
        /*0468*/ 	.word	0x00011560


	//   ....[48]....
        /*046c*/ 	.word	0x00011590


	//   ....[49]....
        /*0470*/ 	.word	0x000115c0


	//   ....[50]....
        /*0474*/ 	.word	0x00011740


	//   ....[51]....
        /*0478*/ 	.word	0x00011770


	//   ....[52]....
        /*047c*/ 	.word	0x000117a0


	//   ....[53]....
        /*0480*/ 	.word	0x000117d0


	//   ....[54]....
        /*0484*/ 	.word	0x00011800


	//   ....[55]....
        /*0488*/ 	.word	0x00011830


	//   ....[56]....
        /*048c*/ 	.word	0x000118f0


	//   ....[57]....
        /*0490*/ 	.word	0x00011950


	//   ....[58]....
        /*0494*/ 	.word	0x000119f0


	//   ....[59]....
        /*0498*/ 	.word	0x00012c40


	//   ....[60]....
        /*049c*/ 	.word	0x00013930


	//   ....[61]....
        /*04a0*/ 	.word	0x00013940


	//   ....[62]....
        /*04a4*/ 	.word	0x00013960


	//   ....[63]....
        /*04a8*/ 	.word	0x00013a10


	//   ....[64]....
        /*04ac*/ 	.word	0x00013a30


	//   ....[65]....
        /*04b0*/ 	.word	0x00013ad0


	//   ....[66]....
        /*04b4*/ 	.word	0x00013af0


	//   ....[67]....
        /*04b8*/ 	.word	0x00013b00


	//   ....[68]....
        /*04bc*/ 	.word	0x00013b90


	//   ....[69]....
        /*04c0*/ 	.word	0x00013be0


	//   ....[70]....
        /*04c4*/ 	.word	0x00013bf0


	//   ....[71]....
        /*04c8*/ 	.word	0x00013c20


	//   ....[72]....
        /*04cc*/ 	.word	0x00016930


	//   ....[73]....
        /*04d0*/ 	.word	0x00016980


	//   ....[74]....
        /*04d4*/ 	.word	0x000169b0


	//   ....[75]....
        /*04d8*/ 	.word	0x000169e0


	//   ....[76]....
        /*04dc*/ 	.word	0x000169f0


	//   ....[77]....
        /*04e0*/ 	.word	0x00016a20


	//   ....[78]....
        /*04e4*/ 	.word	0x00016a50


	//   ....[79]....
        /*04e8*/ 	.word	0x00016a80


	//   ....[80]....
        /*04ec*/ 	.word	0x00016c10


	//   ....[81]....
        /*04f0*/ 	.word	0x00016c40


	//   ....[82]....
        /*04f4*/ 	.word	0x00016c70


	//   ....[83]....
        /*04f8*/ 	.word	0x00016ca0


	//   ....[84]....
        /*04fc*/ 	.word	0x00016cd0


	//   ....[85]....
        /*0500*/ 	.word	0x00016d00


	//   ....[86]....
        /*0504*/ 	.word	0x00016dc0


	//   ....[87]....
        /*0508*/ 	.word	0x00016de0


	//   ....[88]....
        /*050c*/ 	.word	0x00016e50


	//   ....[89]....
        /*0510*/ 	.word	0x00017500


	//   ....[90]....
        /*0514*/ 	.word	0x00017ac0


	//   ....[91]....
        /*0518*/ 	.word	0x00017c70


	//   ....[92]....
        /*051c*/ 	.word	0x00017cc0


	//   ....[93]....
        /*0520*/ 	.word	0x00017df0


	//   ....[94]....
        /*0524*/ 	.word	0x00017e40


	//   ....[95]....
        /*0528*/ 	.word	0x00017f60


	//   ....[96]....
        /*052c*/ 	.word	0x00017fd0


	//   ....[97]....
        /*0530*/ 	.word	0x000180f0


	//   ....[98]....
        /*0534*/ 	.word	0x00018160


	//   ....[99]....
        /*0538*/ 	.word	0x00018250


	//   ....[100]....
        /*053c*/ 	.word	0x000182c0


	//   ....[101]....
        /*0540*/ 	.word	0x000183d0


	//   ....[102]....
        /*0544*/ 	.word	0x00018420


	//   ....[103]....
        /*0548*/ 	.word	0x00018730


	//   ....[104]....
        /*054c*/ 	.word	0x000187d0


	//   ....[105]....
        /*0550*/ 	.word	0x00018900


	//   ....[106]....
        /*0554*/ 	.word	0x00018970


	//   ....[107]....
        /*0558*/ 	.word	0x000189e0


	//   ....[108]....
        /*055c*/ 	.word	0x00018a50


	//   ....[109]....
        /*0560*/ 	.word	0x00018ac0


	//   ....[110]....
        /*0564*/ 	.word	0x00018b40


	//   ....[111]....
        /*0568*/ 	.word	0x00018bd0


	//   ....[112]....
        /*056c*/ 	.word	0x00018c60


	//   ....[113]....
        /*0570*/ 	.word	0x00018cd0


	//   ....[114]....
        /*0574*/ 	.word	0x00018d40


	//   ....[115]....
        /*0578*/ 	.word	0x00018db0


	//   ....[116]....
        /*057c*/ 	.word	0x00018e30


	//   ....[117]....
        /*0580*/ 	.word	0x00018ea0


	//   ....[118]....
        /*0584*/ 	.word	0x00018f40


	//   ....[119]....
        /*0588*/ 	.word	0x00018fd0


	//   ....[120]....
        /*058c*/ 	.word	0x000190f0


	//----- nvinfo : EIATTR_REG_RECONFIG
	.align		4
.L_1439:
        /*0590*/ 	.byte	0x01, 0x54
	.zero		2


	//----- nvinfo : EIATTR_SYSCALL_OFFSETS
	.align		4
        /*0594*/ 	.byte	0x04, 0x46
        /*0596*/ 	.short	(.L_1441 - .L_1440)


	//   ....[0]....
.L_1440:
        /*0598*/ 	.word	0x00001a30


	//   ....[1]....
        /*059c*/ 	.word	0x000128a0


	//   ....[2]....
        /*05a0*/ 	.word	0x000129f0


	//   ....[3]....
        /*05a4*/ 	.word	0x00012ae0


	//   ....[4]....
        /*05a8*/ 	.word	0x000133a0


	//----- nvinfo : EIATTR_MBARRIER_INSTR_OFFSETS
	.align		4
.L_1441:
        /*05ac*/ 	.byte	0x04, 0x39
        /*05ae*/ 	.short	(.L_1443 - .L_1442)


	//   ....[0]....
.L_1442:
        /*05b0*/ 	.word	0x00000270
        /*05b4*/ 	.word	0x000000ff
        /*05b8*/ 	.word	0x00031c00
        /*05bc*/ 	.short	0x0100
        /*05be*/ 	.byte	0x08
	.zero		1


	//   ....[1]....
        /*05c0*/ 	.word	0x00000280
        /*05c4*/ 	.word	0x000000ff
        /*05c8*/ 	.word	0x00031c20
        /*05cc*/ 	.short	0x0100
        /*05ce*/ 	.byte	0x08
	.zero		1


	//   ....[2]....
        /*05d0*/ 	.word	0x00000370
        /*05d4*/ 	.word	0x000000ff
        /*05d8*/ 	.word	0x00031c30
        /*05dc*/ 	.short	0x0100
        /*05de*/ 	.byte	0x08
	.zero		1


	//   ....[3]....
        /*05e0*/ 	.word	0x00000380
        /*05e4*/ 	.word	0x000000ff
        /*05e8*/ 	.word	0x00031c40
        /*05ec*/ 	.short	0x0100
        /*05ee*/ 	.byte	0x08
	.zero		1


	//   ....[4]....
        /*05f0*/ 	.word	0x00000390
        /*05f4*/ 	.word	0x000000ff
        /*05f8*/ 	.word	0x00031c38
        /*05fc*/ 	.short	0x0100
        /*05fe*/ 	.byte	0x08
	.zero		1


	//   ....[5]....
        /*0600*/ 	.word	0x000003a0
        /*0604*/ 	.word	0x000000ff
        /*0608*/ 	.word	0x00031c48
        /*060c*/ 	.short	0x0100
        /*060e*/ 	.byte	0x08
	.zero		1


	//   ....[6]....
        /*0610*/ 	.word	0x000004d0
        /*0614*/ 	.word	0x000000ff
        /*0618*/ 	.word	0x00031c50
        /*061c*/ 	.short	0x0100
        /*061e*/ 	.byte	0x08
	.zero		1


	//   ....[7]....
        /*0620*/ 	.word	0x000004e0
        /*0624*/ 	.word	0x000000ff
        /*0628*/ 	.word	0x00031c60
        /*062c*/ 	.short	0x0100
        /*062e*/ 	.byte	0x08
	.zero		1


	//   ....[8]....
        /*0630*/ 	.word	0x000004f0
        /*0634*/ 	.word	0x000000ff
        /*0638*/ 	.word	0x00031c58
        /*063c*/ 	.short	0x0100
        /*063e*/ 	.byte	0x08
	.zero		1


	//   ....[9]....
        /*0640*/ 	.word	0x00000500
        /*0644*/ 	.word	0x000000ff
        /*0648*/ 	.word	0x00031c68
        /*064c*/ 	.short	0x0100
        /*064e*/ 	.byte	0x08
	.zero		1


	//   ....[10]....
        /*0650*/ 	.word	0x000005f0
        /*0654*/ 	.word	0x000000ff
        /*0658*/ 	.word	0x00031c70
        /*065c*/ 	.short	0x0100
        /*065e*/ 	.byte	0x06
	.zero		1


	//   ....[11]....
        /*0660*/ 	.word	0x00000600
        /*0664*/ 	.word	0x000000ff
        /*0668*/ 	.word	0x00031c80
        /*066c*/ 	.short	0x0100
        /*066e*/ 	.byte	0x06
	.zero		1


	//   ....[12]....
        /*0670*/ 	.word	0x00000610
        /*0674*/ 	.word	0x000000ff
        /*0678*/ 	.word	0x00031c78
        /*067c*/ 	.short	0x0100
        /*067e*/ 	.byte	0x06
	.zero		1


	//   ....[13]....
        /*0680*/ 	.word	0x00000620
        /*0684*/ 	.word	0x000000ff
        /*0688*/ 	.word	0x00031c88
        /*068c*/ 	.short	0x0100
        /*068e*/ 	.byte	0x06
	.zero		1


	//   ....[14]....
        /*0690*/ 	.word	0x00000750
        /*0694*/ 	.word	0x000000ff
        /*0698*/ 	.word	0x00031c90
        /*069c*/ 	.short	0x0100
        /*069e*/ 	.byte	0x08
	.zero		1


	//   ....[15]....
        /*06a0*/ 	.word	0x00000760
        /*06a4*/ 	.word	0x000000ff
        /*06a8*/ 	.word	0x00031ca0
        /*06ac*/ 	.short	0x0100
        /*06ae*/ 	.byte	0x08
	.zero		1


	//   ....[16]....
        /*06b0*/ 	.word	0x00000770
        /*06b4*/ 	.word	0x000000ff
        /*06b8*/ 	.word	0x00031c98
        /*06bc*/ 	.short	0x0100
        /*06be*/ 	.byte	0x08
	.zero		1


	//   ....[17]....
        /*06c0*/ 	.word	0x00000780
        /*06c4*/ 	.word	0x000000ff
        /*06c8*/ 	.word	0x00031ca8
        /*06cc*/ 	.short	0x0100
        /*06ce*/ 	.byte	0x08
	.zero		1


	//   ....[18]....
        /*06d0*/ 	.word	0x000008b0
        /*06d4*/ 	.word	0x000000ff
        /*06d8*/ 	.word	0x00031cb0
        /*06dc*/ 	.short	0x0100
        /*06de*/ 	.byte	0x08
	.zero		1


	//   ....[19]....
        /*06e0*/ 	.word	0x000008c0
        /*06e4*/ 	.word	0x000000ff
        /*06e8*/ 	.word	0x00031cc0
        /*06ec*/ 	.short	0x0100
        /*06ee*/ 	.byte	0x08
	.zero		1


	//   ....[20]....
        /*06f0*/ 	.word	0x000008d0
        /*06f4*/ 	.word	0x000000ff
        /*06f8*/ 	.word	0x00031cb8
        /*06fc*/ 	.short	0x0100
        /*06fe*/ 	.byte	0x08
	.zero		1


	//   ....[21]....
        /*0700*/ 	.word	0x000008e0
        /*0704*/ 	.word	0x000000ff
        /*0708*/ 	.word	0x00031cc8
        /*070c*/ 	.short	0x0100
        /*070e*/ 	.byte	0x08
	.zero		1


	//   ....[22]....
        /*0710*/ 	.word	0x00001ad0
        /*0714*/ 	.word	0x000000ff
        /*0718*/ 	.word	0x00031c00
        /*071c*/ 	.short	0x010a
        /*071e*/ 	.byte	0x25
	.zero		1


	//   ....[23]....
        /*0720*/ 	.word	0x00001b50
        /*0724*/ 	.word	0x00000000
        /*0728*/ 	.word	0x00031c30
        /*072c*/ 	.short	0x010a
        /*072e*/ 	.byte	0x3f
	.zero		1


	//   ....[24]....
        /*0730*/ 	.word	0x00001bb0
        /*0734*/ 	.word	0x00000000
        /*0738*/ 	.word	0x00031c30
        /*073c*/ 	.short	0x010a
        /*073e*/ 	.byte	0x3f
	.zero		1


	//   ....[25]....
        /*0740*/ 	.word	0x00005110
        /*0744*/ 	.word	0x00000004
        /*0748*/ 	.word	0x00000000
        /*074c*/ 	.short	0x0101
        /*074e*/ 	.byte	0x3f
	.zero		1


	//   ....[26]....
        /*0750*/ 	.word	0x00005f70
        /*0754*/ 	.word	0x000000ff
        /*0758*/ 	.word	0x00031c30
        /*075c*/ 	.short	0x010a
        /*075e*/ 	.byte	0x04
	.zero		1


	//   ....[27]....
        /*0760*/ 	.word	0x00005fb0
        /*0764*/ 	.word	0x000000ff
        /*0768*/ 	.word	0x00031c30
        /*076c*/ 	.short	0x010a
        /*076e*/ 	.byte	0x04
	.zero		1


	//   ....[28]....
        /*0770*/ 	.word	0x00007640
        /*0774*/ 	.word	0x000000ff
        /*0778*/ 	.word	0x00031c50
        /*077c*/ 	.short	0x010a
        /*077e*/ 	.byte	0x04
	.zero		1


	//   ....[29]....
        /*0780*/ 	.word	0x00007680
        /*0784*/ 	.word	0x000000ff
        /*0788*/ 	.word	0x00031c50
        /*078c*/ 	.short	0x010a
        /*078e*/ 	.byte	0x04
	.zero		1


	//   ....[30]....
        /*0790*/ 	.word	0x00009bb0
        /*0794*/ 	.word	0x0000000b
        /*0798*/ 	.word	0x00000000
        /*079c*/ 	.short	0x0101
        /*079e*/ 	.byte	0x3f
	.zero		1


	//   ....[31]....
        /*07a0*/ 	.word	0x00009d60
        /*07a4*/ 	.word	0x0000000b
        /*07a8*/ 	.word	0x00000000
        /*07ac*/ 	.short	0x0101
        /*07ae*/ 	.byte	0x3f
	.zero		1


	//   ....[32]....
        /*07b0*/ 	.word	0x0000aac0
        /*07b4*/ 	.word	0x000000ff
        /*07b8*/ 	.word	0x00031c30
        /*07bc*/ 	.short	0x010a
        /*07be*/ 	.byte	0x04
	.zero		1


	//   ....[33]....
        /*07c0*/ 	.word	0x0000ab00
        /*07c4*/ 	.word	0x000000ff
        /*07c8*/ 	.word	0x00031c30
        /*07cc*/ 	.short	0x010a
        /*07ce*/ 	.byte	0x04
	.zero		1


	//   ....[34]....
        /*07d0*/ 	.word	0x0000c190
        /*07d4*/ 	.word	0x000000ff
        /*07d8*/ 	.word	0x00031c50
        /*07dc*/ 	.short	0x010a
        /*07de*/ 	.byte	0x04
	.zero		1


	//   ....[35]....
        /*07e0*/ 	.word	0x0000c1d0
        /*07e4*/ 	.word	0x000000ff
        /*07e8*/ 	.word	0x00031c50
        /*07ec*/ 	.short	0x010a
        /*07ee*/ 	.byte	0x04
	.zero		1


	//   ....[36]....
        /*07f0*/ 	.word	0x0000dd50
        /*07f4*/ 	.word	0x0000000d
        /*07f8*/ 	.word	0x00000000
        /*07fc*/ 	.short	0x0101
        /*07fe*/ 	.byte	0x3f
	.zero		1


	//   ....[37]....
        /*0800*/ 	.word	0x0000dea0
        /*0804*/ 	.word	0x0000000c
        /*0808*/ 	.word	0x00000000
        /*080c*/ 	.short	0x0101
        /*080e*/ 	.byte	0x3f
	.zero		1


	//   ....[38]....
        /*0810*/ 	.word	0x0000ea80
        /*0814*/ 	.word	0x000000ff
        /*0818*/ 	.word	0x00031c50
        /*081c*/ 	.short	0x010a
        /*081e*/ 	.byte	0x06
	.zero		1


	//   ....[39]....
        /*0820*/ 	.word	0x0000eac0
        /*0824*/ 	.word	0x000000ff
        /*0828*/ 	.word	0x00031c50
        /*082c*/ 	.short	0x010a
        /*082e*/ 	.byte	0x06
	.zero		1


	//   ....[40]....
        /*0830*/ 	.word	0x0000f190
        /*0834*/ 	.word	0x00000004
        /*0838*/ 	.word	0x00000000
        /*083c*/ 	.short	0x0101
        /*083e*/ 	.byte	0x3f
	.zero		1


	//   ....[41]....
        /*0840*/ 	.word	0x000104e0
        /*0844*/ 	.word	0x000000ff
        /*0848*/ 	.word	0x00000000
        /*084c*/ 	.short	0x0101
        /*084e*/ 	.byte	0x04
	.zero		1


	//   ....[42]....
        /*0850*/ 	.word	0x00012e50
        /*0854*/ 	.word	0x00000000
        /*0858*/ 	.word	0x00031c40
        /*085c*/ 	.short	0x010a
        /*085e*/ 	.byte	0x3f
	.zero		1


	//   ....[43]....
        /*0860*/ 	.word	0x00013da0
        /*0864*/ 	.word	0x00000016
        /*0868*/ 	.word	0x00031c00
        /*086c*/ 	.short	0x0107
        /*086e*/ 	.byte	0x3f
	.zero		1


	//   ....[44]....
        /*0870*/ 	.word	0x00013ea0
        /*0874*/ 	.word	0x00000016
        /*0878*/ 	.word	0x00031c00
        /*087c*/ 	.short	0x0101
        /*087e*/ 	.byte	0x3f
	.zero		1


	//   ....[45]....
        /*0880*/ 	.word	0x00013ec0
        /*0884*/ 	.word	0x00000016
        /*0888*/ 	.word	0x00031c20
        /*088c*/ 	.short	0x010a
        /*088e*/ 	.byte	0x3f
	.zero		1


	//   ....[46]....
        /*0890*/ 	.word	0x000141d0
        /*0894*/ 	.word	0x00000003
        /*0898*/ 	.word	0x00031c40
        /*089c*/ 	.short	0x010a
        /*089e*/ 	.byte	0x3f
	.zero		1


	//   ....[47]....
        /*08a0*/ 	.word	0x00014650
        /*08a4*/ 	.word	0x00000003
        /*08a8*/ 	.word	0x00000060
        /*08ac*/ 	.short	0x010a
        /*08ae*/ 	.byte	0x3f
	.zero		1


	//   ....[48]....
        /*08b0*/ 	.word	0x00014d70
        /*08b4*/ 	.word	0x00000003
        /*08b8*/ 	.word	0x00031c40
        /*08bc*/ 	.short	0x010a
        /*08be*/ 	.byte	0x3f
	.zero		1


	//   ....[49]....
        /*08c0*/ 	.word	0x000151f0
        /*08c4*/ 	.word	0x0000000c
        /*08c8*/ 	.word	0x00000060
        /*08cc*/ 	.short	0x010a
        /*08ce*/ 	.byte	0x3f
	.zero		1


	//   ....[50]....
        /*08d0*/ 	.word	0x00015860
        /*08d4*/ 	.word	0x00000002
        /*08d8*/ 	.word	0x00031c40
        /*08dc*/ 	.short	0x010a
        /*08de*/ 	.byte	0x3f
	.zero		1


	//   ....[51]....
        /*08e0*/ 	.word	0x00015cf0
        /*08e4*/ 	.word	0x00000008
        /*08e8*/ 	.word	0x00000060
        /*08ec*/ 	.short	0x010a
        /*08ee*/ 	.byte	0x3f
	.zero		1


	//   ....[52]....
        /*08f0*/ 	.word	0x00016320
        /*08f4*/ 	.word	0x00000003
        /*08f8*/ 	.word	0x00031c60
        /*08fc*/ 	.short	0x010a
        /*08fe*/ 	.byte	0x3f
	.zero		1


	//   ....[53]....
        /*0900*/ 	.word	0x00017480
        /*0904*/ 	.word	0x00000009
        /*0908*/ 	.word	0x00031c20
        /*090c*/ 	.short	0x010a
        /*090e*/ 	.byte	0x3f
	.zero		1


	//   ....[54]....
        /*0910*/ 	.word	0x00017640
        /*0914*/ 	.word	0x00000006
        /*0918*/ 	.word	0x00000000
        /*091c*/ 	.short	0x010a
        /*091e*/ 	.byte	0x3f
	.zero		1


	//   ....[55]....
        /*0920*/ 	.word	0x000176b0
        /*0924*/ 	.word	0x00000007
        /*0928*/ 	.word	0x00000000
        /*092c*/ 	.short	0x010a
        /*092e*/ 	.byte	0x3f
	.zero		1


	//   ....[56]....
        /*0930*/ 	.word	0x00017710
        /*0934*/ 	.word	0x00000004
        /*0938*/ 	.word	0x00000000
        /*093c*/ 	.short	0x010a
        /*093e*/ 	.byte	0x3f
	.zero		1


	//   ....[57]....
        /*0940*/ 	.word	0x00017740
        /*0944*/ 	.word	0x00000005
        /*0948*/ 	.word	0x00000000
        /*094c*/ 	.short	0x010a
        /*094e*/ 	.byte	0x3f
	.zero		1


	//   ....[58]....
        /*0950*/ 	.word	0x000177b0
        /*0954*/ 	.word	0x00000003
        /*0958*/ 	.word	0x00031c00
        /*095c*/ 	.short	0x010a
        /*095e*/ 	.byte	0x3f
	.zero		1


	//   ....[59]....
        /*0960*/ 	.word	0x00017800
        /*0964*/ 	.word	0x00000000
        /*0968*/ 	.word	0x00031c30
        /*096c*/ 	.short	0x010a
        /*096e*/ 	.byte	0x3f
	.zero		1


	//   ....[60]....
        /*0970*/ 	.word	0x00017860
        /*0974*/ 	.word	0x00000008
        /*0978*/ 	.word	0x00031c30
        /*097c*/ 	.short	0x010a
        /*097e*/ 	.byte	0x3f
	.zero		1


	//   ....[61]....
        /*0980*/ 	.word	0x000178c0
        /*0984*/ 	.word	0x00000008
        /*0988*/ 	.word	0x00031c50
        /*098c*/ 	.short	0x010a
        /*098e*/ 	.byte	0x3f
	.zero		1


	//   ....[62]....
        /*0990*/ 	.word	0x00017920
        /*0994*/ 	.word	0x00000007
        /*0998*/ 	.word	0x00031c30
        /*099c*/ 	.short	0x010a
        /*099e*/ 	.byte	0x3f
	.zero		1


	//   ....[63]....
        /*09a0*/ 	.word	0x00017980
        /*09a4*/ 	.word	0x00000007
        /*09a8*/ 	.word	0x00031c50
        /*09ac*/ 	.short	0x010a
        /*09ae*/ 	.byte	0x3f
	.zero		1


	//   ....[64]....
        /*09b0*/ 	.word	0x000179e0
        /*09b4*/ 	.word	0x00000005
        /*09b8*/ 	.word	0x00031c50
        /*09bc*/ 	.short	0x010a
        /*09be*/ 	.byte	0x3f
	.zero		1


	//   ....[65]....
        /*09c0*/ 	.word	0x00017b80
        /*09c4*/ 	.word	0x00000000
        /*09c8*/ 	.word	0x00031c40
        /*09cc*/ 	.short	0x010a
        /*09ce*/ 	.byte	0x3f
	.zero		1


	//   ....[66]....
        /*09d0*/ 	.word	0x00018450
        /*09d4*/ 	.word	0x00000016
        /*09d8*/ 	.word	0x00031c20
        /*09dc*/ 	.short	0x010a
        /*09de*/ 	.byte	0x3f
	.zero		1


	//   ....[67]....
        /*09e0*/ 	.word	0x000184a0
        /*09e4*/ 	.word	0x00000003
        /*09e8*/ 	.word	0x00031c40
        /*09ec*/ 	.short	0x010a
        /*09ee*/ 	.byte	0x3f
	.zero		1


	//   ....[68]....
        /*09f0*/ 	.word	0x000184f0
        /*09f4*/ 	.word	0x00000003
        /*09f8*/ 	.word	0x00000060
        /*09fc*/ 	.short	0x010a
        /*09fe*/ 	.byte	0x3f
	.zero		1


	//   ....[69]....
        /*0a00*/ 	.word	0x00018540
        /*0a04*/ 	.word	0x00000003
        /*0a08*/ 	.word	0x00031c40
        /*0a0c*/ 	.short	0x010a
        /*0a0e*/ 	.byte	0x3f
	.zero		1


	//   ....[70]....
        /*0a10*/ 	.word	0x00018590
        /*0a14*/ 	.word	0x0000000c
        /*0a18*/ 	.word	0x00000060
        /*0a1c*/ 	.short	0x010a
        /*0a1e*/ 	.byte	0x3f
	.zero		1


	//   ....[71]....
        /*0a20*/ 	.word	0x000185e0
        /*0a24*/ 	.word	0x00000002
        /*0a28*/ 	.word	0x00031c40
        /*0a2c*/ 	.short	0x010a
        /*0a2e*/ 	.byte	0x3f
	.zero		1


	//   ....[72]....
        /*0a30*/ 	.word	0x00018630
        /*0a34*/ 	.word	0x00000008
        /*0a38*/ 	.word	0x00000060
        /*0a3c*/ 	.short	0x010a
        /*0a3e*/ 	.byte	0x3f
	.zero		1


	//   ....[73]....
        /*0a40*/ 	.word	0x00018680
        /*0a44*/ 	.word	0x00000003
        /*0a48*/ 	.word	0x00031c60
        /*0a4c*/ 	.short	0x010a
        /*0a4e*/ 	.byte	0x3f
	.zero		1


	//   ....[74]....
        /*0a50*/ 	.word	0x00019010
        /*0a54*/ 	.word	0x00000009
        /*0a58*/ 	.word	0x00031c20
        /*0a5c*/ 	.short	0x010a
        /*0a5e*/ 	.byte	0x3f
	.zero		1


	//   ....[75]....
        /*0a60*/ 	.word	0x000191b0
        /*0a64*/ 	.word	0x00000006
        /*0a68*/ 	.word	0x00000000
        /*0a6c*/ 	.short	0x010a
        /*0a6e*/ 	.byte	0x3f
	.zero		1


	//   ....[76]....
        /*0a70*/ 	.word	0x00019200
        /*0a74*/ 	.word	0x00000007
        /*0a78*/ 	.word	0x00000000
        /*0a7c*/ 	.short	0x010a
        /*0a7e*/ 	.byte	0x3f
	.zero		1


	//   ....[77]....
        /*0a80*/ 	.word	0x00019250
        /*0a84*/ 	.word	0x00000004
        /*0a88*/ 	.word	0x00000000
        /*0a8c*/ 	.short	0x010a
        /*0a8e*/ 	.byte	0x3f
	.zero		1


	//----- nvinfo : EIATTR_NUM_MBARRIERS
	.align		4
.L_1443:
        /*0a90*/ 	.byte	0x03, 0x38
        /*0a92*/ 	.short	0x0016


	//----- nvinfo : EIATTR_EXIT_INSTR_OFFSETS
	.align		4
        /*0a94*/ 	.byte	0x04, 0x1c
        /*0a96*/ 	.short	(.L_1445 - .L_1444)


	//   ....[0]....
.L_1444:
        /*0a98*/ 	.word	0x00000a90


	//   ....[1]....
        /*0a9c*/ 	.word	0x000112a0


	//   ....[2]....
        /*0aa0*/ 	.word	0x00017790


	//----- nvinfo : EIATTR_MAX_THREADS
	.align		4
.L_1445:
        /*0aa4*/ 	.byte	0x04, 0x05
        /*0aa6*/ 	.short	(.L_1447 - .L_1446)
.L_1446:
        /*0aa8*/ 	.word	0x00000200
        /*0aac*/ 	.word	0x00000001
        /*0ab0*/ 	.word	0x00000001


	//----- nvinfo : EIATTR_CRS_STACK_SIZE
	.align		4
.L_1447:
        /*0ab4*/ 	.byte	0x04, 0x1e
        /*0ab6*/ 	.short	(.L_1449 - .L_1448)
.L_1448:
        /*0ab8*/ 	.word	0x00000000


	//----- nvinfo : EIATTR_CBANK_PARAM_SIZE
	.align		4
.L_1449:
        /*0abc*/ 	.byte	0x03, 0x19
        /*0abe*/ 	.short	0x0af0


	//----- nvinfo : EIATTR_PARAM_CBANK
	.align		4
        /*0ac0*/ 	.byte	0x04, 0x0a
        /*0ac2*/ 	.short	(.L_1451 - .L_1450)
	.align		4
.L_1450:
        /*0ac4*/ 	.word	index@(.nv.constant0._ZN7cutlass13device_kernelIN5flash11enable_sm90INS1_16FlashAttnFwdSm90INS1_25CollectiveMainloopFwdSm90ILi2EN4cute5tupleIJNS5_1CILi1EEES8_S8_EEENS6_IJNS7_ILi192EEENS7_ILi144EEENS7_ILi96EEEEEELi96ENS_10bfloat16_tEfNS_4arch4Sm90ELb1ELb0ELb1ELb1ELb0ELb0ELb0ELb0ELb1ELb1ELb0ELb0EEENS1_21CollectiveEpilogueFwdINS6_IJSA_SC_SB_EEES9_SE_SG_Li384ELb1ELb1ELb0ELb0EEENS1_36VarlenDynamicPersistentTileSchedulerILi192ELi144ELi384ELi128ELb0ELb1ELb1ELb1ELb1ELb1EEEEEEEEEvNT_6ParamsE)
        /*0ac8*/ 	.short	0x0210
        /*0aca*/ 	.short	0x0af0


	//----- nvinfo : EIATTR_SW_WAR
	.align		4
.L_1451:
        /*0acc*/ 	.byte	0x04, 0x36
        /*0ace*/ 	.short	(.L_1453 - .L_1452)
.L_1452:
        /*0ad0*/ 	.word	0x00000008
.L_1453:


//--------------------- .nv.info._ZN7cutlass13device_kernelIN5flash11enable_sm90INS1_16FlashAttnFwdSm90INS1_25CollectiveMainloopFwdSm90ILi2EN4cute5tupleIJNS5_1CILi1EEES8_S8_EEENS6_IJNS7_ILi192EEENS7_ILi144EEENS7_ILi96EEEEEELi96ENS_10bfloat16_tEfNS_4arch4Sm90ELb1ELb0ELb1ELb1ELb0ELb1ELb0ELb0ELb1ELb1ELb0ELb0EEENS1_21CollectiveEpilogueFwdINS6_IJSA_SC_SB_EEES9_SE_SG_Li384ELb1ELb1ELb0ELb0EEENS1_36VarlenDynamicPersistentTileSchedulerILi192ELi144ELi384ELi128ELb0ELb1ELb1ELb1ELb1ELb1EEEEEEEEEvNT_6ParamsE --------------------------
	.section	.nv.info._ZN7cutlass13device_kernelIN5flash11enable_sm90INS1_16FlashAttnFwdSm90INS1_25CollectiveMainloopFwdSm90ILi2EN4cute5tupleIJNS5_1CILi1EEES8_S8_EEENS6_IJNS7_ILi192EEENS7_ILi144EEENS7_ILi96EEEEEELi96ENS_10bfloat16_tEfNS_4arch4Sm90ELb1ELb0ELb1ELb1ELb0ELb1ELb0ELb0ELb1ELb1ELb0ELb0EEENS1_21CollectiveEpilogueFwdINS6_IJSA_SC_SB_EEES9_SE_SG_Li384ELb1ELb1ELb0ELb0EEENS1_36VarlenDynamicPersistentTileSchedulerILi192ELi144ELi384ELi128ELb0ELb1ELb1ELb1ELb1ELb1EEEEEEEEEvNT_6ParamsE,"",@"SHT_CUDA_INFO"
	.sectionflags	@""
	.align	4


	//----- nvinfo : EIATTR_CUDA_API_VERSION
	.align		4
        /*0000*/ 	.byte	0x04, 0x37
        /*0002*/ 	.short	(.L_1455 - .L_1454)
.L_1454:
        /*0004*/ 	.word	0x00000082


	//----- nvinfo : EIATTR_KPARAM_INFO
	.align		4
.L_1455:
        /*0008*/ 	.byte	0x04, 0x17
        /*000a*/ 	.short	(.L_1457 - .L_1456)
.L_1456:
        /*000c*/ 	.word	0x00000000
        /*0010*/ 	.short	0x0000
        /*0012*/ 	.short	0x0070
        /*0014*/ 	.byte	0x00, 0xf0, 0x01, 0x2a


	//----- nvinfo : EIATTR_SPARSE_MMA_MASK
	.align		4
.L_1457:
        /*0018*/ 	.byte	0x03, 0x50
        /*001a*/ 	.short	0x0000


	//----- nvinfo : EIATTR_MAXREG_COUNT
	.align		4
        /*001c*/ 	.byte	0x03, 0x1b
        /*001e*/ 	.short	0x0080


	//----- nvinfo : EIATTR_NUM_BARRIERS
	.align		4
        /*0020*/ 	.byte	0x02, 0x4c
        /*0022*/ 	.byte	0x10
	.zero		1


	//----- nvinfo : EIATTR_EXTERNS
	.align		4
        /*0024*/ 	.byte	0x04, 0x0f
        /*0026*/ 	.short	(.L_1459 - .L_1458)


	//   ....[0]....
	.align		4
.L_1458:
        /*0028*/ 	.word	index@(__assertfail)


	//----- nvinfo : EIATTR_ANNOTATIONS
	.align		4
.L_1459:
        /*002c*/ 	.byte	0x04, 0x55
        /*002e*/ 	.short	(.L_1461 - .L_1460)


	//   ....[0]....
.L_1460:
        /* <DEDUP_REMOVED lines=128> */


	//----- nvinfo : EIATTR_MERCURY_ISA_VERSION
	.align		4
.L_1461:
        /*0818*/ 	.byte	0x03, 0x5f
        /*081a*/ 	.short	0x0101


	//----- nvinfo : EIATTR_UNUSED_LOAD_BYTE_OFFSET
	.align		4
        /*081c*/ 	.byte	0x04, 0x44
        /*081e*/ 	.short	(.L_1463 - .L_1462)


	//   ....[0]....
.L_1462:
        /*0820*/ 	.word	0x00000af0
        /*0824*/ 	.word	0x0000fff0


	//   ....[1]....
        /*0828*/ 	.word	0x0001be60
        /*082c*/ 	.word	0x0000fff0


	//----- nvinfo : EIATTR_INT_WARP_WIDE_INSTR_OFFSETS
	.align		4
.L_1463:
        /*0830*/ 	.byte	0x04, 0x31
        /*0832*/ 	.short	(.L_1465 - .L_1464)


	//   ....[0]....
.L_1464:
        /*0834*/ 	.word	0x00000190


	//   ....[1]....
        /*0838*/ 	.word	0x000001d0


	//   ....[2]....
        /*083c*/ 	.word	0x00000240


	//   ....[3]....
        /*0840*/ 	.word	0x00020720


	//   ....[4]....
        /*0844*/ 	.word	0x000207c0


	//   ....[5]....
        /*0848*/ 	.word	0x00024330


	//   ....[6]....
        /*084c*/ 	.word	0x000243d0


	//----- nvinfo : EIATTR_COOP_GROUP_MASK_REGIDS
	.align		4
.L_1465:
        /*0850*/ 	.byte	0x04, 0x29
        /*0852*/ 	.short	(.L_1467 - .L_1466)


	//   ....[0]....
.L_1466:
        /*0854*/ 	.word	0xffffffff


	//   ....[1]....
        /*0858*/ 	.word	0xffffffff


	//   ....[2]....
        /*085c*/ 	.word	0xffffffff


	//   ....[3]....
        /*0860*/ 	.word	0xffffffff


	//   ....[4]....
        /*0864*/ 	.word	0xffffffff


	//   ....[5]....
        /*0868*/ 	.word	0xffffffff


	//   ....[6]....
        /*086c*/ 	.word	0xffffffff


	//   ....[7]....
        /*0870*/ 	.word	0xffffffff


	//   ....[8]....
        /*0874*/ 	.word	0xffffffff


	//   ....[9]....
        /*0878*/ 	.word	0xffffffff


	//   ....[10]....
        /*087c*/ 	.word	0xffffffff


	//   ....[11]....
        /*0880*/ 	.word	0xffffffff


	//   ....[12]....
        /*0884*/ 	.word	0xffffffff


	//   ....[13]....
        /*0888*/ 	.word	0xffffffff


	//   ....[14]....
        /*088c*/ 	.word	0xffffffff


	//   ....[15]....
        /*0890*/ 	.word	0xffffffff


	//   ....[16]....
        /*0894*/ 	.word	0xffffffff


	//   ....[17]....
        /*0898*/ 	.word	0xffffffff


	//   ....[18]....
        /*089c*/ 	.word	0xffffffff


	//   ....[19]....
        /*08a0*/ 	.word	0xffffffff


	//   ....[20]....
        /*08a4*/ 	.word	0xffffffff


	//   ....[21]....
        /*08a8*/ 	.word	0xffffffff


	//   ....[22]....
        /*08ac*/ 	.word	0xffffffff


	//   ....[23]....
        /*08b0*/ 	.word	0xffffffff


	//   ....[24]....
        /*08b4*/ 	.word	0xffffffff


	//   ....[25]....
        /*08b8*/ 	.word	0xffffffff


	//   ....[26]....
        /*08bc*/ 	.word	0xffffffff


	//   ....[27]....
        /*08c0*/ 	.word	0xffffffff


	//   ....[28]....
        /*08c4*/ 	.word	0xffffffff


	//   ....[29]....
        /*08c8*/ 	.word	0xffffffff


	//   ....[30]....
        /*08cc*/ 	.word	0xffffffff


	//   ....[31]....
        /*08d0*/ 	.word	0xffffffff


	//   ....[32]....
        /*08d4*/ 	.word	0xffffffff


	//   ....[33]....
        /*08d8*/ 	.word	0xffffffff


	//   ....[34]....
        /*08dc*/ 	.word	0xffffffff


	//   ....[35]....
        /*08e0*/ 	.word	0xffffffff


	//   ....[36]....
        /*08e4*/ 	.word	0xffffffff


	//   ....[37]....
        /*08e8*/ 	.word	0xffffffff


	//   ....[38]....
        /*08ec*/ 	.word	0xffffffff


	//   ....[39]....
        /*08f0*/ 	.word	0xffffffff


	//   ....[40]....
        /*08f4*/ 	.word	0xffffffff


	//   ....[41]....
        /*08f8*/ 	.word	0xffffffff


	//   ....[42]....
        /*08fc*/ 	.word	0xffffffff


	//   ....[43]....
        /*0900*/ 	.word	0xffffffff


	//   ....[44]....
        /*0904*/ 	.word	0xffffffff


	//   ....[45]....
        /*0908*/ 	.word	0xffffffff


	//   ....[46]....
        /*090c*/ 	.word	0xffffffff


	//   ....[47]....
        /*0910*/ 	.word	0xffffffff


	//   ....[48]....
        /*0914*/ 	.word	0xffffffff


	//   ....[49]....
        /*0918*/ 	.word	0xffffffff


	//   ....[50]....
        /*091c*/ 	.word	0xffffffff


	//   ....[51]....
        /*0920*/ 	.word	0xffffffff


	//   ....[52]....
        /*0924*/ 	.word	0xffffffff


	//   ....[53]....
        /*0928*/ 	.word	0xffffffff


	//   ....[54]....
        /*092c*/ 	.word	0xffffffff


	//   ....[55]....
        /*0930*/ 	.word	0xffffffff


	//   ....[56]....
        /*0934*/ 	.word	0xffffffff


	//   ....[57]....
        /*0938*/ 	.word	0xffffffff


	//   ....[58]....
        /*093c*/ 	.word	0xffffffff


	//   ....[59]....
        /*0940*/ 	.word	0xffffffff


	//   ....[60]....
        /*0944*/ 	.word	0xffffffff


	//   ....[61]....
        /*0948*/ 	.word	0xffffffff


	//   ....[62]....
        /*094c*/ 	.word	0xffffffff


	//   ....[63]....
        /*0950*/ 	.word	0xffffffff


	//   ....[64]....
        /*0954*/ 	.word	0xffffffff


	//   ....[65]....
        /*0958*/ 	.word	0xffffffff


	//   ....[66]....
        /*095c*/ 	.word	0xffffffff


	//   ....[67]....
        /*0960*/ 	.word	0xffffffff


	//   ....[68]....
        /*0964*/ 	.word	0xffffffff


	//   ....[69]....
        /*0968*/ 	.word	0xffffffff


	//   ....[70]....
        /*096c*/ 	.word	0xffffffff


	//   ....[71]....
        /*0970*/ 	.word	0xffffffff


	//   ....[72]....
        /*0974*/ 	.word	0xffffffff


	//   ....[73]....
        /*0978*/ 	.word	0xffffffff


	//   ....[74]....
        /*097c*/ 	.word	0xffffffff


	//   ....[75]....
        /*0980*/ 	.word	0xffffffff


	//   ....[76]....
        /*0984*/ 	.word	0xffffffff


	//   ....[77]....
        /*0988*/ 	.word	0xffffffff


	//   ....[78]....
        /*098c*/ 	.word	0xffffffff


	//   ....[79]....
        /*0990*/ 	.word	0xffffffff


	//   ....[80]....
        /*0994*/ 	.word	0xffffffff


	//   ....[81]....
        /*0998*/ 	.word	0xffffffff


	//   ....[82]....
        /*099c*/ 	.word	0xffffffff


	//   ....[83]....
        /*09a0*/ 	.word	0xffffffff


	//   ....[84]....
        /*09a4*/ 	.word	0xffffffff


	//   ....[85]....
        /*09a8*/ 	.word	0xffffffff


	//   ....[86]....
        /*09ac*/ 	.word	0xffffffff


	//   ....[87]....
        /*09b0*/ 	.word	0xffffffff


	//   ....[88]....
        /*09b4*/ 	.word	0xffffffff


	//   ....[89]....
        /*09b8*/ 	.word	0xffffffff


	//   ....[90]....
        /*09bc*/ 	.word	0xffffffff


	//   ....[91]....
        /*09c0*/ 	.word	0xffffffff


	//   ....[92]....
        /*09c4*/ 	.word	0xffffffff


	//   ....[93]....
        /*09c8*/ 	.word	0xffffffff


	//   ....[94]....
        /*09cc*/ 	.word	0xffffffff


	//   ....[95]....
        /*09d0*/ 	.word	0xffffffff


	//   ....[96]....
        /*09d4*/ 	.word	0xffffffff


	//   ....[97]....
        /*09d8*/ 	.word	0xffffffff


	//   ....[98]....
        /*09dc*/ 	.word	0xffffffff


	//   ....[99]....
        /*09e0*/ 	.word	0x0500000f


	//   ....[100]....
        /*09e4*/ 	.word	0x0500000f


	//   ....[101]....
        /*09e8*/ 	.word	0x0500000f


	//   ....[102]....
        /*09ec*/ 	.word	0x0500000f


	//   ....[103]....
        /*09f0*/ 	.word	0x0500000f


	//   ....[104]....
        /*09f4*/ 	.word	0x0500000f


	//   ....[105]....
        /*09f8*/ 	.word	0x0500000f


	//   ....[106]....
        /*09fc*/ 	.word	0x0500000f


	//   ....[107]....
        /*0a00*/ 	.word	0x0500000f


	//   ....[108]....
        /*0a04*/ 	.word	0x0500000f


	//   ....[109]....
        /*0a08*/ 	.word	0x0500000f


	//   ....[110]....
        /*0a0c*/ 	.word	0x0500000f


	//   ....[111]....
        /*0a10*/ 	.word	0x0500000f


	//   ....[112]....
        /*0a14*/ 	.word	0x0500000f


	//   ....[113]....
        /*0a18*/ 	.word	0x0500000f


	//   ....[114]....
        /*0a1c*/ 	.word	0x0500000f


	//   ....[115]....
        /*0a20*/ 	.word	0x0500000f


	//   ....[116]....
        /*0a24*/ 	.word	0x0500000f


	//   ....[117]....
        /*0a28*/ 	.word	0x0500000f


	//   ....[118]....
        /*0a2c*/ 	.word	0x0500000f


	//   ....[119]....
        /*0a30*/ 	.word	0x0500000f


	//   ....[120]....
        /*0a34*/ 	.word	0x0500000f


	//   ....[121]....
        /*0a38*/ 	.word	0x0500000f


	//   ....[122]....
        /*0a3c*/ 	.word	0x0500000f


	//   ....[123]....
        /*0a40*/ 	.word	0x0500000f


	//   ....[124]....
        /*0a44*/ 	.word	0x0500000f


	//   ....[125]....
        /*0a48*/ 	.word	0x0500000f


	//   ....[126]....
        /*0a4c*/ 	.word	0x0500000f


	//   ....[127]....
        /*0a50*/ 	.word	0x0500000f


	//   ....[128]....
        /*0a54*/ 	.word	0x0500000f


	//   ....[129]....
        /*0a58*/ 	.word	0x0500000f


	//   ....[130]....
        /*0a5c*/ 	.word	0x0500000f


	//   ....[131]....
        /*0a60*/ 	.word	0x0500000f


	//   ....[132]....
        /*0a64*/ 	.word	0x0500000f


	//   ....[133]....
        /*0a68*/ 	.word	0x0500000f


	//   ....[134]....
        /*0a6c*/ 	.word	0x0500000f


	//   ....[135]....
        /*0a70*/ 	.word	0x0500000f


	//   ....[136]....
        /*0a74*/ 	.word	0x0500000f


	//   ....[137]....
        /*0a78*/ 	.word	0x0500000f


	//   ....[138]....
        /*0a7c*/ 	.word	0x0500000f


	//   ....[139]....
        /*0a80*/ 	.word	0x0500000f


	//   ....[140]....
        /*0a84*/ 	.word	0x0500000f


	//   ....[141]....
        /*0a88*/ 	.word	0x0500000f


	//   ....[142]....
        /*0a8c*/ 	.word	0x0500000f


	//   ....[143]....
        /*0a90*/ 	.word	0x0500000f


	//----- nvinfo : EIATTR_COOP_GROUP_INSTR_OFFSETS
	.align		4
.L_1467:
        /*0a94*/ 	.byte	0x04, 0x28
        /*0a96*/ 	.short	(.L_1469 - .L_1468)


	//   ....[0]....
.L_1468:
        /*0a98*/ 	.word	0x00000070


	//   ....[1]....
        /*0a9c*/ 	.word	0x000001a0


	//   ....[2]....
        /*0aa0*/ 	.word	0x000001f0


	//   ....[3]....
        /*0aa4*/ 	.word	0x00000420


	//   ....[4]....
        /*0aa8*/ 	.word	0x00000580


	//   ....[5]....
        /*0aac*/ 	.word	0x000006a0


	//   ....[6]....
        /*0ab0*/ 	.word	0x00000800


	//   ....[7]....
        /*0ab4*/ 	.word	0x00007560


	//   ....[8]....
        /*0ab8*/ 	.word	0x00007d00


	//   ....[9]....
        /*0abc*/ 	.word	0x00007d10


	//   ....[10]....
        /*0ac0*/ 	.word	0x00007d20


	//   ....[11]....
        /*0ac4*/ 	.word	0x00007d30


	//   ....[12]....
        /*0ac8*/ 	.word	0x00009cc0


	//   ....[13]....
        /*0acc*/ 	.word	0x00009cd0


	//   ....[14]....
        /*0ad0*/ 	.word	0x00009ce0


	//   ....[15]....
        /*0ad4*/ 	.word	0x00009cf0


	//   ....[16]....
        /*0ad8*/ 	.word	0x0000def0


	//   ....[17]....
        /*0adc*/ 	.word	0x0000e980


	//   ....[18]....
        /*0ae0*/ 	.word	0x0000e9a0


	//   ....[19]....
        /*0ae4*/ 	.word	0x0000e9b0


	//   ....[20]....
        /*0ae8*/ 	.word	0x0000f450


	//   ....[21]....
        /*0aec*/ 	.word	0x0000f480


	//   ....[22]....
        /*0af0*/ 	.word	0x00010680


	//   ....[23]....
        /*0af4*/ 	.word	0x00013160


	//   ....[24]....
        /*0af8*/ 	.word	0x00013470


	//   ....[25]....
        /*0afc*/ 	.word	0x00014100


	//   ....[26]....
        /*0b00*/ 	.word	0x00014120


	//   ....[27]....
        /*0b04*/ 	.word	0x000147b0


	//   ....[28]....
        /*0b08*/ 	.word	0x000147d0


	//   ....[29]....
        /*0b0c*/ 	.word	0x000160b0


	//   ....[30]....
        /*0b10*/ 	.word	0x00018d70


	//   ....[31]....
        /*0b14*/ 	.word	0x00018df0


	//   ....[32]....
        /*0b18*/ 	.word	0x000197b0


	//   ....[33]....
        /*0b1c*/ 	.word	0x000197d0


	//   ....[34]....
        /*0b20*/ 	.word	0x0001b080


	//   ....[35]....
        /*0b24*/ 	.word	0x0001b500


	//   ....[36]....
        /*0b28*/ 	.word	0x0001b800


	//   ....[37]....
        /*0b2c*/ 	.word	0x0001b830


	//   ....[38]....
        /*0b30*/ 	.word	0x0001b870


	//   ....[39]....
        /*0b34*/ 	.word	0x0001c8f0


	//   ....[40]....
        /*0b38*/ 	.word	0x0001c920


	//   ....[41]....
        /*0b3c*/ 	.word	0x0001c950


	//   ....[42]....
        /*0b40*/ 	.word	0x0001c960


	//   ....[43]....
        /*0b44*/ 	.word	0x0001ce20


	//   ....[44]....
        /*0b48*/ 	.word	0x0001ce40


	//   ....[45]....
        /*0b4c*/ 	.word	0x0001cf50


	//   ....[46]....
        /*0b50*/ 	.word	0x0001cf70


	//   ....[47]....
        /*0b54*/ 	.word	0x0001d7f0


	//   ....[48]....
        /*0b58*/ 	.word	0x0001d800


	//   ....[49]....
        /*0b5c*/ 	.word	0x0001d970


	//   ....[50]....
        /*0b60*/ 	.word	0x0001d980


	//   ....[51]....
        /*0b64*/ 	.word	0x0001db30


	//   ....[52]....
        /*0b68*/ 	.word	0x0001dd30


	//   ....[53]....
        /*0b6c*/ 	.word	0x0001dd60


	//   ....[54]....
        /*0b70*/ 	.word	0x0001dd90


	//   ....[55]....
        /*0b74*/ 	.word	0x0001ddc0


	//   ....[56]....
        /*0b78*/ 	.word	0x0001ddf0


	//   ....[57]....
        /*0b7c*/ 	.word	0x0001de20


	//   ....[58]....
        /*0b80*/ 	.word	0x0001dfa0


	//   ....[59]....
        /*0b84*/ 	.word	0x0001dfd0


	//   ....[60]....
        /*0b88*/ 	.word	0x0001e000


	//   ....[61]....
        /*0b8c*/ 	.word	0x0001e030


	//   ....[62]....
        /*0b90*/ 	.word	0x0001e060


	//   ....[63]....
        /*0b94*/ 	.word	0x0001e090


	//   ....[64]....
        /*0b98*/ 	.word	0x0001e150


	//   ....[65]....
        /*0b9c*/ 	.word	0x0001e1b0


	//   ....[66]....
        /*0ba0*/ 	.word	0x0001e250


	//   ....[67]....
        /*0ba4*/ 	.word	0x0001f1d0


	//   ....[68]....
        /*0ba8*/ 	.word	0x00020ce0


	//   ....[69]....
        /*0bac*/ 	.word	0x000219e0


	//   ....[70]....
        /*0bb0*/ 	.word	0x00021a00


	//   ....[71]....
        /*0bb4*/ 	.word	0x00021ac0


	//   ....[72]....
        /*0bb8*/ 	.word	0x00021ae0


	//   ....[73]....
        /*0bbc*/ 	.word	0x00021b80


	//   ....[74]....
        /*0bc0*/ 	.word	0x00021ba0


	//   ....[75]....
        /*0bc4*/ 	.word	0x00021bb0


	//   ....[76]....
        /*0bc8*/ 	.word	0x00021bc0


	//   ....[77]....
        /*0bcc*/ 	.word	0x00021ce0


	//   ....[78]....
        /*0bd0*/ 	.word	0x00021cf0


	//   ....[79]....
        /*0bd4*/ 	.word	0x00021d00


	//   ....[80]....
        /*0bd8*/ 	.word	0x00021d90


	//   ....[81]....
        /*0bdc*/ 	.word	0x00024ad0


	//   ....[82]....
        /*0be0*/ 	.word	0x00024af0


	//   ....[83]....
        /*0be4*/ 	.word	0x00024b30


	//   ....[84]....
        /*0be8*/ 	.word	0x00024b60


	//   ....[85]....
        /*0bec*/ 	.word	0x00024b90


	//   ....[86]....
        /*0bf0*/ 	.word	0x00024bc0


	//   ....[87]....
        /*0bf4*/ 	.word	0x00024bf0


	//   ....[88]....
        /*0bf8*/ 	.word	0x00024c20


	//   ....[89]....
        /*0bfc*/ 	.word	0x00024db0


	//   ....[90]....
        /*0c00*/ 	.word	0x00024df0


	//   ....[91]....
        /*0c04*/ 	.word	0x00024e20


	//   ....[92]....
        /*0c08*/ 	.word	0x00024e50


	//   ....[93]....
        /*0c0c*/ 	.word	0x00024e80


	//   ....[94]....
        /*0c10*/ 	.word	0x00024eb0


	//   ....[95]....
        /*0c14*/ 	.word	0x00024f70


	//   ....[96]....
        /*0c18*/ 	.word	0x00024f90


	//   ....[97]....
        /*0c1c*/ 	.word	0x00025000


	//   ....[98]....
        /*0c20*/ 	.word	0x000256a0


	//   ....[99]....
        /*0c24*/ 	.word	0x00025b20


	//   ....[100]....
        /*0c28*/ 	.word	0x00025bc0


	//   ....[101]....
        /*0c2c*/ 	.word	0x00025c50


	//   ....[102]....
        /*0c30*/ 	.word	0x00025ca0


	//   ....[103]....
        /*0c34*/ 	.word	0x00025cf0


	//   ....[104]....
        /*0c38*/ 	.word	0x00025dc0


	//   ....[105]....
        /*0c3c*/ 	.word	0x00025e50


	//   ....[106]....
        /*0c40*/ 	.word	0x00025eb0


	//   ....[107]....
        /*0c44*/ 	.word	0x00025f10


	//   ....[108]....
        /*0c48*/ 	.word	0x000261c0


	//   ....[109]....
        /*0c4c*/ 	.word	0x00026210


	//   ....[110]....
        /*0c50*/ 	.word	0x000262a0


	//   ....[111]....
        /*0c54*/ 	.word	0x00026330


	//   ....[112]....
        /*0c58*/ 	.word	0x000263f0


	//   ....[113]....
        /*0c5c*/ 	.word	0x000266e0


	//   ....[114]....
        /*0c60*/ 	.word	0x00026890


	//   ....[115]....
        /*0c64*/ 	.word	0x000268e0


	//   ....[116]....
        /*0c68*/ 	.word	0x00026a10


	//   ....[117]....
        /*0c6c*/ 	.word	0x00026a60


	//   ....[118]....
        /*0c70*/ 	.word	0x00026b90


	//   ....[119]....
        /*0c74*/ 	.word	0x00026c00


	//   ....[120]....
        /*0c78*/ 	.word	0x00026d20


	//   ....[121]....
        /*0c7c*/ 	.word	0x00026d70


	//   ....[122]....
        /*0c80*/ 	.word	0x00026e80


	//   ....[123]....
        /*0c84*/ 	.word	0x00026ef0


	//   ....[124]....
        /*0c88*/ 	.word	0x00027010


	//   ....[125]....
        /*0c8c*/ 	.word	0x00027060


	//   ....[126]....
        /*0c90*/ 	.word	0x00027380


	//   ....[127]....
        /*0c94*/ 	.word	0x00027430


	//   ....[128]....
        /*0c98*/ 	.word	0x00027540


	//   ....[129]....
        /*0c9c*/ 	.word	0x000275c0


	//   ....[130]....
        /*0ca0*/ 	.word	0x00027630


	//   ....[131]....
        /*0ca4*/ 	.word	0x000276a0


	//   ....[132]....
        /*0ca8*/ 	.word	0x00027710


	//   ....[133]....
        /*0cac*/ 	.word	0x00027790


	//   ....[134]....
        /*0cb0*/ 	.word	0x00027820


	//   ....[135]....
        /*0cb4*/ 	.word	0x000278d0


	//   ....[136]....
        /*0cb8*/ 	.word	0x00027940


	//   ....[137]....
        /*0cbc*/ 	.word	0x000279b0


	//   ....[138]....
        /*0cc0*/ 	.word	0x00027a20


	//   ....[139]....
        /*0cc4*/ 	.word	0x00027aa0


	//   ....[140]....
        /*0cc8*/ 	.word	0x00027b10


	//   ....[141]....
        /*0ccc*/ 	.word	0x00027bb0


	//   ....[142]....
        /*0cd0*/ 	.word	0x00027c40


	//   ....[143]....
        /*0cd4*/ 	.word	0x00027d70


	//----- nvinfo : EIATTR_REG_RECONFIG
	.align		4
.L_1469:
        /*0cd8*/ 	.byte	0x01, 0x54
	.zero		2


	//----- nvinfo : EIATTR_SYSCALL_OFFSETS
	.align		4
        /*0cdc*/ 	.byte	0x04, 0x46
        /*0cde*/ 	.short	(.L_1471 - .L_1470)


	//   ....[0]....
.L_1470:
        /*0ce0*/ 	.word	0x00001d60


	//   ....[1]....
        /*0ce4*/ 	.word	0x00001eb0


	//   ....[2]....
        /*0ce8*/ 	.word	0x00007770


	//   ....[3]....
        /*0cec*/ 	.word	0x00007ab0


	//   ....[4]....
        /*0cf0*/ 	.word	0x00020920


	//   ....[5]....
        /*0cf4*/ 	.word	0x00020a70


	//   ....[6]....
        /*0cf8*/ 	.word	0x00020b70


	//   ....[7]....
        /*0cfc*/ 	.word	0x00021460


	//----- nvinfo : EIATTR_MBARRIER_INSTR_OFFSETS
	.align		4
.L_1471:
        /*0d00*/ 	.byte	0x04, 0x39
        /*0d02*/ 	.short	(.L_1473 - .L_1472)


	//   ....[0]....
.L_1472:
        /*0d04*/ 	.word	0x000002d0
        /*0d08*/ 	.word	0x000000ff
        /*0d0c*/ 	.word	0x00031c00
        /*0d10*/ 	.short	0x0100
        /*0d12*/ 	.byte	0x08
	.zero		1


	//   ....[1]....
        /*0d14*/ 	.word	0x000002e0
        /*0d18*/ 	.word	0x000000ff
        /*0d1c*/ 	.word	0x00031c20
        /*0d20*/ 	.short	0x0100
        /*0d22*/ 	.byte	0x08
	.zero		1


	//   ....[2]....
        /*0d24*/ 	.word	0x000003d0
        /*0d28*/ 	.word	0x000000ff
        /*0d2c*/ 	.word	0x00031c30
        /*0d30*/ 	.short	0x0100
        /*0d32*/ 	.byte	0x08
	.zero		1


	//   ....[3]....
        /*0d34*/ 	.word	0x000003e0
        /*0d38*/ 	.word	0x000000ff
        /*0d3c*/ 	.word	0x00031c40
        /*0d40*/ 	.short	0x0100
        /*0d42*/ 	.byte	0x08
	.zero		1


	//   ....[4]....
        /*0d44*/ 	.word	0x000003f0
        /*0d48*/ 	.word	0x000000ff
        /*0d4c*/ 	.word	0x00031c38
        /*0d50*/ 	.short	0x0100
        /*0d52*/ 	.byte	0x08
	.zero		1


	//   ....[5]....
        /*0d54*/ 	.word	0x00000400
        /*0d58*/ 	.word	0x000000ff
        /*0d5c*/ 	.word	0x00031c48
        /*0d60*/ 	.short	0x0100
        /*0d62*/ 	.byte	0x08
	.zero		1


	//   ....[6]....
        /*0d64*/ 	.word	0x00000530
        /*0d68*/ 	.word	0x000000ff
        /*0d6c*/ 	.word	0x00031c50
        /*0d70*/ 	.short	0x0100
        /*0d72*/ 	.byte	0x08
	.zero		1


	//   ....[7]....
        /*0d74*/ 	.word	0x00000540
        /*0d78*/ 	.word	0x000000ff
        /*0d7c*/ 	.word	0x00031c60
        /*0d80*/ 	.short	0x0100
        /*0d82*/ 	.byte	0x08
	.zero		1


	//   ....[8]....
        /*0d84*/ 	.word	0x00000550
        /*0d88*/ 	.word	0x000000ff
        /*0d8c*/ 	.word	0x00031c58
        /*0d90*/ 	.short	0x0100
        /*0d92*/ 	.byte	0x08
	.zero		1


	//   ....[9]....
        /*0d94*/ 	.word	0x00000560
        /*0d98*/ 	.word	0x000000ff
        /*0d9c*/ 	.word	0x00031c68
        /*0da0*/ 	.short	0x0100
        /*0da2*/ 	.byte	0x08
	.zero		1


	//   ....[10]....
        /*0da4*/ 	.word	0x00000650
        /*0da8*/ 	.word	0x000000ff
        /*0dac*/ 	.word	0x00031c70
        /*0db0*/ 	.short	0x0100
        /*0db2*/ 	.byte	0x06
	.zero		1


	//   ....[11]....
        /*0db4*/ 	.word	0x00000660
        /*0db8*/ 	.word	0x000000ff
        /*0dbc*/ 	.word	0x00031c80
        /*0dc0*/ 	.short	0x0100
        /*0dc2*/ 	.byte	0x06
	.zero		1


	//   ....[12]....
        /*0dc4*/ 	.word	0x00000670
        /*0dc8*/ 	.word	0x000000ff
        /*0dcc*/ 	.word	0x00031c78
        /*0dd0*/ 	.short	0x0100
        /*0dd2*/ 	.byte	0x06
	.zero		1


	//   ....[13]....
        /*0dd4*/ 	.word	0x00000680
        /*0dd8*/ 	.word	0x000000ff
        /*0ddc*/ 	.word	0x00031c88
        /*0de0*/ 	.short	0x0100
        /*0de2*/ 	.byte	0x06
	.zero		1


	//   ....[14]....
        /*0de4*/ 	.word	0x000007b0
        /*0de8*/ 	.word	0x000000ff
        /*0dec*/ 	.word	0x00031c90
        /*0df0*/ 	.short	0x0100
        /*0df2*/ 	.byte	0x08
	.zero		1


	//   ....[15]....
        /*0df4*/ 	.word	0x000007c0
        /*0df8*/ 	.word	0x000000ff
        /*0dfc*/ 	.word	0x00031ca0
        /*0e00*/ 	.short	0x0100
        /*0e02*/ 	.byte	0x08
	.zero		1


	//   ....[16]....
        /*0e04*/ 	.word	0x000007d0
        /*0e08*/ 	.word	0x000000ff
        /*0e0c*/ 	.word	0x00031c98
        /*0e10*/ 	.short	0x0100
        /*0e12*/ 	.byte	0x08
	.zero		1


	//   ....[17]....
        /*0e14*/ 	.word	0x000007e0
        /*0e18*/ 	.word	0x000000ff
        /*0e1c*/ 	.word	0x00031ca8
        /*0e20*/ 	.short	0x0100
        /*0e22*/ 	.byte	0x08
	.zero		1


	//   ....[18]....
        /*0e24*/ 	.word	0x00000910
        /*0e28*/ 	.word	0x000000ff
        /*0e2c*/ 	.word	0x00031cb0
        /*0e30*/ 	.short	0x0100
        /*0e32*/ 	.byte	0x08
	.zero		1


	//   ....[19]....
        /*0e34*/ 	.word	0x00000920
        /*0e38*/ 	.word	0x000000ff
        /*0e3c*/ 	.word	0x00031cc0
        /*0e40*/ 	.short	0x0100
        /*0e42*/ 	.byte	0x08
	.zero		1


	//   ....[20]....
        /*0e44*/ 	.word	0x00000930
        /*0e48*/ 	.word	0x000000ff
        /*0e4c*/ 	.word	0x00031cb8
        /*0e50*/ 	.short	0x0100
        /*0e52*/ 	.byte	0x08
	.zero		1


	//   ....[21]....
        /*0e54*/ 	.word	0x00000940
        /*0e58*/ 	.word	0x000000ff
        /*0e5c*/ 	.word	0x00031cc8
        /*0e60*/ 	.short	0x0100
        /*0e62*/ 	.byte	0x08
	.zero		1


	//   ....[22]....
        /*0e64*/ 	.word	0x00003410
        /*0e68*/ 	.word	0x00000019
        /*0e6c*/ 	.word	0x00031c90
        /*0e70*/ 	.short	0x010a
        /*0e72*/ 	.byte	0x3f
	.zero		1


	//   ....[23]....
        /*0e74*/ 	.word	0x00004fd0
        /*0e78*/ 	.word	0x00000019
        /*0e7c*/ 	.word	0x00031c90
        /*0e80*/ 	.short	0x010a
        /*0e82*/ 	.byte	0x3f
	.zero		1


	//   ....[24]....
        /*0e84*/ 	.word	0x00006b30
        /*0e88*/ 	.word	0x00000019
        /*0e8c*/ 	.word	0x00031c90
        /*0e90*/ 	.short	0x010a
        /*0e92*/ 	.byte	0x3f
	.zero		1


	//   ....[25]....
        /*0e94*/ 	.word	0x00006da0
        /*0e98*/ 	.word	0x00000024
        /*0e9c*/ 	.word	0x00000000
        /*0ea0*/ 	.short	0x0101
        /*0ea2*/ 	.byte	0x3f
	.zero		1


	//   ....[26]....
        /*0ea4*/ 	.word	0x00006de0
        /*0ea8*/ 	.word	0x00000019
        /*0eac*/ 	.word	0x00031cb0
        /*0eb0*/ 	.short	0x010a
        /*0eb2*/ 	.byte	0x3f
	.zero		1


	//   ....[27]....
        /*0eb4*/ 	.word	0x00007130
        /*0eb8*/ 	.word	0x00000019
        /*0ebc*/ 	.word	0x00000000
        /*0ec0*/ 	.short	0x0101
        /*0ec2*/ 	.byte	0x3f
	.zero		1


	//   ....[28]....
        /*0ec4*/ 	.word	0x00007810
        /*0ec8*/ 	.word	0x00000010
        /*0ecc*/ 	.word	0x00031c00
        /*0ed0*/ 	.short	0x010a
        /*0ed2*/ 	.byte	0x3f
	.zero		1


	//   ....[29]....
        /*0ed4*/ 	.word	0x00007860
        /*0ed8*/ 	.word	0x00000010
        /*0edc*/ 	.word	0x00031c00
        /*0ee0*/ 	.short	0x010a
        /*0ee2*/ 	.byte	0x3f
	.zero		1


	//   ....[30]....
        /*0ee4*/ 	.word	0x00008480
        /*0ee8*/ 	.word	0x00000010
        /*0eec*/ 	.word	0x00031c00
        /*0ef0*/ 	.short	0x010a
        /*0ef2*/ 	.byte	0x3f
	.zero		1


	//   ....[31]....
        /*0ef4*/ 	.word	0x0000a1b0
        /*0ef8*/ 	.word	0x00000010
        /*0efc*/ 	.word	0x00031c00
        /*0f00*/ 	.short	0x010a
        /*0f02*/ 	.byte	0x3f
	.zero		1


	//   ....[32]....
        /*0f04*/ 	.word	0x0000ba40
        /*0f08*/ 	.word	0x00000000
        /*0f0c*/ 	.word	0x00031c30
        /*0f10*/ 	.short	0x010a
        /*0f12*/ 	.byte	0x3f
	.zero		1


	//   ....[33]....
        /*0f14*/ 	.word	0x0000bab0
        /*0f18*/ 	.word	0x00000000
        /*0f1c*/ 	.word	0x00031c30
        /*0f20*/ 	.short	0x010a
        /*0f22*/ 	.byte	0x3f
	.zero		1


	//   ....[34]....
        /*0f24*/ 	.word	0x0000f690
        /*0f28*/ 	.word	0x00000018
        /*0f2c*/ 	.word	0x00000000
        /*0f30*/ 	.short	0x0101
        /*0f32*/ 	.byte	0x3f
	.zero		1


	//   ....[35]....
        /*0f34*/ 	.word	0x000107e0
        /*0f38*/ 	.word	0x00000017
        /*0f3c*/ 	.word	0x00031c30
        /*0f40*/ 	.short	0x010a
        /*0f42*/ 	.byte	0x3f
	.zero		1


	//   ....[36]....
        /*0f44*/ 	.word	0x00010830
        /*0f48*/ 	.word	0x00000017
        /*0f4c*/ 	.word	0x00031c30
        /*0f50*/ 	.short	0x010a
        /*0f52*/ 	.byte	0x3f
	.zero		1


	//   ....[37]....
        /*0f54*/ 	.word	0x00012ab0
        /*0f58*/ 	.word	0x00000017
        /*0f5c*/ 	.word	0x00031c50
        /*0f60*/ 	.short	0x010a
        /*0f62*/ 	.byte	0x3f
	.zero		1


	//   ....[38]....
        /*0f64*/ 	.word	0x00012b00
        /*0f68*/ 	.word	0x00000017
        /*0f6c*/ 	.word	0x00031c50
        /*0f70*/ 	.short	0x010a
        /*0f72*/ 	.byte	0x3f
	.zero		1


	//   ....[39]....
        /*0f74*/ 	.word	0x000154f0
        /*0f78*/ 	.word	0x0000006f
        /*0f7c*/ 	.word	0x00000000
        /*0f80*/ 	.short	0x0101
        /*0f82*/ 	.byte	0x3f
	.zero		1


	//   ....[40]....
        /*0f84*/ 	.word	0x00015530
        /*0f88*/ 	.word	0x0000006e
        /*0f8c*/ 	.word	0x00000000
        /*0f90*/ 	.short	0x0101
        /*0f92*/ 	.byte	0x3f
	.zero		1


	//   ....[41]....
        /*0f94*/ 	.word	0x00016220
        /*0f98*/ 	.word	0x00000015
        /*0f9c*/ 	.word	0x00031c30
        /*0fa0*/ 	.short	0x010a
        /*0fa2*/ 	.byte	0x3f
	.zero		1


	//   ....[42]....
        /*0fa4*/ 	.word	0x00016270
        /*0fa8*/ 	.word	0x00000015
        /*0fac*/ 	.word	0x00031c30
        /*0fb0*/ 	.short	0x010a
        /*0fb2*/ 	.byte	0x3f
	.zero		1


	//   ....[43]....
        /*0fb4*/ 	.word	0x000184f0
        /*0fb8*/ 	.word	0x00000015
        /*0fbc*/ 	.word	0x00031c50
        /*0fc0*/ 	.short	0x010a
        /*0fc2*/ 	.byte	0x3f
	.zero		1


	//   ....[44]....
        /*0fc4*/ 	.word	0x00018540
        /*0fc8*/ 	.word	0x00000015
        /*0fcc*/ 	.word	0x00031c50
        /*0fd0*/ 	.short	0x010a
        /*0fd2*/ 	.byte	0x3f
	.zero		1


	//   ....[45]....
        /*0fd4*/ 	.word	0x0001a140
        /*0fd8*/ 	.word	0x0000006e
        /*0fdc*/ 	.word	0x00000000
        /*0fe0*/ 	.short	0x0101
        /*0fe2*/ 	.byte	0x3f
	.zero		1


	//   ....[46]....
        /*0fe4*/ 	.word	0x0001a150
        /*0fe8*/ 	.word	0x0000006c
        /*0fec*/ 	.word	0x00000000
        /*0ff0*/ 	.short	0x0101
        /*0ff2*/ 	.byte	0x3f
	.zero		1


	//   ....[47]....
        /*0ff4*/ 	.word	0x0001b110
        /*0ff8*/ 	.word	0x00000009
        /*0ffc*/ 	.word	0x00031c50
        /*1000*/ 	.short	0x010a
        /*1002*/ 	.byte	0x3f
	.zero		1


	//   ....[48]....
        /*1004*/ 	.word	0x0001b1c0
        /*1008*/ 	.word	0x00000009
        /*100c*/ 	.word	0x00031c50
        /*1010*/ 	.short	0x010a
        /*1012*/ 	.byte	0x3f
	.zero		1


	//   ....[49]....
        /*1014*/ 	.word	0x0001ba40
        /*1018*/ 	.word	0x00000009
        /*101c*/ 	.word	0x00000000
        /*1020*/ 	.short	0x0101
        /*1022*/ 	.byte	0x3f
	.zero		1


	//   ....[50]....
        /*1024*/ 	.word	0x0001ce30
        /*1028*/ 	.word	0x00000000
        /*102c*/ 	.word	0x00000000
        /*1030*/ 	.short	0x0101
        /*1032*/ 	.byte	0x3f
	.zero		1


	//   ....[51]....
        /*1034*/ 	.word	0x0001f2b0
        /*1038*/ 	.word	0x00000016
        /*103c*/ 	.word	0x00031c20
        /*1040*/ 	.short	0x010a
        /*1042*/ 	.byte	0x3f
	.zero		1


	//   ....[52]....
        /*1044*/ 	.word	0x0001f370
        /*1048*/ 	.word	0x00000009
        /*104c*/ 	.word	0x00031ca0
        /*1050*/ 	.short	0x010a
        /*1052*/ 	.byte	0x3f
	.zero		1


	//   ....[53]....
        /*1054*/ 	.word	0x0001f790
        /*1058*/ 	.word	0x00000009
        /*105c*/ 	.word	0x00031cc0
        /*1060*/ 	.short	0x010a
        /*1062*/ 	.byte	0x3f
	.zero		1


	//   ....[54]....
        /*1064*/ 	.word	0x0001fce0
        /*1068*/ 	.word	0x00000008
        /*106c*/ 	.word	0x00031ca0
        /*1070*/ 	.short	0x010a
        /*1072*/ 	.byte	0x3f
	.zero		1


	//   ....[55]....
        /*1074*/ 	.word	0x000200f0
        /*1078*/ 	.word	0x00000008
        /*107c*/ 	.word	0x00031cc0
        /*1080*/ 	.short	0x010a
        /*1082*/ 	.byte	0x3f
	.zero		1


	//   ....[56]....
        /*1084*/ 	.word	0x00020f10
        /*1088*/ 	.word	0x00000000
        /*108c*/ 	.word	0x00031c40
        /*1090*/ 	.short	0x010a
        /*1092*/ 	.byte	0x3f
	.zero		1


	//   ....[57]....
        /*1094*/ 	.word	0x00021e70
        /*1098*/ 	.word	0x00000016
        /*109c*/ 	.word	0x00031c00
        /*10a0*/ 	.short	0x0107
        /*10a2*/ 	.byte	0x3f
	.zero		1


	//   ....[58]....
        /*10a4*/ 	.word	0x00021f70
        /*10a8*/ 	.word	0x00000016
        /*10ac*/ 	.word	0x00031c00
        /*10b0*/ 	.short	0x0101
        /*10b2*/ 	.byte	0x3f
	.zero		1


	//   ....[59]....
        /*10b4*/ 	.word	0x00021f90
        /*10b8*/ 	.word	0x00000016
        /*10bc*/ 	.word	0x00031c20
        /*10c0*/ 	.short	0x010a
        /*10c2*/ 	.byte	0x3f
	.zero		1


	//   ....[60]....
        /*10c4*/ 	.word	0x000222b0
        /*10c8*/ 	.word	0x00000003
        /*10cc*/ 	.word	0x00031c40
        /*10d0*/ 	.short	0x010a
        /*10d2*/ 	.byte	0x3f
	.zero		1


	//   ....[61]....
        /*10d4*/ 	.word	0x00022720
        /*10d8*/ 	.word	0x00000002
        /*10dc*/ 	.word	0x00031c60
        /*10e0*/ 	.short	0x010a
        /*10e2*/ 	.byte	0x3f
	.zero		1


	//   ....[62]....
        /*10e4*/ 	.word	0x00022e70
        /*10e8*/ 	.word	0x00000005
        /*10ec*/ 	.word	0x00031c40
        /*10f0*/ 	.short	0x010a
        /*10f2*/ 	.byte	0x3f
	.zero		1


	//   ....[63]....
        /*10f4*/ 	.word	0x000232e0
        /*10f8*/ 	.word	0x00000003
        /*10fc*/ 	.word	0x00031c60
        /*1100*/ 	.short	0x010a
        /*1102*/ 	.byte	0x3f
	.zero		1


	//   ....[64]....
        /*1104*/ 	.word	0x000239a0
        /*1108*/ 	.word	0x00000005
        /*110c*/ 	.word	0x00031c40
        /*1110*/ 	.short	0x010a
        /*1112*/ 	.byte	0x3f
	.zero		1


	//   ....[65]....
        /*1114*/ 	.word	0x00023e10
        /*1118*/ 	.word	0x00000003
        /*111c*/ 	.word	0x00031c60
        /*1120*/ 	.short	0x010a
        /*1122*/ 	.byte	0x3f
	.zero		1


	//   ....[66]....
        /*1124*/ 	.word	0x00024470
        /*1128*/ 	.word	0x00000003
        /*112c*/ 	.word	0x00031c60
        /*1130*/ 	.short	0x010a
        /*1132*/ 	.byte	0x3f
	.zero		1


	//   ....[67]....
        /*1134*/ 	.word	0x00025620
        /*1138*/ 	.word	0x00000009
        /*113c*/ 	.word	0x00031c20
        /*1140*/ 	.short	0x010a
        /*1142*/ 	.byte	0x3f
	.zero		1


	//   ....[68]....
        /*1144*/ 	.word	0x000257d0
        /*1148*/ 	.word	0x00000006
        /*114c*/ 	.word	0x00000000
        /*1150*/ 	.short	0x010a
        /*1152*/ 	.byte	0x3f
	.zero		1


	//   ....[69]....
        /*1154*/ 	.word	0x00025840
        /*1158*/ 	.word	0x00000007
        /*115c*/ 	.word	0x00000000
        /*1160*/ 	.short	0x010a
        /*1162*/ 	.byte	0x3f
	.zero		1


	//   ....[70]....
        /*1164*/ 	.word	0x000258a0
        /*1168*/ 	.word	0x00000004
        /*116c*/ 	.word	0x00000000
        /*1170*/ 	.short	0x010a
        /*1172*/ 	.byte	0x3f
	.zero		1


	//   ....[71]....
        /*1174*/ 	.word	0x000258d0
        /*1178*/ 	.word	0x00000005
        /*117c*/ 	.word	0x00000000
        /*1180*/ 	.short	0x010a
        /*1182*/ 	.byte	0x3f
	.zero		1


	//   ....[72]....
        /*1184*/ 	.word	0x00025930
        /*1188*/ 	.word	0x00000019
        /*118c*/ 	.word	0x00031c90
        /*1190*/ 	.short	0x010a
        /*1192*/ 	.byte	0x3f
	.zero		1


	//   ....[73]....
        /*1194*/ 	.word	0x00025980
        /*1198*/ 	.word	0x00000019
        /*119c*/ 	.word	0x00031c90
        /*11a0*/ 	.short	0x010a
        /*11a2*/ 	.byte	0x3f
	.zero		1


	//   ....[74]....
        /*11a4*/ 	.word	0x000259d0
        /*11a8*/ 	.word	0x00000019
        /*11ac*/ 	.word	0x00031c90
        /*11b0*/ 	.short	0x010a
        /*11b2*/ 	.byte	0x3f
	.zero		1


	//   ....[75]....
        /*11b4*/ 	.word	0x00025a20
        /*11b8*/ 	.word	0x00000019
        /*11bc*/ 	.word	0x00031cb0
        /*11c0*/ 	.short	0x010a
        /*11c2*/ 	.byte	0x3f
	.zero		1


	//   ....[76]....
        /*11c4*/ 	.word	0x00025d20
        /*11c8*/ 	.word	0x00000010
        /*11cc*/ 	.word	0x00031c00
        /*11d0*/ 	.short	0x010a
        /*11d2*/ 	.byte	0x3f
	.zero		1


	//   ....[77]....
        /*11d4*/ 	.word	0x00025f40
        /*11d8*/ 	.word	0x00000010
        /*11dc*/ 	.word	0x00031c00
        /*11e0*/ 	.short	0x010a
        /*11e2*/ 	.byte	0x3f
	.zero		1


	//   ....[78]....
        /*11e4*/ 	.word	0x00025f90
        /*11e8*/ 	.word	0x00000000
        /*11ec*/ 	.word	0x00031c30
        /*11f0*/ 	.short	0x010a
        /*11f2*/ 	.byte	0x3f
	.zero		1


	//   ....[79]....
        /*11f4*/ 	.word	0x00025fe0
        /*11f8*/ 	.word	0x00000017
        /*11fc*/ 	.word	0x00031c30
        /*1200*/ 	.short	0x010a
        /*1202*/ 	.byte	0x3f
	.zero		1


	//   ....[80]....
        /*1204*/ 	.word	0x00026030
        /*1208*/ 	.word	0x00000017
        /*120c*/ 	.word	0x00031c50
        /*1210*/ 	.short	0x010a
        /*1212*/ 	.byte	0x3f
	.zero		1


	//   ....[81]....
        /*1214*/ 	.word	0x00026080
        /*1218*/ 	.word	0x00000015
        /*121c*/ 	.word	0x00031c30
        /*1220*/ 	.short	0x010a
        /*1222*/ 	.byte	0x3f
	.zero		1


	//   ....[82]....
        /*1224*/ 	.word	0x000260d0
        /*1228*/ 	.word	0x00000015
        /*122c*/ 	.word	0x00031c50
        /*1230*/ 	.short	0x010a
        /*1232*/ 	.byte	0x3f
	.zero		1


	//   ....[83]....
        /*1234*/ 	.word	0x00026120
        /*1238*/ 	.word	0x00000009
        /*123c*/ 	.word	0x00031c50
        /*1240*/ 	.short	0x010a
        /*1242*/ 	.byte	0x3f
	.zero		1


	//   ....[84]....
        /*1244*/ 	.word	0x000264c0
        /*1248*/ 	.word	0x00000016
        /*124c*/ 	.word	0x00031c20
        /*1250*/ 	.short	0x010a
        /*1252*/ 	.byte	0x3f
	.zero		1


	//   ....[85]....
        /*1254*/ 	.word	0x00026510
        /*1258*/ 	.word	0x00000009
        /*125c*/ 	.word	0x00031ca0
        /*1260*/ 	.short	0x010a
        /*1262*/ 	.byte	0x3f
	.zero		1


	//   ....[86]....
        /*1264*/ 	.word	0x00026560
        /*1268*/ 	.word	0x00000009
        /*126c*/ 	.word	0x00031cc0
        /*1270*/ 	.short	0x010a
        /*1272*/ 	.byte	0x3f
	.zero		1


	//   ....[87]....
        /*1274*/ 	.word	0x000265b0
        /*1278*/ 	.word	0x00000008
        /*127c*/ 	.word	0x00031ca0
        /*1280*/ 	.short	0x010a
        /*1282*/ 	.byte	0x3f
	.zero		1


	//   ....[88]....
        /*1284*/ 	.word	0x00026600
        /*1288*/ 	.word	0x00000008
        /*128c*/ 	.word	0x00031cc0
        /*1290*/ 	.short	0x010a
        /*1292*/ 	.byte	0x3f
	.zero		1


	//   ....[89]....
        /*1294*/ 	.word	0x000267a0
        /*1298*/ 	.word	0x00000000
        /*129c*/ 	.word	0x00031c40
        /*12a0*/ 	.short	0x010a
        /*12a2*/ 	.byte	0x3f
	.zero		1


	//   ....[90]....
        /*12a4*/ 	.word	0x000270a0
        /*12a8*/ 	.word	0x00000016
        /*12ac*/ 	.word	0x00031c20
        /*12b0*/ 	.short	0x010a
        /*12b2*/ 	.byte	0x3f
	.zero		1


	//   ....[91]....
        /*12b4*/ 	.word	0x000270f0
        /*12b8*/ 	.word	0x00000003
        /*12bc*/ 	.word	0x00031c40
        /*12c0*/ 	.short	0x010a
        /*12c2*/ 	.byte	0x3f
	.zero		1


	//   ....[92]....
        /*12c4*/ 	.word	0x00027140
        /*12c8*/ 	.word	0x00000002
        /*12cc*/ 	.word	0x00031c60
        /*12d0*/ 	.short	0x010a
        /*12d2*/ 	.byte	0x3f
	.zero		1


	//   ....[93]....
        /*12d4*/ 	.word	0x00027190
        /*12d8*/ 	.word	0x00000005
        /*12dc*/ 	.word	0x00031c40
        /*12e0*/ 	.short	0x010a
        /*12e2*/ 	.byte	0x3f
	.zero		1


	//   ....[94]....
        /*12e4*/ 	.word	0x000271e0
        /*12e8*/ 	.word	0x00000003
        /*12ec*/ 	.word	0x00031c60
        /*12f0*/ 	.short	0x010a
        /*12f2*/ 	.byte	0x3f
	.zero		1


	//   ....[95]....
        /*12f4*/ 	.word	0x00027230
        /*12f8*/ 	.word	0x00000005
        /*12fc*/ 	.word	0x00031c40
        /*1300*/ 	.short	0x010a
        /*1302*/ 	.byte	0x3f
	.zero		1


	//   ....[96]....
        /*1304*/ 	.word	0x00027280
        /*1308*/ 	.word	0x00000003
        /*130c*/ 	.word	0x00031c60
        /*1310*/ 	.short	0x010a
        /*1312*/ 	.byte	0x3f
	.zero		1


	//   ....[97]....
        /*1314*/ 	.word	0x000272d0
        /*1318*/ 	.word	0x00000003
        /*131c*/ 	.word	0x00031c60
        /*1320*/ 	.short	0x010a
        /*1322*/ 	.byte	0x3f
	.zero		1


	//   ....[98]....
        /*1324*/ 	.word	0x00027c90
        /*1328*/ 	.word	0x00000009
        /*132c*/ 	.word	0x00031c20
        /*1330*/ 	.short	0x010a
        /*1332*/ 	.byte	0x3f
	.zero		1


	//   ....[99]....
        /*1334*/ 	.word	0x00027e30
        /*1338*/ 	.word	0x00000006
        /*133c*/ 	.word	0x00000000
        /*1340*/ 	.short	0x010a
        /*1342*/ 	.byte	0x3f
	.zero		1


	//   ....[100]....
        /*1344*/ 	.word	0x00027e80
        /*1348*/ 	.word	0x00000007
        /*134c*/ 	.word	0x00000000
        /*1350*/ 	.short	0x010a
        /*1352*/ 	.byte	0x3f
	.zero		1


	//   ....[101]....
        /*1354*/ 	.word	0x00027ed0
        /*1358*/ 	.word	0x00000004
        /*135c*/ 	.word	0x00000000
        /*1360*/ 	.short	0x010a
        /*1362*/ 	.byte	0x3f
	.zero		1


	//----- nvinfo : EIATTR_NUM_MBARRIERS
	.align		4
.L_1473:
        /*1364*/ 	.byte	0x03, 0x38
        /*1366*/ 	.short	0x0016


	//----- nvinfo : EIATTR_EXIT_INSTR_OFFSETS
	.align		4
        /*1368*/ 	.byte	0x04, 0x1c
        /*136a*/ 	.short	(.L_1475 - .L_1474)


	//   ....[0]....
.L_1474:
        /*136c*/ 	.word	0x00025920


	//----- nvinfo : EIATTR_MAX_THREADS
	.align		4
.L_1475:
        /*1370*/ 	.byte	0x04, 0x05
        /*1372*/ 	.short	(.L_1477 - .L_1476)
.L_1476:
        /*1374*/ 	.word	0x00000200
        /*1378*/ 	.word	0x00000001
        /*137c*/ 	.word	0x00000001


	//----- nvinfo : EIATTR_CRS_STACK_SIZE
	.align		4
.L_1477:
        /*1380*/ 	.byte	0x04, 0x1e
        /*1382*/ 	.short	(.L_1479 - .L_1478)
.L_1478:
        /*1384*/ 	.word	0x00000000


	//----- nvinfo : EIATTR_CBANK_PARAM_SIZE
	.align		4
.L_1479:
        /*1388*/ 	.byte	0x03, 0x19
        /*138a*/ 	.short	0x0af0


	//----- nvinfo : EIATTR_PARAM_CBANK
	.align		4
        /*138c*/ 	.byte	0x04, 0x0a
        /*138e*/ 	.short	(.L_1481 - .L_1480)
	.align		4
.L_1480:
        /*1390*/ 	.word	index@(.nv.constant0._ZN7cutlass13device_kernelIN5flash11enable_sm90INS1_16FlashAttnFwdSm90INS1_25CollectiveMainloopFwdSm90ILi2EN4cute5tupleIJNS5_1CILi1EEES8_S8_EEENS6_IJNS7_ILi192EEENS7_ILi144EEENS7_ILi96EEEEEELi96ENS_10bfloat16_tEfNS_4arch4Sm90ELb1ELb0ELb1ELb1ELb0ELb1ELb0ELb0ELb1ELb1ELb0ELb0EEENS1_21CollectiveEpilogueFwdINS6_IJSA_SC_SB_EEES9_SE_SG_Li384ELb1ELb1ELb0ELb0EEENS1_36VarlenDynamicPersistentTileSchedulerILi192ELi144ELi384ELi128ELb0ELb1ELb1ELb1ELb1ELb1EEEEEEEEEvNT_6ParamsE)
        /*1394*/ 	.short	0x0210
        /*1396*/ 	.short	0x0af0


	//----- nvinfo : EIATTR_SW_WAR
	.align		4
.L_1481:
        /*1398*/ 	.byte	0x04, 0x36
        /*139a*/ 	.short	(.L_1483 - .L_1482)
.L_1482:
        /*139c*/ 	.word	0x00000008
.L_1483:


//--------------------- .nv.info._ZN7cutlass13device_kernelIN5flash11enable_sm90INS1_16FlashAttnFwdSm90INS1_25CollectiveMainloopFwdSm90ILi2EN4cute5tupleIJNS5_1CILi1EEES8_S8_EEENS6_IJNS7_ILi192EEESA_NS7_ILi64EEEEEELi64ENS_10bfloat16_tEfNS_4arch4Sm90ELb0ELb0ELb1ELb0ELb0ELb0ELb0ELb0ELb1ELb1ELb0ELb0EEENS1_21CollectiveEpilogueFwdINS6_IJSA_SB_SA_EEES9_SD_SF_Li384ELb0ELb1ELb0ELb0EEENS1_29StaticPersistentTileSchedulerILb0EEEEEEEEEvNT_6ParamsE --------------------------
	.section	.nv.info._ZN7cutlass13device_kernelIN5flash11enable_sm90INS1_16FlashAttnFwdSm90INS1_25CollectiveMainloopFwdSm90ILi2EN4cute5tupleIJNS5_1CILi1EEES8_S8_EEENS6_IJNS7_ILi192EEESA_NS7_ILi64EEEEEELi64ENS_10bfloat16_tEfNS_4arch4Sm90ELb0ELb0ELb1ELb0ELb0ELb0ELb0ELb0ELb1ELb1ELb0ELb0EEENS1_21CollectiveEpilogueFwdINS6_IJSA_SB_SA_EEES9_SD_SF_Li384ELb0ELb1ELb0ELb0EEENS1_29StaticPersistentTileSchedulerILb0EEEEEEEEEvNT_6ParamsE,"",@"SHT_CUDA_INFO"
	.sectionflags	@""
	.align	4


	//----- nvinfo : EIATTR_CUDA_API_VERSION
	.align		4
        /*0000*/ 	.byte	0x04, 0x37
        /*0002*/ 	.short	(.L_1485 - .L_1484)
.L_1484:
        /*0004*/ 	.word	0x00000082


	//----- nvinfo : EIATTR_KPARAM_INFO
	.align		4
.L_1485:
        /*0008*/ 	.byte	0x04, 0x17
        /*000a*/ 	.short	(.L_1487 - .L_1486)
.L_1486:
        /*000c*/ 	.word	0x00000000
        /*0010*/ 	.short	0x0000
        /*0012*/ 	.short	0x0070
        /*0014*/ 	.byte	0x00, 0xf0, 0x01, 0x28


	//----- nvinfo : EIATTR_SPARSE_MMA_MASK
	.align		4
.L_1487:
        /*0018*/ 	.byte	0x03, 0x50
        /*001a*/ 	.short	0x0000


	//----- nvinfo : EIATTR_MAXREG_COUNT
	.align		4
        /*001c*/ 	.byte	0x03, 0x1b
        /*001e*/ 	.short	0x0080


	//----- nvinfo : EIATTR_NUM_BARRIERS
	.align		4
        /*0020*/ 	.byte	0x02, 0x4c
        /*0022*/ 	.byte	0x10
	.zero		1


	//----- nvinfo : EIATTR_EXTERNS
	.align		4
        /*0024*/ 	.byte	0x04, 0x0f
        /*0026*/ 	.short	(.L_1489 - .L_1488)


	//   ....[0]....
	.align		4
.L_1488:
        /*0028*/ 	.word	index@(__assertfail)


	//----- nvinfo : EIATTR_ANNOTATIONS
	.align		4
.L_1489:
        /*002c*/ 	.byte	0x04, 0x55
        /*002e*/ 	.short	(.L_1491 - .L_1490)


	//   ....[0]....
.L_1490:
        /* <DEDUP_REMOVED lines=20> */


	//----- nvinfo : EIATTR_MERCURY_ISA_VERSION
	.align		4
.L_1491:
        /*0158*/ 	.byte	0x03, 0x5f
        /*015a*/ 	.short	0x0101


	//----- nvinfo : EIATTR_INT_WARP_WIDE_INSTR_OFFSETS
	.align		4
        /*015c*/ 	.byte	0x04, 0x31
        /*015e*/ 	.short	(.L_1493 - .L_1492)


	//   ....[0]....
.L_1492:
        /*0160*/ 	.word	0x00000130


	//   ....[1]....
        /*0164*/ 	.word	0x00000170


	//   ....[2]....
        /*0168*/ 	.word	0x000001e0


	//----- nvinfo : EIATTR_COOP_GROUP_MASK_REGIDS
	.align		4
.L_1493:
        /*016c*/ 	.byte	0x04, 0x29
        /*016e*/ 	.short	(.L_1495 - .L_1494)


	//   ....[0]....
.L_1494:
        /*0170*/ 	.word	0xffffffff


	//   ....[1]....
        /*0174*/ 	.word	0xffffffff


	//   ....[2]....
        /*0178*/ 	.word	0xffffffff


	//   ....[3]....
        /*017c*/ 	.word	0xffffffff


	//   ....[4]....
        /*0180*/ 	.word	0xffffffff


	//   ....[5]....
        /*0184*/ 	.word	0xffffffff


	//   ....[6]....
        /*0188*/ 	.word	0xffffffff


	//   ....[7]....
        /*018c*/ 	.word	0xffffffff


	//   ....[8]....
        /*0190*/ 	.word	0xffffffff


	//   ....[9]....
        /*0194*/ 	.word	0xffffffff


	//   ....[10]....
        /*0198*/ 	.word	0xffffffff


	//   ....[11]....
        /*019c*/ 	.word	0xffffffff


	//   ....[12]....
        /*01a0*/ 	.word	0xffffffff


	//   ....[13]....
        /*01a4*/ 	.word	0xffffffff


	//   ....[14]....
        /*01a8*/ 	.word	0xffffffff


	//   ....[15]....
        /*01ac*/ 	.word	0xffffffff


	//   ....[16]....
        /*01b0*/ 	.word	0xffffffff


	//   ....[17]....
        /*01b4*/ 	.word	0xffffffff


	//   ....[18]....
        /*01b8*/ 	.word	0xffffffff


	//   ....[19]....
        /*01bc*/ 	.word	0xffffffff


	//   ....[20]....
        /*01c0*/ 	.word	0xffffffff


	//   ....[21]....
        /*01c4*/ 	.word	0xffffffff


	//   ....[22]....
        /*01c8*/ 	.word	0xffffffff


	//   ....[23]....
        /*01cc*/ 	.word	0xffffffff


	//   ....[24]....
        /*01d0*/ 	.word	0xffffffff


	//   ....[25]....
        /*01d4*/ 	.word	0xffffffff


	//   ....[26]....
        /*01d8*/ 	.word	0xffffffff


	//   ....[27]....
        /*01dc*/ 	.word	0xffffffff


	//   ....[28]....
        /*01e0*/ 	.word	0xffffffff


	//   ....[29]....
        /*01e4*/ 	.word	0xffffffff


	//   ....[30]....
        /*01e8*/ 	.word	0xffffffff


	//   ....[31]....
        /*01ec*/ 	.word	0xffffffff


	//   ....[32]....
        /*01f0*/ 	.word	0xffffffff


	//   ....[33]....
        /*01f4*/ 	.word	0xffffffff


	//   ....[34]....
        /*01f8*/ 	.word	0xffffffff


	//   ....[35]....
        /*01fc*/ 	.word	0xffffffff


	//   ....[36]....
        /*0200*/ 	.word	0xffffffff


	//   ....[37]....
        /*0204*/ 	.word	0xffffffff


	//   ....[38]....
        /*0208*/ 	.word	0xffffffff


	//   ....[39]....
        /*020c*/ 	.word	0xffffffff


	//   ....[40]....
        /*0210*/ 	.word	0xffffffff


	//   ....[41]....
        /*0214*/ 	.word	0xffffffff


	//   ....[42]....
        /*0218*/ 	.word	0xffffffff


	//   ....[43]....
        /*021c*/ 	.word	0xffffffff


	//   ....[44]....
        /*0220*/ 	.word	0xffffffff


	//   ....[45]....
        /*0224*/ 	.word	0xffffffff


	//   ....[46]....
        /*0228*/ 	.word	0xffffffff


	//   ....[47]....
        /*022c*/ 	.word	0xffffffff


	//   ....[48]....
        /*0230*/ 	.word	0xffffffff


	//   ....[49]....
        /*0234*/ 	.word	0xffffffff


	//   ....[50]....
        /*0238*/ 	.word	0xffffffff


	//   ....[51]....
        /*023c*/ 	.word	0xffffffff


	//   ....[52]....
        /*0240*/ 	.word	0xffffffff


	//   ....[53]....
        /*0244*/ 	.word	0xffffffff


	//   ....[54]....
        /*0248*/ 	.word	0xffffffff


	//   ....[55]....
        /*024c*/ 	.word	0xffffffff


	//   ....[56]....
        /*0250*/ 	.word	0xffffffff


	//   ....[57]....
        /*0254*/ 	.word	0xffffffff


	//   ....[58]....
        /*0258*/ 	.word	0xffffffff


	//   ....[59]....
        /*025c*/ 	.word	0xffffffff


	//   ....[60]....
        /*0260*/ 	.word	0x0500000f


	//   ....[61]....
        /*0264*/ 	.word	0x0500000f


	//   ....[62]....
        /*0268*/ 	.word	0x0500000f


	//   ....[63]....
        /*026c*/ 	.word	0x0500000f


	//   ....[64]....
        /*0270*/ 	.word	0x0500000f


	//   ....[65]....
        /*0274*/ 	.word	0x0500000f


	//   ....[66]....
        /*0278*/ 	.word	0x0500000f


	//   ....[67]....
        /*027c*/ 	.word	0x0500000f


	//   ....[68]....
        /*0280*/ 	.word	0x0500000f


	//   ....[69]....
        /*0284*/ 	.word	0x0500000f


	//   ....[70]....
        /*0288*/ 	.word	0x0500000f


	//   ....[71]....
        /*028c*/ 	.word	0x0500000f


	//   ....[72]....
        /*0290*/ 	.word	0x0500000f


	//   ....[73]....
        /*0294*/ 	.word	0x0500000f


	//   ....[74]....
        /*0298*/ 	.word	0x0500000f


	//   ....[75]....
        /*029c*/ 	.word	0x0500000f


	//   ....[76]....
        /*02a0*/ 	.word	0x0500000f


	//   ....[77]....
        /*02a4*/ 	.word	0x0500000f


	//   ....[78]....
        /*02a8*/ 	.word	0x0500000f


	//   ....[79]....
        /*02ac*/ 	.word	0x0500000f


	//   ....[80]....
        /*02b0*/ 	.word	0x0500000f


	//   ....[81]....
        /*02b4*/ 	.word	0x0500000f


	//   ....[82]....
        /*02b8*/ 	.word	0x0500000f


	//   ....[83]....
        /*02bc*/ 	.word	0x0500000f


	//   ....[84]....
        /*02c0*/ 	.word	0x0500000f


	//   ....[85]....
        /*02c4*/ 	.word	0x0500000f


	//----- nvinfo : EIATTR_COOP_GROUP_INSTR_OFFSETS
	.align		4
.L_1495:
        /*02c8*/ 	.byte	0x04, 0x28
        /*02ca*/ 	.short	(.L_1497 - .L_1496)


	//   ....[0]....
.L_1496:
        /*02cc*/ 	.word	0x00000070


	//   ....[1]....
        /*02d0*/ 	.word	0x00000140


	//   ....[2]....
        /*02d4*/ 	.word	0x00000190


	//   ....[3]....
        /*02d8*/ 	.word	0x000003c0


	//   ....[4]....
        /*02dc*/ 	.word	0x00000520


	//   ....[5]....
        /*02e0*/ 	.word	0x00000640


	//   ....[6]....
        /*02e4*/ 	.word	0x000007a0


	//   ....[7]....
        /*02e8*/ 	.word	0x000011a0


	//   ....[8]....
        /*02ec*/ 	.word	0x00002e90


	//   ....[9]....
        /*02f0*/ 	.word	0x00002eb0


	//   ....[10]....
        /*02f4*/ 	.word	0x00003400


	//   ....[11]....
        /*02f8*/ 	.word	0x00003430


	//   ....[12]....
        /*02fc*/ 	.word	0x00004b60


	//   ....[13]....
        /*0300*/ 	.word	0x000068e0


	//   ....[14]....
        /*0304*/ 	.word	0x00006970


	//   ....[15]....
        /*0308*/ 	.word	0x00006980


	//   ....[16]....
        /*030c*/ 	.word	0x000069b0


	//   ....[17]....
        /*0310*/ 	.word	0x000082a0


	//   ....[18]....
        /*0314*/ 	.word	0x00008440


	//   ....[19]....
        /*0318*/ 	.word	0x00008460


	//   ....[20]....
        /*031c*/ 	.word	0x00008970


	//   ....[21]....
        /*0320*/ 	.word	0x00008990


	//   ....[22]....
        /*0324*/ 	.word	0x000094a0


	//   ....[23]....
        /*0328*/ 	.word	0x000094d0


	//   ....[24]....
        /*032c*/ 	.word	0x000094f0


	//   ....[25]....
        /*0330*/ 	.word	0x00009520


	//   ....[26]....
        /*0334*/ 	.word	0x00009880


	//   ....[27]....
        /*0338*/ 	.word	0x00009890


	//   ....[28]....
        /*033c*/ 	.word	0x000098a0


	//   ....[29]....
        /*0340*/ 	.word	0x000098b0


	//   ....[30]....
        /*0344*/ 	.word	0x000098c0


	//   ....[31]....
        /*0348*/ 	.word	0x000098d0


	//   ....[32]....
        /*034c*/ 	.word	0x000098e0


	//   ....[33]....
        /*0350*/ 	.word	0x000098f0


	//   ....[34]....
        /*0354*/ 	.word	0x0000a340


	//   ....[35]....
        /*0358*/ 	.word	0x0000adc0


	//   ....[36]....
        /*035c*/ 	.word	0x0000adf0


	//   ....[37]....
        /*0360*/ 	.word	0x0000ae10


	//   ....[38]....
        /*0364*/ 	.word	0x0000ae90


	//   ....[39]....
        /*0368*/ 	.word	0x0000aeb0


	//   ....[40]....
        /*036c*/ 	.word	0x0000af10


	//   ....[41]....
        /*0370*/ 	.word	0x0000af30


	//   ....[42]....
        /*0374*/ 	.word	0x0000af90


	//   ....[43]....
        /*0378*/ 	.word	0x0000afb0


	//   ....[44]....
        /*037c*/ 	.word	0x0000b010


	//   ....[45]....
        /*0380*/ 	.word	0x0000b030


	//   ....[46]....
        /*0384*/ 	.word	0x0000b090


	//   ....[47]....
        /*0388*/ 	.word	0x0000b0b0


	//   ....[48]....
        /*038c*/ 	.word	0x0000b110


	//   ....[49]....
        /*0390*/ 	.word	0x0000b130


	//   ....[50]....
        /*0394*/ 	.word	0x0000b140


	//   ....[51]....
        /*0398*/ 	.word	0x0000b1c0


	//   ....[52]....
        /*039c*/ 	.word	0x0000b1d0


	//   ....[53]....
        /*03a0*/ 	.word	0x0000b1e0


	//   ....[54]....
        /*03a4*/ 	.word	0x0000b250


	//   ....[55]....
        /*03a8*/ 	.word	0x0000b2a0


	//   ....[56]....
        /*03ac*/ 	.word	0x0000b2c0


	//   ....[57]....
        /*03b0*/ 	.word	0x0000b2f0


	//   ....[58]....
        /*03b4*/ 	.word	0x0000b330


	//   ....[59]....
        /*03b8*/ 	.word	0x0000cf90


	//   ....[60]....
        /*03bc*/ 	.word	0x0000d470


	//   ....[61]....
        /*03c0*/ 	.word	0x0000d5e0


	//   ....[62]....
        /*03c4*/ 	.word	0x0000d630


	//   ....[63]....
        /*03c8*/ 	.word	0x0000d6c0


	//   ....[64]....
        /*03cc*/ 	.word	0x0000d7a0


	//   ....[65]....
        /*03d0*/ 	.word	0x0000d800


	//   ....[66]....
        /*03d4*/ 	.word	0x0000d8d0


	//   ....[67]....
        /*03d8*/ 	.word	0x0000d930


	//   ....[68]....
        /*03dc*/ 	.word	0x0000da00


	//   ....[69]....
        /*03e0*/ 	.word	0x0000da60


	//   ....[70]....
        /*03e4*/ 	.word	0x0000db30


	//   ....[71]....
        /*03e8*/ 	.word	0x0000db90


	//   ....[72]....
        /*03ec*/ 	.word	0x0000dc60


	//   ....[73]....
        /*03f0*/ 	.word	0x0000dcc0


	//   ....[74]....
        /*03f4*/ 	.word	0x0000dd90


	//   ....[75]....
        /*03f8*/ 	.word	0x0000ddf0


	//   ....[76]....
        /*03fc*/ 	.word	0x0000ded0


	//   ....[77]....
        /*0400*/ 	.word	0x0000df40


	//   ....[78]....
        /*0404*/ 	.word	0x0000dff0


	//   ....[79]....
        /*0408*/ 	.word	0x0000e050


	//   ....[80]....
        /*040c*/ 	.word	0x0000e120


	//   ....[81]....
        /*0410*/ 	.word	0x0000e1a0


	//   ....[82]....
        /*0414*/ 	.word	0x0000e260


	//   ....[83]....
        /*0418*/ 	.word	0x0000e2c0


	//   ....[84]....
        /*041c*/ 	.word	0x0000e360


	//   ....[85]....
        /*0420*/ 	.word	0x0000e6f0


	//----- nvinfo : EIATTR_REG_RECONFIG
	.align		4
.L_1497:
        /*0424*/ 	.byte	0x01, 0x54
	.zero		2


	//----- nvinfo : EIATTR_SYSCALL_OFFSETS
	.align		4
        /*0428*/ 	.byte	0x04, 0x46
        /*042a*/ 	.short	(.L_1499 - .L_1498)


	//   ....[0]....
.L_1498:
        /*042c*/ 	.word	0x000012f0


	//   ....[1]....
        /*0430*/ 	.word	0x00009fd0


	//   ....[2]....
        /*0434*/ 	.word	0x0000a110


	//   ....[3]....
        /*0438*/ 	.word	0x0000a200


	//   ....[4]....
        /*043c*/ 	.word	0x0000a920


	//----- nvinfo : EIATTR_MBARRIER_INSTR_OFFSETS
	.align		4
.L_1499:
        /*0440*/ 	.byte	0x04, 0x39
        /*0442*/ 	.short	(.L_1501 - .L_1500)


	//   ....[0]....
.L_1500:
        /*0444*/ 	.word	0x00000270
        /*0448*/ 	.word	0x000000ff
        /*044c*/ 	.word	0x00030800
        /*0450*/ 	.short	0x0100
        /*0452*/ 	.byte	0x08
	.zero		1


	//   ....[1]....
        /*0454*/ 	.word	0x00000280
        /*0458*/ 	.word	0x000000ff
        /*045c*/ 	.word	0x00030820
        /*0460*/ 	.short	0x0100
        /*0462*/ 	.byte	0x08
	.zero		1


	//   ....[2]....
        /*0464*/ 	.word	0x00000370
        /*0468*/ 	.word	0x000000ff
        /*046c*/ 	.word	0x00030830
        /*0470*/ 	.short	0x0100
        /*0472*/ 	.byte	0x08
	.zero		1


	//   ....[3]....
        /*0474*/ 	.word	0x00000380
        /*0478*/ 	.word	0x000000ff
        /*047c*/ 	.word	0x00030840
        /*0480*/ 	.short	0x0100
        /*0482*/ 	.byte	0x08
	.zero		1


	//   ....[4]....
        /*0484*/ 	.word	0x00000390
        /*0488*/ 	.word	0x000000ff
        /*048c*/ 	.word	0x00030838
        /*0490*/ 	.short	0x0100
        /*0492*/ 	.byte	0x08
	.zero		1


	//   ....[5]....
        /*0494*/ 	.word	0x000003a0
        /*0498*/ 	.word	0x000000ff
        /*049c*/ 	.word	0x00030848
        /*04a0*/ 	.short	0x0100
        /*04a2*/ 	.byte	0x08
	.zero		1


	//   ....[6]....
        /*04a4*/ 	.word	0x000004d0
        /*04a8*/ 	.word	0x000000ff
        /*04ac*/ 	.word	0x00030850
        /*04b0*/ 	.short	0x0100
        /*04b2*/ 	.byte	0x08
	.zero		1


	//   ....[7]....
        /*04b4*/ 	.word	0x000004e0
        /*04b8*/ 	.word	0x000000ff
        /*04bc*/ 	.word	0x00030860
        /*04c0*/ 	.short	0x0100
        /*04c2*/ 	.byte	0x08
	.zero		1


	//   ....[8]....
        /*04c4*/ 	.word	0x000004f0
        /*04c8*/ 	.word	0x000000ff
        /*04cc*/ 	.word	0x00030858
        /*04d0*/ 	.short	0x0100
        /*04d2*/ 	.byte	0x08
	.zero		1


	//   ....[9]....
        /*04d4*/ 	.word	0x00000500
        /*04d8*/ 	.word	0x000000ff
        /*04dc*/ 	.word	0x00030868
        /*04e0*/ 	.short	0x0100
        /*04e2*/ 	.byte	0x08
	.zero		1


	//   ....[10]....
        /*04e4*/ 	.word	0x000005f0
        /*04e8*/ 	.word	0x000000ff
        /*04ec*/ 	.word	0x00030870
        /*04f0*/ 	.short	0x0100
        /*04f2*/ 	.byte	0x06
	.zero		1


	//   ....[11]....
        /*04f4*/ 	.word	0x00000600
        /*04f8*/ 	.word	0x000000ff
        /*04fc*/ 	.word	0x00030880
        /*0500*/ 	.short	0x0100
        /*0502*/ 	.byte	0x06
	.zero		1


	//   ....[12]....
        /*0504*/ 	.word	0x00000610
        /*0508*/ 	.word	0x000000ff
        /*050c*/ 	.word	0x00030878
        /*0510*/ 	.short	0x0100
        /*0512*/ 	.byte	0x06
	.zero		1


	//   ....[13]....
        /*0514*/ 	.word	0x00000620
        /*0518*/ 	.word	0x000000ff
        /*051c*/ 	.word	0x00030888
        /*0520*/ 	.short	0x0100
        /*0522*/ 	.byte	0x06
	.zero		1


	//   ....[14]....
        /*0524*/ 	.word	0x00000750
        /*0528*/ 	.word	0x000000ff
        /*052c*/ 	.word	0x00030890
        /*0530*/ 	.short	0x0100
        /*0532*/ 	.byte	0x08
	.zero		1


	//   ....[15]....
        /*0534*/ 	.word	0x00000760
        /*0538*/ 	.word	0x000000ff
        /*053c*/ 	.word	0x000308a0
        /*0540*/ 	.short	0x0100
        /*0542*/ 	.byte	0x08
	.zero		1


	//   ....[16]....
        /*0544*/ 	.word	0x00000770
        /*0548*/ 	.word	0x000000ff
        /*054c*/ 	.word	0x00030898
        /*0550*/ 	.short	0x0100
        /*0552*/ 	.byte	0x08
	.zero		1


	//   ....[17]....
        /*0554*/ 	.word	0x00000780
        /*0558*/ 	.word	0x000000ff
        /*055c*/ 	.word	0x000308a8
        /*0560*/ 	.short	0x0100
        /*0562*/ 	.byte	0x08
	.zero		1


	//   ....[18]....
        /*0564*/ 	.word	0x000008b0
        /*0568*/ 	.word	0x000000ff
        /*056c*/ 	.word	0x000308b0
        /*0570*/ 	.short	0x0100
        /*0572*/ 	.byte	0x08
	.zero		1


	//   ....[19]....
        /*0574*/ 	.word	0x000008c0
        /*0578*/ 	.word	0x000000ff
        /*057c*/ 	.word	0x000308c0
        /*0580*/ 	.short	0x0100
        /*0582*/ 	.byte	0x08
	.zero		1


	//   ....[20]....
        /*0584*/ 	.word	0x000008d0
        /*0588*/ 	.word	0x000000ff
        /*058c*/ 	.word	0x000308b8
        /*0590*/ 	.short	0x0100
        /*0592*/ 	.byte	0x08
	.zero		1


	//   ....[21]....
        /*0594*/ 	.word	0x000008e0
        /*0598*/ 	.word	0x000000ff
        /*059c*/ 	.word	0x000308c8
        /*05a0*/ 	.short	0x0100
        /*05a2*/ 	.byte	0x08
	.zero		1


	//   ....[22]....
        /*05a4*/ 	.word	0x00001350
        /*05a8*/ 	.word	0x000000ff
        /*05ac*/ 	.word	0x00030800
        /*05b0*/ 	.short	0x010a
        /*05b2*/ 	.byte	0x28
	.zero		1


	//   ....[23]....
        /*05b4*/ 	.word	0x000013d0
        /*05b8*/ 	.word	0x00000000
        /*05bc*/ 	.word	0x00030830
        /*05c0*/ 	.short	0x010a
        /*05c2*/ 	.byte	0x3f
	.zero		1


	//   ....[24]....
        /*05c4*/ 	.word	0x00001480
        /*05c8*/ 	.word	0x00000000
        /*05cc*/ 	.word	0x00030830
        /*05d0*/ 	.short	0x010a
        /*05d2*/ 	.byte	0x3f
	.zero		1


	//   ....[25]....
        /*05d4*/ 	.word	0x00003d90
        /*05d8*/ 	.word	0x00000008
        /*05dc*/ 	.word	0x00000000
        /*05e0*/ 	.short	0x0101
        /*05e2*/ 	.byte	0x3f
	.zero		1


	//   ....[26]....
        /*05e4*/ 	.word	0x00004db0
        /*05e8*/ 	.word	0x000000ff
        /*05ec*/ 	.word	0x00030830
        /*05f0*/ 	.short	0x010a
        /*05f2*/ 	.byte	0x06
	.zero		1


	//   ....[27]....
        /*05f4*/ 	.word	0x00004df0
        /*05f8*/ 	.word	0x000000ff
        /*05fc*/ 	.word	0x00030830
        /*0600*/ 	.short	0x010a
        /*0602*/ 	.byte	0x06
	.zero		1


	//   ....[28]....
        /*0604*/ 	.word	0x00005010
        /*0608*/ 	.word	0x000000ff
        /*060c*/ 	.word	0x00030850
        /*0610*/ 	.short	0x010a
        /*0612*/ 	.byte	0x06
	.zero		1


	//   ....[29]....
        /*0614*/ 	.word	0x00005050
        /*0618*/ 	.word	0x000000ff
        /*061c*/ 	.word	0x00030850
        /*0620*/ 	.short	0x010a
        /*0622*/ 	.byte	0x06
	.zero		1


	//   ....[30]....
        /*0624*/ 	.word	0x00006470
        /*0628*/ 	.word	0x0000004c
        /*062c*/ 	.word	0x00000000
        /*0630*/ 	.short	0x0101
        /*0632*/ 	.byte	0x3f
	.zero		1


	//   ....[31]....
        /*0634*/ 	.word	0x00006530
        /*0638*/ 	.word	0x0000004c
        /*063c*/ 	.word	0x00000000
        /*0640*/ 	.short	0x0101
        /*0642*/ 	.byte	0x3f
	.zero		1


	//   ....[32]....
        /*0644*/ 	.word	0x00008320
        /*0648*/ 	.word	0x000000ff
        /*064c*/ 	.word	0x00030850
        /*0650*/ 	.short	0x010a
        /*0652*/ 	.byte	0x0c
	.zero		1


	//   ....[33]....
        /*0654*/ 	.word	0x00008360
        /*0658*/ 	.word	0x000000ff
        /*065c*/ 	.word	0x00030850
        /*0660*/ 	.short	0x010a
        /*0662*/ 	.byte	0x0c
	.zero		1


	//   ....[34]....
        /*0664*/ 	.word	0x00009050
        /*0668*/ 	.word	0x00000016
        /*066c*/ 	.word	0x00000000
        /*0670*/ 	.short	0x0101
        /*0672*/ 	.byte	0x3f
	.zero		1


	//   ....[35]....
        /*0674*/ 	.word	0x000099b0
        /*0678*/ 	.word	0x000000ff
        /*067c*/ 	.word	0x00000000
        /*0680*/ 	.short	0x0101
        /*0682*/ 	.byte	0x04
	.zero		1


	//   ....[36]....
        /*0684*/ 	.word	0x0000a570
        /*0688*/ 	.word	0x00000003
        /*068c*/ 	.word	0x00030840
        /*0690*/ 	.short	0x010a
        /*0692*/ 	.byte	0x3f
	.zero		1


	//   ....[37]....
        /*0694*/ 	.word	0x0000b3f0
        /*0698*/ 	.word	0x000000ff
        /*069c*/ 	.word	0x00030800
        /*06a0*/ 	.short	0x0107
        /*06a2*/ 	.byte	0x25
	.zero		1


	//   ....[38]....
        /*06a4*/ 	.word	0x0000b460
        /*06a8*/ 	.word	0x000000ff
        /*06ac*/ 	.word	0x00030800
        /*06b0*/ 	.short	0x0101
        /*06b2*/ 	.byte	0x25
	.zero		1


	//   ....[39]....
        /*06b4*/ 	.word	0x0000b490
        /*06b8*/ 	.word	0x000000ff
        /*06bc*/ 	.word	0x00030820
        /*06c0*/ 	.short	0x010a
        /*06c2*/ 	.byte	0x25
	.zero		1


	//   ....[40]....
        /*06c4*/ 	.word	0x0000b780
        /*06c8*/ 	.word	0x00000002
        /*06cc*/ 	.word	0x00030840
        /*06d0*/ 	.short	0x010a
        /*06d2*/ 	.byte	0x3f
	.zero		1


	//   ....[41]....
        /*06d4*/ 	.word	0x0000ba00
        /*06d8*/ 	.word	0x00000002
        /*06dc*/ 	.word	0x00000060
        /*06e0*/ 	.short	0x010a
        /*06e2*/ 	.byte	0x3f
	.zero		1


	//   ....[42]....
        /*06e4*/ 	.word	0x0000bf40
        /*06e8*/ 	.word	0x00000002
        /*06ec*/ 	.word	0x00030840
        /*06f0*/ 	.short	0x010a
        /*06f2*/ 	.byte	0x3f
	.zero		1


	//   ....[43]....
        /*06f4*/ 	.word	0x0000c190
        /*06f8*/ 	.word	0x00000005
        /*06fc*/ 	.word	0x00000060
        /*0700*/ 	.short	0x010a
        /*0702*/ 	.byte	0x3f
	.zero		1


	//   ....[44]....
        /*0704*/ 	.word	0x0000c620
        /*0708*/ 	.word	0x00000002
        /*070c*/ 	.word	0x00030840
        /*0710*/ 	.short	0x010a
        /*0712*/ 	.byte	0x3f
	.zero		1


	//   ....[45]....
        /*0714*/ 	.word	0x0000c880
        /*0718*/ 	.word	0x00000005
        /*071c*/ 	.word	0x00000060
        /*0720*/ 	.short	0x010a
        /*0722*/ 	.byte	0x3f
	.zero		1


	//   ....[46]....
        /*0724*/ 	.word	0x0000cbb0
        /*0728*/ 	.word	0x00000003
        /*072c*/ 	.word	0x00030860
        /*0730*/ 	.short	0x010a
        /*0732*/ 	.byte	0x3f
	.zero		1


	//   ....[47]....
        /*0734*/ 	.word	0x0000cf10
        /*0738*/ 	.word	0x00000009
        /*073c*/ 	.word	0x00030820
        /*0740*/ 	.short	0x010a
        /*0742*/ 	.byte	0x3f
	.zero		1


	//   ....[48]....
        /*0744*/ 	.word	0x0000d0b0
        /*0748*/ 	.word	0x00000007
        /*074c*/ 	.word	0x00000000
        /*0750*/ 	.short	0x010a
        /*0752*/ 	.byte	0x3f
	.zero		1


	//   ....[49]....
        /*0754*/ 	.word	0x0000d120
        /*0758*/ 	.word	0x00000003
        /*075c*/ 	.word	0x00000000
        /*0760*/ 	.short	0x010a
        /*0762*/ 	.byte	0x3f
	.zero		1


	//   ....[50]....
        /*0764*/ 	.word	0x0000d180
        /*0768*/ 	.word	0x00000005
        /*076c*/ 	.word	0x00000000
        /*0770*/ 	.short	0x010a
        /*0772*/ 	.byte	0x3f
	.zero		1


	//   ....[51]....
        /*0774*/ 	.word	0x0000d1b0
        /*0778*/ 	.word	0x00000003
        /*077c*/ 	.word	0x00000000
        /*0780*/ 	.short	0x010a
        /*0782*/ 	.byte	0x3f
	.zero		1


	//   ....[52]....
        /*0784*/ 	.word	0x0000d220
        /*0788*/ 	.word	0x00000003
        /*078c*/ 	.word	0x00030800
        /*0790*/ 	.short	0x010a
        /*0792*/ 	.byte	0x3f
	.zero		1


	//   ....[53]....
        /*0794*/ 	.word	0x0000d270
        /*0798*/ 	.word	0x00000000
        /*079c*/ 	.word	0x00030830
        /*07a0*/ 	.short	0x010a
        /*07a2*/ 	.byte	0x3f
	.zero		1


	//   ....[54]....
        /*07a4*/ 	.word	0x0000d2d0
        /*07a8*/ 	.word	0x00000009
        /*07ac*/ 	.word	0x00030830
        /*07b0*/ 	.short	0x010a
        /*07b2*/ 	.byte	0x3f
	.zero		1


	//   ....[55]....
        /*07b4*/ 	.word	0x0000d330
        /*07b8*/ 	.word	0x00000009
        /*07bc*/ 	.word	0x00030850
        /*07c0*/ 	.short	0x010a
        /*07c2*/ 	.byte	0x3f
	.zero		1


	//   ....[56]....
        /*07c4*/ 	.word	0x0000d390
        /*07c8*/ 	.word	0x00000005
        /*07cc*/ 	.word	0x00030850
        /*07d0*/ 	.short	0x010a
        /*07d2*/ 	.byte	0x3f
	.zero		1


	//   ....[57]....
        /*07d4*/ 	.word	0x0000d530
        /*07d8*/ 	.word	0x00000003
        /*07dc*/ 	.word	0x00030840
        /*07e0*/ 	.short	0x010a
        /*07e2*/ 	.byte	0x3f
	.zero		1


	//   ....[58]....
        /*07e4*/ 	.word	0x0000e390
        /*07e8*/ 	.word	0x00000009
        /*07ec*/ 	.word	0x00030820
        /*07f0*/ 	.short	0x010a
        /*07f2*/ 	.byte	0x3f
	.zero		1


	//   ....[59]....
        /*07f4*/ 	.word	0x0000e3e0
        /*07f8*/ 	.word	0x00000002
        /*07fc*/ 	.word	0x00030840
        /*0800*/ 	.short	0x010a
        /*0802*/ 	.byte	0x3f
	.zero		1


	//   ....[60]....
        /*0804*/ 	.word	0x0000e430
        /*0808*/ 	.word	0x00000002
        /*080c*/ 	.word	0x00000060
        /*0810*/ 	.short	0x010a
        /*0812*/ 	.byte	0x3f
	.zero		1


	//   ....[61]....
        /*0814*/ 	.word	0x0000e480
        /*0818*/ 	.word	0x00000002
        /*081c*/ 	.word	0x00030840
        /*0820*/ 	.short	0x010a
        /*0822*/ 	.byte	0x3f
	.zero		1


	//   ....[62]....
        /*0824*/ 	.word	0x0000e4d0
        /*0828*/ 	.word	0x00000005
        /*082c*/ 	.word	0x00000060
        /*0830*/ 	.short	0x010a
        /*0832*/ 	.byte	0x3f
	.zero		1


	//   ....[63]....
        /*0834*/ 	.word	0x0000e520
        /*0838*/ 	.word	0x00000002
        /*083c*/ 	.word	0x00030840
        /*0840*/ 	.short	0x010a
        /*0842*/ 	.byte	0x3f
	.zero		1


	//   ....[64]....
        /*0844*/ 	.word	0x0000e570
        /*0848*/ 	.word	0x00000005
        /*084c*/ 	.word	0x00000060
        /*0850*/ 	.short	0x010a
        /*0852*/ 	.byte	0x3f
	.zero		1


	//   ....[65]....
        /*0854*/ 	.word	0x0000e5c0
        /*0858*/ 	.word	0x00000003
        /*085c*/ 	.word	0x00030860
        /*0860*/ 	.short	0x010a
        /*0862*/ 	.byte	0x3f
	.zero		1


	//   ....[66]....
        /*0864*/ 	.word	0x0000e610
        /*0868*/ 	.word	0x00000009
        /*086c*/ 	.word	0x00030820
        /*0870*/ 	.short	0x010a
        /*0872*/ 	.byte	0x3f
	.zero		1


	//   ....[67]....
        /*0874*/ 	.word	0x0000e7b0
        /*0878*/ 	.word	0x00000007
        /*087c*/ 	.word	0x00000000
        /*0880*/ 	.short	0x010a
        /*0882*/ 	.byte	0x3f
	.zero		1


	//   ....[68]....
        /*0884*/ 	.word	0x0000e800
        /*0888*/ 	.word	0x00000003
        /*088c*/ 	.word	0x00000000
        /*0890*/ 	.short	0x010a
        /*0892*/ 	.byte	0x3f
	.zero		1


	//   ....[69]....
        /*0894*/ 	.word	0x0000e850
        /*0898*/ 	.word	0x00000005
        /*089c*/ 	.word	0x00000000
        /*08a0*/ 	.short	0x010a
        /*08a2*/ 	.byte	0x3f
	.zero		1


	//----- nvinfo : EIATTR_NUM_MBARRIERS
	.align		4
.L_1501:
        /*08a4*/ 	.byte	0x03, 0x38
        /*08a6*/ 	.short	0x0016


	//----- nvinfo : EIATTR_EXIT_INSTR_OFFSETS
	.align		4
        /*08a8*/ 	.byte	0x04, 0x1c
        /*08aa*/ 	.short	(.L_1503 - .L_1502)


	//   ....[0]....
.L_1502:
        /*08ac*/ 	.word	0x00000a30


	//   ....[1]....
        /*08b0*/ 	.word	0x00009ad0


	//   ....[2]....
        /*08b4*/ 	.word	0x0000d200


	//----- nvinfo : EIATTR_MAX_THREADS
	.align		4
.L_1503:
        /*08b8*/ 	.byte	0x04, 0x05
        /*08ba*/ 	.short	(.L_1505 - .L_1504)
.L_1504:
        /*08bc*/ 	.word	0x00000200
        /*08c0*/ 	.word	0x00000001
        /*08c4*/ 	.word	0x00000001


	//----- nvinfo : EIATTR_CRS_STACK_SIZE
	.align		4
.L_1505:
        /*08c8*/ 	.byte	0x04, 0x1e
        /*08ca*/ 	.short	(.L_1507 - .L_1506)
.L_1506:
        /*08cc*/ 	.word	0x00000000


	//----- nvinfo : EIATTR_CBANK_PARAM_SIZE
	.align		4
.L_1507:
        /*08d0*/ 	.byte	0x03, 0x19
        /*08d2*/ 	.short	0x0a70


	//----- nvinfo : EIATTR_PARAM_CBANK
	.align		4
        /*08d4*/ 	.byte	0x04, 0x0a
        /*08d6*/ 	.short	(.L_1509 - .L_1508)
	.align		4
.L_1508:
        /*08d8*/ 	.word	index@(.nv.constant0._ZN7cutlass13device_kernelIN5flash11enable_sm90INS1_16FlashAttnFwdSm90INS1_25CollectiveMainloopFwdSm90ILi2EN4cute5tupleIJNS5_1CILi1EEES8_S8_EEENS6_IJNS7_ILi192EEESA_NS7_ILi64EEEEEELi64ENS_10bfloat16_tEfNS_4arch4Sm90ELb0ELb0ELb1ELb0ELb0ELb0ELb0ELb0ELb1ELb1ELb0ELb0EEENS1_21CollectiveEpilogueFwdINS6_IJSA_SB_SA_EEES9_SD_SF_Li384ELb0ELb1ELb0ELb0EEENS1_29StaticPersistentTileSchedulerILb0EEEEEEEEEvNT_6ParamsE)
        /*08dc*/ 	.short	0x0210
        /*08de*/ 	.short	0x0a70


	//----- nvinfo : EIATTR_SW_WAR
	.align		4
.L_1509:
        /*08e0*/ 	.byte	0x04, 0x36
        /*08e2*/ 	.short	(.L_1511 - .L_1510)
.L_1510:
        /*08e4*/ 	.word	0x00000008
.L_1511:


//--------------------- .nv.info._ZN7cutlass13device_kernelIN5flash11enable_sm90INS1_16FlashAttnFwdSm90INS1_25CollectiveMainloopFwdSm90ILi2EN4cute5tupleIJNS5_1CILi1EEES8_S8_EEENS6_IJNS7_ILi192EEESA_NS7_ILi64EEEEEELi64ENS_10bfloat16_tEfNS_4arch4Sm90ELb0ELb0ELb1ELb1ELb0ELb0ELb0ELb0ELb1ELb1ELb0ELb0EEENS1_21CollectiveEpilogueFwdINS6_IJSA_SB_SA_EEES9_SD_SF_Li384ELb1ELb1ELb0ELb0EEENS1_36VarlenDynamicPersistentTileSchedulerILi192ELi192ELi384ELi128ELb0ELb1ELb1ELb0ELb1ELb1EEEEEEEEEvNT_6ParamsE --------------------------
	.section	.nv.info._ZN7cutlass13device_kernelIN5flash11enable_sm90INS1_16FlashAttnFwdSm90INS1_25CollectiveMainloopFwdSm90ILi2EN4cute5tupleIJNS5_1CILi1EEES8_S8_EEENS6_IJNS7_ILi192EEESA_NS7_ILi64EEEEEELi64ENS_10bfloat16_tEfNS_4arch4Sm90ELb0ELb0ELb1ELb1ELb0ELb0ELb0ELb0ELb1ELb1ELb0ELb0EEENS1_21CollectiveEpilogueFwdINS6_IJSA_SB_SA_EEES9_SD_SF_Li384ELb1ELb1ELb0ELb0EEENS1_36VarlenDynamicPersistentTileSchedulerILi192ELi192ELi384ELi128ELb0ELb1ELb1ELb0ELb1ELb1EEEEEEEEEvNT_6ParamsE,"",@"SHT_CUDA_INFO"
	.sectionflags	@""
	.align	4


	//----- nvinfo : EIATTR_CUDA_API_VERSION
	.align		4
        /*0000*/ 	.byte	0x04, 0x37
        /*0002*/ 	.short	(.L_1513 - .L_1512)
.L_1512:
        /*0004*/ 	.word	0x00000082


	//----- nvinfo : EIATTR_KPARAM_INFO
	.align		4
.L_1513:
        /*0008*/ 	.byte	0x04, 0x17
        /*000a*/ 	.short	(.L_1515 - .L_1514)
.L_1514:
        /*000c*/ 	.word	0x00000000
        /*0010*/ 	.short	0x0000
        /*0012*/ 	.short	0x0070
        /*0014*/ 	.byte	0x00, 0xf0, 0x01, 0x2a


	//----- nvinfo : EIATTR_SPARSE_MMA_MASK
	.align		4
.L_1515:
        /*0018*/ 	.byte	0x03, 0x50
        /*001a*/ 	.short	0x0000


	//----- nvinfo : EIATTR_MAXREG_COUNT
	.align		4
        /*001c*/ 	.byte	0x03, 0x1b
        /*001e*/ 	.short	0x0080


	//----- nvinfo : EIATTR_NUM_BARRIERS
	.align		4
        /*0020*/ 	.byte	0x02, 0x4c
        /*0022*/ 	.byte	0x10
	.zero		1


	//----- nvinfo : EIATTR_EXTERNS
	.align		4
        /*0024*/ 	.byte	0x04, 0x0f
        /*0026*/ 	.short	(.L_1517 - .L_1516)


	//   ....[0]....
	.align		4
.L_1516:
        /*0028*/ 	.word	index@(__assertfail)


	//----- nvinfo : EIATTR_ANNOTATIONS
	.align		4
.L_1517:
        /*002c*/ 	.byte	0x04, 0x55
        /*002e*/ 	.short	(.L_1519 - .L_1518)


	//   ....[0]....
.L_1518:
        /* <DEDUP_REMOVED lines=27> */


	//----- nvinfo : EIATTR_MERCURY_ISA_VERSION
	.align		4
.L_1519:
        /*01c8*/ 	.byte	0x03, 0x5f
        /*01ca*/ 	.short	0x0101


	//----- nvinfo : EIATTR_UNUSED_LOAD_BYTE_OFFSET
	.align		4
        /*01cc*/ 	.byte	0x04, 0x44
        /*01ce*/ 	.short	(.L_1521 - .L_1520)


	//   ....[0]....
.L_1520:
        /*01d0*/ 	.word	0x00000a50
        /*01d4*/ 	.word	0x0000fff0


	//   ....[1]....
        /*01d8*/ 	.word	0x000090e0
        /*01dc*/ 	.word	0x0000fff0


	//----- nvinfo : EIATTR_INT_WARP_WIDE_INSTR_OFFSETS
	.align		4
.L_1521:
        /*01e0*/ 	.byte	0x04, 0x31
        /*01e2*/ 	.short	(.L_1523 - .L_1522)


	//   ....[0]....
.L_1522:
        /*01e4*/ 	.word	0x00000130


	//   ....[1]....
        /*01e8*/ 	.word	0x00000170


	//   ....[2]....
        /*01ec*/ 	.word	0x000001e0


	//   ....[3]....
        /*01f0*/ 	.word	0x0000bac0


	//   ....[4]....
        /*01f4*/ 	.word	0x0000bb50


	//   ....[5]....
        /*01f8*/ 	.word	0x0000ebe0


	//   ....[6]....
        /*01fc*/ 	.word	0x0000ec70


	//----- nvinfo : EIATTR_COOP_GROUP_MASK_REGIDS
	.align		4
.L_1523:
        /*0200*/ 	.byte	0x04, 0x29
        /*0202*/ 	.short	(.L_1525 - .L_1524)


	//   ....[0]....
.L_1524:
        /*0204*/ 	.word	0xffffffff


	//   ....[1]....
        /*0208*/ 	.word	0xffffffff


	//   ....[2]....
        /*020c*/ 	.word	0xffffffff


	//   ....[3]....
        /*0210*/ 	.word	0xffffffff


	//   ....[4]....
        /*0214*/ 	.word	0xffffffff


	//   ....[5]....
        /*0218*/ 	.word	0xffffffff


	//   ....[6]....
        /*021c*/ 	.word	0xffffffff


	//   ....[7]....
        /*0220*/ 	.word	0xffffffff


	//   ....[8]....
        /*0224*/ 	.word	0xffffffff


	//   ....[9]....
        /*0228*/ 	.word	0xffffffff


	//   ....[10]....
        /*022c*/ 	.word	0xffffffff


	//   ....[11]....
        /*0230*/ 	.word	0xffffffff


	//   ....[12]....
        /*0234*/ 	.word	0xffffffff


	//   ....[13]....
        /*0238*/ 	.word	0xffffffff


	//   ....[14]....
        /*023c*/ 	.word	0xffffffff


	//   ....[15]....
        /*0240*/ 	.word	0xffffffff


	//   ....[16]....
        /*0244*/ 	.word	0xffffffff


	//   ....[17]....
        /*0248*/ 	.word	0xffffffff


	//   ....[18]....
        /*024c*/ 	.word	0xffffffff


	//   ....[19]....
        /*0250*/ 	.word	0xffffffff


	//   ....[20]....
        /*0254*/ 	.word	0xffffffff


	//   ....[21]....
        /*0258*/ 	.word	0xffffffff


	//   ....[22]....
        /*025c*/ 	.word	0xffffffff


	//   ....[23]....
        /*0260*/ 	.word	0xffffffff


	//   ....[24]....
        /*0264*/ 	.word	0xffffffff


	//   ....[25]....
        /*0268*/ 	.word	0xffffffff


	//   ....[26]....
        /*026c*/ 	.word	0xffffffff


	//   ....[27]....
        /*0270*/ 	.word	0xffffffff


	//   ....[28]....
        /*0274*/ 	.word	0xffffffff


	//   ....[29]....
        /*0278*/ 	.word	0xffffffff


	//   ....[30]....
        /*027c*/ 	.word	0xffffffff


	//   ....[31]....
        /*0280*/ 	.word	0xffffffff


	//   ....[32]....
        /*0284*/ 	.word	0xffffffff


	//   ....[33]....
        /*0288*/ 	.word	0xffffffff


	//   ....[34]....
        /*028c*/ 	.word	0xffffffff


	//   ....[35]....
        /*0290*/ 	.word	0xffffffff


	//   ....[36]....
        /*0294*/ 	.word	0xffffffff


	//   ....[37]....
        /*0298*/ 	.word	0xffffffff


	//   ....[38]....
        /*029c*/ 	.word	0xffffffff


	//   ....[39]....
        /*02a0*/ 	.word	0xffffffff


	//   ....[40]....
        /*02a4*/ 	.word	0xffffffff


	//   ....[41]....
        /*02a8*/ 	.word	0xffffffff


	//   ....[42]....
        /*02ac*/ 	.word	0xffffffff


	//   ....[43]....
        /*02b0*/ 	.word	0xffffffff


	//   ....[44]....
        /*02b4*/ 	.word	0xffffffff


	//   ....[45]....
        /*02b8*/ 	.word	0xffffffff


	//   ....[46]....
        /*02bc*/ 	.word	0xffffffff


	//   ....[47]....
        /*02c0*/ 	.word	0xffffffff


	//   ....[48]....
        /*02c4*/ 	.word	0xffffffff


	//   ....[49]....
        /*02c8*/ 	.word	0xffffffff


	//   ....[50]....
        /*02cc*/ 	.word	0xffffffff


	//   ....[51]....
        /*02d0*/ 	.word	0xffffffff


	//   ....[52]....
        /*02d4*/ 	.word	0xffffffff


	//   ....[53]....
        /*02d8*/ 	.word	0xffffffff


	//   ....[54]....
        /*02dc*/ 	.word	0xffffffff


	//   ....[55]....
        /*02e0*/ 	.word	0xffffffff


	//   ....[56]....
        /*02e4*/ 	.word	0xffffffff


	//   ....[57]....
        /*02e8*/ 	.word	0xffffffff


	//   ....[58]....
        /*02ec*/ 	.word	0xffffffff


	//   ....[59]....
        /*02f0*/ 	.word	0xffffffff


	//   ....[60]....
        /*02f4*/ 	.word	0xffffffff


	//   ....[61]....
        /*02f8*/ 	.word	0xffffffff


	//   ....[62]....
        /*02fc*/ 	.word	0xffffffff


	//   ....[63]....
        /*0300*/ 	.word	0xffffffff


	//   ....[64]....
        /*0304*/ 	.word	0xffffffff


	//   ....[65]....
        /*0308*/ 	.word	0xffffffff


	//   ....[66]....
        /*030c*/ 	.word	0xffffffff


	//   ....[67]....
        /*0310*/ 	.word	0xffffffff


	//   ....[68]....
        /*0314*/ 	.word	0xffffffff


	//   ....[69]....
        /*0318*/ 	.word	0xffffffff


	//   ....[70]....
        /*031c*/ 	.word	0xffffffff


	//   ....[71]....
        /*0320*/ 	.word	0xffffffff


	//   ....[72]....
        /*0324*/ 	.word	0xffffffff


	//   ....[73]....
        /*0328*/ 	.word	0xffffffff


	//   ....[74]....
        /*032c*/ 	.word	0xffffffff


	//   ....[75]....
        /*0330*/ 	.word	0xffffffff


	//   ....[76]....
        /*0334*/ 	.word	0xffffffff


	//   ....[77]....
        /*0338*/ 	.word	0xffffffff


	//   ....[78]....
        /*033c*/ 	.word	0xffffffff


	//   ....[79]....
        /*0340*/ 	.word	0xffffffff


	//   ....[80]....
        /*0344*/ 	.word	0xffffffff


	//   ....[81]....
        /*0348*/ 	.word	0xffffffff


	//   ....[82]....
        /*034c*/ 	.word	0xffffffff


	//   ....[83]....
        /*0350*/ 	.word	0xffffffff


	//   ....[84]....
        /*0354*/ 	.word	0xffffffff


	//   ....[85]....
        /*0358*/ 	.word	0xffffffff


	//   ....[86]....
        /*035c*/ 	.word	0xffffffff


	//   ....[87]....
        /*0360*/ 	.word	0xffffffff


	//   ....[88]....
        /*0364*/ 	.word	0xffffffff


	//   ....[89]....
        /*0368*/ 	.word	0xffffffff


	//   ....[90]....
        /*036c*/ 	.word	0xffffffff


	//   ....[91]....
        /*0370*/ 	.word	0xffffffff


	//   ....[92]....
        /*0374*/ 	.word	0xffffffff


	//   ....[93]....
        /*0378*/ 	.word	0xffffffff


	//   ....[94]....
        /*037c*/ 	.word	0xffffffff


	//   ....[95]....
        /*0380*/ 	.word	0xffffffff


	//   ....[96]....
        /*0384*/ 	.word	0xffffffff


	//   ....[97]....
        /*0388*/ 	.word	0xffffffff


	//   ....[98]....
        /*038c*/ 	.word	0xffffffff


	//   ....[99]....
        /*0390*/ 	.word	0xffffffff


	//   ....[100]....
        /*0394*/ 	.word	0xffffffff


	//   ....[101]....
        /*0398*/ 	.word	0x0500000f


	//   ....[102]....
        /*039c*/ 	.word	0x0500000f


	//   ....[103]....
        /*03a0*/ 	.word	0x0500000f


	//   ....[104]....
        /*03a4*/ 	.word	0x0500000f


	//   ....[105]....
        /*03a8*/ 	.word	0x0500000f


	//   ....[106]....
        /*03ac*/ 	.word	0x0500000f


	//   ....[107]....
        /*03b0*/ 	.word	0x0500000f


	//   ....[108]....
        /*03b4*/ 	.word	0x0500000f


	//   ....[109]....
        /*03b8*/ 	.word	0x0500000f


	//   ....[110]....
        /*03bc*/ 	.word	0x0500000f


	//   ....[111]....
        /*03c0*/ 	.word	0x0500000f


	//   ....[112]....
        /*03c4*/ 	.word	0x0500000f


	//   ....[113]....
        /*03c8*/ 	.word	0x0500000f


	//   ....[114]....
        /*03cc*/ 	.word	0x0500000f


	//   ....[115]....
        /*03d0*/ 	.word	0x0500000f


	//   ....[116]....
        /*03d4*/ 	.word	0x0500000f


	//   ....[117]....
        /*03d8*/ 	.word	0x0500000f


	//   ....[118]....
        /*03dc*/ 	.word	0x0500000f


	//   ....[119]....
        /*03e0*/ 	.word	0x0500000f


	//   ....[120]....
        /*03e4*/ 	.word	0x0500000f


	//   ....[121]....
        /*03e8*/ 	.word	0x0500000f


	//   ....[122]....
        /*03ec*/ 	.word	0x0500000f


	//   ....[123]....
        /*03f0*/ 	.word	0x0500000f


	//   ....[124]....
        /*03f4*/ 	.word	0x0500000f


	//   ....[125]....
        /*03f8*/ 	.word	0x0500000f


	//   ....[126]....
        /*03fc*/ 	.word	0x0500000f


	//   ....[127]....
        /*0400*/ 	.word	0x0500000f


	//   ....[128]....
        /*0404*/ 	.word	0x0500000f


	//   ....[129]....
        /*0408*/ 	.word	0x0500000f


	//   ....[130]....
        /*040c*/ 	.word	0x0500000f


	//   ....[131]....
        /*0410*/ 	.word	0x0500000f


	//   ....[132]....
        /*0414*/ 	.word	0x0500000f


	//   ....[133]....
        /*0418*/ 	.word	0x0500000f


	//   ....[134]....
        /*041c*/ 	.word	0x0500000f


	//   ....[135]....
        /*0420*/ 	.word	0x0500000f


	//   ....[136]....
        /*0424*/ 	.word	0x0500000f


	//   ....[137]....
        /*0428*/ 	.word	0x0500000f


	//   ....[138]....
        /*042c*/ 	.word	0x0500000f


	//   ....[139]....
        /*0430*/ 	.word	0x0500000f


	//   ....[140]....
        /*0434*/ 	.word	0x0500000f


	//   ....[141]....
        /*0438*/ 	.word	0x0500000f


	//   ....[142]....
        /*043c*/ 	.word	0x0500000f


	//   ....[143]....
        /*0440*/ 	.word	0x0500000f


	//----- nvinfo : EIATTR_COOP_GROUP_INSTR_OFFSETS
	.align		4
.L_1525:
        /*0444*/ 	.byte	0x04, 0x28
        /*0446*/ 	.short	(.L_1527 - .L_1526)


	//   ....[0]....
.L_1526:
        /*0448*/ 	.word	0x00000070


	//   ....[1]....
        /*044c*/ 	.word	0x00000140


	//   ....[2]....
        /*0450*/ 	.word	0x00000190


	//   ....[3]....
        /*0454*/ 	.word	0x000003c0


	//   ....[4]....
        /*0458*/ 	.word	0x00000520


	//   ....[5]....
        /*045c*/ 	.word	0x00000640


	//   ....[6]....
        /*0460*/ 	.word	0x000007a0


	//   ....[7]....
        /*0464*/ 	.word	0x00001510


	//   ....[8]....
        /*0468*/ 	.word	0x00003430


	//   ....[9]....
        /*046c*/ 	.word	0x000034a0


	//   ....[10]....
        /*0470*/ 	.word	0x00003c20


	//   ....[11]....
        /*0474*/ 	.word	0x00003cb0


	//   ....[12]....
        /*0478*/ 	.word	0x00004e80


	//   ....[13]....
        /*047c*/ 	.word	0x00006970


	//   ....[14]....
        /*0480*/ 	.word	0x00006ab0


	//   ....[15]....
        /*0484*/ 	.word	0x00006ae0


	//   ....[16]....
        /*0488*/ 	.word	0x00006b30


	//   ....[17]....
        /*048c*/ 	.word	0x000085c0


	//   ....[18]....
        /*0490*/ 	.word	0x000086d0


	//   ....[19]....
        /*0494*/ 	.word	0x00008710


	//   ....[20]....
        /*0498*/ 	.word	0x00008860


	//   ....[21]....
        /*049c*/ 	.word	0x00008880


	//   ....[22]....
        /*04a0*/ 	.word	0x000098d0


	//   ....[23]....
        /*04a4*/ 	.word	0x000098f0


	//   ....[24]....
        /*04a8*/ 	.word	0x00009900


	//   ....[25]....
        /*04ac*/ 	.word	0x00009950


	//   ....[26]....
        /*04b0*/ 	.word	0x00009e70


	//   ....[27]....
        /*04b4*/ 	.word	0x00009ea0


	//   ....[28]....
        /*04b8*/ 	.word	0x00009eb0


	//   ....[29]....
        /*04bc*/ 	.word	0x00009ed0


	//   ....[30]....
        /*04c0*/ 	.word	0x00009ef0


	//   ....[31]....
        /*04c4*/ 	.word	0x00009f10


	//   ....[32]....
        /*04c8*/ 	.word	0x0000a010


	//   ....[33]....
        /*04cc*/ 	.word	0x0000a020


	//   ....[34]....
        /*04d0*/ 	.word	0x0000a8c0


	//   ....[35]....
        /*04d4*/ 	.word	0x0000a8f0


	//   ....[36]....
        /*04d8*/ 	.word	0x0000a930


	//   ....[37]....
        /*04dc*/ 	.word	0x0000a960


	//   ....[38]....
        /*04e0*/ 	.word	0x0000a980


	//   ....[39]....
        /*04e4*/ 	.word	0x0000a990


	//   ....[40]....
        /*04e8*/ 	.word	0x0000a9a0


	//   ....[41]....
        /*04ec*/ 	.word	0x0000a9c0


	//   ....[42]....
        /*04f0*/ 	.word	0x0000ab00


	//   ....[43]....
        /*04f4*/ 	.word	0x0000ace0


	//   ....[44]....
        /*04f8*/ 	.word	0x0000ad10


	//   ....[45]....
        /*04fc*/ 	.word	0x0000ad40


	//   ....[46]....
        /*0500*/ 	.word	0x0000ad70


	//   ....[47]....
        /*0504*/ 	.word	0x0000ada0


	//   ....[48]....
        /*0508*/ 	.word	0x0000add0


	//   ....[49]....
        /*050c*/ 	.word	0x0000af40


	//   ....[50]....
        /*0510*/ 	.word	0x0000af70


	//   ....[51]....
        /*0514*/ 	.word	0x0000afa0


	//   ....[52]....
        /*0518*/ 	.word	0x0000afd0


	//   ....[53]....
        /*051c*/ 	.word	0x0000b000


	//   ....[54]....
        /*0520*/ 	.word	0x0000b030


	//   ....[55]....
        /*0524*/ 	.word	0x0000b0c0


	//   ....[56]....
        /*0528*/ 	.word	0x0000b0f0


	//   ....[57]....
        /*052c*/ 	.word	0x0000b170


	//   ....[58]....
        /*0530*/ 	.word	0x0000c060


	//   ....[59]....
        /*0534*/ 	.word	0x0000cc20


	//   ....[60]....
        /*0538*/ 	.word	0x0000cc30


	//   ....[61]....
        /*053c*/ 	.word	0x0000cc40


	//   ....[62]....
        /*0540*/ 	.word	0x0000cc60


	//   ....[63]....
        /*0544*/ 	.word	0x0000ccf0


	//   ....[64]....
        /*0548*/ 	.word	0x0000cd10


	//   ....[65]....
        /*054c*/ 	.word	0x0000cd90


	//   ....[66]....
        /*0550*/ 	.word	0x0000cdb0


	//   ....[67]....
        /*0554*/ 	.word	0x0000ce30


	//   ....[68]....
        /*0558*/ 	.word	0x0000ce50


	//   ....[69]....
        /*055c*/ 	.word	0x0000ced0


	//   ....[70]....
        /*0560*/ 	.word	0x0000cef0


	//   ....[71]....
        /*0564*/ 	.word	0x0000cf70


	//   ....[72]....
        /*0568*/ 	.word	0x0000cf90


	//   ....[73]....
        /*056c*/ 	.word	0x0000d010


	//   ....[74]....
        /*0570*/ 	.word	0x0000d030


	//   ....[75]....
        /*0574*/ 	.word	0x0000d040


	//   ....[76]....
        /*0578*/ 	.word	0x0000d0b0


	//   ....[77]....
        /*057c*/ 	.word	0x0000d100


	//   ....[78]....
        /*0580*/ 	.word	0x0000d1b0


	//   ....[79]....
        /*0584*/ 	.word	0x0000d1c0


	//   ....[80]....
        /*0588*/ 	.word	0x0000d230


	//   ....[81]....
        /*058c*/ 	.word	0x0000d240


	//   ....[82]....
        /*0590*/ 	.word	0x0000d280


	//   ....[83]....
        /*0594*/ 	.word	0x0000f140


	//   ....[84]....
        /*0598*/ 	.word	0x0000f170


	//   ....[85]....
        /*059c*/ 	.word	0x0000f1a0


	//   ....[86]....
        /*05a0*/ 	.word	0x0000f1d0


	//   ....[87]....
        /*05a4*/ 	.word	0x0000f200


	//   ....[88]....
        /*05a8*/ 	.word	0x0000f230


	//   ....[89]....
        /*05ac*/ 	.word	0x0000f260


	//   ....[90]....
        /*05b0*/ 	.word	0x0000f290


	//   ....[91]....
        /*05b4*/ 	.word	0x0000f410


	//   ....[92]....
        /*05b8*/ 	.word	0x0000f440


	//   ....[93]....
        /*05bc*/ 	.word	0x0000f470


	//   ....[94]....
        /*05c0*/ 	.word	0x0000f4a0


	//   ....[95]....
        /*05c4*/ 	.word	0x0000f4d0


	//   ....[96]....
        /*05c8*/ 	.word	0x0000f500


	//   ....[97]....
        /*05cc*/ 	.word	0x0000f5c0


	//   ....[98]....
        /*05d0*/ 	.word	0x0000f5e0


	//   ....[99]....
        /*05d4*/ 	.word	0x0000f650


	//   ....[100]....
        /*05d8*/ 	.word	0x0000fac0


	//   ....[101]....
        /*05dc*/ 	.word	0x0000ffa0


	//   ....[102]....
        /*05e0*/ 	.word	0x00010150


	//   ....[103]....
        /*05e4*/ 	.word	0x000101a0


	//   ....[104]....
        /*05e8*/ 	.word	0x00010200


	//   ....[105]....
        /*05ec*/ 	.word	0x000102f0


	//   ....[106]....
        /*05f0*/ 	.word	0x00010350


	//   ....[107]....
        /*05f4*/ 	.word	0x00010450


	//   ....[108]....
        /*05f8*/ 	.word	0x000104b0


	//   ....[109]....
        /*05fc*/ 	.word	0x000105b0


	//   ....[110]....
        /*0600*/ 	.word	0x00010610


	//   ....[111]....
        /*0604*/ 	.word	0x00010710


	//   ....[112]....
        /*0608*/ 	.word	0x00010770


	//   ....[113]....
        /*060c*/ 	.word	0x00010870


	//   ....[114]....
        /*0610*/ 	.word	0x000108d0


	//   ....[115]....
        /*0614*/ 	.word	0x000109d0


	//   ....[116]....
        /*0618*/ 	.word	0x00010a30


	//   ....[117]....
        /*061c*/ 	.word	0x00010b40


	//   ....[118]....
        /*0620*/ 	.word	0x00010bb0


	//   ....[119]....
        /*0624*/ 	.word	0x00010c80


	//   ....[120]....
        /*0628*/ 	.word	0x00010ce0


	//   ....[121]....
        /*062c*/ 	.word	0x00010dc0


	//   ....[122]....
        /*0630*/ 	.word	0x00010e20


	//   ....[123]....
        /*0634*/ 	.word	0x00010ef0


	//   ....[124]....
        /*0638*/ 	.word	0x00010f50


	//   ....[125]....
        /*063c*/ 	.word	0x00011010


	//   ....[126]....
        /*0640*/ 	.word	0x00011320


	//   ....[127]....
        /*0644*/ 	.word	0x000113c0


	//   ....[128]....
        /*0648*/ 	.word	0x000114e0


	//   ....[129]....
        /*064c*/ 	.word	0x00011550


	//   ....[130]....
        /*0650*/ 	.word	0x000115c0


	//   ....[131]....
        /*0654*/ 	.word	0x00011630


	//   ....[132]....
        /*0658*/ 	.word	0x000116a0


	//   ....[133]....
        /*065c*/ 	.word	0x00011720


	//   ....[134]....
        /*0660*/ 	.word	0x000117b0


	//   ....[135]....
        /*0664*/ 	.word	0x00011840


	//   ....[136]....
        /*0668*/ 	.word	0x000118b0


	//   ....[137]....
        /*066c*/ 	.word	0x00011920


	//   ....[138]....
        /*0670*/ 	.word	0x00011990


	//   ....[139]....
        /*0674*/ 	.word	0x00011a10


	//   ....[140]....
        /*0678*/ 	.word	0x00011a80


	//   ....[141]....
        /*067c*/ 	.word	0x00011b20


	//   ....[142]....
        /*0680*/ 	.word	0x00011bb0


	//   ....[143]....
        /*0684*/ 	.word	0x00011cd0


	//----- nvinfo : EIATTR_REG_RECONFIG
	.align		4
.L_1527:
        /*0688*/ 	.byte	0x01, 0x54
	.zero		2


	//----- nvinfo : EIATTR_SYSCALL_OFFSETS
	.align		4
        /*068c*/ 	.byte	0x04, 0x46
        /*068e*/ 	.short	(.L_1529 - .L_1528)


	//   ....[0]....
.L_1528:
        /*0690*/ 	.word	0x00001660


	//   ....[1]....
        /*0694*/ 	.word	0x0000bcb0


	//   ....[2]....
        /*0698*/ 	.word	0x0000be00


	//   ....[3]....
        /*069c*/ 	.word	0x0000bf00


	//   ....[4]....
        /*06a0*/ 	.word	0x0000c710


	//----- nvinfo : EIATTR_MBARRIER_INSTR_OFFSETS
	.align		4
.L_1529:
        /*06a4*/ 	.byte	0x04, 0x39
        /*06a6*/ 	.short	(.L_1531 - .L_1530)


	//   ....[0]....
.L_1530:
        /*06a8*/ 	.word	0x00000270
        /*06ac*/ 	.word	0x000000ff
        /*06b0*/ 	.word	0x00030800
        /*06b4*/ 	.short	0x0100
        /*06b6*/ 	.byte	0x08
	.zero		1


	//   ....[1]....
        /*06b8*/ 	.word	0x00000280
        /*06bc*/ 	.word	0x000000ff
        /*06c0*/ 	.word	0x00030820
        /*06c4*/ 	.short	0x0100
        /*06c6*/ 	.byte	0x08
	.zero		1


	//   ....[2]....
        /*06c8*/ 	.word	0x00000370
        /*06cc*/ 	.word	0x000000ff
        /*06d0*/ 	.word	0x00030830
        /*06d4*/ 	.short	0x0100
        /*06d6*/ 	.byte	0x08
	.zero		1


	//   ....[3]....
        /*06d8*/ 	.word	0x00000380
        /*06dc*/ 	.word	0x000000ff
        /*06e0*/ 	.word	0x00030840
        /*06e4*/ 	.short	0x0100
        /*06e6*/ 	.byte	0x08
	.zero		1


	//   ....[4]....
        /*06e8*/ 	.word	0x00000390
        /*06ec*/ 	.word	0x000000ff
        /*06f0*/ 	.word	0x00030838
        /*06f4*/ 	.short	0x0100
        /*06f6*/ 	.byte	0x08
	.zero		1


	//   ....[5]....
        /*06f8*/ 	.word	0x000003a0
        /*06fc*/ 	.word	0x000000ff
        /*0700*/ 	.word	0x00030848
        /*0704*/ 	.short	0x0100
        /*0706*/ 	.byte	0x08
	.zero		1


	//   ....[6]....
        /*0708*/ 	.word	0x000004d0
        /*070c*/ 	.word	0x000000ff
        /*0710*/ 	.word	0x00030850
        /*0714*/ 	.short	0x0100
        /*0716*/ 	.byte	0x08
	.zero		1


	//   ....[7]....
        /*0718*/ 	.word	0x000004e0
        /*071c*/ 	.word	0x000000ff
        /*0720*/ 	.word	0x00030860
        /*0724*/ 	.short	0x0100
        /*0726*/ 	.byte	0x08
	.zero		1


	//   ....[8]....
        /*0728*/ 	.word	0x000004f0
        /*072c*/ 	.word	0x000000ff
        /*0730*/ 	.word	0x00030858
        /*0734*/ 	.short	0x0100
        /*0736*/ 	.byte	0x08
	.zero		1


	//   ....[9]....
        /*0738*/ 	.word	0x00000500
        /*073c*/ 	.word	0x000000ff
        /*0740*/ 	.word	0x00030868
        /*0744*/ 	.short	0x0100
        /*0746*/ 	.byte	0x08
	.zero		1


	//   ....[10]....
        /*0748*/ 	.word	0x000005f0
        /*074c*/ 	.word	0x000000ff
        /*0750*/ 	.word	0x00030870
        /*0754*/ 	.short	0x0100
        /*0756*/ 	.byte	0x06
	.zero		1


	//   ....[11]....
        /*0758*/ 	.word	0x00000600
        /*075c*/ 	.word	0x000000ff
        /*0760*/ 	.word	0x00030880
        /*0764*/ 	.short	0x0100
        /*0766*/ 	.byte	0x06
	.zero		1


	//   ....[12]....
        /*0768*/ 	.word	0x00000610
        /*076c*/ 	.word	0x000000ff
        /*0770*/ 	.word	0x00030878
        /*0774*/ 	.short	0x0100
        /*0776*/ 	.byte	0x06
	.zero		1


	//   ....[13]....
        /*0778*/ 	.word	0x00000620
        /*077c*/ 	.word	0x000000ff
        /*0780*/ 	.word	0x00030888
        /*0784*/ 	.short	0x0100
        /*0786*/ 	.byte	0x06
	.zero		1


	//   ....[14]....
        /*0788*/ 	.word	0x00000750
        /*078c*/ 	.word	0x000000ff
        /*0790*/ 	.word	0x00030890
        /*0794*/ 	.short	0x0100
        /*0796*/ 	.byte	0x08
	.zero		1


	//   ....[15]....
        /*0798*/ 	.word	0x00000760
        /*079c*/ 	.word	0x000000ff
        /*07a0*/ 	.word	0x000308a0
        /*07a4*/ 	.short	0x0100
        /*07a6*/ 	.byte	0x08
	.zero		1


	//   ....[16]....
        /*07a8*/ 	.word	0x00000770
        /*07ac*/ 	.word	0x000000ff
        /*07b0*/ 	.word	0x00030898
        /*07b4*/ 	.short	0x0100
        /*07b6*/ 	.byte	0x08
	.zero		1


	//   ....[17]....
        /*07b8*/ 	.word	0x00000780
        /*07bc*/ 	.word	0x000000ff
        /*07c0*/ 	.word	0x000308a8
        /*07c4*/ 	.short	0x0100
        /*07c6*/ 	.byte	0x08
	.zero		1


	//   ....[18]....
        /*07c8*/ 	.word	0x000008b0
        /*07cc*/ 	.word	0x000000ff
        /*07d0*/ 	.word	0x000308b0
        /*07d4*/ 	.short	0x0100
        /*07d6*/ 	.byte	0x08
	.zero		1


	//   ....[19]....
        /*07d8*/ 	.word	0x000008c0
        /*07dc*/ 	.word	0x000000ff
        /*07e0*/ 	.word	0x000308c0
        /*07e4*/ 	.short	0x0100
        /*07e6*/ 	.byte	0x08
	.zero		1


	//   ....[20]....
        /*07e8*/ 	.word	0x000008d0
        /*07ec*/ 	.word	0x000000ff
        /*07f0*/ 	.word	0x000308b8
        /*07f4*/ 	.short	0x0100
        /*07f6*/ 	.byte	0x08
	.zero		1


	//   ....[21]....
        /*07f8*/ 	.word	0x000008e0
        /*07fc*/ 	.word	0x000000ff
        /*0800*/ 	.word	0x000308c8
        /*0804*/ 	.short	0x0100
        /*0806*/ 	.byte	0x08
	.zero		1


	//   ....[22]....
        /*0808*/ 	.word	0x000016e0
        /*080c*/ 	.word	0x000000ff
        /*0810*/ 	.word	0x00030800
        /*0814*/ 	.short	0x010a
        /*0816*/ 	.byte	0x27
	.zero		1


	//   ....[23]....
        /*0818*/ 	.word	0x00001760
        /*081c*/ 	.word	0x00000000
        /*0820*/ 	.word	0x00030830
        /*0824*/ 	.short	0x010a
        /*0826*/ 	.byte	0x3f
	.zero		1


	//   ....[24]....
        /*0828*/ 	.word	0x000017d0
        /*082c*/ 	.word	0x00000000
        /*0830*/ 	.word	0x00030830
        /*0834*/ 	.short	0x010a
        /*0836*/ 	.byte	0x3f
	.zero		1


	//   ....[25]....
        /*0838*/ 	.word	0x00003ee0
        /*083c*/ 	.word	0x00000006
        /*0840*/ 	.word	0x00000000
        /*0844*/ 	.short	0x0101
        /*0846*/ 	.byte	0x3f
	.zero		1


	//   ....[26]....
        /*0848*/ 	.word	0x000050d0
        /*084c*/ 	.word	0x000000ff
        /*0850*/ 	.word	0x00030830
        /*0854*/ 	.short	0x010a
        /*0856*/ 	.byte	0x06
	.zero		1


	//   ....[27]....
        /*0858*/ 	.word	0x00005110
        /*085c*/ 	.word	0x000000ff
        /*0860*/ 	.word	0x00030830
        /*0864*/ 	.short	0x010a
        /*0866*/ 	.byte	0x06
	.zero		1


	//   ....[28]....
        /*0868*/ 	.word	0x00005310
        /*086c*/ 	.word	0x000000ff
        /*0870*/ 	.word	0x00030850
        /*0874*/ 	.short	0x010a
        /*0876*/ 	.byte	0x06
	.zero		1


	//   ....[29]....
        /*0878*/ 	.word	0x00005350
        /*087c*/ 	.word	0x000000ff
        /*0880*/ 	.word	0x00030850
        /*0884*/ 	.short	0x010a
        /*0886*/ 	.byte	0x06
	.zero		1


	//   ....[30]....
        /*0888*/ 	.word	0x00007280
        /*088c*/ 	.word	0x0000000c
        /*0890*/ 	.word	0x00000000
        /*0894*/ 	.short	0x0101
        /*0896*/ 	.byte	0x3f
	.zero		1


	//   ....[31]....
        /*0898*/ 	.word	0x00007310
        /*089c*/ 	.word	0x0000006d
        /*08a0*/ 	.word	0x00000000
        /*08a4*/ 	.short	0x0101
        /*08a6*/ 	.byte	0x3f
	.zero		1


	//   ....[32]....
        /*08a8*/ 	.word	0x00008640
        /*08ac*/ 	.word	0x000000ff
        /*08b0*/ 	.word	0x00030850
        /*08b4*/ 	.short	0x010a
        /*08b6*/ 	.byte	0x0c
	.zero		1


	//   ....[33]....
        /*08b8*/ 	.word	0x00008680
        /*08bc*/ 	.word	0x000000ff
        /*08c0*/ 	.word	0x00030850
        /*08c4*/ 	.short	0x010a
        /*08c6*/ 	.byte	0x0c
	.zero		1


	//   ....[34]....
        /*08c8*/ 	.word	0x00008e80
        /*08cc*/ 	.word	0x00000006
        /*08d0*/ 	.word	0x00000000
        /*08d4*/ 	.short	0x0101
        /*08d6*/ 	.byte	0x3f
	.zero		1


	//   ....[35]....
        /*08d8*/ 	.word	0x00009fb0
        /*08dc*/ 	.word	0x000000ff
        /*08e0*/ 	.word	0x00000000
        /*08e4*/ 	.short	0x0101
        /*08e6*/ 	.byte	0x04
	.zero		1


	//   ....[36]....
        /*08e8*/ 	.word	0x0000c270
        /*08ec*/ 	.word	0x00000000
        /*08f0*/ 	.word	0x00030840
        /*08f4*/ 	.short	0x010a
        /*08f6*/ 	.byte	0x3f
	.zero		1


	//   ....[37]....
        /*08f8*/ 	.word	0x0000d340
        /*08fc*/ 	.word	0x00000016
        /*0900*/ 	.word	0x00030800
        /*0904*/ 	.short	0x0107
        /*0906*/ 	.byte	0x3f
	.zero		1


	//   ....[38]....
        /*0908*/ 	.word	0x0000d440
        /*090c*/ 	.word	0x00000016
        /*0910*/ 	.word	0x00030800
        /*0914*/ 	.short	0x0101
        /*0916*/ 	.byte	0x3f
	.zero		1


	//   ....[39]....
        /*0918*/ 	.word	0x0000d460
        /*091c*/ 	.word	0x00000016
        /*0920*/ 	.word	0x00030820
        /*0924*/ 	.short	0x010a
        /*0926*/ 	.byte	0x3f
	.zero		1


	//   ....[40]....
        /*0928*/ 	.word	0x0000d780
        /*092c*/ 	.word	0x00000002
        /*0930*/ 	.word	0x00030840
        /*0934*/ 	.short	0x010a
        /*0936*/ 	.byte	0x3f
	.zero		1


	//   ....[41]....
        /*0938*/ 	.word	0x0000da00
        /*093c*/ 	.word	0x00000003
        /*0940*/ 	.word	0x00000060
        /*0944*/ 	.short	0x010a
        /*0946*/ 	.byte	0x3f
	.zero		1


	//   ....[42]....
        /*0948*/ 	.word	0x0000df50
        /*094c*/ 	.word	0x00000002
        /*0950*/ 	.word	0x00030840
        /*0954*/ 	.short	0x010a
        /*0956*/ 	.byte	0x3f
	.zero		1


	//   ....[43]....
        /*0958*/ 	.word	0x0000e1d0
        /*095c*/ 	.word	0x0000000a
        /*0960*/ 	.word	0x00000060
        /*0964*/ 	.short	0x010a
        /*0966*/ 	.byte	0x3f
	.zero		1


	//   ....[44]....
        /*0968*/ 	.word	0x0000e650
        /*096c*/ 	.word	0x00000002
        /*0970*/ 	.word	0x00030840
        /*0974*/ 	.short	0x010a
        /*0976*/ 	.byte	0x3f
	.zero		1


	//   ....[45]....
        /*0978*/ 	.word	0x0000e8e0
        /*097c*/ 	.word	0x00000008
        /*0980*/ 	.word	0x00000060
        /*0984*/ 	.short	0x010a
        /*0986*/ 	.byte	0x3f
	.zero		1


	//   ....[46]....
        /*0988*/ 	.word	0x0000ed20
        /*098c*/ 	.word	0x00000003
        /*0990*/ 	.word	0x00030860
        /*0994*/ 	.short	0x010a
        /*0996*/ 	.byte	0x3f
	.zero		1


	//   ....[47]....
        /*0998*/ 	.word	0x0000fa40
        /*099c*/ 	.word	0x00000009
        /*09a0*/ 	.word	0x00030820
        /*09a4*/ 	.short	0x010a
        /*09a6*/ 	.byte	0x3f
	.zero		1


	//   ....[48]....
        /*09a8*/ 	.word	0x0000fbe0
        /*09ac*/ 	.word	0x00000005
        /*09b0*/ 	.word	0x00000000
        /*09b4*/ 	.short	0x010a
        /*09b6*/ 	.byte	0x3f
	.zero		1


	//   ....[49]....
        /*09b8*/ 	.word	0x0000fc50
        /*09bc*/ 	.word	0x00000003
        /*09c0*/ 	.word	0x00000000
        /*09c4*/ 	.short	0x010a
        /*09c6*/ 	.byte	0x3f
	.zero		1


	//   ....[50]....
        /*09c8*/ 	.word	0x0000fcb0
        /*09cc*/ 	.word	0x00000017
        /*09d0*/ 	.word	0x00000000
        /*09d4*/ 	.short	0x010a
        /*09d6*/ 	.byte	0x3f
	.zero		1


	//   ....[51]....
        /*09d8*/ 	.word	0x0000fce0
        /*09dc*/ 	.word	0x00000007
        /*09e0*/ 	.word	0x00000000
        /*09e4*/ 	.short	0x010a
        /*09e6*/ 	.byte	0x3f
	.zero		1


	//   ....[52]....
        /*09e8*/ 	.word	0x0000fd50
        /*09ec*/ 	.word	0x00000003
        /*09f0*/ 	.word	0x00030800
        /*09f4*/ 	.short	0x010a
        /*09f6*/ 	.byte	0x3f
	.zero		1


	//   ....[53]....
        /*09f8*/ 	.word	0x0000fda0
        /*09fc*/ 	.word	0x00000000
        /*0a00*/ 	.word	0x00030830
        /*0a04*/ 	.short	0x010a
        /*0a06*/ 	.byte	0x3f
	.zero		1


	//   ....[54]....
        /*0a08*/ 	.word	0x0000fe00
        /*0a0c*/ 	.word	0x00000007
        /*0a10*/ 	.word	0x00030830
        /*0a14*/ 	.short	0x010a
        /*0a16*/ 	.byte	0x3f
	.zero		1


	//   ....[55]....
        /*0a18*/ 	.word	0x0000fe60
        /*0a1c*/ 	.word	0x00000007
        /*0a20*/ 	.word	0x00030850
        /*0a24*/ 	.short	0x010a
        /*0a26*/ 	.byte	0x3f
	.zero		1


	//   ....[56]....
        /*0a28*/ 	.word	0x0000fec0
        /*0a2c*/ 	.word	0x00000005
        /*0a30*/ 	.word	0x00030850
        /*0a34*/ 	.short	0x010a
        /*0a36*/ 	.byte	0x3f
	.zero		1


	//   ....[57]....
        /*0a38*/ 	.word	0x00010060
        /*0a3c*/ 	.word	0x00000000
        /*0a40*/ 	.word	0x00030840
        /*0a44*/ 	.short	0x010a
        /*0a46*/ 	.byte	0x3f
	.zero		1


	//   ....[58]....
        /*0a48*/ 	.word	0x00011040
        /*0a4c*/ 	.word	0x00000016
        /*0a50*/ 	.word	0x00030820
        /*0a54*/ 	.short	0x010a
        /*0a56*/ 	.byte	0x3f
	.zero		1


	//   ....[59]....
        /*0a58*/ 	.word	0x00011090
        /*0a5c*/ 	.word	0x00000002
        /*0a60*/ 	.word	0x00030840
        /*0a64*/ 	.short	0x010a
        /*0a66*/ 	.byte	0x3f
	.zero		1


	//   ....[60]....
        /*0a68*/ 	.word	0x000110e0
        /*0a6c*/ 	.word	0x00000003
        /*0a70*/ 	.word	0x00000060
        /*0a74*/ 	.short	0x010a
        /*0a76*/ 	.byte	0x3f
	.zero		1


	//   ....[61]....
        /*0a78*/ 	.word	0x00011130
        /*0a7c*/ 	.word	0x00000002
        /*0a80*/ 	.word	0x00030840
        /*0a84*/ 	.short	0x010a
        /*0a86*/ 	.byte	0x3f
	.zero		1


	//   ....[62]....
        /*0a88*/ 	.word	0x00011180
        /*0a8c*/ 	.word	0x0000000a
        /*0a90*/ 	.word	0x00000060
        /*0a94*/ 	.short	0x010a
        /*0a96*/ 	.byte	0x3f
	.zero		1


	//   ....[63]....
        /*0a98*/ 	.word	0x000111d0
        /*0a9c*/ 	.word	0x00000002
        /*0aa0*/ 	.word	0x00030840
        /*0aa4*/ 	.short	0x010a
        /*0aa6*/ 	.byte	0x3f
	.zero		1


	//   ....[64]....
        /*0aa8*/ 	.word	0x00011220
        /*0aac*/ 	.word	0x00000008
        /*0ab0*/ 	.word	0x00000060
        /*0ab4*/ 	.short	0x010a
        /*0ab6*/ 	.byte	0x3f
	.zero		1


	//   ....[65]....
        /*0ab8*/ 	.word	0x00011270
        /*0abc*/ 	.word	0x00000003
        /*0ac0*/ 	.word	0x00030860
        /*0ac4*/ 	.short	0x010a
        /*0ac6*/ 	.byte	0x3f
	.zero		1


	//   ....[66]....
        /*0ac8*/ 	.word	0x00011bf0
        /*0acc*/ 	.word	0x00000009
        /*0ad0*/ 	.word	0x00030820
        /*0ad4*/ 	.short	0x010a
        /*0ad6*/ 	.byte	0x3f
	.zero		1


	//   ....[67]....
        /*0ad8*/ 	.word	0x00011d90
        /*0adc*/ 	.word	0x00000005
        /*0ae0*/ 	.word	0x00000000
        /*0ae4*/ 	.short	0x010a
        /*0ae6*/ 	.byte	0x3f
	.zero		1


	//   ....[68]....
        /*0ae8*/ 	.word	0x00011de0
        /*0aec*/ 	.word	0x00000003
        /*0af0*/ 	.word	0x00000000
        /*0af4*/ 	.short	0x010a
        /*0af6*/ 	.byte	0x3f
	.zero		1


	//   ....[69]....
        /*0af8*/ 	.word	0x00011e30
        /*0afc*/ 	.word	0x00000017
        /*0b00*/ 	.word	0x00000000
        /*0b04*/ 	.short	0x010a
        /*0b06*/ 	.byte	0x3f
	.zero		1


	//----- nvinfo : EIATTR_NUM_MBARRIERS
	.align		4
.L_1531:
        /*0b08*/ 	.byte	0x03, 0x38
        /*0b0a*/ 	.short	0x0016


	//----- nvinfo : EIATTR_EXIT_INSTR_OFFSETS
	.align		4
        /*0b0c*/ 	.byte	0x04, 0x1c
        /*0b0e*/ 	.short	(.L_1533 - .L_1532)


	//   ....[0]....
.L_1532:
        /*0b10*/ 	.word	0x00000a80


	//   ....[1]....
        /*0b14*/ 	.word	0x0000aac0


	//   ....[2]....
        /*0b18*/ 	.word	0x0000fd30


	//----- nvinfo : EIATTR_MAX_THREADS
	.align		4
.L_1533:
        /*0b1c*/ 	.byte	0x04, 0x05
        /*0b1e*/ 	.short	(.L_1535 - .L_1534)
.L_1534:
        /*0b20*/ 	.word	0x00000200
        /*0b24*/ 	.word	0x00000001
        /*0b28*/ 	.word	0x00000001


	//----- nvinfo : EIATTR_CRS_STACK_SIZE
	.align		4
.L_1535:
        /*0b2c*/ 	.byte	0x04, 0x1e
        /*0b2e*/ 	.short	(.L_1537 - .L_1536)
.L_1536:
        /*0b30*/ 	.word	0x00000000


	//----- nvinfo : EIATTR_CBANK_PARAM_SIZE
	.align		4
.L_1537:
        /*0b34*/ 	.byte	0x03, 0x19
        /*0b36*/ 	.short	0x0af0


	//----- nvinfo : EIATTR_PARAM_CBANK
	.align		4
        /*0b38*/ 	.byte	0x04, 0x0a
        /*0b3a*/ 	.short	(.L_1539 - .L_1538)
	.align		4
.L_1538:
        /*0b3c*/ 	.word	index@(.nv.constant0._ZN7cutlass13device_kernelIN5flash11enable_sm90INS1_16FlashAttnFwdSm90INS1_25CollectiveMainloopFwdSm90ILi2EN4cute5tupleIJNS5_1CILi1EEES8_S8_EEENS6_IJNS7_ILi192EEESA_NS7_ILi64EEEEEELi64ENS_10bfloat16_tEfNS_4arch4Sm90ELb0ELb0ELb1ELb1ELb0ELb0ELb0ELb0ELb1ELb1ELb0ELb0EEENS1_21CollectiveEpilogueFwdINS6_IJSA_SB_SA_EEES9_SD_SF_Li384ELb1ELb1ELb0ELb0EEENS1_36VarlenDynamicPersistentTileSchedulerILi192ELi192ELi384ELi128ELb0ELb1ELb1ELb0ELb1ELb1EEEEEEEEEvNT_6ParamsE)
        /*0b40*/ 	.short	0x0210
        /*0b42*/ 	.short	0x0af0


	//----- nvinfo : EIATTR_SW_WAR
	.align		4
.L_1539:
        /*0b44*/ 	.byte	0x04, 0x36
        /*0b46*/ 	.short	(.L_1541 - .L_1540)
.L_1540:
        /*0b48*/ 	.word	0x00000008
.L_1541:


//--------------------- .nv.info._ZN7cutlass13device_kernelIN5flash11enable_sm90INS1_16FlashAttnFwdSm90INS1_25CollectiveMainloopFwdSm90ILi2EN4cute5tupleIJNS5_1CILi1EEES8_S8_EEENS6_IJNS7_ILi192EEESA_NS7_ILi64EEEEEELi64ENS_10bfloat16_tEfNS_4arch4Sm90ELb0ELb0ELb1ELb1ELb0ELb1ELb0ELb0ELb1ELb1ELb0ELb0EEENS1_21CollectiveEpilogueFwdINS6_IJSA_SB_SA_EEES9_SD_SF_Li384ELb1ELb1ELb0ELb0EEENS1_36VarlenDynamicPersistentTileSchedulerILi192ELi192ELi384ELi128ELb0ELb1ELb1ELb0ELb1ELb1EEEEEEEEEvNT_6ParamsE --------------------------
	.section	.nv.info._ZN7cutlass13device_kernelIN5flash11enable_sm90INS1_16FlashAttnFwdSm90INS1_25CollectiveMainloopFwdSm90ILi2EN4cute5tupleIJNS5_1CILi1EEES8_S8_EEENS6_IJNS7_ILi192EEESA_NS7_ILi64EEEEEELi64ENS_10bfloat16_tEfNS_4arch4Sm90ELb0ELb0ELb1ELb1ELb0ELb1ELb0ELb0ELb1ELb1ELb0ELb0EEENS1_21CollectiveEpilogueFwdINS6_IJSA_SB_SA_EEES9_SD_SF_Li384ELb1ELb1ELb0ELb0EEENS1_36VarlenDynamicPersistentTileSchedulerILi192ELi192ELi384ELi128ELb0ELb1ELb1ELb0ELb1ELb1EEEEEEEEEvNT_6ParamsE,"",@"SHT_CUDA_INFO"
	.sectionflags	@""
	.align	4


	//----- nvinfo : EIATTR_CUDA_API_VERSION
	.align		4
        /*0000*/ 	.byte	0x04, 0x37
        /*0002*/ 	.short	(.L_1543 - .L_1542)
.L_1542:
        /*0004*/ 	.word	0x00000082


	//----- nvinfo : EIATTR_KPARAM_INFO
	.align		4
.L_1543:
        /*0008*/ 	.byte	0x04, 0x17
        /*000a*/ 	.short	(.L_1545 - .L_1544)
.L_1544:
        /*000c*/ 	.word	0x00000000
        /*0010*/ 	.short	0x0000
        /*0012*/ 	.short	0x0070
        /*0014*/ 	.byte	0x00, 0xf0, 0x01, 0x2a


	//----- nvinfo : EIATTR_SPARSE_MMA_MASK
	.align		4
.L_1545:
        /*0018*/ 	.byte	0x03, 0x50
        /*001a*/ 	.short	0x0000


	//----- nvinfo : EIATTR_MAXREG_COUNT
	.align		4
        /*001c*/ 	.byte	0x03, 0x1b
        /*001e*/ 	.short	0x0080


	//----- nvinfo : EIATTR_NUM_BARRIERS
	.align		4
        /*0020*/ 	.byte	0x02, 0x4c
        /*0022*/ 	.byte	0x10
	.zero		1


	//----- nvinfo : EIATTR_EXTERNS
	.align		4
        /*0024*/ 	.byte	0x04, 0x0f
        /*0026*/ 	.short	(.L_1547 - .L_1546)


	//   ....[0]....
	.align		4
.L_1546:
        /*0028*/ 	.word	index@(__assertfail)


	//----- nvinfo : EIATTR_ANNOTATIONS
	.align		4
.L_1547:
        /*002c*/ 	.byte	0x04, 0x55
        /*002e*/ 	.short	(.L_1549 - .L_1548)


	//   ....[0]....
.L_1548:
        /* <DEDUP_REMOVED lines=85> */


	//----- nvinfo : EIATTR_MERCURY_ISA_VERSION
	.align		4
.L_1549:
        /*0570*/ 	.byte	0x03, 0x5f
        /*0572*/ 	.short	0x0101


	//----- nvinfo : EIATTR_UNUSED_LOAD_BYTE_OFFSET
	.align		4
        /*0574*/ 	.byte	0x04, 0x44
        /*0576*/ 	.short	(.L_1551 - .L_1550)


	//   ....[0]....
.L_1550:
        /*0578*/ 	.word	0x00000ad0
        /*057c*/ 	.word	0x0000fff0


	//   ....[1]....
        /*0580*/ 	.word	0x00010960
        /*0584*/ 	.word	0x0000fff0


	//----- nvinfo : EIATTR_INT_WARP_WIDE_INSTR_OFFSETS
	.align		4
.L_1551:
        /*0588*/ 	.byte	0x04, 0x31
        /*058a*/ 	.short	(.L_1553 - .L_1552)


	//   ....[0]....
.L_1552:
        /*058c*/ 	.word	0x00000180


	//   ....[1]....
        /*0590*/ 	.word	0x00000220


	//   ....[2]....
        /*0594*/ 	.word	0x00000290


	//   ....[3]....
        /*0598*/ 	.word	0x000140b0


	//   ....[4]....
        /*059c*/ 	.word	0x00014140


	//   ....[5]....
        /*05a0*/ 	.word	0x00017270


	//   ....[6]....
        /*05a4*/ 	.word	0x00017300


	//----- nvinfo : EIATTR_COOP_GROUP_MASK_REGIDS
	.align		4
.L_1553:
        /*05a8*/ 	.byte	0x04, 0x29
        /*05aa*/ 	.short	(.L_1555 - .L_1554)


	//   ....[0]....
.L_1554:
        /*05ac*/ 	.word	0xffffffff


	//   ....[1]....
        /*05b0*/ 	.word	0xffffffff


	//   ....[2]....
        /*05b4*/ 	.word	0xffffffff


	//   ....[3]....
        /*05b8*/ 	.word	0xffffffff


	//   ....[4]....
        /*05bc*/ 	.word	0xffffffff


	//   ....[5]....
        /*05c0*/ 	.word	0xffffffff


	//   ....[6]....
        /*05c4*/ 	.word	0xffffffff


	//   ....[7]....
        /*05c8*/ 	.word	0xffffffff


	//   ....[8]....
        /*05cc*/ 	.word	0xffffffff


	//   ....[9]....
        /*05d0*/ 	.word	0xffffffff


	//   ....[10]....
        /*05d4*/ 	.word	0xffffffff


	//   ....[11]....
        /*05d8*/ 	.word	0xffffffff


	//   ....[12]....
        /*05dc*/ 	.word	0xffffffff


	//   ....[13]....
        /*05e0*/ 	.word	0xffffffff


	//   ....[14]....
        /*05e4*/ 	.word	0xffffffff


	//   ....[15]....
        /*05e8*/ 	.word	0xffffffff


	//   ....[16]....
        /*05ec*/ 	.word	0xffffffff


	//   ....[17]....
        /*05f0*/ 	.word	0xffffffff


	//   ....[18]....
        /*05f4*/ 	.word	0xffffffff


	//   ....[19]....
        /*05f8*/ 	.word	0xffffffff


	//   ....[20]....
        /*05fc*/ 	.word	0xffffffff


	//   ....[21]....
        /*0600*/ 	.word	0xffffffff


	//   ....[22]....
        /*0604*/ 	.word	0xffffffff


	//   ....[23]....
        /*0608*/ 	.word	0xffffffff


	//   ....[24]....
        /*060c*/ 	.word	0xffffffff


	//   ....[25]....
        /*0610*/ 	.word	0xffffffff


	//   ....[26]....
        /*0614*/ 	.word	0xffffffff


	//   ....[27]....
        /*0618*/ 	.word	0xffffffff


	//   ....[28]....
        /*061c*/ 	.word	0xffffffff


	//   ....[29]....
        /*0620*/ 	.word	0xffffffff


	//   ....[30]....
        /*0624*/ 	.word	0xffffffff


	//   ....[31]....
        /*0628*/ 	.word	0xffffffff


	//   ....[32]....
        /*062c*/ 	.word	0xffffffff


	//   ....[33]....
        /*0630*/ 	.word	0xffffffff


	//   ....[34]....
        /*0634*/ 	.word	0xffffffff


	//   ....[35]....
        /*0638*/ 	.word	0xffffffff


	//   ....[36]....
        /*063c*/ 	.word	0xffffffff


	//   ....[37]....
        /*0640*/ 	.word	0xffffffff


	//   ....[38]....
        /*0644*/ 	.word	0xffffffff


	//   ....[39]....
        /*0648*/ 	.word	0xffffffff


	//   ....[40]....
        /*064c*/ 	.word	0xffffffff


	//   ....[41]....
        /*0650*/ 	.word	0xffffffff


	//   ....[42]....
        /*0654*/ 	.word	0xffffffff


	//   ....[43]....
        /*0658*/ 	.word	0xffffffff


	//   ....[44]....
        /*065c*/ 	.word	0xffffffff


	//   ....[45]....
        /*0660*/ 	.word	0xffffffff


	//   ....[46]....
        /*0664*/ 	.word	0xffffffff


	//   ....[47]....
        /*0668*/ 	.word	0xffffffff


	//   ....[48]....
        /*066c*/ 	.word	0xffffffff


	//   ....[49]....
        /*0670*/ 	.word	0xffffffff


	//   ....[50]....
        /*0674*/ 	.word	0xffffffff


	//   ....[51]....
        /*0678*/ 	.word	0xffffffff


	//   ....[52]....
        /*067c*/ 	.word	0xffffffff


	//   ....[53]....
        /*0680*/ 	.word	0xffffffff


	//   ....[54]....
        /*0684*/ 	.word	0xffffffff


	//   ....[55]....
        /*0688*/ 	.word	0xffffffff


	//   ....[56]....
        /*068c*/ 	.word	0xffffffff


	//   ....[57]....
        /*0690*/ 	.word	0xffffffff


	//   ....[58]....
        /*0694*/ 	.word	0xffffffff


	//   ....[59]....
        /*0698*/ 	.word	0xffffffff


	//   ....[60]....
        /*069c*/ 	.word	0xffffffff


	//   ....[61]....
        /*06a0*/ 	.word	0xffffffff


	//   ....[62]....
        /*06a4*/ 	.word	0xffffffff


	//   ....[63]....
        /*06a8*/ 	.word	0xffffffff


	//   ....[64]....
        /*06ac*/ 	.word	0xffffffff


	//   ....[65]....
        /*06b0*/ 	.word	0xffffffff


	//   ....[66]....
        /*06b4*/ 	.word	0xffffffff


	//   ....[67]....
        /*06b8*/ 	.word	0xffffffff


	//   ....[68]....
        /*06bc*/ 	.word	0xffffffff


	//   ....[69]....
        /*06c0*/ 	.word	0xffffffff


	//   ....[70]....
        /*06c4*/ 	.word	0xffffffff


	//   ....[71]....
        /*06c8*/ 	.word	0xffffffff


	//   ....[72]....
        /*06cc*/ 	.word	0xffffffff


	//   ....[73]....
        /*06d0*/ 	.word	0xffffffff


	//   ....[74]....
        /*06d4*/ 	.word	0xffffffff


	//   ....[75]....
        /*06d8*/ 	.word	0xffffffff


	//   ....[76]....
        /*06dc*/ 	.word	0xffffffff


	//   ....[77]....
        /*06e0*/ 	.word	0xffffffff


	//   ....[78]....
        /*06e4*/ 	.word	0xffffffff


	//   ....[79]....
        /*06e8*/ 	.word	0xffffffff


	//   ....[80]....
        /*06ec*/ 	.word	0xffffffff


	//   ....[81]....
        /*06f0*/ 	.word	0xffffffff


	//   ....[82]....
        /*06f4*/ 	.word	0xffffffff


	//   ....[83]....
        /*06f8*/ 	.word	0xffffffff


	//   ....[84]....
        /*06fc*/ 	.word	0xffffffff


	//   ....[85]....
        /*0700*/ 	.word	0xffffffff


	//   ....[86]....
        /*0704*/ 	.word	0xffffffff


	//   ....[87]....
        /*0708*/ 	.word	0xffffffff


	//   ....[88]....
        /*070c*/ 	.word	0xffffffff


	//   ....[89]....
        /*0710*/ 	.word	0xffffffff


	//   ....[90]....
        /*0714*/ 	.word	0xffffffff


	//   ....[91]....
        /*0718*/ 	.word	0xffffffff


	//   ....[92]....
        /*071c*/ 	.word	0xffffffff


	//   ....[93]....
        /*0720*/ 	.word	0xffffffff


	//   ....[94]....
        /*0724*/ 	.word	0xffffffff


	//   ....[95]....
        /*0728*/ 	.word	0xffffffff


	//   ....[96]....
        /*072c*/ 	.word	0xffffffff


	//   ....[97]....
        /*0730*/ 	.word	0xffffffff


	//   ....[98]....
        /*0734*/ 	.word	0xffffffff


	//   ....[99]....
        /*0738*/ 	.word	0xffffffff


	//   ....[100]....
        /*073c*/ 	.word	0xffffffff


	//   ....[101]....
        /*0740*/ 	.word	0xffffffff


	//   ....[102]....
        /*0744*/ 	.word	0xffffffff


	//   ....[103]....
        /*0748*/ 	.word	0xffffffff


	//   ....[104]....
        /*074c*/ 	.word	0xffffffff


	//   ....[105]....
        /*0750*/ 	.word	0xffffffff


	//   ....[106]....
        /*0754*/ 	.word	0xffffffff


	//   ....[107]....
        /*0758*/ 	.word	0xffffffff


	//   ....[108]....
        /*075c*/ 	.word	0xffffffff


	//   ....[109]....
        /*0760*/ 	.word	0xffffffff


	//   ....[110]....
        /*0764*/ 	.word	0x0500000f


	//   ....[111]....
        /*0768*/ 	.word	0x0500000f


	//   ....[112]....
        /*076c*/ 	.word	0x0500000f


	//   ....[113]....
        /*0770*/ 	.word	0x0500000f


	//   ....[114]....
        /*0774*/ 	.word	0x0500000f


	//   ....[115]....
        /*0778*/ 	.word	0x0500000f


	//   ....[116]....
        /*077c*/ 	.word	0x0500000f


	//   ....[117]....
        /*0780*/ 	.word	0x0500000f


	//   ....[118]....
        /*0784*/ 	.word	0x0500000f


	//   ....[119]....
        /*0788*/ 	.word	0x0500000f


	//   ....[120]....
        /*078c*/ 	.word	0x0500000f


	//   ....[121]....
        /*0790*/ 	.word	0x0500000f


	//   ....[122]....
        /*0794*/ 	.word	0x0500000f


	//   ....[123]....
        /*0798*/ 	.word	0x0500000f


	//   ....[124]....
        /*079c*/ 	.word	0x0500000f


	//   ....[125]....
        /*07a0*/ 	.word	0x0500000f


	//   ....[126]....
        /*07a4*/ 	.word	0x0500000f


	//   ....[127]....
        /*07a8*/ 	.word	0x0500000f


	//   ....[128]....
        /*07ac*/ 	.word	0x0500000f


	//   ....[129]....
        /*07b0*/ 	.word	0x0500000f


	//   ....[130]....
        /*07b4*/ 	.word	0x0500000f


	//   ....[131]....
        /*07b8*/ 	.word	0x0500000f


	//   ....[132]....
        /*07bc*/ 	.word	0x0500000f


	//   ....[133]....
        /*07c0*/ 	.word	0x0500000f


	//   ....[134]....
        /*07c4*/ 	.word	0x0500000f


	//   ....[135]....
        /*07c8*/ 	.word	0x0500000f


	//   ....[136]....
        /*07cc*/ 	.word	0x0500000f


	//   ....[137]....
        /*07d0*/ 	.word	0x0500000f


	//   ....[138]....
        /*07d4*/ 	.word	0x0500000f


	//   ....[139]....
        /*07d8*/ 	.word	0x0500000f


	//   ....[140]....
        /*07dc*/ 	.word	0x0500000f


	//   ....[141]....
        /*07e0*/ 	.word	0x0500000f


	//   ....[142]....
        /*07e4*/ 	.word	0x0500000f


	//   ....[143]....
        /*07e8*/ 	.word	0x0500000f


	//   ....[144]....
        /*07ec*/ 	.word	0x0500000f


	//   ....[145]....
        /*07f0*/ 	.word	0x0500000f


	//   ....[146]....
        /*07f4*/ 	.word	0x0500000f


	//   ....[147]....
        /*07f8*/ 	.word	0x0500000f


	//   ....[148]....
        /*07fc*/ 	.word	0x0500000f


	//   ....[149]....
        /*0800*/ 	.word	0x0500000f


	//   ....[150]....
        /*0804*/ 	.word	0x0500000f


	//   ....[151]....
        /*0808*/ 	.word	0x0500000f


	//   ....[152]....
        /*080c*/ 	.word	0x0500000f


	//   ....[153]....
        /*0810*/ 	.word	0x0500000f


	//   ....[154]....
        /*0814*/ 	.word	0x0500000f


	//   ....[155]....
        /*0818*/ 	.word	0x0500000f


	//   ....[156]....
        /*081c*/ 	.word	0x0500000f


	//   ....[157]....
        /*0820*/ 	.word	0x0500000f


	//   ....[158]....
        /*0824*/ 	.word	0x0500000f


	//   ....[159]....
        /*0828*/ 	.word	0x0500000f


	//   ....[160]....
        /*082c*/ 	.word	0x0500000f


	//   ....[161]....
        /*0830*/ 	.word	0x0500000f


	//   ....[162]....
        /*0834*/ 	.word	0x0500000f


	//   ....[163]....
        /*0838*/ 	.word	0x0500000f


	//   ....[164]....
        /*083c*/ 	.word	0x0500000f


	//   ....[165]....
        /*0840*/ 	.word	0x0500000f


	//   ....[166]....
        /*0844*/ 	.word	0x0500000f


	//   ....[167]....
        /*0848*/ 	.word	0x0500000f


	//   ....[168]....
        /*084c*/ 	.word	0x0500000f


	//   ....[169]....
        /*0850*/ 	.word	0x0500000f


	//   ....[170]....
        /*0854*/ 	.word	0x0500000f


	//----- nvinfo : EIATTR_COOP_GROUP_INSTR_OFFSETS
	.align		4
.L_1555:
        /*0858*/ 	.byte	0x04, 0x28
        /*085a*/ 	.short	(.L_1557 - .L_1556)


	//   ....[0]....
.L_1556:
        /*085c*/ 	.word	0x00000060


	//   ....[1]....
        /*0860*/ 	.word	0x00000190


	//   ....[2]....
        /*0864*/ 	.word	0x00000240


	//   ....[3]....
        /*0868*/ 	.word	0x00000400


	//   ....[4]....
        /*086c*/ 	.word	0x00000560


	//   ....[5]....
        /*0870*/ 	.word	0x00000680


	//   ....[6]....
        /*0874*/ 	.word	0x000007e0


	//   ....[7]....
        /*0878*/ 	.word	0x00005b60


	//   ....[8]....
        /*087c*/ 	.word	0x00006110


	//   ....[9]....
        /*0880*/ 	.word	0x00006120


	//   ....[10]....
        /*0884*/ 	.word	0x00006130


	//   ....[11]....
        /*0888*/ 	.word	0x00006140


	//   ....[12]....
        /*088c*/ 	.word	0x000071a0


	//   ....[13]....
        /*0890*/ 	.word	0x000071b0


	//   ....[14]....
        /*0894*/ 	.word	0x000071c0


	//   ....[15]....
        /*0898*/ 	.word	0x000071d0


	//   ....[16]....
        /*089c*/ 	.word	0x00009e50


	//   ....[17]....
        /*08a0*/ 	.word	0x00009e70


	//   ....[18]....
        /*08a4*/ 	.word	0x0000a450


	//   ....[19]....
        /*08a8*/ 	.word	0x0000a480


	//   ....[20]....
        /*08ac*/ 	.word	0x0000bb70


	//   ....[21]....
        /*08b0*/ 	.word	0x0000cde0


	//   ....[22]....
        /*08b4*/ 	.word	0x0000ce40


	//   ....[23]....
        /*08b8*/ 	.word	0x0000daa0


	//   ....[24]....
        /*08bc*/ 	.word	0x0000dac0


	//   ....[25]....
        /*08c0*/ 	.word	0x0000fa40


	//   ....[26]....
        /*08c4*/ 	.word	0x0000fc90


	//   ....[27]....
        /*08c8*/ 	.word	0x0000ffb0


	//   ....[28]....
        /*08cc*/ 	.word	0x00010420


	//   ....[29]....
        /*08d0*/ 	.word	0x00010450


	//   ....[30]....
        /*08d4*/ 	.word	0x00011120


	//   ....[31]....
        /*08d8*/ 	.word	0x00011160


	//   ....[32]....
        /*08dc*/ 	.word	0x00011180


	//   ....[33]....
        /*08e0*/ 	.word	0x000111b0


	//   ....[34]....
        /*08e4*/ 	.word	0x00011650


	//   ....[35]....
        /*08e8*/ 	.word	0x00011680


	//   ....[36]....
        /*08ec*/ 	.word	0x000116c0


	//   ....[37]....
        /*08f0*/ 	.word	0x00011700


	//   ....[38]....
        /*08f4*/ 	.word	0x00011720


	//   ....[39]....
        /*08f8*/ 	.word	0x00011740


	//   ....[40]....
        /*08fc*/ 	.word	0x00011750


	//   ....[41]....
        /*0900*/ 	.word	0x00011770


	//   ....[42]....
        /*0904*/ 	.word	0x00011f80


	//   ....[43]....
        /*0908*/ 	.word	0x00011fb0


	//   ....[44]....
        /*090c*/ 	.word	0x00011fd0


	//   ....[45]....
        /*0910*/ 	.word	0x00012000


	//   ....[46]....
        /*0914*/ 	.word	0x00012030


	//   ....[47]....
        /*0918*/ 	.word	0x00012040


	//   ....[48]....
        /*091c*/ 	.word	0x00012070


	//   ....[49]....
        /*0920*/ 	.word	0x000120e0


	//   ....[50]....
        /*0924*/ 	.word	0x00012200


	//   ....[51]....
        /*0928*/ 	.word	0x000123f0


	//   ....[52]....
        /*092c*/ 	.word	0x00012420


	//   ....[53]....
        /*0930*/ 	.word	0x00012450


	//   ....[54]....
        /*0934*/ 	.word	0x00012480


	//   ....[55]....
        /*0938*/ 	.word	0x000124b0


	//   ....[56]....
        /*093c*/ 	.word	0x000124e0


	//   ....[57]....
        /*0940*/ 	.word	0x00012650


	//   ....[58]....
        /*0944*/ 	.word	0x00012680


	//   ....[59]....
        /*0948*/ 	.word	0x000126b0


	//   ....[60]....
        /*094c*/ 	.word	0x000126e0


	//   ....[61]....
        /*0950*/ 	.word	0x00012710


	//   ....[62]....
        /*0954*/ 	.word	0x00012740


	//   ....[63]....
        /*0958*/ 	.word	0x000127d0


	//   ....[64]....
        /*095c*/ 	.word	0x00012800


	//   ....[65]....
        /*0960*/ 	.word	0x00012880


	//   ....[66]....
        /*0964*/ 	.word	0x000133b0


	//   ....[67]....
        /*0968*/ 	.word	0x00014670


	//   ....[68]....
        /*096c*/ 	.word	0x00015280


	//   ....[69]....
        /*0970*/ 	.word	0x00015290


	//   ....[70]....
        /*0974*/ 	.word	0x000152b0


	//   ....[71]....
        /*0978*/ 	.word	0x00015340


	//   ....[72]....
        /*097c*/ 	.word	0x00015360


	//   ....[73]....
        /*0980*/ 	.word	0x000153e0


	//   ....[74]....
        /*0984*/ 	.word	0x00015400


	//   ....[75]....
        /*0988*/ 	.word	0x00015480


	//   ....[76]....
        /*098c*/ 	.word	0x000154a0


	//   ....[77]....
        /*0990*/ 	.word	0x00015520


	//   ....[78]....
        /*0994*/ 	.word	0x00015540


	//   ....[79]....
        /*0998*/ 	.word	0x000155c0


	//   ....[80]....
        /*099c*/ 	.word	0x000155e0


	//   ....[81]....
        /*09a0*/ 	.word	0x00015660


	//   ....[82]....
        /*09a4*/ 	.word	0x00015680


	//   ....[83]....
        /*09a8*/ 	.word	0x00015690


	//   ....[84]....
        /*09ac*/ 	.word	0x00015700


	//   ....[85]....
        /*09b0*/ 	.word	0x00015750


	//   ....[86]....
        /*09b4*/ 	.word	0x00015800


	//   ....[87]....
        /*09b8*/ 	.word	0x00015810


	//   ....[88]....
        /*09bc*/ 	.word	0x00015880


	//   ....[89]....
        /*09c0*/ 	.word	0x00015890


	//   ....[90]....
        /*09c4*/ 	.word	0x000158d0


	//   ....[91]....
        /*09c8*/ 	.word	0x000158f0


	//   ....[92]....
        /*09cc*/ 	.word	0x000177c0


	//   ....[93]....
        /*09d0*/ 	.word	0x000177f0


	//   ....[94]....
        /*09d4*/ 	.word	0x00017830


	//   ....[95]....
        /*09d8*/ 	.word	0x00017860


	//   ....[96]....
        /*09dc*/ 	.word	0x00017890


	//   ....[97]....
        /*09e0*/ 	.word	0x000178c0


	//   ....[98]....
        /*09e4*/ 	.word	0x000178f0


	//   ....[99]....
        /*09e8*/ 	.word	0x00017920


	//   ....[100]....
        /*09ec*/ 	.word	0x00017aa0


	//   ....[101]....
        /*09f0*/ 	.word	0x00017ad0


	//   ....[102]....
        /*09f4*/ 	.word	0x00017b00


	//   ....[103]....
        /*09f8*/ 	.word	0x00017b30


	//   ....[104]....
        /*09fc*/ 	.word	0x00017b60


	//   ....[105]....
        /*0a00*/ 	.word	0x00017b90


	//   ....[106]....
        /*0a04*/ 	.word	0x00017c50


	//   ....[107]....
        /*0a08*/ 	.word	0x00017c70


	//   ....[108]....
        /*0a0c*/ 	.word	0x00017ce0


	//   ....[109]....
        /*0a10*/ 	.word	0x00018150


	//   ....[110]....
        /*0a14*/ 	.word	0x000185b0


	//   ....[111]....
        /*0a18*/ 	.word	0x00018660


	//   ....[112]....
        /*0a1c*/ 	.word	0x000186f0


	//   ....[113]....
        /*0a20*/ 	.word	0x00018740


	//   ....[114]....
        /*0a24*/ 	.word	0x00018790


	//   ....[115]....
        /*0a28*/ 	.word	0x00018870


	//   ....[116]....
        /*0a2c*/ 	.word	0x00018900


	//   ....[117]....
        /*0a30*/ 	.word	0x00018950


	//   ....[118]....
        /*0a34*/ 	.word	0x000189a0


	//   ....[119]....
        /*0a38*/ 	.word	0x00018bd0


	//   ....[120]....
        /*0a3c*/ 	.word	0x00018c70


	//   ....[121]....
        /*0a40*/ 	.word	0x00018cd0


	//   ....[122]....
        /*0a44*/ 	.word	0x00018d40


	//   ....[123]....
        /*0a48*/ 	.word	0x00018da0


	//   ....[124]....
        /*0a4c*/ 	.word	0x00018e10


	//   ....[125]....
        /*0a50*/ 	.word	0x00018ed0


	//   ....[126]....
        /*0a54*/ 	.word	0x00018f30


	//   ....[127]....
        /*0a58*/ 	.word	0x00018ff0


	//   ....[128]....
        /*0a5c*/ 	.word	0x000192d0


	//   ....[129]....
        /*0a60*/ 	.word	0x00019480


	//   ....[130]....
        /*0a64*/ 	.word	0x000194d0


	//   ....[131]....
        /*0a68*/ 	.word	0x00019530


	//   ....[132]....
        /*0a6c*/ 	.word	0x00019620


	//   ....[133]....
        /*0a70*/ 	.word	0x00019680


	//   ....[134]....
        /*0a74*/ 	.word	0x00019780


	//   ....[135]....
        /*0a78*/ 	.word	0x000197e0


	//   ....[136]....
        /*0a7c*/ 	.word	0x000198e0


	//   ....[137]....
        /*0a80*/ 	.word	0x00019940


	//   ....[138]....
        /*0a84*/ 	.word	0x00019a40


	//   ....[139]....
        /*0a88*/ 	.word	0x00019aa0


	//   ....[140]....
        /*0a8c*/ 	.word	0x00019ba0


	//   ....[141]....
        /*0a90*/ 	.word	0x00019c00


	//   ....[142]....
        /*0a94*/ 	.word	0x00019d00


	//   ....[143]....
        /*0a98*/ 	.word	0x00019d60


	//   ....[144]....
        /*0a9c*/ 	.word	0x00019e70


	//   ....[145]....
        /*0aa0*/ 	.word	0x00019ee0


	//   ....[146]....
        /*0aa4*/ 	.word	0x00019fb0


	//   ....[147]....
        /*0aa8*/ 	.word	0x0001a010


	//   ....[148]....
        /*0aac*/ 	.word	0x0001a0f0


	//   ....[149]....
        /*0ab0*/ 	.word	0x0001a150


	//   ....[150]....
        /*0ab4*/ 	.word	0x0001a220


	//   ....[151]....
        /*0ab8*/ 	.word	0x0001a280


	//   ....[152]....
        /*0abc*/ 	.word	0x0001a340


	//   ....[153]....
        /*0ac0*/ 	.word	0x0001a660


	//   ....[154]....
        /*0ac4*/ 	.word	0x0001a700


	//   ....[155]....
        /*0ac8*/ 	.word	0x0001a820


	//   ....[156]....
        /*0acc*/ 	.word	0x0001a890


	//   ....[157]....
        /*0ad0*/ 	.word	0x0001a900


	//   ....[158]....
        /*0ad4*/ 	.word	0x0001a970


	//   ....[159]....
        /*0ad8*/ 	.word	0x0001a9e0


	//   ....[160]....
        /*0adc*/ 	.word	0x0001aa60


	//   ....[161]....
        /*0ae0*/ 	.word	0x0001aaf0


	//   ....[162]....
        /*0ae4*/ 	.word	0x0001ab80


	//   ....[163]....
        /*0ae8*/ 	.word	0x0001abf0


	//   ....[164]....
        /*0aec*/ 	.word	0x0001ac60


	//   ....[165]....
        /*0af0*/ 	.word	0x0001acd0


	//   ....[166]....
        /*0af4*/ 	.word	0x0001ad50


	//   ....[167]....
        /*0af8*/ 	.word	0x0001adc0


	//   ....[168]....
        /*0afc*/ 	.word	0x0001ae60


	//   ....[169]....
        /*0b00*/ 	.word	0x0001aef0


	//   ....[170]....
        /*0b04*/ 	.word	0x0001b010


	//----- nvinfo : EIATTR_REG_RECONFIG
	.align		4
.L_1557:
        /*0b08*/ 	.byte	0x01, 0x54
	.zero		2


	//----- nvinfo : EIATTR_SYSCALL_OFFSETS
	.align		4
        /*0b0c*/ 	.byte	0x04, 0x46
        /*0b0e*/ 	.short	(.L_1559 - .L_1558)


	//   ....[0]....
.L_1558:
        /*0b10*/ 	.word	0x00001980


	//   ....[1]....
        /*0b14*/ 	.word	0x00001ad0


	//   ....[2]....
        /*0b18*/ 	.word	0x00005cf0


	//   ....[3]....
        /*0b1c*/ 	.word	0x00006080


	//   ....[4]....
        /*0b20*/ 	.word	0x000142a0


	//   ....[5]....
        /*0b24*/ 	.word	0x000143f0


	//   ....[6]....
        /*0b28*/ 	.word	0x000144f0


	//   ....[7]....
        /*0b2c*/ 	.word	0x00014d70


	//----- nvinfo : EIATTR_MBARRIER_INSTR_OFFSETS
	.align		4
.L_1559:
        /*0b30*/ 	.byte	0x04, 0x39
        /*0b32*/ 	.short	(.L_1561 - .L_1560)


	//   ....[0]....
.L_1560:
        /*0b34*/ 	.word	0x000002b0
        /*0b38*/ 	.word	0x000000ff
        /*0b3c*/ 	.word	0x00030800
        /*0b40*/ 	.short	0x0100
        /*0b42*/ 	.byte	0x08
	.zero		1


	//   ....[1]....
        /*0b44*/ 	.word	0x000002c0
        /*0b48*/ 	.word	0x000000ff
        /*0b4c*/ 	.word	0x00030820
        /*0b50*/ 	.short	0x0100
        /*0b52*/ 	.byte	0x08
	.zero		1


	//   ....[2]....
        /*0b54*/ 	.word	0x000003b0
        /*0b58*/ 	.word	0x000000ff
        /*0b5c*/ 	.word	0x00030830
        /*0b60*/ 	.short	0x0100
        /*0b62*/ 	.byte	0x08
	.zero		1


	//   ....[3]....
        /*0b64*/ 	.word	0x000003c0
        /*0b68*/ 	.word	0x000000ff
        /*0b6c*/ 	.word	0x00030840
        /*0b70*/ 	.short	0x0100
        /*0b72*/ 	.byte	0x08
	.zero		1


	//   ....[4]....
        /*0b74*/ 	.word	0x000003d0
        /*0b78*/ 	.word	0x000000ff
        /*0b7c*/ 	.word	0x00030838
        /*0b80*/ 	.short	0x0100
        /*0b82*/ 	.byte	0x08
	.zero		1


	//   ....[5]....
        /*0b84*/ 	.word	0x000003e0
        /*0b88*/ 	.word	0x000000ff
        /*0b8c*/ 	.word	0x00030848
        /*0b90*/ 	.short	0x0100
        /*0b92*/ 	.byte	0x08
	.zero		1


	//   ....[6]....
        /*0b94*/ 	.word	0x00000510
        /*0b98*/ 	.word	0x000000ff
        /*0b9c*/ 	.word	0x00030850
        /*0ba0*/ 	.short	0x0100
        /*0ba2*/ 	.byte	0x08
	.zero		1


	//   ....[7]....
        /*0ba4*/ 	.word	0x00000520
        /*0ba8*/ 	.word	0x000000ff
        /*0bac*/ 	.word	0x00030860
        /*0bb0*/ 	.short	0x0100
        /*0bb2*/ 	.byte	0x08
	.zero		1


	//   ....[8]....
        /*0bb4*/ 	.word	0x00000530
        /*0bb8*/ 	.word	0x000000ff
        /*0bbc*/ 	.word	0x00030858
        /*0bc0*/ 	.short	0x0100
        /*0bc2*/ 	.byte	0x08
	.zero		1


	//   ....[9]....
        /*0bc4*/ 	.word	0x00000540
        /*0bc8*/ 	.word	0x000000ff
        /*0bcc*/ 	.word	0x00030868
        /*0bd0*/ 	.short	0x0100
        /*0bd2*/ 	.byte	0x08
	.zero		1


	//   ....[10]....
        /*0bd4*/ 	.word	0x00000630
        /*0bd8*/ 	.word	0x000000ff
        /*0bdc*/ 	.word	0x00030870
        /*0be0*/ 	.short	0x0100
        /*0be2*/ 	.byte	0x06
	.zero		1


	//   ....[11]....
        /*0be4*/ 	.word	0x00000640
        /*0be8*/ 	.word	0x000000ff
        /*0bec*/ 	.word	0x00030880
        /*0bf0*/ 	.short	0x0100
        /*0bf2*/ 	.byte	0x06
	.zero		1


	//   ....[12]....
        /*0bf4*/ 	.word	0x00000650
        /*0bf8*/ 	.word	0x000000ff
        /*0bfc*/ 	.word	0x00030878
        /*0c00*/ 	.short	0x0100
        /*0c02*/ 	.byte	0x06
	.zero		1


	//   ....[13]....
        /*0c04*/ 	.word	0x00000660
        /*0c08*/ 	.word	0x000000ff
        /*0c0c*/ 	.word	0x00030888
        /*0c10*/ 	.short	0x0100
        /*0c12*/ 	.byte	0x06
	.zero		1


	//   ....[14]....
        /*0c14*/ 	.word	0x00000790
        /*0c18*/ 	.word	0x000000ff
        /*0c1c*/ 	.word	0x00030890
        /*0c20*/ 	.short	0x0100
        /*0c22*/ 	.byte	0x08
	.zero		1


	//   ....[15]....
        /*0c24*/ 	.word	0x000007a0
        /*0c28*/ 	.word	0x000000ff
        /*0c2c*/ 	.word	0x000308a0
        /*0c30*/ 	.short	0x0100
        /*0c32*/ 	.byte	0x08
	.zero		1


	//   ....[16]....
        /*0c34*/ 	.word	0x000007b0
        /*0c38*/ 	.word	0x000000ff
        /*0c3c*/ 	.word	0x00030898
        /*0c40*/ 	.short	0x0100
        /*0c42*/ 	.byte	0x08
	.zero		1


	//   ....[17]....
        /*0c44*/ 	.word	0x000007c0
        /*0c48*/ 	.word	0x000000ff
        /*0c4c*/ 	.word	0x000308a8
        /*0c50*/ 	.short	0x0100
        /*0c52*/ 	.byte	0x08
	.zero		1


	//   ....[18]....
        /*0c54*/ 	.word	0x000008f0
        /*0c58*/ 	.word	0x000000ff
        /*0c5c*/ 	.word	0x000308b0
        /*0c60*/ 	.short	0x0100
        /*0c62*/ 	.byte	0x08
	.zero		1


	//   ....[19]....
        /*0c64*/ 	.word	0x00000900
        /*0c68*/ 	.word	0x000000ff
        /*0c6c*/ 	.word	0x000308c0
        /*0c70*/ 	.short	0x0100
        /*0c72*/ 	.byte	0x08
	.zero		1


	//   ....[20]....
        /*0c74*/ 	.word	0x00000910
        /*0c78*/ 	.word	0x000000ff
        /*0c7c*/ 	.word	0x000308b8
        /*0c80*/ 	.short	0x0100
        /*0c82*/ 	.byte	0x08
	.zero		1


	//   ....[21]....
        /*0c84*/ 	.word	0x00000920
        /*0c88*/ 	.word	0x000000ff
        /*0c8c*/ 	.word	0x000308c8
        /*0c90*/ 	.short	0x0100
        /*0c92*/ 	.byte	0x08
	.zero		1


	//   ....[22]....
        /*0c94*/ 	.word	0x00002d30
        /*0c98*/ 	.word	0x00000052
        /*0c9c*/ 	.word	0x00030890
        /*0ca0*/ 	.short	0x010a
        /*0ca2*/ 	.byte	0x3f
	.zero		1


	//   ....[23]....
        /*0ca4*/ 	.word	0x000040a0
        /*0ca8*/ 	.word	0x00000052
        /*0cac*/ 	.word	0x00030890
        /*0cb0*/ 	.short	0x010a
        /*0cb2*/ 	.byte	0x3f
	.zero		1


	//   ....[24]....
        /*0cb4*/ 	.word	0x00005270
        /*0cb8*/ 	.word	0x00000052
        /*0cbc*/ 	.word	0x00030890
        /*0cc0*/ 	.short	0x010a
        /*0cc2*/ 	.byte	0x3f
	.zero		1


	//   ....[25]....
        /*0cc4*/ 	.word	0x00005490
        /*0cc8*/ 	.word	0x0000000c
        /*0ccc*/ 	.word	0x00000000
        /*0cd0*/ 	.short	0x0101
        /*0cd2*/ 	.byte	0x3f
	.zero		1


	//   ....[26]....
        /*0cd4*/ 	.word	0x000054d0
        /*0cd8*/ 	.word	0x00000052
        /*0cdc*/ 	.word	0x000308b0
        /*0ce0*/ 	.short	0x010a
        /*0ce2*/ 	.byte	0x3f
	.zero		1


	//   ....[27]....
        /*0ce4*/ 	.word	0x00005890
        /*0ce8*/ 	.word	0x00000052
        /*0cec*/ 	.word	0x00000000
        /*0cf0*/ 	.short	0x0101
        /*0cf2*/ 	.byte	0x3f
	.zero		1


	//   ....[28]....
        /*0cf4*/ 	.word	0x00005d90
        /*0cf8*/ 	.word	0x00000002
        /*0cfc*/ 	.word	0x00030800
        /*0d00*/ 	.short	0x010a
        /*0d02*/ 	.byte	0x3f
	.zero		1


	//   ....[29]....
        /*0d04*/ 	.word	0x00005de0
        /*0d08*/ 	.word	0x00000002
        /*0d0c*/ 	.word	0x00030800
        /*0d10*/ 	.short	0x010a
        /*0d12*/ 	.byte	0x3f
	.zero		1


	//   ....[30]....
        /*0d14*/ 	.word	0x000063f0
        /*0d18*/ 	.word	0x00000002
        /*0d1c*/ 	.word	0x00030800
        /*0d20*/ 	.short	0x010a
        /*0d22*/ 	.byte	0x3f
	.zero		1


	//   ....[31]....
        /*0d24*/ 	.word	0x000073b0
        /*0d28*/ 	.word	0x00000002
        /*0d2c*/ 	.word	0x00030800
        /*0d30*/ 	.short	0x010a
        /*0d32*/ 	.byte	0x3f
	.zero		1


	//   ....[32]....
        /*0d34*/ 	.word	0x00008290
        /*0d38*/ 	.word	0x00000000
        /*0d3c*/ 	.word	0x00030830
        /*0d40*/ 	.short	0x010a
        /*0d42*/ 	.byte	0x3f
	.zero		1


	//   ....[33]....
        /*0d44*/ 	.word	0x00008370
        /*0d48*/ 	.word	0x00000000
        /*0d4c*/ 	.word	0x00030830
        /*0d50*/ 	.short	0x010a
        /*0d52*/ 	.byte	0x3f
	.zero		1


	//   ....[34]....
        /*0d54*/ 	.word	0x0000a790
        /*0d58*/ 	.word	0x0000000c
        /*0d5c*/ 	.word	0x00000000
        /*0d60*/ 	.short	0x0101
        /*0d62*/ 	.byte	0x3f
	.zero		1


	//   ....[35]....
        /*0d64*/ 	.word	0x0000bdd0
        /*0d68*/ 	.word	0x00000005
        /*0d6c*/ 	.word	0x00030830
        /*0d70*/ 	.short	0x010a
        /*0d72*/ 	.byte	0x3f
	.zero		1


	//   ....[36]....
        /*0d74*/ 	.word	0x0000be20
        /*0d78*/ 	.word	0x00000005
        /*0d7c*/ 	.word	0x00030830
        /*0d80*/ 	.short	0x010a
        /*0d82*/ 	.byte	0x3f
	.zero		1


	//   ....[37]....
        /*0d84*/ 	.word	0x0000c170
        /*0d88*/ 	.word	0x00000006
        /*0d8c*/ 	.word	0x00030850
        /*0d90*/ 	.short	0x010a
        /*0d92*/ 	.byte	0x3f
	.zero		1


	//   ....[38]....
        /*0d94*/ 	.word	0x0000c1b0
        /*0d98*/ 	.word	0x00000006
        /*0d9c*/ 	.word	0x00030850
        /*0da0*/ 	.short	0x010a
        /*0da2*/ 	.byte	0x3f
	.zero		1


	//   ....[39]....
        /*0da4*/ 	.word	0x0000e830
        /*0da8*/ 	.word	0x00000040
        /*0dac*/ 	.word	0x00000000
        /*0db0*/ 	.short	0x0101
        /*0db2*/ 	.byte	0x3f
	.zero		1


	//   ....[40]....
        /*0db4*/ 	.word	0x0000eaa0
        /*0db8*/ 	.word	0x00000000
        /*0dbc*/ 	.word	0x00000000
        /*0dc0*/ 	.short	0x0101
        /*0dc2*/ 	.byte	0x3f
	.zero		1


	//   ....[41]....
        /*0dc4*/ 	.word	0x0000fad0
        /*0dc8*/ 	.word	0x0000000b
        /*0dcc*/ 	.word	0x00030850
        /*0dd0*/ 	.short	0x010a
        /*0dd2*/ 	.byte	0x3f
	.zero		1


	//   ....[42]....
        /*0dd4*/ 	.word	0x0000fb80
        /*0dd8*/ 	.word	0x0000000b
        /*0ddc*/ 	.word	0x00030850
        /*0de0*/ 	.short	0x010a
        /*0de2*/ 	.byte	0x3f
	.zero		1


	//   ....[43]....
        /*0de4*/ 	.word	0x00010620
        /*0de8*/ 	.word	0x00000009
        /*0dec*/ 	.word	0x00000000
        /*0df0*/ 	.short	0x0101
        /*0df2*/ 	.byte	0x3f
	.zero		1


	//   ....[44]....
        /*0df4*/ 	.word	0x00011710
        /*0df8*/ 	.word	0x00000000
        /*0dfc*/ 	.word	0x00000000
        /*0e00*/ 	.short	0x0101
        /*0e02*/ 	.byte	0x3f
	.zero		1


	//   ....[45]....
        /*0e04*/ 	.word	0x00013490
        /*0e08*/ 	.word	0x00000016
        /*0e0c*/ 	.word	0x00030820
        /*0e10*/ 	.short	0x010a
        /*0e12*/ 	.byte	0x3f
	.zero		1


	//   ....[46]....
        /*0e14*/ 	.word	0x00013550
        /*0e18*/ 	.word	0x00000006
        /*0e1c*/ 	.word	0x000308a0
        /*0e20*/ 	.short	0x010a
        /*0e22*/ 	.byte	0x3f
	.zero		1


	//   ....[47]....
        /*0e24*/ 	.word	0x00013780
        /*0e28*/ 	.word	0x00000006
        /*0e2c*/ 	.word	0x000308c0
        /*0e30*/ 	.short	0x010a
        /*0e32*/ 	.byte	0x3f
	.zero		1


	//   ....[48]....
        /*0e34*/ 	.word	0x00013b00
        /*0e38*/ 	.word	0x00000005
        /*0e3c*/ 	.word	0x000308a0
        /*0e40*/ 	.short	0x010a
        /*0e42*/ 	.byte	0x3f
	.zero		1


	//   ....[49]....
        /*0e44*/ 	.word	0x00013d20
        /*0e48*/ 	.word	0x00000005
        /*0e4c*/ 	.word	0x000308c0
        /*0e50*/ 	.short	0x010a
        /*0e52*/ 	.byte	0x3f
	.zero		1


	//   ....[50]....
        /*0e54*/ 	.word	0x000148b0
        /*0e58*/ 	.word	0x00000000
        /*0e5c*/ 	.word	0x00030840
        /*0e60*/ 	.short	0x010a
        /*0e62*/ 	.byte	0x3f
	.zero		1


	//   ....[51]....
        /*0e64*/ 	.word	0x000159a0
        /*0e68*/ 	.word	0x00000016
        /*0e6c*/ 	.word	0x00030800
        /*0e70*/ 	.short	0x0107
        /*0e72*/ 	.byte	0x3f
	.zero		1


	//   ....[52]....
        /*0e74*/ 	.word	0x00015aa0
        /*0e78*/ 	.word	0x00000016
        /*0e7c*/ 	.word	0x00030800
        /*0e80*/ 	.short	0x0101
        /*0e82*/ 	.byte	0x3f
	.zero		1


	//   ....[53]....
        /*0e84*/ 	.word	0x00015ac0
        /*0e88*/ 	.word	0x00000016
        /*0e8c*/ 	.word	0x00030820
        /*0e90*/ 	.short	0x010a
        /*0e92*/ 	.byte	0x3f
	.zero		1


	//   ....[54]....
        /*0e94*/ 	.word	0x00015df0
        /*0e98*/ 	.word	0x00000002
        /*0e9c*/ 	.word	0x00030840
        /*0ea0*/ 	.short	0x010a
        /*0ea2*/ 	.byte	0x3f
	.zero		1


	//   ....[55]....
        /*0ea4*/ 	.word	0x00016070
        /*0ea8*/ 	.word	0x00000003
        /*0eac*/ 	.word	0x00000060
        /*0eb0*/ 	.short	0x010a
        /*0eb2*/ 	.byte	0x3f
	.zero		1


	//   ....[56]....
        /*0eb4*/ 	.word	0x000165d0
        /*0eb8*/ 	.word	0x00000002
        /*0ebc*/ 	.word	0x00030840
        /*0ec0*/ 	.short	0x010a
        /*0ec2*/ 	.byte	0x3f
	.zero		1


	//   ....[57]....
        /*0ec4*/ 	.word	0x00016850
        /*0ec8*/ 	.word	0x0000000a
        /*0ecc*/ 	.word	0x00000060
        /*0ed0*/ 	.short	0x010a
        /*0ed2*/ 	.byte	0x3f
	.zero		1


	//   ....[58]....
        /*0ed4*/ 	.word	0x00016ce0
        /*0ed8*/ 	.word	0x00000002
        /*0edc*/ 	.word	0x00030840
        /*0ee0*/ 	.short	0x010a
        /*0ee2*/ 	.byte	0x3f
	.zero		1


	//   ....[59]....
        /*0ee4*/ 	.word	0x00016f70
        /*0ee8*/ 	.word	0x00000007
        /*0eec*/ 	.word	0x00000060
        /*0ef0*/ 	.short	0x010a
        /*0ef2*/ 	.byte	0x3f
	.zero		1


	//   ....[60]....
        /*0ef4*/ 	.word	0x000173b0
        /*0ef8*/ 	.word	0x00000003
        /*0efc*/ 	.word	0x00030860
        /*0f00*/ 	.short	0x010a
        /*0f02*/ 	.byte	0x3f
	.zero		1


	//   ....[61]....
        /*0f04*/ 	.word	0x000180d0
        /*0f08*/ 	.word	0x00000009
        /*0f0c*/ 	.word	0x00030820
        /*0f10*/ 	.short	0x010a
        /*0f12*/ 	.byte	0x3f
	.zero		1


	//   ....[62]....
        /*0f14*/ 	.word	0x00018260
        /*0f18*/ 	.word	0x00000005
        /*0f1c*/ 	.word	0x00000000
        /*0f20*/ 	.short	0x010a
        /*0f22*/ 	.byte	0x3f
	.zero		1


	//   ....[63]....
        /*0f24*/ 	.word	0x000182d0
        /*0f28*/ 	.word	0x00000003
        /*0f2c*/ 	.word	0x00000000
        /*0f30*/ 	.short	0x010a
        /*0f32*/ 	.byte	0x3f
	.zero		1


	//   ....[64]....
        /*0f34*/ 	.word	0x00018330
        /*0f38*/ 	.word	0x00000017
        /*0f3c*/ 	.word	0x00000000
        /*0f40*/ 	.short	0x010a
        /*0f42*/ 	.byte	0x3f
	.zero		1


	//   ....[65]....
        /*0f44*/ 	.word	0x00018360
        /*0f48*/ 	.word	0x00000007
        /*0f4c*/ 	.word	0x00000000
        /*0f50*/ 	.short	0x010a
        /*0f52*/ 	.byte	0x3f
	.zero		1


	//   ....[66]....
        /*0f54*/ 	.word	0x000183c0
        /*0f58*/ 	.word	0x00000052
        /*0f5c*/ 	.word	0x00030890
        /*0f60*/ 	.short	0x010a
        /*0f62*/ 	.byte	0x3f
	.zero		1


	//   ....[67]....
        /*0f64*/ 	.word	0x00018410
        /*0f68*/ 	.word	0x00000052
        /*0f6c*/ 	.word	0x00030890
        /*0f70*/ 	.short	0x010a
        /*0f72*/ 	.byte	0x3f
	.zero		1


	//   ....[68]....
        /*0f74*/ 	.word	0x00018460
        /*0f78*/ 	.word	0x00000052
        /*0f7c*/ 	.word	0x00030890
        /*0f80*/ 	.short	0x010a
        /*0f82*/ 	.byte	0x3f
	.zero		1


	//   ....[69]....
        /*0f84*/ 	.word	0x000184b0
        /*0f88*/ 	.word	0x00000052
        /*0f8c*/ 	.word	0x000308b0
        /*0f90*/ 	.short	0x010a
        /*0f92*/ 	.byte	0x3f
	.zero		1


	//   ....[70]....
        /*0f94*/ 	.word	0x000187c0
        /*0f98*/ 	.word	0x00000002
        /*0f9c*/ 	.word	0x00030800
        /*0fa0*/ 	.short	0x010a
        /*0fa2*/ 	.byte	0x3f
	.zero		1


	//   ....[71]....
        /*0fa4*/ 	.word	0x000189d0
        /*0fa8*/ 	.word	0x00000002
        /*0fac*/ 	.word	0x00030800
        /*0fb0*/ 	.short	0x010a
        /*0fb2*/ 	.byte	0x3f
	.zero		1


	//   ....[72]....
        /*0fb4*/ 	.word	0x00018a20
        /*0fb8*/ 	.word	0x00000000
        /*0fbc*/ 	.word	0x00030830
        /*0fc0*/ 	.short	0x010a
        /*0fc2*/ 	.byte	0x3f
	.zero		1


	//   ....[73]....
        /*0fc4*/ 	.word	0x00018a70
        /*0fc8*/ 	.word	0x00000005
        /*0fcc*/ 	.word	0x00030830
        /*0fd0*/ 	.short	0x010a
        /*0fd2*/ 	.byte	0x3f
	.zero		1


	//   ....[74]....
        /*0fd4*/ 	.word	0x00018ac0
        /*0fd8*/ 	.word	0x00000006
        /*0fdc*/ 	.word	0x00030850
        /*0fe0*/ 	.short	0x010a
        /*0fe2*/ 	.byte	0x3f
	.zero		1


	//   ....[75]....
        /*0fe4*/ 	.word	0x00018b10
        /*0fe8*/ 	.word	0x0000000b
        /*0fec*/ 	.word	0x00030850
        /*0ff0*/ 	.short	0x010a
        /*0ff2*/ 	.byte	0x3f
	.zero		1


	//   ....[76]....
        /*0ff4*/ 	.word	0x000190b0
        /*0ff8*/ 	.word	0x00000016
        /*0ffc*/ 	.word	0x00030820
        /*1000*/ 	.short	0x010a
        /*1002*/ 	.byte	0x3f
	.zero		1


	//   ....[77]....
        /*1004*/ 	.word	0x00019100
        /*1008*/ 	.word	0x00000006
        /*100c*/ 	.word	0x000308a0
        /*1010*/ 	.short	0x010a
        /*1012*/ 	.byte	0x3f
	.zero		1


	//   ....[78]....
        /*1014*/ 	.word	0x00019150
        /*1018*/ 	.word	0x00000006
        /*101c*/ 	.word	0x000308c0
        /*1020*/ 	.short	0x010a
        /*1022*/ 	.byte	0x3f
	.zero		1


	//   ....[79]....
        /*1024*/ 	.word	0x000191a0
        /*1028*/ 	.word	0x00000005
        /*102c*/ 	.word	0x000308a0
        /*1030*/ 	.short	0x010a
        /*1032*/ 	.byte	0x3f
	.zero		1


	//   ....[80]....
        /*1034*/ 	.word	0x000191f0
        /*1038*/ 	.word	0x00000005
        /*103c*/ 	.word	0x000308c0
        /*1040*/ 	.short	0x010a
        /*1042*/ 	.byte	0x3f
	.zero		1


	//   ....[81]....
        /*1044*/ 	.word	0x00019390
        /*1048*/ 	.word	0x00000000
        /*104c*/ 	.word	0x00030840
        /*1050*/ 	.short	0x010a
        /*1052*/ 	.byte	0x3f
	.zero		1


	//   ....[82]....
        /*1054*/ 	.word	0x0001a380
        /*1058*/ 	.word	0x00000016
        /*105c*/ 	.word	0x00030820
        /*1060*/ 	.short	0x010a
        /*1062*/ 	.byte	0x3f
	.zero		1


	//   ....[83]....
        /*1064*/ 	.word	0x0001a3d0
        /*1068*/ 	.word	0x00000002
        /*106c*/ 	.word	0x00030840
        /*1070*/ 	.short	0x010a
        /*1072*/ 	.byte	0x3f
	.zero		1


	//   ....[84]....
        /*1074*/ 	.word	0x0001a420
        /*1078*/ 	.word	0x00000003
        /*107c*/ 	.word	0x00000060
        /*1080*/ 	.short	0x010a
        /*1082*/ 	.byte	0x3f
	.zero		1


	//   ....[85]....
        /*1084*/ 	.word	0x0001a470
        /*1088*/ 	.word	0x00000002
        /*108c*/ 	.word	0x00030840
        /*1090*/ 	.short	0x010a
        /*1092*/ 	.byte	0x3f
	.zero		1


	//   ....[86]....
        /*1094*/ 	.word	0x0001a4c0
        /*1098*/ 	.word	0x0000000a
        /*109c*/ 	.word	0x00000060
        /*10a0*/ 	.short	0x010a
        /*10a2*/ 	.byte	0x3f
	.zero		1


	//   ....[87]....
        /*10a4*/ 	.word	0x0001a510
        /*10a8*/ 	.word	0x00000002
        /*10ac*/ 	.word	0x00030840
        /*10b0*/ 	.short	0x010a
        /*10b2*/ 	.byte	0x3f
	.zero		1


	//   ....[88]....
        /*10b4*/ 	.word	0x0001a560
        /*10b8*/ 	.word	0x00000007
        /*10bc*/ 	.word	0x00000060
        /*10c0*/ 	.short	0x010a
        /*10c2*/ 	.byte	0x3f
	.zero		1


	//   ....[89]....
        /*10c4*/ 	.word	0x0001a5b0
        /*10c8*/ 	.word	0x00000003
        /*10cc*/ 	.word	0x00030860
        /*10d0*/ 	.short	0x010a
        /*10d2*/ 	.byte	0x3f
	.zero		1


	//   ....[90]....
        /*10d4*/ 	.word	0x0001af30
        /*10d8*/ 	.word	0x00000009
        /*10dc*/ 	.word	0x00030820
        /*10e0*/ 	.short	0x010a
        /*10e2*/ 	.byte	0x3f
	.zero		1


	//   ....[91]....
        /*10e4*/ 	.word	0x0001b0d0
        /*10e8*/ 	.word	0x00000005
        /*10ec*/ 	.word	0x00000000
        /*10f0*/ 	.short	0x010a
        /*10f2*/ 	.byte	0x3f
	.zero		1


	//   ....[92]....
        /*10f4*/ 	.word	0x0001b120
        /*10f8*/ 	.word	0x00000003
        /*10fc*/ 	.word	0x00000000
        /*1100*/ 	.short	0x010a
        /*1102*/ 	.byte	0x3f
	.zero		1


	//   ....[93]....
        /*1104*/ 	.word	0x0001b170
        /*1108*/ 	.word	0x00000017
        /*110c*/ 	.word	0x00000000
        /*1110*/ 	.short	0x010a
        /*1112*/ 	.byte	0x3f
	.zero		1


	//----- nvinfo : EIATTR_NUM_MBARRIERS
	.align		4
.L_1561:
        /*1114*/ 	.byte	0x03, 0x38
        /*1116*/ 	.short	0x0016


	//----- nvinfo : EIATTR_EXIT_INSTR_OFFSETS
	.align		4
        /*1118*/ 	.byte	0x04, 0x1c
        /*111a*/ 	.short	(.L_1563 - .L_1562)


	//   ....[0]....
.L_1562:
        /*111c*/ 	.word	0x000183b0


	//----- nvinfo : EIATTR_MAX_THREADS
	.align		4
.L_1563:
        /*1120*/ 	.byte	0x04, 0x05
        /*1122*/ 	.short	(.L_1565 - .L_1564)
.L_1564:
        /*1124*/ 	.word	0x00000200
        /*1128*/ 	.word	0x00000001
        /*112c*/ 	.word	0x00000001


	//----- nvinfo : EIATTR_CRS_STACK_SIZE
	.align		4
.L_1565:
        /*1130*/ 	.byte	0x04, 0x1e
        /*1132*/ 	.short	(.L_1567 - .L_1566)
.L_1566:
        /*1134*/ 	.word	0x00000000


	//----- nvinfo : EIATTR_CBANK_PARAM_SIZE
	.align		4
.L_1567:
        /*1138*/ 	.byte	0x03, 0x19
        /*113a*/ 	.short	0x0af0


	//----- nvinfo : EIATTR_PARAM_CBANK
	.align		4
        /*113c*/ 	.byte	0x04, 0x0a
        /*113e*/ 	.short	(.L_1569 - .L_1568)
	.align		4
.L_1568:
        /*1140*/ 	.word	index@(.nv.constant0._ZN7cutlass13device_kernelIN5flash11enable_sm90INS1_16FlashAttnFwdSm90INS1_25CollectiveMainloopFwdSm90ILi2EN4cute5tupleIJNS5_1CILi1EEES8_S8_EEENS6_IJNS7_ILi192EEESA_NS7_ILi64EEEEEELi64ENS_10bfloat16_tEfNS_4arch4Sm90ELb0ELb0ELb1ELb1ELb0ELb1ELb0ELb0ELb1ELb1ELb0ELb0EEENS1_21CollectiveEpilogueFwdINS6_IJSA_SB_SA_EEES9_SD_SF_Li384ELb1ELb1ELb0ELb0EEENS1_36VarlenDynamicPersistentTileSchedulerILi192ELi192ELi384ELi128ELb0ELb1ELb1ELb0ELb1ELb1EEEEEEEEEvNT_6ParamsE)
        /*1144*/ 	.short	0x0210
        /*1146*/ 	.short	0x0af0


	//----- nvinfo : EIATTR_SW_WAR
	.align		4
.L_1569:
        /*1148*/ 	.byte	0x04, 0x36
        /*114a*/ 	.short	(.L_1571 - .L_1570)
.L_1570:
        /*114c*/ 	.word	0x00000008
.L_1571:


//--------------------- .nv.info._ZN7cutlass13device_kernelIN5flash11enable_sm90INS1_16FlashAttnFwdSm90INS1_25CollectiveMainloopFwdSm90ILi2EN4cute5tupleIJNS5_1CILi1EEES8_S8_EEENS6_IJNS7_ILi192EEENS7_ILi128EEENS7_ILi64EEEEEELi64ENS_10bfloat16_tEfNS_4arch4Sm90ELb0ELb1ELb1ELb0ELb0ELb0ELb0ELb1ELb1ELb1ELb0ELb0EEENS1_21CollectiveEpilogueFwdINS6_IJSA_SC_SB_EEES9_SE_SG_Li384ELb0ELb1ELb0ELb0EEENS1_30DynamicPersistentTileSchedulerILi384ELi128ELb0ELb1ELb1EEEEEEEEEvNT_6ParamsE --------------------------
	.section	.nv.info._ZN7cutlass13device_kernelIN5flash11enable_sm90INS1_16FlashAttnFwdSm90INS1_25CollectiveMainloopFwdSm90ILi2EN4cute5tupleIJNS5_1CILi1EEES8_S8_EEENS6_IJNS7_ILi192EEENS7_ILi128EEENS7_ILi64EEEEEELi64ENS_10bfloat16_tEfNS_4arch4Sm90ELb0ELb1ELb1ELb0ELb0ELb0ELb0ELb1ELb1ELb1ELb0ELb0EEENS1_21CollectiveEpilogueFwdINS6_IJSA_SC_SB_EEES9_SE_SG_Li384ELb0ELb1ELb0ELb0EEENS1_30DynamicPersistentTileSchedulerILi384ELi128ELb0ELb1ELb1EEEEEEEEEvNT_6ParamsE,"",@"SHT_CUDA_INFO"
	.sectionflags	@""
	.align	4


	//----- nvinfo : EIATTR_CUDA_API_VERSION
	.align		4
        /*0000*/ 	.byte	0x04, 0x37
        /*0002*/ 	.short	(.L_1573 - .L_1572)
.L_1572:
        /*0004*/ 	.word	0x00000082


	//----- nvinfo : EIATTR_KPARAM_INFO
	.align		4
.L_1573:
        /*0008*/ 	.byte	0x04, 0x17
        /*000a*/ 	.short	(.L_1575 - .L_1574)
.L_1574:
        /*000c*/ 	.word	0x00000000
        /*0010*/ 	.short	0x0000
        /*0012*/ 	.short	0x0070
        /*0014*/ 	.byte	0x00, 0xf0, 0x01, 0x2a


	//----- nvinfo : EIATTR_SPARSE_MMA_MASK
	.align		4
.L_1575:
        /*0018*/ 	.byte	0x03, 0x50
        /*001a*/ 	.short	0x0000


	//----- nvinfo : EIATTR_MAXREG_COUNT
	.align		4
        /*001c*/ 	.byte	0x03, 0x1b
        /*001e*/ 	.short	0x0080


	//----- nvinfo : EIATTR_NUM_BARRIERS
	.align		4
        /*0020*/ 	.byte	0x02, 0x4c
        /*0022*/ 	.byte	0x10
	.zero		1


	//----- nvinfo : EIATTR_EXTERNS
	.align		4
        /*0024*/ 	.byte	0x04, 0x0f
        /*0026*/ 	.short	(.L_1577 - .L_1576)


	//   ....[0]....
	.align		4
.L_1576:
        /*0028*/ 	.word	index@(__assertfail)


	//----- nvinfo : EIATTR_MERCURY_ISA_VERSION
	.align		4
.L_1577:
        /*002c*/ 	.byte	0x03, 0x5f
        /*002e*/ 	.short	0x0101


	//----- nvinfo : EIATTR_INT_WARP_WIDE_INSTR_OFFSETS
	.align		4
        /*0030*/ 	.byte	0x04, 0x31
        /*0032*/ 	.short	(.L_1579 - .L_1578)


	//   ....[0]....
.L_1578:
        /*0034*/ 	.word	0x00000120


	//   ....[1]....
        /*0038*/ 	.word	0x00000160


	//   ....[2]....
        /*003c*/ 	.word	0x000001d0


	//   ....[3]....
        /*0040*/ 	.word	0x00010cd0


	//   ....[4]....
        /*0044*/ 	.word	0x00010d60


	//   ....[5]....
        /*0048*/ 	.word	0x00013a00


	//   ....[6]....
        /*004c*/ 	.word	0x00013a90


	//----- nvinfo : EIATTR_COOP_GROUP_MASK_REGIDS
	.align		4
.L_1579:
        /*0050*/ 	.byte	0x04, 0x29
        /*0052*/ 	.short	(.L_1581 - .L_1580)


	//   ....[0]....
.L_1580:
        /*0054*/ 	.word	0xffffffff


	//   ....[1]....
        /*0058*/ 	.word	0xffffffff


	//   ....[2]....
        /*005c*/ 	.word	0xffffffff


	//   ....[3]....
        /*0060*/ 	.word	0xffffffff


	//   ....[4]....
        /*0064*/ 	.word	0xffffffff


	//   ....[5]....
        /*0068*/ 	.word	0xffffffff


	//   ....[6]....
        /*006c*/ 	.word	0xffffffff


	//   ....[7]....
        /*0070*/ 	.word	0xffffffff


	//   ....[8]....
        /*0074*/ 	.word	0xffffffff


	//   ....[9]....
        /*0078*/ 	.word	0xffffffff


	//   ....[10]....
        /*007c*/ 	.word	0xffffffff


	//   ....[11]....
        /*0080*/ 	.word	0xffffffff


	//   ....[12]....
        /*0084*/ 	.word	0xffffffff


	//   ....[13]....
        /*0088*/ 	.word	0xffffffff


	//   ....[14]....
        /*008c*/ 	.word	0xffffffff


	//   ....[15]....
        /*0090*/ 	.word	0xffffffff


	//   ....[16]....
        /*0094*/ 	.word	0xffffffff


	//   ....[17]....
        /*0098*/ 	.word	0xffffffff


	//   ....[18]....
        /*009c*/ 	.word	0xffffffff


	//   ....[19]....
        /*00a0*/ 	.word	0xffffffff


	//   ....[20]....
        /*00a4*/ 	.word	0xffffffff


	//   ....[21]....
        /*00a8*/ 	.word	0xffffffff


	//   ....[22]....
        /*00ac*/ 	.word	0xffffffff


	//   ....[23]....
        /*00b0*/ 	.word	0xffffffff


	//   ....[24]....
        /*00b4*/ 	.word	0xffffffff


	//   ....[25]....
        /*00b8*/ 	.word	0xffffffff


	//   ....[26]....
        /*00bc*/ 	.word	0xffffffff


	//   ....[27]....
        /*00c0*/ 	.word	0xffffffff


	//   ....[28]....
        /*00c4*/ 	.word	0xffffffff


	//   ....[29]....
        /*00c8*/ 	.word	0xffffffff


	//   ....[30]....
        /*00cc*/ 	.word	0xffffffff


	//   ....[31]....
        /*00d0*/ 	.word	0xffffffff


	//   ....[32]....
        /*00d4*/ 	.word	0xffffffff


	//   ....[33]....
        /*00d8*/ 	.word	0xffffffff


	//   ....[34]....
        /*00dc*/ 	.word	0xffffffff


	//   ....[35]....
        /*00e0*/ 	.word	0xffffffff


	//   ....[36]....
        /*00e4*/ 	.word	0xffffffff


	//   ....[37]....
        /*00e8*/ 	.word	0xffffffff


	//   ....[38]....
        /*00ec*/ 	.word	0xffffffff


	//   ....[39]....
        /*00f0*/ 	.word	0xffffffff


	//   ....[40]....
        /*00f4*/ 	.word	0xffffffff


	//   ....[41]....
        /*00f8*/ 	.word	0xffffffff


	//   ....[42]....
        /*00fc*/ 	.word	0xffffffff


	//   ....[43]....
        /*0100*/ 	.word	0xffffffff


	//   ....[44]....
        /*0104*/ 	.word	0xffffffff


	//   ....[45]....
        /*0108*/ 	.word	0xffffffff


	//   ....[46]....
        /*010c*/ 	.word	0xffffffff


	//   ....[47]....
        /*0110*/ 	.word	0xffffffff


	//   ....[48]....
        /*0114*/ 	.word	0xffffffff


	//   ....[49]....
        /*0118*/ 	.word	0xffffffff


	//   ....[50]....
        /*011c*/ 	.word	0xffffffff


	//   ....[51]....
        /*0120*/ 	.word	0xffffffff


	//   ....[52]....
        /*0124*/ 	.word	0xffffffff


	//   ....[53]....
        /*0128*/ 	.word	0xffffffff


	//   ....[54]....
        /*012c*/ 	.word	0xffffffff


	//   ....[55]....
        /*0130*/ 	.word	0xffffffff


	//   ....[56]....
        /*0134*/ 	.word	0xffffffff


	//   ....[57]....
        /*0138*/ 	.word	0xffffffff


	//   ....[58]....
        /*013c*/ 	.word	0xffffffff


	//   ....[59]....
        /*0140*/ 	.word	0xffffffff


	//   ....[60]....
        /*0144*/ 	.word	0xffffffff


	//   ....[61]....
        /*0148*/ 	.word	0xffffffff


	//   ....[62]....
        /*014c*/ 	.word	0xffffffff


	//   ....[63]....
        /*0150*/ 	.word	0xffffffff


	//   ....[64]....
        /*0154*/ 	.word	0xffffffff


	//   ....[65]....
        /*0158*/ 	.word	0xffffffff


	//   ....[66]....
        /*015c*/ 	.word	0xffffffff


	//   ....[67]....
        /*0160*/ 	.word	0xffffffff


	//   ....[68]....
        /*0164*/ 	.word	0xffffffff


	//   ....[69]....
        /*0168*/ 	.word	0xffffffff


	//   ....[70]....
        /*016c*/ 	.word	0xffffffff


	//   ....[71]....
        /*0170*/ 	.word	0xffffffff


	//   ....[72]....
        /*0174*/ 	.word	0xffffffff


	//   ....[73]....
        /*0178*/ 	.word	0xffffffff


	//   ....[74]....
        /*017c*/ 	.word	0xffffffff


	//   ....[75]....
        /*0180*/ 	.word	0xffffffff


	//   ....[76]....
        /*0184*/ 	.word	0xffffffff


	//   ....[77]....
        /*0188*/ 	.word	0xffffffff


	//   ....[78]....
        /*018c*/ 	.word	0xffffffff


	//   ....[79]....
        /*0190*/ 	.word	0xffffffff


	//   ....[80]....
        /*0194*/ 	.word	0xffffffff


	//   ....[81]....
        /*0198*/ 	.word	0xffffffff


	//   ....[82]....
        /*019c*/ 	.word	0x0500000f


	//   ....[83]....
        /*01a0*/ 	.word	0x0500000f


	//   ....[84]....
        /*01a4*/ 	.word	0x0500000f


	//   ....[85]....
        /*01a8*/ 	.word	0x0500000f


	//   ....[86]....
        /*01ac*/ 	.word	0x0500000f


	//   ....[87]....
        /*01b0*/ 	.word	0x0500000f


	//   ....[88]....
        /*01b4*/ 	.word	0x0500000f


	//   ....[89]....
        /*01b8*/ 	.word	0x0500000f


	//   ....[90]....
        /*01bc*/ 	.word	0x0500000f


	//   ....[91]....
        /*01c0*/ 	.word	0x0500000f


	//   ....[92]....
        /*01c4*/ 	.word	0x0500000f


	//   ....[93]....
        /*01c8*/ 	.word	0x0500000f


	//   ....[94]....
        /*01cc*/ 	.word	0x0500000f


	//   ....[95]....
        /*01d0*/ 	.word	0x0500000f


	//   ....[96]....
        /*01d4*/ 	.word	0x0500000f


	//   ....[97]....
        /*01d8*/ 	.word	0x0500000f


	//   ....[98]....
        /*01dc*/ 	.word	0x0500000f


	//   ....[99]....
        /*01e0*/ 	.word	0x0500000f


	//   ....[100]....
        /*01e4*/ 	.word	0x0500000f


	//   ....[101]....
        /*01e8*/ 	.word	0x0500000f


	//   ....[102]....
        /*01ec*/ 	.word	0x0500000f


	//   ....[103]....
        /*01f0*/ 	.word	0x0500000f


	//   ....[104]....
        /*01f4*/ 	.word	0x0500000f


	//   ....[105]....
        /*01f8*/ 	.word	0x0500000f


	//   ....[106]....
        /*01fc*/ 	.word	0x0500000f


	//   ....[107]....
        /*0200*/ 	.word	0x0500000f


	//   ....[108]....
        /*0204*/ 	.word	0x0500000f


	//----- nvinfo : EIATTR_COOP_GROUP_INSTR_OFFSETS
	.align		4
.L_1581:
        /*0208*/ 	.byte	0x04, 0x28
        /*020a*/ 	.short	(.L_1583 - .L_1582)


	//   ....[0]....
.L_1582:
        /*020c*/ 	.word	0x00000060


	//   ....[1]....
        /*0210*/ 	.word	0x00000130


	//   ....[2]....
        /*0214*/ 	.word	0x00000180


	//   ....[3]....
        /*0218*/ 	.word	0x000003b0


	//   ....[4]....
        /*021c*/ 	.word	0x00000510


	//   ....[5]....
        /*0220*/ 	.word	0x00000630


	//   ....[6]....
        /*0224*/ 	.word	0x00000790


	//   ....[7]....
        /*0228*/ 	.word	0x000016c0


	//   ....[8]....
        /*022c*/ 	.word	0x00001ed0


	//   ....[9]....
        /*0230*/ 	.word	0x00002bb0


	//   ....[10]....
        /*0234*/ 	.word	0x00003b70


	//   ....[11]....
        /*0238*/ 	.word	0x00003c40


	//   ....[12]....
        /*023c*/ 	.word	0x000044d0


	//   ....[13]....
        /*0240*/ 	.word	0x00004520


	//   ....[14]....
        /*0244*/ 	.word	0x00006250


	//   ....[15]....
        /*0248*/ 	.word	0x00006490


	//   ....[16]....
        /*024c*/ 	.word	0x00007070


	//   ....[17]....
        /*0250*/ 	.word	0x00007110


	//   ....[18]....
        /*0254*/ 	.word	0x00007990


	//   ....[19]....
        /*0258*/ 	.word	0x00007a00


	//   ....[20]....
        /*025c*/ 	.word	0x00009880


	//   ....[21]....
        /*0260*/ 	.word	0x000098f0


	//   ....[22]....
        /*0264*/ 	.word	0x00009ff0


	//   ....[23]....
        /*0268*/ 	.word	0x0000a070


	//   ....[24]....
        /*026c*/ 	.word	0x0000ba60


	//   ....[25]....
        /*0270*/ 	.word	0x0000c210


	//   ....[26]....
        /*0274*/ 	.word	0x0000cd80


	//   ....[27]....
        /*0278*/ 	.word	0x0000ce80


	//   ....[28]....
        /*027c*/ 	.word	0x0000d720


	//   ....[29]....
        /*0280*/ 	.word	0x0000d780


	//   ....[30]....
        /*0284*/ 	.word	0x0000e670


	//   ....[31]....
        /*0288*/ 	.word	0x0000e6b0


	//   ....[32]....
        /*028c*/ 	.word	0x0000e7a0


	//   ....[33]....
        /*0290*/ 	.word	0x0000e7b0


	//   ....[34]....
        /*0294*/ 	.word	0x0000f380


	//   ....[35]....
        /*0298*/ 	.word	0x0000f3b0


	//   ....[36]....
        /*029c*/ 	.word	0x0000f3e0


	//   ....[37]....
        /*02a0*/ 	.word	0x0000f440


	//   ....[38]....
        /*02a4*/ 	.word	0x0000f860


	//   ....[39]....
        /*02a8*/ 	.word	0x0000f8a0


	//   ....[40]....
        /*02ac*/ 	.word	0x0000f8c0


	//   ....[41]....
        /*02b0*/ 	.word	0x0000f900


	//   ....[42]....
        /*02b4*/ 	.word	0x0000f920


	//   ....[43]....
        /*02b8*/ 	.word	0x0000f930


	//   ....[44]....
        /*02bc*/ 	.word	0x0000f950


	//   ....[45]....
        /*02c0*/ 	.word	0x0000f970


	//   ....[46]....
        /*02c4*/ 	.word	0x0000ffe0


	//   ....[47]....
        /*02c8*/ 	.word	0x00010020


	//   ....[48]....
        /*02cc*/ 	.word	0x00010060


	//   ....[49]....
        /*02d0*/ 	.word	0x00010090


	//   ....[50]....
        /*02d4*/ 	.word	0x000100b0


	//   ....[51]....
        /*02d8*/ 	.word	0x000100c0


	//   ....[52]....
        /*02dc*/ 	.word	0x000100d0


	//   ....[53]....
        /*02e0*/ 	.word	0x000100f0


	//   ....[54]....
        /*02e4*/ 	.word	0x00010270


	//   ....[55]....
        /*02e8*/ 	.word	0x000112a0


	//   ....[56]....
        /*02ec*/ 	.word	0x00011cb0


	//   ....[57]....
        /*02f0*/ 	.word	0x00011cc0


	//   ....[58]....
        /*02f4*/ 	.word	0x00011cd0


	//   ....[59]....
        /*02f8*/ 	.word	0x00011d00


	//   ....[60]....
        /*02fc*/ 	.word	0x00011d60


	//   ....[61]....
        /*0300*/ 	.word	0x00011da0


	//   ....[62]....
        /*0304*/ 	.word	0x00011df0


	//   ....[63]....
        /*0308*/ 	.word	0x00011e50


	//   ....[64]....
        /*030c*/ 	.word	0x00011e70


	//   ....[65]....
        /*0310*/ 	.word	0x00011e90


	//   ....[66]....
        /*0314*/ 	.word	0x00011ee0


	//   ....[67]....
        /*0318*/ 	.word	0x00011f40


	//   ....[68]....
        /*031c*/ 	.word	0x00011f60


	//   ....[69]....
        /*0320*/ 	.word	0x00011f80


	//   ....[70]....
        /*0324*/ 	.word	0x00011fe0


	//   ....[71]....
        /*0328*/ 	.word	0x00012010


	//   ....[72]....
        /*032c*/ 	.word	0x00012050


	//   ....[73]....
        /*0330*/ 	.word	0x00012070


	//   ....[74]....
        /*0334*/ 	.word	0x00012090


	//   ....[75]....
        /*0338*/ 	.word	0x00012110


	//   ....[76]....
        /*033c*/ 	.word	0x00012120


	//   ....[77]....
        /*0340*/ 	.word	0x00012140


	//   ....[78]....
        /*0344*/ 	.word	0x00012160


	//   ....[79]....
        /*0348*/ 	.word	0x000121d0


	//   ....[80]....
        /*034c*/ 	.word	0x00013e60


	//   ....[81]....
        /*0350*/ 	.word	0x00014030


	//   ....[82]....
        /*0354*/ 	.word	0x00014650


	//   ....[83]....
        /*0358*/ 	.word	0x000147d0


	//   ....[84]....
        /*035c*/ 	.word	0x00014830


	//   ....[85]....
        /*0360*/ 	.word	0x000148e0


	//   ....[86]....
        /*0364*/ 	.word	0x00014980


	//   ....[87]....
        /*0368*/ 	.word	0x000149e0


	//   ....[88]....
        /*036c*/ 	.word	0x00014ad0


	//   ....[89]....
        /*0370*/ 	.word	0x00014b30


	//   ....[90]....
        /*0374*/ 	.word	0x00014be0


	//   ....[91]....
        /*0378*/ 	.word	0x00014c40


	//   ....[92]....
        /*037c*/ 	.word	0x00014d30


	//   ....[93]....
        /*0380*/ 	.word	0x00014d90


	//   ....[94]....
        /*0384*/ 	.word	0x00014e40


	//   ....[95]....
        /*0388*/ 	.word	0x00014ea0


	//   ....[96]....
        /*038c*/ 	.word	0x00014f80


	//   ....[97]....
        /*0390*/ 	.word	0x00014fe0


	//   ....[98]....
        /*0394*/ 	.word	0x000150b0


	//   ....[99]....
        /*0398*/ 	.word	0x00015110


	//   ....[100]....
        /*039c*/ 	.word	0x000151e0


	//   ....[101]....
        /*03a0*/ 	.word	0x00015240


	//   ....[102]....
        /*03a4*/ 	.word	0x000152f0


	//   ....[103]....
        /*03a8*/ 	.word	0x00015350


	//   ....[104]....
        /*03ac*/ 	.word	0x00015400


	//   ....[105]....
        /*03b0*/ 	.word	0x00015480


	//   ....[106]....
        /*03b4*/ 	.word	0x00015520


	//   ....[107]....
        /*03b8*/ 	.word	0x00015830


	//   ....[108]....
        /*03bc*/ 	.word	0x00015950


	//----- nvinfo : EIATTR_REG_RECONFIG
	.align		4
.L_1583:
        /*03c0*/ 	.byte	0x01, 0x54
	.zero		2


	//----- nvinfo : EIATTR_SYSCALL_OFFSETS
	.align		4
        /*03c4*/ 	.byte	0x04, 0x46
        /*03c6*/ 	.short	(.L_1585 - .L_1584)


	//   ....[0]....
.L_1584:
        /*03c8*/ 	.word	0x000018a0


	//   ....[1]....
        /*03cc*/ 	.word	0x00010ec0


	//   ....[2]....
        /*03d0*/ 	.word	0x00011010


	//   ....[3]....
        /*03d4*/ 	.word	0x00011100


	//   ....[4]....
        /*03d8*/ 	.word	0x00011830


	//----- nvinfo : EIATTR_MBARRIER_INSTR_OFFSETS
	.align		4
.L_1585:
        /*03dc*/ 	.byte	0x04, 0x39
        /*03de*/ 	.short	(.L_1587 - .L_1586)


	//   ....[0]....
.L_1586:
        /*03e0*/ 	.word	0x00000260
        /*03e4*/ 	.word	0x000000ff
        /*03e8*/ 	.word	0x00016800
        /*03ec*/ 	.short	0x0100
        /*03ee*/ 	.byte	0x08
	.zero		1


	//   ....[1]....
        /*03f0*/ 	.word	0x00000270
        /*03f4*/ 	.word	0x000000ff
        /*03f8*/ 	.word	0x00016820
        /*03fc*/ 	.short	0x0100
        /*03fe*/ 	.byte	0x08
	.zero		1


	//   ....[2]....
        /*0400*/ 	.word	0x00000360
        /*0404*/ 	.word	0x000000ff
        /*0408*/ 	.word	0x00016830
        /*040c*/ 	.short	0x0100
        /*040e*/ 	.byte	0x08
	.zero		1


	//   ....[3]....
        /*0410*/ 	.word	0x00000370
        /*0414*/ 	.word	0x000000ff
        /*0418*/ 	.word	0x00016840
        /*041c*/ 	.short	0x0100
        /*041e*/ 	.byte	0x08
	.zero		1


	//   ....[4]....
        /*0420*/ 	.word	0x00000380
        /*0424*/ 	.word	0x000000ff
        /*0428*/ 	.word	0x00016838
        /*042c*/ 	.short	0x0100
        /*042e*/ 	.byte	0x08
	.zero		1


	//   ....[5]....
        /*0430*/ 	.word	0x00000390
        /*0434*/ 	.word	0x000000ff
        /*0438*/ 	.word	0x00016848
        /*043c*/ 	.short	0x0100
        /*043e*/ 	.byte	0x08
	.zero		1


	//   ....[6]....
        /*0440*/ 	.word	0x000004c0
        /*0444*/ 	.word	0x000000ff
        /*0448*/ 	.word	0x00016850
        /*044c*/ 	.short	0x0100
        /*044e*/ 	.byte	0x08
	.zero		1


	//   ....[7]....
        /*0450*/ 	.word	0x000004d0
        /*0454*/ 	.word	0x000000ff
        /*0458*/ 	.word	0x00016860
        /*045c*/ 	.short	0x0100
        /*045e*/ 	.byte	0x08
	.zero		1


	//   ....[8]....
        /*0460*/ 	.word	0x000004e0
        /*0464*/ 	.word	0x000000ff
        /*0468*/ 	.word	0x00016858
        /*046c*/ 	.short	0x0100
        /*046e*/ 	.byte	0x08
	.zero		1


	//   ....[9]....
        /*0470*/ 	.word	0x000004f0
        /*0474*/ 	.word	0x000000ff
        /*0478*/ 	.word	0x00016868
        /*047c*/ 	.short	0x0100
        /*047e*/ 	.byte	0x08
	.zero		1


	//   ....[10]....
        /*0480*/ 	.word	0x000005e0
        /*0484*/ 	.word	0x000000ff
        /*0488*/ 	.word	0x00016870
        /*048c*/ 	.short	0x0100
        /*048e*/ 	.byte	0x06
	.zero		1


	//   ....[11]....
        /*0490*/ 	.word	0x000005f0
        /*0494*/ 	.word	0x000000ff
        /*0498*/ 	.word	0x00016880
        /*049c*/ 	.short	0x0100
        /*049e*/ 	.byte	0x06
	.zero		1


	//   ....[12]....
        /*04a0*/ 	.word	0x00000600
        /*04a4*/ 	.word	0x000000ff
        /*04a8*/ 	.word	0x00016878
        /*04ac*/ 	.short	0x0100
        /*04ae*/ 	.byte	0x06
	.zero		1


	//   ....[13]....
        /*04b0*/ 	.word	0x00000610
        /*04b4*/ 	.word	0x000000ff
        /*04b8*/ 	.word	0x00016888
        /*04bc*/ 	.short	0x0100
        /*04be*/ 	.byte	0x06
	.zero		1


	//   ....[14]....
        /*04c0*/ 	.word	0x00000740
        /*04c4*/ 	.word	0x000000ff
        /*04c8*/ 	.word	0x00016890
        /*04cc*/ 	.short	0x0100
        /*04ce*/ 	.byte	0x08
	.zero		1


	//   ....[15]....
        /*04d0*/ 	.word	0x00000750
        /*04d4*/ 	.word	0x000000ff
        /*04d8*/ 	.word	0x000168a0
        /*04dc*/ 	.short	0x0100
        /*04de*/ 	.byte	0x08
	.zero		1


	//   ....[16]....
        /*04e0*/ 	.word	0x00000760
        /*04e4*/ 	.word	0x000000ff
        /*04e8*/ 	.word	0x00016898
        /*04ec*/ 	.short	0x0100
        /*04ee*/ 	.byte	0x08
	.zero		1


	//   ....[17]....
        /*04f0*/ 	.word	0x00000770
        /*04f4*/ 	.word	0x000000ff
        /*04f8*/ 	.word	0x000168a8
        /*04fc*/ 	.short	0x0100
        /*04fe*/ 	.byte	0x08
	.zero		1


	//   ....[18]....
        /*0500*/ 	.word	0x000008a0
        /*0504*/ 	.word	0x000000ff
        /*0508*/ 	.word	0x000168b0
        /*050c*/ 	.short	0x0100
        /*050e*/ 	.byte	0x08
	.zero		1


	//   ....[19]....
        /*0510*/ 	.word	0x000008b0
        /*0514*/ 	.word	0x000000ff
        /*0518*/ 	.word	0x000168c0
        /*051c*/ 	.short	0x0100
        /*051e*/ 	.byte	0x08
	.zero		1


	//   ....[20]....
        /*0520*/ 	.word	0x000008c0
        /*0524*/ 	.word	0x000000ff
        /*0528*/ 	.word	0x000168b8
        /*052c*/ 	.short	0x0100
        /*052e*/ 	.byte	0x08
	.zero		1


	//   ....[21]....
        /*0530*/ 	.word	0x000008d0
        /*0534*/ 	.word	0x000000ff
        /*0538*/ 	.word	0x000168c8
        /*053c*/ 	.short	0x0100
        /*053e*/ 	.byte	0x08
	.zero		1


	//   ....[22]....
        /*0540*/ 	.word	0x00001920
        /*0544*/ 	.word	0x000000ff
        /*0548*/ 	.word	0x00016800
        /*054c*/ 	.short	0x010a
        /*054e*/ 	.byte	0x2d
	.zero		1


	//   ....[23]....
        /*0550*/ 	.word	0x000019a0
        /*0554*/ 	.word	0x0000000f
        /*0558*/ 	.word	0x00016830
        /*055c*/ 	.short	0x010a
        /*055e*/ 	.byte	0x3f
	.zero		1


	//   ....[24]....
        /*0560*/ 	.word	0x00001a00
        /*0564*/ 	.word	0x0000000f
        /*0568*/ 	.word	0x00016830
        /*056c*/ 	.short	0x010a
        /*056e*/ 	.byte	0x3f
	.zero		1


	//   ....[25]....
        /*0570*/ 	.word	0x00002030
        /*0574*/ 	.word	0x0000000f
        /*0578*/ 	.word	0x00000000
        /*057c*/ 	.short	0x0101
        /*057e*/ 	.byte	0x3f
	.zero		1


	//   ....[26]....
        /*0580*/ 	.word	0x000053e0
        /*0584*/ 	.word	0x000000ff
        /*0588*/ 	.word	0x00016830
        /*058c*/ 	.short	0x010a
        /*058e*/ 	.byte	0x06
	.zero		1


	//   ....[27]....
        /*0590*/ 	.word	0x00005420
        /*0594*/ 	.word	0x000000ff
        /*0598*/ 	.word	0x00016830
        /*059c*/ 	.short	0x010a
        /*059e*/ 	.byte	0x06
	.zero		1


	//   ....[28]....
        /*05a0*/ 	.word	0x00005600
        /*05a4*/ 	.word	0x000000ff
        /*05a8*/ 	.word	0x00016850
        /*05ac*/ 	.short	0x010a
        /*05ae*/ 	.byte	0x06
	.zero		1


	//   ....[29]....
        /*05b0*/ 	.word	0x00005640
        /*05b4*/ 	.word	0x000000ff
        /*05b8*/ 	.word	0x00016850
        /*05bc*/ 	.short	0x010a
        /*05be*/ 	.byte	0x06
	.zero		1


	//   ....[30]....
        /*05c0*/ 	.word	0x00006290
        /*05c4*/ 	.word	0x00000021
        /*05c8*/ 	.word	0x00000000
        /*05cc*/ 	.short	0x0101
        /*05ce*/ 	.byte	0x3f
	.zero		1


	//   ....[31]....
        /*05d0*/ 	.word	0x00007de0
        /*05d4*/ 	.word	0x00000015
        /*05d8*/ 	.word	0x00000000
        /*05dc*/ 	.short	0x0101
        /*05de*/ 	.byte	0x3f
	.zero		1


	//   ....[32]....
        /*05e0*/ 	.word	0x00008c30
        /*05e4*/ 	.word	0x000000ff
        /*05e8*/ 	.word	0x00016830
        /*05ec*/ 	.short	0x010a
        /*05ee*/ 	.byte	0x06
	.zero		1


	//   ....[33]....
        /*05f0*/ 	.word	0x00008c70
        /*05f4*/ 	.word	0x000000ff
        /*05f8*/ 	.word	0x00016830
        /*05fc*/ 	.short	0x010a
        /*05fe*/ 	.byte	0x06
	.zero		1


	//   ....[34]....
        /*0600*/ 	.word	0x00008e50
        /*0604*/ 	.word	0x000000ff
        /*0608*/ 	.word	0x00016850
        /*060c*/ 	.short	0x010a
        /*060e*/ 	.byte	0x06
	.zero		1


	//   ....[35]....
        /*0610*/ 	.word	0x00008e90
        /*0614*/ 	.word	0x000000ff
        /*0618*/ 	.word	0x00016850
        /*061c*/ 	.short	0x010a
        /*061e*/ 	.byte	0x06
	.zero		1


	//   ....[36]....
        /*0620*/ 	.word	0x0000a510
        /*0624*/ 	.word	0x0000000d
        /*0628*/ 	.word	0x00000000
        /*062c*/ 	.short	0x0101
        /*062e*/ 	.byte	0x3f
	.zero		1


	//   ....[37]....
        /*0630*/ 	.word	0x0000a6c0
        /*0634*/ 	.word	0x0000000f
        /*0638*/ 	.word	0x00000000
        /*063c*/ 	.short	0x0101
        /*063e*/ 	.byte	0x3f
	.zero		1


	//   ....[38]....
        /*0640*/ 	.word	0x0000b140
        /*0644*/ 	.word	0x000000ff
        /*0648*/ 	.word	0x00016830
        /*064c*/ 	.short	0x010a
        /*064e*/ 	.byte	0x06
	.zero		1


	//   ....[39]....
        /*0650*/ 	.word	0x0000b180
        /*0654*/ 	.word	0x000000ff
        /*0658*/ 	.word	0x00016830
        /*065c*/ 	.short	0x010a
        /*065e*/ 	.byte	0x06
	.zero		1


	//   ....[40]....
        /*0660*/ 	.word	0x0000b360
        /*0664*/ 	.word	0x000000ff
        /*0668*/ 	.word	0x00016850
        /*066c*/ 	.short	0x010a
        /*066e*/ 	.byte	0x06
	.zero		1


	//   ....[41]....
        /*0670*/ 	.word	0x0000b3a0
        /*0674*/ 	.word	0x000000ff
        /*0678*/ 	.word	0x00016850
        /*067c*/ 	.short	0x010a
        /*067e*/ 	.byte	0x06
	.zero		1


	//   ....[42]....
        /*0680*/ 	.word	0x0000bff0
        /*0684*/ 	.word	0x00000049
        /*0688*/ 	.word	0x00000000
        /*068c*/ 	.short	0x0101
        /*068e*/ 	.byte	0x3f
	.zero		1


	//   ....[43]....
        /*0690*/ 	.word	0x0000db10
        /*0694*/ 	.word	0x0000000d
        /*0698*/ 	.word	0x00000000
        /*069c*/ 	.short	0x0101
        /*069e*/ 	.byte	0x3f
	.zero		1


	//   ....[44]....
        /*06a0*/ 	.word	0x0000e5e0
        /*06a4*/ 	.word	0x000000ff
        /*06a8*/ 	.word	0x00016850
        /*06ac*/ 	.short	0x010a
        /*06ae*/ 	.byte	0x05
	.zero		1


	//   ....[45]....
        /*06b0*/ 	.word	0x0000e620
        /*06b4*/ 	.word	0x000000ff
        /*06b8*/ 	.word	0x00016850
        /*06bc*/ 	.short	0x010a
        /*06be*/ 	.byte	0x05
	.zero		1


	//   ....[46]....
        /*06c0*/ 	.word	0x0000eb40
        /*06c4*/ 	.word	0x00000007
        /*06c8*/ 	.word	0x00000000
        /*06cc*/ 	.short	0x0101
        /*06ce*/ 	.byte	0x3f
	.zero		1


	//   ....[47]....
        /*06d0*/ 	.word	0x0000f850
        /*06d4*/ 	.word	0x0000001f
        /*06d8*/ 	.word	0x00000000
        /*06dc*/ 	.short	0x0101
        /*06de*/ 	.byte	0x3f
	.zero		1


	//   ....[48]....
        /*06e0*/ 	.word	0x000114d0
        /*06e4*/ 	.word	0x00000003
        /*06e8*/ 	.word	0x00016840
        /*06ec*/ 	.short	0x010a
        /*06ee*/ 	.byte	0x3f
	.zero		1


	//   ....[49]....
        /*06f0*/ 	.word	0x000122a0
        /*06f4*/ 	.word	0x00000011
        /*06f8*/ 	.word	0x00016800
        /*06fc*/ 	.short	0x0107
        /*06fe*/ 	.byte	0x3f
	.zero		1


	//   ....[50]....
        /*0700*/ 	.word	0x00012370
        /*0704*/ 	.word	0x00000011
        /*0708*/ 	.word	0x00016800
        /*070c*/ 	.short	0x0101
        /*070e*/ 	.byte	0x3f
	.zero		1


	//   ....[51]....
        /*0710*/ 	.word	0x00012390
        /*0714*/ 	.word	0x00000011
        /*0718*/ 	.word	0x00016820
        /*071c*/ 	.short	0x010a
        /*071e*/ 	.byte	0x3f
	.zero		1


	//   ....[52]....
        /*0720*/ 	.word	0x000126b0
        /*0724*/ 	.word	0x00000003
        /*0728*/ 	.word	0x00016840
        /*072c*/ 	.short	0x010a
        /*072e*/ 	.byte	0x3f
	.zero		1


	//   ....[53]....
        /*0730*/ 	.word	0x000128e0
        /*0734*/ 	.word	0x00000002
        /*0738*/ 	.word	0x00000060
        /*073c*/ 	.short	0x010a
        /*073e*/ 	.byte	0x3f
	.zero		1


	//   ....[54]....
        /*0740*/ 	.word	0x00012e30
        /*0744*/ 	.word	0x00000003
        /*0748*/ 	.word	0x00016840
        /*074c*/ 	.short	0x010a
        /*074e*/ 	.byte	0x3f
	.zero		1


	//   ....[55]....
        /*0750*/ 	.word	0x00013060
        /*0754*/ 	.word	0x00000005
        /*0758*/ 	.word	0x00000060
        /*075c*/ 	.short	0x010a
        /*075e*/ 	.byte	0x3f
	.zero		1


	//   ....[56]....
        /*0760*/ 	.word	0x000134e0
        /*0764*/ 	.word	0x00000002
        /*0768*/ 	.word	0x00016840
        /*076c*/ 	.short	0x010a
        /*076e*/ 	.byte	0x3f
	.zero		1


	//   ....[57]....
        /*0770*/ 	.word	0x00013720
        /*0774*/ 	.word	0x00000005
        /*0778*/ 	.word	0x00000060
        /*077c*/ 	.short	0x010a
        /*077e*/ 	.byte	0x3f
	.zero		1


	//   ....[58]....
        /*0780*/ 	.word	0x00013b30
        /*0784*/ 	.word	0x00000003
        /*0788*/ 	.word	0x00016860
        /*078c*/ 	.short	0x010a
        /*078e*/ 	.byte	0x3f
	.zero		1


	//   ....[59]....
        /*0790*/ 	.word	0x00013fb0
        /*0794*/ 	.word	0x00000009
        /*0798*/ 	.word	0x00016820
        /*079c*/ 	.short	0x010a
        /*079e*/ 	.byte	0x3f
	.zero		1


	//   ....[60]....
        /*07a0*/ 	.word	0x00014150
        /*07a4*/ 	.word	0x00000007
        /*07a8*/ 	.word	0x00000000
        /*07ac*/ 	.short	0x010a
        /*07ae*/ 	.byte	0x3f
	.zero		1


	//   ....[61]....
        /*07b0*/ 	.word	0x000141c0
        /*07b4*/ 	.word	0x00000003
        /*07b8*/ 	.word	0x00000000
        /*07bc*/ 	.short	0x010a
        /*07be*/ 	.byte	0x3f
	.zero		1


	//   ....[62]....
        /*07c0*/ 	.word	0x00014220
        /*07c4*/ 	.word	0x00000005
        /*07c8*/ 	.word	0x00000000
        /*07cc*/ 	.short	0x010a
        /*07ce*/ 	.byte	0x3f
	.zero		1


	//   ....[63]....
        /*07d0*/ 	.word	0x00014250
        /*07d4*/ 	.word	0x00000003
        /*07d8*/ 	.word	0x00000000
        /*07dc*/ 	.short	0x010a
        /*07de*/ 	.byte	0x3f
	.zero		1


	//   ....[64]....
        /*07e0*/ 	.word	0x000142c0
        /*07e4*/ 	.word	0x00000003
        /*07e8*/ 	.word	0x00016800
        /*07ec*/ 	.short	0x010a
        /*07ee*/ 	.byte	0x3f
	.zero		1


	//   ....[65]....
        /*07f0*/ 	.word	0x00014310
        /*07f4*/ 	.word	0x0000000f
        /*07f8*/ 	.word	0x00016830
        /*07fc*/ 	.short	0x010a
        /*07fe*/ 	.byte	0x3f
	.zero		1


	//   ....[66]....
        /*0800*/ 	.word	0x00014370
        /*0804*/ 	.word	0x00000008
        /*0808*/ 	.word	0x00016830
        /*080c*/ 	.short	0x010a
        /*080e*/ 	.byte	0x3f
	.zero		1


	//   ....[67]....
        /*0810*/ 	.word	0x000143d0
        /*0814*/ 	.word	0x00000008
        /*0818*/ 	.word	0x00016850
        /*081c*/ 	.short	0x010a
        /*081e*/ 	.byte	0x3f
	.zero		1


	//   ....[68]....
        /*0820*/ 	.word	0x00014430
        /*0824*/ 	.word	0x0000000b
        /*0828*/ 	.word	0x00016830
        /*082c*/ 	.short	0x010a
        /*082e*/ 	.byte	0x3f
	.zero		1


	//   ....[69]....
        /*0830*/ 	.word	0x00014490
        /*0834*/ 	.word	0x0000000b
        /*0838*/ 	.word	0x00016850
        /*083c*/ 	.short	0x010a
        /*083e*/ 	.byte	0x3f
	.zero		1


	//   ....[70]....
        /*0840*/ 	.word	0x000144f0
        /*0844*/ 	.word	0x00000009
        /*0848*/ 	.word	0x00016830
        /*084c*/ 	.short	0x010a
        /*084e*/ 	.byte	0x3f
	.zero		1


	//   ....[71]....
        /*0850*/ 	.word	0x00014550
        /*0854*/ 	.word	0x00000009
        /*0858*/ 	.word	0x00016850
        /*085c*/ 	.short	0x010a
        /*085e*/ 	.byte	0x3f
	.zero		1


	//   ....[72]....
        /*0860*/ 	.word	0x000145b0
        /*0864*/ 	.word	0x00000005
        /*0868*/ 	.word	0x00016850
        /*086c*/ 	.short	0x010a
        /*086e*/ 	.byte	0x3f
	.zero		1


	//   ....[73]....
        /*0870*/ 	.word	0x00014700
        /*0874*/ 	.word	0x00000003
        /*0878*/ 	.word	0x00016840
        /*087c*/ 	.short	0x010a
        /*087e*/ 	.byte	0x3f
	.zero		1


	//   ....[74]....
        /*0880*/ 	.word	0x00015550
        /*0884*/ 	.word	0x00000011
        /*0888*/ 	.word	0x00016820
        /*088c*/ 	.short	0x010a
        /*088e*/ 	.byte	0x3f
	.zero		1


	//   ....[75]....
        /*0890*/ 	.word	0x000155a0
        /*0894*/ 	.word	0x00000003
        /*0898*/ 	.word	0x00016840
        /*089c*/ 	.short	0x010a
        /*089e*/ 	.byte	0x3f
	.zero		1


	//   ....[76]....
        /*08a0*/ 	.word	0x000155f0
        /*08a4*/ 	.word	0x00000002
        /*08a8*/ 	.word	0x00000060
        /*08ac*/ 	.short	0x010a
        /*08ae*/ 	.byte	0x3f
	.zero		1


	//   ....[77]....
        /*08b0*/ 	.word	0x00015640
        /*08b4*/ 	.word	0x00000003
        /*08b8*/ 	.word	0x00016840
        /*08bc*/ 	.short	0x010a
        /*08be*/ 	.byte	0x3f
	.zero		1


	//   ....[78]....
        /*08c0*/ 	.word	0x00015690
        /*08c4*/ 	.word	0x00000005
        /*08c8*/ 	.word	0x00000060
        /*08cc*/ 	.short	0x010a
        /*08ce*/ 	.byte	0x3f
	.zero		1


	//   ....[79]....
        /*08d0*/ 	.word	0x000156e0
        /*08d4*/ 	.word	0x00000002
        /*08d8*/ 	.word	0x00016840
        /*08dc*/ 	.short	0x010a
        /*08de*/ 	.byte	0x3f
	.zero		1


	//   ....[80]....
        /*08e0*/ 	.word	0x00015730
        /*08e4*/ 	.word	0x00000005
        /*08e8*/ 	.word	0x00000060
        /*08ec*/ 	.short	0x010a
        /*08ee*/ 	.byte	0x3f
	.zero		1


	//   ....[81]....
        /*08f0*/ 	.word	0x00015780
        /*08f4*/ 	.word	0x00000003
        /*08f8*/ 	.word	0x00016860
        /*08fc*/ 	.short	0x010a
        /*08fe*/ 	.byte	0x3f
	.zero		1


	//   ....[82]....
        /*0900*/ 	.word	0x00015870
        /*0904*/ 	.word	0x00000009
        /*0908*/ 	.word	0x00016820
        /*090c*/ 	.short	0x010a
        /*090e*/ 	.byte	0x3f
	.zero		1


	//   ....[83]....
        /*0910*/ 	.word	0x00015a10
        /*0914*/ 	.word	0x00000007
        /*0918*/ 	.word	0x00000000
        /*091c*/ 	.short	0x010a
        /*091e*/ 	.byte	0x3f
	.zero		1


	//   ....[84]....
        /*0920*/ 	.word	0x00015a60
        /*0924*/ 	.word	0x00000003
        /*0928*/ 	.word	0x00000000
        /*092c*/ 	.short	0x010a
        /*092e*/ 	.byte	0x3f
	.zero		1


	//   ....[85]....
        /*0930*/ 	.word	0x00015ab0
        /*0934*/ 	.word	0x00000005
        /*0938*/ 	.word	0x00000000
        /*093c*/ 	.short	0x010a
        /*093e*/ 	.byte	0x3f
	.zero		1


	//----- nvinfo : EIATTR_NUM_MBARRIERS
	.align		4
.L_1587:
        /*0940*/ 	.byte	0x03, 0x38
        /*0942*/ 	.short	0x0016


	//----- nvinfo : EIATTR_EXIT_INSTR_OFFSETS
	.align		4
        /*0944*/ 	.byte	0x04, 0x1c
        /*0946*/ 	.short	(.L_1589 - .L_1588)


	//   ....[0]....
.L_1588:
        /*0948*/ 	.word	0x00000a30


	//   ....[1]....
        /*094c*/ 	.word	0x00010200


	//   ....[2]....
        /*0950*/ 	.word	0x000142a0


	//----- nvinfo : EIATTR_MAX_THREADS
	.align		4
.L_1589:
        /*0954*/ 	.byte	0x04, 0x05
        /*0956*/ 	.short	(.L_1591 - .L_1590)
.L_1590:
        /*0958*/ 	.word	0x00000200
        /*095c*/ 	.word	0x00000001
        /*0960*/ 	.word	0x00000001


	//----- nvinfo : EIATTR_CRS_STACK_SIZE
	.align		4
.L_1591:
        /*0964*/ 	.byte	0x04, 0x1e
        /*0966*/ 	.short	(.L_1593 - .L_1592)
.L_1592:
        /*0968*/ 	.word	0x00000000


	//----- nvinfo : EIATTR_CBANK_PARAM_SIZE
	.align		4
.L_1593:
        /*096c*/ 	.byte	0x03, 0x19
        /*096e*/ 	.short	0x0af0


	//----- nvinfo : EIATTR_PARAM_CBANK
	.align		4
        /*0970*/ 	.byte	0x04, 0x0a
        /*0972*/ 	.short	(.L_1595 - .L_1594)
	.align		4
.L_1594:
        /*0974*/ 	.word	index@(.nv.constant0._ZN7cutlass13device_kernelIN5flash11enable_sm90INS1_16FlashAttnFwdSm90INS1_25CollectiveMainloopFwdSm90ILi2EN4cute5tupleIJNS5_1CILi1EEES8_S8_EEENS6_IJNS7_ILi192EEENS7_ILi128EEENS7_ILi64EEEEEELi64ENS_10bfloat16_tEfNS_4arch4Sm90ELb0ELb1ELb1ELb0ELb0ELb0ELb0ELb1ELb1ELb1ELb0ELb0EEENS1_21CollectiveEpilogueFwdINS6_IJSA_SC_SB_EEES9_SE_SG_Li384ELb0ELb1ELb0ELb0EEENS1_30DynamicPersistentTileSchedulerILi384ELi128ELb0ELb1ELb1EEEEEEEEEvNT_6ParamsE)
        /*0978*/ 	.short	0x0210
        /*097a*/ 	.short	0x0af0


	//----- nvinfo : EIATTR_SW_WAR
	.align		4
.L_1595:
        /*097c*/ 	.byte	0x04, 0x36
        /*097e*/ 	.short	(.L_1597 - .L_1596)
.L_1596:
        /*0980*/ 	.word	0x00000008
.L_1597:


//--------------------- .nv.info._ZN7cutlass13device_kernelIN5flash11enable_sm90INS1_16FlashAttnFwdSm90INS1_25CollectiveMainloopFwdSm90ILi2EN4cute5tupleIJNS5_1CILi1EEES8_S8_EEENS6_IJNS7_ILi192EEENS7_ILi128EEENS7_ILi64EEEEEELi64ENS_10bfloat16_tEfNS_4arch4Sm90ELb0ELb1ELb1ELb1ELb0ELb0ELb0ELb1ELb1ELb1ELb0ELb0EEENS1_21CollectiveEpilogueFwdINS6_IJSA_SC_SB_EEES9_SE_SG_Li384ELb1ELb1ELb0ELb0EEENS1_36VarlenDynamicPersistentTileSchedulerILi192ELi128ELi384ELi128ELb0ELb1ELb1ELb1ELb0ELb1EEEEEEEEEvNT_6ParamsE --------------------------
	.section	.nv.info._ZN7cutlass13device_kernelIN5flash11enable_sm90INS1_16FlashAttnFwdSm90INS1_25CollectiveMainloopFwdSm90ILi2EN4cute5tupleIJNS5_1CILi1EEES8_S8_EEENS6_IJNS7_ILi192EEENS7_ILi128EEENS7_ILi64EEEEEELi64ENS_10bfloat16_tEfNS_4arch4Sm90ELb0ELb1ELb1ELb1ELb0ELb0ELb0ELb1ELb1ELb1ELb0ELb0EEENS1_21CollectiveEpilogueFwdINS6_IJSA_SC_SB_EEES9_SE_SG_Li384ELb1ELb1ELb0ELb0EEENS1_36VarlenDynamicPersistentTileSchedulerILi192ELi128ELi384ELi128ELb0ELb1ELb1ELb1ELb0ELb1EEEEEEEEEvNT_6ParamsE,"",@"SHT_CUDA_INFO"
	.sectionflags	@""
	.align	4


	//----- nvinfo : EIATTR_CUDA_API_VERSION
	.align		4
        /*0000*/ 	.byte	0x04, 0x37
        /*0002*/ 	.short	(.L_1599 - .L_1598)
.L_1598:
        /*0004*/ 	.word	0x00000082


	//----- nvinfo : EIATTR_KPARAM_INFO
	.align		4
.L_1599:
        /*0008*/ 	.byte	0x04, 0x17
        /*000a*/ 	.short	(.L_1601 - .L_1600)
.L_1600:
        /*000c*/ 	.word	0x00000000
        /*0010*/ 	.short	0x0000
        /*0012*/ 	.short	0x0070
        /*0014*/ 	.byte	0x00, 0xf0, 0x01, 0x2a


	//----- nvinfo : EIATTR_SPARSE_MMA_MASK
	.align		4
.L_1601:
        /*0018*/ 	.byte	0x03, 0x50
        /*001a*/ 	.short	0x0000


	//----- nvinfo : EIATTR_MAXREG_COUNT
	.align		4
        /*001c*/ 	.byte	0x03, 0x1b
        /*001e*/ 	.short	0x0080


	//----- nvinfo : EIATTR_NUM_BARRIERS
	.align		4
        /*0020*/ 	.byte	0x02, 0x4c
        /*0022*/ 	.byte	0x10
	.zero		1


	//----- nvinfo : EIATTR_EXTERNS
	.align		4
        /*0024*/ 	.byte	0x04, 0x0f
        /*0026*/ 	.short	(.L_1603 - .L_1602)


	//   ....[0]....
	.align		4
.L_1602:
        /*0028*/ 	.word	index@(__assertfail)


	//----- nvinfo : EIATTR_ANNOTATIONS
	.align		4
.L_1603:
        /*002c*/ 	.byte	0x04, 0x55
        /*002e*/ 	.short	(.L_1605 - .L_1604)


	//   ....[0]....
.L_1604:
        /* <DEDUP_REMOVED lines=23> */


	//----- nvinfo : EIATTR_MERCURY_ISA_VERSION
	.align		4
.L_1605:
        /*0190*/ 	.byte	0x03, 0x5f
        /*0192*/ 	.short	0x0101


	//----- nvinfo : EIATTR_UNUSED_LOAD_BYTE_OFFSET
	.align		4
        /*0194*/ 	.byte	0x04, 0x44
        /*0196*/ 	.short	(.L_1607 - .L_1606)


	//   ....[0]....
.L_1606:
        /*0198*/ 	.word	0x00000a40
        /*019c*/ 	.word	0x0000fff0


	//   ....[1]....
        /*01a0*/ 	.word	0x0000ef20
        /*01a4*/ 	.word	0x0000fff0


	//----- nvinfo : EIATTR_INT_WARP_WIDE_INSTR_OFFSETS
	.align		4
.L_1607:
        /*01a8*/ 	.byte	0x04, 0x31
        /*01aa*/ 	.short	(.L_1609 - .L_1608)


	//   ....[0]....
.L_1608:
        /*01ac*/ 	.word	0x00000130


	//   ....[1]....
        /*01b0*/ 	.word	0x00000170


	//   ....[2]....
        /*01b4*/ 	.word	0x000001e0


	//   ....[3]....
        /*01b8*/ 	.word	0x00011de0


	//   ....[4]....
        /*01bc*/ 	.word	0x00011e70


	//   ....[5]....
        /*01c0*/ 	.word	0x00014e50


	//   ....[6]....
        /*01c4*/ 	.word	0x00014ee0


	//----- nvinfo : EIATTR_COOP_GROUP_MASK_REGIDS
	.align		4
.L_1609:
        /*01c8*/ 	.byte	0x04, 0x29
        /*01ca*/ 	.short	(.L_1611 - .L_1610)


	//   ....[0]....
.L_1610:
        /*01cc*/ 	.word	0xffffffff


	//   ....[1]....
        /*01d0*/ 	.word	0xffffffff


	//   ....[2]....
        /*01d4*/ 	.word	0xffffffff


	//   ....[3]....
        /*01d8*/ 	.word	0xffffffff


	//   ....[4]....
        /*01dc*/ 	.word	0xffffffff


	//   ....[5]....
        /*01e0*/ 	.word	0xffffffff


	//   ....[6]....
        /*01e4*/ 	.word	0xffffffff


	//   ....[7]....
        /*01e8*/ 	.word	0xffffffff


	//   ....[8]....
        /*01ec*/ 	.word	0xffffffff


	//   ....[9]....
        /*01f0*/ 	.word	0xffffffff


	//   ....[10]....
        /*01f4*/ 	.word	0xffffffff


	//   ....[11]....
        /*01f8*/ 	.word	0xffffffff


	//   ....[12]....
        /*01fc*/ 	.word	0xffffffff


	//   ....[13]....
        /*0200*/ 	.word	0xffffffff


	//   ....[14]....
        /*0204*/ 	.word	0xffffffff


	//   ....[15]....
        /*0208*/ 	.word	0xffffffff


	//   ....[16]....
        /*020c*/ 	.word	0xffffffff


	//   ....[17]....
        /*0210*/ 	.word	0xffffffff


	//   ....[18]....
        /*0214*/ 	.word	0xffffffff


	//   ....[19]....
        /*0218*/ 	.word	0xffffffff


	//   ....[20]....
        /*021c*/ 	.word	0xffffffff


	//   ....[21]....
        /*0220*/ 	.word	0xffffffff


	//   ....[22]....
        /*0224*/ 	.word	0xffffffff


	//   ....[23]....
        /*0228*/ 	.word	0xffffffff


	//   ....[24]....
        /*022c*/ 	.word	0xffffffff


	//   ....[25]....
        /*0230*/ 	.word	0xffffffff


	//   ....[26]....
        /*0234*/ 	.word	0xffffffff


	//   ....[27]....
        /*0238*/ 	.word	0xffffffff


	//   ....[28]....
        /*023c*/ 	.word	0xffffffff


	//   ....[29]....
        /*0240*/ 	.word	0xffffffff


	//   ....[30]....
        /*0244*/ 	.word	0xffffffff


	//   ....[31]....
        /*0248*/ 	.word	0xffffffff


	//   ....[32]....
        /*024c*/ 	.word	0xffffffff


	//   ....[33]....
        /*0250*/ 	.word	0xffffffff


	//   ....[34]....
        /*0254*/ 	.word	0xffffffff


	//   ....[35]....
        /*0258*/ 	.word	0xffffffff


	//   ....[36]....
        /*025c*/ 	.word	0xffffffff


	//   ....[37]....
        /*0260*/ 	.word	0xffffffff


	//   ....[38]....
        /*0264*/ 	.word	0xffffffff


	//   ....[39]....
        /*0268*/ 	.word	0xffffffff


	//   ....[40]....
        /*026c*/ 	.word	0xffffffff


	//   ....[41]....
        /*0270*/ 	.word	0xffffffff


	//   ....[42]....
        /*0274*/ 	.word	0xffffffff


	//   ....[43]....
        /*0278*/ 	.word	0xffffffff


	//   ....[44]....
        /*027c*/ 	.word	0xffffffff


	//   ....[45]....
        /*0280*/ 	.word	0xffffffff


	//   ....[46]....
        /*0284*/ 	.word	0xffffffff


	//   ....[47]....
        /*0288*/ 	.word	0xffffffff


	//   ....[48]....
        /*028c*/ 	.word	0xffffffff


	//   ....[49]....
        /*0290*/ 	.word	0xffffffff


	//   ....[50]....
        /*0294*/ 	.word	0xffffffff


	//   ....[51]....
        /*0298*/ 	.word	0xffffffff


	//   ....[52]....
        /*029c*/ 	.word	0xffffffff


	//   ....[53]....
        /*02a0*/ 	.word	0xffffffff


	//   ....[54]....
        /*02a4*/ 	.word	0xffffffff


	//   ....[55]....
        /*02a8*/ 	.word	0xffffffff


	//   ....[56]....
        /*02ac*/ 	.word	0xffffffff


	//   ....[57]....
        /*02b0*/ 	.word	0xffffffff


	//   ....[58]....
        /*02b4*/ 	.word	0xffffffff


	//   ....[59]....
        /*02b8*/ 	.word	0xffffffff


	//   ....[60]....
        /*02bc*/ 	.word	0xffffffff


	//   ....[61]....
        /*02c0*/ 	.word	0xffffffff


	//   ....[62]....
        /*02c4*/ 	.word	0xffffffff


	//   ....[63]....
        /*02c8*/ 	.word	0xffffffff


	//   ....[64]....
        /*02cc*/ 	.word	0xffffffff


	//   ....[65]....
        /*02d0*/ 	.word	0xffffffff


	//   ....[66]....
        /*02d4*/ 	.word	0xffffffff


	//   ....[67]....
        /*02d8*/ 	.word	0xffffffff


	//   ....[68]....
        /*02dc*/ 	.word	0xffffffff


	//   ....[69]....
        /*02e0*/ 	.word	0xffffffff


	//   ....[70]....
        /*02e4*/ 	.word	0xffffffff


	//   ....[71]....
        /*02e8*/ 	.word	0xffffffff


	//   ....[72]....
        /*02ec*/ 	.word	0xffffffff


	//   ....[73]....
        /*02f0*/ 	.word	0xffffffff


	//   ....[74]....
        /*02f4*/ 	.word	0xffffffff


	//   ....[75]....
        /*02f8*/ 	.word	0xffffffff


	//   ....[76]....
        /*02fc*/ 	.word	0xffffffff


	//   ....[77]....
        /*0300*/ 	.word	0xffffffff


	//   ....[78]....
        /*0304*/ 	.word	0xffffffff


	//   ....[79]....
        /*0308*/ 	.word	0xffffffff


	//   ....[80]....
        /*030c*/ 	.word	0xffffffff


	//   ....[81]....
        /*0310*/ 	.word	0xffffffff


	//   ....[82]....
        /*0314*/ 	.word	0xffffffff


	//   ....[83]....
        /*0318*/ 	.word	0xffffffff


	//   ....[84]....
        /*031c*/ 	.word	0xffffffff


	//   ....[85]....
        /*0320*/ 	.word	0xffffffff


	//   ....[86]....
        /*0324*/ 	.word	0xffffffff


	//   ....[87]....
        /*0328*/ 	.word	0xffffffff


	//   ....[88]....
        /*032c*/ 	.word	0xffffffff


	//   ....[89]....
        /*0330*/ 	.word	0xffffffff


	//   ....[90]....
        /*0334*/ 	.word	0xffffffff


	//   ....[91]....
        /*0338*/ 	.word	0xffffffff


	//   ....[92]....
        /*033c*/ 	.word	0xffffffff


	//   ....[93]....
        /*0340*/ 	.word	0xffffffff


	//   ....[94]....
        /*0344*/ 	.word	0xffffffff


	//   ....[95]....
        /*0348*/ 	.word	0xffffffff


	//   ....[96]....
        /*034c*/ 	.word	0xffffffff


	//   ....[97]....
        /*0350*/ 	.word	0xffffffff


	//   ....[98]....
        /*0354*/ 	.word	0xffffffff


	//   ....[99]....
        /*0358*/ 	.word	0xffffffff


	//   ....[100]....
        /*035c*/ 	.word	0xffffffff


	//   ....[101]....
        /*0360*/ 	.word	0xffffffff


	//   ....[102]....
        /*0364*/ 	.word	0xffffffff


	//   ....[103]....
        /*0368*/ 	.word	0xffffffff


	//   ....[104]....
        /*036c*/ 	.word	0xffffffff


	//   ....[105]....
        /*0370*/ 	.word	0xffffffff


	//   ....[106]....
        /*0374*/ 	.word	0xffffffff


	//   ....[107]....
        /*0378*/ 	.word	0xffffffff


	//   ....[108]....
        /*037c*/ 	.word	0xffffffff


	//   ....[109]....
        /*0380*/ 	.word	0xffffffff


	//   ....[110]....
        /*0384*/ 	.word	0xffffffff


	//   ....[111]....
        /*0388*/ 	.word	0xffffffff


	//   ....[112]....
        /*038c*/ 	.word	0xffffffff


	//   ....[113]....
        /*0390*/ 	.word	0x0500000f


	//   ....[114]....
        /*0394*/ 	.word	0x0500000f


	//   ....[115]....
        /*0398*/ 	.word	0x0500000f


	//   ....[116]....
        /*039c*/ 	.word	0x0500000f


	//   ....[117]....
        /*03a0*/ 	.word	0x0500000f


	//   ....[118]....
        /*03a4*/ 	.word	0x0500000f


	//   ....[119]....
        /*03a8*/ 	.word	0x0500000f


	//   ....[120]....
        /*03ac*/ 	.word	0x0500000f


	//   ....[121]....
        /*03b0*/ 	.word	0x0500000f


	//   ....[122]....
        /*03b4*/ 	.word	0x0500000f


	//   ....[123]....
        /*03b8*/ 	.word	0x0500000f


	//   ....[124]....
        /*03bc*/ 	.word	0x0500000f


	//   ....[125]....
        /*03c0*/ 	.word	0x0500000f


	//   ....[126]....
        /*03c4*/ 	.word	0x0500000f


	//   ....[127]....
        /*03c8*/ 	.word	0x0500000f


	//   ....[128]....
        /*03cc*/ 	.word	0x0500000f


	//   ....[129]....
        /*03d0*/ 	.word	0x0500000f


	//   ....[130]....
        /*03d4*/ 	.word	0x0500000f


	//   ....[131]....
        /*03d8*/ 	.word	0x0500000f


	//   ....[132]....
        /*03dc*/ 	.word	0x0500000f


	//   ....[133]....
        /*03e0*/ 	.word	0x0500000f


	//   ....[134]....
        /*03e4*/ 	.word	0x0500000f


	//   ....[135]....
        /*03e8*/ 	.word	0x0500000f


	//   ....[136]....
        /*03ec*/ 	.word	0x0500000f


	//   ....[137]....
        /*03f0*/ 	.word	0x0500000f


	//   ....[138]....
        /*03f4*/ 	.word	0x0500000f


	//   ....[139]....
        /*03f8*/ 	.word	0x0500000f


	//   ....[140]....
        /*03fc*/ 	.word	0x0500000f


	//   ....[141]....
        /*0400*/ 	.word	0x0500000f


	//   ....[142]....
        /*0404*/ 	.word	0x0500000f


	//   ....[143]....
        /*0408*/ 	.word	0x0500000f


	//   ....[144]....
        /*040c*/ 	.word	0x0500000f


	//   ....[145]....
        /*0410*/ 	.word	0x0500000f


	//   ....[146]....
        /*0414*/ 	.word	0x0500000f


	//   ....[147]....
        /*0418*/ 	.word	0x0500000f


	//   ....[148]....
        /*041c*/ 	.word	0x0500000f


	//   ....[149]....
        /*0420*/ 	.word	0x0500000f


	//   ....[150]....
        /*0424*/ 	.word	0x0500000f


	//   ....[151]....
        /*0428*/ 	.word	0x0500000f


	//   ....[152]....
        /*042c*/ 	.word	0x0500000f


	//   ....[153]....
        /*0430*/ 	.word	0x0500000f


	//   ....[154]....
        /*0434*/ 	.word	0x0500000f


	//   ....[155]....
        /*0438*/ 	.word	0x0500000f


	//----- nvinfo : EIATTR_COOP_GROUP_INSTR_OFFSETS
	.align		4
.L_1611:
        /*043c*/ 	.byte	0x04, 0x28
        /*043e*/ 	.short	(.L_1613 - .L_1612)


	//   ....[0]....
.L_1612:
        /*0440*/ 	.word	0x00000070


	//   ....[1]....
        /*0444*/ 	.word	0x00000140


	//   ....[2]....
        /*0448*/ 	.word	0x00000190


	//   ....[3]....
        /*044c*/ 	.word	0x000003c0


	//   ....[4]....
        /*0450*/ 	.word	0x00000520


	//   ....[5]....
        /*0454*/ 	.word	0x00000640


	//   ....[6]....
        /*0458*/ 	.word	0x000007a0


	//   ....[7]....
        /*045c*/ 	.word	0x00001850


	//   ....[8]....
        /*0460*/ 	.word	0x00002030


	//   ....[9]....
        /*0464*/ 	.word	0x000034c0


	//   ....[10]....
        /*0468*/ 	.word	0x00003c70


	//   ....[11]....
        /*046c*/ 	.word	0x00003d90


	//   ....[12]....
        /*0470*/ 	.word	0x00004670


	//   ....[13]....
        /*0474*/ 	.word	0x000046e0


	//   ....[14]....
        /*0478*/ 	.word	0x000063f0


	//   ....[15]....
        /*047c*/ 	.word	0x00006600


	//   ....[16]....
        /*0480*/ 	.word	0x000071f0


	//   ....[17]....
        /*0484*/ 	.word	0x000072c0


	//   ....[18]....
        /*0488*/ 	.word	0x00007b80


	//   ....[19]....
        /*048c*/ 	.word	0x00007c00


	//   ....[20]....
        /*0490*/ 	.word	0x00009a20


	//   ....[21]....
        /*0494*/ 	.word	0x00009a90


	//   ....[22]....
        /*0498*/ 	.word	0x0000a180


	//   ....[23]....
        /*049c*/ 	.word	0x0000a1f0


	//   ....[24]....
        /*04a0*/ 	.word	0x0000c110


	//   ....[25]....
        /*04a4*/ 	.word	0x0000c390


	//   ....[26]....
        /*04a8*/ 	.word	0x0000cf10


	//   ....[27]....
        /*04ac*/ 	.word	0x0000cf40


	//   ....[28]....
        /*04b0*/ 	.word	0x0000d910


	//   ....[29]....
        /*04b4*/ 	.word	0x0000da20


	//   ....[30]....
        /*04b8*/ 	.word	0x0000e800


	//   ....[31]....
        /*04bc*/ 	.word	0x0000e840


	//   ....[32]....
        /*04c0*/ 	.word	0x0000e920


	//   ....[33]....
        /*04c4*/ 	.word	0x0000e930


	//   ....[34]....
        /*04c8*/ 	.word	0x0000f6a0


	//   ....[35]....
        /*04cc*/ 	.word	0x0000f6e0


	//   ....[36]....
        /*04d0*/ 	.word	0x0000f720


	//   ....[37]....
        /*04d4*/ 	.word	0x0000f760


	//   ....[38]....
        /*04d8*/ 	.word	0x0000fc30


	//   ....[39]....
        /*04dc*/ 	.word	0x0000fc70


	//   ....[40]....
        /*04e0*/ 	.word	0x0000fc90


	//   ....[41]....
        /*04e4*/ 	.word	0x0000fcd0


	//   ....[42]....
        /*04e8*/ 	.word	0x0000fcf0


	//   ....[43]....
        /*04ec*/ 	.word	0x0000fd00


	//   ....[44]....
        /*04f0*/ 	.word	0x0000fd20


	//   ....[45]....
        /*04f4*/ 	.word	0x0000fd40


	//   ....[46]....
        /*04f8*/ 	.word	0x000105e0


	//   ....[47]....
        /*04fc*/ 	.word	0x00010610


	//   ....[48]....
        /*0500*/ 	.word	0x00010650


	//   ....[49]....
        /*0504*/ 	.word	0x00010680


	//   ....[50]....
        /*0508*/ 	.word	0x00010690


	//   ....[51]....
        /*050c*/ 	.word	0x000106a0


	//   ....[52]....
        /*0510*/ 	.word	0x000106b0


	//   ....[53]....
        /*0514*/ 	.word	0x000106d0


	//   ....[54]....
        /*0518*/ 	.word	0x00010830


	//   ....[55]....
        /*051c*/ 	.word	0x00010a20


	//   ....[56]....
        /*0520*/ 	.word	0x00010a50


	//   ....[57]....
        /*0524*/ 	.word	0x00010a80


	//   ....[58]....
        /*0528*/ 	.word	0x00010ab0


	//   ....[59]....
        /*052c*/ 	.word	0x00010ae0


	//   ....[60]....
        /*0530*/ 	.word	0x00010b10


	//   ....[61]....
        /*0534*/ 	.word	0x00010c80


	//   ....[62]....
        /*0538*/ 	.word	0x00010cb0


	//   ....[63]....
        /*053c*/ 	.word	0x00010ce0


	//   ....[64]....
        /*0540*/ 	.word	0x00010d10


	//   ....[65]....
        /*0544*/ 	.word	0x00010d40


	//   ....[66]....
        /*0548*/ 	.word	0x00010d70


	//   ....[67]....
        /*054c*/ 	.word	0x00010e10


	//   ....[68]....
        /*0550*/ 	.word	0x00010e70


	//   ....[69]....
        /*0554*/ 	.word	0x00010f10


	//   ....[70]....
        /*0558*/ 	.word	0x00012360


	//   ....[71]....
        /*055c*/ 	.word	0x00012f50


	//   ....[72]....
        /*0560*/ 	.word	0x00012f60


	//   ....[73]....
        /*0564*/ 	.word	0x00012f80


	//   ....[74]....
        /*0568*/ 	.word	0x00013010


	//   ....[75]....
        /*056c*/ 	.word	0x00013020


	//   ....[76]....
        /*0570*/ 	.word	0x00013090


	//   ....[77]....
        /*0574*/ 	.word	0x000130a0


	//   ....[78]....
        /*0578*/ 	.word	0x00013110


	//   ....[79]....
        /*057c*/ 	.word	0x00013120


	//   ....[80]....
        /*0580*/ 	.word	0x00013190


	//   ....[81]....
        /*0584*/ 	.word	0x000131a0


	//   ....[82]....
        /*0588*/ 	.word	0x00013210


	//   ....[83]....
        /*058c*/ 	.word	0x00013220


	//   ....[84]....
        /*0590*/ 	.word	0x00013290


	//   ....[85]....
        /*0594*/ 	.word	0x000132a0


	//   ....[86]....
        /*0598*/ 	.word	0x000132b0


	//   ....[87]....
        /*059c*/ 	.word	0x00013340


	//   ....[88]....
        /*05a0*/ 	.word	0x00013350


	//   ....[89]....
        /*05a4*/ 	.word	0x00013360


	//   ....[90]....
        /*05a8*/ 	.word	0x000133f0


	//   ....[91]....
        /*05ac*/ 	.word	0x00013430


	//   ....[92]....
        /*05b0*/ 	.word	0x00013450


	//   ....[93]....
        /*05b4*/ 	.word	0x000134b0


	//   ....[94]....
        /*05b8*/ 	.word	0x000134d0


	//   ....[95]....
        /*05bc*/ 	.word	0x000153b0


	//   ....[96]....
        /*05c0*/ 	.word	0x00015400


	//   ....[97]....
        /*05c4*/ 	.word	0x00015430


	//   ....[98]....
        /*05c8*/ 	.word	0x00015460


	//   ....[99]....
        /*05cc*/ 	.word	0x00015470


	//   ....[100]....
        /*05d0*/ 	.word	0x000154a0


	//   ....[101]....
        /*05d4*/ 	.word	0x000154d0


	//   ....[102]....
        /*05d8*/ 	.word	0x00015500


	//   ....[103]....
        /*05dc*/ 	.word	0x00015680


	//   ....[104]....
        /*05e0*/ 	.word	0x000156b0


	//   ....[105]....
        /*05e4*/ 	.word	0x000156e0


	//   ....[106]....
        /*05e8*/ 	.word	0x00015710


	//   ....[107]....
        /*05ec*/ 	.word	0x00015740


	//   ....[108]....
        /*05f0*/ 	.word	0x00015770


	//   ....[109]....
        /*05f4*/ 	.word	0x00015830


	//   ....[110]....
        /*05f8*/ 	.word	0x00015850


	//   ....[111]....
        /*05fc*/ 	.word	0x000158c0


	//   ....[112]....
        /*0600*/ 	.word	0x00015f60


	//   ....[113]....
        /*0604*/ 	.word	0x000165c0


	//   ....[114]....
        /*0608*/ 	.word	0x00016770


	//   ....[115]....
        /*060c*/ 	.word	0x000167c0


	//   ....[116]....
        /*0610*/ 	.word	0x00016820


	//   ....[117]....
        /*0614*/ 	.word	0x00016900


	//   ....[118]....
        /*0618*/ 	.word	0x00016960


	//   ....[119]....
        /*061c*/ 	.word	0x00016a40


	//   ....[120]....
        /*0620*/ 	.word	0x00016aa0


	//   ....[121]....
        /*0624*/ 	.word	0x00016b80


	//   ....[122]....
        /*0628*/ 	.word	0x00016be0


	//   ....[123]....
        /*062c*/ 	.word	0x00016cc0


	//   ....[124]....
        /*0630*/ 	.word	0x00016d20


	//   ....[125]....
        /*0634*/ 	.word	0x00016e00


	//   ....[126]....
        /*0638*/ 	.word	0x00016e60


	//   ....[127]....
        /*063c*/ 	.word	0x00016f40


	//   ....[128]....
        /*0640*/ 	.word	0x00016fa0


	//   ....[129]....
        /*0644*/ 	.word	0x00017090


	//   ....[130]....
        /*0648*/ 	.word	0x00017100


	//   ....[131]....
        /*064c*/ 	.word	0x000171c0


	//   ....[132]....
        /*0650*/ 	.word	0x00017220


	//   ....[133]....
        /*0654*/ 	.word	0x000172f0


	//   ....[134]....
        /*0658*/ 	.word	0x00017360


	//   ....[135]....
        /*065c*/ 	.word	0x00017430


	//   ....[136]....
        /*0660*/ 	.word	0x00017490


	//   ....[137]....
        /*0664*/ 	.word	0x00017530


	//   ....[138]....
        /*0668*/ 	.word	0x00017840


	//   ....[139]....
        /*066c*/ 	.word	0x000178e0


	//   ....[140]....
        /*0670*/ 	.word	0x00017a00


	//   ....[141]....
        /*0674*/ 	.word	0x00017a70


	//   ....[142]....
        /*0678*/ 	.word	0x00017ae0


	//   ....[143]....
        /*067c*/ 	.word	0x00017b50


	//   ....[144]....
        /*0680*/ 	.word	0x00017bc0


	//   ....[145]....
        /*0684*/ 	.word	0x00017c40


	//   ....[146]....
        /*0688*/ 	.word	0x00017cd0


	//   ....[147]....
        /*068c*/ 	.word	0x00017d60


	//   ....[148]....
        /*0690*/ 	.word	0x00017dd0


	//   ....[149]....
        /*0694*/ 	.word	0x00017e40


	//   ....[150]....
        /*0698*/ 	.word	0x00017eb0


	//   ....[151]....
        /*069c*/ 	.word	0x00017f30


	//   ....[152]....
        /*06a0*/ 	.word	0x00017fa0


	//   ....[153]....
        /*06a4*/ 	.word	0x00018040


	//   ....[154]....
        /*06a8*/ 	.word	0x000180d0


	//   ....[155]....
        /*06ac*/ 	.word	0x000181f0


	//----- nvinfo : EIATTR_REG_RECONFIG
	.align		4
.L_1613:
        /*06b0*/ 	.byte	0x01, 0x54
	.zero		2


	//----- nvinfo : EIATTR_SYSCALL_OFFSETS
	.align		4
        /*06b4*/ 	.byte	0x04, 0x46
        /*06b6*/ 	.short	(.L_1615 - .L_1614)


	//   ....[0]....
.L_1614:
        /*06b8*/ 	.word	0x00001a30


	//   ....[1]....
        /*06bc*/ 	.word	0x00011fd0


	//   ....[2]....
        /*06c0*/ 	.word	0x00012120


	//   ....[3]....
        /*06c4*/ 	.word	0x00012210


	//   ....[4]....
        /*06c8*/ 	.word	0x00012a30


	//----- nvinfo : EIATTR_MBARRIER_INSTR_OFFSETS
	.align		4
.L_1615:
        /*06cc*/ 	.byte	0x04, 0x39
        /*06ce*/ 	.short	(.L_1617 - .L_1616)


	//   ....[0]....
.L_1616:
        /*06d0*/ 	.word	0x00000270
        /*06d4*/ 	.word	0x000000ff
        /*06d8*/ 	.word	0x00016800
        /*06dc*/ 	.short	0x0100
        /*06de*/ 	.byte	0x08
	.zero		1


	//   ....[1]....
        /*06e0*/ 	.word	0x00000280
        /*06e4*/ 	.word	0x000000ff
        /*06e8*/ 	.word	0x00016820
        /*06ec*/ 	.short	0x0100
        /*06ee*/ 	.byte	0x08
	.zero		1


	//   ....[2]....
        /*06f0*/ 	.word	0x00000370
        /*06f4*/ 	.word	0x000000ff
        /*06f8*/ 	.word	0x00016830
        /*06fc*/ 	.short	0x0100
        /*06fe*/ 	.byte	0x08
	.zero		1


	//   ....[3]....
        /*0700*/ 	.word	0x00000380
        /*0704*/ 	.word	0x000000ff
        /*0708*/ 	.word	0x00016840
        /*070c*/ 	.short	0x0100
        /*070e*/ 	.byte	0x08
	.zero		1


	//   ....[4]....
        /*0710*/ 	.word	0x00000390
        /*0714*/ 	.word	0x000000ff
        /*0718*/ 	.word	0x00016838
        /*071c*/ 	.short	0x0100
        /*071e*/ 	.byte	0x08
	.zero		1


	//   ....[5]....
        /*0720*/ 	.word	0x000003a0
        /*0724*/ 	.word	0x000000ff
        /*0728*/ 	.word	0x00016848
        /*072c*/ 	.short	0x0100
        /*072e*/ 	.byte	0x08
	.zero		1


	//   ....[6]....
        /*0730*/ 	.word	0x000004d0
        /*0734*/ 	.word	0x000000ff
        /*0738*/ 	.word	0x00016850
        /*073c*/ 	.short	0x0100
        /*073e*/ 	.byte	0x08
	.zero		1


	//   ....[7]....
        /*0740*/ 	.word	0x000004e0
        /*0744*/ 	.word	0x000000ff
        /*0748*/ 	.word	0x00016860
        /*074c*/ 	.short	0x0100
        /*074e*/ 	.byte	0x08
	.zero		1


	//   ....[8]....
        /*0750*/ 	.word	0x000004f0
        /*0754*/ 	.word	0x000000ff
        /*0758*/ 	.word	0x00016858
        /*075c*/ 	.short	0x0100
        /*075e*/ 	.byte	0x08
	.zero		1


	//   ....[9]....
        /*0760*/ 	.word	0x00000500
        /*0764*/ 	.word	0x000000ff
        /*0768*/ 	.word	0x00016868
        /*076c*/ 	.short	0x0100
        /*076e*/ 	.byte	0x08
	.zero		1


	//   ....[10]....
        /*0770*/ 	.word	0x000005f0
        /*0774*/ 	.word	0x000000ff
        /*0778*/ 	.word	0x00016870
        /*077c*/ 	.short	0x0100
        /*077e*/ 	.byte	0x06
	.zero		1


	//   ....[11]....
        /*0780*/ 	.word	0x00000600
        /*0784*/ 	.word	0x000000ff
        /*0788*/ 	.word	0x00016880
        /*078c*/ 	.short	0x0100
        /*078e*/ 	.byte	0x06
	.zero		1


	//   ....[12]....
        /*0790*/ 	.word	0x00000610
        /*0794*/ 	.word	0x000000ff
        /*0798*/ 	.word	0x00016878
        /*079c*/ 	.short	0x0100
        /*079e*/ 	.byte	0x06
	.zero		1


	//   ....[13]....
        /*07a0*/ 	.word	0x00000620
        /*07a4*/ 	.word	0x000000ff
        /*07a8*/ 	.word	0x00016888
        /*07ac*/ 	.short	0x0100
        /*07ae*/ 	.byte	0x06
	.zero		1


	//   ....[14]....
        /*07b0*/ 	.word	0x00000750
        /*07b4*/ 	.word	0x000000ff
        /*07b8*/ 	.word	0x00016890
        /*07bc*/ 	.short	0x0100
        /*07be*/ 	.byte	0x08
	.zero		1


	//   ....[15]....
        /*07c0*/ 	.word	0x00000760
        /*07c4*/ 	.word	0x000000ff
        /*07c8*/ 	.word	0x000168a0
        /*07cc*/ 	.short	0x0100
        /*07ce*/ 	.byte	0x08
	.zero		1


	//   ....[16]....
        /*07d0*/ 	.word	0x00000770
        /*07d4*/ 	.word	0x000000ff
        /*07d8*/ 	.word	0x00016898
        /*07dc*/ 	.short	0x0100
        /*07de*/ 	.byte	0x08
	.zero		1


	//   ....[17]....
        /*07e0*/ 	.word	0x00000780
        /*07e4*/ 	.word	0x000000ff
        /*07e8*/ 	.word	0x000168a8
        /*07ec*/ 	.short	0x0100
        /*07ee*/ 	.byte	0x08
	.zero		1


	//   ....[18]....
        /*07f0*/ 	.word	0x000008b0
        /*07f4*/ 	.word	0x000000ff
        /*07f8*/ 	.word	0x000168b0
        /*07fc*/ 	.short	0x0100
        /*07fe*/ 	.byte	0x08
	.zero		1


	//   ....[19]....
        /*0800*/ 	.word	0x000008c0
        /*0804*/ 	.word	0x000000ff
        /*0808*/ 	.word	0x000168c0
        /*080c*/ 	.short	0x0100
        /*080e*/ 	.byte	0x08
	.zero		1


	//   ....[20]....
        /*0810*/ 	.word	0x000008d0
        /*0814*/ 	.word	0x000000ff
        /*0818*/ 	.word	0x000168b8
        /*081c*/ 	.short	0x0100
        /*081e*/ 	.byte	0x08
	.zero		1


	//   ....[21]....
        /*0820*/ 	.word	0x000008e0
        /*0824*/ 	.word	0x000000ff
        /*0828*/ 	.word	0x000168c8
        /*082c*/ 	.short	0x0100
        /*082e*/ 	.byte	0x08
	.zero		1


	//   ....[22]....
        /*0830*/ 	.word	0x00001ab0
        /*0834*/ 	.word	0x000000ff
        /*0838*/ 	.word	0x00016800
        /*083c*/ 	.short	0x010a
        /*083e*/ 	.byte	0x2d
	.zero		1


	//   ....[23]....
        /*0840*/ 	.word	0x00001b30
        /*0844*/ 	.word	0x0000000f
        /*0848*/ 	.word	0x00016830
        /*084c*/ 	.short	0x010a
        /*084e*/ 	.byte	0x3f
	.zero		1


	//   ....[24]....
        /*0850*/ 	.word	0x00001b90
        /*0854*/ 	.word	0x0000000f
        /*0858*/ 	.word	0x00016830
        /*085c*/ 	.short	0x010a
        /*085e*/ 	.byte	0x3f
	.zero		1


	//   ....[25]....
        /*0860*/ 	.word	0x00002190
        /*0864*/ 	.word	0x0000000f
        /*0868*/ 	.word	0x00000000
        /*086c*/ 	.short	0x0101
        /*086e*/ 	.byte	0x3f
	.zero		1


	//   ....[26]....
        /*0870*/ 	.word	0x00005570
        /*0874*/ 	.word	0x000000ff
        /*0878*/ 	.word	0x00016830
        /*087c*/ 	.short	0x010a
        /*087e*/ 	.byte	0x06
	.zero		1


	//   ....[27]....
        /*0880*/ 	.word	0x000055b0
        /*0884*/ 	.word	0x000000ff
        /*0888*/ 	.word	0x00016830
        /*088c*/ 	.short	0x010a
        /*088e*/ 	.byte	0x06
	.zero		1


	//   ....[28]....
        /*0890*/ 	.word	0x00005790
        /*0894*/ 	.word	0x000000ff
        /*0898*/ 	.word	0x00016850
        /*089c*/ 	.short	0x010a
        /*089e*/ 	.byte	0x06
	.zero		1


	//   ....[29]....
        /*08a0*/ 	.word	0x000057d0
        /*08a4*/ 	.word	0x000000ff
        /*08a8*/ 	.word	0x00016850
        /*08ac*/ 	.short	0x010a
        /*08ae*/ 	.byte	0x06
	.zero		1


	//   ....[30]....
        /*08b0*/ 	.word	0x00006460
        /*08b4*/ 	.word	0x00000021
        /*08b8*/ 	.word	0x00000000
        /*08bc*/ 	.short	0x0101
        /*08be*/ 	.byte	0x3f
	.zero		1


	//   ....[31]....
        /*08c0*/ 	.word	0x00007ed0
        /*08c4*/ 	.word	0x0000001d
        /*08c8*/ 	.word	0x00000000
        /*08cc*/ 	.short	0x0101
        /*08ce*/ 	.byte	0x3f
	.zero		1


	//   ....[32]....
        /*08d0*/ 	.word	0x00008dc0
        /*08d4*/ 	.word	0x000000ff
        /*08d8*/ 	.word	0x00016830
        /*08dc*/ 	.short	0x010a
        /*08de*/ 	.byte	0x06
	.zero		1


	//   ....[33]....
        /*08e0*/ 	.word	0x00008e00
        /*08e4*/ 	.word	0x000000ff
        /*08e8*/ 	.word	0x00016830
        /*08ec*/ 	.short	0x010a
        /*08ee*/ 	.byte	0x06
	.zero		1


	//   ....[34]....
        /*08f0*/ 	.word	0x00008fe0
        /*08f4*/ 	.word	0x000000ff
        /*08f8*/ 	.word	0x00016850
        /*08fc*/ 	.short	0x010a
        /*08fe*/ 	.byte	0x06
	.zero		1


	//   ....[35]....
        /*0900*/ 	.word	0x00009020
        /*0904*/ 	.word	0x000000ff
        /*0908*/ 	.word	0x00016850
        /*090c*/ 	.short	0x010a
        /*090e*/ 	.byte	0x06
	.zero		1


	//   ....[36]....
        /*0910*/ 	.word	0x0000a690
        /*0914*/ 	.word	0x00000015
        /*0918*/ 	.word	0x00000000
        /*091c*/ 	.short	0x0101
        /*091e*/ 	.byte	0x3f
	.zero		1


	//   ....[37]....
        /*0920*/ 	.word	0x0000a840
        /*0924*/ 	.word	0x00000015
        /*0928*/ 	.word	0x00000000
        /*092c*/ 	.short	0x0101
        /*092e*/ 	.byte	0x3f
	.zero		1


	//   ....[38]....
        /*0930*/ 	.word	0x0000b2c0
        /*0934*/ 	.word	0x000000ff
        /*0938*/ 	.word	0x00016830
        /*093c*/ 	.short	0x010a
        /*093e*/ 	.byte	0x06
	.zero		1


	//   ....[39]....
        /*0940*/ 	.word	0x0000b300
        /*0944*/ 	.word	0x000000ff
        /*0948*/ 	.word	0x00016830
        /*094c*/ 	.short	0x010a
        /*094e*/ 	.byte	0x06
	.zero		1


	//   ....[40]....
        /*0950*/ 	.word	0x0000b4e0
        /*0954*/ 	.word	0x000000ff
        /*0958*/ 	.word	0x00016850
        /*095c*/ 	.short	0x010a
        /*095e*/ 	.byte	0x06
	.zero		1


	//   ....[41]....
        /*0960*/ 	.word	0x0000b520
        /*0964*/ 	.word	0x000000ff
        /*0968*/ 	.word	0x00016850
        /*096c*/ 	.short	0x010a
        /*096e*/ 	.byte	0x06
	.zero		1


	//   ....[42]....
        /*0970*/ 	.word	0x0000c140
        /*0974*/ 	.word	0x00000047
        /*0978*/ 	.word	0x00000000
        /*097c*/ 	.short	0x0101
        /*097e*/ 	.byte	0x3f
	.zero		1


	//   ....[43]....
        /*0980*/ 	.word	0x0000d960
        /*0984*/ 	.word	0x0000001b
        /*0988*/ 	.word	0x00000000
        /*098c*/ 	.short	0x0101
        /*098e*/ 	.byte	0x3f
	.zero		1


	//   ....[44]....
        /*0990*/ 	.word	0x0000e770
        /*0994*/ 	.word	0x000000ff
        /*0998*/ 	.word	0x00016850
        /*099c*/ 	.short	0x010a
        /*099e*/ 	.byte	0x05
	.zero		1


	//   ....[45]....
        /*09a0*/ 	.word	0x0000e7b0
        /*09a4*/ 	.word	0x000000ff
        /*09a8*/ 	.word	0x00016850
        /*09ac*/ 	.short	0x010a
        /*09ae*/ 	.byte	0x05
	.zero		1


	//   ....[46]....
        /*09b0*/ 	.word	0x0000ecc0
        /*09b4*/ 	.word	0x00000005
        /*09b8*/ 	.word	0x00000000
        /*09bc*/ 	.short	0x0101
        /*09be*/ 	.byte	0x3f
	.zero		1


	//   ....[47]....
        /*09c0*/ 	.word	0x0000fbb0
        /*09c4*/ 	.word	0x00000015
        /*09c8*/ 	.word	0x00000000
        /*09cc*/ 	.short	0x0101
        /*09ce*/ 	.byte	0x3f
	.zero		1


	//   ....[48]....
        /*09d0*/ 	.word	0x000125b0
        /*09d4*/ 	.word	0x00000003
        /*09d8*/ 	.word	0x00016840
        /*09dc*/ 	.short	0x010a
        /*09de*/ 	.byte	0x3f
	.zero		1


	//   ....[49]....
        /*09e0*/ 	.word	0x00013590
        /*09e4*/ 	.word	0x00000016
        /*09e8*/ 	.word	0x00016800
        /*09ec*/ 	.short	0x0107
        /*09ee*/ 	.byte	0x3f
	.zero		1


	//   ....[50]....
        /*09f0*/ 	.word	0x00013690
        /*09f4*/ 	.word	0x00000016
        /*09f8*/ 	.word	0x00016800
        /*09fc*/ 	.short	0x0101
        /*09fe*/ 	.byte	0x3f
	.zero		1


	//   ....[51]....
        /*0a00*/ 	.word	0x000136b0
        /*0a04*/ 	.word	0x00000016
        /*0a08*/ 	.word	0x00016820
        /*0a0c*/ 	.short	0x010a
        /*0a0e*/ 	.byte	0x3f
	.zero		1


	//   ....[52]....
        /*0a10*/ 	.word	0x000139d0
        /*0a14*/ 	.word	0x00000002
        /*0a18*/ 	.word	0x00016840
        /*0a1c*/ 	.short	0x010a
        /*0a1e*/ 	.byte	0x3f
	.zero		1


	//   ....[53]....
        /*0a20*/ 	.word	0x00013c50
        /*0a24*/ 	.word	0x00000003
        /*0a28*/ 	.word	0x00000060
        /*0a2c*/ 	.short	0x010a
        /*0a2e*/ 	.byte	0x3f
	.zero		1


	//   ....[54]....
        /*0a30*/ 	.word	0x000141b0
        /*0a34*/ 	.word	0x00000002
        /*0a38*/ 	.word	0x00016840
        /*0a3c*/ 	.short	0x010a
        /*0a3e*/ 	.byte	0x3f
	.zero		1


	//   ....[55]....
        /*0a40*/ 	.word	0x00014430
        /*0a44*/ 	.word	0x0000000a
        /*0a48*/ 	.word	0x00000060
        /*0a4c*/ 	.short	0x010a
        /*0a4e*/ 	.byte	0x3f
	.zero		1


	//   ....[56]....
        /*0a50*/ 	.word	0x000148c0
        /*0a54*/ 	.word	0x00000002
        /*0a58*/ 	.word	0x00016840
        /*0a5c*/ 	.short	0x010a
        /*0a5e*/ 	.byte	0x3f
	.zero		1


	//   ....[57]....
        /*0a60*/ 	.word	0x00014b50
        /*0a64*/ 	.word	0x00000007
        /*0a68*/ 	.word	0x00000060
        /*0a6c*/ 	.short	0x010a
        /*0a6e*/ 	.byte	0x3f
	.zero		1


	//   ....[58]....
        /*0a70*/ 	.word	0x00014f90
        /*0a74*/ 	.word	0x00000003
        /*0a78*/ 	.word	0x00016860
        /*0a7c*/ 	.short	0x010a
        /*0a7e*/ 	.byte	0x3f
	.zero		1


	//   ....[59]....
        /*0a80*/ 	.word	0x00015ee0
        /*0a84*/ 	.word	0x00000009
        /*0a88*/ 	.word	0x00016820
        /*0a8c*/ 	.short	0x010a
        /*0a8e*/ 	.byte	0x3f
	.zero		1


	//   ....[60]....
        /*0a90*/ 	.word	0x00016080
        /*0a94*/ 	.word	0x00000005
        /*0a98*/ 	.word	0x00000000
        /*0a9c*/ 	.short	0x010a
        /*0a9e*/ 	.byte	0x3f
	.zero		1


	//   ....[61]....
        /*0aa0*/ 	.word	0x000160f0
        /*0aa4*/ 	.word	0x00000003
        /*0aa8*/ 	.word	0x00000000
        /*0aac*/ 	.short	0x010a
        /*0aae*/ 	.byte	0x3f
	.zero		1


	//   ....[62]....
        /*0ab0*/ 	.word	0x00016150
        /*0ab4*/ 	.word	0x00000017
        /*0ab8*/ 	.word	0x00000000
        /*0abc*/ 	.short	0x010a
        /*0abe*/ 	.byte	0x3f
	.zero		1


	//   ....[63]....
        /*0ac0*/ 	.word	0x00016180
        /*0ac4*/ 	.word	0x00000007
        /*0ac8*/ 	.word	0x00000000
        /*0acc*/ 	.short	0x010a
        /*0ace*/ 	.byte	0x3f
	.zero		1


	//   ....[64]....
        /*0ad0*/ 	.word	0x000161f0
        /*0ad4*/ 	.word	0x00000003
        /*0ad8*/ 	.word	0x00016800
        /*0adc*/ 	.short	0x010a
        /*0ade*/ 	.byte	0x3f
	.zero		1


	//   ....[65]....
        /*0ae0*/ 	.word	0x00016240
        /*0ae4*/ 	.word	0x0000000f
        /*0ae8*/ 	.word	0x00016830
        /*0aec*/ 	.short	0x010a
        /*0aee*/ 	.byte	0x3f
	.zero		1


	//   ....[66]....
        /*0af0*/ 	.word	0x000162a0
        /*0af4*/ 	.word	0x00000008
        /*0af8*/ 	.word	0x00016830
        /*0afc*/ 	.short	0x010a
        /*0afe*/ 	.byte	0x3f
	.zero		1


	//   ....[67]....
        /*0b00*/ 	.word	0x00016300
        /*0b04*/ 	.word	0x00000008
        /*0b08*/ 	.word	0x00016850
        /*0b0c*/ 	.short	0x010a
        /*0b0e*/ 	.byte	0x3f
	.zero		1


	//   ....[68]....
        /*0b10*/ 	.word	0x00016360
        /*0b14*/ 	.word	0x00000009
        /*0b18*/ 	.word	0x00016830
        /*0b1c*/ 	.short	0x010a
        /*0b1e*/ 	.byte	0x3f
	.zero		1


	//   ....[69]....
        /*0b20*/ 	.word	0x000163c0
        /*0b24*/ 	.word	0x00000009
        /*0b28*/ 	.word	0x00016850
        /*0b2c*/ 	.short	0x010a
        /*0b2e*/ 	.byte	0x3f
	.zero		1


	//   ....[70]....
        /*0b30*/ 	.word	0x00016420
        /*0b34*/ 	.word	0x00000009
        /*0b38*/ 	.word	0x00016830
        /*0b3c*/ 	.short	0x010a
        /*0b3e*/ 	.byte	0x3f
	.zero		1


	//   ....[71]....
        /*0b40*/ 	.word	0x00016480
        /*0b44*/ 	.word	0x00000009
        /*0b48*/ 	.word	0x00016850
        /*0b4c*/ 	.short	0x010a
        /*0b4e*/ 	.byte	0x3f
	.zero		1


	//   ....[72]....
        /*0b50*/ 	.word	0x000164e0
        /*0b54*/ 	.word	0x00000005
        /*0b58*/ 	.word	0x00016850
        /*0b5c*/ 	.short	0x010a
        /*0b5e*/ 	.byte	0x3f
	.zero		1


	//   ....[73]....
        /*0b60*/ 	.word	0x00016680
        /*0b64*/ 	.word	0x00000003
        /*0b68*/ 	.word	0x00016840
        /*0b6c*/ 	.short	0x010a
        /*0b6e*/ 	.byte	0x3f
	.zero		1


	//   ....[74]....
        /*0b70*/ 	.word	0x00017560
        /*0b74*/ 	.word	0x00000016
        /*0b78*/ 	.word	0x00016820
        /*0b7c*/ 	.short	0x010a
        /*0b7e*/ 	.byte	0x3f
	.zero		1


	//   ....[75]....
        /*0b80*/ 	.word	0x000175b0
        /*0b84*/ 	.word	0x00000002
        /*0b88*/ 	.word	0x00016840
        /*0b8c*/ 	.short	0x010a
        /*0b8e*/ 	.byte	0x3f
	.zero		1


	//   ....[76]....
        /*0b90*/ 	.word	0x00017600
        /*0b94*/ 	.word	0x00000003
        /*0b98*/ 	.word	0x00000060
        /*0b9c*/ 	.short	0x010a
        /*0b9e*/ 	.byte	0x3f
	.zero		1


	//   ....[77]....
        /*0ba0*/ 	.word	0x00017650
        /*0ba4*/ 	.word	0x00000002
        /*0ba8*/ 	.word	0x00016840
        /*0bac*/ 	.short	0x010a
        /*0bae*/ 	.byte	0x3f
	.zero		1


	//   ....[78]....
        /*0bb0*/ 	.word	0x000176a0
        /*0bb4*/ 	.word	0x0000000a
        /*0bb8*/ 	.word	0x00000060
        /*0bbc*/ 	.short	0x010a
        /*0bbe*/ 	.byte	0x3f
	.zero		1


	//   ....[79]....
        /*0bc0*/ 	.word	0x000176f0
        /*0bc4*/ 	.word	0x00000002
        /*0bc8*/ 	.word	0x00016840
        /*0bcc*/ 	.short	0x010a
        /*0bce*/ 	.byte	0x3f
	.zero		1


	//   ....[80]....
        /*0bd0*/ 	.word	0x00017740
        /*0bd4*/ 	.word	0x00000007
        /*0bd8*/ 	.word	0x00000060
        /*0bdc*/ 	.short	0x010a
        /*0bde*/ 	.byte	0x3f
	.zero		1


	//   ....[81]....
        /*0be0*/ 	.word	0x00017790
        /*0be4*/ 	.word	0x00000003
        /*0be8*/ 	.word	0x00016860
        /*0bec*/ 	.short	0x010a
        /*0bee*/ 	.byte	0x3f
	.zero		1


	//   ....[82]....
        /*0bf0*/ 	.word	0x00018110
        /*0bf4*/ 	.word	0x00000009
        /*0bf8*/ 	.word	0x00016820
        /*0bfc*/ 	.short	0x010a
        /*0bfe*/ 	.byte	0x3f
	.zero		1


	//   ....[83]....
        /*0c00*/ 	.word	0x000182b0
        /*0c04*/ 	.word	0x00000005
        /*0c08*/ 	.word	0x00000000
        /*0c0c*/ 	.short	0x010a
        /*0c0e*/ 	.byte	0x3f
	.zero		1


	//   ....[84]....
        /*0c10*/ 	.word	0x00018300
        /*0c14*/ 	.word	0x00000003
        /*0c18*/ 	.word	0x00000000
        /*0c1c*/ 	.short	0x010a
        /*0c1e*/ 	.byte	0x3f
	.zero		1


	//   ....[85]....
        /*0c20*/ 	.word	0x00018350
        /*0c24*/ 	.word	0x00000017
        /*0c28*/ 	.word	0x00000000
        /*0c2c*/ 	.short	0x010a
        /*0c2e*/ 	.byte	0x3f
	.zero		1


	//----- nvinfo : EIATTR_NUM_MBARRIERS
	.align		4
.L_1617:
        /*0c30*/ 	.byte	0x03, 0x38
        /*0c32*/ 	.short	0x0016


	//----- nvinfo : EIATTR_EXIT_INSTR_OFFSETS
	.align		4
        /*0c34*/ 	.byte	0x04, 0x1c
        /*0c36*/ 	.short	(.L_1619 - .L_1618)


	//   ....[0]....
.L_1618:
        /*0c38*/ 	.word	0x00000a80


	//   ....[1]....
        /*0c3c*/ 	.word	0x000107e0


	//   ....[2]....
        /*0c40*/ 	.word	0x000161d0


	//----- nvinfo : EIATTR_MAX_THREADS
	.align		4
.L_1619:
        /*0c44*/ 	.byte	0x04, 0x05
        /*0c46*/ 	.short	(.L_1621 - .L_1620)
.L_1620:
        /*0c48*/ 	.word	0x00000200
        /*0c4c*/ 	.word	0x00000001
        /*0c50*/ 	.word	0x00000001


	//----- nvinfo : EIATTR_CRS_STACK_SIZE
	.align		4
.L_1621:
        /*0c54*/ 	.byte	0x04, 0x1e
        /*0c56*/ 	.short	(.L_1623 - .L_1622)
.L_1622:
        /*0c58*/ 	.word	0x00000000


	//----- nvinfo : EIATTR_CBANK_PARAM_SIZE
	.align		4
.L_1623:
        /*0c5c*/ 	.byte	0x03, 0x19
        /*0c5e*/ 	.short	0x0af0


	//----- nvinfo : EIATTR_PARAM_CBANK
	.align		4
        /*0c60*/ 	.byte	0x04, 0x0a
        /*0c62*/ 	.short	(.L_1625 - .L_1624)
	.align		4
.L_1624:
        /*0c64*/ 	.word	index@(.nv.constant0._ZN7cutlass13device_kernelIN5flash11enable_sm90INS1_16FlashAttnFwdSm90INS1_25CollectiveMainloopFwdSm90ILi2EN4cute5tupleIJNS5_1CILi1EEES8_S8_EEENS6_IJNS7_ILi192EEENS7_ILi128EEENS7_ILi64EEEEEELi64ENS_10bfloat16_tEfNS_4arch4Sm90ELb0ELb1ELb1ELb1ELb0ELb0ELb0ELb1ELb1ELb1ELb0ELb0EEENS1_21CollectiveEpilogueFwdINS6_IJSA_SC_SB_EEES9_SE_SG_Li384ELb1ELb1ELb0ELb0EEENS1_36VarlenDynamicPersistentTileSchedulerILi192ELi128ELi384ELi128ELb0ELb1ELb1ELb1ELb0ELb1EEEEEEEEEvNT_6ParamsE)
        /*0c68*/ 	.short	0x0210
        /*0c6a*/ 	.short	0x0af0


	//----- nvinfo : EIATTR_SW_WAR
	.align		4
.L_1625:
        /*0c6c*/ 	.byte	0x04, 0x36
        /*0c6e*/ 	.short	(.L_1627 - .L_1626)
.L_1626:
        /*0c70*/ 	.word	0x00000008
.L_1627:


//--------------------- .nv.info._ZN7cutlass13device_kernelIN5flash11enable_sm90INS1_16FlashAttnFwdSm90INS1_25CollectiveMainloopFwdSm90ILi2EN4cute5tupleIJNS5_1CILi1EEES8_S8_EEENS6_IJNS7_ILi192EEENS7_ILi128EEENS7_ILi64EEEEEELi64ENS_10bfloat16_tEfNS_4arch4Sm90ELb0ELb1ELb1ELb1ELb0ELb1ELb0ELb1ELb1ELb1ELb0ELb0EEENS1_21CollectiveEpilogueFwdINS6_IJSA_SC_SB_EEES9_SE_SG_Li384ELb1ELb1ELb0ELb0EEENS1_36VarlenDynamicPersistentTileSchedulerILi192ELi128ELi384ELi128ELb0ELb1ELb1ELb1ELb0ELb1EEEEEEEEEvNT_6ParamsE --------------------------
	.section	.nv.info._ZN7cutlass13device_kernelIN5flash11enable_sm90INS1_16FlashAttnFwdSm90INS1_25CollectiveMainloopFwdSm90ILi2EN4cute5tupleIJNS5_1CILi1EEES8_S8_EEENS6_IJNS7_ILi192EEENS7_ILi128EEENS7_ILi64EEEEEELi64ENS_10bfloat16_tEfNS_4arch4Sm90ELb0ELb1ELb1ELb1ELb0ELb1ELb0ELb1ELb1ELb1ELb0ELb0EEENS1_21CollectiveEpilogueFwdINS6_IJSA_SC_SB_EEES9_SE_SG_Li384ELb1ELb1ELb0ELb0EEENS1_36VarlenDynamicPersistentTileSchedulerILi192ELi128ELi384ELi128ELb0ELb1ELb1ELb1ELb0ELb1EEEEEEEEEvNT_6ParamsE,"",@"SHT_CUDA_INFO"
	.sectionflags	@""
	.align	4


	//----- nvinfo : EIATTR_CUDA_API_VERSION
	.align		4
        /*0000*/ 	.byte	0x04, 0x37
        /*0002*/ 	.short	(.L_1629 - .L_1628)
.L_1628:
        /*0004*/ 	.word	0x00000082


	//----- nvinfo : EIATTR_KPARAM_INFO
	.align		4
.L_1629:
        /*0008*/ 	.byte	0x04, 0x17
        /*000a*/ 	.short	(.L_1631 - .L_1630)
.L_1630:
        /*000c*/ 	.word	0x00000000
        /*0010*/ 	.short	0x0000
        /*0012*/ 	.short	0x0070
        /*0014*/ 	.byte	0x00, 0xf0, 0x01, 0x2a


	//----- nvinfo : EIATTR_SPARSE_MMA_MASK
	.align		4
.L_1631:
        /*0018*/ 	.byte	0x03, 0x50
        /*001a*/ 	.short	0x0000


	//----- nvinfo : EIATTR_MAXREG_COUNT
	.align		4
        /*001c*/ 	.byte	0x03, 0x1b
        /*001e*/ 	.short	0x0080


	//----- nvinfo : EIATTR_NUM_BARRIERS
	.align		4
        /*0020*/ 	.byte	0x02, 0x4c
        /*0022*/ 	.byte	0x10
	.zero		1


	//----- nvinfo : EIATTR_EXTERNS
	.align		4
        /*0024*/ 	.byte	0x04, 0x0f
        /*0026*/ 	.short	(.L_1633 - .L_1632)


	//   ....[0]....
	.align		4
.L_1632:
        /*0028*/ 	.word	index@(__assertfail)


	//----- nvinfo : EIATTR_ANNOTATIONS
	.align		4
.L_1633:
        /*002c*/ 	.byte	0x04, 0x55
        /*002e*/ 	.short	(.L_1635 - .L_1634)


	//   ....[0]....
.L_1634:
        /* <DEDUP_REMOVED lines=75> */


	//----- nvinfo : EIATTR_MERCURY_ISA_VERSION
	.align		4
.L_1635:
        /*04d0*/ 	.byte	0x03, 0x5f
        /*04d2*/ 	.short	0x0101


	//----- nvinfo : EIATTR_UNUSED_LOAD_BYTE_OFFSET
	.align		4
        /*04d4*/ 	.byte	0x04, 0x44
        /*04d6*/ 	.short	(.L_1637 - .L_1636)


	//   ....[0]....
.L_1636:
        /*04d8*/ 	.word	0x00000ae0
        /*04dc*/ 	.word	0x0000fff0


	//   ....[1]....
        /*04e0*/ 	.word	0x000174a0
        /*04e4*/ 	.word	0x0000fff0


	//----- nvinfo : EIATTR_INT_WARP_WIDE_INSTR_OFFSETS
	.align		4
.L_1637:
        /*04e8*/ 	.byte	0x04, 0x31
        /*04ea*/ 	.short	(.L_1639 - .L_1638)


	//   ....[0]....
.L_1638:
        /*04ec*/ 	.word	0x00000190


	//   ....[1]....
        /*04f0*/ 	.word	0x000001d0


	//   ....[2]....
        /*04f4*/ 	.word	0x00000240


	//   ....[3]....
        /*04f8*/ 	.word	0x0001b6b0


	//   ....[4]....
        /*04fc*/ 	.word	0x0001b740


	//   ....[5]....
        /*0500*/ 	.word	0x0001e7c0


	//   ....[6]....
        /*0504*/ 	.word	0x0001e850


	//----- nvinfo : EIATTR_COOP_GROUP_MASK_REGIDS
	.align		4
.L_1639:
        /*0508*/ 	.byte	0x04, 0x29
        /*050a*/ 	.short	(.L_1641 - .L_1640)


	//   ....[0]....
.L_1640:
        /*050c*/ 	.word	0xffffffff


	//   ....[1]....
        /*0510*/ 	.word	0xffffffff


	//   ....[2]....
        /*0514*/ 	.word	0xffffffff


	//   ....[3]....
        /*0518*/ 	.word	0xffffffff


	//   ....[4]....
        /*051c*/ 	.word	0xffffffff


	//   ....[5]....
        /*0520*/ 	.word	0xffffffff


	//   ....[6]....
        /*0524*/ 	.word	0xffffffff


	//   ....[7]....
        /*0528*/ 	.word	0xffffffff


	//   ....[8]....
        /*052c*/ 	.word	0xffffffff


	//   ....[9]....
        /*0530*/ 	.word	0xffffffff


	//   ....[10]....
        /*0534*/ 	.word	0xffffffff


	//   ....[11]....
        /*0538*/ 	.word	0xffffffff


	//   ....[12]....
        /*053c*/ 	.word	0xffffffff


	//   ....[13]....
        /*0540*/ 	.word	0xffffffff


	//   ....[14]....
        /*0544*/ 	.word	0xffffffff


	//   ....[15]....
        /*0548*/ 	.word	0xffffffff


	//   ....[16]....
        /*054c*/ 	.word	0xffffffff


	//   ....[17]....
        /*0550*/ 	.word	0xffffffff


	//   ....[18]....
        /*0554*/ 	.word	0xffffffff


	//   ....[19]....
        /*0558*/ 	.word	0xffffffff


	//   ....[20]....
        /*055c*/ 	.word	0xffffffff


	//   ....[21]....
        /*0560*/ 	.word	0xffffffff


	//   ....[22]....
        /*0564*/ 	.word	0xffffffff


	//   ....[23]....
        /*0568*/ 	.word	0xffffffff


	//   ....[24]....
        /*056c*/ 	.word	0xffffffff


	//   ....[25]....
        /*0570*/ 	.word	0xffffffff


	//   ....[26]....
        /*0574*/ 	.word	0xffffffff


	//   ....[27]....
        /*0578*/ 	.word	0xffffffff


	//   ....[28]....
        /*057c*/ 	.word	0xffffffff


	//   ....[29]....
        /*0580*/ 	.word	0xffffffff


	//   ....[30]....
        /*0584*/ 	.word	0xffffffff


	//   ....[31]....
        /*0588*/ 	.word	0xffffffff


	//   ....[32]....
        /*058c*/ 	.word	0xffffffff


	//   ....[33]....
        /*0590*/ 	.word	0xffffffff


	//   ....[34]....
        /*0594*/ 	.word	0xffffffff


	//   ....[35]....
        /*0598*/ 	.word	0xffffffff


	//   ....[36]....
        /*059c*/ 	.word	0xffffffff


	//   ....[37]....
        /*05a0*/ 	.word	0xffffffff


	//   ....[38]....
        /*05a4*/ 	.word	0xffffffff


	//   ....[39]....
        /*05a8*/ 	.word	0xffffffff


	//   ....[40]....
        /*05ac*/ 	.word	0xffffffff


	//   ....[41]....
        /*05b0*/ 	.word	0xffffffff


	//   ....[42]....
        /*05b4*/ 	.word	0xffffffff


	//   ....[43]....
        /*05b8*/ 	.word	0xffffffff


	//   ....[44]....
        /*05bc*/ 	.word	0xffffffff


	//   ....[45]....
        /*05c0*/ 	.word	0xffffffff


	//   ....[46]....
        /*05c4*/ 	.word	0xffffffff


	//   ....[47]....
        /*05c8*/ 	.word	0xffffffff


	//   ....[48]....
        /*05cc*/ 	.word	0xffffffff


	//   ....[49]....
        /*05d0*/ 	.word	0xffffffff


	//   ....[50]....
        /*05d4*/ 	.word	0xffffffff


	//   ....[51]....
        /*05d8*/ 	.word	0xffffffff


	//   ....[52]....
        /*05dc*/ 	.word	0xffffffff


	//   ....[53]....
        /*05e0*/ 	.word	0xffffffff


	//   ....[54]....
        /*05e4*/ 	.word	0xffffffff


	//   ....[55]....
        /*05e8*/ 	.word	0xffffffff


	//   ....[56]....
        /*05ec*/ 	.word	0xffffffff


	//   ....[57]....
        /*05f0*/ 	.word	0xffffffff


	//   ....[58]....
        /*05f4*/ 	.word	0xffffffff


	//   ....[59]....
        /*05f8*/ 	.word	0xffffffff


	//   ....[60]....
        /*05fc*/ 	.word	0xffffffff


	//   ....[61]....
        /*0600*/ 	.word	0xffffffff


	//   ....[62]....
        /*0604*/ 	.word	0xffffffff


	//   ....[63]....
        /*0608*/ 	.word	0xffffffff


	//   ....[64]....
        /*060c*/ 	.word	0xffffffff


	//   ....[65]....
        /*0610*/ 	.word	0xffffffff


	//   ....[66]....
        /*0614*/ 	.word	0xffffffff


	//   ....[67]....
        /*0618*/ 	.word	0xffffffff


	//   ....[68]....
        /*061c*/ 	.word	0xffffffff


	//   ....[69]....
        /*0620*/ 	.word	0xffffffff


	//   ....[70]....
        /*0624*/ 	.word	0xffffffff


	//   ....[71]....
        /*0628*/ 	.word	0xffffffff


	//   ....[72]....
        /*062c*/ 	.word	0xffffffff


	//   ....[73]....
        /*0630*/ 	.word	0xffffffff


	//   ....[74]....
        /*0634*/ 	.word	0xffffffff


	//   ....[75]....
        /*0638*/ 	.word	0xffffffff


	//   ....[76]....
        /*063c*/ 	.word	0xffffffff


	//   ....[77]....
        /*0640*/ 	.word	0xffffffff


	//   ....[78]....
        /*0644*/ 	.word	0xffffffff


	//   ....[79]....
        /*0648*/ 	.word	0xffffffff


	//   ....[80]....
        /*064c*/ 	.word	0xffffffff


	//   ....[81]....
        /*0650*/ 	.word	0xffffffff


	//   ....[82]....
        /*0654*/ 	.word	0xffffffff


	//   ....[83]....
        /*0658*/ 	.word	0xffffffff


	//   ....[84]....
        /*065c*/ 	.word	0xffffffff


	//   ....[85]....
        /*0660*/ 	.word	0xffffffff


	//   ....[86]....
        /*0664*/ 	.word	0xffffffff


	//   ....[87]....
        /*0668*/ 	.word	0xffffffff


	//   ....[88]....
        /*066c*/ 	.word	0xffffffff


	//   ....[89]....
        /*0670*/ 	.word	0xffffffff


	//   ....[90]....
        /*0674*/ 	.word	0xffffffff


	//   ....[91]....
        /*0678*/ 	.word	0xffffffff


	//   ....[92]....
        /*067c*/ 	.word	0xffffffff


	//   ....[93]....
        /*0680*/ 	.word	0xffffffff


	//   ....[94]....
        /*0684*/ 	.word	0xffffffff


	//   ....[95]....
        /*0688*/ 	.word	0xffffffff


	//   ....[96]....
        /*068c*/ 	.word	0xffffffff


	//   ....[97]....
        /*0690*/ 	.word	0xffffffff


	//   ....[98]....
        /*0694*/ 	.word	0xffffffff


	//   ....[99]....
        /*0698*/ 	.word	0xffffffff


	//   ....[100]....
        /*069c*/ 	.word	0xffffffff


	//   ....[101]....
        /*06a0*/ 	.word	0xffffffff


	//   ....[102]....
        /*06a4*/ 	.word	0xffffffff


	//   ....[103]....
        /*06a8*/ 	.word	0xffffffff


	//   ....[104]....
        /*06ac*/ 	.word	0xffffffff


	//   ....[105]....
        /*06b0*/ 	.word	0xffffffff


	//   ....[106]....
        /*06b4*/ 	.word	0xffffffff


	//   ....[107]....
        /*06b8*/ 	.word	0xffffffff


	//   ....[108]....
        /*06bc*/ 	.word	0xffffffff


	//   ....[109]....
        /*06c0*/ 	.word	0xffffffff


	//   ....[110]....
        /*06c4*/ 	.word	0xffffffff


	//   ....[111]....
        /*06c8*/ 	.word	0xffffffff


	//   ....[112]....
        /*06cc*/ 	.word	0xffffffff


	//   ....[113]....
        /*06d0*/ 	.word	0xffffffff


	//   ....[114]....
        /*06d4*/ 	.word	0xffffffff


	//   ....[115]....
        /*06d8*/ 	.word	0xffffffff


	//   ....[116]....
        /*06dc*/ 	.word	0xffffffff


	//   ....[117]....
        /*06e0*/ 	.word	0xffffffff


	//   ....[118]....
        /*06e4*/ 	.word	0xffffffff


	//   ....[119]....
        /*06e8*/ 	.word	0xffffffff


	//   ....[120]....
        /*06ec*/ 	.word	0xffffffff


	//   ....[121]....
        /*06f0*/ 	.word	0xffffffff


	//   ....[122]....
        /*06f4*/ 	.word	0xffffffff


	//   ....[123]....
        /*06f8*/ 	.word	0xffffffff


	//   ....[124]....
        /*06fc*/ 	.word	0xffffffff


	//   ....[125]....
        /*0700*/ 	.word	0xffffffff


	//   ....[126]....
        /*0704*/ 	.word	0xffffffff


	//   ....[127]....
        /*0708*/ 	.word	0xffffffff


	//   ....[128]....
        /*070c*/ 	.word	0xffffffff


	//   ....[129]....
        /*0710*/ 	.word	0xffffffff


	//   ....[130]....
        /*0714*/ 	.word	0x0500000f


	//   ....[131]....
        /*0718*/ 	.word	0x0500000f


	//   ....[132]....
        /*071c*/ 	.word	0x0500000f


	//   ....[133]....
        /*0720*/ 	.word	0x0500000f


	//   ....[134]....
        /*0724*/ 	.word	0x0500000f


	//   ....[135]....
        /*0728*/ 	.word	0x0500000f


	//   ....[136]....
        /*072c*/ 	.word	0x0500000f


	//   ....[137]....
        /*0730*/ 	.word	0x0500000f


	//   ....[138]....
        /*0734*/ 	.word	0x0500000f


	//   ....[139]....
        /*0738*/ 	.word	0x0500000f


	//   ....[140]....
        /*073c*/ 	.word	0x0500000f


	//   ....[141]....
        /*0740*/ 	.word	0x0500000f


	//   ....[142]....
        /*0744*/ 	.word	0x0500000f


	//   ....[143]....
        /*0748*/ 	.word	0x0500000f


	//   ....[144]....
        /*074c*/ 	.word	0x0500000f


	//   ....[145]....
        /*0750*/ 	.word	0x0500000f


	//   ....[146]....
        /*0754*/ 	.word	0x0500000f


	//   ....[147]....
        /*0758*/ 	.word	0x0500000f


	//   ....[148]....
        /*075c*/ 	.word	0x0500000f


	//   ....[149]....
        /*0760*/ 	.word	0x0500000f


	//   ....[150]....
        /*0764*/ 	.word	0x0500000f


	//   ....[151]....
        /*0768*/ 	.word	0x0500000f


	//   ....[152]....
        /*076c*/ 	.word	0x0500000f


	//   ....[153]....
        /*0770*/ 	.word	0x0500000f


	//   ....[154]....
        /*0774*/ 	.word	0x0500000f


	//   ....[155]....
        /*0778*/ 	.word	0x0500000f


	//   ....[156]....
        /*077c*/ 	.word	0x0500000f


	//   ....[157]....
        /*0780*/ 	.word	0x0500000f


	//   ....[158]....
        /*0784*/ 	.word	0x0500000f


	//   ....[159]....
        /*0788*/ 	.word	0x0500000f


	//   ....[160]....
        /*078c*/ 	.word	0x0500000f


	//   ....[161]....
        /*0790*/ 	.word	0x0500000f


	//   ....[162]....
        /*0794*/ 	.word	0x0500000f


	//   ....[163]....
        /*0798*/ 	.word	0x0500000f


	//   ....[164]....
        /*079c*/ 	.word	0x0500000f


	//   ....[165]....
        /*07a0*/ 	.word	0x0500000f


	//   ....[166]....
        /*07a4*/ 	.word	0x0500000f


	//   ....[167]....
        /*07a8*/ 	.word	0x0500000f


	//   ....[168]....
        /*07ac*/ 	.word	0x0500000f


	//   ....[169]....
        /*07b0*/ 	.word	0x0500000f


	//   ....[170]....
        /*07b4*/ 	.word	0x0500000f


	//   ....[171]....
        /*07b8*/ 	.word	0x0500000f


	//   ....[172]....
        /*07bc*/ 	.word	0x0500000f


	//   ....[173]....
        /*07c0*/ 	.word	0x0500000f


	//   ....[174]....
        /*07c4*/ 	.word	0x0500000f


	//   ....[175]....
        /*07c8*/ 	.word	0x0500000f


	//   ....[176]....
        /*07cc*/ 	.word	0x0500000f


	//   ....[177]....
        /*07d0*/ 	.word	0x0500000f


	//   ....[178]....
        /*07d4*/ 	.word	0x0500000f


	//   ....[179]....
        /*07d8*/ 	.word	0x0500000f


	//   ....[180]....
        /*07dc*/ 	.word	0x0500000f


	//   ....[181]....
        /*07e0*/ 	.word	0x0500000f


	//   ....[182]....
        /*07e4*/ 	.word	0x0500000f


	//   ....[183]....
        /*07e8*/ 	.word	0x0500000f


	//   ....[184]....
        /*07ec*/ 	.word	0x0500000f


	//   ....[185]....
        /*07f0*/ 	.word	0x0500000f


	//   ....[186]....
        /*07f4*/ 	.word	0x0500000f


	//   ....[187]....
        /*07f8*/ 	.word	0x0500000f


	//   ....[188]....
        /*07fc*/ 	.word	0x0500000f


	//   ....[189]....
        /*0800*/ 	.word	0x0500000f


	//   ....[190]....
        /*0804*/ 	.word	0x0500000f


	//   ....[191]....
        /*0808*/ 	.word	0x0500000f


	//   ....[192]....
        /*080c*/ 	.word	0x0500000f


	//   ....[193]....
        /*0810*/ 	.word	0x0500000f


	//   ....[194]....
        /*0814*/ 	.word	0x0500000f


	//   ....[195]....
        /*0818*/ 	.word	0x0500000f


	//   ....[196]....
        /*081c*/ 	.word	0x0500000f


	//   ....[197]....
        /*0820*/ 	.word	0x0500000f


	//   ....[198]....
        /*0824*/ 	.word	0x0500000f


	//----- nvinfo : EIATTR_COOP_GROUP_INSTR_OFFSETS
	.align		4
.L_1641:
        /*0828*/ 	.byte	0x04, 0x28
        /*082a*/ 	.short	(.L_1643 - .L_1642)


	//   ....[0]....
.L_1642:
        /*082c*/ 	.word	0x00000070


	//   ....[1]....
        /*0830*/ 	.word	0x000001a0


	//   ....[2]....
        /*0834*/ 	.word	0x000001f0


	//   ....[3]....
        /*0838*/ 	.word	0x00000420


	//   ....[4]....
        /*083c*/ 	.word	0x00000580


	//   ....[5]....
        /*0840*/ 	.word	0x000006a0


	//   ....[6]....
        /*0844*/ 	.word	0x00000800


	//   ....[7]....
        /*0848*/ 	.word	0x00006160


	//   ....[8]....
        /*084c*/ 	.word	0x00006930


	//   ....[9]....
        /*0850*/ 	.word	0x00006940


	//   ....[10]....
        /*0854*/ 	.word	0x00006950


	//   ....[11]....
        /*0858*/ 	.word	0x00006960


	//   ....[12]....
        /*085c*/ 	.word	0x00006c90


	//   ....[13]....
        /*0860*/ 	.word	0x00006ca0


	//   ....[14]....
        /*0864*/ 	.word	0x00006cb0


	//   ....[15]....
        /*0868*/ 	.word	0x00006cc0


	//   ....[16]....
        /*086c*/ 	.word	0x000080d0


	//   ....[17]....
        /*0870*/ 	.word	0x000080e0


	//   ....[18]....
        /*0874*/ 	.word	0x000080f0


	//   ....[19]....
        /*0878*/ 	.word	0x00008100


	//   ....[20]....
        /*087c*/ 	.word	0x00008200


	//   ....[21]....
        /*0880*/ 	.word	0x00008220


	//   ....[22]....
        /*0884*/ 	.word	0x000082b0


	//   ....[23]....
        /*0888*/ 	.word	0x000082e0


	//   ....[24]....
        /*088c*/ 	.word	0x00009ba0


	//   ....[25]....
        /*0890*/ 	.word	0x0000a520


	//   ....[26]....
        /*0894*/ 	.word	0x0000b8b0


	//   ....[27]....
        /*0898*/ 	.word	0x0000b970


	//   ....[28]....
        /*089c*/ 	.word	0x0000c1b0


	//   ....[29]....
        /*08a0*/ 	.word	0x0000c220


	//   ....[30]....
        /*08a4*/ 	.word	0x0000dd50


	//   ....[31]....
        /*08a8*/ 	.word	0x0000e4c0


	//   ....[32]....
        /*08ac*/ 	.word	0x0000f170


	//   ....[33]....
        /*08b0*/ 	.word	0x0000f2d0


	//   ....[34]....
        /*08b4*/ 	.word	0x0000fb00


	//   ....[35]....
        /*08b8*/ 	.word	0x0000fb80


	//   ....[36]....
        /*08bc*/ 	.word	0x00011ca0


	//   ....[37]....
        /*08c0*/ 	.word	0x00011d10


	//   ....[38]....
        /*08c4*/ 	.word	0x00012360


	//   ....[39]....
        /*08c8*/ 	.word	0x000123c0


	//   ....[40]....
        /*08cc*/ 	.word	0x00014170


	//   ....[41]....
        /*08d0*/ 	.word	0x00014740


	//   ....[42]....
        /*08d4*/ 	.word	0x00015410


	//   ....[43]....
        /*08d8*/ 	.word	0x000154c0


	//   ....[44]....
        /*08dc*/ 	.word	0x00015c20


	//   ....[45]....
        /*08e0*/ 	.word	0x00015c80


	//   ....[46]....
        /*08e4*/ 	.word	0x00016c80


	//   ....[47]....
        /*08e8*/ 	.word	0x00016fb0


	//   ....[48]....
        /*08ec*/ 	.word	0x00016fd0


	//   ....[49]....
        /*08f0*/ 	.word	0x000170b0


	//   ....[50]....
        /*08f4*/ 	.word	0x00017d80


	//   ....[51]....
        /*08f8*/ 	.word	0x00017dc0


	//   ....[52]....
        /*08fc*/ 	.word	0x00017de0


	//   ....[53]....
        /*0900*/ 	.word	0x00017e10


	//   ....[54]....
        /*0904*/ 	.word	0x00018280


	//   ....[55]....
        /*0908*/ 	.word	0x000182c0


	//   ....[56]....
        /*090c*/ 	.word	0x000182e0


	//   ....[57]....
        /*0910*/ 	.word	0x00018320


	//   ....[58]....
        /*0914*/ 	.word	0x00018340


	//   ....[59]....
        /*0918*/ 	.word	0x00018360


	//   ....[60]....
        /*091c*/ 	.word	0x00018380


	//   ....[61]....
        /*0920*/ 	.word	0x000183b0


	//   ....[62]....
        /*0924*/ 	.word	0x00018bd0


	//   ....[63]....
        /*0928*/ 	.word	0x00018c00


	//   ....[64]....
        /*092c*/ 	.word	0x00018c20


	//   ....[65]....
        /*0930*/ 	.word	0x00018c50


	//   ....[66]....
        /*0934*/ 	.word	0x00018c80


	//   ....[67]....
        /*0938*/ 	.word	0x00018c90


	//   ....[68]....
        /*093c*/ 	.word	0x00018cc0


	//   ....[69]....
        /*0940*/ 	.word	0x00018d30


	//   ....[70]....
        /*0944*/ 	.word	0x00018e50


	//   ....[71]....
        /*0948*/ 	.word	0x00019040


	//   ....[72]....
        /*094c*/ 	.word	0x00019070


	//   ....[73]....
        /*0950*/ 	.word	0x000190a0


	//   ....[74]....
        /*0954*/ 	.word	0x000190d0


	//   ....[75]....
        /*0958*/ 	.word	0x00019100


	//   ....[76]....
        /*095c*/ 	.word	0x00019130


	//   ....[77]....
        /*0960*/ 	.word	0x000192a0


	//   ....[78]....
        /*0964*/ 	.word	0x000192d0


	//   ....[79]....
        /*0968*/ 	.word	0x00019300


	//   ....[80]....
        /*096c*/ 	.word	0x00019330


	//   ....[81]....
        /*0970*/ 	.word	0x00019360


	//   ....[82]....
        /*0974*/ 	.word	0x00019390


	//   ....[83]....
        /*0978*/ 	.word	0x00019430


	//   ....[84]....
        /*097c*/ 	.word	0x00019490


	//   ....[85]....
        /*0980*/ 	.word	0x00019530


	//   ....[86]....
        /*0984*/ 	.word	0x0001a5c0


	//   ....[87]....
        /*0988*/ 	.word	0x0001bc40


	//   ....[88]....
        /*098c*/ 	.word	0x0001c840


	//   ....[89]....
        /*0990*/ 	.word	0x0001c850


	//   ....[90]....
        /*0994*/ 	.word	0x0001c870


	//   ....[91]....
        /*0998*/ 	.word	0x0001c900


	//   ....[92]....
        /*099c*/ 	.word	0x0001c910


	//   ....[93]....
        /*09a0*/ 	.word	0x0001c980


	//   ....[94]....
        /*09a4*/ 	.word	0x0001c990


	//   ....[95]....
        /*09a8*/ 	.word	0x0001ca00


	//   ....[96]....
        /*09ac*/ 	.word	0x0001ca10


	//   ....[97]....
        /*09b0*/ 	.word	0x0001ca80


	//   ....[98]....
        /*09b4*/ 	.word	0x0001ca90


	//   ....[99]....
        /*09b8*/ 	.word	0x0001cb00


	//   ....[100]....
        /*09bc*/ 	.word	0x0001cb10


	//   ....[101]....
        /*09c0*/ 	.word	0x0001cb80


	//   ....[102]....
        /*09c4*/ 	.word	0x0001cb90


	//   ....[103]....
        /*09c8*/ 	.word	0x0001cba0


	//   ....[104]....
        /*09cc*/ 	.word	0x0001cbe0


	//   ....[105]....
        /*09d0*/ 	.word	0x0001cc00


	//   ....[106]....
        /*09d4*/ 	.word	0x0001cc50


	//   ....[107]....
        /*09d8*/ 	.word	0x0001cd10


	//   ....[108]....
        /*09dc*/ 	.word	0x0001cd20


	//   ....[109]....
        /*09e0*/ 	.word	0x0001cd90


	//   ....[110]....
        /*09e4*/ 	.word	0x0001cda0


	//   ....[111]....
        /*09e8*/ 	.word	0x0001cdb0


	//   ....[112]....
        /*09ec*/ 	.word	0x0001ed20


	//   ....[113]....
        /*09f0*/ 	.word	0x0001ed70


	//   ....[114]....
        /*09f4*/ 	.word	0x0001eda0


	//   ....[115]....
        /*09f8*/ 	.word	0x0001edd0


	//   ....[116]....
        /*09fc*/ 	.word	0x0001ede0


	//   ....[117]....
        /*0a00*/ 	.word	0x0001ee10


	//   ....[118]....
        /*0a04*/ 	.word	0x0001ee40


	//   ....[119]....
        /*0a08*/ 	.word	0x0001ee70


	//   ....[120]....
        /*0a0c*/ 	.word	0x0001eff0


	//   ....[121]....
        /*0a10*/ 	.word	0x0001f020


	//   ....[122]....
        /*0a14*/ 	.word	0x0001f050


	//   ....[123]....
        /*0a18*/ 	.word	0x0001f080


	//   ....[124]....
        /*0a1c*/ 	.word	0x0001f0b0


	//   ....[125]....
        /*0a20*/ 	.word	0x0001f0e0


	//   ....[126]....
        /*0a24*/ 	.word	0x0001f1a0


	//   ....[127]....
        /*0a28*/ 	.word	0x0001f1c0


	//   ....[128]....
        /*0a2c*/ 	.word	0x0001f230


	//   ....[129]....
        /*0a30*/ 	.word	0x0001f8d0


	//   ....[130]....
        /*0a34*/ 	.word	0x0001fd30


	//   ....[131]....
        /*0a38*/ 	.word	0x0001fde0


	//   ....[132]....
        /*0a3c*/ 	.word	0x0001fe70


	//   ....[133]....
        /*0a40*/ 	.word	0x0001fec0


	//   ....[134]....
        /*0a44*/ 	.word	0x0001ff10


	//   ....[135]....
        /*0a48*/ 	.word	0x0001ffa0


	//   ....[136]....
        /*0a4c*/ 	.word	0x00020030


	//   ....[137]....
        /*0a50*/ 	.word	0x00020080


	//   ....[138]....
        /*0a54*/ 	.word	0x000200d0


	//   ....[139]....
        /*0a58*/ 	.word	0x000201c0


	//   ....[140]....
        /*0a5c*/ 	.word	0x00020270


	//   ....[141]....
        /*0a60*/ 	.word	0x000202c0


	//   ....[142]....
        /*0a64*/ 	.word	0x00020310


	//   ....[143]....
        /*0a68*/ 	.word	0x000204a0


	//   ....[144]....
        /*0a6c*/ 	.word	0x000205f0


	//   ....[145]....
        /*0a70*/ 	.word	0x000206a0


	//   ....[146]....
        /*0a74*/ 	.word	0x000206f0


	//   ....[147]....
        /*0a78*/ 	.word	0x00020a60


	//   ....[148]....
        /*0a7c*/ 	.word	0x00020b00


	//   ....[149]....
        /*0a80*/ 	.word	0x00020b60


	//   ....[150]....
        /*0a84*/ 	.word	0x00020bd0


	//   ....[151]....
        /*0a88*/ 	.word	0x00020c30


	//   ....[152]....
        /*0a8c*/ 	.word	0x00020ca0


	//   ....[153]....
        /*0a90*/ 	.word	0x00020d60


	//   ....[154]....
        /*0a94*/ 	.word	0x00020dc0


	//   ....[155]....
        /*0a98*/ 	.word	0x00020e80


	//   ....[156]....
        /*0a9c*/ 	.word	0x00021160


	//   ....[157]....
        /*0aa0*/ 	.word	0x00021340


	//   ....[158]....
        /*0aa4*/ 	.word	0x00021390


	//   ....[159]....
        /*0aa8*/ 	.word	0x000213f0


	//   ....[160]....
        /*0aac*/ 	.word	0x000214c0


	//   ....[161]....
        /*0ab0*/ 	.word	0x00021520


	//   ....[162]....
        /*0ab4*/ 	.word	0x00021600


	//   ....[163]....
        /*0ab8*/ 	.word	0x00021660


	//   ....[164]....
        /*0abc*/ 	.word	0x00021740


	//   ....[165]....
        /*0ac0*/ 	.word	0x000217a0


	//   ....[166]....
        /*0ac4*/ 	.word	0x00021880


	//   ....[167]....
        /*0ac8*/ 	.word	0x000218e0


	//   ....[168]....
        /*0acc*/ 	.word	0x000219c0


	//   ....[169]....
        /*0ad0*/ 	.word	0x00021a20


	//   ....[170]....
        /*0ad4*/ 	.word	0x00021b00


	//   ....[171]....
        /*0ad8*/ 	.word	0x00021b60


	//   ....[172]....
        /*0adc*/ 	.word	0x00021c50


	//   ....[173]....
        /*0ae0*/ 	.word	0x00021cc0


	//   ....[174]....
        /*0ae4*/ 	.word	0x00021d90


	//   ....[175]....
        /*0ae8*/ 	.word	0x00021df0


	//   ....[176]....
        /*0aec*/ 	.word	0x00021ee0


	//   ....[177]....
        /*0af0*/ 	.word	0x00021f40


	//   ....[178]....
        /*0af4*/ 	.word	0x00022010


	//   ....[179]....
        /*0af8*/ 	.word	0x00022070


	//   ....[180]....
        /*0afc*/ 	.word	0x00022130


	//   ....[181]....
        /*0b00*/ 	.word	0x00022440


	//   ....[182]....
        /*0b04*/ 	.word	0x000224e0


	//   ....[183]....
        /*0b08*/ 	.word	0x00022600


	//   ....[184]....
        /*0b0c*/ 	.word	0x00022670


	//   ....[185]....
        /*0b10*/ 	.word	0x000226e0


	//   ....[186]....
        /*0b14*/ 	.word	0x00022750


	//   ....[187]....
        /*0b18*/ 	.word	0x000227c0


	//   ....[188]....
        /*0b1c*/ 	.word	0x00022840


	//   ....[189]....
        /*0b20*/ 	.word	0x000228d0


	//   ....[190]....
        /*0b24*/ 	.word	0x00022960


	//   ....[191]....
        /*0b28*/ 	.word	0x000229d0


	//   ....[192]....
        /*0b2c*/ 	.word	0x00022a40


	//   ....[193]....
        /*0b30*/ 	.word	0x00022ab0


	//   ....[194]....
        /*0b34*/ 	.word	0x00022b30


	//   ....[195]....
        /*0b38*/ 	.word	0x00022ba0


	//   ....[196]....
        /*0b3c*/ 	.word	0x00022c40


	//   ....[197]....
        /*0b40*/ 	.word	0x00022cd0


	//   ....[198]....
        /*0b44*/ 	.word	0x00022df0


	//----- nvinfo : EIATTR_REG_RECONFIG
	.align		4
.L_1643:
        /*0b48*/ 	.byte	0x01, 0x54
	.zero		2


	//----- nvinfo : EIATTR_SYSCALL_OFFSETS
	.align		4
        /*0b4c*/ 	.byte	0x04, 0x46
        /*0b4e*/ 	.short	(.L_1645 - .L_1644)


	//   ....[0]....
.L_1644:
        /*0b50*/ 	.word	0x00001ae0


	//   ....[1]....
        /*0b54*/ 	.word	0x00001c30


	//   ....[2]....
        /*0b58*/ 	.word	0x00006330


	//   ....[3]....
        /*0b5c*/ 	.word	0x00006650


	//   ....[4]....
        /*0b60*/ 	.word	0x0001b8a0


	//   ....[5]....
        /*0b64*/ 	.word	0x0001b9f0


	//   ....[6]....
        /*0b68*/ 	.word	0x0001bae0


	//   ....[7]....
        /*0b6c*/ 	.word	0x0001c310


	//----- nvinfo : EIATTR_MBARRIER_INSTR_OFFSETS
	.align		4
.L_1645:
        /*0b70*/ 	.byte	0x04, 0x39
        /*0b72*/ 	.short	(.L_1647 - .L_1646)


	//   ....[0]....
.L_1646:
        /*0b74*/ 	.word	0x000002d0
        /*0b78*/ 	.word	0x000000ff
        /*0b7c*/ 	.word	0x00016800
        /*0b80*/ 	.short	0x0100
        /*0b82*/ 	.byte	0x08
	.zero		1


	//   ....[1]....
        /*0b84*/ 	.word	0x000002e0
        /*0b88*/ 	.word	0x000000ff
        /*0b8c*/ 	.word	0x00016820
        /*0b90*/ 	.short	0x0100
        /*0b92*/ 	.byte	0x08
	.zero		1


	//   ....[2]....
        /*0b94*/ 	.word	0x000003d0
        /*0b98*/ 	.word	0x000000ff
        /*0b9c*/ 	.word	0x00016830
        /*0ba0*/ 	.short	0x0100
        /*0ba2*/ 	.byte	0x08
	.zero		1


	//   ....[3]....
        /*0ba4*/ 	.word	0x000003e0
        /*0ba8*/ 	.word	0x000000ff
        /*0bac*/ 	.word	0x00016840
        /*0bb0*/ 	.short	0x0100
        /*0bb2*/ 	.byte	0x08
	.zero		1


	//   ....[4]....
        /*0bb4*/ 	.word	0x000003f0
        /*0bb8*/ 	.word	0x000000ff
        /*0bbc*/ 	.word	0x00016838
        /*0bc0*/ 	.short	0x0100
        /*0bc2*/ 	.byte	0x08
	.zero		1


	//   ....[5]....
        /*0bc4*/ 	.word	0x00000400
        /*0bc8*/ 	.word	0x000000ff
        /*0bcc*/ 	.word	0x00016848
        /*0bd0*/ 	.short	0x0100
        /*0bd2*/ 	.byte	0x08
	.zero		1


	//   ....[6]....
        /*0bd4*/ 	.word	0x00000530
        /*0bd8*/ 	.word	0x000000ff
        /*0bdc*/ 	.word	0x00016850
        /*0be0*/ 	.short	0x0100
        /*0be2*/ 	.byte	0x08
	.zero		1


	//   ....[7]....
        /*0be4*/ 	.word	0x00000540
        /*0be8*/ 	.word	0x000000ff
        /*0bec*/ 	.word	0x00016860
        /*0bf0*/ 	.short	0x0100
        /*0bf2*/ 	.byte	0x08
	.zero		1


	//   ....[8]....
        /*0bf4*/ 	.word	0x00000550
        /*0bf8*/ 	.word	0x000000ff
        /*0bfc*/ 	.word	0x00016858
        /*0c00*/ 	.short	0x0100
        /*0c02*/ 	.byte	0x08
	.zero		1


	//   ....[9]....
        /*0c04*/ 	.word	0x00000560
        /*0c08*/ 	.word	0x000000ff
        /*0c0c*/ 	.word	0x00016868
        /*0c10*/ 	.short	0x0100
        /*0c12*/ 	.byte	0x08
	.zero		1


	//   ....[10]....
        /*0c14*/ 	.word	0x00000650
        /*0c18*/ 	.word	0x000000ff
        /*0c1c*/ 	.word	0x00016870
        /*0c20*/ 	.short	0x0100
        /*0c22*/ 	.byte	0x06
	.zero		1


	//   ....[11]....
        /*0c24*/ 	.word	0x00000660
        /*0c28*/ 	.word	0x000000ff
        /*0c2c*/ 	.word	0x00016880
        /*0c30*/ 	.short	0x0100
        /*0c32*/ 	.byte	0x06
	.zero		1


	//   ....[12]....
        /*0c34*/ 	.word	0x00000670
        /*0c38*/ 	.word	0x000000ff
        /*0c3c*/ 	.word	0x00016878
        /*0c40*/ 	.short	0x0100
        /*0c42*/ 	.byte	0x06
	.zero		1


	//   ....[13]....
        /*0c44*/ 	.word	0x00000680
        /*0c48*/ 	.word	0x000000ff
        /*0c4c*/ 	.word	0x00016888
        /*0c50*/ 	.short	0x0100
        /*0c52*/ 	.byte	0x06
	.zero		1


	//   ....[14]....
        /*0c54*/ 	.word	0x000007b0
        /*0c58*/ 	.word	0x000000ff
        /*0c5c*/ 	.word	0x00016890
        /*0c60*/ 	.short	0x0100
        /*0c62*/ 	.byte	0x08
	.zero		1


	//   ....[15]....
        /*0c64*/ 	.word	0x000007c0
        /*0c68*/ 	.word	0x000000ff
        /*0c6c*/ 	.word	0x000168a0
        /*0c70*/ 	.short	0x0100
        /*0c72*/ 	.byte	0x08
	.zero		1


	//   ....[16]....
        /*0c74*/ 	.word	0x000007d0
        /*0c78*/ 	.word	0x000000ff
        /*0c7c*/ 	.word	0x00016898
        /*0c80*/ 	.short	0x0100
        /*0c82*/ 	.byte	0x08
	.zero		1


	//   ....[17]....
        /*0c84*/ 	.word	0x000007e0
        /*0c88*/ 	.word	0x000000ff
        /*0c8c*/ 	.word	0x000168a8
        /*0c90*/ 	.short	0x0100
        /*0c92*/ 	.byte	0x08
	.zero		1


	//   ....[18]....
        /*0c94*/ 	.word	0x00000910
        /*0c98*/ 	.word	0x000000ff
        /*0c9c*/ 	.word	0x000168b0
        /*0ca0*/ 	.short	0x0100
        /*0ca2*/ 	.byte	0x08
	.zero		1


	//   ....[19]....
        /*0ca4*/ 	.word	0x00000920
        /*0ca8*/ 	.word	0x000000ff
        /*0cac*/ 	.word	0x000168c0
        /*0cb0*/ 	.short	0x0100
        /*0cb2*/ 	.byte	0x08
	.zero		1


	//   ....[20]....
        /*0cb4*/ 	.word	0x00000930
        /*0cb8*/ 	.word	0x000000ff
        /*0cbc*/ 	.word	0x000168b8
        /*0cc0*/ 	.short	0x0100
        /*0cc2*/ 	.byte	0x08
	.zero		1


	//   ....[21]....
        /*0cc4*/ 	.word	0x00000940
        /*0cc8*/ 	.word	0x000000ff
        /*0ccc*/ 	.word	0x000168c8
        /*0cd0*/ 	.short	0x0100
        /*0cd2*/ 	.byte	0x08
	.zero		1


	//   ....[22]....
        /*0cd4*/ 	.word	0x00002e80
        /*0cd8*/ 	.word	0x0000004f
        /*0cdc*/ 	.word	0x00016890
        /*0ce0*/ 	.short	0x010a
        /*0ce2*/ 	.byte	0x3f
	.zero		1


	//   ....[23]....
        /*0ce4*/ 	.word	0x00004240
        /*0ce8*/ 	.word	0x0000004f
        /*0cec*/ 	.word	0x00016890
        /*0cf0*/ 	.short	0x010a
        /*0cf2*/ 	.byte	0x3f
	.zero		1


	//   ....[24]....
        /*0cf4*/ 	.word	0x00005440
        /*0cf8*/ 	.word	0x0000004f
        /*0cfc*/ 	.word	0x00016890
        /*0d00*/ 	.short	0x010a
        /*0d02*/ 	.byte	0x3f
	.zero		1


	//   ....[25]....
        /*0d04*/ 	.word	0x00005650
        /*0d08*/ 	.word	0x0000000c
        /*0d0c*/ 	.word	0x00000000
        /*0d10*/ 	.short	0x0101
        /*0d12*/ 	.byte	0x3f
	.zero		1


	//   ....[26]....
        /*0d14*/ 	.word	0x00005690
        /*0d18*/ 	.word	0x0000004f
        /*0d1c*/ 	.word	0x000168b0
        /*0d20*/ 	.short	0x010a
        /*0d22*/ 	.byte	0x3f
	.zero		1


	//   ....[27]....
        /*0d24*/ 	.word	0x00005a60
        /*0d28*/ 	.word	0x0000004f
        /*0d2c*/ 	.word	0x00000000
        /*0d30*/ 	.short	0x0101
        /*0d32*/ 	.byte	0x3f
	.zero		1


	//   ....[28]....
        /*0d34*/ 	.word	0x000063d0
        /*0d38*/ 	.word	0x00000002
        /*0d3c*/ 	.word	0x00016800
        /*0d40*/ 	.short	0x010a
        /*0d42*/ 	.byte	0x3f
	.zero		1


	//   ....[29]....
        /*0d44*/ 	.word	0x00006420
        /*0d48*/ 	.word	0x00000002
        /*0d4c*/ 	.word	0x00016800
        /*0d50*/ 	.short	0x010a
        /*0d52*/ 	.byte	0x3f
	.zero		1


	//   ....[30]....
        /*0d54*/ 	.word	0x00006f30
        /*0d58*/ 	.word	0x00000002
        /*0d5c*/ 	.word	0x00016800
        /*0d60*/ 	.short	0x010a
        /*0d62*/ 	.byte	0x3f
	.zero		1


	//   ....[31]....
        /*0d64*/ 	.word	0x00008570
        /*0d68*/ 	.word	0x00000002
        /*0d6c*/ 	.word	0x00016800
        /*0d70*/ 	.short	0x010a
        /*0d72*/ 	.byte	0x3f
	.zero		1


	//   ....[32]....
        /*0d74*/ 	.word	0x000095b0
        /*0d78*/ 	.word	0x0000000f
        /*0d7c*/ 	.word	0x00016830
        /*0d80*/ 	.short	0x010a
        /*0d82*/ 	.byte	0x3f
	.zero		1


	//   ....[33]....
        /*0d84*/ 	.word	0x00009620
        /*0d88*/ 	.word	0x0000000f
        /*0d8c*/ 	.word	0x00016830
        /*0d90*/ 	.short	0x010a
        /*0d92*/ 	.byte	0x3f
	.zero		1


	//   ....[34]....
        /*0d94*/ 	.word	0x00009a40
        /*0d98*/ 	.word	0x0000000f
        /*0d9c*/ 	.word	0x00000000
        /*0da0*/ 	.short	0x0101
        /*0da2*/ 	.byte	0x3f
	.zero		1


	//   ....[35]....
        /*0da4*/ 	.word	0x0000d1e0
        /*0da8*/ 	.word	0x0000000b
        /*0dac*/ 	.word	0x00016830
        /*0db0*/ 	.short	0x010a
        /*0db2*/ 	.byte	0x3f
	.zero		1


	//   ....[36]....
        /*0db4*/ 	.word	0x0000d230
        /*0db8*/ 	.word	0x0000000b
        /*0dbc*/ 	.word	0x00016830
        /*0dc0*/ 	.short	0x010a
        /*0dc2*/ 	.byte	0x3f
	.zero		1


	//   ....[37]....
        /*0dc4*/ 	.word	0x0000d540
        /*0dc8*/ 	.word	0x0000000b
        /*0dcc*/ 	.word	0x00016850
        /*0dd0*/ 	.short	0x010a
        /*0dd2*/ 	.byte	0x3f
	.zero		1


	//   ....[38]....
        /*0dd4*/ 	.word	0x0000d580
        /*0dd8*/ 	.word	0x0000000b
        /*0ddc*/ 	.word	0x00016850
        /*0de0*/ 	.short	0x010a
        /*0de2*/ 	.byte	0x3f
	.zero		1


	//   ....[39]....
        /*0de4*/ 	.word	0x0000e300
        /*0de8*/ 	.word	0x0000000f
        /*0dec*/ 	.word	0x00000000
        /*0df0*/ 	.short	0x0101
        /*0df2*/ 	.byte	0x3f
	.zero		1


	//   ....[40]....
        /*0df4*/ 	.word	0x0000fde0
        /*0df8*/ 	.word	0x00000020
        /*0dfc*/ 	.word	0x00000000
        /*0e00*/ 	.short	0x0101
        /*0e02*/ 	.byte	0x3f
	.zero		1


	//   ....[41]....
        /*0e04*/ 	.word	0x00010ca0
        /*0e08*/ 	.word	0x00000005
        /*0e0c*/ 	.word	0x00016830
        /*0e10*/ 	.short	0x010a
        /*0e12*/ 	.byte	0x3f
	.zero		1


	//   ....[42]....
        /*0e14*/ 	.word	0x00010cf0
        /*0e18*/ 	.word	0x00000005
        /*0e1c*/ 	.word	0x00016830
        /*0e20*/ 	.short	0x010a
        /*0e22*/ 	.byte	0x3f
	.zero		1


	//   ....[43]....
        /*0e24*/ 	.word	0x00011000
        /*0e28*/ 	.word	0x0000000a
        /*0e2c*/ 	.word	0x00016850
        /*0e30*/ 	.short	0x010a
        /*0e32*/ 	.byte	0x3f
	.zero		1


	//   ....[44]....
        /*0e34*/ 	.word	0x00011040
        /*0e38*/ 	.word	0x0000000a
        /*0e3c*/ 	.word	0x00016850
        /*0e40*/ 	.short	0x010a
        /*0e42*/ 	.byte	0x3f
	.zero		1


	//   ....[45]....
        /*0e44*/ 	.word	0x00012890
        /*0e48*/ 	.word	0x00000015
        /*0e4c*/ 	.word	0x00000000
        /*0e50*/ 	.short	0x0101
        /*0e52*/ 	.byte	0x3f
	.zero		1


	//   ....[46]....
        /*0e54*/ 	.word	0x00012950
        /*0e58*/ 	.word	0x00000024
        /*0e5c*/ 	.word	0x00000000
        /*0e60*/ 	.short	0x0101
        /*0e62*/ 	.byte	0x3f
	.zero		1


	//   ....[47]....
        /*0e64*/ 	.word	0x00013460
        /*0e68*/ 	.word	0x00000005
        /*0e6c*/ 	.word	0x00016830
        /*0e70*/ 	.short	0x010a
        /*0e72*/ 	.byte	0x3f
	.zero		1


	//   ....[48]....
        /*0e74*/ 	.word	0x000134b0
        /*0e78*/ 	.word	0x00000005
        /*0e7c*/ 	.word	0x00016830
        /*0e80*/ 	.short	0x010a
        /*0e82*/ 	.byte	0x3f
	.zero		1


	//   ....[49]....
        /*0e84*/ 	.word	0x000137c0
        /*0e88*/ 	.word	0x0000000a
        /*0e8c*/ 	.word	0x00016850
        /*0e90*/ 	.short	0x010a
        /*0e92*/ 	.byte	0x3f
	.zero		1


	//   ....[50]....
        /*0e94*/ 	.word	0x00013800
        /*0e98*/ 	.word	0x0000000a
        /*0e9c*/ 	.word	0x00016850
        /*0ea0*/ 	.short	0x010a
        /*0ea2*/ 	.byte	0x3f
	.zero		1


	//   ....[51]....
        /*0ea4*/ 	.word	0x00014580
        /*0ea8*/ 	.word	0x00000056
        /*0eac*/ 	.word	0x00000000
        /*0eb0*/ 	.short	0x0101
        /*0eb2*/ 	.byte	0x3f
	.zero		1


	//   ....[52]....
        /*0eb4*/ 	.word	0x00015ec0
        /*0eb8*/ 	.word	0x0000001f
        /*0ebc*/ 	.word	0x00000000
        /*0ec0*/ 	.short	0x0101
        /*0ec2*/ 	.byte	0x3f
	.zero		1


	//   ....[53]....
        /*0ec4*/ 	.word	0x00016b70
        /*0ec8*/ 	.word	0x0000000b
        /*0ecc*/ 	.word	0x00016850
        /*0ed0*/ 	.short	0x010a
        /*0ed2*/ 	.byte	0x3f
	.zero		1


	//   ....[54]....
        /*0ed4*/ 	.word	0x00016be0
        /*0ed8*/ 	.word	0x0000000b
        /*0edc*/ 	.word	0x00016850
        /*0ee0*/ 	.short	0x010a
        /*0ee2*/ 	.byte	0x3f
	.zero		1


	//   ....[55]....
        /*0ee4*/ 	.word	0x000171e0
        /*0ee8*/ 	.word	0x00000002
        /*0eec*/ 	.word	0x00000000
        /*0ef0*/ 	.short	0x0101
        /*0ef2*/ 	.byte	0x3f
	.zero		1


	//   ....[56]....
        /*0ef4*/ 	.word	0x00018350
        /*0ef8*/ 	.word	0x00000000
        /*0efc*/ 	.word	0x00000000
        /*0f00*/ 	.short	0x0101
        /*0f02*/ 	.byte	0x3f
	.zero		1


	//   ....[57]....
        /*0f04*/ 	.word	0x0001a6a0
        /*0f08*/ 	.word	0x00000016
        /*0f0c*/ 	.word	0x00016820
        /*0f10*/ 	.short	0x010a
        /*0f12*/ 	.byte	0x3f
	.zero		1


	//   ....[58]....
        /*0f14*/ 	.word	0x0001a750
        /*0f18*/ 	.word	0x00000005
        /*0f1c*/ 	.word	0x000168a0
        /*0f20*/ 	.short	0x010a
        /*0f22*/ 	.byte	0x3f
	.zero		1


	//   ....[59]....
        /*0f24*/ 	.word	0x0001a990
        /*0f28*/ 	.word	0x00000005
        /*0f2c*/ 	.word	0x000168c0
        /*0f30*/ 	.short	0x010a
        /*0f32*/ 	.byte	0x3f
	.zero		1


	//   ....[60]....
        /*0f34*/ 	.word	0x0001acf0
        /*0f38*/ 	.word	0x00000005
        /*0f3c*/ 	.word	0x000168a0
        /*0f40*/ 	.short	0x010a
        /*0f42*/ 	.byte	0x3f
	.zero		1


	//   ....[61]....
        /*0f44*/ 	.word	0x0001af10
        /*0f48*/ 	.word	0x00000005
        /*0f4c*/ 	.word	0x000168c0
        /*0f50*/ 	.short	0x010a
        /*0f52*/ 	.byte	0x3f
	.zero		1


	//   ....[62]....
        /*0f54*/ 	.word	0x0001be60
        /*0f58*/ 	.word	0x00000000
        /*0f5c*/ 	.word	0x00016840
        /*0f60*/ 	.short	0x010a
        /*0f62*/ 	.byte	0x3f
	.zero		1


	//   ....[63]....
        /*0f64*/ 	.word	0x0001cea0
        /*0f68*/ 	.word	0x00000016
        /*0f6c*/ 	.word	0x00016800
        /*0f70*/ 	.short	0x0107
        /*0f72*/ 	.byte	0x3f
	.zero		1


	//   ....[64]....
        /*0f74*/ 	.word	0x0001cfa0
        /*0f78*/ 	.word	0x00000016
        /*0f7c*/ 	.word	0x00016800
        /*0f80*/ 	.short	0x0101
        /*0f82*/ 	.byte	0x3f
	.zero		1


	//   ....[65]....
        /*0f84*/ 	.word	0x0001cfd0
        /*0f88*/ 	.word	0x00000016
        /*0f8c*/ 	.word	0x00016820
        /*0f90*/ 	.short	0x010a
        /*0f92*/ 	.byte	0x3f
	.zero		1


	//   ....[66]....
        /*0f94*/ 	.word	0x0001d310
        /*0f98*/ 	.word	0x00000002
        /*0f9c*/ 	.word	0x00016840
        /*0fa0*/ 	.short	0x010a
        /*0fa2*/ 	.byte	0x3f
	.zero		1


	//   ....[67]....
        /*0fa4*/ 	.word	0x0001d590
        /*0fa8*/ 	.word	0x00000003
        /*0fac*/ 	.word	0x00000060
        /*0fb0*/ 	.short	0x010a
        /*0fb2*/ 	.byte	0x3f
	.zero		1


	//   ....[68]....
        /*0fb4*/ 	.word	0x0001db00
        /*0fb8*/ 	.word	0x00000002
        /*0fbc*/ 	.word	0x00016840
        /*0fc0*/ 	.short	0x010a
        /*0fc2*/ 	.byte	0x3f
	.zero		1


	//   ....[69]....
        /*0fc4*/ 	.word	0x0001dd80
        /*0fc8*/ 	.word	0x0000000a
        /*0fcc*/ 	.word	0x00000060
        /*0fd0*/ 	.short	0x010a
        /*0fd2*/ 	.byte	0x3f
	.zero		1


	//   ....[70]....
        /*0fd4*/ 	.word	0x0001e220
        /*0fd8*/ 	.word	0x00000002
        /*0fdc*/ 	.word	0x00016840
        /*0fe0*/ 	.short	0x010a
        /*0fe2*/ 	.byte	0x3f
	.zero		1


	//   ....[71]....
        /*0fe4*/ 	.word	0x0001e4b0
        /*0fe8*/ 	.word	0x00000005
        /*0fec*/ 	.word	0x00000060
        /*0ff0*/ 	.short	0x010a
        /*0ff2*/ 	.byte	0x3f
	.zero		1


	//   ....[72]....
        /*0ff4*/ 	.word	0x0001e900
        /*0ff8*/ 	.word	0x00000003
        /*0ffc*/ 	.word	0x00016860
        /*1000*/ 	.short	0x010a
        /*1002*/ 	.byte	0x3f
	.zero		1


	//   ....[73]....
        /*1004*/ 	.word	0x0001f850
        /*1008*/ 	.word	0x00000009
        /*100c*/ 	.word	0x00016820
        /*1010*/ 	.short	0x010a
        /*1012*/ 	.byte	0x3f
	.zero		1


	//   ....[74]....
        /*1014*/ 	.word	0x0001f9e0
        /*1018*/ 	.word	0x00000005
        /*101c*/ 	.word	0x00000000
        /*1020*/ 	.short	0x010a
        /*1022*/ 	.byte	0x3f
	.zero		1


	//   ....[75]....
        /*1024*/ 	.word	0x0001fa50
        /*1028*/ 	.word	0x00000003
        /*102c*/ 	.word	0x00000000
        /*1030*/ 	.short	0x010a
        /*1032*/ 	.byte	0x3f
	.zero		1


	//   ....[76]....
        /*1034*/ 	.word	0x0001fab0
        /*1038*/ 	.word	0x00000017
        /*103c*/ 	.word	0x00000000
        /*1040*/ 	.short	0x010a
        /*1042*/ 	.byte	0x3f
	.zero		1


	//   ....[77]....
        /*1044*/ 	.word	0x0001fae0
        /*1048*/ 	.word	0x00000007
        /*104c*/ 	.word	0x00000000
        /*1050*/ 	.short	0x010a
        /*1052*/ 	.byte	0x3f
	.zero		1


	//   ....[78]....
        /*1054*/ 	.word	0x0001fb40
        /*1058*/ 	.word	0x0000004f
        /*105c*/ 	.word	0x00016890
        /*1060*/ 	.short	0x010a
        /*1062*/ 	.byte	0x3f
	.zero		1


	//   ....[79]....
        /*1064*/ 	.word	0x0001fb90
        /*1068*/ 	.word	0x0000004f
        /*106c*/ 	.word	0x00016890
        /*1070*/ 	.short	0x010a
        /*1072*/ 	.byte	0x3f
	.zero		1


	//   ....[80]....
        /*1074*/ 	.word	0x0001fbe0
        /*1078*/ 	.word	0x0000004f
        /*107c*/ 	.word	0x00016890
        /*1080*/ 	.short	0x010a
        /*1082*/ 	.byte	0x3f
	.zero		1


	//   ....[81]....
        /*1084*/ 	.word	0x0001fc30
        /*1088*/ 	.word	0x0000004f
        /*108c*/ 	.word	0x000168b0
        /*1090*/ 	.short	0x010a
        /*1092*/ 	.byte	0x3f
	.zero		1


	//   ....[82]....
        /*1094*/ 	.word	0x00020100
        /*1098*/ 	.word	0x00000002
        /*109c*/ 	.word	0x00016800
        /*10a0*/ 	.short	0x010a
        /*10a2*/ 	.byte	0x3f
	.zero		1


	//   ....[83]....
        /*10a4*/ 	.word	0x00020720
        /*10a8*/ 	.word	0x00000002
        /*10ac*/ 	.word	0x00016800
        /*10b0*/ 	.short	0x010a
        /*10b2*/ 	.byte	0x3f
	.zero		1


	//   ....[84]....
        /*10b4*/ 	.word	0x00020770
        /*10b8*/ 	.word	0x0000000f
        /*10bc*/ 	.word	0x00016830
        /*10c0*/ 	.short	0x010a
        /*10c2*/ 	.byte	0x3f
	.zero		1


	//   ....[85]....
        /*10c4*/ 	.word	0x000207c0
        /*10c8*/ 	.word	0x0000000b
        /*10cc*/ 	.word	0x00016830
        /*10d0*/ 	.short	0x010a
        /*10d2*/ 	.byte	0x3f
	.zero		1


	//   ....[86]....
        /*10d4*/ 	.word	0x00020810
        /*10d8*/ 	.word	0x0000000b
        /*10dc*/ 	.word	0x00016850
        /*10e0*/ 	.short	0x010a
        /*10e2*/ 	.byte	0x3f
	.zero		1


	//   ....[87]....
        /*10e4*/ 	.word	0x00020860
        /*10e8*/ 	.word	0x00000005
        /*10ec*/ 	.word	0x00016830
        /*10f0*/ 	.short	0x010a
        /*10f2*/ 	.byte	0x3f
	.zero		1


	//   ....[88]....
        /*10f4*/ 	.word	0x000208b0
        /*10f8*/ 	.word	0x0000000a
        /*10fc*/ 	.word	0x00016850
        /*1100*/ 	.short	0x010a
        /*1102*/ 	.byte	0x3f
	.zero		1


	//   ....[89]....
        /*1104*/ 	.word	0x00020900
        /*1108*/ 	.word	0x00000005
        /*110c*/ 	.word	0x00016830
        /*1110*/ 	.short	0x010a
        /*1112*/ 	.byte	0x3f
	.zero		1


	//   ....[90]....
        /*1114*/ 	.word	0x00020950
        /*1118*/ 	.word	0x0000000a
        /*111c*/ 	.word	0x00016850
        /*1120*/ 	.short	0x010a
        /*1122*/ 	.byte	0x3f
	.zero		1


	//   ....[91]....
        /*1124*/ 	.word	0x000209a0
        /*1128*/ 	.word	0x0000000b
        /*112c*/ 	.word	0x00016850
        /*1130*/ 	.short	0x010a
        /*1132*/ 	.byte	0x3f
	.zero		1


	//   ....[92]....
        /*1134*/ 	.word	0x00020f40
        /*1138*/ 	.word	0x00000016
        /*113c*/ 	.word	0x00016820
        /*1140*/ 	.short	0x010a
        /*1142*/ 	.byte	0x3f
	.zero		1


	//   ....[93]....
        /*1144*/ 	.word	0x00020f90
        /*1148*/ 	.word	0x00000005
        /*114c*/ 	.word	0x000168a0
        /*1150*/ 	.short	0x010a
        /*1152*/ 	.byte	0x3f
	.zero		1


	//   ....[94]....
        /*1154*/ 	.word	0x00020fe0
        /*1158*/ 	.word	0x00000005
        /*115c*/ 	.word	0x000168c0
        /*1160*/ 	.short	0x010a
        /*1162*/ 	.byte	0x3f
	.zero		1


	//   ....[95]....
        /*1164*/ 	.word	0x00021030
        /*1168*/ 	.word	0x00000005
        /*116c*/ 	.word	0x000168a0
        /*1170*/ 	.short	0x010a
        /*1172*/ 	.byte	0x3f
	.zero		1


	//   ....[96]....
        /*1174*/ 	.word	0x00021080
        /*1178*/ 	.word	0x00000005
        /*117c*/ 	.word	0x000168c0
        /*1180*/ 	.short	0x010a
        /*1182*/ 	.byte	0x3f
	.zero		1


	//   ....[97]....
        /*1184*/ 	.word	0x00021220
        /*1188*/ 	.word	0x00000000
        /*118c*/ 	.word	0x00016840
        /*1190*/ 	.short	0x010a
        /*1192*/ 	.byte	0x3f
	.zero		1


	//   ....[98]....
        /*1194*/ 	.word	0x00022160
        /*1198*/ 	.word	0x00000016
        /*119c*/ 	.word	0x00016820
        /*11a0*/ 	.short	0x010a
        /*11a2*/ 	.byte	0x3f
	.zero		1


	//   ....[99]....
        /*11a4*/ 	.word	0x000221b0
        /*11a8*/ 	.word	0x00000002
        /*11ac*/ 	.word	0x00016840
        /*11b0*/ 	.short	0x010a
        /*11b2*/ 	.byte	0x3f
	.zero		1


	//   ....[100]....
        /*11b4*/ 	.word	0x00022200
        /*11b8*/ 	.word	0x00000003
        /*11bc*/ 	.word	0x00000060
        /*11c0*/ 	.short	0x010a
        /*11c2*/ 	.byte	0x3f
	.zero		1


	//   ....[101]....
        /*11c4*/ 	.word	0x00022250
        /*11c8*/ 	.word	0x00000002
        /*11cc*/ 	.word	0x00016840
        /*11d0*/ 	.short	0x010a
        /*11d2*/ 	.byte	0x3f
	.zero		1


	//   ....[102]....
        /*11d4*/ 	.word	0x000222a0
        /*11d8*/ 	.word	0x0000000a
        /*11dc*/ 	.word	0x00000060
        /*11e0*/ 	.short	0x010a
        /*11e2*/ 	.byte	0x3f
	.zero		1


	//   ....[103]....
        /*11e4*/ 	.word	0x000222f0
        /*11e8*/ 	.word	0x00000002
        /*11ec*/ 	.word	0x00016840
        /*11f0*/ 	.short	0x010a
        /*11f2*/ 	.byte	0x3f
	.zero		1


	//   ....[104]....
        /*11f4*/ 	.word	0x00022340
        /*11f8*/ 	.word	0x00000005
        /*11fc*/ 	.word	0x00000060
        /*1200*/ 	.short	0x010a
        /*1202*/ 	.byte	0x3f
	.zero		1


	//   ....[105]....
        /*1204*/ 	.word	0x00022390
        /*1208*/ 	.word	0x00000003
        /*120c*/ 	.word	0x00016860
        /*1210*/ 	.short	0x010a
        /*1212*/ 	.byte	0x3f
	.zero		1


	//   ....[106]....
        /*1214*/ 	.word	0x00022d10
        /*1218*/ 	.word	0x00000009
        /*121c*/ 	.word	0x00016820
        /*1220*/ 	.short	0x010a
        /*1222*/ 	.byte	0x3f
	.zero		1


	//   ....[107]....
        /*1224*/ 	.word	0x00022eb0
        /*1228*/ 	.word	0x00000005
        /*122c*/ 	.word	0x00000000
        /*1230*/ 	.short	0x010a
        /*1232*/ 	.byte	0x3f
	.zero		1


	//   ....[108]....
        /*1234*/ 	.word	0x00022f00
        /*1238*/ 	.word	0x00000003
        /*123c*/ 	.word	0x00000000
        /*1240*/ 	.short	0x010a
        /*1242*/ 	.byte	0x3f
	.zero		1


	//   ....[109]....
        /*1244*/ 	.word	0x00022f50
        /*1248*/ 	.word	0x00000017
        /*124c*/ 	.word	0x00000000
        /*1250*/ 	.short	0x010a
        /*1252*/ 	.byte	0x3f
	.zero		1


	//----- nvinfo : EIATTR_NUM_MBARRIERS
	.align		4
.L_1647:
        /*1254*/ 	.byte	0x03, 0x38
        /*1256*/ 	.short	0x0016


	//----- nvinfo : EIATTR_EXIT_INSTR_OFFSETS
	.align		4
        /*1258*/ 	.byte	0x04, 0x1c
        /*125a*/ 	.short	(.L_1649 - .L_1648)


	//   ....[0]....
.L_1648:
        /*125c*/ 	.word	0x0001fb30


	//----- nvinfo : EIATTR_MAX_THREADS
	.align		4
.L_1649:
        /*1260*/ 	.byte	0x04, 0x05
        /*1262*/ 	.short	(.L_1651 - .L_1650)
.L_1650:
        /*1264*/ 	.word	0x00000200
        /*1268*/ 	.word	0x00000001
        /*126c*/ 	.word	0x00000001


	//----- nvinfo : EIATTR_CRS_STACK_SIZE
	.align		4
.L_1651:
        /*1270*/ 	.byte	0x04, 0x1e
        /*1272*/ 	.short	(.L_1653 - .L_1652)
.L_1652:
        /*1274*/ 	.word	0x00000000


	//----- nvinfo : EIATTR_CBANK_PARAM_SIZE
	.align		4
.L_1653:
        /*1278*/ 	.byte	0x03, 0x19
        /*127a*/ 	.short	0x0af0


	//----- nvinfo : EIATTR_PARAM_CBANK
	.align		4
        /*127c*/ 	.byte	0x04, 0x0a
        /*127e*/ 	.short	(.L_1655 - .L_1654)
	.align		4
.L_1654:
        /*1280*/ 	.word	index@(.nv.constant0._ZN7cutlass13device_kernelIN5flash11enable_sm90INS1_16FlashAttnFwdSm90INS1_25CollectiveMainloopFwdSm90ILi2EN4cute5tupleIJNS5_1CILi1EEES8_S8_EEENS6_IJNS7_ILi192EEENS7_ILi128EEENS7_ILi64EEEEEELi64ENS_10bfloat16_tEfNS_4arch4Sm90ELb0ELb1ELb1ELb1ELb0ELb1ELb0ELb1ELb1ELb1ELb0ELb0EEENS1_21CollectiveEpilogueFwdINS6_IJSA_SC_SB_EEES9_SE_SG_Li384ELb1ELb1ELb0ELb0EEENS1_36VarlenDynamicPersistentTileSchedulerILi192ELi128ELi384ELi128ELb0ELb1ELb1ELb1ELb0ELb1EEEEEEEEEvNT_6ParamsE)
        /*1284*/ 	.short	0x0210
        /*1286*/ 	.short	0x0af0


	//----- nvinfo : EIATTR_SW_WAR
	.align		4
.L_1655:
        /*1288*/ 	.byte	0x04, 0x36
        /*128a*/ 	.short	(.L_1657 - .L_1656)
.L_1656:
        /*128c*/ 	.word	0x00000008
.L_1657:


//--------------------- .nv.info._ZN7cutlass13device_kernelIN5flash11enable_sm90INS1_16FlashAttnFwdSm90INS1_25CollectiveMainloopFwdSm90ILi2EN4cute5tupleIJNS5_1CILi1EEES8_S8_EEENS6_IJNS7_ILi192EEENS7_ILi128EEENS7_ILi64EEEEEELi64ENS_10bfloat16_tEfNS_4arch4Sm90ELb1ELb0ELb1ELb0ELb0ELb0ELb0ELb1ELb1ELb1ELb0ELb0EEENS1_21CollectiveEpilogueFwdINS6_IJSA_SC_SB_EEES9_SE_SG_Li384ELb0ELb1ELb0ELb0EEENS1_30DynamicPersistentTileSchedulerILi384ELi128ELb0ELb1ELb1EEEEEEEEEvNT_6ParamsE --------------------------
	.section	.nv.info._ZN7cutlass13device_kernelIN5flash11enable_sm90INS1_16FlashAttnFwdSm90INS1_25CollectiveMainloopFwdSm90ILi2EN4cute5tupleIJNS5_1CILi1EEES8_S8_EEENS6_IJNS7_ILi192EEENS7_ILi128EEENS7_ILi64EEEEEELi64ENS_10bfloat16_tEfNS_4arch4Sm90ELb1ELb0ELb1ELb0ELb0ELb0ELb0ELb1ELb1ELb1ELb0ELb0EEENS1_21CollectiveEpilogueFwdINS6_IJSA_SC_SB_EEES9_SE_SG_Li384ELb0ELb1ELb0ELb0EEENS1_30DynamicPersistentTileSchedulerILi384ELi128ELb0ELb1ELb1EEEEEEEEEvNT_6ParamsE,"",@"SHT_CUDA_INFO"
	.sectionflags	@""
	.align	4


	//----- nvinfo : EIATTR_CUDA_API_VERSION
	.align		4
        /*0000*/ 	.byte	0x04, 0x37
        /*0002*/ 	.short	(.L_1659 - .L_1658)
.L_1658:
        /*0004*/ 	.word	0x00000082


	//----- nvinfo : EIATTR_KPARAM_INFO
	.align		4
.L_1659:
        /*0008*/ 	.byte	0x04, 0x17
        /*000a*/ 	.short	(.L_1661 - .L_1660)
.L_1660:
        /*000c*/ 	.word	0x00000000
        /*0010*/ 	.short	0x0000
        /*0012*/ 	.short	0x0070
        /*0014*/ 	.byte	0x00, 0xf0, 0x01, 0x2a


	//----- nvinfo : EIATTR_SPARSE_MMA_MASK
	.align		4
.L_1661:
        /*0018*/ 	.byte	0x03, 0x50
        /*001a*/ 	.short	0x0000


	//----- nvinfo : EIATTR_MAXREG_COUNT
	.align		4
        /*001c*/ 	.byte	0x03, 0x1b
        /*001e*/ 	.short	0x0080


	//----- nvinfo : EIATTR_NUM_BARRIERS
	.align		4
        /*0020*/ 	.byte	0x02, 0x4c
        /*0022*/ 	.byte	0x10
	.zero		1


	//----- nvinfo : EIATTR_EXTERNS
	.align		4
        /*0024*/ 	.byte	0x04, 0x0f
        /*0026*/ 	.short	(.L_1663 - .L_1662)


	//   ....[0]....
	.align		4
.L_1662:
        /*0028*/ 	.word	index@(__assertfail)


	//----- nvinfo : EIATTR_ANNOTATIONS
	.align		4
.L_1663:
        /*002c*/ 	.byte	0x04, 0x55
        /*002e*/ 	.short	(.L_1665 - .L_1664)


	//   ....[0]....
.L_1664:
        /*0030*/ 	.word	0x00000001
        /*0034*/ 	.byte	0xb0, 0xaf, 0x00, 0x00, 0x01, 0x00, 0x00, 0x00, 0xc0, 0xaf, 0x00, 0x00, 0x01, 0x00, 0x00, 0x00
        /*0044*/ 	.byte	0x40, 0xb0, 0x00, 0x00, 0x01, 0x00, 0x00, 0x00, 0x90, 0xcc, 0x00, 0x00, 0x01, 0x00, 0x00, 0x00
        /*0054*/ 	.byte	0xb0, 0xcc, 0x00, 0x00, 0x01, 0x00, 0x00, 0x00, 0xf0, 0xe6, 0x00, 0x00, 0x01, 0x00, 0x00, 0x00
        /*0064*/ 	.byte	0x90, 0xe8, 0x00, 0x00


	//----- nvinfo : EIATTR_MERCURY_ISA_VERSION
	.align		4
.L_1665:
        /*0068*/ 	.byte	0x03, 0x5f
        /*006a*/ 	.short	0x0101


	//----- nvinfo : EIATTR_INT_WARP_WIDE_INSTR_OFFSETS
	.align		4
        /*006c*/ 	.byte	0x04, 0x31
        /*006e*/ 	.short	(.L_1667 - .L_1666)


	//   ....[0]....
.L_1666:
        /*0070*/ 	.word	0x00000130


	//   ....[1]....
        /*0074*/ 	.word	0x00000170


	//   ....[2]....
        /*0078*/ 	.word	0x000001e0


	//   ....[3]....
        /*007c*/ 	.word	0x0000b650


	//   ....[4]....
        /*0080*/ 	.word	0x0000b6e0


	//   ....[5]....
        /*0084*/ 	.word	0x0000e360


	//   ....[6]....
        /*0088*/ 	.word	0x0000e3f0


	//----- nvinfo : EIATTR_COOP_GROUP_MASK_REGIDS
	.align		4
.L_1667:
        /*008c*/ 	.byte	0x04, 0x29
        /*008e*/ 	.short	(.L_1669 - .L_1668)


	//   ....[0]....
.L_1668:
        /*0090*/ 	.word	0xffffffff


	//   ....[1]....
        /*0094*/ 	.word	0xffffffff


	//   ....[2]....
        /*0098*/ 	.word	0xffffffff


	//   ....[3]....
        /*009c*/ 	.word	0xffffffff


	//   ....[4]....
        /*00a0*/ 	.word	0xffffffff


	//   ....[5]....
        /*00a4*/ 	.word	0xffffffff


	//   ....[6]....
        /*00a8*/ 	.word	0xffffffff


	//   ....[7]....
        /*00ac*/ 	.word	0xffffffff


	//   ....[8]....
        /*00b0*/ 	.word	0xffffffff


	//   ....[9]....
        /*00b4*/ 	.word	0xffffffff


	//   ....[10]....
        /*00b8*/ 	.word	0xffffffff


	//   ....[11]....
        /*00bc*/ 	.word	0xffffffff


	//   ....[12]....
        /*00c0*/ 	.word	0xffffffff


	//   ....[13]....
        /*00c4*/ 	.word	0xffffffff


	//   ....[14]....
        /*00c8*/ 	.word	0xffffffff


	//   ....[15]....
        /*00cc*/ 	.word	0xffffffff


	//   ....[16]....
        /*00d0*/ 	.word	0xffffffff


	//   ....[17]....
        /*00d4*/ 	.word	0xffffffff


	//   ....[18]....
        /*00d8*/ 	.word	0xffffffff


	//   ....[19]....
        /*00dc*/ 	.word	0xffffffff


	//   ....[20]....
        /*00e0*/ 	.word	0xffffffff


	//   ....[21]....
        /*00e4*/ 	.word	0xffffffff


	//   ....[22]....
        /*00e8*/ 	.word	0xffffffff


	//   ....[23]....
        /*00ec*/ 	.word	0xffffffff


	//   ....[24]....
        /*00f0*/ 	.word	0xffffffff


	//   ....[25]....
        /*00f4*/ 	.word	0xffffffff


	//   ....[26]....
        /*00f8*/ 	.word	0xffffffff


	//   ....[27]....
        /*00fc*/ 	.word	0xffffffff


	//   ....[28]....
        /*0100*/ 	.word	0xffffffff


	//   ....[29]....
        /*0104*/ 	.word	0xffffffff


	//   ....[30]....
        /*0108*/ 	.word	0xffffffff


	//   ....[31]....
        /*010c*/ 	.word	0xffffffff


	//   ....[32]....
        /*0110*/ 	.word	0xffffffff


	//   ....[33]....
        /*0114*/ 	.word	0xffffffff


	//   ....[34]....
        /*0118*/ 	.word	0xffffffff


	//   ....[35]....
        /*011c*/ 	.word	0xffffffff


	//   ....[36]....
        /*0120*/ 	.word	0xffffffff


	//   ....[37]....
        /*0124*/ 	.word	0xffffffff


	//   ....[38]....
        /*0128*/ 	.word	0xffffffff


	//   ....[39]....
        /*012c*/ 	.word	0xffffffff


	//   ....[40]....
        /*0130*/ 	.word	0xffffffff


	//   ....[41]....
        /*0134*/ 	.word	0xffffffff


	//   ....[42]....
        /*0138*/ 	.word	0xffffffff


	//   ....[43]....
        /*013c*/ 	.word	0xffffffff


	//   ....[44]....
        /*0140*/ 	.word	0xffffffff


	//   ....[45]....
        /*0144*/ 	.word	0xffffffff


	//   ....[46]....
        /*0148*/ 	.word	0xffffffff


	//   ....[47]....
        /*014c*/ 	.word	0xffffffff


	//   ....[48]....
        /*0150*/ 	.word	0xffffffff


	//   ....[49]....
        /*0154*/ 	.word	0xffffffff


	//   ....[50]....
        /*0158*/ 	.word	0xffffffff


	//   ....[51]....
        /*015c*/ 	.word	0xffffffff


	//   ....[52]....
        /*0160*/ 	.word	0xffffffff


	//   ....[53]....
        /*0164*/ 	.word	0xffffffff


	//   ....[54]....
        /*0168*/ 	.word	0xffffffff


	//   ....[55]....
        /*016c*/ 	.word	0xffffffff


	//   ....[56]....
        /*0170*/ 	.word	0xffffffff


	//   ....[57]....
        /*0174*/ 	.word	0xffffffff


	//   ....[58]....
        /*0178*/ 	.word	0xffffffff


	//   ....[59]....
        /*017c*/ 	.word	0xffffffff


	//   ....[60]....
        /*0180*/ 	.word	0xffffffff


	//   ....[61]....
        /*0184*/ 	.word	0xffffffff


	//   ....[62]....
        /*0188*/ 	.word	0xffffffff


	//   ....[63]....
        /*018c*/ 	.word	0xffffffff


	//   ....[64]....
        /*0190*/ 	.word	0xffffffff


	//   ....[65]....
        /*0194*/ 	.word	0xffffffff


	//   ....[66]....
        /*0198*/ 	.word	0xffffffff


	//   ....[67]....
        /*019c*/ 	.word	0xffffffff


	//   ....[68]....
        /*01a0*/ 	.word	0xffffffff


	//   ....[69]....
        /*01a4*/ 	.word	0xffffffff


	//   ....[70]....
        /*01a8*/ 	.word	0xffffffff


	//   ....[71]....
        /*01ac*/ 	.word	0xffffffff


	//   ....[72]....
        /*01b0*/ 	.word	0xffffffff


	//   ....[73]....
        /*01b4*/ 	.word	0xffffffff


	//   ....[74]....
        /*01b8*/ 	.word	0xffffffff


	//   ....[75]....
        /*01bc*/ 	.word	0xffffffff


	//   ....[76]....
        /*01c0*/ 	.word	0x0500000f


	//   ....[77]....
        /*01c4*/ 	.word	0x0500000f


	//   ....[78]....
        /*01c8*/ 	.word	0x0500000f


	//   ....[79]....
        /*01cc*/ 	.word	0x0500000f


	//   ....[80]....
        /*01d0*/ 	.word	0x0500000f


	//   ....[81]....
        /*01d4*/ 	.word	0x0500000f


	//   ....[82]....
        /*01d8*/ 	.word	0x0500000f


	//   ....[83]....
        /*01dc*/ 	.word	0x0500000f


	//   ....[84]....
        /*01e0*/ 	.word	0x0500000f


	//   ....[85]....
        /*01e4*/ 	.word	0x0500000f


	//   ....[86]....
        /*01e8*/ 	.word	0x0500000f


	//   ....[87]....
        /*01ec*/ 	.word	0x0500000f


	//   ....[88]....
        /*01f0*/ 	.word	0x0500000f


	//   ....[89]....
        /*01f4*/ 	.word	0x0500000f


	//   ....[90]....
        /*01f8*/ 	.word	0x0500000f


	//   ....[91]....
        /*01fc*/ 	.word	0x0500000f


	//   ....[92]....
        /*0200*/ 	.word	0x0500000f


	//   ....[93]....
        /*0204*/ 	.word	0x0500000f


	//   ....[94]....
        /*0208*/ 	.word	0x0500000f


	//   ....[95]....
        /*020c*/ 	.word	0x0500000f


	//   ....[96]....
        /*0210*/ 	.word	0x0500000f


	//   ....[97]....
        /*0214*/ 	.word	0x0500000f


	//   ....[98]....
        /*0218*/ 	.word	0x0500000f


	//   ....[99]....
        /*021c*/ 	.word	0x0500000f


	//   ....[100]....
        /*0220*/ 	.word	0x0500000f


	//   ....[101]....
        /*0224*/ 	.word	0x0500000f


	//   ....[102]....
        /*0228*/ 	.word	0x0500000f


	//----- nvinfo : EIATTR_COOP_GROUP_INSTR_OFFSETS
	.align		4
.L_1669:
        /*022c*/ 	.byte	0x04, 0x28
        /*022e*/ 	.short	(.L_1671 - .L_1670)


	//   ....[0]....
.L_1670:
        /*0230*/ 	.word	0x00000070


	//   ....[1]....
        /*0234*/ 	.word	0x00000140


	//   ....[2]....
        /*0238*/ 	.word	0x00000190


	//   ....[3]....
        /*023c*/ 	.word	0x000003c0


	//   ....[4]....
        /*0240*/ 	.word	0x00000520


	//   ....[5]....
        /*0244*/ 	.word	0x00000640


	//   ....[6]....
        /*0248*/ 	.word	0x000007a0


	//   ....[7]....
        /*024c*/ 	.word	0x00001360


	//   ....[8]....
        /*0250*/ 	.word	0x00001a10


	//   ....[9]....
        /*0254*/ 	.word	0x00001a30


	//   ....[10]....
        /*0258*/ 	.word	0x000027e0


	//   ....[11]....
        /*025c*/ 	.word	0x000028b0


	//   ....[12]....
        /*0260*/ 	.word	0x00003330


	//   ....[13]....
        /*0264*/ 	.word	0x00003380


	//   ....[14]....
        /*0268*/ 	.word	0x00004840


	//   ....[15]....
        /*026c*/ 	.word	0x00004890


	//   ....[16]....
        /*0270*/ 	.word	0x00005240


	//   ....[17]....
        /*0274*/ 	.word	0x000052f0


	//   ....[18]....
        /*0278*/ 	.word	0x00005d90


	//   ....[19]....
        /*027c*/ 	.word	0x00005e30


	//   ....[20]....
        /*0280*/ 	.word	0x00007b30


	//   ....[21]....
        /*0284*/ 	.word	0x00007ba0


	//   ....[22]....
        /*0288*/ 	.word	0x00008270


	//   ....[23]....
        /*028c*/ 	.word	0x000082f0


	//   ....[24]....
        /*0290*/ 	.word	0x00009380


	//   ....[25]....
        /*0294*/ 	.word	0x000093c0


	//   ....[26]....
        /*0298*/ 	.word	0x000094a0


	//   ....[27]....
        /*029c*/ 	.word	0x000094c0


	//   ....[28]....
        /*02a0*/ 	.word	0x0000a080


	//   ....[29]....
        /*02a4*/ 	.word	0x0000a0b0


	//   ....[30]....
        /*02a8*/ 	.word	0x0000a0e0


	//   ....[31]....
        /*02ac*/ 	.word	0x0000a110


	//   ....[32]....
        /*02b0*/ 	.word	0x0000a580


	//   ....[33]....
        /*02b4*/ 	.word	0x0000a5c0


	//   ....[34]....
        /*02b8*/ 	.word	0x0000a5e0


	//   ....[35]....
        /*02bc*/ 	.word	0x0000a610


	//   ....[36]....
        /*02c0*/ 	.word	0x0000a630


	//   ....[37]....
        /*02c4*/ 	.word	0x0000a650


	//   ....[38]....
        /*02c8*/ 	.word	0x0000a670


	//   ....[39]....
        /*02cc*/ 	.word	0x0000a690


	//   ....[40]....
        /*02d0*/ 	.word	0x0000acf0


	//   ....[41]....
        /*02d4*/ 	.word	0x0000ad30


	//   ....[42]....
        /*02d8*/ 	.word	0x0000ad60


	//   ....[43]....
        /*02dc*/ 	.word	0x0000ad90


	//   ....[44]....
        /*02e0*/ 	.word	0x0000adb0


	//   ....[45]....
        /*02e4*/ 	.word	0x0000adc0


	//   ....[46]....
        /*02e8*/ 	.word	0x0000add0


	//   ....[47]....
        /*02ec*/ 	.word	0x0000adf0


	//   ....[48]....
        /*02f0*/ 	.word	0x0000af70


	//   ....[49]....
        /*02f4*/ 	.word	0x0000bc10


	//   ....[50]....
        /*02f8*/ 	.word	0x0000c610


	//   ....[51]....
        /*02fc*/ 	.word	0x0000c640


	//   ....[52]....
        /*0300*/ 	.word	0x0000c670


	//   ....[53]....
        /*0304*/ 	.word	0x0000c700


	//   ....[54]....
        /*0308*/ 	.word	0x0000c730


	//   ....[55]....
        /*030c*/ 	.word	0x0000c740


	//   ....[56]....
        /*0310*/ 	.word	0x0000c780


	//   ....[57]....
        /*0314*/ 	.word	0x0000c7b0


	//   ....[58]....
        /*0318*/ 	.word	0x0000c820


	//   ....[59]....
        /*031c*/ 	.word	0x0000c830


	//   ....[60]....
        /*0320*/ 	.word	0x0000c870


	//   ....[61]....
        /*0324*/ 	.word	0x0000c8a0


	//   ....[62]....
        /*0328*/ 	.word	0x0000c910


	//   ....[63]....
        /*032c*/ 	.word	0x0000c920


	//   ....[64]....
        /*0330*/ 	.word	0x0000c940


	//   ....[65]....
        /*0334*/ 	.word	0x0000c970


	//   ....[66]....
        /*0338*/ 	.word	0x0000c9d0


	//   ....[67]....
        /*033c*/ 	.word	0x0000c9e0


	//   ....[68]....
        /*0340*/ 	.word	0x0000ca40


	//   ....[69]....
        /*0344*/ 	.word	0x0000ca90


	//   ....[70]....
        /*0348*/ 	.word	0x0000cab0


	//   ....[71]....
        /*034c*/ 	.word	0x0000caf0


	//   ....[72]....
        /*0350*/ 	.word	0x0000cb00


	//   ....[73]....
        /*0354*/ 	.word	0x0000cb50


	//   ....[74]....
        /*0358*/ 	.word	0x0000e7d0


	//   ....[75]....
        /*035c*/ 	.word	0x0000e9b0


	//   ....[76]....
        /*0360*/ 	.word	0x0000ef10


	//   ....[77]....
        /*0364*/ 	.word	0x0000f070


	//   ....[78]....
        /*0368*/ 	.word	0x0000f0d0


	//   ....[79]....
        /*036c*/ 	.word	0x0000f190


	//   ....[80]....
        /*0370*/ 	.word	0x0000f240


	//   ....[81]....
        /*0374*/ 	.word	0x0000f2c0


	//   ....[82]....
        /*0378*/ 	.word	0x0000f360


	//   ....[83]....
        /*037c*/ 	.word	0x0000f3c0


	//   ....[84]....
        /*0380*/ 	.word	0x0000f4a0


	//   ....[85]....
        /*0384*/ 	.word	0x0000f520


	//   ....[86]....
        /*0388*/ 	.word	0x0000f5c0


	//   ....[87]....
        /*038c*/ 	.word	0x0000f620


	//   ....[88]....
        /*0390*/ 	.word	0x0000f700


	//   ....[89]....
        /*0394*/ 	.word	0x0000f780


	//   ....[90]....
        /*0398*/ 	.word	0x0000f820


	//   ....[91]....
        /*039c*/ 	.word	0x0000f880


	//   ....[92]....
        /*03a0*/ 	.word	0x0000f930


	//   ....[93]....
        /*03a4*/ 	.word	0x0000f9b0


	//   ....[94]....
        /*03a8*/ 	.word	0x0000fa90


	//   ....[95]....
        /*03ac*/ 	.word	0x0000faf0


	//   ....[96]....
        /*03b0*/ 	.word	0x0000fba0


	//   ....[97]....
        /*03b4*/ 	.word	0x0000fc00


	//   ....[98]....
        /*03b8*/ 	.word	0x0000fcc0


	//   ....[99]....
        /*03bc*/ 	.word	0x0000fd40


	//   ....[100]....
        /*03c0*/ 	.word	0x0000fde0


	//   ....[101]....
        /*03c4*/ 	.word	0x000100f0


	//   ....[102]....
        /*03c8*/ 	.word	0x00010210


	//----- nvinfo : EIATTR_REG_RECONFIG
	.align		4
.L_1671:
        /*03cc*/ 	.byte	0x01, 0x54
	.zero		2


	//----- nvinfo : EIATTR_SYSCALL_OFFSETS
	.align		4
        /*03d0*/ 	.byte	0x04, 0x46
        /*03d2*/ 	.short	(.L_1673 - .L_1672)


	//   ....[0]....
.L_1672:
        /*03d4*/ 	.word	0x00001540


	//   ....[1]....
        /*03d8*/ 	.word	0x0000b840


	//   ....[2]....
        /*03dc*/ 	.word	0x0000b990


	//   ....[3]....
        /*03e0*/ 	.word	0x0000ba80


	//   ....[4]....
        /*03e4*/ 	.word	0x0000c180


	//----- nvinfo : EIATTR_MBARRIER_INSTR_OFFSETS
	.align		4
.L_1673:
        /*03e8*/ 	.byte	0x04, 0x39
        /*03ea*/ 	.short	(.L_1675 - .L_1674)


	//   ....[0]....
.L_1674:
        /*03ec*/ 	.word	0x00000270
        /*03f0*/ 	.word	0x000000ff
        /*03f4*/ 	.word	0x00016800
        /*03f8*/ 	.short	0x0100
        /*03fa*/ 	.byte	0x08
	.zero		1


	//   ....[1]....
        /*03fc*/ 	.word	0x00000280
        /*0400*/ 	.word	0x000000ff
        /*0404*/ 	.word	0x00016820
        /*0408*/ 	.short	0x0100
        /*040a*/ 	.byte	0x08
	.zero		1


	//   ....[2]....
        /*040c*/ 	.word	0x00000370
        /*0410*/ 	.word	0x000000ff
        /*0414*/ 	.word	0x00016830
        /*0418*/ 	.short	0x0100
        /*041a*/ 	.byte	0x08
	.zero		1


	//   ....[3]....
        /*041c*/ 	.word	0x00000380
        /*0420*/ 	.word	0x000000ff
        /*0424*/ 	.word	0x00016840
        /*0428*/ 	.short	0x0100
        /*042a*/ 	.byte	0x08
	.zero		1


	//   ....[4]....
        /*042c*/ 	.word	0x00000390
        /*0430*/ 	.word	0x000000ff
        /*0434*/ 	.word	0x00016838
        /*0438*/ 	.short	0x0100
        /*043a*/ 	.byte	0x08
	.zero		1


	//   ....[5]....
        /*043c*/ 	.word	0x000003a0
        /*0440*/ 	.word	0x000000ff
        /*0444*/ 	.word	0x00016848
        /*0448*/ 	.short	0x0100
        /*044a*/ 	.byte	0x08
	.zero		1


	//   ....[6]....
        /*044c*/ 	.word	0x000004d0
        /*0450*/ 	.word	0x000000ff
        /*0454*/ 	.word	0x00016850
        /*0458*/ 	.short	0x0100
        /*045a*/ 	.byte	0x08
	.zero		1


	//   ....[7]....
        /*045c*/ 	.word	0x000004e0
        /*0460*/ 	.word	0x000000ff
        /*0464*/ 	.word	0x00016860
        /*0468*/ 	.short	0x0100
        /*046a*/ 	.byte	0x08
	.zero		1


	//   ....[8]....
        /*046c*/ 	.word	0x000004f0
        /*0470*/ 	.word	0x000000ff
        /*0474*/ 	.word	0x00016858
        /*0478*/ 	.short	0x0100
        /*047a*/ 	.byte	0x08
	.zero		1


	//   ....[9]....
        /*047c*/ 	.word	0x00000500
        /*0480*/ 	.word	0x000000ff
        /*0484*/ 	.word	0x00016868
        /*0488*/ 	.short	0x0100
        /*048a*/ 	.byte	0x08
	.zero		1


	//   ....[10]....
        /*048c*/ 	.word	0x000005f0
        /*0490*/ 	.word	0x000000ff
        /*0494*/ 	.word	0x00016870
        /*0498*/ 	.short	0x0100
        /*049a*/ 	.byte	0x06
	.zero		1


	//   ....[11]....
        /*049c*/ 	.word	0x00000600
        /*04a0*/ 	.word	0x000000ff
        /*04a4*/ 	.word	0x00016880
        /*04a8*/ 	.short	0x0100
        /*04aa*/ 	.byte	0x06
	.zero		1


	//   ....[12]....
        /*04ac*/ 	.word	0x00000610
        /*04b0*/ 	.word	0x000000ff
        /*04b4*/ 	.word	0x00016878
        /*04b8*/ 	.short	0x0100
        /*04ba*/ 	.byte	0x06
	.zero		1


	//   ....[13]....
        /*04bc*/ 	.word	0x00000620
        /*04c0*/ 	.word	0x000000ff
        /*04c4*/ 	.word	0x00016888
        /*04c8*/ 	.short	0x0100
        /*04ca*/ 	.byte	0x06
	.zero		1


	//   ....[14]....
        /*04cc*/ 	.word	0x00000750
        /*04d0*/ 	.word	0x000000ff
        /*04d4*/ 	.word	0x00016890
        /*04d8*/ 	.short	0x0100
        /*04da*/ 	.byte	0x08
	.zero		1


	//   ....[15]....
        /*04dc*/ 	.word	0x00000760
        /*04e0*/ 	.word	0x000000ff
        /*04e4*/ 	.word	0x000168a0
        /*04e8*/ 	.short	0x0100
        /*04ea*/ 	.byte	0x08
	.zero		1


	//   ....[16]....
        /*04ec*/ 	.word	0x00000770
        /*04f0*/ 	.word	0x000000ff
        /*04f4*/ 	.word	0x00016898
        /*04f8*/ 	.short	0x0100
        /*04fa*/ 	.byte	0x08
	.zero		1


	//   ....[17]....
        /*04fc*/ 	.word	0x00000780
        /*0500*/ 	.word	0x000000ff
        /*0504*/ 	.word	0x000168a8
        /*0508*/ 	.short	0x0100
        /*050a*/ 	.byte	0x08
	.zero		1


	//   ....[18]....
        /*050c*/ 	.word	0x000008b0
        /*0510*/ 	.word	0x000000ff
        /*0514*/ 	.word	0x000168b0
        /*0518*/ 	.short	0x0100
        /*051a*/ 	.byte	0x08
	.zero		1


	//   ....[19]....
        /*051c*/ 	.word	0x000008c0
        /*0520*/ 	.word	0x000000ff
        /*0524*/ 	.word	0x000168c0
        /*0528*/ 	.short	0x0100
        /*052a*/ 	.byte	0x08
	.zero		1


	//   ....[20]....
        /*052c*/ 	.word	0x000008d0
        /*0530*/ 	.word	0x000000ff
        /*0534*/ 	.word	0x000168b8
        /*0538*/ 	.short	0x0100
        /*053a*/ 	.byte	0x08
	.zero		1


	//   ....[21]....
        /*053c*/ 	.word	0x000008e0
        /*0540*/ 	.word	0x000000ff
        /*0544*/ 	.word	0x000168c8
        /*0548*/ 	.short	0x0100
        /*054a*/ 	.byte	0x08
	.zero		1


	//   ....[22]....
        /*054c*/ 	.word	0x000015c0
        /*0550*/ 	.word	0x000000ff
        /*0554*/ 	.word	0x00016800
        /*0558*/ 	.short	0x010a
        /*055a*/ 	.byte	0x2d
	.zero		1


	//   ....[23]....
        /*055c*/ 	.word	0x00001640
        /*0560*/ 	.word	0x00000000
        /*0564*/ 	.word	0x00016830
        /*0568*/ 	.short	0x010a
        /*056a*/ 	.byte	0x3f
	.zero		1


	//   ....[24]....
        /*056c*/ 	.word	0x000016a0
        /*0570*/ 	.word	0x00000000
        /*0574*/ 	.word	0x00016830
        /*0578*/ 	.short	0x010a
        /*057a*/ 	.byte	0x3f
	.zero		1


	//   ....[25]....
        /*057c*/ 	.word	0x00001fa0
        /*0580*/ 	.word	0x00000000
        /*0584*/ 	.word	0x00000000
        /*0588*/ 	.short	0x0101
        /*058a*/ 	.byte	0x3f
	.zero		1


	//   ....[26]....
        /*058c*/ 	.word	0x000040a0
        /*0590*/ 	.word	0x000000ff
        /*0594*/ 	.word	0x00016830
        /*0598*/ 	.short	0x010a
        /*059a*/ 	.byte	0x06
	.zero		1


	//   ....[27]....
        /*059c*/ 	.word	0x000040e0
        /*05a0*/ 	.word	0x000000ff
        /*05a4*/ 	.word	0x00016830
        /*05a8*/ 	.short	0x010a
        /*05aa*/ 	.byte	0x06
	.zero		1


	//   ....[28]....
        /*05ac*/ 	.word	0x000042c0
        /*05b0*/ 	.word	0x000000ff
        /*05b4*/ 	.word	0x00016850
        /*05b8*/ 	.short	0x010a
        /*05ba*/ 	.byte	0x06
	.zero		1


	//   ....[29]....
        /*05bc*/ 	.word	0x00004300
        /*05c0*/ 	.word	0x000000ff
        /*05c4*/ 	.word	0x00016850
        /*05c8*/ 	.short	0x010a
        /*05ca*/ 	.byte	0x06
	.zero		1


	//   ....[30]....
        /*05cc*/ 	.word	0x000062b0
        /*05d0*/ 	.word	0x0000000a
        /*05d4*/ 	.word	0x00000000
        /*05d8*/ 	.short	0x0101
        /*05da*/ 	.byte	0x3f
	.zero		1


	//   ....[31]....
        /*05dc*/ 	.word	0x00006540
        /*05e0*/ 	.word	0x00000008
        /*05e4*/ 	.word	0x00000000
        /*05e8*/ 	.short	0x0101
        /*05ea*/ 	.byte	0x3f
	.zero		1


	//   ....[32]....
        /*05ec*/ 	.word	0x00006ee0
        /*05f0*/ 	.word	0x000000ff
        /*05f4*/ 	.word	0x00016830
        /*05f8*/ 	.short	0x010a
        /*05fa*/ 	.byte	0x06
	.zero		1


	//   ....[33]....
        /*05fc*/ 	.word	0x00006f20
        /*0600*/ 	.word	0x000000ff
        /*0604*/ 	.word	0x00016830
        /*0608*/ 	.short	0x010a
        /*060a*/ 	.byte	0x06
	.zero		1


	//   ....[34]....
        /*060c*/ 	.word	0x00007100
        /*0610*/ 	.word	0x000000ff
        /*0614*/ 	.word	0x00016850
        /*0618*/ 	.short	0x010a
        /*061a*/ 	.byte	0x06
	.zero		1


	//   ....[35]....
        /*061c*/ 	.word	0x00007140
        /*0620*/ 	.word	0x000000ff
        /*0624*/ 	.word	0x00016850
        /*0628*/ 	.short	0x010a
        /*062a*/ 	.byte	0x06
	.zero		1


	//   ....[36]....
        /*062c*/ 	.word	0x000087d0
        /*0630*/ 	.word	0x0000000f
        /*0634*/ 	.word	0x00000000
        /*0638*/ 	.short	0x0101
        /*063a*/ 	.byte	0x3f
	.zero		1


	//   ....[37]....
        /*063c*/ 	.word	0x00008980
        /*0640*/ 	.word	0x0000000f
        /*0644*/ 	.word	0x00000000
        /*0648*/ 	.short	0x0101
        /*064a*/ 	.byte	0x3f
	.zero		1


	//   ....[38]....
        /*064c*/ 	.word	0x000092f0
        /*0650*/ 	.word	0x000000ff
        /*0654*/ 	.word	0x00016850
        /*0658*/ 	.short	0x010a
        /*065a*/ 	.byte	0x05
	.zero		1


	//   ....[39]....
        /*065c*/ 	.word	0x00009330
        /*0660*/ 	.word	0x000000ff
        /*0664*/ 	.word	0x00016850
        /*0668*/ 	.short	0x010a
        /*066a*/ 	.byte	0x05
	.zero		1


	//   ....[40]....
        /*066c*/ 	.word	0x00009860
        /*0670*/ 	.word	0x00000006
        /*0674*/ 	.word	0x00000000
        /*0678*/ 	.short	0x0101
        /*067a*/ 	.byte	0x3f
	.zero		1


	//   ....[41]....
        /*067c*/ 	.word	0x0000a4c0
        /*0680*/ 	.word	0x0000001b
        /*0684*/ 	.word	0x00000000
        /*0688*/ 	.short	0x0101
        /*068a*/ 	.byte	0x3f
	.zero		1


	//   ....[42]....
        /*068c*/ 	.word	0x0000be30
        /*0690*/ 	.word	0x00000003
        /*0694*/ 	.word	0x00016840
        /*0698*/ 	.short	0x010a
        /*069a*/ 	.byte	0x3f
	.zero		1


	//   ....[43]....
        /*069c*/ 	.word	0x0000cc20
        /*06a0*/ 	.word	0x00000011
        /*06a4*/ 	.word	0x00016800
        /*06a8*/ 	.short	0x0107
        /*06aa*/ 	.byte	0x3f
	.zero		1


	//   ....[44]....
        /*06ac*/ 	.word	0x0000cd10
        /*06b0*/ 	.word	0x00000011
        /*06b4*/ 	.word	0x00016800
        /*06b8*/ 	.short	0x0101
        /*06ba*/ 	.byte	0x3f
	.zero		1


	//   ....[45]....
        /*06bc*/ 	.word	0x0000cd30
        /*06c0*/ 	.word	0x00000011
        /*06c4*/ 	.word	0x00016820
        /*06c8*/ 	.short	0x010a
        /*06ca*/ 	.byte	0x3f
	.zero		1


	//   ....[46]....
        /*06cc*/ 	.word	0x0000d040
        /*06d0*/ 	.word	0x00000002
        /*06d4*/ 	.word	0x00016840
        /*06d8*/ 	.short	0x010a
        /*06da*/ 	.byte	0x3f
	.zero		1


	//   ....[47]....
        /*06dc*/ 	.word	0x0000d270
        /*06e0*/ 	.word	0x00000002
        /*06e4*/ 	.word	0x00000060
        /*06e8*/ 	.short	0x010a
        /*06ea*/ 	.byte	0x3f
	.zero		1


	//   ....[48]....
        /*06ec*/ 	.word	0x0000d7a0
        /*06f0*/ 	.word	0x00000002
        /*06f4*/ 	.word	0x00016840
        /*06f8*/ 	.short	0x010a
        /*06fa*/ 	.byte	0x3f
	.zero		1


	//   ....[49]....
        /*06fc*/ 	.word	0x0000d9d0
        /*0700*/ 	.word	0x00000005
        /*0704*/ 	.word	0x00000060
        /*0708*/ 	.short	0x010a
        /*070a*/ 	.byte	0x3f
	.zero		1


	//   ....[50]....
        /*070c*/ 	.word	0x0000de40
        /*0710*/ 	.word	0x00000002
        /*0714*/ 	.word	0x00016840
        /*0718*/ 	.short	0x010a
        /*071a*/ 	.byte	0x3f
	.zero		1


	//   ....[51]....
        /*071c*/ 	.word	0x0000e080
        /*0720*/ 	.word	0x00000005
        /*0724*/ 	.word	0x00000060
        /*0728*/ 	.short	0x010a
        /*072a*/ 	.byte	0x3f
	.zero		1


	//   ....[52]....
        /*072c*/ 	.word	0x0000e490
        /*0730*/ 	.word	0x00000003
        /*0734*/ 	.word	0x00016860
        /*0738*/ 	.short	0x010a
        /*073a*/ 	.byte	0x3f
	.zero		1


	//   ....[53]....
        /*073c*/ 	.word	0x0000e930
        /*0740*/ 	.word	0x00000007
        /*0744*/ 	.word	0x00016820
        /*0748*/ 	.short	0x010a
        /*074a*/ 	.byte	0x3f
	.zero		1


	//   ....[54]....
        /*074c*/ 	.word	0x0000ead0
        /*0750*/ 	.word	0x00000005
        /*0754*/ 	.word	0x00000000
        /*0758*/ 	.short	0x010a
        /*075a*/ 	.byte	0x3f
	.zero		1


	//   ....[55]....
        /*075c*/ 	.word	0x0000eb40
        /*0760*/ 	.word	0x00000003
        /*0764*/ 	.word	0x00000000
        /*0768*/ 	.short	0x010a
        /*076a*/ 	.byte	0x3f
	.zero		1


	//   ....[56]....
        /*076c*/ 	.word	0x0000eba0
        /*0770*/ 	.word	0x00000005
        /*0774*/ 	.word	0x00000000
        /*0778*/ 	.short	0x010a
        /*077a*/ 	.byte	0x3f
	.zero		1


	//   ....[57]....
        /*077c*/ 	.word	0x0000ebd0
        /*0780*/ 	.word	0x00000003
        /*0784*/ 	.word	0x00000000
        /*0788*/ 	.short	0x010a
        /*078a*/ 	.byte	0x3f
	.zero		1


	//   ....[58]....
        /*078c*/ 	.word	0x0000ec40
        /*0790*/ 	.word	0x00000003
        /*0794*/ 	.word	0x00016800
        /*0798*/ 	.short	0x010a
        /*079a*/ 	.byte	0x3f
	.zero		1


	//   ....[59]....
        /*079c*/ 	.word	0x0000ec90
        /*07a0*/ 	.word	0x00000000
        /*07a4*/ 	.word	0x00016830
        /*07a8*/ 	.short	0x010a
        /*07aa*/ 	.byte	0x3f
	.zero		1


	//   ....[60]....
        /*07ac*/ 	.word	0x0000ecf0
        /*07b0*/ 	.word	0x00000006
        /*07b4*/ 	.word	0x00016830
        /*07b8*/ 	.short	0x010a
        /*07ba*/ 	.byte	0x3f
	.zero		1


	//   ....[61]....
        /*07bc*/ 	.word	0x0000ed50
        /*07c0*/ 	.word	0x00000006
        /*07c4*/ 	.word	0x00016850
        /*07c8*/ 	.short	0x010a
        /*07ca*/ 	.byte	0x3f
	.zero		1


	//   ....[62]....
        /*07cc*/ 	.word	0x0000edb0
        /*07d0*/ 	.word	0x00000006
        /*07d4*/ 	.word	0x00016830
        /*07d8*/ 	.short	0x010a
        /*07da*/ 	.byte	0x3f
	.zero		1


	//   ....[63]....
        /*07dc*/ 	.word	0x0000ee10
        /*07e0*/ 	.word	0x00000006
        /*07e4*/ 	.word	0x00016850
        /*07e8*/ 	.short	0x010a
        /*07ea*/ 	.byte	0x3f
	.zero		1


	//   ....[64]....
        /*07ec*/ 	.word	0x0000ee70
        /*07f0*/ 	.word	0x00000004
        /*07f4*/ 	.word	0x00016850
        /*07f8*/ 	.short	0x010a
        /*07fa*/ 	.byte	0x3f
	.zero		1


	//   ....[65]....
        /*07fc*/ 	.word	0x0000efc0
        /*0800*/ 	.word	0x00000003
        /*0804*/ 	.word	0x00016840
        /*0808*/ 	.short	0x010a
        /*080a*/ 	.byte	0x3f
	.zero		1


	//   ....[66]....
        /*080c*/ 	.word	0x0000fe10
        /*0810*/ 	.word	0x00000011
        /*0814*/ 	.word	0x00016820
        /*0818*/ 	.short	0x010a
        /*081a*/ 	.byte	0x3f
	.zero		1


	//   ....[67]....
        /*081c*/ 	.word	0x0000fe60
        /*0820*/ 	.word	0x00000002
        /*0824*/ 	.word	0x00016840
        /*0828*/ 	.short	0x010a
        /*082a*/ 	.byte	0x3f
	.zero		1


	//   ....[68]....
        /*082c*/ 	.word	0x0000feb0
        /*0830*/ 	.word	0x00000002
        /*0834*/ 	.word	0x00000060
        /*0838*/ 	.short	0x010a
        /*083a*/ 	.byte	0x3f
	.zero		1


	//   ....[69]....
        /*083c*/ 	.word	0x0000ff00
        /*0840*/ 	.word	0x00000002
        /*0844*/ 	.word	0x00016840
        /*0848*/ 	.short	0x010a
        /*084a*/ 	.byte	0x3f
	.zero		1


	//   ....[70]....
        /*084c*/ 	.word	0x0000ff50
        /*0850*/ 	.word	0x00000005
        /*0854*/ 	.word	0x00000060
        /*0858*/ 	.short	0x010a
        /*085a*/ 	.byte	0x3f
	.zero		1


	//   ....[71]....
        /*085c*/ 	.word	0x0000ffa0
        /*0860*/ 	.word	0x00000002
        /*0864*/ 	.word	0x00016840
        /*0868*/ 	.short	0x010a
        /*086a*/ 	.byte	0x3f
	.zero		1


	//   ....[72]....
        /*086c*/ 	.word	0x0000fff0
        /*0870*/ 	.word	0x00000005
        /*0874*/ 	.word	0x00000060
        /*0878*/ 	.short	0x010a
        /*087a*/ 	.byte	0x3f
	.zero		1


	//   ....[73]....
        /*087c*/ 	.word	0x00010040
        /*0880*/ 	.word	0x00000003
        /*0884*/ 	.word	0x00016860
        /*0888*/ 	.short	0x010a
        /*088a*/ 	.byte	0x3f
	.zero		1


	//   ....[74]....
        /*088c*/ 	.word	0x00010130
        /*0890*/ 	.word	0x00000007
        /*0894*/ 	.word	0x00016820
        /*0898*/ 	.short	0x010a
        /*089a*/ 	.byte	0x3f
	.zero		1


	//   ....[75]....
        /*089c*/ 	.word	0x000102d0
        /*08a0*/ 	.word	0x00000005
        /*08a4*/ 	.word	0x00000000
        /*08a8*/ 	.short	0x010a
        /*08aa*/ 	.byte	0x3f
	.zero		1


	//   ....[76]....
        /*08ac*/ 	.word	0x00010320
        /*08b0*/ 	.word	0x00000003
        /*08b4*/ 	.word	0x00000000
        /*08b8*/ 	.short	0x010a
        /*08ba*/ 	.byte	0x3f
	.zero		1


	//   ....[77]....
        /*08bc*/ 	.word	0x00010370
        /*08c0*/ 	.word	0x00000005
        /*08c4*/ 	.word	0x00000000
        /*08c8*/ 	.short	0x010a
        /*08ca*/ 	.byte	0x3f
	.zero		1


	//----- nvinfo : EIATTR_NUM_MBARRIERS
	.align		4
.L_1675:
        /*08cc*/ 	.byte	0x03, 0x38
        /*08ce*/ 	.short	0x0016


	//----- nvinfo : EIATTR_EXIT_INSTR_OFFSETS
	.align		4
        /*08d0*/ 	.byte	0x04, 0x1c
        /*08d2*/ 	.short	(.L_1677 - .L_1676)


	//   ....[0]....
.L_1676:
        /*08d4*/ 	.word	0x00000a40


	//   ....[1]....
        /*08d8*/ 	.word	0x0000af00


	//   ....[2]....
        /*08dc*/ 	.word	0x0000ec20


	//----- nvinfo : EIATTR_MAX_THREADS
	.align		4
.L_1677:
        /*08e0*/ 	.byte	0x04, 0x05
        /*08e2*/ 	.short	(.L_1679 - .L_1678)
.L_1678:
        /*08e4*/ 	.word	0x00000200
        /*08e8*/ 	.word	0x00000001
        /*08ec*/ 	.word	0x00000001


	//----- nvinfo : EIATTR_CRS_STACK_SIZE
	.align		4
.L_1679:
        /*08f0*/ 	.byte	0x04, 0x1e
        /*08f2*/ 	.short	(.L_1681 - .L_1680)
.L_1680:
        /*08f4*/ 	.word	0x00000000


	//----- nvinfo : EIATTR_CBANK_PARAM_SIZE
	.align		4
.L_1681:
        /*08f8*/ 	.byte	0x03, 0x19
        /*08fa*/ 	.short	0x0af0


	//----- nvinfo : EIATTR_PARAM_CBANK
	.align		4
        /*08fc*/ 	.byte	0x04, 0x0a
        /*08fe*/ 	.short	(.L_1683 - .L_1682)
	.align		4
.L_1682:
        /*0900*/ 	.word	index@(.nv.constant0._ZN7cutlass13device_kernelIN5flash11enable_sm90INS1_16FlashAttnFwdSm90INS1_25CollectiveMainloopFwdSm90ILi2EN4cute5tupleIJNS5_1CILi1EEES8_S8_EEENS6_IJNS7_ILi192EEENS7_ILi128EEENS7_ILi64EEEEEELi64ENS_10bfloat16_tEfNS_4arch4Sm90ELb1ELb0ELb1ELb0ELb0ELb0ELb0ELb1ELb1ELb1ELb0ELb0EEENS1_21CollectiveEpilogueFwdINS6_IJSA_SC_SB_EEES9_SE_SG_Li384ELb0ELb1ELb0ELb0EEENS1_30DynamicPersistentTileSchedulerILi384ELi128ELb0ELb1ELb1EEEEEEEEEvNT_6ParamsE)
        /*0904*/ 	.short	0x0210
        /*0906*/ 	.short	0x0af0


	//----- nvinfo : EIATTR_SW_WAR
	.align		4
.L_1683:
        /*0908*/ 	.byte	0x04, 0x36
        /*090a*/ 	.short	(.L_1685 - .L_1684)
.L_1684:
        /*090c*/ 	.word	0x00000008
.L_1685:


//--------------------- .nv.info._ZN7cutlass13device_kernelIN5flash11enable_sm90INS1_16FlashAttnFwdSm90INS1_25CollectiveMainloopFwdSm90ILi2EN4cute5tupleIJNS5_1CILi1EEES8_S8_EEENS6_IJNS7_ILi192EEENS7_ILi128EEENS7_ILi64EEEEEELi64ENS_10bfloat16_tEfNS_4arch4Sm90ELb1ELb0ELb1ELb1ELb0ELb0ELb0ELb1ELb1ELb1ELb0ELb0EEENS1_21CollectiveEpilogueFwdINS6_IJSA_SC_SB_EEES9_SE_SG_Li384ELb1ELb1ELb0ELb0EEENS1_36VarlenDynamicPersistentTileSchedulerILi192ELi128ELi384ELi128ELb0ELb1ELb1ELb1ELb1ELb1EEEEEEEEEvNT_6ParamsE --------------------------
	.section	.nv.info._ZN7cutlass13device_kernelIN5flash11enable_sm90INS1_16FlashAttnFwdSm90INS1_25CollectiveMainloopFwdSm90ILi2EN4cute5tupleIJNS5_1CILi1EEES8_S8_EEENS6_IJNS7_ILi192EEENS7_ILi128EEENS7_ILi64EEEEEELi64ENS_10bfloat16_tEfNS_4arch4Sm90ELb1ELb0ELb1ELb1ELb0ELb0ELb0ELb1ELb1ELb1ELb0ELb0EEENS1_21CollectiveEpilogueFwdINS6_IJSA_SC_SB_EEES9_SE_SG_Li384ELb1ELb1ELb0ELb0EEENS1_36VarlenDynamicPersistentTileSchedulerILi192ELi128ELi384ELi128ELb0ELb1ELb1ELb1ELb1ELb1EEEEEEEEEvNT_6ParamsE,"",@"SHT_CUDA_INFO"
	.sectionflags	@""
	.align	4


	//----- nvinfo : EIATTR_CUDA_API_VERSION
	.align		4
        /*0000*/ 	.byte	0x04, 0x37
        /*0002*/ 	.short	(.L_1687 - .L_1686)
.L_1686:
        /*0004*/ 	.word	0x00000082


	//----- nvinfo : EIATTR_KPARAM_INFO
	.align		4
.L_1687:
        /*0008*/ 	.byte	0x04, 0x17
        /*000a*/ 	.short	(.L_1689 - .L_1688)
.L_1688:
        /*000c*/ 	.word	0x00000000
        /*0010*/ 	.short	0x0000
        /*0012*/ 	.short	0x0070
        /*0014*/ 	.byte	0x00, 0xf0, 0x01, 0x2a


	//----- nvinfo : EIATTR_SPARSE_MMA_MASK
	.align		4
.L_1689:
        /*0018*/ 	.byte	0x03, 0x50
        /*001a*/ 	.short	0x0000


	//----- nvinfo : EIATTR_MAXREG_COUNT
	.align		4
        /*001c*/ 	.byte	0x03, 0x1b
        /*001e*/ 	.short	0x0080


	//----- nvinfo : EIATTR_NUM_BARRIERS
	.align		4
        /*0020*/ 	.byte	0x02, 0x4c
        /*0022*/ 	.byte	0x10
	.zero		1


	//----- nvinfo : EIATTR_EXTERNS
	.align		4
        /*0024*/ 	.byte	0x04, 0x0f
        /*0026*/ 	.short	(.L_1691 - .L_1690)


	//   ....[0]....
	.align		4
.L_1690:
        /*0028*/ 	.word	index@(__assertfail)


	//----- nvinfo : EIATTR_ANNOTATIONS
	.align		4
.L_1691:
        /*002c*/ 	.byte	0x04, 0x55
        /*002e*/ 	.short	(.L_1693 - .L_1692)


	//   ....[0]....
.L_1692:
        /* <DEDUP_REMOVED lines=21> */


	//----- nvinfo : EIATTR_MERCURY_ISA_VERSION
	.align		4
.L_1693:
        /*0170*/ 	.byte	0x03, 0x5f
        /*0172*/ 	.short	0x0101


	//----- nvinfo : EIATTR_UNUSED_LOAD_BYTE_OFFSET
	.align		4
        /*0174*/ 	.byte	0x04, 0x44
        /*0176*/ 	.short	(.L_1695 - .L_1694)


	//   ....[0]....
.L_1694:
        /*0178*/ 	.word	0x00000a40
        /*017c*/ 	.word	0x0000fff0


	//   ....[1]....
        /*0180*/ 	.word	0x00009c30
        /*0184*/ 	.word	0x0000fff0


	//----- nvinfo : EIATTR_INT_WARP_WIDE_INSTR_OFFSETS
	.align		4
.L_1695:
        /*0188*/ 	.byte	0x04, 0x31
        /*018a*/ 	.short	(.L_1697 - .L_1696)


	//   ....[0]....
.L_1696:
        /*018c*/ 	.word	0x00000130


	//   ....[1]....
        /*0190*/ 	.word	0x00000170


	//   ....[2]....
        /*0194*/ 	.word	0x000001e0


	//   ....[3]....
        /*0198*/ 	.word	0x0000c7d0


	//   ....[4]....
        /*019c*/ 	.word	0x0000c860


	//   ....[5]....
        /*01a0*/ 	.word	0x0000f860


	//   ....[6]....
        /*01a4*/ 	.word	0x0000f8f0


	//----- nvinfo : EIATTR_COOP_GROUP_MASK_REGIDS
	.align		4
.L_1697:
        /*01a8*/ 	.byte	0x04, 0x29
        /*01aa*/ 	.short	(.L_1699 - .L_1698)


	//   ....[0]....
.L_1698:
        /*01ac*/ 	.word	0xffffffff


	//   ....[1]....
        /*01b0*/ 	.word	0xffffffff


	//   ....[2]....
        /*01b4*/ 	.word	0xffffffff


	//   ....[3]....
        /*01b8*/ 	.word	0xffffffff


	//   ....[4]....
        /*01bc*/ 	.word	0xffffffff


	//   ....[5]....
        /*01c0*/ 	.word	0xffffffff


	//   ....[6]....
        /*01c4*/ 	.word	0xffffffff


	//   ....[7]....
        /*01c8*/ 	.word	0xffffffff


	//   ....[8]....
        /*01cc*/ 	.word	0xffffffff


	//   ....[9]....
        /*01d0*/ 	.word	0xffffffff


	//   ....[10]....
        /*01d4*/ 	.word	0xffffffff


	//   ....[11]....
        /*01d8*/ 	.word	0xffffffff


	//   ....[12]....
        /*01dc*/ 	.word	0xffffffff


	//   ....[13]....
        /*01e0*/ 	.word	0xffffffff


	//   ....[14]....
        /*01e4*/ 	.word	0xffffffff


	//   ....[15]....
        /*01e8*/ 	.word	0xffffffff


	//   ....[16]....
        /*01ec*/ 	.word	0xffffffff


	//   ....[17]....
        /*01f0*/ 	.word	0xffffffff


	//   ....[18]....
        /*01f4*/ 	.word	0xffffffff


	//   ....[19]....
        /*01f8*/ 	.word	0xffffffff


	//   ....[20]....
        /*01fc*/ 	.word	0xffffffff


	//   ....[21]....
        /*0200*/ 	.word	0xffffffff


	//   ....[22]....
        /*0204*/ 	.word	0xffffffff


	//   ....[23]....
        /*0208*/ 	.word	0xffffffff


	//   ....[24]....
        /*020c*/ 	.word	0xffffffff


	//   ....[25]....
        /*0210*/ 	.word	0xffffffff


	//   ....[26]....
        /*0214*/ 	.word	0xffffffff


	//   ....[27]....
        /*0218*/ 	.word	0xffffffff


	//   ....[28]....
        /*021c*/ 	.word	0xffffffff


	//   ....[29]....
        /*0220*/ 	.word	0xffffffff


	//   ....[30]....
        /*0224*/ 	.word	0xffffffff


	//   ....[31]....
        /*0228*/ 	.word	0xffffffff


	//   ....[32]....
        /*022c*/ 	.word	0xffffffff


	//   ....[33]....
        /*0230*/ 	.word	0xffffffff


	//   ....[34]....
        /*0234*/ 	.word	0xffffffff


	//   ....[35]....
        /*0238*/ 	.word	0xffffffff


	//   ....[36]....
        /*023c*/ 	.word	0xffffffff


	//   ....[37]....
        /*0240*/ 	.word	0xffffffff


	//   ....[38]....
        /*0244*/ 	.word	0xffffffff


	//   ....[39]....
        /*0248*/ 	.word	0xffffffff


	//   ....[40]....
        /*024c*/ 	.word	0xffffffff


	//   ....[41]....
        /*0250*/ 	.word	0xffffffff


	//   ....[42]....
        /*0254*/ 	.word	0xffffffff


	//   ....[43]....
        /*0258*/ 	.word	0xffffffff


	//   ....[44]....
        /*025c*/ 	.word	0xffffffff


	//   ....[45]....
        /*0260*/ 	.word	0xffffffff


	//   ....[46]....
        /*0264*/ 	.word	0xffffffff


	//   ....[47]....
        /*0268*/ 	.word	0xffffffff


	//   ....[48]....
        /*026c*/ 	.word	0xffffffff


	//   ....[49]....
        /*0270*/ 	.word	0xffffffff


	//   ....[50]....
        /*0274*/ 	.word	0xffffffff


	//   ....[51]....
        /*0278*/ 	.word	0xffffffff


	//   ....[52]....
        /*027c*/ 	.word	0xffffffff


	//   ....[53]....
        /*0280*/ 	.word	0xffffffff


	//   ....[54]....
        /*0284*/ 	.word	0xffffffff


	//   ....[55]....
        /*0288*/ 	.word	0xffffffff


	//   ....[56]....
        /*028c*/ 	.word	0xffffffff


	//   ....[57]....
        /*0290*/ 	.word	0xffffffff


	//   ....[58]....
        /*0294*/ 	.word	0xffffffff


	//   ....[59]....
        /*0298*/ 	.word	0xffffffff


	//   ....[60]....
        /*029c*/ 	.word	0xffffffff


	//   ....[61]....
        /*02a0*/ 	.word	0xffffffff


	//   ....[62]....
        /*02a4*/ 	.word	0xffffffff


	//   ....[63]....
        /*02a8*/ 	.word	0xffffffff


	//   ....[64]....
        /*02ac*/ 	.word	0xffffffff


	//   ....[65]....
        /*02b0*/ 	.word	0xffffffff


	//   ....[66]....
        /*02b4*/ 	.word	0xffffffff


	//   ....[67]....
        /*02b8*/ 	.word	0xffffffff


	//   ....[68]....
        /*02bc*/ 	.word	0xffffffff


	//   ....[69]....
        /*02c0*/ 	.word	0xffffffff


	//   ....[70]....
        /*02c4*/ 	.word	0xffffffff


	//   ....[71]....
        /*02c8*/ 	.word	0xffffffff


	//   ....[72]....
        /*02cc*/ 	.word	0xffffffff


	//   ....[73]....
        /*02d0*/ 	.word	0xffffffff


	//   ....[74]....
        /*02d4*/ 	.word	0xffffffff


	//   ....[75]....
        /*02d8*/ 	.word	0xffffffff


	//   ....[76]....
        /*02dc*/ 	.word	0xffffffff


	//   ....[77]....
        /*02e0*/ 	.word	0xffffffff


	//   ....[78]....
        /*02e4*/ 	.word	0xffffffff


	//   ....[79]....
        /*02e8*/ 	.word	0xffffffff


	//   ....[80]....
        /*02ec*/ 	.word	0xffffffff


	//   ....[81]....
        /*02f0*/ 	.word	0xffffffff


	//   ....[82]....
        /*02f4*/ 	.word	0xffffffff


	//   ....[83]....
        /*02f8*/ 	.word	0xffffffff


	//   ....[84]....
        /*02fc*/ 	.word	0xffffffff


	//   ....[85]....
        /*0300*/ 	.word	0xffffffff


	//   ....[86]....
        /*0304*/ 	.word	0xffffffff


	//   ....[87]....
        /*0308*/ 	.word	0xffffffff


	//   ....[88]....
        /*030c*/ 	.word	0xffffffff


	//   ....[89]....
        /*0310*/ 	.word	0xffffffff


	//   ....[90]....
        /*0314*/ 	.word	0xffffffff


	//   ....[91]....
        /*0318*/ 	.word	0xffffffff


	//   ....[92]....
        /*031c*/ 	.word	0xffffffff


	//   ....[93]....
        /*0320*/ 	.word	0xffffffff


	//   ....[94]....
        /*0324*/ 	.word	0xffffffff


	//   ....[95]....
        /*0328*/ 	.word	0xffffffff


	//   ....[96]....
        /*032c*/ 	.word	0xffffffff


	//   ....[97]....
        /*0330*/ 	.word	0xffffffff


	//   ....[98]....
        /*0334*/ 	.word	0xffffffff


	//   ....[99]....
        /*0338*/ 	.word	0xffffffff


	//   ....[100]....
        /*033c*/ 	.word	0xffffffff


	//   ....[101]....
        /*0340*/ 	.word	0xffffffff


	//   ....[102]....
        /*0344*/ 	.word	0xffffffff


	//   ....[103]....
        /*0348*/ 	.word	0xffffffff


	//   ....[104]....
        /*034c*/ 	.word	0xffffffff


	//   ....[105]....
        /*0350*/ 	.word	0xffffffff


	//   ....[106]....
        /*0354*/ 	.word	0xffffffff


	//   ....[107]....
        /*0358*/ 	.word	0x0500000f


	//   ....[108]....
        /*035c*/ 	.word	0x0500000f


	//   ....[109]....
        /*0360*/ 	.word	0x0500000f


	//   ....[110]....
        /*0364*/ 	.word	0x0500000f


	//   ....[111]....
        /*0368*/ 	.word	0x0500000f


	//   ....[112]....
        /*036c*/ 	.word	0x0500000f


	//   ....[113]....
        /*0370*/ 	.word	0x0500000f


	//   ....[114]....
        /*0374*/ 	.word	0x0500000f


	//   ....[115]....
        /*0378*/ 	.word	0x0500000f


	//   ....[116]....
        /*037c*/ 	.word	0x0500000f


	//   ....[117]....
        /*0380*/ 	.word	0x0500000f


	//   ....[118]....
        /*0384*/ 	.word	0x0500000f


	//   ....[119]....
        /*0388*/ 	.word	0x0500000f


	//   ....[120]....
        /*038c*/ 	.word	0x0500000f


	//   ....[121]....
        /*0390*/ 	.word	0x0500000f


	//   ....[122]....
        /*0394*/ 	.word	0x0500000f


	//   ....[123]....
        /*0398*/ 	.word	0x0500000f


	//   ....[124]....
        /*039c*/ 	.word	0x0500000f


	//   ....[125]....
        /*03a0*/ 	.word	0x0500000f


	//   ....[126]....
        /*03a4*/ 	.word	0x0500000f


	//   ....[127]....
        /*03a8*/ 	.word	0x0500000f


	//   ....[128]....
        /*03ac*/ 	.word	0x0500000f


	//   ....[129]....
        /*03b0*/ 	.word	0x0500000f


	//   ....[130]....
        /*03b4*/ 	.word	0x0500000f


	//   ....[131]....
        /*03b8*/ 	.word	0x0500000f


	//   ....[132]....
        /*03bc*/ 	.word	0x0500000f


	//   ....[133]....
        /*03c0*/ 	.word	0x0500000f


	//   ....[134]....
        /*03c4*/ 	.word	0x0500000f


	//   ....[135]....
        /*03c8*/ 	.word	0x0500000f


	//   ....[136]....
        /*03cc*/ 	.word	0x0500000f


	//   ....[137]....
        /*03d0*/ 	.word	0x0500000f


	//   ....[138]....
        /*03d4*/ 	.word	0x0500000f


	//   ....[139]....
        /*03d8*/ 	.word	0x0500000f


	//   ....[140]....
        /*03dc*/ 	.word	0x0500000f


	//   ....[141]....
        /*03e0*/ 	.word	0x0500000f


	//   ....[142]....
        /*03e4*/ 	.word	0x0500000f


	//   ....[143]....
        /*03e8*/ 	.word	0x0500000f


	//   ....[144]....
        /*03ec*/ 	.word	0x0500000f


	//   ....[145]....
        /*03f0*/ 	.word	0x0500000f


	//   ....[146]....
        /*03f4*/ 	.word	0x0500000f


	//   ....[147]....
        /*03f8*/ 	.word	0x0500000f


	//   ....[148]....
        /*03fc*/ 	.word	0x0500000f


	//   ....[149]....
        /*0400*/ 	.word	0x0500000f


	//----- nvinfo : EIATTR_COOP_GROUP_INSTR_OFFSETS
	.align		4
.L_1699:
        /*0404*/ 	.byte	0x04, 0x28
        /*0406*/ 	.short	(.L_1701 - .L_1700)


	//   ....[0]....
.L_1700:
        /*0408*/ 	.word	0x00000070


	//   ....[1]....
        /*040c*/ 	.word	0x00000140


	//   ....[2]....
        /*0410*/ 	.word	0x00000190


	//   ....[3]....
        /*0414*/ 	.word	0x000003c0


	//   ....[4]....
        /*0418*/ 	.word	0x00000520


	//   ....[5]....
        /*041c*/ 	.word	0x00000640


	//   ....[6]....
        /*0420*/ 	.word	0x000007a0


	//   ....[7]....
        /*0424*/ 	.word	0x00001530


	//   ....[8]....
        /*0428*/ 	.word	0x00001d10


	//   ....[9]....
        /*042c*/ 	.word	0x00002930


	//   ....[10]....
        /*0430*/ 	.word	0x00002950


	//   ....[11]....
        /*0434*/ 	.word	0x000029e0


	//   ....[12]....
        /*0438*/ 	.word	0x000034a0


	//   ....[13]....
        /*043c*/ 	.word	0x00003500


	//   ....[14]....
        /*0440*/ 	.word	0x00004a00


	//   ....[15]....
        /*0444*/ 	.word	0x00004a50


	//   ....[16]....
        /*0448*/ 	.word	0x000053d0


	//   ....[17]....
        /*044c*/ 	.word	0x00005480


	//   ....[18]....
        /*0450*/ 	.word	0x00005f40


	//   ....[19]....
        /*0454*/ 	.word	0x00005fd0


	//   ....[20]....
        /*0458*/ 	.word	0x00007ca0


	//   ....[21]....
        /*045c*/ 	.word	0x00007d10


	//   ....[22]....
        /*0460*/ 	.word	0x000083e0


	//   ....[23]....
        /*0464*/ 	.word	0x00008460


	//   ....[24]....
        /*0468*/ 	.word	0x000094f0


	//   ....[25]....
        /*046c*/ 	.word	0x00009530


	//   ....[26]....
        /*0470*/ 	.word	0x00009610


	//   ....[27]....
        /*0474*/ 	.word	0x00009630


	//   ....[28]....
        /*0478*/ 	.word	0x0000a390


	//   ....[29]....
        /*047c*/ 	.word	0x0000a3d0


	//   ....[30]....
        /*0480*/ 	.word	0x0000a410


	//   ....[31]....
        /*0484*/ 	.word	0x0000a450


	//   ....[32]....
        /*0488*/ 	.word	0x0000a900


	//   ....[33]....
        /*048c*/ 	.word	0x0000a930


	//   ....[34]....
        /*0490*/ 	.word	0x0000a960


	//   ....[35]....
        /*0494*/ 	.word	0x0000a9a0


	//   ....[36]....
        /*0498*/ 	.word	0x0000a9d0


	//   ....[37]....
        /*049c*/ 	.word	0x0000a9f0


	//   ....[38]....
        /*04a0*/ 	.word	0x0000aa10


	//   ....[39]....
        /*04a4*/ 	.word	0x0000aa30


	//   ....[40]....
        /*04a8*/ 	.word	0x0000b2c0


	//   ....[41]....
        /*04ac*/ 	.word	0x0000b2f0


	//   ....[42]....
        /*04b0*/ 	.word	0x0000b330


	//   ....[43]....
        /*04b4*/ 	.word	0x0000b360


	//   ....[44]....
        /*04b8*/ 	.word	0x0000b370


	//   ....[45]....
        /*04bc*/ 	.word	0x0000b380


	//   ....[46]....
        /*04c0*/ 	.word	0x0000b390


	//   ....[47]....
        /*04c4*/ 	.word	0x0000b3b0


	//   ....[48]....
        /*04c8*/ 	.word	0x0000b4f0


	//   ....[49]....
        /*04cc*/ 	.word	0x0000b6d0


	//   ....[50]....
        /*04d0*/ 	.word	0x0000b700


	//   ....[51]....
        /*04d4*/ 	.word	0x0000b730


	//   ....[52]....
        /*04d8*/ 	.word	0x0000b760


	//   ....[53]....
        /*04dc*/ 	.word	0x0000b790


	//   ....[54]....
        /*04e0*/ 	.word	0x0000b7c0


	//   ....[55]....
        /*04e4*/ 	.word	0x0000b930


	//   ....[56]....
        /*04e8*/ 	.word	0x0000b960


	//   ....[57]....
        /*04ec*/ 	.word	0x0000b990


	//   ....[58]....
        /*04f0*/ 	.word	0x0000b9c0


	//   ....[59]....
        /*04f4*/ 	.word	0x0000b9f0


	//   ....[60]....
        /*04f8*/ 	.word	0x0000ba20


	//   ....[61]....
        /*04fc*/ 	.word	0x0000bac0


	//   ....[62]....
        /*0500*/ 	.word	0x0000bb20


	//   ....[63]....
        /*0504*/ 	.word	0x0000bbc0


	//   ....[64]....
        /*0508*/ 	.word	0x0000cd50


	//   ....[65]....
        /*050c*/ 	.word	0x0000d900


	//   ....[66]....
        /*0510*/ 	.word	0x0000d920


	//   ....[67]....
        /*0514*/ 	.word	0x0000d940


	//   ....[68]....
        /*0518*/ 	.word	0x0000d9e0


	//   ....[69]....
        /*051c*/ 	.word	0x0000d9f0


	//   ....[70]....
        /*0520*/ 	.word	0x0000da80


	//   ....[71]....
        /*0524*/ 	.word	0x0000da90


	//   ....[72]....
        /*0528*/ 	.word	0x0000db20


	//   ....[73]....
        /*052c*/ 	.word	0x0000db30


	//   ....[74]....
        /*0530*/ 	.word	0x0000dbc0


	//   ....[75]....
        /*0534*/ 	.word	0x0000dbd0


	//   ....[76]....
        /*0538*/ 	.word	0x0000dc60


	//   ....[77]....
        /*053c*/ 	.word	0x0000dc70


	//   ....[78]....
        /*0540*/ 	.word	0x0000dd00


	//   ....[79]....
        /*0544*/ 	.word	0x0000dd10


	//   ....[80]....
        /*0548*/ 	.word	0x0000dd20


	//   ....[81]....
        /*054c*/ 	.word	0x0000ddc0


	//   ....[82]....
        /*0550*/ 	.word	0x0000ddd0


	//   ....[83]....
        /*0554*/ 	.word	0x0000dde0


	//   ....[84]....
        /*0558*/ 	.word	0x0000de70


	//   ....[85]....
        /*055c*/ 	.word	0x0000dea0


	//   ....[86]....
        /*0560*/ 	.word	0x0000df00


	//   ....[87]....
        /*0564*/ 	.word	0x0000df10


	//   ....[88]....
        /*0568*/ 	.word	0x0000df30


	//   ....[89]....
        /*056c*/ 	.word	0x0000fdb0


	//   ....[90]....
        /*0570*/ 	.word	0x0000fe10


	//   ....[91]....
        /*0574*/ 	.word	0x0000fe40


	//   ....[92]....
        /*0578*/ 	.word	0x0000fe70


	//   ....[93]....
        /*057c*/ 	.word	0x0000fe80


	//   ....[94]....
        /*0580*/ 	.word	0x0000feb0


	//   ....[95]....
        /*0584*/ 	.word	0x0000fee0


	//   ....[96]....
        /*0588*/ 	.word	0x0000ff10


	//   ....[97]....
        /*058c*/ 	.word	0x00010090


	//   ....[98]....
        /*0590*/ 	.word	0x000100c0


	//   ....[99]....
        /*0594*/ 	.word	0x000100f0


	//   ....[100]....
        /*0598*/ 	.word	0x00010120


	//   ....[101]....
        /*059c*/ 	.word	0x00010150


	//   ....[102]....
        /*05a0*/ 	.word	0x00010180


	//   ....[103]....
        /*05a4*/ 	.word	0x00010240


	//   ....[104]....
        /*05a8*/ 	.word	0x00010260


	//   ....[105]....
        /*05ac*/ 	.word	0x000102d0


	//   ....[106]....
        /*05b0*/ 	.word	0x00010970


	//   ....[107]....
        /*05b4*/ 	.word	0x00010f10


	//   ....[108]....
        /*05b8*/ 	.word	0x000110c0


	//   ....[109]....
        /*05bc*/ 	.word	0x00011110


	//   ....[110]....
        /*05c0*/ 	.word	0x00011170


	//   ....[111]....
        /*05c4*/ 	.word	0x00011270


	//   ....[112]....
        /*05c8*/ 	.word	0x000112d0


	//   ....[113]....
        /*05cc*/ 	.word	0x000113d0


	//   ....[114]....
        /*05d0*/ 	.word	0x00011430


	//   ....[115]....
        /*05d4*/ 	.word	0x00011530


	//   ....[116]....
        /*05d8*/ 	.word	0x00011590


	//   ....[117]....
        /*05dc*/ 	.word	0x00011690


	//   ....[118]....
        /*05e0*/ 	.word	0x000116f0


	//   ....[119]....
        /*05e4*/ 	.word	0x000117f0


	//   ....[120]....
        /*05e8*/ 	.word	0x00011850


	//   ....[121]....
        /*05ec*/ 	.word	0x00011940


	//   ....[122]....
        /*05f0*/ 	.word	0x000119a0


	//   ....[123]....
        /*05f4*/ 	.word	0x00011a50


	//   ....[124]....
        /*05f8*/ 	.word	0x00011b20


	//   ....[125]....
        /*05fc*/ 	.word	0x00011bd0


	//   ....[126]....
        /*0600*/ 	.word	0x00011c30


	//   ....[127]....
        /*0604*/ 	.word	0x00011d00


	//   ....[128]....
        /*0608*/ 	.word	0x00011d70


	//   ....[129]....
        /*060c*/ 	.word	0x00011e30


	//   ....[130]....
        /*0610*/ 	.word	0x00011ea0


	//   ....[131]....
        /*0614*/ 	.word	0x00011f40


	//   ....[132]....
        /*0618*/ 	.word	0x00012250


	//   ....[133]....
        /*061c*/ 	.word	0x000122f0


	//   ....[134]....
        /*0620*/ 	.word	0x00012410


	//   ....[135]....
        /*0624*/ 	.word	0x00012480


	//   ....[136]....
        /*0628*/ 	.word	0x000124f0


	//   ....[137]....
        /*062c*/ 	.word	0x00012560


	//   ....[138]....
        /*0630*/ 	.word	0x000125d0


	//   ....[139]....
        /*0634*/ 	.word	0x00012650


	//   ....[140]....
        /*0638*/ 	.word	0x000126e0


	//   ....[141]....
        /*063c*/ 	.word	0x00012770


	//   ....[142]....
        /*0640*/ 	.word	0x000127e0


	//   ....[143]....
        /*0644*/ 	.word	0x00012850


	//   ....[144]....
        /*0648*/ 	.word	0x000128c0


	//   ....[145]....
        /*064c*/ 	.word	0x00012940


	//   ....[146]....
        /*0650*/ 	.word	0x000129b0


	//   ....[147]....
        /*0654*/ 	.word	0x00012a50


	//   ....[148]....
        /*0658*/ 	.word	0x00012ae0


	//   ....[149]....
        /*065c*/ 	.word	0x00012c00


	//----- nvinfo : EIATTR_REG_RECONFIG
	.align		4
.L_1701:
        /*0660*/ 	.byte	0x01, 0x54
	.zero		2


	//----- nvinfo : EIATTR_SYSCALL_OFFSETS
	.align		4
        /*0664*/ 	.byte	0x04, 0x46
        /*0666*/ 	.short	(.L_1703 - .L_1702)


	//   ....[0]....
.L_1702:
        /*0668*/ 	.word	0x00001710


	//   ....[1]....
        /*066c*/ 	.word	0x0000c9c0


	//   ....[2]....
        /*0670*/ 	.word	0x0000cb10


	//   ....[3]....
        /*0674*/ 	.word	0x0000cc00


	//   ....[4]....
        /*0678*/ 	.word	0x0000d3f0


	//----- nvinfo : EIATTR_MBARRIER_INSTR_OFFSETS
	.align		4
.L_1703:
        /*067c*/ 	.byte	0x04, 0x39
        /*067e*/ 	.short	(.L_1705 - .L_1704)


	//   ....[0]....
.L_1704:
        /*0680*/ 	.word	0x00000270
        /*0684*/ 	.word	0x000000ff
        /*0688*/ 	.word	0x00016800
        /*068c*/ 	.short	0x0100
        /*068e*/ 	.byte	0x08
	.zero		1


	//   ....[1]....
        /*0690*/ 	.word	0x00000280
        /*0694*/ 	.word	0x000000ff
        /*0698*/ 	.word	0x00016820
        /*069c*/ 	.short	0x0100
        /*069e*/ 	.byte	0x08
	.zero		1


	//   ....[2]....
        /*06a0*/ 	.word	0x00000370
        /*06a4*/ 	.word	0x000000ff
        /*06a8*/ 	.word	0x00016830
        /*06ac*/ 	.short	0x0100
        /*06ae*/ 	.byte	0x08
	.zero		1


	//   ....[3]....
        /*06b0*/ 	.word	0x00000380
        /*06b4*/ 	.word	0x000000ff
        /*06b8*/ 	.word	0x00016840
        /*06bc*/ 	.short	0x0100
        /*06be*/ 	.byte	0x08
	.zero		1


	//   ....[4]....
        /*06c0*/ 	.word	0x00000390
        /*06c4*/ 	.word	0x000000ff
        /*06c8*/ 	.word	0x00016838
        /*06cc*/ 	.short	0x0100
        /*06ce*/ 	.byte	0x08
	.zero		1


	//   ....[5]....
        /*06d0*/ 	.word	0x000003a0
        /*06d4*/ 	.word	0x000000ff
        /*06d8*/ 	.word	0x00016848
        /*06dc*/ 	.short	0x0100
        /*06de*/ 	.byte	0x08
	.zero		1


	//   ....[6]....
        /*06e0*/ 	.word	0x000004d0
        /*06e4*/ 	.word	0x000000ff
        /*06e8*/ 	.word	0x00016850
        /*06ec*/ 	.short	0x0100
        /*06ee*/ 	.byte	0x08
	.zero		1


	//   ....[7]....
        /*06f0*/ 	.word	0x000004e0
        /*06f4*/ 	.word	0x000000ff
        /*06f8*/ 	.word	0x00016860
        /*06fc*/ 	.short	0x0100
        /*06fe*/ 	.byte	0x08
	.zero		1


	//   ....[8]....
        /*0700*/ 	.word	0x000004f0
        /*0704*/ 	.word	0x000000ff
        /*0708*/ 	.word	0x00016858
        /*070c*/ 	.short	0x0100
        /*070e*/ 	.byte	0x08
	.zero		1


	//   ....[9]....
        /*0710*/ 	.word	0x00000500
        /*0714*/ 	.word	0x000000ff
        /*0718*/ 	.word	0x00016868
        /*071c*/ 	.short	0x0100
        /*071e*/ 	.byte	0x08
	.zero		1


	//   ....[10]....
        /*0720*/ 	.word	0x000005f0
        /*0724*/ 	.word	0x000000ff
        /*0728*/ 	.word	0x00016870
        /*072c*/ 	.short	0x0100
        /*072e*/ 	.byte	0x06
	.zero		1


	//   ....[11]....
        /*0730*/ 	.word	0x00000600
        /*0734*/ 	.word	0x000000ff
        /*0738*/ 	.word	0x00016880
        /*073c*/ 	.short	0x0100
        /*073e*/ 	.byte	0x06
	.zero		1


	//   ....[12]....
        /*0740*/ 	.word	0x00000610
        /*0744*/ 	.word	0x000000ff
        /*0748*/ 	.word	0x00016878
        /*074c*/ 	.short	0x0100
        /*074e*/ 	.byte	0x06
	.zero		1


	//   ....[13]....
        /*0750*/ 	.word	0x00000620
        /*0754*/ 	.word	0x000000ff
        /*0758*/ 	.word	0x00016888
        /*075c*/ 	.short	0x0100
        /*075e*/ 	.byte	0x06
	.zero		1


	//   ....[14]....
        /*0760*/ 	.word	0x00000750
        /*0764*/ 	.word	0x000000ff
        /*0768*/ 	.word	0x00016890
        /*076c*/ 	.short	0x0100
        /*076e*/ 	.byte	0x08
	.zero		1


	//   ....[15]....
        /*0770*/ 	.word	0x00000760
        /*0774*/ 	.word	0x000000ff
        /*0778*/ 	.word	0x000168a0
        /*077c*/ 	.short	0x0100
        /*077e*/ 	.byte	0x08
	.zero		1


	//   ....[16]....
        /*0780*/ 	.word	0x00000770
        /*0784*/ 	.word	0x000000ff
        /*0788*/ 	.word	0x00016898
        /*078c*/ 	.short	0x0100
        /*078e*/ 	.byte	0x08
	.zero		1


	//   ....[17]....
        /*0790*/ 	.word	0x00000780
        /*0794*/ 	.word	0x000000ff
        /*0798*/ 	.word	0x000168a8
        /*079c*/ 	.short	0x0100
        /*079e*/ 	.byte	0x08
	.zero		1


	//   ....[18]....
        /*07a0*/ 	.word	0x000008b0
        /*07a4*/ 	.word	0x000000ff
        /*07a8*/ 	.word	0x000168b0
        /*07ac*/ 	.short	0x0100
        /*07ae*/ 	.byte	0x08
	.zero		1


	//   ....[19]....
        /*07b0*/ 	.word	0x000008c0
        /*07b4*/ 	.word	0x000000ff
        /*07b8*/ 	.word	0x000168c0
        /*07bc*/ 	.short	0x0100
        /*07be*/ 	.byte	0x08
	.zero		1


	//   ....[20]....
        /*07c0*/ 	.word	0x000008d0
        /*07c4*/ 	.word	0x000000ff
        /*07c8*/ 	.word	0x000168b8
        /*07cc*/ 	.short	0x0100
        /*07ce*/ 	.byte	0x08
	.zero		1


	//   ....[21]....
        /*07d0*/ 	.word	0x000008e0
        /*07d4*/ 	.word	0x000000ff
        /*07d8*/ 	.word	0x000168c8
        /*07dc*/ 	.short	0x0100
        /*07de*/ 	.byte	0x08
	.zero		1


	//   ....[22]....
        /*07e0*/ 	.word	0x00001790
        /*07e4*/ 	.word	0x000000ff
        /*07e8*/ 	.word	0x00016800
        /*07ec*/ 	.short	0x010a
        /*07ee*/ 	.byte	0x2d
	.zero		1


	//   ....[23]....
        /*07f0*/ 	.word	0x00001810
        /*07f4*/ 	.word	0x00000000
        /*07f8*/ 	.word	0x00016830
        /*07fc*/ 	.short	0x010a
        /*07fe*/ 	.byte	0x3f
	.zero		1


	//   ....[24]....
        /*0800*/ 	.word	0x00001870
        /*0804*/ 	.word	0x00000000
        /*0808*/ 	.word	0x00016830
        /*080c*/ 	.short	0x010a
        /*080e*/ 	.byte	0x3f
	.zero		1


	//   ....[25]....
        /*0810*/ 	.word	0x00002190
        /*0814*/ 	.word	0x00000000
        /*0818*/ 	.word	0x00000000
        /*081c*/ 	.short	0x0101
        /*081e*/ 	.byte	0x3f
	.zero		1


	//   ....[26]....
        /*0820*/ 	.word	0x00004210
        /*0824*/ 	.word	0x000000ff
        /*0828*/ 	.word	0x00016830
        /*082c*/ 	.short	0x010a
        /*082e*/ 	.byte	0x06
	.zero		1


	//   ....[27]....
        /*0830*/ 	.word	0x00004250
        /*0834*/ 	.word	0x000000ff
        /*0838*/ 	.word	0x00016830
        /*083c*/ 	.short	0x010a
        /*083e*/ 	.byte	0x06
	.zero		1


	//   ....[28]....
        /*0840*/ 	.word	0x00004430
        /*0844*/ 	.word	0x000000ff
        /*0848*/ 	.word	0x00016850
        /*084c*/ 	.short	0x010a
        /*084e*/ 	.byte	0x06
	.zero		1


	//   ....[29]....
        /*0850*/ 	.word	0x00004470
        /*0854*/ 	.word	0x000000ff
        /*0858*/ 	.word	0x00016850
        /*085c*/ 	.short	0x010a
        /*085e*/ 	.byte	0x06
	.zero		1


	//   ....[30]....
        /*0860*/ 	.word	0x00006400
        /*0864*/ 	.word	0x0000000a
        /*0868*/ 	.word	0x00000000
        /*086c*/ 	.short	0x0101
        /*086e*/ 	.byte	0x3f
	.zero		1


	//   ....[31]....
        /*0870*/ 	.word	0x00006590
        /*0874*/ 	.word	0x00000008
        /*0878*/ 	.word	0x00000000
        /*087c*/ 	.short	0x0101
        /*087e*/ 	.byte	0x3f
	.zero		1


	//   ....[32]....
        /*0880*/ 	.word	0x00007050
        /*0884*/ 	.word	0x000000ff
        /*0888*/ 	.word	0x00016830
        /*088c*/ 	.short	0x010a
        /*088e*/ 	.byte	0x06
	.zero		1


	//   ....[33]....
        /*0890*/ 	.word	0x00007090
        /*0894*/ 	.word	0x000000ff
        /*0898*/ 	.word	0x00016830
        /*089c*/ 	.short	0x010a
        /*089e*/ 	.byte	0x06
	.zero		1


	//   ....[34]....
        /*08a0*/ 	.word	0x00007270
        /*08a4*/ 	.word	0x000000ff
        /*08a8*/ 	.word	0x00016850
        /*08ac*/ 	.short	0x010a
        /*08ae*/ 	.byte	0x06
	.zero		1


	//   ....[35]....
        /*08b0*/ 	.word	0x000072b0
        /*08b4*/ 	.word	0x000000ff
        /*08b8*/ 	.word	0x00016850
        /*08bc*/ 	.short	0x010a
        /*08be*/ 	.byte	0x06
	.zero		1


	//   ....[36]....
        /*08c0*/ 	.word	0x00008940
        /*08c4*/ 	.word	0x0000000f
        /*08c8*/ 	.word	0x00000000
        /*08cc*/ 	.short	0x0101
        /*08ce*/ 	.byte	0x3f
	.zero		1


	//   ....[37]....
        /*08d0*/ 	.word	0x00008b00
        /*08d4*/ 	.word	0x0000000f
        /*08d8*/ 	.word	0x00000000
        /*08dc*/ 	.short	0x0101
        /*08de*/ 	.byte	0x3f
	.zero		1


	//   ....[38]....
        /*08e0*/ 	.word	0x00009460
        /*08e4*/ 	.word	0x000000ff
        /*08e8*/ 	.word	0x00016850
        /*08ec*/ 	.short	0x010a
        /*08ee*/ 	.byte	0x05
	.zero		1


	//   ....[39]....
        /*08f0*/ 	.word	0x000094a0
        /*08f4*/ 	.word	0x000000ff
        /*08f8*/ 	.word	0x00016850
        /*08fc*/ 	.short	0x010a
        /*08fe*/ 	.byte	0x05
	.zero		1


	//   ....[40]....
        /*0900*/ 	.word	0x000099d0
        /*0904*/ 	.word	0x00000006
        /*0908*/ 	.word	0x00000000
        /*090c*/ 	.short	0x0101
        /*090e*/ 	.byte	0x3f
	.zero		1


	//   ....[41]....
        /*0910*/ 	.word	0x0000a9e0
        /*0914*/ 	.word	0x00000015
        /*0918*/ 	.word	0x00000000
        /*091c*/ 	.short	0x0101
        /*091e*/ 	.byte	0x3f
	.zero		1


	//   ....[42]....
        /*0920*/ 	.word	0x0000cf50
        /*0924*/ 	.word	0x00000003
        /*0928*/ 	.word	0x00016840
        /*092c*/ 	.short	0x010a
        /*092e*/ 	.byte	0x3f
	.zero		1


	//   ....[43]....
        /*0930*/ 	.word	0x0000e000
        /*0934*/ 	.word	0x00000016
        /*0938*/ 	.word	0x00016800
        /*093c*/ 	.short	0x0107
        /*093e*/ 	.byte	0x3f
	.zero		1


	//   ....[44]....
        /*0940*/ 	.word	0x0000e100
        /*0944*/ 	.word	0x00000016
        /*0948*/ 	.word	0x00016800
        /*094c*/ 	.short	0x0101
        /*094e*/ 	.byte	0x3f
	.zero		1


	//   ....[45]....
        /*0950*/ 	.word	0x0000e120
        /*0954*/ 	.word	0x00000016
        /*0958*/ 	.word	0x00016820
        /*095c*/ 	.short	0x010a
        /*095e*/ 	.byte	0x3f
	.zero		1


	//   ....[46]....
        /*0960*/ 	.word	0x0000e420
        /*0964*/ 	.word	0x00000002
        /*0968*/ 	.word	0x00016840
        /*096c*/ 	.short	0x010a
        /*096e*/ 	.byte	0x3f
	.zero		1


	//   ....[47]....
        /*0970*/ 	.word	0x0000e6a0
        /*0974*/ 	.word	0x00000003
        /*0978*/ 	.word	0x00000060
        /*097c*/ 	.short	0x010a
        /*097e*/ 	.byte	0x3f
	.zero		1


	//   ....[48]....
        /*0980*/ 	.word	0x0000ebd0
        /*0984*/ 	.word	0x00000002
        /*0988*/ 	.word	0x00016840
        /*098c*/ 	.short	0x010a
        /*098e*/ 	.byte	0x3f
	.zero		1


	//   ....[49]....
        /*0990*/ 	.word	0x0000ee50
        /*0994*/ 	.word	0x0000000a
        /*0998*/ 	.word	0x00000060
        /*099c*/ 	.short	0x010a
        /*099e*/ 	.byte	0x3f
	.zero		1


	//   ....[50]....
        /*09a0*/ 	.word	0x0000f2d0
        /*09a4*/ 	.word	0x00000002
        /*09a8*/ 	.word	0x00016840
        /*09ac*/ 	.short	0x010a
        /*09ae*/ 	.byte	0x3f
	.zero		1


	//   ....[51]....
        /*09b0*/ 	.word	0x0000f560
        /*09b4*/ 	.word	0x00000008
        /*09b8*/ 	.word	0x00000060
        /*09bc*/ 	.short	0x010a
        /*09be*/ 	.byte	0x3f
	.zero		1


	//   ....[52]....
        /*09c0*/ 	.word	0x0000f9a0
        /*09c4*/ 	.word	0x00000003
        /*09c8*/ 	.word	0x00016860
        /*09cc*/ 	.short	0x010a
        /*09ce*/ 	.byte	0x3f
	.zero		1


	//   ....[53]....
        /*09d0*/ 	.word	0x000108f0
        /*09d4*/ 	.word	0x00000009
        /*09d8*/ 	.word	0x00016820
        /*09dc*/ 	.short	0x010a
        /*09de*/ 	.byte	0x3f
	.zero		1


	//   ....[54]....
        /*09e0*/ 	.word	0x00010a90
        /*09e4*/ 	.word	0x00000006
        /*09e8*/ 	.word	0x00000000
        /*09ec*/ 	.short	0x010a
        /*09ee*/ 	.byte	0x3f
	.zero		1


	//   ....[55]....
        /*09f0*/ 	.word	0x00010b00
        /*09f4*/ 	.word	0x00000007
        /*09f8*/ 	.word	0x00000000
        /*09fc*/ 	.short	0x010a
        /*09fe*/ 	.byte	0x3f
	.zero		1


	//   ....[56]....
        /*0a00*/ 	.word	0x00010b60
        /*0a04*/ 	.word	0x00000004
        /*0a08*/ 	.word	0x00000000
        /*0a0c*/ 	.short	0x010a
        /*0a0e*/ 	.byte	0x3f
	.zero		1


	//   ....[57]....
        /*0a10*/ 	.word	0x00010b90
        /*0a14*/ 	.word	0x00000005
        /*0a18*/ 	.word	0x00000000
        /*0a1c*/ 	.short	0x010a
        /*0a1e*/ 	.byte	0x3f
	.zero		1


	//   ....[58]....
        /*0a20*/ 	.word	0x00010c00
        /*0a24*/ 	.word	0x00000003
        /*0a28*/ 	.word	0x00016800
        /*0a2c*/ 	.short	0x010a
        /*0a2e*/ 	.byte	0x3f
	.zero		1


	//   ....[59]....
        /*0a30*/ 	.word	0x00010c50
        /*0a34*/ 	.word	0x00000000
        /*0a38*/ 	.word	0x00016830
        /*0a3c*/ 	.short	0x010a
        /*0a3e*/ 	.byte	0x3f
	.zero		1


	//   ....[60]....
        /*0a40*/ 	.word	0x00010cb0
        /*0a44*/ 	.word	0x00000006
        /*0a48*/ 	.word	0x00016830
        /*0a4c*/ 	.short	0x010a
        /*0a4e*/ 	.byte	0x3f
	.zero		1


	//   ....[61]....
        /*0a50*/ 	.word	0x00010d10
        /*0a54*/ 	.word	0x00000006
        /*0a58*/ 	.word	0x00016850
        /*0a5c*/ 	.short	0x010a
        /*0a5e*/ 	.byte	0x3f
	.zero		1


	//   ....[62]....
        /*0a60*/ 	.word	0x00010d70
        /*0a64*/ 	.word	0x00000006
        /*0a68*/ 	.word	0x00016830
        /*0a6c*/ 	.short	0x010a
        /*0a6e*/ 	.byte	0x3f
	.zero		1


	//   ....[63]....
        /*0a70*/ 	.word	0x00010dd0
        /*0a74*/ 	.word	0x00000006
        /*0a78*/ 	.word	0x00016850
        /*0a7c*/ 	.short	0x010a
        /*0a7e*/ 	.byte	0x3f
	.zero		1


	//   ....[64]....
        /*0a80*/ 	.word	0x00010e30
        /*0a84*/ 	.word	0x00000004
        /*0a88*/ 	.word	0x00016850
        /*0a8c*/ 	.short	0x010a
        /*0a8e*/ 	.byte	0x3f
	.zero		1


	//   ....[65]....
        /*0a90*/ 	.word	0x00010fd0
        /*0a94*/ 	.word	0x00000003
        /*0a98*/ 	.word	0x00016840
        /*0a9c*/ 	.short	0x010a
        /*0a9e*/ 	.byte	0x3f
	.zero		1


	//   ....[66]....
        /*0aa0*/ 	.word	0x00011f70
        /*0aa4*/ 	.word	0x00000016
        /*0aa8*/ 	.word	0x00016820
        /*0aac*/ 	.short	0x010a
        /*0aae*/ 	.byte	0x3f
	.zero		1


	//   ....[67]....
        /*0ab0*/ 	.word	0x00011fc0
        /*0ab4*/ 	.word	0x00000002
        /*0ab8*/ 	.word	0x00016840
        /*0abc*/ 	.short	0x010a
        /*0abe*/ 	.byte	0x3f
	.zero		1


	//   ....[68]....
        /*0ac0*/ 	.word	0x00012010
        /*0ac4*/ 	.word	0x00000003
        /*0ac8*/ 	.word	0x00000060
        /*0acc*/ 	.short	0x010a
        /*0ace*/ 	.byte	0x3f
	.zero		1


	//   ....[69]....
        /*0ad0*/ 	.word	0x00012060
        /*0ad4*/ 	.word	0x00000002
        /*0ad8*/ 	.word	0x00016840
        /*0adc*/ 	.short	0x010a
        /*0ade*/ 	.byte	0x3f
	.zero		1


	//   ....[70]....
        /*0ae0*/ 	.word	0x000120b0
        /*0ae4*/ 	.word	0x0000000a
        /*0ae8*/ 	.word	0x00000060
        /*0aec*/ 	.short	0x010a
        /*0aee*/ 	.byte	0x3f
	.zero		1


	//   ....[71]....
        /*0af0*/ 	.word	0x00012100
        /*0af4*/ 	.word	0x00000002
        /*0af8*/ 	.word	0x00016840
        /*0afc*/ 	.short	0x010a
        /*0afe*/ 	.byte	0x3f
	.zero		1


	//   ....[72]....
        /*0b00*/ 	.word	0x00012150
        /*0b04*/ 	.word	0x00000008
        /*0b08*/ 	.word	0x00000060
        /*0b0c*/ 	.short	0x010a
        /*0b0e*/ 	.byte	0x3f
	.zero		1


	//   ....[73]....
        /*0b10*/ 	.word	0x000121a0
        /*0b14*/ 	.word	0x00000003
        /*0b18*/ 	.word	0x00016860
        /*0b1c*/ 	.short	0x010a
        /*0b1e*/ 	.byte	0x3f
	.zero		1


	//   ....[74]....
        /*0b20*/ 	.word	0x00012b20
        /*0b24*/ 	.word	0x00000009
        /*0b28*/ 	.word	0x00016820
        /*0b2c*/ 	.short	0x010a
        /*0b2e*/ 	.byte	0x3f
	.zero		1


	//   ....[75]....
        /*0b30*/ 	.word	0x00012cc0
        /*0b34*/ 	.word	0x00000006
        /*0b38*/ 	.word	0x00000000
        /*0b3c*/ 	.short	0x010a
        /*0b3e*/ 	.byte	0x3f
	.zero		1


	//   ....[76]....
        /*0b40*/ 	.word	0x00012d10
        /*0b44*/ 	.word	0x00000007
        /*0b48*/ 	.word	0x00000000
        /*0b4c*/ 	.short	0x010a
        /*0b4e*/ 	.byte	0x3f
	.zero		1


	//   ....[77]....
        /*0b50*/ 	.word	0x00012d60
        /*0b54*/ 	.word	0x00000004
        /*0b58*/ 	.word	0x00000000
        /*0b5c*/ 	.short	0x010a
        /*0b5e*/ 	.byte	0x3f
	.zero		1


	//----- nvinfo : EIATTR_NUM_MBARRIERS
	.align		4
.L_1705:
        /*0b60*/ 	.byte	0x03, 0x38
        /*0b62*/ 	.short	0x0016


	//----- nvinfo : EIATTR_EXIT_INSTR_OFFSETS
	.align		4
        /*0b64*/ 	.byte	0x04, 0x1c
        /*0b66*/ 	.short	(.L_1707 - .L_1706)


	//   ....[0]....
.L_1706:
        /*0b68*/ 	.word	0x00000a80


	//   ....[1]....
        /*0b6c*/ 	.word	0x0000b4b0


	//   ....[2]....
        /*0b70*/ 	.word	0x00010be0


	//----- nvinfo : EIATTR_MAX_THREADS
	.align		4
.L_1707:
        /*0b74*/ 	.byte	0x04, 0x05
        /*0b76*/ 	.short	(.L_1709 - .L_1708)
.L_1708:
        /*0b78*/ 	.word	0x00000200
        /*0b7c*/ 	.word	0x00000001
        /*0b80*/ 	.word	0x00000001


	//----- nvinfo : EIATTR_CRS_STACK_SIZE
	.align		4
.L_1709:
        /*0b84*/ 	.byte	0x04, 0x1e
        /*0b86*/ 	.short	(.L_1711 - .L_1710)
.L_1710:
        /*0b88*/ 	.word	0x00000000


	//----- nvinfo : EIATTR_CBANK_PARAM_SIZE
	.align		4
.L_1711:
        /*0b8c*/ 	.byte	0x03, 0x19
        /*0b8e*/ 	.short	0x0af0


	//----- nvinfo : EIATTR_PARAM_CBANK
	.align		4
        /*0b90*/ 	.byte	0x04, 0x0a
        /*0b92*/ 	.short	(.L_1713 - .L_1712)
	.align		4
.L_1712:
        /*0b94*/ 	.word	index@(.nv.constant0._ZN7cutlass13device_kernelIN5flash11enable_sm90INS1_16FlashAttnFwdSm90INS1_25CollectiveMainloopFwdSm90ILi2EN4cute5tupleIJNS5_1CILi1EEES8_S8_EEENS6_IJNS7_ILi192EEENS7_ILi128EEENS7_ILi64EEEEEELi64ENS_10bfloat16_tEfNS_4arch4Sm90ELb1ELb0ELb1ELb1ELb0ELb0ELb0ELb1ELb1ELb1ELb0ELb0EEENS1_21CollectiveEpilogueFwdINS6_IJSA_SC_SB_EEES9_SE_SG_Li384ELb1ELb1ELb0ELb0EEENS1_36VarlenDynamicPersistentTileSchedulerILi192ELi128ELi384ELi128ELb0ELb1ELb1ELb1ELb1ELb1EEEEEEEEEvNT_6ParamsE)
        /*0b98*/ 	.short	0x0210
        /*0b9a*/ 	.short	0x0af0


	//----- nvinfo : EIATTR_SW_WAR
	.align		4
.L_1713:
        /*0b9c*/ 	.byte	0x04, 0x36
        /*0b9e*/ 	.short	(.L_1715 - .L_1714)
.L_1714:
        /*0ba0*/ 	.word	0x00000008
.L_1715:


//--------------------- .nv.info._ZN7cutlass13device_kernelIN5flash11enable_sm90INS1_16FlashAttnFwdSm90INS1_25CollectiveMainloopFwdSm90ILi2EN4cute5tupleIJNS5_1CILi1EEES8_S8_EEENS6_IJNS7_ILi192EEENS7_ILi128EEENS7_ILi64EEEEEELi64ENS_10bfloat16_tEfNS_4arch4Sm90ELb1ELb0ELb1ELb1ELb0ELb1ELb0ELb1ELb1ELb1ELb0ELb0EEENS1_21CollectiveEpilogueFwdINS6_IJSA_SC_SB_EEES9_SE_SG_Li384ELb1ELb1ELb0ELb0EEENS1_36VarlenDynamicPersistentTileSchedulerILi192ELi128ELi384ELi128ELb0ELb1ELb1ELb1ELb1ELb1EEEEEEEEEvNT_6ParamsE --------------------------
	.section	.nv.info._ZN7cutlass13device_kernelIN5flash11enable_sm90INS1_16FlashAttnFwdSm90INS1_25CollectiveMainloopFwdSm90ILi2EN4cute5tupleIJNS5_1CILi1EEES8_S8_EEENS6_IJNS7_ILi192EEENS7_ILi128EEENS7_ILi64EEEEEELi64ENS_10bfloat16_tEfNS_4arch4Sm90ELb1ELb0ELb1ELb1ELb0ELb1ELb0ELb1ELb1ELb1ELb0ELb0EEENS1_21CollectiveEpilogueFwdINS6_IJSA_SC_SB_EEES9_SE_SG_Li384ELb1ELb1ELb0ELb0EEENS1_36VarlenDynamicPersistentTileSchedulerILi192ELi128ELi384ELi128ELb0ELb1ELb1ELb1ELb1ELb1EEEEEEEEEvNT_6ParamsE,"",@"SHT_CUDA_INFO"
	.sectionflags	@""
	.align	4


	//----- nvinfo : EIATTR_CUDA_API_VERSION
	.align		4
        /*0000*/ 	.byte	0x04, 0x37
        /*0002*/ 	.short	(.L_1717 - .L_1716)
.L_1716:
        /*0004*/ 	.word	0x00000082


	//----- nvinfo : EIATTR_KPARAM_INFO
	.align		4
.L_1717:
        /*0008*/ 	.byte	0x04, 0x17
        /*000a*/ 	.short	(.L_1719 - .L_1718)
.L_1718:
        /*000c*/ 	.word	0x00000000
        /*0010*/ 	.short	0x0000
        /*0012*/ 	.short	0x0070
        /*0014*/ 	.byte	0x00, 0xf0, 0x01, 0x2a


	//----- nvinfo : EIATTR_SPARSE_MMA_MASK
	.align		4
.L_1719:
        /*0018*/ 	.byte	0x03, 0x50
        /*001a*/ 	.short	0x0000


	//----- nvinfo : EIATTR_MAXREG_COUNT
	.align		4
        /*001c*/ 	.byte	0x03, 0x1b
        /*001e*/ 	.short	0x0080


	//----- nvinfo : EIATTR_NUM_BARRIERS
	.align		4
        /*0020*/ 	.byte	0x02, 0x4c
        /*0022*/ 	.byte	0x10
	.zero		1


	//----- nvinfo : EIATTR_EXTERNS
	.align		4
        /*0024*/ 	.byte	0x04, 0x0f
        /*0026*/ 	.short	(.L_1721 - .L_1720)


	//   ....[0]....
	.align		4
.L_1720:
        /*0028*/ 	.word	index@(__assertfail)


	//----- nvinfo : EIATTR_ANNOTATIONS
	.align		4
.L_1721:
        /*002c*/ 	.byte	0x04, 0x55
        /*002e*/ 	.short	(.L_1723 - .L_1722)


	//   ....[0]....
.L_1722:
        /* <DEDUP_REMOVED lines=66> */


	//----- nvinfo : EIATTR_MERCURY_ISA_VERSION
	.align		4
.L_1723:
        /*0440*/ 	.byte	0x03, 0x5f
        /*0442*/ 	.short	0x0101


	//----- nvinfo : EIATTR_UNUSED_LOAD_BYTE_OFFSET
	.align		4
        /*0444*/ 	.byte	0x04, 0x44
        /*0446*/ 	.short	(.L_1725 - .L_1724)


	//   ....[0]....
.L_1724:
        /*0448*/ 	.word	0x00000ad0
        /*044c*/ 	.word	0x0000fff0


	//   ....[1]....
        /*0450*/ 	.word	0x00011c90
        /*0454*/ 	.word	0x0000fff0


	//----- nvinfo : EIATTR_INT_WARP_WIDE_INSTR_OFFSETS
	.align		4
.L_1725:
        /*0458*/ 	.byte	0x04, 0x31
        /*045a*/ 	.short	(.L_1727 - .L_1726)


	//   ....[0]....
.L_1726:
        /*045c*/ 	.word	0x00000180


	//   ....[1]....
        /*0460*/ 	.word	0x00000220


	//   ....[2]....
        /*0464*/ 	.word	0x00000290


	//   ....[3]....
        /*0468*/ 	.word	0x00015790


	//   ....[4]....
        /*046c*/ 	.word	0x00015820


	//   ....[5]....
        /*0470*/ 	.word	0x000188d0


	//   ....[6]....
        /*0474*/ 	.word	0x00018960


	//----- nvinfo : EIATTR_COOP_GROUP_MASK_REGIDS
	.align		4
.L_1727:
        /*0478*/ 	.byte	0x04, 0x29
        /*047a*/ 	.short	(.L_1729 - .L_1728)


	//   ....[0]....
.L_1728:
        /*047c*/ 	.word	0xffffffff


	//   ....[1]....
        /*0480*/ 	.word	0xffffffff


	//   ....[2]....
        /*0484*/ 	.word	0xffffffff


	//   ....[3]....
        /*0488*/ 	.word	0xffffffff


	//   ....[4]....
        /*048c*/ 	.word	0xffffffff


	//   ....[5]....
        /*0490*/ 	.word	0xffffffff


	//   ....[6]....
        /*0494*/ 	.word	0xffffffff


	//   ....[7]....
        /*0498*/ 	.word	0xffffffff


	//   ....[8]....
        /*049c*/ 	.word	0xffffffff


	//   ....[9]....
        /*04a0*/ 	.word	0xffffffff


	//   ....[10]....
        /*04a4*/ 	.word	0xffffffff


	//   ....[11]....
        /*04a8*/ 	.word	0xffffffff


	//   ....[12]....
        /*04ac*/ 	.word	0xffffffff


	//   ....[13]....
        /*04b0*/ 	.word	0xffffffff


	//   ....[14]....
        /*04b4*/ 	.word	0xffffffff


	//   ....[15]....
        /*04b8*/ 	.word	0xffffffff


	//   ....[16]....
        /*04bc*/ 	.word	0xffffffff


	//   ....[17]....
        /*04c0*/ 	.word	0xffffffff


	//   ....[18]....
        /*04c4*/ 	.word	0xffffffff


	//   ....[19]....
        /*04c8*/ 	.word	0xffffffff


	//   ....[20]....
        /*04cc*/ 	.word	0xffffffff


	//   ....[21]....
        /*04d0*/ 	.word	0xffffffff


	//   ....[22]....
        /*04d4*/ 	.word	0xffffffff


	//   ....[23]....
        /*04d8*/ 	.word	0xffffffff


	//   ....[24]....
        /*04dc*/ 	.word	0xffffffff


	//   ....[25]....
        /*04e0*/ 	.word	0xffffffff


	//   ....[26]....
        /*04e4*/ 	.word	0xffffffff


	//   ....[27]....
        /*04e8*/ 	.word	0xffffffff


	//   ....[28]....
        /*04ec*/ 	.word	0xffffffff


	//   ....[29]....
        /*04f0*/ 	.word	0xffffffff


	//   ....[30]....
        /*04f4*/ 	.word	0xffffffff


	//   ....[31]....
        /*04f8*/ 	.word	0xffffffff


	//   ....[32]....
        /*04fc*/ 	.word	0xffffffff


	//   ....[33]....
        /*0500*/ 	.word	0xffffffff


	//   ....[34]....
        /*0504*/ 	.word	0xffffffff


	//   ....[35]....
        /*0508*/ 	.word	0xffffffff


	//   ....[36]....
        /*050c*/ 	.word	0xffffffff


	//   ....[37]....
        /*0510*/ 	.word	0xffffffff


	//   ....[38]....
        /*0514*/ 	.word	0xffffffff


	//   ....[39]....
        /*0518*/ 	.word	0xffffffff


	//   ....[40]....
        /*051c*/ 	.word	0xffffffff


	//   ....[41]....
        /*0520*/ 	.word	0xffffffff


	//   ....[42]....
        /*0524*/ 	.word	0xffffffff


	//   ....[43]....
        /*0528*/ 	.word	0xffffffff


	//   ....[44]....
        /*052c*/ 	.word	0xffffffff


	//   ....[45]....
        /*0530*/ 	.word	0xffffffff


	//   ....[46]....
        /*0534*/ 	.word	0xffffffff


	//   ....[47]....
        /*0538*/ 	.word	0xffffffff


	//   ....[48]....
        /*053c*/ 	.word	0xffffffff


	//   ....[49]....
        /*0540*/ 	.word	0xffffffff


	//   ....[50]....
        /*0544*/ 	.word	0xffffffff


	//   ....[51]....
        /*0548*/ 	.word	0xffffffff


	//   ....[52]....
        /*054c*/ 	.word	0xffffffff


	//   ....[53]....
        /*0550*/ 	.word	0xffffffff


	//   ....[54]....
        /*0554*/ 	.word	0xffffffff


	//   ....[55]....
        /*0558*/ 	.word	0xffffffff


	//   ....[56]....
        /*055c*/ 	.word	0xffffffff


	//   ....[57]....
        /*0560*/ 	.word	0xffffffff


	//   ....[58]....
        /*0564*/ 	.word	0xffffffff


	//   ....[59]....
        /*0568*/ 	.word	0xffffffff


	//   ....[60]....
        /*056c*/ 	.word	0xffffffff


	//   ....[61]....
        /*0570*/ 	.word	0xffffffff


	//   ....[62]....
        /*0574*/ 	.word	0xffffffff


	//   ....[63]....
        /*0578*/ 	.word	0xffffffff


	//   ....[64]....
        /*057c*/ 	.word	0xffffffff


	//   ....[65]....
        /*0580*/ 	.word	0xffffffff


	//   ....[66]....
        /*0584*/ 	.word	0xffffffff


	//   ....[67]....
        /*0588*/ 	.word	0xffffffff


	//   ....[68]....
        /*058c*/ 	.word	0xffffffff


	//   ....[69]....
        /*0590*/ 	.word	0xffffffff


	//   ....[70]....
        /*0594*/ 	.word	0xffffffff


	//   ....[71]....
        /*0598*/ 	.word	0xffffffff


	//   ....[72]....
        /*059c*/ 	.word	0xffffffff


	//   ....[73]....
        /*05a0*/ 	.word	0xffffffff


	//   ....[74]....
        /*05a4*/ 	.word	0xffffffff


	//   ....[75]....
        /*05a8*/ 	.word	0xffffffff


	//   ....[76]....
        /*05ac*/ 	.word	0xffffffff


	//   ....[77]....
        /*05b0*/ 	.word	0xffffffff


	//   ....[78]....
        /*05b4*/ 	.word	0xffffffff


	//   ....[79]....
        /*05b8*/ 	.word	0xffffffff


	//   ....[80]....
        /*05bc*/ 	.word	0xffffffff


	//   ....[81]....
        /*05c0*/ 	.word	0xffffffff


	//   ....[82]....
        /*05c4*/ 	.word	0xffffffff


	//   ....[83]....
        /*05c8*/ 	.word	0xffffffff


	//   ....[84]....
        /*05cc*/ 	.word	0xffffffff


	//   ....[85]....
        /*05d0*/ 	.word	0xffffffff


	//   ....[86]....
        /*05d4*/ 	.word	0xffffffff


	//   ....[87]....
        /*05d8*/ 	.word	0xffffffff


	//   ....[88]....
        /*05dc*/ 	.word	0xffffffff


	//   ....[89]....
        /*05e0*/ 	.word	0xffffffff


	//   ....[90]....
        /*05e4*/ 	.word	0xffffffff


	//   ....[91]....
        /*05e8*/ 	.word	0xffffffff


	//   ....[92]....
        /*05ec*/ 	.word	0xffffffff


	//   ....[93]....
        /*05f0*/ 	.word	0xffffffff


	//   ....[94]....
        /*05f4*/ 	.word	0xffffffff


	//   ....[95]....
        /*05f8*/ 	.word	0xffffffff


	//   ....[96]....
        /*05fc*/ 	.word	0xffffffff


	//   ....[97]....
        /*0600*/ 	.word	0xffffffff


	//   ....[98]....
        /*0604*/ 	.word	0xffffffff


	//   ....[99]....
        /*0608*/ 	.word	0xffffffff


	//   ....[100]....
        /*060c*/ 	.word	0xffffffff


	//   ....[101]....
        /*0610*/ 	.word	0xffffffff


	//   ....[102]....
        /*0614*/ 	.word	0xffffffff


	//   ....[103]....
        /*0618*/ 	.word	0xffffffff


	//   ....[104]....
        /*061c*/ 	.word	0xffffffff


	//   ....[105]....
        /*0620*/ 	.word	0xffffffff


	//   ....[106]....
        /*0624*/ 	.word	0xffffffff


	//   ....[107]....
        /*0628*/ 	.word	0xffffffff


	//   ....[108]....
        /*062c*/ 	.word	0xffffffff


	//   ....[109]....
        /*0630*/ 	.word	0xffffffff


	//   ....[110]....
        /*0634*/ 	.word	0xffffffff


	//   ....[111]....
        /*0638*/ 	.word	0xffffffff


	//   ....[112]....
        /*063c*/ 	.word	0xffffffff


	//   ....[113]....
        /*0640*/ 	.word	0xffffffff


	//   ....[114]....
        /*0644*/ 	.word	0xffffffff


	//   ....[115]....
        /*0648*/ 	.word	0xffffffff


	//   ....[116]....
        /*064c*/ 	.word	0xffffffff


	//   ....[117]....
        /*0650*/ 	.word	0xffffffff


	//   ....[118]....
        /*0654*/ 	.word	0xffffffff


	//   ....[119]....
        /*0658*/ 	.word	0xffffffff


	//   ....[120]....
        /*065c*/ 	.word	0xffffffff


	//   ....[121]....
        /*0660*/ 	.word	0xffffffff


	//   ....[122]....
        /*0664*/ 	.word	0xffffffff


	//   ....[123]....
        /*0668*/ 	.word	0xffffffff


	//   ....[124]....
        /*066c*/ 	.word	0x0500000f


	//   ....[125]....
        /*0670*/ 	.word	0x0500000f


	//   ....[126]....
        /*0674*/ 	.word	0x0500000f


	//   ....[127]....
        /*0678*/ 	.word	0x0500000f


	//   ....[128]....
        /*067c*/ 	.word	0x0500000f


	//   ....[129]....
        /*0680*/ 	.word	0x0500000f


	//   ....[130]....
        /*0684*/ 	.word	0x0500000f


	//   ....[131]....
        /*0688*/ 	.word	0x0500000f


	//   ....[132]....
        /*068c*/ 	.word	0x0500000f


	//   ....[133]....
        /*0690*/ 	.word	0x0500000f


	//   ....[134]....
        /*0694*/ 	.word	0x0500000f


	//   ....[135]....
        /*0698*/ 	.word	0x0500000f


	//   ....[136]....
        /*069c*/ 	.word	0x0500000f


	//   ....[137]....
        /*06a0*/ 	.word	0x0500000f


	//   ....[138]....
        /*06a4*/ 	.word	0x0500000f


	//   ....[139]....
        /*06a8*/ 	.word	0x0500000f


	//   ....[140]....
        /*06ac*/ 	.word	0x0500000f


	//   ....[141]....
        /*06b0*/ 	.word	0x0500000f


	//   ....[142]....
        /*06b4*/ 	.word	0x0500000f


	//   ....[143]....
        /*06b8*/ 	.word	0x0500000f


	//   ....[144]....
        /*06bc*/ 	.word	0x0500000f


	//   ....[145]....
        /*06c0*/ 	.word	0x0500000f


	//   ....[146]....
        /*06c4*/ 	.word	0x0500000f


	//   ....[147]....
        /*06c8*/ 	.word	0x0500000f


	//   ....[148]....
        /*06cc*/ 	.word	0x0500000f


	//   ....[149]....
        /*06d0*/ 	.word	0x0500000f


	//   ....[150]....
        /*06d4*/ 	.word	0x0500000f


	//   ....[151]....
        /*06d8*/ 	.word	0x0500000f


	//   ....[152]....
        /*06dc*/ 	.word	0x0500000f


	//   ....[153]....
        /*06e0*/ 	.word	0x0500000f


	//   ....[154]....
        /*06e4*/ 	.word	0x0500000f


	//   ....[155]....
        /*06e8*/ 	.word	0x0500000f


	//   ....[156]....
        /*06ec*/ 	.word	0x0500000f


	//   ....[157]....
        /*06f0*/ 	.word	0x0500000f


	//   ....[158]....
        /*06f4*/ 	.word	0x0500000f


	//   ....[159]....
        /*06f8*/ 	.word	0x0500000f


	//   ....[160]....
        /*06fc*/ 	.word	0x0500000f


	//   ....[161]....
        /*0700*/ 	.word	0x0500000f


	//   ....[162]....
        /*0704*/ 	.word	0x0500000f


	//   ....[163]....
        /*0708*/ 	.word	0x0500000f


	//   ....[164]....
        /*070c*/ 	.word	0x0500000f


	//   ....[165]....
        /*0710*/ 	.word	0x0500000f


	//   ....[166]....
        /*0714*/ 	.word	0x0500000f


	//   ....[167]....
        /*0718*/ 	.word	0x0500000f


	//   ....[168]....
        /*071c*/ 	.word	0x0500000f


	//   ....[169]....
        /*0720*/ 	.word	0x0500000f


	//   ....[170]....
        /*0724*/ 	.word	0x0500000f


	//   ....[171]....
        /*0728*/ 	.word	0x0500000f


	//   ....[172]....
        /*072c*/ 	.word	0x0500000f


	//   ....[173]....
        /*0730*/ 	.word	0x0500000f


	//   ....[174]....
        /*0734*/ 	.word	0x0500000f


	//   ....[175]....
        /*0738*/ 	.word	0x0500000f


	//   ....[176]....
        /*073c*/ 	.word	0x0500000f


	//   ....[177]....
        /*0740*/ 	.word	0x0500000f


	//   ....[178]....
        /*0744*/ 	.word	0x0500000f


	//   ....[179]....
        /*0748*/ 	.word	0x0500000f


	//   ....[180]....
        /*074c*/ 	.word	0x0500000f


	//   ....[181]....
        /*0750*/ 	.word	0x0500000f


	//   ....[182]....
        /*0754*/ 	.word	0x0500000f


	//   ....[183]....
        /*0758*/ 	.word	0x0500000f


	//   ....[184]....
        /*075c*/ 	.word	0x0500000f


	//   ....[185]....
        /*0760*/ 	.word	0x0500000f


	//   ....[186]....
        /*0764*/ 	.word	0x0500000f


	//   ....[187]....
        /*0768*/ 	.word	0x0500000f


	//   ....[188]....
        /*076c*/ 	.word	0x0500000f


	//   ....[189]....
        /*0770*/ 	.word	0x0500000f


	//   ....[190]....
        /*0774*/ 	.word	0x0500000f


	//   ....[191]....
        /*0778*/ 	.word	0x0500000f


	//   ....[192]....
        /*077c*/ 	.word	0x0500000f


	//----- nvinfo : EIATTR_COOP_GROUP_INSTR_OFFSETS
	.align		4
.L_1729:
        /*0780*/ 	.byte	0x04, 0x28
        /*0782*/ 	.short	(.L_1731 - .L_1730)


	//   ....[0]....
.L_1730:
        /*0784*/ 	.word	0x00000060


	//   ....[1]....
        /*0788*/ 	.word	0x00000190


	//   ....[2]....
        /*078c*/ 	.word	0x00000240


	//   ....[3]....
        /*0790*/ 	.word	0x00000400


	//   ....[4]....
        /*0794*/ 	.word	0x00000560


	//   ....[5]....
        /*0798*/ 	.word	0x00000680


	//   ....[6]....
        /*079c*/ 	.word	0x000007e0


	//   ....[7]....
        /*07a0*/ 	.word	0x00005b60


	//   ....[8]....
        /*07a4*/ 	.word	0x00006320


	//   ....[9]....
        /*07a8*/ 	.word	0x00006330


	//   ....[10]....
        /*07ac*/ 	.word	0x00006340


	//   ....[11]....
        /*07b0*/ 	.word	0x00006350


	//   ....[12]....
        /*07b4*/ 	.word	0x00006670


	//   ....[13]....
        /*07b8*/ 	.word	0x00006680


	//   ....[14]....
        /*07bc*/ 	.word	0x00006690


	//   ....[15]....
        /*07c0*/ 	.word	0x000066a0


	//   ....[16]....
        /*07c4*/ 	.word	0x00007a90


	//   ....[17]....
        /*07c8*/ 	.word	0x00007aa0


	//   ....[18]....
        /*07cc*/ 	.word	0x00007ab0


	//   ....[19]....
        /*07d0*/ 	.word	0x00007ac0


	//   ....[20]....
        /*07d4*/ 	.word	0x00007bc0


	//   ....[21]....
        /*07d8*/ 	.word	0x00007be0


	//   ....[22]....
        /*07dc*/ 	.word	0x00007c70


	//   ....[23]....
        /*07e0*/ 	.word	0x00007ca0


	//   ....[24]....
        /*07e4*/ 	.word	0x00009480


	//   ....[25]....
        /*07e8*/ 	.word	0x00009f80


	//   ....[26]....
        /*07ec*/ 	.word	0x00009f90


	//   ....[27]....
        /*07f0*/ 	.word	0x00009fc0


	//   ....[28]....
        /*07f4*/ 	.word	0x0000ab00


	//   ....[29]....
        /*07f8*/ 	.word	0x0000ab20


	//   ....[30]....
        /*07fc*/ 	.word	0x0000c6c0


	//   ....[31]....
        /*0800*/ 	.word	0x0000ce50


	//   ....[32]....
        /*0804*/ 	.word	0x0000ce70


	//   ....[33]....
        /*0808*/ 	.word	0x0000ce90


	//   ....[34]....
        /*080c*/ 	.word	0x0000d860


	//   ....[35]....
        /*0810*/ 	.word	0x0000d8a0


	//   ....[36]....
        /*0814*/ 	.word	0x0000fb80


	//   ....[37]....
        /*0818*/ 	.word	0x0000fbe0


	//   ....[38]....
        /*081c*/ 	.word	0x00010240


	//   ....[39]....
        /*0820*/ 	.word	0x000102e0


	//   ....[40]....
        /*0824*/ 	.word	0x00011420


	//   ....[41]....
        /*0828*/ 	.word	0x00011740


	//   ....[42]....
        /*082c*/ 	.word	0x000117e0


	//   ....[43]....
        /*0830*/ 	.word	0x000117f0


	//   ....[44]....
        /*0834*/ 	.word	0x00012480


	//   ....[45]....
        /*0838*/ 	.word	0x000124c0


	//   ....[46]....
        /*083c*/ 	.word	0x000124e0


	//   ....[47]....
        /*0840*/ 	.word	0x00012510


	//   ....[48]....
        /*0844*/ 	.word	0x00012970


	//   ....[49]....
        /*0848*/ 	.word	0x000129b0


	//   ....[50]....
        /*084c*/ 	.word	0x000129d0


	//   ....[51]....
        /*0850*/ 	.word	0x00012a10


	//   ....[52]....
        /*0854*/ 	.word	0x00012a30


	//   ....[53]....
        /*0858*/ 	.word	0x00012a50


	//   ....[54]....
        /*085c*/ 	.word	0x00012a70


	//   ....[55]....
        /*0860*/ 	.word	0x00012aa0


	//   ....[56]....
        /*0864*/ 	.word	0x000132a0


	//   ....[57]....
        /*0868*/ 	.word	0x000132d0


	//   ....[58]....
        /*086c*/ 	.word	0x000132f0


	//   ....[59]....
        /*0870*/ 	.word	0x00013320


	//   ....[60]....
        /*0874*/ 	.word	0x00013350


	//   ....[61]....
        /*0878*/ 	.word	0x00013360


	//   ....[62]....
        /*087c*/ 	.word	0x00013390


	//   ....[63]....
        /*0880*/ 	.word	0x00013400


	//   ....[64]....
        /*0884*/ 	.word	0x00013520


	//   ....[65]....
        /*0888*/ 	.word	0x00013710


	//   ....[66]....
        /*088c*/ 	.word	0x00013740


	//   ....[67]....
        /*0890*/ 	.word	0x00013770


	//   ....[68]....
        /*0894*/ 	.word	0x000137a0


	//   ....[69]....
        /*0898*/ 	.word	0x000137d0


	//   ....[70]....
        /*089c*/ 	.word	0x00013800


	//   ....[71]....
        /*08a0*/ 	.word	0x00013970


	//   ....[72]....
        /*08a4*/ 	.word	0x000139a0


	//   ....[73]....
        /*08a8*/ 	.word	0x000139d0


	//   ....[74]....
        /*08ac*/ 	.word	0x00013a00


	//   ....[75]....
        /*08b0*/ 	.word	0x00013a30


	//   ....[76]....
        /*08b4*/ 	.word	0x00013a60


	//   ....[77]....
        /*08b8*/ 	.word	0x00013b10


	//   ....[78]....
        /*08bc*/ 	.word	0x00013b70


	//   ....[79]....
        /*08c0*/ 	.word	0x00013c10


	//   ....[80]....
        /*08c4*/ 	.word	0x000149a0


	//   ....[81]....
        /*08c8*/ 	.word	0x00015d30


	//   ....[82]....
        /*08cc*/ 	.word	0x00016920


	//   ....[83]....
        /*08d0*/ 	.word	0x00016930


	//   ....[84]....
        /*08d4*/ 	.word	0x00016940


	//   ....[85]....
        /*08d8*/ 	.word	0x00016960


	//   ....[86]....
        /*08dc*/ 	.word	0x000169f0


	//   ....[87]....
        /*08e0*/ 	.word	0x00016a10


	//   ....[88]....
        /*08e4*/ 	.word	0x00016a90


	//   ....[89]....
        /*08e8*/ 	.word	0x00016ab0


	//   ....[90]....
        /*08ec*/ 	.word	0x00016b30


	//   ....[91]....
        /*08f0*/ 	.word	0x00016b50


	//   ....[92]....
        /*08f4*/ 	.word	0x00016bd0


	//   ....[93]....
        /*08f8*/ 	.word	0x00016bf0


	//   ....[94]....
        /*08fc*/ 	.word	0x00016c70


	//   ....[95]....
        /*0900*/ 	.word	0x00016c90


	//   ....[96]....
        /*0904*/ 	.word	0x00016d10


	//   ....[97]....
        /*0908*/ 	.word	0x00016d30


	//   ....[98]....
        /*090c*/ 	.word	0x00016d40


	//   ....[99]....
        /*0910*/ 	.word	0x00016db0


	//   ....[100]....
        /*0914*/ 	.word	0x00016e00


	//   ....[101]....
        /*0918*/ 	.word	0x00016eb0


	//   ....[102]....
        /*091c*/ 	.word	0x00016ec0


	//   ....[103]....
        /*0920*/ 	.word	0x00016f30


	//   ....[104]....
        /*0924*/ 	.word	0x00016f40


	//   ....[105]....
        /*0928*/ 	.word	0x00016f80


	//   ....[106]....
        /*092c*/ 	.word	0x00018e30


	//   ....[107]....
        /*0930*/ 	.word	0x00018e80


	//   ....[108]....
        /*0934*/ 	.word	0x00018eb0


	//   ....[109]....
        /*0938*/ 	.word	0x00018ee0


	//   ....[110]....
        /*093c*/ 	.word	0x00018ef0


	//   ....[111]....
        /*0940*/ 	.word	0x00018f20


	//   ....[112]....
        /*0944*/ 	.word	0x00018f50


	//   ....[113]....
        /*0948*/ 	.word	0x00018f80


	//   ....[114]....
        /*094c*/ 	.word	0x00019100


	//   ....[115]....
        /*0950*/ 	.word	0x00019130


	//   ....[116]....
        /*0954*/ 	.word	0x00019160


	//   ....[117]....
        /*0958*/ 	.word	0x00019190


	//   ....[118]....
        /*095c*/ 	.word	0x000191c0


	//   ....[119]....
        /*0960*/ 	.word	0x000191f0


	//   ....[120]....
        /*0964*/ 	.word	0x000192b0


	//   ....[121]....
        /*0968*/ 	.word	0x000192d0


	//   ....[122]....
        /*096c*/ 	.word	0x00019340


	//   ....[123]....
        /*0970*/ 	.word	0x000199e0


	//   ....[124]....
        /*0974*/ 	.word	0x00019e40


	//   ....[125]....
        /*0978*/ 	.word	0x00019ef0


	//   ....[126]....
        /*097c*/ 	.word	0x00019f80


	//   ....[127]....
        /*0980*/ 	.word	0x00019fd0


	//   ....[128]....
        /*0984*/ 	.word	0x0001a020


	//   ....[129]....
        /*0988*/ 	.word	0x0001a0b0


	//   ....[130]....
        /*098c*/ 	.word	0x0001a140


	//   ....[131]....
        /*0990*/ 	.word	0x0001a190


	//   ....[132]....
        /*0994*/ 	.word	0x0001a1e0


	//   ....[133]....
        /*0998*/ 	.word	0x0001a2d0


	//   ....[134]....
        /*099c*/ 	.word	0x0001a380


	//   ....[135]....
        /*09a0*/ 	.word	0x0001a3d0


	//   ....[136]....
        /*09a4*/ 	.word	0x0001a420


	//   ....[137]....
        /*09a8*/ 	.word	0x0001a5b0


	//   ....[138]....
        /*09ac*/ 	.word	0x0001a700


	//   ....[139]....
        /*09b0*/ 	.word	0x0001a7b0


	//   ....[140]....
        /*09b4*/ 	.word	0x0001a800


	//   ....[141]....
        /*09b8*/ 	.word	0x0001aad0


	//   ....[142]....
        /*09bc*/ 	.word	0x0001ab70


	//   ....[143]....
        /*09c0*/ 	.word	0x0001abd0


	//   ....[144]....
        /*09c4*/ 	.word	0x0001ac40


	//   ....[145]....
        /*09c8*/ 	.word	0x0001aca0


	//   ....[146]....
        /*09cc*/ 	.word	0x0001ad10


	//   ....[147]....
        /*09d0*/ 	.word	0x0001add0


	//   ....[148]....
        /*09d4*/ 	.word	0x0001ae30


	//   ....[149]....
        /*09d8*/ 	.word	0x0001aef0


	//   ....[150]....
        /*09dc*/ 	.word	0x0001b1d0


	//   ....[151]....
        /*09e0*/ 	.word	0x0001b380


	//   ....[152]....
        /*09e4*/ 	.word	0x0001b3d0


	//   ....[153]....
        /*09e8*/ 	.word	0x0001b430


	//   ....[154]....
        /*09ec*/ 	.word	0x0001b520


	//   ....[155]....
        /*09f0*/ 	.word	0x0001b580


	//   ....[156]....
        /*09f4*/ 	.word	0x0001b680


	//   ....[157]....
        /*09f8*/ 	.word	0x0001b6e0


	//   ....[158]....
        /*09fc*/ 	.word	0x0001b7e0


	//   ....[159]....
        /*0a00*/ 	.word	0x0001b840


	//   ....[160]....
        /*0a04*/ 	.word	0x0001b940


	//   ....[161]....
        /*0a08*/ 	.word	0x0001b9a0


	//   ....[162]....
        /*0a0c*/ 	.word	0x0001baa0


	//   ....[163]....
        /*0a10*/ 	.word	0x0001bb00


	//   ....[164]....
        /*0a14*/ 	.word	0x0001bc00


	//   ....[165]....
        /*0a18*/ 	.word	0x0001bc60


	//   ....[166]....
        /*0a1c*/ 	.word	0x0001bd10


	//   ....[167]....
        /*0a20*/ 	.word	0x0001bde0


	//   ....[168]....
        /*0a24*/ 	.word	0x0001beb0


	//   ....[169]....
        /*0a28*/ 	.word	0x0001bf10


	//   ....[170]....
        /*0a2c*/ 	.word	0x0001bff0


	//   ....[171]....
        /*0a30*/ 	.word	0x0001c050


	//   ....[172]....
        /*0a34*/ 	.word	0x0001c120


	//   ....[173]....
        /*0a38*/ 	.word	0x0001c180


	//   ....[174]....
        /*0a3c*/ 	.word	0x0001c240


	//   ....[175]....
        /*0a40*/ 	.word	0x0001c550


	//   ....[176]....
        /*0a44*/ 	.word	0x0001c5f0


	//   ....[177]....
        /*0a48*/ 	.word	0x0001c710


	//   ....[178]....
        /*0a4c*/ 	.word	0x0001c780


	//   ....[179]....
        /*0a50*/ 	.word	0x0001c7f0


	//   ....[180]....
        /*0a54*/ 	.word	0x0001c860


	//   ....[181]....
        /*0a58*/ 	.word	0x0001c8d0


	//   ....[182]....
        /*0a5c*/ 	.word	0x0001c950


	//   ....[183]....
        /*0a60*/ 	.word	0x0001c9e0


	//   ....[184]....
        /*0a64*/ 	.word	0x0001ca70


	//   ....[185]....
        /*0a68*/ 	.word	0x0001cae0


	//   ....[186]....
        /*0a6c*/ 	.word	0x0001cb50


	//   ....[187]....
        /*0a70*/ 	.word	0x0001cbc0


	//   ....[188]....
        /*0a74*/ 	.word	0x0001cc40


	//   ....[189]....
        /*0a78*/ 	.word	0x0001ccb0


	//   ....[190]....
        /*0a7c*/ 	.word	0x0001cd50


	//   ....[191]....
        /*0a80*/ 	.word	0x0001cde0


	//   ....[192]....
        /*0a84*/ 	.word	0x0001cf00


	//----- nvinfo : EIATTR_REG_RECONFIG
	.align		4
.L_1731:
        /*0a88*/ 	.byte	0x01, 0x54
	.zero		2


	//----- nvinfo : EIATTR_SYSCALL_OFFSETS
	.align		4
        /*0a8c*/ 	.byte	0x04, 0x46
        /*0a8e*/ 	.short	(.L_1733 - .L_1732)


	//   ....[0]....
.L_1732:
        /*0a90*/ 	.word	0x000018b0


	//   ....[1]....
        /*0a94*/ 	.word	0x00001a00


	//   ....[2]....
        /*0a98*/ 	.word	0x00005d30


	//   ....[3]....
        /*0a9c*/ 	.word	0x00006050


	//   ....[4]....
        /*0aa0*/ 	.word	0x00015980


	//   ....[5]....
        /*0aa4*/ 	.word	0x00015ad0


	//   ....[6]....
        /*0aa8*/ 	.word	0x00015bd0


	//   ....[7]....
        /*0aac*/ 	.word	0x00016410


	//----- nvinfo : EIATTR_MBARRIER_INSTR_OFFSETS
	.align		4
.L_1733:
        /*0ab0*/ 	.byte	0x04, 0x39
        /*0ab2*/ 	.short	(.L_1735 - .L_1734)


	//   ....[0]....
.L_1734:
        /*0ab4*/ 	.word	0x000002b0
        /*0ab8*/ 	.word	0x000000ff
        /*0abc*/ 	.word	0x00016800
        /*0ac0*/ 	.short	0x0100
        /*0ac2*/ 	.byte	0x08
	.zero		1


	//   ....[1]....
        /*0ac4*/ 	.word	0x000002c0
        /*0ac8*/ 	.word	0x000000ff
        /*0acc*/ 	.word	0x00016820
        /*0ad0*/ 	.short	0x0100
        /*0ad2*/ 	.byte	0x08
	.zero		1


	//   ....[2]....
        /*0ad4*/ 	.word	0x000003b0
        /*0ad8*/ 	.word	0x000000ff
        /*0adc*/ 	.word	0x00016830
        /*0ae0*/ 	.short	0x0100
        /*0ae2*/ 	.byte	0x08
	.zero		1


	//   ....[3]....
        /*0ae4*/ 	.word	0x000003c0
        /*0ae8*/ 	.word	0x000000ff
        /*0aec*/ 	.word	0x00016840
        /*0af0*/ 	.short	0x0100
        /*0af2*/ 	.byte	0x08
	.zero		1


	//   ....[4]....
        /*0af4*/ 	.word	0x000003d0
        /*0af8*/ 	.word	0x000000ff
        /*0afc*/ 	.word	0x00016838
        /*0b00*/ 	.short	0x0100
        /*0b02*/ 	.byte	0x08
	.zero		1


	//   ....[5]....
        /*0b04*/ 	.word	0x000003e0
        /*0b08*/ 	.word	0x000000ff
        /*0b0c*/ 	.word	0x00016848
        /*0b10*/ 	.short	0x0100
        /*0b12*/ 	.byte	0x08
	.zero		1


	//   ....[6]....
        /*0b14*/ 	.word	0x00000510
        /*0b18*/ 	.word	0x000000ff
        /*0b1c*/ 	.word	0x00016850
        /*0b20*/ 	.short	0x0100
        /*0b22*/ 	.byte	0x08
	.zero		1


	//   ....[7]....
        /*0b24*/ 	.word	0x00000520
        /*0b28*/ 	.word	0x000000ff
        /*0b2c*/ 	.word	0x00016860
        /*0b30*/ 	.short	0x0100
        /*0b32*/ 	.byte	0x08
	.zero		1


	//   ....[8]....
        /*0b34*/ 	.word	0x00000530
        /*0b38*/ 	.word	0x000000ff
        /*0b3c*/ 	.word	0x00016858
        /*0b40*/ 	.short	0x0100
        /*0b42*/ 	.byte	0x08
	.zero		1


	//   ....[9]....
        /*0b44*/ 	.word	0x00000540
        /*0b48*/ 	.word	0x000000ff
        /*0b4c*/ 	.word	0x00016868
        /*0b50*/ 	.short	0x0100
        /*0b52*/ 	.byte	0x08
	.zero		1


	//   ....[10]....
        /*0b54*/ 	.word	0x00000630
        /*0b58*/ 	.word	0x000000ff
        /*0b5c*/ 	.word	0x00016870
        /*0b60*/ 	.short	0x0100
        /*0b62*/ 	.byte	0x06
	.zero		1


	//   ....[11]....
        /*0b64*/ 	.word	0x00000640
        /*0b68*/ 	.word	0x000000ff
        /*0b6c*/ 	.word	0x00016880
        /*0b70*/ 	.short	0x0100
        /*0b72*/ 	.byte	0x06
	.zero		1


	//   ....[12]....
        /*0b74*/ 	.word	0x00000650
        /*0b78*/ 	.word	0x000000ff
        /*0b7c*/ 	.word	0x00016878
        /*0b80*/ 	.short	0x0100
        /*0b82*/ 	.byte	0x06
	.zero		1


	//   ....[13]....
        /*0b84*/ 	.word	0x00000660
        /*0b88*/ 	.word	0x000000ff
        /*0b8c*/ 	.word	0x00016888
        /*0b90*/ 	.short	0x0100
        /*0b92*/ 	.byte	0x06
	.zero		1


	//   ....[14]....
        /*0b94*/ 	.word	0x00000790
        /*0b98*/ 	.word	0x000000ff
        /*0b9c*/ 	.word	0x00016890
        /*0ba0*/ 	.short	0x0100
        /*0ba2*/ 	.byte	0x08
	.zero		1


	//   ....[15]....
        /*0ba4*/ 	.word	0x000007a0
        /*0ba8*/ 	.word	0x000000ff
        /*0bac*/ 	.word	0x000168a0
        /*0bb0*/ 	.short	0x0100
        /*0bb2*/ 	.byte	0x08
	.zero		1


	//   ....[16]....
        /*0bb4*/ 	.word	0x000007b0
        /*0bb8*/ 	.word	0x000000ff
        /*0bbc*/ 	.word	0x00016898
        /*0bc0*/ 	.short	0x0100
        /*0bc2*/ 	.byte	0x08
	.zero		1


	//   ....[17]....
        /*0bc4*/ 	.word	0x000007c0
        /*0bc8*/ 	.word	0x000000ff
        /*0bcc*/ 	.word	0x000168a8
        /*0bd0*/ 	.short	0x0100
        /*0bd2*/ 	.byte	0x08
	.zero		1


	//   ....[18]....
        /*0bd4*/ 	.word	0x000008f0
        /*0bd8*/ 	.word	0x000000ff
        /*0bdc*/ 	.word	0x000168b0
        /*0be0*/ 	.short	0x0100
        /*0be2*/ 	.byte	0x08
	.zero		1


	//   ....[19]....
        /*0be4*/ 	.word	0x00000900
        /*0be8*/ 	.word	0x000000ff
        /*0bec*/ 	.word	0x000168c0
        /*0bf0*/ 	.short	0x0100
        /*0bf2*/ 	.byte	0x08
	.zero		1


	//   ....[20]....
        /*0bf4*/ 	.word	0x00000910
        /*0bf8*/ 	.word	0x000000ff
        /*0bfc*/ 	.word	0x000168b8
        /*0c00*/ 	.short	0x0100
        /*0c02*/ 	.byte	0x08
	.zero		1


	//   ....[21]....
        /*0c04*/ 	.word	0x00000920
        /*0c08*/ 	.word	0x000000ff
        /*0c0c*/ 	.word	0x000168c8
        /*0c10*/ 	.short	0x0100
        /*0c12*/ 	.byte	0x08
	.zero		1


	//   ....[22]....
        /*0c14*/ 	.word	0x00002c30
        /*0c18*/ 	.word	0x0000004e
        /*0c1c*/ 	.word	0x00016890
        /*0c20*/ 	.short	0x010a
        /*0c22*/ 	.byte	0x3f
	.zero		1


	//   ....[23]....
        /*0c24*/ 	.word	0x00003fb0
        /*0c28*/ 	.word	0x0000004e
        /*0c2c*/ 	.word	0x00016890
        /*0c30*/ 	.short	0x010a
        /*0c32*/ 	.byte	0x3f
	.zero		1


	//   ....[24]....
        /*0c34*/ 	.word	0x000051a0
        /*0c38*/ 	.word	0x0000004e
        /*0c3c*/ 	.word	0x00016890
        /*0c40*/ 	.short	0x010a
        /*0c42*/ 	.byte	0x3f
	.zero		1


	//   ....[25]....
        /*0c44*/ 	.word	0x000053c0
        /*0c48*/ 	.word	0x0000000c
        /*0c4c*/ 	.word	0x00000000
        /*0c50*/ 	.short	0x0101
        /*0c52*/ 	.byte	0x3f
	.zero		1


	//   ....[26]....
        /*0c54*/ 	.word	0x00005400
        /*0c58*/ 	.word	0x0000004e
        /*0c5c*/ 	.word	0x000168b0
        /*0c60*/ 	.short	0x010a
        /*0c62*/ 	.byte	0x3f
	.zero		1


	//   ....[27]....
        /*0c64*/ 	.word	0x000057e0
        /*0c68*/ 	.word	0x0000004e
        /*0c6c*/ 	.word	0x00000000
        /*0c70*/ 	.short	0x0101
        /*0c72*/ 	.byte	0x3f
	.zero		1


	//   ....[28]....
        /*0c74*/ 	.word	0x00005dd0
        /*0c78*/ 	.word	0x00000002
        /*0c7c*/ 	.word	0x00016800
        /*0c80*/ 	.short	0x010a
        /*0c82*/ 	.byte	0x3f
	.zero		1


	//   ....[29]....
        /*0c84*/ 	.word	0x00005e20
        /*0c88*/ 	.word	0x00000002
        /*0c8c*/ 	.word	0x00016800
        /*0c90*/ 	.short	0x010a
        /*0c92*/ 	.byte	0x3f
	.zero		1


	//   ....[30]....
        /*0c94*/ 	.word	0x00006910
        /*0c98*/ 	.word	0x00000002
        /*0c9c*/ 	.word	0x00016800
        /*0ca0*/ 	.short	0x010a
        /*0ca2*/ 	.byte	0x3f
	.zero		1


	//   ....[31]....
        /*0ca4*/ 	.word	0x00007f30
        /*0ca8*/ 	.word	0x00000002
        /*0cac*/ 	.word	0x00016800
        /*0cb0*/ 	.short	0x010a
        /*0cb2*/ 	.byte	0x3f
	.zero		1


	//   ....[32]....
        /*0cb4*/ 	.word	0x00008f70
        /*0cb8*/ 	.word	0x00000000
        /*0cbc*/ 	.word	0x00016830
        /*0cc0*/ 	.short	0x010a
        /*0cc2*/ 	.byte	0x3f
	.zero		1


	//   ....[33]....
        /*0cc4*/ 	.word	0x00008fe0
        /*0cc8*/ 	.word	0x00000000
        /*0ccc*/ 	.word	0x00016830
        /*0cd0*/ 	.short	0x010a
        /*0cd2*/ 	.byte	0x3f
	.zero		1


	//   ....[34]....
        /*0cd4*/ 	.word	0x0000a630
        /*0cd8*/ 	.word	0x00000000
        /*0cdc*/ 	.word	0x00000000
        /*0ce0*/ 	.short	0x0101
        /*0ce2*/ 	.byte	0x3f
	.zero		1


	//   ....[35]....
        /*0ce4*/ 	.word	0x0000bad0
        /*0ce8*/ 	.word	0x00000009
        /*0cec*/ 	.word	0x00016830
        /*0cf0*/ 	.short	0x010a
        /*0cf2*/ 	.byte	0x3f
	.zero		1


	//   ....[36]....
        /*0cf4*/ 	.word	0x0000bb20
        /*0cf8*/ 	.word	0x00000009
        /*0cfc*/ 	.word	0x00016830
        /*0d00*/ 	.short	0x010a
        /*0d02*/ 	.byte	0x3f
	.zero		1


	//   ....[37]....
        /*0d04*/ 	.word	0x0000be30
        /*0d08*/ 	.word	0x00000009
        /*0d0c*/ 	.word	0x00016850
        /*0d10*/ 	.short	0x010a
        /*0d12*/ 	.byte	0x3f
	.zero		1


	//   ....[38]....
        /*0d14*/ 	.word	0x0000be70
        /*0d18*/ 	.word	0x00000009
        /*0d1c*/ 	.word	0x00016850
        /*0d20*/ 	.short	0x010a
        /*0d22*/ 	.byte	0x3f
	.zero		1


	//   ....[39]....
        /*0d24*/ 	.word	0x0000de70
        /*0d28*/ 	.word	0x0000002e
        /*0d2c*/ 	.word	0x00000000
        /*0d30*/ 	.short	0x0101
        /*0d32*/ 	.byte	0x3f
	.zero		1


	//   ....[40]....
        /*0d34*/ 	.word	0x0000e320
        /*0d38*/ 	.word	0x0000000e
        /*0d3c*/ 	.word	0x00000000
        /*0d40*/ 	.short	0x0101
        /*0d42*/ 	.byte	0x3f
	.zero		1


	//   ....[41]....
        /*0d44*/ 	.word	0x0000ec90
        /*0d48*/ 	.word	0x00000009
        /*0d4c*/ 	.word	0x00016830
        /*0d50*/ 	.short	0x010a
        /*0d52*/ 	.byte	0x3f
	.zero		1


	//   ....[42]....
        /*0d54*/ 	.word	0x0000ece0
        /*0d58*/ 	.word	0x00000009
        /*0d5c*/ 	.word	0x00016830
        /*0d60*/ 	.short	0x010a
        /*0d62*/ 	.byte	0x3f
	.zero		1


	//   ....[43]....
        /*0d64*/ 	.word	0x0000eff0
        /*0d68*/ 	.word	0x00000009
        /*0d6c*/ 	.word	0x00016850
        /*0d70*/ 	.short	0x010a
        /*0d72*/ 	.byte	0x3f
	.zero		1


	//   ....[44]....
        /*0d74*/ 	.word	0x0000f030
        /*0d78*/ 	.word	0x00000009
        /*0d7c*/ 	.word	0x00016850
        /*0d80*/ 	.short	0x010a
        /*0d82*/ 	.byte	0x3f
	.zero		1


	//   ....[45]....
        /*0d84*/ 	.word	0x00010860
        /*0d88*/ 	.word	0x00000019
        /*0d8c*/ 	.word	0x00000000
        /*0d90*/ 	.short	0x0101
        /*0d92*/ 	.byte	0x3f
	.zero		1


	//   ....[46]....
        /*0d94*/ 	.word	0x000109b0
        /*0d98*/ 	.word	0x00000027
        /*0d9c*/ 	.word	0x00000000
        /*0da0*/ 	.short	0x0101
        /*0da2*/ 	.byte	0x3f
	.zero		1


	//   ....[47]....
        /*0da4*/ 	.word	0x00011310
        /*0da8*/ 	.word	0x0000000d
        /*0dac*/ 	.word	0x00016850
        /*0db0*/ 	.short	0x010a
        /*0db2*/ 	.byte	0x3f
	.zero		1


	//   ....[48]....
        /*0db4*/ 	.word	0x00011380
        /*0db8*/ 	.word	0x0000000d
        /*0dbc*/ 	.word	0x00016850
        /*0dc0*/ 	.short	0x010a
        /*0dc2*/ 	.byte	0x3f
	.zero		1


	//   ....[49]....
        /*0dc4*/ 	.word	0x00011950
        /*0dc8*/ 	.word	0x00000007
        /*0dcc*/ 	.word	0x00000000
        /*0dd0*/ 	.short	0x0101
        /*0dd2*/ 	.byte	0x3f
	.zero		1


	//   ....[50]....
        /*0dd4*/ 	.word	0x00012a40
        /*0dd8*/ 	.word	0x00000000
        /*0ddc*/ 	.word	0x00000000
        /*0de0*/ 	.short	0x0101
        /*0de2*/ 	.byte	0x3f
	.zero		1


	//   ....[51]....
        /*0de4*/ 	.word	0x00014a80
        /*0de8*/ 	.word	0x00000016
        /*0dec*/ 	.word	0x00016820
        /*0df0*/ 	.short	0x010a
        /*0df2*/ 	.byte	0x3f
	.zero		1


	//   ....[52]....
        /*0df4*/ 	.word	0x00014b40
        /*0df8*/ 	.word	0x00000005
        /*0dfc*/ 	.word	0x000168a0
        /*0e00*/ 	.short	0x010a
        /*0e02*/ 	.byte	0x3f
	.zero		1


	//   ....[53]....
        /*0e04*/ 	.word	0x00014d80
        /*0e08*/ 	.word	0x00000005
        /*0e0c*/ 	.word	0x000168c0
        /*0e10*/ 	.short	0x010a
        /*0e12*/ 	.byte	0x3f
	.zero		1


	//   ....[54]....
        /*0e14*/ 	.word	0x00015110
        /*0e18*/ 	.word	0x00000005
        /*0e1c*/ 	.word	0x000168a0
        /*0e20*/ 	.short	0x010a
        /*0e22*/ 	.byte	0x3f
	.zero		1


	//   ....[55]....
        /*0e24*/ 	.word	0x00015330
        /*0e28*/ 	.word	0x00000005
        /*0e2c*/ 	.word	0x000168c0
        /*0e30*/ 	.short	0x010a
        /*0e32*/ 	.byte	0x3f
	.zero		1


	//   ....[56]....
        /*0e34*/ 	.word	0x00015f50
        /*0e38*/ 	.word	0x00000000
        /*0e3c*/ 	.word	0x00016840
        /*0e40*/ 	.short	0x010a
        /*0e42*/ 	.byte	0x3f
	.zero		1


	//   ....[57]....
        /*0e44*/ 	.word	0x00017040
        /*0e48*/ 	.word	0x00000016
        /*0e4c*/ 	.word	0x00016800
        /*0e50*/ 	.short	0x0107
        /*0e52*/ 	.byte	0x3f
	.zero		1


	//   ....[58]....
        /*0e54*/ 	.word	0x00017140
        /*0e58*/ 	.word	0x00000016
        /*0e5c*/ 	.word	0x00016800
        /*0e60*/ 	.short	0x0101
        /*0e62*/ 	.byte	0x3f
	.zero		1


	//   ....[59]....
        /*0e64*/ 	.word	0x00017160
        /*0e68*/ 	.word	0x00000016
        /*0e6c*/ 	.word	0x00016820
        /*0e70*/ 	.short	0x010a
        /*0e72*/ 	.byte	0x3f
	.zero		1


	//   ....[60]....
        /*0e74*/ 	.word	0x00017470
        /*0e78*/ 	.word	0x00000002
        /*0e7c*/ 	.word	0x00016840
        /*0e80*/ 	.short	0x010a
        /*0e82*/ 	.byte	0x3f
	.zero		1


	//   ....[61]....
        /*0e84*/ 	.word	0x000176f0
        /*0e88*/ 	.word	0x00000003
        /*0e8c*/ 	.word	0x00000060
        /*0e90*/ 	.short	0x010a
        /*0e92*/ 	.byte	0x3f
	.zero		1


	//   ....[62]....
        /*0e94*/ 	.word	0x00017c30
        /*0e98*/ 	.word	0x00000002
        /*0e9c*/ 	.word	0x00016840
        /*0ea0*/ 	.short	0x010a
        /*0ea2*/ 	.byte	0x3f
	.zero		1


	//   ....[63]....
        /*0ea4*/ 	.word	0x00017eb0
        /*0ea8*/ 	.word	0x0000000a
        /*0eac*/ 	.word	0x00000060
        /*0eb0*/ 	.short	0x010a
        /*0eb2*/ 	.byte	0x3f
	.zero		1


	//   ....[64]....
        /*0eb4*/ 	.word	0x00018340
        /*0eb8*/ 	.word	0x00000002
        /*0ebc*/ 	.word	0x00016840
        /*0ec0*/ 	.short	0x010a
        /*0ec2*/ 	.byte	0x3f
	.zero		1


	//   ....[65]....
        /*0ec4*/ 	.word	0x000185d0
        /*0ec8*/ 	.word	0x00000007
        /*0ecc*/ 	.word	0x00000060
        /*0ed0*/ 	.short	0x010a
        /*0ed2*/ 	.byte	0x3f
	.zero		1


	//   ....[66]....
        /*0ed4*/ 	.word	0x00018a10
        /*0ed8*/ 	.word	0x00000003
        /*0edc*/ 	.word	0x00016860
        /*0ee0*/ 	.short	0x010a
        /*0ee2*/ 	.byte	0x3f
	.zero		1


	//   ....[67]....
        /*0ee4*/ 	.word	0x00019960
        /*0ee8*/ 	.word	0x00000009
        /*0eec*/ 	.word	0x00016820
        /*0ef0*/ 	.short	0x010a
        /*0ef2*/ 	.byte	0x3f
	.zero		1


	//   ....[68]....
        /*0ef4*/ 	.word	0x00019af0
        /*0ef8*/ 	.word	0x00000006
        /*0efc*/ 	.word	0x00000000
        /*0f00*/ 	.short	0x010a
        /*0f02*/ 	.byte	0x3f
	.zero		1


	//   ....[69]....
        /*0f04*/ 	.word	0x00019b60
        /*0f08*/ 	.word	0x00000007
        /*0f0c*/ 	.word	0x00000000
        /*0f10*/ 	.short	0x010a
        /*0f12*/ 	.byte	0x3f
	.zero		1


	//   ....[70]....
        /*0f14*/ 	.word	0x00019bc0
        /*0f18*/ 	.word	0x00000004
        /*0f1c*/ 	.word	0x00000000
        /*0f20*/ 	.short	0x010a
        /*0f22*/ 	.byte	0x3f
	.zero		1


	//   ....[71]....
        /*0f24*/ 	.word	0x00019bf0
        /*0f28*/ 	.word	0x00000005
        /*0f2c*/ 	.word	0x00000000
        /*0f30*/ 	.short	0x010a
        /*0f32*/ 	.byte	0x3f
	.zero		1


	//   ....[72]....
        /*0f34*/ 	.word	0x00019c50
        /*0f38*/ 	.word	0x0000004e
        /*0f3c*/ 	.word	0x00016890
        /*0f40*/ 	.short	0x010a
        /*0f42*/ 	.byte	0x3f
	.zero		1


	//   ....[73]....
        /*0f44*/ 	.word	0x00019ca0
        /*0f48*/ 	.word	0x0000004e
        /*0f4c*/ 	.word	0x00016890
        /*0f50*/ 	.short	0x010a
        /*0f52*/ 	.byte	0x3f
	.zero		1


	//   ....[74]....
        /*0f54*/ 	.word	0x00019cf0
        /*0f58*/ 	.word	0x0000004e
        /*0f5c*/ 	.word	0x00016890
        /*0f60*/ 	.short	0x010a
        /*0f62*/ 	.byte	0x3f
	.zero		1


	//   ....[75]....
        /*0f64*/ 	.word	0x00019d40
        /*0f68*/ 	.word	0x0000004e
        /*0f6c*/ 	.word	0x000168b0
        /*0f70*/ 	.short	0x010a
        /*0f72*/ 	.byte	0x3f
	.zero		1


	//   ....[76]....
        /*0f74*/ 	.word	0x0001a210
        /*0f78*/ 	.word	0x00000002
        /*0f7c*/ 	.word	0x00016800
        /*0f80*/ 	.short	0x010a
        /*0f82*/ 	.byte	0x3f
	.zero		1


	//   ....[77]....
        /*0f84*/ 	.word	0x0001a830
        /*0f88*/ 	.word	0x00000002
        /*0f8c*/ 	.word	0x00016800
        /*0f90*/ 	.short	0x010a
        /*0f92*/ 	.byte	0x3f
	.zero		1


	//   ....[78]....
        /*0f94*/ 	.word	0x0001a880
        /*0f98*/ 	.word	0x00000000
        /*0f9c*/ 	.word	0x00016830
        /*0fa0*/ 	.short	0x010a
        /*0fa2*/ 	.byte	0x3f
	.zero		1


	//   ....[79]....
        /*0fa4*/ 	.word	0x0001a8d0
        /*0fa8*/ 	.word	0x00000009
        /*0fac*/ 	.word	0x00016830
        /*0fb0*/ 	.short	0x010a
        /*0fb2*/ 	.byte	0x3f
	.zero		1


	//   ....[80]....
        /*0fb4*/ 	.word	0x0001a920
        /*0fb8*/ 	.word	0x00000009
        /*0fbc*/ 	.word	0x00016850
        /*0fc0*/ 	.short	0x010a
        /*0fc2*/ 	.byte	0x3f
	.zero		1


	//   ....[81]....
        /*0fc4*/ 	.word	0x0001a970
        /*0fc8*/ 	.word	0x00000009
        /*0fcc*/ 	.word	0x00016830
        /*0fd0*/ 	.short	0x010a
        /*0fd2*/ 	.byte	0x3f
	.zero		1


	//   ....[82]....
        /*0fd4*/ 	.word	0x0001a9c0
        /*0fd8*/ 	.word	0x00000009
        /*0fdc*/ 	.word	0x00016850
        /*0fe0*/ 	.short	0x010a
        /*0fe2*/ 	.byte	0x3f
	.zero		1


	//   ....[83]....
        /*0fe4*/ 	.word	0x0001aa10
        /*0fe8*/ 	.word	0x0000000d
        /*0fec*/ 	.word	0x00016850
        /*0ff0*/ 	.short	0x010a
        /*0ff2*/ 	.byte	0x3f
	.zero		1


	//   ....[84]....
        /*0ff4*/ 	.word	0x0001afb0
        /*0ff8*/ 	.word	0x00000016
        /*0ffc*/ 	.word	0x00016820
        /*1000*/ 	.short	0x010a
        /*1002*/ 	.byte	0x3f
	.zero		1


	//   ....[85]....
        /*1004*/ 	.word	0x0001b000
        /*1008*/ 	.word	0x00000005
        /*100c*/ 	.word	0x000168a0
        /*1010*/ 	.short	0x010a
        /*1012*/ 	.byte	0x3f
	.zero		1


	//   ....[86]....
        /*1014*/ 	.word	0x0001b050
        /*1018*/ 	.word	0x00000005
        /*101c*/ 	.word	0x000168c0
        /*1020*/ 	.short	0x010a
        /*1022*/ 	.byte	0x3f
	.zero		1


	//   ....[87]....
        /*1024*/ 	.word	0x0001b0a0
        /*1028*/ 	.word	0x00000005
        /*102c*/ 	.word	0x000168a0
        /*1030*/ 	.short	0x010a
        /*1032*/ 	.byte	0x3f
	.zero		1


	//   ....[88]....
        /*1034*/ 	.word	0x0001b0f0
        /*1038*/ 	.word	0x00000005
        /*103c*/ 	.word	0x000168c0
        /*1040*/ 	.short	0x010a
        /*1042*/ 	.byte	0x3f
	.zero		1


	//   ....[89]....
        /*1044*/ 	.word	0x0001b290
        /*1048*/ 	.word	0x00000000
        /*104c*/ 	.word	0x00016840
        /*1050*/ 	.short	0x010a
        /*1052*/ 	.byte	0x3f
	.zero		1


	//   ....[90]....
        /*1054*/ 	.word	0x0001c270
        /*1058*/ 	.word	0x00000016
        /*105c*/ 	.word	0x00016820
        /*1060*/ 	.short	0x010a
        /*1062*/ 	.byte	0x3f
	.zero		1


	//   ....[91]....
        /*1064*/ 	.word	0x0001c2c0
        /*1068*/ 	.word	0x00000002
        /*106c*/ 	.word	0x00016840
        /*1070*/ 	.short	0x010a
        /*1072*/ 	.byte	0x3f
	.zero		1


	//   ....[92]....
        /*1074*/ 	.word	0x0001c310
        /*1078*/ 	.word	0x00000003
        /*107c*/ 	.word	0x00000060
        /*1080*/ 	.short	0x010a
        /*1082*/ 	.byte	0x3f
	.zero		1


	//   ....[93]....
        /*1084*/ 	.word	0x0001c360
        /*1088*/ 	.word	0x00000002
        /*108c*/ 	.word	0x00016840
        /*1090*/ 	.short	0x010a
        /*1092*/ 	.byte	0x3f
	.zero		1


	//   ....[94]....
        /*1094*/ 	.word	0x0001c3b0
        /*1098*/ 	.word	0x0000000a
        /*109c*/ 	.word	0x00000060
        /*10a0*/ 	.short	0x010a
        /*10a2*/ 	.byte	0x3f
	.zero		1


	//   ....[95]....
        /*10a4*/ 	.word	0x0001c400
        /*10a8*/ 	.word	0x00000002
        /*10ac*/ 	.word	0x00016840
        /*10b0*/ 	.short	0x010a
        /*10b2*/ 	.byte	0x3f
	.zero		1


	//   ....[96]....
        /*10b4*/ 	.word	0x0001c450
        /*10b8*/ 	.word	0x00000007
        /*10bc*/ 	.word	0x00000060
        /*10c0*/ 	.short	0x010a
        /*10c2*/ 	.byte	0x3f
	.zero		1


	//   ....[97]....
        /*10c4*/ 	.word	0x0001c4a0
        /*10c8*/ 	.word	0x00000003
        /*10cc*/ 	.word	0x00016860
        /*10d0*/ 	.short	0x010a
        /*10d2*/ 	.byte	0x3f
	.zero		1


	//   ....[98]....
        /*10d4*/ 	.word	0x0001ce20
        /*10d8*/ 	.word	0x00000009
        /*10dc*/ 	.word	0x00016820
        /*10e0*/ 	.short	0x010a
        /*10e2*/ 	.byte	0x3f
	.zero		1


	//   ....[99]....
        /*10e4*/ 	.word	0x0001cfc0
        /*10e8*/ 	.word	0x00000006
        /*10ec*/ 	.word	0x00000000
        /*10f0*/ 	.short	0x010a
        /*10f2*/ 	.byte	0x3f
	.zero		1


	//   ....[100]....
        /*10f4*/ 	.word	0x0001d010
        /*10f8*/ 	.word	0x00000007
        /*10fc*/ 	.word	0x00000000
        /*1100*/ 	.short	0x010a
        /*1102*/ 	.byte	0x3f
	.zero		1


	//   ....[101]....
        /*1104*/ 	.word	0x0001d060
        /*1108*/ 	.word	0x00000004
        /*110c*/ 	.word	0x00000000
        /*1110*/ 	.short	0x010a
        /*1112*/ 	.byte	0x3f
	.zero		1


	//----- nvinfo : EIATTR_NUM_MBARRIERS
	.align		4
.L_1735:
        /*1114*/ 	.byte	0x03, 0x38
        /*1116*/ 	.short	0x0016


	//----- nvinfo : EIATTR_EXIT_INSTR_OFFSETS
	.align		4
        /*1118*/ 	.byte	0x04, 0x1c
        /*111a*/ 	.short	(.L_1737 - .L_1736)


	//   ....[0]....
.L_1736:
        /*111c*/ 	.word	0x00019c40


	//----- nvinfo : EIATTR_MAX_THREADS
	.align		4
.L_1737:
        /*1120*/ 	.byte	0x04, 0x05
        /*1122*/ 	.short	(.L_1739 - .L_1738)
.L_1738:
        /*1124*/ 	.word	0x00000200
        /*1128*/ 	.word	0x00000001
        /*112c*/ 	.word	0x00000001


	//----- nvinfo : EIATTR_CRS_STACK_SIZE
	.align		4
.L_1739:
        /*1130*/ 	.byte	0x04, 0x1e
        /*1132*/ 	.short	(.L_1741 - .L_1740)
.L_1740:
        /*1134*/ 	.word	0x00000000


	//----- nvinfo : EIATTR_CBANK_PARAM_SIZE
	.align		4
.L_1741:
        /*1138*/ 	.byte	0x03, 0x19
        /*113a*/ 	.short	0x0af0


	//----- nvinfo : EIATTR_PARAM_CBANK
	.align		4
        /*113c*/ 	.byte	0x04, 0x0a
        /*113e*/ 	.short	(.L_1743 - .L_1742)
	.align		4
.L_1742:
        /*1140*/ 	.word	index@(.nv.constant0._ZN7cutlass13device_kernelIN5flash11enable_sm90INS1_16FlashAttnFwdSm90INS1_25CollectiveMainloopFwdSm90ILi2EN4cute5tupleIJNS5_1CILi1EEES8_S8_EEENS6_IJNS7_ILi192EEENS7_ILi128EEENS7_ILi64EEEEEELi64ENS_10bfloat16_tEfNS_4arch4Sm90ELb1ELb0ELb1ELb1ELb0ELb1ELb0ELb1ELb1ELb1ELb0ELb0EEENS1_21CollectiveEpilogueFwdINS6_IJSA_SC_SB_EEES9_SE_SG_Li384ELb1ELb1ELb0ELb0EEENS1_36VarlenDynamicPersistentTileSchedulerILi192ELi128ELi384ELi128ELb0ELb1ELb1ELb1ELb1ELb1EEEEEEEEEvNT_6ParamsE)
        /*1144*/ 	.short	0x0210
        /*1146*/ 	.short	0x0af0


	//----- nvinfo : EIATTR_SW_WAR
	.align		4
.L_1743:
        /*1148*/ 	.byte	0x04, 0x36
        /*114a*/ 	.short	(.L_1745 - .L_1744)
.L_1744:
        /*114c*/ 	.word	0x00000008
.L_1745:


//--------------------- .nv.callgraph             --------------------------
	.section	.nv.callgraph,"",@"SHT_CUDA_CALLGRAPH"
	.align	4
	.sectionentsize	8
	.align		4
        /*0000*/ 	.word	0x00000000
	.align		4
        /*0004*/ 	.word	0xffffffff
	.align		4
        /*0008*/ 	.word	index@(_ZN7cutlass13device_kernelIN5flash11enable_sm90INS1_16FlashAttnFwdSm90INS1_25CollectiveMainloopFwdSm90ILi2EN4cute5tupleIJNS5_1CILi1EEES8_S8_EEENS6_IJNS7_ILi128EEENS7_ILi80EEENS7_ILi256EEEEEELi256ENS_10bfloat16_tEfNS_4arch4Sm90ELb0ELb0ELb1ELb0ELb0ELb0ELb0ELb1ELb1ELb1ELb0ELb0EEENS1_21CollectiveEpilogueFwdINS6_IJSA_SC_SB_EEES9_SE_SG_Li256ELb0ELb1ELb0ELb0EEENS1_29StaticPersistentTileSchedulerILb0EEEEEEEEEvNT_6ParamsE)
	.align		4
        /*000c*/ 	.word	index@(__assertfail)
	.align		4
        /*0010*/ 	.word	index@(_ZN7cutlass13device_kernelIN5flash11enable_sm90INS1_16FlashAttnFwdSm90INS1_25CollectiveMainloopFwdSm90ILi2EN4cute5tupleIJNS5_1CILi2EEENS7_ILi1EEES9_EEENS6_IJNS7_ILi128EEENS7_ILi80EEENS7_ILi256EEEEEELi256ENS_10bfloat16_tEfNS_4arch4Sm90ELb0ELb0ELb1ELb0ELb0ELb0ELb0ELb1ELb1ELb1ELb0ELb0EEENS1_21CollectiveEpilogueFwdINS6_IJSB_SD_SC_EEESA_SF_SH_Li256ELb0ELb1ELb0ELb0EEENS1_29StaticPersistentTileSchedulerILb0EEEEEEEEEvNT_6ParamsE)
	.align		4
        /*0014*/ 	.word	index@(__assertfail)
	.align		4
        /*0018*/ 	.word	index@(_ZN7cutlass13device_kernelIN5flash11enable_sm90INS1_16FlashAttnFwdSm90INS1_25CollectiveMainloopFwdSm90ILi2EN4cute5tupleIJNS5_1CILi1EEES8_S8_EEENS6_IJNS7_ILi128EEENS7_ILi80EEENS7_ILi256EEEEEELi256ENS_10bfloat16_tEfNS_4arch4Sm90ELb0ELb0ELb1ELb1ELb0ELb0ELb0ELb1ELb1ELb1ELb0ELb0EEENS1_21CollectiveEpilogueFwdINS6_IJSA_SC_SB_EEES9_SE_SG_Li256ELb1ELb1ELb0ELb0EEENS1_36VarlenDynamicPersistentTileSchedulerILi128ELi80ELi256ELi128ELb0ELb1ELb1ELb0ELb1ELb1EEEEEEEEEvNT_6ParamsE)
	.align		4
        /*001c*/ 	.word	index@(__assertfail)
	.align		4
        /*0020*/ 	.word	index@(_ZN7cutlass13device_kernelIN5flash11enable_sm90INS1_16FlashAttnFwdSm90INS1_25CollectiveMainloopFwdSm90ILi2EN4cute5tupleIJNS5_1CILi1EEES8_S8_EEENS6_IJNS7_ILi128EEENS7_ILi80EEENS7_ILi256EEEEEELi256ENS_10bfloat16_tEfNS_4arch4Sm90ELb0ELb0ELb1ELb1ELb0ELb1ELb0ELb1ELb1ELb1ELb0ELb0EEENS1_21CollectiveEpilogueFwdINS6_IJSA_SC_SB_EEES9_SE_SG_Li256ELb1ELb1ELb0ELb0EEENS1_36VarlenDynamicPersistentTileSchedulerILi128ELi80ELi256ELi128ELb0ELb1ELb1ELb0ELb1ELb1EEEEEEEEEvNT_6ParamsE)
	.align		4
        /*0024*/ 	.word	index@(__assertfail)
	.align		4
        /*0028*/ 	.word	index@(_ZN7cutlass13device_kernelIN5flash11enable_sm90INS1_16FlashAttnFwdSm90INS1_25CollectiveMainloopFwdSm90ILi2EN4cute5tupleIJNS5_1CILi1EEES8_S8_EEENS6_IJNS7_ILi128EEENS7_ILi64EEENS7_ILi256EEEEEELi256ENS_10bfloat16_tEfNS_4arch4Sm90ELb0ELb1ELb1ELb0ELb0ELb0ELb0ELb1ELb1ELb1ELb0ELb0EEENS1_21CollectiveEpilogueFwdINS6_IJSA_SC_SB_EEES9_SE_SG_Li256ELb0ELb1ELb0ELb0EEENS1_30DynamicPersistentTileSchedulerILi256ELi128ELb0ELb1ELb1EEEEEEEEEvNT_6ParamsE)
	.align		4
        /*002c*/ 	.word	index@(__assertfail)
	.align		4
        /*0030*/ 	.word	index@(_ZN7cutlass13device_kernelIN5flash11enable_sm90INS1_16FlashAttnFwdSm90INS1_25CollectiveMainloopFwdSm90ILi2EN4cute5tupleIJNS5_1CILi1EEES8_S8_EEENS6_IJNS7_ILi128EEENS7_ILi64EEENS7_ILi256EEEEEELi256ENS_10bfloat16_tEfNS_4arch4Sm90ELb0ELb1ELb1ELb1ELb0ELb0ELb0ELb1ELb1ELb1ELb0ELb0EEENS1_21CollectiveEpilogueFwdINS6_IJSA_SC_SB_EEES9_SE_SG_Li256ELb1ELb1ELb0ELb0EEENS1_36VarlenDynamicPersistentTileSchedulerILi128ELi64ELi256ELi128ELb0ELb1ELb1ELb1ELb0ELb1EEEEEEEEEvNT_6ParamsE)
	.align		4
        /*0034*/ 	.word	index@(__assertfail)
	.align		4
        /*0038*/ 	.word	index@(_ZN7cutlass13device_kernelIN5flash11enable_sm90INS1_16FlashAttnFwdSm90INS1_25CollectiveMainloopFwdSm90ILi2EN4cute5tupleIJNS5_1CILi1EEES8_S8_EEENS6_IJNS7_ILi128EEENS7_ILi64EEENS7_ILi256EEEEEELi256ENS_10bfloat16_tEfNS_4arch4Sm90ELb0ELb1ELb1ELb1ELb0ELb1ELb0ELb1ELb1ELb1ELb0ELb0EEENS1_21CollectiveEpilogueFwdINS6_IJSA_SC_SB_EEES9_SE_SG_Li256ELb1ELb1ELb0ELb0EEENS1_36VarlenDynamicPersistentTileSchedulerILi128ELi64ELi256ELi128ELb0ELb1ELb1ELb1ELb0ELb1EEEEEEEEEvNT_6ParamsE)
	.align		4
        /*003c*/ 	.word	index@(__assertfail)
	.align		4
        /*0040*/ 	.word	index@(_ZN7cutlass13device_kernelIN5flash11enable_sm90INS1_16FlashAttnFwdSm90INS1_25CollectiveMainloopFwdSm90ILi2EN4cute5tupleIJNS5_1CILi1EEES8_S8_EEENS6_IJNS7_ILi128EEENS7_ILi80EEENS7_ILi256EEEEEELi256ENS_10bfloat16_tEfNS_4arch4Sm90ELb1ELb0ELb1ELb0ELb0ELb0ELb0ELb1ELb1ELb1ELb0ELb0EEENS1_21CollectiveEpilogueFwdINS6_IJSA_SC_SB_EEES9_SE_SG_Li256ELb0ELb1ELb0ELb0EEENS1_30DynamicPersistentTileSchedulerILi256ELi128ELb0ELb1ELb1EEEEEEEEEvNT_6ParamsE)
	.align		4
        /*0044*/ 	.word	index@(__assertfail)
	.align		4
        /*0048*/ 	.word	index@(_ZN7cutlass13device_kernelIN5flash11enable_sm90INS1_16FlashAttnFwdSm90INS1_25CollectiveMainloopFwdSm90ILi2EN4cute5tupleIJNS5_1CILi1EEES8_S8_EEENS6_IJNS7_ILi128EEENS7_ILi80EEENS7_ILi256EEEEEELi256ENS_10bfloat16_tEfNS_4arch4Sm90ELb1ELb0ELb1ELb1ELb0ELb0ELb0ELb1ELb1ELb1ELb0ELb0EEENS1_21CollectiveEpilogueFwdINS6_IJSA_SC_SB_EEES9_SE_SG_Li256ELb1ELb1ELb0ELb0EEENS1_36VarlenDynamicPersistentTileSchedulerILi128ELi80ELi256ELi128ELb0ELb1ELb1ELb1ELb1ELb1EEEEEEEEEvNT_6ParamsE)
	.align		4
        /*004c*/ 	.word	index@(__assertfail)
	.align		4
        /*0050*/ 	.word	index@(_ZN7cutlass13device_kernelIN5flash11enable_sm90INS1_16FlashAttnFwdSm90INS1_25CollectiveMainloopFwdSm90ILi2EN4cute5tupleIJNS5_1CILi1EEES8_S8_EEENS6_IJNS7_ILi128EEENS7_ILi80EEENS7_ILi256EEEEEELi256ENS_10bfloat16_tEfNS_4arch4Sm90ELb1ELb0ELb1ELb1ELb0ELb1ELb0ELb1ELb1ELb1ELb0ELb0EEENS1_21CollectiveEpilogueFwdINS6_IJSA_SC_SB_EEES9_SE_SG_Li256ELb1ELb1ELb0ELb0EEENS1_36VarlenDynamicPersistentTileSchedulerILi128ELi80ELi256ELi128ELb0ELb1ELb1ELb1ELb1ELb1EEEEEEEEEvNT_6ParamsE)
	.align		4
        /*0054*/ 	.word	index@(__assertfail)
	.align		4
        /*0058*/ 	.word	index@(_ZN7cutlass13device_kernelIN5flash11enable_sm90INS1_16FlashAttnFwdSm90INS1_25CollectiveMainloopFwdSm90ILi2EN4cute5tupleIJNS5_1CILi1EEES8_S8_EEENS6_IJNS7_ILi128EEENS7_ILi112EEENS7_ILi192EEEEEELi192ENS_10bfloat16_tEfNS_4arch4Sm90ELb0ELb0ELb1ELb0ELb0ELb0ELb0ELb1ELb1ELb1ELb0ELb0EEENS1_21CollectiveEpilogueFwdINS6_IJSA_SC_SB_EEES9_SE_SG_Li256ELb0ELb1ELb0ELb0EEENS1_29StaticPersistentTileSchedulerILb0EEEEEEEEEvNT_6ParamsE)
	.align		4
        /*005c*/ 	.word	index@(__assertfail)
	.align		4
        /*0060*/ 	.word	index@(_ZN7cutlass13device_kernelIN5flash11enable_sm90INS1_16FlashAttnFwdSm90INS1_25CollectiveMainloopFwdSm90ILi2EN4cute5tupleIJNS5_1CILi2EEENS7_ILi1EEES9_EEENS6_IJNS7_ILi128EEENS7_ILi112EEENS7_ILi192EEEEEELi192ENS_10bfloat16_tEfNS_4arch4Sm90ELb0ELb0ELb1ELb0ELb0ELb0ELb0ELb1ELb1ELb1ELb0ELb0EEENS1_21CollectiveEpilogueFwdINS6_IJSB_SD_SC_EEESA_SF_SH_Li256ELb0ELb1ELb0ELb0EEENS1_29StaticPersistentTileSchedulerILb0EEEEEEEEEvNT_6ParamsE)
	.align		4
        /*0064*/ 	.word	index@(__assertfail)
	.align		4
        /*0068*/ 	.word	index@(_ZN7cutlass13device_kernelIN5flash11enable_sm90INS1_16FlashAttnFwdSm90INS1_25CollectiveMainloopFwdSm90ILi2EN4cute5tupleIJNS5_1CILi1EEES8_S8_EEENS6_IJNS7_ILi128EEENS7_ILi112EEENS7_ILi192EEEEEELi192ENS_10bfloat16_tEfNS_4arch4Sm90ELb0ELb0ELb1ELb1ELb0ELb0ELb0ELb1ELb1ELb1ELb0ELb0EEENS1_21CollectiveEpilogueFwdINS6_IJSA_SC_SB_EEES9_SE_SG_Li256ELb1ELb1ELb0ELb0EEENS1_36VarlenDynamicPersistentTileSchedulerILi128ELi112ELi256ELi128ELb0ELb1ELb1ELb0ELb1ELb1EEEEEEEEEvNT_6ParamsE)
	.align		4
        /*006c*/ 	.word	index@(__assertfail)
	.align		4
        /*0070*/ 	.word	index@(_ZN7cutlass13device_kernelIN5flash11enable_sm90INS1_16FlashAttnFwdSm90INS1_25CollectiveMainloopFwdSm90ILi2EN4cute5tupleIJNS5_1CILi1EEES8_S8_EEENS6_IJNS7_ILi128EEENS7_ILi112EEENS7_ILi192EEEEEELi192ENS_10bfloat16_tEfNS_4arch4Sm90ELb0ELb0ELb1ELb1ELb0ELb1ELb0ELb1ELb1ELb1ELb0ELb0EEENS1_21CollectiveEpilogueFwdINS6_IJSA_SC_SB_EEES9_SE_SG_Li256ELb1ELb1ELb0ELb0EEENS1_36VarlenDynamicPersistentTileSchedulerILi128ELi112ELi256ELi128ELb0ELb1ELb1ELb0ELb1ELb1EEEEEEEEEvNT_6ParamsE)
	.align		4
        /*0074*/ 	.word	index@(__assertfail)
	.align		4
        /*0078*/ 	.word	index@(_ZN7cutlass13device_kernelIN5flash11enable_sm90INS1_16FlashAttnFwdSm90INS1_25CollectiveMainloopFwdSm90ILi2EN4cute5tupleIJNS5_1CILi1EEES8_S8_EEENS6_IJNS7_ILi128EEENS7_ILi96EEENS7_ILi192EEEEEELi192ENS_10bfloat16_tEfNS_4arch4Sm90ELb0ELb1ELb1ELb0ELb0ELb0ELb0ELb1ELb1ELb1ELb0ELb0EEENS1_21CollectiveEpilogueFwdINS6_IJSA_SC_SB_EEES9_SE_SG_Li256ELb0ELb1ELb0ELb0EEENS1_30DynamicPersistentTileSchedulerILi256ELi128ELb0ELb1ELb1EEEEEEEEEvNT_6ParamsE)
	.align		4
        /*007c*/ 	.word	index@(__assertfail)
	.align		4
        /*0080*/ 	.word	index@(_ZN7cutlass13device_kernelIN5flash11enable_sm90INS1_16FlashAttnFwdSm90INS1_25CollectiveMainloopFwdSm90ILi2EN4cute5tupleIJNS5_1CILi1EEES8_S8_EEENS6_IJNS7_ILi128EEENS7_ILi96EEENS7_ILi192EEEEEELi192ENS_10bfloat16_tEfNS_4arch4Sm90ELb0ELb1ELb1ELb1ELb0ELb0ELb0ELb1ELb1ELb1ELb0ELb0EEENS1_21CollectiveEpilogueFwdINS6_IJSA_SC_SB_EEES9_SE_SG_Li256ELb1ELb1ELb0ELb0EEENS1_36VarlenDynamicPersistentTileSchedulerILi128ELi96ELi256ELi128ELb0ELb1ELb1ELb1ELb0ELb1EEEEEEEEEvNT_6ParamsE)
	.align		4
        /*0084*/ 	.word	index@(__assertfail)
	.align		4
        /*0088*/ 	.word	index@(_ZN7cutlass13device_kernelIN5flash11enable_sm90INS1_16FlashAttnFwdSm90INS1_25CollectiveMainloopFwdSm90ILi2EN4cute5tupleIJNS5_1CILi1EEES8_S8_EEENS6_IJNS7_ILi128EEENS7_ILi96EEENS7_ILi192EEEEEELi192ENS_10bfloat16_tEfNS_4arch4Sm90ELb0ELb1ELb1ELb1ELb0ELb1ELb0ELb1ELb1ELb1ELb0ELb0EEENS1_21CollectiveEpilogueFwdINS6_IJSA_SC_SB_EEES9_SE_SG_Li256ELb1ELb1ELb0ELb0EEENS1_36VarlenDynamicPersistentTileSchedulerILi128ELi96ELi256ELi128ELb0ELb1ELb1ELb1ELb0ELb1EEEEEEEEEvNT_6ParamsE)
	.align		4
        /*008c*/ 	.word	index@(__assertfail)
	.align		4
        /*0090*/ 	.word	index@(_ZN7cutlass13device_kernelIN5flash11enable_sm90INS1_16FlashAttnFwdSm90INS1_25CollectiveMainloopFwdSm90ILi2EN4cute5tupleIJNS5_1CILi1EEES8_S8_EEENS6_IJNS7_ILi128EEENS7_ILi112EEENS7_ILi192EEEEEELi192ENS_10bfloat16_tEfNS_4arch4Sm90ELb1ELb0ELb1ELb0ELb0ELb0ELb0ELb1ELb1ELb1ELb0ELb0EEENS1_21CollectiveEpilogueFwdINS6_IJSA_SC_SB_EEES9_SE_SG_Li256ELb0ELb1ELb0ELb0EEENS1_30DynamicPersistentTileSchedulerILi256ELi128ELb0ELb1ELb1EEEEEEEEEvNT_6ParamsE)
	.align		4
        /*0094*/ 	.word	index@(__assertfail)
	.align		4
        /*0098*/ 	.word	index@(_ZN7cutlass13device_kernelIN5flash11enable_sm90INS1_16FlashAttnFwdSm90INS1_25CollectiveMainloopFwdSm90ILi2EN4cute5tupleIJNS5_1CILi1EEES8_S8_EEENS6_IJNS7_ILi128EEENS7_ILi112EEENS7_ILi192EEEEEELi192ENS_10bfloat16_tEfNS_4arch4Sm90ELb1ELb0ELb1ELb1ELb0ELb0ELb0ELb1ELb1ELb1ELb0ELb0EEENS1_21CollectiveEpilogueFwdINS6_IJSA_SC_SB_EEES9_SE_SG_Li256ELb1ELb1ELb0ELb0EEENS1_36VarlenDynamicPersistentTileSchedulerILi128ELi112ELi256ELi128ELb0ELb1ELb1ELb1ELb1ELb1EEEEEEEEEvNT_6ParamsE)
	.align		4
        /*009c*/ 	.word	index@(__assertfail)
	.align		4
        /*00a0*/ 	.word	index@(_ZN7cutlass13device_kernelIN5flash11enable_sm90INS1_16FlashAttnFwdSm90INS1_25CollectiveMainloopFwdSm90ILi2EN4cute5tupleIJNS5_1CILi1EEES8_S8_EEENS6_IJNS7_ILi128EEENS7_ILi112EEENS7_ILi192EEEEEELi192ENS_10bfloat16_tEfNS_4arch4Sm90ELb1ELb0ELb1ELb1ELb0ELb1ELb0ELb1ELb1ELb1ELb0ELb0EEENS1_21CollectiveEpilogueFwdINS6_IJSA_SC_SB_EEES9_SE_SG_Li256ELb1ELb1ELb0ELb0EEENS1_36VarlenDynamicPersistentTileSchedulerILi128ELi112ELi256ELi128ELb0ELb1ELb1ELb1ELb1ELb1EEEEEEEEEvNT_6ParamsE)
	.align		4
        /*00a4*/ 	.word	index@(__assertfail)
	.align		4
        /*00a8*/ 	.word	index@(_ZN7cutlass13device_kernelIN5flash11enable_sm90INS1_16FlashAttnFwdSm90INS1_25CollectiveMainloopFwdSm90ILi2EN4cute5tupleIJNS5_1CILi1EEES8_S8_EEENS6_IJNS7_ILi128EEENS7_ILi176EEESA_EEELi128ENS_10bfloat16_tEfNS_4arch4Sm90ELb0ELb0ELb1ELb0ELb0ELb0ELb0ELb1ELb1ELb1ELb0ELb0EEENS1_21CollectiveEpilogueFwdINS6_IJSA_SA_SB_EEES9_SD_SF_Li256ELb0ELb1ELb0ELb0EEENS1_29StaticPersistentTileSchedulerILb0EEEEEEEEEvNT_6ParamsE)
	.align		4
        /*00ac*/ 	.word	index@(__assertfail)
	.align		4
        /*00b0*/ 	.word	index@(_ZN7cutlass13device_kernelIN5flash11enable_sm90INS1_16FlashAttnFwdSm90INS1_25CollectiveMainloopFwdSm90ILi2EN4cute5tupleIJNS5_1CILi2EEENS7_ILi1EEES9_EEENS6_IJNS7_ILi128EEENS7_ILi176EEESB_EEELi128ENS_10bfloat16_tEfNS_4arch4Sm90ELb0ELb0ELb1ELb0ELb0ELb0ELb0ELb1ELb1ELb1ELb0ELb0EEENS1_21CollectiveEpilogueFwdINS6_IJSB_SB_SC_EEESA_SE_SG_Li256ELb0ELb1ELb0ELb0EEENS1_29StaticPersistentTileSchedulerILb0EEEEEEEEEvNT_6ParamsE)
	.align		4
        /*00b4*/ 	.word	index@(__assertfail)
	.align		4
        /*00b8*/ 	.word	index@(_ZN7cutlass13device_kernelIN5flash11enable_sm90INS1_16FlashAttnFwdSm90INS1_25CollectiveMainloopFwdSm90ILi2EN4cute5tupleIJNS5_1CILi1EEES8_S8_EEENS6_IJNS7_ILi128EEENS7_ILi176EEESA_EEELi128ENS_10bfloat16_tEfNS_4arch4Sm90ELb0ELb0ELb1ELb1ELb0ELb0ELb0ELb1ELb1ELb1ELb0ELb0EEENS1_21CollectiveEpilogueFwdINS6_IJSA_SA_SB_EEES9_SD_SF_Li256ELb1ELb1ELb0ELb0EEENS1_36VarlenDynamicPersistentTileSchedulerILi128ELi176ELi256ELi128ELb0ELb1ELb1ELb0ELb1ELb1EEEEEEEEEvNT_6ParamsE)
	.align		4
        /*00bc*/ 	.word	index@(__assertfail)
	.align		4
        /*00c0*/ 	.word	index@(_ZN7cutlass13device_kernelIN5flash11enable_sm90INS1_16FlashAttnFwdSm90INS1_25CollectiveMainloopFwdSm90ILi2EN4cute5tupleIJNS5_1CILi1EEES8_S8_EEENS6_IJNS7_ILi128EEENS7_ILi176EEESA_EEELi128ENS_10bfloat16_tEfNS_4arch4Sm90ELb0ELb0ELb1ELb1ELb0ELb1ELb0ELb1ELb1ELb1ELb0ELb0EEENS1_21CollectiveEpilogueFwdINS6_IJSA_SA_SB_EEES9_SD_SF_Li256ELb1ELb1ELb0ELb0EEENS1_36VarlenDynamicPersistentTileSchedulerILi128ELi176ELi256ELi128ELb0ELb1ELb1ELb0ELb1ELb1EEEEEEEEEvNT_6ParamsE)
	.align		4
        /*00c4*/ 	.word	index@(__assertfail)
	.align		4
        /*00c8*/ 	.word	index@(_ZN7cutlass13device_kernelIN5flash11enable_sm90INS1_16FlashAttnFwdSm90INS1_25CollectiveMainloopFwdSm90ILi2EN4cute5tupleIJNS5_1CILi1EEES8_S8_EEENS6_IJNS7_ILi128EEESA_SA_EEELi128ENS_10bfloat16_tEfNS_4arch4Sm90ELb0ELb1ELb1ELb0ELb0ELb0ELb0ELb1ELb1ELb1ELb0ELb0EEENS1_21CollectiveEpilogueFwdISB_S9_SC_SE_Li256ELb0ELb1ELb0ELb0EEENS1_30DynamicPersistentTileSchedulerILi256ELi128ELb0ELb1ELb1EEEEEEEEEvNT_6ParamsE)
	.align		4
        /*00cc*/ 	.word	index@(__assertfail)
	.align		4
        /*00d0*/ 	.word	index@(_ZN7cutlass13device_kernelIN5flash11enable_sm90INS1_16FlashAttnFwdSm90INS1_25CollectiveMainloopFwdSm90ILi2EN4cute5tupleIJNS5_1CILi1EEES8_S8_EEENS6_IJNS7_ILi128EEESA_SA_EEELi128ENS_10bfloat16_tEfNS_4arch4Sm90ELb0ELb1ELb1ELb1ELb0ELb0ELb0ELb1ELb1ELb1ELb0ELb0EEENS1_21CollectiveEpilogueFwdISB_S9_SC_SE_Li256ELb1ELb1ELb0ELb0EEENS1_36VarlenDynamicPersistentTileSchedulerILi128ELi128ELi256ELi128ELb0ELb1ELb1ELb1ELb0ELb1EEEEEEEEEvNT_6ParamsE)
	.align		4
        /*00d4*/ 	.word	index@(__assertfail)
	.align		4
        /*00d8*/ 	.word	index@(_ZN7cutlass13device_kernelIN5flash11enable_sm90INS1_16FlashAttnFwdSm90INS1_25CollectiveMainloopFwdSm90ILi2EN4cute5tupleIJNS5_1CILi1EEES8_S8_EEENS6_IJNS7_ILi128EEESA_SA_EEELi128ENS_10bfloat16_tEfNS_4arch4Sm90ELb0ELb1ELb1ELb1ELb0ELb1ELb0ELb1ELb1ELb1ELb0ELb0EEENS1_21CollectiveEpilogueFwdISB_S9_SC_SE_Li256ELb1ELb1ELb0ELb0EEENS1_36VarlenDynamicPersistentTileSchedulerILi128ELi128ELi256ELi128ELb0ELb1ELb1ELb1ELb0ELb1EEEEEEEEEvNT_6ParamsE)
	.align		4
        /*00dc*/ 	.word	index@(__assertfail)
	.align		4
        /*00e0*/ 	.word	index@(_ZN7cutlass13device_kernelIN5flash11enable_sm90INS1_16FlashAttnFwdSm90INS1_25CollectiveMainloopFwdSm90ILi2EN4cute5tupleIJNS5_1CILi1EEES8_S8_EEENS6_IJNS7_ILi128EEESA_SA_EEELi128ENS_10bfloat16_tEfNS_4arch4Sm90ELb1ELb0ELb1ELb0ELb0ELb0ELb0ELb1ELb1ELb1ELb0ELb0EEENS1_21CollectiveEpilogueFwdISB_S9_SC_SE_Li256ELb0ELb1ELb0ELb0EEENS1_30DynamicPersistentTileSchedulerILi256ELi128ELb0ELb1ELb1EEEEEEEEEvNT_6ParamsE)
	.align		4
        /*00e4*/ 	.word	index@(__assertfail)
	.align		4
        /*00e8*/ 	.word	index@(_ZN7cutlass13device_kernelIN5flash11enable_sm90INS1_16FlashAttnFwdSm90INS1_25CollectiveMainloopFwdSm90ILi2EN4cute5tupleIJNS5_1CILi1EEES8_S8_EEENS6_IJNS7_ILi128EEESA_SA_EEELi128ENS_10bfloat16_tEfNS_4arch4Sm90ELb1ELb0ELb1ELb1ELb0ELb0ELb0ELb1ELb1ELb1ELb0ELb0EEENS1_21CollectiveEpilogueFwdISB_S9_SC_SE_Li256ELb1ELb1ELb0ELb0EEENS1_36VarlenDynamicPersistentTileSchedulerILi128ELi128ELi256ELi128ELb0ELb1ELb1ELb1ELb1ELb1EEEEEEEEEvNT_6ParamsE)
	.align		4
        /*00ec*/ 	.word	index@(__assertfail)
	.align		4
        /*00f0*/ 	.word	index@(_ZN7cutlass13device_kernelIN5flash11enable_sm90INS1_16FlashAttnFwdSm90INS1_25CollectiveMainloopFwdSm90ILi2EN4cute5tupleIJNS5_1CILi1EEES8_S8_EEENS6_IJNS7_ILi128EEESA_SA_EEELi128ENS_10bfloat16_tEfNS_4arch4Sm90ELb1ELb0ELb1ELb1ELb0ELb1ELb0ELb1ELb1ELb1ELb0ELb0EEENS1_21CollectiveEpilogueFwdISB_S9_SC_SE_Li256ELb1ELb1ELb0ELb0EEENS1_36VarlenDynamicPersistentTileSchedulerILi128ELi128ELi256ELi128ELb0ELb1ELb1ELb1ELb1ELb1EEEEEEEEEvNT_6ParamsE)
	.align		4
        /*00f4*/ 	.word	index@(__assertfail)
	.align		4
        /*00f8*/ 	.word	index@(_ZN7cutlass13device_kernelIN5flash11enable_sm90INS1_16FlashAttnFwdSm90INS1_25CollectiveMainloopFwdSm90ILi2EN4cute5tupleIJNS5_1CILi1EEES8_S8_EEENS6_IJNS7_ILi192EEENS7_ILi144EEENS7_ILi96EEEEEELi96ENS_10bfloat16_tEfNS_4arch4Sm90ELb0ELb0ELb1ELb0ELb0ELb0ELb0ELb0ELb1ELb1ELb0ELb0EEENS1_21CollectiveEpilogueFwdINS6_IJSA_SC_SB_EEES9_SE_SG_Li384ELb0ELb1ELb0ELb0EEENS1_29StaticPersistentTileSchedulerILb0EEEEEEEEEvNT_6ParamsE)
	.align		4
        /*00fc*/ 	.word	index@(__assertfail)
	.align		4
        /*0100*/ 	.word	index@(_ZN7cutlass13device_kernelIN5flash11enable_sm90INS1_16FlashAttnFwdSm90INS1_25CollectiveMainloopFwdSm90ILi2EN4cute5tupleIJNS5_1CILi1EEES8_S8_EEENS6_IJNS7_ILi192EEENS7_ILi144EEENS7_ILi96EEEEEELi96ENS_10bfloat16_tEfNS_4arch4Sm90ELb0ELb0ELb1ELb1ELb0ELb0ELb0ELb0ELb1ELb1ELb0ELb0EEENS1_21CollectiveEpilogueFwdINS6_IJSA_SC_SB_EEES9_SE_SG_Li384ELb1ELb1ELb0ELb0EEENS1_36VarlenDynamicPersistentTileSchedulerILi192ELi144ELi384ELi128ELb0ELb1ELb1ELb0ELb1ELb1EEEEEEEEEvNT_6ParamsE)
	.align		4
        /*0104*/ 	.word	index@(__assertfail)
	.align		4
        /*0108*/ 	.word	index@(_ZN7cutlass13device_kernelIN5flash11enable_sm90INS1_16FlashAttnFwdSm90INS1_25CollectiveMainloopFwdSm90ILi2EN4cute5tupleIJNS5_1CILi1EEES8_S8_EEENS6_IJNS7_ILi192EEENS7_ILi144EEENS7_ILi96EEEEEELi96ENS_10bfloat16_tEfNS_4arch4Sm90ELb0ELb0ELb1ELb1ELb0ELb1ELb0ELb0ELb1ELb1ELb0ELb0EEENS1_21CollectiveEpilogueFwdINS6_IJSA_SC_SB_EEES9_SE_SG_Li384ELb1ELb1ELb0ELb0EEENS1_36VarlenDynamicPersistentTileSchedulerILi192ELi144ELi384ELi128ELb0ELb1ELb1ELb0ELb1ELb1EEEEEEEEEvNT_6ParamsE)
	.align		4
        /*010c*/ 	.word	index@(__assertfail)
	.align		4
        /*0110*/ 	.word	index@(_ZN7cutlass13device_kernelIN5flash11enable_sm90INS1_16FlashAttnFwdSm90INS1_25CollectiveMainloopFwdSm90ILi2EN4cute5tupleIJNS5_1CILi1EEES8_S8_EEENS6_IJNS7_ILi192EEENS7_ILi128EEENS7_ILi96EEEEEELi96ENS_10bfloat16_tEfNS_4arch4Sm90ELb0ELb1ELb1ELb0ELb0ELb0ELb0ELb0ELb1ELb1ELb0ELb0EEENS1_21CollectiveEpilogueFwdINS6_IJSA_SC_SB_EEES9_SE_SG_Li384ELb0ELb1ELb0ELb0EEENS1_30DynamicPersistentTileSchedulerILi384ELi128ELb0ELb1ELb1EEEEEEEEEvNT_6ParamsE)
	.align		4
        /*0114*/ 	.word	index@(__assertfail)
	.align		4
        /*0118*/ 	.word	index@(_ZN7cutlass13device_kernelIN5flash11enable_sm90INS1_16FlashAttnFwdSm90INS1_25CollectiveMainloopFwdSm90ILi2EN4cute5tupleIJNS5_1CILi1EEES8_S8_EEENS6_IJNS7_ILi192EEENS7_ILi128EEENS7_ILi96EEEEEELi96ENS_10bfloat16_tEfNS_4arch4Sm90ELb0ELb1ELb1ELb1ELb0ELb0ELb0ELb0ELb1ELb1ELb0ELb0EEENS1_21CollectiveEpilogueFwdINS6_IJSA_SC_SB_EEES9_SE_SG_Li384ELb1ELb1ELb0ELb0EEENS1_36VarlenDynamicPersistentTileSchedulerILi192ELi128ELi384ELi128ELb0ELb1ELb1ELb1ELb0ELb1EEEEEEEEEvNT_6ParamsE)
	.align		4
        /*011c*/ 	.word	index@(__assertfail)
	.align		4
        /*0120*/ 	.word	index@(_ZN7cutlass13device_kernelIN5flash11enable_sm90INS1_16FlashAttnFwdSm90INS1_25CollectiveMainloopFwdSm90ILi2EN4cute5tupleIJNS5_1CILi1EEES8_S8_EEENS6_IJNS7_ILi192EEENS7_ILi128EEENS7_ILi96EEEEEELi96ENS_10bfloat16_tEfNS_4arch4Sm90ELb0ELb1ELb1ELb1ELb0ELb1ELb0ELb0ELb1ELb1ELb0ELb0EEENS1_21CollectiveEpilogueFwdINS6_IJSA_SC_SB_EEES9_SE_SG_Li384ELb1ELb1ELb0ELb0EEENS1_36VarlenDynamicPersistentTileSchedulerILi192ELi128ELi384ELi128ELb0ELb1ELb1ELb1ELb0ELb1EEEEEEEEEvNT_6ParamsE)
	.align		4
        /*0124*/ 	.word	index@(__assertfail)
	.align		4
        /*0128*/ 	.word	index@(_ZN7cutlass13device_kernelIN5flash11enable_sm90INS1_16FlashAttnFwdSm90INS1_25CollectiveMainloopFwdSm90ILi2EN4cute5tupleIJNS5_1CILi1EEES8_S8_EEENS6_IJNS7_ILi192EEENS7_ILi144EEENS7_ILi96EEEEEELi96ENS_10bfloat16_tEfNS_4arch4Sm90ELb1ELb0ELb1ELb0ELb0ELb0ELb0ELb0ELb1ELb1ELb0ELb0EEENS1_21CollectiveEpilogueFwdINS6_IJSA_SC_SB_EEES9_SE_SG_Li384ELb0ELb1ELb0ELb0EEENS1_30DynamicPersistentTileSchedulerILi384ELi128ELb0ELb1ELb1EEEEEEEEEvNT_6ParamsE)
	.align		4
        /*012c*/ 	.word	index@(__assertfail)
	.align		4
        /*0130*/ 	.word	index@(_ZN7cutlass13device_kernelIN5flash11enable_sm90INS1_16FlashAttnFwdSm90INS1_25CollectiveMainloopFwdSm90ILi2EN4cute5tupleIJNS5_1CILi1EEES8_S8_EEENS6_IJNS7_ILi192EEENS7_ILi144EEENS7_ILi96EEEEEELi96ENS_10bfloat16_tEfNS_4arch4Sm90ELb1ELb0ELb1ELb1ELb0ELb0ELb0ELb0ELb1ELb1ELb0ELb0EEENS1_21CollectiveEpilogueFwdINS6_IJSA_SC_SB_EEES9_SE_SG_Li384ELb1ELb1ELb0ELb0EEENS1_36VarlenDynamicPersistentTileSchedulerILi192ELi144ELi384ELi128ELb0ELb1ELb1ELb1ELb1ELb1EEEEEEEEEvNT_6ParamsE)
	.align		4
        /*0134*/ 	.word	index@(__assertfail)
	.align		4
        /*0138*/ 	.word	index@(_ZN7cutlass13device_kernelIN5flash11enable_sm90INS1_16FlashAttnFwdSm90INS1_25CollectiveMainloopFwdSm90ILi2EN4cute5tupleIJNS5_1CILi1EEES8_S8_EEENS6_IJNS7_ILi192EEENS7_ILi144EEENS7_ILi96EEEEEELi96ENS_10bfloat16_tEfNS_4arch4Sm90ELb1ELb0ELb1ELb1ELb0ELb1ELb0ELb0ELb1ELb1ELb0ELb0EEENS1_21CollectiveEpilogueFwdINS6_IJSA_SC_SB_EEES9_SE_SG_Li384ELb1ELb1ELb0ELb0EEENS1_36VarlenDynamicPersistentTileSchedulerILi192ELi144ELi384ELi128ELb0ELb1ELb1ELb1ELb1ELb1EEEEEEEEEvNT_6ParamsE)
	.align		4
        /*013c*/ 	.word	index@(__assertfail)
	.align		4
        /*0140*/ 	.word	index@(_ZN7cutlass13device_kernelIN5flash11enable_sm90INS1_16FlashAttnFwdSm90INS1_25CollectiveMainloopFwdSm90ILi2EN4cute5tupleIJNS5_1CILi1EEES8_S8_EEENS6_IJNS7_ILi192EEESA_NS7_ILi64EEEEEELi64ENS_10bfloat16_tEfNS_4arch4Sm90ELb0ELb0ELb1ELb0ELb0ELb0ELb0ELb0ELb1ELb1ELb0ELb0EEENS1_21CollectiveEpilogueFwdINS6_IJSA_SB_SA_EEES9_SD_SF_Li384ELb0ELb1ELb0ELb0EEENS1_29StaticPersistentTileSchedulerILb0EEEEEEEEEvNT_6ParamsE)
	.align		4
        /*0144*/ 	.word	index@(__assertfail)
	.align		4
        /*0148*/ 	.word	index@(_ZN7cutlass13device_kernelIN5flash11enable_sm90INS1_16FlashAttnFwdSm90INS1_25CollectiveMainloopFwdSm90ILi2EN4cute5tupleIJNS5_1CILi1EEES8_S8_EEENS6_IJNS7_ILi192EEESA_NS7_ILi64EEEEEELi64ENS_10bfloat16_tEfNS_4arch4Sm90ELb0ELb0ELb1ELb1ELb0ELb0ELb0ELb0ELb1ELb1ELb0ELb0EEENS1_21CollectiveEpilogueFwdINS6_IJSA_SB_SA_EEES9_SD_SF_Li384ELb1ELb1ELb0ELb0EEENS1_36VarlenDynamicPersistentTileSchedulerILi192ELi192ELi384ELi128ELb0ELb1ELb1ELb0ELb1ELb1EEEEEEEEEvNT_6ParamsE)
	.align		4
        /*014c*/ 	.word	index@(__assertfail)
	.align		4
        /*0150*/ 	.word	index@(_ZN7cutlass13device_kernelIN5flash11enable_sm90INS1_16FlashAttnFwdSm90INS1_25CollectiveMainloopFwdSm90ILi2EN4cute5tupleIJNS5_1CILi1EEES8_S8_EEENS6_IJNS7_ILi192EEESA_NS7_ILi64EEEEEELi64ENS_10bfloat16_tEfNS_4arch4Sm90ELb0ELb0ELb1ELb1ELb0ELb1ELb0ELb0ELb1ELb1ELb0ELb0EEENS1_21CollectiveEpilogueFwdINS6_IJSA_SB_SA_EEES9_SD_SF_Li384ELb1ELb1ELb0ELb0EEENS1_36VarlenDynamicPersistentTileSchedulerILi192ELi192ELi384ELi128ELb0ELb1ELb1ELb0ELb1ELb1EEEEEEEEEvNT_6ParamsE)
	.align		4
        /*0154*/ 	.word	index@(__assertfail)
	.align		4
        /*0158*/ 	.word	index@(_ZN7cutlass13device_kernelIN5flash11enable_sm90INS1_16FlashAttnFwdSm90INS1_25CollectiveMainloopFwdSm90ILi2EN4cute5tupleIJNS5_1CILi1EEES8_S8_EEENS6_IJNS7_ILi192EEENS7_ILi128EEENS7_ILi64EEEEEELi64ENS_10bfloat16_tEfNS_4arch4Sm90ELb0ELb1ELb1ELb0ELb0ELb0ELb0ELb1ELb1ELb1ELb0ELb0EEENS1_21CollectiveEpilogueFwdINS6_IJSA_SC_SB_EEES9_SE_SG_Li384ELb0ELb1ELb0ELb0EEENS1_30DynamicPersistentTileSchedulerILi384ELi128ELb0ELb1ELb1EEEEEEEEEvNT_6ParamsE)
	.align		4
        /*015c*/ 	.word	index@(__assertfail)
	.align		4
        /*0160*/ 	.word	index@(_ZN7cutlass13device_kernelIN5flash11enable_sm90INS1_16FlashAttnFwdSm90INS1_25CollectiveMainloopFwdSm90ILi2EN4cute5tupleIJNS5_1CILi1EEES8_S8_EEENS6_IJNS7_ILi192EEENS7_ILi128EEENS7_ILi64EEEEEELi64ENS_10bfloat16_tEfNS_4arch4Sm90ELb0ELb1ELb1ELb1ELb0ELb0ELb0ELb1ELb1ELb1ELb0ELb0EEENS1_21CollectiveEpilogueFwdINS6_IJSA_SC_SB_EEES9_SE_SG_Li384ELb1ELb1ELb0ELb0EEENS1_36VarlenDynamicPersistentTileSchedulerILi192ELi128ELi384ELi128ELb0ELb1ELb1ELb1ELb0ELb1EEEEEEEEEvNT_6ParamsE)
	.align		4
        /*0164*/ 	.word	index@(__assertfail)
	.align		4
        /*0168*/ 	.word	index@(_ZN7cutlass13device_kernelIN5flash11enable_sm90INS1_16FlashAttnFwdSm90INS1_25CollectiveMainloopFwdSm90ILi2EN4cute5tupleIJNS5_1CILi1EEES8_S8_EEENS6_IJNS7_ILi192EEENS7_ILi128EEENS7_ILi64EEEEEELi64ENS_10bfloat16_tEfNS_4arch4Sm90ELb0ELb1ELb1ELb1ELb0ELb1ELb0ELb1ELb1ELb1ELb0ELb0EEENS1_21CollectiveEpilogueFwdINS6_IJSA_SC_SB_EEES9_SE_SG_Li384ELb1ELb1ELb0ELb0EEENS1_36VarlenDynamicPersistentTileSchedulerILi192ELi128ELi384ELi128ELb0ELb1ELb1ELb1ELb0ELb1EEEEEEEEEvNT_6ParamsE)
	.align		4
        /*016c*/ 	.word	index@(__assertfail)
	.align		4
        /*0170*/ 	.word	index@(_ZN7cutlass13device_kernelIN5flash11enable_sm90INS1_16FlashAttnFwdSm90INS1_25CollectiveMainloopFwdSm90ILi2EN4cute5tupleIJNS5_1CILi1EEES8_S8_EEENS6_IJNS7_ILi192EEENS7_ILi128EEENS7_ILi64EEEEEELi64ENS_10bfloat16_tEfNS_4arch4Sm90ELb1ELb0ELb1ELb0ELb0ELb0ELb0ELb1ELb1ELb1ELb0ELb0EEENS1_21CollectiveEpilogueFwdINS6_IJSA_SC_SB_EEES9_SE_SG_Li384ELb0ELb1ELb0ELb0EEENS1_30DynamicPersistentTileSchedulerILi384ELi128ELb0ELb1ELb1EEEEEEEEEvNT_6ParamsE)
	.align		4
        /*0174*/ 	.word	index@(__assertfail)
	.align		4
        /*0178*/ 	.word	index@(_ZN7cutlass13device_kernelIN5flash11enable_sm90INS1_16FlashAttnFwdSm90INS1_25CollectiveMainloopFwdSm90ILi2EN4cute5tupleIJNS5_1CILi1EEES8_S8_EEENS6_IJNS7_ILi192EEENS7_ILi128EEENS7_ILi64EEEEEELi64ENS_10bfloat16_tEfNS_4arch4Sm90ELb1ELb0ELb1ELb1ELb0ELb0ELb0ELb1ELb1ELb1ELb0ELb0EEENS1_21CollectiveEpilogueFwdINS6_IJSA_SC_SB_EEES9_SE_SG_Li384ELb1ELb1ELb0ELb0EEENS1_36VarlenDynamicPersistentTileSchedulerILi192ELi128ELi384ELi128ELb0ELb1ELb1ELb1ELb1ELb1EEEEEEEEEvNT_6ParamsE)
	.align		4
        /*017c*/ 	.word	index@(__assertfail)
	.align		4
        /*0180*/ 	.word	index@(_ZN7cutlass13device_kernelIN5flash11enable_sm90INS1_16FlashAttnFwdSm90INS1_25CollectiveMainloopFwdSm90ILi2EN4cute5tupleIJNS5_1CILi1EEES8_S8_EEENS6_IJNS7_ILi192EEENS7_ILi128EEENS7_ILi64EEEEEELi64ENS_10bfloat16_tEfNS_4arch4Sm90ELb1ELb0ELb1ELb1ELb0ELb1ELb0ELb1ELb1ELb1ELb0ELb0EEENS1_21CollectiveEpilogueFwdINS6_IJSA_SC_SB_EEES9_SE_SG_Li384ELb1ELb1ELb0ELb0EEENS1_36VarlenDynamicPersistentTileSchedulerILi192ELi128ELi384ELi128ELb0ELb1ELb1ELb1ELb1ELb1EEEEEEEEEvNT_6ParamsE)
	.align		4
        /*0184*/ 	.word	index@(__assertfail)
	.align		4
        /*0188*/ 	.word	0x00000000
	.align		4
        /*018c*/ 	.word	0xfffffffe
	.align		4
        /*0190*/ 	.word	0x00000000
	.align		4
        /*0194*/ 	.word	0xfffffffd
	.align		4
        /*0198*/ 	.word	0x00000000
	.align		4
        /*019c*/ 	.word	0xfffffffc


//--------------------- .nv.constant4             --------------------------
	.section	.nv.constant4,"a",@progbits
	.align	8
	.align		8
.nv.constant4:
        /*0000*/ 	.dword	__assertfail
	.align		8
        /*0008*/ 	.dword	__unnamed_1
	.align		8
        /*0010*/ 	.dword	__unnamed_2
	.align		8
        /*0018*/ 	.dword	__unnamed_3
	.align		8
        /*0020*/ 	.dword	__unnamed_4
	.align		8
        /*0028*/ 	.dword	__unnamed_5
	.align		8
        /*0030*/ 	.dword	__unnamed_6
	.align		8
        /*0038*/ 	.dword	__unnamed_7
	.align		8
        /*0040*/ 	.dword	__unnamed_8
	.align		8
        /*0048*/ 	.dword	__unnamed_9
	.align		8
        /*0050*/ 	.dword	__unnamed_10
	.align		8
        /*0058*/ 	.dword	__unnamed_11
	.align		8
        /*0060*/ 	.dword	__unnamed_12
	.align		8
        /*0068*/ 	.dword	__unnamed_13
	.align		8
        /*0070*/ 	.dword	__unnamed_14
	.align		8
        /*0078*/ 	.dword	__unnamed_15
	.align		8
        /*0080*/ 	.dword	__unnamed_16
	.align		8
        /*0088*/ 	.dword	__unnamed_17
	.align		8
        /*0090*/ 	.dword	__unnamed_18
	.align		8
        /*0098*/ 	.dword	__unnamed_19
	.align		8
        /*00a0*/ 	.dword	__unnamed_20
	.align		8
        /*00a8*/ 	.dword	__unnamed_21
	.align		8
        /*00b0*/ 	.dword	__unnamed_22
	.align		8
        /*00b8*/ 	.dword	__unnamed_23
	.align		8
        /*00c0*/ 	.dword	__unnamed_24
	.align		8
        /*00c8*/ 	.dword	__unnamed_25
	.align		8
        /*00d0*/ 	.dword	__unnamed_26
	.align		8
        /*00d8*/ 	.dword	__unnamed_27
	.align		8
        /*00e0*/ 	.dword	__unnamed_28
	.align		8
        /*00e8*/ 	.dword	__unnamed_29
	.align		8
        /*00f0*/ 	.dword	__unnamed_30
	.align		8
        /*00f8*/ 	.dword	__unnamed_31
	.align		8
        /*0100*/ 	.dword	__unnamed_32
	.align		8
        /*0108*/ 	.dword	__unnamed_33
	.align		8
        /*0110*/ 	.dword	__unnamed_34
	.align		8
        /*0118*/ 	.dword	__unnamed_35
	.align		8
        /*0120*/ 	.dword	__unnamed_36
	.align		8
        /*0128*/ 	.dword	__unnamed_37
	.align		8
        /*0130*/ 	.dword	__unnamed_38
	.align		8
        /*0138*/ 	.dword	__unnamed_39
	.align		8
        /*0140*/ 	.dword	__unnamed_40
	.align		8
        /*0148*/ 	.dword	__unnamed_41
	.align		8
        /*0150*/ 	.dword	__unnamed_42
	.align		8
        /*0158*/ 	.dword	__unnamed_43
	.align		8
        /*0160*/ 	.dword	_ZN82_INTERNAL_cf5acbbe_46_flash_fwd_hdimall_bf16_softcap_packgqa_sm90_cu_ef95aea4_59734cuda3std3__45__cpo5beginE
	.align		8
        /*0168*/ 	.dword	_ZN82_INTERNAL_cf5acbbe_46_flash_fwd_hdimall_bf16_softcap_packgqa_sm90_cu_ef95aea4_59734cuda3std3__45__cpo3endE
	.align		8
        /*0170*/ 	.dword	_ZN82_INTERNAL_cf5acbbe_46_flash_fwd_hdimall_bf16_softcap_packgqa_sm90_cu_ef95aea4_59734cuda3std3__45__cpo6cbeginE
	.align		8
        /*0178*/ 	.dword	_ZN82_INTERNAL_cf5acbbe_46_flash_fwd_hdimall_bf16_softcap_packgqa_sm90_cu_ef95aea4_59734cuda3std3__45__cpo4cendE
	.align		8
        /*0180*/ 	.dword	_ZN82_INTERNAL_cf5acbbe_46_flash_fwd_hdimall_bf16_softcap_packgqa_sm90_cu_ef95aea4_59734cuda3std3__484_GLOBAL__N__cf5acbbe_46_flash_fwd_hdimall_bf16_softcap_packgqa_sm90_cu_ef95aea4_59736ignoreE
	.align		8
        /*0188*/ 	.dword	_ZN82_INTERNAL_cf5acbbe_46_flash_fwd_hdimall_bf16_softcap_packgqa_sm90_cu_ef95aea4_59734cuda3std3__419piecewise_constructE
	.align		8
        /*0190*/ 	.dword	_ZN82_INTERNAL_cf5acbbe_46_flash_fwd_hdimall_bf16_softcap_packgqa_sm90_cu_ef95aea4_59734cuda3std3__48in_placeE
	.align		8
        /*0198*/ 	.dword	_ZN82_INTERNAL_cf5acbbe_46_flash_fwd_hdimall_bf16_softcap_packgqa_sm90_cu_ef95aea4_59734cuda3std6ranges3__45__cpo4swapE
	.align		8
        /*01a0*/ 	.dword	_ZN82_INTERNAL_cf5acbbe_46_flash_fwd_hdimall_bf16_softcap_packgqa_sm90_cu_ef95aea4_59734cuda3std6ranges3__45__cpo9iter_moveE
	.align		8
        /*01a8*/ 	.dword	_ZN82_INTERNAL_cf5acbbe_46_flash_fwd_hdimall_bf16_softcap_packgqa_sm90_cu_ef95aea4_59734cute7productE
	.align		8
        /*01b0*/ 	.dword	_ZN82_INTERNAL_cf5acbbe_46_flash_fwd_hdimall_bf16_softcap_packgqa_sm90_cu_ef95aea4_59734cute1_E
	.align		8
        /*01b8*/ 	.dword	$str$23
	.align		8
        /*01c0*/ 	.dword	$str$24


//--------------------- .text._ZN7cutlass13device_kernelIN5flash11enable_sm90INS1_16FlashAttnFwdSm90INS1_25CollectiveMainloopFwdSm90ILi2EN4cute5tupleIJNS5_1CILi1EEES8_S8_EEENS6_IJNS7_ILi128EEENS7_ILi80EEENS7_ILi256EEEEEELi256ENS_10bfloat16_tEfNS_4arch4Sm90ELb0ELb0ELb1ELb0ELb0ELb0ELb0ELb1ELb1ELb1ELb0ELb0EEENS1_21CollectiveEpilogueFwdINS6_IJSA_SC_SB_EEES9_SE_SG_Li256ELb0ELb1ELb0ELb0EEENS1_29StaticPersistentTileSchedulerILb0EEEEEEEEEvNT_6ParamsE --------------------------
	.section	.text._ZN7cutlass13device_kernelIN5flash11enable_sm90INS1_16FlashAttnFwdSm90INS1_25CollectiveMainloopFwdSm90ILi2EN4cute5tupleIJNS5_1CILi1EEES8_S8_EEENS6_IJNS7_ILi128EEENS7_ILi80EEENS7_ILi256EEEEEELi256ENS_10bfloat16_tEfNS_4arch4Sm90ELb0ELb0ELb1ELb0ELb0ELb0ELb0ELb1ELb1ELb1ELb0ELb0EEENS1_21CollectiveEpilogueFwdINS6_IJSA_SC_SB_EEES9_SE_SG_Li256ELb0ELb1ELb0ELb0EEENS1_29StaticPersistentTileSchedulerILb0EEEEEEEEEvNT_6ParamsE,"ax",@progbits
	.align	128
.text._ZN7cutlass13device_kernelIN5flash11enable_sm90INS1_16FlashAttnFwdSm90INS1_25CollectiveMainloopFwdSm90ILi2EN4cute5tupleIJNS5_1CILi1EEES8_S8_EEENS6_IJNS7_ILi128EEENS7_ILi80EEENS7_ILi256EEEEEELi256ENS_10bfloat16_tEfNS_4arch4Sm90ELb0ELb0ELb1ELb0ELb0ELb0ELb0ELb1ELb1ELb1ELb0ELb0EEENS1_21CollectiveEpilogueFwdINS6_IJSA_SC_SB_EEES9_SE_SG_Li256ELb0ELb1ELb0ELb0EEENS1_29StaticPersistentTileSchedulerILb0EEEEEEEEEvNT_6ParamsE:
        .type           _ZN7cutlass13device_kernelIN5flash11enable_sm90INS1_16FlashAttnFwdSm90INS1_25CollectiveMainloopFwdSm90ILi2EN4cute5tupleIJNS5_1CILi1EEES8_S8_EEENS6_IJNS7_ILi128EEENS7_ILi80EEENS7_ILi256EEEEEELi256ENS_10bfloat16_tEfNS_4arch4Sm90ELb0ELb0ELb1ELb0ELb0ELb0ELb0ELb1ELb1ELb1ELb0ELb0EEENS1_21CollectiveEpilogueFwdINS6_IJSA_SC_SB_EEES9_SE_SG_Li256ELb0ELb1ELb0ELb0EEENS1_29StaticPersistentTileSchedulerILb0EEEEEEEEEvNT_6ParamsE,@function
        .size           _ZN7cutlass13device_kernelIN5flash11enable_sm90INS1_16FlashAttnFwdSm90INS1_25CollectiveMainloopFwdSm90ILi2EN4cute5tupleIJNS5_1CILi1EEES8_S8_EEENS6_IJNS7_ILi128EEENS7_ILi80EEENS7_ILi256EEEEEELi256ENS_10bfloat16_tEfNS_4arch4Sm90ELb0ELb0ELb1ELb0ELb0ELb0ELb0ELb1ELb1ELb1ELb0ELb0EEENS1_21CollectiveEpilogueFwdINS6_IJSA_SC_SB_EEES9_SE_SG_Li256ELb0ELb1ELb0ELb0EEENS1_29StaticPersistentTileSchedulerILb0EEEEEEEEEvNT_6ParamsE,(.L_x_15288 - _ZN7cutlass13device_kernelIN5flash11enable_sm90INS1_16FlashAttnFwdSm90INS1_25CollectiveMainloopFwdSm90ILi2EN4cute5tupleIJNS5_1CILi1EEES8_S8_EEENS6_IJNS7_ILi128EEENS7_ILi80EEENS7_ILi256EEEEEELi256ENS_10bfloat16_tEfNS_4arch4Sm90ELb0ELb0ELb1ELb0ELb0ELb0ELb0ELb1ELb1ELb1ELb0ELb0EEENS1_21CollectiveEpilogueFwdINS6_IJSA_SC_SB_EEES9_SE_SG_Li256ELb0ELb1ELb0ELb0EEENS1_29StaticPersistentTileSchedulerILb0EEEEEEEEEvNT_6ParamsE)
        .other          _ZN7cutlass13device_kernelIN5flash11enable_sm90INS1_16FlashAttnFwdSm90INS1_25CollectiveMainloopFwdSm90ILi2EN4cute5tupleIJNS5_1CILi1EEES8_S8_EEENS6_IJNS7_ILi128EEENS7_ILi80EEENS7_ILi256EEEEEELi256ENS_10bfloat16_tEfNS_4arch4Sm90ELb0ELb0ELb1ELb0ELb0ELb0ELb0ELb1ELb1ELb1ELb0ELb0EEENS1_21CollectiveEpilogueFwdINS6_IJSA_SC_SB_EEES9_SE_SG_Li256ELb0ELb1ELb0ELb0EEENS1_29StaticPersistentTileSchedulerILb0EEEEEEEEEvNT_6ParamsE,@"STO_CUDA_ENTRY STV_DEFAULT"
_ZN7cutlass13device_kernelIN5flash11enable_sm90INS1_16FlashAttnFwdSm90INS1_25CollectiveMainloopFwdSm90ILi2EN4cute5tupleIJNS5_1CILi1EEES8_S8_EEENS6_IJNS7_ILi128EEENS7_ILi80EEENS7_ILi256EEEEEELi256ENS_10bfloat16_tEfNS_4arch4Sm90ELb0ELb0ELb1ELb0ELb0ELb0ELb0ELb1ELb1ELb1ELb0ELb0EEENS1_21CollectiveEpilogueFwdINS6_IJSA_SC_SB_EEES9_SE_SG_Li256ELb0ELb1ELb0ELb0EEENS1_29StaticPersistentTileSchedulerILb0EEEEEEEEEvNT_6ParamsE:
[----:B------:R-:W0:Y:S02]  /*0000*/  LDC R1, c[0x0][0x28] ;  /* 0x00000a00ff017b82 */ /* 0x000e240000000800 */
[----:B0-----:R-:W-:Y:S01]  /*0010*/  VIADD R1, R1, 0xffffffc8 ;  /* 0xffffffc801017836 */ /* 0x001fe20000000000 */
[----:B------:R-:W0:Y:S01]  /*0020*/  S2R R0, SR_TID.X ;  /* 0x0000000000007919 */ /* 0x000e220000002100 */
[----:B------:R-:W-:Y:S01]  /*0030*/  ELECT P0, URZ, PT ;  /* 0x00000000003f782f */ /* 0x000fe20003800000 */
[----:B------:R-:W-:Y:S01]  /*0040*/  BSSY B0, `(.L_x_0) ;  /* 0x000000e000007945 */ /* 0x000fe20003800000 */
[----:B0-----:R-:W-:-:S05]  /*0050*/  SHF.R.U32.HI R2, RZ, 0x5, R0 ;  /* 0x00000005ff027819 */ /* 0x001fca0000011600 */
[----:B------:R-:W0:Y:S02]  /*0060*/  SHFL.IDX PT, R3, R2, RZ, 0x1f ;  /* 0x00001fff02037589 */ /* 0x000e2400000e0000 */
[----:B0-----:R-:W-:Y:S02]  /*0070*/  ISETP.EQ.AND P0, PT, R3, RZ, P0 ;  /* 0x000000ff0300720c */ /* 0x001fe40000702270 */
[----:B------:R-:W-:-:S11]  /*0080*/  SHF.R.U32.HI R3, RZ, 0x7, R0 ;  /* 0x00000007ff037819 */ /* 0x000fd60000011600 */
[----:B------:R-:W-:Y:S05]  /*0090*/  @!P0 BRA `(.L_x_1) ;  /* 0x0000000000208947 */ /* 0x000fea0003800000 */
[----:B------:R-:W-:Y:S02]  /*00a0*/  ULDC.64 UR4, c[0x0][0x198] ;  /* 0x0000660000047ab9 */ /* 0x000fe40000000a00 */
[----:B------:R-:W-:Y:S02]  /*00b0*/  UIADD3 UR6, UP0, UR4, 0x370, URZ ;  /* 0x0000037004067890 */ /* 0x000fe4000ff1e03f */
[----:B------:R-:W-:Y:S02]  /*00c0*/  UIADD3 UR4, UP1, UR4, 0x470, URZ ;  /* 0x0000047004047890 */ /* 0x000fe4000ff3e03f */
[----:B------:R-:W-:Y:S02]  /*00d0*/  UIADD3.X UR7, URZ, UR5, URZ, UP0, !UPT ;  /* 0x000000053f077290 */ /* 0x000fe400087fe43f */
[----:B------:R-:W-:-:S07]  /*00e0*/  UIADD3.X UR5, URZ, UR5, URZ, UP1, !UPT ;  /* 0x000000053f057290 */ /* 0x000fce0008ffe43f */
[----:B------:R0:W-:Y:S02]  /*00f0*/  UTMACCTL.PF [UR6] ;  /* 0x00000000060079b9 */ /* 0x0001e40008040000 */
[----:B------:R0:W-:Y:S02]  /*0100*/  UTMACCTL.PF [UR4] ;  /* 0x00000000040079b9 */ /* 0x0001e40008040000 */
[----:B0-----:R-:W-:Y:S01]  /*0110*/  NOP ;  /* 0x0000000000007918 */ /* 0x001fe20000000000 */
.L_x_1:
[----:B------:R-:W-:Y:S05]  /*0120*/  BSYNC B0 ;  /* 0x0000000000007941 */ /* 0x000fea0003800000 */
.L_x_0:
[----:B------:R-:W-:Y:S01]  /*0130*/  VOTEU.ANY UP0, P0 ;  /* 0x00000000003f7886 */ /* 0x000fe20000000100 */
[----:B------:R-:W0:Y:S01]  /*0140*/  SHFL.IDX PT, R3, R3, RZ, 0x1f ;  /* 0x00001fff03037589 */ /* 0x000e2200000e0000 */
[----:B------:R-:W-:Y:S01]  /*0150*/  UMOV UR4, 0x80 ;  /* 0x0000008000047882 */ /* 0x000fe20000000000 */
[----:B------:R-:W-:Y:S01]  /*0160*/  UMOV UR7, 0x100 ;  /* 0x0000010000077882 */ /* 0x000fe20000000000 */
[----:B------:R-:W-:Y:S01]  /*0170*/  VOTEU.ANY UP1, P0 ;  /* 0x00000000003f7886 */ /* 0x000fe20000020100 */
[----:B------:R-:W1:Y:S01]  /*0180*/  @UP0 S2UR UR8, SR_CgaCtaId ;  /* 0x00000000000809c3 */ /* 0x000e620000008800 */
[----:B------:R-:W2:Y:S01]  /*0190*/  SHFL.IDX PT, R4, R2, RZ, 0x1f ;  /* 0x00001fff02047589 */ /* 0x000ea200000e0000 */
[----:B------:R-:W-:Y:S01]  /*01a0*/  @UP0 UMOV UR6, 0x400 ;  /* 0x0000040000060882 */ /* 0x000fe20000000000 */
[----:B------:R-:W-:-:S04]  /*01b0*/  @UP0 UIADD3 UR4, -UR4, 0x100000, URZ ;  /* 0x0010000004040890 */ /* 0x000fc8000fffe13f */
[----:B------:R-:W-:Y:S02]  /*01c0*/  @UP0 USHF.L.U32 UR5, UR4, 0xb, URZ ;  /* 0x0000000b04050899 */ /* 0x000fe4000800063f */
[----:B------:R-:W-:Y:S01]  /*01d0*/  @UP0 USHF.L.U32 UR4, UR4, 0x1, URZ ;  /* 0x0000000104040899 */ /* 0x000fe2000800063f */
[----:B------:R-:W-:Y:S01]  /*01e0*/  VOTEU.ANY UP2, P0 ;  /* 0x00000000003f7886 */ /* 0x000fe20000040100 */
[----:B0-----:R-:W-:Y:S01]  /*01f0*/  R2UR UR9, R3 ;  /* 0x00000000030972ca */ /* 0x001fe200000e0000 */
[----:B-1----:R-:W-:Y:S01]  /*0200*/  @UP0 ULEA UR8, UR8, UR6, 0x18 ;  /* 0x0000000608080291 */ /* 0x002fe2000f8ec03f */
[----:B--2---:R-:W-:Y:S01]  /*0210*/  ISETP.NE.AND P1, PT, R4, RZ, PT ;  /* 0x000000ff0400720c */ /* 0x004fe20003f25270 */
[----:B------:R-:W-:-:S04]  /*0220*/  @UP0 UIADD3 UR6, -UR7, 0x100000, URZ ;  /* 0x0010000007060890 */ /* 0x000fc8000fffe13f */
[----:B------:R-:W-:Y:S02]  /*0230*/  @UP0 USHF.L.U32 UR7, UR6, 0xb, URZ ;  /* 0x0000000b06070899 */ /* 0x000fe4000800063f */
[----:B------:R-:W-:-:S04]  /*0240*/  @UP0 USHF.L.U32 UR6, UR6, 0x1, URZ ;  /* 0x0000000106060899 */ /* 0x000fc8000800063f */
[----:B------:R-:W-:Y:S01]  /*0250*/  UISETP.NE.AND UP0, UPT, UR9, URZ, UPT ;  /* 0x0000003f0900728c */ /* 0x000fe2000bf05270 */
[----:B------:R-:W0:Y:S02]  /*0260*/  FENCE.VIEW.ASYNC.S ;  /* 0x00000000000073c6 */ /* 0x000e240000000000 */
[----:B0-----:R0:W1:Y:S05]  /*0270*/  @UP1 SYNCS.EXCH.64 URZ, [UR8+0x38800], UR4 ;  /* 0x03880004083f15b2 */ /* 0x00106a0008000100 */
[----:B------:R0:W2:Y:S01]  /*0280*/  @UP2 SYNCS.EXCH.64 URZ, [UR8+0x38820], UR6 ;  /* 0x03882006083f25b2 */ /* 0x0000a20008000100 */
[----:B------:R-:W-:Y:S05]  /*0290*/  @P1 BRA `(.L_x_2) ;  /* 0x0000000000481947 */ /* 0x000fea0003800000 */
[----:B0-----:R-:W0:Y:S01]  /*02a0*/  S2UR UR5, SR_CgaCtaId ;  /* 0x00000000000579c3 */ /* 0x001e220000008800 */
[----:B------:R-:W-:Y:S01]  /*02b0*/  UMOV UR4, 0x400 ;  /* 0x0000040000047882 */ /* 0x000fe20000000000 */
[----:B------:R-:W-:Y:S01]  /*02c0*/  UMOV UR6, 0x1 ;  /* 0x0000000100067882 */ /* 0x000fe20000000000 */
[----:B------:R-:W-:Y:S01]  /*02d0*/  UMOV UR7, 0x2 ;  /* 0x0000000200077882 */ /* 0x000fe20000000000 */
[----:B------:R-:W-:Y:S01]  /*02e0*/  ELECT P0, URZ, PT ;  /* 0x00000000003f782f */ /* 0x000fe20003800000 */
[----:B0-----:R-:W-:Y:S02]  /*02f0*/  ULEA UR8, UR5, UR4, 0x18 ;  /* 0x0000000405087291 */ /* 0x001fe4000f8ec03f */
[----:B------:R-:W-:-:S04]  /*0300*/  UIADD3 UR4, -UR6, 0x100000, URZ ;  /* 0x0010000006047890 */ /* 0x000fc8000fffe13f */
[----:B------:R-:W-:Y:S02]  /*0310*/  USHF.L.U32 UR5, UR4, 0xb, URZ ;  /* 0x0000000b04057899 */ /* 0x000fe4000800063f */
[----:B------:R-:W-:Y:S02]  /*0320*/  USHF.L.U32 UR4, UR4, 0x1, URZ ;  /* 0x0000000104047899 */ /* 0x000fe4000800063f */
[----:B------:R-:W-:-:S04]  /*0330*/  UIADD3 UR6, -UR7, 0x100000, URZ ;  /* 0x0010000007067890 */ /* 0x000fc8000fffe13f */
[----:B------:R-:W-:Y:S02]  /*0340*/  USHF.L.U32 UR7, UR6, 0xb, URZ ;  /* 0x0000000b06077899 */ /* 0x000fe4000800063f */
[----:B------:R-:W-:Y:S01]  /*0350*/  USHF.L.U32 UR6, UR6, 0x1, URZ ;  /* 0x0000000106067899 */ /* 0x000fe2000800063f */
[----:B------:R-:W0:Y:S03]  /*0360*/  FENCE.VIEW.ASYNC.S ;  /* 0x00000000000073c6 */ /* 0x000e260000000000 */
[----:B0-----:R3:W4:Y:S08]  /*0370*/  SYNCS.EXCH.64 URZ, [UR8+0x38830], UR4 ;  /* 0x03883004083f75b2 */ /* 0x0017300008000100 */
[----:B------:R3:W0:Y:S01]  /*0380*/  SYNCS.EXCH.64 URZ, [UR8+0x38840], UR6 ;  /* 0x03884006083f75b2 */ /* 0x0006220008000100 */
[----:B------:R3:W0:Y:S01]  /*0390*/  SYNCS.EXCH.64 URZ, [UR8+0x38838], UR4 ;  /* 0x03883804083f75b2 */ /* 0x0006220008000100 */
[----:B------:R3:W0:Y:S02]  /*03a0*/  SYNCS.EXCH.64 URZ, [UR8+0x38848], UR6 ;  /* 0x03884806083f75b2 */ /* 0x0006240008000100 */
[----:B---3--:R-:W-:Y:S01]  /*03b0*/  NOP ;  /* 0x0000000000007918 */ /* 0x008fe20000000000 */
.L_x_2:
[----:B------:R-:W3:Y:S01]  /*03c0*/  SHFL.IDX PT, R3, R2, RZ, 0x1f ;  /* 0x00001fff02037589 */ /* 0x000ee200000e0000 */
[----:B------:R-:W-:Y:S01]  /*03d0*/  NOP ;  /* 0x0000000000007918 */ /* 0x000fe20000000000 */
[----:B---3--:R-:W-:-:S13]  /*03e0*/  ISETP.NE.AND P0, PT, R3, RZ, PT ;  /* 0x000000ff0300720c */ /* 0x008fda0003f05270 */
        /* <DEDUP_REMOVED lines=14> */
[----:B0-----:R3:W0:Y:S08]  /*04d0*/  SYNCS.EXCH.64 URZ, [UR8+0x38850], UR4 ;  /* 0x03885004083f75b2 */ /* 0x0016300008000100 */
[----:B------:R3:W0:Y:S01]  /*04e0*/  SYNCS.EXCH.64 URZ, [UR8+0x38860], UR6 ;  /* 0x03886006083f75b2 */ /* 0x0006220008000100 */
[----:B------:R3:W0:Y:S01]  /*04f0*/  SYNCS.EXCH.64 URZ, [UR8+0x38858], UR4 ;  /* 0x03885804083f75b2 */ /* 0x0006220008000100 */
[----:B------:R3:W0:Y:S02]  /*0500*/  SYNCS.EXCH.64 URZ, [UR8+0x38868], UR6 ;  /* 0x03886806083f75b2 */ /* 0x0006240008000100 */
[----:B---3--:R-:W-:Y:S01]  /*0510*/  NOP ;  /* 0x0000000000007918 */ /* 0x008fe20000000000 */
.L_x_3:
[----:B------:R-:W3:Y:S01]  /*0520*/  SHFL.IDX PT, R3, R2, RZ, 0x1f ;  /* 0x00001fff02037589 */ /* 0x000ee200000e0000 */
[----:B------:R-:W-:Y:S01]  /*0530*/  NOP ;  /* 0x0000000000007918 */ /* 0x000fe20000000000 */
[----:B---3--:R-:W-:-:S13]  /*0540*/  ISETP.NE.AND P0, PT, R3, RZ, PT ;  /* 0x000000ff0300720c */ /* 0x008fda0003f05270 */
[----:B------:R-:W-:Y:S05]  /*0550*/  @P0 BRA `(.L_x_4) ;  /* 0x0000000000380947 */ /* 0x000fea0003800000 */
[----:B0-----:R-:W0:Y:S01]  /*0560*/  S2UR UR5, SR_CgaCtaId ;  /* 0x00000000000579c3 */ /* 0x001e220000008800 */
[----:B------:R-:W-:Y:S01]  /*0570*/  UMOV UR4, 0x400 ;  /* 0x0000040000047882 */ /* 0x000fe20000000000 */
[----:B------:R-:W-:Y:S01]  /*0580*/  UMOV UR7, 0x1 ;  /* 0x0000000100077882 */ /* 0x000fe20000000000 */
[----:B------:R-:W-:Y:S01]  /*0590*/  ELECT P0, URZ, PT ;  /* 0x00000000003f782f */ /* 0x000fe20003800000 */
[----:B0-----:R-:W-:Y:S02]  /*05a0*/  ULEA UR6, UR5, UR4, 0x18 ;  /* 0x0000000405067291 */ /* 0x001fe4000f8ec03f */
[----:B------:R-:W-:-:S04]  /*05b0*/  UIADD3 UR4, -UR7, 0x100000, URZ ;  /* 0x0010000007047890 */ /* 0x000fc8000fffe13f */
[----:B------:R-:W-:Y:S02]  /*05c0*/  USHF.L.U32 UR5, UR4, 0xb, URZ ;  /* 0x0000000b04057899 */ /* 0x000fe4000800063f */
[----:B------:R-:W-:Y:S01]  /*05d0*/  USHF.L.U32 UR4, UR4, 0x1, URZ ;  /* 0x0000000104047899 */ /* 0x000fe2000800063f */
[----:B------:R-:W0:Y:S11]  /*05e0*/  FENCE.VIEW.ASYNC.S ;  /* 0x00000000000073c6 */ /* 0x000e360000000000 */
[----:B0-----:R3:W0:Y:S01]  /*05f0*/  SYNCS.EXCH.64 URZ, [UR6+0x38870], UR4 ;  /* 0x03887004063f75b2 */ /* 0x0016220008000100 */
[----:B------:R3:W0:Y:S01]  /*0600*/  SYNCS.EXCH.64 URZ, [UR6+0x38880], UR4 ;  /* 0x03888004063f75b2 */ /* 0x0006220008000100 */
[----:B------:R3:W0:Y:S01]  /*0610*/  SYNCS.EXCH.64 URZ, [UR6+0x38878], UR4 ;  /* 0x03887804063f75b2 */ /* 0x0006220008000100 */
[----:B------:R3:W0:Y:S02]  /*0620*/  SYNCS.EXCH.64 URZ, [UR6+0x38888], UR4 ;  /* 0x03888804063f75b2 */ /* 0x0006240008000100 */
[----:B---3--:R-:W-:Y:S01]  /*0630*/  NOP ;  /* 0x0000000000007918 */ /* 0x008fe20000000000 */
.L_x_4:
        /* <DEDUP_REMOVED lines=22> */
.L_x_5:
        /* <DEDUP_REMOVED lines=22> */
.L_x_6:
[----:B0-----:R-:W-:Y:S01]  /*0900*/  UMOV UR4, 0x1 ;  /* 0x0000000100047882 */ /* 0x001fe20000000000 */
[----:B------:R-:W-:Y:S01]  /*0910*/  PLOP3.LUT P0, PT, PT, PT, UP0, 0x80, 0x0 ;  /* 0x000000000000781c */ /* 0x000fe20003f0f008 */
[----:B------:R-:W-:Y:S01]  /*0920*/  USEL UR4, UR4, 0x2, !UP0 ;  /* 0x0000000204047887 */ /* 0x000fe2000c000000 */
[----:B------:R-:W-:-:S05]  /*0930*/  NOP ;  /* 0x0000000000007918 */ /* 0x000fca0000000000 */
[----:B------:R-:W-:-:S05]  /*0940*/  IMAD.U32 R3, RZ, RZ, UR4 ;  /* 0x00000004ff037e24 */ /* 0x000fca000f8e00ff */
[----:B------:R0:W-:Y:S01]  /*0950*/  STL [R1+0x34], R3 ;  /* 0x0000340301007387 */ /* 0x0001e20000100800 */
[----:B-12-4-:R-:W-:Y:S06]  /*0960*/  BAR.SYNC.DEFER_BLOCKING 0x0 ;  /* 0x0000000000007b1d */ /* 0x016fec0000010000 */
[----:B------:R-:W-:Y:S05]  /*0970*/  @!P0 BRA `(.L_x_7) ;  /* 0x000000c000a88947 */ /* 0x000fea0003800000 */
.L_x_8:
[----:B------:R-:W-:-:S08]  /*0980*/  NOP ;  /* 0x0000000000007918 */ /* 0x000fd00000000000 */
[----:B------:R-:W1:Y:S02]  /*0990*/  USETMAXREG.TRY_ALLOC.CTAPOOL UP0, 0xf0 ;  /* 0x000000f0000079c8 */ /* 0x000e640008000600 */
[----:B-1----:R-:W-:-:S13]  /*09a0*/  PLOP3.LUT P0, PT, PT, PT, UP0, 0x80, 0x0 ;  /* 0x000000000000781c */ /* 0x002fda0003f0f008 */
[----:B------:R-:W-:Y:S05]  /*09b0*/  @!P0 BRA `(.L_x_8) ;  /* 0xfffffffc00f08947 */ /* 0x000fea000383ffff */
[----:B------:R-:W1:Y:S08]  /*09c0*/  S2UR UR4, SR_CTAID.X ;  /* 0x00000000000479c3 */ /* 0x000e700000002500 */
[----:B------:R-:W-:Y:S08]  /*09d0*/  BAR.ARV 0x8, 0x180 ;  /* 0x0206000000007b1d */ /* 0x000ff00000002000 */
[----:B------:R-:W1:Y:S02]  /*09e0*/  LDC R2, c[0x0][0xc34] ;  /* 0x00030d00ff027b82 */ /* 0x000e640000000800 */
[----:B-1----:R-:W-:-:S13]  /*09f0*/  ISETP.LE.AND P0, PT, R2, UR4, PT ;  /* 0x0000000402007c0c */ /* 0x002fda000bf03270 */
[----:B------:R-:W-:Y:S05]  /*0a00*/  @P0 EXIT ;  /* 0x000000000000094d */ /* 0x000fea0003800000 */
[----:B0-----:R-:W2:Y:S01]  /*0a10*/  LDL R3, [R1+0x34] ;  /* 0x0000340001037983 */ /* 0x001ea20000100800 */
[----:B------:R-:W-:Y:S01]  /*0a20*/  VIADD R0, R0, 0xffffff80 ;  /* 0xffffff8000007836 */ /* 0x000fe20000000000 */
[----:B------:R-:W-:Y:S01]  /*0a30*/  UMOV UR60, URZ ;  /* 0x0000003f003c7c82 */ /* 0x000fe20008000000 */
[----:B------:R-:W-:Y:S01]  /*0a40*/  IMAD.U32 R212, RZ, RZ, UR4 ;  /* 0x00000004ffd47e24 */ /* 0x000fe2000f8e00ff */
[----:B------:R-:W-:Y:S02]  /*0a50*/  UMOV UR4, URZ ;  /* 0x0000003f00047c82 */ /* 0x000fe40008000000 */
[----:B------:R-:W-:Y:S02]  /*0a60*/  IMAD.U32 R214, RZ, RZ, UR4 ;  /* 0x00000004ffd67e24 */ /* 0x000fe4000f8e00ff */
[----:B------:R-:W-:Y:S01]  /*0a70*/  IMAD.U32 R16, RZ, RZ, UR4 ;  /* 0x00000004ff107e24 */ /* 0x000fe2000f8e00ff */
[----:B--2---:R-:W-:Y:S02]  /*0a80*/  R2UR UR5, R3 ;  /* 0x00000000030572ca */ /* 0x004fe400000e0000 */
[----:B------:R-:W-:-:S04]  /*0a90*/  SHF.R.S32.HI R3, RZ, 0x1f, R0 ;  /* 0x0000001fff037819 */ /* 0x000fc80000011400 */
[CC--:B------:R-:W-:Y:S02]  /*0aa0*/  LEA.HI R2, R3.reuse, R0.reuse, RZ, 0x7 ;  /* 0x0000000003027211 */ /* 0x0c0fe400078f38ff */
[CC--:B------:R-:W-:Y:S02]  /*0ab0*/  LEA.HI R6, R3.reuse, R0.reuse, RZ, 0x5 ;  /* 0x0000000003067211 */ /* 0x0c0fe400078f28ff */
[----:B------:R-:W-:Y:S02]  /*0ac0*/  LOP3.LUT R5, R2, 0xffffff80, RZ, 0xc0, !PT ;  /* 0xffffff8002057812 */ /* 0x000fe400078ec0ff */
[CC--:B------:R-:W-:Y:S01]  /*0ad0*/  LEA.HI R4, R3.reuse, R0.reuse, RZ, 0x4 ;  /* 0x0000000003047211 */ /* 0x0c0fe200078f20ff */
[----:B------:R-:W-:Y:S01]  /*0ae0*/  IMAD.SHL.U32 R6, R6, 0x20, RZ ;  /* 0x0000002006067824 */ /* 0x000fe200078e00ff */
[CC--:B------:R-:W-:Y:S01]  /*0af0*/  LEA.HI R7, R3.reuse, R0.reuse, RZ, 0x2 ;  /* 0x0000000003077211 */ /* 0x0c0fe200078f10ff */
[----:B------:R-:W-:Y:S01]  /*0b00*/  IMAD.IADD R218, R0, 0x1, -R5 ;  /* 0x0000000100da7824 */ /* 0x000fe200078e0a05 */
[----:B------:R-:W-:Y:S01]  /*0b10*/  LEA.HI R213, R3, R0, RZ, 0x3 ;  /* 0x0000000003d57211 */ /* 0x000fe200078f18ff */
[----:B------:R-:W-:Y:S01]  /*0b20*/  ULOP3.LUT UR5, UR5, 0x1, URZ, 0xfc, !UPT ;  /* 0x0000000105057892 */ /* 0x000fe2000f8efc3f */
[----:B------:R-:W-:-:S02]  /*0b30*/  LOP3.LUT R13, R7, 0xfffffffc, RZ, 0xc0, !PT ;  /* 0xfffffffc070d7812 */ /* 0x000fc400078ec0ff */
[----:B------:R-:W-:Y:S02]  /*0b40*/  SHF.R.S32.HI R5, RZ, 0x1f, R218 ;  /* 0x0000001fff057819 */ /* 0x000fe400000114da */
[----:B------:R-:W-:Y:S01]  /*0b50*/  SHF.R.S32.HI R219, RZ, 0x7, R2 ;  /* 0x00000007ffdb7819 */ /* 0x000fe20000011402 */
[----:B------:R-:W-:Y:S01]  /*0b60*/  IMAD.IADD R13, R0, 0x1, -R13 ;  /* 0x00000001000d7824 */ /* 0x000fe200078e0a0d */
[----:B------:R-:W-:Y:S01]  /*0b70*/  LEA.HI R3, R5, R218, RZ, 0x2 ;  /* 0x000000da05037211 */ /* 0x000fe200078f10ff */
[----:B------:R-:W-:Y:S01]  /*0b80*/  IMAD.U32 R226, RZ, RZ, UR5 ;  /* 0x00000005ffe27e24 */ /* 0x000fe2000f8e00ff */
[----:B------:R-:W-:Y:S02]  /*0b90*/  LOP3.LUT R7, R4, 0x3fffff0, RZ, 0xc0, !PT ;  /* 0x03fffff004077812 */ /* 0x000fe400078ec0ff */
[--C-:B------:R-:W-:Y:S02]  /*0ba0*/  SHF.R.S32.HI R8, RZ, 0x2, R3.reuse ;  /* 0x00000002ff087819 */ /* 0x100fe40000011403 */
[----:B------:R-:W-:Y:S01]  /*0bb0*/  SHF.R.S32.HI R11, RZ, 0x1f, R3 ;  /* 0x0000001fff0b7819 */ /* 0x000fe20000011403 */
[----:B------:R-:W-:Y:S01]  /*0bc0*/  IMAD.IADD R7, R0, 0x1, -R7 ;  /* 0x0000000100077824 */ /* 0x000fe200078e0a07 */
[----:B------:R-:W-:-:S02]  /*0bd0*/  LOP3.LUT R23, R213, 0xfffffff8, RZ, 0xc0, !PT ;  /* 0xfffffff8d5177812 */ /* 0x000fc400078ec0ff */
[----:B------:R-:W-:Y:S02]  /*0be0*/  LEA.HI R11, R11, R8, RZ, 0x3 ;  /* 0x000000080b0b7211 */ /* 0x000fe400078f18ff */
[----:B------:R-:W-:Y:S01]  /*0bf0*/  LEA.HI R2, R2, R219, RZ, 0x1 ;  /* 0x000000db02027211 */ /* 0x000fe200078f08ff */
[----:B------:R-:W-:Y:S01]  /*0c00*/  IMAD.IADD R23, R0, 0x1, -R23 ;  /* 0x0000000100177824 */ /* 0x000fe200078e0a17 */
[----:B------:R-:W-:Y:S02]  /*0c10*/  LOP3.LUT R11, R11, 0xfffffff8, RZ, 0xc0, !PT ;  /* 0xfffffff80b0b7812 */ /* 0x000fe400078ec0ff */
[----:B------:R-:W-:Y:S01]  /*0c20*/  LEA.HI R5, R5, R218, RZ, 0x5 ;  /* 0x000000da05057211 */ /* 0x000fe200078f28ff */
[----:B------:R-:W-:Y:S01]  /*0c30*/  IMAD.SHL.U32 R17, R23, 0x8, RZ ;  /* 0x0000000817117824 */ /* 0x000fe200078e00ff */
[----:B------:R-:W-:Y:S01]  /*0c40*/  SHF.R.S32.HI R9, RZ, 0x4, R4 ;  /* 0x00000004ff097819 */ /* 0x000fe20000011404 */
[----:B------:R-:W-:Y:S01]  /*0c50*/  IMAD.IADD R8, R8, 0x1, -R11 ;  /* 0x0000000108087824 */ /* 0x000fe200078e0a0b */
[----:B------:R-:W-:Y:S01]  /*0c60*/  LOP3.LUT R2, R2, 0x3fffffe, RZ, 0xc0, !PT ;  /* 0x03fffffe02027812 */ /* 0x000fe200078ec0ff */
[C---:B------:R-:W-:Y:S01]  /*0c70*/  VIADD R22, R17.reuse, 0x40 ;  /* 0x0000004011167836 */ /* 0x040fe20000000000 */
[----:B------:R-:W-:Y:S01]  /*0c80*/  SHF.R.S32.HI R5, RZ, 0x5, R5 ;  /* 0x00000005ff057819 */ /* 0x000fe20000011405 */
[----:B------:R-:W-:Y:S01]  /*0c90*/  VIADD R19, R17, 0x80 ;  /* 0x0000008011137836 */ /* 0x000fe20000000000 */
[----:B------:R-:W-:Y:S01]  /*0ca0*/  LEA.HI R4, R4, R9, RZ, 0x1 ;  /* 0x0000000904047211 */ /* 0x000fe200078f08ff */
[----:B------:R-:W-:Y:S01]  /*0cb0*/  IMAD.IADD R2, R219, 0x1, -R2 ;  /* 0x00000001db027824 */ /* 0x000fe200078e0a02 */
[----:B------:R-:W-:Y:S01]  /*0cc0*/  LEA.HI R0, R13, R13, RZ, 0x1 ;  /* 0x0000000d0d007211 */ /* 0x000fe200078f08ff */
[----:B------:R-:W-:Y:S01]  /*0cd0*/  IMAD R5, R5, 0x10, R8 ;  /* 0x0000001005057824 */ /* 0x000fe200078e0208 */
[----:B------:R-:W-:Y:S01]  /*0ce0*/  LOP3.LUT R6, R6, 0xfffffc00, RZ, 0xc0, !PT ;  /* 0xfffffc0006067812 */ /* 0x000fe200078ec0ff */
[----:B------:R-:W-:Y:S01]  /*0cf0*/  VIADD R18, R17, 0xc0 ;  /* 0x000000c011127836 */ /* 0x000fe20000000000 */
[----:B------:R-:W-:-:S02]  /*0d00*/  LOP3.LUT R4, R4, 0x1ffffffe, RZ, 0xc0, !PT ;  /* 0x1ffffffe04047812 */ /* 0x000fc400078ec0ff */
[----:B------:R-:W-:Y:S01]  /*0d10*/  LOP3.LUT R3, R3, 0x7ffffffc, RZ, 0xc0, !PT ;  /* 0x7ffffffc03037812 */ /* 0x000fe200078ec0ff */
[----:B------:R-:W-:Y:S01]  /*0d20*/  IMAD R7, R7, 0x40, R6 ;  /* 0x0000004007077824 */ /* 0x000fe200078e0206 */
[----:B------:R-:W-:Y:S01]  /*0d30*/  LOP3.LUT R0, R0, 0x1ffffffe, RZ, 0xc0, !PT ;  /* 0x1ffffffe00007812 */ /* 0x000fe200078ec0ff */
[----:B------:R-:W-:Y:S01]  /*0d40*/  IMAD.MOV.U32 R6, RZ, RZ, -0x2 ;  /* 0xfffffffeff067424 */ /* 0x000fe200078e00ff */
[----:B------:R-:W-:Y:S01]  /*0d50*/  IADD3 R4, R9, -R4, RZ ;  /* 0x8000000409047210 */ /* 0x000fe20007ffe0ff */
[----:B------:R-:W-:Y:S01]  /*0d60*/  IMAD.IADD R3, R218, 0x1, -R3 ;  /* 0x00000001da037824 */ /* 0x000fe200078e0a03 */
[----:B------:R-:W-:Y:S01]  /*0d70*/  LEA R220, R2, R5, 0x6 ;  /* 0x0000000502dc7211 */ /* 0x000fe200078e30ff */
[----:B------:R-:W-:Y:S01]  /*0d80*/  IMAD.IADD R221, R13, 0x1, -R0 ;  /* 0x000000010ddd7824 */ /* 0x000fe200078e0a00 */
[----:B------:R-:W-:Y:S01]  /*0d90*/  SHF.R.S32.HI R213, RZ, 0x3, R213 ;  /* 0x00000003ffd57819 */ /* 0x000fe200000114d5 */
[----:B------:R-:W-:Y:S01]  /*0da0*/  IMAD R224, R4, 0x8, R7 ;  /* 0x0000000804e07824 */ /* 0x000fe200078e0207 */
[----:B------:R-:W-:Y:S01]  /*0db0*/  SHF.R.S32.HI R229, RZ, 0x1f, R22 ;  /* 0x0000001fffe57819 */ /* 0x000fe20000011416 */
[----:B------:R-:W-:Y:S01]  /*0dc0*/  IMAD R225, R3, R6, 0x50 ;  /* 0x0000005003e17424 */ /* 0x000fe200078e0206 */
[----:B------:R-:W-:Y:S01]  /*0dd0*/  SHF.R.S32.HI R228, RZ, 0x1f, R19 ;  /* 0x0000001fffe47819 */ /* 0x000fe20000011413 */
[----:B------:R-:W-:Y:S01]  /*0de0*/  IMAD R221, R221, 0x8, R220 ;  /* 0x00000008dddd7824 */ /* 0x000fe200078e02dc */
[----:B------:R-:W-:-:S07]  /*0df0*/  SHF.R.S32.HI R227, RZ, 0x1f, R18 ;  /* 0x0000001fffe37819 */ /* 0x000fce0000011412 */
.L_x_37:
[----:B------:R-:W0:Y:S01]  /*0e00*/  SHFL.IDX PT, R0, R219, RZ, 0x1f ;  /* 0x00001fffdb007589 */ /* 0x000e2200000e0000 */
[----:B-1----:R-:W1:Y:S01]  /*0e10*/  S2UR UR4, SR_CgaCtaId ;  /* 0x00000000000479c3 */ /* 0x002e620000008800 */
[----:B------:R-:W-:Y:S01]  /*0e20*/  ULDC.64 UR6, c[0x0][0x418] ;  /* 0x0001060000067ab9 */ /* 0x000fe20000000a00 */
[----:B------:R-:W-:Y:S01]  /*0e30*/  ULDC UR5, c[0x0][0xc38] ;  /* 0x00030e0000057ab9 */ /* 0x000fe20000000800 */
[----:B------:R-:W-:Y:S01]  /*0e40*/  UISETP.NE.U32.AND UP0, UPT, UR6, URZ, UPT ;  /* 0x0000003f0600728c */ /* 0x000fe2000bf05070 */
[----:B------:R-:W-:Y:S01]  /*0e50*/  R2UR UR13, R212 ;  /* 0x00000000d40d72ca */ /* 0x000fe200000e0000 */
[----:B------:R-:W-:Y:S02]  /*0e60*/  UISETP.NE.AND UP1, UPT, UR5, 0x1, UPT ;  /* 0x000000010500788c */ /* 0x000fe4000bf25270 */
[----:B------:R-:W-:Y:S01]  /*0e70*/  UISETP.NE.AND.EX UP0, UPT, UR7, URZ, UPT, UP0 ;  /* 0x0000003f0700728c */ /* 0x000fe2000bf05300 */
[----:B------:R-:W-:Y:S01]  /*0e80*/  ULDC UR5, c[0x0][0xc44] ;  /* 0x0003110000057ab9 */ /* 0x000fe20000000800 */
[----:B------:R-:W-:Y:S01]  /*0e90*/  UMOV UR36, 0x400 ;  /* 0x0000040000247882 */ /* 0x000fe20000000000 */
[----:B------:R-:W-:Y:S01]  /*0ea0*/  UISETP.NE.AND UP2, UPT, UR5, 0x1, UPT ;  /* 0x000000010500788c */ /* 0x000fe2000bf45270 */
[----:B------:R-:W-:Y:S01]  /*0eb0*/  ULDC UR61, c[0x0][0x424] ;  /* 0x00010900003d7ab9 */ /* 0x000fe20000000800 */
[----:B------:R-:W-:Y:S01]  /*0ec0*/  ULDC UR10, c[0x0][0x2f0] ;  /* 0x0000bc00000a7ab9 */ /* 0x000fe20000000800 */
[----:B------:R-:W-:-:S03]  /*0ed0*/  USEL UR61, UR61, 0x1, UP0 ;  /* 0x000000013d3d7887 */ /* 0x000fc60008000000 */
[----:B------:R-:W-:Y:S01]  /*0ee0*/  @UP1 ULDC UR12, c[0x0][0xc40] ;  /* 0x00031000000c1ab9 */ /* 0x000fe20000000800 */
[----:B------:R-:W-:Y:S01]  /*0ef0*/  UMOV UR14, UR13 ;  /* 0x0000000d000e7c82 */ /* 0x000fe20008000000 */
[----:B------:R-:W-:-:S03]  /*0f00*/  UIMAD UR61, UR61, UR10, URZ ;  /* 0x0000000a3d3d72a4 */ /* 0x000fc6000f8e023f */
[----:B------:R-:W-:Y:S01]  /*0f10*/  @UP2 ULDC.64 UR8, c[0x0][0xc48] ;  /* 0x0003120000082ab9 */ /* 0x000fe20000000a00 */
[----:B0-----:R-:W-:Y:S01]  /*0f20*/  R2UR UR6, R0 ;  /* 0x00000000000672ca */ /* 0x001fe200000e0000 */
[----:B-1----:R-:W-:-:S03]  /*0f30*/  ULEA UR36, UR4, UR36, 0x18 ;  /* 0x0000002404247291 */ /* 0x002fc6000f8ec03f */
[----:B------:R-:W-:Y:S01]  /*0f40*/  @UP1 ULDC UR4, c[0x0][0xc3c] ;  /* 0x00030f0000041ab9 */ /* 0x000fe20000000800 */
[----:B------:R-:W-:Y:S02]  /*0f50*/  UIADD3 UR11, UR36, 0x14400, URZ ;  /* 0x00014400240b7890 */ /* 0x000fe4000fffe03f */
[----:B------:R-:W-:Y:S02]  /*0f60*/  UIMAD.WIDE.U32 UR4, UR13, UR4, URZ ;  /* 0x000000040d0472a5 */ /* 0x000fe4000f8e003f */
[----:B------:R-:W-:Y:S02]  /*0f70*/  ULOP3.LUT UP0, URZ, UR11, 0x9f, URZ, 0xc0, !UPT ;  /* 0x0000009f0b3f7892 */ /* 0x000fe4000f80c03f */
[----:B------:R-:W-:Y:S02]  /*0f80*/  @UP1 USHF.R.U32.HI UR14, URZ, UR12, UR5 ;  /* 0x0000000c3f0e1299 */ /* 0x000fe40008011605 */
[----:B------:R-:W-:Y:S02]  /*0f90*/  ULEA.HI UR7, UR6, UR6, URZ, 0x1 ;  /* 0x0000000606077291 */ /* 0x000fe4000f8f083f */
[----:B------:R-:W-:Y:S01]  /*0fa0*/  UIMAD.WIDE.U32 UR4, UR14, UR8, URZ ;  /* 0x000000080e0472a5 */ /* 0x000fe2000f8e003f */
[----:B------:R-:W-:Y:S01]  /*0fb0*/  PLOP3.LUT P0, PT, PT, PT, UP0, 0x80, 0x0 ;  /* 0x000000000000781c */ /* 0x000fe20003f0f008 */
[----:B------:R-:W-:Y:S01]  /*0fc0*/  ULOP3.LUT UR7, UR7, 0x1e, URZ, 0xc0, !UPT ;  /* 0x0000001e07077892 */ /* 0x000fe2000f8ec03f */
[----:B------:R-:W-:Y:S01]  /*0fd0*/  IMAD.U32 R216, RZ, RZ, UR14 ;  /* 0x0000000effd87e24 */ /* 0x000fe2000f8e00ff */
[----:B------:R-:W-:Y:S01]  /*0fe0*/  UMOV UR10, UR14 ;  /* 0x0000000e000a7c82 */ /* 0x000fe20008000000 */
[----:B------:R-:W-:-:S02]  /*0ff0*/  @UP2 USHF.R.U32.HI UR10, URZ, UR9, UR5 ;  /* 0x000000093f0a2299 */ /* 0x000fc40008011605 */
[----:B------:R-:W-:Y:S02]  /*1000*/  UIADD3 UR7, UR6, -UR7, URZ ;  /* 0x8000000706077290 */ /* 0x000fe4000fffe03f */
[----:B------:R-:W-:Y:S02]  /*1010*/  UIADD3 UR6, UR61, 0x4f, URZ ;  /* 0x0000004f3d067890 */ /* 0x000fe4000fffe03f */
[----:B------:R-:W-:Y:S01]  /*1020*/  ULEA UR8, UR7, UR11, 0xd ;  /* 0x0000000b07087291 */ /* 0x000fe2000f8e683f */
[----:B------:R-:W-:Y:S01]  /*1030*/  IMAD.U32 R215, RZ, RZ, UR10 ;  /* 0x0000000affd77e24 */ /* 0x000fe2000f8e00ff */
[----:B------:R-:W-:Y:S02]  /*1040*/  UIMAD.WIDE UR6, UR6, 0x66666667, URZ ;  /* 0x66666667060678a5 */ /* 0x000fe4000f8e023f */
[----:B------:R-:W-:Y:S02]  /*1050*/  USHF.R.U32.HI UR8, URZ, 0x4, UR8 ;  /* 0x000000043f087899 */ /* 0x000fe40008011608 */
[----:B------:R-:W-:-:S02]  /*1060*/  USHF.R.U32.HI UR4, URZ, 0x1f, UR7 ;  /* 0x0000001f3f047899 */ /* 0x000fc40008011607 */
[----:B------:R-:W-:Y:S02]  /*1070*/  ULOP3.LUT UR37, UR8, 0x3fff, URZ, 0xc0, !UPT ;  /* 0x00003fff08257892 */ /* 0x000fe4000f8ec03f */
[----:B------:R-:W-:-:S03]  /*1080*/  ULEA.HI.SX32 UR5, UR7, UR4, 0x1b ;  /* 0x0000000407057291 */ /* 0x000fc6000f8fda3f */
[----:B------:R-:W-:Y:S02]  /*1090*/  UMOV UR4, UR13 ;  /* 0x0000000d00047c82 */ /* 0x000fe40008000000 */
[----:B------:R-:W-:Y:S01]  /*10a0*/  MOV R217, UR4 ;  /* 0x0000000400d97c02 */ /* 0x000fe20008000f00 */
[----:B------:R-:W-:Y:S01]  /*10b0*/  IMAD.U32 R152, RZ, RZ, UR5 ;  /* 0x00000005ff987e24 */ /* 0x000fe2000f8e00ff */
[----:B---3--:R-:W-:Y:S06]  /*10c0*/  @!P0 BRA `(.L_x_9) ;  /* 0x0000000000408947 */ /* 0x008fec0003800000 */
[----:B------:R-:W-:Y:S01]  /*10d0*/  MOV R0, 0x0 ;  /* 0x0000000000007802 */ /* 0x000fe20000000f00 */
[----:B------:R-:W-:Y:S01]  /*10e0*/  ULDC.64 UR4, c[0x4][0x1b8] ;  /* 0x01006e0000047ab9 */ /* 0x000fe20000000a00 */
[----:B------:R-:W-:Y:S01]  /*10f0*/  ULDC.64 UR6, c[0x4][0x138] ;  /* 0x01004e0000067ab9 */ /* 0x000fe20000000a00 */
[----:B------:R-:W-:Y:S01]  /*1100*/  IMAD.U32 R4, RZ, RZ, UR4 ;  /* 0x00000004ff047e24 */ /* 0x000fe2000f8e00ff */
[----:B------:R0:W1:Y:S01]  /*1110*/  LDC.64 R2, c[0x4][R0] ;  /* 0x0100000000027b82 */ /* 0x0000620000000a00 */
[----:B------:R-:W-:Y:S01]  /*1120*/  IMAD.U32 R5, RZ, RZ, UR5 ;  /* 0x00000005ff057e24 */ /* 0x000fe2000f8e00ff */
[----:B------:R-:W-:Y:S01]  /*1130*/  ULDC.64 UR4, c[0x4][0x1c0] ;  /* 0x0100700000047ab9 */ /* 0x000fe20000000a00 */
[----:B------:R-:W-:Y:S01]  /*1140*/  IMAD.U32 R10, RZ, RZ, UR6 ;  /* 0x00000006ff0a7e24 */ /* 0x000fe2000f8e00ff */
[----:B------:R-:W-:Y:S01]  /*1150*/  MOV R13, RZ ;  /* 0x000000ff000d7202 */ /* 0x000fe20000000f00 */
[----:B------:R-:W-:Y:S02]  /*1160*/  IMAD.U32 R6, RZ, RZ, UR4 ;  /* 0x00000004ff067e24 */ /* 0x000fe4000f8e00ff */
[----:B------:R-:W-:-:S02]  /*1170*/  IMAD.U32 R7, RZ, RZ, UR5 ;  /* 0x00000005ff077e24 */ /* 0x000fc4000f8e00ff */
[----:B------:R-:W-:Y:S02]  /*1180*/  IMAD.U32 R11, RZ, RZ, UR7 ;  /* 0x00000007ff0b7e24 */ /* 0x000fe4000f8e00ff */
[----:B------:R-:W-:Y:S02]  /*1190*/  IMAD.MOV.U32 R8, RZ, RZ, 0x70 ;  /* 0x00000070ff087424 */ /* 0x000fe400078e00ff */
[----:B0-----:R-:W-:-:S07]  /*11a0*/  IMAD.MOV.U32 R12, RZ, RZ, 0x1 ;  /* 0x00000001ff0c7424 */ /* 0x001fce00078e00ff */
[----:B------:R-:W-:-:S07]  /*11b0*/  LEPC R20, `(.L_x_9) ;  /* 0x000000001014794e */ /* 0x000fce0000000000 */
[----:B-1----:R-:W-:Y:S05]  /*11c0*/  CALL.ABS.NOINC R2 ;  /* 0x0000000002007343 */ /* 0x002fea0003c00000 */
.L_x_9:
[----:B------:R-:W-:Y:S02]  /*11d0*/  R2UR UR4, R214 ;  /* 0x00000000d60472ca */ /* 0x000fe400000e0000 */
[----:B------:R-:W-:-:S11]  /*11e0*/  R2UR UR5, R226 ;  /* 0x00000000e20572ca */ /* 0x000fd600000e0000 */
[----:B------:R-:W-:Y:S02]  /*11f0*/  ULOP3.LUT UR4, UR4, 0x1, URZ, 0xc0, !UPT ;  /* 0x0000000104047892 */ /* 0x000fe4000f8ec03f */
[----:B------:R-:W-:-:S04]  /*1200*/  IMAD.U32 R2, RZ, RZ, UR5 ;  /* 0x00000005ff027e24 */ /* 0x000fc8000f8e00ff */
[----:B------:R-:W-:Y:S01]  /*1210*/  IMAD.U32 R0, RZ, RZ, UR4 ;  /* 0x00000004ff007e24 */ /* 0x000fe2000f8e00ff */
[----:B------:R-:W-:-:S04]  /*1220*/  ISETP.NE.AND P0, PT, R2, 0x3, PT ;  /* 0x000000030200780c */ /* 0x000fc80003f05270 */
[----:B------:R-:W-:-:S04]  /*1230*/  SHF.L.U32 R0, R0, 0x1f, RZ ;  /* 0x0000001f00007819 */ /* 0x000fc800000006ff */
[----:B------:R-:W0:Y:S02]  /*1240*/  SYNCS.PHASECHK.TRANS64.TRYWAIT P1, [UR36+0x38800], R0 ;  /* 0x03880000ff0075a7 */ /* 0x000e240008020164 */
[----:B0-----:R-:W-:Y:S05]  /*1250*/  @!P1 BRA `(.L_x_10) ;  /* 0x00000108000c9947 */ /* 0x001fea0003800000 */
.L_x_138:
[----:B------:R-:W-:Y:S05]  /*1260*/  @!P0 BRA `(.L_x_11) ;  /* 0x0000000000048947 */ /* 0x000fea0003800000 */
[----:B------:R-:W-:Y:S01]  /*1270*/  BPT.TRAP 0x1 ;  /* 0x000000040000795c */ /* 0x000fe20000300000 */
.L_x_11:
[----:B------:R-:W-:Y:S01]  /*1280*/  R2UR UR4, R16 ;  /* 0x00000000100472ca */ /* 0x000fe200000e0000 */
[----:B0-----:R-:W-:-:S05]  /*1290*/  IMAD.U32 R0, RZ, RZ, UR60 ;  /* 0x0000003cff007e24 */ /* 0x001fca000f8e00ff */
[----:B------:R-:W-:-:S07]  /*12a0*/  LEA R0, R0, UR36, 0x3 ;  /* 0x0000002400007c11 */ /* 0x000fce000f8e18ff */
[----:B------:R-:W-:-:S05]  /*12b0*/  IMAD.U32 R3, RZ, RZ, UR4 ;  /* 0x00000004ff037e24 */ /* 0x000fca000f8e00ff */
[----:B------:R-:W-:-:S04]  /*12c0*/  SHF.L.U32 R3, R3, 0x1f, RZ ;  /* 0x0000001f03037819 */ /* 0x000fc800000006ff */
[----:B------:R0:W1:Y:S01]  /*12d0*/  SYNCS.PHASECHK.TRANS64.TRYWAIT P2, [R0+URZ+0x38830], R3 ;  /* 0x03883003000075a7 */ /* 0x000062000804017f */
[----:B------:R-:W-:Y:S05]  /*12e0*/  @!P0 BRA `(.L_x_12) ;  /* 0x0000000000048947 */ /* 0x000fea0003800000 */
[----:B------:R-:W-:Y:S01]  /*12f0*/  BPT.TRAP 0x1 ;  /* 0x000000040000795c */ /* 0x000fe20000300000 */
.L_x_12:
[----:B------:R-:W2:Y:S01]  /*1300*/  S2R R2, SR_TID.X ;  /* 0x0000000000027919 */ /* 0x000ea20000002100 */
[----:B------:R-:W-:Y:S01]  /*1310*/  IMAD.MOV.U32 R151, RZ, RZ, RZ ;  /* 0x000000ffff977224 */ /* 0x000fe200078e00ff */
[----:B--2---:R-:W-:-:S04]  /*1320*/  LOP3.LUT R2, R2, 0x7f, RZ, 0xc0, !PT ;  /* 0x0000007f02027812 */ /* 0x004fc800078ec0ff */
[----:B------:R-:W-:Y:S01]  /*1330*/  ISETP.NE.AND P1, PT, R2, RZ, PT ;  /* 0x000000ff0200720c */ /* 0x000fe20003f25270 */
[----:B-1----:R-:W-:-:S12]  /*1340*/  @P2 BRA `(.L_x_13) ;  /* 0x0000000000082947 */ /* 0x002fd80003800000 */
[----:B------:R-:W1:Y:S02]  /*1350*/  SYNCS.PHASECHK.TRANS64.TRYWAIT P2, [R0+URZ+0x38830], R3 ;  /* 0x03883003000075a7 */ /* 0x000e64000804017f */
[----:B-1----:R-:W-:Y:S05]  /*1360*/  @!P2 BRA `(.L_x_14) ;  /* 0x0000010400e0a947 */ /* 0x002fea0003800000 */
.L_x_13:
[----:B------:R-:W-:Y:S05]  /*1370*/  WARPSYNC.ALL ;  /* 0x0000000000007948 */ /* 0x000fea0003800000 */
[----:B------:R-:W-:Y:S01]  /*1380*/  UIADD3 UR36, UR36, 0x24400, URZ ;  /* 0x0002440024247890 */ /* 0x000fe2000fffe03f */
[----:B------:R-:W-:Y:S01]  /*1390*/  WARPGROUP.ARRIVE ;  /* 0x00000000000079c5 */ /* 0x000fe20000000000 */
[----:B------:R-:W-:Y:S01]  /*13a0*/  ULOP3.LUT UR5, UR37, 0x10000, URZ, 0xfc, !UPT ;  /* 0x0001000025057892 */ /* 0x000fe2000f8efc3f */
[----:B------:R-:W-:Y:S01]  /*13b0*/  P2R R20, PR, RZ, 0x1 ;  /* 0x00000001ff147803 */ /* 0x000fe20000000000 */
[----:B------:R-:W-:Y:S01]  /*13c0*/  USHF.R.U32.HI UR36, URZ, 0x4, UR36 ;  /* 0x000000043f247899 */ /* 0x000fe20008011624 */
[----:B01----:R-:W-:Y:S01]  /*13d0*/  @!P1 VIADD R0, R0, 0x38840 ;  /* 0x0003884000009836 */ /* 0x003fe20000000000 */
[----:B------:R-:W-:Y:S01]  /*13e0*/  UMOV UR9, 0x40000040 ;  /* 0x4000004000097882 */ /* 0x000fe20000000000 */
[----:B------:R-:W-:Y:S01]  /*13f0*/  UMOV UR11, 0x40000040 ;  /* 0x40000040000b7882 */ /* 0x000fe20000000000 */
[----:B------:R-:W-:Y:S01]  /*1400*/  ULOP3.LUT UR36, UR36, 0x3fff, URZ, 0xc0, !UPT ;  /* 0x00003fff24247892 */ /* 0x000fe2000f8ec03f */
[----:B------:R-:W-:Y:S01]  /*1410*/  IMAD.U32 R13, RZ, RZ, UR9 ;  /* 0x00000009ff0d7e24 */ /* 0x000fe2000f8e00ff */
[----:B------:R-:W-:Y:S01]  /*1420*/  UMOV UR8, UR5 ;  /* 0x0000000500087c82 */ /* 0x000fe20008000000 */
[----:B------:R-:W-:Y:S01]  /*1430*/  UMOV UR21, UR9 ;  /* 0x0000000900157c82 */ /* 0x000fe20008000000 */
[----:B------:R-:W-:Y:S01]  /*1440*/  ULOP3.LUT UR4, UR36, 0x10000, URZ, 0xfc, !UPT ;  /* 0x0001000024047892 */ /* 0x000fe2000f8efc3f */
[----:B------:R-:W-:Y:S01]  /*1450*/  IMAD.U32 R12, RZ, RZ, UR8 ;  /* 0x00000008ff0c7e24 */ /* 0x000fe2000f8e00ff */
[----:B------:R-:W-:Y:S01]  /*1460*/  UMOV UR20, UR8 ;  /* 0x0000000800147c82 */ /* 0x000fe20008000000 */
[----:B------:R-:W-:Y:S01]  /*1470*/  UMOV UR13, UR21 ;  /* 0x00000015000d7c82 */ /* 0x000fe20008000000 */
[----:B------:R-:W-:Y:S01]  /*1480*/  UMOV UR12, UR20 ;  /* 0x00000014000c7c82 */ /* 0x000fe20008000000 */
[----:B------:R-:W-:Y:S01]  /*1490*/  UMOV UR15, 0x40000040 ;  /* 0x40000040000f7882 */ /* 0x000fe20000000000 */
[----:B------:R-:W-:Y:S01]  /*14a0*/  IMAD.U32 R15, RZ, RZ, UR4 ;  /* 0x00000004ff0f7e24 */ /* 0x000fe2000f8e00ff */
[----:B------:R-:W-:Y:S01]  /*14b0*/  UIMAD UR4, UR60, 0xa00, UR4 ;  /* 0x00000a003c0478a4 */ /* 0x000fe2000f8e0204 */
[----:B------:R-:W-:Y:S01]  /*14c0*/  @!P1 PRMT R0, RZ, 0x654, R0 ;  /* 0x00000654ff009816 */ /* 0x000fe20000000000 */
[----:B------:R-:W-:Y:S01]  /*14d0*/  UMOV UR16, UR20 ;  /* 0x0000001400107c82 */ /* 0x000fe20008000000 */
[----:B------:R-:W-:Y:S01]  /*14e0*/  UMOV UR17, UR21 ;  /* 0x0000001500117c82 */ /* 0x000fe20008000000 */
[----:B------:R-:W-:Y:S01]  /*14f0*/  UIADD3 UR14, UR4, 0x100, URZ ;  /* 0x00000100040e7890 */ /* 0x000fe2000fffe03f */
[-C--:B------:R-:W-:Y:S01]  /*1500*/  MOV R150, R151.reuse ;  /* 0x0000009700967202 */ /* 0x080fe20000000f00 */
[----:B------:R-:W-:Y:S01]  /*1510*/  UIADD3 UR18, UR4, 0x180, URZ ;  /* 0x0000018004127890 */ /* 0x000fe2000fffe03f */
[--C-:B------:R-:W-:Y:S01]  /*1520*/  IMAD.MOV.U32 R149, RZ, RZ, R151.reuse ;  /* 0x000000ffff957224 */ /* 0x100fe200078e0097 */
[----:B------:R-:W-:Y:S01]  /*1530*/  UMOV UR10, UR4 ;  /* 0x00000004000a7c82 */ /* 0x000fe20008000000 */
[----:B------:R-:W-:Y:S01]  /*1540*/  UMOV UR19, 0x40000040 ;  /* 0x4000004000137882 */ /* 0x000fe20000000000 */
[----:B------:R-:W-:Y:S01]  /*1550*/  HGMMA.64x16x16.F32.BF16 R56, gdesc[UR8], RZ, !UPT, gsb0 ;  /* 0x00200000083879f0 */ /* 0x000fe2000c0018ff */
[----:B------:R-:W-:Y:S01]  /*1560*/  UIADD3 UR10, UR4, 0x80, URZ ;  /* 0x00000080040a7890 */ /* 0x000fe2000fffe03f */
[--C-:B------:R-:W-:Y:S01]  /*1570*/  IMAD.MOV.U32 R148, RZ, RZ, R151.reuse ;  /* 0x000000ffff947224 */ /* 0x100fe200078e0097 */
[----:B------:R-:W-:Y:S01]  /*1580*/  UMOV UR8, UR20 ;  /* 0x0000001400087c82 */ /* 0x000fe20008000000 */
[----:B------:R-:W-:Y:S01]  /*1590*/  UMOV UR9, UR21 ;  /* 0x0000001500097c82 */ /* 0x000fe20008000000 */
[----:B------:R-:W-:Y:S01]  /*15a0*/  UMOV UR11, 0x40000040 ;  /* 0x40000040000b7882 */ /* 0x000fe20000000000 */
[----:B------:R-:W-:Y:S01]  /*15b0*/  UIADD3 UR6, UR5, 0x2, URZ ;  /* 0x0000000205067890 */ /* 0x000fe2000fffe03f */
[--C-:B------:R-:W-:Y:S01]  /*15c0*/  IMAD.MOV.U32 R147, RZ, RZ, R151.reuse ;  /* 0x000000ffff937224 */ /* 0x100fe200078e0097 */
[----:B------:R-:W-:Y:S01]  /*15d0*/  UIADD3 UR7, UR4, 0x2, URZ ;  /* 0x0000000204077890 */ /* 0x000fe2000fffe03f */
[--C-:B------:R-:W-:Y:S01]  /*15e0*/  IMAD.MOV.U32 R146, RZ, RZ, R151.reuse ;  /* 0x000000ffff927224 */ /* 0x100fe200078e0097 */
[----:B------:R-:W-:Y:S01]  /*15f0*/  UIADD3 UR22, UR4, 0x400, URZ ;  /* 0x0000040004167890 */ /* 0x000fe2000fffe03f */
[--C-:B------:R-:W-:Y:S01]  /*1600*/  IMAD.MOV.U32 R145, RZ, RZ, R151.reuse ;  /* 0x000000ffff917224 */ /* 0x100fe200078e0097 */
[----:B------:R-:W-:Y:S01]  /*1610*/  UMOV UR23, 0x40000040 ;  /* 0x4000004000177882 */ /* 0x000fe20000000000 */
        /* <DEDUP_REMOVED lines=13> */
[-C--:B------:R-:W-:Y:S01]  /*16f0*/  MOV R140, R151.reuse ;  /* 0x00000097008c7202 */ /* 0x080fe20000000f00 */
        /* <DEDUP_REMOVED lines=13> */
[----:B------:R-:W-:Y:S01]  /*17d0*/  UISETP.GE.AND UP0, UPT, UR61, 0x51, UPT ;  /* 0x000000513d00788c */ /* 0x000fe2000bf06270 */
[--C-:B------:R-:W-:Y:S01]  /*17e0*/  IMAD.MOV.U32 R135, RZ, RZ, R151.reuse ;  /* 0x000000ffff877224 */ /* 0x100fe200078e0097 */
[-C--:B------:R-:W-:Y:S01]  /*17f0*/  MOV R130, R151.reuse ;  /* 0x0000009700827202 */ /* 0x080fe20000000f00 */
[--C-:B------:R-:W-:Y:S01]  /*1800*/  IMAD.MOV.U32 R134, RZ, RZ, R151.reuse ;  /* 0x000000ffff867224 */ /* 0x100fe200078e0097 */
[-C--:B------:R-:W-:Y:S01]  /*1810*/  MOV R120, R151.reuse ;  /* 0x0000009700787202 */ /* 0x080fe20000000f00 */
[--C-:B------:R-:W-:Y:S01]  /*1820*/  IMAD.MOV.U32 R133, RZ, RZ, R151.reuse ;  /* 0x000000ffff857224 */ /* 0x100fe200078e0097 */
[-C--:B------:R-:W-:Y:S01]  /*1830*/  MOV R110, R151.reuse ;  /* 0x00000097006e7202 */ /* 0x080fe20000000f00 */
[--C-:B------:R-:W-:Y:S01]  /*1840*/  IMAD.MOV.U32 R132, RZ, RZ, R151.reuse ;  /* 0x000000ffff847224 */ /* 0x100fe200078e0097 */
[-C--:B------:R-:W-:Y:S01]  /*1850*/  MOV R100, R151.reuse ;  /* 0x0000009700647202 */ /* 0x080fe20000000f00 */
[--C-:B------:R-:W-:Y:S01]  /*1860*/  IMAD.MOV.U32 R131, RZ, RZ, R151.reuse ;  /* 0x000000ffff837224 */ /* 0x100fe200078e0097 */
[----:B------:R-:W-:Y:S01]  /*1870*/  MOV R90, R151 ;  /* 0x00000097005a7202 */ /* 0x000fe20000000f00 */
[----:B------:R-:W-:Y:S01]  /*1880*/  IMAD.MOV.U32 R129, RZ, RZ, R151 ;  /* 0x000000ffff817224 */ /* 0x000fe200078e0097 */
[----:B------:R-:W-:-:S02]  /*1890*/  WARPGROUP.DEPBAR.LE gsb0, 0x0 ;  /* 0x00008000000079c5 */ /* 0x000fc40000010000 */
[----:B------:R-:W-:Y:S01]  /*18a0*/  WARPGROUP.ARRIVE ;  /* 0x00000000000079c5 */ /* 0x000fe20000000000 */
[--C-:B------:R-:W-:Y:S01]  /*18b0*/  IMAD.MOV.U32 R128, RZ, RZ, R151.reuse ;  /* 0x000000ffff807224 */ /* 0x100fe200078e0097 */
[-C--:B------:R-:W-:Y:S01]  /*18c0*/  MOV R80, R151.reuse ;  /* 0x0000009700507202 */ /* 0x080fe20000000f00 */
[--C-:B------:R-:W-:Y:S01]  /*18d0*/  IMAD.MOV.U32 R127, RZ, RZ, R151.reuse ;  /* 0x000000ffff7f7224 */ /* 0x100fe200078e0097 */
[----:B------:R-:W-:Y:S01]  /*18e0*/  MOV R70, R151 ;  /* 0x0000009700467202 */ /* 0x000fe20000000f00 */
[--C-:B------:R-:W-:Y:S01]  /*18f0*/  IMAD.MOV.U32 R126, RZ, RZ, R151.reuse ;  /* 0x000000ffff7e7224 */ /* 0x100fe200078e0097 */
[----:B------:R-:W-:Y:S01]  /*1900*/  HGMMA.64x16x16.F32.BF16 R48, gdesc[UR8], RZ, !UPT, gsb0 ;  /* 0x00200000083079f0 */ /* 0x000fe2000c0018ff */
[----:B------:R-:W-:Y:S01]  /*1910*/  UIADD3 UR10, UR4, 0x200, URZ ;  /* 0x00000200040a7890 */ /* 0x000fe2000fffe03f */
[--C-:B------:R-:W-:Y:S01]  /*1920*/  IMAD.MOV.U32 R125, RZ, RZ, R151.reuse ;  /* 0x000000ffff7d7224 */ /* 0x100fe200078e0097 */
[----:B------:R-:W-:Y:S01]  /*1930*/  UMOV UR8, UR20 ;  /* 0x0000001400087c82 */ /* 0x000fe20008000000 */
[----:B------:R-:W-:Y:S01]  /*1940*/  UMOV UR9, UR21 ;  /* 0x0000001500097c82 */ /* 0x000fe20008000000 */
[----:B------:R-:W-:Y:S01]  /*1950*/  UMOV UR11, 0x40000040 ;  /* 0x40000040000b7882 */ /* 0x000fe20000000000 */
[----:B------:R-:W-:-:S02]  /*1960*/  IMAD.MOV.U32 R124, RZ, RZ, R151 ;  /* 0x000000ffff7c7224 */ /* 0x000fc400078e0097 */
[--C-:B------:R-:W-:Y:S02]  /*1970*/  IMAD.MOV.U32 R123, RZ, RZ, R151.reuse ;  /* 0x000000ffff7b7224 */ /* 0x100fe400078e0097 */
[--C-:B------:R-:W-:Y:S02]  /*1980*/  IMAD.MOV.U32 R122, RZ, RZ, R151.reuse ;  /* 0x000000ffff7a7224 */ /* 0x100fe400078e0097 */
[--C-:B------:R-:W-:Y:S02]  /*1990*/  IMAD.MOV.U32 R121, RZ, RZ, R151.reuse ;  /* 0x000000ffff797224 */ /* 0x100fe400078e0097 */
[--C-:B------:R-:W-:Y:S02]  /*19a0*/  IMAD.MOV.U32 R119, RZ, RZ, R151.reuse ;  /* 0x000000ffff777224 */ /* 0x100fe400078e0097 */
[--C-:B------:R-:W-:Y:S02]  /*19b0*/  IMAD.MOV.U32 R118, RZ, RZ, R151.reuse ;  /* 0x000000ffff767224 */ /* 0x100fe400078e0097 */
        /* <DEDUP_REMOVED lines=16> */
[--C-:B------:R-:W-:Y:S01]  /*1ac0*/  IMAD.MOV.U32 R99, RZ, RZ, R151.reuse ;  /* 0x000000ffff637224 */ /* 0x100fe200078e0097 */
[----:B------:R-:W-:Y:S02]  /*1ad0*/  WARPGROUP.DEPBAR.LE gsb0, 0x0 ;  /* 0x00008000000079c5 */ /* 0x000fe40000010000 */
[----:B------:R-:W-:Y:S01]  /*1ae0*/  WARPGROUP.ARRIVE ;  /* 0x00000000000079c5 */ /* 0x000fe20000000000 */
[----:B------:R-:W-:-:S02]  /*1af0*/  IMAD.MOV.U32 R98, RZ, RZ, R151 ;  /* 0x000000ffff627224 */ /* 0x000fc400078e0097 */
[--C-:B------:R-:W-:Y:S02]  /*1b00*/  IMAD.MOV.U32 R97, RZ, RZ, R151.reuse ;  /* 0x000000ffff617224 */ /* 0x100fe400078e0097 */
[--C-:B------:R-:W-:Y:S01]  /*1b10*/  IMAD.MOV.U32 R96, RZ, RZ, R151.reuse ;  /* 0x000000ffff607224 */ /* 0x100fe200078e0097 */
[----:B------:R-:W-:Y:S01]  /*1b20*/  HGMMA.64x16x16.F32.BF16 R40, gdesc[UR12], RZ, !UPT, gsb0 ;  /* 0x002000000c2879f0 */ /* 0x000fe2000c0018ff */
[----:B------:R-:W-:Y:S01]  /*1b30*/  UMOV UR12, UR6 ;  /* 0x00000006000c7c82 */ /* 0x000fe20008000000 */
[----:B------:R-:W-:Y:S01]  /*1b40*/  UMOV UR13, 0x40000040 ;  /* 0x40000040000d7882 */ /* 0x000fe20000000000 */
[----:B------:R-:W-:Y:S01]  /*1b50*/  UMOV UR14, UR7 ;  /* 0x00000007000e7c82 */ /* 0x000fe20008000000 */
[----:B------:R-:W-:Y:S01]  /*1b60*/  UMOV UR15, 0x40000040 ;  /* 0x40000040000f7882 */ /* 0x000fe20000000000 */
[----:B------:R-:W-:Y:S01]  /*1b70*/  UMOV UR20, UR12 ;  /* 0x0000000c00147c82 */ /* 0x000fe20008000000 */
[----:B------:R-:W-:Y:S01]  /*1b80*/  UMOV UR21, UR13 ;  /* 0x0000000d00157c82 */ /* 0x000fe20008000000 */
[----:B------:R-:W-:Y:S01]  /*1b90*/  IMAD.U32 R10, RZ, RZ, UR12 ;  /* 0x0000000cff0a7e24 */ /* 0x000fe2000f8e00ff */
[----:B------:R-:W-:Y:S01]  /*1ba0*/  MOV R11, UR13 ;  /* 0x0000000d000b7c02 */ /* 0x000fe20008000f00 */
[----:B------:R-:W-:Y:S01]  /*1bb0*/  UIADD3 UR6, UR5, 0x4, URZ ;  /* 0x0000000405067890 */ /* 0x000fe2000fffe03f */
[--C-:B------:R-:W-:Y:S01]  /*1bc0*/  IMAD.MOV.U32 R95, RZ, RZ, R151.reuse ;  /* 0x000000ffff5f7224 */ /* 0x100fe200078e0097 */
[----:B------:R-:W-:Y:S01]  /*1bd0*/  UIADD3 UR7, UR4, 0x4, URZ ;  /* 0x0000000404077890 */ /* 0x000fe2000fffe03f */
        /* <DEDUP_REMOVED lines=19> */
[--C-:B------:R-:W-:Y:S01]  /*1d10*/  IMAD.MOV.U32 R73, RZ, RZ, R151.reuse ;  /* 0x000000ffff497224 */ /* 0x100fe200078e0097 */
[----:B------:R-:W-:Y:S02]  /*1d20*/  WARPGROUP.DEPBAR.LE gsb0, 0x0 ;  /* 0x00008000000079c5 */ /* 0x000fe40000010000 */
[----:B------:R-:W-:Y:S01]  /*1d30*/  WARPGROUP.ARRIVE ;  /* 0x00000000000079c5 */ /* 0x000fe20000000000 */
[--C-:B------:R-:W-:Y:S02]  /*1d40*/  IMAD.MOV.U32 R72, RZ, RZ, R151.reuse ;  /* 0x000000ffff487224 */ /* 0x100fe400078e0097 */
[--C-:B------:R-:W-:Y:S02]  /*1d50*/  IMAD.MOV.U32 R71, RZ, RZ, R151.reuse ;  /* 0x000000ffff477224 */ /* 0x100fe400078e0097 */
        /* <DEDUP_REMOVED lines=10> */
[----:B------:R-:W-:Y:S01]  /*1e00*/  IMAD.MOV.U32 R64, RZ, RZ, R151 ;  /* 0x000000ffff407224 */ /* 0x000fe200078e0097 */
[----:B------:R-:W-:Y:S02]  /*1e10*/  WARPGROUP.DEPBAR.LE gsb0, 0x0 ;  /* 0x00008000000079c5 */ /* 0x000fe40000010000 */
[----:B------:R-:W-:-:S06]  /*1e20*/  WARPGROUP.ARRIVE ;  /* 0x00000000000079c5 */ /* 0x000fcc0000000000 */
[----:B------:R-:W-:Y:S01]  /*1e30*/  HGMMA.64x16x16.F32.BF16 R24, gdesc[UR8], RZ, !UPT, gsb0 ;  /* 0x00200000081879f0 */ /* 0x000fe2000c0018ff */
[----:B------:R-:W-:Y:S01]  /*1e40*/  UIADD3 UR10, UR4, 0x82, URZ ;  /* 0x00000082040a7890 */ /* 0x000fe2000fffe03f */
[----:B------:R-:W-:Y:S01]  /*1e50*/  UMOV UR8, UR20 ;  /* 0x0000001400087c82 */ /* 0x000fe20008000000 */
[----:B------:R-:W-:Y:S01]  /*1e60*/  UMOV UR9, UR21 ;  /* 0x0000001500097c82 */ /* 0x000fe20008000000 */
[----:B------:R-:W-:Y:S01]  /*1e70*/  UMOV UR11, 0x40000040 ;  /* 0x40000040000b7882 */ /* 0x000fe20000000000 */
[----:B------:R-:W-:Y:S02]  /*1e80*/  WARPGROUP.DEPBAR.LE gsb0, 0x0 ;  /* 0x00008000000079c5 */ /* 0x000fe40000010000 */
[----:B------:R-:W-:-:S06]  /*1e90*/  WARPGROUP.ARRIVE ;  /* 0x00000000000079c5 */ /* 0x000fcc0000000000 */
[----:B------:R-:W-:Y:S01]  /*1ea0*/  HGMMA.64x16x16.F32.BF16 R56, gdesc[UR12], R56, gsb0 ;  /* 0x002000000c3879f0 */ /* 0x000fe20008001838 */
        /* <DEDUP_REMOVED lines=14> */
[----:B------:R-:W-:Y:S01]  /*1f90*/  UMOV UR12, UR6 ;  /* 0x00000006000c7c82 */ /* 0x000fe20008000000 */
[----:B------:R-:W-:Y:S01]  /*1fa0*/  UMOV UR13, 0x40000040 ;  /* 0x40000040000d7882 */ /* 0x000fe20000000000 */
[----:B------:R-:W-:Y:S01]  /*1fb0*/  UMOV UR14, UR7 ;  /* 0x00000007000e7c82 */ /* 0x000fe20008000000 */
[----:B------:R-:W-:Y:S01]  /*1fc0*/  UMOV UR15, 0x40000040 ;  /* 0x40000040000f7882 */ /* 0x000fe20000000000 */
[----:B------:R-:W-:Y:S01]  /*1fd0*/  UMOV UR20, UR12 ;  /* 0x0000000c00147c82 */ /* 0x000fe20008000000 */
[----:B------:R-:W-:Y:S01]  /*1fe0*/  UMOV UR21, UR13 ;  /* 0x0000000d00157c82 */ /* 0x000fe20008000000 */
[----:B------:R-:W-:Y:S01]  /*1ff0*/  IMAD.U32 R8, RZ, RZ, UR12 ;  /* 0x0000000cff087e24 */ /* 0x000fe2000f8e00ff */
[----:B------:R-:W-:Y:S01]  /*2000*/  UIADD3 UR6, UR5, 0x6, URZ ;  /* 0x0000000605067890 */ /* 0x000fe2000fffe03f */
[----:B------:R-:W-:Y:S01]  /*2010*/  IMAD.U32 R9, RZ, RZ, UR13 ;  /* 0x0000000dff097e24 */ /* 0x000fe2000f8e00ff */
[----:B------:R-:W-:Y:S01]  /*2020*/  UIADD3 UR7, UR4, 0x6, URZ ;  /* 0x0000000604077890 */ /* 0x000fe2000fffe03f */
[----:B------:R-:W-:-:S02]  /*2030*/  WARPGROUP.DEPBAR.LE gsb0, 0x0 ;  /* 0x00008000000079c5 */ /* 0x000fc40000010000 */
        /* <DEDUP_REMOVED lines=46> */
[----:B------:R-:W-:Y:S01]  /*2320*/  UMOV UR16, UR8 ;  /* 0x0000000800107c82 */ /* 0x000fe20008000000 */
[----:B------:R-:W-:Y:S01]  /*2330*/  UMOV UR17, UR9 ;  /* 0x0000000900117c82 */ /* 0x000fe20008000000 */
[----:B------:R-:W-:Y:S02]  /*2340*/  UIADD3 UR6, UR5, 0x400, URZ ;  /* 0x0000040005067890 */ /* 0x000fe4000fffe03f */
[----:B------:R-:W-:Y:S01]  /*2350*/  UIADD3 UR7, UR4, 0x704, URZ ;  /* 0x0000070404077890 */ /* 0x000fe2000fffe03f */
[----:B------:R-:W-:-:S02]  /*2360*/  WARPGROUP.DEPBAR.LE gsb0, 0x0 ;  /* 0x00008000000079c5 */ /* 0x000fc40000010000 */
        /* <DEDUP_REMOVED lines=13> */
[----:B------:R-:W-:Y:S01]  /*2440*/  UMOV UR12, UR6 ;  /* 0x00000006000c7c82 */ /* 0x000fe20008000000 */
[----:B------:R-:W-:Y:S01]  /*2450*/  UMOV UR13, 0x40000040 ;  /* 0x40000040000d7882 */ /* 0x000fe20000000000 */
[----:B------:R-:W-:Y:S01]  /*2460*/  UMOV UR15, 0x40000040 ;  /* 0x40000040000f7882 */ /* 0x000fe20000000000 */
[----:B------:R-:W-:Y:S01]  /*2470*/  UMOV UR20, UR12 ;  /* 0x0000000c00147c82 */ /* 0x000fe20008000000 */
[----:B------:R-:W-:Y:S01]  /*2480*/  UMOV UR21, UR13 ;  /* 0x0000000d00157c82 */ /* 0x000fe20008000000 */
[----:B------:R-:W-:Y:S01]  /*2490*/  UIADD3 UR6, UR5, 0x402, URZ ;  /* 0x0000040205067890 */ /* 0x000fe2000fffe03f */
[----:B------:R-:W-:Y:S02]  /*24a0*/  MOV R2, UR13 ;  /* 0x0000000d00027c02 */ /* 0x000fe40008000f00 */
[----:B------:R-:W-:Y:S01]  /*24b0*/  MOV R3, UR12 ;  /* 0x0000000c00037c02 */ /* 0x000fe20008000f00 */
        /* <DEDUP_REMOVED lines=11> */
[----:B------:R-:W-:Y:S01]  /*2570*/  ULDC UR11, c[0x0][0x988] ;  /* 0x00026200000b7ab9 */ /* 0x000fe20000000800 */
        /* <DEDUP_REMOVED lines=30> */
[----:B------:R-:W-:Y:S02]  /*2760*/  UMOV UR15, 0x40000040 ;  /* 0x40000040000f7882 */ /* 0x000fe40000000000 */
        /* <DEDUP_REMOVED lines=29> */
[----:B------:R-:W-:Y:S03]  /*2940*/  HGMMA.64x16x16.F32.BF16 R24, gdesc[UR16], R24, gsb0 ;  /* 0x00200000101879f0 */ /* 0x000fe60008001818 */
        /* <DEDUP_REMOVED lines=135> */
[----:B------:R-:W-:Y:S01]  /*31c0*/  UIADD3 UR7, UR4, 0x706, URZ ;  /* 0x0000070604077890 */ /* 0x000fe2000fffe03f */
        /* <DEDUP_REMOVED lines=11> */
[----:B------:R-:W-:Y:S01]  /*3280*/  UIADD3 UR6, UR5, 0xc00, URZ ;  /* 0x00000c0005067890 */ /* 0x000fe2000fffe03f */
[----:B------:R-:W-:Y:S01]  /*3290*/  ULDC UR10, c[0x0][0x9d8] ;  /* 0x00027600000a7ab9 */ /* 0x000fe20000000800 */
[----:B------:R-:W-:-:S02]  /*32a0*/  WARPGROUP.DEPBAR.LE gsb0, 0x0 ;  /* 0x00008000000079c5 */ /* 0x000fc40000010000 */
        /* <DEDUP_REMOVED lines=21> */
[----:B------:R-:W-:Y:S01]  /*3400*/  UMOV UR48, UR44 ;  /* 0x0000002c00307c82 */ /* 0x000fe20008000000 */
[----:B------:R-:W-:Y:S01]  /*3410*/  UMOV UR49, UR45 ;  /* 0x0000002d00317c82 */ /* 0x000fe20008000000 */
[----:B------:R-:W-:Y:S01]  /*3420*/  UIADD3 UR6, UR5, 0xc02, URZ ;  /* 0x00000c0205067890 */ /* 0x000fe2000fffe03f */
[----:B------:R-:W-:-:S02]  /*3430*/  WARPGROUP.DEPBAR.LE gsb0, 0x0 ;  /* 0x00008000000079c5 */ /* 0x000fc40000010000 */
[----:B------:R-:W-:-:S06]  /*3440*/  WARPGROUP.ARRIVE ;  /* 0x00000000000079c5 */ /* 0x000fcc0000000000 */
[----:B------:R-:W-:Y:S01]  /*3450*/  HGMMA.64x16x16.F32.BF16 R32, gdesc[UR40], R32, gsb0 ;  /* 0x00200000282079f0 */ /* 0x000fe20008001820 */
[----:B------:R-:W-:Y:S01]  /*3460*/  UMOV UR42, UR7 ;  /* 0x00000007002a7c82 */ /* 0x000fe20008000000 */
[----:B------:R-:W-:Y:S01]  /*3470*/  UMOV UR43, 0x40000040 ;  /* 0x40000040002b7882 */ /* 0x000fe20000000000 */
[----:B------:R-:W-:Y:S01]  /*3480*/  UIADD3 UR7, UR4, 0x980, URZ ;  /* 0x0000098004077890 */ /* 0x000fe2000fffe03f */
        /* <DEDUP_REMOVED lines=52> */
[----:B------:R-:W-:Y:S01]  /*37d0*/  UIADD3 UR6, UR4, 0x804, URZ ;  /* 0x0000080404067890 */ /* 0x000fe2000fffe03f */
[----:B------:R-:W-:Y:S01]  /*37e0*/  UMOV UR12, UR52 ;  /* 0x00000034000c7c82 */ /* 0x000fe20008000000 */
[----:B------:R-:W-:Y:S01]  /*37f0*/  UMOV UR13, UR53 ;  /* 0x00000035000d7c82 */ /* 0x000fe20008000000 */
[----:B------:R-:W-:Y:S01]  /*3800*/  UMOV UR56, UR52 ;  /* 0x0000003400387c82 */ /* 0x000fe20008000000 */
[----:B------:R-:W-:-:S03]  /*3810*/  UMOV UR57, UR53 ;  /* 0x0000003500397c82 */ /* 0x000fc60008000000 */
[----:B------:R-:W-:Y:S01]  /*3820*/  UMOV UR14, UR6 ;  /* 0x00000006000e7c82 */ /* 0x000fe20008000000 */
[----:B------:R-:W-:Y:S01]  /*3830*/  UIADD3 UR6, UR4, 0x984, URZ ;  /* 0x0000098404067890 */ /* 0x000fe2000fffe03f */
        /* <DEDUP_REMOVED lines=17> */
[----:B------:R-:W-:Y:S02]  /*3950*/  R2UR UR12, R3 ;  /* 0x00000000030c72ca */ /* 0x000fe400000e0000 */
[----:B------:R-:W-:Y:S01]  /*3960*/  R2UR UR13, R2 ;  /* 0x00000000020d72ca */ /* 0x000fe200000e0000 */
[----:B------:R-:W-:Y:S01]  /*3970*/  VIADD R2, R225, UR61 ;  /* 0x0000003de1027c36 */ /* 0x000fe20008000000 */
        /* <DEDUP_REMOVED lines=10> */
[----:B------:R-:W-:Y:S01]  /*3a20*/  R2UR UR5, R152 ;  /* 0x00000000980572ca */ /* 0x000fe200000e0000 */
[----:B------:R-:W-:Y:S01]  /*3a30*/  IMAD.U32 R7, RZ, RZ, UR57 ;  /* 0x00000039ff077e24 */ /* 0x000fe2000f8e00ff */
[----:B------:R-:W-:-:S11]  /*3a40*/  UMOV UR7, 0x40000040 ;  /* 0x4000004000077882 */ /* 0x000fd60000000000 */
[----:B------:R-:W-:Y:S01]  /*3a50*/  IMAD.U32 R3, RZ, RZ, UR5 ;  /* 0x00000005ff037e24 */ /* 0x000fe2000f8e00ff */
[----:B------:R-:W-:-:S03]  /*3a60*/  UMOV UR5, UR15 ;  /* 0x0000000f00057c82 */ /* 0x000fc60008000000 */
[----:B------:R-:W-:-:S05]  /*3a70*/  IMAD R2, R3, -0x50, R2 ;  /* 0xffffffb003027824 */ /* 0x000fca00078e0202 */
[C---:B------:R-:W-:Y:S02]  /*3a80*/  ISETP.GT.AND P6, PT, R2.reuse, RZ, PT ;  /* 0x000000ff0200720c */ /* 0x040fe40003fc4270 */
[C---:B------:R-:W-:Y:S02]  /*3a90*/  ISETP.GT.AND P5, PT, R2.reuse, 0x1, PT ;  /* 0x000000010200780c */ /* 0x040fe40003fa4270 */
[C---:B------:R-:W-:Y:S02]  /*3aa0*/  ISETP.GT.AND P4, PT, R2.reuse, 0x8, PT ;  /* 0x000000080200780c */ /* 0x040fe40003f84270 */
[C---:B------:R-:W-:Y:S02]  /*3ab0*/  ISETP.GT.AND P2, PT, R2.reuse, 0x9, PT ;  /* 0x000000090200780c */ /* 0x040fe40003f44270 */
[----:B------:R-:W-:Y:S01]  /*3ac0*/  ISETP.GT.AND P3, PT, R2, 0x10, PT ;  /* 0x000000100200780c */ /* 0x000fe20003f64270 */
        /* <DEDUP_REMOVED lines=17> */
[----:B------:R-:W-:Y:S01]  /*3be0*/  WARPGROUP.ARRIVE ;  /* 0x00000000000079c5 */ /* 0x000fe20000000000 */
[----:B------:R-:W-:Y:S01]  /*3bf0*/  FMUL.FTZ R56, R56, UR10 ;  /* 0x0000000a38387c20 */ /* 0x000fe20008410000 */
[----:B------:R-:W-:Y:S01]  /*3c00*/  FMUL.FTZ R57, R57, UR10 ;  /* 0x0000000a39397c20 */ /* 0x000fe20008410000 */
[----:B------:R-:W-:Y:S01]  /*3c10*/  FMUL.FTZ R60, R60, UR10 ;  /* 0x0000000a3c3c7c20 */ /* 0x000fe20008410000 */
[----:B------:R-:W-:Y:S01]  /*3c20*/  FMUL.FTZ R61, R61, UR10 ;  /* 0x0000000a3d3d7c20 */ /* 0x000fe20008410000 */
[----:B------:R-:W-:Y:S01]  /*3c30*/  FMUL.FTZ R58, R58, UR10 ;  /* 0x0000000a3a3a7c20 */ /* 0x000fe20008410000 */
[----:B------:R-:W-:Y:S01]  /*3c40*/  HGMMA.64x16x16.F32.BF16 R48, gdesc[UR56], R48, gsb0 ;  /* 0x00200000383079f0 */ /* 0x000fe20008001830 */
[----:B------:R-:W-:Y:S01]  /*3c50*/  UIADD3 UR58, UR4, 0x886, URZ ;  /* 0x00000886043a7890 */ /* 0x000fe2000fffe03f */
[----:B------:R-:W0:Y:S01]  /*3c60*/  MUFU.TANH R56, R56 ;  /* 0x0000003800387308 */ /* 0x000e220000002400 */
[----:B------:R-:W-:Y:S01]  /*3c70*/  UMOV UR56, UR14 ;  /* 0x0000000e00387c82 */ /* 0x000fe20008000000 */
[----:B------:R-:W-:Y:S01]  /*3c80*/  UMOV UR57, UR15 ;  /* 0x0000000f00397c82 */ /* 0x000fe20008000000 */
[----:B------:R-:W-:Y:S01]  /*3c90*/  UMOV UR59, 0x40000040 ;  /* 0x40000040003b7882 */ /* 0x000fe20000000000 */
[----:B------:R-:W-:Y:S01]  /*3ca0*/  FMUL.FTZ R59, R59, UR10 ;  /* 0x0000000a3b3b7c20 */ /* 0x000fe20008410000 */
[----:B------:R-:W-:Y:S01]  /*3cb0*/  FMUL.FTZ R62, R62, UR10 ;  /* 0x0000000a3e3e7c20 */ /* 0x000fe20008410000 */
[----:B------:R-:W-:-:S02]  /*3cc0*/  FMUL.FTZ R63, R63, UR10 ;  /* 0x0000000a3f3f7c20 */ /* 0x000fc40008410000 */
[----:B------:R-:W1:Y:S08]  /*3cd0*/  MUFU.TANH R57, R57 ;  /* 0x0000003900397308 */ /* 0x000e700000002400 */
[----:B------:R-:W2:Y:S01]  /*3ce0*/  MUFU.TANH R60, R60 ;  /* 0x0000003c003c7308 */ /* 0x000ea20000002400 */
[----:B0-----:R-:W-:-:S07]  /*3cf0*/  FSEL R56, R56, -INF , P6 ;  /* 0xff80000038387808 */ /* 0x001fce0003000000 */
[----:B------:R-:W0:Y:S01]  /*3d00*/  MUFU.TANH R61, R61 ;  /* 0x0000003d003d7308 */ /* 0x000e220000002400 */
[----:B-1----:R-:W-:-:S04]  /*3d10*/  FSEL R57, R57, -INF , P5 ;  /* 0xff80000039397808 */ /* 0x002fc80002800000 */
[----:B------:R-:W-:-:S03]  /*3d20*/  FMNMX.FTZ R3, R56, R57, !PT ;  /* 0x0000003938037209 */ /* 0x000fc60007810000 */
[----:B------:R-:W1:Y:S01]  /*3d30*/  MUFU.TANH R58, R58 ;  /* 0x0000003a003a7308 */ /* 0x000e620000002400 */
[----:B--2---:R-:W-:-:S04]  /*3d40*/  FSEL R60, R60, -INF , P4 ;  /* 0xff8000003c3c7808 */ /* 0x004fc80002000000 */
[----:B------:R-:W-:-:S03]  /*3d50*/  FMNMX.FTZ R4, R60, R3, !PT ;  /* 0x000000033c047209 */ /* 0x000fc60007810000 */
[----:B------:R-:W2:Y:S01]  /*3d60*/  MUFU.TANH R59, R59 ;  /* 0x0000003b003b7308 */ /* 0x000ea20000002400 */
[----:B0-----:R-:W-:-:S04]  /*3d70*/  FSEL R61, R61, -INF , P2 ;  /* 0xff8000003d3d7808 */ /* 0x001fc80001000000 */
[----:B------:R-:W-:-:S03]  /*3d80*/  FMNMX.FTZ R3, R61, R4, !PT ;  /* 0x000000043d037209 */ /* 0x000fc60007810000 */
[----:B------:R-:W0:Y:S01]  /*3d90*/  MUFU.TANH R62, R62 ;  /* 0x0000003e003e7308 */ /* 0x000e220000002400 */
[----:B-1----:R-:W-:Y:S01]  /*3da0*/  FSEL R58, R58, -INF , P6 ;  /* 0xff8000003a3a7808 */ /* 0x002fe20003000000 */
        /* <DEDUP_REMOVED lines=9> */
[----:B------:R-:W1:Y:S01]  /*3e40*/  MUFU.TANH R48, R48 ;  /* 0x0000003000307308 */ /* 0x000e620000002400 */
[----:B------:R-:W-:Y:S01]  /*3e50*/  UMOV UR56, UR14 ;  /* 0x0000000e00387c82 */ /* 0x000fe20008000000 */
[----:B------:R-:W-:Y:S01]  /*3e60*/  UMOV UR57, UR15 ;  /* 0x0000000f00397c82 */ /* 0x000fe20008000000 */
[----:B------:R-:W-:Y:S01]  /*3e70*/  UMOV UR59, 0x40000040 ;  /* 0x40000040003b7882 */ /* 0x000fe20000000000 */
[----:B------:R-:W-:Y:S01]  /*3e80*/  UMOV UR4, UR14 ;  /* 0x0000000e00047c82 */ /* 0x000fe20008000000 */
[----:B------:R-:W-:Y:S01]  /*3e90*/  FMUL.FTZ R51, R51, UR10 ;  /* 0x0000000a33337c20 */ /* 0x000fe20008410000 */
[----:B------:R-:W-:Y:S01]  /*3ea0*/  FMUL.FTZ R54, R54, UR10 ;  /* 0x0000000a36367c20 */ /* 0x000fe20008410000 */
[C---:B------:R-:W-:Y:S01]  /*3eb0*/  ISETP.GT.AND P6, PT, R2.reuse, 0x11, PT ;  /* 0x000000110200780c */ /* 0x040fe20003fc4270 */
[----:B------:R-:W3:Y:S01]  /*3ec0*/  MUFU.TANH R49, R49 ;  /* 0x0000003100317308 */ /* 0x000ee20000002400 */
[----:B--2---:R-:W-:Y:S01]  /*3ed0*/  FSEL R59, R59, -INF , P5 ;  /* 0xff8000003b3b7808 */ /* 0x004fe20002800000 */
[----:B------:R-:W-:Y:S01]  /*3ee0*/  FMUL.FTZ R55, R55, UR10 ;  /* 0x0000000a37377c20 */ /* 0x000fe20008410000 */
[----:B------:R-:W-:-:S02]  /*3ef0*/  ISETP.GT.AND P5, PT, R2, 0x18, PT ;  /* 0x000000180200780c */ /* 0x000fc40003fa4270 */
[----:B0-----:R-:W-:Y:S02]  /*3f00*/  FSEL R62, R62, -INF , P4 ;  /* 0xff8000003e3e7808 */ /* 0x001fe40002000000 */
[----:B------:R-:W-:Y:S01]  /*3f10*/  ISETP.GT.AND P4, PT, R2, 0x19, PT ;  /* 0x000000190200780c */ /* 0x000fe20003f84270 */
[----:B------:R-:W0:Y:S01]  /*3f20*/  MUFU.TANH R52, R52 ;  /* 0x0000003400347308 */ /* 0x000e220000002400 */
[----:B-1----:R-:W-:-:S04]  /*3f30*/  FSEL R48, R48, -INF , P3 ;  /* 0xff80000030307808 */ /* 0x002fc80001800000 */
[----:B------:R-:W-:-:S03]  /*3f40*/  FMNMX.FTZ R4, R48, R3, !PT ;  /* 0x0000000330047209 */ /* 0x000fc60007810000 */
[----:B------:R-:W1:Y:S01]  /*3f50*/  MUFU.TANH R63, R63 ;  /* 0x0000003f003f7308 */ /* 0x000e620000002400 */
[----:B---3--:R-:W-:-:S04]  /*3f60*/  FSEL R49, R49, -INF , P6 ;  /* 0xff80000031317808 */ /* 0x008fc80003000000 */
[----:B------:R-:W-:-:S03]  /*3f70*/  FMNMX.FTZ R3, R49, R4, !PT ;  /* 0x0000000431037209 */ /* 0x000fc60007810000 */
[----:B------:R-:W2:Y:S01]  /*3f80*/  MUFU.TANH R53, R53 ;  /* 0x0000003500357308 */ /* 0x000ea20000002400 */
[----:B0-----:R-:W-:-:S04]  /*3f90*/  FSEL R52, R52, -INF , P5 ;  /* 0xff80000034347808 */ /* 0x001fc80002800000 */
[----:B------:R-:W-:-:S03]  /*3fa0*/  FMNMX.FTZ R4, R52, R3, !PT ;  /* 0x0000000334047209 */ /* 0x000fc60007810000 */
[----:B------:R-:W0:Y:S01]  /*3fb0*/  MUFU.TANH R50, R50 ;  /* 0x0000003200327308 */ /* 0x000e220000002400 */
[----:B-1----:R-:W-:Y:S02]  /*3fc0*/  FSEL R63, R63, -INF , P2 ;  /* 0xff8000003f3f7808 */ /* 0x002fe40001000000 */
[----:B------:R-:W-:-:S05]  /*3fd0*/  ISETP.GT.AND P2, PT, R2, 0x20, PT ;  /* 0x000000200200780c */ /* 0x000fca0003f44270 */
[----:B------:R-:W1:Y:S01]  /*3fe0*/  MUFU.TANH R51, R51 ;  /* 0x0000003300337308 */ /* 0x000e620000002400 */
[----:B--2---:R-:W-:Y:S01]  /*3ff0*/  FSEL R53, R53, -INF , P4 ;  /* 0xff80000035357808 */ /* 0x004fe20002000000 */
[----:B------:R-:W-:Y:S02]  /*4000*/  WARPGROUP.DEPBAR.LE gsb0, 0x0 ;  /* 0x00008000000079c5 */ /* 0x000fe40000010000 */
[----:B------:R-:W-:Y:S01]  /*4010*/  WARPGROUP.ARRIVE ;  /* 0x00000000000079c5 */ /* 0x000fe20000000000 */
[----:B------:R-:W-:Y:S01]  /*4020*/  FMUL.FTZ R40, R40, UR10 ;  /* 0x0000000a28287c20 */ /* 0x000fe20008410000 */
[----:B------:R-:W-:Y:S01]  /*4030*/  FMUL.FTZ R41, R41, UR10 ;  /* 0x0000000a29297c20 */ /* 0x000fe20008410000 */
[----:B------:R-:W-:Y:S01]  /*4040*/  FMUL.FTZ R44, R44, UR10 ;  /* 0x0000000a2c2c7c20 */ /* 0x000fe20008410000 */
[----:B------:R-:W-:Y:S01]  /*4050*/  FMUL.FTZ R45, R45, UR10 ;  /* 0x0000000a2d2d7c20 */ /* 0x000fe20008410000 */
[----:B------:R-:W2:Y:S01]  /*4060*/  MUFU.TANH R54, R54 ;  /* 0x0000003600367308 */ /* 0x000ea20000002400 */
[----:B------:R-:W-:Y:S01]  /*4070*/  HGMMA.64x16x16.F32.BF16 R32, gdesc[UR56], R32, gsb0 ;  /* 0x00200000382079f0 */ /* 0x000fe20008001820 */
[----:B------:R-:W-:Y:S01]  /*4080*/  FMUL.FTZ R43, R43, UR10 ;  /* 0x0000000a2b2b7c20 */ /* 0x000fe20008410000 */
[----:B------:R-:W-:Y:S01]  /*4090*/  FMUL.FTZ R42, R42, UR10 ;  /* 0x0000000a2a2a7c20 */ /* 0x000fe20008410000 */
[----:B0-----:R-:W-:Y:S01]  /*40a0*/  FSEL R50, R50, -INF , P3 ;  /* 0xff80000032327808 */ /* 0x001fe20001800000 */
[----:B------:R-:W-:Y:S01]  /*40b0*/  FMUL.FTZ R46, R46, UR10 ;  /* 0x0000000a2e2e7c20 */ /* 0x000fe20008410000 */
[----:B------:R-:W-:Y:S01]  /*40c0*/  ISETP.GT.AND P3, PT, R2, 0x21, PT ;  /* 0x000000210200780c */ /* 0x000fe20003f64270 */
[----:B------:R-:W-:Y:S01]  /*40d0*/  FMUL.FTZ R47, R47, UR10 ;  /* 0x0000000a2f2f7c20 */ /* 0x000fe20008410000 */
[----:B------:R-:W0:Y:S01]  /*40e0*/  MUFU.TANH R40, R40 ;  /* 0x0000002800287308 */ /* 0x000e220000002400 */
[----:B------:R-:W-:-:S02]  /*40f0*/  FMNMX.FTZ R3, R53, R4, !PT ;  /* 0x0000000435037209 */ /* 0x000fc40007810000 */
[----:B-1----:R-:W-:Y:S02]  /*4100*/  FSEL R51, R51, -INF , P6 ;  /* 0xff80000033337808 */ /* 0x002fe40003000000 */
[----:B------:R-:W-:-:S03]  /*4110*/  ISETP.GT.AND P6, PT, R2, 0x28, PT ;  /* 0x000000280200780c */ /* 0x000fc60003fc4270 */
[----:B------:R-:W1:Y:S01]  /*4120*/  MUFU.TANH R41, R41 ;  /* 0x0000002900297308 */ /* 0x000e620000002400 */
[----:B--2---:R-:W-:Y:S02]  /*4130*/  FSEL R54, R54, -INF , P5 ;  /* 0xff80000036367808 */ /* 0x004fe40002800000 */
[----:B------:R-:W-:-:S05]  /*4140*/  ISETP.GT.AND P5, PT, R2, 0x29, PT ;  /* 0x000000290200780c */ /* 0x000fca0003fa4270 */
[----:B------:R-:W2:Y:S01]  /*4150*/  MUFU.TANH R44, R44 ;  /* 0x0000002c002c7308 */ /* 0x000ea20000002400 */
[----:B0-----:R-:W-:-:S04]  /*4160*/  FSEL R40, R40, -INF , P2 ;  /* 0xff80000028287808 */ /* 0x001fc80001000000 */
[----:B------:R-:W-:-:S03]  /*4170*/  FMNMX.FTZ R4, R40, R3, !PT ;  /* 0x0000000328047209 */ /* 0x000fc60007810000 */
[----:B------:R-:W0:Y:S01]  /*4180*/  MUFU.TANH R55, R55 ;  /* 0x0000003700377308 */ /* 0x000e220000002400 */
[----:B-1----:R-:W-:-:S04]  /*4190*/  FSEL R41, R41, -INF , P3 ;  /* 0xff80000029297808 */ /* 0x002fc80001800000 */
[----:B------:R-:W-:-:S03]  /*41a0*/  FMNMX.FTZ R3, R41, R4, !PT ;  /* 0x0000000429037209 */ /* 0x000fc60007810000 */
[----:B------:R-:W1:Y:S01]  /*41b0*/  MUFU.TANH R45, R45 ;  /* 0x0000002d002d7308 */ /* 0x000e620000002400 */
[----:B--2---:R-:W-:-:S04]  /*41c0*/  FSEL R44, R44, -INF , P6 ;  /* 0xff8000002c2c7808 */ /* 0x004fc80003000000 */
[----:B------:R-:W-:-:S03]  /*41d0*/  FMNMX.FTZ R4, R44, R3, !PT ;  /* 0x000000032c047209 */ /* 0x000fc60007810000 */
[----:B------:R-:W2:Y:S01]  /*41e0*/  MUFU.TANH R43, R43 ;  /* 0x0000002b002b7308 */ /* 0x000ea20000002400 */
[----:B0-----:R-:W-:Y:S02]  /*41f0*/  FSEL R55, R55, -INF , P4 ;  /* 0xff80000037377808 */ /* 0x001fe40002000000 */
[----:B------:R-:W-:Y:S01]  /*4200*/  ISETP.GT.AND P4, PT, R2, 0x30, PT ;  /* 0x000000300200780c */ /* 0x000fe20003f84270 */
[----:B------:R-:W-:Y:S02]  /*4210*/  WARPGROUP.DEPBAR.LE gsb0, 0x0 ;  /* 0x00008000000079c5 */ /* 0x000fe40000010000 */
[----:B------:R-:W-:Y:S01]  /*4220*/  WARPGROUP.ARRIVE ;  /* 0x00000000000079c5 */ /* 0x000fe20000000000 */
[----:B------:R-:W-:Y:S01]  /*4230*/  FMUL.FTZ R32, R32, UR10 ;  /* 0x0000000a20207c20 */ /* 0x000fe20008410000 */
[----:B------:R-:W-:Y:S01]  /*4240*/  FMUL.FTZ R33, R33, UR10 ;  /* 0x0000000a21217c20 */ /* 0x000fe20008410000 */
[----:B------:R-:W-:Y:S01]  /*4250*/  FMUL.FTZ R36, R36, UR10 ;  /* 0x0000000a24247c20 */ /* 0x000fe20008410000 */
[----:B------:R-:W0:Y:S01]  /*4260*/  MUFU.TANH R42, R42 ;  /* 0x0000002a002a7308 */ /* 0x000e220000002400 */
[----:B------:R-:W-:Y:S01]  /*4270*/  FMUL.FTZ R37, R37, UR10 ;  /* 0x0000000a25257c20 */ /* 0x000fe20008410000 */
[----:B------:R-:W-:Y:S01]  /*4280*/  HGMMA.64x16x16.F32.BF16 R24, gdesc[UR4], R24, gsb0 ;  /* 0x00200000041879f0 */ /* 0x000fe20008001818 */
[----:B------:R-:W-:Y:S01]  /*4290*/  FMUL.FTZ R34, R34, UR10 ;  /* 0x0000000a22227c20 */ /* 0x000fe20008410000 */
[----:B------:R-:W-:Y:S01]  /*42a0*/  FMUL.FTZ R35, R35, UR10 ;  /* 0x0000000a23237c20 */ /* 0x000fe20008410000 */
[----:B-1----:R-:W-:Y:S01]  /*42b0*/  FSEL R45, R45, -INF , P5 ;  /* 0xff8000002d2d7808 */ /* 0x002fe20002800000 */
[----:B------:R-:W-:Y:S01]  /*42c0*/  FMUL.FTZ R38, R38, UR10 ;  /* 0x0000000a26267c20 */ /* 0x000fe20008410000 */
[----:B--2---:R-:W-:Y:S01]  /*42d0*/  FSEL R43, R43, -INF , P3 ;  /* 0xff8000002b2b7808 */ /* 0x004fe20001800000 */
[----:B------:R-:W1:Y:S01]  /*42e0*/  MUFU.TANH R32, R32 ;  /* 0x0000002000207308 */ /* 0x000e620000002400 */
[----:B------:R-:W-:Y:S01]  /*42f0*/  ISETP.GT.AND P3, PT, R2, 0x31, PT ;  /* 0x000000310200780c */ /* 0x000fe20003f64270 */
[----:B------:R-:W-:Y:S01]  /*4300*/  FMUL.FTZ R39, R39, UR10 ;  /* 0x0000000a27277c20 */ /* 0x000fe20008410000 */
[----:B------:R-:W-:-:S05]  /*4310*/  FMNMX.FTZ R3, R45, R4, !PT ;  /* 0x000000042d037209 */ /* 0x000fca0007810000 */
[----:B------:R-:W2:Y:S01]  /*4320*/  MUFU.TANH R33, R33 ;  /* 0x0000002100217308 */ /* 0x000ea20000002400 */
[----:B0-----:R-:W-:Y:S02]  /*4330*/  FSEL R42, R42, -INF , P2 ;  /* 0xff8000002a2a7808 */ /* 0x001fe40001000000 */
[----:B------:R-:W-:-:S05]  /*4340*/  ISETP.GT.AND P2, PT, R2, 0x38, PT ;  /* 0x000000380200780c */ /* 0x000fca0003f44270 */
        /* <DEDUP_REMOVED lines=8> */
[----:B------:R-:W-:-:S05]  /*43d0*/  ISETP.GT.AND P6, PT, R2, 0x39, PT ;  /* 0x000000390200780c */ /* 0x000fca0003fc4270 */
[----:B------:R-:W0:Y:S01]  /*43e0*/  MUFU.TANH R37, R37 ;  /* 0x0000002500257308 */ /* 0x000e220000002400 */
[----:B-1----:R-:W-:-:S04]  /*43f0*/  FSEL R36, R36, -INF , P2 ;  /* 0xff80000024247808 */ /* 0x002fc80001000000 */
[----:B------:R-:W-:Y:S01]  /*4400*/  FMNMX.FTZ R4, R36, R3, !PT ;  /* 0x0000000324047209 */ /* 0x000fe20007810000 */
[----:B------:R-:W-:Y:S02]  /*4410*/  WARPGROUP.DEPBAR.LE gsb0, 0x0 ;  /* 0x00008000000079c5 */ /* 0x000fe40000010000 */
[----:B------:R-:W-:Y:S01]  /*4420*/  FMUL.FTZ R24, R24, UR10 ;  /* 0x0000000a18187c20 */ /* 0x000fe20008410000 */
[----:B------:R-:W-:Y:S01]  /*4430*/  FMUL.FTZ R25, R25, UR10 ;  /* 0x0000000a19197c20 */ /* 0x000fe20008410000 */
[----:B------:R-:W1:Y:S01]  /*4440*/  MUFU.TANH R34, R34 ;  /* 0x0000002200227308 */ /* 0x000e620000002400 */
[----:B------:R-:W-:Y:S01]  /*4450*/  FMUL.FTZ R28, R28, UR10 ;  /* 0x0000000a1c1c7c20 */ /* 0x000fe20008410000 */
[----:B------:R-:W-:Y:S01]  /*4460*/  FMUL.FTZ R29, R29, UR10 ;  /* 0x0000000a1d1d7c20 */ /* 0x000fe20008410000 */
[----:B--2---:R-:W-:Y:S01]  /*4470*/  FSEL R47, R47, -INF , P5 ;  /* 0xff8000002f2f7808 */ /* 0x004fe20002800000 */
[----:B------:R-:W-:Y:S01]  /*4480*/  FMUL.FTZ R26, R26, UR10 ;  /* 0x0000000a1a1a7c20 */ /* 0x000fe20008410000 */
[----:B------:R-:W-:Y:S01]  /*4490*/  ISETP.GT.AND P5, PT, R2, 0x40, PT ;  /* 0x000000400200780c */ /* 0x000fe20003fa4270 */
[----:B------:R-:W-:Y:S01]  /*44a0*/  FMUL.FTZ R27, R27, UR10 ;  /* 0x0000000a1b1b7c20 */ /* 0x000fe20008410000 */
[----:B0-----:R-:W-:Y:S01]  /*44b0*/  FSEL R37, R37, -INF , P6 ;  /* 0xff80000025257808 */ /* 0x001fe20003000000 */
[----:B------:R-:W0:Y:S01]  /*44c0*/  MUFU.TANH R24, R24 ;  /* 0x0000001800187308 */ /* 0x000e220000002400 */
[----:B------:R-:W-:Y:S01]  /*44d0*/  FMUL.FTZ R30, R30, UR10 ;  /* 0x0000000a1e1e7c20 */ /* 0x000fe20008410000 */
[----:B------:R-:W-:Y:S01]  /*44e0*/  FMUL.FTZ R31, R31, UR10 ;  /* 0x0000000a1f1f7c20 */ /* 0x000fe20008410000 */
[----:B------:R-:W-:Y:S01]  /*44f0*/  FMNMX.FTZ R3, R37, R4, !PT ;  /* 0x0000000425037209 */ /* 0x000fe20007810000 */
[----:B------:R2:W-:Y:S04]  /*4500*/  @!P1 SYNCS.ARRIVE.TRANS64.RED.A1T0 RZ, [R0+URZ], RZ ;  /* 0x000000ff00ff99a7 */ /* 0x0005e8000810043f */
[----:B------:R-:W3:Y:S01]  /*4510*/  MUFU.TANH R35, R35 ;  /* 0x0000002300237308 */ /* 0x000ee20000002400 */
[----:B-1----:R-:W-:-:S02]  /*4520*/  FSEL R34, R34, -INF , P4 ;  /* 0xff80000022227808 */ /* 0x002fc40002000000 */
[----:B------:R-:W-:-:S05]  /*4530*/  ISETP.GT.AND P4, PT, R2, 0x41, PT ;  /* 0x000000410200780c */ /* 0x000fca0003f84270 */
[----:B------:R-:W1:Y:S01]  /*4540*/  MUFU.TANH R25, R25 ;  /* 0x0000001900197308 */ /* 0x000e620000002400 */
[----:B0-----:R-:W-:-:S04]  /*4550*/  FSEL R24, R24, -INF , P5 ;  /* 0xff80000018187808 */ /* 0x001fc80002800000 */
[----:B------:R-:W-:-:S03]  /*4560*/  FMNMX.FTZ R4, R24, R3, !PT ;  /* 0x0000000318047209 */ /* 0x000fc60007810000 */
[----:B------:R-:W0:Y:S01]  /*4570*/  MUFU.TANH R38, R38 ;  /* 0x0000002600267308 */ /* 0x000e220000002400 */
[----:B---3--:R-:W-:Y:S02]  /*4580*/  FSEL R35, R35, -INF , P3 ;  /* 0xff80000023237808 */ /* 0x008fe40001800000 */
[----:B------:R-:W-:-:S05]  /*4590*/  ISETP.GT.AND P3, PT, R2, 0x48, PT ;  /* 0x000000480200780c */ /* 0x000fca0003f64270 */
[----:B------:R-:W3:Y:S01]  /*45a0*/  MUFU.TANH R28, R28 ;  /* 0x0000001c001c7308 */ /* 0x000ee20000002400 */
[----:B-1----:R-:W-:-:S04]  /*45b0*/  FSEL R25, R25, -INF , P4 ;  /* 0xff80000019197808 */ /* 0x002fc80002000000 */
[----:B------:R-:W-:-:S03]  /*45c0*/  FMNMX.FTZ R3, R25, R4, !PT ;  /* 0x0000000419037209 */ /* 0x000fc60007810000 */
[----:B------:R-:W1:Y:S01]  /*45d0*/  MUFU.TANH R29, R29 ;  /* 0x0000001d001d7308 */ /* 0x000e620000002400 */
[----:B0-----:R-:W-:Y:S02]  /*45e0*/  FSEL R38, R38, -INF , P2 ;  /* 0xff80000026267808 */ /* 0x001fe40001000000 */
[----:B------:R-:W-:-:S05]  /*45f0*/  ISETP.GT.AND P2, PT, R2, 0x49, PT ;  /* 0x000000490200780c */ /* 0x000fca0003f44270 */
[----:B------:R-:W0:Y:S01]  /*4600*/  MUFU.TANH R39, R39 ;  /* 0x0000002700277308 */ /* 0x000e220000002400 */
[----:B---3--:R-:W-:-:S04]  /*4610*/  FSEL R28, R28, -INF , P3 ;  /* 0xff8000001c1c7808 */ /* 0x008fc80001800000 */
[----:B------:R-:W-:-:S03]  /*4620*/  FMNMX.FTZ R2, R28, R3, !PT ;  /* 0x000000031c027209 */ /* 0x000fc60007810000 */
[----:B------:R-:W3:Y:S01]  /*4630*/  MUFU.TANH R26, R26 ;  /* 0x0000001a001a7308 */ /* 0x000ee20000002400 */
[----:B-1----:R-:W-:-:S04]  /*4640*/  FSEL R29, R29, -INF , P2 ;  /* 0xff8000001d1d7808 */ /* 0x002fc80001000000 */
[----:B------:R-:W-:-:S03]  /*4650*/  FMNMX.FTZ R2, R29, R2, !PT ;  /* 0x000000021d027209 */ /* 0x000fc60007810000 */
[----:B------:R-:W1:Y:S01]  /*4660*/  MUFU.TANH R27, R27 ;  /* 0x0000001b001b7308 */ /* 0x000e620000002400 */
[----:B0-----:R-:W-:Y:S01]  /*4670*/  FSEL R39, R39, -INF , P6 ;  /* 0xff80000027277808 */ /* 0x001fe20003000000 */
[----:B------:R-:W0:Y:S06]  /*4680*/  SHFL.BFLY PT, R3, R2, 0x2, 0x1f ;  /* 0x0c401f0002037f89 */ /* 0x000e2c00000e0000 */
[----:B------:R-:W4:Y:S01]  /*4690*/  MUFU.TANH R30, R30 ;  /* 0x0000001e001e7308 */ /* 0x000f220000002400 */
[----:B---3--:R-:W-:-:S07]  /*46a0*/  FSEL R26, R26, -INF , P5 ;  /* 0xff8000001a1a7808 */ /* 0x008fce0002800000 */
[----:B------:R-:W3:Y:S01]  /*46b0*/  MUFU.TANH R31, R31 ;  /* 0x0000001f001f7308 */ /* 0x000ee20000002400 */
[----:B-1----:R-:W-:Y:S02]  /*46c0*/  FSEL R27, R27, -INF , P4 ;  /* 0xff8000001b1b7808 */ /* 0x002fe40002000000 */
[----:B----4-:R-:W-:Y:S02]  /*46d0*/  FSEL R30, R30, -INF , P3 ;  /* 0xff8000001e1e7808 */ /* 0x010fe40001800000 */
[----:B0-----:R-:W-:-:S05]  /*46e0*/  FMNMX.FTZ R3, R2, R3, !PT ;  /* 0x0000000302037209 */ /* 0x001fca0007810000 */
[----:B------:R-:W0:Y:S01]  /*46f0*/  SHFL.BFLY PT, R4, R3, 0x1, 0x1f ;  /* 0x0c201f0003047f89 */ /* 0x000e2200000e0000 */
[----:B---3--:R-:W-:Y:S02]  /*4700*/  FSEL R31, R31, -INF , P2 ;  /* 0xff8000001f1f7808 */ /* 0x008fe40001000000 */
[----:B0-----:R-:W-:Y:S02]  /*4710*/  FMNMX.FTZ R4, R3, R4, !PT ;  /* 0x0000000403047209 */ /* 0x001fe40007810000 */
[----:B------:R-:W-:Y:S02]  /*4720*/  FMNMX.FTZ R3, R58, R59, !PT ;  /* 0x0000003b3a037209 */ /* 0x000fe40007810000 */
[C---:B------:R-:W-:Y:S01]  /*4730*/  FSETP.NEU.FTZ.AND P0, PT, R4.reuse, -INF , PT ;  /* 0xff8000000400780b */ /* 0x040fe20003f1d000 */
[----:B------:R-:W-:Y:S01]  /*4740*/  FMUL.FTZ R5, R4, UR11 ;  /* 0x0000000b04057c20 */ /* 0x000fe20008410000 */
[----:B------:R-:W-:-:S04]  /*4750*/  FMNMX.FTZ R2, R62, R3, !PT ;  /* 0x000000033e027209 */ /* 0x000fc80007810000 */
[----:B------:R-:W-:Y:S02]  /*4760*/  FMNMX.FTZ R3, R63, R2, !PT ;  /* 0x000000023f037209 */ /* 0x000fe40007810000 */
[----:B------:R-:W-:Y:S02]  /*4770*/  FSEL R14, R5, RZ, P0 ;  /* 0x000000ff050e7208 */ /* 0x000fe40000000000 */
[----:B------:R-:W-:Y:S02]  /*4780*/  FMNMX.FTZ R2, R50, R3, !PT ;  /* 0x0000000332027209 */ /* 0x000fe40007810000 */
[----:B------:R-:W-:Y:S01]  /*4790*/  ISETP.NE.AND P0, PT, R20, RZ, PT ;  /* 0x000000ff1400720c */ /* 0x000fe20003f05270 */
[--C-:B------:R-:W-:Y:S01]  /*47a0*/  FFMA.FTZ R56, R56, UR11, -R14.reuse ;  /* 0x0000000b38387c23 */ /* 0x100fe2000801080e */
[----:B------:R-:W-:Y:S01]  /*47b0*/  FMNMX.FTZ R3, R51, R2, !PT ;  /* 0x0000000233037209 */ /* 0x000fe20007810000 */
[--C-:B------:R-:W-:Y:S01]  /*47c0*/  FFMA.FTZ R57, R57, UR11, -R14.reuse ;  /* 0x0000000b39397c23 */ /* 0x100fe2000801080e */
[--C-:B------:R-:W-:Y:S01]  /*47d0*/  FFMA.FTZ R60, R60, UR11, -R14.reuse ;  /* 0x0000000b3c3c7c23 */ /* 0x100fe2000801080e */
[--C-:B------:R-:W-:Y:S01]  /*47e0*/  FFMA.FTZ R61, R61, UR11, -R14.reuse ;  /* 0x0000000b3d3d7c23 */ /* 0x100fe2000801080e */
[----:B------:R-:W-:Y:S01]  /*47f0*/  FMNMX.FTZ R2, R54, R3, !PT ;  /* 0x0000000336027209 */ /* 0x000fe20007810000 */
[----:B------:R-:W-:Y:S01]  /*4800*/  MUFU.EX2 R56, R56 ;  /* 0x0000003800387308 */ /* 0x000fe20000000800 */
[--C-:B------:R-:W-:Y:S01]  /*4810*/  FFMA.FTZ R48, R48, UR11, -R14.reuse ;  /* 0x0000000b30307c23 */ /* 0x100fe2000801080e */
[--C-:B------:R-:W-:Y:S01]  /*4820*/  FFMA.FTZ R49, R49, UR11, -R14.reuse ;  /* 0x0000000b31317c23 */ /* 0x100fe2000801080e */
[----:B------:R-:W-:Y:S01]  /*4830*/  FMNMX.FTZ R3, R55, R2, !PT ;  /* 0x0000000237037209 */ /* 0x000fe20007810000 */
[--C-:B------:R-:W-:Y:S01]  /*4840*/  FFMA.FTZ R52, R52, UR11, -R14.reuse ;  /* 0x0000000b34347c23 */ /* 0x100fe2000801080e */
[--C-:B------:R-:W-:Y:S01]  /*4850*/  FFMA.FTZ R53, R53, UR11, -R14.reuse ;  /* 0x0000000b35357c23 */ /* 0x100fe2000801080e */
[--C-:B------:R-:W-:Y:S01]  /*4860*/  FFMA.FTZ R40, R40, UR11, -R14.reuse ;  /* 0x0000000b28287c23 */ /* 0x100fe2000801080e */
[----:B------:R-:W-:Y:S01]  /*4870*/  FMNMX.FTZ R2, R42, R3, !PT ;  /* 0x000000032a027209 */ /* 0x000fe20007810000 */
[----:B------:R-:W0:Y:S01]  /*4880*/  MUFU.EX2 R57, R57 ;  /* 0x0000003900397308 */ /* 0x000e220000000800 */
[--C-:B------:R-:W-:Y:S01]  /*4890*/  FFMA.FTZ R41, R41, UR11, -R14.reuse ;  /* 0x0000000b29297c23 */ /* 0x100fe2000801080e */
        /* <DEDUP_REMOVED lines=14> */
[----:B------:R-:W1:Y:S01]  /*4980*/  MUFU.EX2 R61, R61 ;  /* 0x0000003d003d7308 */ /* 0x000e620000000800 */
[----:B------:R-:W-:Y:S01]  /*4990*/  FFMA.FTZ R14, R29, UR11, -R14 ;  /* 0x0000000b1d0e7c23 */ /* 0x000fe2000801080e */
[----:B0-----:R-:W-:Y:S01]  /*49a0*/  FADD.FTZ R21, R56, R57 ;  /* 0x0000003938157221 */ /* 0x001fe20000010000 */
[----:B------:R-:W-:-:S02]  /*49b0*/  FMNMX.FTZ R3, R35, R2, !PT ;  /* 0x0000000223037209 */ /* 0x000fc40007810000 */
[----:B------:R-:W-:Y:S01]  /*49c0*/  F2FP.BF16.F32.PACK_AB R208, R57, R56 ;  /* 0x0000003839d0723e */ /* 0x000fe200000010ff */
[--C-:B------:R-:W-:Y:S01]  /*49d0*/  IMAD.MOV.U32 R57, RZ, RZ, R151.reuse ;  /* 0x000000ffff397224 */ /* 0x100fe200078e0097 */
[----:B------:R-:W-:Y:S01]  /*49e0*/  FMNMX.FTZ R2, R38, R3, !PT ;  /* 0x0000000326027209 */ /* 0x000fe20007810000 */
[----:B------:R-:W-:Y:S01]  /*49f0*/  MUFU.EX2 R48, R48 ;  /* 0x0000003000307308 */ /* 0x000fe20000000800 */
[----:B------:R-:W-:Y:S02]  /*4a00*/  IMAD.MOV.U32 R56, RZ, RZ, R151 ;  /* 0x000000ffff387224 */ /* 0x000fe400078e0097 */
[----:B------:R-:W-:-:S04]  /*4a10*/  FMNMX.FTZ R3, R39, R2, !PT ;  /* 0x0000000227037209 */ /* 0x000fc80007810000 */
[----:B------:R-:W-:Y:S01]  /*4a20*/  FMNMX.FTZ R2, R26, R3, !PT ;  /* 0x000000031a027209 */ /* 0x000fe20007810000 */
[----:B------:R-:W0:Y:S01]  /*4a30*/  MUFU.EX2 R49, R49 ;  /* 0x0000003100317308 */ /* 0x000e220000000800 */
[----:B-1----:R-:W-:Y:S02]  /*4a40*/  F2FP.BF16.F32.PACK_AB R210, R61, R60 ;  /* 0x0000003c3dd2723e */ /* 0x002fe400000010ff */
[----:B------:R-:W-:-:S04]  /*4a50*/  FMNMX.FTZ R3, R27, R2, !PT ;  /* 0x000000021b037209 */ /* 0x000fc80007810000 */
[----:B------:R-:W-:Y:S01]  /*4a60*/  FMNMX.FTZ R2, R30, R3, !PT ;  /* 0x000000031e027209 */ /* 0x000fe20007810000 */
[----:B------:R-:W-:Y:S03]  /*4a70*/  MUFU.EX2 R52, R52 ;  /* 0x0000003400347308 */ /* 0x000fe60000000800 */
[----:B------:R-:W-:-:S05]  /*4a80*/  FMNMX.FTZ R2, R31, R2, !PT ;  /* 0x000000021f027209 */ /* 0x000fca0007810000 */
[----:B------:R-:W1:Y:S01]  /*4a90*/  SHFL.BFLY PT, R3, R2, 0x2, 0x1f ;  /* 0x0c401f0002037f89 */ /* 0x000e6200000e0000 */
[----:B------:R-:W3:Y:S01]  /*4aa0*/  MUFU.EX2 R53, R53 ;  /* 0x0000003500357308 */ /* 0x000ee20000000800 */
[----:B0-----:R-:W-:-:S07]  /*4ab0*/  F2FP.BF16.F32.PACK_AB R204, R49, R48 ;  /* 0x0000003031cc723e */ /* 0x001fce00000010ff */
[----:B------:R-:W-:Y:S08]  /*4ac0*/  MUFU.EX2 R40, R40 ;  /* 0x0000002800287308 */ /* 0x000ff00000000800 */
[----:B------:R-:W0:Y:S01]  /*4ad0*/  MUFU.EX2 R41, R41 ;  /* 0x0000002900297308 */ /* 0x000e220000000800 */
[----:B---3--:R-:W-:Y:S02]  /*4ae0*/  F2FP.BF16.F32.PACK_AB R206, R53, R52 ;  /* 0x0000003435ce723e */ /* 0x008fe400000010ff */
[----:B-1----:R-:W-:-:S05]  /*4af0*/  FMNMX.FTZ R5, R2, R3, !PT ;  /* 0x0000000302057209 */ /* 0x002fca0007810000 */
[----:B------:R-:W-:Y:S01]  /*4b00*/  MUFU.EX2 R44, R44 ;  /* 0x0000002c002c7308 */ /* 0x000fe20000000800 */
[----:B------:R-:W1:Y:S07]  /*4b10*/  SHFL.BFLY PT, R2, R5, 0x1, 0x1f ;  /* 0x0c201f0005027f89 */ /* 0x000e6e00000e0000 */
[----:B------:R-:W3:Y:S01]  /*4b20*/  MUFU.EX2 R45, R45 ;  /* 0x0000002d002d7308 */ /* 0x000ee20000000800 */
[----:B0-----:R-:W-:-:S07]  /*4b30*/  F2FP.BF16.F32.PACK_AB R200, R41, R40 ;  /* 0x0000002829c8723e */ /* 0x001fce00000010ff */
[----:B------:R-:W-:Y:S08]  /*4b40*/  MUFU.EX2 R32, R32 ;  /* 0x0000002000207308 */ /* 0x000ff00000000800 */
[----:B------:R-:W0:Y:S01]  /*4b50*/  MUFU.EX2 R33, R33 ;  /* 0x0000002100217308 */ /* 0x000e220000000800 */
[----:B---3--:R-:W-:Y:S02]  /*4b60*/  F2FP.BF16.F32.PACK_AB R202, R45, R44 ;  /* 0x0000002c2dca723e */ /* 0x008fe400000010ff */
[----:B-1----:R-:W-:-:S04]  /*4b70*/  FMNMX.FTZ R3, R5, R2, !PT ;  /* 0x0000000205037209 */ /* 0x002fc80007810000 */
[C---:B------:R-:W-:Y:S01]  /*4b80*/  FSETP.NEU.FTZ.AND P2, PT, R3.reuse, -INF , PT ;  /* 0xff8000000300780b */ /* 0x040fe20003f5d000 */
[----:B------:R-:W-:Y:S01]  /*4b90*/  FMUL.FTZ R2, R3, UR11 ;  /* 0x0000000b03027c20 */ /* 0x000fe20008410000 */
[----:B------:R1:W-:Y:S04]  /*4ba0*/  MUFU.EX2 R5, R14 ;  /* 0x0000000e00057308 */ /* 0x0003e80000000800 */
[----:B------:R-:W-:Y:S02]  /*4bb0*/  FSEL R2, R2, RZ, P2 ;  /* 0x000000ff02027208 */ /* 0x000fe40001000000 */
[----:B------:R-:W-:Y:S02]  /*4bc0*/  PLOP3.LUT P2, PT, PT, PT, UP0, 0x80, 0x0 ;  /* 0x000000000000781c */ /* 0x000fe40003f4f008 */
[----:B------:R-:W-:Y:S01]  /*4bd0*/  MUFU.EX2 R36, R36 ;  /* 0x0000002400247308 */ /* 0x000fe20000000800 */
[--C-:B------:R-:W-:Y:S01]  /*4be0*/  FFMA.FTZ R58, R58, UR11, -R2.reuse ;  /* 0x0000000b3a3a7c23 */ /* 0x100fe20008010802 */
[--C-:B------:R-:W-:Y:S01]  /*4bf0*/  FFMA.FTZ R59, R59, UR11, -R2.reuse ;  /* 0x0000000b3b3b7c23 */ /* 0x100fe20008010802 */
[--C-:B------:R-:W-:Y:S01]  /*4c00*/  FFMA.FTZ R62, R62, UR11, -R2.reuse ;  /* 0x0000000b3e3e7c23 */ /* 0x100fe20008010802 */
[--C-:B------:R-:W-:Y:S01]  /*4c10*/  FFMA.FTZ R63, R63, UR11, -R2.reuse ;  /* 0x0000000b3f3f7c23 */ /* 0x100fe20008010802 */
[--C-:B------:R-:W-:Y:S01]  /*4c20*/  FFMA.FTZ R50, R50, UR11, -R2.reuse ;  /* 0x0000000b32327c23 */ /* 0x100fe20008010802 */
[----:B-1----:R-:W-:Y:S01]  /*4c30*/  FADD.FTZ R14, R60, R21 ;  /* 0x000000153c0e7221 */ /* 0x002fe20000010000 */
[--C-:B------:R-:W-:Y:S01]  /*4c40*/  FFMA.FTZ R51, R51, UR11, -R2.reuse ;  /* 0x0000000b33337c23 */ /* 0x100fe20008010802 */
[----:B------:R-:W-:Y:S01]  /*4c50*/  MUFU.EX2 R58, R58 ;  /* 0x0000003a003a7308 */ /* 0x000fe20000000800 */
[----:B------:R-:W-:Y:S01]  /*4c60*/  FFMA.FTZ R54, R54, UR11, -R2 ;  /* 0x0000000b36367c23 */ /* 0x000fe20008010802 */
[----:B------:R-:W-:Y:S01]  /*4c70*/  FADD.FTZ R21, R61, R14 ;  /* 0x0000000e3d157221 */ /* 0x000fe20000010000 */
[--C-:B------:R-:W-:Y:S01]  /*4c80*/  FFMA.FTZ R55, R55, UR11, -R2.reuse ;  /* 0x0000000b37377c23 */ /* 0x100fe20008010802 */
[--C-:B------:R-:W-:Y:S01]  /*4c90*/  FFMA.FTZ R42, R42, UR11, -R2.reuse ;  /* 0x0000000b2a2a7c23 */ /* 0x100fe20008010802 */
[--C-:B------:R-:W-:Y:S01]  /*4ca0*/  FFMA.FTZ R43, R43, UR11, -R2.reuse ;  /* 0x0000000b2b2b7c23 */ /* 0x100fe20008010802 */
[----:B------:R-:W-:Y:S01]  /*4cb0*/  FADD.FTZ R14, R48, R21 ;  /* 0x00000015300e7221 */ /* 0x000fe20000010000 */
[--C-:B------:R-:W-:Y:S01]  /*4cc0*/  FFMA.FTZ R46, R46, UR11, -R2.reuse ;  /* 0x0000000b2e2e7c23 */ /* 0x100fe20008010802 */
[----:B------:R-:W1:Y:S01]  /*4cd0*/  MUFU.EX2 R59, R59 ;  /* 0x0000003b003b7308 */ /* 0x000e620000000800 */
[----:B------:R-:W-:Y:S01]  /*4ce0*/  FFMA.FTZ R47, R47, UR11, -R2 ;  /* 0x0000000b2f2f7c23 */ /* 0x000fe20008010802 */
[----:B------:R-:W-:Y:S01]  /*4cf0*/  FADD.FTZ R29, R49, R14 ;  /* 0x0000000e311d7221 */ /* 0x000fe20000010000 */
[--C-:B------:R-:W-:Y:S01]  /*4d00*/  FFMA.FTZ R34, R34, UR11, -R2.reuse ;  /* 0x0000000b22227c23 */ /* 0x100fe20008010802 */
[--C-:B------:R-:W-:Y:S01]  /*4d10*/  FFMA.FTZ R35, R35, UR11, -R2.reuse ;  /* 0x0000000b23237c23 */ /* 0x100fe20008010802 */
[--C-:B------:R-:W-:Y:S01]  /*4d20*/  FFMA.FTZ R38, R38, UR11, -R2.reuse ;  /* 0x0000000b26267c23 */ /* 0x100fe20008010802 */
[----:B------:R-:W-:Y:S01]  /*4d30*/  FADD.FTZ R20, R52, R29 ;  /* 0x0000001d34147221 */ /* 0x000fe20000010000 */
[--C-:B------:R-:W-:Y:S01]  /*4d40*/  FFMA.FTZ R39, R39, UR11, -R2.reuse ;  /* 0x0000000b27277c23 */ /* 0x100fe20008010802 */
[----:B------:R-:W3:Y:S01]  /*4d50*/  MUFU.EX2 R62, R62 ;  /* 0x0000003e003e7308 */ /* 0x000ee20000000800 */
[----:B------:R-:W-:Y:S01]  /*4d60*/  FFMA.FTZ R26, R26, UR11, -R2 ;  /* 0x0000000b1a1a7c23 */ /* 0x000fe20008010802 */
[----:B------:R-:W-:Y:S01]  /*4d70*/  FADD.FTZ R29, R53, R20 ;  /* 0x00000014351d7221 */ /* 0x000fe20000010000 */
[--C-:B------:R-:W-:Y:S01]  /*4d80*/  FFMA.FTZ R27, R27, UR11, -R2.reuse ;  /* 0x0000000b1b1b7c23 */ /* 0x100fe20008010802 */
[--C-:B------:R-:W-:Y:S01]  /*4d90*/  FFMA.FTZ R30, R30, UR11, -R2.reuse ;  /* 0x0000000b1e1e7c23 */ /* 0x100fe20008010802 */
[----:B------:R-:W-:Y:S01]  /*4da0*/  FFMA.FTZ R2, R31, UR11, -R2 ;  /* 0x0000000b1f027c23 */ /* 0x000fe20008010802 */
[----:B------:R-:W-:Y:S01]  /*4db0*/  FADD.FTZ R20, R40, R29 ;  /* 0x0000001d28147221 */ /* 0x000fe20000010000 */
[----:B0-----:R-:W-:Y:S01]  /*4dc0*/  F2FP.BF16.F32.PACK_AB R196, R33, R32 ;  /* 0x0000002021c4723e */ /* 0x001fe200000010ff */
[----:B------:R-:W0:Y:S01]  /*4dd0*/  MUFU.EX2 R63, R63 ;  /* 0x0000003f003f7308 */ /* 0x000e220000000800 */
[----:B-1----:R-:W-:Y:S01]  /*4de0*/  FADD.FTZ R21, R58, R59 ;  /* 0x0000003b3a157221 */ /* 0x002fe20000010000 */
[----:B------:R-:W-:Y:S01]  /*4df0*/  FADD.FTZ R29, R41, R20 ;  /* 0x00000014291d7221 */ /* 0x000fe20000010000 */
[----:B------:R-:W-:Y:S01]  /*4e00*/  F2FP.BF16.F32.PACK_AB R209, R59, R58 ;  /* 0x0000003a3bd1723e */ /* 0x000fe200000010ff */
[----:B------:R-:W-:Y:S01]  /*4e10*/  IMAD.MOV.U32 R61, RZ, RZ, R151 ;  /* 0x000000ffff3d7224 */ /* 0x000fe200078e0097 */
[-C--:B------:R-:W-:Y:S01]  /*4e20*/  MOV R60, R151.reuse ;  /* 0x00000097003c7202 */ /* 0x080fe20000000f00 */
[----:B--2---:R-:W-:Y:S01]  /*4e30*/  FADD.FTZ R0, R44, R29 ;  /* 0x0000001d2c007221 */ /* 0x004fe20000010000 */
[----:B------:R-:W-:Y:S01]  /*4e40*/  IMAD.MOV.U32 R59, RZ, RZ, R151 ;  /* 0x000000ffff3b7224 */ /* 0x000fe200078e0097 */
[----:B------:R-:W1:Y:S01]  /*4e50*/  MUFU.EX2 R50, R50 ;  /* 0x0000003200327308 */ /* 0x000e620000000800 */
[----:B---3--:R-:W-:Y:S01]  /*4e60*/  FADD.FTZ R14, R62, R21 ;  /* 0x000000153e0e7221 */ /* 0x008fe20000010000 */
[----:B------:R-:W-:Y:S01]  /*4e70*/  FADD.FTZ R29, R45, R0 ;  /* 0x000000002d1d7221 */ /* 0x000fe20000010000 */
[--C-:B------:R-:W-:Y:S01]  /*4e80*/  IMAD.MOV.U32 R58, RZ, RZ, R151.reuse ;  /* 0x000000ffff3a7224 */ /* 0x100fe200078e0097 */
[----:B------:R-:W-:Y:S01]  /*4e90*/  MOV R40, R151 ;  /* 0x0000009700287202 */ /* 0x000fe20000000f00 */
[----:B------:R-:W-:-:S02]  /*4ea0*/  IMAD.MOV.U32 R53, RZ, RZ, R151 ;  /* 0x000000ffff357224 */ /* 0x000fc400078e0097 */
[--C-:B------:R-:W-:Y:S01]  /*4eb0*/  IMAD.MOV.U32 R52, RZ, RZ, R151.reuse ;  /* 0x000000ffff347224 */ /* 0x100fe200078e0097 */
[----:B------:R-:W2:Y:S01]  /*4ec0*/  MUFU.EX2 R51, R51 ;  /* 0x0000003300337308 */ /* 0x000ea20000000800 */
[C---:B0-----:R-:W-:Y:S01]  /*4ed0*/  FADD.FTZ R21, R63.reuse, R14 ;  /* 0x0000000e3f157221 */ /* 0x041fe20000010000 */
[----:B------:R-:W-:Y:S01]  /*4ee0*/  F2FP.BF16.F32.PACK_AB R211, R63, R62 ;  /* 0x0000003e3fd3723e */ /* 0x000fe200000010ff */
[--C-:B------:R-:W-:Y:S02]  /*4ef0*/  IMAD.MOV.U32 R63, RZ, RZ, R151.reuse ;  /* 0x000000ffff3f7224 */ /* 0x100fe400078e0097 */
[--C-:B------:R-:W-:Y:S02]  /*4f00*/  IMAD.MOV.U32 R62, RZ, RZ, R151.reuse ;  /* 0x000000ffff3e7224 */ /* 0x100fe400078e0097 */
[----:B------:R-:W-:Y:S01]  /*4f10*/  IMAD.MOV.U32 R49, RZ, RZ, R151 ;  /* 0x000000ffff317224 */ /* 0x000fe200078e0097 */
[----:B------:R-:W0:Y:S01]  /*4f20*/  MUFU.EX2 R54, R54 ;  /* 0x0000003600367308 */ /* 0x000e220000000800 */
[----:B-1----:R-:W-:Y:S01]  /*4f30*/  FADD.FTZ R14, R50, R21 ;  /* 0x00000015320e7221 */ /* 0x002fe20000010000 */
[----:B------:R-:W-:-:S02]  /*4f40*/  IMAD.MOV.U32 R48, RZ, RZ, R151 ;  /* 0x000000ffff307224 */ /* 0x000fc400078e0097 */
[--C-:B------:R-:W-:Y:S02]  /*4f50*/  IMAD.MOV.U32 R45, RZ, RZ, R151.reuse ;  /* 0x000000ffff2d7224 */ /* 0x100fe400078e0097 */
[--C-:B------:R-:W-:Y:S02]  /*4f60*/  IMAD.MOV.U32 R44, RZ, RZ, R151.reuse ;  /* 0x000000ffff2c7224 */ /* 0x100fe400078e0097 */
[----:B------:R-:W1:Y:S01]  /*4f70*/  MUFU.EX2 R55, R55 ;  /* 0x0000003700377308 */ /* 0x000e620000000800 */
[C---:B--2---:R-:W-:Y:S01]  /*4f80*/  FADD.FTZ R21, R51.reuse, R14 ;  /* 0x0000000e33157221 */ /* 0x044fe20000010000 */
[----:B------:R-:W-:Y:S01]  /*4f90*/  F2FP.BF16.F32.PACK_AB R205, R51, R50 ;  /* 0x0000003233cd723e */ /* 0x000fe200000010ff */
[--C-:B------:R-:W-:Y:S01]  /*4fa0*/  IMAD.MOV.U32 R51, RZ, RZ, R151.reuse ;  /* 0x000000ffff337224 */ /* 0x100fe200078e0097 */
[----:B------:R-:W-:Y:S01]  /*4fb0*/  MOV R50, R151 ;  /* 0x0000009700327202 */ /* 0x000fe20000000f00 */
[--C-:B------:R-:W-:Y:S02]  /*4fc0*/  IMAD.MOV.U32 R41, RZ, RZ, R151.reuse ;  /* 0x000000ffff297224 */ /* 0x100fe400078e0097 */
[----:B------:R-:W-:Y:S01]  /*4fd0*/  IMAD.MOV.U32 R31, RZ, RZ, R151 ;  /* 0x000000ffff1f7224 */ /* 0x000fe200078e0097 */
[----:B------:R-:W2:Y:S01]  /*4fe0*/  MUFU.EX2 R42, R42 ;  /* 0x0000002a002a7308 */ /* 0x000ea20000000800 */
[----:B0-----:R-:W-:-:S07]  /*4ff0*/  FADD.FTZ R14, R54, R21 ;  /* 0x00000015360e7221 */ /* 0x001fce0000010000 */
[----:B------:R-:W0:Y:S01]  /*5000*/  MUFU.EX2 R43, R43 ;  /* 0x0000002b002b7308 */ /* 0x000e220000000800 */
[C---:B-1----:R-:W-:Y:S01]  /*5010*/  FADD.FTZ R21, R55.reuse, R14 ;  /* 0x0000000e37157221 */ /* 0x042fe20000010000 */
[----:B------:R-:W-:Y:S01]  /*5020*/  FADD.FTZ R14, R32, R29 ;  /* 0x0000001d200e7221 */ /* 0x000fe20000010000 */
[----:B------:R-:W-:Y:S01]  /*5030*/  F2FP.BF16.F32.PACK_AB R207, R55, R54 ;  /* 0x0000003637cf723e */ /* 0x000fe200000010ff */
[--C-:B------:R-:W-:Y:S02]  /*5040*/  IMAD.MOV.U32 R55, RZ, RZ, R151.reuse ;  /* 0x000000ffff377224 */ /* 0x100fe400078e0097 */
[----:B------:R-:W-:Y:S01]  /*5050*/  FADD.FTZ R29, R33, R14 ;  /* 0x0000000e211d7221 */ /* 0x000fe20000010000 */
[----:B------:R-:W-:Y:S01]  /*5060*/  IMAD.MOV.U32 R54, RZ, RZ, R151 ;  /* 0x000000ffff367224 */ /* 0x000fe200078e0097 */
[----:B------:R-:W1:Y:S01]  /*5070*/  MUFU.EX2 R46, R46 ;  /* 0x0000002e002e7308 */ /* 0x000e620000000800 */
[----:B--2---:R-:W-:Y:S01]  /*5080*/  FADD.FTZ R0, R42, R21 ;  /* 0x000000152a007221 */ /* 0x004fe20000010000 */
[----:B------:R-:W-:Y:S01]  /*5090*/  FADD.FTZ R14, R36, R29 ;  /* 0x0000001d240e7221 */ /* 0x000fe20000010000 */
[----:B------:R-:W-:-:S02]  /*50a0*/  IMAD.MOV.U32 R33, RZ, RZ, R151 ;  /* 0x000000ffff217224 */ /* 0x000fc400078e0097 */
[----:B------:R-:W-:-:S03]  /*50b0*/  IMAD.MOV.U32 R32, RZ, RZ, R151 ;  /* 0x000000ffff207224 */ /* 0x000fc600078e0097 */
[----:B------:R-:W2:Y:S01]  /*50c0*/  MUFU.EX2 R47, R47 ;  /* 0x0000002f002f7308 */ /* 0x000ea20000000800 */
[C---:B0-----:R-:W-:Y:S01]  /*50d0*/  FADD.FTZ R21, R43.reuse, R0 ;  /* 0x000000002b157221 */ /* 0x041fe20000010000 */
[----:B------:R-:W-:Y:S01]  /*50e0*/  F2FP.BF16.F32.PACK_AB R201, R43, R42 ;  /* 0x0000002a2bc9723e */ /* 0x000fe200000010ff */
[--C-:B------:R-:W-:Y:S02]  /*50f0*/  IMAD.MOV.U32 R43, RZ, RZ, R151.reuse ;  /* 0x000000ffff2b7224 */ /* 0x100fe400078e0097 */
[----:B------:R-:W-:-:S03]  /*5100*/  IMAD.MOV.U32 R42, RZ, RZ, R151 ;  /* 0x000000ffff2a7224 */ /* 0x000fc600078e0097 */
[----:B------:R-:W0:Y:S01]  /*5110*/  MUFU.EX2 R34, R34 ;  /* 0x0000002200227308 */ /* 0x000e220000000800 */
[----:B-1----:R-:W-:-:S07]  /*5120*/  FADD.FTZ R0, R46, R21 ;  /* 0x000000152e007221 */ /* 0x002fce0000010000 */
[----:B------:R-:W1:Y:S01]  /*5130*/  MUFU.EX2 R37, R37 ;  /* 0x0000002500257308 */ /* 0x000e620000000800 */
[C---:B--2---:R-:W-:Y:S01]  /*5140*/  FADD.FTZ R21, R47.reuse, R0 ;  /* 0x000000002f157221 */ /* 0x044fe20000010000 */
[----:B------:R-:W-:Y:S01]  /*5150*/  F2FP.BF16.F32.PACK_AB R203, R47, R46 ;  /* 0x0000002e2fcb723e */ /* 0x000fe200000010ff */
[--C-:B------:R-:W-:Y:S02]  /*5160*/  IMAD.MOV.U32 R47, RZ, RZ, R151.reuse ;  /* 0x000000ffff2f7224 */ /* 0x100fe400078e0097 */
[----:B------:R-:W-:-:S03]  /*5170*/  IMAD.MOV.U32 R46, RZ, RZ, R151 ;  /* 0x000000ffff2e7224 */ /* 0x000fc600078e0097 */
[----:B------:R-:W2:Y:S01]  /*5180*/  MUFU.EX2 R35, R35 ;  /* 0x0000002300237308 */ /* 0x000ea20000000800 */
[----:B0-----:R-:W-:-:S07]  /*5190*/  FADD.FTZ R0, R34, R21 ;  /* 0x0000001522007221 */ /* 0x001fce0000010000 */
[----:B------:R-:W0:Y:S01]  /*51a0*/  MUFU.EX2 R24, R24 ;  /* 0x0000001800187308 */ /* 0x000e220000000800 */
[C---:B-1----:R-:W-:Y:S01]  /*51b0*/  FADD.FTZ R29, R37.reuse, R14 ;  /* 0x0000000e251d7221 */ /* 0x042fe20000010000 */
[----:B------:R-:W-:Y:S01]  /*51c0*/  F2FP.BF16.F32.PACK_AB R198, R37, R36 ;  /* 0x0000002425c6723e */ /* 0x000fe200000010ff */
[--C-:B------:R-:W-:Y:S02]  /*51d0*/  IMAD.MOV.U32 R37, RZ, RZ, R151.reuse ;  /* 0x000000ffff257224 */ /* 0x100fe400078e0097 */
[----:B------:R-:W-:-:S03]  /*51e0*/  IMAD.MOV.U32 R36, RZ, RZ, R151 ;  /* 0x000000ffff247224 */ /* 0x000fc600078e0097 */
        /* <DEDUP_REMOVED lines=15> */
[C---:B0-----:R-:W-:Y:S01]  /*52e0*/  FADD.FTZ R21, R39.reuse, R0 ;  /* 0x0000000027157221 */ /* 0x041fe20000010000 */
[----:B------:R-:W-:Y:S01]  /*52f0*/  F2FP.BF16.F32.PACK_AB R199, R39, R38 ;  /* 0x0000002627c7723e */ /* 0x000fe200000010ff */
[--C-:B------:R-:W-:Y:S02]  /*5300*/  IMAD.MOV.U32 R39, RZ, RZ, R151.reuse ;  /* 0x000000ffff277224 */ /* 0x100fe400078e0097 */
[----:B------:R-:W-:-:S03]  /*5310*/  IMAD.MOV.U32 R38, RZ, RZ, R151 ;  /* 0x000000ffff267224 */ /* 0x000fc600078e0097 */
[----:B------:R-:W0:Y:S01]  /*5320*/  MUFU.EX2 R27, R27 ;  /* 0x0000001b001b7308 */ /* 0x000e220000000800 */
[----:B-1----:R-:W-:Y:S01]  /*5330*/  FADD.FTZ R14, R28, R29 ;  /* 0x0000001d1c0e7221 */ /* 0x002fe20000010000 */
[C---:B------:R-:W-:Y:S01]  /*5340*/  F2FP.BF16.F32.PACK_AB R194, R5.reuse, R28 ;  /* 0x0000001c05c2723e */ /* 0x040fe200000010ff */
[--C-:B------:R-:W-:Y:S02]  /*5350*/  IMAD.MOV.U32 R29, RZ, RZ, R151.reuse ;  /* 0x000000ffff1d7224 */ /* 0x100fe400078e0097 */
[----:B------:R-:W-:Y:S01]  /*5360*/  FADD.FTZ R14, R5, R14 ;  /* 0x0000000e050e7221 */ /* 0x000fe20000010000 */
[----:B------:R-:W-:Y:S02]  /*5370*/  IMAD.MOV.U32 R28, RZ, RZ, R151 ;  /* 0x000000ffff1c7224 */ /* 0x000fe400078e0097 */
[----:B------:R-:W1:Y:S01]  /*5380*/  MUFU.EX2 R30, R30 ;  /* 0x0000001e001e7308 */ /* 0x000e620000000800 */
[----:B--2---:R-:W-:-:S07]  /*5390*/  FADD.FTZ R0, R26, R21 ;  /* 0x000000151a007221 */ /* 0x004fce0000010000 */
[----:B------:R2:W3:Y:S01]  /*53a0*/  MUFU.EX2 R195, R2 ;  /* 0x0000000200c37308 */ /* 0x0004e20000000800 */
[C---:B0-----:R-:W-:Y:S01]  /*53b0*/  FADD.FTZ R5, R27.reuse, R0 ;  /* 0x000000001b057221 */ /* 0x041fe20000010000 */
[----:B------:R-:W-:Y:S01]  /*53c0*/  F2FP.BF16.F32.PACK_AB R193, R27, R26 ;  /* 0x0000001a1bc1723e */ /* 0x000fe200000010ff */
[--C-:B------:R-:W-:Y:S02]  /*53d0*/  IMAD.MOV.U32 R27, RZ, RZ, R151.reuse ;  /* 0x000000ffff1b7224 */ /* 0x100fe400078e0097 */
[----:B------:R-:W-:Y:S02]  /*53e0*/  IMAD.MOV.U32 R26, RZ, RZ, R151 ;  /* 0x000000ffff1a7224 */ /* 0x000fe400078e0097 */
[----:B-1----:R-:W-:Y:S01]  /*53f0*/  FADD.FTZ R0, R30, R5 ;  /* 0x000000051e007221 */ /* 0x002fe20000010000 */
[----:B--2---:R-:W-:-:S03]  /*5400*/  IMAD.MOV.U32 R2, RZ, RZ, 0x3f800000 ;  /* 0x3f800000ff027424 */ /* 0x004fc600078e00ff */
[C---:B---3--:R-:W-:Y:S01]  /*5410*/  FADD.FTZ R5, R195.reuse, R0 ;  /* 0x00000000c3057221 */ /* 0x048fe20000010000 */
[----:B------:R-:W-:Y:S01]  /*5420*/  F2FP.BF16.F32.PACK_AB R195, R195, R30 ;  /* 0x0000001ec3c3723e */ /* 0x000fe200000010ff */
[----:B------:R-:W-:Y:S01]  /*5430*/  IMAD.MOV.U32 R0, RZ, RZ, 0x3f800000 ;  /* 0x3f800000ff007424 */ /* 0x000fe200078e00ff */
[----:B------:R-:W-:Y:S01]  /*5440*/  MOV R30, R151 ;  /* 0x00000097001e7202 */ /* 0x000fe20000000f00 */
[----:B------:R-:W-:Y:S06]  /*5450*/  @!P2 BRA `(.L_x_15) ;  /* 0x0000004000f4a947 */ /* 0x000fec0003800000 */
[----:B------:R-:W-:Y:S01]  /*5460*/  R2UR UR4, R152 ;  /* 0x00000000980472ca */ /* 0x000fe200000e0000 */
[----:B------:R-:W-:Y:S01]  /*5470*/  IMAD.MOV.U32 R20, RZ, RZ, R3 ;  /* 0x000000ffff147224 */ /* 0x000fe200078e0003 */
[----:B------:R-:W-:Y:S01]  /*5480*/  MOV R230, UR60 ;  /* 0x0000003c00e67c02 */ /* 0x000fe20008000f00 */
[----:B------:R-:W-:Y:S01]  /*5490*/  IMAD.MOV.U32 R21, RZ, RZ, R4 ;  /* 0x000000ffff157224 */ /* 0x000fe200078e0004 */
[----:B------:R-:W-:Y:S01]  /*54a0*/  CS2R R150, SRZ ;  /* 0x0000000000967805 */ /* 0x000fe2000001ff00 */
[----:B------:R-:W-:Y:S01]  /*54b0*/  IMAD.MOV.U32 R0, RZ, RZ, 0x3f800000 ;  /* 0x3f800000ff007424 */ /* 0x000fe200078e00ff */
[----:B------:R-:W-:Y:S02]  /*54c0*/  CS2R R146, SRZ ;  /* 0x0000000000927805 */ /* 0x000fe4000001ff00 */
[----:B------:R-:W-:Y:S02]  /*54d0*/  CS2R R142, SRZ ;  /* 0x00000000008e7805 */ /* 0x000fe4000001ff00 */
[----:B------:R-:W-:-:S02]  /*54e0*/  CS2R R138, SRZ ;  /* 0x00000000008a7805 */ /* 0x000fc4000001ff00 */
[----:B------:R-:W-:Y:S02]  /*54f0*/  CS2R R134, SRZ ;  /* 0x0000000000867805 */ /* 0x000fe4000001ff00 */
[----:B------:R-:W-:Y:S02]  /*5500*/  CS2R R130, SRZ ;  /* 0x0000000000827805 */ /* 0x000fe4000001ff00 */
[----:B------:R-:W-:Y:S02]  /*5510*/  CS2R R126, SRZ ;  /* 0x00000000007e7805 */ /* 0x000fe4000001ff00 */
[----:B------:R-:W-:Y:S01]  /*5520*/  CS2R R122, SRZ ;  /* 0x00000000007a7805 */ /* 0x000fe2000001ff00 */
[----:B------:R-:W-:Y:S01]  /*5530*/  UIADD3 UR4, UR4, -0x2, URZ ;  /* 0xfffffffe04047890 */ /* 0x000fe2000fffe03f */
[----:B------:R-:W-:Y:S02]  /*5540*/  CS2R R118, SRZ ;  /* 0x0000000000767805 */ /* 0x000fe4000001ff00 */
[----:B------:R-:W-:-:S02]  /*5550*/  CS2R R114, SRZ ;  /* 0x0000000000727805 */ /* 0x000fc4000001ff00 */
[----:B------:R-:W-:Y:S02]  /*5560*/  CS2R R110, SRZ ;  /* 0x00000000006e7805 */ /* 0x000fe4000001ff00 */
[----:B------:R-:W-:Y:S02]  /*5570*/  CS2R R106, SRZ ;  /* 0x00000000006a7805 */ /* 0x000fe4000001ff00 */
[----:B------:R-:W-:Y:S01]  /*5580*/  CS2R R102, SRZ ;  /* 0x0000000000667805 */ /* 0x000fe2000001ff00 */
[----:B------:R-:W-:Y:S01]  /*5590*/  IMAD.U32 R222, RZ, RZ, UR4 ;  /* 0x00000004ffde7e24 */ /* 0x000fe2000f8e00ff */
[----:B------:R-:W-:Y:S02]  /*55a0*/  R2UR UR4, R16 ;  /* 0x00000000100472ca */ /* 0x000fe400000e0000 */
[----:B------:R-:W-:Y:S02]  /*55b0*/  CS2R R98, SRZ ;  /* 0x0000000000627805 */ /* 0x000fe4000001ff00 */
[----:B------:R-:W-:-:S02]  /*55c0*/  CS2R R94, SRZ ;  /* 0x00000000005e7805 */ /* 0x000fc4000001ff00 */
[----:B------:R-:W-:Y:S02]  /*55d0*/  CS2R R90, SRZ ;  /* 0x00000000005a7805 */ /* 0x000fe4000001ff00 */
[----:B------:R-:W-:Y:S02]  /*55e0*/  CS2R R86, SRZ ;  /* 0x0000000000567805 */ /* 0x000fe4000001ff00 */
[----:B------:R-:W-:Y:S02]  /*55f0*/  CS2R R82, SRZ ;  /* 0x0000000000527805 */ /* 0x000fe4000001ff00 */
[----:B------:R-:W-:Y:S02]  /*5600*/  CS2R R78, SRZ ;  /* 0x00000000004e7805 */ /* 0x000fe4000001ff00 */
[----:B------:R-:W-:Y:S02]  /*5610*/  CS2R R74, SRZ ;  /* 0x00000000004a7805 */ /* 0x000fe4000001ff00 */
[----:B------:R-:W-:-:S02]  /*5620*/  CS2R R70, SRZ ;  /* 0x0000000000467805 */ /* 0x000fc4000001ff00 */
[----:B------:R-:W-:Y:S02]  /*5630*/  CS2R R66, SRZ ;  /* 0x0000000000427805 */ /* 0x000fe4000001ff00 */
[----:B------:R-:W-:Y:S02]  /*5640*/  CS2R R62, SRZ ;  /* 0x00000000003e7805 */ /* 0x000fe4000001ff00 */
[----:B------:R-:W-:Y:S02]  /*5650*/  CS2R R58, SRZ ;  /* 0x00000000003a7805 */ /* 0x000fe4000001ff00 */
[----:B------:R-:W-:Y:S01]  /*5660*/  CS2R R54, SRZ ;  /* 0x0000000000367805 */ /* 0x000fe2000001ff00 */
[----:B------:R-:W-:Y:S01]  /*5670*/  IMAD.U32 R232, RZ, RZ, UR4 ;  /* 0x00000004ffe87e24 */ /* 0x000fe2000f8e00ff */
        /* <DEDUP_REMOVED lines=38> */
[----:B------:R-:W-:Y:S01]  /*58e0*/  CS2R R24, SRZ ;  /* 0x0000000000187805 */ /* 0x000fe2000001ff00 */
[----:B------:R-:W-:-:S06]  /*58f0*/  ULDC UR61, c[0x0][0x9d8] ;  /* 0x00027600003d7ab9 */ /* 0x000fcc0000000800 */
.L_x_24:
[----:B------:R-:W-:Y:S02]  /*5900*/  R2UR UR4, R230 ;  /* 0x00000000e60472ca */ /* 0x000fe400000e0000 */
[----:B------:R-:W-:-:S11]  /*5910*/  R2UR UR6, R232 ;  /* 0x00000000e80672ca */ /* 0x000fd600000e0000 */
[----:B------:R-:W-:-:S04]  /*5920*/  UIADD3 UR4, UR4, 0x1, URZ ;  /* 0x0000000104047890 */ /* 0x000fc8000fffe03f */
[----:B------:R-:W-:-:S04]  /*5930*/  UISETP.NE.AND UP0, UPT, UR4, 0x2, UPT ;  /* 0x000000020400788c */ /* 0x000fc8000bf05270 */
[----:B------:R-:W-:Y:S02]  /*5940*/  USEL UR5, URZ, 0x1, UP0 ;  /* 0x000000013f057887 */ /* 0x000fe40008000000 */
[----:B------:R-:W-:Y:S02]  /*5950*/  USEL UR60, UR4, URZ, UP0 ;  /* 0x0000003f043c7287 */ /* 0x000fe40008000000 */
[----:B------:R-:W-:-:S06]  /*5960*/  ULOP3.LUT UR4, UR6, UR5, URZ, 0x3c, !UPT ;  /* 0x0000000506047292 */ /* 0x000fcc000f8e3c3f */
[----:B------:R-:W-:Y:S01]  /*5970*/  IMAD.U32 R16, RZ, RZ, UR4 ;  /* 0x00000004ff107e24 */ /* 0x000fe2000f8e00ff */
[----:B------:R-:W-:Y:S06]  /*5980*/  @!P0 BRA `(.L_x_16) ;  /* 0x0000000000048947 */ /* 0x000fec0003800000 */
[----:B------:R-:W-:Y:S01]  /*5990*/  BPT.TRAP 0x1 ;  /* 0x000000040000795c */ /* 0x000fe20000300000 */
.L_x_16:
[----:B------:R-:W0:Y:S01]  /*59a0*/  S2UR UR5, SR_CgaCtaId ;  /* 0x00000000000579c3 */ /* 0x000e220000008800 */
[----:B------:R-:W-:Y:S01]  /*59b0*/  R2UR UR7, R16 ;  /* 0x00000000100772ca */ /* 0x000fe200000e0000 */
[----:B------:R-:W-:-:S12]  /*59c0*/  UMOV UR4, 0x400 ;  /* 0x0000040000047882 */ /* 0x000fd80000000000 */
[----:B------:R-:W-:-:S05]  /*59d0*/  IMAD.U32 R3, RZ, RZ, UR7 ;  /* 0x00000007ff037e24 */ /* 0x000fca000f8e00ff */
[----:B------:R-:W-:Y:S01]  /*59e0*/  SHF.L.U32 R3, R3, 0x1f, RZ ;  /* 0x0000001f03037819 */ /* 0x000fe200000006ff */
[----:B0-----:R-:W-:-:S06]  /*59f0*/  ULEA UR6, UR5, UR4, 0x18 ;  /* 0x0000000405067291 */ /* 0x001fcc000f8ec03f */
[----:B------:R-:W-:Y:S01]  /*5a00*/  IMAD.U32 R231, RZ, RZ, UR6 ;  /* 0x00000006ffe77e24 */ /* 0x000fe2000f8e00ff */
[----:B------:R-:W-:-:S06]  /*5a10*/  ULEA UR6, UR60, UR6, 0x3 ;  /* 0x000000063c067291 */ /* 0x000fcc000f8e183f */
[----:B------:R-:W-:-:S03]  /*5a20*/  IMAD.U32 R223, RZ, RZ, UR6 ;  /* 0x00000006ffdf7e24 */ /* 0x000fc6000f8e00ff */
[----:B------:R0:W1:Y:S01]  /*5a30*/  SYNCS.PHASECHK.TRANS64.TRYWAIT P2, [UR6+0x38830], R3 ;  /* 0x03883003ff0075a7 */ /* 0x0000620008040146 */
[----:B------:R-:W-:Y:S05]  /*5a40*/  @!P0 BRA `(.L_x_17) ;  /* 0x0000000000048947 */ /* 0x000fea0003800000 */
[----:B------:R-:W-:Y:S01]  /*5a50*/  BPT.TRAP 0x1 ;  /* 0x000000040000795c */ /* 0x000fe20000300000 */
.L_x_17:
[----:B-1----:R-:W-:Y:S05]  /*5a60*/  @P2 BRA `(.L_x_18) ;  /* 0x00000000000c2947 */ /* 0x002fea0003800000 */
[----:B------:R-:W-:-:S13]  /*5a70*/  R2UR UR4, R223 ;  /* 0x00000000df0472ca */ /* 0x000fda00000e0000 */
[----:B------:R-:W1:Y:S02]  /*5a80*/  SYNCS.PHASECHK.TRANS64.TRYWAIT P2, [UR4+0x38830], R3 ;  /* 0x03883003ff0075a7 */ /* 0x000e640008040144 */
[----:B-1----:R-:W-:Y:S05]  /*5a90*/  @!P2 BRA `(.L_x_19) ;  /* 0x000000c00028a947 */ /* 0x002fea0003800000 */
.L_x_18:
[----:B------:R-:W-:Y:S01]  /*5aa0*/  R2UR UR4, R15 ;  /* 0x000000000f0472ca */ /* 0x000fe200000e0000 */
[----:B------:R-:W-:Y:S01]  /*5ab0*/  WARPGROUP.ARRIVE ;  /* 0x00000000000079c5 */ /* 0x000fe20000000000 */
[----:B------:R-:W-:Y:S01]  /*5ac0*/  R2UR UR18, R12 ;  /* 0x000000000c1272ca */ /* 0x000fe200000e0000 */
[----:B------:R-:W-:Y:S01]  /*5ad0*/  UMOV UR59, 0x40000040 ;  /* 0x40000040003b7882 */ /* 0x000fe20000000000 */
        /* <DEDUP_REMOVED lines=9> */
[----:B------:R-:W-:Y:S01]  /*5b70*/  UIMAD UR4, UR60, 0xa00, UR4 ;  /* 0x00000a003c0478a4 */ /* 0x000fe2000f8e0204 */
[-C--:B------:R-:W-:Y:S01]  /*5b80*/  FMUL.FTZ R24, R24, R2.reuse ;  /* 0x0000000218187220 */ /* 0x080fe20000410000 */
[----:B------:R-:W-:Y:S01]  /*5b90*/  UMOV UR56, UR18 ;  /* 0x0000001200387c82 */ /* 0x000fe20008000000 */
[----:B------:R-:W-:Y:S01]  /*5ba0*/  UMOV UR39, 0x40000040 ;  /* 0x4000004000277882 */ /* 0x000fe20000000000 */
[----:B------:R-:W-:Y:S01]  /*5bb0*/  UMOV UR57, UR19 ;  /* 0x0000001300397c82 */ /* 0x000fe20008000000 */
[----:B------:R-:W-:Y:S01]  /*5bc0*/  UIADD3 UR6, UR4, 0x80, URZ ;  /* 0x0000008004067890 */ /* 0x000fe2000fffe03f */
[-C--:B------:R-:W-:Y:S01]  /*5bd0*/  FMUL.FTZ R25, R25, R2.reuse ;  /* 0x0000000219197220 */ /* 0x080fe20000410000 */
[----:B------:R-:W-:Y:S01]  /*5be0*/  UMOV UR58, UR4 ;  /* 0x00000004003a7c82 */ /* 0x000fe20008000000 */
[----:B------:R-:W-:Y:S01]  /*5bf0*/  UIADD3 UR5, UR4, 0x100, URZ ;  /* 0x0000010004057890 */ /* 0x000fe2000fffe03f */
[----:B------:R-:W-:Y:S01]  /*5c00*/  HGMMA.64x16x16.F32.BF16 R184, gdesc[UR56], RZ, !UPT, gsb0 ;  /* 0x0020000038b879f0 */ /* 0x000fe2000c0018ff */
[----:B------:R-:W-:Y:S01]  /*5c10*/  UMOV UR56, UR18 ;  /* 0x0000001200387c82 */ /* 0x000fe20008000000 */
[----:B------:R-:W-:Y:S01]  /*5c20*/  UMOV UR57, UR19 ;  /* 0x0000001300397c82 */ /* 0x000fe20008000000 */
[----:B------:R-:W-:Y:S01]  /*5c30*/  UMOV UR58, UR6 ;  /* 0x00000006003a7c82 */ /* 0x000fe20008000000 */
[----:B------:R-:W-:Y:S01]  /*5c40*/  UMOV UR59, 0x40000040 ;  /* 0x40000040003b7882 */ /* 0x000fe20000000000 */
[----:B------:R-:W-:Y:S01]  /*5c50*/  UIADD3 UR6, UR4, 0x180, URZ ;  /* 0x0000018004067890 */ /* 0x000fe2000fffe03f */
[-C--:B------:R-:W-:Y:S01]  /*5c60*/  FMUL.FTZ R28, R28, R2.reuse ;  /* 0x000000021c1c7220 */ /* 0x080fe20000410000 */
        /* <DEDUP_REMOVED lines=12> */
[----:B------:R-:W-:Y:S01]  /*5d30*/  UMOV UR43, 0x40000040 ;  /* 0x40000040002b7882 */ /* 0x000fe20000000000 */
        /* <DEDUP_REMOVED lines=9> */
[----:B------:R-:W-:Y:S01]  /*5dd0*/  UMOV UR7, 0x40000040 ;  /* 0x4000004000077882 */ /* 0x000fe20000000000 */
[-C--:B------:R-:W-:Y:S01]  /*5de0*/  FMUL.FTZ R48, R48, R2.reuse ;  /* 0x0000000230307220 */ /* 0x080fe20000410000 */
        /* <DEDUP_REMOVED lines=20> */
[----:B------:R-:W-:Y:S01]  /*5f30*/  FMUL.FTZ R89, R89, R2 ;  /* 0x0000000259597220 */ /* 0x000fe20000410000 */
[----:B------:R-:W-:-:S02]  /*5f40*/  WARPGROUP.DEPBAR.LE gsb0, 0x0 ;  /* 0x00008000000079c5 */ /* 0x000fc40000010000 */
[----:B------:R-:W-:Y:S01]  /*5f50*/  WARPGROUP.ARRIVE ;  /* 0x00000000000079c5 */ /* 0x000fe20000000000 */
[-C--:B------:R-:W-:Y:S01]  /*5f60*/  FMUL.FTZ R92, R92, R2.reuse ;  /* 0x000000025c5c7220 */ /* 0x080fe20000410000 */
[-C--:B------:R-:W-:Y:S01]  /*5f70*/  FMUL.FTZ R93, R93, R2.reuse ;  /* 0x000000025d5d7220 */ /* 0x080fe20000410000 */
[-C--:B------:R-:W-:Y:S01]  /*5f80*/  FMUL.FTZ R96, R96, R2.reuse ;  /* 0x0000000260607220 */ /* 0x080fe20000410000 */
[-C--:B------:R-:W-:Y:S01]  /*5f90*/  FMUL.FTZ R97, R97, R2.reuse ;  /* 0x0000000261617220 */ /* 0x080fe20000410000 */
[-C--:B------:R-:W-:Y:S01]  /*5fa0*/  FMUL.FTZ R100, R100, R2.reuse ;  /* 0x0000000264647220 */ /* 0x080fe20000410000 */
[----:B------:R-:W-:Y:S01]  /*5fb0*/  HGMMA.64x16x16.F32.BF16 R176, gdesc[UR56], RZ, !UPT, gsb0 ;  /* 0x0020000038b079f0 */ /* 0x000fe2000c0018ff */
[----:B------:R-:W-:Y:S01]  /*5fc0*/  UMOV UR56, UR18 ;  /* 0x0000001200387c82 */ /* 0x000fe20008000000 */
[----:B------:R-:W-:Y:S01]  /*5fd0*/  UMOV UR57, UR19 ;  /* 0x0000001300397c82 */ /* 0x000fe20008000000 */
[----:B------:R-:W-:Y:S01]  /*5fe0*/  UMOV UR58, UR5 ;  /* 0x00000005003a7c82 */ /* 0x000fe20008000000 */
[----:B------:R-:W-:Y:S01]  /*5ff0*/  UMOV UR59, 0x40000040 ;  /* 0x40000040003b7882 */ /* 0x000fe20000000000 */
[----:B------:R-:W-:Y:S01]  /*6000*/  UIADD3 UR5, UR4, 0x200, URZ ;  /* 0x0000020004057890 */ /* 0x000fe2000fffe03f */
        /* <DEDUP_REMOVED lines=98> */
[----:B------:R-:W-:-:S06]  /*6630*/  WARPGROUP.ARRIVE ;  /* 0x00000000000079c5 */ /* 0x000fcc0000000000 */
[----:B------:R-:W-:Y:S01]  /*6640*/  HGMMA.64x16x16.F32.BF16 R160, gdesc[UR56], RZ, !UPT, gsb0 ;  /* 0x0020000038a079f0 */ /* 0x000fe2000c0018ff */
[----:B------:R-:W-:Y:S01]  /*6650*/  UMOV UR56, UR18 ;  /* 0x0000001200387c82 */ /* 0x000fe20008000000 */
[----:B------:R-:W-:Y:S01]  /*6660*/  UMOV UR57, UR19 ;  /* 0x0000001300397c82 */ /* 0x000fe20008000000 */
[----:B------:R-:W-:Y:S01]  /*6670*/  UMOV UR58, UR5 ;  /* 0x00000005003a7c82 */ /* 0x000fe20008000000 */
[----:B------:R-:W-:Y:S01]  /*6680*/  UMOV UR59, 0x40000040 ;  /* 0x40000040003b7882 */ /* 0x000fe20000000000 */
[----:B------:R-:W-:Y:S02]  /*6690*/  UIADD3 UR5, UR4, 0x102, URZ ;  /* 0x0000010204057890 */ /* 0x000fe4000fffe03f */
[----:B------:R-:W-:Y:S01]  /*66a0*/  UIADD3 UR18, UR4, 0x282, URZ ;  /* 0x0000028204127890 */ /* 0x000fe2000fffe03f */
[----:B------:R-:W-:Y:S01]  /*66b0*/  UMOV UR19, 0x40000040 ;  /* 0x4000004000137882 */ /* 0x000fe20000000000 */
        /* <DEDUP_REMOVED lines=11> */
[----:B------:R-:W-:Y:S01]  /*6770*/  UMOV UR57, UR15 ;  /* 0x0000000f00397c82 */ /* 0x000fe20008000000 */
[----:B------:R-:W-:Y:S01]  /*6780*/  UMOV UR58, UR6 ;  /* 0x00000006003a7c82 */ /* 0x000fe20008000000 */
[----:B------:R-:W-:Y:S01]  /*6790*/  UMOV UR59, 0x40000040 ;  /* 0x40000040003b7882 */ /* 0x000fe20000000000 */
[----:B------:R-:W-:Y:S01]  /*67a0*/  UIADD3 UR6, UR4, 0x182, URZ ;  /* 0x0000018204067890 */ /* 0x000fe2000fffe03f */
        /* <DEDUP_REMOVED lines=65> */
[----:B------:R-:W-:Y:S01]  /*6bc0*/  UMOV UR11, 0x40000040 ;  /* 0x40000040000b7882 */ /* 0x000fe20000000000 */
[----:B------:R-:W-:Y:S01]  /*6bd0*/  UIADD3 UR5, UR4, 0x106, URZ ;  /* 0x0000010604057890 */ /* 0x000fe2000fffe03f */
        /* <DEDUP_REMOVED lines=32> */
[----:B------:R-:W-:Y:S02]  /*6de0*/  UIADD3 UR10, UR4, 0x986, URZ ;  /* 0x00000986040a7890 */ /* 0x000fe4000fffe03f */
        /* <DEDUP_REMOVED lines=27> */
[----:B------:R-:W-:Y:S02]  /*6fa0*/  R2UR UR14, R6 ;  /* 0x00000000060e72ca */ /* 0x000fe400000e0000 */
[----:B------:R-:W-:-:S11]  /*6fb0*/  R2UR UR15, R7 ;  /* 0x00000000070f72ca */ /* 0x000fd600000e0000 */
[----:B------:R-:W-:Y:S02]  /*6fc0*/  UMOV UR56, UR14 ;  /* 0x0000000e00387c82 */ /* 0x000fe40008000000 */
[----:B------:R-:W-:Y:S01]  /*6fd0*/  UMOV UR57, UR15 ;  /* 0x0000000f00397c82 */ /* 0x000fe20008000000 */
        /* <DEDUP_REMOVED lines=274> */
[----:B------:R-:W-:Y:S01]  /*8100*/  UMOV UR57, UR15 ;  /* 0x0000000f00397c82 */ /* 0x000fe20008000000 */
[----:B------:R-:W-:Y:S01]  /*8110*/  UMOV UR58, UR6 ;  /* 0x00000006003a7c82 */ /* 0x000fe20008000000 */
[----:B------:R-:W-:Y:S01]  /*8120*/  UMOV UR59, 0x40000040 ;  /* 0x40000040003b7882 */ /* 0x000fe20000000000 */
[----:B------:R-:W-:-:S03]  /*8130*/  UIADD3 UR6, UR4, 0x906, URZ ;  /* 0x0000090604067890 */ /* 0x000fc6000fffe03f */
[----:B------:R-:W-:Y:S01]  /*8140*/  UMOV UR4, UR14 ;  /* 0x0000000e00047c82 */ /* 0x000fe20008000000 */
[----:B------:R-:W-:Y:S02]  /*8150*/  WARPGROUP.DEPBAR.LE gsb0, 0x0 ;  /* 0x00008000000079c5 */ /* 0x000fe40000010000 */
[----:B------:R-:W-:-:S06]  /*8160*/  WARPGROUP.ARRIVE ;  /* 0x00000000000079c5 */ /* 0x000fcc0000000000 */
[----:B------:R-:W-:Y:S01]  /*8170*/  HGMMA.64x16x16.F32.BF16 R176, gdesc[UR56], R176, gsb0 ;  /* 0x0020000038b079f0 */ /* 0x000fe200080018b0 */
[----:B------:R-:W-:Y:S01]  /*8180*/  UMOV UR56, UR14 ;  /* 0x0000000e00387c82 */ /* 0x000fe20008000000 */
[----:B------:R-:W-:Y:S01]  /*8190*/  UMOV UR57, UR15 ;  /* 0x0000000f00397c82 */ /* 0x000fe20008000000 */
[----:B------:R-:W-:Y:S01]  /*81a0*/  UMOV UR58, UR5 ;  /* 0x00000005003a7c82 */ /* 0x000fe20008000000 */
[----:B------:R-:W-:Y:S01]  /*81b0*/  UMOV UR59, 0x40000040 ;  /* 0x40000040003b7882 */ /* 0x000fe20000000000 */
[----:B------:R-:W-:Y:S01]  /*81c0*/  UMOV UR5, UR15 ;  /* 0x0000000f00057c82 */ /* 0x000fe20008000000 */
        /* <DEDUP_REMOVED lines=10> */
[----:B------:R-:W-:Y:S02]  /*8270*/  WARPGROUP.DEPBAR.LE gsb0, 0x0 ;  /* 0x00008000000079c5 */ /* 0x000fe40000010000 */
[----:B------:R-:W-:-:S06]  /*8280*/  WARPGROUP.ARRIVE ;  /* 0x00000000000079c5 */ /* 0x000fcc0000000000 */
[----:B------:R-:W-:Y:S03]  /*8290*/  HGMMA.64x16x16.F32.BF16 R152, gdesc[UR4], R152, gsb0 ;  /* 0x00200000049879f0 */ /* 0x000fe60008001898 */
[----:B------:R-:W-:Y:S02]  /*82a0*/  WARPGROUP.DEPBAR.LE gsb0, 0x0 ;  /* 0x00008000000079c5 */ /* 0x000fe40000010000 */
[----:B------:R-:W-:Y:S05]  /*82b0*/  @!P0 BRA `(.L_x_20) ;  /* 0x0000000000048947 */ /* 0x000fea0003800000 */
[----:B------:R-:W-:Y:S01]  /*82c0*/  BPT.TRAP 0x1 ;  /* 0x000000040000795c */ /* 0x000fe20000300000 */
.L_x_20:
[----:B------:R-:W-:Y:S02]  /*82d0*/  R2UR UR6, R231 ;  /* 0x00000000e70672ca */ /* 0x000fe400000e0000 */
[----:B------:R-:W-:Y:S02]  /*82e0*/  R2UR UR4, R230 ;  /* 0x00000000e60472ca */ /* 0x000fe400000e0000 */
[----:B------:R-:W-:-:S11]  /*82f0*/  R2UR UR5, R232 ;  /* 0x00000000e80572ca */ /* 0x000fd600000e0000 */
[----:B------:R-:W-:Y:S02]  /*8300*/  ULEA UR4, UR4, UR6, 0x3 ;  /* 0x0000000604047291 */ /* 0x000fe4000f8e183f */
[----:B------:R-:W-:-:S05]  /*8310*/  IMAD.U32 R0, RZ, RZ, UR5 ;  /* 0x00000005ff007e24 */ /* 0x000fca000f8e00ff */
[----:B------:R-:W-:-:S04]  /*8320*/  SHF.L.U32 R0, R0, 0x1f, RZ ;  /* 0x0000001f00007819 */ /* 0x000fc800000006ff */
[----:B------:R2:W3:Y:S01]  /*8330*/  SYNCS.PHASECHK.TRANS64.TRYWAIT P2, [UR4+0x38850], R0 ;  /* 0x03885000ff0075a7 */ /* 0x0004e20008040144 */
[----:B------:R-:W-:Y:S05]  /*8340*/  @!P0 BRA `(.L_x_21) ;  /* 0x0000000000048947 */ /* 0x000fea0003800000 */
[----:B------:R-:W-:Y:S01]  /*8350*/  BPT.TRAP 0x1 ;  /* 0x000000040000795c */ /* 0x000fe20000300000 */
.L_x_21:
[----:B---3--:R-:W-:Y:S05]  /*8360*/  @P2 BRA `(.L_x_22) ;  /* 0x0000000000082947 */ /* 0x008fea0003800000 */
[----:B------:R-:W3:Y:S02]  /*8370*/  SYNCS.PHASECHK.TRANS64.TRYWAIT P2, [UR4+0x38850], R0 ;  /* 0x03885000ff0075a7 */ /* 0x000ee40008040144 */
[----:B---3--:R-:W-:Y:S05]  /*8380*/  @!P2 BRA `(.L_x_23) ;  /* 0x000000980008a947 */ /* 0x008fea0003800000 */
.L_x_22:
[----:B------:R-:W-:Y:S01]  /*8390*/  R2UR UR5, R231 ;  /* 0x00000000e70572ca */ /* 0x000fe200000e0000 */
[----:B------:R-:W-:Y:S01]  /*83a0*/  WARPGROUP.ARRIVE ;  /* 0x00000000000079c5 */ /* 0x000fe20000000000 */
[----:B------:R-:W-:Y:S01]  /*83b0*/  R2UR UR6, R230 ;  /* 0x00000000e60672ca */ /* 0x000fe200000e0000 */
[----:B------:R-:W-:Y:S01]  /*83c0*/  UMOV UR7, 0x40000040 ;  /* 0x4000004000077882 */ /* 0x000fe20000000000 */
[----:B0-2---:R-:W-:Y:S01]  /*83d0*/  FMUL.FTZ R0, R184, UR61 ;  /* 0x0000003db8007c20 */ /* 0x005fe20008410000 */
[----:B-1----:R-:W-:Y:S01]  /*83e0*/  FMUL.FTZ R3, R185, UR61 ;  /* 0x0000003db9037c20 */ /* 0x002fe20008410000 */
[----:B------:R-:W-:Y:S01]  /*83f0*/  FMUL.FTZ R184, R187, UR61 ;  /* 0x0000003dbbb87c20 */ /* 0x000fe20008410000 */
[----:B------:R-:W-:Y:S01]  /*8400*/  FMUL.FTZ R187, R188, UR61 ;  /* 0x0000003dbcbb7c20 */ /* 0x000fe20008410000 */
[----:B------:R-:W-:Y:S01]  /*8410*/  FMUL.FTZ R188, R189, UR61 ;  /* 0x0000003dbdbc7c20 */ /* 0x000fe20008410000 */
[----:B------:R-:W-:Y:S01]  /*8420*/  FMUL.FTZ R185, R186, UR61 ;  /* 0x0000003dbab97c20 */ /* 0x000fe20008410000 */
[----:B------:R-:W0:Y:S01]  /*8430*/  MUFU.TANH R0, R0 ;  /* 0x0000000000007308 */ /* 0x000e220000002400 */
[----:B------:R-:W-:Y:S01]  /*8440*/  FMUL.FTZ R186, R190, UR61 ;  /* 0x0000003dbeba7c20 */ /* 0x000fe20008410000 */
[----:B------:R-:W-:Y:S01]  /*8450*/  FMUL.FTZ R190, R176, UR61 ;  /* 0x0000003db0be7c20 */ /* 0x000fe20008410000 */
[----:B------:R-:W-:Y:S01]  /*8460*/  UIADD3 UR5, UR5, 0x400, URZ ;  /* 0x0000040005057890 */ /* 0x000fe2000fffe03f */
[----:B------:R-:W-:Y:S01]  /*8470*/  FMUL.FTZ R177, R177, UR61 ;  /* 0x0000003db1b17c20 */ /* 0x000fe20008410000 */
[----:B------:R-:W-:Y:S01]  /*8480*/  FMUL.FTZ R180, R180, UR61 ;  /* 0x0000003db4b47c20 */ /* 0x000fe20008410000 */
[----:B------:R-:W-:Y:S01]  /*8490*/  FMUL.FTZ R181, R181, UR61 ;  /* 0x0000003db5b57c20 */ /* 0x000fe20008410000 */
[----:B------:R-:W-:Y:S01]  /*84a0*/  USHF.R.U32.HI UR5, URZ, 0x4, UR5 ;  /* 0x000000043f057899 */ /* 0x000fe20008011605 */
[----:B------:R-:W1:Y:S01]  /*84b0*/  MUFU.TANH R3, R3 ;  /* 0x0000000300037308 */ /* 0x000e620000002400 */
[----:B------:R-:W-:Y:S01]  /*84c0*/  FMUL.FTZ R189, R191, UR61 ;  /* 0x0000003dbfbd7c20 */ /* 0x000fe20008410000 */
[----:B------:R-:W-:Y:S01]  /*84d0*/  FMUL.FTZ R168, R168, UR61 ;  /* 0x0000003da8a87c20 */ /* 0x000fe20008410000 */
[----:B------:R-:W-:Y:S01]  /*84e0*/  ULOP3.LUT UR5, UR5, 0x3fff, URZ, 0xc0, !UPT ;  /* 0x00003fff05057892 */ /* 0x000fe2000f8ec03f */
[----:B------:R-:W-:Y:S01]  /*84f0*/  FMUL.FTZ R169, R169, UR61 ;  /* 0x0000003da9a97c20 */ /* 0x000fe20008410000 */
[----:B------:R-:W-:Y:S01]  /*8500*/  FMUL.FTZ R172, R172, UR61 ;  /* 0x0000003dacac7c20 */ /* 0x000fe20008410000 */
[----:B------:R-:W-:Y:S01]  /*8510*/  FMUL.FTZ R173, R173, UR61 ;  /* 0x0000003dadad7c20 */ /* 0x000fe20008410000 */
[----:B------:R-:W-:Y:S01]  /*8520*/  ULOP3.LUT UR5, UR5, 0x2800000, URZ, 0xfc, !UPT ;  /* 0x0280000005057892 */ /* 0x000fe2000f8efc3f */
[----:B------:R-:W2:Y:S01]  /*8530*/  MUFU.TANH R187, R187 ;  /* 0x000000bb00bb7308 */ /* 0x000ea20000002400 */
[----:B0-----:R-:W-:Y:S01]  /*8540*/  FMNMX.FTZ R2, R0, R21, !PT ;  /* 0x0000001500027209 */ /* 0x001fe20007810000 */
[----:B------:R-:W-:Y:S01]  /*8550*/  FMUL.FTZ R160, R160, UR61 ;  /* 0x0000003da0a07c20 */ /* 0x000fe20008410000 */
[----:B------:R-:W-:Y:S01]  /*8560*/  UIMAD UR5, UR6, 0xa00, UR5 ;  /* 0x00000a00060578a4 */ /* 0x000fe2000f8e0205 */
[----:B------:R-:W-:Y:S01]  /*8570*/  FMUL.FTZ R161, R161, UR61 ;  /* 0x0000003da1a17c20 */ /* 0x000fe20008410000 */
[----:B------:R-:W-:Y:S01]  /*8580*/  FMUL.FTZ R164, R164, UR61 ;  /* 0x0000003da4a47c20 */ /* 0x000fe20008410000 */
[----:B------:R-:W-:Y:S01]  /*8590*/  FMUL.FTZ R165, R165, UR61 ;  /* 0x0000003da5a57c20 */ /* 0x000fe20008410000 */
[----:B------:R-:W-:Y:S01]  /*85a0*/  FMUL.FTZ R152, R152, UR61 ;  /* 0x0000003d98987c20 */ /* 0x000fe20008410000 */
[----:B------:R-:W0:Y:S01]  /*85b0*/  MUFU.TANH R188, R188 ;  /* 0x000000bc00bc7308 */ /* 0x000e220000002400 */
[----:B-1----:R-:W-:Y:S01]  /*85c0*/  FMNMX.FTZ R2, R3, R2, !PT ;  /* 0x0000000203027209 */ /* 0x002fe20007810000 */
[----:B------:R-:W-:Y:S01]  /*85d0*/  UMOV UR6, UR5 ;  /* 0x0000000500067c82 */ /* 0x000fe20008000000 */
[----:B------:R-:W-:Y:S01]  /*85e0*/  FMUL.FTZ R153, R153, UR61 ;  /* 0x0000003d99997c20 */ /* 0x000fe20008410000 */
[----:B------:R-:W-:Y:S01]  /*85f0*/  HGMMA.64x256x16.F32.BF16 R24, R208, gdesc[UR4].tnspB, R24, gsb0 ;  /* 0x43e00004d0187df0 */ /* 0x000fe20008001818 */
[----:B------:R-:W-:Y:S01]  /*8600*/  UIADD3 UR6, UR5, 0x80, URZ ;  /* 0x0000008005067890 */ /* 0x000fe2000fffe03f */
[----:B------:R-:W-:Y:S01]  /*8610*/  FMUL.FTZ R176, R178, UR61 ;  /* 0x0000003db2b07c20 */ /* 0x000fe20008410000 */
[----:B------:R-:W-:Y:S01]  /*8620*/  UMOV UR7, 0x40000040 ;  /* 0x4000004000077882 */ /* 0x000fe20000000000 */
[----:B------:R-:W1:Y:S01]  /*8630*/  MUFU.TANH R190, R190 ;  /* 0x000000be00be7308 */ /* 0x000e620000002400 */
[----:B--2---:R-:W-:Y:S01]  /*8640*/  FMNMX.FTZ R191, R187, R2, !PT ;  /* 0x00000002bbbf7209 */ /* 0x004fe20007810000 */
[----:B------:R-:W-:Y:S01]  /*8650*/  FMUL.FTZ R178, R179, UR61 ;  /* 0x0000003db3b27c20 */ /* 0x000fe20008410000 */
[----:B------:R-:W-:Y:S01]  /*8660*/  FMUL.FTZ R156, R156, UR61 ;  /* 0x0000003d9c9c7c20 */ /* 0x000fe20008410000 */
[----:B------:R-:W-:Y:S01]  /*8670*/  FMUL.FTZ R179, R182, UR61 ;  /* 0x0000003db6b37c20 */ /* 0x000fe20008410000 */
[----:B------:R-:W-:Y:S01]  /*8680*/  FMUL.FTZ R182, R157, UR61 ;  /* 0x0000003d9db67c20 */ /* 0x000fe20008410000 */
[----:B------:R-:W-:Y:S01]  /*8690*/  FMUL.FTZ R170, R170, UR61 ;  /* 0x0000003daaaa7c20 */ /* 0x000fe20008410000 */
[----:B------:R-:W-:Y:S01]  /*86a0*/  ULDC UR10, c[0x0][0x988] ;  /* 0x00026200000a7ab9 */ /* 0x000fe20000000800 */
[----:B------:R-:W2:Y:S01]  /*86b0*/  MUFU.TANH R177, R177 ;  /* 0x000000b100b17308 */ /* 0x000ea20000002400 */
[----:B0-----:R-:W-:Y:S01]  /*86c0*/  FMNMX.FTZ R191, R188, R191, !PT ;  /* 0x000000bfbcbf7209 */ /* 0x001fe20007810000 */
[----:B------:R-:W-:Y:S01]  /*86d0*/  FMUL.FTZ R171, R171, UR61 ;  /* 0x0000003dabab7c20 */ /* 0x000fe20008410000 */
[----:B------:R-:W-:Y:S01]  /*86e0*/  UMOV UR11, UR10 ;  /* 0x0000000a000b7c82 */ /* 0x000fe20008000000 */
[----:B------:R-:W-:Y:S01]  /*86f0*/  FMUL.FTZ R174, R174, UR61 ;  /* 0x0000003daeae7c20 */ /* 0x000fe20008410000 */
[----:B------:R-:W-:Y:S01]  /*8700*/  FMUL.FTZ R175, R175, UR61 ;  /* 0x0000003dafaf7c20 */ /* 0x000fe20008410000 */
[----:B------:R-:W-:Y:S01]  /*8710*/  FMUL.FTZ R162, R162, UR61 ;  /* 0x0000003da2a27c20 */ /* 0x000fe20008410000 */
[----:B------:R-:W-:Y:S01]  /*8720*/  FMUL.FTZ R163, R163, UR61 ;  /* 0x0000003da3a37c20 */ /* 0x000fe20008410000 */
[----:B------:R-:W0:Y:S01]  /*8730*/  MUFU.TANH R180, R180 ;  /* 0x000000b400b47308 */ /* 0x000e220000002400 */
[----:B-1----:R-:W-:Y:S01]  /*8740*/  FMNMX.FTZ R2, R190, R191, !PT ;  /* 0x000000bfbe027209 */ /* 0x002fe20007810000 */
[----:B------:R-:W-:Y:S01]  /*8750*/  FMUL.FTZ R166, R166, UR61 ;  /* 0x0000003da6a67c20 */ /* 0x000fe20008410000 */
[----:B------:R-:W-:Y:S01]  /*8760*/  FMUL.FTZ R167, R167, UR61 ;  /* 0x0000003da7a77c20 */ /* 0x000fe20008410000 */
[----:B------:R-:W-:Y:S01]  /*8770*/  FMUL.FTZ R154, R154, UR61 ;  /* 0x0000003d9a9a7c20 */ /* 0x000fe20008410000 */
[----:B------:R-:W-:Y:S01]  /*8780*/  FMUL.FTZ R155, R155, UR61 ;  /* 0x0000003d9b9b7c20 */ /* 0x000fe20008410000 */
[----:B------:R-:W-:Y:S01]  /*8790*/  FMUL.FTZ R158, R158, UR61 ;  /* 0x0000003d9e9e7c20 */ /* 0x000fe20008410000 */
[----:B------:R-:W-:Y:S01]  /*87a0*/  FMUL.FTZ R159, R159, UR61 ;  /* 0x0000003d9f9f7c20 */ /* 0x000fe20008410000 */
[----:B------:R-:W1:Y:S01]  /*87b0*/  MUFU.TANH R181, R181 ;  /* 0x000000b500b57308 */ /* 0x000e620000002400 */
[----:B--2---:R-:W-:Y:S01]  /*87c0*/  FMNMX.FTZ R191, R177, R2, !PT ;  /* 0x00000002b1bf7209 */ /* 0x004fe20007810000 */
[----:B------:R-:W-:Y:S01]  /*87d0*/  IMAD.U32 R230, RZ, RZ, UR60 ;  /* 0x0000003cffe67e24 */ /* 0x000fe2000f8e00ff */
[----:B------:R-:W-:-:S05]  /*87e0*/  R2UR UR10, R223 ;  /* 0x00000000df0a72ca */ /* 0x000fca00000e0000 */
[----:B------:R-:W2:Y:S01]  /*87f0*/  MUFU.TANH R168, R168 ;  /* 0x000000a800a87308 */ /* 0x000ea20000002400 */
[----:B0-----:R-:W-:-:S07]  /*8800*/  FMNMX.FTZ R2, R180, R191, !PT ;  /* 0x000000bfb4027209 */ /* 0x001fce0007810000 */
[----:B------:R-:W0:Y:S01]  /*8810*/  MUFU.TANH R169, R169 ;  /* 0x000000a900a97308 */ /* 0x000e220000002400 */
[----:B-1----:R-:W-:-:S07]  /*8820*/  FMNMX.FTZ R191, R181, R2, !PT ;  /* 0x00000002b5bf7209 */ /* 0x002fce0007810000 */
[----:B------:R-:W1:Y:S01]  /*8830*/  MUFU.TANH R172, R172 ;  /* 0x000000ac00ac7308 */ /* 0x000e620000002400 */
[----:B--2---:R-:W-:-:S07]  /*8840*/  FMNMX.FTZ R2, R168, R191, !PT ;  /* 0x000000bfa8027209 */ /* 0x004fce0007810000 */
        /* <DEDUP_REMOVED lines=11> */
[----:B--2---:R-:W-:Y:S01]  /*8900*/  FMNMX.FTZ R2, R164, R157, !PT ;  /* 0x0000009da4027209 */ /* 0x004fe20007810000 */
[----:B------:R-:W-:-:S06]  /*8910*/  FMUL.FTZ R157, R183, UR61 ;  /* 0x0000003db79d7c20 */ /* 0x000fcc0008410000 */
        /* <DEDUP_REMOVED lines=9> */
[----:B-1----:R-:W-:-:S05]  /*89b0*/  FMNMX.FTZ R183, R182, R183, !PT ;  /* 0x000000b7b6b77209 */ /* 0x002fca0007810000 */
[----:B------:R-:W1:Y:S02]  /*89c0*/  SHFL.BFLY PT, R2, R183, 0x2, 0x1f ;  /* 0x0c401f00b7027f89 */ /* 0x000e6400000e0000 */
[----:B------:R-:W3:Y:S08]  /*89d0*/  MUFU.TANH R186, R186 ;  /* 0x000000ba00ba7308 */ /* 0x000ef00000002400 */
[----:B------:R-:W4:Y:S08]  /*89e0*/  MUFU.TANH R189, R189 ;  /* 0x000000bd00bd7308 */ /* 0x000f300000002400 */
[----:B------:R-:W5:Y:S01]  /*89f0*/  MUFU.TANH R176, R176 ;  /* 0x000000b000b07308 */ /* 0x000f620000002400 */
[----:B-1----:R-:W-:-:S07]  /*8a00*/  FMNMX.FTZ R2, R183, R2, !PT ;  /* 0x00000002b7027209 */ /* 0x002fce0007810000 */
[----:B------:R-:W1:Y:S01]  /*8a10*/  MUFU.TANH R178, R178 ;  /* 0x000000b200b27308 */ /* 0x000e620000002400 */
[----:B------:R-:W2:Y:S07]  /*8a20*/  SHFL.BFLY PT, R183, R2, 0x1, 0x1f ;  /* 0x0c201f0002b77f89 */ /* 0x000eae00000e0000 */
[----:B------:R-:W1:Y:S08]  /*8a30*/  MUFU.TANH R179, R179 ;  /* 0x000000b300b37308 */ /* 0x000e700000002400 */
[----:B------:R-:W1:Y:S08]  /*8a40*/  MUFU.TANH R157, R157 ;  /* 0x0000009d009d7308 */ /* 0x000e700000002400 */
[----:B------:R-:W1:Y:S01]  /*8a50*/  MUFU.TANH R170, R170 ;  /* 0x000000aa00aa7308 */ /* 0x000e620000002400 */
[----:B--2---:R-:W-:-:S02]  /*8a60*/  FMNMX.FTZ R4, R2, R183, !PT ;  /* 0x000000b702047209 */ /* 0x004fc40007810000 */
[----:B------:R-:W-:-:S03]  /*8a70*/  FMNMX.FTZ R183, R185, R20, !PT ;  /* 0x00000014b9b77209 */ /* 0x000fc60007810000 */
[----:B------:R-:W-:Y:S01]  /*8a80*/  FADD.FTZ R2, -R4, R21 ;  /* 0x0000001504027221 */ /* 0x000fe20000010100 */
[----:B0-----:R-:W-:Y:S01]  /*8a90*/  FMNMX.FTZ R183, R184, R183, !PT ;  /* 0x000000b7b8b77209 */ /* 0x001fe20007810000 */
[----:B------:R-:W0:Y:S02]  /*8aa0*/  MUFU.TANH R171, R171 ;  /* 0x000000ab00ab7308 */ /* 0x000e240000002400 */
[----:B------:R-:W-:-:S06]  /*8ab0*/  FMUL.FTZ R2, R2, UR11 ;  /* 0x0000000b02027c20 */ /* 0x000fcc0008410000 */
[----:B------:R-:W2:Y:S08]  /*8ac0*/  MUFU.TANH R174, R174 ;  /* 0x000000ae00ae7308 */ /* 0x000eb00000002400 */
[----:B------:R-:W2:Y:S08]  /*8ad0*/  MUFU.TANH R175, R175 ;  /* 0x000000af00af7308 */ /* 0x000eb00000002400 */
[----:B------:R-:W2:Y:S08]  /*8ae0*/  MUFU.TANH R162, R162 ;  /* 0x000000a200a27308 */ /* 0x000eb00000002400 */
[----:B------:R-:W2:Y:S08]  /*8af0*/  MUFU.TANH R163, R163 ;  /* 0x000000a300a37308 */ /* 0x000eb00000002400 */
[----:B------:R-:W2:Y:S08]  /*8b00*/  MUFU.TANH R166, R166 ;  /* 0x000000a600a67308 */ /* 0x000eb00000002400 */
[----:B------:R-:W2:Y:S08]  /*8b10*/  MUFU.TANH R167, R167 ;  /* 0x000000a700a77308 */ /* 0x000eb00000002400 */
[----:B------:R-:W2:Y:S01]  /*8b20*/  MUFU.TANH R154, R154 ;  /* 0x0000009a009a7308 */ /* 0x000ea20000002400 */
[----:B------:R-:W-:-:S02]  /*8b30*/  WARPGROUP.DEPBAR.LE gsb0, 0x0 ;  /* 0x00008000000079c5 */ /* 0x000fc40000010000 */
[----:B------:R-:W-:-:S05]  /*8b40*/  WARPGROUP.ARRIVE ;  /* 0x00000000000079c5 */ /* 0x000fca0000000000 */
[----:B------:R-:W2:Y:S01]  /*8b50*/  MUFU.TANH R155, R155 ;  /* 0x0000009b009b7308 */ /* 0x000ea20000002400 */
[----:B------:R-:W-:Y:S01]  /*8b60*/  HGMMA.64x256x16.F32.BF16 R24, R204, gdesc[UR4].tnspB, R24, gsb0 ;  /* 0x43e00004cc187df0 */ /* 0x000fe20008001818 */
[----:B------:R-:W-:Y:S01]  /*8b70*/  UIADD3 UR6, UR5, 0x100, URZ ;  /* 0x0000010005067890 */ /* 0x000fe2000fffe03f */
[----:B------:R-:W-:-:S05]  /*8b80*/  UMOV UR7, 0x40000040 ;  /* 0x4000004000077882 */ /* 0x000fca0000000000 */
[----:B------:R-:W2:Y:S08]  /*8b90*/  MUFU.TANH R158, R158 ;  /* 0x0000009e009e7308 */ /* 0x000eb00000002400 */
[----:B------:R-:W2:Y:S08]  /*8ba0*/  MUFU.TANH R159, R159 ;  /* 0x0000009f009f7308 */ /* 0x000eb00000002400 */
[----:B------:R-:W-:Y:S01]  /*8bb0*/  MUFU.EX2 R2, R2 ;  /* 0x0000000200027308 */ /* 0x000fe20000000800 */
[----:B------:R-:W-:-:S02]  /*8bc0*/  WARPGROUP.DEPBAR.LE gsb0, 0x0 ;  /* 0x00008000000079c5 */ /* 0x000fc40000010000 */
[----:B------:R-:W-:-:S06]  /*8bd0*/  WARPGROUP.ARRIVE ;  /* 0x00000000000079c5 */ /* 0x000fcc0000000000 */
[----:B------:R-:W-:Y:S01]  /*8be0*/  HGMMA.64x256x16.F32.BF16 R24, R200, gdesc[UR4].tnspB, R24, gsb0 ;  /* 0x43e00004c8187df0 */ /* 0x000fe20008001818 */
[----:B------:R-:W-:Y:S01]  /*8bf0*/  UIADD3 UR6, UR5, 0x180, URZ ;  /* 0x0000018005067890 */ /* 0x000fe2000fffe03f */
[----:B------:R-:W-:Y:S01]  /*8c00*/  UMOV UR7, 0x40000040 ;  /* 0x4000004000077882 */ /* 0x000fe20000000000 */
[----:B------:R-:W-:Y:S02]  /*8c10*/  WARPGROUP.DEPBAR.LE gsb0, 0x0 ;  /* 0x00008000000079c5 */ /* 0x000fe40000010000 */
[----:B------:R-:W-:-:S15]  /*8c20*/  WARPGROUP.ARRIVE ;  /* 0x00000000000079c5 */ /* 0x000fde0000000000 */
[----:B------:R-:W-:-:S08]  /*8c30*/  NOP ;  /* 0x0000000000007918 */ /* 0x000fd00000000000 */
[----:B------:R-:W-:Y:S01]  /*8c40*/  HGMMA.64x256x16.F32.BF16 R24, R196, gdesc[UR4].tnspB, R24, gsb0 ;  /* 0x43e00004c4187df0 */ /* 0x000fe20008001818 */
[----:B------:R-:W-:Y:S01]  /*8c50*/  UIADD3 UR6, UR5, 0x200, URZ ;  /* 0x0000020005067890 */ /* 0x000fe2000fffe03f */
[----:B------:R-:W-:Y:S01]  /*8c60*/  R2UR UR5, R222 ;  /* 0x00000000de0572ca */ /* 0x000fe200000e0000 */
[----:B------:R-:W-:-:S12]  /*8c70*/  UMOV UR7, 0x40000040 ;  /* 0x4000004000077882 */ /* 0x000fd80000000000 */
[----:B------:R-:W-:Y:S01]  /*8c80*/  ISETP.LT.AND P2, PT, RZ, UR5, PT ;  /* 0x00000005ff007c0c */ /* 0x000fe2000bf41270 */
[----:B------:R-:W-:Y:S02]  /*8c90*/  WARPGROUP.DEPBAR.LE gsb0, 0x0 ;  /* 0x00008000000079c5 */ /* 0x000fe40000010000 */
[----:B------:R-:W-:Y:S01]  /*8ca0*/  WARPGROUP.ARRIVE ;  /* 0x00000000000079c5 */ /* 0x000fe20000000000 */
[----:B---3--:R-:W-:Y:S01]  /*8cb0*/  FMNMX.FTZ R196, R186, R183, !PT ;  /* 0x000000b7bac47209 */ /* 0x008fe20007810000 */
[----:B------:R-:W-:-:S03]  /*8cc0*/  FMUL.FTZ R197, R4, UR11 ;  /* 0x0000000b04c57c20 */ /* 0x000fc60008410000 */
[----:B----4-:R-:W-:-:S05]  /*8cd0*/  FMNMX.FTZ R21, R189, R196, !PT ;  /* 0x000000c4bd157209 */ /* 0x010fca0007810000 */
[----:B------:R-:W-:Y:S01]  /*8ce0*/  HGMMA.64x256x16.F32.BF16 R24, R192, gdesc[UR4].tnspB, R24, gsb0 ;  /* 0x43e00004c0187df0 */ /* 0x000fe20008001818 */
[--C-:B------:R-:W-:Y:S01]  /*8cf0*/  FFMA.FTZ R183, R0, UR11, -R197.reuse ;  /* 0x0000000b00b77c23 */ /* 0x100fe200080108c5 */
[--C-:B------:R-:W-:Y:S01]  /*8d00*/  FFMA.FTZ R208, R3, UR11, -R197.reuse ;  /* 0x0000000b03d07c23 */ /* 0x100fe200080108c5 */
[----:B-----5:R-:W-:Y:S01]  /*8d10*/  FMNMX.FTZ R21, R176, R21, !PT ;  /* 0x00000015b0157209 */ /* 0x020fe20007810000 */
[--C-:B------:R-:W-:Y:S01]  /*8d20*/  FFMA.FTZ R196, R160, UR11, -R197.reuse ;  /* 0x0000000ba0c47c23 */ /* 0x100fe200080108c5 */
[--C-:B------:R-:W-:Y:S01]  /*8d30*/  FFMA.FTZ R202, R172, UR11, -R197.reuse ;  /* 0x0000000bacca7c23 */ /* 0x100fe200080108c5 */
[--C-:B------:R-:W-:Y:S01]  /*8d40*/  FFMA.FTZ R210, R187, UR11, -R197.reuse ;  /* 0x0000000bbbd27c23 */ /* 0x100fe200080108c5 */
[----:B-1----:R-:W-:Y:S01]  /*8d50*/  FMNMX.FTZ R0, R178, R21, !PT ;  /* 0x00000015b2007209 */ /* 0x002fe20007810000 */
        /* <DEDUP_REMOVED lines=15> */
[----:B0-----:R-:W-:Y:S01]  /*8e50*/  FMNMX.FTZ R3, R171, R0, !PT ;  /* 0x00000000ab037209 */ /* 0x001fe20007810000 */
[--C-:B------:R-:W-:Y:S01]  /*8e60*/  FFMA.FTZ R181, R161, UR11, -R197.reuse ;  /* 0x0000000ba1b57c23 */ /* 0x100fe200080108c5 */
[--C-:B------:R-:W-:Y:S01]  /*8e70*/  FFMA.FTZ R169, R169, UR11, -R197.reuse ;  /* 0x0000000ba9a97c23 */ /* 0x100fe200080108c5 */
[--C-:B------:R-:W-:Y:S01]  /*8e80*/  FFMA.FTZ R173, R173, UR11, -R197.reuse ;  /* 0x0000000badad7c23 */ /* 0x100fe200080108c5 */
[----:B--2---:R-:W-:Y:S01]  /*8e90*/  FMNMX.FTZ R0, R174, R3, !PT ;  /* 0x00000003ae007209 */ /* 0x004fe20007810000 */
[----:B------:R-:W-:Y:S01]  /*8ea0*/  MUFU.EX2 R210, R210 ;  /* 0x000000d200d27308 */ /* 0x000fe20000000800 */
[--C-:B------:R-:W-:Y:S01]  /*8eb0*/  FFMA.FTZ R161, R165, UR11, -R197.reuse ;  /* 0x0000000ba5a17c23 */ /* 0x100fe200080108c5 */
[----:B------:R-:W-:Y:S01]  /*8ec0*/  FFMA.FTZ R182, R182, UR11, -R197 ;  /* 0x0000000bb6b67c23 */ /* 0x000fe200080108c5 */
[----:B------:R-:W-:-:S02]  /*8ed0*/  FMNMX.FTZ R3, R175, R0, !PT ;  /* 0x00000000af037209 */ /* 0x000fc40007810000 */
[----:B------:R-:W-:Y:S01]  /*8ee0*/  MOV R165, UR4 ;  /* 0x0000000400a57c02 */ /* 0x000fe20008000f00 */
[----:B------:R-:W-:Y:S01]  /*8ef0*/  UIADD3 UR4, UR5, -0x1, URZ ;  /* 0xffffffff05047890 */ /* 0x000fe2000fffe03f */
[----:B------:R-:W-:Y:S01]  /*8f00*/  FMNMX.FTZ R0, R162, R3, !PT ;  /* 0x00000003a2007209 */ /* 0x000fe20007810000 */
[----:B------:R-:W-:Y:S01]  /*8f10*/  MUFU.EX2 R191, R191 ;  /* 0x000000bf00bf7308 */ /* 0x000fe20000000800 */
[----:B------:R-:W-:Y:S01]  /*8f20*/  R2UR UR5, R16 ;  /* 0x00000000100572ca */ /* 0x000fe200000e0000 */
[----:B------:R-:W-:Y:S01]  /*8f30*/  @!P1 VIADD R165, R165, 0x38860 ;  /* 0x00038860a5a59836 */ /* 0x000fe20000000000 */
[----:B------:R-:W-:Y:S01]  /*8f40*/  FMNMX.FTZ R3, R163, R0, !PT ;  /* 0x00000000a3037209 */ /* 0x000fe20007810000 */
[----:B------:R-:W-:-:S03]  /*8f50*/  IMAD.U32 R222, RZ, RZ, UR4 ;  /* 0x00000004ffde7e24 */ /* 0x000fc6000f8e00ff */
[----:B------:R-:W-:Y:S01]  /*8f60*/  FMNMX.FTZ R0, R166, R3, !PT ;  /* 0x00000003a6007209 */ /* 0x000fe20007810000 */
[----:B------:R-:W-:Y:S01]  /*8f70*/  MUFU.EX2 R204, R204 ;  /* 0x000000cc00cc7308 */ /* 0x000fe20000000800 */
[----:B------:R-:W-:Y:S02]  /*8f80*/  @!P1 PRMT R165, RZ, 0x654, R165 ;  /* 0x00000654ffa59816 */ /* 0x000fe400000000a5 */
[----:B------:R-:W-:-:S03]  /*8f90*/  FMNMX.FTZ R3, R167, R0, !PT ;  /* 0x00000000a7037209 */ /* 0x000fc60007810000 */
[----:B------:R-:W-:Y:S01]  /*8fa0*/  IMAD.U32 R232, RZ, RZ, UR5 ;  /* 0x00000005ffe87e24 */ /* 0x000fe2000f8e00ff */
[----:B------:R-:W-:Y:S01]  /*8fb0*/  FMNMX.FTZ R0, R154, R3, !PT ;  /* 0x000000039a007209 */ /* 0x000fe20007810000 */
[----:B------:R-:W-:Y:S03]  /*8fc0*/  MUFU.EX2 R187, R187 ;  /* 0x000000bb00bb7308 */ /* 0x000fe60000000800 */
[----:B------:R-:W-:-:S04]  /*8fd0*/  FMNMX.FTZ R3, R155, R0, !PT ;  /* 0x000000009b037209 */ /* 0x000fc80007810000 */
[----:B------:R-:W-:Y:S01]  /*8fe0*/  FMNMX.FTZ R0, R158, R3, !PT ;  /* 0x000000039e007209 */ /* 0x000fe20007810000 */
[----:B------:R-:W-:Y:S03]  /*8ff0*/  MUFU.EX2 R206, R206 ;  /* 0x000000ce00ce7308 */ /* 0x000fe60000000800 */
[----:B------:R-:W-:-:S05]  /*9000*/  FMNMX.FTZ R0, R159, R0, !PT ;  /* 0x000000009f007209 */ /* 0x000fca0007810000 */
[----:B------:R-:W0:Y:S01]  /*9010*/  SHFL.BFLY PT, R3, R0, 0x2, 0x1f ;  /* 0x0c401f0000037f89 */ /* 0x000e2200000e0000 */
[----:B------:R-:W-:Y:S08]  /*9020*/  MUFU.EX2 R177, R177 ;  /* 0x000000b100b17308 */ /* 0x000ff00000000800 */
[----:B------:R-:W-:Y:S08]  /*9030*/  MUFU.EX2 R200, R200 ;  /* 0x000000c800c87308 */ /* 0x000ff00000000800 */
[----:B------:R-:W-:Y:S01]  /*9040*/  MUFU.EX2 R169, R169 ;  /* 0x000000a900a97308 */ /* 0x000fe20000000800 */
[----:B0-----:R-:W-:-:S07]  /*9050*/  FMNMX.FTZ R3, R0, R3, !PT ;  /* 0x0000000300037209 */ /* 0x001fce0007810000 */
[----:B------:R-:W-:Y:S01]  /*9060*/  MUFU.EX2 R202, R202 ;  /* 0x000000ca00ca7308 */ /* 0x000fe20000000800 */
[----:B------:R-:W0:Y:S07]  /*9070*/  SHFL.BFLY PT, R0, R3, 0x1, 0x1f ;  /* 0x0c201f0003007f89 */ /* 0x000e2e00000e0000 */
[----:B------:R-:W-:Y:S08]  /*9080*/  MUFU.EX2 R173, R173 ;  /* 0x000000ad00ad7308 */ /* 0x000ff00000000800 */
[----:B------:R-:W-:Y:S08]  /*9090*/  MUFU.EX2 R196, R196 ;  /* 0x000000c400c47308 */ /* 0x000ff00000000800 */
[----:B------:R-:W-:Y:S01]  /*90a0*/  MUFU.EX2 R181, R181 ;  /* 0x000000b500b57308 */ /* 0x000fe20000000800 */
[----:B0-----:R-:W-:-:S07]  /*90b0*/  FMNMX.FTZ R3, R3, R0, !PT ;  /* 0x0000000003037209 */ /* 0x001fce0007810000 */
[----:B------:R-:W-:Y:S01]  /*90c0*/  MUFU.EX2 R198, R198 ;  /* 0x000000c600c67308 */ /* 0x000fe20000000800 */
[C---:B------:R-:W-:Y:S01]  /*90d0*/  FADD.FTZ R0, -R3.reuse, R20 ;  /* 0x0000001403007221 */ /* 0x040fe20000010100 */
[----:B------:R-:W-:-:S03]  /*90e0*/  FMUL.FTZ R156, R3, UR11 ;  /* 0x0000000b039c7c20 */ /* 0x000fc60008410000 */
[----:B------:R-:W-:Y:S01]  /*90f0*/  FMUL.FTZ R0, R0, UR11 ;  /* 0x0000000b00007c20 */ /* 0x000fe20008410000 */
[--C-:B------:R-:W-:Y:S01]  /*9100*/  FFMA.FTZ R209, R185, UR11, -R156.reuse ;  /* 0x0000000bb9d17c23 */ /* 0x100fe2000801089c */
[--C-:B------:R-:W-:Y:S01]  /*9110*/  FFMA.FTZ R160, R184, UR11, -R156.reuse ;  /* 0x0000000bb8a07c23 */ /* 0x100fe2000801089c */
[--C-:B------:R-:W-:Y:S01]  /*9120*/  FFMA.FTZ R172, R157, UR11, -R156.reuse ;  /* 0x0000000b9dac7c23 */ /* 0x100fe2000801089c */
[--C-:B------:R-:W-:Y:S01]  /*9130*/  FFMA.FTZ R211, R186, UR11, -R156.reuse ;  /* 0x0000000bbad37c23 */ /* 0x100fe2000801089c */
[----:B------:R-:W-:Y:S01]  /*9140*/  IMAD.U32 R157, RZ, RZ, UR10 ;  /* 0x0000000aff9d7e24 */ /* 0x000fe2000f8e00ff */
[----:B------:R-:W-:Y:S01]  /*9150*/  MUFU.EX2 R0, R0 ;  /* 0x0000000000007308 */ /* 0x000fe20000000800 */
[--C-:B------:R-:W-:Y:S01]  /*9160*/  FFMA.FTZ R164, R189, UR11, -R156.reuse ;  /* 0x0000000bbda47c23 */ /* 0x100fe2000801089c */
[--C-:B------:R-:W-:Y:S01]  /*9170*/  FFMA.FTZ R205, R176, UR11, -R156.reuse ;  /* 0x0000000bb0cd7c23 */ /* 0x100fe2000801089c */
[----:B------:R-:W-:Y:S02]  /*9180*/  @!P1 VIADD R157, R157, 0x38840 ;  /* 0x000388409d9d9836 */ /* 0x000fe40000000000 */
[--C-:B------:R-:W-:Y:S01]  /*9190*/  FFMA.FTZ R168, R178, UR11, -R156.reuse ;  /* 0x0000000bb2a87c23 */ /* 0x100fe2000801089c */
[--C-:B------:R-:W-:Y:S01]  /*91a0*/  FFMA.FTZ R207, R179, UR11, -R156.reuse ;  /* 0x0000000bb3cf7c23 */ /* 0x100fe2000801089c */
[--C-:B------:R-:W-:Y:S01]  /*91b0*/  FFMA.FTZ R197, R162, UR11, -R156.reuse ;  /* 0x0000000ba2c57c23 */ /* 0x100fe2000801089c */
[--C-:B------:R-:W-:Y:S01]  /*91c0*/  FFMA.FTZ R201, R170, UR11, -R156.reuse ;  /* 0x0000000baac97c23 */ /* 0x100fe2000801089c */
[----:B------:R-:W0:Y:S01]  /*91d0*/  MUFU.EX2 R209, R209 ;  /* 0x000000d100d17308 */ /* 0x000e220000000800 */
[----:B------:R-:W-:Y:S01]  /*91e0*/  @!P1 PRMT R157, RZ, 0x654, R157 ;  /* 0x00000654ff9d9816 */ /* 0x000fe2000000009d */
[--C-:B------:R-:W-:Y:S01]  /*91f0*/  FFMA.FTZ R170, R171, UR11, -R156.reuse ;  /* 0x0000000babaa7c23 */ /* 0x100fe2000801089c */
[--C-:B------:R-:W-:Y:S01]  /*9200*/  FFMA.FTZ R199, R166, UR11, -R156.reuse ;  /* 0x0000000ba6c77c23 */ /* 0x100fe2000801089c */
[--C-:B------:R-:W-:Y:S01]  /*9210*/  FFMA.FTZ R203, R174, UR11, -R156.reuse ;  /* 0x0000000baecb7c23 */ /* 0x100fe2000801089c */
[--C-:B------:R-:W-:Y:S01]  /*9220*/  FFMA.FTZ R174, R175, UR11, -R156.reuse ;  /* 0x0000000bafae7c23 */ /* 0x100fe2000801089c */
[--C-:B------:R-:W-:Y:S01]  /*9230*/  FFMA.FTZ R167, R167, UR11, -R156.reuse ;  /* 0x0000000ba7a77c23 */ /* 0x100fe2000801089c */
[--C-:B------:R-:W-:Y:S01]  /*9240*/  FFMA.FTZ R155, R155, UR11, -R156.reuse ;  /* 0x0000000b9b9b7c23 */ /* 0x100fe2000801089c */
[----:B------:R-:W1:Y:S01]  /*9250*/  MUFU.EX2 R160, R160 ;  /* 0x000000a000a07308 */ /* 0x000e620000000800 */
[----:B------:R-:W-:-:S07]  /*9260*/  FFMA.FTZ R158, R158, UR11, -R156 ;  /* 0x0000000b9e9e7c23 */ /* 0x000fce000801089c */
[----:B------:R-:W2:Y:S01]  /*9270*/  MUFU.EX2 R211, R211 ;  /* 0x000000d300d37308 */ /* 0x000ea20000000800 */
[----:B0-----:R-:W-:-:S07]  /*9280*/  FFMA.FTZ R5, R0, R5, R209 ;  /* 0x0000000500057223 */ /* 0x001fce00000100d1 */
[----:B------:R-:W0:Y:S01]  /*9290*/  MUFU.EX2 R164, R164 ;  /* 0x000000a400a47308 */ /* 0x000e220000000800 */
[C---:B-1----:R-:W-:Y:S01]  /*92a0*/  FADD.FTZ R162, R160.reuse, R5 ;  /* 0x00000005a0a27221 */ /* 0x042fe20000010000 */
[----:B------:R-:W-:-:S06]  /*92b0*/  F2FP.BF16.F32.PACK_AB R209, R160, R209 ;  /* 0x000000d1a0d1723e */ /* 0x000fcc00000010ff */
[----:B------:R-:W1:Y:S01]  /*92c0*/  MUFU.EX2 R205, R205 ;  /* 0x000000cd00cd7308 */ /* 0x000e620000000800 */
[----:B--2---:R-:W-:-:S07]  /*92d0*/  FADD.FTZ R5, R211, R162 ;  /* 0x000000a2d3057221 */ /* 0x004fce0000010000 */
[----:B------:R-:W2:Y:S01]  /*92e0*/  MUFU.EX2 R168, R168 ;  /* 0x000000a800a87308 */ /* 0x000ea20000000800 */
[----:B0-----:R-:W-:Y:S01]  /*92f0*/  FADD.FTZ R162, R164, R5 ;  /* 0x00000005a4a27221 */ /* 0x001fe20000010000 */
[----:B------:R-:W-:Y:S01]  /*9300*/  FFMA.FTZ R5, R154, UR11, -R156 ;  /* 0x0000000b9a057c23 */ /* 0x000fe2000801089c */
[----:B------:R-:W-:-:S05]  /*9310*/  F2FP.BF16.F32.PACK_AB R211, R164, R211 ;  /* 0x000000d3a4d3723e */ /* 0x000fca00000010ff */
[----:B------:R-:W-:Y:S08]  /*9320*/  MUFU.EX2 R207, R207 ;  /* 0x000000cf00cf7308 */ /* 0x000ff00000000800 */
        /* <DEDUP_REMOVED lines=8> */
[----:B------:R-:W-:Y:S01]  /*93b0*/  MUFU.EX2 R21, R21 ;  /* 0x0000001500157308 */ /* 0x000fe20000000800 */
[----:B------:R-:W-:-:S02]  /*93c0*/  WARPGROUP.DEPBAR.LE gsb0, 0x0 ;  /* 0x00008000000079c5 */ /* 0x000fc40000010000 */
[----:B------:R0:W-:Y:S05]  /*93d0*/  @!P1 SYNCS.ARRIVE.TRANS64.RED.A1T0 RZ, [R157+URZ], RZ ;  /* 0x000000ff9dff99a7 */ /* 0x0001ea000810043f */
[----:B------:R-:W-:Y:S01]  /*93e0*/  MUFU.EX2 R164, R5 ;  /* 0x0000000500a47308 */ /* 0x000fe20000000800 */
[----:B0-----:R-:W-:Y:S01]  /*93f0*/  FFMA.FTZ R157, R2, R14, R183 ;  /* 0x0000000e029d7223 */ /* 0x001fe200000100b7 */
[--C-:B------:R-:W-:Y:S01]  /*9400*/  FFMA.FTZ R14, R163, UR11, -R156.reuse ;  /* 0x0000000ba30e7c23 */ /* 0x100fe2000801089c */
[----:B------:R-:W-:-:S05]  /*9410*/  FFMA.FTZ R156, R159, UR11, -R156 ;  /* 0x0000000b9f9c7c23 */ /* 0x000fca000801089c */
[----:B------:R-:W0:Y:S01]  /*9420*/  MUFU.EX2 R152, R152 ;  /* 0x0000009800987308 */ /* 0x000e220000000800 */
[C---:B------:R-:W-:Y:S01]  /*9430*/  FADD.FTZ R157, R208.reuse, R157 ;  /* 0x0000009dd09d7221 */ /* 0x040fe20000010000 */
[----:B------:R3:W-:Y:S01]  /*9440*/  @!P1 SYNCS.ARRIVE.TRANS64.RED.A1T0 RZ, [R165+URZ], RZ ;  /* 0x000000ffa5ff99a7 */ /* 0x0007e2000810043f */
[----:B------:R-:W-:Y:S02]  /*9450*/  F2FP.BF16.F32.PACK_AB R208, R208, R183 ;  /* 0x000000b7d0d0723e */ /* 0x000fe400000010ff */
[----:B------:R-:W-:Y:S01]  /*9460*/  FADD.FTZ R176, R210, R157 ;  /* 0x0000009dd2b07221 */ /* 0x000fe20000010000 */
[C---:B------:R-:W-:Y:S02]  /*9470*/  F2FP.BF16.F32.PACK_AB R210, R191.reuse, R210 ;  /* 0x000000d2bfd2723e */ /* 0x040fe400000010ff */
[----:B------:R-:W4:Y:S01]  /*9480*/  MUFU.EX2 R14, R14 ;  /* 0x0000000e000e7308 */ /* 0x000f220000000800 */
[----:B------:R-:W-:-:S04]  /*9490*/  FADD.FTZ R157, R191, R176 ;  /* 0x000000b0bf9d7221 */ /* 0x000fc80000010000 */
[----:B------:R-:W-:Y:S01]  /*94a0*/  FADD.FTZ R166, R204, R157 ;  /* 0x0000009dcca67221 */ /* 0x000fe20000010000 */
[----:B-1----:R-:W-:Y:S01]  /*94b0*/  FADD.FTZ R157, R205, R162 ;  /* 0x000000a2cd9d7221 */ /* 0x002fe20000010000 */
[C---:B------:R-:W-:Y:S01]  /*94c0*/  F2FP.BF16.F32.PACK_AB R204, R187.reuse, R204 ;  /* 0x000000ccbbcc723e */ /* 0x040fe200000010ff */
[----:B------:R-:W-:Y:S01]  /*94d0*/  MUFU.EX2 R193, R155 ;  /* 0x0000009b00c17308 */ /* 0x000fe20000000800 */
[----:B------:R-:W-:Y:S01]  /*94e0*/  FADD.FTZ R163, R187, R166 ;  /* 0x000000a6bba37221 */ /* 0x000fe20000010000 */
[----:B--2---:R-:W-:Y:S01]  /*94f0*/  FADD.FTZ R154, R168, R157 ;  /* 0x0000009da89a7221 */ /* 0x004fe20000010000 */
[----:B0-----:R-:W-:Y:S02]  /*9500*/  F2FP.BF16.F32.PACK_AB R192, R152, R21 ;  /* 0x0000001598c0723e */ /* 0x001fe400000010ff */
[----:B------:R-:W-:Y:S01]  /*9510*/  FADD.FTZ R162, R206, R163 ;  /* 0x000000a3cea27221 */ /* 0x000fe20000010000 */
[----:B------:R-:W-:Y:S01]  /*9520*/  FADD.FTZ R157, R207, R154 ;  /* 0x0000009acf9d7221 */ /* 0x000fe20000010000 */
[----:B------:R-:W-:Y:S01]  /*9530*/  F2FP.BF16.F32.PACK_AB R205, R168, R205 ;  /* 0x000000cda8cd723e */ /* 0x000fe200000010ff */
[----:B------:R-:W0:Y:S01]  /*9540*/  MUFU.EX2 R154, R167 ;  /* 0x000000a7009a7308 */ /* 0x000e220000000800 */
[C---:B------:R-:W-:Y:S01]  /*9550*/  FADD.FTZ R159, R177.reuse, R162 ;  /* 0x000000a2b19f7221 */ /* 0x040fe20000010000 */
[----:B------:R-:W-:Y:S01]  /*9560*/  FADD.FTZ R162, R172, R157 ;  /* 0x0000009daca27221 */ /* 0x000fe20000010000 */
[----:B------:R-:W-:-:S02]  /*9570*/  F2FP.BF16.F32.PACK_AB R206, R177, R206 ;  /* 0x000000ceb1ce723e */ /* 0x000fc400000010ff */
[----:B------:R-:W-:Y:S01]  /*9580*/  FADD.FTZ R166, R200, R159 ;  /* 0x0000009fc8a67221 */ /* 0x000fe20000010000 */
[----:B------:R-:W-:Y:S01]  /*9590*/  FADD.FTZ R157, R201, R162 ;  /* 0x000000a2c99d7221 */ /* 0x000fe20000010000 */
[----:B------:R-:W-:Y:S01]  /*95a0*/  F2FP.BF16.F32.PACK_AB R207, R172, R207 ;  /* 0x000000cfaccf723e */ /* 0x000fe200000010ff */
[----:B------:R-:W-:Y:S01]  /*95b0*/  MUFU.EX2 R153, R153 ;  /* 0x0000009900997308 */ /* 0x000fe20000000800 */
[C---:B------:R-:W-:Y:S01]  /*95c0*/  FADD.FTZ R159, R169.reuse, R166 ;  /* 0x000000a6a99f7221 */ /* 0x040fe20000010000 */
[----:B------:R-:W-:Y:S01]  /*95d0*/  FADD.FTZ R160, R170, R157 ;  /* 0x0000009daaa07221 */ /* 0x000fe20000010000 */
[----:B------:R-:W-:Y:S02]  /*95e0*/  F2FP.BF16.F32.PACK_AB R200, R169, R200 ;  /* 0x000000c8a9c8723e */ /* 0x000fe400000010ff */
[----:B------:R-:W-:Y:S01]  /*95f0*/  FADD.FTZ R162, R202, R159 ;  /* 0x0000009fcaa27221 */ /* 0x000fe20000010000 */
[----:B------:R-:W-:Y:S01]  /*9600*/  FADD.FTZ R157, R203, R160 ;  /* 0x000000a0cb9d7221 */ /* 0x000fe20000010000 */
[----:B------:R-:W-:Y:S01]  /*9610*/  F2FP.BF16.F32.PACK_AB R201, R170, R201 ;  /* 0x000000c9aac9723e */ /* 0x000fe200000010ff */
[----:B------:R-:W-:Y:S01]  /*9620*/  MUFU.EX2 R158, R158 ;  /* 0x0000009e009e7308 */ /* 0x000fe20000000800 */
[C---:B------:R-:W-:Y:S01]  /*9630*/  FADD.FTZ R159, R173.reuse, R162 ;  /* 0x000000a2ad9f7221 */ /* 0x040fe20000010000 */
[----:B------:R-:W-:Y:S01]  /*9640*/  FADD.FTZ R160, R174, R157 ;  /* 0x0000009daea07221 */ /* 0x000fe20000010000 */
[----:B------:R-:W-:-:S02]  /*9650*/  F2FP.BF16.F32.PACK_AB R202, R173, R202 ;  /* 0x000000caadca723e */ /* 0x000fc400000010ff */
[----:B------:R-:W-:Y:S01]  /*9660*/  FADD.FTZ R162, R196, R159 ;  /* 0x0000009fc4a27221 */ /* 0x000fe20000010000 */
[----:B------:R-:W-:Y:S01]  /*9670*/  FADD.FTZ R5, R197, R160 ;  /* 0x000000a0c5057221 */ /* 0x000fe20000010000 */
[C---:B----4-:R-:W-:Y:S01]  /*9680*/  F2FP.BF16.F32.PACK_AB R197, R14.reuse, R197 ;  /* 0x000000c50ec5723e */ /* 0x050fe200000010ff */
[----:B------:R-:W1:Y:S01]  /*9690*/  MUFU.EX2 R20, R182 ;  /* 0x000000b600147308 */ /* 0x000e620000000800 */
[----:B------:R-:W-:Y:S01]  /*96a0*/  FADD.FTZ R157, R181, R162 ;  /* 0x000000a2b59d7221 */ /* 0x000fe20000010000 */
[----:B------:R-:W-:Y:S01]  /*96b0*/  FADD.FTZ R160, R14, R5 ;  /* 0x000000050ea07221 */ /* 0x000fe20000010000 */
[----:B------:R-:W-:Y:S02]  /*96c0*/  F2FP.BF16.F32.PACK_AB R203, R174, R203 ;  /* 0x000000cbaecb723e */ /* 0x000fe400000010ff */
[----:B------:R-:W-:Y:S01]  /*96d0*/  FADD.FTZ R162, R198, R157 ;  /* 0x0000009dc6a27221 */ /* 0x000fe20000010000 */
[----:B------:R-:W-:Y:S01]  /*96e0*/  FADD.FTZ R5, R199, R160 ;  /* 0x000000a0c7057221 */ /* 0x000fe20000010000 */
[----:B------:R-:W-:Y:S01]  /*96f0*/  F2FP.BF16.F32.PACK_AB R196, R181, R196 ;  /* 0x000000c4b5c4723e */ /* 0x000fe200000010ff */
[----:B------:R-:W2:Y:S01]  /*9700*/  MUFU.EX2 R156, R156 ;  /* 0x0000009c009c7308 */ /* 0x000ea20000000800 */
[C---:B------:R-:W-:Y:S01]  /*9710*/  FADD.FTZ R162, R161.reuse, R162 ;  /* 0x000000a2a1a27221 */ /* 0x040fe20000010000 */
[----:B0-----:R-:W-:Y:S01]  /*9720*/  FADD.FTZ R5, R154, R5 ;  /* 0x000000059a057221 */ /* 0x001fe20000010000 */
[----:B------:R-:W-:-:S02]  /*9730*/  F2FP.BF16.F32.PACK_AB R198, R161, R198 ;  /* 0x000000c6a1c6723e */ /* 0x000fc400000010ff */
[----:B------:R-:W-:Y:S01]  /*9740*/  FADD.FTZ R155, R21, R162 ;  /* 0x000000a2159b7221 */ /* 0x000fe20000010000 */
[----:B------:R-:W-:Y:S01]  /*9750*/  FADD.FTZ R5, R164, R5 ;  /* 0x00000005a4057221 */ /* 0x000fe20000010000 */
[----:B------:R-:W-:Y:S02]  /*9760*/  F2FP.BF16.F32.PACK_AB R199, R154, R199 ;  /* 0x000000c79ac7723e */ /* 0x000fe400000010ff */
[----:B------:R-:W-:Y:S01]  /*9770*/  FADD.FTZ R14, R152, R155 ;  /* 0x0000009b980e7221 */ /* 0x000fe20000010000 */
[----:B------:R-:W-:Y:S01]  /*9780*/  FADD.FTZ R5, R193, R5 ;  /* 0x00000005c1057221 */ /* 0x000fe20000010000 */
[----:B-1----:R-:W-:Y:S02]  /*9790*/  F2FP.BF16.F32.PACK_AB R194, R20, R153 ;  /* 0x0000009914c2723e */ /* 0x002fe400000010ff */
[----:B------:R-:W-:Y:S01]  /*97a0*/  FADD.FTZ R21, R153, R14 ;  /* 0x0000000e99157221 */ /* 0x000fe20000010000 */
[----:B------:R-:W-:Y:S01]  /*97b0*/  FADD.FTZ R5, R158, R5 ;  /* 0x000000059e057221 */ /* 0x000fe20000010000 */
[----:B------:R-:W-:-:S02]  /*97c0*/  F2FP.BF16.F32.PACK_AB R193, R193, R164 ;  /* 0x000000a4c1c1723e */ /* 0x000fc400000010ff */
[----:B------:R-:W-:Y:S01]  /*97d0*/  FADD.FTZ R14, R20, R21 ;  /* 0x00000015140e7221 */ /* 0x000fe20000010000 */
[C---:B--2---:R-:W-:Y:S01]  /*97e0*/  FADD.FTZ R5, R156.reuse, R5 ;  /* 0x000000059c057221 */ /* 0x044fe20000010000 */
[----:B------:R-:W-:Y:S01]  /*97f0*/  F2FP.BF16.F32.PACK_AB R195, R156, R158 ;  /* 0x0000009e9cc3723e */ /* 0x000fe200000010ff */
[----:B------:R-:W-:Y:S02]  /*9800*/  IMAD.MOV.U32 R20, RZ, RZ, R3 ;  /* 0x000000ffff147224 */ /* 0x000fe400078e0003 */
[----:B------:R-:W-:Y:S01]  /*9810*/  IMAD.MOV.U32 R21, RZ, RZ, R4 ;  /* 0x000000ffff157224 */ /* 0x000fe200078e0004 */
[----:B---3--:R-:W-:Y:S06]  /*9820*/  @P2 BRA `(.L_x_24) ;  /* 0xffffffc000342947 */ /* 0x008fec000383ffff */
.L_x_15:
[----:B------:R-:W-:Y:S06]  /*9830*/  BAR.ARV 0x8, 0x180 ;  /* 0x0206000000007b1d */ /* 0x000fec0000002000 */
        /* <DEDUP_REMOVED lines=128> */
[----:B------:R-:W-:Y:S06]  /*a040*/  @!P0 BRA `(.L_x_25) ;  /* 0x0000000000048947 */ /* 0x000fec0003800000 */
[----:B------:R-:W-:Y:S01]  /*a050*/  BPT.TRAP 0x1 ;  /* 0x000000040000795c */ /* 0x000fe20000300000 */
.L_x_25:
[----:B------:R-:W0:Y:S01]  /*a060*/  S2UR UR5, SR_CgaCtaId ;  /* 0x00000000000579c3 */ /* 0x000e220000008800 */
[----:B------:R-:W-:Y:S01]  /*a070*/  R2UR UR6, R16 ;  /* 0x00000000100672ca */ /* 0x000fe200000e0000 */
[----:B------:R-:W-:-:S12]  /*a080*/  UMOV UR4, 0x400 ;  /* 0x0000040000047882 */ /* 0x000fd80000000000 */
[----:B------:R-:W-:-:S05]  /*a090*/  IMAD.U32 R0, RZ, RZ, UR6 ;  /* 0x00000006ff007e24 */ /* 0x000fca000f8e00ff */
[----:B------:R-:W-:Y:S01]  /*a0a0*/  SHF.L.U32 R0, R0, 0x1f, RZ ;  /* 0x0000001f00007819 */ /* 0x000fe200000006ff */
[----:B0-----:R-:W-:-:S04]  /*a0b0*/  ULEA UR4, UR5, UR4, 0x18 ;  /* 0x0000000405047291 */ /* 0x001fc8000f8ec03f */
[----:B------:R-:W-:-:S09]  /*a0c0*/  ULEA UR12, UR60, UR4, 0x3 ;  /* 0x000000043c0c7291 */ /* 0x000fd2000f8e183f */
[----:B------:R0:W1:Y:S01]  /*a0d0*/  SYNCS.PHASECHK.TRANS64.TRYWAIT P2, [UR12+0x38850], R0 ;  /* 0x03885000ff0075a7 */ /* 0x000062000804014c */
[----:B------:R-:W-:Y:S05]  /*a0e0*/  @!P0 BRA `(.L_x_26) ;  /* 0x0000000000048947 */ /* 0x000fea0003800000 */
[----:B------:R-:W-:Y:S01]  /*a0f0*/  BPT.TRAP 0x1 ;  /* 0x000000040000795c */ /* 0x000fe20000300000 */
.L_x_26:
[----:B-1----:R-:W-:Y:S05]  /*a100*/  @P2 BRA `(.L_x_27) ;  /* 0x0000000000082947 */ /* 0x002fea0003800000 */
[----:B------:R-:W1:Y:S02]  /*a110*/  SYNCS.PHASECHK.TRANS64.TRYWAIT P0, [UR12+0x38850], R0 ;  /* 0x03885000ff0075a7 */ /* 0x000e64000800014c */
[----:B-1----:R-:W-:Y:S05]  /*a120*/  @!P0 BRA `(.L_x_28) ;  /* 0x0000007800b88947 */ /* 0x002fea0003800000 */
.L_x_27:
[----:B------:R-:W-:Y:S01]  /*a130*/  UIADD3 UR5, UR4, 0x400, URZ ;  /* 0x0000040004057890 */ /* 0x000fe2000fffe03f */
[----:B------:R-:W-:Y:S01]  /*a140*/  WARPGROUP.ARRIVE ;  /* 0x00000000000079c5 */ /* 0x000fe20000000000 */
[----:B------:R-:W-:Y:S01]  /*a150*/  UMOV UR7, 0x40000040 ;  /* 0x4000004000077882 */ /* 0x000fe20000000000 */
[----:B01----:R-:W0:Y:S01]  /*a160*/  SHFL.BFLY PT, R0, R5, 0x2, 0x1f ;  /* 0x0c401f0005007f89 */ /* 0x003e2200000e0000 */
[----:B------:R-:W-:Y:S01]  /*a170*/  USHF.R.U32.HI UR5, URZ, 0x4, UR5 ;  /* 0x000000043f057899 */ /* 0x000fe20008011605 */
[----:B------:R-:W-:Y:S01]  /*a180*/  IMAD R155, R213, 0x40, R17 ;  /* 0x00000040d59b7824 */ /* 0x000fe200078e0211 */
[----:B------:R-:W-:Y:S01]  /*a190*/  R2UR UR13, R215 ;  /* 0x00000000d70d72ca */ /* 0x000fe200000e0000 */
[----:B------:R-:W1:Y:S01]  /*a1a0*/  SHFL.BFLY PT, R7, R14, 0x2, 0x1f ;  /* 0x0c401f000e077f89 */ /* 0x000e6200000e0000 */
[----:B------:R-:W-:Y:S01]  /*a1b0*/  ULOP3.LUT UR5, UR5, 0x3fff, URZ, 0xc0, !UPT ;  /* 0x00003fff05057892 */ /* 0x000fe2000f8ec03f */
[----:B------:R-:W-:Y:S01]  /*a1c0*/  IMAD.MOV.U32 R6, RZ, RZ, RZ ;  /* 0x000000ffff067224 */ /* 0x000fe200078e00ff */
[----:B------:R-:W-:Y:S01]  /*a1d0*/  R2UR UR14, R216 ;  /* 0x00000000d80e72ca */ /* 0x000fe200000e0000 */
[----:B------:R-:W-:Y:S01]  /*a1e0*/  IMAD.U32 R13, RZ, RZ, UR11 ;  /* 0x0000000bff0d7e24 */ /* 0x000fe2000f8e00ff */
[----:B------:R-:W-:Y:S01]  /*a1f0*/  ULOP3.LUT UR5, UR5, 0x2800000, URZ, 0xfc, !UPT ;  /* 0x0280000005057892 */ /* 0x000fe2000f8efc3f */
[----:B------:R-:W-:-:S03]  /*a200*/  ULDC UR10, c[0x0][0xc44] ;  /* 0x00031100000a7ab9 */ /* 0x000fc60000000800 */
[----:B------:R-:W-:-:S07]  /*a210*/  UIMAD UR8, UR60, 0xa00, UR5 ;  /* 0x00000a003c0878a4 */ /* 0x000fce000f8e0205 */
[----:B------:R-:W-:Y:S01]  /*a220*/  UMOV UR6, UR8 ;  /* 0x0000000800067c82 */ /* 0x000fe20008000000 */
[----:B------:R-:W2:Y:S02]  /*a230*/  S2UR UR5, SR_SWINHI ;  /* 0x00000000000579c3 */ /* 0x000ea40000002f00 */
[----:B--2---:R-:W-:Y:S01]  /*a240*/  HGMMA.64x256x16.F32.BF16 R24, R208, gdesc[UR4].tnspB, R24, gsb0 ;  /* 0x43e00004d0187df0 */ /* 0x004fe20008001818 */
[----:B------:R-:W-:Y:S01]  /*a250*/  UIADD3 UR6, UR8, 0x80, URZ ;  /* 0x0000008008067890 */ /* 0x000fe2000fffe03f */
[----:B0-----:R-:W-:Y:S01]  /*a260*/  FADD.FTZ R2, R0, R5 ;  /* 0x0000000500027221 */ /* 0x001fe20000010000 */
[----:B------:R-:W-:Y:S01]  /*a270*/  UMOV UR7, 0x40000040 ;  /* 0x4000004000077882 */ /* 0x000fe20000000000 */
[----:B------:R-:W-:Y:S02]  /*a280*/  IMAD.MOV.U32 R5, RZ, RZ, RZ ;  /* 0x000000ffff057224 */ /* 0x000fe400078e00ff */
[----:B-1----:R-:W-:Y:S01]  /*a290*/  FADD.FTZ R7, R7, R14 ;  /* 0x0000000e07077221 */ /* 0x002fe20000010000 */
[----:B------:R-:W0:Y:S04]  /*a2a0*/  SHFL.BFLY PT, R9, R2, 0x1, 0x1f ;  /* 0x0c201f0002097f89 */ /* 0x000e2800000e0000 */
[----:B------:R-:W1:Y:S01]  /*a2b0*/  SHFL.BFLY PT, R0, R7, 0x1, 0x1f ;  /* 0x0c201f0007007f89 */ /* 0x000e6200000e0000 */
[----:B0-----:R-:W-:Y:S01]  /*a2c0*/  FADD.FTZ R11, R2, R9 ;  /* 0x00000009020b7221 */ /* 0x001fe20000010000 */
[----:B------:R-:W-:-:S02]  /*a2d0*/  IMAD.MOV.U32 R2, RZ, RZ, -0x800000 ;  /* 0xff800000ff027424 */ /* 0x000fc400078e00ff */
[----:B-1----:R-:W-:Y:S02]  /*a2e0*/  FADD.FTZ R10, R7, R0 ;  /* 0x00000000070a7221 */ /* 0x002fe40000010000 */
[----:B------:R-:W-:Y:S01]  /*a2f0*/  FSETP.NE.FTZ.AND P2, PT, R11, RZ, PT ;  /* 0x000000ff0b00720b */ /* 0x000fe20003f55000 */
[----:B------:R-:W-:Y:S02]  /*a300*/  IMAD.U32 R7, RZ, RZ, UR11 ;  /* 0x0000000bff077e24 */ /* 0x000fe4000f8e00ff */
[----:B------:R-:W-:Y:S01]  /*a310*/  IMAD.MOV.U32 R0, RZ, RZ, -0x800000 ;  /* 0xff800000ff007424 */ /* 0x000fe200078e00ff */
[----:B------:R-:W-:-:S09]  /*a320*/  FSETP.NE.FTZ.AND P0, PT, R10, RZ, PT ;  /* 0x000000ff0a00720b */ /* 0x000fd20003f15000 */
[----:B------:R-:W0:Y:S01]  /*a330*/  @P2 MUFU.LG2 R9, R11 ;  /* 0x0000000b00092308 */ /* 0x000e220000000c00 */
[----:B------:R-:W-:-:S03]  /*a340*/  @P2 FMUL.FTZ R13, R13, 0.69314718246459960938 ;  /* 0x3f3172180d0d2820 */ /* 0x000fc60000410000 */
[----:B------:R-:W-:-:S04]  /*a350*/  @P0 FMUL.FTZ R7, R7, 0.69314718246459960938 ;  /* 0x3f31721807070820 */ /* 0x000fc80000410000 */
[----:B------:R-:W1:Y:S08]  /*a360*/  @P0 MUFU.LG2 R8, R10 ;  /* 0x0000000a00080308 */ /* 0x000e700000000c00 */
[----:B------:R0:W2:Y:S08]  /*a370*/  @P0 MUFU.RCP R6, R10 ;  /* 0x0000000a00060308 */ /* 0x0000b00000001000 */
[----:B------:R3:W4:Y:S01]  /*a380*/  @P2 MUFU.RCP R5, R11 ;  /* 0x0000000b00052308 */ /* 0x0007220000001000 */
[----:B0-----:R-:W-:Y:S01]  /*a390*/  @P2 FMUL.FTZ R10, R9, 0.69314718246459960938 ;  /* 0x3f317218090a2820 */ /* 0x001fe20000410000 */
[----:B-1----:R-:W-:-:S03]  /*a3a0*/  @P0 FMUL.FTZ R8, R8, 0.69314718246459960938 ;  /* 0x3f31721808080820 */ /* 0x002fc60000410000 */
[----:B------:R-:W-:Y:S01]  /*a3b0*/  @P2 FFMA.FTZ R0, R13, R3, R10 ;  /* 0x000000030d002223 */ /* 0x000fe2000001000a */
[----:B------:R-:W-:Y:S01]  /*a3c0*/  @P0 FFMA.FTZ R2, R7, R4, R8 ;  /* 0x0000000407020223 */ /* 0x000fe20000010008 */
[----:B------:R-:W-:Y:S02]  /*a3d0*/  WARPGROUP.DEPBAR.LE gsb0, 0x0 ;  /* 0x00008000000079c5 */ /* 0x000fe40000010000 */
        /* <DEDUP_REMOVED lines=9> */
[----:B------:R-:W-:Y:S01]  /*a470*/  UMOV UR7, 0x40000040 ;  /* 0x4000004000077882 */ /* 0x000fe20000000000 */
[----:B------:R-:W-:Y:S01]  /*a480*/  UIADD3 UR8, UR8, 0x200, URZ ;  /* 0x0000020008087890 */ /* 0x000fe2000fffe03f */
[----:B------:R-:W-:Y:S02]  /*a490*/  WARPGROUP.DEPBAR.LE gsb0, 0x0 ;  /* 0x00008000000079c5 */ /* 0x000fe40000010000 */
[----:B------:R-:W-:-:S15]  /*a4a0*/  WARPGROUP.ARRIVE ;  /* 0x00000000000079c5 */ /* 0x000fde0000000000 */
[----:B------:R-:W-:-:S07]  /*a4b0*/  NOP ;  /* 0x0000000000007918 */ /* 0x000fce0000000000 */
[----:B------:R-:W-:Y:S01]  /*a4c0*/  HGMMA.64x256x16.F32.BF16 R24, R196, gdesc[UR4].tnspB, R24, gsb0 ;  /* 0x43e00004c4187df0 */ /* 0x000fe20008001818 */
[----:B------:R-:W-:Y:S01]  /*a4d0*/  UMOV UR6, UR4 ;  /* 0x0000000400067c82 */ /* 0x000fe20008000000 */
[----:B------:R-:W-:Y:S01]  /*a4e0*/  UMOV UR7, UR5 ;  /* 0x0000000500077c82 */ /* 0x000fe20008000000 */
[----:B------:R-:W-:Y:S01]  /*a4f0*/  UIADD3 UR5, -UR13, URZ, URZ ;  /* 0x0000003f0d057290 */ /* 0x000fe2000fffe13f */
[----:B------:R-:W-:Y:S01]  /*a500*/  IMAD.U32 R222, RZ, RZ, UR6 ;  /* 0x00000006ffde7e24 */ /* 0x000fe2000f8e00ff */
[----:B------:R-:W-:Y:S01]  /*a510*/  MOV R223, UR7 ;  /* 0x0000000700df7c02 */ /* 0x000fe20008000f00 */
[----:B------:R-:W-:Y:S01]  /*a520*/  UMOV UR6, UR8 ;  /* 0x0000000800067c82 */ /* 0x000fe20008000000 */
[----:B------:R-:W-:Y:S01]  /*a530*/  UMOV UR7, 0x40000040 ;  /* 0x4000004000077882 */ /* 0x000fe20000000000 */
[----:B------:R-:W-:Y:S01]  /*a540*/  UIMAD UR10, UR10, UR5, UR14 ;  /* 0x000000050a0a72a4 */ /* 0x000fe2000f8e020e */
[----:B------:R-:W-:Y:S01]  /*a550*/  IMAD.WIDE R154, R155, 0x2, R222 ;  /* 0x000000029b9a7825 */ /* 0x000fe200078e02de */
[----:B------:R-:W-:-:S02]  /*a560*/  ULDC.64 UR8, c[0x0][0xb90] ;  /* 0x0002e40000087ab9 */ /* 0x000fc40000000a00 */
[----:B------:R-:W-:Y:S01]  /*a570*/  USHF.R.S32.HI UR11, URZ, 0x1f, UR10 ;  /* 0x0000001f3f0b7899 */ /* 0x000fe2000801140a */
[----:B------:R-:W-:Y:S01]  /*a580*/  IMAD.WIDE R222, R224, 0x2, R222 ;  /* 0x00000002e0de7825 */ /* 0x000fe200078e02de */
[----:B------:R-:W-:Y:S02]  /*a590*/  LOP3.LUT R187, R154, 0x380, RZ, 0xc0, !PT ;  /* 0x000003809abb7812 */ /* 0x000fe400078ec0ff */
[----:B------:R-:W-:Y:S01]  /*a5a0*/  UIMAD UR5, UR11, UR8, URZ ;  /* 0x000000080b0572a4 */ /* 0x000fe2000f8e023f */
[----:B------:R-:W-:-:S03]  /*a5b0*/  IADD3 R211, P4, R222, 0xc060, RZ ;  /* 0x0000c060ded37810 */ /* 0x000fc60007f9e0ff */
[----:B------:R-:W-:Y:S01]  /*a5c0*/  UIMAD UR5, UR10, UR9, UR5 ;  /* 0x000000090a0572a4 */ /* 0x000fe2000f8e0205 */
[C---:B------:R-:W-:Y:S02]  /*a5d0*/  IADD3 R169, P3, R222.reuse, 0xc040, RZ ;  /* 0x0000c040dea97810 */ /* 0x040fe40007f7e0ff */
[----:B------:R-:W-:Y:S02]  /*a5e0*/  LOP3.LUT R210, R211, 0x380, RZ, 0xc0, !PT ;  /* 0x00000380d3d27812 */ /* 0x000fe400078ec0ff */
[----:B------:R-:W-:Y:S01]  /*a5f0*/  IADD3 R14, P2, R222, 0xc020, RZ ;  /* 0x0000c020de0e7810 */ /* 0x000fe20007f5e0ff */
[--C-:B------:R-:W-:Y:S01]  /*a600*/  IMAD.X R209, RZ, RZ, R223.reuse, P3 ;  /* 0x000000ffffd17224 */ /* 0x100fe200018e06df */
[----:B------:R-:W-:Y:S02]  /*a610*/  SHF.R.U64 R210, R210, 0x3, RZ ;  /* 0x00000003d2d27819 */ /* 0x000fe400000012ff */
[----:B------:R-:W-:Y:S01]  /*a620*/  LOP3.LUT R7, R222, 0x380, RZ, 0xc0, !PT ;  /* 0x00000380de077812 */ /* 0x000fe200078ec0ff */
[--C-:B------:R-:W-:Y:S01]  /*a630*/  IMAD.X R9, RZ, RZ, R223.reuse, P2 ;  /* 0x000000ffff097224 */ /* 0x100fe200010e06df */
[----:B------:R-:W-:Y:S01]  /*a640*/  LOP3.LUT R210, R210, R211, RZ, 0x3c, !PT ;  /* 0x000000d3d2d27212 */ /* 0x000fe200078e3cff */
[----:B------:R-:W-:Y:S01]  /*a650*/  IMAD.X R211, RZ, RZ, R223, P4 ;  /* 0x000000ffffd37224 */ /* 0x000fe200020e06df */
[----:B------:R-:W-:-:S02]  /*a660*/  IADD3 R167, P6, R222, 0x8060, RZ ;  /* 0x00008060dea77810 */ /* 0x000fc40007fde0ff */
[C---:B------:R-:W-:Y:S02]  /*a670*/  IADD3 R12, P5, R222.reuse, 0x20, RZ ;  /* 0x00000020de0c7810 */ /* 0x040fe40007fbe0ff */
[C---:B------:R-:W-:Y:S01]  /*a680*/  IADD3 R165, P4, R222.reuse, 0x8040, RZ ;  /* 0x00008040dea57810 */ /* 0x040fe20007f9e0ff */
[--C-:B------:R-:W-:Y:S01]  /*a690*/  IMAD.X R207, RZ, RZ, R223.reuse, P6 ;  /* 0x000000ffffcf7224 */ /* 0x100fe200030e06df */
[C---:B------:R-:W-:Y:S01]  /*a6a0*/  IADD3 R163, P3, R222.reuse, 0x8020, RZ ;  /* 0x00008020dea37810 */ /* 0x040fe20007f7e0ff */
[--C-:B------:R-:W-:Y:S01]  /*a6b0*/  IMAD.X R15, RZ, RZ, R223.reuse, P5 ;  /* 0x000000ffff0f7224 */ /* 0x100fe200028e06df */
[C---:B------:R-:W-:Y:S01]  /*a6c0*/  IADD3 R161, P2, R222.reuse, 0x8000, RZ ;  /* 0x00008000dea17810 */ /* 0x040fe20007f5e0ff */
[--C-:B------:R-:W-:Y:S01]  /*a6d0*/  IMAD.X R205, RZ, RZ, R223.reuse, P4 ;  /* 0x000000ffffcd7224 */ /* 0x100fe200020e06df */
[----:B------:R-:W-:Y:S01]  /*a6e0*/  IADD3 R156, P0, R222, 0xc000, RZ ;  /* 0x0000c000de9c7810 */ /* 0x000fe20007f1e0ff */
[--C-:B------:R-:W-:Y:S01]  /*a6f0*/  IMAD.X R13, RZ, RZ, R223.reuse, P3 ;  /* 0x000000ffff0d7224 */ /* 0x100fe200018e06df */
[----:B------:R-:W-:Y:S01]  /*a700*/  SHF.R.U64 R7, R7, 0x3, RZ ;  /* 0x0000000307077819 */ /* 0x000fe200000012ff */
[----:B------:R-:W-:Y:S01]  /*a710*/  IMAD.X R203, RZ, RZ, R223, P2 ;  /* 0x000000ffffcb7224 */ /* 0x000fe200010e06df */
[----:B------:R-:W-:-:S02]  /*a720*/  LOP3.LUT R8, R14, 0x380, RZ, 0xc0, !PT ;  /* 0x000003800e087812 */ /* 0x000fc400078ec0ff */
[----:B---3--:R-:W-:Y:S02]  /*a730*/  IADD3.X R11, RZ, R223, RZ, P0, !PT ;  /* 0x000000dfff0b7210 */ /* 0x008fe400007fe4ff */
[C---:B------:R-:W-:Y:S02]  /*a740*/  IADD3 R152, P0, R222.reuse, 0x4060, RZ ;  /* 0x00004060de987810 */ /* 0x040fe40007f1e0ff */
[C---:B------:R-:W-:Y:S02]  /*a750*/  IADD3 R20, P6, R222.reuse, 0x40, RZ ;  /* 0x00000040de147810 */ /* 0x040fe40007fde0ff */
[C---:B------:R-:W-:Y:S01]  /*a760*/  IADD3 R159, P5, R222.reuse, 0x4040, RZ ;  /* 0x00004040de9f7810 */ /* 0x040fe20007fbe0ff */
[--C-:B------:R-:W-:Y:S01]  /*a770*/  IMAD.X R201, RZ, RZ, R223.reuse, P0 ;  /* 0x000000ffffc97224 */ /* 0x100fe200000e06df */
[C---:B------:R-:W-:Y:S01]  /*a780*/  IADD3 R157, P4, R222.reuse, 0x4020, RZ ;  /* 0x00004020de9d7810 */ /* 0x040fe20007f9e0ff */
[--C-:B------:R-:W-:Y:S01]  /*a790*/  IMAD.X R153, RZ, RZ, R223.reuse, P6 ;  /* 0x000000ffff997224 */ /* 0x100fe200030e06df */
[C---:B------:R-:W-:Y:S01]  /*a7a0*/  IADD3 R4, P3, R222.reuse, 0x4000, RZ ;  /* 0x00004000de047810 */ /* 0x040fe20007f7e0ff */
[----:B------:R-:W-:Y:S01]  /*a7b0*/  IMAD.X R21, RZ, RZ, R223, P5 ;  /* 0x000000ffff157224 */ /* 0x000fe200028e06df */
[----:B------:R-:W-:-:S02]  /*a7c0*/  IADD3 R3, P2, R222, 0x60, RZ ;  /* 0x00000060de037810 */ /* 0x000fc40007f5e0ff */
[----:B------:R-:W-:Y:S02]  /*a7d0*/  LOP3.LUT R222, R7, R222, RZ, 0x3c, !PT ;  /* 0x000000de07de7212 */ /* 0x000fe400078e3cff */
[----:B------:R-:W-:Y:S01]  /*a7e0*/  SHF.R.U64 R7, R8, 0x3, RZ ;  /* 0x0000000308077819 */ /* 0x000fe200000012ff */
[----:B------:R-:W-:Y:S01]  /*a7f0*/  IMAD.X R191, RZ, RZ, R223, P2 ;  /* 0x000000ffffbf7224 */ /* 0x000fe200010e06df */
[----:B------:R-:W-:Y:S02]  /*a800*/  LOP3.LUT R10, R156, 0x380, RZ, 0xc0, !PT ;  /* 0x000003809c0a7812 */ /* 0x000fe400078ec0ff */
[----:B------:R-:W-:Y:S02]  /*a810*/  LOP3.LUT R8, R7, R14, RZ, 0x3c, !PT ;  /* 0x0000000e07087212 */ /* 0x000fe400078e3cff */
[----:B------:R-:W-:Y:S02]  /*a820*/  SHF.R.U64 R7, R10, 0x3, RZ ;  /* 0x000000030a077819 */ /* 0x000fe400000012ff */
[----:B------:R-:W-:-:S02]  /*a830*/  LOP3.LUT R14, R167, 0x380, RZ, 0xc0, !PT ;  /* 0x00000380a70e7812 */ /* 0x000fc400078ec0ff */
[----:B------:R-:W-:Y:S02]  /*a840*/  LOP3.LUT R10, R7, R156, RZ, 0x3c, !PT ;  /* 0x0000009c070a7212 */ /* 0x000fe400078e3cff */
[----:B------:R-:W-:Y:S02]  /*a850*/  LOP3.LUT R7, R12, 0x380, RZ, 0xc0, !PT ;  /* 0x000003800c077812 */ /* 0x000fe400078ec0ff */
[----:B------:R-:W-:Y:S02]  /*a860*/  LOP3.LUT R158, R169, 0x380, RZ, 0xc0, !PT ;  /* 0x00000380a99e7812 */ /* 0x000fe400078ec0ff */
[----:B------:R-:W-:Y:S02]  /*a870*/  LOP3.LUT R156, R165, 0x380, RZ, 0xc0, !PT ;  /* 0x00000380a59c7812 */ /* 0x000fe400078ec0ff */
[----:B------:R-:W-:Y:S02]  /*a880*/  SHF.R.U64 R14, R14, 0x3, RZ ;  /* 0x000000030e0e7819 */ /* 0x000fe400000012ff */
[----:B------:R-:W-:-:S02]  /*a890*/  SHF.R.U64 R7, R7, 0x3, RZ ;  /* 0x0000000307077819 */ /* 0x000fc400000012ff */
[----:B------:R-:W-:Y:S02]  /*a8a0*/  SHF.R.U64 R158, R158, 0x3, RZ ;  /* 0x000000039e9e7819 */ /* 0x000fe400000012ff */
[----:B------:R-:W-:Y:S02]  /*a8b0*/  SHF.R.U64 R156, R156, 0x3, RZ ;  /* 0x000000039c9c7819 */ /* 0x000fe400000012ff */
[----:B------:R-:W-:Y:S02]  /*a8c0*/  LOP3.LUT R206, R14, R167, RZ, 0x3c, !PT ;  /* 0x000000a70ece7212 */ /* 0x000fe400078e3cff */
[----:B------:R-:W-:Y:S02]  /*a8d0*/  LOP3.LUT R14, R7, R12, RZ, 0x3c, !PT ;  /* 0x0000000c070e7212 */ /* 0x000fe400078e3cff */
[----:B------:R-:W-:Y:S02]  /*a8e0*/  LOP3.LUT R208, R158, R169, RZ, 0x3c, !PT ;  /* 0x000000a99ed07212 */ /* 0x000fe400078e3cff */
[----:B------:R-:W-:-:S02]  /*a8f0*/  LOP3.LUT R204, R156, R165, RZ, 0x3c, !PT ;  /* 0x000000a59ccc7212 */ /* 0x000fc400078e3cff */
[----:B------:R-:W-:Y:S02]  /*a900*/  LOP3.LUT R7, R152, 0x380, RZ, 0xc0, !PT ;  /* 0x0000038098077812 */ /* 0x000fe400078ec0ff */
[----:B------:R-:W-:Y:S02]  /*a910*/  LOP3.LUT R158, R163, 0x380, RZ, 0xc0, !PT ;  /* 0x00000380a39e7812 */ /* 0x000fe400078ec0ff */
[----:B------:R-:W-:Y:S02]  /*a920*/  LOP3.LUT R156, R161, 0x380, RZ, 0xc0, !PT ;  /* 0x00000380a19c7812 */ /* 0x000fe400078ec0ff */
[----:B------:R-:W-:Y:S02]  /*a930*/  SHF.R.U64 R7, R7, 0x3, RZ ;  /* 0x0000000307077819 */ /* 0x000fe400000012ff */
[----:B------:R-:W-:Y:S02]  /*a940*/  SHF.R.U64 R158, R158, 0x3, RZ ;  /* 0x000000039e9e7819 */ /* 0x000fe400000012ff */
[----:B------:R-:W-:-:S02]  /*a950*/  SHF.R.U64 R156, R156, 0x3, RZ ;  /* 0x000000039c9c7819 */ /* 0x000fc400000012ff */
[----:B------:R-:W-:Y:S02]  /*a960*/  LOP3.LUT R200, R7, R152, RZ, 0x3c, !PT ;  /* 0x0000009807c87212 */ /* 0x000fe400078e3cff */
[----:B------:R-:W-:Y:S02]  /*a970*/  LOP3.LUT R12, R158, R163, RZ, 0x3c, !PT ;  /* 0x000000a39e0c7212 */ /* 0x000fe400078e3cff */
[----:B------:R-:W-:Y:S02]  /*a980*/  LOP3.LUT R202, R156, R161, RZ, 0x3c, !PT ;  /* 0x000000a19cca7212 */ /* 0x000fe400078e3cff */
[----:B------:R-:W-:Y:S02]  /*a990*/  LOP3.LUT R7, R20, 0x380, RZ, 0xc0, !PT ;  /* 0x0000038014077812 */ /* 0x000fe400078ec0ff */
[----:B------:R-:W-:Y:S02]  /*a9a0*/  LOP3.LUT R158, R159, 0x380, RZ, 0xc0, !PT ;  /* 0x000003809f9e7812 */ /* 0x000fe400078ec0ff */
[----:B------:R-:W-:-:S02]  /*a9b0*/  LOP3.LUT R156, R157, 0x380, RZ, 0xc0, !PT ;  /* 0x000003809d9c7812 */ /* 0x000fc400078ec0ff */
[----:B------:R-:W-:Y:S02]  /*a9c0*/  SHF.R.U64 R7, R7, 0x3, RZ ;  /* 0x0000000307077819 */ /* 0x000fe400000012ff */
[----:B------:R-:W-:Y:S02]  /*a9d0*/  SHF.R.U64 R158, R158, 0x3, RZ ;  /* 0x000000039e9e7819 */ /* 0x000fe400000012ff */
[----:B------:R-:W-:Y:S02]  /*a9e0*/  SHF.R.U64 R156, R156, 0x3, RZ ;  /* 0x000000039c9c7819 */ /* 0x000fe400000012ff */
[----:B------:R-:W-:Y:S02]  /*a9f0*/  LOP3.LUT R152, R7, R20, RZ, 0x3c, !PT ;  /* 0x0000001407987212 */ /* 0x000fe400078e3cff */
[----:B------:R-:W-:Y:S02]  /*aa00*/  LOP3.LUT R20, R158, R159, RZ, 0x3c, !PT ;  /* 0x0000009f9e147212 */ /* 0x000fe400078e3cff */
[----:B------:R-:W-:-:S02]  /*aa10*/  IADD3 R163, P2, R154, 0x3000, RZ ;  /* 0x000030009aa37810 */ /* 0x000fc40007f5e0ff */
[C---:B------:R-:W-:Y:S02]  /*aa20*/  IADD3 R167, P0, R154.reuse, 0x4000, RZ ;  /* 0x000040009aa77810 */ /* 0x040fe40007f1e0ff */
[----:B------:R-:W-:Y:S02]  /*aa30*/  LOP3.LUT R162, R163, 0x380, RZ, 0xc0, !PT ;  /* 0x00000380a3a27812 */ /* 0x000fe400078ec0ff */
[C---:B------:R-:W-:Y:S02]  /*aa40*/  IADD3 R171, P6, R154.reuse, 0x5000, RZ ;  /* 0x000050009aab7810 */ /* 0x040fe40007fde0ff */
[----:B------:R-:W-:Y:S02]  /*aa50*/  IADD3 R173, P5, R154, 0x6000, RZ ;  /* 0x000060009aad7810 */ /* 0x000fe40007fbe0ff */
[----:B------:R-:W-:Y:S02]  /*aa60*/  SHF.R.U64 R162, R162, 0x3, RZ ;  /* 0x00000003a2a27819 */ /* 0x000fe400000012ff */
[----:B------:R-:W-:-:S02]  /*aa70*/  LOP3.LUT R166, R167, 0x380, RZ, 0xc0, !PT ;  /* 0x00000380a7a67812 */ /* 0x000fc400078ec0ff */
[----:B------:R-:W-:Y:S02]  /*aa80*/  LOP3.LUT R170, R171, 0x380, RZ, 0xc0, !PT ;  /* 0x00000380abaa7812 */ /* 0x000fe400078ec0ff */
[----:B------:R-:W-:Y:S02]  /*aa90*/  LOP3.LUT R172, R173, 0x380, RZ, 0xc0, !PT ;  /* 0x00000380adac7812 */ /* 0x000fe400078ec0ff */
[----:B------:R-:W-:Y:S01]  /*aaa0*/  LOP3.LUT R162, R162, R163, RZ, 0x3c, !PT ;  /* 0x000000a3a2a27212 */ /* 0x000fe200078e3cff */
[----:B------:R-:W-:Y:S01]  /*aab0*/  IMAD.X R163, RZ, RZ, R155, P2 ;  /* 0x000000ffffa37224 */ /* 0x000fe200010e069b */
[----:B------:R-:W-:Y:S02]  /*aac0*/  SHF.R.U64 R166, R166, 0x3, RZ ;  /* 0x00000003a6a67819 */ /* 0x000fe400000012ff */
[----:B------:R-:W-:Y:S02]  /*aad0*/  SHF.R.U64 R170, R170, 0x3, RZ ;  /* 0x00000003aaaa7819 */ /* 0x000fe400000012ff */
[----:B------:R-:W-:-:S02]  /*aae0*/  SHF.R.U64 R172, R172, 0x3, RZ ;  /* 0x00000003acac7819 */ /* 0x000fc400000012ff */
[----:B------:R-:W-:Y:S02]  /*aaf0*/  IADD3 R185, P2, R154, 0x9000, RZ ;  /* 0x000090009ab97810 */ /* 0x000fe40007f5e0ff */
[----:B------:R-:W-:Y:S02]  /*ab00*/  LOP3.LUT R160, R3, 0x380, RZ, 0xc0, !PT ;  /* 0x0000038003a07812 */ /* 0x000fe400078ec0ff */
[----:B------:R-:W-:Y:S01]  /*ab10*/  LOP3.LUT R166, R166, R167, RZ, 0x3c, !PT ;  /* 0x000000a7a6a67212 */ /* 0x000fe200078e3cff */
[--C-:B------:R-:W-:Y:S01]  /*ab20*/  IMAD.X R167, RZ, RZ, R155.reuse, P0 ;  /* 0x000000ffffa77224 */ /* 0x100fe200000e069b */
[----:B------:R-:W-:Y:S01]  /*ab30*/  LOP3.LUT R170, R170, R171, RZ, 0x3c, !PT ;  /* 0x000000abaaaa7212 */ /* 0x000fe200078e3cff */
[----:B------:R-:W-:Y:S01]  /*ab40*/  IMAD.X R171, RZ, RZ, R155, P6 ;  /* 0x000000ffffab7224 */ /* 0x000fe200030e069b */
[----:B------:R-:W-:Y:S02]  /*ab50*/  LOP3.LUT R172, R172, R173, RZ, 0x3c, !PT ;  /* 0x000000adacac7212 */ /* 0x000fe400078e3cff */
[----:B------:R-:W-:-:S02]  /*ab60*/  LOP3.LUT R184, R185, 0x380, RZ, 0xc0, !PT ;  /* 0x00000380b9b87812 */ /* 0x000fc400078ec0ff */
[----:B------:R-:W-:Y:S02]  /*ab70*/  LOP3.LUT R7, R4, 0x380, RZ, 0xc0, !PT ;  /* 0x0000038004077812 */ /* 0x000fe400078ec0ff */
[----:B------:R-:W-:Y:S02]  /*ab80*/  SHF.R.U64 R160, R160, 0x3, RZ ;  /* 0x00000003a0a07819 */ /* 0x000fe400000012ff */
[----:B------:R-:W-:Y:S02]  /*ab90*/  IADD3.X R173, RZ, R155, RZ, P5, !PT ;  /* 0x0000009bffad7210 */ /* 0x000fe40002ffe4ff */
[C---:B------:R-:W-:Y:S02]  /*aba0*/  IADD3 R161, P0, R154.reuse, 0xa000, RZ ;  /* 0x0000a0009aa17810 */ /* 0x040fe40007f1e0ff */
[C---:B------:R-:W-:Y:S02]  /*abb0*/  IADD3 R169, P6, R154.reuse, 0xb000, RZ ;  /* 0x0000b0009aa97810 */ /* 0x040fe40007fde0ff */
[----:B------:R-:W-:-:S02]  /*abc0*/  IADD3 R175, P5, R154, 0xc000, RZ ;  /* 0x0000c0009aaf7810 */ /* 0x000fc40007fbe0ff */
[----:B------:R-:W-:Y:S02]  /*abd0*/  SHF.R.U64 R184, R184, 0x3, RZ ;  /* 0x00000003b8b87819 */ /* 0x000fe400000012ff */
[----:B------:R-:W-:Y:S02]  /*abe0*/  SHF.R.U64 R7, R7, 0x3, RZ ;  /* 0x0000000307077819 */ /* 0x000fe400000012ff */
[----:B------:R-:W-:Y:S02]  /*abf0*/  LOP3.LUT R190, R160, R3, RZ, 0x3c, !PT ;  /* 0x00000003a0be7212 */ /* 0x000fe400078e3cff */
[----:B------:R-:W-:Y:S02]  /*ac00*/  LOP3.LUT R160, R161, 0x380, RZ, 0xc0, !PT ;  /* 0x00000380a1a07812 */ /* 0x000fe400078ec0ff */
[----:B------:R-:W-:Y:S02]  /*ac10*/  LOP3.LUT R168, R169, 0x380, RZ, 0xc0, !PT ;  /* 0x00000380a9a87812 */ /* 0x000fe400078ec0ff */
[----:B------:R-:W-:-:S02]  /*ac20*/  LOP3.LUT R174, R175, 0x380, RZ, 0xc0, !PT ;  /* 0x00000380afae7812 */ /* 0x000fc400078ec0ff */
[----:B------:R-:W-:Y:S01]  /*ac30*/  MOV R10, R10 ;  /* 0x0000000a000a7202 */ /* 0x000fe20000000f00 */
[----:B------:R-:W-:Y:S01]  /*ac40*/  IMAD.U32 R11, RZ, RZ, UR12 ;  /* 0x0000000cff0b7e24 */ /* 0x000fe2000f8e00ff */
[----:B------:R-:W-:Y:S01]  /*ac50*/  LOP3.LUT R184, R184, R185, RZ, 0x3c, !PT ;  /* 0x000000b9b8b87212 */ /* 0x000fe200078e3cff */
[----:B------:R-:W-:Y:S01]  /*ac60*/  IMAD.X R185, RZ, RZ, R155, P2 ;  /* 0x000000ffffb97224 */ /* 0x000fe200010e069b */
[----:B------:R-:W-:Y:S01]  /*ac70*/  SHF.R.U64 R160, R160, 0x3, RZ ;  /* 0x00000003a0a07819 */ /* 0x000fe200000012ff */
[----:B------:R-:W-:Y:S01]  /*ac80*/  USHF.R.S32.HI UR12, URZ, 0x1f, UR13 ;  /* 0x0000001f3f0c7899 */ /* 0x000fe2000801140d */
[----:B------:R-:W-:Y:S02]  /*ac90*/  SHF.R.U64 R168, R168, 0x3, RZ ;  /* 0x00000003a8a87819 */ /* 0x000fe400000012ff */
[----:B------:R-:W-:Y:S02]  /*aca0*/  SHF.R.U64 R174, R174, 0x3, RZ ;  /* 0x00000003aeae7819 */ /* 0x000fe400000012ff */
[----:B------:R-:W-:-:S02]  /*acb0*/  SHF.R.U64 R187, R187, 0x3, RZ ;  /* 0x00000003bbbb7819 */ /* 0x000fc400000012ff */
[----:B------:R-:W-:Y:S01]  /*acc0*/  MOV R153, R152 ;  /* 0x0000009800997202 */ /* 0x000fe20000000f00 */
[----:B------:R-:W-:Y:S01]  /*acd0*/  @!P1 VIADD R152, R11, 0x38860 ;  /* 0x000388600b989836 */ /* 0x000fe20000000000 */
[----:B------:R-:W-:Y:S01]  /*ace0*/  LOP3.LUT R160, R160, R161, RZ, 0x3c, !PT ;  /* 0x000000a1a0a07212 */ /* 0x000fe200078e3cff */
[--C-:B------:R-:W-:Y:S01]  /*acf0*/  IMAD.X R161, RZ, RZ, R155.reuse, P0 ;  /* 0x000000ffffa17224 */ /* 0x100fe200000e069b */
[----:B------:R-:W-:Y:S01]  /*ad00*/  LOP3.LUT R168, R168, R169, RZ, 0x3c, !PT ;  /* 0x000000a9a8a87212 */ /* 0x000fe200078e3cff */
[--C-:B------:R-:W-:Y:S01]  /*ad10*/  IMAD.X R169, RZ, RZ, R155.reuse, P6 ;  /* 0x000000ffffa97224 */ /* 0x100fe200030e069b */
[----:B------:R-:W-:Y:S01]  /*ad20*/  LOP3.LUT R174, R174, R175, RZ, 0x3c, !PT ;  /* 0x000000afaeae7212 */ /* 0x000fe200078e3cff */
[----:B------:R-:W-:Y:S01]  /*ad30*/  IMAD.X R175, RZ, RZ, R155, P5 ;  /* 0x000000ffffaf7224 */ /* 0x000fe200028e069b */
[----:B------:R-:W-:Y:S02]  /*ad40*/  LOP3.LUT R186, R187, R154, RZ, 0x3c, !PT ;  /* 0x0000009abbba7212 */ /* 0x000fe400078e3cff */
[----:B------:R-:W-:-:S02]  /*ad50*/  MOV R187, R155 ;  /* 0x0000009b00bb7202 */ /* 0x000fc40000000f00 */
[----:B------:R-:W-:Y:S02]  /*ad60*/  MOV R15, R14 ;  /* 0x0000000e000f7202 */ /* 0x000fe40000000f00 */
[----:B------:R-:W-:Y:S02]  /*ad70*/  MOV R21, R20 ;  /* 0x0000001400157202 */ /* 0x000fe40000000f00 */
[----:B------:R-:W-:Y:S02]  /*ad80*/  MOV R13, R12 ;  /* 0x0000000c000d7202 */ /* 0x000fe40000000f00 */
[----:B------:R-:W-:Y:S02]  /*ad90*/  MOV R12, R200 ;  /* 0x000000c8000c7202 */ /* 0x000fe40000000f00 */
[----:B------:R-:W-:Y:S02]  /*ada0*/  MOV R14, R202 ;  /* 0x000000ca000e7202 */ /* 0x000fe40000000f00 */
[----:B------:R-:W-:-:S02]  /*adb0*/  MOV R8, R8 ;  /* 0x0000000800087202 */ /* 0x000fc40000000f00 */
[----:B------:R-:W-:Y:S01]  /*adc0*/  MOV R9, R204 ;  /* 0x000000cc00097202 */ /* 0x000fe20000000f00 */
[----:B------:R-:W-:Y:S02]  /*add0*/  WARPGROUP.DEPBAR.LE gsb0, 0x0 ;  /* 0x00008000000079c5 */ /* 0x000fe40000010000 */
[----:B------:R-:W-:Y:S01]  /*ade0*/  WARPGROUP.ARRIVE ;  /* 0x00000000000079c5 */ /* 0x000fe20000000000 */
[----:B------:R-:W-:Y:S01]  /*adf0*/  IMAD.X R199, RZ, RZ, R223, P4 ;  /* 0x000000ffffc77224 */ /* 0x000fe200020e06df */
[----:B------:R-:W-:Y:S02]  /*ae00*/  IADD3.X R197, RZ, R223, RZ, P3, !PT ;  /* 0x000000dfffc57210 */ /* 0x000fe40001ffe4ff */
[----:B------:R-:W-:Y:S02]  /*ae10*/  LOP3.LUT R198, R156, R157, RZ, 0x3c, !PT ;  /* 0x0000009d9cc67212 */ /* 0x000fe400078e3cff */
[----:B------:R-:W-:Y:S01]  /*ae20*/  HGMMA.64x256x16.F32.BF16 R24, R192, gdesc[UR4].tnspB, R24, gsb0 ;  /* 0x43e00004c0187df0 */ /* 0x000fe20008001818 */
[C---:B------:R-:W-:Y:S01]  /*ae30*/  IADD3 R157, P4, R154.reuse, 0x1000, RZ ;  /* 0x000010009a9d7810 */ /* 0x040fe20007f9e0ff */
[----:B------:R-:W-:Y:S01]  /*ae40*/  UIMAD.WIDE.U32 UR6, UR10, UR8, URZ ;  /* 0x000000080a0672a5 */ /* 0x000fe2000f8e003f */
[----:B------:R-:W-:-:S02]  /*ae50*/  IADD3 R159, P3, R154, 0x2000, RZ ;  /* 0x000020009a9f7810 */ /* 0x000fc40007f7e0ff */
[----:B------:R-:W-:Y:S01]  /*ae60*/  LOP3.LUT R156, R157, 0x380, RZ, 0xc0, !PT ;  /* 0x000003809d9c7812 */ /* 0x000fe200078ec0ff */
[----:B------:R-:W-:Y:S01]  /*ae70*/  ULDC.64 UR8, c[0x0][0x208] ;  /* 0x0000820000087ab9 */ /* 0x000fe20000000a00 */
[----:B------:R-:W-:Y:S01]  /*ae80*/  LOP3.LUT R158, R159, 0x380, RZ, 0xc0, !PT ;  /* 0x000003809f9e7812 */ /* 0x000fe200078ec0ff */
[----:B------:R-:W-:Y:S01]  /*ae90*/  IMAD.U32 R188, RZ, RZ, UR6 ;  /* 0x00000006ffbc7e24 */ /* 0x000fe2000f8e00ff */
[----:B------:R-:W-:Y:S01]  /*aea0*/  SHF.R.U64 R156, R156, 0x3, RZ ;  /* 0x000000039c9c7819 */ /* 0x000fe200000012ff */
[----:B------:R-:W-:Y:S01]  /*aeb0*/  UIADD3 UR6, UR7, UR5, URZ ;  /* 0x0000000507067290 */ /* 0x000fe2000fffe03f */
[----:B------:R-:W-:Y:S01]  /*aec0*/  SHF.R.U64 R158, R158, 0x3, RZ ;  /* 0x000000039e9e7819 */ /* 0x000fe200000012ff */
[----:B------:R-:W-:Y:S01]  /*aed0*/  IMAD.U32 R189, RZ, RZ, UR7 ;  /* 0x00000007ffbd7e24 */ /* 0x000fe2000f8e00ff */
[----:B------:R-:W-:Y:S01]  /*aee0*/  LOP3.LUT R156, R156, R157, RZ, 0x3c, !PT ;  /* 0x0000009d9c9c7212 */ /* 0x000fe200078e3cff */
[--C-:B------:R-:W-:Y:S01]  /*aef0*/  IMAD.X R157, RZ, RZ, R155.reuse, P4 ;  /* 0x000000ffff9d7224 */ /* 0x100fe200020e069b */
[----:B------:R-:W-:Y:S01]  /*af00*/  LOP3.LUT R158, R158, R159, RZ, 0x3c, !PT ;  /* 0x0000009f9e9e7212 */ /* 0x000fe200078e3cff */
[----:B------:R-:W-:Y:S01]  /*af10*/  IMAD.X R159, RZ, RZ, R155, P3 ;  /* 0x000000ffff9f7224 */ /* 0x000fe200018e069b */
[C---:B------:R-:W-:Y:S01]  /*af20*/  IADD3 R177, P4, R154.reuse, 0x7000, RZ ;  /* 0x000070009ab17810 */ /* 0x040fe20007f9e0ff */
[----:B------:R-:W-:Y:S01]  /*af30*/  IMAD.U32 R189, RZ, RZ, UR6 ;  /* 0x00000006ffbd7e24 */ /* 0x000fe2000f8e00ff */
[----:B------:R-:W-:Y:S01]  /*af40*/  IADD3 R181, P3, R154, 0x8000, RZ ;  /* 0x000080009ab57810 */ /* 0x000fe20007f7e0ff */
[----:B------:R-:W-:Y:S01]  /*af50*/  ULDC.64 UR6, c[0x0][0xb88] ;  /* 0x0002e20000067ab9 */ /* 0x000fe20000000a00 */
[----:B------:R-:W-:-:S02]  /*af60*/  LOP3.LUT R176, R177, 0x380, RZ, 0xc0, !PT ;  /* 0x00000380b1b07812 */ /* 0x000fc400078ec0ff */
[----:B------:R-:W-:Y:S02]  /*af70*/  LOP3.LUT R180, R181, 0x380, RZ, 0xc0, !PT ;  /* 0x00000380b5b47812 */ /* 0x000fe400078ec0ff */
[----:B------:R-:W-:Y:S02]  /*af80*/  SHF.R.U64 R176, R176, 0x3, RZ ;  /* 0x00000003b0b07819 */ /* 0x000fe400000012ff */
[----:B------:R-:W-:Y:S02]  /*af90*/  SHF.R.U64 R180, R180, 0x3, RZ ;  /* 0x00000003b4b47819 */ /* 0x000fe400000012ff */
[----:B------:R-:W-:Y:S01]  /*afa0*/  LOP3.LUT R176, R176, R177, RZ, 0x3c, !PT ;  /* 0x000000b1b0b07212 */ /* 0x000fe200078e3cff */
[--C-:B------:R-:W-:Y:S01]  /*afb0*/  IMAD.X R177, RZ, RZ, R155.reuse, P4 ;  /* 0x000000ffffb17224 */ /* 0x100fe200020e069b */
[----:B------:R-:W-:Y:S01]  /*afc0*/  LOP3.LUT R180, R180, R181, RZ, 0x3c, !PT ;  /* 0x000000b5b4b47212 */ /* 0x000fe200078e3cff */
[----:B------:R-:W-:Y:S01]  /*afd0*/  IMAD.X R181, RZ, RZ, R155, P3 ;  /* 0x000000ffffb57224 */ /* 0x000fe200018e069b */
[----:B------:R-:W-:-:S02]  /*afe0*/  IADD3 R183, P4, R154, 0xd000, RZ ;  /* 0x0000d0009ab77810 */ /* 0x000fc40007f9e0ff */
[----:B------:R-:W-:Y:S02]  /*aff0*/  IADD3 R165, P3, R154, 0xe000, RZ ;  /* 0x0000e0009aa57810 */ /* 0x000fe40007f7e0ff */
[----:B------:R-:W-:Y:S02]  /*b000*/  LOP3.LUT R182, R183, 0x380, RZ, 0xc0, !PT ;  /* 0x00000380b7b67812 */ /* 0x000fe400078ec0ff */
[----:B------:R-:W-:Y:S02]  /*b010*/  LOP3.LUT R164, R165, 0x380, RZ, 0xc0, !PT ;  /* 0x00000380a5a47812 */ /* 0x000fe400078ec0ff */
[----:B------:R-:W-:Y:S02]  /*b020*/  LOP3.LUT R196, R7, R4, RZ, 0x3c, !PT ;  /* 0x0000000407c47212 */ /* 0x000fe400078e3cff */
[----:B------:R-:W-:Y:S02]  /*b030*/  SHF.R.U64 R182, R182, 0x3, RZ ;  /* 0x00000003b6b67819 */ /* 0x000fe400000012ff */
[----:B------:R-:W-:-:S02]  /*b040*/  SHF.R.U64 R164, R164, 0x3, RZ ;  /* 0x00000003a4a47819 */ /* 0x000fc400000012ff */
[----:B------:R-:W-:Y:S02]  /*b050*/  IADD3 R4, P2, R154, 0xf000, RZ ;  /* 0x0000f0009a047810 */ /* 0x000fe40007f5e0ff */
[----:B------:R-:W-:Y:S01]  /*b060*/  LOP3.LUT R182, R182, R183, RZ, 0x3c, !PT ;  /* 0x000000b7b6b67212 */ /* 0x000fe200078e3cff */
[--C-:B------:R-:W-:Y:S01]  /*b070*/  IMAD.X R183, RZ, RZ, R155.reuse, P4 ;  /* 0x000000ffffb77224 */ /* 0x100fe200020e069b */
[----:B------:R-:W-:Y:S01]  /*b080*/  LOP3.LUT R164, R164, R165, RZ, 0x3c, !PT ;  /* 0x000000a5a4a47212 */ /* 0x000fe200078e3cff */
[--C-:B------:R-:W-:Y:S01]  /*b090*/  IMAD.X R165, RZ, RZ, R155.reuse, P3 ;  /* 0x000000ffffa57224 */ /* 0x100fe200018e069b */
[----:B------:R-:W-:Y:S01]  /*b0a0*/  MOV R154, R222 ;  /* 0x000000de009a7202 */ /* 0x000fe20000000f00 */
[----:B------:R-:W-:Y:S01]  /*b0b0*/  IMAD.X R179, RZ, RZ, R155, P2 ;  /* 0x000000ffffb37224 */ /* 0x000fe200010e069b */
[----:B------:R-:W-:Y:S02]  /*b0c0*/  @!P1 PRMT R155, RZ, 0x654, R152 ;  /* 0x00000654ff9b9816 */ /* 0x000fe40000000098 */
[----:B------:R-:W-:-:S02]  /*b0d0*/  R2UR UR5, R217 ;  /* 0x00000000d90572ca */ /* 0x000fc400000e0000 */
[----:B------:R-:W-:Y:S02]  /*b0e0*/  MOV R152, R190 ;  /* 0x000000be00987202 */ /* 0x000fe40000000f00 */
[----:B------:R-:W-:Y:S02]  /*b0f0*/  MOV R20, R196 ;  /* 0x000000c400147202 */ /* 0x000fe40000000f00 */
[----:B------:R-:W-:Y:S02]  /*b100*/  MOV R11, R198 ;  /* 0x000000c6000b7202 */ /* 0x000fe40000000f00 */
[----:B------:R-:W-:Y:S02]  /*b110*/  LOP3.LUT R3, R4, 0x380, RZ, 0xc0, !PT ;  /* 0x0000038004037812 */ /* 0x000fe400078ec0ff */
[----:B------:R-:W-:Y:S02]  /*b120*/  MOV R7, R208 ;  /* 0x000000d000077202 */ /* 0x000fe40000000f00 */
[----:B------:R-:W-:-:S04]  /*b130*/  SHF.R.U64 R3, R3, 0x3, RZ ;  /* 0x0000000303037819 */ /* 0x000fc800000012ff */
[----:B------:R-:W-:Y:S02]  /*b140*/  LOP3.LUT R178, R3, R4, RZ, 0x3c, !PT ;  /* 0x0000000403b27212 */ /* 0x000fe400078e3cff */
[----:B------:R-:W-:Y:S02]  /*b150*/  MOV R3, R206 ;  /* 0x000000ce00037202 */ /* 0x000fe40000000f00 */
[----:B------:R-:W-:Y:S01]  /*b160*/  MOV R4, R210 ;  /* 0x000000d200047202 */ /* 0x000fe20000000f00 */
[----:B------:R-:W-:Y:S02]  /*b170*/  UIADD3 UR60, UR60, 0x1, URZ ;  /* 0x000000013c3c7890 */ /* 0x000fe4000fffe03f */
[----:B------:R-:W-:Y:S02]  /*b180*/  UIADD3 UR4, UR4, 0x38820, URZ ;  /* 0x0003882004047890 */ /* 0x000fe4000fffe03f */
[----:B------:R-:W-:Y:S02]  /*b190*/  UISETP.NE.AND UP0, UPT, UR60, 0x2, UPT ;  /* 0x000000023c00788c */ /* 0x000fe4000bf05270 */
[----:B------:R-:W-:Y:S01]  /*b1a0*/  UPRMT UR4, URZ, 0x654, UR4 ;  /* 0x000006543f047896 */ /* 0x000fe20008000004 */
[----:B------:R-:W-:Y:S01]  /*b1b0*/  BSSY B0, `(.L_x_29) ;  /* 0x000015a000007945 */ /* 0x000fe20003800000 */
[----:B------:R-:W-:-:S02]  /*b1c0*/  WARPGROUP.DEPBAR.LE gsb0, 0x0 ;  /* 0x00008000000079c5 */ /* 0x000fc40000010000 */
[----:B------:R-:W0:Y:S01]  /*b1d0*/  LDC R192, c[0x0][0xbe8] ;  /* 0x0002fa00ffc07b82 */ /* 0x000e220000000800 */
[-C--:B--2---:R-:W-:Y:S01]  /*b1e0*/  FMUL.FTZ R25, R25, R6.reuse ;  /* 0x0000000619197220 */ /* 0x084fe20000410000 */
[-C--:B------:R-:W-:Y:S01]  /*b1f0*/  FMUL.FTZ R24, R24, R6.reuse ;  /* 0x0000000618187220 */ /* 0x080fe20000410000 */
[-C--:B------:R-:W-:Y:S01]  /*b200*/  FMUL.FTZ R28, R28, R6.reuse ;  /* 0x000000061c1c7220 */ /* 0x080fe20000410000 */
[-C--:B------:R-:W-:Y:S01]  /*b210*/  FMUL.FTZ R33, R33, R6.reuse ;  /* 0x0000000621217220 */ /* 0x080fe20000410000 */
[-C--:B------:R-:W-:Y:S01]  /*b220*/  FMUL.FTZ R32, R32, R6.reuse ;  /* 0x0000000620207220 */ /* 0x080fe20000410000 */
[-C--:B------:R-:W-:Y:S01]  /*b230*/  FMUL.FTZ R37, R37, R6.reuse ;  /* 0x0000000625257220 */ /* 0x080fe20000410000 */
[-C--:B------:R-:W-:Y:S01]  /*b240*/  FMUL.FTZ R36, R36, R6.reuse ;  /* 0x0000000624247220 */ /* 0x080fe20000410000 */
[----:B------:R4:W-:Y:S01]  /*b250*/  @!P1 SYNCS.ARRIVE.TRANS64.RED.A1T0 RZ, [R155+URZ], RZ ;  /* 0x000000ff9bff99a7 */ /* 0x0009e2000810043f */
[-C--:B------:R-:W-:Y:S01]  /*b260*/  FMUL.FTZ R41, R41, R6.reuse ;  /* 0x0000000629297220 */ /* 0x080fe20000410000 */
[-C--:B------:R-:W-:Y:S01]  /*b270*/  FMUL.FTZ R40, R40, R6.reuse ;  /* 0x0000000628287220 */ /* 0x080fe20000410000 */
[-C--:B------:R-:W-:Y:S01]  /*b280*/  FMUL.FTZ R45, R45, R6.reuse ;  /* 0x000000062d2d7220 */ /* 0x080fe20000410000 */
[-C--:B------:R-:W-:Y:S01]  /*b290*/  FMUL.FTZ R44, R44, R6.reuse ;  /* 0x000000062c2c7220 */ /* 0x080fe20000410000 */
[-C--:B------:R-:W-:Y:S01]  /*b2a0*/  FMUL.FTZ R49, R49, R6.reuse ;  /* 0x0000000631317220 */ /* 0x080fe20000410000 */
[-C--:B------:R-:W-:Y:S01]  /*b2b0*/  FMUL.FTZ R48, R48, R6.reuse ;  /* 0x0000000630307220 */ /* 0x080fe20000410000 */
[-C--:B------:R-:W-:Y:S01]  /*b2c0*/  FMUL.FTZ R53, R53, R6.reuse ;  /* 0x0000000635357220 */ /* 0x080fe20000410000 */
[-C--:B----4-:R-:W-:Y:S01]  /*b2d0*/  FMUL.FTZ R155, R26, R5.reuse ;  /* 0x000000051a9b7220 */ /* 0x090fe20000410000 */
[-C--:B------:R-:W-:Y:S01]  /*b2e0*/  FMUL.FTZ R26, R29, R6.reuse ;  /* 0x000000061d1a7220 */ /* 0x080fe20000410000 */
[-C--:B------:R-:W-:Y:S01]  /*b2f0*/  FMUL.FTZ R52, R52, R6.reuse ;  /* 0x0000000634347220 */ /* 0x080fe20000410000 */
[-C--:B------:R-:W-:Y:S01]  /*b300*/  FMUL.FTZ R57, R57, R6.reuse ;  /* 0x0000000639397220 */ /* 0x080fe20000410000 */
[-C--:B------:R-:W-:Y:S01]  /*b310*/  FMUL.FTZ R56, R56, R6.reuse ;  /* 0x0000000638387220 */ /* 0x080fe20000410000 */
[-C--:B------:R-:W-:Y:S01]  /*b320*/  FMUL.FTZ R61, R61, R6.reuse ;  /* 0x000000063d3d7220 */ /* 0x080fe20000410000 */
[-C--:B------:R-:W-:Y:S01]  /*b330*/  FMUL.FTZ R60, R60, R6.reuse ;  /* 0x000000063c3c7220 */ /* 0x080fe20000410000 */
[-C--:B------:R-:W-:Y:S01]  /*b340*/  FMUL.FTZ R65, R65, R6.reuse ;  /* 0x0000000641417220 */ /* 0x080fe20000410000 */
[----:B0-----:R-:W-:Y:S01]  /*b350*/  ISETP.NE.AND P2, PT, R192, 0x1, PT ;  /* 0x00000001c000780c */ /* 0x001fe20003f45270 */
        /* <DEDUP_REMOVED lines=44> */
[----:B------:R-:W0:Y:S01]  /*b620*/  LDC R148, c[0x0][0xc38] ;  /* 0x00030e00ff947b82 */ /* 0x000e220000000800 */
[-C--:B------:R-:W-:Y:S01]  /*b630*/  FMUL.FTZ R31, R31, R5.reuse ;  /* 0x000000051f1f7220 */ /* 0x080fe20000410000 */
[----:B------:R-:W-:Y:S01]  /*b640*/  FMUL.FTZ R30, R30, R5 ;  /* 0x000000051e1e7220 */ /* 0x000fe20000410000 */
[----:B------:R-:W-:Y:S01]  /*b650*/  F2FP.BF16.F32.PACK_AB R24, R25, R24 ;  /* 0x000000181918723e */ /* 0x000fe200000010ff */
[----:B------:R-:W-:Y:S01]  /*b660*/  IMAD R29, RZ, RZ, -UR14 ;  /* 0x8000000eff1d7e24 */ /* 0x000fe2000f8e02ff */
[----:B------:R-:W-:Y:S01]  /*b670*/  F2FP.BF16.F32.PACK_AB R25, R27, R155 ;  /* 0x0000009b1b19723e */ /* 0x000fe200000010ff */
[-C--:B------:R-:W-:Y:S01]  /*b680*/  FMUL.FTZ R35, R35, R5.reuse ;  /* 0x0000000523237220 */ /* 0x080fe20000410000 */
[----:B------:R-:W-:Y:S01]  /*b690*/  F2FP.BF16.F32.PACK_AB R27, R31, R30 ;  /* 0x0000001e1f1b723e */ /* 0x000fe200000010ff */
[----:B------:R-:W-:Y:S01]  /*b6a0*/  FMUL.FTZ R34, R34, R5 ;  /* 0x0000000522227220 */ /* 0x000fe20000410000 */
[----:B------:R-:W1:Y:S01]  /*b6b0*/  @P2 LDC R31, c[0x0][0xbec] ;  /* 0x0002fb00ff1f2b82 */ /* 0x000e620000000800 */
[----:B------:R-:W-:-:S07]  /*b6c0*/  F2FP.BF16.F32.PACK_AB R26, R26, R28 ;  /* 0x0000001c1a1a723e */ /* 0x000fce00000010ff */
[----:B------:R-:W-:Y:S01]  /*b6d0*/  BAR.SYNC.DEFER_BLOCKING 0x1, 0x100 ;  /* 0x0044000000007b1d */ /* 0x000fe20000010000 */
[----:B------:R-:W-:Y:S01]  /*b6e0*/  F2FP.BF16.F32.PACK_AB R32, R33, R32 ;  /* 0x000000202120723e */ /* 0x000fe200000010ff */
[-C--:B------:R-:W-:Y:S01]  /*b6f0*/  FMUL.FTZ R39, R39, R5.reuse ;  /* 0x0000000527277220 */ /* 0x080fe20000410000 */
[----:B------:R-:W-:Y:S01]  /*b700*/  F2FP.BF16.F32.PACK_AB R33, R35, R34 ;  /* 0x000000222321723e */ /* 0x000fe200000010ff */
[----:B------:R-:W-:Y:S01]  /*b710*/  FMUL.FTZ R38, R38, R5 ;  /* 0x0000000526267220 */ /* 0x000fe20000410000 */
[----:B------:R-:W-:-:S03]  /*b720*/  F2FP.BF16.F32.PACK_AB R34, R37, R36 ;  /* 0x000000242522723e */ /* 0x000fc600000010ff */
[----:B------:R-:W2:Y:S01]  /*b730*/  @P2 LDC R30, c[0x0][0xbf0] ;  /* 0x0002fc00ff1e2b82 */ /* 0x000ea20000000800 */
[-C--:B------:R-:W-:Y:S01]  /*b740*/  FMUL.FTZ R43, R43, R5.reuse ;  /* 0x000000052b2b7220 */ /* 0x080fe20000410000 */
[-C--:B------:R-:W-:Y:S01]  /*b750*/  FMUL.FTZ R42, R42, R5.reuse ;  /* 0x000000052a2a7220 */ /* 0x080fe20000410000 */
[-C--:B------:R-:W-:Y:S01]  /*b760*/  FMUL.FTZ R47, R47, R5.reuse ;  /* 0x000000052f2f7220 */ /* 0x080fe20000410000 */
[-C--:B------:R-:W-:Y:S01]  /*b770*/  FMUL.FTZ R46, R46, R5.reuse ;  /* 0x000000052e2e7220 */ /* 0x080fe20000410000 */
[-C--:B------:R-:W-:Y:S01]  /*b780*/  FMUL.FTZ R28, R51, R5.reuse ;  /* 0x00000005331c7220 */ /* 0x080fe20000410000 */
[----:B------:R-:W-:Y:S01]  /*b790*/  FMUL.FTZ R50, R50, R5 ;  /* 0x0000000532327220 */ /* 0x000fe20000410000 */
[----:B0-----:R-:W-:Y:S01]  /*b7a0*/  IMAD R29, R148, R29, UR5 ;  /* 0x00000005941d7e24 */ /* 0x001fe2000f8e021d */
[----:B------:R-:W-:Y:S01]  /*b7b0*/  F2FP.BF16.F32.PACK_AB R35, R39, R38 ;  /* 0x000000262723723e */ /* 0x000fe200000010ff */
[-C--:B------:R-:W-:Y:S01]  /*b7c0*/  FMUL.FTZ R51, R55, R5.reuse ;  /* 0x0000000537337220 */ /* 0x080fe20000410000 */
[----:B------:R-:W-:Y:S01]  /*b7d0*/  FMUL.FTZ R54, R54, R5 ;  /* 0x0000000536367220 */ /* 0x000fe20000410000 */
[----:B------:R-:W-:-:S02]  /*b7e0*/  IMAD R36, R29, 0x80, R221 ;  /* 0x000000801d247824 */ /* 0x000fc400078e02dd */
[-C--:B------:R-:W-:Y:S01]  /*b7f0*/  FMUL.FTZ R59, R59, R5.reuse ;  /* 0x000000053b3b7220 */ /* 0x080fe20000410000 */
[-C--:B------:R-:W-:Y:S01]  /*b800*/  FMUL.FTZ R58, R58, R5.reuse ;  /* 0x000000053a3a7220 */ /* 0x080fe20000410000 */
[-C--:B------:R-:W-:Y:S01]  /*b810*/  FMUL.FTZ R63, R63, R5.reuse ;  /* 0x000000053f3f7220 */ /* 0x080fe20000410000 */
[----:B------:R-:W-:Y:S01]  /*b820*/  FMUL.FTZ R62, R62, R5 ;  /* 0x000000053e3e7220 */ /* 0x000fe20000410000 */
[----:B-1----:R-:W-:-:S04]  /*b830*/  @P2 IMAD.HI.U32 R31, R36, R31, RZ ;  /* 0x0000001f241f2227 */ /* 0x002fc800078e00ff */
[-C--:B------:R-:W-:Y:S01]  /*b840*/  FMUL.FTZ R67, R67, R5.reuse ;  /* 0x0000000543437220 */ /* 0x080fe20000410000 */
[----:B------:R0:W-:Y:S01]  /*b850*/  STSM.16.M88.4 [R154], R24 ;  /* 0x000000189a007844 */ /* 0x0001e20000000200 */
[-C--:B------:R-:W-:Y:S01]  /*b860*/  FMUL.FTZ R66, R66, R5.reuse ;  /* 0x0000000542427220 */ /* 0x080fe20000410000 */
[-C--:B------:R-:W-:Y:S01]  /*b870*/  FMUL.FTZ R71, R71, R5.reuse ;  /* 0x0000000547477220 */ /* 0x080fe20000410000 */
[-C--:B------:R-:W-:Y:S01]  /*b880*/  FMUL.FTZ R70, R70, R5.reuse ;  /* 0x0000000546467220 */ /* 0x080fe20000410000 */
[-C--:B------:R-:W-:Y:S01]  /*b890*/  FMUL.FTZ R75, R75, R5.reuse ;  /* 0x000000054b4b7220 */ /* 0x080fe20000410000 */
[-C--:B------:R-:W-:Y:S01]  /*b8a0*/  FMUL.FTZ R74, R74, R5.reuse ;  /* 0x000000054a4a7220 */ /* 0x080fe20000410000 */
[----:B------:R-:W-:Y:S01]  /*b8b0*/  F2FP.BF16.F32.PACK_AB R40, R41, R40 ;  /* 0x000000282928723e */ /* 0x000fe200000010ff */
[-C--:B------:R-:W-:Y:S01]  /*b8c0*/  FMUL.FTZ R79, R79, R5.reuse ;  /* 0x000000054f4f7220 */ /* 0x080fe20000410000 */
[-C--:B------:R-:W-:Y:S01]  /*b8d0*/  FMUL.FTZ R78, R78, R5.reuse ;  /* 0x000000054e4e7220 */ /* 0x080fe20000410000 */
[----:B------:R-:W-:Y:S01]  /*b8e0*/  F2FP.BF16.F32.PACK_AB R41, R43, R42 ;  /* 0x0000002a2b29723e */ /* 0x000fe200000010ff */
[----:B------:R1:W-:Y:S01]  /*b8f0*/  STSM.16.M88.4 [R15], R32 ;  /* 0x000000200f007844 */ /* 0x0003e20000000200 */
[----:B------:R-:W-:Y:S01]  /*b900*/  F2FP.BF16.F32.PACK_AB R48, R49, R48 ;  /* 0x000000303130723e */ /* 0x000fe200000010ff */
[-C--:B------:R-:W-:Y:S01]  /*b910*/  FMUL.FTZ R83, R83, R5.reuse ;  /* 0x0000000553537220 */ /* 0x080fe20000410000 */
[----:B------:R-:W-:Y:S01]  /*b920*/  F2FP.BF16.F32.PACK_AB R42, R45, R44 ;  /* 0x0000002c2d2a723e */ /* 0x000fe200000010ff */
[-C--:B------:R-:W-:Y:S01]  /*b930*/  FMUL.FTZ R82, R82, R5.reuse ;  /* 0x0000000552527220 */ /* 0x080fe20000410000 */
[----:B------:R-:W-:Y:S01]  /*b940*/  F2FP.BF16.F32.PACK_AB R43, R47, R46 ;  /* 0x0000002e2f2b723e */ /* 0x000fe200000010ff */
[----:B0-----:R-:W0:Y:S01]  /*b950*/  LDC.64 R24, c[0x0][0xb98] ;  /* 0x0002e600ff187b82 */ /* 0x001e220000000a00 */
[--C-:B------:R-:W-:Y:S01]  /*b960*/  IMAD.MOV.U32 R27, RZ, RZ, R36.reuse ;  /* 0x000000ffff1b7224 */ /* 0x100fe200078e0024 */
[----:B--2---:R-:W-:Y:S01]  /*b970*/  @P2 SHF.R.U32.HI R27, RZ, R30, R31 ;  /* 0x0000001eff1b2219 */ /* 0x004fe2000001161f */
[-C--:B------:R-:W-:Y:S01]  /*b980*/  FMUL.FTZ R87, R87, R5.reuse ;  /* 0x0000000557577220 */ /* 0x080fe20000410000 */
[----:B------:R-:W-:Y:S01]  /*b990*/  F2FP.BF16.F32.PACK_AB R49, R28, R50 ;  /* 0x000000321c31723e */ /* 0x000fe200000010ff */
[----:B------:R-:W-:Y:S01]  /*b9a0*/  STSM.16.M88.4 [R153], R40 ;  /* 0x0000002899007844 */ /* 0x000fe20000000200 */
[----:B------:R-:W-:Y:S01]  /*b9b0*/  F2FP.BF16.F32.PACK_AB R56, R57, R56 ;  /* 0x000000383938723e */ /* 0x000fe200000010ff */
[-C--:B------:R-:W-:Y:S01]  /*b9c0*/  FMUL.FTZ R86, R86, R5.reuse ;  /* 0x0000000556567220 */ /* 0x080fe20000410000 */
[----:B------:R-:W-:Y:S01]  /*b9d0*/  F2FP.BF16.F32.PACK_AB R50, R53, R52 ;  /* 0x000000343532723e */ /* 0x000fe200000010ff */
[-C--:B------:R-:W-:Y:S01]  /*b9e0*/  FMUL.FTZ R91, R91, R5.reuse ;  /* 0x000000055b5b7220 */ /* 0x080fe20000410000 */
[----:B------:R-:W-:Y:S01]  /*b9f0*/  F2FP.BF16.F32.PACK_AB R51, R51, R54 ;  /* 0x000000363333723e */ /* 0x000fe200000010ff */
[----:B-1----:R-:W-:Y:S01]  /*ba00*/  IMAD.MOV R15, RZ, RZ, -R27 ;  /* 0x000000ffff0f7224 */ /* 0x002fe200078e0a1b */
[----:B------:R-:W-:Y:S01]  /*ba10*/  F2FP.BF16.F32.PACK_AB R57, R59, R58 ;  /* 0x0000003a3b39723e */ /* 0x000fe200000010ff */
[----:B------:R-:W-:Y:S01]  /*ba20*/  FMUL.FTZ R90, R90, R5 ;  /* 0x000000055a5a7220 */ /* 0x000fe20000410000 */
[----:B------:R-:W-:Y:S01]  /*ba30*/  F2FP.BF16.F32.PACK_AB R64, R65, R64 ;  /* 0x000000404140723e */ /* 0x000fe200000010ff */
[----:B------:R-:W-:Y:S01]  /*ba40*/  IMAD R15, R192, R15, R36 ;  /* 0x0000000fc00f7224 */ /* 0x000fe200078e0224 */
[----:B------:R-:W-:Y:S01]  /*ba50*/  F2FP.BF16.F32.PACK_AB R58, R61, R60 ;  /* 0x0000003c3d3a723e */ /* 0x000fe200000010ff */
[----:B------:R-:W-:Y:S01]  /*ba60*/  STSM.16.M88.4 [R152], R48 ;  /* 0x0000003098007844 */ /* 0x000fe20000000200 */
[----:B------:R-:W-:Y:S01]  /*ba70*/  F2FP.BF16.F32.PACK_AB R59, R63, R62 ;  /* 0x0000003e3f3b723e */ /* 0x000fe200000010ff */
[-C--:B------:R-:W-:Y:S01]  /*ba80*/  FMUL.FTZ R95, R95, R5.reuse ;  /* 0x000000055f5f7220 */ /* 0x080fe20000410000 */
[----:B------:R-:W-:Y:S01]  /*ba90*/  F2FP.BF16.F32.PACK_AB R65, R67, R66 ;  /* 0x000000424341723e */ /* 0x000fe200000010ff */
[-C--:B------:R-:W-:Y:S01]  /*baa0*/  FMUL.FTZ R94, R94, R5.reuse ;  /* 0x000000055e5e7220 */ /* 0x080fe20000410000 */
[----:B------:R-:W-:Y:S01]  /*bab0*/  F2FP.BF16.F32.PACK_AB R72, R73, R72 ;  /* 0x000000484948723e */ /* 0x000fe200000010ff */
[----:B------:R-:W-:Y:S01]  /*bac0*/  STSM.16.M88.4 [R20], R56 ;  /* 0x0000003814007844 */ /* 0x000fe20000000200 */
[C---:B0-----:R-:W-:Y:S01]  /*bad0*/  IMAD R26, R24.reuse, UR12, RZ ;  /* 0x0000000c181a7c24 */ /* 0x041fe2000f8e02ff */
[----:B------:R-:W-:Y:S01]  /*bae0*/  F2FP.BF16.F32.PACK_AB R66, R69, R68 ;  /* 0x000000444542723e */ /* 0x000fe200000010ff */
[-C--:B------:R-:W-:Y:S01]  /*baf0*/  FMUL.FTZ R99, R99, R5.reuse ;  /* 0x0000000563637220 */ /* 0x080fe20000410000 */
[----:B------:R-:W-:Y:S01]  /*bb00*/  F2FP.BF16.F32.PACK_AB R67, R71, R70 ;  /* 0x000000464743723e */ /* 0x000fe200000010ff */
[----:B------:R-:W-:Y:S01]  /*bb10*/  IMAD R26, R25, UR13, R26 ;  /* 0x0000000d191a7c24 */ /* 0x000fe2000f8e021a */
[----:B------:R-:W-:Y:S01]  /*bb20*/  F2FP.BF16.F32.PACK_AB R73, R75, R74 ;  /* 0x0000004a4b49723e */ /* 0x000fe200000010ff */
[----:B------:R-:W-:Y:S01]  /*bb30*/  IMAD.WIDE.U32 R24, R24, UR13, R188 ;  /* 0x0000000d18187c25 */ /* 0x000fe2000f8e00bc */
[----:B------:R-:W-:Y:S01]  /*bb40*/  F2FP.BF16.F32.PACK_AB R74, R77, R76 ;  /* 0x0000004c4d4a723e */ /* 0x000fe200000010ff */
[----:B------:R0:W-:Y:S01]  /*bb50*/  STSM.16.M88.4 [R11], R64 ;  /* 0x000000400b007844 */ /* 0x0001e20000000200 */
[----:B------:R-:W-:Y:S01]  /*bb60*/  F2FP.BF16.F32.PACK_AB R75, R79, R78 ;  /* 0x0000004e4f4b723e */ /* 0x000fe200000010ff */
[-C--:B------:R-:W-:Y:S01]  /*bb70*/  FMUL.FTZ R98, R98, R5.reuse ;  /* 0x0000000562627220 */ /* 0x080fe20000410000 */
[----:B------:R-:W-:Y:S01]  /*bb80*/  IADD3 R24, P0, R27, R24, RZ ;  /* 0x000000181b187210 */ /* 0x000fe20007f1e0ff */
[-C--:B------:R-:W-:Y:S01]  /*bb90*/  FMUL.FTZ R103, R103, R5.reuse ;  /* 0x0000000567677220 */ /* 0x080fe20000410000 */
[-C--:B------:R-:W-:Y:S01]  /*bba0*/  FMUL.FTZ R102, R102, R5.reuse ;  /* 0x0000000566667220 */ /* 0x080fe20000410000 */
[----:B------:R1:W-:Y:S01]  /*bbb0*/  STSM.16.M88.4 [R21], R72 ;  /* 0x0000004815007844 */ /* 0x0003e20000000200 */
[----:B------:R-:W-:Y:S01]  /*bbc0*/  F2FP.BF16.F32.PACK_AB R80, R81, R80 ;  /* 0x000000505150723e */ /* 0x000fe200000010ff */
[-C--:B------:R-:W-:Y:S01]  /*bbd0*/  FMUL.FTZ R107, R107, R5.reuse ;  /* 0x000000056b6b7220 */ /* 0x080fe20000410000 */
        /* <DEDUP_REMOVED lines=8> */
[----:B0-----:R-:W-:Y:S01]  /*bc60*/  SHF.R.S32.HI R11, RZ, 0x1f, R15 ;  /* 0x0000001fff0b7819 */ /* 0x001fe2000001140f */
[-C--:B------:R-:W-:Y:S01]  /*bc70*/  FMUL.FTZ R114, R114, R5.reuse ;  /* 0x0000000572727220 */ /* 0x080fe20000410000 */
[----:B------:R-:W-:Y:S01]  /*bc80*/  F2FP.BF16.F32.PACK_AB R89, R91, R90 ;  /* 0x0000005a5b59723e */ /* 0x000fe200000010ff */
[-C--:B------:R-:W-:Y:S01]  /*bc90*/  FMUL.FTZ R119, R119, R5.reuse ;  /* 0x0000000577777220 */ /* 0x080fe20000410000 */
[----:B------:R-:W-:Y:S01]  /*bca0*/  F2FP.BF16.F32.PACK_AB R96, R97, R96 ;  /* 0x000000606160723e */ /* 0x000fe200000010ff */
[----:B------:R-:W-:Y:S01]  /*bcb0*/  IMAD R20, R11, UR6, RZ ;  /* 0x000000060b147c24 */ /* 0x000fe2000f8e02ff */
[----:B-1----:R-:W-:Y:S01]  /*bcc0*/  SHF.R.S32.HI R21, RZ, 0x1f, R27 ;  /* 0x0000001fff157819 */ /* 0x002fe2000001141b */
[-C--:B------:R-:W-:Y:S01]  /*bcd0*/  FMUL.FTZ R118, R118, R5.reuse ;  /* 0x0000000576767220 */ /* 0x080fe20000410000 */
[----:B------:R-:W-:Y:S01]  /*bce0*/  F2FP.BF16.F32.PACK_AB R90, R93, R92 ;  /* 0x0000005c5d5a723e */ /* 0x000fe200000010ff */
[----:B------:R-:W-:Y:S01]  /*bcf0*/  FMUL.FTZ R123, R123, R5 ;  /* 0x000000057b7b7220 */ /* 0x000fe20000410000 */
[----:B------:R-:W-:Y:S01]  /*bd00*/  IADD3.X R25, R21, R25, R26, P0, !PT ;  /* 0x0000001915197210 */ /* 0x000fe200007fe41a */
        /* <DEDUP_REMOVED lines=8> */
[----:B------:R-:W-:Y:S01]  /*bd90*/  FMUL.FTZ R130, R130, R5 ;  /* 0x0000000582827220 */ /* 0x000fe20000410000 */
[----:B------:R-:W-:-:S02]  /*bda0*/  IMAD R21, R15, UR7, R20 ;  /* 0x000000070f157c24 */ /* 0x000fc4000f8e0214 */
[----:B------:R-:W-:Y:S01]  /*bdb0*/  FMUL.FTZ R135, R135, R5 ;  /* 0x0000000587877220 */ /* 0x000fe20000410000 */
[----:B------:R-:W-:-:S04]  /*bdc0*/  IMAD.WIDE.U32 R24, R15, UR6, R24 ;  /* 0x000000060f187c25 */ /* 0x000fc8000f8e0018 */
[-C--:B------:R-:W-:Y:S01]  /*bdd0*/  FMUL.FTZ R134, R134, R5.reuse ;  /* 0x0000000586867220 */ /* 0x080fe20000410000 */
[-C--:B------:R-:W-:Y:S01]  /*bde0*/  FMUL.FTZ R139, R139, R5.reuse ;  /* 0x000000058b8b7220 */ /* 0x080fe20000410000 */
[-C--:B------:R-:W-:Y:S01]  /*bdf0*/  FMUL.FTZ R138, R138, R5.reuse ;  /* 0x000000058a8a7220 */ /* 0x080fe20000410000 */
[----:B------:R-:W-:Y:S01]  /*be00*/  STSM.16.M88.4 [R12], R80 ;  /* 0x000000500c007844 */ /* 0x000fe20000000200 */
[----:B------:R-:W-:Y:S01]  /*be10*/  F2FP.BF16.F32.PACK_AB R104, R105, R104 ;  /* 0x000000686968723e */ /* 0x000fe200000010ff */
[-C--:B------:R-:W-:Y:S01]  /*be20*/  FMUL.FTZ R143, R143, R5.reuse ;  /* 0x000000058f8f7220 */ /* 0x080fe20000410000 */
[-C--:B------:R-:W-:Y:S01]  /*be30*/  FMUL.FTZ R142, R142, R5.reuse ;  /* 0x000000058e8e7220 */ /* 0x080fe20000410000 */
[-C--:B------:R-:W-:Y:S01]  /*be40*/  FMUL.FTZ R147, R147, R5.reuse ;  /* 0x0000000593937220 */ /* 0x080fe20000410000 */
[-C--:B------:R-:W-:Y:S01]  /*be50*/  FMUL.FTZ R146, R146, R5.reuse ;  /* 0x0000000592927220 */ /* 0x080fe20000410000 */
[-C--:B------:R-:W-:Y:S01]  /*be60*/  FMUL.FTZ R151, R151, R5.reuse ;  /* 0x0000000597977220 */ /* 0x080fe20000410000 */
[----:B------:R-:W-:Y:S01]  /*be70*/  STSM.16.M88.4 [R14], R88 ;  /* 0x000000580e007844 */ /* 0x000fe20000000200 */
[----:B------:R-:W-:Y:S01]  /*be80*/  F2FP.BF16.F32.PACK_AB R105, R107, R106 ;  /* 0x0000006a6b69723e */ /* 0x000fe200000010ff */
[----:B------:R-:W-:Y:S01]  /*be90*/  FMUL.FTZ R5, R150, R5 ;  /* 0x0000000596057220 */ /* 0x000fe20000410000 */
[----:B------:R-:W-:Y:S01]  /*bea0*/  F2FP.BF16.F32.PACK_AB R112, R113, R112 ;  /* 0x000000707170723e */ /* 0x000fe200000010ff */
[----:B------:R0:W-:Y:S01]  /*beb0*/  STSM.16.M88.4 [R13], R96 ;  /* 0x000000600d007844 */ /* 0x0001e20000000200 */
[----:B------:R-:W-:Y:S01]  /*bec0*/  F2FP.BF16.F32.PACK_AB R106, R109, R108 ;  /* 0x0000006c6d6a723e */ /* 0x000fe200000010ff */
[----:B------:R-:W-:Y:S01]  /*bed0*/  ULDC.64 UR6, c[0x0][0xb50] ;  /* 0x0002d40000067ab9 */ /* 0x000fe20000000a00 */
[----:B------:R-:W-:Y:S01]  /*bee0*/  F2FP.BF16.F32.PACK_AB R107, R111, R110 ;  /* 0x0000006e6f6b723e */ /* 0x000fe200000010ff */
[----:B------:R-:W-:Y:S01]  /*bef0*/  IMAD R15, R29, 0x80, R220 ;  /* 0x000000801d0f7824 */ /* 0x000fe200078e02dc */
[----:B------:R-:W-:Y:S01]  /*bf00*/  F2FP.BF16.F32.PACK_AB R113, R115, R114 ;  /* 0x000000727371723e */ /* 0x000fe200000010ff */
[----:B------:R-:W-:Y:S01]  /*bf10*/  ULDC UR5, c[0x0][0xa88] ;  /* 0x0002a20000057ab9 */ /* 0x000fe20000000800 */
[----:B------:R-:W-:Y:S01]  /*bf20*/  F2FP.BF16.F32.PACK_AB R120, R121, R120 ;  /* 0x000000787978723e */ /* 0x000fe200000010ff */
[----:B------:R-:W-:Y:S01]  /*bf30*/  STSM.16.M88.4 [R9], R104 ;  /* 0x0000006809007844 */ /* 0x000fe20000000200 */
[----:B------:R-:W-:Y:S01]  /*bf40*/  F2FP.BF16.F32.PACK_AB R114, R117, R116 ;  /* 0x000000747572723e */ /* 0x000fe200000010ff */
[----:B------:R-:W-:Y:S01]  /*bf50*/  IMAD R20, R192, UR5, RZ ;  /* 0x00000005c0147c24 */ /* 0x000fe2000f8e02ff */
[----:B------:R-:W-:Y:S01]  /*bf60*/  F2FP.BF16.F32.PACK_AB R115, R119, R118 ;  /* 0x000000767773723e */ /* 0x000fe200000010ff */
[----:B------:R-:W-:Y:S01]  /*bf70*/  VIADD R11, R15, 0x8 ;  /* 0x000000080f0b7836 */ /* 0x000fe20000000000 */
[----:B------:R-:W-:-:S02]  /*bf80*/  F2FP.BF16.F32.PACK_AB R121, R123, R122 ;  /* 0x0000007a7b79723e */ /* 0x000fc400000010ff */
[----:B------:R-:W-:Y:S01]  /*bf90*/  F2FP.BF16.F32.PACK_AB R128, R129, R128 ;  /* 0x000000808180723e */ /* 0x000fe200000010ff */
[----:B0-----:R-:W-:Y:S01]  /*bfa0*/  IMAD.IADD R13, R25, 0x1, R21 ;  /* 0x00000001190d7824 */ /* 0x001fe200078e0215 */
[----:B------:R-:W-:Y:S01]  /*bfb0*/  LEA R12, P3, R24, UR6, 0x2 ;  /* 0x00000006180c7c11 */ /* 0x000fe2000f8610ff */
[----:B------:R0:W-:Y:S01]  /*bfc0*/  STSM.16.M88.4 [R3], R112 ;  /* 0x0000007003007844 */ /* 0x0001e20000000200 */
[----:B------:R-:W-:Y:S01]  /*bfd0*/  F2FP.BF16.F32.PACK_AB R122, R125, R124 ;  /* 0x0000007c7d7a723e */ /* 0x000fe200000010ff */
[----:B------:R-:W1:Y:S01]  /*bfe0*/  @P2 LDC R21, c[0x0][0xbf0] ;  /* 0x0002fc00ff152b82 */ /* 0x000e620000000800 */
[----:B------:R-:W-:Y:S01]  /*bff0*/  F2FP.BF16.F32.PACK_AB R123, R127, R126 ;  /* 0x0000007e7f7b723e */ /* 0x000fe200000010ff */
[----:B------:R-:W-:Y:S01]  /*c000*/  SHFL.IDX PT, R30, R12, RZ, 0x1c1f ;  /* 0x001c1fff0c1e7589 */ /* 0x000fe200000e0000 */
[----:B------:R-:W-:Y:S02]  /*c010*/  F2FP.BF16.F32.PACK_AB R129, R131, R130 ;  /* 0x000000828381723e */ /* 0x000fe400000010ff */
[----:B------:R-:W-:Y:S01]  /*c020*/  F2FP.BF16.F32.PACK_AB R136, R137, R136 ;  /* 0x000000888988723e */ /* 0x000fe200000010ff */
[----:B------:R-:W-:Y:S01]  /*c030*/  STSM.16.M88.4 [R10], R120 ;  /* 0x000000780a007844 */ /* 0x000fe20000000200 */
[----:B------:R-:W-:-:S02]  /*c040*/  F2FP.BF16.F32.PACK_AB R130, R133, R132 ;  /* 0x000000848582723e */ /* 0x000fc400000010ff */
[----:B------:R-:W-:Y:S01]  /*c050*/  F2FP.BF16.F32.PACK_AB R131, R135, R134 ;  /* 0x000000868783723e */ /* 0x000fe200000010ff */
[----:B------:R-:W-:Y:S01]  /*c060*/  SHFL.IDX PT, R48, R12, 0x1, 0x1c1f ;  /* 0x003c1f000c307f89 */ /* 0x000fe200000e0000 */
[----:B------:R-:W-:Y:S02]  /*c070*/  F2FP.BF16.F32.PACK_AB R137, R139, R138 ;  /* 0x0000008a8b89723e */ /* 0x000fe400000010ff */
[----:B------:R-:W-:Y:S01]  /*c080*/  F2FP.BF16.F32.PACK_AB R144, R145, R144 ;  /* 0x000000909190723e */ /* 0x000fe200000010ff */
[----:B------:R-:W-:Y:S01]  /*c090*/  STSM.16.M88.4 [R8], R128 ;  /* 0x0000008008007844 */ /* 0x000fe20000000200 */
[----:B------:R-:W-:Y:S01]  /*c0a0*/  F2FP.BF16.F32.PACK_AB R138, R141, R140 ;  /* 0x0000008c8d8a723e */ /* 0x000fe200000010ff */
[----:B0-----:R-:W0:Y:S01]  /*c0b0*/  @P2 LDC R3, c[0x0][0xbec] ;  /* 0x0002fb00ff032b82 */ /* 0x001e220000000800 */
[----:B------:R-:W-:Y:S02]  /*c0c0*/  F2FP.BF16.F32.PACK_AB R139, R143, R142 ;  /* 0x0000008e8f8b723e */ /* 0x000fe400000010ff */
[----:B------:R-:W-:-:S02]  /*c0d0*/  F2FP.BF16.F32.PACK_AB R145, R147, R146 ;  /* 0x000000929391723e */ /* 0x000fc400000010ff */
[----:B------:R-:W-:Y:S01]  /*c0e0*/  F2FP.BF16.F32.PACK_AB R146, R149, R6 ;  /* 0x000000069592723e */ /* 0x000fe200000010ff */
[----:B------:R-:W-:Y:S01]  /*c0f0*/  STSM.16.M88.4 [R7], R136 ;  /* 0x0000008807007844 */ /* 0x000fe20000000200 */
[----:B------:R-:W-:Y:S02]  /*c100*/  F2FP.BF16.F32.PACK_AB R147, R151, R5 ;  /* 0x000000059793723e */ /* 0x000fe400000010ff */
[----:B------:R-:W-:Y:S02]  /*c110*/  LEA.HI.X R13, R24, UR7, R13, 0x2, P3 ;  /* 0x00000007180d7c11 */ /* 0x000fe400098f140d */
[----:B------:R-:W-:Y:S01]  /*c120*/  LOP3.LUT P0, RZ, R218, 0x3, RZ, 0xc0, !PT ;  /* 0x00000003daff7812 */ /* 0x000fe2000780c0ff */
[----:B------:R-:W-:Y:S01]  /*c130*/  STSM.16.M88.4 [R4], R144 ;  /* 0x0000009004007844 */ /* 0x000fe20000000200 */
[----:B------:R-:W-:Y:S02]  /*c140*/  BAR.SYNC.DEFER_BLOCKING 0x1, 0x100 ;  /* 0x0044000000007b1d */ /* 0x000fe40000010000 */
[----:B------:R-:W-:-:S02]  /*c150*/  ISETP.GE.OR P1, PT, R15, R20, P0 ;  /* 0x000000140f00720c */ /* 0x000fc40000726670 */
[----:B------:R-:W-:Y:S02]  /*c160*/  ISETP.GE.OR P0, PT, R11, R20, P0 ;  /* 0x000000140b00720c */ /* 0x000fe40000706670 */
[----:B------:R-:W2:Y:S04]  /*c170*/  SHFL.IDX PT, R31, R13, RZ, 0x1c1f ;  /* 0x001c1fff0d1f7589 */ /* 0x000ea800000e0000 */
[----:B------:R-:W3:Y:S05]  /*c180*/  SHFL.IDX PT, R49, R13, 0x1, 0x1c1f ;  /* 0x003c1f000d317f89 */ /* 0x000eea00000e0000 */
[----:B--2---:R2:W-:Y:S04]  /*c190*/  @!P1 ST.E desc[UR8][R30.64], R2 ;  /* 0x000000021e009985 */ /* 0x0045e8000c101908 */
[----:B---3--:R3:W-:Y:S04]  /*c1a0*/  @!P0 ST.E desc[UR8][R48.64], R0 ;  /* 0x0000000030008985 */ /* 0x0087e8000c101908 */
[----:B------:R4:W5:Y:S01]  /*c1b0*/  LD.E.128 R12, desc[UR8][R186.64] ;  /* 0x00000008ba0c7980 */ /* 0x000962000c101d00 */
[----:B--2---:R-:W2:Y:S03]  /*c1c0*/  LDC.64 R30, c[0x0][0xae0] ;  /* 0x0002b800ff1e7b82 */ /* 0x004ea60000000a00 */
[----:B------:R4:W5:Y:S01]  /*c1d0*/  LD.E.128 R24, desc[UR8][R156.64] ;  /* 0x000000089c187980 */ /* 0x000962000c101d00 */
[----:B---3--:R-:W-:-:S03]  /*c1e0*/  LEA R0, R23, R213, 0x5 ;  /* 0x000000d517007211 */ /* 0x008fc600078e28ff */
[----:B------:R4:W5:Y:S04]  /*c1f0*/  LD.E.128 R32, desc[UR8][R158.64] ;  /* 0x000000089e207980 */ /* 0x000968000c101d00 */
[----:B------:R4:W5:Y:S01]  /*c200*/  LD.E.128 R36, desc[UR8][R162.64] ;  /* 0x00000008a2247980 */ /* 0x000962000c101d00 */
[----:B------:R-:W-:-:S03]  /*c210*/  IMAD R28, R29, 0x80, R0 ;  /* 0x000000801d1c7824 */ /* 0x000fc600078e0200 */
[----:B------:R4:W5:Y:S04]  /*c220*/  LD.E.128 R44, desc[UR8][R166.64] ;  /* 0x00000008a62c7980 */ /* 0x000968000c101d00 */
        /* <DEDUP_REMOVED lines=10> */
[----:B------:R4:W5:Y:S01]  /*c2d0*/  LD.E.128 R60, desc[UR8][R178.64] ;  /* 0x00000008b23c7980 */ /* 0x000962000c101d00 */
[----:B------:R-:W-:Y:S01]  /*c2e0*/  ULDC.64 UR8, c[0x0][0xae8] ;  /* 0x0002ba0000087ab9 */ /* 0x000fe20000000a00 */
[----:B0-----:R-:W-:Y:S01]  /*c2f0*/  @P2 IMAD.HI.U32 R0, R28, R3, RZ ;  /* 0x000000031c002227 */ /* 0x001fe200078e00ff */
[----:B------:R-:W-:Y:S01]  /*c300*/  UIMAD UR5, UR11, UR8, URZ ;  /* 0x000000080b0572a4 */ /* 0x000fe2000f8e023f */
[----:B------:R-:W-:Y:S01]  /*c310*/  @!PT LDS RZ, [RZ] ;  /* 0x00000000fffff984 */ /* 0x000fe20000000800 */
[----:B------:R-:W-:Y:S01]  /*c320*/  @!PT LDS RZ, [RZ] ;  /* 0x00000000fffff984 */ /* 0x000fe20000000800 */
[----:B------:R-:W-:Y:S01]  /*c330*/  @!PT LDS RZ, [RZ] ;  /* 0x00000000fffff984 */ /* 0x000fe20000000800 */
[----:B------:R-:W-:Y:S01]  /*c340*/  @!PT LDS RZ, [RZ] ;  /* 0x00000000fffff984 */ /* 0x000fe20000000800 */
[----:B------:R0:W-:Y:S06]  /*c350*/  MEMBAR.ALL.CTA ;  /* 0x0000000000007992 */ /* 0x0001ec0000008000 */
[----:B0-----:R-:W0:Y:S01]  /*c360*/  FENCE.VIEW.ASYNC.S ;  /* 0x00000000000073c6 */ /* 0x001e220000000000 */
[----:B------:R-:W-:Y:S01]  /*c370*/  UIMAD.WIDE.U32 UR6, UR10, UR8, URZ ;  /* 0x000000080a0672a5 */ /* 0x000fe2000f8e003f */
[----:B------:R-:W-:Y:S01]  /*c380*/  IMAD.MOV.U32 R2, RZ, RZ, R28 ;  /* 0x000000ffff027224 */ /* 0x000fe200078e001c */
[----:B------:R-:W-:Y:S01]  /*c390*/  UIMAD UR5, UR10, UR9, UR5 ;  /* 0x000000090a0572a4 */ /* 0x000fe2000f8e0205 */
[----:B-1----:R-:W-:Y:S01]  /*c3a0*/  @P2 SHF.R.U32.HI R2, RZ, R21, R0 ;  /* 0x00000015ff022219 */ /* 0x002fe20000011600 */
[----:B------:R-:W-:Y:S01]  /*c3b0*/  IMAD R85, R29, 0x80, R213 ;  /* 0x000000801d557824 */ /* 0x000fe200078e02d5 */
[----:B------:R-:W-:Y:S01]  /*c3c0*/  ULDC.64 UR8, c[0x0][0xaf0] ;  /* 0x0002bc0000087ab9 */ /* 0x000fe20000000a00 */
[----:B------:R-:W-:Y:S01]  /*c3d0*/  UIADD3 UR7, UR7, UR5, URZ ;  /* 0x0000000507077290 */ /* 0x000fe2000fffe03f */
[--C-:B------:R-:W-:Y:S01]  /*c3e0*/  SHF.R.S32.HI R3, RZ, 0x1f, R2.reuse ;  /* 0x0000001fff037819 */ /* 0x100fe20000011402 */
[----:B------:R-:W-:Y:S01]  /*c3f0*/  UIMAD UR5, UR12, UR8, URZ ;  /* 0x000000080c0572a4 */ /* 0x000fe2000f8e023f */
[----:B------:R-:W-:Y:S01]  /*c400*/  IMAD.MOV R21, RZ, RZ, -R2 ;  /* 0x000000ffff157224 */ /* 0x000fe200078e0a02 */
[----:B------:R-:W-:Y:S01]  /*c410*/  UIMAD.WIDE.U32 UR6, UR13, UR8, UR6 ;  /* 0x000000080d0672a5 */ /* 0x000fe2000f8e0006 */
[----:B------:R-:W-:Y:S01]  /*c420*/  R2UR UR10, R212 ;  /* 0x00000000d40a72ca */ /* 0x000fe200000e0000 */
[----:B------:R-:W-:Y:S01]  /*c430*/  UIMAD UR5, UR13, UR9, UR5 ;  /* 0x000000090d0572a4 */ /* 0x000fe2000f8e0205 */
[----:B------:R-:W-:Y:S01]  /*c440*/  IMAD R21, R192, R21, R28 ;  /* 0x00000015c0157224 */ /* 0x000fe200078e021c */
[----:B------:R-:W-:Y:S01]  /*c450*/  R2UR UR9, R16 ;  /* 0x00000000100972ca */ /* 0x000fe200000e0000 */
[----:B--2---:R-:W-:Y:S01]  /*c460*/  IMAD R3, R3, R30, RZ ;  /* 0x0000001e03037224 */ /* 0x004fe200078e02ff */
[----:B------:R-:W-:Y:S01]  /*c470*/  UIADD3 UR7, UR7, UR5, URZ ;  /* 0x0000000507077290 */ /* 0x000fe2000fffe03f */
[----:B------:R-:W-:Y:S01]  /*c480*/  ISETP.GE.AND P2, PT, R85, R20, PT ;  /* 0x000000145500720c */ /* 0x000fe20003f46270 */
[----:B------:R-:W-:Y:S01]  /*c490*/  USEL UR60, UR60, URZ, UP0 ;  /* 0x0000003f3c3c7287 */ /* 0x000fe20008000000 */
[C---:B------:R-:W-:Y:S01]  /*c4a0*/  IMAD R31, R2.reuse, R31, R3 ;  /* 0x0000001f021f7224 */ /* 0x040fe200078e0203 */
[----:B------:R-:W-:Y:S01]  /*c4b0*/  SHF.R.S32.HI R0, RZ, 0x1f, R21 ;  /* 0x0000001fff007819 */ /* 0x000fe20000011415 */
[----:B------:R-:W-:Y:S01]  /*c4c0*/  ULDC UR5, c[0x0][0xc] ;  /* 0x0000030000057ab9 */ /* 0x000fe20000000800 */
[----:B------:R-:W-:Y:S01]  /*c4d0*/  IMAD.WIDE.U32 R2, R2, R30, UR6 ;  /* 0x0000000602027e25 */ /* 0x000fe2000f8e001e */
[----:B------:R-:W-:Y:S01]  /*c4e0*/  ULDC.64 UR6, c[0x0][0xad8] ;  /* 0x0002b60000067ab9 */ /* 0x000fe20000000a00 */
[----:B------:R-:W-:Y:S01]  /*c4f0*/  UIADD3 UR10, UR5, UR10, URZ ;  /* 0x0000000a050a7290 */ /* 0x000fe2000fffe03f */
[----:B0-----:R-:W-:Y:S01]  /*c500*/  SYNCS.ARRIVE.TRANS64.RED.A1T0 RZ, [UR4], RZ ;  /* 0x000000ffffff79a7 */ /* 0x001fe20008100404 */
[----:B------:R-:W-:-:S02]  /*c510*/  IMAD.IADD R3, R3, 0x1, R31 ;  /* 0x0000000103037824 */ /* 0x000fc400078e021f */
[----:B------:R-:W-:Y:S02]  /*c520*/  IMAD R0, R0, UR6, RZ ;  /* 0x0000000600007c24 */ /* 0x000fe4000f8e02ff */
[----:B------:R-:W-:-:S04]  /*c530*/  IMAD.WIDE.U32 R2, R21, UR6, R2 ;  /* 0x0000000615027c25 */ /* 0x000fc8000f8e0002 */
[----:B------:R-:W-:Y:S01]  /*c540*/  IMAD R29, R21, UR7, R0 ;  /* 0x00000007151d7c24 */ /* 0x000fe2000f8e0200 */
[----:B------:R-:W-:Y:S01]  /*c550*/  ULDC.64 UR6, c[0x0][0xa80] ;  /* 0x0002a00000067ab9 */ /* 0x000fe20000000a00 */
[----:B------:R-:W-:Y:S01]  /*c560*/  VIADD R21, R85, 0x20 ;  /* 0x0000002055157836 */ /* 0x000fe20000000000 */
[----:B------:R-:W-:Y:S01]  /*c570*/  LEA R0, P3, R2, UR6, 0x1 ;  /* 0x0000000602007c11 */ /* 0x000fe2000f8608ff */
[----:B------:R-:W-:Y:S01]  /*c580*/  IMAD.IADD R3, R3, 0x1, R29 ;  /* 0x0000000103037824 */ /* 0x000fe200078e021d */
[----:B------:R-:W-:Y:S01]  /*c590*/  USEL UR6, URZ, 0x1, UP0 ;  /* 0x000000013f067887 */ /* 0x000fe20008000000 */
[----:B------:R-:W-:Y:S01]  /*c5a0*/  IMAD.U32 R212, RZ, RZ, UR10 ;  /* 0x0000000affd47e24 */ /* 0x000fe2000f8e00ff */
[-C--:B------:R-:W-:Y:S01]  /*c5b0*/  ISETP.GE.AND P1, PT, R21, R20.reuse, PT ;  /* 0x000000141500720c */ /* 0x080fe20003f26270 */
[----:B------:R-:W-:Y:S01]  /*c5c0*/  VIADD R21, R85, 0x40 ;  /* 0x0000004055157836 */ /* 0x000fe20000000000 */
[----:B------:R-:W-:Y:S01]  /*c5d0*/  ULOP3.LUT UR9, UR9, UR6, URZ, 0x3c, !UPT ;  /* 0x0000000609097292 */ /* 0x000fe2000f8e3c3f */
[----:B------:R4:W0:Y:S03]  /*c5e0*/  SHFL.IDX PT, R28, R0, RZ, 0x181f ;  /* 0x00181fff001c7589 */ /* 0x00082600000e0000 */
[----:B------:R-:W-:-:S02]  /*c5f0*/  ISETP.GE.AND P0, PT, R21, R20, PT ;  /* 0x000000141500720c */ /* 0x000fc40003f06270 */
[----:B------:R-:W-:Y:S02]  /*c600*/  LEA.HI.X R21, R2, UR7, R3, 0x1, P3 ;  /* 0x0000000702157c11 */ /* 0x000fe400098f0c03 */
[----:B------:R-:W-:-:S03]  /*c610*/  MOV R16, UR9 ;  /* 0x0000000900107c02 */ /* 0x000fc60008000f00 */
[----:B------:R4:W1:Y:S01]  /*c620*/  SHFL.IDX PT, R29, R21, RZ, 0x181f ;  /* 0x00181fff151d7589 */ /* 0x00086200000e0000 */
[----:B------:R-:W-:Y:S05]  /*c630*/  @P2 BRA `(.L_x_30) ;  /* 0x0000000000442947 */ /* 0x000fea0003800000 */
[----:B------:R-:W-:Y:S01]  /*c640*/  ULDC UR4, c[0x0][0xac8] ;  /* 0x0002b20000047ab9 */ /* 0x000fe20000000800 */
[----:B------:R-:W-:Y:S01]  /*c650*/  ULDC.64 UR6, c[0x0][0x208] ;  /* 0x0000820000067ab9 */ /* 0x000fe20000000a00 */
[----:B------:R-:W-:Y:S02]  /*c660*/  ISETP.GE.AND P4, PT, R22, UR4, PT ;  /* 0x0000000416007c0c */ /* 0x000fe4000bf86270 */
[----:B------:R-:W-:Y:S02]  /*c670*/  ISETP.GE.AND P3, PT, R19, UR4, PT ;  /* 0x0000000413007c0c */ /* 0x000fe4000bf66270 */
[----:B------:R-:W-:Y:S02]  /*c680*/  ISETP.GE.AND P2, PT, R18, UR4, PT ;  /* 0x0000000412007c0c */ /* 0x000fe4000bf46270 */
[----:B------:R-:W-:-:S07]  /*c690*/  ISETP.GE.AND P5, PT, R17, UR4, PT ;  /* 0x0000000411007c0c */ /* 0x000fce000bfa6270 */
[----:B0-----:R-:W-:-:S04]  /*c6a0*/  @!P4 LEA R30, P6, R22, R28, 0x1 ;  /* 0x0000001c161ec211 */ /* 0x001fc800078c08ff */
[----:B-1----:R-:W-:Y:S02]  /*c6b0*/  @!P4 LEA.HI.X R31, R22, R29, R229, 0x1, P6 ;  /* 0x0000001d161fc211 */ /* 0x002fe400030f0ce5 */
[----:B------:R-:W-:Y:S01]  /*c6c0*/  @!P3 LEA R80, P6, R19, R28, 0x1 ;  /* 0x0000001c1350b211 */ /* 0x000fe200078c08ff */
[----:B------:R-:W-:-:S03]  /*c6d0*/  @!P5 IMAD.WIDE R2, R17, 0x2, R28 ;  /* 0x000000021102d825 */ /* 0x000fc600078e021c */
[-C--:B------:R-:W-:Y:S02]  /*c6e0*/  @!P3 LEA.HI.X R81, R19, R29.reuse, R228, 0x1, P6 ;  /* 0x0000001d1351b211 */ /* 0x080fe400030f0ce4 */
[C---:B------:R-:W-:Y:S01]  /*c6f0*/  @!P2 LEA R82, P6, R18.reuse, R28, 0x1 ;  /* 0x0000001c1252a211 */ /* 0x040fe200078c08ff */
[----:B-----5:R2:W-:Y:S03]  /*c700*/  @!P5 ST.E.128 desc[UR6][R2.64], R12 ;  /* 0x0000000c0200d985 */ /* 0x0205e6000c101d06 */
[----:B------:R-:W-:Y:S01]  /*c710*/  @!P2 LEA.HI.X R83, R18, R29, R227, 0x1, P6 ;  /* 0x0000001d1253a211 */ /* 0x000fe200030f0ce3 */
[----:B------:R2:W-:Y:S04]  /*c720*/  @!P4 ST.E.128 desc[UR6][R30.64], R44 ;  /* 0x0000002c1e00c985 */ /* 0x0005e8000c101d06 */
[----:B------:R2:W-:Y:S04]  /*c730*/  @!P3 ST.E.128 desc[UR6][R80.64], R68 ;  /* 0x000000445000b985 */ /* 0x0005e8000c101d06 */
[----:B------:R2:W-:Y:S02]  /*c740*/  @!P2 ST.E.128 desc[UR6][R82.64], R76 ;  /* 0x0000004c5200a985 */ /* 0x0005e4000c101d06 */
.L_x_30:
[----:B------:R-:W-:Y:S05]  /*c750*/  BSYNC B0 ;  /* 0x0000000000007941 */ /* 0x000fea0003800000 */
.L_x_29:
[----:B--2--5:R2:W3:Y:S01]  /*c760*/  SHFL.IDX PT, R13, R21, 0x1, 0x181f ;  /* 0x00381f00150d7f89 */ /* 0x0244e200000e0000 */
[----:B------:R-:W-:Y:S03]  /*c770*/  BSSY B0, `(.L_x_31) ;  /* 0x0000014000007945 */ /* 0x000fe60003800000 */
[----:B------:R2:W0:Y:S01]  /*c780*/  SHFL.IDX PT, R12, R0, 0x1, 0x181f ;  /* 0x00381f00000c7f89 */ /* 0x00042200000e0000 */
[----:B------:R-:W-:Y:S05]  /*c790*/  @P1 BRA `(.L_x_32) ;  /* 0x0000000000441947 */ /* 0x000fea0003800000 */
[----:B------:R-:W-:Y:S01]  /*c7a0*/  ULDC UR4, c[0x0][0xac8] ;  /* 0x0002b20000047ab9 */ /* 0x000fe20000000800 */
[----:B------:R-:W-:Y:S01]  /*c7b0*/  ULDC.64 UR6, c[0x0][0x208] ;  /* 0x0000820000067ab9 */ /* 0x000fe20000000a00 */
[----:B------:R-:W-:Y:S02]  /*c7c0*/  ISETP.GE.AND P3, PT, R22, UR4, PT ;  /* 0x0000000416007c0c */ /* 0x000fe4000bf66270 */
[----:B------:R-:W-:Y:S02]  /*c7d0*/  ISETP.GE.AND P2, PT, R19, UR4, PT ;  /* 0x0000000413007c0c */ /* 0x000fe4000bf46270 */
[----:B------:R-:W-:Y:S02]  /*c7e0*/  ISETP.GE.AND P1, PT, R18, UR4, PT ;  /* 0x0000000412007c0c */ /* 0x000fe4000bf26270 */
[----:B------:R-:W-:-:S07]  /*c7f0*/  ISETP.GE.AND P4, PT, R17, UR4, PT ;  /* 0x0000000411007c0c */ /* 0x000fce000bf86270 */
[CC--:B0-----:R-:W-:Y:S02]  /*c800*/  @!P3 LEA R14, P6, R22.reuse, R12.reuse, 0x1 ;  /* 0x0000000c160eb211 */ /* 0x0c1fe400078c08ff */
[-C--:B------:R-:W-:Y:S02]  /*c810*/  @!P2 LEA R28, P5, R19, R12.reuse, 0x1 ;  /* 0x0000000c131ca211 */ /* 0x080fe400078a08ff */
[-C--:B---3--:R-:W-:Y:S02]  /*c820*/  @!P3 LEA.HI.X R15, R22, R13.reuse, R229, 0x1, P6 ;  /* 0x0000000d160fb211 */ /* 0x088fe400030f0ce5 */
[C---:B------:R-:W-:Y:S01]  /*c830*/  @!P1 LEA R30, P6, R18.reuse, R12, 0x1 ;  /* 0x0000000c121e9211 */ /* 0x040fe200078c08ff */
[----:B------:R-:W-:Y:S01]  /*c840*/  @!P4 IMAD.WIDE R2, R17, 0x2, R12 ;  /* 0x000000021102c825 */ /* 0x000fe200078e020c */
[-C--:B-1----:R-:W-:Y:S02]  /*c850*/  @!P2 LEA.HI.X R29, R19, R13.reuse, R228, 0x1, P5 ;  /* 0x0000000d131da211 */ /* 0x082fe400028f0ce4 */
[----:B------:R-:W-:-:S02]  /*c860*/  @!P1 LEA.HI.X R31, R18, R13, R227, 0x1, P6 ;  /* 0x0000000d121f9211 */ /* 0x000fc400030f0ce3 */
[----:B------:R0:W-:Y:S04]  /*c870*/  @!P4 ST.E.128 desc[UR6][R2.64], R24 ;  /* 0x000000180200c985 */ /* 0x0001e8000c101d06 */
[----:B------:R0:W-:Y:S04]  /*c880*/  @!P3 ST.E.128 desc[UR6][R14.64], R8 ;  /* 0x000000080e00b985 */ /* 0x0001e8000c101d06 */
[----:B------:R0:W-:Y:S04]  /*c890*/  @!P2 ST.E.128 desc[UR6][R28.64], R56 ;  /* 0x000000381c00a985 */ /* 0x0001e8000c101d06 */
[----:B------:R0:W-:Y:S02]  /*c8a0*/  @!P1 ST.E.128 desc[UR6][R30.64], R72 ;  /* 0x000000481e009985 */ /* 0x0001e4000c101d06 */
.L_x_32:
[----:B------:R-:W-:Y:S05]  /*c8b0*/  BSYNC B0 ;  /* 0x0000000000007941 */ /* 0x000fea0003800000 */
.L_x_31:
[----:B0-----:R0:W0:Y:S01]  /*c8c0*/  SHFL.IDX PT, R9, R21, 0x2, 0x181f ;  /* 0x00581f0015097f89 */ /* 0x00102200000e0000 */
        /* <DEDUP_REMOVED lines=9> */
[-C--:B0-----:R-:W-:Y:S02]  /*c960*/  @!P4 LEA R10, P0, R22, R8.reuse, 0x1 ;  /* 0x00000008160ac211 */ /* 0x081fe400078008ff */
[-C--:B------:R-:W-:Y:S02]  /*c970*/  @!P5 LEA R12, P1, R19, R8.reuse, 0x1 ;  /* 0x00000008130cd211 */ /* 0x080fe400078208ff */
[----:B------:R-:W-:Y:S02]  /*c980*/  @!P6 LEA R14, P2, R18, R8, 0x1 ;  /* 0x00000008120ee211 */ /* 0x000fe400078408ff */
[----:B------:R-:W-:Y:S01]  /*c990*/  @!P3 IMAD.WIDE R2, R17, 0x2, R8 ;  /* 0x000000021102b825 */ /* 0x000fe200078e0208 */
[-C--:B------:R-:W-:Y:S02]  /*c9a0*/  @!P4 LEA.HI.X R11, R22, R9.reuse, R229, 0x1, P0 ;  /* 0x00000009160bc211 */ /* 0x080fe400000f0ce5 */
[-C--:B---3--:R-:W-:Y:S02]  /*c9b0*/  @!P5 LEA.HI.X R13, R19, R9.reuse, R228, 0x1, P1 ;  /* 0x00000009130dd211 */ /* 0x088fe400008f0ce4 */
[----:B------:R-:W-:Y:S01]  /*c9c0*/  @!P6 LEA.HI.X R15, R18, R9, R227, 0x1, P2 ;  /* 0x00000009120fe211 */ /* 0x000fe200010f0ce3 */
[----:B------:R0:W-:Y:S04]  /*c9d0*/  @!P3 ST.E.128 desc[UR6][R2.64], R32 ;  /* 0x000000200200b985 */ /* 0x0001e8000c101d06 */
[----:B------:R0:W-:Y:S04]  /*c9e0*/  @!P4 ST.E.128 desc[UR6][R10.64], R40 ;  /* 0x000000280a00c985 */ /* 0x0001e8000c101d06 */
[----:B------:R0:W-:Y:S04]  /*c9f0*/  @!P5 ST.E.128 desc[UR6][R12.64], R48 ;  /* 0x000000300c00d985 */ /* 0x0001e8000c101d06 */
[----:B------:R0:W-:Y:S02]  /*ca00*/  @!P6 ST.E.128 desc[UR6][R14.64], R64 ;  /* 0x000000400e00e985 */ /* 0x0001e4000c101d06 */
.L_x_34:
[----:B------:R-:W-:Y:S05]  /*ca10*/  BSYNC B0 ;  /* 0x0000000000007941 */ /* 0x000fea0003800000 */
.L_x_33:
[----:B------:R-:W-:Y:S01]  /*ca20*/  R2UR UR4, R214 ;  /* 0x00000000d60472ca */ /* 0x000fe200000e0000 */
[----:B0-----:R-:W-:Y:S01]  /*ca30*/  VIADD R3, R85, 0x60 ;  /* 0x0000006055037836 */ /* 0x001fe20000000000 */
[----:B------:R0:W0:Y:S01]  /*ca40*/  SHFL.IDX PT, R9, R21, 0x3, 0x181f ;  /* 0x00781f0015097f89 */ /* 0x00002200000e0000 */
[----:B------:R-:W-:Y:S03]  /*ca50*/  BSSY B0, `(.L_x_35) ;  /* 0x0000017000007945 */ /* 0x000fe60003800000 */
[----:B------:R-:W-:Y:S01]  /*ca60*/  ISETP.GE.AND P0, PT, R3, R20, PT ;  /* 0x000000140300720c */ /* 0x000fe20003f06270 */
[----:B------:R0:W0:Y:S06]  /*ca70*/  SHFL.IDX PT, R8, R0, 0x3, 0x181f ;  /* 0x00781f0000087f89 */ /* 0x00002c00000e0000 */
[----:B------:R-:W-:-:S06]  /*ca80*/  UIADD3 UR4, UR4, 0x1, URZ ;  /* 0x0000000104047890 */ /* 0x000fcc000fffe03f */
[----:B------:R-:W-:Y:S01]  /*ca90*/  IMAD.U32 R214, RZ, RZ, UR4 ;  /* 0x00000004ffd67e24 */ /* 0x000fe2000f8e00ff */
[----:B------:R-:W-:Y:S06]  /*caa0*/  @P0 BRA `(.L_x_36) ;  /* 0x0000000000440947 */ /* 0x000fec0003800000 */
        /* <DEDUP_REMOVED lines=17> */
.L_x_36:
[----:B------:R-:W-:Y:S05]  /*cbc0*/  BSYNC B0 ;  /* 0x0000000000007941 */ /* 0x000fea0003800000 */
.L_x_35:
[----:B0-2-4-:R-:W0:Y:S01]  /*cbd0*/  LDC R0, c[0x0][0xc34] ;  /* 0x00030d00ff007b82 */ /* 0x015e220000000800 */
[----:B------:R-:W-:-:S13]  /*cbe0*/  R2UR UR4, R212 ;  /* 0x00000000d40472ca */ /* 0x000fda00000e0000 */
[----:B0-----:R-:W-:-:S13]  /*cbf0*/  ISETP.LE.AND P0, PT, R0, UR4, PT ;  /* 0x0000000400007c0c */ /* 0x001fda000bf03270 */
[----:B------:R-:W-:Y:S05]  /*cc00*/  @!P0 BRA `(.L_x_37) ;  /* 0xffffff40007c8947 */ /* 0x000fea000383ffff */
[----:B------:R-:W-:Y:S05]  /*cc10*/  EXIT ;  /* 0x000000000000794d */ /* 0x000fea0003800000 */
.L_x_7:
[----:B------:R-:W-:-:S08]  /*cc20*/  NOP ;  /* 0x0000000000007918 */ /* 0x000fd00000000000 */
[----:B0-----:R-:W0:-:S00]  /*cc30*/  USETMAXREG.DEALLOC.CTAPOOL 0x18 ;  /* 0x00000018000079c8 */ /* 0x001e0000080e0500 */
[----:B------:R-:W1:Y:S01]  /*cc40*/  S2UR UR5, SR_CTAID.X ;  /* 0x00000000000579c3 */ /* 0x000e620000002500 */
[----:B0-----:R-:W-:Y:S02]  /*cc50*/  IMAD.MOV.U32 R2, RZ, RZ, 0x1 ;  /* 0x00000001ff027424 */ /* 0x001fe400078e00ff */
[----:B------:R-:W-:-:S05]  /*cc60*/  IMAD.MOV.U32 R18, RZ, RZ, RZ ;  /* 0x000000ffff127224 */ /* 0x000fca00078e00ff */
[----:B------:R-:W1:Y:S02]  /*cc70*/  LDC R3, c[0x0][0xc34] ;  /* 0x00030d00ff037b82 */ /* 0x000e640000000800 */
[----:B-1----:R-:W-:Y:S01]  /*cc80*/  ISETP.LE.AND P0, PT, R3, UR5, PT ;  /* 0x0000000503007c0c */ /* 0x002fe2000bf03270 */
[----:B------:R-:W-:-:S05]  /*cc90*/  IMAD.MOV.U32 R3, RZ, RZ, 0x1 ;  /* 0x00000001ff037424 */ /* 0x000fca00078e00ff */
[----:B------:R0:W-:Y:S07]  /*cca0*/  STL [R1], R3 ;  /* 0x0000000301007387 */ /* 0x0001ee0000100800 */
[----:B------:R-:W-:Y:S05]  /*ccb0*/  @P0 BRA `(.L_x_38) ;  /* 0x0000004800940947 */ /* 0x000fea0003800000 */
[----:B------:R-:W1:Y:S01]  /*ccc0*/  S2UR UR4, SR_CgaCtaId ;  /* 0x00000000000479c3 */ /* 0x000e620000008800 */
[C---:B------:R-:W-:Y:S01]  /*ccd0*/  IMAD.SHL.U32 R2, R0.reuse, 0x8, RZ ;  /* 0x0000000800027824 */ /* 0x040fe200078e00ff */
[----:B------:R-:W-:Y:S01]  /*cce0*/  LOP3.LUT R5, R0, 0x7f, RZ, 0xc0, !PT ;  /* 0x0000007f00057812 */ /* 0x000fe200078ec0ff */
[----:B------:R-:W-:Y:S01]  /*ccf0*/  UMOV UR36, 0x400 ;  /* 0x0000040000247882 */ /* 0x000fe20000000000 */
[----:B------:R-:W-:Y:S01]  /*cd00*/  IMAD.MOV.U32 R18, RZ, RZ, RZ ;  /* 0x000000ffff127224 */ /* 0x000fe200078e00ff */
[----:B------:R-:W-:Y:S01]  /*cd10*/  ULDC.64 UR38, c[0x0][0x198] ;  /* 0x0000660000267ab9 */ /* 0x000fe20000000a00 */
[C---:B0-----:R-:W-:Y:S01]  /*cd20*/  LOP3.LUT R3, R2.reuse, 0x1f8, RZ, 0xc0, !PT ;  /* 0x000001f802037812 */ /* 0x041fe200078ec0ff */
[----:B------:R-:W-:Y:S01]  /*cd30*/  ULDC UR37, c[0x0][0xc] ;  /* 0x0000030000257ab9 */ /* 0x000fe20000000800 */
[----:B------:R-:W-:Y:S02]  /*cd40*/  LOP3.LUT R2, R2, 0x38, RZ, 0xc0, !PT ;  /* 0x0000003802027812 */ /* 0x000fe400078ec0ff */
[----:B------:R-:W-:Y:S01]  /*cd50*/  LOP3.LUT R4, R3, 0x38, R0, 0x78, !PT ;  /* 0x0000003803047812 */ /* 0x000fe200078e7800 */
[----:B------:R-:W-:Y:S01]  /*cd60*/  IMAD.SHL.U32 R3, R5, 0x8, RZ ;  /* 0x0000000805037824 */ /* 0x000fe200078e00ff */
[----:B------:R-:W-:-:S04]  /*cd70*/  SHF.R.U32.HI R5, RZ, 0x3, R5 ;  /* 0x00000003ff057819 */ /* 0x000fc80000011605 */
[----:B------:R-:W-:Y:S01]  /*cd80*/  LOP3.LUT R4, R4, 0x200, R3, 0xf8, !PT ;  /* 0x0000020004047812 */ /* 0x000fe200078ef803 */
[----:B------:R-:W-:-:S05]  /*cd90*/  IMAD.SHL.U32 R3, R0, 0x10, RZ ;  /* 0x0000001000037824 */ /* 0x000fca00078e00ff */
[----:B------:R-:W-:Y:S01]  /*cda0*/  LOP3.LUT R0, R5, 0x70, R3, 0xf8, !PT ;  /* 0x0000007005007812 */ /* 0x000fe200078ef803 */
[----:B------:R-:W-:Y:S01]  /*cdb0*/  IMAD.U32 R3, RZ, RZ, UR5 ;  /* 0x00000005ff037e24 */ /* 0x000fe2000f8e00ff */
[----:B-1----:R-:W-:Y:S01]  /*cdc0*/  ULEA UR36, UR4, UR36, 0x18 ;  /* 0x0000002404247291 */ /* 0x002fe2000f8ec03f */
[----:B------:R-:W-:-:S05]  /*cdd0*/  MOV R0, 0x1 ;  /* 0x0000000100007802 */ /* 0x000fca0000000f00 */
[----:B------:R-:W-:-:S05]  /*cde0*/  LEA R4, R4, UR36, 0x1 ;  /* 0x0000002404047c11 */ /* 0x000fca000f8e08ff */
[----:B------:R0:W-:Y:S04]  /*cdf0*/  STL [R1+0x14], R4 ;  /* 0x0000140401007387 */ /* 0x0001e80000100800 */
[----:B------:R1:W-:Y:S04]  /*ce00*/  STL [R1+0x28], R3 ;  /* 0x0000280301007387 */ /* 0x0003e80000100800 */
[----:B------:R2:W-:Y:S01]  /*ce10*/  STL [R1], R0 ;  /* 0x0000000001007387 */ /* 0x0005e20000100800 */
[----:B0-----:R-:W-:-:S03]  /*ce20*/  LOP3.LUT R4, R2, 0x40, RZ, 0xfc, !PT ;  /* 0x0000004002047812 */ /* 0x001fc600078efcff */
[----:B------:R0:W-:Y:S01]  /*ce30*/  STL [R1+0x30], RZ ;  /* 0x000030ff01007387 */ /* 0x0001e20000100800 */
[C---:B-1----:R-:W-:Y:S02]  /*ce40*/  LOP3.LUT R3, R2.reuse, 0x80, RZ, 0xfc, !PT ;  /* 0x0000008002037812 */ /* 0x042fe400078efcff */
[----:B--2---:R-:W-:-:S07]  /*ce50*/  LOP3.LUT R0, R2, 0xc0, RZ, 0xfc, !PT ;  /* 0x000000c002007812 */ /* 0x004fce00078efcff */
.L_x_125:
[----:B------:R-:W2:Y:S01]  /*ce60*/  LDL R2, [R1+0x28] ;  /* 0x0000280001027983 */ /* 0x000ea20000100800 */
[----:B-1----:R-:W1:Y:S01]  /*ce70*/  LDC R0, c[0x0][0xc38] ;  /* 0x00030e00ff007b82 */ /* 0x002e620000000800 */
[----:B------:R-:W-:Y:S05]  /*ce80*/  YIELD ;  /* 0x0000000000007946 */ /* 0x000fea0003800000 */
[----:B------:R-:W-:Y:S02]  /*ce90*/  ULDC.64 UR4, c[0x0][0x418] ;  /* 0x0001060000047ab9 */ /* 0x000fe40000000a00 */
[----:B---3--:R-:W3:Y:S01]  /*cea0*/  LDC R16, c[0x0][0xc44] ;  /* 0x00031100ff107b82 */ /* 0x008ee20000000800 */
[----:B------:R-:W-:-:S03]  /*ceb0*/  UISETP.NE.U32.AND UP0, UPT, UR4, URZ, UPT ;  /* 0x0000003f0400728c */ /* 0x000fc6000bf05070 */
[----:B------:R-:W-:Y:S01]  /*cec0*/  ULDC UR4, c[0x0][0x424] ;  /* 0x0001090000047ab9 */ /* 0x000fe20000000800 */
[----:B------:R-:W-:-:S04]  /*ced0*/  UISETP.NE.AND.EX UP0, UPT, UR5, URZ, UPT, UP0 ;  /* 0x0000003f0500728c */ /* 0x000fc8000bf05300 */
[----:B------:R-:W-:Y:S01]  /*cee0*/  USEL UR4, UR4, 0x1, UP0 ;  /* 0x0000000104047887 */ /* 0x000fe20008000000 */
[----:B-1----:R-:W-:-:S13]  /*cef0*/  ISETP.NE.AND P0, PT, R0, 0x1, PT ;  /* 0x000000010000780c */ /* 0x002fda0003f05270 */
[----:B------:R-:W2:Y:S08]  /*cf00*/  @P0 LDC R0, c[0x0][0xc3c] ;  /* 0x00030f00ff000b82 */ /* 0x000eb00000000800 */
[----:B------:R-:W1:Y:S01]  /*cf10*/  @P0 LDC R3, c[0x0][0xc40] ;  /* 0x00031000ff030b82 */ /* 0x000e620000000800 */
[----:B--2---:R-:W-:-:S04]  /*cf20*/  @P0 IMAD.HI.U32 R0, R2, R0, RZ ;  /* 0x0000000002000227 */ /* 0x004fc800078e00ff */
[----:B------:R-:W-:Y:S01]  /*cf30*/  IMAD.MOV.U32 R4, RZ, RZ, R2 ;  /* 0x000000ffff047224 */ /* 0x000fe200078e0002 */
[----:B-1----:R-:W-:Y:S02]  /*cf40*/  @P0 SHF.R.U32.HI R4, RZ, R3, R0 ;  /* 0x00000003ff040219 */ /* 0x002fe40000011600 */
[----:B---3--:R-:W-:Y:S01]  /*cf50*/  ISETP.NE.AND P0, PT, R16, 0x1, PT ;  /* 0x000000011000780c */ /* 0x008fe20003f05270 */
[----:B------:R-:W1:Y:S02]  /*cf60*/  LDC R0, c[0x0][0x2f0] ;  /* 0x0000bc00ff007b82 */ /* 0x000e640000000800 */
[----:B------:R-:W-:Y:S01]  /*cf70*/  IMAD.MOV.U32 R19, RZ, RZ, R4 ;  /* 0x000000ffff137224 */ /* 0x000fe200078e0004 */
[----:B------:R-:W-:Y:S09]  /*cf80*/  STL [R1+0x20], R4 ;  /* 0x0000200401007387 */ /* 0x000ff20000100800 */
[----:B------:R-:W2:Y:S02]  /*cf90*/  @P0 LDC.64 R2, c[0x0][0xc48] ;  /* 0x00031200ff020b82 */ /* 0x000ea40000000a00 */
[----:B--2---:R-:W-:-:S05]  /*cfa0*/  @P0 IMAD.HI.U32 R2, R4, R2, RZ ;  /* 0x0000000204020227 */ /* 0x004fca00078e00ff */
[----:B------:R-:W-:Y:S01]  /*cfb0*/  @P0 SHF.R.U32.HI R19, RZ, R3, R2 ;  /* 0x00000003ff130219 */ /* 0x000fe20000011602 */
[----:B-1----:R-:W-:Y:S01]  /*cfc0*/  IMAD R2, R0, UR4, RZ ;  /* 0x0000000400027c24 */ /* 0x002fe2000f8e02ff */
[----:B------:R-:W-:-:S03]  /*cfd0*/  UIADD3 UR4, UR36, 0x24400, URZ ;  /* 0x0002440024047890 */ /* 0x000fc6000fffe03f */
[----:B------:R-:W-:Y:S01]  /*cfe0*/  VIADD R0, R2, 0x4f ;  /* 0x0000004f02007836 */ /* 0x000fe20000000000 */
[----:B------:R-:W-:Y:S01]  /*cff0*/  STL [R1+0x18], R19 ;  /* 0x0000181301007387 */ /* 0x000fe20000100800 */
[----:B------:R-:W-:Y:S01]  /*d000*/  ULOP3.LUT UP0, URZ, UR4, 0x3ff, URZ, 0xc0, !UPT ;  /* 0x000003ff043f7892 */ /* 0x000fe2000f80c03f */
[----:B------:R-:W-:Y:S02]  /*d010*/  IMAD.MOV R3, RZ, RZ, -R19 ;  /* 0x000000ffff037224 */ /* 0x000fe400078e0a13 */
[----:B------:R-:W-:Y:S01]  /*d020*/  IMAD.HI R0, R0, 0x66666667, RZ ;  /* 0x6666666700007827 */ /* 0x000fe200078e02ff */
[----:B------:R1:W-:Y:S02]  /*d030*/  STL [R1+0x2c], R2 ;  /* 0x00002c0201007387 */ /* 0x0003e40000100800 */
[----:B------:R-:W-:Y:S01]  /*d040*/  PLOP3.LUT P0, PT, PT, PT, UP0, 0x80, 0x0 ;  /* 0x000000000000781c */ /* 0x000fe20003f0f008 */
[----:B------:R-:W-:Y:S01]  /*d050*/  IMAD R16, R16, R3, R4 ;  /* 0x0000000310107224 */ /* 0x000fe200078e0204 */
[----:B-1----:R-:W-:-:S04]  /*d060*/  SHF.R.U32.HI R2, RZ, 0x1f, R0 ;  /* 0x0000001fff027819 */ /* 0x002fc80000011600 */
[----:B------:R-:W-:-:S05]  /*d070*/  LEA.HI.SX32 R0, R0, R2, 0x1b ;  /* 0x0000000200007211 */ /* 0x000fca00078fdaff */
[----:B------:R1:W-:Y:S02]  /*d080*/  STL [R1+0x24], R0 ;  /* 0x0000240001007387 */ /* 0x0003e40000100800 */
[----:B------:R-:W-:Y:S05]  /*d090*/  @!P0 BRA `(.L_x_39) ;  /* 0x0000000000408947 */ /* 0x000fea0003800000 */
[----:B------:R-:W-:Y:S01]  /*d0a0*/  MOV R2, 0x0 ;  /* 0x0000000000027802 */ /* 0x000fe20000000f00 */
[----:B------:R-:W-:Y:S01]  /*d0b0*/  ULDC.64 UR6, c[0x4][0x1b8] ;  /* 0x01006e0000067ab9 */ /* 0x000fe20000000a00 */
[----:B------:R-:W-:Y:S01]  /*d0c0*/  ULDC.64 UR8, c[0x4][0x1c0] ;  /* 0x0100700000087ab9 */ /* 0x000fe20000000a00 */
[----:B------:R-:W-:Y:S01]  /*d0d0*/  ULDC.64 UR4, c[0x4][0x118] ;  /* 0x0100460000047ab9 */ /* 0x000fe20000000a00 */
[----:B------:R-:W-:Y:S01]  /*d0e0*/  IMAD.U32 R4, RZ, RZ, UR6 ;  /* 0x00000006ff047e24 */ /* 0x000fe2000f8e00ff */
[----:B------:R-:W-:Y:S01]  /*d0f0*/  MOV R10, UR4 ;  /* 0x00000004000a7c02 */ /* 0x000fe20008000f00 */
[----:B------:R-:W2:Y:S01]  /*d100*/  LDC.64 R2, c[0x4][R2] ;  /* 0x0100000002027b82 */ /* 0x000ea20000000a00 */
[----:B------:R-:W-:Y:S02]  /*d110*/  IMAD.U32 R5, RZ, RZ, UR7 ;  /* 0x00000007ff057e24 */ /* 0x000fe4000f8e00ff */
[----:B------:R-:W-:Y:S02]  /*d120*/  IMAD.U32 R6, RZ, RZ, UR8 ;  /* 0x00000008ff067e24 */ /* 0x000fe4000f8e00ff */
[----:B------:R-:W-:-:S02]  /*d130*/  IMAD.U32 R7, RZ, RZ, UR9 ;  /* 0x00000009ff077e24 */ /* 0x000fc4000f8e00ff */
[----:B------:R-:W-:Y:S02]  /*d140*/  IMAD.U32 R11, RZ, RZ, UR5 ;  /* 0x00000005ff0b7e24 */ /* 0x000fe4000f8e00ff */
[----:B------:R-:W-:Y:S02]  /*d150*/  IMAD.MOV.U32 R8, RZ, RZ, 0x70 ;  /* 0x00000070ff087424 */ /* 0x000fe400078e00ff */
[----:B------:R-:W-:Y:S02]  /*d160*/  IMAD.MOV.U32 R12, RZ, RZ, 0x1 ;  /* 0x00000001ff0c7424 */ /* 0x000fe400078e00ff */
[----:B------:R-:W-:-:S07]  /*d170*/  IMAD.MOV.U32 R13, RZ, RZ, RZ ;  /* 0x000000ffff0d7224 */ /* 0x000fce00078e00ff */
[----:B------:R-:W-:-:S07]  /*d180*/  LEPC R20, `(.L_x_39) ;  /* 0x000000001014794e */ /* 0x000fce0000000000 */
[----:B012---:R-:W-:Y:S05]  /*d190*/  CALL.ABS.NOINC R2 ;  /* 0x0000000002007343 */ /* 0x007fea0003c00000 */
.L_x_39:
[----:B------:R-:W-:-:S04]  /*d1a0*/  UIADD3 UR4, UR36, 0x400, URZ ;  /* 0x0000040024047890 */ /* 0x000fc8000fffe03f */
[----:B------:R-:W-:-:S06]  /*d1b0*/  ULOP3.LUT UP0, URZ, UR4, 0x3ff, URZ, 0xc0, !UPT ;  /* 0x000003ff043f7892 */ /* 0x000fcc000f80c03f */
[----:B------:R-:W-:-:S13]  /*d1c0*/  PLOP3.LUT P0, PT, PT, PT, UP0, 0x80, 0x0 ;  /* 0x000000000000781c */ /* 0x000fda0003f0f008 */
[----:B------:R-:W-:Y:S05]  /*d1d0*/  @!P0 BRA `(.L_x_40) ;  /* 0x00000000007c8947 */ /* 0x000fea0003800000 */
[----:B------:R-:W-:Y:S01]  /*d1e0*/  MOV R17, 0x0 ;  /* 0x0000000000117802 */ /* 0x000fe20000000f00 */
[----:B------:R-:W-:Y:S01]  /*d1f0*/  ULDC.64 UR6, c[0x4][0x1b8] ;  /* 0x01006e0000067ab9 */ /* 0x000fe20000000a00 */
[----:B------:R-:W-:Y:S01]  /*d200*/  ULDC.64 UR8, c[0x4][0x1c0] ;  /* 0x0100700000087ab9 */ /* 0x000fe20000000a00 */
[----:B------:R-:W-:Y:S01]  /*d210*/  ULDC.64 UR4, c[0x4][0x120] ;  /* 0x0100480000047ab9 */ /* 0x000fe20000000a00 */
[----:B------:R2:W3:Y:S01]  /*d220*/  LDC.64 R2, c[0x4][R17] ;  /* 0x0100000011027b82 */ /* 0x0004e20000000a00 */
[----:B------:R-:W-:Y:S01]  /*d230*/  IMAD.U32 R4, RZ, RZ, UR6 ;  /* 0x00000006ff047e24 */ /* 0x000fe2000f8e00ff */
[----:B------:R-:W-:Y:S01]  /*d240*/  MOV R11, UR5 ;  /* 0x00000005000b7c02 */ /* 0x000fe20008000f00 */
[----:B------:R-:W-:Y:S02]  /*d250*/  IMAD.U32 R5, RZ, RZ, UR7 ;  /* 0x00000007ff057e24 */ /* 0x000fe4000f8e00ff */
[----:B------:R-:W-:Y:S02]  /*d260*/  IMAD.U32 R6, RZ, RZ, UR8 ;  /* 0x00000008ff067e24 */ /* 0x000fe4000f8e00ff */
[----:B------:R-:W-:-:S02]  /*d270*/  IMAD.U32 R7, RZ, RZ, UR9 ;  /* 0x00000009ff077e24 */ /* 0x000fc4000f8e00ff */
[----:B------:R-:W-:Y:S02]  /*d280*/  IMAD.U32 R10, RZ, RZ, UR4 ;  /* 0x00000004ff0a7e24 */ /* 0x000fe4000f8e00ff */
[----:B------:R-:W-:Y:S02]  /*d290*/  IMAD.MOV.U32 R8, RZ, RZ, 0x70 ;  /* 0x00000070ff087424 */ /* 0x000fe400078e00ff */
[----:B------:R-:W-:Y:S02]  /*d2a0*/  IMAD.MOV.U32 R12, RZ, RZ, 0x1 ;  /* 0x00000001ff0c7424 */ /* 0x000fe400078e00ff */
[----:B--2---:R-:W-:-:S07]  /*d2b0*/  IMAD.MOV.U32 R13, RZ, RZ, RZ ;  /* 0x000000ffff0d7224 */ /* 0x004fce00078e00ff */
[----:B------:R-:W-:-:S07]  /*d2c0*/  LEPC R20, `(.L_x_41) ;  /* 0x000000001014794e */ /* 0x000fce0000000000 */
[----:B01-3--:R-:W-:Y:S05]  /*d2d0*/  CALL.ABS.NOINC R2 ;  /* 0x0000000002007343 */ /* 0x00bfea0003c00000 */
.L_x_41:
[----:B------:R0:W1:Y:S01]  /*d2e0*/  LDC.64 R2, c[0x4][R17] ;  /* 0x0100000011027b82 */ /* 0x0000620000000a00 */
[----:B------:R-:W-:Y:S01]  /*d2f0*/  ULDC.64 UR6, c[0x4][0x1b8] ;  /* 0x01006e0000067ab9 */ /* 0x000fe20000000a00 */
[----:B------:R-:W-:Y:S01]  /*d300*/  ULDC.64 UR8, c[0x4][0x1c0] ;  /* 0x0100700000087ab9 */ /* 0x000fe20000000a00 */
[----:B------:R-:W-:Y:S01]  /*d310*/  ULDC.64 UR4, c[0x4][0x128] ;  /* 0x01004a0000047ab9 */ /* 0x000fe20000000a00 */
        /* <DEDUP_REMOVED lines=8> */
[----:B0-----:R-:W-:-:S07]  /*d3a0*/  IMAD.MOV.U32 R13, RZ, RZ, RZ ;  /* 0x000000ffff0d7224 */ /* 0x001fce00078e00ff */
[----:B------:R-:W-:-:S07]  /*d3b0*/  LEPC R20, `(.L_x_40) ;  /* 0x000000001014794e */ /* 0x000fce0000000000 */
[----:B-1----:R-:W-:Y:S05]  /*d3c0*/  CALL.ABS.NOINC R2 ;  /* 0x0000000002007343 */ /* 0x002fea0003c00000 */
.L_x_40:
[----:B------:R-:W-:Y:S01]  /*d3d0*/  ULDC.64 UR4, c[0x0][0x9f8] ;  /* 0x00027e0000047ab9 */ /* 0x000fe20000000a00 */
[----:B------:R-:W2:Y:S01]  /*d3e0*/  LDL R17, [R1+0x24] ;  /* 0x0000240001117983 */ /* 0x000ea20000100800 */
[----:B------:R-:W-:Y:S01]  /*d3f0*/  ISETP.NE.U32.AND P0, PT, RZ, UR4, PT ;  /* 0x00000004ff007c0c */ /* 0x000fe2000bf05070 */
[----:B------:R-:W-:-:S03]  /*d400*/  ULDC.64 UR6, c[0x0][0x208] ;  /* 0x0000820000067ab9 */ /* 0x000fc60000000a00 */
[----:B------:R-:W-:-:S13]  /*d410*/  ISETP.NE.AND.EX P0, PT, RZ, UR5, PT, P0 ;  /* 0x00000005ff007c0c */ /* 0x000fda000bf05300 */
[----:B------:R-:W3:Y:S02]  /*d420*/  @P0 LDC.64 R2, c[0x0][0x9f8] ;  /* 0x00027e00ff020b82 */ /* 0x000ee40000000a00 */
[----:B---3--:R-:W-:-:S05]  /*d430*/  @P0 IMAD.WIDE R2, R19, 0x4, R2 ;  /* 0x0000000413020825 */ /* 0x008fca00078e0202 */
[----:B------:R3:W4:Y:S01]  /*d440*/  @P0 LDG.E R19, desc[UR6][R2.64] ;  /* 0x0000000602130981 */ /* 0x000722000c1e1900 */
[----:B------:R-:W-:Y:S01]  /*d450*/  UMOV UR4, 0xffffffff ;  /* 0xffffffff00047882 */ /* 0x000fe20000000000 */
[----:B---3--:R-:W3:Y:S02]  /*d460*/  LDC.64 R2, c[0x0][0x418] ;  /* 0x00010600ff027b82 */ /* 0x008ee40000000a00 */
[----:B---3--:R-:W-:-:S04]  /*d470*/  ISETP.NE.U32.AND P0, PT, R2, RZ, PT ;  /* 0x000000ff0200720c */ /* 0x008fc80003f05070 */
[----:B------:R-:W-:-:S04]  /*d480*/  ISETP.NE.AND.EX P1, PT, R3, RZ, PT, P0 ;  /* 0x000000ff0300720c */ /* 0x000fc80003f25300 */
[----:B-1----:R-:W-:Y:S01]  /*d490*/  P2R R0, PR, RZ, 0x2 ;  /* 0x00000002ff007803 */ /* 0x002fe20000000000 */
[----:B--2---:R-:W-:-:S05]  /*d4a0*/  VIADD R8, R17, 0xffffffff ;  /* 0xffffffff11087836 */ /* 0x004fca0000000000 */
[----:B------:R1:W-:Y:S04]  /*d4b0*/  STL [R1+0x1c], R8 ;  /* 0x00001c0801007387 */ /* 0x0003e80000100800 */
[----:B------:R1:W-:Y:S01]  /*d4c0*/  STL [R1+0x10], R0 ;  /* 0x0000100001007387 */ /* 0x0003e20000100800 */
[----:B----4-:R-:W-:Y:S02]  /*d4d0*/  SHF.R.S32.HI R7, RZ, 0x1f, R19 ;  /* 0x0000001fff077819 */ /* 0x010fe40000011413 */
[----:B------:R-:W-:-:S03]  /*d4e0*/  SEL R17, R19, RZ, !P1 ;  /* 0x000000ff13117207 */ /* 0x000fc60004800000 */
[----:B------:R1:W-:Y:S01]  /*d4f0*/  STL [R1+0x8], R7 ;  /* 0x0000080701007387 */ /* 0x0003e20000100800 */
[----:B------:R-:W-:Y:S05]  /*d500*/  BRA.DIV UR4, `(.L_x_42) ;  /* 0x0000004604d87947 */ /* 0x000fea000b800000 */
[----:B-1----:R-:W1:Y:S02]  /*d510*/  S2R R0, SR_TID.X ;  /* 0x0000000000007919 */ /* 0x002e640000002100 */
[----:B-1----:R-:W-:-:S04]  /*d520*/  SHF.R.U32.HI R0, RZ, 0x5, R0 ;  /* 0x00000005ff007819 */ /* 0x002fc80000011600 */
[----:B------:R-:W-:-:S05]  /*d530*/  LOP3.LUT R0, R0, 0x3, RZ, 0xc0, !PT ;  /* 0x0000000300007812 */ /* 0x000fca00078ec0ff */
[----:B------:R1:W2:Y:S02]  /*d540*/  SHFL.IDX PT, R14, R0, RZ, 0x1f ;  /* 0x00001fff000e7589 */ /* 0x0002a400000e0000 */
.L_x_141:
[----:B------:R-:W-:Y:S02]  /*d550*/  PLOP3.LUT P2, PT, PT, PT, PT, 0x8, 0x0 ;  /* 0x000000000000781c */ /* 0x000fe40003f4e170 */
[----:B--2---:R-:W-:Y:S02]  /*d560*/  ISETP.NE.AND P0, PT, R14, RZ, PT ;  /* 0x000000ff0e00720c */ /* 0x004fe40003f05270 */
[----:B-1----:R-:W-:-:S05]  /*d570*/  P2R R0, PR, RZ, 0x4 ;  /* 0x00000004ff007803 */ /* 0x002fca0000000000 */
[----:B------:R1:W-:Y:S06]  /*d580*/  STL [R1+0xc], R0 ;  /* 0x00000c0001007387 */ /* 0x0003ec0000100800 */
[----:B------:R-:W-:Y:S05]  /*d590*/  @P0 BRA `(.L_x_43) ;  /* 0x0000000400380947 */ /* 0x000fea0003800000 */
[----:B------:R-:W-:-:S03]  /*d5a0*/  UMOV UR4, 0xffffffff ;  /* 0xffffffff00047882 */ /* 0x000fc60000000000 */
[----:B------:R-:W-:Y:S05]  /*d5b0*/  BRA.DIV UR4, `(.L_x_44) ;  /* 0x0000004604e07947 */ /* 0x000fea000b800000 */
[----:B------:R-:W-:-:S13]  /*d5c0*/  ELECT P6, URZ, PT ;  /* 0x00000000003f782f */ /* 0x000fda00038c0000 */
.L_x_144:
[----:B------:R-:W-:Y:S05]  /*d5d0*/  @!P6 BRA `(.L_x_43) ;  /* 0x000000040028e947 */ /* 0x000fea0003800000 */
[----:B------:R2:W-:Y:S01]  /*d5e0*/  STL [R1+0x4], R8 ;  /* 0x0000040801007387 */ /* 0x0005e20000100800 */
[----:B------:R-:W-:Y:S01]  /*d5f0*/  IMAD.MOV.U32 R17, RZ, RZ, R19 ;  /* 0x000000ffff117224 */ /* 0x000fe200078e0013 */
[----:B------:R-:W-:Y:S06]  /*d600*/  @!P1 BRA `(.L_x_45) ;  /* 0x0000000000509947 */ /* 0x000fec0003800000 */
[----:B------:R-:W3:Y:S01]  /*d610*/  LDC R6, c[0x0][0x43c] ;  /* 0x00010f00ff067b82 */ /* 0x000ee20000000800 */
[----:B-1----:R-:W-:Y:S01]  /*d620*/  IMAD.MOV.U32 R0, RZ, RZ, R8 ;  /* 0x000000ffff007224 */ /* 0x002fe200078e0008 */
[----:B------:R-:W-:Y:S01]  /*d630*/  ULDC.64 UR4, c[0x0][0x428] ;  /* 0x00010a0000047ab9 */ /* 0x000fe20000000a00 */
[----:B------:R-:W-:Y:S01]  /*d640*/  ULDC.64 UR6, c[0x0][0x208] ;  /* 0x0000820000067ab9 */ /* 0x000fe20000000a00 */
[----:B---3--:R-:W-:-:S13]  /*d650*/  ISETP.NE.AND P0, PT, R6, 0x1, PT ;  /* 0x000000010600780c */ /* 0x008fda0003f05270 */
[----:B------:R-:W1:Y:S02]  /*d660*/  @P0 LDC.64 R4, c[0x0][0x440] ;  /* 0x00011000ff040b82 */ /* 0x000e640000000a00 */
[----:B-1----:R-:W-:-:S05]  /*d670*/  @P0 IMAD.HI.U32 R4, R8, R4, RZ ;  /* 0x0000000408040227 */ /* 0x002fca00078e00ff */
[----:B------:R-:W-:-:S04]  /*d680*/  @P0 SHF.R.U32.HI R0, RZ, R5, R4 ;  /* 0x00000005ff000219 */ /* 0x000fc80000011604 */
[--C-:B------:R-:W-:Y:S01]  /*d690*/  SHF.R.S32.HI R5, RZ, 0x1f, R0.reuse ;  /* 0x0000001fff057819 */ /* 0x100fe20000011400 */
[----:B------:R-:W-:-:S04]  /*d6a0*/  IMAD.MOV R4, RZ, RZ, -R0 ;  /* 0x000000ffff047224 */ /* 0x000fc800078e0a00 */
[----:B------:R-:W-:Y:S02]  /*d6b0*/  IMAD R6, R6, R4, R8 ;  /* 0x0000000406067224 */ /* 0x000fe400078e0208 */
[----:B------:R-:W-:-:S03]  /*d6c0*/  IMAD.MOV.U32 R4, RZ, RZ, R0 ;  /* 0x000000ffff047224 */ /* 0x000fc600078e0000 */
[----:B------:R1:W-:Y:S01]  /*d6d0*/  STL [R1+0x4], R6 ;  /* 0x0000040601007387 */ /* 0x0003e20000100800 */
[----:B------:R-:W-:-:S03]  /*d6e0*/  IMAD.WIDE.U32 R4, R19, UR4, R4 ;  /* 0x0000000413047c25 */ /* 0x000fc6000f8e0004 */
[----:B------:R-:W-:Y:S01]  /*d6f0*/  LEA R2, P0, R4, R2, 0x2 ;  /* 0x0000000204027211 */ /* 0x000fe200078010ff */
[----:B-1----:R-:W-:-:S04]  /*d700*/  IMAD R6, R7, UR4, RZ ;  /* 0x0000000407067c24 */ /* 0x002fc8000f8e02ff */
[----:B------:R-:W-:-:S05]  /*d710*/  IMAD R0, R19, UR5, R6 ;  /* 0x0000000513007c24 */ /* 0x000fca000f8e0206 */
[----:B------:R-:W-:-:S04]  /*d720*/  IADD3 R0, R5, R0, RZ ;  /* 0x0000000005007210 */ /* 0x000fc80007ffe0ff */
[----:B------:R-:W-:-:S05]  /*d730*/  LEA.HI.X R3, R4, R3, R0, 0x2, P0 ;  /* 0x0000000304037211 */ /* 0x000fca00000f1400 */
[----:B------:R3:W5:Y:S02]  /*d740*/  LDG.E R17, desc[UR6][R2.64] ;  /* 0x0000000602117981 */ /* 0x000764000c1e1900 */
.L_x_45:
[----:B---3--:R-:W3:Y:S01]  /*d750*/  LDL R2, [R1] ;  /* 0x0000000001027983 */ /* 0x008ee20000100800 */
[----:B-1----:R-:W-:Y:S02]  /*d760*/  LEA R0, R18, UR36, 0x3 ;  /* 0x0000002412007c11 */ /* 0x002fe4000f8e18ff */
[----:B---3--:R-:W-:-:S04]  /*d770*/  SHF.L.U32 R2, R2, 0x1f, RZ ;  /* 0x0000001f02027819 */ /* 0x008fc800000006ff */
[----:B------:R-:W1:Y:S02]  /*d780*/  SYNCS.PHASECHK.TRANS64.TRYWAIT P0, [R0+URZ+0x38840], R2 ;  /* 0x03884002000075a7 */ /* 0x000e64000800017f */
[----:B-1----:R-:W-:Y:S05]  /*d790*/  @!P0 BRA `(.L_x_46) ;  /* 0x0000004400888947 */ /* 0x002fea0003800000 */
.L_x_145:
[----:B------:R-:W3:Y:S02]  /*d7a0*/  S2R R3, SR_TID.X ;  /* 0x0000000000037919 */ /* 0x000ee40000002100 */
[----:B---3--:R-:W-:-:S04]  /*d7b0*/  LOP3.LUT R3, R3, 0x7f, RZ, 0xc0, !PT ;  /* 0x0000007f03037812 */ /* 0x008fc800078ec0ff */
[----:B------:R-:W-:-:S13]  /*d7c0*/  ISETP.NE.AND P0, PT, R3, RZ, PT ;  /* 0x000000ff0300720c */ /* 0x000fda0003f05270 */
[----:B------:R-:W-:Y:S05]  /*d7d0*/  @P0 BRA `(.L_x_47) ;  /* 0x00000000001c0947 */ /* 0x000fea0003800000 */
[----:B------:R-:W3:Y:S01]  /*d7e0*/  S2R R3, SR_TID.X ;  /* 0x0000000000037919 */ /* 0x000ee20000002100 */
[----:B-1----:R-:W-:-:S04]  /*d7f0*/  IMAD.MOV.U32 R2, RZ, RZ, 0xa000 ;  /* 0x0000a000ff027424 */ /* 0x002fc800078e00ff */
[----:B------:R4:W-:Y:S01]  /*d800*/  SYNCS.ARRIVE.TRANS64 RZ, [R0+URZ+0x38830], R2 ;  /* 0x0388300200ff79a7 */ /* 0x0009e2000800003f */
[----:B---3--:R-:W-:-:S04]  /*d810*/  LOP3.LUT R3, R3, 0x1f, RZ, 0xc0, !PT ;  /* 0x0000001f03037812 */ /* 0x008fc800078ec0ff */
[----:B------:R-:W-:-:S13]  /*d820*/  ISETP.NE.AND P0, PT, R3, RZ, PT ;  /* 0x000000ff0300720c */ /* 0x000fda0003f05270 */
[----:B----4-:R-:W-:Y:S05]  /*d830*/  @!P0 BRA `(.L_x_47) ;  /* 0x0000000000048947 */ /* 0x010fea0003800000 */
[----:B------:R-:W-:Y:S01]  /*d840*/  BPT.TRAP 0x1 ;  /* 0x000000040000795c */ /* 0x000fe20000300000 */
.L_x_47:
[----:B-1----:R-:W3:Y:S01]  /*d850*/  LDL R2, [R1+0x4] ;  /* 0x0000040001027983 */ /* 0x002ee20000100800 */
[----:B------:R-:W-:Y:S01]  /*d860*/  R2UR UR14, R18 ;  /* 0x00000000120e72ca */ /* 0x000fe200000e0000 */
[----:B------:R-:W-:Y:S01]  /*d870*/  UIADD3 UR4, UP0, UR38, 0x370, URZ ;  /* 0x0000037026047890 */ /* 0x000fe2000ff1e03f */
[----:B------:R-:W-:Y:S01]  /*d880*/  R2UR UR9, R0 ;  /* 0x00000000000972ca */ /* 0x000fe200000e0000 */
[----:B------:R-:W-:Y:S01]  /*d890*/  UMOV UR10, URZ ;  /* 0x0000003f000a7c82 */ /* 0x000fe20008000000 */
[----:B------:R-:W-:Y:S01]  /*d8a0*/  R2UR UR12, R16 ;  /* 0x00000000100c72ca */ /* 0x000fe200000e0000 */
[----:B------:R-:W-:Y:S01]  /*d8b0*/  UIADD3.X UR5, URZ, UR39, URZ, UP0, !UPT ;  /* 0x000000273f057290 */ /* 0x000fe200087fe43f */
[----:B-----5:R-:W-:Y:S01]  /*d8c0*/  R2UR UR13, R17 ;  /* 0x00000000110d72ca */ /* 0x020fe200000e0000 */
[----:B------:R-:W-:Y:S01]  /*d8d0*/  UMOV UR6, 0x0 ;  /* 0x0000000000067882 */ /* 0x000fe20000000000 */
[----:B------:R-:W-:Y:S01]  /*d8e0*/  UMOV UR7, 0x14f00000 ;  /* 0x14f0000000077882 */ /* 0x000fe20000000000 */
[----:B------:R-:W-:Y:S01]  /*d8f0*/  UMOV UR16, 0x40 ;  /* 0x0000004000107882 */ /* 0x000fe20000000000 */
[----:B------:R-:W-:-:S03]  /*d900*/  PLOP3.LUT P0, PT, PT, PT, PT, 0x80, 0x0 ;  /* 0x000000000000781c */ /* 0x000fc60003f0f070 */
[----:B------:R-:W-:Y:S01]  /*d910*/  UIMAD UR14, UR14, 0xa000, UR36 ;  /* 0x0000a0000e0e78a4 */ /* 0x000fe2000f8e0224 */
[----:B------:R-:W-:Y:S01]  /*d920*/  P2R R0, PR, RZ, 0x1 ;  /* 0x00000001ff007803 */ /* 0x000fe20000000000 */
[----:B------:R-:W-:Y:S02]  /*d930*/  UIADD3 UR9, UR9, 0x38830, URZ ;  /* 0x0003883009097890 */ /* 0x000fe4000fffe03f */
[----:B------:R-:W-:Y:S02]  /*d940*/  UIADD3 UR8, UR14, 0x24400, URZ ;  /* 0x000244000e087890 */ /* 0x000fe4000fffe03f */
[----:B------:R-:W-:Y:S01]  /*d950*/  UIADD3 UR15, UR14, 0x26c00, URZ ;  /* 0x00026c000e0f7890 */ /* 0x000fe2000fffe03f */
[----:B------:R4:W-:Y:S01]  /*d960*/  STL [R1+0xc], R0 ;  /* 0x00000c0001007387 */ /* 0x0009e20000100800 */
[----:B------:R-:W-:Y:S02]  /*d970*/  UIADD3 UR17, UR14, 0x29400, URZ ;  /* 0x000294000e117890 */ /* 0x000fe4000fffe03f */
[----:B------:R-:W-:-:S03]  /*d980*/  UIADD3 UR18, UR14, 0x2bc00, URZ ;  /* 0x0002bc000e127890 */ /* 0x000fc6000fffe03f */
[----:B------:R-:W-:Y:S01]  /*d990*/  UMOV UR14, 0x80 ;  /* 0x00000080000e7882 */ /* 0x000fe20000000000 */
[----:B---3--:R-:W-:-:S13]  /*d9a0*/  R2UR UR11, R2 ;  /* 0x00000000020b72ca */ /* 0x008fda00000e0000 */
[----:B------:R-:W-:-:S09]  /*d9b0*/  UIMAD UR11, UR11, 0x50, URZ ;  /* 0x000000500b0b78a4 */ /* 0x000fd2000f8e023f */
[----:B------:R1:W-:Y:S02]  /*d9c0*/  UTMALDG.4D [UR8], [UR4], desc[UR6] ;  /* 0x00000608040075b4 */ /* 0x0003e40008019000 */
[----:B-1----:R-:W-:Y:S01]  /*d9d0*/  UMOV UR8, UR15 ;  /* 0x0000000f00087c82 */ /* 0x002fe20008000000 */
[----:B------:R-:W-:Y:S02]  /*d9e0*/  UMOV UR10, UR16 ;  /* 0x00000010000a7c82 */ /* 0x000fe40008000000 */
[----:B------:R1:W-:Y:S02]  /*d9f0*/  UTMALDG.4D [UR8], [UR4], desc[UR6] ;  /* 0x00000608040075b4 */ /* 0x0003e40008019000 */
[----:B-1----:R-:W-:Y:S01]  /*da00*/  UMOV UR8, UR17 ;  /* 0x0000001100087c82 */ /* 0x002fe20008000000 */
[----:B------:R-:W-:Y:S01]  /*da10*/  UMOV UR10, UR14 ;  /* 0x0000000e000a7c82 */ /* 0x000fe20008000000 */
[----:B------:R-:W-:Y:S01]  /*da20*/  UMOV UR14, 0xc0 ;  /* 0x000000c0000e7882 */ /* 0x000fe20000000000 */
[----:B------:R1:W-:Y:S02]  /*da30*/  UTMALDG.4D [UR8], [UR4], desc[UR6] ;  /* 0x00000608040075b4 */ /* 0x0003e40008019000 */
[----:B-1----:R-:W-:Y:S01]  /*da40*/  UMOV UR8, UR18 ;  /* 0x0000001200087c82 */ /* 0x002fe20008000000 */
[----:B------:R-:W-:-:S02]  /*da50*/  UMOV UR10, UR14 ;  /* 0x0000000e000a7c82 */ /* 0x000fc40008000000 */
[----:B------:R4:W-:Y:S02]  /*da60*/  UTMALDG.4D [UR8], [UR4], desc[UR6] ;  /* 0x00000608040075b4 */ /* 0x0009e40008019000 */
[----:B----4-:R-:W-:Y:S01]  /*da70*/  NOP ;  /* 0x0000000000007918 */ /* 0x010fe20000000000 */
.L_x_43:
[----:B------:R-:W-:Y:S05]  /*da80*/  WARPSYNC.ALL ;  /* 0x0000000000007948 */ /* 0x000fea0003800000 */
[----:B------:R-:W-:Y:S01]  /*da90*/  UIADD3 UR4, UR36, 0x14400, URZ ;  /* 0x0001440024047890 */ /* 0x000fe2000fffe03f */
[----:B------:R-:W-:Y:S03]  /*daa0*/  BAR.SYNC.DEFER_BLOCKING 0x8, 0x180 ;  /* 0x0206000000007b1d */ /* 0x000fe60000010000 */
[----:B------:R-:W-:-:S06]  /*dab0*/  ULOP3.LUT UP0, URZ, UR4, 0x3ff, URZ, 0xc0, !UPT ;  /* 0x000003ff043f7892 */ /* 0x000fcc000f80c03f */
[----:B------:R-:W-:-:S13]  /*dac0*/  PLOP3.LUT P0, PT, PT, PT, UP0, 0x80, 0x0 ;  /* 0x000000000000781c */ /* 0x000fda0003f0f008 */
[----:B------:R-:W-:Y:S05]  /*dad0*/  @!P0 BRA `(.L_x_48) ;  /* 0x0000000000408947 */ /* 0x000fea0003800000 */
[----:B------:R-:W-:Y:S01]  /*dae0*/  MOV R2, 0x0 ;  /* 0x0000000000027802 */ /* 0x000fe20000000f00 */
[----:B------:R-:W-:Y:S01]  /*daf0*/  ULDC.64 UR6, c[0x4][0x1b8] ;  /* 0x01006e0000067ab9 */ /* 0x000fe20000000a00 */
[----:B------:R-:W-:Y:S01]  /*db00*/  ULDC.64 UR8, c[0x4][0x1c0] ;  /* 0x0100700000087ab9 */ /* 0x000fe20000000a00 */
[----:B------:R-:W-:Y:S01]  /*db10*/  ULDC.64 UR4, c[0x4][0x130] ;  /* 0x01004c0000047ab9 */ /* 0x000fe20000000a00 */
[----:B------:R-:W-:Y:S01]  /*db20*/  IMAD.U32 R4, RZ, RZ, UR6 ;  /* 0x00000006ff047e24 */ /* 0x000fe2000f8e00ff */
[----:B------:R-:W-:Y:S01]  /*db30*/  MOV R12, 0x1 ;  /* 0x00000001000c7802 */ /* 0x000fe20000000f00 */
[----:B------:R-:W3:Y:S01]  /*db40*/  LDC.64 R2, c[0x4][R2] ;  /* 0x0100000002027b82 */ /* 0x000ee20000000a00 */
[----:B------:R-:W-:Y:S02]  /*db50*/  IMAD.U32 R5, RZ, RZ, UR7 ;  /* 0x00000007ff057e24 */ /* 0x000fe4000f8e00ff */
[----:B------:R-:W-:Y:S02]  /*db60*/  IMAD.U32 R6, RZ, RZ, UR8 ;  /* 0x00000008ff067e24 */ /* 0x000fe4000f8e00ff */
[----:B------:R-:W-:-:S02]  /*db70*/  IMAD.U32 R7, RZ, RZ, UR9 ;  /* 0x00000009ff077e24 */ /* 0x000fc4000f8e00ff */
[----:B------:R-:W-:Y:S02]  /*db80*/  IMAD.U32 R10, RZ, RZ, UR4 ;  /* 0x00000004ff0a7e24 */ /* 0x000fe4000f8e00ff */
[----:B------:R-:W-:Y:S02]  /*db90*/  IMAD.U32 R11, RZ, RZ, UR5 ;  /* 0x00000005ff0b7e24 */ /* 0x000fe4000f8e00ff */
[----:B--2---:R-:W-:Y:S02]  /*dba0*/  IMAD.MOV.U32 R8, RZ, RZ, 0x70 ;  /* 0x00000070ff087424 */ /* 0x004fe400078e00ff */
[----:B------:R-:W-:-:S07]  /*dbb0*/  IMAD.MOV.U32 R13, RZ, RZ, RZ ;  /* 0x000000ffff0d7224 */ /* 0x000fce00078e00ff */
[----:B------:R-:W-:-:S07]  /*dbc0*/  LEPC R20, `(.L_x_48) ;  /* 0x000000001014794e */ /* 0x000fce0000000000 */
[----:B01-3--:R-:W-:Y:S05]  /*dbd0*/  CALL.ABS.NOINC R2 ;  /* 0x0000000002007343 */ /* 0x00bfea0003c00000 */
.L_x_48:
[----:B------:R-:W3:Y:S01]  /*dbe0*/  LDL.LU R4, [R1+0x18] ;  /* 0x0000180001047983 */ /* 0x000ee20000300800 */
[----:B-1----:R-:W-:Y:S01]  /*dbf0*/  SHF.R.S32.HI R0, RZ, 0x1f, R16 ;  /* 0x0000001fff007819 */ /* 0x002fe20000011410 */
[----:B------:R-:W-:Y:S01]  /*dc00*/  ULDC.64 UR4, c[0x0][0x2d8] ;  /* 0x0000b60000047ab9 */ /* 0x000fe20000000a00 */
[----:B--2---:R-:W1:Y:S01]  /*dc10*/  LDC R8, c[0x0][0x448] ;  /* 0x00011200ff087b82 */ /* 0x004e620000000800 */
[----:B------:R-:W2:Y:S01]  /*dc20*/  LDL.LU R7, [R1+0x20] ;  /* 0x0000200001077983 */ /* 0x000ea20000300800 */
[----:B------:R-:W-:-:S03]  /*dc30*/  ULDC.64 UR6, c[0x0][0x280] ;  /* 0x0000a00000067ab9 */ /* 0x000fc60000000a00 */
[----:B------:R-:W4:Y:S01]  /*dc40*/  LDL R5, [R1+0x28] ;  /* 0x0000280001057983 */ /* 0x000f220000100800 */
[----:B------:R-:W-:Y:S02]  /*dc50*/  IMAD R0, R0, UR4, RZ ;  /* 0x0000000400007c24 */ /* 0x000fe4000f8e02ff */
[C---:B------:R-:W-:Y:S01]  /*dc60*/  IMAD.WIDE.U32 R2, R16.reuse, UR4, RZ ;  /* 0x0000000410027c25 */ /* 0x040fe2000f8e00ff */
[----:B------:R-:W0:Y:S03]  /*dc70*/  S2R R10, SR_TID.X ;  /* 0x00000000000a7919 */ /* 0x000e260000002100 */
[----:B------:R-:W-:Y:S01]  /*dc80*/  IMAD R0, R16, UR5, R0 ;  /* 0x0000000510007c24 */ /* 0x000fe2000f8e0200 */
[----:B------:R-:W-:-:S03]  /*dc90*/  ULDC.64 UR4, c[0x0][0x2e0] ;  /* 0x0000b80000047ab9 */ /* 0x000fc60000000a00 */
[----:B------:R-:W-:Y:S01]  /*dca0*/  IMAD.IADD R3, R3, 0x1, R0 ;  /* 0x0000000103037824 */ /* 0x000fe200078e0200 */
[----:B-1----:R-:W-:-:S13]  /*dcb0*/  ISETP.NE.AND P0, PT, R8, 0x1, PT ;  /* 0x000000010800780c */ /* 0x002fda0003f05270 */
[----:B------:R-:W1:Y:S01]  /*dcc0*/  @P0 LDC R6, c[0x0][0x44c] ;  /* 0x00011300ff060b82 */ /* 0x000e620000000800 */
[----:B0-----:R-:W-:-:S05]  /*dcd0*/  IMAD.SHL.U32 R10, R10, 0x8, RZ ;  /* 0x000000080a0a7824 */ /* 0x001fca00078e00ff */
[----:B------:R-:W-:Y:S02]  /*dce0*/  LOP3.LUT R10, R10, 0x38, RZ, 0xc0, !PT ;  /* 0x000000380a0a7812 */ /* 0x000fe400078ec0ff */
[----:B---3--:R-:W-:Y:S01]  /*dcf0*/  SHF.R.S32.HI R0, RZ, 0x1f, R4 ;  /* 0x0000001fff007819 */ /* 0x008fe20000011404 */
[----:B------:R-:W-:-:S04]  /*dd00*/  IMAD.WIDE.U32 R2, R4, UR4, R2 ;  /* 0x0000000404027c25 */ /* 0x000fc8000f8e0002 */
[----:B------:R-:W-:Y:S01]  /*dd10*/  IMAD R0, R0, UR4, RZ ;  /* 0x0000000400007c24 */ /* 0x000fe2000f8e02ff */
[----:B------:R-:W-:-:S03]  /*dd20*/  ULDC UR4, c[0x0][0xc38] ;  /* 0x00030e0000047ab9 */ /* 0x000fc60000000800 */
[----:B------:R-:W-:Y:S02]  /*dd30*/  IMAD R0, R4, UR5, R0 ;  /* 0x0000000504007c24 */ /* 0x000fe4000f8e0200 */
[----:B------:R-:W0:Y:S02]  /*dd40*/  S2R R4, SR_TID.X ;  /* 0x0000000000047919 */ /* 0x000e240000002100 */
[----:B------:R-:W-:Y:S02]  /*dd50*/  IMAD.IADD R3, R3, 0x1, R0 ;  /* 0x0000000103037824 */ /* 0x000fe400078e0200 */
[----:B--2---:R-:W-:Y:S02]  /*dd60*/  IMAD.MOV R0, RZ, RZ, -R7 ;  /* 0x000000ffff007224 */ /* 0x004fe400078e0a07 */
[----:B------:R-:W2:Y:S02]  /*dd70*/  @P0 LDC R7, c[0x0][0x450] ;  /* 0x00011400ff070b82 */ /* 0x000ea40000000800 */
[----:B----4-:R-:W-:Y:S01]  /*dd80*/  IMAD R0, R0, UR4, R5 ;  /* 0x0000000400007c24 */ /* 0x010fe2000f8e0205 */
[----:B------:R-:W-:-:S03]  /*dd90*/  ULDC.64 UR4, c[0x0][0x2d0] ;  /* 0x0000b40000047ab9 */ /* 0x000fc60000000a00 */
[----:B------:R-:W-:Y:S01]  /*dda0*/  IMAD.SHL.U32 R5, R0, 0x80, RZ ;  /* 0x0000008000057824 */ /* 0x000fe200078e00ff */
[----:B0-----:R-:W-:-:S04]  /*ddb0*/  LOP3.LUT R4, R4, 0x7f, RZ, 0xc0, !PT ;  /* 0x0000007f04047812 */ /* 0x001fc800078ec0ff */
[----:B------:R-:W-:Y:S02]  /*ddc0*/  SHF.R.U32.HI R9, RZ, 0x3, R4 ;  /* 0x00000003ff097819 */ /* 0x000fe40000011604 */
[----:B------:R-:W0:Y:S02]  /*ddd0*/  S2R R4, SR_TID.X ;  /* 0x0000000000047919 */ /* 0x000e240000002100 */
[----:B0-----:R-:W-:-:S05]  /*dde0*/  IMAD.SHL.U32 R4, R4, 0x10, RZ ;  /* 0x0000001004047824 */ /* 0x001fca00078e00ff */
[----:B------:R-:W-:Y:S02]  /*ddf0*/  LOP3.LUT R4, R9, 0x70, R4, 0xf8, !PT ;  /* 0x0000007009047812 */ /* 0x000fe400078ef804 */
[----:B------:R-:W0:Y:S02]  /*de00*/  S2R R9, SR_TID.X ;  /* 0x0000000000097919 */ /* 0x000e240000002100 */
[----:B------:R-:W-:-:S05]  /*de10*/  LOP3.LUT R0, R4, R5, RZ, 0xfc, !PT ;  /* 0x0000000504007212 */ /* 0x000fca00078efcff */
[----:B-1----:R-:W-:-:S04]  /*de20*/  @P0 IMAD.HI.U32 R6, R0, R6, RZ ;  /* 0x0000000600060227 */ /* 0x002fc800078e00ff */
[----:B------:R-:W-:Y:S01]  /*de30*/  IMAD.MOV.U32 R4, RZ, RZ, R0 ;  /* 0x000000ffff047224 */ /* 0x000fe200078e0000 */
[----:B--2---:R-:W-:-:S05]  /*de40*/  @P0 SHF.R.U32.HI R4, RZ, R7, R6 ;  /* 0x00000007ff040219 */ /* 0x004fca0000011606 */
[----:B------:R-:W-:Y:S02]  /*de50*/  IMAD.MOV R6, RZ, RZ, -R4 ;  /* 0x000000ffff067224 */ /* 0x000fe400078e0a04 */
[----:B------:R-:W-:-:S04]  /*de60*/  IMAD.WIDE.U32 R2, R4, UR4, R2 ;  /* 0x0000000404027c25 */ /* 0x000fc8000f8e0002 */
[----:B------:R-:W-:Y:S01]  /*de70*/  IMAD R0, R8, R6, R0 ;  /* 0x0000000608007224 */ /* 0x000fe200078e0200 */
[----:B------:R-:W-:-:S05]  /*de80*/  SHF.R.S32.HI R6, RZ, 0x1f, R4 ;  /* 0x0000001fff067819 */ /* 0x000fca0000011404 */
[----:B------:R-:W-:Y:S02]  /*de90*/  IMAD R6, R6, UR4, RZ ;  /* 0x0000000406067c24 */ /* 0x000fe4000f8e02ff */
[----:B0-----:R-:W-:Y:S02]  /*dea0*/  IMAD.SHL.U32 R9, R9, 0x8, RZ ;  /* 0x0000000809097824 */ /* 0x001fe400078e00ff */
[----:B------:R-:W-:Y:S01]  /*deb0*/  IMAD R6, R4, UR5, R6 ;  /* 0x0000000504067c24 */ /* 0x000fe2000f8e0206 */
[----:B------:R-:W-:Y:S01]  /*dec0*/  SHF.R.S32.HI R4, RZ, 0x1f, R0 ;  /* 0x0000001fff047819 */ /* 0x000fe20000011400 */
[----:B------:R-:W-:Y:S01]  /*ded0*/  ULDC.64 UR4, c[0x0][0x2c8] ;  /* 0x0000b20000047ab9 */ /* 0x000fe20000000a00 */
[----:B------:R-:W-:Y:S02]  /*dee0*/  LOP3.LUT R9, R9, 0x38, RZ, 0xc0, !PT ;  /* 0x0000003809097812 */ /* 0x000fe400078ec0ff */
[----:B------:R-:W-:Y:S01]  /*def0*/  IADD3 R3, R3, R6, RZ ;  /* 0x0000000603037210 */ /* 0x000fe20007ffe0ff */
[----:B------:R-:W-:Y:S01]  /*df00*/  IMAD R4, R4, UR4, RZ ;  /* 0x0000000404047c24 */ /* 0x000fe2000f8e02ff */
[----:B------:R-:W-:-:S02]  /*df10*/  LOP3.LUT R12, R9, 0x40, RZ, 0xfc, !PT ;  /* 0x00000040090c7812 */ /* 0x000fc400078efcff */
[C---:B------:R-:W-:Y:S01]  /*df20*/  LOP3.LUT R11, R9.reuse, 0x80, RZ, 0xfc, !PT ;  /* 0x00000080090b7812 */ /* 0x040fe200078efcff */
[C---:B------:R-:W-:Y:S01]  /*df30*/  IMAD.WIDE.U32 R2, R0.reuse, UR4, R2 ;  /* 0x0000000400027c25 */ /* 0x040fe2000f8e0002 */
[----:B------:R-:W-:Y:S01]  /*df40*/  LOP3.LUT R9, R9, 0xc0, RZ, 0xfc, !PT ;  /* 0x000000c009097812 */ /* 0x000fe200078efcff */
[----:B------:R-:W-:Y:S02]  /*df50*/  ULDC UR4, c[0x0][0x2b8] ;  /* 0x0000ae0000047ab9 */ /* 0x000fe40000000800 */
[----:B------:R-:W-:Y:S01]  /*df60*/  IMAD R0, R0, UR5, R4 ;  /* 0x0000000500007c24 */ /* 0x000fe2000f8e0204 */
[----:B------:R-:W-:Y:S02]  /*df70*/  ISETP.GE.AND P3, PT, R9, UR4, PT ;  /* 0x0000000409007c0c */ /* 0x000fe4000bf66270 */
[----:B------:R0:W5:Y:S01]  /*df80*/  LDL R9, [R1+0x14] ;  /* 0x0000140001097983 */ /* 0x0001620000100800 */
[----:B------:R-:W-:Y:S01]  /*df90*/  IMAD.IADD R0, R3, 0x1, R0 ;  /* 0x0000000103007824 */ /* 0x000fe200078e0200 */
[----:B------:R-:W-:-:S02]  /*dfa0*/  LEA R4, P4, R2, UR6, 0x1 ;  /* 0x0000000602047c11 */ /* 0x000fc4000f8808ff */
[----:B------:R-:W-:Y:S02]  /*dfb0*/  ISETP.GE.AND P0, PT, R10, UR4, PT ;  /* 0x000000040a007c0c */ /* 0x000fe4000bf06270 */
[----:B------:R-:W-:Y:S02]  /*dfc0*/  ISETP.GE.AND P1, PT, R12, UR4, PT ;  /* 0x000000040c007c0c */ /* 0x000fe4000bf26270 */
[----:B------:R-:W-:Y:S01]  /*dfd0*/  ISETP.GE.AND P2, PT, R11, UR4, PT ;  /* 0x000000040b007c0c */ /* 0x000fe2000bf46270 */
[----:B------:R-:W-:Y:S01]  /*dfe0*/  UMOV UR4, 0xffffffff ;  /* 0xffffffff00047882 */ /* 0x000fe20000000000 */
[----:B------:R-:W-:Y:S02]  /*dff0*/  LEA.HI.X R3, R2, UR7, R0, 0x1, P4 ;  /* 0x0000000702037c11 */ /* 0x000fe4000a0f0c00 */
[----:B0-----:R-:W-:Y:S09]  /*e000*/  BRA.DIV UR4, `(.L_x_49) ;  /* 0x0000003e04807947 */ /* 0x001ff2000b800000 */
[----:B------:R-:W0:Y:S01]  /*e010*/  S2R R7, SR_TID.X ;  /* 0x0000000000077919 */ /* 0x000e220000002100 */
[----:B------:R-:W-:Y:S01]  /*e020*/  ULDC UR4, c[0x0][0x288] ;  /* 0x0000a20000047ab9 */ /* 0x000fe20000000800 */
[----:B------:R-:W-:Y:S01]  /*e030*/  ULDC.64 UR6, c[0x0][0x208] ;  /* 0x0000820000067ab9 */ /* 0x000fe20000000a00 */
[----:B------:R-:W-:Y:S01]  /*e040*/  IMAD R2, R8, UR4, RZ ;  /* 0x0000000408027c24 */ /* 0x000fe2000f8e02ff */
[----:B------:R-:W1:Y:S01]  /*e050*/  SHFL.IDX PT, R6, R4, RZ, 0x181f ;  /* 0x00181fff04067589 */ /* 0x000e6200000e0000 */
[----:B0-----:R-:W-:-:S04]  /*e060*/  LOP3.LUT R7, R7, 0x7f, RZ, 0xc0, !PT ;  /* 0x0000007f07077812 */ /* 0x001fc800078ec0ff */
[----:B------:R-:W-:Y:S02]  /*e070*/  SHF.R.U32.HI R11, RZ, 0x3, R7 ;  /* 0x00000003ff0b7819 */ /* 0x000fe40000011607 */
[----:B------:R-:W0:Y:S03]  /*e080*/  SHFL.IDX PT, R7, R3, RZ, 0x181f ;  /* 0x00181fff03077589 */ /* 0x000e2600000e0000 */
[----:B------:R-:W-:-:S04]  /*e090*/  IMAD.IADD R0, R11, 0x1, R5 ;  /* 0x000000010b007824 */ /* 0x000fc800078e0205 */
[C---:B------:R-:W-:Y:S01]  /*e0a0*/  VIADD R5, R0.reuse, 0x10 ;  /* 0x0000001000057836 */ /* 0x040fe20000000000 */
[----:B------:R-:W-:-:S13]  /*e0b0*/  ISETP.GE.AND P4, PT, R0, R2, PT ;  /* 0x000000020000720c */ /* 0x000fda0003f86270 */
[----:B-1----:R-:W-:-:S05]  /*e0c0*/  @!P4 LEA R6, P5, R10, R6, 0x1 ;  /* 0x000000060a06c211 */ /* 0x002fca00078a08ff */
[----:B0-----:R-:W-:-:S05]  /*e0d0*/  @!P4 IMAD.X R7, RZ, RZ, R7, P5 ;  /* 0x000000ffff07c224 */ /* 0x001fca00028e0607 */
[----:B------:R-:W-:Y:S01]  /*e0e0*/  @!PT LDS RZ, [RZ] ;  /* 0x00000000fffff984 */ /* 0x000fe20000000800 */
[----:B-----5:R-:W-:Y:S04]  /*e0f0*/  @!P4 LDGSTS.E.BYPASS.LTC128B.128 [R9+0x14400], desc[UR6][R6.64], !P0 ;  /* 0x144000000609cfae */ /* 0x020fe8000c101d46 */
[----:B------:R-:W-:Y:S04]  /*e100*/  @!P4 LDGSTS.E.BYPASS.LTC128B.128 [R9+0x18400], desc[UR6][R6.64+0x80], !P1 ;  /* 0x184000800609cfae */ /* 0x000fe8000c901d46 */
[----:B------:R-:W-:Y:S04]  /*e110*/  @!P4 LDGSTS.E.BYPASS.LTC128B.128 [R9+0x1c400], desc[UR6][R6.64+0x100], !P2 ;  /* 0x1c4001000609cfae */ /* 0x000fe8000d101d46 */
[----:B------:R0:W-:Y:S01]  /*e120*/  @!P4 LDGSTS.E.BYPASS.LTC128B.128 [R9+0x20400], desc[UR6][R6.64+0x180], !P3 ;  /* 0x204001800609cfae */ /* 0x0001e2000d901d46 */
[----:B------:R-:W-:-:S03]  /*e130*/  ISETP.GE.AND P4, PT, R5, R2, PT ;  /* 0x000000020500720c */ /* 0x000fc60003f86270 */
[----:B------:R-:W-:Y:S04]  /*e140*/  SHFL.IDX PT, R5, R3, 0x1, 0x181f ;  /* 0x00381f0003057f89 */ /* 0x000fe800000e0000 */
[----:B0-----:R-:W0:Y:S06]  /*e150*/  SHFL.IDX PT, R6, R4, 0x1, 0x181f ;  /* 0x00381f0004067f89 */ /* 0x001e2c00000e0000 */
[----:B0-----:R-:W-:-:S05]  /*e160*/  @!P4 LEA R6, P5, R10, R6, 0x1 ;  /* 0x000000060a06c211 */ /* 0x001fca00078a08ff */
[----:B------:R-:W-:-:S04]  /*e170*/  @!P4 IMAD.X R5, RZ, RZ, R5, P5 ;  /* 0x000000ffff05c224 */ /* 0x000fc800028e0605 */
[----:B------:R-:W-:Y:S01]  /*e180*/  @!P4 IMAD.MOV.U32 R7, RZ, RZ, R5 ;  /* 0x000000ffff07c224 */ /* 0x000fe200078e0005 */
[----:B------:R-:W-:-:S04]  /*e190*/  IADD3 R5, R0, 0x20, RZ ;  /* 0x0000002000057810 */ /* 0x000fc80007ffe0ff */
[----:B------:R-:W-:Y:S04]  /*e1a0*/  @!P4 LDGSTS.E.BYPASS.LTC128B.128 [R9+0x14c00], desc[UR6][R6.64], !P0 ;  /* 0x14c000000609cfae */ /* 0x000fe8000c101d46 */
        /* <DEDUP_REMOVED lines=8> */
[----:B------:R-:W-:Y:S02]  /*e230*/  @!P4 IMAD.MOV.U32 R7, RZ, RZ, R5 ;  /* 0x000000ffff07c224 */ /* 0x000fe400078e0005 */
[----:B------:R-:W-:-:S03]  /*e240*/  VIADD R5, R0, 0x30 ;  /* 0x0000003000057836 */ /* 0x000fc60000000000 */
        /* <DEDUP_REMOVED lines=43> */
[----:B------:R0:W1:Y:S04]  /*e500*/  SHFL.IDX PT, R5, R3, 0x7, 0x181f ;  /* 0x00f81f0003057f89 */ /* 0x00006800000e0000 */
[----:B------:R0:W-:Y:S04]  /*e510*/  @!P4 LDGSTS.E.BYPASS.LTC128B.128 [R9+0x17400], desc[UR6][R6.64], !P0 ;  /* 0x174000000609cfae */ /* 0x0001e8000c101d46 */
[----:B------:R0:W-:Y:S04]  /*e520*/  @!P4 LDGSTS.E.BYPASS.LTC128B.128 [R9+0x1b400], desc[UR6][R6.64+0x80], !P1 ;  /* 0x1b4000800609cfae */ /* 0x0001e8000c901d46 */
[----:B------:R0:W-:Y:S04]  /*e530*/  @!P4 LDGSTS.E.BYPASS.LTC128B.128 [R9+0x1f400], desc[UR6][R6.64+0x100], !P2 ;  /* 0x1f4001000609cfae */ /* 0x0001e8000d101d46 */
[----:B------:R0:W-:Y:S04]  /*e540*/  @!P4 LDGSTS.E.BYPASS.LTC128B.128 [R9+0x23400], desc[UR6][R6.64+0x180], !P3 ;  /* 0x234001800609cfae */ /* 0x0001e8000d901d46 */
[----:B------:R0:W2:Y:S02]  /*e550*/  SHFL.IDX PT, R3, R4, 0x7, 0x181f ;  /* 0x00f81f0004037f89 */ /* 0x0000a400000e0000 */
.L_x_162:
[----:B------:R-:W-:Y:S01]  /*e560*/  VIADD R0, R0, 0x70 ;  /* 0x0000007000007836 */ /* 0x000fe20000000000 */
[----:B------:R-:W-:Y:S04]  /*e570*/  BSSY B0, `(.L_x_50) ;  /* 0x000000d000007945 */ /* 0x000fe80003800000 */
[----:B------:R-:W-:-:S13]  /*e580*/  ISETP.GE.AND P4, PT, R0, R2, PT ;  /* 0x000000020000720c */ /* 0x000fda0003f86270 */
[----:B------:R-:W-:Y:S05]  /*e590*/  @P4 BRA `(.L_x_51) ;  /* 0x0000000000284947 */ /* 0x000fea0003800000 */
[----:B--2---:R-:W-:Y:S01]  /*e5a0*/  LEA R2, P4, R10, R3, 0x1 ;  /* 0x000000030a027211 */ /* 0x004fe200078808ff */
[----:B------:R-:W-:-:S04]  /*e5b0*/  ULDC.64 UR4, c[0x0][0x208] ;  /* 0x0000820000047ab9 */ /* 0x000fc80000000a00 */
[----:B01----:R-:W-:-:S05]  /*e5c0*/  IMAD.X R3, RZ, RZ, R5, P4 ;  /* 0x000000ffff037224 */ /* 0x003fca00020e0605 */
[----:B------:R-:W-:Y:S01]  /*e5d0*/  @!PT LDS RZ, [RZ] ;  /* 0x00000000fffff984 */ /* 0x000fe20000000800 */
[----:B------:R-:W-:Y:S01]  /*e5e0*/  @!PT LDS RZ, [RZ] ;  /* 0x00000000fffff984 */ /* 0x000fe20000000800 */
[----:B------:R-:W-:Y:S01]  /*e5f0*/  @!PT LDS RZ, [RZ] ;  /* 0x00000000fffff984 */ /* 0x000fe20000000800 */
[----:B------:R3:W-:Y:S04]  /*e600*/  LDGSTS.E.BYPASS.LTC128B.128 [R9+0x17c00], desc[UR4][R2.64], !P0 ;  /* 0x17c0000002097fae */ /* 0x0007e8000c101d44 */
[----:B------:R3:W-:Y:S04]  /*e610*/  LDGSTS.E.BYPASS.LTC128B.128 [R9+0x1bc00], desc[UR4][R2.64+0x80], !P1 ;  /* 0x1bc0008002097fae */ /* 0x0007e8000c901d44 */
[----:B------:R3:W-:Y:S04]  /*e620*/  LDGSTS.E.BYPASS.LTC128B.128 [R9+0x1fc00], desc[UR4][R2.64+0x100], !P2 ;  /* 0x1fc0010002097fae */ /* 0x0007e8000d101d44 */
[----:B------:R3:W-:Y:S02]  /*e630*/  LDGSTS.E.BYPASS.LTC128B.128 [R9+0x23c00], desc[UR4][R2.64+0x180], !P3 ;  /* 0x23c0018002097fae */ /* 0x0007e4000d901d44 */
.L_x_51:
[----:B------:R-:W-:Y:S05]  /*e640*/  BSYNC B0 ;  /* 0x0000000000007941 */ /* 0x000fea0003800000 */
.L_x_50:
[----:B---3--:R-:W3:Y:S01]  /*e650*/  LDL R2, [R1+0x30] ;  /* 0x0000300001027983 */ /* 0x008ee20000100800 */
[----:B------:R-:W-:Y:S01]  /*e660*/  NOP ;  /* 0x0000000000007918 */ /* 0x000fe20000000000 */
[----:B------:R-:W-:Y:S02]  /*e670*/  SYNCS.ARRIVE.TRANS64.RED.A0T1 RZ, [UR36+0x38800], RZ ;  /* 0x038800ffffff79a7 */ /* 0x000fe40008200424 */
[----:B------:R-:W-:Y:S01]  /*e680*/  ARRIVES.LDGSTSBAR.64.TRANSCNT [UR36+0x38800] ;  /* 0x03880000ff0079b0 */ /* 0x000fe20008000aa4 */
[----:B---3--:R-:W-:-:S04]  /*e690*/  LOP3.LUT R0, R2, 0x1, RZ, 0xc, !PT ;  /* 0x0000000102007812 */ /* 0x008fc800078e0cff */
[----:B------:R-:W-:Y:S01]  /*e6a0*/  SHF.L.U32 R0, R0, 0x1f, RZ ;  /* 0x0000001f00007819 */ /* 0x000fe200000006ff */
[----:B------:R-:W-:Y:S01]  /*e6b0*/  NOP ;  /* 0x0000000000007918 */ /* 0x000fe20000000000 */
[----:B------:R-:W3:Y:S01]  /*e6c0*/  LDL.LU R2, [R1+0x2c] ;  /* 0x00002c0001027983 */ /* 0x000ee20000300800 */
[----:B------:R-:W-:Y:S01]  /*e6d0*/  SYNCS.ARRIVE.TRANS64.A1T0 RZ, [UR36+0x38800], RZ ;  /* 0x038800ffffff79a7 */ /* 0x000fe20008100024 */
[----:B------:R-:W-:Y:S01]  /*e6e0*/  BSSY B0, `(.L_x_52) ;  /* 0x0000005000007945 */ /* 0x000fe20003800000 */
[----:B0-----:R-:W-:Y:S01]  /*e6f0*/  IMAD.U32 R9, RZ, RZ, UR36 ;  /* 0x00000024ff097e24 */ /* 0x001fe2000f8e00ff */
[----:B------:R-:W0:Y:S01]  /*e700*/  SYNCS.PHASECHK.TRANS64.TRYWAIT P0, [UR36+0x38820], R0 ;  /* 0x03882000ff0075a7 */ /* 0x000e220008000164 */
[----:B---3--:R-:W-:Y:S01]  /*e710*/  ISETP.GE.AND P1, PT, R2, 0x51, PT ;  /* 0x000000510200780c */ /* 0x008fe20003f26270 */
[----:B0-----:R-:W-:-:S12]  /*e720*/  @!P0 BRA `(.L_x_53) ;  /* 0x0000004000a08947 */ /* 0x001fd80003800000 */
.L_x_163:
[----:B------:R-:W-:Y:S05]  /*e730*/  BSYNC B0 ;  /* 0x0000000000007941 */ /* 0x000fea0003800000 */
.L_x_52:
[----:B------:R-:W-:Y:S01]  /*e740*/  IADD3 R12, R9, 0x38800, RZ ;  /* 0x00038800090c7810 */ /* 0x000fe20007ffe0ff */
[----:B------:R-:W-:Y:S06]  /*e750*/  @!P1 BRA `(.L_x_54) ;  /* 0x00000028003c9947 */ /* 0x000fec0003800000 */
[----:B------:R-:W3:Y:S01]  /*e760*/  LDL R2, [R1+0x24] ;  /* 0x0000240001027983 */ /* 0x000ee20000100800 */
[----:B0-----:R-:W-:Y:S02]  /*e770*/  IMAD.MOV.U32 R0, RZ, RZ, 0x1 ;  /* 0x00000001ff007424 */ /* 0x001fe400078e00ff */
[----:B---3--:R-:W-:-:S05]  /*e780*/  IMAD.MOV R10, RZ, RZ, -R2 ;  /* 0x000000ffff0a7224 */ /* 0x008fca00078e0a02 */
[----:B------:R-:W-:-:S05]  /*e790*/  VIADDMNMX R10, R10, R0, 0xffffffff, !PT ;  /* 0xffffffff0a0a7446 */ /* 0x000fca0007800100 */
[----:B------:R-:W-:-:S05]  /*e7a0*/  IMAD.IADD R0, R2, 0x1, R10 ;  /* 0x0000000102007824 */ /* 0x000fca00078e020a */
[----:B------:R-:W-:-:S04]  /*e7b0*/  LOP3.LUT R0, R0, 0x1, RZ, 0xc0, !PT ;  /* 0x0000000100007812 */ /* 0x000fc800078ec0ff */
[----:B------:R-:W-:Y:S01]  /*e7c0*/  ISETP.NE.U32.AND P0, PT, R0, 0x1, PT ;  /* 0x000000010000780c */ /* 0x000fe20003f05070 */
[----:B------:R-:W-:-:S12]  /*e7d0*/  VIADD R0, R2, 0xfffffffe ;  /* 0xfffffffe02007836 */ /* 0x000fd80000000000 */
[----:B------:R-:W-:Y:S05]  /*e7e0*/  @P0 BRA `(.L_x_55) ;  /* 0x0000000c00600947 */ /* 0x000fea0003800000 */
[----:B--2---:R-:W2:Y:S04]  /*e7f0*/  LDL R3, [R1+0xc] ;  /* 0x00000c0001037983 */ /* 0x004ea80000100800 */
[----:B------:R-:W3:Y:S01]  /*e800*/  LDL R2, [R1] ;  /* 0x0000000001027983 */ /* 0x000ee20000100800 */
[----:B------:R-:W-:Y:S01]  /*e810*/  VIADD R4, R18, 0x1 ;  /* 0x0000000112047836 */ /* 0x000fe20000000000 */
[----:B------:R-:W-:Y:S04]  /*e820*/  BSSY B0, `(.L_x_56) ;  /* 0x00000d0000007945 */ /* 0x000fe80003800000 */
[----:B------:R-:W-:-:S04]  /*e830*/  ISETP.NE.AND P0, PT, R4, 0x2, PT ;  /* 0x000000020400780c */ /* 0x000fc80003f05270 */
[----:B------:R-:W-:Y:S02]  /*e840*/  SEL R8, RZ, 0x1, P0 ;  /* 0x00000001ff087807 */ /* 0x000fe40000000000 */
[----:B------:R-:W-:Y:S02]  /*e850*/  SEL R4, R4, RZ, P0 ;  /* 0x000000ff04047207 */ /* 0x000fe40000000000 */
[----:B--2---:R-:W-:Y:S02]  /*e860*/  ISETP.NE.AND P2, PT, R3, RZ, PT ;  /* 0x000000ff0300720c */ /* 0x004fe40003f45270 */
[----:B---3--:R-:W-:-:S11]  /*e870*/  LOP3.LUT R8, R2, R8, RZ, 0x3c, !PT ;  /* 0x0000000802087212 */ /* 0x008fd600078e3cff */
[----:B------:R-:W-:Y:S05]  /*e880*/  @!P2 BRA `(.L_x_57) ;  /* 0x0000000c0024a947 */ /* 0x000fea0003800000 */
[----:B------:R-:W2:Y:S01]  /*e890*/  LDL R2, [R1+0x10] ;  /* 0x0000100001027983 */ /* 0x000ea20000100800 */
[----:B------:R-:W-:Y:S01]  /*e8a0*/  IMAD.MOV.U32 R6, RZ, RZ, R17 ;  /* 0x000000ffff067224 */ /* 0x000fe200078e0011 */
[----:B--2---:R-:W-:-:S13]  /*e8b0*/  ISETP.NE.AND P2, PT, R2, RZ, PT ;  /* 0x000000ff0200720c */ /* 0x004fda0003f45270 */
[----:B------:R-:W-:Y:S05]  /*e8c0*/  @!P2 BRA `(.L_x_58) ;  /* 0x000000000050a947 */ /* 0x000fea0003800000 */
[----:B------:R-:W2:Y:S01]  /*e8d0*/  LDL R7, [R1+0x8] ;  /* 0x0000080001077983 */ /* 0x000ea20000100800 */
[----:B------:R-:W0:Y:S01]  /*e8e0*/  LDC R6, c[0x0][0x43c] ;  /* 0x00010f00ff067b82 */ /* 0x000e220000000800 */
[----:B------:R-:W-:Y:S01]  /*e8f0*/  ULDC.64 UR4, c[0x0][0x428] ;  /* 0x00010a0000047ab9 */ /* 0x000fe20000000a00 */
[----:B------:R-:W-:Y:S01]  /*e900*/  ULDC.64 UR6, c[0x0][0x208] ;  /* 0x0000820000067ab9 */ /* 0x000fe20000000a00 */
[----:B0-----:R-:W-:-:S13]  /*e910*/  ISETP.NE.AND P0, PT, R6, 0x1, PT ;  /* 0x000000010600780c */ /* 0x001fda0003f05270 */
[----:B------:R-:W1:Y:S02]  /*e920*/  @P0 LDC.64 R2, c[0x0][0x440] ;  /* 0x00011000ff020b82 */ /* 0x000e640000000a00 */
[----:B-1----:R-:W-:-:S04]  /*e930*/  @P0 IMAD.HI.U32 R5, R0, R2, RZ ;  /* 0x0000000200050227 */ /* 0x002fc800078e00ff */
[----:B------:R-:W-:Y:S01]  /*e940*/  IMAD.MOV.U32 R2, RZ, RZ, R0 ;  /* 0x000000ffff027224 */ /* 0x000fe200078e0000 */
[----:B------:R-:W-:-:S05]  /*e950*/  @P0 SHF.R.U32.HI R2, RZ, R3, R5 ;  /* 0x00000003ff020219 */ /* 0x000fca0000011605 */
[----:B------:R-:W-:-:S04]  /*e960*/  IMAD.MOV R3, RZ, RZ, -R2 ;  /* 0x000000ffff037224 */ /* 0x000fc800078e0a02 */
[----:B------:R-:W-:Y:S01]  /*e970*/  IMAD R0, R6, R3, R0 ;  /* 0x0000000306007224 */ /* 0x000fe200078e0200 */
[----:B------:R-:W-:-:S03]  /*e980*/  SHF.R.S32.HI R3, RZ, 0x1f, R2 ;  /* 0x0000001fff037819 */ /* 0x000fc60000011402 */
[----:B------:R-:W-:-:S04]  /*e990*/  IMAD.WIDE.U32 R2, R19, UR4, R2 ;  /* 0x0000000413027c25 */ /* 0x000fc8000f8e0002 */
[----:B--2---:R-:W-:-:S04]  /*e9a0*/  IMAD R5, R7, UR4, RZ ;  /* 0x0000000407057c24 */ /* 0x004fc8000f8e02ff */
[----:B------:R-:W-:Y:S01]  /*e9b0*/  IMAD R5, R19, UR5, R5 ;  /* 0x0000000513057c24 */ /* 0x000fe2000f8e0205 */
[----:B------:R-:W-:Y:S02]  /*e9c0*/  ULDC.64 UR4, c[0x0][0x418] ;  /* 0x0001060000047ab9 */ /* 0x000fe40000000a00 */
[----:B------:R-:W-:Y:S02]  /*e9d0*/  LEA R6, P0, R2, UR4, 0x2 ;  /* 0x0000000402067c11 */ /* 0x000fe4000f8010ff */
[----:B------:R-:W-:-:S04]  /*e9e0*/  IADD3 R3, R5, R3, RZ ;  /* 0x0000000305037210 */ /* 0x000fc80007ffe0ff */
[----:B------:R-:W-:-:S05]  /*e9f0*/  LEA.HI.X R7, R2, UR5, R3, 0x2, P0 ;  /* 0x0000000502077c11 */ /* 0x000fca00080f1403 */
[----:B------:R0:W5:Y:S02]  /*ea00*/  LDG.E R6, desc[UR6][R6.64] ;  /* 0x0000000606067981 */ /* 0x000164000c1e1900 */
.L_x_58:
[----:B------:R-:W-:Y:S01]  /*ea10*/  LEA R3, R4, UR36, 0x3 ;  /* 0x0000002404037c11 */ /* 0x000fe2000f8e18ff */
[----:B------:R-:W-:Y:S01]  /*ea20*/  BSSY B1, `(.L_x_59) ;  /* 0x0000004000017945 */ /* 0x000fe20003800000 */
[----:B------:R-:W-:-:S04]  /*ea30*/  SHF.L.U32 R2, R8, 0x1f, RZ ;  /* 0x0000001f08027819 */ /* 0x000fc800000006ff */
[----:B------:R-:W2:Y:S02]  /*ea40*/  SYNCS.PHASECHK.TRANS64.TRYWAIT P0, [R3+URZ+0x38840], R2 ;  /* 0x03884002030075a7 */ /* 0x000ea4000800017f */
[----:B--2---:R-:W-:Y:S05]  /*ea50*/  @!P0 BRA `(.L_x_60) ;  /* 0x0000003c00e88947 */ /* 0x004fea0003800000 */
.L_x_164:
[----:B------:R-:W-:Y:S05]  /*ea60*/  BSYNC B1 ;  /* 0x0000000000017941 */ /* 0x000fea0003800000 */
.L_x_59:
[----:B-1----:R-:W1:Y:S01]  /*ea70*/  S2R R5, SR_TID.X ;  /* 0x0000000000057919 */ /* 0x002e620000002100 */
[----:B------:R-:W-:Y:S01]  /*ea80*/  BSSY B1, `(.L_x_61) ;  /* 0x000000b000017945 */ /* 0x000fe20003800000 */
[----:B-1----:R-:W-:-:S04]  /*ea90*/  LOP3.LUT R5, R5, 0x7f, RZ, 0xc0, !PT ;  /* 0x0000007f05057812 */ /* 0x002fc800078ec0ff */
[----:B------:R-:W-:-:S13]  /*eaa0*/  ISETP.NE.AND P1, PT, R5, RZ, PT ;  /* 0x000000ff0500720c */ /* 0x000fda0003f25270 */
[----:B------:R-:W-:Y:S05]  /*eab0*/  @P1 BRA `(.L_x_62) ;  /* 0x00000000001c1947 */ /* 0x000fea0003800000 */
[----:B------:R-:W1:Y:S01]  /*eac0*/  S2R R5, SR_TID.X ;  /* 0x0000000000057919 */ /* 0x000e620000002100 */
[----:B--2---:R-:W-:-:S04]  /*ead0*/  IMAD.MOV.U32 R2, RZ, RZ, 0xa000 ;  /* 0x0000a000ff027424 */ /* 0x004fc800078e00ff */
[----:B------:R3:W-:Y:S01]  /*eae0*/  SYNCS.ARRIVE.TRANS64 RZ, [R3+URZ+0x38830], R2 ;  /* 0x0388300203ff79a7 */ /* 0x0007e2000800003f */
[----:B-1----:R-:W-:-:S04]  /*eaf0*/  LOP3.LUT R5, R5, 0x1f, RZ, 0xc0, !PT ;  /* 0x0000001f05057812 */ /* 0x002fc800078ec0ff */
[----:B------:R-:W-:-:S13]  /*eb00*/  ISETP.NE.AND P0, PT, R5, RZ, PT ;  /* 0x000000ff0500720c */ /* 0x000fda0003f05270 */
[----:B---3--:R-:W-:Y:S05]  /*eb10*/  @!P0 BRA `(.L_x_62) ;  /* 0x0000000000048947 */ /* 0x008fea0003800000 */
[----:B------:R-:W-:Y:S01]  /*eb20*/  BPT.TRAP 0x1 ;  /* 0x000000040000795c */ /* 0x000fe20000300000 */
.L_x_62:
[----:B------:R-:W-:Y:S05]  /*eb30*/  BSYNC B1 ;  /* 0x0000000000017941 */ /* 0x000fea0003800000 */
.L_x_61:
[----:B------:R-:W-:Y:S01]  /*eb40*/  IMAD.MOV.U32 R11, RZ, RZ, RZ ;  /* 0x000000ffff0b7224 */ /* 0x000fe200078e00ff */
[----:B------:R-:W-:Y:S01]  /*eb50*/  UIADD3 UR4, UP0, UR38, 0x370, URZ ;  /* 0x0000037026047890 */ /* 0x000fe2000ff1e03f */
[----:B------:R-:W-:Y:S01]  /*eb60*/  IMAD R5, R4, 0xa000, R9 ;  /* 0x0000a00004057824 */ /* 0x000fe200078e0209 */
[----:B------:R-:W-:Y:S01]  /*eb70*/  PLOP3.LUT P0, PT, PT, PT, PT, 0x80, 0x0 ;  /* 0x000000000000781c */ /* 0x000fe20003f0f070 */
[----:B--2---:R-:W-:Y:S01]  /*eb80*/  VIADD R3, R3, 0x38830 ;  /* 0x0003883003037836 */ /* 0x004fe20000000000 */
[----:B------:R-:W-:Y:S01]  /*eb90*/  R2UR UR10, R11 ;  /* 0x000000000b0a72ca */ /* 0x000fe200000e0000 */
[----:B------:R-:W-:Y:S01]  /*eba0*/  IMAD R2, R0, 0x50, RZ ;  /* 0x0000005000027824 */ /* 0x000fe200078e02ff */
[----:B------:R-:W-:Y:S01]  /*ebb0*/  UIADD3.X UR5, URZ, UR39, URZ, UP0, !UPT ;  /* 0x000000273f057290 */ /* 0x000fe200087fe43f */
[----:B0-----:R-:W-:Y:S01]  /*ebc0*/  VIADD R7, R5, 0x24400 ;  /* 0x0002440005077836 */ /* 0x001fe20000000000 */
[----:B------:R-:W-:Y:S01]  /*ebd0*/  UMOV UR6, 0x0 ;  /* 0x0000000000067882 */ /* 0x000fe20000000000 */
[----:B------:R-:W-:-:S10]  /*ebe0*/  UMOV UR7, 0x14f00000 ;  /* 0x14f0000000077882 */ /* 0x000fd40000000000 */
.L_x_63:
[----:B------:R-:W-:-:S13]  /*ebf0*/  @P0 ELECT P2, URZ, PT ;  /* 0x00000000003f082f */ /* 0x000fda0003840000 */
[----:B-----5:R-:W-:Y:S02]  /*ec00*/  @P2 R2UR UR13, R6 ;  /* 0x00000000060d22ca */ /* 0x020fe400000e0000 */
[----:B------:R-:W-:Y:S02]  /*ec10*/  @P2 R2UR UR12, R16 ;  /* 0x00000000100c22ca */ /* 0x000fe400000e0000 */
[----:B------:R-:W-:Y:S02]  /*ec20*/  @P2 R2UR UR11, R2 ;  /* 0x00000000020b22ca */ /* 0x000fe400000e0000 */
[----:B------:R-:W-:Y:S02]  /*ec30*/  @P2 R2UR UR9, R3 ;  /* 0x00000000030922ca */ /* 0x000fe400000e0000 */
[----:B------:R-:W-:Y:S02]  /*ec40*/  @P2 R2UR UR8, R7 ;  /* 0x00000000070822ca */ /* 0x000fe400000e0000 */
[----:B------:R-:W-:-:S02]  /*ec50*/  @P2 PLOP3.LUT P0, PT, P2, PT, PT, 0x8, 0x0 ;  /* 0x000000000000281c */ /* 0x000fc4000170e170 */
[----:B------:R-:W-:-:S09]  /*ec60*/  PLOP3.LUT P2, PT, PT, PT, PT, 0x8, 0x0 ;  /* 0x000000000000781c */ /* 0x000fd20003f4e170 */
[----:B------:R0:W-:Y:S02]  /*ec70*/  UTMALDG.4D [UR8], [UR4], desc[UR6] ;  /* 0x00000608040075b4 */ /* 0x0001e40008019000 */
[----:B0-----:R-:W-:Y:S05]  /*ec80*/  @P0 BRA.U.ANY `(.L_x_63) ;  /* 0xfffffffd00d80947 */ /* 0x001fea000393ffff */
[----:B------:R-:W-:Y:S01]  /*ec90*/  IMAD.MOV.U32 R21, RZ, RZ, 0x40 ;  /* 0x00000040ff157424 */ /* 0x000fe200078e00ff */
[----:B------:R-:W-:Y:S01]  /*eca0*/  PLOP3.LUT P0, PT, PT, PT, PT, 0x80, 0x0 ;  /* 0x000000000000781c */ /* 0x000fe20003f0f070 */
[----:B------:R-:W-:Y:S01]  /*ecb0*/  VIADD R7, R5, 0x26c00 ;  /* 0x00026c0005077836 */ /* 0x000fe20000000000 */
[----:B------:R-:W-:Y:S01]  /*ecc0*/  UMOV UR6, 0x0 ;  /* 0x0000000000067882 */ /* 0x000fe20000000000 */
[----:B------:R-:W-:Y:S01]  /*ecd0*/  UMOV UR7, 0x14f00000 ;  /* 0x14f0000000077882 */ /* 0x000fe20000000000 */
[----:B------:R-:W-:-:S15]  /*ece0*/  R2UR UR10, R21 ;  /* 0x00000000150a72ca */ /* 0x000fde00000e0000 */
.L_x_64:
[----:B------:R-:W-:-:S13]  /*ecf0*/  @P0 ELECT P2, URZ, PT ;  /* 0x00000000003f082f */ /* 0x000fda0003840000 */
[----:B------:R-:W-:Y:S02]  /*ed00*/  @P2 R2UR UR13, R6 ;  /* 0x00000000060d22ca */ /* 0x000fe400000e0000 */
        /* <DEDUP_REMOVED lines=14> */
.L_x_65:
        /* <DEDUP_REMOVED lines=10> */
[----:B------:R-:W-:Y:S01]  /*ee90*/  MOV R13, 0xc0 ;  /* 0x000000c0000d7802 */ /* 0x000fe20000000f00 */
[----:B------:R-:W-:Y:S01]  /*eea0*/  VIADD R5, R5, 0x2bc00 ;  /* 0x0002bc0005057836 */ /* 0x000fe20000000000 */
[----:B------:R-:W-:Y:S01]  /*eeb0*/  PLOP3.LUT P0, PT, PT, PT, PT, 0x80, 0x0 ;  /* 0x000000000000781c */ /* 0x000fe20003f0f070 */
[----:B------:R-:W-:Y:S01]  /*eec0*/  UMOV UR6, 0x0 ;  /* 0x0000000000067882 */ /* 0x000fe20000000000 */
[----:B------:R-:W-:Y:S01]  /*eed0*/  R2UR UR10, R13 ;  /* 0x000000000d0a72ca */ /* 0x000fe200000e0000 */
[----:B------:R-:W-:-:S14]  /*eee0*/  UMOV UR7, 0x14f00000 ;  /* 0x14f0000000077882 */ /* 0x000fdc0000000000 */
.L_x_66:
        /* <DEDUP_REMOVED lines=10> */
[----:B------:R-:W2:Y:S01]  /*ef90*/  LDL.LU R7, [R1] ;  /* 0x0000000001077983 */ /* 0x000ea20000300800 */
[----:B------:R-:W-:Y:S01]  /*efa0*/  IMAD R3, R18, 0x8, R12 ;  /* 0x0000000812037824 */ /* 0x000fe200078e020c */
[----:B------:R-:W-:Y:S01]  /*efb0*/  BSSY B1, `(.L_x_67) ;  /* 0x0000004000017945 */ /* 0x000fe20003800000 */
[----:B--2---:R-:W-:-:S04]  /*efc0*/  SHF.L.U32 R2, R7, 0x1f, RZ ;  /* 0x0000001f07027819 */ /* 0x004fc800000006ff */
[----:B------:R-:W0:Y:S02]  /*efd0*/  SYNCS.PHASECHK.TRANS64.TRYWAIT P0, [R3+URZ+0x60], R2 ;  /* 0x00006002030075a7 */ /* 0x000e24000800017f */
[----:B0-----:R-:W-:Y:S05]  /*efe0*/  @!P0 BRA `(.L_x_68) ;  /* 0x0000003800988947 */ /* 0x001fea0003800000 */
.L_x_165:
[----:B------:R-:W-:Y:S05]  /*eff0*/  BSYNC B1 ;  /* 0x0000000000017941 */ /* 0x000fea0003800000 */
.L_x_67:
[----:B------:R-:W-:Y:S01]  /*f000*/  BSSY B1, `(.L_x_69) ;  /* 0x000000c000017945 */ /* 0x000fe20003800000 */
[----:B------:R-:W-:Y:S02]  /*f010*/  IMAD.MOV.U32 R14, RZ, RZ, 0x0 ;  /* 0x00000000ff0e7424 */ /* 0x000fe400078e00ff */
[----:B------:R-:W-:Y:S01]  /*f020*/  IMAD.MOV.U32 R15, RZ, RZ, 0x14f00000 ;  /* 0x14f00000ff0f7424 */ /* 0x000fe200078e00ff */
[----:B------:R-:W-:Y:S06]  /*f030*/  @P1 BRA `(.L_x_70) ;  /* 0x0000000000201947 */ /* 0x000fec0003800000 */
[----:B------:R-:W1:Y:S01]  /*f040*/  S2R R5, SR_TID.X ;  /* 0x0000000000057919 */ /* 0x000e620000002100 */
[----:B0-----:R-:W-:Y:S01]  /*f050*/  LEA R2, R18, UR36, 0x3 ;  /* 0x0000002412027c11 */ /* 0x001fe2000f8e18ff */
[----:B------:R-:W-:-:S04]  /*f060*/  IMAD.MOV.U32 R3, RZ, RZ, 0xa000 ;  /* 0x0000a000ff037424 */ /* 0x000fc800078e00ff */
[----:B------:R2:W-:Y:S01]  /*f070*/  SYNCS.ARRIVE.TRANS64 RZ, [R2+URZ+0x38850], R3 ;  /* 0x0388500302ff79a7 */ /* 0x0005e2000800003f */
[----:B-1----:R-:W-:-:S04]  /*f080*/  LOP3.LUT R5, R5, 0x1f, RZ, 0xc0, !PT ;  /* 0x0000001f05057812 */ /* 0x002fc800078ec0ff */
[----:B------:R-:W-:-:S13]  /*f090*/  ISETP.NE.AND P0, PT, R5, RZ, PT ;  /* 0x000000ff0500720c */ /* 0x000fda0003f05270 */
[----:B--2---:R-:W-:Y:S05]  /*f0a0*/  @!P0 BRA `(.L_x_70) ;  /* 0x0000000000048947 */ /* 0x004fea0003800000 */
[----:B------:R-:W-:Y:S01]  /*f0b0*/  BPT.TRAP 0x1 ;  /* 0x000000040000795c */ /* 0x000fe20000300000 */
.L_x_70:
[----:B------:R-:W-:Y:S05]  /*f0c0*/  BSYNC B1 ;  /* 0x0000000000017941 */ /* 0x000fea0003800000 */
.L_x_69:
[----:B------:R-:W2:Y:S01]  /*f0d0*/  LDL.LU R5, [R1+0x4] ;  /* 0x0000040001057983 */ /* 0x000ea20000300800 */
[----:B------:R-:W-:Y:S01]  /*f0e0*/  R2UR UR10, R11 ;  /* 0x000000000b0a72ca */ /* 0x000fe200000e0000 */
[----:B0-----:R-:W-:Y:S01]  /*f0f0*/  IMAD R3, R18, 0xa000, R9 ;  /* 0x0000a00012037824 */ /* 0x001fe200078e0209 */
[----:B------:R-:W-:Y:S01]  /*f100*/  R2UR UR6, R14 ;  /* 0x000000000e0672ca */ /* 0x000fe200000e0000 */
[----:B------:R-:W-:Y:S01]  /*f110*/  UIADD3 UR4, UP0, UR38, 0x470, URZ ;  /* 0x0000047026047890 */ /* 0x000fe2000ff1e03f */
[----:B------:R-:W-:Y:S01]  /*f120*/  R2UR UR7, R15 ;  /* 0x000000000f0772ca */ /* 0x000fe200000e0000 */
[----:B------:R-:W-:Y:S01]  /*f130*/  VIADD R7, R3, 0x400 ;  /* 0x0000040003077836 */ /* 0x000fe20000000000 */
[----:B------:R-:W-:Y:S01]  /*f140*/  LEA R2, R18, UR36, 0x3 ;  /* 0x0000002412027c11 */ /* 0x000fe2000f8e18ff */
[----:B------:R-:W-:Y:S01]  /*f150*/  UIADD3.X UR5, URZ, UR39, URZ, UP0, !UPT ;  /* 0x000000273f057290 */ /* 0x000fe200087fe43f */
[----:B------:R-:W-:-:S03]  /*f160*/  PLOP3.LUT P0, PT, PT, PT, PT, 0x80, 0x0 ;  /* 0x000000000000781c */ /* 0x000fc60003f0f070 */
[----:B------:R-:W-:Y:S02]  /*f170*/  VIADD R2, R2, 0x38850 ;  /* 0x0003885002027836 */ /* 0x000fe40000000000 */
[----:B--2---:R-:W-:-:S08]  /*f180*/  IMAD R5, R5, 0x50, RZ ;  /* 0x0000005005057824 */ /* 0x004fd000078e02ff */
.L_x_71:
        /* <DEDUP_REMOVED lines=10> */
[----:B------:R-:W-:Y:S01]  /*f230*/  R2UR UR10, R21 ;  /* 0x00000000150a72ca */ /* 0x000fe200000e0000 */
[----:B------:R-:W-:Y:S01]  /*f240*/  VIADD R7, R3, 0x2c00 ;  /* 0x00002c0003077836 */ /* 0x000fe20000000000 */
[----:B------:R-:W-:Y:S02]  /*f250*/  R2UR UR6, R14 ;  /* 0x000000000e0672ca */ /* 0x000fe400000e0000 */
[----:B------:R-:W-:Y:S02]  /*f260*/  R2UR UR7, R15 ;  /* 0x000000000f0772ca */ /* 0x000fe400000e0000 */
[----:B------:R-:W-:-:S13]  /*f270*/  PLOP3.LUT P0, PT, PT, PT, PT, 0x80, 0x0 ;  /* 0x000000000000781c */ /* 0x000fda0003f0f070 */
.L_x_72:
        /* <DEDUP_REMOVED lines=10> */
[----:B------:R-:W-:Y:S02]  /*f320*/  R2UR UR10, R20 ;  /* 0x00000000140a72ca */ /* 0x000fe400000e0000 */
[----:B------:R-:W-:Y:S02]  /*f330*/  R2UR UR6, R14 ;  /* 0x000000000e0672ca */ /* 0x000fe400000e0000 */
[----:B------:R-:W-:Y:S02]  /*f340*/  R2UR UR7, R15 ;  /* 0x000000000f0772ca */ /* 0x000fe400000e0000 */
[----:B------:R-:W-:Y:S02]  /*f350*/  PLOP3.LUT P0, PT, PT, PT, PT, 0x80, 0x0 ;  /* 0x000000000000781c */ /* 0x000fe40003f0f070 */
[----:B------:R-:W-:-:S11]  /*f360*/  IADD3 R7, R3, 0x5400, RZ ;  /* 0x0000540003077810 */ /* 0x000fd60007ffe0ff */
.L_x_73:
        /* <DEDUP_REMOVED lines=15> */
.L_x_74:
        /* <DEDUP_REMOVED lines=10> */
[----:B------:R0:W-:Y:S01]  /*f500*/  STL [R1+0x4], R0 ;  /* 0x0000040001007387 */ /* 0x0001e20000100800 */
[----:B------:R-:W-:-:S07]  /*f510*/  IMAD.MOV.U32 R17, RZ, RZ, R6 ;  /* 0x000000ffff117224 */ /* 0x000fce00078e0006 */
.L_x_57:
[----:B------:R-:W-:Y:S05]  /*f520*/  BSYNC B0 ;  /* 0x0000000000007941 */ /* 0x000fea0003800000 */
.L_x_56:
[----:B0-----:R-:W2:Y:S01]  /*f530*/  LDL.LU R0, [R1+0x24] ;  /* 0x0000240001007983 */ /* 0x001ea20000300800 */
[----:B------:R-:W-:-:S03]  /*f540*/  IMAD.MOV.U32 R18, RZ, RZ, R4 ;  /* 0x000000ffff127224 */ /* 0x000fc600078e0004 */
[----:B------:R0:W-:Y:S02]  /*f550*/  STL [R1], R8 ;  /* 0x0000000801007387 */ /* 0x0001e40000100800 */
[----:B0-2---:R-:W-:-:S07]  /*f560*/  VIADD R0, R0, 0xfffffffd ;  /* 0xfffffffd00007836 */ /* 0x005fce0000000000 */
.L_x_55:
[----:B------:R-:W3:Y:S01]  /*f570*/  LDL.LU R2, [R1+0x1c] ;  /* 0x00001c0001027983 */ /* 0x000ee20000300800 */
[----:B------:R-:W-:Y:S01]  /*f580*/  IMAD.MOV R10, RZ, RZ, -R10 ;  /* 0x000000ffff0a7224 */ /* 0x000fe200078e0a0a */
[----:B------:R-:W-:Y:S04]  /*f590*/  BSSY B0, `(.L_x_54) ;  /* 0x00001ab000007945 */ /* 0x000fe80003800000 */
[----:B---3--:R-:W-:-:S13]  /*f5a0*/  ISETP.NE.AND P0, PT, R2, R10, PT ;  /* 0x0000000a0200720c */ /* 0x008fda0003f05270 */
[----:B------:R-:W-:Y:S05]  /*f5b0*/  @!P0 BRA `(.L_x_75) ;  /* 0x0000001800a08947 */ /* 0x000fea0003800000 */
[----:B------:R-:W-:-:S07]  /*f5c0*/  IMAD.MOV.U32 R4, RZ, RZ, R17 ;  /* 0x000000ffff047224 */ /* 0x000fce00078e0011 */
.L_x_114:
[----:B--2---:R-:W2:Y:S04]  /*f5d0*/  LDL R3, [R1+0xc] ;  /* 0x00000c0001037983 */ /* 0x004ea80000100800 */
[----:B---3--:R-:W3:Y:S01]  /*f5e0*/  LDL R2, [R1] ;  /* 0x0000000001027983 */ /* 0x008ee20000100800 */
[----:B------:R-:W-:Y:S01]  /*f5f0*/  VIADD R6, R18, 0x1 ;  /* 0x0000000112067836 */ /* 0x000fe20000000000 */
[----:B------:R-:W-:Y:S04]  /*f600*/  BSSY B1, `(.L_x_76) ;  /* 0x00000ce000017945 */ /* 0x000fe80003800000 */
[----:B------:R-:W-:-:S04]  /*f610*/  ISETP.NE.AND P0, PT, R6, 0x2, PT ;  /* 0x000000020600780c */ /* 0x000fc80003f05270 */
[----:B------:R-:W-:Y:S02]  /*f620*/  SEL R7, RZ, 0x1, P0 ;  /* 0x00000001ff077807 */ /* 0x000fe40000000000 */
[----:B------:R-:W-:Y:S02]  /*f630*/  SEL R6, R6, RZ, P0 ;  /* 0x000000ff06067207 */ /* 0x000fe40000000000 */
[----:B--2---:R-:W-:Y:S02]  /*f640*/  ISETP.NE.AND P1, PT, R3, RZ, PT ;  /* 0x000000ff0300720c */ /* 0x004fe40003f25270 */
[----:B---3--:R-:W-:-:S11]  /*f650*/  LOP3.LUT R7, R2, R7, RZ, 0x3c, !PT ;  /* 0x0000000702077212 */ /* 0x008fd600078e3cff */
[----:B0-----:R-:W-:Y:S05]  /*f660*/  @!P1 BRA `(.L_x_77) ;  /* 0x0000000c001c9947 */ /* 0x001fea0003800000 */
[----:B------:R-:W2:Y:S01]  /*f670*/  LDL R2, [R1+0x10] ;  /* 0x0000100001027983 */ /* 0x000ea20000100800 */
[----:B------:R-:W-:Y:S01]  /*f680*/  IMAD.MOV.U32 R8, RZ, RZ, R0 ;  /* 0x000000ffff087224 */ /* 0x000fe200078e0000 */
[----:B--2---:R-:W-:-:S13]  /*f690*/  ISETP.NE.AND P1, PT, R2, RZ, PT ;  /* 0x000000ff0200720c */ /* 0x004fda0003f25270 */
[----:B------:R-:W-:Y:S05]  /*f6a0*/  @!P1 BRA `(.L_x_78) ;  /* 0x0000000000509947 */ /* 0x000fea0003800000 */
[----:B------:R-:W2:Y:S01]  /*f6b0*/  LDL R10, [R1+0x8] ;  /* 0x00000800010a7983 */ /* 0x000ea20000100800 */
[----:B-1----:R-:W0:Y:S01]  /*f6c0*/  LDC R5, c[0x0][0x43c] ;  /* 0x00010f00ff057b82 */ /* 0x002e220000000800 */
[----:B------:R-:W-:Y:S01]  /*f6d0*/  ULDC.64 UR4, c[0x0][0x428] ;  /* 0x00010a0000047ab9 */ /* 0x000fe20000000a00 */
[----:B------:R-:W-:Y:S01]  /*f6e0*/  ULDC.64 UR6, c[0x0][0x208] ;  /* 0x0000820000067ab9 */ /* 0x000fe20000000a00 */
[----:B0-----:R-:W-:-:S13]  /*f6f0*/  ISETP.NE.AND P0, PT, R5, 0x1, PT ;  /* 0x000000010500780c */ /* 0x001fda0003f05270 */
[----:B------:R-:W0:Y:S02]  /*f700*/  @P0 LDC.64 R2, c[0x0][0x440] ;  /* 0x00011000ff020b82 */ /* 0x000e240000000a00 */
[----:B0-----:R-:W-:Y:S01]  /*f710*/  @P0 IMAD.HI.U32 R4, R0, R2, RZ ;  /* 0x0000000200040227 */ /* 0x001fe200078e00ff */
[----:B------:R-:W-:-:S04]  /*f720*/  MOV R2, R0 ;  /* 0x0000000000027202 */ /* 0x000fc80000000f00 */
[----:B------:R-:W-:-:S04]  /*f730*/  @P0 SHF.R.U32.HI R2, RZ, R3, R4 ;  /* 0x00000003ff020219 */ /* 0x000fc80000011604 */
[--C-:B------:R-:W-:Y:S01]  /*f740*/  SHF.R.S32.HI R3, RZ, 0x1f, R2.reuse ;  /* 0x0000001fff037819 */ /* 0x100fe20000011402 */
[--C-:B------:R-:W-:Y:S02]  /*f750*/  IMAD.MOV R8, RZ, RZ, -R2.reuse ;  /* 0x000000ffff087224 */ /* 0x100fe400078e0a02 */
[----:B------:R-:W-:-:S04]  /*f760*/  IMAD.WIDE.U32 R2, R19, UR4, R2 ;  /* 0x0000000413027c25 */ /* 0x000fc8000f8e0002 */
[----:B------:R-:W-:Y:S02]  /*f770*/  IMAD R8, R5, R8, R0 ;  /* 0x0000000805087224 */ /* 0x000fe400078e0200 */
[----:B--2---:R-:W-:-:S04]  /*f780*/  IMAD R4, R10, UR4, RZ ;  /* 0x000000040a047c24 */ /* 0x004fc8000f8e02ff */
[----:B------:R-:W-:Y:S01]  /*f790*/  IMAD R4, R19, UR5, R4 ;  /* 0x0000000513047c24 */ /* 0x000fe2000f8e0204 */
[----:B------:R-:W-:-:S03]  /*f7a0*/  ULDC.64 UR4, c[0x0][0x418] ;  /* 0x0001060000047ab9 */ /* 0x000fc60000000a00 */
[----:B------:R-:W-:Y:S01]  /*f7b0*/  IMAD.IADD R3, R4, 0x1, R3 ;  /* 0x0000000104037824 */ /* 0x000fe200078e0203 */
[----:B------:R-:W-:-:S04]  /*f7c0*/  LEA R4, P0, R2, UR4, 0x2 ;  /* 0x0000000402047c11 */ /* 0x000fc8000f8010ff */
[----:B------:R-:W-:-:S05]  /*f7d0*/  LEA.HI.X R5, R2, UR5, R3, 0x2, P0 ;  /* 0x0000000502057c11 */ /* 0x000fca00080f1403 */
[----:B------:R0:W5:Y:S04]  /*f7e0*/  LDG.E R4, desc[UR6][R4.64] ;  /* 0x0000000604047981 */ /* 0x000168000c1e1900 */
.L_x_78:
[----:B------:R-:W-:Y:S01]  /*f7f0*/  LEA R3, R6, UR36, 0x3 ;  /* 0x0000002406037c11 */ /* 0x000fe2000f8e18ff */
[----:B------:R-:W-:Y:S01]  /*f800*/  BSSY B2, `(.L_x_79) ;  /* 0x0000004000027945 */ /* 0x000fe20003800000 */
[----:B------:R-:W-:-:S04]  /*f810*/  SHF.L.U32 R2, R7, 0x1f, RZ ;  /* 0x0000001f07027819 */ /* 0x000fc800000006ff */
[----:B------:R-:W2:Y:S02]  /*f820*/  SYNCS.PHASECHK.TRANS64.TRYWAIT P0, [R3+URZ+0x38840], R2 ;  /* 0x03884002030075a7 */ /* 0x000ea4000800017f */
[----:B--2---:R-:W-:Y:S05]  /*f830*/  @!P0 BRA `(.L_x_80) ;  /* 0x0000003000988947 */ /* 0x004fea0003800000 */
.L_x_166:
[----:B------:R-:W-:Y:S05]  /*f840*/  BSYNC B2 ;  /* 0x0000000000027941 */ /* 0x000fea0003800000 */
.L_x_79:
[----:B01----:R-:W0:Y:S01]  /*f850*/  S2R R5, SR_TID.X ;  /* 0x0000000000057919 */ /* 0x003e220000002100 */
[----:B------:R-:W-:Y:S01]  /*f860*/  BSSY B2, `(.L_x_81) ;  /* 0x000000b000027945 */ /* 0x000fe20003800000 */
[----:B0-----:R-:W-:-:S04]  /*f870*/  LOP3.LUT R5, R5, 0x7f, RZ, 0xc0, !PT ;  /* 0x0000007f05057812 */ /* 0x001fc800078ec0ff */
[----:B------:R-:W-:-:S13]  /*f880*/  ISETP.NE.AND P1, PT, R5, RZ, PT ;  /* 0x000000ff0500720c */ /* 0x000fda0003f25270 */
[----:B------:R-:W-:Y:S05]  /*f890*/  @P1 BRA `(.L_x_82) ;  /* 0x00000000001c1947 */ /* 0x000fea0003800000 */
[----:B------:R-:W0:Y:S01]  /*f8a0*/  S2R R5, SR_TID.X ;  /* 0x0000000000057919 */ /* 0x000e220000002100 */
[----:B--2---:R-:W-:-:S04]  /*f8b0*/  IMAD.MOV.U32 R2, RZ, RZ, 0xa000 ;  /* 0x0000a000ff027424 */ /* 0x004fc800078e00ff */
[----:B------:R1:W-:Y:S01]  /*f8c0*/  SYNCS.ARRIVE.TRANS64 RZ, [R3+URZ+0x38830], R2 ;  /* 0x0388300203ff79a7 */ /* 0x0003e2000800003f */
[----:B0-----:R-:W-:-:S04]  /*f8d0*/  LOP3.LUT R5, R5, 0x1f, RZ, 0xc0, !PT ;  /* 0x0000001f05057812 */ /* 0x001fc800078ec0ff */
[----:B------:R-:W-:-:S13]  /*f8e0*/  ISETP.NE.AND P0, PT, R5, RZ, PT ;  /* 0x000000ff0500720c */ /* 0x000fda0003f05270 */
[----:B-1----:R-:W-:Y:S05]  /*f8f0*/  @!P0 BRA `(.L_x_82) ;  /* 0x0000000000048947 */ /* 0x002fea0003800000 */
[----:B------:R-:W-:Y:S01]  /*f900*/  BPT.TRAP 0x1 ;  /* 0x000000040000795c */ /* 0x000fe20000300000 */
.L_x_82:
[----:B------:R-:W-:Y:S05]  /*f910*/  BSYNC B2 ;  /* 0x0000000000027941 */ /* 0x000fea0003800000 */
.L_x_81:
        /* <DEDUP_REMOVED lines=8> */
[----:B------:R-:W-:Y:S01]  /*f9a0*/  VIADD R10, R5, 0x24400 ;  /* 0x00024400050a7836 */ /* 0x000fe20000000000 */
[----:B------:R-:W-:Y:S01]  /*f9b0*/  UMOV UR6, 0x0 ;  /* 0x0000000000067882 */ /* 0x000fe20000000000 */
[----:B------:R-:W-:-:S10]  /*f9c0*/  UMOV UR7, 0x14f00000 ;  /* 0x14f0000000077882 */ /* 0x000fd40000000000 */
.L_x_83:
        /* <DEDUP_REMOVED lines=16> */
.L_x_84:
        /* <DEDUP_REMOVED lines=16> */
.L_x_85:
        /* <DEDUP_REMOVED lines=16> */
.L_x_86:
        /* <DEDUP_REMOVED lines=16> */
.L_x_167:
[----:B------:R-:W-:Y:S05]  /*fdd0*/  BSYNC B2 ;  /* 0x0000000000027941 */ /* 0x000fea0003800000 */
.L_x_87:
[----:B------:R-:W-:Y:S01]  /*fde0*/  BSSY B2, `(.L_x_89) ;  /* 0x000000b000027945 */ /* 0x000fe20003800000 */
[----:B0-----:R-:W-:Y:S02]  /*fdf0*/  IMAD.MOV.U32 R2, RZ, RZ, 0x0 ;  /* 0x00000000ff027424 */ /* 0x001fe400078e00ff */
[----:B------:R-:W-:Y:S01]  /*fe00*/  IMAD.MOV.U32 R3, RZ, RZ, 0x14f00000 ;  /* 0x14f00000ff037424 */ /* 0x000fe200078e00ff */
[----:B------:R-:W-:Y:S06]  /*fe10*/  @P1 BRA `(.L_x_90) ;  /* 0x00000000001c1947 */ /* 0x000fec0003800000 */
[----:B------:R-:W-:-:S04]  /*fe20*/  IMAD.MOV.U32 R10, RZ, RZ, 0xa000 ;  /* 0x0000a000ff0a7424 */ /* 0x000fc800078e00ff */
[----:B------:R0:W-:Y:S02]  /*fe30*/  SYNCS.ARRIVE.TRANS64 RZ, [R5+URZ+0x50], R10 ;  /* 0x0000500a05ff79a7 */ /* 0x0001e4000800003f */
[----:B0-----:R-:W0:Y:S02]  /*fe40*/  S2R R10, SR_TID.X ;  /* 0x00000000000a7919 */ /* 0x001e240000002100 */
[----:B0-----:R-:W-:-:S04]  /*fe50*/  LOP3.LUT R10, R10, 0x1f, RZ, 0xc0, !PT ;  /* 0x0000001f0a0a7812 */ /* 0x001fc800078ec0ff */
[----:B------:R-:W-:-:S13]  /*fe60*/  ISETP.NE.AND P0, PT, R10, RZ, PT ;  /* 0x000000ff0a00720c */ /* 0x000fda0003f05270 */
[----:B------:R-:W-:Y:S05]  /*fe70*/  @!P0 BRA `(.L_x_90) ;  /* 0x0000000000048947 */ /* 0x000fea0003800000 */
[----:B------:R-:W-:Y:S01]  /*fe80*/  BPT.TRAP 0x1 ;  /* 0x000000040000795c */ /* 0x000fe20000300000 */
.L_x_90:
[----:B------:R-:W-:Y:S05]  /*fe90*/  BSYNC B2 ;  /* 0x0000000000027941 */ /* 0x000fea0003800000 */
.L_x_89:
[----:B------:R-:W2:Y:S01]  /*fea0*/  LDL.LU R10, [R1+0x4] ;  /* 0x00000400010a7983 */ /* 0x000ea20000300800 */
[----:B------:R-:W-:Y:S01]  /*feb0*/  R2UR UR6, R2 ;  /* 0x00000000020672ca */ /* 0x000fe200000e0000 */
[----:B------:R-:W-:Y:S01]  /*fec0*/  IMAD R18, R18, 0xa000, R9 ;  /* 0x0000a00012127824 */ /* 0x000fe200078e0209 */
[----:B------:R-:W-:Y:S01]  /*fed0*/  R2UR UR7, R3 ;  /* 0x00000000030772ca */ /* 0x000fe200000e0000 */
[----:B------:R-:W-:Y:S01]  /*fee0*/  UIADD3 UR4, UP0, UR38, 0x470, URZ ;  /* 0x0000047026047890 */ /* 0x000fe2000ff1e03f */
[----:B------:R-:W-:Y:S01]  /*fef0*/  R2UR UR10, R11 ;  /* 0x000000000b0a72ca */ /* 0x000fe200000e0000 */
[----:B------:R-:W-:Y:S01]  /*ff00*/  VIADD R5, R5, 0x50 ;  /* 0x0000005005057836 */ /* 0x000fe20000000000 */
[----:B------:R-:W-:Y:S01]  /*ff10*/  PLOP3.LUT P0, PT, PT, PT, PT, 0x80, 0x0 ;  /* 0x000000000000781c */ /* 0x000fe20003f0f070 */
[----:B------:R-:W-:Y:S01]  /*ff20*/  UIADD3.X UR5, URZ, UR39, URZ, UP0, !UPT ;  /* 0x000000273f057290 */ /* 0x000fe200087fe43f */
[----:B------:R-:W-:Y:S01]  /*ff30*/  IADD3 R11, R18, 0x400, RZ ;  /* 0x00000400120b7810 */ /* 0x000fe20007ffe0ff */
[----:B--2---:R-:W-:-:S10]  /*ff40*/  IMAD R10, R10, 0x50, RZ ;  /* 0x000000500a0a7824 */ /* 0x004fd400078e02ff */
.L_x_91:
        /* <DEDUP_REMOVED lines=15> */
.L_x_92:
        /* <DEDUP_REMOVED lines=15> */
.L_x_93:
        /* <DEDUP_REMOVED lines=15> */
.L_x_94:
        /* <DEDUP_REMOVED lines=12> */
.L_x_77:
[----:B------:R-:W-:Y:S05]  /*102e0*/  BSYNC B1 ;  /* 0x0000000000017941 */ /* 0x000fea0003800000 */
.L_x_76:
[----:B------:R-:W2:Y:S01]  /*102f0*/  LDL R2, [R1+0xc] ;  /* 0x00000c0001027983 */ /* 0x000ea20000100800 */
[----:B------:R-:W-:Y:S01]  /*10300*/  VIADD R18, R6, 0x1 ;  /* 0x0000000106127836 */ /* 0x000fe20000000000 */
[----:B------:R-:W-:Y:S04]  /*10310*/  BSSY B1, `(.L_x_95) ;  /* 0x00000cf000017945 */ /* 0x000fe80003800000 */
[----:B------:R-:W-:-:S04]  /*10320*/  ISETP.NE.AND P0, PT, R18, 0x2, PT ;  /* 0x000000021200780c */ /* 0x000fc80003f05270 */
[----:B------:R-:W-:Y:S02]  /*10330*/  SEL R18, R18, RZ, P0 ;  /* 0x000000ff12127207 */ /* 0x000fe40000000000 */
[----:B--2---:R-:W-:Y:S02]  /*10340*/  ISETP.NE.AND P1, PT, R2, RZ, PT ;  /* 0x000000ff0200720c */ /* 0x004fe40003f25270 */
[----:B------:R-:W-:-:S04]  /*10350*/  SEL R2, RZ, 0x1, P0 ;  /* 0x00000001ff027807 */ /* 0x000fc80000000000 */
[----:B------:R-:W-:-:S05]  /*10360*/  LOP3.LUT R10, R7, R2, RZ, 0x3c, !PT ;  /* 0x00000002070a7212 */ /* 0x000fca00078e3cff */
[----:B------:R2:W-:Y:S02]  /*10370*/  STL [R1], R10 ;  /* 0x0000000a01007387 */ /* 0x0005e40000100800 */
[----:B------:R-:W-:Y:S05]  /*10380*/  @!P1 BRA `(.L_x_96) ;  /* 0x0000000c001c9947 */ /* 0x000fea0003800000 */
[----:B------:R-:W3:Y:S01]  /*10390*/  LDL R3, [R1+0x10] ;  /* 0x0000100001037983 */ /* 0x000ee20000100800 */
[----:B0-----:R-:W-:Y:S01]  /*103a0*/  VIADD R8, R0, 0xffffffff ;  /* 0xffffffff00087836 */ /* 0x001fe20000000000 */
[----:B---3--:R-:W-:-:S13]  /*103b0*/  ISETP.NE.AND P1, PT, R3, RZ, PT ;  /* 0x000000ff0300720c */ /* 0x008fda0003f25270 */
[----:B------:R-:W-:Y:S05]  /*103c0*/  @!P1 BRA `(.L_x_97) ;  /* 0x0000000000509947 */ /* 0x000fea0003800000 */
[----:B------:R-:W3:Y:S01]  /*103d0*/  LDL R11, [R1+0x8] ;  /* 0x00000800010b7983 */ /* 0x000ee20000100800 */
[----:B-1----:R-:W0:Y:S01]  /*103e0*/  LDC R5, c[0x0][0x43c] ;  /* 0x00010f00ff057b82 */ /* 0x002e220000000800 */
[----:B------:R-:W-:Y:S01]  /*103f0*/  ULDC.64 UR4, c[0x0][0x428] ;  /* 0x00010a0000047ab9 */ /* 0x000fe20000000a00 */
[----:B------:R-:W-:Y:S01]  /*10400*/  ULDC.64 UR6, c[0x0][0x208] ;  /* 0x0000820000067ab9 */ /* 0x000fe20000000a00 */
[----:B0-----:R-:W-:-:S13]  /*10410*/  ISETP.NE.AND P0, PT, R5, 0x1, PT ;  /* 0x000000010500780c */ /* 0x001fda0003f05270 */
[----:B------:R-:W0:Y:S02]  /*10420*/  @P0 LDC.64 R2, c[0x0][0x440] ;  /* 0x00011000ff020b82 */ /* 0x000e240000000a00 */
[----:B0-----:R-:W-:-:S04]  /*10430*/  @P0 IMAD.HI.U32 R4, R8, R2, RZ ;  /* 0x0000000208040227 */ /* 0x001fc800078e00ff */
[----:B------:R-:W-:Y:S01]  /*10440*/  IMAD.MOV.U32 R2, RZ, RZ, R8 ;  /* 0x000000ffff027224 */ /* 0x000fe200078e0008 */
[----:B------:R-:W-:-:S05]  /*10450*/  @P0 SHF.R.U32.HI R2, RZ, R3, R4 ;  /* 0x00000003ff020219 */ /* 0x000fca0000011604 */
[----:B------:R-:W-:-:S04]  /*10460*/  IMAD.MOV R3, RZ, RZ, -R2 ;  /* 0x000000ffff037224 */ /* 0x000fc800078e0a02 */
[----:B------:R-:W-:Y:S01]  /*10470*/  IMAD R8, R5, R3, R8 ;  /* 0x0000000305087224 */ /* 0x000fe200078e0208 */
[----:B------:R-:W-:-:S03]  /*10480*/  SHF.R.S32.HI R3, RZ, 0x1f, R2 ;  /* 0x0000001fff037819 */ /* 0x000fc60000011402 */
[----:B------:R-:W-:-:S04]  /*10490*/  IMAD.WIDE.U32 R2, R19, UR4, R2 ;  /* 0x0000000413027c25 */ /* 0x000fc8000f8e0002 */
[----:B---3--:R-:W-:-:S04]  /*104a0*/  IMAD R4, R11, UR4, RZ ;  /* 0x000000040b047c24 */ /* 0x008fc8000f8e02ff */
[----:B------:R-:W-:Y:S01]  /*104b0*/  IMAD R4, R19, UR5, R4 ;  /* 0x0000000513047c24 */ /* 0x000fe2000f8e0204 */
[----:B------:R-:W-:-:S04]  /*104c0*/  ULDC.64 UR4, c[0x0][0x418] ;  /* 0x0001060000047ab9 */ /* 0x000fc80000000a00 */
[----:B------:R-:W-:Y:S02]  /*104d0*/  IADD3 R3, R4, R3, RZ ;  /* 0x0000000304037210 */ /* 0x000fe40007ffe0ff */
[----:B------:R-:W-:-:S04]  /*104e0*/  LEA R4, P0, R2, UR4, 0x2 ;  /* 0x0000000402047c11 */ /* 0x000fc8000f8010ff */
[----:B------:R-:W-:-:S05]  /*104f0*/  LEA.HI.X R5, R2, UR5, R3, 0x2, P0 ;  /* 0x0000000502057c11 */ /* 0x000fca00080f1403 */
[----:B------:R0:W5:Y:S04]  /*10500*/  LDG.E R4, desc[UR6][R4.64] ;  /* 0x0000000604047981 */ /* 0x000168000c1e1900 */
.L_x_97:
[----:B------:R-:W-:Y:S01]  /*10510*/  LEA R2, R18, UR36, 0x3 ;  /* 0x0000002412027c11 */ /* 0x000fe2000f8e18ff */
[----:B------:R-:W-:Y:S01]  /*10520*/  BSSY B2, `(.L_x_98) ;  /* 0x0000004000027945 */ /* 0x000fe20003800000 */
[----:B------:R-:W-:-:S04]  /*10530*/  SHF.L.U32 R3, R10, 0x1f, RZ ;  /* 0x0000001f0a037819 */ /* 0x000fc800000006ff */
[----:B------:R-:W3:Y:S02]  /*10540*/  SYNCS.PHASECHK.TRANS64.TRYWAIT P0, [R2+URZ+0x38840], R3 ;  /* 0x03884003020075a7 */ /* 0x000ee4000800017f */
[----:B---3--:R-:W-:Y:S05]  /*10550*/  @!P0 BRA `(.L_x_99) ;  /* 0x0000002400788947 */ /* 0x008fea0003800000 */
.L_x_168:
[----:B------:R-:W-:Y:S05]  /*10560*/  BSYNC B2 ;  /* 0x0000000000027941 */ /* 0x000fea0003800000 */
.L_x_98:
[----:B01----:R-:W0:Y:S01]  /*10570*/  S2R R5, SR_TID.X ;  /* 0x0000000000057919 */ /* 0x003e220000002100 */
[----:B------:R-:W-:Y:S01]  /*10580*/  BSSY B2, `(.L_x_100) ;  /* 0x000000b000027945 */ /* 0x000fe20003800000 */
[----:B0-----:R-:W-:-:S04]  /*10590*/  LOP3.LUT R5, R5, 0x7f, RZ, 0xc0, !PT ;  /* 0x0000007f05057812 */ /* 0x001fc800078ec0ff */
[----:B------:R-:W-:-:S13]  /*105a0*/  ISETP.NE.AND P1, PT, R5, RZ, PT ;  /* 0x000000ff0500720c */ /* 0x000fda0003f25270 */
[----:B------:R-:W-:Y:S05]  /*105b0*/  @P1 BRA `(.L_x_101) ;  /* 0x00000000001c1947 */ /* 0x000fea0003800000 */
[----:B------:R-:W0:Y:S01]  /*105c0*/  S2R R5, SR_TID.X ;  /* 0x0000000000057919 */ /* 0x000e220000002100 */
[----:B---3--:R-:W-:-:S04]  /*105d0*/  IMAD.MOV.U32 R3, RZ, RZ, 0xa000 ;  /* 0x0000a000ff037424 */ /* 0x008fc800078e00ff */
[----:B------:R1:W-:Y:S01]  /*105e0*/  SYNCS.ARRIVE.TRANS64 RZ, [R2+URZ+0x38830], R3 ;  /* 0x0388300302ff79a7 */ /* 0x0003e2000800003f */
[----:B0-----:R-:W-:-:S04]  /*105f0*/  LOP3.LUT R5, R5, 0x1f, RZ, 0xc0, !PT ;  /* 0x0000001f05057812 */ /* 0x001fc800078ec0ff */
[----:B------:R-:W-:-:S13]  /*10600*/  ISETP.NE.AND P0, PT, R5, RZ, PT ;  /* 0x000000ff0500720c */ /* 0x000fda0003f05270 */
[----:B-1----:R-:W-:Y:S05]  /*10610*/  @!P0 BRA `(.L_x_101) ;  /* 0x0000000000048947 */ /* 0x002fea0003800000 */
[----:B------:R-:W-:Y:S01]  /*10620*/  BPT.TRAP 0x1 ;  /* 0x000000040000795c */ /* 0x000fe20000300000 */
.L_x_101:
[----:B------:R-:W-:Y:S05]  /*10630*/  BSYNC B2 ;  /* 0x0000000000027941 */ /* 0x000fea0003800000 */
.L_x_100:
[----:B------:R-:W-:Y:S01]  /*10640*/  IMAD.MOV.U32 R11, RZ, RZ, RZ ;  /* 0x000000ffff0b7224 */ /* 0x000fe200078e00ff */
[----:B------:R-:W-:Y:S01]  /*10650*/  UIADD3 UR4, UP0, UR38, 0x370, URZ ;  /* 0x0000037026047890 */ /* 0x000fe2000ff1e03f */
[C---:B---3--:R-:W-:Y:S01]  /*10660*/  IMAD R3, R18.reuse, 0x8, R12 ;  /* 0x0000000812037824 */ /* 0x048fe200078e020c */
[----:B------:R-:W-:Y:S01]  /*10670*/  PLOP3.LUT P0, PT, PT, PT, PT, 0x80, 0x0 ;  /* 0x000000000000781c */ /* 0x000fe20003f0f070 */
[----:B------:R-:W-:Y:S01]  /*10680*/  IMAD R5, R18, 0xa000, R9 ;  /* 0x0000a00012057824 */ /* 0x000fe200078e0209 */
[----:B------:R-:W-:Y:S01]  /*10690*/  R2UR UR10, R11 ;  /* 0x000000000b0a72ca */ /* 0x000fe200000e0000 */
[----:B------:R-:W-:Y:S01]  /*106a0*/  VIADD R3, R3, 0x30 ;  /* 0x0000003003037836 */ /* 0x000fe20000000000 */
[----:B------:R-:W-:Y:S01]  /*106b0*/  UIADD3.X UR5, URZ, UR39, URZ, UP0, !UPT ;  /* 0x000000273f057290 */ /* 0x000fe200087fe43f */
[----:B------:R-:W-:Y:S01]  /*106c0*/  IMAD R2, R8, 0x50, RZ ;  /* 0x0000005008027824 */ /* 0x000fe200078e02ff */
[----:B------:R-:W-:Y:S01]  /*106d0*/  UMOV UR6, 0x0 ;  /* 0x0000000000067882 */ /* 0x000fe20000000000 */
[----:B--2---:R-:W-:Y:S01]  /*106e0*/  VIADD R10, R5, 0x24400 ;  /* 0x00024400050a7836 */ /* 0x004fe20000000000 */
[----:B------:R-:W-:-:S09]  /*106f0*/  UMOV UR7, 0x14f00000 ;  /* 0x14f0000000077882 */ /* 0x000fd20000000000 */
.L_x_102:
        /* <DEDUP_REMOVED lines=16> */
.L_x_103:
        /* <DEDUP_REMOVED lines=12> */
[----:B------:R-:W-:Y:S01]  /*108c0*/  UMOV UR6, 0x0 ;  /* 0x0000000000067882 */ /* 0x000fe20000000000 */
[----:B------:R-:W-:Y:S01]  /*108d0*/  IADD3 R10, R5, 0x29400, RZ ;  /* 0x00029400050a7810 */ /* 0x000fe20007ffe0ff */
[----:B------:R-:W-:Y:S01]  /*108e0*/  UMOV UR7, 0x14f00000 ;  /* 0x14f0000000077882 */ /* 0x000fe20000000000 */
[----:B------:R-:W-:-:S15]  /*108f0*/  R2UR UR10, R14 ;  /* 0x000000000e0a72ca */ /* 0x000fde00000e0000 */
.L_x_104:
        /* <DEDUP_REMOVED lines=16> */
.L_x_105:
        /* <DEDUP_REMOVED lines=10> */
[----:B------:R-:W-:Y:S01]  /*10aa0*/  SHF.L.U32 R7, R7, 0x1f, RZ ;  /* 0x0000001f07077819 */ /* 0x000fe200000006ff */
[----:B------:R-:W-:Y:S01]  /*10ab0*/  IMAD R5, R6, 0x8, R12 ;  /* 0x0000000806057824 */ /* 0x000fe200078e020c */
[----:B------:R-:W-:Y:S03]  /*10ac0*/  BSSY B2, `(.L_x_106) ;  /* 0x0000003000027945 */ /* 0x000fe60003800000 */
[----:B------:R-:W0:Y:S02]  /*10ad0*/  SYNCS.PHASECHK.TRANS64.TRYWAIT P0, [R5+URZ+0x60], R7 ;  /* 0x00006007050075a7 */ /* 0x000e24000800017f */
[----:B0-----:R-:W-:Y:S05]  /*10ae0*/  @!P0 BRA `(.L_x_107) ;  /* 0x0000002000288947 */ /* 0x001fea0003800000 */
.L_x_169:
[----:B------:R-:W-:Y:S05]  /*10af0*/  BSYNC B2 ;  /* 0x0000000000027941 */ /* 0x000fea0003800000 */
.L_x_106:
[----:B------:R-:W-:Y:S01]  /*10b00*/  BSSY B2, `(.L_x_108) ;  /* 0x000000b000027945 */ /* 0x000fe20003800000 */
[----:B------:R-:W-:Y:S02]  /*10b10*/  IMAD.MOV.U32 R2, RZ, RZ, 0x0 ;  /* 0x00000000ff027424 */ /* 0x000fe400078e00ff */
[----:B------:R-:W-:Y:S01]  /*10b20*/  IMAD.MOV.U32 R3, RZ, RZ, 0x14f00000 ;  /* 0x14f00000ff037424 */ /* 0x000fe200078e00ff */
[----:B------:R-:W-:Y:S06]  /*10b30*/  @P1 BRA `(.L_x_109) ;  /* 0x00000000001c1947 */ /* 0x000fec0003800000 */
[----:B------:R-:W1:Y:S01]  /*10b40*/  S2R R10, SR_TID.X ;  /* 0x00000000000a7919 */ /* 0x000e620000002100 */
[----:B0-----:R-:W-:-:S04]  /*10b50*/  IMAD.MOV.U32 R7, RZ, RZ, 0xa000 ;  /* 0x0000a000ff077424 */ /* 0x001fc800078e00ff */
[----:B------:R2:W-:Y:S01]  /*10b60*/  SYNCS.ARRIVE.TRANS64 RZ, [R5+URZ+0x50], R7 ;  /* 0x0000500705ff79a7 */ /* 0x0005e2000800003f */
[----:B-1----:R-:W-:-:S04]  /*10b70*/  LOP3.LUT R10, R10, 0x1f, RZ, 0xc0, !PT ;  /* 0x0000001f0a0a7812 */ /* 0x002fc800078ec0ff */
[----:B------:R-:W-:-:S13]  /*10b80*/  ISETP.NE.AND P0, PT, R10, RZ, PT ;  /* 0x000000ff0a00720c */ /* 0x000fda0003f05270 */
[----:B--2---:R-:W-:Y:S05]  /*10b90*/  @!P0 BRA `(.L_x_109) ;  /* 0x0000000000048947 */ /* 0x004fea0003800000 */
[----:B------:R-:W-:Y:S01]  /*10ba0*/  BPT.TRAP 0x1 ;  /* 0x000000040000795c */ /* 0x000fe20000300000 */
.L_x_109:
[----:B------:R-:W-:Y:S05]  /*10bb0*/  BSYNC B2 ;  /* 0x0000000000027941 */ /* 0x000fea0003800000 */
.L_x_108:
[----:B0-----:R-:W2:Y:S01]  /*10bc0*/  LDL.LU R7, [R1+0x4] ;  /* 0x0000040001077983 */ /* 0x001ea20000300800 */
[----:B------:R-:W-:Y:S01]  /*10bd0*/  R2UR UR10, R11 ;  /* 0x000000000b0a72ca */ /* 0x000fe200000e0000 */
[----:B------:R-:W-:Y:S01]  /*10be0*/  IMAD R6, R6, 0xa000, R9 ;  /* 0x0000a00006067824 */ /* 0x000fe200078e0209 */
[----:B------:R-:W-:Y:S01]  /*10bf0*/  R2UR UR6, R2 ;  /* 0x00000000020672ca */ /* 0x000fe200000e0000 */
[----:B------:R-:W-:Y:S01]  /*10c00*/  UIADD3 UR4, UP0, UR38, 0x470, URZ ;  /* 0x0000047026047890 */ /* 0x000fe2000ff1e03f */
[----:B------:R-:W-:Y:S01]  /*10c10*/  R2UR UR7, R3 ;  /* 0x00000000030772ca */ /* 0x000fe200000e0000 */
[----:B------:R-:W-:Y:S01]  /*10c20*/  VIADD R5, R5, 0x50 ;  /* 0x0000005005057836 */ /* 0x000fe20000000000 */
[----:B------:R-:W-:Y:S01]  /*10c30*/  PLOP3.LUT P0, PT, PT, PT, PT, 0x80, 0x0 ;  /* 0x000000000000781c */ /* 0x000fe20003f0f070 */
[----:B------:R-:W-:Y:S01]  /*10c40*/  VIADD R10, R6, 0x400 ;  /* 0x00000400060a7836 */ /* 0x000fe20000000000 */
[----:B------:R-:W-:Y:S01]  /*10c50*/  UIADD3.X UR5, URZ, UR39, URZ, UP0, !UPT ;  /* 0x000000273f057290 */ /* 0x000fe200087fe43f */
[----:B--2---:R-:W-:-:S11]  /*10c60*/  IMAD R7, R7, 0x50, RZ ;  /* 0x0000005007077824 */ /* 0x004fd600078e02ff */
.L_x_110:
        /* <DEDUP_REMOVED lines=15> */
.L_x_111:
        /* <DEDUP_REMOVED lines=15> */
.L_x_112:
        /* <DEDUP_REMOVED lines=15> */
.L_x_113:
        /* <DEDUP_REMOVED lines=12> */
.L_x_96:
[----:B------:R-:W-:Y:S05]  /*11000*/  BSYNC B1 ;  /* 0x0000000000017941 */ /* 0x000fea0003800000 */
.L_x_95:
[C---:B------:R-:W-:Y:S01]  /*11010*/  ISETP.GT.AND P0, PT, R0.reuse, 0x1, PT ;  /* 0x000000010000780c */ /* 0x040fe20003f04270 */
[----:B------:R-:W-:-:S12]  /*11020*/  VIADD R0, R0, 0xfffffffe ;  /* 0xfffffffe00007836 */ /* 0x000fd80000000000 */
[----:B------:R-:W-:Y:S05]  /*11030*/  @P0 BRA `(.L_x_114) ;  /* 0xffffffe400640947 */ /* 0x000fea000383ffff */
.L_x_75:
[----:B------:R-:W-:Y:S05]  /*11040*/  BSYNC B0 ;  /* 0x0000000000007941 */ /* 0x000fea0003800000 */
.L_x_54:
[----:B0-----:R-:W4:Y:S01]  /*11050*/  LDL.LU R0, [R1+0xc] ;  /* 0x00000c0001007983 */ /* 0x001f220000300800 */
[----:B------:R-:W-:Y:S01]  /*11060*/  BSSY B0, `(.L_x_115) ;  /* 0x0000059000007945 */ /* 0x000fe20003800000 */
[----:B----4-:R-:W-:-:S13]  /*11070*/  ISETP.NE.AND P0, PT, R0, RZ, PT ;  /* 0x000000ff0000720c */ /* 0x010fda0003f05270 */
[----:B------:R-:W-:Y:S05]  /*11080*/  @!P0 BRA `(.L_x_116) ;  /* 0x0000000400588947 */ /* 0x000fea0003800000 */
[----:B--2---:R-:W2:Y:S01]  /*11090*/  LDL R3, [R1] ;  /* 0x0000000001037983 */ /* 0x004ea20000100800 */
[----:B------:R-:W-:Y:S01]  /*110a0*/  LEA R2, R18, UR36, 0x3 ;  /* 0x0000002412027c11 */ /* 0x000fe2000f8e18ff */
[----:B------:R-:W-:Y:S01]  /*110b0*/  BSSY B1, `(.L_x_117) ;  /* 0x0000007000017945 */ /* 0x000fe20003800000 */
[----:B------:R-:W0:Y:S02]  /*110c0*/  S2R R0, SR_TID.X ;  /* 0x0000000000007919 */ /* 0x000e240000002100 */
[----:B0-----:R-:W-:-:S04]  /*110d0*/  LOP3.LUT R0, R0, 0x7f, RZ, 0xc0, !PT ;  /* 0x0000007f00007812 */ /* 0x001fc800078ec0ff */
[----:B------:R-:W-:Y:S02]  /*110e0*/  ISETP.NE.AND P1, PT, R0, RZ, PT ;  /* 0x000000ff0000720c */ /* 0x000fe40003f25270 */
[----:B--2---:R-:W-:-:S04]  /*110f0*/  SHF.L.U32 R3, R3, 0x1f, RZ ;  /* 0x0000001f03037819 */ /* 0x004fc800000006ff */
[----:B------:R-:W0:Y:S02]  /*11100*/  SYNCS.PHASECHK.TRANS64.TRYWAIT P0, [R2+URZ+0x38860], R3 ;  /* 0x03886003020075a7 */ /* 0x000e24000800017f */
[----:B0-----:R-:W-:Y:S05]  /*11110*/  @!P0 BRA `(.L_x_118) ;  /* 0x0000001800b08947 */ /* 0x001fea0003800000 */
.L_x_170:
[----:B------:R-:W-:Y:S05]  /*11120*/  BSYNC B1 ;  /* 0x0000000000017941 */ /* 0x000fea0003800000 */
.L_x_117:
[----:B------:R-:W-:Y:S04]  /*11130*/  BSSY B1, `(.L_x_119) ;  /* 0x0000009000017945 */ /* 0x000fe80003800000 */
[----:B------:R-:W-:Y:S05]  /*11140*/  @P1 BRA `(.L_x_120) ;  /* 0x00000000001c1947 */ /* 0x000fea0003800000 */
[----:B------:R-:W2:Y:S01]  /*11150*/  S2R R0, SR_TID.X ;  /* 0x0000000000007919 */ /* 0x000ea20000002100 */
[----:B0-----:R-:W-:-:S04]  /*11160*/  IMAD.MOV.U32 R3, RZ, RZ, 0xa000 ;  /* 0x0000a000ff037424 */ /* 0x001fc800078e00ff */
[----:B------:R4:W-:Y:S01]  /*11170*/  SYNCS.ARRIVE.TRANS64 RZ, [R2+URZ+0x38850], R3 ;  /* 0x0388500302ff79a7 */ /* 0x0009e2000800003f */
[----:B--2---:R-:W-:-:S04]  /*11180*/  LOP3.LUT R0, R0, 0x1f, RZ, 0xc0, !PT ;  /* 0x0000001f00007812 */ /* 0x004fc800078ec0ff */
[----:B------:R-:W-:-:S13]  /*11190*/  ISETP.NE.AND P0, PT, R0, RZ, PT ;  /* 0x000000ff0000720c */ /* 0x000fda0003f05270 */
[----:B----4-:R-:W-:Y:S05]  /*111a0*/  @!P0 BRA `(.L_x_120) ;  /* 0x0000000000048947 */ /* 0x010fea0003800000 */
[----:B------:R-:W-:Y:S01]  /*111b0*/  BPT.TRAP 0x1 ;  /* 0x000000040000795c */ /* 0x000fe20000300000 */
.L_x_120:
[----:B------:R-:W-:Y:S05]  /*111c0*/  BSYNC B1 ;  /* 0x0000000000017941 */ /* 0x000fea0003800000 */
.L_x_119:
[----:B------:R-:W2:Y:S01]  /*111d0*/  LDL R0, [R1+0x4] ;  /* 0x0000040001007983 */ /* 0x000ea20000100800 */
[----:B------:R-:W-:Y:S01]  /*111e0*/  IMAD R9, R18, 0xa000, R9 ;  /* 0x0000a00012097824 */ /* 0x000fe200078e0209 */
[----:B------:R-:W-:Y:S01]  /*111f0*/  UIADD3 UR4, UP0, UR38, 0x470, URZ ;  /* 0x0000047026047890 */ /* 0x000fe2000ff1e03f */
[----:B------:R-:W-:Y:S01]  /*11200*/  PLOP3.LUT P0, PT, PT, PT, PT, 0x80, 0x0 ;  /* 0x000000000000781c */ /* 0x000fe20003f0f070 */
[----:B0-----:R-:W-:Y:S01]  /*11210*/  VIADD R2, R2, 0x38850 ;  /* 0x0003885002027836 */ /* 0x001fe20000000000 */
[----:B------:R-:W-:Y:S01]  /*11220*/  UMOV UR6, 0x0 ;  /* 0x0000000000067882 */ /* 0x000fe20000000000 */
[----:B------:R-:W-:Y:S01]  /*11230*/  VIADD R3, R9, 0x400 ;  /* 0x0000040009037836 */ /* 0x000fe20000000000 */
[----:B------:R-:W-:Y:S01]  /*11240*/  UIADD3.X UR5, URZ, UR39, URZ, UP0, !UPT ;  /* 0x000000273f057290 */ /* 0x000fe200087fe43f */
[----:B------:R-:W-:Y:S01]  /*11250*/  UMOV UR7, 0x14f00000 ;  /* 0x14f0000000077882 */ /* 0x000fe20000000000 */
[----:B------:R-:W-:Y:S01]  /*11260*/  UMOV UR10, URZ ;  /* 0x0000003f000a7c82 */ /* 0x000fe20008000000 */
[----:B--2---:R-:W-:-:S09]  /*11270*/  IMAD R0, R0, 0x50, RZ ;  /* 0x0000005000007824 */ /* 0x004fd200078e02ff */
.L_x_121:
        /* <DEDUP_REMOVED lines=10> */
[----:B------:R-:W-:Y:S01]  /*11320*/  PLOP3.LUT P0, PT, PT, PT, PT, 0x80, 0x0 ;  /* 0x000000000000781c */ /* 0x000fe20003f0f070 */
[----:B------:R-:W-:Y:S01]  /*11330*/  VIADD R3, R9, 0x2c00 ;  /* 0x00002c0009037836 */ /* 0x000fe20000000000 */
[----:B------:R-:W-:Y:S01]  /*11340*/  UMOV UR6, 0x0 ;  /* 0x0000000000067882 */ /* 0x000fe20000000000 */
[----:B------:R-:W-:Y:S01]  /*11350*/  UMOV UR7, 0x14f00000 ;  /* 0x14f0000000077882 */ /* 0x000fe20000000000 */
[----:B------:R-:W-:-:S09]  /*11360*/  UMOV UR10, 0x40 ;  /* 0x00000040000a7882 */ /* 0x000fd20000000000 */
.L_x_122:
        /* <DEDUP_REMOVED lines=11> */
[----:B------:R-:W-:Y:S01]  /*11420*/  UMOV UR6, 0x0 ;  /* 0x0000000000067882 */ /* 0x000fe20000000000 */
[----:B------:R-:W-:Y:S01]  /*11430*/  IADD3 R3, R9, 0x5400, RZ ;  /* 0x0000540009037810 */ /* 0x000fe20007ffe0ff */
[----:B------:R-:W-:Y:S01]  /*11440*/  UMOV UR7, 0x14f00000 ;  /* 0x14f0000000077882 */ /* 0x000fe20000000000 */
[----:B------:R-:W-:-:S09]  /*11450*/  UMOV UR10, 0x80 ;  /* 0x00000080000a7882 */ /* 0x000fd20000000000 */
.L_x_123:
        /* <DEDUP_REMOVED lines=15> */
.L_x_124:
        /* <DEDUP_REMOVED lines=10> */
.L_x_116:
[----:B------:R-:W-:Y:S05]  /*115f0*/  BSYNC B0 ;  /* 0x0000000000007941 */ /* 0x000fea0003800000 */
.L_x_115:
[----:B-1----:R-:W4:Y:S01]  /*11600*/  LDL.LU R5, [R1+0x28] ;  /* 0x0000280001057983 */ /* 0x002f220000300800 */
[----:B------:R-:W-:Y:S01]  /*11610*/  VIADD R18, R18, 0x1 ;  /* 0x0000000112127836 */ /* 0x000fe20000000000 */
[----:B------:R-:W-:Y:S02]  /*11620*/  ULDC UR4, c[0x0][0xc34] ;  /* 0x00030d0000047ab9 */ /* 0x000fe40000000800 */
[----:B------:R-:W5:Y:S04]  /*11630*/  LDL.LU R4, [R1] ;  /* 0x0000000001047983 */ /* 0x000f680000300800 */
[----:B--2---:R-:W2:Y:S01]  /*11640*/  LDL.LU R3, [R1+0x30] ;  /* 0x0000300001037983 */ /* 0x004ea20000300800 */
[----:B------:R-:W-:-:S04]  /*11650*/  ISETP.NE.AND P0, PT, R18, 0x2, PT ;  /* 0x000000021200780c */ /* 0x000fc80003f05270 */
[----:B------:R-:W-:Y:S02]  /*11660*/  SEL R0, RZ, 0x1, P0 ;  /* 0x00000001ff007807 */ /* 0x000fe40000000000 */
[----:B------:R-:W-:Y:S01]  /*11670*/  SEL R18, R18, RZ, P0 ;  /* 0x000000ff12127207 */ /* 0x000fe20000000000 */
[----:B----4-:R-:W-:Y:S01]  /*11680*/  VIADD R5, R5, UR37 ;  /* 0x0000002505057c36 */ /* 0x010fe20008000000 */
[----:B-----5:R-:W-:-:S04]  /*11690*/  LOP3.LUT R4, R4, R0, RZ, 0x3c, !PT ;  /* 0x0000000004047212 */ /* 0x020fc800078e3cff */
[----:B------:R1:W-:Y:S01]  /*116a0*/  STL [R1+0x28], R5 ;  /* 0x0000280501007387 */ /* 0x0003e20000100800 */
[----:B------:R-:W-:Y:S01]  /*116b0*/  ISETP.GE.AND P1, PT, R5, UR4, PT ;  /* 0x0000000405007c0c */ /* 0x000fe2000bf26270 */
[----:B--2---:R-:W-:-:S05]  /*116c0*/  VIADD R3, R3, 0x1 ;  /* 0x0000000103037836 */ /* 0x004fca0000000000 */
[----:B------:R1:W-:Y:S04]  /*116d0*/  STL [R1+0x30], R3 ;  /* 0x0000300301007387 */ /* 0x0003e80000100800 */
[----:B------:R1:W-:Y:S03]  /*116e0*/  STL [R1], R4 ;  /* 0x0000000401007387 */ /* 0x0003e60000100800 */
[----:B------:R-:W-:Y:S05]  /*116f0*/  @!P1 BRA `(.L_x_125) ;  /* 0xffffffb400d89947 */ /* 0x000fea000383ffff */
[----:B------:R-:W-:-:S07]  /*11700*/  LOP3.LUT R2, R3, 0x1, RZ, 0xc, !PT ;  /* 0x0000000103027812 */ /* 0x000fce00078e0cff */
.L_x_38:
[----:B01----:R-:W0:Y:S01]  /*11710*/  S2R R3, SR_CgaCtaId ;  /* 0x0000000000037919 */ /* 0x003e220000008800 */
[----:B------:R-:W-:Y:S01]  /*11720*/  MOV R0, 0x400 ;  /* 0x0000040000007802 */ /* 0x000fe20000000f00 */
[----:B------:R-:W-:Y:S03]  /*11730*/  BSSY B0, `(.L_x_126) ;  /* 0x0000005000007945 */ /* 0x000fe60003800000 */
[----:B0-----:R-:W-:Y:S02]  /*11740*/  LEA R0, R3, R0, 0x18 ;  /* 0x0000000003007211 */ /* 0x001fe400078ec0ff */
[----:B------:R-:W-:-:S04]  /*11750*/  SHF.L.U32 R3, R2, 0x1f, RZ ;  /* 0x0000001f02037819 */ /* 0x000fc800000006ff */
[----:B------:R-:W0:Y:S02]  /*11760*/  SYNCS.PHASECHK.TRANS64.TRYWAIT P0, [R0+URZ+0x38820], R3 ;  /* 0x03882003000075a7 */ /* 0x000e24000800017f */
[----:B0-----:R-:W-:Y:S05]  /*11770*/  @!P0 BRA `(.L_x_127) ;  /* 0x00000014002c8947 */ /* 0x001fea0003800000 */
.L_x_171:
[----:B------:R-:W-:Y:S05]  /*11780*/  BSYNC B0 ;  /* 0x0000000000007941 */ /* 0x000fea0003800000 */
.L_x_126:
[----:B------:R-:W-:-:S03]  /*11790*/  UMOV UR4, 0xffffffff ;  /* 0xffffffff00047882 */ /* 0x000fc60000000000 */
[----:B------:R-:W-:Y:S05]  /*117a0*/  BRA.DIV UR4, `(.L_x_128) ;  /* 0x0000001604347947 */ /* 0x000fea000b800000 */
[----:B------:R-:W1:Y:S02]  /*117b0*/  S2R R2, SR_TID.X ;  /* 0x0000000000027919 */ /* 0x000e640000002100 */
[----:B-1----:R-:W-:-:S04]  /*117c0*/  SHF.R.U32.HI R2, RZ, 0x5, R2 ;  /* 0x00000005ff027819 */ /* 0x002fc80000011602 */
[----:B------:R-:W-:-:S05]  /*117d0*/  LOP3.LUT R2, R2, 0x3, RZ, 0xc0, !PT ;  /* 0x0000000302027812 */ /* 0x000fca00078ec0ff */
[----:B------:R1:W2:Y:S02]  /*117e0*/  SHFL.IDX PT, R14, R2, RZ, 0x1f ;  /* 0x00001fff020e7589 */ /* 0x0002a400000e0000 */
.L_x_174:
[----:B--2---:R-:W-:Y:S01]  /*117f0*/  ISETP.NE.AND P0, PT, R14, RZ, PT ;  /* 0x000000ff0e00720c */ /* 0x004fe20003f05270 */
[----:B------:R-:W-:-:S12]  /*11800*/  BSSY B0, `(.L_x_129) ;  /* 0x0000027000007945 */ /* 0x000fd80003800000 */
[----:B------:R-:W-:Y:S05]  /*11810*/  @P0 BRA `(.L_x_130) ;  /* 0x0000000000940947 */ /* 0x000fea0003800000 */
[----:B------:R-:W-:-:S03]  /*11820*/  UMOV UR4, 0xffffffff ;  /* 0xffffffff00047882 */ /* 0x000fc60000000000 */
[----:B------:R-:W-:Y:S05]  /*11830*/  BRA.DIV UR4, `(.L_x_131) ;  /* 0x0000001604447947 */ /* 0x000fea000b800000 */
[----:B------:R-:W-:-:S13]  /*11840*/  ELECT P6, URZ, PT ;  /* 0x00000000003f782f */ /* 0x000fda00038c0000 */
.L_x_177:
[----:B------:R-:W-:Y:S05]  /*11850*/  @!P6 BRA `(.L_x_130) ;  /* 0x000000000084e947 */ /* 0x000fea0003800000 */
[----:B-1----:R-:W2:Y:S02]  /*11860*/  LDL R2, [R1+0x34] ;  /* 0x0000340001027983 */ /* 0x002ea40000100800 */
[----:B--2---:R-:W-:-:S13]  /*11870*/  R2UR UR4, R2 ;  /* 0x00000000020472ca */ /* 0x004fda00000e0000 */
[----:B------:R-:W-:-:S06]  /*11880*/  ULOP3.LUT UR4, UR4, 0x2, URZ, 0xfc, !UPT ;  /* 0x0000000204047892 */ /* 0x000fcc000f8efc3f */
[----:B------:R-:W-:-:S05]  /*11890*/  IMAD.U32 R2, RZ, RZ, UR4 ;  /* 0x00000004ff027e24 */ /* 0x000fca000f8e00ff */
[----:B------:R-:W-:-:S13]  /*118a0*/  ISETP.NE.AND P2, PT, R2, 0x3, PT ;  /* 0x000000030200780c */ /* 0x000fda0003f45270 */
[----:B------:R-:W-:Y:S05]  /*118b0*/  @!P2 BRA `(.L_x_132) ;  /* 0x000000000004a947 */ /* 0x000fea0003800000 */
[----:B------:R-:W-:Y:S01]  /*118c0*/  BPT.TRAP 0x1 ;  /* 0x000000040000795c */ /* 0x000fe20000300000 */
.L_x_132:
[----:B------:R-:W2:Y:S01]  /*118d0*/  LDL.LU R7, [R1] ;  /* 0x0000000001077983 */ /* 0x000ea20000300800 */
[----:B0-----:R-:W-:Y:S02]  /*118e0*/  VIADD R3, R0, 0x38840 ;  /* 0x0003884000037836 */ /* 0x001fe40000000000 */
[C---:B------:R-:W-:Y:S02]  /*118f0*/  VIADD R2, R18.reuse, 0x1 ;  /* 0x0000000112027836 */ /* 0x040fe40000000000 */
[----:B------:R-:W-:-:S03]  /*11900*/  IMAD R6, R18, 0x8, R3 ;  /* 0x0000000812067824 */ /* 0x000fc600078e0203 */
[----:B------:R-:W-:-:S04]  /*11910*/  ISETP.NE.AND P1, PT, R2, 0x2, PT ;  /* 0x000000020200780c */ /* 0x000fc80003f25270 */
[----:B------:R-:W-:Y:S02]  /*11920*/  SEL R4, RZ, 0x1, P1 ;  /* 0x00000001ff047807 */ /* 0x000fe40000800000 */
[C---:B--2---:R-:W-:Y:S02]  /*11930*/  SHF.L.U32 R5, R7.reuse, 0x1f, RZ ;  /* 0x0000001f07057819 */ /* 0x044fe400000006ff */
[----:B------:R-:W-:Y:S02]  /*11940*/  LOP3.LUT R7, R7, R4, RZ, 0x3c, !PT ;  /* 0x0000000407077212 */ /* 0x000fe400078e3cff */
[----:B------:R-:W0:Y:S01]  /*11950*/  SYNCS.PHASECHK.TRANS64.TRYWAIT P0, [R6+URZ], R5 ;  /* 0x00000005060075a7 */ /* 0x000e22000800017f */
[----:B------:R-:W-:Y:S02]  /*11960*/  SEL R4, R2, RZ, P1 ;  /* 0x000000ff02047207 */ /* 0x000fe40000800000 */
[----:B------:R-:W-:Y:S02]  /*11970*/  SHF.L.U32 R2, R7, 0x1f, RZ ;  /* 0x0000001f07027819 */ /* 0x000fe400000006ff */
[----:B------:R-:W-:Y:S01]  /*11980*/  LEA R3, R4, R3, 0x3 ;  /* 0x0000000304037211 */ /* 0x000fe200078e18ff */
[----:B0-----:R-:W-:Y:S06]  /*11990*/  @!P0 BRA `(.L_x_133) ;  /* 0x00000014000c8947 */ /* 0x001fec0003800000 */
.L_x_178:
[----:B------:R-:W1:Y:S02]  /*119a0*/  SYNCS.PHASECHK.TRANS64.TRYWAIT P0, [R3+URZ], R2 ;  /* 0x00000002030075a7 */ /* 0x000e64000800017f */
[----:B-1----:R-:W-:Y:S05]  /*119b0*/  @!P0 BRA `(.L_x_134) ;  /* 0x0000001400188947 */ /* 0x002fea0003800000 */
.L_x_179:
[----:B------:R-:W-:Y:S05]  /*119c0*/  @!P2 BRA `(.L_x_135) ;  /* 0x000000000004a947 */ /* 0x000fea0003800000 */
[----:B------:R-:W-:Y:S01]  /*119d0*/  BPT.TRAP 0x1 ;  /* 0x000000040000795c */ /* 0x000fe20000300000 */
.L_x_135:
[----:B-1----:R-:W-:-:S04]  /*119e0*/  VIADD R3, R0, 0x38860 ;  /* 0x0003886000037836 */ /* 0x002fc80000000000 */
[----:B------:R-:W-:-:S04]  /*119f0*/  IMAD R18, R18, 0x8, R3 ;  /* 0x0000000812127824 */ /* 0x000fc800078e0203 */
[----:B------:R-:W1:Y:S02]  /*11a00*/  SYNCS.PHASECHK.TRANS64.TRYWAIT P0, [R18+URZ], R5 ;  /* 0x00000005120075a7 */ /* 0x000e64000800017f */
[----:B-1----:R-:W-:Y:S05]  /*11a10*/  @!P0 BRA `(.L_x_136) ;  /* 0x0000001400148947 */ /* 0x002fea0003800000 */
.L_x_180:
[----:B------:R-:W-:-:S07]  /*11a20*/  IMAD R3, R4, 0x8, R3 ;  /* 0x0000000804037824 */ /* 0x000fce00078e0203 */
.L_x_137:
[----:B--2---:R2:W4:Y:S02]  /*11a30*/  SYNCS.PHASECHK.TRANS64.TRYWAIT P0, [R3+URZ], R2 ;  /* 0x00000002030075a7 */ /* 0x004524000800017f */
[----:B----4-:R-:W-:Y:S05]  /*11a40*/  @!P0 NANOSLEEP.SYNCS 0x989680 ;  /* 0x009896800000895d */ /* 0x010fea0003900000 */
[----:B------:R-:W4:Y:S02]  /*11a50*/  @!P0 SYNCS.PHASECHK.TRANS64 P0, [R3+URZ], R2 ;  /* 0x00000002030085a7 */ /* 0x000f24000800007f */
[----:B----4-:R-:W-:Y:S05]  /*11a60*/  @!P0 BRA `(.L_x_137) ;  /* 0xfffffffc00f08947 */ /* 0x010fea000383ffff */
.L_x_130:
[----:B------:R-:W-:Y:S05]  /*11a70*/  BSYNC B0 ;  /* 0x0000000000007941 */ /* 0x000fea0003800000 */
.L_x_129:
[----:B------:R-:W-:Y:S05]  /*11a80*/  EXIT ;  /* 0x000000000000794d */ /* 0x000fea0003800000 */
.L_x_10:
[----:B0-----:R-:W-:-:S04]  /*11a90*/  IMAD.U32 R3, RZ, RZ, UR36 ;  /* 0x00000024ff037e24 */ /* 0x001fc8000f8e00ff */
[----:B------:R0:W1:Y:S03]  /*11aa0*/  SYNCS.PHASECHK.TRANS64.TRYWAIT P1, [R3+URZ+0x38800], R0 ;  /* 0x03880000030075a7 */ /* 0x000066000802017f */
[----:B-1----:R-:W-:Y:S05]  /*11ab0*/  @!P1 NANOSLEEP.SYNCS 0x989680 ;  /* 0x009896800000995d */ /* 0x002fea0003900000 */
[----:B------:R-:W1:Y:S02]  /*11ac0*/  @!P1 SYNCS.PHASECHK.TRANS64 P1, [R3+URZ+0x38800], R0 ;  /* 0x03880000030095a7 */ /* 0x000e64000802007f */
[----:B-1----:R-:W-:Y:S05]  /*11ad0*/  @!P1 BRA `(.L_x_10) ;  /* 0xfffffffc00ec9947 */ /* 0x002fea000383ffff */
[----:B------:R-:W-:Y:S05]  /*11ae0*/  BRA `(.L_x_138) ;  /* 0xfffffef400dc7947 */ /* 0x000fea000383ffff */
.L_x_14:
[----:B-1----:R1:W2:Y:S02]  /*11af0*/  SYNCS.PHASECHK.TRANS64.TRYWAIT P2, [R0+URZ+0x38830], R3 ;  /* 0x03883003000075a7 */ /* 0x0022a4000804017f */
[----:B--2---:R-:W-:Y:S05]  /*11b00*/  @!P2 NANOSLEEP.SYNCS 0x989680 ;  /* 0x009896800000a95d */ /* 0x004fea0003900000 */
[----:B------:R-:W2:Y:S02]  /*11b10*/  @!P2 SYNCS.PHASECHK.TRANS64 P2, [R0+URZ+0x38830], R3 ;  /* 0x038830030000a5a7 */ /* 0x000ea4000804007f */
[----:B--2---:R-:W-:Y:S05]  /*11b20*/  @!P2 BRA `(.L_x_14) ;  /* 0xfffffffc00f0a947 */ /* 0x004fea000383ffff */
[----:B------:R-:W-:Y:S05]  /*11b30*/  BRA `(.L_x_13) ;  /* 0xfffffef8000c7947 */ /* 0x000fea000383ffff */
.L_x_19:
[----:B------:R-:W-:-:S13]  /*11b40*/  R2UR UR4, R223 ;  /* 0x00000000df0472ca */ /* 0x000fda00000e0000 */
[----:B-1----:R-:W-:-:S04]  /*11b50*/  IMAD.U32 R4, RZ, RZ, UR4 ;  /* 0x00000004ff047e24 */ /* 0x002fc8000f8e00ff */
[----:B------:R1:W2:Y:S03]  /*11b60*/  SYNCS.PHASECHK.TRANS64.TRYWAIT P2, [R4+URZ+0x38830], R3 ;  /* 0x03883003040075a7 */ /* 0x0002a6000804017f */
[----:B--2---:R-:W-:Y:S05]  /*11b70*/  @!P2 NANOSLEEP.SYNCS 0x989680 ;  /* 0x009896800000a95d */ /* 0x004fea0003900000 */
[----:B------:R-:W2:Y:S02]  /*11b80*/  @!P2 SYNCS.PHASECHK.TRANS64 P2, [R4+URZ+0x38830], R3 ;  /* 0x038830030400a5a7 */ /* 0x000ea4000804007f */
[----:B--2---:R-:W-:Y:S05]  /*11b90*/  @!P2 BRA `(.L_x_19) ;  /* 0xfffffffc00e8a947 */ /* 0x004fea000383ffff */
[----:B------:R-:W-:Y:S05]  /*11ba0*/  BRA `(.L_x_18) ;  /* 0xffffff3c00bc7947 */ /* 0x000fea000383ffff */
.L_x_23:
[----:B01----:R-:W-:-:S04]  /*11bb0*/  IMAD.U32 R3, RZ, RZ, UR4 ;  /* 0x00000004ff037e24 */ /* 0x003fc8000f8e00ff */
[----:B------:R0:W1:Y:S03]  /*11bc0*/  SYNCS.PHASECHK.TRANS64.TRYWAIT P2, [R3+URZ+0x38850], R0 ;  /* 0x03885000030075a7 */ /* 0x000066000804017f */
[----:B-1----:R-:W-:Y:S05]  /*11bd0*/  @!P2 NANOSLEEP.SYNCS 0x989680 ;  /* 0x009896800000a95d */ /* 0x002fea0003900000 */
[----:B------:R-:W1:Y:S02]  /*11be0*/  @!P2 SYNCS.PHASECHK.TRANS64 P2, [R3+URZ+0x38850], R0 ;  /* 0x038850000300a5a7 */ /* 0x000e64000804007f */
[----:B-1----:R-:W-:Y:S05]  /*11bf0*/  @!P2 BRA `(.L_x_23) ;  /* 0xfffffffc00eca947 */ /* 0x002fea000383ffff */
[----:B------:R-:W-:Y:S05]  /*11c00*/  BRA `(.L_x_22) ;  /* 0xffffff6400e07947 */ /* 0x000fea000383ffff */
.L_x_28:
[----:B-1----:R-:W-:-:S04]  /*11c10*/  IMAD.U32 R7, RZ, RZ, UR12 ;  /* 0x0000000cff077e24 */ /* 0x002fc8000f8e00ff */
[----:B------:R1:W2:Y:S03]  /*11c20*/  SYNCS.PHASECHK.TRANS64.TRYWAIT P0, [R7+URZ+0x38850], R0 ;  /* 0x03885000070075a7 */ /* 0x0002a6000800017f */
[----:B--2---:R-:W-:Y:S05]  /*11c30*/  @!P0 NANOSLEEP.SYNCS 0x989680 ;  /* 0x009896800000895d */ /* 0x004fea0003900000 */
[----:B------:R-:W2:Y:S02]  /*11c40*/  @!P0 SYNCS.PHASECHK.TRANS64 P0, [R7+URZ+0x38850], R0 ;  /* 0x03885000070085a7 */ /* 0x000ea4000800007f */
[----:B--2---:R-:W-:Y:S05]  /*11c50*/  @!P0 BRA `(.L_x_28) ;  /* 0xfffffffc00ec8947 */ /* 0x004fea000383ffff */
[----:B------:R-:W-:Y:S05]  /*11c60*/  BRA `(.L_x_27) ;  /* 0xffffff8400307947 */ /* 0x000fea000383ffff */
.L_x_42:
[----:B-1----:R-:W1:Y:S01]  /*11c70*/  S2R R0, SR_TID.X ;  /* 0x0000000000007919 */ /* 0x002e620000002100 */
[----:B------:R-:W-:Y:S01]  /*11c80*/  BSSY B0, `(.L_x_139) ;  /* 0x000000a000007945 */ /* 0x000fe20003800000 */
[----:B------:R-:W-:Y:S01]  /*11c90*/  MOV R12, RZ ;  /* 0x000000ff000c7202 */ /* 0x000fe20000000f00 */
[----:B------:R-:W-:Y:S02]  /*11ca0*/  IMAD.MOV.U32 R11, RZ, RZ, 0x1f ;  /* 0x0000001fff0b7424 */ /* 0x000fe400078e00ff */
[----:B------:R-:W-:Y:S01]  /*11cb0*/  IMAD.MOV.U32 R15, RZ, RZ, -0x1 ;  /* 0xffffffffff0f7424 */ /* 0x000fe200078e00ff */
[----:B-1----:R-:W-:-:S04]  /*11cc0*/  SHF.R.U32.HI R0, RZ, 0x5, R0 ;  /* 0x00000005ff007819 */ /* 0x002fc80000011600 */
[----:B------:R-:W-:-:S05]  /*11cd0*/  LOP3.LUT R0, R0, 0x3, RZ, 0xc0, !PT ;  /* 0x0000000300007812 */ /* 0x000fca00078ec0ff */
[----:B------:R-:W-:-:S07]  /*11ce0*/  IMAD.MOV.U32 R13, RZ, RZ, R0 ;  /* 0x000000ffff0d7224 */ /* 0x000fce00078e0000 */
[----:B0-----:R-:W-:Y:S05]  /*11cf0*/  WARPSYNC.COLLECTIVE R15, `(.L_x_140) ;  /* 0x000000000f087348 */ /* 0x001fea0003c00000 */
[----:B------:R1:W2:Y:S02]  /*11d00*/  SHFL.IDX P6, R14, R13, R12, R11 ;  /* 0x0000000c0d0e7389 */ /* 0x0002a400000c000b */
[----:B012---:R-:W-:Y:S01]  /*11d10*/  ENDCOLLECTIVE ;  /* 0x000000000000791b */ /* 0x007fe20003800000 */
.L_x_140:
[----:B------:R-:W-:Y:S05]  /*11d20*/  BSYNC B0 ;  /* 0x0000000000007941 */ /* 0x000fea0003800000 */
.L_x_139:
[----:B------:R-:W-:Y:S05]  /*11d30*/  BRA `(.L_x_141) ;  /* 0xffffffb800047947 */ /* 0x000fea000383ffff */
.L_x_44:
[----:B------:R-:W-:Y:S01]  /*11d40*/  BSSY B0, `(.L_x_142) ;  /* 0x0000006000007945 */ /* 0x000fe20003800000 */
[----:B------:R-:W-:-:S07]  /*11d50*/  IMAD.MOV.U32 R15, RZ, RZ, -0x1 ;  /* 0xffffffffff0f7424 */ /* 0x000fce00078e00ff */
[----:B01----:R-:W-:Y:S05]  /*11d60*/  WARPSYNC.COLLECTIVE R15, `(.L_x_143) ;  /* 0x000000000f0c7348 */ /* 0x003fea0003c00000 */
[----:B------:R-:W-:Y:S02]  /*11d70*/  ELECT P6, UR62, PT ;  /* 0x00000000003e782f */ /* 0x000fe400038c0000 */
[----:B------:R-:W-:Y:S01]  /*11d80*/  MOV R14, UR62 ;  /* 0x0000003e000e7c02 */ /* 0x000fe20008000f00 */
[----:B01----:R-:W-:Y:S10]  /*11d90*/  ENDCOLLECTIVE ;  /* 0x000000000000791b */ /* 0x003ff40003800000 */
.L_x_143:
[----:B------:R-:W-:Y:S05]  /*11da0*/  BSYNC B0 ;  /* 0x0000000000007941 */ /* 0x000fea0003800000 */
.L_x_142:
[----:B------:R-:W-:Y:S05]  /*11db0*/  BRA `(.L_x_144) ;  /* 0xffffffb800047947 */ /* 0x000fea000383ffff */
.L_x_46:
[----:B-1----:R1:W3:Y:S02]  /*11dc0*/  SYNCS.PHASECHK.TRANS64.TRYWAIT P0, [R0+URZ+0x38840], R2 ;  /* 0x03884002000075a7 */ /* 0x0022e4000800017f */
[----:B---3--:R-:W-:Y:S05]  /*11dd0*/  @!P0 NANOSLEEP.SYNCS 0x989680 ;  /* 0x009896800000895d */ /* 0x008fea0003900000 */
[----:B------:R-:W3:Y:S02]  /*11de0*/  @!P0 SYNCS.PHASECHK.TRANS64 P0, [R0+URZ+0x38840], R2 ;  /* 0x03884002000085a7 */ /* 0x000ee4000800007f */
[----:B---3--:R-:W-:Y:S05]  /*11df0*/  @!P0 BRA `(.L_x_46) ;  /* 0xfffffffc00f08947 */ /* 0x008fea000383ffff */
[----:B------:R-:W-:Y:S05]  /*11e00*/  BRA `(.L_x_145) ;  /* 0xffffffb800647947 */ /* 0x000fea000383ffff */
.L_x_49:
[----:B------:R-:W-:Y:S01]  /*11e10*/  IMAD.MOV.U32 R13, RZ, RZ, R3 ;  /* 0x000000ffff0d7224 */ /* 0x000fe200078e0003 */
[----:B------:R-:W0:Y:S01]  /*11e20*/  S2R R6, SR_TID.X ;  /* 0x0000000000067919 */ /* 0x000e220000002100 */
[----:B------:R-:W-:Y:S02]  /*11e30*/  IMAD.MOV.U32 R12, RZ, RZ, RZ ;  /* 0x000000ffff0c7224 */ /* 0x000fe400078e00ff */
[----:B------:R-:W-:Y:S02]  /*11e40*/  IMAD.MOV.U32 R11, RZ, RZ, 0x181f ;  /* 0x0000181fff0b7424 */ /* 0x000fe400078e00ff */
[----:B------:R-:W-:-:S07]  /*11e50*/  IMAD.MOV.U32 R15, RZ, RZ, -0x1 ;  /* 0xffffffffff0f7424 */ /* 0x000fce00078e00ff */
[----:B0----5:R-:W-:Y:S05]  /*11e60*/  WARPSYNC.COLLECTIVE R15, `(.L_x_146) ;  /* 0x000000000f087348 */ /* 0x021fea0003c00000 */
[----:B------:R1:W2:Y:S02]  /*11e70*/  SHFL.IDX P6, R14, R13, R12, R11 ;  /* 0x0000000c0d0e7389 */ /* 0x0002a400000c000b */
[----:B012--5:R-:W-:Y:S01]  /*11e80*/  ENDCOLLECTIVE ;  /* 0x000000000000791b */ /* 0x027fe20003800000 */
.L_x_146:
[----:B------:R-:W-:Y:S02]  /*11e90*/  MOV R13, R4 ;  /* 0x00000004000d7202 */ /* 0x000fe40000000f00 */
[----:B------:R-:W-:Y:S01]  /*11ea0*/  LOP3.LUT R6, R6, 0x7f, RZ, 0xc0, !PT ;  /* 0x0000007f06067812 */ /* 0x000fe200078ec0ff */
[----:B------:R-:W-:-:S07]  /*11eb0*/  IMAD.MOV.U32 R7, RZ, RZ, R14 ;  /* 0x000000ffff077224 */ /* 0x000fce00078e000e */
[----:B------:R-:W-:Y:S05]  /*11ec0*/  WARPSYNC.COLLECTIVE R15, `(.L_x_147) ;  /* 0x000000000f087348 */ /* 0x000fea0003c00000 */
[----:B------:R0:W1:Y:S02]  /*11ed0*/  SHFL.IDX P6, R14, R13, R12, R11 ;  /* 0x0000000c0d0e7389 */ /* 0x00006400000c000b */
[----:B01----:R-:W-:Y:S01]  /*11ee0*/  ENDCOLLECTIVE ;  /* 0x000000000000791b */ /* 0x003fe20003800000 */
.L_x_147:
[----:B------:R-:W-:Y:S01]  /*11ef0*/  SHF.R.U32.HI R0, RZ, 0x3, R6 ;  /* 0x00000003ff007819 */ /* 0x000fe20000011606 */
[----:B------:R-:W-:Y:S01]  /*11f00*/  ULDC UR4, c[0x0][0x288] ;  /* 0x0000a20000047ab9 */ /* 0x000fe20000000800 */
[----:B------:R-:W-:Y:S01]  /*11f10*/  ULDC.64 UR6, c[0x0][0x208] ;  /* 0x0000820000067ab9 */ /* 0x000fe20000000a00 */
[----:B------:R-:W-:Y:S02]  /*11f20*/  IMAD R2, R8, UR4, RZ ;  /* 0x0000000408027c24 */ /* 0x000fe4000f8e02ff */
[----:B------:R-:W-:-:S04]  /*11f30*/  IMAD.IADD R0, R0, 0x1, R5 ;  /* 0x0000000100007824 */ /* 0x000fc800078e0205 */
[C---:B------:R-:W-:Y:S01]  /*11f40*/  VIADD R5, R0.reuse, 0x10 ;  /* 0x0000001000057836 */ /* 0x040fe20000000000 */
[----:B------:R-:W-:Y:S01]  /*11f50*/  ISETP.GE.AND P4, PT, R0, R2, PT ;  /* 0x000000020000720c */ /* 0x000fe20003f86270 */
[----:B------:R-:W-:Y:S02]  /*11f60*/  IMAD.MOV.U32 R13, RZ, RZ, R3 ;  /* 0x000000ffff0d7224 */ /* 0x000fe400078e0003 */
[----:B------:R-:W-:Y:S02]  /*11f70*/  IMAD.MOV.U32 R12, RZ, RZ, 0x1 ;  /* 0x00000001ff0c7424 */ /* 0x000fe400078e00ff */
[----:B------:R-:W-:-:S08]  /*11f80*/  IMAD.MOV.U32 R6, RZ, RZ, R14 ;  /* 0x000000ffff067224 */ /* 0x000fd000078e000e */
[----:B------:R-:W-:-:S05]  /*11f90*/  @!P4 LEA R6, P5, R10, R6, 0x1 ;  /* 0x000000060a06c211 */ /* 0x000fca00078a08ff */
[----:B------:R-:W-:-:S05]  /*11fa0*/  @!P4 IMAD.X R7, RZ, RZ, R7, P5 ;  /* 0x000000ffff07c224 */ /* 0x000fca00028e0607 */
[----:B------:R-:W-:Y:S01]  /*11fb0*/  @!PT LDS RZ, [RZ] ;  /* 0x00000000fffff984 */ /* 0x000fe20000000800 */
[----:B------:R-:W-:Y:S01]  /*11fc0*/  @!PT LDS RZ, [RZ] ;  /* 0x00000000fffff984 */ /* 0x000fe20000000800 */
[----:B------:R-:W-:Y:S01]  /*11fd0*/  @!PT LDS RZ, [RZ] ;  /* 0x00000000fffff984 */ /* 0x000fe20000000800 */
[----:B------:R0:W-:Y:S04]  /*11fe0*/  @!P4 LDGSTS.E.BYPASS.LTC128B.128 [R9+0x14400], desc[UR6][R6.64], !P0 ;  /* 0x144000000609cfae */ /* 0x0001e8000c101d46 */
[----:B------:R0:W-:Y:S04]  /*11ff0*/  @!P4 LDGSTS.E.BYPASS.LTC128B.128 [R9+0x18400], desc[UR6][R6.64+0x80], !P1 ;  /* 0x184000800609cfae */ /* 0x0001e8000c901d46 */
[----:B------:R0:W-:Y:S04]  /*12000*/  @!P4 LDGSTS.E.BYPASS.LTC128B.128 [R9+0x1c400], desc[UR6][R6.64+0x100], !P2 ;  /* 0x1c4001000609cfae */ /* 0x0001e8000d101d46 */
[----:B------:R0:W-:Y:S01]  /*12010*/  @!P4 LDGSTS.E.BYPASS.LTC128B.128 [R9+0x20400], desc[UR6][R6.64+0x180], !P3 ;  /* 0x204001800609cfae */ /* 0x0001e2000d901d46 */
[----:B------:R-:W-:-:S13]  /*12020*/  ISETP.GE.AND P4, PT, R5, R2, PT ;  /* 0x000000020500720c */ /* 0x000fda0003f86270 */
[----:B0-----:R-:W-:Y:S05]  /*12030*/  WARPSYNC.COLLECTIVE R15, `(.L_x_148) ;  /* 0x000000000f087348 */ /* 0x001fea0003c00000 */
[----:B------:R1:W2:Y:S02]  /*12040*/  SHFL.IDX P6, R14, R13, R12, R11 ;  /* 0x0000000c0d0e7389 */ /* 0x0002a400000c000b */
[----:B012---:R-:W-:Y:S01]  /*12050*/  ENDCOLLECTIVE ;  /* 0x000000000000791b */ /* 0x007fe20003800000 */
.L_x_148:
[----:B------:R-:W-:Y:S02]  /*12060*/  IMAD.MOV.U32 R13, RZ, RZ, R4 ;  /* 0x000000ffff0d7224 */ /* 0x000fe400078e0004 */
[----:B------:R-:W-:-:S07]  /*12070*/  IMAD.MOV.U32 R5, RZ, RZ, R14 ;  /* 0x000000ffff057224 */ /* 0x000fce00078e000e */
[----:B------:R-:W-:Y:S05]  /*12080*/  WARPSYNC.COLLECTIVE R15, `(.L_x_149) ;  /* 0x000000000f087348 */ /* 0x000fea0003c00000 */
[----:B------:R0:W1:Y:S02]  /*12090*/  SHFL.IDX P6, R14, R13, R12, R11 ;  /* 0x0000000c0d0e7389 */ /* 0x00006400000c000b */
[----:B01----:R-:W-:Y:S01]  /*120a0*/  ENDCOLLECTIVE ;  /* 0x000000000000791b */ /* 0x003fe20003800000 */
.L_x_149:
[----:B------:R-:W-:Y:S01]  /*120b0*/  ULDC.64 UR4, c[0x0][0x208] ;  /* 0x0000820000047ab9 */ /* 0x000fe20000000a00 */
[----:B------:R-:W-:Y:S02]  /*120c0*/  IMAD.MOV.U32 R13, RZ, RZ, R3 ;  /* 0x000000ffff0d7224 */ /* 0x000fe400078e0003 */
[----:B------:R-:W-:Y:S01]  /*120d0*/  IMAD.MOV.U32 R12, RZ, RZ, 0x2 ;  /* 0x00000002ff0c7424 */ /* 0x000fe200078e00ff */
[----:B------:R-:W-:-:S04]  /*120e0*/  MOV R6, R14 ;  /* 0x0000000e00067202 */ /* 0x000fc80000000f00 */
[----:B------:R-:W-:-:S05]  /*120f0*/  @!P4 LEA R6, P5, R10, R6, 0x1 ;  /* 0x000000060a06c211 */ /* 0x000fca00078a08ff */
[----:B------:R-:W-:-:S04]  /*12100*/  @!P4 IMAD.X R5, RZ, RZ, R5, P5 ;  /* 0x000000ffff05c224 */ /* 0x000fc800028e0605 */
[----:B------:R-:W-:Y:S02]  /*12110*/  @!P4 IMAD.MOV.U32 R7, RZ, RZ, R5 ;  /* 0x000000ffff07c224 */ /* 0x000fe400078e0005 */
[----:B------:R-:W-:-:S03]  /*12120*/  VIADD R5, R0, 0x20 ;  /* 0x0000002000057836 */ /* 0x000fc60000000000 */
        /* <DEDUP_REMOVED lines=11> */
.L_x_150:
[----:B------:R-:W-:Y:S02]  /*121e0*/  IMAD.MOV.U32 R13, RZ, RZ, R4 ;  /* 0x000000ffff0d7224 */ /* 0x000fe400078e0004 */
[----:B------:R-:W-:-:S07]  /*121f0*/  IMAD.MOV.U32 R5, RZ, RZ, R14 ;  /* 0x000000ffff057224 */ /* 0x000fce00078e000e */
[----:B------:R-:W-:Y:S05]  /*12200*/  WARPSYNC.COLLECTIVE R15, `(.L_x_151) ;  /* 0x000000000f087348 */ /* 0x000fea0003c00000 */
[----:B------:R0:W1:Y:S02]  /*12210*/  SHFL.IDX P6, R14, R13, R12, R11 ;  /* 0x0000000c0d0e7389 */ /* 0x00006400000c000b */
[----:B01----:R-:W-:Y:S01]  /*12220*/  ENDCOLLECTIVE ;  /* 0x000000000000791b */ /* 0x003fe20003800000 */
.L_x_151:
[----:B------:R-:W-:Y:S01]  /*12230*/  ULDC.64 UR4, c[0x0][0x208] ;  /* 0x0000820000047ab9 */ /* 0x000fe20000000a00 */
[----:B------:R-:W-:Y:S02]  /*12240*/  IMAD.MOV.U32 R13, RZ, RZ, R3 ;  /* 0x000000ffff0d7224 */ /* 0x000fe400078e0003 */
[----:B------:R-:W-:Y:S02]  /*12250*/  IMAD.MOV.U32 R12, RZ, RZ, 0x3 ;  /* 0x00000003ff0c7424 */ /* 0x000fe400078e00ff */
[----:B------:R-:W-:-:S05]  /*12260*/  IMAD.MOV.U32 R6, RZ, RZ, R14 ;  /* 0x000000ffff067224 */ /* 0x000fca00078e000e */
[----:B------:R-:W-:-:S04]  /*12270*/  @!P4 LEA R6, P5, R10, R6, 0x1 ;  /* 0x000000060a06c211 */ /* 0x000fc800078a08ff */
[----:B------:R-:W-:-:S05]  /*12280*/  @!P4 IADD3.X R5, RZ, R5, RZ, P5, !PT ;  /* 0x00000005ff05c210 */ /* 0x000fca0002ffe4ff */
        /* <DEDUP_REMOVED lines=13> */
.L_x_152:
[----:B------:R-:W-:Y:S02]  /*12360*/  IMAD.MOV.U32 R13, RZ, RZ, R4 ;  /* 0x000000ffff0d7224 */ /* 0x000fe400078e0004 */
[----:B------:R-:W-:-:S07]  /*12370*/  IMAD.MOV.U32 R5, RZ, RZ, R14 ;  /* 0x000000ffff057224 */ /* 0x000fce00078e000e */
[----:B------:R-:W-:Y:S05]  /*12380*/  WARPSYNC.COLLECTIVE R15, `(.L_x_153) ;  /* 0x000000000f087348 */ /* 0x000fea0003c00000 */
[----:B------:R0:W1:Y:S02]  /*12390*/  SHFL.IDX P6, R14, R13, R12, R11 ;  /* 0x0000000c0d0e7389 */ /* 0x00006400000c000b */
[----:B01----:R-:W-:Y:S01]  /*123a0*/  ENDCOLLECTIVE ;  /* 0x000000000000791b */ /* 0x003fe20003800000 */
.L_x_153:
[----:B------:R-:W-:Y:S01]  /*123b0*/  ULDC.64 UR4, c[0x0][0x208] ;  /* 0x0000820000047ab9 */ /* 0x000fe20000000a00 */
[----:B------:R-:W-:Y:S02]  /*123c0*/  IMAD.MOV.U32 R13, RZ, RZ, R3 ;  /* 0x000000ffff0d7224 */ /* 0x000fe400078e0003 */
[----:B------:R-:W-:Y:S02]  /*123d0*/  IMAD.MOV.U32 R12, RZ, RZ, 0x4 ;  /* 0x00000004ff0c7424 */ /* 0x000fe400078e00ff */
[----:B------:R-:W-:-:S05]  /*123e0*/  IMAD.MOV.U32 R6, RZ, RZ, R14 ;  /* 0x000000ffff067224 */ /* 0x000fca00078e000e */
[----:B------:R-:W-:-:S05]  /*123f0*/  @!P4 LEA R6, P5, R10, R6, 0x1 ;  /* 0x000000060a06c211 */ /* 0x000fca00078a08ff */
[----:B------:R-:W-:-:S05]  /*12400*/  @!P4 IMAD.X R5, RZ, RZ, R5, P5 ;  /* 0x000000ffff05c224 */ /* 0x000fca00028e0605 */
[----:B------:R-:W-:Y:S01]  /*12410*/  @!P4 MOV R7, R5 ;  /* 0x000000050007c202 */ /* 0x000fe20000000f00 */
[----:B------:R-:W-:-:S04]  /*12420*/  VIADD R5, R0, 0x40 ;  /* 0x0000004000057836 */ /* 0x000fc80000000000 */
        /* <DEDUP_REMOVED lines=11> */
.L_x_154:
[----:B------:R-:W-:Y:S02]  /*124e0*/  IMAD.MOV.U32 R13, RZ, RZ, R4 ;  /* 0x000000ffff0d7224 */ /* 0x000fe400078e0004 */
[----:B------:R-:W-:-:S07]  /*124f0*/  IMAD.MOV.U32 R5, RZ, RZ, R14 ;  /* 0x000000ffff057224 */ /* 0x000fce00078e000e */
[----:B------:R-:W-:Y:S05]  /*12500*/  WARPSYNC.COLLECTIVE R15, `(.L_x_155) ;  /* 0x000000000f087348 */ /* 0x000fea0003c00000 */
[----:B------:R0:W1:Y:S02]  /*12510*/  SHFL.IDX P6, R14, R13, R12, R11 ;  /* 0x0000000c0d0e7389 */ /* 0x00006400000c000b */
[----:B01----:R-:W-:Y:S01]  /*12520*/  ENDCOLLECTIVE ;  /* 0x000000000000791b */ /* 0x003fe20003800000 */
.L_x_155:
[----:B------:R-:W-:Y:S01]  /*12530*/  ULDC.64 UR4, c[0x0][0x208] ;  /* 0x0000820000047ab9 */ /* 0x000fe20000000a00 */
[----:B------:R-:W-:Y:S02]  /*12540*/  IMAD.MOV.U32 R13, RZ, RZ, R3 ;  /* 0x000000ffff0d7224 */ /* 0x000fe400078e0003 */
[----:B------:R-:W-:Y:S02]  /*12550*/  IMAD.MOV.U32 R12, RZ, RZ, 0x5 ;  /* 0x00000005ff0c7424 */ /* 0x000fe400078e00ff */
[----:B------:R-:W-:-:S05]  /*12560*/  IMAD.MOV.U32 R6, RZ, RZ, R14 ;  /* 0x000000ffff067224 */ /* 0x000fca00078e000e */
[----:B------:R-:W-:-:S05]  /*12570*/  @!P4 LEA R6, P5, R10, R6, 0x1 ;  /* 0x000000060a06c211 */ /* 0x000fca00078a08ff */
[----:B------:R-:W-:-:S04]  /*12580*/  @!P4 IMAD.X R5, RZ, RZ, R5, P5 ;  /* 0x000000ffff05c224 */ /* 0x000fc800028e0605 */
[----:B------:R-:W-:Y:S01]  /*12590*/  @!P4 IMAD.MOV.U32 R7, RZ, RZ, R5 ;  /* 0x000000ffff07c224 */ /* 0x000fe200078e0005 */
[----:B------:R-:W-:-:S04]  /*125a0*/  IADD3 R5, R0, 0x50, RZ ;  /* 0x0000005000057810 */ /* 0x000fc80007ffe0ff */
        /* <DEDUP_REMOVED lines=11> */
.L_x_156:
[----:B------:R-:W-:Y:S02]  /*12660*/  IMAD.MOV.U32 R13, RZ, RZ, R4 ;  /* 0x000000ffff0d7224 */ /* 0x000fe400078e0004 */
[----:B------:R-:W-:-:S07]  /*12670*/  IMAD.MOV.U32 R5, RZ, RZ, R14 ;  /* 0x000000ffff057224 */ /* 0x000fce00078e000e */
[----:B------:R-:W-:Y:S05]  /*12680*/  WARPSYNC.COLLECTIVE R15, `(.L_x_157) ;  /* 0x000000000f087348 */ /* 0x000fea0003c00000 */
[----:B------:R0:W1:Y:S02]  /*12690*/  SHFL.IDX P6, R14, R13, R12, R11 ;  /* 0x0000000c0d0e7389 */ /* 0x00006400000c000b */
[----:B01----:R-:W-:Y:S01]  /*126a0*/  ENDCOLLECTIVE ;  /* 0x000000000000791b */ /* 0x003fe20003800000 */
.L_x_157:
[----:B------:R-:W-:Y:S01]  /*126b0*/  ULDC.64 UR4, c[0x0][0x208] ;  /* 0x0000820000047ab9 */ /* 0x000fe20000000a00 */
[----:B------:R-:W-:Y:S01]  /*126c0*/  MOV R13, R3 ;  /* 0x00000003000d7202 */ /* 0x000fe20000000f00 */
[----:B------:R-:W-:Y:S02]  /*126d0*/  IMAD.MOV.U32 R12, RZ, RZ, 0x6 ;  /* 0x00000006ff0c7424 */ /* 0x000fe400078e00ff */
[----:B------:R-:W-:-:S05]  /*126e0*/  IMAD.MOV.U32 R6, RZ, RZ, R14 ;  /* 0x000000ffff067224 */ /* 0x000fca00078e000e */
        /* <DEDUP_REMOVED lines=15> */
.L_x_158:
[----:B------:R-:W-:Y:S02]  /*127e0*/  IMAD.MOV.U32 R13, RZ, RZ, R4 ;  /* 0x000000ffff0d7224 */ /* 0x000fe400078e0004 */
[----:B------:R-:W-:-:S07]  /*127f0*/  IMAD.MOV.U32 R5, RZ, RZ, R14 ;  /* 0x000000ffff057224 */ /* 0x000fce00078e000e */
[----:B------:R-:W-:Y:S05]  /*12800*/  WARPSYNC.COLLECTIVE R15, `(.L_x_159) ;  /* 0x000000000f087348 */ /* 0x000fea0003c00000 */
[----:B------:R0:W1:Y:S02]  /*12810*/  SHFL.IDX P6, R14, R13, R12, R11 ;  /* 0x0000000c0d0e7389 */ /* 0x00006400000c000b */
[----:B01----:R-:W-:Y:S01]  /*12820*/  ENDCOLLECTIVE ;  /* 0x000000000000791b */ /* 0x003fe20003800000 */
.L_x_159:
[----:B------:R-:W-:Y:S01]  /*12830*/  ULDC.64 UR4, c[0x0][0x208] ;  /* 0x0000820000047ab9 */ /* 0x000fe20000000a00 */
[----:B------:R-:W-:Y:S02]  /*12840*/  IMAD.MOV.U32 R13, RZ, RZ, R3 ;  /* 0x000000ffff0d7224 */ /* 0x000fe400078e0003 */
[----:B------:R-:W-:Y:S02]  /*12850*/  IMAD.MOV.U32 R12, RZ, RZ, 0x7 ;  /* 0x00000007ff0c7424 */ /* 0x000fe400078e00ff */
[----:B------:R-:W-:-:S05]  /*12860*/  IMAD.MOV.U32 R6, RZ, RZ, R14 ;  /* 0x000000ffff067224 */ /* 0x000fca00078e000e */
[----:B------:R-:W-:-:S05]  /*12870*/  @!P4 LEA R6, P5, R10, R6, 0x1 ;  /* 0x000000060a06c211 */ /* 0x000fca00078a08ff */
[----:B------:R-:W-:-:S04]  /*12880*/  @!P4 IMAD.X R5, RZ, RZ, R5, P5 ;  /* 0x000000ffff05c224 */ /* 0x000fc800028e0605 */
[----:B------:R-:W-:-:S05]  /*12890*/  @!P4 IMAD.MOV.U32 R7, RZ, RZ, R5 ;  /* 0x000000ffff07c224 */ /* 0x000fca00078e0005 */
[----:B------:R-:W-:Y:S01]  /*128a0*/  @!PT LDS RZ, [RZ] ;  /* 0x00000000fffff984 */ /* 0x000fe20000000800 */
[----:B------:R-:W-:Y:S01]  /*128b0*/  @!PT LDS RZ, [RZ] ;  /* 0x00000000fffff984 */ /* 0x000fe20000000800 */
[----:B------:R-:W-:Y:S01]  /*128c0*/  @!PT LDS RZ, [RZ] ;  /* 0x00000000fffff984 */ /* 0x000fe20000000800 */
[----:B------:R0:W-:Y:S04]  /*128d0*/  @!P4 LDGSTS.E.BYPASS.LTC128B.128 [R9+0x17400], desc[UR4][R6.64], !P0 ;  /* 0x174000000609cfae */ /* 0x0001e8000c101d44 */
[----:B------:R0:W-:Y:S04]  /*128e0*/  @!P4 LDGSTS.E.BYPASS.LTC128B.128 [R9+0x1b400], desc[UR4][R6.64+0x80], !P1 ;  /* 0x1b4000800609cfae */ /* 0x0001e8000c901d44 */
[----:B------:R0:W-:Y:S04]  /*128f0*/  @!P4 LDGSTS.E.BYPASS.LTC128B.128 [R9+0x1f400], desc[UR4][R6.64+0x100], !P2 ;  /* 0x1f4001000609cfae */ /* 0x0001e8000d101d44 */
[----:B------:R0:W-:Y:S02]  /*12900*/  @!P4 LDGSTS.E.BYPASS.LTC128B.128 [R9+0x23400], desc[UR4][R6.64+0x180], !P3 ;  /* 0x234001800609cfae */ /* 0x0001e4000d901d44 */
[----:B0-----:R-:W-:Y:S05]  /*12910*/  WARPSYNC.COLLECTIVE R15, `(.L_x_160) ;  /* 0x000000000f087348 */ /* 0x001fea0003c00000 */
[----:B------:R1:W2:Y:S02]  /*12920*/  SHFL.IDX P6, R14, R13, R12, R11 ;  /* 0x0000000c0d0e7389 */ /* 0x0002a400000c000b */
[----:B012---:R-:W-:Y:S01]  /*12930*/  ENDCOLLECTIVE ;  /* 0x000000000000791b */ /* 0x007fe20003800000 */
.L_x_160:
[----:B------:R-:W-:Y:S01]  /*12940*/  IMAD.MOV.U32 R13, RZ, RZ, R4 ;  /* 0x000000ffff0d7224 */ /* 0x000fe200078e0004 */
[----:B------:R-:W-:-:S07]  /*12950*/  MOV R5, R14 ;  /* 0x0000000e00057202 */ /* 0x000fce0000000f00 */
[----:B------:R-:W-:Y:S05]  /*12960*/  WARPSYNC.COLLECTIVE R15, `(.L_x_161) ;  /* 0x000000000f087348 */ /* 0x000fea0003c00000 */
[----:B------:R0:W1:Y:S02]  /*12970*/  SHFL.IDX P6, R14, R13, R12, R11 ;  /* 0x0000000c0d0e7389 */ /* 0x00006400000c000b */
[----:B01----:R-:W-:Y:S01]  /*12980*/  ENDCOLLECTIVE ;  /* 0x000000000000791b */ /* 0x003fe20003800000 */
.L_x_161:
[----:B------:R-:W-:Y:S01]  /*12990*/  IMAD.MOV.U32 R3, RZ, RZ, R14 ;  /* 0x000000ffff037224 */ /* 0x000fe200078e000e */
[----:B------:R-:W-:Y:S06]  /*129a0*/  BRA `(.L_x_162) ;  /* 0xffffffb800ec7947 */ /* 0x000fec000383ffff */
.L_x_53:
[----:B0-----:R0:W3:Y:S02]  /*129b0*/  SYNCS.PHASECHK.TRANS64.TRYWAIT P0, [R9+URZ+0x38820], R0 ;  /* 0x03882000090075a7 */ /* 0x0010e4000800017f */
[----:B---3--:R-:W-:Y:S05]  /*129c0*/  @!P0 NANOSLEEP.SYNCS 0x989680 ;  /* 0x009896800000895d */ /* 0x008fea0003900000 */
[----:B------:R-:W3:Y:S02]  /*129d0*/  @!P0 SYNCS.PHASECHK.TRANS64 P0, [R9+URZ+0x38820], R0 ;  /* 0x03882000090085a7 */ /* 0x000ee4000800007f */
[----:B---3--:R-:W-:Y:S05]  /*129e0*/  @!P0 BRA `(.L_x_53) ;  /* 0xfffffffc00f08947 */ /* 0x008fea000383ffff */
[----:B------:R-:W-:Y:S05]  /*129f0*/  BRA `(.L_x_163) ;  /* 0xffffffbc004c7947 */ /* 0x000fea000383ffff */
.L_x_60:
[----:B--2---:R2:W3:Y:S02]  /*12a00*/  SYNCS.PHASECHK.TRANS64.TRYWAIT P0, [R3+URZ+0x38840], R2 ;  /* 0x03884002030075a7 */ /* 0x0044e4000800017f */
[----:B---3--:R-:W-:Y:S05]  /*12a10*/  @!P0 NANOSLEEP.SYNCS 0x989680 ;  /* 0x009896800000895d */ /* 0x008fea0003900000 */
[----:B------:R-:W3:Y:S02]  /*12a20*/  @!P0 SYNCS.PHASECHK.TRANS64 P0, [R3+URZ+0x38840], R2 ;  /* 0x03884002030085a7 */ /* 0x000ee4000800007f */
[----:B---3--:R-:W-:Y:S05]  /*12a30*/  @!P0 BRA `(.L_x_60) ;  /* 0xfffffffc00f08947 */ /* 0x008fea000383ffff */
[----:B------:R-:W-:Y:S05]  /*12a40*/  BRA `(.L_x_164) ;  /* 0xffffffc000047947 */ /* 0x000fea000383ffff */
.L_x_68:
[----:B0-----:R0:W1:Y:S02]  /*12a50*/  SYNCS.PHASECHK.TRANS64.TRYWAIT P0, [R3+URZ+0x60], R2 ;  /* 0x00006002030075a7 */ /* 0x001064000800017f */
[----:B-1----:R-:W-:Y:S05]  /*12a60*/  @!P0 NANOSLEEP.SYNCS 0x989680 ;  /* 0x009896800000895d */ /* 0x002fea0003900000 */
[----:B------:R-:W1:Y:S02]  /*12a70*/  @!P0 SYNCS.PHASECHK.TRANS64 P0, [R3+URZ+0x60], R2 ;  /* 0x00006002030085a7 */ /* 0x000e64000800007f */
[----:B-1----:R-:W-:Y:S05]  /*12a80*/  @!P0 BRA `(.L_x_68) ;  /* 0xfffffffc00f08947 */ /* 0x002fea000383ffff */
[----:B------:R-:W-:Y:S05]  /*12a90*/  BRA `(.L_x_165) ;  /* 0xffffffc400547947 */ /* 0x000fea000383ffff */
.L_x_80:
[----:B--2---:R2:W3:Y:S02]  /*12aa0*/  SYNCS.PHASECHK.TRANS64.TRYWAIT P0, [R3+URZ+0x38840], R2 ;  /* 0x03884002030075a7 */ /* 0x0044e4000800017f */
[----:B---3--:R-:W-:Y:S05]  /*12ab0*/  @!P0 NANOSLEEP.SYNCS 0x989680 ;  /* 0x009896800000895d */ /* 0x008fea0003900000 */
[----:B------:R-:W3:Y:S02]  /*12ac0*/  @!P0 SYNCS.PHASECHK.TRANS64 P0, [R3+URZ+0x38840], R2 ;  /* 0x03884002030085a7 */ /* 0x000ee4000800007f */
[----:B---3--:R-:W-:Y:S05]  /*12ad0*/  @!P0 BRA `(.L_x_80) ;  /* 0xfffffffc00f08947 */ /* 0x008fea000383ffff */
[----:B------:R-:W-:Y:S05]  /*12ae0*/  BRA `(.L_x_166) ;  /* 0xffffffcc00547947 */ /* 0x000fea000383ffff */
.L_x_88:
[----:B0-----:R0:W1:Y:S02]  /*12af0*/  SYNCS.PHASECHK.TRANS64.TRYWAIT P0, [R5+URZ+0x60], R2 ;  /* 0x00006002050075a7 */ /* 0x001064000800017f */
[----:B-1----:R-:W-:Y:S05]  /*12b00*/  @!P0 NANOSLEEP.SYNCS 0x989680 ;  /* 0x009896800000895d */ /* 0x002fea0003900000 */
[----:B------:R-:W1:Y:S02]  /*12b10*/  @!P0 SYNCS.PHASECHK.TRANS64 P0, [R5+URZ+0x60], R2 ;  /* 0x00006002050085a7 */ /* 0x000e64000800007f */
[----:B-1----:R-:W-:Y:S05]  /*12b20*/  @!P0 BRA `(.L_x_88) ;  /* 0xfffffffc00f08947 */ /* 0x002fea000383ffff */
[----:B------:R-:W-:Y:S05]  /*12b30*/  BRA `(.L_x_167) ;  /* 0xffffffd000a47947 */ /* 0x000fea000383ffff */
.L_x_99:
[----:B---3--:R3:W4:Y:S02]  /*12b40*/  SYNCS.PHASECHK.TRANS64.TRYWAIT P0, [R2+URZ+0x38840], R3 ;  /* 0x03884003020075a7 */ /* 0x008724000800017f */
[----:B----4-:R-:W-:Y:S05]  /*12b50*/  @!P0 NANOSLEEP.SYNCS 0x989680 ;  /* 0x009896800000895d */ /* 0x010fea0003900000 */
[----:B------:R-:W4:Y:S02]  /*12b60*/  @!P0 SYNCS.PHASECHK.TRANS64 P0, [R2+URZ+0x38840], R3 ;  /* 0x03884003020085a7 */ /* 0x000f24000800007f */
[----:B----4-:R-:W-:Y:S05]  /*12b70*/  @!P0 BRA `(.L_x_99) ;  /* 0xfffffffc00f08947 */ /* 0x010fea000383ffff */
[----:B------:R-:W-:Y:S05]  /*12b80*/  BRA `(.L_x_168) ;  /* 0xffffffd800747947 */ /* 0x000fea000383ffff */
.L_x_107:
[----:B0-----:R0:W1:Y:S02]  /*12b90*/  SYNCS.PHASECHK.TRANS64.TRYWAIT P0, [R5+URZ+0x60], R7 ;  /* 0x00006007050075a7 */ /* 0x001064000800017f */
[----:B-1----:R-:W-:Y:S05]  /*12ba0*/  @!P0 NANOSLEEP.SYNCS 0x989680 ;  /* 0x009896800000895d */ /* 0x002fea0003900000 */
[----:B------:R-:W1:Y:S02]  /*12bb0*/  @!P0 SYNCS.PHASECHK.TRANS64 P0, [R5+URZ+0x60], R7 ;  /* 0x00006007050085a7 */ /* 0x000e64000800007f */
[----:B-1----:R-:W-:Y:S05]  /*12bc0*/  @!P0 BRA `(.L_x_107) ;  /* 0xfffffffc00f08947 */ /* 0x002fea000383ffff */
[----:B------:R-:W-:Y:S05]  /*12bd0*/  BRA `(.L_x_169) ;  /* 0xffffffdc00c47947 */ /* 0x000fea000383ffff */
.L_x_118:
[----:B0-----:R0:W2:Y:S02]  /*12be0*/  SYNCS.PHASECHK.TRANS64.TRYWAIT P0, [R2+URZ+0x38860], R3 ;  /* 0x03886003020075a7 */ /* 0x0010a4000800017f */
[----:B--2---:R-:W-:Y:S05]  /*12bf0*/  @!P0 NANOSLEEP.SYNCS 0x989680 ;  /* 0x009896800000895d */ /* 0x004fea0003900000 */
[----:B------:R-:W2:Y:S02]  /*12c00*/  @!P0 SYNCS.PHASECHK.TRANS64 P0, [R2+URZ+0x38860], R3 ;  /* 0x03886003020085a7 */ /* 0x000ea4000800007f */
[----:B--2---:R-:W-:Y:S05]  /*12c10*/  @!P0 BRA `(.L_x_118) ;  /* 0xfffffffc00f08947 */ /* 0x004fea000383ffff */
[----:B------:R-:W-:Y:S05]  /*12c20*/  BRA `(.L_x_170) ;  /* 0xffffffe4003c7947 */ /* 0x000fea000383ffff */
.L_x_127:
[----:B0-----:R0:W1:Y:S02]  /*12c30*/  SYNCS.PHASECHK.TRANS64.TRYWAIT P0, [R0+URZ+0x38820], R3 ;  /* 0x03882003000075a7 */ /* 0x001064000800017f */
[----:B-1----:R-:W-:Y:S05]  /*12c40*/  @!P0 NANOSLEEP.SYNCS 0x989680 ;  /* 0x009896800000895d */ /* 0x002fea0003900000 */
[----:B------:R-:W1:Y:S02]  /*12c50*/  @!P0 SYNCS.PHASECHK.TRANS64 P0, [R0+URZ+0x38820], R3 ;  /* 0x03882003000085a7 */ /* 0x000e64000800007f */
[----:B-1----:R-:W-:Y:S05]  /*12c60*/  @!P0 BRA `(.L_x_127) ;  /* 0xfffffffc00f08947 */ /* 0x002fea000383ffff */
[----:B------:R-:W-:Y:S05]  /*12c70*/  BRA `(.L_x_171) ;  /* 0xffffffe800c07947 */ /* 0x000fea000383ffff */
.L_x_128:
[----:B------:R-:W1:Y:S01]  /*12c80*/  S2R R2, SR_TID.X ;  /* 0x0000000000027919 */ /* 0x000e620000002100 */
[----:B------:R-:W-:Y:S01]  /*12c90*/  BSSY B0, `(.L_x_172) ;  /* 0x000000a000007945 */ /* 0x000fe20003800000 */
[----:B------:R-:W-:Y:S02]  /*12ca0*/  IMAD.MOV.U32 R12, RZ, RZ, RZ ;  /* 0x000000ffff0c7224 */ /* 0x000fe400078e00ff */
[----:B------:R-:W-:Y:S02]  /*12cb0*/  IMAD.MOV.U32 R11, RZ, RZ, 0x1f ;  /* 0x0000001fff0b7424 */ /* 0x000fe400078e00ff */
[----:B------:R-:W-:Y:S01]  /*12cc0*/  IMAD.MOV.U32 R15, RZ, RZ, -0x1 ;  /* 0xffffffffff0f7424 */ /* 0x000fe200078e00ff */
[----:B-1----:R-:W-:-:S04]  /*12cd0*/  SHF.R.U32.HI R2, RZ, 0x5, R2 ;  /* 0x00000005ff027819 */ /* 0x002fc80000011602 */
[----:B------:R-:W-:-:S05]  /*12ce0*/  LOP3.LUT R2, R2, 0x3, RZ, 0xc0, !PT ;  /* 0x0000000302027812 */ /* 0x000fca00078ec0ff */
[----:B------:R-:W-:-:S07]  /*12cf0*/  IMAD.MOV.U32 R13, RZ, RZ, R2 ;  /* 0x000000ffff0d7224 */ /* 0x000fce00078e0002 */
[----:B0--3--:R-:W-:Y:S05]  /*12d00*/  WARPSYNC.COLLECTIVE R15, `(.L_x_173) ;  /* 0x000000000f087348 */ /* 0x009fea0003c00000 */
[----:B------:R1:W2:Y:S02]  /*12d10*/  SHFL.IDX P6, R14, R13, R12, R11 ;  /* 0x0000000c0d0e7389 */ /* 0x0002a400000c000b */
[----:B0123--:R-:W-:Y:S01]  /*12d20*/  ENDCOLLECTIVE ;  /* 0x000000000000791b */ /* 0x00ffe20003800000 */
.L_x_173:
[----:B------:R-:W-:Y:S05]  /*12d30*/  BSYNC B0 ;  /* 0x0000000000007941 */ /* 0x000fea0003800000 */
.L_x_172:
[----:B------:R-:W-:Y:S05]  /*12d40*/  BRA `(.L_x_174) ;  /* 0xffffffe800a87947 */ /* 0x000fea000383ffff */
.L_x_131:
[----:B------:R-:W-:Y:S01]  /*12d50*/  BSSY B1, `(.L_x_175) ;  /* 0x0000006000017945 */ /* 0x000fe20003800000 */
[----:B------:R-:W-:-:S07]  /*12d60*/  IMAD.MOV.U32 R15, RZ, RZ, -0x1 ;  /* 0xffffffffff0f7424 */ /* 0x000fce00078e00ff */
[----:B01-3--:R-:W-:Y:S05]  /*12d70*/  WARPSYNC.COLLECTIVE R15, `(.L_x_176) ;  /* 0x000000000f0c7348 */ /* 0x00bfea0003c00000 */
[----:B------:R-:W-:Y:S02]  /*12d80*/  ELECT P6, UR62, PT ;  /* 0x00000000003e782f */ /* 0x000fe400038c0000 */
[----:B------:R-:W-:Y:S01]  /*12d90*/  MOV R14, UR62 ;  /* 0x0000003e000e7c02 */ /* 0x000fe20008000f00 */
[----:B01-3--:R-:W-:Y:S10]  /*12da0*/  ENDCOLLECTIVE ;  /* 0x000000000000791b */ /* 0x00bff40003800000 */
.L_x_176:
[----:B------:R-:W-:Y:S05]  /*12db0*/  BSYNC B1 ;  /* 0x0000000000017941 */ /* 0x000fea0003800000 */
.L_x_175:
[----:B------:R-:W-:Y:S05]  /*12dc0*/  BRA `(.L_x_177) ;  /* 0xffffffe800a07947 */ /* 0x000fea000383ffff */
.L_x_133:
[----:B0-----:R0:W1:Y:S02]  /*12dd0*/  SYNCS.PHASECHK.TRANS64.TRYWAIT P0, [R6+URZ], R5 ;  /* 0x00000005060075a7 */ /* 0x001064000800017f */
[----:B-1----:R-:W-:Y:S05]  /*12de0*/  @!P0 NANOSLEEP.SYNCS 0x989680 ;  /* 0x009896800000895d */ /* 0x002fea0003900000 */
[----:B------:R-:W1:Y:S02]  /*12df0*/  @!P0 SYNCS.PHASECHK.TRANS64 P0, [R6+URZ], R5 ;  /* 0x00000005060085a7 */ /* 0x000e64000800007f */
[----:B-1----:R-:W-:Y:S05]  /*12e00*/  @!P0 BRA `(.L_x_133) ;  /* 0xfffffffc00f08947 */ /* 0x002fea000383ffff */
[----:B------:R-:W-:Y:S05]  /*12e10*/  BRA `(.L_x_178) ;  /* 0xffffffe800e07947 */ /* 0x000fea000383ffff */
.L_x_134:
[----:B-1----:R1:W2:Y:S02]  /*12e20*/  SYNCS.PHASECHK.TRANS64.TRYWAIT P0, [R3+URZ], R2 ;  /* 0x00000002030075a7 */ /* 0x0022a4000800017f */
[----:B--2---:R-:W-:Y:S05]  /*12e30*/  @!P0 NANOSLEEP.SYNCS 0x989680 ;  /* 0x009896800000895d */ /* 0x004fea0003900000 */
[----:B------:R-:W2:Y:S02]  /*12e40*/  @!P0 SYNCS.PHASECHK.TRANS64 P0, [R3+URZ], R2 ;  /* 0x00000002030085a7 */ /* 0x000ea4000800007f */
[----:B--2---:R-:W-:Y:S05]  /*12e50*/  @!P0 BRA `(.L_x_134) ;  /* 0xfffffffc00f08947 */ /* 0x004fea000383ffff */
[----:B------:R-:W-:Y:S05]  /*12e60*/  BRA `(.L_x_179) ;  /* 0xffffffe800d47947 */ /* 0x000fea000383ffff */
.L_x_136:
[----:B-1----:R1:W2:Y:S02]  /*12e70*/  SYNCS.PHASECHK.TRANS64.TRYWAIT P0, [R18+URZ], R5 ;  /* 0x00000005120075a7 */ /* 0x0022a4000800017f */
[----:B--2---:R-:W-:Y:S05]  /*12e80*/  @!P0 NANOSLEEP.SYNCS 0x989680 ;  /* 0x009896800000895d */ /* 0x004fea0003900000 */
[----:B------:R-:W2:Y:S02]  /*12e90*/  @!P0 SYNCS.PHASECHK.TRANS64 P0, [R18+URZ], R5 ;  /* 0x00000005120085a7 */ /* 0x000ea4000800007f */
[----:B--2---:R-:W-:Y:S05]  /*12ea0*/  @!P0 BRA `(.L_x_136) ;  /* 0xfffffffc00f08947 */ /* 0x004fea000383ffff */
[----:B------:R-:W-:Y:S05]  /*12eb0*/  BRA `(.L_x_180) ;  /* 0xffffffe800d87947 */ /* 0x000fea000383ffff */
.L_x_181:
[----:B------:R-:W-:-:S00]  /*12ec0*/  BRA `(.L_x_181) ;  /* 0xfffffffc00fc7947 */ /* 0x000fc0000383ffff */
[----:B------:R-:W-:-:S00]  /*12ed0*/  NOP ;  /* 0x0000000000007918 */ /* 0x000fc00000000000 */
        /* <DEDUP_REMOVED lines=10> */
.L_x_15288:


//--------------------- .text._ZN7cutlass13device_kernelIN5flash11enable_sm90INS1_16FlashAttnFwdSm90INS1_25CollectiveMainloopFwdSm90ILi2EN4cute5tupleIJNS5_1CILi2EEENS7_ILi1EEES9_EEENS6_IJNS7_ILi128EEENS7_ILi80EEENS7_ILi256EEEEEELi256ENS_10bfloat16_tEfNS_4arch4Sm90ELb0ELb0ELb1ELb0ELb0ELb0ELb0ELb1ELb1ELb1ELb0ELb0EEENS1_21CollectiveEpilogueFwdINS6_IJSB_SD_SC_EEESA_SF_SH_Li256ELb0ELb1ELb0ELb0EEENS1_29StaticPersistentTileSchedulerILb0EEEEEEEEEvNT_6ParamsE --------------------------
	.section	.text._ZN7cutlass13device_kernelIN5flash11enable_sm90INS1_16FlashAttnFwdSm90INS1_25CollectiveMainloopFwdSm90ILi2EN4cute5tupleIJNS5_1CILi2EEENS7_ILi1EEES9_EEENS6_IJNS7_ILi128EEENS7_ILi80EEENS7_ILi256EEEEEELi256ENS_10bfloat16_tEfNS_4arch4Sm90ELb0ELb0ELb1ELb0ELb0ELb0ELb0ELb1ELb1ELb1ELb0ELb0EEENS1_21CollectiveEpilogueFwdINS6_IJSB_SD_SC_EEESA_SF_SH_Li256ELb0ELb1ELb0ELb0EEENS1_29StaticPersistentTileSchedulerILb0EEEEEEEEEvNT_6ParamsE,"ax",@progbits
	.align	128
.text._ZN7cutlass13device_kernelIN5flash11enable_sm90INS1_16FlashAttnFwdSm90INS1_25CollectiveMainloopFwdSm90ILi2EN4cute5tupleIJNS5_1CILi2EEENS7_ILi1EEES9_EEENS6_IJNS7_ILi128EEENS7_ILi80EEENS7_ILi256EEEEEELi256ENS_10bfloat16_tEfNS_4arch4Sm90ELb0ELb0ELb1ELb0ELb0ELb0ELb0ELb1ELb1ELb1ELb0ELb0EEENS1_21CollectiveEpilogueFwdINS6_IJSB_SD_SC_EEESA_SF_SH_Li256ELb0ELb1ELb0ELb0EEENS1_29StaticPersistentTileSchedulerILb0EEEEEEEEEvNT_6ParamsE:
        .type           _ZN7cutlass13device_kernelIN5flash11enable_sm90INS1_16FlashAttnFwdSm90INS1_25CollectiveMainloopFwdSm90ILi2EN4cute5tupleIJNS5_1CILi2EEENS7_ILi1EEES9_EEENS6_IJNS7_ILi128EEENS7_ILi80EEENS7_ILi256EEEEEELi256ENS_10bfloat16_tEfNS_4arch4Sm90ELb0ELb0ELb1ELb0ELb0ELb0ELb0ELb1ELb1ELb1ELb0ELb0EEENS1_21CollectiveEpilogueFwdINS6_IJSB_SD_SC_EEESA_SF_SH_Li256ELb0ELb1ELb0ELb0EEENS1_29StaticPersistentTileSchedulerILb0EEEEEEEEEvNT_6ParamsE,@function
        .size           _ZN7cutlass13device_kernelIN5flash11enable_sm90INS1_16FlashAttnFwdSm90INS1_25CollectiveMainloopFwdSm90ILi2EN4cute5tupleIJNS5_1CILi2EEENS7_ILi1EEES9_EEENS6_IJNS7_ILi128EEENS7_ILi80EEENS7_ILi256EEEEEELi256ENS_10bfloat16_tEfNS_4arch4Sm90ELb0ELb0ELb1ELb0ELb0ELb0ELb0ELb1ELb1ELb1ELb0ELb0EEENS1_21CollectiveEpilogueFwdINS6_IJSB_SD_SC_EEESA_SF_SH_Li256ELb0ELb1ELb0ELb0EEENS1_29StaticPersistentTileSchedulerILb0EEEEEEEEEvNT_6ParamsE,(.L_x_15289 - _ZN7cutlass13device_kernelIN5flash11enable_sm90INS1_16FlashAttnFwdSm90INS1_25CollectiveMainloopFwdSm90ILi2EN4cute5tupleIJNS5_1CILi2EEENS7_ILi1EEES9_EEENS6_IJNS7_ILi128EEENS7_ILi80EEENS7_ILi256EEEEEELi256ENS_10bfloat16_tEfNS_4arch4Sm90ELb0ELb0ELb1ELb0ELb0ELb0ELb0ELb1ELb1ELb1ELb0ELb0EEENS1_21CollectiveEpilogueFwdINS6_IJSB_SD_SC_EEESA_SF_SH_Li256ELb0ELb1ELb0ELb0EEENS1_29StaticPersistentTileSchedulerILb0EEEEEEEEEvNT_6ParamsE)
        .other          _ZN7cutlass13device_kernelIN5flash11enable_sm90INS1_16FlashAttnFwdSm90INS1_25CollectiveMainloopFwdSm90ILi2EN4cute5tupleIJNS5_1CILi2EEENS7_ILi1EEES9_EEENS6_IJNS7_ILi128EEENS7_ILi80EEENS7_ILi256EEEEEELi256ENS_10bfloat16_tEfNS_4arch4Sm90ELb0ELb0ELb1ELb0ELb0ELb0ELb0ELb1ELb1ELb1ELb0ELb0EEENS1_21CollectiveEpilogueFwdINS6_IJSB_SD_SC_EEESA_SF_SH_Li256ELb0ELb1ELb0ELb0EEENS1_29StaticPersistentTileSchedulerILb0EEEEEEEEEvNT_6ParamsE,@"STO_CUDA_ENTRY STV_DEFAULT"
_ZN7cutlass13device_kernelIN5flash11enable_sm90INS1_16FlashAttnFwdSm90INS1_25CollectiveMainloopFwdSm90ILi2EN4cute5tupleIJNS5_1CILi2EEENS7_ILi1EEES9_EEENS6_IJNS7_ILi128EEENS7_ILi80EEENS7_ILi256EEEEEELi256ENS_10bfloat16_tEfNS_4arch4Sm90ELb0ELb0ELb1ELb0ELb0ELb0ELb0ELb1ELb1ELb1ELb0ELb0EEENS1_21CollectiveEpilogueFwdINS6_IJSB_SD_SC_EEESA_SF_SH_Li256ELb0ELb1ELb0ELb0EEENS1_29StaticPersistentTileSchedulerILb0EEEEEEEEEvNT_6ParamsE:
        /* <DEDUP_REMOVED lines=18> */
.L_x_183:
[----:B------:R-:W-:Y:S05]  /*0120*/  BSYNC B0 ;  /* 0x0000000000007941 */ /* 0x000fea0003800000 */
.L_x_182:
        /* <DEDUP_REMOVED lines=41> */
.L_x_184:
[----:B0-----:R-:W0:Y:S01]  /*03c0*/  S2UR UR4, SR_CTAID.Y ;  /* 0x00000000000479c3 */ /* 0x001e220000002600 */
[----:B------:R-:W3:Y:S01]  /*03d0*/  SHFL.IDX PT, R8, R2, RZ, 0x1f ;  /* 0x00001fff02087589 */ /* 0x000ee200000e0000 */
[----:B------:R-:W-:Y:S01]  /*03e0*/  ULDC UR5, c[0x0][0x154] ;  /* 0x0000550000057ab9 */ /* 0x000fe20000000800 */
[----:B------:R-:W-:-:S05]  /*03f0*/  NOP ;  /* 0x0000000000007918 */ /* 0x000fca0000000000 */
[----:B------:R-:W5:Y:S08]  /*0400*/  S2UR UR6, SR_CTAID.X ;  /* 0x00000000000679c3 */ /* 0x000f700000002500 */
[----:B------:R-:W1:Y:S01]  /*0410*/  LDC R7, c[0x0][0x148] ;  /* 0x00005200ff077b82 */ /* 0x000e620000000800 */
[----:B0-----:R-:W-:Y:S02]  /*0420*/  I2FP.F32.U32 R3, UR4 ;  /* 0x0000000400037c45 */ /* 0x001fe40008201000 */
[----:B---3--:R-:W-:-:S03]  /*0430*/  ISETP.NE.AND P0, PT, R8, RZ, PT ;  /* 0x000000ff0800720c */ /* 0x008fc60003f05270 */
[----:B------:R-:W-:Y:S01]  /*0440*/  FMUL R6, R3, UR5 ;  /* 0x0000000503067c20 */ /* 0x000fe20008400000 */
[----:B------:R-:W-:Y:S02]  /*0450*/  SHF.R.S32.HI R3, RZ, 0x1f, R0 ;  /* 0x0000001fff037819 */ /* 0x000fe40000011400 */
[----:B-----5:R-:W-:Y:S02]  /*0460*/  I2FP.F32.U32 R5, UR6 ;  /* 0x0000000600057c45 */ /* 0x020fe40008201000 */
[----:B------:R-:W-:Y:S01]  /*0470*/  LEA.HI R3, R3, R0, RZ, 0x7 ;  /* 0x0000000003037211 */ /* 0x000fe200078f38ff */
[----:B------:R-:W0:Y:S02]  /*0480*/  F2I.U32.TRUNC.NTZ R6, R6 ;  /* 0x0000000600067305 */ /* 0x000e24000020f000 */
[----:B0-----:R-:W-:-:S04]  /*0490*/  IMAD.MOV R12, RZ, RZ, -R6 ;  /* 0x000000ffff0c7224 */ /* 0x001fc800078e0a06 */
[----:B-1----:R-:W-:Y:S01]  /*04a0*/  IMAD R12, R7, R12, UR4 ;  /* 0x00000004070c7e24 */ /* 0x002fe2000f8e020c */
[----:B------:R-:W-:Y:S02]  /*04b0*/  ULDC UR4, c[0x0][0x150] ;  /* 0x0000540000047ab9 */ /* 0x000fe40000000800 */
[----:B------:R-:W-:Y:S01]  /*04c0*/  FMUL R10, R5, UR4 ;  /* 0x00000004050a7c20 */ /* 0x000fe20008400000 */
[----:B------:R-:W-:Y:S06]  /*04d0*/  @P0 BRA `(.L_x_185) ;  /* 0x0000000000480947 */ /* 0x000fec0003800000 */
[----:B------:R-:W0:Y:S01]  /*04e0*/  S2UR UR5, SR_CgaCtaId ;  /* 0x00000000000579c3 */ /* 0x000e220000008800 */
        /* <DEDUP_REMOVED lines=12> */
[----:B0-----:R0:W1:Y:S08]  /*05b0*/  SYNCS.EXCH.64 URZ, [UR8+0x38850], UR4 ;  /* 0x03885004083f75b2 */ /* 0x0010700008000100 */
[----:B------:R0:W3:Y:S01]  /*05c0*/  SYNCS.EXCH.64 URZ, [UR8+0x38860], UR6 ;  /* 0x03886006083f75b2 */ /* 0x0000e20008000100 */
[----:B------:R0:W0:Y:S01]  /*05d0*/  SYNCS.EXCH.64 URZ, [UR8+0x38858], UR4 ;  /* 0x03885804083f75b2 */ /* 0x0000220008000100 */
[----:B------:R0:W0:Y:S01]  /*05e0*/  SYNCS.EXCH.64 URZ, [UR8+0x38868], UR6 ;  /* 0x03886806083f75b2 */ /* 0x0000220008000100 */
[----:B------:R-:W-:Y:S01]  /*05f0*/  NOP ;  /* 0x0000000000007918 */ /* 0x000fe20000000000 */
.L_x_185:
[----:B------:R-:W5:Y:S01]  /*0600*/  SHFL.IDX PT, R7, R2, RZ, 0x1f ;  /* 0x00001fff02077589 */ /* 0x000f6200000e0000 */
[----:B------:R-:W-:Y:S01]  /*0610*/  LOP3.LUT R3, R3, 0xffffff80, RZ, 0xc0, !PT ;  /* 0xffffff8003037812 */ /* 0x000fe200078ec0ff */
[----:B------:R-:W0:Y:S01]  /*0620*/  LDC R11, c[0x0][0x144] ;  /* 0x00005100ff0b7b82 */ /* 0x000e220000000800 */
[----:B------:R-:W0:Y:S01]  /*0630*/  F2I.U32.TRUNC.NTZ R10, R10 ;  /* 0x0000000a000a7305 */ /* 0x000e22000020f000 */
[----:B------:R-:W-:Y:S01]  /*0640*/  SHF.R.S32.HI R9, RZ, 0x1f, R8 ;  /* 0x0000001fff097819 */ /* 0x000fe20000011408 */
[----:B------:R-:W-:Y:S01]  /*0650*/  NOP ;  /* 0x0000000000007918 */ /* 0x000fe20000000000 */
[----:B------:R-:W-:-:S05]  /*0660*/  IMAD.IADD R3, R0, 0x1, -R3 ;  /* 0x0000000100037824 */ /* 0x000fca00078e0a03 */
[----:B------:R-:W-:-:S04]  /*0670*/  SHF.R.S32.HI R6, RZ, 0x1f, R3 ;  /* 0x0000001fff067819 */ /* 0x000fc80000011403 */
[----:B------:R-:W-:-:S04]  /*0680*/  LEA.HI R6, R6, R3, RZ, 0x3 ;  /* 0x0000000306067211 */ /* 0x000fc800078f18ff */
[--C-:B------:R-:W-:Y:S02]  /*0690*/  SHF.R.S32.HI R5, RZ, 0x3, R6.reuse ;  /* 0x00000003ff057819 */ /* 0x100fe40000011406 */
[----:B------:R-:W-:Y:S02]  /*06a0*/  SHF.R.S32.HI R6, RZ, 0x1f, R6 ;  /* 0x0000001fff067819 */ /* 0x000fe40000011406 */
[----:B-----5:R-:W-:Y:S02]  /*06b0*/  ISETP.NE.AND P0, PT, R7, RZ, PT ;  /* 0x000000ff0700720c */ /* 0x020fe40003f05270 */
[----:B------:R-:W-:Y:S02]  /*06c0*/  LEA.HI R6, R6, R5, RZ, 0x2 ;  /* 0x0000000506067211 */ /* 0x000fe400078f10ff */
[----:B------:R-:W-:Y:S02]  /*06d0*/  SHF.R.S32.HI R7, RZ, 0x1f, R4 ;  /* 0x0000001fff077819 */ /* 0x000fe40000011404 */
[----:B------:R-:W-:-:S02]  /*06e0*/  LOP3.LUT R6, R6, 0xfffffffc, RZ, 0xc0, !PT ;  /* 0xfffffffc06067812 */ /* 0x000fc400078ec0ff */
[----:B------:R-:W-:-:S05]  /*06f0*/  LEA.HI R7, R7, R4, RZ, 0x2 ;  /* 0x0000000407077211 */ /* 0x000fca00078f10ff */
[----:B------:R-:W-:Y:S05]  /*0700*/  @P0 BRA `(.L_x_186) ;  /* 0x0000000000480947 */ /* 0x000fea0003800000 */
[----:B0-----:R-:W0:Y:S01]  /*0710*/  S2UR UR5, SR_CgaCtaId ;  /* 0x00000000000579c3 */ /* 0x001e220000008800 */
[----:B------:R-:W-:Y:S01]  /*0720*/  UMOV UR4, 0x400 ;  /* 0x0000040000047882 */ /* 0x000fe20000000000 */
[----:B------:R-:W-:Y:S01]  /*0730*/  UMOV UR6, 0x1 ;  /* 0x0000000100067882 */ /* 0x000fe20000000000 */
[----:B------:R-:W-:Y:S01]  /*0740*/  UMOV UR9, 0x2 ;  /* 0x0000000200097882 */ /* 0x000fe20000000000 */
[----:B------:R-:W-:-:S04]  /*0750*/  UIADD3 UR6, -UR6, 0x100000, URZ ;  /* 0x0010000006067890 */ /* 0x000fc8000fffe13f */
[----:B------:R-:W-:Y:S02]  /*0760*/  USHF.L.U32 UR7, UR6, 0xb, URZ ;  /* 0x0000000b06077899 */ /* 0x000fe4000800063f */
[----:B------:R-:W-:Y:S01]  /*0770*/  USHF.L.U32 UR6, UR6, 0x1, URZ ;  /* 0x0000000106067899 */ /* 0x000fe2000800063f */
[----:B------:R-:W-:Y:S01]  /*0780*/  ELECT P0, URZ, PT ;  /* 0x00000000003f782f */ /* 0x000fe20003800000 */
[----:B0-----:R-:W-:Y:S02]  /*0790*/  ULEA UR8, UR5, UR4, 0x18 ;  /* 0x0000000405087291 */ /* 0x001fe4000f8ec03f */
[----:B------:R-:W-:-:S04]  /*07a0*/  UIADD3 UR4, -UR9, 0x100000, URZ ;  /* 0x0010000009047890 */ /* 0x000fc8000fffe13f */
[----:B------:R-:W-:Y:S02]  /*07b0*/  USHF.L.U32 UR5, UR4, 0xb, URZ ;  /* 0x0000000b04057899 */ /* 0x000fe4000800063f */
[----:B------:R-:W-:Y:S01]  /*07c0*/  USHF.L.U32 UR4, UR4, 0x1, URZ ;  /* 0x0000000104047899 */ /* 0x000fe2000800063f */
[----:B------:R-:W0:Y:S03]  /*07d0*/  FENCE.VIEW.ASYNC.S ;  /* 0x00000000000073c6 */ /* 0x000e260000000000 */
[----:B0-----:R0:W0:Y:S08]  /*07e0*/  SYNCS.EXCH.64 URZ, [UR8+0x38870], UR6 ;  /* 0x03887006083f75b2 */ /* 0x0010300008000100 */
[----:B------:R0:W0:Y:S01]  /*07f0*/  SYNCS.EXCH.64 URZ, [UR8+0x38880], UR4 ;  /* 0x03888004083f75b2 */ /* 0x0000220008000100 */
[----:B------:R0:W0:Y:S01]  /*0800*/  SYNCS.EXCH.64 URZ, [UR8+0x38878], UR6 ;  /* 0x03887806083f75b2 */ /* 0x0000220008000100 */
[----:B------:R0:W0:Y:S01]  /*0810*/  SYNCS.EXCH.64 URZ, [UR8+0x38888], UR4 ;  /* 0x03888804083f75b2 */ /* 0x0000220008000100 */
[----:B------:R-:W-:Y:S01]  /*0820*/  NOP ;  /* 0x0000000000007918 */ /* 0x000fe20000000000 */
.L_x_186:
[----:B------:R-:W5:Y:S01]  /*0830*/  SHFL.IDX PT, R13, R2, RZ, 0x1f ;  /* 0x00001fff020d7589 */ /* 0x000f6200000e0000 */
[----:B0-----:R-:W0:Y:S01]  /*0840*/  S2UR UR4, SR_CTAID.X ;  /* 0x00000000000479c3 */ /* 0x001e220000002500 */
[----:B------:R-:W-:Y:S01]  /*0850*/  LOP3.LUT R7, R7, 0x3ffffffc, RZ, 0xc0, !PT ;  /* 0x3ffffffc07077812 */ /* 0x000fe200078ec0ff */
[----:B------:R-:W-:Y:S01]  /*0860*/  IMAD.IADD R6, R5, 0x1, -R6 ;  /* 0x0000000105067824 */ /* 0x000fe200078e0a06 */
[----:B------:R-:W-:Y:S01]  /*0870*/  LEA.HI R9, R9, R8, RZ, 0x2 ;  /* 0x0000000809097211 */ /* 0x000fe200078f10ff */
[----:B------:R-:W-:Y:S01]  /*0880*/  IMAD.MOV R10, RZ, RZ, -R10 ;  /* 0x000000ffff0a7224 */ /* 0x000fe200078e0a0a */
[----:B------:R-:W-:Y:S01]  /*0890*/  NOP ;  /* 0x0000000000007918 */ /* 0x000fe20000000000 */
[----:B------:R-:W-:Y:S01]  /*08a0*/  IMAD.IADD R7, R4, 0x1, -R7 ;  /* 0x0000000104077824 */ /* 0x000fe200078e0a07 */
[----:B------:R-:W-:-:S03]  /*08b0*/  LOP3.LUT R9, R9, 0x3ffffffc, RZ, 0xc0, !PT ;  /* 0x3ffffffc09097812 */ /* 0x000fc600078ec0ff */
[--C-:B------:R-:W-:Y:S02]  /*08c0*/  IMAD R7, R7, 0x4, R6.reuse ;  /* 0x0000000407077824 */ /* 0x100fe400078e0206 */
[----:B------:R-:W-:Y:S02]  /*08d0*/  IMAD.IADD R9, R8, 0x1, -R9 ;  /* 0x0000000108097824 */ /* 0x000fe400078e0a09 */
[----:B------:R-:W1:Y:S01]  /*08e0*/  LDC R8, c[0x0][0x140] ;  /* 0x00005000ff087b82 */ /* 0x000e620000000800 */
[----:B------:R-:W-:Y:S01]  /*08f0*/  LEA.HI R4, R7, R7, RZ, 0x1 ;  /* 0x0000000707047211 */ /* 0x000fe200078f08ff */
[----:B------:R-:W-:-:S03]  /*0900*/  IMAD R9, R9, 0x4, R6 ;  /* 0x0000000409097824 */ /* 0x000fc600078e0206 */
[----:B------:R-:W-:Y:S02]  /*0910*/  LOP3.LUT R4, R4, 0xfffffffe, RZ, 0xc0, !PT ;  /* 0xfffffffe04047812 */ /* 0x000fe400078ec0ff */
[----:B------:R-:W-:Y:S02]  /*0920*/  LEA.HI R5, R9, R9, RZ, 0x1 ;  /* 0x0000000909057211 */ /* 0x000fe400078f08ff */
[----:B-----5:R-:W-:Y:S01]  /*0930*/  ISETP.NE.AND P0, PT, R13, RZ, PT ;  /* 0x000000ff0d00720c */ /* 0x020fe20003f05270 */
[----:B0-----:R-:W-:Y:S02]  /*0940*/  IMAD R11, R11, R10, UR4 ;  /* 0x000000040b0b7e24 */ /* 0x001fe4000f8e020a */
[----:B------:R-:W-:-:S05]  /*0950*/  IMAD.IADD R4, R7, 0x1, -R4 ;  /* 0x0000000107047824 */ /* 0x000fca00078e0a04 */
[----:B------:R-:W-:Y:S02]  /*0960*/  ISETP.NE.AND P5, PT, R4, R11, PT ;  /* 0x0000000b0400720c */ /* 0x000fe40003fa5270 */
[----:B------:R-:W-:-:S05]  /*0970*/  LOP3.LUT R4, R5, 0xfffffffe, RZ, 0xc0, !PT ;  /* 0xfffffffe05047812 */ /* 0x000fca00078ec0ff */
[----:B------:R-:W-:Y:S01]  /*0980*/  IMAD.IADD R4, R9, 0x1, -R4 ;  /* 0x0000000109047824 */ /* 0x000fe200078e0a04 */
        /* <DEDUP_REMOVED lines=19> */
.L_x_187:
[----:B------:R-:W5:Y:S01]  /*0ac0*/  SHFL.IDX PT, R6, R2, RZ, 0x1f ;  /* 0x00001fff02067589 */ /* 0x000f6200000e0000 */
[----:B------:R-:W-:Y:S01]  /*0ad0*/  ISETP.NE.AND P2, PT, R4, R11, PT ;  /* 0x0000000b0400720c */ /* 0x000fe20003f45270 */
[----:B------:R-:W-:Y:S01]  /*0ae0*/  IMAD.SHL.U32 R4, R7, 0x4, RZ ;  /* 0x0000000407047824 */ /* 0x000fe200078e00ff */
[----:B------:R-:W-:Y:S01]  /*0af0*/  LOP3.LUT P0, RZ, R3, 0x7, RZ, 0xc0, !PT ;  /* 0x0000000703ff7812 */ /* 0x000fe2000780c0ff */
[----:B------:R-:W-:Y:S01]  /*0b00*/  IMAD.SHL.U32 R22, R9, 0x4, RZ ;  /* 0x0000000409167824 */ /* 0x000fe200078e00ff */
[----:B-1----:R-:W-:Y:S01]  /*0b10*/  ISETP.EQ.U32.AND P1, PT, R8, 0x1, PT ;  /* 0x000000010800780c */ /* 0x002fe20003f22070 */
[----:B------:R-:W-:Y:S01]  /*0b20*/  IMAD.MOV.U32 R19, RZ, RZ, 0x1 ;  /* 0x00000001ff137424 */ /* 0x000fe200078e00ff */
[----:B------:R-:W-:Y:S01]  /*0b30*/  LOP3.LUT R23, R7, 0xc, R4, 0x78, !PT ;  /* 0x0000000c07177812 */ /* 0x000fe200078e7804 */
[----:B------:R-:W-:Y:S01]  /*0b40*/  IMAD.MOV.U32 R18, RZ, RZ, 0x1 ;  /* 0x00000001ff127424 */ /* 0x000fe200078e00ff */
[----:B------:R-:W-:Y:S01]  /*0b50*/  LOP3.LUT R22, R9, 0xc, R22, 0x78, !PT ;  /* 0x0000000c09167812 */ /* 0x000fe200078e7816 */
[----:B------:R-:W-:Y:S01]  /*0b60*/  NOP ;  /* 0x0000000000007918 */ /* 0x000fe20000000000 */
[----:B------:R-:W-:-:S02]  /*0b70*/  @P5 LEA.HI R4, R23, R23, RZ, 0x1 ;  /* 0x0000001717045211 */ /* 0x000fc400078f08ff */
[----:B------:R-:W-:Y:S02]  /*0b80*/  ISETP.LT.U32.AND P4, PT, R23, 0x2, !P0 ;  /* 0x000000021700780c */ /* 0x000fe40004781070 */
[----:B------:R-:W-:Y:S02]  /*0b90*/  @P5 SHF.R.S32.HI R4, RZ, 0x1, R4 ;  /* 0x00000001ff045819 */ /* 0x000fe40000011404 */
[----:B------:R-:W-:Y:S02]  /*0ba0*/  @P2 LEA.HI R5, R22, R22, RZ, 0x1 ;  /* 0x0000001616052211 */ /* 0x000fe400078f08ff */
[----:B------:R-:W-:Y:S02]  /*0bb0*/  @P5 ISETP.NE.AND P6, PT, R4, R12, PT ;  /* 0x0000000c0400520c */ /* 0x000fe40003fc5270 */
[----:B------:R-:W-:Y:S02]  /*0bc0*/  SEL R4, RZ, 0x1, !P4 ;  /* 0x00000001ff047807 */ /* 0x000fe40006000000 */
[----:B------:R-:W-:-:S02]  /*0bd0*/  @P2 SHF.R.S32.HI R5, RZ, 0x1, R5 ;  /* 0x00000001ff052819 */ /* 0x000fc40000011405 */
[----:B-----5:R-:W-:Y:S02]  /*0be0*/  ISETP.NE.AND P4, PT, R6, RZ, PT ;  /* 0x000000ff0600720c */ /* 0x020fe40003f85270 */
[----:B------:R-:W-:Y:S02]  /*0bf0*/  @P2 ISETP.NE.AND P3, PT, R5, R12, PT ;  /* 0x0000000c0500220c */ /* 0x000fe40003f65270 */
[----:B------:R-:W-:Y:S02]  /*0c00*/  @P5 SEL R19, RZ, 0x1, P6 ;  /* 0x00000001ff135807 */ /* 0x000fe40003000000 */
[----:B------:R-:W-:Y:S02]  /*0c10*/  ISETP.LT.U32.AND P0, PT, R22, 0x2, !P0 ;  /* 0x000000021600780c */ /* 0x000fe40004701070 */
[----:B------:R-:W-:Y:S02]  /*0c20*/  LOP3.LUT R19, R19, R4, RZ, 0xc0, !PT ;  /* 0x0000000413137212 */ /* 0x000fe400078ec0ff */
[----:B------:R-:W-:-:S02]  /*0c30*/  SEL R3, RZ, 0x1, !P0 ;  /* 0x00000001ff037807 */ /* 0x000fc40004000000 */
[----:B------:R-:W-:Y:S01]  /*0c40*/  @P2 SEL R18, RZ, 0x1, P3 ;  /* 0x00000001ff122807 */ /* 0x000fe20001800000 */
[----:B------:R-:W-:Y:S06]  /*0c50*/  @P4 BRA `(.L_x_188) ;  /* 0x0000000000484947 */ /* 0x000fec0003800000 */
        /* <DEDUP_REMOVED lines=17> */
[----:B-1----:R-:W-:Y:S01]  /*0d70*/  NOP ;  /* 0x0000000000007918 */ /* 0x002fe20000000000 */
.L_x_188:
[----:B------:R-:W-:Y:S01]  /*0d80*/  LOP3.LUT R18, R18, R3, RZ, 0xc0, !PT ;  /* 0x0000000312127212 */ /* 0x000fe200078ec0ff */
[----:B------:R-:W-:Y:S01]  /*0d90*/  NOP ;  /* 0x0000000000007918 */ /* 0x000fe20000000000 */
[----:B------:R-:W-:Y:S05]  /*0da0*/  @!P1 BRA `(.L_x_189) ;  /* 0x0000000000089947 */ /* 0x000fea0003800000 */
[----:B0-234-:R-:W-:Y:S01]  /*0db0*/  UCGABAR_ARV ;  /* 0x00000000000079c7 */ /* 0x01dfe20008000000 */
[----:B------:R-:W-:Y:S05]  /*0dc0*/  BRA `(.L_x_190) ;  /* 0x0000000000047947 */ /* 0x000fea0003800000 */
.L_x_189:
[----:B0-234-:R-:W-:Y:S01]  /*0dd0*/  NOP ;  /* 0x0000000000007918 */ /* 0x01dfe20000000000 */
.L_x_190:
[----:B------:R-:W-:Y:S05]  /*0de0*/  @!P1 BRA `(.L_x_191) ;  /* 0x00000000000c9947 */ /* 0x000fea0003800000 */
[----:B------:R-:W-:Y:S01]  /*0df0*/  UCGABAR_WAIT ;  /* 0x0000000000007dc7 */ /* 0x000fe20008000000 */
[----:B------:R-:W-:Y:S01]  /*0e00*/  CCTL.IVALL ;  /* 0x00000000ff00798f */ /* 0x000fe20002000000 */
[----:B------:R-:W-:Y:S05]  /*0e10*/  BRA `(.L_x_192) ;  /* 0x0000000000047947 */ /* 0x000fea0003800000 */
.L_x_191:
[----:B------:R-:W-:Y:S06]  /*0e20*/  BAR.SYNC.DEFER_BLOCKING 0x0 ;  /* 0x0000000000007b1d */ /* 0x000fec0000010000 */
.L_x_192:
[----:B------:R-:W-:Y:S01]  /*0e30*/  UMOV UR4, 0x1 ;  /* 0x0000000100047882 */ /* 0x000fe20000000000 */
[----:B------:R-:W-:Y:S01]  /*0e40*/  PLOP3.LUT P0, PT, PT, PT, UP0, 0x80, 0x0 ;  /* 0x000000000000781c */ /* 0x000fe20003f0f008 */
[----:B------:R-:W-:-:S06]  /*0e50*/  USEL UR4, UR4, 0x2, !UP0 ;  /* 0x0000000204047887 */ /* 0x000fcc000c000000 */
[----:B------:R-:W-:-:S05]  /*0e60*/  IMAD.U32 R3, RZ, RZ, UR4 ;  /* 0x00000004ff037e24 */ /* 0x000fca000f8e00ff */
[----:B------:R0:W-:Y:S01]  /*0e70*/  STL [R1+0x30], R3 ;  /* 0x0000300301007387 */ /* 0x0001e20000100800 */
[----:B------:R-:W-:Y:S05]  /*0e80*/  @!P0 BRA `(.L_x_193) ;  /* 0x000000b800e48947 */ /* 0x000fea0003800000 */
.L_x_194:
        /* <DEDUP_REMOVED lines=39> */
[----:B------:R-:W-:Y:S01]  /*1100*/  SHF.R.S32.HI R9, RZ, 0x4, R4 ;  /* 0x00000004ff097819 */ /* 0x000fe20000011404 */
[----:B------:R-:W-:Y:S01]  /*1110*/  IMAD.IADD R215, R0, 0x1, -R215 ;  /* 0x0000000100d77824 */ /* 0x000fe200078e0ad7 */
[----:B------:R-:W-:Y:S02]  /*1120*/  LOP3.LUT R11, R11, 0xfffffff8, RZ, 0xc0, !PT ;  /* 0xfffffff80b0b7812 */ /* 0x000fe400078ec0ff */
[----:B------:R-:W-:Y:S01]  /*1130*/  LEA.HI R2, R2, R223, RZ, 0x1 ;  /* 0x000000df02027211 */ /* 0x000fe200078f08ff */
[----:B------:R-:W-:Y:S01]  /*1140*/  IMAD.SHL.U32 R17, R215, 0x8, RZ ;  /* 0x00000008d7117824 */ /* 0x000fe200078e00ff */
[----:B------:R-:W-:Y:S01]  /*1150*/  LEA.HI R5, R5, R222, RZ, 0x5 ;  /* 0x000000de05057211 */ /* 0x000fe200078f28ff */
[----:B------:R-:W-:Y:S01]  /*1160*/  IMAD.IADD R8, R8, 0x1, -R11 ;  /* 0x0000000108087824 */ /* 0x000fe200078e0a0b */
[----:B------:R-:W-:Y:S01]  /*1170*/  LEA.HI R4, R4, R9, RZ, 0x1 ;  /* 0x0000000904047211 */ /* 0x000fe200078f08ff */
[----:B------:R-:W-:Y:S01]  /*1180*/  VIADD R214, R17, 0x40 ;  /* 0x0000004011d67836 */ /* 0x000fe20000000000 */
[----:B------:R-:W-:Y:S01]  /*1190*/  LEA.HI R0, R13, R13, RZ, 0x1 ;  /* 0x0000000d0d007211 */ /* 0x000fe200078f08ff */
[C---:B------:R-:W-:Y:S01]  /*11a0*/  VIADD R213, R17.reuse, 0x80 ;  /* 0x0000008011d57836 */ /* 0x040fe20000000000 */
[----:B------:R-:W-:Y:S01]  /*11b0*/  LOP3.LUT R2, R2, 0x3fffffe, RZ, 0xc0, !PT ;  /* 0x03fffffe02027812 */ /* 0x000fe200078ec0ff */
[----:B------:R-:W-:Y:S01]  /*11c0*/  VIADD R212, R17, 0xc0 ;  /* 0x000000c011d47836 */ /* 0x000fe20000000000 */
[----:B------:R-:W-:-:S02]  /*11d0*/  SHF.R.S32.HI R5, RZ, 0x5, R5 ;  /* 0x00000005ff057819 */ /* 0x000fc40000011405 */
[----:B------:R-:W-:Y:S01]  /*11e0*/  LOP3.LUT R6, R6, 0xfffffc00, RZ, 0xc0, !PT ;  /* 0xfffffc0006067812 */ /* 0x000fe200078ec0ff */
[----:B------:R-:W-:Y:S01]  /*11f0*/  IMAD.IADD R2, R223, 0x1, -R2 ;  /* 0x00000001df027824 */ /* 0x000fe200078e0a02 */
[----:B------:R-:W-:Y:S01]  /*1200*/  LOP3.LUT R4, R4, 0x1ffffffe, RZ, 0xc0, !PT ;  /* 0x1ffffffe04047812 */ /* 0x000fe200078ec0ff */
[----:B------:R-:W-:Y:S01]  /*1210*/  IMAD R5, R5, 0x10, R8 ;  /* 0x0000001005057824 */ /* 0x000fe200078e0208 */
[----:B------:R-:W-:Y:S01]  /*1220*/  LOP3.LUT R3, R3, 0x7ffffffc, RZ, 0xc0, !PT ;  /* 0x7ffffffc03037812 */ /* 0x000fe200078ec0ff */
[----:B------:R-:W-:Y:S01]  /*1230*/  IMAD R7, R7, 0x40, R6 ;  /* 0x0000004007077824 */ /* 0x000fe200078e0206 */
[----:B------:R-:W-:Y:S01]  /*1240*/  LOP3.LUT R0, R0, 0x1ffffffe, RZ, 0xc0, !PT ;  /* 0x1ffffffe00007812 */ /* 0x000fe200078ec0ff */
[----:B------:R-:W-:Y:S01]  /*1250*/  IMAD.IADD R4, R9, 0x1, -R4 ;  /* 0x0000000109047824 */ /* 0x000fe200078e0a04 */
[----:B------:R-:W-:Y:S01]  /*1260*/  SHF.R.S32.HI R220, RZ, 0x3, R220 ;  /* 0x00000003ffdc7819 */ /* 0x000fe200000114dc */
[----:B------:R-:W-:Y:S01]  /*1270*/  IMAD.MOV.U32 R6, RZ, RZ, -0x2 ;  /* 0xfffffffeff067424 */ /* 0x000fe200078e00ff */
[----:B------:R-:W-:Y:S01]  /*1280*/  SHF.R.S32.HI R231, RZ, 0x1f, R214 ;  /* 0x0000001fffe77819 */ /* 0x000fe200000114d6 */
[----:B------:R-:W-:Y:S01]  /*1290*/  IMAD.IADD R3, R222, 0x1, -R3 ;  /* 0x00000001de037824 */ /* 0x000fe200078e0a03 */
[----:B------:R-:W-:Y:S01]  /*12a0*/  SHF.R.S32.HI R230, RZ, 0x1f, R213 ;  /* 0x0000001fffe67819 */ /* 0x000fe200000114d5 */
[----:B------:R-:W-:Y:S01]  /*12b0*/  IMAD.IADD R225, R13, 0x1, -R0 ;  /* 0x000000010de17824 */ /* 0x000fe200078e0a00 */
[----:B------:R-:W-:Y:S01]  /*12c0*/  SHF.R.S32.HI R229, RZ, 0x1f, R212 ;  /* 0x0000001fffe57819 */ /* 0x000fe200000114d4 */
[----:B------:R-:W-:-:S02]  /*12d0*/  IMAD R224, R2, 0x40, R5 ;  /* 0x0000004002e07824 */ /* 0x000fc400078e0205 */
[----:B------:R-:W-:Y:S02]  /*12e0*/  IMAD R226, R4, 0x8, R7 ;  /* 0x0000000804e27824 */ /* 0x000fe400078e0207 */
[----:B------:R-:W-:Y:S02]  /*12f0*/  IMAD R227, R3, R6, 0x50 ;  /* 0x0000005003e37424 */ /* 0x000fe400078e0206 */
[----:B------:R-:W-:-:S07]  /*1300*/  IMAD R225, R225, 0x8, R224 ;  /* 0x00000008e1e17824 */ /* 0x000fce00078e02e0 */
.L_x_227:
        /* <DEDUP_REMOVED lines=42> */
[----:B------:R-:W-:Y:S02]  /*15b0*/  IMAD.U32 R217, RZ, RZ, UR4 ;  /* 0x00000004ffd97e24 */ /* 0x000fe4000f8e00ff */
[----:B------:R-:W-:Y:S01]  /*15c0*/  IMAD.U32 R152, RZ, RZ, UR5 ;  /* 0x00000005ff987e24 */ /* 0x000fe2000f8e00ff */
[----:B--2---:R-:W-:Y:S06]  /*15d0*/  @!P0 BRA `(.L_x_195) ;  /* 0x0000000000408947 */ /* 0x004fec0003800000 */
[----:B------:R-:W-:Y:S01]  /*15e0*/  MOV R0, 0x0 ;  /* 0x0000000000007802 */ /* 0x000fe20000000f00 */
[----:B------:R-:W-:Y:S01]  /*15f0*/  ULDC.64 UR4, c[0x4][0x1b8] ;  /* 0x01006e0000047ab9 */ /* 0x000fe20000000a00 */
[----:B------:R-:W-:Y:S01]  /*1600*/  ULDC.64 UR6, c[0x4][0x138] ;  /* 0x01004e0000067ab9 */ /* 0x000fe20000000a00 */
[----:B------:R-:W-:Y:S01]  /*1610*/  IMAD.U32 R4, RZ, RZ, UR4 ;  /* 0x00000004ff047e24 */ /* 0x000fe2000f8e00ff */
[----:B------:R0:W1:Y:S01]  /*1620*/  LDC.64 R2, c[0x4][R0] ;  /* 0x0100000000027b82 */ /* 0x0000620000000a00 */
[----:B------:R-:W-:Y:S01]  /*1630*/  IMAD.U32 R5, RZ, RZ, UR5 ;  /* 0x00000005ff057e24 */ /* 0x000fe2000f8e00ff */
[----:B------:R-:W-:Y:S01]  /*1640*/  ULDC.64 UR4, c[0x4][0x1c0] ;  /* 0x0100700000047ab9 */ /* 0x000fe20000000a00 */
        /* <DEDUP_REMOVED lines=9> */
.L_x_195:
        /* <DEDUP_REMOVED lines=9> */
.L_x_336:
[----:B------:R-:W-:Y:S05]  /*1770*/  @!P0 BRA `(.L_x_197) ;  /* 0x0000000000048947 */ /* 0x000fea0003800000 */
[----:B------:R-:W-:Y:S01]  /*1780*/  BPT.TRAP 0x1 ;  /* 0x000000040000795c */ /* 0x000fe20000300000 */
.L_x_197:
        /* <DEDUP_REMOVED lines=8> */
.L_x_198:
[----:B-1----:R-:W-:Y:S05]  /*1810*/  @P1 BRA `(.L_x_199) ;  /* 0x0000000000081947 */ /* 0x002fea0003800000 */
[----:B------:R-:W1:Y:S02]  /*1820*/  SYNCS.PHASECHK.TRANS64.TRYWAIT P1, [R0+URZ+0x38830], R3 ;  /* 0x03883003000075a7 */ /* 0x000e64000802017f */
[----:B-1----:R-:W-:Y:S05]  /*1830*/  @!P1 BRA `(.L_x_200) ;  /* 0x0000010400fc9947 */ /* 0x002fea0003800000 */
.L_x_199:
[----:B------:R-:W-:Y:S05]  /*1840*/  WARPSYNC.ALL ;  /* 0x0000000000007948 */ /* 0x000fea0003800000 */
[----:B------:R-:W-:Y:S01]  /*1850*/  UIADD3 UR36, UR36, 0x24400, URZ ;  /* 0x0002440024247890 */ /* 0x000fe2000fffe03f */
[----:B------:R-:W-:Y:S01]  /*1860*/  WARPGROUP.ARRIVE ;  /* 0x00000000000079c5 */ /* 0x000fe20000000000 */
[----:B------:R-:W-:Y:S02]  /*1870*/  ULOP3.LUT UR5, UR37, 0x10000, URZ, 0xfc, !UPT ;  /* 0x0001000025057892 */ /* 0x000fe4000f8efc3f */
[----:B------:R-:W-:Y:S01]  /*1880*/  USHF.R.U32.HI UR36, URZ, 0x4, UR36 ;  /* 0x000000043f247899 */ /* 0x000fe20008011624 */
[----:B------:R-:W-:Y:S01]  /*1890*/  UMOV UR17, 0x40000040 ;  /* 0x4000004000117882 */ /* 0x000fe20000000000 */
[----:B------:R-:W-:-:S02]  /*18a0*/  UMOV UR19, 0x40000040 ;  /* 0x4000004000137882 */ /* 0x000fc40000000000 */
[----:B------:R-:W-:Y:S01]  /*18b0*/  ULOP3.LUT UR36, UR36, 0x3fff, URZ, 0xc0, !UPT ;  /* 0x00003fff24247892 */ /* 0x000fe2000f8ec03f */
[----:B------:R-:W-:Y:S01]  /*18c0*/  IMAD.U32 R13, RZ, RZ, UR17 ;  /* 0x00000011ff0d7e24 */ /* 0x000fe2000f8e00ff */
[----:B------:R-:W-:Y:S01]  /*18d0*/  UMOV UR16, UR5 ;  /* 0x0000000500107c82 */ /* 0x000fe20008000000 */
[----:B------:R-:W-:Y:S01]  /*18e0*/  UMOV UR9, UR17 ;  /* 0x0000001100097c82 */ /* 0x000fe20008000000 */
[----:B------:R-:W-:Y:S01]  /*18f0*/  ULOP3.LUT UR4, UR36, 0x10000, URZ, 0xfc, !UPT ;  /* 0x0001000024047892 */ /* 0x000fe2000f8efc3f */
[----:B------:R-:W-:Y:S01]  /*1900*/  IMAD.U32 R12, RZ, RZ, UR16 ;  /* 0x00000010ff0c7e24 */ /* 0x000fe2000f8e00ff */
[----:B------:R-:W-:Y:S01]  /*1910*/  UMOV UR8, UR16 ;  /* 0x0000001000087c82 */ /* 0x000fe20008000000 */
[----:B------:R-:W-:Y:S01]  /*1920*/  UMOV UR11, 0x40000040 ;  /* 0x40000040000b7882 */ /* 0x000fe20000000000 */
[----:B------:R-:W-:Y:S01]  /*1930*/  UMOV UR12, UR16 ;  /* 0x00000010000c7c82 */ /* 0x000fe20008000000 */
[----:B------:R-:W-:Y:S01]  /*1940*/  UMOV UR13, UR17 ;  /* 0x00000011000d7c82 */ /* 0x000fe20008000000 */
[----:B------:R-:W-:Y:S01]  /*1950*/  IMAD.U32 R15, RZ, RZ, UR4 ;  /* 0x00000004ff0f7e24 */ /* 0x000fe2000f8e00ff */
[----:B------:R-:W-:Y:S01]  /*1960*/  UIMAD UR4, UR60, 0xa00, UR4 ;  /* 0x00000a003c0478a4 */ /* 0x000fe2000f8e0204 */
[----:B------:R-:W-:Y:S01]  /*1970*/  UMOV UR15, 0x40000040 ;  /* 0x40000040000f7882 */ /* 0x000fe20000000000 */
[----:B------:R-:W-:-:S02]  /*1980*/  UMOV UR23, 0x40000040 ;  /* 0x4000004000177882 */ /* 0x000fc40000000000 */
[----:B------:R-:W-:Y:S02]  /*1990*/  UIADD3 UR10, UR4, 0x80, URZ ;  /* 0x00000080040a7890 */ /* 0x000fe4000fffe03f */
[----:B------:R-:W-:Y:S02]  /*19a0*/  UIADD3 UR14, UR4, 0x100, URZ ;  /* 0x00000100040e7890 */ /* 0x000fe4000fffe03f */
[----:B------:R-:W-:Y:S01]  /*19b0*/  UMOV UR18, UR4 ;  /* 0x0000000400127c82 */ /* 0x000fe20008000000 */
[----:B------:R-:W-:Y:S01]  /*19c0*/  UIADD3 UR6, UR4, 0x180, URZ ;  /* 0x0000018004067890 */ /* 0x000fe2000fffe03f */
[----:B------:R-:W-:Y:S01]  /*19d0*/  HGMMA.64x16x16.F32.BF16 R56, gdesc[UR16], RZ, !UPT, gsb0 ;  /* 0x00200000103879f0 */ /* 0x000fe2000c0018ff */
[----:B------:R-:W-:Y:S01]  /*19e0*/  UIADD3 UR7, UR4, 0x200, URZ ;  /* 0x0000020004077890 */ /* 0x000fe2000fffe03f */
[----:B------:R-:W-:Y:S01]  /*19f0*/  UMOV UR19, 0x40000040 ;  /* 0x4000004000137882 */ /* 0x000fe20000000000 */
[----:B------:R-:W-:Y:S02]  /*1a00*/  UIADD3 UR22, UR4, 0x382, URZ ;  /* 0x0000038204167890 */ /* 0x000fe4000fffe03f */
[----:B------:R-:W-:Y:S01]  /*1a10*/  UIADD3 UR26, UR4, 0x384, URZ ;  /* 0x00000384041a7890 */ /* 0x000fe2000fffe03f */
[----:B------:R-:W-:Y:S01]  /*1a20*/  UMOV UR27, 0x40000040 ;  /* 0x40000040001b7882 */ /* 0x000fe20000000000 */
        /* <DEDUP_REMOVED lines=16> */
[----:B------:R-:W-:-:S02]  /*1b30*/  WARPGROUP.DEPBAR.LE gsb0, 0x0 ;  /* 0x00008000000079c5 */ /* 0x000fc40000010000 */
[----:B------:R-:W-:-:S06]  /*1b40*/  WARPGROUP.ARRIVE ;  /* 0x00000000000079c5 */ /* 0x000fcc0000000000 */
[----:B------:R-:W-:Y:S01]  /*1b50*/  HGMMA.64x16x16.F32.BF16 R48, gdesc[UR8], RZ, !UPT, gsb0 ;  /* 0x00200000083079f0 */ /* 0x000fe2000c0018ff */
[----:B------:R-:W-:Y:S01]  /*1b60*/  UMOV UR8, UR16 ;  /* 0x0000001000087c82 */ /* 0x000fe20008000000 */
[----:B------:R-:W-:Y:S01]  /*1b70*/  UMOV UR9, UR17 ;  /* 0x0000001100097c82 */ /* 0x000fe20008000000 */
[----:B------:R-:W-:Y:S01]  /*1b80*/  UMOV UR10, UR6 ;  /* 0x00000006000a7c82 */ /* 0x000fe20008000000 */
[----:B------:R-:W-:Y:S01]  /*1b90*/  UMOV UR11, 0x40000040 ;  /* 0x40000040000b7882 */ /* 0x000fe20000000000 */
[----:B------:R-:W-:Y:S01]  /*1ba0*/  UIADD3 UR6, UR5, 0x2, URZ ;  /* 0x0000000205067890 */ /* 0x000fe2000fffe03f */
[----:B------:R-:W-:Y:S02]  /*1bb0*/  WARPGROUP.DEPBAR.LE gsb0, 0x0 ;  /* 0x00008000000079c5 */ /* 0x000fe40000010000 */
[----:B------:R-:W-:-:S06]  /*1bc0*/  WARPGROUP.ARRIVE ;  /* 0x00000000000079c5 */ /* 0x000fcc0000000000 */
[----:B------:R-:W-:Y:S01]  /*1bd0*/  HGMMA.64x16x16.F32.BF16 R40, gdesc[UR12], RZ, !UPT, gsb0 ;  /* 0x002000000c2879f0 */ /* 0x000fe2000c0018ff */
[----:B------:R-:W-:Y:S01]  /*1be0*/  UIADD3 UR14, UR4, 0x102, URZ ;  /* 0x00000102040e7890 */ /* 0x000fe2000fffe03f */
[----:B------:R-:W-:Y:S01]  /*1bf0*/  UMOV UR15, 0x40000040 ;  /* 0x40000040000f7882 */ /* 0x000fe20000000000 */
[----:B------:R-:W-:Y:S02]  /*1c00*/  WARPGROUP.DEPBAR.LE gsb0, 0x0 ;  /* 0x00008000000079c5 */ /* 0x000fe40000010000 */
[----:B------:R-:W-:-:S06]  /*1c10*/  WARPGROUP.ARRIVE ;  /* 0x00000000000079c5 */ /* 0x000fcc0000000000 */
[----:B------:R-:W-:Y:S01]  /*1c20*/  HGMMA.64x16x16.F32.BF16 R32, gdesc[UR8], RZ, !UPT, gsb0 ;  /* 0x00200000082079f0 */ /* 0x000fe2000c0018ff */
[----:B------:R-:W-:Y:S01]  /*1c30*/  UMOV UR8, UR16 ;  /* 0x0000001000087c82 */ /* 0x000fe20008000000 */
[----:B------:R-:W-:Y:S01]  /*1c40*/  UMOV UR9, UR17 ;  /* 0x0000001100097c82 */ /* 0x000fe20008000000 */
[----:B------:R-:W-:Y:S01]  /*1c50*/  UMOV UR10, UR7 ;  /* 0x00000007000a7c82 */ /* 0x000fe20008000000 */
[----:B------:R-:W-:Y:S01]  /*1c60*/  UMOV UR11, 0x40000040 ;  /* 0x40000040000b7882 */ /* 0x000fe20000000000 */
[----:B------:R-:W-:Y:S01]  /*1c70*/  UMOV UR16, UR6 ;  /* 0x0000000600107c82 */ /* 0x000fe20008000000 */
[----:B------:R-:W-:Y:S01]  /*1c80*/  UIADD3 UR6, UR4, 0x2, URZ ;  /* 0x0000000204067890 */ /* 0x000fe2000fffe03f */
[----:B------:R-:W-:Y:S01]  /*1c90*/  IMAD.U32 R10, RZ, RZ, UR16 ;  /* 0x00000010ff0a7e24 */ /* 0x000fe2000f8e00ff */
[----:B------:R-:W-:Y:S01]  /*1ca0*/  UMOV UR17, 0x40000040 ;  /* 0x4000004000117882 */ /* 0x000fe20000000000 */
[----:B------:R-:W-:Y:S01]  /*1cb0*/  UMOV UR12, UR16 ;  /* 0x00000010000c7c82 */ /* 0x000fe20008000000 */
[----:B------:R-:W-:Y:S01]  /*1cc0*/  UMOV UR13, UR17 ;  /* 0x00000011000d7c82 */ /* 0x000fe20008000000 */
[----:B------:R-:W-:Y:S01]  /*1cd0*/  UIADD3 UR7, UR4, 0x202, URZ ;  /* 0x0000020204077890 */ /* 0x000fe2000fffe03f */
[----:B------:R-:W-:Y:S01]  /*1ce0*/  IMAD.U32 R11, RZ, RZ, UR17 ;  /* 0x00000011ff0b7e24 */ /* 0x000fe2000f8e00ff */
[----:B------:R-:W-:Y:S01]  /*1cf0*/  UMOV UR18, UR6 ;  /* 0x0000000600127c82 */ /* 0x000fe20008000000 */
[----:B------:R-:W-:Y:S01]  /*1d00*/  UIADD3 UR6, UR4, 0x182, URZ ;  /* 0x0000018204067890 */ /* 0x000fe2000fffe03f */
[----:B------:R-:W-:-:S02]  /*1d10*/  WARPGROUP.DEPBAR.LE gsb0, 0x0 ;  /* 0x00008000000079c5 */ /* 0x000fc40000010000 */
        /* <DEDUP_REMOVED lines=76> */
[----:B------:R-:W-:Y:S02]  /*21e0*/  UIADD3 UR8, UR5, 0x6, URZ ;  /* 0x0000000605087890 */ /* 0x000fe4000fffe03f */
[----:B------:R-:W-:Y:S01]  /*21f0*/  UIADD3 UR10, UR4, 0x6, URZ ;  /* 0x00000006040a7890 */ /* 0x000fe2000fffe03f */
[----:B------:R-:W-:Y:S01]  /*2200*/  UMOV UR9, 0x40000040 ;  /* 0x4000004000097882 */ /* 0x000fe20000000000 */
[----:B------:R-:W-:Y:S01]  /*2210*/  UMOV UR11, 0x40000040 ;  /* 0x40000040000b7882 */ /* 0x000fe20000000000 */
        /* <DEDUP_REMOVED lines=23> */
[----:B01----:R-:W-:Y:S02]  /*2390*/  MOV R3, UR12 ;  /* 0x0000000c00037c02 */ /* 0x003fe40008000f00 */
[----:B------:R-:W-:Y:S01]  /*23a0*/  MOV R2, UR13 ;  /* 0x0000000d00027c02 */ /* 0x000fe20008000f00 */
        /* <DEDUP_REMOVED lines=31> */
[----:B------:R-:W-:Y:S02]  /*25a0*/  MOV R4, UR17 ;  /* 0x0000001100047c02 */ /* 0x000fe40008000f00 */
        /* <DEDUP_REMOVED lines=10> */
[----:B------:R-:W-:Y:S01]  /*2650*/  UMOV UR13, 0x40000040 ;  /* 0x40000040000d7882 */ /* 0x000fe20000000000 */
[----:B------:R-:W-:Y:S01]  /*2660*/  UMOV UR15, 0x40000040 ;  /* 0x40000040000f7882 */ /* 0x000fe20000000000 */
[----:B------:R-:W-:Y:S01]  /*2670*/  IMAD.U32 R7, RZ, RZ, UR13 ;  /* 0x0000000dff077e24 */ /* 0x000fe2000f8e00ff */
        /* <DEDUP_REMOVED lines=257> */
[----:B------:R-:W-:-:S07]  /*3690*/  UIADD3 UR5, UR5, 0xc06, URZ ;  /* 0x00000c0605057890 */ /* 0x000fce000fffe03f */
[----:B------:R-:W-:Y:S01]  /*36a0*/  UMOV UR12, UR5 ;  /* 0x00000005000c7c82 */ /* 0x000fe20008000000 */
[----:B------:R-:W-:Y:S01]  /*36b0*/  UIADD3 UR5, UR4, 0x786, URZ ;  /* 0x0000078604057890 */ /* 0x000fe2000fffe03f */
[----:B------:R-:W-:Y:S01]  /*36c0*/  IMAD.U32 R6, RZ, RZ, UR12 ;  /* 0x0000000cff067e24 */ /* 0x000fe2000f8e00ff */
[----:B------:R-:W-:-:S05]  /*36d0*/  UMOV UR16, UR12 ;  /* 0x0000000c00107c82 */ /* 0x000fca0008000000 */
        /* <DEDUP_REMOVED lines=40> */
[----:B------:R-:W-:-:S07]  /*3960*/  UIADD3 UR7, UR4, 0x806, URZ ;  /* 0x0000080604077890 */ /* 0x000fce000fffe03f */
        /* <DEDUP_REMOVED lines=11> */
[----:B------:R-:W-:Y:S01]  /*3a20*/  UMOV UR5, UR15 ;  /* 0x0000000f00057c82 */ /* 0x000fe20008000000 */
[----:B------:R-:W-:Y:S02]  /*3a30*/  R2UR UR13, R2 ;  /* 0x00000000020d72ca */ /* 0x000fe400000e0000 */
[----:B------:R-:W-:Y:S01]  /*3a40*/  R2UR UR12, R3 ;  /* 0x00000000030c72ca */ /* 0x000fe200000e0000 */
[----:B------:R-:W-:Y:S02]  /*3a50*/  WARPGROUP.DEPBAR.LE gsb0, 0x0 ;  /* 0x00008000000079c5 */ /* 0x000fe40000010000 */
[----:B------:R-:W-:-:S06]  /*3a60*/  WARPGROUP.ARRIVE ;  /* 0x00000000000079c5 */ /* 0x000fcc0000000000 */
[----:B------:R-:W-:Y:S01]  /*3a70*/  HGMMA.64x16x16.F32.BF16 R48, gdesc[UR16], R48, gsb0 ;  /* 0x00200000103079f0 */ /* 0x000fe20008001830 */
[----:B------:R-:W-:Y:S02]  /*3a80*/  R2UR UR17, R4 ;  /* 0x00000000041172ca */ /* 0x000fe400000e0000 */
[----:B------:R-:W-:Y:S01]  /*3a90*/  R2UR UR16, R5 ;  /* 0x00000000051072ca */ /* 0x000fe200000e0000 */
        /* <DEDUP_REMOVED lines=16> */
.L_x_201:
[----:B------:R-:W-:Y:S01]  /*3ba0*/  R2UR UR5, R152 ;  /* 0x00000000980572ca */ /* 0x000fe200000e0000 */
[----:B------:R-:W-:Y:S01]  /*3bb0*/  ULDC UR4, c[0x0][0x9d8] ;  /* 0x0002760000047ab9 */ /* 0x000fe20000000800 */
[----:B------:R-:W-:Y:S02]  /*3bc0*/  VIADD R2, R227, UR61 ;  /* 0x0000003de3027c36 */ /* 0x000fe40008000000 */
[----:B------:R-:W-:Y:S01]  /*3bd0*/  FMUL.FTZ R56, R56, UR4 ;  /* 0x0000000438387c20 */ /* 0x000fe20008410000 */
[----:B------:R-:W-:Y:S01]  /*3be0*/  FMUL.FTZ R57, R57, UR4 ;  /* 0x0000000439397c20 */ /* 0x000fe20008410000 */
[----:B------:R-:W-:Y:S01]  /*3bf0*/  FMUL.FTZ R60, R60, UR4 ;  /* 0x000000043c3c7c20 */ /* 0x000fe20008410000 */
[----:B------:R-:W-:Y:S01]  /*3c00*/  FMUL.FTZ R61, R61, UR4 ;  /* 0x000000043d3d7c20 */ /* 0x000fe20008410000 */
[----:B------:R-:W-:Y:S01]  /*3c10*/  FMUL.FTZ R48, R48, UR4 ;  /* 0x0000000430307c20 */ /* 0x000fe20008410000 */
[----:B------:R-:W-:Y:S01]  /*3c20*/  FMUL.FTZ R58, R58, UR4 ;  /* 0x000000043a3a7c20 */ /* 0x000fe20008410000 */
[----:B------:R-:W0:Y:S01]  /*3c30*/  MUFU.TANH R56, R56 ;  /* 0x0000003800387308 */ /* 0x000e220000002400 */
[----:B------:R-:W-:Y:S01]  /*3c40*/  FMUL.FTZ R49, R49, UR4 ;  /* 0x0000000431317c20 */ /* 0x000fe20008410000 */
[----:B------:R-:W-:Y:S01]  /*3c50*/  FMUL.FTZ R59, R59, UR4 ;  /* 0x000000043b3b7c20 */ /* 0x000fe20008410000 */
[----:B------:R-:W-:Y:S01]  /*3c60*/  FMUL.FTZ R52, R52, UR4 ;  /* 0x0000000434347c20 */ /* 0x000fe20008410000 */
[----:B------:R-:W-:-:S02]  /*3c70*/  IMAD.U32 R3, RZ, RZ, UR5 ;  /* 0x00000005ff037e24 */ /* 0x000fc4000f8e00ff */
[----:B------:R-:W-:Y:S01]  /*3c80*/  FMUL.FTZ R62, R62, UR4 ;  /* 0x000000043e3e7c20 */ /* 0x000fe20008410000 */
[----:B------:R-:W-:Y:S01]  /*3c90*/  FMUL.FTZ R53, R53, UR4 ;  /* 0x0000000435357c20 */ /* 0x000fe20008410000 */
[----:B------:R-:W-:Y:S01]  /*3ca0*/  FMUL.FTZ R63, R63, UR4 ;  /* 0x000000043f3f7c20 */ /* 0x000fe20008410000 */
[----:B------:R-:W1:Y:S01]  /*3cb0*/  MUFU.TANH R57, R57 ;  /* 0x0000003900397308 */ /* 0x000e620000002400 */
[----:B------:R-:W-:Y:S02]  /*3cc0*/  IMAD R2, R3, -0x50, R2 ;  /* 0xffffffb003027824 */ /* 0x000fe400078e0202 */
[----:B------:R-:W-:Y:S01]  /*3cd0*/  FMUL.FTZ R40, R40, UR4 ;  /* 0x0000000428287c20 */ /* 0x000fe20008410000 */
[----:B------:R-:W-:Y:S01]  /*3ce0*/  FMUL.FTZ R50, R50, UR4 ;  /* 0x0000000432327c20 */ /* 0x000fe20008410000 */
[----:B------:R-:W-:Y:S01]  /*3cf0*/  FMUL.FTZ R41, R41, UR4 ;  /* 0x0000000429297c20 */ /* 0x000fe20008410000 */
[----:B------:R-:W-:Y:S01]  /*3d00*/  FMUL.FTZ R51, R51, UR4 ;  /* 0x0000000433337c20 */ /* 0x000fe20008410000 */
[----:B------:R-:W-:Y:S01]  /*3d10*/  ISETP.GT.AND P2, PT, R2, RZ, PT ;  /* 0x000000ff0200720c */ /* 0x000fe20003f44270 */
[----:B------:R-:W-:Y:S01]  /*3d20*/  FMUL.FTZ R44, R44, UR4 ;  /* 0x000000042c2c7c20 */ /* 0x000fe20008410000 */
[----:B------:R-:W2:Y:S01]  /*3d30*/  MUFU.TANH R60, R60 ;  /* 0x0000003c003c7308 */ /* 0x000ea20000002400 */
[----:B------:R-:W-:Y:S01]  /*3d40*/  ISETP.GT.AND P1, PT, R2, 0x1, PT ;  /* 0x000000010200780c */ /* 0x000fe20003f24270 */
[----:B------:R-:W-:Y:S01]  /*3d50*/  FMUL.FTZ R54, R54, UR4 ;  /* 0x0000000436367c20 */ /* 0x000fe20008410000 */
[----:B------:R-:W-:Y:S01]  /*3d60*/  ISETP.GT.AND P6, PT, R2, 0x8, PT ;  /* 0x000000080200780c */ /* 0x000fe20003fc4270 */
[----:B------:R-:W-:Y:S01]  /*3d70*/  FMUL.FTZ R45, R45, UR4 ;  /* 0x000000042d2d7c20 */ /* 0x000fe20008410000 */
[----:B0-----:R-:W-:Y:S01]  /*3d80*/  FSEL R56, R56, -INF , P2 ;  /* 0xff80000038387808 */ /* 0x001fe20001000000 */
[----:B------:R-:W-:Y:S01]  /*3d90*/  FMUL.FTZ R55, R55, UR4 ;  /* 0x0000000437377c20 */ /* 0x000fe20008410000 */
[----:B------:R-:W-:Y:S01]  /*3da0*/  ISETP.GT.AND P5, PT, R2, 0x9, PT ;  /* 0x000000090200780c */ /* 0x000fe20003fa4270 */
[----:B------:R-:W0:Y:S01]  /*3db0*/  MUFU.TANH R61, R61 ;  /* 0x0000003d003d7308 */ /* 0x000e220000002400 */
[----:B-1----:R-:W-:Y:S01]  /*3dc0*/  FSEL R57, R57, -INF , P1 ;  /* 0xff80000039397808 */ /* 0x002fe20000800000 */
[----:B------:R-:W-:Y:S01]  /*3dd0*/  FMUL.FTZ R32, R32, UR4 ;  /* 0x0000000420207c20 */ /* 0x000fe20008410000 */
[----:B------:R-:W-:Y:S01]  /*3de0*/  ISETP.GT.AND P4, PT, R2, 0x10, PT ;  /* 0x000000100200780c */ /* 0x000fe20003f84270 */
[----:B------:R-:W-:Y:S01]  /*3df0*/  FMUL.FTZ R42, R42, UR4 ;  /* 0x000000042a2a7c20 */ /* 0x000fe20008410000 */
[----:B------:R-:W-:Y:S01]  /*3e00*/  FMNMX.FTZ R3, R56, R57, !PT ;  /* 0x0000003938037209 */ /* 0x000fe20007810000 */
[----:B------:R-:W-:Y:S01]  /*3e10*/  FMUL.FTZ R33, R33, UR4 ;  /* 0x0000000421217c20 */ /* 0x000fe20008410000 */
[----:B------:R-:W-:Y:S01]  /*3e20*/  ISETP.GT.AND P3, PT, R2, 0x11, PT ;  /* 0x000000110200780c */ /* 0x000fe20003f64270 */
[----:B------:R-:W1:Y:S01]  /*3e30*/  MUFU.TANH R48, R48 ;  /* 0x0000003000307308 */ /* 0x000e620000002400 */
[----:B--2---:R-:W-:Y:S01]  /*3e40*/  FSEL R60, R60, -INF , P6 ;  /* 0xff8000003c3c7808 */ /* 0x004fe20003000000 */
[----:B------:R-:W-:Y:S01]  /*3e50*/  FMUL.FTZ R43, R43, UR4 ;  /* 0x000000042b2b7c20 */ /* 0x000fe20008410000 */
[----:B------:R-:W-:Y:S01]  /*3e60*/  FMUL.FTZ R36, R36, UR4 ;  /* 0x0000000424247c20 */ /* 0x000fe20008410000 */
[----:B------:R-:W-:Y:S01]  /*3e70*/  FMUL.FTZ R46, R46, UR4 ;  /* 0x000000042e2e7c20 */ /* 0x000fe20008410000 */
[----:B------:R-:W-:Y:S01]  /*3e80*/  FMNMX.FTZ R4, R60, R3, !PT ;  /* 0x000000033c047209 */ /* 0x000fe20007810000 */
[----:B------:R-:W-:Y:S01]  /*3e90*/  FMUL.FTZ R37, R37, UR4 ;  /* 0x0000000425257c20 */ /* 0x000fe20008410000 */
[----:B------:R-:W-:Y:S01]  /*3ea0*/  FMUL.FTZ R47, R47, UR4 ;  /* 0x000000042f2f7c20 */ /* 0x000fe20008410000 */
[----:B------:R-:W2:Y:S01]  /*3eb0*/  MUFU.TANH R58, R58 ;  /* 0x0000003a003a7308 */ /* 0x000ea20000002400 */
[----:B0-----:R-:W-:Y:S01]  /*3ec0*/  FSEL R61, R61, -INF , P5 ;  /* 0xff8000003d3d7808 */ /* 0x001fe20002800000 */
[----:B------:R-:W-:Y:S01]  /*3ed0*/  FMUL.FTZ R24, R24, UR4 ;  /* 0x0000000418187c20 */ /* 0x000fe20008410000 */
[----:B------:R-:W-:Y:S01]  /*3ee0*/  FMUL.FTZ R34, R34, UR4 ;  /* 0x0000000422227c20 */ /* 0x000fe20008410000 */
[----:B------:R-:W-:Y:S01]  /*3ef0*/  FMUL.FTZ R25, R25, UR4 ;  /* 0x0000000419197c20 */ /* 0x000fe20008410000 */
[----:B------:R-:W-:Y:S01]  /*3f00*/  FMNMX.FTZ R3, R61, R4, !PT ;  /* 0x000000043d037209 */ /* 0x000fe20007810000 */
[----:B------:R-:W-:Y:S01]  /*3f10*/  FMUL.FTZ R35, R35, UR4 ;  /* 0x0000000423237c20 */ /* 0x000fe20008410000 */
[----:B------:R-:W-:Y:S01]  /*3f20*/  FMUL.FTZ R28, R28, UR4 ;  /* 0x000000041c1c7c20 */ /* 0x000fe20008410000 */
[----:B------:R-:W0:Y:S01]  /*3f30*/  MUFU.TANH R49, R49 ;  /* 0x0000003100317308 */ /* 0x000e220000002400 */
[----:B-1----:R-:W-:Y:S01]  /*3f40*/  FSEL R48, R48, -INF , P4 ;  /* 0xff80000030307808 */ /* 0x002fe20002000000 */
[----:B------:R-:W-:Y:S01]  /*3f50*/  FMUL.FTZ R29, R29, UR4 ;  /* 0x000000041d1d7c20 */ /* 0x000fe20008410000 */
[----:B------:R-:W-:Y:S01]  /*3f60*/  FMUL.FTZ R38, R38, UR4 ;  /* 0x0000000426267c20 */ /* 0x000fe20008410000 */
[----:B------:R-:W-:Y:S01]  /*3f70*/  FMUL.FTZ R39, R39, UR4 ;  /* 0x0000000427277c20 */ /* 0x000fe20008410000 */
[----:B------:R-:W-:Y:S01]  /*3f80*/  FMNMX.FTZ R4, R48, R3, !PT ;  /* 0x0000000330047209 */ /* 0x000fe20007810000 */
[----:B------:R-:W-:Y:S01]  /*3f90*/  FMUL.FTZ R26, R26, UR4 ;  /* 0x000000041a1a7c20 */ /* 0x000fe20008410000 */
[----:B------:R-:W-:Y:S01]  /*3fa0*/  FMUL.FTZ R27, R27, UR4 ;  /* 0x000000041b1b7c20 */ /* 0x000fe20008410000 */
[----:B------:R-:W1:Y:S01]  /*3fb0*/  MUFU.TANH R59, R59 ;  /* 0x0000003b003b7308 */ /* 0x000e620000002400 */
[----:B--2---:R-:W-:Y:S01]  /*3fc0*/  FSEL R58, R58, -INF , P2 ;  /* 0xff8000003a3a7808 */ /* 0x004fe20001000000 */
[----:B------:R-:W-:Y:S01]  /*3fd0*/  FMUL.FTZ R30, R30, UR4 ;  /* 0x000000041e1e7c20 */ /* 0x000fe20008410000 */
[----:B------:R-:W-:Y:S01]  /*3fe0*/  ISETP.GT.AND P2, PT, R2, 0x18, PT ;  /* 0x000000180200780c */ /* 0x000fe20003f44270 */
[----:B------:R-:W-:Y:S01]  /*3ff0*/  FMUL.FTZ R31, R31, UR4 ;  /* 0x000000041f1f7c20 */ /* 0x000fe20008410000 */
[----:B------:R-:W-:Y:S01]  /*4000*/  ULDC UR5, c[0x0][0x988] ;  /* 0x0002620000057ab9 */ /* 0x000fe20000000800 */
[----:B------:R-:W-:Y:S01]  /*4010*/  P2R R20, PR, RZ, 0x1 ;  /* 0x00000001ff147803 */ /* 0x000fe20000000000 */
[----:B------:R-:W-:Y:S01]  /*4020*/  UISETP.GE.AND UP0, UPT, UR61, 0x51, UPT ;  /* 0x000000513d00788c */ /* 0x000fe2000bf06270 */
[----:B------:R-:W2:Y:S01]  /*4030*/  MUFU.TANH R52, R52 ;  /* 0x0000003400347308 */ /* 0x000ea20000002400 */
[----:B0-----:R-:W-:-:S02]  /*4040*/  FSEL R49, R49, -INF , P3 ;  /* 0xff80000031317808 */ /* 0x001fc40001800000 */
[----:B------:R-:W-:Y:S02]  /*4050*/  CS2R R150, SRZ ;  /* 0x0000000000967805 */ /* 0x000fe4000001ff00 */
[----:B------:R-:W-:Y:S02]  /*4060*/  CS2R R148, SRZ ;  /* 0x0000000000947805 */ /* 0x000fe4000001ff00 */
[----:B------:R-:W-:Y:S02]  /*4070*/  CS2R R146, SRZ ;  /* 0x0000000000927805 */ /* 0x000fe4000001ff00 */
[----:B------:R-:W-:Y:S02]  /*4080*/  FMNMX.FTZ R3, R49, R4, !PT ;  /* 0x0000000431037209 */ /* 0x000fe40007810000 */
[----:B------:R-:W-:Y:S02]  /*4090*/  CS2R R144, SRZ ;  /* 0x0000000000907805 */ /* 0x000fe4000001ff00 */
[----:B------:R-:W-:Y:S01]  /*40a0*/  CS2R R142, SRZ ;  /* 0x00000000008e7805 */ /* 0x000fe2000001ff00 */
[----:B------:R-:W0:Y:S01]  /*40b0*/  MUFU.TANH R62, R62 ;  /* 0x0000003e003e7308 */ /* 0x000e220000002400 */
[----:B-1----:R-:W-:-:S02]  /*40c0*/  FSEL R59, R59, -INF , P1 ;  /* 0xff8000003b3b7808 */ /* 0x002fc40000800000 */
[----:B------:R-:W-:Y:S02]  /*40d0*/  CS2R R140, SRZ ;  /* 0x00000000008c7805 */ /* 0x000fe4000001ff00 */
[----:B------:R-:W-:Y:S02]  /*40e0*/  ISETP.GT.AND P1, PT, R2, 0x19, PT ;  /* 0x000000190200780c */ /* 0x000fe40003f24270 */
[----:B------:R-:W-:Y:S02]  /*40f0*/  CS2R R138, SRZ ;  /* 0x00000000008a7805 */ /* 0x000fe4000001ff00 */
[----:B------:R-:W-:Y:S02]  /*4100*/  CS2R R136, SRZ ;  /* 0x0000000000887805 */ /* 0x000fe4000001ff00 */
[----:B------:R-:W-:Y:S02]  /*4110*/  CS2R R134, SRZ ;  /* 0x0000000000867805 */ /* 0x000fe4000001ff00 */
[----:B------:R-:W-:Y:S01]  /*4120*/  CS2R R132, SRZ ;  /* 0x0000000000847805 */ /* 0x000fe2000001ff00 */
[----:B------:R-:W1:Y:S01]  /*4130*/  MUFU.TANH R53, R53 ;  /* 0x0000003500357308 */ /* 0x000e620000002400 */
[----:B--2---:R-:W-:-:S02]  /*4140*/  FSEL R52, R52, -INF , P2 ;  /* 0xff80000034347808 */ /* 0x004fc40001000000 */
[----:B------:R-:W-:Y:S02]  /*4150*/  CS2R R130, SRZ ;  /* 0x0000000000827805 */ /* 0x000fe4000001ff00 */
[----:B------:R-:W-:Y:S02]  /*4160*/  CS2R R128, SRZ ;  /* 0x0000000000807805 */ /* 0x000fe4000001ff00 */
[----:B------:R-:W-:Y:S02]  /*4170*/  CS2R R126, SRZ ;  /* 0x00000000007e7805 */ /* 0x000fe4000001ff00 */
[----:B------:R-:W-:Y:S02]  /*4180*/  FMNMX.FTZ R4, R52, R3, !PT ;  /* 0x0000000334047209 */ /* 0x000fe40007810000 */
[----:B------:R-:W-:Y:S02]  /*4190*/  CS2R R124, SRZ ;  /* 0x00000000007c7805 */ /* 0x000fe4000001ff00 */
[----:B------:R-:W-:Y:S01]  /*41a0*/  CS2R R122, SRZ ;  /* 0x00000000007a7805 */ /* 0x000fe2000001ff00 */
[----:B------:R-:W2:Y:S01]  /*41b0*/  MUFU.TANH R63, R63 ;  /* 0x0000003f003f7308 */ /* 0x000ea20000002400 */
[----:B0-----:R-:W-:-:S02]  /*41c0*/  FSEL R62, R62, -INF , P6 ;  /* 0xff8000003e3e7808 */ /* 0x001fc40003000000 */
[----:B------:R-:W-:Y:S02]  /*41d0*/  CS2R R120, SRZ ;  /* 0x0000000000787805 */ /* 0x000fe4000001ff00 */
[----:B------:R-:W-:Y:S02]  /*41e0*/  ISETP.GT.AND P6, PT, R2, 0x20, PT ;  /* 0x000000200200780c */ /* 0x000fe40003fc4270 */
[----:B------:R-:W-:Y:S02]  /*41f0*/  CS2R R118, SRZ ;  /* 0x0000000000767805 */ /* 0x000fe4000001ff00 */
[----:B------:R-:W-:Y:S02]  /*4200*/  CS2R R116, SRZ ;  /* 0x0000000000747805 */ /* 0x000fe4000001ff00 */
[----:B------:R-:W-:Y:S02]  /*4210*/  CS2R R114, SRZ ;  /* 0x0000000000727805 */ /* 0x000fe4000001ff00 */
[----:B------:R-:W-:Y:S01]  /*4220*/  CS2R R112, SRZ ;  /* 0x0000000000707805 */ /* 0x000fe2000001ff00 */
[----:B------:R-:W0:Y:S01]  /*4230*/  MUFU.TANH R40, R40 ;  /* 0x0000002800287308 */ /* 0x000e220000002400 */
[----:B-1----:R-:W-:-:S02]  /*4240*/  FSEL R53, R53, -INF , P1 ;  /* 0xff80000035357808 */ /* 0x002fc40000800000 */
[----:B------:R-:W-:Y:S02]  /*4250*/  CS2R R110, SRZ ;  /* 0x00000000006e7805 */ /* 0x000fe4000001ff00 */
[----:B------:R-:W-:Y:S02]  /*4260*/  CS2R R108, SRZ ;  /* 0x00000000006c7805 */ /* 0x000fe4000001ff00 */
[----:B------:R-:W-:Y:S02]  /*4270*/  CS2R R106, SRZ ;  /* 0x00000000006a7805 */ /* 0x000fe4000001ff00 */
[----:B------:R-:W-:Y:S02]  /*4280*/  FMNMX.FTZ R3, R53, R4, !PT ;  /* 0x0000000435037209 */ /* 0x000fe40007810000 */
[----:B------:R-:W-:Y:S02]  /*4290*/  CS2R R104, SRZ ;  /* 0x0000000000687805 */ /* 0x000fe4000001ff00 */
[----:B------:R-:W-:Y:S01]  /*42a0*/  CS2R R102, SRZ ;  /* 0x0000000000667805 */ /* 0x000fe2000001ff00 */
[----:B------:R-:W1:Y:S01]  /*42b0*/  MUFU.TANH R50, R50 ;  /* 0x0000003200327308 */ /* 0x000e620000002400 */
[----:B--2---:R-:W-:-:S02]  /*42c0*/  FSEL R63, R63, -INF , P5 ;  /* 0xff8000003f3f7808 */ /* 0x004fc40002800000 */
[----:B------:R-:W-:Y:S02]  /*42d0*/  CS2R R100, SRZ ;  /* 0x0000000000647805 */ /* 0x000fe4000001ff00 */
[----:B------:R-:W-:Y:S02]  /*42e0*/  ISETP.GT.AND P5, PT, R2, 0x21, PT ;  /* 0x000000210200780c */ /* 0x000fe40003fa4270 */
[----:B------:R-:W-:Y:S02]  /*42f0*/  CS2R R98, SRZ ;  /* 0x0000000000627805 */ /* 0x000fe4000001ff00 */
[----:B------:R-:W-:Y:S02]  /*4300*/  CS2R R96, SRZ ;  /* 0x0000000000607805 */ /* 0x000fe4000001ff00 */
[----:B------:R-:W-:Y:S02]  /*4310*/  CS2R R94, SRZ ;  /* 0x00000000005e7805 */ /* 0x000fe4000001ff00 */
[----:B------:R-:W-:Y:S01]  /*4320*/  CS2R R92, SRZ ;  /* 0x00000000005c7805 */ /* 0x000fe2000001ff00 */
        /* <DEDUP_REMOVED lines=22> */
[----:B------:R-:W-:Y:S01]  /*4490*/  CS2R R64, SRZ ;  /* 0x0000000000407805 */ /* 0x000fe2000001ff00 */
[----:B------:R-:W2:Y:S01]  /*44a0*/  MUFU.TANH R54, R54 ;  /* 0x0000003600367308 */ /* 0x000ea20000002400 */
[----:B0-----:R-:W-:-:S02]  /*44b0*/  FSEL R51, R51, -INF , P3 ;  /* 0xff80000033337808 */ /* 0x001fc40001800000 */
[----:B------:R-:W-:-:S05]  /*44c0*/  ISETP.GT.AND P3, PT, R2, 0x29, PT ;  /* 0x000000290200780c */ /* 0x000fca0003f64270 */
[----:B------:R-:W0:Y:S01]  /*44d0*/  MUFU.TANH R45, R45 ;  /* 0x0000002d002d7308 */ /* 0x000e220000002400 */
[----:B-1----:R-:W-:-:S04]  /*44e0*/  FSEL R44, R44, -INF , P4 ;  /* 0xff8000002c2c7808 */ /* 0x002fc80002000000 */
[----:B------:R-:W-:-:S03]  /*44f0*/  FMNMX.FTZ R4, R44, R3, !PT ;  /* 0x000000032c047209 */ /* 0x000fc60007810000 */
[----:B------:R-:W1:Y:S01]  /*4500*/  MUFU.TANH R55, R55 ;  /* 0x0000003700377308 */ /* 0x000e620000002400 */
[----:B--2---:R-:W-:Y:S02]  /*4510*/  FSEL R54, R54, -INF , P2 ;  /* 0xff80000036367808 */ /* 0x004fe40001000000 */
[----:B------:R-:W-:-:S05]  /*4520*/  ISETP.GT.AND P2, PT, R2, 0x30, PT ;  /* 0x000000300200780c */ /* 0x000fca0003f44270 */
[----:B------:R-:W2:Y:S01]  /*4530*/  MUFU.TANH R32, R32 ;  /* 0x0000002000207308 */ /* 0x000ea20000002400 */
[----:B0-----:R-:W-:-:S04]  /*4540*/  FSEL R45, R45, -INF , P3 ;  /* 0xff8000002d2d7808 */ /* 0x001fc80001800000 */
[----:B------:R-:W-:-:S03]  /*4550*/  FMNMX.FTZ R3, R45, R4, !PT ;  /* 0x000000042d037209 */ /* 0x000fc60007810000 */
[----:B------:R-:W0:Y:S01]  /*4560*/  MUFU.TANH R42, R42 ;  /* 0x0000002a002a7308 */ /* 0x000e220000002400 */
[----:B-1----:R-:W-:Y:S02]  /*4570*/  FSEL R55, R55, -INF , P1 ;  /* 0xff80000037377808 */ /* 0x002fe40000800000 */
[----:B------:R-:W-:-:S05]  /*4580*/  ISETP.GT.AND P1, PT, R2, 0x31, PT ;  /* 0x000000310200780c */ /* 0x000fca0003f24270 */
        /* <DEDUP_REMOVED lines=44> */
[----:B------:R-:W1:Y:S06]  /*4850*/  SHFL.BFLY PT, R3, R2, 0x2, 0x1f ;  /* 0x0c401f0002037f89 */ /* 0x000e6c00000e0000 */
[----:B------:R-:W3:Y:S01]  /*4860*/  MUFU.TANH R27, R27 ;  /* 0x0000001b001b7308 */ /* 0x000ee20000002400 */
[----:B--2---:R-:W-:-:S07]  /*4870*/  FSEL R39, R39, -INF , P5 ;  /* 0xff80000027277808 */ /* 0x004fce0002800000 */
[----:B------:R-:W2:Y:S01]  /*4880*/  MUFU.TANH R30, R30 ;  /* 0x0000001e001e7308 */ /* 0x000ea20000002400 */
[----:B0-----:R-:W-:-:S07]  /*4890*/  FSEL R26, R26, -INF , P4 ;  /* 0xff8000001a1a7808 */ /* 0x001fce0002000000 */
[----:B------:R-:W0:Y:S01]  /*48a0*/  MUFU.TANH R31, R31 ;  /* 0x0000001f001f7308 */ /* 0x000e220000002400 */
[----:B---3--:R-:W-:Y:S02]  /*48b0*/  FSEL R27, R27, -INF , P3 ;  /* 0xff8000001b1b7808 */ /* 0x008fe40001800000 */
[----:B-1----:R-:W-:-:S05]  /*48c0*/  FMNMX.FTZ R3, R2, R3, !PT ;  /* 0x0000000302037209 */ /* 0x002fca0007810000 */
[----:B------:R-:W1:Y:S01]  /*48d0*/  SHFL.BFLY PT, R4, R3, 0x1, 0x1f ;  /* 0x0c201f0003047f89 */ /* 0x000e6200000e0000 */
[----:B--2---:R-:W-:Y:S02]  /*48e0*/  FSEL R30, R30, -INF , P2 ;  /* 0xff8000001e1e7808 */ /* 0x004fe40001000000 */
[----:B0-----:R-:W-:Y:S02]  /*48f0*/  FSEL R31, R31, -INF , P1 ;  /* 0xff8000001f1f7808 */ /* 0x001fe40000800000 */
[----:B-1----:R-:W-:Y:S02]  /*4900*/  FMNMX.FTZ R4, R3, R4, !PT ;  /* 0x0000000403047209 */ /* 0x002fe40007810000 */
        /* <DEDUP_REMOVED lines=42> */
[----:B------:R-:W-:Y:S02]  /*4bb0*/  F2FP.BF16.F32.PACK_AB R208, R57, R56 ;  /* 0x0000003839d0723e */ /* 0x000fe400000010ff */
[----:B------:R-:W-:Y:S02]  /*4bc0*/  CS2R R56, SRZ ;  /* 0x0000000000387805 */ /* 0x000fe4000001ff00 */
[----:B------:R-:W-:Y:S01]  /*4bd0*/  FMNMX.FTZ R2, R38, R3, !PT ;  /* 0x0000000326027209 */ /* 0x000fe20007810000 */
[----:B------:R-:W-:Y:S03]  /*4be0*/  MUFU.EX2 R48, R48 ;  /* 0x0000003000307308 */ /* 0x000fe60000000800 */
        /* <DEDUP_REMOVED lines=9> */
[----:B------:R-:W2:Y:S01]  /*4c80*/  MUFU.EX2 R53, R53 ;  /* 0x0000003500357308 */ /* 0x000ea20000000800 */
[----:B0-----:R-:W-:-:S07]  /*4c90*/  F2FP.BF16.F32.PACK_AB R204, R49, R48 ;  /* 0x0000003031cc723e */ /* 0x001fce00000010ff */
[----:B------:R-:W-:Y:S08]  /*4ca0*/  MUFU.EX2 R40, R40 ;  /* 0x0000002800287308 */ /* 0x000ff00000000800 */
[----:B------:R-:W0:Y:S01]  /*4cb0*/  MUFU.EX2 R41, R41 ;  /* 0x0000002900297308 */ /* 0x000e220000000800 */
[----:B--2---:R-:W-:Y:S02]  /*4cc0*/  F2FP.BF16.F32.PACK_AB R206, R53, R52 ;  /* 0x0000003435ce723e */ /* 0x004fe400000010ff */
[----:B-1----:R-:W-:-:S05]  /*4cd0*/  FMNMX.FTZ R5, R2, R3, !PT ;  /* 0x0000000302057209 */ /* 0x002fca0007810000 */
[----:B------:R-:W-:Y:S01]  /*4ce0*/  MUFU.EX2 R44, R44 ;  /* 0x0000002c002c7308 */ /* 0x000fe20000000800 */
[----:B------:R-:W1:Y:S07]  /*4cf0*/  SHFL.BFLY PT, R2, R5, 0x1, 0x1f ;  /* 0x0c201f0005027f89 */ /* 0x000e6e00000e0000 */
[----:B------:R-:W2:Y:S01]  /*4d00*/  MUFU.EX2 R45, R45 ;  /* 0x0000002d002d7308 */ /* 0x000ea20000000800 */
[----:B0-----:R-:W-:-:S07]  /*4d10*/  F2FP.BF16.F32.PACK_AB R200, R41, R40 ;  /* 0x0000002829c8723e */ /* 0x001fce00000010ff */
[----:B------:R-:W-:Y:S08]  /*4d20*/  MUFU.EX2 R32, R32 ;  /* 0x0000002000207308 */ /* 0x000ff00000000800 */
[----:B------:R-:W-:Y:S01]  /*4d30*/  MUFU.EX2 R33, R33 ;  /* 0x0000002100217308 */ /* 0x000fe20000000800 */
[----:B--2---:R-:W-:Y:S02]  /*4d40*/  F2FP.BF16.F32.PACK_AB R202, R45, R44 ;  /* 0x0000002c2dca723e */ /* 0x004fe400000010ff */
[----:B-1----:R-:W-:-:S04]  /*4d50*/  FMNMX.FTZ R3, R5, R2, !PT ;  /* 0x0000000205037209 */ /* 0x002fc80007810000 */
[C---:B------:R-:W-:Y:S01]  /*4d60*/  FSETP.NEU.FTZ.AND P1, PT, R3.reuse, -INF , PT ;  /* 0xff8000000300780b */ /* 0x040fe20003f3d000 */
[----:B------:R-:W-:Y:S01]  /*4d70*/  FMUL.FTZ R2, R3, UR5 ;  /* 0x0000000503027c20 */ /* 0x000fe20008410000 */
[----:B------:R0:W-:Y:S04]  /*4d80*/  MUFU.EX2 R5, R14 ;  /* 0x0000000e00057308 */ /* 0x0001e80000000800 */
[----:B------:R-:W-:Y:S02]  /*4d90*/  FSEL R2, R2, RZ, P1 ;  /* 0x000000ff02027208 */ /* 0x000fe40000800000 */
[----:B------:R-:W-:Y:S02]  /*4da0*/  ISETP.NE.AND P1, PT, R19, RZ, PT ;  /* 0x000000ff1300720c */ /* 0x000fe40003f25270 */
[----:B------:R-:W-:Y:S01]  /*4db0*/  MUFU.EX2 R36, R36 ;  /* 0x0000002400247308 */ /* 0x000fe20000000800 */
[--C-:B------:R-:W-:Y:S01]  /*4dc0*/  FFMA.FTZ R58, R58, UR5, -R2.reuse ;  /* 0x000000053a3a7c23 */ /* 0x100fe20008010802 */
[--C-:B------:R-:W-:Y:S01]  /*4dd0*/  FFMA.FTZ R59, R59, UR5, -R2.reuse ;  /* 0x000000053b3b7c23 */ /* 0x100fe20008010802 */
[--C-:B------:R-:W-:Y:S01]  /*4de0*/  FFMA.FTZ R62, R62, UR5, -R2.reuse ;  /* 0x000000053e3e7c23 */ /* 0x100fe20008010802 */
[--C-:B------:R-:W-:Y:S01]  /*4df0*/  FFMA.FTZ R63, R63, UR5, -R2.reuse ;  /* 0x000000053f3f7c23 */ /* 0x100fe20008010802 */
[--C-:B------:R-:W-:Y:S01]  /*4e00*/  FFMA.FTZ R50, R50, UR5, -R2.reuse ;  /* 0x0000000532327c23 */ /* 0x100fe20008010802 */
[----:B0-----:R-:W-:Y:S01]  /*4e10*/  FADD.FTZ R14, R60, R21 ;  /* 0x000000153c0e7221 */ /* 0x001fe20000010000 */
        /* <DEDUP_REMOVED lines=8> */
[----:B------:R-:W-:Y:S01]  /*4ea0*/  FFMA.FTZ R46, R46, UR5, -R2 ;  /* 0x000000052e2e7c23 */ /* 0x000fe20008010802 */
[----:B------:R-:W0:Y:S01]  /*4eb0*/  MUFU.EX2 R59, R59 ;  /* 0x0000003b003b7308 */ /* 0x000e220000000800 */
[----:B------:R-:W-:-:S02]  /*4ec0*/  @P1 VIADD R0, R0, 0x38840 ;  /* 0x0003884000001836 */ /* 0x000fc40000000000 */
[----:B------:R-:W-:Y:S01]  /*4ed0*/  FADD.FTZ R29, R49, R14 ;  /* 0x0000000e311d7221 */ /* 0x000fe20000010000 */
[--C-:B------:R-:W-:Y:S01]  /*4ee0*/  FFMA.FTZ R47, R47, UR5, -R2.reuse ;  /* 0x000000052f2f7c23 */ /* 0x100fe20008010802 */
[--C-:B------:R-:W-:Y:S01]  /*4ef0*/  FFMA.FTZ R34, R34, UR5, -R2.reuse ;  /* 0x0000000522227c23 */ /* 0x100fe20008010802 */
[----:B------:R-:W-:Y:S01]  /*4f00*/  FFMA.FTZ R35, R35, UR5, -R2 ;  /* 0x0000000523237c23 */ /* 0x000fe20008010802 */
[----:B------:R-:W-:Y:S01]  /*4f10*/  FADD.FTZ R20, R52, R29 ;  /* 0x0000001d34147221 */ /* 0x000fe20000010000 */
[----:B------:R-:W-:Y:S01]  /*4f20*/  @P1 PRMT R0, R23, 0x654, R0 ;  /* 0x0000065417001816 */ /* 0x000fe20000000000 */
[----:B------:R-:W1:Y:S01]  /*4f30*/  MUFU.EX2 R62, R62 ;  /* 0x0000003e003e7308 */ /* 0x000e620000000800 */
[----:B------:R-:W-:Y:S01]  /*4f40*/  FFMA.FTZ R38, R38, UR5, -R2 ;  /* 0x0000000526267c23 */ /* 0x000fe20008010802 */
[----:B------:R-:W-:Y:S01]  /*4f50*/  FADD.FTZ R29, R53, R20 ;  /* 0x00000014351d7221 */ /* 0x000fe20000010000 */
[----:B------:R2:W-:Y:S01]  /*4f60*/  @P1 SYNCS.ARRIVE.TRANS64.RED.A1T0 RZ, [R0+URZ], RZ ;  /* 0x000000ff00ff19a7 */ /* 0x0005e2000810043f */
[--C-:B------:R-:W-:Y:S01]  /*4f70*/  FFMA.FTZ R39, R39, UR5, -R2.reuse ;  /* 0x0000000527277c23 */ /* 0x100fe20008010802 */
[--C-:B------:R-:W-:Y:S01]  /*4f80*/  FFMA.FTZ R26, R26, UR5, -R2.reuse ;  /* 0x000000051a1a7c23 */ /* 0x100fe20008010802 */
[----:B------:R-:W-:Y:S01]  /*4f90*/  FADD.FTZ R20, R40, R29 ;  /* 0x0000001d28147221 */ /* 0x000fe20000010000 */
[----:B------:R-:W-:Y:S01]  /*4fa0*/  FFMA.FTZ R27, R27, UR5, -R2 ;  /* 0x000000051b1b7c23 */ /* 0x000fe20008010802 */
[----:B------:R-:W3:Y:S01]  /*4fb0*/  MUFU.EX2 R63, R63 ;  /* 0x0000003f003f7308 */ /* 0x000ee20000000800 */
[----:B0-----:R-:W-:Y:S01]  /*4fc0*/  FADD.FTZ R21, R58, R59 ;  /* 0x0000003b3a157221 */ /* 0x001fe20000010000 */
[----:B------:R-:W-:Y:S01]  /*4fd0*/  FADD.FTZ R29, R41, R20 ;  /* 0x00000014291d7221 */ /* 0x000fe20000010000 */
[--C-:B------:R-:W-:Y:S01]  /*4fe0*/  FFMA.FTZ R30, R30, UR5, -R2.reuse ;  /* 0x000000051e1e7c23 */ /* 0x100fe20008010802 */
[----:B------:R-:W-:Y:S01]  /*4ff0*/  FFMA.FTZ R2, R31, UR5, -R2 ;  /* 0x000000051f027c23 */ /* 0x000fe20008010802 */
[----:B------:R-:W-:Y:S01]  /*5000*/  PLOP3.LUT P1, PT, PT, PT, UP0, 0x80, 0x0 ;  /* 0x000000000000781c */ /* 0x000fe20003f2f008 */
[----:B--2---:R-:W-:Y:S01]  /*5010*/  FADD.FTZ R0, R44, R29 ;  /* 0x0000001d2c007221 */ /* 0x004fe20000010000 */
[----:B------:R-:W-:Y:S01]  /*5020*/  F2FP.BF16.F32.PACK_AB R196, R33, R32 ;  /* 0x0000002021c4723e */ /* 0x000fe200000010ff */
[----:B------:R-:W0:Y:S01]  /*5030*/  MUFU.EX2 R50, R50 ;  /* 0x0000003200327308 */ /* 0x000e220000000800 */
[----:B-1----:R-:W-:Y:S01]  /*5040*/  FADD.FTZ R14, R62, R21 ;  /* 0x000000153e0e7221 */ /* 0x002fe20000010000 */
[----:B------:R-:W-:Y:S01]  /*5050*/  FADD.FTZ R29, R45, R0 ;  /* 0x000000002d1d7221 */ /* 0x000fe20000010000 */
[----:B------:R-:W-:-:S02]  /*5060*/  F2FP.BF16.F32.PACK_AB R209, R59, R58 ;  /* 0x0000003a3bd1723e */ /* 0x000fc400000010ff */
[----:B------:R-:W-:Y:S02]  /*5070*/  CS2R R60, SRZ ;  /* 0x00000000003c7805 */ /* 0x000fe4000001ff00 */
[----:B------:R-:W-:Y:S02]  /*5080*/  CS2R R58, SRZ ;  /* 0x00000000003a7805 */ /* 0x000fe4000001ff00 */
[----:B------:R-:W-:Y:S02]  /*5090*/  CS2R R52, SRZ ;  /* 0x0000000000347805 */ /* 0x000fe4000001ff00 */
[----:B------:R-:W-:Y:S01]  /*50a0*/  CS2R R48, SRZ ;  /* 0x0000000000307805 */ /* 0x000fe2000001ff00 */
[----:B------:R-:W1:Y:S01]  /*50b0*/  MUFU.EX2 R51, R51 ;  /* 0x0000003300337308 */ /* 0x000e620000000800 */
[C---:B---3--:R-:W-:Y:S01]  /*50c0*/  FADD.FTZ R21, R63.reuse, R14 ;  /* 0x0000000e3f157221 */ /* 0x048fe20000010000 */
[----:B------:R-:W-:Y:S02]  /*50d0*/  F2FP.BF16.F32.PACK_AB R211, R63, R62 ;  /* 0x0000003e3fd3723e */ /* 0x000fe400000010ff */
[----:B------:R-:W-:-:S02]  /*50e0*/  CS2R R62, SRZ ;  /* 0x00000000003e7805 */ /* 0x000fc4000001ff00 */
[----:B------:R-:W-:Y:S02]  /*50f0*/  CS2R R44, SRZ ;  /* 0x00000000002c7805 */ /* 0x000fe4000001ff00 */
[----:B------:R-:W-:Y:S01]  /*5100*/  CS2R R40, SRZ ;  /* 0x0000000000287805 */ /* 0x000fe2000001ff00 */
[----:B------:R-:W2:Y:S01]  /*5110*/  MUFU.EX2 R54, R54 ;  /* 0x0000003600367308 */ /* 0x000ea20000000800 */
[----:B0-----:R-:W-:-:S07]  /*5120*/  FADD.FTZ R14, R50, R21 ;  /* 0x00000015320e7221 */ /* 0x001fce0000010000 */
[----:B------:R-:W0:Y:S01]  /*5130*/  MUFU.EX2 R55, R55 ;  /* 0x0000003700377308 */ /* 0x000e220000000800 */
[C---:B-1----:R-:W-:Y:S01]  /*5140*/  FADD.FTZ R21, R51.reuse, R14 ;  /* 0x0000000e33157221 */ /* 0x042fe20000010000 */
[----:B------:R-:W-:Y:S02]  /*5150*/  F2FP.BF16.F32.PACK_AB R205, R51, R50 ;  /* 0x0000003233cd723e */ /* 0x000fe400000010ff */
[----:B------:R-:W-:-:S04]  /*5160*/  CS2R R50, SRZ ;  /* 0x0000000000327805 */ /* 0x000fc8000001ff00 */
[----:B------:R-:W1:Y:S01]  /*5170*/  MUFU.EX2 R42, R42 ;  /* 0x0000002a002a7308 */ /* 0x000e620000000800 */
[----:B--2---:R-:W-:-:S07]  /*5180*/  FADD.FTZ R14, R54, R21 ;  /* 0x00000015360e7221 */ /* 0x004fce0000010000 */
[----:B------:R-:W2:Y:S01]  /*5190*/  MUFU.EX2 R43, R43 ;  /* 0x0000002b002b7308 */ /* 0x000ea20000000800 */
[C---:B0-----:R-:W-:Y:S01]  /*51a0*/  FADD.FTZ R21, R55.reuse, R14 ;  /* 0x0000000e37157221 */ /* 0x041fe20000010000 */
[----:B------:R-:W-:Y:S01]  /*51b0*/  FADD.FTZ R14, R32, R29 ;  /* 0x0000001d200e7221 */ /* 0x000fe20000010000 */
[----:B------:R-:W-:Y:S02]  /*51c0*/  F2FP.BF16.F32.PACK_AB R207, R55, R54 ;  /* 0x0000003637cf723e */ /* 0x000fe400000010ff */
[----:B------:R-:W-:Y:S01]  /*51d0*/  CS2R R54, SRZ ;  /* 0x0000000000367805 */ /* 0x000fe2000001ff00 */
[----:B------:R-:W-:Y:S01]  /*51e0*/  FADD.FTZ R29, R33, R14 ;  /* 0x0000000e211d7221 */ /* 0x000fe20000010000 */
[----:B------:R-:W-:Y:S01]  /*51f0*/  CS2R R32, SRZ ;  /* 0x0000000000207805 */ /* 0x000fe2000001ff00 */
[----:B------:R-:W0:Y:S01]  /*5200*/  MUFU.EX2 R46, R46 ;  /* 0x0000002e002e7308 */ /* 0x000e220000000800 */
[----:B-1----:R-:W-:Y:S01]  /*5210*/  FADD.FTZ R0, R42, R21 ;  /* 0x000000152a007221 */ /* 0x002fe20000010000 */
[----:B------:R-:W-:-:S06]  /*5220*/  FADD.FTZ R14, R36, R29 ;  /* 0x0000001d240e7221 */ /* 0x000fcc0000010000 */
[----:B------:R-:W1:Y:S01]  /*5230*/  MUFU.EX2 R47, R47 ;  /* 0x0000002f002f7308 */ /* 0x000e620000000800 */
[C---:B--2---:R-:W-:Y:S01]  /*5240*/  FADD.FTZ R21, R43.reuse, R0 ;  /* 0x000000002b157221 */ /* 0x044fe20000010000 */
[----:B------:R-:W-:Y:S02]  /*5250*/  F2FP.BF16.F32.PACK_AB R201, R43, R42 ;  /* 0x0000002a2bc9723e */ /* 0x000fe400000010ff */
[----:B------:R-:W-:-:S04]  /*5260*/  CS2R R42, SRZ ;  /* 0x00000000002a7805 */ /* 0x000fc8000001ff00 */
        /* <DEDUP_REMOVED lines=10> */
[----:B------:R-:W-:Y:S02]  /*5310*/  F2FP.BF16.F32.PACK_AB R198, R37, R36 ;  /* 0x0000002425c6723e */ /* 0x000fe400000010ff */
[----:B------:R-:W-:-:S04]  /*5320*/  CS2R R36, SRZ ;  /* 0x0000000000247805 */ /* 0x000fc8000001ff00 */
[----:B------:R-:W0:Y:S01]  /*5330*/  MUFU.EX2 R38, R38 ;  /* 0x0000002600267308 */ /* 0x000e220000000800 */
[C---:B-1----:R-:W-:Y:S01]  /*5340*/  FADD.FTZ R21, R35.reuse, R0 ;  /* 0x0000000023157221 */ /* 0x042fe20000010000 */
[----:B------:R-:W-:Y:S02]  /*5350*/  F2FP.BF16.F32.PACK_AB R197, R35, R34 ;  /* 0x0000002223c5723e */ /* 0x000fe400000010ff */
[----:B------:R-:W-:-:S04]  /*5360*/  CS2R R34, SRZ ;  /* 0x0000000000227805 */ /* 0x000fc8000001ff00 */
[----:B------:R-:W1:Y:S01]  /*5370*/  MUFU.EX2 R25, R25 ;  /* 0x0000001900197308 */ /* 0x000e620000000800 */
[----:B--2---:R-:W-:-:S07]  /*5380*/  FADD.FTZ R14, R24, R29 ;  /* 0x0000001d180e7221 */ /* 0x004fce0000010000 */
[----:B------:R-:W2:Y:S01]  /*5390*/  MUFU.EX2 R39, R39 ;  /* 0x0000002700277308 */ /* 0x000ea20000000800 */
[----:B0-----:R-:W-:-:S07]  /*53a0*/  FADD.FTZ R0, R38, R21 ;  /* 0x0000001526007221 */ /* 0x001fce0000010000 */
[----:B------:R-:W0:Y:S01]  /*53b0*/  MUFU.EX2 R28, R28 ;  /* 0x0000001c001c7308 */ /* 0x000e220000000800 */
[C---:B-1----:R-:W-:Y:S01]  /*53c0*/  FADD.FTZ R29, R25.reuse, R14 ;  /* 0x0000000e191d7221 */ /* 0x042fe20000010000 */
[----:B------:R-:W-:Y:S02]  /*53d0*/  F2FP.BF16.F32.PACK_AB R192, R25, R24 ;  /* 0x0000001819c0723e */ /* 0x000fe400000010ff */
[----:B------:R-:W-:-:S04]  /*53e0*/  CS2R R24, SRZ ;  /* 0x0000000000187805 */ /* 0x000fc8000001ff00 */
[----:B------:R-:W1:Y:S01]  /*53f0*/  MUFU.EX2 R26, R26 ;  /* 0x0000001a001a7308 */ /* 0x000e620000000800 */
[C---:B--2---:R-:W-:Y:S01]  /*5400*/  FADD.FTZ R21, R39.reuse, R0 ;  /* 0x0000000027157221 */ /* 0x044fe20000010000 */
[----:B------:R-:W-:Y:S02]  /*5410*/  F2FP.BF16.F32.PACK_AB R199, R39, R38 ;  /* 0x0000002627c7723e */ /* 0x000fe400000010ff */
[----:B------:R-:W-:-:S04]  /*5420*/  CS2R R38, SRZ ;  /* 0x0000000000267805 */ /* 0x000fc8000001ff00 */
[----:B------:R-:W2:Y:S01]  /*5430*/  MUFU.EX2 R27, R27 ;  /* 0x0000001b001b7308 */ /* 0x000ea20000000800 */
[----:B0-----:R-:W-:Y:S01]  /*5440*/  FADD.FTZ R14, R28, R29 ;  /* 0x0000001d1c0e7221 */ /* 0x001fe20000010000 */
[C---:B------:R-:W-:Y:S02]  /*5450*/  F2FP.BF16.F32.PACK_AB R194, R5.reuse, R28 ;  /* 0x0000001c05c2723e */ /* 0x040fe400000010ff */
[----:B------:R-:W-:Y:S01]  /*5460*/  CS2R R28, SRZ ;  /* 0x00000000001c7805 */ /* 0x000fe2000001ff00 */
[----:B------:R-:W-:-:S03]  /*5470*/  FADD.FTZ R14, R5, R14 ;  /* 0x0000000e050e7221 */ /* 0x000fc60000010000 */
[----:B------:R-:W0:Y:S01]  /*5480*/  MUFU.EX2 R30, R30 ;  /* 0x0000001e001e7308 */ /* 0x000e220000000800 */
[----:B-1----:R-:W-:-:S07]  /*5490*/  FADD.FTZ R0, R26, R21 ;  /* 0x000000151a007221 */ /* 0x002fce0000010000 */
[----:B------:R1:W3:Y:S01]  /*54a0*/  MUFU.EX2 R195, R2 ;  /* 0x0000000200c37308 */ /* 0x0002e20000000800 */
[C---:B--2---:R-:W-:Y:S01]  /*54b0*/  FADD.FTZ R5, R27.reuse, R0 ;  /* 0x000000001b057221 */ /* 0x044fe20000010000 */
[----:B------:R-:W-:Y:S02]  /*54c0*/  F2FP.BF16.F32.PACK_AB R193, R27, R26 ;  /* 0x0000001a1bc1723e */ /* 0x000fe400000010ff */
[----:B------:R-:W-:Y:S01]  /*54d0*/  CS2R R26, SRZ ;  /* 0x00000000001a7805 */ /* 0x000fe2000001ff00 */
[----:B0-----:R-:W-:Y:S01]  /*54e0*/  FADD.FTZ R0, R30, R5 ;  /* 0x000000051e007221 */ /* 0x001fe20000010000 */
[----:B-1----:R-:W-:-:S03]  /*54f0*/  IMAD.MOV.U32 R2, RZ, RZ, 0x3f800000 ;  /* 0x3f800000ff027424 */ /* 0x002fc600078e00ff */
[C---:B---3--:R-:W-:Y:S01]  /*5500*/  FADD.FTZ R5, R195.reuse, R0 ;  /* 0x00000000c3057221 */ /* 0x048fe20000010000 */
[----:B------:R-:W-:Y:S01]  /*5510*/  F2FP.BF16.F32.PACK_AB R195, R195, R30 ;  /* 0x0000001ec3c3723e */ /* 0x000fe200000010ff */
[----:B------:R-:W-:Y:S01]  /*5520*/  IMAD.MOV.U32 R0, RZ, RZ, 0x3f800000 ;  /* 0x3f800000ff007424 */ /* 0x000fe200078e00ff */
[----:B------:R-:W-:Y:S01]  /*5530*/  CS2R R30, SRZ ;  /* 0x00000000001e7805 */ /* 0x000fe2000001ff00 */
[----:B------:R-:W-:Y:S06]  /*5540*/  @!P1 BRA `(.L_x_202) ;  /* 0x0000004000189947 */ /* 0x000fec0003800000 */
[----:B------:R-:W-:Y:S01]  /*5550*/  R2UR UR4, R152 ;  /* 0x00000000980472ca */ /* 0x000fe200000e0000 */
[----:B------:R-:W-:Y:S01]  /*5560*/  IMAD.MOV.U32 R20, RZ, RZ, R3 ;  /* 0x000000ffff147224 */ /* 0x000fe200078e0003 */
[----:B------:R-:W-:Y:S01]  /*5570*/  ULDC UR61, c[0x0][0x9d8] ;  /* 0x00027600003d7ab9 */ /* 0x000fe20000000800 */
[----:B------:R-:W-:Y:S02]  /*5580*/  IMAD.MOV.U32 R21, RZ, RZ, R4 ;  /* 0x000000ffff157224 */ /* 0x000fe400078e0004 */
[----:B------:R-:W-:Y:S02]  /*5590*/  IMAD.U32 R234, RZ, RZ, UR60 ;  /* 0x0000003cffea7e24 */ /* 0x000fe4000f8e00ff */
[----:B------:R-:W-:Y:S02]  /*55a0*/  IMAD.MOV.U32 R0, RZ, RZ, 0x3f800000 ;  /* 0x3f800000ff007424 */ /* 0x000fe400078e00ff */
[----:B------:R-:W-:-:S04]  /*55b0*/  IMAD.MOV.U32 R151, RZ, RZ, RZ ;  /* 0x000000ffff977224 */ /* 0x000fc800078e00ff */
[----:B------:R-:W-:-:S06]  /*55c0*/  UIADD3 UR4, UR4, -0x2, URZ ;  /* 0xfffffffe04047890 */ /* 0x000fcc000fffe03f */
[----:B------:R-:W-:Y:S01]  /*55d0*/  IMAD.U32 R233, RZ, RZ, UR4 ;  /* 0x00000004ffe97e24 */ /* 0x000fe2000f8e00ff */
[----:B------:R-:W-:-:S13]  /*55e0*/  R2UR UR4, R16 ;  /* 0x00000000100472ca */ /* 0x000fda00000e0000 */
[----:B------:R-:W-:-:S07]  /*55f0*/  IMAD.U32 R235, RZ, RZ, UR4 ;  /* 0x00000004ffeb7e24 */ /* 0x000fce000f8e00ff */
.L_x_213:
        /* <DEDUP_REMOVED lines=10> */
.L_x_203:
        /* <DEDUP_REMOVED lines=12> */
.L_x_204:
[----:B-1----:R-:W-:Y:S05]  /*5760*/  @P1 BRA `(.L_x_205) ;  /* 0x00000000000c1947 */ /* 0x002fea0003800000 */
[----:B------:R-:W-:-:S13]  /*5770*/  R2UR UR4, R232 ;  /* 0x00000000e80472ca */ /* 0x000fda00000e0000 */
[----:B------:R-:W1:Y:S02]  /*5780*/  SYNCS.PHASECHK.TRANS64.TRYWAIT P1, [UR4+0x38830], R3 ;  /* 0x03883003ff0075a7 */ /* 0x000e640008020144 */
[----:B-1----:R-:W-:Y:S05]  /*5790*/  @!P1 BRA `(.L_x_206) ;  /* 0x000000c800389947 */ /* 0x002fea0003800000 */
.L_x_205:
        /* <DEDUP_REMOVED lines=195> */
[----:B-1----:R-:W-:-:S06]  /*63d0*/  WARPGROUP.ARRIVE ;  /* 0x00000000000079c5 */ /* 0x002fcc0000000000 */
        /* <DEDUP_REMOVED lines=447> */
.L_x_207:
[----:B------:R-:W-:Y:S02]  /*7fd0*/  R2UR UR6, R4 ;  /* 0x00000000040672ca */ /* 0x000fe400000e0000 */
[----:B------:R-:W-:Y:S02]  /*7fe0*/  R2UR UR4, R234 ;  /* 0x00000000ea0472ca */ /* 0x000fe400000e0000 */
[----:B------:R-:W-:-:S11]  /*7ff0*/  R2UR UR5, R235 ;  /* 0x00000000eb0572ca */ /* 0x000fd600000e0000 */
[----:B------:R-:W-:Y:S02]  /*8000*/  ULEA UR4, UR4, UR6, 0x3 ;  /* 0x0000000604047291 */ /* 0x000fe4000f8e183f */
[----:B------:R-:W-:-:S05]  /*8010*/  IMAD.U32 R0, RZ, RZ, UR5 ;  /* 0x00000005ff007e24 */ /* 0x000fca000f8e00ff */
[----:B------:R-:W-:-:S04]  /*8020*/  SHF.L.U32 R0, R0, 0x1f, RZ ;  /* 0x0000001f00007819 */ /* 0x000fc800000006ff */
[----:B------:R1:W2:Y:S01]  /*8030*/  SYNCS.PHASECHK.TRANS64.TRYWAIT P1, [UR4+0x38850], R0 ;  /* 0x03885000ff0075a7 */ /* 0x0002a20008020144 */
[----:B------:R-:W-:Y:S05]  /*8040*/  @!P0 BRA `(.L_x_208) ;  /* 0x0000000000048947 */ /* 0x000fea0003800000 */
[----:B------:R-:W-:Y:S01]  /*8050*/  BPT.TRAP 0x1 ;  /* 0x000000040000795c */ /* 0x000fe20000300000 */
.L_x_208:
[----:B--2---:R-:W-:Y:S05]  /*8060*/  @P1 BRA `(.L_x_209) ;  /* 0x0000000000081947 */ /* 0x004fea0003800000 */
[----:B------:R-:W2:Y:S02]  /*8070*/  SYNCS.PHASECHK.TRANS64.TRYWAIT P1, [UR4+0x38850], R0 ;  /* 0x03885000ff0075a7 */ /* 0x000ea40008020144 */
[----:B--2---:R-:W-:Y:S05]  /*8080*/  @!P1 BRA `(.L_x_210) ;  /* 0x000000a000189947 */ /* 0x004fea0003800000 */
.L_x_209:
[----:B------:R-:W-:Y:S01]  /*8090*/  R2UR UR5, R4 ;  /* 0x00000000040572ca */ /* 0x000fe200000e0000 */
[----:B------:R-:W-:Y:S01]  /*80a0*/  WARPGROUP.ARRIVE ;  /* 0x00000000000079c5 */ /* 0x000fe20000000000 */
[----:B------:R-:W-:Y:S01]  /*80b0*/  R2UR UR6, R234 ;  /* 0x00000000ea0672ca */ /* 0x000fe200000e0000 */
[----:B------:R-:W-:-:S10]  /*80c0*/  UMOV UR7, 0x40000040 ;  /* 0x4000004000077882 */ /* 0x000fd40000000000 */
[----:B------:R-:W-:-:S04]  /*80d0*/  UIADD3 UR5, UR5, 0x400, URZ ;  /* 0x0000040005057890 */ /* 0x000fc8000fffe03f */
[----:B------:R-:W-:-:S04]  /*80e0*/  USHF.R.U32.HI UR5, URZ, 0x4, UR5 ;  /* 0x000000043f057899 */ /* 0x000fc80008011605 */
[----:B------:R-:W-:-:S04]  /*80f0*/  ULOP3.LUT UR5, UR5, 0x3fff, URZ, 0xc0, !UPT ;  /* 0x00003fff05057892 */ /* 0x000fc8000f8ec03f */
[----:B------:R-:W-:-:S04]  /*8100*/  ULOP3.LUT UR5, UR5, 0x2800000, URZ, 0xfc, !UPT ;  /* 0x0280000005057892 */ /* 0x000fc8000f8efc3f */
[----:B------:R-:W-:-:S07]  /*8110*/  UIMAD UR5, UR6, 0xa00, UR5 ;  /* 0x00000a00060578a4 */ /* 0x000fce000f8e0205 */
[----:B------:R-:W-:Y:S02]  /*8120*/  UMOV UR6, UR5 ;  /* 0x0000000500067c82 */ /* 0x000fe40008000000 */
        /* <DEDUP_REMOVED lines=24> */
[----:B------:R-:W-:Y:S03]  /*82b0*/  HGMMA.64x256x16.F32.BF16 R24, R192, gdesc[UR4].tnspB, R24, gsb0 ;  /* 0x43e00004c0187df0 */ /* 0x000fe60008001818 */
[----:B------:R-:W-:Y:S02]  /*82c0*/  WARPGROUP.DEPBAR.LE gsb0, 0x0 ;  /* 0x00008000000079c5 */ /* 0x000fe40000010000 */
[----:B------:R-:W-:Y:S05]  /*82d0*/  @!P0 BRA `(.L_x_211) ;  /* 0x0000000000048947 */ /* 0x000fea0003800000 */
[----:B------:R-:W-:Y:S01]  /*82e0*/  BPT.TRAP 0x1 ;  /* 0x000000040000795c */ /* 0x000fe20000300000 */
.L_x_211:
        /* <DEDUP_REMOVED lines=10> */
[----:B------:R-:W-:Y:S01]  /*8390*/  FMUL.FTZ R178, R178, UR61 ;  /* 0x0000003db2b27c20 */ /* 0x000fe20008410000 */
[----:B------:R-:W-:Y:S01]  /*83a0*/  FMUL.FTZ R177, R177, UR61 ;  /* 0x0000003db1b17c20 */ /* 0x000fe20008410000 */
[----:B------:R-:W-:Y:S01]  /*83b0*/  FMUL.FTZ R179, R179, UR61 ;  /* 0x0000003db3b37c20 */ /* 0x000fe20008410000 */
[----:B------:R-:W-:Y:S01]  /*83c0*/  FMUL.FTZ R180, R180, UR61 ;  /* 0x0000003db4b47c20 */ /* 0x000fe20008410000 */
[----:B------:R-:W2:Y:S01]  /*83d0*/  MUFU.TANH R193, R193 ;  /* 0x000000c100c17308 */ /* 0x000ea20000002400 */
[----:B------:R-:W-:Y:S01]  /*83e0*/  FMUL.FTZ R182, R182, UR61 ;  /* 0x0000003db6b67c20 */ /* 0x000fe20008410000 */
[----:B------:R-:W-:Y:S01]  /*83f0*/  FMUL.FTZ R192, R169, UR61 ;  /* 0x0000003da9c07c20 */ /* 0x000fe20008410000 */
[----:B------:R-:W-:Y:S01]  /*8400*/  FMUL.FTZ R169, R171, UR61 ;  /* 0x0000003daba97c20 */ /* 0x000fe20008410000 */
[----:B------:R-:W-:Y:S01]  /*8410*/  FMUL.FTZ R171, R175, UR61 ;  /* 0x0000003dafab7c20 */ /* 0x000fe20008410000 */
[----:B------:R-:W-:Y:S01]  /*8420*/  FMUL.FTZ R181, R181, UR61 ;  /* 0x0000003db5b57c20 */ /* 0x000fe20008410000 */
[----:B------:R-:W-:Y:S01]  /*8430*/  FMUL.FTZ R175, R161, UR61 ;  /* 0x0000003da1af7c20 */ /* 0x000fe20008410000 */
[----:B------:R-:W-:Y:S01]  /*8440*/  FMUL.FTZ R183, R183, UR61 ;  /* 0x0000003db7b77c20 */ /* 0x000fe20008410000 */
[----:B------:R-:W3:Y:S01]  /*8450*/  MUFU.TANH R185, R185 ;  /* 0x000000b900b97308 */ /* 0x000ee20000002400 */
[----:B01----:R-:W-:Y:S01]  /*8460*/  FMNMX.FTZ R0, R184, R21, !PT ;  /* 0x00000015b8007209 */ /* 0x003fe20007810000 */
[----:B------:R-:W-:Y:S01]  /*8470*/  FMUL.FTZ R161, R163, UR61 ;  /* 0x0000003da3a17c20 */ /* 0x000fe20008410000 */
[----:B------:R-:W-:Y:S01]  /*8480*/  FMUL.FTZ R163, R167, UR61 ;  /* 0x0000003da7a37c20 */ /* 0x000fe20008410000 */
[----:B------:R-:W-:Y:S01]  /*8490*/  FMUL.FTZ R167, R153, UR61 ;  /* 0x0000003d99a77c20 */ /* 0x000fe20008410000 */
[----:B------:R-:W-:Y:S01]  /*84a0*/  FMUL.FTZ R191, R168, UR61 ;  /* 0x0000003da8bf7c20 */ /* 0x000fe20008410000 */
[----:B------:R-:W-:Y:S01]  /*84b0*/  FMUL.FTZ R168, R170, UR61 ;  /* 0x0000003daaa87c20 */ /* 0x000fe20008410000 */
[----:B------:R-:W-:Y:S01]  /*84c0*/  FMUL.FTZ R170, R174, UR61 ;  /* 0x0000003daeaa7c20 */ /* 0x000fe20008410000 */
[----:B------:R-:W0:Y:S01]  /*84d0*/  MUFU.TANH R186, R186 ;  /* 0x000000ba00ba7308 */ /* 0x000e220000002400 */
[----:B--2---:R-:W-:Y:S01]  /*84e0*/  FMNMX.FTZ R3, R193, R20, !PT ;  /* 0x00000014c1037209 */ /* 0x004fe20007810000 */
[----:B------:R-:W-:Y:S01]  /*84f0*/  FMUL.FTZ R172, R172, UR61 ;  /* 0x0000003dacac7c20 */ /* 0x000fe20008410000 */
[----:B------:R-:W-:Y:S01]  /*8500*/  FMUL.FTZ R173, R173, UR61 ;  /* 0x0000003dadad7c20 */ /* 0x000fe20008410000 */
[----:B------:R-:W-:Y:S01]  /*8510*/  FMUL.FTZ R174, R160, UR61 ;  /* 0x0000003da0ae7c20 */ /* 0x000fe20008410000 */
[----:B------:R-:W-:Y:S01]  /*8520*/  FMUL.FTZ R160, R162, UR61 ;  /* 0x0000003da2a07c20 */ /* 0x000fe20008410000 */
[----:B------:R-:W-:Y:S01]  /*8530*/  FMUL.FTZ R162, R166, UR61 ;  /* 0x0000003da6a27c20 */ /* 0x000fe20008410000 */
[----:B------:R-:W-:Y:S01]  /*8540*/  FMUL.FTZ R164, R164, UR61 ;  /* 0x0000003da4a47c20 */ /* 0x000fe20008410000 */
[----:B------:R-:W1:Y:S01]  /*8550*/  MUFU.TANH R187, R187 ;  /* 0x000000bb00bb7308 */ /* 0x000e620000002400 */
[----:B---3--:R-:W-:Y:S01]  /*8560*/  FMNMX.FTZ R0, R185, R0, !PT ;  /* 0x00000000b9007209 */ /* 0x008fe20007810000 */
[----:B------:R-:W-:Y:S01]  /*8570*/  FMUL.FTZ R165, R165, UR61 ;  /* 0x0000003da5a57c20 */ /* 0x000fe20008410000 */
[----:B------:R-:W-:Y:S01]  /*8580*/  FMUL.FTZ R166, R152, UR61 ;  /* 0x0000003d98a67c20 */ /* 0x000fe20008410000 */
[----:B------:R-:W-:Y:S01]  /*8590*/  FMUL.FTZ R152, R154, UR61 ;  /* 0x0000003d9a987c20 */ /* 0x000fe20008410000 */
[----:B------:R-:W-:Y:S01]  /*85a0*/  FMUL.FTZ R154, R158, UR61 ;  /* 0x0000003d9e9a7c20 */ /* 0x000fe20008410000 */
[----:B------:R-:W-:Y:S01]  /*85b0*/  FMUL.FTZ R156, R156, UR61 ;  /* 0x0000003d9c9c7c20 */ /* 0x000fe20008410000 */
[----:B------:R-:W-:Y:S01]  /*85c0*/  FMUL.FTZ R197, R157, UR61 ;  /* 0x0000003d9dc57c20 */ /* 0x000fe20008410000 */
[----:B------:R-:W2:Y:S01]  /*85d0*/  MUFU.TANH R189, R189 ;  /* 0x000000bd00bd7308 */ /* 0x000ea20000002400 */
[----:B0-----:R-:W-:Y:S01]  /*85e0*/  FMNMX.FTZ R2, R186, R3, !PT ;  /* 0x00000003ba027209 */ /* 0x001fe20007810000 */
[----:B------:R-:W-:Y:S01]  /*85f0*/  ULDC UR5, c[0x0][0x988] ;  /* 0x0002620000057ab9 */ /* 0x000fe20000000800 */
[----:B------:R-:W-:-:S02]  /*8600*/  R2UR UR6, R232 ;  /* 0x00000000e80672ca */ /* 0x000fc400000e0000 */
[----:B------:R-:W-:-:S03]  /*8610*/  ISETP.NE.AND P1, PT, R19, RZ, PT ;  /* 0x000000ff1300720c */ /* 0x000fc60003f25270 */
        /* <DEDUP_REMOVED lines=11> */
[----:B0-----:R-:W-:Y:S01]  /*86d0*/  FMNMX.FTZ R2, R178, R153, !PT ;  /* 0x00000099b2027209 */ /* 0x001fe20007810000 */
[----:B------:R-:W-:-:S06]  /*86e0*/  FMUL.FTZ R153, R155, UR61 ;  /* 0x0000003d9b997c20 */ /* 0x000fcc0008410000 */
        /* <DEDUP_REMOVED lines=56> */
[----:B-1----:R-:W-:Y:S02]  /*8a70*/  FMNMX.FTZ R0, R156, R3, !PT ;  /* 0x000000039c007209 */ /* 0x002fe40007810000 */
[----:B--2---:R-:W-:-:S05]  /*8a80*/  FMNMX.FTZ R2, R155, R2, !PT ;  /* 0x000000029b027209 */ /* 0x004fca0007810000 */
[----:B------:R-:W1:Y:S01]  /*8a90*/  SHFL.BFLY PT, R159, R2, 0x2, 0x1f ;  /* 0x0c401f00029f7f89 */ /* 0x000e6200000e0000 */
[----:B0-----:R-:W-:-:S05]  /*8aa0*/  FMNMX.FTZ R0, R197, R0, !PT ;  /* 0x00000000c5007209 */ /* 0x001fca0007810000 */
[----:B------:R-:W0:Y:S01]  /*8ab0*/  SHFL.BFLY PT, R3, R0, 0x2, 0x1f ;  /* 0x0c401f0000037f89 */ /* 0x000e2200000e0000 */
[----:B-1----:R-:W-:-:S05]  /*8ac0*/  FMNMX.FTZ R159, R2, R159, !PT ;  /* 0x0000009f029f7209 */ /* 0x002fca0007810000 */
[----:B------:R-:W1:Y:S01]  /*8ad0*/  SHFL.BFLY PT, R158, R159, 0x1, 0x1f ;  /* 0x0c201f009f9e7f89 */ /* 0x000e6200000e0000 */
[----:B0-----:R-:W-:-:S05]  /*8ae0*/  FMNMX.FTZ R157, R0, R3, !PT ;  /* 0x00000003009d7209 */ /* 0x001fca0007810000 */
[----:B------:R-:W0:Y:S01]  /*8af0*/  SHFL.BFLY PT, R4, R157, 0x1, 0x1f ;  /* 0x0c201f009d047f89 */ /* 0x000e2200000e0000 */
[----:B-1----:R-:W-:-:S05]  /*8b00*/  FMNMX.FTZ R3, R159, R158, !PT ;  /* 0x0000009e9f037209 */ /* 0x002fca0007810000 */
[----:B------:R-:W-:Y:S01]  /*8b10*/  FADD.FTZ R0, -R3, R20 ;  /* 0x0000001403007221 */ /* 0x000fe20000010100 */
[----:B0-----:R-:W-:-:S03]  /*8b20*/  FMNMX.FTZ R4, R157, R4, !PT ;  /* 0x000000049d047209 */ /* 0x001fc60007810000 */
[----:B------:R-:W-:Y:S02]  /*8b30*/  FMUL.FTZ R0, R0, UR5 ;  /* 0x0000000500007c20 */ /* 0x000fe40008410000 */
[C---:B------:R-:W-:Y:S01]  /*8b40*/  FMUL.FTZ R20, R4.reuse, UR5 ;  /* 0x0000000504147c20 */ /* 0x040fe20008410000 */
[----:B------:R-:W-:-:S03]  /*8b50*/  FADD.FTZ R21, -R4, R21 ;  /* 0x0000001504157221 */ /* 0x000fc60000010100 */
[----:B------:R-:W-:Y:S01]  /*8b60*/  MUFU.EX2 R0, R0 ;  /* 0x0000000000007308 */ /* 0x000fe20000000800 */
[--C-:B------:R-:W-:Y:S01]  /*8b70*/  FFMA.FTZ R208, R185, UR5, -R20.reuse ;  /* 0x00000005b9d07c23 */ /* 0x100fe20008010814 */
[--C-:B------:R-:W-:Y:S01]  /*8b80*/  FFMA.FTZ R210, R187, UR5, -R20.reuse ;  /* 0x00000005bbd27c23 */ /* 0x100fe20008010814 */
[--C-:B------:R-:W-:Y:S01]  /*8b90*/  FFMA.FTZ R187, R177, UR5, -R20.reuse ;  /* 0x00000005b1bb7c23 */ /* 0x100fe20008010814 */
[--C-:B------:R-:W-:Y:S01]  /*8ba0*/  FFMA.FTZ R185, R181, UR5, -R20.reuse ;  /* 0x00000005b5b97c23 */ /* 0x100fe20008010814 */
[----:B------:R-:W-:Y:S01]  /*8bb0*/  FMUL.FTZ R158, R21, UR5 ;  /* 0x00000005159e7c20 */ /* 0x000fe20008410000 */
[--C-:B------:R-:W-:Y:S01]  /*8bc0*/  FFMA.FTZ R181, R192, UR5, -R20.reuse ;  /* 0x00000005c0b57c23 */ /* 0x100fe20008010814 */
        /* <DEDUP_REMOVED lines=14> */
[----:B------:R-:W-:Y:S01]  /*8cb0*/  FFMA.FTZ R165, R197, UR5, -R20 ;  /* 0x00000005c5a57c23 */ /* 0x000fe20008010814 */
[----:B------:R-:W-:Y:S01]  /*8cc0*/  FMUL.FTZ R20, R3, UR5 ;  /* 0x0000000503147c20 */ /* 0x000fe20008410000 */
[----:B------:R0:W-:Y:S03]  /*8cd0*/  MUFU.EX2 R2, R158 ;  /* 0x0000009e00027308 */ /* 0x0001e60000000800 */
[--C-:B------:R-:W-:Y:S01]  /*8ce0*/  FFMA.FTZ R209, R193, UR5, -R20.reuse ;  /* 0x00000005c1d17c23 */ /* 0x100fe20008010814 */
[--C-:B------:R-:W-:Y:S01]  /*8cf0*/  FFMA.FTZ R156, R186, UR5, -R20.reuse ;  /* 0x00000005ba9c7c23 */ /* 0x100fe20008010814 */
[--C-:B------:R-:W-:Y:S01]  /*8d00*/  FFMA.FTZ R211, R189, UR5, -R20.reuse ;  /* 0x00000005bdd37c23 */ /* 0x100fe20008010814 */
[--C-:B------:R-:W-:Y:S01]  /*8d10*/  FFMA.FTZ R205, R178, UR5, -R20.reuse ;  /* 0x00000005b2cd7c23 */ /* 0x100fe20008010814 */
[--C-:B------:R-:W-:Y:S01]  /*8d20*/  FFMA.FTZ R164, R179, UR5, -R20.reuse ;  /* 0x00000005b3a47c23 */ /* 0x100fe20008010814 */
[----:B------:R-:W1:Y:S01]  /*8d30*/  MUFU.EX2 R21, R21 ;  /* 0x0000001500157308 */ /* 0x000e620000000800 */
[--C-:B0-----:R-:W-:Y:S01]  /*8d40*/  FFMA.FTZ R158, R190, UR5, -R20.reuse ;  /* 0x00000005be9e7c23 */ /* 0x101fe20008010814 */
[--C-:B------:R-:W-:Y:S01]  /*8d50*/  FFMA.FTZ R207, R182, UR5, -R20.reuse ;  /* 0x00000005b6cf7c23 */ /* 0x100fe20008010814 */
[--C-:B------:R-:W-:Y:S01]  /*8d60*/  FFMA.FTZ R166, R183, UR5, -R20.reuse ;  /* 0x00000005b7a67c23 */ /* 0x100fe20008010814 */
[--C-:B------:R-:W-:Y:S01]  /*8d70*/  FFMA.FTZ R201, R168, UR5, -R20.reuse ;  /* 0x00000005a8c97c23 */ /* 0x100fe20008010814 */
[--C-:B------:R-:W-:Y:S01]  /*8d80*/  FFMA.FTZ R197, R160, UR5, -R20.reuse ;  /* 0x00000005a0c57c23 */ /* 0x100fe20008010814 */
[--C-:B------:R-:W-:Y:S01]  /*8d90*/  FFMA.FTZ R160, R161, UR5, -R20.reuse ;  /* 0x00000005a1a07c23 */ /* 0x100fe20008010814 */
[--C-:B------:R-:W-:Y:S01]  /*8da0*/  FFMA.FTZ R168, R169, UR5, -R20.reuse ;  /* 0x00000005a9a87c23 */ /* 0x100fe20008010814 */
[----:B------:R-:W0:Y:S01]  /*8db0*/  MUFU.EX2 R209, R209 ;  /* 0x000000d100d17308 */ /* 0x000e220000000800 */
[--C-:B------:R-:W-:Y:S01]  /*8dc0*/  FFMA.FTZ R199, R162, UR5, -R20.reuse ;  /* 0x00000005a2c77c23 */ /* 0x100fe20008010814 */
[--C-:B------:R-:W-:Y:S01]  /*8dd0*/  FFMA.FTZ R203, R170, UR5, -R20.reuse ;  /* 0x00000005aacb7c23 */ /* 0x100fe20008010814 */
[--C-:B------:R-:W-:Y:S01]  /*8de0*/  FFMA.FTZ R170, R171, UR5, -R20.reuse ;  /* 0x00000005abaa7c23 */ /* 0x100fe20008010814 */
[----:B------:R-:W-:-:S04]  /*8df0*/  FFMA.FTZ R193, R152, UR5, -R20 ;  /* 0x0000000598c17c23 */ /* 0x000fc80008010814 */
[----:B------:R-:W2:Y:S01]  /*8e00*/  MUFU.EX2 R208, R208 ;  /* 0x000000d000d07308 */ /* 0x000ea20000000800 */
[----:B-1----:R-:W-:-:S07]  /*8e10*/  FFMA.FTZ R167, R2, R14, R21 ;  /* 0x0000000e02a77223 */ /* 0x002fce0000010015 */
[----:B------:R-:W1:Y:S01]  /*8e20*/  MUFU.EX2 R156, R156 ;  /* 0x0000009c009c7308 */ /* 0x000e620000000800 */
[----:B0-----:R-:W-:-:S07]  /*8e30*/  FFMA.FTZ R5, R0, R5, R209 ;  /* 0x0000000500057223 */ /* 0x001fce00000100d1 */
[----:B------:R-:W0:Y:S01]  /*8e40*/  MUFU.EX2 R210, R210 ;  /* 0x000000d200d27308 */ /* 0x000e220000000800 */
[----:B--2---:R-:W-:-:S07]  /*8e50*/  FADD.FTZ R167, R208, R167 ;  /* 0x000000a7d0a77221 */ /* 0x004fce0000010000 */
[----:B------:R-:W2:Y:S01]  /*8e60*/  MUFU.EX2 R211, R211 ;  /* 0x000000d300d37308 */ /* 0x000ea20000000800 */
[----:B-1----:R-:W-:-:S07]  /*8e70*/  FADD.FTZ R14, R156, R5 ;  /* 0x000000059c0e7221 */ /* 0x002fce0000010000 */
[----:B------:R-:W1:Y:S01]  /*8e80*/  MUFU.EX2 R195, R195 ;  /* 0x000000c300c37308 */ /* 0x000e620000000800 */
[----:B0-----:R-:W-:-:S07]  /*8e90*/  FADD.FTZ R172, R210, R167 ;  /* 0x000000a7d2ac7221 */ /* 0x001fce0000010000 */
        /* <DEDUP_REMOVED lines=11> */
[----:B0-----:R-:W-:Y:S01]  /*8f50*/  FADD.FTZ R161, R187, R162 ;  /* 0x000000a2bba17221 */ /* 0x001fe20000010000 */
[----:B------:R-:W-:Y:S01]  /*8f60*/  FFMA.FTZ R162, R163, UR5, -R20 ;  /* 0x00000005a3a27c23 */ /* 0x000fe20008010814 */
[----:B------:R-:W-:-:S05]  /*8f70*/  IMAD.U32 R163, RZ, RZ, UR6 ;  /* 0x00000006ffa37e24 */ /* 0x000fca000f8e00ff */
        /* <DEDUP_REMOVED lines=15> */
[----:B-1----:R-:W-:Y:S01]  /*9070*/  FADD.FTZ R161, R181, R152 ;  /* 0x00000098b5a17221 */ /* 0x002fe20000010000 */
[--C-:B------:R-:W-:Y:S01]  /*9080*/  FFMA.FTZ R152, R153, UR5, -R20.reuse ;  /* 0x0000000599987c23 */ /* 0x100fe20008010814 */
[--C-:B------:R-:W-:Y:S01]  /*9090*/  FFMA.FTZ R153, R154, UR5, -R20.reuse ;  /* 0x000000059a997c23 */ /* 0x100fe20008010814 */
[----:B------:R-:W-:-:S04]  /*90a0*/  FFMA.FTZ R20, R155, UR5, -R20 ;  /* 0x000000059b147c23 */ /* 0x000fc80008010814 */
        /* <DEDUP_REMOVED lines=14> */
[----:B------:R-:W-:-:S05]  /*9190*/  @P1 VIADD R14, R163, 0x38840 ;  /* 0x00038840a30e1836 */ /* 0x000fca0000000000 */
[----:B------:R-:W-:Y:S01]  /*91a0*/  @P1 PRMT R14, R23, 0x654, R14 ;  /* 0x00000654170e1816 */ /* 0x000fe2000000000e */
[----:B------:R-:W0:Y:S01]  /*91b0*/  MUFU.EX2 R198, R198 ;  /* 0x000000c600c67308 */ /* 0x000e220000000800 */
[----:B--2---:R-:W-:Y:S02]  /*91c0*/  FADD.FTZ R161, R173, R154 ;  /* 0x0000009aada17221 */ /* 0x004fe40000010000 */
[----:B------:R2:W-:Y:S05]  /*91d0*/  @P1 SYNCS.ARRIVE.TRANS64.RED.A1T0 RZ, [R14+URZ], RZ ;  /* 0x000000ff0eff19a7 */ /* 0x0005ea000810043f */
[----:B------:R-:W3:Y:S01]  /*91e0*/  MUFU.EX2 R199, R199 ;  /* 0x000000c700c77308 */ /* 0x000ee20000000800 */
[----:B-1----:R-:W-:-:S07]  /*91f0*/  FADD.FTZ R154, R160, R5 ;  /* 0x00000005a09a7221 */ /* 0x002fce0000010000 */
[----:B------:R-:W1:Y:S01]  /*9200*/  MUFU.EX2 R159, R159 ;  /* 0x0000009f009f7308 */ /* 0x000e620000000800 */
[----:B0-----:R-:W-:-:S07]  /*9210*/  FADD.FTZ R172, R198, R161 ;  /* 0x000000a1c6ac7221 */ /* 0x001fce0000010000 */
[----:B------:R-:W2:Y:S01]  /*9220*/  MUFU.EX2 R162, R162 ;  /* 0x000000a200a27308 */ /* 0x000ea20000000800 */
[----:B---3--:R-:W-:-:S07]  /*9230*/  FADD.FTZ R5, R199, R154 ;  /* 0x0000009ac7057221 */ /* 0x008fce0000010000 */
[----:B------:R-:W0:Y:S01]  /*9240*/  MUFU.EX2 R192, R192 ;  /* 0x000000c000c07308 */ /* 0x000e220000000800 */
[----:B-1----:R-:W-:-:S07]  /*9250*/  FADD.FTZ R155, R159, R172 ;  /* 0x000000ac9f9b7221 */ /* 0x002fce0000010000 */
[----:B------:R-:W1:Y:S01]  /*9260*/  MUFU.EX2 R193, R193 ;  /* 0x000000c100c17308 */ /* 0x000e620000000800 */
[----:B--2---:R-:W-:-:S07]  /*9270*/  FADD.FTZ R14, R162, R5 ;  /* 0x00000005a20e7221 */ /* 0x004fce0000010000 */
[----:B------:R-:W2:Y:S01]  /*9280*/  MUFU.EX2 R157, R157 ;  /* 0x0000009d009d7308 */ /* 0x000ea20000000800 */
[----:B0-----:R-:W-:-:S07]  /*9290*/  FADD.FTZ R154, R192, R155 ;  /* 0x0000009bc09a7221 */ /* 0x001fce0000010000 */
        /* <DEDUP_REMOVED lines=9> */
[----:B--2---:R-:W-:Y:S01]  /*9330*/  FADD.FTZ R5, R153, R14 ;  /* 0x0000000e99057221 */ /* 0x004fe20000010000 */
[----:B0-----:R-:W-:-:S03]  /*9340*/  FADD.FTZ R14, R165, R154 ;  /* 0x0000009aa50e7221 */ /* 0x001fc60000010000 */
[----:B-1----:R-:W-:Y:S01]  /*9350*/  FADD.FTZ R5, R20, R5 ;  /* 0x0000000514057221 */ /* 0x002fe20000010000 */
[----:B------:R-:W-:Y:S06]  /*9360*/  @!P0 BRA `(.L_x_212) ;  /* 0x0000000000048947 */ /* 0x000fec0003800000 */
[----:B------:R-:W-:Y:S01]  /*9370*/  BPT.TRAP 0x1 ;  /* 0x000000040000795c */ /* 0x000fe20000300000 */
.L_x_212:
[----:B------:R-:W-:Y:S01]  /*9380*/  ISETP.NE.AND P1, PT, R18, RZ, PT ;  /* 0x000000ff1200720c */ /* 0x000fe20003f25270 */
[----:B------:R-:W-:Y:S01]  /*9390*/  IMAD.U32 R155, RZ, RZ, UR4 ;  /* 0x00000004ff9b7e24 */ /* 0x000fe2000f8e00ff */
[----:B------:R-:W-:Y:S01]  /*93a0*/  R2UR UR6, R233 ;  /* 0x00000000e90672ca */ /* 0x000fe200000e0000 */
[----:B------:R-:W-:Y:S01]  /*93b0*/  IMAD.U32 R234, RZ, RZ, UR60 ;  /* 0x0000003cffea7e24 */ /* 0x000fe2000f8e00ff */
[----:B------:R-:W-:Y:S02]  /*93c0*/  F2FP.BF16.F32.PACK_AB R210, R195, R210 ;  /* 0x000000d2c3d2723e */ /* 0x000fe400000010ff */
[----:B------:R-:W-:Y:S01]  /*93d0*/  F2FP.BF16.F32.PACK_AB R208, R208, R21 ;  /* 0x00000015d0d0723e */ /* 0x000fe200000010ff */
[----:B------:R-:W-:Y:S01]  /*93e0*/  IMAD.MOV.U32 R21, RZ, RZ, R4 ;  /* 0x000000ffff157224 */ /* 0x000fe200078e0004 */
[----:B------:R-:W-:Y:S01]  /*93f0*/  F2FP.BF16.F32.PACK_AB R195, R20, R153 ;  /* 0x0000009914c3723e */ /* 0x000fe200000010ff */
[----:B------:R-:W-:Y:S01]  /*9400*/  IMAD.MOV.U32 R20, RZ, RZ, R3 ;  /* 0x000000ffff147224 */ /* 0x000fe200078e0003 */
[----:B------:R-:W-:-:S02]  /*9410*/  F2FP.BF16.F32.PACK_AB R209, R156, R209 ;  /* 0x000000d19cd1723e */ /* 0x000fc400000010ff */
[----:B------:R-:W-:Y:S01]  /*9420*/  F2FP.BF16.F32.PACK_AB R211, R158, R211 ;  /* 0x000000d39ed3723e */ /* 0x000fe200000010ff */
[----:B------:R-:W-:Y:S01]  /*9430*/  @P1 VIADD R155, R155, 0x38860 ;  /* 0x000388609b9b1836 */ /* 0x000fe20000000000 */
[----:B------:R-:W-:Y:S01]  /*9440*/  F2FP.BF16.F32.PACK_AB R204, R187, R204 ;  /* 0x000000ccbbcc723e */ /* 0x000fe200000010ff */
[----:B------:R-:W-:Y:S01]  /*9450*/  UIADD3 UR4, UR6, -0x1, URZ ;  /* 0xffffffff06047890 */ /* 0x000fe2000fffe03f */
[----:B------:R-:W-:Y:S02]  /*9460*/  F2FP.BF16.F32.PACK_AB R205, R164, R205 ;  /* 0x000000cda4cd723e */ /* 0x000fe400000010ff */
[----:B------:R-:W-:Y:S02]  /*9470*/  @P1 PRMT R155, R22, 0x654, R155 ;  /* 0x00000654169b1816 */ /* 0x000fe4000000009b */
[----:B------:R-:W-:Y:S01]  /*9480*/  F2FP.BF16.F32.PACK_AB R206, R185, R206 ;  /* 0x000000ceb9ce723e */ /* 0x000fe200000010ff */
[----:B------:R-:W-:Y:S01]  /*9490*/  IMAD.U32 R233, RZ, RZ, UR4 ;  /* 0x00000004ffe97e24 */ /* 0x000fe2000f8e00ff */
[----:B------:R0:W-:Y:S01]  /*94a0*/  @P1 SYNCS.ARRIVE.TRANS64.RED.A1T0 RZ, [R155+URZ], RZ ;  /* 0x000000ff9bff19a7 */ /* 0x0001e2000810043f */
[----:B------:R-:W-:-:S02]  /*94b0*/  ISETP.LT.AND P1, PT, RZ, UR6, PT ;  /* 0x00000006ff007c0c */ /* 0x000fc4000bf21270 */
[----:B------:R-:W-:Y:S02]  /*94c0*/  R2UR UR6, R16 ;  /* 0x00000000100672ca */ /* 0x000fe400000e0000 */
[----:B------:R-:W-:Y:S02]  /*94d0*/  F2FP.BF16.F32.PACK_AB R207, R166, R207 ;  /* 0x000000cfa6cf723e */ /* 0x000fe400000010ff */
[----:B------:R-:W-:Y:S02]  /*94e0*/  F2FP.BF16.F32.PACK_AB R200, R181, R200 ;  /* 0x000000c8b5c8723e */ /* 0x000fe400000010ff */
[----:B------:R-:W-:Y:S02]  /*94f0*/  F2FP.BF16.F32.PACK_AB R201, R168, R201 ;  /* 0x000000c9a8c9723e */ /* 0x000fe400000010ff */
[----:B------:R-:W-:Y:S02]  /*9500*/  F2FP.BF16.F32.PACK_AB R202, R177, R202 ;  /* 0x000000cab1ca723e */ /* 0x000fe400000010ff */
[----:B------:R-:W-:-:S02]  /*9510*/  F2FP.BF16.F32.PACK_AB R203, R170, R203 ;  /* 0x000000cbaacb723e */ /* 0x000fc400000010ff */
[----:B------:R-:W-:Y:S01]  /*9520*/  F2FP.BF16.F32.PACK_AB R196, R173, R196 ;  /* 0x000000c4adc4723e */ /* 0x000fe200000010ff */
[----:B------:R-:W-:Y:S01]  /*9530*/  IMAD.U32 R235, RZ, RZ, UR6 ;  /* 0x00000006ffeb7e24 */ /* 0x000fe2000f8e00ff */
[----:B------:R-:W-:Y:S02]  /*9540*/  F2FP.BF16.F32.PACK_AB R197, R160, R197 ;  /* 0x000000c5a0c5723e */ /* 0x000fe400000010ff */
[----:B------:R-:W-:Y:S02]  /*9550*/  F2FP.BF16.F32.PACK_AB R198, R159, R198 ;  /* 0x000000c69fc6723e */ /* 0x000fe400000010ff */
[----:B------:R-:W-:Y:S02]  /*9560*/  F2FP.BF16.F32.PACK_AB R199, R162, R199 ;  /* 0x000000c7a2c7723e */ /* 0x000fe400000010ff */
[----:B------:R-:W-:Y:S02]  /*9570*/  F2FP.BF16.F32.PACK_AB R192, R157, R192 ;  /* 0x000000c09dc0723e */ /* 0x000fe400000010ff */
[----:B------:R-:W-:-:S02]  /*9580*/  F2FP.BF16.F32.PACK_AB R193, R152, R193 ;  /* 0x000000c198c1723e */ /* 0x000fc400000010ff */
[----:B------:R-:W-:Y:S01]  /*9590*/  F2FP.BF16.F32.PACK_AB R194, R165, R194 ;  /* 0x000000c2a5c2723e */ /* 0x000fe200000010ff */
[----:B0-----:R-:W-:Y:S06]  /*95a0*/  @P1 BRA `(.L_x_213) ;  /* 0xffffffc000141947 */ /* 0x001fec000383ffff */
.L_x_202:
        /* <DEDUP_REMOVED lines=131> */
.L_x_214:
        /* <DEDUP_REMOVED lines=10> */
.L_x_215:
[----:B-1----:R-:W-:Y:S05]  /*9e80*/  @P1 BRA `(.L_x_216) ;  /* 0x0000000000081947 */ /* 0x002fea0003800000 */
[----:B------:R-:W1:Y:S02]  /*9e90*/  SYNCS.PHASECHK.TRANS64.TRYWAIT P1, [UR9+0x38850], R0 ;  /* 0x03885000ff0075a7 */ /* 0x000e640008020149 */
[----:B-1----:R-:W-:Y:S05]  /*9ea0*/  @!P1 BRA `(.L_x_217) ;  /* 0x0000008000a89947 */ /* 0x002fea0003800000 */
.L_x_216:
[----:B------:R-:W-:Y:S01]  /*9eb0*/  UIADD3 UR6, UR4, 0x400, URZ ;  /* 0x0000040004067890 */ /* 0x000fe2000fffe03f */
[----:B------:R-:W-:Y:S01]  /*9ec0*/  WARPGROUP.ARRIVE ;  /* 0x00000000000079c5 */ /* 0x000fe20000000000 */
[----:B------:R-:W-:Y:S01]  /*9ed0*/  UMOV UR7, 0x40000040 ;  /* 0x4000004000077882 */ /* 0x000fe20000000000 */
[----:B-1----:R-:W1:Y:S01]  /*9ee0*/  SHFL.BFLY PT, R7, R14, 0x2, 0x1f ;  /* 0x0c401f000e077f89 */ /* 0x002e6200000e0000 */
[----:B------:R-:W-:Y:S01]  /*9ef0*/  USHF.R.U32.HI UR6, URZ, 0x4, UR6 ;  /* 0x000000043f067899 */ /* 0x000fe20008011606 */
[----:B------:R-:W-:Y:S02]  /*9f00*/  IMAD.MOV.U32 R6, RZ, RZ, RZ ;  /* 0x000000ffff067224 */ /* 0x000fe400078e00ff */
[----:B0-----:R-:W0:Y:S01]  /*9f10*/  SHFL.BFLY PT, R0, R5, 0x2, 0x1f ;  /* 0x0c401f0005007f89 */ /* 0x001e2200000e0000 */
[----:B------:R-:W-:Y:S01]  /*9f20*/  ULOP3.LUT UR6, UR6, 0x3fff, URZ, 0xc0, !UPT ;  /* 0x00003fff06067892 */ /* 0x000fe2000f8ec03f */
[----:B------:R-:W-:-:S03]  /*9f30*/  IMAD.U32 R13, RZ, RZ, UR5 ;  /* 0x00000005ff0d7e24 */ /* 0x000fc6000f8e00ff */
[----:B------:R-:W-:-:S04]  /*9f40*/  ULOP3.LUT UR6, UR6, 0x2800000, URZ, 0xfc, !UPT ;  /* 0x0280000006067892 */ /* 0x000fc8000f8efc3f */
[----:B------:R-:W-:-:S07]  /*9f50*/  UIMAD UR8, UR60, 0xa00, UR6 ;  /* 0x00000a003c0878a4 */ /* 0x000fce000f8e0206 */
[----:B------:R-:W-:Y:S02]  /*9f60*/  UMOV UR6, UR8 ;  /* 0x0000000800067c82 */ /* 0x000fe40008000000 */
[----:B------:R-:W-:Y:S01]  /*9f70*/  HGMMA.64x256x16.F32.BF16 R24, R208, gdesc[UR4].tnspB, R24, gsb0 ;  /* 0x43e00004d0187df0 */ /* 0x000fe20008001818 */
[----:B------:R-:W-:Y:S01]  /*9f80*/  UIADD3 UR6, UR8, 0x80, URZ ;  /* 0x0000008008067890 */ /* 0x000fe2000fffe03f */
[----:B-1----:R-:W-:Y:S01]  /*9f90*/  FADD.FTZ R7, R7, R14 ;  /* 0x0000000e07077221 */ /* 0x002fe20000010000 */
[----:B------:R-:W-:Y:S01]  /*9fa0*/  UMOV UR7, 0x40000040 ;  /* 0x4000004000077882 */ /* 0x000fe20000000000 */
[----:B0-----:R-:W-:Y:S01]  /*9fb0*/  FADD.FTZ R2, R0, R5 ;  /* 0x0000000500027221 */ /* 0x001fe20000010000 */
[----:B------:R-:W-:Y:S02]  /*9fc0*/  IMAD.MOV.U32 R5, RZ, RZ, RZ ;  /* 0x000000ffff057224 */ /* 0x000fe400078e00ff */
[----:B------:R-:W0:Y:S04]  /*9fd0*/  SHFL.BFLY PT, R0, R7, 0x1, 0x1f ;  /* 0x0c201f0007007f89 */ /* 0x000e2800000e0000 */
[----:B------:R-:W1:Y:S01]  /*9fe0*/  SHFL.BFLY PT, R9, R2, 0x1, 0x1f ;  /* 0x0c201f0002097f89 */ /* 0x000e6200000e0000 */
[----:B0-----:R-:W-:Y:S01]  /*9ff0*/  FADD.FTZ R11, R7, R0 ;  /* 0x00000000070b7221 */ /* 0x001fe20000010000 */
[----:B------:R-:W-:-:S02]  /*a000*/  IMAD.U32 R7, RZ, RZ, UR5 ;  /* 0x00000005ff077e24 */ /* 0x000fc4000f8e00ff */
[----:B------:R-:W-:Y:S02]  /*a010*/  IMAD.MOV.U32 R0, RZ, RZ, -0x800000 ;  /* 0xff800000ff007424 */ /* 0x000fe400078e00ff */
[----:B-1----:R-:W-:Y:S01]  /*a020*/  FADD.FTZ R12, R2, R9 ;  /* 0x00000009020c7221 */ /* 0x002fe20000010000 */
[----:B------:R-:W-:Y:S01]  /*a030*/  FSETP.NE.FTZ.AND P1, PT, R11, RZ, PT ;  /* 0x000000ff0b00720b */ /* 0x000fe20003f35000 */
[----:B------:R-:W-:-:S03]  /*a040*/  IMAD.MOV.U32 R2, RZ, RZ, -0x800000 ;  /* 0xff800000ff027424 */ /* 0x000fc600078e00ff */
[----:B------:R-:W-:-:S09]  /*a050*/  FSETP.NE.FTZ.AND P2, PT, R12, RZ, PT ;  /* 0x000000ff0c00720b */ /* 0x000fd20003f55000 */
[----:B------:R-:W0:Y:S01]  /*a060*/  @P1 MUFU.LG2 R8, R11 ;  /* 0x0000000b00081308 */ /* 0x000e220000000c00 */
[----:B------:R-:W-:-:S03]  /*a070*/  @P1 FMUL.FTZ R7, R7, 0.69314718246459960938 ;  /* 0x3f31721807071820 */ /* 0x000fc60000410000 */
[----:B------:R-:W-:-:S04]  /*a080*/  @P2 FMUL.FTZ R13, R13, 0.69314718246459960938 ;  /* 0x3f3172180d0d2820 */ /* 0x000fc80000410000 */
[----:B------:R-:W1:Y:S08]  /*a090*/  @P2 MUFU.LG2 R9, R12 ;  /* 0x0000000c00092308 */ /* 0x000e700000000c00 */
[----:B------:R2:W3:Y:S01]  /*a0a0*/  @P1 MUFU.RCP R6, R11 ;  /* 0x0000000b00061308 */ /* 0x0004e20000001000 */
[----:B0-----:R-:W-:-:S04]  /*a0b0*/  @P1 FMUL.FTZ R8, R8, 0.69314718246459960938 ;  /* 0x3f31721808081820 */ /* 0x001fc80000410000 */
[----:B------:R-:W-:-:S03]  /*a0c0*/  @P1 FFMA.FTZ R2, R7, R4, R8 ;  /* 0x0000000407021223 */ /* 0x000fc60000010008 */
[----:B------:R2:W0:Y:S01]  /*a0d0*/  @P2 MUFU.RCP R5, R12 ;  /* 0x0000000c00052308 */ /* 0x0004220000001000 */
[----:B-1----:R-:W-:-:S04]  /*a0e0*/  @P2 FMUL.FTZ R10, R9, 0.69314718246459960938 ;  /* 0x3f317218090a2820 */ /* 0x002fc80000410000 */
        /* <DEDUP_REMOVED lines=18> */
[----:B------:R-:W-:Y:S01]  /*a210*/  UMOV UR7, 0x40000040 ;  /* 0x4000004000077882 */ /* 0x000fe20000000000 */
[----:B------:R-:W-:Y:S02]  /*a220*/  WARPGROUP.DEPBAR.LE gsb0, 0x0 ;  /* 0x00008000000079c5 */ /* 0x000fe40000010000 */
[----:B------:R-:W-:-:S15]  /*a230*/  WARPGROUP.ARRIVE ;  /* 0x00000000000079c5 */ /* 0x000fde0000000000 */
[----:B------:R-:W-:-:S08]  /*a240*/  NOP ;  /* 0x0000000000007918 */ /* 0x000fd00000000000 */
[----:B------:R-:W-:Y:S03]  /*a250*/  HGMMA.64x256x16.F32.BF16 R24, R192, gdesc[UR4].tnspB, R24, gsb0 ;  /* 0x43e00004c0187df0 */ /* 0x000fe60008001818 */
[----:B------:R-:W-:Y:S02]  /*a260*/  WARPGROUP.DEPBAR.LE gsb0, 0x0 ;  /* 0x00008000000079c5 */ /* 0x000fe40000010000 */
[----:B0-23--:R-:W-:Y:S05]  /*a270*/  @!P0 BRA `(.L_x_218) ;  /* 0x0000000000048947 */ /* 0x00dfea0003800000 */
[----:B------:R-:W-:Y:S01]  /*a280*/  BPT.TRAP 0x1 ;  /* 0x000000040000795c */ /* 0x000fe20000300000 */
.L_x_218:
[----:B------:R-:W0:Y:S01]  /*a290*/  S2UR UR5, SR_SWINHI ;  /* 0x00000000000579c3 */ /* 0x000e220000002f00 */
[----:B------:R-:W-:Y:S01]  /*a2a0*/  ISETP.NE.AND P0, PT, R18, RZ, PT ;  /* 0x000000ff1200720c */ /* 0x000fe20003f05270 */
[----:B------:R-:W-:Y:S02]  /*a2b0*/  IMAD.U32 R7, RZ, RZ, UR9 ;  /* 0x00000009ff077e24 */ /* 0x000fe4000f8e00ff */
        /* <DEDUP_REMOVED lines=11> */
[----:B------:R-:W-:-:S02]  /*a370*/  @P0 VIADD R7, R7, 0x38860 ;  /* 0x0003886007070836 */ /* 0x000fc40000000000 */
[-C--:B------:R-:W-:Y:S01]  /*a380*/  FMUL.FTZ R185, R125, R6.reuse ;  /* 0x000000067db97220 */ /* 0x080fe20000410000 */
[----:B------:R-:W-:Y:S01]  /*a390*/  FMUL.FTZ R184, R129, R6 ;  /* 0x0000000681b87220 */ /* 0x000fe20000410000 */
[-C--:B------:R-:W-:Y:S01]  /*a3a0*/  FMUL.FTZ R27, R27, R5.reuse ;  /* 0x000000051b1b7220 */ /* 0x080fe20000410000 */
[-C--:B------:R-:W-:Y:S01]  /*a3b0*/  FMUL.FTZ R26, R26, R5.reuse ;  /* 0x000000051a1a7220 */ /* 0x080fe20000410000 */
[----:B------:R-:W-:Y:S01]  /*a3c0*/  @P0 PRMT R7, R22, 0x654, R7 ;  /* 0x0000065416070816 */ /* 0x000fe20000000007 */
[-C--:B------:R-:W-:Y:S01]  /*a3d0*/  FMUL.FTZ R3, R31, R5.reuse ;  /* 0x000000051f037220 */ /* 0x080fe20000410000 */
[-C--:B------:R-:W-:Y:S01]  /*a3e0*/  FMUL.FTZ R21, R30, R5.reuse ;  /* 0x000000051e157220 */ /* 0x080fe20000410000 */
[-C--:B------:R-:W-:Y:S01]  /*a3f0*/  FMUL.FTZ R35, R35, R5.reuse ;  /* 0x0000000523237220 */ /* 0x080fe20000410000 */
[-C--:B------:R-:W-:Y:S01]  /*a400*/  FMUL.FTZ R34, R34, R5.reuse ;  /* 0x0000000522227220 */ /* 0x080fe20000410000 */
[----:B------:R-:W-:Y:S01]  /*a410*/  UMOV UR6, UR4 ;  /* 0x0000000400067c82 */ /* 0x000fe20008000000 */
[----:B0-----:R-:W-:Y:S01]  /*a420*/  UMOV UR7, UR5 ;  /* 0x0000000500077c82 */ /* 0x001fe20008000000 */
[----:B------:R-:W-:Y:S01]  /*a430*/  FMUL.FTZ R39, R39, R5 ;  /* 0x0000000527277220 */ /* 0x000fe20000410000 */
[----:B------:R-:W-:-:S02]  /*a440*/  IMAD.U32 R164, RZ, RZ, UR6 ;  /* 0x00000006ffa47e24 */ /* 0x000fc4000f8e00ff */
[-C--:B------:R-:W-:Y:S01]  /*a450*/  FMUL.FTZ R38, R38, R5.reuse ;  /* 0x0000000526267220 */ /* 0x080fe20000410000 */
[----:B------:R-:W-:Y:S02]  /*a460*/  IMAD.U32 R165, RZ, RZ, UR7 ;  /* 0x00000007ffa57e24 */ /* 0x000fe4000f8e00ff */
[-C--:B------:R-:W-:Y:S01]  /*a470*/  FMUL.FTZ R43, R43, R5.reuse ;  /* 0x000000052b2b7220 */ /* 0x080fe20000410000 */
[-C--:B------:R-:W-:Y:S01]  /*a480*/  FMUL.FTZ R42, R42, R5.reuse ;  /* 0x000000052a2a7220 */ /* 0x080fe20000410000 */
[----:B------:R-:W-:Y:S01]  /*a490*/  FMUL.FTZ R47, R47, R5 ;  /* 0x000000052f2f7220 */ /* 0x000fe20000410000 */
[----:B------:R-:W-:-:S04]  /*a4a0*/  IMAD.WIDE R12, R226, 0x2, R164 ;  /* 0x00000002e20c7825 */ /* 0x000fc800078e02a4 */
[-C--:B------:R-:W-:Y:S01]  /*a4b0*/  FMUL.FTZ R46, R46, R5.reuse ;  /* 0x000000052e2e7220 */ /* 0x080fe20000410000 */
[-C--:B------:R-:W-:Y:S01]  /*a4c0*/  FMUL.FTZ R51, R51, R5.reuse ;  /* 0x0000000533337220 */ /* 0x080fe20000410000 */
[-C--:B------:R-:W-:Y:S01]  /*a4d0*/  FMUL.FTZ R50, R50, R5.reuse ;  /* 0x0000000532327220 */ /* 0x080fe20000410000 */
[-C--:B------:R-:W-:Y:S01]  /*a4e0*/  FMUL.FTZ R55, R55, R5.reuse ;  /* 0x0000000537377220 */ /* 0x080fe20000410000 */
[----:B------:R-:W-:Y:S01]  /*a4f0*/  IADD3 R11, P3, R12, 0xc060, RZ ;  /* 0x0000c0600c0b7810 */ /* 0x000fe20007f7e0ff */
[-C--:B------:R-:W-:Y:S01]  /*a500*/  FMUL.FTZ R54, R54, R5.reuse ;  /* 0x0000000536367220 */ /* 0x080fe20000410000 */
[-C--:B------:R-:W-:Y:S01]  /*a510*/  FMUL.FTZ R59, R59, R5.reuse ;  /* 0x000000053b3b7220 */ /* 0x080fe20000410000 */
[-C--:B------:R-:W-:Y:S01]  /*a520*/  FMUL.FTZ R58, R58, R5.reuse ;  /* 0x000000053a3a7220 */ /* 0x080fe20000410000 */
[----:B------:R-:W-:Y:S01]  /*a530*/  LOP3.LUT R4, R11, 0x380, RZ, 0xc0, !PT ;  /* 0x000003800b047812 */ /* 0x000fe200078ec0ff */
        /* <DEDUP_REMOVED lines=49> */
[----:B------:R0:W-:Y:S01]  /*a850*/  @P0 SYNCS.ARRIVE.TRANS64.RED.A1T0 RZ, [R7+URZ], RZ ;  /* 0x000000ff07ff09a7 */ /* 0x0001e2000810043f */
[----:B------:R-:W-:Y:S01]  /*a860*/  IMAD.X R5, RZ, RZ, R13, P3 ;  /* 0x000000ffff057224 */ /* 0x000fe200018e060d */
[----:B------:R-:W-:Y:S01]  /*a870*/  SHF.R.U64 R4, R4, 0x3, RZ ;  /* 0x0000000304047819 */ /* 0x000fe200000012ff */
[----:B------:R-:W-:Y:S01]  /*a880*/  IMAD R9, R220, 0x40, R17 ;  /* 0x00000040dc097824 */ /* 0x000fe200078e0211 */
[C---:B------:R-:W-:Y:S01]  /*a890*/  IADD3 R115, P4, R12.reuse, 0xc040, RZ ;  /* 0x0000c0400c737810 */ /* 0x040fe20007f9e0ff */
[----:B------:R-:W-:Y:S01]  /*a8a0*/  FMUL.FTZ R199, R53, R6 ;  /* 0x0000000635c77220 */ /* 0x000fe20000410000 */
[C---:B------:R-:W-:Y:S01]  /*a8b0*/  IADD3 R111, P5, R12.reuse, 0xc020, RZ ;  /* 0x0000c0200c6f7810 */ /* 0x040fe20007fbe0ff */
[----:B------:R-:W-:Y:S01]  /*a8c0*/  IMAD.WIDE R164, R9, 0x2, R164 ;  /* 0x0000000209a47825 */ /* 0x000fe200078e02a4 */
[----:B------:R-:W-:-:S03]  /*a8d0*/  IADD3 R107, P6, R12, 0xc000, RZ ;  /* 0x0000c0000c6b7810 */ /* 0x000fc60007fde0ff */
[-C--:B------:R-:W-:Y:S01]  /*a8e0*/  FMUL.FTZ R198, R57, R6.reuse ;  /* 0x0000000639c67220 */ /* 0x080fe20000410000 */
[C---:B------:R-:W-:Y:S01]  /*a8f0*/  IADD3 R69, P0, R12.reuse, 0x8060, RZ ;  /* 0x000080600c457810 */ /* 0x040fe20007f1e0ff */
[----:B------:R-:W-:Y:S01]  /*a900*/  FMUL.FTZ R197, R61, R6 ;  /* 0x000000063dc57220 */ /* 0x000fe20000410000 */
[C---:B------:R-:W-:Y:S01]  /*a910*/  IADD3 R31, P1, R12.reuse, 0x20, RZ ;  /* 0x000000200c1f7810 */ /* 0x040fe20007f3e0ff */
[--C-:B0-----:R-:W-:Y:S01]  /*a920*/  IMAD.X R7, RZ, RZ, R13.reuse, P4 ;  /* 0x000000ffff077224 */ /* 0x101fe200020e060d */
[C---:B------:R-:W-:Y:S01]  /*a930*/  IADD3 R56, P2, R12.reuse, 0x8040, RZ ;  /* 0x000080400c387810 */ /* 0x040fe20007f5e0ff */
[--C-:B------:R-:W-:Y:S01]  /*a940*/  IMAD.X R9, RZ, RZ, R13.reuse, P5 ;  /* 0x000000ffff097224 */ /* 0x100fe200028e060d */
[C---:B------:R-:W-:Y:S01]  /*a950*/  IADD3 R65, P3, R12.reuse, 0x8020, RZ ;  /* 0x000080200c417810 */ /* 0x040fe20007f7e0ff */
[--C-:B------:R-:W-:Y:S01]  /*a960*/  IMAD.X R135, RZ, RZ, R13.reuse, P0 ;  /* 0x000000ffff877224 */ /* 0x100fe200000e060d */
[----:B------:R-:W-:Y:S01]  /*a970*/  LOP3.LUT R131, R12, 0x380, RZ, 0xc0, !PT ;  /* 0x000003800c837812 */ /* 0x000fe200078ec0ff */
[--C-:B------:R-:W-:Y:S01]  /*a980*/  IMAD.X R139, RZ, RZ, R13.reuse, P1 ;  /* 0x000000ffff8b7224 */ /* 0x100fe200008e060d */
[----:B------:R-:W-:Y:S01]  /*a990*/  LOP3.LUT R4, R4, R11, RZ, 0x3c, !PT ;  /* 0x0000000b04047212 */ /* 0x000fe200078e3cff */
[--C-:B------:R-:W-:Y:S01]  /*a9a0*/  IMAD.X R11, RZ, RZ, R13.reuse, P6 ;  /* 0x000000ffff0b7224 */ /* 0x100fe200030e060d */
[C---:B------:R-:W-:Y:S01]  /*a9b0*/  IADD3 R30, P4, R12.reuse, 0x8000, RZ ;  /* 0x000080000c1e7810 */ /* 0x040fe20007f9e0ff */
        /* <DEDUP_REMOVED lines=14> */
[----:B------:R-:W-:-:S02]  /*aaa0*/  IMAD.X R161, RZ, RZ, R13, P2 ;  /* 0x000000ffffa17224 */ /* 0x000fc400010e060d */
[----:B------:R-:W-:Y:S01]  /*aab0*/  FMUL.FTZ R183, R52, R6 ;  /* 0x0000000634b77220 */ /* 0x000fe20000410000 */
[--C-:B------:R-:W-:Y:S01]  /*aac0*/  IMAD.X R163, RZ, RZ, R13.reuse, P3 ;  /* 0x000000ffffa37224 */ /* 0x100fe200018e060d */
[----:B------:R-:W-:Y:S01]  /*aad0*/  LOP3.LUT R130, R131, R12, RZ, 0x3c, !PT ;  /* 0x0000000c83827212 */ /* 0x000fe200078e3cff */
[----:B------:R-:W-:Y:S01]  /*aae0*/  IMAD.MOV.U32 R131, RZ, RZ, R13 ;  /* 0x000000ffff837224 */ /* 0x000fe200078e000d */
[----:B------:R-:W-:Y:S01]  /*aaf0*/  LOP3.LUT R13, R56, 0x380, RZ, 0xc0, !PT ;  /* 0x00000380380d7812 */ /* 0x000fe200078ec0ff */
[-C--:B------:R-:W-:Y:S01]  /*ab00*/  FMUL.FTZ R25, R25, R6.reuse ;  /* 0x0000000619197220 */ /* 0x080fe20000410000 */
[----:B------:R-:W-:Y:S01]  /*ab10*/  LOP3.LUT R12, R31, 0x380, RZ, 0xc0, !PT ;  /* 0x000003801f0c7812 */ /* 0x000fe200078ec0ff */
[-C--:B------:R-:W-:Y:S01]  /*ab20*/  FMUL.FTZ R24, R24, R6.reuse ;  /* 0x0000000618187220 */ /* 0x080fe20000410000 */
[----:B------:R-:W-:Y:S01]  /*ab30*/  SHF.R.U64 R13, R13, 0x3, RZ ;  /* 0x000000030d0d7819 */ /* 0x000fe200000012ff */
[-C--:B------:R-:W-:Y:S01]  /*ab40*/  FMUL.FTZ R29, R29, R6.reuse ;  /* 0x000000061d1d7220 */ /* 0x080fe20000410000 */
[----:B------:R-:W-:Y:S01]  /*ab50*/  SHF.R.U64 R12, R12, 0x3, RZ ;  /* 0x000000030c0c7819 */ /* 0x000fe200000012ff */
[----:B------:R-:W-:Y:S01]  /*ab60*/  FMUL.FTZ R28, R28, R6 ;  /* 0x000000061c1c7220 */ /* 0x000fe20000410000 */
[----:B------:R-:W-:Y:S01]  /*ab70*/  LOP3.LUT R142, R13, R56, RZ, 0x3c, !PT ;  /* 0x000000380d8e7212 */ /* 0x000fe200078e3cff */
[-C--:B------:R-:W-:Y:S01]  /*ab80*/  FMUL.FTZ R33, R33, R6.reuse ;  /* 0x0000000621217220 */ /* 0x080fe20000410000 */
[----:B------:R-:W-:Y:S01]  /*ab90*/  LOP3.LUT R13, R30, 0x380, RZ, 0xc0, !PT ;  /* 0x000003801e0d7812 */ /* 0x000fe200078ec0ff */
[-C--:B------:R-:W-:Y:S01]  /*aba0*/  FMUL.FTZ R32, R32, R6.reuse ;  /* 0x0000000620207220 */ /* 0x080fe20000410000 */
[----:B------:R-:W-:Y:S01]  /*abb0*/  LOP3.LUT R138, R12, R31, RZ, 0x3c, !PT ;  /* 0x0000001f0c8a7212 */ /* 0x000fe200078e3cff */
[-C--:B------:R-:W-:Y:S01]  /*abc0*/  FMUL.FTZ R36, R36, R6.reuse ;  /* 0x0000000624247220 */ /* 0x080fe20000410000 */
[----:B------:R-:W-:Y:S01]  /*abd0*/  SHF.R.U64 R13, R13, 0x3, RZ ;  /* 0x000000030d0d7819 */ /* 0x000fe200000012ff */
[-C--:B------:R-:W-:Y:S01]  /*abe0*/  FMUL.FTZ R41, R41, R6.reuse ;  /* 0x0000000629297220 */ /* 0x080fe20000410000 */
[----:B------:R-:W-:Y:S01]  /*abf0*/  LOP3.LUT R12, R61, 0x380, RZ, 0xc0, !PT ;  /* 0x000003803d0c7812 */ /* 0x000fe200078ec0ff */
[----:B------:R-:W-:Y:S01]  /*ac00*/  FMUL.FTZ R40, R40, R6 ;  /* 0x0000000628287220 */ /* 0x000fe20000410000 */
[----:B------:R-:W-:Y:S01]  /*ac10*/  LOP3.LUT R150, R13, R30, RZ, 0x3c, !PT ;  /* 0x0000001e0d967212 */ /* 0x000fe200078e3cff */
[-C--:B------:R-:W-:Y:S01]  /*ac20*/  FMUL.FTZ R44, R44, R6.reuse ;  /* 0x000000062c2c7220 */ /* 0x080fe20000410000 */
[----:B------:R-:W-:Y:S01]  /*ac30*/  LOP3.LUT R30, R57, 0x380, RZ, 0xc0, !PT ;  /* 0x00000380391e7812 */ /* 0x000fe200078ec0ff */
[-C--:B------:R-:W-:Y:S01]  /*ac40*/  FMUL.FTZ R49, R49, R6.reuse ;  /* 0x0000000631317220 */ /* 0x080fe20000410000 */
[----:B------:R-:W-:Y:S01]  /*ac50*/  LOP3.LUT R52, R65, 0x380, RZ, 0xc0, !PT ;  /* 0x0000038041347812 */ /* 0x000fe200078ec0ff */
[-C--:B------:R-:W-:Y:S01]  /*ac60*/  FMUL.FTZ R48, R48, R6.reuse ;  /* 0x0000000630307220 */ /* 0x080fe20000410000 */
[----:B------:R-:W-:Y:S01]  /*ac70*/  SHF.R.U64 R12, R12, 0x3, RZ ;  /* 0x000000030c0c7819 */ /* 0x000fe200000012ff */
[-C--:B------:R-:W-:Y:S01]  /*ac80*/  FMUL.FTZ R181, R60, R6.reuse ;  /* 0x000000063cb57220 */ /* 0x080fe20000410000 */
[----:B------:R-:W-:Y:S01]  /*ac90*/  LOP3.LUT R13, R20, 0x380, RZ, 0xc0, !PT ;  /* 0x00000380140d7812 */ /* 0x000fe200078ec0ff */
[-C--:B------:R-:W-:Y:S01]  /*aca0*/  FMUL.FTZ R180, R64, R6.reuse ;  /* 0x0000000640b47220 */ /* 0x080fe20000410000 */
[----:B------:R-:W-:Y:S01]  /*acb0*/  SHF.R.U64 R30, R30, 0x3, RZ ;  /* 0x000000031e1e7819 */ /* 0x000fe200000012ff */
[-C--:B------:R-:W-:Y:S01]  /*acc0*/  FMUL.FTZ R179, R68, R6.reuse ;  /* 0x0000000644b37220 */ /* 0x080fe20000410000 */
[----:B------:R-:W-:Y:S01]  /*acd0*/  SHF.R.U64 R52, R52, 0x3, RZ ;  /* 0x0000000334347819 */ /* 0x000fe200000012ff */
[-C--:B------:R-:W-:Y:S01]  /*ace0*/  FMUL.FTZ R73, R73, R6.reuse ;  /* 0x0000000649497220 */ /* 0x080fe20000410000 */
[----:B------:R-:W-:Y:S01]  /*acf0*/  LOP3.LUT R152, R12, R61, RZ, 0x3c, !PT ;  /* 0x0000003d0c987212 */ /* 0x000fe200078e3cff */
[-C--:B------:R-:W-:Y:S01]  /*ad00*/  FMUL.FTZ R72, R72, R6.reuse ;  /* 0x0000000648487220 */ /* 0x080fe20000410000 */
[----:B------:R-:W-:Y:S01]  /*ad10*/  LOP3.LUT R12, R53, 0x380, RZ, 0xc0, !PT ;  /* 0x00000380350c7812 */ /* 0x000fe200078ec0ff */
[-C--:B------:R-:W-:Y:S01]  /*ad20*/  FMUL.FTZ R76, R76, R6.reuse ;  /* 0x000000064c4c7220 */ /* 0x080fe20000410000 */
[----:B------:R-:W-:Y:S01]  /*ad30*/  SHF.R.U64 R13, R13, 0x3, RZ ;  /* 0x000000030d0d7819 */ /* 0x000fe200000012ff */
[-C--:B------:R-:W-:Y:S01]  /*ad40*/  FMUL.FTZ R81, R81, R6.reuse ;  /* 0x0000000651517220 */ /* 0x080fe20000410000 */
[----:B------:R-:W-:Y:S01]  /*ad50*/  LOP3.LUT R156, R30, R57, RZ, 0x3c, !PT ;  /* 0x000000391e9c7212 */ /* 0x000fe200078e3cff */
[-C--:B------:R-:W-:Y:S01]  /*ad60*/  FMUL.FTZ R80, R80, R6.reuse ;  /* 0x0000000650507220 */ /* 0x080fe20000410000 */
[----:B------:R-:W-:Y:S01]  /*ad70*/  IADD3 R30, P3, R164, 0x1000, RZ ;  /* 0x00001000a41e7810 */ /* 0x000fe20007f7e0ff */
[-C--:B------:R-:W-:Y:S01]  /*ad80*/  FMUL.FTZ R84, R84, R6.reuse ;  /* 0x0000000654547220 */ /* 0x080fe20000410000 */
[----:B------:R-:W-:Y:S01]  /*ad90*/  LOP3.LUT R31, R14, 0x380, RZ, 0xc0, !PT ;  /* 0x000003800e1f7812 */ /* 0x000fe200078ec0ff */
[-C--:B------:R-:W-:Y:S01]  /*ada0*/  FMUL.FTZ R89, R89, R6.reuse ;  /* 0x0000000659597220 */ /* 0x080fe20000410000 */
[----:B------:R-:W-:Y:S01]  /*adb0*/  LOP3.LUT R146, R52, R65, RZ, 0x3c, !PT ;  /* 0x0000004134927212 */ /* 0x000fe200078e3cff */
[-C--:B------:R-:W-:Y:S01]  /*adc0*/  FMUL.FTZ R88, R88, R6.reuse ;  /* 0x0000000658587220 */ /* 0x080fe20000410000 */
[----:B------:R-:W-:Y:S01]  /*add0*/  SHF.R.U64 R12, R12, 0x3, RZ ;  /* 0x000000030c0c7819 */ /* 0x000fe200000012ff */
[----:B------:R-:W-:Y:S01]  /*ade0*/  FMUL.FTZ R92, R92, R6 ;  /* 0x000000065c5c7220 */ /* 0x000fe20000410000 */
[----:B------:R-:W-:Y:S01]  /*adf0*/  LOP3.LUT R158, R13, R20, RZ, 0x3c, !PT ;  /* 0x000000140d9e7212 */ /* 0x000fe200078e3cff */
[-C--:B------:R-:W-:Y:S01]  /*ae00*/  FMUL.FTZ R97, R97, R6.reuse ;  /* 0x0000000661617220 */ /* 0x080fe20000410000 */
[----:B------:R-:W-:Y:S01]  /*ae10*/  LOP3.LUT R52, R15, 0x380, RZ, 0xc0, !PT ;  /* 0x000003800f347812 */ /* 0x000fe200078ec0ff */
[-C--:B------:R-:W-:Y:S01]  /*ae20*/  FMUL.FTZ R96, R96, R6.reuse ;  /* 0x0000000660607220 */ /* 0x080fe20000410000 */
[----:B------:R-:W-:Y:S01]  /*ae30*/  IADD3 R20, P4, R164, 0x2000, RZ ;  /* 0x00002000a4147810 */ /* 0x000fe20007f9e0ff */
[-C--:B------:R-:W-:Y:S01]  /*ae40*/  FMUL.FTZ R100, R100, R6.reuse ;  /* 0x0000000664647220 */ /* 0x080fe20000410000 */
[----:B------:R-:W-:Y:S01]  /*ae50*/  LOP3.LUT R13, R30, 0x380, RZ, 0xc0, !PT ;  /* 0x000003801e0d7812 */ /* 0x000fe200078ec0ff */
[-C--:B------:R-:W-:Y:S01]  /*ae60*/  FMUL.FTZ R104, R104, R6.reuse ;  /* 0x0000000668687220 */ /* 0x080fe20000410000 */
[----:B------:R-:W-:Y:S01]  /*ae70*/  SHF.R.U64 R31, R31, 0x3, RZ ;  /* 0x000000031f1f7819 */ /* 0x000fe200000012ff */
[-C--:B------:R-:W-:Y:S01]  /*ae80*/  FMUL.FTZ R108, R108, R6.reuse ;  /* 0x000000066c6c7220 */ /* 0x080fe20000410000 */
[----:B------:R-:W-:Y:S01]  /*ae90*/  LOP3.LUT R154, R12, R53, RZ, 0x3c, !PT ;  /* 0x000000350c9a7212 */ /* 0x000fe200078e3cff */
[-C--:B------:R-:W-:Y:S01]  /*aea0*/  FMUL.FTZ R112, R112, R6.reuse ;  /* 0x0000000670707220 */ /* 0x080fe20000410000 */
[----:B------:R-:W-:Y:S01]  /*aeb0*/  SHF.R.U64 R52, R52, 0x3, RZ ;  /* 0x0000000334347819 */ /* 0x000fe200000012ff */
[-C--:B------:R-:W-:Y:S01]  /*aec0*/  FMUL.FTZ R116, R116, R6.reuse ;  /* 0x0000000674747220 */ /* 0x080fe20000410000 */
[----:B------:R-:W-:Y:S01]  /*aed0*/  LOP3.LUT R12, R20, 0x380, RZ, 0xc0, !PT ;  /* 0x00000380140c7812 */ /* 0x000fe200078ec0ff */
[-C--:B------:R-:W-:Y:S01]  /*aee0*/  FMUL.FTZ R120, R120, R6.reuse ;  /* 0x0000000678787220 */ /* 0x080fe20000410000 */
[----:B------:R-:W-:Y:S01]  /*aef0*/  SHF.R.U64 R13, R13, 0x3, RZ ;  /* 0x000000030d0d7819 */ /* 0x000fe200000012ff */
[----:B------:R-:W-:Y:S01]  /*af00*/  FMUL.FTZ R124, R124, R6 ;  /* 0x000000067c7c7220 */ /* 0x000fe20000410000 */
[----:B------:R-:W-:Y:S01]  /*af10*/  LOP3.LUT R162, R31, R14, RZ, 0x3c, !PT ;  /* 0x0000000e1fa27212 */ /* 0x000fe200078e3cff */
[-C--:B------:R-:W-:Y:S01]  /*af20*/  FMUL.FTZ R128, R128, R6.reuse ;  /* 0x0000000680807220 */ /* 0x080fe20000410000 */
[----:B------:R-:W-:Y:S01]  /*af30*/  IADD3 R31, P5, R164, 0x3000, RZ ;  /* 0x00003000a41f7810 */ /* 0x000fe20007fbe0ff */
        /* <DEDUP_REMOVED lines=17> */
[----:B------:R-:W-:Y:S01]  /*b050*/  LOP3.LUT R30, R30, R31, RZ, 0x3c, !PT ;  /* 0x0000001f1e1e7212 */ /* 0x000fe200078e3cff */
[--C-:B------:R-:W-:Y:S01]  /*b060*/  IMAD.X R31, RZ, RZ, R165.reuse, P5 ;  /* 0x000000ffff1f7224 */ /* 0x100fe200028e06a5 */
[----:B------:R-:W-:Y:S01]  /*b070*/  IADD3 R111, P2, R164, 0x7000, RZ ;  /* 0x00007000a46f7810 */ /* 0x000fe20007f5e0ff */
[----:B------:R-:W-:Y:S01]  /*b080*/  FMUL.FTZ R148, R148, R6 ;  /* 0x0000000694947220 */ /* 0x000fe20000410000 */
[----:B------:R-:W-:Y:S01]  /*b090*/  IADD3 R53, P5, R164, 0xa000, RZ ;  /* 0x0000a000a4357810 */ /* 0x000fe20007fbe0ff */
[----:B------:R-:W0:Y:S01]  /*b0a0*/  LDC R200, c[0x0][0xbe8] ;  /* 0x0002fa00ffc87b82 */ /* 0x000e220000000800 */
[----:B------:R-:W-:Y:S01]  /*b0b0*/  LOP3.LUT R6, R115, 0x380, RZ, 0xc0, !PT ;  /* 0x0000038073067812 */ /* 0x000fe200078ec0ff */
[--C-:B------:R-:W-:Y:S01]  /*b0c0*/  IMAD.X R13, RZ, RZ, R165.reuse, P3 ;  /* 0x000000ffff0d7224 */ /* 0x100fe200018e06a5 */
[----:B------:R-:W-:Y:S01]  /*b0d0*/  LOP3.LUT R14, R15, R20, RZ, 0x3c, !PT ;  /* 0x000000140f0e7212 */ /* 0x000fe200078e3cff */
[----:B------:R-:W-:Y:S01]  /*b0e0*/  ULDC UR10, c[0x0][0xc44] ;  /* 0x00031100000a7ab9 */ /* 0x000fe20000000800 */
[----:B------:R-:W-:Y:S01]  /*b0f0*/  LOP3.LUT R110, R111, 0x380, RZ, 0xc0, !PT ;  /* 0x000003806f6e7812 */ /* 0x000fe200078ec0ff */
[----:B------:R-:W-:Y:S01]  /*b100*/  ULDC.64 UR8, c[0x0][0xb90] ;  /* 0x0002e40000087ab9 */ /* 0x000fe20000000a00 */
[----:B------:R-:W-:Y:S01]  /*b110*/  LOP3.LUT R20, R53, 0x380, RZ, 0xc0, !PT ;  /* 0x0000038035147812 */ /* 0x000fe200078ec0ff */
[----:B------:R-:W-:Y:S01]  /*b120*/  IMAD.X R15, RZ, RZ, R165, P4 ;  /* 0x000000ffff0f7224 */ /* 0x000fe200020e06a5 */
[----:B------:R-:W-:-:S02]  /*b130*/  SHF.R.U64 R6, R6, 0x3, RZ ;  /* 0x0000000306067819 */ /* 0x000fc400000012ff */
[----:B------:R-:W-:Y:S02]  /*b140*/  SHF.R.U64 R110, R110, 0x3, RZ ;  /* 0x000000036e6e7819 */ /* 0x000fe400000012ff */
[----:B------:R-:W-:Y:S02]  /*b150*/  SHF.R.U64 R20, R20, 0x3, RZ ;  /* 0x0000000314147819 */ /* 0x000fe400000012ff */
[----:B------:R-:W-:Y:S02]  /*b160*/  LOP3.LUT R6, R6, R115, RZ, 0x3c, !PT ;  /* 0x0000007306067212 */ /* 0x000fe400078e3cff */
[----:B------:R-:W-:Y:S01]  /*b170*/  LOP3.LUT R110, R110, R111, RZ, 0x3c, !PT ;  /* 0x0000006f6e6e7212 */ /* 0x000fe200078e3cff */
[----:B------:R-:W-:Y:S01]  /*b180*/  IMAD.X R111, RZ, RZ, R165, P2 ;  /* 0x000000ffff6f7224 */ /* 0x000fe200010e06a5 */
[----:B------:R-:W-:Y:S02]  /*b190*/  IADD3 R115, P3, R164, 0x8000, RZ ;  /* 0x00008000a4737810 */ /* 0x000fe40007f7e0ff */
[----:B------:R-:W-:-:S02]  /*b1a0*/  LOP3.LUT R20, R20, R53, RZ, 0x3c, !PT ;  /* 0x0000003514147212 */ /* 0x000fc400078e3cff */
[----:B------:R-:W-:Y:S02]  /*b1b0*/  IADD3 R53, P2, R164, 0xe000, RZ ;  /* 0x0000e000a4357810 */ /* 0x000fe40007f5e0ff */
[----:B------:R-:W-:Y:S02]  /*b1c0*/  LOP3.LUT R114, R115, 0x380, RZ, 0xc0, !PT ;  /* 0x0000038073727812 */ /* 0x000fe400078ec0ff */
[----:B------:R-:W-:Y:S02]  /*b1d0*/  LOP3.LUT R52, R53, 0x380, RZ, 0xc0, !PT ;  /* 0x0000038035347812 */ /* 0x000fe400078ec0ff */
[----:B------:R-:W-:Y:S02]  /*b1e0*/  SHF.R.U64 R114, R114, 0x3, RZ ;  /* 0x0000000372727819 */ /* 0x000fe400000012ff */
[----:B------:R-:W-:Y:S02]  /*b1f0*/  SHF.R.U64 R52, R52, 0x3, RZ ;  /* 0x0000000334347819 */ /* 0x000fe400000012ff */
[----:B------:R-:W-:-:S02]  /*b200*/  F2FP.BF16.F32.PACK_AB R24, R25, R24 ;  /* 0x000000181918723e */ /* 0x000fc400000010ff */
[----:B------:R-:W-:Y:S01]  /*b210*/  LOP3.LUT R114, R114, R115, RZ, 0x3c, !PT ;  /* 0x0000007372727212 */ /* 0x000fe200078e3cff */
[--C-:B------:R-:W-:Y:S01]  /*b220*/  IMAD.X R115, RZ, RZ, R165.reuse, P3 ;  /* 0x000000ffff737224 */ /* 0x100fe200018e06a5 */
[----:B------:R-:W-:Y:S02]  /*b230*/  F2FP.BF16.F32.PACK_AB R25, R27, R26 ;  /* 0x0000001a1b19723e */ /* 0x000fe400000010ff */
[----:B------:R-:W-:Y:S01]  /*b240*/  LOP3.LUT R52, R52, R53, RZ, 0x3c, !PT ;  /* 0x0000003534347212 */ /* 0x000fe200078e3cff */
[--C-:B------:R-:W-:Y:S01]  /*b250*/  IMAD.X R53, RZ, RZ, R165.reuse, P2 ;  /* 0x000000ffff357224 */ /* 0x100fe200010e06a5 */
[----:B------:R-:W-:Y:S02]  /*b260*/  MOV R201, R130 ;  /* 0x0000008200c97202 */ /* 0x000fe40000000f00 */
[----:B------:R-:W-:Y:S02]  /*b270*/  F2FP.BF16.F32.PACK_AB R26, R29, R28 ;  /* 0x0000001c1d1a723e */ /* 0x000fe400000010ff */
[----:B------:R-:W-:Y:S01]  /*b280*/  F2FP.BF16.F32.PACK_AB R27, R3, R21 ;  /* 0x00000015031b723e */ /* 0x000fe200000010ff */
[----:B------:R-:W-:Y:S01]  /*b290*/  BAR.SYNC.DEFER_BLOCKING 0x1, 0x100 ;  /* 0x0044000000007b1d */ /* 0x000fe20000010000 */
[----:B------:R-:W-:Y:S01]  /*b2a0*/  IADD3 R130, P3, R164, 0xf000, RZ ;  /* 0x0000f000a4827810 */ /* 0x000fe20007f7e0ff */
[----:B------:R-:W-:Y:S01]  /*b2b0*/  IMAD.X R21, RZ, RZ, R165, P5 ;  /* 0x000000ffff157224 */ /* 0x000fe200028e06a5 */
[----:B0-----:R-:W-:-:S02]  /*b2c0*/  ISETP.NE.AND P2, PT, R200, 0x1, PT ;  /* 0x00000001c800780c */ /* 0x001fc40003f45270 */
[----:B------:R-:W-:Y:S01]  /*b2d0*/  LOP3.LUT R3, R130, 0x380, RZ, 0xc0, !PT ;  /* 0x0000038082037812 */ /* 0x000fe200078ec0ff */
[----:B------:R-:W-:Y:S01]  /*b2e0*/  IMAD.X R131, RZ, RZ, R165, P3 ;  /* 0x000000ffff837224 */ /* 0x000fe200018e06a5 */
[----:B------:R-:W-:Y:S02]  /*b2f0*/  R2UR UR14, R218 ;  /* 0x00000000da0e72ca */ /* 0x000fe400000e0000 */
[----:B------:R-:W-:Y:S02]  /*b300*/  SHF.R.U64 R3, R3, 0x3, RZ ;  /* 0x0000000303037819 */ /* 0x000fe400000012ff */
[----:B------:R-:W-:Y:S02]  /*b310*/  R2UR UR13, R219 ;  /* 0x00000000db0d72ca */ /* 0x000fe400000e0000 */
[----:B------:R-:W-:Y:S02]  /*b320*/  LOP3.LUT R130, R3, R130, RZ, 0x3c, !PT ;  /* 0x0000008203827212 */ /* 0x000fe400078e3cff */
[----:B------:R-:W-:-:S02]  /*b330*/  LOP3.LUT R60, R69, 0x380, RZ, 0xc0, !PT ;  /* 0x00000380453c7812 */ /* 0x000fc400078ec0ff */
[----:B------:R-:W-:Y:S02]  /*b340*/  MOV R3, R4 ;  /* 0x0000000400037202 */ /* 0x000fe40000000f00 */
[----:B------:R-:W0:Y:S01]  /*b350*/  @P2 LDC R4, c[0x0][0xbec] ;  /* 0x0002fb00ff042b82 */ /* 0x000e220000000800 */
[----:B------:R-:W-:Y:S01]  /*b360*/  R2UR UR12, R217 ;  /* 0x00000000d90c72ca */ /* 0x000fe200000e0000 */
[----:B------:R-:W-:Y:S01]  /*b370*/  UIADD3 UR5, -UR14, URZ, URZ ;  /* 0x0000003f0e057290 */ /* 0x000fe2000fffe13f */
[----:B------:R-:W-:Y:S01]  /*b380*/  SHF.R.U64 R60, R60, 0x3, RZ ;  /* 0x000000033c3c7819 */ /* 0x000fe200000012ff */
[----:B------:R1:W-:Y:S02]  /*b390*/  STSM.16.M88.4 [R201], R24 ;  /* 0x00000018c9007844 */ /* 0x0003e40000000200 */
[----:B------:R-:W-:Y:S01]  /*b3a0*/  UIMAD UR10, UR10, UR5, UR13 ;  /* 0x000000050a0a72a4 */ /* 0x000fe2000f8e020d */
[----:B------:R-:W-:Y:S01]  /*b3b0*/  LOP3.LUT R134, R60, R69, RZ, 0x3c, !PT ;  /* 0x000000453c867212 */ /* 0x000fe200078e3cff */
[----:B------:R-:W2:Y:S01]  /*b3c0*/  @P2 LDC R5, c[0x0][0xbf0] ;  /* 0x0002fc00ff052b82 */ /* 0x000ea20000000800 */
[----:B------:R-:W-:Y:S01]  /*b3d0*/  IADD3 R65, P0, R164, 0x5000, RZ ;  /* 0x00005000a4417810 */ /* 0x000fe20007f1e0ff */
[----:B------:R-:W-:Y:S01]  /*b3e0*/  USHF.R.S32.HI UR11, URZ, 0x1f, UR10 ;  /* 0x0000001f3f0b7899 */ /* 0x000fe2000801140a */
[----:B------:R-:W-:Y:S01]  /*b3f0*/  MOV R134, R134 ;  /* 0x0000008600867202 */ /* 0x000fe20000000f00 */
[----:B------:R-:W-:Y:S01]  /*b400*/  IMAD R135, RZ, RZ, -UR13 ;  /* 0x8000000dff877e24 */ /* 0x000fe2000f8e02ff */
[----:B------:R-:W-:Y:S01]  /*b410*/  F2FP.BF16.F32.PACK_AB R40, R41, R40 ;  /* 0x000000282928723e */ /* 0x000fe200000010ff */
[----:B------:R-:W-:Y:S01]  /*b420*/  UIMAD UR5, UR11, UR8, URZ ;  /* 0x000000080b0572a4 */ /* 0x000fe2000f8e023f */
[----:B------:R-:W-:Y:S01]  /*b430*/  F2FP.BF16.F32.PACK_AB R41, R43, R42 ;  /* 0x0000002a2b29723e */ /* 0x000fe200000010ff */
[----:B------:R-:W-:Y:S01]  /*b440*/  UIMAD.WIDE.U32 UR6, UR10, UR8, URZ ;  /* 0x000000080a0672a5 */ /* 0x000fe2000f8e003f */
[----:B------:R-:W-:Y:S01]  /*b450*/  LOP3.LUT R64, R65, 0x380, RZ, 0xc0, !PT ;  /* 0x0000038041407812 */ /* 0x000fe200078ec0ff */
[----:B------:R-:W-:Y:S01]  /*b460*/  UIMAD UR5, UR10, UR9, UR5 ;  /* 0x000000090a0572a4 */ /* 0x000fe2000f8e0205 */
[----:B------:R-:W-:-:S02]  /*b470*/  F2FP.BF16.F32.PACK_AB R43, R47, R46 ;  /* 0x0000002e2f2b723e */ /* 0x000fc400000010ff */
[----:B-1----:R-:W-:Y:S01]  /*b480*/  MOV R26, R6 ;  /* 0x00000006001a7202 */ /* 0x002fe20000000f00 */
[----:B------:R-:W1:Y:S01]  /*b490*/  LDC.64 R24, c[0x0][0xb98] ;  /* 0x0002e600ff187b82 */ /* 0x000e620000000a00 */
[----:B------:R-:W-:Y:S01]  /*b4a0*/  LOP3.LUT R10, R107, 0x380, RZ, 0xc0, !PT ;  /* 0x000003806b0a7812 */ /* 0x000fe200078ec0ff */
[----:B------:R-:W-:Y:S01]  /*b4b0*/  IMAD.U32 R126, RZ, RZ, UR6 ;  /* 0x00000006ff7e7e24 */ /* 0x000fe2000f8e00ff */
[----:B------:R-:W-:Y:S01]  /*b4c0*/  SHF.R.U64 R64, R64, 0x3, RZ ;  /* 0x0000000340407819 */ /* 0x000fe200000012ff */
[----:B------:R-:W-:Y:S01]  /*b4d0*/  UIADD3 UR6, UR7, UR5, URZ ;  /* 0x0000000507067290 */ /* 0x000fe2000fffe03f */
[----:B------:R-:W-:Y:S01]  /*b4e0*/  SHF.R.U64 R10, R10, 0x3, RZ ;  /* 0x000000030a0a7819 */ /* 0x000fe200000012ff */
[----:B------:R-:W-:Y:S01]  /*b4f0*/  IMAD.U32 R127, RZ, RZ, UR7 ;  /* 0x00000007ff7f7e24 */ /* 0x000fe2000f8e00ff */
[----:B------:R-:W-:Y:S01]  /*b500*/  F2FP.BF16.F32.PACK_AB R32, R33, R32 ;  /* 0x000000202120723e */ /* 0x000fe200000010ff */
[----:B------:R-:W3:Y:S01]  /*b510*/  LDC R6, c[0x0][0xc38] ;  /* 0x00030e00ff067b82 */ /* 0x000ee20000000800 */
[----:B------:R-:W-:Y:S01]  /*b520*/  F2FP.BF16.F32.PACK_AB R33, R35, R34 ;  /* 0x000000222321723e */ /* 0x000fe200000010ff */
[----:B------:R-:W-:Y:S01]  /*b530*/  IMAD.U32 R127, RZ, RZ, UR6 ;  /* 0x00000006ff7f7e24 */ /* 0x000fe2000f8e00ff */
[----:B------:R-:W-:Y:S01]  /*b540*/  LOP3.LUT R64, R64, R65, RZ, 0x3c, !PT ;  /* 0x0000004140407212 */ /* 0x000fe200078e3cff */
[----:B------:R-:W-:Y:S01]  /*b550*/  IMAD.X R65, RZ, RZ, R165, P0 ;  /* 0x000000ffff417224 */ /* 0x000fe200000e06a5 */
[----:B------:R-:W-:Y:S01]  /*b560*/  MOV R138, R138 ;  /* 0x0000008a008a7202 */ /* 0x000fe20000000f00 */
[----:B------:R-:W-:Y:S01]  /*b570*/  ULDC.64 UR6, c[0x0][0xb88] ;  /* 0x0002e20000067ab9 */ /* 0x000fe20000000a00 */
[----:B------:R-:W-:Y:S01]  /*b580*/  F2FP.BF16.F32.PACK_AB R34, R178, R36 ;  /* 0x00000024b222723e */ /* 0x000fe200000010ff */
[----:B------:R-:W-:Y:S01]  /*b590*/  ULDC UR5, c[0x0][0xa88] ;  /* 0x0002a20000057ab9 */ /* 0x000fe20000000800 */
[----:B------:R-:W-:Y:S01]  /*b5a0*/  F2FP.BF16.F32.PACK_AB R35, R39, R38 ;  /* 0x000000262723723e */ /* 0x000fe200000010ff */
[----:B------:R-:W-:Y:S01]  /*b5b0*/  ULDC.64 UR8, c[0x0][0x208] ;  /* 0x0000820000087ab9 */ /* 0x000fe20000000a00 */
[----:B------:R-:W-:-:S02]  /*b5c0*/  LOP3.LUT R10, R10, R107, RZ, 0x3c, !PT ;  /* 0x0000006b0a0a7212 */ /* 0x000fc400078e3cff */
[C---:B------:R-:W-:Y:S01]  /*b5d0*/  IADD3 R107, P0, R164.reuse, 0xc000, RZ ;  /* 0x0000c000a46b7810 */ /* 0x040fe20007f1e0ff */
[----:B------:R1:W-:Y:S01]  /*b5e0*/  STSM.16.M88.4 [R138], R32 ;  /* 0x000000208a007844 */ /* 0x0003e20000000200 */
[C---:B------:R-:W-:Y:S02]  /*b5f0*/  IADD3 R57, P6, R164.reuse, 0x4000, RZ ;  /* 0x00004000a4397810 */ /* 0x040fe40007fde0ff */
[----:B------:R-:W-:Y:S02]  /*b600*/  IADD3 R69, P1, R164, 0x6000, RZ ;  /* 0x00006000a4457810 */ /* 0x000fe40007f3e0ff */
[----:B------:R-:W-:Y:S02]  /*b610*/  LOP3.LUT R106, R107, 0x380, RZ, 0xc0, !PT ;  /* 0x000003806b6a7812 */ /* 0x000fe400078ec0ff */
[----:B------:R-:W-:Y:S02]  /*b620*/  LOP3.LUT R56, R57, 0x380, RZ, 0xc0, !PT ;  /* 0x0000038039387812 */ /* 0x000fe400078ec0ff */
[----:B------:R-:W-:Y:S01]  /*b630*/  LOP3.LUT R68, R69, 0x380, RZ, 0xc0, !PT ;  /* 0x0000038045447812 */ /* 0x000fe200078ec0ff */
[----:B---3--:R-:W-:Y:S01]  /*b640*/  IMAD R135, R6, R135, UR12 ;  /* 0x0000000c06877e24 */ /* 0x008fe2000f8e0287 */
[----:B------:R-:W-:Y:S01]  /*b650*/  USHF.R.S32.HI UR12, URZ, 0x1f, UR14 ;  /* 0x0000001f3f0c7899 */ /* 0x000fe2000801140e */
[----:B------:R-:W-:-:S02]  /*b660*/  F2FP.BF16.F32.PACK_AB R48, R49, R48 ;  /* 0x000000303130723e */ /* 0x000fc400000010ff */
[----:B------:R-:W-:Y:S01]  /*b670*/  IMAD R47, R135, 0x80, R225 ;  /* 0x00000080872f7824 */ /* 0x000fe200078e02e1 */
[----:B------:R-:W-:Y:S02]  /*b680*/  MOV R154, R154 ;  /* 0x0000009a009a7202 */ /* 0x000fe40000000f00 */
[----:B-1----:R-:W-:Y:S01]  /*b690*/  IMAD R32, R24, UR12, RZ ;  /* 0x0000000c18207c24 */ /* 0x002fe2000f8e02ff */
[----:B------:R-:W-:Y:S01]  /*b6a0*/  F2FP.BF16.F32.PACK_AB R42, R177, R44 ;  /* 0x0000002cb12a723e */ /* 0x000fe200000010ff */
[----:B0-----:R-:W-:Y:S01]  /*b6b0*/  @P2 IMAD.HI.U32 R4, R47, R4, RZ ;  /* 0x000000042f042227 */ /* 0x001fe200078e00ff */
[----:B------:R-:W-:Y:S02]  /*b6c0*/  F2FP.BF16.F32.PACK_AB R49, R51, R50 ;  /* 0x000000323331723e */ /* 0x000fe400000010ff */
[----:B------:R-:W-:Y:S01]  /*b6d0*/  LOP3.LUT R29, R164, 0x380, RZ, 0xc0, !PT ;  /* 0x00000380a41d7812 */ /* 0x000fe200078ec0ff */
[----:B------:R-:W-:Y:S01]  /*b6e0*/  IMAD.MOV.U32 R39, RZ, RZ, R47 ;  /* 0x000000ffff277224 */ /* 0x000fe200078e002f */
[----:B--2---:R-:W-:Y:S01]  /*b6f0*/  @P2 SHF.R.U32.HI R39, RZ, R5, R4 ;  /* 0x00000005ff272219 */ /* 0x004fe20000011604 */
[----:B------:R-:W-:Y:S01]  /*b700*/  IMAD R32, R25, UR14, R32 ;  /* 0x0000000e19207c24 */ /* 0x000fe2000f8e0220 */
[----:B------:R-:W-:Y:S01]  /*b710*/  MOV R162, R162 ;  /* 0x000000a200a27202 */ /* 0x000fe20000000f00 */
[----:B------:R-:W-:Y:S01]  /*b720*/  IMAD.WIDE.U32 R24, R24, UR14, R126 ;  /* 0x0000000e18187c25 */ /* 0x000fe2000f8e007e */
[----:B------:R-:W-:Y:S01]  /*b730*/  F2FP.BF16.F32.PACK_AB R50, R199, R183 ;  /* 0x000000b7c732723e */ /* 0x000fe200000010ff */
[----:B------:R-:W-:Y:S01]  /*b740*/  STSM.16.M88.4 [R154], R40 ;  /* 0x000000289a007844 */ /* 0x000fe20000000200 */
[----:B------:R-:W-:Y:S01]  /*b750*/  F2FP.BF16.F32.PACK_AB R51, R55, R54 ;  /* 0x000000363733723e */ /* 0x000fe200000010ff */
[----:B------:R-:W-:Y:S01]  /*b760*/  IMAD.MOV R33, RZ, RZ, -R39 ;  /* 0x000000ffff217224 */ /* 0x000fe200078e0a27 */
[----:B------:R-:W-:-:S02]  /*b770*/  SHF.R.U64 R106, R106, 0x3, RZ ;  /* 0x000000036a6a7819 */ /* 0x000fc400000012ff */
[----:B------:R-:W-:Y:S01]  /*b780*/  MOV R160, R160 ;  /* 0x000000a000a07202 */ /* 0x000fe20000000f00 */
[----:B------:R-:W-:Y:S01]  /*b790*/  IMAD R33, R200, R33, R47 ;  /* 0x00000021c8217224 */ /* 0x000fe200078e022f */
[----:B------:R-:W-:Y:S01]  /*b7a0*/  F2FP.BF16.F32.PACK_AB R4, R198, R182 ;  /* 0x000000b6c604723e */ /* 0x000fe200000010ff */
[----:B------:R-:W-:Y:S01]  /*b7b0*/  STSM.16.M88.4 [R162], R48 ;  /* 0x00000030a2007844 */ /* 0x000fe20000000200 */
[----:B------:R-:W-:Y:S02]  /*b7c0*/  F2FP.BF16.F32.PACK_AB R5, R59, R58 ;  /* 0x0000003a3b05723e */ /* 0x000fe400000010ff */
[----:B------:R-:W-:Y:S02]  /*b7d0*/  F2FP.BF16.F32.PACK_AB R6, R197, R181 ;  /* 0x000000b5c506723e */ /* 0x000fe400000010ff */
[----:B------:R-:W-:Y:S02]  /*b7e0*/  F2FP.BF16.F32.PACK_AB R7, R63, R62 ;  /* 0x0000003e3f07723e */ /* 0x000fe400000010ff */
[----:B------:R-:W-:-:S02]  /*b7f0*/  SHF.R.U64 R56, R56, 0x3, RZ ;  /* 0x0000000338387819 */ /* 0x000fc400000012ff */
[----:B------:R-:W-:Y:S01]  /*b800*/  SHF.R.U64 R68, R68, 0x3, RZ ;  /* 0x0000000344447819 */ /* 0x000fe200000012ff */
[----:B------:R0:W-:Y:S01]  /*b810*/  STSM.16.M88.4 [R160], R4 ;  /* 0x00000004a0007844 */ /* 0x0001e20000000200 */
[----:B------:R-:W-:Y:S02]  /*b820*/  SHF.R.U64 R29, R29, 0x3, RZ ;  /* 0x000000031d1d7819 */ /* 0x000fe400000012ff */
[----:B------:R-:W-:Y:S01]  /*b830*/  LOP3.LUT R106, R106, R107, RZ, 0x3c, !PT ;  /* 0x0000006b6a6a7212 */ /* 0x000fe200078e3cff */
[--C-:B------:R-:W-:Y:S01]  /*b840*/  IMAD.X R107, RZ, RZ, R165.reuse, P0 ;  /* 0x000000ffff6b7224 */ /* 0x100fe200000e06a5 */
[----:B------:R-:W-:Y:S01]  /*b850*/  LOP3.LUT R56, R56, R57, RZ, 0x3c, !PT ;  /* 0x0000003938387212 */ /* 0x000fe200078e3cff */
[--C-:B------:R-:W-:Y:S01]  /*b860*/  IMAD.X R57, RZ, RZ, R165.reuse, P6 ;  /* 0x000000ffff397224 */ /* 0x100fe200030e06a5 */
[----:B------:R-:W-:Y:S01]  /*b870*/  LOP3.LUT R68, R68, R69, RZ, 0x3c, !PT ;  /* 0x0000004544447212 */ /* 0x000fe200078e3cff */
[----:B------:R-:W-:Y:S01]  /*b880*/  IMAD.X R69, RZ, RZ, R165, P1 ;  /* 0x000000ffff457224 */ /* 0x000fe200008e06a5 */
[----:B------:R-:W-:-:S02]  /*b890*/  IADD3 R123, P4, R164, 0x9000, RZ ;  /* 0x00009000a47b7810 */ /* 0x000fc40007f9e0ff */
[C---:B------:R-:W-:Y:S02]  /*b8a0*/  IADD3 R61, P6, R164.reuse, 0xb000, RZ ;  /* 0x0000b000a43d7810 */ /* 0x040fe40007fde0ff */
[----:B------:R-:W-:Y:S02]  /*b8b0*/  IADD3 R119, P1, R164, 0xd000, RZ ;  /* 0x0000d000a4777810 */ /* 0x000fe40007f3e0ff */
[----:B------:R-:W-:Y:S01]  /*b8c0*/  LOP3.LUT R28, R29, R164, RZ, 0x3c, !PT ;  /* 0x000000a41d1c7212 */ /* 0x000fe200078e3cff */
[----:B------:R-:W-:Y:S01]  /*b8d0*/  IMAD.MOV.U32 R29, RZ, RZ, R165 ;  /* 0x000000ffff1d7224 */ /* 0x000fe200078e00a5 */
[----:B0-----:R-:W-:Y:S02]  /*b8e0*/  SHF.R.S32.HI R5, RZ, 0x1f, R39 ;  /* 0x0000001fff057819 */ /* 0x001fe40000011427 */
[----:B------:R-:W-:Y:S02]  /*b8f0*/  SHF.R.S32.HI R6, RZ, 0x1f, R33 ;  /* 0x0000001fff067819 */ /* 0x000fe40000011421 */
[----:B------:R-:W-:Y:S01]  /*b900*/  IADD3 R4, P0, R39, R24, RZ ;  /* 0x0000001827047210 */ /* 0x000fe20007f1e0ff */
[----:B------:R-:W-:Y:S01]  /*b910*/  IMAD R24, R200, UR5, RZ ;  /* 0x00000005c8187c24 */ /* 0x000fe2000f8e02ff */
[----:B------:R-:W-:Y:S01]  /*b920*/  MOV R27, R8 ;  /* 0x00000008001b7202 */ /* 0x000fe20000000f00 */
[----:B------:R-:W-:Y:S01]  /*b930*/  IMAD R6, R6, UR6, RZ ;  /* 0x0000000606067c24 */ /* 0x000fe2000f8e02ff */
[----:B------:R-:W-:-:S02]  /*b940*/  MOV R164, R10 ;  /* 0x0000000a00a47202 */ /* 0x000fc40000000f00 */
[----:B------:R-:W-:Y:S02]  /*b950*/  MOV R158, R158 ;  /* 0x0000009e009e7202 */ /* 0x000fe40000000f00 */
[----:B------:R-:W-:Y:S02]  /*b960*/  F2FP.BF16.F32.PACK_AB R8, R196, R180 ;  /* 0x000000b4c408723e */ /* 0x000fe400000010ff */
[----:B------:R-:W-:Y:S02]  /*b970*/  F2FP.BF16.F32.PACK_AB R9, R67, R66 ;  /* 0x000000424309723e */ /* 0x000fe400000010ff */
[----:B------:R-:W-:Y:S02]  /*b980*/  F2FP.BF16.F32.PACK_AB R10, R195, R179 ;  /* 0x000000b3c30a723e */ /* 0x000fe400000010ff */
[----:B------:R-:W-:Y:S02]  /*b990*/  F2FP.BF16.F32.PACK_AB R11, R71, R70 ;  /* 0x00000046470b723e */ /* 0x000fe400000010ff */
[----:B------:R-:W-:-:S02]  /*b9a0*/  IADD3.X R5, R5, R25, R32, P0, !PT ;  /* 0x0000001905057210 */ /* 0x000fc400007fe420 */
[----:B------:R-:W-:Y:S01]  /*b9b0*/  LOP3.LUT R118, R119, 0x380, RZ, 0xc0, !PT ;  /* 0x0000038077767812 */ /* 0x000fe200078ec0ff */
[----:B------:R0:W-:Y:S01]  /*b9c0*/  STSM.16.M88.4 [R158], R8 ;  /* 0x000000089e007844 */ /* 0x0001e20000000200 */
[----:B------:R-:W-:Y:S01]  /*b9d0*/  F2FP.BF16.F32.PACK_AB R72, R73, R72 ;  /* 0x000000484948723e */ /* 0x000fe200000010ff */
[----:B------:R-:W-:Y:S01]  /*b9e0*/  IMAD.WIDE.U32 R4, R33, UR6, R4 ;  /* 0x0000000621047c25 */ /* 0x000fe2000f8e0004 */
[----:B------:R-:W-:Y:S02]  /*b9f0*/  SHF.R.U64 R118, R118, 0x3, RZ ;  /* 0x0000000376767819 */ /* 0x000fe400000012ff */
[----:B------:R-:W-:Y:S02]  /*ba00*/  F2FP.BF16.F32.PACK_AB R73, R75, R74 ;  /* 0x0000004a4b49723e */ /* 0x000fe400000010ff */
[----:B------:R-:W-:Y:S02]  /*ba10*/  F2FP.BF16.F32.PACK_AB R80, R81, R80 ;  /* 0x000000505150723e */ /* 0x000fe400000010ff */
[----:B------:R-:W-:-:S02]  /*ba20*/  MOV R156, R156 ;  /* 0x0000009c009c7202 */ /* 0x000fc40000000f00 */
[----:B------:R-:W-:Y:S02]  /*ba30*/  F2FP.BF16.F32.PACK_AB R74, R194, R76 ;  /* 0x0000004cc24a723e */ /* 0x000fe400000010ff */
[----:B------:R-:W-:Y:S02]  /*ba40*/  F2FP.BF16.F32.PACK_AB R75, R79, R78 ;  /* 0x0000004e4f4b723e */ /* 0x000fe400000010ff */
[----:B------:R-:W-:Y:S01]  /*ba50*/  F2FP.BF16.F32.PACK_AB R81, R83, R82 ;  /* 0x000000525351723e */ /* 0x000fe200000010ff */
[----:B0-----:R-:W-:Y:S01]  /*ba60*/  IMAD R9, R33, UR7, R6 ;  /* 0x0000000721097c24 */ /* 0x001fe2000f8e0206 */
[----:B------:R-:W-:Y:S01]  /*ba70*/  ULDC.64 UR6, c[0x0][0xb50] ;  /* 0x0002d40000067ab9 */ /* 0x000fe20000000a00 */
[----:B------:R-:W-:Y:S01]  /*ba80*/  IMAD R11, R135, 0x80, R224 ;  /* 0x00000080870b7824 */ /* 0x000fe200078e02e0 */
[----:B------:R-:W-:Y:S01]  /*ba90*/  F2FP.BF16.F32.PACK_AB R88, R89, R88 ;  /* 0x000000585958723e */ /* 0x000fe200000010ff */
[----:B------:R-:W-:Y:S01]  /*baa0*/  IMAD.IADD R5, R5, 0x1, R9 ;  /* 0x0000000105057824 */ /* 0x000fe200078e0209 */
[----:B------:R-:W-:Y:S01]  /*bab0*/  LOP3.LUT P0, RZ, R222, 0x3, RZ, 0xc0, !PT ;  /* 0x00000003deff7812 */ /* 0x000fe2000780c0ff */
[----:B------:R-:W-:Y:S01]  /*bac0*/  VIADD R7, R11, 0x8 ;  /* 0x000000080b077836 */ /* 0x000fe20000000000 */
[----:B------:R-:W-:Y:S01]  /*bad0*/  MOV R152, R152 ;  /* 0x0000009800987202 */ /* 0x000fe20000000f00 */
[----:B------:R-:W-:Y:S01]  /*bae0*/  STSM.16.M88.4 [R156], R72 ;  /* 0x000000489c007844 */ /* 0x000fe20000000200 */
[----:B------:R-:W-:-:S02]  /*baf0*/  F2FP.BF16.F32.PACK_AB R82, R193, R84 ;  /* 0x00000054c152723e */ /* 0x000fc400000010ff */
[----:B------:R-:W-:Y:S02]  /*bb00*/  F2FP.BF16.F32.PACK_AB R83, R87, R86 ;  /* 0x000000565753723e */ /* 0x000fe400000010ff */
[----:B------:R-:W-:Y:S02]  /*bb10*/  F2FP.BF16.F32.PACK_AB R89, R91, R90 ;  /* 0x0000005a5b59723e */ /* 0x000fe400000010ff */
[----:B------:R-:W-:Y:S01]  /*bb20*/  F2FP.BF16.F32.PACK_AB R96, R97, R96 ;  /* 0x000000606160723e */ /* 0x000fe200000010ff */
[----:B------:R-:W-:Y:S01]  /*bb30*/  STSM.16.M88.4 [R152], R80 ;  /* 0x0000005098007844 */ /* 0x000fe20000000200 */
[----:B------:R-:W-:Y:S02]  /*bb40*/  LEA R8, P3, R4, UR6, 0x2 ;  /* 0x0000000604087c11 */ /* 0x000fe4000f8610ff */
[----:B------:R-:W-:Y:S01]  /*bb50*/  LOP3.LUT R118, R118, R119, RZ, 0x3c, !PT ;  /* 0x0000007776767212 */ /* 0x000fe200078e3cff */
[----:B------:R-:W-:Y:S01]  /*bb60*/  IMAD.X R119, RZ, RZ, R165, P1 ;  /* 0x000000ffff777224 */ /* 0x000fe200008e06a5 */
[----:B------:R-:W-:Y:S01]  /*bb70*/  MOV R150, R150 ;  /* 0x0000009600967202 */ /* 0x000fe20000000f00 */
[----:B------:R-:W-:Y:S01]  /*bb80*/  SHFL.IDX PT, R44, R8, RZ, 0x1c1f ;  /* 0x001c1fff082c7589 */ /* 0x000fe200000e0000 */
[----:B------:R-:W-:-:S02]  /*bb90*/  F2FP.BF16.F32.PACK_AB R90, R192, R92 ;  /* 0x0000005cc05a723e */ /* 0x000fc400000010ff */
[----:B------:R-:W-:Y:S01]  /*bba0*/  F2FP.BF16.F32.PACK_AB R91, R95, R94 ;  /* 0x0000005e5f5b723e */ /* 0x000fe200000010ff */
[----:B------:R-:W-:Y:S01]  /*bbb0*/  SHFL.IDX PT, R46, R8, 0x1, 0x1c1f ;  /* 0x003c1f00082e7f89 */ /* 0x000fe200000e0000 */
[----:B------:R-:W-:Y:S02]  /*bbc0*/  F2FP.BF16.F32.PACK_AB R97, R99, R98 ;  /* 0x000000626361723e */ /* 0x000fe400000010ff */
[----:B------:R-:W-:Y:S01]  /*bbd0*/  MOV R146, R146 ;  /* 0x0000009200927202 */ /* 0x000fe20000000f00 */
[----:B------:R-:W-:Y:S01]  /*bbe0*/  STSM.16.M88.4 [R150], R88 ;  /* 0x0000005896007844 */ /* 0x000fe20000000200 */
[----:B------:R-:W-:Y:S02]  /*bbf0*/  F2FP.BF16.F32.PACK_AB R98, R191, R100 ;  /* 0x00000064bf62723e */ /* 0x000fe400000010ff */
[----:B------:R-:W-:Y:S02]  /*bc00*/  F2FP.BF16.F32.PACK_AB R99, R103, R102 ;  /* 0x000000666763723e */ /* 0x000fe400000010ff */
[----:B------:R-:W-:-:S02]  /*bc10*/  MOV R142, R142 ;  /* 0x0000008e008e7202 */ /* 0x000fc40000000f00 */
[----:B------:R-:W-:Y:S01]  /*bc20*/  F2FP.BF16.F32.PACK_AB R36, R190, R104 ;  /* 0x00000068be24723e */ /* 0x000fe200000010ff */
[----:B------:R-:W-:Y:S01]  /*bc30*/  STSM.16.M88.4 [R146], R96 ;  /* 0x0000006092007844 */ /* 0x000fe20000000200 */
[----:B------:R-:W-:Y:S02]  /*bc40*/  F2FP.BF16.F32.PACK_AB R37, R37, R45 ;  /* 0x0000002d2525723e */ /* 0x000fe400000010ff */
[----:B------:R-:W-:Y:S02]  /*bc50*/  F2FP.BF16.F32.PACK_AB R38, R189, R108 ;  /* 0x0000006cbd26723e */ /* 0x000fe400000010ff */
[----:B------:R-:W-:Y:S02]  /*bc60*/  F2FP.BF16.F32.PACK_AB R39, R77, R85 ;  /* 0x000000554d27723e */ /* 0x000fe400000010ff */
[-C--:B------:R-:W-:Y:S02]  /*bc70*/  ISETP.GE.OR P1, PT, R11, R24.reuse, P0 ;  /* 0x000000180b00720c */ /* 0x080fe40000726670 */
[----:B------:R-:W-:Y:S01]  /*bc80*/  ISETP.GE.OR P0, PT, R7, R24, P0 ;  /* 0x000000180700720c */ /* 0x000fe20000706670 */
[----:B------:R-:W-:Y:S01]  /*bc90*/  STSM.16.M88.4 [R142], R36 ;  /* 0x000000248e007844 */ /* 0x000fe20000000200 */
[----:B------:R-:W-:-:S02]  /*bca0*/  LEA.HI.X R9, R4, UR7, R5, 0x2, P3 ;  /* 0x0000000704097c11 */ /* 0x000fc400098f1405 */
[----:B------:R-:W-:Y:S02]  /*bcb0*/  F2FP.BF16.F32.PACK_AB R92, R188, R112 ;  /* 0x00000070bc5c723e */ /* 0x000fe400000010ff */
[----:B------:R-:W-:Y:S01]  /*bcc0*/  F2FP.BF16.F32.PACK_AB R93, R93, R101 ;  /* 0x000000655d5d723e */ /* 0x000fe200000010ff */
[----:B------:R-:W0:Y:S01]  /*bcd0*/  SHFL.IDX PT, R45, R9, RZ, 0x1c1f ;  /* 0x001c1fff092d7589 */ /* 0x000e2200000e0000 */
[----:B------:R-:W-:Y:S02]  /*bce0*/  F2FP.BF16.F32.PACK_AB R94, R187, R116 ;  /* 0x00000074bb5e723e */ /* 0x000fe400000010ff */
[----:B------:R-:W-:Y:S01]  /*bcf0*/  F2FP.BF16.F32.PACK_AB R95, R105, R109 ;  /* 0x0000006d695f723e */ /* 0x000fe200000010ff */
[----:B------:R-:W1:Y:S01]  /*bd00*/  SHFL.IDX PT, R47, R9, 0x1, 0x1c1f ;  /* 0x003c1f00092f7f89 */ /* 0x000e6200000e0000 */
[----:B------:R-:W-:Y:S02]  /*bd10*/  F2FP.BF16.F32.PACK_AB R4, R186, R120 ;  /* 0x00000078ba04723e */ /* 0x000fe400000010ff */
[----:B------:R-:W-:Y:S01]  /*bd20*/  F2FP.BF16.F32.PACK_AB R5, R113, R117 ;  /* 0x000000757105723e */ /* 0x000fe200000010ff */
[----:B------:R-:W-:Y:S01]  /*bd30*/  STSM.16.M88.4 [R134], R92 ;  /* 0x0000005c86007844 */ /* 0x000fe20000000200 */
[----:B------:R-:W-:-:S02]  /*bd40*/  F2FP.BF16.F32.PACK_AB R6, R185, R124 ;  /* 0x0000007cb906723e */ /* 0x000fc400000010ff */
[----:B------:R-:W-:Y:S02]  /*bd50*/  F2FP.BF16.F32.PACK_AB R7, R121, R125 ;  /* 0x0000007d7907723e */ /* 0x000fe400000010ff */
[----:B------:R-:W-:Y:S02]  /*bd60*/  F2FP.BF16.F32.PACK_AB R184, R184, R128 ;  /* 0x00000080b8b8723e */ /* 0x000fe400000010ff */
[----:B------:R-:W-:Y:S01]  /*bd70*/  F2FP.BF16.F32.PACK_AB R185, R129, R166 ;  /* 0x000000a681b9723e */ /* 0x000fe200000010ff */
[----:B------:R-:W-:Y:S01]  /*bd80*/  STSM.16.M88.4 [R164], R4 ;  /* 0x00000004a4007844 */ /* 0x000fe20000000200 */
[----:B------:R-:W-:Y:S02]  /*bd90*/  F2FP.BF16.F32.PACK_AB R186, R133, R132 ;  /* 0x0000008485ba723e */ /* 0x000fe400000010ff */
[----:B------:R-:W-:Y:S02]  /*bda0*/  F2FP.BF16.F32.PACK_AB R187, R167, R168 ;  /* 0x000000a8a7bb723e */ /* 0x000fe400000010ff */
[----:B------:R-:W-:-:S02]  /*bdb0*/  F2FP.BF16.F32.PACK_AB R169, R169, R170 ;  /* 0x000000aaa9a9723e */ /* 0x000fc400000010ff */
[----:B------:R-:W-:Y:S01]  /*bdc0*/  F2FP.BF16.F32.PACK_AB R168, R137, R136 ;  /* 0x0000008889a8723e */ /* 0x000fe200000010ff */
[----:B------:R-:W-:Y:S01]  /*bdd0*/  STSM.16.M88.4 [R27], R184 ;  /* 0x000000b81b007844 */ /* 0x000fe20000000200 */
[----:B------:R-:W-:Y:S02]  /*bde0*/  F2FP.BF16.F32.PACK_AB R170, R141, R140 ;  /* 0x0000008c8daa723e */ /* 0x000fe400000010ff */
[----:B------:R-:W-:Y:S02]  /*bdf0*/  F2FP.BF16.F32.PACK_AB R171, R171, R172 ;  /* 0x000000acabab723e */ /* 0x000fe400000010ff */
[----:B------:R-:W-:Y:S02]  /*be00*/  F2FP.BF16.F32.PACK_AB R173, R173, R174 ;  /* 0x000000aeadad723e */ /* 0x000fe400000010ff */
[----:B------:R-:W-:Y:S01]  /*be10*/  F2FP.BF16.F32.PACK_AB R172, R145, R144 ;  /* 0x0000009091ac723e */ /* 0x000fe200000010ff */
[----:B------:R-:W-:Y:S01]  /*be20*/  STSM.16.M88.4 [R26], R168 ;  /* 0x000000a81a007844 */ /* 0x000fe20000000200 */
[----:B------:R-:W-:-:S02]  /*be30*/  F2FP.BF16.F32.PACK_AB R174, R149, R148 ;  /* 0x0000009495ae723e */ /* 0x000fc400000010ff */
[----:B------:R-:W-:Y:S02]  /*be40*/  F2FP.BF16.F32.PACK_AB R175, R175, R176 ;  /* 0x000000b0afaf723e */ /* 0x000fe400000010ff */
[----:B------:R-:W-:Y:S02]  /*be50*/  LOP3.LUT R122, R123, 0x380, RZ, 0xc0, !PT ;  /* 0x000003807b7a7812 */ /* 0x000fe400078ec0ff */
[----:B------:R-:W-:Y:S01]  /*be60*/  LOP3.LUT R60, R61, 0x380, RZ, 0xc0, !PT ;  /* 0x000003803d3c7812 */ /* 0x000fe200078ec0ff */
[----:B------:R2:W-:Y:S01]  /*be70*/  STSM.16.M88.4 [R3], R172 ;  /* 0x000000ac03007844 */ /* 0x0005e20000000200 */
[----:B------:R-:W-:Y:S02]  /*be80*/  SHF.R.U64 R122, R122, 0x3, RZ ;  /* 0x000000037a7a7819 */ /* 0x000fe400000012ff */
[----:B------:R-:W-:Y:S01]  /*be90*/  SHF.R.U64 R60, R60, 0x3, RZ ;  /* 0x000000033c3c7819 */ /* 0x000fe200000012ff */
[----:B------:R-:W-:Y:S01]  /*bea0*/  BAR.SYNC.DEFER_BLOCKING 0x1, 0x100 ;  /* 0x0044000000007b1d */ /* 0x000fe20000010000 */
[----:B------:R-:W-:Y:S01]  /*beb0*/  LOP3.LUT R122, R122, R123, RZ, 0x3c, !PT ;  /* 0x0000007b7a7a7212 */ /* 0x000fe200078e3cff */
[--C-:B------:R-:W-:Y:S01]  /*bec0*/  IMAD.X R123, RZ, RZ, R165.reuse, P4 ;  /* 0x000000ffff7b7224 */ /* 0x100fe200020e06a5 */
[----:B------:R-:W-:Y:S01]  /*bed0*/  LOP3.LUT R60, R60, R61, RZ, 0x3c, !PT ;  /* 0x0000003d3c3c7212 */ /* 0x000fe200078e3cff */
[----:B------:R-:W-:-:S04]  /*bee0*/  IMAD.X R61, RZ, RZ, R165, P6 ;  /* 0x000000ffff3d7224 */ /* 0x000fc800030e06a5 */
[----:B--2---:R-:W2:Y:S01]  /*bef0*/  @P2 LDC R3, c[0x0][0xbec] ;  /* 0x0002fb00ff032b82 */ /* 0x004ea20000000800 */
[----:B0-----:R-:W-:Y:S04]  /*bf00*/  @!P1 ST.E desc[UR8][R44.64], R2 ;  /* 0x000000022c009985 */ /* 0x001fe8000c101908 */
[----:B-1----:R0:W-:Y:S04]  /*bf10*/  @!P0 ST.E desc[UR8][R46.64], R0 ;  /* 0x000000002e008985 */ /* 0x0021e8000c101908 */
[----:B------:R1:W5:Y:S04]  /*bf20*/  LD.E.128 R32, desc[UR8][R12.64] ;  /* 0x000000080c207980 */ /* 0x000368000c101d00 */
[----:B------:R3:W5:Y:S01]  /*bf30*/  LD.E.128 R36, desc[UR8][R14.64] ;  /* 0x000000080e247980 */ /* 0x000762000c101d00 */
[----:B0-----:R-:W-:-:S03]  /*bf40*/  IMAD R0, R215, 0x20, R220 ;  /* 0x00000020d7007824 */ /* 0x001fc600078e02dc */
[----:B------:R0:W5:Y:S01]  /*bf50*/  LD.E.128 R8, desc[UR8][R28.64] ;  /* 0x000000081c087980 */ /* 0x000162000c101d00 */
[----:B-1----:R-:W1:Y:S03]  /*bf60*/  @P2 LDC R13, c[0x0][0xbf0] ;  /* 0x0002fc00ff0d2b82 */ /* 0x002e660000000800 */
[----:B------:R0:W5:Y:S04]  /*bf70*/  LD.E.128 R40, desc[UR8][R30.64] ;  /* 0x000000081e287980 */ /* 0x000168000c101d00 */
[----:B------:R-:W5:Y:S01]  /*bf80*/  LD.E.128 R56, desc[UR8][R56.64] ;  /* 0x0000000838387980 */ /* 0x000f62000c101d00 */
[----:B---3--:R-:W3:Y:S03]  /*bf90*/  LDC.64 R14, c[0x0][0xae0] ;  /* 0x0002b800ff0e7b82 */ /* 0x008ee60000000a00 */
[----:B------:R-:W5:Y:S01]  /*bfa0*/  LD.E.128 R64, desc[UR8][R64.64] ;  /* 0x0000000840407980 */ /* 0x000f62000c101d00 */
[----:B------:R-:W-:-:S03]  /*bfb0*/  IMAD R12, R135, 0x80, R0 ;  /* 0x00000080870c7824 */ /* 0x000fc600078e0200 */
[----:B------:R-:W5:Y:S04]  /*bfc0*/  LD.E.128 R68, desc[UR8][R68.64] ;  /* 0x0000000844447980 */ /* 0x000f68000c101d00 */
[----:B------:R-:W5:Y:S04]  /*bfd0*/  LD.E.128 R108, desc[UR8][R110.64] ;  /* 0x000000086e6c7980 */ /* 0x000f68000c101d00 */
[----:B------:R-:W5:Y:S04]  /*bfe0*/  LD.E.128 R112, desc[UR8][R114.64] ;  /* 0x0000000872707980 */ /* 0x000f68000c101d00 */
[----:B------:R-:W5:Y:S04]  /*bff0*/  LD.E.128 R120, desc[UR8][R122.64] ;  /* 0x000000087a787980 */ /* 0x000f68000c101d00 */
[----:B------:R0:W5:Y:S04]  /*c000*/  LD.E.128 R4, desc[UR8][R20.64] ;  /* 0x0000000814047980 */ /* 0x000168000c101d00 */
[----:B------:R-:W5:Y:S04]  /*c010*/  LD.E.128 R60, desc[UR8][R60.64] ;  /* 0x000000083c3c7980 */ /* 0x000f68000c101d00 */
[----:B------:R-:W5:Y:S04]  /*c020*/  LD.E.128 R104, desc[UR8][R106.64] ;  /* 0x000000086a687980 */ /* 0x000f68000c101d00 */
[----:B------:R-:W5:Y:S04]  /*c030*/  LD.E.128 R116, desc[UR8][R118.64] ;  /* 0x0000000876747980 */ /* 0x000f68000c101d00 */
[----:B------:R-:W5:Y:S04]  /*c040*/  LD.E.128 R52, desc[UR8][R52.64] ;  /* 0x0000000834347980 */ /* 0x000f68000c101d00 */
[----:B------:R-:W5:Y:S01]  /*c050*/  LD.E.128 R128, desc[UR8][R130.64] ;  /* 0x0000000882807980 */ /* 0x000f62000c101d00 */
[----:B------:R-:W-:-:S02]  /*c060*/  ULDC.64 UR8, c[0x0][0xae8] ;  /* 0x0002ba0000087ab9 */ /* 0x000fc40000000a00 */
[----:B------:R-:W-:Y:S01]  /*c070*/  UIMAD UR5, UR11, UR8, URZ ;  /* 0x000000080b0572a4 */ /* 0x000fe2000f8e023f */
[----:B--2---:R-:W-:Y:S01]  /*c080*/  @P2 IMAD.HI.U32 R2, R12, R3, RZ ;  /* 0x000000030c022227 */ /* 0x004fe200078e00ff */
[----:B------:R-:W-:Y:S01]  /*c090*/  UIMAD.WIDE.U32 UR6, UR10, UR8, URZ ;  /* 0x000000080a0672a5 */ /* 0x000fe2000f8e003f */
[----:B------:R-:W-:Y:S01]  /*c0a0*/  R2UR UR13, R216 ;  /* 0x00000000d80d72ca */ /* 0x000fe200000e0000 */
[----:B------:R-:W-:Y:S01]  /*c0b0*/  UIMAD UR5, UR10, UR9, UR5 ;  /* 0x000000090a0572a4 */ /* 0x000fe2000f8e0205 */
[----:B------:R-:W-:Y:S01]  /*c0c0*/  IMAD.MOV.U32 R0, RZ, RZ, R12 ;  /* 0x000000ffff007224 */ /* 0x000fe200078e000c */
[----:B------:R-:W-:Y:S01]  /*c0d0*/  @!PT LDS RZ, [RZ] ;  /* 0x00000000fffff984 */ /* 0x000fe20000000800 */
[----:B------:R-:W-:Y:S01]  /*c0e0*/  @!PT LDS RZ, [RZ] ;  /* 0x00000000fffff984 */ /* 0x000fe20000000800 */
[----:B------:R-:W-:Y:S01]  /*c0f0*/  @!PT LDS RZ, [RZ] ;  /* 0x00000000fffff984 */ /* 0x000fe20000000800 */
[----:B------:R-:W-:Y:S01]  /*c100*/  @!PT LDS RZ, [RZ] ;  /* 0x00000000fffff984 */ /* 0x000fe20000000800 */
[----:B------:R2:W-:Y:S06]  /*c110*/  MEMBAR.ALL.CTA ;  /* 0x0000000000007992 */ /* 0x0005ec0000008000 */
[----:B--2---:R-:W2:Y:S01]  /*c120*/  FENCE.VIEW.ASYNC.S ;  /* 0x00000000000073c6 */ /* 0x004ea20000000000 */
[----:B------:R-:W-:Y:S01]  /*c130*/  ULDC.64 UR8, c[0x0][0xaf0] ;  /* 0x0002bc0000087ab9 */ /* 0x000fe20000000a00 */
[----:B------:R-:W-:Y:S01]  /*c140*/  UIADD3 UR7, UR7, UR5, URZ ;  /* 0x0000000507077290 */ /* 0x000fe2000fffe03f */
[----:B-1----:R-:W-:Y:S01]  /*c150*/  @P2 SHF.R.U32.HI R0, RZ, R13, R2 ;  /* 0x0000000dff002219 */ /* 0x002fe20000011602 */
[----:B------:R-:W-:-:S02]  /*c160*/  UIMAD UR5, UR12, UR8, URZ ;  /* 0x000000080c0572a4 */ /* 0x000fc4000f8e023f */
[----:B------:R-:W-:Y:S01]  /*c170*/  UIMAD.WIDE.U32 UR6, UR14, UR8, UR6 ;  /* 0x000000080e0672a5 */ /* 0x000fe2000f8e0006 */
[--C-:B------:R-:W-:Y:S01]  /*c180*/  SHF.R.S32.HI R3, RZ, 0x1f, R0.reuse ;  /* 0x0000001fff037819 */ /* 0x100fe20000011400 */
[----:B------:R-:W-:Y:S01]  /*c190*/  UIMAD UR5, UR14, UR9, UR5 ;  /* 0x000000090e0572a4 */ /* 0x000fe2000f8e0205 */
[----:B------:R-:W-:Y:S01]  /*c1a0*/  IMAD.MOV R13, RZ, RZ, -R0 ;  /* 0x000000ffff0d7224 */ /* 0x000fe200078e0a00 */
[----:B------:R-:W-:Y:S01]  /*c1b0*/  R2UR UR12, R16 ;  /* 0x00000000100c72ca */ /* 0x000fe200000e0000 */
[----:B------:R-:W-:Y:S01]  /*c1c0*/  ULDC.64 UR8, c[0x0][0xad8] ;  /* 0x0002b60000087ab9 */ /* 0x000fe20000000a00 */
[----:B------:R-:W-:Y:S01]  /*c1d0*/  UIADD3 UR7, UR7, UR5, URZ ;  /* 0x0000000507077290 */ /* 0x000fe2000fffe03f */
[-C--:B---3--:R-:W-:Y:S01]  /*c1e0*/  IMAD R3, R3, R14.reuse, RZ ;  /* 0x0000000e03037224 */ /* 0x088fe200078e02ff */
[----:B------:R-:W-:Y:S01]  /*c1f0*/  UIADD3 UR60, UR60, 0x1, URZ ;  /* 0x000000013c3c7890 */ /* 0x000fe2000fffe03f */
[----:B------:R-:W-:Y:S01]  /*c200*/  IMAD R13, R200, R13, R12 ;  /* 0x0000000dc80d7224 */ /* 0x000fe200078e020c */
[----:B------:R-:W-:Y:S01]  /*c210*/  UIADD3 UR4, UR4, 0x38820, URZ ;  /* 0x0003882004047890 */ /* 0x000fe2000fffe03f */
[C---:B------:R-:W-:Y:S01]  /*c220*/  IMAD R15, R0.reuse, R15, R3 ;  /* 0x0000000f000f7224 */ /* 0x040fe200078e0203 */
[----:B------:R-:W-:Y:S01]  /*c230*/  ULDC.64 UR10, c[0x0][0xa80] ;  /* 0x0002a000000a7ab9 */ /* 0x000fe20000000a00 */
[----:B------:R-:W-:Y:S01]  /*c240*/  IMAD.WIDE.U32 R2, R0, R14, UR6 ;  /* 0x0000000600027e25 */ /* 0x000fe2000f8e000e */
[----:B------:R-:W-:-:S03]  /*c250*/  SHF.R.S32.HI R0, RZ, 0x1f, R13 ;  /* 0x0000001fff007819 */ /* 0x000fc6000001140d */
[----:B------:R-:W-:Y:S02]  /*c260*/  IMAD.IADD R3, R3, 0x1, R15 ;  /* 0x0000000103037824 */ /* 0x000fe400078e020f */
[----:B------:R-:W-:Y:S02]  /*c270*/  IMAD R0, R0, UR8, RZ ;  /* 0x0000000800007c24 */ /* 0x000fe4000f8e02ff */
[----:B------:R-:W-:Y:S01]  /*c280*/  IMAD R135, R135, 0x80, R220 ;  /* 0x0000008087877824 */ /* 0x000fe200078e02dc */
[----:B------:R-:W-:Y:S01]  /*c290*/  ULDC UR5, c[0x0][0xc] ;  /* 0x0000030000057ab9 */ /* 0x000fe20000000800 */
[C---:B------:R-:W-:Y:S01]  /*c2a0*/  IMAD R15, R13.reuse, UR9, R0 ;  /* 0x000000090d0f7c24 */ /* 0x040fe2000f8e0200 */
[----:B------:R-:W-:Y:S01]  /*c2b0*/  UISETP.NE.AND UP0, UPT, UR60, 0x2, UPT ;  /* 0x000000023c00788c */ /* 0x000fe2000bf05270 */
[----:B------:R-:W-:Y:S01]  /*c2c0*/  IMAD.WIDE.U32 R2, R13, UR8, R2 ;  /* 0x000000080d027c25 */ /* 0x000fe2000f8e0002 */
[----:B------:R-:W-:Y:S01]  /*c2d0*/  UMOV UR6, 0x1 ;  /* 0x0000000100067882 */ /* 0x000fe20000000000 */
[----:B------:R-:W-:Y:S01]  /*c2e0*/  UIADD3 UR13, UR5, UR13, URZ ;  /* 0x0000000d050d7290 */ /* 0x000fe2000fffe03f */
[----:B------:R-:W-:Y:S01]  /*c2f0*/  ISETP.GE.AND P2, PT, R135, R24, PT ;  /* 0x000000188700720c */ /* 0x000fe20003f46270 */
[----:B------:R-:W-:Y:S01]  /*c300*/  UPRMT UR5, URZ, 0x654, UR4 ;  /* 0x000006543f057896 */ /* 0x000fe20008000004 */
[----:B------:R-:W-:Y:S01]  /*c310*/  IMAD.IADD R15, R3, 0x1, R15 ;  /* 0x00000001030f7824 */ /* 0x000fe200078e020f */
[----:B------:R-:W-:Y:S01]  /*c320*/  UPRMT UR4, UR6, 0x654, UR4 ;  /* 0x0000065406047896 */ /* 0x000fe20008000004 */
[----:B------:R-:W-:Y:S01]  /*c330*/  LEA R0, P0, R2, UR10, 0x1 ;  /* 0x0000000a02007c11 */ /* 0x000fe2000f8008ff */
[----:B------:R-:W-:Y:S01]  /*c340*/  USEL UR6, URZ, 0x1, UP0 ;  /* 0x000000013f067887 */ /* 0x000fe20008000000 */
[----:B------:R-:W-:-:S02]  /*c350*/  VIADD R13, R135, 0x20 ;  /* 0x00000020870d7836 */ /* 0x000fc40000000000 */
[----:B------:R-:W-:Y:S01]  /*c360*/  LEA.HI.X R25, R2, UR11, R15, 0x1, P0 ;  /* 0x0000000b02197c11 */ /* 0x000fe200080f0c0f */
[----:B------:R-:W-:Y:S01]  /*c370*/  ULOP3.LUT UR12, UR12, UR6, URZ, 0x3c, !UPT ;  /* 0x000000060c0c7292 */ /* 0x000fe2000f8e3c3f */
[----:B------:R-:W-:Y:S01]  /*c380*/  VIADD R3, R135, 0x40 ;  /* 0x0000004087037836 */ /* 0x000fe20000000000 */
[-C--:B------:R-:W-:Y:S01]  /*c390*/  ISETP.GE.AND P1, PT, R13, R24.reuse, PT ;  /* 0x000000180d00720c */ /* 0x080fe20003f26270 */
[----:B--2---:R-:W-:Y:S01]  /*c3a0*/  SYNCS.ARRIVE.TRANS64.RED.A1T0 RZ, [UR5], RZ ;  /* 0x000000ffffff79a7 */ /* 0x004fe20008100405 */
[----:B------:R-:W-:Y:S01]  /*c3b0*/  IMAD.U32 R216, RZ, RZ, UR13 ;  /* 0x0000000dffd87e24 */ /* 0x000fe2000f8e00ff */
[----:B------:R-:W-:Y:S01]  /*c3c0*/  USEL UR60, UR60, URZ, UP0 ;  /* 0x0000003f3c3c7287 */ /* 0x000fe20008000000 */
[----:B------:R0:W1:Y:S01]  /*c3d0*/  SHFL.IDX PT, R12, R0, RZ, 0x181f ;  /* 0x00181fff000c7589 */ /* 0x00006200000e0000 */
[----:B------:R-:W-:Y:S01]  /*c3e0*/  IMAD.U32 R16, RZ, RZ, UR12 ;  /* 0x0000000cff107e24 */ /* 0x000fe2000f8e00ff */
[----:B------:R-:W-:Y:S02]  /*c3f0*/  BSSY B0, `(.L_x_219) ;  /* 0x0000016000007945 */ /* 0x000fe40003800000 */
[----:B------:R0:W2:Y:S01]  /*c400*/  SHFL.IDX PT, R13, R25, RZ, 0x181f ;  /* 0x00181fff190d7589 */ /* 0x0000a200000e0000 */
[----:B------:R-:W-:Y:S01]  /*c410*/  SYNCS.ARRIVE.TRANS64.RED.A1T0 RZ, [UR4], RZ ;  /* 0x000000ffffff79a7 */ /* 0x000fe20008100404 */
[----:B------:R-:W-:Y:S01]  /*c420*/  ISETP.GE.AND P0, PT, R3, R24, PT ;  /* 0x000000180300720c */ /* 0x000fe20003f06270 */
[----:B------:R-:W-:-:S12]  /*c430*/  @P2 BRA `(.L_x_220) ;  /* 0x0000000000442947 */ /* 0x000fd80003800000 */
[----:B------:R-:W-:Y:S01]  /*c440*/  ULDC UR4, c[0x0][0xac8] ;  /* 0x0002b20000047ab9 */ /* 0x000fe20000000800 */
[----:B------:R-:W-:Y:S01]  /*c450*/  ULDC.64 UR6, c[0x0][0x208] ;  /* 0x0000820000067ab9 */ /* 0x000fe20000000a00 */
[----:B------:R-:W-:Y:S02]  /*c460*/  ISETP.GE.AND P4, PT, R214, UR4, PT ;  /* 0x00000004d6007c0c */ /* 0x000fe4000bf86270 */
[----:B------:R-:W-:Y:S02]  /*c470*/  ISETP.GE.AND P3, PT, R213, UR4, PT ;  /* 0x00000004d5007c0c */ /* 0x000fe4000bf66270 */
[----:B------:R-:W-:Y:S02]  /*c480*/  ISETP.GE.AND P2, PT, R212, UR4, PT ;  /* 0x00000004d4007c0c */ /* 0x000fe4000bf46270 */
[----:B------:R-:W-:-:S07]  /*c490*/  ISETP.GE.AND P5, PT, R17, UR4, PT ;  /* 0x0000000411007c0c */ /* 0x000fce000bfa6270 */
[----:B-1----:R-:W-:-:S04]  /*c4a0*/  @!P4 LEA R14, P6, R214, R12, 0x1 ;  /* 0x0000000cd60ec211 */ /* 0x002fc800078c08ff */
[----:B--2---:R-:W-:Y:S02]  /*c4b0*/  @!P4 LEA.HI.X R15, R214, R13, R231, 0x1, P6 ;  /* 0x0000000dd60fc211 */ /* 0x004fe400030f0ce7 */
[----:B0-----:R-:W-:Y:S01]  /*c4c0*/  @!P3 LEA R20, P6, R213, R12, 0x1 ;  /* 0x0000000cd514b211 */ /* 0x001fe200078c08ff */
        /* <DEDUP_REMOVED lines=8> */
.L_x_220:
[----:B------:R-:W-:Y:S05]  /*c550*/  BSYNC B0 ;  /* 0x0000000000007941 */ /* 0x000fea0003800000 */
.L_x_219:
[----:B---3-5:R3:W4:Y:S01]  /*c560*/  SHFL.IDX PT, R9, R25, 0x1, 0x181f ;  /* 0x00381f0019097f89 */ /* 0x02872200000e0000 */
        /* <DEDUP_REMOVED lines=10> */
[-C--:B-1----:R-:W-:Y:S02]  /*c610*/  @!P2 LEA R12, P5, R213, R8.reuse, 0x1 ;  /* 0x00000008d50ca211 */ /* 0x082fe400078a08ff */
[-C--:B----4-:R-:W-:Y:S02]  /*c620*/  @!P3 LEA.HI.X R11, R214, R9.reuse, R231, 0x1, P6 ;  /* 0x00000009d60bb211 */ /* 0x090fe400030f0ce7 */
[C---:B------:R-:W-:Y:S01]  /*c630*/  @!P1 LEA R14, P6, R212.reuse, R8, 0x1 ;  /* 0x00000008d40e9211 */ /* 0x040fe200078c08ff */
[----:B------:R-:W-:Y:S01]  /*c640*/  @!P4 IMAD.WIDE R2, R17, 0x2, R8 ;  /* 0x000000021102c825 */ /* 0x000fe200078e0208 */
[-C--:B--2---:R-:W-:Y:S02]  /*c650*/  @!P2 LEA.HI.X R13, R213, R9.reuse, R230, 0x1, P5 ;  /* 0x00000009d50da211 */ /* 0x084fe400028f0ce6 */
[----:B------:R-:W-:-:S02]  /*c660*/  @!P1 LEA.HI.X R15, R212, R9, R229, 0x1, P6 ;  /* 0x00000009d40f9211 */ /* 0x000fc400030f0ce5 */
[----:B------:R0:W-:Y:S04]  /*c670*/  @!P4 ST.E.128 desc[UR6][R2.64], R32 ;  /* 0x000000200200c985 */ /* 0x0001e8000c101d06 */
[----:B------:R0:W-:Y:S04]  /*c680*/  @!P3 ST.E.128 desc[UR6][R10.64], R64 ;  /* 0x000000400a00b985 */ /* 0x0001e8000c101d06 */
[----:B------:R0:W-:Y:S04]  /*c690*/  @!P2 ST.E.128 desc[UR6][R12.64], R120 ;  /* 0x000000780c00a985 */ /* 0x0001e8000c101d06 */
[----:B------:R0:W-:Y:S02]  /*c6a0*/  @!P1 ST.E.128 desc[UR6][R14.64], R116 ;  /* 0x000000740e009985 */ /* 0x0001e4000c101d06 */
.L_x_222:
[----:B------:R-:W-:Y:S05]  /*c6b0*/  BSYNC B0 ;  /* 0x0000000000007941 */ /* 0x000fea0003800000 */
.L_x_221:
[----:B----4-:R4:W1:Y:S01]  /*c6c0*/  SHFL.IDX PT, R9, R25, 0x2, 0x181f ;  /* 0x00581f0019097f89 */ /* 0x01086200000e0000 */
[----:B------:R-:W-:Y:S03]  /*c6d0*/  BSSY B0, `(.L_x_223) ;  /* 0x0000014000007945 */ /* 0x000fe60003800000 */
[----:B0-----:R4:W0:Y:S01]  /*c6e0*/  SHFL.IDX PT, R8, R0, 0x2, 0x181f ;  /* 0x00581f0000087f89 */ /* 0x00182200000e0000 */
        /* <DEDUP_REMOVED lines=8> */
[-C--:B-1----:R-:W-:Y:S02]  /*c770*/  @!P5 LEA R12, P1, R213, R8.reuse, 0x1 ;  /* 0x00000008d50cd211 */ /* 0x082fe400078208ff */
[----:B------:R-:W-:Y:S02]  /*c780*/  @!P6 LEA R14, P2, R212, R8, 0x1 ;  /* 0x00000008d40ee211 */ /* 0x000fe400078408ff */
[----:B------:R-:W-:Y:S01]  /*c790*/  @!P3 IMAD.WIDE R2, R17, 0x2, R8 ;  /* 0x000000021102b825 */ /* 0x000fe200078e0208 */
[-C--:B------:R-:W-:Y:S02]  /*c7a0*/  @!P4 LEA.HI.X R11, R214, R9.reuse, R231, 0x1, P0 ;  /* 0x00000009d60bc211 */ /* 0x080fe400000f0ce7 */
[-C--:B--2---:R-:W-:Y:S02]  /*c7b0*/  @!P5 LEA.HI.X R13, R213, R9.reuse, R230, 0x1, P1 ;  /* 0x00000009d50dd211 */ /* 0x084fe400008f0ce6 */
[----:B------:R-:W-:Y:S01]  /*c7c0*/  @!P6 LEA.HI.X R15, R212, R9, R229, 0x1, P2 ;  /* 0x00000009d40fe211 */ /* 0x000fe200010f0ce5 */
[----:B------:R0:W-:Y:S04]  /*c7d0*/  @!P3 ST.E.128 desc[UR6][R2.64], R36 ;  /* 0x000000240200b985 */ /* 0x0001e8000c101d06 */
[----:B------:R0:W-:Y:S04]  /*c7e0*/  @!P4 ST.E.128 desc[UR6][R10.64], R68 ;  /* 0x000000440a00c985 */ /* 0x0001e8000c101d06 */
[----:B------:R0:W-:Y:S04]  /*c7f0*/  @!P5 ST.E.128 desc[UR6][R12.64], R4 ;  /* 0x000000040c00d985 */ /* 0x0001e8000c101d06 */
[----:B------:R0:W-:Y:S02]  /*c800*/  @!P6 ST.E.128 desc[UR6][R14.64], R52 ;  /* 0x000000340e00e985 */ /* 0x0001e4000c101d06 */
.L_x_224:
[----:B------:R-:W-:Y:S05]  /*c810*/  BSYNC B0 ;  /* 0x0000000000007941 */ /* 0x000fea0003800000 */
.L_x_223:
        /* <DEDUP_REMOVED lines=20> */
[-C--:B-1----:R-:W-:Y:S02]  /*c960*/  @!P5 LEA.HI.X R9, R213, R5.reuse, R230, 0x1, P1 ;  /* 0x00000005d509d211 */ /* 0x082fe400008f0ce6 */
[----:B------:R-:W-:Y:S01]  /*c970*/  @!P6 LEA.HI.X R11, R212, R5, R229, 0x1, P2 ;  /* 0x00000005d40be211 */ /* 0x000fe200010f0ce5 */
[----:B------:R0:W-:Y:S04]  /*c980*/  @!P3 ST.E.128 desc[UR6][R2.64], R40 ;  /* 0x000000280200b985 */ /* 0x0001e8000c101d06 */
[----:B------:R0:W-:Y:S04]  /*c990*/  @!P4 ST.E.128 desc[UR6][R6.64], R108 ;  /* 0x0000006c0600c985 */ /* 0x0001e8000c101d06 */
[----:B------:R0:W-:Y:S04]  /*c9a0*/  @!P5 ST.E.128 desc[UR6][R8.64], R60 ;  /* 0x0000003c0800d985 */ /* 0x0001e8000c101d06 */
[----:B------:R0:W-:Y:S02]  /*c9b0*/  @!P6 ST.E.128 desc[UR6][R10.64], R128 ;  /* 0x000000800a00e985 */ /* 0x0001e4000c101d06 */
.L_x_226:
[----:B------:R-:W-:Y:S05]  /*c9c0*/  BSYNC B0 ;  /* 0x0000000000007941 */ /* 0x000fea0003800000 */
.L_x_225:
[----:B0--34-:R-:W0:Y:S01]  /*c9d0*/  LDC R0, c[0x0][0xc34] ;  /* 0x00030d00ff007b82 */ /* 0x019e220000000800 */
[----:B------:R-:W-:-:S13]  /*c9e0*/  R2UR UR4, R216 ;  /* 0x00000000d80472ca */ /* 0x000fda00000e0000 */
[----:B0-----:R-:W-:-:S13]  /*c9f0*/  ISETP.LE.AND P0, PT, R0, UR4, PT ;  /* 0x0000000400007c0c */ /* 0x001fda000bf03270 */
[----:B------:R-:W-:Y:S05]  /*ca00*/  @!P0 BRA `(.L_x_227) ;  /* 0xffffff4800408947 */ /* 0x000fea000383ffff */
[----:B------:R-:W-:Y:S05]  /*ca10*/  EXIT ;  /* 0x000000000000794d */ /* 0x000fea0003800000 */
.L_x_193:
        /* <DEDUP_REMOVED lines=10> */
[----:B------:R-:W2:Y:S01]  /*cac0*/  LDL R4, [R1+0x30] ;  /* 0x0000300001047983 */ /* 0x000ea20000100800 */
[----:B------:R-:W1:Y:S01]  /*cad0*/  S2UR UR4, SR_CgaCtaId ;  /* 0x00000000000479c3 */ /* 0x000e620000008800 */
[C---:B------:R-:W-:Y:S01]  /*cae0*/  IMAD.SHL.U32 R2, R0.reuse, 0x8, RZ ;  /* 0x0000000800027824 */ /* 0x040fe200078e00ff */
[C---:B------:R-:W-:Y:S01]  /*caf0*/  LOP3.LUT R5, R0.reuse, 0x7f, RZ, 0xc0, !PT ;  /* 0x0000007f00057812 */ /* 0x040fe200078ec0ff */
[----:B------:R-:W-:Y:S01]  /*cb00*/  UMOV UR36, 0x400 ;  /* 0x0000040000247882 */ /* 0x000fe20000000000 */
[----:B------:R-:W-:Y:S01]  /*cb10*/  LOP3.LUT P0, RZ, R0, 0x1f, RZ, 0xc0, !PT ;  /* 0x0000001f00ff7812 */ /* 0x000fe2000780c0ff */
[----:B------:R-:W-:Y:S01]  /*cb20*/  IMAD.MOV.U32 R19, RZ, RZ, RZ ;  /* 0x000000ffff137224 */ /* 0x000fe200078e00ff */
[----:B0-----:R-:W-:Y:S01]  /*cb30*/  LOP3.LUT R3, R2, 0x1f8, RZ, 0xc0, !PT ;  /* 0x000001f802037812 */ /* 0x001fe200078ec0ff */
[----:B------:R-:W-:Y:S01]  /*cb40*/  ULDC.64 UR38, c[0x0][0x198] ;  /* 0x0000660000267ab9 */ /* 0x000fe20000000a00 */
[C---:B------:R-:W-:Y:S01]  /*cb50*/  ISETP.NE.AND P1, PT, R5.reuse, RZ, PT ;  /* 0x000000ff0500720c */ /* 0x040fe20003f25270 */
[----:B------:R-:W-:Y:S01]  /*cb60*/  ULDC UR40, c[0x0][0xc] ;  /* 0x0000030000287ab9 */ /* 0x000fe20000000800 */
[----:B------:R-:W-:-:S02]  /*cb70*/  ISETP.NE.OR P0, PT, R5, RZ, !P0 ;  /* 0x000000ff0500720c */ /* 0x000fc40004705670 */
[----:B------:R-:W-:Y:S02]  /*cb80*/  LOP3.LUT R18, R18, 0xfffffffe, RZ, 0xc0, !PT ;  /* 0xfffffffe12127812 */ /* 0x000fe400078ec0ff */
[----:B------:R-:W-:-:S07]  /*cb90*/  LOP3.LUT R2, R2, 0x38, RZ, 0xc0, !PT ;  /* 0x0000003802027812 */ /* 0x000fce00078ec0ff */
[----:B------:R-:W-:Y:S01]  /*cba0*/  @P1 LOP3.LUT R18, R18, 0x1, RZ, 0xfc, !PT ;  /* 0x0000000112121812 */ /* 0x000fe200078efcff */
[----:B-1----:R-:W-:-:S03]  /*cbb0*/  ULEA UR36, UR4, UR36, 0x18 ;  /* 0x0000002404247291 */ /* 0x002fc6000f8ec03f */
[----:B------:R-:W-:-:S04]  /*cbc0*/  LOP3.LUT R18, R18, 0xfffffffd, RZ, 0xc0, !PT ;  /* 0xfffffffd12127812 */ /* 0x000fc800078ec0ff */
[----:B------:R-:W-:Y:S02]  /*cbd0*/  @P0 LOP3.LUT R18, R18, 0x2, RZ, 0xfc, !PT ;  /* 0x0000000212120812 */ /* 0x000fe400078efcff */
[----:B--2---:R-:W-:Y:S02]  /*cbe0*/  R2UR UR5, R4 ;  /* 0x00000000040572ca */ /* 0x004fe400000e0000 */
[----:B------:R-:W-:Y:S01]  /*cbf0*/  LOP3.LUT R4, R3, 0x38, R0, 0x78, !PT ;  /* 0x0000003803047812 */ /* 0x000fe200078e7800 */
[----:B------:R-:W-:Y:S02]  /*cc00*/  IMAD.SHL.U32 R3, R5, 0x8, RZ ;  /* 0x0000000805037824 */ /* 0x000fe400078e00ff */
[----:B------:R-:W-:-:S03]  /*cc10*/  IMAD.SHL.U32 R0, R0, 0x10, RZ ;  /* 0x0000001000007824 */ /* 0x000fc600078e00ff */
[----:B------:R-:W-:Y:S02]  /*cc20*/  LOP3.LUT R3, R4, 0x200, R3, 0xf8, !PT ;  /* 0x0000020004037812 */ /* 0x000fe400078ef803 */
[----:B------:R-:W-:-:S03]  /*cc30*/  SHF.R.U32.HI R4, RZ, 0x3, R5 ;  /* 0x00000003ff047819 */ /* 0x000fc60000011605 */
[----:B------:R-:W-:Y:S01]  /*cc40*/  ULOP3.LUT UR37, UR5, 0x2, URZ, 0xfc, !UPT ;  /* 0x0000000205257892 */ /* 0x000fe2000f8efc3f */
[----:B------:R-:W0:Y:S01]  /*cc50*/  S2UR UR5, SR_CTAID.X ;  /* 0x00000000000579c3 */ /* 0x000e220000002500 */
[----:B------:R-:W-:Y:S02]  /*cc60*/  LOP3.LUT R4, R4, 0x70, R0, 0xf8, !PT ;  /* 0x0000007004047812 */ /* 0x000fe400078ef800 */
[----:B------:R-:W-:Y:S02]  /*cc70*/  LEA R0, R3, UR36, 0x1 ;  /* 0x0000002403007c11 */ /* 0x000fe4000f8e08ff */
[----:B------:R-:W-:-:S03]  /*cc80*/  LOP3.LUT R4, R2, 0x40, RZ, 0xfc, !PT ;  /* 0x0000004002047812 */ /* 0x000fc600078efcff */
[----:B------:R1:W-:Y:S02]  /*cc90*/  STL [R1+0x10], R0 ;  /* 0x0000100001007387 */ /* 0x0003e40000100800 */
[----:B-1----:R-:W-:Y:S02]  /*cca0*/  IMAD.MOV.U32 R0, RZ, RZ, 0x1 ;  /* 0x00000001ff007424 */ /* 0x002fe400078e00ff */
[----:B0-----:R-:W-:-:S05]  /*ccb0*/  IMAD.U32 R3, RZ, RZ, UR5 ;  /* 0x00000005ff037e24 */ /* 0x001fca000f8e00ff */
[----:B------:R0:W-:Y:S04]  /*ccc0*/  STL [R1+0x24], R3 ;  /* 0x0000240301007387 */ /* 0x0001e80000100800 */
[----:B------:R-:W-:Y:S04]  /*ccd0*/  STL [R1+0x2c], RZ ;  /* 0x00002cff01007387 */ /* 0x000fe80000100800 */
[----:B------:R1:W-:Y:S01]  /*cce0*/  STL [R1], R0 ;  /* 0x0000000001007387 */ /* 0x0003e20000100800 */
[C---:B0-----:R-:W-:Y:S02]  /*ccf0*/  LOP3.LUT R3, R2.reuse, 0x80, RZ, 0xfc, !PT ;  /* 0x0000008002037812 */ /* 0x041fe400078efcff */
[----:B-1----:R-:W-:-:S07]  /*cd00*/  LOP3.LUT R0, R2, 0xc0, RZ, 0xfc, !PT ;  /* 0x000000c002007812 */ /* 0x002fce00078efcff */
.L_x_323:
[----:B------:R-:W2:Y:S01]  /*cd10*/  LDL R2, [R1+0x24] ;  /* 0x0000240001027983 */ /* 0x000ea20000100800 */
[----:B0-----:R-:W0:Y:S01]  /*cd20*/  LDC R0, c[0x0][0xc38] ;  /* 0x00030e00ff007b82 */ /* 0x001e220000000800 */
[----:B------:R-:W-:Y:S05]  /*cd30*/  YIELD ;  /* 0x0000000000007946 */ /* 0x000fea0003800000 */
[----:B------:R-:W-:Y:S02]  /*cd40*/  ULDC.64 UR4, c[0x0][0x418] ;  /* 0x0001060000047ab9 */ /* 0x000fe40000000a00 */
[----:B------:R-:W1:Y:S01]  /*cd50*/  LDC R16, c[0x0][0xc44] ;  /* 0x00031100ff107b82 */ /* 0x000e620000000800 */
[----:B------:R-:W-:-:S03]  /*cd60*/  UISETP.NE.U32.AND UP0, UPT, UR4, URZ, UPT ;  /* 0x0000003f0400728c */ /* 0x000fc6000bf05070 */
[----:B------:R-:W-:Y:S01]  /*cd70*/  ULDC UR4, c[0x0][0x424] ;  /* 0x0001090000047ab9 */ /* 0x000fe20000000800 */
[----:B------:R-:W-:-:S04]  /*cd80*/  UISETP.NE.AND.EX UP0, UPT, UR5, URZ, UPT, UP0 ;  /* 0x0000003f0500728c */ /* 0x000fc8000bf05300 */
[----:B------:R-:W-:Y:S01]  /*cd90*/  USEL UR4, UR4, 0x1, UP0 ;  /* 0x0000000104047887 */ /* 0x000fe20008000000 */
[----:B0-----:R-:W-:Y:S02]  /*cda0*/  ISETP.NE.AND P0, PT, R0, 0x1, PT ;  /* 0x000000010000780c */ /* 0x001fe40003f05270 */
[----:B-1----:R-:W-:-:S11]  /*cdb0*/  ISETP.NE.AND P1, PT, R16, 0x1, PT ;  /* 0x000000011000780c */ /* 0x002fd60003f25270 */
[----:B------:R-:W2:Y:S08]  /*cdc0*/  @P0 LDC R0, c[0x0][0xc3c] ;  /* 0x00030f00ff000b82 */ /* 0x000eb00000000800 */
[----:B------:R-:W0:Y:S01]  /*cdd0*/  @P0 LDC R3, c[0x0][0xc40] ;  /* 0x00031000ff030b82 */ /* 0x000e220000000800 */
[----:B--2---:R-:W-:-:S04]  /*cde0*/  @P0 IMAD.HI.U32 R0, R2, R0, RZ ;  /* 0x0000000002000227 */ /* 0x004fc800078e00ff */
[----:B------:R-:W-:Y:S01]  /*cdf0*/  IMAD.MOV.U32 R4, RZ, RZ, R2 ;  /* 0x000000ffff047224 */ /* 0x000fe200078e0002 */
[----:B0-----:R-:W-:Y:S02]  /*ce00*/  @P0 SHF.R.U32.HI R4, RZ, R3, R0 ;  /* 0x00000003ff040219 */ /* 0x001fe40000011600 */
[----:B------:R-:W0:Y:S03]  /*ce10*/  @P1 LDC.64 R2, c[0x0][0xc48] ;  /* 0x00031200ff021b82 */ /* 0x000e260000000a00 */
[----:B------:R-:W-:Y:S01]  /*ce20*/  IMAD.MOV.U32 R5, RZ, RZ, R4 ;  /* 0x000000ffff057224 */ /* 0x000fe200078e0004 */
[----:B------:R-:W-:Y:S04]  /*ce30*/  STL [R1+0x1c], R4 ;  /* 0x00001c0401007387 */ /* 0x000fe80000100800 */
[----:B------:R-:W1:Y:S01]  /*ce40*/  LDC R0, c[0x0][0x2f0] ;  /* 0x0000bc00ff007b82 */ /* 0x000e620000000800 */
[----:B0-----:R-:W-:-:S05]  /*ce50*/  @P1 IMAD.HI.U32 R2, R4, R2, RZ ;  /* 0x0000000204021227 */ /* 0x001fca00078e00ff */
[----:B------:R-:W-:Y:S01]  /*ce60*/  @P1 SHF.R.U32.HI R5, RZ, R3, R2 ;  /* 0x00000003ff051219 */ /* 0x000fe20000011602 */
[----:B-1----:R-:W-:Y:S01]  /*ce70*/  IMAD R0, R0, UR4, RZ ;  /* 0x0000000400007c24 */ /* 0x002fe2000f8e02ff */
[----:B------:R-:W-:-:S03]  /*ce80*/  UIADD3 UR4, UR36, 0x24400, URZ ;  /* 0x0002440024047890 */ /* 0x000fc6000fffe03f */
[----:B------:R-:W-:Y:S01]  /*ce90*/  STL [R1+0x14], R5 ;  /* 0x0000140501007387 */ /* 0x000fe20000100800 */
[----:B------:R-:W-:Y:S01]  /*cea0*/  IMAD.MOV R3, RZ, RZ, -R5 ;  /* 0x000000ffff037224 */ /* 0x000fe200078e0a05 */
[----:B------:R-:W-:Y:S02]  /*ceb0*/  ULOP3.LUT UP0, URZ, UR4, 0x3ff, URZ, 0xc0, !UPT ;  /* 0x000003ff043f7892 */ /* 0x000fe4000f80c03f */
[----:B------:R0:W-:Y:S01]  /*cec0*/  STL [R1+0x28], R0 ;  /* 0x0000280001007387 */ /* 0x0001e20000100800 */
[----:B------:R-:W-:-:S03]  /*ced0*/  IMAD R16, R16, R3, R4 ;  /* 0x0000000310107224 */ /* 0x000fc600078e0204 */
[----:B------:R-:W-:Y:S01]  /*cee0*/  PLOP3.LUT P0, PT, PT, PT, UP0, 0x80, 0x0 ;  /* 0x000000000000781c */ /* 0x000fe20003f0f008 */
[----:B0-----:R-:W-:-:S04]  /*cef0*/  VIADD R0, R0, 0x4f ;  /* 0x0000004f00007836 */ /* 0x001fc80000000000 */
[----:B------:R-:W-:-:S05]  /*cf00*/  IMAD.HI R0, R0, 0x66666667, RZ ;  /* 0x6666666700007827 */ /* 0x000fca00078e02ff */
[----:B------:R-:W-:-:S04]  /*cf10*/  SHF.R.U32.HI R2, RZ, 0x1f, R0 ;  /* 0x0000001fff027819 */ /* 0x000fc80000011600 */
[----:B------:R-:W-:-:S05]  /*cf20*/  LEA.HI.SX32 R0, R0, R2, 0x1b ;  /* 0x0000000200007211 */ /* 0x000fca00078fdaff */
[----:B------:R0:W-:Y:S01]  /*cf30*/  STL [R1+0x20], R0 ;  /* 0x0000200001007387 */ /* 0x0001e20000100800 */
[----:B------:R-:W-:Y:S05]  /*cf40*/  @!P0 BRA `(.L_x_229) ;  /* 0x0000000000408947 */ /* 0x000fea0003800000 */
[----:B------:R-:W-:Y:S01]  /*cf50*/  MOV R2, 0x0 ;  /* 0x0000000000027802 */ /* 0x000fe20000000f00 */
[----:B------:R-:W-:Y:S01]  /*cf60*/  ULDC.64 UR6, c[0x4][0x1b8] ;  /* 0x01006e0000067ab9 */ /* 0x000fe20000000a00 */
[----:B------:R-:W-:Y:S01]  /*cf70*/  ULDC.64 UR8, c[0x4][0x1c0] ;  /* 0x0100700000087ab9 */ /* 0x000fe20000000a00 */
[----:B------:R-:W-:Y:S01]  /*cf80*/  ULDC.64 UR4, c[0x4][0x118] ;  /* 0x0100460000047ab9 */ /* 0x000fe20000000a00 */
[----:B------:R-:W-:Y:S02]  /*cf90*/  IMAD.U32 R4, RZ, RZ, UR6 ;  /* 0x00000006ff047e24 */ /* 0x000fe4000f8e00ff */
[----:B------:R-:W1:Y:S01]  /*cfa0*/  LDC.64 R2, c[0x4][R2] ;  /* 0x0100000002027b82 */ /* 0x000e620000000a00 */
[----:B------:R-:W-:Y:S02]  /*cfb0*/  IMAD.U32 R5, RZ, RZ, UR7 ;  /* 0x00000007ff057e24 */ /* 0x000fe4000f8e00ff */
[----:B------:R-:W-:Y:S02]  /*cfc0*/  IMAD.U32 R6, RZ, RZ, UR8 ;  /* 0x00000008ff067e24 */ /* 0x000fe4000f8e00ff */
[----:B------:R-:W-:-:S02]  /*cfd0*/  IMAD.U32 R7, RZ, RZ, UR9 ;  /* 0x00000009ff077e24 */ /* 0x000fc4000f8e00ff */
[----:B------:R-:W-:Y:S02]  /*cfe0*/  IMAD.U32 R10, RZ, RZ, UR4 ;  /* 0x00000004ff0a7e24 */ /* 0x000fe4000f8e00ff */
[----:B------:R-:W-:Y:S02]  /*cff0*/  IMAD.U32 R11, RZ, RZ, UR5 ;  /* 0x00000005ff0b7e24 */ /* 0x000fe4000f8e00ff */
[----:B------:R-:W-:Y:S02]  /*d000*/  IMAD.MOV.U32 R8, RZ, RZ, 0x70 ;  /* 0x00000070ff087424 */ /* 0x000fe400078e00ff */
[----:B------:R-:W-:Y:S02]  /*d010*/  IMAD.MOV.U32 R12, RZ, RZ, 0x1 ;  /* 0x00000001ff0c7424 */ /* 0x000fe400078e00ff */
[----:B------:R-:W-:-:S07]  /*d020*/  IMAD.MOV.U32 R13, RZ, RZ, RZ ;  /* 0x000000ffff0d7224 */ /* 0x000fce00078e00ff */
[----:B------:R-:W-:-:S07]  /*d030*/  LEPC R20, `(.L_x_229) ;  /* 0x000000001014794e */ /* 0x000fce0000000000 */
[----:B01----:R-:W-:Y:S05]  /*d040*/  CALL.ABS.NOINC R2 ;  /* 0x0000000002007343 */ /* 0x003fea0003c00000 */
.L_x_229:
        /* <DEDUP_REMOVED lines=8> */
[----:B------:R1:W2:Y:S01]  /*d0d0*/  LDC.64 R2, c[0x4][R17] ;  /* 0x0100000011027b82 */ /* 0x0002a20000000a00 */
[----:B------:R-:W-:Y:S02]  /*d0e0*/  IMAD.U32 R4, RZ, RZ, UR6 ;  /* 0x00000006ff047e24 */ /* 0x000fe4000f8e00ff */
[----:B------:R-:W-:Y:S02]  /*d0f0*/  IMAD.U32 R5, RZ, RZ, UR7 ;  /* 0x00000007ff057e24 */ /* 0x000fe4000f8e00ff */
[----:B------:R-:W-:Y:S02]  /*d100*/  IMAD.U32 R6, RZ, RZ, UR8 ;  /* 0x00000008ff067e24 */ /* 0x000fe4000f8e00ff */
[----:B------:R-:W-:-:S02]  /*d110*/  IMAD.U32 R7, RZ, RZ, UR9 ;  /* 0x00000009ff077e24 */ /* 0x000fc4000f8e00ff */
[----:B------:R-:W-:Y:S02]  /*d120*/  IMAD.U32 R10, RZ, RZ, UR4 ;  /* 0x00000004ff0a7e24 */ /* 0x000fe4000f8e00ff */
[----:B------:R-:W-:Y:S02]  /*d130*/  IMAD.U32 R11, RZ, RZ, UR5 ;  /* 0x00000005ff0b7e24 */ /* 0x000fe4000f8e00ff */
[----:B------:R-:W-:Y:S02]  /*d140*/  IMAD.MOV.U32 R8, RZ, RZ, 0x70 ;  /* 0x00000070ff087424 */ /* 0x000fe400078e00ff */
[----:B------:R-:W-:Y:S02]  /*d150*/  IMAD.MOV.U32 R12, RZ, RZ, 0x1 ;  /* 0x00000001ff0c7424 */ /* 0x000fe400078e00ff */
[----:B-1----:R-:W-:-:S07]  /*d160*/  IMAD.MOV.U32 R13, RZ, RZ, RZ ;  /* 0x000000ffff0d7224 */ /* 0x002fce00078e00ff */
[----:B------:R-:W-:-:S07]  /*d170*/  LEPC R20, `(.L_x_231) ;  /* 0x000000001014794e */ /* 0x000fce0000000000 */
[----:B0-2---:R-:W-:Y:S05]  /*d180*/  CALL.ABS.NOINC R2 ;  /* 0x0000000002007343 */ /* 0x005fea0003c00000 */
.L_x_231:
[----:B------:R0:W1:Y:S01]  /*d190*/  LDC.64 R2, c[0x4][R17] ;  /* 0x0100000011027b82 */ /* 0x0000620000000a00 */
[----:B------:R-:W-:Y:S01]  /*d1a0*/  ULDC.64 UR6, c[0x4][0x1b8] ;  /* 0x01006e0000067ab9 */ /* 0x000fe20000000a00 */
[----:B------:R-:W-:Y:S01]  /*d1b0*/  ULDC.64 UR8, c[0x4][0x1c0] ;  /* 0x0100700000087ab9 */ /* 0x000fe20000000a00 */
[----:B------:R-:W-:Y:S01]  /*d1c0*/  ULDC.64 UR4, c[0x4][0x128] ;  /* 0x01004a0000047ab9 */ /* 0x000fe20000000a00 */
        /* <DEDUP_REMOVED lines=8> */
[----:B0-----:R-:W-:-:S07]  /*d250*/  IMAD.MOV.U32 R13, RZ, RZ, RZ ;  /* 0x000000ffff0d7224 */ /* 0x001fce00078e00ff */
[----:B------:R-:W-:-:S07]  /*d260*/  LEPC R20, `(.L_x_230) ;  /* 0x000000001014794e */ /* 0x000fce0000000000 */
[----:B-1----:R-:W-:Y:S05]  /*d270*/  CALL.ABS.NOINC R2 ;  /* 0x0000000002007343 */ /* 0x002fea0003c00000 */
.L_x_230:
[----:B------:R-:W2:Y:S01]  /*d280*/  LDL R2, [R1+0x20] ;  /* 0x0000200001027983 */ /* 0x000ea20000100800 */
[----:B------:R-:W-:-:S03]  /*d290*/  ULDC.64 UR4, c[0x0][0x9f8] ;  /* 0x00027e0000047ab9 */ /* 0x000fc60000000a00 */
[----:B0-----:R-:W3:Y:S01]  /*d2a0*/  LDL R0, [R1+0x14] ;  /* 0x0000140001007983 */ /* 0x001ee20000100800 */
[----:B------:R-:W-:Y:S01]  /*d2b0*/  ISETP.NE.U32.AND P0, PT, RZ, UR4, PT ;  /* 0x00000004ff007c0c */ /* 0x000fe2000bf05070 */
[----:B------:R-:W-:-:S03]  /*d2c0*/  ULDC.64 UR6, c[0x0][0x208] ;  /* 0x0000820000067ab9 */ /* 0x000fc60000000a00 */
[----:B------:R-:W-:Y:S01]  /*d2d0*/  ISETP.NE.AND.EX P0, PT, RZ, UR5, PT, P0 ;  /* 0x00000005ff007c0c */ /* 0x000fe2000bf05300 */
[----:B--2---:R-:W-:-:S12]  /*d2e0*/  IMAD.MOV.U32 R17, RZ, RZ, R2 ;  /* 0x000000ffff117224 */ /* 0x004fd800078e0002 */
[----:B------:R-:W3:Y:S02]  /*d2f0*/  @P0 LDC.64 R2, c[0x0][0x9f8] ;  /* 0x00027e00ff020b82 */ /* 0x000ee40000000a00 */
[----:B---3--:R-:W-:-:S05]  /*d300*/  @P0 IMAD.WIDE R2, R0, 0x4, R2 ;  /* 0x0000000400020825 */ /* 0x008fca00078e0202 */
[----:B------:R0:W2:Y:S01]  /*d310*/  @P0 LDG.E R0, desc[UR6][R2.64] ;  /* 0x0000000602000981 */ /* 0x0000a2000c1e1900 */
[----:B------:R-:W-:Y:S01]  /*d320*/  VIADD R9, R17, 0xffffffff ;  /* 0xffffffff11097836 */ /* 0x000fe20000000000 */
[----:B------:R-:W-:Y:S01]  /*d330*/  UMOV UR4, 0xffffffff ;  /* 0xffffffff00047882 */ /* 0x000fe20000000000 */
[----:B------:R-:W-:-:S03]  /*d340*/  LOP3.LUT R18, R18, 0xfffffffb, RZ, 0xc0, !PT ;  /* 0xfffffffb12127812 */ /* 0x000fc600078ec0ff */
[----:B------:R1:W-:Y:S01]  /*d350*/  STL [R1+0x18], R9 ;  /* 0x0000180901007387 */ /* 0x0003e20000100800 */
[----:B0-----:R-:W0:Y:S02]  /*d360*/  LDC.64 R2, c[0x0][0x418] ;  /* 0x00010600ff027b82 */ /* 0x001e240000000a00 */
[----:B0-----:R-:W-:-:S04]  /*d370*/  ISETP.NE.U32.AND P0, PT, R2, RZ, PT ;  /* 0x000000ff0200720c */ /* 0x001fc80003f05070 */
[----:B------:R-:W-:-:S13]  /*d380*/  ISETP.NE.AND.EX P1, PT, R3, RZ, PT, P0 ;  /* 0x000000ff0300720c */ /* 0x000fda0003f25300 */
[----:B------:R-:W-:Y:S02]  /*d390*/  @P1 LOP3.LUT R18, R18, 0x4, RZ, 0xfc, !PT ;  /* 0x0000000412121812 */ /* 0x000fe400078efcff */
[----:B--2---:R-:W-:Y:S01]  /*d3a0*/  SHF.R.S32.HI R8, RZ, 0x1f, R0 ;  /* 0x0000001fff087819 */ /* 0x004fe20000011400 */
[----:B------:R1:W-:Y:S01]  /*d3b0*/  STL [R1+0x8], R0 ;  /* 0x0000080001007387 */ /* 0x0003e20000100800 */
[----:B------:R-:W-:-:S03]  /*d3c0*/  SEL R17, R0, RZ, !P1 ;  /* 0x000000ff00117207 */ /* 0x000fc60004800000 */
[----:B------:R1:W-:Y:S01]  /*d3d0*/  STL [R1+0xc], R8 ;  /* 0x00000c0801007387 */ /* 0x0003e20000100800 */
[----:B------:R-:W-:Y:S05]  /*d3e0*/  BRA.DIV UR4, `(.L_x_232) ;  /* 0x0000004e04707947 */ /* 0x000fea000b800000 */
[----:B------:R-:W0:Y:S02]  /*d3f0*/  S2R R4, SR_TID.X ;  /* 0x0000000000047919 */ /* 0x000e240000002100 */
[----:B0-----:R-:W-:-:S04]  /*d400*/  SHF.R.U32.HI R4, RZ, 0x5, R4 ;  /* 0x00000005ff047819 */ /* 0x001fc80000011604 */
[----:B------:R-:W-:-:S05]  /*d410*/  LOP3.LUT R4, R4, 0x3, RZ, 0xc0, !PT ;  /* 0x0000000304047812 */ /* 0x000fca00078ec0ff */
[----:B------:R0:W2:Y:S02]  /*d420*/  SHFL.IDX PT, R14, R4, RZ, 0x1f ;  /* 0x00001fff040e7589 */ /* 0x0000a400000e0000 */
.L_x_339:
[----:B--2---:R-:W-:Y:S02]  /*d430*/  ISETP.NE.AND P0, PT, R14, RZ, PT ;  /* 0x000000ff0e00720c */ /* 0x004fe40003f05270 */
[----:B------:R-:W-:Y:S02]  /*d440*/  PLOP3.LUT P2, PT, PT, PT, PT, 0x8, 0x0 ;  /* 0x000000000000781c */ /* 0x000fe40003f4e170 */
[----:B------:R-:W-:-:S11]  /*d450*/  LOP3.LUT R18, R18, 0xfffffff7, RZ, 0xc0, !PT ;  /* 0xfffffff712127812 */ /* 0x000fd600078ec0ff */
[----:B------:R-:W-:Y:S01]  /*d460*/  @P2 LOP3.LUT R18, R18, 0x8, RZ, 0xfc, !PT ;  /* 0x0000000812122812 */ /* 0x000fe200078efcff */
[----:B------:R-:W-:Y:S06]  /*d470*/  @P0 BRA `(.L_x_233) ;  /* 0x0000000400600947 */ /* 0x000fec0003800000 */
[----:B------:R-:W-:-:S03]  /*d480*/  UMOV UR4, 0xffffffff ;  /* 0xffffffff00047882 */ /* 0x000fc60000000000 */
[----:B------:R-:W-:Y:S05]  /*d490*/  BRA.DIV UR4, `(.L_x_234) ;  /* 0x0000004e04787947 */ /* 0x000fea000b800000 */
[----:B------:R-:W-:-:S13]  /*d4a0*/  ELECT P6, URZ, PT ;  /* 0x00000000003f782f */ /* 0x000fda00038c0000 */
.L_x_342:
[----:B------:R-:W-:Y:S05]  /*d4b0*/  @!P6 BRA `(.L_x_233) ;  /* 0x000000040050e947 */ /* 0x000fea0003800000 */
[----:B------:R2:W-:Y:S01]  /*d4c0*/  STL [R1+0x4], R9 ;  /* 0x0000040901007387 */ /* 0x0005e20000100800 */
[----:B------:R-:W-:Y:S05]  /*d4d0*/  @!P1 BRA `(.L_x_235) ;  /* 0x00000000004c9947 */ /* 0x000fea0003800000 */
[----:B------:R-:W3:Y:S01]  /*d4e0*/  LDC R7, c[0x0][0x43c] ;  /* 0x00010f00ff077b82 */ /* 0x000ee20000000800 */
[----:B------:R-:W-:Y:S01]  /*d4f0*/  ULDC.64 UR4, c[0x0][0x428] ;  /* 0x00010a0000047ab9 */ /* 0x000fe20000000a00 */
[----:B------:R-:W-:Y:S01]  /*d500*/  ULDC.64 UR6, c[0x0][0x208] ;  /* 0x0000820000067ab9 */ /* 0x000fe20000000a00 */
[----:B---3--:R-:W-:-:S13]  /*d510*/  ISETP.NE.AND P0, PT, R7, 0x1, PT ;  /* 0x000000010700780c */ /* 0x008fda0003f05270 */
[----:B0-----:R-:W0:Y:S02]  /*d520*/  @P0 LDC.64 R4, c[0x0][0x440] ;  /* 0x00011000ff040b82 */ /* 0x001e240000000a00 */
[----:B0-----:R-:W-:-:S04]  /*d530*/  @P0 IMAD.HI.U32 R6, R9, R4, RZ ;  /* 0x0000000409060227 */ /* 0x001fc800078e00ff */
[----:B------:R-:W-:Y:S01]  /*d540*/  IMAD.MOV.U32 R4, RZ, RZ, R9 ;  /* 0x000000ffff047224 */ /* 0x000fe200078e0009 */
[----:B------:R-:W-:-:S05]  /*d550*/  @P0 SHF.R.U32.HI R4, RZ, R5, R6 ;  /* 0x00000005ff040219 */ /* 0x000fca0000011606 */
[----:B------:R-:W-:-:S04]  /*d560*/  IMAD.MOV R5, RZ, RZ, -R4 ;  /* 0x000000ffff057224 */ /* 0x000fc800078e0a04 */
[----:B------:R-:W-:Y:S01]  /*d570*/  IMAD R6, R7, R5, R9 ;  /* 0x0000000507067224 */ /* 0x000fe200078e0209 */
[----:B------:R-:W-:-:S04]  /*d580*/  SHF.R.S32.HI R5, RZ, 0x1f, R4 ;  /* 0x0000001fff057819 */ /* 0x000fc80000011404 */
[----:B------:R0:W-:Y:S01]  /*d590*/  STL [R1+0x4], R6 ;  /* 0x0000040601007387 */ /* 0x0001e20000100800 */
[----:B------:R-:W-:-:S03]  /*d5a0*/  IMAD.WIDE.U32 R4, R0, UR4, R4 ;  /* 0x0000000400047c25 */ /* 0x000fc6000f8e0004 */
[----:B------:R-:W-:Y:S01]  /*d5b0*/  LEA R2, P0, R4, R2, 0x2 ;  /* 0x0000000204027211 */ /* 0x000fe200078010ff */
[----:B0-----:R-:W-:-:S04]  /*d5c0*/  IMAD R6, R8, UR4, RZ ;  /* 0x0000000408067c24 */ /* 0x001fc8000f8e02ff */
[----:B-1----:R-:W-:-:S04]  /*d5d0*/  IMAD R0, R0, UR5, R6 ;  /* 0x0000000500007c24 */ /* 0x002fc8000f8e0206 */
[----:B------:R-:W-:-:S05]  /*d5e0*/  IMAD.IADD R0, R5, 0x1, R0 ;  /* 0x0000000105007824 */ /* 0x000fca00078e0200 */
[----:B------:R-:W-:-:S05]  /*d5f0*/  LEA.HI.X R3, R4, R3, R0, 0x2, P0 ;  /* 0x0000000304037211 */ /* 0x000fca00000f1400 */
[----:B------:R3:W5:Y:S02]  /*d600*/  LDG.E R0, desc[UR6][R2.64] ;  /* 0x0000000602007981 */ /* 0x000764000c1e1900 */
.L_x_235:
[----:B---3--:R-:W3:Y:S01]  /*d610*/  LDL R3, [R1] ;  /* 0x0000000001037983 */ /* 0x008ee20000100800 */
[----:B------:R-:W-:Y:S02]  /*d620*/  LEA R2, R19, UR36, 0x3 ;  /* 0x0000002413027c11 */ /* 0x000fe4000f8e18ff */
[----:B---3--:R-:W-:-:S04]  /*d630*/  SHF.L.U32 R3, R3, 0x1f, RZ ;  /* 0x0000001f03037819 */ /* 0x008fc800000006ff */
[----:B------:R-:W3:Y:S02]  /*d640*/  SYNCS.PHASECHK.TRANS64.TRYWAIT P0, [R2+URZ+0x38840], R3 ;  /* 0x03884003020075a7 */ /* 0x000ee4000800017f */
[----:B---3--:R-:W-:Y:S05]  /*d650*/  @!P0 BRA `(.L_x_236) ;  /* 0x0000004c00288947 */ /* 0x008fea0003800000 */
.L_x_343:
[----:B0-----:R-:W0:Y:S01]  /*d660*/  S2R R4, SR_TID.X ;  /* 0x0000000000047919 */ /* 0x001e220000002100 */
[----:B------:R-:W-:-:S04]  /*d670*/  UPRMT UR4, UR37, 0x9910, URZ ;  /* 0x0000991025047896 */ /* 0x000fc8000800003f */
[----:B------:R-:W-:Y:S01]  /*d680*/  UISETP.NE.AND UP0, UPT, UR4, 0x2, UPT ;  /* 0x000000020400788c */ /* 0x000fe2000bf05270 */
[----:B0-----:R-:W-:-:S04]  /*d690*/  LOP3.LUT R4, R4, 0x7f, RZ, 0xc0, !PT ;  /* 0x0000007f04047812 */ /* 0x001fc800078ec0ff */
[----:B------:R-:W-:-:S13]  /*d6a0*/  ISETP.NE.AND P0, PT, R4, RZ, PT ;  /* 0x000000ff0400720c */ /* 0x000fda0003f05270 */
[----:B---3--:R-:W-:-:S04]  /*d6b0*/  @!P0 IMAD.MOV.U32 R3, RZ, RZ, 0xa000 ;  /* 0x0000a000ff038424 */ /* 0x008fc800078e00ff */
[----:B------:R0:W-:Y:S01]  /*d6c0*/  @!P0 SYNCS.ARRIVE.TRANS64 RZ, [R2+URZ+0x38830], R3 ;  /* 0x0388300302ff89a7 */ /* 0x0001e2000800003f */
[----:B------:R-:W-:-:S13]  /*d6d0*/  PLOP3.LUT P0, PT, PT, PT, UP0, 0x80, 0x0 ;  /* 0x000000000000781c */ /* 0x000fda0003f0f008 */
[----:B0-----:R-:W-:Y:S05]  /*d6e0*/  @P0 BRA `(.L_x_237) ;  /* 0x0000000000040947 */ /* 0x001fea0003800000 */
[----:B------:R-:W-:Y:S01]  /*d6f0*/  BPT.TRAP 0x1 ;  /* 0x000000040000795c */ /* 0x000fe20000300000 */
.L_x_237:
[----:B------:R-:W-:-:S13]  /*d700*/  LOP3.LUT P0, RZ, R18, 0x2, RZ, 0xc0, !PT ;  /* 0x0000000212ff7812 */ /* 0x000fda000780c0ff */
[----:B------:R-:W-:Y:S05]  /*d710*/  @P0 BRA `(.L_x_238) ;  /* 0x0000000000040947 */ /* 0x000fea0003800000 */
[----:B------:R-:W-:Y:S01]  /*d720*/  BPT.TRAP 0x1 ;  /* 0x000000040000795c */ /* 0x000fe20000300000 */
.L_x_238:
[----:B------:R-:W3:Y:S01]  /*d730*/  LDL R4, [R1+0x4] ;  /* 0x0000040001047983 */ /* 0x000ee20000100800 */
[----:B------:R-:W-:Y:S01]  /*d740*/  R2UR UR9, R2 ;  /* 0x00000000020972ca */ /* 0x000fe200000e0000 */
[----:B------:R-:W-:Y:S01]  /*d750*/  UIADD3 UR4, UP0, UR38, 0x370, URZ ;  /* 0x0000037026047890 */ /* 0x000fe2000ff1e03f */
[----:B------:R-:W-:Y:S01]  /*d760*/  R2UR UR12, R16 ;  /* 0x00000000100c72ca */ /* 0x000fe200000e0000 */
[----:B------:R-:W0:Y:S01]  /*d770*/  S2R R5, SR_CgaCtaId ;  /* 0x0000000000057919 */ /* 0x000e220000008800 */
[----:B-----5:R-:W-:Y:S01]  /*d780*/  R2UR UR13, R0 ;  /* 0x00000000000d72ca */ /* 0x020fe200000e0000 */
[----:B------:R-:W-:Y:S01]  /*d790*/  UMOV UR10, URZ ;  /* 0x0000003f000a7c82 */ /* 0x000fe20008000000 */
[----:B------:R-:W-:Y:S01]  /*d7a0*/  UMOV UR19, 0x30000 ;  /* 0x0003000000137882 */ /* 0x000fe20000000000 */
[----:B------:R-:W4:Y:S01]  /*d7b0*/  S2R R3, SR_CgaCtaId ;  /* 0x0000000000037919 */ /* 0x000f220000008800 */
[----:B------:R-:W-:Y:S01]  /*d7c0*/  UMOV UR6, 0x0 ;  /* 0x0000000000067882 */ /* 0x000fe20000000000 */
[----:B------:R-:W-:Y:S01]  /*d7d0*/  UMOV UR7, 0x14f00000 ;  /* 0x14f0000000077882 */ /* 0x000fe20000000000 */
[----:B------:R-:W-:Y:S01]  /*d7e0*/  UMOV UR16, 0x40 ;  /* 0x0000004000107882 */ /* 0x000fe20000000000 */
[----:B------:R-:W-:Y:S01]  /*d7f0*/  PLOP3.LUT P0, PT, PT, PT, PT, 0x80, 0x0 ;  /* 0x000000000000781c */ /* 0x000fe20003f0f070 */
[----:B------:R-:W-:Y:S01]  /*d800*/  IMAD.MOV.U32 R17, RZ, RZ, R0 ;  /* 0x000000ffff117224 */ /* 0x000fe200078e0000 */
[----:B------:R-:W-:Y:S01]  /*d810*/  UIADD3 UR9, UR9, 0x38830, URZ ;  /* 0x0003883009097890 */ /* 0x000fe2000fffe03f */
[----:B------:R-:W-:-:S10]  /*d820*/  LOP3.LUT R18, R18, 0xfffffff7, RZ, 0xc0, !PT ;  /* 0xfffffff712127812 */ /* 0x000fd400078ec0ff */
[----:B------:R-:W-:Y:S02]  /*d830*/  @P0 LOP3.LUT R18, R18, 0x8, RZ, 0xfc, !PT ;  /* 0x0000000812120812 */ /* 0x000fe400078efcff */
[----:B0-----:R-:W-:Y:S02]  /*d840*/  LOP3.LUT R5, R5, 0x1, RZ, 0xc0, !PT ;  /* 0x0000000105057812 */ /* 0x001fe400078ec0ff */
[----:B----4-:R-:W-:-:S03]  /*d850*/  LOP3.LUT R3, R3, 0x1, RZ, 0xc0, !PT ;  /* 0x0000000103037812 */ /* 0x010fc600078ec0ff */
[----:B------:R-:W-:-:S04]  /*d860*/  IMAD R5, R5, 0xa00, RZ ;  /* 0x00000a0005057824 */ /* 0x000fc800078e02ff */
[----:B------:R-:W-:Y:S02]  /*d870*/  IMAD R2, R19, 0x5000, R5 ;  /* 0x0000500013027824 */ /* 0x000fe400078e0205 */
[----:B------:R-:W-:-:S03]  /*d880*/  IMAD R3, R3, 0x28, RZ ;  /* 0x0000002803037824 */ /* 0x000fc600078e02ff */
[----:B------:R-:W-:Y:S02]  /*d890*/  R2UR UR5, R2 ;  /* 0x00000000020572ca */ /* 0x000fe400000e0000 */
[----:B------:R-:W-:-:S11]  /*d8a0*/  R2UR UR8, R3 ;  /* 0x00000000030872ca */ /* 0x000fd600000e0000 */
[----:B------:R-:W-:Y:S02]  /*d8b0*/  ULEA UR14, UR5, UR36, 0x1 ;  /* 0x00000024050e7291 */ /* 0x000fe4000f8e083f */
[----:B------:R-:W-:Y:S02]  /*d8c0*/  UIADD3.X UR5, URZ, UR39, URZ, UP0, !UPT ;  /* 0x000000273f057290 */ /* 0x000fe400087fe43f */
[----:B------:R-:W-:Y:S02]  /*d8d0*/  UIADD3 UR15, UR14, 0x26c00, URZ ;  /* 0x00026c000e0f7890 */ /* 0x000fe4000fffe03f */
[----:B------:R-:W-:Y:S02]  /*d8e0*/  UIADD3 UR17, UR14, 0x29400, URZ ;  /* 0x000294000e117890 */ /* 0x000fe4000fffe03f */
[----:B------:R-:W-:Y:S01]  /*d8f0*/  UIADD3 UR18, UR14, 0x2bc00, URZ ;  /* 0x0002bc000e127890 */ /* 0x000fe2000fffe03f */
[----:B---3--:R-:W-:-:S13]  /*d900*/  R2UR UR11, R4 ;  /* 0x00000000040b72ca */ /* 0x008fda00000e0000 */
[----:B------:R-:W-:Y:S02]  /*d910*/  UIMAD UR11, UR11, 0x50, UR8 ;  /* 0x000000500b0b78a4 */ /* 0x000fe4000f8e0208 */
[----:B------:R-:W-:-:S03]  /*d920*/  UIADD3 UR8, UR14, 0x24400, URZ ;  /* 0x000244000e087890 */ /* 0x000fc6000fffe03f */
[----:B------:R-:W-:-:S06]  /*d930*/  UMOV UR14, 0x80 ;  /* 0x00000080000e7882 */ /* 0x000fcc0000000000 */
[----:B------:R0:W-:Y:S02]  /*d940*/  UTMALDG.4D.MULTICAST [UR8], [UR4], UR19, desc[UR6] ;  /* 0x00000608040073b4 */ /* 0x0001e40008019813 */
[----:B0-----:R-:W-:Y:S01]  /*d950*/  UMOV UR8, UR15 ;  /* 0x0000000f00087c82 */ /* 0x001fe20008000000 */
[----:B------:R-:W-:Y:S02]  /*d960*/  UMOV UR10, UR16 ;  /* 0x00000010000a7c82 */ /* 0x000fe40008000000 */
[----:B------:R0:W-:Y:S02]  /*d970*/  UTMALDG.4D.MULTICAST [UR8], [UR4], UR19, desc[UR6] ;  /* 0x00000608040073b4 */ /* 0x0001e40008019813 */
[----:B0-----:R-:W-:Y:S01]  /*d980*/  UMOV UR8, UR17 ;  /* 0x0000001100087c82 */ /* 0x001fe20008000000 */
[----:B------:R-:W-:Y:S01]  /*d990*/  UMOV UR10, UR14 ;  /* 0x0000000e000a7c82 */ /* 0x000fe20008000000 */
[----:B------:R-:W-:Y:S01]  /*d9a0*/  UMOV UR14, 0xc0 ;  /* 0x000000c0000e7882 */ /* 0x000fe20000000000 */
[----:B------:R0:W-:Y:S02]  /*d9b0*/  UTMALDG.4D.MULTICAST [UR8], [UR4], UR19, desc[UR6] ;  /* 0x00000608040073b4 */ /* 0x0001e40008019813 */
[----:B0-----:R-:W-:Y:S01]  /*d9c0*/  UMOV UR8, UR18 ;  /* 0x0000001200087c82 */ /* 0x001fe20008000000 */
[----:B------:R-:W-:-:S02]  /*d9d0*/  UMOV UR10, UR14 ;  /* 0x0000000e000a7c82 */ /* 0x000fc40008000000 */
[----:B------:R3:W-:Y:S02]  /*d9e0*/  UTMALDG.4D.MULTICAST [UR8], [UR4], UR19, desc[UR6] ;  /* 0x00000608040073b4 */ /* 0x0007e40008019813 */
[----:B---3--:R-:W-:Y:S01]  /*d9f0*/  NOP ;  /* 0x0000000000007918 */ /* 0x008fe20000000000 */
.L_x_233:
        /* <DEDUP_REMOVED lines=10> */
[----:B0-----:R-:W-:Y:S02]  /*daa0*/  IMAD.U32 R4, RZ, RZ, UR6 ;  /* 0x00000006ff047e24 */ /* 0x001fe4000f8e00ff */
[----:B------:R-:W0:Y:S01]  /*dab0*/  LDC.64 R2, c[0x4][R2] ;  /* 0x0100000002027b82 */ /* 0x000e220000000a00 */
[----:B------:R-:W-:Y:S02]  /*dac0*/  IMAD.U32 R5, RZ, RZ, UR7 ;  /* 0x00000007ff057e24 */ /* 0x000fe4000f8e00ff */
[----:B------:R-:W-:Y:S02]  /*dad0*/  IMAD.U32 R6, RZ, RZ, UR8 ;  /* 0x00000008ff067e24 */ /* 0x000fe4000f8e00ff */
[----:B------:R-:W-:-:S02]  /*dae0*/  IMAD.U32 R7, RZ, RZ, UR9 ;  /* 0x00000009ff077e24 */ /* 0x000fc4000f8e00ff */
[----:B------:R-:W-:Y:S02]  /*daf0*/  IMAD.U32 R10, RZ, RZ, UR4 ;  /* 0x00000004ff0a7e24 */ /* 0x000fe4000f8e00ff */
[----:B------:R-:W-:Y:S02]  /*db00*/  IMAD.U32 R11, RZ, RZ, UR5 ;  /* 0x00000005ff0b7e24 */ /* 0x000fe4000f8e00ff */
[----:B-1----:R-:W-:Y:S02]  /*db10*/  IMAD.MOV.U32 R8, RZ, RZ, 0x70 ;  /* 0x00000070ff087424 */ /* 0x002fe400078e00ff */
[----:B------:R-:W-:Y:S02]  /*db20*/  IMAD.MOV.U32 R12, RZ, RZ, 0x1 ;  /* 0x00000001ff0c7424 */ /* 0x000fe400078e00ff */
[----:B------:R-:W-:-:S07]  /*db30*/  IMAD.MOV.U32 R13, RZ, RZ, RZ ;  /* 0x000000ffff0d7224 */ /* 0x000fce00078e00ff */
[----:B------:R-:W-:-:S07]  /*db40*/  LEPC R20, `(.L_x_239) ;  /* 0x000000001014794e */ /* 0x000fce0000000000 */
[----:B0-2---:R-:W-:Y:S05]  /*db50*/  CALL.ABS.NOINC R2 ;  /* 0x0000000002007343 */ /* 0x005fea0003c00000 */
.L_x_239:
[----:B0-----:R-:W3:Y:S01]  /*db60*/  LDL.LU R4, [R1+0x14] ;  /* 0x0000140001047983 */ /* 0x001ee20000300800 */
[----:B-1----:R-:W-:Y:S01]  /*db70*/  SHF.R.S32.HI R0, RZ, 0x1f, R16 ;  /* 0x0000001fff007819 */ /* 0x002fe20000011410 */
[----:B------:R-:W-:Y:S01]  /*db80*/  ULDC.64 UR4, c[0x0][0x2d8] ;  /* 0x0000b60000047ab9 */ /* 0x000fe20000000a00 */
[----:B------:R-:W0:Y:S01]  /*db90*/  LDC R8, c[0x0][0x448] ;  /* 0x00011200ff087b82 */ /* 0x000e220000000800 */
[----:B------:R-:W4:Y:S04]  /*dba0*/  LDL.LU R7, [R1+0x1c] ;  /* 0x00001c0001077983 */ /* 0x000f280000300800 */
[----:B------:R-:W5:Y:S01]  /*dbb0*/  LDL R5, [R1+0x24] ;  /* 0x0000240001057983 */ /* 0x000f620000100800 */
[----:B------:R-:W-:Y:S02]  /*dbc0*/  IMAD R0, R0, UR4, RZ ;  /* 0x0000000400007c24 */ /* 0x000fe4000f8e02ff */
[C---:B------:R-:W-:Y:S01]  /*dbd0*/  IMAD.WIDE.U32 R2, R16.reuse, UR4, RZ ;  /* 0x0000000410027c25 */ /* 0x040fe2000f8e00ff */
[----:B------:R-:W1:Y:S03]  /*dbe0*/  S2R R10, SR_TID.X ;  /* 0x00000000000a7919 */ /* 0x000e660000002100 */
[----:B------:R-:W-:Y:S01]  /*dbf0*/  IMAD R0, R16, UR5, R0 ;  /* 0x0000000510007c24 */ /* 0x000fe2000f8e0200 */
[----:B------:R-:W-:-:S03]  /*dc00*/  ULDC.64 UR4, c[0x0][0x2e0] ;  /* 0x0000b80000047ab9 */ /* 0x000fc60000000a00 */
[----:B------:R-:W-:Y:S01]  /*dc10*/  IMAD.IADD R3, R3, 0x1, R0 ;  /* 0x0000000103037824 */ /* 0x000fe200078e0200 */
[----:B0-----:R-:W-:-:S13]  /*dc20*/  ISETP.NE.AND P0, PT, R8, 0x1, PT ;  /* 0x000000010800780c */ /* 0x001fda0003f05270 */
[----:B------:R-:W0:Y:S01]  /*dc30*/  @P0 LDC R6, c[0x0][0x44c] ;  /* 0x00011300ff060b82 */ /* 0x000e220000000800 */
[----:B-1----:R-:W-:-:S05]  /*dc40*/  IMAD.SHL.U32 R10, R10, 0x8, RZ ;  /* 0x000000080a0a7824 */ /* 0x002fca00078e00ff */
[----:B------:R-:W-:-:S04]  /*dc50*/  LOP3.LUT R10, R10, 0x38, RZ, 0xc0, !PT ;  /* 0x000000380a0a7812 */ /* 0x000fc800078ec0ff */
[C---:B------:R-:W-:Y:S02]  /*dc60*/  LOP3.LUT R12, R10.reuse, 0x40, RZ, 0xfc, !PT ;  /* 0x000000400a0c7812 */ /* 0x040fe400078efcff */
[C---:B------:R-:W-:Y:S02]  /*dc70*/  LOP3.LUT R11, R10.reuse, 0x80, RZ, 0xfc, !PT ;  /* 0x000000800a0b7812 */ /* 0x040fe400078efcff */
[----:B------:R-:W-:Y:S02]  /*dc80*/  LOP3.LUT R10, R10, 0xc0, RZ, 0xfc, !PT ;  /* 0x000000c00a0a7812 */ /* 0x000fe400078efcff */
[----:B---3--:R-:W-:Y:S01]  /*dc90*/  SHF.R.S32.HI R0, RZ, 0x1f, R4 ;  /* 0x0000001fff007819 */ /* 0x008fe20000011404 */
[----:B------:R-:W-:-:S04]  /*dca0*/  IMAD.WIDE.U32 R2, R4, UR4, R2 ;  /* 0x0000000404027c25 */ /* 0x000fc8000f8e0002 */
[----:B------:R-:W-:Y:S01]  /*dcb0*/  IMAD R0, R0, UR4, RZ ;  /* 0x0000000400007c24 */ /* 0x000fe2000f8e02ff */
[----:B------:R-:W-:-:S03]  /*dcc0*/  ULDC UR4, c[0x0][0xc38] ;  /* 0x00030e0000047ab9 */ /* 0x000fc60000000800 */
[----:B------:R-:W-:Y:S02]  /*dcd0*/  IMAD R0, R4, UR5, R0 ;  /* 0x0000000504007c24 */ /* 0x000fe4000f8e0200 */
[----:B------:R-:W1:Y:S02]  /*dce0*/  S2R R4, SR_TID.X ;  /* 0x0000000000047919 */ /* 0x000e640000002100 */
[----:B------:R-:W-:Y:S02]  /*dcf0*/  IMAD.IADD R3, R3, 0x1, R0 ;  /* 0x0000000103037824 */ /* 0x000fe400078e0200 */
[----:B----4-:R-:W-:Y:S02]  /*dd00*/  IMAD.MOV R0, RZ, RZ, -R7 ;  /* 0x000000ffff007224 */ /* 0x010fe400078e0a07 */
[----:B------:R-:W3:Y:S02]  /*dd10*/  @P0 LDC R7, c[0x0][0x450] ;  /* 0x00011400ff070b82 */ /* 0x000ee40000000800 */
[----:B-----5:R-:W-:Y:S01]  /*dd20*/  IMAD R0, R0, UR4, R5 ;  /* 0x0000000400007c24 */ /* 0x020fe2000f8e0205 */
[----:B------:R-:W-:-:S03]  /*dd30*/  ULDC.64 UR4, c[0x0][0x2d0] ;  /* 0x0000b40000047ab9 */ /* 0x000fc60000000a00 */
[----:B------:R-:W-:Y:S01]  /*dd40*/  IMAD.SHL.U32 R5, R0, 0x80, RZ ;  /* 0x0000008000057824 */ /* 0x000fe200078e00ff */
[----:B-1----:R-:W-:-:S04]  /*dd50*/  LOP3.LUT R4, R4, 0x7f, RZ, 0xc0, !PT ;  /* 0x0000007f04047812 */ /* 0x002fc800078ec0ff */
[----:B--2---:R-:W-:Y:S02]  /*dd60*/  SHF.R.U32.HI R9, RZ, 0x3, R4 ;  /* 0x00000003ff097819 */ /* 0x004fe40000011604 */
[----:B------:R-:W1:Y:S02]  /*dd70*/  S2R R4, SR_TID.X ;  /* 0x0000000000047919 */ /* 0x000e640000002100 */
[----:B-1----:R-:W-:-:S05]  /*dd80*/  IMAD.SHL.U32 R4, R4, 0x10, RZ ;  /* 0x0000001004047824 */ /* 0x002fca00078e00ff */
[----:B------:R-:W-:Y:S02]  /*dd90*/  LOP3.LUT R4, R9, 0x70, R4, 0xf8, !PT ;  /* 0x0000007009047812 */ /* 0x000fe400078ef804 */
[----:B------:R-:W1:Y:S02]  /*dda0*/  S2R R9, SR_TID.X ;  /* 0x0000000000097919 */ /* 0x000e640000002100 */
[----:B------:R-:W-:-:S05]  /*ddb0*/  LOP3.LUT R0, R4, R5, RZ, 0xfc, !PT ;  /* 0x0000000504007212 */ /* 0x000fca00078efcff */
[----:B0-----:R-:W-:-:S04]  /*ddc0*/  @P0 IMAD.HI.U32 R6, R0, R6, RZ ;  /* 0x0000000600060227 */ /* 0x001fc800078e00ff */
[----:B------:R-:W-:Y:S01]  /*ddd0*/  IMAD.MOV.U32 R4, RZ, RZ, R0 ;  /* 0x000000ffff047224 */ /* 0x000fe200078e0000 */
[----:B---3--:R-:W-:-:S05]  /*dde0*/  @P0 SHF.R.U32.HI R4, RZ, R7, R6 ;  /* 0x00000007ff040219 */ /* 0x008fca0000011606 */
[----:B------:R-:W-:Y:S02]  /*ddf0*/  IMAD.MOV R6, RZ, RZ, -R4 ;  /* 0x000000ffff067224 */ /* 0x000fe400078e0a04 */
[----:B------:R-:W-:-:S04]  /*de00*/  IMAD.WIDE.U32 R2, R4, UR4, R2 ;  /* 0x0000000404027c25 */ /* 0x000fc8000f8e0002 */
[----:B------:R-:W-:Y:S01]  /*de10*/  IMAD R0, R8, R6, R0 ;  /* 0x0000000608007224 */ /* 0x000fe200078e0200 */
[----:B------:R-:W-:-:S05]  /*de20*/  SHF.R.S32.HI R6, RZ, 0x1f, R4 ;  /* 0x0000001fff067819 */ /* 0x000fca0000011404 */
[----:B------:R-:W-:Y:S02]  /*de30*/  IMAD R6, R6, UR4, RZ ;  /* 0x0000000406067c24 */ /* 0x000fe4000f8e02ff */
[----:B-1----:R-:W-:Y:S02]  /*de40*/  IMAD.SHL.U32 R9, R9, 0x8, RZ ;  /* 0x0000000809097824 */ /* 0x002fe400078e00ff */
[----:B------:R-:W-:Y:S01]  /*de50*/  IMAD R6, R4, UR5, R6 ;  /* 0x0000000504067c24 */ /* 0x000fe2000f8e0206 */
[----:B------:R-:W-:Y:S01]  /*de60*/  SHF.R.S32.HI R4, RZ, 0x1f, R0 ;  /* 0x0000001fff047819 */ /* 0x000fe20000011400 */
[----:B------:R-:W-:Y:S01]  /*de70*/  ULDC.64 UR4, c[0x0][0x2c8] ;  /* 0x0000b20000047ab9 */ /* 0x000fe20000000a00 */
[----:B------:R-:W-:Y:S01]  /*de80*/  LOP3.LUT R9, R9, 0x38, RZ, 0xc0, !PT ;  /* 0x0000003809097812 */ /* 0x000fe200078ec0ff */
[----:B------:R-:W-:Y:S02]  /*de90*/  IMAD.IADD R3, R3, 0x1, R6 ;  /* 0x0000000103037824 */ /* 0x000fe400078e0206 */
[----:B------:R-:W-:-:S02]  /*dea0*/  IMAD R4, R4, UR4, RZ ;  /* 0x0000000404047c24 */ /* 0x000fc4000f8e02ff */
[----:B------:R-:W-:-:S04]  /*deb0*/  IMAD.WIDE.U32 R2, R0, UR4, R2 ;  /* 0x0000000400027c25 */ /* 0x000fc8000f8e0002 */
[----:B------:R-:W-:Y:S01]  /*dec0*/  IMAD R4, R0, UR5, R4 ;  /* 0x0000000500047c24 */ /* 0x000fe2000f8e0204 */
[----:B------:R-:W-:-:S03]  /*ded0*/  ULDC.64 UR4, c[0x0][0x280] ;  /* 0x0000a00000047ab9 */ /* 0x000fc60000000a00 */
[----:B------:R-:W-:Y:S01]  /*dee0*/  IMAD.IADD R3, R3, 0x1, R4 ;  /* 0x0000000103037824 */ /* 0x000fe200078e0204 */
[C---:B------:R-:W-:Y:S01]  /*def0*/  LEA R4, P0, R2.reuse, UR4, 0x1 ;  /* 0x0000000402047c11 */ /* 0x040fe2000f8008ff */
[----:B------:R-:W-:Y:S02]  /*df00*/  ULDC UR4, c[0x0][0x2b8] ;  /* 0x0000ae0000047ab9 */ /* 0x000fe40000000800 */
[----:B------:R-:W-:Y:S02]  /*df10*/  ISETP.GE.AND P4, PT, R9, UR4, PT ;  /* 0x0000000409007c0c */ /* 0x000fe4000bf86270 */
[----:B------:R-:W-:Y:S01]  /*df20*/  LEA.HI.X R3, R2, UR5, R3, 0x1, P0 ;  /* 0x0000000502037c11 */ /* 0x000fe200080f0c03 */
[----:B------:R-:W-:Y:S01]  /*df30*/  UMOV UR5, 0xffffffff ;  /* 0xffffffff00057882 */ /* 0x000fe20000000000 */
[----:B------:R-:W-:Y:S02]  /*df40*/  ISETP.GE.AND P3, PT, R12, UR4, PT ;  /* 0x000000040c007c0c */ /* 0x000fe4000bf66270 */
[----:B------:R-:W-:-:S02]  /*df50*/  ISETP.GE.AND P0, PT, R11, UR4, PT ;  /* 0x000000040b007c0c */ /* 0x000fc4000bf06270 */
[----:B------:R-:W-:Y:S01]  /*df60*/  ISETP.GE.AND P1, PT, R10, UR4, PT ;  /* 0x000000040a007c0c */ /* 0x000fe2000bf26270 */
[----:B------:R-:W-:-:S12]  /*df70*/  BRA.DIV UR5, `(.L_x_240) ;  /* 0x0000004205f47947 */ /* 0x000fd8000b800000 */
[----:B------:R-:W2:Y:S01]  /*df80*/  LDL R10, [R1+0x10] ;  /* 0x00001000010a7983 */ /* 0x000ea20000100800 */
[----:B------:R-:W-:Y:S01]  /*df90*/  ULDC UR4, c[0x0][0x288] ;  /* 0x0000a20000047ab9 */ /* 0x000fe20000000800 */
[----:B------:R-:W0:Y:S02]  /*dfa0*/  S2R R6, SR_TID.X ;  /* 0x0000000000067919 */ /* 0x000e240000002100 */
[----:B------:R-:W1:Y:S01]  /*dfb0*/  SHFL.IDX PT, R7, R4, RZ, 0x181f ;  /* 0x00181fff04077589 */ /* 0x000e6200000e0000 */
[----:B------:R-:W-:Y:S01]  /*dfc0*/  IMAD R2, R8, UR4, RZ ;  /* 0x0000000408027c24 */ /* 0x000fe2000f8e02ff */
[----:B0-----:R-:W-:-:S04]  /*dfd0*/  LOP3.LUT R6, R6, 0x7f, RZ, 0xc0, !PT ;  /* 0x0000007f06067812 */ /* 0x001fc800078ec0ff */
[----:B------:R-:W-:Y:S02]  /*dfe0*/  SHF.R.U32.HI R11, RZ, 0x3, R6 ;  /* 0x00000003ff0b7819 */ /* 0x000fe40000011606 */
[----:B------:R-:W0:Y:S03]  /*dff0*/  SHFL.IDX PT, R6, R3, RZ, 0x181f ;  /* 0x00181fff03067589 */ /* 0x000e2600000e0000 */
[----:B------:R-:W-:-:S05]  /*e000*/  IMAD.IADD R0, R11, 0x1, R5 ;  /* 0x000000010b007824 */ /* 0x000fca00078e0205 */
[----:B------:R-:W-:-:S13]  /*e010*/  ISETP.GE.AND P2, PT, R0, R2, PT ;  /* 0x000000020000720c */ /* 0x000fda0003f46270 */
[----:B-1----:R-:W-:-:S05]  /*e020*/  @!P2 LEA R7, P5, R9, R7, 0x1 ;  /* 0x000000070907a211 */ /* 0x002fca00078a08ff */
[----:B0-----:R-:W-:-:S05]  /*e030*/  @!P2 IMAD.X R6, RZ, RZ, R6, P5 ;  /* 0x000000ffff06a224 */ /* 0x001fca00028e0606 */
[----:B------:R-:W-:-:S04]  /*e040*/  @!P2 LOP3.LUT R7, R7, R6, RZ, 0x3c, !PT ;  /* 0x000000060707a212 */ /* 0x000fc800078e3cff */
[----:B------:R-:W-:Y:S01]  /*e050*/  @!P2 LOP3.LUT R6, R7, R6, RZ, 0x3c, !PT ;  /* 0x000000060706a212 */ /* 0x000fe200078e3cff */
[----:B------:R-:W-:-:S03]  /*e060*/  ULDC.64 UR6, c[0x0][0x208] ;  /* 0x0000820000067ab9 */ /* 0x000fc60000000a00 */
[----:B------:R-:W-:Y:S01]  /*e070*/  @!P2 LOP3.LUT R7, R7, R6, RZ, 0x3c, !PT ;  /* 0x000000060707a212 */ /* 0x000fe200078e3cff */
[----:B------:R-:W-:-:S04]  /*e080*/  VIADD R5, R0, 0x10 ;  /* 0x0000001000057836 */ /* 0x000fc80000000000 */
[----:B------:R-:W-:Y:S01]  /*e090*/  @!PT LDS RZ, [RZ] ;  /* 0x00000000fffff984 */ /* 0x000fe20000000800 */
[----:B--2---:R-:W-:Y:S04]  /*e0a0*/  @!P2 LDGSTS.E.BYPASS.LTC128B.128 [R10+0x14400], desc[UR6][R6.64], !P4 ;  /* 0x14400000060aafae */ /* 0x004fe8000e101d46 */
[----:B------:R-:W-:Y:S04]  /*e0b0*/  @!P2 LDGSTS.E.BYPASS.LTC128B.128 [R10+0x18400], desc[UR6][R6.64+0x80], !P3 ;  /* 0x18400080060aafae */ /* 0x000fe8000d901d46 */
[----:B------:R-:W-:Y:S04]  /*e0c0*/  @!P2 LDGSTS.E.BYPASS.LTC128B.128 [R10+0x1c400], desc[UR6][R6.64+0x100], !P0 ;  /* 0x1c400100060aafae */ /* 0x000fe8000c101d46 */
[----:B------:R0:W-:Y:S01]  /*e0d0*/  @!P2 LDGSTS.E.BYPASS.LTC128B.128 [R10+0x20400], desc[UR6][R6.64+0x180], !P1 ;  /* 0x20400180060aafae */ /* 0x0001e2000c901d46 */
[----:B------:R-:W-:-:S03]  /*e0e0*/  ISETP.GE.AND P2, PT, R5, R2, PT ;  /* 0x000000020500720c */ /* 0x000fc60003f46270 */
[----:B0-----:R-:W0:Y:S04]  /*e0f0*/  SHFL.IDX PT, R7, R4, 0x1, 0x181f ;  /* 0x00381f0004077f89 */ /* 0x001e2800000e0000 */
[----:B------:R-:W1:Y:S06]  /*e100*/  SHFL.IDX PT, R6, R3, 0x1, 0x181f ;  /* 0x00381f0003067f89 */ /* 0x000e6c00000e0000 */
[----:B0-----:R-:W-:-:S05]  /*e110*/  @!P2 LEA R7, P5, R9, R7, 0x1 ;  /* 0x000000070907a211 */ /* 0x001fca00078a08ff */
[----:B-1----:R-:W-:-:S05]  /*e120*/  @!P2 IMAD.X R6, RZ, RZ, R6, P5 ;  /* 0x000000ffff06a224 */ /* 0x002fca00028e0606 */
[----:B------:R-:W-:-:S04]  /*e130*/  @!P2 LOP3.LUT R7, R7, R6, RZ, 0x3c, !PT ;  /* 0x000000060707a212 */ /* 0x000fc800078e3cff */
[----:B------:R-:W-:-:S04]  /*e140*/  @!P2 LOP3.LUT R6, R7, R6, RZ, 0x3c, !PT ;  /* 0x000000060706a212 */ /* 0x000fc800078e3cff */
[----:B------:R-:W-:-:S05]  /*e150*/  @!P2 LOP3.LUT R7, R7, R6, RZ, 0x3c, !PT ;  /* 0x000000060707a212 */ /* 0x000fca00078e3cff */
[----:B------:R-:W-:Y:S04]  /*e160*/  @!P2 LDGSTS.E.BYPASS.LTC128B.128 [R10+0x14c00], desc[UR6][R6.64], !P4 ;  /* 0x14c00000060aafae */ /* 0x000fe8000e101d46 */
[----:B------:R-:W-:Y:S04]  /*e170*/  @!P2 LDGSTS.E.BYPASS.LTC128B.128 [R10+0x18c00], desc[UR6][R6.64+0x80], !P3 ;  /* 0x18c00080060aafae */ /* 0x000fe8000d901d46 */
[----:B------:R-:W-:Y:S04]  /*e180*/  @!P2 LDGSTS.E.BYPASS.LTC128B.128 [R10+0x1cc00], desc[UR6][R6.64+0x100], !P0 ;  /* 0x1cc00100060aafae */ /* 0x000fe8000c101d46 */
[----:B------:R0:W-:Y:S01]  /*e190*/  @!P2 LDGSTS.E.BYPASS.LTC128B.128 [R10+0x20c00], desc[UR6][R6.64+0x180], !P1 ;  /* 0x20c00180060aafae */ /* 0x0001e2000c901d46 */
[----:B------:R-:W-:-:S03]  /*e1a0*/  VIADD R5, R0, 0x20 ;  /* 0x0000002000057836 */ /* 0x000fc60000000000 */
[----:B0-----:R-:W0:Y:S04]  /*e1b0*/  SHFL.IDX PT, R7, R4, 0x2, 0x181f ;  /* 0x00581f0004077f89 */ /* 0x001e2800000e0000 */
[----:B------:R-:W1:Y:S01]  /*e1c0*/  SHFL.IDX PT, R6, R3, 0x2, 0x181f ;  /* 0x00581f0003067f89 */ /* 0x000e6200000e0000 */
[----:B------:R-:W-:-:S13]  /*e1d0*/  ISETP.GE.AND P2, PT, R5, R2, PT ;  /* 0x000000020500720c */ /* 0x000fda0003f46270 */
        /* <DEDUP_REMOVED lines=56> */
[----:B------:R-:W-:Y:S01]  /*e560*/  @!P2 LOP3.LUT R7, R7, R6, RZ, 0x3c, !PT ;  /* 0x000000060707a212 */ /* 0x000fe200078e3cff */
[----:B------:R0:W1:Y:S04]  /*e570*/  SHFL.IDX PT, R5, R3, 0x7, 0x181f ;  /* 0x00f81f0003057f89 */ /* 0x00006800000e0000 */
[----:B------:R0:W-:Y:S04]  /*e580*/  @!P2 LDGSTS.E.BYPASS.LTC128B.128 [R10+0x17400], desc[UR6][R6.64], !P4 ;  /* 0x17400000060aafae */ /* 0x0001e8000e101d46 */
[----:B------:R0:W-:Y:S04]  /*e590*/  @!P2 LDGSTS.E.BYPASS.LTC128B.128 [R10+0x1b400], desc[UR6][R6.64+0x80], !P3 ;  /* 0x1b400080060aafae */ /* 0x0001e8000d901d46 */
[----:B------:R0:W-:Y:S04]  /*e5a0*/  @!P2 LDGSTS.E.BYPASS.LTC128B.128 [R10+0x1f400], desc[UR6][R6.64+0x100], !P0 ;  /* 0x1f400100060aafae */ /* 0x0001e8000c101d46 */
[----:B------:R0:W-:Y:S04]  /*e5b0*/  @!P2 LDGSTS.E.BYPASS.LTC128B.128 [R10+0x23400], desc[UR6][R6.64+0x180], !P1 ;  /* 0x23400180060aafae */ /* 0x0001e8000c901d46 */
[----:B------:R0:W2:Y:S02]  /*e5c0*/  SHFL.IDX PT, R3, R4, 0x7, 0x181f ;  /* 0x00f81f0004037f89 */ /* 0x0000a400000e0000 */
.L_x_360:
[----:B------:R-:W-:Y:S01]  /*e5d0*/  VIADD R0, R0, 0x70 ;  /* 0x0000007000007836 */ /* 0x000fe20000000000 */
[----:B------:R-:W-:Y:S04]  /*e5e0*/  BSSY B0, `(.L_x_241) ;  /* 0x000000e000007945 */ /* 0x000fe80003800000 */
[----:B------:R-:W-:-:S13]  /*e5f0*/  ISETP.GE.AND P2, PT, R0, R2, PT ;  /* 0x000000020000720c */ /* 0x000fda0003f46270 */
[----:B------:R-:W-:Y:S05]  /*e600*/  @P2 BRA `(.L_x_242) ;  /* 0x00000000002c2947 */ /* 0x000fea0003800000 */
[----:B0-----:R-:W3:Y:S01]  /*e610*/  LDL R4, [R1+0x10] ;  /* 0x0000100001047983 */ /* 0x001ee20000100800 */
[----:B--2---:R-:W-:Y:S01]  /*e620*/  LEA R2, P2, R9, R3, 0x1 ;  /* 0x0000000309027211 */ /* 0x004fe200078408ff */
[----:B------:R-:W-:-:S04]  /*e630*/  ULDC.64 UR4, c[0x0][0x208] ;  /* 0x0000820000047ab9 */ /* 0x000fc80000000a00 */
[----:B-1----:R-:W-:-:S05]  /*e640*/  IMAD.X R3, RZ, RZ, R5, P2 ;  /* 0x000000ffff037224 */ /* 0x002fca00010e0605 */
[----:B------:R-:W-:Y:S01]  /*e650*/  @!PT LDS RZ, [RZ] ;  /* 0x00000000fffff984 */ /* 0x000fe20000000800 */
[----:B------:R-:W-:Y:S01]  /*e660*/  @!PT LDS RZ, [RZ] ;  /* 0x00000000fffff984 */ /* 0x000fe20000000800 */
[----:B------:R-:W-:Y:S01]  /*e670*/  @!PT LDS RZ, [RZ] ;  /* 0x00000000fffff984 */ /* 0x000fe20000000800 */
[----:B---3--:R3:W-:Y:S04]  /*e680*/  LDGSTS.E.BYPASS.LTC128B.128 [R4+0x17c00], desc[UR4][R2.64], !P4 ;  /* 0x17c0000002047fae */ /* 0x0087e8000e101d44 */
[----:B------:R3:W-:Y:S04]  /*e690*/  LDGSTS.E.BYPASS.LTC128B.128 [R4+0x1bc00], desc[UR4][R2.64+0x80], !P3 ;  /* 0x1bc0008002047fae */ /* 0x0007e8000d901d44 */
[----:B------:R3:W-:Y:S04]  /*e6a0*/  LDGSTS.E.BYPASS.LTC128B.128 [R4+0x1fc00], desc[UR4][R2.64+0x100], !P0 ;  /* 0x1fc0010002047fae */ /* 0x0007e8000c101d44 */
[----:B------:R3:W-:Y:S02]  /*e6b0*/  LDGSTS.E.BYPASS.LTC128B.128 [R4+0x23c00], desc[UR4][R2.64+0x180], !P1 ;  /* 0x23c0018002047fae */ /* 0x0007e4000c901d44 */
.L_x_242:
[----:B------:R-:W-:Y:S05]  /*e6c0*/  BSYNC B0 ;  /* 0x0000000000007941 */ /* 0x000fea0003800000 */
.L_x_241:
        /* <DEDUP_REMOVED lines=10> */
[----:B------:R-:W4:Y:S01]  /*e770*/  SYNCS.PHASECHK.TRANS64.TRYWAIT P0, [UR36+0x38820], R0 ;  /* 0x03882000ff0075a7 */ /* 0x000f220008000164 */
[----:B---3--:R-:W-:Y:S02]  /*e780*/  ISETP.GE.AND P1, PT, R2, 0x51, PT ;  /* 0x000000510200780c */ /* 0x008fe40003f26270 */
[----:B----4-:R-:W-:Y:S11]  /*e790*/  @!P0 BRA `(.L_x_244) ;  /* 0x0000004800148947 */ /* 0x010ff60003800000 */
.L_x_361:
[----:B------:R-:W-:Y:S05]  /*e7a0*/  BSYNC B0 ;  /* 0x0000000000007941 */ /* 0x000fea0003800000 */
.L_x_243:
[----:B------:R-:W-:Y:S05]  /*e7b0*/  @!P1 BRA `(.L_x_245) ;  /* 0x0000002c00449947 */ /* 0x000fea0003800000 */
[----:B---3--:R-:W3:Y:S01]  /*e7c0*/  LDL R2, [R1+0x20] ;  /* 0x0000200001027983 */ /* 0x008ee20000100800 */
[----:B------:R-:W-:Y:S02]  /*e7d0*/  IMAD.MOV.U32 R0, RZ, RZ, 0x1 ;  /* 0x00000001ff007424 */ /* 0x000fe400078e00ff */
[----:B---3--:R-:W-:-:S05]  /*e7e0*/  IMAD.MOV R9, RZ, RZ, -R2 ;  /* 0x000000ffff097224 */ /* 0x008fca00078e0a02 */
[----:B------:R-:W-:-:S05]  /*e7f0*/  VIADDMNMX R9, R9, R0, 0xffffffff, !PT ;  /* 0xffffffff09097446 */ /* 0x000fca0007800100 */
[----:B------:R-:W-:-:S05]  /*e800*/  IMAD.IADD R0, R2, 0x1, R9 ;  /* 0x0000000102007824 */ /* 0x000fca00078e0209 */
[----:B------:R-:W-:-:S04]  /*e810*/  LOP3.LUT R0, R0, 0x1, RZ, 0xc0, !PT ;  /* 0x0000000100007812 */ /* 0x000fc800078ec0ff */
[----:B------:R-:W-:Y:S01]  /*e820*/  ISETP.NE.U32.AND P0, PT, R0, 0x1, PT ;  /* 0x000000010000780c */ /* 0x000fe20003f05070 */
[----:B------:R-:W-:-:S12]  /*e830*/  VIADD R0, R2, 0xfffffffe ;  /* 0xfffffffe02007836 */ /* 0x000fd80000000000 */
[----:B------:R-:W-:Y:S05]  /*e840*/  @P0 BRA `(.L_x_246) ;  /* 0x0000000c00b40947 */ /* 0x000fea0003800000 */
[----:B------:R-:W3:Y:S01]  /*e850*/  LDL R2, [R1] ;  /* 0x0000000001027983 */ /* 0x000ee20000100800 */
[----:B------:R-:W-:Y:S01]  /*e860*/  LOP3.LUT P2, RZ, R18, 0x8, RZ, 0xc0, !PT ;  /* 0x0000000812ff7812 */ /* 0x000fe2000784c0ff */
[----:B0-----:R-:W-:Y:S01]  /*e870*/  VIADD R4, R19, 0x1 ;  /* 0x0000000113047836 */ /* 0x001fe20000000000 */
[----:B------:R-:W-:Y:S04]  /*e880*/  BSSY B0, `(.L_x_247) ;  /* 0x00000e5000007945 */ /* 0x000fe80003800000 */
[----:B------:R-:W-:-:S04]  /*e890*/  ISETP.NE.AND P0, PT, R4, 0x2, PT ;  /* 0x000000020400780c */ /* 0x000fc80003f05270 */
[----:B------:R-:W-:Y:S02]  /*e8a0*/  SEL R8, RZ, 0x1, P0 ;  /* 0x00000001ff087807 */ /* 0x000fe40000000000 */
[----:B------:R-:W-:Y:S02]  /*e8b0*/  SEL R4, R4, RZ, P0 ;  /* 0x000000ff04047207 */ /* 0x000fe40000000000 */
[----:B---3--:R-:W-:Y:S01]  /*e8c0*/  LOP3.LUT R8, R2, R8, RZ, 0x3c, !PT ;  /* 0x0000000802087212 */ /* 0x008fe200078e3cff */
[----:B------:R-:W-:Y:S06]  /*e8d0*/  @!P2 BRA `(.L_x_248) ;  /* 0x0000000c007ca947 */ /* 0x000fec0003800000 */
[----:B------:R-:W-:Y:S01]  /*e8e0*/  LOP3.LUT P2, RZ, R18, 0x4, RZ, 0xc0, !PT ;  /* 0x0000000412ff7812 */ /* 0x000fe2000784c0ff */
[----:B------:R-:W-:-:S12]  /*e8f0*/  IMAD.MOV.U32 R6, RZ, RZ, R17 ;  /* 0x000000ffff067224 */ /* 0x000fd800078e0011 */
[----:B------:R-:W-:Y:S05]  /*e900*/  @!P2 BRA `(.L_x_249) ;  /* 0x000000000054a947 */ /* 0x000fea0003800000 */
[----:B------:R-:W3:Y:S01]  /*e910*/  LDL R10, [R1+0xc] ;  /* 0x00000c00010a7983 */ /* 0x000ee20000100800 */
[----:B------:R-:W0:Y:S01]  /*e920*/  LDC R6, c[0x0][0x43c] ;  /* 0x00010f00ff067b82 */ /* 0x000e220000000800 */
[----:B------:R-:W-:Y:S02]  /*e930*/  ULDC.64 UR4, c[0x0][0x428] ;  /* 0x00010a0000047ab9 */ /* 0x000fe40000000a00 */
[----:B------:R-:W4:Y:S01]  /*e940*/  LDL R7, [R1+0x8] ;  /* 0x0000080001077983 */ /* 0x000f220000100800 */
[----:B------:R-:W-:Y:S01]  /*e950*/  ULDC.64 UR6, c[0x0][0x208] ;  /* 0x0000820000067ab9 */ /* 0x000fe20000000a00 */
[----:B0-----:R-:W-:-:S13]  /*e960*/  ISETP.NE.AND P0, PT, R6, 0x1, PT ;  /* 0x000000010600780c */ /* 0x001fda0003f05270 */
[----:B--2---:R-:W1:Y:S02]  /*e970*/  @P0 LDC.64 R2, c[0x0][0x440] ;  /* 0x00011000ff020b82 */ /* 0x004e640000000a00 */
[----:B-1----:R-:W-:-:S04]  /*e980*/  @P0 IMAD.HI.U32 R5, R0, R2, RZ ;  /* 0x0000000200050227 */ /* 0x002fc800078e00ff */
[----:B------:R-:W-:Y:S01]  /*e990*/  IMAD.MOV.U32 R2, RZ, RZ, R0 ;  /* 0x000000ffff027224 */ /* 0x000fe200078e0000 */
[----:B------:R-:W-:-:S05]  /*e9a0*/  @P0 SHF.R.U32.HI R2, RZ, R3, R5 ;  /* 0x00000003ff020219 */ /* 0x000fca0000011605 */
[----:B------:R-:W-:-:S04]  /*e9b0*/  IMAD.MOV R3, RZ, RZ, -R2 ;  /* 0x000000ffff037224 */ /* 0x000fc800078e0a02 */
[----:B------:R-:W-:Y:S01]  /*e9c0*/  IMAD R0, R6, R3, R0 ;  /* 0x0000000306007224 */ /* 0x000fe200078e0200 */
[----:B------:R-:W-:Y:S01]  /*e9d0*/  SHF.R.S32.HI R3, RZ, 0x1f, R2 ;  /* 0x0000001fff037819 */ /* 0x000fe20000011402 */
[----:B---3--:R-:W-:-:S04]  /*e9e0*/  IMAD R5, R10, UR4, RZ ;  /* 0x000000040a057c24 */ /* 0x008fc8000f8e02ff */
[C---:B----4-:R-:W-:Y:S02]  /*e9f0*/  IMAD R5, R7.reuse, UR5, R5 ;  /* 0x0000000507057c24 */ /* 0x050fe4000f8e0205 */
[----:B------:R-:W-:Y:S01]  /*ea00*/  IMAD.WIDE.U32 R2, R7, UR4, R2 ;  /* 0x0000000407027c25 */ /* 0x000fe2000f8e0002 */
[----:B------:R-:W-:-:S03]  /*ea10*/  ULDC.64 UR4, c[0x0][0x418] ;  /* 0x0001060000047ab9 */ /* 0x000fc60000000a00 */
[----:B------:R-:W-:Y:S01]  /*ea20*/  IMAD.IADD R3, R5, 0x1, R3 ;  /* 0x0000000105037824 */ /* 0x000fe200078e0203 */
[----:B------:R-:W-:-:S04]  /*ea30*/  LEA R6, P0, R2, UR4, 0x2 ;  /* 0x0000000402067c11 */ /* 0x000fc8000f8010ff */
[----:B------:R-:W-:-:S05]  /*ea40*/  LEA.HI.X R7, R2, UR5, R3, 0x2, P0 ;  /* 0x0000000502077c11 */ /* 0x000fca00080f1403 */
[----:B------:R0:W5:Y:S04]  /*ea50*/  LDG.E R6, desc[UR6][R6.64] ;  /* 0x0000000606067981 */ /* 0x000168000c1e1900 */
.L_x_249:
[----:B--2---:R-:W-:Y:S01]  /*ea60*/  LEA R3, R4, UR36, 0x3 ;  /* 0x0000002404037c11 */ /* 0x004fe2000f8e18ff */
[----:B------:R-:W-:Y:S01]  /*ea70*/  BSSY B1, `(.L_x_250) ;  /* 0x0000004000017945 */ /* 0x000fe20003800000 */
[----:B------:R-:W-:-:S04]  /*ea80*/  SHF.L.U32 R2, R8, 0x1f, RZ ;  /* 0x0000001f08027819 */ /* 0x000fc800000006ff */
[----:B------:R-:W2:Y:S02]  /*ea90*/  SYNCS.PHASECHK.TRANS64.TRYWAIT P0, [R3+URZ+0x38840], R2 ;  /* 0x03884002030075a7 */ /* 0x000ea4000800017f */
[----:B--2---:R-:W-:Y:S05]  /*eaa0*/  @!P0 BRA `(.L_x_251) ;  /* 0x0000004400688947 */ /* 0x004fea0003800000 */
.L_x_362:
[----:B------:R-:W-:Y:S05]  /*eab0*/  BSYNC B1 ;  /* 0x0000000000017941 */ /* 0x000fea0003800000 */
.L_x_250:
[----:B-1----:R-:W1:Y:S01]  /*eac0*/  S2R R5, SR_TID.X ;  /* 0x0000000000057919 */ /* 0x002e620000002100 */
[----:B------:R-:W-:Y:S01]  /*ead0*/  UPRMT UR4, UR37, 0x9910, URZ ;  /* 0x0000991025047896 */ /* 0x000fe2000800003f */
[----:B-1----:R-:W-:-:S04]  /*eae0*/  LOP3.LUT R5, R5, 0x7f, RZ, 0xc0, !PT ;  /* 0x0000007f05057812 */ /* 0x002fc800078ec0ff */
[----:B------:R-:W-:-:S13]  /*eaf0*/  ISETP.NE.AND P0, PT, R5, RZ, PT ;  /* 0x000000ff0500720c */ /* 0x000fda0003f05270 */
[----:B--2---:R-:W-:-:S04]  /*eb00*/  @!P0 IMAD.MOV.U32 R2, RZ, RZ, 0xa000 ;  /* 0x0000a000ff028424 */ /* 0x004fc800078e00ff */
[----:B------:R1:W-:Y:S02]  /*eb10*/  @!P0 SYNCS.ARRIVE.TRANS64 RZ, [R3+URZ+0x38830], R2 ;  /* 0x0388300203ff89a7 */ /* 0x0003e4000800003f */
[----:B-1----:R-:W-:-:S05]  /*eb20*/  IMAD.U32 R2, RZ, RZ, UR4 ;  /* 0x00000004ff027e24 */ /* 0x002fca000f8e00ff */
[----:B------:R-:W-:-:S13]  /*eb30*/  ISETP.NE.AND P1, PT, R2, 0x2, PT ;  /* 0x000000020200780c */ /* 0x000fda0003f25270 */
[----:B------:R-:W-:Y:S05]  /*eb40*/  @P1 BRA `(.L_x_252) ;  /* 0x0000000000041947 */ /* 0x000fea0003800000 */
[----:B------:R-:W-:Y:S01]  /*eb50*/  BPT.TRAP 0x1 ;  /* 0x000000040000795c */ /* 0x000fe20000300000 */
.L_x_252:
[----:B------:R-:W-:Y:S01]  /*eb60*/  LOP3.LUT P0, RZ, R18, 0x2, RZ, 0xc0, !PT ;  /* 0x0000000212ff7812 */ /* 0x000fe2000780c0ff */
[----:B------:R-:W-:-:S12]  /*eb70*/  BSSY B1, `(.L_x_253) ;  /* 0x0000003000017945 */ /* 0x000fd80003800000 */
[----:B------:R-:W-:Y:S05]  /*eb80*/  @P0 BRA `(.L_x_254) ;  /* 0x0000000000040947 */ /* 0x000fea0003800000 */
[----:B------:R-:W-:Y:S01]  /*eb90*/  BPT.TRAP 0x1 ;  /* 0x000000040000795c */ /* 0x000fe20000300000 */
.L_x_254:
[----:B------:R-:W-:Y:S05]  /*eba0*/  BSYNC B1 ;  /* 0x0000000000017941 */ /* 0x000fea0003800000 */
.L_x_253:
[----:B------:R-:W1:Y:S01]  /*ebb0*/  S2R R2, SR_CgaCtaId ;  /* 0x0000000000027919 */ /* 0x000e620000008800 */
[----:B------:R-:W-:Y:S01]  /*ebc0*/  IMAD.MOV.U32 R10, RZ, RZ, RZ ;  /* 0x000000ffff0a7224 */ /* 0x000fe200078e00ff */
[----:B------:R-:W-:Y:S01]  /*ebd0*/  UIADD3 UR4, UP0, UR38, 0x370, URZ ;  /* 0x0000037026047890 */ /* 0x000fe2000ff1e03f */
[----:B------:R-:W-:Y:S01]  /*ebe0*/  PLOP3.LUT P0, PT, PT, PT, PT, 0x80, 0x0 ;  /* 0x000000000000781c */ /* 0x000fe20003f0f070 */
[----:B------:R-:W-:Y:S01]  /*ebf0*/  VIADD R3, R3, 0x38830 ;  /* 0x0003883003037836 */ /* 0x000fe20000000000 */
[----:B------:R-:W-:Y:S01]  /*ec00*/  UMOV UR6, 0x30000 ;  /* 0x0003000000067882 */ /* 0x000fe20000000000 */
[----:B------:R-:W-:Y:S01]  /*ec10*/  R2UR UR10, R10 ;  /* 0x000000000a0a72ca */ /* 0x000fe200000e0000 */
[----:B------:R-:W-:Y:S01]  /*ec20*/  UIADD3.X UR5, URZ, UR39, URZ, UP0, !UPT ;  /* 0x000000273f057290 */ /* 0x000fe200087fe43f */
[----:B------:R-:W-:Y:S01]  /*ec30*/  UMOV UR14, 0x0 ;  /* 0x00000000000e7882 */ /* 0x000fe20000000000 */
[----:B------:R-:W-:Y:S01]  /*ec40*/  UMOV UR15, 0x14f00000 ;  /* 0x14f00000000f7882 */ /* 0x000fe20000000000 */
[----:B-1----:R-:W-:-:S05]  /*ec50*/  LOP3.LUT R2, R2, 0x1, RZ, 0xc0, !PT ;  /* 0x0000000102027812 */ /* 0x002fca00078ec0ff */
[----:B------:R-:W-:-:S04]  /*ec60*/  IMAD R2, R2, 0xa00, RZ ;  /* 0x00000a0002027824 */ /* 0x000fc800078e02ff */
[----:B------:R-:W-:Y:S02]  /*ec70*/  IMAD R5, R4, 0x5000, R2 ;  /* 0x0000500004057824 */ /* 0x000fe400078e0202 */
[----:B------:R-:W1:Y:S03]  /*ec80*/  S2R R2, SR_CgaCtaId ;  /* 0x0000000000027919 */ /* 0x000e660000008800 */
[----:B------:R-:W-:-:S05]  /*ec90*/  LEA R5, R5, UR36, 0x1 ;  /* 0x0000002405057c11 */ /* 0x000fca000f8e08ff */
[----:B0-----:R-:W-:Y:S01]  /*eca0*/  VIADD R7, R5, 0x24400 ;  /* 0x0002440005077836 */ /* 0x001fe20000000000 */
[----:B-1----:R-:W-:-:S05]  /*ecb0*/  LOP3.LUT R2, R2, 0x1, RZ, 0xc0, !PT ;  /* 0x0000000102027812 */ /* 0x002fca00078ec0ff */
[----:B------:R-:W-:-:S04]  /*ecc0*/  IMAD R2, R2, 0x28, RZ ;  /* 0x0000002802027824 */ /* 0x000fc800078e02ff */
[----:B------:R-:W-:-:S07]  /*ecd0*/  IMAD R2, R0, 0x50, R2 ;  /* 0x0000005000027824 */ /* 0x000fce00078e0202 */
.L_x_255:
        /* <DEDUP_REMOVED lines=8> */
[----:B------:R0:W-:Y:S02]  /*ed60*/  UTMALDG.4D.MULTICAST [UR8], [UR4], UR6, desc[UR14] ;  /* 0x00000e08040073b4 */ /* 0x0001e40008019806 */
[----:B0-----:R-:W-:Y:S05]  /*ed70*/  @P0 BRA.U.ANY `(.L_x_255) ;  /* 0xfffffffd00d80947 */ /* 0x001fea000393ffff */
[----:B------:R-:W-:Y:S01]  /*ed80*/  IMAD.MOV.U32 R13, RZ, RZ, 0x40 ;  /* 0x00000040ff0d7424 */ /* 0x000fe200078e00ff */
[----:B------:R-:W-:Y:S01]  /*ed90*/  PLOP3.LUT P0, PT, PT, PT, PT, 0x80, 0x0 ;  /* 0x000000000000781c */ /* 0x000fe20003f0f070 */
[----:B------:R-:W-:Y:S01]  /*eda0*/  VIADD R7, R5, 0x26c00 ;  /* 0x00026c0005077836 */ /* 0x000fe20000000000 */
[----:B------:R-:W-:Y:S01]  /*edb0*/  UMOV UR6, 0x30000 ;  /* 0x0003000000067882 */ /* 0x000fe20000000000 */
[----:B------:R-:W-:Y:S01]  /*edc0*/  UMOV UR14, 0x0 ;  /* 0x00000000000e7882 */ /* 0x000fe20000000000 */
[----:B------:R-:W-:Y:S01]  /*edd0*/  R2UR UR10, R13 ;  /* 0x000000000d0a72ca */ /* 0x000fe200000e0000 */
[----:B------:R-:W-:-:S14]  /*ede0*/  UMOV UR15, 0x14f00000 ;  /* 0x14f00000000f7882 */ /* 0x000fdc0000000000 */
.L_x_256:
        /* <DEDUP_REMOVED lines=17> */
.L_x_257:
        /* <DEDUP_REMOVED lines=17> */
.L_x_258:
        /* <DEDUP_REMOVED lines=10> */
[----:B------:R-:W2:Y:S01]  /*f0b0*/  LDL.LU R7, [R1] ;  /* 0x0000000001077983 */ /* 0x000ea20000300800 */
[----:B------:R-:W-:Y:S01]  /*f0c0*/  LEA R2, R19, UR36, 0x3 ;  /* 0x0000002413027c11 */ /* 0x000fe2000f8e18ff */
[----:B------:R-:W-:Y:S01]  /*f0d0*/  BSSY B1, `(.L_x_259) ;  /* 0x0000004000017945 */ /* 0x000fe20003800000 */
[----:B--2---:R-:W-:-:S04]  /*f0e0*/  SHF.L.U32 R3, R7, 0x1f, RZ ;  /* 0x0000001f07037819 */ /* 0x004fc800000006ff */
[----:B------:R-:W0:Y:S02]  /*f0f0*/  SYNCS.PHASECHK.TRANS64.TRYWAIT P0, [R2+URZ+0x38860], R3 ;  /* 0x03886003020075a7 */ /* 0x000e24000800017f */
[----:B0-----:R-:W-:Y:S05]  /*f100*/  @!P0 BRA `(.L_x_260) ;  /* 0x0000003c00e48947 */ /* 0x001fea0003800000 */
.L_x_363:
[----:B------:R-:W-:Y:S05]  /*f110*/  BSYNC B1 ;  /* 0x0000000000017941 */ /* 0x000fea0003800000 */
.L_x_259:
[----:B------:R-:W1:Y:S02]  /*f120*/  S2R R5, SR_TID.X ;  /* 0x0000000000057919 */ /* 0x000e640000002100 */
[----:B-1----:R-:W-:-:S04]  /*f130*/  LOP3.LUT R5, R5, 0x7f, RZ, 0xc0, !PT ;  /* 0x0000007f05057812 */ /* 0x002fc800078ec0ff */
[----:B------:R-:W-:-:S13]  /*f140*/  ISETP.NE.AND P0, PT, R5, RZ, PT ;  /* 0x000000ff0500720c */ /* 0x000fda0003f05270 */
[----:B0-----:R-:W-:-:S04]  /*f150*/  @!P0 IMAD.MOV.U32 R3, RZ, RZ, 0xa000 ;  /* 0x0000a000ff038424 */ /* 0x001fc800078e00ff */
[----:B------:R0:W-:Y:S01]  /*f160*/  @!P0 SYNCS.ARRIVE.TRANS64 RZ, [R2+URZ+0x38850], R3 ;  /* 0x0388500302ff89a7 */ /* 0x0001e2000800003f */
[----:B------:R-:W-:Y:S05]  /*f170*/  @P1 BRA `(.L_x_261) ;  /* 0x0000000000041947 */ /* 0x000fea0003800000 */
[----:B------:R-:W-:Y:S01]  /*f180*/  BPT.TRAP 0x1 ;  /* 0x000000040000795c */ /* 0x000fe20000300000 */
.L_x_261:
[----:B------:R-:W-:Y:S01]  /*f190*/  LOP3.LUT P0, RZ, R18, 0x2, RZ, 0xc0, !PT ;  /* 0x0000000212ff7812 */ /* 0x000fe2000780c0ff */
[----:B------:R-:W-:-:S12]  /*f1a0*/  BSSY B1, `(.L_x_262) ;  /* 0x0000003000017945 */ /* 0x000fd80003800000 */
[----:B------:R-:W-:Y:S05]  /*f1b0*/  @P0 BRA `(.L_x_263) ;  /* 0x0000000000040947 */ /* 0x000fea0003800000 */
[----:B------:R-:W-:Y:S01]  /*f1c0*/  BPT.TRAP 0x1 ;  /* 0x000000040000795c */ /* 0x000fe20000300000 */
.L_x_263:
[----:B------:R-:W-:Y:S05]  /*f1d0*/  BSYNC B1 ;  /* 0x0000000000017941 */ /* 0x000fea0003800000 */
.L_x_262:
[----:B------:R-:W2:Y:S01]  /*f1e0*/  LDL.LU R5, [R1+0x4] ;  /* 0x0000040001057983 */ /* 0x000ea20000300800 */
[----:B0-----:R-:W0:Y:S01]  /*f1f0*/  S2R R3, SR_CgaCtaId ;  /* 0x0000000000037919 */ /* 0x001e220000008800 */
[----:B------:R-:W1:Y:S01]  /*f200*/  S2R R7, SR_CgaCtaId ;  /* 0x0000000000077919 */ /* 0x000e620000008800 */
[----:B------:R-:W-:Y:S01]  /*f210*/  R2UR UR10, R10 ;  /* 0x000000000a0a72ca */ /* 0x000fe200000e0000 */
[----:B------:R-:W-:Y:S01]  /*f220*/  UIADD3 UR4, UP0, UR38, 0x470, URZ ;  /* 0x0000047026047890 */ /* 0x000fe2000ff1e03f */
[----:B------:R-:W-:Y:S01]  /*f230*/  PLOP3.LUT P0, PT, PT, PT, PT, 0x80, 0x0 ;  /* 0x000000000000781c */ /* 0x000fe20003f0f070 */
[----:B------:R-:W-:Y:S01]  /*f240*/  VIADD R2, R2, 0x38850 ;  /* 0x0003885002027836 */ /* 0x000fe20000000000 */
[----:B------:R-:W-:Y:S01]  /*f250*/  UMOV UR6, 0x30000 ;  /* 0x0003000000067882 */ /* 0x000fe20000000000 */
[----:B------:R-:W-:Y:S01]  /*f260*/  UIADD3.X UR5, URZ, UR39, URZ, UP0, !UPT ;  /* 0x000000273f057290 */ /* 0x000fe200087fe43f */
[----:B0-----:R-:W-:-:S05]  /*f270*/  LOP3.LUT R3, R3, 0x1, RZ, 0xc0, !PT ;  /* 0x0000000103037812 */ /* 0x001fca00078ec0ff */
[----:B------:R-:W-:Y:S01]  /*f280*/  IMAD R3, R3, 0xa00, RZ ;  /* 0x00000a0003037824 */ /* 0x000fe200078e02ff */
[----:B-1----:R-:W-:-:S03]  /*f290*/  LOP3.LUT R7, R7, 0x1, RZ, 0xc0, !PT ;  /* 0x0000000107077812 */ /* 0x002fc600078ec0ff */
[----:B------:R-:W-:Y:S02]  /*f2a0*/  IMAD R3, R19, 0x5000, R3 ;  /* 0x0000500013037824 */ /* 0x000fe400078e0203 */
[----:B------:R-:W-:-:S03]  /*f2b0*/  IMAD R7, R7, 0x28, RZ ;  /* 0x0000002807077824 */ /* 0x000fc600078e02ff */
[----:B------:R-:W-:Y:S01]  /*f2c0*/  LEA R3, R3, UR36, 0x1 ;  /* 0x0000002403037c11 */ /* 0x000fe2000f8e08ff */
[----:B------:R-:W-:Y:S01]  /*f2d0*/  UMOV UR14, 0x0 ;  /* 0x00000000000e7882 */ /* 0x000fe20000000000 */
[----:B------:R-:W-:Y:S01]  /*f2e0*/  UMOV UR15, 0x14f00000 ;  /* 0x14f00000000f7882 */ /* 0x000fe20000000000 */
[----:B--2---:R-:W-:Y:S02]  /*f2f0*/  IMAD R5, R5, 0x50, R7 ;  /* 0x0000005005057824 */ /* 0x004fe400078e0207 */
[----:B------:R-:W-:-:S07]  /*f300*/  VIADD R7, R3, 0x400 ;  /* 0x0000040003077836 */ /* 0x000fce0000000000 */
.L_x_264:
        /* <DEDUP_REMOVED lines=10> */
[----:B------:R-:W-:Y:S01]  /*f3b0*/  R2UR UR10, R13 ;  /* 0x000000000d0a72ca */ /* 0x000fe200000e0000 */
[----:B------:R-:W-:Y:S01]  /*f3c0*/  VIADD R7, R3, 0x2c00 ;  /* 0x00002c0003077836 */ /* 0x000fe20000000000 */
[----:B------:R-:W-:Y:S01]  /*f3d0*/  PLOP3.LUT P0, PT, PT, PT, PT, 0x80, 0x0 ;  /* 0x000000000000781c */ /* 0x000fe20003f0f070 */
[----:B------:R-:W-:Y:S01]  /*f3e0*/  UMOV UR6, 0x30000 ;  /* 0x0003000000067882 */ /* 0x000fe20000000000 */
[----:B------:R-:W-:Y:S01]  /*f3f0*/  UMOV UR14, 0x0 ;  /* 0x00000000000e7882 */ /* 0x000fe20000000000 */
[----:B------:R-:W-:-:S10]  /*f400*/  UMOV UR15, 0x14f00000 ;  /* 0x14f00000000f7882 */ /* 0x000fd40000000000 */
.L_x_265:
        /* <DEDUP_REMOVED lines=16> */
.L_x_266:
        /* <DEDUP_REMOVED lines=16> */
.L_x_267:
        /* <DEDUP_REMOVED lines=10> */
[----:B------:R0:W-:Y:S01]  /*f6b0*/  STL [R1+0x4], R0 ;  /* 0x0000040001007387 */ /* 0x0001e20000100800 */
[----:B------:R-:W-:-:S07]  /*f6c0*/  IMAD.MOV.U32 R17, RZ, RZ, R6 ;  /* 0x000000ffff117224 */ /* 0x000fce00078e0006 */
.L_x_248:
[----:B------:R-:W-:Y:S05]  /*f6d0*/  BSYNC B0 ;  /* 0x0000000000007941 */ /* 0x000fea0003800000 */
.L_x_247:
[----:B0-----:R-:W3:Y:S01]  /*f6e0*/  LDL.LU R0, [R1+0x20] ;  /* 0x0000200001007983 */ /* 0x001ee20000300800 */
[----:B------:R-:W-:-:S03]  /*f6f0*/  IMAD.MOV.U32 R19, RZ, RZ, R4 ;  /* 0x000000ffff137224 */ /* 0x000fc600078e0004 */
[----:B------:R4:W-:Y:S02]  /*f700*/  STL [R1], R8 ;  /* 0x0000000801007387 */ /* 0x0009e40000100800 */
[----:B---34-:R-:W-:-:S07]  /*f710*/  VIADD R0, R0, 0xfffffffd ;  /* 0xfffffffd00007836 */ /* 0x018fce0000000000 */
.L_x_246:
[----:B------:R-:W3:Y:S01]  /*f720*/  LDL.LU R2, [R1+0x18] ;  /* 0x0000180001027983 */ /* 0x000ee20000300800 */
[----:B------:R-:W-:Y:S01]  /*f730*/  IMAD.MOV R9, RZ, RZ, -R9 ;  /* 0x000000ffff097224 */ /* 0x000fe200078e0a09 */
[----:B------:R-:W-:Y:S04]  /*f740*/  BSSY B0, `(.L_x_245) ;  /* 0x00001d8000007945 */ /* 0x000fe80003800000 */
[----:B---3--:R-:W-:-:S13]  /*f750*/  ISETP.NE.AND P0, PT, R2, R9, PT ;  /* 0x000000090200720c */ /* 0x008fda0003f05270 */
[----:B------:R-:W-:Y:S05]  /*f760*/  @!P0 BRA `(.L_x_268) ;  /* 0x0000001c00548947 */ /* 0x000fea0003800000 */
[----:B0-----:R-:W-:-:S07]  /*f770*/  IMAD.MOV.U32 R6, RZ, RZ, R17 ;  /* 0x000000ffff067224 */ /* 0x001fce00078e0011 */
.L_x_311:
[----:B---3--:R-:W3:Y:S01]  /*f780*/  LDL R2, [R1] ;  /* 0x0000000001027983 */ /* 0x008ee20000100800 */
[----:B------:R-:W-:Y:S01]  /*f790*/  LOP3.LUT P1, RZ, R18, 0x8, RZ, 0xc0, !PT ;  /* 0x0000000812ff7812 */ /* 0x000fe2000782c0ff */
[----:B------:R-:W-:Y:S01]  /*f7a0*/  VIADD R4, R19, 0x1 ;  /* 0x0000000113047836 */ /* 0x000fe20000000000 */
[----:B------:R-:W-:Y:S04]  /*f7b0*/  BSSY B1, `(.L_x_269) ;  /* 0x00000e5000017945 */ /* 0x000fe80003800000 */
[----:B------:R-:W-:-:S04]  /*f7c0*/  ISETP.NE.AND P0, PT, R4, 0x2, PT ;  /* 0x000000020400780c */ /* 0x000fc80003f05270 */
[----:B-1----:R-:W-:Y:S02]  /*f7d0*/  SEL R5, RZ, 0x1, P0 ;  /* 0x00000001ff057807 */ /* 0x002fe40000000000 */
[----:B------:R-:W-:Y:S02]  /*f7e0*/  SEL R4, R4, RZ, P0 ;  /* 0x000000ff04047207 */ /* 0x000fe40000000000 */
[----:B---3--:R-:W-:Y:S01]  /*f7f0*/  LOP3.LUT R5, R2, R5, RZ, 0x3c, !PT ;  /* 0x0000000502057212 */ /* 0x008fe200078e3cff */
[----:B0-----:R-:W-:Y:S06]  /*f800*/  @!P1 BRA `(.L_x_270) ;  /* 0x0000000c007c9947 */ /* 0x001fec0003800000 */
        /* <DEDUP_REMOVED lines=9> */
[----:B--2---:R-:W0:Y:S02]  /*f8a0*/  @P0 LDC.64 R2, c[0x0][0x440] ;  /* 0x00011000ff020b82 */ /* 0x004e240000000a00 */
[----:B0-----:R-:W-:-:S04]  /*f8b0*/  @P0 IMAD.HI.U32 R6, R0, R2, RZ ;  /* 0x0000000200060227 */ /* 0x001fc800078e00ff */
        /* <DEDUP_REMOVED lines=13> */
.L_x_271:
[----:B--2---:R-:W-:Y:S01]  /*f990*/  LEA R3, R4, UR36, 0x3 ;  /* 0x0000002404037c11 */ /* 0x004fe2000f8e18ff */
[----:B------:R-:W-:Y:S01]  /*f9a0*/  BSSY B2, `(.L_x_272) ;  /* 0x0000004000027945 */ /* 0x000fe20003800000 */
[----:B------:R-:W-:-:S04]  /*f9b0*/  SHF.L.U32 R2, R5, 0x1f, RZ ;  /* 0x0000001f05027819 */ /* 0x000fc800000006ff */
[----:B------:R-:W1:Y:S02]  /*f9c0*/  SYNCS.PHASECHK.TRANS64.TRYWAIT P0, [R3+URZ+0x38840], R2 ;  /* 0x03884002030075a7 */ /* 0x000e64000800017f */
[----:B-1----:R-:W-:Y:S05]  /*f9d0*/  @!P0 BRA `(.L_x_273) ;  /* 0x0000003400c48947 */ /* 0x002fea0003800000 */
.L_x_364:
[----:B------:R-:W-:Y:S05]  /*f9e0*/  BSYNC B2 ;  /* 0x0000000000027941 */ /* 0x000fea0003800000 */
.L_x_272:
[----:B0-----:R-:W0:Y:S01]  /*f9f0*/  S2R R7, SR_TID.X ;  /* 0x0000000000077919 */ /* 0x001e220000002100 */
[----:B------:R-:W-:Y:S01]  /*fa00*/  UPRMT UR4, UR37, 0x9910, URZ ;  /* 0x0000991025047896 */ /* 0x000fe2000800003f */
[----:B0-----:R-:W-:-:S04]  /*fa10*/  LOP3.LUT R7, R7, 0x7f, RZ, 0xc0, !PT ;  /* 0x0000007f07077812 */ /* 0x001fc800078ec0ff */
[----:B------:R-:W-:-:S13]  /*fa20*/  ISETP.NE.AND P0, PT, R7, RZ, PT ;  /* 0x000000ff0700720c */ /* 0x000fda0003f05270 */
[----:B-1----:R-:W-:-:S04]  /*fa30*/  @!P0 IMAD.MOV.U32 R2, RZ, RZ, 0xa000 ;  /* 0x0000a000ff028424 */ /* 0x002fc800078e00ff */
[----:B------:R0:W-:Y:S02]  /*fa40*/  @!P0 SYNCS.ARRIVE.TRANS64 RZ, [R3+URZ+0x38830], R2 ;  /* 0x0388300203ff89a7 */ /* 0x0001e4000800003f */
[----:B0-----:R-:W-:-:S05]  /*fa50*/  IMAD.U32 R2, RZ, RZ, UR4 ;  /* 0x00000004ff027e24 */ /* 0x001fca000f8e00ff */
[----:B------:R-:W-:-:S13]  /*fa60*/  ISETP.NE.AND P1, PT, R2, 0x2, PT ;  /* 0x000000020200780c */ /* 0x000fda0003f25270 */
[----:B------:R-:W-:Y:S05]  /*fa70*/  @P1 BRA `(.L_x_274) ;  /* 0x0000000000041947 */ /* 0x000fea0003800000 */
[----:B------:R-:W-:Y:S01]  /*fa80*/  BPT.TRAP 0x1 ;  /* 0x000000040000795c */ /* 0x000fe20000300000 */
.L_x_274:
[----:B------:R-:W-:Y:S01]  /*fa90*/  LOP3.LUT P0, RZ, R18, 0x2, RZ, 0xc0, !PT ;  /* 0x0000000212ff7812 */ /* 0x000fe2000780c0ff */
[----:B------:R-:W-:-:S12]  /*faa0*/  BSSY B2, `(.L_x_275) ;  /* 0x0000003000027945 */ /* 0x000fd80003800000 */
[----:B------:R-:W-:Y:S05]  /*fab0*/  @P0 BRA `(.L_x_276) ;  /* 0x0000000000040947 */ /* 0x000fea0003800000 */
[----:B------:R-:W-:Y:S01]  /*fac0*/  BPT.TRAP 0x1 ;  /* 0x000000040000795c */ /* 0x000fe20000300000 */
.L_x_276:
[----:B------:R-:W-:Y:S05]  /*fad0*/  BSYNC B2 ;  /* 0x0000000000027941 */ /* 0x000fea0003800000 */
.L_x_275:
[----:B------:R-:W0:Y:S01]  /*fae0*/  S2R R2, SR_CgaCtaId ;  /* 0x0000000000027919 */ /* 0x000e220000008800 */
        /* <DEDUP_REMOVED lines=9> */
[----:B0-----:R-:W-:-:S05]  /*fb80*/  LOP3.LUT R2, R2, 0x1, RZ, 0xc0, !PT ;  /* 0x0000000102027812 */ /* 0x001fca00078ec0ff */
[----:B------:R-:W-:-:S04]  /*fb90*/  IMAD R2, R2, 0xa00, RZ ;  /* 0x00000a0002027824 */ /* 0x000fc800078e02ff */
[----:B------:R-:W-:Y:S02]  /*fba0*/  IMAD R7, R4, 0x5000, R2 ;  /* 0x0000500004077824 */ /* 0x000fe400078e0202 */
[----:B------:R-:W0:Y:S03]  /*fbb0*/  S2R R2, SR_CgaCtaId ;  /* 0x0000000000027919 */ /* 0x000e260000008800 */
[----:B------:R-:W-:-:S05]  /*fbc0*/  LEA R7, R7, UR36, 0x1 ;  /* 0x0000002407077c11 */ /* 0x000fca000f8e08ff */
[----:B------:R-:W-:Y:S01]  /*fbd0*/  VIADD R9, R7, 0x24400 ;  /* 0x0002440007097836 */ /* 0x000fe20000000000 */
[----:B0-----:R-:W-:-:S05]  /*fbe0*/  LOP3.LUT R2, R2, 0x1, RZ, 0xc0, !PT ;  /* 0x0000000102027812 */ /* 0x001fca00078ec0ff */
[----:B------:R-:W-:-:S04]  /*fbf0*/  IMAD R2, R2, 0x28, RZ ;  /* 0x0000002802027824 */ /* 0x000fc800078e02ff */
[----:B------:R-:W-:-:S07]  /*fc00*/  IMAD R2, R8, 0x50, R2 ;  /* 0x0000005008027824 */ /* 0x000fce00078e0202 */
.L_x_277:
        /* <DEDUP_REMOVED lines=17> */
.L_x_278:
        /* <DEDUP_REMOVED lines=17> */
.L_x_279:
        /* <DEDUP_REMOVED lines=17> */
.L_x_280:
        /* <DEDUP_REMOVED lines=16> */
.L_x_365:
[----:B------:R-:W-:Y:S05]  /*10040*/  BSYNC B2 ;  /* 0x0000000000027941 */ /* 0x000fea0003800000 */
.L_x_281:
[----:B------:R-:W1:Y:S02]  /*10050*/  S2R R7, SR_TID.X ;  /* 0x0000000000077919 */ /* 0x000e640000002100 */
[----:B-1----:R-:W-:-:S04]  /*10060*/  LOP3.LUT R7, R7, 0x7f, RZ, 0xc0, !PT ;  /* 0x0000007f07077812 */ /* 0x002fc800078ec0ff */
[----:B------:R-:W-:-:S13]  /*10070*/  ISETP.NE.AND P0, PT, R7, RZ, PT ;  /* 0x000000ff0700720c */ /* 0x000fda0003f05270 */
[----:B0-----:R-:W-:-:S04]  /*10080*/  @!P0 IMAD.MOV.U32 R3, RZ, RZ, 0xa000 ;  /* 0x0000a000ff038424 */ /* 0x001fc800078e00ff */
[----:B------:R0:W-:Y:S01]  /*10090*/  @!P0 SYNCS.ARRIVE.TRANS64 RZ, [R2+URZ+0x38850], R3 ;  /* 0x0388500302ff89a7 */ /* 0x0001e2000800003f */
[----:B------:R-:W-:Y:S05]  /*100a0*/  @P1 BRA `(.L_x_283) ;  /* 0x0000000000041947 */ /* 0x000fea0003800000 */
[----:B------:R-:W-:Y:S01]  /*100b0*/  BPT.TRAP 0x1 ;  /* 0x000000040000795c */ /* 0x000fe20000300000 */
.L_x_283:
[----:B------:R-:W-:Y:S01]  /*100c0*/  LOP3.LUT P0, RZ, R18, 0x2, RZ, 0xc0, !PT ;  /* 0x0000000212ff7812 */ /* 0x000fe2000780c0ff */
[----:B------:R-:W-:-:S12]  /*100d0*/  BSSY B2, `(.L_x_284) ;  /* 0x0000003000027945 */ /* 0x000fd80003800000 */
[----:B------:R-:W-:Y:S05]  /*100e0*/  @P0 BRA `(.L_x_285) ;  /* 0x0000000000040947 */ /* 0x000fea0003800000 */
[----:B------:R-:W-:Y:S01]  /*100f0*/  BPT.TRAP 0x1 ;  /* 0x000000040000795c */ /* 0x000fe20000300000 */
.L_x_285:
[----:B------:R-:W-:Y:S05]  /*10100*/  BSYNC B2 ;  /* 0x0000000000027941 */ /* 0x000fea0003800000 */
.L_x_284:
        /* <DEDUP_REMOVED lines=19> */
.L_x_286:
        /* <DEDUP_REMOVED lines=16> */
.L_x_287:
        /* <DEDUP_REMOVED lines=16> */
.L_x_288:
        /* <DEDUP_REMOVED lines=16> */
.L_x_289:
        /* <DEDUP_REMOVED lines=12> */
.L_x_270:
[----:B------:R-:W-:Y:S05]  /*10600*/  BSYNC B1 ;  /* 0x0000000000017941 */ /* 0x000fea0003800000 */
.L_x_269:
[----:B------:R-:W-:Y:S01]  /*10610*/  VIADD R19, R4, 0x1 ;  /* 0x0000000104137836 */ /* 0x000fe20000000000 */
[----:B------:R-:W-:Y:S01]  /*10620*/  LOP3.LUT P1, RZ, R18, 0x8, RZ, 0xc0, !PT ;  /* 0x0000000812ff7812 */ /* 0x000fe2000782c0ff */
[----:B------:R-:W-:Y:S03]  /*10630*/  BSSY B1, `(.L_x_290) ;  /* 0x00000e5000017945 */ /* 0x000fe60003800000 */
[----:B------:R-:W-:-:S04]  /*10640*/  ISETP.NE.AND P0, PT, R19, 0x2, PT ;  /* 0x000000021300780c */ /* 0x000fc80003f05270 */
[----:B------:R-:W-:Y:S02]  /*10650*/  SEL R2, RZ, 0x1, P0 ;  /* 0x00000001ff027807 */ /* 0x000fe40000000000 */
[----:B------:R-:W-:Y:S02]  /*10660*/  SEL R19, R19, RZ, P0 ;  /* 0x000000ff13137207 */ /* 0x000fe40000000000 */
[----:B------:R-:W-:-:S05]  /*10670*/  LOP3.LUT R9, R5, R2, RZ, 0x3c, !PT ;  /* 0x0000000205097212 */ /* 0x000fca00078e3cff */
[----:B------:R1:W-:Y:S01]  /*10680*/  STL [R1], R9 ;  /* 0x0000000901007387 */ /* 0x0003e20000100800 */
[----:B------:R-:W-:Y:S05]  /*10690*/  @!P1 BRA `(.L_x_291) ;  /* 0x0000000c00789947 */ /* 0x000fea0003800000 */
[----:B------:R-:W-:Y:S01]  /*106a0*/  LOP3.LUT P1, RZ, R18, 0x4, RZ, 0xc0, !PT ;  /* 0x0000000412ff7812 */ /* 0x000fe2000782c0ff */
[----:B0-----:R-:W-:-:S12]  /*106b0*/  VIADD R8, R0, 0xffffffff ;  /* 0xffffffff00087836 */ /* 0x001fd80000000000 */
        /* <DEDUP_REMOVED lines=22> */
.L_x_292:
[----:B--2---:R-:W-:Y:S01]  /*10820*/  LEA R3, R19, UR36, 0x3 ;  /* 0x0000002413037c11 */ /* 0x004fe2000f8e18ff */
[----:B------:R-:W-:Y:S01]  /*10830*/  BSSY B2, `(.L_x_293) ;  /* 0x0000004000027945 */ /* 0x000fe20003800000 */
[----:B------:R-:W-:-:S04]  /*10840*/  SHF.L.U32 R2, R9, 0x1f, RZ ;  /* 0x0000001f09027819 */ /* 0x000fc800000006ff */
[----:B------:R-:W2:Y:S02]  /*10850*/  SYNCS.PHASECHK.TRANS64.TRYWAIT P0, [R3+URZ+0x38840], R2 ;  /* 0x03884002030075a7 */ /* 0x000ea4000800017f */
[----:B--2---:R-:W-:Y:S05]  /*10860*/  @!P0 BRA `(.L_x_294) ;  /* 0x0000002800488947 */ /* 0x004fea0003800000 */
.L_x_366:
[----:B------:R-:W-:Y:S05]  /*10870*/  BSYNC B2 ;  /* 0x0000000000027941 */ /* 0x000fea0003800000 */
.L_x_293:
[----:B0-----:R-:W0:Y:S01]  /*10880*/  S2R R7, SR_TID.X ;  /* 0x0000000000077919 */ /* 0x001e220000002100 */
[----:B------:R-:W-:Y:S01]  /*10890*/  UPRMT UR4, UR37, 0x9910, URZ ;  /* 0x0000991025047896 */ /* 0x000fe2000800003f */
[----:B0-----:R-:W-:-:S04]  /*108a0*/  LOP3.LUT R7, R7, 0x7f, RZ, 0xc0, !PT ;  /* 0x0000007f07077812 */ /* 0x001fc800078ec0ff */
[----:B------:R-:W-:-:S13]  /*108b0*/  ISETP.NE.AND P0, PT, R7, RZ, PT ;  /* 0x000000ff0700720c */ /* 0x000fda0003f05270 */
[----:B--2---:R-:W-:-:S04]  /*108c0*/  @!P0 IMAD.MOV.U32 R2, RZ, RZ, 0xa000 ;  /* 0x0000a000ff028424 */ /* 0x004fc800078e00ff */
[----:B------:R0:W-:Y:S02]  /*108d0*/  @!P0 SYNCS.ARRIVE.TRANS64 RZ, [R3+URZ+0x38830], R2 ;  /* 0x0388300203ff89a7 */ /* 0x0001e4000800003f */
[----:B0-----:R-:W-:-:S05]  /*108e0*/  IMAD.U32 R2, RZ, RZ, UR4 ;  /* 0x00000004ff027e24 */ /* 0x001fca000f8e00ff */
[----:B------:R-:W-:-:S13]  /*108f0*/  ISETP.NE.AND P1, PT, R2, 0x2, PT ;  /* 0x000000020200780c */ /* 0x000fda0003f25270 */
[----:B------:R-:W-:Y:S05]  /*10900*/  @P1 BRA `(.L_x_295) ;  /* 0x0000000000041947 */ /* 0x000fea0003800000 */
[----:B------:R-:W-:Y:S01]  /*10910*/  BPT.TRAP 0x1 ;  /* 0x000000040000795c */ /* 0x000fe20000300000 */
.L_x_295:
[----:B------:R-:W-:Y:S01]  /*10920*/  LOP3.LUT P0, RZ, R18, 0x2, RZ, 0xc0, !PT ;  /* 0x0000000212ff7812 */ /* 0x000fe2000780c0ff */
[----:B------:R-:W-:-:S12]  /*10930*/  BSSY B2, `(.L_x_296) ;  /* 0x0000003000027945 */ /* 0x000fd80003800000 */
[----:B------:R-:W-:Y:S05]  /*10940*/  @P0 BRA `(.L_x_297) ;  /* 0x0000000000040947 */ /* 0x000fea0003800000 */
[----:B------:R-:W-:Y:S01]  /*10950*/  BPT.TRAP 0x1 ;  /* 0x000000040000795c */ /* 0x000fe20000300000 */
.L_x_297:
[----:B------:R-:W-:Y:S05]  /*10960*/  BSYNC B2 ;  /* 0x0000000000027941 */ /* 0x000fea0003800000 */
.L_x_296:
        /* <DEDUP_REMOVED lines=15> */
[----:B-1----:R-:W-:Y:S01]  /*10a60*/  VIADD R9, R7, 0x24400 ;  /* 0x0002440007097836 */ /* 0x002fe20000000000 */
[----:B0-----:R-:W-:-:S05]  /*10a70*/  LOP3.LUT R2, R2, 0x1, RZ, 0xc0, !PT ;  /* 0x0000000102027812 */ /* 0x001fca00078ec0ff */
[----:B------:R-:W-:-:S04]  /*10a80*/  IMAD R2, R2, 0x28, RZ ;  /* 0x0000002802027824 */ /* 0x000fc800078e02ff */
[----:B------:R-:W-:-:S07]  /*10a90*/  IMAD R2, R8, 0x50, R2 ;  /* 0x0000005008027824 */ /* 0x000fce00078e0202 */
.L_x_298:
        /* <DEDUP_REMOVED lines=17> */
.L_x_299:
        /* <DEDUP_REMOVED lines=17> */
.L_x_300:
        /* <DEDUP_REMOVED lines=17> */
.L_x_301:
        /* <DEDUP_REMOVED lines=10> */
[----:B------:R-:W-:Y:S01]  /*10e70*/  SHF.L.U32 R5, R5, 0x1f, RZ ;  /* 0x0000001f05057819 */ /* 0x000fe200000006ff */
[----:B------:R-:W-:Y:S01]  /*10e80*/  BSSY B2, `(.L_x_302) ;  /* 0x0000004000027945 */ /* 0x000fe20003800000 */
[----:B------:R-:W-:-:S04]  /*10e90*/  LEA R2, R4, UR36, 0x3 ;  /* 0x0000002404027c11 */ /* 0x000fc8000f8e18ff */
[----:B------:R-:W0:Y:S02]  /*10ea0*/  SYNCS.PHASECHK.TRANS64.TRYWAIT P0, [R2+URZ+0x38860], R5 ;  /* 0x03886005020075a7 */ /* 0x000e24000800017f */
[----:B0-----:R-:W-:Y:S05]  /*10eb0*/  @!P0 BRA `(.L_x_303) ;  /* 0x0000002000c88947 */ /* 0x001fea0003800000 */
.L_x_367:
[----:B------:R-:W-:Y:S05]  /*10ec0*/  BSYNC B2 ;  /* 0x0000000000027941 */ /* 0x000fea0003800000 */
.L_x_302:
[----:B------:R-:W1:Y:S02]  /*10ed0*/  S2R R3, SR_TID.X ;  /* 0x0000000000037919 */ /* 0x000e640000002100 */
[----:B-1----:R-:W-:-:S04]  /*10ee0*/  LOP3.LUT R3, R3, 0x7f, RZ, 0xc0, !PT ;  /* 0x0000007f03037812 */ /* 0x002fc800078ec0ff */
[----:B------:R-:W-:-:S13]  /*10ef0*/  ISETP.NE.AND P0, PT, R3, RZ, PT ;  /* 0x000000ff0300720c */ /* 0x000fda0003f05270 */
[----:B------:R-:W-:-:S04]  /*10f00*/  @!P0 IMAD.MOV.U32 R3, RZ, RZ, 0xa000 ;  /* 0x0000a000ff038424 */ /* 0x000fc800078e00ff */
[----:B------:R1:W-:Y:S01]  /*10f10*/  @!P0 SYNCS.ARRIVE.TRANS64 RZ, [R2+URZ+0x38850], R3 ;  /* 0x0388500302ff89a7 */ /* 0x0003e2000800003f */
[----:B------:R-:W-:Y:S05]  /*10f20*/  @P1 BRA `(.L_x_304) ;  /* 0x0000000000041947 */ /* 0x000fea0003800000 */
[----:B------:R-:W-:Y:S01]  /*10f30*/  BPT.TRAP 0x1 ;  /* 0x000000040000795c */ /* 0x000fe20000300000 */
.L_x_304:
[----:B------:R-:W-:Y:S01]  /*10f40*/  LOP3.LUT P0, RZ, R18, 0x2, RZ, 0xc0, !PT ;  /* 0x0000000212ff7812 */ /* 0x000fe2000780c0ff */
[----:B------:R-:W-:-:S12]  /*10f50*/  BSSY B2, `(.L_x_305) ;  /* 0x0000003000027945 */ /* 0x000fd80003800000 */
[----:B------:R-:W-:Y:S05]  /*10f60*/  @P0 BRA `(.L_x_306) ;  /* 0x0000000000040947 */ /* 0x000fea0003800000 */
[----:B------:R-:W-:Y:S01]  /*10f70*/  BPT.TRAP 0x1 ;  /* 0x000000040000795c */ /* 0x000fe20000300000 */
.L_x_306:
[----:B------:R-:W-:Y:S05]  /*10f80*/  BSYNC B2 ;  /* 0x0000000000027941 */ /* 0x000fea0003800000 */
.L_x_305:
[----:B0-----:R-:W2:Y:S01]  /*10f90*/  LDL.LU R5, [R1+0x4] ;  /* 0x0000040001057983 */ /* 0x001ea20000300800 */
[----:B-1----:R-:W0:Y:S01]  /*10fa0*/  S2R R3, SR_CgaCtaId ;  /* 0x0000000000037919 */ /* 0x002e220000008800 */
        /* <DEDUP_REMOVED lines=17> */
.L_x_307:
        /* <DEDUP_REMOVED lines=16> */
.L_x_308:
        /* <DEDUP_REMOVED lines=16> */
.L_x_309:
        /* <DEDUP_REMOVED lines=16> */
.L_x_310:
        /* <DEDUP_REMOVED lines=12> */
.L_x_291:
[----:B------:R-:W-:Y:S05]  /*11480*/  BSYNC B1 ;  /* 0x0000000000017941 */ /* 0x000fea0003800000 */
.L_x_290:
[C---:B------:R-:W-:Y:S01]  /*11490*/  ISETP.GT.AND P0, PT, R0.reuse, 0x1, PT ;  /* 0x000000010000780c */ /* 0x040fe20003f04270 */
[----:B------:R-:W-:-:S12]  /*114a0*/  VIADD R0, R0, 0xfffffffe ;  /* 0xfffffffe00007836 */ /* 0x000fd80000000000 */
[----:B------:R-:W-:Y:S05]  /*114b0*/  @P0 BRA `(.L_x_311) ;  /* 0xffffffe000b00947 */ /* 0x000fea000383ffff */
.L_x_268:
[----:B------:R-:W-:Y:S05]  /*114c0*/  BSYNC B0 ;  /* 0x0000000000007941 */ /* 0x000fea0003800000 */
.L_x_245:
[----:B------:R-:W-:Y:S01]  /*114d0*/  LOP3.LUT P0, RZ, R18, 0x8, RZ, 0xc0, !PT ;  /* 0x0000000812ff7812 */ /* 0x000fe2000780c0ff */
[----:B------:R-:W-:-:S12]  /*114e0*/  BSSY B0, `(.L_x_312) ;  /* 0x0000065000007945 */ /* 0x000fd80003800000 */
[----:B------:R-:W-:Y:S05]  /*114f0*/  @!P0 BRA `(.L_x_313) ;  /* 0x00000004008c8947 */ /* 0x000fea0003800000 */
[----:B---3--:R-:W3:Y:S01]  /*11500*/  LDL R2, [R1] ;  /* 0x0000000001027983 */ /* 0x008ee20000100800 */
[----:B------:R-:W-:Y:S01]  /*11510*/  LEA R0, R19, UR36, 0x3 ;  /* 0x0000002413007c11 */ /* 0x000fe2000f8e18ff */
[----:B------:R-:W-:Y:S01]  /*11520*/  BSSY B1, `(.L_x_314) ;  /* 0x0000004000017945 */ /* 0x000fe20003800000 */
[----:B---3--:R-:W-:-:S04]  /*11530*/  SHF.L.U32 R2, R2, 0x1f, RZ ;  /* 0x0000001f02027819 */ /* 0x008fc800000006ff */
[----:B------:R-:W3:Y:S02]  /*11540*/  SYNCS.PHASECHK.TRANS64.TRYWAIT P0, [R0+URZ+0x38860], R2 ;  /* 0x03886002000075a7 */ /* 0x000ee4000800017f */
[----:B---3--:R-:W-:Y:S05]  /*11550*/  @!P0 BRA `(.L_x_315) ;  /* 0x0000001c00348947 */ /* 0x008fea0003800000 */
.L_x_368:
[----:B------:R-:W-:Y:S05]  /*11560*/  BSYNC B1 ;  /* 0x0000000000017941 */ /* 0x000fea0003800000 */
.L_x_314:
[----:B0-2---:R-:W0:Y:S01]  /*11570*/  S2R R3, SR_TID.X ;  /* 0x0000000000037919 */ /* 0x005e220000002100 */
        /* <DEDUP_REMOVED lines=9> */
.L_x_316:
[----:B------:R-:W-:Y:S01]  /*11610*/  LOP3.LUT P0, RZ, R18, 0x2, RZ, 0xc0, !PT ;  /* 0x0000000212ff7812 */ /* 0x000fe2000780c0ff */
[----:B------:R-:W-:-:S12]  /*11620*/  BSSY B1, `(.L_x_317) ;  /* 0x0000003000017945 */ /* 0x000fd80003800000 */
[----:B------:R-:W-:Y:S05]  /*11630*/  @P0 BRA `(.L_x_318) ;  /* 0x0000000000040947 */ /* 0x000fea0003800000 */
[----:B------:R-:W-:Y:S01]  /*11640*/  BPT.TRAP 0x1 ;  /* 0x000000040000795c */ /* 0x000fe20000300000 */
.L_x_318:
[----:B------:R-:W-:Y:S05]  /*11650*/  BSYNC B1 ;  /* 0x0000000000017941 */ /* 0x000fea0003800000 */
.L_x_317:
[----:B------:R-:W2:Y:S01]  /*11660*/  LDL R3, [R1+0x4] ;  /* 0x0000040001037983 */ /* 0x000ea20000100800 */
[----:B------:R-:W0:Y:S01]  /*11670*/  S2R R2, SR_CgaCtaId ;  /* 0x0000000000027919 */ /* 0x000e220000008800 */
[----:B------:R-:W3:Y:S01]  /*11680*/  S2R R4, SR_CgaCtaId ;  /* 0x0000000000047919 */ /* 0x000ee20000008800 */
[----:B------:R-:W-:Y:S01]  /*11690*/  UIADD3 UR4, UP0, UR38, 0x470, URZ ;  /* 0x0000047026047890 */ /* 0x000fe2000ff1e03f */
[----:B------:R-:W-:Y:S01]  /*116a0*/  PLOP3.LUT P0, PT, PT, PT, PT, 0x80, 0x0 ;  /* 0x000000000000781c */ /* 0x000fe20003f0f070 */
[----:B------:R-:W-:Y:S01]  /*116b0*/  VIADD R0, R0, 0x38850 ;  /* 0x0003885000007836 */ /* 0x000fe20000000000 */
[----:B------:R-:W-:Y:S01]  /*116c0*/  UMOV UR6, 0x30000 ;  /* 0x0003000000067882 */ /* 0x000fe20000000000 */
[----:B------:R-:W-:Y:S01]  /*116d0*/  UIADD3.X UR5, URZ, UR39, URZ, UP0, !UPT ;  /* 0x000000273f057290 */ /* 0x000fe200087fe43f */
[----:B0-----:R-:W-:Y:S02]  /*116e0*/  LOP3.LUT R2, R2, 0x1, RZ, 0xc0, !PT ;  /* 0x0000000102027812 */ /* 0x001fe400078ec0ff */
[----:B---3--:R-:W-:-:S03]  /*116f0*/  LOP3.LUT R4, R4, 0x1, RZ, 0xc0, !PT ;  /* 0x0000000104047812 */ /* 0x008fc600078ec0ff */
[----:B------:R-:W-:-:S04]  /*11700*/  IMAD R2, R2, 0xa00, RZ ;  /* 0x00000a0002027824 */ /* 0x000fc800078e02ff */
[----:B------:R-:W-:Y:S02]  /*11710*/  IMAD R2, R19, 0x5000, R2 ;  /* 0x0000500013027824 */ /* 0x000fe400078e0202 */
[----:B------:R-:W-:-:S03]  /*11720*/  IMAD R4, R4, 0x28, RZ ;  /* 0x0000002804047824 */ /* 0x000fc600078e02ff */
[----:B------:R-:W-:Y:S01]  /*11730*/  LEA R2, R2, UR36, 0x1 ;  /* 0x0000002402027c11 */ /* 0x000fe2000f8e08ff */
[----:B------:R-:W-:Y:S01]  /*11740*/  UMOV UR14, 0x0 ;  /* 0x00000000000e7882 */ /* 0x000fe20000000000 */
[----:B------:R-:W-:Y:S01]  /*11750*/  UMOV UR15, 0x14f00000 ;  /* 0x14f00000000f7882 */ /* 0x000fe20000000000 */
[----:B------:R-:W-:Y:S01]  /*11760*/  UMOV UR10, URZ ;  /* 0x0000003f000a7c82 */ /* 0x000fe20008000000 */
[----:B--2---:R-:W-:Y:S02]  /*11770*/  IMAD R3, R3, 0x50, R4 ;  /* 0x0000005003037824 */ /* 0x004fe400078e0204 */
[----:B------:R-:W-:-:S07]  /*11780*/  VIADD R4, R2, 0x400 ;  /* 0x0000040002047836 */ /* 0x000fce0000000000 */
.L_x_319:
        /* <DEDUP_REMOVED lines=10> */
[----:B------:R-:W-:Y:S01]  /*11830*/  PLOP3.LUT P0, PT, PT, PT, PT, 0x80, 0x0 ;  /* 0x000000000000781c */ /* 0x000fe20003f0f070 */
[----:B------:R-:W-:Y:S01]  /*11840*/  VIADD R4, R2, 0x2c00 ;  /* 0x00002c0002047836 */ /* 0x000fe20000000000 */
[----:B------:R-:W-:Y:S01]  /*11850*/  UMOV UR6, 0x30000 ;  /* 0x0003000000067882 */ /* 0x000fe20000000000 */
[----:B------:R-:W-:Y:S01]  /*11860*/  UMOV UR14, 0x0 ;  /* 0x00000000000e7882 */ /* 0x000fe20000000000 */
[----:B------:R-:W-:Y:S01]  /*11870*/  UMOV UR15, 0x14f00000 ;  /* 0x14f00000000f7882 */ /* 0x000fe20000000000 */
[----:B------:R-:W-:-:S08]  /*11880*/  UMOV UR10, 0x40 ;  /* 0x00000040000a7882 */ /* 0x000fd00000000000 */
.L_x_320:
        /* <DEDUP_REMOVED lines=16> */
.L_x_321:
        /* <DEDUP_REMOVED lines=16> */
.L_x_322:
        /* <DEDUP_REMOVED lines=9> */
[----:B----4-:R-:W-:Y:S05]  /*11b20*/  @P0 BRA.U.ANY `(.L_x_322) ;  /* 0xfffffffd00d80947 */ /* 0x010fea000393ffff */
.L_x_313:
[----:B------:R-:W-:Y:S05]  /*11b30*/  BSYNC B0 ;  /* 0x0000000000007941 */ /* 0x000fea0003800000 */
.L_x_312:
[----:B0-----:R-:W4:Y:S01]  /*11b40*/  LDL.LU R6, [R1+0x24] ;  /* 0x0000240001067983 */ /* 0x001f220000300800 */
[----:B------:R-:W-:Y:S01]  /*11b50*/  VIADD R19, R19, 0x1 ;  /* 0x0000000113137836 */ /* 0x000fe20000000000 */
[----:B------:R-:W-:Y:S02]  /*11b60*/  ULDC UR4, c[0x0][0xc34] ;  /* 0x00030d0000047ab9 */ /* 0x000fe40000000800 */
[----:B-1----:R-:W5:Y:S04]  /*11b70*/  LDL.LU R5, [R1] ;  /* 0x0000000001057983 */ /* 0x002f680000300800 */
[----:B------:R-:W2:Y:S01]  /*11b80*/  LDL.LU R4, [R1+0x2c] ;  /* 0x00002c0001047983 */ /* 0x000ea20000300800 */
[----:B------:R-:W-:-:S04]  /*11b90*/  ISETP.NE.AND P0, PT, R19, 0x2, PT ;  /* 0x000000021300780c */ /* 0x000fc80003f05270 */
[----:B---3--:R-:W-:Y:S02]  /*11ba0*/  SEL R0, RZ, 0x1, P0 ;  /* 0x00000001ff007807 */ /* 0x008fe40000000000 */
        /* <DEDUP_REMOVED lines=10> */
.L_x_228:
[----:B0-----:R-:W0:Y:S01]  /*11c50*/  S2R R3, SR_CgaCtaId ;  /* 0x0000000000037919 */ /* 0x001e220000008800 */
[----:B------:R-:W-:Y:S01]  /*11c60*/  MOV R0, 0x400 ;  /* 0x0000040000007802 */ /* 0x000fe20000000f00 */
[----:B------:R-:W-:Y:S03]  /*11c70*/  BSSY B0, `(.L_x_324) ;  /* 0x0000005000007945 */ /* 0x000fe60003800000 */
[----:B0-----:R-:W-:Y:S02]  /*11c80*/  LEA R0, R3, R0, 0x18 ;  /* 0x0000000003007211 */ /* 0x001fe400078ec0ff */
[----:B------:R-:W-:-:S04]  /*11c90*/  SHF.L.U32 R3, R2, 0x1f, RZ ;  /* 0x0000001f02037819 */ /* 0x000fc800000006ff */
[----:B------:R-:W0:Y:S02]  /*11ca0*/  SYNCS.PHASECHK.TRANS64.TRYWAIT P0, [R0+URZ+0x38820], R3 ;  /* 0x03882003000075a7 */ /* 0x000e24000800017f */
[----:B0-----:R-:W-:Y:S05]  /*11cb0*/  @!P0 BRA `(.L_x_325) ;  /* 0x0000001400708947 */ /* 0x001fea0003800000 */
.L_x_369:
[----:B------:R-:W-:Y:S05]  /*11cc0*/  BSYNC B0 ;  /* 0x0000000000007941 */ /* 0x000fea0003800000 */
.L_x_324:
[----:B------:R-:W-:-:S03]  /*11cd0*/  UMOV UR4, 0xffffffff ;  /* 0xffffffff00047882 */ /* 0x000fc60000000000 */
[----:B------:R-:W-:Y:S05]  /*11ce0*/  BRA.DIV UR4, `(.L_x_326) ;  /* 0x0000001604787947 */ /* 0x000fea000b800000 */
[----:B------:R-:W1:Y:S02]  /*11cf0*/  S2R R2, SR_TID.X ;  /* 0x0000000000027919 */ /* 0x000e640000002100 */
[----:B-1----:R-:W-:-:S04]  /*11d00*/  SHF.R.U32.HI R2, RZ, 0x5, R2 ;  /* 0x00000005ff027819 */ /* 0x002fc80000011602 */
[----:B------:R-:W-:-:S05]  /*11d10*/  LOP3.LUT R2, R2, 0x3, RZ, 0xc0, !PT ;  /* 0x0000000302027812 */ /* 0x000fca00078ec0ff */
[----:B------:R1:W2:Y:S02]  /*11d20*/  SHFL.IDX PT, R14, R2, RZ, 0x1f ;  /* 0x00001fff020e7589 */ /* 0x0002a400000e0000 */
.L_x_372:
[----:B--2---:R-:W-:Y:S01]  /*11d30*/  ISETP.NE.AND P0, PT, R14, RZ, PT ;  /* 0x000000ff0e00720c */ /* 0x004fe20003f05270 */
[----:B------:R-:W-:-:S12]  /*11d40*/  BSSY B0, `(.L_x_327) ;  /* 0x0000027000007945 */ /* 0x000fd80003800000 */
[----:B------:R-:W-:Y:S05]  /*11d50*/  @P0 BRA `(.L_x_328) ;  /* 0x0000000000940947 */ /* 0x000fea0003800000 */
[----:B------:R-:W-:-:S03]  /*11d60*/  UMOV UR4, 0xffffffff ;  /* 0xffffffff00047882 */ /* 0x000fc60000000000 */
[----:B------:R-:W-:Y:S05]  /*11d70*/  BRA.DIV UR4, `(.L_x_329) ;  /* 0x0000001604887947 */ /* 0x000fea000b800000 */
[----:B------:R-:W-:-:S13]  /*11d80*/  ELECT P6, URZ, PT ;  /* 0x00000000003f782f */ /* 0x000fda00038c0000 */
.L_x_375:
        /* <DEDUP_REMOVED lines=8> */
.L_x_330:
[----:B------:R-:W2:Y:S01]  /*11e10*/  LDL.LU R7, [R1] ;  /* 0x0000000001077983 */ /* 0x000ea20000300800 */
[----:B------:R-:W-:Y:S02]  /*11e20*/  VIADD R2, R0, 0x38840 ;  /* 0x0003884000027836 */ /* 0x000fe40000000000 */
[C---:B0-----:R-:W-:Y:S02]  /*11e30*/  VIADD R3, R19.reuse, 0x1 ;  /* 0x0000000113037836 */ /* 0x041fe40000000000 */
[----:B------:R-:W-:-:S03]  /*11e40*/  IMAD R6, R19, 0x8, R2 ;  /* 0x0000000813067824 */ /* 0x000fc600078e0202 */
[----:B------:R-:W-:-:S04]  /*11e50*/  ISETP.NE.AND P1, PT, R3, 0x2, PT ;  /* 0x000000020300780c */ /* 0x000fc80003f25270 */
[----:B------:R-:W-:Y:S02]  /*11e60*/  SEL R4, RZ, 0x1, P1 ;  /* 0x00000001ff047807 */ /* 0x000fe40000800000 */
[----:B------:R-:W-:Y:S02]  /*11e70*/  SEL R3, R3, RZ, P1 ;  /* 0x000000ff03037207 */ /* 0x000fe40000800000 */
[C---:B--2---:R-:W-:Y:S02]  /*11e80*/  SHF.L.U32 R5, R7.reuse, 0x1f, RZ ;  /* 0x0000001f07057819 */ /* 0x044fe400000006ff */
[----:B------:R-:W-:Y:S01]  /*11e90*/  LOP3.LUT R4, R7, R4, RZ, 0x3c, !PT ;  /* 0x0000000407047212 */ /* 0x000fe200078e3cff */
[----:B------:R-:W-:Y:S01]  /*11ea0*/  IMAD R7, R3, 0x8, R2 ;  /* 0x0000000803077824 */ /* 0x000fe200078e0202 */
[----:B------:R-:W0:Y:S02]  /*11eb0*/  SYNCS.PHASECHK.TRANS64.TRYWAIT P0, [R6+URZ], R5 ;  /* 0x00000005060075a7 */ /* 0x000e24000800017f */
[----:B------:R-:W-:Y:S01]  /*11ec0*/  SHF.L.U32 R2, R4, 0x1f, RZ ;  /* 0x0000001f04027819 */ /* 0x000fe200000006ff */
[----:B0-----:R-:W-:Y:S06]  /*11ed0*/  @!P0 BRA `(.L_x_331) ;  /* 0x0000001400508947 */ /* 0x001fec0003800000 */
.L_x_376:
[----:B------:R-:W1:Y:S02]  /*11ee0*/  SYNCS.PHASECHK.TRANS64.TRYWAIT P0, [R7+URZ], R2 ;  /* 0x00000002070075a7 */ /* 0x000e64000800017f */
[----:B-1----:R-:W-:Y:S05]  /*11ef0*/  @!P0 BRA `(.L_x_332) ;  /* 0x00000014005c8947 */ /* 0x002fea0003800000 */
.L_x_377:
[----:B------:R-:W-:Y:S05]  /*11f00*/  @!P2 BRA `(.L_x_333) ;  /* 0x000000000004a947 */ /* 0x000fea0003800000 */
[----:B------:R-:W-:Y:S01]  /*11f10*/  BPT.TRAP 0x1 ;  /* 0x000000040000795c */ /* 0x000fe20000300000 */
.L_x_333:
[----:B------:R-:W-:-:S04]  /*11f20*/  VIADD R0, R0, 0x38860 ;  /* 0x0003886000007836 */ /* 0x000fc80000000000 */
[----:B------:R-:W-:-:S04]  /*11f30*/  IMAD R4, R19, 0x8, R0 ;  /* 0x0000000813047824 */ /* 0x000fc800078e0200 */
[----:B------:R-:W2:Y:S02]  /*11f40*/  SYNCS.PHASECHK.TRANS64.TRYWAIT P0, [R4+URZ], R5 ;  /* 0x00000005040075a7 */ /* 0x000ea4000800017f */
[----:B--2---:R-:W-:Y:S05]  /*11f50*/  @!P0 BRA `(.L_x_334) ;  /* 0x0000001400588947 */ /* 0x004fea0003800000 */
.L_x_378:
[----:B------:R-:W-:-:S07]  /*11f60*/  IMAD R3, R3, 0x8, R0 ;  /* 0x0000000803037824 */ /* 0x000fce00078e0200 */
.L_x_335:
[----:B---3--:R3:W4:Y:S02]  /*11f70*/  SYNCS.PHASECHK.TRANS64.TRYWAIT P0, [R3+URZ], R2 ;  /* 0x00000002030075a7 */ /* 0x008724000800017f */
[----:B----4-:R-:W-:Y:S05]  /*11f80*/  @!P0 NANOSLEEP.SYNCS 0x989680 ;  /* 0x009896800000895d */ /* 0x010fea0003900000 */
[----:B------:R-:W4:Y:S02]  /*11f90*/  @!P0 SYNCS.PHASECHK.TRANS64 P0, [R3+URZ], R2 ;  /* 0x00000002030085a7 */ /* 0x000f24000800007f */
[----:B----4-:R-:W-:Y:S05]  /*11fa0*/  @!P0 BRA `(.L_x_335) ;  /* 0xfffffffc00f08947 */ /* 0x010fea000383ffff */
.L_x_328:
[----:B------:R-:W-:Y:S05]  /*11fb0*/  BSYNC B0 ;  /* 0x0000000000007941 */ /* 0x000fea0003800000 */
.L_x_327:
[----:B------:R-:W-:Y:S05]  /*11fc0*/  EXIT ;  /* 0x000000000000794d */ /* 0x000fea0003800000 */
.L_x_196:
[----:B0-----:R-:W-:-:S04]  /*11fd0*/  IMAD.U32 R3, RZ, RZ, UR36 ;  /* 0x00000024ff037e24 */ /* 0x001fc8000f8e00ff */
[----:B------:R0:W1:Y:S03]  /*11fe0*/  SYNCS.PHASECHK.TRANS64.TRYWAIT P1, [R3+URZ+0x38800], R0 ;  /* 0x03880000030075a7 */ /* 0x000066000802017f */
[----:B-1----:R-:W-:Y:S05]  /*11ff0*/  @!P1 NANOSLEEP.SYNCS 0x989680 ;  /* 0x009896800000995d */ /* 0x002fea0003900000 */
[----:B------:R-:W1:Y:S02]  /*12000*/  @!P1 SYNCS.PHASECHK.TRANS64 P1, [R3+URZ+0x38800], R0 ;  /* 0x03880000030095a7 */ /* 0x000e64000802007f */
[----:B-1----:R-:W-:Y:S05]  /*12010*/  @!P1 BRA `(.L_x_196) ;  /* 0xfffffffc00ec9947 */ /* 0x002fea000383ffff */
[----:B------:R-:W-:Y:S05]  /*12020*/  BRA `(.L_x_336) ;  /* 0xfffffef400d07947 */ /* 0x000fea000383ffff */
.L_x_200:
[----:B-1----:R1:W2:Y:S02]  /*12030*/  SYNCS.PHASECHK.TRANS64.TRYWAIT P1, [R0+URZ+0x38830], R3 ;  /* 0x03883003000075a7 */ /* 0x0022a4000802017f */
[----:B--2---:R-:W-:Y:S05]  /*12040*/  @!P1 NANOSLEEP.SYNCS 0x989680 ;  /* 0x009896800000995d */ /* 0x004fea0003900000 */
[----:B------:R-:W2:Y:S02]  /*12050*/  @!P1 SYNCS.PHASECHK.TRANS64 P1, [R0+URZ+0x38830], R3 ;  /* 0x03883003000095a7 */ /* 0x000ea4000802007f */
[----:B--2---:R-:W-:Y:S05]  /*12060*/  @!P1 BRA `(.L_x_200) ;  /* 0xfffffffc00f09947 */ /* 0x004fea000383ffff */
[----:B------:R-:W-:Y:S05]  /*12070*/  BRA `(.L_x_199) ;  /* 0xfffffef400f07947 */ /* 0x000fea000383ffff */
.L_x_206:
[----:B------:R-:W-:-:S13]  /*12080*/  R2UR UR4, R232 ;  /* 0x00000000e80472ca */ /* 0x000fda00000e0000 */
[----:B-1----:R-:W-:-:S04]  /*12090*/  IMAD.U32 R152, RZ, RZ, UR4 ;  /* 0x00000004ff987e24 */ /* 0x002fc8000f8e00ff */
[----:B------:R1:W2:Y:S03]  /*120a0*/  SYNCS.PHASECHK.TRANS64.TRYWAIT P1, [R152+URZ+0x38830], R3 ;  /* 0x03883003980075a7 */ /* 0x0002a6000802017f */
[----:B--2---:R-:W-:Y:S05]  /*120b0*/  @!P1 NANOSLEEP.SYNCS 0x989680 ;  /* 0x009896800000995d */ /* 0x004fea0003900000 */
[----:B------:R-:W2:Y:S02]  /*120c0*/  @!P1 SYNCS.PHASECHK.TRANS64 P1, [R152+URZ+0x38830], R3 ;  /* 0x03883003980095a7 */ /* 0x000ea4000802007f */
[----:B--2---:R-:W-:Y:S05]  /*120d0*/  @!P1 BRA `(.L_x_206) ;  /* 0xfffffffc00e89947 */ /* 0x004fea000383ffff */
[----:B------:R-:W-:Y:S05]  /*120e0*/  BRA `(.L_x_205) ;  /* 0xffffff3400ac7947 */ /* 0x000fea000383ffff */
.L_x_210:
[----:B0-----:R-:W-:-:S04]  /*120f0*/  IMAD.U32 R3, RZ, RZ, UR4 ;  /* 0x00000004ff037e24 */ /* 0x001fc8000f8e00ff */
[----:B------:R0:W2:Y:S03]  /*12100*/  SYNCS.PHASECHK.TRANS64.TRYWAIT P1, [R3+URZ+0x38850], R0 ;  /* 0x03885000030075a7 */ /* 0x0000a6000802017f */
[----:B--2---:R-:W-:Y:S05]  /*12110*/  @!P1 NANOSLEEP.SYNCS 0x989680 ;  /* 0x009896800000995d */ /* 0x004fea0003900000 */
[----:B------:R-:W2:Y:S02]  /*12120*/  @!P1 SYNCS.PHASECHK.TRANS64 P1, [R3+URZ+0x38850], R0 ;  /* 0x03885000030095a7 */ /* 0x000ea4000802007f */
[----:B--2---:R-:W-:Y:S05]  /*12130*/  @!P1 BRA `(.L_x_210) ;  /* 0xfffffffc00ec9947 */ /* 0x004fea000383ffff */
[----:B------:R-:W-:Y:S05]  /*12140*/  BRA `(.L_x_209) ;  /* 0xffffff5c00d07947 */ /* 0x000fea000383ffff */
.L_x_217:
[----:B-1----:R-:W-:-:S04]  /*12150*/  IMAD.U32 R7, RZ, RZ, UR9 ;  /* 0x00000009ff077e24 */ /* 0x002fc8000f8e00ff */
[----:B------:R1:W2:Y:S03]  /*12160*/  SYNCS.PHASECHK.TRANS64.TRYWAIT P1, [R7+URZ+0x38850], R0 ;  /* 0x03885000070075a7 */ /* 0x0002a6000802017f */
[----:B--2---:R-:W-:Y:S05]  /*12170*/  @!P1 NANOSLEEP.SYNCS 0x989680 ;  /* 0x009896800000995d */ /* 0x004fea0003900000 */
[----:B------:R-:W2:Y:S02]  /*12180*/  @!P1 SYNCS.PHASECHK.TRANS64 P1, [R7+URZ+0x38850], R0 ;  /* 0x03885000070095a7 */ /* 0x000ea4000802007f */
[----:B--2---:R-:W-:Y:S05]  /*12190*/  @!P1 BRA `(.L_x_217) ;  /* 0xfffffffc00ec9947 */ /* 0x004fea000383ffff */
[----:B------:R-:W-:Y:S05]  /*121a0*/  BRA `(.L_x_216) ;  /* 0xffffff7c00407947 */ /* 0x000fea000383ffff */
.L_x_232:
[----:B------:R-:W0:Y:S01]  /*121b0*/  S2R R5, SR_TID.X ;  /* 0x0000000000057919 */ /* 0x000e220000002100 */
[----:B------:R-:W-:Y:S01]  /*121c0*/  BSSY B0, `(.L_x_337) ;  /* 0x000000a000007945 */ /* 0x000fe20003800000 */
[----:B------:R-:W-:Y:S02]  /*121d0*/  IMAD.MOV.U32 R12, RZ, RZ, RZ ;  /* 0x000000ffff0c7224 */ /* 0x000fe400078e00ff */
[----:B------:R-:W-:Y:S02]  /*121e0*/  IMAD.MOV.U32 R11, RZ, RZ, 0x1f ;  /* 0x0000001fff0b7424 */ /* 0x000fe400078e00ff */
[----:B------:R-:W-:Y:S01]  /*121f0*/  IMAD.MOV.U32 R15, RZ, RZ, -0x1 ;  /* 0xffffffffff0f7424 */ /* 0x000fe200078e00ff */
[----:B0-----:R-:W-:-:S04]  /*12200*/  SHF.R.U32.HI R5, RZ, 0x5, R5 ;  /* 0x00000005ff057819 */ /* 0x001fc80000011605 */
[----:B------:R-:W-:-:S05]  /*12210*/  LOP3.LUT R5, R5, 0x3, RZ, 0xc0, !PT ;  /* 0x0000000305057812 */ /* 0x000fca00078ec0ff */
[----:B------:R-:W-:-:S07]  /*12220*/  IMAD.MOV.U32 R13, RZ, RZ, R5 ;  /* 0x000000ffff0d7224 */ /* 0x000fce00078e0005 */
[----:B-1----:R-:W-:Y:S05]  /*12230*/  WARPSYNC.COLLECTIVE R15, `(.L_x_338) ;  /* 0x000000000f087348 */ /* 0x002fea0003c00000 */
[----:B------:R0:W2:Y:S02]  /*12240*/  SHFL.IDX P6, R14, R13, R12, R11 ;  /* 0x0000000c0d0e7389 */ /* 0x0000a400000c000b */
[----:B012---:R-:W-:Y:S01]  /*12250*/  ENDCOLLECTIVE ;  /* 0x000000000000791b */ /* 0x007fe20003800000 */
.L_x_338:
[----:B------:R-:W-:Y:S05]  /*12260*/  BSYNC B0 ;  /* 0x0000000000007941 */ /* 0x000fea0003800000 */
.L_x_337:
[----:B------:R-:W-:Y:S05]  /*12270*/  BRA `(.L_x_339) ;  /* 0xffffffb0006c7947 */ /* 0x000fea000383ffff */
.L_x_234:
[----:B------:R-:W-:Y:S01]  /*12280*/  BSSY B0, `(.L_x_340) ;  /* 0x0000006000007945 */ /* 0x000fe20003800000 */
[----:B------:R-:W-:-:S07]  /*12290*/  IMAD.MOV.U32 R15, RZ, RZ, -0x1 ;  /* 0xffffffffff0f7424 */ /* 0x000fce00078e00ff */
[----:B01----:R-:W-:Y:S05]  /*122a0*/  WARPSYNC.COLLECTIVE R15, `(.L_x_341) ;  /* 0x000000000f0c7348 */ /* 0x003fea0003c00000 */
[----:B------:R-:W-:Y:S02]  /*122b0*/  ELECT P6, UR62, PT ;  /* 0x00000000003e782f */ /* 0x000fe400038c0000 */
[----:B------:R-:W-:Y:S01]  /*122c0*/  MOV R14, UR62 ;  /* 0x0000003e000e7c02 */ /* 0x000fe20008000f00 */
[----:B01----:R-:W-:Y:S10]  /*122d0*/  ENDCOLLECTIVE ;  /* 0x000000000000791b */ /* 0x003ff40003800000 */
.L_x_341:
[----:B------:R-:W-:Y:S05]  /*122e0*/  BSYNC B0 ;  /* 0x0000000000007941 */ /* 0x000fea0003800000 */
.L_x_340:
[----:B------:R-:W-:Y:S05]  /*122f0*/  BRA `(.L_x_342) ;  /* 0xffffffb0006c7947 */ /* 0x000fea000383ffff */
.L_x_236:
[----:B---3--:R3:W4:Y:S02]  /*12300*/  SYNCS.PHASECHK.TRANS64.TRYWAIT P0, [R2+URZ+0x38840], R3 ;  /* 0x03884003020075a7 */ /* 0x008724000800017f */
[----:B----4-:R-:W-:Y:S05]  /*12310*/  @!P0 NANOSLEEP.SYNCS 0x989680 ;  /* 0x009896800000895d */ /* 0x010fea0003900000 */
[----:B------:R-:W4:Y:S02]  /*12320*/  @!P0 SYNCS.PHASECHK.TRANS64 P0, [R2+URZ+0x38840], R3 ;  /* 0x03884003020085a7 */ /* 0x000f24000800007f */
[----:B----4-:R-:W-:Y:S05]  /*12330*/  @!P0 BRA `(.L_x_236) ;  /* 0xfffffffc00f08947 */ /* 0x010fea000383ffff */
[----:B------:R-:W-:Y:S05]  /*12340*/  BRA `(.L_x_343) ;  /* 0xffffffb000c47947 */ /* 0x000fea000383ffff */
.L_x_240:
[----:B------:R0:W5:Y:S01]  /*12350*/  LDL R10, [R1+0x10] ;  /* 0x00001000010a7983 */ /* 0x0001620000100800 */
[----:B------:R-:W-:Y:S02]  /*12360*/  IMAD.MOV.U32 R13, RZ, RZ, R3 ;  /* 0x000000ffff0d7224 */ /* 0x000fe400078e0003 */
[----:B------:R-:W-:Y:S01]  /*12370*/  IMAD.MOV.U32 R12, RZ, RZ, RZ ;  /* 0x000000ffff0c7224 */ /* 0x000fe200078e00ff */
[----:B------:R-:W1:Y:S01]  /*12380*/  S2R R7, SR_TID.X ;  /* 0x0000000000077919 */ /* 0x000e620000002100 */
[----:B------:R-:W-:Y:S02]  /*12390*/  IMAD.MOV.U32 R11, RZ, RZ, 0x181f ;  /* 0x0000181fff0b7424 */ /* 0x000fe400078e00ff */
[----:B------:R-:W-:-:S07]  /*123a0*/  IMAD.MOV.U32 R15, RZ, RZ, -0x1 ;  /* 0xffffffffff0f7424 */ /* 0x000fce00078e00ff */
[----:B01---5:R-:W-:Y:S05]  /*123b0*/  WARPSYNC.COLLECTIVE R15, `(.L_x_344) ;  /* 0x000000000f087348 */ /* 0x023fea0003c00000 */
[----:B------:R2:W3:Y:S02]  /*123c0*/  SHFL.IDX P6, R14, R13, R12, R11 ;  /* 0x0000000c0d0e7389 */ /* 0x0004e400000c000b */
[----:B0123-5:R-:W-:Y:S01]  /*123d0*/  ENDCOLLECTIVE ;  /* 0x000000000000791b */ /* 0x02ffe20003800000 */
.L_x_344:
[----:B------:R-:W-:Y:S02]  /*123e0*/  IMAD.MOV.U32 R13, RZ, RZ, R4 ;  /* 0x000000ffff0d7224 */ /* 0x000fe400078e0004 */
[----:B------:R-:W-:Y:S01]  /*123f0*/  IMAD.MOV.U32 R6, RZ, RZ, R14 ;  /* 0x000000ffff067224 */ /* 0x000fe200078e000e */
[----:B------:R-:W-:-:S07]  /*12400*/  LOP3.LUT R7, R7, 0x7f, RZ, 0xc0, !PT ;  /* 0x0000007f07077812 */ /* 0x000fce00078ec0ff */
[----:B------:R-:W-:Y:S05]  /*12410*/  WARPSYNC.COLLECTIVE R15, `(.L_x_345) ;  /* 0x000000000f087348 */ /* 0x000fea0003c00000 */
[----:B------:R0:W1:Y:S02]  /*12420*/  SHFL.IDX P6, R14, R13, R12, R11 ;  /* 0x0000000c0d0e7389 */ /* 0x00006400000c000b */
[----:B01----:R-:W-:Y:S01]  /*12430*/  ENDCOLLECTIVE ;  /* 0x000000000000791b */ /* 0x003fe20003800000 */
.L_x_345:
[----:B------:R-:W-:Y:S01]  /*12440*/  ULDC UR4, c[0x0][0x288] ;  /* 0x0000a20000047ab9 */ /* 0x000fe20000000800 */
[----:B------:R-:W-:Y:S01]  /*12450*/  ULDC.64 UR6, c[0x0][0x208] ;  /* 0x0000820000067ab9 */ /* 0x000fe20000000a00 */
[----:B------:R-:W-:Y:S01]  /*12460*/  SHF.R.U32.HI R0, RZ, 0x3, R7 ;  /* 0x00000003ff007819 */ /* 0x000fe20000011607 */
[----:B------:R-:W-:-:S04]  /*12470*/  IMAD R2, R8, UR4, RZ ;  /* 0x0000000408027c24 */ /* 0x000fc8000f8e02ff */
        /* <DEDUP_REMOVED lines=8> */
[----:B------:R-:W-:-:S04]  /*12500*/  @!P2 LOP3.LUT R7, R7, R6, RZ, 0x3c, !PT ;  /* 0x000000060707a212 */ /* 0x000fc800078e3cff */
[----:B------:R-:W-:-:S04]  /*12510*/  @!P2 LOP3.LUT R6, R7, R6, RZ, 0x3c, !PT ;  /* 0x000000060706a212 */ /* 0x000fc800078e3cff */
[----:B------:R-:W-:-:S05]  /*12520*/  @!P2 LOP3.LUT R7, R7, R6, RZ, 0x3c, !PT ;  /* 0x000000060707a212 */ /* 0x000fca00078e3cff */
[----:B------:R-:W-:Y:S01]  /*12530*/  @!PT LDS RZ, [RZ] ;  /* 0x00000000fffff984 */ /* 0x000fe20000000800 */
[----:B------:R-:W-:Y:S01]  /*12540*/  @!PT LDS RZ, [RZ] ;  /* 0x00000000fffff984 */ /* 0x000fe20000000800 */
[----:B------:R-:W-:Y:S01]  /*12550*/  @!PT LDS RZ, [RZ] ;  /* 0x00000000fffff984 */ /* 0x000fe20000000800 */
[----:B------:R0:W-:Y:S04]  /*12560*/  @!P2 LDGSTS.E.BYPASS.LTC128B.128 [R10+0x14400], desc[UR6][R6.64], !P4 ;  /* 0x14400000060aafae */ /* 0x0001e8000e101d46 */
[----:B------:R0:W-:Y:S04]  /*12570*/  @!P2 LDGSTS.E.BYPASS.LTC128B.128 [R10+0x18400], desc[UR6][R6.64+0x80], !P3 ;  /* 0x18400080060aafae */ /* 0x0001e8000d901d46 */
[----:B------:R0:W-:Y:S04]  /*12580*/  @!P2 LDGSTS.E.BYPASS.LTC128B.128 [R10+0x1c400], desc[UR6][R6.64+0x100], !P0 ;  /* 0x1c400100060aafae */ /* 0x0001e8000c101d46 */
[----:B------:R0:W-:Y:S01]  /*12590*/  @!P2 LDGSTS.E.BYPASS.LTC128B.128 [R10+0x20400], desc[UR6][R6.64+0x180], !P1 ;  /* 0x20400180060aafae */ /* 0x0001e2000c901d46 */
[----:B------:R-:W-:Y:S01]  /*125a0*/  ISETP.GE.AND P2, PT, R5, R2, PT ;  /* 0x000000020500720c */ /* 0x000fe20003f46270 */
[----:B------:R-:W-:-:S12]  /*125b0*/  VIADD R5, R0, 0x20 ;  /* 0x0000002000057836 */ /* 0x000fd80000000000 */
[----:B0-----:R-:W-:Y:S05]  /*125c0*/  WARPSYNC.COLLECTIVE R15, `(.L_x_346) ;  /* 0x000000000f087348 */ /* 0x001fea0003c00000 */
[----:B------:R1:W2:Y:S02]  /*125d0*/  SHFL.IDX P6, R14, R13, R12, R11 ;  /* 0x0000000c0d0e7389 */ /* 0x0002a400000c000b */
[----:B012---:R-:W-:Y:S01]  /*125e0*/  ENDCOLLECTIVE ;  /* 0x000000000000791b */ /* 0x007fe20003800000 */
.L_x_346:
[----:B------:R-:W-:Y:S02]  /*125f0*/  IMAD.MOV.U32 R13, RZ, RZ, R4 ;  /* 0x000000ffff0d7224 */ /* 0x000fe400078e0004 */
[----:B------:R-:W-:-:S07]  /*12600*/  IMAD.MOV.U32 R6, RZ, RZ, R14 ;  /* 0x000000ffff067224 */ /* 0x000fce00078e000e */
[----:B------:R-:W-:Y:S05]  /*12610*/  WARPSYNC.COLLECTIVE R15, `(.L_x_347) ;  /* 0x000000000f087348 */ /* 0x000fea0003c00000 */
[----:B------:R0:W1:Y:S02]  /*12620*/  SHFL.IDX P6, R14, R13, R12, R11 ;  /* 0x0000000c0d0e7389 */ /* 0x00006400000c000b */
[----:B01----:R-:W-:Y:S01]  /*12630*/  ENDCOLLECTIVE ;  /* 0x000000000000791b */ /* 0x003fe20003800000 */
.L_x_347:
[----:B------:R-:W-:Y:S01]  /*12640*/  ULDC.64 UR4, c[0x0][0x208] ;  /* 0x0000820000047ab9 */ /* 0x000fe20000000a00 */
[----:B------:R-:W-:Y:S02]  /*12650*/  IMAD.MOV.U32 R13, RZ, RZ, R3 ;  /* 0x000000ffff0d7224 */ /* 0x000fe400078e0003 */
[----:B------:R-:W-:Y:S02]  /*12660*/  IMAD.MOV.U32 R12, RZ, RZ, 0x2 ;  /* 0x00000002ff0c7424 */ /* 0x000fe400078e00ff */
[----:B------:R-:W-:-:S05]  /*12670*/  IMAD.MOV.U32 R7, RZ, RZ, R14 ;  /* 0x000000ffff077224 */ /* 0x000fca00078e000e */
        /* <DEDUP_REMOVED lines=17> */
.L_x_348:
[----:B------:R-:W-:Y:S02]  /*12790*/  IMAD.MOV.U32 R13, RZ, RZ, R4 ;  /* 0x000000ffff0d7224 */ /* 0x000fe400078e0004 */
[----:B------:R-:W-:-:S07]  /*127a0*/  IMAD.MOV.U32 R6, RZ, RZ, R14 ;  /* 0x000000ffff067224 */ /* 0x000fce00078e000e */
[----:B------:R-:W-:Y:S05]  /*127b0*/  WARPSYNC.COLLECTIVE R15, `(.L_x_349) ;  /* 0x000000000f087348 */ /* 0x000fea0003c00000 */
[----:B------:R0:W1:Y:S02]  /*127c0*/  SHFL.IDX P6, R14, R13, R12, R11 ;  /* 0x0000000c0d0e7389 */ /* 0x00006400000c000b */
[----:B01----:R-:W-:Y:S01]  /*127d0*/  ENDCOLLECTIVE ;  /* 0x000000000000791b */ /* 0x003fe20003800000 */
.L_x_349:
        /* <DEDUP_REMOVED lines=21> */
.L_x_350:
[----:B------:R-:W-:Y:S02]  /*12930*/  IMAD.MOV.U32 R13, RZ, RZ, R4 ;  /* 0x000000ffff0d7224 */ /* 0x000fe400078e0004 */
[----:B------:R-:W-:-:S07]  /*12940*/  IMAD.MOV.U32 R6, RZ, RZ, R14 ;  /* 0x000000ffff067224 */ /* 0x000fce00078e000e */
[----:B------:R-:W-:Y:S05]  /*12950*/  WARPSYNC.COLLECTIVE R15, `(.L_x_351) ;  /* 0x000000000f087348 */ /* 0x000fea0003c00000 */
[----:B------:R0:W1:Y:S02]  /*12960*/  SHFL.IDX P6, R14, R13, R12, R11 ;  /* 0x0000000c0d0e7389 */ /* 0x00006400000c000b */
[----:B01----:R-:W-:Y:S01]  /*12970*/  ENDCOLLECTIVE ;  /* 0x000000000000791b */ /* 0x003fe20003800000 */
.L_x_351:
        /* <DEDUP_REMOVED lines=21> */
.L_x_352:
[----:B------:R-:W-:Y:S02]  /*12ad0*/  IMAD.MOV.U32 R13, RZ, RZ, R4 ;  /* 0x000000ffff0d7224 */ /* 0x000fe400078e0004 */
[----:B------:R-:W-:-:S07]  /*12ae0*/  IMAD.MOV.U32 R6, RZ, RZ, R14 ;  /* 0x000000ffff067224 */ /* 0x000fce00078e000e */
[----:B------:R-:W-:Y:S05]  /*12af0*/  WARPSYNC.COLLECTIVE R15, `(.L_x_353) ;  /* 0x000000000f087348 */ /* 0x000fea0003c00000 */
[----:B------:R0:W1:Y:S02]  /*12b00*/  SHFL.IDX P6, R14, R13, R12, R11 ;  /* 0x0000000c0d0e7389 */ /* 0x00006400000c000b */
[----:B01----:R-:W-:Y:S01]  /*12b10*/  ENDCOLLECTIVE ;  /* 0x000000000000791b */ /* 0x003fe20003800000 */
.L_x_353:
        /* <DEDUP_REMOVED lines=21> */
.L_x_354:
[----:B------:R-:W-:Y:S02]  /*12c70*/  IMAD.MOV.U32 R13, RZ, RZ, R4 ;  /* 0x000000ffff0d7224 */ /* 0x000fe400078e0004 */
[----:B------:R-:W-:-:S07]  /*12c80*/  IMAD.MOV.U32 R6, RZ, RZ, R14 ;  /* 0x000000ffff067224 */ /* 0x000fce00078e000e */
[----:B------:R-:W-:Y:S05]  /*12c90*/  WARPSYNC.COLLECTIVE R15, `(.L_x_355) ;  /* 0x000000000f087348 */ /* 0x000fea0003c00000 */
[----:B------:R0:W1:Y:S02]  /*12ca0*/  SHFL.IDX P6, R14, R13, R12, R11 ;  /* 0x0000000c0d0e7389 */ /* 0x00006400000c000b */
[----:B01----:R-:W-:Y:S01]  /*12cb0*/  ENDCOLLECTIVE ;  /* 0x000000000000791b */ /* 0x003fe20003800000 */
.L_x_355:
        /* <DEDUP_REMOVED lines=20> */
.L_x_356:
[----:B------:R-:W-:Y:S02]  /*12e00*/  IMAD.MOV.U32 R13, RZ, RZ, R4 ;  /* 0x000000ffff0d7224 */ /* 0x000fe400078e0004 */
[----:B------:R-:W-:-:S07]  /*12e10*/  IMAD.MOV.U32 R6, RZ, RZ, R14 ;  /* 0x000000ffff067224 */ /* 0x000fce00078e000e */
[----:B------:R-:W-:Y:S05]  /*12e20*/  WARPSYNC.COLLECTIVE R15, `(.L_x_357) ;  /* 0x000000000f087348 */ /* 0x000fea0003c00000 */
[----:B------:R0:W1:Y:S02]  /*12e30*/  SHFL.IDX P6, R14, R13, R12, R11 ;  /* 0x0000000c0d0e7389 */ /* 0x00006400000c000b */
[----:B01----:R-:W-:Y:S01]  /*12e40*/  ENDCOLLECTIVE ;  /* 0x000000000000791b */ /* 0x003fe20003800000 */
.L_x_357:
        /* <DEDUP_REMOVED lines=19> */
.L_x_358:
[----:B------:R-:W-:Y:S02]  /*12f80*/  IMAD.MOV.U32 R13, RZ, RZ, R4 ;  /* 0x000000ffff0d7224 */ /* 0x000fe400078e0004 */
[----:B------:R-:W-:-:S07]  /*12f90*/  IMAD.MOV.U32 R5, RZ, RZ, R14 ;  /* 0x000000ffff057224 */ /* 0x000fce00078e000e */
[----:B------:R-:W-:Y:S05]  /*12fa0*/  WARPSYNC.COLLECTIVE R15, `(.L_x_359) ;  /* 0x000000000f087348 */ /* 0x000fea0003c00000 */
[----:B------:R0:W1:Y:S02]  /*12fb0*/  SHFL.IDX P6, R14, R13, R12, R11 ;  /* 0x0000000c0d0e7389 */ /* 0x00006400000c000b */
[----:B01----:R-:W-:Y:S01]  /*12fc0*/  ENDCOLLECTIVE ;  /* 0x000000000000791b */ /* 0x003fe20003800000 */
.L_x_359:
[----:B------:R-:W-:Y:S01]  /*12fd0*/  IMAD.MOV.U32 R3, RZ, RZ, R14 ;  /* 0x000000ffff037224 */ /* 0x000fe200078e000e */
[----:B------:R-:W-:Y:S06]  /*12fe0*/  BRA `(.L_x_360) ;  /* 0xffffffb400787947 */ /* 0x000fec000383ffff */
.L_x_244:
[----:B---3--:R-:W-:-:S04]  /*12ff0*/  IMAD.U32 R2, RZ, RZ, UR36 ;  /* 0x00000024ff027e24 */ /* 0x008fc8000f8e00ff */
[----:B------:R3:W4:Y:S03]  /*13000*/  SYNCS.PHASECHK.TRANS64.TRYWAIT P0, [R2+URZ+0x38820], R0 ;  /* 0x03882000020075a7 */ /* 0x000726000800017f */
[----:B----4-:R-:W-:Y:S05]  /*13010*/  @!P0 NANOSLEEP.SYNCS 0x989680 ;  /* 0x009896800000895d */ /* 0x010fea0003900000 */
[----:B------:R-:W4:Y:S02]  /*13020*/  @!P0 SYNCS.PHASECHK.TRANS64 P0, [R2+URZ+0x38820], R0 ;  /* 0x03882000020085a7 */ /* 0x000f24000800007f */
[----:B----4-:R-:W-:Y:S05]  /*13030*/  @!P0 BRA `(.L_x_244) ;  /* 0xfffffffc00ec8947 */ /* 0x010fea000383ffff */
[----:B------:R-:W-:Y:S05]  /*13040*/  BRA `(.L_x_361) ;  /* 0xffffffb400d47947 */ /* 0x000fea000383ffff */
.L_x_251:
[----:B--2---:R2:W3:Y:S02]  /*13050*/  SYNCS.PHASECHK.TRANS64.TRYWAIT P0, [R3+URZ+0x38840], R2 ;  /* 0x03884002030075a7 */ /* 0x0044e4000800017f */
[----:B---3--:R-:W-:Y:S05]  /*13060*/  @!P0 NANOSLEEP.SYNCS 0x989680 ;  /* 0x009896800000895d */ /* 0x008fea0003900000 */
[----:B------:R-:W3:Y:S02]  /*13070*/  @!P0 SYNCS.PHASECHK.TRANS64 P0, [R3+URZ+0x38840], R2 ;  /* 0x03884002030085a7 */ /* 0x000ee4000800007f */
[----:B---3--:R-:W-:Y:S05]  /*13080*/  @!P0 BRA `(.L_x_251) ;  /* 0xfffffffc00f08947 */ /* 0x008fea000383ffff */
[----:B------:R-:W-:Y:S05]  /*13090*/  BRA `(.L_x_362) ;  /* 0xffffffb800847947 */ /* 0x000fea000383ffff */
.L_x_260:
[----:B0-----:R0:W1:Y:S02]  /*130a0*/  SYNCS.PHASECHK.TRANS64.TRYWAIT P0, [R2+URZ+0x38860], R3 ;  /* 0x03886003020075a7 */ /* 0x001064000800017f */
[----:B-1----:R-:W-:Y:S05]  /*130b0*/  @!P0 NANOSLEEP.SYNCS 0x989680 ;  /* 0x009896800000895d */ /* 0x002fea0003900000 */
[----:B------:R-:W1:Y:S02]  /*130c0*/  @!P0 SYNCS.PHASECHK.TRANS64 P0, [R2+URZ+0x38860], R3 ;  /* 0x03886003020085a7 */ /* 0x000e64000800007f */
[----:B-1----:R-:W-:Y:S05]  /*130d0*/  @!P0 BRA `(.L_x_260) ;  /* 0xfffffffc00f08947 */ /* 0x002fea000383ffff */
[----:B------:R-:W-:Y:S05]  /*130e0*/  BRA `(.L_x_363) ;  /* 0xffffffc000087947 */ /* 0x000fea000383ffff */
.L_x_273:
[----:B-1----:R1:W2:Y:S02]  /*130f0*/  SYNCS.PHASECHK.TRANS64.TRYWAIT P0, [R3+URZ+0x38840], R2 ;  /* 0x03884002030075a7 */ /* 0x0022a4000800017f */
[----:B--2---:R-:W-:Y:S05]  /*13100*/  @!P0 NANOSLEEP.SYNCS 0x989680 ;  /* 0x009896800000895d */ /* 0x004fea0003900000 */
[----:B------:R-:W2:Y:S02]  /*13110*/  @!P0 SYNCS.PHASECHK.TRANS64 P0, [R3+URZ+0x38840], R2 ;  /* 0x03884002030085a7 */ /* 0x000ea4000800007f */
[----:B--2---:R-:W-:Y:S05]  /*13120*/  @!P0 BRA `(.L_x_273) ;  /* 0xfffffffc00f08947 */ /* 0x004fea000383ffff */
[----:B------:R-:W-:Y:S05]  /*13130*/  BRA `(.L_x_364) ;  /* 0xffffffc800287947 */ /* 0x000fea000383ffff */
.L_x_282:
[----:B0-----:R0:W1:Y:S02]  /*13140*/  SYNCS.PHASECHK.TRANS64.TRYWAIT P0, [R2+URZ+0x38860], R3 ;  /* 0x03886003020075a7 */ /* 0x001064000800017f */
[----:B-1----:R-:W-:Y:S05]  /*13150*/  @!P0 NANOSLEEP.SYNCS 0x989680 ;  /* 0x009896800000895d */ /* 0x002fea0003900000 */
[----:B------:R-:W1:Y:S02]  /*13160*/  @!P0 SYNCS.PHASECHK.TRANS64 P0, [R2+URZ+0x38860], R3 ;  /* 0x03886003020085a7 */ /* 0x000e64000800007f */
[----:B-1----:R-:W-:Y:S05]  /*13170*/  @!P0 BRA `(.L_x_282) ;  /* 0xfffffffc00f08947 */ /* 0x002fea000383ffff */
[----:B------:R-:W-:Y:S05]  /*13180*/  BRA `(.L_x_365) ;  /* 0xffffffcc00ac7947 */ /* 0x000fea000383ffff */
.L_x_294:
[----:B--2---:R2:W3:Y:S02]  /*13190*/  SYNCS.PHASECHK.TRANS64.TRYWAIT P0, [R3+URZ+0x38840], R2 ;  /* 0x03884002030075a7 */ /* 0x0044e4000800017f */
[----:B---3--:R-:W-:Y:S05]  /*131a0*/  @!P0 NANOSLEEP.SYNCS 0x989680 ;  /* 0x009896800000895d */ /* 0x008fea0003900000 */
[----:B------:R-:W3:Y:S02]  /*131b0*/  @!P0 SYNCS.PHASECHK.TRANS64 P0, [R3+URZ+0x38840], R2 ;  /* 0x03884002030085a7 */ /* 0x000ee4000800007f */
[----:B---3--:R-:W-:Y:S05]  /*131c0*/  @!P0 BRA `(.L_x_294) ;  /* 0xfffffffc00f08947 */ /* 0x008fea000383ffff */
[----:B------:R-:W-:Y:S05]  /*131d0*/  BRA `(.L_x_366) ;  /* 0xffffffd400a47947 */ /* 0x000fea000383ffff */
.L_x_303:
[----:B0-----:R0:W1:Y:S02]  /*131e0*/  SYNCS.PHASECHK.TRANS64.TRYWAIT P0, [R2+URZ+0x38860], R5 ;  /* 0x03886005020075a7 */ /* 0x001064000800017f */
[----:B-1----:R-:W-:Y:S05]  /*131f0*/  @!P0 NANOSLEEP.SYNCS 0x989680 ;  /* 0x009896800000895d */ /* 0x002fea0003900000 */
[----:B------:R-:W1:Y:S02]  /*13200*/  @!P0 SYNCS.PHASECHK.TRANS64 P0, [R2+URZ+0x38860], R5 ;  /* 0x03886005020085a7 */ /* 0x000e64000800007f */
[----:B-1----:R-:W-:Y:S05]  /*13210*/  @!P0 BRA `(.L_x_303) ;  /* 0xfffffffc00f08947 */ /* 0x002fea000383ffff */
[----:B------:R-:W-:Y:S05]  /*13220*/  BRA `(.L_x_367) ;  /* 0xffffffdc00247947 */ /* 0x000fea000383ffff */
.L_x_315:
[----:B---3--:R3:W4:Y:S02]  /*13230*/  SYNCS.PHASECHK.TRANS64.TRYWAIT P0, [R0+URZ+0x38860], R2 ;  /* 0x03886002000075a7 */ /* 0x008724000800017f */
[----:B----4-:R-:W-:Y:S05]  /*13240*/  @!P0 NANOSLEEP.SYNCS 0x989680 ;  /* 0x009896800000895d */ /* 0x010fea0003900000 */
[----:B------:R-:W4:Y:S02]  /*13250*/  @!P0 SYNCS.PHASECHK.TRANS64 P0, [R0+URZ+0x38860], R2 ;  /* 0x03886002000085a7 */ /* 0x000f24000800007f */
[----:B----4-:R-:W-:Y:S05]  /*13260*/  @!P0 BRA `(.L_x_315) ;  /* 0xfffffffc00f08947 */ /* 0x010fea000383ffff */
[----:B------:R-:W-:Y:S05]  /*13270*/  BRA `(.L_x_368) ;  /* 0xffffffe000b87947 */ /* 0x000fea000383ffff */
.L_x_325:
[----:B0-----:R0:W1:Y:S02]  /*13280*/  SYNCS.PHASECHK.TRANS64.TRYWAIT P0, [R0+URZ+0x38820], R3 ;  /* 0x03882003000075a7 */ /* 0x001064000800017f */
[----:B-1----:R-:W-:Y:S05]  /*13290*/  @!P0 NANOSLEEP.SYNCS 0x989680 ;  /* 0x009896800000895d */ /* 0x002fea0003900000 */
[----:B------:R-:W1:Y:S02]  /*132a0*/  @!P0 SYNCS.PHASECHK.TRANS64 P0, [R0+URZ+0x38820], R3 ;  /* 0x03882003000085a7 */ /* 0x000e64000800007f */
[----:B-1----:R-:W-:Y:S05]  /*132b0*/  @!P0 BRA `(.L_x_325) ;  /* 0xfffffffc00f08947 */ /* 0x002fea000383ffff */
[----:B------:R-:W-:Y:S05]  /*132c0*/  BRA `(.L_x_369) ;  /* 0xffffffe8007c7947 */ /* 0x000fea000383ffff */
.L_x_326:
        /* <DEDUP_REMOVED lines=11> */
.L_x_371:
[----:B------:R-:W-:Y:S05]  /*13380*/  BSYNC B0 ;  /* 0x0000000000007941 */ /* 0x000fea0003800000 */
.L_x_370:
[----:B------:R-:W-:Y:S05]  /*13390*/  BRA `(.L_x_372) ;  /* 0xffffffe800647947 */ /* 0x000fea000383ffff */
.L_x_329:
[----:B------:R-:W-:Y:S01]  /*133a0*/  BSSY B1, `(.L_x_373) ;  /* 0x0000006000017945 */ /* 0x000fe20003800000 */
[----:B------:R-:W-:-:S07]  /*133b0*/  IMAD.MOV.U32 R15, RZ, RZ, -0x1 ;  /* 0xffffffffff0f7424 */ /* 0x000fce00078e00ff */
[----:B01----:R-:W-:Y:S05]  /*133c0*/  WARPSYNC.COLLECTIVE R15, `(.L_x_374) ;  /* 0x000000000f0c7348 */ /* 0x003fea0003c00000 */
[----:B------:R-:W-:Y:S02]  /*133d0*/  ELECT P6, UR62, PT ;  /* 0x00000000003e782f */ /* 0x000fe400038c0000 */
[----:B------:R-:W-:Y:S01]  /*133e0*/  MOV R14, UR62 ;  /* 0x0000003e000e7c02 */ /* 0x000fe20008000f00 */
[----:B01----:R-:W-:Y:S10]  /*133f0*/  ENDCOLLECTIVE ;  /* 0x000000000000791b */ /* 0x003ff40003800000 */
.L_x_374:
[----:B------:R-:W-:Y:S05]  /*13400*/  BSYNC B1 ;  /* 0x0000000000017941 */ /* 0x000fea0003800000 */
.L_x_373:
[----:B------:R-:W-:Y:S05]  /*13410*/  BRA `(.L_x_375) ;  /* 0xffffffe8005c7947 */ /* 0x000fea000383ffff */
.L_x_331:
[----:B0-----:R0:W1:Y:S02]  /*13420*/  SYNCS.PHASECHK.TRANS64.TRYWAIT P0, [R6+URZ], R5 ;  /* 0x00000005060075a7 */ /* 0x001064000800017f */
[----:B-1----:R-:W-:Y:S05]  /*13430*/  @!P0 NANOSLEEP.SYNCS 0x989680 ;  /* 0x009896800000895d */ /* 0x002fea0003900000 */
[----:B------:R-:W1:Y:S02]  /*13440*/  @!P0 SYNCS.PHASECHK.TRANS64 P0, [R6+URZ], R5 ;  /* 0x00000005060085a7 */ /* 0x000e64000800007f */
[----:B-1----:R-:W-:Y:S05]  /*13450*/  @!P0 BRA `(.L_x_331) ;  /* 0xfffffffc00f08947 */ /* 0x002fea000383ffff */
[----:B------:R-:W-:Y:S05]  /*13460*/  BRA `(.L_x_376) ;  /* 0xffffffe8009c7947 */ /* 0x000fea000383ffff */
.L_x_332:
[----:B-1----:R1:W2:Y:S02]  /*13470*/  SYNCS.PHASECHK.TRANS64.TRYWAIT P0, [R7+URZ], R2 ;  /* 0x00000002070075a7 */ /* 0x0022a4000800017f */
[----:B--2---:R-:W-:Y:S05]  /*13480*/  @!P0 NANOSLEEP.SYNCS 0x989680 ;  /* 0x009896800000895d */ /* 0x004fea0003900000 */
[----:B------:R-:W2:Y:S02]  /*13490*/  @!P0 SYNCS.PHASECHK.TRANS64 P0, [R7+URZ], R2 ;  /* 0x00000002070085a7 */ /* 0x000ea4000800007f */
[----:B--2---:R-:W-:Y:S05]  /*134a0*/  @!P0 BRA `(.L_x_332) ;  /* 0xfffffffc00f08947 */ /* 0x004fea000383ffff */
[----:B------:R-:W-:Y:S05]  /*134b0*/  BRA `(.L_x_377) ;  /* 0xffffffe800907947 */ /* 0x000fea000383ffff */
.L_x_334:
[----:B--2---:R2:W3:Y:S02]  /*134c0*/  SYNCS.PHASECHK.TRANS64.TRYWAIT P0, [R4+URZ], R5 ;  /* 0x00000005040075a7 */ /* 0x0044e4000800017f */
[----:B---3--:R-:W-:Y:S05]  /*134d0*/  @!P0 NANOSLEEP.SYNCS 0x989680 ;  /* 0x009896800000895d */ /* 0x008fea0003900000 */
[----:B------:R-:W3:Y:S02]  /*134e0*/  @!P0 SYNCS.PHASECHK.TRANS64 P0, [R4+URZ], R5 ;  /* 0x00000005040085a7 */ /* 0x000ee4000800007f */
[----:B---3--:R-:W-:Y:S05]  /*134f0*/  @!P0 BRA `(.L_x_334) ;  /* 0xfffffffc00f08947 */ /* 0x008fea000383ffff */
[----:B------:R-:W-:Y:S05]  /*13500*/  BRA `(.L_x_378) ;  /* 0xffffffe800947947 */ /* 0x000fea000383ffff */
.L_x_379:
        /* <DEDUP_REMOVED lines=15> */
.L_x_15289:


//--------------------- .text._ZN7cutlass13device_kernelIN5flash11enable_sm90INS1_16FlashAttnFwdSm90INS1_25CollectiveMainloopFwdSm90ILi2EN4cute5tupleIJNS5_1CILi1EEES8_S8_EEENS6_IJNS7_ILi128EEENS7_ILi80EEENS7_ILi256EEEEEELi256ENS_10bfloat16_tEfNS_4arch4Sm90ELb0ELb0ELb1ELb1ELb0ELb0ELb0ELb1ELb1ELb1ELb0ELb0EEENS1_21CollectiveEpilogueFwdINS6_IJSA_SC_SB_EEES9_SE_SG_Li256ELb1ELb1ELb0ELb0EEENS1_36VarlenDynamicPersistentTileSchedulerILi128ELi80ELi256ELi128ELb0ELb1ELb1ELb0ELb1ELb1EEEEEEEEEvNT_6ParamsE --------------------------
	.section	.text._ZN7cutlass13device_kernelIN5flash11enable_sm90INS1_16FlashAttnFwdSm90INS1_25CollectiveMainloopFwdSm90ILi2EN4cute5tupleIJNS5_1CILi1EEES8_S8_EEENS6_IJNS7_ILi128EEENS7_ILi80EEENS7_ILi256EEEEEELi256ENS_10bfloat16_tEfNS_4arch4Sm90ELb0ELb0ELb1ELb1ELb0ELb0ELb0ELb1ELb1ELb1ELb0ELb0EEENS1_21CollectiveEpilogueFwdINS6_IJSA_SC_SB_EEES9_SE_SG_Li256ELb1ELb1ELb0ELb0EEENS1_36VarlenDynamicPersistentTileSchedulerILi128ELi80ELi256ELi128ELb0ELb1ELb1ELb0ELb1ELb1EEEEEEEEEvNT_6ParamsE,"ax",@progbits
	.align	128
.text._ZN7cutlass13device_kernelIN5flash11enable_sm90INS1_16FlashAttnFwdSm90INS1_25CollectiveMainloopFwdSm90ILi2EN4cute5tupleIJNS5_1CILi1EEES8_S8_EEENS6_IJNS7_ILi128EEENS7_ILi80EEENS7_ILi256EEEEEELi256ENS_10bfloat16_tEfNS_4arch4Sm90ELb0ELb0ELb1ELb1ELb0ELb0ELb0ELb1ELb1ELb1ELb0ELb0EEENS1_21CollectiveEpilogueFwdINS6_IJSA_SC_SB_EEES9_SE_SG_Li256ELb1ELb1ELb0ELb0EEENS1_36VarlenDynamicPersistentTileSchedulerILi128ELi80ELi256ELi128ELb0ELb1ELb1ELb0ELb1ELb1EEEEEEEEEvNT_6ParamsE:
        .type           _ZN7cutlass13device_kernelIN5flash11enable_sm90INS1_16FlashAttnFwdSm90INS1_25CollectiveMainloopFwdSm90ILi2EN4cute5tupleIJNS5_1CILi1EEES8_S8_EEENS6_IJNS7_ILi128EEENS7_ILi80EEENS7_ILi256EEEEEELi256ENS_10bfloat16_tEfNS_4arch4Sm90ELb0ELb0ELb1ELb1ELb0ELb0ELb0ELb1ELb1ELb1ELb0ELb0EEENS1_21CollectiveEpilogueFwdINS6_IJSA_SC_SB_EEES9_SE_SG_Li256ELb1ELb1ELb0ELb0EEENS1_36VarlenDynamicPersistentTileSchedulerILi128ELi80ELi256ELi128ELb0ELb1ELb1ELb0ELb1ELb1EEEEEEEEEvNT_6ParamsE,@function
        .size           _ZN7cutlass13device_kernelIN5flash11enable_sm90INS1_16FlashAttnFwdSm90INS1_25CollectiveMainloopFwdSm90ILi2EN4cute5tupleIJNS5_1CILi1EEES8_S8_EEENS6_IJNS7_ILi128EEENS7_ILi80EEENS7_ILi256EEEEEELi256ENS_10bfloat16_tEfNS_4arch4Sm90ELb0ELb0ELb1ELb1ELb0ELb0ELb0ELb1ELb1ELb1ELb0ELb0EEENS1_21CollectiveEpilogueFwdINS6_IJSA_SC_SB_EEES9_SE_SG_Li256ELb1ELb1ELb0ELb0EEENS1_36VarlenDynamicPersistentTileSchedulerILi128ELi80ELi256ELi128ELb0ELb1ELb1ELb0ELb1ELb1EEEEEEEEEvNT_6ParamsE,(.L_x_15290 - _ZN7cutlass13device_kernelIN5flash11enable_sm90INS1_16FlashAttnFwdSm90INS1_25CollectiveMainloopFwdSm90ILi2EN4cute5tupleIJNS5_1CILi1EEES8_S8_EEENS6_IJNS7_ILi128EEENS7_ILi80EEENS7_ILi256EEEEEELi256ENS_10bfloat16_tEfNS_4arch4Sm90ELb0ELb0ELb1ELb1ELb0ELb0ELb0ELb1ELb1ELb1ELb0ELb0EEENS1_21CollectiveEpilogueFwdINS6_IJSA_SC_SB_EEES9_SE_SG_Li256ELb1ELb1ELb0ELb0EEENS1_36VarlenDynamicPersistentTileSchedulerILi128ELi80ELi256ELi128ELb0ELb1ELb1ELb0ELb1ELb1EEEEEEEEEvNT_6ParamsE)
        .other          _ZN7cutlass13device_kernelIN5flash11enable_sm90INS1_16FlashAttnFwdSm90INS1_25CollectiveMainloopFwdSm90ILi2EN4cute5tupleIJNS5_1CILi1EEES8_S8_EEENS6_IJNS7_ILi128EEENS7_ILi80EEENS7_ILi256EEEEEELi256ENS_10bfloat16_tEfNS_4arch4Sm90ELb0ELb0ELb1ELb1ELb0ELb0ELb0ELb1ELb1ELb1ELb0ELb0EEENS1_21CollectiveEpilogueFwdINS6_IJSA_SC_SB_EEES9_SE_SG_Li256ELb1ELb1ELb0ELb0EEENS1_36VarlenDynamicPersistentTileSchedulerILi128ELi80ELi256ELi128ELb0ELb1ELb1ELb0ELb1ELb1EEEEEEEEEvNT_6ParamsE,@"STO_CUDA_ENTRY STV_DEFAULT"
_ZN7cutlass13device_kernelIN5flash11enable_sm90INS1_16FlashAttnFwdSm90INS1_25CollectiveMainloopFwdSm90ILi2EN4cute5tupleIJNS5_1CILi1EEES8_S8_EEENS6_IJNS7_ILi128EEENS7_ILi80EEENS7_ILi256EEEEEELi256ENS_10bfloat16_tEfNS_4arch4Sm90ELb0ELb0ELb1ELb1ELb0ELb0ELb0ELb1ELb1ELb1ELb0ELb0EEENS1_21CollectiveEpilogueFwdINS6_IJSA_SC_SB_EEES9_SE_SG_Li256ELb1ELb1ELb0ELb0EEENS1_36VarlenDynamicPersistentTileSchedulerILi128ELi80ELi256ELi128ELb0ELb1ELb1ELb0ELb1ELb1EEEEEEEEEvNT_6ParamsE:
        /* <DEDUP_REMOVED lines=18> */
.L_x_381:
[----:B------:R-:W-:Y:S05]  /*0120*/  BSYNC B0 ;  /* 0x0000000000007941 */ /* 0x000fea0003800000 */
.L_x_380:
        /* <DEDUP_REMOVED lines=41> */
.L_x_382:
        /* <DEDUP_REMOVED lines=22> */
.L_x_383:
        /* <DEDUP_REMOVED lines=18> */
.L_x_384:
        /* <DEDUP_REMOVED lines=22> */
.L_x_385:
        /* <DEDUP_REMOVED lines=22> */
.L_x_386:
        /* <DEDUP_REMOVED lines=8> */
.L_x_388:
[----:B------:R-:W-:-:S08]  /*0980*/  NOP ;  /* 0x0000000000007918 */ /* 0x000fd00000000000 */
[----:B------:R-:W1:Y:S02]  /*0990*/  USETMAXREG.TRY_ALLOC.CTAPOOL UP0, 0xf0 ;  /* 0x000000f0000079c8 */ /* 0x000e640008000600 */
[----:B-1----:R-:W-:-:S13]  /*09a0*/  PLOP3.LUT P0, PT, PT, PT, UP0, 0x80, 0x0 ;  /* 0x000000000000781c */ /* 0x002fda0003f0f008 */
[----:B------:R-:W-:Y:S05]  /*09b0*/  @!P0 BRA `(.L_x_388) ;  /* 0xfffffffc00f08947 */ /* 0x000fea000383ffff */
[----:B------:R-:W1:Y:S08]  /*09c0*/  S2UR UR5, SR_CgaCtaId ;  /* 0x00000000000579c3 */ /* 0x000e700000008800 */
[----:B------:R-:W-:Y:S06]  /*09d0*/  BAR.ARV 0x8, 0x180 ;  /* 0x0206000000007b1d */ /* 0x000fec0000002000 */
[----:B------:R-:W-:-:S02]  /*09e0*/  UMOV UR4, 0x400 ;  /* 0x0000040000047882 */ /* 0x000fc40000000000 */
[----:B------:R-:W-:Y:S01]  /*09f0*/  BAR.SYNC.DEFER_BLOCKING 0x5, 0x180 ;  /* 0x0146000000007b1d */ /* 0x000fe20000010000 */
[----:B-1----:R-:W-:-:S09]  /*0a00*/  ULEA UR4, UR5, UR4, 0x18 ;  /* 0x0000000405047291 */ /* 0x002fd2000f8ec03f */
[----:B------:R-:W1:Y:S01]  /*0a10*/  LDS.128 R12, [UR4+0x388d0] ;  /* 0x0388d004ff0c7984 */ /* 0x000e620008000c00 */
[----:B------:R-:W-:Y:S01]  /*0a20*/  ULDC UR4, c[0x0][0xc3c] ;  /* 0x00030f0000047ab9 */ /* 0x000fe20000000800 */
[----:B------:R-:W-:Y:S06]  /*0a30*/  BAR.ARV 0x4, 0x180 ;  /* 0x0106000000007b1d */ /* 0x000fec0000002000 */
[----:B-1----:R-:W-:-:S13]  /*0a40*/  ISETP.GE.AND P0, PT, R15, UR4, PT ;  /* 0x000000040f007c0c */ /* 0x002fda000bf06270 */
[----:B------:R-:W-:Y:S05]  /*0a50*/  @P0 EXIT ;  /* 0x000000000000094d */ /* 0x000fea0003800000 */
[----:B0-----:R-:W2:Y:S01]  /*0a60*/  LDL R2, [R1+0x5c] ;  /* 0x00005c0001027983 */ /* 0x001ea20000100800 */
[----:B------:R-:W-:Y:S01]  /*0a70*/  R2UR UR6, R13 ;  /* 0x000000000d0672ca */ /* 0x000fe200000e0000 */
[----:B------:R-:W-:Y:S01]  /*0a80*/  IMAD.MOV.U32 R219, RZ, RZ, RZ ;  /* 0x000000ffffdb7224 */ /* 0x000fe200078e00ff */
[----:B------:R-:W-:Y:S01]  /*0a90*/  R2UR UR5, R14 ;  /* 0x000000000e0572ca */ /* 0x000fe200000e0000 */
[----:B------:R-:W0:Y:S01]  /*0aa0*/  S2R R0, SR_TID.X ;  /* 0x0000000000007919 */ /* 0x000e220000002100 */
[----:B------:R-:W-:Y:S01]  /*0ab0*/  CS2R R16, SRZ ;  /* 0x0000000000107805 */ /* 0x000fe2000001ff00 */
[----:B0-----:R-:W-:-:S05]  /*0ac0*/  VIADD R231, R0, 0xffffff80 ;  /* 0xffffff8000e77836 */ /* 0x001fca0000000000 */
[----:B------:R-:W-:-:S04]  /*0ad0*/  SHF.R.S32.HI R0, RZ, 0x1f, R231 ;  /* 0x0000001fff007819 */ /* 0x000fc800000114e7 */
[CC--:B------:R-:W-:Y:S02]  /*0ae0*/  LEA.HI R3, R0.reuse, R231.reuse, RZ, 0x4 ;  /* 0x000000e700037211 */ /* 0x0c0fe400078f20ff */
[----:B------:R-:W-:Y:S02]  /*0af0*/  LEA.HI R4, R0, R231, RZ, 0x5 ;  /* 0x000000e700047211 */ /* 0x000fe400078f28ff */
[----:B------:R-:W-:-:S03]  /*0b00*/  SHF.R.S32.HI R6, RZ, 0x4, R3 ;  /* 0x00000004ff067819 */ /* 0x000fc60000011403 */
[----:B------:R-:W-:Y:S01]  /*0b10*/  IMAD.SHL.U32 R5, R4, 0x20, RZ ;  /* 0x0000002004057824 */ /* 0x000fe200078e00ff */
[C---:B------:R-:W-:Y:S02]  /*0b20*/  LOP3.LUT R4, R3.reuse, 0x3fffff0, RZ, 0xc0, !PT ;  /* 0x03fffff003047812 */ /* 0x040fe400078ec0ff */
[----:B------:R-:W-:Y:S02]  /*0b30*/  LEA.HI R3, R3, R6, RZ, 0x1 ;  /* 0x0000000603037211 */ /* 0x000fe400078f08ff */
[----:B------:R-:W-:Y:S01]  /*0b40*/  LOP3.LUT R5, R5, 0xfffffc00, RZ, 0xc0, !PT ;  /* 0xfffffc0005057812 */ /* 0x000fe200078ec0ff */
[----:B------:R-:W-:Y:S01]  /*0b50*/  IMAD.IADD R4, R231, 0x1, -R4 ;  /* 0x00000001e7047824 */ /* 0x000fe200078e0a04 */
[----:B------:R-:W-:-:S03]  /*0b60*/  LOP3.LUT R3, R3, 0x1ffffffe, RZ, 0xc0, !PT ;  /* 0x1ffffffe03037812 */ /* 0x000fc600078ec0ff */
[----:B------:R-:W-:Y:S01]  /*0b70*/  IMAD R4, R4, 0x40, R5 ;  /* 0x0000004004047824 */ /* 0x000fe200078e0205 */
[----:B------:R-:W-:Y:S01]  /*0b80*/  LEA.HI R5, R0, R231, RZ, 0x2 ;  /* 0x000000e700057211 */ /* 0x000fe200078f10ff */
[----:B------:R-:W-:Y:S02]  /*0b90*/  IMAD.IADD R3, R6, 0x1, -R3 ;  /* 0x0000000106037824 */ /* 0x000fe400078e0a03 */
[----:B------:R-:W-:Y:S02]  /*0ba0*/  IMAD.MOV.U32 R6, RZ, RZ, -0x2 ;  /* 0xfffffffeff067424 */ /* 0x000fe400078e00ff */
[----:B------:R-:W-:Y:S01]  /*0bb0*/  IMAD R225, R3, 0x8, R4 ;  /* 0x0000000803e17824 */ /* 0x000fe200078e0204 */
[----:B------:R-:W-:-:S05]  /*0bc0*/  LOP3.LUT R4, R5, 0xfffffffc, RZ, 0xc0, !PT ;  /* 0xfffffffc05047812 */ /* 0x000fca00078ec0ff */
[----:B------:R-:W-:-:S05]  /*0bd0*/  IMAD.IADD R4, R231, 0x1, -R4 ;  /* 0x00000001e7047824 */ /* 0x000fca00078e0a04 */
[----:B------:R-:W-:-:S04]  /*0be0*/  LEA.HI R3, R4, R4, RZ, 0x1 ;  /* 0x0000000404037211 */ /* 0x000fc800078f08ff */
[----:B------:R-:W-:-:S05]  /*0bf0*/  LOP3.LUT R3, R3, 0x1ffffffe, RZ, 0xc0, !PT ;  /* 0x1ffffffe03037812 */ /* 0x000fca00078ec0ff */
[----:B------:R-:W-:Y:S01]  /*0c00*/  IMAD.IADD R3, R4, 0x1, -R3 ;  /* 0x0000000104037824 */ /* 0x000fe200078e0a03 */
[----:B--2---:R-:W-:Y:S02]  /*0c10*/  R2UR UR4, R2 ;  /* 0x00000000020472ca */ /* 0x004fe400000e0000 */
[CC--:B------:R-:W-:Y:S02]  /*0c20*/  LEA.HI R2, R0.reuse, R231.reuse, RZ, 0x7 ;  /* 0x000000e700027211 */ /* 0x0c0fe400078f38ff */
[----:B------:R-:W-:Y:S02]  /*0c30*/  LEA.HI R0, R0, R231, RZ, 0x3 ;  /* 0x000000e700007211 */ /* 0x000fe400078f18ff */
[C---:B------:R-:W-:Y:S02]  /*0c40*/  LOP3.LUT R220, R2.reuse, 0xffffff80, RZ, 0xc0, !PT ;  /* 0xffffff8002dc7812 */ /* 0x040fe400078ec0ff */
[----:B------:R-:W-:Y:S02]  /*0c50*/  SHF.R.S32.HI R221, RZ, 0x7, R2 ;  /* 0x00000007ffdd7819 */ /* 0x000fe40000011402 */
[----:B------:R-:W-:Y:S01]  /*0c60*/  SHF.R.S32.HI R217, RZ, 0x3, R0 ;  /* 0x00000003ffd97819 */ /* 0x000fe20000011400 */
[----:B------:R-:W-:Y:S01]  /*0c70*/  IMAD.IADD R220, R231, 0x1, -R220 ;  /* 0x00000001e7dc7824 */ /* 0x000fe200078e0adc */
[----:B------:R-:W-:Y:S01]  /*0c80*/  LEA.HI R2, R2, R221, RZ, 0x1 ;  /* 0x000000dd02027211 */ /* 0x000fe200078f08ff */
[----:B------:R-:W-:-:S03]  /*0c90*/  ULOP3.LUT UR4, UR4, 0x1, URZ, 0xfc, !UPT ;  /* 0x0000000104047892 */ /* 0x000fc6000f8efc3f */
[----:B------:R-:W-:Y:S02]  /*0ca0*/  SHF.R.S32.HI R7, RZ, 0x1f, R220 ;  /* 0x0000001fff077819 */ /* 0x000fe400000114dc */
[----:B------:R-:W-:Y:S01]  /*0cb0*/  LOP3.LUT R2, R2, 0x3fffffe, RZ, 0xc0, !PT ;  /* 0x03fffffe02027812 */ /* 0x000fe200078ec0ff */
[----:B------:R-:W-:Y:S01]  /*0cc0*/  IMAD.U32 R226, RZ, RZ, UR4 ;  /* 0x00000004ffe27e24 */ /* 0x000fe2000f8e00ff */
[CC--:B------:R-:W-:Y:S02]  /*0cd0*/  LEA.HI R8, R7.reuse, R220.reuse, RZ, 0x2 ;  /* 0x000000dc07087211 */ /* 0x0c0fe400078f10ff */
[----:B------:R-:W-:Y:S01]  /*0ce0*/  LEA.HI R7, R7, R220, RZ, 0x5 ;  /* 0x000000dc07077211 */ /* 0x000fe200078f28ff */
[----:B------:R-:W-:Y:S01]  /*0cf0*/  IMAD.IADD R222, R221, 0x1, -R2 ;  /* 0x00000001ddde7824 */ /* 0x000fe200078e0a02 */
[--C-:B------:R-:W-:Y:S02]  /*0d00*/  SHF.R.S32.HI R9, RZ, 0x2, R8.reuse ;  /* 0x00000002ff097819 */ /* 0x100fe40000011408 */
[----:B------:R-:W-:-:S02]  /*0d10*/  SHF.R.S32.HI R10, RZ, 0x1f, R8 ;  /* 0x0000001fff0a7819 */ /* 0x000fc40000011408 */
[----:B------:R-:W-:Y:S02]  /*0d20*/  LOP3.LUT R2, R0, 0xfffffff8, RZ, 0xc0, !PT ;  /* 0xfffffff800027812 */ /* 0x000fe400078ec0ff */
[----:B------:R-:W-:Y:S02]  /*0d30*/  LEA.HI R10, R10, R9, RZ, 0x3 ;  /* 0x000000090a0a7211 */ /* 0x000fe400078f18ff */
[----:B------:R-:W-:Y:S01]  /*0d40*/  SHF.R.S32.HI R7, RZ, 0x5, R7 ;  /* 0x00000005ff077819 */ /* 0x000fe20000011407 */
[----:B------:R-:W-:Y:S01]  /*0d50*/  IMAD.IADD R213, R231, 0x1, -R2 ;  /* 0x00000001e7d57824 */ /* 0x000fe200078e0a02 */
[----:B------:R-:W-:Y:S02]  /*0d60*/  LOP3.LUT R10, R10, 0xfffffff8, RZ, 0xc0, !PT ;  /* 0xfffffff80a0a7812 */ /* 0x000fe400078ec0ff */
[----:B------:R-:W-:Y:S01]  /*0d70*/  LOP3.LUT R5, R8, 0x7ffffffc, RZ, 0xc0, !PT ;  /* 0x7ffffffc08057812 */ /* 0x000fe200078ec0ff */
[----:B------:R-:W-:Y:S02]  /*0d80*/  IMAD.SHL.U32 R18, R213, 0x8, RZ ;  /* 0x00000008d5127824 */ /* 0x000fe400078e00ff */
[----:B------:R-:W-:-:S02]  /*0d90*/  IMAD.IADD R10, R9, 0x1, -R10 ;  /* 0x00000001090a7824 */ /* 0x000fc400078e0a0a */
[C---:B------:R-:W-:Y:S01]  /*0da0*/  VIADD R23, R18.reuse, 0x40 ;  /* 0x0000004012177836 */ /* 0x040fe20000000000 */
[----:B------:R-:W-:Y:S01]  /*0db0*/  SHF.R.S32.HI R230, RZ, 0x1f, R18 ;  /* 0x0000001fffe67819 */ /* 0x000fe20000011412 */
[----:B------:R-:W-:Y:S02]  /*0dc0*/  IMAD R7, R7, 0x10, R10 ;  /* 0x0000001007077824 */ /* 0x000fe400078e020a */
[C---:B------:R-:W-:Y:S01]  /*0dd0*/  VIADD R22, R18.reuse, 0x80 ;  /* 0x0000008012167836 */ /* 0x040fe20000000000 */
[----:B------:R-:W-:Y:S01]  /*0de0*/  SHF.R.S32.HI R229, RZ, 0x1f, R23 ;  /* 0x0000001fffe57819 */ /* 0x000fe20000011417 */
[----:B------:R-:W-:Y:S02]  /*0df0*/  VIADD R212, R18, 0xc0 ;  /* 0x000000c012d47836 */ /* 0x000fe40000000000 */
[----:B------:R-:W-:Y:S01]  /*0e00*/  IMAD.IADD R5, R220, 0x1, -R5 ;  /* 0x00000001dc057824 */ /* 0x000fe200078e0a05 */
[----:B------:R-:W-:Y:S01]  /*0e10*/  SHF.R.S32.HI R228, RZ, 0x1f, R22 ;  /* 0x0000001fffe47819 */ /* 0x000fe20000011416 */
[----:B------:R-:W-:Y:S01]  /*0e20*/  IMAD R222, R222, 0x40, R7 ;  /* 0x00000040dede7824 */ /* 0x000fe200078e0207 */
[----:B------:R-:W-:Y:S01]  /*0e30*/  SHF.R.S32.HI R227, RZ, 0x1f, R212 ;  /* 0x0000001fffe37819 */ /* 0x000fe200000114d4 */
[----:B------:R-:W-:-:S02]  /*0e40*/  IMAD R223, R5, R6, 0x50 ;  /* 0x0000005005df7424 */ /* 0x000fc400078e0206 */
[----:B------:R-:W-:Y:S02]  /*0e50*/  IMAD.MOV.U32 R7, RZ, RZ, R15 ;  /* 0x000000ffff077224 */ /* 0x000fe400078e000f */
[----:B------:R-:W-:-:S07]  /*0e60*/  IMAD R224, R3, 0x8, R222 ;  /* 0x0000000803e07824 */ /* 0x000fce00078e02de */
.L_x_431:
[----:B0-23--:R-:W0:Y:S01]  /*0e70*/  LDC.64 R2, c[0x0][0xc88] ;  /* 0x00032200ff027b82 */ /* 0x00de220000000a00 */
[----:B------:R-:W-:Y:S01]  /*0e80*/  ULDC.64 UR12, c[0x0][0x208] ;  /* 0x00008200000c7ab9 */ /* 0x000fe20000000a00 */
[----:B------:R-:W-:Y:S01]  /*0e90*/  ULDC.64 UR8, c[0x0][0xa28] ;  /* 0x00028a0000087ab9 */ /* 0x000fe20000000a00 */
[----:B------:R-:W-:Y:S01]  /*0ea0*/  ULDC.64 UR10, c[0x0][0xa20] ;  /* 0x00028800000a7ab9 */ /* 0x000fe20000000a00 */
[----:B0-----:R-:W-:-:S06]  /*0eb0*/  IMAD.WIDE R2, R7, 0x4, R2 ;  /* 0x0000000407027825 */ /* 0x001fcc00078e0202 */
[----:B------:R-:W2:Y:S01]  /*0ec0*/  LDG.E R2, desc[UR12][R2.64] ;  /* 0x0000000c02027981 */ /* 0x000ea2000c1e1900 */
[----:B------:R-:W-:Y:S02]  /*0ed0*/  UISETP.NE.U32.AND UP0, UPT, UR8, URZ, UPT ;  /* 0x0000003f0800728c */ /* 0x000fe4000bf05070 */
[----:B------:R-:W-:Y:S02]  /*0ee0*/  UISETP.NE.U32.AND UP1, UPT, UR10, URZ, UPT ;  /* 0x0000003f0a00728c */ /* 0x000fe4000bf25070 */
[----:B------:R-:W-:Y:S02]  /*0ef0*/  UISETP.NE.AND.EX UP0, UPT, UR9, URZ, UPT, UP0 ;  /* 0x0000003f0900728c */ /* 0x000fe4000bf05300 */
[----:B------:R-:W-:-:S04]  /*0f00*/  UISETP.NE.AND.EX UP1, UPT, UR11, URZ, UPT, UP1 ;  /* 0x0000003f0b00728c */ /* 0x000fc8000bf25310 */
[----:B------:R-:W-:Y:S02]  /*0f10*/  PLOP3.LUT P0, PT, PT, PT, UP0, 0x80, 0x0 ;  /* 0x000000000000781c */ /* 0x000fe40003f0f008 */
[----:B------:R-:W-:Y:S02]  /*0f20*/  PLOP3.LUT P1, PT, PT, PT, UP1, 0x80, 0x0 ;  /* 0x000000000000781c */ /* 0x000fe40003f2f018 */
[----:B--2---:R-:W-:-:S13]  /*0f30*/  R2UR UR4, R2 ;  /* 0x00000000020472ca */ /* 0x004fda00000e0000 */
[----:B------:R-:W-:Y:S02]  /*0f40*/  USHF.R.S32.HI UR7, URZ, 0x1f, UR4 ;  /* 0x0000001f3f077899 */ /* 0x000fe40008011404 */
[----:B------:R-:W-:Y:S01]  /*0f50*/  IMAD.U32 R216, RZ, RZ, UR4 ;  /* 0x00000004ffd87e24 */ /* 0x000fe2000f8e00ff */
[----:B------:R-:W-:Y:S02]  /*0f60*/  @UP0 ULEA UR8, UP2, UR4, UR8, 0x2 ;  /* 0x0000000804080291 */ /* 0x000fe4000f84103f */
[----:B------:R-:W-:Y:S02]  /*0f70*/  @UP1 ULEA UR10, UP3, UR4, UR10, 0x2 ;  /* 0x0000000a040a1291 */ /* 0x000fe4000f86103f */
[----:B------:R-:W-:Y:S01]  /*0f80*/  @UP0 ULEA.HI.X UR9, UR4, UR9, UR7, 0x2, UP2 ;  /* 0x0000000904090291 */ /* 0x000fe200090f1407 */
[----:B------:R-:W-:Y:S01]  /*0f90*/  IMAD.U32 R215, RZ, RZ, UR6 ;  /* 0x00000006ffd77e24 */ /* 0x000fe2000f8e00ff */
[----:B------:R-:W-:Y:S01]  /*0fa0*/  @UP1 ULEA.HI.X UR11, UR4, UR11, UR7, 0x2, UP3 ;  /* 0x0000000b040b1291 */ /* 0x000fe200098f1407 */
[----:B------:R-:W-:Y:S01]  /*0fb0*/  IMAD.U32 R2, RZ, RZ, UR8 ;  /* 0x00000008ff027e24 */ /* 0x000fe2000f8e00ff */
[----:B------:R-:W-:Y:S01]  /*0fc0*/  ULDC UR6, c[0x0][0x2f0] ;  /* 0x0000bc0000067ab9 */ /* 0x000fe20000000800 */
[----:B------:R-:W-:Y:S01]  /*0fd0*/  IMAD.U32 R4, RZ, RZ, UR10 ;  /* 0x0000000aff047e24 */ /* 0x000fe2000f8e00ff */
[----:B------:R-:W-:Y:S01]  /*0fe0*/  ULDC UR4, c[0x0][0x424] ;  /* 0x0001090000047ab9 */ /* 0x000fe20000000800 */
[----:B------:R-:W-:Y:S01]  /*0ff0*/  IMAD.U32 R3, RZ, RZ, UR9 ;  /* 0x00000009ff037e24 */ /* 0x000fe2000f8e00ff */
[----:B------:R-:W-:Y:S01]  /*1000*/  ULDC.64 UR8, c[0x0][0x418] ;  /* 0x0001060000087ab9 */ /* 0x000fe20000000a00 */
[----:B------:R-:W-:Y:S01]  /*1010*/  IMAD.U32 R5, RZ, RZ, UR11 ;  /* 0x0000000bff057e24 */ /* 0x000fe2000f8e00ff */
[----:B------:R-:W-:Y:S01]  /*1020*/  UMOV UR60, URZ ;  /* 0x0000003f003c7c82 */ /* 0x000fe20008000000 */
[----:B------:R-:W-:Y:S01]  /*1030*/  IMAD.U32 R218, RZ, RZ, UR7 ;  /* 0x00000007ffda7e24 */ /* 0x000fe2000f8e00ff */
[----:B------:R-:W2:Y:S04]  /*1040*/  @P0 LDG.E R2, desc[UR12][R2.64] ;  /* 0x0000000c02020981 */ /* 0x000ea8000c1e1900 */
[----:B------:R-:W3:Y:S01]  /*1050*/  @P1 LDG.E R4, desc[UR12][R4.64] ;  /* 0x0000000c04041981 */ /* 0x000ee2000c1e1900 */
[----:B------:R-:W-:Y:S01]  /*1060*/  UISETP.NE.U32.AND UP0, UPT, UR8, URZ, UPT ;  /* 0x0000003f0800728c */ /* 0x000fe2000bf05070 */
[----:B------:R-:W-:Y:S01]  /*1070*/  IMAD.MOV.U32 R0, RZ, RZ, RZ ;  /* 0x000000ffff007224 */ /* 0x000fe200078e00ff */
[----:B------:R-:W-:-:S02]  /*1080*/  CS2R R150, SRZ ;  /* 0x0000000000967805 */ /* 0x000fc4000001ff00 */
[----:B------:R-:W-:Y:S01]  /*1090*/  CS2R R148, SRZ ;  /* 0x0000000000947805 */ /* 0x000fe2000001ff00 */
[----:B------:R-:W-:Y:S01]  /*10a0*/  UISETP.NE.AND.EX UP0, UPT, UR9, URZ, UPT, UP0 ;  /* 0x0000003f0900728c */ /* 0x000fe2000bf05300 */
[----:B------:R-:W-:Y:S02]  /*10b0*/  CS2R R146, SRZ ;  /* 0x0000000000927805 */ /* 0x000fe4000001ff00 */
[----:B------:R-:W-:Y:S02]  /*10c0*/  CS2R R144, SRZ ;  /* 0x0000000000907805 */ /* 0x000fe4000001ff00 */
[----:B------:R-:W-:Y:S01]  /*10d0*/  CS2R R142, SRZ ;  /* 0x00000000008e7805 */ /* 0x000fe2000001ff00 */
[----:B------:R-:W-:Y:S01]  /*10e0*/  USEL UR4, UR4, 0x1, UP0 ;  /* 0x0000000104047887 */ /* 0x000fe20008000000 */
[----:B------:R-:W-:Y:S02]  /*10f0*/  CS2R R140, SRZ ;  /* 0x00000000008c7805 */ /* 0x000fe4000001ff00 */
[----:B------:R-:W-:-:S02]  /*1100*/  CS2R R138, SRZ ;  /* 0x00000000008a7805 */ /* 0x000fc4000001ff00 */
[----:B------:R-:W-:Y:S01]  /*1110*/  CS2R R136, SRZ ;  /* 0x0000000000887805 */ /* 0x000fe2000001ff00 */
[----:B------:R-:W-:Y:S01]  /*1120*/  UIMAD UR4, UR4, UR6, URZ ;  /* 0x00000006040472a4 */ /* 0x000fe2000f8e023f */
        /* <DEDUP_REMOVED lines=13> */
[----:B------:R-:W-:Y:S01]  /*1200*/  CS2R R108, SRZ ;  /* 0x00000000006c7805 */ /* 0x000fe2000001ff00 */
[----:B------:R-:W-:Y:S01]  /*1210*/  IMAD.MOV.U32 R170, RZ, RZ, RZ ;  /* 0x000000ffffaa7224 */ /* 0x000fe200078e00ff */
        /* <DEDUP_REMOVED lines=11> */
[----:B-1----:R-:W-:Y:S02]  /*12d0*/  CS2R R84, SRZ ;  /* 0x0000000000547805 */ /* 0x002fe4000001ff00 */
[----:B------:R-:W-:Y:S01]  /*12e0*/  CS2R R80, SRZ ;  /* 0x0000000000507805 */ /* 0x000fe2000001ff00 */
[----:B------:R-:W-:Y:S01]  /*12f0*/  IMAD.MOV.U32 R19, RZ, RZ, RZ ;  /* 0x000000ffff137224 */ /* 0x000fe200078e00ff */
[----:B------:R-:W-:Y:S02]  /*1300*/  CS2R R74, SRZ ;  /* 0x00000000004a7805 */ /* 0x000fe4000001ff00 */
[----:B------:R-:W-:Y:S01]  /*1310*/  CS2R R76, SRZ ;  /* 0x00000000004c7805 */ /* 0x000fe2000001ff00 */
[----:B------:R-:W-:Y:S01]  /*1320*/  IMAD.MOV.U32 R153, RZ, RZ, RZ ;  /* 0x000000ffff997224 */ /* 0x000fe200078e00ff */
        /* <DEDUP_REMOVED lines=17> */
[----:B------:R-:W-:Y:S02]  /*1440*/  MOV R214, UR5 ;  /* 0x0000000500d67c02 */ /* 0x000fe40008000f00 */
[----:B--2---:R-:W-:Y:S02]  /*1450*/  @P0 R2UR UR60, R2 ;  /* 0x00000000023c02ca */ /* 0x004fe400000e0000 */
[----:B------:R-:W-:-:S02]  /*1460*/  CS2R R2, SRZ ;  /* 0x0000000000027805 */ /* 0x000fc4000001ff00 */
[----:B------:R-:W-:Y:S02]  /*1470*/  PLOP3.LUT P0, PT, PT, PT, PT, 0x80, 0x0 ;  /* 0x000000000000781c */ /* 0x000fe40003f0f070 */
[----:B---3--:R-:W-:Y:S01]  /*1480*/  @P1 R2UR UR4, R4 ;  /* 0x00000000040412ca */ /* 0x008fe200000e0000 */
[----:B----4-:R-:W-:-:S14]  /*1490*/  @P1 BRA `(.L_x_389) ;  /* 0x00000000003c1947 */ /* 0x010fdc0003800000 */
[----:B------:R-:W-:Y:S02]  /*14a0*/  ULDC.64 UR6, c[0x0][0xa08] ;  /* 0x0002820000067ab9 */ /* 0x000fe40000000a00 */
[----:B------:R-:W-:-:S04]  /*14b0*/  ISETP.NE.U32.AND P1, PT, RZ, UR6, PT ;  /* 0x00000006ff007c0c */ /* 0x000fc8000bf25070 */
[----:B------:R-:W-:-:S13]  /*14c0*/  ISETP.NE.AND.EX P1, PT, RZ, UR7, PT, P1 ;  /* 0x00000007ff007c0c */ /* 0x000fda000bf25310 */
[----:B------:R-:W-:Y:S05]  /*14d0*/  @!P1 BRA `(.L_x_389) ;  /* 0x00000000002c9947 */ /* 0x000fea0003800000 */
[----:B------:R-:W-:Y:S01]  /*14e0*/  R2UR UR8, R216 ;  /* 0x00000000d80872ca */ /* 0x000fe200000e0000 */
[----:B------:R-:W-:Y:S01]  /*14f0*/  ULDC.64 UR4, c[0x0][0xa08] ;  /* 0x0002820000047ab9 */ /* 0x000fe20000000a00 */
[----:B------:R-:W-:-:S11]  /*1500*/  ULDC.64 UR6, c[0x0][0x208] ;  /* 0x0000820000067ab9 */ /* 0x000fd60000000a00 */
[----:B------:R-:W-:-:S06]  /*1510*/  UIMAD.WIDE UR4, UR8, 0x4, UR4 ;  /* 0x00000004080478a5 */ /* 0x000fcc000f8e0204 */
[----:B------:R-:W-:Y:S02]  /*1520*/  IMAD.U32 R4, RZ, RZ, UR4 ;  /* 0x00000004ff047e24 */ /* 0x000fe4000f8e00ff */
[----:B------:R-:W-:-:S05]  /*1530*/  IMAD.U32 R5, RZ, RZ, UR5 ;  /* 0x00000005ff057e24 */ /* 0x000fca000f8e00ff */
[----:B------:R-:W2:Y:S04]  /*1540*/  LDG.E R7, desc[UR6][R4.64] ;  /* 0x0000000604077981 */ /* 0x000ea8000c1e1900 */
[----:B------:R-:W3:Y:S01]  /*1550*/  LDG.E R6, desc[UR6][R4.64+0x4] ;  /* 0x0000040604067981 */ /* 0x000ee2000c1e1900 */
[----:B--2---:R-:W-:Y:S02]  /*1560*/  R2UR UR4, R7 ;  /* 0x00000000070472ca */ /* 0x004fe400000e0000 */
[----:B---3--:R-:W-:-:S13]  /*1570*/  R2UR UR5, R6 ;  /* 0x00000000060572ca */ /* 0x008fda00000e0000 */
[----:B------:R-:W-:-:S12]  /*1580*/  UIADD3 UR4, -UR4, UR5, URZ ;  /* 0x0000000504047290 */ /* 0x000fd8000fffe13f */
.L_x_389:
[----:B------:R-:W-:Y:S01]  /*1590*/  UIADD3 UR60, -UR60, UR4, URZ ;  /* 0x000000043c3c7290 */ /* 0x000fe2000fffe13f */
[----:B------:R-:W-:Y:S01]  /*15a0*/  IMAD.MOV.U32 R40, RZ, RZ, RZ ;  /* 0x000000ffff287224 */ /* 0x000fe200078e00ff */
[----:B------:R-:W-:Y:S02]  /*15b0*/  CS2R R162, SRZ ;  /* 0x0000000000a27805 */ /* 0x000fe4000001ff00 */
[----:B------:R-:W-:Y:S01]  /*15c0*/  CS2R R34, SRZ ;  /* 0x0000000000227805 */ /* 0x000fe2000001ff00 */
[----:B------:R-:W-:Y:S01]  /*15d0*/  UIADD3 UR4, UR60, 0x4f, URZ ;  /* 0x0000004f3c047890 */ /* 0x000fe2000fffe03f */
[----:B------:R-:W-:Y:S01]  /*15e0*/  CS2R R36, SRZ ;  /* 0x0000000000247805 */ /* 0x000fe2000001ff00 */
[----:B------:R-:W-:Y:S01]  /*15f0*/  UISETP.GE.AND UP0, UPT, UR60, 0x1, UPT ;  /* 0x000000013c00788c */ /* 0x000fe2000bf06270 */
[----:B------:R-:W-:Y:S01]  /*1600*/  CS2R R32, SRZ ;  /* 0x0000000000207805 */ /* 0x000fe2000001ff00 */
[----:B------:R-:W-:Y:S01]  /*1610*/  UIMAD.WIDE UR4, UR4, 0x66666667, URZ ;  /* 0x66666667040478a5 */ /* 0x000fe2000f8e023f */
[----:B------:R-:W-:Y:S01]  /*1620*/  IMAD.MOV.U32 R8, RZ, RZ, RZ ;  /* 0x000000ffff087224 */ /* 0x000fe200078e00ff */
[----:B------:R-:W-:-:S02]  /*1630*/  CS2R R26, SRZ ;  /* 0x00000000001a7805 */ /* 0x000fc4000001ff00 */
[----:B------:R-:W-:Y:S02]  /*1640*/  CS2R R28, SRZ ;  /* 0x00000000001c7805 */ /* 0x000fe4000001ff00 */
[----:B------:R-:W-:Y:S01]  /*1650*/  PLOP3.LUT P1, PT, PT, PT, UP0, 0x80, 0x0 ;  /* 0x000000000000781c */ /* 0x000fe20003f2f008 */
[----:B------:R-:W-:Y:S01]  /*1660*/  USHF.R.U32.HI UR4, URZ, 0x1f, UR5 ;  /* 0x0000001f3f047899 */ /* 0x000fe20008011605 */
[----:B------:R-:W-:Y:S01]  /*1670*/  IMAD.MOV.U32 R10, RZ, RZ, RZ ;  /* 0x000000ffff0a7224 */ /* 0x000fe200078e00ff */
[----:B------:R-:W-:Y:S02]  /*1680*/  CS2R R24, SRZ ;  /* 0x0000000000187805 */ /* 0x000fe4000001ff00 */
[----:B------:R-:W-:-:S06]  /*1690*/  ULEA.HI.SX32 UR4, UR5, UR4, 0x1b ;  /* 0x0000000405047291 */ /* 0x000fcc000f8fda3f */
[----:B------:R-:W-:Y:S02]  /*16a0*/  IMAD.U32 R152, RZ, RZ, UR4 ;  /* 0x00000004ff987e24 */ /* 0x000fe4000f8e00ff */
[----:B------:R-:W-:Y:S05]  /*16b0*/  @!P1 BRA `(.L_x_390) ;  /* 0x0000009c00649947 */ /* 0x000fea0003800000 */
[----:B------:R-:W0:Y:S01]  /*16c0*/  SHFL.IDX PT, R0, R221, RZ, 0x1f ;  /* 0x00001fffdd007589 */ /* 0x000e2200000e0000 */
[----:B------:R-:W1:Y:S01]  /*16d0*/  S2UR UR7, SR_CgaCtaId ;  /* 0x00000000000779c3 */ /* 0x000e620000008800 */
[----:B------:R-:W-:Y:S01]  /*16e0*/  UMOV UR6, 0x400 ;  /* 0x0000040000067882 */ /* 0x000fe20000000000 */
[----:B0-----:R-:W-:Y:S01]  /*16f0*/  R2UR UR4, R0 ;  /* 0x00000000000472ca */ /* 0x001fe200000e0000 */
[----:B-1----:R-:W-:-:S04]  /*1700*/  ULEA UR6, UR7, UR6, 0x18 ;  /* 0x0000000607067291 */ /* 0x002fc8000f8ec03f */
[----:B------:R-:W-:-:S04]  /*1710*/  UIADD3 UR6, UR6, 0x14400, URZ ;  /* 0x0001440006067890 */ /* 0x000fc8000fffe03f */
[----:B------:R-:W-:-:S04]  /*1720*/  ULOP3.LUT UP0, URZ, UR6, 0x9f, URZ, 0xc0, !UPT ;  /* 0x0000009f063f7892 */ /* 0x000fc8000f80c03f */
[----:B------:R-:W-:Y:S02]  /*1730*/  ULEA.HI UR5, UR4, UR4, URZ, 0x1 ;  /* 0x0000000404057291 */ /* 0x000fe4000f8f083f */
[----:B------:R-:W-:Y:S02]  /*1740*/  PLOP3.LUT P0, PT, PT, PT, UP0, 0x80, 0x0 ;  /* 0x000000000000781c */ /* 0x000fe40003f0f008 */
[----:B------:R-:W-:-:S04]  /*1750*/  ULOP3.LUT UR5, UR5, 0x1e, URZ, 0xc0, !UPT ;  /* 0x0000001e05057892 */ /* 0x000fc8000f8ec03f */
[----:B------:R-:W-:-:S04]  /*1760*/  UIADD3 UR5, UR4, -UR5, URZ ;  /* 0x8000000504057290 */ /* 0x000fc8000fffe03f */
[----:B------:R-:W-:-:S04]  /*1770*/  ULEA UR5, UR5, UR6, 0xd ;  /* 0x0000000605057291 */ /* 0x000fc8000f8e683f */
[----:B------:R-:W-:-:S04]  /*1780*/  USHF.R.U32.HI UR5, URZ, 0x4, UR5 ;  /* 0x000000043f057899 */ /* 0x000fc80008011605 */
[----:B------:R-:W-:Y:S01]  /*1790*/  ULOP3.LUT UR36, UR5, 0x3fff, URZ, 0xc0, !UPT ;  /* 0x00003fff05247892 */ /* 0x000fe2000f8ec03f */
[----:B------:R-:W-:Y:S11]  /*17a0*/  @!P0 BRA `(.L_x_391) ;  /* 0x0000000000408947 */ /* 0x000ff60003800000 */
        /* <DEDUP_REMOVED lines=16> */
.L_x_391:
[----:B------:R-:W0:Y:S01]  /*18b0*/  S2UR UR5, SR_CgaCtaId ;  /* 0x00000000000579c3 */ /* 0x000e220000008800 */
[----:B------:R-:W-:Y:S01]  /*18c0*/  LEA.HI R0, R219, R219, RZ, 0x1 ;  /* 0x000000dbdb007211 */ /* 0x000fe200078f08ff */
[----:B------:R-:W-:Y:S01]  /*18d0*/  UMOV UR4, 0x400 ;  /* 0x0000040000047882 */ /* 0x000fe20000000000 */
[----:B------:R-:W-:Y:S01]  /*18e0*/  R2UR UR6, R226 ;  /* 0x00000000e20672ca */ /* 0x000fe200000e0000 */
[----:B------:R-:W-:Y:S01]  /*18f0*/  BSSY B0, `(.L_x_392) ;  /* 0x000000a000007945 */ /* 0x000fe20003800000 */
[----:B------:R-:W-:-:S05]  /*1900*/  LOP3.LUT R0, R0, 0xfffffffe, RZ, 0xc0, !PT ;  /* 0xfffffffe00007812 */ /* 0x000fca00078ec0ff */
[----:B------:R-:W-:-:S05]  /*1910*/  IMAD.IADD R0, R219, 0x1, -R0 ;  /* 0x00000001db007824 */ /* 0x000fca00078e0a00 */
[----:B------:R-:W-:Y:S01]  /*1920*/  SHF.L.U32 R0, R0, 0x1f, RZ ;  /* 0x0000001f00007819 */ /* 0x000fe200000006ff */
[----:B------:R-:W-:-:S05]  /*1930*/  IMAD.U32 R2, RZ, RZ, UR6 ;  /* 0x00000006ff027e24 */ /* 0x000fca000f8e00ff */
[----:B------:R-:W-:Y:S01]  /*1940*/  ISETP.NE.AND P0, PT, R2, 0x3, PT ;  /* 0x000000030200780c */ /* 0x000fe20003f05270 */
[----:B0-----:R-:W-:-:S06]  /*1950*/  ULEA UR4, UR5, UR4, 0x18 ;  /* 0x0000000405047291 */ /* 0x001fcc000f8ec03f */
[----:B------:R-:W-:-:S04]  /*1960*/  IMAD.U32 R5, RZ, RZ, UR4 ;  /* 0x00000004ff057e24 */ /* 0x000fc8000f8e00ff */
[----:B------:R-:W0:Y:S02]  /*1970*/  SYNCS.PHASECHK.TRANS64.TRYWAIT P1, [R5+URZ+0x38800], R0 ;  /* 0x03880000050075a7 */ /* 0x000e24000802017f */
[----:B0-----:R-:W-:Y:S05]  /*1980*/  @!P1 BRA `(.L_x_393) ;  /* 0x0000013800389947 */ /* 0x001fea0003800000 */
.L_x_567:
[----:B------:R-:W-:Y:S05]  /*1990*/  BSYNC B0 ;  /* 0x0000000000007941 */ /* 0x000fea0003800000 */
.L_x_392:
[----:B------:R-:W-:Y:S05]  /*19a0*/  @!P0 BRA `(.L_x_394) ;  /* 0x0000000000048947 */ /* 0x000fea0003800000 */
[----:B------:R-:W-:Y:S01]  /*19b0*/  BPT.TRAP 0x1 ;  /* 0x000000040000795c */ /* 0x000fe20000300000 */
.L_x_394:
[----:B0-----:R-:W-:Y:S01]  /*19c0*/  IMAD R0, R16, 0x8, R5 ;  /* 0x0000000810007824 */ /* 0x001fe200078e0205 */
[----:B------:R-:W-:-:S04]  /*19d0*/  SHF.L.U32 R3, R17, 0x1f, RZ ;  /* 0x0000001f11037819 */ /* 0x000fc800000006ff */
[----:B------:R0:W1:Y:S01]  /*19e0*/  SYNCS.PHASECHK.TRANS64.TRYWAIT P2, [R0+URZ+0x38830], R3 ;  /* 0x03883003000075a7 */ /* 0x000062000804017f */
[----:B------:R-:W-:Y:S05]  /*19f0*/  @!P0 BRA `(.L_x_395) ;  /* 0x0000000000048947 */ /* 0x000fea0003800000 */
[----:B------:R-:W-:Y:S01]  /*1a00*/  BPT.TRAP 0x1 ;  /* 0x000000040000795c */ /* 0x000fe20000300000 */
.L_x_395:
[----:B------:R-:W2:Y:S01]  /*1a10*/  S2R R2, SR_TID.X ;  /* 0x0000000000027919 */ /* 0x000ea20000002100 */
[----:B------:R-:W-:Y:S01]  /*1a20*/  IMAD.MOV.U32 R151, RZ, RZ, RZ ;  /* 0x000000ffff977224 */ /* 0x000fe200078e00ff */
[----:B--2---:R-:W-:Y:S01]  /*1a30*/  LOP3.LUT P1, RZ, R2, 0x7f, RZ, 0xc0, !PT ;  /* 0x0000007f02ff7812 */ /* 0x004fe2000782c0ff */
[----:B-1----:R-:W-:-:S12]  /*1a40*/  @P2 BRA `(.L_x_396) ;  /* 0x0000000000082947 */ /* 0x002fd80003800000 */
[----:B------:R-:W1:Y:S02]  /*1a50*/  SYNCS.PHASECHK.TRANS64.TRYWAIT P2, [R0+URZ+0x38830], R3 ;  /* 0x03883003000075a7 */ /* 0x000e64000804017f */
[----:B-1----:R-:W-:Y:S05]  /*1a60*/  @!P2 BRA `(.L_x_397) ;  /* 0x000001380014a947 */ /* 0x002fea0003800000 */
.L_x_396:
[----:B------:R-:W-:Y:S05]  /*1a70*/  WARPSYNC.ALL ;  /* 0x0000000000007948 */ /* 0x000fea0003800000 */
[----:B------:R-:W-:Y:S01]  /*1a80*/  R2UR UR4, R5 ;  /* 0x00000000050472ca */ /* 0x000fe200000e0000 */
[----:B------:R-:W-:Y:S01]  /*1a90*/  ULOP3.LUT UR5, UR36, 0x10000, URZ, 0xfc, !UPT ;  /* 0x0001000024057892 */ /* 0x000fe2000f8efc3f */
[----:B------:R-:W-:Y:S01]  /*1aa0*/  R2UR UR6, R16 ;  /* 0x00000000100672ca */ /* 0x000fe200000e0000 */
[----:B------:R-:W-:Y:S01]  /*1ab0*/  WARPGROUP.ARRIVE ;  /* 0x00000000000079c5 */ /* 0x000fe20000000000 */
[----:B------:R-:W-:Y:S01]  /*1ac0*/  UMOV UR9, 0x40000040 ;  /* 0x4000004000097882 */ /* 0x000fe20000000000 */
[----:B------:R-:W-:Y:S01]  /*1ad0*/  UMOV UR11, 0x40000040 ;  /* 0x40000040000b7882 */ /* 0x000fe20000000000 */
[----:B------:R-:W-:Y:S01]  /*1ae0*/  UMOV UR21, UR9 ;  /* 0x0000000900157c82 */ /* 0x000fe20008000000 */
[----:B------:R-:W-:Y:S01]  /*1af0*/  IMAD.U32 R13, RZ, RZ, UR9 ;  /* 0x00000009ff0d7e24 */ /* 0x000fe2000f8e00ff */
[----:B------:R-:W-:Y:S01]  /*1b00*/  UMOV UR8, UR5 ;  /* 0x0000000500087c82 */ /* 0x000fe20008000000 */
[----:B------:R-:W-:Y:S01]  /*1b10*/  UMOV UR13, UR21 ;  /* 0x00000015000d7c82 */ /* 0x000fe20008000000 */
[----:B------:R-:W-:Y:S01]  /*1b20*/  UMOV UR20, UR8 ;  /* 0x0000000800147c82 */ /* 0x000fe20008000000 */
[----:B------:R-:W-:Y:S01]  /*1b30*/  IMAD.U32 R12, RZ, RZ, UR8 ;  /* 0x00000008ff0c7e24 */ /* 0x000fe2000f8e00ff */
[----:B------:R-:W-:Y:S01]  /*1b40*/  UMOV UR12, UR20 ;  /* 0x00000014000c7c82 */ /* 0x000fe20008000000 */
[----:B------:R-:W-:Y:S01]  /*1b50*/  UIADD3 UR4, UR4, 0x24400, URZ ;  /* 0x0002440004047890 */ /* 0x000fe2000fffe03f */
[----:B------:R-:W-:Y:S01]  /*1b60*/  P2R R64, PR, RZ, 0x1 ;  /* 0x00000001ff407803 */ /* 0x000fe20000000000 */
[----:B------:R-:W-:Y:S01]  /*1b70*/  UMOV UR15, 0x40000040 ;  /* 0x40000040000f7882 */ /* 0x000fe20000000000 */
[----:B------:R-:W-:Y:S01]  /*1b80*/  UMOV UR16, UR20 ;  /* 0x0000001400107c82 */ /* 0x000fe20008000000 */
[----:B------:R-:W-:Y:S01]  /*1b90*/  USHF.R.U32.HI UR4, URZ, 0x4, UR4 ;  /* 0x000000043f047899 */ /* 0x000fe20008011604 */
[----:B01----:R-:W-:Y:S01]  /*1ba0*/  @!P1 VIADD R0, R0, 0x38840 ;  /* 0x0003884000009836 */ /* 0x003fe20000000000 */
[----:B------:R-:W-:Y:S01]  /*1bb0*/  UMOV UR17, UR21 ;  /* 0x0000001500117c82 */ /* 0x000fe20008000000 */
[----:B------:R-:W-:Y:S01]  /*1bc0*/  UMOV UR19, 0x40000040 ;  /* 0x4000004000137882 */ /* 0x000fe20000000000 */
[----:B------:R-:W-:Y:S01]  /*1bd0*/  ULOP3.LUT UR4, UR4, 0x3fff, URZ, 0xc0, !UPT ;  /* 0x00003fff04047892 */ /* 0x000fe2000f8ec03f */
[--C-:B------:R-:W-:Y:S01]  /*1be0*/  IMAD.MOV.U32 R150, RZ, RZ, R151.reuse ;  /* 0x000000ffff967224 */ /* 0x100fe200078e0097 */
[----:B------:R-:W-:Y:S01]  /*1bf0*/  UMOV UR23, 0x40000040 ;  /* 0x4000004000177882 */ /* 0x000fe20000000000 */
[----:B------:R-:W-:Y:S01]  /*1c00*/  UMOV UR27, 0x40000040 ;  /* 0x40000040001b7882 */ /* 0x000fe20000000000 */
[----:B------:R-:W-:Y:S01]  /*1c10*/  ULOP3.LUT UR7, UR4, 0x10000, URZ, 0xfc, !UPT ;  /* 0x0001000004077892 */ /* 0x000fe2000f8efc3f */
[----:B------:R-:W-:Y:S01]  /*1c20*/  @!P1 PRMT R0, RZ, 0x654, R0 ;  /* 0x00000654ff009816 */ /* 0x000fe20000000000 */
[----:B------:R-:W-:Y:S01]  /*1c30*/  UMOV UR31, 0x40000040 ;  /* 0x40000040001f7882 */ /* 0x000fe20000000000 */
[----:B------:R-:W-:Y:S01]  /*1c40*/  UMOV UR35, 0x40000040 ;  /* 0x4000004000237882 */ /* 0x000fe20000000000 */
[----:B------:R-:W-:Y:S01]  /*1c50*/  UIMAD UR4, UR6, 0xa00, UR7 ;  /* 0x00000a00060478a4 */ /* 0x000fe2000f8e0207 */
[--C-:B------:R-:W-:Y:S01]  /*1c60*/  IMAD.MOV.U32 R149, RZ, RZ, R151.reuse ;  /* 0x000000ffff957224 */ /* 0x100fe200078e0097 */
[----:B------:R-:W-:Y:S01]  /*1c70*/  UIADD3 UR6, UR5, 0x2, URZ ;  /* 0x0000000205067890 */ /* 0x000fe2000fffe03f */
[----:B------:R-:W-:Y:S01]  /*1c80*/  IMAD.U32 R19, RZ, RZ, UR7 ;  /* 0x00000007ff137e24 */ /* 0x000fe2000f8e00ff */
[----:B------:R-:W-:Y:S01]  /*1c90*/  UIADD3 UR14, UR4, 0x100, URZ ;  /* 0x00000100040e7890 */ /* 0x000fe2000fffe03f */
[-C--:B------:R-:W-:Y:S01]  /*1ca0*/  MOV R148, R151.reuse ;  /* 0x0000009700947202 */ /* 0x080fe20000000f00 */
[----:B------:R-:W-:Y:S01]  /*1cb0*/  UIADD3 UR18, UR4, 0x180, URZ ;  /* 0x0000018004127890 */ /* 0x000fe2000fffe03f */
[--C-:B------:R-:W-:Y:S01]  /*1cc0*/  IMAD.MOV.U32 R147, RZ, RZ, R151.reuse ;  /* 0x000000ffff937224 */ /* 0x100fe200078e0097 */
[----:B------:R-:W-:Y:S01]  /*1cd0*/  UMOV UR10, UR4 ;  /* 0x00000004000a7c82 */ /* 0x000fe20008000000 */
[----:B------:R-:W-:Y:S01]  /*1ce0*/  UIADD3 UR7, UR4, 0x2, URZ ;  /* 0x0000000204077890 */ /* 0x000fe2000fffe03f */
        /* <DEDUP_REMOVED lines=36> */
[----:B------:R-:W-:Y:S01]  /*1f30*/  MOV R74, R151 ;  /* 0x00000097004a7202 */ /* 0x000fe20000000f00 */
        /* <DEDUP_REMOVED lines=211> */
[----:B------:R-:W-:Y:S02]  /*2c70*/  UIADD3 UR10, UR4, 0x780, URZ ;  /* 0x00000780040a7890 */ /* 0x000fe4000fffe03f */
        /* <DEDUP_REMOVED lines=316> */
[----:B------:R-:W-:Y:S01]  /*4040*/  R2UR UR12, R3 ;  /* 0x00000000030c72ca */ /* 0x000fe200000e0000 */
[----:B------:R-:W-:Y:S01]  /*4050*/  VIADD R3, R223, UR60 ;  /* 0x0000003cdf037c36 */ /* 0x000fe20008000000 */
[----:B------:R-:W-:Y:S01]  /*4060*/  R2UR UR13, R2 ;  /* 0x00000000020d72ca */ /* 0x000fe200000e0000 */
        /* <DEDUP_REMOVED lines=83> */
[----:B------:R-:W-:Y:S01]  /*45a0*/  ISETP.GT.AND P6, PT, R3, 0x11, PT ;  /* 0x000000110300780c */ /* 0x000fe20003fc4270 */
[----:B------:R-:W3:Y:S01]  /*45b0*/  MUFU.TANH R49, R49 ;  /* 0x0000003100317308 */ /* 0x000ee20000002400 */
[----:B--2---:R-:W-:Y:S01]  /*45c0*/  FSEL R15, R15, -INF , P5 ;  /* 0xff8000000f0f7808 */ /* 0x004fe20002800000 */
[----:B------:R-:W-:Y:S01]  /*45d0*/  FMUL.FTZ R55, R55, UR10 ;  /* 0x0000000a37377c20 */ /* 0x000fe20008410000 */
[----:B------:R-:W-:Y:S01]  /*45e0*/  ISETP.GT.AND P5, PT, R3, 0x18, PT ;  /* 0x000000180300780c */ /* 0x000fe20003fa4270 */
[----:B------:R-:W-:Y:S01]  /*45f0*/  IMAD.MOV.U32 R59, RZ, RZ, R151 ;  /* 0x000000ffff3b7224 */ /* 0x000fe200078e0097 */
[----:B0-----:R-:W-:-:S02]  /*4600*/  FSEL R62, R62, -INF , P4 ;  /* 0xff8000003e3e7808 */ /* 0x001fc40002000000 */
        /* <DEDUP_REMOVED lines=64> */
[----:B------:R-:W-:Y:S01]  /*4a10*/  FMNMX.FTZ R21, R45, R4, !PT ;  /* 0x000000042d157209 */ /* 0x000fe20007810000 */
[----:B------:R-:W-:-:S04]  /*4a20*/  ULDC UR5, c[0x0][0x988] ;  /* 0x0002620000057ab9 */ /* 0x000fc80000000800 */
        /* <DEDUP_REMOVED lines=41> */
[----:B-1----:R-:W-:-:S07]  /*4cc0*/  FSEL R25, R25, -INF , P4 ;  /* 0xff80000019197808 */ /* 0x002fce0002000000 */
[----:B------:R-:W1:Y:S01]  /*4cd0*/  MUFU.TANH R29, R29 ;  /* 0x0000001d001d7308 */ /* 0x000e620000002400 */
[----:B0-----:R-:W-:Y:S02]  /*4ce0*/  FSEL R38, R38, -INF , P2 ;  /* 0xff80000026267808 */ /* 0x001fe40001000000 */
[----:B------:R-:W-:Y:S02]  /*4cf0*/  ISETP.GT.AND P2, PT, R3, 0x49, PT ;  /* 0x000000490300780c */ /* 0x000fe40003f44270 */
[----:B------:R-:W-:-:S03]  /*4d00*/  FMNMX.FTZ R3, R25, R4, !PT ;  /* 0x0000000419037209 */ /* 0x000fc60007810000 */
        /* <DEDUP_REMOVED lines=14> */
[----:B0-----:R-:W-:Y:S02]  /*4df0*/  FMNMX.FTZ R14, R3, R4, !PT ;  /* 0x00000004030e7209 */ /* 0x001fe40007810000 */
[----:B------:R-:W-:-:S03]  /*4e00*/  FMNMX.FTZ R3, R2, R15, !PT ;  /* 0x0000000f02037209 */ /* 0x000fc60007810000 */
        /* <DEDUP_REMOVED lines=43> */
[----:B0-----:R-:W-:Y:S01]  /*50c0*/  F2FP.BF16.F32.PACK_AB R208, R57, R56 ;  /* 0x0000003839d0723e */ /* 0x001fe200000010ff */
[----:B------:R-:W-:Y:S01]  /*50d0*/  IMAD.MOV.U32 R64, RZ, RZ, R151 ;  /* 0x000000ffff407224 */ /* 0x000fe200078e0097 */
[----:B------:R-:W-:-:S04]  /*50e0*/  FMNMX.FTZ R14, R38, R3, !PT ;  /* 0x00000003260e7209 */ /* 0x000fc80007810000 */
        /* <DEDUP_REMOVED lines=8> */
[----:B------:R-:W-:Y:S04]  /*5170*/  MUFU.EX2 R52, R52 ;  /* 0x0000003400347308 */ /* 0x000fe80000000800 */
[----:B------:R-:W1:Y:S04]  /*5180*/  SHFL.BFLY PT, R3, R14, 0x2, 0x1f ;  /* 0x0c401f000e037f89 */ /* 0x000e6800000e0000 */
        /* <DEDUP_REMOVED lines=12> */
[----:B-1----:R-:W-:Y:S02]  /*5250*/  FMNMX.FTZ R3, R20, R3, !PT ;  /* 0x0000000314037209 */ /* 0x002fe40007810000 */
[----:B---3--:R-:W-:-:S02]  /*5260*/  F2FP.BF16.F32.PACK_AB R202, R45, R44 ;  /* 0x0000002c2dca723e */ /* 0x008fc400000010ff */
[C---:B------:R-:W-:Y:S01]  /*5270*/  FSETP.NEU.FTZ.AND P2, PT, R3.reuse, -INF , PT ;  /* 0xff8000000300780b */ /* 0x040fe20003f5d000 */
[----:B------:R-:W-:Y:S02]  /*5280*/  FMUL.FTZ R14, R3, UR5 ;  /* 0x00000005030e7c20 */ /* 0x000fe40008410000 */
[----:B------:R-:W-:Y:S03]  /*5290*/  MUFU.EX2 R36, R36 ;  /* 0x0000002400247308 */ /* 0x000fe60000000800 */
[----:B------:R-:W-:Y:S02]  /*52a0*/  FSEL R14, R14, RZ, P2 ;  /* 0x000000ff0e0e7208 */ /* 0x000fe40001000000 */
[----:B------:R-:W-:-:S03]  /*52b0*/  PLOP3.LUT P2, PT, PT, PT, UP0, 0x80, 0x0 ;  /* 0x000000000000781c */ /* 0x000fc60003f4f008 */
[--C-:B------:R-:W-:Y:S01]  /*52c0*/  FFMA.FTZ R2, R2, UR5, -R14.reuse ;  /* 0x0000000502027c23 */ /* 0x100fe2000801080e */
[--C-:B------:R-:W-:Y:S01]  /*52d0*/  FFMA.FTZ R15, R15, UR5, -R14.reuse ;  /* 0x000000050f0f7c23 */ /* 0x100fe2000801080e */
[--C-:B------:R-:W-:Y:S01]  /*52e0*/  FFMA.FTZ R62, R62, UR5, -R14.reuse ;  /* 0x000000053e3e7c23 */ /* 0x100fe2000801080e */
[--C-:B------:R-:W-:Y:S01]  /*52f0*/  FFMA.FTZ R63, R63, UR5, -R14.reuse ;  /* 0x000000053f3f7c23 */ /* 0x100fe2000801080e */
[--C-:B------:R-:W-:Y:S01]  /*5300*/  FFMA.FTZ R50, R50, UR5, -R14.reuse ;  /* 0x0000000532327c23 */ /* 0x100fe2000801080e */
[----:B------:R1:W-:Y:S01]  /*5310*/  MUFU.EX2 R209, R15 ;  /* 0x0000000f00d17308 */ /* 0x0003e20000000800 */
[--C-:B------:R-:W-:Y:S01]  /*5320*/  FFMA.FTZ R51, R51, UR5, -R14.reuse ;  /* 0x0000000533337c23 */ /* 0x100fe2000801080e */
[--C-:B------:R-:W-:Y:S01]  /*5330*/  FFMA.FTZ R54, R54, UR5, -R14.reuse ;  /* 0x0000000536367c23 */ /* 0x100fe2000801080e */
[--C-:B------:R-:W-:Y:S01]  /*5340*/  FFMA.FTZ R55, R55, UR5, -R14.reuse ;  /* 0x0000000537377c23 */ /* 0x100fe2000801080e */
[--C-:B------:R-:W-:Y:S01]  /*5350*/  FFMA.FTZ R42, R42, UR5, -R14.reuse ;  /* 0x000000052a2a7c23 */ /* 0x100fe2000801080e */
[--C-:B------:R-:W-:Y:S01]  /*5360*/  FFMA.FTZ R43, R43, UR5, -R14.reuse ;  /* 0x000000052b2b7c23 */ /* 0x100fe2000801080e */
[--C-:B------:R-:W-:Y:S01]  /*5370*/  FFMA.FTZ R46, R46, UR5, -R14.reuse ;  /* 0x000000052e2e7c23 */ /* 0x100fe2000801080e */
[--C-:B------:R-:W-:Y:S01]  /*5380*/  FFMA.FTZ R47, R47, UR5, -R14.reuse ;  /* 0x000000052f2f7c23 */ /* 0x100fe2000801080e */
[----:B------:R-:W3:Y:S01]  /*5390*/  MUFU.EX2 R2, R2 ;  /* 0x0000000200027308 */ /* 0x000ee20000000800 */
[----:B-1----:R-:W-:Y:S01]  /*53a0*/  FADD.FTZ R15, R56, R57 ;  /* 0x00000039380f7221 */ /* 0x002fe20000010000 */
[--C-:B------:R-:W-:Y:S01]  /*53b0*/  FFMA.FTZ R34, R34, UR5, -R14.reuse ;  /* 0x0000000522227c23 */ /* 0x100fe2000801080e */
[--C-:B------:R-:W-:Y:S01]  /*53c0*/  FFMA.FTZ R35, R35, UR5, -R14.reuse ;  /* 0x0000000523237c23 */ /* 0x100fe2000801080e */
[--C-:B------:R-:W-:Y:S01]  /*53d0*/  FFMA.FTZ R38, R38, UR5, -R14.reuse ;  /* 0x0000000526267c23 */ /* 0x100fe2000801080e */
[----:B------:R-:W-:Y:S01]  /*53e0*/  FADD.FTZ R20, R60, R15 ;  /* 0x0000000f3c147221 */ /* 0x000fe20000010000 */
[--C-:B------:R-:W-:Y:S01]  /*53f0*/  FFMA.FTZ R39, R39, UR5, -R14.reuse ;  /* 0x0000000527277c23 */ /* 0x100fe2000801080e */
[----:B------:R-:W-:Y:S01]  /*5400*/  FFMA.FTZ R26, R26, UR5, -R14 ;  /* 0x000000051a1a7c23 */ /* 0x000fe2000801080e */
[----:B------:R-:W1:Y:S01]  /*5410*/  MUFU.EX2 R62, R62 ;  /* 0x0000003e003e7308 */ /* 0x000e620000000800 */
[----:B------:R-:W-:Y:S01]  /*5420*/  FADD.FTZ R15, R61, R20 ;  /* 0x000000143d0f7221 */ /* 0x000fe20000010000 */
[--C-:B------:R-:W-:Y:S01]  /*5430*/  FFMA.FTZ R27, R27, UR5, -R14.reuse ;  /* 0x000000051b1b7c23 */ /* 0x100fe2000801080e */
[--C-:B------:R-:W-:Y:S01]  /*5440*/  FFMA.FTZ R30, R30, UR5, -R14.reuse ;  /* 0x000000051e1e7c23 */ /* 0x100fe2000801080e */
[----:B------:R-:W-:Y:S01]  /*5450*/  FFMA.FTZ R14, R31, UR5, -R14 ;  /* 0x000000051f0e7c23 */ /* 0x000fe2000801080e */
[----:B------:R-:W-:Y:S01]  /*5460*/  FADD.FTZ R20, R48, R15 ;  /* 0x0000000f30147221 */ /* 0x000fe20000010000 */
[----:B0-----:R-:W-:Y:S01]  /*5470*/  F2FP.BF16.F32.PACK_AB R196, R33, R32 ;  /* 0x0000002021c4723e */ /* 0x001fe200000010ff */
[----:B------:R-:W-:Y:S01]  /*5480*/  IMAD.MOV.U32 R61, RZ, RZ, R151 ;  /* 0x000000ffff3d7224 */ /* 0x000fe200078e0097 */
[----:B------:R-:W0:Y:S01]  /*5490*/  MUFU.EX2 R63, R63 ;  /* 0x0000003f003f7308 */ /* 0x000e220000000800 */
[----:B---3--:R-:W-:Y:S01]  /*54a0*/  FADD.FTZ R15, R2, R209 ;  /* 0x000000d1020f7221 */ /* 0x008fe20000010000 */
[----:B------:R-:W-:Y:S01]  /*54b0*/  FADD.FTZ R29, R49, R20 ;  /* 0x00000014311d7221 */ /* 0x000fe20000010000 */
[----:B------:R-:W-:Y:S01]  /*54c0*/  F2FP.BF16.F32.PACK_AB R209, R209, R2 ;  /* 0x00000002d1d1723e */ /* 0x000fe200000010ff */
[----:B------:R-:W-:-:S02]  /*54d0*/  IMAD.MOV.U32 R2, RZ, RZ, 0x3f800000 ;  /* 0x3f800000ff027424 */ /* 0x000fc400078e00ff */
[----:B------:R-:W-:Y:S01]  /*54e0*/  FADD.FTZ R58, R52, R29 ;  /* 0x0000001d343a7221 */ /* 0x000fe20000010000 */
[----:B------:R-:W-:Y:S01]  /*54f0*/  IMAD.MOV.U32 R60, RZ, RZ, R151 ;  /* 0x000000ffff3c7224 */ /* 0x000fe200078e0097 */
[----:B------:R-:W3:Y:S01]  /*5500*/  MUFU.EX2 R50, R50 ;  /* 0x0000003200327308 */ /* 0x000ee20000000800 */
[----:B-1----:R-:W-:Y:S01]  /*5510*/  FADD.FTZ R20, R62, R15 ;  /* 0x0000000f3e147221 */ /* 0x002fe20000010000 */
[----:B------:R-:W-:Y:S01]  /*5520*/  FADD.FTZ R29, R53, R58 ;  /* 0x0000003a351d7221 */ /* 0x000fe20000010000 */
[--C-:B------:R-:W-:Y:S02]  /*5530*/  IMAD.MOV.U32 R57, RZ, RZ, R151.reuse ;  /* 0x000000ffff397224 */ /* 0x100fe400078e0097 */
[----:B------:R-:W-:Y:S02]  /*5540*/  IMAD.MOV.U32 R56, RZ, RZ, R151 ;  /* 0x000000ffff387224 */ /* 0x000fe400078e0097 */
[----:B------:R-:W-:Y:S01]  /*5550*/  FADD.FTZ R58, R40, R29 ;  /* 0x0000001d283a7221 */ /* 0x000fe20000010000 */
[--C-:B------:R-:W-:Y:S01]  /*5560*/  IMAD.MOV.U32 R53, RZ, RZ, R151.reuse ;  /* 0x000000ffff357224 */ /* 0x100fe200078e0097 */
[----:B------:R-:W1:Y:S01]  /*5570*/  MUFU.EX2 R51, R51 ;  /* 0x0000003300337308 */ /* 0x000e620000000800 */
[----:B0-----:R-:W-:Y:S01]  /*5580*/  FADD.FTZ R15, R63, R20 ;  /* 0x000000143f0f7221 */ /* 0x001fe20000010000 */
[----:B------:R-:W-:Y:S01]  /*5590*/  FADD.FTZ R29, R41, R58 ;  /* 0x0000003a291d7221 */ /* 0x000fe20000010000 */
[----:B------:R-:W-:Y:S01]  /*55a0*/  F2FP.BF16.F32.PACK_AB R211, R63, R62 ;  /* 0x0000003e3fd3723e */ /* 0x000fe200000010ff */
[----:B------:R-:W-:-:S02]  /*55b0*/  IMAD.MOV.U32 R63, RZ, RZ, R151 ;  /* 0x000000ffff3f7224 */ /* 0x000fc400078e0097 */
[----:B--2---:R-:W-:Y:S01]  /*55c0*/  FADD.FTZ R0, R44, R29 ;  /* 0x0000001d2c007221 */ /* 0x004fe20000010000 */
[----:B------:R-:W-:Y:S01]  /*55d0*/  IMAD.MOV.U32 R62, RZ, RZ, R151 ;  /* 0x000000ffff3e7224 */ /* 0x000fe200078e0097 */
[----:B------:R-:W0:Y:S01]  /*55e0*/  MUFU.EX2 R54, R54 ;  /* 0x0000003600367308 */ /* 0x000e220000000800 */
[----:B---3--:R-:W-:Y:S01]  /*55f0*/  FADD.FTZ R20, R50, R15 ;  /* 0x0000000f32147221 */ /* 0x008fe20000010000 */
[----:B------:R-:W-:Y:S01]  /*5600*/  FADD.FTZ R29, R45, R0 ;  /* 0x000000002d1d7221 */ /* 0x000fe20000010000 */
[--C-:B------:R-:W-:Y:S02]  /*5610*/  IMAD.MOV.U32 R58, RZ, RZ, R151.reuse ;  /* 0x000000ffff3a7224 */ /* 0x100fe400078e0097 */
[--C-:B------:R-:W-:Y:S02]  /*5620*/  IMAD.MOV.U32 R52, RZ, RZ, R151.reuse ;  /* 0x000000ffff347224 */ /* 0x100fe400078e0097 */
[--C-:B------:R-:W-:Y:S01]  /*5630*/  IMAD.MOV.U32 R49, RZ, RZ, R151.reuse ;  /* 0x000000ffff317224 */ /* 0x100fe200078e0097 */
[----:B------:R-:W2:Y:S01]  /*5640*/  MUFU.EX2 R55, R55 ;  /* 0x0000003700377308 */ /* 0x000ea20000000800 */
[C---:B-1----:R-:W-:Y:S01]  /*5650*/  FADD.FTZ R15, R51.reuse, R20 ;  /* 0x00000014330f7221 */ /* 0x042fe20000010000 */
[----:B------:R-:W-:Y:S01]  /*5660*/  F2FP.BF16.F32.PACK_AB R205, R51, R50 ;  /* 0x0000003233cd723e */ /* 0x000fe200000010ff */
[----:B------:R-:W-:-:S02]  /*5670*/  IMAD.MOV.U32 R51, RZ, RZ, R151 ;  /* 0x000000ffff337224 */ /* 0x000fc400078e0097 */
[--C-:B------:R-:W-:Y:S02]  /*5680*/  IMAD.MOV.U32 R50, RZ, RZ, R151.reuse ;  /* 0x000000ffff327224 */ /* 0x100fe400078e0097 */
[----:B------:R-:W-:Y:S01]  /*5690*/  IMAD.MOV.U32 R48, RZ, RZ, R151 ;  /* 0x000000ffff307224 */ /* 0x000fe200078e0097 */
[----:B------:R-:W1:Y:S01]  /*56a0*/  MUFU.EX2 R42, R42 ;  /* 0x0000002a002a7308 */ /* 0x000e620000000800 */
[----:B0-----:R-:W-:Y:S01]  /*56b0*/  FADD.FTZ R20, R54, R15 ;  /* 0x0000000f36147221 */ /* 0x001fe20000010000 */
[--C-:B------:R-:W-:Y:S02]  /*56c0*/  IMAD.MOV.U32 R45, RZ, RZ, R151.reuse ;  /* 0x000000ffff2d7224 */ /* 0x100fe400078e0097 */
[--C-:B------:R-:W-:Y:S02]  /*56d0*/  IMAD.MOV.U32 R44, RZ, RZ, R151.reuse ;  /* 0x000000ffff2c7224 */ /* 0x100fe400078e0097 */
[----:B------:R-:W-:Y:S02]  /*56e0*/  IMAD.MOV.U32 R41, RZ, RZ, R151 ;  /* 0x000000ffff297224 */ /* 0x000fe400078e0097 */
[----:B------:R-:W0:Y:S01]  /*56f0*/  MUFU.EX2 R43, R43 ;  /* 0x0000002b002b7308 */ /* 0x000e220000000800 */
[C---:B--2---:R-:W-:Y:S01]  /*5700*/  FADD.FTZ R15, R55.reuse, R20 ;  /* 0x00000014370f7221 */ /* 0x044fe20000010000 */
[----:B------:R-:W-:Y:S01]  /*5710*/  FADD.FTZ R20, R32, R29 ;  /* 0x0000001d20147221 */ /* 0x000fe20000010000 */
[----:B------:R-:W-:Y:S01]  /*5720*/  F2FP.BF16.F32.PACK_AB R207, R55, R54 ;  /* 0x0000003637cf723e */ /* 0x000fe200000010ff */
[----:B------:R-:W-:-:S02]  /*5730*/  IMAD.MOV.U32 R55, RZ, RZ, R151 ;  /* 0x000000ffff377224 */ /* 0x000fc400078e0097 */
[----:B------:R-:W-:Y:S01]  /*5740*/  FADD.FTZ R29, R33, R20 ;  /* 0x00000014211d7221 */ /* 0x000fe20000010000 */
[----:B------:R-:W-:Y:S01]  /*5750*/  IMAD.MOV.U32 R54, RZ, RZ, R151 ;  /* 0x000000ffff367224 */ /* 0x000fe200078e0097 */
[----:B------:R-:W2:Y:S01]  /*5760*/  MUFU.EX2 R46, R46 ;  /* 0x0000002e002e7308 */ /* 0x000ea20000000800 */
[----:B-1----:R-:W-:Y:S01]  /*5770*/  FADD.FTZ R0, R42, R15 ;  /* 0x0000000f2a007221 */ /* 0x002fe20000010000 */
[----:B------:R-:W-:Y:S01]  /*5780*/  FADD.FTZ R20, R36, R29 ;  /* 0x0000001d24147221 */ /* 0x000fe20000010000 */
[--C-:B------:R-:W-:Y:S02]  /*5790*/  IMAD.MOV.U32 R40, RZ, RZ, R151.reuse ;  /* 0x000000ffff287224 */ /* 0x100fe400078e0097 */
[--C-:B------:R-:W-:Y:S02]  /*57a0*/  IMAD.MOV.U32 R33, RZ, RZ, R151.reuse ;  /* 0x000000ffff217224 */ /* 0x100fe400078e0097 */
[--C-:B------:R-:W-:Y:S01]  /*57b0*/  IMAD.MOV.U32 R32, RZ, RZ, R151.reuse ;  /* 0x000000ffff207224 */ /* 0x100fe200078e0097 */
[----:B------:R-:W1:Y:S01]  /*57c0*/  MUFU.EX2 R47, R47 ;  /* 0x0000002f002f7308 */ /* 0x000e620000000800 */
[C---:B0-----:R-:W-:Y:S01]  /*57d0*/  FADD.FTZ R15, R43.reuse, R0 ;  /* 0x000000002b0f7221 */ /* 0x041fe20000010000 */
[----:B------:R-:W-:Y:S01]  /*57e0*/  F2FP.BF16.F32.PACK_AB R201, R43, R42 ;  /* 0x0000002a2bc9723e */ /* 0x000fe200000010ff */
[----:B------:R-:W-:-:S02]  /*57f0*/  IMAD.MOV.U32 R43, RZ, RZ, R151 ;  /* 0x000000ffff2b7224 */ /* 0x000fc400078e0097 */
[--C-:B------:R-:W-:Y:S02]  /*5800*/  IMAD.MOV.U32 R42, RZ, RZ, R151.reuse ;  /* 0x000000ffff2a7224 */ /* 0x100fe400078e0097 */
[----:B------:R-:W-:Y:S01]  /*5810*/  IMAD.MOV.U32 R31, RZ, RZ, R151 ;  /* 0x000000ffff1f7224 */ /* 0x000fe200078e0097 */
[----:B------:R-:W0:Y:S01]  /*5820*/  MUFU.EX2 R37, R37 ;  /* 0x0000002500257308 */ /* 0x000e220000000800 */
[----:B--2---:R-:W-:-:S07]  /*5830*/  FADD.FTZ R0, R46, R15 ;  /* 0x0000000f2e007221 */ /* 0x004fce0000010000 */
[----:B------:R-:W2:Y:S01]  /*5840*/  MUFU.EX2 R34, R34 ;  /* 0x0000002200227308 */ /* 0x000ea20000000800 */
[C---:B-1----:R-:W-:Y:S01]  /*5850*/  FADD.FTZ R15, R47.reuse, R0 ;  /* 0x000000002f0f7221 */ /* 0x042fe20000010000 */
[----:B------:R-:W-:Y:S01]  /*5860*/  F2FP.BF16.F32.PACK_AB R203, R47, R46 ;  /* 0x0000002e2fcb723e */ /* 0x000fe200000010ff */
[--C-:B------:R-:W-:Y:S02]  /*5870*/  IMAD.MOV.U32 R47, RZ, RZ, R151.reuse ;  /* 0x000000ffff2f7224 */ /* 0x100fe400078e0097 */
[----:B------:R-:W-:-:S03]  /*5880*/  IMAD.MOV.U32 R46, RZ, RZ, R151 ;  /* 0x000000ffff2e7224 */ /* 0x000fc600078e0097 */
[----:B------:R-:W1:Y:S01]  /*5890*/  MUFU.EX2 R24, R24 ;  /* 0x0000001800187308 */ /* 0x000e620000000800 */
[C---:B0-----:R-:W-:Y:S01]  /*58a0*/  FADD.FTZ R29, R37.reuse, R20 ;  /* 0x00000014251d7221 */ /* 0x041fe20000010000 */
[----:B------:R-:W-:Y:S01]  /*58b0*/  F2FP.BF16.F32.PACK_AB R198, R37, R36 ;  /* 0x0000002425c6723e */ /* 0x000fe200000010ff */
[----:B------:R-:W-:Y:S01]  /*58c0*/  IMAD.MOV.U32 R36, RZ, RZ, R151 ;  /* 0x000000ffff247224 */ /* 0x000fe200078e0097 */
[----:B------:R-:W-:-:S04]  /*58d0*/  MOV R37, R151 ;  /* 0x0000009700257202 */ /* 0x000fc80000000f00 */
[----:B------:R-:W0:Y:S01]  /*58e0*/  MUFU.EX2 R35, R35 ;  /* 0x0000002300237308 */ /* 0x000e220000000800 */
[----:B--2---:R-:W-:-:S07]  /*58f0*/  FADD.FTZ R0, R34, R15 ;  /* 0x0000000f22007221 */ /* 0x004fce0000010000 */
[----:B------:R-:W2:Y:S01]  /*5900*/  MUFU.EX2 R25, R25 ;  /* 0x0000001900197308 */ /* 0x000ea20000000800 */
[----:B-1----:R-:W-:-:S07]  /*5910*/  FADD.FTZ R20, R24, R29 ;  /* 0x0000001d18147221 */ /* 0x002fce0000010000 */
[----:B------:R-:W1:Y:S01]  /*5920*/  MUFU.EX2 R38, R38 ;  /* 0x0000002600267308 */ /* 0x000e620000000800 */
[C---:B0-----:R-:W-:Y:S01]  /*5930*/  FADD.FTZ R15, R35.reuse, R0 ;  /* 0x00000000230f7221 */ /* 0x041fe20000010000 */
[----:B------:R-:W-:Y:S01]  /*5940*/  F2FP.BF16.F32.PACK_AB R197, R35, R34 ;  /* 0x0000002223c5723e */ /* 0x000fe200000010ff */
[--C-:B------:R-:W-:Y:S02]  /*5950*/  IMAD.MOV.U32 R35, RZ, RZ, R151.reuse ;  /* 0x000000ffff237224 */ /* 0x100fe400078e0097 */
[----:B------:R-:W-:-:S03]  /*5960*/  IMAD.MOV.U32 R34, RZ, RZ, R151 ;  /* 0x000000ffff227224 */ /* 0x000fc600078e0097 */
[----:B------:R-:W0:Y:S01]  /*5970*/  MUFU.EX2 R28, R28 ;  /* 0x0000001c001c7308 */ /* 0x000e220000000800 */
[C---:B--2---:R-:W-:Y:S01]  /*5980*/  FADD.FTZ R29, R25.reuse, R20 ;  /* 0x00000014191d7221 */ /* 0x044fe20000010000 */
[----:B------:R-:W-:Y:S01]  /*5990*/  F2FP.BF16.F32.PACK_AB R192, R25, R24 ;  /* 0x0000001819c0723e */ /* 0x000fe200000010ff */
[--C-:B------:R-:W-:Y:S02]  /*59a0*/  IMAD.MOV.U32 R25, RZ, RZ, R151.reuse ;  /* 0x000000ffff197224 */ /* 0x100fe400078e0097 */
[----:B------:R-:W-:-:S03]  /*59b0*/  IMAD.MOV.U32 R24, RZ, RZ, R151 ;  /* 0x000000ffff187224 */ /* 0x000fc600078e0097 */
[----:B------:R-:W2:Y:S01]  /*59c0*/  MUFU.EX2 R39, R39 ;  /* 0x0000002700277308 */ /* 0x000ea20000000800 */
[----:B-1----:R-:W-:-:S07]  /*59d0*/  FADD.FTZ R0, R38, R15 ;  /* 0x0000000f26007221 */ /* 0x002fce0000010000 */
[----:B------:R-:W1:Y:S01]  /*59e0*/  MUFU.EX2 R26, R26 ;  /* 0x0000001a001a7308 */ /* 0x000e620000000800 */
[----:B0-----:R-:W-:-:S07]  /*59f0*/  FADD.FTZ R20, R28, R29 ;  /* 0x0000001d1c147221 */ /* 0x001fce0000010000 */
[----:B------:R-:W0:Y:S01]  /*5a00*/  MUFU.EX2 R21, R21 ;  /* 0x0000001500157308 */ /* 0x000e220000000800 */
[C---:B--2---:R-:W-:Y:S01]  /*5a10*/  FADD.FTZ R29, R39.reuse, R0 ;  /* 0x00000000271d7221 */ /* 0x044fe20000010000 */
[----:B------:R-:W-:Y:S01]  /*5a20*/  F2FP.BF16.F32.PACK_AB R199, R39, R38 ;  /* 0x0000002627c7723e */ /* 0x000fe200000010ff */
[--C-:B------:R-:W-:Y:S02]  /*5a30*/  IMAD.MOV.U32 R39, RZ, RZ, R151.reuse ;  /* 0x000000ffff277224 */ /* 0x100fe400078e0097 */
[----:B------:R-:W-:-:S03]  /*5a40*/  IMAD.MOV.U32 R38, RZ, RZ, R151 ;  /* 0x000000ffff267224 */ /* 0x000fc600078e0097 */
[----:B------:R-:W2:Y:S01]  /*5a50*/  MUFU.EX2 R27, R27 ;  /* 0x0000001b001b7308 */ /* 0x000ea20000000800 */
[----:B-1----:R-:W-:Y:S01]  /*5a60*/  FADD.FTZ R0, R26, R29 ;  /* 0x0000001d1a007221 */ /* 0x002fe20000010000 */
[----:B------:R-:W-:-:S06]  /*5a70*/  IMAD.MOV.U32 R29, RZ, RZ, R151 ;  /* 0x000000ffff1d7224 */ /* 0x000fcc00078e0097 */
[----:B------:R-:W1:Y:S01]  /*5a80*/  MUFU.EX2 R30, R30 ;  /* 0x0000001e001e7308 */ /* 0x000e620000000800 */
[C---:B0-----:R-:W-:Y:S01]  /*5a90*/  FADD.FTZ R15, R21.reuse, R20 ;  /* 0x00000014150f7221 */ /* 0x041fe20000010000 */
[----:B------:R-:W-:Y:S01]  /*5aa0*/  F2FP.BF16.F32.PACK_AB R194, R21, R28 ;  /* 0x0000001c15c2723e */ /* 0x000fe200000010ff */
[----:B------:R-:W-:-:S05]  /*5ab0*/  IMAD.MOV.U32 R28, RZ, RZ, R151 ;  /* 0x000000ffff1c7224 */ /* 0x000fca00078e0097 */
[----:B------:R1:W0:Y:S01]  /*5ac0*/  MUFU.EX2 R195, R14 ;  /* 0x0000000e00c37308 */ /* 0x0002220000000800 */
[C---:B--2---:R-:W-:Y:S01]  /*5ad0*/  FADD.FTZ R21, R27.reuse, R0 ;  /* 0x000000001b157221 */ /* 0x044fe20000010000 */
[----:B------:R-:W-:Y:S01]  /*5ae0*/  F2FP.BF16.F32.PACK_AB R193, R27, R26 ;  /* 0x0000001a1bc1723e */ /* 0x000fe200000010ff */
[----:B------:R-:W-:Y:S02]  /*5af0*/  IMAD.MOV.U32 R0, RZ, RZ, 0x3f800000 ;  /* 0x3f800000ff007424 */ /* 0x000fe400078e00ff */
[--C-:B------:R-:W-:Y:S02]  /*5b00*/  IMAD.MOV.U32 R27, RZ, RZ, R151.reuse ;  /* 0x000000ffff1b7224 */ /* 0x100fe400078e0097 */
[----:B------:R-:W-:Y:S02]  /*5b10*/  IMAD.MOV.U32 R26, RZ, RZ, R151 ;  /* 0x000000ffff1a7224 */ /* 0x000fe400078e0097 */
[----:B-1----:R-:W-:-:S04]  /*5b20*/  FADD.FTZ R14, R30, R21 ;  /* 0x000000151e0e7221 */ /* 0x002fc80000010000 */
[C---:B0-----:R-:W-:Y:S01]  /*5b30*/  FADD.FTZ R14, R195.reuse, R14 ;  /* 0x0000000ec30e7221 */ /* 0x041fe20000010000 */
[----:B------:R-:W-:Y:S01]  /*5b40*/  F2FP.BF16.F32.PACK_AB R195, R195, R30 ;  /* 0x0000001ec3c3723e */ /* 0x000fe200000010ff */
[----:B------:R-:W-:Y:S01]  /*5b50*/  IMAD.MOV.U32 R30, RZ, RZ, R151 ;  /* 0x000000ffff1e7224 */ /* 0x000fe200078e0097 */
[----:B------:R-:W-:Y:S06]  /*5b60*/  @!P2 BRA `(.L_x_398) ;  /* 0x0000004000d4a947 */ /* 0x000fec0003800000 */
[----:B------:R-:W-:Y:S01]  /*5b70*/  R2UR UR4, R152 ;  /* 0x00000000980472ca */ /* 0x000fe200000e0000 */
[----:B------:R-:W-:Y:S01]  /*5b80*/  IMAD.MOV.U32 R20, RZ, RZ, R3 ;  /* 0x000000ffff147224 */ /* 0x000fe200078e0003 */
[----:B------:R-:W-:Y:S01]  /*5b90*/  R2UR UR61, R16 ;  /* 0x00000000103d72ca */ /* 0x000fe200000e0000 */
[----:B------:R-:W-:Y:S01]  /*5ba0*/  IMAD.MOV.U32 R21, RZ, RZ, R4 ;  /* 0x000000ffff157224 */ /* 0x000fe200078e0004 */
[----:B------:R-:W-:Y:S01]  /*5bb0*/  CS2R R150, SRZ ;  /* 0x0000000000967805 */ /* 0x000fe2000001ff00 */
[----:B------:R-:W-:Y:S01]  /*5bc0*/  IMAD.MOV.U32 R234, RZ, RZ, R17 ;  /* 0x000000ffffea7224 */ /* 0x000fe200078e0011 */
[----:B------:R-:W-:Y:S01]  /*5bd0*/  CS2R R146, SRZ ;  /* 0x0000000000927805 */ /* 0x000fe2000001ff00 */
[----:B------:R-:W-:Y:S01]  /*5be0*/  IMAD.MOV.U32 R0, RZ, RZ, 0x3f800000 ;  /* 0x3f800000ff007424 */ /* 0x000fe200078e00ff */
[----:B------:R-:W-:Y:S02]  /*5bf0*/  CS2R R142, SRZ ;  /* 0x00000000008e7805 */ /* 0x000fe4000001ff00 */
[----:B------:R-:W-:-:S02]  /*5c00*/  CS2R R138, SRZ ;  /* 0x00000000008a7805 */ /* 0x000fc4000001ff00 */
[----:B------:R-:W-:Y:S02]  /*5c10*/  CS2R R134, SRZ ;  /* 0x0000000000867805 */ /* 0x000fe4000001ff00 */
[----:B------:R-:W-:Y:S02]  /*5c20*/  CS2R R130, SRZ ;  /* 0x0000000000827805 */ /* 0x000fe4000001ff00 */
[----:B------:R-:W-:Y:S01]  /*5c30*/  CS2R R126, SRZ ;  /* 0x00000000007e7805 */ /* 0x000fe2000001ff00 */
[----:B------:R-:W-:Y:S01]  /*5c40*/  UIADD3 UR4, UR4, -0x2, URZ ;  /* 0xfffffffe04047890 */ /* 0x000fe2000fffe03f */
[----:B------:R-:W-:Y:S02]  /*5c50*/  CS2R R122, SRZ ;  /* 0x00000000007a7805 */ /* 0x000fe4000001ff00 */
[----:B------:R-:W-:Y:S02]  /*5c60*/  CS2R R118, SRZ ;  /* 0x0000000000767805 */ /* 0x000fe4000001ff00 */
[----:B------:R-:W-:-:S02]  /*5c70*/  CS2R R114, SRZ ;  /* 0x0000000000727805 */ /* 0x000fc4000001ff00 */
[----:B------:R-:W-:Y:S02]  /*5c80*/  CS2R R110, SRZ ;  /* 0x00000000006e7805 */ /* 0x000fe4000001ff00 */
[----:B------:R-:W-:Y:S01]  /*5c90*/  CS2R R106, SRZ ;  /* 0x00000000006a7805 */ /* 0x000fe2000001ff00 */
[----:B------:R-:W-:Y:S01]  /*5ca0*/  IMAD.U32 R232, RZ, RZ, UR4 ;  /* 0x00000004ffe87e24 */ /* 0x000fe2000f8e00ff */
        /* <DEDUP_REMOVED lines=51> */
[----:B------:R-:W-:Y:S01]  /*5fe0*/  CS2R R24, SRZ ;  /* 0x0000000000187805 */ /* 0x000fe2000001ff00 */
[----:B------:R-:W-:-:S06]  /*5ff0*/  ULDC UR60, c[0x0][0x9d8] ;  /* 0x00027600003c7ab9 */ /* 0x000fcc0000000800 */
.L_x_407:
[----:B------:R-:W-:-:S04]  /*6000*/  UIADD3 UR4, UR61, 0x1, URZ ;  /* 0x000000013d047890 */ /* 0x000fc8000fffe03f */
[----:B------:R-:W-:-:S04]  /*6010*/  UISETP.NE.AND UP0, UPT, UR4, 0x2, UPT ;  /* 0x000000020400788c */ /* 0x000fc8000bf05270 */
[----:B------:R-:W-:Y:S02]  /*6020*/  USEL UR5, URZ, 0x1, UP0 ;  /* 0x000000013f057887 */ /* 0x000fe40008000000 */
[----:B------:R-:W-:-:S04]  /*6030*/  USEL UR4, UR4, URZ, UP0 ;  /* 0x0000003f04047287 */ /* 0x000fc80008000000 */
[----:B------:R-:W-:Y:S02]  /*6040*/  LOP3.LUT R17, R234, UR5, RZ, 0x3c, !PT ;  /* 0x00000005ea117c12 */ /* 0x000fe4000f8e3cff */
[----:B------:R-:W-:Y:S01]  /*6050*/  IMAD.U32 R16, RZ, RZ, UR4 ;  /* 0x00000004ff107e24 */ /* 0x000fe2000f8e00ff */
[----:B------:R-:W-:Y:S06]  /*6060*/  @!P0 BRA `(.L_x_399) ;  /* 0x0000000000048947 */ /* 0x000fec0003800000 */
[----:B------:R-:W-:Y:S01]  /*6070*/  BPT.TRAP 0x1 ;  /* 0x000000040000795c */ /* 0x000fe20000300000 */
.L_x_399:
[----:B------:R-:W0:Y:S01]  /*6080*/  S2UR UR6, SR_CgaCtaId ;  /* 0x00000000000679c3 */ /* 0x000e220000008800 */
[----:B------:R-:W-:Y:S01]  /*6090*/  UMOV UR5, 0x400 ;  /* 0x0000040000057882 */ /* 0x000fe20000000000 */
[----:B------:R-:W-:Y:S01]  /*60a0*/  SHF.L.U32 R3, R17, 0x1f, RZ ;  /* 0x0000001f11037819 */ /* 0x000fe200000006ff */
[----:B0-----:R-:W-:-:S06]  /*60b0*/  ULEA UR5, UR6, UR5, 0x18 ;  /* 0x0000000506057291 */ /* 0x001fcc000f8ec03f */
[----:B------:R-:W-:-:S05]  /*60c0*/  IMAD.U32 R5, RZ, RZ, UR5 ;  /* 0x00000005ff057e24 */ /* 0x000fca000f8e00ff */
[----:B------:R-:W-:-:S13]  /*60d0*/  R2UR UR5, R5 ;  /* 0x00000000050572ca */ /* 0x000fda00000e0000 */
[----:B------:R-:W-:-:S06]  /*60e0*/  ULEA UR4, UR4, UR5, 0x3 ;  /* 0x0000000504047291 */ /* 0x000fcc000f8e183f */
[----:B------:R-:W-:-:S03]  /*60f0*/  IMAD.U32 R233, RZ, RZ, UR4 ;  /* 0x00000004ffe97e24 */ /* 0x000fc6000f8e00ff */
[----:B------:R0:W1:Y:S01]  /*6100*/  SYNCS.PHASECHK.TRANS64.TRYWAIT P2, [UR4+0x38830], R3 ;  /* 0x03883003ff0075a7 */ /* 0x0000620008040144 */
[----:B------:R-:W-:Y:S05]  /*6110*/  @!P0 BRA `(.L_x_400) ;  /* 0x0000000000048947 */ /* 0x000fea0003800000 */
[----:B------:R-:W-:Y:S01]  /*6120*/  BPT.TRAP 0x1 ;  /* 0x000000040000795c */ /* 0x000fe20000300000 */
.L_x_400:
[----:B-1----:R-:W-:Y:S05]  /*6130*/  @P2 BRA `(.L_x_401) ;  /* 0x00000000000c2947 */ /* 0x002fea0003800000 */
[----:B------:R-:W-:-:S13]  /*6140*/  R2UR UR4, R233 ;  /* 0x00000000e90472ca */ /* 0x000fda00000e0000 */
[----:B------:R-:W1:Y:S02]  /*6150*/  SYNCS.PHASECHK.TRANS64.TRYWAIT P2, [UR4+0x38830], R3 ;  /* 0x03883003ff0075a7 */ /* 0x000e640008040144 */
[----:B-1----:R-:W-:Y:S05]  /*6160*/  @!P2 BRA `(.L_x_402) ;  /* 0x000000f00068a947 */ /* 0x002fea0003800000 */
.L_x_401:
        /* <DEDUP_REMOVED lines=608> */
[----:B------:R-:W-:-:S03]  /*8770*/  UIADD3 UR6, UR4, 0x886, URZ ;  /* 0x0000088604067890 */ /* 0x000fc6000fffe03f */
        /* <DEDUP_REMOVED lines=36> */
.L_x_403:
[----:B------:R-:W-:Y:S02]  /*89c0*/  R2UR UR4, R5 ;  /* 0x00000000050472ca */ /* 0x000fe400000e0000 */
[----:B------:R-:W-:-:S11]  /*89d0*/  SHF.L.U32 R0, R234, 0x1f, RZ ;  /* 0x0000001fea007819 */ /* 0x000fd600000006ff */
[----:B------:R-:W-:-:S09]  /*89e0*/  ULEA UR4, UR61, UR4, 0x3 ;  /* 0x000000043d047291 */ /* 0x000fd2000f8e183f */
[----:B------:R2:W3:Y:S01]  /*89f0*/  SYNCS.PHASECHK.TRANS64.TRYWAIT P2, [UR4+0x38850], R0 ;  /* 0x03885000ff0075a7 */ /* 0x0004e20008040144 */
[----:B------:R-:W-:Y:S05]  /*8a00*/  @!P0 BRA `(.L_x_404) ;  /* 0x0000000000048947 */ /* 0x000fea0003800000 */
[----:B------:R-:W-:Y:S01]  /*8a10*/  BPT.TRAP 0x1 ;  /* 0x000000040000795c */ /* 0x000fe20000300000 */
.L_x_404:
[----:B---3--:R-:W-:Y:S05]  /*8a20*/  @P2 BRA `(.L_x_405) ;  /* 0x0000000000082947 */ /* 0x008fea0003800000 */
[----:B------:R-:W3:Y:S02]  /*8a30*/  SYNCS.PHASECHK.TRANS64.TRYWAIT P2, [UR4+0x38850], R0 ;  /* 0x03885000ff0075a7 */ /* 0x000ee40008040144 */
[----:B---3--:R-:W-:Y:S05]  /*8a40*/  @!P2 BRA `(.L_x_406) ;  /* 0x000000c8004ca947 */ /* 0x008fea0003800000 */
.L_x_405:
[----:B------:R-:W-:Y:S01]  /*8a50*/  R2UR UR5, R5 ;  /* 0x00000000050572ca */ /* 0x000fe200000e0000 */
[----:B------:R-:W-:Y:S01]  /*8a60*/  WARPGROUP.ARRIVE ;  /* 0x00000000000079c5 */ /* 0x000fe20000000000 */
        /* <DEDUP_REMOVED lines=46> */
[----:B------:R-:W-:Y:S01]  /*8d50*/  ULDC UR10, c[0x0][0x988] ;  /* 0x00026200000a7ab9 */ /* 0x000fe20000000800 */
[----:B------:R-:W-:Y:S01]  /*8d60*/  FMUL.FTZ R171, R171, UR60 ;  /* 0x0000003cabab7c20 */ /* 0x000fe20008410000 */
[----:B------:R-:W2:Y:S01]  /*8d70*/  MUFU.TANH R177, R177 ;  /* 0x000000b100b17308 */ /* 0x000ea20000002400 */
[----:B0-----:R-:W-:Y:S01]  /*8d80*/  FMNMX.FTZ R191, R188, R191, !PT ;  /* 0x000000bfbcbf7209 */ /* 0x001fe20007810000 */
[----:B------:R-:W-:Y:S01]  /*8d90*/  UMOV UR5, UR10 ;  /* 0x0000000a00057c82 */ /* 0x000fe20008000000 */
[----:B------:R-:W-:Y:S01]  /*8da0*/  FMUL.FTZ R174, R174, UR60 ;  /* 0x0000003caeae7c20 */ /* 0x000fe20008410000 */
        /* <DEDUP_REMOVED lines=11> */
[----:B------:R-:W-:Y:S01]  /*8e60*/  R2UR UR10, R233 ;  /* 0x00000000e90a72ca */ /* 0x000fe200000e0000 */
[----:B------:R-:W1:Y:S01]  /*8e70*/  MUFU.TANH R181, R181 ;  /* 0x000000b500b57308 */ /* 0x000e620000002400 */
[----:B--2---:R-:W-:Y:S01]  /*8e80*/  FMNMX.FTZ R191, R177, R2, !PT ;  /* 0x00000002b1bf7209 */ /* 0x004fe20007810000 */
[----:B------:R-:W-:Y:S01]  /*8e90*/  VOTEU.ALL UP0, P1 ;  /* 0x00000000003f7886 */ /* 0x000fe20000800000 */
[----:B------:R-:W-:-:S04]  /*8ea0*/  IMAD.MOV.U32 R234, RZ, RZ, R17 ;  /* 0x000000ffffea7224 */ /* 0x000fc800078e0011 */
[----:B------:R-:W-:Y:S01]  /*8eb0*/  @!UP0 UIADD3 UR4, UR4, 0x38860, URZ ;  /* 0x0003886004048890 */ /* 0x000fe2000fffe03f */
[----:B------:R-:W2:Y:S01]  /*8ec0*/  MUFU.TANH R168, R168 ;  /* 0x000000a800a87308 */ /* 0x000ea20000002400 */
[----:B0-----:R-:W-:Y:S02]  /*8ed0*/  FMNMX.FTZ R2, R180, R191, !PT ;  /* 0x000000bfb4027209 */ /* 0x001fe40007810000 */
[----:B------:R-:W-:-:S05]  /*8ee0*/  @!UP0 UPRMT UR4, URZ, 0x654, UR4 ;  /* 0x000006543f048896 */ /* 0x000fca0008000004 */
        /* <DEDUP_REMOVED lines=43> */
[----:B------:R-:W-:Y:S08]  /*91a0*/  MUFU.TANH R174, R174 ;  /* 0x000000ae00ae7308 */ /* 0x000ff00000002400 */
[----:B------:R-:W-:Y:S08]  /*91b0*/  MUFU.TANH R175, R175 ;  /* 0x000000af00af7308 */ /* 0x000ff00000002400 */
[----:B------:R-:W-:Y:S08]  /*91c0*/  MUFU.TANH R162, R162 ;  /* 0x000000a200a27308 */ /* 0x000ff00000002400 */
[----:B------:R-:W-:Y:S08]  /*91d0*/  MUFU.TANH R163, R163 ;  /* 0x000000a300a37308 */ /* 0x000ff00000002400 */
[----:B------:R-:W-:Y:S08]  /*91e0*/  MUFU.TANH R166, R166 ;  /* 0x000000a600a67308 */ /* 0x000ff00000002400 */
[----:B------:R-:W-:Y:S08]  /*91f0*/  MUFU.TANH R167, R167 ;  /* 0x000000a700a77308 */ /* 0x000ff00000002400 */
[----:B------:R-:W-:Y:S01]  /*9200*/  MUFU.TANH R154, R154 ;  /* 0x0000009a009a7308 */ /* 0x000fe20000002400 */
[----:B------:R-:W-:-:S02]  /*9210*/  WARPGROUP.DEPBAR.LE gsb0, 0x0 ;  /* 0x00008000000079c5 */ /* 0x000fc40000010000 */
[----:B------:R-:W-:-:S05]  /*9220*/  WARPGROUP.ARRIVE ;  /* 0x00000000000079c5 */ /* 0x000fca0000000000 */
[----:B------:R-:W-:Y:S01]  /*9230*/  MUFU.TANH R155, R155 ;  /* 0x0000009b009b7308 */ /* 0x000fe20000002400 */
[----:B------:R-:W-:Y:S01]  /*9240*/  HGMMA.64x256x16.F32.BF16 R24, R204, gdesc[UR4].tnspB, R24, gsb0 ;  /* 0x43e00004cc187df0 */ /* 0x000fe20008001818 */
[----:B------:R-:W-:Y:S01]  /*9250*/  UIADD3 UR6, UR61, 0x100, URZ ;  /* 0x000001003d067890 */ /* 0x000fe2000fffe03f */
[----:B------:R-:W-:-:S05]  /*9260*/  UMOV UR7, 0x40000040 ;  /* 0x4000004000077882 */ /* 0x000fca0000000000 */
[----:B------:R-:W-:Y:S08]  /*9270*/  MUFU.TANH R158, R158 ;  /* 0x0000009e009e7308 */ /* 0x000ff00000002400 */
[----:B------:R-:W-:Y:S08]  /*9280*/  MUFU.TANH R159, R159 ;  /* 0x0000009f009f7308 */ /* 0x000ff00000002400 */
        /* <DEDUP_REMOVED lines=12> */
[----:B------:R-:W-:Y:S01]  /*9350*/  UMOV UR7, 0x40000040 ;  /* 0x4000004000077882 */ /* 0x000fe20000000000 */
[----:B------:R-:W-:Y:S02]  /*9360*/  WARPGROUP.DEPBAR.LE gsb0, 0x0 ;  /* 0x00008000000079c5 */ /* 0x000fe40000010000 */
[----:B---3--:R-:W-:Y:S01]  /*9370*/  FMNMX.FTZ R196, R186, R183, !PT ;  /* 0x000000b7bac47209 */ /* 0x008fe20007810000 */
[----:B------:R-:W-:Y:S01]  /*9380*/  FMUL.FTZ R197, R4, UR5 ;  /* 0x0000000504c57c20 */ /* 0x000fe20008410000 */
[----:B------:R-:W-:Y:S02]  /*9390*/  WARPGROUP.ARRIVE ;  /* 0x00000000000079c5 */ /* 0x000fe40000000000 */
[----:B----4-:R-:W-:Y:S01]  /*93a0*/  FMNMX.FTZ R21, R189, R196, !PT ;  /* 0x000000c4bd157209 */ /* 0x010fe20007810000 */
[--C-:B------:R-:W-:Y:S01]  /*93b0*/  FFMA.FTZ R183, R0, UR5, -R197.reuse ;  /* 0x0000000500b77c23 */ /* 0x100fe200080108c5 */
[--C-:B------:R-:W-:Y:S01]  /*93c0*/  FFMA.FTZ R208, R3, UR5, -R197.reuse ;  /* 0x0000000503d07c23 */ /* 0x100fe200080108c5 */
[----:B------:R-:W-:Y:S01]  /*93d0*/  FFMA.FTZ R196, R160, UR5, -R197 ;  /* 0x00000005a0c47c23 */ /* 0x000fe200080108c5 */
[----:B-----5:R-:W-:-:S14]  /*93e0*/  FMNMX.FTZ R21, R176, R21, !PT ;  /* 0x00000015b0157209 */ /* 0x020fdc0007810000 */
[----:B------:R-:W-:Y:S01]  /*93f0*/  HGMMA.64x256x16.F32.BF16 R24, R192, gdesc[UR4].tnspB, R24, gsb0 ;  /* 0x43e00004c0187df0 */ /* 0x000fe20008001818 */
[--C-:B------:R-:W-:Y:S01]  /*9400*/  FFMA.FTZ R210, R187, UR5, -R197.reuse ;  /* 0x00000005bbd27c23 */ /* 0x100fe200080108c5 */
[----:B------:R-:W2:Y:S01]  /*9410*/  MUFU.EX2 R183, R183 ;  /* 0x000000b700b77308 */ /* 0x000ea20000000800 */
[----:B-1----:R-:W-:Y:S01]  /*9420*/  FMNMX.FTZ R0, R178, R21, !PT ;  /* 0x00000015b2007209 */ /* 0x002fe20007810000 */
[--C-:B------:R-:W-:Y:S01]  /*9430*/  FFMA.FTZ R21, R152, UR5, -R197.reuse ;  /* 0x0000000598157c23 */ /* 0x100fe200080108c5 */
[--C-:B------:R-:W-:Y:S01]  /*9440*/  FFMA.FTZ R152, R153, UR5, -R197.reuse ;  /* 0x0000000599987c23 */ /* 0x100fe200080108c5 */
[--C-:B------:R-:W-:Y:S01]  /*9450*/  FFMA.FTZ R153, R156, UR5, -R197.reuse ;  /* 0x000000059c997c23 */ /* 0x100fe200080108c5 */
[----:B------:R-:W-:Y:S01]  /*9460*/  FMNMX.FTZ R0, R179, R0, !PT ;  /* 0x00000000b3007209 */ /* 0x000fe20007810000 */
[--C-:B------:R-:W-:Y:S01]  /*9470*/  FFMA.FTZ R191, R188, UR5, -R197.reuse ;  /* 0x00000005bcbf7c23 */ /* 0x100fe200080108c5 */
[--C-:B------:R-:W-:Y:S01]  /*9480*/  FFMA.FTZ R198, R164, UR5, -R197.reuse ;  /* 0x00000005a4c67c23 */ /* 0x100fe200080108c5 */
[----:B------:R-:W1:Y:S01]  /*9490*/  MUFU.EX2 R208, R208 ;  /* 0x000000d000d07308 */ /* 0x000e620000000800 */
[----:B------:R-:W-:Y:S01]  /*94a0*/  FMNMX.FTZ R3, R157, R0, !PT ;  /* 0x000000009d037209 */ /* 0x000fe20007810000 */
[--C-:B------:R-:W-:Y:S01]  /*94b0*/  FFMA.FTZ R204, R190, UR5, -R197.reuse ;  /* 0x00000005becc7c23 */ /* 0x100fe200080108c5 */
[--C-:B------:R-:W-:Y:S01]  /*94c0*/  FFMA.FTZ R177, R177, UR5, -R197.reuse ;  /* 0x00000005b1b17c23 */ /* 0x100fe200080108c5 */
[--C-:B------:R-:W-:Y:S01]  /*94d0*/  FFMA.FTZ R200, R168, UR5, -R197.reuse ;  /* 0x00000005a8c87c23 */ /* 0x100fe200080108c5 */
[----:B------:R-:W-:Y:S01]  /*94e0*/  FMNMX.FTZ R0, R170, R3, !PT ;  /* 0x00000003aa007209 */ /* 0x000fe20007810000 */
[--C-:B------:R-:W-:Y:S01]  /*94f0*/  FFMA.FTZ R202, R172, UR5, -R197.reuse ;  /* 0x00000005acca7c23 */ /* 0x100fe200080108c5 */
[----:B------:R-:W-:Y:S01]  /*9500*/  FFMA.FTZ R206, R180, UR5, -R197 ;  /* 0x00000005b4ce7c23 */ /* 0x000fe200080108c5 */
[----:B------:R-:W3:Y:S01]  /*9510*/  MUFU.EX2 R210, R210 ;  /* 0x000000d200d27308 */ /* 0x000ee20000000800 */
[----:B0-----:R-:W-:Y:S01]  /*9520*/  FMNMX.FTZ R3, R171, R0, !PT ;  /* 0x00000000ab037209 */ /* 0x001fe20007810000 */
[----:B--2---:R-:W-:Y:S01]  /*9530*/  FFMA.FTZ R15, R2, R15, R183 ;  /* 0x0000000f020f7223 */ /* 0x004fe200000100b7 */
[--C-:B------:R-:W-:Y:S01]  /*9540*/  FFMA.FTZ R187, R181, UR5, -R197.reuse ;  /* 0x00000005b5bb7c23 */ /* 0x100fe200080108c5 */
[--C-:B------:R-:W-:Y:S01]  /*9550*/  FFMA.FTZ R169, R169, UR5, -R197.reuse ;  /* 0x00000005a9a97c23 */ /* 0x100fe200080108c5 */
[----:B------:R-:W-:Y:S01]  /*9560*/  FMNMX.FTZ R0, R174, R3, !PT ;  /* 0x00000003ae007209 */ /* 0x000fe20007810000 */
[--C-:B------:R-:W-:Y:S01]  /*9570*/  FFMA.FTZ R173, R173, UR5, -R197.reuse ;  /* 0x00000005adad7c23 */ /* 0x100fe200080108c5 */
[----:B------:R-:W-:Y:S01]  /*9580*/  FFMA.FTZ R181, R161, UR5, -R197 ;  /* 0x00000005a1b57c23 */ /* 0x000fe200080108c5 */
[----:B------:R-:W0:Y:S01]  /*9590*/  MUFU.EX2 R191, R191 ;  /* 0x000000bf00bf7308 */ /* 0x000e220000000800 */
[----:B------:R-:W-:Y:S01]  /*95a0*/  FMNMX.FTZ R3, R175, R0, !PT ;  /* 0x00000000af037209 */ /* 0x000fe20007810000 */
[----:B-1----:R-:W-:Y:S01]  /*95b0*/  FADD.FTZ R15, R208, R15 ;  /* 0x0000000fd00f7221 */ /* 0x002fe20000010000 */
[--C-:B------:R-:W-:Y:S01]  /*95c0*/  FFMA.FTZ R161, R165, UR5, -R197.reuse ;  /* 0x00000005a5a17c23 */ /* 0x100fe200080108c5 */
[----:B------:R-:W-:Y:S01]  /*95d0*/  FFMA.FTZ R182, R182, UR5, -R197 ;  /* 0x00000005b6b67c23 */ /* 0x000fe200080108c5 */
[----:B------:R-:W-:Y:S01]  /*95e0*/  FMNMX.FTZ R0, R162, R3, !PT ;  /* 0x00000003a2007209 */ /* 0x000fe20007810000 */
[----:B------:R-:W-:Y:S01]  /*95f0*/  @!UP0 UIADD3 UR6, UR10, 0x38840, URZ ;  /* 0x000388400a068890 */ /* 0x000fe2000fffe03f */
[----:B------:R-:W-:Y:S01]  /*9600*/  R2UR UR7, R232 ;  /* 0x00000000e80772ca */ /* 0x000fe200000e0000 */
[----:B------:R-:W-:Y:S01]  /*9610*/  MUFU.EX2 R204, R204 ;  /* 0x000000cc00cc7308 */ /* 0x000fe20000000800 */
[----:B------:R-:W-:Y:S01]  /*9620*/  FMNMX.FTZ R3, R163, R0, !PT ;  /* 0x00000000a3037209 */ /* 0x000fe20007810000 */
[----:B------:R-:W-:Y:S01]  /*9630*/  @!UP0 UPRMT UR6, URZ, 0x654, UR6 ;  /* 0x000006543f068896 */ /* 0x000fe20008000006 */
[----:B------:R-:W-:-:S02]  /*9640*/  F2FP.BF16.F32.PACK_AB R208, R208, R183 ;  /* 0x000000b7d0d0723e */ /* 0x000fc400000010ff */
[----:B------:R-:W-:-:S03]  /*9650*/  FMNMX.FTZ R0, R166, R3, !PT ;  /* 0x00000003a6007209 */ /* 0x000fc60007810000 */
[----:B------:R-:W-:Y:S01]  /*9660*/  MUFU.EX2 R177, R177 ;  /* 0x000000b100b17308 */ /* 0x000fe20000000800 */
[----:B------:R-:W-:-:S03]  /*9670*/  FMNMX.FTZ R3, R167, R0, !PT ;  /* 0x00000000a7037209 */ /* 0x000fc60007810000 */
[----:B------:R-:W-:Y:S02]  /*9680*/  ISETP.LT.AND P2, PT, RZ, UR7, PT ;  /* 0x00000007ff007c0c */ /* 0x000fe4000bf41270 */
[----:B------:R-:W-:Y:S02]  /*9690*/  FMNMX.FTZ R0, R154, R3, !PT ;  /* 0x000000039a007209 */ /* 0x000fe40007810000 */
[----:B------:R-:W-:Y:S02]  /*96a0*/  MUFU.EX2 R206, R206 ;  /* 0x000000ce00ce7308 */ /* 0x000fe40000000800 */
[----:B------:R-:W-:-:S04]  /*96b0*/  FMNMX.FTZ R3, R155, R0, !PT ;  /* 0x000000009b037209 */ /* 0x000fc80007810000 */
[----:B------:R-:W-:Y:S02]  /*96c0*/  FMNMX.FTZ R0, R158, R3, !PT ;  /* 0x000000039e007209 */ /* 0x000fe40007810000 */
[----:B------:R-:W-:Y:S02]  /*96d0*/  MUFU.EX2 R187, R187 ;  /* 0x000000bb00bb7308 */ /* 0x000fe40000000800 */
[----:B------:R-:W-:-:S05]  /*96e0*/  FMNMX.FTZ R0, R159, R0, !PT ;  /* 0x000000009f007209 */ /* 0x000fca0007810000 */
[----:B------:R-:W1:Y:S01]  /*96f0*/  SHFL.BFLY PT, R3, R0, 0x2, 0x1f ;  /* 0x0c401f0000037f89 */ /* 0x000e6200000e0000 */
[----:B------:R-:W-:Y:S08]  /*9700*/  MUFU.EX2 R200, R200 ;  /* 0x000000c800c87308 */ /* 0x000ff00000000800 */
[----:B------:R-:W-:Y:S08]  /*9710*/  MUFU.EX2 R169, R169 ;  /* 0x000000a900a97308 */ /* 0x000ff00000000800 */
[----:B------:R-:W-:Y:S01]  /*9720*/  MUFU.EX2 R202, R202 ;  /* 0x000000ca00ca7308 */ /* 0x000fe20000000800 */
[----:B-1----:R-:W-:-:S07]  /*9730*/  FMNMX.FTZ R3, R0, R3, !PT ;  /* 0x0000000300037209 */ /* 0x002fce0007810000 */
[----:B------:R-:W-:Y:S01]  /*9740*/  MUFU.EX2 R173, R173 ;  /* 0x000000ad00ad7308 */ /* 0x000fe20000000800 */
[----:B------:R-:W1:Y:S07]  /*9750*/  SHFL.BFLY PT, R0, R3, 0x1, 0x1f ;  /* 0x0c201f0003007f89 */ /* 0x000e6e00000e0000 */
[----:B------:R-:W-:Y:S08]  /*9760*/  MUFU.EX2 R196, R196 ;  /* 0x000000c400c47308 */ /* 0x000ff00000000800 */
[----:B------:R-:W-:Y:S08]  /*9770*/  MUFU.EX2 R181, R181 ;  /* 0x000000b500b57308 */ /* 0x000ff00000000800 */
[----:B------:R-:W-:Y:S01]  /*9780*/  MUFU.EX2 R198, R198 ;  /* 0x000000c600c67308 */ /* 0x000fe20000000800 */
[----:B-1----:R-:W-:-:S07]  /*9790*/  FMNMX.FTZ R3, R3, R0, !PT ;  /* 0x0000000003037209 */ /* 0x002fce0007810000 */
        /* <DEDUP_REMOVED lines=8> */
[--C-:B------:R-:W-:Y:S01]  /*9820*/  FFMA.FTZ R205, R176, UR5, -R156.reuse ;  /* 0x00000005b0cd7c23 */ /* 0x100fe2000801089c */
[----:B------:R-:W-:Y:S01]  /*9830*/  MUFU.EX2 R0, R0 ;  /* 0x0000000000007308 */ /* 0x000fe20000000800 */
[--C-:B------:R-:W-:Y:S01]  /*9840*/  FFMA.FTZ R168, R178, UR5, -R156.reuse ;  /* 0x00000005b2a87c23 */ /* 0x100fe2000801089c */
[--C-:B------:R-:W-:Y:S01]  /*9850*/  FFMA.FTZ R172, R157, UR5, -R156.reuse ;  /* 0x000000059dac7c23 */ /* 0x100fe2000801089c */
[--C-:B------:R-:W-:Y:S01]  /*9860*/  FFMA.FTZ R207, R179, UR5, -R156.reuse ;  /* 0x00000005b3cf7c23 */ /* 0x100fe2000801089c */
[--C-:B------:R-:W-:Y:S01]  /*9870*/  FFMA.FTZ R199, R166, UR5, -R156.reuse ;  /* 0x00000005a6c77c23 */ /* 0x100fe2000801089c */
[----:B---3--:R-:W-:Y:S01]  /*9880*/  FADD.FTZ R166, R210, R15 ;  /* 0x0000000fd2a67221 */ /* 0x008fe20000010000 */
[--C-:B------:R-:W-:Y:S01]  /*9890*/  FFMA.FTZ R201, R170, UR5, -R156.reuse ;  /* 0x00000005aac97c23 */ /* 0x100fe2000801089c */
[--C-:B------:R-:W-:Y:S01]  /*98a0*/  FFMA.FTZ R170, R171, UR5, -R156.reuse ;  /* 0x00000005abaa7c23 */ /* 0x100fe2000801089c */
[----:B------:R-:W1:Y:S01]  /*98b0*/  MUFU.EX2 R209, R209 ;  /* 0x000000d100d17308 */ /* 0x000e620000000800 */
[--C-:B------:R-:W-:Y:S01]  /*98c0*/  FFMA.FTZ R203, R174, UR5, -R156.reuse ;  /* 0x00000005aecb7c23 */ /* 0x100fe2000801089c */
[--C-:B------:R-:W-:Y:S01]  /*98d0*/  FFMA.FTZ R175, R175, UR5, -R156.reuse ;  /* 0x00000005afaf7c23 */ /* 0x100fe2000801089c */
[--C-:B------:R-:W-:Y:S01]  /*98e0*/  FFMA.FTZ R197, R162, UR5, -R156.reuse ;  /* 0x00000005a2c57c23 */ /* 0x100fe2000801089c */
[--C-:B------:R-:W-:Y:S01]  /*98f0*/  FFMA.FTZ R163, R163, UR5, -R156.reuse ;  /* 0x00000005a3a37c23 */ /* 0x100fe2000801089c */
[--C-:B------:R-:W-:Y:S01]  /*9900*/  FFMA.FTZ R167, R167, UR5, -R156.reuse ;  /* 0x00000005a7a77c23 */ /* 0x100fe2000801089c */
[--C-:B------:R-:W-:Y:S01]  /*9910*/  FFMA.FTZ R154, R154, UR5, -R156.reuse ;  /* 0x000000059a9a7c23 */ /* 0x100fe2000801089c */
[--C-:B------:R-:W-:Y:S01]  /*9920*/  FFMA.FTZ R155, R155, UR5, -R156.reuse ;  /* 0x000000059b9b7c23 */ /* 0x100fe2000801089c */
[----:B------:R-:W2:Y:S01]  /*9930*/  MUFU.EX2 R160, R160 ;  /* 0x000000a000a07308 */ /* 0x000ea20000000800 */
[--C-:B------:R-:W-:Y:S01]  /*9940*/  FFMA.FTZ R158, R158, UR5, -R156.reuse ;  /* 0x000000059e9e7c23 */ /* 0x100fe2000801089c */
[----:B------:R-:W-:Y:S01]  /*9950*/  FFMA.FTZ R156, R159, UR5, -R156 ;  /* 0x000000059f9c7c23 */ /* 0x000fe2000801089c */
[----:B0-----:R-:W-:-:S05]  /*9960*/  F2FP.BF16.F32.PACK_AB R210, R191, R210 ;  /* 0x000000d2bfd2723e */ /* 0x001fca00000010ff */
[----:B------:R-:W0:Y:S01]  /*9970*/  MUFU.EX2 R211, R211 ;  /* 0x000000d300d37308 */ /* 0x000e220000000800 */
[----:B-1----:R-:W-:-:S07]  /*9980*/  FFMA.FTZ R157, R0, R14, R209 ;  /* 0x0000000e009d7223 */ /* 0x002fce00000100d1 */
[----:B------:R-:W1:Y:S01]  /*9990*/  MUFU.EX2 R164, R164 ;  /* 0x000000a400a47308 */ /* 0x000e620000000800 */
[C---:B--2---:R-:W-:Y:S01]  /*99a0*/  FADD.FTZ R14, R160.reuse, R157 ;  /* 0x0000009da00e7221 */ /* 0x044fe20000010000 */
[----:B------:R-:W-:Y:S01]  /*99b0*/  FADD.FTZ R157, R191, R166 ;  /* 0x000000a6bf9d7221 */ /* 0x000fe20000010000 */
[----:B------:R-:W-:-:S03]  /*99c0*/  F2FP.BF16.F32.PACK_AB R209, R160, R209 ;  /* 0x000000d1a0d1723e */ /* 0x000fc600000010ff */
[----:B------:R-:W-:Y:S01]  /*99d0*/  FADD.FTZ R174, R204, R157 ;  /* 0x0000009dccae7221 */ /* 0x000fe20000010000 */
[----:B------:R-:W-:Y:S01]  /*99e0*/  F2FP.BF16.F32.PACK_AB R204, R177, R204 ;  /* 0x000000ccb1cc723e */ /* 0x000fe200000010ff */
[----:B------:R-:W2:Y:S01]  /*99f0*/  MUFU.EX2 R205, R205 ;  /* 0x000000cd00cd7308 */ /* 0x000ea20000000800 */
[----:B0-----:R-:W-:Y:S01]  /*9a00*/  FADD.FTZ R15, R211, R14 ;  /* 0x0000000ed30f7221 */ /* 0x001fe20000010000 */
[----:B------:R-:W-:-:S06]  /*9a10*/  FADD.FTZ R157, R177, R174 ;  /* 0x000000aeb19d7221 */ /* 0x000fcc0000010000 */
[----:B------:R-:W0:Y:S01]  /*9a20*/  MUFU.EX2 R168, R168 ;  /* 0x000000a800a87308 */ /* 0x000e220000000800 */
[C---:B-1----:R-:W-:Y:S01]  /*9a30*/  FADD.FTZ R166, R164.reuse, R15 ;  /* 0x0000000fa4a67221 */ /* 0x042fe20000010000 */
[----:B------:R-:W-:-:S06]  /*9a40*/  F2FP.BF16.F32.PACK_AB R211, R164, R211 ;  /* 0x000000d3a4d3723e */ /* 0x000fcc00000010ff */
[----:B------:R-:W1:Y:S01]  /*9a50*/  MUFU.EX2 R207, R207 ;  /* 0x000000cf00cf7308 */ /* 0x000e620000000800 */
[----:B--2---:R-:W-:Y:S01]  /*9a60*/  FADD.FTZ R15, R205, R166 ;  /* 0x000000a6cd0f7221 */ /* 0x004fe20000010000 */
[----:B------:R-:W-:Y:S01]  /*9a70*/  FADD.FTZ R166, R206, R157 ;  /* 0x0000009dcea67221 */ /* 0x000fe20000010000 */
[----:B------:R-:W-:-:S03]  /*9a80*/  F2FP.BF16.F32.PACK_AB R206, R187, R206 ;  /* 0x000000cebbce723e */ /* 0x000fc600000010ff */
[----:B------:R-:W-:Y:S02]  /*9a90*/  FADD.FTZ R157, R187, R166 ;  /* 0x000000a6bb9d7221 */ /* 0x000fe40000010000 */
[----:B------:R-:W2:Y:S01]  /*9aa0*/  MUFU.EX2 R172, R172 ;  /* 0x000000ac00ac7308 */ /* 0x000ea20000000800 */
[----:B0-----:R-:W-:Y:S01]  /*9ab0*/  FADD.FTZ R160, R168, R15 ;  /* 0x0000000fa8a07221 */ /* 0x001fe20000010000 */
[----:B------:R-:W-:Y:S01]  /*9ac0*/  FADD.FTZ R166, R200, R157 ;  /* 0x0000009dc8a67221 */ /* 0x000fe20000010000 */
[----:B------:R-:W-:Y:S02]  /*9ad0*/  F2FP.BF16.F32.PACK_AB R205, R168, R205 ;  /* 0x000000cda8cd723e */ /* 0x000fe400000010ff */
[C---:B------:R-:W-:Y:S01]  /*9ae0*/  F2FP.BF16.F32.PACK_AB R200, R169.reuse, R200 ;  /* 0x000000c8a9c8723e */ /* 0x040fe200000010ff */
[----:B------:R-:W-:Y:S02]  /*9af0*/  FADD.FTZ R157, R169, R166 ;  /* 0x000000a6a99d7221 */ /* 0x000fe40000010000 */
[----:B------:R-:W0:Y:S01]  /*9b00*/  MUFU.EX2 R201, R201 ;  /* 0x000000c900c97308 */ /* 0x000e220000000800 */
[----:B-1----:R-:W-:Y:S01]  /*9b10*/  FADD.FTZ R15, R207, R160 ;  /* 0x000000a0cf0f7221 */ /* 0x002fe20000010000 */
[----:B------:R-:W-:Y:S01]  /*9b20*/  FADD.FTZ R166, R202, R157 ;  /* 0x0000009dcaa67221 */ /* 0x000fe20000010000 */
[----:B------:R-:W-:-:S03]  /*9b30*/  F2FP.BF16.F32.PACK_AB R202, R173, R202 ;  /* 0x000000caadca723e */ /* 0x000fc600000010ff */
[----:B------:R-:W-:Y:S02]  /*9b40*/  FADD.FTZ R157, R173, R166 ;  /* 0x000000a6ad9d7221 */ /* 0x000fe40000010000 */
[----:B------:R-:W1:Y:S01]  /*9b50*/  MUFU.EX2 R170, R170 ;  /* 0x000000aa00aa7308 */ /* 0x000e620000000800 */
[C---:B--2---:R-:W-:Y:S01]  /*9b60*/  FADD.FTZ R164, R172.reuse, R15 ;  /* 0x0000000faca47221 */ /* 0x044fe20000010000 */
[----:B------:R-:W-:-:S06]  /*9b70*/  F2FP.BF16.F32.PACK_AB R207, R172, R207 ;  /* 0x000000cfaccf723e */ /* 0x000fcc00000010ff */
[----:B------:R-:W2:Y:S01]  /*9b80*/  MUFU.EX2 R203, R203 ;  /* 0x000000cb00cb7308 */ /* 0x000ea20000000800 */
[----:B0-----:R-:W-:-:S07]  /*9b90*/  FADD.FTZ R15, R201, R164 ;  /* 0x000000a4c90f7221 */ /* 0x001fce0000010000 */
[----:B------:R-:W0:Y:S01]  /*9ba0*/  MUFU.EX2 R162, R175 ;  /* 0x000000af00a27308 */ /* 0x000e220000000800 */
[C---:B-1----:R-:W-:Y:S01]  /*9bb0*/  FADD.FTZ R164, R170.reuse, R15 ;  /* 0x0000000faaa47221 */ /* 0x042fe20000010000 */
[----:B------:R-:W-:-:S06]  /*9bc0*/  F2FP.BF16.F32.PACK_AB R201, R170, R201 ;  /* 0x000000c9aac9723e */ /* 0x000fcc00000010ff */
[----:B------:R-:W1:Y:S01]  /*9bd0*/  MUFU.EX2 R197, R197 ;  /* 0x000000c500c57308 */ /* 0x000e620000000800 */
[----:B--2---:R-:W-:-:S07]  /*9be0*/  FADD.FTZ R15, R203, R164 ;  /* 0x000000a4cb0f7221 */ /* 0x004fce0000010000 */
[----:B------:R-:W2:Y:S01]  /*9bf0*/  MUFU.EX2 R14, R163 ;  /* 0x000000a3000e7308 */ /* 0x000ea20000000800 */
[C---:B0-----:R-:W-:Y:S01]  /*9c00*/  FADD.FTZ R164, R162.reuse, R15 ;  /* 0x0000000fa2a47221 */ /* 0x041fe20000010000 */
[----:B------:R-:W-:-:S06]  /*9c10*/  F2FP.BF16.F32.PACK_AB R203, R162, R203 ;  /* 0x000000cba2cb723e */ /* 0x000fcc00000010ff */
[----:B------:R-:W0:Y:S01]  /*9c20*/  MUFU.EX2 R199, R199 ;  /* 0x000000c700c77308 */ /* 0x000e220000000800 */
[----:B-1----:R-:W-:-:S07]  /*9c30*/  FADD.FTZ R15, R197, R164 ;  /* 0x000000a4c50f7221 */ /* 0x002fce0000010000 */
[----:B------:R-:W1:Y:S01]  /*9c40*/  MUFU.EX2 R160, R167 ;  /* 0x000000a700a07308 */ /* 0x000e620000000800 */
[----:B--2---:R-:W-:-:S07]  /*9c50*/  F2FP.BF16.F32.PACK_AB R197, R14, R197 ;  /* 0x000000c50ec5723e */ /* 0x004fce00000010ff */
[----:B------:R-:W2:Y:S01]  /*9c60*/  MUFU.EX2 R21, R21 ;  /* 0x0000001500157308 */ /* 0x000ea20000000800 */
[----:B------:R-:W-:Y:S02]  /*9c70*/  WARPGROUP.DEPBAR.LE gsb0, 0x0 ;  /* 0x00008000000079c5 */ /* 0x000fe40000010000 */
[----:B------:R-:W-:Y:S05]  /*9c80*/  @!P1 SYNCS.ARRIVE.TRANS64.RED.A1T0 RZ, [UR6], RZ ;  /* 0x000000ffffff99a7 */ /* 0x000fea0008100406 */
[----:B------:R3:W4:Y:S01]  /*9c90*/  MUFU.EX2 R168, R154 ;  /* 0x0000009a00a87308 */ /* 0x0007220000000800 */
[----:B------:R-:W-:Y:S01]  /*9ca0*/  @!P1 SYNCS.ARRIVE.TRANS64.RED.A1T0 RZ, [UR4], RZ ;  /* 0x000000ffffff99a7 */ /* 0x000fe20008100404 */
[----:B------:R-:W-:-:S06]  /*9cb0*/  UIADD3 UR4, UR7, -0x1, URZ ;  /* 0xffffffff07047890 */ /* 0x000fcc000fffe03f */
[----:B------:R-:W5:Y:S01]  /*9cc0*/  MUFU.EX2 R152, R152 ;  /* 0x0000009800987308 */ /* 0x000f620000000800 */
[----:B---3--:R-:W-:Y:S01]  /*9cd0*/  FADD.FTZ R154, R196, R157 ;  /* 0x0000009dc49a7221 */ /* 0x008fe20000010000 */
[----:B------:R-:W-:Y:S01]  /*9ce0*/  IMAD.U32 R232, RZ, RZ, UR4 ;  /* 0x00000004ffe87e24 */ /* 0x000fe2000f8e00ff */
[C---:B------:R-:W-:Y:S02]  /*9cf0*/  F2FP.BF16.F32.PACK_AB R196, R181.reuse, R196 ;  /* 0x000000c4b5c4723e */ /* 0x040fe400000010ff */
[----:B------:R-:W-:Y:S01]  /*9d00*/  FADD.FTZ R157, R181, R154 ;  /* 0x0000009ab59d7221 */ /* 0x000fe20000010000 */
[----:B------:R-:W-:Y:S02]  /*9d10*/  FADD.FTZ R154, R14, R15 ;  /* 0x0000000f0e9a7221 */ /* 0x000fe40000010000 */
[----:B------:R2:W3:Y:S01]  /*9d20*/  MUFU.EX2 R193, R155 ;  /* 0x0000009b00c17308 */ /* 0x0004e20000000800 */
[----:B------:R-:W-:Y:S01]  /*9d30*/  FADD.FTZ R162, R198, R157 ;  /* 0x0000009dc6a27221 */ /* 0x000fe20000010000 */
[----:B0-----:R-:W-:Y:S01]  /*9d40*/  FADD.FTZ R15, R199, R154 ;  /* 0x0000009ac70f7221 */ /* 0x001fe20000010000 */
[----:B------:R-:W-:-:S02]  /*9d50*/  F2FP.BF16.F32.PACK_AB R198, R161, R198 ;  /* 0x000000c6a1c6723e */ /* 0x000fc400000010ff */
[----:B------:R-:W-:Y:S01]  /*9d60*/  FADD.FTZ R162, R161, R162 ;  /* 0x000000a2a1a27221 */ /* 0x000fe20000010000 */
[C---:B-1----:R-:W-:Y:S01]  /*9d70*/  FADD.FTZ R15, R160.reuse, R15 ;  /* 0x0000000fa00f7221 */ /* 0x042fe20000010000 */
[----:B------:R-:W-:Y:S01]  /*9d80*/  F2FP.BF16.F32.PACK_AB R199, R160, R199 ;  /* 0x000000c7a0c7723e */ /* 0x000fe200000010ff */
[----:B------:R-:W0:Y:S01]  /*9d90*/  MUFU.EX2 R153, R153 ;  /* 0x0000009900997308 */ /* 0x000e220000000800 */
[----:B--2---:R-:W-:Y:S01]  /*9da0*/  FADD.FTZ R155, R21, R162 ;  /* 0x000000a2159b7221 */ /* 0x004fe20000010000 */
[----:B----4-:R-:W-:Y:S01]  /*9db0*/  FADD.FTZ R15, R168, R15 ;  /* 0x0000000fa80f7221 */ /* 0x010fe20000010000 */
[C---:B-----5:R-:W-:Y:S02]  /*9dc0*/  F2FP.BF16.F32.PACK_AB R192, R152.reuse, R21 ;  /* 0x0000001598c0723e */ /* 0x060fe400000010ff */
[----:B------:R-:W-:-:S03]  /*9dd0*/  FADD.FTZ R14, R152, R155 ;  /* 0x0000009b980e7221 */ /* 0x000fc60000010000 */
[----:B------:R-:W1:Y:S01]  /*9de0*/  MUFU.EX2 R158, R158 ;  /* 0x0000009e009e7308 */ /* 0x000e620000000800 */
[C---:B---3--:R-:W-:Y:S01]  /*9df0*/  FADD.FTZ R15, R193.reuse, R15 ;  /* 0x0000000fc10f7221 */ /* 0x048fe20000010000 */
[----:B------:R-:W-:-:S06]  /*9e00*/  F2FP.BF16.F32.PACK_AB R193, R193, R168 ;  /* 0x000000a8c1c1723e */ /* 0x000fcc00000010ff */
[----:B------:R-:W2:Y:S01]  /*9e10*/  MUFU.EX2 R20, R182 ;  /* 0x000000b600147308 */ /* 0x000ea20000000800 */
[----:B0-----:R-:W-:-:S07]  /*9e20*/  FADD.FTZ R21, R153, R14 ;  /* 0x0000000e99157221 */ /* 0x001fce0000010000 */
[----:B------:R-:W0:Y:S01]  /*9e30*/  MUFU.EX2 R195, R156 ;  /* 0x0000009c00c37308 */ /* 0x000e220000000800 */
[----:B-1----:R-:W-:Y:S01]  /*9e40*/  FADD.FTZ R14, R158, R15 ;  /* 0x0000000f9e0e7221 */ /* 0x002fe20000010000 */
[C---:B--2---:R-:W-:Y:S01]  /*9e50*/  FADD.FTZ R15, R20.reuse, R21 ;  /* 0x00000015140f7221 */ /* 0x044fe20000010000 */
[----:B------:R-:W-:Y:S01]  /*9e60*/  F2FP.BF16.F32.PACK_AB R194, R20, R153 ;  /* 0x0000009914c2723e */ /* 0x000fe200000010ff */
[----:B------:R-:W-:Y:S02]  /*9e70*/  IMAD.MOV.U32 R20, RZ, RZ, R3 ;  /* 0x000000ffff147224 */ /* 0x000fe400078e0003 */
[----:B------:R-:W-:Y:S02]  /*9e80*/  IMAD.MOV.U32 R21, RZ, RZ, R4 ;  /* 0x000000ffff157224 */ /* 0x000fe400078e0004 */
[C---:B0-----:R-:W-:Y:S01]  /*9e90*/  FADD.FTZ R14, R195.reuse, R14 ;  /* 0x0000000ec30e7221 */ /* 0x041fe20000010000 */
[----:B------:R-:W-:Y:S01]  /*9ea0*/  F2FP.BF16.F32.PACK_AB R195, R195, R158 ;  /* 0x0000009ec3c3723e */ /* 0x000fe200000010ff */
[----:B------:R-:W-:Y:S06]  /*9eb0*/  @P2 BRA `(.L_x_407) ;  /* 0xffffffc000502947 */ /* 0x000fec000383ffff */
.L_x_398:
        /* <DEDUP_REMOVED lines=131> */
.L_x_408:
[----:B------:R-:W-:Y:S01]  /*a6f0*/  IMAD R11, R16, 0x8, R5 ;  /* 0x00000008100b7824 */ /* 0x000fe200078e0205 */
[----:B------:R-:W-:-:S04]  /*a700*/  SHF.L.U32 R0, R17, 0x1f, RZ ;  /* 0x0000001f11007819 */ /* 0x000fc800000006ff */
[----:B------:R0:W1:Y:S01]  /*a710*/  SYNCS.PHASECHK.TRANS64.TRYWAIT P2, [R11+URZ+0x38850], R0 ;  /* 0x038850000b0075a7 */ /* 0x000062000804017f */
[----:B------:R-:W-:Y:S05]  /*a720*/  @!P0 BRA `(.L_x_409) ;  /* 0x0000000000048947 */ /* 0x000fea0003800000 */
[----:B------:R-:W-:Y:S01]  /*a730*/  BPT.TRAP 0x1 ;  /* 0x000000040000795c */ /* 0x000fe20000300000 */
.L_x_409:
[----:B-1----:R-:W-:Y:S05]  /*a740*/  @P2 BRA `(.L_x_410) ;  /* 0x0000000000082947 */ /* 0x002fea0003800000 */
[----:B------:R-:W1:Y:S02]  /*a750*/  SYNCS.PHASECHK.TRANS64.TRYWAIT P0, [R11+URZ+0x38850], R0 ;  /* 0x038850000b0075a7 */ /* 0x000e64000800017f */
[----:B-1----:R-:W-:Y:S05]  /*a760*/  @!P0 BRA `(.L_x_411) ;  /* 0x000000ac001c8947 */ /* 0x002fea0003800000 */
.L_x_410:
[----:B------:R-:W-:Y:S05]  /*a770*/  WARPSYNC.ALL ;  /* 0x0000000000007948 */ /* 0x000fea0003800000 */
[----:B------:R-:W-:Y:S01]  /*a780*/  VIADD R5, R5, 0x400 ;  /* 0x0000040005057836 */ /* 0x000fe20000000000 */
[----:B------:R-:W-:Y:S01]  /*a790*/  WARPGROUP.ARRIVE ;  /* 0x00000000000079c5 */ /* 0x000fe20000000000 */
[----:B------:R-:W-:Y:S01]  /*a7a0*/  IMAD.MOV.U32 R7, RZ, RZ, 0x40000040 ;  /* 0x40000040ff077424 */ /* 0x000fe200078e00ff */
[----:B01----:R-:W0:Y:S01]  /*a7b0*/  SHFL.BFLY PT, R0, R15, 0x2, 0x1f ;  /* 0x0c401f000f007f89 */ /* 0x003e2200000e0000 */
[----:B------:R-:W-:Y:S01]  /*a7c0*/  IMAD.MOV.U32 R9, RZ, RZ, 0x40000040 ;  /* 0x40000040ff097424 */ /* 0x000fe200078e00ff */
[----:B------:R-:W-:Y:S01]  /*a7d0*/  SHF.R.U32.HI R5, RZ, 0x4, R5 ;  /* 0x00000004ff057819 */ /* 0x000fe20000011605 */
[----:B------:R-:W-:Y:S01]  /*a7e0*/  @!P1 VIADD R11, R11, 0x38860 ;  /* 0x000388600b0b9836 */ /* 0x000fe20000000000 */
[----:B------:R-:W-:Y:S01]  /*a7f0*/  R2UR UR7, R7 ;  /* 0x00000000070772ca */ /* 0x000fe200000e0000 */
[----:B------:R-:W-:Y:S01]  /*a800*/  IMAD.MOV.U32 R7, RZ, RZ, 0x40000040 ;  /* 0x40000040ff077424 */ /* 0x000fe200078e00ff */
[----:B------:R-:W-:Y:S01]  /*a810*/  LOP3.LUT R5, R5, 0x3fff, RZ, 0xc0, !PT ;  /* 0x00003fff05057812 */ /* 0x000fe200078ec0ff */
[----:B------:R-:W-:Y:S01]  /*a820*/  IMAD.U32 R13, RZ, RZ, UR5 ;  /* 0x00000005ff0d7e24 */ /* 0x000fe2000f8e00ff */
[----:B------:R-:W-:Y:S01]  /*a830*/  @!P1 PRMT R11, RZ, 0x654, R11 ;  /* 0x00000654ff0b9816 */ /* 0x000fe2000000000b */
[----:B------:R-:W-:Y:S01]  /*a840*/  VIADD R219, R219, 0x1 ;  /* 0x00000001dbdb7836 */ /* 0x000fe20000000000 */
[----:B------:R-:W-:-:S05]  /*a850*/  LOP3.LUT R5, R5, 0x2800000, RZ, 0xfc, !PT ;  /* 0x0280000005057812 */ /* 0x000fca00078efcff */
[C---:B------:R-:W-:Y:S01]  /*a860*/  IMAD R6, R16.reuse, 0xa00, R5 ;  /* 0x00000a0010067824 */ /* 0x040fe200078e0205 */
[----:B------:R-:W-:Y:S01]  /*a870*/  IADD3 R16, R16, 0x1, RZ ;  /* 0x0000000110107810 */ /* 0x000fe20007ffe0ff */
[----:B------:R-:W1:Y:S02]  /*a880*/  SHFL.BFLY PT, R5, R14, 0x2, 0x1f ;  /* 0x0c401f000e057f89 */ /* 0x000e6400000e0000 */
[C---:B------:R-:W-:Y:S01]  /*a890*/  VIADD R8, R6.reuse, 0x80 ;  /* 0x0000008006087836 */ /* 0x040fe20000000000 */
[----:B------:R-:W-:Y:S02]  /*a8a0*/  R2UR UR6, R6 ;  /* 0x00000000060672ca */ /* 0x000fe400000e0000 */
[----:B------:R-:W-:Y:S01]  /*a8b0*/  ISETP.NE.AND P2, PT, R16, 0x2, PT ;  /* 0x000000021000780c */ /* 0x000fe20003f45270 */
[----:B0-----:R-:W-:-:S03]  /*a8c0*/  FADD.FTZ R0, R0, R15 ;  /* 0x0000000f00007221 */ /* 0x001fc60000010000 */
[----:B------:R-:W-:-:S07]  /*a8d0*/  SEL R16, R16, RZ, P2 ;  /* 0x000000ff10107207 */ /* 0x000fce0001000000 */
[----:B------:R-:W-:Y:S01]  /*a8e0*/  HGMMA.64x256x16.F32.BF16 R24, R208, gdesc[UR4].tnspB, R24, gsb0 ;  /* 0x43e00004d0187df0 */ /* 0x000fe20008001818 */
[----:B------:R-:W-:Y:S01]  /*a8f0*/  R2UR UR6, R8 ;  /* 0x00000000080672ca */ /* 0x000fe200000e0000 */
[----:B------:R-:W-:Y:S01]  /*a900*/  VIADD R8, R6, 0x100 ;  /* 0x0000010006087836 */ /* 0x000fe20000000000 */
[----:B------:R-:W-:Y:S01]  /*a910*/  R2UR UR7, R9 ;  /* 0x00000000090772ca */ /* 0x000fe200000e0000 */
[----:B------:R-:W-:Y:S02]  /*a920*/  IMAD.MOV.U32 R9, RZ, RZ, 0x40000040 ;  /* 0x40000040ff097424 */ /* 0x000fe400078e00ff */
[----:B-1----:R-:W-:Y:S02]  /*a930*/  FADD.FTZ R2, R5, R14 ;  /* 0x0000000e05027221 */ /* 0x002fe40000010000 */
[----:B------:R-:W0:Y:S02]  /*a940*/  SHFL.BFLY PT, R5, R0, 0x1, 0x1f ;  /* 0x0c201f0000057f89 */ /* 0x000e2400000e0000 */
[----:B0-----:R-:W-:Y:S01]  /*a950*/  FADD.FTZ R10, R0, R5 ;  /* 0x00000005000a7221 */ /* 0x001fe20000010000 */
[----:B------:R-:W-:Y:S01]  /*a960*/  IMAD.MOV.U32 R5, RZ, RZ, RZ ;  /* 0x000000ffff057224 */ /* 0x000fe200078e00ff */
[----:B------:R-:W-:-:S03]  /*a970*/  SEL R0, RZ, 0x1, P2 ;  /* 0x00000001ff007807 */ /* 0x000fc60001000000 */
[----:B------:R-:W-:Y:S02]  /*a980*/  FSETP.NE.FTZ.AND P0, PT, R10, RZ, PT ;  /* 0x000000ff0a00720b */ /* 0x000fe40003f15000 */
[----:B------:R-:W-:Y:S01]  /*a990*/  LOP3.LUT R17, R17, R0, RZ, 0x3c, !PT ;  /* 0x0000000011117212 */ /* 0x000fe200078e3cff */
[----:B------:R-:W-:Y:S01]  /*a9a0*/  IMAD.MOV.U32 R0, RZ, RZ, -0x800000 ;  /* 0xff800000ff007424 */ /* 0x000fe200078e00ff */
[----:B------:R-:W-:Y:S02]  /*a9b0*/  WARPGROUP.DEPBAR.LE gsb0, 0x0 ;  /* 0x00008000000079c5 */ /* 0x000fe40000010000 */
[----:B------:R-:W-:-:S07]  /*a9c0*/  WARPGROUP.ARRIVE ;  /* 0x00000000000079c5 */ /* 0x000fce0000000000 */
[----:B------:R-:W-:Y:S01]  /*a9d0*/  HGMMA.64x256x16.F32.BF16 R24, R204, gdesc[UR4].tnspB, R24, gsb0 ;  /* 0x43e00004cc187df0 */ /* 0x000fe20008001818 */
[----:B------:R-:W-:Y:S01]  /*a9e0*/  R2UR UR6, R8 ;  /* 0x00000000080672ca */ /* 0x000fe200000e0000 */
[C---:B------:R-:W-:Y:S01]  /*a9f0*/  VIADD R8, R6.reuse, 0x180 ;  /* 0x0000018006087836 */ /* 0x040fe20000000000 */
[----:B------:R-:W-:Y:S01]  /*aa00*/  R2UR UR7, R9 ;  /* 0x00000000090772ca */ /* 0x000fe200000e0000 */
[----:B------:R-:W-:Y:S02]  /*aa10*/  IMAD.MOV.U32 R9, RZ, RZ, 0x40000040 ;  /* 0x40000040ff097424 */ /* 0x000fe400078e00ff */
[----:B------:R-:W-:Y:S01]  /*aa20*/  VIADD R6, R6, 0x200 ;  /* 0x0000020006067836 */ /* 0x000fe20000000000 */
[----:B------:R-:W-:Y:S02]  /*aa30*/  WARPGROUP.DEPBAR.LE gsb0, 0x0 ;  /* 0x00008000000079c5 */ /* 0x000fe40000010000 */
[----:B------:R-:W-:-:S15]  /*aa40*/  WARPGROUP.ARRIVE ;  /* 0x00000000000079c5 */ /* 0x000fde0000000000 */
[----:B------:R-:W-:-:S04]  /*aa50*/  NOP ;  /* 0x0000000000007918 */ /* 0x000fc80000000000 */
[----:B------:R-:W-:Y:S01]  /*aa60*/  HGMMA.64x256x16.F32.BF16 R24, R200, gdesc[UR4].tnspB, R24, gsb0 ;  /* 0x43e00004c8187df0 */ /* 0x000fe20008001818 */
[----:B------:R-:W-:Y:S02]  /*aa70*/  R2UR UR6, R8 ;  /* 0x00000000080672ca */ /* 0x000fe400000e0000 */
[----:B------:R-:W-:Y:S01]  /*aa80*/  R2UR UR7, R9 ;  /* 0x00000000090772ca */ /* 0x000fe200000e0000 */
[----:B------:R-:W0:Y:S02]  /*aa90*/  @P0 MUFU.LG2 R8, R10 ;  /* 0x0000000a00080308 */ /* 0x000e240000000c00 */
[----:B0-----:R-:W-:Y:S01]  /*aaa0*/  @P0 FMUL.FTZ R8, R8, 0.69314718246459960938 ;  /* 0x3f31721808080820 */ /* 0x001fe20000410000 */
[----:B------:R-:W-:Y:S02]  /*aab0*/  WARPGROUP.DEPBAR.LE gsb0, 0x0 ;  /* 0x00008000000079c5 */ /* 0x000fe40000010000 */
[----:B------:R-:W-:-:S15]  /*aac0*/  WARPGROUP.ARRIVE ;  /* 0x00000000000079c5 */ /* 0x000fde0000000000 */
[----:B------:R-:W-:-:S04]  /*aad0*/  NOP ;  /* 0x0000000000007918 */ /* 0x000fc80000000000 */
[----:B------:R-:W-:Y:S01]  /*aae0*/  HGMMA.64x256x16.F32.BF16 R24, R196, gdesc[UR4].tnspB, R24, gsb0 ;  /* 0x43e00004c4187df0 */ /* 0x000fe20008001818 */
[----:B------:R-:W-:Y:S01]  /*aaf0*/  R2UR UR6, R6 ;  /* 0x00000000060672ca */ /* 0x000fe200000e0000 */
[----:B------:R-:W-:Y:S01]  /*ab00*/  IMAD.MOV.U32 R6, RZ, RZ, RZ ;  /* 0x000000ffff067224 */ /* 0x000fe200078e00ff */
[----:B------:R-:W-:Y:S02]  /*ab10*/  R2UR UR7, R7 ;  /* 0x00000000070772ca */ /* 0x000fe400000e0000 */
[----:B------:R-:W0:Y:S03]  /*ab20*/  SHFL.BFLY PT, R7, R2, 0x1, 0x1f ;  /* 0x0c201f0002077f89 */ /* 0x000e2600000e0000 */
[----:B------:R-:W-:Y:S01]  /*ab30*/  @P0 MUFU.RCP R6, R10 ;  /* 0x0000000a00060308 */ /* 0x000fe20000001000 */
[----:B0-----:R-:W-:Y:S01]  /*ab40*/  FADD.FTZ R12, R2, R7 ;  /* 0x00000007020c7221 */ /* 0x001fe20000010000 */
[----:B------:R-:W-:-:S02]  /*ab50*/  IMAD.U32 R7, RZ, RZ, UR5 ;  /* 0x00000005ff077e24 */ /* 0x000fc4000f8e00ff */
[----:B------:R-:W-:Y:S02]  /*ab60*/  IMAD.MOV.U32 R2, RZ, RZ, -0x800000 ;  /* 0xff800000ff027424 */ /* 0x000fe400078e00ff */
[----:B------:R-:W-:Y:S01]  /*ab70*/  FSETP.NE.FTZ.AND P3, PT, R12, RZ, PT ;  /* 0x000000ff0c00720b */ /* 0x000fe20003f75000 */
[----:B------:R-:W-:-:S04]  /*ab80*/  @P0 FMUL.FTZ R7, R7, 0.69314718246459960938 ;  /* 0x3f31721807070820 */ /* 0x000fc80000410000 */
[----:B------:R-:W-:Y:S01]  /*ab90*/  @P0 FFMA.FTZ R0, R7, R4, R8 ;  /* 0x0000000407000223 */ /* 0x000fe20000010008 */
[----:B------:R-:W-:-:S07]  /*aba0*/  PLOP3.LUT P0, PT, PT, PT, PT, 0x8, 0x0 ;  /* 0x000000000000781c */ /* 0x000fce0003f0e170 */
[----:B------:R-:W0:Y:S01]  /*abb0*/  @P3 MUFU.LG2 R9, R12 ;  /* 0x0000000c00093308 */ /* 0x000e220000000c00 */
[----:B------:R-:W-:-:S07]  /*abc0*/  @P3 FMUL.FTZ R13, R13, 0.69314718246459960938 ;  /* 0x3f3172180d0d3820 */ /* 0x000fce0000410000 */
[----:B------:R-:W1:Y:S01]  /*abd0*/  @P3 MUFU.RCP R5, R12 ;  /* 0x0000000c00053308 */ /* 0x000e620000001000 */
[----:B0-----:R-:W-:-:S04]  /*abe0*/  @P3 FMUL.FTZ R10, R9, 0.69314718246459960938 ;  /* 0x3f317218090a3820 */ /* 0x001fc80000410000 */
[----:B------:R-:W-:Y:S01]  /*abf0*/  @P3 FFMA.FTZ R2, R13, R3, R10 ;  /* 0x000000030d023223 */ /* 0x000fe2000001000a */
[----:B------:R-:W-:Y:S02]  /*ac00*/  WARPGROUP.DEPBAR.LE gsb0, 0x0 ;  /* 0x00008000000079c5 */ /* 0x000fe40000010000 */
[----:B------:R-:W-:-:S06]  /*ac10*/  WARPGROUP.ARRIVE ;  /* 0x00000000000079c5 */ /* 0x000fcc0000000000 */
[----:B------:R-:W-:Y:S03]  /*ac20*/  HGMMA.64x256x16.F32.BF16 R24, R192, gdesc[UR4].tnspB, R24, gsb0 ;  /* 0x43e00004c0187df0 */ /* 0x000fe60008001818 */
[----:B------:R-:W-:Y:S02]  /*ac30*/  WARPGROUP.DEPBAR.LE gsb0, 0x0 ;  /* 0x00008000000079c5 */ /* 0x000fe40000010000 */
[----:B------:R0:W-:Y:S01]  /*ac40*/  @!P1 SYNCS.ARRIVE.TRANS64.RED.A1T0 RZ, [R11+URZ], RZ ;  /* 0x000000ff0bff99a7 */ /* 0x0001e2000810043f */
[-C--:B-1----:R-:W-:Y:S01]  /*ac50*/  FMUL.FTZ R3, R83, R5.reuse ;  /* 0x0000000553037220 */ /* 0x082fe20000410000 */
        /* <DEDUP_REMOVED lines=126> */
[----:B0-----:R-:W-:-:S07]  /*b440*/  FMUL.FTZ R151, R151, R5 ;  /* 0x0000000597977220 */ /* 0x001fce0000410000 */
.L_x_390:
[----:B------:R-:W0:Y:S01]  /*b450*/  S2R R5, SR_CgaCtaId ;  /* 0x0000000000057919 */ /* 0x000e220000008800 */
[----:B------:R-:W-:Y:S01]  /*b460*/  MOV R152, 0x400 ;  /* 0x0000040000987802 */ /* 0x000fe20000000f00 */
[----:B------:R-:W-:Y:S01]  /*b470*/  BSSY B0, `(.L_x_412) ;  /* 0x00002fa000007945 */ /* 0x000fe20003800000 */
[----:B------:R-:W-:Y:S02]  /*b480*/  BAR.SYNC.DEFER_BLOCKING 0x5, 0x180 ;  /* 0x0146000000007b1d */ /* 0x000fe40000010000 */
[----:B0-----:R-:W-:-:S05]  /*b490*/  LEA R152, R5, R152, 0x18 ;  /* 0x0000009805987211 */ /* 0x001fca00078ec0ff */
[----:B------:R-:W0:Y:S02]  /*b4a0*/  LDS.128 R4, [R152+0x388d0] ;  /* 0x0388d00098047984 */ /* 0x000e240000000c00 */
[----:B0-----:R-:W-:Y:S02]  /*b4b0*/  R2UR UR6, R5 ;  /* 0x00000000050672ca */ /* 0x001fe400000e0000 */
[----:B------:R-:W-:Y:S01]  /*b4c0*/  R2UR UR5, R6 ;  /* 0x00000000060572ca */ /* 0x000fe200000e0000 */
[----:B------:R-:W-:Y:S06]  /*b4d0*/  BAR.ARV 0x4, 0x180 ;  /* 0x0106000000007b1d */ /* 0x000fec0000002000 */
[----:B------:R-:W-:Y:S08]  /*b4e0*/  @P0 BRA `(.L_x_413) ;  /* 0x0000002000180947 */ /* 0x000ff00003800000 */
[----:B------:R-:W0:Y:S01]  /*b4f0*/  S2R R9, SR_SWINHI ;  /* 0x0000000000097919 */ /* 0x000e220000002f00 */
[----:B------:R-:W-:Y:S01]  /*b500*/  F2FP.BF16.F32.PACK_AB R24, R25, R24 ;  /* 0x000000181918723e */ /* 0x000fe200000010ff */
[----:B------:R-:W-:Y:S01]  /*b510*/  ULDC.64 UR8, c[0x0][0xc00] ;  /* 0x0003000000087ab9 */ /* 0x000fe20000000a00 */
[----:B------:R-:W-:Y:S01]  /*b520*/  F2FP.BF16.F32.PACK_AB R25, R10, R26 ;  /* 0x0000001a0a19723e */ /* 0x000fe200000010ff */
[----:B------:R-:W-:Y:S01]  /*b530*/  UISETP.NE.U32.AND UP0, UPT, UR8, URZ, UPT ;  /* 0x0000003f0800728c */ /* 0x000fe2000bf05070 */
[----:B------:R-:W-:Y:S01]  /*b540*/  F2FP.BF16.F32.PACK_AB R32, R33, R32 ;  /* 0x000000202120723e */ /* 0x000fe200000010ff */
[----:B------:R-:W-:Y:S01]  /*b550*/  ULDC.64 UR10, c[0x0][0x208] ;  /* 0x00008200000a7ab9 */ /* 0x000fe20000000a00 */
[----:B------:R-:W-:Y:S01]  /*b560*/  F2FP.BF16.F32.PACK_AB R26, R29, R28 ;  /* 0x0000001c1d1a723e */ /* 0x000fe200000010ff */
[----:B------:R-:W-:Y:S01]  /*b570*/  UISETP.NE.AND.EX UP0, UPT, UR9, URZ, UPT, UP0 ;  /* 0x0000003f0900728c */ /* 0x000fe2000bf05300 */
[----:B------:R-:W-:Y:S02]  /*b580*/  F2FP.BF16.F32.PACK_AB R27, R8, R27 ;  /* 0x0000001b081b723e */ /* 0x000fe400000010ff */
[----:B------:R-:W-:Y:S01]  /*b590*/  F2FP.BF16.F32.PACK_AB R33, R163, R34 ;  /* 0x00000022a321723e */ /* 0x000fe200000010ff */
[----:B------:R-:W-:Y:S01]  /*b5a0*/  ULDC.64 UR8, c[0x0][0xc00] ;  /* 0x0003000000087ab9 */ /* 0x000fe20000000a00 */
[----:B------:R-:W-:-:S02]  /*b5b0*/  F2FP.BF16.F32.PACK_AB R40, R41, R40 ;  /* 0x000000282928723e */ /* 0x000fc400000010ff */
[----:B------:R-:W-:Y:S02]  /*b5c0*/  F2FP.BF16.F32.PACK_AB R34, R37, R36 ;  /* 0x000000242522723e */ /* 0x000fe400000010ff */
[----:B------:R-:W-:Y:S02]  /*b5d0*/  F2FP.BF16.F32.PACK_AB R35, R162, R35 ;  /* 0x00000023a223723e */ /* 0x000fe400000010ff */
[----:B------:R-:W-:Y:S02]  /*b5e0*/  F2FP.BF16.F32.PACK_AB R41, R161, R42 ;  /* 0x0000002aa129723e */ /* 0x000fe400000010ff */
[----:B------:R-:W-:Y:S02]  /*b5f0*/  F2FP.BF16.F32.PACK_AB R48, R49, R48 ;  /* 0x000000303130723e */ /* 0x000fe400000010ff */
[----:B------:R-:W-:Y:S02]  /*b600*/  F2FP.BF16.F32.PACK_AB R42, R45, R44 ;  /* 0x0000002c2d2a723e */ /* 0x000fe400000010ff */
[----:B------:R-:W-:-:S02]  /*b610*/  F2FP.BF16.F32.PACK_AB R43, R160, R43 ;  /* 0x0000002ba02b723e */ /* 0x000fc400000010ff */
[----:B------:R-:W-:Y:S02]  /*b620*/  F2FP.BF16.F32.PACK_AB R49, R159, R50 ;  /* 0x000000329f31723e */ /* 0x000fe400000010ff */
[----:B------:R-:W-:Y:S02]  /*b630*/  F2FP.BF16.F32.PACK_AB R56, R57, R56 ;  /* 0x000000383938723e */ /* 0x000fe400000010ff */
[----:B------:R-:W-:Y:S02]  /*b640*/  F2FP.BF16.F32.PACK_AB R50, R53, R52 ;  /* 0x000000343532723e */ /* 0x000fe400000010ff */
[----:B------:R-:W-:Y:S02]  /*b650*/  MOV R4, R152 ;  /* 0x0000009800047202 */ /* 0x000fe40000000f00 */
[----:B0-----:R-:W-:Y:S02]  /*b660*/  MOV R5, R9 ;  /* 0x0000000900057202 */ /* 0x001fe40000000f00 */
[----:B------:R-:W-:-:S02]  /*b670*/  F2FP.BF16.F32.PACK_AB R51, R158, R51 ;  /* 0x000000339e33723e */ /* 0x000fc400000010ff */
[----:B------:R-:W-:Y:S01]  /*b680*/  F2FP.BF16.F32.PACK_AB R57, R157, R58 ;  /* 0x0000003a9d39723e */ /* 0x000fe200000010ff */
[----:B------:R-:W-:Y:S01]  /*b690*/  IMAD.WIDE R106, R225, 0x2, R4 ;  /* 0x00000002e16a7825 */ /* 0x000fe200078e0204 */
[----:B------:R-:W-:Y:S02]  /*b6a0*/  F2FP.BF16.F32.PACK_AB R64, R65, R64 ;  /* 0x000000404140723e */ /* 0x000fe400000010ff */
[----:B------:R-:W-:Y:S02]  /*b6b0*/  F2FP.BF16.F32.PACK_AB R58, R61, R60 ;  /* 0x0000003c3d3a723e */ /* 0x000fe400000010ff */
[C---:B------:R-:W-:Y:S02]  /*b6c0*/  IADD3 R173, P1, R106.reuse, 0x20, RZ ;  /* 0x000000206aad7810 */ /* 0x040fe40007f3e0ff */
[C---:B------:R-:W-:Y:S02]  /*b6d0*/  IADD3 R175, P0, R106.reuse, 0x40, RZ ;  /* 0x000000406aaf7810 */ /* 0x040fe40007f1e0ff */
[C---:B------:R-:W-:Y:S01]  /*b6e0*/  IADD3 R177, P4, R106.reuse, 0x60, RZ ;  /* 0x000000606ab17810 */ /* 0x040fe20007f9e0ff */
[--C-:B------:R-:W-:Y:S01]  /*b6f0*/  IMAD.X R13, RZ, RZ, R107.reuse, P1 ;  /* 0x000000ffff0d7224 */ /* 0x100fe200008e066b */
[C---:B------:R-:W-:Y:S01]  /*b700*/  LOP3.LUT R9, R106.reuse, 0x380, RZ, 0xc0, !PT ;  /* 0x000003806a097812 */ /* 0x040fe200078ec0ff */
[--C-:B------:R-:W-:Y:S01]  /*b710*/  IMAD.X R15, RZ, RZ, R107.reuse, P0 ;  /* 0x000000ffff0f7224 */ /* 0x100fe200000e066b */
[C---:B------:R-:W-:Y:S01]  /*b720*/  IADD3 R179, P3, R106.reuse, 0x4000, RZ ;  /* 0x000040006ab37810 */ /* 0x040fe20007f7e0ff */
[----:B------:R-:W-:Y:S01]  /*b730*/  IMAD.X R21, RZ, RZ, R107, P4 ;  /* 0x000000ffff157224 */ /* 0x000fe200020e066b */
[----:B------:R-:W-:-:S02]  /*b740*/  IADD3 R181, P6, R106, 0x4020, RZ ;  /* 0x000040206ab57810 */ /* 0x000fc40007fde0ff */
[C---:B------:R-:W-:Y:S01]  /*b750*/  IADD3 R183, P5, R106.reuse, 0x4040, RZ ;  /* 0x000040406ab77810 */ /* 0x040fe20007fbe0ff */
[--C-:B------:R-:W-:Y:S01]  /*b760*/  IMAD.X R31, RZ, RZ, R107.reuse, P3 ;  /* 0x000000ffff1f7224 */ /* 0x100fe200018e066b */
[C---:B------:R-:W-:Y:S01]  /*b770*/  IADD3 R185, P2, R106.reuse, 0x4060, RZ ;  /* 0x000040606ab97810 */ /* 0x040fe20007f5e0ff */
[--C-:B------:R-:W-:Y:S01]  /*b780*/  IMAD.X R39, RZ, RZ, R107.reuse, P6 ;  /* 0x000000ffff277224 */ /* 0x100fe200030e066b */
[----:B------:R-:W-:Y:S01]  /*b790*/  IADD3 R187, P1, R106, 0x8000, RZ ;  /* 0x000080006abb7810 */ /* 0x000fe20007f3e0ff */
[--C-:B------:R-:W-:Y:S01]  /*b7a0*/  IMAD.X R47, RZ, RZ, R107.reuse, P5 ;  /* 0x000000ffff2f7224 */ /* 0x100fe200028e066b */
[----:B------:R-:W-:Y:S01]  /*b7b0*/  LOP3.LUT R12, R173, 0x380, RZ, 0xc0, !PT ;  /* 0x00000380ad0c7812 */ /* 0x000fe200078ec0ff */
[--C-:B------:R-:W-:Y:S01]  /*b7c0*/  IMAD.X R55, RZ, RZ, R107.reuse, P2 ;  /* 0x000000ffff377224 */ /* 0x100fe200010e066b */
[----:B------:R-:W-:Y:S01]  /*b7d0*/  LOP3.LUT R14, R175, 0x380, RZ, 0xc0, !PT ;  /* 0x00000380af0e7812 */ /* 0x000fe200078ec0ff */
[----:B------:R-:W-:Y:S01]  /*b7e0*/  IMAD.X R63, RZ, RZ, R107, P1 ;  /* 0x000000ffff3f7224 */ /* 0x000fe200008e066b */
[----:B------:R-:W-:-:S02]  /*b7f0*/  LOP3.LUT R20, R177, 0x380, RZ, 0xc0, !PT ;  /* 0x00000380b1147812 */ /* 0x000fc400078ec0ff */
[----:B------:R-:W-:Y:S02]  /*b800*/  SHF.R.U64 R9, R9, 0x3, RZ ;  /* 0x0000000309097819 */ /* 0x000fe400000012ff */
[----:B------:R-:W-:Y:S02]  /*b810*/  LOP3.LUT R30, R179, 0x380, RZ, 0xc0, !PT ;  /* 0x00000380b31e7812 */ /* 0x000fe400078ec0ff */
[----:B------:R-:W-:Y:S02]  /*b820*/  IADD3 R189, P0, R106, 0x8020, RZ ;  /* 0x000080206abd7810 */ /* 0x000fe40007f1e0ff */
[----:B------:R-:W-:Y:S02]  /*b830*/  SHF.R.U64 R12, R12, 0x3, RZ ;  /* 0x000000030c0c7819 */ /* 0x000fe400000012ff */
[----:B------:R-:W-:Y:S01]  /*b840*/  LOP3.LUT R38, R181, 0x380, RZ, 0xc0, !PT ;  /* 0x00000380b5267812 */ /* 0x000fe200078ec0ff */
[----:B------:R-:W-:Y:S01]  /*b850*/  IMAD.X R71, RZ, RZ, R107, P0 ;  /* 0x000000ffff477224 */ /* 0x000fe200000e066b */
[----:B------:R-:W-:-:S02]  /*b860*/  IADD3 R191, P4, R106, 0x8040, RZ ;  /* 0x000080406abf7810 */ /* 0x000fc40007f9e0ff */
[----:B------:R-:W-:Y:S02]  /*b870*/  SHF.R.U64 R14, R14, 0x3, RZ ;  /* 0x000000030e0e7819 */ /* 0x000fe400000012ff */
[----:B------:R-:W-:Y:S01]  /*b880*/  LOP3.LUT R46, R183, 0x380, RZ, 0xc0, !PT ;  /* 0x00000380b72e7812 */ /* 0x000fe200078ec0ff */
[--C-:B------:R-:W-:Y:S01]  /*b890*/  IMAD.X R79, RZ, RZ, R107.reuse, P4 ;  /* 0x000000ffff4f7224 */ /* 0x100fe200020e066b */
[C---:B------:R-:W-:Y:S02]  /*b8a0*/  IADD3 R193, P3, R106.reuse, 0x8060, RZ ;  /* 0x000080606ac17810 */ /* 0x040fe40007f7e0ff */
[C---:B------:R-:W-:Y:S02]  /*b8b0*/  IADD3 R195, P6, R106.reuse, 0xc000, RZ ;  /* 0x0000c0006ac37810 */ /* 0x040fe40007fde0ff */
[C---:B------:R-:W-:Y:S01]  /*b8c0*/  IADD3 R6, P5, R106.reuse, 0xc020, RZ ;  /* 0x0000c0206a067810 */ /* 0x040fe20007fbe0ff */
[--C-:B------:R-:W-:Y:S01]  /*b8d0*/  IMAD.X R95, RZ, RZ, R107.reuse, P3 ;  /* 0x000000ffff5f7224 */ /* 0x100fe200018e066b */
[C---:B------:R-:W-:Y:S01]  /*b8e0*/  IADD3 R171, P2, R106.reuse, 0xc040, RZ ;  /* 0x0000c0406aab7810 */ /* 0x040fe20007f5e0ff */
[--C-:B------:R-:W-:Y:S01]  /*b8f0*/  IMAD.X R99, RZ, RZ, R107.reuse, P6 ;  /* 0x000000ffff637224 */ /* 0x100fe200030e066b */
[----:B------:R-:W-:Y:S01]  /*b900*/  IADD3 R172, P1, R106, 0xc060, RZ ;  /* 0x0000c0606aac7810 */ /* 0x000fe20007f3e0ff */
[----:B------:R-:W-:Y:S01]  /*b910*/  IMAD.X R103, RZ, RZ, R107, P5 ;  /* 0x000000ffff677224 */ /* 0x000fe200028e066b */
[----:B------:R-:W-:-:S02]  /*b920*/  SHF.R.U64 R20, R20, 0x3, RZ ;  /* 0x0000000314147819 */ /* 0x000fc400000012ff */
[----:B------:R-:W-:Y:S01]  /*b930*/  LOP3.LUT R54, R185, 0x380, RZ, 0xc0, !PT ;  /* 0x00000380b9367812 */ /* 0x000fe200078ec0ff */
[--C-:B------:R-:W-:Y:S01]  /*b940*/  IMAD.X R11, RZ, RZ, R107.reuse, P1 ;  /* 0x000000ffff0b7224 */ /* 0x100fe200008e066b */
[----:B------:R-:W-:Y:S01]  /*b950*/  LOP3.LUT R106, R9, R106, RZ, 0x3c, !PT ;  /* 0x0000006a096a7212 */ /* 0x000fe200078e3cff */
[----:B------:R-:W-:Y:S01]  /*b960*/  IMAD.X R9, RZ, RZ, R107, P2 ;  /* 0x000000ffff097224 */ /* 0x000fe200010e066b */
[----:B------:R-:W-:Y:S02]  /*b970*/  SHF.R.U64 R30, R30, 0x3, RZ ;  /* 0x000000031e1e7819 */ /* 0x000fe400000012ff */
[----:B------:R-:W-:Y:S02]  /*b980*/  LOP3.LUT R62, R187, 0x380, RZ, 0xc0, !PT ;  /* 0x00000380bb3e7812 */ /* 0x000fe400078ec0ff */
[----:B------:R-:W-:Y:S02]  /*b990*/  LOP3.LUT R12, R12, R173, RZ, 0x3c, !PT ;  /* 0x000000ad0c0c7212 */ /* 0x000fe400078e3cff */
[----:B------:R-:W-:-:S02]  /*b9a0*/  SHF.R.U64 R38, R38, 0x3, RZ ;  /* 0x0000000326267819 */ /* 0x000fc400000012ff */
[----:B------:R-:W-:Y:S02]  /*b9b0*/  LOP3.LUT R70, R189, 0x380, RZ, 0xc0, !PT ;  /* 0x00000380bd467812 */ /* 0x000fe400078ec0ff */
[----:B------:R-:W-:Y:S02]  /*b9c0*/  LOP3.LUT R14, R14, R175, RZ, 0x3c, !PT ;  /* 0x000000af0e0e7212 */ /* 0x000fe400078e3cff */
[----:B------:R-:W-:Y:S02]  /*b9d0*/  SHF.R.U64 R46, R46, 0x3, RZ ;  /* 0x000000032e2e7819 */ /* 0x000fe400000012ff */
[----:B------:R-:W-:Y:S02]  /*b9e0*/  LOP3.LUT R78, R191, 0x380, RZ, 0xc0, !PT ;  /* 0x00000380bf4e7812 */ /* 0x000fe400078ec0ff */
[----:B------:R-:W-:Y:S02]  /*b9f0*/  LOP3.LUT R20, R20, R177, RZ, 0x3c, !PT ;  /* 0x000000b114147212 */ /* 0x000fe400078e3cff */
[----:B------:R-:W-:-:S02]  /*ba00*/  SHF.R.U64 R54, R54, 0x3, RZ ;  /* 0x0000000336367819 */ /* 0x000fc400000012ff */
[----:B------:R-:W-:Y:S02]  /*ba10*/  LOP3.LUT R94, R193, 0x380, RZ, 0xc0, !PT ;  /* 0x00000380c15e7812 */ /* 0x000fe400078ec0ff */
[----:B------:R-:W-:Y:S02]  /*ba20*/  LOP3.LUT R10, R6, 0x380, RZ, 0xc0, !PT ;  /* 0x00000380060a7812 */ /* 0x000fe400078ec0ff */
[----:B------:R-:W-:Y:S02]  /*ba30*/  LOP3.LUT R30, R30, R179, RZ, 0x3c, !PT ;  /* 0x000000b31e1e7212 */ /* 0x000fe400078e3cff */
[----:B------:R-:W-:Y:S02]  /*ba40*/  SHF.R.U64 R62, R62, 0x3, RZ ;  /* 0x000000033e3e7819 */ /* 0x000fe400000012ff */
[----:B------:R-:W-:Y:S02]  /*ba50*/  LOP3.LUT R98, R195, 0x380, RZ, 0xc0, !PT ;  /* 0x00000380c3627812 */ /* 0x000fe400078ec0ff */
[----:B------:R-:W-:Y:S01]  /*ba60*/  MOV R106, R106 ;  /* 0x0000006a006a7202 */ /* 0x000fe20000000f00 */
[----:B------:R-:W-:Y:S01]  /*ba70*/  BAR.SYNC.DEFER_BLOCKING 0x1, 0x100 ;  /* 0x0044000000007b1d */ /* 0x000fe20000010000 */
[----:B------:R-:W-:-:S02]  /*ba80*/  LOP3.LUT R102, R171, 0x380, RZ, 0xc0, !PT ;  /* 0x00000380ab667812 */ /* 0x000fc400078ec0ff */
[----:B------:R-:W-:Y:S02]  /*ba90*/  LOP3.LUT R38, R38, R181, RZ, 0x3c, !PT ;  /* 0x000000b526267212 */ /* 0x000fe400078e3cff */
[----:B------:R-:W-:Y:S02]  /*baa0*/  SHF.R.U64 R70, R70, 0x3, RZ ;  /* 0x0000000346467819 */ /* 0x000fe400000012ff */
[----:B------:R-:W-:Y:S02]  /*bab0*/  LOP3.LUT R107, R172, 0x380, RZ, 0xc0, !PT ;  /* 0x00000380ac6b7812 */ /* 0x000fe400078ec0ff */
[----:B------:R-:W-:Y:S02]  /*bac0*/  MOV R12, R12 ;  /* 0x0000000c000c7202 */ /* 0x000fe40000000f00 */
[----:B------:R-:W-:Y:S02]  /*bad0*/  LOP3.LUT R46, R46, R183, RZ, 0x3c, !PT ;  /* 0x000000b72e2e7212 */ /* 0x000fe400078e3cff */
[----:B------:R-:W-:-:S02]  /*bae0*/  SHF.R.U64 R78, R78, 0x3, RZ ;  /* 0x000000034e4e7819 */ /* 0x000fc400000012ff */
[----:B------:R-:W-:Y:S02]  /*baf0*/  MOV R14, R14 ;  /* 0x0000000e000e7202 */ /* 0x000fe40000000f00 */
[----:B------:R-:W-:Y:S02]  /*bb00*/  LOP3.LUT R54, R54, R185, RZ, 0x3c, !PT ;  /* 0x000000b936367212 */ /* 0x000fe400078e3cff */
[----:B------:R-:W-:Y:S02]  /*bb10*/  SHF.R.U64 R94, R94, 0x3, RZ ;  /* 0x000000035e5e7819 */ /* 0x000fe400000012ff */
[----:B------:R-:W-:Y:S02]  /*bb20*/  SHF.R.U64 R29, R10, 0x3, RZ ;  /* 0x000000030a1d7819 */ /* 0x000fe400000012ff */
[----:B------:R-:W-:Y:S01]  /*bb30*/  MOV R20, R20 ;  /* 0x0000001400147202 */ /* 0x000fe20000000f00 */
[----:B------:R-:W-:Y:S01]  /*bb40*/  STSM.16.M88.4 [R106], R24 ;  /* 0x000000186a007844 */ /* 0x000fe20000000200 */
[----:B------:R-:W-:-:S02]  /*bb50*/  LOP3.LUT R62, R62, R187, RZ, 0x3c, !PT ;  /* 0x000000bb3e3e7212 */ /* 0x000fc400078e3cff */
[----:B------:R-:W-:Y:S01]  /*bb60*/  SHF.R.U64 R98, R98, 0x3, RZ ;  /* 0x0000000362627819 */ /* 0x000fe200000012ff */
[----:B------:R-:W-:Y:S01]  /*bb70*/  STSM.16.M88.4 [R12], R32 ;  /* 0x000000200c007844 */ /* 0x000fe20000000200 */
[----:B------:R-:W-:Y:S02]  /*bb80*/  SHF.R.U64 R10, R102, 0x3, RZ ;  /* 0x00000003660a7819 */ /* 0x000fe400000012ff */
[----:B------:R-:W-:Y:S01]  /*bb90*/  MOV R30, R30 ;  /* 0x0000001e001e7202 */ /* 0x000fe20000000f00 */
[----:B------:R-:W-:Y:S01]  /*bba0*/  STSM.16.M88.4 [R14], R40 ;  /* 0x000000280e007844 */ /* 0x000fe20000000200 */
[----:B------:R-:W-:Y:S02]  /*bbb0*/  F2FP.BF16.F32.PACK_AB R59, R156, R59 ;  /* 0x0000003b9c3b723e */ /* 0x000fe400000010ff */
[----:B------:R-:W-:Y:S01]  /*bbc0*/  F2FP.BF16.F32.PACK_AB R65, R155, R66 ;  /* 0x000000429b41723e */ /* 0x000fe200000010ff */
[----:B------:R-:W-:Y:S01]  /*bbd0*/  STSM.16.M88.4 [R20], R48 ;  /* 0x0000003014007844 */ /* 0x000fe20000000200 */
[----:B------:R-:W-:-:S02]  /*bbe0*/  F2FP.BF16.F32.PACK_AB R72, R73, R72 ;  /* 0x000000484948723e */ /* 0x000fc400000010ff */
[----:B------:R-:W-:Y:S01]  /*bbf0*/  LOP3.LUT R70, R70, R189, RZ, 0x3c, !PT ;  /* 0x000000bd46467212 */ /* 0x000fe200078e3cff */
[----:B------:R-:W-:Y:S01]  /*bc00*/  STSM.16.M88.4 [R30], R56 ;  /* 0x000000381e007844 */ /* 0x000fe20000000200 */
[----:B------:R-:W-:Y:S02]  /*bc10*/  SHF.R.U64 R107, R107, 0x3, RZ ;  /* 0x000000036b6b7819 */ /* 0x000fe400000012ff */
[----:B------:R-:W-:Y:S02]  /*bc20*/  MOV R38, R38 ;  /* 0x0000002600267202 */ /* 0x000fe40000000f00 */
[----:B------:R-:W-:Y:S02]  /*bc30*/  F2FP.BF16.F32.PACK_AB R66, R69, R68 ;  /* 0x000000444542723e */ /* 0x000fe400000010ff */
[----:B------:R-:W-:Y:S02]  /*bc40*/  F2FP.BF16.F32.PACK_AB R67, R154, R67 ;  /* 0x000000439a43723e */ /* 0x000fe400000010ff */
[----:B------:R-:W-:-:S02]  /*bc50*/  F2FP.BF16.F32.PACK_AB R73, R153, R74 ;  /* 0x0000004a9949723e */ /* 0x000fc400000010ff */
[----:B------:R-:W-:Y:S01]  /*bc60*/  F2FP.BF16.F32.PACK_AB R80, R81, R80 ;  /* 0x000000505150723e */ /* 0x000fe200000010ff */
[----:B------:R-:W-:Y:S01]  /*bc70*/  STSM.16.M88.4 [R38], R64 ;  /* 0x0000004026007844 */ /* 0x000fe20000000200 */
[----:B------:R-:W-:Y:S02]  /*bc80*/  LOP3.LUT R78, R78, R191, RZ, 0x3c, !PT ;  /* 0x000000bf4e4e7212 */ /* 0x000fe400078e3cff */
[----:B------:R-:W-:Y:S02]  /*bc90*/  MOV R46, R46 ;  /* 0x0000002e002e7202 */ /* 0x000fe40000000f00 */
[----:B------:R-:W-:Y:S02]  /*bca0*/  F2FP.BF16.F32.PACK_AB R74, R77, R76 ;  /* 0x0000004c4d4a723e */ /* 0x000fe400000010ff */
[----:B------:R-:W-:Y:S02]  /*bcb0*/  F2FP.BF16.F32.PACK_AB R75, R19, R75 ;  /* 0x0000004b134b723e */ /* 0x000fe400000010ff */
[----:B------:R-:W-:-:S02]  /*bcc0*/  F2FP.BF16.F32.PACK_AB R81, R3, R82 ;  /* 0x000000520351723e */ /* 0x000fc400000010ff */
[----:B------:R-:W-:Y:S01]  /*bcd0*/  LOP3.LUT R94, R94, R193, RZ, 0x3c, !PT ;  /* 0x000000c15e5e7212 */ /* 0x000fe200078e3cff */
[----:B------:R-:W-:Y:S01]  /*bce0*/  STSM.16.M88.4 [R46], R72 ;  /* 0x000000482e007844 */ /* 0x000fe20000000200 */
[----:B------:R-:W-:Y:S02]  /*bcf0*/  MOV R54, R54 ;  /* 0x0000003600367202 */ /* 0x000fe40000000f00 */
[----:B------:R-:W-:Y:S02]  /*bd00*/  F2FP.BF16.F32.PACK_AB R82, R85, R84 ;  /* 0x000000545552723e */ /* 0x000fe400000010ff */
[----:B------:R-:W-:Y:S02]  /*bd10*/  F2FP.BF16.F32.PACK_AB R83, R83, R86 ;  /* 0x000000565353723e */ /* 0x000fe400000010ff */
[----:B------:R-:W-:Y:S02]  /*bd20*/  LOP3.LUT R98, R98, R195, RZ, 0x3c, !PT ;  /* 0x000000c362627212 */ /* 0x000fe400078e3cff */
[----:B------:R-:W-:Y:S01]  /*bd30*/  LOP3.LUT R8, R10, R171, RZ, 0x3c, !PT ;  /* 0x000000ab0a087212 */ /* 0x000fe200078e3cff */
[----:B------:R0:W-:Y:S01]  /*bd40*/  STSM.16.M88.4 [R54], R80 ;  /* 0x0000005036007844 */ /* 0x0001e20000000200 */
[----:B------:R-:W-:-:S02]  /*bd50*/  MOV R62, R62 ;  /* 0x0000003e003e7202 */ /* 0x000fc40000000f00 */
[----:B------:R-:W-:Y:S02]  /*bd60*/  F2FP.BF16.F32.PACK_AB R84, R89, R88 ;  /* 0x000000585954723e */ /* 0x000fe400000010ff */
[----:B------:R-:W-:Y:S02]  /*bd70*/  F2FP.BF16.F32.PACK_AB R85, R91, R90 ;  /* 0x0000005a5b55723e */ /* 0x000fe400000010ff */
[----:B------:R-:W-:Y:S02]  /*bd80*/  F2FP.BF16.F32.PACK_AB R86, R93, R92 ;  /* 0x0000005c5d56723e */ /* 0x000fe400000010ff */
[----:B------:R-:W-:Y:S02]  /*bd90*/  F2FP.BF16.F32.PACK_AB R87, R164, R87 ;  /* 0x00000057a457723e */ /* 0x000fe400000010ff */
[----:B------:R-:W-:Y:S02]  /*bda0*/  F2FP.BF16.F32.PACK_AB R165, R166, R165 ;  /* 0x000000a5a6a5723e */ /* 0x000fe400000010ff */
[----:B------:R-:W-:Y:S01]  /*bdb0*/  LOP3.LUT R102, R29, R6, RZ, 0x3c, !PT ;  /* 0x000000061d667212 */ /* 0x000fe200078e3cff */
[----:B------:R1:W-:Y:S01]  /*bdc0*/  STSM.16.M88.4 [R62], R84 ;  /* 0x000000543e007844 */ /* 0x0003e20000000200 */
[----:B------:R-:W-:Y:S01]  /*bdd0*/  LOP3.LUT R10, R107, R172, RZ, 0x3c, !PT ;  /* 0x000000ac6b0a7212 */ /* 0x000fe200078e3cff */
[----:B0-----:R-:W0:Y:S01]  /*bde0*/  LDC R80, c[0x0][0xbe8] ;  /* 0x0002fa00ff507b82 */ /* 0x001e220000000800 */
[----:B------:R-:W-:-:S02]  /*bdf0*/  MOV R70, R70 ;  /* 0x0000004600467202 */ /* 0x000fc40000000f00 */
[----:B------:R-:W-:Y:S02]  /*be00*/  F2FP.BF16.F32.PACK_AB R164, R97, R96 ;  /* 0x0000006061a4723e */ /* 0x000fe400000010ff */
[----:B------:R-:W-:Y:S02]  /*be10*/  F2FP.BF16.F32.PACK_AB R166, R101, R100 ;  /* 0x0000006465a6723e */ /* 0x000fe400000010ff */
[----:B------:R-:W-:Y:S02]  /*be20*/  F2FP.BF16.F32.PACK_AB R167, R168, R167 ;  /* 0x000000a7a8a7723e */ /* 0x000fe400000010ff */
[----:B------:R-:W-:Y:S02]  /*be30*/  F2FP.BF16.F32.PACK_AB R104, R105, R104 ;  /* 0x000000686968723e */ /* 0x000fe400000010ff */
[----:B------:R-:W-:Y:S01]  /*be40*/  F2FP.BF16.F32.PACK_AB R112, R113, R112 ;  /* 0x000000707170723e */ /* 0x000fe200000010ff */
[----:B------:R1:W-:Y:S01]  /*be50*/  STSM.16.M88.4 [R70], R164 ;  /* 0x000000a446007844 */ /* 0x0003e20000000200 */
        /* <DEDUP_REMOVED lines=11> */
[----:B------:R-:W-:Y:S01]  /*bf10*/  F2FP.BF16.F32.PACK_AB R128, R129, R128 ;  /* 0x000000808180723e */ /* 0x000fe200000010ff */
[----:B------:R1:W-:Y:S01]  /*bf20*/  STSM.16.M88.4 [R94], R112 ;  /* 0x000000705e007844 */ /* 0x0003e20000000200 */
[----:B------:R-:W-:Y:S02]  /*bf30*/  MOV R98, R98 ;  /* 0x0000006200627202 */ /* 0x000fe40000000f00 */
[----:B------:R-:W-:-:S02]  /*bf40*/  F2FP.BF16.F32.PACK_AB R122, R125, R124 ;  /* 0x0000007c7d7a723e */ /* 0x000fc400000010ff */
[----:B------:R-:W-:Y:S02]  /*bf50*/  F2FP.BF16.F32.PACK_AB R123, R127, R126 ;  /* 0x0000007e7f7b723e */ /* 0x000fe400000010ff */
[----:B------:R-:W-:Y:S02]  /*bf60*/  F2FP.BF16.F32.PACK_AB R129, R131, R130 ;  /* 0x000000828381723e */ /* 0x000fe400000010ff */
[----:B------:R-:W-:Y:S01]  /*bf70*/  F2FP.BF16.F32.PACK_AB R136, R137, R136 ;  /* 0x000000888988723e */ /* 0x000fe200000010ff */
[----:B------:R1:W-:Y:S01]  /*bf80*/  STSM.16.M88.4 [R98], R120 ;  /* 0x0000007862007844 */ /* 0x0003e20000000200 */
[----:B------:R-:W-:Y:S02]  /*bf90*/  MOV R102, R102 ;  /* 0x0000006600667202 */ /* 0x000fe40000000f00 */
[----:B------:R-:W-:Y:S02]  /*bfa0*/  F2FP.BF16.F32.PACK_AB R130, R133, R132 ;  /* 0x000000848582723e */ /* 0x000fe400000010ff */
[----:B------:R-:W-:-:S02]  /*bfb0*/  F2FP.BF16.F32.PACK_AB R131, R135, R134 ;  /* 0x000000868783723e */ /* 0x000fc400000010ff */
[----:B------:R-:W-:Y:S02]  /*bfc0*/  F2FP.BF16.F32.PACK_AB R137, R139, R138 ;  /* 0x0000008a8b89723e */ /* 0x000fe400000010ff */
[----:B------:R-:W-:Y:S01]  /*bfd0*/  F2FP.BF16.F32.PACK_AB R144, R145, R144 ;  /* 0x000000909190723e */ /* 0x000fe200000010ff */
[----:B------:R1:W-:Y:S01]  /*bfe0*/  STSM.16.M88.4 [R102], R128 ;  /* 0x0000008066007844 */ /* 0x0003e20000000200 */
[----:B------:R-:W-:Y:S02]  /*bff0*/  MOV R6, R8 ;  /* 0x0000000800067202 */ /* 0x000fe40000000f00 */
[----:B------:R-:W-:Y:S02]  /*c000*/  F2FP.BF16.F32.PACK_AB R138, R141, R140 ;  /* 0x0000008c8d8a723e */ /* 0x000fe400000010ff */
[----:B------:R-:W-:Y:S02]  /*c010*/  F2FP.BF16.F32.PACK_AB R139, R143, R142 ;  /* 0x0000008e8f8b723e */ /* 0x000fe400000010ff */
[----:B------:R-:W-:-:S02]  /*c020*/  F2FP.BF16.F32.PACK_AB R145, R147, R146 ;  /* 0x000000929391723e */ /* 0x000fc400000010ff */
[----:B------:R-:W-:Y:S01]  /*c030*/  MOV R10, R10 ;  /* 0x0000000a000a7202 */ /* 0x000fe20000000f00 */
[----:B------:R1:W-:Y:S01]  /*c040*/  STSM.16.M88.4 [R6], R136 ;  /* 0x0000008806007844 */ /* 0x0003e20000000200 */
[----:B------:R-:W-:Y:S02]  /*c050*/  F2FP.BF16.F32.PACK_AB R146, R149, R148 ;  /* 0x000000949592723e */ /* 0x000fe400000010ff */
[----:B------:R-:W-:Y:S02]  /*c060*/  F2FP.BF16.F32.PACK_AB R147, R151, R150 ;  /* 0x000000969793723e */ /* 0x000fe400000010ff */
[----:B------:R-:W-:Y:S02]  /*c070*/  R2UR UR4, R216 ;  /* 0x00000000d80472ca */ /* 0x000fe400000e0000 */
[----:B------:R-:W-:Y:S01]  /*c080*/  PLOP3.LUT P0, PT, PT, PT, UP0, 0x80, 0x0 ;  /* 0x000000000000781c */ /* 0x000fe20003f0f008 */
[----:B------:R1:W-:Y:S01]  /*c090*/  STSM.16.M88.4 [R10], R144 ;  /* 0x000000900a007844 */ /* 0x0003e20000000200 */
[----:B------:R-:W-:-:S02]  /*c0a0*/  R2UR UR7, R218 ;  /* 0x00000000da0772ca */ /* 0x000fc400000e0000 */
[----:B------:R-:W-:-:S07]  /*c0b0*/  R2UR UR12, R215 ;  /* 0x00000000d70c72ca */ /* 0x000fce00000e0000 */
[----:B------:R-:W-:-:S06]  /*c0c0*/  UIMAD.WIDE UR8, UR4, 0x4, UR8 ;  /* 0x00000004040878a5 */ /* 0x000fcc000f8e0208 */
[----:B------:R-:W-:Y:S02]  /*c0d0*/  IMAD.U32 R8, RZ, RZ, UR8 ;  /* 0x00000008ff087e24 */ /* 0x000fe4000f8e00ff */
[----:B------:R-:W-:Y:S01]  /*c0e0*/  IMAD.U32 R9, RZ, RZ, UR9 ;  /* 0x00000009ff097e24 */ /* 0x000fe2000f8e00ff */
[----:B------:R-:W-:Y:S01]  /*c0f0*/  BAR.SYNC.DEFER_BLOCKING 0x1, 0x100 ;  /* 0x0044000000007b1d */ /* 0x000fe20000010000 */
[----:B0-----:R-:W-:-:S05]  /*c100*/  ISETP.NE.AND P1, PT, R80, 0x1, PT ;  /* 0x000000015000780c */ /* 0x001fca0003f25270 */
[----:B------:R-:W-:Y:S01]  /*c110*/  ULDC.64 UR8, c[0x0][0xc08] ;  /* 0x0003020000087ab9 */ /* 0x000fe20000000a00 */
[----:B------:R-:W2:Y:S01]  /*c120*/  @P0 LDG.E R3, desc[UR10][R8.64] ;  /* 0x0000000a08030981 */ /* 0x000ea2000c1e1900 */
[----:B------:R-:W-:-:S06]  /*c130*/  UISETP.NE.U32.AND UP1, UPT, UR8, URZ, UPT ;  /* 0x0000003f0800728c */ /* 0x000fcc000bf25070 */
[----:B------:R-:W0:Y:S01]  /*c140*/  @P1 LDC R11, c[0x0][0xbec] ;  /* 0x0002fb00ff0b1b82 */ /* 0x000e220000000800 */
[----:B------:R-:W-:Y:S01]  /*c150*/  IMAD.U32 R15, RZ, RZ, UR12 ;  /* 0x0000000cff0f7e24 */ /* 0x000fe2000f8e00ff */
[----:B------:R-:W-:-:S06]  /*c160*/  UISETP.NE.AND.EX UP1, UPT, UR9, URZ, UPT, UP1 ;  /* 0x0000003f0900728c */ /* 0x000fcc000bf25310 */
[----:B------:R-:W3:Y:S01]  /*c170*/  @P1 LDC R13, c[0x0][0xbf0] ;  /* 0x0002fc00ff0d1b82 */ /* 0x000ee20000000800 */
[----:B------:R-:W-:-:S04]  /*c180*/  PLOP3.LUT P2, PT, PT, PT, UP1, 0x80, 0x0 ;  /* 0x000000000000781c */ /* 0x000fc80003f4f018 */
[----:B------:R-:W-:-:S04]  /*c190*/  @UP1 ULEA UR8, UP2, UR4, UR8, 0x2 ;  /* 0x0000000804081291 */ /* 0x000fc8000f84103f */
[----:B------:R-:W-:Y:S02]  /*c1a0*/  @UP1 ULEA.HI.X UR9, UR4, UR9, UR7, 0x2, UP2 ;  /* 0x0000000904091291 */ /* 0x000fe400090f1407 */
[----:B------:R-:W-:Y:S01]  /*c1b0*/  IMAD.U32 R20, RZ, RZ, UR8 ;  /* 0x00000008ff147e24 */ /* 0x000fe2000f8e00ff */
[----:B------:R-:W-:Y:S01]  /*c1c0*/  ULDC UR7, c[0x0][0xa88] ;  /* 0x0002a20000077ab9 */ /* 0x000fe20000000800 */
[----:B------:R-:W-:Y:S02]  /*c1d0*/  UMOV UR4, URZ ;  /* 0x0000003f00047c82 */ /* 0x000fe40008000000 */
[----:B------:R-:W-:Y:S01]  /*c1e0*/  IMAD.U32 R21, RZ, RZ, UR9 ;  /* 0x00000009ff157e24 */ /* 0x000fe2000f8e00ff */
[----:B--2---:R-:W-:Y:S01]  /*c1f0*/  @P0 R2UR UR4, R3 ;  /* 0x00000000030402ca */ /* 0x004fe200000e0000 */
[----:B------:R-:W-:-:S06]  /*c200*/  IMAD.U32 R3, RZ, RZ, UR7 ;  /* 0x00000007ff037e24 */ /* 0x000fcc000f8e00ff */
[----:B------:R1:W5:Y:S01]  /*c210*/  @P2 LDG.E R3, desc[UR10][R20.64] ;  /* 0x0000000a14032981 */ /* 0x000362000c1e1900 */
[----:B0--3--:R-:W-:Y:S07]  /*c220*/  @P2 BRA `(.L_x_414) ;  /* 0x0000000000142947 */ /* 0x009fee0003800000 */
[----:B------:R-:W-:Y:S05]  /*c230*/  @!P0 BRA `(.L_x_414) ;  /* 0x0000000000108947 */ /* 0x000fea0003800000 */
[----:B------:R-:W-:Y:S02]  /*c240*/  ULDC.64 UR8, c[0x0][0x208] ;  /* 0x0000820000087ab9 */ /* 0x000fe40000000a00 */
[----:B-1----:R-:W2:Y:S04]  /*c250*/  LDG.E R6, desc[UR8][R8.64] ;  /* 0x0000000808067981 */ /* 0x002ea8000c1e1900 */
[----:B-----5:R-:W2:Y:S02]  /*c260*/  LDG.E R3, desc[UR8][R8.64+0x4] ;  /* 0x0000040808037981 */ /* 0x020ea4000c1e1900 */
[----:B--2---:R-:W-:-:S07]  /*c270*/  IMAD.IADD R3, R3, 0x1, -R6 ;  /* 0x0000000103037824 */ /* 0x004fce00078e0a06 */
.L_x_414:
[----:B------:R-:W-:Y:S01]  /*c280*/  R2UR UR18, R214 ;  /* 0x00000000d61272ca */ /* 0x000fe200000e0000 */
[----:B------:R-:W-:Y:S01]  /*c290*/  ULDC.64 UR12, c[0x0][0xb90] ;  /* 0x0002e400000c7ab9 */ /* 0x000fe20000000a00 */
[----:B------:R-:W-:Y:S01]  /*c2a0*/  R2UR UR16, R218 ;  /* 0x00000000da1072ca */ /* 0x000fe200000e0000 */
[----:B------:R-:W-:Y:S01]  /*c2b0*/  USHF.R.S32.HI UR11, URZ, 0x1f, UR4 ;  /* 0x0000001f3f0b7899 */ /* 0x000fe20008011404 */
[----:B------:R-:W-:Y:S01]  /*c2c0*/  R2UR UR15, R216 ;  /* 0x00000000d80f72ca */ /* 0x000fe200000e0000 */
[----:B-1----:R-:W-:Y:S01]  /*c2d0*/  IMAD R10, R15, 0x80, R224 ;  /* 0x000000800f0a7824 */ /* 0x002fe200078e02e0 */
[----:B------:R-:W-:Y:S01]  /*c2e0*/  UMOV UR10, UR4 ;  /* 0x00000004000a7c82 */ /* 0x000fe20008000000 */
[----:B------:R-:W-:Y:S01]  /*c2f0*/  IMAD R9, R217, 0x40, R18 ;  /* 0x00000040d9097824 */ /* 0x000fe200078e0212 */
[----:B------:R-:W-:Y:S01]  /*c300*/  R2UR UR17, R215 ;  /* 0x00000000d71172ca */ /* 0x000fe200000e0000 */
[----:B------:R-:W-:Y:S01]  /*c310*/  @P1 IMAD.HI.U32 R6, R10, R11, RZ ;  /* 0x0000000b0a061227 */ /* 0x000fe200078e00ff */
[----:B------:R-:W0:Y:S01]  /*c320*/  @P1 LDC R19, c[0x0][0xbf0] ;  /* 0x0002fc00ff131b82 */ /* 0x000e220000000800 */
[----:B------:R-:W-:-:S02]  /*c330*/  ULDC.64 UR20, c[0x0][0x208] ;  /* 0x0000820000147ab9 */ /* 0x000fc40000000a00 */
[----:B------:R-:W-:Y:S01]  /*c340*/  USHF.R.S32.HI UR14, URZ, 0x1f, UR18 ;  /* 0x0000001f3f0e7899 */ /* 0x000fe20008011412 */
[----:B------:R-:W-:Y:S01]  /*c350*/  IMAD.MOV.U32 R8, RZ, RZ, R10 ;  /* 0x000000ffff087224 */ /* 0x000fe200078e000a */
[----:B------:R-:W-:Y:S01]  /*c360*/  UIMAD.WIDE.U32 UR8, UR18, UR12, UR10 ;  /* 0x0000000c120872a5 */ /* 0x000fe2000f8e000a */
[----:B------:R-:W-:Y:S01]  /*c370*/  @P1 SHF.R.U32.HI R8, RZ, R13, R6 ;  /* 0x0000000dff081219 */ /* 0x000fe20000011606 */
[----:B------:R-:W-:Y:S01]  /*c380*/  UIMAD UR7, UR14, UR12, URZ ;  /* 0x0000000c0e0772a4 */ /* 0x000fe2000f8e023f */
[----:B------:R-:W-:Y:S01]  /*c390*/  IMAD.WIDE R4, R9, 0x2, R4 ;  /* 0x0000000209047825 */ /* 0x000fe200078e0204 */
[----:B------:R-:W-:Y:S01]  /*c3a0*/  USEL UR16, UR16, URZ, !UP0 ;  /* 0x0000003f10107287 */ /* 0x000fe2000c000000 */
[--C-:B------:R-:W-:Y:S01]  /*c3b0*/  SHF.R.S32.HI R6, RZ, 0x1f, R8.reuse ;  /* 0x0000001fff067819 */ /* 0x100fe20000011408 */
[----:B------:R-:W-:Y:S01]  /*c3c0*/  UIMAD UR7, UR18, UR13, UR7 ;  /* 0x0000000d120772a4 */ /* 0x000fe2000f8e0207 */
[----:B------:R-:W-:Y:S01]  /*c3d0*/  IMAD.MOV R11, RZ, RZ, -R8 ;  /* 0x000000ffff0b7224 */ /* 0x000fe200078e0a08 */
[----:B------:R-:W-:Y:S01]  /*c3e0*/  USEL UR15, UR15, URZ, !UP0 ;  /* 0x0000003f0f0f7287 */ /* 0x000fe2000c000000 */
[----:B------:R-:W-:Y:S01]  /*c3f0*/  IADD3 R33, P3, R4, 0x4000, RZ ;  /* 0x0000400004217810 */ /* 0x000fe20007f7e0ff */
[----:B------:R-:W-:Y:S01]  /*c400*/  ULDC.64 UR12, c[0x0][0xb98] ;  /* 0x0002e600000c7ab9 */ /* 0x000fe20000000a00 */
[----:B------:R-:W-:Y:S01]  /*c410*/  UIADD3 UR9, UR9, UR7, URZ ;  /* 0x0000000709097290 */ /* 0x000fe2000fffe03f */
[----:B------:R-:W-:Y:S01]  /*c420*/  IMAD R11, R80, R11, R10 ;  /* 0x0000000b500b7224 */ /* 0x000fe200078e020a */
[----:B------:R-:W-:Y:S01]  /*c430*/  UIMAD UR7, UR16, UR12, URZ ;  /* 0x0000000c100772a4 */ /* 0x000fe2000f8e023f */
[----:B------:R-:W-:Y:S01]  /*c440*/  IADD3 R13, P5, R4, 0x1000, RZ ;  /* 0x00001000040d7810 */ /* 0x000fe20007fbe0ff */
[----:B------:R-:W-:Y:S01]  /*c450*/  UIMAD.WIDE.U32 UR8, UR15, UR12, UR8 ;  /* 0x0000000c0f0872a5 */ /* 0x000fe2000f8e0008 */
[----:B------:R-:W-:Y:S01]  /*c460*/  LOP3.LUT R32, R33, 0x380, RZ, 0xc0, !PT ;  /* 0x0000038021207812 */ /* 0x000fe200078ec0ff */
[----:B------:R-:W-:Y:S01]  /*c470*/  UIMAD UR7, UR15, UR13, UR7 ;  /* 0x0000000d0f0772a4 */ /* 0x000fe2000f8e0207 */
[----:B------:R-:W-:Y:S01]  /*c480*/  LOP3.LUT R12, R13, 0x380, RZ, 0xc0, !PT ;  /* 0x000003800d0c7812 */ /* 0x000fe200078ec0ff */
[----:B-----5:R-:W-:Y:S01]  /*c490*/  IMAD R83, R3, R80, RZ ;  /* 0x0000005003537224 */ /* 0x020fe200078e02ff */
[----:B------:R-:W-:Y:S01]  /*c4a0*/  SHF.R.U64 R32, R32, 0x3, RZ ;  /* 0x0000000320207819 */ /* 0x000fe200000012ff */
[----:B------:R-:W-:Y:S01]  /*c4b0*/  ULDC.64 UR12, c[0x0][0xaa0] ;  /* 0x0002a800000c7ab9 */ /* 0x000fe20000000a00 */
[----:B------:R-:W-:Y:S01]  /*c4c0*/  IADD3 R8, P0, R8, UR8, RZ ;  /* 0x0000000808087c10 */ /* 0x000fe2000ff1e0ff */
[----:B------:R-:W-:Y:S01]  /*c4d0*/  IMAD.U32 R9, RZ, RZ, UR7 ;  /* 0x00000007ff097e24 */ /* 0x000fe2000f8e00ff */
[----:B------:R-:W-:-:S02]  /*c4e0*/  SHF.R.U64 R12, R12, 0x3, RZ ;  /* 0x000000030c0c7819 */ /* 0x000fc400000012ff */
[----:B------:R-:W-:Y:S01]  /*c4f0*/  LOP3.LUT R32, R32, R33, RZ, 0x3c, !PT ;  /* 0x0000002120207212 */ /* 0x000fe200078e3cff */
[----:B------:R-:W-:Y:S01]  /*c500*/  IMAD.X R33, RZ, RZ, R5, P3 ;  /* 0x000000ffff217224 */ /* 0x000fe200018e0605 */
[----:B------:R-:W-:Y:S01]  /*c510*/  IADD3.X R9, R6, UR9, R9, P0, !PT ;  /* 0x0000000906097c10 */ /* 0x000fe200087fe409 */
[----:B------:R-:W-:Y:S01]  /*c520*/  ULDC.64 UR8, c[0x0][0xb88] ;  /* 0x0002e20000087ab9 */ /* 0x000fe20000000a00 */
[----:B------:R-:W-:Y:S02]  /*c530*/  SHF.R.S32.HI R6, RZ, 0x1f, R11 ;  /* 0x0000001fff067819 */ /* 0x000fe4000001140b */
[C---:B------:R-:W-:Y:S01]  /*c540*/  IADD3 R29, P0, R4.reuse, 0x3000, RZ ;  /* 0x00003000041d7810 */ /* 0x040fe20007f1e0ff */
[----:B------:R-:W-:Y:S01]  /*c550*/  IMAD.WIDE.U32 R8, R11, UR8, R8 ;  /* 0x000000080b087c25 */ /* 0x000fe2000f8e0008 */
[----:B------:R-:W-:Y:S02]  /*c560*/  IADD3 R37, P2, R4, 0x5000, RZ ;  /* 0x0000500004257810 */ /* 0x000fe40007f5e0ff */
[----:B------:R-:W-:Y:S01]  /*c570*/  LOP3.LUT R28, R29, 0x380, RZ, 0xc0, !PT ;  /* 0x000003801d1c7812 */ /* 0x000fe200078ec0ff */
[----:B------:R-:W-:Y:S01]  /*c580*/  IMAD R6, R6, UR8, RZ ;  /* 0x0000000806067c24 */ /* 0x000fe2000f8e02ff */
[----:B------:R-:W-:-:S02]  /*c590*/  IADD3 R53, P3, R4, 0xa000, RZ ;  /* 0x0000a00004357810 */ /* 0x000fc40007f7e0ff */
[----:B------:R-:W-:Y:S02]  /*c5a0*/  IADD3 R25, P4, R4, 0x2000, RZ ;  /* 0x0000200004197810 */ /* 0x000fe40007f9e0ff */
[----:B------:R-:W-:Y:S01]  /*c5b0*/  LOP3.LUT R12, R12, R13, RZ, 0x3c, !PT ;  /* 0x0000000d0c0c7212 */ /* 0x000fe200078e3cff */
[----:B------:R-:W-:Y:S01]  /*c5c0*/  IMAD R13, R11, UR9, R6 ;  /* 0x000000090b0d7c24 */ /* 0x000fe2000f8e0206 */
[----:B------:R-:W-:Y:S01]  /*c5d0*/  SHF.R.U64 R28, R28, 0x3, RZ ;  /* 0x000000031c1c7819 */ /* 0x000fe200000012ff */
[----:B------:R-:W-:Y:S01]  /*c5e0*/  ULDC.64 UR8, c[0x0][0xb50] ;  /* 0x0002d40000087ab9 */ /* 0x000fe20000000a00 */
[----:B------:R-:W-:Y:S01]  /*c5f0*/  LOP3.LUT R36, R37, 0x380, RZ, 0xc0, !PT ;  /* 0x0000038025247812 */ /* 0x000fe200078ec0ff */
[----:B------:R-:W-:Y:S01]  /*c600*/  IMAD.IADD R9, R9, 0x1, R13 ;  /* 0x0000000109097824 */ /* 0x000fe200078e020d */
[----:B------:R-:W-:Y:S02]  /*c610*/  LOP3.LUT R52, R53, 0x380, RZ, 0xc0, !PT ;  /* 0x0000038035347812 */ /* 0x000fe400078ec0ff */
[----:B------:R-:W-:-:S02]  /*c620*/  LOP3.LUT R24, R25, 0x380, RZ, 0xc0, !PT ;  /* 0x0000038019187812 */ /* 0x000fc400078ec0ff */
[----:B------:R-:W-:Y:S02]  /*c630*/  LEA R10, P6, R8, UR8, 0x2 ;  /* 0x00000008080a7c11 */ /* 0x000fe4000f8c10ff */
[----:B------:R-:W-:Y:S01]  /*c640*/  LOP3.LUT R28, R28, R29, RZ, 0x3c, !PT ;  /* 0x0000001d1c1c7212 */ /* 0x000fe200078e3cff */
[----:B------:R-:W-:Y:S01]  /*c650*/  IMAD.X R29, RZ, RZ, R5, P0 ;  /* 0x000000ffff1d7224 */ /* 0x000fe200000e0605 */
[----:B------:R-:W-:Y:S01]  /*c660*/  SHF.R.U64 R36, R36, 0x3, RZ ;  /* 0x0000000324247819 */ /* 0x000fe200000012ff */
[----:B------:R-:W-:Y:S01]  /*c670*/  SHFL.IDX PT, R20, R10, RZ, 0x1c1f ;  /* 0x001c1fff0a147589 */ /* 0x000fe200000e0000 */
[----:B------:R-:W-:Y:S02]  /*c680*/  SHF.R.U64 R52, R52, 0x3, RZ ;  /* 0x0000000334347819 */ /* 0x000fe400000012ff */
[----:B------:R-:W-:Y:S01]  /*c690*/  SHF.R.U64 R24, R24, 0x3, RZ ;  /* 0x0000000318187819 */ /* 0x000fe200000012ff */
[----:B------:R-:W-:Y:S01]  /*c6a0*/  SHFL.IDX PT, R54, R10, 0x1, 0x1c1f ;  /* 0x003c1f000a367f89 */ /* 0x000fe200000e0000 */
[----:B------:R-:W-:-:S02]  /*c6b0*/  IADD3 R49, P0, R4, 0x9000, RZ ;  /* 0x0000900004317810 */ /* 0x000fc40007f1e0ff */
[----:B------:R-:W-:Y:S01]  /*c6c0*/  LEA.HI.X R11, R8, UR9, R9, 0x2, P6 ;  /* 0x00000009080b7c11 */ /* 0x000fe2000b0f1409 */
[----:B------:R-:W-:Y:S01]  /*c6d0*/  IMAD.U32 R9, RZ, RZ, UR17 ;  /* 0x00000011ff097e24 */ /* 0x000fe2000f8e00ff */
[----:B------:R-:W-:Y:S01]  /*c6e0*/  LOP3.LUT R36, R36, R37, RZ, 0x3c, !PT ;  /* 0x0000002524247212 */ /* 0x000fe200078e3cff */
[--C-:B------:R-:W-:Y:S01]  /*c6f0*/  IMAD.X R37, RZ, RZ, R5.reuse, P2 ;  /* 0x000000ffff257224 */ /* 0x100fe200010e0605 */
[----:B------:R-:W-:Y:S01]  /*c700*/  LOP3.LUT R52, R52, R53, RZ, 0x3c, !PT ;  /* 0x0000003534347212 */ /* 0x000fe200078e3cff */
[--C-:B------:R-:W-:Y:S01]  /*c710*/  IMAD.X R53, RZ, RZ, R5.reuse, P3 ;  /* 0x000000ffff357224 */ /* 0x100fe200018e0605 */
[----:B------:R-:W-:Y:S01]  /*c720*/  LOP3.LUT R24, R24, R25, RZ, 0x3c, !PT ;  /* 0x0000001918187212 */ /* 0x000fe200078e3cff */
[--C-:B------:R-:W-:Y:S01]  /*c730*/  IMAD.X R25, RZ, RZ, R5.reuse, P4 ;  /* 0x000000ffff197224 */ /* 0x100fe200020e0605 */
[----:B------:R-:W-:Y:S01]  /*c740*/  LOP3.LUT R48, R49, 0x380, RZ, 0xc0, !PT ;  /* 0x0000038031307812 */ /* 0x000fe200078ec0ff */
[----:B------:R-:W1:Y:S01]  /*c750*/  SHFL.IDX PT, R21, R11, RZ, 0x1c1f ;  /* 0x001c1fff0b157589 */ /* 0x000e6200000e0000 */
[C---:B------:R-:W-:Y:S01]  /*c760*/  IADD3 R57, P2, R4.reuse, 0xb000, RZ ;  /* 0x0000b00004397810 */ /* 0x040fe20007f5e0ff */
[----:B------:R-:W-:Y:S01]  /*c770*/  IMAD R14, R9, 0x80, R222 ;  /* 0x00000080090e7824 */ /* 0x000fe200078e02de */
[----:B------:R-:W-:Y:S01]  /*c780*/  IADD3 R8, P3, R4, 0xf000, RZ ;  /* 0x0000f00004087810 */ /* 0x000fe20007f7e0ff */
[----:B------:R-:W2:Y:S01]  /*c790*/  SHFL.IDX PT, R55, R11, 0x1, 0x1c1f ;  /* 0x003c1f000b377f89 */ /* 0x000ea200000e0000 */
[----:B------:R-:W-:Y:S01]  /*c7a0*/  IADD3.X R13, RZ, R5, RZ, P5, !PT ;  /* 0x00000005ff0d7210 */ /* 0x000fe20002ffe4ff */
[----:B------:R-:W-:Y:S01]  /*c7b0*/  VIADD R6, R14, 0x8 ;  /* 0x000000080e067836 */ /* 0x000fe20000000000 */
[C---:B------:R-:W-:Y:S01]  /*c7c0*/  IADD3 R41, P6, R4.reuse, 0x6000, RZ ;  /* 0x0000600004297810 */ /* 0x040fe20007fde0ff */
[----:B------:R-:W-:Y:S01]  /*c7d0*/  UIMAD UR7, UR11, UR12, URZ ;  /* 0x0000000c0b0772a4 */ /* 0x000fe2000f8e023f */
[C---:B------:R-:W-:Y:S01]  /*c7e0*/  IADD3 R45, P5, R4.reuse, 0x7000, RZ ;  /* 0x00007000042d7810 */ /* 0x040fe20007fbe0ff */
[----:B------:R-:W-:Y:S01]  /*c7f0*/  UIMAD.WIDE.U32 UR8, UR4, UR12, URZ ;  /* 0x0000000c040872a5 */ /* 0x000fe2000f8e003f */
[----:B------:R-:W-:Y:S01]  /*c800*/  IADD3 R69, P4, R4, 0x8000, RZ ;  /* 0x0000800004457810 */ /* 0x000fe20007f9e0ff */
[----:B------:R-:W-:Y:S01]  /*c810*/  IMAD.X R61, RZ, RZ, R5, P3 ;  /* 0x000000ffff3d7224 */ /* 0x000fe200018e0605 */
[----:B------:R-:W-:Y:S01]  /*c820*/  SHF.R.U64 R48, R48, 0x3, RZ ;  /* 0x0000000330307819 */ /* 0x000fe200000012ff */
[----:B------:R-:W-:Y:S01]  /*c830*/  ULDC.64 UR10, c[0x0][0xae8] ;  /* 0x0002ba00000a7ab9 */ /* 0x000fe20000000a00 */
[----:B------:R-:W-:-:S02]  /*c840*/  LOP3.LUT R56, R57, 0x380, RZ, 0xc0, !PT ;  /* 0x0000038039387812 */ /* 0x000fc400078ec0ff */
[----:B------:R-:W-:Y:S02]  /*c850*/  LOP3.LUT R3, R8, 0x380, RZ, 0xc0, !PT ;  /* 0x0000038008037812 */ /* 0x000fe400078ec0ff */
[----:B------:R-:W-:Y:S02]  /*c860*/  LOP3.LUT R40, R41, 0x380, RZ, 0xc0, !PT ;  /* 0x0000038029287812 */ /* 0x000fe400078ec0ff */
[----:B------:R-:W-:Y:S02]  /*c870*/  LOP3.LUT R44, R45, 0x380, RZ, 0xc0, !PT ;  /* 0x000003802d2c7812 */ /* 0x000fe400078ec0ff */
[----:B------:R-:W-:Y:S02]  /*c880*/  LOP3.LUT R68, R69, 0x380, RZ, 0xc0, !PT ;  /* 0x0000038045447812 */ /* 0x000fe400078ec0ff */
[----:B------:R-:W-:Y:S01]  /*c890*/  LOP3.LUT R48, R48, R49, RZ, 0x3c, !PT ;  /* 0x0000003130307212 */ /* 0x000fe200078e3cff */
[----:B------:R-:W-:Y:S01]  /*c8a0*/  IMAD.X R49, RZ, RZ, R5, P0 ;  /* 0x000000ffff317224 */ /* 0x000fe200000e0605 */
[----:B------:R-:W-:-:S02]  /*c8b0*/  SHF.R.U64 R56, R56, 0x3, RZ ;  /* 0x0000000338387819 */ /* 0x000fc400000012ff */
[----:B------:R-:W-:Y:S02]  /*c8c0*/  SHF.R.U64 R3, R3, 0x3, RZ ;  /* 0x0000000303037819 */ /* 0x000fe400000012ff */
[----:B------:R-:W-:Y:S02]  /*c8d0*/  SHF.R.U64 R40, R40, 0x3, RZ ;  /* 0x0000000328287819 */ /* 0x000fe400000012ff */
[----:B------:R-:W-:Y:S02]  /*c8e0*/  SHF.R.U64 R44, R44, 0x3, RZ ;  /* 0x000000032c2c7819 */ /* 0x000fe400000012ff */
[----:B------:R-:W-:Y:S02]  /*c8f0*/  SHF.R.U64 R68, R68, 0x3, RZ ;  /* 0x0000000344447819 */ /* 0x000fe400000012ff */
[----:B------:R-:W-:Y:S02]  /*c900*/  LOP3.LUT P0, RZ, R220, 0x3, RZ, 0xc0, !PT ;  /* 0x00000003dcff7812 */ /* 0x000fe4000780c0ff */
[----:B------:R-:W-:Y:S01]  /*c910*/  LOP3.LUT R56, R56, R57, RZ, 0x3c, !PT ;  /* 0x0000003938387212 */ /* 0x000fe200078e3cff */
[----:B------:R-:W-:Y:S01]  /*c920*/  IMAD.X R57, RZ, RZ, R5, P2 ;  /* 0x000000ffff397224 */ /* 0x000fe200010e0605 */
[----:B------:R-:W-:-:S02]  /*c930*/  LOP3.LUT R60, R3, R8, RZ, 0x3c, !PT ;  /* 0x00000008033c7212 */ /* 0x000fc400078e3cff */
[----:B------:R-:W-:Y:S01]  /*c940*/  LOP3.LUT R40, R40, R41, RZ, 0x3c, !PT ;  /* 0x0000002928287212 */ /* 0x000fe200078e3cff */
[----:B------:R-:W3:Y:S01]  /*c950*/  @P1 LDC R3, c[0x0][0xbec] ;  /* 0x0002fb00ff031b82 */ /* 0x000ee20000000800 */
[----:B------:R-:W-:Y:S01]  /*c960*/  LOP3.LUT R44, R44, R45, RZ, 0x3c, !PT ;  /* 0x0000002d2c2c7212 */ /* 0x000fe200078e3cff */
[--C-:B------:R-:W-:Y:S01]  /*c970*/  IMAD.X R41, RZ, RZ, R5.reuse, P6 ;  /* 0x000000ffff297224 */ /* 0x100fe200030e0605 */
[----:B------:R-:W-:Y:S01]  /*c980*/  LOP3.LUT R68, R68, R69, RZ, 0x3c, !PT ;  /* 0x0000004544447212 */ /* 0x000fe200078e3cff */
[--C-:B------:R-:W-:Y:S01]  /*c990*/  IMAD.X R45, RZ, RZ, R5.reuse, P5 ;  /* 0x000000ffff2d7224 */ /* 0x100fe200028e0605 */
[-C--:B------:R-:W-:Y:S01]  /*c9a0*/  ISETP.GE.OR P2, PT, R14, R83.reuse, P0 ;  /* 0x000000530e00720c */ /* 0x080fe20000746670 */
[----:B------:R-:W-:Y:S01]  /*c9b0*/  IMAD.X R69, RZ, RZ, R5, P4 ;  /* 0x000000ffff457224 */ /* 0x000fe200020e0605 */
[----:B------:R-:W-:Y:S02]  /*c9c0*/  ISETP.GE.OR P0, PT, R6, R83, P0 ;  /* 0x000000530600720c */ /* 0x000fe40000706670 */
[----:B------:R-:W-:-:S02]  /*c9d0*/  IADD3 R77, P6, R4, 0xc000, RZ ;  /* 0x0000c000044d7810 */ /* 0x000fc40007fde0ff */
[C---:B------:R-:W-:Y:S02]  /*c9e0*/  IADD3 R73, P5, R4.reuse, 0xd000, RZ ;  /* 0x0000d00004497810 */ /* 0x040fe40007fbe0ff */
[C---:B------:R-:W-:Y:S02]  /*c9f0*/  IADD3 R65, P4, R4.reuse, 0xe000, RZ ;  /* 0x0000e00004417810 */ /* 0x040fe40007f9e0ff */
[----:B------:R-:W-:Y:S02]  /*ca00*/  LOP3.LUT R9, R4, 0x380, RZ, 0xc0, !PT ;  /* 0x0000038004097812 */ /* 0x000fe400078ec0ff */
[----:B------:R-:W-:Y:S01]  /*ca10*/  LOP3.LUT R76, R77, 0x380, RZ, 0xc0, !PT ;  /* 0x000003804d4c7812 */ /* 0x000fe200078ec0ff */
[----:B-1----:R1:W-:Y:S01]  /*ca20*/  @!P2 ST.E desc[UR20][R20.64], R0 ;  /* 0x000000001400a985 */ /* 0x0023e2000c101914 */
[----:B------:R-:W-:Y:S02]  /*ca30*/  LOP3.LUT R72, R73, 0x380, RZ, 0xc0, !PT ;  /* 0x0000038049487812 */ /* 0x000fe400078ec0ff */
[----:B------:R-:W-:Y:S01]  /*ca40*/  LOP3.LUT R64, R65, 0x380, RZ, 0xc0, !PT ;  /* 0x0000038041407812 */ /* 0x000fe200078ec0ff */
[----:B------:R-:W-:Y:S01]  /*ca50*/  UIMAD UR7, UR4, UR13, UR7 ;  /* 0x0000000d040772a4 */ /* 0x000fe2000f8e0207 */
[----:B------:R-:W-:Y:S01]  /*ca60*/  SHF.R.U64 R9, R9, 0x3, RZ ;  /* 0x0000000309097819 */ /* 0x000fe200000012ff */
[----:B--2---:R2:W-:Y:S01]  /*ca70*/  @!P0 ST.E desc[UR20][R54.64], R2 ;  /* 0x0000000236008985 */ /* 0x0045e2000c101914 */
[----:B------:R-:W-:-:S02]  /*ca80*/  SHF.R.U64 R76, R76, 0x3, RZ ;  /* 0x000000034c4c7819 */ /* 0x000fc400000012ff */
[----:B------:R-:W-:Y:S02]  /*ca90*/  SHF.R.U64 R72, R72, 0x3, RZ ;  /* 0x0000000348487819 */ /* 0x000fe400000012ff */
[----:B------:R-:W-:Y:S01]  /*caa0*/  SHF.R.U64 R64, R64, 0x3, RZ ;  /* 0x0000000340407819 */ /* 0x000fe200000012ff */
[----:B-1----:R-:W-:Y:S01]  /*cab0*/  IMAD R0, R213, 0x20, R217 ;  /* 0x00000020d5007824 */ /* 0x002fe200078e02d9 */
[----:B------:R-:W-:Y:S01]  /*cac0*/  LOP3.LUT R4, R9, R4, RZ, 0x3c, !PT ;  /* 0x0000000409047212 */ /* 0x000fe200078e3cff */
[----:B------:R-:W-:Y:S01]  /*cad0*/  UIADD3 UR9, UR9, UR7, URZ ;  /* 0x0000000709097290 */ /* 0x000fe2000fffe03f */
[----:B------:R-:W-:Y:S01]  /*cae0*/  LOP3.LUT R76, R76, R77, RZ, 0x3c, !PT ;  /* 0x0000004d4c4c7212 */ /* 0x000fe200078e3cff */
[--C-:B------:R-:W-:Y:S01]  /*caf0*/  IMAD.X R77, RZ, RZ, R5.reuse, P6 ;  /* 0x000000ffff4d7224 */ /* 0x100fe200030e0605 */
[----:B------:R-:W-:Y:S01]  /*cb00*/  LOP3.LUT R72, R72, R73, RZ, 0x3c, !PT ;  /* 0x0000004948487212 */ /* 0x000fe200078e3cff */
[--C-:B------:R-:W-:Y:S01]  /*cb10*/  IMAD.X R73, RZ, RZ, R5.reuse, P5 ;  /* 0x000000ffff497224 */ /* 0x100fe200028e0605 */
[----:B------:R-:W-:Y:S01]  /*cb20*/  LOP3.LUT R64, R64, R65, RZ, 0x3c, !PT ;  /* 0x0000004140407212 */ /* 0x000fe200078e3cff */
[----:B------:R-:W-:Y:S01]  /*cb30*/  IMAD.X R65, RZ, RZ, R5, P4 ;  /* 0x000000ffff417224 */ /* 0x000fe200020e0605 */
[----:B------:R1:W5:Y:S01]  /*cb40*/  LD.E.128 R8, desc[UR20][R4.64] ;  /* 0x0000001404087980 */ /* 0x000362000c101d00 */
[----:B------:R-:W-:-:S02]  /*cb50*/  UIMAD UR4, UR14, UR10, URZ ;  /* 0x0000000a0e0472a4 */ /* 0x000fc4000f8e023f */
[----:B------:R-:W-:Y:S01]  /*cb60*/  UIMAD.WIDE.U32 UR8, UR18, UR10, UR8 ;  /* 0x0000000a120872a5 */ /* 0x000fe2000f8e0008 */
[----:B------:R-:W5:Y:S01]  /*cb70*/  LD.E.128 R12, desc[UR20][R12.64] ;  /* 0x000000140c0c7980 */ /* 0x000f62000c101d00 */
[----:B------:R-:W-:-:S03]  /*cb80*/  UIMAD UR4, UR18, UR11, UR4 ;  /* 0x0000000b120472a4 */ /* 0x000fc6000f8e0204 */
[----:B------:R-:W-:Y:S01]  /*cb90*/  ULDC.64 UR10, c[0x0][0xaf0] ;  /* 0x0002bc00000a7ab9 */ /* 0x000fe20000000a00 */
[----:B------:R-:W5:Y:S01]  /*cba0*/  LD.E.128 R24, desc[UR20][R24.64] ;  /* 0x0000001418187980 */ /* 0x000f62000c101d00 */
[----:B-1----:R-:W-:-:S03]  /*cbb0*/  IMAD.U32 R5, RZ, RZ, UR17 ;  /* 0x00000011ff057e24 */ /* 0x002fc6000f8e00ff */
[----:B------:R-:W5:Y:S01]  /*cbc0*/  LD.E.128 R28, desc[UR20][R28.64] ;  /* 0x000000141c1c7980 */ /* 0x000f62000c101d00 */
[----:B------:R-:W-:Y:S01]  /*cbd0*/  IMAD R4, R5, 0x80, R0 ;  /* 0x0000008005047824 */ /* 0x000fe200078e0200 */
[----:B------:R-:W-:Y:S02]  /*cbe0*/  UIADD3 UR9, UR9, UR4, URZ ;  /* 0x0000000409097290 */ /* 0x000fe4000fffe03f */
[----:B------:R-:W5:Y:S01]  /*cbf0*/  LD.E.128 R32, desc[UR20][R32.64] ;  /* 0x0000001420207980 */ /* 0x000f62000c101d00 */
[----:B---3--:R-:W-:Y:S01]  /*cc00*/  @P1 IMAD.HI.U32 R0, R4, R3, RZ ;  /* 0x0000000304001227 */ /* 0x008fe200078e00ff */
[----:B------:R-:W-:Y:S02]  /*cc10*/  UIMAD UR4, UR16, UR10, URZ ;  /* 0x0000000a100472a4 */ /* 0x000fe4000f8e023f */
[----:B------:R-:W-:Y:S01]  /*cc20*/  UIMAD.WIDE.U32 UR8, UR15, UR10, UR8 ;  /* 0x0000000a0f0872a5 */ /* 0x000fe2000f8e0008 */
[----:B------:R-:W-:Y:S01]  /*cc30*/  IMAD.MOV.U32 R5, RZ, RZ, R4 ;  /* 0x000000ffff057224 */ /* 0x000fe200078e0004 */
[----:B0-----:R-:W-:Y:S01]  /*cc40*/  @P1 SHF.R.U32.HI R5, RZ, R19, R0 ;  /* 0x00000013ff051219 */ /* 0x001fe20000011600 */
[----:B------:R-:W-:Y:S01]  /*cc50*/  UIMAD UR4, UR15, UR11, UR4 ;  /* 0x0000000b0f0472a4 */ /* 0x000fe2000f8e0204 */
[----:B------:R-:W5:Y:S02]  /*cc60*/  LD.E.128 R36, desc[UR20][R36.64] ;  /* 0x0000001424247980 */ /* 0x000f64000c101d00 */
[--C-:B------:R-:W-:Y:S01]  /*cc70*/  SHF.R.S32.HI R0, RZ, 0x1f, R5.reuse ;  /* 0x0000001fff007819 */ /* 0x100fe20000011405 */
[----:B------:R-:W-:Y:S01]  /*cc80*/  UIADD3 UR4, UR9, UR4, URZ ;  /* 0x0000000409047290 */ /* 0x000fe2000fffe03f */
[----:B------:R-:W-:Y:S01]  /*cc90*/  IMAD.MOV R19, RZ, RZ, -R5 ;  /* 0x000000ffff137224 */ /* 0x000fe200078e0a05 */
[----:B------:R-:W5:Y:S01]  /*cca0*/  LD.E.128 R40, desc[UR20][R40.64] ;  /* 0x0000001428287980 */ /* 0x000f62000c101d00 */
[----:B--2---:R-:W-:-:S02]  /*ccb0*/  IMAD.U32 R2, RZ, RZ, UR8 ;  /* 0x00000008ff027e24 */ /* 0x004fc4000f8e00ff */
[----:B------:R-:W-:Y:S01]  /*ccc0*/  IMAD.U32 R3, RZ, RZ, UR9 ;  /* 0x00000009ff037e24 */ /* 0x000fe2000f8e00ff */
[----:B------:R-:W-:Y:S01]  /*ccd0*/  ULDC.64 UR8, c[0x0][0xae0] ;  /* 0x0002b80000087ab9 */ /* 0x000fe20000000a00 */
[----:B------:R-:W-:Y:S01]  /*cce0*/  IMAD R19, R80, R19, R4 ;  /* 0x0000001350137224 */ /* 0x000fe200078e0204 */
[----:B------:R-:W5:Y:S01]  /*ccf0*/  LD.E.128 R44, desc[UR20][R44.64] ;  /* 0x000000142c2c7980 */ /* 0x000f62000c101d00 */
[----:B------:R-:W-:Y:S02]  /*cd00*/  IMAD R0, R0, UR8, RZ ;  /* 0x0000000800007c24 */ /* 0x000fe4000f8e02ff */
[----:B------:R-:W-:Y:S01]  /*cd10*/  IMAD.U32 R3, RZ, RZ, UR4 ;  /* 0x00000004ff037e24 */ /* 0x000fe2000f8e00ff */
[----:B------:R-:W5:Y:S01]  /*cd20*/  LD.E.128 R68, desc[UR20][R68.64] ;  /* 0x0000001444447980 */ /* 0x000f62000c101d00 */
[C---:B------:R-:W-:Y:S01]  /*cd30*/  IMAD R21, R5.reuse, UR9, R0 ;  /* 0x0000000905157c24 */ /* 0x040fe2000f8e0200 */
[----:B------:R-:W-:Y:S02]  /*cd40*/  SHF.R.S32.HI R0, RZ, 0x1f, R19 ;  /* 0x0000001fff007819 */ /* 0x000fe40000011413 */
[----:B------:R-:W5:Y:S01]  /*cd50*/  LD.E.128 R48, desc[UR20][R48.64] ;  /* 0x0000001430307980 */ /* 0x000f62000c101d00 */
[----:B------:R-:W-:Y:S01]  /*cd60*/  IMAD.WIDE.U32 R2, R5, UR8, R2 ;  /* 0x0000000805027c25 */ /* 0x000fe2000f8e0002 */
[----:B------:R-:W-:-:S02]  /*cd70*/  ULDC.64 UR8, c[0x0][0xad8] ;  /* 0x0002b60000087ab9 */ /* 0x000fc40000000a00 */
[----:B------:R-:W5:Y:S04]  /*cd80*/  LD.E.128 R52, desc[UR20][R52.64] ;  /* 0x0000001434347980 */ /* 0x000f68000c101d00 */
[----:B------:R-:W5:Y:S04]  /*cd90*/  LD.E.128 R56, desc[UR20][R56.64] ;  /* 0x0000001438387980 */ /* 0x000f68000c101d00 */
[----:B------:R-:W5:Y:S04]  /*cda0*/  LD.E.128 R76, desc[UR20][R76.64] ;  /* 0x000000144c4c7980 */ /* 0x000f68000c101d00 */
[----:B------:R-:W5:Y:S04]  /*cdb0*/  LD.E.128 R72, desc[UR20][R72.64] ;  /* 0x0000001448487980 */ /* 0x000f68000c101d00 */
[----:B------:R-:W5:Y:S04]  /*cdc0*/  LD.E.128 R64, desc[UR20][R64.64] ;  /* 0x0000001440407980 */ /* 0x000f68000c101d00 */
[----:B------:R-:W5:Y:S01]  /*cdd0*/  LD.E.128 R60, desc[UR20][R60.64] ;  /* 0x000000143c3c7980 */ /* 0x000f62000c101d00 */
[----:B------:R-:W-:Y:S01]  /*cde0*/  IMAD.U32 R82, RZ, RZ, UR17 ;  /* 0x00000011ff527e24 */ /* 0x000fe2000f8e00ff */
[----:B------:R-:W-:Y:S01]  /*cdf0*/  BSSY B1, `(.L_x_415) ;  /* 0x000002d000017945 */ /* 0x000fe20003800000 */
[----:B------:R-:W-:Y:S01]  /*ce00*/  IMAD.IADD R3, R3, 0x1, R21 ;  /* 0x0000000103037824 */ /* 0x000fe200078e0215 */
[----:B------:R-:W-:Y:S01]  /*ce10*/  @!PT LDS RZ, [RZ] ;  /* 0x00000000fffff984 */ /* 0x000fe20000000800 */
[----:B------:R-:W-:Y:S01]  /*ce20*/  @!PT LDS RZ, [RZ] ;  /* 0x00000000fffff984 */ /* 0x000fe20000000800 */
[----:B------:R-:W-:Y:S01]  /*ce30*/  @!PT LDS RZ, [RZ] ;  /* 0x00000000fffff984 */ /* 0x000fe20000000800 */
[----:B------:R-:W-:Y:S01]  /*ce40*/  @!PT LDS RZ, [RZ] ;  /* 0x00000000fffff984 */ /* 0x000fe20000000800 */
[----:B------:R0:W-:Y:S06]  /*ce50*/  MEMBAR.ALL.CTA ;  /* 0x0000000000007992 */ /* 0x0001ec0000008000 */
[----:B0-----:R-:W0:Y:S01]  /*ce60*/  FENCE.VIEW.ASYNC.S ;  /* 0x00000000000073c6 */ /* 0x001e220000000000 */
[----:B------:R-:W-:-:S02]  /*ce70*/  IMAD R4, R0, UR8, RZ ;  /* 0x0000000800047c24 */ /* 0x000fc4000f8e02ff */
[----:B------:R-:W-:Y:S02]  /*ce80*/  IMAD R82, R82, 0x80, R217 ;  /* 0x0000008052527824 */ /* 0x000fe400078e02d9 */
[C---:B------:R-:W-:Y:S02]  /*ce90*/  IMAD R5, R19.reuse, UR9, R4 ;  /* 0x0000000913057c24 */ /* 0x040fe4000f8e0204 */
[----:B------:R-:W-:Y:S01]  /*cea0*/  IMAD.WIDE.U32 R2, R19, UR8, R2 ;  /* 0x0000000813027c25 */ /* 0x000fe2000f8e0002 */
[----:B------:R-:W-:Y:S01]  /*ceb0*/  ISETP.GE.AND P2, PT, R82, R83, PT ;  /* 0x000000535200720c */ /* 0x000fe20003f46270 */
[----:B------:R-:W-:Y:S02]  /*cec0*/  ULDC.64 UR8, c[0x0][0xa80] ;  /* 0x0002a00000087ab9 */ /* 0x000fe40000000a00 */
[----:B------:R-:W-:Y:S01]  /*ced0*/  IMAD.IADD R3, R3, 0x1, R5 ;  /* 0x0000000103037824 */ /* 0x000fe200078e0205 */
[----:B------:R-:W-:Y:S01]  /*cee0*/  LEA R6, P3, R2, UR8, 0x1 ;  /* 0x0000000802067c11 */ /* 0x000fe2000f8608ff */
[----:B------:R-:W-:-:S02]  /*cef0*/  VIADD R152, R152, 0x38820 ;  /* 0x0003882098987836 */ /* 0x000fc40000000000 */
[----:B------:R-:W-:Y:S01]  /*cf00*/  VIADD R0, R82, 0x20 ;  /* 0x0000002052007836 */ /* 0x000fe20000000000 */
[----:B------:R-:W-:Y:S01]  /*cf10*/  LEA.HI.X R19, R2, UR9, R3, 0x1, P3 ;  /* 0x0000000902137c11 */ /* 0x000fe200098f0c03 */
[----:B0-----:R0:W1:Y:S01]  /*cf20*/  SHFL.IDX PT, R85, R6, RZ, 0x181f ;  /* 0x00181fff06557589 */ /* 0x00106200000e0000 */
[----:B------:R-:W-:Y:S02]  /*cf30*/  PRMT R152, RZ, 0x654, R152 ;  /* 0x00000654ff987816 */ /* 0x000fe40000000098 */
[-C--:B------:R-:W-:Y:S01]  /*cf40*/  ISETP.GE.AND P1, PT, R0, R83.reuse, PT ;  /* 0x000000530000720c */ /* 0x080fe20003f26270 */
[----:B------:R-:W-:Y:S01]  /*cf50*/  VIADD R0, R82, 0x40 ;  /* 0x0000004052007836 */ /* 0x000fe20000000000 */
[----:B------:R0:W2:Y:S01]  /*cf60*/  SHFL.IDX PT, R81, R19, RZ, 0x181f ;  /* 0x00181fff13517589 */ /* 0x0000a200000e0000 */
[----:B------:R0:W-:Y:S03]  /*cf70*/  SYNCS.ARRIVE.TRANS64.RED.A1T0 RZ, [R152+URZ], RZ ;  /* 0x000000ff98ff79a7 */ /* 0x0001e6000810043f */
        /* <DEDUP_REMOVED lines=10> */
[----:B------:R-:W-:-:S03]  /*d020*/  @!P4 LEA R4, P6, R23, R85, 0x1 ;  /* 0x000000551704c211 */ /* 0x000fc600078c08ff */
[----:B-----5:R3:W-:Y:S01]  /*d030*/  @!P5 ST.E.128 desc[UR8][R2.64], R8 ;  /* 0x000000080200d985 */ /* 0x0207e2000c101d08 */
[----:B------:R-:W-:Y:S02]  /*d040*/  @!P4 LEA.HI.X R5, R23, R81, R229, 0x1, P6 ;  /* 0x000000511705c211 */ /* 0x000fe400030f0ce5 */
[----:B------:R-:W-:-:S03]  /*d050*/  @!P3 LEA R20, P6, R22, R85, 0x1 ;  /* 0x000000551614b211 */ /* 0x000fc600078c08ff */
[----:B------:R3:W-:Y:S01]  /*d060*/  @!P4 ST.E.128 desc[UR8][R4.64], R32 ;  /* 0x000000200400c985 */ /* 0x0007e2000c101d08 */
[----:B------:R-:W-:Y:S02]  /*d070*/  @!P3 LEA.HI.X R21, R22, R81, R228, 0x1, P6 ;  /* 0x000000511615b211 */ /* 0x000fe400030f0ce4 */
[----:B------:R-:W-:-:S03]  /*d080*/  @!P2 LEA R80, P6, R212, R85, 0x1 ;  /* 0x00000055d450a211 */ /* 0x000fc600078c08ff */
[----:B------:R3:W-:Y:S01]  /*d090*/  @!P3 ST.E.128 desc[UR8][R20.64], R68 ;  /* 0x000000441400b985 */ /* 0x0007e2000c101d08 */
[----:B------:R-:W-:-:S05]  /*d0a0*/  @!P2 LEA.HI.X R81, R212, R81, R227, 0x1, P6 ;  /* 0x00000051d451a211 */ /* 0x000fca00030f0ce3 */
[----:B------:R3:W-:Y:S04]  /*d0b0*/  @!P2 ST.E.128 desc[UR8][R80.64], R76 ;  /* 0x0000004c5000a985 */ /* 0x0007e8000c101d08 */
.L_x_416:
[----:B------:R-:W-:Y:S05]  /*d0c0*/  BSYNC B1 ;  /* 0x0000000000017941 */ /* 0x000fea0003800000 */
.L_x_415:
        /* <DEDUP_REMOVED lines=11> */
[C---:B------:R-:W-:Y:S02]  /*d180*/  @!P3 LEA R4, P5, R23.reuse, R9, 0x1 ;  /* 0x000000091704b211 */ /* 0x040fe400078a08ff */
[----:B----4-:R-:W-:Y:S02]  /*d190*/  @!P4 LEA.HI.X R3, R18, R11, R230, 0x1, P6 ;  /* 0x0000000b1203c211 */ /* 0x010fe400030f0ce6 */
[----:B------:R-:W-:Y:S02]  /*d1a0*/  @!P2 LEA R8, P6, R22, R9, 0x1 ;  /* 0x000000091608a211 */ /* 0x000fe400078c08ff */
[----:B------:R-:W-:Y:S01]  /*d1b0*/  @!P3 LEA.HI.X R5, R23, R11, R229, 0x1, P5 ;  /* 0x0000000b1705b211 */ /* 0x000fe200028f0ce5 */
[----:B------:R0:W-:Y:S01]  /*d1c0*/  @!P4 ST.E.128 desc[UR8][R2.64], R12 ;  /* 0x0000000c0200c985 */ /* 0x0001e2000c101d08 */
[----:B------:R-:W-:-:S02]  /*d1d0*/  @!P1 LEA R10, P5, R212, R9, 0x1 ;  /* 0x00000009d40a9211 */ /* 0x000fc400078a08ff */
[-C--:B------:R-:W-:Y:S01]  /*d1e0*/  @!P2 LEA.HI.X R9, R22, R11.reuse, R228, 0x1, P6 ;  /* 0x0000000b1609a211 */ /* 0x080fe200030f0ce4 */
[----:B------:R0:W-:Y:S01]  /*d1f0*/  @!P3 ST.E.128 desc[UR8][R4.64], R36 ;  /* 0x000000240400b985 */ /* 0x0001e2000c101d08 */
[----:B------:R-:W-:-:S03]  /*d200*/  @!P1 LEA.HI.X R11, R212, R11, R227, 0x1, P5 ;  /* 0x0000000bd40b9211 */ /* 0x000fc600028f0ce3 */
[----:B------:R0:W-:Y:S04]  /*d210*/  @!P2 ST.E.128 desc[UR8][R8.64], R48 ;  /* 0x000000300800a985 */ /* 0x0001e8000c101d08 */
[----:B------:R0:W-:Y:S02]  /*d220*/  @!P1 ST.E.128 desc[UR8][R10.64], R72 ;  /* 0x000000480a009985 */ /* 0x0001e4000c101d08 */
.L_x_418:
[----:B------:R-:W-:Y:S05]  /*d230*/  BSYNC B1 ;  /* 0x0000000000017941 */ /* 0x000fea0003800000 */
.L_x_417:
[----:B0---4-:R0:W4:Y:S01]  /*d240*/  SHFL.IDX PT, R11, R19, 0x2, 0x181f ;  /* 0x00581f00130b7f89 */ /* 0x01112200000e0000 */
        /* <DEDUP_REMOVED lines=10> */
[CC--:B------:R-:W-:Y:S02]  /*d2f0*/  @!P2 LEA R4, P5, R23.reuse, R5.reuse, 0x1 ;  /* 0x000000051704a211 */ /* 0x0c0fe400078a08ff */
[----:B------:R-:W-:Y:S02]  /*d300*/  @!P1 LEA R8, P4, R22, R5, 0x1 ;  /* 0x0000000516089211 */ /* 0x000fe400078808ff */
[----:B----4-:R-:W-:Y:S02]  /*d310*/  @!P3 LEA.HI.X R3, R18, R11, R230, 0x1, P6 ;  /* 0x0000000b1203b211 */ /* 0x010fe400030f0ce6 */
[----:B------:R-:W-:Y:S02]  /*d320*/  @!P0 LEA R10, P6, R212, R5, 0x1 ;  /* 0x00000005d40a8211 */ /* 0x000fe400078c08ff */
[-C--:B------:R-:W-:Y:S01]  /*d330*/  @!P2 LEA.HI.X R5, R23, R11.reuse, R229, 0x1, P5 ;  /* 0x0000000b1705a211 */ /* 0x080fe200028f0ce5 */
[----:B------:R0:W-:Y:S01]  /*d340*/  @!P3 ST.E.128 desc[UR8][R2.64], R24 ;  /* 0x000000180200b985 */ /* 0x0001e2000c101d08 */
[----:B------:R-:W-:-:S02]  /*d350*/  @!P1 LEA.HI.X R9, R22, R11, R228, 0x1, P4 ;  /* 0x0000000b16099211 */ /* 0x000fc400020f0ce4 */
[----:B------:R-:W-:Y:S01]  /*d360*/  @!P0 LEA.HI.X R11, R212, R11, R227, 0x1, P6 ;  /* 0x0000000bd40b8211 */ /* 0x000fe200030f0ce3 */
[----:B------:R0:W-:Y:S04]  /*d370*/  @!P2 ST.E.128 desc[UR8][R4.64], R40 ;  /* 0x000000280400a985 */ /* 0x0001e8000c101d08 */
[----:B------:R0:W-:Y:S04]  /*d380*/  @!P1 ST.E.128 desc[UR8][R8.64], R52 ;  /* 0x0000003408009985 */ /* 0x0001e8000c101d08 */
[----:B------:R0:W-:Y:S02]  /*d390*/  @!P0 ST.E.128 desc[UR8][R10.64], R64 ;  /* 0x000000400a008985 */ /* 0x0001e4000c101d08 */
.L_x_420:
[----:B------:R-:W-:Y:S05]  /*d3a0*/  BSYNC B1 ;  /* 0x0000000000017941 */ /* 0x000fea0003800000 */
.L_x_419:
[----:B------:R-:W-:Y:S01]  /*d3b0*/  VIADD R0, R82, 0x60 ;  /* 0x0000006052007836 */ /* 0x000fe20000000000 */
[----:B0--3--:R-:W0:Y:S04]  /*d3c0*/  SHFL.IDX PT, R19, R19, 0x3, 0x181f ;  /* 0x00781f0013137f89 */ /* 0x009e2800000e0000 */
[----:B------:R-:W-:Y:S01]  /*d3d0*/  ISETP.GE.AND P0, PT, R0, R83, PT ;  /* 0x000000530000720c */ /* 0x000fe20003f06270 */
[----:B----4-:R3:W4:-:S12]  /*d3e0*/  SHFL.IDX PT, R11, R6, 0x3, 0x181f ;  /* 0x00781f00060b7f89 */ /* 0x01071800000e0000 */
[----:B---3--:R-:W-:Y:S05]  /*d3f0*/  @P0 BRA `(.L_x_421) ;  /* 0x0000001000040947 */ /* 0x008fea0003800000 */
[----:B------:R-:W-:Y:S01]  /*d400*/  ULDC UR4, c[0x0][0xac8] ;  /* 0x0002b20000047ab9 */ /* 0x000fe20000000800 */
[----:B------:R-:W-:Y:S01]  /*d410*/  ULDC.64 UR8, c[0x0][0x208] ;  /* 0x0000820000087ab9 */ /* 0x000fe20000000a00 */
[----:B------:R-:W-:Y:S02]  /*d420*/  ISETP.GE.AND P3, PT, R18, UR4, PT ;  /* 0x0000000412007c0c */ /* 0x000fe4000bf66270 */
[----:B------:R-:W-:Y:S02]  /*d430*/  ISETP.GE.AND P4, PT, R23, UR4, PT ;  /* 0x0000000417007c0c */ /* 0x000fe4000bf86270 */
[----:B------:R-:W-:-:S09]  /*d440*/  ISETP.GE.AND P5, PT, R22, UR4, PT ;  /* 0x0000000416007c0c */ /* 0x000fd2000bfa6270 */
[CC--:B----4-:R-:W-:Y:S02]  /*d450*/  @!P3 LEA R2, P0, R18.reuse, R11.reuse, 0x1 ;  /* 0x0000000b1202b211 */ /* 0x0d0fe400078008ff */
[C---:B------:R-:W-:Y:S02]  /*d460*/  @!P4 LEA R4, P1, R23.reuse, R11, 0x1 ;  /* 0x0000000b1704c211 */ /* 0x040fe400078208ff */
[----:B0-----:R-:W-:Y:S02]  /*d470*/  @!P3 LEA.HI.X R3, R18, R19, R230, 0x1, P0 ;  /* 0x000000131203b211 */ /* 0x001fe400000f0ce6 */
[----:B------:R-:W-:Y:S02]  /*d480*/  ISETP.GE.AND P0, PT, R212, UR4, PT ;  /* 0x00000004d4007c0c */ /* 0x000fe4000bf06270 */
[----:B------:R-:W-:Y:S01]  /*d490*/  @!P5 LEA R8, P2, R22, R11, 0x1 ;  /* 0x0000000b1608d211 */ /* 0x000fe200078408ff */
[----:B------:R3:W-:Y:S01]  /*d4a0*/  @!P3 ST.E.128 desc[UR8][R2.64], R28 ;  /* 0x0000001c0200b985 */ /* 0x0007e2000c101d08 */
[----:B------:R-:W-:-:S02]  /*d4b0*/  @!P4 LEA.HI.X R5, R23, R19, R229, 0x1, P1 ;  /* 0x000000131705c211 */ /* 0x000fc400008f0ce5 */
[----:B------:R-:W-:-:S03]  /*d4c0*/  @!P5 LEA.HI.X R9, R22, R19, R228, 0x1, P2 ;  /* 0x000000131609d211 */ /* 0x000fc600010f0ce4 */
[----:B------:R3:W-:Y:S04]  /*d4d0*/  @!P4 ST.E.128 desc[UR8][R4.64], R44 ;  /* 0x0000002c0400c985 */ /* 0x0007e8000c101d08 */
[----:B------:R3:W-:Y:S01]  /*d4e0*/  @!P5 ST.E.128 desc[UR8][R8.64], R56 ;  /* 0x000000380800d985 */ /* 0x0007e2000c101d08 */
[----:B------:R-:W-:Y:S05]  /*d4f0*/  @P0 BRA `(.L_x_421) ;  /* 0x0000000c00c40947 */ /* 0x000fea0003800000 */
[----:B---3--:R-:W-:Y:S01]  /*d500*/  LEA R2, P0, R212, R11, 0x1 ;  /* 0x0000000bd4027211 */ /* 0x008fe200078008ff */
[----:B------:R-:W-:-:S03]  /*d510*/  ULDC.64 UR8, c[0x0][0x208] ;  /* 0x0000820000087ab9 */ /* 0x000fc60000000a00 */
[----:B------:R-:W-:-:S05]  /*d520*/  LEA.HI.X R3, R212, R19, R227, 0x1, P0 ;  /* 0x00000013d4037211 */ /* 0x000fca00000f0ce3 */
[----:B------:R0:W-:Y:S01]  /*d530*/  ST.E.128 desc[UR8][R2.64], R60 ;  /* 0x0000003c02007985 */ /* 0x0001e2000c101d08 */
[----:B------:R-:W-:Y:S05]  /*d540*/  BRA `(.L_x_421) ;  /* 0x0000000c00b07947 */ /* 0x000fea0003800000 */
.L_x_413:
[----:B------:R-:W-:Y:S01]  /*d550*/  R2UR UR4, R216 ;  /* 0x00000000d80472ca */ /* 0x000fe200000e0000 */
[----:B------:R-:W-:Y:S01]  /*d560*/  ULDC.64 UR10, c[0x0][0xc00] ;  /* 0x00030000000a7ab9 */ /* 0x000fe20000000a00 */
[----:B------:R-:W-:Y:S01]  /*d570*/  R2UR UR7, R218 ;  /* 0x00000000da0772ca */ /* 0x000fe200000e0000 */
[----:B------:R-:W-:Y:S01]  /*d580*/  UISETP.NE.U32.AND UP0, UPT, UR10, URZ, UPT ;  /* 0x0000003f0a00728c */ /* 0x000fe2000bf05070 */
[----:B------:R-:W0:Y:S01]  /*d590*/  LDC R13, c[0x0][0xbe8] ;  /* 0x0002fa00ff0d7b82 */ /* 0x000e220000000800 */
[----:B------:R-:W-:Y:S01]  /*d5a0*/  ULDC.64 UR14, c[0x0][0x208] ;  /* 0x00008200000e7ab9 */ /* 0x000fe20000000a00 */
[----:B------:R-:W-:Y:S01]  /*d5b0*/  R2UR UR12, R214 ;  /* 0x00000000d60c72ca */ /* 0x000fe200000e0000 */
[----:B------:R-:W-:-:S06]  /*d5c0*/  UISETP.NE.AND.EX UP0, UPT, UR11, URZ, UPT, UP0 ;  /* 0x0000003f0b00728c */ /* 0x000fcc000bf05300 */
[----:B------:R-:W-:Y:S01]  /*d5d0*/  USHF.L.U32 UR8, UR4, 0x2, URZ ;  /* 0x0000000204087899 */ /* 0x000fe2000800063f */
[----:B------:R-:W-:Y:S01]  /*d5e0*/  PLOP3.LUT P2, PT, PT, PT, UP0, 0x80, 0x0 ;  /* 0x000000000000781c */ /* 0x000fe20003f4f008 */
[----:B------:R-:W-:Y:S02]  /*d5f0*/  USHF.L.U64.HI UR9, UR4, 0x2, UR7 ;  /* 0x0000000204097899 */ /* 0x000fe40008010207 */
[----:B------:R-:W-:-:S04]  /*d600*/  UIADD3 UR4, UP1, UR8, UR10, URZ ;  /* 0x0000000a08047290 */ /* 0x000fc8000ff3e03f */
[----:B------:R-:W-:Y:S02]  /*d610*/  UIADD3.X UR7, UR9, UR11, URZ, UP1, !UPT ;  /* 0x0000000b09077290 */ /* 0x000fe40008ffe43f */
[----:B------:R-:W-:Y:S01]  /*d620*/  IMAD.U32 R2, RZ, RZ, UR4 ;  /* 0x00000004ff027e24 */ /* 0x000fe2000f8e00ff */
[----:B------:R-:W-:-:S03]  /*d630*/  ULDC.64 UR10, c[0x0][0xc08] ;  /* 0x00030200000a7ab9 */ /* 0x000fc60000000a00 */
[----:B------:R-:W-:-:S05]  /*d640*/  IMAD.U32 R3, RZ, RZ, UR7 ;  /* 0x00000007ff037e24 */ /* 0x000fca000f8e00ff */
[----:B------:R-:W2:Y:S01]  /*d650*/  @P2 LDG.E R6, desc[UR14][R2.64] ;  /* 0x0000000e02062981 */ /* 0x000ea2000c1e1900 */
[----:B------:R-:W-:Y:S01]  /*d660*/  UISETP.NE.U32.AND UP1, UPT, UR10, URZ, UPT ;  /* 0x0000003f0a00728c */ /* 0x000fe2000bf25070 */
[----:B0-----:R-:W-:Y:S01]  /*d670*/  ISETP.NE.AND P0, PT, R13, 0x1, PT ;  /* 0x000000010d00780c */ /* 0x001fe20003f05270 */
[----:B------:R-:W-:Y:S02]  /*d680*/  ULDC UR4, c[0x0][0xa88] ;  /* 0x0002a20000047ab9 */ /* 0x000fe40000000800 */
[----:B------:R-:W-:Y:S01]  /*d690*/  UISETP.NE.AND.EX UP1, UPT, UR11, URZ, UPT, UP1 ;  /* 0x0000003f0b00728c */ /* 0x000fe2000bf25310 */
[----:B------:R-:W-:Y:S01]  /*d6a0*/  IMAD.U32 R0, RZ, RZ, UR4 ;  /* 0x00000004ff007e24 */ /* 0x000fe2000f8e00ff */
[----:B------:R-:W-:-:S04]  /*d6b0*/  UMOV UR4, URZ ;  /* 0x0000003f00047c82 */ /* 0x000fc80008000000 */
[----:B------:R-:W-:-:S04]  /*d6c0*/  PLOP3.LUT P3, PT, PT, PT, UP1, 0x80, 0x0 ;  /* 0x000000000000781c */ /* 0x000fc80003f6f018 */
[----:B------:R-:W0:Y:S01]  /*d6d0*/  @P0 LDC R11, c[0x0][0xbec] ;  /* 0x0002fb00ff0b0b82 */ /* 0x000e220000000800 */
[----:B------:R-:W-:-:S04]  /*d6e0*/  @UP1 UIADD3 UR8, UP2, UR8, UR10, URZ ;  /* 0x0000000a08081290 */ /* 0x000fc8000ff5e03f */
[----:B------:R-:W-:Y:S02]  /*d6f0*/  @UP1 UIADD3.X UR9, UR9, UR11, URZ, UP2, !UPT ;  /* 0x0000000b09091290 */ /* 0x000fe400097fe43f */
[----:B------:R-:W-:-:S04]  /*d700*/  MOV R4, UR8 ;  /* 0x0000000800047c02 */ /* 0x000fc80008000f00 */
[----:B------:R-:W-:Y:S01]  /*d710*/  IMAD.U32 R5, RZ, RZ, UR9 ;  /* 0x00000009ff057e24 */ /* 0x000fe2000f8e00ff */
[----:B------:R-:W-:Y:S01]  /*d720*/  USHF.R.S32.HI UR11, URZ, 0x1f, UR12 ;  /* 0x0000001f3f0b7899 */ /* 0x000fe2000801140c */
[----:B------:R-:W-:-:S03]  /*d730*/  ISETP.GE.AND P1, PT, R231, 0x80, PT ;  /* 0x00000080e700780c */ /* 0x000fc60003f26270 */
[----:B------:R1:W5:Y:S01]  /*d740*/  @P3 LDG.E R0, desc[UR14][R4.64] ;  /* 0x0000000e04003981 */ /* 0x000362000c1e1900 */
[----:B--2---:R-:W-:-:S13]  /*d750*/  @P2 R2UR UR4, R6 ;  /* 0x00000000060422ca */ /* 0x004fda00000e0000 */
[----:B------:R-:W-:Y:S01]  /*d760*/  USHF.R.S32.HI UR10, URZ, 0x1f, UR4 ;  /* 0x0000001f3f0a7899 */ /* 0x000fe20008011404 */
[----:B01----:R-:W-:Y:S11]  /*d770*/  @P3 BRA `(.L_x_422) ;  /* 0x0000000000143947 */ /* 0x003ff60003800000 */
[----:B------:R-:W-:Y:S05]  /*d780*/  @!P2 BRA `(.L_x_422) ;  /* 0x000000000010a947 */ /* 0x000fea0003800000 */
[----:B------:R-:W-:Y:S02]  /*d790*/  ULDC.64 UR8, c[0x0][0x208] ;  /* 0x0000820000087ab9 */ /* 0x000fe40000000a00 */
[----:B------:R-:W2:Y:S04]  /*d7a0*/  LDG.E R5, desc[UR8][R2.64] ;  /* 0x0000000802057981 */ /* 0x000ea8000c1e1900 */
[----:B-----5:R-:W2:Y:S02]  /*d7b0*/  LDG.E R0, desc[UR8][R2.64+0x4] ;  /* 0x0000040802007981 */ /* 0x020ea4000c1e1900 */
[----:B--2---:R-:W-:-:S07]  /*d7c0*/  IMAD.IADD R0, R0, 0x1, -R5 ;  /* 0x0000000100007824 */ /* 0x004fce00078e0a05 */
.L_x_422:
[----:B------:R-:W-:Y:S01]  /*d7d0*/  R2UR UR8, R216 ;  /* 0x00000000d80872ca */ /* 0x000fe200000e0000 */
[----:B------:R-:W-:Y:S01]  /*d7e0*/  BSSY B1, `(.L_x_423) ;  /* 0x0000032000017945 */ /* 0x000fe20003800000 */
[----:B------:R-:W-:-:S11]  /*d7f0*/  R2UR UR7, R218 ;  /* 0x00000000da0772ca */ /* 0x000fd600000e0000 */
[----:B------:R-:W-:Y:S02]  /*d800*/  USEL UR12, UR8, URZ, !UP0 ;  /* 0x0000003f080c7287 */ /* 0x000fe4000c000000 */
[----:B------:R-:W-:Y:S01]  /*d810*/  USEL UR13, UR7, URZ, !UP0 ;  /* 0x0000003f070d7287 */ /* 0x000fe2000c000000 */
[----:B------:R-:W-:Y:S11]  /*d820*/  @P1 BRA `(.L_x_424) ;  /* 0x0000000000b41947 */ /* 0x000ff60003800000 */
[----:B------:R-:W0:Y:S01]  /*d830*/  S2R R3, SR_TID.X ;  /* 0x0000000000037919 */ /* 0x000e220000002100 */
[----:B------:R-:W1:Y:S01]  /*d840*/  LDC R9, c[0x0][0xbe8] ;  /* 0x0002fa00ff097b82 */ /* 0x000e620000000800 */
[----:B------:R-:W-:-:S13]  /*d850*/  R2UR UR7, R215 ;  /* 0x00000000d70772ca */ /* 0x000fda00000e0000 */
[----:B------:R-:W-:-:S04]  /*d860*/  IMAD.U32 R2, RZ, RZ, UR7 ;  /* 0x00000007ff027e24 */ /* 0x000fc8000f8e00ff */
[----:B0-----:R-:W-:Y:S02]  /*d870*/  IMAD R2, R2, 0x80, R3 ;  /* 0x0000008002027824 */ /* 0x001fe400078e0203 */
[----:B-1---5:R-:W-:Y:S02]  /*d880*/  IMAD R3, R0, R9, RZ ;  /* 0x0000000900037224 */ /* 0x022fe400078e02ff */
[----:B------:R-:W-:-:S05]  /*d890*/  VIADD R4, R2, 0xffffff80 ;  /* 0xffffff8002047836 */ /* 0x000fca0000000000 */
[----:B------:R-:W-:-:S13]  /*d8a0*/  ISETP.GE.AND P1, PT, R4, R3, PT ;  /* 0x000000030400720c */ /* 0x000fda0003f26270 */
[----:B------:R-:W-:Y:S05]  /*d8b0*/  @P1 BRA `(.L_x_424) ;  /* 0x0000000000901947 */ /* 0x000fea0003800000 */
[----:B------:R-:W-:Y:S01]  /*d8c0*/  ISETP.NE.AND P1, PT, R9, 0x1, PT ;  /* 0x000000010900780c */ /* 0x000fe20003f25270 */
[----:B------:R-:W-:Y:S01]  /*d8d0*/  ULDC.64 UR14, c[0x0][0xb90] ;  /* 0x0002e400000e7ab9 */ /* 0x000fe20000000a00 */
[----:B------:R-:W-:Y:S01]  /*d8e0*/  R2UR UR16, R214 ;  /* 0x00000000d61072ca */ /* 0x000fe200000e0000 */
[----:B------:R-:W-:Y:S01]  /*d8f0*/  UIMAD UR7, UR11, UR14, URZ ;  /* 0x0000000e0b0772a4 */ /* 0x000fe2000f8e023f */
[----:B------:R-:W-:Y:S01]  /*d900*/  IMAD.MOV.U32 R2, RZ, RZ, R4 ;  /* 0x000000ffff027224 */ /* 0x000fe200078e0004 */
[----:B------:R-:W-:Y:S01]  /*d910*/  UMOV UR8, UR4 ;  /* 0x0000000400087c82 */ /* 0x000fe20008000000 */
[----:B------:R-:W-:-:S07]  /*d920*/  UMOV UR9, UR10 ;  /* 0x0000000a00097c82 */ /* 0x000fce0008000000 */
[----:B------:R-:W0:Y:S02]  /*d930*/  @P1 LDC R3, c[0x0][0xbec] ;  /* 0x0002fb00ff031b82 */ /* 0x000e240000000800 */
[----:B------:R-:W-:Y:S02]  /*d940*/  UIMAD.WIDE.U32 UR8, UR16, UR14, UR8 ;  /* 0x0000000e100872a5 */ /* 0x000fe4000f8e0008 */
[----:B------:R-:W-:-:S03]  /*d950*/  UIMAD UR7, UR16, UR15, UR7 ;  /* 0x0000000f100772a4 */ /* 0x000fc6000f8e0207 */
[----:B------:R-:W-:Y:S01]  /*d960*/  ULDC.64 UR14, c[0x0][0xb98] ;  /* 0x0002e600000e7ab9 */ /* 0x000fe20000000a00 */
[----:B------:R-:W1:Y:S01]  /*d970*/  @P1 LDC R6, c[0x0][0xbf0] ;  /* 0x0002fc00ff061b82 */ /* 0x000e620000000800 */
[----:B------:R-:W-:Y:S02]  /*d980*/  UIADD3 UR9, UR9, UR7, URZ ;  /* 0x0000000709097290 */ /* 0x000fe4000fffe03f */
[----:B------:R-:W-:Y:S02]  /*d990*/  UIMAD UR7, UR13, UR14, URZ ;  /* 0x0000000e0d0772a4 */ /* 0x000fe4000f8e023f */
[----:B------:R-:W-:Y:S02]  /*d9a0*/  UIMAD.WIDE.U32 UR8, UR12, UR14, UR8 ;  /* 0x0000000e0c0872a5 */ /* 0x000fe4000f8e0008 */
[----:B------:R-:W-:Y:S01]  /*d9b0*/  UIMAD UR7, UR12, UR15, UR7 ;  /* 0x0000000f0c0772a4 */ /* 0x000fe2000f8e0207 */
[----:B------:R-:W-:Y:S02]  /*d9c0*/  ULDC.64 UR16, c[0x0][0x208] ;  /* 0x0000820000107ab9 */ /* 0x000fe40000000a00 */
[----:B------:R-:W-:Y:S01]  /*d9d0*/  ULDC.64 UR14, c[0x0][0xb88] ;  /* 0x0002e200000e7ab9 */ /* 0x000fe20000000a00 */
[----:B0-----:R-:W-:-:S05]  /*d9e0*/  @P1 IMAD.HI.U32 R3, R4, R3, RZ ;  /* 0x0000000304031227 */ /* 0x001fca00078e00ff */
[----:B-1----:R-:W-:Y:S01]  /*d9f0*/  @P1 SHF.R.U32.HI R2, RZ, R6, R3 ;  /* 0x00000006ff021219 */ /* 0x002fe20000011603 */
[----:B------:R-:W-:-:S03]  /*da00*/  IMAD.U32 R6, RZ, RZ, UR7 ;  /* 0x00000007ff067e24 */ /* 0x000fc6000f8e00ff */
[--C-:B------:R-:W-:Y:S01]  /*da10*/  SHF.R.S32.HI R3, RZ, 0x1f, R2.reuse ;  /* 0x0000001fff037819 */ /* 0x100fe20000011402 */
[----:B------:R-:W-:Y:S01]  /*da20*/  IMAD.MOV R5, RZ, RZ, -R2 ;  /* 0x000000ffff057224 */ /* 0x000fe200078e0a02 */
[----:B------:R-:W-:-:S03]  /*da30*/  IADD3 R2, P1, R2, UR8, RZ ;  /* 0x0000000802027c10 */ /* 0x000fc6000ff3e0ff */
[----:B------:R-:W-:Y:S01]  /*da40*/  IMAD R5, R9, R5, R4 ;  /* 0x0000000509057224 */ /* 0x000fe200078e0204 */
[----:B------:R-:W-:Y:S01]  /*da50*/  IADD3.X R3, R3, UR9, R6, P1, !PT ;  /* 0x0000000903037c10 */ /* 0x000fe20008ffe406 */
[----:B------:R-:W-:-:S03]  /*da60*/  ULDC.64 UR8, c[0x0][0xb50] ;  /* 0x0002d40000087ab9 */ /* 0x000fc60000000a00 */
[----:B------:R-:W-:Y:S01]  /*da70*/  SHF.R.S32.HI R4, RZ, 0x1f, R5 ;  /* 0x0000001fff047819 */ /* 0x000fe20000011405 */
[----:B------:R-:W-:-:S04]  /*da80*/  IMAD.WIDE.U32 R2, R5, UR14, R2 ;  /* 0x0000000e05027c25 */ /* 0x000fc8000f8e0002 */
[----:B------:R-:W-:-:S04]  /*da90*/  IMAD R4, R4, UR14, RZ ;  /* 0x0000000e04047c24 */ /* 0x000fc8000f8e02ff */
[----:B------:R-:W-:Y:S01]  /*daa0*/  IMAD R9, R5, UR15, R4 ;  /* 0x0000000f05097c24 */ /* 0x000fe2000f8e0204 */
[----:B------:R-:W-:-:S03]  /*dab0*/  LEA R4, P1, R2, UR8, 0x2 ;  /* 0x0000000802047c11 */ /* 0x000fc6000f8210ff */
[----:B------:R-:W-:-:S05]  /*dac0*/  IMAD.IADD R3, R3, 0x1, R9 ;  /* 0x0000000103037824 */ /* 0x000fca00078e0209 */
[----:B------:R-:W-:Y:S01]  /*dad0*/  LEA.HI.X R5, R2, UR9, R3, 0x2, P1 ;  /* 0x0000000902057c11 */ /* 0x000fe200088f1403 */
[----:B------:R-:W-:-:S05]  /*dae0*/  IMAD.MOV.U32 R3, RZ, RZ, -0x800000 ;  /* 0xff800000ff037424 */ /* 0x000fca00078e00ff */
[----:B------:R0:W-:Y:S02]  /*daf0*/  STG.E desc[UR16][R4.64], R3 ;  /* 0x0000000304007986 */ /* 0x0001e4000c101910 */
.L_x_424:
[----:B------:R-:W-:Y:S05]  /*db00*/  BSYNC B1 ;  /* 0x0000000000017941 */ /* 0x000fea0003800000 */
.L_x_423:
[----:B------:R-:W-:Y:S01]  /*db10*/  R2UR UR16, R215 ;  /* 0x00000000d71072ca */ /* 0x000fe200000e0000 */
[----:B0-----:R-:W0:Y:S01]  /*db20*/  @P0 LDC R3, c[0x0][0xbf0] ;  /* 0x0002fc00ff030b82 */ /* 0x001e220000000800 */
[----:B------:R-:W-:Y:S01]  /*db30*/  ULDC.64 UR14, c[0x0][0xaa0] ;  /* 0x0002a800000e7ab9 */ /* 0x000fe20000000a00 */
[----:B------:R-:W-:Y:S01]  /*db40*/  R2UR UR17, R214 ;  /* 0x00000000d61172ca */ /* 0x000fe200000e0000 */
[----:B------:R-:W-:Y:S01]  /*db50*/  UIMAD UR7, UR10, UR14, URZ ;  /* 0x0000000e0a0772a4 */ /* 0x000fe2000f8e023f */
[----:B------:R-:W-:Y:S01]  /*db60*/  IMAD R2, R213, 0x20, R217 ;  /* 0x00000020d5027824 */ /* 0x000fe200078e02d9 */
[----:B------:R-:W-:Y:S01]  /*db70*/  UIMAD.WIDE.U32 UR8, UR4, UR14, URZ ;  /* 0x0000000e040872a5 */ /* 0x000fe2000f8e003f */
[----:B------:R-:W-:Y:S01]  /*db80*/  BSSY B1, `(.L_x_425) ;  /* 0x0000043000017945 */ /* 0x000fe20003800000 */
[----:B------:R-:W-:-:S03]  /*db90*/  UIMAD UR7, UR4, UR15, UR7 ;  /* 0x0000000f040772a4 */ /* 0x000fc6000f8e0207 */
[----:B------:R-:W-:Y:S01]  /*dba0*/  ULDC.64 UR14, c[0x0][0xae8] ;  /* 0x0002ba00000e7ab9 */ /* 0x000fe20000000a00 */
[----:B------:R-:W-:Y:S01]  /*dbb0*/  UIADD3 UR9, UR9, UR7, URZ ;  /* 0x0000000709097290 */ /* 0x000fe2000fffe03f */
[----:B------:R-:W-:Y:S01]  /*dbc0*/  IMAD.U32 R5, RZ, RZ, UR16 ;  /* 0x00000010ff057e24 */ /* 0x000fe2000f8e00ff */
[----:B------:R-:W-:Y:S02]  /*dbd0*/  UIMAD UR4, UR11, UR14, URZ ;  /* 0x0000000e0b0472a4 */ /* 0x000fe4000f8e023f */
[----:B------:R-:W-:Y:S01]  /*dbe0*/  UIMAD.WIDE.U32 UR8, UR17, UR14, UR8 ;  /* 0x0000000e110872a5 */ /* 0x000fe2000f8e0008 */
[----:B------:R-:W-:Y:S01]  /*dbf0*/  IMAD R6, R5, 0x80, R2 ;  /* 0x0000008005067824 */ /* 0x000fe200078e0202 */
[----:B------:R-:W-:Y:S01]  /*dc00*/  UIMAD UR4, UR17, UR15, UR4 ;  /* 0x0000000f110472a4 */ /* 0x000fe2000f8e0204 */
[----:B------:R-:W-:Y:S02]  /*dc10*/  ULDC.64 UR10, c[0x0][0xaf0] ;  /* 0x0002bc00000a7ab9 */ /* 0x000fe40000000a00 */
[----:B------:R-:W-:Y:S01]  /*dc20*/  @P0 IMAD.HI.U32 R2, R6, R11, RZ ;  /* 0x0000000b06020227 */ /* 0x000fe200078e00ff */
[----:B------:R-:W-:-:S02]  /*dc30*/  UIADD3 UR9, UR9, UR4, URZ ;  /* 0x0000000409097290 */ /* 0x000fc4000fffe03f */
[----:B------:R-:W-:Y:S01]  /*dc40*/  UIMAD UR4, UR13, UR10, URZ ;  /* 0x0000000a0d0472a4 */ /* 0x000fe2000f8e023f */
[----:B------:R-:W-:Y:S01]  /*dc50*/  IMAD.MOV.U32 R5, RZ, RZ, R6 ;  /* 0x000000ffff057224 */ /* 0x000fe200078e0006 */
[----:B0-----:R-:W-:Y:S01]  /*dc60*/  @P0 SHF.R.U32.HI R5, RZ, R3, R2 ;  /* 0x00000003ff050219 */ /* 0x001fe20000011602 */
[----:B------:R-:W-:Y:S02]  /*dc70*/  UIMAD.WIDE.U32 UR8, UR12, UR10, UR8 ;  /* 0x0000000a0c0872a5 */ /* 0x000fe4000f8e0008 */
[----:B------:R-:W-:Y:S01]  /*dc80*/  UIMAD UR4, UR12, UR11, UR4 ;  /* 0x0000000b0c0472a4 */ /* 0x000fe2000f8e0204 */
[--C-:B------:R-:W-:Y:S01]  /*dc90*/  SHF.R.S32.HI R2, RZ, 0x1f, R5.reuse ;  /* 0x0000001fff027819 */ /* 0x100fe20000011405 */
[----:B------:R-:W-:Y:S01]  /*dca0*/  IMAD.MOV R9, RZ, RZ, -R5 ;  /* 0x000000ffff097224 */ /* 0x000fe200078e0a05 */
[----:B------:R-:W-:Y:S01]  /*dcb0*/  ULDC.64 UR10, c[0x0][0xae0] ;  /* 0x0002b800000a7ab9 */ /* 0x000fe20000000a00 */
[----:B------:R-:W-:Y:S02]  /*dcc0*/  UIADD3 UR4, UR9, UR4, URZ ;  /* 0x0000000409047290 */ /* 0x000fe4000fffe03f */
[----:B------:R-:W-:-:S02]  /*dcd0*/  IMAD.U32 R3, RZ, RZ, UR9 ;  /* 0x00000009ff037e24 */ /* 0x000fc4000f8e00ff */
[----:B------:R-:W-:Y:S02]  /*dce0*/  IMAD R4, R2, UR10, RZ ;  /* 0x0000000a02047c24 */ /* 0x000fe4000f8e02ff */
[----:B------:R-:W-:Y:S02]  /*dcf0*/  IMAD R9, R13, R9, R6 ;  /* 0x000000090d097224 */ /* 0x000fe400078e0206 */
[----:B------:R-:W-:Y:S01]  /*dd00*/  IMAD.U32 R2, RZ, RZ, UR8 ;  /* 0x00000008ff027e24 */ /* 0x000fe2000f8e00ff */
[----:B------:R-:W-:Y:S01]  /*dd10*/  ULDC.64 UR8, c[0x0][0xad8] ;  /* 0x0002b60000087ab9 */ /* 0x000fe20000000a00 */
[----:B------:R-:W-:Y:S02]  /*dd20*/  IMAD.U32 R3, RZ, RZ, UR4 ;  /* 0x00000004ff037e24 */ /* 0x000fe4000f8e00ff */
[C---:B------:R-:W-:Y:S01]  /*dd30*/  IMAD R11, R5.reuse, UR11, R4 ;  /* 0x0000000b050b7c24 */ /* 0x040fe2000f8e0204 */
[----:B------:R-:W-:Y:S01]  /*dd40*/  SHF.R.S32.HI R4, RZ, 0x1f, R9 ;  /* 0x0000001fff047819 */ /* 0x000fe20000011409 */
[----:B------:R-:W-:-:S04]  /*dd50*/  IMAD.WIDE.U32 R2, R5, UR10, R2 ;  /* 0x0000000a05027c25 */ /* 0x000fc8000f8e0002 */
[----:B------:R-:W-:Y:S02]  /*dd60*/  IMAD.U32 R6, RZ, RZ, UR16 ;  /* 0x00000010ff067e24 */ /* 0x000fe4000f8e00ff */
[----:B------:R-:W-:Y:S02]  /*dd70*/  IMAD.IADD R3, R3, 0x1, R11 ;  /* 0x0000000103037824 */ /* 0x000fe400078e020b */
[----:B------:R-:W-:Y:S02]  /*dd80*/  IMAD R4, R4, UR8, RZ ;  /* 0x0000000804047c24 */ /* 0x000fe4000f8e02ff */
[----:B------:R-:W-:Y:S02]  /*dd90*/  IMAD R6, R6, 0x80, R217 ;  /* 0x0000008006067824 */ /* 0x000fe400078e02d9 */
[----:B-----5:R-:W-:Y:S02]  /*dda0*/  IMAD R13, R0, R13, RZ ;  /* 0x0000000d000d7224 */ /* 0x020fe400078e02ff */
[----:B------:R-:W-:-:S02]  /*ddb0*/  IMAD R5, R9, UR9, R4 ;  /* 0x0000000909057c24 */ /* 0x000fc4000f8e0204 */
[----:B------:R-:W-:Y:S01]  /*ddc0*/  IMAD.WIDE.U32 R2, R9, UR8, R2 ;  /* 0x0000000809027c25 */ /* 0x000fe2000f8e0002 */
[----:B------:R-:W-:Y:S01]  /*ddd0*/  ISETP.GE.AND P2, PT, R6, R13, PT ;  /* 0x0000000d0600720c */ /* 0x000fe20003f46270 */
[----:B------:R-:W-:Y:S02]  /*dde0*/  ULDC.64 UR8, c[0x0][0xa80] ;  /* 0x0002a00000087ab9 */ /* 0x000fe40000000a00 */
[----:B------:R-:W-:Y:S01]  /*ddf0*/  IMAD.IADD R3, R3, 0x1, R5 ;  /* 0x0000000103037824 */ /* 0x000fe200078e0205 */
[----:B------:R-:W-:Y:S01]  /*de00*/  LEA R4, P3, R2, UR8, 0x1 ;  /* 0x0000000802047c11 */ /* 0x000fe2000f8608ff */
[----:B------:R-:W-:-:S03]  /*de10*/  VIADD R0, R6, 0x20 ;  /* 0x0000002006007836 */ /* 0x000fc60000000000 */
[----:B------:R-:W-:Y:S01]  /*de20*/  LEA.HI.X R5, R2, UR9, R3, 0x1, P3 ;  /* 0x0000000902057c11 */ /* 0x000fe200098f0c03 */
[----:B------:R0:W1:Y:S01]  /*de30*/  SHFL.IDX PT, R9, R4, RZ, 0x181f ;  /* 0x00181fff04097589 */ /* 0x00006200000e0000 */
[-C--:B------:R-:W-:Y:S01]  /*de40*/  ISETP.GE.AND P1, PT, R0, R13.reuse, PT ;  /* 0x0000000d0000720c */ /* 0x080fe20003f26270 */
[----:B------:R-:W-:Y:S02]  /*de50*/  VIADD R0, R6, 0x40 ;  /* 0x0000004006007836 */ /* 0x000fe40000000000 */
[----:B------:R0:W2:Y:S03]  /*de60*/  SHFL.IDX PT, R3, R5, RZ, 0x181f ;  /* 0x00181fff05037589 */ /* 0x0000a600000e0000 */
        /* <DEDUP_REMOVED lines=11> */
[----:B------:R3:W-:Y:S01]  /*df20*/  @!P5 ST.E.128 desc[UR8][R10.64], RZ ;  /* 0x000000ff0a00d985 */ /* 0x0007e2000c101d08 */
[----:B------:R-:W-:Y:S02]  /*df30*/  @!P4 LEA.HI.X R15, R23, R3, R229, 0x1, P6 ;  /* 0x00000003170fc211 */ /* 0x000fe400030f0ce5 */
[----:B------:R-:W-:-:S03]  /*df40*/  @!P3 LEA R20, P6, R22, R9, 0x1 ;  /* 0x000000091614b211 */ /* 0x000fc600078c08ff */
[----:B------:R3:W-:Y:S01]  /*df50*/  @!P4 ST.E.128 desc[UR8][R14.64], RZ ;  /* 0x000000ff0e00c985 */ /* 0x0007e2000c101d08 */
[----:B------:R-:W-:Y:S02]  /*df60*/  @!P3 LEA.HI.X R21, R22, R3, R228, 0x1, P6 ;  /* 0x000000031615b211 */ /* 0x000fe400030f0ce4 */
[----:B------:R-:W-:-:S03]  /*df70*/  @!P2 LEA R2, P6, R212, R9, 0x1 ;  /* 0x00000009d402a211 */ /* 0x000fc600078c08ff */
[----:B------:R3:W-:Y:S01]  /*df80*/  @!P3 ST.E.128 desc[UR8][R20.64], RZ ;  /* 0x000000ff1400b985 */ /* 0x0007e2000c101d08 */
[----:B------:R-:W-:-:S05]  /*df90*/  @!P2 LEA.HI.X R3, R212, R3, R227, 0x1, P6 ;  /* 0x00000003d403a211 */ /* 0x000fca00030f0ce3 */
[----:B------:R3:W-:Y:S04]  /*dfa0*/  @!P2 ST.E.128 desc[UR8][R2.64], RZ ;  /* 0x000000ff0200a985 */ /* 0x0007e8000c101d08 */
.L_x_426:
[----:B------:R-:W-:Y:S05]  /*dfb0*/  BSYNC B1 ;  /* 0x0000000000017941 */ /* 0x000fea0003800000 */
.L_x_425:
[----:B--23--:R2:W3:Y:S01]  /*dfc0*/  SHFL.IDX PT, R3, R5, 0x1, 0x181f ;  /* 0x00381f0005037f89 */ /* 0x00c4e200000e0000 */
[----:B------:R-:W-:Y:S03]  /*dfd0*/  BSSY B1, `(.L_x_427) ;  /* 0x0000015000017945 */ /* 0x000fe60003800000 */
[----:B-1----:R2:W1:Y:S01]  /*dfe0*/  SHFL.IDX PT, R9, R4, 0x1, 0x181f ;  /* 0x00381f0004097f89 */ /* 0x00246200000e0000 */
[----:B------:R-:W-:Y:S05]  /*dff0*/  @P1 BRA `(.L_x_428) ;  /* 0x0000000000481947 */ /* 0x000fea0003800000 */
[----:B------:R-:W-:Y:S01]  /*e000*/  ULDC UR4, c[0x0][0xac8] ;  /* 0x0002b20000047ab9 */ /* 0x000fe20000000800 */
[----:B------:R-:W-:Y:S01]  /*e010*/  ULDC.64 UR8, c[0x0][0x208] ;  /* 0x0000820000087ab9 */ /* 0x000fe20000000a00 */
[----:B------:R-:W-:Y:S02]  /*e020*/  ISETP.GE.AND P4, PT, R18, UR4, PT ;  /* 0x0000000412007c0c */ /* 0x000fe4000bf86270 */
[----:B------:R-:W-:Y:S02]  /*e030*/  ISETP.GE.AND P3, PT, R23, UR4, PT ;  /* 0x0000000417007c0c */ /* 0x000fe4000bf66270 */
[----:B------:R-:W-:Y:S02]  /*e040*/  ISETP.GE.AND P2, PT, R22, UR4, PT ;  /* 0x0000000416007c0c */ /* 0x000fe4000bf46270 */
[----:B------:R-:W-:-:S07]  /*e050*/  ISETP.GE.AND P1, PT, R212, UR4, PT ;  /* 0x00000004d4007c0c */ /* 0x000fce000bf26270 */
[CC--:B-1----:R-:W-:Y:S02]  /*e060*/  @!P4 LEA R10, P6, R18.reuse, R9.reuse, 0x1 ;  /* 0x00000009120ac211 */ /* 0x0c2fe400078c08ff */
[C---:B------:R-:W-:Y:S02]  /*e070*/  @!P3 LEA R14, P5, R23.reuse, R9, 0x1 ;  /* 0x00000009170eb211 */ /* 0x040fe400078a08ff */
[----:B---3--:R-:W-:Y:S02]  /*e080*/  @!P4 LEA.HI.X R11, R18, R3, R230, 0x1, P6 ;  /* 0x00000003120bc211 */ /* 0x008fe400030f0ce6 */
[----:B------:R-:W-:Y:S02]  /*e090*/  @!P2 LEA R8, P6, R22, R9, 0x1 ;  /* 0x000000091608a211 */ /* 0x000fe400078c08ff */
[----:B------:R-:W-:Y:S01]  /*e0a0*/  @!P3 LEA.HI.X R15, R23, R3, R229, 0x1, P5 ;  /* 0x00000003170fb211 */ /* 0x000fe200028f0ce5 */
[----:B------:R4:W-:Y:S01]  /*e0b0*/  @!P4 ST.E.128 desc[UR8][R10.64], RZ ;  /* 0x000000ff0a00c985 */ /* 0x0009e2000c101d08 */
[----:B------:R-:W-:-:S02]  /*e0c0*/  @!P1 LEA R2, P5, R212, R9, 0x1 ;  /* 0x00000009d4029211 */ /* 0x000fc400078a08ff */
[-C--:B------:R-:W-:Y:S01]  /*e0d0*/  @!P2 LEA.HI.X R9, R22, R3.reuse, R228, 0x1, P6 ;  /* 0x000000031609a211 */ /* 0x080fe200030f0ce4 */
[----:B------:R4:W-:Y:S01]  /*e0e0*/  @!P3 ST.E.128 desc[UR8][R14.64], RZ ;  /* 0x000000ff0e00b985 */ /* 0x0009e2000c101d08 */
[----:B------:R-:W-:-:S03]  /*e0f0*/  @!P1 LEA.HI.X R3, R212, R3, R227, 0x1, P5 ;  /* 0x00000003d4039211 */ /* 0x000fc600028f0ce3 */
[----:B------:R4:W-:Y:S04]  /*e100*/  @!P2 ST.E.128 desc[UR8][R8.64], RZ ;  /* 0x000000ff0800a985 */ /* 0x0009e8000c101d08 */
[----:B------:R4:W-:Y:S02]  /*e110*/  @!P1 ST.E.128 desc[UR8][R2.64], RZ ;  /* 0x000000ff02009985 */ /* 0x0009e4000c101d08 */
.L_x_428:
[----:B------:R-:W-:Y:S05]  /*e120*/  BSYNC B1 ;  /* 0x0000000000017941 */ /* 0x000fea0003800000 */
.L_x_427:
[----:B---34-:R3:W4:Y:S01]  /*e130*/  SHFL.IDX PT, R3, R5, 0x2, 0x181f ;  /* 0x00581f0005037f89 */ /* 0x01872200000e0000 */
        /* <DEDUP_REMOVED lines=9> */
[-C--:B-1----:R-:W-:Y:S02]  /*e1d0*/  @!P3 LEA R10, P6, R18, R9.reuse, 0x1 ;  /* 0x00000009120ab211 */ /* 0x082fe400078c08ff */
[CC--:B------:R-:W-:Y:S02]  /*e1e0*/  @!P2 LEA R8, P5, R23.reuse, R9.reuse, 0x1 ;  /* 0x000000091708a211 */ /* 0x0c0fe400078a08ff */
[----:B------:R-:W-:Y:S02]  /*e1f0*/  @!P1 LEA R14, P4, R22, R9, 0x1 ;  /* 0x00000009160e9211 */ /* 0x000fe400078808ff */
[----:B----4-:R-:W-:Y:S02]  /*e200*/  @!P3 LEA.HI.X R11, R18, R3, R230, 0x1, P6 ;  /* 0x00000003120bb211 */ /* 0x010fe400030f0ce6 */
[----:B------:R-:W-:Y:S02]  /*e210*/  @!P0 LEA R2, P6, R212, R9, 0x1 ;  /* 0x00000009d4028211 */ /* 0x000fe400078c08ff */
[-C--:B------:R-:W-:Y:S01]  /*e220*/  @!P2 LEA.HI.X R9, R23, R3.reuse, R229, 0x1, P5 ;  /* 0x000000031709a211 */ /* 0x080fe200028f0ce5 */
[----:B------:R1:W-:Y:S01]  /*e230*/  @!P3 ST.E.128 desc[UR8][R10.64], RZ ;  /* 0x000000ff0a00b985 */ /* 0x0003e2000c101d08 */
[----:B------:R-:W-:-:S02]  /*e240*/  @!P1 LEA.HI.X R15, R22, R3, R228, 0x1, P4 ;  /* 0x00000003160f9211 */ /* 0x000fc400020f0ce4 */
[----:B------:R-:W-:Y:S01]  /*e250*/  @!P0 LEA.HI.X R3, R212, R3, R227, 0x1, P6 ;  /* 0x00000003d4038211 */ /* 0x000fe200030f0ce3 */
[----:B------:R1:W-:Y:S04]  /*e260*/  @!P2 ST.E.128 desc[UR8][R8.64], RZ ;  /* 0x000000ff0800a985 */ /* 0x0003e8000c101d08 */
[----:B------:R1:W-:Y:S04]  /*e270*/  @!P1 ST.E.128 desc[UR8][R14.64], RZ ;  /* 0x000000ff0e009985 */ /* 0x0003e8000c101d08 */
[----:B------:R1:W-:Y:S02]  /*e280*/  @!P0 ST.E.128 desc[UR8][R2.64], RZ ;  /* 0x000000ff02008985 */ /* 0x0003e4000c101d08 */
.L_x_430:
[----:B------:R-:W-:Y:S05]  /*e290*/  BSYNC B1 ;  /* 0x0000000000017941 */ /* 0x000fea0003800000 */
.L_x_429:
[----:B------:R-:W-:Y:S01]  /*e2a0*/  VIADD R0, R6, 0x60 ;  /* 0x0000006006007836 */ /* 0x000fe20000000000 */
[----:B0-23--:R-:W0:Y:S04]  /*e2b0*/  SHFL.IDX PT, R5, R5, 0x3, 0x181f ;  /* 0x00781f0005057f89 */ /* 0x00de2800000e0000 */
[----:B------:R-:W-:Y:S01]  /*e2c0*/  ISETP.GE.AND P0, PT, R0, R13, PT ;  /* 0x0000000d0000720c */ /* 0x000fe20003f06270 */
[----:B-1--4-:R1:W2:-:S12]  /*e2d0*/  SHFL.IDX PT, R3, R4, 0x3, 0x181f ;  /* 0x00781f0004037f89 */ /* 0x01229800000e0000 */
[----:B-1----:R-:W-:Y:S05]  /*e2e0*/  @P0 BRA `(.L_x_421) ;  /* 0x0000000000480947 */ /* 0x002fea0003800000 */
[----:B------:R-:W-:Y:S01]  /*e2f0*/  ULDC UR4, c[0x0][0xac8] ;  /* 0x0002b20000047ab9 */ /* 0x000fe20000000800 */
[----:B------:R-:W-:Y:S01]  /*e300*/  ULDC.64 UR8, c[0x0][0x208] ;  /* 0x0000820000087ab9 */ /* 0x000fe20000000a00 */
[----:B------:R-:W-:Y:S02]  /*e310*/  ISETP.GE.AND P3, PT, R18, UR4, PT ;  /* 0x0000000412007c0c */ /* 0x000fe4000bf66270 */
[----:B------:R-:W-:Y:S02]  /*e320*/  ISETP.GE.AND P2, PT, R23, UR4, PT ;  /* 0x0000000417007c0c */ /* 0x000fe4000bf46270 */
[----:B------:R-:W-:Y:S02]  /*e330*/  ISETP.GE.AND P1, PT, R22, UR4, PT ;  /* 0x0000000416007c0c */ /* 0x000fe4000bf26270 */
[----:B------:R-:W-:-:S07]  /*e340*/  ISETP.GE.AND P0, PT, R212, UR4, PT ;  /* 0x00000004d4007c0c */ /* 0x000fce000bf06270 */
[-C--:B--2---:R-:W-:Y:S02]  /*e350*/  @!P3 LEA R8, P6, R18, R3.reuse, 0x1 ;  /* 0x000000031208b211 */ /* 0x084fe400078c08ff */
[CC--:B------:R-:W-:Y:S02]  /*e360*/  @!P2 LEA R10, P5, R23.reuse, R3.reuse, 0x1 ;  /* 0x00000003170aa211 */ /* 0x0c0fe400078a08ff */
[----:B------:R-:W-:Y:S02]  /*e370*/  @!P1 LEA R12, P4, R22, R3, 0x1 ;  /* 0x00000003160c9211 */ /* 0x000fe400078808ff */
[----:B0-----:R-:W-:Y:S02]  /*e380*/  @!P3 LEA.HI.X R9, R18, R5, R230, 0x1, P6 ;  /* 0x000000051209b211 */ /* 0x001fe400030f0ce6 */
        /* <DEDUP_REMOVED lines=8> */
.L_x_421:
[----:B------:R-:W-:Y:S05]  /*e410*/  BSYNC B0 ;  /* 0x0000000000007941 */ /* 0x000fea0003800000 */
.L_x_412:
[----:B------:R-:W-:Y:S02]  /*e420*/  ULDC UR4, c[0x0][0xc3c] ;  /* 0x00030f0000047ab9 */ /* 0x000fe40000000800 */
[----:B------:R-:W-:-:S13]  /*e430*/  ISETP.GE.AND P0, PT, R7, UR4, PT ;  /* 0x0000000407007c0c */ /* 0x000fda000bf06270 */
[----:B------:R-:W-:Y:S05]  /*e440*/  @!P0 BRA `(.L_x_431) ;  /* 0xffffff2800888947 */ /* 0x000fea000383ffff */
[----:B------:R-:W-:Y:S05]  /*e450*/  EXIT ;  /* 0x000000000000794d */ /* 0x000fea0003800000 */
.L_x_387:
[----:B------:R-:W-:-:S08]  /*e460*/  NOP ;  /* 0x0000000000007918 */ /* 0x000fd00000000000 */
[----:B0-----:R-:W0:-:S00]  /*e470*/  USETMAXREG.DEALLOC.CTAPOOL 0x18 ;  /* 0x00000018000079c8 */ /* 0x001e0000080e0500 */
[----:B0-----:R-:W-:-:S06]  /*e480*/  LOP3.LUT R0, R0, 0x3, RZ, 0xc0, !PT ;  /* 0x0000000300007812 */ /* 0x001fcc00078ec0ff */
[----:B------:R-:W0:Y:S02]  /*e490*/  SHFL.IDX PT, R0, R0, RZ, 0x1f ;  /* 0x00001fff00007589 */ /* 0x000e2400000e0000 */
[----:B0-----:R-:W-:Y:S01]  /*e4a0*/  ISETP.NE.AND P0, PT, R0, RZ, PT ;  /* 0x000000ff0000720c */ /* 0x001fe20003f05270 */
[----:B------:R-:W-:-:S03]  /*e4b0*/  IMAD.MOV.U32 R0, RZ, RZ, RZ ;  /* 0x000000ffff007224 */ /* 0x000fc600078e00ff */
[----:B------:R-:W-:-:S05]  /*e4c0*/  P2R R2, PR, RZ, 0x1 ;  /* 0x00000001ff027803 */ /* 0x000fca0000000000 */
[----:B------:R0:W-:Y:S04]  /*e4d0*/  STL [R1+0x58], R2 ;  /* 0x0000580201007387 */ /* 0x0001e80000100800 */
[----:B------:R-:W-:Y:S05]  /*e4e0*/  @!P0 BRA `(.L_x_432) ;  /* 0x00000000001c8947 */ /* 0x000fea0003800000 */
[----:B------:R-:W1:Y:S08]  /*e4f0*/  S2UR UR5, SR_CgaCtaId ;  /* 0x00000000000579c3 */ /* 0x000e700000008800 */
[----:B------:R-:W-:Y:S06]  /*e500*/  BAR.SYNC.DEFER_BLOCKING 0x5, 0x180 ;  /* 0x0146000000007b1d */ /* 0x000fec0000010000 */
[----:B------:R-:W-:-:S02]  /*e510*/  UMOV UR4, 0x400 ;  /* 0x0000040000047882 */ /* 0x000fc40000000000 */
[----:B-1----:R-:W-:-:S09]  /*e520*/  ULEA UR4, UR5, UR4, 0x18 ;  /* 0x0000000405047291 */ /* 0x002fd2000f8ec03f */
[----:B------:R-:W1:Y:S01]  /*e530*/  LDS.128 R16, [UR4+0x388d0] ;  /* 0x0388d004ff107984 */ /* 0x000e620008000c00 */
[----:B------:R-:W-:Y:S06]  /*e540*/  BAR.ARV 0x4, 0x180 ;  /* 0x0106000000007b1d */ /* 0x000fec0000002000 */
[----:B------:R-:W-:Y:S05]  /*e550*/  BRA `(.L_x_433) ;  /* 0x0000000800047947 */ /* 0x000fea0003800000 */
.L_x_432:
[----:B0-----:R-:W0:Y:S01]  /*e560*/  S2R R2, SR_TID.X ;  /* 0x0000000000027919 */ /* 0x001e220000002100 */
[----:B------:R-:W-:Y:S01]  /*e570*/  ULDC UR4, c[0x0][0xc3c] ;  /* 0x00030f0000047ab9 */ /* 0x000fe20000000800 */
[----:B------:R-:W-:Y:S01]  /*e580*/  ULDC.64 UR6, c[0x0][0x208] ;  /* 0x0000820000067ab9 */ /* 0x000fe20000000a00 */
[----:B------:R-:W-:Y:S01]  /*e590*/  ULDC UR5, c[0x0][0xc38] ;  /* 0x00030e0000057ab9 */ /* 0x000fe20000000800 */
[----:B0-----:R-:W-:-:S04]  /*e5a0*/  LOP3.LUT R5, R2, 0x1f, RZ, 0xc0, !PT ;  /* 0x0000001f02057812 */ /* 0x001fc800078ec0ff */
[----:B------:R-:W-:-:S04]  /*e5b0*/  ISETP.NE.AND P0, PT, R5, 0x1f, PT ;  /* 0x0000001f0500780c */ /* 0x000fc80003f05270 */
[----:B------:R-:W-:-:S13]  /*e5c0*/  ISETP.GE.OR P1, PT, R5, UR4, !P0 ;  /* 0x0000000405007c0c */ /* 0x000fda000c726670 */
[----:B------:R-:W0:Y:S02]  /*e5d0*/  @!P1 LDC.64 R2, c[0x0][0xc80] ;  /* 0x00032000ff029b82 */ /* 0x000e240000000a00 */
[----:B0-----:R-:W-:-:S05]  /*e5e0*/  @!P1 IMAD.WIDE.U32 R2, R5, 0x4, R2 ;  /* 0x0000000405029825 */ /* 0x001fca00078e0002 */
[----:B------:R-:W2:Y:S01]  /*e5f0*/  @!P1 LDG.E R0, desc[UR6][R2.64] ;  /* 0x0000000602009981 */ /* 0x000ea2000c1e1900 */
[C---:B------:R-:W-:Y:S01]  /*e600*/  ISETP.NE.AND P1, PT, R5.reuse, RZ, PT ;  /* 0x000000ff0500720c */ /* 0x040fe20003f25270 */
[----:B------:R-:W0:Y:S01]  /*e610*/  S2UR UR6, SR_CTAID.X ;  /* 0x00000000000679c3 */ /* 0x000e220000002500 */
[C---:B------:R-:W-:Y:S01]  /*e620*/  ISETP.GE.U32.AND P2, PT, R5.reuse, 0x2, PT ;  /* 0x000000020500780c */ /* 0x040fe20003f46070 */
[----:B------:R-:W-:Y:S01]  /*e630*/  UMOV UR4, URZ ;  /* 0x0000003f00047c82 */ /* 0x000fe20008000000 */
[C---:B------:R-:W-:Y:S01]  /*e640*/  ISETP.GE.U32.AND P3, PT, R5.reuse, 0x4, PT ;  /* 0x000000040500780c */ /* 0x040fe20003f66070 */
[----:B------:R-:W-:Y:S01]  /*e650*/  IMAD.MOV.U32 R16, RZ, RZ, RZ ;  /* 0x000000ffff107224 */ /* 0x000fe200078e00ff */
[C---:B------:R-:W-:Y:S02]  /*e660*/  ISETP.GE.U32.AND P4, PT, R5.reuse, 0x8, PT ;  /* 0x000000080500780c */ /* 0x040fe40003f86070 */
[----:B------:R-:W-:Y:S01]  /*e670*/  ISETP.GE.U32.AND P5, PT, R5, 0x10, PT ;  /* 0x000000100500780c */ /* 0x000fe20003fa6070 */
[----:B--2---:R-:W1:Y:S02]  /*e680*/  SHFL.UP PT, R4, R0, 0x1, RZ ;  /* 0x0420000000047989 */ /* 0x004e6400000e00ff */
[----:B-1----:R-:W-:-:S05]  /*e690*/  SEL R7, R4, RZ, P1 ;  /* 0x000000ff04077207 */ /* 0x002fca0000800000 */
[----:B------:R-:W-:-:S05]  /*e6a0*/  IMAD.IADD R7, R0, 0x1, R7 ;  /* 0x0000000100077824 */ /* 0x000fca00078e0207 */
[----:B------:R-:W1:Y:S02]  /*e6b0*/  SHFL.UP PT, R4, R7, 0x2, RZ ;  /* 0x0440000007047989 */ /* 0x000e6400000e00ff */
        /* <DEDUP_REMOVED lines=11> */
[----:B------:R-:W1:Y:S02]  /*e770*/  SHFL.IDX PT, R4, R2, 0x1f, 0x1f ;  /* 0x03e01f0002047f89 */ /* 0x000e6400000e0000 */
[----:B-1----:R-:W-:-:S04]  /*e780*/  IMAD R4, R4, UR5, RZ ;  /* 0x0000000504047c24 */ /* 0x002fc8000f8e02ff */
[----:B------:R-:W-:Y:S01]  /*e790*/  IMAD.MOV.U32 R7, RZ, RZ, R4 ;  /* 0x000000ffff077224 */ /* 0x000fe200078e0004 */
[----:B0-----:R-:W-:-:S13]  /*e7a0*/  ISETP.GT.AND P6, PT, R4, UR6, PT ;  /* 0x0000000604007c0c */ /* 0x001fda000bfc4270 */
[----:B------:R-:W-:Y:S05]  /*e7b0*/  @P6 BRA `(.L_x_434) ;  /* 0x0000000000a46947 */ /* 0x000fea0003800000 */
[----:B------:R-:W0:Y:S01]  /*e7c0*/  LDC R6, c[0x0][0xc3c] ;  /* 0x00030f00ff067b82 */ /* 0x000e220000000800 */
[----:B------:R-:W-:Y:S01]  /*e7d0*/  IMAD.MOV.U32 R4, RZ, RZ, R7 ;  /* 0x000000ffff047224 */ /* 0x000fe200078e0007 */
[----:B------:R-:W-:Y:S01]  /*e7e0*/  UMOV UR4, URZ ;  /* 0x0000003f00047c82 */ /* 0x000fe20008000000 */
[----:B------:R-:W-:Y:S01]  /*e7f0*/  ULDC UR7, c[0x0][0xc3c] ;  /* 0x00030f0000077ab9 */ /* 0x000fe20000000800 */
[----:B------:R-:W-:-:S05]  /*e800*/  ULDC UR5, c[0x0][0xc38] ;  /* 0x00030e0000057ab9 */ /* 0x000fca0000000800 */
.L_x_438:
[----:B------:R-:W-:Y:S01]  /*e810*/  UIADD3 UR4, UR4, 0x1f, URZ ;  /* 0x0000001f04047890 */ /* 0x000fe2000fffe03f */
[----:B------:R-:W-:-:S05]  /*e820*/  IMAD.U32 R19, RZ, RZ, UR7 ;  /* 0x00000007ff137e24 */ /* 0x000fca000f8e00ff */
[----:B0-----:R-:W-:-:S13]  /*e830*/  ISETP.LE.AND P6, PT, R6, UR4, PT ;  /* 0x0000000406007c0c */ /* 0x001fda000bfc3270 */
[----:B------:R-:W-:Y:S05]  /*e840*/  @P6 BRA `(.L_x_435) ;  /* 0x0000000400246947 */ /* 0x000fea0003800000 */
[----:B------:R-:W-:Y:S01]  /*e850*/  VIADD R7, R5, UR4 ;  /* 0x0000000405077c36 */ /* 0x000fe20008000000 */
[----:B------:R-:W-:Y:S01]  /*e860*/  BSSY B0, `(.L_x_436) ;  /* 0x0000008000007945 */ /* 0x000fe20003800000 */
[----:B------:R-:W-:-:S03]  /*e870*/  MOV R0, RZ ;  /* 0x000000ff00007202 */ /* 0x000fc60000000f00 */
[----:B------:R-:W-:-:S13]  /*e880*/  ISETP.GE.OR P6, PT, R7, R6, !P0 ;  /* 0x000000060700720c */ /* 0x000fda00047c6670 */
[----:B------:R-:W-:Y:S05]  /*e890*/  @P6 BRA `(.L_x_437) ;  /* 0x0000000000106947 */ /* 0x000fea0003800000 */
[----:B------:R-:W0:Y:S01]  /*e8a0*/  LDC.64 R2, c[0x0][0xc80] ;  /* 0x00032000ff027b82 */ /* 0x000e220000000a00 */
[----:B------:R-:W-:Y:S01]  /*e8b0*/  ULDC.64 UR8, c[0x0][0x208] ;  /* 0x0000820000087ab9 */ /* 0x000fe20000000a00 */
[----:B0-----:R-:W-:-:S05]  /*e8c0*/  IMAD.WIDE R2, R7, 0x4, R2 ;  /* 0x0000000407027825 */ /* 0x001fca00078e0202 */
[----:B------:R0:W5:Y:S02]  /*e8d0*/  LDG.E R0, desc[UR8][R2.64] ;  /* 0x0000000802007981 */ /* 0x000164000c1e1900 */
.L_x_437:
[----:B------:R-:W-:Y:S05]  /*e8e0*/  BSYNC B0 ;  /* 0x0000000000007941 */ /* 0x000fea0003800000 */
.L_x_436:
[----:B0----5:R-:W0:Y:S02]  /*e8f0*/  SHFL.UP PT, R2, R0, 0x1, RZ ;  /* 0x0420000000027989 */ /* 0x021e2400000e00ff */
[----:B0-----:R-:W-:-:S05]  /*e900*/  SEL R3, R2, RZ, P1 ;  /* 0x000000ff02037207 */ /* 0x001fca0000800000 */
[----:B------:R-:W-:-:S05]  /*e910*/  IMAD.IADD R3, R0, 0x1, R3 ;  /* 0x0000000100037824 */ /* 0x000fca00078e0203 */
[----:B------:R-:W0:Y:S02]  /*e920*/  SHFL.UP PT, R2, R3, 0x2, RZ ;  /* 0x0440000003027989 */ /* 0x000e2400000e00ff */
        /* <DEDUP_REMOVED lines=11> */
[----:B------:R-:W0:Y:S02]  /*e9e0*/  SHFL.IDX PT, R3, R9, 0x1f, 0x1f ;  /* 0x03e01f0009037f89 */ /* 0x000e2400000e0000 */
[----:B0-----:R-:W-:-:S04]  /*e9f0*/  IMAD R3, R3, UR5, RZ ;  /* 0x0000000503037c24 */ /* 0x001fc8000f8e02ff */
[----:B------:R-:W-:-:S05]  /*ea00*/  IMAD.IADD R4, R3, 0x1, R4 ;  /* 0x0000000103047824 */ /* 0x000fca00078e0204 */
[----:B------:R-:W-:-:S13]  /*ea10*/  ISETP.GT.AND P6, PT, R4, UR6, PT ;  /* 0x0000000604007c0c */ /* 0x000fda000bfc4270 */
[----:B------:R-:W-:Y:S05]  /*ea20*/  @!P6 BRA `(.L_x_438) ;  /* 0xfffffffc0078e947 */ /* 0x000fea000383ffff */
[----:B------:R-:W-:Y:S02]  /*ea30*/  IMAD.MOV.U32 R2, RZ, RZ, R9 ;  /* 0x000000ffff027224 */ /* 0x000fe400078e0009 */
[----:B------:R-:W-:-:S07]  /*ea40*/  IMAD.MOV.U32 R7, RZ, RZ, R3 ;  /* 0x000000ffff077224 */ /* 0x000fce00078e0003 */
.L_x_434:
[----:B------:R-:W-:-:S04]  /*ea50*/  IMAD.IADD R7, R4, 0x1, -R7 ;  /* 0x0000000104077824 */ /* 0x000fc800078e0a07 */
[----:B------:R-:W-:-:S05]  /*ea60*/  IMAD R3, R2, UR5, R7 ;  /* 0x0000000502037c24 */ /* 0x000fca000f8e0207 */
[----:B------:R-:W-:-:S13]  /*ea70*/  ISETP.GT.AND P0, PT, R3, UR6, PT ;  /* 0x0000000603007c0c */ /* 0x000fda000bf04270 */
[----:B------:R-:W-:-:S04]  /*ea80*/  VOTE.ANY R6, PT, !P0 ;  /* 0x0000000000067806 */ /* 0x000fc800040e0100 */
[----:B------:R-:W0:Y:S01]  /*ea90*/  POPC R19, R6 ;  /* 0x0000000600137309 */ /* 0x000e220000000000 */
[----:B------:R-:W-:Y:S01]  /*eaa0*/  ISETP.NE.AND P0, PT, R6, RZ, PT ;  /* 0x000000ff0600720c */ /* 0x000fe20003f05270 */
[----:B0-----:R-:W0:Y:S02]  /*eab0*/  SHFL.IDX PT, R0, R0, R19, 0x1f ;  /* 0x00001f1300007589 */ /* 0x001e2400000e0000 */
[----:B0-----:R-:W-:-:S04]  /*eac0*/  IABS R4, R0 ;  /* 0x0000000000047213 */ /* 0x001fc80000000000 */
[----:B------:R-:W0:Y:S08]  /*ead0*/  I2F.RP R8, R4 ;  /* 0x0000000400087306 */ /* 0x000e300000209400 */
[----:B0-----:R-:W0:Y:S02]  /*eae0*/  MUFU.RCP R8, R8 ;  /* 0x0000000800087308 */ /* 0x001e240000001000 */
[----:B0-----:R-:W-:-:S06]  /*eaf0*/  VIADD R3, R8, 0xffffffe ;  /* 0x0ffffffe08037836 */ /* 0x001fcc0000000000 */
[----:B------:R-:W0:Y:S02]  /*eb00*/  F2I.FTZ.U32.TRUNC.NTZ R3, R3 ;  /* 0x0000000300037305 */ /* 0x000e24000021f000 */
[----:B0-----:R-:W-:Y:S01]  /*eb10*/  IMAD.MOV R11, RZ, RZ, -R3 ;  /* 0x000000ffff0b7224 */ /* 0x001fe200078e0a03 */
[----:B------:R-:W-:Y:S06]  /*eb20*/  @!P0 BRA `(.L_x_439) ;  /* 0x0000000000088947 */ /* 0x000fec0003800000 */
[----:B------:R-:W-:-:S05]  /*eb30*/  VIADD R9, R19, 0xffffffff ;  /* 0xffffffff13097836 */ /* 0x000fca0000000000 */
[----:B------:R0:W1:Y:S02]  /*eb40*/  SHFL.IDX PT, R16, R2, R9, 0x1f ;  /* 0x00001f0902107589 */ /* 0x00006400000e0000 */
.L_x_439:
[----:B-1----:R-:W-:Y:S01]  /*eb50*/  IMAD R16, R16, UR5, R7 ;  /* 0x0000000510107c24 */ /* 0x002fe2000f8e0207 */
[----:B------:R-:W-:Y:S01]  /*eb60*/  IABS R6, R0 ;  /* 0x0000000000067213 */ /* 0x000fe20000000000 */
[----:B------:R-:W-:Y:S02]  /*eb70*/  IMAD R7, R11, R4, RZ ;  /* 0x000000040b077224 */ /* 0x000fe400078e02ff */
[----:B0-----:R-:W-:Y:S01]  /*eb80*/  IMAD.MOV.U32 R2, RZ, RZ, RZ ;  /* 0x000000ffff027224 */ /* 0x001fe200078e00ff */
[----:B------:R-:W-:Y:S01]  /*eb90*/  IADD3 R17, -R16, UR6, RZ ;  /* 0x0000000610117c10 */ /* 0x000fe2000fffe1ff */
[----:B------:R-:W-:Y:S02]  /*eba0*/  IMAD.MOV R6, RZ, RZ, -R6 ;  /* 0x000000ffff067224 */ /* 0x000fe400078e0a06 */
[----:B------:R-:W-:Y:S01]  /*ebb0*/  IMAD.HI.U32 R2, R3, R7, R2 ;  /* 0x0000000703027227 */ /* 0x000fe200078e0002 */
[----:B------:R-:W-:-:S03]  /*ebc0*/  IABS R3, R17 ;  /* 0x0000001100037213 */ /* 0x000fc60000000000 */
[----:B------:R-:W-:Y:S02]  /*ebd0*/  VIADD R19, R19, UR4 ;  /* 0x0000000413137c36 */ /* 0x000fe40008000000 */
[----:B------:R-:W-:-:S04]  /*ebe0*/  IMAD.HI.U32 R2, R2, R3, RZ ;  /* 0x0000000302027227 */ /* 0x000fc800078e00ff */
[----:B------:R-:W-:-:S05]  /*ebf0*/  IMAD R3, R2, R6, R3 ;  /* 0x0000000602037224 */ /* 0x000fca00078e0203 */
[----:B------:R-:W-:-:S13]  /*ec00*/  ISETP.GT.U32.AND P1, PT, R4, R3, PT ;  /* 0x000000030400720c */ /* 0x000fda0003f24070 */
[----:B------:R-:W-:Y:S02]  /*ec10*/  @!P1 IMAD.IADD R3, R3, 0x1, -R4 ;  /* 0x0000000103039824 */ /* 0x000fe400078e0a04 */
[----:B------:R-:W-:Y:S01]  /*ec20*/  @!P1 VIADD R2, R2, 0x1 ;  /* 0x0000000102029836 */ /* 0x000fe20000000000 */
[----:B------:R-:W-:Y:S02]  /*ec30*/  ISETP.NE.AND P1, PT, R0, RZ, PT ;  /* 0x000000ff0000720c */ /* 0x000fe40003f25270 */
[----:B------:R-:W-:Y:S02]  /*ec40*/  ISETP.GE.U32.AND P0, PT, R3, R4, PT ;  /* 0x000000040300720c */ /* 0x000fe40003f06070 */
[----:B------:R-:W-:-:S04]  /*ec50*/  LOP3.LUT R3, R17, R0, RZ, 0x3c, !PT ;  /* 0x0000000011037212 */ /* 0x000fc800078e3cff */
[----:B------:R-:W-:-:S07]  /*ec60*/  ISETP.GE.AND P2, PT, R3, RZ, PT ;  /* 0x000000ff0300720c */ /* 0x000fce0003f46270 */
[----:B------:R-:W-:-:S06]  /*ec70*/  @P0 VIADD R2, R2, 0x1 ;  /* 0x0000000102020836 */ /* 0x000fcc0000000000 */
[----:B------:R-:W-:Y:S01]  /*ec80*/  @!P2 IMAD.MOV R2, RZ, RZ, -R2 ;  /* 0x000000ffff02a224 */ /* 0x000fe200078e0a02 */
[----:B------:R-:W-:-:S05]  /*ec90*/  @!P1 LOP3.LUT R2, RZ, R0, RZ, 0x33, !PT ;  /* 0x00000000ff029212 */ /* 0x000fca00078e33ff */
[--C-:B------:R-:W-:Y:S02]  /*eca0*/  IMAD.MOV R3, RZ, RZ, -R2.reuse ;  /* 0x000000ffff037224 */ /* 0x100fe400078e0a02 */
[----:B------:R-:W-:Y:S02]  /*ecb0*/  IMAD.MOV.U32 R18, RZ, RZ, R2 ;  /* 0x000000ffff127224 */ /* 0x000fe400078e0002 */
[----:B------:R-:W-:Y:S01]  /*ecc0*/  IMAD R17, R0, R3, R17 ;  /* 0x0000000300117224 */ /* 0x000fe200078e0211 */
[----:B------:R-:W-:Y:S06]  /*ecd0*/  BRA `(.L_x_440) ;  /* 0x00000000000c7947 */ /* 0x000fec0003800000 */
.L_x_435:
[----:B------:R-:W-:Y:S02]  /*ece0*/  IMAD.MOV.U32 R17, RZ, RZ, RZ ;  /* 0x000000ffff117224 */ /* 0x000fe400078e00ff */
[----:B------:R-:W-:Y:S02]  /*ecf0*/  IMAD.U32 R16, RZ, RZ, UR6 ;  /* 0x00000006ff107e24 */ /* 0x000fe4000f8e00ff */
[----:B------:R-:W-:-:S07]  /*ed00*/  IMAD.MOV.U32 R18, RZ, RZ, RZ ;  /* 0x000000ffff127224 */ /* 0x000fce00078e00ff */
.L_x_440:
[----:B------:R-:W-:-:S13]  /*ed10*/  ISETP.NE.AND P0, PT, R5, RZ, PT ;  /* 0x000000ff0500720c */ /* 0x000fda0003f05270 */
[----:B------:R-:W0:Y:S01]  /*ed20*/  @!P0 S2R R3, SR_CgaCtaId ;  /* 0x0000000000038919 */ /* 0x000e220000008800 */
[----:B------:R-:W-:-:S04]  /*ed30*/  @!P0 MOV R0, 0x400 ;  /* 0x0000040000008802 */ /* 0x000fc80000000f00 */
[----:B0-----:R-:W-:-:S05]  /*ed40*/  @!P0 LEA R0, R3, R0, 0x18 ;  /* 0x0000000003008211 */ /* 0x001fca00078ec0ff */
[----:B------:R0:W-:Y:S01]  /*ed50*/  @!P0 STS.128 [R0+0x388d0], R16 ;  /* 0x0388d01000008388 */ /* 0x0001e20000000c00 */
[----:B------:R-:W-:Y:S06]  /*ed60*/  BAR.ARV 0x5, 0x180 ;  /* 0x0146000000007b1d */ /* 0x000fec0000002000 */
.L_x_433:
[----:B0-----:R-:W-:Y:S01]  /*ed70*/  IMAD.MOV.U32 R0, RZ, RZ, 0x1 ;  /* 0x00000001ff007424 */ /* 0x001fe200078e00ff */
[----:B------:R0:W-:Y:S01]  /*ed80*/  STL [R1+0x50], RZ ;  /* 0x000050ff01007387 */ /* 0x0001e20000100800 */
[----:B------:R-:W-:Y:S02]  /*ed90*/  ULDC UR4, c[0x0][0xc3c] ;  /* 0x00030f0000047ab9 */ /* 0x000fe40000000800 */
[----:B-1----:R-:W-:Y:S01]  /*eda0*/  ISETP.GE.AND P0, PT, R19, UR4, PT ;  /* 0x0000000413007c0c */ /* 0x002fe2000bf06270 */
[----:B------:R0:W-:Y:S04]  /*edb0*/  STL [R1+0x10], R0 ;  /* 0x0000100001007387 */ /* 0x0001e80000100800 */
[----:B------:R0:W-:Y:S08]  /*edc0*/  STL [R1+0x8], RZ ;  /* 0x000008ff01007387 */ /* 0x0001f00000100800 */
[----:B0-----:R-:W-:Y:S05]  /*edd0*/  @P0 BRA `(.L_x_441) ;  /* 0x0000006000280947 */ /* 0x001fea0003800000 */
[----:B------:R-:W0:Y:S01]  /*ede0*/  S2R R5, SR_TID.X ;  /* 0x0000000000057919 */ /* 0x000e220000002100 */
[----:B------:R-:W1:Y:S01]  /*edf0*/  S2UR UR5, SR_CgaCtaId ;  /* 0x00000000000579c3 */ /* 0x000e620000008800 */
[----:B------:R-:W-:Y:S01]  /*ee00*/  UMOV UR4, 0x400 ;  /* 0x0000040000047882 */ /* 0x000fe20000000000 */
[----:B------:R-:W-:Y:S01]  /*ee10*/  BSSY B8, `(.L_x_441) ;  /* 0x0000606000087945 */ /* 0x000fe20003800000 */
[----:B------:R-:W-:Y:S01]  /*ee20*/  ULDC UR38, c[0x0][0xc] ;  /* 0x0000030000267ab9 */ /* 0x000fe20000000800 */
[----:B------:R-:W-:Y:S01]  /*ee30*/  ULDC.64 UR36, c[0x0][0x198] ;  /* 0x0000660000247ab9 */ /* 0x000fe20000000a00 */
[----:B-1----:R-:W-:Y:S01]  /*ee40*/  ULEA UR4, UR5, UR4, 0x18 ;  /* 0x0000000405047291 */ /* 0x002fe2000f8ec03f */
[C---:B0-----:R-:W-:Y:S01]  /*ee50*/  IMAD.SHL.U32 R0, R5.reuse, 0x8, RZ ;  /* 0x0000000805007824 */ /* 0x041fe200078e00ff */
[----:B------:R-:W-:-:S04]  /*ee60*/  LOP3.LUT R4, R5, 0x7f, RZ, 0xc0, !PT ;  /* 0x0000007f05047812 */ /* 0x000fc800078ec0ff */
[C---:B------:R-:W-:Y:S02]  /*ee70*/  LOP3.LUT R2, R0.reuse, 0x1f8, RZ, 0xc0, !PT ;  /* 0x000001f800027812 */ /* 0x040fe400078ec0ff */
[----:B------:R-:W-:Y:S02]  /*ee80*/  LOP3.LUT R0, R0, 0x38, RZ, 0xc0, !PT ;  /* 0x0000003800007812 */ /* 0x000fe400078ec0ff */
[----:B------:R-:W-:Y:S01]  /*ee90*/  LOP3.LUT R3, R2, 0x38, R5, 0x78, !PT ;  /* 0x0000003802037812 */ /* 0x000fe200078e7805 */
[----:B------:R-:W-:-:S05]  /*eea0*/  IMAD.SHL.U32 R2, R4, 0x8, RZ ;  /* 0x0000000804027824 */ /* 0x000fca00078e00ff */
[----:B------:R-:W-:Y:S01]  /*eeb0*/  LOP3.LUT R3, R3, 0x200, R2, 0xf8, !PT ;  /* 0x0000020003037812 */ /* 0x000fe200078ef802 */
[----:B------:R-:W-:Y:S01]  /*eec0*/  IMAD.SHL.U32 R2, R5, 0x10, RZ ;  /* 0x0000001005027824 */ /* 0x000fe200078e00ff */
[----:B------:R-:W-:Y:S01]  /*eed0*/  SHF.R.U32.HI R5, RZ, 0x3, R4 ;  /* 0x00000003ff057819 */ /* 0x000fe20000011604 */
[----:B------:R-:W-:-:S03]  /*eee0*/  IMAD.U32 R4, RZ, RZ, UR4 ;  /* 0x00000004ff047e24 */ /* 0x000fc6000f8e00ff */
[----:B------:R-:W-:Y:S01]  /*eef0*/  LOP3.LUT R2, R5, 0x70, R2, 0xf8, !PT ;  /* 0x0000007005027812 */ /* 0x000fe200078ef802 */
[----:B------:R-:W-:Y:S01]  /*ef00*/  IMAD R3, R3, 0x2, R4 ;  /* 0x0000000203037824 */ /* 0x000fe200078e0204 */
[----:B------:R-:W-:Y:S01]  /*ef10*/  STL [R1+0x4], R4 ;  /* 0x0000040401007387 */ /* 0x000fe20000100800 */
[----:B------:R-:W-:-:S03]  /*ef20*/  IMAD.MOV.U32 R2, RZ, RZ, 0x1 ;  /* 0x00000001ff027424 */ /* 0x000fc600078e00ff */
[----:B------:R0:W-:Y:S04]  /*ef30*/  STL [R1+0x24], R3 ;  /* 0x0000240301007387 */ /* 0x0001e80000100800 */
[----:B------:R-:W-:Y:S04]  /*ef40*/  STL [R1+0x8], RZ ;  /* 0x000008ff01007387 */ /* 0x000fe80000100800 */
[----:B------:R1:W-:Y:S01]  /*ef50*/  STL [R1+0x10], R2 ;  /* 0x0000100201007387 */ /* 0x0003e20000100800 */
[----:B0-----:R-:W-:-:S03]  /*ef60*/  LOP3.LUT R3, R0, 0x40, RZ, 0xfc, !PT ;  /* 0x0000004000037812 */ /* 0x001fc600078efcff */
[----:B------:R0:W-:Y:S01]  /*ef70*/  STL [R1+0x50], RZ ;  /* 0x000050ff01007387 */ /* 0x0001e20000100800 */
[C---:B-1----:R-:W-:Y:S02]  /*ef80*/  LOP3.LUT R2, R0.reuse, 0x80, RZ, 0xfc, !PT ;  /* 0x0000008000027812 */ /* 0x042fe400078efcff */
[----:B------:R-:W-:-:S07]  /*ef90*/  LOP3.LUT R0, R0, 0xc0, RZ, 0xfc, !PT ;  /* 0x000000c000007812 */ /* 0x000fce00078efcff */
.L_x_554:
[----:B-1----:R-:W1:Y:S01]  /*efa0*/  LDC.64 R2, c[0x0][0xc88] ;  /* 0x00032200ff027b82 */ /* 0x002e620000000a00 */
[----:B------:R-:W-:Y:S01]  /*efb0*/  ULDC.64 UR4, c[0x0][0x208] ;  /* 0x0000820000047ab9 */ /* 0x000fe20000000a00 */
[----:B-1----:R-:W-:-:S05]  /*efc0*/  IMAD.WIDE R2, R19, 0x4, R2 ;  /* 0x0000000413027825 */ /* 0x002fca00078e0202 */
[----:B--2---:R-:W2:Y:S01]  /*efd0*/  LDG.E R11, desc[UR4][R2.64] ;  /* 0x00000004020b7981 */ /* 0x004ea2000c1e1900 */
[----:B------:R-:W-:Y:S05]  /*efe0*/  YIELD ;  /* 0x0000000000007946 */ /* 0x000fea0003800000 */
[----:B------:R-:W-:Y:S01]  /*eff0*/  ULDC.64 UR4, c[0x0][0xa28] ;  /* 0x00028a0000047ab9 */ /* 0x000fe20000000a00 */
[----:B---3--:R-:W-:Y:S01]  /*f000*/  IMAD.MOV.U32 R0, RZ, RZ, RZ ;  /* 0x000000ffff007224 */ /* 0x008fe200078e00ff */
[----:B------:R-:W-:Y:S01]  /*f010*/  ISETP.NE.U32.AND P0, PT, RZ, UR4, PT ;  /* 0x00000004ff007c0c */ /* 0x000fe2000bf05070 */
[----:B------:R-:W-:Y:S01]  /*f020*/  ULDC.64 UR10, c[0x0][0x208] ;  /* 0x00008200000a7ab9 */ /* 0x000fe20000000a00 */
[----:B------:R-:W-:Y:S01]  /*f030*/  IMAD.MOV.U32 R6, RZ, RZ, RZ ;  /* 0x000000ffff067224 */ /* 0x000fe200078e00ff */
[----:B------:R-:W-:Y:S01]  /*f040*/  ULDC.64 UR6, c[0x0][0xa18] ;  /* 0x0002860000067ab9 */ /* 0x000fe20000000a00 */
[----:B------:R-:W-:Y:S01]  /*f050*/  ISETP.NE.AND.EX P0, PT, RZ, UR5, PT, P0 ;  /* 0x00000005ff007c0c */ /* 0x000fe2000bf05300 */
[----:B------:R-:W-:Y:S01]  /*f060*/  ULDC.64 UR8, c[0x0][0xa08] ;  /* 0x0002820000087ab9 */ /* 0x000fe20000000a00 */
[----:B--2---:R-:W-:Y:S01]  /*f070*/  SHF.R.S32.HI R4, RZ, 0x1f, R11 ;  /* 0x0000001fff047819 */ /* 0x004fe2000001140b */
[----:B------:R-:W-:-:S10]  /*f080*/  IMAD.SHL.U32 R10, R11, 0x4, RZ ;  /* 0x000000040b0a7824 */ /* 0x000fd400078e00ff */
[C---:B------:R-:W-:Y:S01]  /*f090*/  @P0 LEA R2, P1, R11.reuse, UR4, 0x2 ;  /* 0x000000040b020c11 */ /* 0x040fe2000f8210ff */
[----:B------:R-:W-:Y:S03]  /*f0a0*/  STL [R1+0x28], R11 ;  /* 0x0000280b01007387 */ /* 0x000fe60000100800 */
[C-C-:B------:R-:W-:Y:S01]  /*f0b0*/  @P0 LEA.HI.X R3, R11.reuse, UR5, R4.reuse, 0x2, P1 ;  /* 0x000000050b030c11 */ /* 0x140fe200088f1404 */
[----:B------:R-:W-:Y:S01]  /*f0c0*/  ULDC.64 UR4, c[0x0][0xa00] ;  /* 0x0002800000047ab9 */ /* 0x000fe20000000a00 */
[----:B------:R-:W-:Y:S01]  /*f0d0*/  SHF.L.U64.HI R9, R11, 0x2, R4 ;  /* 0x000000020b097819 */ /* 0x000fe20000010204 */
[----:B------:R1:W-:Y:S01]  /*f0e0*/  STL [R1+0x38], R4 ;  /* 0x0000380401007387 */ /* 0x0003e20000100800 */
[----:B------:R-:W-:-:S03]  /*f0f0*/  ISETP.NE.U32.AND P1, PT, RZ, UR4, PT ;  /* 0x00000004ff007c0c */ /* 0x000fc6000bf25070 */
[----:B-----5:R2:W5:Y:S01]  /*f100*/  @P0 LDG.E R0, desc[UR10][R2.64] ;  /* 0x0000000a02000981 */ /* 0x020562000c1e1900 */
[----:B------:R-:W-:Y:S01]  /*f110*/  ISETP.NE.AND.EX P1, PT, RZ, UR5, PT, P1 ;  /* 0x00000005ff007c0c */ /* 0x000fe2000bf25310 */
[----:B------:R-:W-:Y:S01]  /*f120*/  IMAD.MOV.U32 R8, RZ, RZ, RZ ;  /* 0x000000ffff087224 */ /* 0x000fe200078e00ff */
[----:B------:R-:W-:Y:S01]  /*f130*/  ISETP.NE.U32.AND P2, PT, RZ, UR6, PT ;  /* 0x00000006ff007c0c */ /* 0x000fe2000bf45070 */
[----:B------:R-:W-:Y:S01]  /*f140*/  STL [R1], R10 ;  /* 0x0000000a01007387 */ /* 0x000fe20000100800 */
[----:B------:R-:W-:Y:S02]  /*f150*/  ISETP.NE.U32.AND P0, PT, RZ, UR8, PT ;  /* 0x00000008ff007c0c */ /* 0x000fe4000bf05070 */
[----:B------:R-:W-:Y:S01]  /*f160*/  ISETP.NE.AND.EX P2, PT, RZ, UR7, PT, P2 ;  /* 0x00000007ff007c0c */ /* 0x000fe2000bf45320 */
[----:B------:R-:W-:Y:S01]  /*f170*/  STL [R1+0x1c], R9 ;  /* 0x00001c0901007387 */ /* 0x000fe20000100800 */
[----:B------:R-:W-:Y:S02]  /*f180*/  ISETP.NE.AND.EX P0, PT, RZ, UR9, PT, P0 ;  /* 0x00000009ff007c0c */ /* 0x000fe4000bf05300 */
[----:B--2---:R-:W-:-:S02]  /*f190*/  IADD3 R2, P3, R10, UR4, RZ ;  /* 0x000000040a027c10 */ /* 0x004fc4000ff7e0ff */
[----:B-1----:R-:W-:Y:S02]  /*f1a0*/  IADD3 R4, P4, R10, UR8, RZ ;  /* 0x000000080a047c10 */ /* 0x002fe4000ff9e0ff */
[C---:B------:R-:W-:Y:S01]  /*f1b0*/  IADD3.X R3, R9.reuse, UR5, RZ, P3, !PT ;  /* 0x0000000509037c10 */ /* 0x040fe20009ffe4ff */
[----:B------:R-:W-:Y:S01]  /*f1c0*/  ULDC UR4, c[0x0][0x288] ;  /* 0x0000a20000047ab9 */ /* 0x000fe20000000800 */
[----:B------:R-:W-:-:S03]  /*f1d0*/  IADD3.X R5, R9, UR9, RZ, P4, !PT ;  /* 0x0000000909057c10 */ /* 0x000fc6000a7fe4ff */
[----:B------:R-:W2:Y:S01]  /*f1e0*/  @P1 LDG.E R6, desc[UR10][R2.64] ;  /* 0x0000000a02061981 */ /* 0x000ea2000c1e1900 */
[----:B------:R-:W-:Y:S01]  /*f1f0*/  MOV R12, UR4 ;  /* 0x00000004000c7c02 */ /* 0x000fe20008000f00 */
[----:B------:R-:W-:Y:S02]  /*f200*/  ULDC.64 UR4, c[0x0][0x418] ;  /* 0x0001060000047ab9 */ /* 0x000fe40000000a00 */
[----:B------:R-:W5:Y:S04]  /*f210*/  @P0 LDG.E R8, desc[UR10][R4.64] ;  /* 0x0000000a04080981 */ /* 0x000f68000c1e1900 */
[----:B--2---:R1:W-:Y:S02]  /*f220*/  STL [R1+0x34], R6 ;  /* 0x0000340601007387 */ /* 0x0043e40000100800 */
[----:B-1----:R-:W-:-:S04]  /*f230*/  @P2 IADD3 R6, P3, R10, UR6, RZ ;  /* 0x000000060a062c10 */ /* 0x002fc8000ff7e0ff */
[----:B------:R-:W-:-:S05]  /*f240*/  @P2 IADD3.X R7, R9, UR7, RZ, P3, !PT ;  /* 0x0000000709072c10 */ /* 0x000fca0009ffe4ff */
[----:B------:R1:W2:Y:S01]  /*f250*/  @P2 LDG.E R12, desc[UR10][R6.64] ;  /* 0x0000000a060c2981 */ /* 0x0002a2000c1e1900 */
[----:B------:R-:W-:-:S03]  /*f260*/  UISETP.NE.U32.AND UP0, UPT, UR4, URZ, UPT ;  /* 0x0000003f0400728c */ /* 0x000fc6000bf05070 */
[----:B------:R-:W-:Y:S01]  /*f270*/  ULDC UR4, c[0x0][0x424] ;  /* 0x0001090000047ab9 */ /* 0x000fe20000000800 */
[----:B------:R-:W-:-:S03]  /*f280*/  UISETP.NE.AND.EX UP0, UPT, UR5, URZ, UPT, UP0 ;  /* 0x0000003f0500728c */ /* 0x000fc6000bf05300 */
[----:B------:R-:W-:Y:S01]  /*f290*/  ULDC UR5, c[0x0][0x2f0] ;  /* 0x0000bc0000057ab9 */ /* 0x000fe20000000800 */
[----:B------:R-:W-:-:S04]  /*f2a0*/  USEL UR4, UR4, 0x1, UP0 ;  /* 0x0000000104047887 */ /* 0x000fc80008000000 */
[----:B------:R-:W-:-:S06]  /*f2b0*/  UIMAD UR4, UR4, UR5, URZ ;  /* 0x00000005040472a4 */ /* 0x000fcc000f8e023f */
[----:B-1----:R-:W-:Y:S01]  /*f2c0*/  IMAD.U32 R6, RZ, RZ, UR4 ;  /* 0x00000004ff067e24 */ /* 0x002fe2000f8e00ff */
[----:B--2---:R1:W-:Y:S01]  /*f2d0*/  STL [R1+0x3c], R12 ;  /* 0x00003c0c01007387 */ /* 0x0043e20000100800 */
[----:B------:R-:W-:Y:S05]  /*f2e0*/  @P2 BRA `(.L_x_442) ;  /* 0x0000000000182947 */ /* 0x000fea0003800000 */
[----:B------:R-:W-:Y:S05]  /*f2f0*/  @!P1 BRA `(.L_x_442) ;  /* 0x0000000000149947 */ /* 0x000fea0003800000 */
[----:B------:R-:W-:Y:S02]  /*f300*/  ULDC.64 UR4, c[0x0][0x208] ;  /* 0x0000820000047ab9 */ /* 0x000fe40000000a00 */
[----:B------:R-:W2:Y:S04]  /*f310*/  LDG.E R7, desc[UR4][R2.64] ;  /* 0x0000000402077981 */ /* 0x000ea8000c1e1900 */
[----:B------:R-:W2:Y:S02]  /*f320*/  LDG.E R2, desc[UR4][R2.64+0x4] ;  /* 0x0000040402027981 */ /* 0x000ea4000c1e1900 */
[----:B--2---:R-:W-:-:S05]  /*f330*/  IMAD.IADD R2, R2, 0x1, -R7 ;  /* 0x0000000102027824 */ /* 0x004fca00078e0a07 */
[----:B------:R2:W-:Y:S02]  /*f340*/  STL [R1+0x3c], R2 ;  /* 0x00003c0201007387 */ /* 0x0005e40000100800 */
.L_x_442:
[----:B--2---:R-:W-:Y:S01]  /*f350*/  IMAD.MOV.U32 R2, RZ, RZ, R11 ;  /* 0x000000ffff027224 */ /* 0x004fe200078e000b */
[----:B------:R-:W-:Y:S01]  /*f360*/  ULDC.64 UR4, c[0x0][0xa20] ;  /* 0x0002880000047ab9 */ /* 0x000fe20000000a00 */
[----:B-----5:R-:W-:Y:S01]  /*f370*/  IMAD.IADD R3, R8, 0x1, R0 ;  /* 0x0000000108037824 */ /* 0x020fe200078e0200 */
[----:B------:R-:W-:Y:S02]  /*f380*/  ISETP.NE.U32.AND P1, PT, RZ, UR4, PT ;  /* 0x00000004ff007c0c */ /* 0x000fe4000bf25070 */
[----:B------:R2:W-:Y:S02]  /*f390*/  STL [R1+0xc], R2 ;  /* 0x00000c0201007387 */ /* 0x0005e40000100800 */
[----:B------:R-:W-:Y:S02]  /*f3a0*/  ISETP.NE.AND.EX P1, PT, RZ, UR5, PT, P1 ;  /* 0x00000005ff007c0c */ /* 0x000fe4000bf25310 */
[----:B------:R2:W-:Y:S11]  /*f3b0*/  STL [R1+0x18], R3 ;  /* 0x0000180301007387 */ /* 0x0005f60000100800 */
[----:B--2---:R-:W-:Y:S05]  /*f3c0*/  @!P1 BRA `(.L_x_443) ;  /* 0x0000000000149947 */ /* 0x004fea0003800000 */
[----:B------:R-:W-:Y:S01]  /*f3d0*/  IADD3 R6, P0, R10, UR4, RZ ;  /* 0x000000040a067c10 */ /* 0x000fe2000ff1e0ff */
[----:B------:R-:W-:-:S03]  /*f3e0*/  ULDC.64 UR6, c[0x0][0x208] ;  /* 0x0000820000067ab9 */ /* 0x000fc60000000a00 */
[----:B------:R-:W-:-:S05]  /*f3f0*/  IADD3.X R7, R9, UR5, RZ, P0, !PT ;  /* 0x0000000509077c10 */ /* 0x000fca00087fe4ff */
[----:B------:R2:W5:Y:S01]  /*f400*/  LDG.E R6, desc[UR6][R6.64] ;  /* 0x0000000606067981 */ /* 0x000562000c1e1900 */
[----:B------:R-:W-:Y:S05]  /*f410*/  BRA `(.L_x_444) ;  /* 0x0000000000147947 */ /* 0x000fea0003800000 */
.L_x_443:
[----:B------:R-:W-:Y:S05]  /*f420*/  @!P0 BRA `(.L_x_444) ;  /* 0x0000000000108947 */ /* 0x000fea0003800000 */
[----:B------:R-:W-:Y:S02]  /*f430*/  ULDC.64 UR4, c[0x0][0x208] ;  /* 0x0000820000047ab9 */ /* 0x000fe40000000a00 */
[----:B------:R-:W2:Y:S04]  /*f440*/  LDG.E R6, desc[UR4][R4.64] ;  /* 0x0000000404067981 */ /* 0x000ea8000c1e1900 */
[----:B------:R-:W2:Y:S02]  /*f450*/  LDG.E R4, desc[UR4][R4.64+0x4] ;  /* 0x0000040404047981 */ /* 0x000ea4000c1e1900 */
[----:B--2---:R-:W-:-:S07]  /*f460*/  IMAD.IADD R6, R4, 0x1, -R6 ;  /* 0x0000000104067824 */ /* 0x004fce00078e0a06 */
.L_x_444:
[----:B-----5:R-:W-:Y:S01]  /*f470*/  IMAD.IADD R2, R6, 0x1, -R0 ;  /* 0x0000000106027824 */ /* 0x020fe200078e0a00 */
[----:B------:R-:W-:Y:S03]  /*f480*/  BSSY B7, `(.L_x_445) ;  /* 0x00004fa000077945 */ /* 0x000fe60003800000 */
[C---:B------:R-:W-:Y:S01]  /*f490*/  VIADD R0, R2.reuse, 0x4f ;  /* 0x0000004f02007836 */ /* 0x040fe20000000000 */
[----:B------:R3:W-:Y:S01]  /*f4a0*/  STL [R1+0x40], R2 ;  /* 0x0000400201007387 */ /* 0x0007e20000100800 */
[----:B------:R-:W-:Y:S02]  /*f4b0*/  ISETP.GT.AND P0, PT, R2, RZ, PT ;  /* 0x000000ff0200720c */ /* 0x000fe40003f04270 */
[----:B------:R-:W-:-:S05]  /*f4c0*/  IMAD.HI R0, R0, 0x66666667, RZ ;  /* 0x6666666700007827 */ /* 0x000fca00078e02ff */
[----:B---3--:R-:W-:-:S04]  /*f4d0*/  SHF.R.U32.HI R2, RZ, 0x1f, R0 ;  /* 0x0000001fff027819 */ /* 0x008fc80000011600 */
[----:B------:R-:W-:-:S05]  /*f4e0*/  LEA.HI.SX32 R0, R0, R2, 0x1b ;  /* 0x0000000200007211 */ /* 0x000fca00078fdaff */
[----:B------:R3:W-:Y:S01]  /*f4f0*/  STL [R1+0x30], R0 ;  /* 0x0000300001007387 */ /* 0x0007e20000100800 */
[----:B------:R-:W-:Y:S05]  /*f500*/  @P0 BRA `(.L_x_446) ;  /* 0x0000000000480947 */ /* 0x000fea0003800000 */
[----:B------:R-:W4:Y:S02]  /*f510*/  S2R R3, SR_TID.X ;  /* 0x0000000000037919 */ /* 0x000f240000002100 */
[----:B----4-:R-:W-:-:S04]  /*f520*/  LOP3.LUT R3, R3, 0x7f, RZ, 0xc0, !PT ;  /* 0x0000007f03037812 */ /* 0x010fc800078ec0ff */
[----:B------:R-:W-:-:S13]  /*f530*/  ISETP.NE.AND P0, PT, R3, RZ, PT ;  /* 0x000000ff0300720c */ /* 0x000fda0003f05270 */
[----:B------:R-:W-:Y:S05]  /*f540*/  @P0 BRA `(.L_x_447) ;  /* 0x0000004c00b40947 */ /* 0x000fea0003800000 */
[----:B------:R-:W4:Y:S01]  /*f550*/  S2R R3, SR_LANEID ;  /* 0x0000000000037919 */ /* 0x000f220000000000 */
[----:B------:R-:W-:Y:S01]  /*f560*/  VOTEU.ANY UR4, UPT, PT ;  /* 0x0000000000047886 */ /* 0x000fe200038e0100 */
[----:B------:R-:W5:Y:S01]  /*f570*/  LDC.64 R4, c[0x0][0xc60] ;  /* 0x00031800ff047b82 */ /* 0x000f620000000a00 */
[----:B---3--:R-:W4:Y:S01]  /*f580*/  FLO.U32 R0, UR4 ;  /* 0x0000000400007d00 */ /* 0x008f2200080e0000 */
[----:B------:R-:W-:-:S07]  /*f590*/  ULDC.64 UR6, c[0x0][0x208] ;  /* 0x0000820000067ab9 */ /* 0x000fce0000000a00 */
[----:B------:R-:W5:Y:S01]  /*f5a0*/  POPC R2, UR4 ;  /* 0x0000000400027d09 */ /* 0x000f620008000000 */
[----:B----4-:R-:W-:-:S13]  /*f5b0*/  ISETP.EQ.U32.AND P0, PT, R0, R3, PT ;  /* 0x000000030000720c */ /* 0x010fda0003f02070 */
[----:B-----5:R-:W3:Y:S01]  /*f5c0*/  @P0 ATOMG.E.ADD.STRONG.GPU PT, R5, desc[UR6][R4.64], R2 ;  /* 0x00000002040509a8 */ /* 0x020ee200081ee1c6 */
[----:B------:R-:W4:Y:S02]  /*f5d0*/  S2R R3, SR_LTMASK ;  /* 0x0000000000037919 */ /* 0x000f240000003900 */
[----:B----4-:R-:W-:-:S06]  /*f5e0*/  LOP3.LUT R3, R3, UR4, RZ, 0xc0, !PT ;  /* 0x0000000403037c12 */ /* 0x010fcc000f8ec0ff */
[----:B------:R-:W4:Y:S01]  /*f5f0*/  POPC R3, R3 ;  /* 0x0000000300037309 */ /* 0x000f220000000000 */
[----:B---3--:R-:W4:Y:S02]  /*f600*/  SHFL.IDX PT, R0, R5, R0, 0x1f ;  /* 0x00001f0005007589 */ /* 0x008f2400000e0000 */
[----:B----4-:R-:W-:Y:S01]  /*f610*/  IADD3 R16, R0, UR38, R3 ;  /* 0x0000002600107c10 */ /* 0x010fe2000fffe003 */
[----:B------:R-:W-:Y:S06]  /*f620*/  BRA `(.L_x_447) ;  /* 0x0000004c007c7947 */ /* 0x000fec0003800000 */
.L_x_446:
[----:B---3--:R-:W3:Y:S01]  /*f630*/  LDL R0, [R1+0x4] ;  /* 0x0000040001007983 */ /* 0x008ee20000100800 */
[----:B------:R-:W-:Y:S01]  /*f640*/  BSSY B6, `(.L_x_448) ;  /* 0x0000014000067945 */ /* 0x000fe20003800000 */
[----:B---3--:R-:W-:-:S05]  /*f650*/  VIADD R0, R0, 0x24400 ;  /* 0x0002440000007836 */ /* 0x008fca0000000000 */
[----:B------:R-:W-:-:S13]  /*f660*/  LOP3.LUT P0, RZ, R0, 0x3ff, RZ, 0xc0, !PT ;  /* 0x000003ff00ff7812 */ /* 0x000fda000780c0ff */
[----:B------:R-:W-:Y:S05]  /*f670*/  @!P0 BRA `(.L_x_449) ;  /* 0x0000000000408947 */ /* 0x000fea0003800000 */
[----:B------:R-:W-:Y:S01]  /*f680*/  MOV R2, 0x0 ;  /* 0x0000000000027802 */ /* 0x000fe20000000f00 */
[----:B------:R-:W-:Y:S01]  /*f690*/  ULDC.64 UR6, c[0x4][0x1b8] ;  /* 0x01006e0000067ab9 */ /* 0x000fe20000000a00 */
[----:B------:R-:W-:Y:S01]  /*f6a0*/  ULDC.64 UR8, c[0x4][0x1c0] ;  /* 0x0100700000087ab9 */ /* 0x000fe20000000a00 */
[----:B------:R-:W-:Y:S01]  /*f6b0*/  ULDC.64 UR4, c[0x4][0x118] ;  /* 0x0100460000047ab9 */ /* 0x000fe20000000a00 */
[----:B------:R-:W-:Y:S02]  /*f6c0*/  IMAD.U32 R4, RZ, RZ, UR6 ;  /* 0x00000006ff047e24 */ /* 0x000fe4000f8e00ff */
[----:B------:R-:W3:Y:S01]  /*f6d0*/  LDC.64 R2, c[0x4][R2] ;  /* 0x0100000002027b82 */ /* 0x000ee20000000a00 */
[----:B------:R-:W-:Y:S02]  /*f6e0*/  IMAD.U32 R5, RZ, RZ, UR7 ;  /* 0x00000007ff057e24 */ /* 0x000fe4000f8e00ff */
[----:B------:R-:W-:Y:S02]  /*f6f0*/  IMAD.U32 R6, RZ, RZ, UR8 ;  /* 0x00000008ff067e24 */ /* 0x000fe4000f8e00ff */
[----:B--2---:R-:W-:-:S02]  /*f700*/  IMAD.U32 R7, RZ, RZ, UR9 ;  /* 0x00000009ff077e24 */ /* 0x004fc4000f8e00ff */
[----:B------:R-:W-:Y:S02]  /*f710*/  IMAD.U32 R10, RZ, RZ, UR4 ;  /* 0x00000004ff0a7e24 */ /* 0x000fe4000f8e00ff */
[----:B------:R-:W-:Y:S02]  /*f720*/  IMAD.U32 R11, RZ, RZ, UR5 ;  /* 0x00000005ff0b7e24 */ /* 0x000fe4000f8e00ff */
[----:B------:R-:W-:Y:S02]  /*f730*/  IMAD.MOV.U32 R8, RZ, RZ, 0x70 ;  /* 0x00000070ff087424 */ /* 0x000fe400078e00ff */
[----:B-1----:R-:W-:Y:S02]  /*f740*/  IMAD.MOV.U32 R12, RZ, RZ, 0x1 ;  /* 0x00000001ff0c7424 */ /* 0x002fe400078e00ff */
[----:B------:R-:W-:-:S07]  /*f750*/  IMAD.MOV.U32 R13, RZ, RZ, RZ ;  /* 0x000000ffff0d7224 */ /* 0x000fce00078e00ff */
[----:B------:R-:W-:-:S07]  /*f760*/  LEPC R20, `(.L_x_449) ;  /* 0x000000001014794e */ /* 0x000fce0000000000 */
[----:B0--3--:R-:W-:Y:S05]  /*f770*/  CALL.ABS.NOINC R2 ;  /* 0x0000000002007343 */ /* 0x009fea0003c00000 */
.L_x_449:
[----:B------:R-:W-:Y:S05]  /*f780*/  BSYNC B6 ;  /* 0x0000000000067941 */ /* 0x000fea0003800000 */
.L_x_448:
[----:B------:R-:W3:Y:S01]  /*f790*/  LDL R2, [R1+0x4] ;  /* 0x0000040001027983 */ /* 0x000ee20000100800 */
        /* <DEDUP_REMOVED lines=8> */
[----:B------:R3:W4:Y:S01]  /*f820*/  LDC.64 R2, c[0x4][R0] ;  /* 0x0100000000027b82 */ /* 0x0007220000000a00 */
[----:B------:R-:W-:Y:S02]  /*f830*/  IMAD.U32 R4, RZ, RZ, UR6 ;  /* 0x00000006ff047e24 */ /* 0x000fe4000f8e00ff */
[----:B------:R-:W-:Y:S02]  /*f840*/  IMAD.U32 R5, RZ, RZ, UR7 ;  /* 0x00000007ff057e24 */ /* 0x000fe4000f8e00ff */
[----:B------:R-:W-:Y:S02]  /*f850*/  IMAD.U32 R6, RZ, RZ, UR8 ;  /* 0x00000008ff067e24 */ /* 0x000fe4000f8e00ff */
[----:B--2---:R-:W-:-:S02]  /*f860*/  IMAD.U32 R7, RZ, RZ, UR9 ;  /* 0x00000009ff077e24 */ /* 0x004fc4000f8e00ff */
[----:B------:R-:W-:Y:S02]  /*f870*/  IMAD.U32 R10, RZ, RZ, UR4 ;  /* 0x00000004ff0a7e24 */ /* 0x000fe4000f8e00ff */
[----:B------:R-:W-:Y:S02]  /*f880*/  IMAD.U32 R11, RZ, RZ, UR5 ;  /* 0x00000005ff0b7e24 */ /* 0x000fe4000f8e00ff */
[----:B------:R-:W-:Y:S02]  /*f890*/  IMAD.MOV.U32 R8, RZ, RZ, 0x70 ;  /* 0x00000070ff087424 */ /* 0x000fe400078e00ff */
[----:B-1----:R-:W-:Y:S02]  /*f8a0*/  IMAD.MOV.U32 R12, RZ, RZ, 0x1 ;  /* 0x00000001ff0c7424 */ /* 0x002fe400078e00ff */
[----:B---3--:R-:W-:-:S07]  /*f8b0*/  IMAD.MOV.U32 R13, RZ, RZ, RZ ;  /* 0x000000ffff0d7224 */ /* 0x008fce00078e00ff */
[----:B------:R-:W-:-:S07]  /*f8c0*/  LEPC R20, `(.L_x_452) ;  /* 0x000000001014794e */ /* 0x000fce0000000000 */
[----:B0---4-:R-:W-:Y:S05]  /*f8d0*/  CALL.ABS.NOINC R2 ;  /* 0x0000000002007343 */ /* 0x011fea0003c00000 */
.L_x_452:
[----:B------:R-:W-:Y:S01]  /*f8e0*/  MOV R2, 0x0 ;  /* 0x0000000000027802 */ /* 0x000fe20000000f00 */
[----:B------:R-:W-:Y:S01]  /*f8f0*/  ULDC.64 UR6, c[0x4][0x1b8] ;  /* 0x01006e0000067ab9 */ /* 0x000fe20000000a00 */
[----:B------:R-:W-:Y:S01]  /*f900*/  ULDC.64 UR8, c[0x4][0x1c0] ;  /* 0x0100700000087ab9 */ /* 0x000fe20000000a00 */
[----:B------:R-:W-:Y:S01]  /*f910*/  ULDC.64 UR4, c[0x4][0x128] ;  /* 0x01004a0000047ab9 */ /* 0x000fe20000000a00 */
[----:B------:R-:W-:Y:S01]  /*f920*/  IMAD.U32 R4, RZ, RZ, UR6 ;  /* 0x00000006ff047e24 */ /* 0x000fe2000f8e00ff */
[----:B------:R-:W-:Y:S01]  /*f930*/  MOV R13, RZ ;  /* 0x000000ff000d7202 */ /* 0x000fe20000000f00 */
[----:B------:R-:W0:Y:S01]  /*f940*/  LDC.64 R2, c[0x4][R2] ;  /* 0x0100000002027b82 */ /* 0x000e220000000a00 */
[----:B------:R-:W-:Y:S02]  /*f950*/  IMAD.U32 R5, RZ, RZ, UR7 ;  /* 0x00000007ff057e24 */ /* 0x000fe4000f8e00ff */
[----:B------:R-:W-:Y:S02]  /*f960*/  IMAD.U32 R6, RZ, RZ, UR8 ;  /* 0x00000008ff067e24 */ /* 0x000fe4000f8e00ff */
[----:B------:R-:W-:-:S02]  /*f970*/  IMAD.U32 R7, RZ, RZ, UR9 ;  /* 0x00000009ff077e24 */ /* 0x000fc4000f8e00ff */
[----:B------:R-:W-:Y:S02]  /*f980*/  IMAD.U32 R10, RZ, RZ, UR4 ;  /* 0x00000004ff0a7e24 */ /* 0x000fe4000f8e00ff */
[----:B------:R-:W-:Y:S02]  /*f990*/  IMAD.U32 R11, RZ, RZ, UR5 ;  /* 0x00000005ff0b7e24 */ /* 0x000fe4000f8e00ff */
[----:B------:R-:W-:Y:S02]  /*f9a0*/  IMAD.MOV.U32 R8, RZ, RZ, 0x70 ;  /* 0x00000070ff087424 */ /* 0x000fe400078e00ff */
[----:B------:R-:W-:-:S07]  /*f9b0*/  IMAD.MOV.U32 R12, RZ, RZ, 0x1 ;  /* 0x00000001ff0c7424 */ /* 0x000fce00078e00ff */
[----:B------:R-:W-:-:S07]  /*f9c0*/  LEPC R20, `(.L_x_451) ;  /* 0x000000001014794e */ /* 0x000fce0000000000 */
[----:B0-----:R-:W-:Y:S05]  /*f9d0*/  CALL.ABS.NOINC R2 ;  /* 0x0000000002007343 */ /* 0x001fea0003c00000 */
.L_x_451:
[----:B------:R-:W-:Y:S05]  /*f9e0*/  BSYNC B6 ;  /* 0x0000000000067941 */ /* 0x000fea0003800000 */
.L_x_450:
[----:B------:R-:W3:Y:S01]  /*f9f0*/  LDL.LU R2, [R1] ;  /* 0x0000000001027983 */ /* 0x000ee20000300800 */
[----:B------:R-:W-:-:S03]  /*fa00*/  ULDC.64 UR4, c[0x0][0x9f8] ;  /* 0x00027e0000047ab9 */ /* 0x000fc60000000a00 */
[----:B------:R-:W4:Y:S04]  /*fa10*/  LDL.LU R4, [R1+0x1c] ;  /* 0x00001c0001047983 */ /* 0x000f280000300800 */
[----:B--2---:R-:W2:Y:S01]  /*fa20*/  LDL R7, [R1+0xc] ;  /* 0x00000c0001077983 */ /* 0x004ea20000100800 */
[----:B------:R-:W-:Y:S01]  /*fa30*/  ISETP.NE.U32.AND P0, PT, RZ, UR4, PT ;  /* 0x00000004ff007c0c */ /* 0x000fe2000bf05070 */
[----:B------:R-:W-:Y:S02]  /*fa40*/  ULDC.64 UR6, c[0x0][0x208] ;  /* 0x0000820000067ab9 */ /* 0x000fe40000000a00 */
[----:B------:R-:W5:Y:S01]  /*fa50*/  LDL R0, [R1+0x30] ;  /* 0x0000300001007983 */ /* 0x000f620000100800 */
[----:B------:R-:W-:-:S13]  /*fa60*/  ISETP.NE.AND.EX P0, PT, RZ, UR5, PT, P0 ;  /* 0x00000005ff007c0c */ /* 0x000fda000bf05300 */
[----:B---3--:R-:W-:-:S04]  /*fa70*/  @P0 IADD3 R2, P1, R2, UR4, RZ ;  /* 0x0000000402020c10 */ /* 0x008fc8000ff3e0ff */
[----:B----4-:R-:W-:Y:S01]  /*fa80*/  @P0 IADD3.X R3, R4, UR5, RZ, P1, !PT ;  /* 0x0000000504030c10 */ /* 0x010fe20008ffe4ff */
[----:B------:R-:W-:-:S04]  /*fa90*/  ULDC.64 UR4, c[0x0][0xa08] ;  /* 0x0002820000047ab9 */ /* 0x000fc80000000a00 */
[----:B--2---:R2:W3:Y:S01]  /*faa0*/  @P0 LDG.E R7, desc[UR6][R2.64] ;  /* 0x0000000602070981 */ /* 0x0044e2000c1e1900 */
[----:B-----5:R-:W-:Y:S01]  /*fab0*/  VIADD R9, R0, 0xffffffff ;  /* 0xffffffff00097836 */ /* 0x020fe20000000000 */
[----:B--2---:R-:W2:Y:S01]  /*fac0*/  LDC.64 R2, c[0x0][0x418] ;  /* 0x00010600ff027b82 */ /* 0x004ea20000000a00 */
[----:B---3--:R-:W-:Y:S01]  /*fad0*/  SHF.R.S32.HI R8, RZ, 0x1f, R7 ;  /* 0x0000001fff087819 */ /* 0x008fe20000011407 */
[----:B------:R3:W-:Y:S04]  /*fae0*/  @P0 STL [R1+0xc], R7 ;  /* 0x00000c0701000387 */ /* 0x0007e80000100800 */
[----:B------:R3:W-:Y:S04]  /*faf0*/  STL [R1+0x2c], R9 ;  /* 0x00002c0901007387 */ /* 0x0007e80000100800 */
[----:B------:R3:W-:Y:S01]  /*fb00*/  STL [R1+0x1c], R8 ;  /* 0x00001c0801007387 */ /* 0x0007e20000100800 */
[----:B--2---:R-:W-:Y:S01]  /*fb10*/  LOP3.LUT P0, RZ, R2, UR4, RZ, 0xfc, !PT ;  /* 0x0000000402ff7c12 */ /* 0x004fe2000f80fcff */
[----:B------:R-:W-:-:S03]  /*fb20*/  UMOV UR4, 0xffffffff ;  /* 0xffffffff00047882 */ /* 0x000fc60000000000 */
[----:B------:R-:W-:-:S04]  /*fb30*/  LOP3.LUT P0, RZ, R3, UR5, RZ, 0xfc, P0 ;  /* 0x0000000503ff7c12 */ /* 0x000fc8000800fcff */
[----:B------:R-:W-:Y:S01]  /*fb40*/  SEL R0, R7, RZ, !P0 ;  /* 0x000000ff07007207 */ /* 0x000fe20004000000 */
[----:B---3--:R-:W-:Y:S08]  /*fb50*/  BRA.DIV UR4, `(.L_x_453) ;  /* 0x0000005a04347947 */ /* 0x008ff0000b800000 */
[----:B------:R-:W2:Y:S02]  /*fb60*/  S2R R4, SR_TID.X ;  /* 0x0000000000047919 */ /* 0x000ea40000002100 */
[----:B--2---:R-:W-:-:S04]  /*fb70*/  SHF.R.U32.HI R4, RZ, 0x5, R4 ;  /* 0x00000005ff047819 */ /* 0x004fc80000011604 */
[----:B------:R-:W-:-:S05]  /*fb80*/  LOP3.LUT R4, R4, 0x3, RZ, 0xc0, !PT ;  /* 0x0000000304047812 */ /* 0x000fca00078ec0ff */
[----:B------:R2:W3:Y:S02]  /*fb90*/  SHFL.IDX PT, R14, R4, RZ, 0x1f ;  /* 0x00001fff040e7589 */ /* 0x0004e400000e0000 */
.L_x_570:
[----:B------:R-:W-:Y:S01]  /*fba0*/  PLOP3.LUT P1, PT, PT, PT, PT, 0x8, 0x0 ;  /* 0x000000000000781c */ /* 0x000fe20003f2e170 */
[----:B------:R4:W-:Y:S01]  /*fbb0*/  STL [R1], R0 ;  /* 0x0000000001007387 */ /* 0x0009e20000100800 */
[----:B---3--:R-:W-:Y:S02]  /*fbc0*/  ISETP.NE.AND P0, PT, R14, RZ, PT ;  /* 0x000000ff0e00720c */ /* 0x008fe40003f05270 */
[----:B----4-:R-:W-:-:S05]  /*fbd0*/  P2R R0, PR, RZ, 0x2 ;  /* 0x00000002ff007803 */ /* 0x010fca0000000000 */
[----:B------:R3:W-:Y:S06]  /*fbe0*/  STL [R1+0x20], R0 ;  /* 0x0000200001007387 */ /* 0x0007ec0000100800 */
[----:B------:R-:W-:Y:S05]  /*fbf0*/  @P0 BRA `(.L_x_454) ;  /* 0x00000004005c0947 */ /* 0x000fea0003800000 */
[----:B------:R-:W-:-:S03]  /*fc00*/  UMOV UR4, 0xffffffff ;  /* 0xffffffff00047882 */ /* 0x000fc60000000000 */
[----:B------:R-:W-:Y:S05]  /*fc10*/  BRA.DIV UR4, `(.L_x_455) ;  /* 0x0000005a04387947 */ /* 0x000fea000b800000 */
[----:B------:R-:W-:-:S13]  /*fc20*/  ELECT P6, URZ, PT ;  /* 0x00000000003f782f */ /* 0x000fda00038c0000 */
.L_x_573:
[----:B------:R-:W-:Y:S05]  /*fc30*/  @!P6 BRA `(.L_x_454) ;  /* 0x00000004004ce947 */ /* 0x000fea0003800000 */
[----:B------:R4:W-:Y:S01]  /*fc40*/  STL [R1+0x14], R9 ;  /* 0x0000140901007387 */ /* 0x0009e20000100800 */
[----:B------:R-:W-:-:S04]  /*fc50*/  ISETP.NE.U32.AND P0, PT, R2, RZ, PT ;  /* 0x000000ff0200720c */ /* 0x000fc80003f05070 */
[----:B------:R-:W-:-:S13]  /*fc60*/  ISETP.NE.AND.EX P0, PT, R3, RZ, PT, P0 ;  /* 0x000000ff0300720c */ /* 0x000fda0003f05300 */
[----:B----4-:R-:W-:Y:S05]  /*fc70*/  @!P0 BRA `(.L_x_456) ;  /* 0x0000000000548947 */ /* 0x010fea0003800000 */
[----:B------:R-:W4:Y:S01]  /*fc80*/  LDC R6, c[0x0][0x43c] ;  /* 0x00010f00ff067b82 */ /* 0x000f220000000800 */
[----:B---3--:R-:W-:Y:S01]  /*fc90*/  IMAD.MOV.U32 R0, RZ, RZ, R9 ;  /* 0x000000ffff007224 */ /* 0x008fe200078e0009 */
[----:B------:R-:W-:Y:S01]  /*fca0*/  ULDC.64 UR4, c[0x0][0x428] ;  /* 0x00010a0000047ab9 */ /* 0x000fe20000000a00 */
[----:B------:R-:W-:Y:S01]  /*fcb0*/  ULDC.64 UR6, c[0x0][0x208] ;  /* 0x0000820000067ab9 */ /* 0x000fe20000000a00 */
[----:B----4-:R-:W-:-:S13]  /*fcc0*/  ISETP.NE.AND P0, PT, R6, 0x1, PT ;  /* 0x000000010600780c */ /* 0x010fda0003f05270 */
[----:B--2---:R-:W2:Y:S02]  /*fcd0*/  @P0 LDC.64 R4, c[0x0][0x440] ;  /* 0x00011000ff040b82 */ /* 0x004ea40000000a00 */
[----:B--2---:R-:W-:-:S05]  /*fce0*/  @P0 IMAD.HI.U32 R4, R9, R4, RZ ;  /* 0x0000000409040227 */ /* 0x004fca00078e00ff */
        /* <DEDUP_REMOVED lines=8> */
[----:B--2---:R-:W-:-:S04]  /*fd70*/  IMAD R6, R8, UR4, RZ ;  /* 0x0000000408067c24 */ /* 0x004fc8000f8e02ff */
[----:B------:R-:W-:-:S04]  /*fd80*/  IMAD R0, R7, UR5, R6 ;  /* 0x0000000507007c24 */ /* 0x000fc8000f8e0206 */
[----:B------:R-:W-:-:S05]  /*fd90*/  IMAD.IADD R0, R5, 0x1, R0 ;  /* 0x0000000105007824 */ /* 0x000fca00078e0200 */
[----:B------:R-:W-:-:S05]  /*fda0*/  LEA.HI.X R3, R4, R3, R0, 0x2, P0 ;  /* 0x0000000304037211 */ /* 0x000fca00000f1400 */
[----:B------:R-:W2:Y:S04]  /*fdb0*/  LDG.E R0, desc[UR6][R2.64] ;  /* 0x0000000602007981 */ /* 0x000ea8000c1e1900 */
[----:B--2---:R4:W-:Y:S02]  /*fdc0*/  STL [R1], R0 ;  /* 0x0000000001007387 */ /* 0x0049e40000100800 */
.L_x_456:
[----:B------:R-:W5:Y:S04]  /*fdd0*/  LDL R7, [R1+0x4] ;  /* 0x0000040001077983 */ /* 0x000f680000100800 */
[----:B---34-:R-:W5:Y:S04]  /*fde0*/  LDL R0, [R1+0x8] ;  /* 0x0000080001007983 */ /* 0x018f680000100800 */
[----:B------:R-:W3:Y:S01]  /*fdf0*/  LDL R2, [R1+0x10] ;  /* 0x0000100001027983 */ /* 0x000ee20000100800 */
[----:B-----5:R-:W-:Y:S01]  /*fe00*/  IMAD R0, R0, 0x8, R7 ;  /* 0x0000000800007824 */ /* 0x020fe200078e0207 */
[----:B---3--:R-:W-:-:S04]  /*fe10*/  SHF.L.U32 R2, R2, 0x1f, RZ ;  /* 0x0000001f02027819 */ /* 0x008fc800000006ff */
[----:B------:R-:W3:Y:S02]  /*fe20*/  SYNCS.PHASECHK.TRANS64.TRYWAIT P0, [R0+URZ+0x38840], R2 ;  /* 0x03884002000075a7 */ /* 0x000ee4000800017f */
[----:B---3--:R-:W-:Y:S05]  /*fe30*/  @!P0 BRA `(.L_x_457) ;  /* 0x0000005400d08947 */ /* 0x008fea0003800000 */
.L_x_574:
[----:B------:R-:W4:Y:S02]  /*fe40*/  S2R R3, SR_TID.X ;  /* 0x0000000000037919 */ /* 0x000f240000002100 */
[----:B----4-:R-:W-:-:S04]  /*fe50*/  LOP3.LUT R3, R3, 0x7f, RZ, 0xc0, !PT ;  /* 0x0000007f03037812 */ /* 0x010fc800078ec0ff */
[----:B------:R-:W-:-:S13]  /*fe60*/  ISETP.NE.AND P0, PT, R3, RZ, PT ;  /* 0x000000ff0300720c */ /* 0x000fda0003f05270 */
[----:B------:R-:W-:Y:S05]  /*fe70*/  @P0 BRA `(.L_x_458) ;  /* 0x00000000001c0947 */ /* 0x000fea0003800000 */
[----:B------:R-:W4:Y:S01]  /*fe80*/  S2R R3, SR_TID.X ;  /* 0x0000000000037919 */ /* 0x000f220000002100 */
[----:B---3--:R-:W-:-:S04]  /*fe90*/  IMAD.MOV.U32 R2, RZ, RZ, 0xa000 ;  /* 0x0000a000ff027424 */ /* 0x008fc800078e00ff */
[----:B------:R3:W-:Y:S01]  /*fea0*/  SYNCS.ARRIVE.TRANS64 RZ, [R0+URZ+0x38830], R2 ;  /* 0x0388300200ff79a7 */ /* 0x0007e2000800003f */
[----:B----4-:R-:W-:-:S04]  /*feb0*/  LOP3.LUT R3, R3, 0x1f, RZ, 0xc0, !PT ;  /* 0x0000001f03037812 */ /* 0x010fc800078ec0ff */
[----:B------:R-:W-:-:S13]  /*fec0*/  ISETP.NE.AND P0, PT, R3, RZ, PT ;  /* 0x000000ff0300720c */ /* 0x000fda0003f05270 */
[----:B---3--:R-:W-:Y:S05]  /*fed0*/  @!P0 BRA `(.L_x_458) ;  /* 0x0000000000048947 */ /* 0x008fea0003800000 */
[----:B------:R-:W-:Y:S01]  /*fee0*/  BPT.TRAP 0x1 ;  /* 0x000000040000795c */ /* 0x000fe20000300000 */
.L_x_458:
[----:B------:R-:W4:Y:S04]  /*fef0*/  LDL R6, [R1+0x4] ;  /* 0x0000040001067983 */ /* 0x000f280000100800 */
[----:B------:R-:W4:Y:S04]  /*ff00*/  LDL R5, [R1+0x8] ;  /* 0x0000080001057983 */ /* 0x000f280000100800 */
[----:B--2---:R-:W2:Y:S04]  /*ff10*/  LDL R4, [R1+0x14] ;  /* 0x0000140001047983 */ /* 0x004ea80000100800 */
[----:B------:R-:W5:Y:S04]  /*ff20*/  LDL R3, [R1+0x18] ;  /* 0x0000180001037983 */ /* 0x000f680000100800 */
[----:B---3--:R-:W3:Y:S01]  /*ff30*/  LDL R2, [R1] ;  /* 0x0000000001027983 */ /* 0x008ee20000100800 */
[----:B------:R-:W-:Y:S01]  /*ff40*/  R2UR UR9, R0 ;  /* 0x00000000000972ca */ /* 0x000fe200000e0000 */
[----:B------:R-:W-:Y:S01]  /*ff50*/  UIADD3 UR4, UP0, UR36, 0x370, URZ ;  /* 0x0000037024047890 */ /* 0x000fe2000ff1e03f */
[----:B------:R-:W-:Y:S01]  /*ff60*/  R2UR UR12, R18 ;  /* 0x00000000120c72ca */ /* 0x000fe200000e0000 */
[----:B------:R-:W-:Y:S01]  /*ff70*/  UMOV UR10, URZ ;  /* 0x0000003f000a7c82 */ /* 0x000fe20008000000 */
[----:B------:R-:W-:Y:S01]  /*ff80*/  UMOV UR6, 0x0 ;  /* 0x0000000000067882 */ /* 0x000fe20000000000 */
[----:B------:R-:W-:Y:S01]  /*ff90*/  UMOV UR7, 0x14f00000 ;  /* 0x14f0000000077882 */ /* 0x000fe20000000000 */
[----:B------:R-:W-:Y:S01]  /*ffa0*/  UMOV UR16, 0x40 ;  /* 0x0000004000107882 */ /* 0x000fe20000000000 */
[----:B------:R-:W-:-:S06]  /*ffb0*/  PLOP3.LUT P0, PT, PT, PT, PT, 0x80, 0x0 ;  /* 0x000000000000781c */ /* 0x000fcc0003f0f070 */
[----:B------:R-:W-:Y:S01]  /*ffc0*/  UIADD3 UR9, UR9, 0x38830, URZ ;  /* 0x0003883009097890 */ /* 0x000fe2000fffe03f */
[----:B----4-:R-:W-:Y:S01]  /*ffd0*/  IMAD R0, R5, 0xa000, R6 ;  /* 0x0000a00005007824 */ /* 0x010fe200078e0206 */
[----:B--2---:R-:W-:-:S04]  /*ffe0*/  R2UR UR11, R4 ;  /* 0x00000000040b72ca */ /* 0x004fc800000e0000 */
[----:B------:R-:W-:Y:S02]  /*fff0*/  R2UR UR14, R0 ;  /* 0x00000000000e72ca */ /* 0x000fe400000e0000 */
[----:B-----5:R-:W-:Y:S02]  /*10000*/  R2UR UR5, R3 ;  /* 0x00000000030572ca */ /* 0x020fe400000e0000 */
[----:B------:R-:W-:Y:S02]  /*10010*/  P2R R0, PR, RZ, 0x1 ;  /* 0x00000001ff007803 */ /* 0x000fe40000000000 */
[----:B---3--:R-:W-:-:S03]  /*10020*/  R2UR UR13, R2 ;  /* 0x00000000020d72ca */ /* 0x008fc600000e0000 */
[----:B------:R4:W-:Y:S04]  /*10030*/  STL [R1+0x20], R0 ;  /* 0x0000200001007387 */ /* 0x0009e80000100800 */
[----:B------:R-:W-:Y:S02]  /*10040*/  UIADD3 UR8, UR14, 0x24400, URZ ;  /* 0x000244000e087890 */ /* 0x000fe4000fffe03f */
[----:B------:R-:W-:Y:S02]  /*10050*/  UIMAD UR11, UR11, 0x50, UR5 ;  /* 0x000000500b0b78a4 */ /* 0x000fe4000f8e0205 */
[----:B------:R-:W-:Y:S02]  /*10060*/  UIADD3.X UR5, URZ, UR37, URZ, UP0, !UPT ;  /* 0x000000253f057290 */ /* 0x000fe400087fe43f */
[----:B------:R-:W-:-:S02]  /*10070*/  UIADD3 UR15, UR14, 0x26c00, URZ ;  /* 0x00026c000e0f7890 */ /* 0x000fc4000fffe03f */
[----:B------:R-:W-:Y:S02]  /*10080*/  UIADD3 UR17, UR14, 0x29400, URZ ;  /* 0x000294000e117890 */ /* 0x000fe4000fffe03f */
[----:B------:R-:W-:-:S03]  /*10090*/  UIADD3 UR18, UR14, 0x2bc00, URZ ;  /* 0x0002bc000e127890 */ /* 0x000fc6000fffe03f */
[----:B------:R2:W-:Y:S01]  /*100a0*/  UTMALDG.4D [UR8], [UR4], desc[UR6] ;  /* 0x00000608040075b4 */ /* 0x0005e20008019000 */
[----:B------:R-:W-:Y:S01]  /*100b0*/  UMOV UR14, 0x80 ;  /* 0x00000080000e7882 */ /* 0x000fe20000000000 */
[----:B--2---:R-:W-:Y:S01]  /*100c0*/  UMOV UR8, UR15 ;  /* 0x0000000f00087c82 */ /* 0x004fe20008000000 */
[----:B------:R-:W-:Y:S02]  /*100d0*/  UMOV UR10, UR16 ;  /* 0x00000010000a7c82 */ /* 0x000fe40008000000 */
[----:B------:R2:W-:Y:S02]  /*100e0*/  UTMALDG.4D [UR8], [UR4], desc[UR6] ;  /* 0x00000608040075b4 */ /* 0x0005e40008019000 */
[----:B--2---:R-:W-:Y:S01]  /*100f0*/  UMOV UR8, UR17 ;  /* 0x0000001100087c82 */ /* 0x004fe20008000000 */
[----:B------:R-:W-:Y:S01]  /*10100*/  UMOV UR10, UR14 ;  /* 0x0000000e000a7c82 */ /* 0x000fe20008000000 */
[----:B------:R-:W-:Y:S01]  /*10110*/  UMOV UR14, 0xc0 ;  /* 0x000000c0000e7882 */ /* 0x000fe20000000000 */
[----:B------:R2:W-:Y:S02]  /*10120*/  UTMALDG.4D [UR8], [UR4], desc[UR6] ;  /* 0x00000608040075b4 */ /* 0x0005e40008019000 */
[----:B--2---:R-:W-:Y:S01]  /*10130*/  UMOV UR8, UR18 ;  /* 0x0000001200087c82 */ /* 0x004fe20008000000 */
[----:B------:R-:W-:-:S02]  /*10140*/  UMOV UR10, UR14 ;  /* 0x0000000e000a7c82 */ /* 0x000fc40008000000 */
[----:B------:R4:W-:Y:S02]  /*10150*/  UTMALDG.4D [UR8], [UR4], desc[UR6] ;  /* 0x00000608040075b4 */ /* 0x0009e40008019000 */
[----:B----4-:R-:W-:Y:S01]  /*10160*/  NOP ;  /* 0x0000000000007918 */ /* 0x010fe20000000000 */
.L_x_454:
[----:B------:R-:W4:Y:S04]  /*10170*/  LDL R2, [R1+0x4] ;  /* 0x0000040001027983 */ /* 0x000f280000100800 */
[----:B------:R-:W3:Y:S04]  /*10180*/  LDL.LU R3, [R1+0x34] ;  /* 0x0000340001037983 */ /* 0x000ee80000300800 */
[----:B------:R-:W5:Y:S04]  /*10190*/  LDL.LU R5, [R1+0x28] ;  /* 0x0000280001057983 */ /* 0x000f680000300800 */
[----:B--2---:R-:W2:Y:S01]  /*101a0*/  LDL.LU R4, [R1+0x38] ;  /* 0x0000380001047983 */ /* 0x004ea20000300800 */
[----:B------:R-:W-:Y:S05]  /*101b0*/  WARPSYNC.ALL ;  /* 0x0000000000007948 */ /* 0x000fea0003800000 */
[----:B------:R-:W-:Y:S01]  /*101c0*/  ULDC.64 UR4, c[0x0][0x298] ;  /* 0x0000a60000047ab9 */ /* 0x000fe20000000a00 */
[----:B------:R-:W-:Y:S01]  /*101d0*/  ULDC.64 UR6, c[0x0][0xa00] ;  /* 0x0002800000067ab9 */ /* 0x000fe20000000a00 */
[----:B------:R-:W-:Y:S01]  /*101e0*/  BSSY B6, `(.L_x_459) ;  /* 0x0000024000067945 */ /* 0x000fe20003800000 */
[----:B------:R-:W-:Y:S01]  /*101f0*/  BAR.SYNC.DEFER_BLOCKING 0x8, 0x180 ;  /* 0x0206000000007b1d */ /* 0x000fe20000010000 */
[----:B------:R-:W-:-:S04]  /*10200*/  ISETP.NE.U32.AND P0, PT, RZ, UR6, PT ;  /* 0x00000006ff007c0c */ /* 0x000fc8000bf05070 */
[----:B------:R-:W-:Y:S01]  /*10210*/  ISETP.NE.AND.EX P0, PT, RZ, UR7, PT, P0 ;  /* 0x00000007ff007c0c */ /* 0x000fe2000bf05300 */
[----:B----4-:R-:W-:Y:S01]  /*10220*/  VIADD R2, R2, 0x14400 ;  /* 0x0001440002027836 */ /* 0x010fe20000000000 */
[----:B---3--:R-:W-:-:S04]  /*10230*/  SHF.R.S32.HI R0, RZ, 0x1f, R3 ;  /* 0x0000001fff007819 */ /* 0x008fc80000011403 */
[----:B------:R-:W-:Y:S02]  /*10240*/  LOP3.LUT P1, RZ, R2, 0x3ff, RZ, 0xc0, !PT ;  /* 0x000003ff02ff7812 */ /* 0x000fe4000782c0ff */
[----:B-----5:R-:W-:Y:S01]  /*10250*/  SEL R5, R5, RZ, !P0 ;  /* 0x000000ff05057207 */ /* 0x020fe20004000000 */
[----:B------:R-:W-:Y:S01]  /*10260*/  IMAD R0, R0, UR4, RZ ;  /* 0x0000000400007c24 */ /* 0x000fe2000f8e02ff */
[----:B--2---:R-:W-:-:S03]  /*10270*/  SEL R4, R4, RZ, !P0 ;  /* 0x000000ff04047207 */ /* 0x004fc60004000000 */
[C---:B------:R-:W-:Y:S02]  /*10280*/  IMAD R0, R3.reuse, UR5, R0 ;  /* 0x0000000503007c24 */ /* 0x040fe4000f8e0200 */
[----:B------:R-:W-:-:S05]  /*10290*/  IMAD.WIDE.U32 R2, R3, UR4, RZ ;  /* 0x0000000403027c25 */ /* 0x000fca000f8e00ff */
[----:B------:R2:W-:Y:S04]  /*102a0*/  STL.64 [R1+0x48], R2 ;  /* 0x0000480201007387 */ /* 0x0005e80000100a00 */
[----:B------:R3:W-:Y:S04]  /*102b0*/  STL [R1+0x28], R5 ;  /* 0x0000280501007387 */ /* 0x0007e80000100800 */
[----:B------:R3:W-:Y:S01]  /*102c0*/  STL [R1+0x54], R4 ;  /* 0x0000540401007387 */ /* 0x0007e20000100800 */
[----:B--2---:R-:W-:Y:S01]  /*102d0*/  IMAD.IADD R2, R3, 0x1, R0 ;  /* 0x0000000103027824 */ /* 0x004fe200078e0200 */
[----:B------:R-:W-:-:S05]  /*102e0*/  SHF.R.S32.HI R0, RZ, 0x1f, R18 ;  /* 0x0000001fff007819 */ /* 0x000fca0000011412 */
[----:B------:R3:W-:Y:S04]  /*102f0*/  STL [R1+0x38], R0 ;  /* 0x0000380001007387 */ /* 0x0007e80000100800 */
[----:B------:R3:W-:Y:S01]  /*10300*/  STL [R1+0x34], R2 ;  /* 0x0000340201007387 */ /* 0x0007e20000100800 */
[----:B------:R-:W-:Y:S05]  /*10310*/  @!P1 BRA `(.L_x_460) ;  /* 0x0000000000409947 */ /* 0x000fea0003800000 */
[----:B---3--:R-:W-:Y:S01]  /*10320*/  MOV R2, 0x0 ;  /* 0x0000000000027802 */ /* 0x008fe20000000f00 */
[----:B------:R-:W-:Y:S01]  /*10330*/  ULDC.64 UR6, c[0x4][0x1b8] ;  /* 0x01006e0000067ab9 */ /* 0x000fe20000000a00 */
[----:B------:R-:W-:Y:S01]  /*10340*/  ULDC.64 UR8, c[0x4][0x1c0] ;  /* 0x0100700000087ab9 */ /* 0x000fe20000000a00 */
[----:B------:R-:W-:Y:S01]  /*10350*/  ULDC.64 UR4, c[0x4][0x130] ;  /* 0x01004c0000047ab9 */ /* 0x000fe20000000a00 */
[----:B------:R-:W-:Y:S02]  /*10360*/  IMAD.U32 R4, RZ, RZ, UR6 ;  /* 0x00000006ff047e24 */ /* 0x000fe4000f8e00ff */
[----:B------:R-:W2:Y:S01]  /*10370*/  LDC.64 R2, c[0x4][R2] ;  /* 0x0100000002027b82 */ /* 0x000ea20000000a00 */
[----:B------:R-:W-:Y:S02]  /*10380*/  IMAD.U32 R5, RZ, RZ, UR7 ;  /* 0x00000007ff057e24 */ /* 0x000fe4000f8e00ff */
[----:B------:R-:W-:Y:S02]  /*10390*/  IMAD.U32 R6, RZ, RZ, UR8 ;  /* 0x00000008ff067e24 */ /* 0x000fe4000f8e00ff */
[----:B------:R-:W-:-:S02]  /*103a0*/  IMAD.U32 R7, RZ, RZ, UR9 ;  /* 0x00000009ff077e24 */ /* 0x000fc4000f8e00ff */
[----:B------:R-:W-:Y:S02]  /*103b0*/  IMAD.U32 R10, RZ, RZ, UR4 ;  /* 0x00000004ff0a7e24 */ /* 0x000fe4000f8e00ff */
[----:B------:R-:W-:Y:S02]  /*103c0*/  IMAD.U32 R11, RZ, RZ, UR5 ;  /* 0x00000005ff0b7e24 */ /* 0x000fe4000f8e00ff */
[----:B------:R-:W-:Y:S02]  /*103d0*/  IMAD.MOV.U32 R8, RZ, RZ, 0x70 ;  /* 0x00000070ff087424 */ /* 0x000fe400078e00ff */
[----:B-1----:R-:W-:Y:S02]  /*103e0*/  IMAD.MOV.U32 R12, RZ, RZ, 0x1 ;  /* 0x00000001ff0c7424 */ /* 0x002fe400078e00ff */
[----:B------:R-:W-:-:S07]  /*103f0*/  IMAD.MOV.U32 R13, RZ, RZ, RZ ;  /* 0x000000ffff0d7224 */ /* 0x000fce00078e00ff */
[----:B------:R-:W-:-:S07]  /*10400*/  LEPC R20, `(.L_x_460) ;  /* 0x000000001014794e */ /* 0x000fce0000000000 */
[----:B0-2---:R-:W-:Y:S05]  /*10410*/  CALL.ABS.NOINC R2 ;  /* 0x0000000002007343 */ /* 0x005fea0003c00000 */
.L_x_460:
[----:B------:R-:W-:Y:S05]  /*10420*/  BSYNC B6 ;  /* 0x0000000000067941 */ /* 0x000fea0003800000 */
.L_x_459:
[----:B---3--:R-:W2:Y:S01]  /*10430*/  LDL.LU R4, [R1+0x34] ;  /* 0x0000340001047983 */ /* 0x008ea20000300800 */
[----:B------:R-:W3:Y:S01]  /*10440*/  LDC R7, c[0x0][0x448] ;  /* 0x00011200ff077b82 */ /* 0x000ee20000000800 */
[----:B------:R-:W-:Y:S01]  /*10450*/  ULDC.64 UR4, c[0x0][0x2d8] ;  /* 0x0000b60000047ab9 */ /* 0x000fe20000000a00 */
[----:B------:R-:W-:Y:S01]  /*10460*/  IMAD.SHL.U32 R17, R17, 0x80, RZ ;  /* 0x0000008011117824 */ /* 0x000fe200078e00ff */
[----:B------:R-:W2:Y:S01]  /*10470*/  LDL.LU.64 R2, [R1+0x48] ;  /* 0x0000480001027983 */ /* 0x000ea20000300a00 */
[----:B------:R-:W-:-:S03]  /*10480*/  ULDC.64 UR6, c[0x0][0x280] ;  /* 0x0000a00000067ab9 */ /* 0x000fc60000000a00 */
[----:B------:R-:W4:Y:S04]  /*10490*/  LDL.LU R0, [R1+0x38] ;  /* 0x0000380001007983 */ /* 0x000f280000300800 */
[----:B------:R-:W4:Y:S04]  /*104a0*/  LDL.LU R6, [R1+0x54] ;  /* 0x0000540001067983 */ /* 0x000f280000300800 */
[----:B------:R-:W4:Y:S01]  /*104b0*/  LDL.LU R5, [R1+0x28] ;  /* 0x0000280001057983 */ /* 0x000f220000300800 */
[----:B------:R-:W0:Y:S01]  /*104c0*/  S2R R9, SR_TID.X ;  /* 0x0000000000097919 */ /* 0x000e220000002100 */
[----:B------:R-:W1:Y:S01]  /*104d0*/  S2R R8, SR_TID.X ;  /* 0x0000000000087919 */ /* 0x000e620000002100 */
[----:B---3--:R-:W-:Y:S01]  /*104e0*/  ISETP.NE.AND P0, PT, R7, 0x1, PT ;  /* 0x000000010700780c */ /* 0x008fe20003f05270 */
[----:B0-----:R-:W-:-:S02]  /*104f0*/  IMAD.SHL.U32 R9, R9, 0x8, RZ ;  /* 0x0000000809097824 */ /* 0x001fc400078e00ff */
[----:B-1----:R-:W-:-:S03]  /*10500*/  IMAD.SHL.U32 R10, R8, 0x8, RZ ;  /* 0x00000008080a7824 */ /* 0x002fc600078e00ff */
[----:B------:R-:W-:-:S04]  /*10510*/  LOP3.LUT R9, R9, 0x38, RZ, 0xc0, !PT ;  /* 0x0000003809097812 */ /* 0x000fc800078ec0ff */
[C---:B------:R-:W-:Y:S02]  /*10520*/  LOP3.LUT R12, R9.reuse, 0x40, RZ, 0xfc, !PT ;  /* 0x00000040090c7812 */ /* 0x040fe400078efcff */
[C---:B------:R-:W-:Y:S02]  /*10530*/  LOP3.LUT R11, R9.reuse, 0x80, RZ, 0xfc, !PT ;  /* 0x00000080090b7812 */ /* 0x040fe400078efcff */
[----:B------:R-:W-:Y:S02]  /*10540*/  LOP3.LUT R9, R9, 0xc0, RZ, 0xfc, !PT ;  /* 0x000000c009097812 */ /* 0x000fe400078efcff */
[----:B------:R-:W-:Y:S01]  /*10550*/  LOP3.LUT R10, R10, 0x38, RZ, 0xc0, !PT ;  /* 0x000000380a0a7812 */ /* 0x000fe200078ec0ff */
[----:B--2---:R-:W-:Y:S02]  /*10560*/  IMAD.MOV.U32 R3, RZ, RZ, R4 ;  /* 0x000000ffff037224 */ /* 0x004fe400078e0004 */
[----:B------:R-:W0:Y:S01]  /*10570*/  S2R R4, SR_TID.X ;  /* 0x0000000000047919 */ /* 0x000e220000002100 */
[----:B----4-:R-:W-:-:S02]  /*10580*/  IMAD R0, R0, UR4, RZ ;  /* 0x0000000400007c24 */ /* 0x010fc4000f8e02ff */
[----:B------:R-:W-:-:S04]  /*10590*/  IMAD.WIDE.U32 R2, R18, UR4, R2 ;  /* 0x0000000412027c25 */ /* 0x000fc8000f8e0002 */
[----:B------:R-:W-:Y:S01]  /*105a0*/  IMAD R0, R18, UR5, R0 ;  /* 0x0000000512007c24 */ /* 0x000fe2000f8e0200 */
[----:B------:R-:W-:-:S03]  /*105b0*/  ULDC.64 UR4, c[0x0][0x2e0] ;  /* 0x0000b80000047ab9 */ /* 0x000fc60000000a00 */
[----:B------:R-:W-:Y:S02]  /*105c0*/  IMAD.IADD R3, R3, 0x1, R0 ;  /* 0x0000000103037824 */ /* 0x000fe400078e0200 */
[----:B------:R-:W-:Y:S02]  /*105d0*/  IMAD R0, R6, UR4, RZ ;  /* 0x0000000406007c24 */ /* 0x000fe4000f8e02ff */
[C---:B------:R-:W-:Y:S01]  /*105e0*/  IMAD.WIDE.U32 R2, R5.reuse, UR4, R2 ;  /* 0x0000000405027c25 */ /* 0x040fe2000f8e0002 */
[----:B------:R-:W1:Y:S03]  /*105f0*/  @P0 LDC R6, c[0x0][0x450] ;  /* 0x00011400ff060b82 */ /* 0x000e660000000800 */
[----:B------:R-:W-:Y:S01]  /*10600*/  IMAD R0, R5, UR5, R0 ;  /* 0x0000000505007c24 */ /* 0x000fe2000f8e0200 */
[----:B------:R-:W-:-:S03]  /*10610*/  ULDC.64 UR4, c[0x0][0x2d0] ;  /* 0x0000b40000047ab9 */ /* 0x000fc60000000a00 */
[----:B------:R-:W-:Y:S01]  /*10620*/  IMAD.IADD R3, R3, 0x1, R0 ;  /* 0x0000000103037824 */ /* 0x000fe200078e0200 */
[C---:B0-----:R-:W-:Y:S01]  /*10630*/  LOP3.LUT R5, R4.reuse, 0x7f, RZ, 0xc0, !PT ;  /* 0x0000007f04057812 */ /* 0x041fe200078ec0ff */
[----:B------:R-:W-:-:S03]  /*10640*/  IMAD.SHL.U32 R4, R4, 0x10, RZ ;  /* 0x0000001004047824 */ /* 0x000fc600078e00ff */
[----:B------:R-:W-:-:S04]  /*10650*/  SHF.R.U32.HI R5, RZ, 0x3, R5 ;  /* 0x00000003ff057819 */ /* 0x000fc80000011605 */
[----:B------:R-:W-:Y:S02]  /*10660*/  LOP3.LUT R4, R5, 0x70, R4, 0xf8, !PT ;  /* 0x0000007005047812 */ /* 0x000fe400078ef804 */
[----:B------:R-:W0:Y:S02]  /*10670*/  @P0 LDC R5, c[0x0][0x44c] ;  /* 0x00011300ff050b82 */ /* 0x000e240000000800 */
[----:B------:R-:W-:-:S05]  /*10680*/  LOP3.LUT R0, R4, R17, RZ, 0xfc, !PT ;  /* 0x0000001104007212 */ /* 0x000fca00078efcff */
[----:B------:R-:W-:Y:S02]  /*10690*/  IMAD.MOV.U32 R4, RZ, RZ, R0 ;  /* 0x000000ffff047224 */ /* 0x000fe400078e0000 */
[----:B0-----:R-:W-:-:S05]  /*106a0*/  @P0 IMAD.HI.U32 R5, R0, R5, RZ ;  /* 0x0000000500050227 */ /* 0x001fca00078e00ff */
[----:B-1----:R-:W-:-:S05]  /*106b0*/  @P0 SHF.R.U32.HI R4, RZ, R6, R5 ;  /* 0x00000006ff040219 */ /* 0x002fca0000011605 */
[----:B------:R-:W-:Y:S02]  /*106c0*/  IMAD.MOV R5, RZ, RZ, -R4 ;  /* 0x000000ffff057224 */ /* 0x000fe400078e0a04 */
[----:B------:R-:W-:-:S04]  /*106d0*/  IMAD.WIDE.U32 R2, R4, UR4, R2 ;  /* 0x0000000404027c25 */ /* 0x000fc8000f8e0002 */
[----:B------:R-:W-:Y:S01]  /*106e0*/  IMAD R0, R7, R5, R0 ;  /* 0x0000000507007224 */ /* 0x000fe200078e0200 */
[----:B------:R-:W-:-:S05]  /*106f0*/  SHF.R.S32.HI R5, RZ, 0x1f, R4 ;  /* 0x0000001fff057819 */ /* 0x000fca0000011404 */
[----:B------:R-:W-:-:S04]  /*10700*/  IMAD R5, R5, UR4, RZ ;  /* 0x0000000405057c24 */ /* 0x000fc8000f8e02ff */
[----:B------:R-:W-:Y:S01]  /*10710*/  IMAD R4, R4, UR5, R5 ;  /* 0x0000000504047c24 */ /* 0x000fe2000f8e0205 */
[----:B------:R-:W-:-:S03]  /*10720*/  ULDC.64 UR4, c[0x0][0x2c8] ;  /* 0x0000b20000047ab9 */ /* 0x000fc60000000a00 */
[----:B------:R-:W-:Y:S01]  /*10730*/  IMAD.IADD R3, R3, 0x1, R4 ;  /* 0x0000000103037824 */ /* 0x000fe200078e0204 */
[----:B------:R-:W-:Y:S01]  /*10740*/  SHF.R.S32.HI R4, RZ, 0x1f, R0 ;  /* 0x0000001fff047819 */ /* 0x000fe20000011400 */
[----:B------:R-:W-:-:S04]  /*10750*/  IMAD.WIDE.U32 R2, R0, UR4, R2 ;  /* 0x0000000400027c25 */ /* 0x000fc8000f8e0002 */
[----:B------:R-:W-:Y:S01]  /*10760*/  IMAD R4, R4, UR4, RZ ;  /* 0x0000000404047c24 */ /* 0x000fe2000f8e02ff */
[----:B------:R-:W-:Y:S02]  /*10770*/  ULDC UR4, c[0x0][0x2b8] ;  /* 0x0000ae0000047ab9 */ /* 0x000fe40000000800 */
[----:B------:R-:W-:Y:S01]  /*10780*/  ISETP.GE.AND P3, PT, R9, UR4, PT ;  /* 0x0000000409007c0c */ /* 0x000fe2000bf66270 */
[----:B------:R-:W-:Y:S01]  /*10790*/  IMAD R0, R0, UR5, R4 ;  /* 0x0000000500007c24 */ /* 0x000fe2000f8e0204 */
[----:B------:R0:W5:Y:S01]  /*107a0*/  LDL R9, [R1+0x24] ;  /* 0x0000240001097983 */ /* 0x0001620000100800 */
[----:B------:R-:W-:Y:S02]  /*107b0*/  LEA R4, P4, R2, UR6, 0x1 ;  /* 0x0000000602047c11 */ /* 0x000fe4000f8808ff */
[----:B------:R-:W-:Y:S01]  /*107c0*/  IMAD.IADD R0, R3, 0x1, R0 ;  /* 0x0000000103007824 */ /* 0x000fe200078e0200 */
[----:B------:R-:W-:Y:S02]  /*107d0*/  ISETP.GE.AND P0, PT, R10, UR4, PT ;  /* 0x000000040a007c0c */ /* 0x000fe4000bf06270 */
[----:B------:R-:W-:-:S02]  /*107e0*/  ISETP.GE.AND P1, PT, R12, UR4, PT ;  /* 0x000000040c007c0c */ /* 0x000fc4000bf26270 */
[----:B------:R-:W-:Y:S01]  /*107f0*/  ISETP.GE.AND P2, PT, R11, UR4, PT ;  /* 0x000000040b007c0c */ /* 0x000fe2000bf46270 */
[----:B------:R-:W-:Y:S01]  /*10800*/  UMOV UR4, 0xffffffff ;  /* 0xffffffff00047882 */ /* 0x000fe20000000000 */
[----:B------:R-:W-:Y:S02]  /*10810*/  LEA.HI.X R0, R2, UR7, R0, 0x1, P4 ;  /* 0x0000000702007c11 */ /* 0x000fe4000a0f0c00 */
[----:B0-----:R-:W-:Y:S09]  /*10820*/  BRA.DIV UR4, `(.L_x_461) ;  /* 0x0000004e04687947 */ /* 0x001ff2000b800000 */
[----:B------:R-:W0:Y:S02]  /*10830*/  S2R R6, SR_TID.X ;  /* 0x0000000000067919 */ /* 0x000e240000002100 */
[----:B0-----:R-:W-:Y:S02]  /*10840*/  LOP3.LUT R8, R6, 0x7f, RZ, 0xc0, !PT ;  /* 0x0000007f06087812 */ /* 0x001fe400078ec0ff */
[----:B------:R-:W2:Y:S01]  /*10850*/  LDL.LU R6, [R1+0x3c] ;  /* 0x00003c0001067983 */ /* 0x000ea20000300800 */
[----:B------:R-:W-:Y:S01]  /*10860*/  ULDC.64 UR4, c[0x0][0x208] ;  /* 0x0000820000047ab9 */ /* 0x000fe20000000a00 */
[----:B------:R-:W-:-:S05]  /*10870*/  SHF.R.U32.HI R8, RZ, 0x3, R8 ;  /* 0x00000003ff087819 */ /* 0x000fca0000011608 */
[----:B------:R-:W-:Y:S02]  /*10880*/  IMAD.IADD R2, R8, 0x1, R17 ;  /* 0x0000000108027824 */ /* 0x000fe400078e0211 */
[----:B------:R-:W-:Y:S02]  /*10890*/  SHFL.IDX PT, R8, R0, 0x6, 0x181f ;  /* 0x00d81f0000087f89 */ /* 0x000fe400000e0000 */
[----:B------:R-:W-:Y:S02]  /*108a0*/  VIADD R5, R2, 0x10 ;  /* 0x0000001002057836 */ /* 0x000fe40000000000 */
[----:B--2---:R-:W-:Y:S02]  /*108b0*/  IMAD R3, R6, R7, RZ ;  /* 0x0000000706037224 */ /* 0x004fe400078e02ff */
[----:B------:R-:W0:Y:S03]  /*108c0*/  SHFL.IDX PT, R7, R4, RZ, 0x181f ;  /* 0x00181fff04077589 */ /* 0x000e2600000e0000 */
[----:B------:R-:W-:Y:S01]  /*108d0*/  ISETP.GE.AND P5, PT, R2, R3, PT ;  /* 0x000000030200720c */ /* 0x000fe20003fa6270 */
[----:B------:R-:W1:-:S12]  /*108e0*/  SHFL.IDX PT, R6, R0, RZ, 0x181f ;  /* 0x00181fff00067589 */ /* 0x000e5800000e0000 */
[----:B0-----:R-:W-:-:S05]  /*108f0*/  @!P5 LEA R7, P4, R10, R7, 0x1 ;  /* 0x000000070a07d211 */ /* 0x001fca00078808ff */
[----:B-1----:R-:W-:-:S05]  /*10900*/  @!P5 IMAD.X R6, RZ, RZ, R6, P4 ;  /* 0x000000ffff06d224 */ /* 0x002fca00020e0606 */
[----:B------:R-:W-:-:S04]  /*10910*/  @!P5 LOP3.LUT R7, R7, R6, RZ, 0x3c, !PT ;  /* 0x000000060707d212 */ /* 0x000fc800078e3cff */
[----:B------:R-:W-:-:S04]  /*10920*/  @!P5 LOP3.LUT R6, R7, R6, RZ, 0x3c, !PT ;  /* 0x000000060706d212 */ /* 0x000fc800078e3cff */
[----:B------:R-:W-:-:S05]  /*10930*/  @!P5 LOP3.LUT R7, R7, R6, RZ, 0x3c, !PT ;  /* 0x000000060707d212 */ /* 0x000fca00078e3cff */
[----:B-----5:R-:W-:Y:S04]  /*10940*/  @!P5 LDGSTS.E.BYPASS.LTC128B.128 [R9+0x14400], desc[UR4][R6.64], !P0 ;  /* 0x144000000609dfae */ /* 0x020fe8000c101d44 */
[----:B------:R-:W-:Y:S04]  /*10950*/  @!P5 LDGSTS.E.BYPASS.LTC128B.128 [R9+0x18400], desc[UR4][R6.64+0x80], !P1 ;  /* 0x184000800609dfae */ /* 0x000fe8000c901d44 */
[----:B------:R-:W-:Y:S04]  /*10960*/  @!P5 LDGSTS.E.BYPASS.LTC128B.128 [R9+0x1c400], desc[UR4][R6.64+0x100], !P2 ;  /* 0x1c4001000609dfae */ /* 0x000fe8000d101d44 */
[----:B------:R0:W-:Y:S01]  /*10970*/  @!P5 LDGSTS.E.BYPASS.LTC128B.128 [R9+0x20400], desc[UR4][R6.64+0x180], !P3 ;  /* 0x204001800609dfae */ /* 0x0001e2000d901d44 */
[----:B------:R-:W-:-:S03]  /*10980*/  ISETP.GE.AND P5, PT, R5, R3, PT ;  /* 0x000000030500720c */ /* 0x000fc60003fa6270 */
[----:B------:R-:W1:Y:S04]  /*10990*/  SHFL.IDX PT, R5, R4, 0x1, 0x181f ;  /* 0x00381f0004057f89 */ /* 0x000e6800000e0000 */
[----:B0-----:R-:W0:Y:S06]  /*109a0*/  SHFL.IDX PT, R6, R0, 0x1, 0x181f ;  /* 0x00381f0000067f89 */ /* 0x001e2c00000e0000 */
[----:B-1----:R-:W-:-:S05]  /*109b0*/  @!P5 LEA R5, P4, R10, R5, 0x1 ;  /* 0x000000050a05d211 */ /* 0x002fca00078808ff */
[----:B0-----:R-:W-:-:S04]  /*109c0*/  @!P5 IMAD.X R6, RZ, RZ, R6, P4 ;  /* 0x000000ffff06d224 */ /* 0x001fc800020e0606 */
[----:B------:R-:W-:Y:S02]  /*109d0*/  @!P5 IMAD.MOV.U32 R7, RZ, RZ, R6 ;  /* 0x000000ffff07d224 */ /* 0x000fe400078e0006 */
[----:B------:R-:W-:Y:S01]  /*109e0*/  @!P5 IMAD.MOV.U32 R6, RZ, RZ, R5 ;  /* 0x000000ffff06d224 */ /* 0x000fe200078e0005 */
[----:B------:R-:W-:-:S04]  /*109f0*/  IADD3 R5, R2, 0x20, RZ ;  /* 0x0000002002057810 */ /* 0x000fc80007ffe0ff */
[----:B------:R-:W-:Y:S04]  /*10a00*/  @!P5 LDGSTS.E.BYPASS.LTC128B.128 [R9+0x14c00], desc[UR4][R6.64], !P0 ;  /* 0x14c000000609dfae */ /* 0x000fe8000c101d44 */
        /* <DEDUP_REMOVED lines=9> */
[----:B------:R-:W-:Y:S02]  /*10aa0*/  @!P5 IMAD.MOV.U32 R6, RZ, RZ, R5 ;  /* 0x000000ffff06d224 */ /* 0x000fe400078e0005 */
[----:B------:R-:W-:-:S03]  /*10ab0*/  VIADD R5, R2, 0x30 ;  /* 0x0000003002057836 */ /* 0x000fc60000000000 */
        /* <DEDUP_REMOVED lines=42> */
[----:B------:R-:W2:Y:S06]  /*10d60*/  SHFL.IDX PT, R4, R4, 0x7, 0x181f ;  /* 0x00f81f0004047f89 */ /* 0x000eac00000e0000 */
[----:B-1----:R-:W-:-:S05]  /*10d70*/  @!P5 LEA R5, P4, R10, R5, 0x1 ;  /* 0x000000050a05d211 */ /* 0x002fca00078808ff */
[----:B0-----:R-:W-:-:S04]  /*10d80*/  @!P5 IMAD.X R6, RZ, RZ, R8, P4 ;  /* 0x000000ffff06d224 */ /* 0x001fc800020e0608 */
[----:B------:R-:W-:Y:S02]  /*10d90*/  @!P5 IMAD.MOV.U32 R7, RZ, RZ, R6 ;  /* 0x000000ffff07d224 */ /* 0x000fe400078e0006 */
[----:B------:R-:W-:Y:S02]  /*10da0*/  @!P5 IMAD.MOV.U32 R6, RZ, RZ, R5 ;  /* 0x000000ffff06d224 */ /* 0x000fe400078e0005 */
[----:B------:R0:W1:Y:S04]  /*10db0*/  SHFL.IDX PT, R5, R0, 0x7, 0x181f ;  /* 0x00f81f0000057f89 */ /* 0x00006800000e0000 */
[----:B------:R0:W-:Y:S04]  /*10dc0*/  @!P5 LDGSTS.E.BYPASS.LTC128B.128 [R9+0x17400], desc[UR4][R6.64], !P0 ;  /* 0x174000000609dfae */ /* 0x0001e8000c101d44 */
[----:B------:R0:W-:Y:S04]  /*10dd0*/  @!P5 LDGSTS.E.BYPASS.LTC128B.128 [R9+0x1b400], desc[UR4][R6.64+0x80], !P1 ;  /* 0x1b4000800609dfae */ /* 0x0001e8000c901d44 */
[----:B------:R0:W-:Y:S04]  /*10de0*/  @!P5 LDGSTS.E.BYPASS.LTC128B.128 [R9+0x1f400], desc[UR4][R6.64+0x100], !P2 ;  /* 0x1f4001000609dfae */ /* 0x0001e8000d101d44 */
[----:B--2---:R0:W-:Y:S02]  /*10df0*/  @!P5 LDGSTS.E.BYPASS.LTC128B.128 [R9+0x23400], desc[UR4][R6.64+0x180], !P3 ;  /* 0x234001800609dfae */ /* 0x0041e4000d901d44 */
.L_x_591:
[----:B------:R-:W-:Y:S01]  /*10e00*/  VIADD R2, R2, 0x70 ;  /* 0x0000007002027836 */ /* 0x000fe20000000000 */
[----:B------:R-:W-:Y:S04]  /*10e10*/  BSSY B0, `(.L_x_462) ;  /* 0x000000d000007945 */ /* 0x000fe80003800000 */
[----:B------:R-:W-:-:S13]  /*10e20*/  ISETP.GE.AND P4, PT, R2, R3, PT ;  /* 0x000000030200720c */ /* 0x000fda0003f86270 */
[----:B------:R-:W-:Y:S05]  /*10e30*/  @P4 BRA `(.L_x_463) ;  /* 0x0000000000284947 */ /* 0x000fea0003800000 */
[----:B------:R-:W-:Y:S01]  /*10e40*/  LEA R2, P4, R10, R4, 0x1 ;  /* 0x000000040a027211 */ /* 0x000fe200078808ff */
[----:B------:R-:W-:-:S04]  /*10e50*/  ULDC.64 UR4, c[0x0][0x208] ;  /* 0x0000820000047ab9 */ /* 0x000fc80000000a00 */
[----:B-1----:R-:W-:-:S05]  /*10e60*/  IMAD.X R3, RZ, RZ, R5, P4 ;  /* 0x000000ffff037224 */ /* 0x002fca00020e0605 */
[----:B------:R-:W-:Y:S01]  /*10e70*/  @!PT LDS RZ, [RZ] ;  /* 0x00000000fffff984 */ /* 0x000fe20000000800 */
[----:B------:R-:W-:Y:S01]  /*10e80*/  @!PT LDS RZ, [RZ] ;  /* 0x00000000fffff984 */ /* 0x000fe20000000800 */
[----:B------:R-:W-:Y:S01]  /*10e90*/  @!PT LDS RZ, [RZ] ;  /* 0x00000000fffff984 */ /* 0x000fe20000000800 */
[----:B------:R2:W-:Y:S04]  /*10ea0*/  LDGSTS.E.BYPASS.LTC128B.128 [R9+0x17c00], desc[UR4][R2.64], !P0 ;  /* 0x17c0000002097fae */ /* 0x0005e8000c101d44 */
[----:B------:R2:W-:Y:S04]  /*10eb0*/  LDGSTS.E.BYPASS.LTC128B.128 [R9+0x1bc00], desc[UR4][R2.64+0x80], !P1 ;  /* 0x1bc0008002097fae */ /* 0x0005e8000c901d44 */
[----:B------:R2:W-:Y:S04]  /*10ec0*/  LDGSTS.E.BYPASS.LTC128B.128 [R9+0x1fc00], desc[UR4][R2.64+0x100], !P2 ;  /* 0x1fc0010002097fae */ /* 0x0005e8000d101d44 */
[----:B------:R2:W-:Y:S02]  /*10ed0*/  LDGSTS.E.BYPASS.LTC128B.128 [R9+0x23c00], desc[UR4][R2.64+0x180], !P3 ;  /* 0x23c0018002097fae */ /* 0x0005e4000d901d44 */
.L_x_463:
[----:B------:R-:W-:Y:S05]  /*10ee0*/  BSYNC B0 ;  /* 0x0000000000007941 */ /* 0x000fea0003800000 */
.L_x_462:
[----:B0-2---:R-:W2:Y:S01]  /*10ef0*/  LDL R9, [R1+0x4] ;  /* 0x0000040001097983 */ /* 0x005ea20000100800 */
[----:B------:R-:W-:Y:S01]  /*10f00*/  PLOP3.LUT P0, PT, PT, PT, PT, 0x80, 0x0 ;  /* 0x000000000000781c */ /* 0x000fe20003f0f070 */
[----:B------:R-:W-:Y:S01]  /*10f10*/  NOP ;  /* 0x0000000000007918 */ /* 0x000fe20000000000 */
[----:B--2---:R-:W-:-:S11]  /*10f20*/  VIADD R6, R9, 0x38800 ;  /* 0x0003880009067836 */ /* 0x004fd60000000000 */
.L_x_464:
[----:B------:R-:W2:Y:S01]  /*10f30*/  LDL R2, [R1+0x4] ;  /* 0x0000040001027983 */ /* 0x000ea20000100800 */
[----:B------:R-:W-:Y:S02]  /*10f40*/  PLOP3.LUT P1, PT, P1, P0, PT, 0xa2, 0x0 ;  /* 0x000000000000781c */ /* 0x000fe40000f21472 */
[----:B--2---:R-:W-:-:S08]  /*10f50*/  @P0 R2UR P1, UR4, R2 ;  /* 0x00000000020402ca */ /* 0x004fd00000020000 */
[----:B------:R-:W-:-:S05]  /*10f60*/  @P0 PLOP3.LUT P0, PT, P1, PT, PT, 0x80, 0x0 ;  /* 0x000000000000081c */ /* 0x000fca0000f0f070 */
[----:B------:R-:W-:Y:S01]  /*10f70*/  @!P1 SYNCS.ARRIVE.TRANS64.RED.A0T1 RZ, [UR4+0x38800], RZ ;  /* 0x038800ffffff99a7 */ /* 0x000fe20008200404 */
[----:B------:R-:W-:Y:S07]  /*10f80*/  @!P1 ARRIVES.LDGSTSBAR.64.TRANSCNT [UR4+0x38800] ;  /* 0x03880000ff0099b0 */ /* 0x000fee0008000a84 */
[----:B------:R-:W-:Y:S05]  /*10f90*/  @P0 BRA.U.ANY `(.L_x_464) ;  /* 0xfffffffd00e40947 */ /* 0x000fea000393ffff */
[----:B------:R-:W2:Y:S02]  /*10fa0*/  LDL.LU R3, [R1+0x50] ;  /* 0x0000500001037983 */ /* 0x000ea40000300800 */
[----:B--2---:R-:W-:-:S05]  /*10fb0*/  VIADD R3, R3, 0x1 ;  /* 0x0000000103037836 */ /* 0x004fca0000000000 */
[----:B------:R0:W-:Y:S01]  /*10fc0*/  STL [R1+0x50], R3 ;  /* 0x0000500301007387 */ /* 0x0001e20000100800 */
[----:B------:R-:W-:-:S04]  /*10fd0*/  LEA.HI R0, R3, R3, RZ, 0x1 ;  /* 0x0000000303007211 */ /* 0x000fc800078f08ff */
[----:B------:R-:W-:-:S05]  /*10fe0*/  LOP3.LUT R0, R0, 0xfffffffe, RZ, 0xc0, !PT ;  /* 0xfffffffe00007812 */ /* 0x000fca00078ec0ff */
[----:B------:R-:W-:-:S05]  /*10ff0*/  IMAD.IADD R0, R3, 0x1, -R0 ;  /* 0x0000000103007824 */ /* 0x000fca00078e0a00 */
[----:B------:R-:W-:Y:S01]  /*11000*/  SHF.L.U32 R0, R0, 0x1f, RZ ;  /* 0x0000001f00007819 */ /* 0x000fe200000006ff */
[----:B------:R-:W-:Y:S01]  /*11010*/  NOP ;  /* 0x0000000000007918 */ /* 0x000fe20000000000 */
[----:B------:R0:W-:Y:S01]  /*11020*/  SYNCS.ARRIVE.TRANS64.A1T0 RZ, [R2+URZ+0x38800], RZ ;  /* 0x038800ff02ff79a7 */ /* 0x0001e2000810003f */
[----:B------:R-:W-:Y:S01]  /*11030*/  BSSY B0, `(.L_x_465) ;  /* 0x0000003000007945 */ /* 0x000fe20003800000 */
[----:B------:R-:W2:Y:S03]  /*11040*/  SYNCS.PHASECHK.TRANS64.TRYWAIT P0, [R2+URZ+0x38820], R0 ;  /* 0x03882000020075a7 */ /* 0x000ea6000800017f */
[----:B0-2---:R-:W-:Y:S05]  /*11050*/  @!P0 BRA `(.L_x_466) ;  /* 0x0000005000648947 */ /* 0x005fea0003800000 */
.L_x_592:
[----:B------:R-:W-:Y:S05]  /*11060*/  BSYNC B0 ;  /* 0x0000000000007941 */ /* 0x000fea0003800000 */
.L_x_465:
[----:B0-----:R-:W2:Y:S01]  /*11070*/  LDL.LU R2, [R1+0x40] ;  /* 0x0000400001027983 */ /* 0x001ea20000300800 */
[----:B------:R-:W-:Y:S01]  /*11080*/  BSSY B0, `(.L_x_467) ;  /* 0x00002bb000007945 */ /* 0x000fe20003800000 */
[----:B--2---:R-:W-:-:S13]  /*11090*/  ISETP.GE.AND P0, PT, R2, 0x51, PT ;  /* 0x000000510200780c */ /* 0x004fda0003f06270 */
[----:B------:R-:W-:Y:S05]  /*110a0*/  @!P0 BRA `(.L_x_468) ;  /* 0x0000002800e08947 */ /* 0x000fea0003800000 */
[----:B------:R-:W2:Y:S01]  /*110b0*/  LDL R2, [R1+0x30] ;  /* 0x0000300001027983 */ /* 0x000ea20000100800 */
[----:B------:R-:W-:Y:S01]  /*110c0*/  IMAD.MOV.U32 R0, RZ, RZ, 0x1 ;  /* 0x00000001ff007424 */ /* 0x000fe200078e00ff */
[----:B------:R-:W-:Y:S01]  /*110d0*/  BSSY B2, `(.L_x_469) ;  /* 0x00000ef000027945 */ /* 0x000fe20003800000 */
[----:B--2---:R-:W-:-:S05]  /*110e0*/  IMAD.MOV R9, RZ, RZ, -R2 ;  /* 0x000000ffff097224 */ /* 0x004fca00078e0a02 */
[----:B------:R-:W-:-:S05]  /*110f0*/  VIADDMNMX R9, R9, R0, 0xffffffff, !PT ;  /* 0xffffffff09097446 */ /* 0x000fca0007800100 */
[----:B------:R-:W-:-:S05]  /*11100*/  IMAD.IADD R0, R2, 0x1, R9 ;  /* 0x0000000102007824 */ /* 0x000fca00078e0209 */
[----:B------:R-:W-:-:S04]  /*11110*/  LOP3.LUT R0, R0, 0x1, RZ, 0xc0, !PT ;  /* 0x0000000100007812 */ /* 0x000fc800078ec0ff */
[----:B------:R-:W-:Y:S01]  /*11120*/  ISETP.NE.U32.AND P0, PT, R0, 0x1, PT ;  /* 0x000000010000780c */ /* 0x000fe20003f05070 */
[----:B------:R-:W-:-:S12]  /*11130*/  VIADD R0, R2, 0xfffffffe ;  /* 0xfffffffe02007836 */ /* 0x000fd80000000000 */
[----:B------:R-:W-:Y:S05]  /*11140*/  @P0 BRA `(.L_x_470) ;  /* 0x0000000c009c0947 */ /* 0x000fea0003800000 */
[----:B------:R-:W2:Y:S04]  /*11150*/  LDL R4, [R1+0x20] ;  /* 0x0000200001047983 */ /* 0x000ea80000100800 */
[----:B------:R-:W3:Y:S04]  /*11160*/  LDL R3, [R1+0x8] ;  /* 0x0000080001037983 */ /* 0x000ee80000100800 */
[----:B------:R-:W4:Y:S01]  /*11170*/  LDL R2, [R1+0x10] ;  /* 0x0000100001027983 */ /* 0x000f220000100800 */
[----:B------:R-:W-:Y:S01]  /*11180*/  BSSY B1, `(.L_x_471) ;  /* 0x00000df000017945 */ /* 0x000fe20003800000 */
[----:B--2---:R-:W-:Y:S01]  /*11190*/  ISETP.NE.AND P1, PT, R4, RZ, PT ;  /* 0x000000ff0400720c */ /* 0x004fe20003f25270 */
[----:B---3--:R-:W-:-:S05]  /*111a0*/  VIADD R8, R3, 0x1 ;  /* 0x0000000103087836 */ /* 0x008fca0000000000 */
[----:B------:R-:W-:-:S04]  /*111b0*/  ISETP.NE.AND P0, PT, R8, 0x2, PT ;  /* 0x000000020800780c */ /* 0x000fc80003f05270 */
[----:B------:R-:W-:Y:S02]  /*111c0*/  SEL R10, RZ, 0x1, P0 ;  /* 0x00000001ff0a7807 */ /* 0x000fe40000000000 */
[----:B------:R-:W-:Y:S02]  /*111d0*/  SEL R8, R8, RZ, P0 ;  /* 0x000000ff08087207 */ /* 0x000fe40000000000 */
[----:B----4-:R-:W-:Y:S01]  /*111e0*/  LOP3.LUT R10, R2, R10, RZ, 0x3c, !PT ;  /* 0x0000000a020a7212 */ /* 0x010fe200078e3cff */
[----:B------:R-:W-:Y:S06]  /*111f0*/  @!P1 BRA `(.L_x_472) ;  /* 0x0000000c005c9947 */ /* 0x000fec0003800000 */
[----:B-1----:R0:W5:Y:S01]  /*11200*/  LDL R5, [R1] ;  /* 0x0000000001057983 */ /* 0x0021620000100800 */
[----:B------:R-:W-:Y:S02]  /*11210*/  ULDC.64 UR4, c[0x0][0x418] ;  /* 0x0001060000047ab9 */ /* 0x000fe40000000a00 */
[----:B------:R-:W-:-:S04]  /*11220*/  ISETP.NE.U32.AND P0, PT, RZ, UR4, PT ;  /* 0x00000004ff007c0c */ /* 0x000fc8000bf05070 */
[----:B------:R-:W-:-:S13]  /*11230*/  ISETP.NE.AND.EX P0, PT, RZ, UR5, PT, P0 ;  /* 0x00000005ff007c0c */ /* 0x000fda000bf05300 */
[----:B0-----:R-:W-:Y:S05]  /*11240*/  @!P0 BRA `(.L_x_473) ;  /* 0x0000000000508947 */ /* 0x001fea0003800000 */
[----:B------:R-:W2:Y:S01]  /*11250*/  LDL R11, [R1+0x1c] ;  /* 0x00001c00010b7983 */ /* 0x000ea20000100800 */
[----:B-----5:R-:W0:Y:S01]  /*11260*/  LDC R5, c[0x0][0x43c] ;  /* 0x00010f00ff057b82 */ /* 0x020e220000000800 */
[----:B------:R-:W-:Y:S02]  /*11270*/  ULDC.64 UR6, c[0x0][0x428] ;  /* 0x00010a0000067ab9 */ /* 0x000fe40000000a00 */
[----:B------:R-:W3:Y:S01]  /*11280*/  LDL R7, [R1+0xc] ;  /* 0x00000c0001077983 */ /* 0x000ee20000100800 */
        /* <DEDUP_REMOVED lines=8> */
[----:B------:R-:W-:Y:S01]  /*11310*/  SHF.R.S32.HI R3, RZ, 0x1f, R2 ;  /* 0x0000001fff037819 */ /* 0x000fe20000011402 */
[----:B--2---:R-:W-:-:S04]  /*11320*/  IMAD R4, R11, UR6, RZ ;  /* 0x000000060b047c24 */ /* 0x004fc8000f8e02ff */
[C---:B---3--:R-:W-:Y:S02]  /*11330*/  IMAD R4, R7.reuse, UR7, R4 ;  /* 0x0000000707047c24 */ /* 0x048fe4000f8e0204 */
[----:B------:R-:W-:-:S04]  /*11340*/  IMAD.WIDE.U32 R2, R7, UR6, R2 ;  /* 0x0000000607027c25 */ /* 0x000fc8000f8e0002 */
[----:B------:R-:W-:Y:S01]  /*11350*/  IMAD.IADD R3, R4, 0x1, R3 ;  /* 0x0000000104037824 */ /* 0x000fe200078e0203 */
[----:B------:R-:W-:-:S04]  /*11360*/  LEA R4, P0, R2, UR4, 0x2 ;  /* 0x0000000402047c11 */ /* 0x000fc8000f8010ff */
[----:B------:R-:W-:-:S06]  /*11370*/  LEA.HI.X R5, R2, UR5, R3, 0x2, P0 ;  /* 0x0000000502057c11 */ /* 0x000fcc00080f1403 */
[----:B------:R0:W5:Y:S03]  /*11380*/  LDG.E R5, desc[UR8][R4.64] ;  /* 0x0000000804057981 */ /* 0x000166000c1e1900 */
.L_x_473:
[----:B------:R-:W2:Y:S01]  /*11390*/  LDL R2, [R1+0x4] ;  /* 0x0000040001027983 */ /* 0x000ea20000100800 */
[----:B------:R-:W-:Y:S01]  /*113a0*/  BSSY B3, `(.L_x_474) ;  /* 0x0000005000037945 */ /* 0x000fe20003800000 */
[----:B--2---:R-:W-:Y:S01]  /*113b0*/  IMAD R3, R8, 0x8, R2 ;  /* 0x0000000808037824 */ /* 0x004fe200078e0202 */
[----:B------:R-:W-:-:S04]  /*113c0*/  SHF.L.U32 R2, R10, 0x1f, RZ ;  /* 0x0000001f0a027819 */ /* 0x000fc800000006ff */
[----:B------:R-:W1:Y:S02]  /*113d0*/  SYNCS.PHASECHK.TRANS64.TRYWAIT P0, [R3+URZ+0x38840], R2 ;  /* 0x03884002030075a7 */ /* 0x000e64000800017f */
[----:B-1----:R-:W-:Y:S05]  /*113e0*/  @!P0 BRA `(.L_x_475) ;  /* 0x0000004c00988947 */ /* 0x002fea0003800000 */
.L_x_593:
[----:B------:R-:W-:Y:S05]  /*113f0*/  BSYNC B3 ;  /* 0x0000000000037941 */ /* 0x000fea0003800000 */
.L_x_474:
[----:B0-----:R-:W0:Y:S01]  /*11400*/  S2R R4, SR_TID.X ;  /* 0x0000000000047919 */ /* 0x001e220000002100 */
[----:B------:R-:W-:Y:S01]  /*11410*/  BSSY B3, `(.L_x_476) ;  /* 0x000000b000037945 */ /* 0x000fe20003800000 */
[----:B0-----:R-:W-:-:S04]  /*11420*/  LOP3.LUT R4, R4, 0x7f, RZ, 0xc0, !PT ;  /* 0x0000007f04047812 */ /* 0x001fc800078ec0ff */
[----:B------:R-:W-:-:S13]  /*11430*/  ISETP.NE.AND P1, PT, R4, RZ, PT ;  /* 0x000000ff0400720c */ /* 0x000fda0003f25270 */
[----:B------:R-:W-:Y:S05]  /*11440*/  @P1 BRA `(.L_x_477) ;  /* 0x00000000001c1947 */ /* 0x000fea0003800000 */
[----:B------:R-:W0:Y:S01]  /*11450*/  S2R R4, SR_TID.X ;  /* 0x0000000000047919 */ /* 0x000e220000002100 */
[----:B-1----:R-:W-:-:S04]  /*11460*/  IMAD.MOV.U32 R2, RZ, RZ, 0xa000 ;  /* 0x0000a000ff027424 */ /* 0x002fc800078e00ff */
[----:B------:R2:W-:Y:S01]  /*11470*/  SYNCS.ARRIVE.TRANS64 RZ, [R3+URZ+0x38830], R2 ;  /* 0x0388300203ff79a7 */ /* 0x0005e2000800003f */
[----:B0-----:R-:W-:-:S04]  /*11480*/  LOP3.LUT R4, R4, 0x1f, RZ, 0xc0, !PT ;  /* 0x0000001f04047812 */ /* 0x001fc800078ec0ff */
[----:B------:R-:W-:-:S13]  /*11490*/  ISETP.NE.AND P0, PT, R4, RZ, PT ;  /* 0x000000ff0400720c */ /* 0x000fda0003f05270 */
[----:B--2---:R-:W-:Y:S05]  /*114a0*/  @!P0 BRA `(.L_x_477) ;  /* 0x0000000000048947 */ /* 0x004fea0003800000 */
[----:B------:R-:W-:Y:S01]  /*114b0*/  BPT.TRAP 0x1 ;  /* 0x000000040000795c */ /* 0x000fe20000300000 */
.L_x_477:
[----:B------:R-:W-:Y:S05]  /*114c0*/  BSYNC B3 ;  /* 0x0000000000037941 */ /* 0x000fea0003800000 */
.L_x_476:
[----:B------:R-:W2:Y:S04]  /*114d0*/  LDL R4, [R1+0x4] ;  /* 0x0000040001047983 */ /* 0x000ea80000100800 */
[----:B-1----:R-:W3:Y:S01]  /*114e0*/  LDL R2, [R1+0x18] ;  /* 0x0000180001027983 */ /* 0x002ee20000100800 */
[----:B------:R-:W-:Y:S01]  /*114f0*/  IMAD.MOV.U32 R11, RZ, RZ, RZ ;  /* 0x000000ffff0b7224 */ /* 0x000fe200078e00ff */
[----:B------:R-:W-:Y:S01]  /*11500*/  UIADD3 UR4, UP0, UR36, 0x370, URZ ;  /* 0x0000037024047890 */ /* 0x000fe2000ff1e03f */
[----:B------:R-:W-:Y:S01]  /*11510*/  PLOP3.LUT P0, PT, PT, PT, PT, 0x80, 0x0 ;  /* 0x000000000000781c */ /* 0x000fe20003f0f070 */
[----:B------:R-:W-:Y:S01]  /*11520*/  UMOV UR6, 0x0 ;  /* 0x0000000000067882 */ /* 0x000fe20000000000 */
[----:B------:R-:W-:Y:S01]  /*11530*/  IADD3 R3, R3, 0x38830, RZ ;  /* 0x0003883003037810 */ /* 0x000fe20007ffe0ff */
[----:B------:R-:W-:Y:S01]  /*11540*/  UIADD3.X UR5, URZ, UR37, URZ, UP0, !UPT ;  /* 0x000000253f057290 */ /* 0x000fe200087fe43f */
[----:B------:R-:W-:Y:S01]  /*11550*/  R2UR UR10, R11 ;  /* 0x000000000b0a72ca */ /* 0x000fe200000e0000 */
[----:B------:R-:W-:Y:S01]  /*11560*/  UMOV UR7, 0x14f00000 ;  /* 0x14f0000000077882 */ /* 0x000fe20000000000 */
[----:B--2---:R-:W-:-:S02]  /*11570*/  IMAD R4, R8, 0xa000, R4 ;  /* 0x0000a00008047824 */ /* 0x004fc400078e0204 */
[----:B---3--:R-:W-:Y:S02]  /*11580*/  IMAD R2, R0, 0x50, R2 ;  /* 0x0000005000027824 */ /* 0x008fe400078e0202 */
[----:B------:R-:W-:-:S09]  /*11590*/  VIADD R7, R4, 0x24400 ;  /* 0x0002440004077836 */ /* 0x000fd20000000000 */
.L_x_478:
        /* <DEDUP_REMOVED lines=16> */
.L_x_479:
        /* <DEDUP_REMOVED lines=16> */
.L_x_480:
        /* <DEDUP_REMOVED lines=16> */
.L_x_481:
        /* <DEDUP_REMOVED lines=10> */
[----:B------:R-:W2:Y:S04]  /*11940*/  LDL.LU R12, [R1+0x10] ;  /* 0x00001000010c7983 */ /* 0x000ea80000300800 */
[----:B------:R-:W3:Y:S01]  /*11950*/  LDL R7, [R1+0x8] ;  /* 0x0000080001077983 */ /* 0x000ee20000100800 */
[----:B------:R-:W-:Y:S01]  /*11960*/  BSSY B3, `(.L_x_482) ;  /* 0x0000005000037945 */ /* 0x000fe20003800000 */
[----:B--2---:R-:W-:Y:S01]  /*11970*/  SHF.L.U32 R2, R12, 0x1f, RZ ;  /* 0x0000001f0c027819 */ /* 0x004fe200000006ff */
[----:B---3--:R-:W-:-:S04]  /*11980*/  IMAD R3, R7, 0x8, R6 ;  /* 0x0000000807037824 */ /* 0x008fc800078e0206 */
[----:B------:R-:W0:Y:S02]  /*11990*/  SYNCS.PHASECHK.TRANS64.TRYWAIT P0, [R3+URZ+0x60], R2 ;  /* 0x00006002030075a7 */ /* 0x000e24000800017f */
[----:B0-----:R-:W-:Y:S05]  /*119a0*/  @!P0 BRA `(.L_x_483) ;  /* 0x00000048003c8947 */ /* 0x001fea0003800000 */
.L_x_594:
[----:B------:R-:W-:Y:S05]  /*119b0*/  BSYNC B3 ;  /* 0x0000000000037941 */ /* 0x000fea0003800000 */
.L_x_482:
[----:B------:R-:W-:Y:S01]  /*119c0*/  BSSY B3, `(.L_x_484) ;  /* 0x000000e000037945 */ /* 0x000fe20003800000 */
[----:B------:R-:W-:Y:S02]  /*119d0*/  IMAD.MOV.U32 R12, RZ, RZ, 0x0 ;  /* 0x00000000ff0c7424 */ /* 0x000fe400078e00ff */
[----:B------:R-:W-:Y:S01]  /*119e0*/  IMAD.MOV.U32 R13, RZ, RZ, 0x14f00000 ;  /* 0x14f00000ff0d7424 */ /* 0x000fe200078e00ff */
[----:B------:R-:W-:Y:S06]  /*119f0*/  @P1 BRA `(.L_x_485) ;  /* 0x0000000000281947 */ /* 0x000fec0003800000 */
[----:B0-----:R-:W2:Y:S04]  /*11a00*/  LDL R3, [R1+0x4] ;  /* 0x0000040001037983 */ /* 0x001ea80000100800 */
[----:B------:R-:W2:Y:S01]  /*11a10*/  LDL R7, [R1+0x8] ;  /* 0x0000080001077983 */ /* 0x000ea20000100800 */
[----:B------:R-:W0:Y:S02]  /*11a20*/  S2R R4, SR_TID.X ;  /* 0x0000000000047919 */ /* 0x000e240000002100 */
[----:B0-----:R-:W-:-:S04]  /*11a30*/  LOP3.LUT R4, R4, 0x1f, RZ, 0xc0, !PT ;  /* 0x0000001f04047812 */ /* 0x001fc800078ec0ff */
[----:B------:R-:W-:Y:S01]  /*11a40*/  ISETP.NE.AND P0, PT, R4, RZ, PT ;  /* 0x000000ff0400720c */ /* 0x000fe20003f05270 */
[----:B--2---:R-:W-:Y:S02]  /*11a50*/  IMAD R2, R7, 0x8, R3 ;  /* 0x0000000807027824 */ /* 0x004fe400078e0203 */
[----:B------:R-:W-:-:S04]  /*11a60*/  IMAD.MOV.U32 R3, RZ, RZ, 0xa000 ;  /* 0x0000a000ff037424 */ /* 0x000fc800078e00ff */
[----:B------:R1:W-:Y:S06]  /*11a70*/  SYNCS.ARRIVE.TRANS64 RZ, [R2+URZ+0x38850], R3 ;  /* 0x0388500302ff79a7 */ /* 0x0003ec000800003f */
[----:B------:R-:W-:Y:S05]  /*11a80*/  @!P0 BRA `(.L_x_485) ;  /* 0x0000000000048947 */ /* 0x000fea0003800000 */
[----:B------:R-:W-:Y:S01]  /*11a90*/  BPT.TRAP 0x1 ;  /* 0x000000040000795c */ /* 0x000fe20000300000 */
.L_x_485:
[----:B------:R-:W-:Y:S05]  /*11aa0*/  BSYNC B3 ;  /* 0x0000000000037941 */ /* 0x000fea0003800000 */
.L_x_484:
[----:B01----:R-:W2:Y:S01]  /*11ab0*/  LDL.LU R2, [R1+0x8] ;  /* 0x0000080001027983 */ /* 0x003ea20000300800 */
[----:B------:R-:W-:-:S03]  /*11ac0*/  R2UR UR10, R11 ;  /* 0x000000000b0a72ca */ /* 0x000fc600000e0000 */
[----:B------:R-:W3:Y:S04]  /*11ad0*/  LDL R7, [R1+0x18] ;  /* 0x0000180001077983 */ /* 0x000ee80000100800 */
[----:B------:R-:W3:Y:S04]  /*11ae0*/  LDL.LU R4, [R1+0x14] ;  /* 0x0000140001047983 */ /* 0x000ee80000300800 */
[----:B------:R-:W2:Y:S01]  /*11af0*/  LDL R11, [R1+0x4] ;  /* 0x00000400010b7983 */ /* 0x000ea20000100800 */
[----:B------:R-:W-:Y:S01]  /*11b00*/  R2UR UR6, R12 ;  /* 0x000000000c0672ca */ /* 0x000fe200000e0000 */
[----:B------:R-:W-:Y:S01]  /*11b10*/  UIADD3 UR4, UP0, UR36, 0x470, URZ ;  /* 0x0000047024047890 */ /* 0x000fe2000ff1e03f */
[----:B------:R-:W-:-:S02]  /*11b20*/  R2UR UR7, R13 ;  /* 0x000000000d0772ca */ /* 0x000fc400000e0000 */
[----:B------:R-:W-:Y:S01]  /*11b30*/  PLOP3.LUT P0, PT, PT, PT, PT, 0x80, 0x0 ;  /* 0x000000000000781c */ /* 0x000fe20003f0f070 */
[----:B------:R-:W-:Y:S01]  /*11b40*/  UIADD3.X UR5, URZ, UR37, URZ, UP0, !UPT ;  /* 0x000000253f057290 */ /* 0x000fe200087fe43f */
[----:B---3--:R-:W-:Y:S02]  /*11b50*/  IMAD R4, R4, 0x50, R7 ;  /* 0x0000005004047824 */ /* 0x008fe400078e0207 */
[C-C-:B--2---:R-:W-:Y:S02]  /*11b60*/  IMAD R3, R2.reuse, 0x8, R11.reuse ;  /* 0x0000000802037824 */ /* 0x144fe400078e020b */
[----:B------:R-:W-:Y:S02]  /*11b70*/  IMAD R2, R2, 0xa000, R11 ;  /* 0x0000a00002027824 */ /* 0x000fe400078e020b */
[----:B------:R-:W-:Y:S02]  /*11b80*/  VIADD R3, R3, 0x38850 ;  /* 0x0003885003037836 */ /* 0x000fe40000000000 */
[----:B------:R-:W-:-:S07]  /*11b90*/  VIADD R7, R2, 0x400 ;  /* 0x0000040002077836 */ /* 0x000fce0000000000 */
.L_x_486:
[----:B------:R-:W2:Y:S01]  /*11ba0*/  LDL R11, [R1] ;  /* 0x00000000010b7983 */ /* 0x000ea20000100800 */
[----:B------:R-:W-:-:S13]  /*11bb0*/  @P0 ELECT P1, URZ, PT ;  /* 0x00000000003f082f */ /* 0x000fda0003820000 */
[----:B------:R-:W-:Y:S02]  /*11bc0*/  @P1 R2UR UR12, R18 ;  /* 0x00000000120c12ca */ /* 0x000fe400000e0000 */
[----:B------:R-:W-:Y:S02]  /*11bd0*/  @P1 R2UR UR11, R4 ;  /* 0x00000000040b12ca */ /* 0x000fe400000e0000 */
[----:B------:R-:W-:Y:S02]  /*11be0*/  @P1 R2UR UR9, R3 ;  /* 0x00000000030912ca */ /* 0x000fe400000e0000 */
[----:B------:R-:W-:Y:S02]  /*11bf0*/  @P1 R2UR UR8, R7 ;  /* 0x00000000070812ca */ /* 0x000fe400000e0000 */
[----:B------:R-:W-:Y:S02]  /*11c00*/  @P1 PLOP3.LUT P0, PT, P1, PT, PT, 0x8, 0x0 ;  /* 0x000000000000181c */ /* 0x000fe40000f0e170 */
[----:B--2---:R-:W-:-:S02]  /*11c10*/  @P1 R2UR UR13, R11 ;  /* 0x000000000b0d12ca */ /* 0x004fc400000e0000 */
[----:B------:R-:W-:-:S11]  /*11c20*/  PLOP3.LUT P1, PT, PT, PT, PT, 0x8, 0x0 ;  /* 0x000000000000781c */ /* 0x000fd60003f2e170 */
[----:B------:R0:W-:Y:S02]  /*11c30*/  UTMALDG.4D [UR8], [UR4], desc[UR6] ;  /* 0x00000608040075b4 */ /* 0x0001e40008019000 */
[----:B0-----:R-:W-:Y:S05]  /*11c40*/  @P0 BRA.U.ANY `(.L_x_486) ;  /* 0xfffffffd00d40947 */ /* 0x001fea000393ffff */
[----:B------:R-:W-:Y:S01]  /*11c50*/  R2UR UR10, R17 ;  /* 0x00000000110a72ca */ /* 0x000fe200000e0000 */
[----:B------:R-:W-:Y:S01]  /*11c60*/  VIADD R7, R2, 0x2c00 ;  /* 0x00002c0002077836 */ /* 0x000fe20000000000 */
[----:B------:R-:W-:Y:S02]  /*11c70*/  R2UR UR6, R12 ;  /* 0x000000000c0672ca */ /* 0x000fe400000e0000 */
[----:B------:R-:W-:Y:S02]  /*11c80*/  R2UR UR7, R13 ;  /* 0x000000000d0772ca */ /* 0x000fe400000e0000 */
[----:B------:R-:W-:-:S13]  /*11c90*/  PLOP3.LUT P0, PT, PT, PT, PT, 0x80, 0x0 ;  /* 0x000000000000781c */ /* 0x000fda0003f0f070 */
.L_x_487:
        /* <DEDUP_REMOVED lines=16> */
.L_x_488:
        /* <DEDUP_REMOVED lines=16> */
.L_x_489:
        /* <DEDUP_REMOVED lines=11> */
[----:B------:R0:W-:Y:S04]  /*11f50*/  STL [R1], R5 ;  /* 0x0000000501007387 */ /* 0x0001e80000100800 */
[----:B------:R0:W-:Y:S02]  /*11f60*/  STL [R1+0x14], R0 ;  /* 0x0000140001007387 */ /* 0x0001e40000100800 */
.L_x_472:
[----:B------:R-:W-:Y:S05]  /*11f70*/  BSYNC B1 ;  /* 0x0000000000017941 */ /* 0x000fea0003800000 */
.L_x_471:
[----:B0-----:R-:W2:Y:S04]  /*11f80*/  LDL.LU R0, [R1+0x30] ;  /* 0x0000300001007983 */ /* 0x001ea80000300800 */
[----:B------:R0:W-:Y:S04]  /*11f90*/  STL [R1+0x8], R8 ;  /* 0x0000080801007387 */ /* 0x0001e80000100800 */
[----:B------:R0:W-:Y:S02]  /*11fa0*/  STL [R1+0x10], R10 ;  /* 0x0000100a01007387 */ /* 0x0001e40000100800 */
[----:B0-2---:R-:W-:-:S07]  /*11fb0*/  VIADD R0, R0, 0xfffffffd ;  /* 0xfffffffd00007836 */ /* 0x005fce0000000000 */
.L_x_470:
[----:B------:R-:W-:Y:S05]  /*11fc0*/  BSYNC B2 ;  /* 0x0000000000027941 */ /* 0x000fea0003800000 */
.L_x_469:
[----:B------:R-:W2:Y:S01]  /*11fd0*/  LDL.LU R2, [R1+0x2c] ;  /* 0x00002c0001027983 */ /* 0x000ea20000300800 */
[----:B------:R-:W-:-:S05]  /*11fe0*/  IMAD.MOV R9, RZ, RZ, -R9 ;  /* 0x000000ffff097224 */ /* 0x000fca00078e0a09 */
[----:B--2---:R-:W-:-:S13]  /*11ff0*/  ISETP.NE.AND P0, PT, R2, R9, PT ;  /* 0x000000090200720c */ /* 0x004fda0003f05270 */
[----:B------:R-:W-:Y:S05]  /*12000*/  @!P0 BRA `(.L_x_468) ;  /* 0x0000001c00088947 */ /* 0x000fea0003800000 */
[----:B------:R0:W5:Y:S02]  /*12010*/  LDL R8, [R1] ;  /* 0x0000000001087983 */ /* 0x0001640000100800 */
.L_x_528:
[----:B--2---:R-:W2:Y:S04]  /*12020*/  LDL R4, [R1+0x20] ;  /* 0x0000200001047983 */ /* 0x004ea80000100800 */
[----:B---3--:R-:W3:Y:S04]  /*12030*/  LDL R3, [R1+0x8] ;  /* 0x0000080001037983 */ /* 0x008ee80000100800 */
[----:B------:R-:W4:Y:S01]  /*12040*/  LDL R2, [R1+0x10] ;  /* 0x0000100001027983 */ /* 0x000f220000100800 */
[----:B------:R-:W-:Y:S05]  /*12050*/  YIELD ;  /* 0x0000000000007946 */ /* 0x000fea0003800000 */
[----:B------:R-:W-:Y:S01]  /*12060*/  BSSY B1, `(.L_x_490) ;  /* 0x00000db000017945 */ /* 0x000fe20003800000 */
[----:B--2---:R-:W-:Y:S01]  /*12070*/  ISETP.NE.AND P1, PT, R4, RZ, PT ;  /* 0x000000ff0400720c */ /* 0x004fe20003f25270 */
[----:B---3--:R-:W-:-:S05]  /*12080*/  VIADD R4, R3, 0x1 ;  /* 0x0000000103047836 */ /* 0x008fca0000000000 */
[----:B------:R-:W-:-:S04]  /*12090*/  ISETP.NE.AND P0, PT, R4, 0x2, PT ;  /* 0x000000020400780c */ /* 0x000fc80003f05270 */
[----:B-1----:R-:W-:Y:S02]  /*120a0*/  SEL R5, RZ, 0x1, P0 ;  /* 0x00000001ff057807 */ /* 0x002fe40000000000 */
[----:B------:R-:W-:Y:S02]  /*120b0*/  SEL R4, R4, RZ, P0 ;  /* 0x000000ff04047207 */ /* 0x000fe40000000000 */
[----:B----4-:R-:W-:Y:S01]  /*120c0*/  LOP3.LUT R5, R2, R5, RZ, 0x3c, !PT ;  /* 0x0000000502057212 */ /* 0x010fe200078e3cff */
[----:B------:R-:W-:Y:S06]  /*120d0*/  @!P1 BRA `(.L_x_491) ;  /* 0x0000000c004c9947 */ /* 0x000fec0003800000 */
[----:B------:R-:W-:Y:S01]  /*120e0*/  ULDC.64 UR4, c[0x0][0x418] ;  /* 0x0001060000047ab9 */ /* 0x000fe20000000a00 */
[----:B------:R-:W-:Y:S01]  /*120f0*/  IMAD.MOV.U32 R7, RZ, RZ, R0 ;  /* 0x000000ffff077224 */ /* 0x000fe200078e0000 */
[----:B------:R-:W-:-:S04]  /*12100*/  ISETP.NE.U32.AND P0, PT, RZ, UR4, PT ;  /* 0x00000004ff007c0c */ /* 0x000fc8000bf05070 */
[----:B------:R-:W-:-:S13]  /*12110*/  ISETP.NE.AND.EX P0, PT, RZ, UR5, PT, P0 ;  /* 0x00000005ff007c0c */ /* 0x000fda000bf05300 */
[----:B------:R-:W-:Y:S05]  /*12120*/  @!P0 BRA `(.L_x_492) ;  /* 0x0000000000508947 */ /* 0x000fea0003800000 */
[----:B------:R-:W2:Y:S01]  /*12130*/  LDL R10, [R1+0x1c] ;  /* 0x00001c00010a7983 */ /* 0x000ea20000100800 */
[----:B-----5:R-:W1:Y:S01]  /*12140*/  LDC R8, c[0x0][0x43c] ;  /* 0x00010f00ff087b82 */ /* 0x020e620000000800 */
[----:B------:R-:W-:Y:S02]  /*12150*/  ULDC.64 UR6, c[0x0][0x428] ;  /* 0x00010a0000067ab9 */ /* 0x000fe40000000a00 */
[----:B------:R-:W3:Y:S01]  /*12160*/  LDL R9, [R1+0xc] ;  /* 0x00000c0001097983 */ /* 0x000ee20000100800 */
[----:B------:R-:W-:Y:S01]  /*12170*/  ULDC.64 UR8, c[0x0][0x208] ;  /* 0x0000820000087ab9 */ /* 0x000fe20000000a00 */
[----:B-1----:R-:W-:-:S13]  /*12180*/  ISETP.NE.AND P0, PT, R8, 0x1, PT ;  /* 0x000000010800780c */ /* 0x002fda0003f05270 */
[----:B------:R-:W1:Y:S02]  /*12190*/  @P0 LDC.64 R2, c[0x0][0x440] ;  /* 0x00011000ff020b82 */ /* 0x000e640000000a00 */
[----:B-1----:R-:W-:-:S04]  /*121a0*/  @P0 IMAD.HI.U32 R7, R0, R2, RZ ;  /* 0x0000000200070227 */ /* 0x002fc800078e00ff */
[----:B------:R-:W-:Y:S01]  /*121b0*/  IMAD.MOV.U32 R2, RZ, RZ, R0 ;  /* 0x000000ffff027224 */ /* 0x000fe200078e0000 */
[----:B------:R-:W-:-:S04]  /*121c0*/  @P0 SHF.R.U32.HI R2, RZ, R3, R7 ;  /* 0x00000003ff020219 */ /* 0x000fc80000011607 */
[--C-:B------:R-:W-:Y:S01]  /*121d0*/  SHF.R.S32.HI R3, RZ, 0x1f, R2.reuse ;  /* 0x0000001fff037819 */ /* 0x100fe20000011402 */
[----:B------:R-:W-:-:S04]  /*121e0*/  IMAD.MOV R7, RZ, RZ, -R2 ;  /* 0x000000ffff077224 */ /* 0x000fc800078e0a02 */
[----:B------:R-:W-:Y:S02]  /*121f0*/  IMAD R7, R8, R7, R0 ;  /* 0x0000000708077224 */ /* 0x000fe400078e0200 */
[----:B--2---:R-:W-:-:S04]  /*12200*/  IMAD R8, R10, UR6, RZ ;  /* 0x000000060a087c24 */ /* 0x004fc8000f8e02ff */
[C---:B---3--:R-:W-:Y:S02]  /*12210*/  IMAD R8, R9.reuse, UR7, R8 ;  /* 0x0000000709087c24 */ /* 0x048fe4000f8e0208 */
[----:B------:R-:W-:-:S04]  /*12220*/  IMAD.WIDE.U32 R2, R9, UR6, R2 ;  /* 0x0000000609027c25 */ /* 0x000fc8000f8e0002 */
[----:B------:R-:W-:Y:S01]  /*12230*/  IMAD.IADD R3, R8, 0x1, R3 ;  /* 0x0000000108037824 */ /* 0x000fe200078e0203 */
[----:B------:R-:W-:-:S04]  /*12240*/  LEA R8, P0, R2, UR4, 0x2 ;  /* 0x0000000402087c11 */ /* 0x000fc8000f8010ff */
[----:B------:R-:W-:-:S05]  /*12250*/  LEA.HI.X R9, R2, UR5, R3, 0x2, P0 ;  /* 0x0000000502097c11 */ /* 0x000fca00080f1403 */
[----:B------:R1:W5:Y:S04]  /*12260*/  LDG.E R8, desc[UR8][R8.64] ;  /* 0x0000000808087981 */ /* 0x000368000c1e1900 */
.L_x_492:
[----:B------:R-:W2:Y:S01]  /*12270*/  LDL R2, [R1+0x4] ;  /* 0x0000040001027983 */ /* 0x000ea20000100800 */
[----:B------:R-:W-:Y:S01]  /*12280*/  BSSY B2, `(.L_x_493) ;  /* 0x0000005000027945 */ /* 0x000fe20003800000 */
[----:B--2---:R-:W-:Y:S01]  /*12290*/  IMAD R3, R4, 0x8, R2 ;  /* 0x0000000804037824 */ /* 0x004fe200078e0202 */
[----:B------:R-:W-:-:S04]  /*122a0*/  SHF.L.U32 R2, R5, 0x1f, RZ ;  /* 0x0000001f05027819 */ /* 0x000fc800000006ff */
[----:B------:R-:W2:Y:S02]  /*122b0*/  SYNCS.PHASECHK.TRANS64.TRYWAIT P0, [R3+URZ+0x38840], R2 ;  /* 0x03884002030075a7 */ /* 0x000ea4000800017f */
[----:B--2---:R-:W-:Y:S05]  /*122c0*/  @!P0 BRA `(.L_x_494) ;  /* 0x0000004000088947 */ /* 0x004fea0003800000 */
.L_x_595:
[----:B------:R-:W-:Y:S05]  /*122d0*/  BSYNC B2 ;  /* 0x0000000000027941 */ /* 0x000fea0003800000 */
.L_x_493:
        /* <DEDUP_REMOVED lines=12> */
.L_x_496:
[----:B------:R-:W-:Y:S05]  /*123a0*/  BSYNC B2 ;  /* 0x0000000000027941 */ /* 0x000fea0003800000 */
.L_x_495:
[----:B------:R-:W3:Y:S04]  /*123b0*/  LDL R9, [R1+0x4] ;  /* 0x0000040001097983 */ /* 0x000ee80000100800 */
[----:B--2---:R-:W2:Y:S01]  /*123c0*/  LDL R2, [R1+0x18] ;  /* 0x0000180001027983 */ /* 0x004ea20000100800 */
        /* <DEDUP_REMOVED lines=8> */
[----:B---3--:R-:W-:-:S02]  /*12450*/  IMAD R9, R4, 0xa000, R9 ;  /* 0x0000a00004097824 */ /* 0x008fc400078e0209 */
[----:B--2---:R-:W-:Y:S02]  /*12460*/  IMAD R2, R7, 0x50, R2 ;  /* 0x0000005007027824 */ /* 0x004fe400078e0202 */
[----:B------:R-:W-:-:S08]  /*12470*/  VIADD R10, R9, 0x24400 ;  /* 0x00024400090a7836 */ /* 0x000fd00000000000 */
.L_x_497:
        /* <DEDUP_REMOVED lines=9> */
[----:B-1----:R-:W-:Y:S05]  /*12510*/  @P0 BRA.U.ANY `(.L_x_497) ;  /* 0xfffffffd00d80947 */ /* 0x002fea000393ffff */
[----:B------:R-:W-:Y:S01]  /*12520*/  IMAD.MOV.U32 R17, RZ, RZ, 0x40 ;  /* 0x00000040ff117424 */ /* 0x000fe200078e00ff */
[----:B------:R-:W-:Y:S01]  /*12530*/  PLOP3.LUT P0, PT, PT, PT, PT, 0x80, 0x0 ;  /* 0x000000000000781c */ /* 0x000fe20003f0f070 */
[----:B------:R-:W-:Y:S01]  /*12540*/  VIADD R10, R9, 0x26c00 ;  /* 0x00026c00090a7836 */ /* 0x000fe20000000000 */
[----:B------:R-:W-:Y:S01]  /*12550*/  UMOV UR6, 0x0 ;  /* 0x0000000000067882 */ /* 0x000fe20000000000 */
[----:B------:R-:W-:Y:S01]  /*12560*/  UMOV UR7, 0x14f00000 ;  /* 0x14f0000000077882 */ /* 0x000fe20000000000 */
[----:B------:R-:W-:-:S15]  /*12570*/  R2UR UR10, R17 ;  /* 0x00000000110a72ca */ /* 0x000fde00000e0000 */
.L_x_498:
        /* <DEDUP_REMOVED lines=16> */
.L_x_499:
        /* <DEDUP_REMOVED lines=12> */
[----:B------:R-:W-:Y:S01]  /*12740*/  UMOV UR6, 0x0 ;  /* 0x0000000000067882 */ /* 0x000fe20000000000 */
[----:B------:R-:W-:Y:S01]  /*12750*/  IADD3 R9, R9, 0x2bc00, RZ ;  /* 0x0002bc0009097810 */ /* 0x000fe20007ffe0ff */
[----:B------:R-:W-:Y:S01]  /*12760*/  UMOV UR7, 0x14f00000 ;  /* 0x14f0000000077882 */ /* 0x000fe20000000000 */
[----:B------:R-:W-:-:S15]  /*12770*/  R2UR UR10, R14 ;  /* 0x000000000e0a72ca */ /* 0x000fde00000e0000 */
.L_x_500:
        /* <DEDUP_REMOVED lines=10> */
[----:B------:R-:W2:Y:S04]  /*12820*/  LDL.LU R12, [R1+0x10] ;  /* 0x00001000010c7983 */ /* 0x000ea80000300800 */
[----:B------:R-:W3:Y:S01]  /*12830*/  LDL R10, [R1+0x8] ;  /* 0x00000800010a7983 */ /* 0x000ee20000100800 */
[----:B------:R-:W-:Y:S01]  /*12840*/  BSSY B2, `(.L_x_501) ;  /* 0x0000005000027945 */ /* 0x000fe20003800000 */
[----:B--2---:R-:W-:Y:S01]  /*12850*/  SHF.L.U32 R3, R12, 0x1f, RZ ;  /* 0x0000001f0c037819 */ /* 0x004fe200000006ff */
[----:B---3--:R-:W-:-:S04]  /*12860*/  IMAD R2, R10, 0x8, R6 ;  /* 0x000000080a027824 */ /* 0x008fc800078e0206 */
[----:B------:R-:W1:Y:S02]  /*12870*/  SYNCS.PHASECHK.TRANS64.TRYWAIT P0, [R2+URZ+0x60], R3 ;  /* 0x00006003020075a7 */ /* 0x000e64000800017f */
[----:B-1----:R-:W-:Y:S05]  /*12880*/  @!P0 BRA `(.L_x_502) ;  /* 0x0000003800ac8947 */ /* 0x002fea0003800000 */
.L_x_596:
[----:B------:R-:W-:Y:S05]  /*12890*/  BSYNC B2 ;  /* 0x0000000000027941 */ /* 0x000fea0003800000 */
.L_x_501:
[----:B------:R-:W-:Y:S01]  /*128a0*/  BSSY B2, `(.L_x_503) ;  /* 0x000000b000027945 */ /* 0x000fe20003800000 */
[----:B------:R-:W-:Y:S02]  /*128b0*/  IMAD.MOV.U32 R12, RZ, RZ, 0x0 ;  /* 0x00000000ff0c7424 */ /* 0x000fe400078e00ff */
[----:B------:R-:W-:Y:S01]  /*128c0*/  IMAD.MOV.U32 R13, RZ, RZ, 0x14f00000 ;  /* 0x14f00000ff0d7424 */ /* 0x000fe200078e00ff */
[----:B------:R-:W-:Y:S06]  /*128d0*/  @P1 BRA `(.L_x_504) ;  /* 0x00000000001c1947 */ /* 0x000fec0003800000 */
[----:B------:R-:W2:Y:S01]  /*128e0*/  S2R R9, SR_TID.X ;  /* 0x0000000000097919 */ /* 0x000ea20000002100 */
[----:B-1----:R-:W-:-:S04]  /*128f0*/  IMAD.MOV.U32 R3, RZ, RZ, 0xa000 ;  /* 0x0000a000ff037424 */ /* 0x002fc800078e00ff */
[----:B------:R3:W-:Y:S01]  /*12900*/  SYNCS.ARRIVE.TRANS64 RZ, [R2+URZ+0x50], R3 ;  /* 0x0000500302ff79a7 */ /* 0x0007e2000800003f */
[----:B--2---:R-:W-:-:S04]  /*12910*/  LOP3.LUT R9, R9, 0x1f, RZ, 0xc0, !PT ;  /* 0x0000001f09097812 */ /* 0x004fc800078ec0ff */
[----:B------:R-:W-:-:S13]  /*12920*/  ISETP.NE.AND P0, PT, R9, RZ, PT ;  /* 0x000000ff0900720c */ /* 0x000fda0003f05270 */
[----:B---3--:R-:W-:Y:S05]  /*12930*/  @!P0 BRA `(.L_x_504) ;  /* 0x0000000000048947 */ /* 0x008fea0003800000 */
[----:B------:R-:W-:Y:S01]  /*12940*/  BPT.TRAP 0x1 ;  /* 0x000000040000795c */ /* 0x000fe20000300000 */
.L_x_504:
[----:B------:R-:W-:Y:S05]  /*12950*/  BSYNC B2 ;  /* 0x0000000000027941 */ /* 0x000fea0003800000 */
.L_x_503:
[----:B-1----:R-:W2:Y:S01]  /*12960*/  LDL.LU R3, [R1+0x8] ;  /* 0x0000080001037983 */ /* 0x002ea20000300800 */
[----:B------:R-:W-:-:S03]  /*12970*/  R2UR UR10, R11 ;  /* 0x000000000b0a72ca */ /* 0x000fc600000e0000 */
[----:B------:R-:W3:Y:S04]  /*12980*/  LDL R10, [R1+0x18] ;  /* 0x00001800010a7983 */ /* 0x000ee80000100800 */
[----:B------:R-:W3:Y:S04]  /*12990*/  LDL.LU R9, [R1+0x14] ;  /* 0x0000140001097983 */ /* 0x000ee80000300800 */
[----:B------:R-:W2:Y:S01]  /*129a0*/  LDL R11, [R1+0x4] ;  /* 0x00000400010b7983 */ /* 0x000ea20000100800 */
[----:B------:R-:W-:Y:S01]  /*129b0*/  R2UR UR6, R12 ;  /* 0x000000000c0672ca */ /* 0x000fe200000e0000 */
[----:B------:R-:W-:Y:S01]  /*129c0*/  UIADD3 UR4, UP0, UR36, 0x470, URZ ;  /* 0x0000047024047890 */ /* 0x000fe2000ff1e03f */
[----:B------:R-:W-:Y:S01]  /*129d0*/  R2UR UR7, R13 ;  /* 0x000000000d0772ca */ /* 0x000fe200000e0000 */
[----:B------:R-:W-:Y:S01]  /*129e0*/  VIADD R2, R2, 0x50 ;  /* 0x0000005002027836 */ /* 0x000fe20000000000 */
[----:B------:R-:W-:Y:S01]  /*129f0*/  PLOP3.LUT P0, PT, PT, PT, PT, 0x80, 0x0 ;  /* 0x000000000000781c */ /* 0x000fe20003f0f070 */
[----:B------:R-:W-:Y:S01]  /*12a00*/  UIADD3.X UR5, URZ, UR37, URZ, UP0, !UPT ;  /* 0x000000253f057290 */ /* 0x000fe200087fe43f */
[----:B---3--:R-:W-:-:S02]  /*12a10*/  IMAD R9, R9, 0x50, R10 ;  /* 0x0000005009097824 */ /* 0x008fc400078e020a */
[----:B--2---:R-:W-:-:S04]  /*12a20*/  IMAD R3, R3, 0xa000, R11 ;  /* 0x0000a00003037824 */ /* 0x004fc800078e020b */
[----:B------:R-:W-:-:S07]  /*12a30*/  VIADD R10, R3, 0x400 ;  /* 0x00000400030a7836 */ /* 0x000fce0000000000 */
.L_x_505:
        /* <DEDUP_REMOVED lines=10> */
[----:B-1----:R-:W-:Y:S05]  /*12ae0*/  @P0 BRA.U.ANY `(.L_x_505) ;  /* 0xfffffffd00d40947 */ /* 0x002fea000393ffff */
[----:B------:R-:W-:Y:S01]  /*12af0*/  R2UR UR10, R17 ;  /* 0x00000000110a72ca */ /* 0x000fe200000e0000 */
[----:B------:R-:W-:Y:S01]  /*12b00*/  VIADD R10, R3, 0x2c00 ;  /* 0x00002c00030a7836 */ /* 0x000fe20000000000 */
[----:B------:R-:W-:Y:S02]  /*12b10*/  R2UR UR6, R12 ;  /* 0x000000000c0672ca */ /* 0x000fe400000e0000 */
[----:B------:R-:W-:Y:S02]  /*12b20*/  R2UR UR7, R13 ;  /* 0x000000000d0772ca */ /* 0x000fe400000e0000 */
[----:B------:R-:W-:-:S13]  /*12b30*/  PLOP3.LUT P0, PT, PT, PT, PT, 0x80, 0x0 ;  /* 0x000000000000781c */ /* 0x000fda0003f0f070 */
.L_x_506:
        /* <DEDUP_REMOVED lines=16> */
.L_x_507:
        /* <DEDUP_REMOVED lines=16> */
.L_x_508:
        /* <DEDUP_REMOVED lines=11> */
[----:B------:R1:W-:Y:S04]  /*12df0*/  STL [R1+0x14], R7 ;  /* 0x0000140701007387 */ /* 0x0003e80000100800 */
[----:B------:R1:W-:Y:S02]  /*12e00*/  STL [R1], R8 ;  /* 0x0000000801007387 */ /* 0x0003e40000100800 */
.L_x_491:
[----:B------:R-:W-:Y:S05]  /*12e10*/  BSYNC B1 ;  /* 0x0000000000017941 */ /* 0x000fea0003800000 */
.L_x_490:
        /* <DEDUP_REMOVED lines=8> */
[----:B------:R2:W-:Y:S04]  /*12ea0*/  STL [R1+0x10], R10 ;  /* 0x0000100a01007387 */ /* 0x0005e80000100800 */
[----:B------:R2:W-:Y:S01]  /*12eb0*/  STL [R1+0x8], R11 ;  /* 0x0000080b01007387 */ /* 0x0005e20000100800 */
[----:B------:R-:W-:Y:S05]  /*12ec0*/  @!P1 BRA `(.L_x_510) ;  /* 0x0000000c00489947 */ /* 0x000fea0003800000 */
[----:B------:R-:W-:Y:S01]  /*12ed0*/  ULDC.64 UR4, c[0x0][0x418] ;  /* 0x0001060000047ab9 */ /* 0x000fe20000000a00 */
[----:B-1----:R-:W-:Y:S01]  /*12ee0*/  VIADD R7, R0, 0xffffffff ;  /* 0xffffffff00077836 */ /* 0x002fe20000000000 */
[----:B------:R-:W-:-:S04]  /*12ef0*/  ISETP.NE.U32.AND P0, PT, RZ, UR4, PT ;  /* 0x00000004ff007c0c */ /* 0x000fc8000bf05070 */
[----:B------:R-:W-:-:S13]  /*12f00*/  ISETP.NE.AND.EX P0, PT, RZ, UR5, PT, P0 ;  /* 0x00000005ff007c0c */ /* 0x000fda000bf05300 */
[----:B------:R-:W-:Y:S05]  /*12f10*/  @!P0 BRA `(.L_x_511) ;  /* 0x0000000000508947 */ /* 0x000fea0003800000 */
[----:B------:R-:W3:Y:S01]  /*12f20*/  LDL R13, [R1+0x1c] ;  /* 0x00001c00010d7983 */ /* 0x000ee20000100800 */
[----:B------:R-:W1:Y:S01]  /*12f30*/  LDC R9, c[0x0][0x43c] ;  /* 0x00010f00ff097b82 */ /* 0x000e620000000800 */
[----:B------:R-:W-:Y:S02]  /*12f40*/  ULDC.64 UR6, c[0x0][0x428] ;  /* 0x00010a0000067ab9 */ /* 0x000fe40000000a00 */
[----:B------:R-:W4:Y:S01]  /*12f50*/  LDL R12, [R1+0xc] ;  /* 0x00000c00010c7983 */ /* 0x000f220000100800 */
[----:B------:R-:W-:Y:S01]  /*12f60*/  ULDC.64 UR8, c[0x0][0x208] ;  /* 0x0000820000087ab9 */ /* 0x000fe20000000a00 */
[----:B-1----:R-:W-:-:S13]  /*12f70*/  ISETP.NE.AND P0, PT, R9, 0x1, PT ;  /* 0x000000010900780c */ /* 0x002fda0003f05270 */
[----:B------:R-:W1:Y:S02]  /*12f80*/  @P0 LDC.64 R2, c[0x0][0x440] ;  /* 0x00011000ff020b82 */ /* 0x000e640000000a00 */
[----:B-1---5:R-:W-:-:S04]  /*12f90*/  @P0 IMAD.HI.U32 R8, R7, R2, RZ ;  /* 0x0000000207080227 */ /* 0x022fc800078e00ff */
[----:B------:R-:W-:Y:S01]  /*12fa0*/  IMAD.MOV.U32 R2, RZ, RZ, R7 ;  /* 0x000000ffff027224 */ /* 0x000fe200078e0007 */
[----:B------:R-:W-:-:S05]  /*12fb0*/  @P0 SHF.R.U32.HI R2, RZ, R3, R8 ;  /* 0x00000003ff020219 */ /* 0x000fca0000011608 */
[----:B------:R-:W-:-:S04]  /*12fc0*/  IMAD.MOV R3, RZ, RZ, -R2 ;  /* 0x000000ffff037224 */ /* 0x000fc800078e0a02 */
[----:B------:R-:W-:Y:S01]  /*12fd0*/  IMAD R7, R9, R3, R7 ;  /* 0x0000000309077224 */ /* 0x000fe200078e0207 */
[----:B------:R-:W-:Y:S01]  /*12fe0*/  SHF.R.S32.HI R3, RZ, 0x1f, R2 ;  /* 0x0000001fff037819 */ /* 0x000fe20000011402 */
[----:B---3--:R-:W-:-:S04]  /*12ff0*/  IMAD R8, R13, UR6, RZ ;  /* 0x000000060d087c24 */ /* 0x008fc8000f8e02ff */
[C---:B----4-:R-:W-:Y:S02]  /*13000*/  IMAD R8, R12.reuse, UR7, R8 ;  /* 0x000000070c087c24 */ /* 0x050fe4000f8e0208 */
[----:B------:R-:W-:-:S04]  /*13010*/  IMAD.WIDE.U32 R2, R12, UR6, R2 ;  /* 0x000000060c027c25 */ /* 0x000fc8000f8e0002 */
[----:B------:R-:W-:Y:S01]  /*13020*/  IMAD.IADD R3, R8, 0x1, R3 ;  /* 0x0000000108037824 */ /* 0x000fe200078e0203 */
[----:B------:R-:W-:-:S04]  /*13030*/  LEA R8, P0, R2, UR4, 0x2 ;  /* 0x0000000402087c11 */ /* 0x000fc8000f8010ff */
[----:B------:R-:W-:-:S05]  /*13040*/  LEA.HI.X R9, R2, UR5, R3, 0x2, P0 ;  /* 0x0000000502097c11 */ /* 0x000fca00080f1403 */
[----:B------:R1:W5:Y:S04]  /*13050*/  LDG.E R8, desc[UR8][R8.64] ;  /* 0x0000000808087981 */ /* 0x000368000c1e1900 */
.L_x_511:
[----:B------:R-:W3:Y:S01]  /*13060*/  LDL R2, [R1+0x4] ;  /* 0x0000040001027983 */ /* 0x000ee20000100800 */
[----:B------:R-:W-:Y:S01]  /*13070*/  SHF.L.U32 R3, R10, 0x1f, RZ ;  /* 0x0000001f0a037819 */ /* 0x000fe200000006ff */
[----:B------:R-:W-:Y:S01]  /*13080*/  BSSY B2, `(.L_x_512) ;  /* 0x0000004000027945 */ /* 0x000fe20003800000 */
[----:B---3--:R-:W-:-:S04]  /*13090*/  IMAD R2, R11, 0x8, R2 ;  /* 0x000000080b027824 */ /* 0x008fc800078e0202 */
[----:B------:R-:W3:Y:S02]  /*130a0*/  SYNCS.PHASECHK.TRANS64.TRYWAIT P0, [R2+URZ+0x38840], R3 ;  /* 0x03884003020075a7 */ /* 0x000ee4000800017f */
[----:B---3--:R-:W-:Y:S05]  /*130b0*/  @!P0 BRA `(.L_x_513) ;  /* 0x0000003000b48947 */ /* 0x008fea0003800000 */
.L_x_597:
[----:B------:R-:W-:Y:S05]  /*130c0*/  BSYNC B2 ;  /* 0x0000000000027941 */ /* 0x000fea0003800000 */
.L_x_512:
[----:B-1----:R-:W1:Y:S01]  /*130d0*/  S2R R9, SR_TID.X ;  /* 0x0000000000097919 */ /* 0x002e620000002100 */
[----:B------:R-:W-:Y:S01]  /*130e0*/  BSSY B2, `(.L_x_514) ;  /* 0x000000b000027945 */ /* 0x000fe20003800000 */
[----:B-1----:R-:W-:-:S04]  /*130f0*/  LOP3.LUT R9, R9, 0x7f, RZ, 0xc0, !PT ;  /* 0x0000007f09097812 */ /* 0x002fc800078ec0ff */
[----:B------:R-:W-:-:S13]  /*13100*/  ISETP.NE.AND P1, PT, R9, RZ, PT ;  /* 0x000000ff0900720c */ /* 0x000fda0003f25270 */
[----:B------:R-:W-:Y:S05]  /*13110*/  @P1 BRA `(.L_x_515) ;  /* 0x00000000001c1947 */ /* 0x000fea0003800000 */
[----:B------:R-:W1:Y:S01]  /*13120*/  S2R R9, SR_TID.X ;  /* 0x0000000000097919 */ /* 0x000e620000002100 */
[----:B---3--:R-:W-:-:S04]  /*13130*/  IMAD.MOV.U32 R3, RZ, RZ, 0xa000 ;  /* 0x0000a000ff037424 */ /* 0x008fc800078e00ff */
[----:B------:R4:W-:Y:S01]  /*13140*/  SYNCS.ARRIVE.TRANS64 RZ, [R2+URZ+0x38830], R3 ;  /* 0x0388300302ff79a7 */ /* 0x0009e2000800003f */
[----:B-1----:R-:W-:-:S04]  /*13150*/  LOP3.LUT R9, R9, 0x1f, RZ, 0xc0, !PT ;  /* 0x0000001f09097812 */ /* 0x002fc800078ec0ff */
[----:B------:R-:W-:-:S13]  /*13160*/  ISETP.NE.AND P0, PT, R9, RZ, PT ;  /* 0x000000ff0900720c */ /* 0x000fda0003f05270 */
[----:B----4-:R-:W-:Y:S05]  /*13170*/  @!P0 BRA `(.L_x_515) ;  /* 0x0000000000048947 */ /* 0x010fea0003800000 */
[----:B------:R-:W-:Y:S01]  /*13180*/  BPT.TRAP 0x1 ;  /* 0x000000040000795c */ /* 0x000fe20000300000 */
.L_x_515:
[----:B------:R-:W-:Y:S05]  /*13190*/  BSYNC B2 ;  /* 0x0000000000027941 */ /* 0x000fea0003800000 */
.L_x_514:
[----:B------:R-:W4:Y:S04]  /*131a0*/  LDL R9, [R1+0x8] ;  /* 0x0000080001097983 */ /* 0x000f280000100800 */
[----:B--2---:R-:W2:Y:S04]  /*131b0*/  LDL R10, [R1+0x4] ;  /* 0x00000400010a7983 */ /* 0x004ea80000100800 */
[----:B---3--:R-:W3:Y:S01]  /*131c0*/  LDL R2, [R1+0x18] ;  /* 0x0000180001027983 */ /* 0x008ee20000100800 */
[----:B------:R-:W-:-:S05]  /*131d0*/  IMAD.MOV.U32 R12, RZ, RZ, RZ ;  /* 0x000000ffff0c7224 */ /* 0x000fca00078e00ff */
[----:B------:R-:W-:Y:S01]  /*131e0*/  R2UR UR10, R12 ;  /* 0x000000000c0a72ca */ /* 0x000fe200000e0000 */
[----:B------:R-:W-:Y:S01]  /*131f0*/  UIADD3 UR4, UP0, UR36, 0x370, URZ ;  /* 0x0000037024047890 */ /* 0x000fe2000ff1e03f */
[----:B------:R-:W-:Y:S01]  /*13200*/  PLOP3.LUT P0, PT, PT, PT, PT, 0x80, 0x0 ;  /* 0x000000000000781c */ /* 0x000fe20003f0f070 */
[----:B------:R-:W-:Y:S01]  /*13210*/  UMOV UR6, 0x0 ;  /* 0x0000000000067882 */ /* 0x000fe20000000000 */
[----:B------:R-:W-:Y:S01]  /*13220*/  UMOV UR7, 0x14f00000 ;  /* 0x14f0000000077882 */ /* 0x000fe20000000000 */
[----:B------:R-:W-:Y:S01]  /*13230*/  UIADD3.X UR5, URZ, UR37, URZ, UP0, !UPT ;  /* 0x000000253f057290 */ /* 0x000fe200087fe43f */
[C---:B----4-:R-:W-:Y:S02]  /*13240*/  IMAD R3, R9.reuse, 0x8, R6 ;  /* 0x0000000809037824 */ /* 0x050fe400078e0206 */
[----:B--2---:R-:W-:Y:S02]  /*13250*/  IMAD R9, R9, 0xa000, R10 ;  /* 0x0000a00009097824 */ /* 0x004fe400078e020a */
[----:B------:R-:W-:-:S02]  /*13260*/  VIADD R3, R3, 0x30 ;  /* 0x0000003003037836 */ /* 0x000fc40000000000 */
[----:B---3--:R-:W-:Y:S02]  /*13270*/  IMAD R2, R7, 0x50, R2 ;  /* 0x0000005007027824 */ /* 0x008fe400078e0202 */
[----:B------:R-:W-:-:S07]  /*13280*/  VIADD R10, R9, 0x24400 ;  /* 0x00024400090a7836 */ /* 0x000fce0000000000 */
.L_x_516:
        /* <DEDUP_REMOVED lines=16> */
.L_x_517:
        /* <DEDUP_REMOVED lines=16> */
.L_x_518:
        /* <DEDUP_REMOVED lines=16> */
.L_x_519:
        /* <DEDUP_REMOVED lines=10> */
[----:B------:R-:W-:Y:S01]  /*13630*/  SHF.L.U32 R5, R5, 0x1f, RZ ;  /* 0x0000001f05057819 */ /* 0x000fe200000006ff */
[----:B------:R-:W-:Y:S01]  /*13640*/  IMAD R2, R4, 0x8, R6 ;  /* 0x0000000804027824 */ /* 0x000fe200078e0206 */
[----:B------:R-:W-:Y:S03]  /*13650*/  BSSY B2, `(.L_x_520) ;  /* 0x0000003000027945 */ /* 0x000fe60003800000 */
[----:B------:R-:W1:Y:S02]  /*13660*/  SYNCS.PHASECHK.TRANS64.TRYWAIT P0, [R2+URZ+0x60], R5 ;  /* 0x00006005020075a7 */ /* 0x000e64000800017f */
[----:B-1----:R-:W-:Y:S05]  /*13670*/  @!P0 BRA `(.L_x_521) ;  /* 0x0000002c00588947 */ /* 0x002fea0003800000 */
.L_x_598:
[----:B------:R-:W-:Y:S05]  /*13680*/  BSYNC B2 ;  /* 0x0000000000027941 */ /* 0x000fea0003800000 */
.L_x_520:
[----:B------:R-:W-:Y:S01]  /*13690*/  BSSY B2, `(.L_x_522) ;  /* 0x000000b000027945 */ /* 0x000fe20003800000 */
[----:B------:R-:W-:Y:S02]  /*136a0*/  IMAD.MOV.U32 R10, RZ, RZ, 0x0 ;  /* 0x00000000ff0a7424 */ /* 0x000fe400078e00ff */
[----:B------:R-:W-:Y:S01]  /*136b0*/  IMAD.MOV.U32 R11, RZ, RZ, 0x14f00000 ;  /* 0x14f00000ff0b7424 */ /* 0x000fe200078e00ff */
[----:B------:R-:W-:Y:S06]  /*136c0*/  @P1 BRA `(.L_x_523) ;  /* 0x00000000001c1947 */ /* 0x000fec0003800000 */
[----:B------:R-:W2:Y:S02]  /*136d0*/  S2R R3, SR_TID.X ;  /* 0x0000000000037919 */ /* 0x000ea40000002100 */
[----:B--2---:R-:W-:Y:S01]  /*136e0*/  LOP3.LUT R9, R3, 0x1f, RZ, 0xc0, !PT ;  /* 0x0000001f03097812 */ /* 0x004fe200078ec0ff */
[----:B------:R-:W-:-:S03]  /*136f0*/  IMAD.MOV.U32 R3, RZ, RZ, 0xa000 ;  /* 0x0000a000ff037424 */ /* 0x000fc600078e00ff */
[----:B------:R-:W-:Y:S01]  /*13700*/  ISETP.NE.AND P0, PT, R9, RZ, PT ;  /* 0x000000ff0900720c */ /* 0x000fe20003f05270 */
[----:B------:R2:W-:-:S12]  /*13710*/  SYNCS.ARRIVE.TRANS64 RZ, [R2+URZ+0x50], R3 ;  /* 0x0000500302ff79a7 */ /* 0x0005d8000800003f */
[----:B--2---:R-:W-:Y:S05]  /*13720*/  @!P0 BRA `(.L_x_523) ;  /* 0x0000000000048947 */ /* 0x004fea0003800000 */
[----:B------:R-:W-:Y:S01]  /*13730*/  BPT.TRAP 0x1 ;  /* 0x000000040000795c */ /* 0x000fe20000300000 */
.L_x_523:
[----:B------:R-:W-:Y:S05]  /*13740*/  BSYNC B2 ;  /* 0x0000000000027941 */ /* 0x000fea0003800000 */
.L_x_522:
[----:B------:R-:W2:Y:S04]  /*13750*/  LDL R9, [R1+0x4] ;  /* 0x0000040001097983 */ /* 0x000ea80000100800 */
[----:B-1----:R-:W3:Y:S04]  /*13760*/  LDL R5, [R1+0x18] ;  /* 0x0000180001057983 */ /* 0x002ee80000100800 */
[----:B------:R-:W3:Y:S01]  /*13770*/  LDL.LU R3, [R1+0x14] ;  /* 0x0000140001037983 */ /* 0x000ee20000300800 */
[----:B------:R-:W-:Y:S01]  /*13780*/  R2UR UR10, R12 ;  /* 0x000000000c0a72ca */ /* 0x000fe200000e0000 */
[----:B------:R-:W-:Y:S01]  /*13790*/  UIADD3 UR4, UP0, UR36, 0x470, URZ ;  /* 0x0000047024047890 */ /* 0x000fe2000ff1e03f */
[----:B------:R-:W-:Y:S01]  /*137a0*/  R2UR UR6, R10 ;  /* 0x000000000a0672ca */ /* 0x000fe200000e0000 */
[----:B------:R-:W-:Y:S01]  /*137b0*/  VIADD R2, R2, 0x50 ;  /* 0x0000005002027836 */ /* 0x000fe20000000000 */
[----:B------:R-:W-:Y:S01]  /*137c0*/  R2UR UR7, R11 ;  /* 0x000000000b0772ca */ /* 0x000fe200000e0000 */
[----:B------:R-:W-:Y:S01]  /*137d0*/  UIADD3.X UR5, URZ, UR37, URZ, UP0, !UPT ;  /* 0x000000253f057290 */ /* 0x000fe200087fe43f */
[----:B------:R-:W-:Y:S01]  /*137e0*/  PLOP3.LUT P0, PT, PT, PT, PT, 0x80, 0x0 ;  /* 0x000000000000781c */ /* 0x000fe20003f0f070 */
[----:B--2---:R-:W-:-:S02]  /*137f0*/  IMAD R4, R4, 0xa000, R9 ;  /* 0x0000a00004047824 */ /* 0x004fc400078e0209 */
[----:B---3--:R-:W-:Y:S02]  /*13800*/  IMAD R3, R3, 0x50, R5 ;  /* 0x0000005003037824 */ /* 0x008fe400078e0205 */
[----:B------:R-:W-:-:S08]  /*13810*/  VIADD R5, R4, 0x400 ;  /* 0x0000040004057836 */ /* 0x000fd00000000000 */
.L_x_524:
        /* <DEDUP_REMOVED lines=16> */
.L_x_525:
        /* <DEDUP_REMOVED lines=16> */
.L_x_526:
        /* <DEDUP_REMOVED lines=16> */
.L_x_527:
        /* <DEDUP_REMOVED lines=13> */
.L_x_510:
[----:B------:R-:W-:Y:S05]  /*13bf0*/  BSYNC B1 ;  /* 0x0000000000017941 */ /* 0x000fea0003800000 */
.L_x_509:
[C---:B------:R-:W-:Y:S02]  /*13c00*/  ISETP.GT.AND P0, PT, R0.reuse, 0x1, PT ;  /* 0x000000010000780c */ /* 0x040fe40003f04270 */
[----:B------:R-:W-:-:S11]  /*13c10*/  IADD3 R0, R0, -0x2, RZ ;  /* 0xfffffffe00007810 */ /* 0x000fd60007ffe0ff */
[----:B------:R-:W-:Y:S05]  /*13c20*/  @P0 BRA `(.L_x_528) ;  /* 0xffffffe000fc0947 */ /* 0x000fea000383ffff */
.L_x_468:
[----:B------:R-:W-:Y:S05]  /*13c30*/  BSYNC B0 ;  /* 0x0000000000007941 */ /* 0x000fea0003800000 */
.L_x_467:
[----:B------:R-:W4:Y:S01]  /*13c40*/  S2R R2, SR_TID.X ;  /* 0x0000000000027919 */ /* 0x000f220000002100 */
[----:B------:R-:W-:Y:S01]  /*13c50*/  BSSY B0, `(.L_x_529) ;  /* 0x0000011000007945 */ /* 0x000fe20003800000 */
[----:B----4-:R-:W-:-:S04]  /*13c60*/  LOP3.LUT R3, R2, 0x7f, RZ, 0xc0, !PT ;  /* 0x0000007f02037812 */ /* 0x010fc800078ec0ff */
[----:B------:R-:W-:-:S13]  /*13c70*/  ISETP.NE.AND P0, PT, R3, RZ, PT ;  /* 0x000000ff0300720c */ /* 0x000fda0003f05270 */
[----:B------:R-:W-:Y:S05]  /*13c80*/  @P0 BRA `(.L_x_530) ;  /* 0x0000000000340947 */ /* 0x000fea0003800000 */
[----:B------:R-:W4:Y:S01]  /*13c90*/  S2R R2, SR_LANEID ;  /* 0x0000000000027919 */ /* 0x000f220000000000 */
[----:B------:R-:W-:Y:S01]  /*13ca0*/  VOTEU.ANY UR4, UPT, PT ;  /* 0x0000000000047886 */ /* 0x000fe200038e0100 */
[----:B-1----:R-:W1:Y:S01]  /*13cb0*/  LDC.64 R4, c[0x0][0xc60] ;  /* 0x00031800ff047b82 */ /* 0x002e620000000a00 */
[----:B------:R-:W4:Y:S01]  /*13cc0*/  FLO.U32 R0, UR4 ;  /* 0x0000000400007d00 */ /* 0x000f2200080e0000 */
[----:B------:R-:W-:Y:S01]  /*13cd0*/  ULDC.64 UR6, c[0x0][0x208] ;  /* 0x0000820000067ab9 */ /* 0x000fe20000000a00 */
[----:B----4-:R-:W-:-:S06]  /*13ce0*/  ISETP.EQ.U32.AND P0, PT, R0, R2, PT ;  /* 0x000000020000720c */ /* 0x010fcc0003f02070 */
[----:B------:R-:W1:Y:S07]  /*13cf0*/  POPC R2, UR4 ;  /* 0x0000000400027d09 */ /* 0x000e6e0008000000 */
[----:B-1----:R-:W4:Y:S04]  /*13d00*/  @P0 ATOMG.E.ADD.STRONG.GPU PT, R2, desc[UR6][R4.64], R2 ;  /* 0x00000002040209a8 */ /* 0x002f2800081ee1c6 */
[----:B----4-:R1:W4:Y:S02]  /*13d10*/  SHFL.IDX PT, R2, R2, R0, 0x1f ;  /* 0x00001f0002027589 */ /* 0x01032400000e0000 */
[----:B-1----:R-:W1:Y:S02]  /*13d20*/  S2R R0, SR_LTMASK ;  /* 0x0000000000007919 */ /* 0x002e640000003900 */
[----:B-1----:R-:W-:-:S06]  /*13d30*/  LOP3.LUT R0, R0, UR4, RZ, 0xc0, !PT ;  /* 0x0000000400007c12 */ /* 0x002fcc000f8ec0ff */
[----:B------:R-:W4:Y:S02]  /*13d40*/  POPC R0, R0 ;  /* 0x0000000000007309 */ /* 0x000f240000000000 */
[----:B----4-:R-:W-:-:S07]  /*13d50*/  IADD3 R16, R2, UR38, R0 ;  /* 0x0000002602107c10 */ /* 0x010fce000fffe000 */
.L_x_530:
[----:B------:R-:W-:Y:S05]  /*13d60*/  BSYNC B0 ;  /* 0x0000000000007941 */ /* 0x000fea0003800000 */
.L_x_529:
[----:B------:R-:W4:Y:S01]  /*13d70*/  LDL.LU R0, [R1+0x20] ;  /* 0x0000200001007983 */ /* 0x000f220000300800 */
[----:B------:R-:W-:Y:S01]  /*13d80*/  BSSY B0, `(.L_x_531) ;  /* 0x0000060000007945 */ /* 0x000fe20003800000 */
[----:B----4-:R-:W-:-:S13]  /*13d90*/  ISETP.NE.AND P0, PT, R0, RZ, PT ;  /* 0x000000ff0000720c */ /* 0x010fda0003f05270 */
[----:B------:R-:W-:Y:S05]  /*13da0*/  @!P0 BRA `(.L_x_532) ;  /* 0x0000000400748947 */ /* 0x000fea0003800000 */
[----:B------:R-:W4:Y:S04]  /*13db0*/  LDL R4, [R1+0x4] ;  /* 0x0000040001047983 */ /* 0x000f280000100800 */
[----:B------:R-:W4:Y:S04]  /*13dc0*/  LDL R2, [R1+0x8] ;  /* 0x0000080001027983 */ /* 0x000f280000100800 */
[----:B------:R-:W2:Y:S01]  /*13dd0*/  LDL R0, [R1+0x10] ;  /* 0x0000100001007983 */ /* 0x000ea20000100800 */
[----:B------:R-:W-:Y:S01]  /*13de0*/  BSSY B1, `(.L_x_533) ;  /* 0x0000006000017945 */ /* 0x000fe20003800000 */
[----:B------:R-:W-:Y:S01]  /*13df0*/  ISETP.NE.AND P1, PT, R3, RZ, PT ;  /* 0x000000ff0300720c */ /* 0x000fe20003f25270 */
[----:B----4-:R-:W-:Y:S01]  /*13e00*/  IMAD R2, R2, 0x8, R4 ;  /* 0x0000000802027824 */ /* 0x010fe200078e0204 */
[----:B--2---:R-:W-:-:S04]  /*13e10*/  SHF.L.U32 R0, R0, 0x1f, RZ ;  /* 0x0000001f00007819 */ /* 0x004fc800000006ff */
[----:B------:R-:W2:Y:S02]  /*13e20*/  SYNCS.PHASECHK.TRANS64.TRYWAIT P0, [R2+URZ+0x38860], R0 ;  /* 0x03886000020075a7 */ /* 0x000ea4000800017f */
[----:B--2---:R-:W-:Y:S05]  /*13e30*/  @!P0 BRA `(.L_x_534) ;  /* 0x00000024007c8947 */ /* 0x004fea0003800000 */
.L_x_599:
[----:B------:R-:W-:Y:S05]  /*13e40*/  BSYNC B1 ;  /* 0x0000000000017941 */ /* 0x000fea0003800000 */
.L_x_533:
[----:B------:R-:W-:Y:S04]  /*13e50*/  BSSY B1, `(.L_x_535) ;  /* 0x0000009000017945 */ /* 0x000fe80003800000 */
[----:B------:R-:W-:Y:S05]  /*13e60*/  @P1 BRA `(.L_x_536) ;  /* 0x00000000001c1947 */ /* 0x000fea0003800000 */
[----:B------:R-:W4:Y:S01]  /*13e70*/  S2R R3, SR_TID.X ;  /* 0x0000000000037919 */ /* 0x000f220000002100 */
[----:B--2---:R-:W-:-:S04]  /*13e80*/  IMAD.MOV.U32 R0, RZ, RZ, 0xa000 ;  /* 0x0000a000ff007424 */ /* 0x004fc800078e00ff */
[----:B------:R2:W-:Y:S01]  /*13e90*/  SYNCS.ARRIVE.TRANS64 RZ, [R2+URZ+0x38850], R0 ;  /* 0x0388500002ff79a7 */ /* 0x0005e2000800003f */
[----:B----4-:R-:W-:-:S04]  /*13ea0*/  LOP3.LUT R3, R3, 0x1f, RZ, 0xc0, !PT ;  /* 0x0000001f03037812 */ /* 0x010fc800078ec0ff */
[----:B------:R-:W-:-:S13]  /*13eb0*/  ISETP.NE.AND P0, PT, R3, RZ, PT ;  /* 0x000000ff0300720c */ /* 0x000fda0003f05270 */
[----:B--2---:R-:W-:Y:S05]  /*13ec0*/  @!P0 BRA `(.L_x_536) ;  /* 0x0000000000048947 */ /* 0x004fea0003800000 */
[----:B------:R-:W-:Y:S01]  /*13ed0*/  BPT.TRAP 0x1 ;  /* 0x000000040000795c */ /* 0x000fe20000300000 */
.L_x_536:
[----:B------:R-:W-:Y:S05]  /*13ee0*/  BSYNC B1 ;  /* 0x0000000000017941 */ /* 0x000fea0003800000 */
.L_x_535:
[----:B-1----:R-:W4:Y:S04]  /*13ef0*/  LDL R5, [R1+0x4] ;  /* 0x0000040001057983 */ /* 0x002f280000100800 */
[----:B--2---:R-:W4:Y:S04]  /*13f00*/  LDL R0, [R1+0x8] ;  /* 0x0000080001007983 */ /* 0x004f280000100800 */
[----:B------:R-:W2:Y:S04]  /*13f10*/  LDL.LU R4, [R1+0x18] ;  /* 0x0000180001047983 */ /* 0x000ea80000300800 */
[----:B------:R-:W2:Y:S01]  /*13f20*/  LDL R3, [R1+0x14] ;  /* 0x0000140001037983 */ /* 0x000ea20000100800 */
[----:B------:R-:W-:Y:S01]  /*13f30*/  UIADD3 UR4, UP0, UR36, 0x470, URZ ;  /* 0x0000047024047890 */ /* 0x000fe2000ff1e03f */
[----:B------:R-:W-:Y:S01]  /*13f40*/  PLOP3.LUT P0, PT, PT, PT, PT, 0x80, 0x0 ;  /* 0x000000000000781c */ /* 0x000fe20003f0f070 */
[----:B------:R-:W-:Y:S01]  /*13f50*/  VIADD R2, R2, 0x38850 ;  /* 0x0003885002027836 */ /* 0x000fe20000000000 */
[----:B------:R-:W-:Y:S01]  /*13f60*/  UMOV UR6, 0x0 ;  /* 0x0000000000067882 */ /* 0x000fe20000000000 */
[----:B------:R-:W-:Y:S01]  /*13f70*/  UIADD3.X UR5, URZ, UR37, URZ, UP0, !UPT ;  /* 0x000000253f057290 */ /* 0x000fe200087fe43f */
[----:B------:R-:W-:Y:S01]  /*13f80*/  UMOV UR7, 0x14f00000 ;  /* 0x14f0000000077882 */ /* 0x000fe20000000000 */
[----:B------:R-:W-:Y:S01]  /*13f90*/  UMOV UR10, URZ ;  /* 0x0000003f000a7c82 */ /* 0x000fe20008000000 */
[----:B----4-:R-:W-:-:S02]  /*13fa0*/  IMAD R0, R0, 0xa000, R5 ;  /* 0x0000a00000007824 */ /* 0x010fc400078e0205 */
[----:B--2---:R-:W-:Y:S02]  /*13fb0*/  IMAD R3, R3, 0x50, R4 ;  /* 0x0000005003037824 */ /* 0x004fe400078e0204 */
[----:B------:R-:W-:-:S07]  /*13fc0*/  VIADD R4, R0, 0x400 ;  /* 0x0000040000047836 */ /* 0x000fce0000000000 */
.L_x_537:
        /* <DEDUP_REMOVED lines=11> */
[----:B------:R-:W-:Y:S01]  /*14080*/  PLOP3.LUT P0, PT, PT, PT, PT, 0x80, 0x0 ;  /* 0x000000000000781c */ /* 0x000fe20003f0f070 */
[----:B------:R-:W-:Y:S01]  /*14090*/  VIADD R4, R0, 0x2c00 ;  /* 0x00002c0000047836 */ /* 0x000fe20000000000 */
[----:B------:R-:W-:Y:S01]  /*140a0*/  UMOV UR6, 0x0 ;  /* 0x0000000000067882 */ /* 0x000fe20000000000 */
[----:B------:R-:W-:Y:S01]  /*140b0*/  UMOV UR7, 0x14f00000 ;  /* 0x14f0000000077882 */ /* 0x000fe20000000000 */
[----:B------:R-:W-:-:S09]  /*140c0*/  UMOV UR10, 0x40 ;  /* 0x00000040000a7882 */ /* 0x000fd20000000000 */
.L_x_538:
        /* <DEDUP_REMOVED lines=16> */
.L_x_539:
        /* <DEDUP_REMOVED lines=16> */
.L_x_540:
        /* <DEDUP_REMOVED lines=10> */
[----:B----4-:R-:W-:Y:S05]  /*14370*/  @P0 BRA.U.ANY `(.L_x_540) ;  /* 0xfffffffd00d40947 */ /* 0x010fea000393ffff */
.L_x_532:
[----:B------:R-:W-:Y:S05]  /*14380*/  BSYNC B0 ;  /* 0x0000000000007941 */ /* 0x000fea0003800000 */
.L_x_531:
[----:B-1----:R-:W4:Y:S04]  /*14390*/  LDL.LU R5, [R1+0x8] ;  /* 0x0000080001057983 */ /* 0x002f280000300800 */
[----:B------:R-:W2:Y:S01]  /*143a0*/  LDL.LU R4, [R1+0x10] ;  /* 0x0000100001047983 */ /* 0x000ea20000300800 */
[----:B----4-:R-:W-:-:S05]  /*143b0*/  VIADD R0, R5, 0x1 ;  /* 0x0000000105007836 */ /* 0x010fca0000000000 */
[----:B------:R-:W-:-:S04]  /*143c0*/  ISETP.NE.AND P0, PT, R0, 0x2, PT ;  /* 0x000000020000780c */ /* 0x000fc80003f05270 */
[----:B------:R-:W-:Y:S02]  /*143d0*/  SEL R2, RZ, 0x1, P0 ;  /* 0x00000001ff027807 */ /* 0x000fe40000000000 */
[----:B------:R-:W-:Y:S02]  /*143e0*/  SEL R0, R0, RZ, P0 ;  /* 0x000000ff00007207 */ /* 0x000fe40000000000 */
[----:B--2---:R-:W-:-:S03]  /*143f0*/  LOP3.LUT R4, R4, R2, RZ, 0x3c, !PT ;  /* 0x0000000204047212 */ /* 0x004fc600078e3cff */
[----:B------:R1:W-:Y:S04]  /*14400*/  STL [R1+0x8], R0 ;  /* 0x0000080001007387 */ /* 0x0003e80000100800 */
[----:B------:R1:W-:Y:S02]  /*14410*/  STL [R1+0x10], R4 ;  /* 0x0000100401007387 */ /* 0x0003e40000100800 */
.L_x_447:
[----:B------:R-:W-:Y:S05]  /*14420*/  BSYNC B7 ;  /* 0x0000000000077941 */ /* 0x000fea0003800000 */
.L_x_445:
[----:B-1-3--:R-:W3:Y:S02]  /*14430*/  LDL R0, [R1+0x58] ;  /* 0x0000580001007983 */ /* 0x00aee40000100800 */
[----:B---3--:R-:W-:-:S13]  /*14440*/  ISETP.NE.AND P0, PT, R0, RZ, PT ;  /* 0x000000ff0000720c */ /* 0x008fda0003f05270 */
[----:B------:R-:W-:Y:S05]  /*14450*/  @!P0 BRA `(.L_x_541) ;  /* 0x0000000000288947 */ /* 0x000fea0003800000 */
[----:B------:R-:W-:Y:S05]  /*14460*/  WARPSYNC.ALL ;  /* 0x0000000000007948 */ /* 0x000fea0003800000 */
[----:B------:R-:W1:Y:S08]  /*14470*/  S2UR UR5, SR_CgaCtaId ;  /* 0x00000000000579c3 */ /* 0x000e700000008800 */
[----:B------:R-:W-:Y:S06]  /*14480*/  BAR.SYNC.DEFER_BLOCKING 0x5, 0x180 ;  /* 0x0146000000007b1d */ /* 0x000fec0000010000 */
[----:B------:R-:W-:-:S02]  /*14490*/  UMOV UR4, 0x400 ;  /* 0x0000040000047882 */ /* 0x000fc40000000000 */
[----:B-1----:R-:W-:-:S06]  /*144a0*/  ULEA UR4, UR5, UR4, 0x18 ;  /* 0x0000000405047291 */ /* 0x002fcc000f8ec03f */
[----:B------:R-:W-:-:S05]  /*144b0*/  IMAD.U32 R0, RZ, RZ, UR4 ;  /* 0x00000004ff007e24 */ /* 0x000fca000f8e00ff */
[----:B------:R3:W4:Y:S04]  /*144c0*/  LDS.128 R16, [R0+0x388d0] ;  /* 0x0388d00000107984 */ /* 0x0007280000000c00 */
[----:B------:R3:W-:Y:S01]  /*144d0*/  STL [R1+0x4], R0 ;  /* 0x0000040001007387 */ /* 0x0007e20000100800 */
[----:B------:R-:W-:Y:S06]  /*144e0*/  BAR.ARV 0x4, 0x180 ;  /* 0x0106000000007b1d */ /* 0x000fec0000002000 */
[----:B------:R-:W-:Y:S05]  /*144f0*/  BRA `(.L_x_542) ;  /* 0x0000000800507947 */ /* 0x000fea0003800000 */
.L_x_541:
[----:B------:R-:W2:Y:S01]  /*14500*/  S2R R0, SR_TID.X ;  /* 0x0000000000007919 */ /* 0x000ea20000002100 */
[----:B------:R-:W-:Y:S01]  /*14510*/  UMOV UR4, 0xffffffff ;  /* 0xffffffff00047882 */ /* 0x000fe20000000000 */
[----:B--2---:R-:W-:-:S04]  /*14520*/  LOP3.LUT R7, R0, 0x1f, RZ, 0xc0, !PT ;  /* 0x0000001f00077812 */ /* 0x004fc800078ec0ff */
[----:B------:R-:W-:Y:S01]  /*14530*/  ISETP.NE.AND P0, PT, R7, 0x1f, PT ;  /* 0x0000001f0700780c */ /* 0x000fe20003f05270 */
[----:B------:R-:W-:-:S12]  /*14540*/  BRA.DIV UR4, `(.L_x_543) ;  /* 0x0000001e04cc7947 */ /* 0x000fd8000b800000 */
[----:B------:R-:W-:Y:S01]  /*14550*/  IMAD.IADD R0, R19, 0x1, R7 ;  /* 0x0000000113007824 */ /* 0x000fe200078e0207 */
[----:B------:R-:W-:Y:S01]  /*14560*/  ULDC UR4, c[0x0][0xc3c] ;  /* 0x00030f0000047ab9 */ /* 0x000fe20000000800 */
[----:B------:R-:W-:-:S03]  /*14570*/  ULDC.64 UR6, c[0x0][0x208] ;  /* 0x0000820000067ab9 */ /* 0x000fc60000000a00 */
[----:B------:R-:W-:-:S13]  /*14580*/  ISETP.GE.OR P1, PT, R0, UR4, !P0 ;  /* 0x0000000400007c0c */ /* 0x000fda000c726670 */
[----:B------:R-:W1:Y:S02]  /*14590*/  @!P1 LDC.64 R2, c[0x0][0xc80] ;  /* 0x00032000ff029b82 */ /* 0x000e640000000a00 */
[----:B-1----:R-:W-:-:S06]  /*145a0*/  @!P1 IMAD.WIDE R2, R0, 0x4, R2 ;  /* 0x0000000400029825 */ /* 0x002fcc00078e0202 */
[----:B------:R1:W2:Y:S01]  /*145b0*/  @!P1 LDG.E R3, desc[UR6][R2.64] ;  /* 0x0000000602039981 */ /* 0x0002a2000c1e1900 */
[C---:B------:R-:W-:Y:S02]  /*145c0*/  ISETP.GE.U32.AND P2, PT, R7.reuse, 0x2, PT ;  /* 0x000000020700780c */ /* 0x040fe40003f46070 */
[C---:B------:R-:W-:Y:S01]  /*145d0*/  ISETP.GE.U32.AND P3, PT, R7.reuse, 0x4, PT ;  /* 0x000000040700780c */ /* 0x040fe20003f66070 */
[----:B------:R-:W-:Y:S01]  /*145e0*/  SHFL.IDX PT, R0, R16, RZ, 0x1f ;  /* 0x00001fff10007589 */ /* 0x000fe200000e0000 */
[C---:B------:R-:W-:Y:S02]  /*145f0*/  ISETP.GE.U32.AND P4, PT, R7.reuse, 0x8, PT ;  /* 0x000000080700780c */ /* 0x040fe40003f86070 */
[C---:B------:R-:W-:Y:S01]  /*14600*/  ISETP.GE.U32.AND P5, PT, R7.reuse, 0x10, PT ;  /* 0x000000100700780c */ /* 0x040fe20003fa6070 */
[----:B------:R-:W-:Y:S01]  /*14610*/  SHFL.IDX PT, R4, R16, 0x1, 0x1f ;  /* 0x00201f0010047f89 */ /* 0x000fe200000e0000 */
[----:B-1----:R-:W-:Y:S02]  /*14620*/  IMAD.MOV.U32 R2, RZ, RZ, RZ ;  /* 0x000000ffff027224 */ /* 0x002fe400078e00ff */
[----:B--2---:R-:W-:Y:S01]  /*14630*/  @!P1 IMAD.MOV.U32 R2, RZ, RZ, R3 ;  /* 0x000000ffff029224 */ /* 0x004fe200078e0003 */
[----:B------:R-:W-:-:S04]  /*14640*/  ISETP.NE.AND P1, PT, R7, RZ, PT ;  /* 0x000000ff0700720c */ /* 0x000fc80003f25270 */
        /* <DEDUP_REMOVED lines=15> */
[----:B------:R1:W2:Y:S02]  /*14740*/  SHFL.IDX PT, R6, R3, 0x1f, 0x1f ;  /* 0x03e01f0003067f89 */ /* 0x0002a400000e0000 */
.L_x_609:
[----:B------:R-:W-:Y:S02]  /*14750*/  ULDC UR4, c[0x0][0xc38] ;  /* 0x00030e0000047ab9 */ /* 0x000fe40000000800 */
[----:B------:R-:W-:-:S04]  /*14760*/  IMAD.U32 R16, RZ, RZ, UR4 ;  /* 0x00000004ff107e24 */ /* 0x000fc8000f8e00ff */
[----:B--2---:R-:W-:-:S04]  /*14770*/  IMAD R6, R6, R16, RZ ;  /* 0x0000001006067224 */ /* 0x004fc800078e02ff */
[----:B------:R-:W-:-:S05]  /*14780*/  IMAD.IADD R4, R4, 0x1, R6 ;  /* 0x0000000104047824 */ /* 0x000fca00078e0206 */
[----:B------:R-:W-:-:S13]  /*14790*/  ISETP.GT.AND P6, PT, R4, R0, PT ;  /* 0x000000000400720c */ /* 0x000fda0003fc4270 */
[----:B------:R-:W-:Y:S05]  /*147a0*/  @P6 BRA `(.L_x_544) ;  /* 0x0000000000a06947 */ /* 0x000fea0003800000 */
.L_x_549:
[----:B------:R-:W2:Y:S01]  /*147b0*/  LDC R2, c[0x0][0xc3c] ;  /* 0x00030f00ff027b82 */ /* 0x000ea20000000800 */
[----:B------:R-:W-:-:S05]  /*147c0*/  VIADD R19, R19, 0x1f ;  /* 0x0000001f13137836 */ /* 0x000fca0000000000 */
[----:B--2---:R-:W-:-:S13]  /*147d0*/  ISETP.GE.AND P6, PT, R19, R2, PT ;  /* 0x000000021300720c */ /* 0x004fda0003fc6270 */
[----:B------:R-:W-:Y:S05]  /*147e0*/  @P6 BRA `(.L_x_545) ;  /* 0x0000000400486947 */ /* 0x000fea0003800000 */
[----:B-1----:R-:W1:Y:S01]  /*147f0*/  S2R R3, SR_TID.X ;  /* 0x0000000000037919 */ /* 0x002e620000002100 */
[----:B------:R-:W-:Y:S01]  /*14800*/  BSSY B0, `(.L_x_546) ;  /* 0x000000a000007945 */ /* 0x000fe20003800000 */
[----:B-1----:R-:W-:-:S05]  /*14810*/  LOP3.LUT R3, R3, 0x1f, RZ, 0xc0, !PT ;  /* 0x0000001f03037812 */ /* 0x002fca00078ec0ff */
[----:B------:R-:W-:-:S05]  /*14820*/  IMAD.IADD R5, R19, 0x1, R3 ;  /* 0x0000000113057824 */ /* 0x000fca00078e0203 */
[----:B------:R-:W-:Y:S01]  /*14830*/  ISETP.GE.OR P6, PT, R5, R2, !P0 ;  /* 0x000000020500720c */ /* 0x000fe200047c6670 */
[----:B------:R-:W-:-:S12]  /*14840*/  IMAD.MOV.U32 R2, RZ, RZ, RZ ;  /* 0x000000ffff027224 */ /* 0x000fd800078e00ff */
[----:B------:R-:W-:Y:S05]  /*14850*/  @P6 BRA `(.L_x_547) ;  /* 0x0000000000106947 */ /* 0x000fea0003800000 */
[----:B------:R-:W1:Y:S01]  /*14860*/  LDC.64 R2, c[0x0][0xc80] ;  /* 0x00032000ff027b82 */ /* 0x000e620000000a00 */
[----:B------:R-:W-:Y:S01]  /*14870*/  ULDC.64 UR4, c[0x0][0x208] ;  /* 0x0000820000047ab9 */ /* 0x000fe20000000a00 */
[----:B-1----:R-:W-:-:S06]  /*14880*/  IMAD.WIDE R2, R5, 0x4, R2 ;  /* 0x0000000405027825 */ /* 0x002fcc00078e0202 */
[----:B------:R1:W5:Y:S02]  /*14890*/  LDG.E R2, desc[UR4][R2.64] ;  /* 0x0000000402027981 */ /* 0x000364000c1e1900 */
.L_x_547:
[----:B------:R-:W-:Y:S05]  /*148a0*/  BSYNC B0 ;  /* 0x0000000000007941 */ /* 0x000fea0003800000 */
.L_x_546:
[----:B------:R-:W-:-:S03]  /*148b0*/  UMOV UR4, 0xffffffff ;  /* 0xffffffff00047882 */ /* 0x000fc60000000000 */
[----:B------:R-:W-:Y:S05]  /*148c0*/  BRA.DIV UR4, `(.L_x_548) ;  /* 0x00000022042c7947 */ /* 0x000fea000b800000 */
[----:B-1---5:R-:W1:Y:S02]  /*148d0*/  SHFL.UP PT, R3, R2, 0x1, RZ ;  /* 0x0420000002037989 */ /* 0x022e6400000e00ff */
        /* <DEDUP_REMOVED lines=15> */
.L_x_617:
[----:B------:R-:W-:Y:S02]  /*149d0*/  ULDC UR4, c[0x0][0xc38] ;  /* 0x00030e0000047ab9 */ /* 0x000fe40000000800 */
[----:B------:R-:W-:-:S04]  /*149e0*/  IMAD.U32 R16, RZ, RZ, UR4 ;  /* 0x00000004ff107e24 */ /* 0x000fc8000f8e00ff */
[----:B--2---:R-:W-:-:S04]  /*149f0*/  IMAD R6, R6, R16, RZ ;  /* 0x0000001006067224 */ /* 0x004fc800078e02ff */
[----:B------:R-:W-:-:S05]  /*14a00*/  IMAD.IADD R4, R6, 0x1, R4 ;  /* 0x0000000106047824 */ /* 0x000fca00078e0204 */
[----:B------:R-:W-:-:S13]  /*14a10*/  ISETP.GT.AND P6, PT, R4, R0, PT ;  /* 0x000000000400720c */ /* 0x000fda0003fc4270 */
[----:B------:R-:W-:Y:S05]  /*14a20*/  @!P6 BRA `(.L_x_549) ;  /* 0xfffffffc0060e947 */ /* 0x000fea000383ffff */
.L_x_544:
[----:B------:R-:W-:Y:S01]  /*14a30*/  IMAD.IADD R6, R4, 0x1, -R6 ;  /* 0x0000000104067824 */ /* 0x000fe200078e0a06 */
[----:B------:R-:W-:-:S03]  /*14a40*/  UMOV UR4, 0xffffffff ;  /* 0xffffffff00047882 */ /* 0x000fc60000000000 */
[----:B------:R-:W-:-:S05]  /*14a50*/  IMAD R4, R3, R16, R6 ;  /* 0x0000001003047224 */ /* 0x000fca00078e0206 */
[----:B------:R-:W-:Y:S01]  /*14a60*/  ISETP.GT.AND P6, PT, R4, R0, PT ;  /* 0x000000000400720c */ /* 0x000fe20003fc4270 */
[----:B------:R-:W-:-:S12]  /*14a70*/  BRA.DIV UR4, `(.L_x_550) ;  /* 0x0000002204987947 */ /* 0x000fd8000b800000 */
[----:B------:R-:W-:-:S04]  /*14a80*/  VOTE.ANY R5, PT, !P6 ;  /* 0x0000000000057806 */ /* 0x000fc800070e0100 */
[----:B------:R-:W2:Y:S02]  /*14a90*/  POPC R4, R5 ;  /* 0x0000000500047309 */ /* 0x000ea40000000000 */
[----:B--2---:R2:W3:Y:S02]  /*14aa0*/  SHFL.IDX PT, R17, R2, R4, 0x1f ;  /* 0x00001f0402117589 */ /* 0x0044e400000e0000 */
.L_x_621:
[----:B------:R-:W-:Y:S01]  /*14ab0*/  ISETP.NE.AND P0, PT, R5, RZ, PT ;  /* 0x000000ff0500720c */ /* 0x000fe20003f05270 */
[----:B--2---:R-:W-:-:S12]  /*14ac0*/  IMAD.MOV.U32 R2, RZ, RZ, RZ ;  /* 0x000000ffff027224 */ /* 0x004fd800078e00ff */
[----:B------:R-:W-:Y:S05]  /*14ad0*/  @!P0 BRA `(.L_x_551) ;  /* 0x0000000000108947 */ /* 0x000fea0003800000 */
[----:B------:R-:W-:Y:S01]  /*14ae0*/  UMOV UR4, 0xffffffff ;  /* 0xffffffff00047882 */ /* 0x000fe20000000000 */
[----:B------:R-:W-:Y:S02]  /*14af0*/  VIADD R12, R4, 0xffffffff ;  /* 0xffffffff040c7836 */ /* 0x000fe40000000000 */
[----:B------:R-:W-:Y:S05]  /*14b00*/  BRA.DIV UR4, `(.L_x_552) ;  /* 0x0000002204bc7947 */ /* 0x000fea000b800000 */
[----:B------:R2:W4:Y:S02]  /*14b10*/  SHFL.IDX PT, R2, R3, R12, 0x1f ;  /* 0x00001f0c03027589 */ /* 0x00052400000e0000 */
.L_x_551:
[----:B---3--:R-:W-:Y:S01]  /*14b20*/  IABS R5, R17 ;  /* 0x0000001100057213 */ /* 0x008fe20000000000 */
[----:B----4-:R-:W-:Y:S02]  /*14b30*/  IMAD R16, R2, R16, R6 ;  /* 0x0000001002107224 */ /* 0x010fe400078e0206 */
[----:B------:R-:W-:Y:S01]  /*14b40*/  IMAD.IADD R19, R4, 0x1, R19 ;  /* 0x0000000104137824 */ /* 0x000fe200078e0213 */
[----:B------:R-:W3:Y:S02]  /*14b50*/  I2F.RP R2, R5 ;  /* 0x0000000500027306 */ /* 0x000ee40000209400 */
[----:B------:R-:W-:-:S06]  /*14b60*/  IADD3 R0, R0, -R16, RZ ;  /* 0x8000001000007210 */ /* 0x000fcc0007ffe0ff */
[----:B---3--:R-:W3:Y:S02]  /*14b70*/  MUFU.RCP R2, R2 ;  /* 0x0000000200027308 */ /* 0x008ee40000001000 */
[----:B---3--:R-:W-:-:S06]  /*14b80*/  VIADD R2, R2, 0xffffffe ;  /* 0x0ffffffe02027836 */ /* 0x008fcc0000000000 */
[----:B-12---:R-:W1:Y:S02]  /*14b90*/  F2I.FTZ.U32.TRUNC.NTZ R3, R2 ;  /* 0x0000000200037305 */ /* 0x006e64000021f000 */
[----:B-1----:R-:W-:-:S04]  /*14ba0*/  IMAD.MOV R2, RZ, RZ, -R3 ;  /* 0x000000ffff027224 */ /* 0x002fc800078e0a03 */
[----:B------:R-:W-:Y:S02]  /*14bb0*/  IMAD R6, R2, R5, RZ ;  /* 0x0000000502067224 */ /* 0x000fe400078e02ff */
[----:B------:R-:W-:-:S04]  /*14bc0*/  IMAD.MOV.U32 R2, RZ, RZ, RZ ;  /* 0x000000ffff027224 */ /* 0x000fc800078e00ff */
[----:B------:R-:W-:Y:S01]  /*14bd0*/  IMAD.HI.U32 R2, R3, R6, R2 ;  /* 0x0000000603027227 */ /* 0x000fe200078e0002 */
[----:B------:R-:W-:Y:S02]  /*14be0*/  IABS R6, R17 ;  /* 0x0000001100067213 */ /* 0x000fe40000000000 */
[----:B------:R-:W-:-:S03]  /*14bf0*/  IABS R3, R0 ;  /* 0x0000000000037213 */ /* 0x000fc60000000000 */
[----:B------:R-:W-:Y:S02]  /*14c00*/  IMAD.MOV R6, RZ, RZ, -R6 ;  /* 0x000000ffff067224 */ /* 0x000fe400078e0a06 */
        /* <DEDUP_REMOVED lines=16> */
.L_x_545:
[----:B------:R-:W-:Y:S01]  /*14d10*/  UMOV UR4, URZ ;  /* 0x0000003f00047c82 */ /* 0x000fe20008000000 */
[----:B------:R-:W-:Y:S01]  /*14d20*/  UMOV UR5, URZ ;  /* 0x0000003f00057c82 */ /* 0x000fe20008000000 */
[----:B------:R-:W-:Y:S01]  /*14d30*/  ULDC UR6, c[0x0][0xc3c] ;  /* 0x00030f0000067ab9 */ /* 0x000fe20000000800 */
[----:B------:R-:W-:Y:S02]  /*14d40*/  IMAD.MOV.U32 R16, RZ, RZ, R0 ;  /* 0x000000ffff107224 */ /* 0x000fe400078e0000 */
[----:B------:R-:W-:Y:S02]  /*14d50*/  IMAD.U32 R17, RZ, RZ, UR4 ;  /* 0x00000004ff117e24 */ /* 0x000fe4000f8e00ff */
[----:B------:R-:W-:Y:S02]  /*14d60*/  IMAD.U32 R18, RZ, RZ, UR5 ;  /* 0x00000005ff127e24 */ /* 0x000fe4000f8e00ff */
[----:B------:R-:W-:-:S07]  /*14d70*/  IMAD.U32 R19, RZ, RZ, UR6 ;  /* 0x00000006ff137e24 */ /* 0x000fce000f8e00ff */
.L_x_553:
[----:B-1----:R1:W2:Y:S01]  /*14d80*/  LDL R3, [R1+0x4] ;  /* 0x0000040001037983 */ /* 0x0022a20000100800 */
[----:B------:R-:W3:Y:S01]  /*14d90*/  S2R R0, SR_TID.X ;  /* 0x0000000000007919 */ /* 0x000ee20000002100 */
[----:B------:R-:W-:Y:S05]  /*14da0*/  WARPSYNC.ALL ;  /* 0x0000000000007948 */ /* 0x000fea0003800000 */
[----:B---3--:R-:W-:Y:S01]  /*14db0*/  LOP3.LUT R0, R0, 0x1f, RZ, 0xc0, !PT ;  /* 0x0000001f00007812 */ /* 0x008fe200078ec0ff */
[----:B------:R-:W-:Y:S03]  /*14dc0*/  BAR.SYNC.DEFER_BLOCKING 0x4, 0x180 ;  /* 0x0106000000007b1d */ /* 0x000fe60000010000 */
[----:B------:R-:W-:-:S13]  /*14dd0*/  ISETP.NE.AND P0, PT, R0, RZ, PT ;  /* 0x000000ff0000720c */ /* 0x000fda0003f05270 */
[----:B------:R-:W2:Y:S01]  /*14de0*/  @!P0 S2R R0, SR_CgaCtaId ;  /* 0x0000000000008919 */ /* 0x000ea20000008800 */
[----:B------:R-:W-:-:S04]  /*14df0*/  @!P0 MOV R2, 0x400 ;  /* 0x0000040000028802 */ /* 0x000fc80000000f00 */
[----:B--2---:R-:W-:-:S05]  /*14e00*/  @!P0 LEA R3, R0, R2, 0x18 ;  /* 0x0000000200038211 */ /* 0x004fca00078ec0ff */
[----:B------:R1:W-:Y:S04]  /*14e10*/  @!P0 STS.128 [R3+0x388d0], R16 ;  /* 0x0388d01003008388 */ /* 0x0003e80000000c00 */
[----:B------:R1:W-:Y:S01]  /*14e20*/  @!P0 STL [R1+0x4], R3 ;  /* 0x0000040301008387 */ /* 0x0003e20000100800 */
[----:B------:R-:W-:Y:S06]  /*14e30*/  BAR.ARV 0x5, 0x180 ;  /* 0x0146000000007b1d */ /* 0x000fec0000002000 */
.L_x_542:
[----:B------:R-:W-:Y:S02]  /*14e40*/  ULDC UR4, c[0x0][0xc3c] ;  /* 0x00030f0000047ab9 */ /* 0x000fe40000000800 */
[----:B----4-:R-:W-:-:S13]  /*14e50*/  ISETP.GE.AND P0, PT, R19, UR4, PT ;  /* 0x0000000413007c0c */ /* 0x010fda000bf06270 */
[----:B------:R-:W-:Y:S05]  /*14e60*/  @!P0 BRA `(.L_x_554) ;  /* 0xffffffa0004c8947 */ /* 0x000fea000383ffff */
[----:B------:R-:W-:Y:S05]  /*14e70*/  BSYNC B8 ;  /* 0x0000000000087941 */ /* 0x000fea0003800000 */
.L_x_441:
[----:B---3--:R-:W3:Y:S01]  /*14e80*/  LDL.LU R0, [R1+0x50] ;  /* 0x0000500001007983 */ /* 0x008ee20000300800 */
[----:B------:R-:W-:Y:S01]  /*14e90*/  BSSY B0, `(.L_x_555) ;  /* 0x000000b000007945 */ /* 0x000fe20003800000 */
[----:B------:R-:W4:Y:S01]  /*14ea0*/  S2R R5, SR_CgaCtaId ;  /* 0x0000000000057919 */ /* 0x000f220000008800 */
[----:B---3--:R-:W-:-:S05]  /*14eb0*/  VIADD R0, R0, 0x1 ;  /* 0x0000000100007836 */ /* 0x008fca0000000000 */
[----:B------:R-:W-:-:S04]  /*14ec0*/  LEA.HI R2, R0, R0, RZ, 0x1 ;  /* 0x0000000000027211 */ /* 0x000fc800078f08ff */
[----:B-1----:R-:W-:-:S05]  /*14ed0*/  LOP3.LUT R3, R2, 0xfffffffe, RZ, 0xc0, !PT ;  /* 0xfffffffe02037812 */ /* 0x002fca00078ec0ff */
[----:B------:R-:W-:Y:S01]  /*14ee0*/  IMAD.IADD R3, R0, 0x1, -R3 ;  /* 0x0000000100037824 */ /* 0x000fe200078e0a03 */
[----:B------:R-:W-:-:S04]  /*14ef0*/  MOV R0, 0x400 ;  /* 0x0000040000007802 */ /* 0x000fc80000000f00 */
[----:B----4-:R-:W-:Y:S02]  /*14f00*/  LEA R0, R5, R0, 0x18 ;  /* 0x0000000005007211 */ /* 0x010fe400078ec0ff */
[----:B------:R-:W-:-:S04]  /*14f10*/  SHF.L.U32 R3, R3, 0x1f, RZ ;  /* 0x0000001f03037819 */ /* 0x000fc800000006ff */
[----:B------:R-:W1:Y:S02]  /*14f20*/  SYNCS.PHASECHK.TRANS64.TRYWAIT P0, [R0+URZ+0x38820], R3 ;  /* 0x03882003000075a7 */ /* 0x000e64000800017f */
[----:B-1----:R-:W-:Y:S05]  /*14f30*/  @!P0 BRA `(.L_x_556) ;  /* 0x0000001c00d88947 */ /* 0x002fea0003800000 */
.L_x_624:
[----:B------:R-:W-:Y:S05]  /*14f40*/  BSYNC B0 ;  /* 0x0000000000007941 */ /* 0x000fea0003800000 */
.L_x_555:
[----:B------:R-:W-:-:S03]  /*14f50*/  UMOV UR4, 0xffffffff ;  /* 0xffffffff00047882 */ /* 0x000fc60000000000 */
[----:B------:R-:W-:Y:S05]  /*14f60*/  BRA.DIV UR4, `(.L_x_557) ;  /* 0x0000001e04e07947 */ /* 0x000fea000b800000 */
[----:B------:R-:W3:Y:S02]  /*14f70*/  S2R R2, SR_TID.X ;  /* 0x0000000000027919 */ /* 0x000ee40000002100 */
[----:B---3--:R-:W-:-:S04]  /*14f80*/  SHF.R.U32.HI R2, RZ, 0x5, R2 ;  /* 0x00000005ff027819 */ /* 0x008fc80000011602 */
[----:B------:R-:W-:-:S05]  /*14f90*/  LOP3.LUT R2, R2, 0x3, RZ, 0xc0, !PT ;  /* 0x0000000302027812 */ /* 0x000fca00078ec0ff */
[----:B------:R3:W4:Y:S02]  /*14fa0*/  SHFL.IDX PT, R14, R2, RZ, 0x1f ;  /* 0x00001fff020e7589 */ /* 0x00072400000e0000 */
.L_x_627:
[----:B----4-:R-:W-:Y:S01]  /*14fb0*/  ISETP.NE.AND P0, PT, R14, RZ, PT ;  /* 0x000000ff0e00720c */ /* 0x010fe20003f05270 */
[----:B------:R-:W-:-:S12]  /*14fc0*/  BSSY B0, `(.L_x_558) ;  /* 0x0000029000007945 */ /* 0x000fd80003800000 */
[----:B------:R-:W-:Y:S05]  /*14fd0*/  @P0 BRA `(.L_x_559) ;  /* 0x00000000009c0947 */ /* 0x000fea0003800000 */
[----:B------:R-:W-:-:S03]  /*14fe0*/  UMOV UR4, 0xffffffff ;  /* 0xffffffff00047882 */ /* 0x000fc60000000000 */
[----:B------:R-:W-:Y:S05]  /*14ff0*/  BRA.DIV UR4, `(.L_x_560) ;  /* 0x0000001e04f07947 */ /* 0x000fea000b800000 */
[----:B------:R-:W-:-:S13]  /*15000*/  ELECT P6, URZ, PT ;  /* 0x00000000003f782f */ /* 0x000fda00038c0000 */
.L_x_630:
[----:B------:R-:W-:Y:S05]  /*15010*/  @!P6 BRA `(.L_x_559) ;  /* 0x00000000008ce947 */ /* 0x000fea0003800000 */
[----:B---3--:R-:W3:Y:S02]  /*15020*/  LDL R2, [R1+0x5c] ;  /* 0x00005c0001027983 */ /* 0x008ee40000100800 */
[----:B---3--:R-:W-:-:S13]  /*15030*/  R2UR UR4, R2 ;  /* 0x00000000020472ca */ /* 0x008fda00000e0000 */
[----:B------:R-:W-:-:S06]  /*15040*/  ULOP3.LUT UR4, UR4, 0x2, URZ, 0xfc, !UPT ;  /* 0x0000000204047892 */ /* 0x000fcc000f8efc3f */
[----:B------:R-:W-:-:S05]  /*15050*/  IMAD.U32 R2, RZ, RZ, UR4 ;  /* 0x00000004ff027e24 */ /* 0x000fca000f8e00ff */
[----:B------:R-:W-:-:S13]  /*15060*/  ISETP.NE.AND P2, PT, R2, 0x3, PT ;  /* 0x000000030200780c */ /* 0x000fda0003f45270 */
[----:B------:R-:W-:Y:S05]  /*15070*/  @!P2 BRA `(.L_x_561) ;  /* 0x000000000004a947 */ /* 0x000fea0003800000 */
[----:B------:R-:W-:Y:S01]  /*15080*/  BPT.TRAP 0x1 ;  /* 0x000000040000795c */ /* 0x000fe20000300000 */
.L_x_561:
[----:B-1----:R-:W3:Y:S04]  /*15090*/  LDL R3, [R1+0x8] ;  /* 0x0000080001037983 */ /* 0x002ee80000100800 */
[----:B--2---:R-:W2:Y:S01]  /*150a0*/  LDL.LU R7, [R1+0x10] ;  /* 0x0000100001077983 */ /* 0x004ea20000300800 */
[----:B------:R-:W-:-:S04]  /*150b0*/  VIADD R2, R0, 0x38840 ;  /* 0x0003884000027836 */ /* 0x000fc80000000000 */
[C---:B---3--:R-:W-:Y:S02]  /*150c0*/  IMAD R6, R3.reuse, 0x8, R2 ;  /* 0x0000000803067824 */ /* 0x048fe400078e0202 */
[----:B------:R-:W-:Y:S01]  /*150d0*/  VIADD R3, R3, 0x1 ;  /* 0x0000000103037836 */ /* 0x000fe20000000000 */
[----:B--2---:R-:W-:-:S04]  /*150e0*/  SHF.L.U32 R5, R7, 0x1f, RZ ;  /* 0x0000001f07057819 */ /* 0x004fc800000006ff */
[C---:B------:R-:W-:Y:S01]  /*150f0*/  ISETP.NE.AND P1, PT, R3.reuse, 0x2, PT ;  /* 0x000000020300780c */ /* 0x040fe20003f25270 */
[----:B------:R-:W1:Y:S03]  /*15100*/  SYNCS.PHASECHK.TRANS64.TRYWAIT P0, [R6+URZ], R5 ;  /* 0x00000005060075a7 */ /* 0x000e66000800017f */
[----:B------:R-:W-:Y:S02]  /*15110*/  SEL R4, RZ, 0x1, P1 ;  /* 0x00000001ff047807 */ /* 0x000fe40000800000 */
[----:B------:R-:W-:Y:S02]  /*15120*/  SEL R3, R3, RZ, P1 ;  /* 0x000000ff03037207 */ /* 0x000fe40000800000 */
[----:B------:R-:W-:-:S03]  /*15130*/  LOP3.LUT R4, R7, R4, RZ, 0x3c, !PT ;  /* 0x0000000407047212 */ /* 0x000fc600078e3cff */
[----:B------:R-:W-:Y:S01]  /*15140*/  IMAD R7, R3, 0x8, R2 ;  /* 0x0000000803077824 */ /* 0x000fe200078e0202 */
[----:B------:R-:W-:Y:S01]  /*15150*/  SHF.L.U32 R2, R4, 0x1f, RZ ;  /* 0x0000001f04027819 */ /* 0x000fe200000006ff */
[----:B-1----:R-:W-:Y:S06]  /*15160*/  @!P0 BRA `(.L_x_562) ;  /* 0x0000001c00b48947 */ /* 0x002fec0003800000 */
.L_x_631:
[----:B------:R-:W2:Y:S02]  /*15170*/  SYNCS.PHASECHK.TRANS64.TRYWAIT P0, [R7+URZ], R2 ;  /* 0x00000002070075a7 */ /* 0x000ea4000800017f */
[----:B--2---:R-:W-:Y:S05]  /*15180*/  @!P0 BRA `(.L_x_563) ;  /* 0x0000001c00c08947 */ /* 0x004fea0003800000 */
.L_x_632:
[----:B------:R-:W-:Y:S05]  /*15190*/  @!P2 BRA `(.L_x_564) ;  /* 0x000000000004a947 */ /* 0x000fea0003800000 */
[----:B------:R-:W-:Y:S01]  /*151a0*/  BPT.TRAP 0x1 ;  /* 0x000000040000795c */ /* 0x000fe20000300000 */
.L_x_564:
[----:B------:R-:W3:Y:S01]  /*151b0*/  LDL.LU R4, [R1+0x8] ;  /* 0x0000080001047983 */ /* 0x000ee20000300800 */
[----:B------:R-:W-:-:S04]  /*151c0*/  VIADD R0, R0, 0x38860 ;  /* 0x0003886000007836 */ /* 0x000fc80000000000 */
[----:B---3--:R-:W-:-:S04]  /*151d0*/  IMAD R4, R4, 0x8, R0 ;  /* 0x0000000804047824 */ /* 0x008fc800078e0200 */
[----:B------:R-:W3:Y:S02]  /*151e0*/  SYNCS.PHASECHK.TRANS64.TRYWAIT P0, [R4+URZ], R5 ;  /* 0x00000005040075a7 */ /* 0x000ee4000800017f */
[----:B---3--:R-:W-:Y:S05]  /*151f0*/  @!P0 BRA `(.L_x_565) ;  /* 0x0000001c00b88947 */ /* 0x008fea0003800000 */
.L_x_633:
[----:B------:R-:W-:-:S07]  /*15200*/  IMAD R3, R3, 0x8, R0 ;  /* 0x0000000803037824 */ /* 0x000fce00078e0200 */
.L_x_566:
[----:B----4-:R4:W0:Y:S02]  /*15210*/  SYNCS.PHASECHK.TRANS64.TRYWAIT P0, [R3+URZ], R2 ;  /* 0x00000002030075a7 */ /* 0x010824000800017f */
[----:B0-----:R-:W-:Y:S05]  /*15220*/  @!P0 NANOSLEEP.SYNCS 0x989680 ;  /* 0x009896800000895d */ /* 0x001fea0003900000 */
[----:B------:R-:W0:Y:S02]  /*15230*/  @!P0 SYNCS.PHASECHK.TRANS64 P0, [R3+URZ], R2 ;  /* 0x00000002030085a7 */ /* 0x000e24000800007f */
[----:B0-----:R-:W-:Y:S05]  /*15240*/  @!P0 BRA `(.L_x_566) ;  /* 0xfffffffc00f08947 */ /* 0x001fea000383ffff */
.L_x_559:
[----:B------:R-:W-:Y:S05]  /*15250*/  BSYNC B0 ;  /* 0x0000000000007941 */ /* 0x000fea0003800000 */
.L_x_558:
[----:B------:R-:W-:Y:S05]  /*15260*/  EXIT ;  /* 0x000000000000794d */ /* 0x000fea0003800000 */
.L_x_393:
[----:B0-----:R0:W1:Y:S02]  /*15270*/  SYNCS.PHASECHK.TRANS64.TRYWAIT P1, [R5+URZ+0x38800], R0 ;  /* 0x03880000050075a7 */ /* 0x001064000802017f */
[----:B-1----:R-:W-:Y:S05]  /*15280*/  @!P1 NANOSLEEP.SYNCS 0x989680 ;  /* 0x009896800000995d */ /* 0x002fea0003900000 */
[----:B------:R-:W1:Y:S02]  /*15290*/  @!P1 SYNCS.PHASECHK.TRANS64 P1, [R5+URZ+0x38800], R0 ;  /* 0x03880000050095a7 */ /* 0x000e64000802007f */
[----:B-1----:R-:W-:Y:S05]  /*152a0*/  @!P1 BRA `(.L_x_393) ;  /* 0xfffffffc00f09947 */ /* 0x002fea000383ffff */
[----:B------:R-:W-:Y:S05]  /*152b0*/  BRA `(.L_x_567) ;  /* 0xfffffec400b47947 */ /* 0x000fea000383ffff */
.L_x_397:
[----:B-1----:R1:W2:Y:S02]  /*152c0*/  SYNCS.PHASECHK.TRANS64.TRYWAIT P2, [R0+URZ+0x38830], R3 ;  /* 0x03883003000075a7 */ /* 0x0022a4000804017f */
[----:B--2---:R-:W-:Y:S05]  /*152d0*/  @!P2 NANOSLEEP.SYNCS 0x989680 ;  /* 0x009896800000a95d */ /* 0x004fea0003900000 */
[----:B------:R-:W2:Y:S02]  /*152e0*/  @!P2 SYNCS.PHASECHK.TRANS64 P2, [R0+URZ+0x38830], R3 ;  /* 0x038830030000a5a7 */ /* 0x000ea4000804007f */
[----:B--2---:R-:W-:Y:S05]  /*152f0*/  @!P2 BRA `(.L_x_397) ;  /* 0xfffffffc00f0a947 */ /* 0x004fea000383ffff */
[----:B------:R-:W-:Y:S05]  /*15300*/  BRA `(.L_x_396) ;  /* 0xfffffec400d87947 */ /* 0x000fea000383ffff */
.L_x_402:
[----:B------:R-:W-:-:S13]  /*15310*/  R2UR UR4, R233 ;  /* 0x00000000e90472ca */ /* 0x000fda00000e0000 */
[----:B-1----:R-:W-:-:S04]  /*15320*/  IMAD.U32 R4, RZ, RZ, UR4 ;  /* 0x00000004ff047e24 */ /* 0x002fc8000f8e00ff */
[----:B------:R1:W2:Y:S03]  /*15330*/  SYNCS.PHASECHK.TRANS64.TRYWAIT P2, [R4+URZ+0x38830], R3 ;  /* 0x03883003040075a7 */ /* 0x0002a6000804017f */
[----:B--2---:R-:W-:Y:S05]  /*15340*/  @!P2 NANOSLEEP.SYNCS 0x989680 ;  /* 0x009896800000a95d */ /* 0x004fea0003900000 */
[----:B------:R-:W2:Y:S02]  /*15350*/  @!P2 SYNCS.PHASECHK.TRANS64 P2, [R4+URZ+0x38830], R3 ;  /* 0x038830030400a5a7 */ /* 0x000ea4000804007f */
[----:B--2---:R-:W-:Y:S05]  /*15360*/  @!P2 BRA `(.L_x_402) ;  /* 0xfffffffc00e8a947 */ /* 0x004fea000383ffff */
[----:B------:R-:W-:Y:S05]  /*15370*/  BRA `(.L_x_401) ;  /* 0xffffff0c007c7947 */ /* 0x000fea000383ffff */
.L_x_406:
[----:B01----:R-:W-:-:S04]  /*15380*/  IMAD.U32 R3, RZ, RZ, UR4 ;  /* 0x00000004ff037e24 */ /* 0x003fc8000f8e00ff */
[----:B------:R0:W1:Y:S03]  /*15390*/  SYNCS.PHASECHK.TRANS64.TRYWAIT P2, [R3+URZ+0x38850], R0 ;  /* 0x03885000030075a7 */ /* 0x000066000804017f */
[----:B-1----:R-:W-:Y:S05]  /*153a0*/  @!P2 NANOSLEEP.SYNCS 0x989680 ;  /* 0x009896800000a95d */ /* 0x002fea0003900000 */
[----:B------:R-:W1:Y:S02]  /*153b0*/  @!P2 SYNCS.PHASECHK.TRANS64 P2, [R3+URZ+0x38850], R0 ;  /* 0x038850000300a5a7 */ /* 0x000e64000804007f */
[----:B-1----:R-:W-:Y:S05]  /*153c0*/  @!P2 BRA `(.L_x_406) ;  /* 0xfffffffc00eca947 */ /* 0x002fea000383ffff */
[----:B------:R-:W-:Y:S05]  /*153d0*/  BRA `(.L_x_405) ;  /* 0xffffff34009c7947 */ /* 0x000fea000383ffff */
.L_x_411:
[----:B-1----:R1:W2:Y:S02]  /*153e0*/  SYNCS.PHASECHK.TRANS64.TRYWAIT P0, [R11+URZ+0x38850], R0 ;  /* 0x038850000b0075a7 */ /* 0x0022a4000800017f */
[----:B--2---:R-:W-:Y:S05]  /*153f0*/  @!P0 NANOSLEEP.SYNCS 0x989680 ;  /* 0x009896800000895d */ /* 0x004fea0003900000 */
[----:B------:R-:W2:Y:S02]  /*15400*/  @!P0 SYNCS.PHASECHK.TRANS64 P0, [R11+URZ+0x38850], R0 ;  /* 0x038850000b0085a7 */ /* 0x000ea4000800007f */
[----:B--2---:R-:W-:Y:S05]  /*15410*/  @!P0 BRA `(.L_x_411) ;  /* 0xfffffffc00f08947 */ /* 0x004fea000383ffff */
[----:B------:R-:W-:Y:S05]  /*15420*/  BRA `(.L_x_410) ;  /* 0xffffff5000d07947 */ /* 0x000fea000383ffff */
.L_x_453:
[----:B------:R-:W2:Y:S01]  /*15430*/  S2R R4, SR_TID.X ;  /* 0x0000000000047919 */ /* 0x000ea20000002100 */
[----:B------:R-:W-:Y:S01]  /*15440*/  BSSY B0, `(.L_x_568) ;  /* 0x000000a000007945 */ /* 0x000fe20003800000 */
[----:B-1----:R-:W-:Y:S02]  /*15450*/  IMAD.MOV.U32 R12, RZ, RZ, RZ ;  /* 0x000000ffff0c7224 */ /* 0x002fe400078e00ff */
[----:B------:R-:W-:Y:S02]  /*15460*/  IMAD.MOV.U32 R11, RZ, RZ, 0x1f ;  /* 0x0000001fff0b7424 */ /* 0x000fe400078e00ff */
[----:B------:R-:W-:Y:S01]  /*15470*/  IMAD.MOV.U32 R15, RZ, RZ, -0x1 ;  /* 0xffffffffff0f7424 */ /* 0x000fe200078e00ff */
[----:B--2---:R-:W-:-:S04]  /*15480*/  SHF.R.U32.HI R4, RZ, 0x5, R4 ;  /* 0x00000005ff047819 */ /* 0x004fc80000011604 */
[----:B------:R-:W-:-:S05]  /*15490*/  LOP3.LUT R4, R4, 0x3, RZ, 0xc0, !PT ;  /* 0x0000000304047812 */ /* 0x000fca00078ec0ff */
[----:B------:R-:W-:-:S07]  /*154a0*/  IMAD.MOV.U32 R13, RZ, RZ, R4 ;  /* 0x000000ffff0d7224 */ /* 0x000fce00078e0004 */
[----:B0-----:R-:W-:Y:S05]  /*154b0*/  WARPSYNC.COLLECTIVE R15, `(.L_x_569) ;  /* 0x000000000f087348 */ /* 0x001fea0003c00000 */
[----:B------:R1:W2:Y:S02]  /*154c0*/  SHFL.IDX P6, R14, R13, R12, R11 ;  /* 0x0000000c0d0e7389 */ /* 0x0002a400000c000b */
[----:B012---:R-:W-:Y:S01]  /*154d0*/  ENDCOLLECTIVE ;  /* 0x000000000000791b */ /* 0x007fe20003800000 */
.L_x_569:
[----:B------:R-:W-:Y:S05]  /*154e0*/  BSYNC B0 ;  /* 0x0000000000007941 */ /* 0x000fea0003800000 */
.L_x_568:
[----:B------:R-:W-:Y:S05]  /*154f0*/  BRA `(.L_x_570) ;  /* 0xffffffa400a87947 */ /* 0x000fea000383ffff */
.L_x_455:
[----:B------:R-:W-:Y:S01]  /*15500*/  BSSY B0, `(.L_x_571) ;  /* 0x0000006000007945 */ /* 0x000fe20003800000 */
[----:B------:R-:W-:-:S07]  /*15510*/  IMAD.MOV.U32 R15, RZ, RZ, -0x1 ;  /* 0xffffffffff0f7424 */ /* 0x000fce00078e00ff */
[----:B0123--:R-:W-:Y:S05]  /*15520*/  WARPSYNC.COLLECTIVE R15, `(.L_x_572) ;  /* 0x000000000f0c7348 */ /* 0x00ffea0003c00000 */
[----:B------:R-:W-:Y:S02]  /*15530*/  ELECT P6, UR62, PT ;  /* 0x00000000003e782f */ /* 0x000fe400038c0000 */
[----:B------:R-:W-:Y:S01]  /*15540*/  MOV R14, UR62 ;  /* 0x0000003e000e7c02 */ /* 0x000fe20008000f00 */
[----:B0123--:R-:W-:Y:S10]  /*15550*/  ENDCOLLECTIVE ;  /* 0x000000000000791b */ /* 0x00fff40003800000 */
.L_x_572:
[----:B------:R-:W-:Y:S05]  /*15560*/  BSYNC B0 ;  /* 0x0000000000007941 */ /* 0x000fea0003800000 */
.L_x_571:
[----:B------:R-:W-:Y:S05]  /*15570*/  BRA `(.L_x_573) ;  /* 0xffffffa400ac7947 */ /* 0x000fea000383ffff */
.L_x_457:
[----:B---3--:R3:W4:Y:S02]  /*15580*/  SYNCS.PHASECHK.TRANS64.TRYWAIT P0, [R0+URZ+0x38840], R2 ;  /* 0x03884002000075a7 */ /* 0x008724000800017f */
[----:B----4-:R-:W-:Y:S05]  /*15590*/  @!P0 NANOSLEEP.SYNCS 0x989680 ;  /* 0x009896800000895d */ /* 0x010fea0003900000 */
[----:B------:R-:W4:Y:S02]  /*155a0*/  @!P0 SYNCS.PHASECHK.TRANS64 P0, [R0+URZ+0x38840], R2 ;  /* 0x03884002000085a7 */ /* 0x000f24000800007f */
[----:B----4-:R-:W-:Y:S05]  /*155b0*/  @!P0 BRA `(.L_x_457) ;  /* 0xfffffffc00f08947 */ /* 0x010fea000383ffff */
[----:B------:R-:W-:Y:S05]  /*155c0*/  BRA `(.L_x_574) ;  /* 0xffffffa8001c7947 */ /* 0x000fea000383ffff */
.L_x_461:
[----:B------:R-:W2:Y:S01]  /*155d0*/  LDL.LU R11, [R1+0x3c] ;  /* 0x00003c00010b7983 */ /* 0x000ea20000300800 */
[----:B------:R-:W-:Y:S01]  /*155e0*/  IMAD.MOV.U32 R13, RZ, RZ, R0 ;  /* 0x000000ffff0d7224 */ /* 0x000fe200078e0000 */
[----:B------:R-:W-:Y:S01]  /*155f0*/  LOP3.LUT R8, R8, 0x7f, RZ, 0xc0, !PT ;  /* 0x0000007f08087812 */ /* 0x000fe200078ec0ff */
[----:B------:R-:W-:Y:S02]  /*15600*/  IMAD.MOV.U32 R12, RZ, RZ, RZ ;  /* 0x000000ffff0c7224 */ /* 0x000fe400078e00ff */
[----:B------:R-:W-:Y:S01]  /*15610*/  IMAD.MOV.U32 R15, RZ, RZ, -0x1 ;  /* 0xffffffffff0f7424 */ /* 0x000fe200078e00ff */
[----:B------:R-:W-:-:S05]  /*15620*/  SHF.R.U32.HI R5, RZ, 0x3, R8 ;  /* 0x00000003ff057819 */ /* 0x000fca0000011608 */
[----:B------:R-:W-:-:S04]  /*15630*/  IMAD.IADD R2, R5, 0x1, R17 ;  /* 0x0000000105027824 */ /* 0x000fc800078e0211 */
[----:B------:R-:W-:Y:S02]  /*15640*/  VIADD R5, R2, 0x10 ;  /* 0x0000001002057836 */ /* 0x000fe40000000000 */
[----:B--2---:R-:W-:Y:S02]  /*15650*/  IMAD R3, R11, R7, RZ ;  /* 0x000000070b037224 */ /* 0x004fe400078e02ff */
[----:B------:R-:W-:-:S03]  /*15660*/  IMAD.MOV.U32 R11, RZ, RZ, 0x181f ;  /* 0x0000181fff0b7424 */ /* 0x000fc600078e00ff */
[----:B------:R-:W-:-:S13]  /*15670*/  ISETP.GE.AND P5, PT, R2, R3, PT ;  /* 0x000000030200720c */ /* 0x000fda0003fa6270 */
[----:B-----5:R-:W-:Y:S05]  /*15680*/  WARPSYNC.COLLECTIVE R15, `(.L_x_575) ;  /* 0x000000000f087348 */ /* 0x020fea0003c00000 */
[----:B------:R0:W1:Y:S02]  /*15690*/  SHFL.IDX P6, R14, R13, R12, R11 ;  /* 0x0000000c0d0e7389 */ /* 0x00006400000c000b */
[----:B01---5:R-:W-:Y:S01]  /*156a0*/  ENDCOLLECTIVE ;  /* 0x000000000000791b */ /* 0x023fe20003800000 */
.L_x_575:
[----:B------:R-:W-:Y:S02]  /*156b0*/  IMAD.MOV.U32 R13, RZ, RZ, R4 ;  /* 0x000000ffff0d7224 */ /* 0x000fe400078e0004 */
[----:B------:R-:W-:-:S07]  /*156c0*/  IMAD.MOV.U32 R6, RZ, RZ, R14 ;  /* 0x000000ffff067224 */ /* 0x000fce00078e000e */
[----:B------:R-:W-:Y:S05]  /*156d0*/  WARPSYNC.COLLECTIVE R15, `(.L_x_576) ;  /* 0x000000000f087348 */ /* 0x000fea0003c00000 */
[----:B------:R0:W1:Y:S02]  /*156e0*/  SHFL.IDX P6, R14, R13, R12, R11 ;  /* 0x0000000c0d0e7389 */ /* 0x00006400000c000b */
[----:B01----:R-:W-:Y:S01]  /*156f0*/  ENDCOLLECTIVE ;  /* 0x000000000000791b */ /* 0x003fe20003800000 */
.L_x_576:
[----:B------:R-:W-:Y:S01]  /*15700*/  ULDC.64 UR4, c[0x0][0x208] ;  /* 0x0000820000047ab9 */ /* 0x000fe20000000a00 */
[----:B------:R-:W-:Y:S02]  /*15710*/  IMAD.MOV.U32 R13, RZ, RZ, R0 ;  /* 0x000000ffff0d7224 */ /* 0x000fe400078e0000 */
[----:B------:R-:W-:Y:S01]  /*15720*/  IMAD.MOV.U32 R12, RZ, RZ, 0x1 ;  /* 0x00000001ff0c7424 */ /* 0x000fe200078e00ff */
[----:B------:R-:W-:-:S04]  /*15730*/  MOV R7, R14 ;  /* 0x0000000e00077202 */ /* 0x000fc80000000f00 */
        /* <DEDUP_REMOVED lines=16> */
.L_x_577:
[----:B------:R-:W-:Y:S02]  /*15840*/  IMAD.MOV.U32 R13, RZ, RZ, R4 ;  /* 0x000000ffff0d7224 */ /* 0x000fe400078e0004 */
[----:B------:R-:W-:-:S07]  /*15850*/  IMAD.MOV.U32 R6, RZ, RZ, R14 ;  /* 0x000000ffff067224 */ /* 0x000fce00078e000e */
[----:B------:R-:W-:Y:S05]  /*15860*/  WARPSYNC.COLLECTIVE R15, `(.L_x_578) ;  /* 0x000000000f087348 */ /* 0x000fea0003c00000 */
[----:B------:R0:W1:Y:S02]  /*15870*/  SHFL.IDX P6, R14, R13, R12, R11 ;  /* 0x0000000c0d0e7389 */ /* 0x00006400000c000b */
[----:B01----:R-:W-:Y:S01]  /*15880*/  ENDCOLLECTIVE ;  /* 0x000000000000791b */ /* 0x003fe20003800000 */
.L_x_578:
[----:B------:R-:W-:Y:S01]  /*15890*/  ULDC.64 UR4, c[0x0][0x208] ;  /* 0x0000820000047ab9 */ /* 0x000fe20000000a00 */
[----:B------:R-:W-:Y:S02]  /*158a0*/  IMAD.MOV.U32 R13, RZ, RZ, R0 ;  /* 0x000000ffff0d7224 */ /* 0x000fe400078e0000 */
[----:B------:R-:W-:Y:S02]  /*158b0*/  IMAD.MOV.U32 R12, RZ, RZ, 0x2 ;  /* 0x00000002ff0c7424 */ /* 0x000fe400078e00ff */
[----:B------:R-:W-:-:S05]  /*158c0*/  IMAD.MOV.U32 R5, RZ, RZ, R14 ;  /* 0x000000ffff057224 */ /* 0x000fca00078e000e */
[----:B------:R-:W-:-:S05]  /*158d0*/  @!P5 LEA R5, P4, R10, R5, 0x1 ;  /* 0x000000050a05d211 */ /* 0x000fca00078808ff */
[----:B------:R-:W-:-:S04]  /*158e0*/  @!P5 IMAD.X R6, RZ, RZ, R6, P4 ;  /* 0x000000ffff06d224 */ /* 0x000fc800020e0606 */
[----:B------:R-:W-:Y:S02]  /*158f0*/  @!P5 IMAD.MOV.U32 R7, RZ, RZ, R6 ;  /* 0x000000ffff07d224 */ /* 0x000fe400078e0006 */
        /* <DEDUP_REMOVED lines=13> */
.L_x_579:
[----:B------:R-:W-:Y:S02]  /*159d0*/  IMAD.MOV.U32 R13, RZ, RZ, R4 ;  /* 0x000000ffff0d7224 */ /* 0x000fe400078e0004 */
[----:B------:R-:W-:-:S07]  /*159e0*/  IMAD.MOV.U32 R6, RZ, RZ, R14 ;  /* 0x000000ffff067224 */ /* 0x000fce00078e000e */
[----:B------:R-:W-:Y:S05]  /*159f0*/  WARPSYNC.COLLECTIVE R15, `(.L_x_580) ;  /* 0x000000000f087348 */ /* 0x000fea0003c00000 */
[----:B------:R0:W1:Y:S02]  /*15a00*/  SHFL.IDX P6, R14, R13, R12, R11 ;  /* 0x0000000c0d0e7389 */ /* 0x00006400000c000b */
[----:B01----:R-:W-:Y:S01]  /*15a10*/  ENDCOLLECTIVE ;  /* 0x000000000000791b */ /* 0x003fe20003800000 */
.L_x_580:
        /* <DEDUP_REMOVED lines=20> */
.L_x_581:
[----:B------:R-:W-:Y:S02]  /*15b60*/  IMAD.MOV.U32 R13, RZ, RZ, R4 ;  /* 0x000000ffff0d7224 */ /* 0x000fe400078e0004 */
[----:B------:R-:W-:-:S07]  /*15b70*/  IMAD.MOV.U32 R6, RZ, RZ, R14 ;  /* 0x000000ffff067224 */ /* 0x000fce00078e000e */
[----:B------:R-:W-:Y:S05]  /*15b80*/  WARPSYNC.COLLECTIVE R15, `(.L_x_582) ;  /* 0x000000000f087348 */ /* 0x000fea0003c00000 */
[----:B------:R0:W1:Y:S02]  /*15b90*/  SHFL.IDX P6, R14, R13, R12, R11 ;  /* 0x0000000c0d0e7389 */ /* 0x00006400000c000b */
[----:B01----:R-:W-:Y:S01]  /*15ba0*/  ENDCOLLECTIVE ;  /* 0x000000000000791b */ /* 0x003fe20003800000 */
.L_x_582:
        /* <DEDUP_REMOVED lines=20> */
.L_x_583:
[----:B------:R-:W-:Y:S02]  /*15cf0*/  IMAD.MOV.U32 R13, RZ, RZ, R4 ;  /* 0x000000ffff0d7224 */ /* 0x000fe400078e0004 */
[----:B------:R-:W-:-:S07]  /*15d00*/  IMAD.MOV.U32 R6, RZ, RZ, R14 ;  /* 0x000000ffff067224 */ /* 0x000fce00078e000e */
[----:B------:R-:W-:Y:S05]  /*15d10*/  WARPSYNC.COLLECTIVE R15, `(.L_x_584) ;  /* 0x000000000f087348 */ /* 0x000fea0003c00000 */
[----:B------:R0:W1:Y:S02]  /*15d20*/  SHFL.IDX P6, R14, R13, R12, R11 ;  /* 0x0000000c0d0e7389 */ /* 0x00006400000c000b */
[----:B01----:R-:W-:Y:S01]  /*15d30*/  ENDCOLLECTIVE ;  /* 0x000000000000791b */ /* 0x003fe20003800000 */
.L_x_584:
[----:B------:R-:W-:Y:S01]  /*15d40*/  ULDC.64 UR4, c[0x0][0x208] ;  /* 0x0000820000047ab9 */ /* 0x000fe20000000a00 */
[----:B------:R-:W-:Y:S02]  /*15d50*/  IMAD.MOV.U32 R13, RZ, RZ, R0 ;  /* 0x000000ffff0d7224 */ /* 0x000fe400078e0000 */
[----:B------:R-:W-:Y:S02]  /*15d60*/  IMAD.MOV.U32 R12, RZ, RZ, 0x5 ;  /* 0x00000005ff0c7424 */ /* 0x000fe400078e00ff */
[----:B------:R-:W-:-:S05]  /*15d70*/  IMAD.MOV.U32 R5, RZ, RZ, R14 ;  /* 0x000000ffff057224 */ /* 0x000fca00078e000e */
[----:B------:R-:W-:-:S04]  /*15d80*/  @!P5 LEA R5, P4, R10, R5, 0x1 ;  /* 0x000000050a05d211 */ /* 0x000fc800078808ff */
[----:B------:R-:W-:-:S05]  /*15d90*/  @!P5 IADD3.X R6, RZ, R6, RZ, P4, !PT ;  /* 0x00000006ff06d210 */ /* 0x000fca00027fe4ff */
        /* <DEDUP_REMOVED lines=14> */
.L_x_585:
[----:B------:R-:W-:Y:S02]  /*15e80*/  IMAD.MOV.U32 R13, RZ, RZ, R4 ;  /* 0x000000ffff0d7224 */ /* 0x000fe400078e0004 */
[----:B------:R-:W-:-:S07]  /*15e90*/  IMAD.MOV.U32 R6, RZ, RZ, R14 ;  /* 0x000000ffff067224 */ /* 0x000fce00078e000e */
[----:B------:R-:W-:Y:S05]  /*15ea0*/  WARPSYNC.COLLECTIVE R15, `(.L_x_586) ;  /* 0x000000000f087348 */ /* 0x000fea0003c00000 */
[----:B------:R0:W1:Y:S02]  /*15eb0*/  SHFL.IDX P6, R14, R13, R12, R11 ;  /* 0x0000000c0d0e7389 */ /* 0x00006400000c000b */
[----:B01----:R-:W-:Y:S01]  /*15ec0*/  ENDCOLLECTIVE ;  /* 0x000000000000791b */ /* 0x003fe20003800000 */
.L_x_586:
[----:B------:R-:W-:Y:S01]  /*15ed0*/  ULDC.64 UR4, c[0x0][0x208] ;  /* 0x0000820000047ab9 */ /* 0x000fe20000000a00 */
[----:B------:R-:W-:Y:S02]  /*15ee0*/  IMAD.MOV.U32 R13, RZ, RZ, R0 ;  /* 0x000000ffff0d7224 */ /* 0x000fe400078e0000 */
[----:B------:R-:W-:Y:S02]  /*15ef0*/  IMAD.MOV.U32 R12, RZ, RZ, 0x6 ;  /* 0x00000006ff0c7424 */ /* 0x000fe400078e00ff */
[----:B------:R-:W-:-:S05]  /*15f00*/  IMAD.MOV.U32 R5, RZ, RZ, R14 ;  /* 0x000000ffff057224 */ /* 0x000fca00078e000e */
[----:B------:R-:W-:-:S05]  /*15f10*/  @!P5 LEA R5, P4, R10, R5, 0x1 ;  /* 0x000000050a05d211 */ /* 0x000fca00078808ff */
[----:B------:R-:W-:-:S04]  /*15f20*/  @!P5 IMAD.X R6, RZ, RZ, R6, P4 ;  /* 0x000000ffff06d224 */ /* 0x000fc800020e0606 */
[----:B------:R-:W-:Y:S02]  /*15f30*/  @!P5 IMAD.MOV.U32 R7, RZ, RZ, R6 ;  /* 0x000000ffff07d224 */ /* 0x000fe400078e0006 */
        /* <DEDUP_REMOVED lines=11> */
.L_x_587:
[----:B------:R-:W-:-:S05]  /*15ff0*/  VIADD R6, R2, 0x60 ;  /* 0x0000006002067836 */ /* 0x000fca0000000000 */
[----:B------:R-:W-:Y:S01]  /*16000*/  ISETP.GE.AND P5, PT, R6, R3, PT ;  /* 0x000000030600720c */ /* 0x000fe20003fa6270 */
[----:B------:R-:W-:Y:S02]  /*16010*/  IMAD.MOV.U32 R13, RZ, RZ, R4 ;  /* 0x000000ffff0d7224 */ /* 0x000fe400078e0004 */
[----:B------:R-:W-:-:S10]  /*16020*/  IMAD.MOV.U32 R8, RZ, RZ, R14 ;  /* 0x000000ffff087224 */ /* 0x000fd400078e000e */
[----:B------:R-:W-:Y:S05]  /*16030*/  WARPSYNC.COLLECTIVE R15, `(.L_x_588) ;  /* 0x000000000f087348 */ /* 0x000fea0003c00000 */
[----:B------:R0:W1:Y:S02]  /*16040*/  SHFL.IDX P6, R14, R13, R12, R11 ;  /* 0x0000000c0d0e7389 */ /* 0x00006400000c000b */
[----:B01----:R-:W-:Y:S01]  /*16050*/  ENDCOLLECTIVE ;  /* 0x000000000000791b */ /* 0x003fe20003800000 */
.L_x_588:
        /* <DEDUP_REMOVED lines=18> */
.L_x_589:
[----:B------:R-:W-:Y:S02]  /*16180*/  IMAD.MOV.U32 R13, RZ, RZ, R4 ;  /* 0x000000ffff0d7224 */ /* 0x000fe400078e0004 */
[----:B------:R-:W-:-:S07]  /*16190*/  IMAD.MOV.U32 R5, RZ, RZ, R14 ;  /* 0x000000ffff057224 */ /* 0x000fce00078e000e */
[----:B------:R-:W-:Y:S05]  /*161a0*/  WARPSYNC.COLLECTIVE R15, `(.L_x_590) ;  /* 0x000000000f087348 */ /* 0x000fea0003c00000 */
[----:B------:R0:W1:Y:S02]  /*161b0*/  SHFL.IDX P6, R14, R13, R12, R11 ;  /* 0x0000000c0d0e7389 */ /* 0x00006400000c000b */
[----:B01----:R-:W-:Y:S01]  /*161c0*/  ENDCOLLECTIVE ;  /* 0x000000000000791b */ /* 0x003fe20003800000 */
.L_x_590:
[----:B------:R-:W-:Y:S01]  /*161d0*/  IMAD.MOV.U32 R4, RZ, RZ, R14 ;  /* 0x000000ffff047224 */ /* 0x000fe200078e000e */
[----:B------:R-:W-:Y:S06]  /*161e0*/  BRA `(.L_x_591) ;  /* 0xffffffac00047947 */ /* 0x000fec000383ffff */
.L_x_466:
[----:B0-----:R-:W2:Y:S02]  /*161f0*/  LDL R2, [R1+0x4] ;  /* 0x0000040001027983 */ /* 0x001ea40000100800 */
[----:B--2---:R0:W2:Y:S02]  /*16200*/  SYNCS.PHASECHK.TRANS64.TRYWAIT P0, [R2+URZ+0x38820], R0 ;  /* 0x03882000020075a7 */ /* 0x0040a4000800017f */
[----:B--2---:R-:W-:Y:S05]  /*16210*/  @!P0 NANOSLEEP.SYNCS 0x989680 ;  /* 0x009896800000895d */ /* 0x004fea0003900000 */
[----:B------:R-:W2:Y:S02]  /*16220*/  @!P0 SYNCS.PHASECHK.TRANS64 P0, [R2+URZ+0x38820], R0 ;  /* 0x03882000020085a7 */ /* 0x000ea4000800007f */
[----:B--2---:R-:W-:Y:S05]  /*16230*/  @!P0 BRA `(.L_x_466) ;  /* 0xfffffffc00ec8947 */ /* 0x004fea000383ffff */
[----:B------:R-:W-:Y:S05]  /*16240*/  BRA `(.L_x_592) ;  /* 0xffffffac00847947 */ /* 0x000fea000383ffff */
.L_x_475:
[----:B-1----:R1:W2:Y:S02]  /*16250*/  SYNCS.PHASECHK.TRANS64.TRYWAIT P0, [R3+URZ+0x38840], R2 ;  /* 0x03884002030075a7 */ /* 0x0022a4000800017f */
[----:B--2---:R-:W-:Y:S05]  /*16260*/  @!P0 NANOSLEEP.SYNCS 0x989680 ;  /* 0x009896800000895d */ /* 0x004fea0003900000 */
[----:B------:R-:W2:Y:S02]  /*16270*/  @!P0 SYNCS.PHASECHK.TRANS64 P0, [R3+URZ+0x38840], R2 ;  /* 0x03884002030085a7 */ /* 0x000ea4000800007f */
[----:B--2---:R-:W-:Y:S05]  /*16280*/  @!P0 BRA `(.L_x_475) ;  /* 0xfffffffc00f08947 */ /* 0x004fea000383ffff */
[----:B------:R-:W-:Y:S05]  /*16290*/  BRA `(.L_x_593) ;  /* 0xffffffb000547947 */ /* 0x000fea000383ffff */
.L_x_483:
[----:B0-----:R0:W1:Y:S02]  /*162a0*/  SYNCS.PHASECHK.TRANS64.TRYWAIT P0, [R3+URZ+0x60], R2 ;  /* 0x00006002030075a7 */ /* 0x001064000800017f */
[----:B-1----:R-:W-:Y:S05]  /*162b0*/  @!P0 NANOSLEEP.SYNCS 0x989680 ;  /* 0x009896800000895d */ /* 0x002fea0003900000 */
[----:B------:R-:W1:Y:S02]  /*162c0*/  @!P0 SYNCS.PHASECHK.TRANS64 P0, [R3+URZ+0x60], R2 ;  /* 0x00006002030085a7 */ /* 0x000e64000800007f */
[----:B-1----:R-:W-:Y:S05]  /*162d0*/  @!P0 BRA `(.L_x_483) ;  /* 0xfffffffc00f08947 */ /* 0x002fea000383ffff */
[----:B------:R-:W-:Y:S05]  /*162e0*/  BRA `(.L_x_594) ;  /* 0xffffffb400b07947 */ /* 0x000fea000383ffff */
.L_x_494:
[----:B--2---:R2:W3:Y:S02]  /*162f0*/  SYNCS.PHASECHK.TRANS64.TRYWAIT P0, [R3+URZ+0x38840], R2 ;  /* 0x03884002030075a7 */ /* 0x0044e4000800017f */
[----:B---3--:R-:W-:Y:S05]  /*16300*/  @!P0 NANOSLEEP.SYNCS 0x989680 ;  /* 0x009896800000895d */ /* 0x008fea0003900000 */
[----:B------:R-:W3:Y:S02]  /*16310*/  @!P0 SYNCS.PHASECHK.TRANS64 P0, [R3+URZ+0x38840], R2 ;  /* 0x03884002030085a7 */ /* 0x000ee4000800007f */
[----:B---3--:R-:W-:Y:S05]  /*16320*/  @!P0 BRA `(.L_x_494) ;  /* 0xfffffffc00f08947 */ /* 0x008fea000383ffff */
[----:B------:R-:W-:Y:S05]  /*16330*/  BRA `(.L_x_595) ;  /* 0xffffffbc00e47947 */ /* 0x000fea000383ffff */
.L_x_502:
[----:B-1----:R1:W2:Y:S02]  /*16340*/  SYNCS.PHASECHK.TRANS64.TRYWAIT P0, [R2+URZ+0x60], R3 ;  /* 0x00006003020075a7 */ /* 0x0022a4000800017f */
[----:B--2---:R-:W-:Y:S05]  /*16350*/  @!P0 NANOSLEEP.SYNCS 0x989680 ;  /* 0x009896800000895d */ /* 0x004fea0003900000 */
[----:B------:R-:W2:Y:S02]  /*16360*/  @!P0 SYNCS.PHASECHK.TRANS64 P0, [R2+URZ+0x60], R3 ;  /* 0x00006003020085a7 */ /* 0x000ea4000800007f */
[----:B--2---:R-:W-:Y:S05]  /*16370*/  @!P0 BRA `(.L_x_502) ;  /* 0xfffffffc00f08947 */ /* 0x004fea000383ffff */
[----:B------:R-:W-:Y:S05]  /*16380*/  BRA `(.L_x_596) ;  /* 0xffffffc400407947 */ /* 0x000fea000383ffff */
.L_x_513:
[----:B---3--:R3:W4:Y:S02]  /*16390*/  SYNCS.PHASECHK.TRANS64.TRYWAIT P0, [R2+URZ+0x38840], R3 ;  /* 0x03884003020075a7 */ /* 0x008724000800017f */
[----:B----4-:R-:W-:Y:S05]  /*163a0*/  @!P0 NANOSLEEP.SYNCS 0x989680 ;  /* 0x009896800000895d */ /* 0x010fea0003900000 */
[----:B------:R-:W4:Y:S02]  /*163b0*/  @!P0 SYNCS.PHASECHK.TRANS64 P0, [R2+URZ+0x38840], R3 ;  /* 0x03884003020085a7 */ /* 0x000f24000800007f */
[----:B----4-:R-:W-:Y:S05]  /*163c0*/  @!P0 BRA `(.L_x_513) ;  /* 0xfffffffc00f08947 */ /* 0x010fea000383ffff */
[----:B------:R-:W-:Y:S05]  /*163d0*/  BRA `(.L_x_597) ;  /* 0xffffffcc00387947 */ /* 0x000fea000383ffff */
.L_x_521:
[----:B-1----:R1:W2:Y:S02]  /*163e0*/  SYNCS.PHASECHK.TRANS64.TRYWAIT P0, [R2+URZ+0x60], R5 ;  /* 0x00006005020075a7 */ /* 0x0022a4000800017f */
[----:B--2---:R-:W-:Y:S05]  /*163f0*/  @!P0 NANOSLEEP.SYNCS 0x989680 ;  /* 0x009896800000895d */ /* 0x004fea0003900000 */
[----:B------:R-:W2:Y:S02]  /*16400*/  @!P0 SYNCS.PHASECHK.TRANS64 P0, [R2+URZ+0x60], R5 ;  /* 0x00006005020085a7 */ /* 0x000ea4000800007f */
[----:B--2---:R-:W-:Y:S05]  /*16410*/  @!P0 BRA `(.L_x_521) ;  /* 0xfffffffc00f08947 */ /* 0x004fea000383ffff */
[----:B------:R-:W-:Y:S05]  /*16420*/  BRA `(.L_x_598) ;  /* 0xffffffd000947947 */ /* 0x000fea000383ffff */
.L_x_534:
[----:B--2---:R2:W4:Y:S02]  /*16430*/  SYNCS.PHASECHK.TRANS64.TRYWAIT P0, [R2+URZ+0x38860], R0 ;  /* 0x03886000020075a7 */ /* 0x004524000800017f */
[----:B----4-:R-:W-:Y:S05]  /*16440*/  @!P0 NANOSLEEP.SYNCS 0x989680 ;  /* 0x009896800000895d */ /* 0x010fea0003900000 */
[----:B------:R-:W4:Y:S02]  /*16450*/  @!P0 SYNCS.PHASECHK.TRANS64 P0, [R2+URZ+0x38860], R0 ;  /* 0x03886000020085a7 */ /* 0x000f24000800007f */
[----:B----4-:R-:W-:Y:S05]  /*16460*/  @!P0 BRA `(.L_x_534) ;  /* 0xfffffffc00f08947 */ /* 0x010fea000383ffff */
[----:B------:R-:W-:Y:S05]  /*16470*/  BRA `(.L_x_599) ;  /* 0xffffffd800707947 */ /* 0x000fea000383ffff */
.L_x_543:
[----:B------:R-:W-:Y:S01]  /*16480*/  BSSY B0, `(.L_x_600) ;  /* 0x0000008000007945 */ /* 0x000fe20003800000 */
[----:B------:R-:W-:Y:S02]  /*16490*/  IMAD.MOV.U32 R13, RZ, RZ, R16 ;  /* 0x000000ffff0d7224 */ /* 0x000fe400078e0010 */
[----:B------:R-:W-:Y:S02]  /*164a0*/  IMAD.MOV.U32 R12, RZ, RZ, RZ ;  /* 0x000000ffff0c7224 */ /* 0x000fe400078e00ff */
[----:B------:R-:W-:Y:S02]  /*164b0*/  IMAD.MOV.U32 R11, RZ, RZ, 0x1f ;  /* 0x0000001fff0b7424 */ /* 0x000fe400078e00ff */
[----:B------:R-:W-:-:S07]  /*164c0*/  IMAD.MOV.U32 R15, RZ, RZ, -0x1 ;  /* 0xffffffffff0f7424 */ /* 0x000fce00078e00ff */
[----:B0----5:R-:W-:Y:S05]  /*164d0*/  WARPSYNC.COLLECTIVE R15, `(.L_x_601) ;  /* 0x000000000f087348 */ /* 0x021fea0003c00000 */
[----:B------:R1:W2:Y:S02]  /*164e0*/  SHFL.IDX P6, R14, R13, R12, R11 ;  /* 0x0000000c0d0e7389 */ /* 0x0002a400000c000b */
[----:B012--5:R-:W-:Y:S01]  /*164f0*/  ENDCOLLECTIVE ;  /* 0x000000000000791b */ /* 0x027fe20003800000 */
.L_x_601:
[----:B------:R-:W-:Y:S05]  /*16500*/  BSYNC B0 ;  /* 0x0000000000007941 */ /* 0x000fea0003800000 */
.L_x_600:
[----:B------:R-:W-:Y:S01]  /*16510*/  IMAD.MOV.U32 R13, RZ, RZ, R16 ;  /* 0x000000ffff0d7224 */ /* 0x000fe200078e0010 */
[----:B------:R-:W-:Y:S01]  /*16520*/  IADD3 R5, R19, R7, RZ ;  /* 0x0000000713057210 */ /* 0x000fe20007ffe0ff */
[----:B------:R-:W-:Y:S02]  /*16530*/  IMAD.MOV.U32 R12, RZ, RZ, 0x1 ;  /* 0x00000001ff0c7424 */ /* 0x000fe400078e00ff */
[----:B------:R-:W-:Y:S02]  /*16540*/  IMAD.MOV.U32 R11, RZ, RZ, 0x1f ;  /* 0x0000001fff0b7424 */ /* 0x000fe400078e00ff */
[----:B------:R-:W-:Y:S02]  /*16550*/  IMAD.MOV.U32 R15, RZ, RZ, -0x1 ;  /* 0xffffffffff0f7424 */ /* 0x000fe400078e00ff */
[----:B------:R-:W-:-:S07]  /*16560*/  IMAD.MOV.U32 R0, RZ, RZ, R14 ;  /* 0x000000ffff007224 */ /* 0x000fce00078e000e */
[----:B------:R-:W-:Y:S05]  /*16570*/  WARPSYNC.COLLECTIVE R15, `(.L_x_602) ;  /* 0x000000000f087348 */ /* 0x000fea0003c00000 */
[----:B------:R0:W1:Y:S02]  /*16580*/  SHFL.IDX P6, R14, R13, R12, R11 ;  /* 0x0000000c0d0e7389 */ /* 0x00006400000c000b */
[----:B01----:R-:W-:Y:S01]  /*16590*/  ENDCOLLECTIVE ;  /* 0x000000000000791b */ /* 0x003fe20003800000 */
.L_x_602:
[----:B------:R-:W-:Y:S01]  /*165a0*/  ULDC UR4, c[0x0][0xc3c] ;  /* 0x00030f0000047ab9 */ /* 0x000fe20000000800 */
[----:B------:R-:W-:Y:S01]  /*165b0*/  ULDC.64 UR6, c[0x0][0x208] ;  /* 0x0000820000067ab9 */ /* 0x000fe20000000a00 */
[----:B------:R-:W-:-:S13]  /*165c0*/  ISETP.GE.OR P1, PT, R5, UR4, !P0 ;  /* 0x0000000405007c0c */ /* 0x000fda000c726670 */
[----:B------:R-:W0:Y:S01]  /*165d0*/  @!P1 LDC.64 R2, c[0x0][0xc80] ;  /* 0x00032000ff029b82 */ /* 0x000e220000000a00 */
[----:B------:R-:W-:Y:S02]  /*165e0*/  IMAD.MOV.U32 R11, RZ, RZ, RZ ;  /* 0x000000ffff0b7224 */ /* 0x000fe400078e00ff */
[----:B------:R-:W-:Y:S02]  /*165f0*/  IMAD.MOV.U32 R4, RZ, RZ, R14 ;  /* 0x000000ffff047224 */ /* 0x000fe400078e000e */
[----:B0-----:R-:W-:-:S06]  /*16600*/  @!P1 IMAD.WIDE R2, R5, 0x4, R2 ;  /* 0x0000000405029825 */ /* 0x001fcc00078e0202 */
[----:B------:R0:W2:Y:S01]  /*16610*/  @!P1 LDG.E R3, desc[UR6][R2.64] ;  /* 0x0000000602039981 */ /* 0x0000a2000c1e1900 */
[C---:B------:R-:W-:Y:S02]  /*16620*/  ISETP.GE.U32.AND P2, PT, R7.reuse, 0x2, PT ;  /* 0x000000020700780c */ /* 0x040fe40003f46070 */
[C---:B------:R-:W-:Y:S02]  /*16630*/  ISETP.GE.U32.AND P3, PT, R7.reuse, 0x4, PT ;  /* 0x000000040700780c */ /* 0x040fe40003f66070 */
[C---:B------:R-:W-:Y:S02]  /*16640*/  ISETP.GE.U32.AND P4, PT, R7.reuse, 0x8, PT ;  /* 0x000000080700780c */ /* 0x040fe40003f86070 */
[C---:B------:R-:W-:Y:S01]  /*16650*/  ISETP.GE.U32.AND P5, PT, R7.reuse, 0x10, PT ;  /* 0x000000100700780c */ /* 0x040fe20003fa6070 */
[----:B0-----:R-:W-:Y:S02]  /*16660*/  IMAD.MOV.U32 R2, RZ, RZ, RZ ;  /* 0x000000ffff027224 */ /* 0x001fe400078e00ff */
[----:B--2---:R-:W-:Y:S01]  /*16670*/  @!P1 IMAD.MOV.U32 R2, RZ, RZ, R3 ;  /* 0x000000ffff029224 */ /* 0x004fe200078e0003 */
[----:B------:R-:W-:-:S03]  /*16680*/  ISETP.NE.AND P1, PT, R7, RZ, PT ;  /* 0x000000ff0700720c */ /* 0x000fc60003f25270 */
[----:B------:R-:W-:-:S10]  /*16690*/  IMAD.MOV.U32 R13, RZ, RZ, R2 ;  /* 0x000000ffff0d7224 */ /* 0x000fd400078e0002 */
[----:B------:R-:W-:Y:S05]  /*166a0*/  WARPSYNC.COLLECTIVE R15, `(.L_x_603) ;  /* 0x000000000f087348 */ /* 0x000fea0003c00000 */
[----:B------:R0:W1:Y:S02]  /*166b0*/  SHFL.UP P6, R14, R13, R12, R11 ;  /* 0x0400000c0d0e7389 */ /* 0x00006400000c000b */
[----:B01----:R-:W-:Y:S01]  /*166c0*/  ENDCOLLECTIVE ;  /* 0x000000000000791b */ /* 0x003fe20003800000 */
.L_x_603:
[----:B------:R-:W-:Y:S02]  /*166d0*/  IMAD.MOV.U32 R12, RZ, RZ, 0x2 ;  /* 0x00000002ff0c7424 */ /* 0x000fe400078e00ff */
[----:B------:R-:W-:-:S05]  /*166e0*/  IMAD.MOV.U32 R3, RZ, RZ, R14 ;  /* 0x000000ffff037224 */ /* 0x000fca00078e000e */
[----:B------:R-:W-:-:S05]  /*166f0*/  SEL R3, R3, RZ, P1 ;  /* 0x000000ff03037207 */ /* 0x000fca0000800000 */
[----:B------:R-:W-:-:S04]  /*16700*/  IMAD.IADD R3, R2, 0x1, R3 ;  /* 0x0000000102037824 */ /* 0x000fc800078e0203 */
[----:B------:R-:W-:-:S07]  /*16710*/  IMAD.MOV.U32 R13, RZ, RZ, R3 ;  /* 0x000000ffff0d7224 */ /* 0x000fce00078e0003 */
[----:B------:R-:W-:Y:S05]  /*16720*/  WARPSYNC.COLLECTIVE R15, `(.L_x_604) ;  /* 0x000000000f087348 */ /* 0x000fea0003c00000 */
[----:B------:R0:W1:Y:S02]  /*16730*/  SHFL.UP P6, R14, R13, R12, R11 ;  /* 0x0400000c0d0e7389 */ /* 0x00006400000c000b */
[----:B01----:R-:W-:Y:S01]  /*16740*/  ENDCOLLECTIVE ;  /* 0x000000000000791b */ /* 0x003fe20003800000 */
.L_x_604:
        /* <DEDUP_REMOVED lines=8> */
.L_x_605:
        /* <DEDUP_REMOVED lines=8> */
.L_x_606:
        /* <DEDUP_REMOVED lines=8> */
.L_x_607:
[----:B------:R-:W-:Y:S02]  /*168d0*/  IMAD.MOV.U32 R12, RZ, RZ, 0x1f ;  /* 0x0000001fff0c7424 */ /* 0x000fe400078e00ff */
[----:B------:R-:W-:Y:S02]  /*168e0*/  IMAD.MOV.U32 R11, RZ, RZ, 0x1f ;  /* 0x0000001fff0b7424 */ /* 0x000fe400078e00ff */
[----:B------:R-:W-:-:S05]  /*168f0*/  IMAD.MOV.U32 R5, RZ, RZ, R14 ;  /* 0x000000ffff057224 */ /* 0x000fca00078e000e */
[----:B------:R-:W-:-:S05]  /*16900*/  SEL R5, R5, RZ, P5 ;  /* 0x000000ff05057207 */ /* 0x000fca0002800000 */
[----:B------:R-:W-:-:S04]  /*16910*/  IMAD.IADD R3, R3, 0x1, R5 ;  /* 0x0000000103037824 */ /* 0x000fc800078e0205 */
[----:B------:R-:W-:-:S07]  /*16920*/  IMAD.MOV.U32 R13, RZ, RZ, R3 ;  /* 0x000000ffff0d7224 */ /* 0x000fce00078e0003 */
[----:B------:R-:W-:Y:S05]  /*16930*/  WARPSYNC.COLLECTIVE R15, `(.L_x_608) ;  /* 0x000000000f087348 */ /* 0x000fea0003c00000 */
[----:B------:R0:W1:Y:S02]  /*16940*/  SHFL.IDX P6, R14, R13, R12, R11 ;  /* 0x0000000c0d0e7389 */ /* 0x00006400000c000b */
[----:B01----:R-:W-:Y:S01]  /*16950*/  ENDCOLLECTIVE ;  /* 0x000000000000791b */ /* 0x003fe20003800000 */
.L_x_608:
[----:B------:R-:W-:Y:S01]  /*16960*/  IMAD.MOV.U32 R6, RZ, RZ, R14 ;  /* 0x000000ffff067224 */ /* 0x000fe200078e000e */
[----:B------:R-:W-:Y:S06]  /*16970*/  BRA `(.L_x_609) ;  /* 0xffffffdc00747947 */ /* 0x000fec000383ffff */
.L_x_548:
[----:B------:R-:W-:Y:S01]  /*16980*/  BSSY B0, `(.L_x_610) ;  /* 0x0000008000007945 */ /* 0x000fe20003800000 */
[----:B-----5:R-:W-:Y:S02]  /*16990*/  IMAD.MOV.U32 R13, RZ, RZ, R2 ;  /* 0x000000ffff0d7224 */ /* 0x020fe400078e0002 */
[----:B------:R-:W-:Y:S02]  /*169a0*/  IMAD.MOV.U32 R12, RZ, RZ, 0x1 ;  /* 0x00000001ff0c7424 */ /* 0x000fe400078e00ff */
[----:B------:R-:W-:Y:S02]  /*169b0*/  IMAD.MOV.U32 R11, RZ, RZ, RZ ;  /* 0x000000ffff0b7224 */ /* 0x000fe400078e00ff */
[----:B------:R-:W-:-:S07]  /*169c0*/  IMAD.MOV.U32 R15, RZ, RZ, -0x1 ;  /* 0xffffffffff0f7424 */ /* 0x000fce00078e00ff */
[----:B01----:R-:W-:Y:S05]  /*169d0*/  WARPSYNC.COLLECTIVE R15, `(.L_x_611) ;  /* 0x000000000f087348 */ /* 0x003fea0003c00000 */
[----:B------:R2:W3:Y:S02]  /*169e0*/  SHFL.UP P6, R14, R13, R12, R11 ;  /* 0x0400000c0d0e7389 */ /* 0x0004e400000c000b */
[----:B0123--:R-:W-:Y:S01]  /*169f0*/  ENDCOLLECTIVE ;  /* 0x000000000000791b */ /* 0x00ffe20003800000 */
.L_x_611:
[----:B------:R-:W-:Y:S05]  /*16a00*/  BSYNC B0 ;  /* 0x0000000000007941 */ /* 0x000fea0003800000 */
.L_x_610:
[----:B------:R-:W-:Y:S01]  /*16a10*/  IMAD.MOV.U32 R3, RZ, RZ, R14 ;  /* 0x000000ffff037224 */ /* 0x000fe200078e000e */
[----:B------:R-:W-:Y:S01]  /*16a20*/  MOV R15, 0xffffffff ;  /* 0xffffffff000f7802 */ /* 0x000fe20000000f00 */
[----:B------:R-:W-:Y:S02]  /*16a30*/  IMAD.MOV.U32 R12, RZ, RZ, 0x2 ;  /* 0x00000002ff0c7424 */ /* 0x000fe400078e00ff */
[----:B------:R-:W-:Y:S01]  /*16a40*/  IMAD.MOV.U32 R11, RZ, RZ, RZ ;  /* 0x000000ffff0b7224 */ /* 0x000fe200078e00ff */
[----:B------:R-:W-:-:S05]  /*16a50*/  SEL R3, R3, RZ, P1 ;  /* 0x000000ff03037207 */ /* 0x000fca0000800000 */
[----:B------:R-:W-:-:S04]  /*16a60*/  IMAD.IADD R3, R2, 0x1, R3 ;  /* 0x0000000102037824 */ /* 0x000fc800078e0203 */
[----:B------:R-:W-:-:S07]  /*16a70*/  IMAD.MOV.U32 R13, RZ, RZ, R3 ;  /* 0x000000ffff0d7224 */ /* 0x000fce00078e0003 */
[----:B------:R-:W-:Y:S05]  /*16a80*/  WARPSYNC.COLLECTIVE R15, `(.L_x_612) ;  /* 0x000000000f087348 */ /* 0x000fea0003c00000 */
[----:B------:R0:W1:Y:S02]  /*16a90*/  SHFL.UP P6, R14, R13, R12, R11 ;  /* 0x0400000c0d0e7389 */ /* 0x00006400000c000b */
[----:B01----:R-:W-:Y:S01]  /*16aa0*/  ENDCOLLECTIVE ;  /* 0x000000000000791b */ /* 0x003fe20003800000 */
.L_x_612:
        /* <DEDUP_REMOVED lines=8> */
.L_x_613:
        /* <DEDUP_REMOVED lines=8> */
.L_x_614:
        /* <DEDUP_REMOVED lines=8> */
.L_x_615:
        /* <DEDUP_REMOVED lines=9> */
.L_x_616:
[----:B------:R-:W-:Y:S01]  /*16cc0*/  IMAD.MOV.U32 R6, RZ, RZ, R14 ;  /* 0x000000ffff067224 */ /* 0x000fe200078e000e */
[----:B------:R-:W-:Y:S06]  /*16cd0*/  BRA `(.L_x_617) ;  /* 0xffffffdc003c7947 */ /* 0x000fec000383ffff */
.L_x_550:
[----:B------:R-:W-:Y:S01]  /*16ce0*/  BSSY B0, `(.L_x_618) ;  /* 0x0000006000007945 */ /* 0x000fe20003800000 */
[----:B------:R-:W-:Y:S01]  /*16cf0*/  PLOP3.LUT P6, PT, P6, PT, PT, 0x8, 0x0 ;  /* 0x000000000000781c */ /* 0x000fe200037ce170 */
[----:B------:R-:W-:-:S12]  /*16d00*/  IMAD.MOV.U32 R15, RZ, RZ, -0x1 ;  /* 0xffffffffff0f7424 */ /* 0x000fd800078e00ff */
[----:B01---5:R-:W-:Y:S05]  /*16d10*/  WARPSYNC.COLLECTIVE R15, `(.L_x_619) ;  /* 0x000000000f087348 */ /* 0x023fea0003c00000 */
[----:B------:R-:W-:Y:S01]  /*16d20*/  VOTE.ANY R14, PT, P6 ;  /* 0x00000000000e7806 */ /* 0x000fe200030e0100 */
[----:B01---5:R-:W-:Y:S06]  /*16d30*/  ENDCOLLECTIVE ;  /* 0x000000000000791b */ /* 0x023fec0003800000 */
.L_x_619:
[----:B------:R-:W-:Y:S05]  /*16d40*/  BSYNC B0 ;  /* 0x0000000000007941 */ /* 0x000fea0003800000 */
.L_x_618:
[----:B------:R-:W-:Y:S02]  /*16d50*/  IMAD.MOV.U32 R5, RZ, RZ, R14 ;  /* 0x000000ffff057224 */ /* 0x000fe400078e000e */
[----:B------:R-:W-:Y:S02]  /*16d60*/  IMAD.MOV.U32 R13, RZ, RZ, R2 ;  /* 0x000000ffff0d7224 */ /* 0x000fe400078e0002 */
[----:B------:R-:W0:Y:S01]  /*16d70*/  POPC R4, R5 ;  /* 0x0000000500047309 */ /* 0x000e220000000000 */
[----:B------:R-:W-:Y:S02]  /*16d80*/  IMAD.MOV.U32 R11, RZ, RZ, 0x1f ;  /* 0x0000001fff0b7424 */ /* 0x000fe400078e00ff */
[----:B------:R-:W-:Y:S02]  /*16d90*/  IMAD.MOV.U32 R15, RZ, RZ, -0x1 ;  /* 0xffffffffff0f7424 */ /* 0x000fe400078e00ff */
[----:B0-----:R-:W-:-:S07]  /*16da0*/  IMAD.MOV.U32 R12, RZ, RZ, R4 ;  /* 0x000000ffff0c7224 */ /* 0x001fce00078e0004 */
[----:B------:R-:W-:Y:S05]  /*16db0*/  WARPSYNC.COLLECTIVE R15, `(.L_x_620) ;  /* 0x000000000f087348 */ /* 0x000fea0003c00000 */
[----:B------:R0:W1:Y:S02]  /*16dc0*/  SHFL.IDX P6, R14, R13, R12, R11 ;  /* 0x0000000c0d0e7389 */ /* 0x00006400000c000b */
[----:B01----:R-:W-:Y:S01]  /*16dd0*/  ENDCOLLECTIVE ;  /* 0x000000000000791b */ /* 0x003fe20003800000 */
.L_x_620:
[----:B------:R-:W-:Y:S01]  /*16de0*/  IMAD.MOV.U32 R17, RZ, RZ, R14 ;  /* 0x000000ffff117224 */ /* 0x000fe200078e000e */
[----:B------:R-:W-:Y:S06]  /*16df0*/  BRA `(.L_x_621) ;  /* 0xffffffdc002c7947 */ /* 0x000fec000383ffff */
.L_x_552:
[----:B------:R-:W-:Y:S01]  /*16e00*/  BSSY B0, `(.L_x_622) ;  /* 0x0000007000007945 */ /* 0x000fe20003800000 */
[----:B------:R-:W-:Y:S02]  /*16e10*/  IMAD.MOV.U32 R13, RZ, RZ, R3 ;  /* 0x000000ffff0d7224 */ /* 0x000fe400078e0003 */
[----:B------:R-:W-:Y:S02]  /*16e20*/  IMAD.MOV.U32 R11, RZ, RZ, 0x1f ;  /* 0x0000001fff0b7424 */ /* 0x000fe400078e00ff */
[----:B------:R-:W-:-:S07]  /*16e30*/  IMAD.MOV.U32 R15, RZ, RZ, -0x1 ;  /* 0xffffffffff0f7424 */ /* 0x000fce00078e00ff */
[----:B01-3-5:R-:W-:Y:S05]  /*16e40*/  WARPSYNC.COLLECTIVE R15, `(.L_x_623) ;  /* 0x000000000f087348 */ /* 0x02bfea0003c00000 */
[----:B------:R2:W4:Y:S02]  /*16e50*/  SHFL.IDX P6, R14, R13, R12, R11 ;  /* 0x0000000c0d0e7389 */ /* 0x00052400000c000b */
[----:B012345:R-:W-:Y:S01]  /*16e60*/  ENDCOLLECTIVE ;  /* 0x000000000000791b */ /* 0x03ffe20003800000 */
.L_x_623:
[----:B------:R-:W-:Y:S05]  /*16e70*/  BSYNC B0 ;  /* 0x0000000000007941 */ /* 0x000fea0003800000 */
.L_x_622:
[----:B------:R-:W-:Y:S01]  /*16e80*/  IMAD.MOV.U32 R2, RZ, RZ, R14 ;  /* 0x000000ffff027224 */ /* 0x000fe200078e000e */
[----:B------:R-:W-:Y:S06]  /*16e90*/  BRA `(.L_x_551) ;  /* 0xffffffdc00207947 */ /* 0x000fec000383ffff */
.L_x_556:
[----:B-1----:R1:W3:Y:S02]  /*16ea0*/  SYNCS.PHASECHK.TRANS64.TRYWAIT P0, [R0+URZ+0x38820], R3 ;  /* 0x03882003000075a7 */ /* 0x0022e4000800017f */
[----:B---3--:R-:W-:Y:S05]  /*16eb0*/  @!P0 NANOSLEEP.SYNCS 0x989680 ;  /* 0x009896800000895d */ /* 0x008fea0003900000 */
[----:B------:R-:W3:Y:S02]  /*16ec0*/  @!P0 SYNCS.PHASECHK.TRANS64 P0, [R0+URZ+0x38820], R3 ;  /* 0x03882003000085a7 */ /* 0x000ee4000800007f */
[----:B---3--:R-:W-:Y:S05]  /*16ed0*/  @!P0 BRA `(.L_x_556) ;  /* 0xfffffffc00f08947 */ /* 0x008fea000383ffff */
[----:B------:R-:W-:Y:S05]  /*16ee0*/  BRA `(.L_x_624) ;  /* 0xffffffe000147947 */ /* 0x000fea000383ffff */
.L_x_557:
[----:B------:R-:W3:Y:S01]  /*16ef0*/  S2R R2, SR_TID.X ;  /* 0x0000000000027919 */ /* 0x000ee20000002100 */
[----:B------:R-:W-:Y:S01]  /*16f00*/  BSSY B0, `(.L_x_625) ;  /* 0x000000a000007945 */ /* 0x000fe20003800000 */
[----:B------:R-:W-:Y:S02]  /*16f10*/  IMAD.MOV.U32 R12, RZ, RZ, RZ ;  /* 0x000000ffff0c7224 */ /* 0x000fe400078e00ff */
[----:B------:R-:W-:Y:S02]  /*16f20*/  IMAD.MOV.U32 R11, RZ, RZ, 0x1f ;  /* 0x0000001fff0b7424 */ /* 0x000fe400078e00ff */
[----:B------:R-:W-:Y:S01]  /*16f30*/  IMAD.MOV.U32 R15, RZ, RZ, -0x1 ;  /* 0xffffffffff0f7424 */ /* 0x000fe200078e00ff */
[----:B---3--:R-:W-:-:S04]  /*16f40*/  SHF.R.U32.HI R2, RZ, 0x5, R2 ;  /* 0x00000005ff027819 */ /* 0x008fc80000011602 */
[----:B------:R-:W-:-:S05]  /*16f50*/  LOP3.LUT R2, R2, 0x3, RZ, 0xc0, !PT ;  /* 0x0000000302027812 */ /* 0x000fca00078ec0ff */
[----:B------:R-:W-:-:S07]  /*16f60*/  IMAD.MOV.U32 R13, RZ, RZ, R2 ;  /* 0x000000ffff0d7224 */ /* 0x000fce00078e0002 */
[----:B012--5:R-:W-:Y:S05]  /*16f70*/  WARPSYNC.COLLECTIVE R15, `(.L_x_626) ;  /* 0x000000000f087348 */ /* 0x027fea0003c00000 */
[----:B------:R3:W4:Y:S02]  /*16f80*/  SHFL.IDX P6, R14, R13, R12, R11 ;  /* 0x0000000c0d0e7389 */ /* 0x00072400000c000b */
[----:B012345:R-:W-:Y:S01]  /*16f90*/  ENDCOLLECTIVE ;  /* 0x000000000000791b */ /* 0x03ffe20003800000 */
.L_x_626:
[----:B------:R-:W-:Y:S05]  /*16fa0*/  BSYNC B0 ;  /* 0x0000000000007941 */ /* 0x000fea0003800000 */
.L_x_625:
[----:B------:R-:W-:Y:S05]  /*16fb0*/  BRA `(.L_x_627) ;  /* 0xffffffdc00fc7947 */ /* 0x000fea000383ffff */
.L_x_560:
[----:B------:R-:W-:Y:S01]  /*16fc0*/  BSSY B1, `(.L_x_628) ;  /* 0x0000006000017945 */ /* 0x000fe20003800000 */
[----:B------:R-:W-:-:S07]  /*16fd0*/  IMAD.MOV.U32 R15, RZ, RZ, -0x1 ;  /* 0xffffffffff0f7424 */ /* 0x000fce00078e00ff */
[----:B0123-5:R-:W-:Y:S05]  /*16fe0*/  WARPSYNC.COLLECTIVE R15, `(.L_x_629) ;  /* 0x000000000f0c7348 */ /* 0x02ffea0003c00000 */
[----:B------:R-:W-:Y:S02]  /*16ff0*/  ELECT P6, UR62, PT ;  /* 0x00000000003e782f */ /* 0x000fe400038c0000 */
[----:B------:R-:W-:Y:S01]  /*17000*/  MOV R14, UR62 ;  /* 0x0000003e000e7c02 */ /* 0x000fe20008000f00 */
[----:B0123-5:R-:W-:Y:S10]  /*17010*/  ENDCOLLECTIVE ;  /* 0x000000000000791b */ /* 0x02fff40003800000 */
.L_x_629:
[----:B------:R-:W-:Y:S05]  /*17020*/  BSYNC B1 ;  /* 0x0000000000017941 */ /* 0x000fea0003800000 */
.L_x_628:
[----:B------:R-:W-:Y:S05]  /*17030*/  BRA `(.L_x_630) ;  /* 0xffffffdc00f47947 */ /* 0x000fea000383ffff */
.L_x_562:
[----:B-1----:R1:W2:Y:S02]  /*17040*/  SYNCS.PHASECHK.TRANS64.TRYWAIT P0, [R6+URZ], R5 ;  /* 0x00000005060075a7 */ /* 0x0022a4000800017f */
[----:B--2---:R-:W-:Y:S05]  /*17050*/  @!P0 NANOSLEEP.SYNCS 0x989680 ;  /* 0x009896800000895d */ /* 0x004fea0003900000 */
[----:B------:R-:W2:Y:S02]  /*17060*/  @!P0 SYNCS.PHASECHK.TRANS64 P0, [R6+URZ], R5 ;  /* 0x00000005060085a7 */ /* 0x000ea4000800007f */
[----:B--2---:R-:W-:Y:S05]  /*17070*/  @!P0 BRA `(.L_x_562) ;  /* 0xfffffffc00f08947 */ /* 0x004fea000383ffff */
[----:B------:R-:W-:Y:S05]  /*17080*/  BRA `(.L_x_631) ;  /* 0xffffffe000387947 */ /* 0x000fea000383ffff */
.L_x_563:
[----:B--2---:R2:W3:Y:S02]  /*17090*/  SYNCS.PHASECHK.TRANS64.TRYWAIT P0, [R7+URZ], R2 ;  /* 0x00000002070075a7 */ /* 0x0044e4000800017f */
[----:B---3--:R-:W-:Y:S05]  /*170a0*/  @!P0 NANOSLEEP.SYNCS 0x989680 ;  /* 0x009896800000895d */ /* 0x008fea0003900000 */
[----:B------:R-:W3:Y:S02]  /*170b0*/  @!P0 SYNCS.PHASECHK.TRANS64 P0, [R7+URZ], R2 ;  /* 0x00000002070085a7 */ /* 0x000ee4000800007f */
[----:B---3--:R-:W-:Y:S05]  /*170c0*/  @!P0 BRA `(.L_x_563) ;  /* 0xfffffffc00f08947 */ /* 0x008fea000383ffff */
[----:B------:R-:W-:Y:S05]  /*170d0*/  BRA `(.L_x_632) ;  /* 0xffffffe0002c7947 */ /* 0x000fea000383ffff */
.L_x_565:
[----:B---3--:R3:W4:Y:S02]  /*170e0*/  SYNCS.PHASECHK.TRANS64.TRYWAIT P0, [R4+URZ], R5 ;  /* 0x00000005040075a7 */ /* 0x008724000800017f */
[----:B----4-:R-:W-:Y:S05]  /*170f0*/  @!P0 NANOSLEEP.SYNCS 0x989680 ;  /* 0x009896800000895d */ /* 0x010fea0003900000 */
[----:B------:R-:W4:Y:S02]  /*17100*/  @!P0 SYNCS.PHASECHK.TRANS64 P0, [R4+URZ], R5 ;  /* 0x00000005040085a7 */ /* 0x000f24000800007f */
[----:B----4-:R-:W-:Y:S05]  /*17110*/  @!P0 BRA `(.L_x_565) ;  /* 0xfffffffc00f08947 */ /* 0x010fea000383ffff */
[----:B------:R-:W-:Y:S05]  /*17120*/  BRA `(.L_x_633) ;  /* 0xffffffe000347947 */ /* 0x000fea000383ffff */
.L_x_634:
        /* <DEDUP_REMOVED lines=13> */
.L_x_15290:


//--------------------- .text._ZN7cutlass13device_kernelIN5flash11enable_sm90INS1_16FlashAttnFwdSm90INS1_25CollectiveMainloopFwdSm90ILi2EN4cute5tupleIJNS5_1CILi1EEES8_S8_EEENS6_IJNS7_ILi128EEENS7_ILi80EEENS7_ILi256EEEEEELi256ENS_10bfloat16_tEfNS_4arch4Sm90ELb0ELb0ELb1ELb1ELb0ELb1ELb0ELb1ELb1ELb1ELb0ELb0EEENS1_21CollectiveEpilogueFwdINS6_IJSA_SC_SB_EEES9_SE_SG_Li256ELb1ELb1ELb0ELb0EEENS1_36VarlenDynamicPersistentTileSchedulerILi128ELi80ELi256ELi128ELb0ELb1ELb1ELb0ELb1ELb1EEEEEEEEEvNT_6ParamsE --------------------------
	.section	.text._ZN7cutlass13device_kernelIN5flash11enable_sm90INS1_16FlashAttnFwdSm90INS1_25CollectiveMainloopFwdSm90ILi2EN4cute5tupleIJNS5_1CILi1EEES8_S8_EEENS6_IJNS7_ILi128EEENS7_ILi80EEENS7_ILi256EEEEEELi256ENS_10bfloat16_tEfNS_4arch4Sm90ELb0ELb0ELb1ELb1ELb0ELb1ELb0ELb1ELb1ELb1ELb0ELb0EEENS1_21CollectiveEpilogueFwdINS6_IJSA_SC_SB_EEES9_SE_SG_Li256ELb1ELb1ELb0ELb0EEENS1_36VarlenDynamicPersistentTileSchedulerILi128ELi80ELi256ELi128ELb0ELb1ELb1ELb0ELb1ELb1EEEEEEEEEvNT_6ParamsE,"ax",@progbits
	.align	128
.text._ZN7cutlass13device_kernelIN5flash11enable_sm90INS1_16FlashAttnFwdSm90INS1_25CollectiveMainloopFwdSm90ILi2EN4cute5tupleIJNS5_1CILi1EEES8_S8_EEENS6_IJNS7_ILi128EEENS7_ILi80EEENS7_ILi256EEEEEELi256ENS_10bfloat16_tEfNS_4arch4Sm90ELb0ELb0ELb1ELb1ELb0ELb1ELb0ELb1ELb1ELb1ELb0ELb0EEENS1_21CollectiveEpilogueFwdINS6_IJSA_SC_SB_EEES9_SE_SG_Li256ELb1ELb1ELb0ELb0EEENS1_36VarlenDynamicPersistentTileSchedulerILi128ELi80ELi256ELi128ELb0ELb1ELb1ELb0ELb1ELb1EEEEEEEEEvNT_6ParamsE:
        .type           _ZN7cutlass13device_kernelIN5flash11enable_sm90INS1_16FlashAttnFwdSm90INS1_25CollectiveMainloopFwdSm90ILi2EN4cute5tupleIJNS5_1CILi1EEES8_S8_EEENS6_IJNS7_ILi128EEENS7_ILi80EEENS7_ILi256EEEEEELi256ENS_10bfloat16_tEfNS_4arch4Sm90ELb0ELb0ELb1ELb1ELb0ELb1ELb0ELb1ELb1ELb1ELb0ELb0EEENS1_21CollectiveEpilogueFwdINS6_IJSA_SC_SB_EEES9_SE_SG_Li256ELb1ELb1ELb0ELb0EEENS1_36VarlenDynamicPersistentTileSchedulerILi128ELi80ELi256ELi128ELb0ELb1ELb1ELb0ELb1ELb1EEEEEEEEEvNT_6ParamsE,@function
        .size           _ZN7cutlass13device_kernelIN5flash11enable_sm90INS1_16FlashAttnFwdSm90INS1_25CollectiveMainloopFwdSm90ILi2EN4cute5tupleIJNS5_1CILi1EEES8_S8_EEENS6_IJNS7_ILi128EEENS7_ILi80EEENS7_ILi256EEEEEELi256ENS_10bfloat16_tEfNS_4arch4Sm90ELb0ELb0ELb1ELb1ELb0ELb1ELb0ELb1ELb1ELb1ELb0ELb0EEENS1_21CollectiveEpilogueFwdINS6_IJSA_SC_SB_EEES9_SE_SG_Li256ELb1ELb1ELb0ELb0EEENS1_36VarlenDynamicPersistentTileSchedulerILi128ELi80ELi256ELi128ELb0ELb1ELb1ELb0ELb1ELb1EEEEEEEEEvNT_6ParamsE,(.L_x_15291 - _ZN7cutlass13device_kernelIN5flash11enable_sm90INS1_16FlashAttnFwdSm90INS1_25CollectiveMainloopFwdSm90ILi2EN4cute5tupleIJNS5_1CILi1EEES8_S8_EEENS6_IJNS7_ILi128EEENS7_ILi80EEENS7_ILi256EEEEEELi256ENS_10bfloat16_tEfNS_4arch4Sm90ELb0ELb0ELb1ELb1ELb0ELb1ELb0ELb1ELb1ELb1ELb0ELb0EEENS1_21CollectiveEpilogueFwdINS6_IJSA_SC_SB_EEES9_SE_SG_Li256ELb1ELb1ELb0ELb0EEENS1_36VarlenDynamicPersistentTileSchedulerILi128ELi80ELi256ELi128ELb0ELb1ELb1ELb0ELb1ELb1EEEEEEEEEvNT_6ParamsE)
        .other          _ZN7cutlass13device_kernelIN5flash11enable_sm90INS1_16FlashAttnFwdSm90INS1_25CollectiveMainloopFwdSm90ILi2EN4cute5tupleIJNS5_1CILi1EEES8_S8_EEENS6_IJNS7_ILi128EEENS7_ILi80EEENS7_ILi256EEEEEELi256ENS_10bfloat16_tEfNS_4arch4Sm90ELb0ELb0ELb1ELb1ELb0ELb1ELb0ELb1ELb1ELb1ELb0ELb0EEENS1_21CollectiveEpilogueFwdINS6_IJSA_SC_SB_EEES9_SE_SG_Li256ELb1ELb1ELb0ELb0EEENS1_36VarlenDynamicPersistentTileSchedulerILi128ELi80ELi256ELi128ELb0ELb1ELb1ELb0ELb1ELb1EEEEEEEEEvNT_6ParamsE,@"STO_CUDA_ENTRY STV_DEFAULT"
_ZN7cutlass13device_kernelIN5flash11enable_sm90INS1_16FlashAttnFwdSm90INS1_25CollectiveMainloopFwdSm90ILi2EN4cute5tupleIJNS5_1CILi1EEES8_S8_EEENS6_IJNS7_ILi128EEENS7_ILi80EEENS7_ILi256EEEEEELi256ENS_10bfloat16_tEfNS_4arch4Sm90ELb0ELb0ELb1ELb1ELb0ELb1ELb0ELb1ELb1ELb1ELb0ELb0EEENS1_21CollectiveEpilogueFwdINS6_IJSA_SC_SB_EEES9_SE_SG_Li256ELb1ELb1ELb0ELb0EEENS1_36VarlenDynamicPersistentTileSchedulerILi128ELi80ELi256ELi128ELb0ELb1ELb1ELb0ELb1ELb1EEEEEEEEEvNT_6ParamsE:
        /* <DEDUP_REMOVED lines=13> */
[----:B------:R-:W-:Y:S02]  /*00d0*/  UIADD3 UR10, UP2, UR4, 0x570, URZ ;  /* 0x00000570040a7890 */ /* 0x000fe4000ff5e03f */
[----:B------:R-:W-:Y:S02]  /*00e0*/  UIADD3 UR4, UP3, UR4, 0x670, URZ ;  /* 0x0000067004047890 */ /* 0x000fe4000ff7e03f */
[----:B------:R-:W-:-:S02]  /*00f0*/  UIADD3.X UR7, URZ, UR5, URZ, UP0, !UPT ;  /* 0x000000053f077290 */ /* 0x000fc400087fe43f */
[----:B------:R-:W-:Y:S02]  /*0100*/  UIADD3.X UR9, URZ, UR5, URZ, UP1, !UPT ;  /* 0x000000053f097290 */ /* 0x000fe40008ffe43f */
[----:B------:R-:W-:Y:S02]  /*0110*/  UIADD3.X UR11, URZ, UR5, URZ, UP2, !UPT ;  /* 0x000000053f0b7290 */ /* 0x000fe400097fe43f */
[----:B------:R-:W-:-:S03]  /*0120*/  UIADD3.X UR5, URZ, UR5, URZ, UP3, !UPT ;  /* 0x000000053f057290 */ /* 0x000fc60009ffe43f */
[----:B------:R0:W-:Y:S02]  /*0130*/  UTMACCTL.PF [UR6] ;  /* 0x00000000060079b9 */ /* 0x0001e40008040000 */
[----:B------:R0:W-:Y:S02]  /*0140*/  UTMACCTL.PF [UR8] ;  /* 0x00000000080079b9 */ /* 0x0001e40008040000 */
[----:B------:R0:W-:Y:S02]  /*0150*/  UTMACCTL.PF [UR10] ;  /* 0x000000000a0079b9 */ /* 0x0001e40008040000 */
[----:B------:R0:W-:Y:S02]  /*0160*/  UTMACCTL.PF [UR4] ;  /* 0x00000000040079b9 */ /* 0x0001e40008040000 */
[----:B0-----:R-:W-:Y:S01]  /*0170*/  NOP ;  /* 0x0000000000007918 */ /* 0x001fe20000000000 */
.L_x_636:
[----:B------:R-:W-:Y:S05]  /*0180*/  BSYNC B0 ;  /* 0x0000000000007941 */ /* 0x000fea0003800000 */
.L_x_635:
        /* <DEDUP_REMOVED lines=41> */
.L_x_637:
        /* <DEDUP_REMOVED lines=22> */
.L_x_638:
        /* <DEDUP_REMOVED lines=18> */
.L_x_639:
        /* <DEDUP_REMOVED lines=22> */
.L_x_640:
        /* <DEDUP_REMOVED lines=22> */
.L_x_641:
[----:B------:R-:W-:Y:S01]  /*0960*/  PLOP3.LUT P0, PT, PT, PT, UP0, 0x80, 0x0 ;  /* 0x000000000000781c */ /* 0x000fe20003f0f008 */
[----:B------:R-:W-:Y:S01]  /*0970*/  UMOV UR60, 0x1 ;  /* 0x00000001003c7882 */ /* 0x000fe20000000000 */
[----:B------:R-:W-:Y:S01]  /*0980*/  NOP ;  /* 0x0000000000007918 */ /* 0x000fe20000000000 */
[----:B------:R-:W-:Y:S01]  /*0990*/  USEL UR60, UR60, 0x2, !UP0 ;  /* 0x000000023c3c7887 */ /* 0x000fe2000c000000 */
[----:B------:R-:W-:Y:S01]  /*09a0*/  BSSY B9, `(.L_x_642) ;  /* 0x0002892000097945 */ /* 0x000fe20003800000 */
[----:B012-4-:R-:W-:Y:S08]  /*09b0*/  BAR.SYNC.DEFER_BLOCKING 0x0 ;  /* 0x0000000000007b1d */ /* 0x017ff00000010000 */
[----:B------:R-:W-:Y:S05]  /*09c0*/  @!P0 BRA `(.L_x_643) ;  /* 0x000001fc00a48947 */ /* 0x000fea0003800000 */
.L_x_644:
[----:B------:R-:W-:-:S08]  /*09d0*/  NOP ;  /* 0x0000000000007918 */ /* 0x000fd00000000000 */
[----:B------:R-:W0:Y:S02]  /*09e0*/  USETMAXREG.TRY_ALLOC.CTAPOOL UP0, 0xf0 ;  /* 0x000000f0000079c8 */ /* 0x000e240008000600 */
[----:B0-----:R-:W-:-:S13]  /*09f0*/  PLOP3.LUT P0, PT, PT, PT, UP0, 0x80, 0x0 ;  /* 0x000000000000781c */ /* 0x001fda0003f0f008 */
[----:B------:R-:W-:Y:S05]  /*0a00*/  @!P0 BRA `(.L_x_644) ;  /* 0xfffffffc00f08947 */ /* 0x000fea000383ffff */
[----:B------:R-:W0:Y:S08]  /*0a10*/  S2UR UR5, SR_CgaCtaId ;  /* 0x00000000000579c3 */ /* 0x000e300000008800 */
[----:B------:R-:W-:Y:S06]  /*0a20*/  BAR.ARV 0x8, 0x180 ;  /* 0x0206000000007b1d */ /* 0x000fec0000002000 */
[----:B------:R-:W-:-:S02]  /*0a30*/  UMOV UR4, 0x400 ;  /* 0x0000040000047882 */ /* 0x000fc40000000000 */
[----:B------:R-:W-:Y:S01]  /*0a40*/  BAR.SYNC.DEFER_BLOCKING 0x5, 0x180 ;  /* 0x0146000000007b1d */ /* 0x000fe20000010000 */
[----:B0-----:R-:W-:-:S06]  /*0a50*/  ULEA UR4, UR5, UR4, 0x18 ;  /* 0x0000000405047291 */ /* 0x001fcc000f8ec03f */
[----:B------:R-:W-:Y:S01]  /*0a60*/  IMAD.U32 R18, RZ, RZ, UR4 ;  /* 0x00000004ff127e24 */ /* 0x000fe2000f8e00ff */
[----:B------:R-:W-:-:S04]  /*0a70*/  ULDC UR4, c[0x0][0xc3c] ;  /* 0x00030f0000047ab9 */ /* 0x000fc80000000800 */
[----:B------:R-:W0:Y:S01]  /*0a80*/  LDS.128 R120, [R18+0x388d0] ;  /* 0x0388d00012787984 */ /* 0x000e220000000c00 */
[----:B------:R-:W-:Y:S06]  /*0a90*/  BAR.ARV 0x4, 0x180 ;  /* 0x0106000000007b1d */ /* 0x000fec0000002000 */
[----:B0-----:R-:W-:-:S13]  /*0aa0*/  ISETP.GE.AND P0, PT, R123, UR4, PT ;  /* 0x000000047b007c0c */ /* 0x001fda000bf06270 */
[----:B------:R-:W-:Y:S05]  /*0ab0*/  @P0 BRA `(.L_x_645) ;  /* 0x0000028800000947 */ /* 0x000fea0003800000 */
[----:B------:R-:W-:Y:S01]  /*0ac0*/  VIADD R12, R0, 0xffffff80 ;  /* 0xffffff80000c7836 */ /* 0x000fe20000000000 */
[----:B------:R-:W-:Y:S01]  /*0ad0*/  R2UR UR4, R18 ;  /* 0x00000000120472ca */ /* 0x000fe200000e0000 */
[----:B------:R-:W-:Y:S01]  /*0ae0*/  ULOP3.LUT UR5, UR60, 0x1, URZ, 0xfc, !UPT ;  /* 0x000000013c057892 */ /* 0x000fe2000f8efc3f */
[----:B------:R-:W-:Y:S01]  /*0af0*/  IMAD.MOV.U32 R236, RZ, RZ, RZ ;  /* 0x000000ffffec7224 */ /* 0x000fe200078e00ff */
[----:B------:R-:W-:Y:S02]  /*0b00*/  CS2R R220, SRZ ;  /* 0x0000000000dc7805 */ /* 0x000fe4000001ff00 */
[----:B------:R-:W-:Y:S01]  /*0b10*/  SHF.R.S32.HI R0, RZ, 0x1f, R12 ;  /* 0x0000001fff007819 */ /* 0x000fe2000001140c */
[----:B------:R-:W-:Y:S02]  /*0b20*/  IMAD.MOV.U32 R19, RZ, RZ, RZ ;  /* 0x000000ffff137224 */ /* 0x000fe400078e00ff */
[----:B------:R-:W-:Y:S01]  /*0b30*/  IMAD.MOV.U32 R217, RZ, RZ, RZ ;  /* 0x000000ffffd97224 */ /* 0x000fe200078e00ff */
[----:B------:R-:W-:-:S02]  /*0b40*/  LEA.HI R2, R0, R12, RZ, 0x7 ;  /* 0x0000000c00027211 */ /* 0x000fc400078f38ff */
[-C--:B------:R-:W-:Y:S02]  /*0b50*/  LEA.HI R3, R0, R12.reuse, RZ, 0x4 ;  /* 0x0000000c00037211 */ /* 0x080fe400078f20ff */
[----:B------:R-:W-:Y:S01]  /*0b60*/  LOP3.LUT R6, R2, 0xffffff80, RZ, 0xc0, !PT ;  /* 0xffffff8002067812 */ /* 0x000fe200078ec0ff */
[----:B------:R-:W-:Y:S01]  /*0b70*/  UIADD3 UR4, UR4, 0x14400, URZ ;  /* 0x0001440004047890 */ /* 0x000fe2000fffe03f */
[CC--:B------:R-:W-:Y:S02]  /*0b80*/  LEA.HI R4, R0.reuse, R12.reuse, RZ, 0x5 ;  /* 0x0000000c00047211 */ /* 0x0c0fe400078f28ff */
[----:B------:R-:W-:Y:S01]  /*0b90*/  LEA.HI R8, R0, R12, RZ, 0x2 ;  /* 0x0000000c00087211 */ /* 0x000fe200078f10ff */
[----:B------:R-:W-:Y:S01]  /*0ba0*/  IMAD.IADD R13, R12, 0x1, -R6 ;  /* 0x000000010c0d7824 */ /* 0x000fe200078e0a06 */
[----:B------:R-:W-:Y:S01]  /*0bb0*/  SHF.R.S32.HI R6, RZ, 0x4, R3 ;  /* 0x00000004ff067819 */ /* 0x000fe20000011403 */
[----:B------:R-:W-:Y:S01]  /*0bc0*/  IMAD.SHL.U32 R5, R4, 0x20, RZ ;  /* 0x0000002004057824 */ /* 0x000fe200078e00ff */
[----:B------:R-:W-:-:S02]  /*0bd0*/  LOP3.LUT R4, R3, 0x3fffff0, RZ, 0xc0, !PT ;  /* 0x03fffff003047812 */ /* 0x000fc400078ec0ff */
[----:B------:R-:W-:Y:S02]  /*0be0*/  LEA.HI R3, R3, R6, RZ, 0x1 ;  /* 0x0000000603037211 */ /* 0x000fe400078f08ff */
[----:B------:R-:W-:Y:S01]  /*0bf0*/  LOP3.LUT R9, R8, 0xfffffffc, RZ, 0xc0, !PT ;  /* 0xfffffffc08097812 */ /* 0x000fe200078ec0ff */
[C---:B------:R-:W-:Y:S01]  /*0c00*/  IMAD.IADD R4, R12.reuse, 0x1, -R4 ;  /* 0x000000010c047824 */ /* 0x040fe200078e0a04 */
[----:B------:R-:W-:Y:S02]  /*0c10*/  LOP3.LUT R5, R5, 0xfffffc00, RZ, 0xc0, !PT ;  /* 0xfffffc0005057812 */ /* 0x000fe400078ec0ff */
[----:B------:R-:W-:Y:S01]  /*0c20*/  LOP3.LUT R3, R3, 0x1ffffffe, RZ, 0xc0, !PT ;  /* 0x1ffffffe03037812 */ /* 0x000fe200078ec0ff */
[----:B------:R-:W-:Y:S01]  /*0c30*/  IMAD.IADD R9, R12, 0x1, -R9 ;  /* 0x000000010c097824 */ /* 0x000fe200078e0a09 */
[----:B------:R-:W-:Y:S01]  /*0c40*/  SHF.R.S32.HI R7, RZ, 0x1f, R13 ;  /* 0x0000001fff077819 */ /* 0x000fe2000001140d */
[----:B------:R-:W-:Y:S02]  /*0c50*/  IMAD R4, R4, 0x40, R5 ;  /* 0x0000004004047824 */ /* 0x000fe400078e0205 */
[----:B------:R-:W-:Y:S01]  /*0c60*/  IMAD.IADD R3, R6, 0x1, -R3 ;  /* 0x0000000106037824 */ /* 0x000fe200078e0a03 */
[----:B------:R-:W-:-:S02]  /*0c70*/  LEA.HI R8, R7, R13, RZ, 0x2 ;  /* 0x0000000d07087211 */ /* 0x000fc400078f10ff */
[----:B------:R-:W-:Y:S01]  /*0c80*/  LEA.HI R11, R9, R9, RZ, 0x1 ;  /* 0x00000009090b7211 */ /* 0x000fe200078f08ff */
[----:B------:R-:W-:Y:S01]  /*0c90*/  IMAD R3, R3, 0x8, R4 ;  /* 0x0000000803037824 */ /* 0x000fe200078e0204 */
[--C-:B------:R-:W-:Y:S02]  /*0ca0*/  SHF.R.S32.HI R5, RZ, 0x2, R8.reuse ;  /* 0x00000002ff057819 */ /* 0x100fe40000011408 */
[----:B------:R-:W-:Y:S02]  /*0cb0*/  SHF.R.S32.HI R10, RZ, 0x1f, R8 ;  /* 0x0000001fff0a7819 */ /* 0x000fe40000011408 */
[----:B------:R-:W-:Y:S01]  /*0cc0*/  LOP3.LUT R6, R11, 0x1ffffffe, RZ, 0xc0, !PT ;  /* 0x1ffffffe0b067812 */ /* 0x000fe200078ec0ff */
[----:B------:R0:W-:Y:S01]  /*0cd0*/  STL [R1+0x94], R3 ;  /* 0x0000940301007387 */ /* 0x0001e20000100800 */
[----:B------:R-:W-:Y:S02]  /*0ce0*/  LEA.HI R10, R10, R5, RZ, 0x3 ;  /* 0x000000050a0a7211 */ /* 0x000fe400078f18ff */
[----:B------:R-:W-:Y:S01]  /*0cf0*/  SHF.R.S32.HI R11, RZ, 0x7, R2 ;  /* 0x00000007ff0b7819 */ /* 0x000fe20000011402 */
[----:B------:R-:W-:Y:S01]  /*0d00*/  IMAD.IADD R6, R9, 0x1, -R6 ;  /* 0x0000000109067824 */ /* 0x000fe200078e0a06 */
[----:B------:R-:W-:-:S02]  /*0d10*/  LOP3.LUT R10, R10, 0xfffffff8, RZ, 0xc0, !PT ;  /* 0xfffffff80a0a7812 */ /* 0x000fc400078ec0ff */
[----:B------:R-:W-:Y:S02]  /*0d20*/  LEA.HI R7, R7, R13, RZ, 0x5 ;  /* 0x0000000d07077211 */ /* 0x000fe400078f28ff */
[----:B------:R-:W-:Y:S01]  /*0d30*/  LEA.HI R2, R2, R11, RZ, 0x1 ;  /* 0x0000000b02027211 */ /* 0x000fe200078f08ff */
[----:B------:R-:W-:Y:S01]  /*0d40*/  IMAD.IADD R10, R5, 0x1, -R10 ;  /* 0x00000001050a7824 */ /* 0x000fe200078e0a0a */
[CC--:B0-----:R-:W-:Y:S01]  /*0d50*/  LEA.HI R3, R0.reuse, R12.reuse, RZ, 0x6 ;  /* 0x0000000c00037211 */ /* 0x0c1fe200078f30ff */
[----:B------:R-:W-:Y:S01]  /*0d60*/  IMAD.MOV.U32 R5, RZ, RZ, -0x2 ;  /* 0xfffffffeff057424 */ /* 0x000fe200078e00ff */
[----:B------:R-:W-:Y:S02]  /*0d70*/  LEA.HI R0, R0, R12, RZ, 0x3 ;  /* 0x0000000c00007211 */ /* 0x000fe400078f18ff */
[----:B------:R-:W-:Y:S01]  /*0d80*/  LOP3.LUT R8, R8, 0x7ffffffc, RZ, 0xc0, !PT ;  /* 0x7ffffffc08087812 */ /* 0x000fe200078ec0ff */
[----:B------:R-:W-:Y:S01]  /*0d90*/  IMAD.SHL.U32 R3, R3, 0x8, RZ ;  /* 0x0000000803037824 */ /* 0x000fe200078e00ff */
[----:B------:R-:W-:-:S02]  /*0da0*/  LOP3.LUT R232, R0, 0xfffffff8, RZ, 0xc0, !PT ;  /* 0xfffffff800e87812 */ /* 0x000fc400078ec0ff */
[----:B------:R-:W-:Y:S01]  /*0db0*/  SHF.R.S32.HI R212, RZ, 0x3, R0 ;  /* 0x00000003ffd47819 */ /* 0x000fe20000011400 */
[----:B------:R-:W-:Y:S01]  /*0dc0*/  IMAD.IADD R8, R13, 0x1, -R8 ;  /* 0x000000010d087824 */ /* 0x000fe200078e0a08 */
[----:B------:R-:W-:Y:S01]  /*0dd0*/  SHF.R.S32.HI R7, RZ, 0x5, R7 ;  /* 0x00000005ff077819 */ /* 0x000fe20000011407 */
[----:B------:R-:W-:Y:S01]  /*0de0*/  IMAD.IADD R232, R12, 0x1, -R232 ;  /* 0x000000010ce87824 */ /* 0x000fe200078e0ae8 */
[----:B------:R-:W-:Y:S01]  /*0df0*/  LOP3.LUT R2, R2, 0x3fffffe, RZ, 0xc0, !PT ;  /* 0x03fffffe02027812 */ /* 0x000fe200078ec0ff */
[----:B------:R-:W-:Y:S01]  /*0e00*/  VIADD R9, R212, 0x20 ;  /* 0x00000020d4097836 */ /* 0x000fe20000000000 */
[----:B------:R-:W-:Y:S01]  /*0e10*/  LOP3.LUT R227, R3, 0xfffffe00, RZ, 0xc0, !PT ;  /* 0xfffffe0003e37812 */ /* 0x000fe200078ec0ff */
[----:B------:R-:W-:Y:S02]  /*0e20*/  IMAD R7, R7, 0x10, R10 ;  /* 0x0000001007077824 */ /* 0x000fe400078e020a */
[----:B------:R-:W-:Y:S01]  /*0e30*/  IMAD.IADD R2, R11, 0x1, -R2 ;  /* 0x000000010b027824 */ /* 0x000fe200078e0a02 */
[----:B------:R-:W-:Y:S01]  /*0e40*/  SHF.R.S32.HI R0, RZ, 0x1f, R9 ;  /* 0x0000001fff007819 */ /* 0x000fe20000011409 */
[----:B------:R-:W-:-:S02]  /*0e50*/  IMAD.SHL.U32 R22, R232, 0x4, RZ ;  /* 0x00000004e8167824 */ /* 0x000fc400078e00ff */
[----:B------:R-:W-:Y:S01]  /*0e60*/  IMAD R4, R8, R5, 0x50 ;  /* 0x0000005008047424 */ /* 0x000fe200078e0205 */
[----:B------:R-:W-:Y:S01]  /*0e70*/  LEA.HI R0, R0, R9, RZ, 0x3 ;  /* 0x0000000900007211 */ /* 0x000fe200078f18ff */
[----:B------:R-:W-:Y:S02]  /*0e80*/  IMAD R10, R2, 0x40, R7 ;  /* 0x00000040020a7824 */ /* 0x000fe400078e0207 */
[C---:B------:R-:W-:Y:S01]  /*0e90*/  VIADD R8, R212.reuse, 0x40 ;  /* 0x00000040d4087836 */ /* 0x040fe20000000000 */
[----:B------:R0:W-:Y:S01]  /*0ea0*/  STL [R1+0x8c], R4 ;  /* 0x00008c0401007387 */ /* 0x0001e20000100800 */
[----:B------:R-:W-:Y:S02]  /*0eb0*/  VIADD R7, R212, 0x60 ;  /* 0x00000060d4077836 */ /* 0x000fe40000000000 */
[----:B------:R-:W-:Y:S01]  /*0ec0*/  VIADD R214, R22, 0x40 ;  /* 0x0000004016d67836 */ /* 0x000fe20000000000 */
[----:B------:R-:W-:Y:S01]  /*0ed0*/  SHF.R.S32.HI R2, RZ, 0x1f, R8 ;  /* 0x0000001fff027819 */ /* 0x000fe20000011408 */
[----:B------:R-:W-:Y:S01]  /*0ee0*/  IMAD.SHL.U32 R0, R0, 0x40, RZ ;  /* 0x0000004000007824 */ /* 0x000fe200078e00ff */
[----:B------:R-:W-:Y:S01]  /*0ef0*/  SHF.R.S32.HI R5, RZ, 0x1f, R7 ;  /* 0x0000001fff057819 */ /* 0x000fe20000011407 */
[----:B------:R-:W-:Y:S01]  /*0f00*/  IMAD.IADD R213, R22, 0x1, R214 ;  /* 0x0000000116d57824 */ /* 0x000fe200078e02d6 */
[----:B------:R-:W-:Y:S01]  /*0f10*/  LEA.HI R2, R2, R8, RZ, 0x3 ;  /* 0x0000000802027211 */ /* 0x000fe200078f18ff */
[----:B------:R-:W-:Y:S01]  /*0f20*/  IMAD.SHL.U32 R16, R212, 0x40, RZ ;  /* 0x00000040d4107824 */ /* 0x000fe200078e00ff */
[----:B------:R-:W-:Y:S01]  /*0f30*/  LEA.HI R5, R5, R7, RZ, 0x3 ;  /* 0x0000000705057211 */ /* 0x000fe200078f18ff */
[----:B0-----:R-:W-:Y:S01]  /*0f40*/  IMAD.SHL.U32 R4, R7, 0x40, RZ ;  /* 0x0000004007047824 */ /* 0x001fe200078e00ff */
[----:B------:R-:W-:Y:S01]  /*0f50*/  LOP3.LUT R226, R0, 0xfffffe00, RZ, 0xc0, !PT ;  /* 0xfffffe0000e27812 */ /* 0x000fe200078ec0ff */
[----:B------:R-:W-:Y:S01]  /*0f60*/  IMAD.SHL.U32 R2, R2, 0x40, RZ ;  /* 0x0000004002027824 */ /* 0x000fe200078e00ff */
[----:B------:R-:W-:Y:S01]  /*0f70*/  LOP3.LUT R3, R16, 0x1c0, RZ, 0xc0, !PT ;  /* 0x000001c010037812 */ /* 0x000fe200078ec0ff */
[----:B------:R-:W-:Y:S01]  /*0f80*/  IMAD.SHL.U32 R5, R5, 0x40, RZ ;  /* 0x0000004005057824 */ /* 0x000fe200078e00ff */
[----:B------:R-:W-:Y:S01]  /*0f90*/  LOP3.LUT R15, R4, 0x1c0, RZ, 0xc0, !PT ;  /* 0x000001c0040f7812 */ /* 0x000fe200078ec0ff */
[----:B------:R-:W-:Y:S01]  /*0fa0*/  IMAD.SHL.U32 R223, R9, 0x40, RZ ;  /* 0x0000004009df7824 */ /* 0x000fe200078e00ff */
[----:B------:R-:W-:Y:S01]  /*0fb0*/  SHF.R.S32.HI R4, RZ, 0x1f, R213 ;  /* 0x0000001fff047819 */ /* 0x000fe200000114d5 */
[----:B------:R-:W-:Y:S01]  /*0fc0*/  IMAD.SHL.U32 R222, R8, 0x40, RZ ;  /* 0x0000004008de7824 */ /* 0x000fe200078e00ff */
[----:B------:R-:W-:Y:S01]  /*0fd0*/  LOP3.LUT R225, R2, 0xfffffe00, RZ, 0xc0, !PT ;  /* 0xfffffe0002e17812 */ /* 0x000fe200078ec0ff */
[----:B------:R-:W-:Y:S01]  /*0fe0*/  STL [R1+0x88], R10 ;  /* 0x0000880a01007387 */ /* 0x000fe20000100800 */
[-C--:B------:R-:W-:Y:S01]  /*0ff0*/  LEA.HI R0, R4, R213.reuse, RZ, 0x6 ;  /* 0x000000d504007211 */ /* 0x080fe200078f30ff */
[----:B------:R-:W-:Y:S01]  /*1000*/  VIADD R215, R22, 0x20 ;  /* 0x0000002016d77836 */ /* 0x000fe20000000000 */
[----:B------:R-:W-:Y:S01]  /*1010*/  LEA.HI R4, R4, R213, RZ, 0x3 ;  /* 0x000000d504047211 */ /* 0x000fe200078f18ff */
[----:B------:R-:W-:Y:S01]  /*1020*/  VIADD R216, R22, 0x60 ;  /* 0x0000006016d87836 */ /* 0x000fe20000000000 */
[----:B------:R-:W-:Y:S01]  /*1030*/  LOP3.LUT R11, R5, 0xfffffe00, RZ, 0xc0, !PT ;  /* 0xfffffe00050b7812 */ /* 0x000fe200078ec0ff */
[----:B------:R-:W-:Y:S01]  /*1040*/  IMAD.SHL.U32 R2, R0, 0x80, RZ ;  /* 0x0000008000027824 */ /* 0x000fe200078e00ff */
[----:B------:R-:W-:-:S02]  /*1050*/  LOP3.LUT R0, R4, 0x38, RZ, 0xc0, !PT ;  /* 0x0000003804007812 */ /* 0x000fc400078ec0ff */
[----:B------:R-:W-:Y:S01]  /*1060*/  LOP3.LUT R223, R223, 0x1c0, RZ, 0xc0, !PT ;  /* 0x000001c0dfdf7812 */ /* 0x000fe200078ec0ff */
[----:B------:R-:W-:Y:S01]  /*1070*/  STL [R1+0x68], R11 ;  /* 0x0000680b01007387 */ /* 0x000fe20000100800 */
[----:B------:R-:W-:Y:S02]  /*1080*/  LOP3.LUT R222, R222, 0x1c0, RZ, 0xc0, !PT ;  /* 0x000001c0dede7812 */ /* 0x000fe400078ec0ff */
[----:B------:R-:W-:Y:S01]  /*1090*/  LOP3.LUT R5, R0, 0x1c0, R16, 0xf8, !PT ;  /* 0x000001c000057812 */ /* 0x000fe200078ef810 */
[----:B------:R-:W-:Y:S01]  /*10a0*/  IMAD.U32 R0, RZ, RZ, UR5 ;  /* 0x00000005ff007e24 */ /* 0x000fe2000f8e00ff */
[----:B------:R-:W-:Y:S01]  /*10b0*/  SHF.R.S32.HI R0, RZ, 0x1f, R212 ;  /* 0x0000001fff007819 */ /* 0x000fe200000114d4 */
[----:B------:R-:W-:Y:S01]  /*10c0*/  IMAD.SHL.U32 R16, R232, 0x8, RZ ;  /* 0x00000008e8107824 */ /* 0x000fe200078e00ff */
[----:B------:R-:W-:Y:S01]  /*10d0*/  SHF.R.U32.HI R228, RZ, 0x3, R3 ;  /* 0x00000003ffe47819 */ /* 0x000fe20000011603 */
[----:B------:R-:W-:Y:S01]  /*10e0*/  IMAD.U32 R0, RZ, RZ, UR4 ;  /* 0x00000004ff007e24 */ /* 0x000fe2000f8e00ff */
[----:B------:R-:W-:Y:S01]  /*10f0*/  SHF.R.U32.HI R14, RZ, 0x3, R223 ;  /* 0x00000003ff0e7819 */ /* 0x000fe200000116df */
[C---:B------:R-:W-:Y:S01]  /*1100*/  VIADD R218, R16.reuse, 0x80 ;  /* 0x0000008010da7836 */ /* 0x040fe20000000000 */
[----:B------:R-:W-:Y:S01]  /*1110*/  SHF.R.U32.HI R13, RZ, 0x3, R222 ;  /* 0x00000003ff0d7819 */ /* 0x000fe200000116de */
[----:B------:R-:W-:Y:S01]  /*1120*/  VIADD R219, R16, 0xc0 ;  /* 0x000000c010db7836 */ /* 0x000fe20000000000 */
[----:B------:R-:W-:Y:S01]  /*1130*/  SHF.R.U32.HI R12, RZ, 0x3, R15 ;  /* 0x00000003ff0c7819 */ /* 0x000fe2000001160f */
[----:B------:R0:W-:Y:S01]  /*1140*/  STL [R1+0x64], R0 ;  /* 0x0000640001007387 */ /* 0x0001e20000100800 */
[----:B------:R-:W-:-:S02]  /*1150*/  LOP3.LUT R7, R223, 0x38, R4, 0xf8, !PT ;  /* 0x00000038df077812 */ /* 0x000fc400078ef804 */
[--C-:B------:R-:W-:Y:S02]  /*1160*/  LOP3.LUT R8, R222, 0x38, R4.reuse, 0xf8, !PT ;  /* 0x00000038de087812 */ /* 0x100fe400078ef804 */
[----:B------:R-:W-:Y:S02]  /*1170*/  LOP3.LUT R9, R15, 0x38, R4, 0xf8, !PT ;  /* 0x000000380f097812 */ /* 0x000fe400078ef804 */
[----:B------:R-:W-:Y:S02]  /*1180*/  LOP3.LUT R229, R3, 0x38, R16, 0xf8, !PT ;  /* 0x0000003803e57812 */ /* 0x000fe400078ef810 */
[----:B------:R-:W-:Y:S02]  /*1190*/  LOP3.LUT R2, R2, 0xffffe000, RZ, 0xc0, !PT ;  /* 0xffffe00002027812 */ /* 0x000fe400078ec0ff */
[----:B------:R-:W-:Y:S02]  /*11a0*/  LOP3.LUT R7, R7, R14, RZ, 0x3c, !PT ;  /* 0x0000000e07077212 */ /* 0x000fe400078e3cff */
[----:B------:R-:W-:-:S02]  /*11b0*/  LOP3.LUT R8, R8, R13, RZ, 0x3c, !PT ;  /* 0x0000000d08087212 */ /* 0x000fc400078e3cff */
[----:B------:R-:W-:Y:S02]  /*11c0*/  LOP3.LUT R9, R9, R12, RZ, 0x3c, !PT ;  /* 0x0000000c09097212 */ /* 0x000fe400078e3cff */
[----:B------:R-:W-:Y:S02]  /*11d0*/  LOP3.LUT R5, R5, R228, RZ, 0x3c, !PT ;  /* 0x000000e405057212 */ /* 0x000fe400078e3cff */
[--C-:B------:R-:W-:Y:S02]  /*11e0*/  LOP3.LUT R3, R223, 0x38, R16.reuse, 0xf8, !PT ;  /* 0x00000038df037812 */ /* 0x100fe400078ef810 */
[----:B0-----:R-:W-:Y:S02]  /*11f0*/  LOP3.LUT R0, R222, 0x38, R16, 0xf8, !PT ;  /* 0x00000038de007812 */ /* 0x001fe400078ef810 */
[-C--:B------:R-:W-:Y:S02]  /*1200*/  IADD3 R7, R7, R2.reuse, R226 ;  /* 0x0000000207077210 */ /* 0x080fe40007ffe0e2 */
[----:B------:R-:W-:-:S02]  /*1210*/  IADD3 R8, R8, R2, R225 ;  /* 0x0000000208087210 */ /* 0x000fc40007ffe0e1 */
[-C--:B------:R-:W-:Y:S02]  /*1220*/  IADD3 R9, R9, R2.reuse, R11 ;  /* 0x0000000209097210 */ /* 0x080fe40007ffe00b */
[----:B------:R-:W-:Y:S02]  /*1230*/  IADD3 R5, R5, R2, R227 ;  /* 0x0000000205057210 */ /* 0x000fe40007ffe0e3 */
[----:B------:R-:W-:Y:S02]  /*1240*/  LOP3.LUT R3, R226, R3, R14, 0xf6, !PT ;  /* 0x00000003e2037212 */ /* 0x000fe400078ef60e */
[----:B------:R-:W-:Y:S02]  /*1250*/  LOP3.LUT R2, R15, 0x38, R16, 0xf8, !PT ;  /* 0x000000380f027812 */ /* 0x000fe400078ef810 */
[----:B------:R-:W-:Y:S02]  /*1260*/  LOP3.LUT R0, R225, R0, R13, 0xf6, !PT ;  /* 0x00000000e1007212 */ /* 0x000fe400078ef60d */
[----:B------:R-:W-:-:S02]  /*1270*/  SHF.R.S32.HI R234, RZ, 0x3, R4 ;  /* 0x00000003ffea7819 */ /* 0x000fc40000011404 */
[----:B------:R-:W-:Y:S02]  /*1280*/  LOP3.LUT R235, R4, 0xfffffff8, RZ, 0xc0, !PT ;  /* 0xfffffff804eb7812 */ /* 0x000fe400078ec0ff */
[----:B------:R-:W-:Y:S02]  /*1290*/  LEA R4, R3, UR4, 0x1 ;  /* 0x0000000403047c11 */ /* 0x000fe4000f8e08ff */
[----:B------:R-:W-:Y:S02]  /*12a0*/  LOP3.LUT R2, R11, R2, R12, 0xf6, !PT ;  /* 0x000000020b027212 */ /* 0x000fe400078ef60c */
[----:B------:R-:W-:Y:S01]  /*12b0*/  LEA R0, R0, UR4, 0x1 ;  /* 0x0000000400007c11 */ /* 0x000fe2000f8e08ff */
[----:B------:R-:W-:Y:S01]  /*12c0*/  STL [R1+0x80], R4 ;  /* 0x0000800401007387 */ /* 0x000fe20000100800 */
[----:B------:R-:W-:Y:S01]  /*12d0*/  LEA R3, R2, UR4, 0x1 ;  /* 0x0000000402037c11 */ /* 0x000fe2000f8e08ff */
[----:B------:R-:W-:Y:S01]  /*12e0*/  IMAD R2, R6, 0x8, R10 ;  /* 0x0000000806027824 */ /* 0x000fe200078e020a */
[----:B------:R-:W-:Y:S01]  /*12f0*/  SHF.R.S32.HI R17, RZ, 0x1f, R16 ;  /* 0x0000001fff117819 */ /* 0x000fe20000011410 */
[----:B------:R0:W-:Y:S01]  /*1300*/  STL [R1+0x78], R0 ;  /* 0x0000780001007387 */ /* 0x0001e20000100800 */
[----:B------:R-:W-:-:S03]  /*1310*/  LOP3.LUT R229, R227, R229, R228, 0xf6, !PT ;  /* 0x000000e5e3e57212 */ /* 0x000fc600078ef6e4 */
[----:B------:R1:W-:Y:S04]  /*1320*/  STL [R1+0x70], R3 ;  /* 0x0000700301007387 */ /* 0x0003e80000100800 */
[----:B------:R2:W-:Y:S01]  /*1330*/  STL [R1+0x90], R2 ;  /* 0x0000900201007387 */ /* 0x0005e20000100800 */
[----:B0-----:R-:W-:Y:S02]  /*1340*/  LEA R0, R7, UR4, 0x1 ;  /* 0x0000000407007c11 */ /* 0x001fe4000f8e08ff */
[----:B-1----:R-:W-:-:S03]  /*1350*/  LEA R3, R8, UR4, 0x1 ;  /* 0x0000000408037c11 */ /* 0x002fc6000f8e08ff */
[----:B------:R0:W-:Y:S01]  /*1360*/  STL [R1+0x7c], R0 ;  /* 0x00007c0001007387 */ /* 0x0001e20000100800 */
[----:B--2---:R-:W-:-:S03]  /*1370*/  LEA R2, R9, UR4, 0x1 ;  /* 0x0000000409027c11 */ /* 0x004fc6000f8e08ff */
[----:B------:R1:W-:Y:S01]  /*1380*/  STL [R1+0x74], R3 ;  /* 0x0000740301007387 */ /* 0x0003e20000100800 */
[----:B0-----:R-:W-:-:S05]  /*1390*/  LEA R0, R5, UR4, 0x1 ;  /* 0x0000000405007c11 */ /* 0x001fca000f8e08ff */
[----:B------:R1:W-:Y:S04]  /*13a0*/  STL [R1+0x84], R0 ;  /* 0x0000840001007387 */ /* 0x0003e80000100800 */
[----:B------:R1:W-:Y:S02]  /*13b0*/  STL [R1+0x6c], R2 ;  /* 0x00006c0201007387 */ /* 0x0003e40000100800 */
.L_x_870:
[----:B0-----:R-:W0:Y:S01]  /*13c0*/  LDC.64 R230, c[0x0][0xc88] ;  /* 0x00032200ffe67b82 */ /* 0x001e220000000a00 */
[----:B------:R-:W-:Y:S01]  /*13d0*/  ULDC.64 UR10, c[0x0][0x208] ;  /* 0x00008200000a7ab9 */ /* 0x000fe20000000a00 */
[----:B------:R-:W-:Y:S01]  /*13e0*/  ULDC.64 UR4, c[0x0][0xa28] ;  /* 0x00028a0000047ab9 */ /* 0x000fe20000000a00 */
[----:B------:R-:W-:Y:S01]  /*13f0*/  ULDC.64 UR8, c[0x0][0xa18] ;  /* 0x0002860000087ab9 */ /* 0x000fe20000000a00 */
[----:B------:R-:W-:Y:S01]  /*1400*/  ULDC.64 UR6, c[0x0][0xa08] ;  /* 0x0002820000067ab9 */ /* 0x000fe20000000a00 */
[----:B0-----:R-:W-:-:S06]  /*1410*/  IMAD.WIDE R230, R123, 0x4, R230 ;  /* 0x000000047be67825 */ /* 0x001fcc00078e02e6 */
[----:B------:R0:W1:Y:S01]  /*1420*/  LDG.E R230, desc[UR10][R230.64] ;  /* 0x0000000ae6e67981 */ /* 0x000062000c1e1900 */
[----:B------:R-:W-:Y:S01]  /*1430*/  ISETP.NE.U32.AND P2, PT, RZ, UR4, PT ;  /* 0x00000004ff007c0c */ /* 0x000fe2000bf45070 */
[----:B------:R-:W-:Y:S01]  /*1440*/  IMAD.MOV.U32 R9, RZ, RZ, RZ ;  /* 0x000000ffff097224 */ /* 0x000fe200078e00ff */
[----:B------:R-:W-:Y:S01]  /*1450*/  ISETP.NE.U32.AND P1, PT, RZ, UR8, PT ;  /* 0x00000008ff007c0c */ /* 0x000fe2000bf25070 */
[----:B------:R-:W-:Y:S01]  /*1460*/  IMAD.MOV.U32 R113, RZ, RZ, RZ ;  /* 0x000000ffff717224 */ /* 0x000fe200078e00ff */
[----:B------:R-:W-:Y:S02]  /*1470*/  ISETP.NE.AND.EX P2, PT, RZ, UR5, PT, P2 ;  /* 0x00000005ff007c0c */ /* 0x000fe4000bf45320 */
[----:B------:R-:W-:Y:S02]  /*1480*/  ISETP.NE.AND.EX P1, PT, RZ, UR9, PT, P1 ;  /* 0x00000009ff007c0c */ /* 0x000fe4000bf25310 */
[----:B------:R-:W-:-:S04]  /*1490*/  ISETP.NE.U32.AND P0, PT, RZ, UR6, PT ;  /* 0x00000006ff007c0c */ /* 0x000fc8000bf05070 */
[----:B------:R-:W-:Y:S01]  /*14a0*/  ISETP.NE.AND.EX P0, PT, RZ, UR7, PT, P0 ;  /* 0x00000007ff007c0c */ /* 0x000fe2000bf05300 */
[----:B------:R-:W-:Y:S02]  /*14b0*/  IMAD.MOV.U32 R237, RZ, RZ, R121 ;  /* 0x000000ffffed7224 */ /* 0x000fe400078e0079 */
[----:B0-----:R-:W-:Y:S01]  /*14c0*/  IMAD.MOV.U32 R231, RZ, RZ, R122 ;  /* 0x000000ffffe77224 */ /* 0x001fe200078e007a */
[----:B-1----:R-:W-:Y:S01]  /*14d0*/  SHF.R.S32.HI R0, RZ, 0x1f, R230 ;  /* 0x0000001fff007819 */ /* 0x002fe200000114e6 */
[C---:B------:R-:W-:Y:S01]  /*14e0*/  IMAD.SHL.U32 R233, R230.reuse, 0x4, RZ ;  /* 0x00000004e6e97824 */ /* 0x040fe200078e00ff */
[C---:B------:R-:W-:Y:S01]  /*14f0*/  @P2 LEA R2, P3, R230.reuse, UR4, 0x2 ;  /* 0x00000004e6022c11 */ /* 0x040fe2000f8610ff */
[----:B------:R-:W-:Y:S01]  /*1500*/  ULDC UR4, c[0x0][0x288] ;  /* 0x0000a20000047ab9 */ /* 0x000fe20000000800 */
[C-C-:B------:R-:W-:Y:S01]  /*1510*/  SHF.L.U64.HI R27, R230.reuse, 0x2, R0.reuse ;  /* 0x00000002e61b7819 */ /* 0x140fe20000010200 */
[----:B------:R0:W-:Y:S01]  /*1520*/  STL [R1+0x60], R0 ;  /* 0x0000600001007387 */ /* 0x0001e20000100800 */
[----:B----4-:R-:W-:Y:S01]  /*1530*/  @P2 LEA.HI.X R3, R230, UR5, R0, 0x2, P3 ;  /* 0x00000005e6032c11 */ /* 0x010fe200098f1400 */
[----:B------:R-:W-:Y:S01]  /*1540*/  IMAD.U32 R177, RZ, RZ, UR4 ;  /* 0x00000004ffb17e24 */ /* 0x000fe2000f8e00ff */
[----:B------:R-:W-:Y:S01]  /*1550*/  ULDC.64 UR4, c[0x0][0x418] ;  /* 0x0001060000047ab9 */ /* 0x000fe20000000a00 */
[C---:B------:R-:W-:Y:S01]  /*1560*/  IADD3 R6, P4, R233.reuse, UR6, RZ ;  /* 0x00000006e9067c10 */ /* 0x040fe2000ff9e0ff */
[----:B------:R-:W-:Y:S01]  /*1570*/  UISETP.NE.U32.AND UP0, UPT, UR4, URZ, UPT ;  /* 0x0000003f0400728c */ /* 0x000fe2000bf05070 */
[----:B------:R0:W5:Y:S01]  /*1580*/  @P2 LDG.E R9, desc[UR10][R2.64] ;  /* 0x0000000a02092981 */ /* 0x000162000c1e1900 */
[----:B--23--:R-:W-:Y:S01]  /*1590*/  @P1 IADD3 R4, P2, R233, UR8, RZ ;  /* 0x00000008e9041c10 */ /* 0x00cfe2000ff5e0ff */
[----:B------:R-:W-:Y:S01]  /*15a0*/  ULDC UR4, c[0x0][0x424] ;  /* 0x0001090000047ab9 */ /* 0x000fe20000000800 */
[----:B------:R-:W-:Y:S01]  /*15b0*/  UISETP.NE.AND.EX UP0, UPT, UR5, URZ, UPT, UP0 ;  /* 0x0000003f0500728c */ /* 0x000fe2000bf05300 */
[C---:B------:R-:W-:Y:S01]  /*15c0*/  IADD3.X R7, R27.reuse, UR7, RZ, P4, !PT ;  /* 0x000000071b077c10 */ /* 0x040fe2000a7fe4ff */
[----:B------:R-:W-:Y:S01]  /*15d0*/  ULDC.64 UR6, c[0x0][0xa20] ;  /* 0x0002880000067ab9 */ /* 0x000fe20000000a00 */
[----:B------:R-:W-:Y:S01]  /*15e0*/  @P1 IADD3.X R5, R27, UR9, RZ, P2, !PT ;  /* 0x000000091b051c10 */ /* 0x000fe200097fe4ff */
[----:B------:R-:W-:Y:S01]  /*15f0*/  USEL UR4, UR4, 0x1, UP0 ;  /* 0x0000000104047887 */ /* 0x000fe20008000000 */
[----:B------:R-:W-:Y:S01]  /*1600*/  ISETP.NE.U32.AND P2, PT, RZ, UR6, PT ;  /* 0x00000006ff007c0c */ /* 0x000fe2000bf45070 */
[----:B------:R-:W-:Y:S01]  /*1610*/  ULDC UR5, c[0x0][0x2f0] ;  /* 0x0000bc0000057ab9 */ /* 0x000fe20000000800 */
[----:B------:R0:W5:Y:S01]  /*1620*/  @P0 LDG.E R113, desc[UR10][R6.64] ;  /* 0x0000000a06710981 */ /* 0x000162000c1e1900 */
[----:B------:R-:W-:Y:S01]  /*1630*/  UIMAD UR4, UR4, UR5, URZ ;  /* 0x00000005040472a4 */ /* 0x000fe2000f8e023f */
[----:B------:R-:W-:-:S02]  /*1640*/  ISETP.NE.AND.EX P2, PT, RZ, UR7, PT, P2 ;  /* 0x00000007ff007c0c */ /* 0x000fc4000bf45320 */
[----:B------:R0:W5:Y:S01]  /*1650*/  @P1 LDG.E R177, desc[UR10][R4.64] ;  /* 0x0000000a04b11981 */ /* 0x000162000c1e1900 */
[----:B------:R-:W-:Y:S01]  /*1660*/  ULDC UR5, c[0x0][0x348] ;  /* 0x0000d20000057ab9 */ /* 0x000fe20000000800 */
[----:B------:R-:W-:Y:S01]  /*1670*/  IMAD.MOV.U32 R25, RZ, RZ, R230 ;  /* 0x000000ffff197224 */ /* 0x000fe200078e00e6 */
[----:B------:R-:W-:Y:S08]  /*1680*/  @P1 BRA `(.L_x_646) ;  /* 0x0000000000281947 */ /* 0x000ff00003800000 */
[----:B------:R-:W-:Y:S02]  /*1690*/  ULDC.64 UR8, c[0x0][0xa00] ;  /* 0x0002800000087ab9 */ /* 0x000fe40000000a00 */
[----:B------:R-:W-:-:S04]  /*16a0*/  ISETP.NE.U32.AND P1, PT, RZ, UR8, PT ;  /* 0x00000008ff007c0c */ /* 0x000fc8000bf25070 */
[----:B------:R-:W-:-:S13]  /*16b0*/  ISETP.NE.AND.EX P1, PT, RZ, UR9, PT, P1 ;  /* 0x00000009ff007c0c */ /* 0x000fda000bf25310 */
[----:B------:R-:W-:Y:S05]  /*16c0*/  @!P1 BRA `(.L_x_646) ;  /* 0x0000000000189947 */ /* 0x000fea0003800000 */
[----:B0-----:R-:W0:Y:S01]  /*16d0*/  LDC.64 R2, c[0x0][0xa00] ;  /* 0x00028000ff027b82 */ /* 0x001e220000000a00 */
[----:B------:R-:W-:Y:S01]  /*16e0*/  ULDC.64 UR8, c[0x0][0x208] ;  /* 0x0000820000087ab9 */ /* 0x000fe20000000a00 */
[----:B0-----:R-:W-:-:S05]  /*16f0*/  IMAD.WIDE R2, R25, 0x4, R2 ;  /* 0x0000000419027825 */ /* 0x001fca00078e0202 */
[----:B-----5:R-:W2:Y:S04]  /*1700*/  LDG.E R177, desc[UR8][R2.64] ;  /* 0x0000000802b17981 */ /* 0x020ea8000c1e1900 */
[----:B------:R-:W2:Y:S02]  /*1710*/  LDG.E R0, desc[UR8][R2.64+0x4] ;  /* 0x0000040802007981 */ /* 0x000ea4000c1e1900 */
[----:B--2---:R-:W-:-:S07]  /*1720*/  IMAD.IADD R177, R0, 0x1, -R177 ;  /* 0x0000000100b17824 */ /* 0x004fce00078e0ab1 */
.L_x_646:
[----:B0-----:R-:W-:Y:S02]  /*1730*/  IMAD.U32 R2, RZ, RZ, UR5 ;  /* 0x00000005ff027e24 */ /* 0x001fe4000f8e00ff */
[----:B------:R-:W-:Y:S01]  /*1740*/  IMAD.U32 R26, RZ, RZ, UR4 ;  /* 0x00000004ff1a7e24 */ /* 0x000fe2000f8e00ff */
[----:B------:R-:W-:Y:S06]  /*1750*/  @!P2 BRA `(.L_x_647) ;  /* 0x000000000014a947 */ /* 0x000fec0003800000 */
[----:B------:R-:W-:Y:S01]  /*1760*/  IADD3 R4, P0, R233, UR6, RZ ;  /* 0x00000006e9047c10 */ /* 0x000fe2000ff1e0ff */
[----:B------:R-:W-:-:S03]  /*1770*/  ULDC.64 UR4, c[0x0][0x208] ;  /* 0x0000820000047ab9 */ /* 0x000fc60000000a00 */
[----:B------:R-:W-:-:S05]  /*1780*/  IADD3.X R5, R27, UR7, RZ, P0, !PT ;  /* 0x000000071b057c10 */ /* 0x000fca00087fe4ff */
[----:B------:R0:W5:Y:S01]  /*1790*/  LDG.E R26, desc[UR4][R4.64] ;  /* 0x00000004041a7981 */ /* 0x000162000c1e1900 */
[----:B------:R-:W-:Y:S05]  /*17a0*/  BRA `(.L_x_648) ;  /* 0x0000000000147947 */ /* 0x000fea0003800000 */
.L_x_647:
[----:B------:R-:W-:Y:S05]  /*17b0*/  @!P0 BRA `(.L_x_648) ;  /* 0x0000000000108947 */ /* 0x000fea0003800000 */
[----:B------:R-:W-:Y:S02]  /*17c0*/  ULDC.64 UR4, c[0x0][0x208] ;  /* 0x0000820000047ab9 */ /* 0x000fe40000000a00 */
[----:B------:R-:W2:Y:S04]  /*17d0*/  LDG.E R3, desc[UR4][R6.64] ;  /* 0x0000000406037981 */ /* 0x000ea8000c1e1900 */
[----:B------:R-:W2:Y:S02]  /*17e0*/  LDG.E R26, desc[UR4][R6.64+0x4] ;  /* 0x00000404061a7981 */ /* 0x000ea4000c1e1900 */
[----:B--2---:R-:W-:-:S07]  /*17f0*/  IMAD.IADD R26, R26, 0x1, -R3 ;  /* 0x000000011a1a7824 */ /* 0x004fce00078e0a03 */
.L_x_648:
[----:B------:R-:W-:Y:S01]  /*1800*/  ULDC.64 UR4, c[0x0][0xa10] ;  /* 0x0002840000047ab9 */ /* 0x000fe20000000a00 */
[----:B------:R-:W-:Y:S01]  /*1810*/  ULDC.64 UR6, c[0x0][0x208] ;  /* 0x0000820000067ab9 */ /* 0x000fe20000000a00 */
[----:B------:R-:W-:-:S04]  /*1820*/  ISETP.NE.U32.AND P0, PT, RZ, UR4, PT ;  /* 0x00000004ff007c0c */ /* 0x000fc8000bf05070 */
[----:B------:R-:W-:Y:S01]  /*1830*/  ISETP.NE.AND.EX P0, PT, RZ, UR5, PT, P0 ;  /* 0x00000005ff007c0c */ /* 0x000fe2000bf05300 */
[----:B-----5:R-:W-:Y:S01]  /*1840*/  IMAD.IADD R9, R26, 0x1, -R9 ;  /* 0x000000011a097824 */ /* 0x020fe200078e0a09 */
[----:B------:R-:W-:-:S11]  /*1850*/  ULDC.64 UR4, c[0x0][0xa30] ;  /* 0x00028c0000047ab9 */ /* 0x000fd60000000a00 */
[----:B0-----:R-:W0:Y:S02]  /*1860*/  @P0 LDC.64 R4, c[0x0][0xa10] ;  /* 0x00028400ff040b82 */ /* 0x001e240000000a00 */
[----:B0-----:R-:W-:-:S05]  /*1870*/  @P0 IMAD.WIDE R4, R25, 0x4, R4 ;  /* 0x0000000419040825 */ /* 0x001fca00078e0204 */
[----:B------:R-:W2:Y:S04]  /*1880*/  @P0 LDG.E R0, desc[UR6][R4.64] ;  /* 0x0000000604000981 */ /* 0x000ea8000c1e1900 */
[----:B------:R0:W2:Y:S01]  /*1890*/  @P0 LDG.E R3, desc[UR6][R4.64+0x4] ;  /* 0x0000040604030981 */ /* 0x0000a2000c1e1900 */
[----:B------:R-:W-:Y:S01]  /*18a0*/  ISETP.NE.U32.AND P1, PT, RZ, UR4, PT ;  /* 0x00000004ff007c0c */ /* 0x000fe2000bf25070 */
[----:B------:R-:W-:-:S03]  /*18b0*/  IMAD.MOV.U32 R144, RZ, RZ, R26 ;  /* 0x000000ffff907224 */ /* 0x000fc600078e001a */
[----:B------:R-:W-:Y:S01]  /*18c0*/  ISETP.NE.AND.EX P1, PT, RZ, UR5, PT, P1 ;  /* 0x00000005ff007c0c */ /* 0x000fe2000bf25310 */
[----:B0-----:R-:W-:-:S05]  /*18d0*/  IMAD.MOV R4, RZ, RZ, -R9 ;  /* 0x000000ffff047224 */ /* 0x001fca00078e0a09 */
[----:B------:R-:W-:-:S07]  /*18e0*/  VIMNMX R4, RZ, R4, !PT ;  /* 0x00000004ff047248 */ /* 0x000fce0007fe0100 */
[----:B------:R-:W-:-:S04]  /*18f0*/  @P1 IADD3 R6, P2, R233, UR4, RZ ;  /* 0x00000004e9061c10 */ /* 0x000fc8000ff5e0ff */
[----:B------:R-:W-:Y:S02]  /*1900*/  @P1 IADD3.X R7, R27, UR5, RZ, P2, !PT ;  /* 0x000000051b071c10 */ /* 0x000fe400097fe4ff */
[----:B------:R-:W-:-:S03]  /*1910*/  PLOP3.LUT P2, PT, PT, PT, PT, 0x80, 0x0 ;  /* 0x000000000000781c */ /* 0x000fc60003f4f070 */
[----:B------:R0:W5:Y:S01]  /*1920*/  @P1 LDG.E R144, desc[UR6][R6.64] ;  /* 0x0000000606901981 */ /* 0x000162000c1e1900 */
[----:B--2---:R-:W-:-:S04]  /*1930*/  @P0 IMAD.IADD R2, R3, 0x1, -R0 ;  /* 0x0000000103020824 */ /* 0x004fc800078e0a00 */
[----:B------:R-:W-:-:S04]  /*1940*/  IMAD.IADD R178, R9, 0x1, R2 ;  /* 0x0000000109b27824 */ /* 0x000fc800078e0202 */
[----:B------:R-:W-:-:S04]  /*1950*/  VIADD R0, R178, 0x4f ;  /* 0x0000004fb2007836 */ /* 0x000fc80000000000 */
[----:B------:R-:W-:-:S05]  /*1960*/  IMAD.HI R0, R0, 0x66666667, RZ ;  /* 0x6666666700007827 */ /* 0x000fca00078e02ff */
[----:B------:R-:W-:-:S04]  /*1970*/  SHF.R.U32.HI R179, RZ, 0x1f, R0 ;  /* 0x0000001fffb37819 */ /* 0x000fc80000011600 */
[----:B------:R-:W-:-:S05]  /*1980*/  LEA.HI.SX32 R179, R0, R179, 0x1b ;  /* 0x000000b300b37211 */ /* 0x000fca00078fdaff */
[----:B------:R-:W-:-:S05]  /*1990*/  IMAD R3, R179, 0x50, -R9 ;  /* 0x00000050b3037824 */ /* 0x000fca00078e0a09 */
[----:B------:R-:W-:-:S04]  /*19a0*/  VIMNMX R3, R3, R2, PT ;  /* 0x0000000203037248 */ /* 0x000fc80003fe0100 */
[----:B------:R-:W-:Y:S01]  /*19b0*/  ISETP.GT.AND P0, PT, R3, R4, PT ;  /* 0x000000040300720c */ /* 0x000fe20003f04270 */
[----:B------:R-:W-:-:S05]  /*19c0*/  IMAD.WIDE.U32 R4, R4, -0x33333333, RZ ;  /* 0xcccccccd04047825 */ /* 0x000fca00078e00ff */
[----:B------:R-:W-:-:S05]  /*19d0*/  SHF.R.U32.HI R119, RZ, 0x6, R5 ;  /* 0x00000006ff777819 */ /* 0x000fca0000011605 */
[----:B------:R-:W-:Y:S02]  /*19e0*/  IMAD.MOV.U32 R24, RZ, RZ, R119 ;  /* 0x000000ffff187224 */ /* 0x000fe400078e0077 */
[----:B------:R-:W-:-:S04]  /*19f0*/  @P0 VIADD R0, R3, 0x4f ;  /* 0x0000004f03000836 */ /* 0x000fc80000000000 */
[----:B------:R-:W-:-:S05]  /*1a00*/  @P0 IMAD.HI R0, R0, 0x66666667, RZ ;  /* 0x6666666700000827 */ /* 0x000fca00078e02ff */
[----:B------:R-:W-:-:S04]  /*1a10*/  @P0 SHF.R.U32.HI R3, RZ, 0x1f, R0 ;  /* 0x0000001fff030819 */ /* 0x000fc80000011600 */
[----:B------:R-:W-:-:S04]  /*1a20*/  @P0 LEA.HI.SX32 R24, R0, R3, 0x1b ;  /* 0x0000000300180211 */ /* 0x000fc800078fdaff */
[----:B------:R-:W-:-:S13]  /*1a30*/  ISETP.GT.AND P0, PT, R24, R119, PT ;  /* 0x000000771800720c */ /* 0x000fda0003f04270 */
[----:B0-----:R-:W-:Y:S05]  /*1a40*/  @!P0 BRA `(.L_x_649) ;  /* 0x0000009400748947 */ /* 0x001fea0003800000 */
[----:B------:R-:W-:Y:S01]  /*1a50*/  IADD3 R0, R18, 0x24400, RZ ;  /* 0x0002440012007810 */ /* 0x000fe20007ffe0ff */
[----:B------:R-:W-:Y:S03]  /*1a60*/  BSSY B6, `(.L_x_650) ;  /* 0x0000013000067945 */ /* 0x000fe60003800000 */
[----:B------:R-:W-:-:S13]  /*1a70*/  LOP3.LUT P0, RZ, R0, 0x3ff, RZ, 0xc0, !PT ;  /* 0x000003ff00ff7812 */ /* 0x000fda000780c0ff */
[----:B------:R-:W-:Y:S05]  /*1a80*/  @!P0 BRA `(.L_x_651) ;  /* 0x0000000000408947 */ /* 0x000fea0003800000 */
        /* <DEDUP_REMOVED lines=15> */
[----:B-1---5:R-:W-:Y:S05]  /*1b80*/  CALL.ABS.NOINC R14 ;  /* 0x000000000e007343 */ /* 0x022fea0003c00000 */
.L_x_651:
[----:B------:R-:W-:Y:S05]  /*1b90*/  BSYNC B6 ;  /* 0x0000000000067941 */ /* 0x000fea0003800000 */
.L_x_650:
[----:B------:R-:W-:Y:S01]  /*1ba0*/  VIADD R0, R18, 0x400 ;  /* 0x0000040012007836 */ /* 0x000fe20000000000 */
[----:B------:R-:W-:Y:S04]  /*1bb0*/  BSSY B6, `(.L_x_652) ;  /* 0x0000013000067945 */ /* 0x000fe80003800000 */
        /* <DEDUP_REMOVED lines=18> */
.L_x_653:
[----:B------:R-:W-:Y:S05]  /*1ce0*/  BSYNC B6 ;  /* 0x0000000000067941 */ /* 0x000fea0003800000 */
.L_x_652:
[----:B------:R-:W-:Y:S01]  /*1cf0*/  ULDC.64 UR4, c[0x0][0x9f8] ;  /* 0x00027e0000047ab9 */ /* 0x000fe20000000a00 */
[----:B------:R-:W-:Y:S01]  /*1d00*/  ULDC.64 UR6, c[0x0][0x208] ;  /* 0x0000820000067ab9 */ /* 0x000fe20000000a00 */
[----:B------:R-:W-:Y:S01]  /*1d10*/  ISETP.NE.U32.AND P0, PT, RZ, UR4, PT ;  /* 0x00000004ff007c0c */ /* 0x000fe2000bf05070 */
[----:B------:R-:W0:Y:S01]  /*1d20*/  LDC.64 R98, c[0x0][0x300] ;  /* 0x0000c000ff627b82 */ /* 0x000e220000000a00 */
[----:B------:R-:W-:Y:S01]  /*1d30*/  IMAD.IADD R113, R113, 0x1, R26 ;  /* 0x0000000171717824 */ /* 0x000fe200078e021a */
[----:B------:R-:W-:Y:S01]  /*1d40*/  SHF.R.S32.HI R9, RZ, 0x1f, R122 ;  /* 0x0000001fff097819 */ /* 0x000fe2000001147a */
[----:B------:R-:W-:Y:S01]  /*1d50*/  ULDC.64 UR8, c[0x0][0xa08] ;  /* 0x0002820000087ab9 */ /* 0x000fe20000000a00 */
[----:B------:R-:W-:-:S04]  /*1d60*/  ISETP.NE.AND.EX P0, PT, RZ, UR5, PT, P0 ;  /* 0x00000005ff007c0c */ /* 0x000fc8000bf05300 */
[----:B------:R-:W1:Y:S08]  /*1d70*/  LDC R118, c[0x0][0x3f4] ;  /* 0x0000fd00ff767b82 */ /* 0x000e700000000800 */
[----:B------:R-:W2:Y:S01]  /*1d80*/  LDC.64 R104, c[0x0][0x408] ;  /* 0x00010200ff687b82 */ /* 0x000ea20000000a00 */
[----:B------:R-:W-:-:S04]  /*1d90*/  @P0 IADD3 R4, P1, R233, UR4, RZ ;  /* 0x00000004e9040c10 */ /* 0x000fc8000ff3e0ff */
[----:B------:R-:W-:Y:S01]  /*1da0*/  @P0 IADD3.X R5, R27, UR5, RZ, P1, !PT ;  /* 0x000000051b050c10 */ /* 0x000fe20008ffe4ff */
[----:B------:R-:W-:Y:S02]  /*1db0*/  ULDC.64 UR4, c[0x0][0x330] ;  /* 0x0000cc0000047ab9 */ /* 0x000fe40000000a00 */
[----:B------:R-:W3:Y:S02]  /*1dc0*/  LDC.64 R110, c[0x0][0x3f8] ;  /* 0x0000fe00ff6e7b82 */ /* 0x000ee40000000a00 */
[----:B------:R4:W3:Y:S01]  /*1dd0*/  @P0 LDG.E R25, desc[UR6][R4.64] ;  /* 0x0000000604190981 */ /* 0x0008e2000c1e1900 */
[----:B------:R-:W-:Y:S01]  /*1de0*/  SHF.R.S32.HI R3, RZ, 0x1f, R113 ;  /* 0x0000001fff037819 */ /* 0x000fe20000011471 */
[----:B------:R-:W-:Y:S01]  /*1df0*/  ULDC UR6, c[0x0][0x2f4] ;  /* 0x0000bd0000067ab9 */ /* 0x000fe20000000800 */
[----:B------:R-:W-:Y:S01]  /*1e00*/  IMAD R11, R9, UR4, RZ ;  /* 0x00000004090b7c24 */ /* 0x000fe2000f8e02ff */
[----:B------:R-:W-:Y:S01]  /*1e10*/  ISETP.GE.AND P1, PT, R213, UR6, PT ;  /* 0x00000006d5007c0c */ /* 0x000fe2000bf26270 */
[----:B------:R-:W-:Y:S01]  /*1e20*/  IMAD.WIDE.U32 R6, R122, UR4, R16 ;  /* 0x000000047a067c25 */ /* 0x000fe2000f8e0010 */
[----:B------:R-:W-:Y:S01]  /*1e30*/  ISETP.GE.AND P0, PT, R16, UR6, PT ;  /* 0x0000000610007c0c */ /* 0x000fe2000bf06270 */
[----:B------:R-:W1:Y:S01]  /*1e40*/  S2R R149, SR_TID.X ;  /* 0x0000000000957919 */ /* 0x000e620000002100 */
[----:B------:R-:W-:Y:S01]  /*1e50*/  SEL R8, RZ, 0xffffffff, P1 ;  /* 0xffffffffff087807 */ /* 0x000fe20000800000 */
[-C--:B0-----:R-:W-:Y:S01]  /*1e60*/  IMAD R0, R3, R98.reuse, RZ ;  /* 0x0000006203007224 */ /* 0x081fe200078e02ff */
[----:B------:R-:W-:Y:S01]  /*1e70*/  ISETP.GE.AND P1, PT, R218, UR6, PT ;  /* 0x00000006da007c0c */ /* 0x000fe2000bf26270 */
[----:B------:R-:W-:Y:S01]  /*1e80*/  IMAD R13, R122, UR5, R11 ;  /* 0x000000057a0d7c24 */ /* 0x000fe2000f8e020b */
[----:B------:R-:W-:Y:S01]  /*1e90*/  ULDC.64 UR4, c[0x0][0x308] ;  /* 0x0000c20000047ab9 */ /* 0x000fe20000000a00 */
[C---:B------:R-:W-:Y:S01]  /*1ea0*/  IMAD R11, R113.reuse, R99, R0 ;  /* 0x00000063710b7224 */ /* 0x040fe200078e0200 */
[----:B------:R-:W-:Y:S01]  /*1eb0*/  SEL R0, RZ, 0x1, P0 ;  /* 0x00000001ff007807 */ /* 0x000fe20000000000 */
[----:B----4-:R-:W-:Y:S01]  /*1ec0*/  IMAD.WIDE.U32 R4, R113, R98, RZ ;  /* 0x0000006271047225 */ /* 0x010fe200078e00ff */
[----:B------:R-:W-:-:S02]  /*1ed0*/  ISETP.NE.U32.AND P0, PT, RZ, UR8, PT ;  /* 0x00000008ff007c0c */ /* 0x000fc4000bf05070 */
[----:B------:R-:W-:Y:S01]  /*1ee0*/  SHF.R.S32.HI R20, RZ, 0x1f, R212 ;  /* 0x0000001fff147819 */ /* 0x000fe200000114d4 */
[----:B------:R-:W-:Y:S01]  /*1ef0*/  IMAD.IADD R7, R7, 0x1, R13 ;  /* 0x0000000107077824 */ /* 0x000fe200078e020d */
[----:B------:R-:W-:Y:S01]  /*1f00*/  ISETP.NE.AND.EX P0, PT, RZ, UR9, PT, P0 ;  /* 0x00000009ff007c0c */ /* 0x000fe2000bf05300 */
[----:B------:R-:W-:Y:S01]  /*1f10*/  IMAD.SHL.U32 R13, R8, 0x2, RZ ;  /* 0x00000002080d7824 */ /* 0x000fe200078e00ff */
[----:B------:R-:W-:Y:S01]  /*1f20*/  ULDC.64 UR8, c[0x0][0x338] ;  /* 0x0000ce0000087ab9 */ /* 0x000fe20000000a00 */
[----:B------:R-:W-:Y:S01]  /*1f30*/  IMAD R9, R9, UR4, RZ ;  /* 0x0000000409097c24 */ /* 0x000fe2000f8e02ff */
[----:B------:R-:W-:Y:S01]  /*1f40*/  SHF.R.S32.HI R23, RZ, 0x1f, R22 ;  /* 0x0000001fff177819 */ /* 0x000fe20000011416 */
[----:B------:R-:W-:Y:S01]  /*1f50*/  IMAD.IADD R5, R5, 0x1, R11 ;  /* 0x0000000105057824 */ /* 0x000fe200078e020b */
[----:B------:R-:W-:Y:S01]  /*1f60*/  LOP3.LUT R0, R13, 0x2, R0, 0xe2, !PT ;  /* 0x000000020d007812 */ /* 0x000fe200078ee200 */
[C---:B------:R-:W-:Y:S01]  /*1f70*/  IMAD R11, R122.reuse, UR5, R9 ;  /* 0x000000057a0b7c24 */ /* 0x040fe2000f8e0209 */
[----:B------:R-:W-:Y:S01]  /*1f80*/  SEL R9, RZ, 0x4, P1 ;  /* 0x00000004ff097807 */ /* 0x000fe20000800000 */
[----:B------:R-:W-:Y:S01]  /*1f90*/  IMAD.WIDE.U32 R4, R122, UR4, R4 ;  /* 0x000000047a047c25 */ /* 0x000fe2000f8e0004 */
[----:B------:R-:W-:Y:S01]  /*1fa0*/  ULDC.64 UR4, c[0x0][0x310] ;  /* 0x0000c40000047ab9 */ /* 0x000fe20000000a00 */
[----:B------:R-:W-:-:S02]  /*1fb0*/  SHF.R.U32.HI R28, RZ, 0x3, R223 ;  /* 0x00000003ff1c7819 */ /* 0x000fc400000116df */
[----:B------:R-:W-:Y:S01]  /*1fc0*/  LOP3.LUT R9, R0, R9, RZ, 0xfc, !PT ;  /* 0x0000000900097212 */ /* 0x000fe200078efcff */
[----:B------:R-:W-:Y:S01]  /*1fd0*/  IMAD.IADD R5, R5, 0x1, R11 ;  /* 0x0000000105057824 */ /* 0x000fe200078e020b */
[----:B------:R-:W-:Y:S01]  /*1fe0*/  SHF.R.U32.HI R21, RZ, 0x3, R222 ;  /* 0x00000003ff157819 */ /* 0x000fe200000116de */
[CC--:B--2---:R-:W-:Y:S01]  /*1ff0*/  IMAD.WIDE.U32 R100, R212.reuse, R104.reuse, R22 ;  /* 0x00000068d4647225 */ /* 0x0c4fe200078e0016 */
[----:B------:R-:W-:Y:S02]  /*2000*/  ISETP.GE.AND P2, PT, R219, UR6, PT ;  /* 0x00000006db007c0c */ /* 0x000fe4000bf46270 */
[C---:B------:R-:W-:Y:S01]  /*2010*/  IADD3 R112, P3, R212.reuse, R113, RZ ;  /* 0x00000071d4707210 */ /* 0x040fe20007f7e0ff */
[----:B------:R-:W-:Y:S01]  /*2020*/  IMAD.WIDE.U32 R102, R212, R104, R16 ;  /* 0x00000068d4667225 */ /* 0x000fe200078e0010 */
[C-C-:B------:R-:W-:Y:S02]  /*2030*/  SHF.L.U64.HI R128, R98.reuse, 0x5, R99.reuse ;  /* 0x0000000562807819 */ /* 0x140fe40000010263 */
[----:B------:R-:W-:Y:S01]  /*2040*/  SHF.L.U64.HI R130, R98, 0x6, R99 ;  /* 0x0000000662827819 */ /* 0x000fe20000010263 */
[----:B---3--:R-:W-:Y:S01]  /*2050*/  IMAD.WIDE.U32 R106, R212, R110, R22 ;  /* 0x0000006ed46a7225 */ /* 0x008fe200078e0016 */
[----:B------:R-:W-:-:S02]  /*2060*/  SHF.L.U64.HI R30, R110, 0x5, R111 ;  /* 0x000000056e1e7819 */ /* 0x000fc4000001026f */
[----:B------:R-:W-:Y:S01]  /*2070*/  SHF.L.U64.HI R34, R104, 0x5, R105 ;  /* 0x0000000568227819 */ /* 0x000fe20000010269 */
[----:B------:R-:W-:Y:S01]  /*2080*/  IMAD.WIDE.U32 R108, R212, R110, R16 ;  /* 0x0000006ed46c7225 */ /* 0x000fe200078e0010 */
[----:B------:R-:W-:Y:S02]  /*2090*/  SHF.L.U64.HI R33, R104, 0x6, R105 ;  /* 0x0000000668217819 */ /* 0x000fe40000010269 */
[----:B------:R-:W-:Y:S01]  /*20a0*/  LOP3.LUT R26, R9, 0x1, RZ, 0xc0, !PT ;  /* 0x00000001091a7812 */ /* 0x000fe200078ec0ff */
[----:B------:R-:W-:Y:S01]  /*20b0*/  IMAD.SHL.U32 R29, R212, 0x40, RZ ;  /* 0x00000040d41d7824 */ /* 0x000fe200078e00ff */
[----:B-1----:R-:W-:Y:S01]  /*20c0*/  LEA.HI R149, R149, 0x8, RZ, 0x19 ;  /* 0x0000000895957811 */ /* 0x002fe200078fc8ff */
[C---:B------:R-:W-:Y:S02]  /*20d0*/  IMAD.SHL.U32 R129, R98.reuse, 0x20, RZ ;  /* 0x0000002062817824 */ /* 0x040fe400078e00ff */
[----:B------:R-:W-:Y:S02]  /*20e0*/  IMAD.SHL.U32 R131, R98, 0x40, RZ ;  /* 0x0000004062837824 */ /* 0x000fe400078e00ff */
[----:B------:R-:W-:-:S02]  /*20f0*/  IMAD.SHL.U32 R27, R110, 0x40, RZ ;  /* 0x000000406e1b7824 */ /* 0x000fc400078e00ff */
[----:B------:R-:W-:Y:S02]  /*2100*/  IMAD R127, R105, 0x50, RZ ;  /* 0x00000050697f7824 */ /* 0x000fe400078e02ff */
[C---:B------:R-:W-:Y:S02]  /*2110*/  IMAD.SHL.U32 R32, R104.reuse, 0x20, RZ ;  /* 0x0000002068207824 */ /* 0x040fe400078e00ff */
[----:B------:R-:W-:Y:S02]  /*2120*/  IMAD.SHL.U32 R31, R104, 0x40, RZ ;  /* 0x00000040681f7824 */ /* 0x000fe400078e00ff */
[----:B------:R-:W-:Y:S01]  /*2130*/  IMAD.X R113, R20, 0x1, R3, P3 ;  /* 0x0000000114717824 */ /* 0x000fe200018e0603 */
[----:B------:R-:W-:Y:S02]  /*2140*/  SHF.R.S32.HI R8, RZ, 0x1f, R25 ;  /* 0x0000001fff087819 */ /* 0x000fe40000011419 */
[----:B------:R-:W-:Y:S02]  /*2150*/  SEL R97, R25, RZ, !P0 ;  /* 0x000000ff19617207 */ /* 0x000fe40004000000 */
[----:B------:R-:W-:-:S02]  /*2160*/  SEL R8, R8, RZ, !P0 ;  /* 0x000000ff08087207 */ /* 0x000fc40004000000 */
[----:B------:R-:W-:Y:S01]  /*2170*/  ISETP.GE.AND P0, PT, R16, R118, PT ;  /* 0x000000761000720c */ /* 0x000fe20003f06270 */
[----:B------:R-:W-:-:S04]  /*2180*/  IMAD.WIDE.U32 R94, R97, UR8, R6 ;  /* 0x00000008615e7c25 */ /* 0x000fc8000f8e0006 */
[C---:B------:R-:W-:Y:S02]  /*2190*/  IMAD R0, R8.reuse, UR8, RZ ;  /* 0x0000000808007c24 */ /* 0x040fe4000f8e02ff */
[----:B------:R-:W-:Y:S02]  /*21a0*/  IMAD R8, R8, UR4, RZ ;  /* 0x0000000408087c24 */ /* 0x000fe4000f8e02ff */
[C---:B------:R-:W-:Y:S02]  /*21b0*/  IMAD R37, R97.reuse, UR9, R0 ;  /* 0x0000000961257c24 */ /* 0x040fe4000f8e0200 */
[C---:B------:R-:W-:Y:S02]  /*21c0*/  IMAD R11, R97.reuse, UR5, R8 ;  /* 0x00000005610b7c24 */ /* 0x040fe4000f8e0208 */
[----:B------:R-:W-:-:S04]  /*21d0*/  IMAD.WIDE.U32 R96, R97, UR4, R4 ;  /* 0x0000000461607c25 */ /* 0x000fc8000f8e0004 */
[-C--:B------:R-:W-:Y:S02]  /*21e0*/  IMAD R6, R20, R98.reuse, RZ ;  /* 0x0000006214067224 */ /* 0x080fe400078e02ff */
[----:B------:R-:W-:-:S04]  /*21f0*/  IMAD.WIDE.U32 R4, R212, R98, R16 ;  /* 0x00000062d4047225 */ /* 0x000fc800078e0010 */
[----:B------:R-:W-:Y:S01]  /*2200*/  IMAD R35, R212, R99, R6 ;  /* 0x00000063d4237224 */ /* 0x000fe200078e0206 */
[----:B------:R-:W-:Y:S01]  /*2210*/  IADD3 R93, P1, R96, R4, RZ ;  /* 0x00000004605d7210 */ /* 0x000fe20007f3e0ff */
[----:B------:R-:W-:Y:S02]  /*2220*/  IMAD.IADD R92, R97, 0x1, R11 ;  /* 0x00000001615c7824 */ /* 0x000fe400078e020b */
[----:B------:R-:W-:-:S03]  /*2230*/  IMAD R0, R20, R104, RZ ;  /* 0x0000006814007224 */ /* 0x000fc600078e02ff */
[----:B------:R-:W-:Y:S01]  /*2240*/  IADD3.X R35, R92, R5, R35, P1, !PT ;  /* 0x000000055c237210 */ /* 0x000fe20000ffe423 */
[----:B------:R-:W-:Y:S01]  /*2250*/  IMAD R7, R212, R105, R0 ;  /* 0x00000069d4077224 */ /* 0x000fe200078e0200 */
[----:B------:R-:W-:Y:S01]  /*2260*/  SEL R5, R118, RZ, P0 ;  /* 0x000000ff76057207 */ /* 0x000fe20000000000 */
[----:B------:R-:W-:Y:S01]  /*2270*/  IMAD R0, R20, R110, RZ ;  /* 0x0000006e14007224 */ /* 0x000fe200078e02ff */
[----:B------:R-:W-:Y:S01]  /*2280*/  ISETP.GE.AND P1, PT, R213, R118, PT ;  /* 0x00000076d500720c */ /* 0x000fe20003f26270 */
[----:B------:R-:W-:Y:S02]  /*2290*/  IMAD.IADD R101, R101, 0x1, R7 ;  /* 0x0000000165657824 */ /* 0x000fe400078e0207 */
[----:B------:R-:W-:Y:S01]  /*22a0*/  IMAD.IADD R5, R16, 0x1, R5 ;  /* 0x0000000110057824 */ /* 0x000fe200078e0205 */
[----:B------:R-:W-:Y:S01]  /*22b0*/  SEL R4, R118, RZ, P1 ;  /* 0x000000ff76047207 */ /* 0x000fe20000800000 */
[----:B------:R-:W-:Y:S02]  /*22c0*/  IMAD.IADD R103, R7, 0x1, R103 ;  /* 0x0000000107677824 */ /* 0x000fe400078e0267 */
[----:B------:R-:W-:Y:S01]  /*22d0*/  IMAD R7, R212, R111, R0 ;  /* 0x0000006fd4077224 */ /* 0x000fe200078e0200 */
[----:B------:R-:W-:Y:S01]  /*22e0*/  SHF.R.S32.HI R0, RZ, 0x1f, R5 ;  /* 0x0000001fff007819 */ /* 0x000fe20000011405 */
[----:B-----5:R-:W-:-:S03]  /*22f0*/  IMAD.WIDE.U32 R100, R144, R104, R100 ;  /* 0x0000006890647225 */ /* 0x020fc600078e0064 */
[CC--:B------:R-:W-:Y:S01]  /*2300*/  LEA.HI R13, R0.reuse, R5.reuse, RZ, 0x3 ;  /* 0x00000005000d7211 */ /* 0x0c0fe200078f18ff */
[----:B------:R-:W-:Y:S01]  /*2310*/  IMAD.IADD R107, R107, 0x1, R7 ;  /* 0x000000016b6b7824 */ /* 0x000fe200078e0207 */
[----:B------:R-:W-:Y:S01]  /*2320*/  LEA.HI R0, R0, R5, RZ, 0x6 ;  /* 0x0000000500007211 */ /* 0x000fe200078f30ff */
[----:B------:R-:W-:Y:S01]  /*2330*/  IMAD.IADD R5, R213, 0x1, R4 ;  /* 0x00000001d5057824 */ /* 0x000fe200078e0204 */
[----:B------:R-:W-:Y:S01]  /*2340*/  LOP3.LUT R6, R223, 0x38, R13, 0xf8, !PT ;  /* 0x00000038df067812 */ /* 0x000fe200078ef80d */
[----:B------:R-:W-:Y:S01]  /*2350*/  IMAD.IADD R109, R7, 0x1, R109 ;  /* 0x00000001076d7824 */ /* 0x000fe200078e026d */
[----:B------:R-:W-:Y:S01]  /*2360*/  SHF.R.S32.HI R4, RZ, 0x6, R0 ;  /* 0x00000006ff047819 */ /* 0x000fe20000011400 */
[----:B------:R-:W-:Y:S01]  /*2370*/  IMAD.WIDE.U32 R106, R144, R110, R106 ;  /* 0x0000006e906a7225 */ /* 0x000fe200078e006a */
[----:B------:R-:W-:Y:S02]  /*2380*/  SHF.R.S32.HI R0, RZ, 0x1f, R5 ;  /* 0x0000001fff007819 */ /* 0x000fe40000011405 */
[----:B------:R-:W-:Y:S01]  /*2390*/  LOP3.LUT R8, R6, R28, RZ, 0x3c, !PT ;  /* 0x0000001c06087212 */ /* 0x000fe200078e3cff */
[----:B------:R-:W-:Y:S01]  /*23a0*/  IMAD R135, R4, 0x1400, R226 ;  /* 0x0000140004877824 */ /* 0x000fe200078e02e2 */
[-C--:B------:R-:W-:Y:S01]  /*23b0*/  LEA.HI R6, R0, R5.reuse, RZ, 0x6 ;  /* 0x0000000500067211 */ /* 0x080fe200078f30ff */
[----:B------:R-:W-:Y:S01]  /*23c0*/  IMAD R133, R4, 0x1400, R225 ;  /* 0x0000140004857824 */ /* 0x000fe200078e02e1 */
[----:B------:R-:W-:Y:S01]  /*23d0*/  LEA.HI R11, R0, R5, RZ, 0x3 ;  /* 0x00000005000b7211 */ /* 0x000fe200078f18ff */
[----:B------:R-:W-:Y:S01]  /*23e0*/  IMAD.IADD R135, R135, 0x1, R8 ;  /* 0x0000000187877824 */ /* 0x000fe200078e0208 */
[----:B------:R-:W-:Y:S01]  /*23f0*/  LOP3.LUT R0, R13, 0x38, RZ, 0xc0, !PT ;  /* 0x000000380d007812 */ /* 0x000fe200078ec0ff */
[----:B------:R-:W-:Y:S01]  /*2400*/  IMAD R143, R4, 0x1400, R227 ;  /* 0x00001400048f7824 */ /* 0x000fe200078e02e3 */
[----:B------:R-:W-:Y:S01]  /*2410*/  LOP3.LUT R7, R222, 0x38, R13, 0xf8, !PT ;  /* 0x00000038de077812 */ /* 0x000fe200078ef80d */
[----:B------:R-:W-:Y:S01]  /*2420*/  IMAD.WIDE.U32 R108, R144, R110, R108 ;  /* 0x0000006e906c7225 */ /* 0x000fe200078e006c */
[----:B------:R-:W-:-:S02]  /*2430*/  LOP3.LUT R5, R0, 0x1c0, R29, 0xf8, !PT ;  /* 0x000001c000057812 */ /* 0x000fc400078ef81d */
[-C--:B------:R-:W-:Y:S01]  /*2440*/  LOP3.LUT R10, R7, R21.reuse, RZ, 0x3c, !PT ;  /* 0x00000015070a7212 */ /* 0x080fe200078e3cff */
[----:B------:R-:W-:Y:S01]  /*2450*/  IMAD.WIDE.U32 R102, R144, R104, R102 ;  /* 0x0000006890667225 */ /* 0x000fe200078e0066 */
[----:B------:R-:W-:Y:S02]  /*2460*/  SHF.R.S32.HI R8, RZ, 0x6, R6 ;  /* 0x00000006ff087819 */ /* 0x000fe40000011406 */
[----:B------:R-:W-:Y:S01]  /*2470*/  LOP3.LUT R12, R222, 0x38, R11, 0xf8, !PT ;  /* 0x00000038de0c7812 */ /* 0x000fe200078ef80b */
[----:B------:R-:W-:Y:S01]  /*2480*/  IMAD.IADD R133, R133, 0x1, R10 ;  /* 0x0000000185857824 */ /* 0x000fe200078e020a */
[----:B------:R-:W-:Y:S01]  /*2490*/  LOP3.LUT R0, R5, R228, RZ, 0x3c, !PT ;  /* 0x000000e405007212 */ /* 0x000fe200078e3cff */
[C---:B------:R-:W-:Y:S01]  /*24a0*/  IMAD R132, R8.reuse, 0x1400, R225 ;  /* 0x0000140008847824 */ /* 0x040fe200078e02e1 */
[----:B------:R-:W-:Y:S01]  /*24b0*/  SHF.R.S32.HI R5, RZ, 0x1f, R144 ;  /* 0x0000001fff057819 */ /* 0x000fe20000011490 */
[----:B------:R-:W-:Y:S01]  /*24c0*/  IMAD R134, R8, 0x1400, R226 ;  /* 0x0000140008867824 */ /* 0x000fe200078e02e2 */
[----:B------:R-:W-:Y:S01]  /*24d0*/  LOP3.LUT R6, R11, 0x38, RZ, 0xc0, !PT ;  /* 0x000000380b067812 */ /* 0x000fe200078ec0ff */
[----:B------:R-:W-:Y:S01]  /*24e0*/  IMAD.IADD R143, R143, 0x1, R0 ;  /* 0x000000018f8f7824 */ /* 0x000fe200078e0200 */
[----:B------:R-:W-:Y:S01]  /*24f0*/  LOP3.LUT R21, R12, R21, RZ, 0x3c, !PT ;  /* 0x000000150c157212 */ /* 0x000fe200078e3cff */
[----:B------:R-:W-:Y:S01]  /*2500*/  IMAD R0, R5, R104, RZ ;  /* 0x0000006805007224 */ /* 0x000fe200078e02ff */
[----:B------:R-:W-:Y:S01]  /*2510*/  LOP3.LUT R10, R223, 0x38, R11, 0xf8, !PT ;  /* 0x00000038df0a7812 */ /* 0x000fe200078ef80b */
[----:B------:R-:W-:Y:S01]  /*2520*/  IMAD R142, R8, 0x1400, R227 ;  /* 0x00001400088e7824 */ /* 0x000fe200078e02e3 */
[----:B------:R-:W-:Y:S01]  /*2530*/  LOP3.LUT R7, R6, 0x1c0, R29, 0xf8, !PT ;  /* 0x000001c006077812 */ /* 0x000fe200078ef81d */
[----:B------:R-:W-:Y:S01]  /*2540*/  IMAD.IADD R132, R132, 0x1, R21 ;  /* 0x0000000184847824 */ /* 0x000fe200078e0215 */
[----:B------:R-:W-:Y:S01]  /*2550*/  LOP3.LUT R15, R10, R28, RZ, 0x3c, !PT ;  /* 0x0000001c0a0f7212 */ /* 0x000fe200078e3cff */
[----:B------:R-:W-:Y:S01]  /*2560*/  IMAD R21, R144, R105, R0 ;  /* 0x0000006990157224 */ /* 0x000fe200078e0200 */
[----:B------:R-:W-:Y:S01]  /*2570*/  LOP3.LUT R7, R7, R228, RZ, 0x3c, !PT ;  /* 0x000000e407077212 */ /* 0x000fe200078e3cff */
[----:B------:R-:W-:Y:S01]  /*2580*/  IMAD R0, R5, R110, RZ ;  /* 0x0000006e05007224 */ /* 0x000fe200078e02ff */
[----:B------:R-:W-:Y:S01]  /*2590*/  SHF.L.U64.HI R29, R110, 0x6, R111 ;  /* 0x000000066e1d7819 */ /* 0x000fe2000001026f */
[----:B------:R-:W-:Y:S01]  /*25a0*/  IMAD.IADD R134, R134, 0x1, R15 ;  /* 0x0000000186867824 */ /* 0x000fe200078e020f */
[----:B------:R-:W-:Y:S01]  /*25b0*/  SHF.R.S32.HI R14, RZ, 0x3, R13 ;  /* 0x00000003ff0e7819 */ /* 0x000fe2000001140d */
[----:B------:R-:W-:Y:S01]  /*25c0*/  IMAD R15, R144, R111, R0 ;  /* 0x0000006f900f7224 */ /* 0x000fe200078e0200 */
[----:B------:R-:W-:Y:S01]  /*25d0*/  SEL R0, RZ, 0x8, P2 ;  /* 0x00000008ff007807 */ /* 0x000fe20001000000 */
[----:B------:R-:W-:Y:S01]  /*25e0*/  IMAD.IADD R142, R142, 0x1, R7 ;  /* 0x000000018e8e7824 */ /* 0x000fe200078e0207 */
[----:B------:R-:W-:Y:S01]  /*25f0*/  SHF.R.S32.HI R12, RZ, 0x3, R11 ;  /* 0x00000003ff0c7819 */ /* 0x000fe2000001140b */
[----:B------:R-:W-:Y:S01]  /*2600*/  IMAD R7, R99, 0x50, RZ ;  /* 0x0000005063077824 */ /* 0x000fe200078e02ff */
[----:B------:R-:W-:Y:S01]  /*2610*/  LOP3.LUT R0, R9, R0, RZ, 0xfc, !PT ;  /* 0x0000000009007212 */ /* 0x000fe200078efcff */
[----:B------:R-:W-:Y:S01]  /*2620*/  IMAD R5, R111, 0x50, RZ ;  /* 0x000000506f057824 */ /* 0x000fe200078e02ff */
[----:B------:R-:W-:Y:S01]  /*2630*/  LOP3.LUT R13, R13, 0xfffffff8, RZ, 0xc0, !PT ;  /* 0xfffffff80d0d7812 */ /* 0x000fe200078ec0ff */
[----:B------:R-:W-:Y:S01]  /*2640*/  IMAD.SHL.U32 R28, R110, 0x20, RZ ;  /* 0x000000206e1c7824 */ /* 0x000fe200078e00ff */
[----:B------:R-:W-:Y:S01]  /*2650*/  LOP3.LUT R11, R11, 0xfffffff8, RZ, 0xc0, !PT ;  /* 0xfffffff80b0b7812 */ /* 0x000fe200078ec0ff */
[----:B------:R-:W-:Y:S01]  /*2660*/  VIADD R6, R212, 0x20 ;  /* 0x00000020d4067836 */ /* 0x000fe20000000000 */
[----:B------:R-:W-:Y:S01]  /*2670*/  LOP3.LUT R10, R0, 0x2, RZ, 0xc0, !PT ;  /* 0x00000002000a7812 */ /* 0x000fe200078ec0ff */
[----:B------:R-:W-:Y:S01]  /*2680*/  IMAD.WIDE.U32 R98, R98, 0x50, RZ ;  /* 0x0000005062627825 */ /* 0x000fe200078e00ff */
[----:B------:R-:W-:-:S02]  /*2690*/  LOP3.LUT R9, R0, 0x4, RZ, 0xc0, !PT ;  /* 0x0000000400097812 */ /* 0x000fc400078ec0ff */
[----:B------:R-:W-:Y:S01]  /*26a0*/  SHF.R.S32.HI R147, RZ, 0x1f, R6 ;  /* 0x0000001fff937819 */ /* 0x000fe20000011406 */
[----:B------:R-:W-:Y:S01]  /*26b0*/  VIADD R4, R212, 0x40 ;  /* 0x00000040d4047836 */ /* 0x000fe20000000000 */
[----:B------:R-:W-:Y:S01]  /*26c0*/  LOP3.LUT R8, R0, 0x8, RZ, 0xc0, !PT ;  /* 0x0000000800087812 */ /* 0x000fe200078ec0ff */
[----:B------:R-:W-:Y:S01]  /*26d0*/  IMAD.WIDE.U32 R110, R110, 0x50, RZ ;  /* 0x000000506e6e7825 */ /* 0x000fe200078e00ff */
[----:B------:R-:W-:Y:S02]  /*26e0*/  SHF.R.S32.HI R6, RZ, 0x1f, R11 ;  /* 0x0000001fff067819 */ /* 0x000fe4000001140b */
[----:B------:R-:W-:Y:S01]  /*26f0*/  SHF.R.S32.HI R146, RZ, 0x1f, R4 ;  /* 0x0000001fff927819 */ /* 0x000fe20000011404 */
[----:B------:R-:W-:-:S04]  /*2700*/  IMAD.WIDE.U32 R104, R104, 0x50, RZ ;  /* 0x0000005068687825 */ /* 0x000fc800078e00ff */
[----:B------:R-:W-:Y:S01]  /*2710*/  IMAD.IADD R120, R99, 0x1, R7 ;  /* 0x0000000163787824 */ /* 0x000fe200078e0207 */
[----:B------:R-:W-:Y:S01]  /*2720*/  SHF.R.S32.HI R7, RZ, 0x1f, R13 ;  /* 0x0000001fff077819 */ /* 0x000fe2000001140d */
[----:B------:R-:W-:Y:S02]  /*2730*/  IMAD.IADD R126, R111, 0x1, R5 ;  /* 0x000000016f7e7824 */ /* 0x000fe400078e0205 */
[----:B------:R-:W-:Y:S02]  /*2740*/  IMAD.IADD R25, R101, 0x1, R21 ;  /* 0x0000000165197824 */ /* 0x000fe400078e0215 */
[----:B------:R-:W-:Y:S02]  /*2750*/  IMAD.IADD R20, R107, 0x1, R15 ;  /* 0x000000016b147824 */ /* 0x000fe400078e020f */
[----:B------:R-:W-:Y:S02]  /*2760*/  IMAD.SHL.U32 R118, R118, 0x2, RZ ;  /* 0x0000000276767824 */ /* 0x000fe400078e00ff */
[----:B------:R-:W-:-:S02]  /*2770*/  IMAD.IADD R127, R105, 0x1, R127 ;  /* 0x00000001697f7824 */ /* 0x000fc400078e027f */
[----:B------:R-:W-:Y:S02]  /*2780*/  IMAD.IADD R21, R21, 0x1, R103 ;  /* 0x0000000115157824 */ /* 0x000fe400078e0267 */
[----:B------:R-:W-:Y:S02]  /*2790*/  IMAD.IADD R15, R15, 0x1, R109 ;  /* 0x000000010f0f7824 */ /* 0x000fe400078e026d */
[----:B------:R-:W-:-:S07]  /*27a0*/  IMAD.IADD R5, R95, 0x1, R37 ;  /* 0x000000015f057824 */ /* 0x000fce00078e0225 */
.L_x_761:
[----:B--2---:R-:W2:Y:S01]  /*27b0*/  LDL.LU R39, [R1+0x8] ;  /* 0x0000080001277983 */ /* 0x004ea20000300800 */
[----:B------:R-:W-:Y:S01]  /*27c0*/  VIADD R41, R24, 0xffffffff ;  /* 0xffffffff18297836 */ /* 0x000fe20000000000 */
[----:B------:R-:W0:Y:S01]  /*27d0*/  LDC.64 R116, c[0x0][0x2e8] ;  /* 0x0000ba00ff747b82 */ /* 0x000e220000000a00 */
[----:B------:R-:W-:Y:S05]  /*27e0*/  YIELD ;  /* 0x0000000000007946 */ /* 0x000fea0003800000 */
[----:B------:R-:W-:Y:S01]  /*27f0*/  SHF.R.S32.HI R38, RZ, 0x1f, R41 ;  /* 0x0000001fff267819 */ /* 0x000fe20000011429 */
[-C--:B------:R-:W-:Y:S01]  /*2800*/  IMAD R3, R120, R41.reuse, RZ ;  /* 0x0000002978037224 */ /* 0x080fe200078e02ff */
[----:B------:R-:W1:Y:S01]  /*2810*/  LDC R115, c[0x0][0x3f4] ;  /* 0x0000fd00ff737b82 */ /* 0x000e620000000800 */
[----:B------:R-:W-:Y:S01]  /*2820*/  IMAD.WIDE.U32 R124, R98, R41, RZ ;  /* 0x00000029627c7225 */ /* 0x000fe200078e00ff */
[----:B------:R-:W-:Y:S03]  /*2830*/  BSSY B0, `(.L_x_654) ;  /* 0x0000800000007945 */ /* 0x000fe60003800000 */
[----:B------:R-:W-:Y:S01]  /*2840*/  IMAD R3, R38, R98, R3 ;  /* 0x0000006226037224 */ /* 0x000fe200078e0203 */
[----:B------:R-:W-:-:S02]  /*2850*/  IADD3 R0, P3, P4, R93, R124, R131 ;  /* 0x0000007c5d007210 */ /* 0x000fc40007c7e083 */
[-C--:B------:R-:W-:Y:S01]  /*2860*/  IADD3 R36, P2, R93, R124.reuse, RZ ;  /* 0x0000007c5d247210 */ /* 0x080fe20007f5e0ff */
[----:B------:R-:W-:Y:S01]  /*2870*/  IMAD.IADD R88, R125, 0x1, R3 ;  /* 0x000000017d587824 */ /* 0x000fe200078e0203 */
[----:B------:R-:W-:-:S03]  /*2880*/  IADD3 R4, P5, P6, R93, R124, R129 ;  /* 0x0000007c5d047210 */ /* 0x000fc60007ebe081 */
[----:B------:R-:W-:Y:S01]  /*2890*/  IMAD.X R37, R88, 0x1, R35, P2 ;  /* 0x0000000158257824 */ /* 0x000fe200010e0623 */
[----:B------:R-:W-:Y:S02]  /*28a0*/  IADD3.X R3, R35, R88, R130, P3, P4 ;  /* 0x0000005823037210 */ /* 0x000fe40001fe8482 */
[----:B------:R-:W-:Y:S02]  /*28b0*/  ISETP.GT.AND P3, PT, R41, R119, PT ;  /* 0x000000772900720c */ /* 0x000fe40003f64270 */
[C---:B0-----:R-:W-:Y:S02]  /*28c0*/  LEA R48, P2, R0.reuse, R116, 0x1 ;  /* 0x0000007400307211 */ /* 0x041fe400078408ff */
[----:B------:R-:W-:Y:S02]  /*28d0*/  IADD3.X R24, R35, R88, R128, P5, P6 ;  /* 0x0000005823187210 */ /* 0x000fe40002fec480 */
[----:B------:R-:W-:Y:S01]  /*28e0*/  LEA.HI.X R49, R0, R117, R3, 0x1, P2 ;  /* 0x0000007500317211 */ /* 0x000fe200010f0c03 */
[----:B------:R-:W-:Y:S01]  /*28f0*/  IMAD R3, R19, 0x5000, R229 ;  /* 0x0000500013037824 */ /* 0x000fe200078e02e5 */
[----:B-1----:R-:W-:-:S02]  /*2900*/  ISETP.GE.AND P2, PT, R115, 0x1, PT ;  /* 0x000000017300780c */ /* 0x002fc40003f46270 */
[-C--:B------:R-:W-:Y:S02]  /*2910*/  LEA R50, P5, R4, R116.reuse, 0x1 ;  /* 0x0000007404327211 */ /* 0x080fe400078a08ff */
[----:B------:R-:W-:Y:S02]  /*2920*/  LEA R56, P6, R36, R116, 0x1 ;  /* 0x0000007424387211 */ /* 0x000fe400078c08ff */
[-C--:B------:R-:W-:Y:S01]  /*2930*/  LEA.HI.X R51, R4, R117.reuse, R24, 0x1, P5 ;  /* 0x0000007504337211 */ /* 0x080fe200028f0c18 */
[----:B------:R-:W-:Y:S01]  /*2940*/  IMAD R4, R3, 0x2, R18 ;  /* 0x0000000203047824 */ /* 0x000fe200078e0212 */
[----:B------:R-:W-:Y:S01]  /*2950*/  LEA.HI.X R57, R36, R117, R37, 0x1, P6 ;  /* 0x0000007524397211 */ /* 0x000fe200030f0c25 */
[----:B------:R-:W-:Y:S01]  /*2960*/  IMAD.MOV.U32 R24, RZ, RZ, R41 ;  /* 0x000000ffff187224 */ /* 0x000fe200078e0029 */
[----:B--2---:R-:W-:-:S04]  /*2970*/  LOP3.LUT R39, R39, 0xfffffffd, RZ, 0xc0, !PT ;  /* 0xfffffffd27277812 */ /* 0x004fc800078ec0ff */
[----:B------:R-:W-:-:S05]  /*2980*/  @P3 LOP3.LUT R39, R39, 0x2, RZ, 0xfc, !PT ;  /* 0x0000000227273812 */ /* 0x000fca00078efcff */
[----:B------:R0:W-:Y:S01]  /*2990*/  STL [R1+0x8], R39 ;  /* 0x0000082701007387 */ /* 0x0001e20000100800 */
[----:B------:R-:W-:Y:S05]  /*29a0*/  @!P2 BRA `(.L_x_655) ;  /* 0x0000007800a0a947 */ /* 0x000fea0003800000 */
[----:B------:R-:W-:Y:S01]  /*29b0*/  ULDC.U8 UR4, c[0x0][0x410] ;  /* 0x0001040000047ab9 */ /* 0x000fe20000000000 */
[-C--:B------:R-:W-:Y:S01]  /*29c0*/  IMAD R3, R126, R41.reuse, RZ ;  /* 0x000000297e037224 */ /* 0x080fe200078e02ff */
[----:B------:R-:W-:Y:S01]  /*29d0*/  ISETP.NE.AND P2, PT, RZ, UR4, PT ;  /* 0x00000004ff007c0c */ /* 0x000fe2000bf45270 */
[-C--:B0-----:R-:W-:Y:S02]  /*29e0*/  IMAD R39, R127, R41.reuse, RZ ;  /* 0x000000297f277224 */ /* 0x081fe400078e02ff */
[----:B------:R-:W-:Y:S02]  /*29f0*/  IMAD R37, R38, R110, R3 ;  /* 0x0000006e26257224 */ /* 0x000fe400078e0203 */
[----:B------:R-:W-:Y:S02]  /*2a00*/  IMAD R3, R24, -0x50, R2 ;  /* 0xffffffb018037824 */ /* 0x000fe400078e0202 */
[----:B------:R-:W-:-:S03]  /*2a10*/  IMAD.WIDE.U32 R86, R110, R41, RZ ;  /* 0x000000296e567225 */ /* 0x000fc600078e00ff */
[----:B------:R-:W-:Y:S01]  /*2a20*/  VIMNMX R3, R3, 0x50, PT ;  /* 0x0000005003037848 */ /* 0x000fe20003fe0100 */
[----:B------:R-:W-:Y:S01]  /*2a30*/  IMAD R39, R38, R104, R39 ;  /* 0x0000006826277224 */ /* 0x000fe200078e0227 */
[----:B------:R-:W-:Y:S01]  /*2a40*/  IADD3 R0, R87, R37, RZ ;  /* 0x0000002557007210 */ /* 0x000fe20007ffe0ff */
[----:B------:R-:W-:-:S04]  /*2a50*/  IMAD.WIDE.U32 R84, R104, R41, RZ ;  /* 0x0000002968547225 */ /* 0x000fc800078e00ff */
[----:B------:R-:W-:Y:S01]  /*2a60*/  IMAD.IADD R114, R85, 0x1, R39 ;  /* 0x0000000155727824 */ /* 0x000fe200078e0227 */
[----:B------:R-:W-:Y:S06]  /*2a70*/  @!P2 BRA `(.L_x_656) ;  /* 0x000000380050a947 */ /* 0x000fec0003800000 */
[----:B------:R-:W-:Y:S01]  /*2a80*/  ISETP.GE.AND P3, PT, R212, R3, PT ;  /* 0x00000003d400720c */ /* 0x000fe20003f66270 */
[----:B------:R-:W-:Y:S01]  /*2a90*/  BSSY B1, `(.L_x_657) ;  /* 0x000002a000017945 */ /* 0x000fe20003800000 */
        /* <DEDUP_REMOVED lines=9> */
[----:B------:R-:W-:Y:S06]  /*2b30*/  @P3 BRA `(.L_x_658) ;  /* 0x00000000007c3947 */ /* 0x000fec0003800000 */
[----:B------:R-:W-:Y:S01]  /*2b40*/  IADD3 R37, P2, R106, R86, RZ ;  /* 0x000000566a257210 */ /* 0x000fe20007f5e0ff */
[----:B------:R-:W-:Y:S01]  /*2b50*/  ULDC.64 UR4, c[0x0][0x3e8] ;  /* 0x0000fa0000047ab9 */ /* 0x000fe20000000a00 */
[----:B------:R-:W-:Y:S02]  /*2b60*/  IADD3 R39, P4, R100, R84, RZ ;  /* 0x0000005464277210 */ /* 0x000fe40007f9e0ff */
[----:B------:R-:W-:Y:S02]  /*2b70*/  CS2R R122, SRZ ;  /* 0x00000000007a7805 */ /* 0x000fe4000001ff00 */
[-C--:B------:R-:W-:Y:S01]  /*2b80*/  ISETP.GE.AND P5, PT, R22, R115.reuse, PT ;  /* 0x000000731600720c */ /* 0x080fe20003fa6270 */
[----:B------:R-:W-:Y:S01]  /*2b90*/  IMAD.X R38, R0, 0x1, R20, P2 ;  /* 0x0000000100267824 */ /* 0x000fe200010e0614 */
[C---:B------:R-:W-:Y:S01]  /*2ba0*/  LEA R36, P2, R37.reuse, UR4, 0x1 ;  /* 0x0000000425247c11 */ /* 0x040fe2000f8408ff */
[----:B------:R-:W-:Y:S01]  /*2bb0*/  IMAD.X R40, R114, 0x1, R25, P4 ;  /* 0x0000000172287824 */ /* 0x000fe200020e0619 */
[----:B------:R-:W-:Y:S01]  /*2bc0*/  CS2R R124, SRZ ;  /* 0x00000000007c7805 */ /* 0x000fe2000001ff00 */
[----:B------:R-:W-:Y:S01]  /*2bd0*/  ULDC.64 UR6, c[0x0][0x208] ;  /* 0x0000820000067ab9 */ /* 0x000fe20000000a00 */
[----:B------:R-:W-:Y:S01]  /*2be0*/  LEA.HI.X R37, R37, UR5, R38, 0x1, P2 ;  /* 0x0000000525257c11 */ /* 0x000fe200090f0c26 */
[----:B------:R-:W-:Y:S01]  /*2bf0*/  ULDC.64 UR4, c[0x0][0x400] ;  /* 0x0001000000047ab9 */ /* 0x000fe20000000a00 */
[----:B------:R-:W-:-:S02]  /*2c00*/  ISETP.GE.AND P4, PT, R215, R115, PT ;  /* 0x00000073d700720c */ /* 0x000fc40003f86270 */
[----:B------:R-:W-:-:S03]  /*2c10*/  LEA R38, P2, R39, UR4, 0x1 ;  /* 0x0000000427267c11 */ /* 0x000fc6000f8408ff */
[----:B------:R0:W5:Y:S01]  /*2c20*/  @!P5 LDG.E.64 R122, desc[UR6][R36.64] ;  /* 0x00000006247ad981 */ /* 0x000162000c1e1b00 */
[----:B------:R-:W-:Y:S02]  /*2c30*/  LEA.HI.X R39, R39, UR5, R40, 0x1, P2 ;  /* 0x0000000527277c11 */ /* 0x000fe400090f0c28 */
[----:B------:R-:W-:-:S03]  /*2c40*/  ISETP.GE.AND P2, PT, R214, R115, PT ;  /* 0x00000073d600720c */ /* 0x000fc60003f46270 */
[----:B------:R0:W5:Y:S01]  /*2c50*/  @!P5 LDG.E.64 R124, desc[UR6][R38.64] ;  /* 0x00000006267cd981 */ /* 0x000162000c1e1b00 */
[----:B------:R-:W-:Y:S02]  /*2c60*/  ISETP.GE.AND P5, PT, R216, R115, PT ;  /* 0x00000073d800720c */ /* 0x000fe40003fa6270 */
[----:B------:R-:W-:Y:S02]  /*2c70*/  CS2R R90, SRZ ;  /* 0x00000000005a7805 */ /* 0x000fe4000001ff00 */
[----:B------:R-:W-:Y:S02]  /*2c80*/  CS2R R82, SRZ ;  /* 0x0000000000527805 */ /* 0x000fe4000001ff00 */
[----:B------:R-:W-:Y:S02]  /*2c90*/  CS2R R78, SRZ ;  /* 0x00000000004e7805 */ /* 0x000fe4000001ff00 */
[----:B------:R-:W-:Y:S02]  /*2ca0*/  CS2R R116, SRZ ;  /* 0x0000000000747805 */ /* 0x000fe4000001ff00 */
[----:B------:R-:W-:-:S02]  /*2cb0*/  CS2R R88, SRZ ;  /* 0x0000000000587805 */ /* 0x000fc4000001ff00 */
[----:B------:R-:W-:Y:S01]  /*2cc0*/  CS2R R80, SRZ ;  /* 0x0000000000507805 */ /* 0x000fe2000001ff00 */
[----:B------:R0:W5:Y:S04]  /*2cd0*/  @!P4 LDG.E.64 R90, desc[UR6][R36.64+0x40] ;  /* 0x00004006245ac981 */ /* 0x000168000c1e1b00 */
[----:B------:R0:W5:Y:S04]  /*2ce0*/  @!P2 LDG.E.64 R82, desc[UR6][R36.64+0x80] ;  /* 0x000080062452a981 */ /* 0x000168000c1e1b00 */
[----:B------:R0:W5:Y:S04]  /*2cf0*/  @!P5 LDG.E.64 R78, desc[UR6][R36.64+0xc0] ;  /* 0x0000c006244ed981 */ /* 0x000168000c1e1b00 */
[----:B------:R0:W5:Y:S04]  /*2d00*/  @!P4 LDG.E.64 R116, desc[UR6][R38.64+0x40] ;  /* 0x000040062674c981 */ /* 0x000168000c1e1b00 */
[----:B------:R0:W5:Y:S04]  /*2d10*/  @!P2 LDG.E.64 R88, desc[UR6][R38.64+0x80] ;  /* 0x000080062658a981 */ /* 0x000168000c1e1b00 */
[----:B------:R0:W5:Y:S02]  /*2d20*/  @!P5 LDG.E.64 R80, desc[UR6][R38.64+0xc0] ;  /* 0x0000c0062650d981 */ /* 0x000164000c1e1b00 */
.L_x_658:
[----:B------:R-:W-:Y:S05]  /*2d30*/  BSYNC B1 ;  /* 0x0000000000017941 */ /* 0x000fea0003800000 */
.L_x_657:
[----:B0----5:R-:W-:Y:S01]  /*2d40*/  IMAD.MOV.U32 R36, RZ, RZ, R78 ;  /* 0x000000ffff247224 */ /* 0x021fe200078e004e */
[----:B------:R-:W-:Y:S01]  /*2d50*/  BSSY B1, `(.L_x_659) ;  /* 0x0000049000017945 */ /* 0x000fe20003800000 */
[----:B------:R-:W-:Y:S01]  /*2d60*/  IMAD.MOV.U32 R37, RZ, RZ, R79 ;  /* 0x000000ffff257224 */ /* 0x000fe200078e004f */
[----:B------:R-:W-:Y:S01]  /*2d70*/  CS2R R66, SRZ ;  /* 0x0000000000427805 */ /* 0x000fe2000001ff00 */
[----:B------:R-:W-:Y:S01]  /*2d80*/  IMAD.MOV.U32 R38, RZ, RZ, R82 ;  /* 0x000000ffff267224 */ /* 0x000fe200078e0052 */
[----:B------:R-:W-:Y:S01]  /*2d90*/  PRMT R183, R36, 0x7610, R183 ;  /* 0x0000761024b77816 */ /* 0x000fe200000000b7 */
[----:B------:R-:W-:Y:S01]  /*2da0*/  IMAD.MOV.U32 R36, RZ, RZ, R83 ;  /* 0x000000ffff247224 */ /* 0x000fe200078e0053 */
[----:B------:R-:W-:Y:S01]  /*2db0*/  PRMT R184, R37, 0x7610, R184 ;  /* 0x0000761025b87816 */ /* 0x000fe200000000b8 */
[----:B------:R-:W-:Y:S01]  /*2dc0*/  IMAD.MOV.U32 R37, RZ, RZ, R90 ;  /* 0x000000ffff257224 */ /* 0x000fe200078e005a */
[----:B------:R-:W-:Y:S01]  /*2dd0*/  PRMT R137, R137, 0x5410, R38 ;  /* 0x0000541089897816 */ /* 0x000fe20000000026 */
[----:B------:R-:W-:Y:S01]  /*2de0*/  VIADD R39, R212, 0x20 ;  /* 0x00000020d4277836 */ /* 0x000fe20000000000 */
[----:B------:R-:W-:Y:S01]  /*2df0*/  PRMT R186, R36, 0x7610, R186 ;  /* 0x0000761024ba7816 */ /* 0x000fe200000000ba */
[----:B------:R-:W-:Y:S01]  /*2e00*/  IMAD.MOV.U32 R36, RZ, RZ, R91 ;  /* 0x000000ffff247224 */ /* 0x000fe200078e005b */
[----:B------:R-:W-:Y:S01]  /*2e10*/  PRMT R138, R138, 0x5410, R37 ;  /* 0x000054108a8a7816 */ /* 0x000fe20000000025 */
[----:B------:R-:W-:Y:S01]  /*2e20*/  IMAD.MOV.U32 R37, RZ, RZ, R123 ;  /* 0x000000ffff257224 */ /* 0x000fe200078e007b */
[----:B------:R-:W-:Y:S01]  /*2e30*/  ISETP.GE.AND P4, PT, R39, R3, PT ;  /* 0x000000032700720c */ /* 0x000fe20003f86270 */
[----:B------:R-:W-:Y:S01]  /*2e40*/  IMAD.MOV.U32 R38, RZ, RZ, R122 ;  /* 0x000000ffff267224 */ /* 0x000fe200078e007a */
[----:B------:R-:W-:Y:S01]  /*2e50*/  PRMT R187, R36, 0x7610, R187 ;  /* 0x0000761024bb7816 */ /* 0x000fe200000000bb */
        /* <DEDUP_REMOVED lines=15> */
[----:B------:R-:W-:-:S02]  /*2f50*/  PRMT R148, R38, 0x7610, R148 ;  /* 0x0000761026947816 */ /* 0x000fc40000000094 */
[----:B------:R-:W-:Y:S02]  /*2f60*/  CS2R R70, SRZ ;  /* 0x0000000000467805 */ /* 0x000fe4000001ff00 */
[----:B------:R-:W-:Y:S02]  /*2f70*/  PRMT R189, R36, 0x7610, R189 ;  /* 0x0000761024bd7816 */ /* 0x000fe400000000bd */
[----:B------:R-:W-:Y:S02]  /*2f80*/  CS2R R74, SRZ ;  /* 0x00000000004a7805 */ /* 0x000fe4000001ff00 */
[----:B------:R-:W-:Y:S02]  /*2f90*/  PRMT R152, R37, 0x7610, R152 ;  /* 0x0000761025987816 */ /* 0x000fe40000000098 */
[----:B------:R-:W-:Y:S02]  /*2fa0*/  CS2R R64, SRZ ;  /* 0x0000000000407805 */ /* 0x000fe4000001ff00 */
[----:B------:R-:W-:-:S02]  /*2fb0*/  CS2R R68, SRZ ;  /* 0x0000000000447805 */ /* 0x000fc4000001ff00 */
[----:B------:R-:W-:Y:S02]  /*2fc0*/  CS2R R72, SRZ ;  /* 0x0000000000487805 */ /* 0x000fe4000001ff00 */
[----:B------:R-:W-:Y:S01]  /*2fd0*/  CS2R R76, SRZ ;  /* 0x00000000004c7805 */ /* 0x000fe2000001ff00 */
[----:B------:R-:W-:Y:S06]  /*2fe0*/  @P4 BRA `(.L_x_660) ;  /* 0x00000000007c4947 */ /* 0x000fec0003800000 */
[----:B------:R-:W-:Y:S01]  /*2ff0*/  IADD3 R37, P2, P5, R106, R86, R28 ;  /* 0x000000566a257210 */ /* 0x000fe20007d5e01c */
[----:B------:R-:W-:Y:S01]  /*3000*/  ULDC.64 UR4, c[0x0][0x3e8] ;  /* 0x0000fa0000047ab9 */ /* 0x000fe20000000a00 */
[----:B------:R-:W-:Y:S01]  /*3010*/  ULDC.64 UR6, c[0x0][0x400] ;  /* 0x0001000000067ab9 */ /* 0x000fe20000000a00 */
[----:B------:R-:W-:Y:S02]  /*3020*/  CS2R R74, SRZ ;  /* 0x00000000004a7805 */ /* 0x000fe4000001ff00 */
[----:B------:R-:W-:Y:S02]  /*3030*/  IADD3.X R42, R20, R0, R30, P2, P5 ;  /* 0x00000000142a7210 */ /* 0x000fe400017ea41e */
[----:B------:R-:W-:Y:S02]  /*3040*/  CS2R R70, SRZ ;  /* 0x0000000000467805 */ /* 0x000fe4000001ff00 */
[----:B------:R-:W-:Y:S02]  /*3050*/  IADD3 R39, P2, P5, R100, R84, R32 ;  /* 0x0000005464277210 */ /* 0x000fe40007d5e020 */
[----:B------:R-:W-:-:S02]  /*3060*/  CS2R R76, SRZ ;  /* 0x00000000004c7805 */ /* 0x000fc4000001ff00 */
[----:B------:R-:W-:Y:S01]  /*3070*/  CS2R R72, SRZ ;  /* 0x0000000000487805 */ /* 0x000fe2000001ff00 */
[----:B------:R-:W-:Y:S01]  /*3080*/  ULDC.64 UR8, c[0x0][0x208] ;  /* 0x0000820000087ab9 */ /* 0x000fe20000000a00 */
[----:B------:R-:W-:Y:S02]  /*3090*/  IADD3.X R40, R25, R114, R34, P2, P5 ;  /* 0x0000007219287210 */ /* 0x000fe400017ea422 */
[----:B------:R-:W-:Y:S02]  /*30a0*/  LEA R36, P2, R37, UR4, 0x1 ;  /* 0x0000000425247c11 */ /* 0x000fe4000f8408ff */
[----:B------:R-:W-:Y:S02]  /*30b0*/  LEA R38, P5, R39, UR6, 0x1 ;  /* 0x0000000627267c11 */ /* 0x000fe4000f8a08ff */
[----:B------:R-:W-:Y:S02]  /*30c0*/  LEA.HI.X R37, R37, UR5, R42, 0x1, P2 ;  /* 0x0000000525257c11 */ /* 0x000fe400090f0c2a */
[----:B------:R-:W-:-:S02]  /*30d0*/  LEA.HI.X R39, R39, UR7, R40, 0x1, P5 ;  /* 0x0000000727277c11 */ /* 0x000fc4000a8f0c28 */
[-C--:B------:R-:W-:Y:S02]  /*30e0*/  ISETP.GE.AND P2, PT, R22, R115.reuse, PT ;  /* 0x000000731600720c */ /* 0x080fe40003f46270 */
[----:B------:R-:W-:Y:S02]  /*30f0*/  ISETP.GE.AND P5, PT, R215, R115, PT ;  /* 0x00000073d700720c */ /* 0x000fe40003fa6270 */
[----:B------:R-:W-:Y:S02]  /*3100*/  CS2R R66, SRZ ;  /* 0x0000000000427805 */ /* 0x000fe4000001ff00 */
[----:B------:R-:W-:Y:S02]  /*3110*/  CS2R R62, SRZ ;  /* 0x00000000003e7805 */ /* 0x000fe4000001ff00 */
[----:B------:R-:W-:-:S05]  /*3120*/  CS2R R68, SRZ ;  /* 0x0000000000447805 */ /* 0x000fca000001ff00 */
[----:B------:R0:W5:Y:S04]  /*3130*/  @!P2 LDG.E.64 R74, desc[UR8][R36.64] ;  /* 0x00000008244aa981 */ /* 0x000168000c1e1b00 */
[----:B------:R0:W5:Y:S01]  /*3140*/  @!P2 LDG.E.64 R76, desc[UR8][R38.64] ;  /* 0x00000008264ca981 */ /* 0x000162000c1e1b00 */
[----:B------:R-:W-:-:S03]  /*3150*/  ISETP.GE.AND P2, PT, R214, R115, PT ;  /* 0x00000073d600720c */ /* 0x000fc60003f46270 */
[----:B------:R0:W5:Y:S04]  /*3160*/  @!P5 LDG.E.64 R70, desc[UR8][R36.64+0x40] ;  /* 0x000040082446d981 */ /* 0x000168000c1e1b00 */
[----:B------:R0:W5:Y:S01]  /*3170*/  @!P5 LDG.E.64 R72, desc[UR8][R38.64+0x40] ;  /* 0x000040082648d981 */ /* 0x000162000c1e1b00 */
[----:B------:R-:W-:Y:S02]  /*3180*/  ISETP.GE.AND P5, PT, R216, R115, PT ;  /* 0x00000073d800720c */ /* 0x000fe40003fa6270 */
[----:B------:R-:W-:-:S03]  /*3190*/  CS2R R64, SRZ ;  /* 0x0000000000407805 */ /* 0x000fc6000001ff00 */
[----:B------:R0:W5:Y:S04]  /*31a0*/  @!P2 LDG.E.64 R66, desc[UR8][R36.64+0x80] ;  /* 0x000080082442a981 */ /* 0x000168000c1e1b00 */
[----:B------:R0:W5:Y:S04]  /*31b0*/  @!P2 LDG.E.64 R68, desc[UR8][R38.64+0x80] ;  /* 0x000080082644a981 */ /* 0x000168000c1e1b00 */
[----:B------:R0:W5:Y:S04]  /*31c0*/  @!P5 LDG.E.64 R62, desc[UR8][R36.64+0xc0] ;  /* 0x0000c008243ed981 */ /* 0x000168000c1e1b00 */
[----:B------:R0:W5:Y:S02]  /*31d0*/  @!P5 LDG.E.64 R64, desc[UR8][R38.64+0xc0] ;  /* 0x0000c0082640d981 */ /* 0x000164000c1e1b00 */
.L_x_660:
[----:B------:R-:W-:Y:S05]  /*31e0*/  BSYNC B1 ;  /* 0x0000000000017941 */ /* 0x000fea0003800000 */
.L_x_659:
[----:B0-----:R-:W-:Y:S01]  /*31f0*/  VIADD R36, R212, 0x40 ;  /* 0x00000040d4247836 */ /* 0x001fe20000000000 */
[----:B------:R-:W-:Y:S01]  /*3200*/  BSSY B1, `(.L_x_661) ;  /* 0x000002b000017945 */ /* 0x000fe20003800000 */
[----:B------:R-:W-:Y:S02]  /*3210*/  CS2R R40, SRZ ;  /* 0x0000000000287805 */ /* 0x000fe4000001ff00 */
[----:B------:R-:W-:Y:S02]  /*3220*/  CS2R R46, SRZ ;  /* 0x00000000002e7805 */ /* 0x000fe4000001ff00 */
[----:B------:R-:W-:Y:S02]  /*3230*/  CS2R R52, SRZ ;  /* 0x0000000000347805 */ /* 0x000fe4000001ff00 */
[----:B------:R-:W-:Y:S02]  /*3240*/  ISETP.GE.AND P5, PT, R36, R3, PT ;  /* 0x000000032400720c */ /* 0x000fe40003fa6270 */
[----:B------:R-:W-:-:S02]  /*3250*/  CS2R R58, SRZ ;  /* 0x00000000003a7805 */ /* 0x000fc4000001ff00 */
[----:B------:R-:W-:Y:S02]  /*3260*/  CS2R R42, SRZ ;  /* 0x00000000002a7805 */ /* 0x000fe4000001ff00 */
[----:B------:R-:W-:Y:S02]  /*3270*/  CS2R R44, SRZ ;  /* 0x00000000002c7805 */ /* 0x000fe4000001ff00 */
[----:B------:R-:W-:Y:S01]  /*3280*/  CS2R R54, SRZ ;  /* 0x0000000000367805 */ /* 0x000fe2000001ff00 */
[----:B-----5:R-:W-:Y:S01]  /*3290*/  IMAD.MOV.U32 R150, RZ, RZ, R62 ;  /* 0x000000ffff967224 */ /* 0x020fe200078e003e */
[----:B------:R-:W-:-:S03]  /*32a0*/  CS2R R60, SRZ ;  /* 0x00000000003c7805 */ /* 0x000fc6000001ff00 */
[----:B------:R-:W-:Y:S05]  /*32b0*/  @P5 BRA `(.L_x_662) ;  /* 0x00000000007c5947 */ /* 0x000fea0003800000 */
[----:B------:R-:W-:Y:S01]  /*32c0*/  IADD3 R86, P2, P6, R106, R27, R86 ;  /* 0x0000001b6a567210 */ /* 0x000fe20007e5e056 */
[----:B------:R-:W-:Y:S01]  /*32d0*/  ULDC.64 UR4, c[0x0][0x3e8] ;  /* 0x0000fa0000047ab9 */ /* 0x000fe20000000a00 */
[----:B------:R-:W-:Y:S01]  /*32e0*/  ULDC.64 UR6, c[0x0][0x400] ;  /* 0x0001000000067ab9 */ /* 0x000fe20000000a00 */
[----:B------:R-:W-:Y:S02]  /*32f0*/  CS2R R58, SRZ ;  /* 0x00000000003a7805 */ /* 0x000fe4000001ff00 */
[----:B------:R-:W-:Y:S02]  /*3300*/  IADD3.X R37, R20, R29, R0, P2, P6 ;  /* 0x0000001d14257210 */ /* 0x000fe400017ec400 */
[----:B------:R-:W-:Y:S02]  /*3310*/  CS2R R60, SRZ ;  /* 0x00000000003c7805 */ /* 0x000fe4000001ff00 */
[----:B------:R-:W-:Y:S01]  /*3320*/  IADD3 R84, P2, P6, R100, R31, R84 ;  /* 0x0000001f64547210 */ /* 0x000fe20007e5e054 */
[----:B------:R-:W-:-:S03]  /*3330*/  ULDC.64 UR8, c[0x0][0x208] ;  /* 0x0000820000087ab9 */ /* 0x000fc60000000a00 */
[----:B------:R-:W-:Y:S02]  /*3340*/  IADD3.X R39, R25, R33, R114, P2, P6 ;  /* 0x0000002119277210 */ /* 0x000fe400017ec472 */
[----:B------:R-:W-:-:S04]  /*3350*/  LEA R36, P2, R86, UR4, 0x1 ;  /* 0x0000000456247c11 */ /* 0x000fc8000f8408ff */
[----:B------:R-:W-:Y:S02]  /*3360*/  LEA.HI.X R37, R86, UR5, R37, 0x1, P2 ;  /* 0x0000000556257c11 */ /* 0x000fe400090f0c25 */
[----:B------:R-:W-:-:S04]  /*3370*/  LEA R38, P2, R84, UR6, 0x1 ;  /* 0x0000000654267c11 */ /* 0x000fc8000f8408ff */
[----:B------:R-:W-:Y:S02]  /*3380*/  LEA.HI.X R39, R84, UR7, R39, 0x1, P2 ;  /* 0x0000000754277c11 */ /* 0x000fe400090f0c27 */
[----:B------:R-:W-:Y:S02]  /*3390*/  ISETP.GE.AND P2, PT, R22, R115, PT ;  /* 0x000000731600720c */ /* 0x000fe40003f46270 */
[----:B------:R-:W-:Y:S02]  /*33a0*/  CS2R R52, SRZ ;  /* 0x0000000000347805 */ /* 0x000fe4000001ff00 */
[----:B------:R-:W-:-:S09]  /*33b0*/  CS2R R54, SRZ ;  /* 0x0000000000367805 */ /* 0x000fd2000001ff00 */
[----:B------:R0:W5:Y:S04]  /*33c0*/  @!P2 LDG.E.64 R58, desc[UR8][R36.64] ;  /* 0x00000008243aa981 */ /* 0x000168000c1e1b00 */
[----:B------:R0:W5:Y:S01]  /*33d0*/  @!P2 LDG.E.64 R60, desc[UR8][R38.64] ;  /* 0x00000008263ca981 */ /* 0x000162000c1e1b00 */
        /* <DEDUP_REMOVED lines=10> */
[----:B------:R-:W-:-:S13]  /*3480*/  ISETP.GE.AND P2, PT, R216, R115, PT ;  /* 0x00000073d800720c */ /* 0x000fda0003f46270 */
[----:B------:R0:W5:Y:S04]  /*3490*/  @!P2 LDG.E.64 R40, desc[UR8][R36.64+0xc0] ;  /* 0x0000c0082428a981 */ /* 0x000168000c1e1b00 */
[----:B------:R0:W5:Y:S02]  /*34a0*/  @!P2 LDG.E.64 R42, desc[UR8][R38.64+0xc0] ;  /* 0x0000c008262aa981 */ /* 0x000164000c1e1b00 */
.L_x_662:
[----:B------:R-:W-:Y:S05]  /*34b0*/  BSYNC B1 ;  /* 0x0000000000017941 */ /* 0x000fea0003800000 */
.L_x_661:
[----:B------:R-:W-:Y:S01]  /*34c0*/  IMAD.MOV.U32 R0, RZ, RZ, R63 ;  /* 0x000000ffff007224 */ /* 0x000fe200078e003f */
[----:B------:R-:W-:Y:S01]  /*34d0*/  ULOP3.LUT UR4, UR60, 0x1, URZ, 0xfc, !UPT ;  /* 0x000000013c047892 */ /* 0x000fe2000f8efc3f */
[----:B0-----:R-:W-:Y:S01]  /*34e0*/  IMAD.MOV.U32 R36, RZ, RZ, R66 ;  /* 0x000000ffff247224 */ /* 0x001fe200078e0042 */
        /* <DEDUP_REMOVED lines=25> */
[----:B-----5:R-:W-:Y:S01]  /*3680*/  IMAD.MOV.U32 R0, RZ, RZ, R40 ;  /* 0x000000ffff007224 */ /* 0x020fe200078e0028 */
[----:B------:R-:W-:Y:S01]  /*3690*/  PRMT R181, R37, 0x7610, R181 ;  /* 0x0000761025b57816 */ /* 0x000fe200000000b5 */
[----:B------:R-:W-:Y:S01]  /*36a0*/  IMAD.MOV.U32 R38, RZ, RZ, R73 ;  /* 0x000000ffff267224 */ /* 0x000fe200078e0049 */
[----:B------:R-:W-:Y:S01]  /*36b0*/  PRMT R182, R36, 0x7610, R182 ;  /* 0x0000761024b67816 */ /* 0x000fe200000000b6 */
[----:B------:R-:W-:Y:S01]  /*36c0*/  IMAD.MOV.U32 R37, RZ, RZ, R46 ;  /* 0x000000ffff257224 */ /* 0x000fe200078e002e */
[----:B------:R-:W-:Y:S01]  /*36d0*/  PRMT R86, R0, 0x7610, R86 ;  /* 0x0000761000567816 */ /* 0x000fe20000000056 */
[----:B------:R-:W-:Y:S01]  /*36e0*/  IMAD.MOV.U32 R36, RZ, RZ, R47 ;  /* 0x000000ffff247224 */ /* 0x000fe200078e002f */
[----:B------:R-:W-:Y:S01]  /*36f0*/  UISETP.NE.AND UP0, UPT, UR4, 0x3, UPT ;  /* 0x000000030400788c */ /* 0x000fe2000bf05270 */
        /* <DEDUP_REMOVED lines=9> */
[----:B------:R-:W-:-:S02]  /*3790*/  PLOP3.LUT P2, PT, PT, PT, UP0, 0x80, 0x0 ;  /* 0x000000000000781c */ /* 0x000fc40003f4f008 */
        /* <DEDUP_REMOVED lines=17> */
[----:B------:R-:W-:Y:S02]  /*38b0*/  PRMT R176, R36, 0x7610, R176 ;  /* 0x0000761024b07816 */ /* 0x000fe400000000b0 */
[----:B------:R-:W-:Y:S02]  /*38c0*/  PRMT R175, R0, 0x7610, R175 ;  /* 0x0000761000af7816 */ /* 0x000fe400000000af */
[----:B------:R-:W-:Y:S01]  /*38d0*/  PRMT R180, R37, 0x7610, R180 ;  /* 0x0000761025b47816 */ /* 0x000fe200000000b4 */
[----:B------:R-:W-:Y:S06]  /*38e0*/  @!P2 BRA `(.L_x_663) ;  /* 0x000000000004a947 */ /* 0x000fec0003800000 */
[----:B------:R-:W-:Y:S01]  /*38f0*/  BPT.TRAP 0x1 ;  /* 0x000000040000795c */ /* 0x000fe20000300000 */
.L_x_663:
[----:B------:R-:W-:Y:S01]  /*3900*/  IMAD R0, R19, 0x8, R18 ;  /* 0x0000000813007824 */ /* 0x000fe200078e0212 */
[----:B------:R-:W-:Y:S01]  /*3910*/  SHF.L.U32 R114, R217, 0x1f, RZ ;  /* 0x0000001fd9727819 */ /* 0x000fe200000006ff */
[----:B------:R-:W-:Y:S03]  /*3920*/  BSSY B1, `(.L_x_664) ;  /* 0x0000003000017945 */ /* 0x000fe60003800000 */
[----:B------:R-:W0:Y:S02]  /*3930*/  SYNCS.PHASECHK.TRANS64.TRYWAIT P6, [R0+URZ+0x38890], R114 ;  /* 0x03889072000075a7 */ /* 0x000e2400080c017f */
[----:B0-----:R-:W-:Y:S05]  /*3940*/  @!P6 BRA `(.L_x_665) ;  /* 0x000002580064e947 */ /* 0x001fea0003800000 */
.L_x_1052:
[----:B------:R-:W-:Y:S05]  /*3950*/  BSYNC B1 ;  /* 0x0000000000017941 */ /* 0x000fea0003800000 */
.L_x_664:
[----:B------:R-:W-:Y:S04]  /*3960*/  BSSY B1, `(.L_x_666) ;  /* 0x00000df000017945 */ /* 0x000fe80003800000 */
[----:B------:R-:W-:Y:S05]  /*3970*/  @P3 BRA `(.L_x_667) ;  /* 0x0000000c00743947 */ /* 0x000fea0003800000 */
[----:B------:R-:W-:Y:S01]  /*3980*/  ISETP.NE.AND P3, PT, R26, RZ, PT ;  /* 0x000000ff1a00720c */ /* 0x000fe20003f65270 */
[----:B------:R-:W-:-:S12]  /*3990*/  BSSY B2, `(.L_x_668) ;  /* 0x0000035000027945 */ /* 0x000fd80003800000 */
[----:B------:R-:W-:Y:S05]  /*39a0*/  @!P3 BRA `(.L_x_669) ;  /* 0x0000000000ccb947 */ /* 0x000fea0003800000 */
[----:B------:R1:W2:Y:S01]  /*39b0*/  LDS.128 R36, [R4+0x24400] ;  /* 0x0244000004247984 */ /* 0x0002a20000000c00 */
[----:B------:R-:W-:Y:S01]  /*39c0*/  ISETP.GE.AND P3, PT, R22, R115, PT ;  /* 0x000000731600720c */ /* 0x000fe20003f66270 */
[----:B------:R-:W-:-:S12]  /*39d0*/  BSSY B3, `(.L_x_670) ;  /* 0x000002e000037945 */ /* 0x000fd80003800000 */
[----:B-1----:R-:W-:Y:S05]  /*39e0*/  @P3 BRA `(.L_x_671) ;  /* 0x0000000000b03947 */ /* 0x002fea0003800000 */
[----:B------:R-:W-:Y:S02]  /*39f0*/  SHF.R.U64 R85, R124, 0x10, R125 ;  /* 0x000000107c557819 */ /* 0x000fe4000000127d */
[----:B------:R-:W-:Y:S02]  /*3a00*/  SHF.R.U64 R84, R122, 0x10, R123 ;  /* 0x000000107a547819 */ /* 0x000fe4000000127b */
[----:B------:R-:W-:Y:S02]  /*3a10*/  PRMT R85, R148, 0x5410, R85 ;  /* 0x0000541094557816 */ /* 0x000fe40000000055 */
[----:B------:R-:W-:Y:S02]  /*3a20*/  PRMT R84, R139, 0x5432, R84 ;  /* 0x000054328b547816 */ /* 0x000fe40000000054 */
[----:B--2---:R-:W-:Y:S02]  /*3a30*/  LOP3.LUT R153, R37, 0xffff0000, RZ, 0xc0, !PT ;  /* 0xffff000025997812 */ /* 0x004fe400078ec0ff */
[C---:B------:R-:W-:Y:S01]  /*3a40*/  LOP3.LUT R124, R85.reuse, 0xffff0000, RZ, 0xc0, !PT ;  /* 0xffff0000557c7812 */ /* 0x040fe200078ec0ff */
[----:B------:R-:W-:Y:S01]  /*3a50*/  IMAD.U32 R85, R85, 0x10000, RZ ;  /* 0x0001000055557824 */ /* 0x000fe200078e00ff */
[----:B------:R-:W-:-:S02]  /*3a60*/  LOP3.LUT R148, R84, 0xffff0000, RZ, 0xc0, !PT ;  /* 0xffff000054947812 */ /* 0x000fc400078ec0ff */
[----:B------:R-:W-:Y:S01]  /*3a70*/  SHF.R.U32.HI R122, RZ, 0x10, R123 ;  /* 0x00000010ff7a7819 */ /* 0x000fe2000001167b */
[----:B------:R-:W-:Y:S01]  /*3a80*/  FMUL.FTZ R150, R153, R124 ;  /* 0x0000007c99967220 */ /* 0x000fe20000410000 */
[----:B------:R-:W-:Y:S01]  /*3a90*/  SHF.R.U32.HI R123, RZ, 0x10, R125 ;  /* 0x00000010ff7b7819 */ /* 0x000fe2000001167d */
[----:B------:R-:W-:Y:S02]  /*3aa0*/  IMAD.U32 R125, R37, 0x10000, RZ ;  /* 0x00010000257d7824 */ /* 0x000fe400078e00ff */
[----:B------:R-:W-:Y:S01]  /*3ab0*/  FMUL.FTZ R153, R153, R148 ;  /* 0x0000009499997220 */ /* 0x000fe20000410000 */
[----:B------:R-:W-:Y:S02]  /*3ac0*/  PRMT R37, R140, 0x5432, R122 ;  /* 0x000054328c257816 */ /* 0x000fe4000000007a */
[----:B------:R-:W-:Y:S01]  /*3ad0*/  PRMT R122, R152, 0x5410, R123 ;  /* 0x00005410987a7816 */ /* 0x000fe2000000007b */
[C---:B------:R-:W-:Y:S01]  /*3ae0*/  FFMA.FTZ R124, R125.reuse, R124, R153 ;  /* 0x0000007c7d7c7223 */ /* 0x040fe20000010099 */
[----:B------:R-:W-:Y:S01]  /*3af0*/  FFMA.FTZ R123, R125, R148, -R150 ;  /* 0x000000947d7b7223 */ /* 0x000fe20000010896 */
[----:B------:R-:W-:Y:S01]  /*3b00*/  LOP3.LUT R153, R38, 0xffff0000, RZ, 0xc0, !PT ;  /* 0xffff000026997812 */ /* 0x000fe200078ec0ff */
[C---:B------:R-:W-:Y:S01]  /*3b10*/  IMAD.U32 R150, R37.reuse, 0x10000, RZ ;  /* 0x0001000025967824 */ /* 0x040fe200078e00ff */
[----:B------:R-:W-:Y:S01]  /*3b20*/  LOP3.LUT R37, R37, 0xffff0000, RZ, 0xc0, !PT ;  /* 0xffff000025257812 */ /* 0x000fe200078ec0ff */
[C---:B------:R-:W-:Y:S01]  /*3b30*/  IMAD.U32 R148, R122.reuse, 0x10000, RZ ;  /* 0x000100007a947824 */ /* 0x040fe200078e00ff */
[----:B------:R-:W-:Y:S01]  /*3b40*/  LOP3.LUT R122, R122, 0xffff0000, RZ, 0xc0, !PT ;  /* 0xffff00007a7a7812 */ /* 0x000fe200078ec0ff */
[C---:B------:R-:W-:Y:S01]  /*3b50*/  IMAD.U32 R152, R36.reuse, 0x10000, RZ ;  /* 0x0001000024987824 */ /* 0x040fe200078e00ff */
[----:B------:R-:W-:Y:S01]  /*3b60*/  LOP3.LUT R36, R36, 0xffff0000, RZ, 0xc0, !PT ;  /* 0xffff000024247812 */ /* 0x000fe200078ec0ff */
[----:B------:R-:W-:-:S02]  /*3b70*/  IMAD.U32 R125, R38, 0x10000, RZ ;  /* 0x00010000267d7824 */ /* 0x000fc400078e00ff */
[C---:B------:R-:W-:Y:S01]  /*3b80*/  FMUL.FTZ R154, R153.reuse, R148 ;  /* 0x00000094999a7220 */ /* 0x040fe20000410000 */
[-C--:B------:R-:W-:Y:S01]  /*3b90*/  FMUL.FTZ R156, R153, R150.reuse ;  /* 0x00000096999c7220 */ /* 0x080fe20000410000 */
[C---:B------:R-:W-:Y:S01]  /*3ba0*/  LOP3.LUT R38, R39.reuse, 0xffff0000, RZ, 0xc0, !PT ;  /* 0xffff000027267812 */ /* 0x040fe200078ec0ff */
[----:B------:R-:W-:Y:S01]  /*3bb0*/  FMUL.FTZ R161, R36, R85 ;  /* 0x0000005524a17220 */ /* 0x000fe20000410000 */
[----:B------:R-:W-:Y:S01]  /*3bc0*/  SHF.L.U32 R153, R84, 0x10, RZ ;  /* 0x0000001054997819 */ /* 0x000fe200000006ff */
[----:B------:R-:W-:Y:S02]  /*3bd0*/  IMAD.U32 R39, R39, 0x10000, RZ ;  /* 0x0001000027277824 */ /* 0x000fe400078e00ff */
[C---:B------:R-:W-:Y:S01]  /*3be0*/  FFMA.FTZ R154, R125.reuse, R150, -R154 ;  /* 0x000000967d9a7223 */ /* 0x040fe2000001089a */
[C---:B------:R-:W-:Y:S01]  /*3bf0*/  FMUL.FTZ R84, R38.reuse, R122 ;  /* 0x0000007a26547220 */ /* 0x040fe20000410000 */
[----:B------:R-:W-:Y:S01]  /*3c00*/  FMUL.FTZ R163, R38, R37 ;  /* 0x0000002526a37220 */ /* 0x000fe20000410000 */
[----:B------:R-:W-:Y:S01]  /*3c10*/  FMUL.FTZ R36, R36, R153 ;  /* 0x0000009924247220 */ /* 0x000fe20000410000 */
[----:B------:R-:W-:Y:S01]  /*3c20*/  FFMA.FTZ R125, R125, R148, R156 ;  /* 0x000000947d7d7223 */ /* 0x000fe2000001009c */
[C---:B------:R-:W-:Y:S01]  /*3c30*/  FFMA.FTZ R84, R39.reuse, R37, -R84 ;  /* 0x0000002527547223 */ /* 0x040fe20000010854 */
[----:B------:R-:W-:Y:S01]  /*3c40*/  FFMA.FTZ R163, R39, R122, R163 ;  /* 0x0000007a27a37223 */ /* 0x000fe200000100a3 */
[C---:B------:R-:W-:Y:S01]  /*3c50*/  FFMA.FTZ R161, R152.reuse, R153, -R161 ;  /* 0x0000009998a17223 */ /* 0x040fe200000108a1 */
[----:B------:R-:W-:Y:S01]  /*3c60*/  FFMA.FTZ R36, R152, R85, R36 ;  /* 0x0000005598247223 */ /* 0x000fe20000010024 */
[----:B------:R-:W-:-:S02]  /*3c70*/  F2FP.BF16.F32.PACK_AB R37, R124, R123 ;  /* 0x0000007b7c25723e */ /* 0x000fc400000010ff */
[----:B------:R-:W-:Y:S02]  /*3c80*/  F2FP.BF16.F32.PACK_AB R39, R163, R84 ;  /* 0x00000054a327723e */ /* 0x000fe400000010ff */
[----:B------:R-:W-:Y:S02]  /*3c90*/  F2FP.BF16.F32.PACK_AB R38, R125, R154 ;  /* 0x0000009a7d26723e */ /* 0x000fe400000010ff */
[----:B------:R-:W-:-:S07]  /*3ca0*/  F2FP.BF16.F32.PACK_AB R36, R36, R161 ;  /* 0x000000a12424723e */ /* 0x000fce00000010ff */
.L_x_671:
[----:B------:R-:W-:Y:S05]  /*3cb0*/  BSYNC B3 ;  /* 0x0000000000037941 */ /* 0x000fea0003800000 */
.L_x_670:
[----:B------:R-:W-:Y:S02]  /*3cc0*/  ULDC.64 UR4, c[0x0][0x208] ;  /* 0x0000820000047ab9 */ /* 0x000fe40000000a00 */
[----:B--2---:R1:W-:Y:S03]  /*3cd0*/  STG.E.128 desc[UR4][R56.64], R36 ;  /* 0x0000002438007986 */ /* 0x0043e6000c101d04 */
.L_x_669:
[----:B------:R-:W-:Y:S05]  /*3ce0*/  BSYNC B2 ;  /* 0x0000000000027941 */ /* 0x000fea0003800000 */
.L_x_668:
[----:B------:R-:W-:Y:S01]  /*3cf0*/  ISETP.NE.AND P3, PT, R10, RZ, PT ;  /* 0x000000ff0a00720c */ /* 0x000fe20003f65270 */
[----:B------:R-:W-:-:S12]  /*3d00*/  BSSY B2, `(.L_x_672) ;  /* 0x0000036000027945 */ /* 0x000fd80003800000 */
[----:B------:R-:W-:Y:S05]  /*3d10*/  @!P3 BRA `(.L_x_673) ;  /* 0x0000000000d0b947 */ /* 0x000fea0003800000 */
[----:B-1----:R1:W2:Y:S01]  /*3d20*/  LDS.128 R36, [R4+0x26c00] ;  /* 0x026c000004247984 */ /* 0x0022a20000000c00 */
[----:B------:R-:W-:Y:S01]  /*3d30*/  ISETP.GE.AND P3, PT, R215, R115, PT ;  /* 0x00000073d700720c */ /* 0x000fe20003f66270 */
[----:B------:R-:W-:-:S12]  /*3d40*/  BSSY B3, `(.L_x_674) ;  /* 0x000002f000037945 */ /* 0x000fd80003800000 */
[----:B-1----:R-:W-:Y:S05]  /*3d50*/  @P3 BRA `(.L_x_675) ;  /* 0x0000000000b43947 */ /* 0x002fea0003800000 */
[----:B------:R-:W-:Y:S01]  /*3d60*/  SHF.R.U64 R116, R116, 0x10, R117 ;  /* 0x0000001074747819 */ /* 0x000fe20000001275 */
[----:B--2---:R-:W-:Y:S01]  /*3d70*/  IMAD.U32 R85, R38, 0x10000, RZ ;  /* 0x0001000026557824 */ /* 0x004fe200078e00ff */
[--C-:B------:R-:W-:Y:S01]  /*3d80*/  SHF.R.U64 R90, R90, 0x10, R91.reuse ;  /* 0x000000105a5a7819 */ /* 0x100fe2000000125b */
[----:B------:R-:W-:Y:S01]  /*3d90*/  IMAD.U32 R122, R39, 0x10000, RZ ;  /* 0x00010000277a7824 */ /* 0x000fe200078e00ff */
[----:B------:R-:W-:Y:S02]  /*3da0*/  SHF.R.U32.HI R91, RZ, 0x10, R91 ;  /* 0x00000010ff5b7819 */ /* 0x000fe4000001165b */
[----:B------:R-:W-:Y:S02]  /*3db0*/  SHF.R.U32.HI R123, RZ, 0x10, R117 ;  /* 0x00000010ff7b7819 */ /* 0x000fe40000011675 */
[----:B------:R-:W-:Y:S02]  /*3dc0*/  PRMT R116, R145, 0x5432, R116 ;  /* 0x0000543291747816 */ /* 0x000fe40000000074 */
[----:B------:R-:W-:-:S02]  /*3dd0*/  PRMT R117, R138, 0x5432, R90 ;  /* 0x000054328a757816 */ /* 0x000fc4000000005a */
[----:B------:R-:W-:Y:S02]  /*3de0*/  PRMT R90, R187, 0x5410, R91 ;  /* 0x00005410bb5a7816 */ /* 0x000fe4000000005b */
[----:B------:R-:W-:Y:S02]  /*3df0*/  PRMT R91, R189, 0x5410, R123 ;  /* 0x00005410bd5b7816 */ /* 0x000fe4000000007b */
[----:B------:R-:W-:Y:S01]  /*3e00*/  LOP3.LUT R153, R37, 0xffff0000, RZ, 0xc0, !PT ;  /* 0xffff000025997812 */ /* 0x000fe200078ec0ff */
[----:B------:R-:W-:Y:S01]  /*3e10*/  IMAD.U32 R125, R90, 0x10000, RZ ;  /* 0x000100005a7d7824 */ /* 0x000fe200078e00ff */
[C---:B------:R-:W-:Y:S01]  /*3e20*/  LOP3.LUT R124, R116.reuse, 0xffff0000, RZ, 0xc0, !PT ;  /* 0xffff0000747c7812 */ /* 0x040fe200078ec0ff */
[----:B------:R-:W-:Y:S01]  /*3e30*/  IMAD.U32 R123, R91, 0x10000, RZ ;  /* 0x000100005b7b7824 */ /* 0x000fe200078e00ff */
[----:B------:R-:W-:Y:S01]  /*3e40*/  LOP3.LUT R148, R117, 0xffff0000, RZ, 0xc0, !PT ;  /* 0xffff000075947812 */ /* 0x000fe200078ec0ff */
[----:B------:R-:W-:Y:S01]  /*3e50*/  IMAD.U32 R116, R116, 0x10000, RZ ;  /* 0x0001000074747824 */ /* 0x000fe200078e00ff */
[----:B------:R-:W-:Y:S01]  /*3e60*/  LOP3.LUT R38, R38, 0xffff0000, RZ, 0xc0, !PT ;  /* 0xffff000026267812 */ /* 0x000fe200078ec0ff */
[----:B------:R-:W-:Y:S01]  /*3e70*/  FMUL.FTZ R150, R153, R124 ;  /* 0x0000007c99967220 */ /* 0x000fe20000410000 */
[----:B------:R-:W-:Y:S01]  /*3e80*/  LOP3.LUT R84, R39, 0xffff0000, RZ, 0xc0, !PT ;  /* 0xffff000027547812 */ /* 0x000fe200078ec0ff */
[----:B------:R-:W-:-:S02]  /*3e90*/  IMAD.U32 R39, R37, 0x10000, RZ ;  /* 0x0001000025277824 */ /* 0x000fc400078e00ff */
[-C--:B------:R-:W-:Y:S01]  /*3ea0*/  FMUL.FTZ R153, R153, R148.reuse ;  /* 0x0000009499997220 */ /* 0x080fe20000410000 */
[----:B------:R-:W-:Y:S02]  /*3eb0*/  IMAD.U32 R37, R36, 0x10000, RZ ;  /* 0x0001000024257824 */ /* 0x000fe400078e00ff */
[----:B------:R-:W-:Y:S01]  /*3ec0*/  FMUL.FTZ R152, R38, R123 ;  /* 0x0000007b26987220 */ /* 0x000fe20000410000 */
[----:B------:R-:W-:Y:S01]  /*3ed0*/  LOP3.LUT R36, R36, 0xffff0000, RZ, 0xc0, !PT ;  /* 0xffff000024247812 */ /* 0x000fe200078ec0ff */
[C---:B------:R-:W-:Y:S01]  /*3ee0*/  FFMA.FTZ R150, R39.reuse, R148, -R150 ;  /* 0x0000009427967223 */ /* 0x040fe20000010896 */
[----:B------:R-:W-:Y:S01]  /*3ef0*/  FFMA.FTZ R153, R39, R124, R153 ;  /* 0x0000007c27997223 */ /* 0x000fe20000010099 */
[-C--:B------:R-:W-:Y:S01]  /*3f00*/  FMUL.FTZ R38, R38, R125.reuse ;  /* 0x0000007d26267220 */ /* 0x080fe20000410000 */
[----:B------:R-:W-:Y:S01]  /*3f10*/  LOP3.LUT R91, R91, 0xffff0000, RZ, 0xc0, !PT ;  /* 0xffff00005b5b7812 */ /* 0x000fe200078ec0ff */
[----:B------:R-:W-:Y:S01]  /*3f20*/  IMAD.U32 R117, R117, 0x10000, RZ ;  /* 0x0001000075757824 */ /* 0x000fe200078e00ff */
[----:B------:R-:W-:Y:S01]  /*3f30*/  LOP3.LUT R39, R90, 0xffff0000, RZ, 0xc0, !PT ;  /* 0xffff00005a277812 */ /* 0x000fe200078ec0ff */
[C---:B------:R-:W-:Y:S01]  /*3f40*/  FFMA.FTZ R152, R85.reuse, R125, -R152 ;  /* 0x0000007d55987223 */ /* 0x040fe20000010898 */
[----:B------:R-:W-:Y:S01]  /*3f50*/  FFMA.FTZ R85, R85, R123, R38 ;  /* 0x0000007b55557223 */ /* 0x000fe20000010026 */
[----:B------:R-:W-:Y:S01]  /*3f60*/  FMUL.FTZ R123, R84, R91 ;  /* 0x0000005b547b7220 */ /* 0x000fe20000410000 */
[CC--:B------:R-:W-:Y:S01]  /*3f70*/  FMUL.FTZ R38, R36.reuse, R116.reuse ;  /* 0x0000007424267220 */ /* 0x0c0fe20000410000 */
[----:B------:R-:W-:Y:S01]  /*3f80*/  FMUL.FTZ R125, R36, R117 ;  /* 0x00000075247d7220 */ /* 0x000fe20000410000 */
[-C--:B------:R-:W-:Y:S01]  /*3f90*/  FMUL.FTZ R84, R84, R39.reuse ;  /* 0x0000002754547220 */ /* 0x080fe20000410000 */
[C---:B------:R-:W-:Y:S01]  /*3fa0*/  FFMA.FTZ R123, R122.reuse, R39, -R123 ;  /* 0x000000277a7b7223 */ /* 0x040fe2000001087b */
[C---:B------:R-:W-:Y:S01]  /*3fb0*/  FFMA.FTZ R38, R37.reuse, R117, -R38 ;  /* 0x0000007525267223 */ /* 0x040fe20000010826 */
[----:B------:R-:W-:Y:S01]  /*3fc0*/  FFMA.FTZ R125, R37, R116, R125 ;  /* 0x00000074257d7223 */ /* 0x000fe2000001007d */
[----:B------:R-:W-:Y:S01]  /*3fd0*/  FFMA.FTZ R84, R122, R91, R84 ;  /* 0x0000005b7a547223 */ /* 0x000fe20000010054 */
[----:B------:R-:W-:-:S02]  /*3fe0*/  F2FP.BF16.F32.PACK_AB R152, R85, R152 ;  /* 0x000000985598723e */ /* 0x000fc400000010ff */
[----:B------:R-:W-:Y:S02]  /*3ff0*/  F2FP.BF16.F32.PACK_AB R37, R153, R150 ;  /* 0x000000969925723e */ /* 0x000fe400000010ff */
[----:B------:R-:W-:Y:S01]  /*4000*/  F2FP.BF16.F32.PACK_AB R36, R125, R38 ;  /* 0x000000267d24723e */ /* 0x000fe200000010ff */
[----:B------:R-:W-:Y:S01]  /*4010*/  IMAD.MOV.U32 R38, RZ, RZ, R152 ;  /* 0x000000ffff267224 */ /* 0x000fe200078e0098 */
[----:B------:R-:W-:-:S07]  /*4020*/  F2FP.BF16.F32.PACK_AB R39, R84, R123 ;  /* 0x0000007b5427723e */ /* 0x000fce00000010ff */
.L_x_675:
[----:B------:R-:W-:Y:S05]  /*4030*/  BSYNC B3 ;  /* 0x0000000000037941 */ /* 0x000fea0003800000 */
.L_x_674:
[----:B------:R-:W-:Y:S02]  /*4040*/  ULDC.64 UR4, c[0x0][0x208] ;  /* 0x0000820000047ab9 */ /* 0x000fe40000000a00 */
[----:B--2---:R2:W-:Y:S03]  /*4050*/  STG.E.128 desc[UR4][R56.64+0x80], R36 ;  /* 0x0000802438007986 */ /* 0x0045e6000c101d04 */
.L_x_673:
[----:B------:R-:W-:Y:S05]  /*4060*/  BSYNC B2 ;  /* 0x0000000000027941 */ /* 0x000fea0003800000 */
.L_x_672:
[----:B------:R-:W-:Y:S01]  /*4070*/  ISETP.NE.AND P3, PT, R9, RZ, PT ;  /* 0x000000ff0900720c */ /* 0x000fe20003f65270 */
[----:B------:R-:W-:-:S12]  /*4080*/  BSSY B2, `(.L_x_676) ;  /* 0x0000036000027945 */ /* 0x000fd80003800000 */
[----:B------:R-:W-:Y:S05]  /*4090*/  @!P3 BRA `(.L_x_677) ;  /* 0x0000000000d0b947 */ /* 0x000fea0003800000 */
[----:B-12---:R1:W2:Y:S01]  /*40a0*/  LDS.128 R36, [R4+0x29400] ;  /* 0x0294000004247984 */ /* 0x0062a20000000c00 */
[----:B------:R-:W-:Y:S01]  /*40b0*/  ISETP.GE.AND P3, PT, R214, R115, PT ;  /* 0x00000073d600720c */ /* 0x000fe20003f66270 */
[----:B------:R-:W-:-:S12]  /*40c0*/  BSSY B3, `(.L_x_678) ;  /* 0x000002f000037945 */ /* 0x000fd80003800000 */
[----:B-1----:R-:W-:Y:S05]  /*40d0*/  @P3 BRA `(.L_x_679) ;  /* 0x0000000000b43947 */ /* 0x002fea0003800000 */
[----:B------:R-:W-:Y:S01]  /*40e0*/  SHF.R.U64 R88, R88, 0x10, R89 ;  /* 0x0000001058587819 */ /* 0x000fe20000001259 */
[----:B--2---:R-:W-:Y:S01]  /*40f0*/  IMAD.U32 R90, R39, 0x10000, RZ ;  /* 0x00010000275a7824 */ /* 0x004fe200078e00ff */
[--C-:B------:R-:W-:Y:S02]  /*4100*/  SHF.R.U64 R84, R82, 0x10, R83.reuse ;  /* 0x0000001052547819 */ /* 0x100fe40000001253 */
[----:B------:R-:W-:Y:S01]  /*4110*/  SHF.R.U32.HI R85, RZ, 0x10, R83 ;  /* 0x00000010ff557819 */ /* 0x000fe20000011653 */
[----:B------:R-:W-:Y:S01]  /*4120*/  IMAD.U32 R83, R38, 0x10000, RZ ;  /* 0x0001000026537824 */ /* 0x000fe200078e00ff */
        /* <DEDUP_REMOVED lines=40> */
.L_x_679:
[----:B------:R-:W-:Y:S05]  /*43b0*/  BSYNC B3 ;  /* 0x0000000000037941 */ /* 0x000fea0003800000 */
.L_x_678:
[----:B------:R-:W-:Y:S02]  /*43c0*/  ULDC.64 UR4, c[0x0][0x208] ;  /* 0x0000820000047ab9 */ /* 0x000fe40000000a00 */
[----:B--2---:R3:W-:Y:S03]  /*43d0*/  STG.E.128 desc[UR4][R56.64+0x100], R36 ;  /* 0x0001002438007986 */ /* 0x0047e6000c101d04 */
.L_x_677:
[----:B------:R-:W-:Y:S05]  /*43e0*/  BSYNC B2 ;  /* 0x0000000000027941 */ /* 0x000fea0003800000 */
.L_x_676:
[----:B------:R-:W-:-:S13]  /*43f0*/  ISETP.NE.AND P3, PT, R8, RZ, PT ;  /* 0x000000ff0800720c */ /* 0x000fda0003f65270 */
[----:B------:R-:W-:Y:S05]  /*4400*/  @!P3 BRA `(.L_x_667) ;  /* 0x0000000000d0b947 */ /* 0x000fea0003800000 */
[----:B-123--:R1:W2:Y:S01]  /*4410*/  LDS.128 R36, [R4+0x2bc00] ;  /* 0x02bc000004247984 */ /* 0x00e2a20000000c00 */
[----:B------:R-:W-:Y:S01]  /*4420*/  ISETP.GE.AND P3, PT, R216, R115, PT ;  /* 0x00000073d800720c */ /* 0x000fe20003f66270 */
[----:B------:R-:W-:-:S12]  /*4430*/  BSSY B2, `(.L_x_680) ;  /* 0x000002f000027945 */ /* 0x000fd80003800000 */
[----:B-1----:R-:W-:Y:S05]  /*4440*/  @P3 BRA `(.L_x_681) ;  /* 0x0000000000b43947 */ /* 0x002fea0003800000 */
[----:B------:R-:W-:Y:S01]  /*4450*/  SHF.R.U64 R82, R80, 0x10, R81 ;  /* 0x0000001050527819 */ /* 0x000fe20000001251 */
[----:B--2---:R-:W-:Y:S01]  /*4460*/  IMAD.U32 R84, R39, 0x10000, RZ ;  /* 0x0001000027547824 */ /* 0x004fe200078e00ff */
[----:B------:R-:W-:Y:S02]  /*4470*/  SHF.R.U64 R83, R78, 0x10, R79 ;  /* 0x000000104e537819 */ /* 0x000fe4000000124f */
[----:B------:R-:W-:Y:S02]  /*4480*/  SHF.R.U32.HI R81, RZ, 0x10, R81 ;  /* 0x00000010ff517819 */ /* 0x000fe40000011651 */
[----:B------:R-:W-:Y:S02]  /*4490*/  PRMT R82, R136, 0x5432, R82 ;  /* 0x0000543288527816 */ /* 0x000fe40000000052 */
[----:B------:R-:W-:Y:S01]  /*44a0*/  SHF.R.U32.HI R85, RZ, 0x10, R79 ;  /* 0x00000010ff557819 */ /* 0x000fe2000001164f */
[----:B------:R-:W-:Y:S01]  /*44b0*/  IMAD.U32 R79, R38, 0x10000, RZ ;  /* 0x00010000264f7824 */ /* 0x000fe200078e00ff */
[----:B------:R-:W-:-:S02]  /*44c0*/  PRMT R83, R183, 0x5410, R83 ;  /* 0x00005410b7537816 */ /* 0x000fc40000000053 */
[----:B------:R-:W-:Y:S02]  /*44d0*/  PRMT R81, R185, 0x5410, R81 ;  /* 0x00005410b9517816 */ /* 0x000fe40000000051 */
[----:B------:R-:W-:Y:S02]  /*44e0*/  LOP3.LUT R91, R37, 0xffff0000, RZ, 0xc0, !PT ;  /* 0xffff0000255b7812 */ /* 0x000fe400078ec0ff */
[C---:B------:R-:W-:Y:S01]  /*44f0*/  LOP3.LUT R88, R82.reuse, 0xffff0000, RZ, 0xc0, !PT ;  /* 0xffff000052587812 */ /* 0x040fe200078ec0ff */
[----:B------:R-:W-:Y:S01]  /*4500*/  IMAD.U32 R82, R82, 0x10000, RZ ;  /* 0x0001000052527824 */ /* 0x000fe200078e00ff */
[----:B------:R-:W-:Y:S01]  /*4510*/  PRMT R80, R184, 0x5410, R85 ;  /* 0x00005410b8507816 */ /* 0x000fe20000000055 */
[----:B------:R-:W-:Y:S01]  /*4520*/  IMAD.U32 R85, R81, 0x10000, RZ ;  /* 0x0001000051557824 */ /* 0x000fe200078e00ff */
[----:B------:R-:W-:Y:S01]  /*4530*/  LOP3.LUT R90, R83, 0xffff0000, RZ, 0xc0, !PT ;  /* 0xffff0000535a7812 */ /* 0x000fe200078ec0ff */
[----:B------:R-:W-:Y:S01]  /*4540*/  FMUL.FTZ R116, R91, R88 ;  /* 0x000000585b747220 */ /* 0x000fe20000410000 */
[----:B------:R-:W-:Y:S01]  /*4550*/  LOP3.LUT R38, R38, 0xffff0000, RZ, 0xc0, !PT ;  /* 0xffff000026267812 */ /* 0x000fe200078ec0ff */
[----:B------:R-:W-:Y:S01]  /*4560*/  IMAD.U32 R89, R80, 0x10000, RZ ;  /* 0x0001000050597824 */ /* 0x000fe200078e00ff */
        /* <DEDUP_REMOVED lines=27> */
.L_x_681:
[----:B------:R-:W-:Y:S05]  /*4720*/  BSYNC B2 ;  /* 0x0000000000027941 */ /* 0x000fea0003800000 */
.L_x_680:
[----:B------:R-:W-:Y:S02]  /*4730*/  ULDC.64 UR4, c[0x0][0x208] ;  /* 0x0000820000047ab9 */ /* 0x000fe40000000a00 */
[----:B--2---:R4:W-:Y:S03]  /*4740*/  STG.E.128 desc[UR4][R56.64+0x180], R36 ;  /* 0x0001802438007986 */ /* 0x0049e6000c101d04 */
.L_x_667:
[----:B------:R-:W-:Y:S05]  /*4750*/  BSYNC B1 ;  /* 0x0000000000017941 */ /* 0x000fea0003800000 */
.L_x_666:
[----:B------:R-:W-:Y:S04]  /*4760*/  BSSY B1, `(.L_x_682) ;  /* 0x00000e1000017945 */ /* 0x000fe80003800000 */
[----:B------:R-:W-:Y:S05]  /*4770*/  @P4 BRA `(.L_x_683) ;  /* 0x0000000c007c4947 */ /* 0x000fea0003800000 */
[----:B------:R-:W-:Y:S01]  /*4780*/  ISETP.NE.AND P3, PT, R26, RZ, PT ;  /* 0x000000ff1a00720c */ /* 0x000fe20003f65270 */
[----:B------:R-:W-:-:S12]  /*4790*/  BSSY B2, `(.L_x_684) ;  /* 0x0000036000027945 */ /* 0x000fd80003800000 */
[----:B------:R-:W-:Y:S05]  /*47a0*/  @!P3 BRA `(.L_x_685) ;  /* 0x0000000000d0b947 */ /* 0x000fea0003800000 */
[----:B-1234-:R1:W2:Y:S01]  /*47b0*/  LDS.128 R36, [R4+0x25400] ;  /* 0x0254000004247984 */ /* 0x01e2a20000000c00 */
[----:B------:R-:W-:Y:S01]  /*47c0*/  ISETP.GE.AND P3, PT, R22, R115, PT ;  /* 0x000000731600720c */ /* 0x000fe20003f66270 */
[----:B------:R-:W-:-:S12]  /*47d0*/  BSSY B3, `(.L_x_686) ;  /* 0x000002f000037945 */ /* 0x000fd80003800000 */
[----:B-1----:R-:W-:Y:S05]  /*47e0*/  @P3 BRA `(.L_x_687) ;  /* 0x0000000000b43947 */ /* 0x002fea0003800000 */
[----:B------:R-:W-:Y:S01]  /*47f0*/  SHF.R.U64 R76, R76, 0x10, R77 ;  /* 0x000000104c4c7819 */ /* 0x000fe2000000124d */
[----:B--2---:R-:W-:Y:S01]  /*4800*/  IMAD.U32 R78, R37, 0x10000, RZ ;  /* 0x00010000254e7824 */ /* 0x004fe200078e00ff */
[----:B------:R-:W-:Y:S01]  /*4810*/  SHF.R.U64 R74, R74, 0x10, R75 ;  /* 0x000000104a4a7819 */ /* 0x000fe2000000124b */
[----:B------:R-:W-:Y:S01]  /*4820*/  IMAD.U32 R57, R38, 0x10000, RZ ;  /* 0x0001000026397824 */ /* 0x000fe200078e00ff */
[----:B------:R-:W-:Y:S02]  /*4830*/  SHF.R.U32.HI R77, RZ, 0x10, R77 ;  /* 0x00000010ff4d7819 */ /* 0x000fe4000001164d */
[----:B------:R-:W-:Y:S02]  /*4840*/  SHF.R.U32.HI R75, RZ, 0x10, R75 ;  /* 0x00000010ff4b7819 */ /* 0x000fe4000001164b */
[----:B------:R-:W-:Y:S02]  /*4850*/  PRMT R181, R181, 0x5410, R76 ;  /* 0x00005410b5b57816 */ /* 0x000fe4000000004c */
[----:B------:R-:W-:Y:S01]  /*4860*/  PRMT R173, R173, 0x5410, R74 ;  /* 0x00005410adad7816 */ /* 0x000fe2000000004a */
[----:B------:R-:W-:Y:S01]  /*4870*/  IMAD.U32 R74, R36, 0x10000, RZ ;  /* 0x00010000244a7824 */ /* 0x000fe200078e00ff */
[----:B------:R-:W-:-:S02]  /*4880*/  PRMT R182, R182, 0x5410, R77 ;  /* 0x00005410b6b67816 */ /* 0x000fc4000000004d */
        /* <DEDUP_REMOVED lines=10> */
[C---:B------:R-:W-:Y:S01]  /*4930*/  FMUL.FTZ R82, R38.reuse, R75 ;  /* 0x0000004b26527220 */ /* 0x040fe20000410000 */
[----:B------:R-:W-:Y:S01]  /*4940*/  LOP3.LUT R56, R39, 0xffff0000, RZ, 0xc0, !PT ;  /* 0xffff000027387812 */ /* 0x000fe200078ec0ff */
[-C--:B------:R-:W-:Y:S01]  /*4950*/  FMUL.FTZ R37, R37, R77.reuse ;  /* 0x0000004d25257220 */ /* 0x080fe20000410000 */
[----:B------:R-:W-:Y:S01]  /*4960*/  FMUL.FTZ R38, R38, R76 ;  /* 0x0000004c26267220 */ /* 0x000fe20000410000 */
[----:B------:R-:W-:Y:S01]  /*4970*/  LOP3.LUT R182, R182, 0xffff0000, RZ, 0xc0, !PT ;  /* 0xffff0000b6b67812 */ /* 0x000fe200078ec0ff */
[----:B------:R-:W-:Y:S01]  /*4980*/  IMAD.U32 R173, R173, 0x10000, RZ ;  /* 0x00010000adad7824 */ /* 0x000fe200078e00ff */
[----:B------:R-:W-:Y:S01]  /*4990*/  LOP3.LUT R172, R172, 0xffff0000, RZ, 0xc0, !PT ;  /* 0xffff0000acac7812 */ /* 0x000fe200078ec0ff */
[C---:B------:R-:W-:Y:S01]  /*49a0*/  FFMA.FTZ R79, R78.reuse, R77, -R79 ;  /* 0x0000004d4e4f7223 */ /* 0x040fe2000001084f */
[----:B------:R-:W-:Y:S01]  /*49b0*/  FFMA.FTZ R78, R78, R80, R37 ;  /* 0x000000504e4e7223 */ /* 0x000fe20000010025 */
[C---:B------:R-:W-:Y:S01]  /*49c0*/  FFMA.FTZ R82, R57.reuse, R76, -R82 ;  /* 0x0000004c39527223 */ /* 0x040fe20000010852 */
[----:B------:R-:W-:Y:S01]  /*49d0*/  FFMA.FTZ R57, R57, R75, R38 ;  /* 0x0000004b39397223 */ /* 0x000fe20000010026 */
[----:B------:R-:W-:Y:S01]  /*49e0*/  FMUL.FTZ R37, R36, R181 ;  /* 0x000000b524257220 */ /* 0x000fe20000410000 */
[----:B------:R-:W-:-:S02]  /*49f0*/  IMAD.U32 R39, R39, 0x10000, RZ ;  /* 0x0001000027277824 */ /* 0x000fc400078e00ff */
[C---:B------:R-:W-:Y:S01]  /*4a00*/  FMUL.FTZ R38, R56.reuse, R182 ;  /* 0x000000b638267220 */ /* 0x040fe20000410000 */
[-C--:B------:R-:W-:Y:S01]  /*4a10*/  FMUL.FTZ R75, R56, R172.reuse ;  /* 0x000000ac384b7220 */ /* 0x080fe20000410000 */
[-C--:B------:R-:W-:Y:S01]  /*4a20*/  FMUL.FTZ R36, R36, R173.reuse ;  /* 0x000000ad24247220 */ /* 0x080fe20000410000 */
[C---:B------:R-:W-:Y:S01]  /*4a30*/  FFMA.FTZ R37, R74.reuse, R173, -R37 ;  /* 0x000000ad4a257223 */ /* 0x040fe20000010825 */
[C---:B------:R-:W-:Y:S01]  /*4a40*/  FFMA.FTZ R38, R39.reuse, R172, -R38 ;  /* 0x000000ac27267223 */ /* 0x040fe20000010826 */
[----:B------:R-:W-:Y:S01]  /*4a50*/  FFMA.FTZ R75, R39, R182, R75 ;  /* 0x000000b6274b7223 */ /* 0x000fe2000001004b */
[----:B------:R-:W-:Y:S01]  /*4a60*/  FFMA.FTZ R36, R74, R181, R36 ;  /* 0x000000b54a247223 */ /* 0x000fe20000010024 */
[----:B------:R-:W-:-:S03]  /*4a70*/  F2FP.BF16.F32.PACK_AB R78, R78, R79 ;  /* 0x0000004f4e4e723e */ /* 0x000fc600000010ff */
[----:B------:R-:W-:Y:S02]  /*4a80*/  F2FP.BF16.F32.PACK_AB R39, R75, R38 ;  /* 0x000000264b27723e */ /* 0x000fe400000010ff */
[----:B------:R-:W-:Y:S01]  /*4a90*/  F2FP.BF16.F32.PACK_AB R36, R36, R37 ;  /* 0x000000252424723e */ /* 0x000fe200000010ff */
[----:B------:R-:W-:Y:S01]  /*4aa0*/  IMAD.MOV.U32 R37, RZ, RZ, R78 ;  /* 0x000000ffff257224 */ /* 0x000fe200078e004e */
[----:B------:R-:W-:-:S07]  /*4ab0*/  F2FP.BF16.F32.PACK_AB R38, R57, R82 ;  /* 0x000000523926723e */ /* 0x000fce00000010ff */
.L_x_687:
[----:B------:R-:W-:Y:S05]  /*4ac0*/  BSYNC B3 ;  /* 0x0000000000037941 */ /* 0x000fea0003800000 */
.L_x_686:
[----:B------:R-:W-:Y:S02]  /*4ad0*/  ULDC.64 UR4, c[0x0][0x208] ;  /* 0x0000820000047ab9 */ /* 0x000fe40000000a00 */
[----:B--2---:R1:W-:Y:S03]  /*4ae0*/  STG.E.128 desc[UR4][R50.64], R36 ;  /* 0x0000002432007986 */ /* 0x0043e6000c101d04 */
.L_x_685:
[----:B------:R-:W-:Y:S05]  /*4af0*/  BSYNC B2 ;  /* 0x0000000000027941 */ /* 0x000fea0003800000 */
.L_x_684:
[----:B------:R-:W-:Y:S01]  /*4b00*/  ISETP.NE.AND P3, PT, R10, RZ, PT ;  /* 0x000000ff0a00720c */ /* 0x000fe20003f65270 */
[----:B------:R-:W-:-:S12]  /*4b10*/  BSSY B2, `(.L_x_688) ;  /* 0x0000036000027945 */ /* 0x000fd80003800000 */
[----:B------:R-:W-:Y:S05]  /*4b20*/  @!P3 BRA `(.L_x_689) ;  /* 0x0000000000d0b947 */ /* 0x000fea0003800000 */
[----:B-1234-:R1:W2:Y:S01]  /*4b30*/  LDS.128 R36, [R4+0x27c00] ;  /* 0x027c000004247984 */ /* 0x01e2a20000000c00 */
[----:B------:R-:W-:Y:S01]  /*4b40*/  ISETP.GE.AND P3, PT, R215, R115, PT ;  /* 0x00000073d700720c */ /* 0x000fe20003f66270 */
[----:B------:R-:W-:-:S12]  /*4b50*/  BSSY B3, `(.L_x_690) ;  /* 0x000002f000037945 */ /* 0x000fd80003800000 */
[----:B-1----:R-:W-:Y:S05]  /*4b60*/  @P3 BRA `(.L_x_691) ;  /* 0x0000000000b43947 */ /* 0x002fea0003800000 */
[--C-:B------:R-:W-:Y:S01]  /*4b70*/  SHF.R.U64 R75, R70, 0x10, R71.reuse ;  /* 0x00000010464b7819 */ /* 0x100fe20000001247 */
[----:B--2---:R-:W-:Y:S01]  /*4b80*/  IMAD.U32 R56, R38, 0x10000, RZ ;  /* 0x0001000026387824 */ /* 0x004fe200078e00ff */
[----:B------:R-:W-:Y:S02]  /*4b90*/  SHF.R.U32.HI R70, RZ, 0x10, R71 ;  /* 0x00000010ff467819 */ /* 0x000fe40000011647 */
[--C-:B------:R-:W-:Y:S02]  /*4ba0*/  SHF.R.U64 R71, R72, 0x10, R73.reuse ;  /* 0x0000001048477819 */ /* 0x100fe40000001249 */
[----:B------:R-:W-:Y:S02]  /*4bb0*/  SHF.R.U32.HI R73, RZ, 0x10, R73 ;  /* 0x00000010ff497819 */ /* 0x000fe40000011649 */
[----:B------:R-:W-:Y:S02]  /*4bc0*/  PRMT R170, R170, 0x5410, R71 ;  /* 0x00005410aaaa7816 */ /* 0x000fe40000000047 */
[----:B------:R-:W-:-:S02]  /*4bd0*/  PRMT R166, R166, 0x5410, R75 ;  /* 0x00005410a6a67816 */ /* 0x000fc4000000004b */
[C---:B------:R-:W-:Y:S02]  /*4be0*/  LOP3.LUT R71, R37.reuse, 0xffff0000, RZ, 0xc0, !PT ;  /* 0xffff000025477812 */ /* 0x040fe400078ec0ff */
[C---:B------:R-:W-:Y:S01]  /*4bf0*/  LOP3.LUT R76, R170.reuse, 0xffff0000, RZ, 0xc0, !PT ;  /* 0xffff0000aa4c7812 */ /* 0x040fe200078ec0ff */
[----:B------:R-:W-:Y:S01]  /*4c00*/  IMAD.U32 R170, R170, 0x10000, RZ ;  /* 0x00010000aaaa7824 */ /* 0x000fe200078e00ff */
[----:B------:R-:W-:Y:S01]  /*4c10*/  PRMT R174, R174, 0x5410, R73 ;  /* 0x00005410aeae7816 */ /* 0x000fe20000000049 */
[----:B------:R-:W-:Y:S01]  /*4c20*/  IMAD.U32 R73, R37, 0x10000, RZ ;  /* 0x0001000025497824 */ /* 0x000fe200078e00ff */
[----:B------:R-:W-:Y:S01]  /*4c30*/  LOP3.LUT R72, R166, 0xffff0000, RZ, 0xc0, !PT ;  /* 0xffff0000a6487812 */ /* 0x000fe200078ec0ff */
[----:B------:R-:W-:Y:S01]  /*4c40*/  FMUL.FTZ R78, R71, R76 ;  /* 0x0000004c474e7220 */ /* 0x000fe20000410000 */
[----:B------:R-:W-:Y:S01]  /*4c50*/  PRMT R167, R167, 0x5410, R70 ;  /* 0x00005410a7a77816 */ /* 0x000fe20000000046 */
[----:B------:R-:W-:Y:S01]  /*4c60*/  IMAD.U32 R70, R174, 0x10000, RZ ;  /* 0x00010000ae467824 */ /* 0x000fe200078e00ff */
[----:B------:R-:W-:Y:S01]  /*4c70*/  LOP3.LUT R57, R38, 0xffff0000, RZ, 0xc0, !PT ;  /* 0xffff000026397812 */ /* 0x000fe200078ec0ff */
[----:B------:R-:W-:Y:S01]  /*4c80*/  FMUL.FTZ R75, R71, R72 ;  /* 0x00000048474b7220 */ /* 0x000fe20000410000 */
[C---:B------:R-:W-:Y:S01]  /*4c90*/  IMAD.U32 R37, R36.reuse, 0x10000, RZ ;  /* 0x0001000024257824 */ /* 0x040fe200078e00ff */
[----:B------:R-:W-:Y:S01]  /*4ca0*/  LOP3.LUT R71, R36, 0xffff0000, RZ, 0xc0, !PT ;  /* 0xffff000024477812 */ /* 0x000fe200078ec0ff */
[----:B------:R-:W-:-:S02]  /*4cb0*/  IMAD.U32 R74, R167, 0x10000, RZ ;  /* 0x00010000a74a7824 */ /* 0x000fc400078e00ff */
[----:B------:R-:W-:Y:S01]  /*4cc0*/  FFMA.FTZ R36, R73, R72, -R78 ;  /* 0x0000004849247223 */ /* 0x000fe2000001084e */
[----:B------:R-:W-:Y:S01]  /*4cd0*/  FMUL.FTZ R77, R57, R70 ;  /* 0x00000046394d7220 */ /* 0x000fe20000410000 */
[----:B------:R-:W-:Y:S01]  /*4ce0*/  FFMA.FTZ R73, R73, R76, R75 ;  /* 0x0000004c49497223 */ /* 0x000fe2000001004b */
[----:B------:R-:W-:Y:S01]  /*4cf0*/  LOP3.LUT R38, R39, 0xffff0000, RZ, 0xc0, !PT ;  /* 0xffff000027267812 */ /* 0x000fe200078ec0ff */
[-C--:B------:R-:W-:Y:S01]  /*4d00*/  FMUL.FTZ R75, R57, R74.reuse ;  /* 0x0000004a394b7220 */ /* 0x080fe20000410000 */
[----:B------:R-:W-:Y:S01]  /*4d10*/  LOP3.LUT R174, R174, 0xffff0000, RZ, 0xc0, !PT ;  /* 0xffff0000aeae7812 */ /* 0x000fe200078ec0ff */
[----:B------:R-:W-:Y:S01]  /*4d20*/  FFMA.FTZ R57, R56, R74, -R77 ;  /* 0x0000004a38397223 */ /* 0x000fe2000001084d */
[----:B------:R-:W-:Y:S01]  /*4d30*/  LOP3.LUT R167, R167, 0xffff0000, RZ, 0xc0, !PT ;  /* 0xffff0000a7a77812 */ /* 0x000fe200078ec0ff */
[----:B------:R-:W-:Y:S02]  /*4d40*/  IMAD.U32 R166, R166, 0x10000, RZ ;  /* 0x00010000a6a67824 */ /* 0x000fe400078e00ff */
[----:B------:R-:W-:Y:S01]  /*4d50*/  FFMA.FTZ R56, R56, R70, R75 ;  /* 0x0000004638387223 */ /* 0x000fe2000001004b */
[----:B------:R-:W-:Y:S01]  /*4d60*/  FMUL.FTZ R70, R38, R174 ;  /* 0x000000ae26467220 */ /* 0x000fe20000410000 */
[----:B------:R-:W-:-:S02]  /*4d70*/  IMAD.U32 R39, R39, 0x10000, RZ ;  /* 0x0001000027277824 */ /* 0x000fc400078e00ff */
[-C--:B------:R-:W-:Y:S01]  /*4d80*/  FMUL.FTZ R75, R38, R167.reuse ;  /* 0x000000a7264b7220 */ /* 0x080fe20000410000 */
[C---:B------:R-:W-:Y:S01]  /*4d90*/  FMUL.FTZ R38, R71.reuse, R170 ;  /* 0x000000aa47267220 */ /* 0x040fe20000410000 */
[----:B------:R-:W-:Y:S01]  /*4da0*/  FMUL.FTZ R71, R71, R166 ;  /* 0x000000a647477220 */ /* 0x000fe20000410000 */
[C---:B------:R-:W-:Y:S01]  /*4db0*/  FFMA.FTZ R70, R39.reuse, R167, -R70 ;  /* 0x000000a727467223 */ /* 0x040fe20000010846 */
[----:B------:R-:W-:Y:S01]  /*4dc0*/  FFMA.FTZ R75, R39, R174, R75 ;  /* 0x000000ae274b7223 */ /* 0x000fe2000001004b */
[C---:B------:R-:W-:Y:S01]  /*4dd0*/  FFMA.FTZ R38, R37.reuse, R166, -R38 ;  /* 0x000000a625267223 */ /* 0x040fe20000010826 */
[----:B------:R-:W-:Y:S01]  /*4de0*/  FFMA.FTZ R71, R37, R170, R71 ;  /* 0x000000aa25477223 */ /* 0x000fe20000010047 */
[----:B------:R-:W-:Y:S02]  /*4df0*/  F2FP.BF16.F32.PACK_AB R56, R56, R57 ;  /* 0x000000393838723e */ /* 0x000fe400000010ff */
[----:B------:R-:W-:Y:S02]  /*4e00*/  F2FP.BF16.F32.PACK_AB R37, R73, R36 ;  /* 0x000000244925723e */ /* 0x000fe400000010ff */
[----:B------:R-:W-:Y:S01]  /*4e10*/  F2FP.BF16.F32.PACK_AB R36, R71, R38 ;  /* 0x000000264724723e */ /* 0x000fe200000010ff */
[----:B------:R-:W-:Y:S01]  /*4e20*/  IMAD.MOV.U32 R38, RZ, RZ, R56 ;  /* 0x000000ffff267224 */ /* 0x000fe200078e0038 */
[----:B------:R-:W-:-:S07]  /*4e30*/  F2FP.BF16.F32.PACK_AB R39, R75, R70 ;  /* 0x000000464b27723e */ /* 0x000fce00000010ff */
.L_x_691:
[----:B------:R-:W-:Y:S05]  /*4e40*/  BSYNC B3 ;  /* 0x0000000000037941 */ /* 0x000fea0003800000 */
.L_x_690:
[----:B------:R-:W-:Y:S02]  /*4e50*/  ULDC.64 UR4, c[0x0][0x208] ;  /* 0x0000820000047ab9 */ /* 0x000fe40000000a00 */
[----:B--2---:R1:W-:Y:S03]  /*4e60*/  STG.E.128 desc[UR4][R50.64+0x80], R36 ;  /* 0x0000802432007986 */ /* 0x0043e6000c101d04 */
.L_x_689:
[----:B------:R-:W-:Y:S05]  /*4e70*/  BSYNC B2 ;  /* 0x0000000000027941 */ /* 0x000fea0003800000 */
.L_x_688:
        /* <DEDUP_REMOVED lines=9> */
[----:B------:R-:W-:Y:S02]  /*4f10*/  SHF.R.U64 R73, R66, 0x10, R67 ;  /* 0x0000001042497819 */ /* 0x000fe40000001243 */
[----:B------:R-:W-:Y:S02]  /*4f20*/  SHF.R.U32.HI R68, RZ, 0x10, R69 ;  /* 0x00000010ff447819 */ /* 0x000fe40000011645 */
[----:B------:R-:W-:Y:S02]  /*4f30*/  SHF.R.U32.HI R71, RZ, 0x10, R67 ;  /* 0x00000010ff477819 */ /* 0x000fe40000011643 */
[----:B------:R-:W-:Y:S01]  /*4f40*/  PRMT R164, R164, 0x5410, R57 ;  /* 0x00005410a4a47816 */ /* 0x000fe20000000039 */
[----:B------:R-:W-:Y:S01]  /*4f50*/  IMAD.U32 R57, R37, 0x10000, RZ ;  /* 0x0001000025397824 */ /* 0x000fe200078e00ff */
[----:B------:R-:W-:-:S02]  /*4f60*/  PRMT R160, R160, 0x5410, R73 ;  /* 0x00005410a0a07816 */ /* 0x000fc40000000049 */
[----:B------:R-:W-:Y:S02]  /*4f70*/  PRMT R165, R165, 0x5410, R68 ;  /* 0x00005410a5a57816 */ /* 0x000fe40000000044 */
[----:B------:R-:W-:Y:S02]  /*4f80*/  PRMT R162, R162, 0x5410, R71 ;  /* 0x00005410a2a27816 */ /* 0x000fe40000000047 */
[----:B------:R-:W-:Y:S01]  /*4f90*/  LOP3.LUT R66, R37, 0xffff0000, RZ, 0xc0, !PT ;  /* 0xffff000025427812 */ /* 0x000fe200078ec0ff */
[----:B------:R-:W-:Y:S01]  /*4fa0*/  IMAD.U32 R71, R165, 0x10000, RZ ;  /* 0x00010000a5477824 */ /* 0x000fe200078e00ff */
[----:B------:R-:W-:Y:S01]  /*4fb0*/  LOP3.LUT R70, R164, 0xffff0000, RZ, 0xc0, !PT ;  /* 0xffff0000a4467812 */ /* 0x000fe200078ec0ff */
[----:B------:R-:W-:Y:S01]  /*4fc0*/  IMAD.U32 R69, R162, 0x10000, RZ ;  /* 0x00010000a2457824 */ /* 0x000fe200078e00ff */
[----:B------:R-:W-:Y:S01]  /*4fd0*/  LOP3.LUT R67, R38, 0xffff0000, RZ, 0xc0, !PT ;  /* 0xffff000026437812 */ /* 0x000fe200078ec0ff */
[----:B------:R-:W-:Y:S01]  /*4fe0*/  IMAD.U32 R37, R36, 0x10000, RZ ;  /* 0x0001000024257824 */ /* 0x000fe200078e00ff */
[----:B------:R-:W-:Y:S01]  /*4ff0*/  LOP3.LUT R68, R160, 0xffff0000, RZ, 0xc0, !PT ;  /* 0xffff0000a0447812 */ /* 0x000fe200078ec0ff */
[C---:B------:R-:W-:Y:S01]  /*5000*/  FMUL.FTZ R72, R66.reuse, R70 ;  /* 0x0000004642487220 */ /* 0x040fe20000410000 */
[----:B------:R-:W-:Y:S01]  /*5010*/  LOP3.LUT R38, R39, 0xffff0000, RZ, 0xc0, !PT ;  /* 0xffff000027267812 */ /* 0x000fe200078ec0ff */
[----:B------:R-:W-:Y:S01]  /*5020*/  FMUL.FTZ R75, R67, R71 ;  /* 0x00000047434b7220 */ /* 0x000fe20000410000 */
[----:B------:R-:W-:Y:S01]  /*5030*/  LOP3.LUT R165, R165, 0xffff0000, RZ, 0xc0, !PT ;  /* 0xffff0000a5a57812 */ /* 0x000fe200078ec0ff */
[----:B------:R-:W-:Y:S01]  /*5040*/  FMUL.FTZ R73, R66, R68 ;  /* 0x0000004442497220 */ /* 0x000fe20000410000 */
[----:B------:R-:W-:Y:S01]  /*5050*/  LOP3.LUT R162, R162, 0xffff0000, RZ, 0xc0, !PT ;  /* 0xffff0000a2a27812 */ /* 0x000fe200078ec0ff */
[----:B------:R-:W-:Y:S01]  /*5060*/  FMUL.FTZ R67, R67, R69 ;  /* 0x0000004543437220 */ /* 0x000fe20000410000 */
[----:B------:R-:W-:Y:S01]  /*5070*/  LOP3.LUT R36, R36, 0xffff0000, RZ, 0xc0, !PT ;  /* 0xffff000024247812 */ /* 0x000fe200078ec0ff */
[----:B------:R-:W-:-:S02]  /*5080*/  IMAD.U32 R164, R164, 0x10000, RZ ;  /* 0x00010000a4a47824 */ /* 0x000fc400078e00ff */
[C---:B------:R-:W-:Y:S01]  /*5090*/  FFMA.FTZ R72, R57.reuse, R68, -R72 ;  /* 0x0000004439487223 */ /* 0x040fe20000010848 */
[----:B------:R-:W-:Y:S02]  /*50a0*/  IMAD.U32 R160, R160, 0x10000, RZ ;  /* 0x00010000a0a07824 */ /* 0x000fe400078e00ff */
[----:B------:R-:W-:Y:S01]  /*50b0*/  FFMA.FTZ R73, R57, R70, R73 ;  /* 0x0000004639497223 */ /* 0x000fe20000010049 */
[----:B------:R-:W-:Y:S01]  /*50c0*/  FFMA.FTZ R75, R56, R69, -R75 ;  /* 0x00000045384b7223 */ /* 0x000fe2000001084b */
[C---:B------:R-:W-:Y:S01]  /*50d0*/  FMUL.FTZ R66, R38.reuse, R165 ;  /* 0x000000a526427220 */ /* 0x040fe20000410000 */
[----:B------:R-:W-:Y:S01]  /*50e0*/  FMUL.FTZ R68, R38, R162 ;  /* 0x000000a226447220 */ /* 0x000fe20000410000 */
[----:B------:R-:W-:Y:S02]  /*50f0*/  IMAD.U32 R39, R39, 0x10000, RZ ;  /* 0x0001000027277824 */ /* 0x000fe400078e00ff */
[----:B------:R-:W-:Y:S01]  /*5100*/  FFMA.FTZ R56, R56, R71, R67 ;  /* 0x0000004738387223 */ /* 0x000fe20000010043 */
[C---:B------:R-:W-:Y:S01]  /*5110*/  FMUL.FTZ R38, R36.reuse, R164 ;  /* 0x000000a424267220 */ /* 0x040fe20000410000 */
[----:B------:R-:W-:Y:S01]  /*5120*/  FMUL.FTZ R57, R36, R160 ;  /* 0x000000a024397220 */ /* 0x000fe20000410000 */
[C---:B------:R-:W-:Y:S01]  /*5130*/  FFMA.FTZ R66, R39.reuse, R162, -R66 ;  /* 0x000000a227427223 */ /* 0x040fe20000010842 */
[----:B------:R-:W-:Y:S01]  /*5140*/  FFMA.FTZ R39, R39, R165, R68 ;  /* 0x000000a527277223 */ /* 0x000fe20000010044 */
[C---:B------:R-:W-:Y:S01]  /*5150*/  FFMA.FTZ R38, R37.reuse, R160, -R38 ;  /* 0x000000a025267223 */ /* 0x040fe20000010826 */
[----:B------:R-:W-:Y:S01]  /*5160*/  FFMA.FTZ R57, R37, R164, R57 ;  /* 0x000000a425397223 */ /* 0x000fe20000010039 */
[----:B------:R-:W-:-:S02]  /*5170*/  F2FP.BF16.F32.PACK_AB R56, R56, R75 ;  /* 0x0000004b3838723e */ /* 0x000fc400000010ff */
[----:B------:R-:W-:Y:S02]  /*5180*/  F2FP.BF16.F32.PACK_AB R37, R73, R72 ;  /* 0x000000484925723e */ /* 0x000fe400000010ff */
[----:B------:R-:W-:Y:S01]  /*5190*/  F2FP.BF16.F32.PACK_AB R36, R57, R38 ;  /* 0x000000263924723e */ /* 0x000fe200000010ff */
[----:B------:R-:W-:Y:S01]  /*51a0*/  IMAD.MOV.U32 R38, RZ, RZ, R56 ;  /* 0x000000ffff267224 */ /* 0x000fe200078e0038 */
[----:B------:R-:W-:-:S07]  /*51b0*/  F2FP.BF16.F32.PACK_AB R39, R39, R66 ;  /* 0x000000422727723e */ /* 0x000fce00000010ff */
.L_x_695:
[----:B------:R-:W-:Y:S05]  /*51c0*/  BSYNC B3 ;  /* 0x0000000000037941 */ /* 0x000fea0003800000 */
.L_x_694:
[----:B------:R-:W-:Y:S02]  /*51d0*/  ULDC.64 UR4, c[0x0][0x208] ;  /* 0x0000820000047ab9 */ /* 0x000fe40000000a00 */
[----:B--2---:R1:W-:Y:S03]  /*51e0*/  STG.E.128 desc[UR4][R50.64+0x100], R36 ;  /* 0x0001002432007986 */ /* 0x0043e6000c101d04 */
.L_x_693:
[----:B------:R-:W-:Y:S05]  /*51f0*/  BSYNC B2 ;  /* 0x0000000000027941 */ /* 0x000fea0003800000 */
.L_x_692:
[----:B------:R-:W-:-:S13]  /*5200*/  ISETP.NE.AND P3, PT, R8, RZ, PT ;  /* 0x000000ff0800720c */ /* 0x000fda0003f65270 */
        /* <DEDUP_REMOVED lines=8> */
[--C-:B------:R-:W-:Y:S02]  /*5290*/  SHF.R.U32.HI R66, RZ, 0x10, R63.reuse ;  /* 0x00000010ff427819 */ /* 0x100fe4000001163f */
[----:B------:R-:W-:Y:S02]  /*52a0*/  PRMT R159, R159, 0x5410, R64 ;  /* 0x000054109f9f7816 */ /* 0x000fe40000000040 */
[----:B------:R-:W-:Y:S01]  /*52b0*/  SHF.R.U64 R68, R62, 0x10, R63 ;  /* 0x000000103e447819 */ /* 0x000fe2000000123f */
[----:B------:R-:W-:Y:S01]  /*52c0*/  IMAD.U32 R62, R39, 0x10000, RZ ;  /* 0x00010000273e7824 */ /* 0x000fe200078e00ff */
[----:B------:R-:W-:-:S02]  /*52d0*/  PRMT R157, R157, 0x5410, R66 ;  /* 0x000054109d9d7816 */ /* 0x000fc40000000042 */
[----:B------:R-:W-:Y:S01]  /*52e0*/  PRMT R158, R158, 0x5410, R67 ;  /* 0x000054109e9e7816 */ /* 0x000fe20000000043 */
[----:B------:R-:W-:Y:S01]  /*52f0*/  IMAD.U32 R67, R159, 0x10000, RZ ;  /* 0x000100009f437824 */ /* 0x000fe200078e00ff */
[----:B------:R-:W-:Y:S01]  /*5300*/  LOP3.LUT R57, R38, 0xffff0000, RZ, 0xc0, !PT ;  /* 0xffff000026397812 */ /* 0x000fe200078ec0ff */
[----:B------:R-:W-:Y:S01]  /*5310*/  IMAD.U32 R65, R157, 0x10000, RZ ;  /* 0x000100009d417824 */ /* 0x000fe200078e00ff */
[----:B------:R-:W-:Y:S01]  /*5320*/  LOP3.LUT R63, R39, 0xffff0000, RZ, 0xc0, !PT ;  /* 0xffff0000273f7812 */ /* 0x000fe200078ec0ff */
[----:B------:R-:W-:Y:S01]  /*5330*/  IMAD.U32 R38, R37, 0x10000, RZ ;  /* 0x0001000025267824 */ /* 0x000fe200078e00ff */
[----:B------:R-:W-:Y:S01]  /*5340*/  PRMT R155, R155, 0x5410, R68 ;  /* 0x000054109b9b7816 */ /* 0x000fe20000000044 */
[----:B------:R-:W-:Y:S01]  /*5350*/  FMUL.FTZ R71, R57, R67 ;  /* 0x0000004339477220 */ /* 0x000fe20000410000 */
[----:B------:R-:W-:Y:S01]  /*5360*/  LOP3.LUT R39, R37, 0xffff0000, RZ, 0xc0, !PT ;  /* 0xffff000025277812 */ /* 0x000fe200078ec0ff */
[-C--:B------:R-:W-:Y:S01]  /*5370*/  FMUL.FTZ R57, R57, R65.reuse ;  /* 0x0000004139397220 */ /* 0x080fe20000410000 */
[----:B------:R-:W-:Y:S01]  /*5380*/  LOP3.LUT R66, R158, 0xffff0000, RZ, 0xc0, !PT ;  /* 0xffff00009e427812 */ /* 0x000fe200078ec0ff */
[----:B------:R-:W-:Y:S01]  /*5390*/  IMAD.U32 R37, R36, 0x10000, RZ ;  /* 0x0001000024257824 */ /* 0x000fe200078e00ff */
[----:B------:R-:W-:Y:S01]  /*53a0*/  LOP3.LUT R64, R155, 0xffff0000, RZ, 0xc0, !PT ;  /* 0xffff00009b407812 */ /* 0x000fe200078ec0ff */
[----:B------:R-:W-:Y:S01]  /*53b0*/  FFMA.FTZ R71, R56, R65, -R71 ;  /* 0x0000004138477223 */ /* 0x000fe20000010847 */
[----:B------:R-:W-:Y:S01]  /*53c0*/  LOP3.LUT R159, R159, 0xffff0000, RZ, 0xc0, !PT ;  /* 0xffff00009f9f7812 */ /* 0x000fe200078ec0ff */
[----:B------:R-:W-:Y:S01]  /*53d0*/  FMUL.FTZ R69, R39, R66 ;  /* 0x0000004227457220 */ /* 0x000fe20000410000 */
[----:B------:R-:W-:Y:S01]  /*53e0*/  LOP3.LUT R157, R157, 0xffff0000, RZ, 0xc0, !PT ;  /* 0xffff00009d9d7812 */ /* 0x000fe200078ec0ff */
[-C--:B------:R-:W-:Y:S01]  /*53f0*/  FMUL.FTZ R39, R39, R64.reuse ;  /* 0x0000004027277220 */ /* 0x080fe20000410000 */
[----:B------:R-:W-:Y:S01]  /*5400*/  LOP3.LUT R36, R36, 0xffff0000, RZ, 0xc0, !PT ;  /* 0xffff000024247812 */ /* 0x000fe200078ec0ff */
[----:B------:R-:W-:Y:S01]  /*5410*/  FFMA.FTZ R69, R38, R64, -R69 ;  /* 0x0000004026457223 */ /* 0x000fe20000010845 */
[----:B------:R-:W-:Y:S01]  /*5420*/  SHF.L.U32 R155, R155, 0x10, RZ ;  /* 0x000000109b9b7819 */ /* 0x000fe200000006ff */
[----:B------:R-:W-:Y:S01]  /*5430*/  FFMA.FTZ R56, R56, R67, R57 ;  /* 0x0000004338387223 */ /* 0x000fe20000010039 */
[----:B------:R-:W-:-:S02]  /*5440*/  IMAD.U32 R158, R158, 0x10000, RZ ;  /* 0x000100009e9e7824 */ /* 0x000fc400078e00ff */
[C---:B------:R-:W-:Y:S01]  /*5450*/  FMUL.FTZ R57, R63.reuse, R159 ;  /* 0x0000009f3f397220 */ /* 0x040fe20000410000 */
[----:B------:R-:W-:Y:S01]  /*5460*/  FMUL.FTZ R64, R63, R157 ;  /* 0x0000009d3f407220 */ /* 0x000fe20000410000 */
[----:B------:R-:W-:Y:S01]  /*5470*/  FFMA.FTZ R66, R38, R66, R39 ;  /* 0x0000004226427223 */ /* 0x000fe20000010027 */
[CC--:B------:R-:W-:Y:S01]  /*5480*/  FMUL.FTZ R38, R36.reuse, R158.reuse ;  /* 0x0000009e24267220 */ /* 0x0c0fe20000410000 */
[----:B------:R-:W-:Y:S01]  /*5490*/  FMUL.FTZ R39, R36, R155 ;  /* 0x0000009b24277220 */ /* 0x000fe20000410000 */
[C---:B------:R-:W-:Y:S01]  /*54a0*/  FFMA.FTZ R57, R62.reuse, R157, -R57 ;  /* 0x0000009d3e397223 */ /* 0x040fe20000010839 */
[----:B------:R-:W-:Y:S01]  /*54b0*/  FFMA.FTZ R64, R62, R159, R64 ;  /* 0x0000009f3e407223 */ /* 0x000fe20000010040 */
[C---:B------:R-:W-:Y:S01]  /*54c0*/  FFMA.FTZ R38, R37.reuse, R155, -R38 ;  /* 0x0000009b25267223 */ /* 0x040fe20000010826 */
[----:B------:R-:W-:Y:S01]  /*54d0*/  FFMA.FTZ R39, R37, R158, R39 ;  /* 0x0000009e25277223 */ /* 0x000fe20000010027 */
[----:B------:R-:W-:Y:S02]  /*54e0*/  F2FP.BF16.F32.PACK_AB R56, R56, R71 ;  /* 0x000000473838723e */ /* 0x000fe400000010ff */
[----:B------:R-:W-:-:S02]  /*54f0*/  F2FP.BF16.F32.PACK_AB R57, R64, R57 ;  /* 0x000000394039723e */ /* 0x000fc400000010ff */
[----:B------:R-:W-:Y:S01]  /*5500*/  F2FP.BF16.F32.PACK_AB R36, R39, R38 ;  /* 0x000000262724723e */ /* 0x000fe200000010ff */
[----:B------:R-:W-:Y:S01]  /*5510*/  IMAD.MOV.U32 R38, RZ, RZ, R56 ;  /* 0x000000ffff267224 */ /* 0x000fe200078e0038 */
[----:B------:R-:W-:Y:S01]  /*5520*/  F2FP.BF16.F32.PACK_AB R37, R66, R69 ;  /* 0x000000454225723e */ /* 0x000fe200000010ff */
[----:B------:R-:W-:-:S07]  /*5530*/  IMAD.MOV.U32 R39, RZ, RZ, R57 ;  /* 0x000000ffff277224 */ /* 0x000fce00078e0039 */
.L_x_697:
[----:B------:R-:W-:Y:S05]  /*5540*/  BSYNC B2 ;  /* 0x0000000000027941 */ /* 0x000fea0003800000 */
.L_x_696:
[----:B------:R-:W-:Y:S02]  /*5550*/  ULDC.64 UR4, c[0x0][0x208] ;  /* 0x0000820000047ab9 */ /* 0x000fe40000000a00 */
[----:B--2---:R1:W-:Y:S03]  /*5560*/  STG.E.128 desc[UR4][R50.64+0x180], R36 ;  /* 0x0001802432007986 */ /* 0x0043e6000c101d04 */
.L_x_683:
[----:B------:R-:W-:Y:S05]  /*5570*/  BSYNC B1 ;  /* 0x0000000000017941 */ /* 0x000fea0003800000 */
.L_x_682:
        /* <DEDUP_REMOVED lines=10> */
[----:B------:R-:W-:Y:S01]  /*5620*/  SHF.R.U32.HI R58, RZ, 0x10, R59 ;  /* 0x00000010ff3a7819 */ /* 0x000fe2000001163b */
[----:B------:R-:W-:Y:S01]  /*5630*/  IMAD.U32 R50, R38, 0x10000, RZ ;  /* 0x0001000026327824 */ /* 0x000fe200078e00ff */
[--C-:B------:R-:W-:Y:S02]  /*5640*/  SHF.R.U64 R59, R60, 0x10, R61.reuse ;  /* 0x000000103c3b7819 */ /* 0x100fe4000000123d */
[----:B------:R-:W-:Y:S02]  /*5650*/  SHF.R.U32.HI R61, RZ, 0x10, R61 ;  /* 0x00000010ff3d7819 */ /* 0x000fe4000001163d */
[----:B------:R-:W-:Y:S02]  /*5660*/  PRMT R169, R169, 0x5410, R58 ;  /* 0x00005410a9a97816 */ /* 0x000fe4000000003a */
[----:B------:R-:W-:-:S02]  /*5670*/  PRMT R180, R180, 0x5410, R61 ;  /* 0x00005410b4b47816 */ /* 0x000fc4000000003d */
[----:B------:R-:W-:Y:S01]  /*5680*/  LOP3.LUT R51, R38, 0xffff0000, RZ, 0xc0, !PT ;  /* 0xffff000026337812 */ /* 0x000fe200078ec0ff */
[----:B------:R-:W-:Y:S01]  /*5690*/  IMAD.U32 R38, R37, 0x10000, RZ ;  /* 0x0001000025267824 */ /* 0x000fe200078e00ff */
[----:B------:R-:W-:Y:S01]  /*56a0*/  PRMT R176, R176, 0x5410, R59 ;  /* 0x00005410b0b07816 */ /* 0x000fe2000000003b */
[----:B------:R-:W-:Y:S01]  /*56b0*/  IMAD.U32 R61, R180, 0x10000, RZ ;  /* 0x00010000b43d7824 */ /* 0x000fe200078e00ff */
[----:B------:R-:W-:Y:S01]  /*56c0*/  PRMT R168, R168, 0x5410, R63 ;  /* 0x00005410a8a87816 */ /* 0x000fe2000000003f */
[----:B------:R-:W-:Y:S01]  /*56d0*/  IMAD.U32 R59, R169, 0x10000, RZ ;  /* 0x00010000a93b7824 */ /* 0x000fe200078e00ff */
[----:B------:R-:W-:Y:S01]  /*56e0*/  LOP3.LUT R57, R39, 0xffff0000, RZ, 0xc0, !PT ;  /* 0xffff000027397812 */ /* 0x000fe200078ec0ff */
[----:B------:R-:W-:Y:S01]  /*56f0*/  FMUL.FTZ R65, R51, R61 ;  /* 0x0000003d33417220 */ /* 0x000fe20000410000 */
[----:B------:R-:W-:Y:S01]  /*5700*/  LOP3.LUT R39, R37, 0xffff0000, RZ, 0xc0, !PT ;  /* 0xffff000025277812 */ /* 0x000fe200078ec0ff */
[-C--:B------:R-:W-:Y:S01]  /*5710*/  FMUL.FTZ R51, R51, R59.reuse ;  /* 0x0000003b33337220 */ /* 0x080fe20000410000 */
[----:B------:R-:W-:Y:S01]  /*5720*/  LOP3.LUT R60, R176, 0xffff0000, RZ, 0xc0, !PT ;  /* 0xffff0000b03c7812 */ /* 0x000fe200078ec0ff */
[----:B------:R-:W-:Y:S01]  /*5730*/  FFMA.FTZ R65, R50, R59, -R65 ;  /* 0x0000003b32417223 */ /* 0x000fe20000010841 */
[----:B------:R-:W-:Y:S01]  /*5740*/  LOP3.LUT R58, R168, 0xffff0000, RZ, 0xc0, !PT ;  /* 0xffff0000a83a7812 */ /* 0x000fe200078ec0ff */
[----:B------:R-:W-:Y:S01]  /*5750*/  IMAD.U32 R37, R36, 0x10000, RZ ;  /* 0x0001000024257824 */ /* 0x000fe200078e00ff */
[----:B------:R-:W-:Y:S01]  /*5760*/  LOP3.LUT R180, R180, 0xffff0000, RZ, 0xc0, !PT ;  /* 0xffff0000b4b47812 */ /* 0x000fe200078ec0ff */
[----:B------:R-:W-:Y:S01]  /*5770*/  FMUL.FTZ R63, R39, R60 ;  /* 0x0000003c273f7220 */ /* 0x000fe20000410000 */
[----:B------:R-:W-:Y:S01]  /*5780*/  LOP3.LUT R169, R169, 0xffff0000, RZ, 0xc0, !PT ;  /* 0xffff0000a9a97812 */ /* 0x000fe200078ec0ff */
[----:B------:R-:W-:Y:S01]  /*5790*/  FFMA.FTZ R50, R50, R61, R51 ;  /* 0x0000003d32327223 */ /* 0x000fe20000010033 */
[----:B------:R-:W-:Y:S01]  /*57a0*/  FMUL.FTZ R39, R39, R58 ;  /* 0x0000003a27277220 */ /* 0x000fe20000410000 */
[----:B------:R-:W-:Y:S01]  /*57b0*/  LOP3.LUT R36, R36, 0xffff0000, RZ, 0xc0, !PT ;  /* 0xffff000024247812 */ /* 0x000fe200078ec0ff */
[----:B------:R-:W-:Y:S01]  /*57c0*/  FMUL.FTZ R51, R57, R180 ;  /* 0x000000b439337220 */ /* 0x000fe20000410000 */
[----:B------:R-:W-:-:S02]  /*57d0*/  IMAD.U32 R176, R176, 0x10000, RZ ;  /* 0x00010000b0b07824 */ /* 0x000fc400078e00ff */
[-C--:B------:R-:W-:Y:S01]  /*57e0*/  FMUL.FTZ R57, R57, R169.reuse ;  /* 0x000000a939397220 */ /* 0x080fe20000410000 */
[----:B------:R-:W-:Y:S02]  /*57f0*/  IMAD.U32 R168, R168, 0x10000, RZ ;  /* 0x00010000a8a87824 */ /* 0x000fe400078e00ff */
[C---:B------:R-:W-:Y:S01]  /*5800*/  FFMA.FTZ R63, R38.reuse, R58, -R63 ;  /* 0x0000003a263f7223 */ /* 0x040fe2000001083f */
[----:B------:R-:W-:Y:S01]  /*5810*/  FFMA.FTZ R60, R38, R60, R39 ;  /* 0x0000003c263c7223 */ /* 0x000fe20000010027 */
[----:B------:R-:W-:Y:S01]  /*5820*/  FFMA.FTZ R51, R56, R169, -R51 ;  /* 0x000000a938337223 */ /* 0x000fe20000010833 */
[C---:B------:R-:W-:Y:S01]  /*5830*/  FMUL.FTZ R38, R36.reuse, R176 ;  /* 0x000000b024267220 */ /* 0x040fe20000410000 */
[----:B------:R-:W-:Y:S01]  /*5840*/  FMUL.FTZ R39, R36, R168 ;  /* 0x000000a824277220 */ /* 0x000fe20000410000 */
[----:B------:R-:W-:Y:S01]  /*5850*/  FFMA.FTZ R56, R56, R180, R57 ;  /* 0x000000b438387223 */ /* 0x000fe20000010039 */
[----:B------:R-:W-:Y:S01]  /*5860*/  F2FP.BF16.F32.PACK_AB R50, R50, R65 ;  /* 0x000000413232723e */ /* 0x000fe200000010ff */
[C---:B------:R-:W-:Y:S01]  /*5870*/  FFMA.FTZ R38, R37.reuse, R168, -R38 ;  /* 0x000000a825267223 */ /* 0x040fe20000010826 */
[----:B------:R-:W-:Y:S01]  /*5880*/  FFMA.FTZ R39, R37, R176, R39 ;  /* 0x000000b025277223 */ /* 0x000fe20000010027 */
[----:B------:R-:W-:-:S02]  /*5890*/  F2FP.BF16.F32.PACK_AB R37, R60, R63 ;  /* 0x0000003f3c25723e */ /* 0x000fc400000010ff */
[----:B------:R-:W-:Y:S02]  /*58a0*/  F2FP.BF16.F32.PACK_AB R51, R56, R51 ;  /* 0x000000333833723e */ /* 0x000fe400000010ff */
[----:B------:R-:W-:Y:S01]  /*58b0*/  F2FP.BF16.F32.PACK_AB R36, R39, R38 ;  /* 0x000000262724723e */ /* 0x000fe200000010ff */
[----:B------:R-:W-:Y:S02]  /*58c0*/  IMAD.MOV.U32 R38, RZ, RZ, R50 ;  /* 0x000000ffff267224 */ /* 0x000fe400078e0032 */
[----:B------:R-:W-:-:S07]  /*58d0*/  IMAD.MOV.U32 R39, RZ, RZ, R51 ;  /* 0x000000ffff277224 */ /* 0x000fce00078e0033 */
.L_x_702:
[----:B------:R-:W-:Y:S05]  /*58e0*/  BSYNC B2 ;  /* 0x0000000000027941 */ /* 0x000fea0003800000 */
.L_x_701:
[----:B------:R-:W-:Y:S02]  /*58f0*/  ULDC.64 UR4, c[0x0][0x208] ;  /* 0x0000820000047ab9 */ /* 0x000fe40000000a00 */
[----:B--2---:R1:W-:Y:S03]  /*5900*/  STG.E.128 desc[UR4][R48.64], R36 ;  /* 0x0000002430007986 */ /* 0x0043e6000c101d04 */
.L_x_700:
[----:B------:R-:W-:Y:S05]  /*5910*/  BSYNC B1 ;  /* 0x0000000000017941 */ /* 0x000fea0003800000 */
.L_x_699:
        /* <DEDUP_REMOVED lines=14> */
[----:B------:R-:W-:-:S02]  /*5a00*/  PRMT R145, R145, 0x5410, R60 ;  /* 0x0000541091917816 */ /* 0x000fc4000000003c */
[----:B------:R-:W-:Y:S02]  /*5a10*/  PRMT R175, R175, 0x5410, R54 ;  /* 0x00005410afaf7816 */ /* 0x000fe40000000036 */
[----:B------:R-:W-:Y:S02]  /*5a20*/  LOP3.LUT R53, R39, 0xffff0000, RZ, 0xc0, !PT ;  /* 0xffff000027357812 */ /* 0x000fe400078ec0ff */
[----:B------:R-:W-:Y:S01]  /*5a30*/  PRMT R151, R151, 0x5410, R58 ;  /* 0x0000541097977816 */ /* 0x000fe2000000003a */
[----:B------:R-:W-:Y:S01]  /*5a40*/  IMAD.U32 R57, R175, 0x10000, RZ ;  /* 0x00010000af397824 */ /* 0x000fe200078e00ff */
[----:B------:R-:W-:Y:S02]  /*5a50*/  LOP3.LUT R39, R37, 0xffff0000, RZ, 0xc0, !PT ;  /* 0xffff000025277812 */ /* 0x000fe400078ec0ff */
[----:B------:R-:W-:Y:S01]  /*5a60*/  LOP3.LUT R56, R171, 0xffff0000, RZ, 0xc0, !PT ;  /* 0xffff0000ab387812 */ /* 0x000fe200078ec0ff */
[----:B------:R-:W-:Y:S01]  /*5a70*/  IMAD.U32 R55, R151, 0x10000, RZ ;  /* 0x0001000097377824 */ /* 0x000fe200078e00ff */
[----:B------:R-:W-:Y:S01]  /*5a80*/  LOP3.LUT R54, R145, 0xffff0000, RZ, 0xc0, !PT ;  /* 0xffff000091367812 */ /* 0x000fe200078ec0ff */
[----:B------:R-:W-:Y:S01]  /*5a90*/  IMAD.U32 R171, R171, 0x10000, RZ ;  /* 0x00010000abab7824 */ /* 0x000fe200078e00ff */
[----:B------:R-:W-:Y:S01]  /*5aa0*/  LOP3.LUT R51, R38, 0xffff0000, RZ, 0xc0, !PT ;  /* 0xffff000026337812 */ /* 0x000fe200078ec0ff */
[----:B------:R-:W-:-:S02]  /*5ab0*/  IMAD.U32 R38, R37, 0x10000, RZ ;  /* 0x0001000025267824 */ /* 0x000fc400078e00ff */
[C---:B------:R-:W-:Y:S01]  /*5ac0*/  FMUL.FTZ R59, R39.reuse, R56 ;  /* 0x00000038273b7220 */ /* 0x040fe20000410000 */
[C---:B------:R-:W-:Y:S02]  /*5ad0*/  IMAD.U32 R37, R36.reuse, 0x10000, RZ ;  /* 0x0001000024257824 */ /* 0x040fe400078e00ff */
[-C--:B------:R-:W-:Y:S01]  /*5ae0*/  FMUL.FTZ R39, R39, R54.reuse ;  /* 0x0000003627277220 */ /* 0x080fe20000410000 */
[----:B------:R-:W-:Y:S01]  /*5af0*/  LOP3.LUT R36, R36, 0xffff0000, RZ, 0xc0, !PT ;  /* 0xffff000024247812 */ /* 0x000fe200078ec0ff */
[C---:B------:R-:W-:Y:S01]  /*5b00*/  FMUL.FTZ R61, R51.reuse, R57 ;  /* 0x00000039333d7220 */ /* 0x040fe20000410000 */
[-C--:B------:R-:W-:Y:S01]  /*5b10*/  FMUL.FTZ R51, R51, R55.reuse ;  /* 0x0000003733337220 */ /* 0x080fe20000410000 */
[----:B------:R-:W-:Y:S01]  /*5b20*/  LOP3.LUT R175, R175, 0xffff0000, RZ, 0xc0, !PT ;  /* 0xffff0000afaf7812 */ /* 0x000fe200078ec0ff */
[----:B------:R-:W-:Y:S01]  /*5b30*/  IMAD.U32 R145, R145, 0x10000, RZ ;  /* 0x0001000091917824 */ /* 0x000fe200078e00ff */
[----:B------:R-:W-:Y:S01]  /*5b40*/  LOP3.LUT R151, R151, 0xffff0000, RZ, 0xc0, !PT ;  /* 0xffff000097977812 */ /* 0x000fe200078ec0ff */
[C---:B------:R-:W-:Y:S01]  /*5b50*/  FFMA.FTZ R59, R38.reuse, R54, -R59 ;  /* 0x00000036263b7223 */ /* 0x040fe2000001083b */
[----:B------:R-:W-:Y:S01]  /*5b60*/  FFMA.FTZ R56, R38, R56, R39 ;  /* 0x0000003826387223 */ /* 0x000fe20000010027 */
[----:B------:R-:W-:Y:S01]  /*5b70*/  FFMA.FTZ R61, R50, R55, -R61 ;  /* 0x00000037323d7223 */ /* 0x000fe2000001083d */
[----:B------:R-:W-:Y:S01]  /*5b80*/  FMUL.FTZ R38, R36, R171 ;  /* 0x000000ab24267220 */ /* 0x000fe20000410000 */
[----:B------:R-:W-:Y:S01]  /*5b90*/  FFMA.FTZ R50, R50, R57, R51 ;  /* 0x0000003932327223 */ /* 0x000fe20000010033 */
[----:B------:R-:W-:Y:S01]  /*5ba0*/  FMUL.FTZ R36, R36, R145 ;  /* 0x0000009124247220 */ /* 0x000fe20000410000 */
        /* <DEDUP_REMOVED lines=10> */
[----:B------:R-:W-:Y:S01]  /*5c50*/  F2FP.BF16.F32.PACK_AB R39, R54, R39 ;  /* 0x000000273627723e */ /* 0x000fe200000010ff */
[----:B------:R-:W-:-:S07]  /*5c60*/  IMAD.MOV.U32 R38, RZ, RZ, R50 ;  /* 0x000000ffff267224 */ /* 0x000fce00078e0032 */
.L_x_706:
[----:B------:R-:W-:Y:S05]  /*5c70*/  BSYNC B2 ;  /* 0x0000000000027941 */ /* 0x000fea0003800000 */
.L_x_705:
[----:B------:R-:W-:Y:S02]  /*5c80*/  ULDC.64 UR4, c[0x0][0x208] ;  /* 0x0000820000047ab9 */ /* 0x000fe40000000a00 */
[----:B--2---:R1:W-:Y:S03]  /*5c90*/  STG.E.128 desc[UR4][R48.64+0x80], R36 ;  /* 0x0000802430007986 */ /* 0x0043e6000c101d04 */
.L_x_704:
[----:B------:R-:W-:Y:S05]  /*5ca0*/  BSYNC B1 ;  /* 0x0000000000017941 */ /* 0x000fea0003800000 */
.L_x_703:
[----:B------:R-:W-:Y:S01]  /*5cb0*/  ISETP.NE.AND P3, PT, R9, RZ, PT ;  /* 0x000000ff0900720c */ /* 0x000fe20003f65270 */
[----:B------:R-:W-:-:S12]  /*5cc0*/  BSSY B1, `(.L_x_707) ;  /* 0x0000037000017945 */ /* 0x000fd80003800000 */
[----:B------:R-:W-:Y:S05]  /*5cd0*/  @!P3 BRA `(.L_x_708) ;  /* 0x0000000000d4b947 */ /* 0x000fea0003800000 */
[----:B-1234-:R1:W2:Y:S01]  /*5ce0*/  LDS.128 R36, [R4+0x2b400] ;  /* 0x02b4000004247984 */ /* 0x01e2a20000000c00 */
[----:B------:R-:W-:Y:S01]  /*5cf0*/  ISETP.GE.AND P3, PT, R214, R115, PT ;  /* 0x00000073d600720c */ /* 0x000fe20003f66270 */
[----:B------:R-:W-:-:S12]  /*5d00*/  BSSY B2, `(.L_x_709) ;  /* 0x0000030000027945 */ /* 0x000fd80003800000 */
[----:B-1----:R-:W-:Y:S05]  /*5d10*/  @P3 BRA `(.L_x_710) ;  /* 0x0000000000b83947 */ /* 0x002fea0003800000 */
[----:B------:R-:W-:Y:S02]  /*5d20*/  SHF.R.U32.HI R50, RZ, 0x10, R45 ;  /* 0x00000010ff327819 */ /* 0x000fe4000001162d */
[----:B------:R-:W-:Y:S02]  /*5d30*/  SHF.R.U32.HI R52, RZ, 0x10, R47 ;  /* 0x00000010ff347819 */ /* 0x000fe4000001162f */
[----:B------:R-:W-:Y:S01]  /*5d40*/  SHF.R.U64 R51, R44, 0x10, R45 ;  /* 0x000000102c337819 */ /* 0x000fe2000000122d */
[----:B--2---:R-:W-:Y:S01]  /*5d50*/  IMAD.U32 R44, R38, 0x10000, RZ ;  /* 0x00010000262c7824 */ /* 0x004fe200078e00ff */
[----:B------:R-:W-:Y:S01]  /*5d60*/  SHF.R.U64 R53, R46, 0x10, R47 ;  /* 0x000000102e357819 */ /* 0x000fe2000000122f */
[----:B------:R-:W-:Y:S01]  /*5d70*/  IMAD.U32 R46, R39, 0x10000, RZ ;  /* 0x00010000272e7824 */ /* 0x000fe200078e00ff */
[----:B------:R-:W-:Y:S02]  /*5d80*/  PRMT R141, R141, 0x5410, R50 ;  /* 0x000054108d8d7816 */ /* 0x000fe40000000032 */
[----:B------:R-:W-:-:S02]  /*5d90*/  PRMT R139, R139, 0x5410, R52 ;  /* 0x000054108b8b7816 */ /* 0x000fc40000000034 */
[----:B------:R-:W-:Y:S02]  /*5da0*/  PRMT R140, R140, 0x5410, R51 ;  /* 0x000054108c8c7816 */ /* 0x000fe40000000033 */
[----:B------:R-:W-:Y:S01]  /*5db0*/  LOP3.LUT R45, R38, 0xffff0000, RZ, 0xc0, !PT ;  /* 0xffff0000262d7812 */ /* 0x000fe200078ec0ff */
[----:B------:R-:W-:Y:S01]  /*5dc0*/  IMAD.U32 R51, R139, 0x10000, RZ ;  /* 0x000100008b337824 */ /* 0x000fe200078e00ff */
[----:B------:R-:W-:Y:S01]  /*5dd0*/  LOP3.LUT R47, R39, 0xffff0000, RZ, 0xc0, !PT ;  /* 0xffff0000272f7812 */ /* 0x000fe200078ec0ff */
[----:B------:R-:W-:Y:S01]  /*5de0*/  IMAD.U32 R38, R37, 0x10000, RZ ;  /* 0x0001000025267824 */ /* 0x000fe200078e00ff */
[----:B------:R-:W-:Y:S01]  /*5df0*/  PRMT R138, R138, 0x5410, R53 ;  /* 0x000054108a8a7816 */ /* 0x000fe20000000035 */
[----:B------:R-:W-:Y:S01]  /*5e00*/  IMAD.U32 R53, R141, 0x10000, RZ ;  /* 0x000100008d357824 */ /* 0x000fe200078e00ff */
[----:B------:R-:W-:Y:S01]  /*5e10*/  LOP3.LUT R39, R37, 0xffff0000, RZ, 0xc0, !PT ;  /* 0xffff000025277812 */ /* 0x000fe200078ec0ff */
[----:B------:R-:W-:Y:S01]  /*5e20*/  IMAD.U32 R37, R36, 0x10000, RZ ;  /* 0x0001000024257824 */ /* 0x000fe200078e00ff */
[----:B------:R-:W-:Y:S01]  /*5e30*/  LOP3.LUT R52, R140, 0xffff0000, RZ, 0xc0, !PT ;  /* 0xffff00008c347812 */ /* 0x000fe200078ec0ff */
[C---:B------:R-:W-:Y:S01]  /*5e40*/  FMUL.FTZ R57, R45.reuse, R53 ;  /* 0x000000352d397220 */ /* 0x040fe20000410000 */
[----:B------:R-:W-:Y:S01]  /*5e50*/  LOP3.LUT R50, R138, 0xffff0000, RZ, 0xc0, !PT ;  /* 0xffff00008a327812 */ /* 0x000fe200078ec0ff */
[-C--:B------:R-:W-:Y:S01]  /*5e60*/  FMUL.FTZ R45, R45, R51.reuse ;  /* 0x000000332d2d7220 */ /* 0x080fe20000410000 */
[----:B------:R-:W-:Y:S01]  /*5e70*/  LOP3.LUT R141, R141, 0xffff0000, RZ, 0xc0, !PT ;  /* 0xffff00008d8d7812 */ /* 0x000fe200078ec0ff */
[----:B------:R-:W-:Y:S01]  /*5e80*/  FMUL.FTZ R55, R39, R52 ;  /* 0x0000003427377220 */ /* 0x000fe20000410000 */
[----:B------:R-:W-:Y:S01]  /*5e90*/  LOP3.LUT R139, R139, 0xffff0000, RZ, 0xc0, !PT ;  /* 0xffff00008b8b7812 */ /* 0x000fe200078ec0ff */
[----:B------:R-:W-:Y:S01]  /*5ea0*/  FFMA.FTZ R57, R44, R51, -R57 ;  /* 0x000000332c397223 */ /* 0x000fe20000010839 */
[-C--:B------:R-:W-:Y:S01]  /*5eb0*/  FMUL.FTZ R39, R39, R50.reuse ;  /* 0x0000003227277220 */ /* 0x080fe20000410000 */
[----:B------:R-:W-:Y:S01]  /*5ec0*/  LOP3.LUT R36, R36, 0xffff0000, RZ, 0xc0, !PT ;  /* 0xffff000024247812 */ /* 0x000fe200078ec0ff */
[----:B------:R-:W-:Y:S01]  /*5ed0*/  FFMA.FTZ R55, R38, R50, -R55 ;  /* 0x0000003226377223 */ /* 0x000fe20000010837 */
[----:B------:R-:W-:Y:S01]  /*5ee0*/  FFMA.FTZ R44, R44, R53, R45 ;  /* 0x000000352c2c7223 */ /* 0x000fe2000001002d */
[----:B------:R-:W-:-:S02]  /*5ef0*/  IMAD.U32 R140, R140, 0x10000, RZ ;  /* 0x000100008c8c7824 */ /* 0x000fc400078e00ff */
[C---:B------:R-:W-:Y:S01]  /*5f00*/  FMUL.FTZ R45, R47.reuse, R141 ;  /* 0x0000008d2f2d7220 */ /* 0x040fe20000410000 */
[----:B------:R-:W-:Y:S02]  /*5f10*/  IMAD.U32 R138, R138, 0x10000, RZ ;  /* 0x000100008a8a7824 */ /* 0x000fe400078e00ff */
[-C--:B------:R-:W-:Y:S01]  /*5f20*/  FMUL.FTZ R50, R47, R139.reuse ;  /* 0x0000008b2f327220 */ /* 0x080fe20000410000 */
[----:B------:R-:W-:Y:S01]  /*5f30*/  FFMA.FTZ R52, R38, R52, R39 ;  /* 0x0000003426347223 */ /* 0x000fe20000010027 */
[C---:B------:R-:W-:Y:S01]  /*5f40*/  FMUL.FTZ R38, R36.reuse, R140 ;  /* 0x0000008c24267220 */ /* 0x040fe20000410000 */
[-C--:B------:R-:W-:Y:S01]  /*5f50*/  FMUL.FTZ R39, R36, R138.reuse ;  /* 0x0000008a24277220 */ /* 0x080fe20000410000 */
        /* <DEDUP_REMOVED lines=10> */
.L_x_710:
[----:B------:R-:W-:Y:S05]  /*6000*/  BSYNC B2 ;  /* 0x0000000000027941 */ /* 0x000fea0003800000 */
.L_x_709:
[----:B------:R-:W-:Y:S02]  /*6010*/  ULDC.64 UR4, c[0x0][0x208] ;  /* 0x0000820000047ab9 */ /* 0x000fe40000000a00 */
[----:B--2---:R1:W-:Y:S03]  /*6020*/  STG.E.128 desc[UR4][R48.64+0x100], R36 ;  /* 0x0001002430007986 */ /* 0x0043e6000c101d04 */
.L_x_708:
[----:B------:R-:W-:Y:S05]  /*6030*/  BSYNC B1 ;  /* 0x0000000000017941 */ /* 0x000fea0003800000 */
.L_x_707:
[----:B------:R-:W-:-:S13]  /*6040*/  ISETP.NE.AND P3, PT, R8, RZ, PT ;  /* 0x000000ff0800720c */ /* 0x000fda0003f65270 */
        /* <DEDUP_REMOVED lines=51> */
.L_x_712:
[----:B------:R-:W-:Y:S05]  /*6380*/  BSYNC B1 ;  /* 0x0000000000017941 */ /* 0x000fea0003800000 */
.L_x_711:
[----:B------:R-:W-:Y:S02]  /*6390*/  ULDC.64 UR4, c[0x0][0x208] ;  /* 0x0000820000047ab9 */ /* 0x000fe40000000a00 */
[----:B--2---:R1:W-:Y:S01]  /*63a0*/  STG.E.128 desc[UR4][R48.64+0x180], R36 ;  /* 0x0001802430007986 */ /* 0x0043e2000c101d04 */
[----:B------:R-:W-:Y:S05]  /*63b0*/  BRA `(.L_x_698) ;  /* 0x00000044001c7947 */ /* 0x000fea0003800000 */
.L_x_656:
        /* <DEDUP_REMOVED lines=14> */
[----:B------:R-:W-:Y:S01]  /*64a0*/  IADD3 R36, P5, R102, R84, RZ ;  /* 0x0000005466247210 */ /* 0x000fe20007fbe0ff */
[----:B------:R-:W-:Y:S01]  /*64b0*/  ULDC.64 UR6, c[0x0][0x400] ;  /* 0x0001000000067ab9 */ /* 0x000fe20000000a00 */
[----:B------:R-:W-:Y:S01]  /*64c0*/  LEA R52, P3, R38, UR4, 0x1 ;  /* 0x0000000426347c11 */ /* 0x000fe2000f8608ff */
[----:B------:R-:W-:Y:S01]  /*64d0*/  IMAD.X R39, R0, 0x1, R15, P2 ;  /* 0x0000000100277824 */ /* 0x000fe200010e060f */
[----:B------:R-:W-:Y:S01]  /*64e0*/  LEA R56, P2, R36, UR6, 0x1 ;  /* 0x0000000624387c11 */ /* 0x000fe2000f8408ff */
[----:B------:R-:W-:Y:S01]  /*64f0*/  IMAD.X R37, R114, 0x1, R21, P5 ;  /* 0x0000000172257824 */ /* 0x000fe200028e0615 */
[----:B------:R-:W-:Y:S02]  /*6500*/  ISETP.GE.AND P5, PT, R213, R115, PT ;  /* 0x00000073d500720c */ /* 0x000fe40003fa6270 */
[----:B------:R-:W-:-:S02]  /*6510*/  CS2R R42, SRZ ;  /* 0x00000000002a7805 */ /* 0x000fc4000001ff00 */
[----:B------:R-:W-:Y:S02]  /*6520*/  LEA.HI.X R53, R38, UR5, R39, 0x1, P3 ;  /* 0x0000000526357c11 */ /* 0x000fe400098f0c27 */
[----:B------:R-:W-:Y:S02]  /*6530*/  CS2R R40, SRZ ;  /* 0x0000000000287805 */ /* 0x000fe4000001ff00 */
[----:B------:R-:W-:Y:S02]  /*6540*/  ISETP.GE.AND P3, PT, R16, R115, PT ;  /* 0x000000731000720c */ /* 0x000fe40003f66270 */
[----:B------:R-:W-:Y:S02]  /*6550*/  CS2R R38, SRZ ;  /* 0x0000000000267805 */ /* 0x000fe4000001ff00 */
[----:B------:R-:W-:Y:S02]  /*6560*/  LEA.HI.X R57, R36, UR7, R37, 0x1, P2 ;  /* 0x0000000724397c11 */ /* 0x000fe400090f0c25 */
[----:B------:R-:W-:-:S02]  /*6570*/  CS2R R36, SRZ ;  /* 0x0000000000247805 */ /* 0x000fc4000001ff00 */
[----:B------:R-:W-:Y:S02]  /*6580*/  CS2R R50, SRZ ;  /* 0x0000000000327805 */ /* 0x000fe4000001ff00 */
[----:B------:R-:W-:Y:S02]  /*6590*/  CS2R R48, SRZ ;  /* 0x0000000000307805 */ /* 0x000fe4000001ff00 */
[----:B------:R-:W-:Y:S02]  /*65a0*/  CS2R R46, SRZ ;  /* 0x00000000002e7805 */ /* 0x000fe4000001ff00 */
[----:B------:R-:W-:Y:S01]  /*65b0*/  CS2R R44, SRZ ;  /* 0x00000000002c7805 */ /* 0x000fe2000001ff00 */
[----:B------:R-:W-:Y:S02]  /*65c0*/  ULDC.64 UR8, c[0x0][0x208] ;  /* 0x0000820000087ab9 */ /* 0x000fe40000000a00 */
[----:B------:R0:W5:Y:S04]  /*65d0*/  @!P5 LDG.E.128 R36, desc[UR8][R52.64+0x80] ;  /* 0x000080083424d981 */ /* 0x000168000c1e1d00 */
[----:B------:R0:W5:Y:S04]  /*65e0*/  @!P3 LDG.E.128 R40, desc[UR8][R52.64] ;  /* 0x000000083428b981 */ /* 0x000168000c1e1d00 */
[----:B------:R0:W5:Y:S04]  /*65f0*/  @!P3 LDG.E.128 R48, desc[UR8][R56.64] ;  /* 0x000000083830b981 */ /* 0x000168000c1e1d00 */
[----:B------:R0:W5:Y:S02]  /*6600*/  @!P5 LDG.E.128 R44, desc[UR8][R56.64+0x80] ;  /* 0x00008008382cd981 */ /* 0x000164000c1e1d00 */
.L_x_714:
[----:B------:R-:W-:Y:S05]  /*6610*/  BSYNC B1 ;  /* 0x0000000000017941 */ /* 0x000fea0003800000 */
.L_x_713:
[----:B0-----:R-:W2:Y:S01]  /*6620*/  LDL.LU R57, [R1+0x8] ;  /* 0x0000080001397983 */ /* 0x001ea20000300800 */
[----:B-----5:R-:W-:Y:S01]  /*6630*/  IMAD.MOV.U32 R52, RZ, RZ, R38 ;  /* 0x000000ffff347224 */ /* 0x020fe200078e0026 */
[----:B------:R-:W-:Y:S01]  /*6640*/  BSSY B1, `(.L_x_715) ;  /* 0x0000043000017945 */ /* 0x000fe20003800000 */
[----:B------:R-:W-:Y:S01]  /*6650*/  IMAD.MOV.U32 R53, RZ, RZ, R39 ;  /* 0x000000ffff357224 */ /* 0x000fe200078e0027 */
[----:B------:R-:W-:Y:S01]  /*6660*/  CS2R R62, SRZ ;  /* 0x00000000003e7805 */ /* 0x000fe2000001ff00 */
[----:B------:R-:W-:Y:S01]  /*6670*/  IMAD.MOV.U32 R56, RZ, RZ, R36 ;  /* 0x000000ffff387224 */ /* 0x000fe200078e0024 */
[----:B------:R-:W-:Y:S01]  /*6680*/  PRMT R180, R180, 0x5410, R52 ;  /* 0x00005410b4b47816 */ /* 0x000fe20000000034 */
[----:B------:R-:W-:Y:S01]  /*6690*/  IMAD.MOV.U32 R52, RZ, RZ, R37 ;  /* 0x000000ffff347224 */ /* 0x000fe200078e0025 */
[----:B------:R-:W-:Y:S01]  /*66a0*/  CS2R R60, SRZ ;  /* 0x00000000003c7805 */ /* 0x000fe2000001ff00 */
        /* <DEDUP_REMOVED lines=13> */
[----:B------:R-:W-:-:S02]  /*6780*/  CS2R R58, SRZ ;  /* 0x00000000003a7805 */ /* 0x000fc4000001ff00 */
[----:B------:R-:W-:Y:S02]  /*6790*/  CS2R R66, SRZ ;  /* 0x0000000000427805 */ /* 0x000fe4000001ff00 */
[----:B------:R-:W-:Y:S01]  /*67a0*/  PRMT R158, R53, 0x7610, R158 ;  /* 0x00007610359e7816 */ /* 0x000fe2000000009e */
[----:B------:R-:W-:Y:S01]  /*67b0*/  IMAD.MOV.U32 R53, RZ, RZ, R47 ;  /* 0x000000ffff357224 */ /* 0x000fe200078e002f */
[----:B------:R-:W-:Y:S01]  /*67c0*/  PRMT R174, R56, 0x5410, R52 ;  /* 0x0000541038ae7816 */ /* 0x000fe20000000034 */
[----:B------:R-:W-:Y:S01]  /*67d0*/  IMAD.MOV.U32 R52, RZ, RZ, R45 ;  /* 0x000000ffff347224 */ /* 0x000fe200078e002d */
[----:B------:R-:W-:Y:S01]  /*67e0*/  CS2R R64, SRZ ;  /* 0x0000000000407805 */ /* 0x000fe2000001ff00 */
[----:B------:R-:W-:-:S03]  /*67f0*/  IMAD.MOV.U32 R56, RZ, RZ, R48 ;  /* 0x000000ffff387224 */ /* 0x000fc600078e0030 */
[----:B------:R-:W-:Y:S01]  /*6800*/  PRMT R175, R52, 0x5410, R53 ;  /* 0x0000541034af7816 */ /* 0x000fe20000000035 */
[----:B------:R-:W-:Y:S01]  /*6810*/  IMAD.MOV.U32 R53, RZ, RZ, R50 ;  /* 0x000000ffff357224 */ /* 0x000fe200078e0032 */
[----:B------:R-:W-:Y:S01]  /*6820*/  PRMT R181, R56, 0x7610, R181 ;  /* 0x0000761038b57816 */ /* 0x000fe200000000b5 */
[----:B------:R-:W-:-:S03]  /*6830*/  IMAD.MOV.U32 R52, RZ, RZ, R51 ;  /* 0x000000ffff347224 */ /* 0x000fc600078e0033 */
[----:B------:R-:W-:Y:S01]  /*6840*/  PRMT R184, R184, 0x5410, R53 ;  /* 0x00005410b8b87816 */ /* 0x000fe20000000035 */
[----:B------:R-:W-:Y:S01]  /*6850*/  IMAD.MOV.U32 R53, RZ, RZ, R49 ;  /* 0x000000ffff357224 */ /* 0x000fe200078e0031 */
[----:B------:R-:W-:-:S04]  /*6860*/  PRMT R185, R185, 0x5410, R52 ;  /* 0x00005410b9b97816 */ /* 0x000fc80000000034 */
[----:B------:R-:W-:Y:S02]  /*6870*/  PRMT R158, R158, 0x5410, R53 ;  /* 0x000054109e9e7816 */ /* 0x000fe40000000035 */
[----:B------:R-:W-:Y:S02]  /*6880*/  CS2R R52, SRZ ;  /* 0x0000000000347805 */ /* 0x000fe4000001ff00 */
[----:B--2---:R-:W-:-:S04]  /*6890*/  LOP3.LUT R57, R57, 0xfffffffe, RZ, 0xc0, !PT ;  /* 0xfffffffe39397812 */ /* 0x004fc800078ec0ff */
[----:B------:R-:W-:-:S05]  /*68a0*/  @P2 LOP3.LUT R57, R57, 0x1, RZ, 0xfc, !PT ;  /* 0x0000000139392812 */ /* 0x000fca00078efcff */
[----:B------:R0:W-:Y:S02]  /*68b0*/  STL [R1+0x8], R57 ;  /* 0x0000083901007387 */ /* 0x0001e40000100800 */
[----:B0-----:R-:W-:Y:S01]  /*68c0*/  CS2R R56, SRZ ;  /* 0x0000000000387805 */ /* 0x001fe2000001ff00 */
        /* <DEDUP_REMOVED lines=9> */
[----:B------:R-:W-:Y:S02]  /*6960*/  CS2R R64, SRZ ;  /* 0x0000000000407805 */ /* 0x000fe4000001ff00 */
[----:B------:R-:W-:Y:S02]  /*6970*/  CS2R R62, SRZ ;  /* 0x00000000003e7805 */ /* 0x000fe4000001ff00 */
[----:B------:R-:W-:Y:S02]  /*6980*/  IADD3.X R53, R21, R114, R34, P2, P3 ;  /* 0x0000007215357210 */ /* 0x000fe400017e6422 */
[----:B------:R-:W-:Y:S02]  /*6990*/  CS2R R60, SRZ ;  /* 0x00000000003c7805 */ /* 0x000fe4000001ff00 */
[----:B------:R-:W-:Y:S01]  /*69a0*/  LEA R68, P3, R54, UR4, 0x1 ;  /* 0x0000000436447c11 */ /* 0x000fe2000f8608ff */
[----:B------:R-:W-:Y:S01]  /*69b0*/  ULDC.64 UR8, c[0x0][0x208] ;  /* 0x0000820000087ab9 */ /* 0x000fe20000000a00 */
[----:B------:R-:W-:-:S02]  /*69c0*/  LEA R70, P2, R52, UR6, 0x1 ;  /* 0x0000000634467c11 */ /* 0x000fc4000f8408ff */
[----:B------:R-:W-:Y:S02]  /*69d0*/  LEA.HI.X R69, R54, UR5, R55, 0x1, P3 ;  /* 0x0000000536457c11 */ /* 0x000fe400098f0c37 */
[----:B------:R-:W-:Y:S02]  /*69e0*/  CS2R R54, SRZ ;  /* 0x0000000000367805 */ /* 0x000fe4000001ff00 */
[----:B------:R-:W-:Y:S02]  /*69f0*/  LEA.HI.X R71, R52, UR7, R53, 0x1, P2 ;  /* 0x0000000734477c11 */ /* 0x000fe400090f0c35 */
[----:B------:R-:W-:Y:S02]  /*6a00*/  CS2R R52, SRZ ;  /* 0x0000000000347805 */ /* 0x000fe4000001ff00 */
[-C--:B------:R-:W-:Y:S02]  /*6a10*/  ISETP.GE.AND P3, PT, R16, R115.reuse, PT ;  /* 0x000000731000720c */ /* 0x080fe40003f66270 */
[----:B------:R-:W-:-:S11]  /*6a20*/  ISETP.GE.AND P2, PT, R213, R115, PT ;  /* 0x00000073d500720c */ /* 0x000fd60003f46270 */
[----:B------:R0:W5:Y:S04]  /*6a30*/  @!P3 LDG.E.128 R56, desc[UR8][R68.64] ;  /* 0x000000084438b981 */ /* 0x000168000c1e1d00 */
[----:B------:R0:W5:Y:S04]  /*6a40*/  @!P2 LDG.E.128 R52, desc[UR8][R68.64+0x80] ;  /* 0x000080084434a981 */ /* 0x000168000c1e1d00 */
[----:B------:R0:W5:Y:S04]  /*6a50*/  @!P3 LDG.E.128 R64, desc[UR8][R70.64] ;  /* 0x000000084640b981 */ /* 0x000168000c1e1d00 */
[----:B------:R0:W5:Y:S02]  /*6a60*/  @!P2 LDG.E.128 R60, desc[UR8][R70.64+0x80] ;  /* 0x00008008463ca981 */ /* 0x000164000c1e1d00 */
.L_x_716:
[----:B------:R-:W-:Y:S05]  /*6a70*/  BSYNC B1 ;  /* 0x0000000000017941 */ /* 0x000fea0003800000 */
.L_x_715:
[----:B0-----:R-:W-:Y:S01]  /*6a80*/  IADD3 R68, R212, 0x40, RZ ;  /* 0x00000040d4447810 */ /* 0x001fe20007ffe0ff */
[----:B------:R-:W-:Y:S01]  /*6a90*/  BSSY B1, `(.L_x_717) ;  /* 0x0000021000017945 */ /* 0x000fe20003800000 */
[----:B------:R-:W-:Y:S02]  /*6aa0*/  CS2R R70, SRZ ;  /* 0x0000000000467805 */ /* 0x000fe4000001ff00 */
[----:B------:R-:W-:Y:S02]  /*6ab0*/  CS2R R74, SRZ ;  /* 0x00000000004a7805 */ /* 0x000fe4000001ff00 */
[----:B------:R-:W-:Y:S02]  /*6ac0*/  ISETP.GE.AND P3, PT, R68, R3, PT ;  /* 0x000000034400720c */ /* 0x000fe40003f66270 */
[----:B------:R-:W-:Y:S02]  /*6ad0*/  CS2R R68, SRZ ;  /* 0x0000000000447805 */ /* 0x000fe4000001ff00 */
[----:B------:R-:W-:-:S02]  /*6ae0*/  CS2R R72, SRZ ;  /* 0x0000000000487805 */ /* 0x000fc4000001ff00 */
[----:B------:R-:W-:Y:S02]  /*6af0*/  CS2R R78, SRZ ;  /* 0x00000000004e7805 */ /* 0x000fe4000001ff00 */
[----:B------:R-:W-:Y:S02]  /*6b00*/  CS2R R76, SRZ ;  /* 0x00000000004c7805 */ /* 0x000fe4000001ff00 */
[----:B------:R-:W-:Y:S01]  /*6b10*/  CS2R R82, SRZ ;  /* 0x0000000000527805 */ /* 0x000fe2000001ff00 */
[----:B-----5:R-:W-:Y:S01]  /*6b20*/  IMAD.MOV.U32 R89, RZ, RZ, R54 ;  /* 0x000000ffff597224 */ /* 0x020fe200078e0036 */
[----:B------:R-:W-:Y:S01]  /*6b30*/  CS2R R80, SRZ ;  /* 0x0000000000507805 */ /* 0x000fe2000001ff00 */
[----:B------:R-:W-:Y:S06]  /*6b40*/  @P3 BRA `(.L_x_718) ;  /* 0x0000000000543947 */ /* 0x000fec0003800000 */
[----:B------:R-:W-:Y:S01]  /*6b50*/  IADD3 R86, P2, P5, R108, R27, R86 ;  /* 0x0000001b6c567210 */ /* 0x000fe20007d5e056 */
[----:B------:R-:W-:Y:S01]  /*6b60*/  ULDC.64 UR4, c[0x0][0x3e8] ;  /* 0x0000fa0000047ab9 */ /* 0x000fe20000000a00 */
[----:B------:R-:W-:Y:S01]  /*6b70*/  ULDC.64 UR6, c[0x0][0x400] ;  /* 0x0001000000067ab9 */ /* 0x000fe20000000a00 */
[----:B------:R-:W-:Y:S01]  /*6b80*/  ULDC.64 UR8, c[0x0][0x208] ;  /* 0x0000820000087ab9 */ /* 0x000fe20000000a00 */
[----:B------:R-:W-:Y:S02]  /*6b90*/  IADD3.X R71, R15, R29, R0, P2, P5 ;  /* 0x0000001d0f477210 */ /* 0x000fe400017ea400 */
[----:B------:R-:W-:-:S04]  /*6ba0*/  IADD3 R0, P2, P5, R102, R31, R84 ;  /* 0x0000001f66007210 */ /* 0x000fc80007d5e054 */
[----:B------:R-:W-:Y:S02]  /*6bb0*/  IADD3.X R69, R21, R33, R114, P2, P5 ;  /* 0x0000002115457210 */ /* 0x000fe400017ea472 */
[----:B------:R-:W-:-:S04]  /*6bc0*/  LEA R84, P2, R86, UR4, 0x1 ;  /* 0x0000000456547c11 */ /* 0x000fc8000f8408ff */
[----:B------:R-:W-:Y:S02]  /*6bd0*/  LEA.HI.X R85, R86, UR5, R71, 0x1, P2 ;  /* 0x0000000556557c11 */ /* 0x000fe400090f0c47 */
[----:B------:R-:W-:-:S04]  /*6be0*/  LEA R86, P2, R0, UR6, 0x1 ;  /* 0x0000000600567c11 */ /* 0x000fc8000f8408ff */
[----:B------:R-:W-:Y:S02]  /*6bf0*/  LEA.HI.X R87, R0, UR7, R69, 0x1, P2 ;  /* 0x0000000700577c11 */ /* 0x000fe400090f0c45 */
[----:B------:R-:W-:Y:S02]  /*6c00*/  ISETP.GE.AND P2, PT, R16, R115, PT ;  /* 0x000000731000720c */ /* 0x000fe40003f46270 */
[----:B------:R-:W-:Y:S02]  /*6c10*/  CS2R R70, SRZ ;  /* 0x0000000000467805 */ /* 0x000fe4000001ff00 */
[----:B------:R-:W-:Y:S02]  /*6c20*/  CS2R R68, SRZ ;  /* 0x0000000000447805 */ /* 0x000fe4000001ff00 */
[----:B------:R-:W-:Y:S02]  /*6c30*/  CS2R R78, SRZ ;  /* 0x00000000004e7805 */ /* 0x000fe4000001ff00 */
[----:B------:R-:W-:-:S05]  /*6c40*/  CS2R R76, SRZ ;  /* 0x00000000004c7805 */ /* 0x000fca000001ff00 */
[----:B------:R0:W5:Y:S04]  /*6c50*/  @!P2 LDG.E.128 R72, desc[UR8][R84.64] ;  /* 0x000000085448a981 */ /* 0x000168000c1e1d00 */
[----:B------:R0:W5:Y:S01]  /*6c60*/  @!P2 LDG.E.128 R80, desc[UR8][R86.64] ;  /* 0x000000085650a981 */ /* 0x000162000c1e1d00 */
[----:B------:R-:W-:-:S13]  /*6c70*/  ISETP.GE.AND P2, PT, R213, R115, PT ;  /* 0x00000073d500720c */ /* 0x000fda0003f46270 */
[----:B------:R0:W5:Y:S04]  /*6c80*/  @!P2 LDG.E.128 R68, desc[UR8][R84.64+0x80] ;  /* 0x000080085444a981 */ /* 0x000168000c1e1d00 */
[----:B------:R0:W5:Y:S02]  /*6c90*/  @!P2 LDG.E.128 R76, desc[UR8][R86.64+0x80] ;  /* 0x00008008564ca981 */ /* 0x000164000c1e1d00 */
.L_x_718:
[----:B------:R-:W-:Y:S05]  /*6ca0*/  BSYNC B1 ;  /* 0x0000000000017941 */ /* 0x000fea0003800000 */
.L_x_717:
[----:B------:R-:W-:Y:S01]  /*6cb0*/  IMAD.MOV.U32 R0, RZ, RZ, R55 ;  /* 0x000000ffff007224 */ /* 0x000fe200078e0037 */
[----:B------:R-:W-:Y:S01]  /*6cc0*/  PRMT R166, R89, 0x7610, R166 ;  /* 0x0000761059a67816 */ /* 0x000fe200000000a6 */
[----:B0-----:R-:W-:Y:S01]  /*6cd0*/  IMAD.MOV.U32 R84, RZ, RZ, R52 ;  /* 0x000000ffff547224 */ /* 0x001fe200078e0034 */
[----:B------:R-:W-:Y:S01]  /*6ce0*/  ULOP3.LUT UR4, UR60, 0x1, URZ, 0xfc, !UPT ;  /* 0x000000013c047892 */ /* 0x000fe2000f8efc3f */
        /* <DEDUP_REMOVED lines=17> */
[----:B------:R-:W-:Y:S01]  /*6e00*/  PLOP3.LUT P2, PT, PT, PT, UP0, 0x80, 0x0 ;  /* 0x000000000000781c */ /* 0x000fe20003f4f008 */
        /* <DEDUP_REMOVED lines=8> */
[----:B-----5:R-:W-:-:S02]  /*6e90*/  IMAD.MOV.U32 R0, RZ, RZ, R70 ;  /* 0x000000ffff007224 */ /* 0x020fc400078e0046 */
[----:B------:R-:W-:Y:S01]  /*6ea0*/  IMAD.MOV.U32 R85, RZ, RZ, R68 ;  /* 0x000000ffff557224 */ /* 0x000fe200078e0044 */
[----:B------:R-:W-:Y:S01]  /*6eb0*/  PRMT R171, R86, 0x5410, R84 ;  /* 0x0000541056ab7816 */ /* 0x000fe20000000054 */
[----:B------:R-:W-:Y:S01]  /*6ec0*/  IMAD.MOV.U32 R84, RZ, RZ, R69 ;  /* 0x000000ffff547224 */ /* 0x000fe200078e0045 */
[----:B------:R-:W-:Y:S01]  /*6ed0*/  PRMT R151, R151, 0x5410, R0 ;  /* 0x0000541097977816 */ /* 0x000fe20000000000 */
[----:B------:R-:W-:Y:S02]  /*6ee0*/  IMAD.MOV.U32 R0, RZ, RZ, R74 ;  /* 0x000000ffff007224 */ /* 0x000fe400078e004a */
[----:B------:R-:W-:Y:S01]  /*6ef0*/  IMAD.MOV.U32 R86, RZ, RZ, R71 ;  /* 0x000000ffff567224 */ /* 0x000fe200078e0047 */
[----:B------:R-:W-:Y:S01]  /*6f00*/  PRMT R150, R84, 0x5410, R85 ;  /* 0x0000541054967816 */ /* 0x000fe20000000055 */
[----:B------:R-:W-:Y:S01]  /*6f10*/  IMAD.MOV.U32 R85, RZ, RZ, R72 ;  /* 0x000000ffff557224 */ /* 0x000fe200078e0048 */
[----:B------:R-:W-:Y:S01]  /*6f20*/  PRMT R154, R0, 0x7610, R154 ;  /* 0x00007610009a7816 */ /* 0x000fe2000000009a */
[----:B------:R-:W-:Y:S01]  /*6f30*/  IMAD.MOV.U32 R84, RZ, RZ, R73 ;  /* 0x000000ffff547224 */ /* 0x000fe200078e0049 */
[----:B------:R-:W-:Y:S01]  /*6f40*/  PRMT R151, R86, 0x7610, R151 ;  /* 0x0000761056977816 */ /* 0x000fe20000000097 */
[----:B------:R-:W-:-:S02]  /*6f50*/  IMAD.MOV.U32 R0, RZ, RZ, R78 ;  /* 0x000000ffff007224 */ /* 0x000fc400078e004e */
        /* <DEDUP_REMOVED lines=8> */
[----:B------:R-:W-:Y:S02]  /*6fe0*/  IMAD.MOV.U32 R86, RZ, RZ, R82 ;  /* 0x000000ffff567224 */ /* 0x000fe400078e0052 */
[----:B------:R-:W-:Y:S01]  /*6ff0*/  IMAD.MOV.U32 R85, RZ, RZ, R83 ;  /* 0x000000ffff557224 */ /* 0x000fe200078e0053 */
[----:B------:R-:W-:Y:S01]  /*7000*/  PRMT R153, R84, 0x5410, R0 ;  /* 0x0000541054997816 */ /* 0x000fe20000000000 */
[----:B------:R-:W-:-:S02]  /*7010*/  IMAD.MOV.U32 R84, RZ, RZ, R80 ;  /* 0x000000ffff547224 */ /* 0x000fc400078e0050 */
[----:B------:R-:W-:Y:S01]  /*7020*/  IMAD.MOV.U32 R0, RZ, RZ, R81 ;  /* 0x000000ffff007224 */ /* 0x000fe200078e0051 */
[----:B------:R-:W-:-:S04]  /*7030*/  PRMT R156, R86, 0x5410, R85 ;  /* 0x00005410569c7816 */ /* 0x000fc80000000055 */
[----:B------:R-:W-:Y:S01]  /*7040*/  PRMT R165, R84, 0x5410, R0 ;  /* 0x0000541054a57816 */ /* 0x000fe20000000000 */
[----:B------:R-:W-:Y:S06]  /*7050*/  @!P2 BRA `(.L_x_719) ;  /* 0x000000000004a947 */ /* 0x000fec0003800000 */
[----:B------:R-:W-:Y:S01]  /*7060*/  BPT.TRAP 0x1 ;  /* 0x000000040000795c */ /* 0x000fe20000300000 */
.L_x_719:
[----:B------:R-:W-:Y:S01]  /*7070*/  IMAD R0, R19, 0x8, R18 ;  /* 0x0000000813007824 */ /* 0x000fe200078e0212 */
[----:B------:R-:W-:Y:S01]  /*7080*/  SHF.L.U32 R114, R217, 0x1f, RZ ;  /* 0x0000001fd9727819 */ /* 0x000fe200000006ff */
[----:B------:R-:W0:Y:S01]  /*7090*/  LDC R145, c[0x0][0x2f4] ;  /* 0x0000bd00ff917b82 */ /* 0x000e220000000800 */
[----:B------:R-:W-:Y:S02]  /*70a0*/  BSSY B1, `(.L_x_720) ;  /* 0x0000004000017945 */ /* 0x000fe40003800000 */
[----:B------:R-:W1:Y:S05]  /*70b0*/  SYNCS.PHASECHK.TRANS64.TRYWAIT P5, [R0+URZ+0x38890], R114 ;  /* 0x03889072000075a7 */ /* 0x000e6a00080a017f */
[----:B------:R-:W2:Y:S01]  /*70c0*/  LDC.64 R122, c[0x0][0x300] ;  /* 0x0000c000ff7a7b82 */ /* 0x000ea20000000a00 */
[----:B-1----:R-:W-:Y:S05]  /*70d0*/  @!P5 BRA `(.L_x_721) ;  /* 0x000002200094d947 */ /* 0x002fea0003800000 */
.L_x_1053:
[----:B------:R-:W-:Y:S05]  /*70e0*/  BSYNC B1 ;  /* 0x0000000000017941 */ /* 0x000fea0003800000 */
.L_x_720:
[----:B------:R-:W-:Y:S01]  /*70f0*/  BSSY B1, `(.L_x_722) ;  /* 0x0000115000017945 */ /* 0x000fe20003800000 */
[----:B0-----:R-:W-:Y:S02]  /*7100*/  IMAD.IADD R148, R145, 0x1, -R118 ;  /* 0x0000000191947824 */ /* 0x001fe400078e0a76 */
[----:B------:R-:W-:Y:S01]  /*7110*/  IMAD.MOV.U32 R125, RZ, RZ, R88 ;  /* 0x000000ffff7d7224 */ /* 0x000fe200078e0058 */
[----:B------:R-:W-:Y:S06]  /*7120*/  @P4 BRA `(.L_x_723) ;  /* 0x0000001000444947 */ /* 0x000fec0003800000 */
[----:B------:R-:W-:Y:S01]  /*7130*/  ISETP.NE.AND P4, PT, R26, RZ, PT ;  /* 0x000000ff1a00720c */ /* 0x000fe20003f85270 */
[-C--:B--2---:R-:W-:Y:S01]  /*7140*/  IMAD.WIDE.U32 R136, R212, R122.reuse, R124 ;  /* 0x0000007ad4887225 */ /* 0x084fe200078e007c */
[----:B------:R-:W-:Y:S01]  /*7150*/  SHF.R.S32.HI R84, RZ, 0x1f, R212 ;  /* 0x0000001fff547819 */ /* 0x000fe200000114d4 */
[----:B------:R-:W-:Y:S04]  /*7160*/  BSSY B2, `(.L_x_724) ;  /* 0x0000089000027945 */ /* 0x000fe80003800000 */
[----:B------:R-:W-:-:S04]  /*7170*/  IMAD R84, R84, R122, RZ ;  /* 0x0000007a54547224 */ /* 0x000fc800078e02ff */
[----:B------:R-:W-:-:S04]  /*7180*/  IMAD R84, R212, R123, R84 ;  /* 0x0000007bd4547224 */ /* 0x000fc800078e0254 */
[----:B------:R-:W-:Y:S01]  /*7190*/  IMAD.IADD R157, R84, 0x1, R137 ;  /* 0x00000001549d7824 */ /* 0x000fe200078e0289 */
[----:B------:R-:W-:Y:S06]  /*71a0*/  @!P4 BRA `(.L_x_725) ;  /* 0x000000080010c947 */ /* 0x000fec0003800000 */
[----:B------:R-:W-:Y:S01]  /*71b0*/  SEL R84, R118, R148, !P0 ;  /* 0x0000009476547207 */ /* 0x000fe20004000000 */
[----:B------:R-:W-:Y:S01]  /*71c0*/  IMAD.SHL.U32 R90, R212, 0x40, RZ ;  /* 0x00000040d45a7824 */ /* 0x000fe200078e00ff */
[----:B------:R-:W-:Y:S02]  /*71d0*/  BSSY B3, `(.L_x_726) ;  /* 0x000007e000037945 */ /* 0x000fe40003800000 */
[----:B------:R-:W-:-:S04]  /*71e0*/  SHF.R.S32.HI R85, RZ, 0x1f, R84 ;  /* 0x0000001fff557819 */ /* 0x000fc80000011454 */
[----:B------:R-:W-:-:S04]  /*71f0*/  LEA.HI R85, R85, R84, RZ, 0x4 ;  /* 0x0000005455557211 */ /* 0x000fc800078f20ff */
[----:B------:R-:W-:-:S05]  /*7200*/  LEA.HI.SX32 R86, R85, R14, 0x1c ;  /* 0x0000000e55567211 */ /* 0x000fca00078fe2ff */
[----:B------:R-:W-:-:S05]  /*7210*/  IMAD.SHL.U32 R85, R86, 0x8, RZ ;  /* 0x0000000856557824 */ /* 0x000fca00078e00ff */
[----:B------:R-:W-:-:S13]  /*7220*/  ISETP.GE.AND P4, PT, R85, R145, PT ;  /* 0x000000915500720c */ /* 0x000fda0003f86270 */
[--C-:B------:R-:W-:Y:S02]  /*7230*/  @!P4 SHF.R.S32.HI R84, RZ, 0x1f, R85.reuse ;  /* 0x0000001fff54c819 */ /* 0x100fe40000011455 */
[-C--:B------:R-:W-:Y:S02]  /*7240*/  @!P4 IADD3 R87, P5, P6, R96, R136.reuse, R85 ;  /* 0x000000886057c210 */ /* 0x080fe40007ebe055 */
[----:B------:R-:W-:Y:S02]  /*7250*/  LOP3.LUT R85, R85, 0x38, RZ, 0xc0, !PT ;  /* 0x0000003855557812 */ /* 0x000fe400078ec0ff */
[----:B------:R-:W-:Y:S02]  /*7260*/  @!P4 IADD3.X R84, R92, R157, R84, P5, P6 ;  /* 0x0000009d5c54c210 */ /* 0x000fe40002fec454 */
[----:B------:R-:W-:Y:S02]  /*7270*/  IADD3 R88, P5, P6, R96, R136, R13 ;  /* 0x0000008860587210 */ /* 0x000fe40007ebe00d */
[----:B------:R-:W-:-:S02]  /*7280*/  LOP3.LUT R85, R85, 0x1c0, R90, 0xf8, !PT ;  /* 0x000001c055557812 */ /* 0x000fc400078ef85a */
[----:B------:R-:W-:Y:S02]  /*7290*/  IADD3.X R89, R92, R157, R7, P5, P6 ;  /* 0x0000009d5c597210 */ /* 0x000fe40002fec407 */
[C---:B------:R-:W-:Y:S02]  /*72a0*/  LEA R138, P5, R88.reuse, R116, 0x1 ;  /* 0x00000074588a7211 */ /* 0x040fe400078a08ff */
[----:B------:R-:W-:Y:S02]  /*72b0*/  LOP3.LUT R85, R85, R228, RZ, 0x3c, !PT ;  /* 0x000000e455557212 */ /* 0x000fe400078e3cff */
[----:B------:R-:W-:Y:S02]  /*72c0*/  LEA.HI.X R139, R88, R117, R89, 0x1, P5 ;  /* 0x00000075588b7211 */ /* 0x000fe400028f0c59 */
[----:B------:R-:W-:-:S04]  /*72d0*/  @!P4 LEA R140, P5, R87, R116, 0x1 ;  /* 0x00000074578cc211 */ /* 0x000fc800078a08ff */
[----:B------:R-:W-:Y:S02]  /*72e0*/  @!P4 LEA.HI.X R141, R87, R117, R84, 0x1, P5 ;  /* 0x00000075578dc211 */ /* 0x000fe400028f0c54 */
[----:B------:R-:W-:Y:S02]  /*72f0*/  SHF.R.S32.HI R84, RZ, 0x1f, R86 ;  /* 0x0000001fff547819 */ /* 0x000fe40000011456 */
[----:B------:R-:W-:Y:S02]  /*7300*/  ISETP.GE.AND P5, PT, R16, R115, PT ;  /* 0x000000731000720c */ /* 0x000fe40003fa6270 */
[----:B------:R-:W-:-:S04]  /*7310*/  LEA.HI R84, R84, R86, RZ, 0x3 ;  /* 0x0000005654547211 */ /* 0x000fc800078f18ff */
[----:B------:R-:W-:-:S05]  /*7320*/  SHF.R.S32.HI R84, RZ, 0x3, R84 ;  /* 0x00000003ff547819 */ /* 0x000fca0000011454 */
[----:B------:R-:W-:-:S04]  /*7330*/  IMAD R84, R84, 0x1400, R227 ;  /* 0x0000140054547824 */ /* 0x000fc800078e02e3 */
[----:B------:R-:W-:-:S04]  /*7340*/  IMAD.IADD R84, R84, 0x1, R85 ;  /* 0x0000000154547824 */ /* 0x000fc800078e0255 */
[C---:B------:R-:W-:Y:S02]  /*7350*/  IMAD R88, R19.reuse, 0x5000, R84 ;  /* 0x0000500013587824 */ /* 0x040fe400078e0254 */
[----:B------:R-:W-:Y:S02]  /*7360*/  IMAD R84, R19, 0x5000, R143 ;  /* 0x0000500013547824 */ /* 0x000fe400078e028f */
[--C-:B------:R-:W-:Y:S02]  /*7370*/  IMAD R88, R88, 0x2, R18.reuse ;  /* 0x0000000258587824 */ /* 0x100fe400078e0212 */
[----:B------:R-:W-:-:S04]  /*7380*/  IMAD R84, R84, 0x2, R18 ;  /* 0x0000000254547824 */ /* 0x000fc800078e0212 */
[----:B------:R-:W0:Y:S04]  /*7390*/  LDS.128 R88, [R88+0x24400] ;  /* 0x0244000058587984 */ /* 0x000e280000000c00 */
[----:B------:R-:W2:Y:S01]  /*73a0*/  LDS.128 R84, [R84+0x24400] ;  /* 0x0244000054547984 */ /* 0x000ea20000000c00 */
[----:B------:R-:W-:Y:S05]  /*73b0*/  @P5 BRA `(.L_x_727) ;  /* 0x00000004007c5947 */ /* 0x000fea0003800000 */
[----:B------:R-:W-:Y:S01]  /*73c0*/  SHF.R.U32.HI R160, RZ, 0x10, R49 ;  /* 0x00000010ffa07819 */ /* 0x000fe20000011631 */
[----:B0-----:R-:W-:Y:S01]  /*73d0*/  IMAD.U32 R163, R89, 0x10000, RZ ;  /* 0x0001000059a37824 */ /* 0x001fe200078e00ff */
[----:B------:R-:W-:Y:S02]  /*73e0*/  SHF.R.U32.HI R161, RZ, 0x10, R41 ;  /* 0x00000010ffa17819 */ /* 0x000fe40000011629 */
[C---:B------:R-:W-:Y:S02]  /*73f0*/  PRMT R160, R158.reuse, 0x5432, R160 ;  /* 0x000054329ea07816 */ /* 0x040fe400000000a0 */
[----:B------:R-:W-:Y:S01]  /*7400*/  PRMT R161, R158, 0x5410, R161 ;  /* 0x000054109ea17816 */ /* 0x000fe200000000a1 */
[C---:B--2---:R-:W-:Y:S01]  /*7410*/  IMAD.U32 R158, R85.reuse, 0x10000, RZ ;  /* 0x00010000559e7824 */ /* 0x044fe200078e00ff */
[----:B------:R-:W-:Y:S01]  /*7420*/  LOP3.LUT R85, R85, 0xffff0000, RZ, 0xc0, !PT ;  /* 0xffff000055557812 */ /* 0x000fe200078ec0ff */
[C---:B------:R-:W-:Y:S01]  /*7430*/  IMAD.U32 R162, R160.reuse, 0x10000, RZ ;  /* 0x00010000a0a27824 */ /* 0x040fe200078e00ff */
[----:B------:R-:W-:Y:S01]  /*7440*/  LOP3.LUT R160, R160, 0xffff0000, RZ, 0xc0, !PT ;  /* 0xffff0000a0a07812 */ /* 0x000fe200078ec0ff */
[C---:B------:R-:W-:Y:S01]  /*7450*/  IMAD.U32 R159, R161.reuse, 0x10000, RZ ;  /* 0x00010000a19f7824 */ /* 0x040fe200078e00ff */
[----:B------:R-:W-:Y:S01]  /*7460*/  LOP3.LUT R161, R161, 0xffff0000, RZ, 0xc0, !PT ;  /* 0xffff0000a1a17812 */ /* 0x000fe200078ec0ff */
[CC--:B------:R-:W-:Y:S01]  /*7470*/  FMUL.FTZ R164, R163.reuse, R162.reuse ;  /* 0x000000a2a3a47220 */ /* 0x0c0fe20000410000 */
[----:B------:R-:W-:Y:S01]  /*7480*/  SHF.R.U64 R41, R40, 0x10, R41 ;  /* 0x0000001028297819 */ /* 0x000fe20000001229 */
[-C--:B------:R-:W-:Y:S01]  /*7490*/  FMUL.FTZ R163, R163, R159.reuse ;  /* 0x0000009fa3a37220 */ /* 0x080fe20000410000 */
[----:B------:R-:W-:Y:S01]  /*74a0*/  SHF.R.U32.HI R40, RZ, 0x10, R51 ;  /* 0x00000010ff287819 */ /* 0x000fe20000011633 */
[----:B------:R-:W-:Y:S01]  /*74b0*/  FFMA.FTZ R159, R158, R159, -R164 ;  /* 0x0000009f9e9f7223 */ /* 0x000fe200000108a4 */
[----:B------:R-:W-:Y:S01]  /*74c0*/  SHF.R.U64 R42, R42, 0x10, R43 ;  /* 0x000000102a2a7819 */ /* 0x000fe2000000122b */
[----:B------:R-:W-:Y:S01]  /*74d0*/  FFMA.FTZ R158, R158, R162, R163 ;  /* 0x000000a29e9e7223 */ /* 0x000fe200000100a3 */
[----:B------:R-:W-:Y:S01]  /*74e0*/  LOP3.LUT R162, R89, 0xffff0000, RZ, 0xc0, !PT ;  /* 0xffff000059a27812 */ /* 0x000fe200078ec0ff */
[----:B------:R-:W-:Y:S01]  /*74f0*/  IMAD.U32 R163, R91, 0x10000, RZ ;  /* 0x000100005ba37824 */ /* 0x000fe200078e00ff */
[----:B------:R-:W-:-:S02]  /*7500*/  PRMT R40, R185, 0x5432, R40 ;  /* 0x00005432b9287816 */ /* 0x000fc40000000028 */
[----:B------:R-:W-:Y:S01]  /*7510*/  SHF.R.U64 R50, R50, 0x10, R51 ;  /* 0x0000001032327819 */ /* 0x000fe20000001233 */
[CC--:B------:R-:W-:Y:S01]  /*7520*/  FMUL.FTZ R89, R162.reuse, R160.reuse ;  /* 0x000000a0a2597220 */ /* 0x0c0fe20000410000 */
[-C--:B------:R-:W-:Y:S01]  /*7530*/  FMUL.FTZ R162, R162, R161.reuse ;  /* 0x000000a1a2a27220 */ /* 0x080fe20000410000 */
[----:B------:R-:W-:Y:S02]  /*7540*/  PRMT R42, R182, 0x5432, R42 ;  /* 0x00005432b62a7816 */ /* 0x000fe4000000002a */
[C---:B------:R-:W-:Y:S01]  /*7550*/  FFMA.FTZ R89, R85.reuse, R161, -R89 ;  /* 0x000000a155597223 */ /* 0x040fe20000010859 */
[----:B------:R-:W-:Y:S01]  /*7560*/  SHF.R.U64 R161, R48, 0x10, R49 ;  /* 0x0000001030a17819 */ /* 0x000fe20000001231 */
[----:B------:R-:W-:Y:S01]  /*7570*/  FFMA.FTZ R85, R85, R160, R162 ;  /* 0x000000a055557223 */ /* 0x000fe200000100a2 */
[----:B------:R-:W-:Y:S01]  /*7580*/  SHF.R.U32.HI R48, RZ, 0x10, R43 ;  /* 0x00000010ff307819 */ /* 0x000fe2000001162b */
[----:B------:R-:W-:Y:S01]  /*7590*/  IMAD.U32 R162, R40, 0x10000, RZ ;  /* 0x0001000028a27824 */ /* 0x000fe200078e00ff */
[----:B------:R-:W-:Y:S01]  /*75a0*/  PRMT R50, R184, 0x5432, R50 ;  /* 0x00005432b8327816 */ /* 0x000fe20000000032 */
[----:B------:R-:W-:Y:S01]  /*75b0*/  IMAD.U32 R49, R87, 0x10000, RZ ;  /* 0x0001000057317824 */ /* 0x000fe200078e00ff */
[----:B------:R-:W-:Y:S01]  /*75c0*/  PRMT R48, R183, 0x5432, R48 ;  /* 0x00005432b7307816 */ /* 0x000fe20000000030 */
[----:B------:R-:W-:Y:S01]  /*75d0*/  FMUL.FTZ R164, R163, R162 ;  /* 0x000000a2a3a47220 */ /* 0x000fe20000410000 */
[----:B------:R-:W-:-:S02]  /*75e0*/  F2FP.BF16.F32.PACK_AB R89, R89, R159 ;  /* 0x0000009f5959723e */ /* 0x000fc400000010ff */
[----:B------:R-:W-:Y:S01]  /*75f0*/  F2FP.BF16.F32.PACK_AB R158, R85, R158 ;  /* 0x0000009e559e723e */ /* 0x000fe200000010ff */
[C---:B------:R-:W-:Y:S01]  /*7600*/  IMAD.U32 R160, R48.reuse, 0x10000, RZ ;  /* 0x0001000030a07824 */ /* 0x040fe200078e00ff */
[----:B------:R-:W-:Y:S01]  /*7610*/  LOP3.LUT R48, R48, 0xffff0000, RZ, 0xc0, !PT ;  /* 0xffff000030307812 */ /* 0x000fe200078ec0ff */
[----:B------:R-:W-:Y:S01]  /*7620*/  IMAD.MOV.U32 R85, RZ, RZ, R89 ;  /* 0x000000ffff557224 */ /* 0x000fe200078e0059 */
[----:B------:R-:W-:Y:S01]  /*7630*/  MOV R89, R158 ;  /* 0x0000009e00597202 */ /* 0x000fe20000000f00 */
[-C--:B------:R-:W-:Y:S01]  /*7640*/  FMUL.FTZ R163, R163, R160.reuse ;  /* 0x000000a0a3a37220 */ /* 0x080fe20000410000 */
[----:B------:R-:W-:-:S03]  /*7650*/  FFMA.FTZ R160, R49, R160, -R164 ;  /* 0x000000a031a07223 */ /* 0x000fc600000108a4 */
[----:B------:R-:W-:Y:S01]  /*7660*/  FFMA.FTZ R49, R49, R162, R163 ;  /* 0x000000a231317223 */ /* 0x000fe200000100a3 */
[----:B------:R-:W-:Y:S02]  /*7670*/  LOP3.LUT R162, R40, 0xffff0000, RZ, 0xc0, !PT ;  /* 0xffff000028a27812 */ /* 0x000fe400078ec0ff */
[----:B------:R-:W-:Y:S02]  /*7680*/  LOP3.LUT R163, R91, 0xffff0000, RZ, 0xc0, !PT ;  /* 0xffff00005ba37812 */ /* 0x000fe400078ec0ff */
[----:B------:R-:W-:-:S03]  /*7690*/  LOP3.LUT R40, R87, 0xffff0000, RZ, 0xc0, !PT ;  /* 0xffff000057287812 */ /* 0x000fc600078ec0ff */
[C---:B------:R-:W-:Y:S01]  /*76a0*/  FMUL.FTZ R91, R163.reuse, R162 ;  /* 0x000000a2a35b7220 */ /* 0x040fe20000410000 */
[----:B------:R-:W-:-:S03]  /*76b0*/  FMUL.FTZ R87, R163, R48 ;  /* 0x00000030a3577220 */ /* 0x000fc60000410000 */
[C---:B------:R-:W-:Y:S01]  /*76c0*/  FFMA.FTZ R48, R40.reuse, R48, -R91 ;  /* 0x0000003028307223 */ /* 0x040fe2000001085b */
[----:B------:R-:W-:Y:S01]  /*76d0*/  FFMA.FTZ R40, R40, R162, R87 ;  /* 0x000000a228287223 */ /* 0x000fe20000010057 */
[----:B------:R-:W-:Y:S01]  /*76e0*/  PRMT R87, R180, 0x5410, R41 ;  /* 0x00005410b4577816 */ /* 0x000fe20000000029 */
[----:B------:R-:W-:Y:S01]  /*76f0*/  IMAD.U32 R162, R88, 0x10000, RZ ;  /* 0x0001000058a27824 */ /* 0x000fe200078e00ff */
[----:B------:R-:W-:Y:S01]  /*7700*/  PRMT R41, R181, 0x5410, R161 ;  /* 0x00005410b5297816 */ /* 0x000fe200000000a1 */
[----:B------:R-:W-:Y:S01]  /*7710*/  IMAD.U32 R91, R84, 0x10000, RZ ;  /* 0x00010000545b7824 */ /* 0x000fe200078e00ff */
        /* <DEDUP_REMOVED lines=8> */
[----:B------:R-:W-:Y:S01]  /*77a0*/  FMUL.FTZ R51, R88, R43 ;  /* 0x0000002b58337220 */ /* 0x000fe20000410000 */
[----:B------:R-:W-:Y:S01]  /*77b0*/  FMUL.FTZ R162, R162, R163 ;  /* 0x000000a3a2a27220 */ /* 0x000fe20000410000 */
[----:B------:R-:W-:Y:S01]  /*77c0*/  FMUL.FTZ R88, R88, R41 ;  /* 0x0000002958587220 */ /* 0x000fe20000410000 */
[C---:B------:R-:W-:Y:S01]  /*77d0*/  FFMA.FTZ R164, R91.reuse, R163, -R164 ;  /* 0x000000a35ba47223 */ /* 0x040fe200000108a4 */
[C---:B------:R-:W-:Y:S01]  /*77e0*/  FFMA.FTZ R41, R84.reuse, R41, -R51 ;  /* 0x0000002954297223 */ /* 0x040fe20000010833 */
[----:B------:R-:W-:Y:S01]  /*77f0*/  FFMA.FTZ R162, R91, R161, R162 ;  /* 0x000000a15ba27223 */ /* 0x000fe200000100a2 */
[----:B------:R-:W-:Y:S01]  /*7800*/  FFMA.FTZ R43, R84, R43, R88 ;  /* 0x0000002b542b7223 */ /* 0x000fe20000010058 */
[C---:B------:R-:W-:Y:S01]  /*7810*/  IMAD.U32 R91, R90.reuse, 0x10000, RZ ;  /* 0x000100005a5b7824 */ /* 0x040fe200078e00ff */
[----:B------:R-:W-:Y:S01]  /*7820*/  LOP3.LUT R90, R90, 0xffff0000, RZ, 0xc0, !PT ;  /* 0xffff00005a5a7812 */ /* 0x000fe200078ec0ff */
[C---:B------:R-:W-:Y:S01]  /*7830*/  IMAD.U32 R84, R50.reuse, 0x10000, RZ ;  /* 0x0001000032547824 */ /* 0x040fe200078e00ff */
[----:B------:R-:W-:Y:S01]  /*7840*/  LOP3.LUT R50, R50, 0xffff0000, RZ, 0xc0, !PT ;  /* 0xffff000032327812 */ /* 0x000fe200078ec0ff */
[----:B------:R-:W-:Y:S01]  /*7850*/  IMAD.U32 R51, R86, 0x10000, RZ ;  /* 0x0001000056337824 */ /* 0x000fe200078e00ff */
[----:B------:R-:W-:Y:S01]  /*7860*/  LOP3.LUT R42, R42, 0xffff0000, RZ, 0xc0, !PT ;  /* 0xffff00002a2a7812 */ /* 0x000fe200078ec0ff */
[C---:B------:R-:W-:Y:S01]  /*7870*/  FMUL.FTZ R88, R91.reuse, R84 ;  /* 0x000000545b587220 */ /* 0x040fe20000410000 */
[----:B------:R-:W-:Y:S01]  /*7880*/  FMUL.FTZ R91, R91, R87 ;  /* 0x000000575b5b7220 */ /* 0x000fe20000410000 */
[----:B------:R-:W-:-:S02]  /*7890*/  LOP3.LUT R86, R86, 0xffff0000, RZ, 0xc0, !PT ;  /* 0xffff000056567812 */ /* 0x000fc400078ec0ff */
[C---:B------:R-:W-:Y:S01]  /*78a0*/  FFMA.FTZ R88, R51.reuse, R87, -R88 ;  /* 0x0000005733587223 */ /* 0x040fe20000010858 */
[----:B------:R-:W-:Y:S01]  /*78b0*/  FFMA.FTZ R91, R51, R84, R91 ;  /* 0x00000054335b7223 */ /* 0x000fe2000001005b */
[C---:B------:R-:W-:Y:S01]  /*78c0*/  FMUL.FTZ R51, R90.reuse, R50 ;  /* 0x000000325a337220 */ /* 0x040fe20000410000 */
[----:B------:R-:W-:Y:S01]  /*78d0*/  FMUL.FTZ R90, R90, R42 ;  /* 0x0000002a5a5a7220 */ /* 0x000fe20000410000 */
[----:B------:R-:W-:Y:S02]  /*78e0*/  F2FP.BF16.F32.PACK_AB R48, R48, R160 ;  /* 0x000000a03030723e */ /* 0x000fe400000010ff */
[C---:B------:R-:W-:Y:S01]  /*78f0*/  FFMA.FTZ R51, R86.reuse, R42, -R51 ;  /* 0x0000002a56337223 */ /* 0x040fe20000010833 */
[----:B------:R-:W-:Y:S01]  /*7900*/  FFMA.FTZ R90, R86, R50, R90 ;  /* 0x00000032565a7223 */ /* 0x000fe2000001005a */
[----:B------:R-:W-:Y:S01]  /*7910*/  F2FP.BF16.F32.PACK_AB R40, R40, R49 ;  /* 0x000000312828723e */ /* 0x000fe200000010ff */
[----:B------:R-:W-:Y:S01]  /*7920*/  IMAD.MOV.U32 R87, RZ, RZ, R48 ;  /* 0x000000ffff577224 */ /* 0x000fe200078e0030 */
[----:B------:R-:W-:-:S02]  /*7930*/  F2FP.BF16.F32.PACK_AB R41, R41, R164 ;  /* 0x000000a42929723e */ /* 0x000fc400000010ff */
[----:B------:R-:W-:Y:S02]  /*7940*/  F2FP.BF16.F32.PACK_AB R43, R43, R162 ;  /* 0x000000a22b2b723e */ /* 0x000fe400000010ff */
[----:B------:R-:W-:Y:S01]  /*7950*/  F2FP.BF16.F32.PACK_AB R51, R51, R88 ;  /* 0x000000583333723e */ /* 0x000fe200000010ff */
[----:B------:R-:W-:Y:S01]  /*7960*/  IMAD.MOV.U32 R84, RZ, RZ, R41 ;  /* 0x000000ffff547224 */ /* 0x000fe200078e0029 */
[----:B------:R-:W-:Y:S01]  /*7970*/  F2FP.BF16.F32.PACK_AB R90, R90, R91 ;  /* 0x0000005b5a5a723e */ /* 0x000fe200000010ff */
[----:B------:R-:W-:Y:S02]  /*7980*/  IMAD.MOV.U32 R88, RZ, RZ, R43 ;  /* 0x000000ffff587224 */ /* 0x000fe400078e002b */
[----:B------:R-:W-:Y:S02]  /*7990*/  IMAD.MOV.U32 R86, RZ, RZ, R51 ;  /* 0x000000ffff567224 */ /* 0x000fe400078e0033 */
[----:B------:R-:W-:-:S07]  /*79a0*/  IMAD.MOV.U32 R91, RZ, RZ, R40 ;  /* 0x000000ffff5b7224 */ /* 0x000fce00078e0028 */
.L_x_727:
[----:B------:R-:W-:Y:S05]  /*79b0*/  BSYNC B3 ;  /* 0x0000000000037941 */ /* 0x000fea0003800000 */
.L_x_726:
[----:B------:R-:W-:Y:S02]  /*79c0*/  ULDC.64 UR4, c[0x0][0x208] ;  /* 0x0000820000047ab9 */ /* 0x000fe40000000a00 */
[----:B--2---:R2:W-:Y:S04]  /*79d0*/  STG.E.128 desc[UR4][R138.64], R84 ;  /* 0x000000548a007986 */ /* 0x0045e8000c101d04 */
[----:B0-----:R2:W-:Y:S02]  /*79e0*/  @!P4 STG.E.128 desc[UR4][R140.64], R88 ;  /* 0x000000588c00c986 */ /* 0x0015e4000c101d04 */
.L_x_725:
[----:B------:R-:W-:Y:S05]  /*79f0*/  BSYNC B2 ;  /* 0x0000000000027941 */ /* 0x000fea0003800000 */
.L_x_724:
[----:B------:R-:W-:-:S13]  /*7a00*/  ISETP.NE.AND P4, PT, R10, RZ, PT ;  /* 0x000000ff0a00720c */ /* 0x000fda0003f85270 */
[----:B------:R-:W-:Y:S05]  /*7a10*/  @!P4 BRA `(.L_x_723) ;  /* 0x000000080008c947 */ /* 0x000fea0003800000 */
[----:B------:R-:W-:Y:S01]  /*7a20*/  SEL R40, R118, R148, !P1 ;  /* 0x0000009476287207 */ /* 0x000fe20004800000 */
[----:B------:R-:W-:Y:S01]  /*7a30*/  IMAD.SHL.U32 R49, R212, 0x40, RZ ;  /* 0x00000040d4317824 */ /* 0x000fe200078e00ff */
[----:B------:R-:W-:Y:S01]  /*7a40*/  IADD3 R43, P4, P5, R96, R136, R11 ;  /* 0x00000088602b7210 */ /* 0x000fe20007d9e00b */
[----:B------:R-:W-:Y:S01]  /*7a50*/  BSSY B2, `(.L_x_728) ;  /* 0x000007b000027945 */ /* 0x000fe20003800000 */
[----:B------:R-:W-:Y:S02]  /*7a60*/  SHF.R.S32.HI R41, RZ, 0x1f, R40 ;  /* 0x0000001fff297819 */ /* 0x000fe40000011428 */
[----:B------:R-:W-:Y:S02]  /*7a70*/  IADD3.X R42, R92, R157, R6, P4, P5 ;  /* 0x0000009d5c2a7210 */ /* 0x000fe400027ea406 */
[----:B------:R-:W-:-:S04]  /*7a80*/  LEA.HI R41, R41, R40, RZ, 0x4 ;  /* 0x0000002829297211 */ /* 0x000fc800078f20ff */
[----:B------:R-:W-:-:S05]  /*7a90*/  LEA.HI.SX32 R41, R41, R12, 0x1c ;  /* 0x0000000c29297211 */ /* 0x000fca00078fe2ff */
[----:B------:R-:W-:-:S05]  /*7aa0*/  IMAD.SHL.U32 R40, R41, 0x8, RZ ;  /* 0x0000000829287824 */ /* 0x000fca00078e00ff */
[----:B------:R-:W-:-:S13]  /*7ab0*/  ISETP.GE.AND P4, PT, R40, R145, PT ;  /* 0x000000912800720c */ /* 0x000fda0003f86270 */
[--C-:B------:R-:W-:Y:S02]  /*7ac0*/  @!P4 SHF.R.S32.HI R48, RZ, 0x1f, R40.reuse ;  /* 0x0000001fff30c819 */ /* 0x100fe40000011428 */
[----:B------:R-:W-:Y:S02]  /*7ad0*/  @!P4 IADD3 R136, P5, P6, R96, R136, R40 ;  /* 0x000000886088c210 */ /* 0x000fe40007ebe028 */
[----:B------:R-:W-:Y:S02]  /*7ae0*/  LOP3.LUT R40, R40, 0x38, RZ, 0xc0, !PT ;  /* 0x0000003828287812 */ /* 0x000fe400078ec0ff */
[----:B------:R-:W-:Y:S02]  /*7af0*/  @!P4 IADD3.X R157, R92, R157, R48, P5, P6 ;  /* 0x0000009d5c9dc210 */ /* 0x000fe40002fec430 */
[----:B--2---:R-:W-:Y:S02]  /*7b00*/  LEA R84, P5, R43, R116, 0x1 ;  /* 0x000000742b547211 */ /* 0x004fe400078a08ff */
[----:B------:R-:W-:-:S02]  /*7b10*/  LOP3.LUT R40, R40, 0x1c0, R49, 0xf8, !PT ;  /* 0x000001c028287812 */ /* 0x000fc400078ef831 */
[----:B------:R-:W-:Y:S02]  /*7b20*/  LEA.HI.X R85, R43, R117, R42, 0x1, P5 ;  /* 0x000000752b557211 */ /* 0x000fe400028f0c2a */
[----:B------:R-:W-:Y:S02]  /*7b30*/  SHF.R.S32.HI R42, RZ, 0x1f, R41 ;  /* 0x0000001fff2a7819 */ /* 0x000fe40000011429 */
[----:B------:R-:W-:Y:S02]  /*7b40*/  LOP3.LUT R40, R40, R228, RZ, 0x3c, !PT ;  /* 0x000000e428287212 */ /* 0x000fe400078e3cff */
[----:B------:R-:W-:Y:S02]  /*7b50*/  LEA.HI R42, R42, R41, RZ, 0x3 ;  /* 0x000000292a2a7211 */ /* 0x000fe400078f18ff */
[----:B------:R-:W-:Y:S02]  /*7b60*/  @!P4 LEA R86, P5, R136, R116, 0x1 ;  /* 0x000000748856c211 */ /* 0x000fe400078a08ff */
[----:B------:R-:W-:-:S02]  /*7b70*/  SHF.R.S32.HI R42, RZ, 0x3, R42 ;  /* 0x00000003ff2a7819 */ /* 0x000fc4000001142a */
[----:B------:R-:W-:Y:S02]  /*7b80*/  @!P4 LEA.HI.X R87, R136, R117, R157, 0x1, P5 ;  /* 0x000000758857c211 */ /* 0x000fe400028f0c9d */
[----:B------:R-:W-:Y:S01]  /*7b90*/  ISETP.GE.AND P5, PT, R213, R115, PT ;  /* 0x00000073d500720c */ /* 0x000fe20003fa6270 */
[----:B------:R-:W-:-:S04]  /*7ba0*/  IMAD R42, R42, 0x1400, R227 ;  /* 0x000014002a2a7824 */ /* 0x000fc800078e02e3 */
[----:B------:R-:W-:Y:S02]  /*7bb0*/  IMAD.IADD R42, R42, 0x1, R40 ;  /* 0x000000012a2a7824 */ /* 0x000fe400078e0228 */
[C---:B------:R-:W-:Y:S02]  /*7bc0*/  IMAD R40, R19.reuse, 0x5000, R142 ;  /* 0x0000500013287824 */ /* 0x040fe400078e028e */
[----:B------:R-:W-:Y:S02]  /*7bd0*/  IMAD R48, R19, 0x5000, R42 ;  /* 0x0000500013307824 */ /* 0x000fe400078e022a */
[--C-:B------:R-:W-:Y:S02]  /*7be0*/  IMAD R40, R40, 0x2, R18.reuse ;  /* 0x0000000228287824 */ /* 0x100fe400078e0212 */
[----:B------:R-:W-:-:S04]  /*7bf0*/  IMAD R48, R48, 0x2, R18 ;  /* 0x0000000230307824 */ /* 0x000fc800078e0212 */
[----:B------:R-:W0:Y:S04]  /*7c00*/  LDS.128 R40, [R40+0x24400] ;  /* 0x0244000028287984 */ /* 0x000e280000000c00 */
[----:B------:R-:W2:Y:S01]  /*7c10*/  LDS.128 R48, [R48+0x24400] ;  /* 0x0244000030307984 */ /* 0x000ea20000000c00 */
[----:B------:R-:W-:Y:S05]  /*7c20*/  @P5 BRA `(.L_x_729) ;  /* 0x0000000400745947 */ /* 0x000fea0003800000 */
[--C-:B------:R-:W-:Y:S01]  /*7c30*/  SHF.R.U64 R38, R38, 0x10, R39.reuse ;  /* 0x0000001026267819 */ /* 0x100fe20000001227 */
[----:B--2---:R-:W-:Y:S01]  /*7c40*/  IMAD.U32 R90, R49, 0x10000, RZ ;  /* 0x00010000315a7824 */ /* 0x004fe200078e00ff */
[----:B------:R-:W-:Y:S01]  /*7c50*/  SHF.R.U32.HI R88, RZ, 0x10, R39 ;  /* 0x00000010ff587819 */ /* 0x000fe20000011627 */
[----:B0-----:R-:W-:Y:S01]  /*7c60*/  IMAD.U32 R89, R41, 0x10000, RZ ;  /* 0x0001000029597824 */ /* 0x001fe200078e00ff */
[----:B------:R-:W-:Y:S01]  /*7c70*/  SHF.R.U64 R39, R44, 0x10, R45 ;  /* 0x000000102c277819 */ /* 0x000fe2000000122d */
[----:B------:R-:W-:Y:S01]  /*7c80*/  IMAD.U32 R139, R51, 0x10000, RZ ;  /* 0x00010000338b7824 */ /* 0x000fe200078e00ff */
[----:B------:R-:W-:Y:S01]  /*7c90*/  SHF.R.U64 R36, R36, 0x10, R37 ;  /* 0x0000001024247819 */ /* 0x000fe20000001225 */
[----:B------:R-:W-:Y:S01]  /*7ca0*/  IMAD.U32 R137, R43, 0x10000, RZ ;  /* 0x000100002b897824 */ /* 0x000fe200078e00ff */
[----:B------:R-:W-:Y:S01]  /*7cb0*/  SHF.R.U32.HI R45, RZ, 0x10, R45 ;  /* 0x00000010ff2d7819 */ /* 0x000fe2000001162d */
[----:B------:R-:W-:Y:S01]  /*7cc0*/  IMAD.U32 R136, R42, 0x10000, RZ ;  /* 0x000100002a887824 */ /* 0x000fe200078e00ff */
[----:B------:R-:W-:-:S02]  /*7cd0*/  SHF.R.U32.HI R37, RZ, 0x10, R37 ;  /* 0x00000010ff257819 */ /* 0x000fc40000011625 */
[----:B------:R-:W-:Y:S02]  /*7ce0*/  PRMT R45, R175, 0x5410, R45 ;  /* 0x00005410af2d7816 */ /* 0x000fe4000000002d */
[----:B------:R-:W-:Y:S02]  /*7cf0*/  PRMT R37, R176, 0x5410, R37 ;  /* 0x00005410b0257816 */ /* 0x000fe40000000025 */
[--C-:B------:R-:W-:Y:S01]  /*7d00*/  SHF.R.U64 R44, R46, 0x10, R47.reuse ;  /* 0x000000102e2c7819 */ /* 0x100fe2000000122f */
[----:B------:R-:W-:Y:S01]  /*7d10*/  IMAD.U32 R140, R45, 0x10000, RZ ;  /* 0x000100002d8c7824 */ /* 0x000fe200078e00ff */
[----:B------:R-:W-:Y:S01]  /*7d20*/  SHF.R.U32.HI R46, RZ, 0x10, R47 ;  /* 0x00000010ff2e7819 */ /* 0x000fe2000001162f */
[----:B------:R-:W-:Y:S01]  /*7d30*/  IMAD.U32 R141, R37, 0x10000, RZ ;  /* 0x00010000258d7824 */ /* 0x000fe200078e00ff */
[----:B------:R-:W-:Y:S01]  /*7d40*/  LOP3.LUT R91, R49, 0xffff0000, RZ, 0xc0, !PT ;  /* 0xffff0000315b7812 */ /* 0x000fe200078ec0ff */
[CC--:B------:R-:W-:Y:S01]  /*7d50*/  FMUL.FTZ R157, R90.reuse, R140.reuse ;  /* 0x0000008c5a9d7220 */ /* 0x0c0fe20000410000 */
[----:B------:R-:W-:Y:S01]  /*7d60*/  LOP3.LUT R45, R45, 0xffff0000, RZ, 0xc0, !PT ;  /* 0xffff00002d2d7812 */ /* 0x000fe200078ec0ff */
[-C--:B------:R-:W-:Y:S01]  /*7d70*/  FMUL.FTZ R90, R90, R141.reuse ;  /* 0x0000008d5a5a7220 */ /* 0x080fe20000410000 */
[----:B------:R-:W-:Y:S01]  /*7d80*/  PRMT R46, R175, 0x5432, R46 ;  /* 0x00005432af2e7816 */ /* 0x000fe2000000002e */
[C---:B------:R-:W-:Y:S01]  /*7d90*/  FFMA.FTZ R157, R89.reuse, R141, -R157 ;  /* 0x0000008d599d7223 */ /* 0x040fe2000001089d */
[----:B------:R-:W-:Y:S01]  /*7da0*/  PRMT R88, R176, 0x5432, R88 ;  /* 0x00005432b0587816 */ /* 0x000fe20000000058 */
[----:B------:R-:W-:Y:S01]  /*7db0*/  FFMA.FTZ R90, R89, R140, R90 ;  /* 0x0000008c595a7223 */ /* 0x000fe2000001005a */
[----:B------:R-:W-:Y:S01]  /*7dc0*/  LOP3.LUT R140, R37, 0xffff0000, RZ, 0xc0, !PT ;  /* 0xffff0000258c7812 */ /* 0x000fe200078ec0ff */
[----:B------:R-:W-:Y:S01]  /*7dd0*/  FMUL.FTZ R37, R91, R45 ;  /* 0x0000002d5b257220 */ /* 0x000fe20000410000 */
[----:B------:R-:W-:Y:S01]  /*7de0*/  LOP3.LUT R41, R41, 0xffff0000, RZ, 0xc0, !PT ;  /* 0xffff000029297812 */ /* 0x000fe200078ec0ff */
[----:B------:R-:W-:Y:S01]  /*7df0*/  IMAD.U32 R89, R46, 0x10000, RZ ;  /* 0x000100002e597824 */ /* 0x000fe200078e00ff */
[----:B------:R-:W-:Y:S01]  /*7e00*/  LOP3.LUT R51, R51, 0xffff0000, RZ, 0xc0, !PT ;  /* 0xffff000033337812 */ /* 0x000fe200078ec0ff */
[----:B------:R-:W-:-:S02]  /*7e10*/  IMAD.U32 R141, R88, 0x10000, RZ ;  /* 0x00010000588d7824 */ /* 0x000fc400078e00ff */
[-C--:B------:R-:W-:Y:S01]  /*7e20*/  FMUL.FTZ R91, R91, R140.reuse ;  /* 0x0000008c5b5b7220 */ /* 0x080fe20000410000 */
[----:B------:R-:W-:Y:S01]  /*7e30*/  FFMA.FTZ R140, R41, R140, -R37 ;  /* 0x0000008c298c7223 */ /* 0x000fe20000010825 */
[C---:B------:R-:W-:Y:S01]  /*7e40*/  FMUL.FTZ R37, R139.reuse, R89 ;  /* 0x000000598b257220 */ /* 0x040fe20000410000 */
[----:B------:R-:W-:Y:S01]  /*7e50*/  LOP3.LUT R46, R46, 0xffff0000, RZ, 0xc0, !PT ;  /* 0xffff00002e2e7812 */ /* 0x000fe200078ec0ff */
[----:B------:R-:W-:Y:S01]  /*7e60*/  FMUL.FTZ R139, R139, R141 ;  /* 0x0000008d8b8b7220 */ /* 0x000fe20000410000 */
[----:B------:R-:W-:Y:S01]  /*7e70*/  PRMT R39, R174, 0x5410, R39 ;  /* 0x00005410ae277816 */ /* 0x000fe20000000027 */
[----:B------:R-:W-:Y:S01]  /*7e80*/  FFMA.FTZ R91, R41, R45, R91 ;  /* 0x0000002d295b7223 */ /* 0x000fe2000001005b */
[----:B------:R-:W-:Y:S01]  /*7e90*/  LOP3.LUT R43, R43, 0xffff0000, RZ, 0xc0, !PT ;  /* 0xffff00002b2b7812 */ /* 0x000fe200078ec0ff */
[----:B------:R-:W-:Y:S01]  /*7ea0*/  FFMA.FTZ R139, R137, R89, R139 ;  /* 0x00000059898b7223 */ /* 0x000fe2000001008b */
[----:B------:R-:W-:Y:S01]  /*7eb0*/  LOP3.LUT R88, R88, 0xffff0000, RZ, 0xc0, !PT ;  /* 0xffff000058587812 */ /* 0x000fe200078ec0ff */
[----:B------:R-:W-:Y:S01]  /*7ec0*/  FMUL.FTZ R89, R51, R46 ;  /* 0x0000002e33597220 */ /* 0x000fe20000410000 */
[----:B------:R-:W-:Y:S01]  /*7ed0*/  PRMT R36, R181, 0x5432, R36 ;  /* 0x00005432b5247816 */ /* 0x000fe20000000024 */
[C---:B------:R-:W-:Y:S01]  /*7ee0*/  IMAD.U32 R49, R48.reuse, 0x10000, RZ ;  /* 0x0001000030317824 */ /* 0x040fe200078e00ff */
[----:B------:R-:W-:Y:S01]  /*7ef0*/  LOP3.LUT R48, R48, 0xffff0000, RZ, 0xc0, !PT ;  /* 0xffff000030307812 */ /* 0x000fe200078ec0ff */
[----:B------:R-:W-:-:S02]  /*7f00*/  IMAD.U32 R45, R39, 0x10000, RZ ;  /* 0x00010000272d7824 */ /* 0x000fc400078e00ff */
[-C--:B------:R-:W-:Y:S01]  /*7f10*/  FMUL.FTZ R51, R51, R88.reuse ;  /* 0x0000005833337220 */ /* 0x080fe20000410000 */
[----:B------:R-:W-:Y:S01]  /*7f20*/  FFMA.FTZ R89, R43, R88, -R89 ;  /* 0x000000582b597223 */ /* 0x000fe20000010859 */
[C---:B------:R-:W-:Y:S01]  /*7f30*/  IMAD.U32 R41, R36.reuse, 0x10000, RZ ;  /* 0x0001000024297824 */ /* 0x040fe200078e00ff */
[----:B------:R-:W-:Y:S01]  /*7f40*/  LOP3.LUT R88, R36, 0xffff0000, RZ, 0xc0, !PT ;  /* 0xffff000024587812 */ /* 0x000fe200078ec0ff */
[----:B------:R-:W-:Y:S01]  /*7f50*/  IMAD.U32 R47, R40, 0x10000, RZ ;  /* 0x00010000282f7824 */ /* 0x000fe200078e00ff */
[----:B------:R-:W-:Y:S01]  /*7f60*/  PRMT R44, R174, 0x5432, R44 ;  /* 0x00005432ae2c7816 */ /* 0x000fe2000000002c */
[----:B------:R-:W-:Y:S01]  /*7f70*/  FMUL.FTZ R36, R49, R45 ;  /* 0x0000002d31247220 */ /* 0x000fe20000410000 */
[----:B------:R-:W-:Y:S01]  /*7f80*/  LOP3.LUT R39, R39, 0xffff0000, RZ, 0xc0, !PT ;  /* 0xffff000027277812 */ /* 0x000fe200078ec0ff */
[-C--:B------:R-:W-:Y:S01]  /*7f90*/  FMUL.FTZ R49, R49, R41.reuse ;  /* 0x0000002931317220 */ /* 0x080fe20000410000 */
[----:B------:R-:W-:Y:S01]  /*7fa0*/  LOP3.LUT R138, R42, 0xffff0000, RZ, 0xc0, !PT ;  /* 0xffff00002a8a7812 */ /* 0x000fe200078ec0ff */
[----:B------:R-:W-:Y:S01]  /*7fb0*/  FFMA.FTZ R51, R43, R46, R51 ;  /* 0x0000002e2b337223 */ /* 0x000fe20000010033 */
[----:B------:R-:W-:Y:S01]  /*7fc0*/  PRMT R38, R180, 0x5432, R38 ;  /* 0x00005432b4267816 */ /* 0x000fe20000000026 */
[----:B------:R-:W-:Y:S01]  /*7fd0*/  FFMA.FTZ R36, R47, R41, -R36 ;  /* 0x000000292f247223 */ /* 0x000fe20000010824 */
[----:B------:R-:W-:Y:S01]  /*7fe0*/  LOP3.LUT R40, R40, 0xffff0000, RZ, 0xc0, !PT ;  /* 0xffff000028287812 */ /* 0x000fe200078ec0ff */
[----:B------:R-:W-:-:S02]  /*7ff0*/  IMAD.U32 R42, R50, 0x10000, RZ ;  /* 0x00010000322a7824 */ /* 0x000fc400078e00ff */
[----:B------:R-:W-:Y:S01]  /*8000*/  FMUL.FTZ R43, R48, R39 ;  /* 0x00000027302b7220 */ /* 0x000fe20000410000 */
[----:B------:R-:W-:Y:S01]  /*8010*/  IMAD.U32 R41, R44, 0x10000, RZ ;  /* 0x000100002c297824 */ /* 0x000fe200078e00ff */
[----:B------:R-:W-:Y:S01]  /*8020*/  LOP3.LUT R50, R50, 0xffff0000, RZ, 0xc0, !PT ;  /* 0xffff000032327812 */ /* 0x000fe200078ec0ff */
[-C--:B------:R-:W-:Y:S01]  /*8030*/  FMUL.FTZ R48, R48, R88.reuse ;  /* 0x0000005830307220 */ /* 0x080fe20000410000 */
[----:B------:R-:W-:Y:S01]  /*8040*/  LOP3.LUT R44, R44, 0xffff0000, RZ, 0xc0, !PT ;  /* 0xffff00002c2c7812 */ /* 0x000fe200078ec0ff */
[----:B------:R-:W-:Y:S01]  /*8050*/  FFMA.FTZ R49, R47, R45, R49 ;  /* 0x0000002d2f317223 */ /* 0x000fe20000010031 */
[----:B------:R-:W-:Y:S02]  /*8060*/  IMAD.U32 R45, R38, 0x10000, RZ ;  /* 0x00010000262d7824 */ /* 0x000fe400078e00ff */
[----:B------:R-:W-:Y:S01]  /*8070*/  FFMA.FTZ R43, R40, R88, -R43 ;  /* 0x00000058282b7223 */ /* 0x000fe2000001082b */
[----:B------:R-:W-:Y:S01]  /*8080*/  LOP3.LUT R38, R38, 0xffff0000, RZ, 0xc0, !PT ;  /* 0xffff000026267812 */ /* 0x000fe200078ec0ff */
[----:B------:R-:W-:Y:S01]  /*8090*/  FFMA.FTZ R48, R40, R39, R48 ;  /* 0x0000002728307223 */ /* 0x000fe20000010030 */
[----:B------:R-:W-:Y:S01]  /*80a0*/  FMUL.FTZ R39, R42, R41 ;  /* 0x000000292a277220 */ /* 0x000fe20000410000 */
[----:B------:R-:W-:Y:S01]  /*80b0*/  FMUL.FTZ R40, R50, R44 ;  /* 0x0000002c32287220 */ /* 0x000fe20000410000 */
[----:B------:R-:W-:Y:S01]  /*80c0*/  FFMA.FTZ R37, R137, R141, -R37 ;  /* 0x0000008d89257223 */ /* 0x000fe20000010825 */
[-C--:B------:R-:W-:Y:S01]  /*80d0*/  FMUL.FTZ R42, R42, R45.reuse ;  /* 0x0000002d2a2a7220 */ /* 0x080fe20000410000 */
[-C--:B------:R-:W-:Y:S01]  /*80e0*/  FMUL.FTZ R50, R50, R38.reuse ;  /* 0x0000002632327220 */ /* 0x080fe20000410000 */
[----:B------:R-:W-:Y:S01]  /*80f0*/  FFMA.FTZ R39, R136, R45, -R39 ;  /* 0x0000002d88277223 */ /* 0x000fe20000010827 */
[----:B------:R-:W-:Y:S01]  /*8100*/  FFMA.FTZ R40, R138, R38, -R40 ;  /* 0x000000268a287223 */ /* 0x000fe20000010828 */
[----:B------:R-:W-:Y:S01]  /*8110*/  FFMA.FTZ R42, R136, R41, R42 ;  /* 0x00000029882a7223 */ /* 0x000fe2000001002a */
[----:B------:R-:W-:Y:S01]  /*8120*/  FFMA.FTZ R50, R138, R44, R50 ;  /* 0x0000002c8a327223 */ /* 0x000fe20000010032 */
[----:B------:R-:W-:-:S02]  /*8130*/  F2FP.BF16.F32.PACK_AB R140, R140, R157 ;  /* 0x0000009d8c8c723e */ /* 0x000fc400000010ff */
[----:B------:R-:W-:Y:S02]  /*8140*/  F2FP.BF16.F32.PACK_AB R37, R89, R37 ;  /* 0x000000255925723e */ /* 0x000fe400000010ff */
[----:B------:R-:W-:Y:S01]  /*8150*/  F2FP.BF16.F32.PACK_AB R90, R91, R90 ;  /* 0x0000005a5b5a723e */ /* 0x000fe200000010ff */
[----:B------:R-:W-:Y:S01]  /*8160*/  IMAD.MOV.U32 R41, RZ, RZ, R140 ;  /* 0x000000ffff297224 */ /* 0x000fe200078e008c */
[----:B------:R-:W-:Y:S01]  /*8170*/  F2FP.BF16.F32.PACK_AB R36, R43, R36 ;  /* 0x000000242b24723e */ /* 0x000fe200000010ff */
[----:B------:R-:W-:Y:S01]  /*8180*/  IMAD.MOV.U32 R43, RZ, RZ, R37 ;  /* 0x000000ffff2b7224 */ /* 0x000fe200078e0025 */
[----:B------:R-:W-:Y:S02]  /*8190*/  F2FP.BF16.F32.PACK_AB R39, R40, R39 ;  /* 0x000000272827723e */ /* 0x000fe400000010ff */
[----:B------:R-:W-:Y:S01]  /*81a0*/  F2FP.BF16.F32.PACK_AB R48, R48, R49 ;  /* 0x000000313030723e */ /* 0x000fe200000010ff */
[----:B------:R-:W-:Y:S01]  /*81b0*/  IMAD.MOV.U32 R40, RZ, RZ, R36 ;  /* 0x000000ffff287224 */ /* 0x000fe200078e0024 */
[----:B------:R-:W-:Y:S01]  /*81c0*/  F2FP.BF16.F32.PACK_AB R50, R50, R42 ;  /* 0x0000002a3232723e */ /* 0x000fe200000010ff */
[----:B------:R-:W-:Y:S01]  /*81d0*/  IMAD.MOV.U32 R49, RZ, RZ, R90 ;  /* 0x000000ffff317224 */ /* 0x000fe200078e005a */
[----:B------:R-:W-:Y:S01]  /*81e0*/  F2FP.BF16.F32.PACK_AB R51, R51, R139 ;  /* 0x0000008b3333723e */ /* 0x000fe200000010ff */
[----:B------:R-:W-:-:S07]  /*81f0*/  IMAD.MOV.U32 R42, RZ, RZ, R39 ;  /* 0x000000ffff2a7224 */ /* 0x000fce00078e0027 */
.L_x_729:
[----:B------:R-:W-:Y:S05]  /*8200*/  BSYNC B2 ;  /* 0x0000000000027941 */ /* 0x000fea0003800000 */
.L_x_728:
[----:B------:R-:W-:Y:S02]  /*8210*/  ULDC.64 UR4, c[0x0][0x208] ;  /* 0x0000820000047ab9 */ /* 0x000fe40000000a00 */
[----:B0-----:R0:W-:Y:S04]  /*8220*/  STG.E.128 desc[UR4][R84.64], R40 ;  /* 0x0000002854007986 */ /* 0x0011e8000c101d04 */
[----:B--2---:R0:W-:Y:S02]  /*8230*/  @!P4 STG.E.128 desc[UR4][R86.64], R48 ;  /* 0x000000305600c986 */ /* 0x0041e4000c101d04 */
.L_x_723:
[----:B------:R-:W-:Y:S05]  /*8240*/  BSYNC B1 ;  /* 0x0000000000017941 */ /* 0x000fea0003800000 */
.L_x_722:
[----:B------:R-:W3:Y:S01]  /*8250*/  LDL R36, [R1+0x8] ;  /* 0x0000080001247983 */ /* 0x000ee20000100800 */
[----:B------:R-:W-:Y:S01]  /*8260*/  BSSY B1, `(.L_x_730) ;  /* 0x0000110000017945 */ /* 0x000fe20003800000 */
[----:B---3--:R-:W-:-:S13]  /*8270*/  LOP3.LUT P4, RZ, R36, 0x1, RZ, 0xc0, !PT ;  /* 0x0000000124ff7812 */ /* 0x008fda000788c0ff */
[----:B------:R-:W-:Y:S05]  /*8280*/  @P4 BRA `(.L_x_731) ;  /* 0x0000001000344947 */ /* 0x000fea0003800000 */
[----:B------:R-:W-:Y:S01]  /*8290*/  ISETP.NE.AND P4, PT, R26, RZ, PT ;  /* 0x000000ff1a00720c */ /* 0x000fe20003f85270 */
[----:B------:R-:W-:Y:S01]  /*82a0*/  VIADD R37, R212, 0x20 ;  /* 0x00000020d4257836 */ /* 0x000fe20000000000 */
[----:B------:R-:W-:Y:S01]  /*82b0*/  BSSY B2, `(.L_x_732) ;  /* 0x0000086000027945 */ /* 0x000fe20003800000 */
[-C--:B--2---:R-:W-:Y:S02]  /*82c0*/  IMAD R36, R147, R122.reuse, RZ ;  /* 0x0000007a93247224 */ /* 0x084fe400078e02ff */
[----:B------:R-:W-:-:S04]  /*82d0*/  IMAD.WIDE.U32 R44, R37, R122, R124 ;  /* 0x0000007a252c7225 */ /* 0x000fc800078e007c */
[----:B------:R-:W-:-:S04]  /*82e0*/  IMAD R37, R37, R123, R36 ;  /* 0x0000007b25257224 */ /* 0x000fc800078e0224 */
[----:B0-----:R-:W-:Y:S01]  /*82f0*/  IMAD.IADD R50, R45, 0x1, R37 ;  /* 0x000000012d327824 */ /* 0x001fe200078e0225 */
[----:B------:R-:W-:Y:S06]  /*8300*/  @!P4 BRA `(.L_x_733) ;  /* 0x000000080000c947 */ /* 0x000fec0003800000 */
[----:B------:R-:W-:Y:S01]  /*8310*/  SEL R36, R118, R148, !P0 ;  /* 0x0000009476247207 */ /* 0x000fe20004000000 */
[----:B------:R-:W-:Y:S01]  /*8320*/  BSSY B3, `(.L_x_734) ;  /* 0x000007b000037945 */ /* 0x000fe20003800000 */
[----:B------:R-:W-:Y:S02]  /*8330*/  IADD3 R39, P4, P5, R96, R44, R13 ;  /* 0x0000002c60277210 */ /* 0x000fe40007d9e00d */
[----:B------:R-:W-:Y:S02]  /*8340*/  SHF.R.S32.HI R37, RZ, 0x1f, R36 ;  /* 0x0000001fff257819 */ /* 0x000fe40000011424 */
[----:B------:R-:W-:Y:S02]  /*8350*/  IADD3.X R41, R92, R50, R7, P4, P5 ;  /* 0x000000325c297210 */ /* 0x000fe400027ea407 */
[----:B------:R-:W-:Y:S02]  /*8360*/  LEA.HI R37, R37, R36, RZ, 0x4 ;  /* 0x0000002425257211 */ /* 0x000fe400078f20ff */
[----:B------:R-:W-:-:S02]  /*8370*/  SHF.R.U32.HI R43, RZ, 0x3, R223 ;  /* 0x00000003ff2b7819 */ /* 0x000fc400000116df */
[----:B------:R-:W-:-:S04]  /*8380*/  LEA.HI.SX32 R38, R37, R14, 0x1c ;  /* 0x0000000e25267211 */ /* 0x000fc800078fe2ff */
[----:B------:R-:W-:Y:S01]  /*8390*/  SHF.R.S32.HI R42, RZ, 0x1f, R38 ;  /* 0x0000001fff2a7819 */ /* 0x000fe20000011426 */
[----:B------:R-:W-:-:S03]  /*83a0*/  IMAD.SHL.U32 R40, R38, 0x8, RZ ;  /* 0x0000000826287824 */ /* 0x000fc600078e00ff */
[----:B------:R-:W-:Y:S02]  /*83b0*/  LEA.HI R38, R42, R38, RZ, 0x3 ;  /* 0x000000262a267211 */ /* 0x000fe400078f18ff */
[----:B------:R-:W-:Y:S02]  /*83c0*/  ISETP.GE.AND P4, PT, R40, R145, PT ;  /* 0x000000912800720c */ /* 0x000fe40003f86270 */
[----:B------:R-:W-:-:S05]  /*83d0*/  SHF.R.S32.HI R38, RZ, 0x3, R38 ;  /* 0x00000003ff267819 */ /* 0x000fca0000011426 */
[----:B------:R-:W-:-:S06]  /*83e0*/  IMAD R38, R38, 0x1400, R226 ;  /* 0x0000140026267824 */ /* 0x000fcc00078e02e2 */
[--C-:B------:R-:W-:Y:S02]  /*83f0*/  @!P4 SHF.R.S32.HI R36, RZ, 0x1f, R40.reuse ;  /* 0x0000001fff24c819 */ /* 0x100fe40000011428 */
[--C-:B------:R-:W-:Y:S02]  /*8400*/  @!P4 IADD3 R37, P5, P6, R96, R44, R40.reuse ;  /* 0x0000002c6025c210 */ /* 0x100fe40007ebe028 */
[----:B------:R-:W-:Y:S02]  /*8410*/  LOP3.LUT R40, R223, 0x38, R40, 0xf8, !PT ;  /* 0x00000038df287812 */ /* 0x000fe400078ef828 */
[----:B------:R-:W-:Y:S02]  /*8420*/  @!P4 IADD3.X R36, R92, R50, R36, P5, P6 ;  /* 0x000000325c24c210 */ /* 0x000fe40002fec424 */
[----:B------:R-:W-:Y:S02]  /*8430*/  LOP3.LUT R40, R40, R43, RZ, 0x3c, !PT ;  /* 0x0000002b28287212 */ /* 0x000fe400078e3cff */
[----:B------:R-:W-:-:S03]  /*8440*/  LEA R46, P5, R39, R116, 0x1 ;  /* 0x00000074272e7211 */ /* 0x000fc600078a08ff */
[----:B------:R-:W-:Y:S01]  /*8450*/  IMAD.IADD R40, R38, 0x1, R40 ;  /* 0x0000000126287824 */ /* 0x000fe200078e0228 */
[-C--:B------:R-:W-:Y:S01]  /*8460*/  LEA.HI.X R47, R39, R117.reuse, R41, 0x1, P5 ;  /* 0x00000075272f7211 */ /* 0x080fe200028f0c29 */
[----:B------:R-:W-:Y:S01]  /*8470*/  IMAD R38, R19, 0x5000, R135 ;  /* 0x0000500013267824 */ /* 0x000fe200078e0287 */
[----:B------:R-:W-:Y:S01]  /*8480*/  @!P4 LEA R48, P5, R37, R116, 0x1 ;  /* 0x000000742530c211 */ /* 0x000fe200078a08ff */
[----:B------:R-:W-:Y:S02]  /*8490*/  IMAD R40, R19, 0x5000, R40 ;  /* 0x0000500013287824 */ /* 0x000fe400078e0228 */
[----:B------:R-:W-:Y:S01]  /*84a0*/  IMAD R38, R38, 0x2, R18 ;  /* 0x0000000226267824 */ /* 0x000fe200078e0212 */
[----:B------:R-:W-:Y:S01]  /*84b0*/  @!P4 LEA.HI.X R49, R37, R117, R36, 0x1, P5 ;  /* 0x000000752531c211 */ /* 0x000fe200028f0c24 */
[----:B------:R-:W-:Y:S01]  /*84c0*/  IMAD R40, R40, 0x2, R18 ;  /* 0x0000000228287824 */ /* 0x000fe200078e0212 */
[----:B------:R-:W-:-:S03]  /*84d0*/  ISETP.GE.AND P5, PT, R16, R115, PT ;  /* 0x000000731000720c */ /* 0x000fc60003fa6270 */
[----:B------:R-:W0:Y:S04]  /*84e0*/  LDS.128 R36, [R38+0x24400] ;  /* 0x0244000026247984 */ /* 0x000e280000000c00 */
[----:B------:R-:W2:Y:S06]  /*84f0*/  LDS.128 R40, [R40+0x24400] ;  /* 0x0244000028287984 */ /* 0x000eac0000000c00 */
[----:B------:R-:W-:Y:S05]  /*8500*/  @P5 BRA `(.L_x_735) ;  /* 0x0000000400705947 */ /* 0x000fea0003800000 */
[--C-:B------:R-:W-:Y:S01]  /*8510*/  SHF.R.U64 R51, R56, 0x10, R57.reuse ;  /* 0x0000001038337819 */ /* 0x100fe20000001239 */
[----:B--2---:R-:W-:Y:S01]  /*8520*/  IMAD.U32 R85, R41, 0x10000, RZ ;  /* 0x0001000029557824 */ /* 0x004fe200078e00ff */
[----:B------:R-:W-:Y:S01]  /*8530*/  SHF.R.U32.HI R56, RZ, 0x10, R57 ;  /* 0x00000010ff387819 */ /* 0x000fe20000011639 */
[----:B------:R-:W-:Y:S01]  /*8540*/  IMAD.U32 R89, R43, 0x10000, RZ ;  /* 0x000100002b597824 */ /* 0x000fe200078e00ff */
[----:B------:R-:W-:Y:S01]  /*8550*/  SHF.R.U64 R57, R58, 0x10, R59 ;  /* 0x000000103a397819 */ /* 0x000fe2000000123b */
[----:B0-----:R-:W-:Y:S01]  /*8560*/  IMAD.U32 R88, R39, 0x10000, RZ ;  /* 0x0001000027587824 */ /* 0x001fe200078e00ff */
[--C-:B------:R-:W-:Y:S01]  /*8570*/  SHF.R.U64 R58, R64, 0x10, R65.reuse ;  /* 0x00000010403a7819 */ /* 0x100fe20000001241 */
[----:B------:R-:W-:Y:S01]  /*8580*/  IMAD.U32 R90, R42, 0x10000, RZ ;  /* 0x000100002a5a7824 */ /* 0x000fe200078e00ff */
[----:B------:R-:W-:Y:S01]  /*8590*/  SHF.R.U32.HI R64, RZ, 0x10, R65 ;  /* 0x00000010ff407819 */ /* 0x000fe20000011641 */
[----:B------:R-:W-:Y:S01]  /*85a0*/  IMAD.U32 R87, R38, 0x10000, RZ ;  /* 0x0001000026577824 */ /* 0x000fe200078e00ff */
[----:B------:R-:W-:-:S02]  /*85b0*/  SHF.R.U32.HI R59, RZ, 0x10, R59 ;  /* 0x00000010ff3b7819 */ /* 0x000fc4000001163b */
[----:B------:R-:W-:Y:S02]  /*85c0*/  PRMT R64, R171, 0x5432, R64 ;  /* 0x00005432ab407816 */ /* 0x000fe40000000040 */
[--C-:B------:R-:W-:Y:S02]  /*85d0*/  SHF.R.U64 R65, R66, 0x10, R67.reuse ;  /* 0x0000001042417819 */ /* 0x100fe40000001243 */
[----:B------:R-:W-:Y:S01]  /*85e0*/  PRMT R56, R173, 0x5410, R56 ;  /* 0x00005410ad387816 */ /* 0x000fe20000000038 */
[----:B------:R-:W-:Y:S01]  /*85f0*/  IMAD.U32 R91, R64, 0x10000, RZ ;  /* 0x00010000405b7824 */ /* 0x000fe200078e00ff */
[----:B------:R-:W-:Y:S01]  /*8600*/  SHF.R.U32.HI R66, RZ, 0x10, R67 ;  /* 0x00000010ff427819 */ /* 0x000fe20000011643 */
[----:B------:R-:W-:Y:S01]  /*8610*/  IMAD.U32 R67, R37, 0x10000, RZ ;  /* 0x0001000025437824 */ /* 0x000fe200078e00ff */
[----:B------:R-:W-:Y:S01]  /*8620*/  PRMT R59, R170, 0x5410, R59 ;  /* 0x00005410aa3b7816 */ /* 0x000fe2000000003b */
[----:B------:R-:W-:Y:S01]  /*8630*/  IMAD.U32 R136, R56, 0x10000, RZ ;  /* 0x0001000038887824 */ /* 0x000fe200078e00ff */
[----:B------:R-:W-:Y:S01]  /*8640*/  LOP3.LUT R86, R41, 0xffff0000, RZ, 0xc0, !PT ;  /* 0xffff000029567812 */ /* 0x000fe200078ec0ff */
[----:B------:R-:W-:Y:S01]  /*8650*/  IMAD.U32 R41, R40, 0x10000, RZ ;  /* 0x0001000028297824 */ /* 0x000fe200078e00ff */
[----:B------:R-:W-:Y:S01]  /*8660*/  PRMT R170, R170, 0x5432, R65 ;  /* 0x00005432aaaa7816 */ /* 0x000fe20000000041 */
[CC--:B------:R-:W-:Y:S01]  /*8670*/  FMUL.FTZ R65, R85.reuse, R91.reuse ;  /* 0x0000005b55417220 */ /* 0x0c0fe20000410000 */
[----:B------:R-:W-:Y:S01]  /*8680*/  LOP3.LUT R64, R64, 0xffff0000, RZ, 0xc0, !PT ;  /* 0xffff000040407812 */ /* 0x000fe200078ec0ff */
[-C--:B------:R-:W-:Y:S01]  /*8690*/  FMUL.FTZ R85, R85, R136.reuse ;  /* 0x0000008855557220 */ /* 0x080fe20000410000 */
[----:B------:R-:W-:Y:S01]  /*86a0*/  PRMT R66, R171, 0x5410, R66 ;  /* 0x00005410ab427816 */ /* 0x000fe20000000042 */
[----:B------:R-:W-:Y:S01]  /*86b0*/  FFMA.FTZ R65, R67, R136, -R65 ;  /* 0x0000008843417223 */ /* 0x000fe20000010841 */
[----:B------:R-:W-:Y:S01]  /*86c0*/  LOP3.LUT R56, R56, 0xffff0000, RZ, 0xc0, !PT ;  /* 0xffff000038387812 */ /* 0x000fe200078ec0ff */
[----:B------:R-:W-:Y:S01]  /*86d0*/  FMUL.FTZ R137, R86, R64 ;  /* 0x0000004056897220 */ /* 0x000fe20000410000 */
[----:B------:R-:W-:Y:S01]  /*86e0*/  LOP3.LUT R84, R37, 0xffff0000, RZ, 0xc0, !PT ;  /* 0xffff000025547812 */ /* 0x000fe200078ec0ff */
[----:B------:R-:W-:Y:S01]  /*86f0*/  IMAD.U32 R136, R66, 0x10000, RZ ;  /* 0x0001000042887824 */ /* 0x000fe200078e00ff */
[----:B------:R-:W-:Y:S01]  /*8700*/  LOP3.LUT R43, R43, 0xffff0000, RZ, 0xc0, !PT ;  /* 0xffff00002b2b7812 */ /* 0x000fe200078ec0ff */
[-C--:B------:R-:W-:Y:S01]  /*8710*/  FMUL.FTZ R86, R86, R56.reuse ;  /* 0x0000003856567220 */ /* 0x080fe20000410000 */
[----:B------:R-:W-:Y:S01]  /*8720*/  LOP3.LUT R66, R66, 0xffff0000, RZ, 0xc0, !PT ;  /* 0xffff000042427812 */ /* 0x000fe200078ec0ff */
[----:B------:R-:W-:Y:S01]  /*8730*/  FFMA.FTZ R85, R67, R91, R85 ;  /* 0x0000005b43557223 */ /* 0x000fe20000010055 */
[----:B------:R-:W-:Y:S01]  /*8740*/  FFMA.FTZ R137, R84, R56, -R137 ;  /* 0x0000003854897223 */ /* 0x000fe20000010889 */
[----:B------:R-:W-:Y:S01]  /*8750*/  PRMT R58, R173, 0x5432, R58 ;  /* 0x00005432ad3a7816 */ /* 0x000fe2000000003a */
[----:B------:R-:W-:-:S02]  /*8760*/  IMAD.U32 R67, R59, 0x10000, RZ ;  /* 0x000100003b437824 */ /* 0x000fc400078e00ff */
[----:B------:R-:W-:Y:S01]  /*8770*/  FMUL.FTZ R56, R89, R136 ;  /* 0x0000008859387220 */ /* 0x000fe20000410000 */
[----:B------:R-:W-:Y:S01]  /*8780*/  PRMT R51, R172, 0x5410, R51 ;  /* 0x00005410ac337816 */ /* 0x000fe20000000033 */
[----:B------:R-:W-:Y:S01]  /*8790*/  FFMA.FTZ R86, R84, R64, R86 ;  /* 0x0000004054567223 */ /* 0x000fe20000010056 */
[----:B------:R-:W-:Y:S01]  /*87a0*/  LOP3.LUT R59, R59, 0xffff0000, RZ, 0xc0, !PT ;  /* 0xffff00003b3b7812 */ /* 0x000fe200078ec0ff */
[----:B------:R-:W-:Y:S01]  /*87b0*/  FMUL.FTZ R84, R43, R66 ;  /* 0x000000422b547220 */ /* 0x000fe20000410000 */
[----:B------:R-:W-:Y:S01]  /*87c0*/  LOP3.LUT R39, R39, 0xffff0000, RZ, 0xc0, !PT ;  /* 0xffff000027277812 */ /* 0x000fe200078ec0ff */
[-C--:B------:R-:W-:Y:S01]  /*87d0*/  FMUL.FTZ R89, R89, R67.reuse ;  /* 0x0000004359597220 */ /* 0x080fe20000410000 */
[----:B------:R-:W-:Y:S01]  /*87e0*/  FFMA.FTZ R56, R88, R67, -R56 ;  /* 0x0000004358387223 */ /* 0x000fe20000010838 */
[----:B------:R-:W-:Y:S01]  /*87f0*/  IMAD.U32 R67, R58, 0x10000, RZ ;  /* 0x000100003a437824 */ /* 0x000fe200078e00ff */
[----:B------:R-:W-:Y:S01]  /*8800*/  LOP3.LUT R40, R40, 0xffff0000, RZ, 0xc0, !PT ;  /* 0xffff000028287812 */ /* 0x000fe200078ec0ff */
[----:B------:R-:W-:-:S02]  /*8810*/  IMAD.U32 R64, R51, 0x10000, RZ ;  /* 0x0001000033407824 */ /* 0x000fc400078e00ff */
[-C--:B------:R-:W-:Y:S01]  /*8820*/  FMUL.FTZ R43, R43, R59.reuse ;  /* 0x0000003b2b2b7220 */ /* 0x080fe20000410000 */
[----:B------:R-:W-:Y:S01]  /*8830*/  LOP3.LUT R58, R58, 0xffff0000, RZ, 0xc0, !PT ;  /* 0xffff00003a3a7812 */ /* 0x000fe200078ec0ff */
[----:B------:R-:W-:Y:S01]  /*8840*/  FFMA.FTZ R84, R39, R59, -R84 ;  /* 0x0000003b27547223 */ /* 0x000fe20000010854 */
[----:B------:R-:W-:Y:S01]  /*8850*/  LOP3.LUT R59, R51, 0xffff0000, RZ, 0xc0, !PT ;  /* 0xffff0000333b7812 */ /* 0x000fe200078ec0ff */
[C---:B------:R-:W-:Y:S02]  /*8860*/  IMAD.U32 R37, R36.reuse, 0x10000, RZ ;  /* 0x0001000024257824 */ /* 0x040fe400078e00ff */
[CC--:B------:R-:W-:Y:S01]  /*8870*/  FMUL.FTZ R51, R41.reuse, R67.reuse ;  /* 0x0000004329337220 */ /* 0x0c0fe20000410000 */
[----:B------:R-:W-:Y:S01]  /*8880*/  LOP3.LUT R36, R36, 0xffff0000, RZ, 0xc0, !PT ;  /* 0xffff000024247812 */ /* 0x000fe200078ec0ff */
[----:B------:R-:W-:Y:S01]  /*8890*/  FMUL.FTZ R41, R41, R64 ;  /* 0x0000004029297220 */ /* 0x000fe20000410000 */
[----:B------:R-:W-:Y:S01]  /*88a0*/  FFMA.FTZ R43, R39, R66, R43 ;  /* 0x00000042272b7223 */ /* 0x000fe2000001002b */
[----:B------:R-:W-:Y:S01]  /*88b0*/  PRMT R57, R172, 0x5432, R57 ;  /* 0x00005432ac397816 */ /* 0x000fe20000000039 */
[C---:B------:R-:W-:Y:S01]  /*88c0*/  FMUL.FTZ R39, R40.reuse, R58 ;  /* 0x0000003a28277220 */ /* 0x040fe20000410000 */
[C---:B------:R-:W-:Y:S01]  /*88d0*/  FFMA.FTZ R51, R37.reuse, R64, -R51 ;  /* 0x0000004025337223 */ /* 0x040fe20000010833 */
[----:B------:R-:W-:Y:S01]  /*88e0*/  FFMA.FTZ R41, R37, R67, R41 ;  /* 0x0000004325297223 */ /* 0x000fe20000010029 */
[-C--:B------:R-:W-:Y:S01]  /*88f0*/  FMUL.FTZ R40, R40, R59.reuse ;  /* 0x0000003b28287220 */ /* 0x080fe20000410000 */
[----:B------:R-:W-:Y:S01]  /*8900*/  FFMA.FTZ R39, R36, R59, -R39 ;  /* 0x0000003b24277223 */ /* 0x000fe20000010827 */
[----:B------:R-:W-:Y:S01]  /*8910*/  IMAD.U32 R37, R170, 0x10000, RZ ;  /* 0x00010000aa257824 */ /* 0x000fe200078e00ff */
[----:B------:R-:W-:Y:S01]  /*8920*/  LOP3.LUT R42, R42, 0xffff0000, RZ, 0xc0, !PT ;  /* 0xffff00002a2a7812 */ /* 0x000fe200078ec0ff */
[C---:B------:R-:W-:Y:S01]  /*8930*/  IMAD.U32 R59, R57.reuse, 0x10000, RZ ;  /* 0x00010000393b7824 */ /* 0x040fe200078e00ff */
[----:B------:R-:W-:Y:S01]  /*8940*/  LOP3.LUT R170, R170, 0xffff0000, RZ, 0xc0, !PT ;  /* 0xffff0000aaaa7812 */ /* 0x000fe200078ec0ff */
[----:B------:R-:W-:Y:S01]  /*8950*/  FFMA.FTZ R40, R36, R58, R40 ;  /* 0x0000003a24287223 */ /* 0x000fe20000010028 */
[----:B------:R-:W-:Y:S01]  /*8960*/  LOP3.LUT R57, R57, 0xffff0000, RZ, 0xc0, !PT ;  /* 0xffff000039397812 */ /* 0x000fe200078ec0ff */
[----:B------:R-:W-:Y:S01]  /*8970*/  FMUL.FTZ R36, R90, R37 ;  /* 0x000000255a247220 */ /* 0x000fe20000410000 */
[----:B------:R-:W-:Y:S01]  /*8980*/  LOP3.LUT R38, R38, 0xffff0000, RZ, 0xc0, !PT ;  /* 0xffff000026267812 */ /* 0x000fe200078ec0ff */
[----:B------:R-:W-:Y:S01]  /*8990*/  FMUL.FTZ R58, R42, R170 ;  /* 0x000000aa2a3a7220 */ /* 0x000fe20000410000 */
[----:B------:R-:W-:Y:S01]  /*89a0*/  FMUL.FTZ R90, R90, R59 ;  /* 0x0000003b5a5a7220 */ /* 0x000fe20000410000 */
[----:B------:R-:W-:Y:S01]  /*89b0*/  FMUL.FTZ R42, R42, R57 ;  /* 0x000000392a2a7220 */ /* 0x000fe20000410000 */
[C---:B------:R-:W-:Y:S01]  /*89c0*/  FFMA.FTZ R36, R87.reuse, R59, -R36 ;  /* 0x0000003b57247223 */ /* 0x040fe20000010824 */
[----:B------:R-:W-:Y:S01]  /*89d0*/  FFMA.FTZ R58, R38, R57, -R58 ;  /* 0x00000039263a7223 */ /* 0x000fe2000001083a */
[----:B------:R-:W-:Y:S01]  /*89e0*/  FFMA.FTZ R89, R88, R136, R89 ;  /* 0x0000008858597223 */ /* 0x000fe20000010059 */
        /* <DEDUP_REMOVED lines=8> */
[----:B------:R-:W-:Y:S01]  /*8a70*/  F2FP.BF16.F32.PACK_AB R40, R40, R41 ;  /* 0x000000292828723e */ /* 0x000fe200000010ff */
[----:B------:R-:W-:Y:S01]  /*8a80*/  IMAD.MOV.U32 R41, RZ, RZ, R85 ;  /* 0x000000ffff297224 */ /* 0x000fe200078e0055 */
[----:B------:R-:W-:Y:S01]  /*8a90*/  F2FP.BF16.F32.PACK_AB R38, R58, R36 ;  /* 0x000000243a26723e */ /* 0x000fe200000010ff */
[----:B------:R-:W-:Y:S01]  /*8aa0*/  IMAD.MOV.U32 R36, RZ, RZ, R64 ;  /* 0x000000ffff247224 */ /* 0x000fe200078e0040 */
[----:B------:R-:W-:-:S02]  /*8ab0*/  F2FP.BF16.F32.PACK_AB R43, R43, R89 ;  /* 0x000000592b2b723e */ /* 0x000fc400000010ff */
[----:B------:R-:W-:-:S07]  /*8ac0*/  F2FP.BF16.F32.PACK_AB R42, R42, R90 ;  /* 0x0000005a2a2a723e */ /* 0x000fce00000010ff */
.L_x_735:
[----:B------:R-:W-:Y:S05]  /*8ad0*/  BSYNC B3 ;  /* 0x0000000000037941 */ /* 0x000fea0003800000 */
.L_x_734:
[----:B------:R-:W-:Y:S02]  /*8ae0*/  ULDC.64 UR4, c[0x0][0x208] ;  /* 0x0000820000047ab9 */ /* 0x000fe40000000a00 */
[----:B0-----:R0:W-:Y:S04]  /*8af0*/  STG.E.128 desc[UR4][R46.64], R36 ;  /* 0x000000242e007986 */ /* 0x0011e8000c101d04 */
[----:B--2---:R0:W-:Y:S02]  /*8b00*/  @!P4 STG.E.128 desc[UR4][R48.64], R40 ;  /* 0x000000283000c986 */ /* 0x0041e4000c101d04 */
.L_x_733:
[----:B------:R-:W-:Y:S05]  /*8b10*/  BSYNC B2 ;  /* 0x0000000000027941 */ /* 0x000fea0003800000 */
.L_x_732:
[----:B------:R-:W-:-:S13]  /*8b20*/  ISETP.NE.AND P4, PT, R10, RZ, PT ;  /* 0x000000ff0a00720c */ /* 0x000fda0003f85270 */
[----:B------:R-:W-:Y:S05]  /*8b30*/  @!P4 BRA `(.L_x_731) ;  /* 0x000000080008c947 */ /* 0x000fea0003800000 */
[----:B0-----:R-:W-:Y:S01]  /*8b40*/  SEL R36, R118, R148, !P1 ;  /* 0x0000009476247207 */ /* 0x001fe20004800000 */
        /* <DEDUP_REMOVED lines=21> */
[C---:B------:R-:W-:Y:S01]  /*8ca0*/  IMAD R37, R19.reuse, 0x5000, R134 ;  /* 0x0000500013257824 */ /* 0x040fe200078e0286 */
[C---:B------:R-:W-:Y:S01]  /*8cb0*/  @!P4 LEA R46, P5, R38.reuse, R116, 0x1 ;  /* 0x00000074262ec211 */ /* 0x040fe200078a08ff */
        /* <DEDUP_REMOVED lines=8> */
[----:B------:R-:W-:Y:S01]  /*8d40*/  SHF.R.U64 R50, R60, 0x10, R61 ;  /* 0x000000103c327819 */ /* 0x000fe2000000123d */
[----:B--2---:R-:W-:Y:S01]  /*8d50*/  IMAD.U32 R56, R41, 0x10000, RZ ;  /* 0x0001000029387824 */ /* 0x004fe200078e00ff */
[----:B------:R-:W-:Y:S01]  /*8d60*/  SHF.R.U64 R48, R52, 0x10, R53 ;  /* 0x0000001034307819 */ /* 0x000fe20000001235 */
[----:B0-----:R-:W-:Y:S01]  /*8d70*/  IMAD.U32 R59, R39, 0x10000, RZ ;  /* 0x00010000273b7824 */ /* 0x001fe200078e00ff */
[----:B------:R-:W-:Y:S01]  /*8d80*/  SHF.R.U32.HI R60, RZ, 0x10, R61 ;  /* 0x00000010ff3c7819 */ /* 0x000fe2000001163d */
[----:B------:R-:W-:Y:S01]  /*8d90*/  IMAD.U32 R58, R38, 0x10000, RZ ;  /* 0x00010000263a7824 */ /* 0x000fe200078e00ff */
[----:B------:R-:W-:Y:S01]  /*8da0*/  SHF.R.U32.HI R52, RZ, 0x10, R53 ;  /* 0x00000010ff347819 */ /* 0x000fe20000011635 */
[----:B------:R-:W-:Y:S01]  /*8db0*/  IMAD.U32 R53, R37, 0x10000, RZ ;  /* 0x0001000025357824 */ /* 0x000fe200078e00ff */
[----:B------:R-:W-:Y:S02]  /*8dc0*/  PRMT R64, R169, 0x5432, R60 ;  /* 0x00005432a9407816 */ /* 0x000fe4000000003c */
[----:B------:R-:W-:-:S02]  /*8dd0*/  PRMT R52, R167, 0x5432, R52 ;  /* 0x00005432a7347816 */ /* 0x000fc40000000034 */
[----:B------:R-:W-:Y:S01]  /*8de0*/  SHF.R.U64 R51, R62, 0x10, R63 ;  /* 0x000000103e337819 */ /* 0x000fe2000000123f */
[----:B------:R-:W-:Y:S01]  /*8df0*/  IMAD.U32 R60, R64, 0x10000, RZ ;  /* 0x00010000403c7824 */ /* 0x000fe200078e00ff */
[----:B------:R-:W-:Y:S01]  /*8e00*/  SHF.R.U64 R49, R54, 0x10, R55 ;  /* 0x0000001036317819 */ /* 0x000fe20000001237 */
[----:B------:R-:W-:Y:S01]  /*8e10*/  IMAD.U32 R62, R43, 0x10000, RZ ;  /* 0x000100002b3e7824 */ /* 0x000fe200078e00ff */
[----:B------:R-:W-:Y:S01]  /*8e20*/  SHF.R.U32.HI R63, RZ, 0x10, R63 ;  /* 0x00000010ff3f7819 */ /* 0x000fe2000001163f */
[----:B------:R-:W-:Y:S01]  /*8e30*/  FMUL.FTZ R66, R56, R60 ;  /* 0x0000003c38427220 */ /* 0x000fe20000410000 */
[----:B------:R-:W-:Y:S01]  /*8e40*/  PRMT R169, R169, 0x5410, R50 ;  /* 0x00005410a9a97816 */ /* 0x000fe20000000032 */
[----:B------:R-:W-:Y:S01]  /*8e50*/  IMAD.U32 R50, R52, 0x10000, RZ ;  /* 0x0001000034327824 */ /* 0x000fe200078e00ff */
[----:B------:R-:W-:Y:S02]  /*8e60*/  SHF.R.U32.HI R55, RZ, 0x10, R55 ;  /* 0x00000010ff377819 */ /* 0x000fe40000011637 */
[----:B------:R-:W-:Y:S01]  /*8e70*/  LOP3.LUT R57, R41, 0xffff0000, RZ, 0xc0, !PT ;  /* 0xffff000029397812 */ /* 0x000fe200078ec0ff */
[-C--:B------:R-:W-:Y:S01]  /*8e80*/  FMUL.FTZ R56, R56, R50.reuse ;  /* 0x0000003238387220 */ /* 0x080fe20000410000 */
[----:B------:R-:W-:Y:S01]  /*8e90*/  LOP3.LUT R64, R64, 0xffff0000, RZ, 0xc0, !PT ;  /* 0xffff000040407812 */ /* 0x000fe200078ec0ff */
[C---:B------:R-:W-:Y:S01]  /*8ea0*/  FFMA.FTZ R50, R53.reuse, R50, -R66 ;  /* 0x0000003235327223 */ /* 0x040fe20000010842 */
[----:B------:R-:W-:Y:S01]  /*8eb0*/  PRMT R63, R168, 0x5432, R63 ;  /* 0x00005432a83f7816 */ /* 0x000fe2000000003f */
[----:B------:R-:W-:Y:S01]  /*8ec0*/  FFMA.FTZ R53, R53, R60, R56 ;  /* 0x0000003c35357223 */ /* 0x000fe20000010038 */
[----:B------:R-:W-:Y:S01]  /*8ed0*/  PRMT R55, R166, 0x5432, R55 ;  /* 0x00005432a6377816 */ /* 0x000fe20000000037 */
[----:B------:R-:W-:Y:S01]  /*8ee0*/  FMUL.FTZ R67, R57, R64 ;  /* 0x0000004039437220 */ /* 0x000fe20000410000 */
[----:B------:R-:W-:Y:S01]  /*8ef0*/  LOP3.LUT R52, R52, 0xffff0000, RZ, 0xc0, !PT ;  /* 0xffff000034347812 */ /* 0x000fe200078ec0ff */
[----:B------:R-:W-:Y:S01]  /*8f00*/  IMAD.U32 R65, R63, 0x10000, RZ ;  /* 0x000100003f417824 */ /* 0x000fe200078e00ff */
[----:B------:R-:W-:Y:S01]  /*8f10*/  LOP3.LUT R54, R37, 0xffff0000, RZ, 0xc0, !PT ;  /* 0xffff000025367812 */ /* 0x000fe200078ec0ff */
[----:B------:R-:W-:Y:S01]  /*8f20*/  IMAD.U32 R60, R55, 0x10000, RZ ;  /* 0x00010000373c7824 */ /* 0x000fe200078e00ff */
[----:B------:R-:W-:Y:S01]  /*8f30*/  PRMT R48, R167, 0x5410, R48 ;  /* 0x00005410a7307816 */ /* 0x000fe20000000030 */
[----:B------:R-:W-:Y:S01]  /*8f40*/  FMUL.FTZ R85, R57, R52 ;  /* 0x0000003439557220 */ /* 0x000fe20000410000 */
[----:B------:R-:W-:-:S02]  /*8f50*/  IMAD.U32 R41, R40, 0x10000, RZ ;  /* 0x0001000028297824 */ /* 0x000fc400078e00ff */
[----:B------:R-:W-:Y:S01]  /*8f60*/  FFMA.FTZ R57, R54, R52, -R67 ;  /* 0x0000003436397223 */ /* 0x000fe20000010843 */
[CC--:B------:R-:W-:Y:S01]  /*8f70*/  FMUL.FTZ R52, R62.reuse, R65.reuse ;  /* 0x000000413e347220 */ /* 0x0c0fe20000410000 */
[----:B------:R-:W-:Y:S01]  /*8f80*/  FMUL.FTZ R66, R62, R60 ;  /* 0x0000003c3e427220 */ /* 0x000fe20000410000 */
[----:B------:R-:W-:Y:S01]  /*8f90*/  FFMA.FTZ R54, R54, R64, R85 ;  /* 0x0000004036367223 */ /* 0x000fe20000010055 */
[----:B------:R-:W-:Y:S01]  /*8fa0*/  LOP3.LUT R43, R43, 0xffff0000, RZ, 0xc0, !PT ;  /* 0xffff00002b2b7812 */ /* 0x000fe200078ec0ff */
[----:B------:R-:W-:Y:S01]  /*8fb0*/  IMAD.U32 R64, R169, 0x10000, RZ ;  /* 0x00010000a9407824 */ /* 0x000fe200078e00ff */
[----:B------:R-:W-:Y:S01]  /*8fc0*/  LOP3.LUT R56, R63, 0xffff0000, RZ, 0xc0, !PT ;  /* 0xffff00003f387812 */ /* 0x000fe200078ec0ff */
[----:B------:R-:W-:Y:S01]  /*8fd0*/  FFMA.FTZ R52, R59, R60, -R52 ;  /* 0x0000003c3b347223 */ /* 0x000fe20000010834 */
[----:B------:R-:W-:Y:S01]  /*8fe0*/  LOP3.LUT R62, R55, 0xffff0000, RZ, 0xc0, !PT ;  /* 0xffff0000373e7812 */ /* 0x000fe200078ec0ff */
[----:B------:R-:W-:Y:S01]  /*8ff0*/  IMAD.U32 R60, R48, 0x10000, RZ ;  /* 0x00010000303c7824 */ /* 0x000fe200078e00ff */
[----:B------:R-:W-:Y:S01]  /*9000*/  LOP3.LUT R40, R40, 0xffff0000, RZ, 0xc0, !PT ;  /* 0xffff000028287812 */ /* 0x000fe200078ec0ff */
[----:B------:R-:W-:Y:S01]  /*9010*/  FFMA.FTZ R59, R59, R65, R66 ;  /* 0x000000413b3b7223 */ /* 0x000fe20000010042 */
[----:B------:R-:W-:Y:S01]  /*9020*/  LOP3.LUT R169, R169, 0xffff0000, RZ, 0xc0, !PT ;  /* 0xffff0000a9a97812 */ /* 0x000fe200078ec0ff */
[C---:B------:R-:W-:Y:S01]  /*9030*/  FMUL.FTZ R66, R43.reuse, R56 ;  /* 0x000000382b427220 */ /* 0x040fe20000410000 */
[----:B------:R-:W-:Y:S01]  /*9040*/  SHF.L.U32 R37, R36, 0x10, RZ ;  /* 0x0000001024257819 */ /* 0x000fe200000006ff */
[----:B------:R-:W-:Y:S01]  /*9050*/  FMUL.FTZ R84, R43, R62 ;  /* 0x0000003e2b547220 */ /* 0x000fe20000410000 */
[----:B------:R-:W-:Y:S01]  /*9060*/  LOP3.LUT R39, R39, 0xffff0000, RZ, 0xc0, !PT ;  /* 0xffff000027277812 */ /* 0x000fe200078ec0ff */
[----:B------:R-:W-:Y:S01]  /*9070*/  FMUL.FTZ R63, R40, R169 ;  /* 0x000000a9283f7220 */ /* 0x000fe20000410000 */
[----:B------:R-:W-:Y:S01]  /*9080*/  LOP3.LUT R55, R48, 0xffff0000, RZ, 0xc0, !PT ;  /* 0xffff000030377812 */ /* 0x000fe200078ec0ff */
[C---:B------:R-:W-:Y:S01]  /*9090*/  FMUL.FTZ R48, R41.reuse, R64 ;  /* 0x0000004029307220 */ /* 0x040fe20000410000 */
[----:B------:R-:W-:Y:S01]  /*90a0*/  LOP3.LUT R36, R36, 0xffff0000, RZ, 0xc0, !PT ;  /* 0xffff000024247812 */ /* 0x000fe200078ec0ff */
[----:B------:R-:W-:Y:S01]  /*90b0*/  FMUL.FTZ R41, R41, R60 ;  /* 0x0000003c29297220 */ /* 0x000fe20000410000 */
[----:B------:R-:W-:Y:S01]  /*90c0*/  PRMT R51, R168, 0x5410, R51 ;  /* 0x00005410a8337816 */ /* 0x000fe20000000033 */
[C---:B------:R-:W-:Y:S01]  /*90d0*/  FFMA.FTZ R43, R39.reuse, R62, -R66 ;  /* 0x0000003e272b7223 */ /* 0x040fe20000010842 */
[----:B------:R-:W-:Y:S01]  /*90e0*/  PRMT R49, R166, 0x5410, R49 ;  /* 0x00005410a6317816 */ /* 0x000fe20000000031 */
[----:B------:R-:W-:Y:S01]  /*90f0*/  FFMA.FTZ R56, R39, R56, R84 ;  /* 0x0000003827387223 */ /* 0x000fe20000010054 */
[-C--:B------:R-:W-:Y:S01]  /*9100*/  FMUL.FTZ R65, R40, R55.reuse ;  /* 0x0000003728417220 */ /* 0x080fe20000410000 */
[----:B------:R-:W-:Y:S01]  /*9110*/  LOP3.LUT R61, R38, 0xffff0000, RZ, 0xc0, !PT ;  /* 0xffff0000263d7812 */ /* 0x000fe200078ec0ff */
[----:B------:R-:W-:Y:S01]  /*9120*/  FFMA.FTZ R39, R37, R60, -R48 ;  /* 0x0000003c25277223 */ /* 0x000fe20000010830 */
[----:B------:R-:W-:Y:S01]  /*9130*/  FFMA.FTZ R40, R36, R55, -R63 ;  /* 0x0000003724287223 */ /* 0x000fe2000001083f */
[----:B------:R-:W-:-:S02]  /*9140*/  IMAD.U32 R38, R42, 0x10000, RZ ;  /* 0x000100002a267824 */ /* 0x000fc400078e00ff */
[----:B------:R-:W-:Y:S01]  /*9150*/  FFMA.FTZ R37, R37, R64, R41 ;  /* 0x0000004025257223 */ /* 0x000fe20000010029 */
[----:B------:R-:W-:Y:S01]  /*9160*/  IMAD.U32 R55, R51, 0x10000, RZ ;  /* 0x0001000033377824 */ /* 0x000fe200078e00ff */
[----:B------:R-:W-:Y:S01]  /*9170*/  LOP3.LUT R42, R42, 0xffff0000, RZ, 0xc0, !PT ;  /* 0xffff00002a2a7812 */ /* 0x000fe200078ec0ff */
[----:B------:R-:W-:Y:S01]  /*9180*/  IMAD.U32 R41, R49, 0x10000, RZ ;  /* 0x0001000031297824 */ /* 0x000fe200078e00ff */
[----:B------:R-:W-:Y:S01]  /*9190*/  LOP3.LUT R51, R51, 0xffff0000, RZ, 0xc0, !PT ;  /* 0xffff000033337812 */ /* 0x000fe200078ec0ff */
[C---:B------:R-:W-:Y:S01]  /*91a0*/  FMUL.FTZ R63, R38.reuse, R55 ;  /* 0x00000037263f7220 */ /* 0x040fe20000410000 */
[----:B------:R-:W-:Y:S01]  /*91b0*/  LOP3.LUT R49, R49, 0xffff0000, RZ, 0xc0, !PT ;  /* 0xffff000031317812 */ /* 0x000fe200078ec0ff */
[----:B------:R-:W-:Y:S01]  /*91c0*/  FMUL.FTZ R38, R38, R41 ;  /* 0x0000002926267220 */ /* 0x000fe20000410000 */
[----:B------:R-:W-:Y:S01]  /*91d0*/  FFMA.FTZ R36, R36, R169, R65 ;  /* 0x000000a924247223 */ /* 0x000fe20000010041 */
[----:B------:R-:W-:Y:S01]  /*91e0*/  FMUL.FTZ R48, R42, R51 ;  /* 0x000000332a307220 */ /* 0x000fe20000410000 */
[----:B------:R-:W-:Y:S01]  /*91f0*/  FFMA.FTZ R63, R58, R41, -R63 ;  /* 0x000000293a3f7223 */ /* 0x000fe2000001083f */
[----:B------:R-:W-:Y:S01]  /*9200*/  FMUL.FTZ R42, R42, R49 ;  /* 0x000000312a2a7220 */ /* 0x000fe20000410000 */
[----:B------:R-:W-:Y:S01]  /*9210*/  FFMA.FTZ R38, R58, R55, R38 ;  /* 0x000000373a267223 */ /* 0x000fe20000010026 */
[C---:B------:R-:W-:Y:S01]  /*9220*/  FFMA.FTZ R48, R61.reuse, R49, -R48 ;  /* 0x000000313d307223 */ /* 0x040fe20000010830 */
[----:B------:R-:W-:Y:S01]  /*9230*/  F2FP.BF16.F32.PACK_AB R39, R40, R39 ;  /* 0x000000272827723e */ /* 0x000fe200000010ff */
[----:B------:R-:W-:Y:S01]  /*9240*/  FFMA.FTZ R51, R61, R51, R42 ;  /* 0x000000333d337223 */ /* 0x000fe2000001002a */
[----:B------:R-:W-:-:S02]  /*9250*/  F2FP.BF16.F32.PACK_AB R43, R43, R52 ;  /* 0x000000342b2b723e */ /* 0x000fc400000010ff */
[----:B------:R-:W-:Y:S02]  /*9260*/  F2FP.BF16.F32.PACK_AB R42, R48, R63 ;  /* 0x0000003f302a723e */ /* 0x000fe400000010ff */
[----:B------:R-:W-:Y:S02]  /*9270*/  F2FP.BF16.F32.PACK_AB R50, R57, R50 ;  /* 0x000000323932723e */ /* 0x000fe400000010ff */
[----:B------:R-:W-:Y:S02]  /*9280*/  F2FP.BF16.F32.PACK_AB R56, R56, R59 ;  /* 0x0000003b3838723e */ /* 0x000fe400000010ff */
[----:B------:R-:W-:Y:S01]  /*9290*/  F2FP.BF16.F32.PACK_AB R51, R51, R38 ;  /* 0x000000263333723e */ /* 0x000fe200000010ff */
[----:B------:R-:W-:Y:S01]  /*92a0*/  IMAD.MOV.U32 R38, RZ, RZ, R42 ;  /* 0x000000ffff267224 */ /* 0x000fe200078e002a */
[----:B------:R-:W-:Y:S01]  /*92b0*/  F2FP.BF16.F32.PACK_AB R40, R36, R37 ;  /* 0x000000252428723e */ /* 0x000fe200000010ff */
[----:B------:R-:W-:Y:S01]  /*92c0*/  IMAD.MOV.U32 R36, RZ, RZ, R39 ;  /* 0x000000ffff247224 */ /* 0x000fe200078e0027 */
[----:B------:R-:W-:Y:S01]  /*92d0*/  F2FP.BF16.F32.PACK_AB R41, R54, R53 ;  /* 0x000000353629723e */ /* 0x000fe200000010ff */
[----:B------:R-:W-:-:S02]  /*92e0*/  IMAD.MOV.U32 R39, RZ, RZ, R43 ;  /* 0x000000ffff277224 */ /* 0x000fc400078e002b */
[----:B------:R-:W-:Y:S02]  /*92f0*/  IMAD.MOV.U32 R37, RZ, RZ, R50 ;  /* 0x000000ffff257224 */ /* 0x000fe400078e0032 */
[----:B------:R-:W-:Y:S02]  /*9300*/  IMAD.MOV.U32 R42, RZ, RZ, R51 ;  /* 0x000000ffff2a7224 */ /* 0x000fe400078e0033 */
[----:B------:R-:W-:-:S07]  /*9310*/  IMAD.MOV.U32 R43, RZ, RZ, R56 ;  /* 0x000000ffff2b7224 */ /* 0x000fce00078e0038 */
.L_x_737:
[----:B------:R-:W-:Y:S05]  /*9320*/  BSYNC B2 ;  /* 0x0000000000027941 */ /* 0x000fea0003800000 */
.L_x_736:
[----:B------:R-:W-:Y:S02]  /*9330*/  ULDC.64 UR4, c[0x0][0x208] ;  /* 0x0000820000047ab9 */ /* 0x000fe40000000a00 */
[----:B0-----:R3:W-:Y:S04]  /*9340*/  STG.E.128 desc[UR4][R44.64], R36 ;  /* 0x000000242c007986 */ /* 0x0017e8000c101d04 */
[----:B--2---:R3:W-:Y:S02]  /*9350*/  @!P4 STG.E.128 desc[UR4][R46.64], R40 ;  /* 0x000000282e00c986 */ /* 0x0047e4000c101d04 */
.L_x_731:
[----:B------:R-:W-:Y:S05]  /*9360*/  BSYNC B1 ;  /* 0x0000000000017941 */ /* 0x000fea0003800000 */
.L_x_730:
[----:B0--3--:R-:W-:Y:S02]  /*9370*/  VIADD R37, R212, 0x40 ;  /* 0x00000040d4257836 */ /* 0x009fe40000000000 */
[-C--:B--2---:R-:W-:Y:S02]  /*9380*/  IMAD R36, R146, R122.reuse, RZ ;  /* 0x0000007a92247224 */ /* 0x084fe400078e02ff */
[----:B------:R-:W-:-:S04]  /*9390*/  IMAD.WIDE.U32 R124, R37, R122, R124 ;  /* 0x0000007a257c7225 */ /* 0x000fc800078e007c */
[----:B------:R-:W-:Y:S01]  /*93a0*/  IMAD R49, R37, R123, R36 ;  /* 0x0000007b25317224 */ /* 0x000fe200078e0224 */
[----:B------:R-:W-:Y:S06]  /*93b0*/  @P3 BRA `(.L_x_698) ;  /* 0x00000014001c3947 */ /* 0x000fec0003800000 */
[----:B------:R-:W-:Y:S01]  /*93c0*/  ISETP.NE.AND P3, PT, R26, RZ, PT ;  /* 0x000000ff1a00720c */ /* 0x000fe20003f65270 */
[----:B------:R-:W-:Y:S01]  /*93d0*/  BSSY B1, `(.L_x_738) ;  /* 0x0000082000017945 */ /* 0x000fe20003800000 */
[----:B------:R-:W-:-:S11]  /*93e0*/  IMAD.IADD R49, R125, 0x1, R49 ;  /* 0x000000017d317824 */ /* 0x000fd600078e0231 */
[----:B------:R-:W-:Y:S05]  /*93f0*/  @!P3 BRA `(.L_x_739) ;  /* 0x0000000400fcb947 */ /* 0x000fea0003800000 */
[----:B------:R-:W-:Y:S01]  /*9400*/  SEL R36, R118, R148, !P0 ;  /* 0x0000009476247207 */ /* 0x000fe20004000000 */
[----:B------:R-:W-:Y:S01]  /*9410*/  BSSY B2, `(.L_x_740) ;  /* 0x000007a000027945 */ /* 0x000fe20003800000 */
[----:B------:R-:W-:Y:S02]  /*9420*/  SHF.R.U32.HI R39, RZ, 0x3, R222 ;  /* 0x00000003ff277819 */ /* 0x000fe400000116de */
[----:B------:R-:W-:Y:S02]  /*9430*/  SHF.R.S32.HI R37, RZ, 0x1f, R36 ;  /* 0x0000001fff257819 */ /* 0x000fe40000011424 */
[----:B------:R-:W-:Y:S02]  /*9440*/  IADD3 R38, P4, P5, R96, R124, R13 ;  /* 0x0000007c60267210 */ /* 0x000fe40007d9e00d */
[----:B------:R-:W-:-:S04]  /*9450*/  LEA.HI R37, R37, R36, RZ, 0x4 ;  /* 0x0000002425257211 */ /* 0x000fc800078f20ff */
[----:B------:R-:W-:-:S04]  /*9460*/  LEA.HI.SX32 R37, R37, R14, 0x1c ;  /* 0x0000000e25257211 */ /* 0x000fc800078fe2ff */
[----:B------:R-:W-:Y:S01]  /*9470*/  SHF.R.S32.HI R36, RZ, 0x1f, R37 ;  /* 0x0000001fff247819 */ /* 0x000fe20000011425 */
[----:B------:R-:W-:-:S03]  /*9480*/  IMAD.SHL.U32 R47, R37, 0x8, RZ ;  /* 0x00000008252f7824 */ /* 0x000fc600078e00ff */
[----:B------:R-:W-:Y:S02]  /*9490*/  LEA.HI R36, R36, R37, RZ, 0x3 ;  /* 0x0000002524247211 */ /* 0x000fe400078f18ff */
[----:B------:R-:W-:Y:S02]  /*94a0*/  ISETP.GE.AND P3, PT, R47, R145, PT ;  /* 0x000000912f00720c */ /* 0x000fe40003f66270 */
[----:B------:R-:W-:Y:S02]  /*94b0*/  SHF.R.S32.HI R40, RZ, 0x3, R36 ;  /* 0x00000003ff287819 */ /* 0x000fe40000011424 */
[----:B------:R-:W-:-:S03]  /*94c0*/  LOP3.LUT R36, R222, 0x38, R47, 0xf8, !PT ;  /* 0x00000038de247812 */ /* 0x000fc600078ef82f */
[----:B------:R-:W-:Y:S01]  /*94d0*/  IMAD R37, R40, 0x1400, R225 ;  /* 0x0000140028257824 */ /* 0x000fe200078e02e1 */
[----:B------:R-:W-:Y:S02]  /*94e0*/  LOP3.LUT R36, R36, R39, RZ, 0x3c, !PT ;  /* 0x0000002724247212 */ /* 0x000fe400078e3cff */
[----:B------:R-:W-:Y:S02]  /*94f0*/  IADD3.X R39, R92, R49, R7, P4, P5 ;  /* 0x000000315c277210 */ /* 0x000fe400027ea407 */
[C---:B------:R-:W-:Y:S01]  /*9500*/  LEA R44, P4, R38.reuse, R116, 0x1 ;  /* 0x00000074262c7211 */ /* 0x040fe200078808ff */
[----:B------:R-:W-:Y:S01]  /*9510*/  IMAD.IADD R36, R37, 0x1, R36 ;  /* 0x0000000125247824 */ /* 0x000fe200078e0224 */
[----:B------:R-:W-:Y:S01]  /*9520*/  @!P3 SHF.R.S32.HI R48, RZ, 0x1f, R47 ;  /* 0x0000001fff30b819 */ /* 0x000fe2000001142f */
[C---:B------:R-:W-:Y:S01]  /*9530*/  IMAD R37, R19.reuse, 0x5000, R133 ;  /* 0x0000500013257824 */ /* 0x040fe200078e0285 */
[----:B------:R-:W-:Y:S01]  /*9540*/  LEA.HI.X R45, R38, R117, R39, 0x1, P4 ;  /* 0x00000075262d7211 */ /* 0x000fe200020f0c27 */
[----:B------:R-:W-:Y:S01]  /*9550*/  IMAD R39, R19, 0x5000, R36 ;  /* 0x0000500013277824 */ /* 0x000fe200078e0224 */
[----:B------:R-:W-:Y:S01]  /*9560*/  @!P3 IADD3 R47, P4, P5, R96, R124, R47 ;  /* 0x0000007c602fb210 */ /* 0x000fe20007d9e02f */
[----:B------:R-:W-:-:S02]  /*9570*/  IMAD R37, R37, 0x2, R18 ;  /* 0x0000000225257824 */ /* 0x000fc400078e0212 */
[----:B------:R-:W-:Y:S01]  /*9580*/  IMAD R40, R39, 0x2, R18 ;  /* 0x0000000227287824 */ /* 0x000fe200078e0212 */
[----:B------:R-:W-:Y:S02]  /*9590*/  @!P3 IADD3.X R48, R92, R49, R48, P4, P5 ;  /* 0x000000315c30b210 */ /* 0x000fe400027ea430 */
[----:B------:R-:W-:Y:S01]  /*95a0*/  ISETP.GE.AND P5, PT, R16, R115, PT ;  /* 0x000000731000720c */ /* 0x000fe20003fa6270 */
[----:B------:R-:W0:Y:S01]  /*95b0*/  LDS.128 R36, [R37+0x24400] ;  /* 0x0244000025247984 */ /* 0x000e220000000c00 */
[----:B------:R-:W-:-:S03]  /*95c0*/  @!P3 LEA R46, P4, R47, R116, 0x1 ;  /* 0x000000742f2eb211 */ /* 0x000fc600078808ff */
[----:B------:R-:W2:Y:S01]  /*95d0*/  LDS.128 R40, [R40+0x24400] ;  /* 0x0244000028287984 */ /* 0x000ea20000000c00 */
[----:B------:R-:W-:-:S07]  /*95e0*/  @!P3 LEA.HI.X R47, R47, R117, R48, 0x1, P4 ;  /* 0x000000752f2fb211 */ /* 0x000fce00020f0c30 */
[----:B------:R-:W-:Y:S05]  /*95f0*/  @P5 BRA `(.L_x_741) ;  /* 0x00000004006c5947 */ /* 0x000fea0003800000 */
[----:B------:R-:W-:Y:S01]  /*9600*/  SHF.R.U64 R61, R74, 0x10, R75 ;  /* 0x000000104a3d7819 */ /* 0x000fe2000000124b */
[----:B--2---:R-:W-:Y:S01]  /*9610*/  IMAD.U32 R59, R43, 0x10000, RZ ;  /* 0x000100002b3b7824 */ /* 0x004fe200078e00ff */
[----:B------:R-:W-:Y:S01]  /*9620*/  SHF.R.U64 R60, R80, 0x10, R81 ;  /* 0x00000010503c7819 */ /* 0x000fe20000001251 */
[----:B------:R-:W-:Y:S01]  /*9630*/  IMAD.U32 R53, R41, 0x10000, RZ ;  /* 0x0001000029357824 */ /* 0x000fe200078e00ff */
[----:B------:R-:W-:Y:S01]  /*9640*/  SHF.R.U64 R62, R72, 0x10, R73 ;  /* 0x00000010483e7819 */ /* 0x000fe20000001249 */
[----:B0-----:R-:W-:Y:S01]  /*9650*/  IMAD.U32 R56, R37, 0x10000, RZ ;  /* 0x0001000025387824 */ /* 0x001fe200078e00ff */
[----:B------:R-:W-:Y:S01]  /*9660*/  SHF.R.U32.HI R80, RZ, 0x10, R81 ;  /* 0x00000010ff507819 */ /* 0x000fe20000011651 */
[----:B------:R-:W-:Y:S01]  /*9670*/  IMAD.U32 R55, R39, 0x10000, RZ ;  /* 0x0001000027377824 */ /* 0x000fe200078e00ff */
[----:B------:R-:W-:Y:S02]  /*9680*/  SHF.R.U32.HI R72, RZ, 0x10, R73 ;  /* 0x00000010ff487819 */ /* 0x000fe40000011649 */
[----:B------:R-:W-:-:S02]  /*9690*/  LOP3.LUT R52, R43, 0xffff0000, RZ, 0xc0, !PT ;  /* 0xffff00002b347812 */ /* 0x000fc400078ec0ff */
[----:B------:R-:W-:Y:S02]  /*96a0*/  PRMT R43, R154, 0x5410, R61 ;  /* 0x000054109a2b7816 */ /* 0x000fe4000000003d */
[----:B------:R-:W-:Y:S02]  /*96b0*/  PRMT R57, R155, 0x5410, R62 ;  /* 0x000054109b397816 */ /* 0x000fe4000000003e */
[----:B------:R-:W-:Y:S02]  /*96c0*/  PRMT R61, R165, 0x5432, R80 ;  /* 0x00005432a53d7816 */ /* 0x000fe40000000050 */
[----:B------:R-:W-:Y:S02]  /*96d0*/  PRMT R155, R155, 0x5432, R72 ;  /* 0x000054329b9b7816 */ /* 0x000fe40000000048 */
[--C-:B------:R-:W-:Y:S01]  /*96e0*/  SHF.R.U64 R51, R82, 0x10, R83.reuse ;  /* 0x0000001052337819 */ /* 0x100fe20000001253 */
[----:B------:R-:W-:Y:S01]  /*96f0*/  IMAD.U32 R62, R61, 0x10000, RZ ;  /* 0x000100003d3e7824 */ /* 0x000fe200078e00ff */
[----:B------:R-:W-:-:S02]  /*9700*/  SHF.R.U32.HI R83, RZ, 0x10, R83 ;  /* 0x00000010ff537819 */ /* 0x000fc40000011653 */
[----:B------:R-:W-:Y:S01]  /*9710*/  SHF.R.U32.HI R75, RZ, 0x10, R75 ;  /* 0x00000010ff4b7819 */ /* 0x000fe2000001164b */
[----:B------:R-:W-:Y:S01]  /*9720*/  FMUL.FTZ R63, R53, R62 ;  /* 0x0000003e353f7220 */ /* 0x000fe20000410000 */
[----:B------:R-:W-:Y:S01]  /*9730*/  PRMT R165, R165, 0x5410, R60 ;  /* 0x00005410a5a57816 */ /* 0x000fe2000000003c */
[----:B------:R-:W-:Y:S01]  /*9740*/  IMAD.U32 R60, R155, 0x10000, RZ ;  /* 0x000100009b3c7824 */ /* 0x000fe200078e00ff */
[C---:B------:R-:W-:Y:S02]  /*9750*/  PRMT R51, R156.reuse, 0x5410, R51 ;  /* 0x000054109c337816 */ /* 0x040fe40000000033 */
[----:B------:R-:W-:Y:S01]  /*9760*/  PRMT R156, R156, 0x5432, R83 ;  /* 0x000054329c9c7816 */ /* 0x000fe20000000053 */
[-C--:B------:R-:W-:Y:S01]  /*9770*/  FMUL.FTZ R65, R53, R60.reuse ;  /* 0x0000003c35417220 */ /* 0x080fe20000410000 */
[----:B------:R-:W-:Y:S01]  /*9780*/  PRMT R154, R154, 0x5432, R75 ;  /* 0x000054329a9a7816 */ /* 0x000fe2000000004b */
[----:B------:R-:W-:Y:S01]  /*9790*/  FFMA.FTZ R53, R56, R60, -R63 ;  /* 0x0000003c38357223 */ /* 0x000fe2000001083f */
[----:B------:R-:W-:Y:S01]  /*97a0*/  LOP3.LUT R58, R41, 0xffff0000, RZ, 0xc0, !PT ;  /* 0xffff0000293a7812 */ /* 0x000fe200078ec0ff */
[----:B------:R-:W-:Y:S01]  /*97b0*/  IMAD.U32 R64, R156, 0x10000, RZ ;  /* 0x000100009c407824 */ /* 0x000fe200078e00ff */
[----:B------:R-:W-:Y:S01]  /*97c0*/  LOP3.LUT R61, R61, 0xffff0000, RZ, 0xc0, !PT ;  /* 0xffff00003d3d7812 */ /* 0x000fe200078ec0ff */
[----:B------:R-:W-:Y:S01]  /*97d0*/  FFMA.FTZ R56, R56, R62, R65 ;  /* 0x0000003e38387223 */ /* 0x000fe20000010041 */
[----:B------:R-:W-:Y:S01]  /*97e0*/  LOP3.LUT R155, R155, 0xffff0000, RZ, 0xc0, !PT ;  /* 0xffff00009b9b7812 */ /* 0x000fe200078ec0ff */
[----:B------:R-:W-:Y:S01]  /*97f0*/  IMAD.U32 R60, R154, 0x10000, RZ ;  /* 0x000100009a3c7824 */ /* 0x000fe200078e00ff */
[----:B------:R-:W-:Y:S01]  /*9800*/  LOP3.LUT R54, R37, 0xffff0000, RZ, 0xc0, !PT ;  /* 0xffff000025367812 */ /* 0x000fe200078ec0ff */
[C---:B------:R-:W-:Y:S01]  /*9810*/  FMUL.FTZ R63, R58.reuse, R61 ;  /* 0x0000003d3a3f7220 */ /* 0x040fe20000410000 */
[C---:B------:R-:W-:Y:S01]  /*9820*/  FMUL.FTZ R62, R59.reuse, R64 ;  /* 0x000000403b3e7220 */ /* 0x040fe20000410000 */
[-C--:B------:R-:W-:Y:S01]  /*9830*/  FMUL.FTZ R65, R58, R155.reuse ;  /* 0x0000009b3a417220 */ /* 0x080fe20000410000 */
[-C--:B------:R-:W-:Y:S01]  /*9840*/  FMUL.FTZ R67, R59, R60.reuse ;  /* 0x0000003c3b437220 */ /* 0x080fe20000410000 */
[----:B------:R-:W-:Y:S01]  /*9850*/  FFMA.FTZ R58, R54, R155, -R63 ;  /* 0x0000009b363a7223 */ /* 0x000fe2000001083f */
[----:B------:R-:W-:Y:S01]  /*9860*/  LOP3.LUT R63, R156, 0xffff0000, RZ, 0xc0, !PT ;  /* 0xffff00009c3f7812 */ /* 0x000fe200078ec0ff */
[----:B------:R-:W-:Y:S01]  /*9870*/  FFMA.FTZ R59, R54, R61, R65 ;  /* 0x0000003d363b7223 */ /* 0x000fe20000010041 */
[----:B------:R-:W-:Y:S01]  /*9880*/  LOP3.LUT R61, R154, 0xffff0000, RZ, 0xc0, !PT ;  /* 0xffff00009a3d7812 */ /* 0x000fe200078ec0ff */
[----:B------:R-:W-:Y:S01]  /*9890*/  FFMA.FTZ R54, R55, R60, -R62 ;  /* 0x0000003c37367223 */ /* 0x000fe2000001083e */
[----:B------:R-:W-:-:S02]  /*98a0*/  IMAD.U32 R41, R40, 0x10000, RZ ;  /* 0x0001000028297824 */ /* 0x000fc400078e00ff */
[----:B------:R-:W-:Y:S01]  /*98b0*/  FFMA.FTZ R55, R55, R64, R67 ;  /* 0x0000004037377223 */ /* 0x000fe20000010043 */
[----:B------:R-:W-:Y:S02]  /*98c0*/  IMAD.U32 R62, R165, 0x10000, RZ ;  /* 0x00010000a53e7824 */ /* 0x000fe400078e00ff */
[C---:B------:R-:W-:Y:S01]  /*98d0*/  FMUL.FTZ R65, R52.reuse, R63 ;  /* 0x0000003f34417220 */ /* 0x040fe20000410000 */
[----:B------:R-:W-:Y:S02]  /*98e0*/  IMAD.U32 R60, R57, 0x10000, RZ ;  /* 0x00010000393c7824 */ /* 0x000fe400078e00ff */
[-C--:B------:R-:W-:Y:S01]  /*98f0*/  FMUL.FTZ R67, R52, R61.reuse ;  /* 0x0000003d34437220 */ /* 0x080fe20000410000 */
[----:B------:R-:W-:Y:S01]  /*9900*/  LOP3.LUT R50, R39, 0xffff0000, RZ, 0xc0, !PT ;  /* 0xffff000027327812 */ /* 0x000fe200078ec0ff */
[C---:B------:R-:W-:Y:S01]  /*9910*/  FMUL.FTZ R52, R41.reuse, R62 ;  /* 0x0000003e29347220 */ /* 0x040fe20000410000 */
[----:B------:R-:W-:Y:S02]  /*9920*/  IMAD.U32 R37, R36, 0x10000, RZ ;  /* 0x0001000024257824 */ /* 0x000fe400078e00ff */
[----:B------:R-:W-:Y:S01]  /*9930*/  FMUL.FTZ R41, R41, R60 ;  /* 0x0000003c29297220 */ /* 0x000fe20000410000 */
[----:B------:R-:W-:Y:S01]  /*9940*/  LOP3.LUT R48, R40, 0xffff0000, RZ, 0xc0, !PT ;  /* 0xffff000028307812 */ /* 0x000fe200078ec0ff */
[----:B------:R-:W-:Y:S01]  /*9950*/  IMAD.U32 R39, R38, 0x10000, RZ ;  /* 0x0001000026277824 */ /* 0x000fe200078e00ff */
[----:B------:R-:W-:Y:S01]  /*9960*/  LOP3.LUT R165, R165, 0xffff0000, RZ, 0xc0, !PT ;  /* 0xffff0000a5a57812 */ /* 0x000fe200078ec0ff */
[----:B------:R-:W-:Y:S01]  /*9970*/  FFMA.FTZ R65, R50, R61, -R65 ;  /* 0x0000003d32417223 */ /* 0x000fe20000010841 */
[----:B------:R-:W-:Y:S01]  /*9980*/  LOP3.LUT R57, R57, 0xffff0000, RZ, 0xc0, !PT ;  /* 0xffff000039397812 */ /* 0x000fe200078ec0ff */
[C---:B------:R-:W-:Y:S01]  /*9990*/  FFMA.FTZ R62, R37.reuse, R62, R41 ;  /* 0x0000003e253e7223 */ /* 0x040fe20000010029 */
[----:B------:R-:W-:Y:S01]  /*99a0*/  LOP3.LUT R40, R38, 0xffff0000, RZ, 0xc0, !PT ;  /* 0xffff000026287812 */ /* 0x000fe200078ec0ff */
[----:B------:R-:W-:Y:S01]  /*99b0*/  IMAD.U32 R38, R42, 0x10000, RZ ;  /* 0x000100002a267824 */ /* 0x000fe200078e00ff */
[----:B------:R-:W-:Y:S01]  /*99c0*/  LOP3.LUT R36, R36, 0xffff0000, RZ, 0xc0, !PT ;  /* 0xffff000024247812 */ /* 0x000fe200078ec0ff */
[----:B------:R-:W-:Y:S01]  /*99d0*/  FFMA.FTZ R50, R50, R63, R67 ;  /* 0x0000003f32327223 */ /* 0x000fe20000010043 */
[----:B------:R-:W-:Y:S01]  /*99e0*/  FFMA.FTZ R52, R37, R60, -R52 ;  /* 0x0000003c25347223 */ /* 0x000fe20000010834 */
[----:B------:R-:W-:Y:S01]  /*99f0*/  IMAD.U32 R41, R51, 0x10000, RZ ;  /* 0x0001000033297824 */ /* 0x000fe200078e00ff */
[----:B------:R-:W-:Y:S01]  /*9a00*/  LOP3.LUT R42, R42, 0xffff0000, RZ, 0xc0, !PT ;  /* 0xffff00002a2a7812 */ /* 0x000fe200078ec0ff */
[C---:B------:R-:W-:Y:S01]  /*9a10*/  FMUL.FTZ R61, R48.reuse, R165 ;  /* 0x000000a5303d7220 */ /* 0x040fe20000410000 */
[-C--:B------:R-:W-:Y:S01]  /*9a20*/  FMUL.FTZ R63, R48, R57.reuse ;  /* 0x00000039303f7220 */ /* 0x080fe20000410000 */
[----:B------:R-:W-:Y:S01]  /*9a30*/  IMAD.U32 R37, R43, 0x10000, RZ ;  /* 0x000100002b257824 */ /* 0x000fe200078e00ff */
[----:B------:R-:W-:Y:S01]  /*9a40*/  LOP3.LUT R51, R51, 0xffff0000, RZ, 0xc0, !PT ;  /* 0xffff000033337812 */ /* 0x000fe200078ec0ff */
[C---:B------:R-:W-:Y:S01]  /*9a50*/  FFMA.FTZ R61, R36.reuse, R57, -R61 ;  /* 0x00000039243d7223 */ /* 0x040fe2000001083d */
[----:B------:R-:W-:Y:S01]  /*9a60*/  LOP3.LUT R43, R43, 0xffff0000, RZ, 0xc0, !PT ;  /* 0xffff00002b2b7812 */ /* 0x000fe200078ec0ff */
[----:B------:R-:W-:Y:S01]  /*9a70*/  FFMA.FTZ R63, R36, R165, R63 ;  /* 0x000000a5243f7223 */ /* 0x000fe2000001003f */
        /* <DEDUP_REMOVED lines=16> */
[----:B------:R-:W-:Y:S02]  /*9b80*/  F2FP.BF16.F32.PACK_AB R41, R59, R56 ;  /* 0x000000383b29723e */ /* 0x000fe400000010ff */
[----:B------:R-:W-:-:S02]  /*9b90*/  F2FP.BF16.F32.PACK_AB R43, R50, R55 ;  /* 0x00000037322b723e */ /* 0x000fc400000010ff */
[----:B------:R-:W-:-:S07]  /*9ba0*/  F2FP.BF16.F32.PACK_AB R40, R63, R62 ;  /* 0x0000003e3f28723e */ /* 0x000fce00000010ff */
.L_x_741:
[----:B------:R-:W-:Y:S05]  /*9bb0*/  BSYNC B2 ;  /* 0x0000000000027941 */ /* 0x000fea0003800000 */
.L_x_740:
[----:B------:R-:W-:Y:S02]  /*9bc0*/  ULDC.64 UR4, c[0x0][0x208] ;  /* 0x0000820000047ab9 */ /* 0x000fe40000000a00 */
[----:B0-----:R0:W-:Y:S04]  /*9bd0*/  STG.E.128 desc[UR4][R44.64], R36 ;  /* 0x000000242c007986 */ /* 0x0011e8000c101d04 */
[----:B--2---:R0:W-:Y:S02]  /*9be0*/  @!P3 STG.E.128 desc[UR4][R46.64], R40 ;  /* 0x000000282e00b986 */ /* 0x0041e4000c101d04 */
.L_x_739:
[----:B------:R-:W-:Y:S05]  /*9bf0*/  BSYNC B1 ;  /* 0x0000000000017941 */ /* 0x000fea0003800000 */
.L_x_738:
[----:B------:R-:W-:-:S13]  /*9c00*/  ISETP.NE.AND P3, PT, R10, RZ, PT ;  /* 0x000000ff0a00720c */ /* 0x000fda0003f65270 */
[----:B------:R-:W-:Y:S05]  /*9c10*/  @!P3 BRA `(.L_x_698) ;  /* 0x0000000c0004b947 */ /* 0x000fea0003800000 */
[----:B------:R-:W-:Y:S01]  /*9c20*/  SEL R148, R118, R148, !P1 ;  /* 0x0000009476947207 */ /* 0x000fe20004800000 */
[----:B------:R-:W-:Y:S01]  /*9c30*/  BSSY B1, `(.L_x_742) ;  /* 0x0000073000017945 */ /* 0x000fe20003800000 */
[----:B0-----:R-:W-:Y:S02]  /*9c40*/  SHF.R.U32.HI R39, RZ, 0x3, R222 ;  /* 0x00000003ff277819 */ /* 0x001fe400000116de */
[----:B------:R-:W-:Y:S02]  /*9c50*/  SHF.R.S32.HI R37, RZ, 0x1f, R148 ;  /* 0x0000001fff257819 */ /* 0x000fe40000011494 */
[----:B------:R-:W-:Y:S02]  /*9c60*/  IADD3 R45, P3, P4, R96, R124, R11 ;  /* 0x0000007c602d7210 */ /* 0x000fe40007c7e00b */
[----:B------:R-:W-:Y:S02]  /*9c70*/  LEA.HI R37, R37, R148, RZ, 0x4 ;  /* 0x0000009425257211 */ /* 0x000fe400078f20ff */
[----:B------:R-:W-:-:S02]  /*9c80*/  IADD3.X R46, R92, R49, R6, P3, P4 ;  /* 0x000000315c2e7210 */ /* 0x000fc40001fe8406 */
[----:B------:R-:W-:Y:S02]  /*9c90*/  LEA.HI.SX32 R37, R37, R12, 0x1c ;  /* 0x0000000c25257211 */ /* 0x000fe400078fe2ff */
[----:B------:R-:W-:Y:S02]  /*9ca0*/  ISETP.GE.AND P4, PT, R213, R115, PT ;  /* 0x00000073d500720c */ /* 0x000fe40003f86270 */
[----:B------:R-:W-:Y:S01]  /*9cb0*/  SHF.R.S32.HI R36, RZ, 0x1f, R37 ;  /* 0x0000001fff247819 */ /* 0x000fe20000011425 */
[----:B------:R-:W-:Y:S01]  /*9cc0*/  IMAD.SHL.U32 R47, R37, 0x8, RZ ;  /* 0x00000008252f7824 */ /* 0x000fe200078e00ff */
[C---:B------:R-:W-:Y:S02]  /*9cd0*/  LEA R44, P3, R45.reuse, R116, 0x1 ;  /* 0x000000742d2c7211 */ /* 0x040fe400078608ff */
[----:B------:R-:W-:Y:S02]  /*9ce0*/  LEA.HI R36, R36, R37, RZ, 0x3 ;  /* 0x0000002524247211 */ /* 0x000fe400078f18ff */
[----:B------:R-:W-:-:S02]  /*9cf0*/  LEA.HI.X R45, R45, R117, R46, 0x1, P3 ;  /* 0x000000752d2d7211 */ /* 0x000fc400018f0c2e */
[----:B------:R-:W-:Y:S02]  /*9d00*/  SHF.R.S32.HI R38, RZ, 0x3, R36 ;  /* 0x00000003ff267819 */ /* 0x000fe40000011424 */
[----:B------:R-:W-:-:S03]  /*9d10*/  LOP3.LUT R36, R222, 0x38, R47, 0xf8, !PT ;  /* 0x00000038de247812 */ /* 0x000fc600078ef82f */
[----:B------:R-:W-:Y:S01]  /*9d20*/  IMAD R37, R38, 0x1400, R225 ;  /* 0x0000140026257824 */ /* 0x000fe200078e02e1 */
[----:B------:R-:W-:-:S05]  /*9d30*/  LOP3.LUT R36, R36, R39, RZ, 0x3c, !PT ;  /* 0x0000002724247212 */ /* 0x000fca00078e3cff */
        /* <DEDUP_REMOVED lines=16> */
[----:B------:R-:W-:Y:S01]  /*9e40*/  PRMT R57, R150, 0x5432, R57 ;  /* 0x0000543296397816 */ /* 0x000fe20000000039 */
[----:B------:R-:W-:Y:S01]  /*9e50*/  IMAD.U32 R48, R40, 0x10000, RZ ;  /* 0x0001000028307824 */ /* 0x000fe200078e00ff */
[----:B------:R-:W-:Y:S01]  /*9e60*/  SHF.R.U64 R60, R70, 0x10, R71 ;  /* 0x00000010463c7819 */ /* 0x000fe20000001247 */
[----:B------:R-:W-:Y:S01]  /*9e70*/  IMAD.U32 R46, R36, 0x10000, RZ ;  /* 0x00010000242e7824 */ /* 0x000fe200078e00ff */
[----:B------:R-:W-:-:S02]  /*9e80*/  PRMT R150, R150, 0x5410, R69 ;  /* 0x0000541096967816 */ /* 0x000fc40000000045 */
[----:B------:R-:W-:Y:S02]  /*9e90*/  PRMT R59, R153, 0x5432, R76 ;  /* 0x00005432993b7816 */ /* 0x000fe4000000004c */
[----:B------:R-:W-:Y:S02]  /*9ea0*/  LOP3.LUT R55, R41, 0xffff0000, RZ, 0xc0, !PT ;  /* 0xffff000029377812 */ /* 0x000fe400078ec0ff */
[----:B------:R-:W-:Y:S01]  /*9eb0*/  PRMT R41, R151, 0x5432, R60 ;  /* 0x0000543297297816 */ /* 0x000fe2000000003c */
[----:B------:R-:W-:Y:S01]  /*9ec0*/  IMAD.U32 R60, R59, 0x10000, RZ ;  /* 0x000100003b3c7824 */ /* 0x000fe200078e00ff */
[----:B------:R-:W-:Y:S01]  /*9ed0*/  PRMT R153, R153, 0x5410, R58 ;  /* 0x0000541099997816 */ /* 0x000fe2000000003a */
[----:B------:R-:W-:Y:S01]  /*9ee0*/  IMAD.U32 R58, R150, 0x10000, RZ ;  /* 0x00010000963a7824 */ /* 0x000fe200078e00ff */
[----:B------:R-:W-:Y:S01]  /*9ef0*/  SHF.R.U64 R61, R78, 0x10, R79 ;  /* 0x000000104e3d7819 */ /* 0x000fe2000000124f */
[C---:B------:R-:W-:Y:S01]  /*9f00*/  FMUL.FTZ R62, R54.reuse, R60 ;  /* 0x0000003c363e7220 */ /* 0x040fe20000410000 */
[----:B------:R-:W-:Y:S01]  /*9f10*/  SHF.R.U32.HI R70, RZ, 0x10, R71 ;  /* 0x00000010ff467819 */ /* 0x000fe20000011647 */
[-C--:B------:R-:W-:Y:S01]  /*9f20*/  FMUL.FTZ R64, R54, R58.reuse ;  /* 0x0000003a36407220 */ /* 0x080fe20000410000 */
[----:B------:R-:W-:Y:S01]  /*9f30*/  SHF.R.U32.HI R79, RZ, 0x10, R79 ;  /* 0x00000010ff4f7819 */ /* 0x000fe2000001164f */
[C---:B------:R-:W-:Y:S01]  /*9f40*/  FFMA.FTZ R62, R51.reuse, R58, -R62 ;  /* 0x0000003a333e7223 */ /* 0x040fe2000001083e */
[----:B------:R-:W-:Y:S01]  /*9f50*/  PRMT R61, R152, 0x5410, R61 ;  /* 0x00005410983d7816 */ /* 0x000fe2000000003d */
[----:B------:R-:W-:Y:S01]  /*9f60*/  FFMA.FTZ R64, R51, R60, R64 ;  /* 0x0000003c33407223 */ /* 0x000fe20000010040 */
[----:B------:R-:W-:-:S02]  /*9f70*/  PRMT R151, R151, 0x5410, R70 ;  /* 0x0000541097977816 */ /* 0x000fc40000000046 */
[----:B------:R-:W-:Y:S02]  /*9f80*/  PRMT R152, R152, 0x5432, R79 ;  /* 0x0000543298987816 */ /* 0x000fe4000000004f */
[----:B------:R-:W-:Y:S02]  /*9f90*/  SHF.L.U32 R51, R151, 0x10, RZ ;  /* 0x0000001097337819 */ /* 0x000fe400000006ff */
[----:B------:R-:W-:Y:S01]  /*9fa0*/  LOP3.LUT R59, R59, 0xffff0000, RZ, 0xc0, !PT ;  /* 0xffff00003b3b7812 */ /* 0x000fe200078ec0ff */
[----:B------:R-:W-:Y:S01]  /*9fb0*/  IMAD.U32 R54, R152, 0x10000, RZ ;  /* 0x0001000098367824 */ /* 0x000fe200078e00ff */
[----:B------:R-:W-:Y:S01]  /*9fc0*/  LOP3.LUT R150, R150, 0xffff0000, RZ, 0xc0, !PT ;  /* 0xffff000096967812 */ /* 0x000fe200078ec0ff */
[C---:B------:R-:W-:Y:S01]  /*9fd0*/  FMUL.FTZ R65, R56.reuse, R51 ;  /* 0x0000003338417220 */ /* 0x040fe20000410000 */
[----:B------:R-:W-:Y:S01]  /*9fe0*/  LOP3.LUT R52, R37, 0xffff0000, RZ, 0xc0, !PT ;  /* 0xffff000025347812 */ /* 0x000fe200078ec0ff */
[----:B------:R-:W-:Y:S01]  /*9ff0*/  FMUL.FTZ R58, R56, R54 ;  /* 0x00000036383a7220 */ /* 0x000fe20000410000 */
[----:B------:R-:W-:Y:S01]  /*a000*/  FMUL.FTZ R63, R55, R59 ;  /* 0x0000003b373f7220 */ /* 0x000fe20000410000 */
[----:B------:R-:W-:Y:S01]  /*a010*/  LOP3.LUT R43, R43, 0xffff0000, RZ, 0xc0, !PT ;  /* 0xffff00002b2b7812 */ /* 0x000fe200078ec0ff */
[----:B------:R-:W-:Y:S01]  /*a020*/  FMUL.FTZ R55, R55, R150 ;  /* 0x0000009637377220 */ /* 0x000fe20000410000 */
[----:B------:R-:W-:Y:S01]  /*a030*/  LOP3.LUT R152, R152, 0xffff0000, RZ, 0xc0, !PT ;  /* 0xffff000098987812 */ /* 0x000fe200078ec0ff */
[----:B------:R-:W-:Y:S01]  /*a040*/  FFMA.FTZ R58, R53, R51, -R58 ;  /* 0x00000033353a7223 */ /* 0x000fe2000001083a */
[----:B------:R-:W-:Y:S01]  /*a050*/  LOP3.LUT R151, R151, 0xffff0000, RZ, 0xc0, !PT ;  /* 0xffff000097977812 */ /* 0x000fe200078ec0ff */
[----:B------:R-:W-:Y:S01]  /*a060*/  FFMA.FTZ R65, R53, R54, R65 ;  /* 0x0000003635417223 */ /* 0x000fe20000010041 */
[----:B------:R-:W-:-:S02]  /*a070*/  IMAD.U32 R53, R153, 0x10000, RZ ;  /* 0x0001000099357824 */ /* 0x000fc400078e00ff */
[----:B------:R-:W-:Y:S01]  /*a080*/  FFMA.FTZ R55, R52, R59, R55 ;  /* 0x0000003b34377223 */ /* 0x000fe20000010037 */
[----:B------:R-:W-:Y:S01]  /*a090*/  IMAD.U32 R51, R57, 0x10000, RZ ;  /* 0x0001000039337824 */ /* 0x000fe200078e00ff */
[----:B------:R-:W-:Y:S01]  /*a0a0*/  LOP3.LUT R50, R39, 0xffff0000, RZ, 0xc0, !PT ;  /* 0xffff000027327812 */ /* 0x000fe200078ec0ff */
[CC--:B------:R-:W-:Y:S01]  /*a0b0*/  FMUL.FTZ R59, R43.reuse, R152.reuse ;  /* 0x000000982b3b7220 */ /* 0x0c0fe20000410000 */
[----:B------:R-:W-:Y:S01]  /*a0c0*/  FMUL.FTZ R67, R43, R151 ;  /* 0x000000972b437220 */ /* 0x000fe20000410000 */
[----:B------:R-:W-:Y:S01]  /*a0d0*/  LOP3.LUT R40, R40, 0xffff0000, RZ, 0xc0, !PT ;  /* 0xffff000028287812 */ /* 0x000fe200078ec0ff */
[C---:B------:R-:W-:Y:S01]  /*a0e0*/  FMUL.FTZ R43, R48.reuse, R53 ;  /* 0x00000035302b7220 */ /* 0x040fe20000410000 */
[----:B------:R-:W-:Y:S01]  /*a0f0*/  LOP3.LUT R153, R153, 0xffff0000, RZ, 0xc0, !PT ;  /* 0xffff000099997812 */ /* 0x000fe200078ec0ff */
[----:B------:R-:W-:Y:S01]  /*a100*/  FMUL.FTZ R48, R48, R51 ;  /* 0x0000003330307220 */ /* 0x000fe20000410000 */
[----:B------:R-:W-:Y:S01]  /*a110*/  LOP3.LUT R57, R57, 0xffff0000, RZ, 0xc0, !PT ;  /* 0xffff000039397812 */ /* 0x000fe200078ec0ff */
[----:B------:R-:W-:Y:S01]  /*a120*/  FFMA.FTZ R59, R50, R151, -R59 ;  /* 0x00000097323b7223 */ /* 0x000fe2000001083b */
[----:B------:R-:W-:Y:S01]  /*a130*/  LOP3.LUT R37, R36, 0xffff0000, RZ, 0xc0, !PT ;  /* 0xffff000024257812 */ /* 0x000fe200078ec0ff */
[----:B------:R-:W-:Y:S01]  /*a140*/  FFMA.FTZ R152, R50, R152, R67 ;  /* 0x0000009832987223 */ /* 0x000fe20000010043 */
[----:B------:R-:W-:Y:S01]  /*a150*/  FMUL.FTZ R50, R40, R153 ;  /* 0x0000009928327220 */ /* 0x000fe20000410000 */
[C---:B------:R-:W-:Y:S01]  /*a160*/  FFMA.FTZ R51, R46.reuse, R51, -R43 ;  /* 0x000000332e337223 */ /* 0x040fe2000001082b */
[----:B------:R-:W-:Y:S01]  /*a170*/  FFMA.FTZ R48, R46, R53, R48 ;  /* 0x000000352e307223 */ /* 0x000fe20000010030 */
[----:B------:R-:W-:-:S02]  /*a180*/  IMAD.U32 R39, R42, 0x10000, RZ ;  /* 0x000100002a277824 */ /* 0x000fc400078e00ff */
[-C--:B------:R-:W-:Y:S01]  /*a190*/  FMUL.FTZ R46, R40, R57.reuse ;  /* 0x00000039282e7220 */ /* 0x080fe20000410000 */
[----:B------:R-:W-:Y:S01]  /*a1a0*/  IMAD.U32 R43, R61, 0x10000, RZ ;  /* 0x000100003d2b7824 */ /* 0x000fe200078e00ff */
[----:B------:R-:W-:Y:S01]  /*a1b0*/  LOP3.LUT R42, R42, 0xffff0000, RZ, 0xc0, !PT ;  /* 0xffff00002a2a7812 */ /* 0x000fe200078ec0ff */
[----:B------:R-:W-:Y:S01]  /*a1c0*/  IMAD.U32 R40, R41, 0x10000, RZ ;  /* 0x0001000029287824 */ /* 0x000fe200078e00ff */
[----:B------:R-:W-:Y:S01]  /*a1d0*/  LOP3.LUT R61, R61, 0xffff0000, RZ, 0xc0, !PT ;  /* 0xffff00003d3d7812 */ /* 0x000fe200078ec0ff */
[----:B------:R-:W-:Y:S01]  /*a1e0*/  FFMA.FTZ R50, R37, R57, -R50 ;  /* 0x0000003925327223 */ /* 0x000fe20000010832 */
[----:B------:R-:W-:Y:S01]  /*a1f0*/  LOP3.LUT R41, R41, 0xffff0000, RZ, 0xc0, !PT ;  /* 0xffff000029297812 */ /* 0x000fe200078ec0ff */
[C---:B------:R-:W-:Y:S02]  /*a200*/  IMAD.U32 R36, R38.reuse, 0x10000, RZ ;  /* 0x0001000026247824 */ /* 0x040fe400078e00ff */
[----:B------:R-:W-:Y:S01]  /*a210*/  FFMA.FTZ R37, R37, R153, R46 ;  /* 0x0000009925257223 */ /* 0x000fe2000001002e */
[----:B------:R-:W-:Y:S01]  /*a220*/  LOP3.LUT R38, R38, 0xffff0000, RZ, 0xc0, !PT ;  /* 0xffff000026267812 */ /* 0x000fe200078ec0ff */
[C---:B------:R-:W-:Y:S01]  /*a230*/  FMUL.FTZ R53, R39.reuse, R43 ;  /* 0x0000002b27357220 */ /* 0x040fe20000410000 */
[----:B------:R-:W-:Y:S01]  /*a240*/  FMUL.FTZ R46, R39, R40 ;  /* 0x00000028272e7220 */ /* 0x000fe20000410000 */
[----:B------:R-:W-:Y:S01]  /*a250*/  FFMA.FTZ R63, R52, R150, -R63 ;  /* 0x00000096343f7223 */ /* 0x000fe2000001083f */
        /* <DEDUP_REMOVED lines=13> */
[----:B------:R-:W-:Y:S02]  /*a330*/  F2FP.BF16.F32.PACK_AB R41, R55, R64 ;  /* 0x000000403729723e */ /* 0x000fe400000010ff */
[----:B------:R-:W-:-:S02]  /*a340*/  F2FP.BF16.F32.PACK_AB R43, R152, R65 ;  /* 0x00000041982b723e */ /* 0x000fc400000010ff */
[----:B------:R-:W-:-:S07]  /*a350*/  F2FP.BF16.F32.PACK_AB R42, R61, R46 ;  /* 0x0000002e3d2a723e */ /* 0x000fce00000010ff */
.L_x_743:
[----:B------:R-:W-:Y:S05]  /*a360*/  BSYNC B1 ;  /* 0x0000000000017941 */ /* 0x000fea0003800000 */
.L_x_742:
[----:B------:R-:W-:Y:S01]  /*a370*/  ISETP.GE.AND P3, PT, R47, R145, PT ;  /* 0x000000912f00720c */ /* 0x000fe20003f66270 */
[----:B------:R-:W-:Y:S02]  /*a380*/  ULDC.64 UR4, c[0x0][0x208] ;  /* 0x0000820000047ab9 */ /* 0x000fe40000000a00 */
[----:B0-----:R0:W-:Y:S10]  /*a390*/  STG.E.128 desc[UR4][R44.64], R36 ;  /* 0x000000242c007986 */ /* 0x0011f4000c101d04 */
[----:B------:R-:W-:Y:S05]  /*a3a0*/  @P3 BRA `(.L_x_698) ;  /* 0x0000000400203947 */ /* 0x000fea0003800000 */
[--C-:B------:R-:W-:Y:S01]  /*a3b0*/  IADD3 R124, P3, P4, R96, R124, R47.reuse ;  /* 0x0000007c607c7210 */ /* 0x100fe20007c7e02f */
[----:B------:R-:W-:Y:S01]  /*a3c0*/  ULDC.64 UR4, c[0x0][0x208] ;  /* 0x0000820000047ab9 */ /* 0x000fe20000000a00 */
[----:B------:R-:W-:-:S04]  /*a3d0*/  SHF.R.S32.HI R47, RZ, 0x1f, R47 ;  /* 0x0000001fff2f7819 */ /* 0x000fc8000001142f */
[----:B------:R-:W-:Y:S02]  /*a3e0*/  IADD3.X R49, R92, R49, R47, P3, P4 ;  /* 0x000000315c317210 */ /* 0x000fe40001fe842f */
[----:B------:R-:W-:-:S04]  /*a3f0*/  LEA R116, P3, R124, R116, 0x1 ;  /* 0x000000747c747211 */ /* 0x000fc800078608ff */
[----:B------:R-:W-:-:S05]  /*a400*/  LEA.HI.X R117, R124, R117, R49, 0x1, P3 ;  /* 0x000000757c757211 */ /* 0x000fca00018f0c31 */
[----:B--2---:R2:W-:Y:S01]  /*a410*/  STG.E.128 desc[UR4][R116.64], R40 ;  /* 0x0000002874007986 */ /* 0x0045e2000c101d04 */
[----:B------:R-:W-:Y:S05]  /*a420*/  BRA `(.L_x_698) ;  /* 0x0000000400007947 */ /* 0x000fea0003800000 */
.L_x_655:
[----:B------:R-:W-:-:S04]  /*a430*/  ULOP3.LUT UR4, UR60, 0x1, URZ, 0xfc, !UPT ;  /* 0x000000013c047892 */ /* 0x000fc8000f8efc3f */
[----:B------:R-:W-:-:S06]  /*a440*/  UISETP.NE.AND UP0, UPT, UR4, 0x3, UPT ;  /* 0x000000030400788c */ /* 0x000fcc000bf05270 */
[----:B------:R-:W-:-:S13]  /*a450*/  PLOP3.LUT P2, PT, PT, PT, UP0, 0x80, 0x0 ;  /* 0x000000000000781c */ /* 0x000fda0003f4f008 */
[----:B------:R-:W-:Y:S05]  /*a460*/  @!P2 BRA `(.L_x_744) ;  /* 0x000000000004a947 */ /* 0x000fea0003800000 */
[----:B------:R-:W-:Y:S01]  /*a470*/  BPT.TRAP 0x1 ;  /* 0x000000040000795c */ /* 0x000fe20000300000 */
.L_x_744:
[----:B------:R-:W-:Y:S01]  /*a480*/  IMAD R0, R19, 0x8, R18 ;  /* 0x0000000813007824 */ /* 0x000fe200078e0212 */
[----:B------:R-:W-:Y:S01]  /*a490*/  SHF.L.U32 R114, R217, 0x1f, RZ ;  /* 0x0000001fd9727819 */ /* 0x000fe200000006ff */
[----:B------:R-:W-:Y:S01]  /*a4a0*/  IMAD R3, R24, -0x50, R2 ;  /* 0xffffffb018037824 */ /* 0x000fe200078e0202 */
[----:B------:R-:W-:Y:S02]  /*a4b0*/  BSSY B1, `(.L_x_745) ;  /* 0x0000005000017945 */ /* 0x000fe40003800000 */
[----:B------:R-:W1:Y:S02]  /*a4c0*/  SYNCS.PHASECHK.TRANS64.TRYWAIT P3, [R0+URZ+0x38890], R114 ;  /* 0x03889072000075a7 */ /* 0x000e64000806017f */
[----:B------:R-:W-:-:S04]  /*a4d0*/  VIMNMX R3, R3, 0x50, PT ;  /* 0x0000005003037848 */ /* 0x000fc80003fe0100 */
[----:B------:R-:W-:Y:S01]  /*a4e0*/  ISETP.GE.AND P4, PT, R212, R3, PT ;  /* 0x00000003d400720c */ /* 0x000fe20003f86270 */
[----:B-1----:R-:W-:-:S12]  /*a4f0*/  @!P3 BRA `(.L_x_746) ;  /* 0x000001ec00a0b947 */ /* 0x002fd80003800000 */
.L_x_1054:
[----:B------:R-:W-:Y:S05]  /*a500*/  BSYNC B1 ;  /* 0x0000000000017941 */ /* 0x000fea0003800000 */
.L_x_745:
[----:B------:R-:W-:Y:S04]  /*a510*/  BSSY B1, `(.L_x_747) ;  /* 0x000000f000017945 */ /* 0x000fe80003800000 */
[----:B------:R-:W-:Y:S05]  /*a520*/  @P4 BRA `(.L_x_748) ;  /* 0x0000000000344947 */ /* 0x000fea0003800000 */
[----:B------:R-:W-:Y:S01]  /*a530*/  ISETP.NE.AND P5, PT, R26, RZ, PT ;  /* 0x000000ff1a00720c */ /* 0x000fe20003fa5270 */
[----:B------:R-:W-:Y:S01]  /*a540*/  ULDC.64 UR4, c[0x0][0x208] ;  /* 0x0000820000047ab9 */ /* 0x000fe20000000a00 */
[----:B------:R-:W-:Y:S02]  /*a550*/  ISETP.NE.AND P4, PT, R10, RZ, PT ;  /* 0x000000ff0a00720c */ /* 0x000fe40003f85270 */
[----:B------:R-:W-:-:S09]  /*a560*/  ISETP.NE.AND P3, PT, R9, RZ, PT ;  /* 0x000000ff0900720c */ /* 0x000fd20003f65270 */
[----:B0-----:R-:W0:Y:S04]  /*a570*/  @P5 LDS.128 R36, [R4+0x24400] ;  /* 0x0244000004245984 */ /* 0x001e280000000c00 */
[----:B------:R-:W2:Y:S04]  /*a580*/  @P3 LDS.128 R40, [R4+0x29400] ;  /* 0x0294000004283984 */ /* 0x000ea80000000c00 */
[----:B0-----:R-:W-:Y:S01]  /*a590*/  @P5 STG.E.128 desc[UR4][R56.64], R36 ;  /* 0x0000002438005986 */ /* 0x001fe2000c101d04 */
[----:B------:R-:W-:-:S03]  /*a5a0*/  ISETP.NE.AND P5, PT, R8, RZ, PT ;  /* 0x000000ff0800720c */ /* 0x000fc60003fa5270 */
[----:B------:R-:W0:Y:S04]  /*a5b0*/  @P4 LDS.128 R36, [R4+0x26c00] ;  /* 0x026c000004244984 */ /* 0x000e280000000c00 */
[----:B--2---:R-:W-:Y:S06]  /*a5c0*/  @P3 STG.E.128 desc[UR4][R56.64+0x100], R40 ;  /* 0x0001002838003986 */ /* 0x004fec000c101d04 */
[----:B------:R-:W2:Y:S04]  /*a5d0*/  @P5 LDS.128 R44, [R4+0x2bc00] ;  /* 0x02bc0000042c5984 */ /* 0x000ea80000000c00 */
[----:B0-----:R3:W-:Y:S04]  /*a5e0*/  @P4 STG.E.128 desc[UR4][R56.64+0x80], R36 ;  /* 0x0000802438004986 */ /* 0x0017e8000c101d04 */
[----:B--2---:R3:W-:Y:S02]  /*a5f0*/  @P5 STG.E.128 desc[UR4][R56.64+0x180], R44 ;  /* 0x0001802c38005986 */ /* 0x0047e4000c101d04 */
.L_x_748:
[----:B------:R-:W-:Y:S05]  /*a600*/  BSYNC B1 ;  /* 0x0000000000017941 */ /* 0x000fea0003800000 */
.L_x_747:
[----:B---3--:R-:W-:Y:S01]  /*a610*/  VIADD R36, R212, 0x20 ;  /* 0x00000020d4247836 */ /* 0x008fe20000000000 */
[----:B------:R-:W-:Y:S04]  /*a620*/  BSSY B1, `(.L_x_749) ;  /* 0x0000010000017945 */ /* 0x000fe80003800000 */
[----:B------:R-:W-:-:S13]  /*a630*/  ISETP.GE.AND P3, PT, R36, R3, PT ;  /* 0x000000032400720c */ /* 0x000fda0003f66270 */
        /* <DEDUP_REMOVED lines=14> */
.L_x_750:
[----:B------:R-:W-:Y:S05]  /*a720*/  BSYNC B1 ;  /* 0x0000000000017941 */ /* 0x000fea0003800000 */
.L_x_749:
[----:B---3--:R-:W-:-:S05]  /*a730*/  VIADD R36, R212, 0x40 ;  /* 0x00000040d4247836 */ /* 0x008fca0000000000 */
        /* <DEDUP_REMOVED lines=15> */
.L_x_698:
[----:B------:R-:W-:Y:S05]  /*a830*/  BSYNC B0 ;  /* 0x0000000000007941 */ /* 0x000fea0003800000 */
.L_x_654:
[----:B01234-:R-:W0:Y:S01]  /*a840*/  S2R R36, SR_TID.X ;  /* 0x0000000000247919 */ /* 0x01fe220000002100 */
[----:B------:R-:W-:Y:S01]  /*a850*/  @!PT LDS RZ, [RZ] ;  /* 0x00000000fffff984 */ /* 0x000fe20000000800 */
[----:B------:R-:W-:Y:S01]  /*a860*/  @!PT LDS RZ, [RZ] ;  /* 0x00000000fffff984 */ /* 0x000fe20000000800 */
[----:B------:R-:W-:Y:S01]  /*a870*/  @!PT LDS RZ, [RZ] ;  /* 0x00000000fffff984 */ /* 0x000fe20000000800 */
[----:B------:R-:W-:Y:S01]  /*a880*/  @!PT LDS RZ, [RZ] ;  /* 0x00000000fffff984 */ /* 0x000fe20000000800 */
[----:B------:R1:W-:Y:S06]  /*a890*/  MEMBAR.ALL.CTA ;  /* 0x0000000000007992 */ /* 0x0003ec0000008000 */
[----:B-1----:R-:W1:Y:S01]  /*a8a0*/  FENCE.VIEW.ASYNC.S ;  /* 0x00000000000073c6 */ /* 0x002e620000000000 */
[----:B------:R-:W-:Y:S05]  /*a8b0*/  WARPSYNC.ALL ;  /* 0x0000000000007948 */ /* 0x000fea0003800000 */
[----:B------:R-:W-:Y:S01]  /*a8c0*/  BSSY B0, `(.L_x_751) ;  /* 0x0000009000007945 */ /* 0x000fe20003800000 */
[----:B0-----:R-:W-:Y:S01]  /*a8d0*/  LOP3.LUT R36, R36, 0x7f, RZ, 0xc0, !PT ;  /* 0x0000007f24247812 */ /* 0x001fe200078ec0ff */
[----:B-1----:R0:W-:Y:S03]  /*a8e0*/  BAR.SYNC.DEFER_BLOCKING R149, 0x80 ;  /* 0x000200950000751d */ /* 0x0021e60000010000 */
[----:B------:R-:W-:-:S13]  /*a8f0*/  ISETP.NE.AND P3, PT, R36, RZ, PT ;  /* 0x000000ff2400720c */ /* 0x000fda0003f65270 */
[----:B------:R-:W-:-:S05]  /*a900*/  @!P3 VIADD R36, R0, 0x388a0 ;  /* 0x000388a00024b836 */ /* 0x000fca0000000000 */
[----:B------:R-:W-:-:S04]  /*a910*/  @!P3 PRMT R36, RZ, 0x654, R36 ;  /* 0x00000654ff24b816 */ /* 0x000fc80000000024 */
[----:B------:R0:W-:Y:S01]  /*a920*/  @!P3 SYNCS.ARRIVE.TRANS64.RED.A1T0 RZ, [R36+URZ], RZ ;  /* 0x000000ff24ffb9a7 */ /* 0x0001e2000810043f */
[----:B------:R-:W-:Y:S05]  /*a930*/  @!P2 BRA `(.L_x_752) ;  /* 0x000000000004a947 */ /* 0x000fea0003800000 */
[----:B------:R-:W-:Y:S01]  /*a940*/  BPT.TRAP 0x1 ;  /* 0x000000040000795c */ /* 0x000fe20000300000 */
.L_x_752:
[----:B------:R-:W-:Y:S05]  /*a950*/  BSYNC B0 ;  /* 0x0000000000007941 */ /* 0x000fea0003800000 */
.L_x_751:
[----:B------:R-:W1:Y:S01]  /*a960*/  SYNCS.PHASECHK.TRANS64.TRYWAIT P2, [R0+URZ+0x388b0], R114 ;  /* 0x0388b072000075a7 */ /* 0x000e62000804017f */
[----:B------:R-:W-:Y:S01]  /*a970*/  ULDC UR61, c[0x0][0x2f4] ;  /* 0x0000bd00003d7ab9 */ /* 0x000fe20000000800 */
[----:B------:R-:W-:Y:S01]  /*a980*/  ULDC.64 UR56, c[0x0][0x328] ;  /* 0x0000ca0000387ab9 */ /* 0x000fe20000000a00 */
[----:B------:R-:W-:Y:S01]  /*a990*/  ULDC.64 UR58, c[0x0][0x318] ;  /* 0x0000c600003a7ab9 */ /* 0x000fe20000000a00 */
[----:B------:R-:W-:Y:S01]  /*a9a0*/  BSSY B0, `(.L_x_753) ;  /* 0x0000004000007945 */ /* 0x000fe20003800000 */
[----:B------:R-:W-:Y:S01]  /*a9b0*/  ISETP.GE.AND P4, PT, R212, R3, PT ;  /* 0x00000003d400720c */ /* 0x000fe20003f86270 */
[----:B------:R-:W-:Y:S02]  /*a9c0*/  IMAD.WIDE R48, R24, 0x50, R112 ;  /* 0x0000005018307825 */ /* 0x000fe400078e0270 */
[----:B-1----:R-:W-:Y:S10]  /*a9d0*/  @!P2 BRA `(.L_x_754) ;  /* 0x000001e8007ca947 */ /* 0x002ff40003800000 */
.L_x_1055:
[----:B------:R-:W-:Y:S05]  /*a9e0*/  BSYNC B0 ;  /* 0x0000000000007941 */ /* 0x000fea0003800000 */
.L_x_753:
[----:B------:R-:W-:Y:S04]  /*a9f0*/  BSSY B0, `(.L_x_755) ;  /* 0x0000017000007945 */ /* 0x000fe80003800000 */
[----:B------:R-:W-:Y:S05]  /*aa00*/  @P4 BRA `(.L_x_756) ;  /* 0x0000000000544947 */ /* 0x000fea0003800000 */
[----:B------:R-:W-:Y:S01]  /*aa10*/  ISETP.GE.AND P5, PT, R16, UR61, PT ;  /* 0x0000003d10007c0c */ /* 0x000fe2000bfa6270 */
[----:B------:R-:W-:Y:S01]  /*aa20*/  IMAD R43, R49, UR56, RZ ;  /* 0x00000038312b7c24 */ /* 0x000fe2000f8e02ff */
[----:B------:R-:W-:Y:S01]  /*aa30*/  ULDC.64 UR4, c[0x0][0x208] ;  /* 0x0000820000047ab9 */ /* 0x000fe20000000a00 */
[----:B------:R-:W-:Y:S01]  /*aa40*/  IMAD.MOV.U32 R40, RZ, RZ, R94 ;  /* 0x000000ffff287224 */ /* 0x000fe200078e005e */
[----:B------:R-:W-:Y:S01]  /*aa50*/  ISETP.GE.AND P4, PT, R213, UR61, PT ;  /* 0x0000003dd5007c0c */ /* 0x000fe2000bf86270 */
[----:B------:R-:W-:Y:S02]  /*aa60*/  IMAD.MOV.U32 R41, RZ, RZ, R5 ;  /* 0x000000ffff297224 */ /* 0x000fe400078e0005 */
[C---:B------:R-:W-:Y:S02]  /*aa70*/  IMAD R43, R48.reuse, UR57, R43 ;  /* 0x00000039302b7c24 */ /* 0x040fe4000f8e022b */
[----:B------:R-:W-:-:S04]  /*aa80*/  IMAD.WIDE.U32 R40, R48, UR56, R40 ;  /* 0x0000003830287c25 */ /* 0x000fc8000f8e0028 */
[----:B0-----:R-:W0:Y:S01]  /*aa90*/  @!P5 LDS.128 R36, [R4+0x400] ;  /* 0x000400000424d984 */ /* 0x001e220000000c00 */
[----:B------:R-:W-:Y:S01]  /*aaa0*/  IMAD.IADD R41, R41, 0x1, R43 ;  /* 0x0000000129297824 */ /* 0x000fe200078e022b */
[----:B------:R-:W-:-:S04]  /*aab0*/  LEA R50, P2, R40, UR58, 0x1 ;  /* 0x0000003a28327c11 */ /* 0x000fc8000f8408ff */
[----:B------:R-:W-:Y:S02]  /*aac0*/  LEA.HI.X R51, R40, UR59, R41, 0x1, P2 ;  /* 0x0000003b28337c11 */ /* 0x000fe400090f0c29 */
[----:B------:R-:W-:-:S13]  /*aad0*/  ISETP.GE.AND P2, PT, R218, UR61, PT ;  /* 0x0000003dda007c0c */ /* 0x000fda000bf46270 */
[----:B------:R-:W2:Y:S04]  /*aae0*/  @!P2 LDS.128 R40, [R4+0x5400] ;  /* 0x005400000428a984 */ /* 0x000ea80000000c00 */
[----:B0-----:R-:W-:Y:S01]  /*aaf0*/  @!P5 STG.E.128 desc[UR4][R50.64], R36 ;  /* 0x000000243200d986 */ /* 0x001fe2000c101d04 */
[----:B------:R-:W-:-:S03]  /*ab00*/  ISETP.GE.AND P5, PT, R219, UR61, PT ;  /* 0x0000003ddb007c0c */ /* 0x000fc6000bfa6270 */
[----:B------:R-:W0:Y:S10]  /*ab10*/  @!P4 LDS.128 R36, [R4+0x2c00] ;  /* 0x002c00000424c984 */ /* 0x000e340000000c00 */
[----:B------:R-:W3:Y:S04]  /*ab20*/  @!P5 LDS.128 R44, [R4+0x7c00] ;  /* 0x007c0000042cd984 */ /* 0x000ee80000000c00 */
[----:B--2---:R2:W-:Y:S04]  /*ab30*/  @!P2 STG.E.128 desc[UR4][R50.64+0x100], R40 ;  /* 0x000100283200a986 */ /* 0x0045e8000c101d04 */
[----:B0-----:R2:W-:Y:S04]  /*ab40*/  @!P4 STG.E.128 desc[UR4][R50.64+0x80], R36 ;  /* 0x000080243200c986 */ /* 0x0015e8000c101d04 */
[----:B---3--:R2:W-:Y:S02]  /*ab50*/  @!P5 STG.E.128 desc[UR4][R50.64+0x180], R44 ;  /* 0x0001802c3200d986 */ /* 0x0085e4000c101d04 */
.L_x_756:
[----:B------:R-:W-:Y:S05]  /*ab60*/  BSYNC B0 ;  /* 0x0000000000007941 */ /* 0x000fea0003800000 */
.L_x_755:
[----:B0-2---:R-:W-:Y:S01]  /*ab70*/  VIADD R36, R212, 0x20 ;  /* 0x00000020d4247836 */ /* 0x005fe20000000000 */
[----:B------:R-:W-:Y:S04]  /*ab80*/  BSSY B0, `(.L_x_757) ;  /* 0x000001a000007945 */ /* 0x000fe80003800000 */
[----:B------:R-:W-:-:S13]  /*ab90*/  ISETP.GE.AND P2, PT, R36, R3, PT ;  /* 0x000000032400720c */ /* 0x000fda0003f46270 */
[----:B------:R-:W-:Y:S05]  /*aba0*/  @P2 BRA `(.L_x_758) ;  /* 0x00000000005c2947 */ /* 0x000fea0003800000 */
[----:B------:R-:W-:Y:S01]  /*abb0*/  ISETP.GE.AND P2, PT, R16, UR61, PT ;  /* 0x0000003d10007c0c */ /* 0x000fe2000bf46270 */
[----:B------:R-:W-:Y:S01]  /*abc0*/  IMAD.MOV.U32 R41, RZ, RZ, R5 ;  /* 0x000000ffff297224 */ /* 0x000fe200078e0005 */
[----:B------:R-:W-:Y:S01]  /*abd0*/  IADD3 R43, P4, R48, 0x20, RZ ;  /* 0x00000020302b7810 */ /* 0x000fe20007f9e0ff */
[----:B------:R-:W-:Y:S01]  /*abe0*/  ULDC.64 UR4, c[0x0][0x208] ;  /* 0x0000820000047ab9 */ /* 0x000fe20000000a00 */
[----:B------:R-:W-:-:S03]  /*abf0*/  ISETP.GE.AND P5, PT, R213, UR61, PT ;  /* 0x0000003dd5007c0c */ /* 0x000fc6000bfa6270 */
[----:B------:R-:W-:-:S04]  /*ac00*/  IMAD.X R40, RZ, RZ, R49, P4 ;  /* 0x000000ffff287224 */ /* 0x000fc800020e0631 */
[----:B------:R-:W-:Y:S02]  /*ac10*/  IMAD R42, R40, UR56, RZ ;  /* 0x00000038282a7c24 */ /* 0x000fe4000f8e02ff */
[----:B------:R-:W0:Y:S01]  /*ac20*/  @!P2 LDS.128 R36, [R4+0x1400] ;  /* 0x001400000424a984 */ /* 0x000e220000000c00 */
[----:B------:R-:W-:-:S04]  /*ac30*/  IMAD.MOV.U32 R40, RZ, RZ, R94 ;  /* 0x000000ffff287224 */ /* 0x000fc800078e005e */
[----:B------:R-:W-:-:S04]  /*ac40*/  IMAD.WIDE.U32 R40, R43, UR56, R40 ;  /* 0x000000382b287c25 */ /* 0x000fc8000f8e0028 */
[----:B------:R-:W-:Y:S01]  /*ac50*/  IMAD R43, R43, UR57, R42 ;  /* 0x000000392b2b7c24 */ /* 0x000fe2000f8e022a */
[----:B------:R-:W-:-:S03]  /*ac60*/  LEA R50, P4, R40, UR58, 0x1 ;  /* 0x0000003a28327c11 */ /* 0x000fc6000f8808ff */
[----:B------:R-:W-:-:S05]  /*ac70*/  IMAD.IADD R41, R41, 0x1, R43 ;  /* 0x0000000129297824 */ /* 0x000fca00078e022b */
        /* <DEDUP_REMOVED lines=10> */
.L_x_758:
[----:B------:R-:W-:Y:S05]  /*ad20*/  BSYNC B0 ;  /* 0x0000000000007941 */ /* 0x000fea0003800000 */
.L_x_757:
[----:B--2---:R-:W-:Y:S01]  /*ad30*/  VIADD R36, R212, 0x40 ;  /* 0x00000040d4247836 */ /* 0x004fe20000000000 */
[----:B------:R-:W-:Y:S04]  /*ad40*/  BSSY B0, `(.L_x_759) ;  /* 0x000001a000007945 */ /* 0x000fe80003800000 */
[----:B------:R-:W-:-:S13]  /*ad50*/  ISETP.GE.AND P2, PT, R36, R3, PT ;  /* 0x000000032400720c */ /* 0x000fda0003f46270 */
[----:B------:R-:W-:Y:S05]  /*ad60*/  @P2 BRA `(.L_x_760) ;  /* 0x00000000005c2947 */ /* 0x000fea0003800000 */
[----:B------:R-:W-:Y:S01]  /*ad70*/  ISETP.GE.AND P2, PT, R16, UR61, PT ;  /* 0x0000003d10007c0c */ /* 0x000fe2000bf46270 */
[----:B------:R-:W-:Y:S01]  /*ad80*/  IMAD.MOV.U32 R40, RZ, RZ, R94 ;  /* 0x000000ffff287224 */ /* 0x000fe200078e005e */
[----:B------:R-:W-:Y:S01]  /*ad90*/  IADD3 R3, P4, R48, 0x40, RZ ;  /* 0x0000004030037810 */ /* 0x000fe20007f9e0ff */
[----:B------:R-:W-:Y:S01]  /*ada0*/  IMAD.MOV.U32 R41, RZ, RZ, R5 ;  /* 0x000000ffff297224 */ /* 0x000fe200078e0005 */
[----:B------:R-:W-:Y:S01]  /*adb0*/  ULDC.64 UR4, c[0x0][0x208] ;  /* 0x0000820000047ab9 */ /* 0x000fe20000000a00 */
[----:B------:R-:W-:Y:S02]  /*adc0*/  ISETP.GE.AND P5, PT, R213, UR61, PT ;  /* 0x0000003dd5007c0c */ /* 0x000fe4000bfa6270 */
[----:B------:R-:W-:Y:S02]  /*add0*/  IMAD.X R48, RZ, RZ, R49, P4 ;  /* 0x000000ffff307224 */ /* 0x000fe400020e0631 */
[----:B------:R-:W-:-:S04]  /*ade0*/  IMAD.WIDE.U32 R40, R3, UR56, R40 ;  /* 0x0000003803287c25 */ /* 0x000fc8000f8e0028 */
[----:B------:R-:W0:Y:S01]  /*adf0*/  @!P2 LDS.128 R36, [R4+0x2400] ;  /* 0x002400000424a984 */ /* 0x000e220000000c00 */
[----:B------:R-:W-:-:S04]  /*ae00*/  IMAD R48, R48, UR56, RZ ;  /* 0x0000003830307c24 */ /* 0x000fc8000f8e02ff */
[----:B------:R-:W-:Y:S01]  /*ae10*/  IMAD R3, R3, UR57, R48 ;  /* 0x0000003903037c24 */ /* 0x000fe2000f8e0230 */
[----:B------:R-:W-:-:S03]  /*ae20*/  LEA R48, P4, R40, UR58, 0x1 ;  /* 0x0000003a28307c11 */ /* 0x000fc6000f8808ff */
[----:B------:R-:W-:-:S05]  /*ae30*/  IMAD.IADD R3, R41, 0x1, R3 ;  /* 0x0000000129037824 */ /* 0x000fca00078e0203 */
[----:B------:R-:W-:Y:S02]  /*ae40*/  LEA.HI.X R49, R40, UR59, R3, 0x1, P4 ;  /* 0x0000003b28317c11 */ /* 0x000fe4000a0f0c03 */
[----:B------:R-:W-:Y:S01]  /*ae50*/  ISETP.GE.AND P4, PT, R218, UR61, PT ;  /* 0x0000003dda007c0c */ /* 0x000fe2000bf86270 */
[----:B------:R-:W2:Y:S04]  /*ae60*/  @!P5 LDS.128 R40, [R4+0x4c00] ;  /* 0x004c00000428d984 */ /* 0x000ea80000000c00 */
[----:B0-----:R-:W-:Y:S01]  /*ae70*/  @!P2 STG.E.128 desc[UR4][R48.64], R36 ;  /* 0x000000243000a986 */ /* 0x001fe2000c101d04 */
[----:B------:R-:W-:-:S07]  /*ae80*/  ISETP.GE.AND P2, PT, R219, UR61, PT ;  /* 0x0000003ddb007c0c */ /* 0x000fce000bf46270 */
[----:B------:R-:W0:Y:S06]  /*ae90*/  @!P4 LDS.128 R36, [R4+0x7400] ;  /* 0x007400000424c984 */ /* 0x000e2c0000000c00 */
[----:B------:R-:W3:Y:S04]  /*aea0*/  @!P2 LDS.128 R44, [R4+0x9c00] ;  /* 0x009c0000042ca984 */ /* 0x000ee80000000c00 */
[----:B--2---:R2:W-:Y:S04]  /*aeb0*/  @!P5 STG.E.128 desc[UR4][R48.64+0x80], R40 ;  /* 0x000080283000d986 */ /* 0x0045e8000c101d04 */
[----:B0-----:R2:W-:Y:S04]  /*aec0*/  @!P4 STG.E.128 desc[UR4][R48.64+0x100], R36 ;  /* 0x000100243000c986 */ /* 0x0015e8000c101d04 */
[----:B---3--:R2:W-:Y:S02]  /*aed0*/  @!P2 STG.E.128 desc[UR4][R48.64+0x180], R44 ;  /* 0x0001802c3000a986 */ /* 0x0085e4000c101d04 */
.L_x_760:
[----:B------:R-:W-:Y:S05]  /*aee0*/  BSYNC B0 ;  /* 0x0000000000007941 */ /* 0x000fea0003800000 */
.L_x_759:
[----:B------:R-:W3:Y:S01]  /*aef0*/  LDL R3, [R1+0x8] ;  /* 0x0000080001037983 */ /* 0x000ee20000100800 */
[----:B-1----:R-:W-:Y:S01]  /*af00*/  @!P3 VIADD R0, R0, 0x388c0 ;  /* 0x000388c00000b836 */ /* 0x002fe20000000000 */
[----:B------:R-:W-:Y:S01]  /*af10*/  PLOP3.LUT P2, PT, PT, PT, PT, 0x8, 0x0 ;  /* 0x000000000000781c */ /* 0x000fe20003f4e170 */
[----:B------:R-:W-:Y:S01]  /*af20*/  VIADD R19, R19, 0x1 ;  /* 0x0000000113137836 */ /* 0x000fe20000000000 */
[----:B------:R-:W-:Y:S01]  /*af30*/  @!PT LDS RZ, [RZ] ;  /* 0x00000000fffff984 */ /* 0x000fe20000000800 */
[----:B------:R-:W-:Y:S01]  /*af40*/  @!PT LDS RZ, [RZ] ;  /* 0x00000000fffff984 */ /* 0x000fe20000000800 */
[----:B------:R-:W-:Y:S01]  /*af50*/  @!PT LDS RZ, [RZ] ;  /* 0x00000000fffff984 */ /* 0x000fe20000000800 */
[----:B------:R-:W-:Y:S01]  /*af60*/  @!PT LDS RZ, [RZ] ;  /* 0x00000000fffff984 */ /* 0x000fe20000000800 */
[----:B------:R0:W-:Y:S06]  /*af70*/  MEMBAR.ALL.CTA ;  /* 0x0000000000007992 */ /* 0x0001ec0000008000 */
[----:B0-----:R-:W0:Y:S01]  /*af80*/  FENCE.VIEW.ASYNC.S ;  /* 0x00000000000073c6 */ /* 0x001e220000000000 */
[----:B------:R-:W-:Y:S01]  /*af90*/  @!P3 PRMT R0, RZ, 0x654, R0 ;  /* 0x00000654ff00b816 */ /* 0x000fe20000000000 */
[----:B0-----:R0:W-:Y:S06]  /*afa0*/  BAR.SYNC.DEFER_BLOCKING R149, 0x80 ;  /* 0x000200950000751d */ /* 0x0011ec0000010000 */
[----:B------:R1:W-:Y:S01]  /*afb0*/  @!P3 SYNCS.ARRIVE.TRANS64.RED.A1T0 RZ, [R0+URZ], RZ ;  /* 0x000000ff00ffb9a7 */ /* 0x0003e2000810043f */
[----:B------:R-:W-:-:S04]  /*afc0*/  ISETP.NE.AND P3, PT, R19, 0x2, PT ;  /* 0x000000021300780c */ /* 0x000fc80003f65270 */
[----:B------:R-:W-:Y:S02]  /*afd0*/  SEL R19, R19, RZ, P3 ;  /* 0x000000ff13137207 */ /* 0x000fe40001800000 */
[----:B-1----:R-:W-:-:S04]  /*afe0*/  SEL R0, RZ, 0x1, P3 ;  /* 0x00000001ff007807 */ /* 0x002fc80001800000 */
[----:B------:R-:W-:Y:S02]  /*aff0*/  LOP3.LUT R217, R217, R0, RZ, 0x3c, !PT ;  /* 0x00000000d9d97212 */ /* 0x000fe400078e3cff */
[----:B---3--:R-:W-:-:S13]  /*b000*/  LOP3.LUT P4, RZ, R3, 0x2, RZ, 0xc0, !PT ;  /* 0x0000000203ff7812 */ /* 0x008fda000788c0ff */
[----:B0-----:R-:W-:Y:S05]  /*b010*/  @P4 BRA `(.L_x_761) ;  /* 0xffffff7400e44947 */ /* 0x001fea000383ffff */
.L_x_649:
[----:B------:R-:W-:Y:S01]  /*b020*/  BSSY B0, `(.L_x_762) ;  /* 0x0000049000007945 */ /* 0x000fe20003800000 */
[----:B------:R-:W-:Y:S02]  /*b030*/  ISETP.GE.AND P1, PT, R178, 0x1, PT ;  /* 0x00000001b200780c */ /* 0x000fe40003f26270 */
[----:B------:R-:W-:Y:S02]  /*b040*/  CS2R R2, SRZ ;  /* 0x0000000000027805 */ /* 0x000fe4000001ff00 */
[----:B------:R-:W-:Y:S01]  /*b050*/  PLOP3.LUT P0, PT, PT, PT, PT, 0x80, 0x0 ;  /* 0x000000000000781c */ /* 0x000fe20003f0f070 */
[----:B------:R-:W-:Y:S01]  /*b060*/  IMAD.MOV.U32 R0, RZ, RZ, RZ ;  /* 0x000000ffff007224 */ /* 0x000fe200078e00ff */
[----:B------:R-:W-:Y:S02]  /*b070*/  CS2R R150, SRZ ;  /* 0x0000000000967805 */ /* 0x000fe4000001ff00 */
        /* <DEDUP_REMOVED lines=11> */
[----:B------:R-:W-:Y:S01]  /*b130*/  CS2R R156, SRZ ;  /* 0x00000000009c7805 */ /* 0x000fe2000001ff00 */
[----:B------:R-:W-:Y:S01]  /*b140*/  IMAD.MOV.U32 R176, RZ, RZ, RZ ;  /* 0x000000ffffb07224 */ /* 0x000fe200078e00ff */
        /* <DEDUP_REMOVED lines=16> */
[----:B--2---:R-:W-:Y:S02]  /*b250*/  CS2R R46, SRZ ;  /* 0x00000000002e7805 */ /* 0x004fe4000001ff00 */
        /* <DEDUP_REMOVED lines=24> */
[----:B------:R-:W-:Y:S01]  /*b3e0*/  IMAD.MOV.U32 R51, RZ, RZ, RZ ;  /* 0x000000ffff337224 */ /* 0x000fe200078e00ff */
[----:B------:R-:W-:Y:S02]  /*b3f0*/  CS2R R12, SRZ ;  /* 0x00000000000c7805 */ /* 0x000fe4000001ff00 */
[----:B------:R-:W-:Y:S02]  /*b400*/  CS2R R48, SRZ ;  /* 0x0000000000307805 */ /* 0x000fe4000001ff00 */
[----:B------:R-:W-:Y:S02]  /*b410*/  CS2R R10, SRZ ;  /* 0x00000000000a7805 */ /* 0x000fe4000001ff00 */
[----:B------:R-:W-:Y:S01]  /*b420*/  CS2R R8, SRZ ;  /* 0x0000000000087805 */ /* 0x000fe2000001ff00 */
[----:B------:R-:W-:Y:S01]  /*b430*/  IMAD.MOV.U32 R7, RZ, RZ, RZ ;  /* 0x000000ffff077224 */ /* 0x000fe200078e00ff */
[----:B------:R-:W-:Y:S01]  /*b440*/  CS2R R4, SRZ ;  /* 0x0000000000047805 */ /* 0x000fe2000001ff00 */
[----:B------:R-:W-:Y:S01]  /*b450*/  IMAD.MOV.U32 R31, RZ, RZ, RZ ;  /* 0x000000ffff1f7224 */ /* 0x000fe200078e00ff */
[----:B------:R-:W-:-:S02]  /*b460*/  CS2R R26, SRZ ;  /* 0x00000000001a7805 */ /* 0x000fc4000001ff00 */
[----:B------:R-:W-:Y:S01]  /*b470*/  CS2R R28, SRZ ;  /* 0x00000000001c7805 */ /* 0x000fe2000001ff00 */
[----:B------:R-:W-:Y:S06]  /*b480*/  @P2 BRA `(.L_x_763) ;  /* 0x0000000000082947 */ /* 0x000fec0003800000 */
[----:B------:R-:W0:Y:S02]  /*b490*/  FENCE.VIEW.ASYNC.G ;  /* 0x00000000000073c6 */ /* 0x000e240000000100 */
[----:B0-----:R-:W-:Y:S06]  /*b4a0*/  BAR.ARV 0xc, 0x180 ;  /* 0x0306000000007b1d */ /* 0x001fec0000002000 */
.L_x_763:
[----:B------:R-:W-:Y:S05]  /*b4b0*/  BSYNC B0 ;  /* 0x0000000000007941 */ /* 0x000fea0003800000 */
.L_x_762:
[----:B------:R-:W-:Y:S01]  /*b4c0*/  CS2R R24, SRZ ;  /* 0x0000000000187805 */ /* 0x000fe2000001ff00 */
[----:B------:R-:W-:Y:S06]  /*b4d0*/  @!P1 BRA `(.L_x_764) ;  /* 0x0000012400489947 */ /* 0x000fec0003800000 */
[----:B------:R-:W2:Y:S01]  /*b4e0*/  LDL R20, [R1+0x64] ;  /* 0x0000640001147983 */ /* 0x000ea20000100800 */
[----:B------:R-:W0:Y:S02]  /*b4f0*/  S2R R21, SR_TID.X ;  /* 0x0000000000157919 */ /* 0x000e240000002100 */
[----:B0-----:R-:W-:-:S05]  /*b500*/  VIADD R21, R21, 0xffffff80 ;  /* 0xffffff8015157836 */ /* 0x001fca0000000000 */
[----:B------:R-:W-:-:S04]  /*b510*/  SHF.R.S32.HI R6, RZ, 0x1f, R21 ;  /* 0x0000001fff067819 */ /* 0x000fc80000011415 */
[----:B------:R-:W-:-:S04]  /*b520*/  LEA.HI R6, R6, R21, RZ, 0x7 ;  /* 0x0000001506067211 */ /* 0x000fc800078f38ff */
[----:B------:R-:W-:-:S05]  /*b530*/  SHF.R.S32.HI R6, RZ, 0x7, R6 ;  /* 0x00000007ff067819 */ /* 0x000fca0000011406 */
[----:B------:R-:W0:Y:S02]  /*b540*/  SHFL.IDX PT, R0, R6, RZ, 0x1f ;  /* 0x00001fff06007589 */ /* 0x000e2400000e0000 */
[----:B0-----:R-:W-:-:S04]  /*b550*/  LEA.HI R2, R0, R0, RZ, 0x1 ;  /* 0x0000000000027211 */ /* 0x001fc800078f08ff */
[----:B------:R-:W-:-:S05]  /*b560*/  LOP3.LUT R3, R2, 0x1e, RZ, 0xc0, !PT ;  /* 0x0000001e02037812 */ /* 0x000fca00078ec0ff */
[----:B------:R-:W-:Y:S01]  /*b570*/  IMAD.IADD R3, R0, 0x1, -R3 ;  /* 0x0000000100037824 */ /* 0x000fe200078e0a03 */
[----:B--2---:R-:W-:-:S13]  /*b580*/  R2UR UR4, R20 ;  /* 0x00000000140472ca */ /* 0x004fda00000e0000 */
[----:B------:R-:W-:-:S06]  /*b590*/  ULOP3.LUT UP0, URZ, UR4, 0x9f, URZ, 0xc0, !UPT ;  /* 0x0000009f043f7892 */ /* 0x000fcc000f80c03f */
[----:B------:R-:W-:Y:S02]  /*b5a0*/  PLOP3.LUT P0, PT, PT, PT, UP0, 0x80, 0x0 ;  /* 0x000000000000781c */ /* 0x000fe40003f0f008 */
[----:B------:R-:W-:-:S04]  /*b5b0*/  LEA R3, R3, UR4, 0xd ;  /* 0x0000000403037c11 */ /* 0x000fc8000f8e68ff */
[----:B------:R-:W-:-:S04]  /*b5c0*/  SHF.R.U32.HI R2, RZ, 0x4, R3 ;  /* 0x00000004ff027819 */ /* 0x000fc80000011603 */
[----:B------:R-:W-:-:S03]  /*b5d0*/  LOP3.LUT R2, R2, 0x3fff, RZ, 0xc0, !PT ;  /* 0x00003fff02027812 */ /* 0x000fc600078ec0ff */
        /* <DEDUP_REMOVED lines=17> */
.L_x_765:
[----:B------:R-:W-:Y:S02]  /*b6f0*/  ULDC UR4, c[0x0][0x3f4] ;  /* 0x0000fd0000047ab9 */ /* 0x000fe40000000800 */
[----:B------:R-:W-:-:S13]  /*b700*/  ISETP.LT.AND P0, PT, RZ, UR4, PT ;  /* 0x00000004ff007c0c */ /* 0x000fda000bf01270 */
[----:B------:R-:W-:Y:S05]  /*b710*/  @P0 BRA `(.L_x_766) ;  /* 0x00000000003c0947 */ /* 0x000fea0003800000 */
[----:B------:R-:W-:-:S04]  /*b720*/  LEA.HI R0, R236, R236, RZ, 0x1 ;  /* 0x000000ecec007211 */ /* 0x000fc800078f08ff */
[----:B------:R-:W-:-:S05]  /*b730*/  LOP3.LUT R3, R0, 0xfffffffe, RZ, 0xc0, !PT ;  /* 0xfffffffe00037812 */ /* 0x000fca00078ec0ff */
[----:B------:R-:W-:-:S05]  /*b740*/  IMAD.IADD R3, R236, 0x1, -R3 ;  /* 0x00000001ec037824 */ /* 0x000fca00078e0a03 */
[----:B------:R-:W-:-:S04]  /*b750*/  SHF.L.U32 R3, R3, 0x1f, RZ ;  /* 0x0000001f03037819 */ /* 0x000fc800000006ff */
[----:B------:R0:W1:Y:S03]  /*b760*/  SYNCS.PHASECHK.TRANS64.TRYWAIT P0, [R18+URZ+0x38800], R3 ;  /* 0x03880003120075a7 */ /* 0x000066000800017f */
[----:B-1----:R-:W-:Y:S05]  /*b770*/  @!P0 NANOSLEEP.SYNCS 0x989680 ;  /* 0x009896800000895d */ /* 0x002fea0003900000 */
[----:B------:R-:W1:Y:S01]  /*b780*/  @!P0 SYNCS.PHASECHK.TRANS64 P0, [R18+URZ+0x38800], R3 ;  /* 0x03880003120085a7 */ /* 0x000e62000800007f */
[----:B------:R-:W-:Y:S04]  /*b790*/  BSSY B0, `(.L_x_767) ;  /* 0x0000006000007945 */ /* 0x000fe80003800000 */
[----:B-1----:R-:W-:Y:S05]  /*b7a0*/  @P0 BRA `(.L_x_768) ;  /* 0x0000000000100947 */ /* 0x002fea0003800000 */
.L_x_769:
[----:B-1----:R1:W2:Y:S02]  /*b7b0*/  SYNCS.PHASECHK.TRANS64.TRYWAIT P0, [R18+URZ+0x38800], R3 ;  /* 0x03880003120075a7 */ /* 0x0022a4000800017f */
[----:B--2---:R-:W-:Y:S05]  /*b7c0*/  @!P0 NANOSLEEP.SYNCS 0x989680 ;  /* 0x009896800000895d */ /* 0x004fea0003900000 */
[----:B------:R-:W2:Y:S02]  /*b7d0*/  @!P0 SYNCS.PHASECHK.TRANS64 P0, [R18+URZ+0x38800], R3 ;  /* 0x03880003120085a7 */ /* 0x000ea4000800007f */
[----:B--2---:R-:W-:Y:S05]  /*b7e0*/  @!P0 BRA `(.L_x_769) ;  /* 0xfffffffc00f08947 */ /* 0x004fea000383ffff */
.L_x_768:
[----:B------:R-:W-:Y:S05]  /*b7f0*/  BSYNC B0 ;  /* 0x0000000000007941 */ /* 0x000fea0003800000 */
.L_x_767:
[----:B------:R-:W-:Y:S05]  /*b800*/  BRA `(.L_x_770) ;  /* 0x0000006800e87947 */ /* 0x000fea0003800000 */
.L_x_766:
[----:B------:R-:W2:Y:S01]  /*b810*/  LDL R29, [R1+0x64] ;  /* 0x00006400011d7983 */ /* 0x000ea20000100800 */
[----:B-----5:R-:W-:Y:S01]  /*b820*/  SHF.R.S32.HI R0, RZ, 0x1f, R144 ;  /* 0x0000001fff007819 */ /* 0x020fe20000011490 */
[----:B------:R-:W-:Y:S01]  /*b830*/  ULDC.64 UR4, c[0x0][0x3f8] ;  /* 0x0000fe0000047ab9 */ /* 0x000fe20000000a00 */
[----:B------:R-:W-:Y:S01]  /*b840*/  ULDC.64 UR6, c[0x0][0x408] ;  /* 0x0001020000067ab9 */ /* 0x000fe20000000a00 */
[----:B------:R-:W-:-:S04]  /*b850*/  IMAD.WIDE.U32 R4, R144, UR4, RZ ;  /* 0x0000000490047c25 */ /* 0x000fc8000f8e00ff */
[C---:B------:R-:W-:Y:S02]  /*b860*/  IMAD R3, R0.reuse, UR4, RZ ;  /* 0x0000000400037c24 */ /* 0x040fe4000f8e02ff */
[----:B------:R-:W-:Y:S02]  /*b870*/  IMAD R7, R0, UR6, RZ ;  /* 0x0000000600077c24 */ /* 0x000fe4000f8e02ff */
[C---:B------:R-:W-:Y:S01]  /*b880*/  IMAD R3, R144.reuse, UR5, R3 ;  /* 0x0000000590037c24 */ /* 0x040fe2000f8e0203 */
[----:B------:R-:W-:Y:S01]  /*b890*/  ULDC.64 UR4, c[0x0][0x3e8] ;  /* 0x0000fa0000047ab9 */ /* 0x000fe20000000a00 */
[----:B------:R-:W-:Y:S01]  /*b8a0*/  IMAD R7, R144, UR7, R7 ;  /* 0x0000000790077c24 */ /* 0x000fe2000f8e0207 */
[----:B------:R-:W-:Y:S01]  /*b8b0*/  LEA R24, P0, R4, UR4, 0x1 ;  /* 0x0000000404187c11 */ /* 0x000fe2000f8008ff */
[----:B------:R-:W-:Y:S01]  /*b8c0*/  IMAD.WIDE.U32 R26, R144, UR6, RZ ;  /* 0x00000006901a7c25 */ /* 0x000fe2000f8e00ff */
[----:B------:R-:W-:-:S03]  /*b8d0*/  ULDC.64 UR6, c[0x0][0x400] ;  /* 0x0001000000067ab9 */ /* 0x000fc60000000a00 */
[----:B------:R-:W-:Y:S01]  /*b8e0*/  IMAD.IADD R25, R3, 0x1, R5 ;  /* 0x0000000103197824 */ /* 0x000fe200078e0205 */
[----:B------:R-:W-:Y:S01]  /*b8f0*/  LEA R28, P1, R26, UR6, 0x1 ;  /* 0x000000061a1c7c11 */ /* 0x000fe2000f8208ff */
[----:B------:R-:W-:-:S03]  /*b900*/  IMAD.IADD R3, R7, 0x1, R27 ;  /* 0x0000000107037824 */ /* 0x000fc600078e021b */
[----:B------:R-:W-:Y:S02]  /*b910*/  LEA.HI.X R25, R4, UR5, R25, 0x1, P0 ;  /* 0x0000000504197c11 */ /* 0x000fe400080f0c19 */
[----:B------:R-:W-:Y:S02]  /*b920*/  LEA.HI.X R26, R26, UR7, R3, 0x1, P1 ;  /* 0x000000071a1a7c11 */ /* 0x000fe400088f0c03 */
[----:B--2---:R-:W-:-:S13]  /*b930*/  R2UR UR8, R29 ;  /* 0x000000001d0872ca */ /* 0x004fda00000e0000 */
[----:B------:R-:W-:-:S06]  /*b940*/  ULOP3.LUT UP0, URZ, UR8, 0x3ff, URZ, 0xc0, !UPT ;  /* 0x000003ff083f7892 */ /* 0x000fcc000f80c03f */
[----:B------:R-:W-:-:S13]  /*b950*/  PLOP3.LUT P2, PT, PT, PT, UP0, 0x80, 0x0 ;  /* 0x000000000000781c */ /* 0x000fda0003f4f008 */
        /* <DEDUP_REMOVED lines=17> */
.L_x_771:
[----:B------:R-:W-:Y:S01]  /*ba70*/  ULDC.U8 UR4, c[0x0][0x410] ;  /* 0x0001040000047ab9 */ /* 0x000fe20000000000 */
[----:B------:R-:W-:Y:S01]  /*ba80*/  R2UR UR5, R29 ;  /* 0x000000001d0572ca */ /* 0x000fe200000e0000 */
[----:B------:R-:W-:Y:S01]  /*ba90*/  BSSY B0, `(.L_x_772) ;  /* 0x0000689000007945 */ /* 0x000fe20003800000 */
[----:B------:R-:W-:Y:S01]  /*baa0*/  ISETP.NE.AND P0, PT, RZ, UR4, PT ;  /* 0x00000004ff007c0c */ /* 0x000fe2000bf05270 */
[----:B------:R-:W-:-:S10]  /*bab0*/  IMAD R6, R121, 0x80, R212 ;  /* 0x0000008079067824 */ /* 0x000fd400078e02d4 */
[----:B------:R-:W-:Y:S02]  /*bac0*/  LEA R0, R229, UR5, 0x1 ;  /* 0x00000005e5007c11 */ /* 0x000fe4000f8e08ff */
[----:B------:R-:W-:Y:S05]  /*bad0*/  @!P0 BRA `(.L_x_773) ;  /* 0x0000003000b08947 */ /* 0x000fea0003800000 */
[----:B------:R-:W-:-:S03]  /*bae0*/  UMOV UR4, 0xffffffff ;  /* 0xffffffff00047882 */ /* 0x000fc60000000000 */
[----:B------:R-:W-:Y:S05]  /*baf0*/  BRA.DIV UR4, `(.L_x_774) ;  /* 0x000001da04487947 */ /* 0x000fea000b800000 */
[----:B------:R0:W1:Y:S04]  /*bb00*/  SHFL.IDX PT, R3, R25, RZ, 0x181f ;  /* 0x00181fff19037589 */ /* 0x00006800000e0000 */
[----:B------:R0:W2:Y:S04]  /*bb10*/  SHFL.IDX PT, R4, R24, RZ, 0x181f ;  /* 0x00181fff18047589 */ /* 0x0000a800000e0000 */
[----:B------:R0:W3:Y:S04]  /*bb20*/  SHFL.IDX PT, R5, R26, RZ, 0x181f ;  /* 0x00181fff1a057589 */ /* 0x0000e800000e0000 */
[----:B------:R0:W4:Y:S02]  /*bb30*/  SHFL.IDX PT, R14, R28, RZ, 0x181f ;  /* 0x00181fff1c0e7589 */ /* 0x00012400000e0000 */
.L_x_1061:
[----:B------:R-:W-:Y:S01]  /*bb40*/  ULDC UR4, c[0x0][0x448] ;  /* 0x0001120000047ab9 */ /* 0x000fe20000000800 */
[----:B------:R-:W-:Y:S01]  /*bb50*/  LEA.HI R7, R236, R236, RZ, 0x1 ;  /* 0x000000ecec077211 */ /* 0x000fe200078f08ff */
[----:B------:R-:W-:Y:S01]  /*bb60*/  IMAD R44, R177, UR4, RZ ;  /* 0x00000004b12c7c24 */ /* 0x000fe2000f8e02ff */
[----:B------:R-:W-:Y:S01]  /*bb70*/  BSSY B1, `(.L_x_775) ;  /* 0x000003e000017945 */ /* 0x000fe20003800000 */
[----:B------:R-:W-:Y:S02]  /*bb80*/  CS2R R12, SRZ ;  /* 0x00000000000c7805 */ /* 0x000fe4000001ff00 */
[----:B------:R-:W-:Y:S02]  /*bb90*/  LOP3.LUT R11, R7, 0xfffffffe, RZ, 0xc0, !PT ;  /* 0xfffffffe070b7812 */ /* 0x000fe400078ec0ff */
[----:B------:R-:W-:Y:S02]  /*bba0*/  CS2R R20, SRZ ;  /* 0x0000000000147805 */ /* 0x000fe4000001ff00 */
[----:B------:R-:W-:Y:S01]  /*bbb0*/  ISETP.GE.AND P0, PT, R6, R44, PT ;  /* 0x0000002c0600720c */ /* 0x000fe20003f06270 */
[----:B------:R-:W-:Y:S01]  /*bbc0*/  IMAD R44, R121, -0x80, R44 ;  /* 0xffffff80792c7824 */ /* 0x000fe200078e022c */
[----:B0-----:R-:W-:Y:S01]  /*bbd0*/  CS2R R24, SRZ ;  /* 0x0000000000187805 */ /* 0x001fe2000001ff00 */
[----:B------:R-:W-:Y:S01]  /*bbe0*/  IMAD.IADD R45, R236, 0x1, -R11 ;  /* 0x00000001ec2d7824 */ /* 0x000fe200078e0a0b */
[----:B------:R-:W-:-:S02]  /*bbf0*/  CS2R R26, SRZ ;  /* 0x00000000001a7805 */ /* 0x000fc4000001ff00 */
[----:B------:R-:W-:Y:S02]  /*bc00*/  CS2R R6, SRZ ;  /* 0x0000000000067805 */ /* 0x000fe4000001ff00 */
[----:B------:R-:W-:Y:S02]  /*bc10*/  CS2R R8, SRZ ;  /* 0x0000000000087805 */ /* 0x000fe4000001ff00 */
[----:B------:R-:W-:Y:S02]  /*bc20*/  CS2R R28, SRZ ;  /* 0x00000000001c7805 */ /* 0x000fe4000001ff00 */
[----:B------:R-:W-:Y:S01]  /*bc30*/  CS2R R10, SRZ ;  /* 0x00000000000a7805 */ /* 0x000fe2000001ff00 */
[----:B------:R-:W-:Y:S06]  /*bc40*/  @P0 BRA `(.L_x_776) ;  /* 0x0000000000c00947 */ /* 0x000fec0003800000 */
[----:B------:R-:W-:Y:S01]  /*bc50*/  ULDC UR4, c[0x0][0x3f4] ;  /* 0x0000fd0000047ab9 */ /* 0x000fe20000000800 */
[C---:B------:R-:W-:Y:S01]  /*bc60*/  IMAD.SHL.U32 R35, R215.reuse, 0x2, RZ ;  /* 0x00000002d7237824 */ /* 0x040fe200078e00ff */
[----:B------:R-:W-:Y:S01]  /*bc70*/  ISETP.GE.AND P2, PT, R215, UR4, PT ;  /* 0x00000004d7007c0c */ /* 0x000fe2000bf46270 */
[C---:B------:R-:W-:Y:S01]  /*bc80*/  IMAD.SHL.U32 R39, R214.reuse, 0x2, RZ ;  /* 0x00000002d6277824 */ /* 0x040fe200078e00ff */
[----:B------:R-:W-:Y:S01]  /*bc90*/  ISETP.GE.AND P1, PT, R214, UR4, PT ;  /* 0x00000004d6007c0c */ /* 0x000fe2000bf26270 */
[C---:B------:R-:W-:Y:S01]  /*bca0*/  IMAD.SHL.U32 R43, R216.reuse, 0x2, RZ ;  /* 0x00000002d82b7824 */ /* 0x040fe200078e00ff */
[----:B------:R-:W-:Y:S02]  /*bcb0*/  ISETP.GE.AND P0, PT, R216, UR4, PT ;  /* 0x00000004d8007c0c */ /* 0x000fe4000bf06270 */
[----:B------:R-:W-:Y:S02]  /*bcc0*/  CS2R R26, SRZ ;  /* 0x00000000001a7805 */ /* 0x000fe4000001ff00 */
[----:B------:R-:W-:-:S02]  /*bcd0*/  ISETP.GE.AND P3, PT, R22, UR4, PT ;  /* 0x0000000416007c0c */ /* 0x000fc4000bf66270 */
[----:B------:R-:W-:Y:S02]  /*bce0*/  CS2R R10, SRZ ;  /* 0x00000000000a7805 */ /* 0x000fe4000001ff00 */
[----:B------:R-:W-:Y:S02]  /*bcf0*/  SHF.R.S32.HI R6, RZ, 0x1f, R215 ;  /* 0x0000001fff067819 */ /* 0x000fe400000114d7 */
[----:B------:R-:W-:Y:S02]  /*bd00*/  CS2R R24, SRZ ;  /* 0x0000000000187805 */ /* 0x000fe4000001ff00 */
[----:B------:R-:W-:Y:S01]  /*bd10*/  SHF.R.S32.HI R7, RZ, 0x1f, R214 ;  /* 0x0000001fff077819 */ /* 0x000fe200000114d6 */
[----:B------:R-:W-:Y:S01]  /*bd20*/  ULDC.64 UR6, c[0x0][0x208] ;  /* 0x0000820000067ab9 */ /* 0x000fe20000000a00 */
[----:B------:R-:W-:Y:S02]  /*bd30*/  SHF.L.U64.HI R6, R215, 0x1, R6 ;  /* 0x00000001d7067819 */ /* 0x000fe40000010206 */
[----:B------:R-:W-:-:S02]  /*bd40*/  SHF.L.U64.HI R8, R214, 0x1, R7 ;  /* 0x00000001d6087819 */ /* 0x000fc40000010207 */
[C---:B--2---:R-:W-:Y:S02]  /*bd50*/  @!P2 IADD3 R32, P4, R4.reuse, R35, RZ ;  /* 0x000000230420a210 */ /* 0x044fe40007f9e0ff */
[----:B------:R-:W-:Y:S01]  /*bd60*/  @!P1 IADD3 R36, P5, R4, R39, RZ ;  /* 0x0000002704249210 */ /* 0x000fe20007fbe0ff */
[----:B-1----:R-:W-:Y:S01]  /*bd70*/  @!P3 IMAD.MOV.U32 R7, RZ, RZ, R3 ;  /* 0x000000ffff07b224 */ /* 0x002fe200078e0003 */
[----:B----4-:R-:W-:Y:S01]  /*bd80*/  @!P2 IADD3 R34, P6, R14, R35, RZ ;  /* 0x000000230e22a210 */ /* 0x010fe20007fde0ff */
[C---:B------:R-:W-:Y:S01]  /*bd90*/  @!P2 IMAD.X R33, R3.reuse, 0x1, R6, P4 ;  /* 0x000000010321a824 */ /* 0x040fe200020e0606 */
[----:B------:R-:W-:Y:S01]  /*bda0*/  SHF.R.S32.HI R9, RZ, 0x1f, R216 ;  /* 0x0000001fff097819 */ /* 0x000fe200000114d8 */
[----:B------:R-:W-:Y:S01]  /*bdb0*/  @!P1 IMAD.X R37, R3, 0x1, R8, P5 ;  /* 0x0000000103259824 */ /* 0x000fe200028e0608 */
[----:B---3--:R-:W-:Y:S01]  /*bdc0*/  @!P2 IADD3.X R35, R5, R6, RZ, P6, !PT ;  /* 0x000000060523a210 */ /* 0x008fe200037fe4ff */
[----:B------:R-:W-:Y:S01]  /*bdd0*/  @!P3 IMAD.MOV.U32 R6, RZ, RZ, R4 ;  /* 0x000000ffff06b224 */ /* 0x000fe200078e0004 */
[----:B------:R-:W-:-:S02]  /*bde0*/  SHF.L.U64.HI R12, R216, 0x1, R9 ;  /* 0x00000001d80c7819 */ /* 0x000fc40000010209 */
[----:B------:R-:W-:Y:S02]  /*bdf0*/  CS2R R28, SRZ ;  /* 0x00000000001c7805 */ /* 0x000fe4000001ff00 */
[----:B------:R-:W-:Y:S02]  /*be00*/  @!P1 IADD3 R38, P4, R14, R39, RZ ;  /* 0x000000270e269210 */ /* 0x000fe40007f9e0ff */
[----:B------:R-:W-:Y:S02]  /*be10*/  CS2R R20, SRZ ;  /* 0x0000000000147805 */ /* 0x000fe4000001ff00 */
[-C--:B------:R-:W-:Y:S01]  /*be20*/  @!P0 IADD3 R40, P6, R4, R43.reuse, RZ ;  /* 0x0000002b04288210 */ /* 0x080fe20007fde0ff */
[----:B------:R-:W-:Y:S01]  /*be30*/  @!P3 IMAD.MOV.U32 R4, RZ, RZ, R14 ;  /* 0x000000ffff04b224 */ /* 0x000fe200078e000e */
[----:B------:R-:W-:Y:S01]  /*be40*/  @!P0 IADD3 R42, P5, R14, R43, RZ ;  /* 0x0000002b0e2a8210 */ /* 0x000fe20007fbe0ff */
[----:B------:R-:W-:Y:S01]  /*be50*/  @!P1 IMAD.X R39, R5, 0x1, R8, P4 ;  /* 0x0000000105279824 */ /* 0x000fe200020e0608 */
[----:B------:R-:W-:Y:S01]  /*be60*/  CS2R R8, SRZ ;  /* 0x0000000000087805 */ /* 0x000fe2000001ff00 */
[----:B------:R-:W-:Y:S01]  /*be70*/  @!P3 IMAD.WIDE R14, R22, 0x2, R6 ;  /* 0x00000002160eb825 */ /* 0x000fe200078e0206 */
[----:B------:R-:W-:Y:S01]  /*be80*/  CS2R R6, SRZ ;  /* 0x0000000000067805 */ /* 0x000fe2000001ff00 */
[----:B------:R0:W5:Y:S02]  /*be90*/  @!P2 LD.E.64 R24, desc[UR6][R32.64] ;  /* 0x000000062018a980 */ /* 0x000164000c101b00 */
[----:B------:R-:W-:-:S02]  /*bea0*/  @!P0 IMAD.X R41, R3, 0x1, R12, P6 ;  /* 0x0000000103298824 */ /* 0x000fc400030e060c */
[----:B------:R-:W-:Y:S01]  /*beb0*/  @!P0 IMAD.X R43, R5, 0x1, R12, P5 ;  /* 0x00000001052b8824 */ /* 0x000fe200028e060c */
[----:B------:R-:W-:Y:S01]  /*bec0*/  CS2R R12, SRZ ;  /* 0x00000000000c7805 */ /* 0x000fe2000001ff00 */
[----:B------:R-:W-:Y:S01]  /*bed0*/  @!P3 IMAD.WIDE R30, R22, 0x2, R4 ;  /* 0x00000002161eb825 */ /* 0x000fe200078e0204 */
[----:B------:R0:W5:Y:S04]  /*bee0*/  @!P3 LD.E.64 R26, desc[UR6][R14.64] ;  /* 0x000000060e1ab980 */ /* 0x000168000c101b00 */
[----:B------:R0:W5:Y:S04]  /*bef0*/  @!P3 LD.E.64 R10, desc[UR6][R30.64] ;  /* 0x000000061e0ab980 */ /* 0x000168000c101b00 */
[----:B------:R0:W5:Y:S04]  /*bf00*/  @!P2 LD.E.64 R28, desc[UR6][R34.64] ;  /* 0x00000006221ca980 */ /* 0x000168000c101b00 */
[----:B------:R0:W5:Y:S04]  /*bf10*/  @!P1 LD.E.64 R20, desc[UR6][R36.64] ;  /* 0x0000000624149980 */ /* 0x000168000c101b00 */
[----:B------:R0:W5:Y:S04]  /*bf20*/  @!P1 LD.E.64 R8, desc[UR6][R38.64] ;  /* 0x0000000626089980 */ /* 0x000168000c101b00 */
[----:B------:R0:W5:Y:S04]  /*bf30*/  @!P0 LD.E.64 R12, desc[UR6][R40.64] ;  /* 0x00000006280c8980 */ /* 0x000168000c101b00 */
[----:B------:R0:W5:Y:S02]  /*bf40*/  @!P0 LD.E.64 R6, desc[UR6][R42.64] ;  /* 0x000000062a068980 */ /* 0x000164000c101b00 */
.L_x_776:
[----:B------:R-:W-:Y:S05]  /*bf50*/  BSYNC B1 ;  /* 0x0000000000017941 */ /* 0x000fea0003800000 */
.L_x_775:
[----:B---3--:R-:W-:Y:S01]  /*bf60*/  SHF.L.U32 R5, R45, 0x1f, RZ ;  /* 0x0000001f2d057819 */ /* 0x008fe200000006ff */
[----:B0----5:R-:W-:Y:S01]  /*bf70*/  IMAD.MOV.U32 R30, RZ, RZ, R26 ;  /* 0x000000ffff1e7224 */ /* 0x021fe200078e001a */
[--C-:B------:R-:W-:Y:S01]  /*bf80*/  SHF.R.U64 R47, R26, 0x10, R27.reuse ;  /* 0x000000101a2f7819 */ /* 0x100fe2000000121b */
[--C-:B------:R-:W-:Y:S01]  /*bf90*/  IMAD.MOV.U32 R31, RZ, RZ, R27.reuse ;  /* 0x000000ffff1f7224 */ /* 0x100fe200078e001b */
[----:B------:R-:W0:Y:S01]  /*bfa0*/  SYNCS.PHASECHK.TRANS64.TRYWAIT P0, [R18+URZ+0x38800], R5 ;  /* 0x03880005120075a7 */ /* 0x000e22000800017f */
[----:B------:R-:W-:Y:S01]  /*bfb0*/  SHF.R.U32.HI R26, RZ, 0x10, R27 ;  /* 0x00000010ff1a7819 */ /* 0x000fe2000001161b */
[----:B------:R-:W-:Y:S01]  /*bfc0*/  IMAD.MOV.U32 R15, RZ, RZ, R24 ;  /* 0x000000ffff0f7224 */ /* 0x000fe200078e0018 */
[--C-:B------:R-:W-:Y:S01]  /*bfd0*/  SHF.R.U64 R50, R24, 0x10, R25.reuse ;  /* 0x0000001018327819 */ /* 0x100fe20000001219 */
[----:B------:R-:W-:Y:S01]  /*bfe0*/  IMAD.MOV.U32 R27, RZ, RZ, R25 ;  /* 0x000000ffff1b7224 */ /* 0x000fe200078e0019 */
[--C-:B------:R-:W-:Y:S01]  /*bff0*/  SHF.R.U64 R45, R20, 0x10, R21.reuse ;  /* 0x00000010142d7819 */ /* 0x100fe20000001215 */
[--C-:B------:R-:W-:Y:S01]  /*c000*/  IMAD.MOV.U32 R24, RZ, RZ, R21.reuse ;  /* 0x000000ffff187224 */ /* 0x100fe200078e0015 */
[----:B------:R-:W-:Y:S01]  /*c010*/  SHF.R.U32.HI R43, RZ, 0x10, R21 ;  /* 0x00000010ff2b7819 */ /* 0x000fe20000011615 */
[----:B----4-:R-:W-:Y:S01]  /*c020*/  IMAD.MOV.U32 R14, RZ, RZ, R20 ;  /* 0x000000ffff0e7224 */ /* 0x010fe200078e0014 */
[----:B------:R-:W-:Y:S01]  /*c030*/  SHF.R.U32.HI R48, RZ, 0x10, R25 ;  /* 0x00000010ff307819 */ /* 0x000fe20000011619 */
[----:B-1----:R-:W-:Y:S01]  /*c040*/  IMAD.MOV.U32 R3, RZ, RZ, R12 ;  /* 0x000000ffff037224 */ /* 0x002fe200078e000c */
[----:B------:R-:W-:Y:S01]  /*c050*/  SHF.R.U64 R40, R28, 0x10, R29 ;  /* 0x000000101c287819 */ /* 0x000fe2000000121d */
[----:B--2---:R-:W-:Y:S01]  /*c060*/  IMAD.MOV.U32 R4, RZ, RZ, R13 ;  /* 0x000000ffff047224 */ /* 0x004fe200078e000d */
[----:B------:R-:W-:Y:S01]  /*c070*/  SHF.R.U32.HI R38, RZ, 0x10, R29 ;  /* 0x00000010ff267819 */ /* 0x000fe2000001161d */
[----:B------:R-:W-:Y:S01]  /*c080*/  IMAD.MOV.U32 R34, RZ, RZ, R10 ;  /* 0x000000ffff227224 */ /* 0x000fe200078e000a */
[----:B------:R-:W-:Y:S01]  /*c090*/  SHF.R.U64 R46, R12, 0x10, R13 ;  /* 0x000000100c2e7819 */ /* 0x000fe2000000120d */
[----:B------:R-:W-:Y:S01]  /*c0a0*/  IMAD.MOV.U32 R35, RZ, RZ, R11 ;  /* 0x000000ffff237224 */ /* 0x000fe200078e000b */
[----:B------:R-:W-:Y:S01]  /*c0b0*/  SHF.R.U32.HI R41, RZ, 0x10, R13 ;  /* 0x00000010ff297819 */ /* 0x000fe2000001160d */
[----:B------:R-:W-:Y:S01]  /*c0c0*/  IMAD.MOV.U32 R21, RZ, RZ, R28 ;  /* 0x000000ffff157224 */ /* 0x000fe200078e001c */
[----:B------:R-:W-:Y:S01]  /*c0d0*/  SHF.R.U64 R39, R10, 0x10, R11 ;  /* 0x000000100a277819 */ /* 0x000fe2000000120b */
[----:B------:R-:W-:Y:S01]  /*c0e0*/  IMAD.MOV.U32 R33, RZ, RZ, R29 ;  /* 0x000000ffff217224 */ /* 0x000fe200078e001d */
[----:B------:R-:W-:Y:S01]  /*c0f0*/  SHF.R.U32.HI R42, RZ, 0x10, R11 ;  /* 0x00000010ff2a7819 */ /* 0x000fe2000001160b */
[--C-:B------:R-:W-:Y:S01]  /*c100*/  IMAD.MOV.U32 R32, RZ, RZ, R9.reuse ;  /* 0x000000ffff207224 */ /* 0x100fe200078e0009 */
[----:B------:R-:W-:Y:S01]  /*c110*/  VIMNMX R29, R44, 0x80, PT ;  /* 0x000000802c1d7848 */ /* 0x000fe20003fe0100 */
[----:B------:R-:W-:Y:S01]  /*c120*/  BSSY B1, `(.L_x_777) ;  /* 0x0000016000017945 */ /* 0x000fe20003800000 */
[--C-:B------:R-:W-:Y:S01]  /*c130*/  SHF.R.U64 R36, R8, 0x10, R9.reuse ;  /* 0x0000001008247819 */ /* 0x100fe20000001209 */
[----:B------:R-:W-:Y:S01]  /*c140*/  IMAD.MOV.U32 R13, RZ, RZ, R8 ;  /* 0x000000ffff0d7224 */ /* 0x000fe200078e0008 */
[----:B------:R-:W-:Y:S01]  /*c150*/  SHF.R.U32.HI R37, RZ, 0x10, R9 ;  /* 0x00000010ff257819 */ /* 0x000fe20000011609 */
[----:B------:R-:W-:Y:S01]  /*c160*/  IMAD.MOV.U32 R9, RZ, RZ, R6 ;  /* 0x000000ffff097224 */ /* 0x000fe200078e0006 */
[--C-:B------:R-:W-:Y:S01]  /*c170*/  SHF.R.U64 R6, R6, 0x10, R7.reuse ;  /* 0x0000001006067819 */ /* 0x100fe20000001207 */
[----:B------:R-:W-:Y:S01]  /*c180*/  IMAD.MOV.U32 R10, RZ, RZ, R7 ;  /* 0x000000ffff0a7224 */ /* 0x000fe200078e0007 */
[----:B------:R-:W-:-:S02]  /*c190*/  PRMT R20, R27, 0x5410, R48 ;  /* 0x000054101b147816 */ /* 0x000fc40000000030 */
[----:B------:R-:W-:Y:S02]  /*c1a0*/  PRMT R12, R24, 0x5410, R43 ;  /* 0x00005410180c7816 */ /* 0x000fe4000000002b */
[----:B------:R-:W-:Y:S02]  /*c1b0*/  SHF.R.U32.HI R7, RZ, 0x10, R7 ;  /* 0x00000010ff077819 */ /* 0x000fe40000011607 */
[----:B------:R-:W-:Y:S02]  /*c1c0*/  PRMT R25, R30, 0x5410, R47 ;  /* 0x000054101e197816 */ /* 0x000fe4000000002f */
[----:B------:R-:W-:Y:S02]  /*c1d0*/  PRMT R26, R31, 0x5410, R26 ;  /* 0x000054101f1a7816 */ /* 0x000fe4000000001a */
[----:B------:R-:W-:Y:S02]  /*c1e0*/  PRMT R15, R15, 0x5410, R50 ;  /* 0x000054100f0f7816 */ /* 0x000fe40000000032 */
[----:B------:R-:W-:-:S02]  /*c1f0*/  PRMT R11, R14, 0x5410, R45 ;  /* 0x000054100e0b7816 */ /* 0x000fc4000000002d */
[----:B------:R-:W-:Y:S02]  /*c200*/  ISETP.GE.AND P1, PT, R212, R29, PT ;  /* 0x0000001dd400720c */ /* 0x000fe40003f26270 */
[----:B------:R-:W-:Y:S02]  /*c210*/  PRMT R3, R3, 0x5410, R46 ;  /* 0x0000541003037816 */ /* 0x000fe4000000002e */
[----:B------:R-:W-:Y:S02]  /*c220*/  PRMT R8, R4, 0x5410, R41 ;  /* 0x0000541004087816 */ /* 0x000fe40000000029 */
[----:B------:R-:W-:Y:S02]  /*c230*/  PRMT R27, R34, 0x5410, R39 ;  /* 0x00005410221b7816 */ /* 0x000fe40000000027 */
[----:B------:R-:W-:Y:S02]  /*c240*/  PRMT R28, R35, 0x5410, R42 ;  /* 0x00005410231c7816 */ /* 0x000fe4000000002a */
[----:B------:R-:W-:-:S02]  /*c250*/  PRMT R21, R21, 0x5410, R40 ;  /* 0x0000541015157816 */ /* 0x000fc40000000028 */
[----:B------:R-:W-:Y:S01]  /*c260*/  PRMT R24, R33, 0x5410, R38 ;  /* 0x0000541021187816 */ /* 0x000fe20000000026 */
[----:B0-----:R-:W-:Y:S06]  /*c270*/  @!P0 BRA `(.L_x_778) ;  /* 0x000001d000d88947 */ /* 0x001fec0003800000 */
.L_x_1062:
[----:B------:R-:W-:Y:S05]  /*c280*/  BSYNC B1 ;  /* 0x0000000000017941 */ /* 0x000fea0003800000 */
.L_x_777:
[----:B------:R-:W-:Y:S01]  /*c290*/  BSSY B1, `(.L_x_779) ;  /* 0x00000ad000017945 */ /* 0x000fe20003800000 */
[----:B------:R-:W-:Y:S02]  /*c2a0*/  PRMT R13, R13, 0x5410, R36 ;  /* 0x000054100d0d7816 */ /* 0x000fe40000000024 */
[----:B------:R-:W-:Y:S02]  /*c2b0*/  PRMT R14, R32, 0x5410, R37 ;  /* 0x00005410200e7816 */ /* 0x000fe40000000025 */
[----:B------:R-:W-:Y:S02]  /*c2c0*/  PRMT R9, R9, 0x5410, R6 ;  /* 0x0000541009097816 */ /* 0x000fe40000000006 */
[----:B------:R-:W-:Y:S01]  /*c2d0*/  PRMT R10, R10, 0x5410, R7 ;  /* 0x000054100a0a7816 */ /* 0x000fe20000000007 */
[----:B------:R-:W-:Y:S06]  /*c2e0*/  @P1 BRA `(.L_x_780) ;  /* 0x00000008009c1947 */ /* 0x000fec0003800000 */
[----:B0-----:R-:W0:Y:S01]  /*c2f0*/  LDC R5, c[0x0][0x3f4] ;  /* 0x0000fd00ff057b82 */ /* 0x001e220000000800 */
[----:B------:R-:W-:Y:S01]  /*c300*/  BSSY B2, `(.L_x_781) ;  /* 0x000002c000027945 */ /* 0x000fe20003800000 */
[-C--:B0-----:R-:W-:Y:S02]  /*c310*/  ISETP.GE.AND P0, PT, R22, R5.reuse, PT ;  /* 0x000000051600720c */ /* 0x081fe40003f06270 */
[-C--:B------:R-:W-:Y:S02]  /*c320*/  ISETP.GE.AND P1, PT, R215, R5.reuse, PT ;  /* 0x00000005d700720c */ /* 0x080fe40003f26270 */
[-C--:B------:R-:W-:Y:S02]  /*c330*/  ISETP.GE.AND P2, PT, R214, R5.reuse, PT ;  /* 0x00000005d600720c */ /* 0x080fe40003f46270 */
[----:B------:R-:W-:-:S07]  /*c340*/  ISETP.GE.AND P3, PT, R216, R5, PT ;  /* 0x00000005d800720c */ /* 0x000fce0003f66270 */
[----:B------:R-:W-:Y:S06]  /*c350*/  @P0 BRA `(.L_x_782) ;  /* 0x0000000000980947 */ /* 0x000fec0003800000 */
[----:B------:R-:W0:Y:S01]  /*c360*/  LDS.128 R4, [R0] ;  /* 0x0000000000047984 */ /* 0x000e220000000c00 */
[C---:B------:R-:W-:Y:S01]  /*c370*/  IMAD.U32 R37, R27.reuse, 0x10000, RZ ;  /* 0x000100001b257824 */ /* 0x040fe200078e00ff */
[----:B------:R-:W-:Y:S01]  /*c380*/  LOP3.LUT R36, R27, 0xffff0000, RZ, 0xc0, !PT ;  /* 0xffff00001b247812 */ /* 0x000fe200078ec0ff */
[C---:B------:R-:W-:Y:S01]  /*c390*/  IMAD.U32 R35, R25.reuse, 0x10000, RZ ;  /* 0x0001000019237824 */ /* 0x040fe200078e00ff */
[----:B------:R-:W-:Y:S01]  /*c3a0*/  LOP3.LUT R34, R25, 0xffff0000, RZ, 0xc0, !PT ;  /* 0xffff000019227812 */ /* 0x000fe200078ec0ff */
[C---:B0-----:R-:W-:Y:S01]  /*c3b0*/  IMAD.U32 R30, R4.reuse, 0x10000, RZ ;  /* 0x00010000041e7824 */ /* 0x041fe200078e00ff */
[----:B------:R-:W-:Y:S01]  /*c3c0*/  LOP3.LUT R4, R4, 0xffff0000, RZ, 0xc0, !PT ;  /* 0xffff000004047812 */ /* 0x000fe200078ec0ff */
[C---:B------:R-:W-:Y:S01]  /*c3d0*/  IMAD.U32 R31, R5.reuse, 0x10000, RZ ;  /* 0x00010000051f7824 */ /* 0x040fe200078e00ff */
[----:B------:R-:W-:Y:S01]  /*c3e0*/  LOP3.LUT R5, R5, 0xffff0000, RZ, 0xc0, !PT ;  /* 0xffff000005057812 */ /* 0x000fe200078ec0ff */
[C---:B------:R-:W-:Y:S01]  /*c3f0*/  IMAD.U32 R32, R6.reuse, 0x10000, RZ ;  /* 0x0001000006207824 */ /* 0x040fe200078e00ff */
[----:B------:R-:W-:Y:S01]  /*c400*/  LOP3.LUT R6, R6, 0xffff0000, RZ, 0xc0, !PT ;  /* 0xffff000006067812 */ /* 0x000fe200078ec0ff */
[C---:B------:R-:W-:Y:S01]  /*c410*/  FMUL.FTZ R39, R4.reuse, R37 ;  /* 0x0000002504277220 */ /* 0x040fe20000410000 */
[----:B------:R-:W-:Y:S01]  /*c420*/  FMUL.FTZ R4, R4, R35 ;  /* 0x0000002304047220 */ /* 0x000fe20000410000 */
[----:B------:R-:W-:-:S02]  /*c430*/  IMAD.U32 R33, R7, 0x10000, RZ ;  /* 0x0001000007217824 */ /* 0x000fc400078e00ff */
[----:B------:R-:W-:Y:S01]  /*c440*/  FMUL.FTZ R40, R5, R36 ;  /* 0x0000002405287220 */ /* 0x000fe20000410000 */
[C---:B------:R-:W-:Y:S01]  /*c450*/  FFMA.FTZ R39, R30.reuse, R35, -R39 ;  /* 0x000000231e277223 */ /* 0x040fe20000010827 */
[----:B------:R-:W-:Y:S01]  /*c460*/  FFMA.FTZ R38, R30, R37, R4 ;  /* 0x000000251e267223 */ /* 0x000fe20000010004 */
[----:B------:R-:W-:Y:S01]  /*c470*/  LOP3.LUT R7, R7, 0xffff0000, RZ, 0xc0, !PT ;  /* 0xffff000007077812 */ /* 0x000fe200078ec0ff */
[-C--:B------:R-:W-:Y:S01]  /*c480*/  FMUL.FTZ R42, R5, R34.reuse ;  /* 0x00000022052a7220 */ /* 0x080fe20000410000 */
[C---:B------:R-:W-:Y:S01]  /*c490*/  LOP3.LUT R30, R28.reuse, 0xffff0000, RZ, 0xc0, !PT ;  /* 0xffff00001c1e7812 */ /* 0x040fe200078ec0ff */
[----:B------:R-:W-:Y:S01]  /*c4a0*/  IMAD.U32 R35, R28, 0x10000, RZ ;  /* 0x000100001c237824 */ /* 0x000fe200078e00ff */
[C---:B------:R-:W-:Y:S01]  /*c4b0*/  LOP3.LUT R4, R26.reuse, 0xffff0000, RZ, 0xc0, !PT ;  /* 0xffff00001a047812 */ /* 0x040fe200078ec0ff */
[----:B------:R-:W-:Y:S02]  /*c4c0*/  IMAD.U32 R5, R26, 0x10000, RZ ;  /* 0x000100001a057824 */ /* 0x000fe400078e00ff */
[C---:B------:R-:W-:Y:S01]  /*c4d0*/  FFMA.FTZ R40, R31.reuse, R34, -R40 ;  /* 0x000000221f287223 */ /* 0x040fe20000010828 */
[----:B------:R-:W-:Y:S01]  /*c4e0*/  FFMA.FTZ R31, R31, R36, R42 ;  /* 0x000000241f1f7223 */ /* 0x000fe2000001002a */
[C---:B------:R-:W-:Y:S01]  /*c4f0*/  FMUL.FTZ R37, R6.reuse, R35 ;  /* 0x0000002306257220 */ /* 0x040fe20000410000 */
[-C--:B------:R-:W-:Y:S01]  /*c500*/  FMUL.FTZ R34, R6, R5.reuse ;  /* 0x0000000506227220 */ /* 0x080fe20000410000 */
        /* <DEDUP_REMOVED lines=8> */
[----:B------:R-:W-:Y:S02]  /*c590*/  F2FP.BF16.F32.PACK_AB R6, R35, R6 ;  /* 0x000000062306723e */ /* 0x000fe400000010ff */
[----:B------:R-:W-:-:S05]  /*c5a0*/  F2FP.BF16.F32.PACK_AB R7, R30, R7 ;  /* 0x000000071e07723e */ /* 0x000fca00000010ff */
[----:B------:R0:W-:Y:S02]  /*c5b0*/  STS.128 [R0], R4 ;  /* 0x0000000400007388 */ /* 0x0001e40000000c00 */
.L_x_782:
[----:B------:R-:W-:Y:S05]  /*c5c0*/  BSYNC B2 ;  /* 0x0000000000027941 */ /* 0x000fea0003800000 */
.L_x_781:
[----:B------:R-:W-:Y:S04]  /*c5d0*/  BSSY B2, `(.L_x_783) ;  /* 0x0000028000027945 */ /* 0x000fe80003800000 */
[----:B------:R-:W-:Y:S05]  /*c5e0*/  @P1 BRA `(.L_x_784) ;  /* 0x0000000000981947 */ /* 0x000fea0003800000 */
[----:B0-----:R-:W0:Y:S01]  /*c5f0*/  LDS.128 R4, [R0+0x4000] ;  /* 0x0040000000047984 */ /* 0x001e220000000c00 */
        /* <DEDUP_REMOVED lines=36> */
[----:B------:R1:W-:Y:S02]  /*c840*/  STS.128 [R0+0x4000], R4 ;  /* 0x0040000400007388 */ /* 0x0003e40000000c00 */
.L_x_784:
[----:B------:R-:W-:Y:S05]  /*c850*/  BSYNC B2 ;  /* 0x0000000000027941 */ /* 0x000fea0003800000 */
.L_x_783:
[----:B------:R-:W-:Y:S04]  /*c860*/  BSSY B2, `(.L_x_785) ;  /* 0x0000028000027945 */ /* 0x000fe80003800000 */
[----:B------:R-:W-:Y:S05]  /*c870*/  @P2 BRA `(.L_x_786) ;  /* 0x0000000000982947 */ /* 0x000fea0003800000 */
[----:B01----:R-:W0:Y:S01]  /*c880*/  LDS.128 R4, [R0+0x8000] ;  /* 0x0080000000047984 */ /* 0x003e220000000c00 */
        /* <DEDUP_REMOVED lines=37> */
.L_x_786:
[----:B------:R-:W-:Y:S05]  /*cae0*/  BSYNC B2 ;  /* 0x0000000000027941 */ /* 0x000fea0003800000 */
.L_x_785:
[----:B------:R-:W-:Y:S05]  /*caf0*/  @P3 BRA `(.L_x_780) ;  /* 0x0000000000983947 */ /* 0x000fea0003800000 */
[----:B012---:R-:W0:Y:S01]  /*cb00*/  LDS.128 R4, [R0+0xc000] ;  /* 0x00c0000000047984 */ /* 0x007e220000000c00 */
        /* <DEDUP_REMOVED lines=37> */
.L_x_780:
[----:B------:R-:W-:Y:S05]  /*cd60*/  BSYNC B1 ;  /* 0x0000000000017941 */ /* 0x000fea0003800000 */
.L_x_779:
[----:B0123--:R-:W-:Y:S01]  /*cd70*/  VIADD R4, R212, 0x20 ;  /* 0x00000020d4047836 */ /* 0x00ffe20000000000 */
[----:B------:R-:W-:Y:S04]  /*cd80*/  BSSY B1, `(.L_x_787) ;  /* 0x00000aa000017945 */ /* 0x000fe80003800000 */
[----:B------:R-:W-:-:S13]  /*cd90*/  ISETP.GE.AND P0, PT, R4, R29, PT ;  /* 0x0000001d0400720c */ /* 0x000fda0003f06270 */
[----:B------:R-:W-:Y:S05]  /*cda0*/  @P0 BRA `(.L_x_788) ;  /* 0x00000008009c0947 */ /* 0x000fea0003800000 */
[----:B------:R-:W0:Y:S01]  /*cdb0*/  LDC R5, c[0x0][0x3f4] ;  /* 0x0000fd00ff057b82 */ /* 0x000e220000000800 */
[----:B------:R-:W-:Y:S01]  /*cdc0*/  BSSY B2, `(.L_x_789) ;  /* 0x000002c000027945 */ /* 0x000fe20003800000 */
[-C--:B0-----:R-:W-:Y:S02]  /*cdd0*/  ISETP.GE.AND P0, PT, R22, R5.reuse, PT ;  /* 0x000000051600720c */ /* 0x081fe40003f06270 */
[-C--:B------:R-:W-:Y:S02]  /*cde0*/  ISETP.GE.AND P1, PT, R215, R5.reuse, PT ;  /* 0x00000005d700720c */ /* 0x080fe40003f26270 */
[-C--:B------:R-:W-:Y:S02]  /*cdf0*/  ISETP.GE.AND P2, PT, R214, R5.reuse, PT ;  /* 0x00000005d600720c */ /* 0x080fe40003f46270 */
[----:B------:R-:W-:-:S07]  /*ce00*/  ISETP.GE.AND P3, PT, R216, R5, PT ;  /* 0x00000005d800720c */ /* 0x000fce0003f66270 */
[----:B------:R-:W-:Y:S06]  /*ce10*/  @P0 BRA `(.L_x_790) ;  /* 0x0000000000980947 */ /* 0x000fec0003800000 */
[----:B------:R-:W0:Y:S01]  /*ce20*/  LDS.128 R4, [R0+0x1000] ;  /* 0x0010000000047984 */ /* 0x000e220000000c00 */
[----:B------:R-:W-:Y:S01]  /*ce30*/  IMAD.U32 R36, R25, 0x10000, RZ ;  /* 0x0001000019247824 */ /* 0x000fe200078e00ff */
[C---:B------:R-:W-:Y:S01]  /*ce40*/  LOP3.LUT R41, R27.reuse, 0xffff0000, RZ, 0xc0, !PT ;  /* 0xffff00001b297812 */ /* 0x040fe200078ec0ff */
[----:B------:R-:W-:Y:S01]  /*ce50*/  IMAD.U32 R38, R27, 0x10000, RZ ;  /* 0x000100001b267824 */ /* 0x000fe200078e00ff */
[----:B------:R-:W-:Y:S01]  /*ce60*/  LOP3.LUT R39, R25, 0xffff0000, RZ, 0xc0, !PT ;  /* 0xffff000019277812 */ /* 0x000fe200078ec0ff */
[C---:B------:R-:W-:Y:S01]  /*ce70*/  IMAD.U32 R40, R28.reuse, 0x10000, RZ ;  /* 0x000100001c287824 */ /* 0x040fe200078e00ff */
[----:B------:R-:W-:Y:S01]  /*ce80*/  LOP3.LUT R43, R28, 0xffff0000, RZ, 0xc0, !PT ;  /* 0xffff00001c2b7812 */ /* 0x000fe200078ec0ff */
[C---:B0-----:R-:W-:Y:S01]  /*ce90*/  IMAD.U32 R30, R4.reuse, 0x10000, RZ ;  /* 0x00010000041e7824 */ /* 0x041fe200078e00ff */
[----:B------:R-:W-:Y:S01]  /*cea0*/  LOP3.LUT R4, R4, 0xffff0000, RZ, 0xc0, !PT ;  /* 0xffff000004047812 */ /* 0x000fe200078ec0ff */
[C---:B------:R-:W-:Y:S01]  /*ceb0*/  IMAD.U32 R31, R5.reuse, 0x10000, RZ ;  /* 0x00010000051f7824 */ /* 0x040fe200078e00ff */
[----:B------:R-:W-:Y:S01]  /*cec0*/  LOP3.LUT R5, R5, 0xffff0000, RZ, 0xc0, !PT ;  /* 0xffff000005057812 */ /* 0x000fe200078ec0ff */
[----:B------:R-:W-:Y:S01]  /*ced0*/  IMAD.U32 R33, R7, 0x10000, RZ ;  /* 0x0001000007217824 */ /* 0x000fe200078e00ff */
[----:B------:R-:W-:Y:S01]  /*cee0*/  SHF.L.U32 R32, R6, 0x10, RZ ;  /* 0x0000001006207819 */ /* 0x000fe200000006ff */
[-C--:B------:R-:W-:Y:S01]  /*cef0*/  FMUL.FTZ R35, R38, R4.reuse ;  /* 0x0000000426237220 */ /* 0x080fe20000410000 */
[----:B------:R-:W-:Y:S01]  /*cf00*/  FMUL.FTZ R37, R36, R4 ;  /* 0x0000000424257220 */ /* 0x000fe20000410000 */
[-C--:B------:R-:W-:Y:S01]  /*cf10*/  FMUL.FTZ R34, R41, R5.reuse ;  /* 0x0000000529227220 */ /* 0x080fe20000410000 */
[----:B------:R-:W-:Y:S01]  /*cf20*/  LOP3.LUT R6, R6, 0xffff0000, RZ, 0xc0, !PT ;  /* 0xffff000006067812 */ /* 0x000fe200078ec0ff */
[-C--:B------:R-:W-:Y:S01]  /*cf30*/  FFMA.FTZ R4, R36, R30.reuse, -R35 ;  /* 0x0000001e24047223 */ /* 0x080fe20000010823 */
[----:B------:R-:W-:Y:S01]  /*cf40*/  FFMA.FTZ R37, R38, R30, R37 ;  /* 0x0000001e26257223 */ /* 0x000fe20000010025 */
[C---:B------:R-:W-:Y:S01]  /*cf50*/  FMUL.FTZ R30, R39.reuse, R5 ;  /* 0x00000005271e7220 */ /* 0x040fe20000410000 */
[-C--:B------:R-:W-:Y:S01]  /*cf60*/  FFMA.FTZ R5, R39, R31.reuse, -R34 ;  /* 0x0000001f27057223 */ /* 0x080fe20000010822 */
[----:B------:R-:W-:Y:S01]  /*cf70*/  LOP3.LUT R7, R7, 0xffff0000, RZ, 0xc0, !PT ;  /* 0xffff000007077812 */ /* 0x000fe200078ec0ff */
[C---:B------:R-:W-:Y:S01]  /*cf80*/  IMAD.U32 R38, R26.reuse, 0x10000, RZ ;  /* 0x000100001a267824 */ /* 0x040fe200078e00ff */
[----:B------:R-:W-:Y:S01]  /*cf90*/  LOP3.LUT R39, R26, 0xffff0000, RZ, 0xc0, !PT ;  /* 0xffff00001a277812 */ /* 0x000fe200078ec0ff */
[----:B------:R-:W-:Y:S01]  /*cfa0*/  FFMA.FTZ R30, R41, R31, R30 ;  /* 0x0000001f291e7223 */ /* 0x000fe2000001001e */
[-C--:B------:R-:W-:Y:S01]  /*cfb0*/  FMUL.FTZ R31, R40, R6.reuse ;  /* 0x00000006281f7220 */ /* 0x080fe20000410000 */
[C---:B------:R-:W-:Y:S01]  /*cfc0*/  FMUL.FTZ R35, R38.reuse, R6 ;  /* 0x0000000626237220 */ /* 0x040fe20000410000 */
[-C--:B------:R-:W-:Y:S01]  /*cfd0*/  FMUL.FTZ R34, R43, R7.reuse ;  /* 0x000000072b227220 */ /* 0x080fe20000410000 */
[C---:B------:R-:W-:Y:S01]  /*cfe0*/  FMUL.FTZ R36, R39.reuse, R7 ;  /* 0x0000000727247220 */ /* 0x040fe20000410000 */
[-C--:B------:R-:W-:Y:S01]  /*cff0*/  FFMA.FTZ R6, R38, R32.reuse, -R31 ;  /* 0x0000002026067223 */ /* 0x080fe2000001081f */
[----:B------:R-:W-:Y:S01]  /*d000*/  FFMA.FTZ R35, R40, R32, R35 ;  /* 0x0000002028237223 */ /* 0x000fe20000010023 */
[-C--:B------:R-:W-:Y:S01]  /*d010*/  FFMA.FTZ R7, R39, R33.reuse, -R34 ;  /* 0x0000002127077223 */ /* 0x080fe20000010822 */
[----:B------:R-:W-:Y:S01]  /*d020*/  FFMA.FTZ R36, R43, R33, R36 ;  /* 0x000000212b247223 */ /* 0x000fe20000010024 */
[----:B------:R-:W-:-:S02]  /*d030*/  F2FP.BF16.F32.PACK_AB R4, R37, R4 ;  /* 0x000000042504723e */ /* 0x000fc400000010ff */
[----:B------:R-:W-:Y:S02]  /*d040*/  F2FP.BF16.F32.PACK_AB R5, R30, R5 ;  /* 0x000000051e05723e */ /* 0x000fe400000010ff */
[----:B------:R-:W-:Y:S02]  /*d050*/  F2FP.BF16.F32.PACK_AB R6, R35, R6 ;  /* 0x000000062306723e */ /* 0x000fe400000010ff */
[----:B------:R-:W-:-:S05]  /*d060*/  F2FP.BF16.F32.PACK_AB R7, R36, R7 ;  /* 0x000000072407723e */ /* 0x000fca00000010ff */
[----:B------:R0:W-:Y:S02]  /*d070*/  STS.128 [R0+0x1000], R4 ;  /* 0x0010000400007388 */ /* 0x0001e40000000c00 */
.L_x_790:
[----:B------:R-:W-:Y:S05]  /*d080*/  BSYNC B2 ;  /* 0x0000000000027941 */ /* 0x000fea0003800000 */
.L_x_789:
[----:B------:R-:W-:Y:S04]  /*d090*/  BSSY B2, `(.L_x_791) ;  /* 0x0000028000027945 */ /* 0x000fe80003800000 */
[----:B------:R-:W-:Y:S05]  /*d0a0*/  @P1 BRA `(.L_x_792) ;  /* 0x0000000000981947 */ /* 0x000fea0003800000 */
[----:B0-----:R-:W0:Y:S01]  /*d0b0*/  LDS.128 R4, [R0+0x5000] ;  /* 0x0050000000047984 */ /* 0x001e220000000c00 */
        /* <DEDUP_REMOVED lines=12> */
[-C--:B------:R-:W-:Y:S01]  /*d180*/  FMUL.FTZ R35, R38, R4.reuse ;  /* 0x0000000426237220 */ /* 0x080fe20000410000 */
[----:B------:R-:W-:Y:S01]  /*d190*/  FMUL.FTZ R37, R36, R4 ;  /* 0x0000000424257220 */ /* 0x000fe20000410000 */
[----:B------:R-:W-:Y:S01]  /*d1a0*/  FMUL.FTZ R34, R41, R5 ;  /* 0x0000000529227220 */ /* 0x000fe20000410000 */
[----:B------:R-:W-:-:S02]  /*d1b0*/  IMAD.U32 R33, R7, 0x10000, RZ ;  /* 0x0001000007217824 */ /* 0x000fc400078e00ff */
        /* <DEDUP_REMOVED lines=21> */
.L_x_792:
[----:B------:R-:W-:Y:S05]  /*d310*/  BSYNC B2 ;  /* 0x0000000000027941 */ /* 0x000fea0003800000 */
.L_x_791:
[----:B------:R-:W-:Y:S04]  /*d320*/  BSSY B2, `(.L_x_793) ;  /* 0x0000028000027945 */ /* 0x000fe80003800000 */
[----:B------:R-:W-:Y:S05]  /*d330*/  @P2 BRA `(.L_x_794) ;  /* 0x0000000000982947 */ /* 0x000fea0003800000 */
[----:B01----:R-:W0:Y:S01]  /*d340*/  LDS.128 R4, [R0+0x9000] ;  /* 0x0090000000047984 */ /* 0x003e220000000c00 */
        /* <DEDUP_REMOVED lines=37> */
.L_x_794:
[----:B------:R-:W-:Y:S05]  /*d5a0*/  BSYNC B2 ;  /* 0x0000000000027941 */ /* 0x000fea0003800000 */
.L_x_793:
[----:B------:R-:W-:Y:S05]  /*d5b0*/  @P3 BRA `(.L_x_788) ;  /* 0x0000000000983947 */ /* 0x000fea0003800000 */
[----:B012---:R-:W0:Y:S01]  /*d5c0*/  LDS.128 R4, [R0+0xd000] ;  /* 0x00d0000000047984 */ /* 0x007e220000000c00 */
        /* <DEDUP_REMOVED lines=37> */
.L_x_788:
[----:B------:R-:W-:Y:S05]  /*d820*/  BSYNC B1 ;  /* 0x0000000000017941 */ /* 0x000fea0003800000 */
.L_x_787:
        /* <DEDUP_REMOVED lines=49> */
.L_x_798:
[----:B------:R-:W-:Y:S05]  /*db40*/  BSYNC B2 ;  /* 0x0000000000027941 */ /* 0x000fea0003800000 */
.L_x_797:
        /* <DEDUP_REMOVED lines=40> */
.L_x_800:
[----:B------:R-:W-:Y:S05]  /*ddd0*/  BSYNC B2 ;  /* 0x0000000000027941 */ /* 0x000fea0003800000 */
.L_x_799:
        /* <DEDUP_REMOVED lines=40> */
.L_x_802:
[----:B------:R-:W-:Y:S05]  /*e060*/  BSYNC B2 ;  /* 0x0000000000027941 */ /* 0x000fea0003800000 */
.L_x_801:
        /* <DEDUP_REMOVED lines=39> */
.L_x_796:
[----:B------:R-:W-:Y:S05]  /*e2e0*/  BSYNC B1 ;  /* 0x0000000000017941 */ /* 0x000fea0003800000 */
.L_x_795:
[----:B0123--:R-:W-:-:S04]  /*e2f0*/  IADD3 R4, R212, 0x60, RZ ;  /* 0x00000060d4047810 */ /* 0x00ffc80007ffe0ff */
        /* <DEDUP_REMOVED lines=10> */
[C---:B------:R-:W-:Y:S01]  /*e3a0*/  IMAD.U32 R35, R27.reuse, 0x10000, RZ ;  /* 0x000100001b237824 */ /* 0x040fe200078e00ff */
[----:B------:R-:W-:Y:S01]  /*e3b0*/  LOP3.LUT R38, R27, 0xffff0000, RZ, 0xc0, !PT ;  /* 0xffff00001b267812 */ /* 0x000fe200078ec0ff */
        /* <DEDUP_REMOVED lines=17> */
[----:B------:R-:W-:Y:S01]  /*e4d0*/  LOP3.LUT R7, R7, 0xffff0000, RZ, 0xc0, !PT ;  /* 0xffff000007077812 */ /* 0x000fe200078ec0ff */
[----:B------:R-:W-:Y:S01]  /*e4e0*/  FFMA.FTZ R5, R36, R30, -R31 ;  /* 0x0000001e24057223 */ /* 0x000fe2000001081f */
[C---:B------:R-:W-:Y:S01]  /*e4f0*/  LOP3.LUT R35, R26.reuse, 0xffff0000, RZ, 0xc0, !PT ;  /* 0xffff00001a237812 */ /* 0x040fe200078ec0ff */
[----:B------:R-:W-:Y:S02]  /*e500*/  IMAD.U32 R31, R26, 0x10000, RZ ;  /* 0x000100001a1f7824 */ /* 0x000fe400078e00ff */
[----:B------:R-:W-:Y:S01]  /*e510*/  FMUL.FTZ R26, R37, R6 ;  /* 0x00000006251a7220 */ /* 0x000fe20000410000 */
[-C--:B------:R-:W-:Y:S01]  /*e520*/  FMUL.FTZ R32, R39, R7.reuse ;  /* 0x0000000727207220 */ /* 0x080fe20000410000 */
[----:B------:R-:W-:Y:S01]  /*e530*/  FFMA.FTZ R30, R38, R30, R33 ;  /* 0x0000001e261e7223 */ /* 0x000fe20000010021 */
[----:B------:R-:W-:Y:S01]  /*e540*/  FMUL.FTZ R28, R31, R6 ;  /* 0x000000061f1c7220 */ /* 0x000fe20000410000 */
[----:B------:R-:W-:Y:S01]  /*e550*/  FMUL.FTZ R34, R35, R7 ;  /* 0x0000000723227220 */ /* 0x000fe20000410000 */
[----:B------:R-:W-:Y:S01]  /*e560*/  FFMA.FTZ R6, R31, R25, -R26 ;  /* 0x000000191f067223 */ /* 0x000fe2000001081a */
[----:B------:R-:W-:Y:S01]  /*e570*/  FFMA.FTZ R7, R35, R27, -R32 ;  /* 0x0000001b23077223 */ /* 0x000fe20000010820 */
[----:B------:R-:W-:Y:S01]  /*e580*/  FFMA.FTZ R25, R37, R25, R28 ;  /* 0x0000001925197223 */ /* 0x000fe2000001001c */
[----:B------:R-:W-:Y:S01]  /*e590*/  FFMA.FTZ R34, R39, R27, R34 ;  /* 0x0000001b27227223 */ /* 0x000fe20000010022 */
[----:B------:R-:W-:-:S02]  /*e5a0*/  F2FP.BF16.F32.PACK_AB R4, R29, R4 ;  /* 0x000000041d04723e */ /* 0x000fc400000010ff */
[----:B------:R-:W-:Y:S02]  /*e5b0*/  F2FP.BF16.F32.PACK_AB R5, R30, R5 ;  /* 0x000000051e05723e */ /* 0x000fe400000010ff */
[----:B------:R-:W-:Y:S02]  /*e5c0*/  F2FP.BF16.F32.PACK_AB R6, R25, R6 ;  /* 0x000000061906723e */ /* 0x000fe400000010ff */
[----:B------:R-:W-:-:S05]  /*e5d0*/  F2FP.BF16.F32.PACK_AB R7, R34, R7 ;  /* 0x000000072207723e */ /* 0x000fca00000010ff */
[----:B------:R0:W-:Y:S02]  /*e5e0*/  STS.128 [R0+0x3000], R4 ;  /* 0x0030000400007388 */ /* 0x0001e40000000c00 */
.L_x_805:
[----:B------:R-:W-:Y:S05]  /*e5f0*/  BSYNC B1 ;  /* 0x0000000000017941 */ /* 0x000fea0003800000 */
.L_x_804:
[----:B------:R-:W-:Y:S04]  /*e600*/  BSSY B1, `(.L_x_806) ;  /* 0x0000028000017945 */ /* 0x000fe80003800000 */
[----:B------:R-:W-:Y:S05]  /*e610*/  @P1 BRA `(.L_x_807) ;  /* 0x0000000000981947 */ /* 0x000fea0003800000 */
[----:B0-----:R-:W0:Y:S01]  /*e620*/  LDS.128 R4, [R0+0x7000] ;  /* 0x0070000000047984 */ /* 0x001e220000000c00 */
        /* <DEDUP_REMOVED lines=37> */
.L_x_807:
[----:B------:R-:W-:Y:S05]  /*e880*/  BSYNC B1 ;  /* 0x0000000000017941 */ /* 0x000fea0003800000 */
.L_x_806:
[----:B------:R-:W-:Y:S04]  /*e890*/  BSSY B1, `(.L_x_808) ;  /* 0x0000028000017945 */ /* 0x000fe80003800000 */
[----:B------:R-:W-:Y:S05]  /*e8a0*/  @P2 BRA `(.L_x_809) ;  /* 0x0000000000982947 */ /* 0x000fea0003800000 */
[----:B01----:R-:W0:Y:S01]  /*e8b0*/  LDS.128 R4, [R0+0xb000] ;  /* 0x00b0000000047984 */ /* 0x003e220000000c00 */
        /* <DEDUP_REMOVED lines=37> */
.L_x_809:
[----:B------:R-:W-:Y:S05]  /*eb10*/  BSYNC B1 ;  /* 0x0000000000017941 */ /* 0x000fea0003800000 */
.L_x_808:
[----:B------:R-:W-:Y:S05]  /*eb20*/  @P3 BRA `(.L_x_803) ;  /* 0x0000003400fc3947 */ /* 0x000fea0003800000 */
[----:B012---:R-:W0:Y:S01]  /*eb30*/  LDS.128 R4, [R0+0xf000] ;  /* 0x00f0000000047984 */ /* 0x007e220000000c00 */
        /* <DEDUP_REMOVED lines=36> */
[----:B------:R3:W-:Y:S01]  /*ed80*/  STS.128 [R0+0xf000], R4 ;  /* 0x00f0000400007388 */ /* 0x0007e20000000c00 */
[----:B------:R-:W-:Y:S05]  /*ed90*/  BRA `(.L_x_803) ;  /* 0x0000003400607947 */ /* 0x000fea0003800000 */
.L_x_773:
[----:B------:R-:W-:-:S03]  /*eda0*/  UMOV UR4, 0xffffffff ;  /* 0xffffffff00047882 */ /* 0x000fc60000000000 */
[----:B------:R-:W-:Y:S05]  /*edb0*/  BRA.DIV UR4, `(.L_x_810) ;  /* 0x000001aa041c7947 */ /* 0x000fea000b800000 */
[----:B------:R0:W1:Y:S04]  /*edc0*/  SHFL.IDX PT, R3, R25, RZ, 0x181f ;  /* 0x00181fff19037589 */ /* 0x00006800000e0000 */
[----:B------:R0:W2:Y:S04]  /*edd0*/  SHFL.IDX PT, R20, R24, RZ, 0x181f ;  /* 0x00181fff18147589 */ /* 0x0000a800000e0000 */
[----:B------:R0:W3:Y:S04]  /*ede0*/  SHFL.IDX PT, R21, R26, RZ, 0x181f ;  /* 0x00181fff1a157589 */ /* 0x0000e800000e0000 */
[----:B------:R-:W4:Y:S02]  /*edf0*/  SHFL.IDX PT, R28, R28, RZ, 0x181f ;  /* 0x00181fff1c1c7589 */ /* 0x000f2400000e0000 */
.L_x_1068:
[----:B------:R-:W-:Y:S01]  /*ee00*/  ULDC UR4, c[0x0][0x448] ;  /* 0x0001120000047ab9 */ /* 0x000fe20000000800 */
[----:B------:R-:W-:Y:S01]  /*ee10*/  LEA.HI R12, R236, R236, RZ, 0x1 ;  /* 0x000000ecec0c7211 */ /* 0x000fe200078f08ff */
[----:B------:R-:W-:Y:S01]  /*ee20*/  IMAD R34, R177, UR4, RZ ;  /* 0x00000004b1227c24 */ /* 0x000fe2000f8e02ff */
[----:B------:R-:W-:Y:S01]  /*ee30*/  BSSY B1, `(.L_x_811) ;  /* 0x0000027000017945 */ /* 0x000fe20003800000 */
[----:B------:R-:W-:Y:S02]  /*ee40*/  CS2R R4, SRZ ;  /* 0x0000000000047805 */ /* 0x000fe4000001ff00 */
[----:B0-----:R-:W-:Y:S02]  /*ee50*/  LOP3.LUT R25, R12, 0xfffffffe, RZ, 0xc0, !PT ;  /* 0xfffffffe0c197812 */ /* 0x001fe400078ec0ff */
[----:B------:R-:W-:Y:S02]  /*ee60*/  CS2R R10, SRZ ;  /* 0x00000000000a7805 */ /* 0x000fe4000001ff00 */
[----:B------:R-:W-:Y:S01]  /*ee70*/  ISETP.GE.AND P0, PT, R6, R34, PT ;  /* 0x000000220600720c */ /* 0x000fe20003f06270 */
[----:B------:R-:W-:Y:S01]  /*ee80*/  IMAD R34, R121, -0x80, R34 ;  /* 0xffffff8079227824 */ /* 0x000fe200078e0222 */
[----:B------:R-:W-:Y:S01]  /*ee90*/  CS2R R6, SRZ ;  /* 0x0000000000067805 */ /* 0x000fe2000001ff00 */
        /* <DEDUP_REMOVED lines=8> */
[----:B--2---:R-:W-:Y:S01]  /*ef20*/  IMAD.MOV.U32 R4, RZ, RZ, R20 ;  /* 0x000000ffff047224 */ /* 0x004fe200078e0014 */
[----:B------:R-:W-:Y:S01]  /*ef30*/  ISETP.GE.AND P2, PT, R16, UR4, PT ;  /* 0x0000000410007c0c */ /* 0x000fe2000bf46270 */
[----:B-1----:R-:W-:Y:S01]  /*ef40*/  IMAD.MOV.U32 R5, RZ, RZ, R3 ;  /* 0x000000ffff057224 */ /* 0x002fe200078e0003 */
[----:B------:R-:W-:Y:S01]  /*ef50*/  ISETP.GE.AND P3, PT, R213, UR4, PT ;  /* 0x00000004d5007c0c */ /* 0x000fe2000bf66270 */
[----:B----4-:R-:W-:Y:S01]  /*ef60*/  IMAD.MOV.U32 R6, RZ, RZ, R28 ;  /* 0x000000ffff067224 */ /* 0x010fe200078e001c */
[----:B------:R-:W-:Y:S02]  /*ef70*/  CS2R R14, SRZ ;  /* 0x00000000000e7805 */ /* 0x000fe4000001ff00 */
[----:B------:R-:W-:Y:S01]  /*ef80*/  CS2R R12, SRZ ;  /* 0x00000000000c7805 */ /* 0x000fe2000001ff00 */
[----:B------:R-:W-:-:S06]  /*ef90*/  ULDC.64 UR6, c[0x0][0x208] ;  /* 0x0000820000067ab9 */ /* 0x000fcc0000000a00 */
[C---:B------:R-:W-:Y:S01]  /*efa0*/  @!P2 IMAD.SHL.U32 R7, R16.reuse, 0x2, RZ ;  /* 0x000000021007a824 */ /* 0x040fe200078e00ff */
[----:B------:R-:W-:Y:S01]  /*efb0*/  @!P2 SHF.L.U64.HI R36, R16, 0x1, R17 ;  /* 0x000000011024a819 */ /* 0x000fe20000010211 */
[----:B------:R-:W-:-:S03]  /*efc0*/  @!P3 IMAD.SHL.U32 R31, R234, 0x8, RZ ;  /* 0x00000008ea1fb824 */ /* 0x000fc600078e00ff */
[-C--:B------:R-:W-:Y:S02]  /*efd0*/  @!P2 IADD3 R32, P0, R20, R7.reuse, RZ ;  /* 0x000000071420a210 */ /* 0x080fe40007f1e0ff */
[----:B------:R-:W-:Y:S01]  /*efe0*/  @!P2 IADD3 R20, P1, R28, R7, RZ ;  /* 0x000000071c14a210 */ /* 0x000fe20007f3e0ff */
[----:B---3--:R-:W-:Y:S02]  /*eff0*/  IMAD.MOV.U32 R7, RZ, RZ, R21 ;  /* 0x000000ffff077224 */ /* 0x008fe400078e0015 */
[----:B------:R-:W-:Y:S01]  /*f000*/  @!P3 IMAD.WIDE R28, R31, 0x2, R4 ;  /* 0x000000021f1cb825 */ /* 0x000fe200078e0204 */
[----:B------:R-:W-:-:S03]  /*f010*/  CS2R R4, SRZ ;  /* 0x0000000000047805 */ /* 0x000fc6000001ff00 */
[----:B------:R-:W-:Y:S01]  /*f020*/  @!P3 IMAD.WIDE R30, R31, 0x2, R6 ;  /* 0x000000021f1eb825 */ /* 0x000fe200078e0206 */
[----:B------:R-:W-:-:S03]  /*f030*/  CS2R R6, SRZ ;  /* 0x0000000000067805 */ /* 0x000fc6000001ff00 */
[--C-:B------:R-:W-:Y:S01]  /*f040*/  @!P2 IMAD.X R33, R3, 0x1, R36.reuse, P0 ;  /* 0x000000010321a824 */ /* 0x100fe200000e0624 */
[----:B------:R0:W5:Y:S01]  /*f050*/  @!P3 LD.E.128 R12, desc[UR6][R30.64] ;  /* 0x000000061e0cb980 */ /* 0x000162000c101d00 */
[----:B------:R-:W-:-:S03]  /*f060*/  @!P2 IMAD.X R21, R21, 0x1, R36, P1 ;  /* 0x000000011515a824 */ /* 0x000fc600008e0624 */
[----:B------:R0:W5:Y:S04]  /*f070*/  @!P3 LD.E.128 R4, desc[UR6][R28.64] ;  /* 0x000000061c04b980 */ /* 0x000168000c101d00 */
[----:B------:R0:W5:Y:S04]  /*f080*/  @!P2 LD.E.128 R8, desc[UR6][R32.64] ;  /* 0x000000062008a980 */ /* 0x000168000c101d00 */
[----:B------:R0:W5:Y:S02]  /*f090*/  @!P2 LD.E.128 R24, desc[UR6][R20.64] ;  /* 0x000000061418a980 */ /* 0x000164000c101d00 */
.L_x_812:
[----:B------:R-:W-:Y:S05]  /*f0a0*/  BSYNC B1 ;  /* 0x0000000000017941 */ /* 0x000fea0003800000 */
.L_x_811:
[--C-:B-----5:R-:W-:Y:S01]  /*f0b0*/  SHF.R.U64 R48, R8, 0x10, R9.reuse ;  /* 0x0000001008307819 */ /* 0x120fe20000001209 */
[--C-:B0-----:R-:W-:Y:S01]  /*f0c0*/  IMAD.MOV.U32 R29, RZ, RZ, R9.reuse ;  /* 0x000000ffff1d7224 */ /* 0x101fe200078e0009 */
[----:B------:R-:W-:Y:S01]  /*f0d0*/  SHF.R.U32.HI R46, RZ, 0x10, R9 ;  /* 0x00000010ff2e7819 */ /* 0x000fe20000011609 */
[----:B---3--:R-:W-:Y:S01]  /*f0e0*/  IMAD.MOV.U32 R21, RZ, RZ, R8 ;  /* 0x000000ffff157224 */ /* 0x008fe200078e0008 */
[----:B------:R-:W-:Y:S01]  /*f0f0*/  SHF.L.U32 R9, R35, 0x1f, RZ ;  /* 0x0000001f23097819 */ /* 0x000fe200000006ff */
[--C-:B----4-:R-:W-:Y:S01]  /*f100*/  IMAD.MOV.U32 R28, RZ, RZ, R11.reuse ;  /* 0x000000ffff1c7224 */ /* 0x110fe200078e000b */
[--C-:B------:R-:W-:Y:S01]  /*f110*/  SHF.R.U64 R51, R10, 0x10, R11.reuse ;  /* 0x000000100a337819 */ /* 0x100fe2000000120b */
[----:B-1----:R-:W-:Y:S01]  /*f120*/  IMAD.MOV.U32 R3, RZ, RZ, R4 ;  /* 0x000000ffff037224 */ /* 0x002fe200078e0004 */
[----:B------:R-:W0:Y:S01]  /*f130*/  SYNCS.PHASECHK.TRANS64.TRYWAIT P0, [R18+URZ+0x38800], R9 ;  /* 0x03880009120075a7 */ /* 0x000e22000800017f */
[----:B------:R-:W-:Y:S01]  /*f140*/  SHF.R.U32.HI R49, RZ, 0x10, R11 ;  /* 0x00000010ff317819 */ /* 0x000fe2000001160b */
[--C-:B------:R-:W-:Y:S01]  /*f150*/  IMAD.MOV.U32 R8, RZ, RZ, R5.reuse ;  /* 0x000000ffff087224 */ /* 0x100fe200078e0005 */
[--C-:B------:R-:W-:Y:S01]  /*f160*/  SHF.R.U64 R44, R4, 0x10, R5.reuse ;  /* 0x00000010042c7819 */ /* 0x100fe20000001205 */
[----:B--2---:R-:W-:Y:S01]  /*f170*/  IMAD.MOV.U32 R20, RZ, RZ, R10 ;  /* 0x000000ffff147224 */ /* 0x004fe200078e000a */
[----:B------:R-:W-:Y:S01]  /*f180*/  SHF.R.U32.HI R47, RZ, 0x10, R5 ;  /* 0x00000010ff2f7819 */ /* 0x000fe20000011605 */
[----:B------:R-:W-:Y:S01]  /*f190*/  IMAD.MOV.U32 R4, RZ, RZ, R6 ;  /* 0x000000ffff047224 */ /* 0x000fe200078e0006 */
[--C-:B------:R-:W-:Y:S01]  /*f1a0*/  SHF.R.U64 R45, R6, 0x10, R7.reuse ;  /* 0x00000010062d7819 */ /* 0x100fe20000001207 */
[--C-:B------:R-:W-:Y:S01]  /*f1b0*/  IMAD.MOV.U32 R5, RZ, RZ, R7.reuse ;  /* 0x000000ffff057224 */ /* 0x100fe200078e0007 */
        /* <DEDUP_REMOVED lines=9> */
[----:B------:R-:W-:Y:S01]  /*f250*/  BSSY B1, `(.L_x_813) ;  /* 0x0000018000017945 */ /* 0x000fe20003800000 */
[----:B------:R-:W-:Y:S01]  /*f260*/  VIMNMX R33, R34, 0x80, PT ;  /* 0x0000008022217848 */ /* 0x000fe20003fe0100 */
[----:B------:R-:W-:Y:S01]  /*f270*/  IMAD.MOV.U32 R7, RZ, RZ, R12 ;  /* 0x000000ffff077224 */ /* 0x000fe200078e000c */
[--C-:B------:R-:W-:Y:S01]  /*f280*/  SHF.R.U64 R36, R12, 0x10, R13.reuse ;  /* 0x000000100c247819 */ /* 0x100fe2000000120d */
[--C-:B------:R-:W-:Y:S01]  /*f290*/  IMAD.MOV.U32 R10, RZ, RZ, R13.reuse ;  /* 0x000000ffff0a7224 */ /* 0x100fe200078e000d */
[----:B------:R-:W-:Y:S01]  /*f2a0*/  SHF.R.U32.HI R39, RZ, 0x10, R13 ;  /* 0x00000010ff277819 */ /* 0x000fe2000001160d */
[----:B------:R-:W-:Y:S01]  /*f2b0*/  IMAD.MOV.U32 R6, RZ, RZ, R14 ;  /* 0x000000ffff067224 */ /* 0x000fe200078e000e */
[--C-:B------:R-:W-:Y:S01]  /*f2c0*/  SHF.R.U64 R37, R14, 0x10, R15.reuse ;  /* 0x000000100e257819 */ /* 0x100fe2000000120f */
[----:B------:R-:W-:Y:S01]  /*f2d0*/  IMAD.MOV.U32 R24, RZ, RZ, R15 ;  /* 0x000000ffff187224 */ /* 0x000fe200078e000f */
[----:B------:R-:W-:-:S02]  /*f2e0*/  PRMT R26, R29, 0x5410, R46 ;  /* 0x000054101d1a7816 */ /* 0x000fc4000000002e */
[----:B------:R-:W-:Y:S02]  /*f2f0*/  SHF.R.U32.HI R35, RZ, 0x10, R15 ;  /* 0x00000010ff237819 */ /* 0x000fe4000001160f */
[----:B------:R-:W-:Y:S02]  /*f300*/  PRMT R25, R21, 0x5410, R48 ;  /* 0x0000541015197816 */ /* 0x000fe40000000030 */
[----:B------:R-:W-:Y:S02]  /*f310*/  PRMT R27, R20, 0x5410, R51 ;  /* 0x00005410141b7816 */ /* 0x000fe40000000033 */
[----:B------:R-:W-:Y:S02]  /*f320*/  PRMT R28, R28, 0x5410, R49 ;  /* 0x000054101c1c7816 */ /* 0x000fe40000000031 */
[----:B------:R-:W-:Y:S02]  /*f330*/  PRMT R3, R3, 0x5410, R44 ;  /* 0x0000541003037816 */ /* 0x000fe4000000002c */
[----:B------:R-:W-:-:S02]  /*f340*/  ISETP.GE.AND P1, PT, R212, R33, PT ;  /* 0x00000021d400720c */ /* 0x000fc40003f26270 */
[----:B------:R-:W-:Y:S02]  /*f350*/  PRMT R12, R8, 0x5410, R47 ;  /* 0x00005410080c7816 */ /* 0x000fe4000000002f */
[----:B------:R-:W-:Y:S02]  /*f360*/  PRMT R13, R4, 0x5410, R45 ;  /* 0x00005410040d7816 */ /* 0x000fe4000000002d */
[----:B------:R-:W-:Y:S02]  /*f370*/  PRMT R14, R5, 0x5410, R42 ;  /* 0x00005410050e7816 */ /* 0x000fe4000000002a */
[----:B------:R-:W-:Y:S02]  /*f380*/  PRMT R29, R11, 0x5410, R40 ;  /* 0x000054100b1d7816 */ /* 0x000fe40000000028 */
[----:B------:R-:W-:Y:S02]  /*f390*/  PRMT R30, R30, 0x5410, R43 ;  /* 0x000054101e1e7816 */ /* 0x000fe4000000002b */
[----:B------:R-:W-:-:S02]  /*f3a0*/  PRMT R31, R31, 0x5410, R38 ;  /* 0x000054101f1f7816 */ /* 0x000fc40000000026 */
[----:B------:R-:W-:Y:S01]  /*f3b0*/  PRMT R32, R32, 0x5410, R41 ;  /* 0x0000541020207816 */ /* 0x000fe20000000029 */
[----:B0-----:R-:W-:Y:S06]  /*f3c0*/  @!P0 BRA `(.L_x_814) ;  /* 0x000001a4000c8947 */ /* 0x001fec0003800000 */
.L_x_1069:
[----:B------:R-:W-:Y:S05]  /*f3d0*/  BSYNC B1 ;  /* 0x0000000000017941 */ /* 0x000fea0003800000 */
.L_x_813:
[----:B------:R-:W-:Y:S01]  /*f3e0*/  BSSY B1, `(.L_x_815) ;  /* 0x00000bd000017945 */ /* 0x000fe20003800000 */
[----:B------:R-:W-:Y:S02]  /*f3f0*/  PRMT R15, R7, 0x5410, R36 ;  /* 0x00005410070f7816 */ /* 0x000fe40000000024 */
[----:B------:R-:W-:Y:S02]  /*f400*/  PRMT R20, R10, 0x5410, R39 ;  /* 0x000054100a147816 */ /* 0x000fe40000000027 */
[----:B------:R-:W-:Y:S02]  /*f410*/  PRMT R21, R6, 0x5410, R37 ;  /* 0x0000541006157816 */ /* 0x000fe40000000025 */
[----:B------:R-:W-:Y:S01]  /*f420*/  PRMT R24, R24, 0x5410, R35 ;  /* 0x0000541018187816 */ /* 0x000fe20000000023 */
[----:B------:R-:W-:Y:S06]  /*f430*/  @P1 BRA `(.L_x_816) ;  /* 0x0000000800dc1947 */ /* 0x000fec0003800000 */
[----:B------:R-:W1:Y:S01]  /*f440*/  LDC R53, c[0x0][0x3f4] ;  /* 0x0000fd00ff357b82 */ /* 0x000e620000000800 */
[----:B------:R-:W-:Y:S01]  /*f450*/  BSSY B2, `(.L_x_817) ;  /* 0x000005c000027945 */ /* 0x000fe20003800000 */
[----:B------:R-:W-:Y:S01]  /*f460*/  IMAD.SHL.U32 R54, R212, 0x40, RZ ;  /* 0x00000040d4367824 */ /* 0x000fe200078e00ff */
[-C--:B-1----:R-:W-:Y:S02]  /*f470*/  ISETP.GE.AND P0, PT, R16, R53.reuse, PT ;  /* 0x000000351000720c */ /* 0x082fe40003f06270 */
[----:B------:R-:W-:-:S11]  /*f480*/  ISETP.GE.AND P1, PT, R213, R53, PT ;  /* 0x00000035d500720c */ /* 0x000fd60003f26270 */
[----:B------:R-:W-:Y:S05]  /*f490*/  @P0 BRA `(.L_x_818) ;  /* 0x00000004005c0947 */ /* 0x000fea0003800000 */
[----:B------:R-:W-:Y:S01]  /*f4a0*/  LEA.HI R4, R53, R232, RZ, 0x1d ;  /* 0x000000e835047211 */ /* 0x000fe200078fe8ff */
[C---:B------:R-:W-:Y:S01]  /*f4b0*/  IMAD.U32 R46, R29.reuse, 0x10000, RZ ;  /* 0x000100001d2e7824 */ /* 0x040fe200078e00ff */
[----:B------:R-:W-:Y:S01]  /*f4c0*/  LOP3.LUT R43, R29, 0xffff0000, RZ, 0xc0, !PT ;  /* 0xffff00001d2b7812 */ /* 0x000fe200078ec0ff */
[----:B------:R-:W-:Y:S01]  /*f4d0*/  IMAD.U32 R44, R25, 0x10000, RZ ;  /* 0x00010000192c7824 */ /* 0x000fe200078e00ff */
[----:B------:R-:W-:Y:S01]  /*f4e0*/  SHF.R.S32.HI R7, RZ, 0x1f, R4 ;  /* 0x0000001fff077819 */ /* 0x000fe20000011404 */
[----:B------:R-:W-:Y:S02]  /*f4f0*/  IMAD.SHL.U32 R5, R4, 0x8, RZ ;  /* 0x0000000804057824 */ /* 0x000fe400078e00ff */
[----:B------:R-:W-:Y:S01]  /*f500*/  IMAD.U32 R45, R30, 0x10000, RZ ;  /* 0x000100001e2d7824 */ /* 0x000fe200078e00ff */
[----:B------:R-:W-:Y:S02]  /*f510*/  LEA.HI R7, R7, R4, RZ, 0x3 ;  /* 0x0000000407077211 */ /* 0x000fe400078f18ff */
[----:B------:R-:W-:-:S03]  /*f520*/  LOP3.LUT R5, R5, 0x38, RZ, 0xc0, !PT ;  /* 0x0000003805057812 */ /* 0x000fc600078ec0ff */
[----:B------:R-:W-:Y:S01]  /*f530*/  IMAD.SHL.U32 R7, R7, 0x400, RZ ;  /* 0x0000040007077824 */ /* 0x000fe200078e00ff */
[----:B------:R-:W-:-:S04]  /*f540*/  LOP3.LUT R5, R5, 0x1c0, R54, 0xf8, !PT ;  /* 0x000001c005057812 */ /* 0x000fc800078ef836 */
[----:B------:R-:W-:Y:S02]  /*f550*/  LOP3.LUT R5, R5, R228, RZ, 0x3c, !PT ;  /* 0x000000e405057212 */ /* 0x000fe400078e3cff */
[----:B------:R-:W-:-:S04]  /*f560*/  LOP3.LUT R4, R7, 0x7fffe000, RZ, 0xc0, !PT ;  /* 0x7fffe00007047812 */ /* 0x000fc800078ec0ff */
[----:B0-----:R-:W-:Y:S02]  /*f570*/  IADD3 R9, R5, R4, R227 ;  /* 0x0000000405097210 */ /* 0x001fe40007ffe0e3 */
[----:B------:R-:W0:Y:S02]  /*f580*/  LDS.128 R4, [R0] ;  /* 0x0000000000047984 */ /* 0x000e240000000c00 */
[----:B------:R-:W-:-:S05]  /*f590*/  LEA R34, R9, R18, 0x1 ;  /* 0x0000001209227211 */ /* 0x000fca00078e08ff */
[----:B------:R-:W1:Y:S01]  /*f5a0*/  LDS.128 R8, [R34+0x14400] ;  /* 0x0144000022087984 */ /* 0x000e620000000c00 */
[C---:B0-----:R-:W-:Y:S01]  /*f5b0*/  IMAD.U32 R35, R4.reuse, 0x10000, RZ ;  /* 0x0001000004237824 */ /* 0x041fe200078e00ff */
[----:B------:R-:W-:Y:S01]  /*f5c0*/  LOP3.LUT R4, R4, 0xffff0000, RZ, 0xc0, !PT ;  /* 0xffff000004047812 */ /* 0x000fe200078ec0ff */
[C---:B------:R-:W-:Y:S01]  /*f5d0*/  IMAD.U32 R36, R5.reuse, 0x10000, RZ ;  /* 0x0001000005247824 */ /* 0x040fe200078e00ff */
[----:B------:R-:W-:Y:S01]  /*f5e0*/  LOP3.LUT R5, R5, 0xffff0000, RZ, 0xc0, !PT ;  /* 0xffff000005057812 */ /* 0x000fe200078ec0ff */
[C---:B------:R-:W-:Y:S01]  /*f5f0*/  IMAD.U32 R37, R6.reuse, 0x10000, RZ ;  /* 0x0001000006257824 */ /* 0x040fe200078e00ff */
[----:B------:R-:W-:Y:S01]  /*f600*/  LOP3.LUT R6, R6, 0xffff0000, RZ, 0xc0, !PT ;  /* 0xffff000006067812 */ /* 0x000fe200078ec0ff */
[C---:B------:R-:W-:Y:S01]  /*f610*/  IMAD.U32 R38, R7.reuse, 0x10000, RZ ;  /* 0x0001000007267824 */ /* 0x040fe200078e00ff */
[----:B------:R-:W-:Y:S01]  /*f620*/  LOP3.LUT R7, R7, 0xffff0000, RZ, 0xc0, !PT ;  /* 0xffff000007077812 */ /* 0x000fe200078ec0ff */
[C---:B-1----:R-:W-:Y:S01]  /*f630*/  IMAD.U32 R39, R8.reuse, 0x10000, RZ ;  /* 0x0001000008277824 */ /* 0x042fe200078e00ff */
[----:B------:R-:W-:Y:S01]  /*f640*/  LOP3.LUT R8, R8, 0xffff0000, RZ, 0xc0, !PT ;  /* 0xffff000008087812 */ /* 0x000fe200078ec0ff */
[C---:B------:R-:W-:Y:S01]  /*f650*/  IMAD.U32 R40, R9.reuse, 0x10000, RZ ;  /* 0x0001000009287824 */ /* 0x040fe200078e00ff */
[----:B------:R-:W-:Y:S01]  /*f660*/  LOP3.LUT R9, R9, 0xffff0000, RZ, 0xc0, !PT ;  /* 0xffff000009097812 */ /* 0x000fe200078ec0ff */
[C---:B------:R-:W-:Y:S01]  /*f670*/  FMUL.FTZ R48, R39.reuse, R46 ;  /* 0x0000002e27307220 */ /* 0x040fe20000410000 */
[-C--:B------:R-:W-:Y:S01]  /*f680*/  FMUL.FTZ R50, R39, R44.reuse ;  /* 0x0000002c27327220 */ /* 0x080fe20000410000 */
[----:B------:R-:W-:Y:S01]  /*f690*/  LOP3.LUT R39, R25, 0xffff0000, RZ, 0xc0, !PT ;  /* 0xffff000019277812 */ /* 0x000fe200078ec0ff */
[----:B------:R-:W-:Y:S01]  /*f6a0*/  FMUL.FTZ R47, R8, R43 ;  /* 0x0000002b082f7220 */ /* 0x000fe20000410000 */
[C---:B------:R-:W-:Y:S01]  /*f6b0*/  FFMA.FTZ R48, R35.reuse, R44, -R48 ;  /* 0x0000002c23307223 */ /* 0x040fe20000010830 */
[----:B------:R-:W-:Y:S01]  /*f6c0*/  FFMA.FTZ R50, R35, R46, R50 ;  /* 0x0000002e23327223 */ /* 0x000fe20000010032 */
[----:B------:R-:W-:-:S02]  /*f6d0*/  IMAD.U32 R35, R26, 0x10000, RZ ;  /* 0x000100001a237824 */ /* 0x000fc400078e00ff */
[-C--:B------:R-:W-:Y:S01]  /*f6e0*/  FMUL.FTZ R49, R8, R39.reuse ;  /* 0x0000002708317220 */ /* 0x080fe20000410000 */
[----:B------:R-:W-:Y:S01]  /*f6f0*/  FFMA.FTZ R47, R4, R39, -R47 ;  /* 0x00000027042f7223 */ /* 0x000fe2000001082f */
[----:B------:R-:W-:Y:S01]  /*f700*/  FMUL.FTZ R39, R40, R45 ;  /* 0x0000002d28277220 */ /* 0x000fe20000410000 */
[----:B------:R-:W-:Y:S02]  /*f710*/  IMAD.U32 R41, R10, 0x10000, RZ ;  /* 0x000100000a297824 */ /* 0x000fe400078e00ff */
[----:B------:R-:W-:Y:S01]  /*f720*/  FMUL.FTZ R44, R40, R35 ;  /* 0x00000023282c7220 */ /* 0x000fe20000410000 */
[----:B------:R-:W-:Y:S01]  /*f730*/  FFMA.FTZ R49, R4, R43, R49 ;  /* 0x0000002b04317223 */ /* 0x000fe20000010031 */
[----:B------:R-:W-:Y:S01]  /*f740*/  LOP3.LUT R10, R10, 0xffff0000, RZ, 0xc0, !PT ;  /* 0xffff00000a0a7812 */ /* 0x000fe200078ec0ff */
[----:B------:R-:W-:Y:S01]  /*f750*/  FFMA.FTZ R40, R36, R35, -R39 ;  /* 0x0000002324287223 */ /* 0x000fe20000010827 */
[C---:B------:R-:W-:Y:S01]  /*f760*/  LOP3.LUT R43, R31.reuse, 0xffff0000, RZ, 0xc0, !PT ;  /* 0xffff00001f2b7812 */ /* 0x040fe200078ec0ff */
[----:B------:R-:W-:Y:S01]  /*f770*/  IMAD.U32 R8, R31, 0x10000, RZ ;  /* 0x000100001f087824 */ /* 0x000fe200078e00ff */
[C---:B------:R-:W-:Y:S01]  /*f780*/  LOP3.LUT R35, R27.reuse, 0xffff0000, RZ, 0xc0, !PT ;  /* 0xffff00001b237812 */ /* 0x040fe200078ec0ff */
[----:B------:R-:W-:-:S02]  /*f790*/  IMAD.U32 R4, R27, 0x10000, RZ ;  /* 0x000100001b047824 */ /* 0x000fc400078e00ff */
[----:B------:R-:W-:Y:S01]  /*f7a0*/  FFMA.FTZ R44, R36, R45, R44 ;  /* 0x0000002d242c7223 */ /* 0x000fe2000001002c */
[C---:B------:R-:W-:Y:S01]  /*f7b0*/  FMUL.FTZ R51, R10.reuse, R43 ;  /* 0x0000002b0a337220 */ /* 0x040fe20000410000 */
[C---:B------:R-:W-:Y:S01]  /*f7c0*/  FMUL.FTZ R36, R41.reuse, R8 ;  /* 0x0000000829247220 */ /* 0x040fe20000410000 */
[-C--:B------:R-:W-:Y:S01]  /*f7d0*/  FMUL.FTZ R46, R41, R4.reuse ;  /* 0x00000004292e7220 */ /* 0x080fe20000410000 */
[----:B------:R-:W-:Y:S01]  /*f7e0*/  FMUL.FTZ R10, R10, R35 ;  /* 0x000000230a0a7220 */ /* 0x000fe20000410000 */
[----:B------:R-:W-:Y:S02]  /*f7f0*/  IMAD.U32 R42, R11, 0x10000, RZ ;  /* 0x000100000b2a7824 */ /* 0x000fe400078e00ff */
[C---:B------:R-:W-:Y:S01]  /*f800*/  FFMA.FTZ R45, R37.reuse, R4, -R36 ;  /* 0x00000004252d7223 */ /* 0x040fe20000010824 */
[----:B------:R-:W-:Y:S02]  /*f810*/  IMAD.U32 R41, R32, 0x10000, RZ ;  /* 0x0001000020297824 */ /* 0x000fe400078e00ff */
[----:B------:R-:W-:Y:S01]  /*f820*/  FFMA.FTZ R46, R37, R8, R46 ;  /* 0x00000008252e7223 */ /* 0x000fe2000001002e */
[----:B------:R-:W-:-:S02]  /*f830*/  IMAD.U32 R39, R28, 0x10000, RZ ;  /* 0x000100001c277824 */ /* 0x000fc400078e00ff */
[----:B------:R-:W-:Y:S01]  /*f840*/  FFMA.FTZ R43, R6, R43, R10 ;  /* 0x0000002b062b7223 */ /* 0x000fe2000001000a */
[----:B------:R-:W-:Y:S01]  /*f850*/  LOP3.LUT R11, R11, 0xffff0000, RZ, 0xc0, !PT ;  /* 0xffff00000b0b7812 */ /* 0x000fe200078ec0ff */
[----:B------:R-:W-:Y:S01]  /*f860*/  FMUL.FTZ R37, R42, R41 ;  /* 0x000000292a257220 */ /* 0x000fe20000410000 */
[----:B------:R-:W-:Y:S01]  /*f870*/  FFMA.FTZ R52, R6, R35, -R51 ;  /* 0x0000002306347223 */ /* 0x000fe20000010833 */
[----:B------:R-:W-:Y:S01]  /*f880*/  LOP3.LUT R8, R30, 0xffff0000, RZ, 0xc0, !PT ;  /* 0xffff00001e087812 */ /* 0x000fe200078ec0ff */
[-C--:B------:R-:W-:Y:S01]  /*f890*/  FMUL.FTZ R35, R42, R39.reuse ;  /* 0x000000272a237220 */ /* 0x080fe20000410000 */
[----:B------:R-:W-:Y:S01]  /*f8a0*/  LOP3.LUT R10, R32, 0xffff0000, RZ, 0xc0, !PT ;  /* 0xffff0000200a7812 */ /* 0x000fe200078ec0ff */
[----:B------:R-:W-:Y:S01]  /*f8b0*/  FFMA.FTZ R37, R38, R39, -R37 ;  /* 0x0000002726257223 */ /* 0x000fe20000010825 */
[----:B------:R-:W-:Y:S01]  /*f8c0*/  LOP3.LUT R4, R26, 0xffff0000, RZ, 0xc0, !PT ;  /* 0xffff00001a047812 */ /* 0x000fe200078ec0ff */
[----:B------:R-:W-:Y:S01]  /*f8d0*/  FFMA.FTZ R38, R38, R41, R35 ;  /* 0x0000002926267223 */ /* 0x000fe20000010023 */
[----:B------:R-:W-:Y:S01]  /*f8e0*/  LOP3.LUT R6, R28, 0xffff0000, RZ, 0xc0, !PT ;  /* 0xffff00001c067812 */ /* 0x000fe200078ec0ff */
[----:B------:R-:W-:Y:S01]  /*f8f0*/  FMUL.FTZ R36, R9, R8 ;  /* 0x0000000809247220 */ /* 0x000fe20000410000 */
[----:B------:R-:W-:Y:S01]  /*f900*/  FMUL.FTZ R42, R11, R10 ;  /* 0x0000000a0b2a7220 */ /* 0x000fe20000410000 */
[----:B------:R-:W-:-:S02]  /*f910*/  FMUL.FTZ R35, R9, R4 ;  /* 0x0000000409237220 */ /* 0x000fc40000410000 */
[----:B------:R-:W-:Y:S01]  /*f920*/  FMUL.FTZ R11, R11, R6 ;  /* 0x000000060b0b7220 */ /* 0x000fe20000410000 */
[----:B------:R-:W-:Y:S01]  /*f930*/  FFMA.FTZ R9, R5, R4, -R36 ;  /* 0x0000000405097223 */ /* 0x000fe20000010824 */
[----:B------:R-:W-:Y:S01]  /*f940*/  FFMA.FTZ R42, R7, R6, -R42 ;  /* 0x00000006072a7223 */ /* 0x000fe2000001082a */
[----:B------:R-:W-:Y:S01]  /*f950*/  FFMA.FTZ R35, R5, R8, R35 ;  /* 0x0000000805237223 */ /* 0x000fe20000010023 */
[----:B------:R-:W-:Y:S01]  /*f960*/  FFMA.FTZ R11, R7, R10, R11 ;  /* 0x0000000a070b7223 */ /* 0x000fe2000001000b */
[----:B------:R-:W-:Y:S02]  /*f970*/  F2FP.BF16.F32.PACK_AB R6, R52, R45 ;  /* 0x0000002d3406723e */ /* 0x000fe400000010ff */
[----:B------:R-:W-:Y:S02]  /*f980*/  F2FP.BF16.F32.PACK_AB R4, R47, R48 ;  /* 0x000000302f04723e */ /* 0x000fe400000010ff */
[----:B------:R-:W-:Y:S02]  /*f990*/  F2FP.BF16.F32.PACK_AB R5, R9, R40 ;  /* 0x000000280905723e */ /* 0x000fe400000010ff */
[----:B------:R-:W-:-:S02]  /*f9a0*/  F2FP.BF16.F32.PACK_AB R7, R42, R37 ;  /* 0x000000252a07723e */ /* 0x000fc400000010ff */
[----:B------:R-:W-:Y:S02]  /*f9b0*/  F2FP.BF16.F32.PACK_AB R10, R43, R46 ;  /* 0x0000002e2b0a723e */ /* 0x000fe400000010ff */
[----:B------:R-:W-:Y:S01]  /*f9c0*/  F2FP.BF16.F32.PACK_AB R8, R49, R50 ;  /* 0x000000323108723e */ /* 0x000fe200000010ff */
[----:B------:R1:W-:Y:S01]  /*f9d0*/  STS.128 [R0], R4 ;  /* 0x0000000400007388 */ /* 0x0003e20000000c00 */
[----:B------:R-:W-:Y:S02]  /*f9e0*/  F2FP.BF16.F32.PACK_AB R9, R35, R44 ;  /* 0x0000002c2309723e */ /* 0x000fe400000010ff */
[----:B------:R-:W-:-:S05]  /*f9f0*/  F2FP.BF16.F32.PACK_AB R11, R11, R38 ;  /* 0x000000260b0b723e */ /* 0x000fca00000010ff */
[----:B------:R1:W-:Y:S02]  /*fa00*/  STS.128 [R34+0x14400], R8 ;  /* 0x0144000822007388 */ /* 0x0003e40000000c00 */
.L_x_818:
[----:B------:R-:W-:Y:S05]  /*fa10*/  BSYNC B2 ;  /* 0x0000000000027941 */ /* 0x000fea0003800000 */
.L_x_817:
[----:B------:R-:W-:Y:S05]  /*fa20*/  @P1 BRA `(.L_x_816) ;  /* 0x0000000400601947 */ /* 0x000fea0003800000 */
[----:B------:R-:W2:Y:S01]  /*fa30*/  LDL R50, [R1+0x84] ;  /* 0x0000840001327983 */ /* 0x000ea20000100800 */
[----:B-1----:R-:W-:Y:S01]  /*fa40*/  LEA.HI R0, R53, R234, RZ, 0x1d ;  /* 0x000000ea35007211 */ /* 0x002fe200078fe8ff */
[C---:B------:R-:W-:Y:S01]  /*fa50*/  IMAD.U32 R45, R15.reuse, 0x10000, RZ ;  /* 0x000100000f2d7824 */ /* 0x040fe200078e00ff */
[----:B------:R-:W-:Y:S01]  /*fa60*/  LOP3.LUT R47, R15, 0xffff0000, RZ, 0xc0, !PT ;  /* 0xffff00000f2f7812 */ /* 0x000fe200078ec0ff */
[----:B------:R-:W-:Y:S01]  /*fa70*/  IMAD.U32 R43, R3, 0x10000, RZ ;  /* 0x00010000032b7824 */ /* 0x000fe200078e00ff */
[----:B------:R-:W-:Y:S01]  /*fa80*/  SHF.R.S32.HI R5, RZ, 0x1f, R0 ;  /* 0x0000001fff057819 */ /* 0x000fe20000011400 */
[----:B------:R-:W-:-:S03]  /*fa90*/  IMAD.SHL.U32 R4, R0, 0x8, RZ ;  /* 0x0000000800047824 */ /* 0x000fc600078e00ff */
[----:B------:R-:W-:Y:S02]  /*faa0*/  LEA.HI R0, R5, R0, RZ, 0x3 ;  /* 0x0000000005007211 */ /* 0x000fe400078f18ff */
[----:B------:R-:W-:-:S03]  /*fab0*/  LOP3.LUT R4, R4, 0x38, RZ, 0xc0, !PT ;  /* 0x0000003804047812 */ /* 0x000fc600078ec0ff */
[----:B------:R-:W-:Y:S01]  /*fac0*/  IMAD.SHL.U32 R0, R0, 0x400, RZ ;  /* 0x0000040000007824 */ /* 0x000fe200078e00ff */
[----:B------:R-:W-:-:S04]  /*fad0*/  LOP3.LUT R5, R4, 0x1c0, R54, 0xf8, !PT ;  /* 0x000001c004057812 */ /* 0x000fc800078ef836 */
[----:B------:R-:W-:Y:S02]  /*fae0*/  LOP3.LUT R5, R5, R228, RZ, 0x3c, !PT ;  /* 0x000000e405057212 */ /* 0x000fe400078e3cff */
[----:B------:R-:W-:-:S04]  /*faf0*/  LOP3.LUT R0, R0, 0x7fffe000, RZ, 0xc0, !PT ;  /* 0x7fffe00000007812 */ /* 0x000fc800078ec0ff */
[----:B0-----:R-:W-:-:S05]  /*fb00*/  IADD3 R9, R5, R0, R227 ;  /* 0x0000000005097210 */ /* 0x001fca0007ffe0e3 */
[----:B------:R-:W-:-:S05]  /*fb10*/  IMAD R0, R9, 0x2, R18 ;  /* 0x0000000209007824 */ /* 0x000fca00078e0212 */
[----:B------:R-:W0:Y:S02]  /*fb20*/  LDS.128 R8, [R0+0x14400] ;  /* 0x0144000000087984 */ /* 0x000e240000000c00 */
[C---:B0-----:R-:W-:Y:S01]  /*fb30*/  IMAD.U32 R38, R8.reuse, 0x10000, RZ ;  /* 0x0001000008267824 */ /* 0x041fe200078e00ff */
[----:B------:R-:W-:Y:S01]  /*fb40*/  LOP3.LUT R8, R8, 0xffff0000, RZ, 0xc0, !PT ;  /* 0xffff000008087812 */ /* 0x000fe200078ec0ff */
[C---:B------:R-:W-:Y:S01]  /*fb50*/  IMAD.U32 R39, R9.reuse, 0x10000, RZ ;  /* 0x0001000009277824 */ /* 0x040fe200078e00ff */
[----:B------:R-:W-:Y:S01]  /*fb60*/  LOP3.LUT R9, R9, 0xffff0000, RZ, 0xc0, !PT ;  /* 0xffff000009097812 */ /* 0x000fe200078ec0ff */
[C---:B------:R-:W-:Y:S01]  /*fb70*/  FMUL.FTZ R49, R38.reuse, R45 ;  /* 0x0000002d26317220 */ /* 0x040fe20000410000 */
[----:B------:R-:W-:Y:S01]  /*fb80*/  FMUL.FTZ R51, R38, R43 ;  /* 0x0000002b26337220 */ /* 0x000fe20000410000 */
[----:B------:R-:W-:Y:S01]  /*fb90*/  FMUL.FTZ R53, R8, R47 ;  /* 0x0000002f08357220 */ /* 0x000fe20000410000 */
[----:B------:R-:W-:Y:S02]  /*fba0*/  IMAD.U32 R38, R20, 0x10000, RZ ;  /* 0x0001000014267824 */ /* 0x000fe400078e00ff */
[C---:B------:R-:W-:Y:S01]  /*fbb0*/  IMAD.U32 R40, R10.reuse, 0x10000, RZ ;  /* 0x000100000a287824 */ /* 0x040fe200078e00ff */
[----:B------:R-:W-:Y:S01]  /*fbc0*/  LOP3.LUT R10, R10, 0xffff0000, RZ, 0xc0, !PT ;  /* 0xffff00000a0a7812 */ /* 0x000fe200078ec0ff */
[C---:B------:R-:W-:Y:S01]  /*fbd0*/  IMAD.U32 R41, R11.reuse, 0x10000, RZ ;  /* 0x000100000b297824 */ /* 0x040fe200078e00ff */
[----:B------:R-:W-:Y:S01]  /*fbe0*/  LOP3.LUT R11, R11, 0xffff0000, RZ, 0xc0, !PT ;  /* 0xffff00000b0b7812 */ /* 0x000fe200078ec0ff */
[----:B--2---:R-:W0:Y:S02]  /*fbf0*/  LDS.128 R4, [R50] ;  /* 0x0000000032047984 */ /* 0x004e240000000c00 */
[C---:B0-----:R-:W-:Y:S01]  /*fc00*/  IMAD.U32 R34, R4.reuse, 0x10000, RZ ;  /* 0x0001000004227824 */ /* 0x041fe200078e00ff */
[----:B------:R-:W-:Y:S01]  /*fc10*/  LOP3.LUT R4, R4, 0xffff0000, RZ, 0xc0, !PT ;  /* 0xffff000004047812 */ /* 0x000fe200078ec0ff */
[C---:B------:R-:W-:Y:S01]  /*fc20*/  IMAD.U32 R35, R5.reuse, 0x10000, RZ ;  /* 0x0001000005237824 */ /* 0x040fe200078e00ff */
[----:B------:R-:W-:Y:S01]  /*fc30*/  LOP3.LUT R5, R5, 0xffff0000, RZ, 0xc0, !PT ;  /* 0xffff000005057812 */ /* 0x000fe200078ec0ff */
[C---:B------:R-:W-:Y:S01]  /*fc40*/  FFMA.FTZ R49, R34.reuse, R43, -R49 ;  /* 0x0000002b22317223 */ /* 0x040fe20000010831 */
[----:B------:R-:W-:Y:S01]  /*fc50*/  LOP3.LUT R43, R3, 0xffff0000, RZ, 0xc0, !PT ;  /* 0xffff0000032b7812 */ /* 0x000fe200078ec0ff */
[----:B------:R-:W-:Y:S01]  /*fc60*/  FFMA.FTZ R51, R34, R45, R51 ;  /* 0x0000002d22337223 */ /* 0x000fe20000010033 */
[----:B------:R-:W-:-:S02]  /*fc70*/  IMAD.U32 R34, R12, 0x10000, RZ ;  /* 0x000100000c227824 */ /* 0x000fc400078e00ff */
[----:B------:R-:W-:Y:S02]  /*fc80*/  IMAD.U32 R36, R6, 0x10000, RZ ;  /* 0x0001000006247824 */ /* 0x000fe400078e00ff */
[-C--:B------:R-:W-:Y:S01]  /*fc90*/  FMUL.FTZ R45, R8, R43.reuse ;  /* 0x0000002b082d7220 */ /* 0x080fe20000410000 */
[C---:B------:R-:W-:Y:S01]  /*fca0*/  FFMA.FTZ R42, R4.reuse, R43, -R53 ;  /* 0x0000002b042a7223 */ /* 0x040fe20000010835 */
[----:B------:R-:W-:Y:S01]  /*fcb0*/  FMUL.FTZ R8, R39, R38 ;  /* 0x0000002627087220 */ /* 0x000fe20000410000 */
[----:B------:R-:W-:Y:S02]  /*fcc0*/  IMAD.U32 R43, R21, 0x10000, RZ ;  /* 0x00010000152b7824 */ /* 0x000fe400078e00ff */
[-C--:B------:R-:W-:Y:S01]  /*fcd0*/  FMUL.FTZ R53, R39, R34.reuse ;  /* 0x0000002227357220 */ /* 0x080fe20000410000 */
[----:B------:R-:W-:Y:S01]  /*fce0*/  FFMA.FTZ R44, R4, R47, R45 ;  /* 0x0000002f042c7223 */ /* 0x000fe2000001002d */
[----:B------:R-:W-:Y:S01]  /*fcf0*/  FFMA.FTZ R46, R35, R34, -R8 ;  /* 0x00000022232e7223 */ /* 0x000fe20000010808 */
[----:B------:R-:W-:-:S02]  /*fd00*/  IMAD.U32 R39, R13, 0x10000, RZ ;  /* 0x000100000d277824 */ /* 0x000fc400078e00ff */
[----:B------:R-:W-:Y:S01]  /*fd10*/  FFMA.FTZ R53, R35, R38, R53 ;  /* 0x0000002623357223 */ /* 0x000fe20000010035 */
[----:B------:R-:W-:Y:S01]  /*fd20*/  FMUL.FTZ R47, R40, R43 ;  /* 0x0000002b282f7220 */ /* 0x000fe20000410000 */
[----:B------:R-:W-:Y:S01]  /*fd30*/  LOP3.LUT R45, R21, 0xffff0000, RZ, 0xc0, !PT ;  /* 0xffff0000152d7812 */ /* 0x000fe200078ec0ff */
[----:B------:R-:W-:Y:S01]  /*fd40*/  IMAD.U32 R34, R24, 0x10000, RZ ;  /* 0x0001000018227824 */ /* 0x000fe200078e00ff */
[----:B------:R-:W-:Y:S01]  /*fd50*/  LOP3.LUT R35, R13, 0xffff0000, RZ, 0xc0, !PT ;  /* 0xffff00000d237812 */ /* 0x000fe200078ec0ff */
[-C--:B------:R-:W-:Y:S01]  /*fd60*/  FMUL.FTZ R55, R40, R39.reuse ;  /* 0x0000002728377220 */ /* 0x080fe20000410000 */
[----:B------:R-:W-:Y:S01]  /*fd70*/  LOP3.LUT R6, R6, 0xffff0000, RZ, 0xc0, !PT ;  /* 0xffff000006067812 */ /* 0x000fe200078ec0ff */
[----:B------:R-:W-:Y:S01]  /*fd80*/  FFMA.FTZ R47, R36, R39, -R47 ;  /* 0x00000027242f7223 */ /* 0x000fe2000001082f */
[C---:B------:R-:W-:Y:S01]  /*fd90*/  FMUL.FTZ R39, R10.reuse, R45 ;  /* 0x0000002d0a277220 */ /* 0x040fe20000410000 */
[----:B------:R-:W-:Y:S02]  /*fda0*/  IMAD.U32 R37, R7, 0x10000, RZ ;  /* 0x0001000007257824 */ /* 0x000fe400078e00ff */
[----:B------:R-:W-:Y:S01]  /*fdb0*/  FMUL.FTZ R10, R10, R35 ;  /* 0x000000230a0a7220 */ /* 0x000fe20000410000 */
[----:B------:R-:W-:-:S02]  /*fdc0*/  IMAD.U32 R4, R14, 0x10000, RZ ;  /* 0x000100000e047824 */ /* 0x000fc400078e00ff */
[----:B------:R-:W-:Y:S01]  /*fdd0*/  FMUL.FTZ R8, R41, R34 ;  /* 0x0000002229087220 */ /* 0x000fe20000410000 */
[----:B------:R-:W-:Y:S01]  /*fde0*/  FFMA.FTZ R55, R36, R43, R55 ;  /* 0x0000002b24377223 */ /* 0x000fe20000010037 */
[C---:B------:R-:W-:Y:S01]  /*fdf0*/  FFMA.FTZ R36, R6.reuse, R35, -R39 ;  /* 0x0000002306247223 */ /* 0x040fe20000010827 */
[----:B------:R-:W-:Y:S01]  /*fe00*/  FFMA.FTZ R38, R6, R45, R10 ;  /* 0x0000002d06267223 */ /* 0x000fe2000001000a */
[-C--:B------:R-:W-:Y:S01]  /*fe10*/  FFMA.FTZ R39, R37, R4.reuse, -R8 ;  /* 0x0000000425277223 */ /* 0x080fe20000010808 */
[----:B------:R-:W-:Y:S01]  /*fe20*/  FMUL.FTZ R40, R41, R4 ;  /* 0x0000000429287220 */ /* 0x000fe20000410000 */
[----:B------:R-:W-:Y:S02]  /*fe30*/  LOP3.LUT R8, R20, 0xffff0000, RZ, 0xc0, !PT ;  /* 0xffff000014087812 */ /* 0x000fe400078ec0ff */
[----:B------:R-:W-:Y:S01]  /*fe40*/  LOP3.LUT R10, R24, 0xffff0000, RZ, 0xc0, !PT ;  /* 0xffff0000180a7812 */ /* 0x000fe200078ec0ff */
[----:B------:R-:W-:Y:S01]  /*fe50*/  FFMA.FTZ R40, R37, R34, R40 ;  /* 0x0000002225287223 */ /* 0x000fe20000010028 */
[----:B------:R-:W-:Y:S01]  /*fe60*/  LOP3.LUT R4, R12, 0xffff0000, RZ, 0xc0, !PT ;  /* 0xffff00000c047812 */ /* 0x000fe200078ec0ff */
[----:B------:R-:W-:Y:S01]  /*fe70*/  FMUL.FTZ R34, R9, R8 ;  /* 0x0000000809227220 */ /* 0x000fe20000410000 */
[----:B------:R-:W-:Y:S01]  /*fe80*/  LOP3.LUT R6, R14, 0xffff0000, RZ, 0xc0, !PT ;  /* 0xffff00000e067812 */ /* 0x000fe200078ec0ff */
[----:B------:R-:W-:Y:S01]  /*fe90*/  FMUL.FTZ R48, R11, R10 ;  /* 0x0000000a0b307220 */ /* 0x000fe20000410000 */
[----:B------:R-:W-:Y:S01]  /*fea0*/  LOP3.LUT R7, R7, 0xffff0000, RZ, 0xc0, !PT ;  /* 0xffff000007077812 */ /* 0x000fe200078ec0ff */
[-C--:B------:R-:W-:Y:S01]  /*feb0*/  FMUL.FTZ R35, R9, R4.reuse ;  /* 0x0000000409237220 */ /* 0x080fe20000410000 */
[----:B------:R-:W-:Y:S01]  /*fec0*/  FFMA.FTZ R9, R5, R4, -R34 ;  /* 0x0000000405097223 */ /* 0x000fe20000010822 */
[-C--:B------:R-:W-:Y:S01]  /*fed0*/  FMUL.FTZ R11, R11, R6.reuse ;  /* 0x000000060b0b7220 */ /* 0x080fe20000410000 */
[----:B------:R-:W-:Y:S01]  /*fee0*/  F2FP.BF16.F32.PACK_AB R4, R42, R49 ;  /* 0x000000312a04723e */ /* 0x000fe200000010ff */
[----:B------:R-:W-:Y:S01]  /*fef0*/  FFMA.FTZ R48, R7, R6, -R48 ;  /* 0x0000000607307223 */ /* 0x000fe20000010830 */
[----:B------:R-:W-:Y:S01]  /*ff00*/  FFMA.FTZ R34, R5, R8, R35 ;  /* 0x0000000805227223 */ /* 0x000fe20000010023 */
[----:B------:R-:W-:Y:S01]  /*ff10*/  FFMA.FTZ R11, R7, R10, R11 ;  /* 0x0000000a070b7223 */ /* 0x000fe2000001000b */
[----:B------:R-:W-:-:S02]  /*ff20*/  F2FP.BF16.F32.PACK_AB R6, R36, R47 ;  /* 0x0000002f2406723e */ /* 0x000fc400000010ff */
[----:B------:R-:W-:Y:S02]  /*ff30*/  F2FP.BF16.F32.PACK_AB R5, R9, R46 ;  /* 0x0000002e0905723e */ /* 0x000fe400000010ff */
[----:B------:R-:W-:Y:S02]  /*ff40*/  F2FP.BF16.F32.PACK_AB R7, R48, R39 ;  /* 0x000000273007723e */ /* 0x000fe400000010ff */
[----:B------:R-:W-:Y:S02]  /*ff50*/  F2FP.BF16.F32.PACK_AB R10, R38, R55 ;  /* 0x00000037260a723e */ /* 0x000fe400000010ff */
[----:B------:R-:W-:Y:S01]  /*ff60*/  F2FP.BF16.F32.PACK_AB R8, R44, R51 ;  /* 0x000000332c08723e */ /* 0x000fe200000010ff */
[----:B------:R2:W-:Y:S01]  /*ff70*/  STS.128 [R50], R4 ;  /* 0x0000000432007388 */ /* 0x0005e20000000c00 */
[----:B------:R-:W-:Y:S02]  /*ff80*/  F2FP.BF16.F32.PACK_AB R9, R34, R53 ;  /* 0x000000352209723e */ /* 0x000fe400000010ff */
[----:B------:R-:W-:-:S05]  /*ff90*/  F2FP.BF16.F32.PACK_AB R11, R11, R40 ;  /* 0x000000280b0b723e */ /* 0x000fca00000010ff */
[----:B------:R2:W-:Y:S02]  /*ffa0*/  STS.128 [R0+0x14400], R8 ;  /* 0x0144000800007388 */ /* 0x0005e40000000c00 */
.L_x_816:
[----:B------:R-:W-:Y:S05]  /*ffb0*/  BSYNC B1 ;  /* 0x0000000000017941 */ /* 0x000fea0003800000 */
.L_x_815:
[----:B-12---:R-:W-:Y:S01]  /*ffc0*/  VIADD R0, R212, 0x20 ;  /* 0x00000020d4007836 */ /* 0x006fe20000000000 */
[----:B------:R-:W-:Y:S04]  /*ffd0*/  BSSY B1, `(.L_x_819) ;  /* 0x00000b9000017945 */ /* 0x000fe80003800000 */
[----:B------:R-:W-:-:S13]  /*ffe0*/  ISETP.GE.AND P0, PT, R0, R33, PT ;  /* 0x000000210000720c */ /* 0x000fda0003f06270 */
[----:B------:R-:W-:Y:S05]  /*fff0*/  @P0 BRA `(.L_x_820) ;  /* 0x0000000800d80947 */ /* 0x000fea0003800000 */
[----:B------:R-:W1:Y:S01]  /*10000*/  LDC R51, c[0x0][0x3f4] ;  /* 0x0000fd00ff337b82 */ /* 0x000e620000000800 */
[----:B------:R-:W-:Y:S01]  /*10010*/  BSSY B2, `(.L_x_821) ;  /* 0x000005c000027945 */ /* 0x000fe20003800000 */
[----:B------:R-:W-:Y:S02]  /*10020*/  SHF.R.U32.HI R52, RZ, 0x3, R223 ;  /* 0x00000003ff347819 */ /* 0x000fe400000116df */
[-C--:B-1----:R-:W-:Y:S02]  /*10030*/  ISETP.GE.AND P0, PT, R16, R51.reuse, PT ;  /* 0x000000331000720c */ /* 0x082fe40003f06270 */
[----:B------:R-:W-:-:S11]  /*10040*/  ISETP.GE.AND P1, PT, R213, R51, PT ;  /* 0x00000033d500720c */ /* 0x000fd60003f26270 */
[----:B------:R-:W-:Y:S05]  /*10050*/  @P0 BRA `(.L_x_822) ;  /* 0x00000004005c0947 */ /* 0x000fea0003800000 */
[----:B------:R-:W2:Y:S01]  /*10060*/  LDL R50, [R1+0x80] ;  /* 0x0000800001327983 */ /* 0x000ea20000100800 */
[----:B------:R-:W-:Y:S01]  /*10070*/  LEA.HI R0, R51, R232, RZ, 0x1d ;  /* 0x000000e833007211 */ /* 0x000fe200078fe8ff */
[C---:B------:R-:W-:Y:S01]  /*10080*/  IMAD.U32 R44, R29.reuse, 0x10000, RZ ;  /* 0x000100001d2c7824 */ /* 0x040fe200078e00ff */
[----:B------:R-:W-:Y:S01]  /*10090*/  LOP3.LUT R46, R29, 0xffff0000, RZ, 0xc0, !PT ;  /* 0xffff00001d2e7812 */ /* 0x000fe200078ec0ff */
[----:B------:R-:W-:Y:S01]  /*100a0*/  IMAD.U32 R42, R25, 0x10000, RZ ;  /* 0x00010000192a7824 */ /* 0x000fe200078e00ff */
[----:B------:R-:W-:Y:S01]  /*100b0*/  SHF.R.S32.HI R5, RZ, 0x1f, R0 ;  /* 0x0000001fff057819 */ /* 0x000fe20000011400 */
[----:B------:R-:W-:Y:S01]  /*100c0*/  IMAD.SHL.U32 R4, R0, 0x8, RZ ;  /* 0x0000000800047824 */ /* 0x000fe200078e00ff */
[----:B------:R-:W-:Y:S01]  /*100d0*/  LOP3.LUT R57, R32, 0xffff0000, RZ, 0xc0, !PT ;  /* 0xffff000020397812 */ /* 0x000fe200078ec0ff */
[----:B------:R-:W-:Y:S01]  /*100e0*/  IMAD.U32 R55, R30, 0x10000, RZ ;  /* 0x000100001e377824 */ /* 0x000fe200078e00ff */
[----:B------:R-:W-:Y:S01]  /*100f0*/  LEA.HI R5, R5, R0, RZ, 0x3 ;  /* 0x0000000005057211 */ /* 0x000fe200078f18ff */
[----:B------:R-:W-:Y:S01]  /*10100*/  IMAD.U32 R53, R26, 0x10000, RZ ;  /* 0x000100001a357824 */ /* 0x000fe200078e00ff */
[----:B------:R-:W-:Y:S01]  /*10110*/  LOP3.LUT R0, R223, 0x38, R4, 0xf8, !PT ;  /* 0x00000038df007812 */ /* 0x000fe200078ef804 */
[----:B------:R-:W-:-:S02]  /*10120*/  IMAD.U32 R48, R31, 0x10000, RZ ;  /* 0x000100001f307824 */ /* 0x000fc400078e00ff */
[----:B------:R-:W-:Y:S01]  /*10130*/  IMAD.SHL.U32 R4, R5, 0x400, RZ ;  /* 0x0000040005047824 */ /* 0x000fe200078e00ff */
[----:B------:R-:W-:-:S04]  /*10140*/  LOP3.LUT R5, R0, R52, RZ, 0x3c, !PT ;  /* 0x0000003400057212 */ /* 0x000fc800078e3cff */
        /* <DEDUP_REMOVED lines=8> */
[-C--:B------:R-:W-:Y:S01]  /*101d0*/  FMUL.FTZ R43, R44, R38.reuse ;  /* 0x000000262c2b7220 */ /* 0x080fe20000410000 */
[----:B------:R-:W-:Y:S01]  /*101e0*/  FMUL.FTZ R45, R42, R38 ;  /* 0x000000262a2d7220 */ /* 0x000fe20000410000 */
[----:B------:R-:W-:Y:S01]  /*101f0*/  LOP3.LUT R38, R25, 0xffff0000, RZ, 0xc0, !PT ;  /* 0xffff000019267812 */ /* 0x000fe200078ec0ff */
[----:B------:R-:W-:Y:S01]  /*10200*/  FMUL.FTZ R47, R46, R8 ;  /* 0x000000082e2f7220 */ /* 0x000fe20000410000 */
[C---:B------:R-:W-:Y:S01]  /*10210*/  IMAD.U32 R40, R10.reuse, 0x10000, RZ ;  /* 0x000100000a287824 */ /* 0x040fe200078e00ff */
[----:B------:R-:W-:Y:S01]  /*10220*/  LOP3.LUT R10, R10, 0xffff0000, RZ, 0xc0, !PT ;  /* 0xffff00000a0a7812 */ /* 0x000fe200078ec0ff */
[----:B------:R-:W-:-:S02]  /*10230*/  IMAD.U32 R41, R11, 0x10000, RZ ;  /* 0x000100000b297824 */ /* 0x000fc400078e00ff */
[----:B------:R-:W-:Y:S01]  /*10240*/  FMUL.FTZ R49, R38, R8 ;  /* 0x0000000826317220 */ /* 0x000fe20000410000 */
[----:B------:R-:W-:Y:S01]  /*10250*/  LOP3.LUT R11, R11, 0xffff0000, RZ, 0xc0, !PT ;  /* 0xffff00000b0b7812 */ /* 0x000fe200078ec0ff */
[----:B--2---:R-:W0:Y:S02]  /*10260*/  LDS.128 R4, [R50] ;  /* 0x0000000032047984 */ /* 0x004e240000000c00 */
[C---:B0-----:R-:W-:Y:S01]  /*10270*/  IMAD.U32 R34, R4.reuse, 0x10000, RZ ;  /* 0x0001000004227824 */ /* 0x041fe200078e00ff */
[----:B------:R-:W-:Y:S01]  /*10280*/  LOP3.LUT R4, R4, 0xffff0000, RZ, 0xc0, !PT ;  /* 0xffff000004047812 */ /* 0x000fe200078ec0ff */
[C---:B------:R-:W-:Y:S01]  /*10290*/  IMAD.U32 R35, R5.reuse, 0x10000, RZ ;  /* 0x0001000005237824 */ /* 0x040fe200078e00ff */
[----:B------:R-:W-:Y:S01]  /*102a0*/  LOP3.LUT R5, R5, 0xffff0000, RZ, 0xc0, !PT ;  /* 0xffff000005057812 */ /* 0x000fe200078ec0ff */
[----:B------:R-:W-:Y:S01]  /*102b0*/  FFMA.FTZ R43, R42, R34, -R43 ;  /* 0x000000222a2b7223 */ /* 0x000fe2000001082b */
[-C--:B------:R-:W-:Y:S01]  /*102c0*/  FMUL.FTZ R42, R53, R39.reuse ;  /* 0x00000027352a7220 */ /* 0x080fe20000410000 */
[----:B------:R-:W-:Y:S01]  /*102d0*/  FFMA.FTZ R8, R38, R4, -R47 ;  /* 0x0000000426087223 */ /* 0x000fe2000001082f */
[----:B------:R-:W-:Y:S01]  /*102e0*/  FMUL.FTZ R38, R55, R39 ;  /* 0x0000002737267220 */ /* 0x000fe20000410000 */
[----:B------:R-:W-:Y:S01]  /*102f0*/  FFMA.FTZ R45, R44, R34, R45 ;  /* 0x000000222c2d7223 */ /* 0x000fe2000001002d */
[----:B------:R-:W-:Y:S01]  /*10300*/  FFMA.FTZ R34, R46, R4, R49 ;  /* 0x000000042e227223 */ /* 0x000fe20000010031 */
[----:B------:R-:W-:-:S02]  /*10310*/  IMAD.U32 R4, R27, 0x10000, RZ ;  /* 0x000100001b047824 */ /* 0x000fc400078e00ff */
[-C--:B------:R-:W-:Y:S01]  /*10320*/  FFMA.FTZ R38, R53, R35.reuse, -R38 ;  /* 0x0000002335267223 */ /* 0x080fe20000010826 */
[----:B------:R-:W-:Y:S01]  /*10330*/  FFMA.FTZ R42, R55, R35, R42 ;  /* 0x00000023372a7223 */ /* 0x000fe2000001002a */
[----:B------:R-:W-:Y:S01]  /*10340*/  LOP3.LUT R44, R27, 0xffff0000, RZ, 0xc0, !PT ;  /* 0xffff00001b2c7812 */ /* 0x000fe200078ec0ff */
[----:B------:R-:W-:Y:S01]  /*10350*/  IMAD.U32 R36, R6, 0x10000, RZ ;  /* 0x0001000006247824 */ /* 0x000fe200078e00ff */
[----:B------:R-:W-:Y:S01]  /*10360*/  LOP3.LUT R46, R31, 0xffff0000, RZ, 0xc0, !PT ;  /* 0xffff00001f2e7812 */ /* 0x000fe200078ec0ff */
[-C--:B------:R-:W-:Y:S01]  /*10370*/  FMUL.FTZ R35, R48, R40.reuse ;  /* 0x0000002830237220 */ /* 0x080fe20000410000 */
[----:B------:R-:W-:Y:S01]  /*10380*/  IMAD.U32 R55, R32, 0x10000, RZ ;  /* 0x0001000020377824 */ /* 0x000fe200078e00ff */
[----:B------:R-:W-:Y:S01]  /*10390*/  LOP3.LUT R6, R6, 0xffff0000, RZ, 0xc0, !PT ;  /* 0xffff000006067812 */ /* 0x000fe200078ec0ff */
[C---:B------:R-:W-:Y:S01]  /*103a0*/  FMUL.FTZ R39, R4.reuse, R40 ;  /* 0x0000002804277220 */ /* 0x040fe20000410000 */
[----:B------:R-:W-:Y:S01]  /*103b0*/  FFMA.FTZ R35, R4, R36, -R35 ;  /* 0x0000002404237223 */ /* 0x000fe20000010823 */
[-C--:B------:R-:W-:Y:S01]  /*103c0*/  FMUL.FTZ R47, R46, R10.reuse ;  /* 0x0000000a2e2f7220 */ /* 0x080fe20000410000 */
[----:B------:R-:W-:Y:S01]  /*103d0*/  FMUL.FTZ R49, R44, R10 ;  /* 0x0000000a2c317220 */ /* 0x000fe20000410000 */
[----:B------:R-:W-:-:S02]  /*103e0*/  IMAD.U32 R37, R7, 0x10000, RZ ;  /* 0x0001000007257824 */ /* 0x000fc400078e00ff */
[-C--:B------:R-:W-:Y:S01]  /*103f0*/  FMUL.FTZ R4, R55, R41.reuse ;  /* 0x0000002937047220 */ /* 0x080fe20000410000 */
[----:B------:R-:W-:Y:S02]  /*10400*/  IMAD.U32 R53, R28, 0x10000, RZ ;  /* 0x000100001c357824 */ /* 0x000fe400078e00ff */
[----:B------:R-:W-:Y:S01]  /*10410*/  FFMA.FTZ R10, R48, R36, R39 ;  /* 0x00000024300a7223 */ /* 0x000fe20000010027 */
[-C--:B------:R-:W-:Y:S01]  /*10420*/  FFMA.FTZ R36, R44, R6.reuse, -R47 ;  /* 0x000000062c247223 */ /* 0x080fe2000001082f */
[----:B------:R-:W-:Y:S01]  /*10430*/  FFMA.FTZ R49, R46, R6, R49 ;  /* 0x000000062e317223 */ /* 0x000fe20000010031 */
[C---:B------:R-:W-:Y:S01]  /*10440*/  FMUL.FTZ R6, R53.reuse, R41 ;  /* 0x0000002935067220 */ /* 0x040fe20000410000 */
[----:B------:R-:W-:Y:S01]  /*10450*/  FFMA.FTZ R39, R53, R37, -R4 ;  /* 0x0000002535277223 */ /* 0x000fe20000010804 */
[----:B------:R-:W-:Y:S01]  /*10460*/  LOP3.LUT R53, R30, 0xffff0000, RZ, 0xc0, !PT ;  /* 0xffff00001e357812 */ /* 0x000fe200078ec0ff */
[----:B------:R-:W-:Y:S01]  /*10470*/  FMUL.FTZ R40, R57, R11 ;  /* 0x0000000b39287220 */ /* 0x000fe20000410000 */
[----:B------:R-:W-:Y:S01]  /*10480*/  LOP3.LUT R41, R26, 0xffff0000, RZ, 0xc0, !PT ;  /* 0xffff00001a297812 */ /* 0x000fe200078ec0ff */
[----:B------:R-:W-:Y:S01]  /*10490*/  FFMA.FTZ R37, R55, R37, R6 ;  /* 0x0000002537257223 */ /* 0x000fe20000010006 */
[----:B------:R-:W-:Y:S01]  /*104a0*/  LOP3.LUT R47, R28, 0xffff0000, RZ, 0xc0, !PT ;  /* 0xffff00001c2f7812 */ /* 0x000fe200078ec0ff */
[-C--:B------:R-:W-:Y:S01]  /*104b0*/  FMUL.FTZ R4, R53, R9.reuse ;  /* 0x0000000935047220 */ /* 0x080fe20000410000 */
[----:B------:R-:W-:Y:S01]  /*104c0*/  LOP3.LUT R7, R7, 0xffff0000, RZ, 0xc0, !PT ;  /* 0xffff000007077812 */ /* 0x000fe200078ec0ff */
[----:B------:R-:W-:Y:S01]  /*104d0*/  FMUL.FTZ R6, R41, R9 ;  /* 0x0000000929067220 */ /* 0x000fe20000410000 */
[----:B------:R-:W-:Y:S01]  /*104e0*/  F2FP.BF16.F32.PACK_AB R10, R49, R10 ;  /* 0x0000000a310a723e */ /* 0x000fe200000010ff */
[----:B------:R-:W-:Y:S01]  /*104f0*/  FMUL.FTZ R44, R47, R11 ;  /* 0x0000000b2f2c7220 */ /* 0x000fe20000410000 */
[-C--:B------:R-:W-:Y:S01]  /*10500*/  FFMA.FTZ R9, R41, R5.reuse, -R4 ;  /* 0x0000000529097223 */ /* 0x080fe20000010804 */
[----:B------:R-:W-:Y:S01]  /*10510*/  FFMA.FTZ R11, R53, R5, R6 ;  /* 0x00000005350b7223 */ /* 0x000fe20000010006 */
[-C--:B------:R-:W-:Y:S01]  /*10520*/  FFMA.FTZ R40, R47, R7.reuse, -R40 ;  /* 0x000000072f287223 */ /* 0x080fe20000010828 */
[----:B------:R-:W-:Y:S01]  /*10530*/  FFMA.FTZ R44, R57, R7, R44 ;  /* 0x00000007392c7223 */ /* 0x000fe2000001002c */
[----:B------:R-:W-:-:S02]  /*10540*/  F2FP.BF16.F32.PACK_AB R6, R36, R35 ;  /* 0x000000232406723e */ /* 0x000fc400000010ff */
[----:B------:R-:W-:Y:S02]  /*10550*/  F2FP.BF16.F32.PACK_AB R5, R9, R38 ;  /* 0x000000260905723e */ /* 0x000fe400000010ff */
[----:B------:R-:W-:Y:S02]  /*10560*/  F2FP.BF16.F32.PACK_AB R4, R8, R43 ;  /* 0x0000002b0804723e */ /* 0x000fe400000010ff */
[----:B------:R-:W-:Y:S02]  /*10570*/  F2FP.BF16.F32.PACK_AB R9, R11, R42 ;  /* 0x0000002a0b09723e */ /* 0x000fe400000010ff */
[----:B------:R-:W-:Y:S02]  /*10580*/  F2FP.BF16.F32.PACK_AB R7, R40, R39 ;  /* 0x000000272807723e */ /* 0x000fe400000010ff */
[----:B------:R-:W-:Y:S02]  /*10590*/  F2FP.BF16.F32.PACK_AB R8, R34, R45 ;  /* 0x0000002d2208723e */ /* 0x000fe400000010ff */
[----:B------:R-:W-:Y:S01]  /*105a0*/  F2FP.BF16.F32.PACK_AB R11, R44, R37 ;  /* 0x000000252c0b723e */ /* 0x000fe200000010ff */
[----:B------:R1:W-:Y:S04]  /*105b0*/  STS.128 [R50], R4 ;  /* 0x0000000432007388 */ /* 0x0003e80000000c00 */
[----:B------:R1:W-:Y:S02]  /*105c0*/  STS.128 [R0+0x14400], R8 ;  /* 0x0144000800007388 */ /* 0x0003e40000000c00 */
.L_x_822:
[----:B------:R-:W-:Y:S05]  /*105d0*/  BSYNC B2 ;  /* 0x0000000000027941 */ /* 0x000fea0003800000 */
.L_x_821:
[----:B------:R-:W-:Y:S05]  /*105e0*/  @P1 BRA `(.L_x_820) ;  /* 0x00000004005c1947 */ /* 0x000fea0003800000 */
[----:B-1----:R-:W2:Y:S01]  /*105f0*/  LDL R50, [R1+0x7c] ;  /* 0x00007c0001327983 */ /* 0x002ea20000100800 */
        /* <DEDUP_REMOVED lines=34> */
[----:B------:R-:W-:Y:S01]  /*10820*/  IMAD.U32 R35, R5, 0x10000, RZ ;  /* 0x0001000005237824 */ /* 0x000fe200078e00ff */
[----:B------:R-:W-:Y:S01]  /*10830*/  SHF.L.U32 R36, R6, 0x10, RZ ;  /* 0x0000001006247819 */ /* 0x000fe200000006ff */
        /* <DEDUP_REMOVED lines=10> */
[-C--:B------:R-:W-:Y:S01]  /*108e0*/  FMUL.FTZ R35, R48, R40.reuse ;  /* 0x0000002830237220 */ /* 0x080fe20000410000 */
[----:B------:R-:W-:Y:S01]  /*108f0*/  LOP3.LUT R46, R21, 0xffff0000, RZ, 0xc0, !PT ;  /* 0xffff0000152e7812 */ /* 0x000fe200078ec0ff */
        /* <DEDUP_REMOVED lines=22> */
[----:B------:R-:W-:Y:S01]  /*10a60*/  LOP3.LUT R7, R7, 0xffff0000, RZ, 0xc0, !PT ;  /* 0xffff000007077812 */ /* 0x000fe200078ec0ff */
[----:B------:R-:W-:Y:S01]  /*10a70*/  FMUL.FTZ R44, R47, R11 ;  /* 0x0000000b2f2c7220 */ /* 0x000fe20000410000 */
[----:B------:R-:W-:Y:S01]  /*10a80*/  F2FP.BF16.F32.PACK_AB R10, R49, R10 ;  /* 0x0000000a310a723e */ /* 0x000fe200000010ff */
        /* <DEDUP_REMOVED lines=13> */
.L_x_820:
[----:B------:R-:W-:Y:S05]  /*10b60*/  BSYNC B1 ;  /* 0x0000000000017941 */ /* 0x000fea0003800000 */
.L_x_819:
        /* <DEDUP_REMOVED lines=97> */
.L_x_826:
[----:B------:R-:W-:Y:S05]  /*11180*/  BSYNC B2 ;  /* 0x0000000000027941 */ /* 0x000fea0003800000 */
.L_x_825:
        /* <DEDUP_REMOVED lines=12> */
[----:B------:R-:W-:-:S03]  /*11250*/  LOP3.LUT R0, R222, 0x38, R5, 0xf8, !PT ;  /* 0x00000038de007812 */ /* 0x000fc600078ef805 */
[----:B------:R-:W-:Y:S01]  /*11260*/  IMAD.SHL.U32 R51, R51, 0x400, RZ ;  /* 0x0000040033337824 */ /* 0x000fe200078e00ff */
[----:B------:R-:W-:-:S04]  /*11270*/  LOP3.LUT R0, R0, R52, RZ, 0x3c, !PT ;  /* 0x0000003400007212 */ /* 0x000fc800078e3cff */
[----:B0-----:R-:W-:Y:S01]  /*11280*/  LOP3.LUT R9, R51, 0x7fffe000, RZ, 0xc0, !PT ;  /* 0x7fffe00033097812 */ /* 0x001fe200078ec0ff */
[----:B------:R-:W-:-:S03]  /*11290*/  IMAD.U32 R51, R12, 0x10000, RZ ;  /* 0x000100000c337824 */ /* 0x000fc600078e00ff */
[----:B------:R-:W-:-:S05]  /*112a0*/  IADD3 R9, R0, R9, R225 ;  /* 0x0000000900097210 */ /* 0x000fca0007ffe0e1 */
        /* <DEDUP_REMOVED lines=70> */
.L_x_824:
[----:B------:R-:W-:Y:S05]  /*11710*/  BSYNC B1 ;  /* 0x0000000000017941 */ /* 0x000fea0003800000 */
.L_x_823:
[----:B-12---:R-:W-:-:S05]  /*11720*/  VIADD R0, R212, 0x60 ;  /* 0x00000060d4007836 */ /* 0x006fca0000000000 */
[----:B------:R-:W-:-:S13]  /*11730*/  ISETP.GE.AND P0, PT, R0, R33, PT ;  /* 0x000000210000720c */ /* 0x000fda0003f06270 */
[----:B------:R-:W-:Y:S05]  /*11740*/  @P0 BRA `(.L_x_803) ;  /* 0x0000000800f40947 */ /* 0x000fea0003800000 */
[----:B------:R1:W5:Y:S01]  /*11750*/  LDL R51, [R1+0x68] ;  /* 0x0000680001337983 */ /* 0x0003620000100800 */
[----:B------:R-:W2:Y:S01]  /*11760*/  LDC R41, c[0x0][0x3f4] ;  /* 0x0000fd00ff297b82 */ /* 0x000ea20000000800 */
[C---:B------:R-:W-:Y:S01]  /*11770*/  VIADD R53, R212.reuse, 0x60 ;  /* 0x00000060d4357836 */ /* 0x040fe20000000000 */
[----:B------:R-:W-:Y:S01]  /*11780*/  BSSY B1, `(.L_x_827) ;  /* 0x0000061000017945 */ /* 0x000fe20003800000 */
[----:B------:R-:W-:Y:S02]  /*11790*/  VIADD R54, R212, 0x60 ;  /* 0x00000060d4367836 */ /* 0x000fe40000000000 */
[----:B------:R-:W-:Y:S02]  /*117a0*/  IMAD.SHL.U32 R53, R53, 0x40, RZ ;  /* 0x0000004035357824 */ /* 0x000fe400078e00ff */
[----:B------:R-:W-:-:S03]  /*117b0*/  IMAD.SHL.U32 R54, R54, 0x40, RZ ;  /* 0x0000004036367824 */ /* 0x000fc600078e00ff */
[----:B------:R-:W-:Y:S02]  /*117c0*/  LOP3.LUT R53, R53, 0x1c0, RZ, 0xc0, !PT ;  /* 0x000001c035357812 */ /* 0x000fe400078ec0ff */
[----:B------:R-:W-:Y:S02]  /*117d0*/  LOP3.LUT R54, R54, 0x1c0, RZ, 0xc0, !PT ;  /* 0x000001c036367812 */ /* 0x000fe400078ec0ff */
[----:B------:R-:W-:Y:S02]  /*117e0*/  SHF.R.U32.HI R53, RZ, 0x3, R53 ;  /* 0x00000003ff357819 */ /* 0x000fe40000011635 */
[-C--:B--2---:R-:W-:Y:S02]  /*117f0*/  ISETP.GE.AND P0, PT, R16, R41.reuse, PT ;  /* 0x000000291000720c */ /* 0x084fe40003f06270 */
[----:B------:R-:W-:-:S11]  /*11800*/  ISETP.GE.AND P1, PT, R213, R41, PT ;  /* 0x00000029d500720c */ /* 0x000fd60003f26270 */
[----:B-1----:R-:W-:Y:S05]  /*11810*/  @P0 BRA `(.L_x_828) ;  /* 0x00000004005c0947 */ /* 0x002fea0003800000 */
[----:B------:R-:W2:Y:S01]  /*11820*/  LDL R55, [R1+0x70] ;  /* 0x0000700001377983 */ /* 0x000ea20000100800 */
[----:B------:R-:W-:Y:S01]  /*11830*/  LEA.HI R0, R41, R232, RZ, 0x1d ;  /* 0x000000e829007211 */ /* 0x000fe200078fe8ff */
[C---:B------:R-:W-:Y:S01]  /*11840*/  IMAD.U32 R45, R29.reuse, 0x10000, RZ ;  /* 0x000100001d2d7824 */ /* 0x040fe200078e00ff */
[----:B------:R-:W-:Y:S01]  /*11850*/  LOP3.LUT R50, R29, 0xffff0000, RZ, 0xc0, !PT ;  /* 0xffff00001d327812 */ /* 0x000fe200078ec0ff */
[C---:B------:R-:W-:Y:S01]  /*11860*/  IMAD.U32 R43, R25.reuse, 0x10000, RZ ;  /* 0x00010000192b7824 */ /* 0x040fe200078e00ff */
[----:B------:R-:W-:Y:S01]  /*11870*/  SHF.R.S32.HI R5, RZ, 0x1f, R0 ;  /* 0x0000001fff057819 */ /* 0x000fe20000011400 */
[----:B------:R-:W-:Y:S01]  /*11880*/  IMAD.SHL.U32 R4, R0, 0x8, RZ ;  /* 0x0000000800047824 */ /* 0x000fe200078e00ff */
[----:B------:R-:W-:Y:S01]  /*11890*/  LOP3.LUT R46, R25, 0xffff0000, RZ, 0xc0, !PT ;  /* 0xffff0000192e7812 */ /* 0x000fe200078ec0ff */
[----:B------:R-:W-:Y:S01]  /*118a0*/  IMAD.U32 R52, R30, 0x10000, RZ ;  /* 0x000100001e347824 */ /* 0x000fe200078e00ff */
[----:B------:R-:W-:Y:S01]  /*118b0*/  LEA.HI R5, R5, R0, RZ, 0x3 ;  /* 0x0000000005057211 */ /* 0x000fe200078f18ff */
[----:B------:R-:W-:Y:S01]  /*118c0*/  IMAD.U32 R48, R26, 0x10000, RZ ;  /* 0x000100001a307824 */ /* 0x000fe200078e00ff */
[----:B------:R-:W-:-:S02]  /*118d0*/  LOP3.LUT R0, R54, 0x38, R4, 0xf8, !PT ;  /* 0x0000003836007812 */ /* 0x000fc400078ef804 */
[----:B------:R-:W-:Y:S01]  /*118e0*/  LOP3.LUT R47, R30, 0xffff0000, RZ, 0xc0, !PT ;  /* 0xffff00001e2f7812 */ /* 0x000fe200078ec0ff */
[----:B------:R-:W-:Y:S01]  /*118f0*/  IMAD.SHL.U32 R5, R5, 0x400, RZ ;  /* 0x0000040005057824 */ /* 0x000fe200078e00ff */
[----:B------:R-:W-:Y:S02]  /*11900*/  LOP3.LUT R0, R0, R53, RZ, 0x3c, !PT ;  /* 0x0000003500007212 */ /* 0x000fe400078e3cff */
[----:B------:R-:W-:Y:S02]  /*11910*/  LOP3.LUT R49, R32, 0xffff0000, RZ, 0xc0, !PT ;  /* 0xffff000020317812 */ /* 0x000fe400078ec0ff */
[----:B------:R-:W-:-:S04]  /*11920*/  LOP3.LUT R5, R5, 0x7fffe000, RZ, 0xc0, !PT ;  /* 0x7fffe00005057812 */ /* 0x000fc800078ec0ff */
[----:B0----5:R-:W-:-:S05]  /*11930*/  IADD3 R9, R0, R5, R51 ;  /* 0x0000000500097210 */ /* 0x021fca0007ffe033 */
        /* <DEDUP_REMOVED lines=8> */
[-C--:B------:R-:W-:Y:S01]  /*119c0*/  FMUL.FTZ R25, R50, R8.reuse ;  /* 0x0000000832197220 */ /* 0x080fe20000410000 */
[----:B------:R-:W-:Y:S01]  /*119d0*/  FMUL.FTZ R29, R46, R8 ;  /* 0x000000082e1d7220 */ /* 0x000fe20000410000 */
[----:B------:R-:W-:Y:S01]  /*119e0*/  FMUL.FTZ R37, R48, R38 ;  /* 0x0000002630257220 */ /* 0x000fe20000410000 */
[C---:B------:R-:W-:Y:S01]  /*119f0*/  IMAD.U32 R39, R10.reuse, 0x10000, RZ ;  /* 0x000100000a277824 */ /* 0x040fe200078e00ff */
[----:B------:R-:W-:Y:S01]  /*11a00*/  LOP3.LUT R10, R10, 0xffff0000, RZ, 0xc0, !PT ;  /* 0xffff00000a0a7812 */ /* 0x000fe200078ec0ff */
[C---:B------:R-:W-:Y:S01]  /*11a10*/  IMAD.U32 R40, R11.reuse, 0x10000, RZ ;  /* 0x000100000b287824 */ /* 0x040fe200078e00ff */
[----:B------:R-:W-:-:S05]  /*11a20*/  LOP3.LUT R11, R11, 0xffff0000, RZ, 0xc0, !PT ;  /* 0xffff00000b0b7812 */ /* 0x000fca00078ec0ff */
[----:B------:R-:W-:Y:S01]  /*11a30*/  FMUL.FTZ R30, R49, R11 ;  /* 0x0000000b311e7220 */ /* 0x000fe20000410000 */
[----:B--2---:R-:W0:Y:S02]  /*11a40*/  LDS.128 R4, [R55] ;  /* 0x0000000037047984 */ /* 0x004e240000000c00 */
[C---:B0-----:R-:W-:Y:S01]  /*11a50*/  SHF.L.U32 R33, R4.reuse, 0x10, RZ ;  /* 0x0000001004217819 */ /* 0x041fe200000006ff */
[----:B------:R-:W-:Y:S01]  /*11a60*/  IMAD.U32 R34, R5, 0x10000, RZ ;  /* 0x0001000005227824 */ /* 0x000fe200078e00ff */
[----:B------:R-:W-:Y:S01]  /*11a70*/  LOP3.LUT R4, R4, 0xffff0000, RZ, 0xc0, !PT ;  /* 0xffff000004047812 */ /* 0x000fe200078ec0ff */
[C---:B------:R-:W-:Y:S01]  /*11a80*/  IMAD.U32 R35, R6.reuse, 0x10000, RZ ;  /* 0x0001000006237824 */ /* 0x040fe200078e00ff */
[----:B------:R-:W-:Y:S01]  /*11a90*/  LOP3.LUT R6, R6, 0xffff0000, RZ, 0xc0, !PT ;  /* 0xffff000006067812 */ /* 0x000fe200078ec0ff */
[-C--:B------:R-:W-:Y:S01]  /*11aa0*/  FFMA.FTZ R42, R43, R33.reuse, -R42 ;  /* 0x000000212b2a7223 */ /* 0x080fe2000001082a */
[----:B------:R-:W-:Y:S01]  /*11ab0*/  FFMA.FTZ R44, R45, R33, R44 ;  /* 0x000000212d2c7223 */ /* 0x000fe2000001002c */
[----:B------:R-:W-:Y:S01]  /*11ac0*/  FMUL.FTZ R33, R52, R38 ;  /* 0x0000002634217220 */ /* 0x000fe20000410000 */
[----:B------:R-:W-:-:S02]  /*11ad0*/  IMAD.U32 R45, R31, 0x10000, RZ ;  /* 0x000100001f2d7824 */ /* 0x000fc400078e00ff */
[-C--:B------:R-:W-:Y:S01]  /*11ae0*/  FFMA.FTZ R25, R46, R4.reuse, -R25 ;  /* 0x000000042e197223 */ /* 0x080fe20000010819 */
[C---:B------:R-:W-:Y:S01]  /*11af0*/  IMAD.U32 R43, R27.reuse, 0x10000, RZ ;  /* 0x000100001b2b7824 */ /* 0x040fe200078e00ff */
[----:B------:R-:W-:Y:S01]  /*11b00*/  LOP3.LUT R38, R27, 0xffff0000, RZ, 0xc0, !PT ;  /* 0xffff00001b267812 */ /* 0x000fe200078ec0ff */
[----:B------:R-:W-:Y:S01]  /*11b10*/  FFMA.FTZ R29, R50, R4, R29 ;  /* 0x00000004321d7223 */ /* 0x000fe2000001001d */
[----:B------:R-:W-:Y:S01]  /*11b20*/  LOP3.LUT R46, R31, 0xffff0000, RZ, 0xc0, !PT ;  /* 0xffff00001f2e7812 */ /* 0x000fe200078ec0ff */
[-C--:B------:R-:W-:Y:S01]  /*11b30*/  FFMA.FTZ R33, R48, R34.reuse, -R33 ;  /* 0x0000002230217223 */ /* 0x080fe20000010821 */
[----:B------:R-:W-:Y:S01]  /*11b40*/  FFMA.FTZ R37, R52, R34, R37 ;  /* 0x0000002234257223 */ /* 0x000fe20000010025 */
[-C--:B------:R-:W-:Y:S01]  /*11b50*/  FMUL.FTZ R4, R45, R39.reuse ;  /* 0x000000272d047220 */ /* 0x080fe20000410000 */
[C---:B------:R-:W-:Y:S01]  /*11b60*/  FMUL.FTZ R34, R43.reuse, R39 ;  /* 0x000000272b227220 */ /* 0x040fe20000410000 */
[----:B------:R-:W-:Y:S02]  /*11b70*/  IMAD.U32 R48, R32, 0x10000, RZ ;  /* 0x0001000020307824 */ /* 0x000fe400078e00ff */
[-C--:B------:R-:W-:Y:S01]  /*11b80*/  FMUL.FTZ R27, R46, R10.reuse ;  /* 0x0000000a2e1b7220 */ /* 0x080fe20000410000 */
[----:B------:R-:W-:Y:S01]  /*11b90*/  FMUL.FTZ R31, R38, R10 ;  /* 0x0000000a261f7220 */ /* 0x000fe20000410000 */
[-C--:B------:R-:W-:Y:S01]  /*11ba0*/  FFMA.FTZ R8, R43, R35.reuse, -R4 ;  /* 0x000000232b087223 */ /* 0x080fe20000010804 */
[----:B------:R-:W-:Y:S01]  /*11bb0*/  FFMA.FTZ R10, R45, R35, R34 ;  /* 0x000000232d0a7223 */ /* 0x000fe20000010022 */
[----:B------:R-:W-:-:S02]  /*11bc0*/  IMAD.U32 R36, R7, 0x10000, RZ ;  /* 0x0001000007247824 */ /* 0x000fc400078e00ff */
[----:B------:R-:W-:Y:S01]  /*11bd0*/  FMUL.FTZ R35, R48, R40 ;  /* 0x0000002830237220 */ /* 0x000fe20000410000 */
[----:B------:R-:W-:Y:S01]  /*11be0*/  IMAD.U32 R4, R28, 0x10000, RZ ;  /* 0x000100001c047824 */ /* 0x000fe200078e00ff */
[----:B------:R-:W-:Y:S01]  /*11bf0*/  LOP3.LUT R43, R26, 0xffff0000, RZ, 0xc0, !PT ;  /* 0xffff00001a2b7812 */ /* 0x000fe200078ec0ff */
[----:B------:R-:W-:Y:S01]  /*11c00*/  FFMA.FTZ R27, R38, R6, -R27 ;  /* 0x00000006261b7223 */ /* 0x000fe2000001081b */
[----:B------:R-:W-:Y:S01]  /*11c10*/  LOP3.LUT R45, R28, 0xffff0000, RZ, 0xc0, !PT ;  /* 0xffff00001c2d7812 */ /* 0x000fe200078ec0ff */
[C---:B------:R-:W-:Y:S01]  /*11c20*/  FMUL.FTZ R39, R4.reuse, R40 ;  /* 0x0000002804277220 */ /* 0x040fe20000410000 */
[----:B------:R-:W-:Y:S01]  /*11c30*/  LOP3.LUT R5, R5, 0xffff0000, RZ, 0xc0, !PT ;  /* 0xffff000005057812 */ /* 0x000fe200078ec0ff */
[----:B------:R-:W-:Y:S01]  /*11c40*/  FFMA.FTZ R35, R4, R36, -R35 ;  /* 0x0000002404237223 */ /* 0x000fe20000010823 */
[----:B------:R-:W-:Y:S01]  /*11c50*/  LOP3.LUT R7, R7, 0xffff0000, RZ, 0xc0, !PT ;  /* 0xffff000007077812 */ /* 0x000fe200078ec0ff */
[----:B------:R-:W-:Y:S01]  /*11c60*/  FFMA.FTZ R31, R46, R6, R31 ;  /* 0x000000062e1f7223 */ /* 0x000fe2000001001f */
[-C--:B------:R-:W-:Y:S01]  /*11c70*/  FMUL.FTZ R4, R47, R9.reuse ;  /* 0x000000092f047220 */ /* 0x080fe20000410000 */
[----:B------:R-:W-:Y:S01]  /*11c80*/  FMUL.FTZ R6, R43, R9 ;  /* 0x000000092b067220 */ /* 0x000fe20000410000 */
[C---:B------:R-:W-:Y:S01]  /*11c90*/  FMUL.FTZ R32, R45.reuse, R11 ;  /* 0x0000000b2d207220 */ /* 0x040fe20000410000 */
[----:B------:R-:W-:Y:S01]  /*11ca0*/  FFMA.FTZ R30, R45, R7, -R30 ;  /* 0x000000072d1e7223 */ /* 0x000fe2000001081e */
[-C--:B------:R-:W-:Y:S01]  /*11cb0*/  FFMA.FTZ R26, R43, R5.reuse, -R4 ;  /* 0x000000052b1a7223 */ /* 0x080fe20000010804 */
[----:B------:R-:W-:Y:S01]  /*11cc0*/  FFMA.FTZ R39, R48, R36, R39 ;  /* 0x0000002430277223 */ /* 0x000fe20000010027 */
[----:B------:R-:W-:Y:S01]  /*11cd0*/  FFMA.FTZ R28, R47, R5, R6 ;  /* 0x000000052f1c7223 */ /* 0x000fe20000010006 */
[----:B------:R-:W-:Y:S01]  /*11ce0*/  FFMA.FTZ R32, R49, R7, R32 ;  /* 0x0000000731207223 */ /* 0x000fe20000010020 */
[----:B------:R-:W-:-:S02]  /*11cf0*/  F2FP.BF16.F32.PACK_AB R6, R27, R8 ;  /* 0x000000081b06723e */ /* 0x000fc400000010ff */
[----:B------:R-:W-:Y:S02]  /*11d00*/  F2FP.BF16.F32.PACK_AB R4, R25, R42 ;  /* 0x0000002a1904723e */ /* 0x000fe400000010ff */
[----:B------:R-:W-:Y:S02]  /*11d10*/  F2FP.BF16.F32.PACK_AB R5, R26, R33 ;  /* 0x000000211a05723e */ /* 0x000fe400000010ff */
[----:B------:R-:W-:Y:S02]  /*11d20*/  F2FP.BF16.F32.PACK_AB R7, R30, R35 ;  /* 0x000000231e07723e */ /* 0x000fe400000010ff */
[----:B------:R-:W-:Y:S02]  /*11d30*/  F2FP.BF16.F32.PACK_AB R10, R31, R10 ;  /* 0x0000000a1f0a723e */ /* 0x000fe400000010ff */
[----:B------:R-:W-:Y:S01]  /*11d40*/  F2FP.BF16.F32.PACK_AB R8, R29, R44 ;  /* 0x0000002c1d08723e */ /* 0x000fe200000010ff */
[----:B------:R1:W-:Y:S01]  /*11d50*/  STS.128 [R55], R4 ;  /* 0x0000000437007388 */ /* 0x0003e20000000c00 */
[----:B------:R-:W-:-:S02]  /*11d60*/  F2FP.BF16.F32.PACK_AB R9, R28, R37 ;  /* 0x000000251c09723e */ /* 0x000fc400000010ff */
[----:B------:R-:W-:-:S05]  /*11d70*/  F2FP.BF16.F32.PACK_AB R11, R32, R39 ;  /* 0x00000027200b723e */ /* 0x000fca00000010ff */
[----:B------:R1:W-:Y:S02]  /*11d80*/  STS.128 [R0+0x14400], R8 ;  /* 0x0144000800007388 */ /* 0x0003e40000000c00 */
.L_x_828:
[----:B------:R-:W-:Y:S05]  /*11d90*/  BSYNC B1 ;  /* 0x0000000000017941 */ /* 0x000fea0003800000 */
.L_x_827:
[----:B------:R-:W-:Y:S05]  /*11da0*/  @P1 BRA `(.L_x_803) ;  /* 0x00000004005c1947 */ /* 0x000fea0003800000 */
[----:B------:R-:W2:Y:S01]  /*11db0*/  LDL R43, [R1+0x6c] ;  /* 0x00006c00012b7983 */ /* 0x000ea20000100800 */
[----:B------:R-:W-:Y:S01]  /*11dc0*/  LEA.HI R41, R41, R234, RZ, 0x1d ;  /* 0x000000ea29297211 */ /* 0x000fe200078fe8ff */
[C---:B------:R-:W-:Y:S01]  /*11dd0*/  IMAD.U32 R35, R15.reuse, 0x10000, RZ ;  /* 0x000100000f237824 */ /* 0x040fe200078e00ff */
[----:B------:R-:W-:Y:S01]  /*11de0*/  LOP3.LUT R42, R15, 0xffff0000, RZ, 0xc0, !PT ;  /* 0xffff00000f2a7812 */ /* 0x000fe200078ec0ff */
[----:B------:R-:W-:Y:S01]  /*11df0*/  IMAD.U32 R33, R3, 0x10000, RZ ;  /* 0x0001000003217824 */ /* 0x000fe200078e00ff */
[----:B-1----:R-:W-:Y:S01]  /*11e00*/  SHF.R.S32.HI R4, RZ, 0x1f, R41 ;  /* 0x0000001fff047819 */ /* 0x002fe20000011429 */
        /* <DEDUP_REMOVED lines=10> */
[----:B0-----:R-:W-:-:S04]  /*11eb0*/  LOP3.LUT R9, R4, 0x7fffe000, RZ, 0xc0, !PT ;  /* 0x7fffe00004097812 */ /* 0x001fc800078ec0ff */
[----:B-----5:R-:W-:-:S05]  /*11ec0*/  IADD3 R9, R0, R9, R51 ;  /* 0x0000000900097210 */ /* 0x020fca0007ffe033 */
        /* <DEDUP_REMOVED lines=17> */
[C---:B0-----:R-:W-:Y:S01]  /*11fe0*/  IMAD.U32 R25, R4.reuse, 0x10000, RZ ;  /* 0x0001000004197824 */ /* 0x041fe200078e00ff */
        /* <DEDUP_REMOVED lines=14> */
[----:B------:R-:W-:Y:S02]  /*120d0*/  IMAD.U32 R27, R6, 0x10000, RZ ;  /* 0x00010000061b7824 */ /* 0x000fe400078e00ff */
[-C--:B------:R-:W-:Y:S01]  /*120e0*/  FMUL.FTZ R4, R35, R31.reuse ;  /* 0x0000001f23047220 */ /* 0x080fe20000410000 */
[----:B------:R-:W-:Y:S01]  /*120f0*/  FMUL.FTZ R26, R33, R31 ;  /* 0x0000001f211a7220 */ /* 0x000fe20000410000 */
[----:B------:R-:W-:-:S02]  /*12100*/  IMAD.U32 R40, R24, 0x10000, RZ ;  /* 0x0001000018287824 */ /* 0x000fc400078e00ff */
[-C--:B------:R-:W-:Y:S01]  /*12110*/  FMUL.FTZ R13, R38, R10.reuse ;  /* 0x0000000a260d7220 */ /* 0x080fe20000410000 */
[----:B------:R-:W-:Y:S01]  /*12120*/  FMUL.FTZ R21, R30, R10 ;  /* 0x0000000a1e157220 */ /* 0x000fe20000410000 */
[-C--:B------:R-:W-:Y:S01]  /*12130*/  FFMA.FTZ R8, R33, R27.reuse, -R4 ;  /* 0x0000001b21087223 */ /* 0x080fe20000010804 */
[----:B------:R-:W-:Y:S01]  /*12140*/  FFMA.FTZ R10, R35, R27, R26 ;  /* 0x0000001b230a7223 */ /* 0x000fe2000001001a */
[----:B------:R-:W-:Y:S01]  /*12150*/  LOP3.LUT R6, R6, 0xffff0000, RZ, 0xc0, !PT ;  /* 0xffff000006067812 */ /* 0x000fe200078ec0ff */
[C---:B------:R-:W-:Y:S02]  /*12160*/  IMAD.U32 R28, R7.reuse, 0x10000, RZ ;  /* 0x00010000071c7824 */ /* 0x040fe400078e00ff */
        /* <DEDUP_REMOVED lines=27> */
.L_x_803:
[----:B------:R-:W-:Y:S05]  /*12320*/  BSYNC B0 ;  /* 0x0000000000007941 */ /* 0x000fea0003800000 */
.L_x_772:
[----:B------:R-:W-:Y:S01]  /*12330*/  @!PT LDS RZ, [RZ] ;  /* 0x00000000fffff984 */ /* 0x000fe20000000800 */
[----:B------:R-:W-:Y:S01]  /*12340*/  @!PT LDS RZ, [RZ] ;  /* 0x00000000fffff984 */ /* 0x000fe20000000800 */
[----:B------:R-:W-:Y:S01]  /*12350*/  @!PT LDS RZ, [RZ] ;  /* 0x00000000fffff984 */ /* 0x000fe20000000800 */
[----:B------:R-:W-:Y:S01]  /*12360*/  @!PT LDS RZ, [RZ] ;  /* 0x00000000fffff984 */ /* 0x000fe20000000800 */
[----:B------:R0:W-:Y:S06]  /*12370*/  MEMBAR.ALL.CTA ;  /* 0x0000000000007992 */ /* 0x0001ec0000008000 */
[----:B0-----:R-:W0:Y:S01]  /*12380*/  FENCE.VIEW.ASYNC.S ;  /* 0x00000000000073c6 */ /* 0x001e220000000000 */
[----:B------:R-:W-:Y:S05]  /*12390*/  WARPSYNC.ALL ;  /* 0x0000000000007948 */ /* 0x000fea0003800000 */
[----:B0-----:R-:W-:Y:S06]  /*123a0*/  BAR.SYNC.DEFER_BLOCKING 0xd, 0x100 ;  /* 0x0344000000007b1d */ /* 0x001fec0000010000 */
.L_x_770:
[----:B------:R-:W-:-:S06]  /*123b0*/  ULOP3.LUT UR4, UR60, 0x1, URZ, 0xfc, !UPT ;  /* 0x000000013c047892 */ /* 0x000fcc000f8efc3f */
[----:B-1234-:R-:W-:-:S05]  /*123c0*/  IMAD.U32 R0, RZ, RZ, UR4 ;  /* 0x00000004ff007e24 */ /* 0x01efca000f8e00ff */
[----:B------:R-:W-:-:S13]  /*123d0*/  ISETP.NE.AND P0, PT, R0, 0x3, PT ;  /* 0x000000030000780c */ /* 0x000fda0003f05270 */
[----:B------:R-:W-:Y:S05]  /*123e0*/  @!P0 BRA `(.L_x_829) ;  /* 0x0000000000048947 */ /* 0x000fea0003800000 */
[----:B------:R-:W-:Y:S01]  /*123f0*/  BPT.TRAP 0x1 ;  /* 0x000000040000795c */ /* 0x000fe20000300000 */
.L_x_829:
[----:B------:R-:W-:Y:S01]  /*12400*/  IMAD R0, R220, 0x8, R18 ;  /* 0x00000008dc007824 */ /* 0x000fe200078e0212 */
[----:B0-----:R-:W-:-:S04]  /*12410*/  SHF.L.U32 R3, R221, 0x1f, RZ ;  /* 0x0000001fdd037819 */ /* 0x001fc800000006ff */
[----:B------:R0:W1:Y:S01]  /*12420*/  SYNCS.PHASECHK.TRANS64.TRYWAIT P2, [R0+URZ+0x38830], R3 ;  /* 0x03883003000075a7 */ /* 0x000062000804017f */
[----:B------:R-:W-:Y:S05]  /*12430*/  @!P0 BRA `(.L_x_830) ;  /* 0x0000000000048947 */ /* 0x000fea0003800000 */
[----:B------:R-:W-:Y:S01]  /*12440*/  BPT.TRAP 0x1 ;  /* 0x000000040000795c */ /* 0x000fe20000300000 */
.L_x_830:
[----:B------:R-:W2:Y:S01]  /*12450*/  S2R R4, SR_TID.X ;  /* 0x0000000000047919 */ /* 0x000ea20000002100 */
[----:B------:R-:W-:Y:S01]  /*12460*/  IMAD.MOV.U32 R151, RZ, RZ, RZ ;  /* 0x000000ffff977224 */ /* 0x000fe200078e00ff */
[----:B--2---:R-:W-:-:S04]  /*12470*/  LOP3.LUT R4, R4, 0x7f, RZ, 0xc0, !PT ;  /* 0x0000007f04047812 */ /* 0x004fc800078ec0ff */
[----:B------:R-:W-:Y:S01]  /*12480*/  ISETP.NE.AND P1, PT, R4, RZ, PT ;  /* 0x000000ff0400720c */ /* 0x000fe20003f25270 */
[----:B-1----:R-:W-:-:S12]  /*12490*/  @P2 BRA `(.L_x_831) ;  /* 0x0000000000082947 */ /* 0x002fd80003800000 */
[----:B------:R-:W1:Y:S02]  /*124a0*/  SYNCS.PHASECHK.TRANS64.TRYWAIT P2, [R0+URZ+0x38830], R3 ;  /* 0x03883003000075a7 */ /* 0x000e64000804017f */
[----:B-1----:R-:W-:Y:S05]  /*124b0*/  @!P2 BRA `(.L_x_832) ;  /* 0x0000017000e4a947 */ /* 0x002fea0003800000 */
.L_x_831:
[----:B------:R-:W-:Y:S05]  /*124c0*/  WARPSYNC.ALL ;  /* 0x0000000000007948 */ /* 0x000fea0003800000 */
[----:B01----:R-:W-:Y:S01]  /*124d0*/  VIADD R3, R18, 0x24400 ;  /* 0x0002440012037836 */ /* 0x003fe20000000000 */
[----:B------:R-:W-:Y:S01]  /*124e0*/  R2UR UR20, R2 ;  /* 0x00000000021472ca */ /* 0x000fe200000e0000 */
[----:B------:R-:W-:Y:S01]  /*124f0*/  WARPGROUP.ARRIVE ;  /* 0x00000000000079c5 */ /* 0x000fe20000000000 */
[----:B------:R-:W-:Y:S01]  /*12500*/  UMOV UR5, 0x40000040 ;  /* 0x4000004000057882 */ /* 0x000fe20000000000 */
[----:B------:R-:W-:Y:S01]  /*12510*/  IMAD.MOV.U32 R5, RZ, RZ, 0x40000040 ;  /* 0x40000040ff057424 */ /* 0x000fe200078e00ff */
[----:B------:R-:W-:Y:S01]  /*12520*/  SHF.R.U32.HI R3, RZ, 0x4, R3 ;  /* 0x00000004ff037819 */ /* 0x000fe20000011603 */
[----:B------:R-:W-:Y:S01]  /*12530*/  UMOV UR17, UR5 ;  /* 0x0000000500117c82 */ /* 0x000fe20008000000 */
[----:B------:R-:W-:Y:S01]  /*12540*/  IMAD.U32 R13, RZ, RZ, UR5 ;  /* 0x00000005ff0d7e24 */ /* 0x000fe2000f8e00ff */
[----:B------:R-:W-:Y:S01]  /*12550*/  UMOV UR9, UR17 ;  /* 0x0000001100097c82 */ /* 0x000fe20008000000 */
[----:B------:R-:W-:Y:S01]  /*12560*/  LOP3.LUT R3, R3, 0x3fff, RZ, 0xc0, !PT ;  /* 0x00003fff03037812 */ /* 0x000fe200078ec0ff */
[----:B------:R-:W-:Y:S01]  /*12570*/  IMAD.MOV.U32 R7, RZ, RZ, 0x40000040 ;  /* 0x40000040ff077424 */ /* 0x000fe200078e00ff */
[----:B------:R-:W-:Y:S01]  /*12580*/  UMOV UR13, UR17 ;  /* 0x00000011000d7c82 */ /* 0x000fe20008000000 */
[----:B------:R-:W-:Y:S01]  /*12590*/  IMAD.MOV.U32 R9, RZ, RZ, 0x40000040 ;  /* 0x40000040ff097424 */ /* 0x000fe200078e00ff */
[----:B------:R-:W-:Y:S01]  /*125a0*/  LOP3.LUT R224, R3, 0x10000, RZ, 0xfc, !PT ;  /* 0x0001000003e07812 */ /* 0x000fe200078efcff */
[----:B------:R-:W-:Y:S01]  /*125b0*/  IMAD.MOV.U32 R3, RZ, RZ, 0x40000040 ;  /* 0x40000040ff037424 */ /* 0x000fe200078e00ff */
[----:B------:R-:W-:Y:S01]  /*125c0*/  ULOP3.LUT UR20, UR20, 0x10000, URZ, 0xfc, !UPT ;  /* 0x0001000014147892 */ /* 0x000fe2000f8efc3f */
[----:B------:R-:W-:Y:S01]  /*125d0*/  R2UR UR11, R7 ;  /* 0x00000000070b72ca */ /* 0x000fe200000e0000 */
[----:B------:R-:W-:Y:S01]  /*125e0*/  IMAD.MOV.U32 R7, RZ, RZ, 0x40000040 ;  /* 0x40000040ff077424 */ /* 0x000fe200078e00ff */
[----:B------:R-:W-:Y:S01]  /*125f0*/  R2UR UR27, R9 ;  /* 0x00000000091b72ca */ /* 0x000fe200000e0000 */
[----:B------:R-:W-:Y:S01]  /*12600*/  IMAD R2, R220, 0xa00, R224 ;  /* 0x00000a00dc027824 */ /* 0x000fe200078e02e0 */
[----:B------:R-:W-:Y:S01]  /*12610*/  R2UR UR7, R3 ;  /* 0x00000000030772ca */ /* 0x000fe200000e0000 */
[----:B------:R-:W-:Y:S01]  /*12620*/  UMOV UR25, 0x40000040 ;  /* 0x4000004000197882 */ /* 0x000fe20000000000 */
[----:B------:R-:W-:Y:S01]  /*12630*/  UMOV UR4, UR20 ;  /* 0x0000001400047c82 */ /* 0x000fe20008000000 */
[C---:B------:R-:W-:Y:S01]  /*12640*/  VIADD R4, R2.reuse, 0x80 ;  /* 0x0000008002047836 */ /* 0x040fe20000000000 */
[C---:B------:R-:W-:Y:S01]  /*12650*/  R2UR UR6, R2.reuse ;  /* 0x00000000020672ca */ /* 0x040fe200000e0000 */
[----:B------:R-:W-:Y:S01]  /*12660*/  UMOV UR16, UR4 ;  /* 0x0000000400107c82 */ /* 0x000fe20008000000 */
[----:B------:R-:W-:Y:S01]  /*12670*/  IMAD.U32 R12, RZ, RZ, UR4 ;  /* 0x00000004ff0c7e24 */ /* 0x000fe2000f8e00ff */
[----:B------:R-:W-:Y:S01]  /*12680*/  UMOV UR8, UR16 ;  /* 0x0000001000087c82 */ /* 0x000fe20008000000 */
[C---:B------:R-:W-:Y:S01]  /*12690*/  VIADD R6, R2.reuse, 0x100 ;  /* 0x0000010002067836 */ /* 0x040fe20000000000 */
[----:B------:R-:W-:Y:S01]  /*126a0*/  UMOV UR12, UR16 ;  /* 0x00000010000c7c82 */ /* 0x000fe20008000000 */
[----:B------:R-:W-:Y:S01]  /*126b0*/  R2UR UR19, R7 ;  /* 0x00000000071372ca */ /* 0x000fe200000e0000 */
[----:B------:R-:W-:Y:S01]  /*126c0*/  VIADD R8, R2, 0x2 ;  /* 0x0000000202087836 */ /* 0x000fe20000000000 */
[----:B------:R0:W-:Y:S01]  /*126d0*/  STL.64 [R1+0x58], R12 ;  /* 0x0000580c01007387 */ /* 0x0001e20000100a00 */
[----:B------:R-:W-:Y:S01]  /*126e0*/  R2UR UR10, R6 ;  /* 0x00000000060a72ca */ /* 0x000fe200000e0000 */
[----:B------:R-:W-:Y:S01]  /*126f0*/  VIADD R6, R2, 0x200 ;  /* 0x0000020002067836 */ /* 0x000fe20000000000 */
[----:B------:R-:W-:Y:S01]  /*12700*/  P2R R10, PR, RZ, 0x1 ;  /* 0x00000001ff0a7803 */ /* 0x000fe20000000000 */
[----:B------:R-:W-:Y:S01]  /*12710*/  IMAD.MOV.U32 R7, RZ, RZ, 0x40000040 ;  /* 0x40000040ff077424 */ /* 0x000fe200078e00ff */
[----:B------:R-:W-:Y:S01]  /*12720*/  HGMMA.64x16x16.F32.BF16 R56, gdesc[UR4], RZ, !UPT, gsb0 ;  /* 0x00200000043879f0 */ /* 0x000fe2000c0018ff */
[----:B------:R-:W-:Y:S01]  /*12730*/  R2UR UR6, R4 ;  /* 0x00000000040672ca */ /* 0x000fe200000e0000 */
[----:B------:R-:W-:Y:S01]  /*12740*/  UMOV UR4, UR16 ;  /* 0x0000001000047c82 */ /* 0x000fe20008000000 */
[----:B------:R-:W-:Y:S01]  /*12750*/  R2UR UR7, R5 ;  /* 0x00000000050772ca */ /* 0x000fe200000e0000 */
[----:B------:R-:W-:Y:S01]  /*12760*/  UMOV UR5, UR17 ;  /* 0x0000001100057c82 */ /* 0x000fe20008000000 */
[----:B------:R-:W-:Y:S01]  /*12770*/  VIADD R4, R2, 0x180 ;  /* 0x0000018002047836 */ /* 0x000fe20000000000 */
[----:B------:R-:W-:Y:S01]  /*12780*/  R2UR UR18, R6 ;  /* 0x00000000061272ca */ /* 0x000fe200000e0000 */
[----:B------:R-:W-:Y:S01]  /*12790*/  IMAD.MOV.U32 R5, RZ, RZ, 0x40000040 ;  /* 0x40000040ff057424 */ /* 0x000fe200078e00ff */
[----:B------:R-:W-:Y:S01]  /*127a0*/  R2UR UR26, R8 ;  /* 0x00000000081a72ca */ /* 0x000fe200000e0000 */
[----:B------:R-:W-:Y:S01]  /*127b0*/  VIADD R6, R2, 0x102 ;  /* 0x0000010202067836 */ /* 0x000fe20000000000 */
[----:B------:R-:W-:Y:S01]  /*127c0*/  R2UR UR14, R4 ;  /* 0x00000000040e72ca */ /* 0x000fe200000e0000 */
[----:B------:R-:W-:Y:S01]  /*127d0*/  VIADD R4, R2, 0x82 ;  /* 0x0000008202047836 */ /* 0x000fe20000000000 */
[----:B------:R-:W-:Y:S01]  /*127e0*/  R2UR UR15, R5 ;  /* 0x00000000050f72ca */ /* 0x000fe200000e0000 */
[----:B------:R-:W-:-:S02]  /*127f0*/  IMAD.MOV.U32 R5, RZ, RZ, 0x40000040 ;  /* 0x40000040ff057424 */ /* 0x000fc400078e00ff */
[----:B------:R-:W-:Y:S02]  /*12800*/  VIADD R8, R2, 0x4 ;  /* 0x0000000402087836 */ /* 0x000fe40000000000 */
[----:B------:R-:W-:Y:S02]  /*12810*/  IMAD.MOV.U32 R9, RZ, RZ, 0x40000040 ;  /* 0x40000040ff097424 */ /* 0x000fe400078e00ff */
[----:B0-----:R-:W-:Y:S01]  /*12820*/  IMAD.U32 R13, RZ, RZ, UR25 ;  /* 0x00000019ff0d7e24 */ /* 0x001fe2000f8e00ff */
[----:B------:R-:W-:Y:S02]  /*12830*/  WARPGROUP.DEPBAR.LE gsb0, 0x0 ;  /* 0x00008000000079c5 */ /* 0x000fe40000010000 */
[----:B-----5:R-:W-:-:S06]  /*12840*/  WARPGROUP.ARRIVE ;  /* 0x00000000000079c5 */ /* 0x020fcc0000000000 */
[----:B------:R-:W-:Y:S01]  /*12850*/  HGMMA.64x16x16.F32.BF16 R48, gdesc[UR4], RZ, !UPT, gsb0 ;  /* 0x00200000043079f0 */ /* 0x000fe2000c0018ff */
[----:B------:R-:W-:-:S07]  /*12860*/  UIADD3 UR4, UR20, 0x2, URZ ;  /* 0x0000000214047890 */ /* 0x000fce000fffe03f */
[----:B------:R-:W-:Y:S02]  /*12870*/  UMOV UR24, UR4 ;  /* 0x0000000400187c82 */ /* 0x000fe40008000000 */
[----:B------:R-:W-:-:S05]  /*12880*/  IMAD.U32 R12, RZ, RZ, UR24 ;  /* 0x00000018ff0c7e24 */ /* 0x000fca000f8e00ff */
[----:B------:R0:W-:Y:S01]  /*12890*/  STL.64 [R1+0x50], R12 ;  /* 0x0000500c01007387 */ /* 0x0001e20000100a00 */
[----:B------:R-:W-:Y:S02]  /*128a0*/  WARPGROUP.DEPBAR.LE gsb0, 0x0 ;  /* 0x00008000000079c5 */ /* 0x000fe40000010000 */
[----:B------:R-:W-:-:S06]  /*128b0*/  WARPGROUP.ARRIVE ;  /* 0x00000000000079c5 */ /* 0x000fcc0000000000 */
[----:B------:R-:W-:Y:S01]  /*128c0*/  HGMMA.64x16x16.F32.BF16 R40, gdesc[UR8], RZ, !UPT, gsb0 ;  /* 0x00200000082879f0 */ /* 0x000fe2000c0018ff */
[----:B------:R-:W-:Y:S01]  /*128d0*/  UMOV UR8, UR24 ;  /* 0x0000001800087c82 */ /* 0x000fe20008000000 */
[----:B------:R-:W-:Y:S01]  /*128e0*/  UMOV UR9, UR25 ;  /* 0x0000001900097c82 */ /* 0x000fe20008000000 */
[----:B------:R-:W-:Y:S01]  /*128f0*/  UMOV UR4, UR8 ;  /* 0x0000000800047c82 */ /* 0x000fe20008000000 */
[----:B------:R-:W-:Y:S01]  /*12900*/  UMOV UR5, UR9 ;  /* 0x0000000900057c82 */ /* 0x000fe20008000000 */
[----:B------:R-:W-:Y:S02]  /*12910*/  WARPGROUP.DEPBAR.LE gsb0, 0x0 ;  /* 0x00008000000079c5 */ /* 0x000fe40000010000 */
[----:B------:R-:W-:-:S06]  /*12920*/  WARPGROUP.ARRIVE ;  /* 0x00000000000079c5 */ /* 0x000fcc0000000000 */
[----:B------:R-:W-:Y:S01]  /*12930*/  HGMMA.64x16x16.F32.BF16 R32, gdesc[UR12], RZ, !UPT, gsb0 ;  /* 0x002000000c2079f0 */ /* 0x000fe2000c0018ff */
[----:B------:R-:W-:Y:S01]  /*12940*/  R2UR UR14, R4 ;  /* 0x00000000040e72ca */ /* 0x000fe200000e0000 */
[----:B------:R-:W-:Y:S01]  /*12950*/  UMOV UR12, UR8 ;  /* 0x00000008000c7c82 */ /* 0x000fe20008000000 */
[----:B------:R-:W-:Y:S01]  /*12960*/  R2UR UR15, R5 ;  /* 0x00000000050f72ca */ /* 0x000fe200000e0000 */
[----:B------:R-:W-:Y:S01]  /*12970*/  UMOV UR13, UR9 ;  /* 0x00000009000d7c82 */ /* 0x000fe20008000000 */
[----:B------:R-:W-:Y:S01]  /*12980*/  VIADD R4, R2, 0x182 ;  /* 0x0000018202047836 */ /* 0x000fe20000000000 */
[----:B------:R-:W-:-:S04]  /*12990*/  MOV R5, 0x40000040 ;  /* 0x4000004000057802 */ /* 0x000fc80000000f00 */
[----:B------:R-:W-:Y:S01]  /*129a0*/  R2UR UR6, R4 ;  /* 0x00000000040672ca */ /* 0x000fe200000e0000 */
[----:B------:R-:W-:Y:S01]  /*129b0*/  VIADD R4, R2, 0x84 ;  /* 0x0000008402047836 */ /* 0x000fe20000000000 */
[----:B------:R-:W-:Y:S01]  /*129c0*/  R2UR UR7, R5 ;  /* 0x00000000050772ca */ /* 0x000fe200000e0000 */
[----:B------:R-:W-:Y:S01]  /*129d0*/  IMAD.MOV.U32 R5, RZ, RZ, 0x40000040 ;  /* 0x40000040ff057424 */ /* 0x000fe200078e00ff */
[----:B------:R-:W-:Y:S02]  /*129e0*/  WARPGROUP.DEPBAR.LE gsb0, 0x0 ;  /* 0x00008000000079c5 */ /* 0x000fe40000010000 */
[----:B------:R-:W-:-:S06]  /*129f0*/  WARPGROUP.ARRIVE ;  /* 0x00000000000079c5 */ /* 0x000fcc0000000000 */
[----:B------:R-:W-:Y:S01]  /*12a00*/  HGMMA.64x16x16.F32.BF16 R24, gdesc[UR16], RZ, !UPT, gsb0 ;  /* 0x00200000101879f0 */ /* 0x000fe2000c0018ff */
[----:B------:R-:W-:Y:S01]  /*12a10*/  R2UR UR18, R6 ;  /* 0x00000000061272ca */ /* 0x000fe200000e0000 */
[----:B------:R-:W-:Y:S01]  /*12a20*/  UMOV UR16, UR8 ;  /* 0x0000000800107c82 */ /* 0x000fe20008000000 */
[----:B------:R-:W-:Y:S01]  /*12a30*/  R2UR UR19, R7 ;  /* 0x00000000071372ca */ /* 0x000fe200000e0000 */
[----:B------:R-:W-:Y:S01]  /*12a40*/  UMOV UR17, UR9 ;  /* 0x0000000900117c82 */ /* 0x000fe20008000000 */
[----:B------:R-:W-:Y:S02]  /*12a50*/  VIADD R6, R2, 0x202 ;  /* 0x0000020202067836 */ /* 0x000fe40000000000 */
[----:B------:R-:W-:-:S03]  /*12a60*/  IMAD.MOV.U32 R7, RZ, RZ, 0x40000040 ;  /* 0x40000040ff077424 */ /* 0x000fc600078e00ff */
[----:B------:R-:W-:Y:S01]  /*12a70*/  R2UR UR10, R6 ;  /* 0x00000000060a72ca */ /* 0x000fe200000e0000 */
[----:B------:R-:W-:Y:S01]  /*12a80*/  VIADD R6, R2, 0x104 ;  /* 0x0000010402067836 */ /* 0x000fe20000000000 */
[----:B------:R-:W-:Y:S01]  /*12a90*/  R2UR UR11, R7 ;  /* 0x00000000070b72ca */ /* 0x000fe200000e0000 */
[----:B------:R-:W-:Y:S01]  /*12aa0*/  IMAD.MOV.U32 R7, RZ, RZ, 0x40000040 ;  /* 0x40000040ff077424 */ /* 0x000fe200078e00ff */
[----:B------:R-:W-:Y:S02]  /*12ab0*/  WARPGROUP.DEPBAR.LE gsb0, 0x0 ;  /* 0x00008000000079c5 */ /* 0x000fe40000010000 */
[----:B------:R-:W-:-:S06]  /*12ac0*/  WARPGROUP.ARRIVE ;  /* 0x00000000000079c5 */ /* 0x000fcc0000000000 */
[----:B------:R-:W-:Y:S01]  /*12ad0*/  HGMMA.64x16x16.F32.BF16 R56, gdesc[UR24], R56, gsb0 ;  /* 0x00200000183879f0 */ /* 0x000fe20008001838 */
[----:B------:R-:W-:Y:S01]  /*12ae0*/  R2UR UR26, R8 ;  /* 0x00000000081a72ca */ /* 0x000fe200000e0000 */
[----:B------:R-:W-:Y:S01]  /*12af0*/  UMOV UR25, 0x40000040 ;  /* 0x4000004000197882 */ /* 0x000fe20000000000 */
[----:B------:R-:W-:Y:S01]  /*12b00*/  R2UR UR27, R9 ;  /* 0x00000000091b72ca */ /* 0x000fe200000e0000 */
[----:B------:R-:W-:Y:S02]  /*12b10*/  VIADD R8, R2, 0x6 ;  /* 0x0000000602087836 */ /* 0x000fe40000000000 */
[----:B------:R-:W-:Y:S02]  /*12b20*/  IMAD.MOV.U32 R9, RZ, RZ, 0x40000040 ;  /* 0x40000040ff097424 */ /* 0x000fe400078e00ff */
[----:B0-----:R-:W-:Y:S01]  /*12b30*/  IMAD.U32 R13, RZ, RZ, UR25 ;  /* 0x00000019ff0d7e24 */ /* 0x001fe2000f8e00ff */
[----:B------:R-:W-:Y:S02]  /*12b40*/  WARPGROUP.DEPBAR.LE gsb0, 0x0 ;  /* 0x00008000000079c5 */ /* 0x000fe40000010000 */
[----:B------:R-:W-:-:S06]  /*12b50*/  WARPGROUP.ARRIVE ;  /* 0x00000000000079c5 */ /* 0x000fcc0000000000 */
[----:B------:R-:W-:Y:S01]  /*12b60*/  HGMMA.64x16x16.F32.BF16 R48, gdesc[UR12], R48, gsb0 ;  /* 0x002000000c3079f0 */ /* 0x000fe20008001830 */
[----:B------:R-:W-:-:S07]  /*12b70*/  UIADD3 UR12, UR20, 0x4, URZ ;  /* 0x00000004140c7890 */ /* 0x000fce000fffe03f */
[----:B------:R-:W-:Y:S02]  /*12b80*/  UMOV UR24, UR12 ;  /* 0x0000000c00187c82 */ /* 0x000fe40008000000 */
[----:B------:R-:W-:-:S05]  /*12b90*/  IMAD.U32 R12, RZ, RZ, UR24 ;  /* 0x00000018ff0c7e24 */ /* 0x000fca000f8e00ff */
[----:B------:R0:W-:Y:S01]  /*12ba0*/  STL.64 [R1+0x48], R12 ;  /* 0x0000480c01007387 */ /* 0x0001e20000100a00 */
[----:B------:R-:W-:Y:S02]  /*12bb0*/  WARPGROUP.DEPBAR.LE gsb0, 0x0 ;  /* 0x00008000000079c5 */ /* 0x000fe40000010000 */
[----:B------:R-:W-:-:S06]  /*12bc0*/  WARPGROUP.ARRIVE ;  /* 0x00000000000079c5 */ /* 0x000fcc0000000000 */
[----:B------:R-:W-:Y:S01]  /*12bd0*/  HGMMA.64x16x16.F32.BF16 R40, gdesc[UR16], R40, gsb0 ;  /* 0x00200000102879f0 */ /* 0x000fe20008001828 */
[----:B------:R-:W-:Y:S01]  /*12be0*/  UMOV UR16, UR24 ;  /* 0x0000001800107c82 */ /* 0x000fe20008000000 */
[----:B------:R-:W-:Y:S01]  /*12bf0*/  UMOV UR17, UR25 ;  /* 0x0000001900117c82 */ /* 0x000fe20008000000 */
[----:B------:R-:W-:Y:S01]  /*12c00*/  UMOV UR12, UR16 ;  /* 0x00000010000c7c82 */ /* 0x000fe20008000000 */
[----:B------:R-:W-:Y:S01]  /*12c10*/  UMOV UR13, UR17 ;  /* 0x00000011000d7c82 */ /* 0x000fe20008000000 */
[----:B------:R-:W-:Y:S02]  /*12c20*/  WARPGROUP.DEPBAR.LE gsb0, 0x0 ;  /* 0x00008000000079c5 */ /* 0x000fe40000010000 */
[----:B------:R-:W-:-:S06]  /*12c30*/  WARPGROUP.ARRIVE ;  /* 0x00000000000079c5 */ /* 0x000fcc0000000000 */
[----:B------:R-:W-:Y:S01]  /*12c40*/  HGMMA.64x16x16.F32.BF16 R32, gdesc[UR4], R32, gsb0 ;  /* 0x00200000042079f0 */ /* 0x000fe20008001820 */
        /* <DEDUP_REMOVED lines=35> */
[----:B------:R-:W-:Y:S01]  /*12e80*/  UIADD3 UR4, UR20, 0x6, URZ ;  /* 0x0000000614047890 */ /* 0x000fe2000fffe03f */
[----:B------:R-:W-:Y:S01]  /*12e90*/  R2UR UR6, R4 ;  /* 0x00000000040672ca */ /* 0x000fe200000e0000 */
[----:B------:R-:W-:Y:S01]  /*12ea0*/  VIADD R4, R2, 0x186 ;  /* 0x0000018602047836 */ /* 0x000fe20000000000 */
[----:B------:R-:W-:Y:S01]  /*12eb0*/  R2UR UR7, R5 ;  /* 0x00000000050772ca */ /* 0x000fe200000e0000 */
[----:B------:R-:W-:-:S03]  /*12ec0*/  IMAD.MOV.U32 R5, RZ, RZ, 0x40000040 ;  /* 0x40000040ff057424 */ /* 0x000fc600078e00ff */
[----:B------:R-:W-:Y:S02]  /*12ed0*/  UMOV UR24, UR4 ;  /* 0x0000000400187c82 */ /* 0x000fe40008000000 */
[----:B------:R-:W-:-:S05]  /*12ee0*/  IMAD.U32 R12, RZ, RZ, UR24 ;  /* 0x00000018ff0c7e24 */ /* 0x000fca000f8e00ff */
[----:B------:R0:W-:Y:S01]  /*12ef0*/  STL.64 [R1+0x40], R12 ;  /* 0x0000400c01007387 */ /* 0x0001e20000100a00 */
[----:B------:R-:W-:Y:S02]  /*12f00*/  WARPGROUP.DEPBAR.LE gsb0, 0x0 ;  /* 0x00008000000079c5 */ /* 0x000fe40000010000 */
[----:B------:R-:W-:-:S06]  /*12f10*/  WARPGROUP.ARRIVE ;  /* 0x00000000000079c5 */ /* 0x000fcc0000000000 */
[----:B------:R-:W-:Y:S01]  /*12f20*/  HGMMA.64x16x16.F32.BF16 R40, gdesc[UR8], R40, gsb0 ;  /* 0x00200000082879f0 */ /* 0x000fe20008001828 */
        /* <DEDUP_REMOVED lines=14> */
[----:B------:R-:W-:Y:S01]  /*13010*/  UMOV UR16, UR24 ;  /* 0x0000001800107c82 */ /* 0x000fe20008000000 */
[----:B------:R-:W-:Y:S01]  /*13020*/  UMOV UR17, UR25 ;  /* 0x0000001900117c82 */ /* 0x000fe20008000000 */
[----:B------:R-:W-:Y:S01]  /*13030*/  UMOV UR4, UR16 ;  /* 0x0000001000047c82 */ /* 0x000fe20008000000 */
[----:B------:R-:W-:Y:S01]  /*13040*/  UMOV UR5, UR17 ;  /* 0x0000001100057c82 */ /* 0x000fe20008000000 */
[----:B------:R-:W-:Y:S01]  /*13050*/  UMOV UR8, UR16 ;  /* 0x0000001000087c82 */ /* 0x000fe20008000000 */
[----:B------:R-:W-:Y:S01]  /*13060*/  UMOV UR9, UR17 ;  /* 0x0000001100097c82 */ /* 0x000fe20008000000 */
[----:B------:R-:W-:Y:S01]  /*13070*/  UMOV UR12, UR16 ;  /* 0x00000010000c7c82 */ /* 0x000fe20008000000 */
[----:B------:R-:W-:Y:S01]  /*13080*/  UMOV UR13, UR17 ;  /* 0x00000011000d7c82 */ /* 0x000fe20008000000 */
[----:B------:R-:W-:Y:S01]  /*13090*/  R2UR UR18, R6 ;  /* 0x00000000061272ca */ /* 0x000fe200000e0000 */
[----:B------:R-:W-:Y:S01]  /*130a0*/  VIADD R6, R2, 0x380 ;  /* 0x0000038002067836 */ /* 0x000fe20000000000 */
[----:B------:R-:W-:Y:S01]  /*130b0*/  R2UR UR19, R7 ;  /* 0x00000000071372ca */ /* 0x000fe200000e0000 */
[----:B------:R-:W-:Y:S01]  /*130c0*/  IMAD.MOV.U32 R7, RZ, RZ, 0x40000040 ;  /* 0x40000040ff077424 */ /* 0x000fe200078e00ff */
[----:B------:R-:W-:-:S02]  /*130d0*/  WARPGROUP.DEPBAR.LE gsb0, 0x0 ;  /* 0x00008000000079c5 */ /* 0x000fc40000010000 */
        /* <DEDUP_REMOVED lines=122> */
[----:B------:R-:W-:Y:S02]  /*13880*/  R2UR UR11, R7 ;  /* 0x00000000070b72ca */ /* 0x000fe400000e0000 */
[----:B------:R-:W-:Y:S01]  /*13890*/  MOV R7, 0x40000040 ;  /* 0x4000004000077802 */ /* 0x000fe20000000f00 */
        /* <DEDUP_REMOVED lines=139> */
[----:B------:R-:W-:Y:S01]  /*14150*/  UIADD3 UR4, UR20, 0x802, URZ ;  /* 0x0000080214047890 */ /* 0x000fe2000fffe03f */
[----:B------:R-:W-:Y:S02]  /*14160*/  R2UR UR6, R4 ;  /* 0x00000000040672ca */ /* 0x000fe400000e0000 */
[----:B------:R-:W-:-:S04]  /*14170*/  R2UR UR7, R5 ;  /* 0x00000000050772ca */ /* 0x000fc800000e0000 */
[----:B------:R-:W-:Y:S02]  /*14180*/  UMOV UR24, UR4 ;  /* 0x0000000400187c82 */ /* 0x000fe40008000000 */
[----:B------:R-:W-:Y:S01]  /*14190*/  IMAD.U32 R12, RZ, RZ, UR24 ;  /* 0x00000018ff0c7e24 */ /* 0x000fe2000f8e00ff */
[----:B------:R-:W-:Y:S02]  /*141a0*/  WARPGROUP.DEPBAR.LE gsb0, 0x0 ;  /* 0x00008000000079c5 */ /* 0x000fe40000010000 */
[----:B------:R-:W-:Y:S01]  /*141b0*/  WARPGROUP.ARRIVE ;  /* 0x00000000000079c5 */ /* 0x000fe20000000000 */
[----:B------:R-:W-:Y:S01]  /*141c0*/  VIADD R4, R2, 0x584 ;  /* 0x0000058402047836 */ /* 0x000fe20000000000 */
[----:B------:R-:W-:Y:S01]  /*141d0*/  UIADD3 UR52, UR20, 0x806, URZ ;  /* 0x0000080614347890 */ /* 0x000fe2000fffe03f */
[----:B------:R-:W-:Y:S01]  /*141e0*/  IMAD.MOV.U32 R5, RZ, RZ, 0x40000040 ;  /* 0x40000040ff057424 */ /* 0x000fe200078e00ff */
[----:B------:R-:W-:Y:S01]  /*141f0*/  UMOV UR53, 0x40000040 ;  /* 0x4000004000357882 */ /* 0x000fe20000000000 */
[----:B------:R-:W-:Y:S01]  /*14200*/  UIADD3 UR48, UR20, 0xc00, URZ ;  /* 0x00000c0014307890 */ /* 0x000fe2000fffe03f */
[----:B------:R-:W-:Y:S01]  /*14210*/  HGMMA.64x16x16.F32.BF16 R32, gdesc[UR8], R32, gsb0 ;  /* 0x00200000082079f0 */ /* 0x000fe20008001820 */
[----:B------:R-:W-:Y:S01]  /*14220*/  UMOV UR8, UR24 ;  /* 0x0000001800087c82 */ /* 0x000fe20008000000 */
[----:B------:R-:W-:Y:S01]  /*14230*/  UMOV UR9, UR25 ;  /* 0x0000001900097c82 */ /* 0x000fe20008000000 */
[----:B------:R-:W-:Y:S01]  /*14240*/  UMOV UR16, UR8 ;  /* 0x0000000800107c82 */ /* 0x000fe20008000000 */
[----:B------:R-:W-:Y:S01]  /*14250*/  UMOV UR17, UR9 ;  /* 0x0000000900117c82 */ /* 0x000fe20008000000 */
[----:B------:R-:W-:Y:S01]  /*14260*/  UMOV UR4, UR8 ;  /* 0x0000000800047c82 */ /* 0x000fe20008000000 */
[----:B------:R-:W-:Y:S01]  /*14270*/  UMOV UR5, UR9 ;  /* 0x0000000900057c82 */ /* 0x000fe20008000000 */
[----:B------:R-:W-:Y:S01]  /*14280*/  UMOV UR49, 0x40000040 ;  /* 0x4000004000317882 */ /* 0x000fe20000000000 */
[----:B------:R-:W-:Y:S01]  /*14290*/  UIADD3 UR44, UR20, 0xc02, URZ ;  /* 0x00000c02142c7890 */ /* 0x000fe2000fffe03f */
[----:B------:R0:W-:Y:S01]  /*142a0*/  STL.64 [R1+0x10], R12 ;  /* 0x0000100c01007387 */ /* 0x0001e20000100a00 */
[----:B------:R-:W-:Y:S01]  /*142b0*/  UMOV UR45, 0x40000040 ;  /* 0x40000040002d7882 */ /* 0x000fe20000000000 */
[----:B------:R-:W-:Y:S01]  /*142c0*/  UIADD3 UR40, UR20, 0xc04, URZ ;  /* 0x00000c0414287890 */ /* 0x000fe2000fffe03f */
[----:B------:R-:W-:Y:S01]  /*142d0*/  UMOV UR41, 0x40000040 ;  /* 0x4000004000297882 */ /* 0x000fe20000000000 */
[----:B0-----:R-:W2:Y:S01]  /*142e0*/  LDL R12, [R1+0x8c] ;  /* 0x00008c00010c7983 */ /* 0x001ea20000100800 */
        /* <DEDUP_REMOVED lines=9> */
[----:B------:R-:W-:Y:S02]  /*14380*/  R2UR UR10, R6 ;  /* 0x00000000060a72ca */ /* 0x000fe400000e0000 */
[----:B------:R-:W-:Y:S01]  /*14390*/  R2UR UR11, R7 ;  /* 0x00000000070b72ca */ /* 0x000fe200000e0000 */
[----:B------:R-:W-:Y:S02]  /*143a0*/  WARPGROUP.DEPBAR.LE gsb0, 0x0 ;  /* 0x00008000000079c5 */ /* 0x000fe40000010000 */
[----:B------:R-:W-:-:S06]  /*143b0*/  WARPGROUP.ARRIVE ;  /* 0x00000000000079c5 */ /* 0x000fcc0000000000 */
[----:B------:R-:W-:Y:S01]  /*143c0*/  HGMMA.64x16x16.F32.BF16 R56, gdesc[UR24], R56, gsb0 ;  /* 0x00200000183879f0 */ /* 0x000fe20008001838 */
[----:B------:R-:W-:Y:S01]  /*143d0*/  R2UR UR26, R8 ;  /* 0x00000000081a72ca */ /* 0x000fe200000e0000 */
[----:B------:R-:W-:Y:S01]  /*143e0*/  UMOV UR25, 0x40000040 ;  /* 0x4000004000197882 */ /* 0x000fe20000000000 */
[----:B------:R-:W-:Y:S01]  /*143f0*/  R2UR UR27, R9 ;  /* 0x00000000091b72ca */ /* 0x000fe200000e0000 */
[----:B------:R-:W-:Y:S02]  /*14400*/  WARPGROUP.DEPBAR.LE gsb0, 0x0 ;  /* 0x00008000000079c5 */ /* 0x000fe40000010000 */
[----:B------:R-:W-:Y:S01]  /*14410*/  WARPGROUP.ARRIVE ;  /* 0x00000000000079c5 */ /* 0x000fe20000000000 */
[C---:B------:R-:W-:Y:S02]  /*14420*/  VIADD R6, R2.reuse, 0x604 ;  /* 0x0000060402067836 */ /* 0x040fe40000000000 */
[----:B------:R-:W-:Y:S02]  /*14430*/  IMAD.MOV.U32 R7, RZ, RZ, 0x40000040 ;  /* 0x40000040ff077424 */ /* 0x000fe400078e00ff */
[----:B------:R-:W-:Y:S01]  /*14440*/  VIADD R8, R2, 0x506 ;  /* 0x0000050602087836 */ /* 0x000fe20000000000 */
[----:B------:R-:W-:Y:S01]  /*14450*/  HGMMA.64x16x16.F32.BF16 R48, gdesc[UR16], R48, gsb0 ;  /* 0x00200000103079f0 */ /* 0x000fe20008001830 */
[----:B------:R-:W-:Y:S01]  /*14460*/  UIADD3 UR36, UR20, 0xc06, URZ ;  /* 0x00000c0614247890 */ /* 0x000fe2000fffe03f */
[----:B------:R-:W-:Y:S01]  /*14470*/  UMOV UR37, 0x40000040 ;  /* 0x4000004000257882 */ /* 0x000fe20000000000 */
[----:B------:R-:W-:-:S02]  /*14480*/  IMAD.MOV.U32 R3, RZ, RZ, 0x40000040 ;  /* 0x40000040ff037424 */ /* 0x000fc400078e00ff */
[----:B------:R-:W-:Y:S01]  /*14490*/  IMAD.U32 R15, RZ, RZ, UR25 ;  /* 0x00000019ff0f7e24 */ /* 0x000fe2000f8e00ff */
[----:B------:R-:W-:Y:S02]  /*144a0*/  WARPGROUP.DEPBAR.LE gsb0, 0x0 ;  /* 0x00008000000079c5 */ /* 0x000fe40000010000 */
[----:B------:R-:W-:-:S06]  /*144b0*/  WARPGROUP.ARRIVE ;  /* 0x00000000000079c5 */ /* 0x000fcc0000000000 */
[----:B------:R-:W-:Y:S01]  /*144c0*/  HGMMA.64x16x16.F32.BF16 R40, gdesc[UR12], R40, gsb0 ;  /* 0x002000000c2879f0 */ /* 0x000fe20008001828 */
[----:B------:R-:W-:-:S07]  /*144d0*/  UIADD3 UR12, UR20, 0x804, URZ ;  /* 0x00000804140c7890 */ /* 0x000fce000fffe03f */
[----:B------:R-:W-:Y:S01]  /*144e0*/  UMOV UR24, UR12 ;  /* 0x0000000c00187c82 */ /* 0x000fe20008000000 */
[----:B------:R-:W-:Y:S01]  /*144f0*/  R2UR UR18, R4 ;  /* 0x00000000041272ca */ /* 0x000fe200000e0000 */
[----:B------:R-:W-:Y:S02]  /*14500*/  WARPGROUP.DEPBAR.LE gsb0, 0x0 ;  /* 0x00008000000079c5 */ /* 0x000fe40000010000 */
[----:B------:R-:W-:Y:S01]  /*14510*/  WARPGROUP.ARRIVE ;  /* 0x00000000000079c5 */ /* 0x000fe20000000000 */
[----:B------:R-:W-:Y:S01]  /*14520*/  R2UR UR19, R5 ;  /* 0x00000000051372ca */ /* 0x000fe200000e0000 */
[----:B------:R-:W-:Y:S01]  /*14530*/  IMAD.MOV.U32 R9, RZ, RZ, 0x40000040 ;  /* 0x40000040ff097424 */ /* 0x000fe200078e00ff */
[----:B------:R-:W-:Y:S01]  /*14540*/  R2UR UR14, R6 ;  /* 0x00000000060e72ca */ /* 0x000fe200000e0000 */
[----:B------:R-:W-:Y:S02]  /*14550*/  IMAD.U32 R14, RZ, RZ, UR24 ;  /* 0x00000018ff0e7e24 */ /* 0x000fe4000f8e00ff */
[----:B------:R-:W-:Y:S03]  /*14560*/  HGMMA.64x16x16.F32.BF16 R32, gdesc[UR4], R32, gsb0 ;  /* 0x00200000042079f0 */ /* 0x000fe60008001820 */
[----:B------:R-:W-:-:S02]  /*14570*/  WARPGROUP.DEPBAR.LE gsb0, 0x0 ;  /* 0x00008000000079c5 */ /* 0x000fc40000010000 */
        /* <DEDUP_REMOVED lines=14> */
[----:B------:R-:W-:Y:S01]  /*14660*/  UMOV UR13, UR5 ;  /* 0x00000005000d7c82 */ /* 0x000fe20008000000 */
[----:B------:R-:W-:Y:S01]  /*14670*/  VIADD R4, R2, 0x684 ;  /* 0x0000068402047836 */ /* 0x000fe20000000000 */
[----:B------:R-:W-:Y:S02]  /*14680*/  WARPGROUP.DEPBAR.LE gsb0, 0x0 ;  /* 0x00008000000079c5 */ /* 0x000fe40000010000 */
[----:B------:R-:W-:-:S07]  /*14690*/  WARPGROUP.ARRIVE ;  /* 0x00000000000079c5 */ /* 0x000fce0000000000 */
[----:B------:R-:W-:Y:S01]  /*146a0*/  HGMMA.64x16x16.F32.BF16 R40, gdesc[UR12], R40, gsb0 ;  /* 0x002000000c2879f0 */ /* 0x000fe20008001828 */
[----:B------:R-:W-:Y:S01]  /*146b0*/  IMAD.MOV.U32 R5, RZ, RZ, 0x40000040 ;  /* 0x40000040ff057424 */ /* 0x000fe200078e00ff */
[----:B------:R-:W-:-:S04]  /*146c0*/  R2UR UR10, R4 ;  /* 0x00000000040a72ca */ /* 0x000fc800000e0000 */
[----:B------:R-:W-:Y:S01]  /*146d0*/  R2UR UR11, R5 ;  /* 0x00000000050b72ca */ /* 0x000fe200000e0000 */
[----:B------:R-:W-:Y:S01]  /*146e0*/  UMOV UR8, UR4 ;  /* 0x0000000400087c82 */ /* 0x000fe20008000000 */
[----:B------:R-:W-:Y:S01]  /*146f0*/  UMOV UR9, UR5 ;  /* 0x0000000500097c82 */ /* 0x000fe20008000000 */
[----:B------:R-:W-:Y:S02]  /*14700*/  WARPGROUP.DEPBAR.LE gsb0, 0x0 ;  /* 0x00008000000079c5 */ /* 0x000fe40000010000 */
[----:B------:R-:W-:-:S08]  /*14710*/  WARPGROUP.ARRIVE ;  /* 0x00000000000079c5 */ /* 0x000fd00000000000 */
[----:B------:R-:W-:Y:S01]  /*14720*/  HGMMA.64x16x16.F32.BF16 R32, gdesc[UR8], R32, gsb0 ;  /* 0x00200000082079f0 */ /* 0x000fe20008001820 */
[----:B------:R-:W-:Y:S02]  /*14730*/  VIADD R6, R2, 0x704 ;  /* 0x0000070402067836 */ /* 0x000fe40000000000 */
[----:B------:R-:W-:-:S03]  /*14740*/  IMAD.MOV.U32 R7, RZ, RZ, 0x40000040 ;  /* 0x40000040ff077424 */ /* 0x000fc600078e00ff */
[----:B------:R-:W-:Y:S02]  /*14750*/  R2UR UR6, R6 ;  /* 0x00000000060672ca */ /* 0x000fe400000e0000 */
[----:B------:R-:W-:Y:S01]  /*14760*/  R2UR UR7, R7 ;  /* 0x00000000070772ca */ /* 0x000fe200000e0000 */
[----:B------:R-:W-:Y:S02]  /*14770*/  WARPGROUP.DEPBAR.LE gsb0, 0x0 ;  /* 0x00008000000079c5 */ /* 0x000fe40000010000 */
[----:B------:R-:W-:-:S10]  /*14780*/  WARPGROUP.ARRIVE ;  /* 0x00000000000079c5 */ /* 0x000fd40000000000 */
[----:B------:R-:W-:Y:S01]  /*14790*/  HGMMA.64x16x16.F32.BF16 R24, gdesc[UR4], R24, gsb0 ;  /* 0x00200000041879f0 */ /* 0x000fe20008001818 */
[----:B------:R-:W-:Y:S02]  /*147a0*/  R2UR UR54, R8 ;  /* 0x00000000083672ca */ /* 0x000fe400000e0000 */
[----:B------:R-:W-:Y:S01]  /*147b0*/  R2UR UR55, R9 ;  /* 0x00000000093772ca */ /* 0x000fe200000e0000 */
[----:B------:R-:W-:Y:S01]  /*147c0*/  VIADD R4, R2, 0x586 ;  /* 0x0000058602047836 */ /* 0x000fe20000000000 */
[----:B------:R-:W-:Y:S02]  /*147d0*/  WARPGROUP.DEPBAR.LE gsb0, 0x0 ;  /* 0x00008000000079c5 */ /* 0x000fe40000010000 */
[----:B------:R-:W-:-:S09]  /*147e0*/  WARPGROUP.ARRIVE ;  /* 0x00000000000079c5 */ /* 0x000fd20000000000 */
        /* <DEDUP_REMOVED lines=52> */
[----:B------:R-:W-:Y:S01]  /*14b30*/  IMAD.MOV.U32 R7, RZ, RZ, 0x40000040 ;  /* 0x40000040ff077424 */ /* 0x000fe200078e00ff */
[----:B------:R-:W-:-:S04]  /*14b40*/  IADD3 R6, R2, 0x880, RZ ;  /* 0x0000088002067810 */ /* 0x000fc80007ffe0ff */
        /* <DEDUP_REMOVED lines=102> */
[C---:B------:R-:W-:Y:S01]  /*151b0*/  VIADD R6, R2.reuse, 0x984 ;  /* 0x0000098402067836 */ /* 0x040fe20000000000 */
[----:B------:R-:W-:Y:S01]  /*151c0*/  UMOV UR4, UR40 ;  /* 0x0000002800047c82 */ /* 0x000fe20008000000 */
[----:B------:R-:W-:Y:S01]  /*151d0*/  IMAD.MOV.U32 R7, RZ, RZ, 0x40000040 ;  /* 0x40000040ff077424 */ /* 0x000fe200078e00ff */
[----:B------:R-:W-:Y:S01]  /*151e0*/  UMOV UR5, UR41 ;  /* 0x0000002900057c82 */ /* 0x000fe20008000000 */
[----:B------:R-:W-:Y:S01]  /*151f0*/  VIADD R8, R2, 0x786 ;  /* 0x0000078602087836 */ /* 0x000fe20000000000 */
[----:B------:R-:W-:Y:S01]  /*15200*/  R2UR UR6, R6 ;  /* 0x00000000060672ca */ /* 0x000fe200000e0000 */
[----:B------:R-:W-:Y:S01]  /*15210*/  IMAD.MOV.U32 R9, RZ, RZ, 0x40000040 ;  /* 0x40000040ff097424 */ /* 0x000fe200078e00ff */
[----:B------:R-:W-:Y:S01]  /*15220*/  R2UR UR7, R7 ;  /* 0x00000000070772ca */ /* 0x000fe200000e0000 */
[----:B------:R-:W-:Y:S01]  /*15230*/  VIADD R4, R2, 0x806 ;  /* 0x0000080602047836 */ /* 0x000fe20000000000 */
[----:B------:R-:W-:Y:S01]  /*15240*/  ULDC UR8, c[0x0][0x9d8] ;  /* 0x0002760000087ab9 */ /* 0x000fe20000000800 */
[----:B------:R-:W-:-:S02]  /*15250*/  WARPGROUP.DEPBAR.LE gsb0, 0x0 ;  /* 0x00008000000079c5 */ /* 0x000fc40000010000 */
[----:B------:R-:W-:-:S08]  /*15260*/  WARPGROUP.ARRIVE ;  /* 0x00000000000079c5 */ /* 0x000fd00000000000 */
[----:B------:R-:W-:Y:S01]  /*15270*/  HGMMA.64x16x16.F32.BF16 R24, gdesc[UR4], R24, gsb0 ;  /* 0x00200000041879f0 */ /* 0x000fe20008001818 */
[----:B------:R-:W-:Y:S02]  /*15280*/  R2UR UR38, R8 ;  /* 0x00000000082672ca */ /* 0x000fe400000e0000 */
[----:B------:R-:W-:Y:S01]  /*15290*/  R2UR UR39, R9 ;  /* 0x00000000092772ca */ /* 0x000fe200000e0000 */
[----:B------:R-:W-:Y:S01]  /*152a0*/  IMAD.MOV.U32 R5, RZ, RZ, 0x40000040 ;  /* 0x40000040ff057424 */ /* 0x000fe200078e00ff */
[----:B------:R-:W-:Y:S02]  /*152b0*/  WARPGROUP.DEPBAR.LE gsb0, 0x0 ;  /* 0x00008000000079c5 */ /* 0x000fe40000010000 */
[----:B------:R-:W-:-:S09]  /*152c0*/  WARPGROUP.ARRIVE ;  /* 0x00000000000079c5 */ /* 0x000fd20000000000 */
[----:B------:R-:W-:Y:S01]  /*152d0*/  HGMMA.64x16x16.F32.BF16 R56, gdesc[UR36], R56, gsb0 ;  /* 0x00200000243879f0 */ /* 0x000fe20008001838 */
[----:B------:R-:W-:Y:S02]  /*152e0*/  R2UR UR6, R4 ;  /* 0x00000000040672ca */ /* 0x000fe400000e0000 */
[----:B------:R-:W-:Y:S01]  /*152f0*/  R2UR UR7, R5 ;  /* 0x00000000050772ca */ /* 0x000fe200000e0000 */
[----:B------:R-:W-:Y:S01]  /*15300*/  UMOV UR4, UR36 ;  /* 0x0000002400047c82 */ /* 0x000fe20008000000 */
[----:B------:R-:W-:Y:S01]  /*15310*/  UMOV UR5, UR37 ;  /* 0x0000002500057c82 */ /* 0x000fe20008000000 */
[----:B------:R0:W-:Y:S01]  /*15320*/  STL.64 [R1], R14 ;  /* 0x0000000e01007387 */ /* 0x0001e20000100a00 */
[----:B------:R-:W-:Y:S01]  /*15330*/  @!P1 VIADD R0, R0, 0x38840 ;  /* 0x0003884000009836 */ /* 0x000fe20000000000 */
[----:B------:R-:W-:Y:S01]  /*15340*/  ULDC UR39, c[0x0][0x9d8] ;  /* 0x0002760000277ab9 */ /* 0x000fe20000000800 */
[----:B------:R-:W-:Y:S01]  /*15350*/  ULDC UR38, c[0x0][0x988] ;  /* 0x0002620000267ab9 */ /* 0x000fe20000000800 */
[----:B------:R-:W-:-:S02]  /*15360*/  WARPGROUP.DEPBAR.LE gsb0, 0x0 ;  /* 0x00008000000079c5 */ /* 0x000fc40000010000 */
[----:B------:R-:W-:-:S06]  /*15370*/  WARPGROUP.ARRIVE ;  /* 0x00000000000079c5 */ /* 0x000fcc0000000000 */
        /* <DEDUP_REMOVED lines=19> */
[----:B------:R-:W-:Y:S01]  /*154b0*/  VIADD R2, R2, 0x986 ;  /* 0x0000098602027836 */ /* 0x000fe20000000000 */
[----:B------:R-:W-:-:S04]  /*154c0*/  R2UR UR7, R3 ;  /* 0x00000000030772ca */ /* 0x000fc800000e0000 */
[----:B------:R-:W-:Y:S01]  /*154d0*/  R2UR UR6, R2 ;  /* 0x00000000020672ca */ /* 0x000fe200000e0000 */
[----:B------:R-:W-:Y:S01]  /*154e0*/  FMUL.FTZ R56, R56, UR8 ;  /* 0x0000000838387c20 */ /* 0x000fe20008410000 */
[----:B------:R-:W-:Y:S01]  /*154f0*/  FMUL.FTZ R57, R57, UR8 ;  /* 0x0000000839397c20 */ /* 0x000fe20008410000 */
[----:B------:R-:W-:Y:S01]  /*15500*/  FMUL.FTZ R60, R60, UR8 ;  /* 0x000000083c3c7c20 */ /* 0x000fe20008410000 */
[----:B------:R-:W-:Y:S01]  /*15510*/  UMOV UR4, UR36 ;  /* 0x0000002400047c82 */ /* 0x000fe20008000000 */
[----:B------:R-:W-:Y:S02]  /*15520*/  UMOV UR5, UR37 ;  /* 0x0000002500057c82 */ /* 0x000fe40008000000 */
[----:B------:R-:W-:Y:S01]  /*15530*/  MUFU.TANH R56, R56 ;  /* 0x0000003800387308 */ /* 0x000fe20000002400 */
[----:B------:R-:W-:Y:S01]  /*15540*/  FMUL.FTZ R61, R61, UR8 ;  /* 0x000000083d3d7c20 */ /* 0x000fe20008410000 */
[----:B--2---:R-:W-:Y:S02]  /*15550*/  IMAD.IADD R2, R12, 0x1, R178 ;  /* 0x000000010c027824 */ /* 0x004fe400078e02b2 */
[----:B------:R-:W-:-:S04]  /*15560*/  FMUL.FTZ R58, R58, UR8 ;  /* 0x000000083a3a7c20 */ /* 0x000fc80008410000 */
[----:B------:R-:W1:Y:S01]  /*15570*/  MUFU.TANH R57, R57 ;  /* 0x0000003900397308 */ /* 0x000e620000002400 */
[----:B------:R-:W-:Y:S01]  /*15580*/  FMUL.FTZ R48, R48, UR8 ;  /* 0x0000000830307c20 */ /* 0x000fe20008410000 */
[----:B------:R-:W-:-:S06]  /*15590*/  IMAD R8, R179, -0x50, R2 ;  /* 0xffffffb0b3087824 */ /* 0x000fcc00078e0202 */
[----:B------:R-:W-:Y:S01]  /*155a0*/  MUFU.TANH R60, R60 ;  /* 0x0000003c003c7308 */ /* 0x000fe20000002400 */
[----:B------:R-:W-:Y:S01]  /*155b0*/  FMUL.FTZ R49, R49, UR8 ;  /* 0x0000000831317c20 */ /* 0x000fe20008410000 */
[----:B------:R-:W-:Y:S01]  /*155c0*/  FMUL.FTZ R59, R59, UR8 ;  /* 0x000000083b3b7c20 */ /* 0x000fe20008410000 */
[----:B------:R-:W-:-:S05]  /*155d0*/  FMUL.FTZ R51, R51, UR8 ;  /* 0x0000000833337c20 */ /* 0x000fca0008410000 */
[----:B------:R-:W2:Y:S01]  /*155e0*/  MUFU.TANH R61, R61 ;  /* 0x0000003d003d7308 */ /* 0x000ea20000002400 */
[----:B------:R-:W-:Y:S02]  /*155f0*/  WARPGROUP.DEPBAR.LE gsb0, 0x0 ;  /* 0x00008000000079c5 */ /* 0x000fe40000010000 */
[----:B------:R-:W-:-:S06]  /*15600*/  WARPGROUP.ARRIVE ;  /* 0x00000000000079c5 */ /* 0x000fcc0000000000 */
[----:B------:R-:W-:Y:S01]  /*15610*/  HGMMA.64x16x16.F32.BF16 R24, gdesc[UR4], R24, gsb0 ;  /* 0x00200000041879f0 */ /* 0x000fe20008001818 */
[----:B------:R-:W3:Y:S01]  /*15620*/  MUFU.TANH R58, R58 ;  /* 0x0000003a003a7308 */ /* 0x000ee20000002400 */
[----:B------:R-:W-:Y:S01]  /*15630*/  ISETP.GT.AND P6, PT, R8, RZ, PT ;  /* 0x000000ff0800720c */ /* 0x000fe20003fc4270 */
[----:B------:R-:W-:Y:S01]  /*15640*/  FMUL.FTZ R52, R52, UR8 ;  /* 0x0000000834347c20 */ /* 0x000fe20008410000 */
[----:B------:R-:W-:Y:S01]  /*15650*/  ISETP.GT.AND P5, PT, R8, 0x1, PT ;  /* 0x000000010800780c */ /* 0x000fe20003fa4270 */
[----:B------:R-:W-:-:S04]  /*15660*/  FMUL.FTZ R62, R62, UR8 ;  /* 0x000000083e3e7c20 */ /* 0x000fc80008410000 */
[----:B------:R-:W4:Y:S01]  /*15670*/  MUFU.TANH R48, R48 ;  /* 0x0000003000307308 */ /* 0x000f220000002400 */
[----:B------:R-:W-:Y:S01]  /*15680*/  FMUL.FTZ R55, R55, UR8 ;  /* 0x0000000837377c20 */ /* 0x000fe20008410000 */
[----:B------:R-:W-:Y:S01]  /*15690*/  ISETP.GT.AND P4, PT, R8, 0x8, PT ;  /* 0x000000080800780c */ /* 0x000fe20003f84270 */
[----:B------:R-:W-:Y:S01]  /*156a0*/  FMUL.FTZ R53, R53, UR8 ;  /* 0x0000000835357c20 */ /* 0x000fe20008410000 */
[----:B-1----:R-:W-:-:S04]  /*156b0*/  FSEL R57, R57, -INF , P5 ;  /* 0xff80000039397808 */ /* 0x002fc80002800000 */
[----:B------:R-:W1:Y:S01]  /*156c0*/  MUFU.TANH R6, R59 ;  /* 0x0000003b00067308 */ /* 0x000e620000002400 */
[----:B------:R-:W-:Y:S01]  /*156d0*/  FMUL.FTZ R63, R63, UR8 ;  /* 0x000000083f3f7c20 */ /* 0x000fe20008410000 */
[----:B------:R-:W-:-:S06]  /*156e0*/  ISETP.GT.AND P2, PT, R8, 0x9, PT ;  /* 0x000000090800780c */ /* 0x000fcc0003f44270 */
[----:B------:R-:W0:Y:S01]  /*156f0*/  MUFU.TANH R49, R49 ;  /* 0x0000003100317308 */ /* 0x000e220000002400 */
[----:B------:R-:W-:-:S07]  /*15700*/  FMUL.FTZ R40, R40, UR8 ;  /* 0x0000000828287c20 */ /* 0x000fce0008410000 */
[----:B------:R2:W-:Y:S01]  /*15710*/  MUFU.TANH R13, R51 ;  /* 0x00000033000d7308 */ /* 0x0005e20000002400 */
[----:B------:R-:W-:Y:S01]  /*15720*/  FMUL.FTZ R50, R50, UR8 ;  /* 0x0000000832327c20 */ /* 0x000fe20008410000 */
[----:B------:R-:W-:Y:S01]  /*15730*/  ISETP.GT.AND P3, PT, R8, 0x10, PT ;  /* 0x000000100800780c */ /* 0x000fe20003f64270 */
[----:B------:R-:W-:Y:S01]  /*15740*/  FMUL.FTZ R41, R41, UR8 ;  /* 0x0000000829297c20 */ /* 0x000fe20008410000 */
[----:B------:R-:W-:Y:S01]  /*15750*/  FMUL.FTZ R44, R44, UR8 ;  /* 0x000000082c2c7c20 */ /* 0x000fe20008410000 */
[----:B------:R-:W-:Y:S01]  /*15760*/  FMUL.FTZ R54, R54, UR8 ;  /* 0x0000000836367c20 */ /* 0x000fe20008410000 */
[----:B------:R-:W-:Y:S01]  /*15770*/  FMUL.FTZ R45, R45, UR8 ;  /* 0x000000082d2d7c20 */ /* 0x000fe20008410000 */
[----:B------:R-:W-:Y:S01]  /*15780*/  FMUL.FTZ R43, R43, UR8 ;  /* 0x000000082b2b7c20 */ /* 0x000fe20008410000 */
[----:B------:R-:W-:Y:S01]  /*15790*/  FMUL.FTZ R32, R32, UR8 ;  /* 0x0000000820207c20 */ /* 0x000fe20008410000 */
[----:B--2---:R-:W-:Y:S01]  /*157a0*/  FSEL R51, R56, -INF , P6 ;  /* 0xff80000038337808 */ /* 0x004fe20003000000 */
[----:B------:R-:W2:Y:S01]  /*157b0*/  MUFU.TANH R7, R62 ;  /* 0x0000003e00077308 */ /* 0x000ea20000002400 */
[----:B------:R-:W-:Y:S01]  /*157c0*/  FMUL.FTZ R42, R42, UR8 ;  /* 0x000000082a2a7c20 */ /* 0x000fe20008410000 */
[----:B------:R-:W-:Y:S01]  /*157d0*/  FMUL.FTZ R33, R33, UR8 ;  /* 0x0000000821217c20 */ /* 0x000fe20008410000 */
[----:B------:R-:W-:Y:S01]  /*157e0*/  FMNMX.FTZ R12, R51, R57, !PT ;  /* 0x00000039330c7209 */ /* 0x000fe20007810000 */
[----:B------:R-:W-:Y:S01]  /*157f0*/  FMUL.FTZ R46, R46, UR8 ;  /* 0x000000082e2e7c20 */ /* 0x000fe20008410000 */
[----:B------:R-:W-:Y:S01]  /*15800*/  FMUL.FTZ R47, R47, UR8 ;  /* 0x000000082f2f7c20 */ /* 0x000fe20008410000 */
[----:B------:R-:W-:Y:S01]  /*15810*/  FMUL.FTZ R36, R36, UR8 ;  /* 0x0000000824247c20 */ /* 0x000fe20008410000 */
[----:B------:R-:W-:Y:S01]  /*15820*/  FMUL.FTZ R37, R37, UR8 ;  /* 0x0000000825257c20 */ /* 0x000fe20008410000 */
[----:B------:R-:W2:Y:S01]  /*15830*/  MUFU.TANH R52, R52 ;  /* 0x0000003400347308 */ /* 0x000ea20000002400 */
[----:B------:R-:W-:Y:S01]  /*15840*/  FSEL R61, R61, -INF , P2 ;  /* 0xff8000003d3d7808 */ /* 0x000fe20001000000 */
[----:B------:R-:W-:Y:S01]  /*15850*/  FMUL.FTZ R34, R34, UR8 ;  /* 0x0000000822227c20 */ /* 0x000fe20008410000 */
[----:B------:R-:W-:Y:S01]  /*15860*/  FMUL.FTZ R35, R35, UR8 ;  /* 0x0000000823237c20 */ /* 0x000fe20008410000 */
[----:B------:R-:W-:Y:S01]  /*15870*/  FMUL.FTZ R38, R38, UR8 ;  /* 0x0000000826267c20 */ /* 0x000fe20008410000 */
[----:B------:R-:W-:-:S03]  /*15880*/  ULDC UR4, c[0x0][0x988] ;  /* 0x0002620000047ab9 */ /* 0x000fc60000000800 */
[----:B------:R4:W-:Y:S01]  /*15890*/  MUFU.TANH R21, R55 ;  /* 0x0000003700157308 */ /* 0x0009e20000002400 */
[----:B---3--:R-:W-:Y:S02]  /*158a0*/  FSEL R3, R58, -INF , P6 ;  /* 0xff8000003a037808 */ /* 0x008fe40003000000 */
[----:B----4-:R-:W-:-:S05]  /*158b0*/  FSEL R55, R60, -INF , P4 ;  /* 0xff8000003c377808 */ /* 0x010fca0002000000 */
[----:B------:R3:W4:Y:S01]  /*158c0*/  MUFU.TANH R9, R63 ;  /* 0x0000003f00097308 */ /* 0x0007220000002400 */
[----:B------:R-:W-:-:S07]  /*158d0*/  FMNMX.FTZ R12, R55, R12, !PT ;  /* 0x0000000c370c7209 */ /* 0x000fce0007810000 */
[----:B------:R-:W4:Y:S01]  /*158e0*/  MUFU.TANH R53, R53 ;  /* 0x0000003500357308 */ /* 0x000f220000002400 */
[----:B------:R-:W-:Y:S02]  /*158f0*/  ISETP.GT.AND P6, PT, R8, 0x11, PT ;  /* 0x000000110800780c */ /* 0x000fe40003fc4270 */
[----:B------:R-:W-:Y:S02]  /*15900*/  FSEL R59, R48, -INF , P3 ;  /* 0xff800000303b7808 */ /* 0x000fe40001800000 */
[----:B------:R-:W-:-:S03]  /*15910*/  FMNMX.FTZ R12, R61, R12, !PT ;  /* 0x0000000c3d0c7209 */ /* 0x000fc60007810000 */
[----:B------:R-:W4:Y:S01]  /*15920*/  MUFU.TANH R11, R50 ;  /* 0x00000032000b7308 */ /* 0x000f220000002400 */
[----:B-1----:R-:W-:Y:S02]  /*15930*/  FSEL R6, R6, -INF , P5 ;  /* 0xff80000006067808 */ /* 0x002fe40002800000 */
[----:B------:R-:W-:-:S05]  /*15940*/  ISETP.GT.AND P5, PT, R8, 0x18, PT ;  /* 0x000000180800780c */ /* 0x000fca0003fa4270 */
[----:B------:R-:W1:Y:S01]  /*15950*/  MUFU.TANH R40, R40 ;  /* 0x0000002800287308 */ /* 0x000e620000002400 */
[----:B0-----:R-:W-:Y:S02]  /*15960*/  FSEL R49, R49, -INF , P6 ;  /* 0xff80000031317808 */ /* 0x001fe40003000000 */
[----:B------:R-:W-:-:S05]  /*15970*/  FMNMX.FTZ R12, R59, R12, !PT ;  /* 0x0000000c3b0c7209 */ /* 0x000fca0007810000 */
[----:B------:R-:W0:Y:S01]  /*15980*/  MUFU.TANH R41, R41 ;  /* 0x0000002900297308 */ /* 0x000e220000002400 */
[----:B--2---:R-:W-:Y:S02]  /*15990*/  FSEL R7, R7, -INF , P4 ;  /* 0xff80000007077808 */ /* 0x004fe40002000000 */
[----:B------:R-:W-:Y:S02]  /*159a0*/  ISETP.GT.AND P4, PT, R8, 0x19, PT ;  /* 0x000000190800780c */ /* 0x000fe40003f84270 */
[----:B---3--:R-:W-:-:S03]  /*159b0*/  FSEL R63, R52, -INF , P5 ;  /* 0xff800000343f7808 */ /* 0x008fc60002800000 */
[----:B------:R-:W2:Y:S01]  /*159c0*/  MUFU.TANH R15, R54 ;  /* 0x00000036000f7308 */ /* 0x000ea20000002400 */
[----:B------:R-:W-:Y:S02]  /*159d0*/  FMNMX.FTZ R12, R49, R12, !PT ;  /* 0x0000000c310c7209 */ /* 0x000fe40007810000 */
[----:B----4-:R-:W-:-:S05]  /*159e0*/  FSEL R9, R9, -INF , P2 ;  /* 0xff80000009097808 */ /* 0x010fca0001000000 */
[----:B------:R-:W3:Y:S01]  /*159f0*/  MUFU.TANH R44, R44 ;  /* 0x0000002c002c7308 */ /* 0x000ee20000002400 */
[----:B------:R-:W-:Y:S02]  /*15a00*/  ISETP.GT.AND P2, PT, R8, 0x20, PT ;  /* 0x000000200800780c */ /* 0x000fe40003f44270 */
[----:B------:R-:W-:Y:S02]  /*15a10*/  FSEL R53, R53, -INF , P4 ;  /* 0xff80000035357808 */ /* 0x000fe40002000000 */
[----:B------:R-:W-:-:S03]  /*15a20*/  FMNMX.FTZ R12, R63, R12, !PT ;  /* 0x0000000c3f0c7209 */ /* 0x000fc60007810000 */
[----:B------:R-:W4:Y:S01]  /*15a30*/  MUFU.TANH R45, R45 ;  /* 0x0000002d002d7308 */ /* 0x000f220000002400 */
[----:B------:R-:W-:Y:S02]  /*15a40*/  FSEL R11, R11, -INF , P3 ;  /* 0xff8000000b0b7808 */ /* 0x000fe40001800000 */
[----:B------:R-:W-:Y:S02]  /*15a50*/  ISETP.GT.AND P3, PT, R8, 0x21, PT ;  /* 0x000000210800780c */ /* 0x000fe40003f64270 */
[----:B-1----:R-:W-:-:S03]  /*15a60*/  FSEL R65, R40, -INF , P2 ;  /* 0xff80000028417808 */ /* 0x002fc60001000000 */
[----:B------:R-:W-:Y:S01]  /*15a70*/  MUFU.TANH R43, R43 ;  /* 0x0000002b002b7308 */ /* 0x000fe20000002400 */
[----:B------:R-:W-:Y:S02]  /*15a80*/  FMNMX.FTZ R12, R53, R12, !PT ;  /* 0x0000000c350c7209 */ /* 0x000fe40007810000 */
[----:B------:R-:W-:-:S05]  /*15a90*/  FSEL R13, R13, -INF , P6 ;  /* 0xff8000000d0d7808 */ /* 0x000fca0003000000 */
[----:B------:R-:W1:Y:S01]  /*15aa0*/  MUFU.TANH R32, R32 ;  /* 0x0000002000207308 */ /* 0x000e620000002400 */
[----:B------:R-:W-:Y:S02]  /*15ab0*/  ISETP.GT.AND P6, PT, R8, 0x28, PT ;  /* 0x000000280800780c */ /* 0x000fe40003fc4270 */
[----:B0-----:R-:W-:Y:S02]  /*15ac0*/  FSEL R67, R41, -INF , P3 ;  /* 0xff80000029437808 */ /* 0x001fe40001800000 */
[----:B------:R-:W-:-:S03]  /*15ad0*/  FMNMX.FTZ R12, R65, R12, !PT ;  /* 0x0000000c410c7209 */ /* 0x000fc60007810000 */
[----:B------:R-:W0:Y:S01]  /*15ae0*/  MUFU.TANH R42, R42 ;  /* 0x0000002a002a7308 */ /* 0x000e220000002400 */
[----:B--2---:R-:W-:Y:S01]  /*15af0*/  FSEL R15, R15, -INF , P5 ;  /* 0xff8000000f0f7808 */ /* 0x004fe20002800000 */
[----:B------:R-:W-:-:S06]  /*15b00*/  WARPGROUP.DEPBAR.LE gsb0, 0x0 ;  /* 0x00008000000079c5 */ /* 0x000fcc0000010000 */
[----:B------:R0:W2:Y:S01]  /*15b10*/  MUFU.TANH R2, R33 ;  /* 0x0000002100027308 */ /* 0x0000a20000002400 */
[----:B------:R-:W-:Y:S01]  /*15b20*/  ISETP.GT.AND P5, PT, R8, 0x29, PT ;  /* 0x000000290800780c */ /* 0x000fe20003fa4270 */
[----:B------:R-:W-:Y:S01]  /*15b30*/  FMUL.FTZ R24, R24, UR8 ;  /* 0x0000000818187c20 */ /* 0x000fe20008410000 */
[----:B---3--:R-:W-:Y:S02]  /*15b40*/  FSEL R69, R44, -INF , P6 ;  /* 0xff8000002c457808 */ /* 0x008fe40003000000 */
[----:B------:R-:W-:-:S03]  /*15b50*/  FMNMX.FTZ R12, R67, R12, !PT ;  /* 0x0000000c430c7209 */ /* 0x000fc60007810000 */
[----:B------:R-:W3:Y:S01]  /*15b60*/  MUFU.TANH R46, R46 ;  /* 0x0000002e002e7308 */ /* 0x000ee20000002400 */
[----:B------:R-:W-:-:S07]  /*15b70*/  FSEL R21, R21, -INF , P4 ;  /* 0xff80000015157808 */ /* 0x000fce0002000000 */
[----:B------:R-:W3:Y:S01]  /*15b80*/  MUFU.TANH R47, R47 ;  /* 0x0000002f002f7308 */ /* 0x000ee20000002400 */
[----:B------:R-:W-:Y:S01]  /*15b90*/  ISETP.GT.AND P4, PT, R8, 0x30, PT ;  /* 0x000000300800780c */ /* 0x000fe20003f84270 */
[----:B------:R-:W-:Y:S01]  /*15ba0*/  FMUL.FTZ R5, R25, UR8 ;  /* 0x0000000819057c20 */ /* 0x000fe20008410000 */
[----:B----4-:R-:W-:-:S05]  /*15bb0*/  FSEL R45, R45, -INF , P5 ;  /* 0xff8000002d2d7808 */ /* 0x010fca0002800000 */
[----:B------:R-:W4:Y:S01]  /*15bc0*/  MUFU.TANH R36, R36 ;  /* 0x0000002400247308 */ /* 0x000f220000002400 */
[----:B------:R-:W-:Y:S01]  /*15bd0*/  FMNMX.FTZ R12, R69, R12, !PT ;  /* 0x0000000c450c7209 */ /* 0x000fe20007810000 */
[----:B------:R-:W-:Y:S01]  /*15be0*/  FMUL.FTZ R28, R28, UR8 ;  /* 0x000000081c1c7c20 */ /* 0x000fe20008410000 */
[----:B-1----:R-:W-:-:S05]  /*15bf0*/  FSEL R71, R32, -INF , P4 ;  /* 0xff80000020477808 */ /* 0x002fca0002000000 */
[----:B------:R-:W1:Y:S01]  /*15c00*/  MUFU.TANH R37, R37 ;  /* 0x0000002500257308 */ /* 0x000e620000002400 */
[----:B------:R-:W-:Y:S02]  /*15c10*/  FMNMX.FTZ R12, R45, R12, !PT ;  /* 0x0000000c2d0c7209 */ /* 0x000fe40007810000 */
[----:B0-----:R-:W-:-:S05]  /*15c20*/  FSEL R33, R42, -INF , P2 ;  /* 0xff8000002a217808 */ /* 0x001fca0001000000 */
[----:B------:R-:W0:Y:S01]  /*15c30*/  MUFU.TANH R34, R34 ;  /* 0x0000002200227308 */ /* 0x000e220000002400 */
[----:B------:R-:W-:-:S07]  /*15c40*/  ISETP.GT.AND P2, PT, R8, 0x38, PT ;  /* 0x000000380800780c */ /* 0x000fce0003f44270 */
[----:B------:R2:W-:Y:S01]  /*15c50*/  MUFU.TANH R4, R35 ;  /* 0x0000002300047308 */ /* 0x0005e20000002400 */
[----:B------:R-:W-:-:S07]  /*15c60*/  FMNMX.FTZ R12, R71, R12, !PT ;  /* 0x0000000c470c7209 */ /* 0x000fce0007810000 */
[----:B------:R-:W0:Y:S01]  /*15c70*/  MUFU.TANH R24, R24 ;  /* 0x0000001800187308 */ /* 0x000e220000002400 */
[----:B--2---:R-:W-:Y:S02]  /*15c80*/  FSEL R35, R43, -INF , P3 ;  /* 0xff8000002b237808 */ /* 0x004fe40001800000 */
[----:B------:R-:W-:-:S04]  /*15c90*/  ISETP.GT.AND P3, PT, R8, 0x31, PT ;  /* 0x000000310800780c */ /* 0x000fc80003f64270 */
[----:B------:R-:W-:Y:S01]  /*15ca0*/  FSEL R73, R2, -INF , P3 ;  /* 0xff80000002497808 */ /* 0x000fe20001800000 */
[----:B------:R-:W2:Y:S01]  /*15cb0*/  MUFU.TANH R5, R5 ;  /* 0x0000000500057308 */ /* 0x000ea20000002400 */
[----:B------:R-:W-:Y:S01]  /*15cc0*/  FMUL.FTZ R2, R29, UR8 ;  /* 0x000000081d027c20 */ /* 0x000fe20008410000 */
[----:B---3--:R-:W-:Y:S02]  /*15cd0*/  FSEL R25, R46, -INF , P6 ;  /* 0xff8000002e197808 */ /* 0x008fe40003000000 */
[----:B------:R-:W-:Y:S02]  /*15ce0*/  FSEL R29, R47, -INF , P5 ;  /* 0xff8000002f1d7808 */ /* 0x000fe40002800000 */
[----:B------:R-:W-:Y:S02]  /*15cf0*/  ISETP.GT.AND P6, PT, R8, 0x39, PT ;  /* 0x000000390800780c */ /* 0x000fe40003fc4270 */
[----:B------:R-:W3:Y:S01]  /*15d00*/  MUFU.TANH R38, R38 ;  /* 0x0000002600267308 */ /* 0x000ee20000002400 */
[----:B----4-:R-:W-:-:S02]  /*15d10*/  FSEL R47, R36, -INF , P2 ;  /* 0xff800000242f7808 */ /* 0x010fc40001000000 */
[----:B------:R-:W-:-:S05]  /*15d20*/  FMNMX.FTZ R12, R73, R12, !PT ;  /* 0x0000000c490c7209 */ /* 0x000fca0007810000 */
[----:B------:R-:W4:Y:S01]  /*15d30*/  MUFU.TANH R28, R28 ;  /* 0x0000001c001c7308 */ /* 0x000f220000002400 */
[----:B------:R-:W-:Y:S02]  /*15d40*/  ISETP.GT.AND P5, PT, R8, 0x40, PT ;  /* 0x000000400800780c */ /* 0x000fe40003fa4270 */
[----:B-1----:R-:W-:Y:S02]  /*15d50*/  FSEL R75, R37, -INF , P6 ;  /* 0xff800000254b7808 */ /* 0x002fe40003000000 */
[----:B------:R-:W-:-:S03]  /*15d60*/  FMNMX.FTZ R12, R47, R12, !PT ;  /* 0x0000000c2f0c7209 */ /* 0x000fc60007810000 */
[----:B------:R-:W1:Y:S01]  /*15d70*/  MUFU.TANH R2, R2 ;  /* 0x0000000200027308 */ /* 0x000e620000002400 */
[----:B0-----:R-:W-:Y:S02]  /*15d80*/  FSEL R37, R34, -INF , P4 ;  /* 0xff80000022257808 */ /* 0x001fe40002000000 */
[----:B------:R-:W-:Y:S02]  /*15d90*/  ISETP.GT.AND P4, PT, R8, 0x41, PT ;  /* 0x000000410800780c */ /* 0x000fe40003f84270 */
[----:B------:R-:W-:Y:S02]  /*15da0*/  FSEL R77, R24, -INF , P5 ;  /* 0xff800000184d7808 */ /* 0x000fe40002800000 */
[----:B------:R-:W-:Y:S02]  /*15db0*/  FMNMX.FTZ R12, R75, R12, !PT ;  /* 0x0000000c4b0c7209 */ /* 0x000fe40007810000 */
[----:B------:R-:W-:Y:S02]  /*15dc0*/  FSEL R41, R4, -INF , P3 ;  /* 0xff80000004297808 */ /* 0x000fe40001800000 */
[----:B------:R-:W-:-:S02]  /*15dd0*/  ISETP.GT.AND P3, PT, R8, 0x48, PT ;  /* 0x000000480800780c */ /* 0x000fc40003f64270 */
[----:B--2---:R-:W-:Y:S02]  /*15de0*/  FSEL R79, R5, -INF , P4 ;  /* 0xff800000054f7808 */ /* 0x004fe40002000000 */
[----:B------:R-:W-:Y:S02]  /*15df0*/  FMNMX.FTZ R12, R77, R12, !PT ;  /* 0x0000000c4d0c7209 */ /* 0x000fe40007810000 */
[----:B---3--:R-:W-:Y:S02]  /*15e00*/  FSEL R43, R38, -INF , P2 ;  /* 0xff800000262b7808 */ /* 0x008fe40001000000 */
[----:B------:R-:W-:Y:S02]  /*15e10*/  ISETP.GT.AND P2, PT, R8, 0x49, PT ;  /* 0x000000490800780c */ /* 0x000fe40003f44270 */
[----:B----4-:R-:W-:Y:S02]  /*15e20*/  FSEL R81, R28, -INF , P3 ;  /* 0xff8000001c517808 */ /* 0x010fe40001800000 */
[----:B------:R-:W-:-:S02]  /*15e30*/  FMNMX.FTZ R12, R79, R12, !PT ;  /* 0x0000000c4f0c7209 */ /* 0x000fc40007810000 */
[----:B-1----:R-:W-:Y:S02]  /*15e40*/  FSEL R83, R2, -INF , P2 ;  /* 0xff80000002537808 */ /* 0x002fe40001000000 */
[----:B------:R-:W-:-:S04]  /*15e50*/  FMNMX.FTZ R12, R81, R12, !PT ;  /* 0x0000000c510c7209 */ /* 0x000fc80007810000 */
[----:B------:R-:W-:-:S05]  /*15e60*/  FMNMX.FTZ R12, R83, R12, !PT ;  /* 0x0000000c530c7209 */ /* 0x000fca0007810000 */
[----:B------:R-:W0:Y:S02]  /*15e70*/  SHFL.BFLY PT, R5, R12, 0x2, 0x1f ;  /* 0x0c401f000c057f89 */ /* 0x000e2400000e0000 */
[----:B0-----:R-:W-:-:S05]  /*15e80*/  FMNMX.FTZ R4, R12, R5, !PT ;  /* 0x000000050c047209 */ /* 0x001fca0007810000 */
[----:B------:R-:W0:Y:S01]  /*15e90*/  SHFL.BFLY PT, R5, R4, 0x1, 0x1f ;  /* 0x0c201f0004057f89 */ /* 0x000e2200000e0000 */
[----:B------:R-:W-:Y:S01]  /*15ea0*/  IMAD.U32 R2, RZ, RZ, UR4 ;  /* 0x00000004ff027e24 */ /* 0x000fe2000f8e00ff */
[----:B0-----:R-:W-:-:S04]  /*15eb0*/  FMNMX.FTZ R5, R4, R5, !PT ;  /* 0x0000000504057209 */ /* 0x001fc80007810000 */
[C---:B------:R-:W-:Y:S01]  /*15ec0*/  FSETP.NEU.FTZ.AND P0, PT, R5.reuse, -INF , PT ;  /* 0xff8000000500780b */ /* 0x040fe20003f1d000 */
[----:B------:R-:W-:-:S05]  /*15ed0*/  FMUL.FTZ R8, R5, R2 ;  /* 0x0000000205087220 */ /* 0x000fca0000410000 */
[----:B------:R-:W-:Y:S02]  /*15ee0*/  FSEL R14, R8, RZ, P0 ;  /* 0x000000ff080e7208 */ /* 0x000fe40000000000 */
[----:B------:R-:W-:-:S04]  /*15ef0*/  FMNMX.FTZ R8, R3, R6, !PT ;  /* 0x0000000603087209 */ /* 0x000fc80007810000 */
[----:B------:R-:W-:-:S04]  /*15f00*/  FMNMX.FTZ R8, R7, R8, !PT ;  /* 0x0000000807087209 */ /* 0x000fc80007810000 */
[----:B------:R-:W-:-:S04]  /*15f10*/  FMNMX.FTZ R8, R9, R8, !PT ;  /* 0x0000000809087209 */ /* 0x000fc80007810000 */
[----:B------:R-:W-:Y:S02]  /*15f20*/  FMNMX.FTZ R8, R11, R8, !PT ;  /* 0x000000080b087209 */ /* 0x000fe40007810000 */
[----:B------:R-:W-:Y:S02]  /*15f30*/  ISETP.NE.AND P0, PT, R10, RZ, PT ;  /* 0x000000ff0a00720c */ /* 0x000fe40003f05270 */
[----:B------:R-:W-:-:S04]  /*15f40*/  FMNMX.FTZ R10, R13, R8, !PT ;  /* 0x000000080d0a7209 */ /* 0x000fc80007810000 */
[----:B------:R-:W-:-:S04]  /*15f50*/  FMNMX.FTZ R10, R15, R10, !PT ;  /* 0x0000000a0f0a7209 */ /* 0x000fc80007810000 */
[----:B------:R-:W-:Y:S01]  /*15f60*/  FMNMX.FTZ R10, R21, R10, !PT ;  /* 0x0000000a150a7209 */ /* 0x000fe20007810000 */
[----:B------:R-:W-:-:S03]  /*15f70*/  FMUL.FTZ R39, R39, UR8 ;  /* 0x0000000827277c20 */ /* 0x000fc60008410000 */
[----:B------:R-:W-:Y:S01]  /*15f80*/  FMNMX.FTZ R10, R33, R10, !PT ;  /* 0x0000000a210a7209 */ /* 0x000fe20007810000 */
[----:B------:R-:W-:-:S03]  /*15f90*/  FMUL.FTZ R26, R26, UR8 ;  /* 0x000000081a1a7c20 */ /* 0x000fc60008410000 */
[----:B------:R-:W-:Y:S01]  /*15fa0*/  FMNMX.FTZ R10, R35, R10, !PT ;  /* 0x0000000a230a7209 */ /* 0x000fe20007810000 */
[----:B------:R-:W0:Y:S03]  /*15fb0*/  MUFU.TANH R39, R39 ;  /* 0x0000002700277308 */ /* 0x000e260000002400 */
[----:B------:R-:W-:Y:S01]  /*15fc0*/  FMNMX.FTZ R10, R25, R10, !PT ;  /* 0x0000000a190a7209 */ /* 0x000fe20007810000 */
[----:B------:R-:W-:Y:S01]  /*15fd0*/  FMUL.FTZ R27, R27, UR8 ;  /* 0x000000081b1b7c20 */ /* 0x000fe20008410000 */
[----:B------:R-:W-:Y:S02]  /*15fe0*/  FMUL.FTZ R30, R30, UR8 ;  /* 0x000000081e1e7c20 */ /* 0x000fe40008410000 */
[----:B------:R-:W-:Y:S01]  /*15ff0*/  FMNMX.FTZ R10, R29, R10, !PT ;  /* 0x0000000a1d0a7209 */ /* 0x000fe20007810000 */
[----:B------:R-:W1:Y:S03]  /*16000*/  MUFU.TANH R26, R26 ;  /* 0x0000001a001a7308 */ /* 0x000e660000002400 */
[----:B------:R-:W-:Y:S01]  /*16010*/  FMNMX.FTZ R10, R37, R10, !PT ;  /* 0x0000000a250a7209 */ /* 0x000fe20007810000 */
[----:B------:R-:W-:-:S04]  /*16020*/  FMUL.FTZ R31, R31, UR8 ;  /* 0x000000081f1f7c20 */ /* 0x000fc80008410000 */
[----:B------:R-:W2:Y:S01]  /*16030*/  MUFU.TANH R4, R27 ;  /* 0x0000001b00047308 */ /* 0x000ea20000002400 */
[----:B------:R-:W-:Y:S02]  /*16040*/  FMNMX.FTZ R10, R41, R10, !PT ;  /* 0x0000000a290a7209 */ /* 0x000fe40007810000 */
[----:B0-----:R-:W-:-:S05]  /*16050*/  FSEL R39, R39, -INF , P6 ;  /* 0xff80000027277808 */ /* 0x001fca0003000000 */
[----:B------:R-:W0:Y:S01]  /*16060*/  MUFU.TANH R30, R30 ;  /* 0x0000001e001e7308 */ /* 0x000e220000002400 */
[----:B------:R-:W-:Y:S01]  /*16070*/  FMNMX.FTZ R10, R43, R10, !PT ;  /* 0x0000000a2b0a7209 */ /* 0x000fe20007810000 */
[----:B------:R-:W-:Y:S01]  /*16080*/  FFMA.FTZ R208, R51, R2, -R14 ;  /* 0x0000000233d07223 */ /* 0x000fe2000001080e */
[----:B-1----:R-:W-:-:S05]  /*16090*/  FSEL R51, R26, -INF , P5 ;  /* 0xff8000001a337808 */ /* 0x002fca0002800000 */
[----:B------:R-:W1:Y:S01]  /*160a0*/  MUFU.TANH R8, R31 ;  /* 0x0000001f00087308 */ /* 0x000e620000002400 */
[----:B------:R-:W-:Y:S01]  /*160b0*/  FMNMX.FTZ R10, R39, R10, !PT ;  /* 0x0000000a270a7209 */ /* 0x000fe20007810000 */
[--C-:B------:R-:W-:Y:S01]  /*160c0*/  FFMA.FTZ R210, R55, R2, -R14.reuse ;  /* 0x0000000237d27223 */ /* 0x100fe2000001080e */
[----:B--2---:R-:W-:Y:S02]  /*160d0*/  FSEL R55, R4, -INF , P4 ;  /* 0xff80000004377808 */ /* 0x004fe40002000000 */
[----:B------:R-:W-:Y:S01]  /*160e0*/  FMNMX.FTZ R10, R51, R10, !PT ;  /* 0x0000000a330a7209 */ /* 0x000fe20007810000 */
[--C-:B------:R-:W-:Y:S01]  /*160f0*/  FFMA.FTZ R27, R57, R2, -R14.reuse ;  /* 0x00000002391b7223 */ /* 0x100fe2000001080e */
[----:B0-----:R-:W-:Y:S02]  /*16100*/  FSEL R57, R30, -INF , P3 ;  /* 0xff8000001e397808 */ /* 0x001fe40001800000 */
[----:B------:R-:W-:Y:S01]  /*16110*/  FMNMX.FTZ R10, R55, R10, !PT ;  /* 0x0000000a370a7209 */ /* 0x000fe20007810000 */
[----:B------:R-:W-:-:S03]  /*16120*/  FFMA.FTZ R4, R49, R2, -R14 ;  /* 0x0000000231047223 */ /* 0x000fc6000001080e */
[----:B------:R-:W-:Y:S02]  /*16130*/  FMNMX.FTZ R10, R57, R10, !PT ;  /* 0x0000000a390a7209 */ /* 0x000fe40007810000 */
[----:B-1----:R-:W-:-:S04]  /*16140*/  FSEL R49, R8, -INF , P2 ;  /* 0xff80000008317808 */ /* 0x002fc80001000000 */
[----:B------:R-:W-:Y:S01]  /*16150*/  FMNMX.FTZ R10, R49, R10, !PT ;  /* 0x0000000a310a7209 */ /* 0x000fe20007810000 */
[----:B------:R-:W-:-:S04]  /*16160*/  FFMA.FTZ R8, R53, R2, -R14 ;  /* 0x0000000235087223 */ /* 0x000fc8000001080e */
[----:B------:R-:W0:Y:S01]  /*16170*/  SHFL.BFLY PT, R53, R10, 0x2, 0x1f ;  /* 0x0c401f000a357f89 */ /* 0x000e2200000e0000 */
[----:B------:R-:W-:Y:S02]  /*16180*/  FFMA.FTZ R204, R59, R2, -R14 ;  /* 0x000000023bcc7223 */ /* 0x000fe4000001080e */
[----:B------:R1:W-:Y:S01]  /*16190*/  MUFU.EX2 R59, R4 ;  /* 0x00000004003b7308 */ /* 0x0003e20000000800 */
[----:B0-----:R-:W-:-:S05]  /*161a0*/  FMNMX.FTZ R53, R10, R53, !PT ;  /* 0x000000350a357209 */ /* 0x001fca0007810000 */
[----:B-1----:R-:W0:Y:S02]  /*161b0*/  SHFL.BFLY PT, R4, R53, 0x1, 0x1f ;  /* 0x0c201f0035047f89 */ /* 0x002e2400000e0000 */
[----:B------:R-:W-:Y:S01]  /*161c0*/  MUFU.EX2 R208, R208 ;  /* 0x000000d000d07308 */ /* 0x000fe20000000800 */
[----:B------:R-:W-:-:S07]  /*161d0*/  FFMA.FTZ R31, R61, R2, -R14 ;  /* 0x000000023d1f7223 */ /* 0x000fce000001080e */
[----:B------:R-:W1:Y:S01]  /*161e0*/  MUFU.EX2 R27, R27 ;  /* 0x0000001b001b7308 */ /* 0x000e620000000800 */
[----:B0-----:R-:W-:-:S04]  /*161f0*/  FMNMX.FTZ R4, R53, R4, !PT ;  /* 0x0000000435047209 */ /* 0x001fc80007810000 */
[C---:B------:R-:W-:Y:S01]  /*16200*/  FSETP.NEU.FTZ.AND P2, PT, R4.reuse, -INF , PT ;  /* 0xff8000000400780b */ /* 0x040fe20003f5d000 */
[----:B------:R-:W-:Y:S02]  /*16210*/  FMUL.FTZ R10, R4, R2 ;  /* 0x00000002040a7220 */ /* 0x000fe40000410000 */
[----:B------:R-:W0:Y:S03]  /*16220*/  MUFU.EX2 R210, R210 ;  /* 0x000000d200d27308 */ /* 0x000e260000000800 */
[----:B------:R-:W-:-:S05]  /*16230*/  FSEL R10, R10, RZ, P2 ;  /* 0x000000ff0a0a7208 */ /* 0x000fca0001000000 */
[----:B------:R-:W2:Y:S01]  /*16240*/  MUFU.EX2 R31, R31 ;  /* 0x0000001f001f7308 */ /* 0x000ea20000000800 */
[-CC-:B------:R-:W-:Y:S01]  /*16250*/  FFMA.FTZ R3, R3, R2.reuse, -R10.reuse ;  /* 0x0000000203037223 */ /* 0x180fe2000001080a */
[-CC-:B------:R-:W-:Y:S01]  /*16260*/  FFMA.FTZ R6, R6, R2.reuse, -R10.reuse ;  /* 0x0000000206067223 */ /* 0x180fe2000001080a */
[-CC-:B------:R-:W-:Y:S01]  /*16270*/  FFMA.FTZ R7, R7, R2.reuse, -R10.reuse ;  /* 0x0000000207077223 */ /* 0x180fe2000001080a */
[-C--:B------:R-:W-:Y:S01]  /*16280*/  FFMA.FTZ R9, R9, R2.reuse, -R10 ;  /* 0x0000000209097223 */ /* 0x080fe2000001080a */
[----:B------:R-:W-:-:S03]  /*16290*/  FFMA.FTZ R63, R63, R2, -R14 ;  /* 0x000000023f3f7223 */ /* 0x000fc6000001080e */
[----:B------:R-:W3:Y:S01]  /*162a0*/  MUFU.EX2 R204, R204 ;  /* 0x000000cc00cc7308 */ /* 0x000ee20000000800 */
[----:B------:R-:W-:-:S07]  /*162b0*/  FFMA.FTZ R11, R11, R2, -R10 ;  /* 0x000000020b0b7223 */ /* 0x000fce000001080a */
[----:B------:R-:W-:Y:S08]  /*162c0*/  MUFU.EX2 R3, R3 ;  /* 0x0000000300037308 */ /* 0x000ff00000000800 */
[----:B------:R-:W4:Y:S01]  /*162d0*/  MUFU.EX2 R6, R6 ;  /* 0x0000000600067308 */ /* 0x000f220000000800 */
[----:B------:R-:W-:-:S07]  /*162e0*/  FFMA.FTZ R65, R65, R2, -R14 ;  /* 0x0000000241417223 */ /* 0x000fce000001080e */
[----:B------:R1:W-:Y:S08]  /*162f0*/  MUFU.EX2 R12, R9 ;  /* 0x00000009000c7308 */ /* 0x0003f00000000800 */
[----:B------:R-:W4:Y:S01]  /*16300*/  MUFU.EX2 R7, R7 ;  /* 0x0000000700077308 */ /* 0x000f220000000800 */
[----:B-1----:R-:W-:-:S04]  /*16310*/  FADD.FTZ R9, R208, R27 ;  /* 0x0000001bd0097221 */ /* 0x002fc80000010000 */
[----:B0-----:R-:W-:-:S03]  /*16320*/  FADD.FTZ R30, R210, R9 ;  /* 0x00000009d21e7221 */ /* 0x001fc60000010000 */
[----:B------:R-:W0:Y:S01]  /*16330*/  MUFU.EX2 R63, R63 ;  /* 0x0000003f003f7308 */ /* 0x000e220000000800 */
[-C--:B------:R-:W-:Y:S01]  /*16340*/  FFMA.FTZ R13, R13, R2.reuse, -R10 ;  /* 0x000000020d0d7223 */ /* 0x080fe2000001080a */
[----:B--2---:R-:W-:Y:S01]  /*16350*/  FADD.FTZ R9, R31, R30 ;  /* 0x0000001e1f097221 */ /* 0x004fe20000010000 */
[-C--:B------:R-:W-:Y:S01]  /*16360*/  FFMA.FTZ R15, R15, R2.reuse, -R10 ;  /* 0x000000020f0f7223 */ /* 0x080fe2000001080a */
[----:B------:R-:W-:-:S04]  /*16370*/  FFMA.FTZ R67, R67, R2, -R14 ;  /* 0x0000000243437223 */ /* 0x000fc8000001080e */
[----:B------:R-:W1:Y:S01]  /*16380*/  MUFU.EX2 R8, R8 ;  /* 0x0000000800087308 */ /* 0x000e620000000800 */
[----:B---3--:R-:W-:Y:S01]  /*16390*/  FADD.FTZ R32, R204, R9 ;  /* 0x00000009cc207221 */ /* 0x008fe20000010000 */
[----:B------:R-:W-:Y:S01]  /*163a0*/  FFMA.FTZ R69, R69, R2, -R14 ;  /* 0x0000000245457223 */ /* 0x000fe2000001080e */
[----:B----4-:R-:W-:-:S05]  /*163b0*/  FADD.FTZ R30, R3, R6 ;  /* 0x00000006031e7221 */ /* 0x010fca0000010000 */
[----:B------:R-:W2:Y:S01]  /*163c0*/  MUFU.EX2 R11, R11 ;  /* 0x0000000b000b7308 */ /* 0x000ea20000000800 */
[----:B------:R-:W-:Y:S01]  /*163d0*/  FFMA.FTZ R21, R21, R2, -R10 ;  /* 0x0000000215157223 */ /* 0x000fe2000001080a */
[----:B------:R-:W-:-:S06]  /*163e0*/  FADD.FTZ R32, R59, R32 ;  /* 0x000000203b207221 */ /* 0x000fcc0000010000 */
[----:B------:R-:W3:Y:S01]  /*163f0*/  MUFU.EX2 R65, R65 ;  /* 0x0000004100417308 */ /* 0x000ee20000000800 */
[----:B------:R-:W-:Y:S01]  /*16400*/  FADD.FTZ R9, R7, R30 ;  /* 0x0000001e07097221 */ /* 0x000fe20000010000 */
[----:B------:R-:W-:-:S06]  /*16410*/  FFMA.FTZ R33, R33, R2, -R10 ;  /* 0x0000000221217223 */ /* 0x000fcc000001080a */
[----:B------:R0:W4:Y:S01]  /*16420*/  MUFU.EX2 R20, R13 ;  /* 0x0000000d00147308 */ /* 0x0001220000000800 */
[-CC-:B------:R-:W-:Y:S01]  /*16430*/  FFMA.FTZ R45, R45, R2.reuse, -R14.reuse ;  /* 0x000000022d2d7223 */ /* 0x180fe2000001080e */
[----:B------:R-:W-:-:S06]  /*16440*/  FFMA.FTZ R71, R71, R2, -R14 ;  /* 0x0000000247477223 */ /* 0x000fcc000001080e */
[----:B------:R-:W4:Y:S01]  /*16450*/  MUFU.EX2 R200, R67 ;  /* 0x0000004300c87308 */ /* 0x000f220000000800 */
[----:B0-----:R-:W-:Y:S01]  /*16460*/  FADD.FTZ R13, R63, R32 ;  /* 0x000000203f0d7221 */ /* 0x001fe20000010000 */
[----:B------:R-:W-:-:S06]  /*16470*/  FADD.FTZ R32, R12, R9 ;  /* 0x000000090c207221 */ /* 0x000fcc0000010000 */
[----:B------:R-:W0:Y:S01]  /*16480*/  MUFU.EX2 R15, R15 ;  /* 0x0000000f000f7308 */ /* 0x000e220000000800 */
[----:B------:R-:W-:Y:S01]  /*16490*/  FFMA.FTZ R35, R35, R2, -R10 ;  /* 0x0000000223237223 */ /* 0x000fe2000001080a */
[----:B-1----:R-:W-:-:S06]  /*164a0*/  FADD.FTZ R34, R8, R13 ;  /* 0x0000000d08227221 */ /* 0x002fcc0000010000 */
[----:B------:R-:W1:Y:S01]  /*164b0*/  MUFU.EX2 R69, R69 ;  /* 0x0000004500457308 */ /* 0x000e620000000800 */
[----:B--2---:R-:W-:Y:S01]  /*164c0*/  FADD.FTZ R9, R11, R32 ;  /* 0x000000200b097221 */ /* 0x004fe20000010000 */
[----:B------:R-:W-:-:S06]  /*164d0*/  FFMA.FTZ R25, R25, R2, -R10 ;  /* 0x0000000219197223 */ /* 0x000fcc000001080a */
[----:B------:R-:W2:Y:S01]  /*164e0*/  MUFU.EX2 R24, R21 ;  /* 0x0000001500187308 */ /* 0x000ea20000000800 */
[----:B------:R-:W-:Y:S01]  /*164f0*/  FFMA.FTZ R73, R73, R2, -R14 ;  /* 0x0000000249497223 */ /* 0x000fe2000001080e */
[----:B---3--:R-:W-:-:S06]  /*16500*/  FADD.FTZ R13, R65, R34 ;  /* 0x00000022410d7221 */ /* 0x008fcc0000010000 */
[----:B------:R-:W3:Y:S01]  /*16510*/  MUFU.EX2 R202, R45 ;  /* 0x0000002d00ca7308 */ /* 0x000ee20000000800 */
[----:B------:R-:W-:Y:S01]  /*16520*/  FFMA.FTZ R47, R47, R2, -R14 ;  /* 0x000000022f2f7223 */ /* 0x000fe2000001080e */
[----:B----4-:R-:W-:-:S06]  /*16530*/  FADD.FTZ R32, R20, R9 ;  /* 0x0000000914207221 */ /* 0x010fcc0000010000 */
[----:B------:R-:W4:Y:S01]  /*16540*/  MUFU.EX2 R33, R33 ;  /* 0x0000002100217308 */ /* 0x000f220000000800 */
[----:B------:R-:W-:Y:S01]  /*16550*/  FFMA.FTZ R29, R29, R2, -R10 ;  /* 0x000000021d1d7223 */ /* 0x000fe2000001080a */
[----:B------:R-:W-:-:S06]  /*16560*/  FADD.FTZ R34, R200, R13 ;  /* 0x0000000dc8227221 */ /* 0x000fcc0000010000 */
[----:B------:R-:W4:Y:S01]  /*16570*/  MUFU.EX2 R71, R71 ;  /* 0x0000004700477308 */ /* 0x000f220000000800 */
[----:B0-----:R-:W-:Y:S01]  /*16580*/  FADD.FTZ R9, R15, R32 ;  /* 0x000000200f097221 */ /* 0x001fe20000010000 */
[----:B------:R-:W-:-:S06]  /*16590*/  FFMA.FTZ R37, R37, R2, -R10 ;  /* 0x0000000225257223 */ /* 0x000fcc000001080a */
[----:B------:R-:W0:Y:S01]  /*165a0*/  MUFU.EX2 R26, R35 ;  /* 0x00000023001a7308 */ /* 0x000e220000000800 */
[----:B------:R-:W-:Y:S01]  /*165b0*/  FFMA.FTZ R75, R75, R2, -R14 ;  /* 0x000000024b4b7223 */ /* 0x000fe2000001080e */
[----:B-1----:R-:W-:-:S06]  /*165c0*/  FADD.FTZ R13, R69, R34 ;  /* 0x00000022450d7221 */ /* 0x002fcc0000010000 */
[----:B------:R-:W1:Y:S01]  /*165d0*/  MUFU.EX2 R196, R73 ;  /* 0x0000004900c47308 */ /* 0x000e620000000800 */
[----:B------:R-:W-:Y:S01]  /*165e0*/  FFMA.FTZ R77, R77, R2, -R14 ;  /* 0x000000024d4d7223 */ /* 0x000fe2000001080e */
[----:B--2---:R-:W-:-:S06]  /*165f0*/  FADD.FTZ R32, R24, R9 ;  /* 0x0000000918207221 */ /* 0x004fcc0000010000 */
[----:B------:R-:W2:Y:S01]  /*16600*/  MUFU.EX2 R25, R25 ;  /* 0x0000001900197308 */ /* 0x000ea20000000800 */
[----:B------:R-:W-:Y:S01]  /*16610*/  FFMA.FTZ R41, R41, R2, -R10 ;  /* 0x0000000229297223 */ /* 0x000fe2000001080a */
[----:B---3--:R-:W-:-:S06]  /*16620*/  FADD.FTZ R34, R202, R13 ;  /* 0x0000000dca227221 */ /* 0x008fcc0000010000 */
[----:B------:R-:W3:Y:S01]  /*16630*/  MUFU.EX2 R47, R47 ;  /* 0x0000002f002f7308 */ /* 0x000ee20000000800 */
[----:B----4-:R-:W-:Y:S01]  /*16640*/  FADD.FTZ R9, R33, R32 ;  /* 0x0000002021097221 */ /* 0x010fe20000010000 */
[----:B------:R-:W-:-:S06]  /*16650*/  FFMA.FTZ R43, R43, R2, -R10 ;  /* 0x000000022b2b7223 */ /* 0x000fcc000001080a */
[----:B------:R-:W4:Y:S01]  /*16660*/  MUFU.EX2 R28, R29 ;  /* 0x0000001d001c7308 */ /* 0x000f220000000800 */
[----:B------:R-:W-:Y:S01]  /*16670*/  FFMA.FTZ R79, R79, R2, -R14 ;  /* 0x000000024f4f7223 */ /* 0x000fe2000001080e */
[----:B------:R-:W-:-:S06]  /*16680*/  FADD.FTZ R13, R71, R34 ;  /* 0x00000022470d7221 */ /* 0x000fcc0000010000 */
[----:B------:R-:W4:Y:S01]  /*16690*/  MUFU.EX2 R198, R75 ;  /* 0x0000004b00c67308 */ /* 0x000f220000000800 */
[----:B------:R-:W-:Y:S01]  /*166a0*/  FFMA.FTZ R81, R81, R2, -R14 ;  /* 0x0000000251517223 */ /* 0x000fe2000001080e */
[----:B0-----:R-:W-:-:S06]  /*166b0*/  FADD.FTZ R32, R26, R9 ;  /* 0x000000091a207221 */ /* 0x001fcc0000010000 */
[----:B------:R-:W0:Y:S01]  /*166c0*/  MUFU.EX2 R37, R37 ;  /* 0x0000002500257308 */ /* 0x000e220000000800 */
[----:B------:R-:W-:Y:S01]  /*166d0*/  @!P1 PRMT R0, RZ, 0x654, R0 ;  /* 0x00000654ff009816 */ /* 0x000fe20000000000 */
[-CC-:B------:R-:W-:Y:S01]  /*166e0*/  FFMA.FTZ R39, R39, R2.reuse, -R10.reuse ;  /* 0x0000000227277223 */ /* 0x180fe2000001080a */
[-CC-:B------:R-:W-:Y:S01]  /*166f0*/  FFMA.FTZ R51, R51, R2.reuse, -R10.reuse ;  /* 0x0000000233337223 */ /* 0x180fe2000001080a */
[----:B------:R-:W-:-:S04]  /*16700*/  FFMA.FTZ R55, R55, R2, -R10 ;  /* 0x0000000237377223 */ /* 0x000fc8000001080a */
[----:B------:R-:W0:Y:S01]  /*16710*/  MUFU.EX2 R77, R77 ;  /* 0x0000004d004d7308 */ /* 0x000e220000000800 */
[-CC-:B------:R-:W-:Y:S01]  /*16720*/  FFMA.FTZ R57, R57, R2.reuse, -R10.reuse ;  /* 0x0000000239397223 */ /* 0x180fe2000001080a */
[----:B------:R-:W-:Y:S01]  /*16730*/  FFMA.FTZ R49, R49, R2, -R10 ;  /* 0x0000000231317223 */ /* 0x000fe2000001080a */
[----:B-1----:R-:W-:-:S05]  /*16740*/  FADD.FTZ R10, R196, R13 ;  /* 0x0000000dc40a7221 */ /* 0x002fca0000010000 */
[----:B------:R-:W1:Y:S01]  /*16750*/  MUFU.EX2 R30, R41 ;  /* 0x00000029001e7308 */ /* 0x000e620000000800 */
[----:B--2---:R-:W-:Y:S01]  /*16760*/  FADD.FTZ R9, R25, R32 ;  /* 0x0000002019097221 */ /* 0x004fe20000010000 */
[----:B------:R2:W-:Y:S01]  /*16770*/  @!P1 SYNCS.ARRIVE.TRANS64.RED.A1T0 RZ, [R0+URZ], RZ ;  /* 0x000000ff00ff99a7 */ /* 0x0005e2000810043f */
[----:B---3--:R-:W-:-:S05]  /*16780*/  FADD.FTZ R13, R47, R10 ;  /* 0x0000000a2f0d7221 */ /* 0x008fca0000010000 */
[----:B------:R-:W3:Y:S01]  /*16790*/  MUFU.EX2 R192, R79 ;  /* 0x0000004f00c07308 */ /* 0x000ee20000000800 */
[----:B----4-:R-:W-:-:S07]  /*167a0*/  FADD.FTZ R32, R28, R9 ;  /* 0x000000091c207221 */ /* 0x010fce0000010000 */
[----:B------:R-:W4:Y:S01]  /*167b0*/  MUFU.EX2 R43, R43 ;  /* 0x0000002b002b7308 */ /* 0x000f220000000800 */
[----:B------:R-:W-:Y:S01]  /*167c0*/  FADD.FTZ R34, R198, R13 ;  /* 0x0000000dc6227221 */ /* 0x000fe20000010000 */
[----:B0-----:R-:W-:-:S06]  /*167d0*/  FADD.FTZ R9, R37, R32 ;  /* 0x0000002025097221 */ /* 0x001fcc0000010000 */
[----:B------:R-:W0:Y:S08]  /*167e0*/  MUFU.EX2 R81, R81 ;  /* 0x0000005100517308 */ /* 0x000e300000000800 */
[----:B--2---:R-:W2:Y:S01]  /*167f0*/  MUFU.EX2 R0, R39 ;  /* 0x0000002700007308 */ /* 0x004ea20000000800 */
[----:B------:R-:W-:Y:S01]  /*16800*/  F2FP.BF16.F32.PACK_AB R206, R8, R63 ;  /* 0x0000003f08ce723e */ /* 0x000fe200000010ff */
[----:B------:R-:W-:Y:S01]  /*16810*/  FADD.FTZ R13, R77, R34 ;  /* 0x000000224d0d7221 */ /* 0x000fe20000010000 */
[----:B-1----:R-:W-:-:S05]  /*16820*/  FADD.FTZ R8, R30, R9 ;  /* 0x000000091e087221 */ /* 0x002fca0000010000 */
[----:B------:R-:W1:Y:S01]  /*16830*/  MUFU.EX2 R51, R51 ;  /* 0x0000003300337308 */ /* 0x000e620000000800 */
[----:B------:R-:W-:Y:S01]  /*16840*/  FFMA.FTZ R14, R83, R2, -R14 ;  /* 0x00000002530e7223 */ /* 0x000fe2000001080e */
[----:B---3--:R-:W-:Y:S01]  /*16850*/  FADD.FTZ R32, R192, R13 ;  /* 0x0000000dc0207221 */ /* 0x008fe20000010000 */
[----:B----4-:R-:W-:-:S05]  /*16860*/  FADD.FTZ R9, R43, R8 ;  /* 0x000000082b097221 */ /* 0x010fca0000010000 */
[----:B------:R-:W3:Y:S01]  /*16870*/  MUFU.EX2 R10, R55 ;  /* 0x00000037000a7308 */ /* 0x000ee20000000800 */
[----:B0-----:R-:W-:Y:S01]  /*16880*/  FADD.FTZ R21, R81, R32 ;  /* 0x0000002051157221 */ /* 0x001fe20000010000 */
[----:B--2---:R-:W-:-:S06]  /*16890*/  FADD.FTZ R32, R0, R9 ;  /* 0x0000000900207221 */ /* 0x004fcc0000010000 */
[----:B------:R-:W0:Y:S01]  /*168a0*/  MUFU.EX2 R57, R57 ;  /* 0x0000003900397308 */ /* 0x000e220000000800 */
[----:B------:R-:W-:Y:S01]  /*168b0*/  ISETP.GE.AND P2, PT, R178, 0x51, PT ;  /* 0x00000051b200780c */ /* 0x000fe20003f46270 */
[----:B-1----:R-:W-:-:S06]  /*168c0*/  FADD.FTZ R9, R51, R32 ;  /* 0x0000002033097221 */ /* 0x002fcc0000010000 */
[----:B------:R-:W1:Y:S08]  /*168d0*/  MUFU.EX2 R14, R14 ;  /* 0x0000000e000e7308 */ /* 0x000e700000000800 */
[----:B------:R-:W2:Y:S01]  /*168e0*/  MUFU.EX2 R8, R49 ;  /* 0x0000003100087308 */ /* 0x000ea20000000800 */
[----:B------:R-:W-:Y:S01]  /*168f0*/  F2FP.BF16.F32.PACK_AB R209, R6, R3 ;  /* 0x0000000306d1723e */ /* 0x000fe200000010ff */
[----:B---3--:R-:W-:Y:S01]  /*16900*/  FADD.FTZ R6, R10, R9 ;  /* 0x000000090a067221 */ /* 0x008fe20000010000 */
[----:B------:R-:W-:Y:S03]  /*16910*/  BSSY B0, `(.L_x_833) ;  /* 0x00005b4000007945 */ /* 0x000fe60003800000 */
[----:B0-----:R-:W-:Y:S01]  /*16920*/  FADD.FTZ R3, R57, R6 ;  /* 0x0000000639037221 */ /* 0x001fe20000010000 */
[----:B------:R-:W-:Y:S01]  /*16930*/  F2FP.BF16.F32.PACK_AB R205, R20, R11 ;  /* 0x0000000b14cd723e */ /* 0x000fe200000010ff */
[----:B------:R-:W-:Y:S01]  /*16940*/  IMAD.MOV.U32 R150, RZ, RZ, R151 ;  /* 0x000000ffff967224 */ /* 0x000fe200078e0097 */
[----:B------:R-:W-:Y:S01]  /*16950*/  F2FP.BF16.F32.PACK_AB R208, R27, R208 ;  /* 0x000000d01bd0723e */ /* 0x000fe200000010ff */
[----:B-1----:R-:W-:Y:S01]  /*16960*/  FADD.FTZ R21, R14, R21 ;  /* 0x000000150e157221 */ /* 0x002fe20000010000 */
[----:B------:R-:W-:Y:S01]  /*16970*/  F2FP.BF16.F32.PACK_AB R210, R31, R210 ;  /* 0x000000d21fd2723e */ /* 0x000fe200000010ff */
[--C-:B------:R-:W-:Y:S01]  /*16980*/  IMAD.MOV.U32 R149, RZ, RZ, R151.reuse ;  /* 0x000000ffff957224 */ /* 0x100fe200078e0097 */
[----:B------:R-:W-:Y:S01]  /*16990*/  F2FP.BF16.F32.PACK_AB R204, R59, R204 ;  /* 0x000000cc3bcc723e */ /* 0x000fe200000010ff */
[--C-:B------:R-:W-:Y:S01]  /*169a0*/  IMAD.MOV.U32 R148, RZ, RZ, R151.reuse ;  /* 0x000000ffff947224 */ /* 0x100fe200078e0097 */
[----:B------:R-:W-:Y:S01]  /*169b0*/  F2FP.BF16.F32.PACK_AB R200, R200, R65 ;  /* 0x00000041c8c8723e */ /* 0x000fe200000010ff */
[----:B------:R-:W-:Y:S01]  /*169c0*/  IMAD.MOV.U32 R147, RZ, RZ, R151 ;  /* 0x000000ffff937224 */ /* 0x000fe200078e0097 */
[----:B------:R-:W-:Y:S01]  /*169d0*/  F2FP.BF16.F32.PACK_AB R202, R202, R69 ;  /* 0x00000045caca723e */ /* 0x000fe200000010ff */
[----:B--2---:R-:W-:Y:S01]  /*169e0*/  FADD.FTZ R20, R8, R3 ;  /* 0x0000000308147221 */ /* 0x004fe20000010000 */
[----:B------:R-:W-:Y:S01]  /*169f0*/  F2FP.BF16.F32.PACK_AB R196, R196, R71 ;  /* 0x00000047c4c4723e */ /* 0x000fe200000010ff */
[----:B------:R-:W-:Y:S01]  /*16a00*/  IMAD.MOV.U32 R3, RZ, RZ, 0x3f800000 ;  /* 0x3f800000ff037424 */ /* 0x000fe200078e00ff */
[----:B------:R-:W-:Y:S01]  /*16a10*/  F2FP.BF16.F32.PACK_AB R198, R198, R47 ;  /* 0x0000002fc6c6723e */ /* 0x000fe200000010ff */
[--C-:B------:R-:W-:Y:S01]  /*16a20*/  IMAD.MOV.U32 R146, RZ, RZ, R151.reuse ;  /* 0x000000ffff927224 */ /* 0x100fe200078e0097 */
        /* <DEDUP_REMOVED lines=132> */
[----:B------:R-:W-:Y:S01]  /*17270*/  IMAD.MOV.U32 R24, RZ, RZ, R151 ;  /* 0x000000ffff187224 */ /* 0x000fe200078e0097 */
[----:B------:R-:W-:Y:S06]  /*17280*/  @!P2 BRA `(.L_x_834) ;  /* 0x000000500070a947 */ /* 0x000fec0003800000 */
[----:B------:R-:W-:Y:S01]  /*17290*/  VIADD R6, R179, 0xfffffffe ;  /* 0xfffffffeb3067836 */ /* 0x000fe20000000000 */
[----:B------:R-:W-:Y:S01]  /*172a0*/  CS2R R150, SRZ ;  /* 0x0000000000967805 */ /* 0x000fe2000001ff00 */
[----:B------:R-:W-:Y:S01]  /*172b0*/  IMAD.MOV.U32 R7, RZ, RZ, R4 ;  /* 0x000000ffff077224 */ /* 0x000fe200078e0004 */
[----:B------:R-:W-:Y:S01]  /*172c0*/  CS2R R146, SRZ ;  /* 0x0000000000927805 */ /* 0x000fe2000001ff00 */
[----:B------:R-:W-:Y:S01]  /*172d0*/  IMAD.MOV.U32 R8, RZ, RZ, R5 ;  /* 0x000000ffff087224 */ /* 0x000fe200078e0005 */
[----:B------:R-:W-:Y:S01]  /*172e0*/  CS2R R142, SRZ ;  /* 0x00000000008e7805 */ /* 0x000fe2000001ff00 */
[----:B------:R-:W-:Y:S01]  /*172f0*/  IMAD.MOV.U32 R9, RZ, RZ, R221 ;  /* 0x000000ffff097224 */ /* 0x000fe200078e00dd */
[----:B------:R-:W-:Y:S01]  /*17300*/  CS2R R138, SRZ ;  /* 0x00000000008a7805 */ /* 0x000fe2000001ff00 */
[----:B------:R-:W-:Y:S01]  /*17310*/  IMAD.MOV.U32 R10, RZ, RZ, R220 ;  /* 0x000000ffff0a7224 */ /* 0x000fe200078e00dc */
[----:B------:R-:W-:Y:S01]  /*17320*/  CS2R R134, SRZ ;  /* 0x0000000000867805 */ /* 0x000fe2000001ff00 */
[----:B------:R-:W-:Y:S01]  /*17330*/  IMAD.MOV.U32 R0, RZ, RZ, 0x3f800000 ;  /* 0x3f800000ff007424 */ /* 0x000fe200078e00ff */
        /* <DEDUP_REMOVED lines=58> */
[----:B------:R-:W-:-:S07]  /*176e0*/  CS2R R24, SRZ ;  /* 0x0000000000187805 */ /* 0x000fce000001ff00 */
.L_x_845:
[----:B------:R-:W-:-:S05]  /*176f0*/  VIADD R2, R10, 0x1 ;  /* 0x000000010a027836 */ /* 0x000fca0000000000 */
[----:B------:R-:W-:-:S04]  /*17700*/  ISETP.NE.AND P2, PT, R2, 0x2, PT ;  /* 0x000000020200780c */ /* 0x000fc80003f45270 */
[----:B------:R-:W-:Y:S02]  /*17710*/  SEL R2, R2, RZ, P2 ;  /* 0x000000ff02027207 */ /* 0x000fe40001000000 */
[----:B------:R-:W-:-:S03]  /*17720*/  SEL R221, RZ, 0x1, P2 ;  /* 0x00000001ffdd7807 */ /* 0x000fc60001000000 */
[----:B------:R-:W-:Y:S01]  /*17730*/  IMAD.MOV.U32 R220, RZ, RZ, R2 ;  /* 0x000000ffffdc7224 */ /* 0x000fe200078e0002 */
[----:B------:R-:W-:Y:S01]  /*17740*/  LOP3.LUT R221, R9, R221, RZ, 0x3c, !PT ;  /* 0x000000dd09dd7212 */ /* 0x000fe200078e3cff */
[----:B------:R-:W-:Y:S06]  /*17750*/  @!P0 BRA `(.L_x_835) ;  /* 0x0000000000048947 */ /* 0x000fec0003800000 */
[----:B------:R-:W-:Y:S01]  /*17760*/  BPT.TRAP 0x1 ;  /* 0x000000040000795c */ /* 0x000fe20000300000 */
.L_x_835:
[----:B------:R-:W-:Y:S01]  /*17770*/  IMAD R11, R2, 0x8, R18 ;  /* 0x00000008020b7824 */ /* 0x000fe200078e0212 */
[----:B------:R-:W-:-:S04]  /*17780*/  SHF.L.U32 R4, R221, 0x1f, RZ ;  /* 0x0000001fdd047819 */ /* 0x000fc800000006ff */
[----:B------:R0:W1:Y:S01]  /*17790*/  SYNCS.PHASECHK.TRANS64.TRYWAIT P2, [R11+URZ+0x38830], R4 ;  /* 0x038830040b0075a7 */ /* 0x000062000804017f */
[----:B------:R-:W-:Y:S05]  /*177a0*/  @!P0 BRA `(.L_x_836) ;  /* 0x0000000000048947 */ /* 0x000fea0003800000 */
[----:B------:R-:W-:Y:S01]  /*177b0*/  BPT.TRAP 0x1 ;  /* 0x000000040000795c */ /* 0x000fe20000300000 */
.L_x_836:
[----:B------:R-:W-:Y:S01]  /*177c0*/  IMAD R2, R220, 0xa00, R224 ;  /* 0x00000a00dc027824 */ /* 0x000fe200078e02e0 */
[----:B------:R-:W-:Y:S03]  /*177d0*/  BSSY B1, `(.L_x_837) ;  /* 0x0000006000017945 */ /* 0x000fe60003800000 */
[C---:B------:R-:W-:Y:S02]  /*177e0*/  VIADD R12, R2.reuse, 0x80 ;  /* 0x00000080020c7836 */ /* 0x040fe40000000000 */
[----:B------:R-:W-:Y:S01]  /*177f0*/  VIADD R14, R2, 0x100 ;  /* 0x00000100020e7836 */ /* 0x000fe20000000000 */
[----:B-1----:R-:W-:Y:S06]  /*17800*/  @P2 BRA `(.L_x_838) ;  /* 0x0000000000082947 */ /* 0x002fec0003800000 */
[----:B------:R-:W1:Y:S02]  /*17810*/  SYNCS.PHASECHK.TRANS64.TRYWAIT P2, [R11+URZ+0x38830], R4 ;  /* 0x038830040b0075a7 */ /* 0x000e64000804017f */
[----:B-1----:R-:W-:Y:S05]  /*17820*/  @!P2 BRA `(.L_x_839) ;  /* 0x00000120001ca947 */ /* 0x002fea0003800000 */
.L_x_838:
[----:B------:R-:W-:Y:S05]  /*17830*/  BSYNC B1 ;  /* 0x0000000000017941 */ /* 0x000fea0003800000 */
.L_x_837:
[----:B------:R-:W2:Y:S04]  /*17840*/  LDL.64 R152, [R1+0x50] ;  /* 0x0000500001987983 */ /* 0x000ea80000100a00 */
[----:B------:R-:W3:Y:S01]  /*17850*/  LDL.64 R154, [R1+0x58] ;  /* 0x00005800019a7983 */ /* 0x000ee20000100a00 */
[----:B01----:R-:W-:Y:S02]  /*17860*/  IMAD.MOV.U32 R4, RZ, RZ, R2 ;  /* 0x000000ffff047224 */ /* 0x003fe400078e0002 */
[----:B------:R-:W-:-:S03]  /*17870*/  IMAD.MOV.U32 R5, RZ, RZ, 0x40000040 ;  /* 0x40000040ff057424 */ /* 0x000fc600078e00ff */
[----:B------:R-:W-:Y:S02]  /*17880*/  R2UR UR14, R4 ;  /* 0x00000000040e72ca */ /* 0x000fe400000e0000 */
[----:B------:R-:W-:Y:S01]  /*17890*/  R2UR UR15, R5 ;  /* 0x00000000050f72ca */ /* 0x000fe200000e0000 */
[----:B------:R-:W-:Y:S01]  /*178a0*/  WARPGROUP.ARRIVE ;  /* 0x00000000000079c5 */ /* 0x000fe20000000000 */
[----:B------:R-:W-:Y:S02]  /*178b0*/  MOV R13, 0x40000040 ;  /* 0x40000040000d7802 */ /* 0x000fe40000000f00 */
[----:B------:R-:W-:Y:S02]  /*178c0*/  R2UR UR10, R12 ;  /* 0x000000000c0a72ca */ /* 0x000fe400000e0000 */
[----:B------:R-:W-:Y:S01]  /*178d0*/  R2UR UR11, R13 ;  /* 0x000000000d0b72ca */ /* 0x000fe200000e0000 */
[----:B------:R-:W-:Y:S01]  /*178e0*/  IMAD.MOV.U32 R15, RZ, RZ, 0x40000040 ;  /* 0x40000040ff0f7424 */ /* 0x000fe200078e00ff */
[----:B------:R-:W-:-:S04]  /*178f0*/  R2UR UR6, R14 ;  /* 0x000000000e0672ca */ /* 0x000fc800000e0000 */
[----:B------:R-:W-:Y:S01]  /*17900*/  R2UR UR7, R15 ;  /* 0x000000000f0772ca */ /* 0x000fe200000e0000 */
[----:B------:R-:W-:Y:S01]  /*17910*/  VIADD R4, R2, 0x180 ;  /* 0x0000018002047836 */ /* 0x000fe20000000000 */
[----:B------:R-:W-:-:S04]  /*17920*/  R2UR UR23, R5 ;  /* 0x00000000051772ca */ /* 0x000fc800000e0000 */
[----:B------:R-:W-:Y:S02]  /*17930*/  R2UR UR22, R4 ;  /* 0x00000000041672ca */ /* 0x000fe400000e0000 */
[----:B--2---:R-:W-:Y:S02]  /*17940*/  R2UR UR30, R152 ;  /* 0x00000000981e72ca */ /* 0x004fe400000e0000 */
[----:B------:R-:W-:Y:S02]  /*17950*/  R2UR UR31, R153 ;  /* 0x00000000991f72ca */ /* 0x000fe400000e0000 */
[----:B------:R-:W2:Y:S01]  /*17960*/  LDL.64 R152, [R1+0x48] ;  /* 0x0000480001987983 */ /* 0x000ea20000100a00 */
[----:B---3--:R-:W-:Y:S02]  /*17970*/  R2UR UR16, R154 ;  /* 0x000000009a1072ca */ /* 0x008fe400000e0000 */
[----:B------:R-:W-:-:S11]  /*17980*/  R2UR UR17, R155 ;  /* 0x000000009b1172ca */ /* 0x000fd600000e0000 */
[----:B------:R-:W-:Y:S02]  /*17990*/  UMOV UR12, UR16 ;  /* 0x00000010000c7c82 */ /* 0x000fe40008000000 */
[----:B------:R-:W-:Y:S02]  /*179a0*/  UMOV UR13, UR17 ;  /* 0x00000011000d7c82 */ /* 0x000fe40008000000 */
[----:B------:R-:W-:Y:S01]  /*179b0*/  HGMMA.64x16x16.F32.BF16 R184, gdesc[UR12], RZ, !UPT, gsb0 ;  /* 0x002000000cb879f0 */ /* 0x000fe2000c0018ff */
[----:B------:R-:W-:Y:S01]  /*179c0*/  UMOV UR8, UR16 ;  /* 0x0000001000087c82 */ /* 0x000fe20008000000 */
[----:B------:R-:W-:Y:S01]  /*179d0*/  UMOV UR9, UR17 ;  /* 0x0000001100097c82 */ /* 0x000fe20008000000 */
[----:B------:R-:W-:Y:S02]  /*179e0*/  WARPGROUP.DEPBAR.LE gsb0, 0x0 ;  /* 0x00008000000079c5 */ /* 0x000fe40000010000 */
[----:B------:R-:W-:-:S06]  /*179f0*/  WARPGROUP.ARRIVE ;  /* 0x00000000000079c5 */ /* 0x000fcc0000000000 */
        /* <DEDUP_REMOVED lines=8> */
[----:B------:R-:W-:Y:S01]  /*17a80*/  VIADD R12, R2, 0x200 ;  /* 0x00000200020c7836 */ /* 0x000fe20000000000 */
[----:B------:R-:W-:Y:S02]  /*17a90*/  WARPGROUP.DEPBAR.LE gsb0, 0x0 ;  /* 0x00008000000079c5 */ /* 0x000fe40000010000 */
[----:B------:R-:W-:-:S06]  /*17aa0*/  WARPGROUP.ARRIVE ;  /* 0x00000000000079c5 */ /* 0x000fcc0000000000 */
[----:B------:R-:W-:Y:S01]  /*17ab0*/  HGMMA.64x16x16.F32.BF16 R160, gdesc[UR20], RZ, !UPT, gsb0 ;  /* 0x0020000014a079f0 */ /* 0x000fe2000c0018ff */
[----:B------:R-:W-:Y:S02]  /*17ac0*/  R2UR UR18, R12 ;  /* 0x000000000c1272ca */ /* 0x000fe400000e0000 */
[----:B------:R-:W-:Y:S01]  /*17ad0*/  R2UR UR19, R13 ;  /* 0x000000000d1372ca */ /* 0x000fe200000e0000 */
[----:B------:R-:W-:Y:S01]  /*17ae0*/  VIADD R4, R2, 0x2 ;  /* 0x0000000202047836 */ /* 0x000fe20000000000 */
[----:B------:R-:W-:Y:S02]  /*17af0*/  WARPGROUP.DEPBAR.LE gsb0, 0x0 ;  /* 0x00008000000079c5 */ /* 0x000fe40000010000 */
[----:B------:R-:W-:Y:S01]  /*17b00*/  IMAD.MOV.U32 R5, RZ, RZ, 0x40000040 ;  /* 0x40000040ff057424 */ /* 0x000fe200078e00ff */
[----:B--2---:R-:W-:Y:S02]  /*17b10*/  R2UR UR28, R152 ;  /* 0x00000000981c72ca */ /* 0x004fe400000e0000 */
[----:B------:R-:W-:-:S02]  /*17b20*/  R2UR UR29, R153 ;  /* 0x00000000991d72ca */ /* 0x000fc400000e0000 */
[----:B------:R-:W-:-:S06]  /*17b30*/  WARPGROUP.ARRIVE ;  /* 0x00000000000079c5 */ /* 0x000fcc0000000000 */
[----:B------:R-:W-:Y:S01]  /*17b40*/  HGMMA.64x16x16.F32.BF16 R152, gdesc[UR16], RZ, !UPT, gsb0 ;  /* 0x00200000109879f0 */ /* 0x000fe2000c0018ff */
        /* <DEDUP_REMOVED lines=13> */
[----:B------:R-:W-:Y:S02]  /*17c20*/  VIADD R14, R2, 0x102 ;  /* 0x00000102020e7836 */ /* 0x000fe40000000000 */
[----:B------:R-:W-:Y:S01]  /*17c30*/  IMAD.MOV.U32 R15, RZ, RZ, 0x40000040 ;  /* 0x40000040ff0f7424 */ /* 0x000fe200078e00ff */
[----:B------:R-:W-:Y:S01]  /*17c40*/  UMOV UR8, UR30 ;  /* 0x0000001e00087c82 */ /* 0x000fe20008000000 */
[----:B------:R-:W-:Y:S01]  /*17c50*/  UMOV UR9, UR31 ;  /* 0x0000001f00097c82 */ /* 0x000fe20008000000 */
[----:B------:R-:W-:-:S02]  /*17c60*/  WARPGROUP.DEPBAR.LE gsb0, 0x0 ;  /* 0x00008000000079c5 */ /* 0x000fc40000010000 */
[----:B------:R-:W-:Y:S01]  /*17c70*/  WARPGROUP.ARRIVE ;  /* 0x00000000000079c5 */ /* 0x000fe20000000000 */
[----:B------:R-:W-:Y:S02]  /*17c80*/  VIADD R4, R2, 0x182 ;  /* 0x0000018202047836 */ /* 0x000fe40000000000 */
[----:B------:R-:W-:Y:S01]  /*17c90*/  IMAD.MOV.U32 R5, RZ, RZ, 0x40000040 ;  /* 0x40000040ff057424 */ /* 0x000fe200078e00ff */
[----:B------:R-:W-:Y:S01]  /*17ca0*/  UMOV UR4, UR30 ;  /* 0x0000001e00047c82 */ /* 0x000fe20008000000 */
[----:B------:R-:W-:Y:S01]  /*17cb0*/  UMOV UR5, UR31 ;  /* 0x0000001f00057c82 */ /* 0x000fe20008000000 */
[----:B------:R-:W-:Y:S01]  /*17cc0*/  HGMMA.64x16x16.F32.BF16 R176, gdesc[UR24], R176, gsb0 ;  /* 0x0020000018b079f0 */ /* 0x000fe200080018b0 */
[----:B------:R-:W-:Y:S01]  /*17cd0*/  R2UR UR10, R14 ;  /* 0x000000000e0a72ca */ /* 0x000fe200000e0000 */
[----:B------:R-:W-:Y:S01]  /*17ce0*/  UMOV UR20, UR30 ;  /* 0x0000001e00147c82 */ /* 0x000fe20008000000 */
[----:B------:R-:W-:Y:S01]  /*17cf0*/  R2UR UR11, R15 ;  /* 0x000000000f0b72ca */ /* 0x000fe200000e0000 */
[----:B------:R-:W-:Y:S01]  /*17d00*/  UMOV UR21, UR31 ;  /* 0x0000001f00157c82 */ /* 0x000fe20008000000 */
[----:B------:R-:W-:Y:S01]  /*17d10*/  R2UR UR6, R4 ;  /* 0x00000000040672ca */ /* 0x000fe200000e0000 */
[----:B------:R-:W-:Y:S01]  /*17d20*/  UMOV UR16, UR28 ;  /* 0x0000001c00107c82 */ /* 0x000fe20008000000 */
[----:B------:R-:W-:Y:S01]  /*17d30*/  UMOV UR17, UR29 ;  /* 0x0000001d00117c82 */ /* 0x000fe20008000000 */
[----:B------:R-:W-:Y:S01]  /*17d40*/  UMOV UR12, UR28 ;  /* 0x0000001c000c7c82 */ /* 0x000fe20008000000 */
[----:B------:R-:W-:Y:S01]  /*17d50*/  UMOV UR13, UR29 ;  /* 0x0000001d000d7c82 */ /* 0x000fe20008000000 */
[----:B------:R-:W2:Y:S01]  /*17d60*/  LDL.64 R12, [R1+0x38] ;  /* 0x00003800010c7983 */ /* 0x000ea20000100a00 */
[----:B------:R-:W-:-:S02]  /*17d70*/  WARPGROUP.DEPBAR.LE gsb0, 0x0 ;  /* 0x00008000000079c5 */ /* 0x000fc40000010000 */
[----:B------:R-:W-:Y:S01]  /*17d80*/  WARPGROUP.ARRIVE ;  /* 0x00000000000079c5 */ /* 0x000fe20000000000 */
[----:B------:R-:W-:Y:S01]  /*17d90*/  R2UR UR7, R5 ;  /* 0x00000000050772ca */ /* 0x000fe200000e0000 */
[----:B------:R-:W3:Y:S04]  /*17da0*/  LDL.64 R14, [R1+0x40] ;  /* 0x00004000010e7983 */ /* 0x000ee80000100a00 */
[----:B------:R-:W-:Y:S01]  /*17db0*/  HGMMA.64x16x16.F32.BF16 R168, gdesc[UR8], R168, gsb0 ;  /* 0x0020000008a879f0 */ /* 0x000fe200080018a8 */
[----:B------:R-:W-:Y:S02]  /*17dc0*/  VIADD R4, R2, 0x202 ;  /* 0x0000020202047836 */ /* 0x000fe40000000000 */
[----:B------:R-:W-:Y:S01]  /*17dd0*/  IMAD.MOV.U32 R5, RZ, RZ, 0x40000040 ;  /* 0x40000040ff057424 */ /* 0x000fe200078e00ff */
[----:B------:R-:W-:-:S02]  /*17de0*/  WARPGROUP.DEPBAR.LE gsb0, 0x0 ;  /* 0x00008000000079c5 */ /* 0x000fc40000010000 */
[----:B------:R-:W-:-:S06]  /*17df0*/  WARPGROUP.ARRIVE ;  /* 0x00000000000079c5 */ /* 0x000fcc0000000000 */
        /* <DEDUP_REMOVED lines=48> */
[----:B------:R-:W-:Y:S01]  /*18100*/  IMAD.MOV.U32 R5, RZ, RZ, 0x40000040 ;  /* 0x40000040ff057424 */ /* 0x000fe200078e00ff */
[----:B---3--:R-:W-:Y:S02]  /*18110*/  R2UR UR30, R14 ;  /* 0x000000000e1e72ca */ /* 0x008fe400000e0000 */
[----:B------:R-:W-:Y:S02]  /*18120*/  R2UR UR31, R15 ;  /* 0x000000000f1f72ca */ /* 0x000fe400000e0000 */
[----:B------:R-:W-:Y:S01]  /*18130*/  R2UR UR22, R4 ;  /* 0x00000000041672ca */ /* 0x000fe200000e0000 */
[----:B------:R-:W3:Y:S01]  /*18140*/  LDL.64 R14, [R1+0x30] ;  /* 0x00003000010e7983 */ /* 0x000ee20000100a00 */
[----:B------:R-:W-:-:S07]  /*18150*/  R2UR UR23, R5 ;  /* 0x00000000051772ca */ /* 0x000fce00000e0000 */
[----:B------:R-:W-:Y:S02]  /*18160*/  UMOV UR20, UR30 ;  /* 0x0000001e00147c82 */ /* 0x000fe40008000000 */
[----:B------:R-:W-:Y:S01]  /*18170*/  UMOV UR21, UR31 ;  /* 0x0000001f00157c82 */ /* 0x000fe20008000000 */
[----:B------:R-:W-:Y:S02]  /*18180*/  WARPGROUP.DEPBAR.LE gsb0, 0x0 ;  /* 0x00008000000079c5 */ /* 0x000fe40000010000 */
        /* <DEDUP_REMOVED lines=40> */
[----:B--2---:R-:W-:Y:S02]  /*18410*/  R2UR UR28, R12 ;  /* 0x000000000c1c72ca */ /* 0x004fe400000e0000 */
[----:B------:R-:W-:Y:S02]  /*18420*/  R2UR UR29, R13 ;  /* 0x000000000d1d72ca */ /* 0x000fe400000e0000 */
[----:B------:R-:W-:Y:S01]  /*18430*/  R2UR UR26, R4 ;  /* 0x00000000041a72ca */ /* 0x000fe200000e0000 */
[----:B------:R-:W2:Y:S01]  /*18440*/  LDL.64 R12, [R1+0x28] ;  /* 0x00002800010c7983 */ /* 0x000ea20000100a00 */
        /* <DEDUP_REMOVED lines=191> */
[----:B------:R-:W2:Y:S01]  /*19040*/  LDL.64 R12, [R1] ;  /* 0x00000000010c7983 */ /* 0x000ea20000100a00 */
        /* <DEDUP_REMOVED lines=46> */
[----:B------:R-:W-:Y:S02]  /*19330*/  R2UR UR14, R4 ;  /* 0x00000000040e72ca */ /* 0x000fe400000e0000 */
        /* <DEDUP_REMOVED lines=171> */
[----:B------:R-:W-:-:S04]  /*19df0*/  MOV R5, 0x40000040 ;  /* 0x4000004000057802 */ /* 0x000fc80000000f00 */
        /* <DEDUP_REMOVED lines=273> */
.L_x_840:
[----:B------:R-:W-:Y:S01]  /*1af10*/  SHF.L.U32 R0, R9, 0x1f, RZ ;  /* 0x0000001f09007819 */ /* 0x000fe200000006ff */
[----:B------:R-:W-:-:S04]  /*1af20*/  IMAD R9, R10, 0x8, R18 ;  /* 0x000000080a097824 */ /* 0x000fc800078e0212 */
[----:B------:R0:W1:Y:S01]  /*1af30*/  SYNCS.PHASECHK.TRANS64.TRYWAIT P2, [R9+URZ+0x38850], R0 ;  /* 0x03885000090075a7 */ /* 0x000062000804017f */
[----:B------:R-:W-:Y:S05]  /*1af40*/  @!P0 BRA `(.L_x_841) ;  /* 0x0000000000048947 */ /* 0x000fea0003800000 */
[----:B------:R-:W-:Y:S01]  /*1af50*/  BPT.TRAP 0x1 ;  /* 0x000000040000795c */ /* 0x000fe20000300000 */
.L_x_841:
[----:B------:R-:W-:Y:S04]  /*1af60*/  BSSY B1, `(.L_x_842) ;  /* 0x0000004000017945 */ /* 0x000fe80003800000 */
[----:B-1----:R-:W-:Y:S05]  /*1af70*/  @P2 BRA `(.L_x_843) ;  /* 0x0000000000082947 */ /* 0x002fea0003800000 */
[----:B------:R-:W1:Y:S02]  /*1af80*/  SYNCS.PHASECHK.TRANS64.TRYWAIT P2, [R9+URZ+0x38850], R0 ;  /* 0x03885000090075a7 */ /* 0x000e64000804017f */
[----:B-1----:R-:W-:Y:S05]  /*1af90*/  @!P2 BRA `(.L_x_844) ;  /* 0x000000e80054a947 */ /* 0x002fea0003800000 */
.L_x_843:
[----:B------:R-:W-:Y:S05]  /*1afa0*/  BSYNC B1 ;  /* 0x0000000000017941 */ /* 0x000fea0003800000 */
.L_x_842:
[----:B01----:R-:W-:Y:S01]  /*1afb0*/  VIADD R0, R18, 0x400 ;  /* 0x0000040012007836 */ /* 0x003fe20000000000 */
[----:B------:R-:W-:Y:S01]  /*1afc0*/  WARPGROUP.ARRIVE ;  /* 0x00000000000079c5 */ /* 0x000fe20000000000 */
[----:B------:R-:W-:Y:S02]  /*1afd0*/  IMAD.MOV.U32 R3, RZ, RZ, 0x40000040 ;  /* 0x40000040ff037424 */ /* 0x000fe400078e00ff */
[----:B------:R-:W-:Y:S01]  /*1afe0*/  FMUL.FTZ R14, R188, UR39 ;  /* 0x00000027bc0e7c20 */ /* 0x000fe20008410000 */
[----:B------:R-:W-:Y:S01]  /*1aff0*/  IMAD.MOV.U32 R5, RZ, RZ, 0x40000040 ;  /* 0x40000040ff057424 */ /* 0x000fe200078e00ff */
[----:B------:R-:W-:Y:S01]  /*1b000*/  SHF.R.U32.HI R0, RZ, 0x4, R0 ;  /* 0x00000004ff007819 */ /* 0x000fe20000011600 */
[----:B------:R-:W-:Y:S01]  /*1b010*/  FMUL.FTZ R15, R189, UR39 ;  /* 0x00000027bd0f7c20 */ /* 0x000fe20008410000 */
[----:B------:R-:W-:Y:S01]  /*1b020*/  R2UR UR7, R3 ;  /* 0x00000000030772ca */ /* 0x000fe200000e0000 */
[----:B------:R-:W-:Y:S01]  /*1b030*/  FMUL.FTZ R177, R177, UR39 ;  /* 0x00000027b1b17c20 */ /* 0x000fe20008410000 */
[----:B------:R-:W-:Y:S01]  /*1b040*/  LOP3.LUT R0, R0, 0x3fff, RZ, 0xc0, !PT ;  /* 0x00003fff00007812 */ /* 0x000fe200078ec0ff */
[----:B------:R-:W-:Y:S01]  /*1b050*/  MUFU.TANH R14, R14 ;  /* 0x0000000e000e7308 */ /* 0x000fe20000002400 */
[----:B------:R-:W-:Y:S01]  /*1b060*/  FMUL.FTZ R180, R180, UR39 ;  /* 0x00000027b4b47c20 */ /* 0x000fe20008410000 */
[----:B------:R-:W-:Y:S01]  /*1b070*/  FMUL.FTZ R181, R181, UR39 ;  /* 0x00000027b5b57c20 */ /* 0x000fe20008410000 */
[----:B------:R-:W-:Y:S01]  /*1b080*/  LOP3.LUT R0, R0, 0x2800000, RZ, 0xfc, !PT ;  /* 0x0280000000007812 */ /* 0x000fe200078efcff */
[----:B------:R-:W-:Y:S01]  /*1b090*/  FMUL.FTZ R168, R168, UR39 ;  /* 0x00000027a8a87c20 */ /* 0x000fe20008410000 */
[----:B------:R-:W-:Y:S01]  /*1b0a0*/  FMUL.FTZ R169, R169, UR39 ;  /* 0x00000027a9a97c20 */ /* 0x000fe20008410000 */
[----:B------:R-:W-:Y:S01]  /*1b0b0*/  FMUL.FTZ R172, R172, UR39 ;  /* 0x00000027acac7c20 */ /* 0x000fe20008410000 */
[----:B------:R-:W-:Y:S01]  /*1b0c0*/  FMUL.FTZ R173, R173, UR39 ;  /* 0x00000027adad7c20 */ /* 0x000fe20008410000 */
[----:B------:R-:W-:-:S02]  /*1b0d0*/  IMAD R2, R10, 0xa00, R0 ;  /* 0x00000a000a027824 */ /* 0x000fc400078e0200 */
[----:B------:R-:W-:Y:S01]  /*1b0e0*/  FMUL.FTZ R0, R184, UR39 ;  /* 0x00000027b8007c20 */ /* 0x000fe20008410000 */
[----:B------:R-:W-:Y:S01]  /*1b0f0*/  MUFU.TANH R15, R15 ;  /* 0x0000000f000f7308 */ /* 0x000fe20000002400 */
[----:B------:R-:W-:Y:S01]  /*1b100*/  FMUL.FTZ R160, R160, UR39 ;  /* 0x00000027a0a07c20 */ /* 0x000fe20008410000 */
[C---:B------:R-:W-:Y:S01]  /*1b110*/  VIADD R4, R2.reuse, 0x80 ;  /* 0x0000008002047836 */ /* 0x040fe20000000000 */
[----:B------:R-:W-:Y:S01]  /*1b120*/  R2UR UR6, R2 ;  /* 0x00000000020672ca */ /* 0x000fe200000e0000 */
[----:B------:R-:W-:Y:S01]  /*1b130*/  FMUL.FTZ R161, R161, UR39 ;  /* 0x00000027a1a17c20 */ /* 0x000fe20008410000 */
[----:B------:R-:W-:Y:S01]  /*1b140*/  FMUL.FTZ R164, R164, UR39 ;  /* 0x00000027a4a47c20 */ /* 0x000fe20008410000 */
[----:B------:R-:W-:Y:S01]  /*1b150*/  FMUL.FTZ R165, R165, UR39 ;  /* 0x00000027a5a57c20 */ /* 0x000fe20008410000 */
[----:B------:R-:W-:Y:S01]  /*1b160*/  FMUL.FTZ R152, R152, UR39 ;  /* 0x0000002798987c20 */ /* 0x000fe20008410000 */
[----:B------:R-:W0:Y:S01]  /*1b170*/  MUFU.TANH R0, R0 ;  /* 0x0000000000007308 */ /* 0x000e220000002400 */
[----:B------:R-:W-:Y:S01]  /*1b180*/  FMUL.FTZ R153, R153, UR39 ;  /* 0x0000002799997c20 */ /* 0x000fe20008410000 */
[----:B------:R-:W-:Y:S01]  /*1b190*/  FMUL.FTZ R156, R156, UR39 ;  /* 0x000000279c9c7c20 */ /* 0x000fe20008410000 */
[----:B------:R-:W-:-:S02]  /*1b1a0*/  IMAD.MOV.U32 R3, RZ, RZ, 0x40000040 ;  /* 0x40000040ff037424 */ /* 0x000fc400078e00ff */
[----:B------:R-:W-:Y:S01]  /*1b1b0*/  FMUL.FTZ R10, R186, UR39 ;  /* 0x00000027ba0a7c20 */ /* 0x000fe20008410000 */
[----:B------:R-:W-:Y:S01]  /*1b1c0*/  FMUL.FTZ R12, R187, UR39 ;  /* 0x00000027bb0c7c20 */ /* 0x000fe20008410000 */
[----:B------:R-:W-:Y:S01]  /*1b1d0*/  FMUL.FTZ R13, R190, UR39 ;  /* 0x00000027be0d7c20 */ /* 0x000fe20008410000 */
[----:B------:R-:W-:Y:S01]  /*1b1e0*/  FMUL.FTZ R184, R191, UR39 ;  /* 0x00000027bfb87c20 */ /* 0x000fe20008410000 */
[----:B------:R-:W-:Y:S01]  /*1b1f0*/  HGMMA.64x256x16.F32.BF16 R24, R208, gdesc[UR4].tnspB, R24, gsb0 ;  /* 0x43e00004d0187df0 */ /* 0x000fe20008001818 */
[----:B------:R-:W-:Y:S01]  /*1b200*/  R2UR UR6, R4 ;  /* 0x00000000040672ca */ /* 0x000fe200000e0000 */
[----:B------:R-:W-:Y:S01]  /*1b210*/  VIADD R4, R2, 0x100 ;  /* 0x0000010002047836 */ /* 0x000fe20000000000 */
[----:B------:R-:W-:Y:S01]  /*1b220*/  R2UR UR7, R5 ;  /* 0x00000000050772ca */ /* 0x000fe200000e0000 */
[----:B------:R-:W-:Y:S01]  /*1b230*/  IMAD.MOV.U32 R5, RZ, RZ, 0x40000040 ;  /* 0x40000040ff057424 */ /* 0x000fe200078e00ff */
[----:B------:R-:W-:Y:S01]  /*1b240*/  MUFU.TANH R177, R177 ;  /* 0x000000b100b17308 */ /* 0x000fe20000002400 */
[----:B------:R-:W-:Y:S01]  /*1b250*/  FMUL.FTZ R170, R170, UR39 ;  /* 0x00000027aaaa7c20 */ /* 0x000fe20008410000 */
[----:B------:R-:W-:Y:S01]  /*1b260*/  FMUL.FTZ R171, R171, UR39 ;  /* 0x00000027abab7c20 */ /* 0x000fe20008410000 */
[----:B------:R-:W-:Y:S01]  /*1b270*/  FMUL.FTZ R174, R174, UR39 ;  /* 0x00000027aeae7c20 */ /* 0x000fe20008410000 */
[----:B------:R-:W-:Y:S01]  /*1b280*/  FMUL.FTZ R175, R175, UR39 ;  /* 0x00000027afaf7c20 */ /* 0x000fe20008410000 */
[----:B------:R-:W-:Y:S01]  /*1b290*/  FMUL.FTZ R162, R162, UR39 ;  /* 0x00000027a2a27c20 */ /* 0x000fe20008410000 */
[----:B------:R-:W-:Y:S01]  /*1b2a0*/  FMUL.FTZ R163, R163, UR39 ;  /* 0x00000027a3a37c20 */ /* 0x000fe20008410000 */
[----:B------:R-:W-:Y:S01]  /*1b2b0*/  FMUL.FTZ R166, R166, UR39 ;  /* 0x00000027a6a67c20 */ /* 0x000fe20008410000 */
[----:B------:R-:W-:Y:S01]  /*1b2c0*/  MUFU.TANH R180, R180 ;  /* 0x000000b400b47308 */ /* 0x000fe20000002400 */
[----:B------:R-:W-:Y:S01]  /*1b2d0*/  FMUL.FTZ R167, R167, UR39 ;  /* 0x00000027a7a77c20 */ /* 0x000fe20008410000 */
[----:B------:R-:W-:Y:S01]  /*1b2e0*/  FMUL.FTZ R154, R154, UR39 ;  /* 0x000000279a9a7c20 */ /* 0x000fe20008410000 */
[----:B------:R-:W-:Y:S01]  /*1b2f0*/  FMUL.FTZ R155, R155, UR39 ;  /* 0x000000279b9b7c20 */ /* 0x000fe20008410000 */
[----:B------:R-:W-:Y:S01]  /*1b300*/  FMUL.FTZ R158, R158, UR39 ;  /* 0x000000279e9e7c20 */ /* 0x000fe20008410000 */
[----:B------:R-:W-:Y:S01]  /*1b310*/  FMUL.FTZ R159, R159, UR39 ;  /* 0x000000279f9f7c20 */ /* 0x000fe20008410000 */
[----:B------:R-:W-:Y:S01]  /*1b320*/  @!P1 VIADD R11, R11, 0x38840 ;  /* 0x000388400b0b9836 */ /* 0x000fe20000000000 */
[----:B------:R-:W-:Y:S01]  /*1b330*/  ISETP.GT.AND P2, PT, R6, RZ, PT ;  /* 0x000000ff0600720c */ /* 0x000fe20003f44270 */
[----:B------:R-:W-:Y:S01]  /*1b340*/  MUFU.TANH R181, R181 ;  /* 0x000000b500b57308 */ /* 0x000fe20000002400 */
[----:B------:R-:W-:-:S02]  /*1b350*/  @!P1 VIADD R9, R9, 0x38860 ;  /* 0x0003886009099836 */ /* 0x000fc40000000000 */
[----:B------:R-:W-:-:S03]  /*1b360*/  VIADD R6, R6, 0xffffffff ;  /* 0xffffffff06067836 */ /* 0x000fc60000000000 */
[----:B------:R-:W-:Y:S02]  /*1b370*/  @!P1 PRMT R9, RZ, 0x654, R9 ;  /* 0x00000654ff099816 */ /* 0x000fe40000000009 */
[----:B------:R-:W-:Y:S08]  /*1b380*/  MUFU.TANH R168, R168 ;  /* 0x000000a800a87308 */ /* 0x000ff00000002400 */
        /* <DEDUP_REMOVED lines=27> */
[----:B------:R-:W-:-:S06]  /*1b540*/  WARPGROUP.ARRIVE ;  /* 0x00000000000079c5 */ /* 0x000fcc0000000000 */
        /* <DEDUP_REMOVED lines=10> */
[----:B------:R-:W-:Y:S01]  /*1b5f0*/  R2UR UR6, R4 ;  /* 0x00000000040672ca */ /* 0x000fe200000e0000 */
[----:B------:R-:W-:Y:S01]  /*1b600*/  FMUL.FTZ R4, R185, UR39 ;  /* 0x00000027b9047c20 */ /* 0x000fe20008410000 */
[----:B------:R-:W-:Y:S01]  /*1b610*/  R2UR UR7, R5 ;  /* 0x00000000050772ca */ /* 0x000fe200000e0000 */
[----:B------:R-:W-:Y:S01]  /*1b620*/  FMUL.FTZ R185, R176, UR39 ;  /* 0x00000027b0b97c20 */ /* 0x000fe20008410000 */
[----:B------:R-:W-:Y:S01]  /*1b630*/  FMUL.FTZ R176, R178, UR39 ;  /* 0x00000027b2b07c20 */ /* 0x000fe20008410000 */
[----:B------:R-:W-:Y:S01]  /*1b640*/  FMUL.FTZ R178, R179, UR39 ;  /* 0x00000027b3b27c20 */ /* 0x000fe20008410000 */
[----:B------:R-:W-:Y:S01]  /*1b650*/  FMUL.FTZ R179, R182, UR39 ;  /* 0x00000027b6b37c20 */ /* 0x000fe20008410000 */
[----:B------:R-:W1:Y:S01]  /*1b660*/  MUFU.TANH R4, R4 ;  /* 0x0000000400047308 */ /* 0x000e620000002400 */
[----:B------:R-:W-:Y:S01]  /*1b670*/  FMUL.FTZ R182, R157, UR39 ;  /* 0x000000279db67c20 */ /* 0x000fe20008410000 */
[----:B------:R-:W-:-:S06]  /*1b680*/  FMUL.FTZ R157, R183, UR39 ;  /* 0x00000027b79d7c20 */ /* 0x000fcc0008410000 */
[----:B------:R-:W2:Y:S08]  /*1b690*/  MUFU.TANH R185, R185 ;  /* 0x000000b900b97308 */ /* 0x000eb00000002400 */
[----:B------:R-:W3:Y:S08]  /*1b6a0*/  MUFU.TANH R182, R182 ;  /* 0x000000b600b67308 */ /* 0x000ef00000002400 */
[----:B------:R-:W4:Y:S08]  /*1b6b0*/  MUFU.TANH R176, R176 ;  /* 0x000000b000b07308 */ /* 0x000f300000002400 */
[----:B------:R-:W5:Y:S08]  /*1b6c0*/  MUFU.TANH R178, R178 ;  /* 0x000000b200b27308 */ /* 0x000f700000002400 */
[----:B------:R-:W5:Y:S08]  /*1b6d0*/  MUFU.TANH R179, R179 ;  /* 0x000000b300b37308 */ /* 0x000f700000002400 */
[----:B------:R-:W5:Y:S01]  /*1b6e0*/  MUFU.TANH R157, R157 ;  /* 0x0000009d009d7308 */ /* 0x000f620000002400 */
[----:B------:R-:W-:-:S02]  /*1b6f0*/  WARPGROUP.DEPBAR.LE gsb0, 0x0 ;  /* 0x00008000000079c5 */ /* 0x000fc40000010000 */
[----:B------:R-:W-:-:S06]  /*1b700*/  WARPGROUP.ARRIVE ;  /* 0x00000000000079c5 */ /* 0x000fcc0000000000 */
[----:B------:R-:W-:Y:S01]  /*1b710*/  HGMMA.64x256x16.F32.BF16 R24, R196, gdesc[UR4].tnspB, R24, gsb0 ;  /* 0x43e00004c4187df0 */ /* 0x000fe20008001818 */
[----:B------:R-:W-:Y:S02]  /*1b720*/  R2UR UR6, R2 ;  /* 0x00000000020672ca */ /* 0x000fe400000e0000 */
[----:B0-----:R-:W-:Y:S02]  /*1b730*/  FMNMX.FTZ R2, R0, R8, !PT ;  /* 0x0000000800027209 */ /* 0x001fe40007810000 */
[----:B------:R-:W-:Y:S02]  /*1b740*/  R2UR UR7, R3 ;  /* 0x00000000030772ca */ /* 0x000fe400000e0000 */
[----:B-1----:R-:W-:-:S04]  /*1b750*/  FMNMX.FTZ R2, R4, R2, !PT ;  /* 0x0000000204027209 */ /* 0x002fc80007810000 */
[----:B------:R-:W-:-:S04]  /*1b760*/  FMNMX.FTZ R2, R14, R2, !PT ;  /* 0x000000020e027209 */ /* 0x000fc80007810000 */
[----:B------:R-:W-:-:S04]  /*1b770*/  FMNMX.FTZ R2, R15, R2, !PT ;  /* 0x000000020f027209 */ /* 0x000fc80007810000 */
[----:B--2---:R-:W-:-:S04]  /*1b780*/  FMNMX.FTZ R2, R185, R2, !PT ;  /* 0x00000002b9027209 */ /* 0x004fc80007810000 */
[----:B------:R-:W-:-:S04]  /*1b790*/  FMNMX.FTZ R2, R177, R2, !PT ;  /* 0x00000002b1027209 */ /* 0x000fc80007810000 */
        /* <DEDUP_REMOVED lines=13> */
[----:B---3--:R-:W-:-:S05]  /*1b870*/  FMNMX.FTZ R2, R182, R2, !PT ;  /* 0x00000002b6027209 */ /* 0x008fca0007810000 */
[----:B------:R-:W0:Y:S02]  /*1b880*/  SHFL.BFLY PT, R3, R2, 0x2, 0x1f ;  /* 0x0c401f0002037f89 */ /* 0x000e2400000e0000 */
[----:B0-----:R-:W-:Y:S01]  /*1b890*/  FMNMX.FTZ R3, R2, R3, !PT ;  /* 0x0000000302037209 */ /* 0x001fe20007810000 */
[----:B------:R-:W-:-:S04]  /*1b8a0*/  IMAD.U32 R2, RZ, RZ, UR38 ;  /* 0x00000026ff027e24 */ /* 0x000fc8000f8e00ff */
[----:B------:R-:W0:Y:S02]  /*1b8b0*/  SHFL.BFLY PT, R5, R3, 0x1, 0x1f ;  /* 0x0c201f0003057f89 */ /* 0x000e2400000e0000 */
[----:B0-----:R-:W-:Y:S02]  /*1b8c0*/  FMNMX.FTZ R5, R3, R5, !PT ;  /* 0x0000000503057209 */ /* 0x001fe40007810000 */
[----:B------:R-:W-:-:S03]  /*1b8d0*/  FMNMX.FTZ R3, R10, R7, !PT ;  /* 0x000000070a037209 */ /* 0x000fc60007810000 */
[----:B------:R-:W-:Y:S01]  /*1b8e0*/  FADD.FTZ R8, -R5, R8 ;  /* 0x0000000805087221 */ /* 0x000fe20000010100 */
[----:B------:R-:W-:-:S03]  /*1b8f0*/  FMNMX.FTZ R183, R12, R3, !PT ;  /* 0x000000030cb77209 */ /* 0x000fc60007810000 */
[-C--:B------:R-:W-:Y:S01]  /*1b900*/  FMUL.FTZ R3, R8, R2.reuse ;  /* 0x0000000208037220 */ /* 0x080fe20000410000 */
[----:B------:R-:W-:Y:S01]  /*1b910*/  FMNMX.FTZ R8, R13, R183, !PT ;  /* 0x000000b70d087209 */ /* 0x000fe20007810000 */
[----:B------:R-:W-:-:S03]  /*1b920*/  FMUL.FTZ R183, R5, R2 ;  /* 0x0000000205b77220 */ /* 0x000fc60000410000 */
[----:B------:R-:W-:Y:S01]  /*1b930*/  FMNMX.FTZ R8, R184, R8, !PT ;  /* 0x00000008b8087209 */ /* 0x000fe20007810000 */
[-CC-:B------:R-:W-:Y:S01]  /*1b940*/  FFMA.FTZ R208, R0, R2.reuse, -R183.reuse ;  /* 0x0000000200d07223 */ /* 0x180fe200000108b7 */
[--C-:B------:R-:W-:Y:S01]  /*1b950*/  FFMA.FTZ R4, R4, R2, -R183.reuse ;  /* 0x0000000204047223 */ /* 0x100fe200000108b7 */
[----:B------:R-:W-:Y:S01]  /*1b960*/  MUFU.EX2 R3, R3 ;  /* 0x0000000300037308 */ /* 0x000fe20000000800 */
[----:B----4-:R-:W-:Y:S01]  /*1b970*/  FMNMX.FTZ R8, R176, R8, !PT ;  /* 0x00000008b0087209 */ /* 0x010fe20007810000 */
[-CC-:B------:R-:W-:Y:S01]  /*1b980*/  FFMA.FTZ R210, R14, R2.reuse, -R183.reuse ;  /* 0x000000020ed27223 */ /* 0x180fe200000108b7 */
[-CC-:B------:R-:W-:Y:S01]  /*1b990*/  FFMA.FTZ R186, R15, R2.reuse, -R183.reuse ;  /* 0x000000020fba7223 */ /* 0x180fe200000108b7 */
[--C-:B------:R-:W-:Y:S01]  /*1b9a0*/  FFMA.FTZ R204, R185, R2, -R183.reuse ;  /* 0x00000002b9cc7223 */ /* 0x100fe200000108b7 */
[----:B-----5:R-:W-:Y:S01]  /*1b9b0*/  FMNMX.FTZ R8, R178, R8, !PT ;  /* 0x00000008b2087209 */ /* 0x020fe20007810000 */
[-CC-:B------:R-:W-:Y:S01]  /*1b9c0*/  FFMA.FTZ R14, R177, R2.reuse, -R183.reuse ;  /* 0x00000002b10e7223 */ /* 0x180fe200000108b7 */
[--C-:B------:R-:W-:Y:S01]  /*1b9d0*/  FFMA.FTZ R206, R180, R2, -R183.reuse ;  /* 0x00000002b4ce7223 */ /* 0x100fe200000108b7 */
[----:B------:R-:W0:Y:S01]  /*1b9e0*/  MUFU.EX2 R208, R208 ;  /* 0x000000d000d07308 */ /* 0x000e220000000800 */
[----:B------:R-:W-:Y:S01]  /*1b9f0*/  FMNMX.FTZ R0, R179, R8, !PT ;  /* 0x00000008b3007209 */ /* 0x000fe20007810000 */
[-CC-:B------:R-:W-:Y:S01]  /*1ba00*/  FFMA.FTZ R15, R181, R2.reuse, -R183.reuse ;  /* 0x00000002b50f7223 */ /* 0x180fe200000108b7 */
[-CC-:B------:R-:W-:Y:S01]  /*1ba10*/  FFMA.FTZ R200, R168, R2.reuse, -R183.reuse ;  /* 0x00000002a8c87223 */ /* 0x180fe200000108b7 */
[--C-:B------:R-:W-:Y:S01]  /*1ba20*/  FFMA.FTZ R168, R169, R2, -R183.reuse ;  /* 0x00000002a9a87223 */ /* 0x100fe200000108b7 */
[----:B------:R-:W-:Y:S01]  /*1ba30*/  FMNMX.FTZ R0, R157, R0, !PT ;  /* 0x000000009d007209 */ /* 0x000fe20007810000 */
[-CC-:B------:R-:W-:Y:S01]  /*1ba40*/  FFMA.FTZ R202, R172, R2.reuse, -R183.reuse ;  /* 0x00000002acca7223 */ /* 0x180fe200000108b7 */
[--C-:B------:R-:W-:Y:S01]  /*1ba50*/  FFMA.FTZ R169, R173, R2, -R183.reuse ;  /* 0x00000002ada97223 */ /* 0x100fe200000108b7 */
[----:B------:R-:W1:Y:S01]  /*1ba60*/  MUFU.EX2 R8, R4 ;  /* 0x0000000400087308 */ /* 0x000e620000000800 */
[----:B------:R-:W-:Y:S01]  /*1ba70*/  FMNMX.FTZ R0, R170, R0, !PT ;  /* 0x00000000aa007209 */ /* 0x000fe20007810000 */
[----:B------:R-:W-:-:S03]  /*1ba80*/  FFMA.FTZ R182, R182, R2, -R183 ;  /* 0x00000002b6b67223 */ /* 0x000fc600000108b7 */
[----:B------:R-:W-:-:S03]  /*1ba90*/  FMNMX.FTZ R0, R171, R0, !PT ;  /* 0x00000000ab007209 */ /* 0x000fc60007810000 */
[----:B------:R-:W2:Y:S01]  /*1baa0*/  MUFU.EX2 R210, R210 ;  /* 0x000000d200d27308 */ /* 0x000ea20000000800 */
[----:B------:R-:W-:Y:S01]  /*1bab0*/  FMNMX.FTZ R0, R174, R0, !PT ;  /* 0x00000000ae007209 */ /* 0x000fe20007810000 */
[----:B0-----:R-:W-:-:S03]  /*1bac0*/  FFMA.FTZ R21, R3, R21, R208 ;  /* 0x0000001503157223 */ /* 0x001fc600000100d0 */
[----:B------:R-:W-:-:S03]  /*1bad0*/  FMNMX.FTZ R0, R175, R0, !PT ;  /* 0x00000000af007209 */ /* 0x000fc60007810000 */
[----:B------:R-:W0:Y:S01]  /*1bae0*/  MUFU.EX2 R186, R186 ;  /* 0x000000ba00ba7308 */ /* 0x000e220000000800 */
[----:B------:R-:W-:Y:S01]  /*1baf0*/  FMNMX.FTZ R0, R162, R0, !PT ;  /* 0x00000000a2007209 */ /* 0x000fe20007810000 */
[C---:B-1----:R-:W-:Y:S01]  /*1bb00*/  FADD.FTZ R21, R8.reuse, R21 ;  /* 0x0000001508157221 */ /* 0x042fe20000010000 */
[----:B------:R-:W-:Y:S01]  /*1bb10*/  F2FP.BF16.F32.PACK_AB R208, R8, R208 ;  /* 0x000000d008d0723e */ /* 0x000fe200000010ff */
[----:B------:R-:W-:Y:S01]  /*1bb20*/  IMAD.MOV.U32 R8, RZ, RZ, R5 ;  /* 0x000000ffff087224 */ /* 0x000fe200078e0005 */
[----:B------:R-:W-:-:S03]  /*1bb30*/  FMNMX.FTZ R0, R163, R0, !PT ;  /* 0x00000000a3007209 */ /* 0x000fc60007810000 */
[----:B------:R-:W1:Y:S01]  /*1bb40*/  MUFU.EX2 R204, R204 ;  /* 0x000000cc00cc7308 */ /* 0x000e620000000800 */
[----:B------:R-:W-:Y:S01]  /*1bb50*/  FMNMX.FTZ R0, R166, R0, !PT ;  /* 0x00000000a6007209 */ /* 0x000fe20007810000 */
[----:B--2---:R-:W-:-:S03]  /*1bb60*/  FADD.FTZ R21, R210, R21 ;  /* 0x00000015d2157221 */ /* 0x004fc60000010000 */
[----:B------:R-:W-:-:S03]  /*1bb70*/  FMNMX.FTZ R0, R167, R0, !PT ;  /* 0x00000000a7007209 */ /* 0x000fc60007810000 */
[----:B------:R-:W2:Y:S01]  /*1bb80*/  MUFU.EX2 R14, R14 ;  /* 0x0000000e000e7308 */ /* 0x000ea20000000800 */
[----:B------:R-:W-:Y:S01]  /*1bb90*/  FMNMX.FTZ R0, R154, R0, !PT ;  /* 0x000000009a007209 */ /* 0x000fe20007810000 */
[C---:B0-----:R-:W-:Y:S01]  /*1bba0*/  FADD.FTZ R21, R186.reuse, R21 ;  /* 0x00000015ba157221 */ /* 0x041fe20000010000 */
[----:B------:R-:W-:Y:S02]  /*1bbb0*/  F2FP.BF16.F32.PACK_AB R210, R186, R210 ;  /* 0x000000d2bad2723e */ /* 0x000fe400000010ff */
[----:B------:R-:W-:-:S03]  /*1bbc0*/  FMNMX.FTZ R0, R155, R0, !PT ;  /* 0x000000009b007209 */ /* 0x000fc60007810000 */
[----:B------:R-:W0:Y:S01]  /*1bbd0*/  MUFU.EX2 R206, R206 ;  /* 0x000000ce00ce7308 */ /* 0x000e220000000800 */
[----:B------:R-:W-:Y:S01]  /*1bbe0*/  FMNMX.FTZ R0, R158, R0, !PT ;  /* 0x000000009e007209 */ /* 0x000fe20007810000 */
[----:B-1----:R-:W-:-:S03]  /*1bbf0*/  FADD.FTZ R21, R204, R21 ;  /* 0x00000015cc157221 */ /* 0x002fc60000010000 */
[----:B------:R-:W-:-:S03]  /*1bc00*/  FMNMX.FTZ R0, R159, R0, !PT ;  /* 0x000000009f007209 */ /* 0x000fc60007810000 */
[----:B------:R-:W1:Y:S01]  /*1bc10*/  MUFU.EX2 R15, R15 ;  /* 0x0000000f000f7308 */ /* 0x000e620000000800 */
[C---:B--2---:R-:W-:Y:S01]  /*1bc20*/  FADD.FTZ R21, R14.reuse, R21 ;  /* 0x000000150e157221 */ /* 0x044fe20000010000 */
[----:B------:R-:W2:Y:S01]  /*1bc30*/  SHFL.BFLY PT, R4, R0, 0x2, 0x1f ;  /* 0x0c401f0000047f89 */ /* 0x000ea200000e0000 */
[----:B------:R-:W-:-:S05]  /*1bc40*/  F2FP.BF16.F32.PACK_AB R204, R14, R204 ;  /* 0x000000cc0ecc723e */ /* 0x000fca00000010ff */
[----:B------:R-:W3:Y:S01]  /*1bc50*/  MUFU.EX2 R200, R200 ;  /* 0x000000c800c87308 */ /* 0x000ee20000000800 */
[----:B0-----:R-:W-:-:S07]  /*1bc60*/  FADD.FTZ R21, R206, R21 ;  /* 0x00000015ce157221 */ /* 0x001fce0000010000 */
[----:B------:R-:W0:Y:S01]  /*1bc70*/  MUFU.EX2 R168, R168 ;  /* 0x000000a800a87308 */ /* 0x000e220000000800 */
[C---:B-1----:R-:W-:Y:S01]  /*1bc80*/  FADD.FTZ R21, R15.reuse, R21 ;  /* 0x000000150f157221 */ /* 0x042fe20000010000 */
[----:B------:R-:W-:-:S06]  /*1bc90*/  F2FP.BF16.F32.PACK_AB R206, R15, R206 ;  /* 0x000000ce0fce723e */ /* 0x000fcc00000010ff */
[----:B------:R-:W1:Y:S01]  /*1bca0*/  MUFU.EX2 R202, R202 ;  /* 0x000000ca00ca7308 */ /* 0x000e620000000800 */
[----:B---3--:R-:W-:Y:S01]  /*1bcb0*/  FADD.FTZ R21, R200, R21 ;  /* 0x00000015c8157221 */ /* 0x008fe20000010000 */
[----:B--2---:R-:W-:-:S05]  /*1bcc0*/  FMNMX.FTZ R0, R0, R4, !PT ;  /* 0x0000000400007209 */ /* 0x004fca0007810000 */
[----:B------:R-:W2:Y:S01]  /*1bcd0*/  SHFL.BFLY PT, R4, R0, 0x1, 0x1f ;  /* 0x0c201f0000047f89 */ /* 0x000ea200000e0000 */
[----:B------:R-:W3:Y:S01]  /*1bce0*/  MUFU.EX2 R169, R169 ;  /* 0x000000a900a97308 */ /* 0x000ee20000000800 */
[C---:B0-----:R-:W-:Y:S01]  /*1bcf0*/  FADD.FTZ R21, R168.reuse, R21 ;  /* 0x00000015a8157221 */ /* 0x041fe20000010000 */
[----:B------:R-:W-:-:S03]  /*1bd00*/  F2FP.BF16.F32.PACK_AB R200, R168, R200 ;  /* 0x000000c8a8c8723e */ /* 0x000fc600000010ff */
[----:B-1----:R-:W-:-:S04]  /*1bd10*/  FADD.FTZ R21, R202, R21 ;  /* 0x00000015ca157221 */ /* 0x002fc80000010000 */
[C---:B---3--:R-:W-:Y:S01]  /*1bd20*/  FADD.FTZ R21, R169.reuse, R21 ;  /* 0x00000015a9157221 */ /* 0x048fe20000010000 */
[----:B------:R-:W-:Y:S01]  /*1bd30*/  F2FP.BF16.F32.PACK_AB R202, R169, R202 ;  /* 0x000000caa9ca723e */ /* 0x000fe200000010ff */
[----:B------:R-:W-:Y:S02]  /*1bd40*/  WARPGROUP.DEPBAR.LE gsb0, 0x0 ;  /* 0x00008000000079c5 */ /* 0x000fe40000010000 */
[----:B------:R-:W-:Y:S01]  /*1bd50*/  WARPGROUP.ARRIVE ;  /* 0x00000000000079c5 */ /* 0x000fe20000000000 */
[----:B--2---:R-:W-:Y:S01]  /*1bd60*/  FMNMX.FTZ R4, R0, R4, !PT ;  /* 0x0000000400047209 */ /* 0x004fe20007810000 */
[-CC-:B------:R-:W-:Y:S01]  /*1bd70*/  FFMA.FTZ R196, R160, R2.reuse, -R183.reuse ;  /* 0x00000002a0c47223 */ /* 0x180fe200000108b7 */
[-C--:B------:R-:W-:Y:S01]  /*1bd80*/  FFMA.FTZ R198, R164, R2.reuse, -R183 ;  /* 0x00000002a4c67223 */ /* 0x080fe200000108b7 */
[----:B------:R-:W-:Y:S01]  /*1bd90*/  @!P1 PRMT R164, RZ, 0x654, R11 ;  /* 0x00000654ffa49816 */ /* 0x000fe2000000000b */
[-C--:B------:R-:W-:Y:S01]  /*1bda0*/  FFMA.FTZ R160, R161, R2.reuse, -R183 ;  /* 0x00000002a1a07223 */ /* 0x080fe200000108b7 */
[----:B------:R-:W-:Y:S01]  /*1bdb0*/  HGMMA.64x256x16.F32.BF16 R24, R192, gdesc[UR4].tnspB, R24, gsb0 ;  /* 0x43e00004c0187df0 */ /* 0x000fe20008001818 */
[----:B------:R-:W-:Y:S01]  /*1bdc0*/  FADD.FTZ R0, -R4, R7 ;  /* 0x0000000704007221 */ /* 0x000fe20000010100 */
[----:B------:R-:W0:Y:S01]  /*1bdd0*/  MUFU.EX2 R196, R196 ;  /* 0x000000c400c47308 */ /* 0x000e220000000800 */
[----:B------:R-:W-:-:S02]  /*1bde0*/  FFMA.FTZ R161, R165, R2, -R183 ;  /* 0x00000002a5a17223 */ /* 0x000fc400000108b7 */
[----:B------:R-:W-:-:S05]  /*1bdf0*/  FMUL.FTZ R0, R0, R2 ;  /* 0x0000000200007220 */ /* 0x000fca0000410000 */
[----:B------:R-:W1:Y:S08]  /*1be00*/  MUFU.EX2 R160, R160 ;  /* 0x000000a000a07308 */ /* 0x000e700000000800 */
[----:B------:R-:W-:Y:S01]  /*1be10*/  MUFU.EX2 R0, R0 ;  /* 0x0000000000007308 */ /* 0x000fe20000000800 */
[----:B0-----:R-:W-:-:S07]  /*1be20*/  FADD.FTZ R21, R196, R21 ;  /* 0x00000015c4157221 */ /* 0x001fce0000010000 */
[----:B------:R-:W0:Y:S01]  /*1be30*/  MUFU.EX2 R198, R198 ;  /* 0x000000c600c67308 */ /* 0x000e220000000800 */
[C---:B-1----:R-:W-:Y:S01]  /*1be40*/  FADD.FTZ R21, R160.reuse, R21 ;  /* 0x00000015a0157221 */ /* 0x042fe20000010000 */
[----:B------:R-:W-:-:S06]  /*1be50*/  F2FP.BF16.F32.PACK_AB R196, R160, R196 ;  /* 0x000000c4a0c4723e */ /* 0x000fcc00000010ff */
[----:B------:R-:W1:Y:S08]  /*1be60*/  MUFU.EX2 R161, R161 ;  /* 0x000000a100a17308 */ /* 0x000e700000000800 */
[----:B------:R-:W-:Y:S01]  /*1be70*/  MUFU.EX2 R7, R182 ;  /* 0x000000b600077308 */ /* 0x000fe20000000800 */
[----:B0-----:R-:W-:-:S04]  /*1be80*/  FADD.FTZ R21, R198, R21 ;  /* 0x00000015c6157221 */ /* 0x001fc80000010000 */
[C---:B-1----:R-:W-:Y:S01]  /*1be90*/  FADD.FTZ R21, R161.reuse, R21 ;  /* 0x00000015a1157221 */ /* 0x042fe20000010000 */
[----:B------:R-:W-:Y:S01]  /*1bea0*/  F2FP.BF16.F32.PACK_AB R198, R161, R198 ;  /* 0x000000c6a1c6723e */ /* 0x000fe200000010ff */
[----:B------:R-:W-:Y:S02]  /*1beb0*/  WARPGROUP.DEPBAR.LE gsb0, 0x0 ;  /* 0x00008000000079c5 */ /* 0x000fe40000010000 */
[-CC-:B------:R-:W-:Y:S01]  /*1bec0*/  FFMA.FTZ R192, R152, R2.reuse, -R183.reuse ;  /* 0x0000000298c07223 */ /* 0x180fe200000108b7 */
[-CC-:B------:R-:W-:Y:S01]  /*1bed0*/  FFMA.FTZ R152, R153, R2.reuse, -R183.reuse ;  /* 0x0000000299987223 */ /* 0x180fe200000108b7 */
[-C--:B------:R-:W-:Y:S01]  /*1bee0*/  FMUL.FTZ R153, R4, R2.reuse ;  /* 0x0000000204997220 */ /* 0x080fe20000410000 */
[-C--:B------:R-:W-:Y:S01]  /*1bef0*/  FFMA.FTZ R194, R156, R2.reuse, -R183 ;  /* 0x000000029cc27223 */ /* 0x080fe200000108b7 */
[----:B------:R-:W-:Y:S02]  /*1bf00*/  @!P1 SYNCS.ARRIVE.TRANS64.RED.A1T0 RZ, [R164+URZ], RZ ;  /* 0x000000ffa4ff99a7 */ /* 0x000fe4000810043f */
[-CC-:B------:R-:W-:Y:S01]  /*1bf10*/  FFMA.FTZ R209, R10, R2.reuse, -R153.reuse ;  /* 0x000000020ad17223 */ /* 0x180fe20000010899 */
[-CC-:B------:R-:W-:Y:S01]  /*1bf20*/  FFMA.FTZ R10, R12, R2.reuse, -R153.reuse ;  /* 0x000000020c0a7223 */ /* 0x180fe20000010899 */
[-CC-:B------:R-:W-:Y:S01]  /*1bf30*/  FFMA.FTZ R211, R13, R2.reuse, -R153.reuse ;  /* 0x000000020dd37223 */ /* 0x180fe20000010899 */
[-CC-:B------:R-:W-:Y:S01]  /*1bf40*/  FFMA.FTZ R13, R184, R2.reuse, -R153.reuse ;  /* 0x00000002b80d7223 */ /* 0x180fe20000010899 */
[-CC-:B------:R-:W-:Y:S01]  /*1bf50*/  FFMA.FTZ R205, R176, R2.reuse, -R153.reuse ;  /* 0x00000002b0cd7223 */ /* 0x180fe20000010899 */
[-CC-:B------:R-:W-:Y:S01]  /*1bf60*/  FFMA.FTZ R156, R178, R2.reuse, -R153.reuse ;  /* 0x00000002b29c7223 */ /* 0x180fe20000010899 */
[----:B------:R-:W0:Y:S01]  /*1bf70*/  MUFU.EX2 R209, R209 ;  /* 0x000000d100d17308 */ /* 0x000e220000000800 */
[-CC-:B------:R-:W-:Y:S01]  /*1bf80*/  FFMA.FTZ R207, R179, R2.reuse, -R153.reuse ;  /* 0x00000002b3cf7223 */ /* 0x180fe20000010899 */
[-CC-:B------:R-:W-:Y:S01]  /*1bf90*/  FFMA.FTZ R12, R157, R2.reuse, -R153.reuse ;  /* 0x000000029d0c7223 */ /* 0x180fe20000010899 */
[-CC-:B------:R-:W-:Y:S01]  /*1bfa0*/  FFMA.FTZ R201, R170, R2.reuse, -R153.reuse ;  /* 0x00000002aac97223 */ /* 0x180fe20000010899 */
[-CC-:B------:R-:W-:Y:S01]  /*1bfb0*/  FFMA.FTZ R197, R162, R2.reuse, -R153.reuse ;  /* 0x00000002a2c57223 */ /* 0x180fe20000010899 */
[-CC-:B------:R-:W-:Y:S01]  /*1bfc0*/  FFMA.FTZ R157, R171, R2.reuse, -R153.reuse ;  /* 0x00000002ab9d7223 */ /* 0x180fe20000010899 */
[-CC-:B------:R-:W-:Y:S01]  /*1bfd0*/  FFMA.FTZ R203, R174, R2.reuse, -R153.reuse ;  /* 0x00000002aecb7223 */ /* 0x180fe20000010899 */
[-CC-:B------:R-:W-:Y:S01]  /*1bfe0*/  FFMA.FTZ R175, R175, R2.reuse, -R153.reuse ;  /* 0x00000002afaf7223 */ /* 0x180fe20000010899 */
[----:B------:R-:W1:Y:S01]  /*1bff0*/  MUFU.EX2 R10, R10 ;  /* 0x0000000a000a7308 */ /* 0x000e620000000800 */
[-CC-:B------:R-:W-:Y:S01]  /*1c000*/  FFMA.FTZ R163, R163, R2.reuse, -R153.reuse ;  /* 0x00000002a3a37223 */ /* 0x180fe20000010899 */
[-CC-:B------:R-:W-:Y:S01]  /*1c010*/  FFMA.FTZ R199, R166, R2.reuse, -R153.reuse ;  /* 0x00000002a6c77223 */ /* 0x180fe20000010899 */
[----:B------:R2:W-:Y:S01]  /*1c020*/  @!P1 SYNCS.ARRIVE.TRANS64.RED.A1T0 RZ, [R9+URZ], RZ ;  /* 0x000000ff09ff99a7 */ /* 0x0005e2000810043f */
[-CC-:B------:R-:W-:Y:S01]  /*1c030*/  FFMA.FTZ R193, R154, R2.reuse, -R153.reuse ;  /* 0x000000029ac17223 */ /* 0x180fe20000010899 */
[-CC-:B------:R-:W-:Y:S01]  /*1c040*/  FFMA.FTZ R155, R155, R2.reuse, -R153.reuse ;  /* 0x000000029b9b7223 */ /* 0x180fe20000010899 */
[----:B------:R-:W-:-:S02]  /*1c050*/  FFMA.FTZ R158, R158, R2, -R153 ;  /* 0x000000029e9e7223 */ /* 0x000fc40000010899 */
[----:B------:R-:W3:Y:S01]  /*1c060*/  MUFU.EX2 R211, R211 ;  /* 0x000000d300d37308 */ /* 0x000ee20000000800 */
[----:B0-----:R-:W-:-:S07]  /*1c070*/  FFMA.FTZ R20, R0, R20, R209 ;  /* 0x0000001400147223 */ /* 0x001fce00000100d1 */
[----:B------:R-:W0:Y:S01]  /*1c080*/  MUFU.EX2 R13, R13 ;  /* 0x0000000d000d7308 */ /* 0x000e220000000800 */
[C---:B-1----:R-:W-:Y:S01]  /*1c090*/  FADD.FTZ R20, R10.reuse, R20 ;  /* 0x000000140a147221 */ /* 0x042fe20000010000 */
[----:B------:R-:W-:Y:S01]  /*1c0a0*/  F2FP.BF16.F32.PACK_AB R209, R10, R209 ;  /* 0x000000d10ad1723e */ /* 0x000fe200000010ff */
[----:B------:R-:W-:-:S05]  /*1c0b0*/  IMAD.MOV.U32 R10, RZ, RZ, R220 ;  /* 0x000000ffff0a7224 */ /* 0x000fca00078e00dc */
[----:B------:R-:W1:Y:S01]  /*1c0c0*/  MUFU.EX2 R205, R205 ;  /* 0x000000cd00cd7308 */ /* 0x000e620000000800 */
[----:B---3--:R-:W-:-:S07]  /*1c0d0*/  FADD.FTZ R20, R211, R20 ;  /* 0x00000014d3147221 */ /* 0x008fce0000010000 */
[----:B------:R-:W3:Y:S01]  /*1c0e0*/  MUFU.EX2 R156, R156 ;  /* 0x0000009c009c7308 */ /* 0x000ee20000000800 */
[----:B0-----:R-:W-:Y:S01]  /*1c0f0*/  FADD.FTZ R162, R13, R20 ;  /* 0x000000140da27221 */ /* 0x001fe20000010000 */
[-CC-:B------:R-:W-:Y:S01]  /*1c100*/  FFMA.FTZ R20, R167, R2.reuse, -R153.reuse ;  /* 0x00000002a7147223 */ /* 0x180fe20000010899 */
[----:B------:R-:W-:Y:S01]  /*1c110*/  FFMA.FTZ R153, R159, R2, -R153 ;  /* 0x000000029f997223 */ /* 0x000fe20000010899 */
[----:B------:R-:W-:-:S04]  /*1c120*/  F2FP.BF16.F32.PACK_AB R211, R13, R211 ;  /* 0x000000d30dd3723e */ /* 0x000fc800000010ff */
[----:B------:R-:W0:Y:S01]  /*1c130*/  MUFU.EX2 R207, R207 ;  /* 0x000000cf00cf7308 */ /* 0x000e220000000800 */
[----:B-1----:R-:W-:-:S07]  /*1c140*/  FADD.FTZ R162, R205, R162 ;  /* 0x000000a2cda27221 */ /* 0x002fce0000010000 */
[----:B------:R-:W1:Y:S01]  /*1c150*/  MUFU.EX2 R12, R12 ;  /* 0x0000000c000c7308 */ /* 0x000e620000000800 */
[C---:B---3--:R-:W-:Y:S01]  /*1c160*/  FADD.FTZ R162, R156.reuse, R162 ;  /* 0x000000a29ca27221 */ /* 0x048fe20000010000 */
[----:B------:R-:W-:-:S06]  /*1c170*/  F2FP.BF16.F32.PACK_AB R205, R156, R205 ;  /* 0x000000cd9ccd723e */ /* 0x000fcc00000010ff */
[----:B------:R-:W3:Y:S01]  /*1c180*/  MUFU.EX2 R201, R201 ;  /* 0x000000c900c97308 */ /* 0x000ee20000000800 */
[----:B0-----:R-:W-:-:S07]  /*1c190*/  FADD.FTZ R162, R207, R162 ;  /* 0x000000a2cfa27221 */ /* 0x001fce0000010000 */
[----:B------:R-:W0:Y:S01]  /*1c1a0*/  MUFU.EX2 R157, R157 ;  /* 0x0000009d009d7308 */ /* 0x000e220000000800 */
[C---:B-1----:R-:W-:Y:S01]  /*1c1b0*/  FADD.FTZ R162, R12.reuse, R162 ;  /* 0x000000a20ca27221 */ /* 0x042fe20000010000 */
[----:B------:R-:W-:-:S06]  /*1c1c0*/  F2FP.BF16.F32.PACK_AB R207, R12, R207 ;  /* 0x000000cf0ccf723e */ /* 0x000fcc00000010ff */
[----:B------:R-:W1:Y:S01]  /*1c1d0*/  MUFU.EX2 R203, R203 ;  /* 0x000000cb00cb7308 */ /* 0x000e620000000800 */
[----:B---3--:R-:W-:-:S07]  /*1c1e0*/  FADD.FTZ R162, R201, R162 ;  /* 0x000000a2c9a27221 */ /* 0x008fce0000010000 */
[----:B------:R-:W3:Y:S01]  /*1c1f0*/  MUFU.EX2 R11, R175 ;  /* 0x000000af000b7308 */ /* 0x000ee20000000800 */
[C---:B0-----:R-:W-:Y:S01]  /*1c200*/  FADD.FTZ R162, R157.reuse, R162 ;  /* 0x000000a29da27221 */ /* 0x041fe20000010000 */
[----:B------:R-:W-:-:S06]  /*1c210*/  F2FP.BF16.F32.PACK_AB R201, R157, R201 ;  /* 0x000000c99dc9723e */ /* 0x000fcc00000010ff */
[----:B------:R-:W0:Y:S01]  /*1c220*/  MUFU.EX2 R197, R197 ;  /* 0x000000c500c57308 */ /* 0x000e220000000800 */
[----:B-1----:R-:W-:-:S07]  /*1c230*/  FADD.FTZ R162, R203, R162 ;  /* 0x000000a2cba27221 */ /* 0x002fce0000010000 */
[----:B--2---:R-:W1:Y:S01]  /*1c240*/  MUFU.EX2 R9, R163 ;  /* 0x000000a300097308 */ /* 0x004e620000000800 */
[C---:B---3--:R-:W-:Y:S01]  /*1c250*/  FADD.FTZ R162, R11.reuse, R162 ;  /* 0x000000a20ba27221 */ /* 0x048fe20000010000 */
[----:B------:R-:W-:-:S06]  /*1c260*/  F2FP.BF16.F32.PACK_AB R203, R11, R203 ;  /* 0x000000cb0bcb723e */ /* 0x000fcc00000010ff */
[----:B------:R-:W2:Y:S01]  /*1c270*/  MUFU.EX2 R199, R199 ;  /* 0x000000c700c77308 */ /* 0x000ea20000000800 */
[----:B0-----:R-:W-:-:S07]  /*1c280*/  FADD.FTZ R162, R197, R162 ;  /* 0x000000a2c5a27221 */ /* 0x001fce0000010000 */
[----:B------:R-:W0:Y:S01]  /*1c290*/  MUFU.EX2 R20, R20 ;  /* 0x0000001400147308 */ /* 0x000e220000000800 */
[C---:B-1----:R-:W-:Y:S01]  /*1c2a0*/  FADD.FTZ R162, R9.reuse, R162 ;  /* 0x000000a209a27221 */ /* 0x042fe20000010000 */
[----:B------:R-:W-:Y:S01]  /*1c2b0*/  F2FP.BF16.F32.PACK_AB R197, R9, R197 ;  /* 0x000000c509c5723e */ /* 0x000fe200000010ff */
[----:B------:R-:W-:-:S05]  /*1c2c0*/  IMAD.MOV.U32 R9, RZ, RZ, R221 ;  /* 0x000000ffff097224 */ /* 0x000fca00078e00dd */
        /* <DEDUP_REMOVED lines=8> */
[----:B--2---:R-:W-:-:S07]  /*1c350*/  FADD.FTZ R162, R193, R162 ;  /* 0x000000a2c1a27221 */ /* 0x004fce0000010000 */
[----:B------:R-:W2:Y:S01]  /*1c360*/  MUFU.EX2 R194, R194 ;  /* 0x000000c200c27308 */ /* 0x000ea20000000800 */
[C---:B0-----:R-:W-:Y:S01]  /*1c370*/  FADD.FTZ R21, R152.reuse, R21 ;  /* 0x0000001598157221 */ /* 0x041fe20000010000 */
[----:B------:R-:W-:-:S06]  /*1c380*/  F2FP.BF16.F32.PACK_AB R192, R152, R192 ;  /* 0x000000c098c0723e */ /* 0x000fcc00000010ff */
[----:B------:R-:W0:Y:S01]  /*1c390*/  MUFU.EX2 R158, R158 ;  /* 0x0000009e009e7308 */ /* 0x000e220000000800 */
[C---:B-1----:R-:W-:Y:S01]  /*1c3a0*/  FADD.FTZ R162, R155.reuse, R162 ;  /* 0x000000a29ba27221 */ /* 0x042fe20000010000 */
[----:B------:R-:W-:-:S06]  /*1c3b0*/  F2FP.BF16.F32.PACK_AB R193, R155, R193 ;  /* 0x000000c19bc1723e */ /* 0x000fcc00000010ff */
[----:B------:R-:W1:Y:S01]  /*1c3c0*/  MUFU.EX2 R153, R153 ;  /* 0x0000009900997308 */ /* 0x000e620000000800 */
[----:B--2---:R-:W-:Y:S01]  /*1c3d0*/  FADD.FTZ R21, R194, R21 ;  /* 0x00000015c2157221 */ /* 0x004fe20000010000 */
[----:B------:R-:W-:-:S03]  /*1c3e0*/  F2FP.BF16.F32.PACK_AB R194, R7, R194 ;  /* 0x000000c207c2723e */ /* 0x000fc600000010ff */
[----:B------:R-:W-:Y:S01]  /*1c3f0*/  FADD.FTZ R21, R7, R21 ;  /* 0x0000001507157221 */ /* 0x000fe20000010000 */
[----:B------:R-:W-:Y:S02]  /*1c400*/  IMAD.MOV.U32 R7, RZ, RZ, R4 ;  /* 0x000000ffff077224 */ /* 0x000fe400078e0004 */
[----:B0-----:R-:W-:-:S04]  /*1c410*/  FADD.FTZ R162, R158, R162 ;  /* 0x000000a29ea27221 */ /* 0x001fc80000010000 */
[C---:B-1----:R-:W-:Y:S01]  /*1c420*/  FADD.FTZ R20, R153.reuse, R162 ;  /* 0x000000a299147221 */ /* 0x042fe20000010000 */
[----:B------:R-:W-:Y:S01]  /*1c430*/  F2FP.BF16.F32.PACK_AB R195, R153, R158 ;  /* 0x0000009e99c3723e */ /* 0x000fe200000010ff */
[----:B------:R-:W-:Y:S06]  /*1c440*/  @P2 BRA `(.L_x_845) ;  /* 0xffffffb000a82947 */ /* 0x000fec000383ffff */
.L_x_834:
[----:B------:R-:W-:Y:S05]  /*1c450*/  BSYNC B0 ;  /* 0x0000000000007941 */ /* 0x000fea0003800000 */
.L_x_833:
        /* <DEDUP_REMOVED lines=131> */
.L_x_846:
[----:B------:R-:W-:Y:S01]  /*1cc90*/  IMAD R0, R220, 0x8, R18 ;  /* 0x00000008dc007824 */ /* 0x000fe200078e0212 */
[----:B------:R-:W-:-:S04]  /*1cca0*/  SHF.L.U32 R6, R221, 0x1f, RZ ;  /* 0x0000001fdd067819 */ /* 0x000fc800000006ff */
[----:B------:R0:W1:Y:S01]  /*1ccb0*/  SYNCS.PHASECHK.TRANS64.TRYWAIT P2, [R0+URZ+0x38850], R6 ;  /* 0x03885006000075a7 */ /* 0x000062000804017f */
[----:B------:R-:W-:Y:S05]  /*1ccc0*/  @!P0 BRA `(.L_x_847) ;  /* 0x0000000000048947 */ /* 0x000fea0003800000 */
[----:B------:R-:W-:Y:S01]  /*1ccd0*/  BPT.TRAP 0x1 ;  /* 0x000000040000795c */ /* 0x000fe20000300000 */
.L_x_847:
[----:B------:R-:W-:Y:S01]  /*1cce0*/  VIADD R18, R18, 0x400 ;  /* 0x0000040012127836 */ /* 0x000fe20000000000 */
[----:B------:R-:W-:Y:S04]  /*1ccf0*/  BSSY B0, `(.L_x_848) ;  /* 0x0000008000007945 */ /* 0x000fe80003800000 */
[----:B------:R-:W-:-:S04]  /*1cd00*/  SHF.R.U32.HI R18, RZ, 0x4, R18 ;  /* 0x00000004ff127819 */ /* 0x000fc80000011612 */
[----:B------:R-:W-:-:S04]  /*1cd10*/  LOP3.LUT R18, R18, 0x3fff, RZ, 0xc0, !PT ;  /* 0x00003fff12127812 */ /* 0x000fc800078ec0ff */
[----:B------:R-:W-:-:S05]  /*1cd20*/  LOP3.LUT R3, R18, 0x2800000, RZ, 0xfc, !PT ;  /* 0x0280000012037812 */ /* 0x000fca00078efcff */
[----:B------:R-:W-:Y:S01]  /*1cd30*/  IMAD R3, R220, 0xa00, R3 ;  /* 0x00000a00dc037824 */ /* 0x000fe200078e0203 */
[----:B-1----:R-:W-:Y:S06]  /*1cd40*/  @P2 BRA `(.L_x_849) ;  /* 0x0000000000082947 */ /* 0x002fec0003800000 */
[----:B------:R-:W1:Y:S02]  /*1cd50*/  SYNCS.PHASECHK.TRANS64.TRYWAIT P0, [R0+URZ+0x38850], R6 ;  /* 0x03885006000075a7 */ /* 0x000e64000800017f */
[----:B-1----:R-:W-:Y:S05]  /*1cd60*/  @!P0 BRA `(.L_x_850) ;  /* 0x000000c800f48947 */ /* 0x002fea0003800000 */
.L_x_849:
[----:B------:R-:W-:Y:S05]  /*1cd70*/  BSYNC B0 ;  /* 0x0000000000007941 */ /* 0x000fea0003800000 */
.L_x_848:
[----:B01----:R-:W-:Y:S01]  /*1cd80*/  IMAD.MOV.U32 R6, RZ, RZ, R3 ;  /* 0x000000ffff067224 */ /* 0x003fe200078e0003 */
[----:B------:R-:W-:Y:S01]  /*1cd90*/  WARPGROUP.ARRIVE ;  /* 0x00000000000079c5 */ /* 0x000fe20000000000 */
[----:B------:R-:W-:Y:S02]  /*1cda0*/  IMAD.MOV.U32 R7, RZ, RZ, 0x40000040 ;  /* 0x40000040ff077424 */ /* 0x000fe400078e00ff */
[----:B------:R-:W-:Y:S01]  /*1cdb0*/  VIADD R220, R220, 0x1 ;  /* 0x00000001dcdc7836 */ /* 0x000fe20000000000 */
[----:B------:R-:W-:Y:S01]  /*1cdc0*/  R2UR UR6, R6 ;  /* 0x00000000060672ca */ /* 0x000fe200000e0000 */
[----:B------:R-:W-:Y:S01]  /*1cdd0*/  VIADD R6, R3, 0x80 ;  /* 0x0000008003067836 */ /* 0x000fe20000000000 */
[----:B------:R-:W-:Y:S01]  /*1cde0*/  R2UR UR7, R7 ;  /* 0x00000000070772ca */ /* 0x000fe200000e0000 */
[----:B------:R-:W-:Y:S01]  /*1cdf0*/  IMAD.MOV.U32 R7, RZ, RZ, 0x40000040 ;  /* 0x40000040ff077424 */ /* 0x000fe200078e00ff */
[----:B------:R-:W-:Y:S01]  /*1ce00*/  ISETP.NE.AND P2, PT, R220, 0x2, PT ;  /* 0x00000002dc00780c */ /* 0x000fe20003f45270 */
[----:B------:R-:W-:-:S02]  /*1ce10*/  @!P1 VIADD R12, R0, 0x38860 ;  /* 0x00038860000c9836 */ /* 0x000fc40000000000 */
[----:B------:R-:W-:Y:S01]  /*1ce20*/  IMAD.MOV.U32 R0, RZ, RZ, -0x800000 ;  /* 0xff800000ff007424 */ /* 0x000fe200078e00ff */
[----:B------:R-:W-:Y:S01]  /*1ce30*/  SEL R220, R220, RZ, P2 ;  /* 0x000000ffdcdc7207 */ /* 0x000fe20001000000 */
[----:B------:R-:W-:Y:S01]  /*1ce40*/  VIADD R236, R236, 0x1 ;  /* 0x00000001ecec7836 */ /* 0x000fe20000000000 */
[----:B------:R-:W-:-:S05]  /*1ce50*/  @!P1 PRMT R12, RZ, 0x654, R12 ;  /* 0x00000654ff0c9816 */ /* 0x000fca000000000c */
[----:B------:R-:W-:Y:S01]  /*1ce60*/  HGMMA.64x256x16.F32.BF16 R24, R208, gdesc[UR4].tnspB, R24, gsb0 ;  /* 0x43e00004d0187df0 */ /* 0x000fe20008001818 */
[----:B------:R-:W-:Y:S01]  /*1ce70*/  R2UR UR6, R6 ;  /* 0x00000000060672ca */ /* 0x000fe200000e0000 */
[----:B------:R-:W-:Y:S01]  /*1ce80*/  VIADD R6, R3, 0x100 ;  /* 0x0000010003067836 */ /* 0x000fe20000000000 */
[----:B------:R-:W-:Y:S01]  /*1ce90*/  R2UR UR7, R7 ;  /* 0x00000000070772ca */ /* 0x000fe200000e0000 */
[----:B------:R-:W-:Y:S01]  /*1cea0*/  IMAD.MOV.U32 R7, RZ, RZ, 0x40000040 ;  /* 0x40000040ff077424 */ /* 0x000fe200078e00ff */
[----:B------:R-:W-:Y:S02]  /*1ceb0*/  WARPGROUP.DEPBAR.LE gsb0, 0x0 ;  /* 0x00008000000079c5 */ /* 0x000fe40000010000 */
[----:B------:R-:W-:-:S15]  /*1cec0*/  WARPGROUP.ARRIVE ;  /* 0x00000000000079c5 */ /* 0x000fde0000000000 */
[----:B------:R-:W-:-:S06]  /*1ced0*/  NOP ;  /* 0x0000000000007918 */ /* 0x000fcc0000000000 */
        /* <DEDUP_REMOVED lines=12> */
[----:B------:R-:W0:Y:S01]  /*1cfa0*/  SHFL.BFLY PT, R3, R20, 0x2, 0x1f ;  /* 0x0c401f0014037f89 */ /* 0x000e2200000e0000 */
[----:B------:R-:W-:Y:S01]  /*1cfb0*/  MOV R7, 0x40000040 ;  /* 0x4000004000077802 */ /* 0x000fe20000000f00 */
[----:B0-----:R-:W-:Y:S01]  /*1cfc0*/  FADD.FTZ R8, R3, R20 ;  /* 0x0000001403087221 */ /* 0x001fe20000010000 */
[----:B------:R-:W-:Y:S02]  /*1cfd0*/  WARPGROUP.DEPBAR.LE gsb0, 0x0 ;  /* 0x00008000000079c5 */ /* 0x000fe40000010000 */
[----:B------:R-:W-:-:S15]  /*1cfe0*/  WARPGROUP.ARRIVE ;  /* 0x00000000000079c5 */ /* 0x000fde0000000000 */
[----:B------:R-:W-:-:S04]  /*1cff0*/  NOP ;  /* 0x0000000000007918 */ /* 0x000fc80000000000 */
[----:B------:R-:W-:Y:S01]  /*1d000*/  HGMMA.64x256x16.F32.BF16 R24, R196, gdesc[UR4].tnspB, R24, gsb0 ;  /* 0x43e00004c4187df0 */ /* 0x000fe20008001818 */
[----:B------:R-:W-:Y:S02]  /*1d010*/  R2UR UR6, R6 ;  /* 0x00000000060672ca */ /* 0x000fe400000e0000 */
[----:B------:R-:W-:Y:S01]  /*1d020*/  R2UR UR7, R7 ;  /* 0x00000000070772ca */ /* 0x000fe200000e0000 */
[----:B------:R-:W0:Y:S04]  /*1d030*/  SHFL.BFLY PT, R6, R21, 0x2, 0x1f ;  /* 0x0c401f0015067f89 */ /* 0x000e2800000e0000 */
[----:B------:R-:W1:Y:S01]  /*1d040*/  SHFL.BFLY PT, R7, R8, 0x1, 0x1f ;  /* 0x0c201f0008077f89 */ /* 0x000e6200000e0000 */
[----:B0-----:R-:W-:Y:S01]  /*1d050*/  FADD.FTZ R6, R6, R21 ;  /* 0x0000001506067221 */ /* 0x001fe20000010000 */
[----:B-1----:R-:W-:-:S04]  /*1d060*/  FADD.FTZ R14, R8, R7 ;  /* 0x00000007080e7221 */ /* 0x002fc80000010000 */
[----:B------:R-:W0:Y:S01]  /*1d070*/  SHFL.BFLY PT, R3, R6, 0x1, 0x1f ;  /* 0x0c201f0006037f89 */ /* 0x000e2200000e0000 */
[----:B------:R-:W-:Y:S01]  /*1d080*/  IMAD.MOV.U32 R7, RZ, RZ, RZ ;  /* 0x000000ffff077224 */ /* 0x000fe200078e00ff */
[----:B------:R-:W-:-:S13]  /*1d090*/  FSETP.NE.FTZ.AND P3, PT, R14, RZ, PT ;  /* 0x000000ff0e00720b */ /* 0x000fda0003f75000 */
[----:B------:R-:W1:Y:S01]  /*1d0a0*/  @P3 MUFU.LG2 R10, R14 ;  /* 0x0000000e000a3308 */ /* 0x000e620000000c00 */
[----:B0-----:R-:W-:Y:S01]  /*1d0b0*/  FADD.FTZ R13, R6, R3 ;  /* 0x00000003060d7221 */ /* 0x001fe20000010000 */
[----:B------:R-:W-:Y:S01]  /*1d0c0*/  SEL R6, RZ, 0x1, P2 ;  /* 0x00000001ff067807 */ /* 0x000fe20001000000 */
[----:B------:R-:W-:-:S03]  /*1d0d0*/  IMAD.MOV.U32 R3, RZ, RZ, -0x800000 ;  /* 0xff800000ff037424 */ /* 0x000fc600078e00ff */
[----:B------:R-:W-:Y:S02]  /*1d0e0*/  FSETP.NE.FTZ.AND P0, PT, R13, RZ, PT ;  /* 0x000000ff0d00720b */ /* 0x000fe40003f15000 */
[----:B------:R-:W-:Y:S01]  /*1d0f0*/  LOP3.LUT R221, R221, R6, RZ, 0x3c, !PT ;  /* 0x00000006dddd7212 */ /* 0x000fe200078e3cff */
[----:B------:R-:W-:Y:S02]  /*1d100*/  IMAD.MOV.U32 R6, RZ, RZ, RZ ;  /* 0x000000ffff067224 */ /* 0x000fe400078e00ff */
[----:B-1----:R-:W-:-:S04]  /*1d110*/  @P3 FMUL.FTZ R11, R10, 0.69314718246459960938 ;  /* 0x3f3172180a0b3820 */ /* 0x002fc80000410000 */
[----:B------:R-:W-:Y:S04]  /*1d120*/  @P3 MUFU.RCP R6, R14 ;  /* 0x0000000e00063308 */ /* 0x000fe80000001000 */
[C---:B------:R-:W-:Y:S01]  /*1d130*/  @P0 FMUL.FTZ R8, R2.reuse, 0.69314718246459960938 ;  /* 0x3f31721802080820 */ /* 0x040fe20000410000 */
[----:B------:R-:W-:-:S03]  /*1d140*/  @P3 FMUL.FTZ R2, R2, 0.69314718246459960938 ;  /* 0x3f31721802023820 */ /* 0x000fc60000410000 */
[----:B------:R-:W0:Y:S01]  /*1d150*/  @P0 MUFU.LG2 R9, R13 ;  /* 0x0000000d00090308 */ /* 0x000e220000000c00 */
[----:B------:R-:W-:-:S07]  /*1d160*/  @P3 FFMA.FTZ R3, R2, R4, R11 ;  /* 0x0000000402033223 */ /* 0x000fce000001000b */
[----:B------:R-:W1:Y:S01]  /*1d170*/  @P0 MUFU.RCP R7, R13 ;  /* 0x0000000d00070308 */ /* 0x000e620000001000 */
[----:B0-----:R-:W-:-:S04]  /*1d180*/  @P0 FMUL.FTZ R9, R9, 0.69314718246459960938 ;  /* 0x3f31721809090820 */ /* 0x001fc80000410000 */
[----:B------:R-:W-:Y:S01]  /*1d190*/  @P0 FFMA.FTZ R0, R8, R5, R9 ;  /* 0x0000000508000223 */ /* 0x000fe20000010009 */
[----:B------:R-:W-:Y:S01]  /*1d1a0*/  PLOP3.LUT P0, PT, PT, PT, PT, 0x8, 0x0 ;  /* 0x000000000000781c */ /* 0x000fe20003f0e170 */
        /* <DEDUP_REMOVED lines=15> */
[-C--:B0-----:R-:W-:Y:S01]  /*1d2a0*/  FMUL.FTZ R12, R40, R7.reuse ;  /* 0x00000007280c7220 */ /* 0x081fe20000410000 */
        /* <DEDUP_REMOVED lines=116> */
[----:B------:R-:W-:-:S07]  /*1d9f0*/  FMUL.FTZ R151, R151, R6 ;  /* 0x0000000697977220 */ /* 0x000fce0000410000 */
.L_x_764:
[----:B------:R-:W0:Y:S08]  /*1da00*/  S2UR UR5, SR_CgaCtaId ;  /* 0x00000000000579c3 */ /* 0x000e300000008800 */
[----:B------:R-:W-:Y:S06]  /*1da10*/  BAR.SYNC.DEFER_BLOCKING 0x5, 0x180 ;  /* 0x0146000000007b1d */ /* 0x000fec0000010000 */
[----:B------:R-:W-:Y:S01]  /*1da20*/  UMOV UR4, 0x400 ;  /* 0x0000040000047882 */ /* 0x000fe20000000000 */
[----:B------:R-:W-:Y:S01]  /*1da30*/  BSSY B0, `(.L_x_851) ;  /* 0x00002de000007945 */ /* 0x000fe20003800000 */
[----:B0-----:R-:W-:-:S06]  /*1da40*/  ULEA UR4, UR5, UR4, 0x18 ;  /* 0x0000000405047291 */ /* 0x001fcc000f8ec03f */
[----:B------:R-:W-:-:S05]  /*1da50*/  IMAD.U32 R18, RZ, RZ, UR4 ;  /* 0x00000004ff127e24 */ /* 0x000fca000f8e00ff */
[----:B------:R0:W1:Y:S01]  /*1da60*/  LDS.128 R120, [R18+0x388d0] ;  /* 0x0388d00012787984 */ /* 0x0000620000000c00 */
[----:B------:R-:W-:Y:S06]  /*1da70*/  BAR.ARV 0x4, 0x180 ;  /* 0x0106000000007b1d */ /* 0x000fec0000002000 */
[----:B------:R-:W-:Y:S05]  /*1da80*/  @P0 BRA `(.L_x_852) ;  /* 0x0000001c00fc0947 */ /* 0x000fea0003800000 */
[----:B------:R-:W2:Y:S04]  /*1da90*/  LDL R6, [R1+0x94] ;  /* 0x0000940001067983 */ /* 0x000ea80000100800 */
[----:B-1----:R-:W3:Y:S01]  /*1daa0*/  LDL R120, [R1+0x60] ;  /* 0x0000600001787983 */ /* 0x002ee20000100800 */
[----:B------:R-:W1:Y:S01]  /*1dab0*/  S2R R95, SR_SWINHI ;  /* 0x00000000005f7919 */ /* 0x000e620000002f00 */
[----:B------:R-:W-:Y:S01]  /*1dac0*/  F2FP.BF16.F32.PACK_AB R24, R25, R24 ;  /* 0x000000181918723e */ /* 0x000fe200000010ff */
[----:B------:R-:W-:Y:S01]  /*1dad0*/  ULDC.64 UR4, c[0x0][0xc00] ;  /* 0x0003000000047ab9 */ /* 0x000fe20000000a00 */
[----:B------:R-:W-:Y:S02]  /*1dae0*/  MOV R20, R18 ;  /* 0x0000001200147202 */ /* 0x000fe40000000f00 */
[----:B-1----:R-:W-:-:S02]  /*1daf0*/  MOV R21, R95 ;  /* 0x0000005f00157202 */ /* 0x002fc40000000f00 */
        /* <DEDUP_REMOVED lines=20> */
[----:B------:R-:W-:Y:S01]  /*1dc40*/  F2FP.BF16.F32.PACK_AB R139, R143, R142 ;  /* 0x0000008e8f8b723e */ /* 0x000fe200000010ff */
[----:B------:R-:W-:Y:S01]  /*1dc50*/  ULDC.64 UR6, c[0x0][0x208] ;  /* 0x0000820000067ab9 */ /* 0x000fe20000000a00 */
[----:B------:R-:W-:Y:S01]  /*1dc60*/  BAR.SYNC.DEFER_BLOCKING 0x1, 0x100 ;  /* 0x0044000000007b1d */ /* 0x000fe20000010000 */
[----:B--2---:R-:W-:-:S03]  /*1dc70*/  IMAD.WIDE R94, R6, 0x2, R20 ;  /* 0x00000002065e7825 */ /* 0x004fc600078e0214 */
[C---:B------:R-:W-:Y:S02]  /*1dc80*/  IADD3 R99, P1, R94.reuse, 0x20, RZ ;  /* 0x000000205e637810 */ /* 0x040fe40007f3e0ff */
[----:B------:R-:W-:Y:S02]  /*1dc90*/  IADD3 R112, P2, R94, 0x4060, RZ ;  /* 0x000040605e707810 */ /* 0x000fe40007f5e0ff */
[----:B------:R-:W-:Y:S02]  /*1dca0*/  LOP3.LUT R98, R99, 0x380, RZ, 0xc0, !PT ;  /* 0x0000038063627812 */ /* 0x000fe400078ec0ff */
[----:B------:R-:W-:Y:S02]  /*1dcb0*/  LOP3.LUT R113, R112, 0x380, RZ, 0xc0, !PT ;  /* 0x0000038070717812 */ /* 0x000fe400078ec0ff */
[----:B------:R-:W-:Y:S02]  /*1dcc0*/  SHF.R.U64 R98, R98, 0x3, RZ ;  /* 0x0000000362627819 */ /* 0x000fe400000012ff */
[----:B------:R-:W-:-:S02]  /*1dcd0*/  SHF.R.U64 R113, R113, 0x3, RZ ;  /* 0x0000000371717819 */ /* 0x000fc400000012ff */
[----:B------:R-:W-:Y:S01]  /*1dce0*/  LOP3.LUT R98, R98, R99, RZ, 0x3c, !PT ;  /* 0x0000006362627212 */ /* 0x000fe200078e3cff */
[--C-:B------:R-:W-:Y:S01]  /*1dcf0*/  IMAD.X R99, RZ, RZ, R95.reuse, P1 ;  /* 0x000000ffff637224 */ /* 0x100fe200008e065f */
[----:B------:R-:W-:Y:S02]  /*1dd00*/  IADD3 R114, P1, R94, 0x8000, RZ ;  /* 0x000080005e727810 */ /* 0x000fe40007f3e0ff */
[----:B------:R-:W-:Y:S01]  /*1dd10*/  LOP3.LUT R112, R113, R112, RZ, 0x3c, !PT ;  /* 0x0000007071707212 */ /* 0x000fe200078e3cff */
[----:B------:R-:W-:Y:S01]  /*1dd20*/  IMAD.X R113, RZ, RZ, R95, P2 ;  /* 0x000000ffff717224 */ /* 0x000fe200010e065f */
[----:B------:R-:W-:Y:S02]  /*1dd30*/  LOP3.LUT R115, R114, 0x380, RZ, 0xc0, !PT ;  /* 0x0000038072737812 */ /* 0x000fe400078ec0ff */
[----:B------:R-:W-:Y:S02]  /*1dd40*/  IADD3 R30, P2, R94, 0xc040, RZ ;  /* 0x0000c0405e1e7810 */ /* 0x000fe40007f5e0ff */
[----:B------:R-:W-:-:S02]  /*1dd50*/  SHF.R.U64 R115, R115, 0x3, RZ ;  /* 0x0000000373737819 */ /* 0x000fc400000012ff */
[----:B------:R-:W-:Y:S02]  /*1dd60*/  LOP3.LUT R6, R30, 0x380, RZ, 0xc0, !PT ;  /* 0x000003801e067812 */ /* 0x000fe400078ec0ff */
[C---:B------:R-:W-:Y:S02]  /*1dd70*/  IADD3 R103, P0, R94.reuse, 0x40, RZ ;  /* 0x000000405e677810 */ /* 0x040fe40007f1e0ff */
[C---:B------:R-:W-:Y:S02]  /*1dd80*/  IADD3 R104, P4, R94.reuse, 0x60, RZ ;  /* 0x000000605e687810 */ /* 0x040fe40007f9e0ff */
[C---:B------:R-:W-:Y:S02]  /*1dd90*/  IADD3 R107, P3, R94.reuse, 0x4000, RZ ;  /* 0x000040005e6b7810 */ /* 0x040fe40007f7e0ff */
[C---:B------:R-:W-:Y:S02]  /*1dda0*/  IADD3 R108, P6, R94.reuse, 0x4020, RZ ;  /* 0x000040205e6c7810 */ /* 0x040fe40007fde0ff */
[----:B------:R-:W-:-:S02]  /*1ddb0*/  IADD3 R110, P5, R94, 0x4040, RZ ;  /* 0x000040405e6e7810 */ /* 0x000fc40007fbe0ff */
[----:B------:R-:W-:Y:S01]  /*1ddc0*/  LOP3.LUT R114, R115, R114, RZ, 0x3c, !PT ;  /* 0x0000007273727212 */ /* 0x000fe200078e3cff */
[----:B------:R-:W-:Y:S01]  /*1ddd0*/  IMAD.X R115, RZ, RZ, R95, P1 ;  /* 0x000000ffff737224 */ /* 0x000fe200008e065f */
[----:B------:R-:W-:Y:S02]  /*1dde0*/  SHF.R.U64 R6, R6, 0x3, RZ ;  /* 0x0000000306067819 */ /* 0x000fe400000012ff */
[----:B------:R-:W-:Y:S02]  /*1ddf0*/  LOP3.LUT R102, R103, 0x380, RZ, 0xc0, !PT ;  /* 0x0000038067667812 */ /* 0x000fe400078ec0ff */
[C---:B------:R-:W-:Y:S02]  /*1de00*/  LOP3.LUT R130, R94.reuse, 0x380, RZ, 0xc0, !PT ;  /* 0x000003805e827812 */ /* 0x040fe400078ec0ff */
[----:B------:R-:W-:Y:S02]  /*1de10*/  IADD3 R4, P1, R94, 0xc060, RZ ;  /* 0x0000c0605e047810 */ /* 0x000fe40007f3e0ff */
[----:B------:R-:W-:-:S02]  /*1de20*/  LOP3.LUT R105, R104, 0x380, RZ, 0xc0, !PT ;  /* 0x0000038068697812 */ /* 0x000fc400078ec0ff */
[----:B------:R-:W-:Y:S02]  /*1de30*/  LOP3.LUT R106, R107, 0x380, RZ, 0xc0, !PT ;  /* 0x000003806b6a7812 */ /* 0x000fe400078ec0ff */
[----:B------:R-:W-:Y:S02]  /*1de40*/  LOP3.LUT R109, R108, 0x380, RZ, 0xc0, !PT ;  /* 0x000003806c6d7812 */ /* 0x000fe400078ec0ff */
[----:B------:R-:W-:Y:S02]  /*1de50*/  LOP3.LUT R111, R110, 0x380, RZ, 0xc0, !PT ;  /* 0x000003806e6f7812 */ /* 0x000fe400078ec0ff */
[----:B------:R-:W-:Y:S02]  /*1de60*/  LOP3.LUT R30, R6, R30, RZ, 0x3c, !PT ;  /* 0x0000001e061e7212 */ /* 0x000fe400078e3cff */
[----:B------:R-:W-:Y:S02]  /*1de70*/  SHF.R.U64 R102, R102, 0x3, RZ ;  /* 0x0000000366667819 */ /* 0x000fe400000012ff */
[----:B------:R-:W-:-:S02]  /*1de80*/  SHF.R.U64 R130, R130, 0x3, RZ ;  /* 0x0000000382827819 */ /* 0x000fc400000012ff */
[----:B------:R-:W-:Y:S02]  /*1de90*/  LOP3.LUT R6, R4, 0x380, RZ, 0xc0, !PT ;  /* 0x0000038004067812 */ /* 0x000fe400078ec0ff */
[----:B------:R-:W-:Y:S02]  /*1dea0*/  SHF.R.U64 R105, R105, 0x3, RZ ;  /* 0x0000000369697819 */ /* 0x000fe400000012ff */
[----:B------:R-:W-:Y:S02]  /*1deb0*/  SHF.R.U64 R106, R106, 0x3, RZ ;  /* 0x000000036a6a7819 */ /* 0x000fe400000012ff */
[----:B------:R-:W-:Y:S02]  /*1dec0*/  SHF.R.U64 R109, R109, 0x3, RZ ;  /* 0x000000036d6d7819 */ /* 0x000fe400000012ff */
[----:B------:R-:W-:Y:S01]  /*1ded0*/  SHF.R.U64 R111, R111, 0x3, RZ ;  /* 0x000000036f6f7819 */ /* 0x000fe200000012ff */
[--C-:B------:R-:W-:Y:S01]  /*1dee0*/  IMAD.MOV.U32 R131, RZ, RZ, R95.reuse ;  /* 0x000000ffff837224 */ /* 0x100fe200078e005f */
[----:B------:R-:W-:Y:S01]  /*1def0*/  LOP3.LUT R102, R102, R103, RZ, 0x3c, !PT ;  /* 0x0000006766667212 */ /* 0x000fe200078e3cff */
[----:B------:R-:W-:Y:S01]  /*1df00*/  IMAD.X R103, RZ, RZ, R95, P0 ;  /* 0x000000ffff677224 */ /* 0x000fe200000e065f */
[----:B------:R-:W-:-:S02]  /*1df10*/  LOP3.LUT R130, R130, R94, RZ, 0x3c, !PT ;  /* 0x0000005e82827212 */ /* 0x000fc400078e3cff */
[----:B------:R-:W-:Y:S02]  /*1df20*/  SHF.R.U64 R6, R6, 0x3, RZ ;  /* 0x0000000306067819 */ /* 0x000fe400000012ff */
[----:B------:R-:W-:Y:S01]  /*1df30*/  LOP3.LUT R104, R105, R104, RZ, 0x3c, !PT ;  /* 0x0000006869687212 */ /* 0x000fe200078e3cff */
[--C-:B------:R-:W-:Y:S01]  /*1df40*/  IMAD.X R105, RZ, RZ, R95.reuse, P4 ;  /* 0x000000ffff697224 */ /* 0x100fe200020e065f */
        /* <DEDUP_REMOVED lines=8> */
[C---:B------:R-:W-:Y:S02]  /*1dfd0*/  IADD3 R124, P3, R94.reuse, 0x8060, RZ ;  /* 0x000080605e7c7810 */ /* 0x040fe40007f7e0ff */
[C---:B------:R-:W-:Y:S02]  /*1dfe0*/  IADD3 R126, P6, R94.reuse, 0xc000, RZ ;  /* 0x0000c0005e7e7810 */ /* 0x040fe40007fde0ff */
[----:B------:R-:W-:Y:S02]  /*1dff0*/  IADD3 R128, P5, R94, 0xc020, RZ ;  /* 0x0000c0205e807810 */ /* 0x000fe40007fbe0ff */
[----:B------:R-:W-:Y:S02]  /*1e000*/  MOV R130, R130 ;  /* 0x0000008200827202 */ /* 0x000fe40000000f00 */
[----:B------:R-:W-:-:S02]  /*1e010*/  LOP3.LUT R94, R6, R4, RZ, 0x3c, !PT ;  /* 0x00000004065e7212 */ /* 0x000fc400078e3cff */
[----:B------:R-:W-:Y:S02]  /*1e020*/  MOV R98, R98 ;  /* 0x0000006200627202 */ /* 0x000fe40000000f00 */
[----:B------:R-:W-:Y:S02]  /*1e030*/  F2FP.BF16.F32.PACK_AB R4, R33, R8 ;  /* 0x000000082104723e */ /* 0x000fe400000010ff */
[----:B------:R-:W-:Y:S02]  /*1e040*/  F2FP.BF16.F32.PACK_AB R6, R37, R10 ;  /* 0x0000000a2506723e */ /* 0x000fe400000010ff */
[----:B------:R-:W-:Y:S02]  /*1e050*/  MOV R102, R102 ;  /* 0x0000006600667202 */ /* 0x000fe40000000f00 */
[----:B------:R-:W-:Y:S02]  /*1e060*/  F2FP.BF16.F32.PACK_AB R8, R41, R12 ;  /* 0x0000000c2908723e */ /* 0x000fe400000010ff */
[----:B------:R-:W-:Y:S01]  /*1e070*/  F2FP.BF16.F32.PACK_AB R10, R45, R14 ;  /* 0x0000000e2d0a723e */ /* 0x000fe200000010ff */
[----:B------:R-:W-:Y:S01]  /*1e080*/  STSM.16.M88.4 [R130], R24 ;  /* 0x0000001882007844 */ /* 0x000fe20000000200 */
[----:B------:R-:W-:-:S02]  /*1e090*/  LOP3.LUT R117, R116, 0x380, RZ, 0xc0, !PT ;  /* 0x0000038074757812 */ /* 0x000fc400078ec0ff */
[----:B------:R-:W-:Y:S01]  /*1e0a0*/  LOP3.LUT R119, R118, 0x380, RZ, 0xc0, !PT ;  /* 0x0000038076777812 */ /* 0x000fe200078ec0ff */
[----:B------:R-:W-:Y:S01]  /*1e0b0*/  STSM.16.M88.4 [R98], R4 ;  /* 0x0000000462007844 */ /* 0x000fe20000000200 */
[----:B------:R-:W-:-:S03]  /*1e0c0*/  LOP3.LUT R125, R124, 0x380, RZ, 0xc0, !PT ;  /* 0x000003807c7d7812 */ /* 0x000fc600078ec0ff */
[----:B------:R1:W-:Y:S01]  /*1e0d0*/  STSM.16.M88.4 [R102], R8 ;  /* 0x0000000866007844 */ /* 0x0003e20000000200 */
[----:B------:R-:W-:Y:S01]  /*1e0e0*/  SHF.R.U64 R117, R117, 0x3, RZ ;  /* 0x0000000375757819 */ /* 0x000fe200000012ff */
[----:B------:R-:W-:Y:S01]  /*1e0f0*/  IMAD.X R31, RZ, RZ, R95, P2 ;  /* 0x000000ffff1f7224 */ /* 0x000fe200010e065f */
[----:B------:R-:W-:Y:S02]  /*1e100*/  SHF.R.U64 R119, R119, 0x3, RZ ;  /* 0x0000000377777819 */ /* 0x000fe400000012ff */
[----:B------:R-:W-:Y:S02]  /*1e110*/  SHF.R.U64 R125, R125, 0x3, RZ ;  /* 0x000000037d7d7819 */ /* 0x000fe400000012ff */
[----:B------:R-:W-:Y:S02]  /*1e120*/  MOV R104, R104 ;  /* 0x0000006800687202 */ /* 0x000fe40000000f00 */
[----:B------:R-:W-:Y:S02]  /*1e130*/  F2FP.BF16.F32.PACK_AB R12, R49, R48 ;  /* 0x00000030310c723e */ /* 0x000fe400000010ff */
[----:B------:R-:W-:-:S02]  /*1e140*/  F2FP.BF16.F32.PACK_AB R14, R53, R157 ;  /* 0x0000009d350e723e */ /* 0x000fc400000010ff */
[----:B-1----:R-:W-:Y:S02]  /*1e150*/  F2FP.BF16.F32.PACK_AB R11, R79, R78 ;  /* 0x0000004e4f0b723e */ /* 0x002fe400000010ff */
[----:B------:R-:W1:Y:S01]  /*1e160*/  LDC R78, c[0x0][0xbe8] ;  /* 0x0002fa00ff4e7b82 */ /* 0x000e620000000800 */
[----:B------:R-:W-:Y:S01]  /*1e170*/  LOP3.LUT R116, R117, R116, RZ, 0x3c, !PT ;  /* 0x0000007475747212 */ /* 0x000fe200078e3cff */
[----:B------:R-:W-:Y:S01]  /*1e180*/  IMAD.X R117, RZ, RZ, R95, P0 ;  /* 0x000000ffff757224 */ /* 0x000fe200000e065f */
[----:B------:R-:W-:Y:S02]  /*1e190*/  MOV R106, R106 ;  /* 0x0000006a006a7202 */ /* 0x000fe40000000f00 */
[----:B------:R-:W-:Y:S02]  /*1e1a0*/  F2FP.BF16.F32.PACK_AB R24, R57, R158 ;  /* 0x0000009e3918723e */ /* 0x000fe400000010ff */
[----:B------:R-:W-:Y:S02]  /*1e1b0*/  F2FP.BF16.F32.PACK_AB R25, R59, R58 ;  /* 0x0000003a3b19723e */ /* 0x000fe400000010ff */
[----:B------:R-:W-:-:S02]  /*1e1c0*/  F2FP.BF16.F32.PACK_AB R26, R61, R159 ;  /* 0x0000009f3d1a723e */ /* 0x000fc400000010ff */
[----:B------:R-:W-:Y:S02]  /*1e1d0*/  F2FP.BF16.F32.PACK_AB R27, R63, R62 ;  /* 0x0000003e3f1b723e */ /* 0x000fe400000010ff */
[----:B------:R-:W-:Y:S01]  /*1e1e0*/  LOP3.LUT R118, R119, R118, RZ, 0x3c, !PT ;  /* 0x0000007677767212 */ /* 0x000fe200078e3cff */
[----:B------:R-:W-:Y:S01]  /*1e1f0*/  IMAD.X R119, RZ, RZ, R95, P4 ;  /* 0x000000ffff777224 */ /* 0x000fe200020e065f */
[----:B------:R-:W-:Y:S02]  /*1e200*/  MOV R108, R108 ;  /* 0x0000006c006c7202 */ /* 0x000fe40000000f00 */
[----:B------:R-:W-:Y:S02]  /*1e210*/  F2FP.BF16.F32.PACK_AB R4, R65, R160 ;  /* 0x000000a04104723e */ /* 0x000fe400000010ff */
[----:B------:R-:W-:Y:S02]  /*1e220*/  F2FP.BF16.F32.PACK_AB R5, R67, R66 ;  /* 0x000000424305723e */ /* 0x000fe400000010ff */
[----:B------:R-:W-:-:S02]  /*1e230*/  F2FP.BF16.F32.PACK_AB R6, R69, R161 ;  /* 0x000000a14506723e */ /* 0x000fc400000010ff */
[----:B------:R-:W-:Y:S02]  /*1e240*/  F2FP.BF16.F32.PACK_AB R7, R71, R70 ;  /* 0x000000464707723e */ /* 0x000fe400000010ff */
[----:B------:R-:W-:Y:S02]  /*1e250*/  LOP3.LUT R127, R126, 0x380, RZ, 0xc0, !PT ;  /* 0x000003807e7f7812 */ /* 0x000fe400078ec0ff */
[----:B------:R-:W-:Y:S01]  /*1e260*/  LOP3.LUT R124, R125, R124, RZ, 0x3c, !PT ;  /* 0x0000007c7d7c7212 */ /* 0x000fe200078e3cff */
[----:B------:R-:W-:Y:S01]  /*1e270*/  IMAD.X R125, RZ, RZ, R95, P3 ;  /* 0x000000ffff7d7224 */ /* 0x000fe200018e065f */
[----:B------:R-:W-:Y:S02]  /*1e280*/  MOV R110, R110 ;  /* 0x0000006e006e7202 */ /* 0x000fe40000000f00 */
[----:B------:R-:W-:Y:S02]  /*1e290*/  F2FP.BF16.F32.PACK_AB R8, R73, R162 ;  /* 0x000000a24908723e */ /* 0x000fe400000010ff */
[----:B------:R-:W-:-:S02]  /*1e2a0*/  F2FP.BF16.F32.PACK_AB R9, R75, R74 ;  /* 0x0000004a4b09723e */ /* 0x000fc400000010ff */
[----:B------:R-:W-:Y:S01]  /*1e2b0*/  F2FP.BF16.F32.PACK_AB R10, R77, R163 ;  /* 0x000000a34d0a723e */ /* 0x000fe200000010ff */
[----:B------:R-:W-:Y:S01]  /*1e2c0*/  STSM.16.M88.4 [R104], R12 ;  /* 0x0000000c68007844 */ /* 0x000fe20000000200 */
[----:B------:R-:W-:Y:S02]  /*1e2d0*/  LOP3.LUT R129, R128, 0x380, RZ, 0xc0, !PT ;  /* 0x0000038080817812 */ /* 0x000fe400078ec0ff */
[----:B------:R-:W-:Y:S01]  /*1e2e0*/  MOV R37, R30 ;  /* 0x0000001e00257202 */ /* 0x000fe20000000f00 */
[----:B------:R-:W-:Y:S01]  /*1e2f0*/  STSM.16.M88.4 [R106], R24 ;  /* 0x000000186a007844 */ /* 0x000fe20000000200 */
[----:B------:R-:W-:Y:S02]  /*1e300*/  MOV R112, R112 ;  /* 0x0000007000707202 */ /* 0x000fe40000000f00 */
[----:B------:R-:W-:Y:S02]  /*1e310*/  F2FP.BF16.F32.PACK_AB R30, R85, R165 ;  /* 0x000000a5551e723e */ /* 0x000fe400000010ff */
[----:B------:R-:W-:Y:S01]  /*1e320*/  F2FP.BF16.F32.PACK_AB R31, R87, R86 ;  /* 0x00000056571f723e */ /* 0x000fe200000010ff */
[----:B------:R2:W-:Y:S01]  /*1e330*/  STSM.16.M88.4 [R108], R4 ;  /* 0x000000046c007844 */ /* 0x0005e20000000200 */
[----:B------:R-:W-:-:S02]  /*1e340*/  MOV R114, R114 ;  /* 0x0000007200727202 */ /* 0x000fc40000000f00 */
[----:B------:R-:W-:Y:S02]  /*1e350*/  F2FP.BF16.F32.PACK_AB R48, R89, R166 ;  /* 0x000000a65930723e */ /* 0x000fe400000010ff */
[----:B------:R-:W-:Y:S01]  /*1e360*/  F2FP.BF16.F32.PACK_AB R49, R91, R90 ;  /* 0x0000005a5b31723e */ /* 0x000fe200000010ff */
[----:B------:R4:W-:Y:S01]  /*1e370*/  STSM.16.M88.4 [R110], R8 ;  /* 0x000000086e007844 */ /* 0x0009e20000000200 */
[----:B------:R-:W-:Y:S02]  /*1e380*/  SHF.R.U64 R127, R127, 0x3, RZ ;  /* 0x000000037f7f7819 */ /* 0x000fe400000012ff */
[----:B------:R-:W-:Y:S02]  /*1e390*/  MOV R116, R116 ;  /* 0x0000007400747202 */ /* 0x000fe40000000f00 */
[----:B------:R-:W-:Y:S02]  /*1e3a0*/  F2FP.BF16.F32.PACK_AB R33, R38, R36 ;  /* 0x000000242621723e */ /* 0x000fe400000010ff */
[----:B------:R-:W-:-:S02]  /*1e3b0*/  SHF.R.U64 R129, R129, 0x3, RZ ;  /* 0x0000000381817819 */ /* 0x000fc400000012ff */
[----:B------:R-:W-:Y:S02]  /*1e3c0*/  MOV R118, R118 ;  /* 0x0000007600767202 */ /* 0x000fe40000000f00 */
[----:B--2---:R-:W-:Y:S02]  /*1e3d0*/  F2FP.BF16.F32.PACK_AB R4, R96, R170 ;  /* 0x000000aa6004723e */ /* 0x004fe400000010ff */
[----:B------:R-:W-:Y:S02]  /*1e3e0*/  F2FP.BF16.F32.PACK_AB R5, R46, R44 ;  /* 0x0000002c2e05723e */ /* 0x000fe400000010ff */
[----:B------:R-:W-:Y:S02]  /*1e3f0*/  F2FP.BF16.F32.PACK_AB R6, R100, R171 ;  /* 0x000000ab6406723e */ /* 0x000fe400000010ff */
[----:B------:R-:W-:Y:S01]  /*1e400*/  F2FP.BF16.F32.PACK_AB R7, R54, R52 ;  /* 0x000000343607723e */ /* 0x000fe200000010ff */
[----:B------:R-:W-:Y:S01]  /*1e410*/  STSM.16.M88.4 [R112], R28 ;  /* 0x0000001c70007844 */ /* 0x000fe20000000200 */
[----:B------:R-:W-:-:S02]  /*1e420*/  MOV R124, R124 ;  /* 0x0000007c007c7202 */ /* 0x000fc40000000f00 */
[----:B----4-:R-:W-:Y:S02]  /*1e430*/  F2FP.BF16.F32.PACK_AB R8, R152, R172 ;  /* 0x000000ac9808723e */ /* 0x010fe400000010ff */
[----:B------:R-:W-:Y:S02]  /*1e440*/  F2FP.BF16.F32.PACK_AB R9, R60, R56 ;  /* 0x000000383c09723e */ /* 0x000fe400000010ff */
[----:B------:R-:W-:Y:S02]  /*1e450*/  F2FP.BF16.F32.PACK_AB R10, R153, R173 ;  /* 0x000000ad990a723e */ /* 0x000fe400000010ff */
[----:B------:R-:W-:Y:S01]  /*1e460*/  F2FP.BF16.F32.PACK_AB R11, R68, R64 ;  /* 0x00000040440b723e */ /* 0x000fe200000010ff */
[----:B------:R-:W-:Y:S01]  /*1e470*/  STSM.16.M88.4 [R114], R48 ;  /* 0x0000003072007844 */ /* 0x000fe20000000200 */
[----:B------:R-:W-:Y:S01]  /*1e480*/  LOP3.LUT R126, R127, R126, RZ, 0x3c, !PT ;  /* 0x0000007e7f7e7212 */ /* 0x000fe200078e3cff */
[--C-:B------:R-:W-:Y:S01]  /*1e490*/  IMAD.X R127, RZ, RZ, R95.reuse, P6 ;  /* 0x000000ffff7f7224 */ /* 0x100fe200030e065f */
[----:B------:R-:W-:Y:S01]  /*1e4a0*/  LOP3.LUT R128, R129, R128, RZ, 0x3c, !PT ;  /* 0x0000008081807212 */ /* 0x000fe200078e3cff */
[----:B------:R-:W-:Y:S01]  /*1e4b0*/  STSM.16.M88.4 [R116], R32 ;  /* 0x0000002074007844 */ /* 0x000fe20000000200 */
[----:B------:R-:W-:-:S02]  /*1e4c0*/  IMAD.X R129, RZ, RZ, R95, P5 ;  /* 0x000000ffff817224 */ /* 0x000fc400028e065f */
[----:B------:R-:W-:Y:S01]  /*1e4d0*/  IMAD.X R95, RZ, RZ, R95, P1 ;  /* 0x000000ffff5f7224 */ /* 0x000fe200008e065f */
[----:B------:R-:W-:Y:S01]  /*1e4e0*/  STSM.16.M88.4 [R118], R4 ;  /* 0x0000000476007844 */ /* 0x000fe20000000200 */
[----:B------:R-:W-:-:S03]  /*1e4f0*/  MOV R126, R126 ;  /* 0x0000007e007e7202 */ /* 0x000fc60000000f00 */
[----:B------:R3:W-:Y:S01]  /*1e500*/  STSM.16.M88.4 [R124], R8 ;  /* 0x000000087c007844 */ /* 0x0007e20000000200 */
[----:B------:R-:W-:Y:S02]  /*1e510*/  F2FP.BF16.F32.PACK_AB R12, R154, R174 ;  /* 0x000000ae9a0c723e */ /* 0x000fe400000010ff */
[----:B------:R-:W-:Y:S02]  /*1e520*/  F2FP.BF16.F32.PACK_AB R13, R76, R72 ;  /* 0x000000484c0d723e */ /* 0x000fe400000010ff */
[----:B------:R-:W-:Y:S02]  /*1e530*/  F2FP.BF16.F32.PACK_AB R14, R155, R175 ;  /* 0x000000af9b0e723e */ /* 0x000fe400000010ff */
[----:B------:R-:W-:Y:S02]  /*1e540*/  F2FP.BF16.F32.PACK_AB R15, R84, R80 ;  /* 0x00000050540f723e */ /* 0x000fe400000010ff */
[----:B------:R-:W-:Y:S02]  /*1e550*/  ISETP.NE.U32.AND P0, PT, RZ, UR4, PT ;  /* 0x00000004ff007c0c */ /* 0x000fe4000bf05070 */
[----:B------:R-:W-:-:S02]  /*1e560*/  MOV R128, R128 ;  /* 0x0000008000807202 */ /* 0x000fc40000000f00 */
[----:B------:R-:W-:Y:S02]  /*1e570*/  F2FP.BF16.F32.PACK_AB R157, R92, R88 ;  /* 0x000000585c9d723e */ /* 0x000fe400000010ff */
[----:B---3--:R-:W-:Y:S02]  /*1e580*/  SHF.L.U64.HI R9, R230, 0x2, R120 ;  /* 0x00000002e6097819 */ /* 0x008fe40000010278 */
[----:B------:R-:W-:Y:S02]  /*1e590*/  IADD3 R10, P1, R233, UR4, RZ ;  /* 0x00000004e90a7c10 */ /* 0x000fe4000ff3e0ff */
[----:B------:R-:W-:Y:S02]  /*1e5a0*/  F2FP.BF16.F32.PACK_AB R158, R133, R132 ;  /* 0x00000084859e723e */ /* 0x000fe400000010ff */
[----:B------:R-:W-:Y:S02]  /*1e5b0*/  F2FP.BF16.F32.PACK_AB R159, R135, R134 ;  /* 0x00000086879f723e */ /* 0x000fe400000010ff */
[----:B------:R-:W-:-:S02]  /*1e5c0*/  IADD3.X R11, R9, UR5, RZ, P1, !PT ;  /* 0x00000005090b7c10 */ /* 0x000fc40008ffe4ff */
[----:B------:R-:W-:Y:S02]  /*1e5d0*/  MOV R94, R94 ;  /* 0x0000005e005e7202 */ /* 0x000fe40000000f00 */
[----:B------:R-:W-:Y:S02]  /*1e5e0*/  F2FP.BF16.F32.PACK_AB R4, R145, R2 ;  /* 0x000000029104723e */ /* 0x000fe400000010ff */
[----:B------:R-:W-:Y:S02]  /*1e5f0*/  F2FP.BF16.F32.PACK_AB R5, R147, R146 ;  /* 0x000000929305723e */ /* 0x000fe400000010ff */
[----:B------:R-:W-:Y:S02]  /*1e600*/  F2FP.BF16.F32.PACK_AB R6, R149, R148 ;  /* 0x000000949506723e */ /* 0x000fe400000010ff */
[----:B------:R-:W-:Y:S02]  /*1e610*/  F2FP.BF16.F32.PACK_AB R7, R151, R150 ;  /* 0x000000969707723e */ /* 0x000fe400000010ff */
[----:B-1----:R-:W-:Y:S01]  /*1e620*/  ISETP.NE.AND P1, PT, R78, 0x1, PT ;  /* 0x000000014e00780c */ /* 0x002fe20003f25270 */
[----:B------:R1:W-:Y:S01]  /*1e630*/  STSM.16.M88.4 [R126], R12 ;  /* 0x0000000c7e007844 */ /* 0x0003e20000000200 */
[----:B------:R-:W-:Y:S01]  /*1e640*/  ISETP.NE.AND.EX P0, PT, RZ, UR5, PT, P0 ;  /* 0x00000005ff007c0c */ /* 0x000fe2000bf05300 */
[----:B------:R-:W-:-:S02]  /*1e650*/  ULDC.64 UR4, c[0x0][0xc08] ;  /* 0x0003020000047ab9 */ /* 0x000fc40000000a00 */
[----:B------:R-:W-:Y:S01]  /*1e660*/  STSM.16.M88.4 [R128], R156 ;  /* 0x0000009c80007844 */ /* 0x000fe20000000200 */
[----:B------:R-:W-:-:S03]  /*1e670*/  ISETP.NE.U32.AND P2, PT, RZ, UR4, PT ;  /* 0x00000004ff007c0c */ /* 0x000fc6000bf45070 */
[----:B------:R-:W-:Y:S01]  /*1e680*/  STSM.16.M88.4 [R37], R136 ;  /* 0x0000008825007844 */ /* 0x000fe20000000200 */
[----:B------:R-:W-:-:S03]  /*1e690*/  ISETP.NE.AND.EX P2, PT, RZ, UR5, PT, P2 ;  /* 0x00000005ff007c0c */ /* 0x000fc6000bf45320 */
[----:B------:R2:W-:Y:S01]  /*1e6a0*/  STSM.16.M88.4 [R94], R4 ;  /* 0x000000045e007844 */ /* 0x0005e20000000200 */
[----:B------:R-:W3:Y:S08]  /*1e6b0*/  @P1 LDC R2, c[0x0][0xbec] ;  /* 0x0002fb00ff021b82 */ /* 0x000ef00000000800 */
[----:B-1----:R-:W1:Y:S08]  /*1e6c0*/  @P1 LDC R15, c[0x0][0xbf0] ;  /* 0x0002fc00ff0f1b82 */ /* 0x002e700000000800 */
[----:B------:R-:W-:Y:S01]  /*1e6d0*/  BAR.SYNC.DEFER_BLOCKING 0x1, 0x100 ;  /* 0x0044000000007b1d */ /* 0x000fe20000010000 */
[----:B------:R-:W-:Y:S01]  /*1e6e0*/  @P2 IADD3 R8, P3, R233, UR4, RZ ;  /* 0x00000004e9082c10 */ /* 0x000fe2000ff7e0ff */
[----:B------:R-:W-:-:S04]  /*1e6f0*/  IMAD.MOV.U32 R76, RZ, RZ, RZ ;  /* 0x000000ffff4c7224 */ /* 0x000fc800078e00ff */
[----:B------:R-:W-:Y:S01]  /*1e700*/  ULDC UR4, c[0x0][0xa88] ;  /* 0x0002a20000047ab9 */ /* 0x000fe20000000800 */
[----:B------:R-:W-:Y:S01]  /*1e710*/  @P2 IADD3.X R9, R9, UR5, RZ, P3, !PT ;  /* 0x0000000509092c10 */ /* 0x000fe20009ffe4ff */
[----:B--2---:R-:W-:Y:S01]  /*1e720*/  IMAD.U32 R7, RZ, RZ, UR4 ;  /* 0x00000004ff077e24 */ /* 0x004fe2000f8e00ff */
[----:B------:R2:W5:Y:S05]  /*1e730*/  @P0 LDG.E R76, desc[UR6][R10.64] ;  /* 0x000000060a4c0981 */ /* 0x00056a000c1e1900 */
[----:B------:R2:W5:Y:S01]  /*1e740*/  @P2 LDG.E R7, desc[UR6][R8.64] ;  /* 0x0000000608072981 */ /* 0x000562000c1e1900 */
[----:B------:R-:W-:Y:S05]  /*1e750*/  @P2 BRA `(.L_x_853) ;  /* 0x0000000000142947 */ /* 0x000fea0003800000 */
[----:B------:R-:W-:Y:S05]  /*1e760*/  @!P0 BRA `(.L_x_853) ;  /* 0x0000000000108947 */ /* 0x000fea0003800000 */
[----:B------:R-:W-:Y:S02]  /*1e770*/  ULDC.64 UR4, c[0x0][0x208] ;  /* 0x0000820000047ab9 */ /* 0x000fe40000000a00 */
[----:B------:R-:W4:Y:S04]  /*1e780*/  LDG.E R4, desc[UR4][R10.64] ;  /* 0x000000040a047981 */ /* 0x000f28000c1e1900 */
[----:B-----5:R-:W4:Y:S02]  /*1e790*/  LDG.E R7, desc[UR4][R10.64+0x4] ;  /* 0x000004040a077981 */ /* 0x020f24000c1e1900 */
[----:B----4-:R-:W-:-:S07]  /*1e7a0*/  IMAD.IADD R7, R7, 0x1, -R4 ;  /* 0x0000000107077824 */ /* 0x010fce00078e0a04 */
.L_x_853:
[----:B------:R-:W4:Y:S01]  /*1e7b0*/  LDL R4, [R1+0x90] ;  /* 0x0000900001047983 */ /* 0x000f220000100800 */
[----:B------:R-:W-:Y:S01]  /*1e7c0*/  SHF.R.S32.HI R80, RZ, 0x1f, R231 ;  /* 0x0000001fff507819 */ /* 0x000fe200000114e7 */
[----:B------:R-:W-:Y:S01]  /*1e7d0*/  ULDC.64 UR4, c[0x0][0xb90] ;  /* 0x0002e40000047ab9 */ /* 0x000fe20000000a00 */
[----:B-----5:R-:W-:Y:S01]  /*1e7e0*/  SHF.R.S32.HI R77, RZ, 0x1f, R76 ;  /* 0x0000001fff4d7819 */ /* 0x020fe2000001144c */
[----:B--2---:R-:W2:Y:S01]  /*1e7f0*/  LDL R10, [R1+0x88] ;  /* 0x00008800010a7983 */ /* 0x004ea20000100800 */
[----:B------:R-:W-:Y:S01]  /*1e800*/  IMAD.SHL.U32 R6, R212, 0x40, RZ ;  /* 0x00000040d4067824 */ /* 0x000fe200078e00ff */
[----:B------:R-:W-:Y:S02]  /*1e810*/  SEL R79, R120, RZ, !P0 ;  /* 0x000000ff784f7207 */ /* 0x000fe40004000000 */
[----:B------:R-:W-:Y:S01]  /*1e820*/  SEL R230, R230, RZ, !P0 ;  /* 0x000000ffe6e67207 */ /* 0x000fe20004000000 */
[----:B------:R-:W-:Y:S01]  /*1e830*/  IMAD.IADD R11, R16, 0x1, R6 ;  /* 0x00000001100b7824 */ /* 0x000fe200078e0206 */
[----:B------:R-:W0:Y:S01]  /*1e840*/  S2R R14, SR_TID.X ;  /* 0x00000000000e7919 */ /* 0x000e220000002100 */
[----:B------:R-:W-:Y:S01]  /*1e850*/  ULDC.64 UR6, c[0x0][0x208] ;  /* 0x0000820000067ab9 */ /* 0x000fe20000000a00 */
[----:B------:R-:W2:Y:S01]  /*1e860*/  @P1 LDC R81, c[0x0][0xbec] ;  /* 0x0002fb00ff511b82 */ /* 0x000ea20000000800 */
[----:B------:R-:W-:-:S03]  /*1e870*/  IMAD.WIDE R20, R11, 0x2, R20 ;  /* 0x000000020b147825 */ /* 0x000fc600078e0214 */
[----:B------:R-:W-:-:S04]  /*1e880*/  IADD3 R33, P2, R20, 0x5000, RZ ;  /* 0x0000500014217810 */ /* 0x000fc80007f5e0ff */
[----:B------:R-:W-:-:S04]  /*1e890*/  LOP3.LUT R32, R33, 0x380, RZ, 0xc0, !PT ;  /* 0x0000038021207812 */ /* 0x000fc800078ec0ff */
[----:B------:R-:W-:Y:S02]  /*1e8a0*/  SHF.R.U64 R32, R32, 0x3, RZ ;  /* 0x0000000320207819 */ /* 0x000fe400000012ff */
[----:B------:R-:W-:Y:S02]  /*1e8b0*/  IADD3 R29, P3, R20, 0x4000, RZ ;  /* 0x00004000141d7810 */ /* 0x000fe40007f7e0ff */
[----:B------:R-:W-:Y:S01]  /*1e8c0*/  LOP3.LUT R32, R32, R33, RZ, 0x3c, !PT ;  /* 0x0000002120207212 */ /* 0x000fe200078e3cff */
[----:B0-----:R-:W-:Y:S02]  /*1e8d0*/  VIADD R14, R14, 0xffffff80 ;  /* 0xffffff800e0e7836 */ /* 0x001fe40000000000 */
[----:B------:R-:W-:Y:S01]  /*1e8e0*/  IMAD.X R33, RZ, RZ, R21, P2 ;  /* 0x000000ffff217224 */ /* 0x000fe200010e0615 */
[----:B------:R-:W-:Y:S02]  /*1e8f0*/  IADD3 R57, P2, R20, 0xb000, RZ ;  /* 0x0000b00014397810 */ /* 0x000fe40007f5e0ff */
[----:B------:R-:W-:-:S02]  /*1e900*/  LOP3.LUT R28, R29, 0x380, RZ, 0xc0, !PT ;  /* 0x000003801d1c7812 */ /* 0x000fc400078ec0ff */
[----:B------:R-:W-:Y:S02]  /*1e910*/  LOP3.LUT R56, R57, 0x380, RZ, 0xc0, !PT ;  /* 0x0000038039387812 */ /* 0x000fe400078ec0ff */
[----:B------:R-:W-:Y:S02]  /*1e920*/  SHF.R.U64 R28, R28, 0x3, RZ ;  /* 0x000000031c1c7819 */ /* 0x000fe400000012ff */
[----:B------:R-:W-:Y:S02]  /*1e930*/  SHF.R.U64 R56, R56, 0x3, RZ ;  /* 0x0000000338387819 */ /* 0x000fe400000012ff */
[----:B------:R-:W-:Y:S01]  /*1e940*/  LOP3.LUT R28, R28, R29, RZ, 0x3c, !PT ;  /* 0x0000001d1c1c7212 */ /* 0x000fe200078e3cff */
[----:B------:R-:W-:Y:S01]  /*1e950*/  IMAD.X R29, RZ, RZ, R21, P3 ;  /* 0x000000ffff1d7224 */ /* 0x000fe200018e0615 */
[C---:B------:R-:W-:Y:S02]  /*1e960*/  IADD3 R53, P3, R20.reuse, 0xa000, RZ ;  /* 0x0000a00014357810 */ /* 0x040fe40007f7e0ff */
[----:B------:R-:W-:-:S02]  /*1e970*/  IADD3 R37, P6, R20, 0x6000, RZ ;  /* 0x0000600014257810 */ /* 0x000fc40007fde0ff */
[----:B------:R-:W-:Y:S01]  /*1e980*/  LOP3.LUT R56, R56, R57, RZ, 0x3c, !PT ;  /* 0x0000003938387212 */ /* 0x000fe200078e3cff */
[--C-:B------:R-:W-:Y:S01]  /*1e990*/  IMAD.X R57, RZ, RZ, R21.reuse, P2 ;  /* 0x000000ffff397224 */ /* 0x100fe200010e0615 */
[----:B------:R-:W-:Y:S02]  /*1e9a0*/  LOP3.LUT R52, R53, 0x380, RZ, 0xc0, !PT ;  /* 0x0000038035347812 */ /* 0x000fe400078ec0ff */
[----:B------:R-:W-:Y:S02]  /*1e9b0*/  LOP3.LUT R36, R37, 0x380, RZ, 0xc0, !PT ;  /* 0x0000038025247812 */ /* 0x000fe400078ec0ff */
[----:B------:R-:W-:Y:S02]  /*1e9c0*/  SHF.R.U64 R52, R52, 0x3, RZ ;  /* 0x0000000334347819 */ /* 0x000fe400000012ff */
[----:B------:R-:W-:Y:S02]  /*1e9d0*/  SHF.R.U64 R36, R36, 0x3, RZ ;  /* 0x0000000324247819 */ /* 0x000fe400000012ff */
[----:B------:R-:W-:Y:S01]  /*1e9e0*/  LOP3.LUT R52, R52, R53, RZ, 0x3c, !PT ;  /* 0x0000003534347212 */ /* 0x000fe200078e3cff */
[--C-:B------:R-:W-:Y:S01]  /*1e9f0*/  IMAD.X R53, RZ, RZ, R21.reuse, P3 ;  /* 0x000000ffff357224 */ /* 0x100fe200018e0615 */
[----:B------:R-:W-:Y:S01]  /*1ea00*/  LOP3.LUT R36, R36, R37, RZ, 0x3c, !PT ;  /* 0x0000002524247212 */ /* 0x000fe200078e3cff */
[----:B------:R-:W-:Y:S01]  /*1ea10*/  IMAD.X R37, RZ, RZ, R21, P6 ;  /* 0x000000ffff257224 */ /* 0x000fe200030e0615 */
[----:B------:R-:W-:-:S04]  /*1ea20*/  IADD3 R61, P6, R20, 0xc000, RZ ;  /* 0x0000c000143d7810 */ /* 0x000fc80007fde0ff */
[----:B------:R-:W-:-:S04]  /*1ea30*/  LOP3.LUT R60, R61, 0x380, RZ, 0xc0, !PT ;  /* 0x000003803d3c7812 */ /* 0x000fc800078ec0ff */
[----:B------:R-:W-:-:S04]  /*1ea40*/  SHF.R.U64 R60, R60, 0x3, RZ ;  /* 0x000000033c3c7819 */ /* 0x000fc800000012ff */
[----:B------:R-:W-:Y:S01]  /*1ea50*/  LOP3.LUT R60, R60, R61, RZ, 0x3c, !PT ;  /* 0x0000003d3c3c7212 */ /* 0x000fe200078e3cff */
[----:B------:R-:W-:Y:S01]  /*1ea60*/  IMAD.X R61, RZ, RZ, R21, P6 ;  /* 0x000000ffff3d7224 */ /* 0x000fe200030e0615 */
[C---:B------:R-:W-:Y:S01]  /*1ea70*/  LEA R85, R237.reuse, R212, 0x7 ;  /* 0x000000d4ed557211 */ /* 0x040fe200078e38ff */
[----:B------:R-:W-:Y:S01]  /*1ea80*/  BSSY B1, `(.L_x_854) ;  /* 0x00000b7000017945 */ /* 0x000fe20003800000 */
[----:B------:R-:W-:Y:S02]  /*1ea90*/  SHF.R.S32.HI R87, RZ, 0x1f, R218 ;  /* 0x0000001fff577819 */ /* 0x000fe400000114da */
[----:B------:R-:W-:Y:S02]  /*1eaa0*/  SHF.R.S32.HI R84, RZ, 0x1f, R219 ;  /* 0x0000001fff547819 */ /* 0x000fe400000114db */
[----:B------:R-:W-:Y:S01]  /*1eab0*/  SHF.R.S32.HI R86, RZ, 0x1f, R235 ;  /* 0x0000001fff567819 */ /* 0x000fe200000114eb */
[----:B----4-:R-:W-:Y:S02]  /*1eac0*/  IMAD R25, R237, 0x80, R4 ;  /* 0x00000080ed197824 */ /* 0x010fe400078e0204 */
[----:B------:R-:W-:-:S02]  /*1ead0*/  IMAD R4, R80, UR4, RZ ;  /* 0x0000000450047c24 */ /* 0x000fc4000f8e02ff */
[----:B---3--:R-:W-:-:S04]  /*1eae0*/  @P1 IMAD.HI.U32 R2, R25, R2, RZ ;  /* 0x0000000219021227 */ /* 0x008fc800078e00ff */
[----:B------:R-:W-:Y:S01]  /*1eaf0*/  IMAD.MOV.U32 R9, RZ, RZ, R25 ;  /* 0x000000ffff097224 */ /* 0x000fe200078e0019 */
[----:B-1----:R-:W-:Y:S01]  /*1eb00*/  @P1 SHF.R.U32.HI R9, RZ, R15, R2 ;  /* 0x0000000fff091219 */ /* 0x002fe20000011602 */
[C---:B------:R-:W-:Y:S02]  /*1eb10*/  IMAD R13, R231.reuse, UR5, R4 ;  /* 0x00000005e70d7c24 */ /* 0x040fe4000f8e0204 */
[----:B------:R-:W-:Y:S01]  /*1eb20*/  IMAD.WIDE.U32 R4, R231, UR4, R76 ;  /* 0x00000004e7047c25 */ /* 0x000fe2000f8e004c */
[----:B------:R-:W-:-:S03]  /*1eb30*/  ULDC.64 UR4, c[0x0][0xb98] ;  /* 0x0002e60000047ab9 */ /* 0x000fc60000000a00 */
[----:B------:R-:W-:Y:S02]  /*1eb40*/  IMAD.IADD R5, R5, 0x1, R13 ;  /* 0x0000000105057824 */ /* 0x000fe400078e020d */
[----:B------:R-:W-:Y:S02]  /*1eb50*/  IMAD.MOV R15, RZ, RZ, -R9 ;  /* 0x000000ffff0f7224 */ /* 0x000fe400078e0a09 */
[----:B------:R-:W-:Y:S02]  /*1eb60*/  IMAD R13, R79, UR4, RZ ;  /* 0x000000044f0d7c24 */ /* 0x000fe4000f8e02ff */
[----:B------:R-:W-:-:S04]  /*1eb70*/  IMAD.WIDE.U32 R4, R230, UR4, R4 ;  /* 0x00000004e6047c25 */ /* 0x000fc8000f8e0004 */
[----:B------:R-:W-:Y:S01]  /*1eb80*/  IMAD R11, R78, R15, R25 ;  /* 0x0000000f4e0b7224 */ /* 0x000fe200078e0219 */
[----:B------:R-:W-:Y:S01]  /*1eb90*/  IADD3 R4, P0, R9, R4, RZ ;  /* 0x0000000409047210 */ /* 0x000fe20007f1e0ff */
[----:B------:R-:W-:Y:S01]  /*1eba0*/  IMAD R6, R230, UR5, R13 ;  /* 0x00000005e6067c24 */ /* 0x000fe2000f8e020d */
[----:B------:R-:W-:Y:S01]  /*1ebb0*/  SHF.R.S32.HI R13, RZ, 0x1f, R9 ;  /* 0x0000001fff0d7819 */ /* 0x000fe20000011409 */
[----:B------:R-:W-:Y:S01]  /*1ebc0*/  ULDC.64 UR4, c[0x0][0xb88] ;  /* 0x0002e20000047ab9 */ /* 0x000fe20000000a00 */
[----:B------:R-:W-:Y:S02]  /*1ebd0*/  SHF.R.S32.HI R2, RZ, 0x1f, R11 ;  /* 0x0000001fff027819 */ /* 0x000fe4000001140b */
[----:B------:R-:W-:-:S03]  /*1ebe0*/  IADD3.X R5, R13, R5, R6, P0, !PT ;  /* 0x000000050d057210 */ /* 0x000fc600007fe406 */
[----:B------:R-:W-:Y:S02]  /*1ebf0*/  IMAD R2, R2, UR4, RZ ;  /* 0x0000000402027c24 */ /* 0x000fe4000f8e02ff */
[----:B------:R-:W-:-:S04]  /*1ec00*/  IMAD.WIDE.U32 R4, R11, UR4, R4 ;  /* 0x000000040b047c25 */ /* 0x000fc8000f8e0004 */
[----:B------:R-:W-:Y:S01]  /*1ec10*/  IMAD R15, R11, UR5, R2 ;  /* 0x000000050b0f7c24 */ /* 0x000fe2000f8e0202 */
[----:B------:R-:W-:Y:S02]  /*1ec20*/  ULDC.64 UR4, c[0x0][0xb50] ;  /* 0x0002d40000047ab9 */ /* 0x000fe40000000a00 */
[----:B------:R-:W-:Y:S01]  /*1ec30*/  LEA R6, P0, R4, UR4, 0x2 ;  /* 0x0000000404067c11 */ /* 0x000fe2000f8010ff */
[----:B------:R-:W-:-:S05]  /*1ec40*/  IMAD.IADD R5, R5, 0x1, R15 ;  /* 0x0000000105057824 */ /* 0x000fca00078e020f */
[----:B------:R-:W-:Y:S01]  /*1ec50*/  LEA.HI.X R4, R4, UR5, R5, 0x2, P0 ;  /* 0x0000000504047c11 */ /* 0x000fe200080f1405 */
[----:B--2---:R-:W-:Y:S01]  /*1ec60*/  IMAD R15, R237, 0x80, R10 ;  /* 0x00000080ed0f7824 */ /* 0x004fe200078e020a */
[C---:B------:R-:W-:Y:S02]  /*1ec70*/  IADD3 R25, P0, R20.reuse, 0x3000, RZ ;  /* 0x0000300014197810 */ /* 0x040fe40007f1e0ff */
[C---:B------:R-:W-:Y:S02]  /*1ec80*/  IADD3 R9, P5, R20.reuse, 0x1000, RZ ;  /* 0x0000100014097810 */ /* 0x040fe40007fbe0ff */
[----:B------:R-:W-:Y:S01]  /*1ec90*/  IADD3 R13, P4, R20, 0x2000, RZ ;  /* 0x00002000140d7810 */ /* 0x000fe20007f9e0ff */
[----:B------:R-:W-:Y:S01]  /*1eca0*/  SHFL.IDX PT, R50, R6, RZ, 0x1c1f ;  /* 0x001c1fff06327589 */ /* 0x000fe200000e0000 */
[----:B------:R-:W-:Y:S01]  /*1ecb0*/  LOP3.LUT R24, R25, 0x380, RZ, 0xc0, !PT ;  /* 0x0000038019187812 */ /* 0x000fe200078ec0ff */
[----:B------:R-:W-:Y:S01]  /*1ecc0*/  IMAD R2, R7, R78, RZ ;  /* 0x0000004e07027224 */ /* 0x000fe200078e02ff */
[----:B------:R-:W-:Y:S01]  /*1ecd0*/  SHF.R.S32.HI R10, RZ, 0x1f, R14 ;  /* 0x0000001fff0a7819 */ /* 0x000fe2000001140e */
[----:B------:R-:W-:Y:S01]  /*1ece0*/  SHFL.IDX PT, R54, R6, 0x1, 0x1c1f ;  /* 0x003c1f0006367f89 */ /* 0x000fe200000e0000 */
[----:B------:R-:W-:Y:S01]  /*1ecf0*/  SHF.R.U64 R24, R24, 0x3, RZ ;  /* 0x0000000318187819 */ /* 0x000fe200000012ff */
[----:B------:R-:W-:Y:S01]  /*1ed00*/  ULDC.64 UR4, c[0x0][0xaa0] ;  /* 0x0002a80000047ab9 */ /* 0x000fe20000000a00 */
[----:B------:R-:W-:-:S02]  /*1ed10*/  LEA.HI R10, R10, R14, RZ, 0x7 ;  /* 0x0000000e0a0a7211 */ /* 0x000fc400078f38ff */
[----:B------:R-:W-:Y:S01]  /*1ed20*/  LOP3.LUT R24, R24, R25, RZ, 0x3c, !PT ;  /* 0x0000001918187212 */ /* 0x000fe200078e3cff */
[----:B------:R-:W-:Y:S01]  /*1ed30*/  IMAD.X R25, RZ, RZ, R21, P0 ;  /* 0x000000ffff197224 */ /* 0x000fe200000e0615 */
[----:B------:R-:W-:Y:S02]  /*1ed40*/  IADD3 R49, P0, R20, 0x9000, RZ ;  /* 0x0000900014317810 */ /* 0x000fe40007f1e0ff */
[----:B------:R-:W-:Y:S02]  /*1ed50*/  LOP3.LUT R10, R10, 0xffffff80, RZ, 0xc0, !PT ;  /* 0xffffff800a0a7812 */ /* 0x000fe400078ec0ff */
[----:B------:R-:W-:Y:S01]  /*1ed60*/  LOP3.LUT R48, R49, 0x380, RZ, 0xc0, !PT ;  /* 0x0000038031307812 */ /* 0x000fe200078ec0ff */
[----:B------:R-:W0:Y:S01]  /*1ed70*/  SHFL.IDX PT, R51, R4, RZ, 0x1c1f ;  /* 0x001c1fff04337589 */ /* 0x000e2200000e0000 */
[----:B------:R-:W-:Y:S02]  /*1ed80*/  LOP3.LUT R8, R9, 0x380, RZ, 0xc0, !PT ;  /* 0x0000038009087812 */ /* 0x000fe400078ec0ff */
[----:B------:R-:W-:Y:S01]  /*1ed90*/  LOP3.LUT R12, R13, 0x380, RZ, 0xc0, !PT ;  /* 0x000003800d0c7812 */ /* 0x000fe200078ec0ff */
[----:B------:R-:W1:Y:S01]  /*1eda0*/  SHFL.IDX PT, R55, R4, 0x1, 0x1c1f ;  /* 0x003c1f0004377f89 */ /* 0x000e6200000e0000 */
[----:B------:R-:W-:Y:S01]  /*1edb0*/  SHF.R.U64 R48, R48, 0x3, RZ ;  /* 0x0000000330307819 */ /* 0x000fe200000012ff */
[----:B------:R-:W-:Y:S01]  /*1edc0*/  IMAD.IADD R10, R14, 0x1, -R10 ;  /* 0x000000010e0a7824 */ /* 0x000fe200078e0a0a */
[----:B------:R-:W-:-:S02]  /*1edd0*/  SHF.R.U64 R8, R8, 0x3, RZ ;  /* 0x0000000308087819 */ /* 0x000fc400000012ff */
[----:B------:R-:W-:Y:S02]  /*1ede0*/  SHF.R.U64 R12, R12, 0x3, RZ ;  /* 0x000000030c0c7819 */ /* 0x000fe400000012ff */
[----:B------:R-:W-:Y:S01]  /*1edf0*/  LOP3.LUT R48, R48, R49, RZ, 0x3c, !PT ;  /* 0x0000003130307212 */ /* 0x000fe200078e3cff */
[--C-:B------:R-:W-:Y:S01]  /*1ee00*/  IMAD.X R49, RZ, RZ, R21.reuse, P0 ;  /* 0x000000ffff317224 */ /* 0x100fe200000e0615 */
[----:B------:R-:W-:Y:S01]  /*1ee10*/  LOP3.LUT R8, R8, R9, RZ, 0x3c, !PT ;  /* 0x0000000908087212 */ /* 0x000fe200078e3cff */
[----:B------:R-:W-:Y:S01]  /*1ee20*/  VIADD R5, R15, 0x8 ;  /* 0x000000080f057836 */ /* 0x000fe20000000000 */
[----:B------:R-:W-:Y:S01]  /*1ee30*/  LOP3.LUT R12, R12, R13, RZ, 0x3c, !PT ;  /* 0x0000000d0c0c7212 */ /* 0x000fe200078e3cff */
[--C-:B------:R-:W-:Y:S01]  /*1ee40*/  IMAD.X R9, RZ, RZ, R21.reuse, P5 ;  /* 0x000000ffff097224 */ /* 0x100fe200028e0615 */
[----:B------:R-:W-:Y:S01]  /*1ee50*/  LOP3.LUT P0, RZ, R10, 0x3, RZ, 0xc0, !PT ;  /* 0x000000030aff7812 */ /* 0x000fe2000780c0ff */
[----:B------:R-:W-:Y:S01]  /*1ee60*/  IMAD.X R13, RZ, RZ, R21, P4 ;  /* 0x000000ffff0d7224 */ /* 0x000fe200020e0615 */
[----:B------:R-:W-:-:S02]  /*1ee70*/  IADD3 R41, P5, R20, 0x7000, RZ ;  /* 0x0000700014297810 */ /* 0x000fc40007fbe0ff */
[----:B------:R-:W-:Y:S02]  /*1ee80*/  IADD3 R45, P4, R20, 0x8000, RZ ;  /* 0x00008000142d7810 */ /* 0x000fe40007f9e0ff */
[-C--:B------:R-:W-:Y:S02]  /*1ee90*/  ISETP.GE.OR P2, PT, R15, R2.reuse, P0 ;  /* 0x000000020f00720c */ /* 0x080fe40000746670 */
[----:B------:R-:W-:Y:S02]  /*1eea0*/  ISETP.GE.OR P0, PT, R5, R2, P0 ;  /* 0x000000020500720c */ /* 0x000fe40000706670 */
[----:B------:R-:W-:Y:S02]  /*1eeb0*/  LOP3.LUT R40, R41, 0x380, RZ, 0xc0, !PT ;  /* 0x0000038029287812 */ /* 0x000fe400078ec0ff */
[----:B------:R-:W-:Y:S02]  /*1eec0*/  LOP3.LUT R44, R45, 0x380, RZ, 0xc0, !PT ;  /* 0x000003802d2c7812 */ /* 0x000fe400078ec0ff */
[----:B------:R-:W-:-:S02]  /*1eed0*/  SHF.R.U64 R40, R40, 0x3, RZ ;  /* 0x0000000328287819 */ /* 0x000fc400000012ff */
[----:B------:R-:W-:Y:S02]  /*1eee0*/  SHF.R.U64 R44, R44, 0x3, RZ ;  /* 0x000000032c2c7819 */ /* 0x000fe400000012ff */
[----:B------:R-:W-:Y:S01]  /*1eef0*/  LOP3.LUT R40, R40, R41, RZ, 0x3c, !PT ;  /* 0x0000002928287212 */ /* 0x000fe200078e3cff */
[--C-:B------:R-:W-:Y:S01]  /*1ef00*/  IMAD.X R41, RZ, RZ, R21.reuse, P5 ;  /* 0x000000ffff297224 */ /* 0x100fe200028e0615 */
[----:B------:R-:W-:Y:S01]  /*1ef10*/  LOP3.LUT R44, R44, R45, RZ, 0x3c, !PT ;  /* 0x0000002d2c2c7212 */ /* 0x000fe200078e3cff */
[----:B------:R-:W-:Y:S01]  /*1ef20*/  IMAD.X R45, RZ, RZ, R21, P4 ;  /* 0x000000ffff2d7224 */ /* 0x000fe200020e0615 */
[C---:B------:R-:W-:Y:S01]  /*1ef30*/  IADD3 R7, P3, R20.reuse, 0xf000, RZ ;  /* 0x0000f00014077810 */ /* 0x040fe20007f7e0ff */
[----:B0-----:R0:W-:Y:S01]  /*1ef40*/  @!P2 ST.E desc[UR6][R50.64], R0 ;  /* 0x000000003200a985 */ /* 0x0011e2000c101906 */
[C---:B------:R-:W-:Y:S02]  /*1ef50*/  IADD3 R65, P5, R20.reuse, 0xd000, RZ ;  /* 0x0000d00014417810 */ /* 0x040fe40007fbe0ff */
[----:B------:R-:W-:-:S02]  /*1ef60*/  IADD3 R69, P4, R20, 0xe000, RZ ;  /* 0x0000e00014457810 */ /* 0x000fc40007f9e0ff */
[----:B------:R-:W-:Y:S01]  /*1ef70*/  LOP3.LUT R11, R20, 0x380, RZ, 0xc0, !PT ;  /* 0x00000380140b7812 */ /* 0x000fe200078ec0ff */
[----:B-1----:R1:W-:Y:S01]  /*1ef80*/  @!P0 ST.E desc[UR6][R54.64], R3 ;  /* 0x0000000336008985 */ /* 0x0023e2000c101906 */
[----:B------:R-:W-:Y:S02]  /*1ef90*/  LOP3.LUT R4, R7, 0x380, RZ, 0xc0, !PT ;  /* 0x0000038007047812 */ /* 0x000fe400078ec0ff */
[----:B------:R-:W-:Y:S01]  /*1efa0*/  LOP3.LUT R64, R65, 0x380, RZ, 0xc0, !PT ;  /* 0x0000038041407812 */ /* 0x000fe200078ec0ff */
[----:B------:R-:W-:Y:S01]  /*1efb0*/  IMAD.X R73, RZ, RZ, R21, P3 ;  /* 0x000000ffff497224 */ /* 0x000fe200018e0615 */
[----:B------:R-:W-:Y:S01]  /*1efc0*/  LOP3.LUT R68, R69, 0x380, RZ, 0xc0, !PT ;  /* 0x0000038045447812 */ /* 0x000fe200078ec0ff */
[----:B0-----:R-:W-:Y:S01]  /*1efd0*/  IMAD R0, R232, 0x20, R212 ;  /* 0x00000020e8007824 */ /* 0x001fe200078e02d4 */
[----:B------:R-:W-:Y:S01]  /*1efe0*/  SHF.R.U64 R11, R11, 0x3, RZ ;  /* 0x000000030b0b7819 */ /* 0x000fe200000012ff */
[----:B------:R-:W5:Y:S01]  /*1eff0*/  LD.E.128 R12, desc[UR6][R12.64] ;  /* 0x000000060c0c7980 */ /* 0x000f62000c101d00 */
[----:B-1----:R-:W-:-:S03]  /*1f000*/  IMAD R3, R77, UR4, RZ ;  /* 0x000000044d037c24 */ /* 0x002fc6000f8e02ff */
[----:B------:R-:W5:Y:S01]  /*1f010*/  LD.E.128 R24, desc[UR6][R24.64] ;  /* 0x0000000618187980 */ /* 0x000f62000c101d00 */
[----:B------:R-:W0:Y:S01]  /*1f020*/  @P1 LDC R77, c[0x0][0xbf0] ;  /* 0x0002fc00ff4d1b82 */ /* 0x000e220000000800 */
[----:B------:R-:W-:Y:S02]  /*1f030*/  SHF.R.U64 R4, R4, 0x3, RZ ;  /* 0x0000000304047819 */ /* 0x000fe400000012ff */
[----:B------:R-:W-:Y:S01]  /*1f040*/  SHF.R.U64 R64, R64, 0x3, RZ ;  /* 0x0000000340407819 */ /* 0x000fe200000012ff */
[----:B------:R-:W5:Y:S01]  /*1f050*/  LD.E.128 R28, desc[UR6][R28.64] ;  /* 0x000000061c1c7980 */ /* 0x000f62000c101d00 */
[----:B------:R-:W-:Y:S02]  /*1f060*/  SHF.R.U64 R68, R68, 0x3, RZ ;  /* 0x0000000344447819 */ /* 0x000fe400000012ff */
[----:B------:R-:W-:Y:S01]  /*1f070*/  LOP3.LUT R20, R11, R20, RZ, 0x3c, !PT ;  /* 0x000000140b147212 */ /* 0x000fe200078e3cff */
[----:B------:R-:W5:Y:S01]  /*1f080*/  LD.E.128 R32, desc[UR6][R32.64] ;  /* 0x0000000620207980 */ /* 0x000f62000c101d00 */
[----:B------:R-:W-:Y:S01]  /*1f090*/  LOP3.LUT R64, R64, R65, RZ, 0x3c, !PT ;  /* 0x0000004140407212 */ /* 0x000fe200078e3cff */
[--C-:B------:R-:W-:Y:S01]  /*1f0a0*/  IMAD.X R65, RZ, RZ, R21.reuse, P5 ;  /* 0x000000ffff417224 */ /* 0x100fe200028e0615 */
[----:B------:R-:W-:Y:S01]  /*1f0b0*/  LOP3.LUT R68, R68, R69, RZ, 0x3c, !PT ;  /* 0x0000004544447212 */ /* 0x000fe200078e3cff */
[----:B------:R-:W-:Y:S01]  /*1f0c0*/  IMAD.X R69, RZ, RZ, R21, P4 ;  /* 0x000000ffff457224 */ /* 0x000fe200020e0615 */
[----:B------:R-:W-:Y:S01]  /*1f0d0*/  LOP3.LUT R72, R4, R7, RZ, 0x3c, !PT ;  /* 0x0000000704487212 */ /* 0x000fe200078e3cff */
[C---:B------:R-:W-:Y:S01]  /*1f0e0*/  IMAD R3, R76.reuse, UR5, R3 ;  /* 0x000000054c037c24 */ /* 0x040fe2000f8e0203 */
[----:B------:R1:W5:Y:S04]  /*1f0f0*/  LD.E.128 R4, desc[UR6][R20.64] ;  /* 0x0000000614047980 */ /* 0x000368000c101d00 */
[----:B------:R-:W5:Y:S04]  /*1f100*/  LD.E.128 R8, desc[UR6][R8.64] ;  /* 0x0000000608087980 */ /* 0x000f68000c101d00 */
[----:B------:R-:W5:Y:S01]  /*1f110*/  LD.E.128 R36, desc[UR6][R36.64] ;  /* 0x0000000624247980 */ /* 0x000f62000c101d00 */
[----:B-1----:R-:W-:Y:S01]  /*1f120*/  IMAD.WIDE.U32 R20, R76, UR4, RZ ;  /* 0x000000044c147c25 */ /* 0x002fe2000f8e00ff */
[----:B------:R-:W-:-:S02]  /*1f130*/  ULDC.64 UR4, c[0x0][0xae8] ;  /* 0x0002ba0000047ab9 */ /* 0x000fc40000000a00 */
[----:B------:R-:W5:Y:S01]  /*1f140*/  LD.E.128 R40, desc[UR6][R40.64] ;  /* 0x0000000628287980 */ /* 0x000f62000c101d00 */
[----:B------:R-:W-:Y:S02]  /*1f150*/  IMAD.IADD R21, R21, 0x1, R3 ;  /* 0x0000000115157824 */ /* 0x000fe400078e0203 */
[----:B------:R-:W-:Y:S01]  /*1f160*/  IMAD R80, R80, UR4, RZ ;  /* 0x0000000450507c24 */ /* 0x000fe2000f8e02ff */
[----:B------:R-:W5:Y:S01]  /*1f170*/  LD.E.128 R44, desc[UR6][R44.64] ;  /* 0x000000062c2c7980 */ /* 0x000f62000c101d00 */
[----:B------:R-:W-:Y:S02]  /*1f180*/  IMAD R76, R237, 0x80, R0 ;  /* 0x00000080ed4c7824 */ /* 0x000fe400078e0200 */
[C---:B------:R-:W-:Y:S01]  /*1f190*/  IMAD R3, R231.reuse, UR5, R80 ;  /* 0x00000005e7037c24 */ /* 0x040fe2000f8e0250 */
[----:B------:R-:W5:Y:S01]  /*1f1a0*/  LD.E.128 R48, desc[UR6][R48.64] ;  /* 0x0000000630307980 */ /* 0x000f62000c101d00 */
[----:B------:R-:W-:Y:S01]  /*1f1b0*/  IMAD.WIDE.U32 R20, R231, UR4, R20 ;  /* 0x00000004e7147c25 */ /* 0x000fe2000f8e0014 */
[----:B------:R-:W-:-:S02]  /*1f1c0*/  ULDC.64 UR4, c[0x0][0xaf0] ;  /* 0x0002bc0000047ab9 */ /* 0x000fc40000000a00 */
[----:B------:R-:W5:Y:S01]  /*1f1d0*/  LD.E.128 R52, desc[UR6][R52.64] ;  /* 0x0000000634347980 */ /* 0x000f62000c101d00 */
[----:B------:R-:W-:-:S03]  /*1f1e0*/  @P1 IMAD.HI.U32 R0, R76, R81, RZ ;  /* 0x000000514c001227 */ /* 0x000fc600078e00ff */
[----:B------:R-:W5:Y:S01]  /*1f1f0*/  LD.E.128 R56, desc[UR6][R56.64] ;  /* 0x0000000638387980 */ /* 0x000f62000c101d00 */
[----:B------:R-:W-:Y:S02]  /*1f200*/  IMAD.IADD R21, R21, 0x1, R3 ;  /* 0x0000000115157824 */ /* 0x000fe400078e0203 */
[----:B------:R-:W-:Y:S01]  /*1f210*/  IMAD.MOV.U32 R3, RZ, RZ, R76 ;  /* 0x000000ffff037224 */ /* 0x000fe200078e004c */
[----:B0-----:R-:W-:Y:S01]  /*1f220*/  @P1 SHF.R.U32.HI R3, RZ, R77, R0 ;  /* 0x0000004dff031219 */ /* 0x001fe20000011600 */
[----:B------:R-:W-:Y:S01]  /*1f230*/  IMAD R79, R79, UR4, RZ ;  /* 0x000000044f4f7c24 */ /* 0x000fe2000f8e02ff */
[----:B------:R-:W5:Y:S02]  /*1f240*/  LD.E.128 R60, desc[UR6][R60.64] ;  /* 0x000000063c3c7980 */ /* 0x000f64000c101d00 */
[----:B------:R-:W-:Y:S01]  /*1f250*/  SHF.R.S32.HI R0, RZ, 0x1f, R3 ;  /* 0x0000001fff007819 */ /* 0x000fe20000011403 */
[----:B------:R-:W-:Y:S01]  /*1f260*/  IMAD R79, R230, UR5, R79 ;  /* 0x00000005e64f7c24 */ /* 0x000fe2000f8e024f */
[----:B------:R-:W5:Y:S01]  /*1f270*/  LD.E.128 R64, desc[UR6][R64.64] ;  /* 0x0000000640407980 */ /* 0x000f62000c101d00 */
[----:B------:R-:W-:-:S02]  /*1f280*/  IMAD.MOV R77, RZ, RZ, -R3 ;  /* 0x000000ffff4d7224 */ /* 0x000fc400078e0a03 */
[----:B------:R-:W-:Y:S01]  /*1f290*/  IMAD.WIDE.U32 R230, R230, UR4, R20 ;  /* 0x00000004e6e67c25 */ /* 0x000fe2000f8e0014 */
[----:B------:R-:W-:Y:S01]  /*1f2a0*/  ULDC.64 UR4, c[0x0][0xae0] ;  /* 0x0002b80000047ab9 */ /* 0x000fe20000000a00 */
[----:B------:R-:W5:Y:S02]  /*1f2b0*/  LD.E.128 R68, desc[UR6][R68.64] ;  /* 0x0000000644447980 */ /* 0x000f64000c101d00 */
[----:B------:R-:W-:Y:S02]  /*1f2c0*/  IMAD R0, R0, UR4, RZ ;  /* 0x0000000400007c24 */ /* 0x000fe4000f8e02ff */
[----:B------:R-:W-:Y:S01]  /*1f2d0*/  IMAD R77, R78, R77, R76 ;  /* 0x0000004d4e4d7224 */ /* 0x000fe200078e024c */
[----:B------:R-:W5:Y:S01]  /*1f2e0*/  LD.E.128 R72, desc[UR6][R72.64] ;  /* 0x0000000648487980 */ /* 0x000f62000c101d00 */
[----:B------:R-:W-:Y:S02]  /*1f2f0*/  IMAD.IADD R231, R231, 0x1, R79 ;  /* 0x00000001e7e77824 */ /* 0x000fe400078e024f */
[C---:B------:R-:W-:Y:S01]  /*1f300*/  IMAD R79, R3.reuse, UR5, R0 ;  /* 0x00000005034f7c24 */ /* 0x040fe2000f8e0200 */
[----:B------:R-:W-:Y:S01]  /*1f310*/  @!PT LDS RZ, [RZ] ;  /* 0x00000000fffff984 */ /* 0x000fe20000000800 */
[----:B------:R-:W-:Y:S01]  /*1f320*/  @!PT LDS RZ, [RZ] ;  /* 0x00000000fffff984 */ /* 0x000fe20000000800 */
[----:B------:R-:W-:Y:S01]  /*1f330*/  @!PT LDS RZ, [RZ] ;  /* 0x00000000fffff984 */ /* 0x000fe20000000800 */
[----:B------:R-:W-:Y:S01]  /*1f340*/  @!PT LDS RZ, [RZ] ;  /* 0x00000000fffff984 */ /* 0x000fe20000000800 */
[----:B------:R0:W-:Y:S06]  /*1f350*/  MEMBAR.ALL.CTA ;  /* 0x0000000000007992 */ /* 0x0001ec0000008000 */
[----:B0-----:R-:W0:Y:S01]  /*1f360*/  FENCE.VIEW.ASYNC.S ;  /* 0x00000000000073c6 */ /* 0x001e220000000000 */
[----:B------:R-:W-:Y:S01]  /*1f370*/  SHF.R.S32.HI R0, RZ, 0x1f, R77 ;  /* 0x0000001fff007819 */ /* 0x000fe2000001144d */
[----:B------:R-:W-:Y:S01]  /*1f380*/  IMAD.WIDE.U32 R20, R3, UR4, R230 ;  /* 0x0000000403147c25 */ /* 0x000fe2000f8e00e6 */
[----:B------:R-:W-:-:S03]  /*1f390*/  ULDC.64 UR4, c[0x0][0xad8] ;  /* 0x0002b60000047ab9 */ /* 0x000fc60000000a00 */
[----:B------:R-:W-:Y:S02]  /*1f3a0*/  IMAD.IADD R21, R21, 0x1, R79 ;  /* 0x0000000115157824 */ /* 0x000fe400078e024f */
[----:B------:R-:W-:Y:S02]  /*1f3b0*/  IMAD R0, R0, UR4, RZ ;  /* 0x0000000400007c24 */ /* 0x000fe4000f8e02ff */
[----:B------:R-:W-:Y:S01]  /*1f3c0*/  IMAD.WIDE.U32 R20, R77, UR4, R20 ;  /* 0x000000044d147c25 */ /* 0x000fe2000f8e0014 */
[----:B------:R-:W-:-:S03]  /*1f3d0*/  ISETP.GE.AND P2, PT, R85, R2, PT ;  /* 0x000000025500720c */ /* 0x000fc60003f46270 */
[----:B------:R-:W-:Y:S01]  /*1f3e0*/  IMAD R79, R77, UR5, R0 ;  /* 0x000000054d4f7c24 */ /* 0x000fe2000f8e0200 */
[----:B------:R-:W-:Y:S01]  /*1f3f0*/  ULDC.64 UR4, c[0x0][0xa80] ;  /* 0x0002a00000047ab9 */ /* 0x000fe20000000a00 */
[----:B------:R-:W-:Y:S01]  /*1f400*/  VIADD R0, R18, 0x38820 ;  /* 0x0003882012007836 */ /* 0x000fe20000000000 */
[C---:B------:R-:W-:Y:S01]  /*1f410*/  LEA R82, P3, R20.reuse, UR4, 0x1 ;  /* 0x0000000414527c11 */ /* 0x040fe2000f8608ff */
[----:B------:R-:W-:Y:S02]  /*1f420*/  IMAD.IADD R21, R21, 0x1, R79 ;  /* 0x0000000115157824 */ /* 0x000fe400078e024f */
[----:B------:R-:W-:Y:S01]  /*1f430*/  VIADD R3, R85, 0x20 ;  /* 0x0000002055037836 */ /* 0x000fe20000000000 */
[----:B------:R-:W-:Y:S02]  /*1f440*/  PRMT R0, RZ, 0x654, R0 ;  /* 0x00000654ff007816 */ /* 0x000fe40000000000 */
[----:B------:R-:W-:Y:S02]  /*1f450*/  LEA.HI.X R83, R20, UR5, R21, 0x1, P3 ;  /* 0x0000000514537c11 */ /* 0x000fe400098f0c15 */
[-C--:B------:R-:W-:Y:S01]  /*1f460*/  ISETP.GE.AND P1, PT, R3, R2.reuse, PT ;  /* 0x000000020300720c */ /* 0x080fe20003f26270 */
[----:B------:R-:W-:Y:S01]  /*1f470*/  VIADD R3, R85, 0x40 ;  /* 0x0000004055037836 */ /* 0x000fe20000000000 */
[----:B0-----:R0:W-:Y:S01]  /*1f480*/  SYNCS.ARRIVE.TRANS64.RED.A1T0 RZ, [R0+URZ], RZ ;  /* 0x000000ff00ff79a7 */ /* 0x0011e2000810043f */
[----:B------:R1:W2:Y:S03]  /*1f490*/  SHFL.IDX PT, R80, R82, RZ, 0x181f ;  /* 0x00181fff52507589 */ /* 0x0002a600000e0000 */
[----:B------:R-:W-:Y:S01]  /*1f4a0*/  ISETP.GE.AND P0, PT, R3, R2, PT ;  /* 0x000000020300720c */ /* 0x000fe20003f06270 */
[----:B0-----:R1:W0:Y:S01]  /*1f4b0*/  SHFL.IDX PT, R0, R83, RZ, 0x181f ;  /* 0x00181fff53007589 */ /* 0x00122200000e0000 */
[----:B------:R-:W-:Y:S11]  /*1f4c0*/  @P2 BRA `(.L_x_855) ;  /* 0x0000000000482947 */ /* 0x000ff60003800000 */
[----:B------:R-:W-:Y:S01]  /*1f4d0*/  ULDC UR4, c[0x0][0xac8] ;  /* 0x0002b20000047ab9 */ /* 0x000fe20000000800 */
[----:B------:R-:W-:Y:S01]  /*1f4e0*/  ULDC.64 UR6, c[0x0][0x208] ;  /* 0x0000820000067ab9 */ /* 0x000fe20000000a00 */
[----:B------:R-:W-:Y:S02]  /*1f4f0*/  ISETP.GE.AND P5, PT, R16, UR4, PT ;  /* 0x0000000410007c0c */ /* 0x000fe4000bfa6270 */
[----:B------:R-:W-:Y:S02]  /*1f500*/  ISETP.GE.AND P4, PT, R213, UR4, PT ;  /* 0x00000004d5007c0c */ /* 0x000fe4000bf86270 */
[----:B------:R-:W-:Y:S02]  /*1f510*/  ISETP.GE.AND P3, PT, R218, UR4, PT ;  /* 0x00000004da007c0c */ /* 0x000fe4000bf66270 */
[----:B------:R-:W-:-:S07]  /*1f520*/  ISETP.GE.AND P2, PT, R219, UR4, PT ;  /* 0x00000004db007c0c */ /* 0x000fce000bf46270 */
[----:B--2---:R-:W-:-:S04]  /*1f530*/  @!P5 LEA R20, P6, R16, R80, 0x1 ;  /* 0x000000501014d211 */ /* 0x004fc800078c08ff */
[----:B0-----:R-:W-:Y:S02]  /*1f540*/  @!P5 LEA.HI.X R21, R16, R0, R17, 0x1, P6 ;  /* 0x000000001015d211 */ /* 0x001fe400030f0c11 */
        /* <DEDUP_REMOVED lines=10> */
.L_x_855:
[----:B------:R-:W-:Y:S05]  /*1f5f0*/  BSYNC B1 ;  /* 0x0000000000017941 */ /* 0x000fea0003800000 */
.L_x_854:
[----:B0-----:R0:W4:Y:S01]  /*1f600*/  SHFL.IDX PT, R0, R83, 0x1, 0x181f ;  /* 0x00381f0053007f89 */ /* 0x00112200000e0000 */
[----:B------:R-:W-:Y:S03]  /*1f610*/  BSSY B1, `(.L_x_856) ;  /* 0x0000015000017945 */ /* 0x000fe60003800000 */
[----:B---3-5:R0:W3:Y:S01]  /*1f620*/  SHFL.IDX PT, R28, R82, 0x1, 0x181f ;  /* 0x00381f00521c7f89 */ /* 0x0280e200000e0000 */
[----:B------:R-:W-:Y:S05]  /*1f630*/  @P1 BRA `(.L_x_857) ;  /* 0x0000000000481947 */ /* 0x000fea0003800000 */
[----:B------:R-:W-:Y:S01]  /*1f640*/  ULDC UR4, c[0x0][0xac8] ;  /* 0x0002b20000047ab9 */ /* 0x000fe20000000800 */
[----:B------:R-:W-:Y:S01]  /*1f650*/  ULDC.64 UR6, c[0x0][0x208] ;  /* 0x0000820000067ab9 */ /* 0x000fe20000000a00 */
[----:B------:R-:W-:Y:S02]  /*1f660*/  ISETP.GE.AND P4, PT, R16, UR4, PT ;  /* 0x0000000410007c0c */ /* 0x000fe4000bf86270 */
[----:B------:R-:W-:Y:S02]  /*1f670*/  ISETP.GE.AND P3, PT, R213, UR4, PT ;  /* 0x00000004d5007c0c */ /* 0x000fe4000bf66270 */
[----:B------:R-:W-:Y:S02]  /*1f680*/  ISETP.GE.AND P2, PT, R218, UR4, PT ;  /* 0x00000004da007c0c */ /* 0x000fe4000bf46270 */
[----:B------:R-:W-:-:S07]  /*1f690*/  ISETP.GE.AND P1, PT, R219, UR4, PT ;  /* 0x00000004db007c0c */ /* 0x000fce000bf26270 */
[CC--:B---3--:R-:W-:Y:S02]  /*1f6a0*/  @!P4 LEA R4, P6, R16.reuse, R28.reuse, 0x1 ;  /* 0x0000001c1004c211 */ /* 0x0c8fe400078c08ff */
        /* <DEDUP_REMOVED lines=11> */
.L_x_857:
[----:B------:R-:W-:Y:S05]  /*1f760*/  BSYNC B1 ;  /* 0x0000000000017941 */ /* 0x000fea0003800000 */
.L_x_856:
[----:B----4-:R4:W0:Y:S01]  /*1f770*/  SHFL.IDX PT, R0, R83, 0x2, 0x181f ;  /* 0x00581f0053007f89 */ /* 0x01082200000e0000 */
[----:B------:R-:W-:Y:S03]  /*1f780*/  BSSY B1, `(.L_x_858) ;  /* 0x0000015000017945 */ /* 0x000fe60003800000 */
[----:B---3--:R4:W3:Y:S01]  /*1f790*/  SHFL.IDX PT, R10, R82, 0x2, 0x181f ;  /* 0x00581f00520a7f89 */ /* 0x0088e200000e0000 */
[----:B------:R-:W-:Y:S05]  /*1f7a0*/  @P0 BRA `(.L_x_859) ;  /* 0x0000000000480947 */ /* 0x000fea0003800000 */
[----:B------:R-:W-:Y:S01]  /*1f7b0*/  ULDC UR4, c[0x0][0xac8] ;  /* 0x0002b20000047ab9 */ /* 0x000fe20000000800 */
[----:B------:R-:W-:Y:S01]  /*1f7c0*/  ULDC.64 UR6, c[0x0][0x208] ;  /* 0x0000820000067ab9 */ /* 0x000fe20000000a00 */
[----:B------:R-:W-:Y:S02]  /*1f7d0*/  ISETP.GE.AND P3, PT, R16, UR4, PT ;  /* 0x0000000410007c0c */ /* 0x000fe4000bf66270 */
[----:B------:R-:W-:Y:S02]  /*1f7e0*/  ISETP.GE.AND P2, PT, R213, UR4, PT ;  /* 0x00000004d5007c0c */ /* 0x000fe4000bf46270 */
[----:B------:R-:W-:Y:S02]  /*1f7f0*/  ISETP.GE.AND P1, PT, R218, UR4, PT ;  /* 0x00000004da007c0c */ /* 0x000fe4000bf26270 */
[----:B------:R-:W-:-:S07]  /*1f800*/  ISETP.GE.AND P0, PT, R219, UR4, PT ;  /* 0x00000004db007c0c */ /* 0x000fce000bf06270 */
[-C--:B---3--:R-:W-:Y:S02]  /*1f810*/  @!P3 LEA R4, P6, R16, R10.reuse, 0x1 ;  /* 0x0000000a1004b211 */ /* 0x088fe400078c08ff */
[-C--:B------:R-:W-:Y:S02]  /*1f820*/  @!P2 LEA R6, P5, R235, R10.reuse, 0x1 ;  /* 0x0000000aeb06a211 */ /* 0x080fe400078a08ff */
[----:B------:R-:W-:Y:S02]  /*1f830*/  @!P1 LEA R8, P4, R218, R10, 0x1 ;  /* 0x0000000ada089211 */ /* 0x000fe400078808ff */
[----:B0-----:R-:W-:Y:S02]  /*1f840*/  @!P3 LEA.HI.X R5, R16, R0, R17, 0x1, P6 ;  /* 0x000000001005b211 */ /* 0x001fe400030f0c11 */
        /* <DEDUP_REMOVED lines=8> */
.L_x_859:
[----:B------:R-:W-:Y:S05]  /*1f8d0*/  BSYNC B1 ;  /* 0x0000000000017941 */ /* 0x000fea0003800000 */
.L_x_858:
[----:B------:R-:W-:Y:S01]  /*1f8e0*/  VIADD R3, R85, 0x60 ;  /* 0x0000006055037836 */ /* 0x000fe20000000000 */
[----:B01--4-:R-:W0:Y:S04]  /*1f8f0*/  SHFL.IDX PT, R83, R83, 0x3, 0x181f ;  /* 0x00781f0053537f89 */ /* 0x013e2800000e0000 */
[----:B------:R-:W-:Y:S01]  /*1f900*/  ISETP.GE.AND P0, PT, R3, R2, PT ;  /* 0x000000020300720c */ /* 0x000fe20003f06270 */
[----:B------:R-:W1:-:S12]  /*1f910*/  SHFL.IDX PT, R82, R82, 0x3, 0x181f ;  /* 0x00781f0052527f89 */ /* 0x000e5800000e0000 */
[----:B------:R-:W-:Y:S05]  /*1f920*/  @P0 BRA `(.L_x_860) ;  /* 0x0000000c00b80947 */ /* 0x000fea0003800000 */
[----:B------:R-:W-:Y:S01]  /*1f930*/  ULDC UR4, c[0x0][0xac8] ;  /* 0x0002b20000047ab9 */ /* 0x000fe20000000800 */
[----:B------:R-:W-:Y:S01]  /*1f940*/  ULDC.64 UR6, c[0x0][0x208] ;  /* 0x0000820000067ab9 */ /* 0x000fe20000000a00 */
[----:B------:R-:W-:Y:S02]  /*1f950*/  ISETP.GE.AND P3, PT, R16, UR4, PT ;  /* 0x0000000410007c0c */ /* 0x000fe4000bf66270 */
[----:B------:R-:W-:Y:S02]  /*1f960*/  ISETP.GE.AND P4, PT, R213, UR4, PT ;  /* 0x00000004d5007c0c */ /* 0x000fe4000bf86270 */
[----:B------:R-:W-:-:S09]  /*1f970*/  ISETP.GE.AND P5, PT, R218, UR4, PT ;  /* 0x00000004da007c0c */ /* 0x000fd2000bfa6270 */
[CC--:B-1----:R-:W-:Y:S02]  /*1f980*/  @!P3 LEA R2, P0, R16.reuse, R82.reuse, 0x1 ;  /* 0x000000521002b211 */ /* 0x0c2fe400078008ff */
[-C--:B------:R-:W-:Y:S02]  /*1f990*/  @!P4 LEA R4, P1, R235, R82.reuse, 0x1 ;  /* 0x00000052eb04c211 */ /* 0x080fe400078208ff */
[-C--:B0-----:R-:W-:Y:S02]  /*1f9a0*/  @!P3 LEA.HI.X R3, R16, R83.reuse, R17, 0x1, P0 ;  /* 0x000000531003b211 */ /* 0x081fe400000f0c11 */
        /* <DEDUP_REMOVED lines=8> */
[----:B0-----:R-:W-:Y:S01]  /*1fa30*/  LEA R2, P0, R219, R82, 0x1 ;  /* 0x00000052db027211 */ /* 0x001fe200078008ff */
[----:B------:R-:W-:-:S03]  /*1fa40*/  ULDC.64 UR4, c[0x0][0x208] ;  /* 0x0000820000047ab9 */ /* 0x000fc60000000a00 */
[----:B------:R-:W-:-:S05]  /*1fa50*/  LEA.HI.X R3, R219, R83, R84, 0x1, P0 ;  /* 0x00000053db037211 */ /* 0x000fca00000f0c54 */
[----:B------:R0:W-:Y:S01]  /*1fa60*/  ST.E.128 desc[UR4][R2.64], R72 ;  /* 0x0000004802007985 */ /* 0x0001e2000c101d04 */
[----:B------:R-:W-:Y:S05]  /*1fa70*/  BRA `(.L_x_860) ;  /* 0x0000000c00647947 */ /* 0x000fea0003800000 */
.L_x_852:
[----:B------:R-:W2:Y:S01]  /*1fa80*/  LDL R7, [R1+0x60] ;  /* 0x0000600001077983 */ /* 0x000ea20000100800 */
[----:B------:R-:W-:Y:S01]  /*1fa90*/  ULDC.64 UR4, c[0x0][0xc00] ;  /* 0x0003000000047ab9 */ /* 0x000fe20000000a00 */
[----:B------:R-:W3:Y:S01]  /*1faa0*/  LDC R21, c[0x0][0xbe8] ;  /* 0x0002fa00ff157b82 */ /* 0x000ee20000000800 */
[----:B------:R-:W-:Y:S01]  /*1fab0*/  ISETP.NE.U32.AND P0, PT, RZ, UR4, PT ;  /* 0x00000004ff007c0c */ /* 0x000fe2000bf05070 */
[----:B------:R-:W-:Y:S01]  /*1fac0*/  IMAD.MOV.U32 R6, RZ, RZ, RZ ;  /* 0x000000ffff067224 */ /* 0x000fe200078e00ff */
[----:B------:R-:W-:Y:S01]  /*1fad0*/  IADD3 R2, P1, R233, UR4, RZ ;  /* 0x00000004e9027c10 */ /* 0x000fe2000ff3e0ff */
[----:B------:R-:W-:Y:S01]  /*1fae0*/  ULDC.64 UR6, c[0x0][0x208] ;  /* 0x0000820000067ab9 */ /* 0x000fe20000000a00 */
[----:B------:R-:W-:Y:S01]  /*1faf0*/  ISETP.NE.AND.EX P0, PT, RZ, UR5, PT, P0 ;  /* 0x00000005ff007c0c */ /* 0x000fe2000bf05300 */
[----:B------:R-:W4:Y:S02]  /*1fb00*/  S2R R8, SR_TID.X ;  /* 0x0000000000087919 */ /* 0x000f240000002100 */
[----:B----4-:R-:W-:-:S05]  /*1fb10*/  VIADD R8, R8, 0xffffff80 ;  /* 0xffffff8008087836 */ /* 0x010fca0000000000 */
[----:B------:R-:W-:Y:S02]  /*1fb20*/  ISETP.GE.AND P3, PT, R8, 0x80, PT ;  /* 0x000000800800780c */ /* 0x000fe40003f66270 */
[----:B--2---:R-:W-:-:S04]  /*1fb30*/  SHF.L.U64.HI R0, R230, 0x2, R7 ;  /* 0x00000002e6007819 */ /* 0x004fc80000010207 */
[----:B------:R-:W-:Y:S01]  /*1fb40*/  IADD3.X R3, R0, UR5, RZ, P1, !PT ;  /* 0x0000000500037c10 */ /* 0x000fe20008ffe4ff */
[----:B------:R-:W-:Y:S02]  /*1fb50*/  ULDC.64 UR4, c[0x0][0xc08] ;  /* 0x0003020000047ab9 */ /* 0x000fe40000000a00 */
[----:B------:R-:W-:Y:S02]  /*1fb60*/  ISETP.NE.U32.AND P1, PT, RZ, UR4, PT ;  /* 0x00000004ff007c0c */ /* 0x000fe4000bf25070 */
[----:B------:R2:W5:Y:S02]  /*1fb70*/  @P0 LDG.E R6, desc[UR6][R2.64] ;  /* 0x0000000602060981 */ /* 0x000564000c1e1900 */
[----:B------:R-:W-:-:S13]  /*1fb80*/  ISETP.NE.AND.EX P1, PT, RZ, UR5, PT, P1 ;  /* 0x00000005ff007c0c */ /* 0x000fda000bf25310 */
[----:B------:R-:W-:Y:S01]  /*1fb90*/  @P1 IADD3 R4, P2, R233, UR4, RZ ;  /* 0x00000004e9041c10 */ /* 0x000fe2000ff5e0ff */
[----:B------:R-:W-:-:S03]  /*1fba0*/  ULDC UR4, c[0x0][0xa88] ;  /* 0x0002a20000047ab9 */ /* 0x000fc60000000800 */
[----:B------:R-:W-:Y:S01]  /*1fbb0*/  @P1 IADD3.X R5, R0, UR5, RZ, P2, !PT ;  /* 0x0000000500051c10 */ /* 0x000fe200097fe4ff */
[----:B------:R-:W-:Y:S01]  /*1fbc0*/  IMAD.U32 R0, RZ, RZ, UR4 ;  /* 0x00000004ff007e24 */ /* 0x000fe2000f8e00ff */
[----:B---3--:R-:W-:-:S05]  /*1fbd0*/  ISETP.NE.AND P2, PT, R21, 0x1, PT ;  /* 0x000000011500780c */ /* 0x008fca0003f45270 */
[----:B------:R2:W5:Y:S08]  /*1fbe0*/  @P1 LDG.E R0, desc[UR6][R4.64] ;  /* 0x0000000604001981 */ /* 0x000570000c1e1900 */
[----:B------:R-:W3:Y:S08]  /*1fbf0*/  @P2 LDC R20, c[0x0][0xbec] ;  /* 0x0002fb00ff142b82 */ /* 0x000ef00000000800 */
[----:B------:R-:W4:Y:S01]  /*1fc00*/  @P2 LDC R25, c[0x0][0xbf0] ;  /* 0x0002fc00ff192b82 */ /* 0x000f220000000800 */
[----:B--2---:R-:W-:Y:S05]  /*1fc10*/  @P1 BRA `(.L_x_861) ;  /* 0x0000000000141947 */ /* 0x004fea0003800000 */
[----:B------:R-:W-:Y:S05]  /*1fc20*/  @!P0 BRA `(.L_x_861) ;  /* 0x0000000000108947 */ /* 0x000fea0003800000 */
[----:B------:R-:W-:Y:S02]  /*1fc30*/  ULDC.64 UR4, c[0x0][0x208] ;  /* 0x0000820000047ab9 */ /* 0x000fe40000000a00 */
[----:B------:R-:W2:Y:S04]  /*1fc40*/  LDG.E R5, desc[UR4][R2.64] ;  /* 0x0000000402057981 */ /* 0x000ea8000c1e1900 */
[----:B-----5:R-:W2:Y:S02]  /*1fc50*/  LDG.E R0, desc[UR4][R2.64+0x4] ;  /* 0x0000040402007981 */ /* 0x020ea4000c1e1900 */
[----:B--2---:R-:W-:-:S07]  /*1fc60*/  IMAD.IADD R0, R0, 0x1, -R5 ;  /* 0x0000000100007824 */ /* 0x004fce00078e0a05 */
.L_x_861:
[----:B------:R-:W-:Y:S01]  /*1fc70*/  BSSY B1, `(.L_x_862) ;  /* 0x000002f000017945 */ /* 0x000fe20003800000 */
[----:B------:R-:W-:Y:S02]  /*1fc80*/  SHF.R.S32.HI R12, RZ, 0x1f, R231 ;  /* 0x0000001fff0c7819 */ /* 0x000fe400000114e7 */
[----:B------:R-:W-:Y:S02]  /*1fc90*/  SEL R13, R230, RZ, !P0 ;  /* 0x000000ffe60d7207 */ /* 0x000fe40004000000 */
[----:B------:R-:W-:Y:S02]  /*1fca0*/  SEL R14, R7, RZ, !P0 ;  /* 0x000000ff070e7207 */ /* 0x000fe40004000000 */
[----:B-----5:R-:W-:Y:S01]  /*1fcb0*/  SHF.R.S32.HI R11, RZ, 0x1f, R6 ;  /* 0x0000001fff0b7819 */ /* 0x020fe20000011406 */
[----:B------:R-:W-:Y:S06]  /*1fcc0*/  @P3 BRA `(.L_x_863) ;  /* 0x0000000000a43947 */ /* 0x000fec0003800000 */
[----:B------:R-:W2:Y:S01]  /*1fcd0*/  S2R R2, SR_TID.X ;  /* 0x0000000000027919 */ /* 0x000ea20000002100 */
[----:B------:R-:W5:Y:S02]  /*1fce0*/  LDC R9, c[0x0][0xbe8] ;  /* 0x0002fa00ff097b82 */ /* 0x000f640000000800 */
[----:B-----5:R-:W-:Y:S02]  /*1fcf0*/  IMAD R3, R0, R9, RZ ;  /* 0x0000000900037224 */ /* 0x020fe400078e02ff */
[----:B--2---:R-:W-:-:S04]  /*1fd00*/  IMAD R2, R237, 0x80, R2 ;  /* 0x00000080ed027824 */ /* 0x004fc800078e0202 */
[----:B------:R-:W-:-:S05]  /*1fd10*/  VIADD R10, R2, 0xffffff80 ;  /* 0xffffff80020a7836 */ /* 0x000fca0000000000 */
[----:B------:R-:W-:-:S13]  /*1fd20*/  ISETP.GE.AND P0, PT, R10, R3, PT ;  /* 0x000000030a00720c */ /* 0x000fda0003f06270 */
[----:B------:R-:W-:Y:S05]  /*1fd30*/  @P0 BRA `(.L_x_863) ;  /* 0x0000000000880947 */ /* 0x000fea0003800000 */
[----:B------:R-:W-:Y:S01]  /*1fd40*/  ISETP.NE.AND P0, PT, R9, 0x1, PT ;  /* 0x000000010900780c */ /* 0x000fe20003f05270 */
[----:B------:R-:W-:Y:S01]  /*1fd50*/  ULDC.64 UR4, c[0x0][0xb90] ;  /* 0x0002e40000047ab9 */ /* 0x000fe20000000a00 */
[----:B------:R-:W-:Y:S01]  /*1fd60*/  IMAD.MOV.U32 R2, RZ, RZ, R6 ;  /* 0x000000ffff027224 */ /* 0x000fe200078e0006 */
[----:B------:R-:W-:Y:S01]  /*1fd70*/  ULDC.64 UR6, c[0x0][0x208] ;  /* 0x0000820000067ab9 */ /* 0x000fe20000000a00 */
[----:B------:R-:W-:Y:S02]  /*1fd80*/  IMAD R8, R12, UR4, RZ ;  /* 0x000000040c087c24 */ /* 0x000fe4000f8e02ff */
[----:B------:R-:W-:Y:S02]  /*1fd90*/  IMAD.MOV.U32 R3, RZ, RZ, R11 ;  /* 0x000000ffff037224 */ /* 0x000fe400078e000b */
[----:B------:R-:W-:Y:S02]  /*1fda0*/  IMAD.MOV.U32 R5, RZ, RZ, R10 ;  /* 0x000000ffff057224 */ /* 0x000fe400078e000a */
[----:B------:R-:W-:-:S03]  /*1fdb0*/  IMAD.WIDE.U32 R2, R231, UR4, R2 ;  /* 0x00000004e7027c25 */ /* 0x000fc6000f8e0002 */
[----:B------:R-:W2:Y:S08]  /*1fdc0*/  @P0 LDC R7, c[0x0][0xbec] ;  /* 0x0002fb00ff070b82 */ /* 0x000eb00000000800 */
[----:B------:R-:W5:Y:S01]  /*1fdd0*/  @P0 LDC R15, c[0x0][0xbf0] ;  /* 0x0002fc00ff0f0b82 */ /* 0x000f620000000800 */
[----:B--2---:R-:W-:-:S04]  /*1fde0*/  @P0 IMAD.HI.U32 R4, R10, R7, RZ ;  /* 0x000000070a040227 */ /* 0x004fc800078e00ff */
[----:B------:R-:W-:Y:S01]  /*1fdf0*/  IMAD R7, R231, UR5, R8 ;  /* 0x00000005e7077c24 */ /* 0x000fe2000f8e0208 */
[----:B------:R-:W-:Y:S01]  /*1fe00*/  ULDC.64 UR4, c[0x0][0xb98] ;  /* 0x0002e60000047ab9 */ /* 0x000fe20000000a00 */
[----:B-----5:R-:W-:Y:S02]  /*1fe10*/  @P0 SHF.R.U32.HI R5, RZ, R15, R4 ;  /* 0x0000000fff050219 */ /* 0x020fe40000011604 */
[----:B------:R-:W-:Y:S02]  /*1fe20*/  IMAD.IADD R3, R3, 0x1, R7 ;  /* 0x0000000103037824 */ /* 0x000fe400078e0207 */
[----:B------:R-:W-:Y:S02]  /*1fe30*/  IMAD R4, R14, UR4, RZ ;  /* 0x000000040e047c24 */ /* 0x000fe4000f8e02ff */
[----:B------:R-:W-:Y:S02]  /*1fe40*/  IMAD.MOV R7, RZ, RZ, -R5 ;  /* 0x000000ffff077224 */ /* 0x000fe400078e0a05 */
[----:B------:R-:W-:-:S04]  /*1fe50*/  IMAD.WIDE.U32 R2, R13, UR4, R2 ;  /* 0x000000040d027c25 */ /* 0x000fc8000f8e0002 */
[----:B------:R-:W-:Y:S01]  /*1fe60*/  IMAD R7, R9, R7, R10 ;  /* 0x0000000709077224 */ /* 0x000fe200078e020a */
[----:B------:R-:W-:Y:S01]  /*1fe70*/  SHF.R.S32.HI R9, RZ, 0x1f, R5 ;  /* 0x0000001fff097819 */ /* 0x000fe20000011405 */
[----:B------:R-:W-:Y:S01]  /*1fe80*/  IMAD R8, R13, UR5, R4 ;  /* 0x000000050d087c24 */ /* 0x000fe2000f8e0204 */
[----:B------:R-:W-:Y:S01]  /*1fe90*/  IADD3 R2, P0, R5, R2, RZ ;  /* 0x0000000205027210 */ /* 0x000fe20007f1e0ff */
        /* <DEDUP_REMOVED lines=10> */
[----:B------:R-:W-:-:S05]  /*1ff40*/  IMAD.MOV.U32 R3, RZ, RZ, -0x800000 ;  /* 0xff800000ff037424 */ /* 0x000fca00078e00ff */
[----:B------:R2:W-:Y:S02]  /*1ff50*/  STG.E desc[UR6][R4.64], R3 ;  /* 0x0000000304007986 */ /* 0x0005e4000c101906 */
.L_x_863:
[----:B------:R-:W-:Y:S05]  /*1ff60*/  BSYNC B1 ;  /* 0x0000000000017941 */ /* 0x000fea0003800000 */
.L_x_862:
[----:B------:R-:W-:Y:S01]  /*1ff70*/  ULDC.64 UR4, c[0x0][0xaa0] ;  /* 0x0002a80000047ab9 */ /* 0x000fe20000000a00 */
[----:B--2---:R-:W-:Y:S01]  /*1ff80*/  IMAD R4, R232, 0x20, R212 ;  /* 0x00000020e8047824 */ /* 0x004fe200078e02d4 */
[----:B------:R-:W-:Y:S01]  /*1ff90*/  BSSY B1, `(.L_x_864) ;  /* 0x0000042000017945 */ /* 0x000fe20003800000 */
[----:B------:R-:W-:Y:S01]  /*1ffa0*/  IMAD R3, R11, UR4, RZ ;  /* 0x000000040b037c24 */ /* 0x000fe2000f8e02ff */
[----:B------:R-:W-:Y:S01]  /*1ffb0*/  SHF.R.S32.HI R8, RZ, 0x1f, R219 ;  /* 0x0000001fff087819 */ /* 0x000fe200000114db */
[----:B------:R-:W-:Y:S02]  /*1ffc0*/  IMAD R9, R237, 0x80, R4 ;  /* 0x00000080ed097824 */ /* 0x000fe400078e0204 */
[C---:B------:R-:W-:Y:S02]  /*1ffd0*/  IMAD R5, R6.reuse, UR5, R3 ;  /* 0x0000000506057c24 */ /* 0x040fe4000f8e0203 */
[----:B------:R-:W-:Y:S01]  /*1ffe0*/  IMAD.WIDE.U32 R2, R6, UR4, RZ ;  /* 0x0000000406027c25 */ /* 0x000fe2000f8e00ff */
[----:B------:R-:W-:-:S03]  /*1fff0*/  ULDC.64 UR4, c[0x0][0xae8] ;  /* 0x0002ba0000047ab9 */ /* 0x000fc60000000a00 */
[----:B------:R-:W-:Y:S02]  /*20000*/  IMAD.IADD R3, R3, 0x1, R5 ;  /* 0x0000000103037824 */ /* 0x000fe400078e0205 */
[----:B------:R-:W-:Y:S02]  /*20010*/  IMAD R6, R12, UR4, RZ ;  /* 0x000000040c067c24 */ /* 0x000fe4000f8e02ff */
[----:B---3--:R-:W-:-:S04]  /*20020*/  @P2 IMAD.HI.U32 R4, R9, R20, RZ ;  /* 0x0000001409042227 */ /* 0x008fc800078e00ff */
[C---:B------:R-:W-:Y:S02]  /*20030*/  IMAD R7, R231.reuse, UR5, R6 ;  /* 0x00000005e7077c24 */ /* 0x040fe4000f8e0206 */
[----:B------:R-:W-:Y:S01]  /*20040*/  IMAD.WIDE.U32 R2, R231, UR4, R2 ;  /* 0x00000004e7027c25 */ /* 0x000fe2000f8e0002 */
[----:B------:R-:W-:-:S03]  /*20050*/  ULDC.64 UR4, c[0x0][0xaf0] ;  /* 0x0002bc0000047ab9 */ /* 0x000fc60000000a00 */
[----:B------:R-:W-:Y:S01]  /*20060*/  IMAD.MOV.U32 R5, RZ, RZ, R9 ;  /* 0x000000ffff057224 */ /* 0x000fe200078e0009 */
[----:B----4-:R-:W-:Y:S01]  /*20070*/  @P2 SHF.R.U32.HI R5, RZ, R25, R4 ;  /* 0x00000019ff052219 */ /* 0x010fe20000011604 */
[----:B------:R-:W-:Y:S02]  /*20080*/  IMAD R6, R14, UR4, RZ ;  /* 0x000000040e067c24 */ /* 0x000fe4000f8e02ff */
[----:B------:R-:W-:Y:S01]  /*20090*/  IMAD.IADD R3, R3, 0x1, R7 ;  /* 0x0000000103037824 */ /* 0x000fe200078e0207 */
[----:B------:R-:W-:Y:S01]  /*200a0*/  SHF.R.S32.HI R4, RZ, 0x1f, R5 ;  /* 0x0000001fff047819 */ /* 0x000fe20000011405 */
[C---:B------:R-:W-:Y:S02]  /*200b0*/  IMAD R7, R13.reuse, UR5, R6 ;  /* 0x000000050d077c24 */ /* 0x040fe4000f8e0206 */
[----:B------:R-:W-:Y:S01]  /*200c0*/  IMAD.WIDE.U32 R2, R13, UR4, R2 ;  /* 0x000000040d027c25 */ /* 0x000fe2000f8e0002 */
[----:B------:R-:W-:-:S03]  /*200d0*/  ULDC.64 UR4, c[0x0][0xae0] ;  /* 0x0002b80000047ab9 */ /* 0x000fc60000000a00 */
[----:B------:R-:W-:Y:S02]  /*200e0*/  IMAD.MOV R6, RZ, RZ, -R5 ;  /* 0x000000ffff067224 */ /* 0x000fe400078e0a05 */
[----:B------:R-:W-:Y:S02]  /*200f0*/  IMAD.IADD R3, R3, 0x1, R7 ;  /* 0x0000000103037824 */ /* 0x000fe400078e0207 */
[----:B------:R-:W-:Y:S02]  /*20100*/  IMAD R4, R4, UR4, RZ ;  /* 0x0000000404047c24 */ /* 0x000fe4000f8e02ff */
[----:B------:R-:W-:Y:S02]  /*20110*/  IMAD R7, R21, R6, R9 ;  /* 0x0000000615077224 */ /* 0x000fe400078e0209 */
[C---:B------:R-:W-:Y:S02]  /*20120*/  IMAD R9, R5.reuse, UR5, R4 ;  /* 0x0000000505097c24 */ /* 0x040fe4000f8e0204 */
[----:B------:R-:W-:Y:S01]  /*20130*/  IMAD.WIDE.U32 R2, R5, UR4, R2 ;  /* 0x0000000405027c25 */ /* 0x000fe2000f8e0002 */
[----:B------:R-:W-:Y:S01]  /*20140*/  SHF.R.S32.HI R4, RZ, 0x1f, R7 ;  /* 0x0000001fff047819 */ /* 0x000fe20000011407 */
[----:B------:R-:W-:-:S02]  /*20150*/  ULDC.64 UR4, c[0x0][0xad8] ;  /* 0x0002b60000047ab9 */ /* 0x000fc40000000a00 */
[----:B------:R-:W-:Y:S01]  /*20160*/  IMAD.IADD R3, R3, 0x1, R9 ;  /* 0x0000000103037824 */ /* 0x000fe200078e0209 */
[----:B------:R-:W-:Y:S01]  /*20170*/  SHF.R.S32.HI R9, RZ, 0x1f, R218 ;  /* 0x0000001fff097819 */ /* 0x000fe200000114da */
[----:B------:R-:W-:Y:S02]  /*20180*/  IMAD R4, R4, UR4, RZ ;  /* 0x0000000404047c24 */ /* 0x000fe4000f8e02ff */
[----:B------:R-:W-:Y:S02]  /*20190*/  IMAD R6, R237, 0x80, R212 ;  /* 0x00000080ed067824 */ /* 0x000fe400078e02d4 */
[----:B------:R-:W-:Y:S02]  /*201a0*/  IMAD R21, R0, R21, RZ ;  /* 0x0000001500157224 */ /* 0x000fe400078e02ff */
[C---:B------:R-:W-:Y:S02]  /*201b0*/  IMAD R5, R7.reuse, UR5, R4 ;  /* 0x0000000507057c24 */ /* 0x040fe4000f8e0204 */
[----:B------:R-:W-:Y:S01]  /*201c0*/  IMAD.WIDE.U32 R2, R7, UR4, R2 ;  /* 0x0000000407027c25 */ /* 0x000fe2000f8e0002 */
[----:B------:R-:W-:Y:S01]  /*201d0*/  ISETP.GE.AND P2, PT, R6, R21, PT ;  /* 0x000000150600720c */ /* 0x000fe20003f46270 */
[----:B------:R-:W-:-:S02]  /*201e0*/  ULDC.64 UR4, c[0x0][0xa80] ;  /* 0x0002a00000047ab9 */ /* 0x000fc40000000a00 */
[----:B------:R-:W-:Y:S01]  /*201f0*/  IMAD.IADD R3, R3, 0x1, R5 ;  /* 0x0000000103037824 */ /* 0x000fe200078e0205 */
[----:B------:R-:W-:Y:S01]  /*20200*/  LEA R4, P3, R2, UR4, 0x1 ;  /* 0x0000000402047c11 */ /* 0x000fe2000f8608ff */
[----:B------:R-:W-:-:S03]  /*20210*/  VIADD R0, R6, 0x20 ;  /* 0x0000002006007836 */ /* 0x000fc60000000000 */
[----:B------:R-:W-:Y:S02]  /*20220*/  LEA.HI.X R5, R2, UR5, R3, 0x1, P3 ;  /* 0x0000000502057c11 */ /* 0x000fe400098f0c03 */
[-C--:B------:R-:W-:Y:S01]  /*20230*/  ISETP.GE.AND P1, PT, R0, R21.reuse, PT ;  /* 0x000000150000720c */ /* 0x080fe20003f26270 */
[----:B------:R-:W-:Y:S01]  /*20240*/  VIADD R0, R6, 0x40 ;  /* 0x0000004006007836 */ /* 0x000fe20000000000 */
[----:B------:R2:W3:Y:S04]  /*20250*/  SHFL.IDX PT, R2, R4, RZ, 0x181f ;  /* 0x00181fff04027589 */ /* 0x0004e800000e0000 */
[----:B------:R2:W4:Y:S01]  /*20260*/  SHFL.IDX PT, R3, R5, RZ, 0x181f ;  /* 0x00181fff05037589 */ /* 0x00052200000e0000 */
        /* <DEDUP_REMOVED lines=8> */
[----:B---3--:R-:W-:-:S04]  /*202f0*/  @!P5 LEA R10, P6, R16, R2, 0x1 ;  /* 0x00000002100ad211 */ /* 0x008fc800078c08ff */
[-C--:B----4-:R-:W-:Y:S02]  /*20300*/  @!P5 LEA.HI.X R11, R16, R3.reuse, R17, 0x1, P6 ;  /* 0x00000003100bd211 */ /* 0x090fe400030f0c11 */
[-C--:B------:R-:W-:Y:S01]  /*20310*/  @!P3 LEA R12, P6, R218, R2.reuse, 0x1 ;  /* 0x00000002da0cb211 */ /* 0x080fe200078c08ff */
[----:B------:R-:W-:Y:S02]  /*20320*/  @!P4 IMAD.SHL.U32 R7, R234, 0x8, RZ ;  /* 0x00000008ea07c824 */ /* 0x000fe400078e00ff */
[----:B------:R3:W-:Y:S01]  /*20330*/  @!P5 ST.E.128 desc[UR6][R10.64], RZ ;  /* 0x000000ff0a00d985 */ /* 0x0007e2000c101d06 */
[----:B------:R-:W-:Y:S02]  /*20340*/  @!P3 LEA.HI.X R13, R218, R3, R9, 0x1, P6 ;  /* 0x00000003da0db211 */ /* 0x000fe400030f0c09 */
[----:B------:R-:W-:-:S04]  /*20350*/  @!P2 LEA R14, P6, R219, R2, 0x1 ;  /* 0x00000002db0ea211 */ /* 0x000fc800078c08ff */
[----:B------:R-:W-:Y:S01]  /*20360*/  @!P2 LEA.HI.X R15, R219, R3, R8, 0x1, P6 ;  /* 0x00000003db0fa211 */ /* 0x000fe200030f0c08 */
[----:B------:R-:W-:-:S05]  /*20370*/  @!P4 IMAD.WIDE R2, R7, 0x2, R2 ;  /* 0x000000020702c825 */ /* 0x000fca00078e0202 */
[----:B------:R3:W-:Y:S04]  /*20380*/  @!P4 ST.E.128 desc[UR6][R2.64], RZ ;  /* 0x000000ff0200c985 */ /* 0x0007e8000c101d06 */
[----:B------:R3:W-:Y:S04]  /*20390*/  @!P3 ST.E.128 desc[UR6][R12.64], RZ ;  /* 0x000000ff0c00b985 */ /* 0x0007e8000c101d06 */
[----:B------:R3:W-:Y:S02]  /*203a0*/  @!P2 ST.E.128 desc[UR6][R14.64], RZ ;  /* 0x000000ff0e00a985 */ /* 0x0007e4000c101d06 */
.L_x_865:
[----:B------:R-:W-:Y:S05]  /*203b0*/  BSYNC B1 ;  /* 0x0000000000017941 */ /* 0x000fea0003800000 */
.L_x_864:
[----:B---34-:R3:W4:Y:S01]  /*203c0*/  SHFL.IDX PT, R3, R5, 0x1, 0x181f ;  /* 0x00381f0005037f89 */ /* 0x01872200000e0000 */
        /* <DEDUP_REMOVED lines=11> */
[-C--:B----4-:R-:W-:Y:S02]  /*20480*/  @!P4 LEA.HI.X R11, R16, R3.reuse, R17, 0x1, P6 ;  /* 0x00000003100bc211 */ /* 0x090fe400030f0c11 */
[C---:B------:R-:W-:Y:S01]  /*20490*/  @!P1 LEA R14, P6, R219.reuse, R2, 0x1 ;  /* 0x00000002db0e9211 */ /* 0x040fe200078c08ff */
[----:B------:R-:W-:Y:S01]  /*204a0*/  @!P3 IMAD.SHL.U32 R7, R234, 0x8, RZ ;  /* 0x00000008ea07b824 */ /* 0x000fe200078e00ff */
[-C--:B------:R-:W-:Y:S01]  /*204b0*/  @!P2 LEA.HI.X R13, R218, R3.reuse, R9, 0x1, P5 ;  /* 0x00000003da0da211 */ /* 0x080fe200028f0c09 */
[----:B------:R0:W-:Y:S01]  /*204c0*/  @!P4 ST.E.128 desc[UR6][R10.64], RZ ;  /* 0x000000ff0a00c985 */ /* 0x0001e2000c101d06 */
[----:B------:R-:W-:Y:S01]  /*204d0*/  @!P1 LEA.HI.X R15, R219, R3, R8, 0x1, P6 ;  /* 0x00000003db0f9211 */ /* 0x000fe200030f0c08 */
[----:B------:R-:W-:-:S05]  /*204e0*/  @!P3 IMAD.WIDE R2, R7, 0x2, R2 ;  /* 0x000000020702b825 */ /* 0x000fca00078e0202 */
[----:B------:R0:W-:Y:S04]  /*204f0*/  @!P3 ST.E.128 desc[UR6][R2.64], RZ ;  /* 0x000000ff0200b985 */ /* 0x0001e8000c101d06 */
[----:B------:R0:W-:Y:S04]  /*20500*/  @!P2 ST.E.128 desc[UR6][R12.64], RZ ;  /* 0x000000ff0c00a985 */ /* 0x0001e8000c101d06 */
[----:B------:R0:W-:Y:S02]  /*20510*/  @!P1 ST.E.128 desc[UR6][R14.64], RZ ;  /* 0x000000ff0e009985 */ /* 0x0001e4000c101d06 */
.L_x_867:
[----:B------:R-:W-:Y:S05]  /*20520*/  BSYNC B1 ;  /* 0x0000000000017941 */ /* 0x000fea0003800000 */
.L_x_866:
        /* <DEDUP_REMOVED lines=12> */
[C---:B------:R-:W-:Y:S02]  /*205f0*/  @!P6 LEA R14, P2, R219.reuse, R2, 0x1 ;  /* 0x00000002db0ee211 */ /* 0x040fe400078408ff */
[----:B------:R-:W-:Y:S01]  /*20600*/  @!P4 IMAD.SHL.U32 R7, R234, 0x8, RZ ;  /* 0x00000008ea07c824 */ /* 0x000fe200078e00ff */
[-C--:B----4-:R-:W-:Y:S02]  /*20610*/  @!P3 LEA.HI.X R11, R16, R3.reuse, R17, 0x1, P0 ;  /* 0x00000003100bb211 */ /* 0x090fe400000f0c11 */
[-C--:B------:R-:W-:Y:S02]  /*20620*/  @!P5 LEA.HI.X R13, R218, R3.reuse, R9, 0x1, P1 ;  /* 0x00000003da0dd211 */ /* 0x080fe400008f0c09 */
[----:B------:R-:W-:Y:S01]  /*20630*/  @!P6 LEA.HI.X R15, R219, R3, R8, 0x1, P2 ;  /* 0x00000003db0fe211 */ /* 0x000fe200010f0c08 */
[----:B------:R-:W-:Y:S01]  /*20640*/  @!P4 IMAD.WIDE R2, R7, 0x2, R2 ;  /* 0x000000020702c825 */ /* 0x000fe200078e0202 */
[----:B------:R0:W-:Y:S04]  /*20650*/  @!P3 ST.E.128 desc[UR6][R10.64], RZ ;  /* 0x000000ff0a00b985 */ /* 0x0001e8000c101d06 */
[----:B------:R0:W-:Y:S04]  /*20660*/  @!P4 ST.E.128 desc[UR6][R2.64], RZ ;  /* 0x000000ff0200c985 */ /* 0x0001e8000c101d06 */
[----:B------:R0:W-:Y:S04]  /*20670*/  @!P5 ST.E.128 desc[UR6][R12.64], RZ ;  /* 0x000000ff0c00d985 */ /* 0x0001e8000c101d06 */
[----:B------:R0:W-:Y:S02]  /*20680*/  @!P6 ST.E.128 desc[UR6][R14.64], RZ ;  /* 0x000000ff0e00e985 */ /* 0x0001e4000c101d06 */
.L_x_869:
[----:B------:R-:W-:Y:S05]  /*20690*/  BSYNC B1 ;  /* 0x0000000000017941 */ /* 0x000fea0003800000 */
.L_x_868:
[----:B------:R-:W-:Y:S01]  /*206a0*/  VIADD R0, R6, 0x60 ;  /* 0x0000006006007836 */ /* 0x000fe20000000000 */
[----:B0---4-:R0:W4:Y:S04]  /*206b0*/  SHFL.IDX PT, R3, R5, 0x3, 0x181f ;  /* 0x00781f0005037f89 */ /* 0x01112800000e0000 */
[----:B------:R-:W-:Y:S01]  /*206c0*/  ISETP.GE.AND P0, PT, R0, R21, PT ;  /* 0x000000150000720c */ /* 0x000fe20003f06270 */
[----:B------:R0:W0:-:S12]  /*206d0*/  SHFL.IDX PT, R2, R4, 0x3, 0x181f ;  /* 0x00781f0004027f89 */ /* 0x00001800000e0000 */
        /* <DEDUP_REMOVED lines=10> */
[----:B--23--:R-:W-:Y:S01]  /*20780*/  @!P4 IMAD.SHL.U32 R5, R234, 0x8, RZ ;  /* 0x00000008ea05c824 */ /* 0x00cfe200078e00ff */
        /* <DEDUP_REMOVED lines=8> */
.L_x_860:
[----:B------:R-:W-:Y:S05]  /*20810*/  BSYNC B0 ;  /* 0x0000000000007941 */ /* 0x000fea0003800000 */
.L_x_851:
[----:B------:R-:W-:Y:S02]  /*20820*/  ULDC UR4, c[0x0][0xc3c] ;  /* 0x00030f0000047ab9 */ /* 0x000fe40000000800 */
[----:B-1----:R-:W-:-:S13]  /*20830*/  ISETP.GE.AND P0, PT, R123, UR4, PT ;  /* 0x000000047b007c0c */ /* 0x002fda000bf06270 */
[----:B------:R-:W-:Y:S05]  /*20840*/  @!P0 BRA `(.L_x_870) ;  /* 0xfffffe0800dc8947 */ /* 0x000fea000383ffff */
[----:B------:R-:W-:Y:S05]  /*20850*/  BRA `(.L_x_645) ;  /* 0x0000008800987947 */ /* 0x000fea0003800000 */
.L_x_643:
[----:B------:R-:W-:-:S08]  /*20860*/  NOP ;  /* 0x0000000000007918 */ /* 0x000fd00000000000 */
[----:B------:R-:W0:-:S00]  /*20870*/  USETMAXREG.DEALLOC.CTAPOOL 0x18 ;  /* 0x00000018000079c8 */ /* 0x000e0000080e0500 */
[----:B0-----:R-:W2:Y:S01]  /*20880*/  LDL.LU R3, [R1+0x8] ;  /* 0x0000080001037983 */ /* 0x001ea20000300800 */
[----:B------:R-:W-:Y:S01]  /*20890*/  LOP3.LUT R2, R2, 0x3, RZ, 0xc0, !PT ;  /* 0x0000000302027812 */ /* 0x000fe200078ec0ff */
[----:B------:R-:W-:-:S05]  /*208a0*/  IMAD.MOV.U32 R4, RZ, RZ, RZ ;  /* 0x000000ffff047224 */ /* 0x000fca00078e00ff */
[----:B------:R-:W0:Y:S02]  /*208b0*/  SHFL.IDX PT, R2, R2, RZ, 0x1f ;  /* 0x00001fff02027589 */ /* 0x000e2400000e0000 */
[----:B0-----:R-:W-:Y:S02]  /*208c0*/  ISETP.NE.AND P0, PT, R2, RZ, PT ;  /* 0x000000ff0200720c */ /* 0x001fe40003f05270 */
[----:B--2---:R-:W-:-:S11]  /*208d0*/  LOP3.LUT R3, R3, 0xffffffef, RZ, 0xc0, !PT ;  /* 0xffffffef03037812 */ /* 0x004fd600078ec0ff */
[----:B------:R-:W-:-:S05]  /*208e0*/  @P0 LOP3.LUT R3, R3, 0x10, RZ, 0xfc, !PT ;  /* 0x0000001003030812 */ /* 0x000fca00078efcff */
[----:B------:R0:W-:Y:S01]  /*208f0*/  STL [R1+0x8], R3 ;  /* 0x0000080301007387 */ /* 0x0001e20000100800 */
        /* <DEDUP_REMOVED lines=8> */
.L_x_871:
[----:B------:R-:W-:Y:S01]  /*20980*/  LOP3.LUT R5, R0, 0x1f, RZ, 0xc0, !PT ;  /* 0x0000001f00057812 */ /* 0x000fe200078ec0ff */
[----:B------:R-:W-:Y:S01]  /*20990*/  ULDC UR4, c[0x0][0xc3c] ;  /* 0x00030f0000047ab9 */ /* 0x000fe20000000800 */
[----:B------:R-:W-:Y:S01]  /*209a0*/  ULDC.64 UR6, c[0x0][0x208] ;  /* 0x0000820000067ab9 */ /* 0x000fe20000000a00 */
[----:B------:R-:W-:Y:S01]  /*209b0*/  ULDC UR5, c[0x0][0xc38] ;  /* 0x00030e0000057ab9 */ /* 0x000fe20000000800 */
[----:B------:R-:W-:-:S04]  /*209c0*/  ISETP.NE.AND P0, PT, R5, 0x1f, PT ;  /* 0x0000001f0500780c */ /* 0x000fc80003f05270 */
[----:B------:R-:W-:-:S13]  /*209d0*/  ISETP.GE.OR P1, PT, R5, UR4, !P0 ;  /* 0x0000000405007c0c */ /* 0x000fda000c726670 */
[----:B0-----:R-:W0:Y:S02]  /*209e0*/  @!P1 LDC.64 R2, c[0x0][0xc80] ;  /* 0x00032000ff029b82 */ /* 0x001e240000000a00 */
        /* <DEDUP_REMOVED lines=35> */
.L_x_877:
[----:B------:R-:W-:Y:S01]  /*20c20*/  UIADD3 UR4, UR4, 0x1f, URZ ;  /* 0x0000001f04047890 */ /* 0x000fe2000fffe03f */
[----:B------:R-:W-:-:S05]  /*20c30*/  IMAD.U32 R19, RZ, RZ, UR7 ;  /* 0x00000007ff137e24 */ /* 0x000fca000f8e00ff */
[----:B0-----:R-:W-:-:S13]  /*20c40*/  ISETP.LE.AND P6, PT, R7, UR4, PT ;  /* 0x0000000407007c0c */ /* 0x001fda000bfc3270 */
[----:B------:R-:W-:Y:S05]  /*20c50*/  @P6 BRA `(.L_x_874) ;  /* 0x0000000400206947 */ /* 0x000fea0003800000 */
[----:B------:R-:W-:Y:S01]  /*20c60*/  VIADD R8, R5, UR4 ;  /* 0x0000000405087c36 */ /* 0x000fe20008000000 */
[----:B------:R-:W-:Y:S01]  /*20c70*/  BSSY B0, `(.L_x_875) ;  /* 0x0000008000007945 */ /* 0x000fe20003800000 */
[----:B------:R-:W-:-:S03]  /*20c80*/  IMAD.MOV.U32 R4, RZ, RZ, RZ ;  /* 0x000000ffff047224 */ /* 0x000fc600078e00ff */
[----:B------:R-:W-:-:S13]  /*20c90*/  ISETP.GE.OR P6, PT, R8, R7, !P0 ;  /* 0x000000070800720c */ /* 0x000fda00047c6670 */
[----:B------:R-:W-:Y:S05]  /*20ca0*/  @P6 BRA `(.L_x_876) ;  /* 0x0000000000106947 */ /* 0x000fea0003800000 */
[----:B------:R-:W0:Y:S01]  /*20cb0*/  LDC.64 R2, c[0x0][0xc80] ;  /* 0x00032000ff027b82 */ /* 0x000e220000000a00 */
[----:B------:R-:W-:Y:S01]  /*20cc0*/  ULDC.64 UR8, c[0x0][0x208] ;  /* 0x0000820000087ab9 */ /* 0x000fe20000000a00 */
[----:B0-----:R-:W-:-:S05]  /*20cd0*/  IMAD.WIDE R2, R8, 0x4, R2 ;  /* 0x0000000408027825 */ /* 0x001fca00078e0202 */
[----:B------:R0:W5:Y:S02]  /*20ce0*/  LDG.E R4, desc[UR8][R2.64] ;  /* 0x0000000802047981 */ /* 0x000164000c1e1900 */
.L_x_876:
[----:B------:R-:W-:Y:S05]  /*20cf0*/  BSYNC B0 ;  /* 0x0000000000007941 */ /* 0x000fea0003800000 */
.L_x_875:
        /* <DEDUP_REMOVED lines=20> */
[----:B------:R-:W-:-:S07]  /*20e40*/  IMAD.MOV.U32 R2, RZ, RZ, R11 ;  /* 0x000000ffff027224 */ /* 0x000fce00078e000b */
.L_x_873:
        /* <DEDUP_REMOVED lines=16> */
.L_x_878:
[----:B-1----:R-:W-:Y:S02]  /*20f50*/  IMAD R16, R16, UR5, R7 ;  /* 0x0000000510107c24 */ /* 0x002fe4000f8e0207 */
[----:B------:R-:W-:Y:S02]  /*20f60*/  IMAD R7, R11, R6, RZ ;  /* 0x000000060b077224 */ /* 0x000fe400078e02ff */
[----:B0-----:R-:W-:Y:S01]  /*20f70*/  IMAD.MOV.U32 R2, RZ, RZ, RZ ;  /* 0x000000ffff027224 */ /* 0x001fe200078e00ff */
[----:B------:R-:W-:Y:S01]  /*20f80*/  IADD3 R9, -R16, UR6, RZ ;  /* 0x0000000610097c10 */ /* 0x000fe2000fffe1ff */
[----:B------:R-:W-:Y:S02]  /*20f90*/  VIADD R19, R19, UR4 ;  /* 0x0000000413137c36 */ /* 0x000fe40008000000 */
[----:B------:R-:W-:Y:S01]  /*20fa0*/  IMAD.HI.U32 R2, R3, R7, R2 ;  /* 0x0000000703027227 */ /* 0x000fe200078e0002 */
[----:B------:R-:W-:Y:S02]  /*20fb0*/  IABS R7, R4 ;  /* 0x0000000400077213 */ /* 0x000fe40000000000 */
[----:B------:R-:W-:-:S02]  /*20fc0*/  IABS R3, R9 ;  /* 0x0000000900037213 */ /* 0x000fc40000000000 */
[----:B------:R-:W-:-:S03]  /*20fd0*/  IADD3 R7, RZ, -R7, RZ ;  /* 0x80000007ff077210 */ /* 0x000fc60007ffe0ff */
        /* <DEDUP_REMOVED lines=16> */
.L_x_874:
[----:B------:R-:W-:Y:S02]  /*210e0*/  IMAD.MOV.U32 R17, RZ, RZ, RZ ;  /* 0x000000ffff117224 */ /* 0x000fe400078e00ff */
[----:B------:R-:W-:Y:S02]  /*210f0*/  IMAD.U32 R16, RZ, RZ, UR6 ;  /* 0x00000006ff107e24 */ /* 0x000fe4000f8e00ff */
[----:B------:R-:W-:-:S07]  /*21100*/  IMAD.MOV.U32 R18, RZ, RZ, RZ ;  /* 0x000000ffff127224 */ /* 0x000fce00078e00ff */
.L_x_879:
[----:B------:R-:W-:-:S13]  /*21110*/  ISETP.NE.AND P0, PT, R5, RZ, PT ;  /* 0x000000ff0500720c */ /* 0x000fda0003f05270 */
[----:B------:R-:W0:Y:S01]  /*21120*/  @!P0 S2R R3, SR_CgaCtaId ;  /* 0x0000000000038919 */ /* 0x000e220000008800 */
[----:B------:R-:W-:-:S04]  /*21130*/  @!P0 MOV R2, 0x400 ;  /* 0x0000040000028802 */ /* 0x000fc80000000f00 */
[----:B0-----:R-:W-:-:S05]  /*21140*/  @!P0 LEA R2, R3, R2, 0x18 ;  /* 0x0000000203028211 */ /* 0x001fca00078ec0ff */
[----:B------:R2:W-:Y:S01]  /*21150*/  @!P0 STS.128 [R2+0x388d0], R16 ;  /* 0x0388d01002008388 */ /* 0x0005e20000000c00 */
[----:B------:R-:W-:Y:S06]  /*21160*/  BAR.ARV 0x5, 0x180 ;  /* 0x0146000000007b1d */ /* 0x000fec0000002000 */
.L_x_872:
[----:B--2---:R-:W-:Y:S01]  /*21170*/  IMAD.MOV.U32 R2, RZ, RZ, 0x1 ;  /* 0x00000001ff027424 */ /* 0x004fe200078e00ff */
[----:B------:R2:W-:Y:S01]  /*21180*/  STL [R1+0xc], RZ ;  /* 0x00000cff01007387 */ /* 0x0005e20000100800 */
[----:B------:R-:W-:Y:S02]  /*21190*/  ULDC UR4, c[0x0][0xc3c] ;  /* 0x00030f0000047ab9 */ /* 0x000fe40000000800 */
[----:B-1----:R-:W-:Y:S01]  /*211a0*/  ISETP.GE.AND P0, PT, R19, UR4, PT ;  /* 0x0000000413007c0c */ /* 0x002fe2000bf06270 */
[----:B------:R2:W-:Y:S04]  /*211b0*/  STL [R1+0x14], R2 ;  /* 0x0000140201007387 */ /* 0x0005e80000100800 */
[----:B------:R2:W-:Y:S08]  /*211c0*/  STL [R1+0x54], RZ ;  /* 0x000054ff01007387 */ /* 0x0005f00000100800 */
[----:B--2---:R-:W-:Y:S05]  /*211d0*/  @P0 BRA `(.L_x_880) ;  /* 0x0000007c00500947 */ /* 0x004fea0003800000 */
[----:B------:R-:W2:Y:S01]  /*211e0*/  LDL.LU R5, [R1+0x8] ;  /* 0x0000080001057983 */ /* 0x000ea20000300800 */
[C---:B------:R-:W-:Y:S01]  /*211f0*/  IMAD.SHL.U32 R2, R0.reuse, 0x8, RZ ;  /* 0x0000000800027824 */ /* 0x040fe200078e00ff */
[----:B------:R-:W1:Y:S01]  /*21200*/  S2UR UR5, SR_CgaCtaId ;  /* 0x00000000000579c3 */ /* 0x000e620000008800 */
[----:B------:R-:W-:Y:S01]  /*21210*/  LOP3.LUT R7, R0, 0x7f, RZ, 0xc0, !PT ;  /* 0x0000007f00077812 */ /* 0x000fe200078ec0ff */
[----:B------:R-:W-:Y:S01]  /*21220*/  UMOV UR4, 0x400 ;  /* 0x0000040000047882 */ /* 0x000fe20000000000 */
[----:B------:R-:W-:Y:S01]  /*21230*/  BSSY B8, `(.L_x_880) ;  /* 0x00007ce000087945 */ /* 0x000fe20003800000 */
[C---:B0-----:R-:W-:Y:S01]  /*21240*/  LOP3.LUT R3, R2.reuse, 0x1f8, RZ, 0xc0, !PT ;  /* 0x000001f802037812 */ /* 0x041fe200078ec0ff */
[----:B------:R-:W-:Y:S01]  /*21250*/  ULDC.64 UR38, c[0x0][0x198] ;  /* 0x0000660000267ab9 */ /* 0x000fe20000000a00 */
[----:B------:R-:W-:Y:S01]  /*21260*/  ISETP.NE.AND P1, PT, R7, RZ, PT ;  /* 0x000000ff0700720c */ /* 0x000fe20003f25270 */
[----:B------:R-:W-:Y:S01]  /*21270*/  ULOP3.LUT UR37, UR60, 0x2, URZ, 0xfc, !UPT ;  /* 0x000000023c257892 */ /* 0x000fe2000f8efc3f */
[----:B------:R-:W-:Y:S01]  /*21280*/  LOP3.LUT R4, R3, 0x38, R0, 0x78, !PT ;  /* 0x0000003803047812 */ /* 0x000fe200078e7800 */
[----:B------:R-:W-:Y:S01]  /*21290*/  IMAD.SHL.U32 R3, R7, 0x8, RZ ;  /* 0x0000000807037824 */ /* 0x000fe200078e00ff */
[----:B------:R-:W-:Y:S01]  /*212a0*/  SHF.R.U32.HI R6, RZ, 0x3, R7 ;  /* 0x00000003ff067819 */ /* 0x000fe20000011607 */
[----:B------:R-:W-:Y:S01]  /*212b0*/  ULDC UR36, c[0x0][0xc] ;  /* 0x0000030000247ab9 */ /* 0x000fe20000000800 */
[----:B------:R-:W-:-:S02]  /*212c0*/  LOP3.LUT R2, R2, 0x38, RZ, 0xc0, !PT ;  /* 0x0000003802027812 */ /* 0x000fc400078ec0ff */
[----:B------:R-:W-:Y:S02]  /*212d0*/  LOP3.LUT R3, R4, 0x200, R3, 0xf8, !PT ;  /* 0x0000020004037812 */ /* 0x000fe400078ef803 */
[C---:B------:R-:W-:Y:S01]  /*212e0*/  LOP3.LUT P0, R4, R0.reuse, 0x1f, RZ, 0xc0, !PT ;  /* 0x0000001f00047812 */ /* 0x040fe2000780c0ff */
[----:B------:R-:W-:-:S04]  /*212f0*/  IMAD.SHL.U32 R0, R0, 0x10, RZ ;  /* 0x0000001000007824 */ /* 0x000fc800078e00ff */
[----:B------:R0:W-:Y:S01]  /*21300*/  STL [R1+0x30], R4 ;  /* 0x0000300401007387 */ /* 0x0001e20000100800 */
[----:B------:R-:W-:Y:S01]  /*21310*/  LOP3.LUT R6, R6, 0x70, R0, 0xf8, !PT ;  /* 0x0000007006067812 */ /* 0x000fe200078ef800 */
[----:B-1----:R-:W-:-:S06]  /*21320*/  ULEA UR4, UR5, UR4, 0x18 ;  /* 0x0000000405047291 */ /* 0x002fcc000f8ec03f */
[----:B0-----:R-:W-:-:S04]  /*21330*/  IMAD.U32 R4, RZ, RZ, UR4 ;  /* 0x00000004ff047e24 */ /* 0x001fc8000f8e00ff */
[----:B------:R-:W-:Y:S01]  /*21340*/  IMAD R0, R3, 0x2, R4 ;  /* 0x0000000203007824 */ /* 0x000fe200078e0204 */
[----:B------:R0:W-:Y:S01]  /*21350*/  STL [R1+0x4], R4 ;  /* 0x0000040401007387 */ /* 0x0001e20000100800 */
[----:B------:R-:W-:-:S03]  /*21360*/  LOP3.LUT R3, R2, 0x80, RZ, 0xfc, !PT ;  /* 0x0000008002037812 */ /* 0x000fc600078efcff */
[----:B------:R1:W-:Y:S04]  /*21370*/  STL [R1+0x2c], R0 ;  /* 0x00002c0001007387 */ /* 0x0003e80000100800 */
[----:B------:R-:W-:Y:S01]  /*21380*/  STL [R1+0x20], RZ ;  /* 0x000020ff01007387 */ /* 0x000fe20000100800 */
[----:B0-----:R-:W-:Y:S01]  /*21390*/  LOP3.LUT R4, R2, 0x40, RZ, 0xfc, !PT ;  /* 0x0000004002047812 */ /* 0x001fe200078efcff */
[----:B-1----:R-:W-:Y:S01]  /*213a0*/  IMAD.MOV.U32 R0, RZ, RZ, 0x1 ;  /* 0x00000001ff007424 */ /* 0x002fe200078e00ff */
[----:B--2---:R-:W-:-:S04]  /*213b0*/  LOP3.LUT R5, R5, 0xfffffffd, RZ, 0xc0, !PT ;  /* 0xfffffffd05057812 */ /* 0x004fc800078ec0ff */
[----:B------:R-:W-:-:S04]  /*213c0*/  @P1 LOP3.LUT R5, R5, 0x2, RZ, 0xfc, !PT ;  /* 0x0000000205051812 */ /* 0x000fc800078efcff */
[----:B------:R-:W-:-:S04]  /*213d0*/  LOP3.LUT R5, R5, 0xfffffffe, RZ, 0xc0, !PT ;  /* 0xfffffffe05057812 */ /* 0x000fc800078ec0ff */
[----:B------:R-:W-:Y:S02]  /*213e0*/  @P0 LOP3.LUT R5, R5, 0x1, RZ, 0xfc, !PT ;  /* 0x0000000105050812 */ /* 0x000fe400078efcff */
[----:B------:R-:W-:Y:S02]  /*213f0*/  ISETP.NE.OR P0, PT, R7, RZ, !P0 ;  /* 0x000000ff0700720c */ /* 0x000fe40004705670 */
[----:B------:R-:W-:-:S11]  /*21400*/  LOP3.LUT R5, R5, 0xfffffff7, RZ, 0xc0, !PT ;  /* 0xfffffff705057812 */ /* 0x000fd600078ec0ff */
[----:B------:R-:W-:-:S05]  /*21410*/  @P0 LOP3.LUT R5, R5, 0x8, RZ, 0xfc, !PT ;  /* 0x0000000805050812 */ /* 0x000fca00078efcff */
[----:B------:R-:W-:Y:S04]  /*21420*/  STL [R1+0x8], R5 ;  /* 0x0000080501007387 */ /* 0x000fe80000100800 */
[----:B------:R-:W-:Y:S04]  /*21430*/  STL [R1+0x24], R0 ;  /* 0x0000240001007387 */ /* 0x000fe80000100800 */
[----:B------:R-:W-:Y:S04]  /*21440*/  STL [R1+0x54], RZ ;  /* 0x000054ff01007387 */ /* 0x000fe80000100800 */
[----:B------:R-:W-:Y:S04]  /*21450*/  STL [R1+0xc], RZ ;  /* 0x00000cff01007387 */ /* 0x000fe80000100800 */
[----:B------:R0:W-:Y:S02]  /*21460*/  STL [R1+0x14], R0 ;  /* 0x0000140001007387 */ /* 0x0001e40000100800 */
[----:B0-----:R-:W-:-:S07]  /*21470*/  LOP3.LUT R0, R2, 0xc0, RZ, 0xfc, !PT ;  /* 0x000000c002007812 */ /* 0x001fce00078efcff */
.L_x_1041:
[----:B01----:R-:W0:Y:S01]  /*21480*/  LDC.64 R2, c[0x0][0xc88] ;  /* 0x00032200ff027b82 */ /* 0x003e220000000a00 */
[----:B------:R-:W-:Y:S01]  /*21490*/  ULDC.64 UR4, c[0x0][0x208] ;  /* 0x0000820000047ab9 */ /* 0x000fe20000000a00 */
[----:B0-----:R-:W-:-:S05]  /*214a0*/  IMAD.WIDE R2, R19, 0x4, R2 ;  /* 0x0000000413027825 */ /* 0x001fca00078e0202 */
[----:B--2---:R-:W2:Y:S01]  /*214b0*/  LDG.E R15, desc[UR4][R2.64] ;  /* 0x00000004020f7981 */ /* 0x004ea2000c1e1900 */
[----:B------:R-:W-:Y:S05]  /*214c0*/  YIELD ;  /* 0x0000000000007946 */ /* 0x000fea0003800000 */
[----:B------:R-:W-:Y:S01]  /*214d0*/  ULDC.64 UR4, c[0x0][0xa28] ;  /* 0x00028a0000047ab9 */ /* 0x000fe20000000a00 */
[----:B------:R-:W-:Y:S01]  /*214e0*/  ULDC.64 UR10, c[0x0][0xa18] ;  /* 0x00028600000a7ab9 */ /* 0x000fe20000000a00 */
[----:B------:R-:W-:Y:S01]  /*214f0*/  ISETP.NE.U32.AND P0, PT, RZ, UR4, PT ;  /* 0x00000004ff007c0c */ /* 0x000fe2000bf05070 */
[----:B------:R-:W-:Y:S01]  /*21500*/  ULDC.64 UR6, c[0x0][0xa08] ;  /* 0x0002820000067ab9 */ /* 0x000fe20000000a00 */
[----:B------:R-:W-:Y:S01]  /*21510*/  ISETP.NE.U32.AND P3, PT, RZ, UR10, PT ;  /* 0x0000000aff007c0c */ /* 0x000fe2000bf65070 */
[----:B------:R-:W-:Y:S01]  /*21520*/  IMAD.MOV.U32 R0, RZ, RZ, RZ ;  /* 0x000000ffff007224 */ /* 0x000fe200078e00ff */
[----:B------:R-:W-:Y:S01]  /*21530*/  ISETP.NE.AND.EX P0, PT, RZ, UR5, PT, P0 ;  /* 0x00000005ff007c0c */ /* 0x000fe2000bf05300 */
[----:B------:R-:W-:Y:S01]  /*21540*/  ULDC.64 UR12, c[0x0][0x208] ;  /* 0x00008200000c7ab9 */ /* 0x000fe20000000a00 */
[----:B------:R-:W-:Y:S01]  /*21550*/  ISETP.NE.AND.EX P3, PT, RZ, UR11, PT, P3 ;  /* 0x0000000bff007c0c */ /* 0x000fe2000bf65330 */
[----:B------:R-:W-:Y:S01]  /*21560*/  IMAD.MOV.U32 R12, RZ, RZ, RZ ;  /* 0x000000ffff0c7224 */ /* 0x000fe200078e00ff */
[----:B------:R-:W-:Y:S01]  /*21570*/  ULDC.64 UR8, c[0x0][0xa10] ;  /* 0x0002840000087ab9 */ /* 0x000fe20000000a00 */
[----:B--2---:R-:W-:Y:S01]  /*21580*/  SHF.R.S32.HI R4, RZ, 0x1f, R15 ;  /* 0x0000001fff047819 */ /* 0x004fe2000001140f */
[----:B------:R-:W-:-:S07]  /*21590*/  IMAD.SHL.U32 R14, R15, 0x4, RZ ;  /* 0x000000040f0e7824 */ /* 0x000fce00078e00ff */
[C---:B------:R-:W-:Y:S01]  /*215a0*/  @P0 LEA R2, P1, R15.reuse, UR4, 0x2 ;  /* 0x000000040f020c11 */ /* 0x040fe2000f8210ff */
[----:B------:R-:W-:Y:S01]  /*215b0*/  STL [R1+0x34], R15 ;  /* 0x0000340f01007387 */ /* 0x000fe20000100800 */
[C-C-:B------:R-:W-:Y:S02]  /*215c0*/  SHF.L.U64.HI R13, R15.reuse, 0x2, R4.reuse ;  /* 0x000000020f0d7819 */ /* 0x140fe40000010204 */
[----:B------:R-:W-:Y:S01]  /*215d0*/  @P0 LEA.HI.X R3, R15, UR5, R4, 0x2, P1 ;  /* 0x000000050f030c11 */ /* 0x000fe200088f1404 */
[----:B------:R-:W-:Y:S01]  /*215e0*/  ULDC.64 UR4, c[0x0][0xa00] ;  /* 0x0002800000047ab9 */ /* 0x000fe20000000a00 */
[C---:B------:R-:W-:Y:S01]  /*215f0*/  @P3 IADD3 R8, P1, R14.reuse, UR10, RZ ;  /* 0x0000000a0e083c10 */ /* 0x040fe2000ff3e0ff */
[----:B------:R0:W-:Y:S03]  /*21600*/  STL [R1+0x48], R4 ;  /* 0x0000480401007387 */ /* 0x0001e60000100800 */
[----:B------:R-:W-:Y:S01]  /*21610*/  @P3 IADD3.X R9, R13, UR11, RZ, P1, !PT ;  /* 0x0000000b0d093c10 */ /* 0x000fe20008ffe4ff */
[----:B------:R1:W5:Y:S01]  /*21620*/  @P0 LDG.E R0, desc[UR12][R2.64] ;  /* 0x0000000c02000981 */ /* 0x000362000c1e1900 */
[----:B------:R-:W-:-:S02]  /*21630*/  IADD3 R6, P1, R14, UR6, RZ ;  /* 0x000000060e067c10 */ /* 0x000fc4000ff3e0ff */
[----:B------:R-:W-:Y:S02]  /*21640*/  CS2R R10, SRZ ;  /* 0x00000000000a7805 */ /* 0x000fe4000001ff00 */
[----:B------:R-:W-:Y:S01]  /*21650*/  ISETP.NE.U32.AND P2, PT, RZ, UR6, PT ;  /* 0x00000006ff007c0c */ /* 0x000fe2000bf45070 */
[----:B------:R-:W-:Y:S01]  /*21660*/  STL [R1], R14 ;  /* 0x0000000e01007387 */ /* 0x000fe20000100800 */
[----:B------:R-:W-:Y:S02]  /*21670*/  IADD3.X R7, R13, UR7, RZ, P1, !PT ;  /* 0x000000070d077c10 */ /* 0x000fe40008ffe4ff */
[----:B------:R-:W-:Y:S01]  /*21680*/  ISETP.NE.U32.AND P1, PT, RZ, UR4, PT ;  /* 0x00000004ff007c0c */ /* 0x000fe2000bf25070 */
[----:B------:R-:W-:Y:S01]  /*21690*/  STL [R1+0x28], R13 ;  /* 0x0000280d01007387 */ /* 0x000fe20000100800 */
[----:B------:R-:W-:Y:S02]  /*216a0*/  ISETP.NE.AND.EX P2, PT, RZ, UR7, PT, P2 ;  /* 0x00000007ff007c0c */ /* 0x000fe4000bf45320 */
[----:B------:R-:W-:-:S02]  /*216b0*/  ISETP.NE.AND.EX P1, PT, RZ, UR5, PT, P1 ;  /* 0x00000005ff007c0c */ /* 0x000fc4000bf25310 */
[----:B-1----:R-:W-:-:S04]  /*216c0*/  IADD3 R2, P0, R14, UR4, RZ ;  /* 0x000000040e027c10 */ /* 0x002fc8000ff1e0ff */
[----:B------:R-:W-:Y:S01]  /*216d0*/  IADD3.X R3, R13, UR5, RZ, P0, !PT ;  /* 0x000000050d037c10 */ /* 0x000fe200087fe4ff */
[----:B------:R-:W-:Y:S01]  /*216e0*/  ULDC UR4, c[0x0][0x288] ;  /* 0x0000a20000047ab9 */ /* 0x000fe20000000800 */
[----:B0-----:R-:W-:-:S03]  /*216f0*/  IADD3 R4, P0, R14, UR8, RZ ;  /* 0x000000080e047c10 */ /* 0x001fc6000ff1e0ff */
[----:B------:R-:W5:Y:S01]  /*21700*/  @P2 LDG.E R11, desc[UR12][R6.64] ;  /* 0x0000000c060b2981 */ /* 0x000f62000c1e1900 */
[----:B------:R-:W-:Y:S02]  /*21710*/  IADD3.X R5, R13, UR9, RZ, P0, !PT ;  /* 0x000000090d057c10 */ /* 0x000fe400087fe4ff */
[----:B------:R-:W-:Y:S01]  /*21720*/  ISETP.NE.U32.AND P0, PT, RZ, UR8, PT ;  /* 0x00000008ff007c0c */ /* 0x000fe2000bf05070 */
[----:B------:R-:W2:Y:S03]  /*21730*/  @P1 LDG.E R12, desc[UR12][R2.64] ;  /* 0x0000000c020c1981 */ /* 0x000ea6000c1e1900 */
[----:B------:R-:W-:-:S13]  /*21740*/  ISETP.NE.AND.EX P0, PT, RZ, UR9, PT, P0 ;  /* 0x00000009ff007c0c */ /* 0x000fda000bf05300 */
[----:B------:R-:W5:Y:S04]  /*21750*/  @P0 LDG.E R10, desc[UR12][R4.64] ;  /* 0x0000000c040a0981 */ /* 0x000f68000c1e1900 */
[----:B--2---:R0:W-:Y:S02]  /*21760*/  STL [R1+0x40], R12 ;  /* 0x0000400c01007387 */ /* 0x0041e40000100800 */
[----:B0-----:R-:W-:Y:S01]  /*21770*/  IMAD.U32 R12, RZ, RZ, UR4 ;  /* 0x00000004ff0c7e24 */ /* 0x001fe2000f8e00ff */
[----:B------:R-:W-:-:S05]  /*21780*/  ULDC.64 UR4, c[0x0][0x418] ;  /* 0x0001060000047ab9 */ /* 0x000fca0000000a00 */
[----:B------:R0:W2:Y:S01]  /*21790*/  @P3 LDG.E R12, desc[UR12][R8.64] ;  /* 0x0000000c080c3981 */ /* 0x0000a2000c1e1900 */
[----:B------:R-:W-:-:S03]  /*217a0*/  UISETP.NE.U32.AND UP0, UPT, UR4, URZ, UPT ;  /* 0x0000003f0400728c */ /* 0x000fc6000bf05070 */
[----:B------:R-:W-:Y:S01]  /*217b0*/  ULDC UR4, c[0x0][0x424] ;  /* 0x0001090000047ab9 */ /* 0x000fe20000000800 */
[----:B------:R-:W-:-:S03]  /*217c0*/  UISETP.NE.AND.EX UP0, UPT, UR5, URZ, UPT, UP0 ;  /* 0x0000003f0500728c */ /* 0x000fc6000bf05300 */
[----:B------:R-:W-:Y:S01]  /*217d0*/  ULDC UR5, c[0x0][0x2f0] ;  /* 0x0000bc0000057ab9 */ /* 0x000fe20000000800 */
[----:B------:R-:W-:-:S04]  /*217e0*/  USEL UR4, UR4, 0x1, UP0 ;  /* 0x0000000104047887 */ /* 0x000fc80008000000 */
[----:B------:R-:W-:-:S03]  /*217f0*/  UIMAD UR4, UR4, UR5, URZ ;  /* 0x00000005040472a4 */ /* 0x000fc6000f8e023f */
[----:B------:R-:W-:Y:S02]  /*21800*/  ULDC UR5, c[0x0][0x348] ;  /* 0x0000d20000057ab9 */ /* 0x000fe40000000800 */
[----:B0-----:R-:W-:Y:S02]  /*21810*/  IMAD.U32 R9, RZ, RZ, UR5 ;  /* 0x00000005ff097e24 */ /* 0x001fe4000f8e00ff */
[----:B------:R-:W-:Y:S01]  /*21820*/  IMAD.U32 R8, RZ, RZ, UR4 ;  /* 0x00000004ff087e24 */ /* 0x000fe2000f8e00ff */
[----:B--2---:R0:W-:Y:S01]  /*21830*/  STL [R1+0x50], R12 ;  /* 0x0000500c01007387 */ /* 0x0041e20000100800 */
[----:B----4-:R-:W-:Y:S05]  /*21840*/  @P3 BRA `(.L_x_881) ;  /* 0x0000000000183947 */ /* 0x010fea0003800000 */
[----:B------:R-:W-:Y:S05]  /*21850*/  @!P1 BRA `(.L_x_881) ;  /* 0x0000000000149947 */ /* 0x000fea0003800000 */
[----:B------:R-:W-:Y:S02]  /*21860*/  ULDC.64 UR4, c[0x0][0x208] ;  /* 0x0000820000047ab9 */ /* 0x000fe40000000a00 */
[----:B0-----:R-:W2:Y:S04]  /*21870*/  LDG.E R12, desc[UR4][R2.64] ;  /* 0x00000004020c7981 */ /* 0x001ea8000c1e1900 */
[----:B------:R-:W2:Y:S02]  /*21880*/  LDG.E R2, desc[UR4][R2.64+0x4] ;  /* 0x0000040402027981 */ /* 0x000ea4000c1e1900 */
[----:B--2---:R-:W-:-:S05]  /*21890*/  IMAD.IADD R2, R2, 0x1, -R12 ;  /* 0x0000000102027824 */ /* 0x004fca00078e0a0c */
[----:B------:R1:W-:Y:S02]  /*218a0*/  STL [R1+0x50], R2 ;  /* 0x0000500201007387 */ /* 0x0003e40000100800 */
.L_x_881:
[----:B0-----:R-:W-:Y:S01]  /*218b0*/  IMAD.MOV.U32 R12, RZ, RZ, R15 ;  /* 0x000000ffff0c7224 */ /* 0x001fe200078e000f */
[----:B------:R-:W-:Y:S01]  /*218c0*/  ULDC.64 UR4, c[0x0][0xa20] ;  /* 0x0002880000047ab9 */ /* 0x000fe20000000a00 */
[----:B-1---5:R-:W-:Y:S01]  /*218d0*/  IMAD.IADD R2, R11, 0x1, R0 ;  /* 0x000000010b027824 */ /* 0x022fe200078e0200 */
[----:B------:R-:W-:Y:S02]  /*218e0*/  ISETP.NE.U32.AND P1, PT, RZ, UR4, PT ;  /* 0x00000004ff007c0c */ /* 0x000fe4000bf25070 */
[----:B------:R0:W-:Y:S02]  /*218f0*/  STL [R1+0x10], R12 ;  /* 0x0000100c01007387 */ /* 0x0001e40000100800 */
[----:B------:R-:W-:Y:S02]  /*21900*/  ISETP.NE.AND.EX P1, PT, RZ, UR5, PT, P1 ;  /* 0x00000005ff007c0c */ /* 0x000fe4000bf25310 */
[----:B------:R0:W-:Y:S11]  /*21910*/  STL [R1+0x1c], R2 ;  /* 0x00001c0201007387 */ /* 0x0001f60000100800 */
[----:B0-----:R-:W-:Y:S05]  /*21920*/  @!P1 BRA `(.L_x_882) ;  /* 0x0000000000149947 */ /* 0x001fea0003800000 */
[----:B------:R-:W-:Y:S01]  /*21930*/  IADD3 R2, P1, R14, UR4, RZ ;  /* 0x000000040e027c10 */ /* 0x000fe2000ff3e0ff */
[----:B------:R-:W-:-:S03]  /*21940*/  ULDC.64 UR6, c[0x0][0x208] ;  /* 0x0000820000067ab9 */ /* 0x000fc60000000a00 */
[----:B------:R-:W-:-:S05]  /*21950*/  IADD3.X R3, R13, UR5, RZ, P1, !PT ;  /* 0x000000050d037c10 */ /* 0x000fca0008ffe4ff */
[----:B------:R0:W5:Y:S01]  /*21960*/  LDG.E R8, desc[UR6][R2.64] ;  /* 0x0000000602087981 */ /* 0x000162000c1e1900 */
[----:B------:R-:W-:Y:S05]  /*21970*/  BRA `(.L_x_883) ;  /* 0x0000000000147947 */ /* 0x000fea0003800000 */
.L_x_882:
[----:B------:R-:W-:Y:S05]  /*21980*/  @!P2 BRA `(.L_x_883) ;  /* 0x000000000010a947 */ /* 0x000fea0003800000 */
[----:B------:R-:W-:Y:S02]  /*21990*/  ULDC.64 UR4, c[0x0][0x208] ;  /* 0x0000820000047ab9 */ /* 0x000fe40000000a00 */
[----:B------:R-:W2:Y:S04]  /*219a0*/  LDG.E R8, desc[UR4][R6.64] ;  /* 0x0000000406087981 */ /* 0x000ea8000c1e1900 */
[----:B------:R-:W2:Y:S02]  /*219b0*/  LDG.E R6, desc[UR4][R6.64+0x4] ;  /* 0x0000040406067981 */ /* 0x000ea4000c1e1900 */
[----:B--2---:R-:W-:-:S07]  /*219c0*/  IMAD.IADD R8, R6, 0x1, -R8 ;  /* 0x0000000106087824 */ /* 0x004fce00078e0a08 */
.L_x_883:
[----:B------:R-:W-:Y:S01]  /*219d0*/  ULDC.64 UR4, c[0x0][0x208] ;  /* 0x0000820000047ab9 */ /* 0x000fe20000000a00 */
[----:B-----5:R-:W-:Y:S01]  /*219e0*/  IMAD.IADD R0, R8, 0x1, -R0 ;  /* 0x0000000108007824 */ /* 0x020fe200078e0a00 */
[----:B0-----:R-:W2:Y:S04]  /*219f0*/  @P0 LDG.E R2, desc[UR4][R4.64] ;  /* 0x0000000404020981 */ /* 0x001ea8000c1e1900 */
[----:B------:R-:W2:Y:S01]  /*21a00*/  @P0 LDG.E R4, desc[UR4][R4.64+0x4] ;  /* 0x0000040404040981 */ /* 0x000ea2000c1e1900 */
[----:B------:R-:W-:Y:S01]  /*21a10*/  BSSY B0, `(.L_x_884) ;  /* 0x00001a5000007945 */ /* 0x000fe20003800000 */
[----:B------:R-:W-:Y:S01]  /*21a20*/  PLOP3.LUT P5, PT, PT, PT, PT, 0x80, 0x0 ;  /* 0x000000000000781c */ /* 0x000fe20003faf070 */
[----:B--2---:R-:W-:-:S04]  /*21a30*/  @P0 IMAD.IADD R9, R4, 0x1, -R2 ;  /* 0x0000000104090824 */ /* 0x004fc800078e0a02 */
[----:B------:R-:W-:-:S04]  /*21a40*/  IMAD.IADD R3, R0, 0x1, R9 ;  /* 0x0000000100037824 */ /* 0x000fc800078e0209 */
[----:B------:R-:W-:Y:S01]  /*21a50*/  VIADD R2, R3, 0x4f ;  /* 0x0000004f03027836 */ /* 0x000fe20000000000 */
[----:B------:R0:W-:Y:S03]  /*21a60*/  STL [R1+0x4c], R3 ;  /* 0x00004c0301007387 */ /* 0x0001e60000100800 */
[----:B------:R-:W-:-:S05]  /*21a70*/  IMAD.HI R2, R2, 0x66666667, RZ ;  /* 0x6666666702027827 */ /* 0x000fca00078e02ff */
[----:B0-----:R-:W-:-:S04]  /*21a80*/  SHF.R.U32.HI R3, RZ, 0x1f, R2 ;  /* 0x0000001fff037819 */ /* 0x001fc80000011602 */
[----:B------:R-:W-:-:S05]  /*21a90*/  LEA.HI.SX32 R4, R2, R3, 0x1b ;  /* 0x0000000302047211 */ /* 0x000fca00078fdaff */
[--C-:B------:R-:W-:Y:S01]  /*21aa0*/  IMAD R2, R4, 0x50, -R0.reuse ;  /* 0x0000005004027824 */ /* 0x100fe200078e0a00 */
[----:B------:R0:W-:Y:S01]  /*21ab0*/  STL [R1+0x38], R4 ;  /* 0x0000380401007387 */ /* 0x0001e20000100800 */
[----:B------:R-:W-:-:S03]  /*21ac0*/  IMAD.MOV R0, RZ, RZ, -R0 ;  /* 0x000000ffff007224 */ /* 0x000fc600078e0a00 */
[----:B------:R-:W-:Y:S02]  /*21ad0*/  VIMNMX R9, R2, R9, PT ;  /* 0x0000000902097248 */ /* 0x000fe40003fe0100 */
[----:B------:R-:W-:-:S04]  /*21ae0*/  VIMNMX R0, RZ, R0, !PT ;  /* 0x00000000ff007248 */ /* 0x000fc80007fe0100 */
[----:B------:R-:W-:Y:S01]  /*21af0*/  ISETP.GT.AND P1, PT, R9, R0, PT ;  /* 0x000000000900720c */ /* 0x000fe20003f24270 */
[----:B0-----:R-:W-:-:S12]  /*21b00*/  IMAD.WIDE.U32 R4, R0, -0x33333333, RZ ;  /* 0xcccccccd00047825 */ /* 0x001fd800078e00ff */
[----:B------:R-:W-:Y:S01]  /*21b10*/  @P1 VIADD R2, R9, 0x4f ;  /* 0x0000004f09021836 */ /* 0x000fe20000000000 */
[----:B------:R-:W-:-:S03]  /*21b20*/  SHF.R.U32.HI R9, RZ, 0x6, R5 ;  /* 0x00000006ff097819 */ /* 0x000fc60000011605 */
[----:B------:R-:W-:-:S04]  /*21b30*/  @P1 IMAD.HI R0, R2, 0x66666667, RZ ;  /* 0x6666666702001827 */ /* 0x000fc800078e02ff */
[----:B------:R-:W-:Y:S01]  /*21b40*/  IMAD.MOV.U32 R7, RZ, RZ, R9 ;  /* 0x000000ffff077224 */ /* 0x000fe200078e0009 */
[----:B------:R-:W-:-:S04]  /*21b50*/  @P1 SHF.R.U32.HI R2, RZ, 0x1f, R0 ;  /* 0x0000001fff021819 */ /* 0x000fc80000011600 */
[----:B------:R-:W-:-:S04]  /*21b60*/  @P1 LEA.HI.SX32 R7, R0, R2, 0x1b ;  /* 0x0000000200071211 */ /* 0x000fc800078fdaff */
[----:B------:R-:W-:-:S13]  /*21b70*/  ISETP.GT.AND P1, PT, R7, R9, PT ;  /* 0x000000090700720c */ /* 0x000fda0003f24270 */
[----:B------:R-:W-:Y:S05]  /*21b80*/  @!P1 BRA `(.L_x_885) ;  /* 0x0000001800349947 */ /* 0x000fea0003800000 */
[----:B------:R-:W-:Y:S01]  /*21b90*/  UMOV UR4, 0xffffffff ;  /* 0xffffffff00047882 */ /* 0x000fe20000000000 */
[----:B------:R-:W-:Y:S02]  /*21ba0*/  SEL R0, R12, RZ, !P0 ;  /* 0x000000ff0c007207 */ /* 0x000fe40004000000 */
[----:B------:R-:W-:Y:S05]  /*21bb0*/  BRA.DIV UR4, `(.L_x_886) ;  /* 0x0000007e04747947 */ /* 0x000fea000b800000 */
[----:B------:R-:W0:Y:S02]  /*21bc0*/  S2R R2, SR_TID.X ;  /* 0x0000000000027919 */ /* 0x000e240000002100 */
[----:B0-----:R-:W-:-:S04]  /*21bd0*/  SHF.R.U32.HI R2, RZ, 0x5, R2 ;  /* 0x00000005ff027819 */ /* 0x001fc80000011602 */
[----:B------:R-:W-:-:S05]  /*21be0*/  LOP3.LUT R2, R2, 0x3, RZ, 0xc0, !PT ;  /* 0x0000000302027812 */ /* 0x000fca00078ec0ff */
[----:B------:R0:W1:Y:S02]  /*21bf0*/  SHFL.IDX PT, R14, R2, RZ, 0x1f ;  /* 0x00001fff020e7589 */ /* 0x00006400000e0000 */
.L_x_1072:
[----:B-1----:R-:W-:Y:S02]  /*21c00*/  ISETP.NE.AND P0, PT, R14, RZ, PT ;  /* 0x000000ff0e00720c */ /* 0x002fe40003f05270 */
[----:B------:R-:W-:-:S11]  /*21c10*/  PLOP3.LUT P2, PT, PT, PT, PT, 0x8, 0x0 ;  /* 0x000000000000781c */ /* 0x000fd60003f4e170 */
[----:B------:R-:W-:Y:S05]  /*21c20*/  @P0 BRA `(.L_x_887) ;  /* 0x00000000000c0947 */ /* 0x000fea0003800000 */
[----:B------:R-:W-:-:S03]  /*21c30*/  UMOV UR4, 0xffffffff ;  /* 0xffffffff00047882 */ /* 0x000fc60000000000 */
[----:B------:R-:W-:Y:S05]  /*21c40*/  BRA.DIV UR4, `(.L_x_888) ;  /* 0x0000007e04847947 */ /* 0x000fea000b800000 */
[----:B------:R-:W-:-:S13]  /*21c50*/  ELECT P2, URZ, PT ;  /* 0x00000000003f782f */ /* 0x000fda0003840000 */
.L_x_887:
[----:B0-----:R-:W2:Y:S04]  /*21c60*/  LDL R2, [R1+0x54] ;  /* 0x0000540001027983 */ /* 0x001ea80000100800 */
[----:B------:R-:W3:Y:S01]  /*21c70*/  LDL R4, [R1+0x4] ;  /* 0x0000040001047983 */ /* 0x000ee20000100800 */
[----:B------:R-:W-:Y:S01]  /*21c80*/  BSSY B1, `(.L_x_889) ;  /* 0x0000008000017945 */ /* 0x000fe20003800000 */
[----:B--2---:R-:W-:-:S05]  /*21c90*/  VIADD R2, R2, 0x1 ;  /* 0x0000000102027836 */ /* 0x004fca0000000000 */
[----:B------:R-:W-:-:S04]  /*21ca0*/  LEA.HI R3, R2, R2, RZ, 0x1 ;  /* 0x0000000202037211 */ /* 0x000fc800078f08ff */
[----:B------:R-:W-:-:S05]  /*21cb0*/  LOP3.LUT R3, R3, 0xfffffffe, RZ, 0xc0, !PT ;  /* 0xfffffffe03037812 */ /* 0x000fca00078ec0ff */
[----:B------:R-:W-:-:S05]  /*21cc0*/  IMAD.IADD R2, R2, 0x1, -R3 ;  /* 0x0000000102027824 */ /* 0x000fca00078e0a03 */
[----:B------:R-:W-:-:S04]  /*21cd0*/  SHF.L.U32 R2, R2, 0x1f, RZ ;  /* 0x0000001f02027819 */ /* 0x000fc800000006ff */
[----:B---3--:R-:W0:Y:S02]  /*21ce0*/  SYNCS.PHASECHK.TRANS64.TRYWAIT P0, [R4+URZ+0x38820], R2 ;  /* 0x03882002040075a7 */ /* 0x008e24000800017f */
[----:B0-----:R-:W-:Y:S05]  /*21cf0*/  @!P0 BRA `(.L_x_890) ;  /* 0x0000007c007c8947 */ /* 0x001fea0003800000 */
.L_x_1075:
[----:B------:R-:W-:Y:S05]  /*21d00*/  BSYNC B1 ;  /* 0x0000000000017941 */ /* 0x000fea0003800000 */
.L_x_889:
[----:B------:R-:W-:Y:S04]  /*21d10*/  BSSY B1, `(.L_x_891) ;  /* 0x00000ad000017945 */ /* 0x000fe80003800000 */
[----:B------:R-:W-:Y:S05]  /*21d20*/  @!P2 BRA `(.L_x_892) ;  /* 0x0000000800aca947 */ /* 0x000fea0003800000 */
[----:B------:R-:W2:Y:S04]  /*21d30*/  LDL R6, [R1+0x4] ;  /* 0x0000040001067983 */ /* 0x000ea80000100800 */
[----:B------:R-:W2:Y:S04]  /*21d40*/  LDL R5, [R1+0x20] ;  /* 0x0000200001057983 */ /* 0x000ea80000100800 */
[----:B------:R-:W3:Y:S01]  /*21d50*/  LDL R4, [R1+0x24] ;  /* 0x0000240001047983 */ /* 0x000ee20000100800 */
[----:B------:R-:W-:Y:S01]  /*21d60*/  BSSY B2, `(.L_x_893) ;  /* 0x0000008000027945 */ /* 0x000fe20003800000 */
[----:B0-----:R-:W0:Y:S02]  /*21d70*/  S2R R3, SR_TID.X ;  /* 0x0000000000037919 */ /* 0x001e240000002100 */
[----:B0-----:R-:W-:-:S04]  /*21d80*/  LOP3.LUT R3, R3, 0x7f, RZ, 0xc0, !PT ;  /* 0x0000007f03037812 */ /* 0x001fc800078ec0ff */
[----:B------:R-:W-:Y:S01]  /*21d90*/  ISETP.NE.AND P4, PT, R3, RZ, PT ;  /* 0x000000ff0300720c */ /* 0x000fe20003f85270 */
[----:B--2---:R-:W-:Y:S01]  /*21da0*/  IMAD R6, R5, 0x8, R6 ;  /* 0x0000000805067824 */ /* 0x004fe200078e0206 */
[----:B---3--:R-:W-:-:S04]  /*21db0*/  SHF.L.U32 R8, R4, 0x1f, RZ ;  /* 0x0000001f04087819 */ /* 0x008fc800000006ff */
[----:B------:R-:W0:Y:S02]  /*21dc0*/  SYNCS.PHASECHK.TRANS64.TRYWAIT P0, [R6+URZ+0x388a0], R8 ;  /* 0x0388a008060075a7 */ /* 0x000e24000800017f */
[----:B0-----:R-:W-:Y:S05]  /*21dd0*/  @!P0 BRA `(.L_x_894) ;  /* 0x0000007c005c8947 */ /* 0x001fea0003800000 */
.L_x_1076:
[----:B------:R-:W-:Y:S05]  /*21de0*/  BSYNC B2 ;  /* 0x0000000000027941 */ /* 0x000fea0003800000 */
.L_x_893:
[----:B------:R-:W-:Y:S04]  /*21df0*/  BSSY B2, `(.L_x_895) ;  /* 0x0000008000027945 */ /* 0x000fe80003800000 */
[----:B------:R-:W-:Y:S05]  /*21e00*/  @P4 BRA `(.L_x_896) ;  /* 0x0000000000184947 */ /* 0x000fea0003800000 */
[----:B------:R-:W2:Y:S02]  /*21e10*/  LDL R2, [R1+0x8] ;  /* 0x0000080001027983 */ /* 0x000ea40000100800 */
[----:B--2---:R-:W-:Y:S01]  /*21e20*/  LOP3.LUT P0, RZ, R2, 0x1, RZ, 0xc0, !PT ;  /* 0x0000000102ff7812 */ /* 0x004fe2000780c0ff */
[----:B------:R-:W-:-:S04]  /*21e30*/  IMAD.MOV.U32 R2, RZ, RZ, 0xa000 ;  /* 0x0000a000ff027424 */ /* 0x000fc800078e00ff */
[----:B------:R1:W-:Y:S08]  /*21e40*/  SYNCS.ARRIVE.TRANS64 RZ, [R6+URZ+0x38890], R2 ;  /* 0x0388900206ff79a7 */ /* 0x0003f0000800003f */
[----:B------:R-:W-:Y:S05]  /*21e50*/  @!P0 BRA `(.L_x_896) ;  /* 0x0000000000048947 */ /* 0x000fea0003800000 */
[----:B------:R-:W-:Y:S01]  /*21e60*/  BPT.TRAP 0x1 ;  /* 0x000000040000795c */ /* 0x000fe20000300000 */
.L_x_896:
[----:B------:R-:W-:Y:S05]  /*21e70*/  BSYNC B2 ;  /* 0x0000000000027941 */ /* 0x000fea0003800000 */
.L_x_895:
[----:B------:R-:W2:Y:S04]  /*21e80*/  LDL R4, [R1+0x4] ;  /* 0x0000040001047983 */ /* 0x000ea80000100800 */
[----:B-1----:R-:W2:Y:S01]  /*21e90*/  LDL R2, [R1+0x20] ;  /* 0x0000200001027983 */ /* 0x002ea20000100800 */
[----:B------:R-:W-:Y:S01]  /*21ea0*/  IMAD.MOV.U32 R20, RZ, RZ, RZ ;  /* 0x000000ffff147224 */ /* 0x000fe200078e00ff */
[----:B------:R-:W-:Y:S01]  /*21eb0*/  UIADD3 UR4, UP0, UR38, 0x570, URZ ;  /* 0x0000057026047890 */ /* 0x000fe2000ff1e03f */
[----:B------:R-:W-:Y:S01]  /*21ec0*/  IMAD R3, R7, 0x50, R10 ;  /* 0x0000005007037824 */ /* 0x000fe200078e020a */
[----:B------:R-:W-:Y:S01]  /*21ed0*/  PLOP3.LUT P0, PT, PT, PT, PT, 0x80, 0x0 ;  /* 0x000000000000781c */ /* 0x000fe20003f0f070 */
[----:B------:R-:W-:Y:S01]  /*21ee0*/  UMOV UR6, 0x0 ;  /* 0x0000000000067882 */ /* 0x000fe20000000000 */
[----:B------:R-:W-:Y:S01]  /*21ef0*/  R2UR UR10, R20 ;  /* 0x00000000140a72ca */ /* 0x000fe200000e0000 */
[----:B------:R-:W-:Y:S01]  /*21f00*/  VIADD R3, R3, 0xffffffb0 ;  /* 0xffffffb003037836 */ /* 0x000fe20000000000 */
[----:B------:R-:W-:Y:S01]  /*21f10*/  UIADD3.X UR5, URZ, UR39, URZ, UP0, !UPT ;  /* 0x000000273f057290 */ /* 0x000fe200087fe43f */
[----:B------:R-:W-:Y:S01]  /*21f20*/  UMOV UR7, 0x12f00000 ;  /* 0x12f0000000077882 */ /* 0x000fe20000000000 */
[----:B--2---:R-:W-:-:S02]  /*21f30*/  IMAD R5, R2, 0xa000, R4 ;  /* 0x0000a00002057824 */ /* 0x004fc400078e0204 */
[----:B------:R-:W-:Y:S02]  /*21f40*/  VIADD R2, R6, 0x38890 ;  /* 0x0003889006027836 */ /* 0x000fe40000000000 */
[----:B------:R-:W-:-:S07]  /*21f50*/  VIADD R4, R5, 0x24400 ;  /* 0x0002440005047836 */ /* 0x000fce0000000000 */
.L_x_897:
        /* <DEDUP_REMOVED lines=16> */
.L_x_898:
        /* <DEDUP_REMOVED lines=16> */
.L_x_899:
        /* <DEDUP_REMOVED lines=16> */
.L_x_900:
        /* <DEDUP_REMOVED lines=10> */
[----:B------:R-:W1:Y:S01]  /*22300*/  SYNCS.PHASECHK.TRANS64.TRYWAIT P0, [R6+URZ+0x388c0], R8 ;  /* 0x0388c008060075a7 */ /* 0x000e62000800017f */
[----:B------:R-:W-:Y:S04]  /*22310*/  BSSY B2, `(.L_x_901) ;  /* 0x0000002000027945 */ /* 0x000fe80003800000 */
[----:B-1----:R-:W-:Y:S05]  /*22320*/  @!P0 BRA `(.L_x_902) ;  /* 0x00000078001c8947 */ /* 0x002fea0003800000 */
.L_x_1077:
[----:B------:R-:W-:Y:S05]  /*22330*/  BSYNC B2 ;  /* 0x0000000000027941 */ /* 0x000fea0003800000 */
.L_x_901:
[----:B------:R-:W-:Y:S01]  /*22340*/  BSSY B2, `(.L_x_903) ;  /* 0x000000a000027945 */ /* 0x000fe20003800000 */
[----:B------:R-:W-:Y:S02]  /*22350*/  IMAD.MOV.U32 R12, RZ, RZ, 0x0 ;  /* 0x00000000ff0c7424 */ /* 0x000fe400078e00ff */
[----:B------:R-:W-:Y:S01]  /*22360*/  IMAD.MOV.U32 R13, RZ, RZ, 0x12f00000 ;  /* 0x12f00000ff0d7424 */ /* 0x000fe200078e00ff */
[----:B------:R-:W-:Y:S06]  /*22370*/  @P4 BRA `(.L_x_904) ;  /* 0x0000000000184947 */ /* 0x000fec0003800000 */
[----:B------:R-:W2:Y:S02]  /*22380*/  LDL R2, [R1+0x8] ;  /* 0x0000080001027983 */ /* 0x000ea40000100800 */
[----:B--2---:R-:W-:Y:S01]  /*22390*/  LOP3.LUT P0, RZ, R2, 0x1, RZ, 0xc0, !PT ;  /* 0x0000000102ff7812 */ /* 0x004fe2000780c0ff */
[----:B------:R-:W-:-:S04]  /*223a0*/  IMAD.MOV.U32 R2, RZ, RZ, 0xa000 ;  /* 0x0000a000ff027424 */ /* 0x000fc800078e00ff */
[----:B------:R2:W-:Y:S08]  /*223b0*/  SYNCS.ARRIVE.TRANS64 RZ, [R6+URZ+0x388b0], R2 ;  /* 0x0388b00206ff79a7 */ /* 0x0005f0000800003f */
[----:B------:R-:W-:Y:S05]  /*223c0*/  @!P0 BRA `(.L_x_904) ;  /* 0x0000000000048947 */ /* 0x000fea0003800000 */
[----:B------:R-:W-:Y:S01]  /*223d0*/  BPT.TRAP 0x1 ;  /* 0x000000040000795c */ /* 0x000fe20000300000 */
.L_x_904:
[----:B------:R-:W-:Y:S05]  /*223e0*/  BSYNC B2 ;  /* 0x0000000000027941 */ /* 0x000fea0003800000 */
.L_x_903:
[----:B------:R-:W-:Y:S01]  /*223f0*/  R2UR UR10, R20 ;  /* 0x00000000140a72ca */ /* 0x000fe200000e0000 */
[----:B------:R-:W-:Y:S01]  /*22400*/  UIADD3 UR4, UP0, UR38, 0x670, URZ ;  /* 0x0000067026047890 */ /* 0x000fe2000ff1e03f */
[----:B------:R-:W-:Y:S01]  /*22410*/  R2UR UR6, R12 ;  /* 0x000000000c0672ca */ /* 0x000fe200000e0000 */
[----:B--2---:R-:W-:Y:S01]  /*22420*/  VIADD R2, R6, 0x388b0 ;  /* 0x000388b006027836 */ /* 0x004fe20000000000 */
[----:B------:R-:W-:Y:S01]  /*22430*/  R2UR UR7, R13 ;  /* 0x000000000d0772ca */ /* 0x000fe200000e0000 */
[----:B------:R-:W-:Y:S01]  /*22440*/  VIADD R4, R5, 0x400 ;  /* 0x0000040005047836 */ /* 0x000fe20000000000 */
[----:B------:R-:W-:Y:S01]  /*22450*/  PLOP3.LUT P0, PT, PT, PT, PT, 0x80, 0x0 ;  /* 0x000000000000781c */ /* 0x000fe20003f0f070 */
[----:B------:R-:W-:-:S12]  /*22460*/  UIADD3.X UR5, URZ, UR39, URZ, UP0, !UPT ;  /* 0x000000273f057290 */ /* 0x000fd800087fe43f */
.L_x_905:
        /* <DEDUP_REMOVED lines=9> */
[----:B--2---:R-:W-:Y:S05]  /*22500*/  @P0 BRA.U.ANY `(.L_x_905) ;  /* 0xfffffffd00d80947 */ /* 0x004fea000393ffff */
[----:B------:R-:W-:Y:S01]  /*22510*/  R2UR UR10, R15 ;  /* 0x000000000f0a72ca */ /* 0x000fe200000e0000 */
[----:B------:R-:W-:Y:S01]  /*22520*/  VIADD R4, R5, 0x2c00 ;  /* 0x00002c0005047836 */ /* 0x000fe20000000000 */
[----:B------:R-:W-:Y:S02]  /*22530*/  R2UR UR6, R12 ;  /* 0x000000000c0672ca */ /* 0x000fe400000e0000 */
[----:B------:R-:W-:Y:S02]  /*22540*/  R2UR UR7, R13 ;  /* 0x000000000d0772ca */ /* 0x000fe400000e0000 */
[----:B------:R-:W-:-:S13]  /*22550*/  PLOP3.LUT P0, PT, PT, PT, PT, 0x80, 0x0 ;  /* 0x000000000000781c */ /* 0x000fda0003f0f070 */
.L_x_906:
        /* <DEDUP_REMOVED lines=15> */
.L_x_907:
        /* <DEDUP_REMOVED lines=15> */
.L_x_908:
        /* <DEDUP_REMOVED lines=10> */
.L_x_892:
[----:B------:R-:W-:Y:S05]  /*227e0*/  BSYNC B1 ;  /* 0x0000000000017941 */ /* 0x000fea0003800000 */
.L_x_891:
[----:B01----:R-:W2:Y:S04]  /*227f0*/  LDL.LU R6, [R1+0x20] ;  /* 0x0000200001067983 */ /* 0x003ea80000300800 */
[----:B------:R-:W3:Y:S01]  /*22800*/  LDL.LU R4, [R1+0x24] ;  /* 0x0000240001047983 */ /* 0x000ee20000300800 */
[----:B------:R-:W-:Y:S01]  /*22810*/  VIADD R7, R7, 0xfffffffe ;  /* 0xfffffffe07077836 */ /* 0x000fe20000000000 */
[----:B------:R-:W-:Y:S01]  /*22820*/  PLOP3.LUT P5, PT, PT, PT, PT, 0x8, 0x0 ;  /* 0x000000000000781c */ /* 0x000fe20003fae170 */
[----:B--2---:R-:W-:-:S05]  /*22830*/  VIADD R2, R6, 0x1 ;  /* 0x0000000106027836 */ /* 0x004fca0000000000 */
[----:B------:R-:W-:-:S04]  /*22840*/  ISETP.NE.AND P0, PT, R2, 0x2, PT ;  /* 0x000000020200780c */ /* 0x000fc80003f05270 */
[----:B------:R-:W-:Y:S02]  /*22850*/  SEL R3, R2, RZ, P0 ;  /* 0x000000ff02037207 */ /* 0x000fe40000000000 */
[----:B------:R-:W-:Y:S02]  /*22860*/  SEL R2, RZ, 0x1, P0 ;  /* 0x00000001ff027807 */ /* 0x000fe40000000000 */
[----:B------:R-:W-:Y:S01]  /*22870*/  ISETP.GE.AND P0, PT, R7, R9, PT ;  /* 0x000000090700720c */ /* 0x000fe20003f06270 */
[----:B------:R0:W-:Y:S01]  /*22880*/  STL [R1+0x20], R3 ;  /* 0x0000200301007387 */ /* 0x0001e20000100800 */
[----:B---3--:R-:W-:-:S05]  /*22890*/  LOP3.LUT R4, R4, R2, RZ, 0x3c, !PT ;  /* 0x0000000204047212 */ /* 0x008fca00078e3cff */
[----:B------:R0:W-:Y:S06]  /*228a0*/  STL [R1+0x24], R4 ;  /* 0x0000240401007387 */ /* 0x0001ec0000100800 */
[----:B------:R-:W-:Y:S05]  /*228b0*/  @!P0 BRA `(.L_x_885) ;  /* 0x0000000800e88947 */ /* 0x000fea0003800000 */
.L_x_927:
[----:B------:R-:W-:Y:S05]  /*228c0*/  YIELD ;  /* 0x0000000000007946 */ /* 0x000fea0003800000 */
[----:B------:R-:W-:Y:S04]  /*228d0*/  BSSY B1, `(.L_x_909) ;  /* 0x00000ac000017945 */ /* 0x000fe80003800000 */
[----:B-1----:R-:W-:Y:S05]  /*228e0*/  @!P2 BRA `(.L_x_910) ;  /* 0x0000000800a8a947 */ /* 0x002fea0003800000 */
[----:B------:R-:W2:Y:S04]  /*228f0*/  LDL R5, [R1+0x4] ;  /* 0x0000040001057983 */ /* 0x000ea80000100800 */
[----:B0-----:R-:W2:Y:S04]  /*22900*/  LDL R4, [R1+0x20] ;  /* 0x0000200001047983 */ /* 0x001ea80000100800 */
[----:B------:R-:W3:Y:S01]  /*22910*/  LDL R3, [R1+0x24] ;  /* 0x0000240001037983 */ /* 0x000ee20000100800 */
[----:B------:R-:W-:Y:S01]  /*22920*/  BSSY B2, `(.L_x_911) ;  /* 0x0000008000027945 */ /* 0x000fe20003800000 */
[----:B------:R-:W0:Y:S02]  /*22930*/  S2R R2, SR_TID.X ;  /* 0x0000000000027919 */ /* 0x000e240000002100 */
[----:B0-----:R-:W-:-:S04]  /*22940*/  LOP3.LUT R2, R2, 0x7f, RZ, 0xc0, !PT ;  /* 0x0000007f02027812 */ /* 0x001fc800078ec0ff */
[----:B------:R-:W-:Y:S01]  /*22950*/  ISETP.NE.AND P1, PT, R2, RZ, PT ;  /* 0x000000ff0200720c */ /* 0x000fe20003f25270 */
[----:B--2---:R-:W-:Y:S01]  /*22960*/  IMAD R6, R4, 0x8, R5 ;  /* 0x0000000804067824 */ /* 0x004fe200078e0205 */
[----:B---3--:R-:W-:-:S04]  /*22970*/  SHF.L.U32 R5, R3, 0x1f, RZ ;  /* 0x0000001f03057819 */ /* 0x008fc800000006ff */
[----:B------:R-:W0:Y:S02]  /*22980*/  SYNCS.PHASECHK.TRANS64.TRYWAIT P0, [R6+URZ+0x388a0], R5 ;  /* 0x0388a005060075a7 */ /* 0x000e24000800017f */
[----:B0-----:R-:W-:Y:S05]  /*22990*/  @!P0 BRA `(.L_x_912) ;  /* 0x0000007000948947 */ /* 0x001fea0003800000 */
.L_x_1078:
[----:B------:R-:W-:Y:S05]  /*229a0*/  BSYNC B2 ;  /* 0x0000000000027941 */ /* 0x000fea0003800000 */
.L_x_911:
        /* <DEDUP_REMOVED lines=8> */
.L_x_914:
[----:B------:R-:W-:Y:S05]  /*22a30*/  BSYNC B2 ;  /* 0x0000000000027941 */ /* 0x000fea0003800000 */
.L_x_913:
[----:B------:R-:W2:Y:S04]  /*22a40*/  LDL R3, [R1+0x4] ;  /* 0x0000040001037983 */ /* 0x000ea80000100800 */
[----:B-1----:R-:W2:Y:S01]  /*22a50*/  LDL R2, [R1+0x20] ;  /* 0x0000200001027983 */ /* 0x002ea20000100800 */
[----:B------:R-:W-:Y:S01]  /*22a60*/  MOV R11, RZ ;  /* 0x000000ff000b7202 */ /* 0x000fe20000000f00 */
[----:B------:R-:W-:Y:S01]  /*22a70*/  UIADD3 UR4, UP0, UR38, 0x570, URZ ;  /* 0x0000057026047890 */ /* 0x000fe2000ff1e03f */
[----:B------:R-:W-:Y:S01]  /*22a80*/  PLOP3.LUT P0, PT, PT, PT, PT, 0x80, 0x0 ;  /* 0x000000000000781c */ /* 0x000fe20003f0f070 */
[----:B------:R-:W-:Y:S01]  /*22a90*/  UMOV UR6, 0x0 ;  /* 0x0000000000067882 */ /* 0x000fe20000000000 */
[----:B------:R-:W-:Y:S01]  /*22aa0*/  R2UR UR10, R11 ;  /* 0x000000000b0a72ca */ /* 0x000fe200000e0000 */
[----:B------:R-:W-:Y:S01]  /*22ab0*/  UIADD3.X UR5, URZ, UR39, URZ, UP0, !UPT ;  /* 0x000000273f057290 */ /* 0x000fe200087fe43f */
[----:B------:R-:W-:Y:S01]  /*22ac0*/  UMOV UR7, 0x12f00000 ;  /* 0x12f0000000077882 */ /* 0x000fe20000000000 */
[----:B--2---:R-:W-:-:S02]  /*22ad0*/  IMAD R4, R2, 0xa000, R3 ;  /* 0x0000a00002047824 */ /* 0x004fc400078e0203 */
[----:B------:R-:W-:Y:S02]  /*22ae0*/  IMAD R3, R7, 0x50, R10 ;  /* 0x0000005007037824 */ /* 0x000fe400078e020a */
[----:B------:R-:W-:Y:S02]  /*22af0*/  VIADD R2, R6, 0x38890 ;  /* 0x0003889006027836 */ /* 0x000fe40000000000 */
[----:B------:R-:W-:-:S07]  /*22b00*/  VIADD R8, R4, 0x24400 ;  /* 0x0002440004087836 */ /* 0x000fce0000000000 */
.L_x_915:
        /* <DEDUP_REMOVED lines=16> */
.L_x_916:
        /* <DEDUP_REMOVED lines=16> */
.L_x_917:
        /* <DEDUP_REMOVED lines=16> */
.L_x_918:
        /* <DEDUP_REMOVED lines=13> */
.L_x_1079:
[----:B------:R-:W-:Y:S05]  /*22ee0*/  BSYNC B2 ;  /* 0x0000000000027941 */ /* 0x000fea0003800000 */
.L_x_919:
        /* <DEDUP_REMOVED lines=10> */
.L_x_922:
[----:B------:R-:W-:Y:S05]  /*22f90*/  BSYNC B2 ;  /* 0x0000000000027941 */ /* 0x000fea0003800000 */
.L_x_921:
[----:B------:R-:W-:Y:S01]  /*22fa0*/  R2UR UR10, R11 ;  /* 0x000000000b0a72ca */ /* 0x000fe200000e0000 */
[----:B------:R-:W-:Y:S01]  /*22fb0*/  UIADD3 UR4, UP0, UR38, 0x670, URZ ;  /* 0x0000067026047890 */ /* 0x000fe2000ff1e03f */
[----:B------:R-:W-:Y:S01]  /*22fc0*/  R2UR UR6, R12 ;  /* 0x000000000c0672ca */ /* 0x000fe200000e0000 */
[----:B012---:R-:W-:Y:S01]  /*22fd0*/  VIADD R6, R6, 0x388b0 ;  /* 0x000388b006067836 */ /* 0x007fe20000000000 */
[----:B------:R-:W-:Y:S01]  /*22fe0*/  R2UR UR7, R13 ;  /* 0x000000000d0772ca */ /* 0x000fe200000e0000 */
[----:B------:R-:W-:Y:S01]  /*22ff0*/  VIADD R2, R4, 0x400 ;  /* 0x0000040004027836 */ /* 0x000fe20000000000 */
[----:B------:R-:W-:Y:S01]  /*23000*/  PLOP3.LUT P0, PT, PT, PT, PT, 0x80, 0x0 ;  /* 0x000000000000781c */ /* 0x000fe20003f0f070 */
[----:B------:R-:W-:-:S12]  /*23010*/  UIADD3.X UR5, URZ, UR39, URZ, UP0, !UPT ;  /* 0x000000273f057290 */ /* 0x000fd800087fe43f */
.L_x_923:
        /* <DEDUP_REMOVED lines=15> */
.L_x_924:
        /* <DEDUP_REMOVED lines=15> */
.L_x_925:
        /* <DEDUP_REMOVED lines=15> */
.L_x_926:
        /* <DEDUP_REMOVED lines=10> */
.L_x_910:
[----:B------:R-:W-:Y:S05]  /*23390*/  BSYNC B1 ;  /* 0x0000000000017941 */ /* 0x000fea0003800000 */
.L_x_909:
[----:B------:R-:W2:Y:S04]  /*233a0*/  LDL.LU R2, [R1+0x20] ;  /* 0x0000200001027983 */ /* 0x000ea80000300800 */
[----:B------:R-:W3:Y:S01]  /*233b0*/  LDL.LU R5, [R1+0x24] ;  /* 0x0000240001057983 */ /* 0x000ee20000300800 */
[----:B--2---:R-:W-:-:S05]  /*233c0*/  VIADD R2, R2, 0x1 ;  /* 0x0000000102027836 */ /* 0x004fca0000000000 */
[----:B------:R-:W-:-:S04]  /*233d0*/  ISETP.NE.AND P0, PT, R2, 0x2, PT ;  /* 0x000000020200780c */ /* 0x000fc80003f05270 */
[----:B0-----:R-:W-:Y:S02]  /*233e0*/  SEL R3, RZ, 0x1, P0 ;  /* 0x00000001ff037807 */ /* 0x001fe40000000000 */
[----:B------:R-:W-:Y:S02]  /*233f0*/  SEL R2, R2, RZ, P0 ;  /* 0x000000ff02027207 */ /* 0x000fe40000000000 */
[----:B---3--:R-:W-:Y:S02]  /*23400*/  LOP3.LUT R5, R5, R3, RZ, 0x3c, !PT ;  /* 0x0000000305057212 */ /* 0x008fe400078e3cff */
[C---:B------:R-:W-:Y:S01]  /*23410*/  ISETP.GT.AND P0, PT, R7.reuse, R9, PT ;  /* 0x000000090700720c */ /* 0x040fe20003f04270 */
[----:B------:R-:W-:Y:S02]  /*23420*/  VIADD R7, R7, 0xffffffff ;  /* 0xffffffff07077836 */ /* 0x000fe40000000000 */
[----:B------:R1:W-:Y:S04]  /*23430*/  STL [R1+0x24], R5 ;  /* 0x0000240501007387 */ /* 0x0003e80000100800 */
[----:B------:R1:W-:Y:S06]  /*23440*/  STL [R1+0x20], R2 ;  /* 0x0000200201007387 */ /* 0x0003ec0000100800 */
[----:B------:R-:W-:Y:S05]  /*23450*/  @P0 BRA `(.L_x_927) ;  /* 0xfffffff400180947 */ /* 0x000fea000383ffff */
.L_x_885:
[----:B------:R-:W-:Y:S05]  /*23460*/  BSYNC B0 ;  /* 0x0000000000007941 */ /* 0x000fea0003800000 */
.L_x_884:
[----:B-1----:R-:W2:Y:S01]  /*23470*/  LDL R2, [R1+0x4c] ;  /* 0x00004c0001027983 */ /* 0x002ea20000100800 */
[----:B------:R-:W-:Y:S05]  /*23480*/  @!P5 WARPSYNC.ALL ;  /* 0x000000000000d948 */ /* 0x000fea0003800000 */
[----:B------:R-:W-:Y:S01]  /*23490*/  BSSY B7, `(.L_x_928) ;  /* 0x0000504000077945 */ /* 0x000fe20003800000 */
[----:B------:R-:W-:Y:S01]  /*234a0*/  @!P5 BAR.SYNC.DEFER_BLOCKING 0xc, 0x180 ;  /* 0x030600000000db1d */ /* 0x000fe20000010000 */
[----:B--2---:R-:W-:-:S13]  /*234b0*/  ISETP.GT.AND P0, PT, R2, RZ, PT ;  /* 0x000000ff0200720c */ /* 0x004fda0003f04270 */
[----:B------:R-:W-:Y:S05]  /*234c0*/  @P0 BRA `(.L_x_929) ;  /* 0x0000000000480947 */ /* 0x000fea0003800000 */
[----:B------:R-:W1:Y:S02]  /*234d0*/  S2R R2, SR_TID.X ;  /* 0x0000000000027919 */ /* 0x000e640000002100 */
[----:B-1----:R-:W-:-:S04]  /*234e0*/  LOP3.LUT R2, R2, 0x7f, RZ, 0xc0, !PT ;  /* 0x0000007f02027812 */ /* 0x002fc800078ec0ff */
[----:B------:R-:W-:-:S13]  /*234f0*/  ISETP.NE.AND P1, PT, R2, RZ, PT ;  /* 0x000000ff0200720c */ /* 0x000fda0003f25270 */
[----:B------:R-:W-:Y:S05]  /*23500*/  @P1 BRA `(.L_x_930) ;  /* 0x0000004c00f01947 */ /* 0x000fea0003800000 */
[----:B0-----:R-:W0:Y:S01]  /*23510*/  S2R R3, SR_LANEID ;  /* 0x0000000000037919 */ /* 0x001e220000000000 */
[----:B------:R-:W-:Y:S01]  /*23520*/  VOTEU.ANY UR4, UPT, PT ;  /* 0x0000000000047886 */ /* 0x000fe200038e0100 */
[----:B------:R-:W1:Y:S01]  /*23530*/  LDC.64 R4, c[0x0][0xc60] ;  /* 0x00031800ff047b82 */ /* 0x000e620000000a00 */
[----:B------:R-:W0:Y:S01]  /*23540*/  FLO.U32 R0, UR4 ;  /* 0x0000000400007d00 */ /* 0x000e2200080e0000 */
[----:B------:R-:W-:-:S07]  /*23550*/  ULDC.64 UR6, c[0x0][0x208] ;  /* 0x0000820000067ab9 */ /* 0x000fce0000000a00 */
[----:B------:R-:W1:Y:S01]  /*23560*/  POPC R2, UR4 ;  /* 0x0000000400027d09 */ /* 0x000e620008000000 */
[----:B0-----:R-:W-:-:S13]  /*23570*/  ISETP.EQ.U32.AND P0, PT, R0, R3, PT ;  /* 0x000000030000720c */ /* 0x001fda0003f02070 */
[----:B-1----:R-:W2:Y:S01]  /*23580*/  @P0 ATOMG.E.ADD.STRONG.GPU PT, R5, desc[UR6][R4.64], R2 ;  /* 0x00000002040509a8 */ /* 0x002ea200081ee1c6 */
[----:B------:R-:W0:Y:S02]  /*23590*/  S2R R3, SR_LTMASK ;  /* 0x0000000000037919 */ /* 0x000e240000003900 */
[----:B0-----:R-:W-:-:S06]  /*235a0*/  LOP3.LUT R3, R3, UR4, RZ, 0xc0, !PT ;  /* 0x0000000403037c12 */ /* 0x001fcc000f8ec0ff */
[----:B------:R-:W0:Y:S01]  /*235b0*/  POPC R3, R3 ;  /* 0x0000000300037309 */ /* 0x000e220000000000 */
[----:B--2---:R-:W0:Y:S02]  /*235c0*/  SHFL.IDX PT, R0, R5, R0, 0x1f ;  /* 0x00001f0005007589 */ /* 0x004e2400000e0000 */
[----:B0-----:R-:W-:Y:S01]  /*235d0*/  IADD3 R16, R0, UR36, R3 ;  /* 0x0000002400107c10 */ /* 0x001fe2000fffe003 */
[----:B------:R-:W-:Y:S06]  /*235e0*/  BRA `(.L_x_930) ;  /* 0x0000004c00b87947 */ /* 0x000fec0003800000 */
.L_x_929:
[----:B------:R-:W2:Y:S01]  /*235f0*/  LDL R0, [R1+0x4] ;  /* 0x0000040001007983 */ /* 0x000ea20000100800 */
[----:B------:R-:W-:Y:S01]  /*23600*/  BSSY B6, `(.L_x_931) ;  /* 0x0000014000067945 */ /* 0x000fe20003800000 */
[----:B--2---:R-:W-:-:S05]  /*23610*/  VIADD R0, R0, 0x24400 ;  /* 0x0002440000007836 */ /* 0x004fca0000000000 */
[----:B------:R-:W-:-:S13]  /*23620*/  LOP3.LUT P0, RZ, R0, 0x3ff, RZ, 0xc0, !PT ;  /* 0x000003ff00ff7812 */ /* 0x000fda000780c0ff */
        /* <DEDUP_REMOVED lines=16> */
[----:B0-----:R-:W-:Y:S05]  /*23730*/  CALL.ABS.NOINC R2 ;  /* 0x0000000002007343 */ /* 0x001fea0003c00000 */
.L_x_932:
[----:B------:R-:W-:Y:S05]  /*23740*/  BSYNC B6 ;  /* 0x0000000000067941 */ /* 0x000fea0003800000 */
.L_x_931:
        /* <DEDUP_REMOVED lines=9> */
[----:B0-----:R0:W1:Y:S01]  /*237e0*/  LDC.64 R2, c[0x4][R0] ;  /* 0x0100000000027b82 */ /* 0x0010620000000a00 */
        /* <DEDUP_REMOVED lines=11> */
.L_x_935:
[----:B------:R-:W-:Y:S01]  /*238a0*/  MOV R2, 0x0 ;  /* 0x0000000000027802 */ /* 0x000fe20000000f00 */
[----:B------:R-:W-:Y:S01]  /*238b0*/  ULDC.64 UR4, c[0x4][0x1b8] ;  /* 0x01006e0000047ab9 */ /* 0x000fe20000000a00 */
[----:B------:R-:W-:Y:S01]  /*238c0*/  ULDC.64 UR6, c[0x4][0x1c0] ;  /* 0x0100700000067ab9 */ /* 0x000fe20000000a00 */
[----:B------:R-:W-:Y:S01]  /*238d0*/  ULDC.64 UR8, c[0x4][0x128] ;  /* 0x01004a0000087ab9 */ /* 0x000fe20000000a00 */
[----:B------:R-:W-:Y:S02]  /*238e0*/  IMAD.U32 R4, RZ, RZ, UR4 ;  /* 0x00000004ff047e24 */ /* 0x000fe4000f8e00ff */
        /* <DEDUP_REMOVED lines=11> */
.L_x_934:
[----:B------:R-:W-:Y:S05]  /*239a0*/  BSYNC B6 ;  /* 0x0000000000067941 */ /* 0x000fea0003800000 */
.L_x_933:
[----:B------:R-:W2:Y:S01]  /*239b0*/  LDL.LU R2, [R1] ;  /* 0x0000000001027983 */ /* 0x000ea20000300800 */
[----:B------:R-:W-:-:S03]  /*239c0*/  ULDC.64 UR4, c[0x0][0x9f8] ;  /* 0x00027e0000047ab9 */ /* 0x000fc60000000a00 */
[----:B0-----:R-:W3:Y:S04]  /*239d0*/  LDL.LU R4, [R1+0x28] ;  /* 0x0000280001047983 */ /* 0x001ee80000300800 */
[----:B------:R-:W4:Y:S01]  /*239e0*/  LDL R7, [R1+0x10] ;  /* 0x0000100001077983 */ /* 0x000f220000100800 */
[----:B------:R-:W-:Y:S01]  /*239f0*/  ISETP.NE.U32.AND P0, PT, RZ, UR4, PT ;  /* 0x00000004ff007c0c */ /* 0x000fe2000bf05070 */
[----:B------:R-:W-:Y:S02]  /*23a00*/  ULDC.64 UR6, c[0x0][0x208] ;  /* 0x0000820000067ab9 */ /* 0x000fe40000000a00 */
[----:B------:R-:W5:Y:S01]  /*23a10*/  LDL R0, [R1+0x38] ;  /* 0x0000380001007983 */ /* 0x000f620000100800 */
[----:B------:R-:W-:-:S13]  /*23a20*/  ISETP.NE.AND.EX P0, PT, RZ, UR5, PT, P0 ;  /* 0x00000005ff007c0c */ /* 0x000fda000bf05300 */
[----:B--2---:R-:W-:-:S04]  /*23a30*/  @P0 IADD3 R2, P1, R2, UR4, RZ ;  /* 0x0000000402020c10 */ /* 0x004fc8000ff3e0ff */
[----:B---3--:R-:W-:Y:S01]  /*23a40*/  @P0 IADD3.X R3, R4, UR5, RZ, P1, !PT ;  /* 0x0000000504030c10 */ /* 0x008fe20008ffe4ff */
[----:B------:R-:W-:-:S04]  /*23a50*/  ULDC.64 UR4, c[0x0][0xa08] ;  /* 0x0002820000047ab9 */ /* 0x000fc80000000a00 */
[----:B----4-:R0:W2:Y:S01]  /*23a60*/  @P0 LDG.E R7, desc[UR6][R2.64] ;  /* 0x0000000602070981 */ /* 0x0100a2000c1e1900 */
[----:B-----5:R-:W-:Y:S01]  /*23a70*/  VIADD R9, R0, 0xffffffff ;  /* 0xffffffff00097836 */ /* 0x020fe20000000000 */
[----:B0-----:R-:W0:Y:S01]  /*23a80*/  LDC.64 R2, c[0x0][0x418] ;  /* 0x00010600ff027b82 */ /* 0x001e220000000a00 */
[----:B--2---:R-:W-:Y:S01]  /*23a90*/  SHF.R.S32.HI R8, RZ, 0x1f, R7 ;  /* 0x0000001fff087819 */ /* 0x004fe20000011407 */
[----:B------:R1:W-:Y:S04]  /*23aa0*/  @P0 STL [R1+0x10], R7 ;  /* 0x0000100701000387 */ /* 0x0003e80000100800 */
[----:B------:R1:W-:Y:S04]  /*23ab0*/  STL [R1+0x3c], R9 ;  /* 0x00003c0901007387 */ /* 0x0003e80000100800 */
[----:B------:R1:W-:Y:S01]  /*23ac0*/  STL [R1+0x28], R8 ;  /* 0x0000280801007387 */ /* 0x0003e20000100800 */
[----:B0-----:R-:W-:Y:S01]  /*23ad0*/  LOP3.LUT P0, RZ, R2, UR4, RZ, 0xfc, !PT ;  /* 0x0000000402ff7c12 */ /* 0x001fe2000f80fcff */
[----:B------:R-:W-:-:S03]  /*23ae0*/  UMOV UR4, 0xffffffff ;  /* 0xffffffff00047882 */ /* 0x000fc60000000000 */
[----:B------:R-:W-:-:S04]  /*23af0*/  LOP3.LUT P0, RZ, R3, UR5, RZ, 0xfc, P0 ;  /* 0x0000000503ff7c12 */ /* 0x000fc8000800fcff */
[----:B------:R-:W-:Y:S01]  /*23b00*/  SEL R0, R7, RZ, !P0 ;  /* 0x000000ff07007207 */ /* 0x000fe20004000000 */
[----:B-1----:R-:W-:Y:S08]  /*23b10*/  BRA.DIV UR4, `(.L_x_936) ;  /* 0x00000062045c7947 */ /* 0x002ff0000b800000 */
[----:B------:R-:W0:Y:S02]  /*23b20*/  S2R R4, SR_TID.X ;  /* 0x0000000000047919 */ /* 0x000e240000002100 */
[----:B0-----:R-:W-:-:S04]  /*23b30*/  SHF.R.U32.HI R4, RZ, 0x5, R4 ;  /* 0x00000005ff047819 */ /* 0x001fc80000011604 */
[----:B------:R-:W-:-:S05]  /*23b40*/  LOP3.LUT R4, R4, 0x3, RZ, 0xc0, !PT ;  /* 0x0000000304047812 */ /* 0x000fca00078ec0ff */
[----:B------:R0:W1:Y:S02]  /*23b50*/  SHFL.IDX PT, R14, R4, RZ, 0x1f ;  /* 0x00001fff040e7589 */ /* 0x00006400000e0000 */
.L_x_1082:
[----:B0-----:R-:W2:Y:S01]  /*23b60*/  LDL.LU R4, [R1+0x8] ;  /* 0x0000080001047983 */ /* 0x001ea20000300800 */
[----:B------:R-:W-:Y:S02]  /*23b70*/  PLOP3.LUT P1, PT, PT, PT, PT, 0x8, 0x0 ;  /* 0x000000000000781c */ /* 0x000fe40003f2e170 */
[----:B-1----:R-:W-:Y:S01]  /*23b80*/  ISETP.NE.AND P0, PT, R14, RZ, PT ;  /* 0x000000ff0e00720c */ /* 0x002fe20003f05270 */
[----:B------:R0:W-:Y:S01]  /*23b90*/  STL [R1], R0 ;  /* 0x0000000001007387 */ /* 0x0001e20000100800 */
[----:B--2---:R-:W-:-:S09]  /*23ba0*/  LOP3.LUT R4, R4, 0xfffffffb, RZ, 0xc0, !PT ;  /* 0xfffffffb04047812 */ /* 0x004fd200078ec0ff */
[----:B------:R-:W-:-:S05]  /*23bb0*/  @P1 LOP3.LUT R4, R4, 0x4, RZ, 0xfc, !PT ;  /* 0x0000000404041812 */ /* 0x000fca00078efcff */
[----:B------:R0:W-:Y:S01]  /*23bc0*/  STL [R1+0x8], R4 ;  /* 0x0000080401007387 */ /* 0x0001e20000100800 */
[----:B------:R-:W-:Y:S05]  /*23bd0*/  @P0 BRA `(.L_x_937) ;  /* 0x00000004005c0947 */ /* 0x000fea0003800000 */
[----:B------:R-:W-:-:S03]  /*23be0*/  UMOV UR4, 0xffffffff ;  /* 0xffffffff00047882 */ /* 0x000fc60000000000 */
[----:B------:R-:W-:Y:S05]  /*23bf0*/  BRA.DIV UR4, `(.L_x_938) ;  /* 0x0000006204587947 */ /* 0x000fea000b800000 */
[----:B------:R-:W-:-:S13]  /*23c00*/  ELECT P6, URZ, PT ;  /* 0x00000000003f782f */ /* 0x000fda00038c0000 */
.L_x_1085:
[----:B------:R-:W-:Y:S05]  /*23c10*/  @!P6 BRA `(.L_x_937) ;  /* 0x00000004004ce947 */ /* 0x000fea0003800000 */
[----:B------:R1:W-:Y:S01]  /*23c20*/  STL [R1+0x18], R9 ;  /* 0x0000180901007387 */ /* 0x0003e20000100800 */
[----:B------:R-:W-:-:S04]  /*23c30*/  ISETP.NE.U32.AND P0, PT, R2, RZ, PT ;  /* 0x000000ff0200720c */ /* 0x000fc80003f05070 */
[----:B------:R-:W-:-:S13]  /*23c40*/  ISETP.NE.AND.EX P0, PT, R3, RZ, PT, P0 ;  /* 0x000000ff0300720c */ /* 0x000fda0003f05300 */
[----:B-1----:R-:W-:Y:S05]  /*23c50*/  @!P0 BRA `(.L_x_939) ;  /* 0x0000000000548947 */ /* 0x002fea0003800000 */
[----:B------:R-:W1:Y:S01]  /*23c60*/  LDC R6, c[0x0][0x43c] ;  /* 0x00010f00ff067b82 */ /* 0x000e620000000800 */
[----:B0-----:R-:W-:Y:S01]  /*23c70*/  IMAD.MOV.U32 R0, RZ, RZ, R9 ;  /* 0x000000ffff007224 */ /* 0x001fe200078e0009 */
[----:B------:R-:W-:Y:S01]  /*23c80*/  ULDC.64 UR4, c[0x0][0x428] ;  /* 0x00010a0000047ab9 */ /* 0x000fe20000000a00 */
[----:B------:R-:W-:Y:S01]  /*23c90*/  ULDC.64 UR6, c[0x0][0x208] ;  /* 0x0000820000067ab9 */ /* 0x000fe20000000a00 */
[----:B-1----:R-:W-:-:S13]  /*23ca0*/  ISETP.NE.AND P0, PT, R6, 0x1, PT ;  /* 0x000000010600780c */ /* 0x002fda0003f05270 */
[----:B------:R-:W0:Y:S02]  /*23cb0*/  @P0 LDC.64 R4, c[0x0][0x440] ;  /* 0x00011000ff040b82 */ /* 0x000e240000000a00 */
[----:B0-----:R-:W-:-:S05]  /*23cc0*/  @P0 IMAD.HI.U32 R4, R9, R4, RZ ;  /* 0x0000000409040227 */ /* 0x001fca00078e00ff */
        /* <DEDUP_REMOVED lines=8> */
[----:B0-----:R-:W-:-:S04]  /*23d50*/  IMAD R6, R8, UR4, RZ ;  /* 0x0000000408067c24 */ /* 0x001fc8000f8e02ff */
[----:B------:R-:W-:-:S04]  /*23d60*/  IMAD R0, R7, UR5, R6 ;  /* 0x0000000507007c24 */ /* 0x000fc8000f8e0206 */
[----:B------:R-:W-:-:S05]  /*23d70*/  IMAD.IADD R0, R5, 0x1, R0 ;  /* 0x0000000105007824 */ /* 0x000fca00078e0200 */
[----:B------:R-:W-:-:S05]  /*23d80*/  LEA.HI.X R3, R4, R3, R0, 0x2, P0 ;  /* 0x0000000304037211 */ /* 0x000fca00000f1400 */
[----:B------:R-:W2:Y:S04]  /*23d90*/  LDG.E R0, desc[UR6][R2.64] ;  /* 0x0000000602007981 */ /* 0x000ea8000c1e1900 */
[----:B--2---:R1:W-:Y:S02]  /*23da0*/  STL [R1], R0 ;  /* 0x0000000001007387 */ /* 0x0043e40000100800 */
.L_x_939:
[----:B------:R-:W2:Y:S04]  /*23db0*/  LDL R7, [R1+0x4] ;  /* 0x0000040001077983 */ /* 0x000ea80000100800 */
[----:B01----:R-:W2:Y:S04]  /*23dc0*/  LDL R0, [R1+0xc] ;  /* 0x00000c0001007983 */ /* 0x003ea80000100800 */
[----:B------:R-:W3:Y:S01]  /*23dd0*/  LDL R2, [R1+0x14] ;  /* 0x0000140001027983 */ /* 0x000ee20000100800 */
[----:B--2---:R-:W-:Y:S01]  /*23de0*/  IMAD R0, R0, 0x8, R7 ;  /* 0x0000000800007824 */ /* 0x004fe200078e0207 */
[----:B---3--:R-:W-:-:S04]  /*23df0*/  SHF.L.U32 R2, R2, 0x1f, RZ ;  /* 0x0000001f02027819 */ /* 0x008fc800000006ff */
[----:B------:R-:W0:Y:S02]  /*23e00*/  SYNCS.PHASECHK.TRANS64.TRYWAIT P0, [R0+URZ+0x38840], R2 ;  /* 0x03884002000075a7 */ /* 0x000e24000800017f */
[----:B0-----:R-:W-:Y:S05]  /*23e10*/  @!P0 BRA `(.L_x_940) ;  /* 0x0000005c00f08947 */ /* 0x001fea0003800000 */
.L_x_1086:
[----:B------:R1:W5:Y:S01]  /*23e20*/  LDL R3, [R1+0x8] ;  /* 0x0000080001037983 */ /* 0x0003620000100800 */
[----:B------:R-:W2:Y:S02]  /*23e30*/  S2R R4, SR_TID.X ;  /* 0x0000000000047919 */ /* 0x000ea40000002100 */
[----:B--2---:R-:W-:-:S04]  /*23e40*/  LOP3.LUT R4, R4, 0x7f, RZ, 0xc0, !PT ;  /* 0x0000007f04047812 */ /* 0x004fc800078ec0ff */
[----:B------:R-:W-:-:S13]  /*23e50*/  ISETP.NE.AND P0, PT, R4, RZ, PT ;  /* 0x000000ff0400720c */ /* 0x000fda0003f05270 */
[----:B-1----:R-:W-:Y:S05]  /*23e60*/  @P0 BRA `(.L_x_941) ;  /* 0x0000000000140947 */ /* 0x002fea0003800000 */
[----:B-----5:R-:W-:Y:S01]  /*23e70*/  LOP3.LUT P1, RZ, R3, 0x1, RZ, 0xc0, !PT ;  /* 0x0000000103ff7812 */ /* 0x020fe2000782c0ff */
[----:B0-----:R-:W-:-:S04]  /*23e80*/  IMAD.MOV.U32 R2, RZ, RZ, 0xa000 ;  /* 0x0000a000ff027424 */ /* 0x001fc800078e00ff */
[----:B------:R1:W-:Y:S08]  /*23e90*/  SYNCS.ARRIVE.TRANS64 RZ, [R0+URZ+0x38830], R2 ;  /* 0x0388300200ff79a7 */ /* 0x0003f0000800003f */
[----:B------:R-:W-:Y:S05]  /*23ea0*/  @!P1 BRA `(.L_x_941) ;  /* 0x0000000000049947 */ /* 0x000fea0003800000 */
[----:B------:R-:W-:Y:S01]  /*23eb0*/  BPT.TRAP 0x1 ;  /* 0x000000040000795c */ /* 0x000fe20000300000 */
.L_x_941:
[----:B------:R-:W2:Y:S04]  /*23ec0*/  LDL R7, [R1+0x4] ;  /* 0x0000040001077983 */ /* 0x000ea80000100800 */
[----:B------:R-:W2:Y:S04]  /*23ed0*/  LDL R6, [R1+0xc] ;  /* 0x00000c0001067983 */ /* 0x000ea80000100800 */
[----:B------:R-:W3:Y:S04]  /*23ee0*/  LDL R5, [R1+0x18] ;  /* 0x0000180001057983 */ /* 0x000ee80000100800 */
[----:B------:R-:W4:Y:S04]  /*23ef0*/  LDL R4, [R1+0x1c] ;  /* 0x00001c0001047983 */ /* 0x000f280000100800 */
[----:B01----:R-:W4:Y:S01]  /*23f00*/  LDL R2, [R1] ;  /* 0x0000000001027983 */ /* 0x003f220000100800 */
[----:B------:R-:W-:Y:S01]  /*23f10*/  R2UR UR9, R0 ;  /* 0x00000000000972ca */ /* 0x000fe200000e0000 */
[----:B------:R-:W-:Y:S01]  /*23f20*/  UIADD3 UR4, UP0, UR38, 0x370, URZ ;  /* 0x0000037026047890 */ /* 0x000fe2000ff1e03f */
[----:B------:R-:W-:Y:S01]  /*23f30*/  R2UR UR12, R18 ;  /* 0x00000000120c72ca */ /* 0x000fe200000e0000 */
[----:B------:R-:W-:Y:S01]  /*23f40*/  UMOV UR10, URZ ;  /* 0x0000003f000a7c82 */ /* 0x000fe20008000000 */
[----:B------:R-:W-:Y:S01]  /*23f50*/  PLOP3.LUT P0, PT, PT, PT, PT, 0x80, 0x0 ;  /* 0x000000000000781c */ /* 0x000fe20003f0f070 */
[----:B------:R-:W-:Y:S01]  /*23f60*/  UMOV UR6, 0x0 ;  /* 0x0000000000067882 */ /* 0x000fe20000000000 */
[----:B------:R-:W-:Y:S01]  /*23f70*/  UMOV UR7, 0x14f00000 ;  /* 0x14f0000000077882 */ /* 0x000fe20000000000 */
[----:B------:R-:W-:Y:S01]  /*23f80*/  UMOV UR17, 0x40 ;  /* 0x0000004000117882 */ /* 0x000fe20000000000 */
[----:B-----5:R-:W-:-:S05]  /*23f90*/  LOP3.LUT R3, R3, 0xfffffffb, RZ, 0xc0, !PT ;  /* 0xfffffffb03037812 */ /* 0x020fca00078ec0ff */
[----:B------:R-:W-:-:S04]  /*23fa0*/  UIADD3 UR9, UR9, 0x38830, URZ ;  /* 0x0003883009097890 */ /* 0x000fc8000fffe03f */
[----:B------:R-:W-:-:S05]  /*23fb0*/  @P0 LOP3.LUT R3, R3, 0x4, RZ, 0xfc, !PT ;  /* 0x0000000403030812 */ /* 0x000fca00078efcff */
[----:B------:R1:W-:Y:S01]  /*23fc0*/  STL [R1+0x8], R3 ;  /* 0x0000080301007387 */ /* 0x0003e20000100800 */
[----:B--2---:R-:W-:Y:S01]  /*23fd0*/  IMAD R0, R6, 0xa000, R7 ;  /* 0x0000a00006007824 */ /* 0x004fe200078e0207 */
[----:B---3--:R-:W-:-:S04]  /*23fe0*/  R2UR UR11, R5 ;  /* 0x00000000050b72ca */ /* 0x008fc800000e0000 */
[----:B------:R-:W-:Y:S02]  /*23ff0*/  R2UR UR14, R0 ;  /* 0x00000000000e72ca */ /* 0x000fe400000e0000 */
[----:B----4-:R-:W-:Y:S02]  /*24000*/  R2UR UR5, R4 ;  /* 0x00000000040572ca */ /* 0x010fe400000e0000 */
[----:B------:R-:W-:-:S09]  /*24010*/  R2UR UR13, R2 ;  /* 0x00000000020d72ca */ /* 0x000fd200000e0000 */
[----:B------:R-:W-:Y:S02]  /*24020*/  UIADD3 UR8, UR14, 0x24400, URZ ;  /* 0x000244000e087890 */ /* 0x000fe4000fffe03f */
[----:B------:R-:W-:Y:S02]  /*24030*/  UIMAD UR11, UR11, 0x50, UR5 ;  /* 0x000000500b0b78a4 */ /* 0x000fe4000f8e0205 */
[----:B------:R-:W-:Y:S02]  /*24040*/  UIADD3.X UR5, URZ, UR39, URZ, UP0, !UPT ;  /* 0x000000273f057290 */ /* 0x000fe400087fe43f */
[----:B------:R-:W-:Y:S02]  /*24050*/  UIADD3 UR15, UR14, 0x26c00, URZ ;  /* 0x00026c000e0f7890 */ /* 0x000fe4000fffe03f */
[----:B------:R-:W-:Y:S02]  /*24060*/  UIADD3 UR16, UR14, 0x29400, URZ ;  /* 0x000294000e107890 */ /* 0x000fe4000fffe03f */
[----:B------:R-:W-:-:S03]  /*24070*/  UIADD3 UR14, UR14, 0x2bc00, URZ ;  /* 0x0002bc000e0e7890 */ /* 0x000fc6000fffe03f */
[----:B------:R0:W-:Y:S02]  /*24080*/  UTMALDG.4D [UR8], [UR4], desc[UR6] ;  /* 0x00000608040075b4 */ /* 0x0001e40008019000 */
[----:B0-----:R-:W-:Y:S01]  /*24090*/  UMOV UR8, UR15 ;  /* 0x0000000f00087c82 */ /* 0x001fe20008000000 */
[----:B------:R-:W-:Y:S01]  /*240a0*/  UMOV UR10, UR17 ;  /* 0x00000011000a7c82 */ /* 0x000fe20008000000 */
[----:B------:R-:W-:Y:S01]  /*240b0*/  UMOV UR15, 0x80 ;  /* 0x00000080000f7882 */ /* 0x000fe20000000000 */
[----:B------:R0:W-:Y:S02]  /*240c0*/  UTMALDG.4D [UR8], [UR4], desc[UR6] ;  /* 0x00000608040075b4 */ /* 0x0001e40008019000 */
[----:B0-----:R-:W-:Y:S01]  /*240d0*/  UMOV UR8, UR16 ;  /* 0x0000001000087c82 */ /* 0x001fe20008000000 */
[----:B------:R-:W-:Y:S01]  /*240e0*/  UMOV UR10, UR15 ;  /* 0x0000000f000a7c82 */ /* 0x000fe20008000000 */
[----:B------:R-:W-:Y:S01]  /*240f0*/  UMOV UR15, 0xc0 ;  /* 0x000000c0000f7882 */ /* 0x000fe20000000000 */
[----:B------:R0:W-:Y:S02]  /*24100*/  UTMALDG.4D [UR8], [UR4], desc[UR6] ;  /* 0x00000608040075b4 */ /* 0x0001e40008019000 */
[----:B0-----:R-:W-:Y:S01]  /*24110*/  UMOV UR8, UR14 ;  /* 0x0000000e00087c82 */ /* 0x001fe20008000000 */
[----:B------:R-:W-:-:S02]  /*24120*/  UMOV UR10, UR15 ;  /* 0x0000000f000a7c82 */ /* 0x000fc40008000000 */
[----:B------:R1:W-:Y:S02]  /*24130*/  UTMALDG.4D [UR8], [UR4], desc[UR6] ;  /* 0x00000608040075b4 */ /* 0x0003e40008019000 */
[----:B-1----:R-:W-:Y:S01]  /*24140*/  NOP ;  /* 0x0000000000007918 */ /* 0x002fe20000000000 */
.L_x_937:
[----:B------:R-:W2:Y:S04]  /*24150*/  LDL R2, [R1+0x4] ;  /* 0x0000040001027983 */ /* 0x000ea80000100800 */
[----:B------:R-:W3:Y:S04]  /*24160*/  LDL.LU R3, [R1+0x40] ;  /* 0x0000400001037983 */ /* 0x000ee80000300800 */
[----:B------:R-:W4:Y:S04]  /*24170*/  LDL.LU R5, [R1+0x34] ;  /* 0x0000340001057983 */ /* 0x000f280000300800 */
[----:B0-----:R-:W5:Y:S01]  /*24180*/  LDL.LU R4, [R1+0x48] ;  /* 0x0000480001047983 */ /* 0x001f620000300800 */
[----:B------:R-:W-:Y:S05]  /*24190*/  WARPSYNC.ALL ;  /* 0x0000000000007948 */ /* 0x000fea0003800000 */
[----:B------:R-:W-:Y:S01]  /*241a0*/  ULDC.64 UR4, c[0x0][0x298] ;  /* 0x0000a60000047ab9 */ /* 0x000fe20000000a00 */
[----:B------:R-:W-:Y:S01]  /*241b0*/  ULDC.64 UR6, c[0x0][0xa00] ;  /* 0x0002800000067ab9 */ /* 0x000fe20000000a00 */
[----:B------:R-:W-:Y:S01]  /*241c0*/  BSSY B6, `(.L_x_942) ;  /* 0x0000024000067945 */ /* 0x000fe20003800000 */
[----:B------:R-:W-:Y:S01]  /*241d0*/  BAR.SYNC.DEFER_BLOCKING 0x8, 0x180 ;  /* 0x0206000000007b1d */ /* 0x000fe20000010000 */
[----:B------:R-:W-:-:S04]  /*241e0*/  ISETP.NE.U32.AND P0, PT, RZ, UR6, PT ;  /* 0x00000006ff007c0c */ /* 0x000fc8000bf05070 */
[----:B------:R-:W-:Y:S01]  /*241f0*/  ISETP.NE.AND.EX P0, PT, RZ, UR7, PT, P0 ;  /* 0x00000007ff007c0c */ /* 0x000fe2000bf05300 */
[----:B--2---:R-:W-:Y:S01]  /*24200*/  VIADD R2, R2, 0x14400 ;  /* 0x0001440002027836 */ /* 0x004fe20000000000 */
[----:B---3--:R-:W-:-:S04]  /*24210*/  SHF.R.S32.HI R0, RZ, 0x1f, R3 ;  /* 0x0000001fff007819 */ /* 0x008fc80000011403 */
[----:B------:R-:W-:Y:S02]  /*24220*/  LOP3.LUT P1, RZ, R2, 0x3ff, RZ, 0xc0, !PT ;  /* 0x000003ff02ff7812 */ /* 0x000fe4000782c0ff */
[----:B----4-:R-:W-:Y:S01]  /*24230*/  SEL R5, R5, RZ, !P0 ;  /* 0x000000ff05057207 */ /* 0x010fe20004000000 */
[----:B------:R-:W-:Y:S01]  /*24240*/  IMAD R0, R0, UR4, RZ ;  /* 0x0000000400007c24 */ /* 0x000fe2000f8e02ff */
[----:B-----5:R-:W-:-:S03]  /*24250*/  SEL R4, R4, RZ, !P0 ;  /* 0x000000ff04047207 */ /* 0x020fc60004000000 */
[C---:B------:R-:W-:Y:S02]  /*24260*/  IMAD R0, R3.reuse, UR5, R0 ;  /* 0x0000000503007c24 */ /* 0x040fe4000f8e0200 */
[----:B------:R-:W-:-:S05]  /*24270*/  IMAD.WIDE.U32 R2, R3, UR4, RZ ;  /* 0x0000000403027c25 */ /* 0x000fca000f8e00ff */
[----:B------:R0:W-:Y:S04]  /*24280*/  STL.64 [R1+0x40], R2 ;  /* 0x0000400201007387 */ /* 0x0001e80000100a00 */
[----:B------:R1:W-:Y:S04]  /*24290*/  STL [R1+0x34], R5 ;  /* 0x0000340501007387 */ /* 0x0003e80000100800 */
[----:B------:R1:W-:Y:S01]  /*242a0*/  STL [R1+0x5c], R4 ;  /* 0x00005c0401007387 */ /* 0x0003e20000100800 */
[----:B0-----:R-:W-:Y:S01]  /*242b0*/  IMAD.IADD R2, R3, 0x1, R0 ;  /* 0x0000000103027824 */ /* 0x001fe200078e0200 */
[----:B------:R-:W-:-:S05]  /*242c0*/  SHF.R.S32.HI R0, RZ, 0x1f, R18 ;  /* 0x0000001fff007819 */ /* 0x000fca0000011412 */
[----:B------:R1:W-:Y:S04]  /*242d0*/  STL [R1+0x58], R0 ;  /* 0x0000580001007387 */ /* 0x0003e80000100800 */
[----:B------:R1:W-:Y:S01]  /*242e0*/  STL [R1+0x48], R2 ;  /* 0x0000480201007387 */ /* 0x0003e20000100800 */
[----:B------:R-:W-:Y:S05]  /*242f0*/  @!P1 BRA `(.L_x_943) ;  /* 0x0000000000409947 */ /* 0x000fea0003800000 */
[----:B-1----:R-:W-:Y:S01]  /*24300*/  MOV R2, 0x0 ;  /* 0x0000000000027802 */ /* 0x002fe20000000f00 */
[----:B------:R-:W-:Y:S01]  /*24310*/  ULDC.64 UR4, c[0x4][0x1b8] ;  /* 0x01006e0000047ab9 */ /* 0x000fe20000000a00 */
[----:B------:R-:W-:Y:S01]  /*24320*/  ULDC.64 UR6, c[0x4][0x1c0] ;  /* 0x0100700000067ab9 */ /* 0x000fe20000000a00 */
[----:B------:R-:W-:Y:S01]  /*24330*/  ULDC.64 UR8, c[0x4][0x130] ;  /* 0x01004c0000087ab9 */ /* 0x000fe20000000a00 */
[----:B------:R-:W-:Y:S01]  /*24340*/  IMAD.U32 R4, RZ, RZ, UR4 ;  /* 0x00000004ff047e24 */ /* 0x000fe2000f8e00ff */
[----:B------:R-:W-:Y:S01]  /*24350*/  MOV R10, UR8 ;  /* 0x00000008000a7c02 */ /* 0x000fe20008000f00 */
[----:B------:R-:W0:Y:S01]  /*24360*/  LDC.64 R2, c[0x4][R2] ;  /* 0x0100000002027b82 */ /* 0x000e220000000a00 */
        /* <DEDUP_REMOVED lines=8> */
[----:B0-----:R-:W-:Y:S05]  /*243f0*/  CALL.ABS.NOINC R2 ;  /* 0x0000000002007343 */ /* 0x001fea0003c00000 */
.L_x_943:
[----:B------:R-:W-:Y:S05]  /*24400*/  BSYNC B6 ;  /* 0x0000000000067941 */ /* 0x000fea0003800000 */
.L_x_942:
[----:B------:R-:W2:Y:S01]  /*24410*/  LDL.LU R6, [R1+0x48] ;  /* 0x0000480001067983 */ /* 0x000ea20000300800 */
[----:B------:R-:W-:Y:S01]  /*24420*/  ULDC.64 UR4, c[0x0][0x2d8] ;  /* 0x0000b60000047ab9 */ /* 0x000fe20000000a00 */
[----:B------:R-:W0:Y:S02]  /*24430*/  LDC R7, c[0x0][0x448] ;  /* 0x00011200ff077b82 */ /* 0x000e240000000800 */
[----:B-1----:R-:W2:Y:S04]  /*24440*/  LDL.LU.64 R2, [R1+0x40] ;  /* 0x0000400001027983 */ /* 0x002ea80000300a00 */
[----:B------:R-:W3:Y:S04]  /*24450*/  LDL.LU R0, [R1+0x58] ;  /* 0x0000580001007983 */ /* 0x000ee80000300800 */
[----:B------:R-:W4:Y:S04]  /*24460*/  LDL.LU R5, [R1+0x5c] ;  /* 0x00005c0001057983 */ /* 0x000f280000300800 */
[----:B------:R-:W5:Y:S01]  /*24470*/  LDL.LU R4, [R1+0x34] ;  /* 0x0000340001047983 */ /* 0x000f620000300800 */
[----:B------:R-:W-:Y:S01]  /*24480*/  IMAD.SHL.U32 R17, R17, 0x80, RZ ;  /* 0x0000008011117824 */ /* 0x000fe200078e00ff */
[----:B------:R-:W1:Y:S01]  /*24490*/  S2R R9, SR_TID.X ;  /* 0x0000000000097919 */ /* 0x000e620000002100 */
[----:B------:R-:W1:Y:S01]  /*244a0*/  S2R R8, SR_TID.X ;  /* 0x0000000000087919 */ /* 0x000e620000002100 */
[----:B0-----:R-:W-:Y:S01]  /*244b0*/  ISETP.NE.AND P0, PT, R7, 0x1, PT ;  /* 0x000000010700780c */ /* 0x001fe20003f05270 */
[----:B------:R-:W0:Y:S01]  /*244c0*/  S2R R10, SR_TID.X ;  /* 0x00000000000a7919 */ /* 0x000e220000002100 */
[----:B-1----:R-:W-:-:S02]  /*244d0*/  IMAD.SHL.U32 R9, R9, 0x8, RZ ;  /* 0x0000000809097824 */ /* 0x002fc400078e00ff */
[----:B------:R-:W-:-:S03]  /*244e0*/  IMAD.SHL.U32 R8, R8, 0x8, RZ ;  /* 0x0000000808087824 */ /* 0x000fc600078e00ff */
[----:B------:R-:W-:Y:S02]  /*244f0*/  LOP3.LUT R9, R9, 0x38, RZ, 0xc0, !PT ;  /* 0x0000003809097812 */ /* 0x000fe400078ec0ff */
[----:B0-----:R-:W-:Y:S02]  /*24500*/  LOP3.LUT R10, R10, 0x7f, RZ, 0xc0, !PT ;  /* 0x0000007f0a0a7812 */ /* 0x001fe400078ec0ff */
[C---:B------:R-:W-:Y:S02]  /*24510*/  LOP3.LUT R12, R9.reuse, 0x40, RZ, 0xfc, !PT ;  /* 0x00000040090c7812 */ /* 0x040fe400078efcff */
[C---:B------:R-:W-:Y:S02]  /*24520*/  LOP3.LUT R11, R9.reuse, 0x80, RZ, 0xfc, !PT ;  /* 0x00000080090b7812 */ /* 0x040fe400078efcff */
[----:B------:R-:W-:Y:S02]  /*24530*/  LOP3.LUT R8, R8, 0x38, RZ, 0xc0, !PT ;  /* 0x0000003808087812 */ /* 0x000fe400078ec0ff */
[----:B------:R-:W-:-:S02]  /*24540*/  LOP3.LUT R9, R9, 0xc0, RZ, 0xfc, !PT ;  /* 0x000000c009097812 */ /* 0x000fc400078efcff */
[----:B------:R-:W-:Y:S01]  /*24550*/  SHF.R.U32.HI R10, RZ, 0x3, R10 ;  /* 0x00000003ff0a7819 */ /* 0x000fe2000001160a */
[----:B--2---:R-:W-:Y:S02]  /*24560*/  IMAD.MOV.U32 R3, RZ, RZ, R6 ;  /* 0x000000ffff037224 */ /* 0x004fe400078e0006 */
[----:B------:R-:W0:Y:S01]  /*24570*/  @P0 LDC R6, c[0x0][0x450] ;  /* 0x00011400ff060b82 */ /* 0x000e220000000800 */
[----:B---3--:R-:W-:Y:S02]  /*24580*/  IMAD R0, R0, UR4, RZ ;  /* 0x0000000400007c24 */ /* 0x008fe4000f8e02ff */
[----:B------:R-:W-:-:S04]  /*24590*/  IMAD.WIDE.U32 R2, R18, UR4, R2 ;  /* 0x0000000412027c25 */ /* 0x000fc8000f8e0002 */
[----:B------:R-:W-:Y:S01]  /*245a0*/  IMAD R0, R18, UR5, R0 ;  /* 0x0000000512007c24 */ /* 0x000fe2000f8e0200 */
[----:B------:R-:W-:-:S03]  /*245b0*/  ULDC.64 UR4, c[0x0][0x2e0] ;  /* 0x0000b80000047ab9 */ /* 0x000fc60000000a00 */
[----:B------:R-:W-:Y:S02]  /*245c0*/  IMAD.IADD R3, R3, 0x1, R0 ;  /* 0x0000000103037824 */ /* 0x000fe400078e0200 */
[----:B----4-:R-:W-:Y:S02]  /*245d0*/  IMAD R0, R5, UR4, RZ ;  /* 0x0000000405007c24 */ /* 0x010fe4000f8e02ff */
[----:B-----5:R-:W-:-:S04]  /*245e0*/  IMAD.WIDE.U32 R2, R4, UR4, R2 ;  /* 0x0000000404027c25 */ /* 0x020fc8000f8e0002 */
[----:B------:R-:W-:Y:S01]  /*245f0*/  IMAD R0, R4, UR5, R0 ;  /* 0x0000000504007c24 */ /* 0x000fe2000f8e0200 */
[----:B------:R-:W-:Y:S01]  /*24600*/  ULDC.64 UR4, c[0x0][0x2d0] ;  /* 0x0000b40000047ab9 */ /* 0x000fe20000000a00 */
[----:B------:R-:W1:Y:S02]  /*24610*/  S2R R4, SR_TID.X ;  /* 0x0000000000047919 */ /* 0x000e640000002100 */
[----:B------:R-:W-:Y:S01]  /*24620*/  IMAD.IADD R3, R3, 0x1, R0 ;  /* 0x0000000103037824 */ /* 0x000fe200078e0200 */
[----:B-1----:R-:W-:-:S04]  /*24630*/  LOP3.LUT R4, R4, 0x7f, RZ, 0xc0, !PT ;  /* 0x0000007f04047812 */ /* 0x002fc800078ec0ff */
[----:B------:R-:W-:Y:S02]  /*24640*/  SHF.R.U32.HI R5, RZ, 0x3, R4 ;  /* 0x00000003ff057819 */ /* 0x000fe40000011604 */
[----:B------:R-:W1:Y:S02]  /*24650*/  S2R R4, SR_TID.X ;  /* 0x0000000000047919 */ /* 0x000e640000002100 */
[----:B-1----:R-:W-:-:S05]  /*24660*/  IMAD.SHL.U32 R4, R4, 0x10, RZ ;  /* 0x0000001004047824 */ /* 0x002fca00078e00ff */
[----:B------:R-:W-:Y:S02]  /*24670*/  LOP3.LUT R4, R5, 0x70, R4, 0xf8, !PT ;  /* 0x0000007005047812 */ /* 0x000fe400078ef804 */
[----:B------:R-:W1:Y:S02]  /*24680*/  @P0 LDC R5, c[0x0][0x44c] ;  /* 0x00011300ff050b82 */ /* 0x000e640000000800 */
[----:B------:R-:W-:-:S05]  /*24690*/  LOP3.LUT R4, R4, R17, RZ, 0xfc, !PT ;  /* 0x0000001104047212 */ /* 0x000fca00078efcff */
[----:B------:R-:W-:Y:S02]  /*246a0*/  IMAD.MOV.U32 R0, RZ, RZ, R4 ;  /* 0x000000ffff007224 */ /* 0x000fe400078e0004 */
[----:B-1----:R-:W-:-:S05]  /*246b0*/  @P0 IMAD.HI.U32 R5, R4, R5, RZ ;  /* 0x0000000504050227 */ /* 0x002fca00078e00ff */
[----:B0-----:R-:W-:-:S05]  /*246c0*/  @P0 SHF.R.U32.HI R0, RZ, R6, R5 ;  /* 0x00000006ff000219 */ /* 0x001fca0000011605 */
        /* <DEDUP_REMOVED lines=10> */
[----:B------:R-:W-:-:S04]  /*24770*/  IMAD R0, R0, UR4, RZ ;  /* 0x0000000400007c24 */ /* 0x000fc8000f8e02ff */
[----:B------:R-:W-:Y:S01]  /*24780*/  IMAD R4, R4, UR5, R0 ;  /* 0x0000000504047c24 */ /* 0x000fe2000f8e0200 */
[----:B------:R-:W-:-:S03]  /*24790*/  ULDC.64 UR4, c[0x0][0x280] ;  /* 0x0000a00000047ab9 */ /* 0x000fc60000000a00 */
[----:B------:R-:W-:Y:S01]  /*247a0*/  IMAD.IADD R3, R3, 0x1, R4 ;  /* 0x0000000103037824 */ /* 0x000fe200078e0204 */
[----:B------:R-:W-:Y:S01]  /*247b0*/  LEA R4, P0, R2, UR4, 0x1 ;  /* 0x0000000402047c11 */ /* 0x000fe2000f8008ff */
        /* <DEDUP_REMOVED lines=8> */
[----:B------:R-:W2:Y:S04]  /*24840*/  LDL.LU R6, [R1+0x50] ;  /* 0x0000500001067983 */ /* 0x000ea80000300800 */
[----:B------:R-:W3:Y:S01]  /*24850*/  LDL R9, [R1+0x2c] ;  /* 0x00002c0001097983 */ /* 0x000ee20000100800 */
[----:B------:R-:W-:Y:S01]  /*24860*/  IMAD.IADD R0, R10, 0x1, R17 ;  /* 0x000000010a007824 */ /* 0x000fe200078e0211 */
[----:B------:R-:W-:Y:S02]  /*24870*/  ULDC.64 UR4, c[0x0][0x208] ;  /* 0x0000820000047ab9 */ /* 0x000fe40000000a00 */
[----:B------:R-:W-:Y:S01]  /*24880*/  SHFL.IDX PT, R5, R4, 0x1, 0x181f ;  /* 0x00381f0004057f89 */ /* 0x000fe200000e0000 */
[----:B--2---:R-:W-:-:S03]  /*24890*/  IMAD R2, R6, R7, RZ ;  /* 0x0000000706027224 */ /* 0x004fc600078e02ff */
[----:B------:R-:W0:Y:S02]  /*248a0*/  SHFL.IDX PT, R7, R4, RZ, 0x181f ;  /* 0x00181fff04077589 */ /* 0x000e2400000e0000 */
[----:B------:R-:W-:Y:S02]  /*248b0*/  ISETP.GE.AND P2, PT, R0, R2, PT ;  /* 0x000000020000720c */ /* 0x000fe40003f46270 */
[----:B------:R-:W1:Y:S11]  /*248c0*/  SHFL.IDX PT, R6, R3, RZ, 0x181f ;  /* 0x00181fff03067589 */ /* 0x000e7600000e0000 */
[----:B0-----:R-:W-:-:S05]  /*248d0*/  @!P2 LEA R7, P5, R8, R7, 0x1 ;  /* 0x000000070807a211 */ /* 0x001fca00078a08ff */
[----:B-1----:R-:W-:-:S05]  /*248e0*/  @!P2 IMAD.X R6, RZ, RZ, R6, P5 ;  /* 0x000000ffff06a224 */ /* 0x002fca00028e0606 */
[----:B------:R-:W-:-:S04]  /*248f0*/  @!P2 LOP3.LUT R7, R7, R6, RZ, 0x3c, !PT ;  /* 0x000000060707a212 */ /* 0x000fc800078e3cff */
[----:B------:R-:W-:-:S04]  /*24900*/  @!P2 LOP3.LUT R6, R7, R6, RZ, 0x3c, !PT ;  /* 0x000000060706a212 */ /* 0x000fc800078e3cff */
[----:B------:R-:W-:-:S05]  /*24910*/  @!P2 LOP3.LUT R7, R7, R6, RZ, 0x3c, !PT ;  /* 0x000000060707a212 */ /* 0x000fca00078e3cff */
[----:B---3--:R-:W-:Y:S04]  /*24920*/  @!P2 LDGSTS.E.BYPASS.LTC128B.128 [R9+0x14400], desc[UR4][R6.64], !P4 ;  /* 0x144000000609afae */ /* 0x008fe8000e101d44 */
[----:B------:R-:W-:Y:S04]  /*24930*/  @!P2 LDGSTS.E.BYPASS.LTC128B.128 [R9+0x18400], desc[UR4][R6.64+0x80], !P3 ;  /* 0x184000800609afae */ /* 0x000fe8000d901d44 */
[----:B------:R-:W-:Y:S04]  /*24940*/  @!P2 LDGSTS.E.BYPASS.LTC128B.128 [R9+0x1c400], desc[UR4][R6.64+0x100], !P0 ;  /* 0x1c4001000609afae */ /* 0x000fe8000c101d44 */
[----:B------:R0:W-:Y:S04]  /*24950*/  @!P2 LDGSTS.E.BYPASS.LTC128B.128 [R9+0x20400], desc[UR4][R6.64+0x180], !P1 ;  /* 0x204001800609afae */ /* 0x0001e8000c901d44 */
[----:B0-----:R-:W0:Y:S01]  /*24960*/  SHFL.IDX PT, R7, R3, 0x1, 0x181f ;  /* 0x00381f0003077f89 */ /* 0x001e2200000e0000 */
[----:B------:R-:W-:-:S05]  /*24970*/  VIADD R6, R0, 0x10 ;  /* 0x0000001000067836 */ /* 0x000fca0000000000 */
[----:B------:R-:W-:-:S13]  /*24980*/  ISETP.GE.AND P2, PT, R6, R2, PT ;  /* 0x000000020600720c */ /* 0x000fda0003f46270 */
[----:B------:R-:W-:-:S05]  /*24990*/  @!P2 LEA R5, P5, R8, R5, 0x1 ;  /* 0x000000050805a211 */ /* 0x000fca00078a08ff */
[----:B0-----:R-:W-:-:S04]  /*249a0*/  @!P2 IMAD.X R6, RZ, RZ, R7, P5 ;  /* 0x000000ffff06a224 */ /* 0x001fc800028e0607 */
[----:B------:R-:W-:Y:S02]  /*249b0*/  @!P2 IMAD.MOV.U32 R7, RZ, RZ, R6 ;  /* 0x000000ffff07a224 */ /* 0x000fe400078e0006 */
[----:B------:R-:W-:Y:S02]  /*249c0*/  @!P2 IMAD.MOV.U32 R6, RZ, RZ, R5 ;  /* 0x000000ffff06a224 */ /* 0x000fe400078e0005 */
[----:B------:R-:W0:Y:S04]  /*249d0*/  SHFL.IDX PT, R5, R4, 0x2, 0x181f ;  /* 0x00581f0004057f89 */ /* 0x000e2800000e0000 */
[----:B------:R-:W-:Y:S04]  /*249e0*/  @!P2 LDGSTS.E.BYPASS.LTC128B.128 [R9+0x14c00], desc[UR4][R6.64], !P4 ;  /* 0x14c000000609afae */ /* 0x000fe8000e101d44 */
[----:B------:R-:W-:Y:S04]  /*249f0*/  @!P2 LDGSTS.E.BYPASS.LTC128B.128 [R9+0x18c00], desc[UR4][R6.64+0x80], !P3 ;  /* 0x18c000800609afae */ /* 0x000fe8000d901d44 */
[----:B------:R-:W-:Y:S04]  /*24a00*/  @!P2 LDGSTS.E.BYPASS.LTC128B.128 [R9+0x1cc00], desc[UR4][R6.64+0x100], !P0 ;  /* 0x1cc001000609afae */ /* 0x000fe8000c101d44 */
[----:B------:R1:W-:Y:S04]  /*24a10*/  @!P2 LDGSTS.E.BYPASS.LTC128B.128 [R9+0x20c00], desc[UR4][R6.64+0x180], !P1 ;  /* 0x20c001800609afae */ /* 0x0003e8000c901d44 */
[----:B-1----:R-:W1:Y:S01]  /*24a20*/  SHFL.IDX PT, R7, R3, 0x2, 0x181f ;  /* 0x00581f0003077f89 */ /* 0x002e6200000e0000 */
[----:B------:R-:W-:-:S05]  /*24a30*/  VIADD R6, R0, 0x20 ;  /* 0x0000002000067836 */ /* 0x000fca0000000000 */
[----:B------:R-:W-:-:S13]  /*24a40*/  ISETP.GE.AND P2, PT, R6, R2, PT ;  /* 0x000000020600720c */ /* 0x000fda0003f46270 */
[----:B0-----:R-:W-:-:S05]  /*24a50*/  @!P2 LEA R5, P5, R8, R5, 0x1 ;  /* 0x000000050805a211 */ /* 0x001fca00078a08ff */
[----:B-1----:R-:W-:-:S04]  /*24a60*/  @!P2 IMAD.X R6, RZ, RZ, R7, P5 ;  /* 0x000000ffff06a224 */ /* 0x002fc800028e0607 */
        /* <DEDUP_REMOVED lines=50> */
[----:B------:R0:W1:Y:S04]  /*24d90*/  SHFL.IDX PT, R5, R3, 0x7, 0x181f ;  /* 0x00f81f0003057f89 */ /* 0x00006800000e0000 */
[----:B------:R0:W-:Y:S04]  /*24da0*/  @!P2 LDGSTS.E.BYPASS.LTC128B.128 [R9+0x17400], desc[UR4][R6.64], !P4 ;  /* 0x174000000609afae */ /* 0x0001e8000e101d44 */
[----:B------:R0:W-:Y:S04]  /*24db0*/  @!P2 LDGSTS.E.BYPASS.LTC128B.128 [R9+0x1b400], desc[UR4][R6.64+0x80], !P3 ;  /* 0x1b4000800609afae */ /* 0x0001e8000d901d44 */
[----:B------:R0:W-:Y:S04]  /*24dc0*/  @!P2 LDGSTS.E.BYPASS.LTC128B.128 [R9+0x1f400], desc[UR4][R6.64+0x100], !P0 ;  /* 0x1f4001000609afae */ /* 0x0001e8000c101d44 */
[----:B------:R0:W-:Y:S04]  /*24dd0*/  @!P2 LDGSTS.E.BYPASS.LTC128B.128 [R9+0x23400], desc[UR4][R6.64+0x180], !P1 ;  /* 0x234001800609afae */ /* 0x0001e8000c901d44 */
[----:B------:R0:W2:Y:S02]  /*24de0*/  SHFL.IDX PT, R3, R4, 0x7, 0x181f ;  /* 0x00f81f0004037f89 */ /* 0x0000a400000e0000 */
.L_x_1103:
        /* <DEDUP_REMOVED lines=15> */
.L_x_946:
[----:B------:R-:W-:Y:S05]  /*24ee0*/  BSYNC B0 ;  /* 0x0000000000007941 */ /* 0x000fea0003800000 */
.L_x_945:
[----:B------:R4:W5:Y:S01]  /*24ef0*/  LDL R8, [R1+0x4] ;  /* 0x0000040001087983 */ /* 0x0009620000100800 */
[----:B------:R-:W-:Y:S01]  /*24f00*/  PLOP3.LUT P0, PT, PT, PT, PT, 0x80, 0x0 ;  /* 0x000000000000781c */ /* 0x000fe20003f0f070 */
[----:B------:R-:W-:-:S12]  /*24f10*/  NOP ;  /* 0x0000000000007918 */ /* 0x000fd80000000000 */
.L_x_947:
[----:B---3--:R-:W3:Y:S01]  /*24f20*/  LDL R2, [R1+0x4] ;  /* 0x0000040001027983 */ /* 0x008ee20000100800 */
[----:B------:R-:W-:Y:S02]  /*24f30*/  PLOP3.LUT P1, PT, P1, P0, PT, 0xa2, 0x0 ;  /* 0x000000000000781c */ /* 0x000fe40000f21472 */
[----:B---3--:R-:W-:-:S08]  /*24f40*/  @P0 R2UR P1, UR4, R2 ;  /* 0x00000000020402ca */ /* 0x008fd00000020000 */
[----:B------:R-:W-:-:S05]  /*24f50*/  @P0 PLOP3.LUT P0, PT, P1, PT, PT, 0x80, 0x0 ;  /* 0x000000000000081c */ /* 0x000fca0000f0f070 */
[----:B------:R-:W-:Y:S01]  /*24f60*/  @!P1 SYNCS.ARRIVE.TRANS64.RED.A0T1 RZ, [UR4+0x38800], RZ ;  /* 0x038800ffffff99a7 */ /* 0x000fe20008200404 */
[----:B------:R-:W-:Y:S07]  /*24f70*/  @!P1 ARRIVES.LDGSTSBAR.64.TRANSCNT [UR4+0x38800] ;  /* 0x03880000ff0099b0 */ /* 0x000fee0008000a84 */
[----:B------:R-:W-:Y:S05]  /*24f80*/  @P0 BRA.U.ANY `(.L_x_947) ;  /* 0xfffffffd00e40947 */ /* 0x000fea000393ffff */
[----:B0-2---:R-:W2:Y:S02]  /*24f90*/  LDL.LU R3, [R1+0x54] ;  /* 0x0000540001037983 */ /* 0x005ea40000300800 */
        /* <DEDUP_REMOVED lines=11> */
.L_x_1104:
[----:B------:R-:W-:Y:S05]  /*25050*/  BSYNC B0 ;  /* 0x0000000000007941 */ /* 0x000fea0003800000 */
.L_x_948:
[----:B0-----:R-:W2:Y:S01]  /*25060*/  LDL.LU R2, [R1+0x4c] ;  /* 0x00004c0001027983 */ /* 0x001ea20000300800 */
[----:B------:R-:W-:Y:S01]  /*25070*/  BSSY B0, `(.L_x_950) ;  /* 0x00002c2000007945 */ /* 0x000fe20003800000 */
[----:B--2---:R-:W-:-:S13]  /*25080*/  ISETP.GE.AND P0, PT, R2, 0x51, PT ;  /* 0x000000510200780c */ /* 0x004fda0003f06270 */
[----:B------:R-:W-:Y:S05]  /*25090*/  @!P0 BRA `(.L_x_951) ;  /* 0x0000002800fc8947 */ /* 0x000fea0003800000 */
[----:B------:R-:W2:Y:S01]  /*250a0*/  LDL R2, [R1+0x38] ;  /* 0x0000380001027983 */ /* 0x000ea20000100800 */
[----:B------:R-:W-:Y:S01]  /*250b0*/  IMAD.MOV.U32 R0, RZ, RZ, 0x1 ;  /* 0x00000001ff007424 */ /* 0x000fe200078e00ff */
[----:B------:R-:W-:Y:S01]  /*250c0*/  BSSY B2, `(.L_x_952) ;  /* 0x00000ef000027945 */ /* 0x000fe20003800000 */
[----:B--2--5:R-:W-:-:S05]  /*250d0*/  IMAD.MOV R8, RZ, RZ, -R2 ;  /* 0x000000ffff087224 */ /* 0x024fca00078e0a02 */
        /* <DEDUP_REMOVED lines=8> */
[----:B------:R-:W5:Y:S01]  /*25160*/  LDL R2, [R1+0x14] ;  /* 0x0000140001027983 */ /* 0x000f620000100800 */
[----:B------:R-:W-:Y:S01]  /*25170*/  BSSY B1, `(.L_x_954) ;  /* 0x00000df000017945 */ /* 0x000fe20003800000 */
[----:B--2---:R-:W-:Y:S01]  /*25180*/  LOP3.LUT P1, RZ, R4, 0x4, RZ, 0xc0, !PT ;  /* 0x0000000404ff7812 */ /* 0x004fe2000782c0ff */
[----:B---3--:R-:W-:-:S05]  /*25190*/  VIADD R7, R3, 0x1 ;  /* 0x0000000103077836 */ /* 0x008fca0000000000 */
[----:B------:R-:W-:-:S04]  /*251a0*/  ISETP.NE.AND P0, PT, R7, 0x2, PT ;  /* 0x000000020700780c */ /* 0x000fc80003f05270 */
[----:B------:R-:W-:Y:S02]  /*251b0*/  SEL R9, RZ, 0x1, P0 ;  /* 0x00000001ff097807 */ /* 0x000fe40000000000 */
[----:B------:R-:W-:Y:S02]  /*251c0*/  SEL R7, R7, RZ, P0 ;  /* 0x000000ff07077207 */ /* 0x000fe40000000000 */
[----:B-----5:R-:W-:Y:S01]  /*251d0*/  LOP3.LUT R9, R2, R9, RZ, 0x3c, !PT ;  /* 0x0000000902097212 */ /* 0x020fe200078e3cff */
[----:B------:R-:W-:Y:S06]  /*251e0*/  @!P1 BRA `(.L_x_955) ;  /* 0x0000000c005c9947 */ /* 0x000fec0003800000 */
[----:B------:R0:W5:Y:S01]  /*251f0*/  LDL R4, [R1] ;  /* 0x0000000001047983 */ /* 0x0001620000100800 */
[----:B------:R-:W-:Y:S02]  /*25200*/  ULDC.64 UR4, c[0x0][0x418] ;  /* 0x0001060000047ab9 */ /* 0x000fe40000000a00 */
[----:B------:R-:W-:-:S04]  /*25210*/  ISETP.NE.U32.AND P0, PT, RZ, UR4, PT ;  /* 0x00000004ff007c0c */ /* 0x000fc8000bf05070 */
[----:B------:R-:W-:-:S13]  /*25220*/  ISETP.NE.AND.EX P0, PT, RZ, UR5, PT, P0 ;  /* 0x00000005ff007c0c */ /* 0x000fda000bf05300 */
[----:B0-----:R-:W-:Y:S05]  /*25230*/  @!P0 BRA `(.L_x_956) ;  /* 0x0000000000508947 */ /* 0x001fea0003800000 */
[----:B------:R-:W2:Y:S01]  /*25240*/  LDL R10, [R1+0x28] ;  /* 0x00002800010a7983 */ /* 0x000ea20000100800 */
[----:B-1----:R-:W0:Y:S01]  /*25250*/  LDC R5, c[0x0][0x43c] ;  /* 0x00010f00ff057b82 */ /* 0x002e220000000800 */
[----:B------:R-:W-:Y:S02]  /*25260*/  ULDC.64 UR6, c[0x0][0x428] ;  /* 0x00010a0000067ab9 */ /* 0x000fe40000000a00 */
[----:B------:R-:W3:Y:S01]  /*25270*/  LDL R6, [R1+0x10] ;  /* 0x0000100001067983 */ /* 0x000ee20000100800 */
[----:B------:R-:W-:Y:S01]  /*25280*/  ULDC.64 UR8, c[0x0][0x208] ;  /* 0x0000820000087ab9 */ /* 0x000fe20000000a00 */
[----:B0-----:R-:W-:-:S13]  /*25290*/  ISETP.NE.AND P0, PT, R5, 0x1, PT ;  /* 0x000000010500780c */ /* 0x001fda0003f05270 */
[----:B------:R-:W0:Y:S02]  /*252a0*/  @P0 LDC.64 R2, c[0x0][0x440] ;  /* 0x00011000ff020b82 */ /* 0x000e240000000a00 */
[----:B0----5:R-:W-:-:S04]  /*252b0*/  @P0 IMAD.HI.U32 R4, R0, R2, RZ ;  /* 0x0000000200040227 */ /* 0x021fc800078e00ff */
        /* <DEDUP_REMOVED lines=10> */
[----:B------:R-:W-:-:S05]  /*25360*/  LEA.HI.X R5, R2, UR5, R3, 0x2, P0 ;  /* 0x0000000502057c11 */ /* 0x000fca00080f1403 */
[----:B------:R0:W5:Y:S04]  /*25370*/  LDG.E R4, desc[UR8][R4.64] ;  /* 0x0000000804047981 */ /* 0x000168000c1e1900 */
.L_x_956:
[----:B------:R-:W2:Y:S01]  /*25380*/  LDL R2, [R1+0x4] ;  /* 0x0000040001027983 */ /* 0x000ea20000100800 */
[----:B------:R-:W-:Y:S01]  /*25390*/  BSSY B3, `(.L_x_957) ;  /* 0x0000005000037945 */ /* 0x000fe20003800000 */
[----:B--2---:R-:W-:Y:S01]  /*253a0*/  IMAD R3, R7, 0x8, R2 ;  /* 0x0000000807037824 */ /* 0x004fe200078e0202 */
[----:B------:R-:W-:-:S04]  /*253b0*/  SHF.L.U32 R2, R9, 0x1f, RZ ;  /* 0x0000001f09027819 */ /* 0x000fc800000006ff */
[----:B------:R-:W2:Y:S02]  /*253c0*/  SYNCS.PHASECHK.TRANS64.TRYWAIT P0, [R3+URZ+0x38840], R2 ;  /* 0x03884002030075a7 */ /* 0x000ea4000800017f */
[----:B--2---:R-:W-:Y:S05]  /*253d0*/  @!P0 BRA `(.L_x_958) ;  /* 0x0000005400b08947 */ /* 0x004fea0003800000 */
.L_x_1105:
[----:B------:R-:W-:Y:S05]  /*253e0*/  BSYNC B3 ;  /* 0x0000000000037941 */ /* 0x000fea0003800000 */
.L_x_957:
[----:B01----:R-:W0:Y:S01]  /*253f0*/  S2R R5, SR_TID.X ;  /* 0x0000000000057919 */ /* 0x003e220000002100 */
[----:B------:R-:W-:Y:S01]  /*25400*/  BSSY B3, `(.L_x_959) ;  /* 0x000000a000037945 */ /* 0x000fe20003800000 */
[----:B0-----:R-:W-:-:S04]  /*25410*/  LOP3.LUT R5, R5, 0x7f, RZ, 0xc0, !PT ;  /* 0x0000007f05057812 */ /* 0x001fc800078ec0ff */
[----:B------:R-:W-:-:S13]  /*25420*/  ISETP.NE.AND P0, PT, R5, RZ, PT ;  /* 0x000000ff0500720c */ /* 0x000fda0003f05270 */
[----:B------:R-:W-:Y:S05]  /*25430*/  @P0 BRA `(.L_x_960) ;  /* 0x0000000000180947 */ /* 0x000fea0003800000 */
[----:B------:R-:W3:Y:S01]  /*25440*/  LDL R5, [R1+0x8] ;  /* 0x0000080001057983 */ /* 0x000ee20000100800 */
[----:B--2---:R-:W-:-:S04]  /*25450*/  IMAD.MOV.U32 R2, RZ, RZ, 0xa000 ;  /* 0x0000a000ff027424 */ /* 0x004fc800078e00ff */
[----:B------:R0:W-:Y:S01]  /*25460*/  SYNCS.ARRIVE.TRANS64 RZ, [R3+URZ+0x38830], R2 ;  /* 0x0388300203ff79a7 */ /* 0x0001e2000800003f */
[----:B---3--:R-:W-:-:S13]  /*25470*/  LOP3.LUT P1, RZ, R5, 0x1, RZ, 0xc0, !PT ;  /* 0x0000000105ff7812 */ /* 0x008fda000782c0ff */
[----:B0-----:R-:W-:Y:S05]  /*25480*/  @!P1 BRA `(.L_x_960) ;  /* 0x0000000000049947 */ /* 0x001fea0003800000 */
[----:B------:R-:W-:Y:S01]  /*25490*/  BPT.TRAP 0x1 ;  /* 0x000000040000795c */ /* 0x000fe20000300000 */
.L_x_960:
[----:B------:R-:W-:Y:S05]  /*254a0*/  BSYNC B3 ;  /* 0x0000000000037941 */ /* 0x000fea0003800000 */
.L_x_959:
        /* <DEDUP_REMOVED lines=13> */
.L_x_961:
        /* <DEDUP_REMOVED lines=16> */
.L_x_962:
        /* <DEDUP_REMOVED lines=16> */
.L_x_963:
        /* <DEDUP_REMOVED lines=16> */
.L_x_964:
        /* <DEDUP_REMOVED lines=11> */
[----:B------:R-:W3:Y:S04]  /*25930*/  LDL R14, [R1+0x4] ;  /* 0x00000400010e7983 */ /* 0x000ee80000100800 */
[----:B------:R-:W3:Y:S01]  /*25940*/  LDL R6, [R1+0xc] ;  /* 0x00000c0001067983 */ /* 0x000ee20000100800 */
[----:B------:R-:W-:Y:S01]  /*25950*/  BSSY B3, `(.L_x_965) ;  /* 0x0000005000037945 */ /* 0x000fe20003800000 */
[----:B--2---:R-:W-:Y:S01]  /*25960*/  SHF.L.U32 R3, R15, 0x1f, RZ ;  /* 0x0000001f0f037819 */ /* 0x004fe200000006ff */
[----:B---3--:R-:W-:-:S04]  /*25970*/  IMAD R2, R6, 0x8, R14 ;  /* 0x0000000806027824 */ /* 0x008fc800078e020e */
[----:B------:R-:W0:Y:S02]  /*25980*/  SYNCS.PHASECHK.TRANS64.TRYWAIT P0, [R2+URZ+0x38860], R3 ;  /* 0x03886003020075a7 */ /* 0x000e24000800017f */
[----:B0-----:R-:W-:Y:S05]  /*25990*/  @!P0 BRA `(.L_x_966) ;  /* 0x0000005000548947 */ /* 0x001fea0003800000 */
.L_x_1106:
[----:B------:R-:W-:Y:S05]  /*259a0*/  BSYNC B3 ;  /* 0x0000000000037941 */ /* 0x000fea0003800000 */
.L_x_965:
[----:B------:R-:W1:Y:S01]  /*259b0*/  S2R R5, SR_TID.X ;  /* 0x0000000000057919 */ /* 0x000e620000002100 */
[----:B------:R-:W-:-:S04]  /*259c0*/  UPRMT UR4, UR37, 0x9910, URZ ;  /* 0x0000991025047896 */ /* 0x000fc8000800003f */
[----:B------:R-:W-:Y:S01]  /*259d0*/  UISETP.NE.AND UP0, UPT, UR4, 0x2, UPT ;  /* 0x000000020400788c */ /* 0x000fe2000bf05270 */
[----:B-1----:R-:W-:-:S04]  /*259e0*/  LOP3.LUT R5, R5, 0x7f, RZ, 0xc0, !PT ;  /* 0x0000007f05057812 */ /* 0x002fc800078ec0ff */
[----:B------:R-:W-:-:S13]  /*259f0*/  ISETP.NE.AND P0, PT, R5, RZ, PT ;  /* 0x000000ff0500720c */ /* 0x000fda0003f05270 */
[----:B0-----:R-:W-:-:S04]  /*25a00*/  @!P0 IMAD.MOV.U32 R3, RZ, RZ, 0xa000 ;  /* 0x0000a000ff038424 */ /* 0x001fc800078e00ff */
[----:B------:R0:W-:Y:S01]  /*25a10*/  @!P0 SYNCS.ARRIVE.TRANS64 RZ, [R2+URZ+0x38850], R3 ;  /* 0x0388500302ff89a7 */ /* 0x0001e2000800003f */
[----:B------:R-:W-:-:S13]  /*25a20*/  PLOP3.LUT P0, PT, PT, PT, UP0, 0x80, 0x0 ;  /* 0x000000000000781c */ /* 0x000fda0003f0f008 */
[----:B0-----:R-:W-:Y:S05]  /*25a30*/  @P0 BRA `(.L_x_967) ;  /* 0x0000000000040947 */ /* 0x001fea0003800000 */
[----:B------:R-:W-:Y:S01]  /*25a40*/  BPT.TRAP 0x1 ;  /* 0x000000040000795c */ /* 0x000fe20000300000 */
.L_x_967:
[----:B------:R-:W2:Y:S01]  /*25a50*/  LDL R3, [R1+0x8] ;  /* 0x0000080001037983 */ /* 0x000ea20000100800 */
[----:B------:R-:W-:Y:S01]  /*25a60*/  BSSY B3, `(.L_x_968) ;  /* 0x0000004000037945 */ /* 0x000fe20003800000 */
[----:B--2---:R-:W-:-:S13]  /*25a70*/  LOP3.LUT P0, RZ, R3, 0x8, RZ, 0xc0, !PT ;  /* 0x0000000803ff7812 */ /* 0x004fda000780c0ff */
[----:B------:R-:W-:Y:S05]  /*25a80*/  @P0 BRA `(.L_x_969) ;  /* 0x0000000000040947 */ /* 0x000fea0003800000 */
[----:B------:R-:W-:Y:S01]  /*25a90*/  BPT.TRAP 0x1 ;  /* 0x000000040000795c */ /* 0x000fe20000300000 */
.L_x_969:
[----:B------:R-:W-:Y:S05]  /*25aa0*/  BSYNC B3 ;  /* 0x0000000000037941 */ /* 0x000fea0003800000 */
.L_x_968:
[----:B------:R-:W2:Y:S04]  /*25ab0*/  LDL R14, [R1+0x4] ;  /* 0x00000400010e7983 */ /* 0x000ea80000100800 */
[----:B------:R-:W2:Y:S04]  /*25ac0*/  LDL.LU R3, [R1+0xc] ;  /* 0x00000c0001037983 */ /* 0x000ea80000300800 */
[----:B------:R-:W3:Y:S04]  /*25ad0*/  LDL R6, [R1+0x1c] ;  /* 0x00001c0001067983 */ /* 0x000ee80000100800 */
[----:B------:R-:W3:Y:S01]  /*25ae0*/  LDL.LU R5, [R1+0x18] ;  /* 0x0000180001057983 */ /* 0x000ee20000300800 */
[----:B------:R-:W-:Y:S01]  /*25af0*/  R2UR UR10, R10 ;  /* 0x000000000a0a72ca */ /* 0x000fe200000e0000 */
[----:B------:R-:W-:Y:S01]  /*25b00*/  UIADD3 UR4, UP0, UR38, 0x470, URZ ;  /* 0x0000047026047890 */ /* 0x000fe2000ff1e03f */
[----:B------:R-:W-:Y:S01]  /*25b10*/  PLOP3.LUT P0, PT, PT, PT, PT, 0x80, 0x0 ;  /* 0x000000000000781c */ /* 0x000fe20003f0f070 */
[----:B------:R-:W-:Y:S01]  /*25b20*/  VIADD R2, R2, 0x38850 ;  /* 0x0003885002027836 */ /* 0x000fe20000000000 */
[----:B------:R-:W-:Y:S01]  /*25b30*/  UMOV UR6, 0x0 ;  /* 0x0000000000067882 */ /* 0x000fe20000000000 */
[----:B------:R-:W-:Y:S01]  /*25b40*/  UIADD3.X UR5, URZ, UR39, URZ, UP0, !UPT ;  /* 0x000000273f057290 */ /* 0x000fe200087fe43f */
[----:B------:R-:W-:Y:S01]  /*25b50*/  UMOV UR7, 0x14f00000 ;  /* 0x14f0000000077882 */ /* 0x000fe20000000000 */
[----:B--2---:R-:W-:-:S02]  /*25b60*/  IMAD R3, R3, 0xa000, R14 ;  /* 0x0000a00003037824 */ /* 0x004fc400078e020e */
[----:B---3--:R-:W-:Y:S02]  /*25b70*/  IMAD R5, R5, 0x50, R6 ;  /* 0x0000005005057824 */ /* 0x008fe400078e0206 */
[----:B------:R-:W-:-:S07]  /*25b80*/  VIADD R6, R3, 0x400 ;  /* 0x0000040003067836 */ /* 0x000fce0000000000 */
.L_x_970:
        /* <DEDUP_REMOVED lines=13> */
[----:B------:R-:W-:Y:S01]  /*25c60*/  PLOP3.LUT P0, PT, PT, PT, PT, 0x80, 0x0 ;  /* 0x000000000000781c */ /* 0x000fe20003f0f070 */
[----:B------:R-:W-:Y:S01]  /*25c70*/  UMOV UR6, 0x0 ;  /* 0x0000000000067882 */ /* 0x000fe20000000000 */
[----:B------:R-:W-:-:S11]  /*25c80*/  UMOV UR7, 0x14f00000 ;  /* 0x14f0000000077882 */ /* 0x000fd60000000000 */
.L_x_971:
        /* <DEDUP_REMOVED lines=16> */
.L_x_972:
        /* <DEDUP_REMOVED lines=16> */
.L_x_973:
        /* <DEDUP_REMOVED lines=13> */
.L_x_955:
[----:B------:R-:W-:Y:S05]  /*25f60*/  BSYNC B1 ;  /* 0x0000000000017941 */ /* 0x000fea0003800000 */
.L_x_954:
[----:B0-----:R-:W2:Y:S04]  /*25f70*/  LDL.LU R0, [R1+0x38] ;  /* 0x0000380001007983 */ /* 0x001ea80000300800 */
[----:B------:R0:W-:Y:S04]  /*25f80*/  STL [R1+0xc], R7 ;  /* 0x00000c0701007387 */ /* 0x0001e80000100800 */
[----:B------:R0:W-:Y:S02]  /*25f90*/  STL [R1+0x14], R9 ;  /* 0x0000140901007387 */ /* 0x0001e40000100800 */
[----:B0-2---:R-:W-:-:S07]  /*25fa0*/  VIADD R0, R0, 0xfffffffd ;  /* 0xfffffffd00007836 */ /* 0x005fce0000000000 */
.L_x_953:
[----:B------:R-:W-:Y:S05]  /*25fb0*/  BSYNC B2 ;  /* 0x0000000000027941 */ /* 0x000fea0003800000 */
.L_x_952:
[----:B------:R-:W2:Y:S01]  /*25fc0*/  LDL.LU R2, [R1+0x3c] ;  /* 0x00003c0001027983 */ /* 0x000ea20000300800 */
[----:B------:R-:W-:-:S05]  /*25fd0*/  IMAD.MOV R8, RZ, RZ, -R8 ;  /* 0x000000ffff087224 */ /* 0x000fca00078e0a08 */
[----:B--2---:R-:W-:-:S13]  /*25fe0*/  ISETP.NE.AND P0, PT, R2, R8, PT ;  /* 0x000000080200720c */ /* 0x004fda0003f05270 */
[----:B------:R-:W-:Y:S05]  /*25ff0*/  @!P0 BRA `(.L_x_951) ;  /* 0x0000001c00248947 */ /* 0x000fea0003800000 */
[----:B------:R0:W5:Y:S02]  /*26000*/  LDL R8, [R1] ;  /* 0x0000000001087983 */ /* 0x0001640000100800 */
.L_x_1014:
[----:B--2---:R-:W2:Y:S04]  /*26010*/  LDL R4, [R1+0x8] ;  /* 0x0000080001047983 */ /* 0x004ea80000100800 */
[----:B---3--:R-:W3:Y:S04]  /*26020*/  LDL R3, [R1+0xc] ;  /* 0x00000c0001037983 */ /* 0x008ee80000100800 */
[----:B------:R-:W4:Y:S01]  /*26030*/  LDL R2, [R1+0x14] ;  /* 0x0000140001027983 */ /* 0x000f220000100800 */
[----:B------:R-:W-:Y:S05]  /*26040*/  YIELD ;  /* 0x0000000000007946 */ /* 0x000fea0003800000 */
[----:B------:R-:W-:Y:S01]  /*26050*/  BSSY B1, `(.L_x_974) ;  /* 0x00000df000017945 */ /* 0x000fe20003800000 */
[----:B--2---:R-:W-:Y:S01]  /*26060*/  LOP3.LUT P1, RZ, R4, 0x4, RZ, 0xc0, !PT ;  /* 0x0000000404ff7812 */ /* 0x004fe2000782c0ff */
        /* <DEDUP_REMOVED lines=12> */
[----:B------:R-:W1:Y:S01]  /*26130*/  LDC R7, c[0x0][0x43c] ;  /* 0x00010f00ff077b82 */ /* 0x000e620000000800 */
        /* <DEDUP_REMOVED lines=15> */
[----:B-----5:R-:W-:-:S04]  /*26230*/  LEA R8, P0, R2, UR4, 0x2 ;  /* 0x0000000402087c11 */ /* 0x020fc8000f8010ff */
[----:B------:R-:W-:-:S05]  /*26240*/  LEA.HI.X R9, R2, UR5, R3, 0x2, P0 ;  /* 0x0000000502097c11 */ /* 0x000fca00080f1403 */
[----:B------:R1:W5:Y:S04]  /*26250*/  LDG.E R8, desc[UR8][R8.64] ;  /* 0x0000000808087981 */ /* 0x000368000c1e1900 */
.L_x_976:
[----:B------:R-:W2:Y:S01]  /*26260*/  LDL R2, [R1+0x4] ;  /* 0x0000040001027983 */ /* 0x000ea20000100800 */
[----:B------:R-:W-:Y:S01]  /*26270*/  BSSY B2, `(.L_x_977) ;  /* 0x0000005000027945 */ /* 0x000fe20003800000 */
[----:B--2---:R-:W-:Y:S01]  /*26280*/  IMAD R3, R4, 0x8, R2 ;  /* 0x0000000804037824 */ /* 0x004fe200078e0202 */
[----:B------:R-:W-:-:S04]  /*26290*/  SHF.L.U32 R2, R5, 0x1f, RZ ;  /* 0x0000001f05027819 */ /* 0x000fc800000006ff */
[----:B------:R-:W2:Y:S02]  /*262a0*/  SYNCS.PHASECHK.TRANS64.TRYWAIT P0, [R3+URZ+0x38840], R2 ;  /* 0x03884002030075a7 */ /* 0x000ea4000800017f */
[----:B--2---:R-:W-:Y:S05]  /*262b0*/  @!P0 BRA `(.L_x_978) ;  /* 0x0000004800208947 */ /* 0x004fea0003800000 */
.L_x_1107:
[----:B------:R-:W-:Y:S05]  /*262c0*/  BSYNC B2 ;  /* 0x0000000000027941 */ /* 0x000fea0003800000 */
.L_x_977:
[----:B------:R-:W3:Y:S01]  /*262d0*/  S2R R7, SR_TID.X ;  /* 0x0000000000077919 */ /* 0x000ee20000002100 */
[----:B------:R-:W-:Y:S01]  /*262e0*/  BSSY B2, `(.L_x_979) ;  /* 0x000000a000027945 */ /* 0x000fe20003800000 */
[----:B---3--:R-:W-:-:S04]  /*262f0*/  LOP3.LUT R7, R7, 0x7f, RZ, 0xc0, !PT ;  /* 0x0000007f07077812 */ /* 0x008fc800078ec0ff */
[----:B------:R-:W-:-:S13]  /*26300*/  ISETP.NE.AND P0, PT, R7, RZ, PT ;  /* 0x000000ff0700720c */ /* 0x000fda0003f05270 */
[----:B------:R-:W-:Y:S05]  /*26310*/  @P0 BRA `(.L_x_980) ;  /* 0x0000000000180947 */ /* 0x000fea0003800000 */
[----:B------:R-:W3:Y:S01]  /*26320*/  LDL R7, [R1+0x8] ;  /* 0x0000080001077983 */ /* 0x000ee20000100800 */
[----:B--2---:R-:W-:-:S04]  /*26330*/  IMAD.MOV.U32 R2, RZ, RZ, 0xa000 ;  /* 0x0000a000ff027424 */ /* 0x004fc800078e00ff */
[----:B------:R4:W-:Y:S01]  /*26340*/  SYNCS.ARRIVE.TRANS64 RZ, [R3+URZ+0x38830], R2 ;  /* 0x0388300203ff79a7 */ /* 0x0009e2000800003f */
[----:B---3--:R-:W-:-:S13]  /*26350*/  LOP3.LUT P1, RZ, R7, 0x1, RZ, 0xc0, !PT ;  /* 0x0000000107ff7812 */ /* 0x008fda000782c0ff */
[----:B----4-:R-:W-:Y:S05]  /*26360*/  @!P1 BRA `(.L_x_980) ;  /* 0x0000000000049947 */ /* 0x010fea0003800000 */
[----:B------:R-:W-:Y:S01]  /*26370*/  BPT.TRAP 0x1 ;  /* 0x000000040000795c */ /* 0x000fe20000300000 */
.L_x_980:
[----:B------:R-:W-:Y:S05]  /*26380*/  BSYNC B2 ;  /* 0x0000000000027941 */ /* 0x000fea0003800000 */
.L_x_979:
        /* <DEDUP_REMOVED lines=12> */
[----:B-1----:R-:W-:-:S08]  /*26450*/  VIADD R9, R7, 0x24400 ;  /* 0x0002440007097836 */ /* 0x002fd00000000000 */
.L_x_981:
        /* <DEDUP_REMOVED lines=16> */
.L_x_982:
        /* <DEDUP_REMOVED lines=16> */
.L_x_983:
        /* <DEDUP_REMOVED lines=16> */
.L_x_984:
        /* <DEDUP_REMOVED lines=11> */
[----:B------:R-:W3:Y:S04]  /*26810*/  LDL R14, [R1+0x4] ;  /* 0x00000400010e7983 */ /* 0x000ee80000100800 */
[----:B------:R-:W3:Y:S01]  /*26820*/  LDL R9, [R1+0xc] ;  /* 0x00000c0001097983 */ /* 0x000ee20000100800 */
[----:B------:R-:W-:Y:S01]  /*26830*/  BSSY B2, `(.L_x_985) ;  /* 0x0000005000027945 */ /* 0x000fe20003800000 */
[----:B--2---:R-:W-:Y:S01]  /*26840*/  SHF.L.U32 R3, R15, 0x1f, RZ ;  /* 0x0000001f0f037819 */ /* 0x004fe200000006ff */
[----:B---3--:R-:W-:-:S04]  /*26850*/  IMAD R2, R9, 0x8, R14 ;  /* 0x0000000809027824 */ /* 0x008fc800078e020e */
[----:B------:R-:W1:Y:S02]  /*26860*/  SYNCS.PHASECHK.TRANS64.TRYWAIT P0, [R2+URZ+0x38860], R3 ;  /* 0x03886003020075a7 */ /* 0x000e64000800017f */
[----:B-1----:R-:W-:Y:S05]  /*26870*/  @!P0 BRA `(.L_x_986) ;  /* 0x0000004000c48947 */ /* 0x002fea0003800000 */
.L_x_1108:
[----:B------:R-:W-:Y:S05]  /*26880*/  BSYNC B2 ;  /* 0x0000000000027941 */ /* 0x000fea0003800000 */
.L_x_985:
[----:B------:R-:W2:Y:S01]  /*26890*/  S2R R7, SR_TID.X ;  /* 0x0000000000077919 */ /* 0x000ea20000002100 */
[----:B------:R-:W-:-:S04]  /*268a0*/  UPRMT UR4, UR37, 0x9910, URZ ;  /* 0x0000991025047896 */ /* 0x000fc8000800003f */
[----:B------:R-:W-:Y:S01]  /*268b0*/  UISETP.NE.AND UP0, UPT, UR4, 0x2, UPT ;  /* 0x000000020400788c */ /* 0x000fe2000bf05270 */
[----:B--2---:R-:W-:-:S04]  /*268c0*/  LOP3.LUT R7, R7, 0x7f, RZ, 0xc0, !PT ;  /* 0x0000007f07077812 */ /* 0x004fc800078ec0ff */
[----:B------:R-:W-:-:S13]  /*268d0*/  ISETP.NE.AND P0, PT, R7, RZ, PT ;  /* 0x000000ff0700720c */ /* 0x000fda0003f05270 */
[----:B-1----:R-:W-:-:S04]  /*268e0*/  @!P0 IMAD.MOV.U32 R3, RZ, RZ, 0xa000 ;  /* 0x0000a000ff038424 */ /* 0x002fc800078e00ff */
[----:B------:R1:W-:Y:S01]  /*268f0*/  @!P0 SYNCS.ARRIVE.TRANS64 RZ, [R2+URZ+0x38850], R3 ;  /* 0x0388500302ff89a7 */ /* 0x0003e2000800003f */
[----:B------:R-:W-:-:S13]  /*26900*/  PLOP3.LUT P0, PT, PT, PT, UP0, 0x80, 0x0 ;  /* 0x000000000000781c */ /* 0x000fda0003f0f008 */
[----:B-1----:R-:W-:Y:S05]  /*26910*/  @P0 BRA `(.L_x_987) ;  /* 0x0000000000040947 */ /* 0x002fea0003800000 */
[----:B------:R-:W-:Y:S01]  /*26920*/  BPT.TRAP 0x1 ;  /* 0x000000040000795c */ /* 0x000fe20000300000 */
.L_x_987:
[----:B------:R-:W2:Y:S01]  /*26930*/  LDL R3, [R1+0x8] ;  /* 0x0000080001037983 */ /* 0x000ea20000100800 */
[----:B------:R-:W-:Y:S01]  /*26940*/  BSSY B2, `(.L_x_988) ;  /* 0x0000004000027945 */ /* 0x000fe20003800000 */
[----:B--2---:R-:W-:-:S13]  /*26950*/  LOP3.LUT P0, RZ, R3, 0x8, RZ, 0xc0, !PT ;  /* 0x0000000803ff7812 */ /* 0x004fda000780c0ff */
[----:B------:R-:W-:Y:S05]  /*26960*/  @P0 BRA `(.L_x_989) ;  /* 0x0000000000040947 */ /* 0x000fea0003800000 */
[----:B------:R-:W-:Y:S01]  /*26970*/  BPT.TRAP 0x1 ;  /* 0x000000040000795c */ /* 0x000fe20000300000 */
.L_x_989:
[----:B------:R-:W-:Y:S05]  /*26980*/  BSYNC B2 ;  /* 0x0000000000027941 */ /* 0x000fea0003800000 */
.L_x_988:
        /* <DEDUP_REMOVED lines=14> */
.L_x_990:
        /* <DEDUP_REMOVED lines=13> */
[----:B------:R-:W-:Y:S01]  /*26b40*/  PLOP3.LUT P0, PT, PT, PT, PT, 0x80, 0x0 ;  /* 0x000000000000781c */ /* 0x000fe20003f0f070 */
[----:B------:R-:W-:Y:S01]  /*26b50*/  UMOV UR6, 0x0 ;  /* 0x0000000000067882 */ /* 0x000fe20000000000 */
[----:B------:R-:W-:-:S11]  /*26b60*/  UMOV UR7, 0x14f00000 ;  /* 0x14f0000000077882 */ /* 0x000fd60000000000 */
.L_x_991:
        /* <DEDUP_REMOVED lines=16> */
.L_x_992:
        /* <DEDUP_REMOVED lines=16> */
.L_x_993:
        /* <DEDUP_REMOVED lines=13> */
.L_x_975:
[----:B------:R-:W-:Y:S05]  /*26e40*/  BSYNC B1 ;  /* 0x0000000000017941 */ /* 0x000fea0003800000 */
.L_x_974:
[----:B------:R-:W2:Y:S01]  /*26e50*/  LDL R2, [R1+0x8] ;  /* 0x0000080001027983 */ /* 0x000ea20000100800 */
[----:B------:R-:W-:Y:S01]  /*26e60*/  VIADD R3, R4, 0x1 ;  /* 0x0000000104037836 */ /* 0x000fe20000000000 */
[----:B------:R-:W-:Y:S04]  /*26e70*/  BSSY B1, `(.L_x_994) ;  /* 0x00000de000017945 */ /* 0x000fe80003800000 */
[----:B------:R-:W-:-:S04]  /*26e80*/  ISETP.NE.AND P0, PT, R3, 0x2, PT ;  /* 0x000000020300780c */ /* 0x000fc80003f05270 */
[----:B------:R-:W-:Y:S02]  /*26e90*/  SEL R11, R3, RZ, P0 ;  /* 0x000000ff030b7207 */ /* 0x000fe40000000000 */
[----:B--2---:R-:W-:Y:S02]  /*26ea0*/  LOP3.LUT P1, RZ, R2, 0x4, RZ, 0xc0, !PT ;  /* 0x0000000402ff7812 */ /* 0x004fe4000782c0ff */
        /* <DEDUP_REMOVED lines=11> */
[----:B-----5:R-:W1:Y:S01]  /*26f60*/  LDC R8, c[0x0][0x43c] ;  /* 0x00010f00ff087b82 */ /* 0x020e620000000800 */
[----:B------:R-:W-:Y:S02]  /*26f70*/  ULDC.64 UR6, c[0x0][0x428] ;  /* 0x00010a0000067ab9 */ /* 0x000fe40000000a00 */
[----:B------:R-:W4:Y:S01]  /*26f80*/  LDL R9, [R1+0x10] ;  /* 0x0000100001097983 */ /* 0x000f220000100800 */
[----:B------:R-:W-:Y:S01]  /*26f90*/  ULDC.64 UR8, c[0x0][0x208] ;  /* 0x0000820000087ab9 */ /* 0x000fe20000000a00 */
[----:B-1----:R-:W-:-:S13]  /*26fa0*/  ISETP.NE.AND P0, PT, R8, 0x1, PT ;  /* 0x000000010800780c */ /* 0x002fda0003f05270 */
[----:B------:R-:W1:Y:S02]  /*26fb0*/  @P0 LDC.64 R2, c[0x0][0x440] ;  /* 0x00011000ff020b82 */ /* 0x000e640000000a00 */
        /* <DEDUP_REMOVED lines=13> */
.L_x_996:
[----:B------:R-:W3:Y:S01]  /*27090*/  LDL R2, [R1+0x4] ;  /* 0x0000040001027983 */ /* 0x000ee20000100800 */
[----:B------:R-:W-:Y:S01]  /*270a0*/  BSSY B2, `(.L_x_997) ;  /* 0x0000005000027945 */ /* 0x000fe20003800000 */
[----:B---3--:R-:W-:Y:S01]  /*270b0*/  IMAD R3, R11, 0x8, R2 ;  /* 0x000000080b037824 */ /* 0x008fe200078e0202 */
[----:B------:R-:W-:-:S04]  /*270c0*/  SHF.L.U32 R2, R10, 0x1f, RZ ;  /* 0x0000001f0a027819 */ /* 0x000fc800000006ff */
[----:B------:R-:W3:Y:S02]  /*270d0*/  SYNCS.PHASECHK.TRANS64.TRYWAIT P0, [R3+URZ+0x38840], R2 ;  /* 0x03884002030075a7 */ /* 0x000ee4000800017f */
[----:B---3--:R-:W-:Y:S05]  /*270e0*/  @!P0 BRA `(.L_x_998) ;  /* 0x0000003800bc8947 */ /* 0x008fea0003800000 */
.L_x_1109:
[----:B------:R-:W-:Y:S05]  /*270f0*/  BSYNC B2 ;  /* 0x0000000000027941 */ /* 0x000fea0003800000 */
.L_x_997:
[----:B------:R-:W4:Y:S01]  /*27100*/  S2R R7, SR_TID.X ;  /* 0x0000000000077919 */ /* 0x000f220000002100 */
[----:B------:R-:W-:Y:S01]  /*27110*/  BSSY B2, `(.L_x_999) ;  /* 0x000000a000027945 */ /* 0x000fe20003800000 */
[----:B----4-:R-:W-:-:S04]  /*27120*/  LOP3.LUT R7, R7, 0x7f, RZ, 0xc0, !PT ;  /* 0x0000007f07077812 */ /* 0x010fc800078ec0ff */
[----:B------:R-:W-:-:S13]  /*27130*/  ISETP.NE.AND P0, PT, R7, RZ, PT ;  /* 0x000000ff0700720c */ /* 0x000fda0003f05270 */
[----:B------:R-:W-:Y:S05]  /*27140*/  @P0 BRA `(.L_x_1000) ;  /* 0x0000000000180947 */ /* 0x000fea0003800000 */
[----:B------:R-:W4:Y:S01]  /*27150*/  LDL R7, [R1+0x8] ;  /* 0x0000080001077983 */ /* 0x000f220000100800 */
[----:B---3--:R-:W-:-:S04]  /*27160*/  IMAD.MOV.U32 R2, RZ, RZ, 0xa000 ;  /* 0x0000a000ff027424 */ /* 0x008fc800078e00ff */
[----:B------:R3:W-:Y:S01]  /*27170*/  SYNCS.ARRIVE.TRANS64 RZ, [R3+URZ+0x38830], R2 ;  /* 0x0388300203ff79a7 */ /* 0x0007e2000800003f */
[----:B----4-:R-:W-:-:S13]  /*27180*/  LOP3.LUT P1, RZ, R7, 0x1, RZ, 0xc0, !PT ;  /* 0x0000000107ff7812 */ /* 0x010fda000782c0ff */
[----:B---3--:R-:W-:Y:S05]  /*27190*/  @!P1 BRA `(.L_x_1000) ;  /* 0x0000000000049947 */ /* 0x008fea0003800000 */
[----:B------:R-:W-:Y:S01]  /*271a0*/  BPT.TRAP 0x1 ;  /* 0x000000040000795c */ /* 0x000fe20000300000 */
.L_x_1000:
[----:B------:R-:W-:Y:S05]  /*271b0*/  BSYNC B2 ;  /* 0x0000000000027941 */ /* 0x000fea0003800000 */
.L_x_999:
[----:B-1----:R-:W4:Y:S04]  /*271c0*/  LDL R9, [R1+0x4] ;  /* 0x0000040001097983 */ /* 0x002f280000100800 */
[----:B------:R-:W4:Y:S04]  /*271d0*/  LDL R7, [R1+0xc] ;  /* 0x00000c0001077983 */ /* 0x000f280000100800 */
[----:B---3--:R-:W3:Y:S01]  /*271e0*/  LDL R2, [R1+0x1c] ;  /* 0x00001c0001027983 */ /* 0x008ee20000100800 */
[----:B--2---:R-:W-:Y:S01]  /*271f0*/  IMAD.MOV.U32 R10, RZ, RZ, RZ ;  /* 0x000000ffff0a7224 */ /* 0x004fe200078e00ff */
[----:B------:R-:W-:Y:S01]  /*27200*/  UIADD3 UR4, UP0, UR38, 0x370, URZ ;  /* 0x0000037026047890 */ /* 0x000fe2000ff1e03f */
[----:B------:R-:W-:Y:S01]  /*27210*/  PLOP3.LUT P0, PT, PT, PT, PT, 0x80, 0x0 ;  /* 0x000000000000781c */ /* 0x000fe20003f0f070 */
[----:B------:R-:W-:Y:S01]  /*27220*/  VIADD R3, R3, 0x38830 ;  /* 0x0003883003037836 */ /* 0x000fe20000000000 */
[----:B------:R-:W-:Y:S01]  /*27230*/  UMOV UR6, 0x0 ;  /* 0x0000000000067882 */ /* 0x000fe20000000000 */
[----:B------:R-:W-:Y:S01]  /*27240*/  R2UR UR10, R10 ;  /* 0x000000000a0a72ca */ /* 0x000fe200000e0000 */
[----:B------:R-:W-:Y:S01]  /*27250*/  UIADD3.X UR5, URZ, UR39, URZ, UP0, !UPT ;  /* 0x000000273f057290 */ /* 0x000fe200087fe43f */
[----:B------:R-:W-:Y:S01]  /*27260*/  UMOV UR7, 0x14f00000 ;  /* 0x14f0000000077882 */ /* 0x000fe20000000000 */
[----:B----4-:R-:W-:-:S02]  /*27270*/  IMAD R7, R7, 0xa000, R9 ;  /* 0x0000a00007077824 */ /* 0x010fc400078e0209 */
[----:B---3--:R-:W-:Y:S02]  /*27280*/  IMAD R2, R6, 0x50, R2 ;  /* 0x0000005006027824 */ /* 0x008fe400078e0202 */
[----:B------:R-:W-:-:S08]  /*27290*/  VIADD R9, R7, 0x24400 ;  /* 0x0002440007097836 */ /* 0x000fd00000000000 */
.L_x_1001:
        /* <DEDUP_REMOVED lines=16> */
.L_x_1002:
        /* <DEDUP_REMOVED lines=16> */
.L_x_1003:
        /* <DEDUP_REMOVED lines=16> */
.L_x_1004:
        /* <DEDUP_REMOVED lines=10> */
[----:B------:R-:W2:Y:S01]  /*27640*/  LDL R13, [R1+0x4] ;  /* 0x00000400010d7983 */ /* 0x000ea20000100800 */
[----:B------:R-:W-:Y:S01]  /*27650*/  SHF.L.U32 R5, R5, 0x1f, RZ ;  /* 0x0000001f05057819 */ /* 0x000fe200000006ff */
[----:B------:R-:W-:Y:S01]  /*27660*/  BSSY B2, `(.L_x_1005) ;  /* 0x0000004000027945 */ /* 0x000fe20003800000 */
[----:B--2---:R-:W-:-:S04]  /*27670*/  IMAD R2, R4, 0x8, R13 ;  /* 0x0000000804027824 */ /* 0x004fc800078e020d */
[----:B------:R-:W1:Y:S02]  /*27680*/  SYNCS.PHASECHK.TRANS64.TRYWAIT P0, [R2+URZ+0x38860], R5 ;  /* 0x03886005020075a7 */ /* 0x000e64000800017f */
[----:B-1----:R-:W-:Y:S05]  /*27690*/  @!P0 BRA `(.L_x_1006) ;  /* 0x0000003400648947 */ /* 0x002fea0003800000 */
.L_x_1110:
[----:B------:R-:W-:Y:S05]  /*276a0*/  BSYNC B2 ;  /* 0x0000000000027941 */ /* 0x000fea0003800000 */
.L_x_1005:
[----:B------:R-:W2:Y:S01]  /*276b0*/  S2R R3, SR_TID.X ;  /* 0x0000000000037919 */ /* 0x000ea20000002100 */
[----:B------:R-:W-:-:S04]  /*276c0*/  UPRMT UR4, UR37, 0x9910, URZ ;  /* 0x0000991025047896 */ /* 0x000fc8000800003f */
[----:B------:R-:W-:Y:S01]  /*276d0*/  UISETP.NE.AND UP0, UPT, UR4, 0x2, UPT ;  /* 0x000000020400788c */ /* 0x000fe2000bf05270 */
[----:B--2---:R-:W-:-:S04]  /*276e0*/  LOP3.LUT R3, R3, 0x7f, RZ, 0xc0, !PT ;  /* 0x0000007f03037812 */ /* 0x004fc800078ec0ff */
[----:B------:R-:W-:-:S13]  /*276f0*/  ISETP.NE.AND P0, PT, R3, RZ, PT ;  /* 0x000000ff0300720c */ /* 0x000fda0003f05270 */
[----:B------:R-:W-:-:S04]  /*27700*/  @!P0 IMAD.MOV.U32 R3, RZ, RZ, 0xa000 ;  /* 0x0000a000ff038424 */ /* 0x000fc800078e00ff */
[----:B------:R2:W-:Y:S01]  /*27710*/  @!P0 SYNCS.ARRIVE.TRANS64 RZ, [R2+URZ+0x38850], R3 ;  /* 0x0388500302ff89a7 */ /* 0x0005e2000800003f */
[----:B------:R-:W-:-:S13]  /*27720*/  PLOP3.LUT P0, PT, PT, PT, UP0, 0x80, 0x0 ;  /* 0x000000000000781c */ /* 0x000fda0003f0f008 */
[----:B--2---:R-:W-:Y:S05]  /*27730*/  @P0 BRA `(.L_x_1007) ;  /* 0x0000000000040947 */ /* 0x004fea0003800000 */
[----:B------:R-:W-:Y:S01]  /*27740*/  BPT.TRAP 0x1 ;  /* 0x000000040000795c */ /* 0x000fe20000300000 */
.L_x_1007:
[----:B------:R-:W2:Y:S01]  /*27750*/  LDL R3, [R1+0x8] ;  /* 0x0000080001037983 */ /* 0x000ea20000100800 */
[----:B------:R-:W-:Y:S01]  /*27760*/  BSSY B2, `(.L_x_1008) ;  /* 0x0000004000027945 */ /* 0x000fe20003800000 */
[----:B--2---:R-:W-:-:S13]  /*27770*/  LOP3.LUT P0, RZ, R3, 0x8, RZ, 0xc0, !PT ;  /* 0x0000000803ff7812 */ /* 0x004fda000780c0ff */
[----:B------:R-:W-:Y:S05]  /*27780*/  @P0 BRA `(.L_x_1009) ;  /* 0x0000000000040947 */ /* 0x000fea0003800000 */
[----:B------:R-:W-:Y:S01]  /*27790*/  BPT.TRAP 0x1 ;  /* 0x000000040000795c */ /* 0x000fe20000300000 */
.L_x_1009:
[----:B------:R-:W-:Y:S05]  /*277a0*/  BSYNC B2 ;  /* 0x0000000000027941 */ /* 0x000fea0003800000 */
.L_x_1008:
[----:B------:R-:W2:Y:S04]  /*277b0*/  LDL R7, [R1+0x4] ;  /* 0x0000040001077983 */ /* 0x000ea80000100800 */
[----:B-1----:R-:W3:Y:S04]  /*277c0*/  LDL R5, [R1+0x1c] ;  /* 0x00001c0001057983 */ /* 0x002ee80000100800 */
        /* <DEDUP_REMOVED lines=11> */
.L_x_1010:
        /* <DEDUP_REMOVED lines=16> */
.L_x_1011:
        /* <DEDUP_REMOVED lines=16> */
.L_x_1012:
        /* <DEDUP_REMOVED lines=16> */
.L_x_1013:
        /* <DEDUP_REMOVED lines=13> */
.L_x_995:
[----:B------:R-:W-:Y:S05]  /*27c50*/  BSYNC B1 ;  /* 0x0000000000017941 */ /* 0x000fea0003800000 */
.L_x_994:
[C---:B------:R-:W-:Y:S01]  /*27c60*/  ISETP.GT.AND P0, PT, R0.reuse, 0x1, PT ;  /* 0x000000010000780c */ /* 0x040fe20003f04270 */
[----:B------:R-:W-:-:S12]  /*27c70*/  VIADD R0, R0, 0xfffffffe ;  /* 0xfffffffe00007836 */ /* 0x000fd80000000000 */
[----:B------:R-:W-:Y:S05]  /*27c80*/  @P0 BRA `(.L_x_1014) ;  /* 0xffffffe000e00947 */ /* 0x000fea000383ffff */
.L_x_951:
[----:B------:R-:W-:Y:S05]  /*27c90*/  BSYNC B0 ;  /* 0x0000000000007941 */ /* 0x000fea0003800000 */
.L_x_950:
[----:B------:R-:W0:Y:S01]  /*27ca0*/  S2R R2, SR_TID.X ;  /* 0x0000000000027919 */ /* 0x000e220000002100 */
[----:B------:R-:W-:Y:S01]  /*27cb0*/  BSSY B0, `(.L_x_1015) ;  /* 0x0000011000007945 */ /* 0x000fe20003800000 */
[----:B0-----:R-:W-:-:S04]  /*27cc0*/  LOP3.LUT R2, R2, 0x7f, RZ, 0xc0, !PT ;  /* 0x0000007f02027812 */ /* 0x001fc800078ec0ff */
[----:B------:R-:W-:-:S13]  /*27cd0*/  ISETP.NE.AND P0, PT, R2, RZ, PT ;  /* 0x000000ff0200720c */ /* 0x000fda0003f05270 */
[----:B------:R-:W-:Y:S05]  /*27ce0*/  @P0 BRA `(.L_x_1016) ;  /* 0x0000000000340947 */ /* 0x000fea0003800000 */
[----:B------:R-:W0:Y:S01]  /*27cf0*/  S2R R2, SR_LANEID ;  /* 0x0000000000027919 */ /* 0x000e220000000000 */
[----:B------:R-:W-:Y:S01]  /*27d00*/  VOTEU.ANY UR4, UPT, PT ;  /* 0x0000000000047886 */ /* 0x000fe200038e0100 */
[----:B-1----:R-:W1:Y:S01]  /*27d10*/  LDC.64 R4, c[0x0][0xc60] ;  /* 0x00031800ff047b82 */ /* 0x002e620000000a00 */
[----:B------:R-:W0:Y:S01]  /*27d20*/  FLO.U32 R0, UR4 ;  /* 0x0000000400007d00 */ /* 0x000e2200080e0000 */
[----:B------:R-:W-:Y:S01]  /*27d30*/  ULDC.64 UR6, c[0x0][0x208] ;  /* 0x0000820000067ab9 */ /* 0x000fe20000000a00 */
[----:B0-----:R-:W-:-:S06]  /*27d40*/  ISETP.EQ.U32.AND P0, PT, R0, R2, PT ;  /* 0x000000020000720c */ /* 0x001fcc0003f02070 */
[----:B------:R-:W1:Y:S07]  /*27d50*/  POPC R2, UR4 ;  /* 0x0000000400027d09 */ /* 0x000e6e0008000000 */
[----:B-1----:R-:W2:Y:S04]  /*27d60*/  @P0 ATOMG.E.ADD.STRONG.GPU PT, R2, desc[UR6][R4.64], R2 ;  /* 0x00000002040209a8 */ /* 0x002ea800081ee1c6 */
[----:B--2---:R0:W1:Y:S02]  /*27d70*/  SHFL.IDX PT, R2, R2, R0, 0x1f ;  /* 0x00001f0002027589 */ /* 0x00406400000e0000 */
[----:B0-----:R-:W0:Y:S02]  /*27d80*/  S2R R0, SR_LTMASK ;  /* 0x0000000000007919 */ /* 0x001e240000003900 */
[----:B0-----:R-:W-:-:S06]  /*27d90*/  LOP3.LUT R0, R0, UR4, RZ, 0xc0, !PT ;  /* 0x0000000400007c12 */ /* 0x001fcc000f8ec0ff */
[----:B------:R-:W1:Y:S02]  /*27da0*/  POPC R0, R0 ;  /* 0x0000000000007309 */ /* 0x000e640000000000 */
[----:B-1----:R-:W-:-:S07]  /*27db0*/  IADD3 R16, R2, UR36, R0 ;  /* 0x0000002402107c10 */ /* 0x002fce000fffe000 */
.L_x_1016:
[----:B------:R-:W-:Y:S05]  /*27dc0*/  BSYNC B0 ;  /* 0x0000000000007941 */ /* 0x000fea0003800000 */
.L_x_1015:
[----:B------:R-:W2:Y:S01]  /*27dd0*/  LDL R0, [R1+0x8] ;  /* 0x0000080001007983 */ /* 0x000ea20000100800 */
[----:B------:R-:W-:Y:S01]  /*27de0*/  BSSY B0, `(.L_x_1017) ;  /* 0x0000065000007945 */ /* 0x000fe20003800000 */
[----:B--2---:R-:W-:-:S13]  /*27df0*/  LOP3.LUT P0, RZ, R0, 0x4, RZ, 0xc0, !PT ;  /* 0x0000000400ff7812 */ /* 0x004fda000780c0ff */
[----:B------:R-:W-:Y:S05]  /*27e00*/  @!P0 BRA `(.L_x_1018) ;  /* 0x0000000400888947 */ /* 0x000fea0003800000 */
[----:B------:R-:W2:Y:S04]  /*27e10*/  LDL R3, [R1+0x4] ;  /* 0x0000040001037983 */ /* 0x000ea80000100800 */
[----:B------:R-:W2:Y:S04]  /*27e20*/  LDL R2, [R1+0xc] ;  /* 0x00000c0001027983 */ /* 0x000ea80000100800 */
[----:B------:R-:W3:Y:S01]  /*27e30*/  LDL R0, [R1+0x14] ;  /* 0x0000140001007983 */ /* 0x000ee20000100800 */
[----:B------:R-:W-:Y:S01]  /*27e40*/  BSSY B1, `(.L_x_1019) ;  /* 0x0000005000017945 */ /* 0x000fe20003800000 */
[----:B--2---:R-:W-:Y:S01]  /*27e50*/  IMAD R2, R2, 0x8, R3 ;  /* 0x0000000802027824 */ /* 0x004fe200078e0203 */
[----:B---3--:R-:W-:-:S04]  /*27e60*/  SHF.L.U32 R0, R0, 0x1f, RZ ;  /* 0x0000001f00007819 */ /* 0x008fc800000006ff */
[----:B------:R-:W0:Y:S02]  /*27e70*/  SYNCS.PHASECHK.TRANS64.TRYWAIT P0, [R2+URZ+0x38860], R0 ;  /* 0x03886000020075a7 */ /* 0x000e24000800017f */
[----:B0-----:R-:W-:Y:S05]  /*27e80*/  @!P0 BRA `(.L_x_1020) ;  /* 0x0000002c007c8947 */ /* 0x001fea0003800000 */
.L_x_1111:
[----:B------:R-:W-:Y:S05]  /*27e90*/  BSYNC B1 ;  /* 0x0000000000017941 */ /* 0x000fea0003800000 */
.L_x_1019:
[----:B------:R-:W2:Y:S01]  /*27ea0*/  S2R R3, SR_TID.X ;  /* 0x0000000000037919 */ /* 0x000ea20000002100 */
[----:B------:R-:W-:-:S04]  /*27eb0*/  UPRMT UR4, UR37, 0x9910, URZ ;  /* 0x0000991025047896 */ /* 0x000fc8000800003f */
[----:B------:R-:W-:Y:S01]  /*27ec0*/  UISETP.NE.AND UP0, UPT, UR4, 0x2, UPT ;  /* 0x000000020400788c */ /* 0x000fe2000bf05270 */
[----:B--2---:R-:W-:-:S04]  /*27ed0*/  LOP3.LUT R3, R3, 0x7f, RZ, 0xc0, !PT ;  /* 0x0000007f03037812 */ /* 0x004fc800078ec0ff */
[----:B------:R-:W-:-:S13]  /*27ee0*/  ISETP.NE.AND P0, PT, R3, RZ, PT ;  /* 0x000000ff0300720c */ /* 0x000fda0003f05270 */
[----:B0-----:R-:W-:-:S04]  /*27ef0*/  @!P0 MOV R0, 0xa000 ;  /* 0x0000a00000008802 */ /* 0x001fc80000000f00 */
[----:B------:R0:W-:Y:S01]  /*27f00*/  @!P0 SYNCS.ARRIVE.TRANS64 RZ, [R2+URZ+0x38850], R0 ;  /* 0x0388500002ff89a7 */ /* 0x0001e2000800003f */
[----:B------:R-:W-:-:S13]  /*27f10*/  PLOP3.LUT P0, PT, PT, PT, UP0, 0x80, 0x0 ;  /* 0x000000000000781c */ /* 0x000fda0003f0f008 */
[----:B0-----:R-:W-:Y:S05]  /*27f20*/  @P0 BRA `(.L_x_1021) ;  /* 0x0000000000040947 */ /* 0x001fea0003800000 */
[----:B------:R-:W-:Y:S01]  /*27f30*/  BPT.TRAP 0x1 ;  /* 0x000000040000795c */ /* 0x000fe20000300000 */
.L_x_1021:
[----:B------:R-:W2:Y:S01]  /*27f40*/  LDL R0, [R1+0x8] ;  /* 0x0000080001007983 */ /* 0x000ea20000100800 */
[----:B------:R-:W-:Y:S01]  /*27f50*/  BSSY B1, `(.L_x_1022) ;  /* 0x0000004000017945 */ /* 0x000fe20003800000 */
[----:B--2---:R-:W-:-:S13]  /*27f60*/  LOP3.LUT P0, RZ, R0, 0x8, RZ, 0xc0, !PT ;  /* 0x0000000800ff7812 */ /* 0x004fda000780c0ff */
[----:B------:R-:W-:Y:S05]  /*27f70*/  @P0 BRA `(.L_x_1023) ;  /* 0x0000000000040947 */ /* 0x000fea0003800000 */
[----:B------:R-:W-:Y:S01]  /*27f80*/  BPT.TRAP 0x1 ;  /* 0x000000040000795c */ /* 0x000fe20000300000 */
.L_x_1023:
[----:B------:R-:W-:Y:S05]  /*27f90*/  BSYNC B1 ;  /* 0x0000000000017941 */ /* 0x000fea0003800000 */
.L_x_1022:
[----:B-1----:R-:W2:Y:S04]  /*27fa0*/  LDL R5, [R1+0x4] ;  /* 0x0000040001057983 */ /* 0x002ea80000100800 */
[----:B------:R-:W2:Y:S04]  /*27fb0*/  LDL R0, [R1+0xc] ;  /* 0x00000c0001007983 */ /* 0x000ea80000100800 */
[----:B------:R-:W3:Y:S04]  /*27fc0*/  LDL.LU R4, [R1+0x1c] ;  /* 0x00001c0001047983 */ /* 0x000ee80000300800 */
[----:B------:R-:W3:Y:S01]  /*27fd0*/  LDL R3, [R1+0x18] ;  /* 0x0000180001037983 */ /* 0x000ee20000100800 */
[----:B------:R-:W-:Y:S01]  /*27fe0*/  UIADD3 UR4, UP0, UR38, 0x470, URZ ;  /* 0x0000047026047890 */ /* 0x000fe2000ff1e03f */
[----:B------:R-:W-:Y:S01]  /*27ff0*/  PLOP3.LUT P0, PT, PT, PT, PT, 0x80, 0x0 ;  /* 0x000000000000781c */ /* 0x000fe20003f0f070 */
[----:B------:R-:W-:Y:S01]  /*28000*/  VIADD R2, R2, 0x38850 ;  /* 0x0003885002027836 */ /* 0x000fe20000000000 */
[----:B------:R-:W-:Y:S01]  /*28010*/  UMOV UR6, 0x0 ;  /* 0x0000000000067882 */ /* 0x000fe20000000000 */
[----:B------:R-:W-:Y:S01]  /*28020*/  UIADD3.X UR5, URZ, UR39, URZ, UP0, !UPT ;  /* 0x000000273f057290 */ /* 0x000fe200087fe43f */
[----:B------:R-:W-:Y:S01]  /*28030*/  UMOV UR7, 0x14f00000 ;  /* 0x14f0000000077882 */ /* 0x000fe20000000000 */
[----:B------:R-:W-:Y:S01]  /*28040*/  UMOV UR10, URZ ;  /* 0x0000003f000a7c82 */ /* 0x000fe20008000000 */
[----:B--2---:R-:W-:-:S02]  /*28050*/  IMAD R0, R0, 0xa000, R5 ;  /* 0x0000a00000007824 */ /* 0x004fc400078e0205 */
[----:B---3--:R-:W-:Y:S02]  /*28060*/  IMAD R3, R3, 0x50, R4 ;  /* 0x0000005003037824 */ /* 0x008fe400078e0204 */
[----:B------:R-:W-:-:S07]  /*28070*/  VIADD R4, R0, 0x400 ;  /* 0x0000040000047836 */ /* 0x000fce0000000000 */
.L_x_1024:
        /* <DEDUP_REMOVED lines=11> */
[----:B------:R-:W-:Y:S01]  /*28130*/  PLOP3.LUT P0, PT, PT, PT, PT, 0x80, 0x0 ;  /* 0x000000000000781c */ /* 0x000fe20003f0f070 */
[----:B------:R-:W-:Y:S01]  /*28140*/  VIADD R4, R0, 0x2c00 ;  /* 0x00002c0000047836 */ /* 0x000fe20000000000 */
[----:B------:R-:W-:Y:S01]  /*28150*/  UMOV UR6, 0x0 ;  /* 0x0000000000067882 */ /* 0x000fe20000000000 */
[----:B------:R-:W-:Y:S01]  /*28160*/  UMOV UR7, 0x14f00000 ;  /* 0x14f0000000077882 */ /* 0x000fe20000000000 */
[----:B------:R-:W-:-:S09]  /*28170*/  UMOV UR10, 0x40 ;  /* 0x00000040000a7882 */ /* 0x000fd20000000000 */
.L_x_1025:
        /* <DEDUP_REMOVED lines=16> */
.L_x_1026:
        /* <DEDUP_REMOVED lines=16> */
.L_x_1027:
        /* <DEDUP_REMOVED lines=11> */
.L_x_1018:
[----:B------:R-:W-:Y:S05]  /*28430*/  BSYNC B0 ;  /* 0x0000000000007941 */ /* 0x000fea0003800000 */
.L_x_1017:
[----:B-1----:R-:W2:Y:S04]  /*28440*/  LDL.LU R5, [R1+0xc] ;  /* 0x00000c0001057983 */ /* 0x002ea80000300800 */
[----:B------:R-:W3:Y:S01]  /*28450*/  LDL.LU R4, [R1+0x14] ;  /* 0x0000140001047983 */ /* 0x000ee20000300800 */
[----:B--2---:R-:W-:-:S05]  /*28460*/  VIADD R0, R5, 0x1 ;  /* 0x0000000105007836 */ /* 0x004fca0000000000 */
[----:B------:R-:W-:-:S04]  /*28470*/  ISETP.NE.AND P0, PT, R0, 0x2, PT ;  /* 0x000000020000780c */ /* 0x000fc80003f05270 */
[----:B------:R-:W-:Y:S02]  /*28480*/  SEL R2, RZ, 0x1, P0 ;  /* 0x00000001ff027807 */ /* 0x000fe40000000000 */
[----:B------:R-:W-:Y:S02]  /*28490*/  SEL R0, R0, RZ, P0 ;  /* 0x000000ff00007207 */ /* 0x000fe40000000000 */
[----:B---3--:R-:W-:-:S03]  /*284a0*/  LOP3.LUT R4, R4, R2, RZ, 0x3c, !PT ;  /* 0x0000000204047212 */ /* 0x008fc600078e3cff */
[----:B------:R1:W-:Y:S04]  /*284b0*/  STL [R1+0xc], R0 ;  /* 0x00000c0001007387 */ /* 0x0003e80000100800 */
[----:B------:R1:W-:Y:S02]  /*284c0*/  STL [R1+0x14], R4 ;  /* 0x0000140401007387 */ /* 0x0003e40000100800 */
.L_x_930:
[----:B------:R-:W-:Y:S05]  /*284d0*/  BSYNC B7 ;  /* 0x0000000000077941 */ /* 0x000fea0003800000 */
.L_x_928:
[----:B-----5:R-:W2:Y:S02]  /*284e0*/  LDL R8, [R1+0x8] ;  /* 0x0000080001087983 */ /* 0x020ea40000100800 */
[----:B--2---:R-:W-:-:S13]  /*284f0*/  LOP3.LUT P0, RZ, R8, 0x10, RZ, 0xc0, !PT ;  /* 0x0000001008ff7812 */ /* 0x004fda000780c0ff */
[----:B------:R-:W-:Y:S05]  /*28500*/  @!P0 BRA `(.L_x_1028) ;  /* 0x0000000000288947 */ /* 0x000fea0003800000 */
[----:B------:R-:W-:Y:S05]  /*28510*/  WARPSYNC.ALL ;  /* 0x0000000000007948 */ /* 0x000fea0003800000 */
[----:B------:R-:W2:Y:S08]  /*28520*/  S2UR UR5, SR_CgaCtaId ;  /* 0x00000000000579c3 */ /* 0x000eb00000008800 */
[----:B------:R-:W-:Y:S06]  /*28530*/  BAR.SYNC.DEFER_BLOCKING 0x5, 0x180 ;  /* 0x0146000000007b1d */ /* 0x000fec0000010000 */
[----:B------:R-:W-:-:S02]  /*28540*/  UMOV UR4, 0x400 ;  /* 0x0000040000047882 */ /* 0x000fc40000000000 */
[----:B--2---:R-:W-:-:S06]  /*28550*/  ULEA UR4, UR5, UR4, 0x18 ;  /* 0x0000000405047291 */ /* 0x004fcc000f8ec03f */
[----:B-1----:R-:W-:-:S05]  /*28560*/  IMAD.U32 R0, RZ, RZ, UR4 ;  /* 0x00000004ff007e24 */ /* 0x002fca000f8e00ff */
[----:B------:R2:W3:Y:S04]  /*28570*/  LDS.128 R16, [R0+0x388d0] ;  /* 0x0388d00000107984 */ /* 0x0004e80000000c00 */
[----:B------:R2:W-:Y:S01]  /*28580*/  STL [R1+0x4], R0 ;  /* 0x0000040001007387 */ /* 0x0005e20000100800 */
[----:B------:R-:W-:Y:S06]  /*28590*/  BAR.ARV 0x4, 0x180 ;  /* 0x0106000000007b1d */ /* 0x000fec0000002000 */
[----:B------:R-:W-:Y:S05]  /*285a0*/  BRA `(.L_x_1029) ;  /* 0x00000008004c7947 */ /* 0x000fea0003800000 */
.L_x_1028:
[----:B------:R-:W2:Y:S01]  /*285b0*/  LDL R7, [R1+0x30] ;  /* 0x0000300001077983 */ /* 0x000ea20000100800 */
[----:B------:R-:W-:Y:S01]  /*285c0*/  UMOV UR4, 0xffffffff ;  /* 0xffffffff00047882 */ /* 0x000fe20000000000 */
[----:B--2---:R-:W-:Y:S02]  /*285d0*/  ISETP.NE.AND P5, PT, R7, 0x1f, PT ;  /* 0x0000001f0700780c */ /* 0x004fe40003fa5270 */
[----:B------:R-:W-:Y:S11]  /*285e0*/  BRA.DIV UR4, `(.L_x_1030) ;  /* 0x0000002604b87947 */ /* 0x000ff6000b800000 */
[----:B-1----:R-:W-:Y:S01]  /*285f0*/  IMAD.IADD R0, R19, 0x1, R7 ;  /* 0x0000000113007824 */ /* 0x002fe200078e0207 */
[----:B------:R-:W-:Y:S01]  /*28600*/  ULDC UR4, c[0x0][0xc3c] ;  /* 0x00030f0000047ab9 */ /* 0x000fe20000000800 */
[----:B------:R-:W-:Y:S01]  /*28610*/  ULDC.64 UR6, c[0x0][0x208] ;  /* 0x0000820000067ab9 */ /* 0x000fe20000000a00 */
[----:B------:R-:W-:Y:S02]  /*28620*/  LOP3.LUT P4, RZ, R8, 0x1, RZ, 0xc0, !PT ;  /* 0x0000000108ff7812 */ /* 0x000fe4000788c0ff */
[----:B------:R-:W-:-:S13]  /*28630*/  ISETP.GE.OR P0, PT, R0, UR4, !P5 ;  /* 0x0000000400007c0c */ /* 0x000fda000ef06670 */
[----:B0-----:R-:W0:Y:S02]  /*28640*/  @!P0 LDC.64 R2, c[0x0][0xc80] ;  /* 0x00032000ff028b82 */ /* 0x001e240000000a00 */
[----:B0-----:R-:W-:-:S06]  /*28650*/  @!P0 IMAD.WIDE R2, R0, 0x4, R2 ;  /* 0x0000000400028825 */ /* 0x001fcc00078e0202 */
[----:B------:R0:W2:Y:S01]  /*28660*/  @!P0 LDG.E R3, desc[UR6][R2.64] ;  /* 0x0000000602038981 */ /* 0x0000a2000c1e1900 */
[C---:B------:R-:W-:Y:S02]  /*28670*/  ISETP.GE.U32.AND P1, PT, R7.reuse, 0x4, PT ;  /* 0x000000040700780c */ /* 0x040fe40003f26070 */
[C---:B------:R-:W-:Y:S01]  /*28680*/  ISETP.GE.U32.AND P2, PT, R7.reuse, 0x8, PT ;  /* 0x000000080700780c */ /* 0x040fe20003f46070 */
[----:B------:R-:W-:Y:S01]  /*28690*/  SHFL.IDX PT, R0, R16, RZ, 0x1f ;  /* 0x00001fff10007589 */ /* 0x000fe200000e0000 */
[----:B------:R-:W-:-:S03]  /*286a0*/  ISETP.GE.U32.AND P3, PT, R7, 0x10, PT ;  /* 0x000000100700780c */ /* 0x000fc60003f66070 */
[----:B------:R-:W-:Y:S01]  /*286b0*/  SHFL.IDX PT, R4, R16, 0x1, 0x1f ;  /* 0x00201f0010047f89 */ /* 0x000fe200000e0000 */
[----:B0-----:R-:W-:Y:S02]  /*286c0*/  IMAD.MOV.U32 R2, RZ, RZ, RZ ;  /* 0x000000ffff027224 */ /* 0x001fe400078e00ff */
[----:B--2---:R-:W-:Y:S01]  /*286d0*/  @!P0 IMAD.MOV.U32 R2, RZ, RZ, R3 ;  /* 0x000000ffff028224 */ /* 0x004fe200078e0003 */
[----:B------:R-:W-:-:S04]  /*286e0*/  ISETP.GE.U32.AND P0, PT, R7, 0x2, PT ;  /* 0x000000020700780c */ /* 0x000fc80003f06070 */
        /* <DEDUP_REMOVED lines=15> */
[----:B------:R0:W1:Y:S02]  /*287e0*/  SHFL.IDX PT, R6, R5, 0x1f, 0x1f ;  /* 0x03e01f0005067f89 */ /* 0x00006400000e0000 */
.L_x_1121:
[----:B------:R-:W-:Y:S02]  /*287f0*/  ULDC UR4, c[0x0][0xc38] ;  /* 0x00030e0000047ab9 */ /* 0x000fe40000000800 */
[----:B------:R-:W-:-:S04]  /*28800*/  IMAD.U32 R16, RZ, RZ, UR4 ;  /* 0x00000004ff107e24 */ /* 0x000fc8000f8e00ff */
[----:B-1----:R-:W-:-:S04]  /*28810*/  IMAD R6, R6, R16, RZ ;  /* 0x0000001006067224 */ /* 0x002fc800078e02ff */
[----:B------:R-:W-:-:S05]  /*28820*/  IMAD.IADD R4, R4, 0x1, R6 ;  /* 0x0000000104047824 */ /* 0x000fca00078e0206 */
[----:B------:R-:W-:-:S13]  /*28830*/  ISETP.GT.AND P4, PT, R4, R0, PT ;  /* 0x000000000400720c */ /* 0x000fda0003f84270 */
[----:B------:R-:W-:Y:S05]  /*28840*/  @P4 BRA `(.L_x_1031) ;  /* 0x0000000000a44947 */ /* 0x000fea0003800000 */
.L_x_1036:
[----:B------:R-:W1:Y:S01]  /*28850*/  LDC R2, c[0x0][0xc3c] ;  /* 0x00030f00ff027b82 */ /* 0x000e620000000800 */
[----:B------:R-:W-:-:S05]  /*28860*/  VIADD R19, R19, 0x1f ;  /* 0x0000001f13137836 */ /* 0x000fca0000000000 */
[----:B-1----:R-:W-:-:S13]  /*28870*/  ISETP.GE.AND P4, PT, R19, R2, PT ;  /* 0x000000021300720c */ /* 0x002fda0003f86270 */
[----:B------:R-:W-:Y:S05]  /*28880*/  @P4 BRA `(.L_x_1032) ;  /* 0x00000004004c4947 */ /* 0x000fea0003800000 */
[----:B------:R-:W2:Y:S01]  /*28890*/  LDL R3, [R1+0x30] ;  /* 0x0000300001037983 */ /* 0x000ea20000100800 */
[----:B------:R-:W-:Y:S01]  /*288a0*/  BSSY B0, `(.L_x_1033) ;  /* 0x0000009000007945 */ /* 0x000fe20003800000 */
[----:B--2---:R-:W-:-:S05]  /*288b0*/  IMAD.IADD R3, R19, 0x1, R3 ;  /* 0x0000000113037824 */ /* 0x004fca00078e0203 */
[----:B------:R-:W-:Y:S01]  /*288c0*/  ISETP.GE.OR P4, PT, R3, R2, !P5 ;  /* 0x000000020300720c */ /* 0x000fe20006f86670 */
[----:B------:R-:W-:-:S12]  /*288d0*/  IMAD.MOV.U32 R2, RZ, RZ, RZ ;  /* 0x000000ffff027224 */ /* 0x000fd800078e00ff */
[----:B------:R-:W-:Y:S05]  /*288e0*/  @P4 BRA `(.L_x_1034) ;  /* 0x0000000000104947 */ /* 0x000fea0003800000 */
[----:B------:R-:W1:Y:S01]  /*288f0*/  LDC.64 R6, c[0x0][0xc80] ;  /* 0x00032000ff067b82 */ /* 0x000e620000000a00 */
[----:B------:R-:W-:Y:S01]  /*28900*/  ULDC.64 UR4, c[0x0][0x208] ;  /* 0x0000820000047ab9 */ /* 0x000fe20000000a00 */
[----:B-1----:R-:W-:-:S06]  /*28910*/  IMAD.WIDE R2, R3, 0x4, R6 ;  /* 0x0000000403027825 */ /* 0x002fcc00078e0206 */
[----:B------:R1:W5:Y:S02]  /*28920*/  LDG.E R2, desc[UR4][R2.64] ;  /* 0x0000000402027981 */ /* 0x000364000c1e1900 */
.L_x_1034:
[----:B------:R-:W-:Y:S05]  /*28930*/  BSYNC B0 ;  /* 0x0000000000007941 */ /* 0x000fea0003800000 */
.L_x_1033:
[----:B------:R-:W-:-:S03]  /*28940*/  UMOV UR4, 0xffffffff ;  /* 0xffffffff00047882 */ /* 0x000fc60000000000 */
[----:B------:R-:W-:Y:S05]  /*28950*/  BRA.DIV UR4, `(.L_x_1035) ;  /* 0x0000002a041c7947 */ /* 0x000fea000b800000 */
[----:B-1----:R-:W2:Y:S02]  /*28960*/  LDL R3, [R1+0x8] ;  /* 0x0000080001037983 */ /* 0x002ea40000100800 */
[----:B--2---:R-:W-:Y:S02]  /*28970*/  LOP3.LUT P4, RZ, R3, 0x1, RZ, 0xc0, !PT ;  /* 0x0000000103ff7812 */ /* 0x004fe4000788c0ff */
[----:B-----5:R-:W1:Y:S02]  /*28980*/  SHFL.UP PT, R3, R2, 0x1, RZ ;  /* 0x0420000002037989 */ /* 0x020e6400000e00ff */
[----:B-1----:R-:W-:-:S05]  /*28990*/  SEL R3, R3, RZ, P4 ;  /* 0x000000ff03037207 */ /* 0x002fca0002000000 */
[----:B------:R-:W-:-:S05]  /*289a0*/  IMAD.IADD R3, R2, 0x1, R3 ;  /* 0x0000000102037824 */ /* 0x000fca00078e0203 */
[----:B0-----:R-:W0:Y:S02]  /*289b0*/  SHFL.UP PT, R5, R3, 0x2, RZ ;  /* 0x0440000003057989 */ /* 0x001e2400000e00ff */
        /* <DEDUP_REMOVED lines=12> */
.L_x_1129:
[----:B------:R-:W-:Y:S02]  /*28a80*/  ULDC UR4, c[0x0][0xc38] ;  /* 0x00030e0000047ab9 */ /* 0x000fe40000000800 */
[----:B------:R-:W-:-:S04]  /*28a90*/  IMAD.U32 R16, RZ, RZ, UR4 ;  /* 0x00000004ff107e24 */ /* 0x000fc8000f8e00ff */
[----:B-1----:R-:W-:-:S04]  /*28aa0*/  IMAD R6, R6, R16, RZ ;  /* 0x0000001006067224 */ /* 0x002fc800078e02ff */
[----:B------:R-:W-:-:S05]  /*28ab0*/  IMAD.IADD R4, R6, 0x1, R4 ;  /* 0x0000000106047824 */ /* 0x000fca00078e0204 */
[----:B------:R-:W-:-:S13]  /*28ac0*/  ISETP.GT.AND P4, PT, R4, R0, PT ;  /* 0x000000000400720c */ /* 0x000fda0003f84270 */
[----:B------:R-:W-:Y:S05]  /*28ad0*/  @!P4 BRA `(.L_x_1036) ;  /* 0xfffffffc005cc947 */ /* 0x000fea000383ffff */
.L_x_1031:
[----:B------:R-:W-:Y:S01]  /*28ae0*/  IMAD.IADD R6, R4, 0x1, -R6 ;  /* 0x0000000104067824 */ /* 0x000fe200078e0a06 */
[----:B------:R-:W-:-:S03]  /*28af0*/  UMOV UR4, 0xffffffff ;  /* 0xffffffff00047882 */ /* 0x000fc60000000000 */
[----:B------:R-:W-:-:S05]  /*28b00*/  IMAD R3, R5, R16, R6 ;  /* 0x0000001005037224 */ /* 0x000fca00078e0206 */
[----:B------:R-:W-:Y:S01]  /*28b10*/  ISETP.GT.AND P6, PT, R3, R0, PT ;  /* 0x000000000300720c */ /* 0x000fe20003fc4270 */
[----:B------:R-:W-:-:S12]  /*28b20*/  BRA.DIV UR4, `(.L_x_1037) ;  /* 0x0000002a04887947 */ /* 0x000fd8000b800000 */
[----:B------:R-:W-:-:S04]  /*28b30*/  VOTE.ANY R3, PT, !P6 ;  /* 0x0000000000037806 */ /* 0x000fc800070e0100 */
[----:B------:R-:W1:Y:S02]  /*28b40*/  POPC R4, R3 ;  /* 0x0000000300047309 */ /* 0x000e640000000000 */
[----:B-1----:R1:W2:Y:S02]  /*28b50*/  SHFL.IDX PT, R17, R2, R4, 0x1f ;  /* 0x00001f0402117589 */ /* 0x0022a400000e0000 */
.L_x_1133:
[----:B------:R-:W-:Y:S01]  /*28b60*/  ISETP.NE.AND P0, PT, R3, RZ, PT ;  /* 0x000000ff0300720c */ /* 0x000fe20003f05270 */
[----:B-1----:R-:W-:-:S12]  /*28b70*/  IMAD.MOV.U32 R2, RZ, RZ, RZ ;  /* 0x000000ffff027224 */ /* 0x002fd800078e00ff */
[----:B------:R-:W-:Y:S05]  /*28b80*/  @!P0 BRA `(.L_x_1038) ;  /* 0x0000000000108947 */ /* 0x000fea0003800000 */
[----:B------:R-:W-:Y:S01]  /*28b90*/  UMOV UR4, 0xffffffff ;  /* 0xffffffff00047882 */ /* 0x000fe20000000000 */
[----:B------:R-:W-:Y:S02]  /*28ba0*/  VIADD R12, R4, 0xffffffff ;  /* 0xffffffff040c7836 */ /* 0x000fe40000000000 */
[----:B------:R-:W-:Y:S05]  /*28bb0*/  BRA.DIV UR4, `(.L_x_1039) ;  /* 0x0000002a04ac7947 */ /* 0x000fea000b800000 */
[----:B------:R1:W3:Y:S02]  /*28bc0*/  SHFL.IDX PT, R2, R5, R12, 0x1f ;  /* 0x00001f0c05027589 */ /* 0x0002e400000e0000 */
.L_x_1038:
[----:B012---:R-:W-:Y:S01]  /*28bd0*/  IABS R5, R17 ;  /* 0x0000001100057213 */ /* 0x007fe20000000000 */
[----:B---3--:R-:W-:Y:S02]  /*28be0*/  IMAD R16, R2, R16, R6 ;  /* 0x0000001002107224 */ /* 0x008fe400078e0206 */
[----:B------:R-:W-:Y:S01]  /*28bf0*/  IMAD.IADD R19, R4, 0x1, R19 ;  /* 0x0000000104137824 */ /* 0x000fe200078e0213 */
[----:B------:R-:W0:Y:S01]  /*28c00*/  I2F.RP R2, R5 ;  /* 0x0000000500027306 */ /* 0x000e220000209400 */
[----:B------:R-:W-:-:S07]  /*28c10*/  IMAD.IADD R0, R0, 0x1, -R16 ;  /* 0x0000000100007824 */ /* 0x000fce00078e0a10 */
[----:B0-----:R-:W0:Y:S02]  /*28c20*/  MUFU.RCP R2, R2 ;  /* 0x0000000200027308 */ /* 0x001e240000001000 */
[----:B0-----:R-:W-:-:S06]  /*28c30*/  VIADD R2, R2, 0xffffffe ;  /* 0x0ffffffe02027836 */ /* 0x001fcc0000000000 */
[----:B------:R-:W0:Y:S02]  /*28c40*/  F2I.FTZ.U32.TRUNC.NTZ R3, R2 ;  /* 0x0000000200037305 */ /* 0x000e24000021f000 */
[----:B0-----:R-:W-:-:S04]  /*28c50*/  IMAD.MOV R2, RZ, RZ, -R3 ;  /* 0x000000ffff027224 */ /* 0x001fc800078e0a03 */
        /* <DEDUP_REMOVED lines=22> */
.L_x_1032:
[----:B------:R-:W-:Y:S01]  /*28dc0*/  UMOV UR4, URZ ;  /* 0x0000003f00047c82 */ /* 0x000fe20008000000 */
[----:B------:R-:W-:Y:S01]  /*28dd0*/  UMOV UR5, URZ ;  /* 0x0000003f00057c82 */ /* 0x000fe20008000000 */
[----:B------:R-:W-:Y:S01]  /*28de0*/  ULDC UR6, c[0x0][0xc3c] ;  /* 0x00030f0000067ab9 */ /* 0x000fe20000000800 */
[----:B------:R-:W-:Y:S02]  /*28df0*/  IMAD.MOV.U32 R16, RZ, RZ, R0 ;  /* 0x000000ffff107224 */ /* 0x000fe400078e0000 */
[----:B------:R-:W-:Y:S02]  /*28e00*/  IMAD.U32 R17, RZ, RZ, UR4 ;  /* 0x00000004ff117e24 */ /* 0x000fe4000f8e00ff */
[----:B------:R-:W-:Y:S02]  /*28e10*/  IMAD.U32 R18, RZ, RZ, UR5 ;  /* 0x00000005ff127e24 */ /* 0x000fe4000f8e00ff */
[----:B------:R-:W-:-:S07]  /*28e20*/  IMAD.U32 R19, RZ, RZ, UR6 ;  /* 0x00000006ff137e24 */ /* 0x000fce000f8e00ff */
.L_x_1040:
[----:B------:R-:W2:Y:S04]  /*28e30*/  LDL R0, [R1+0x30] ;  /* 0x0000300001007983 */ /* 0x000ea80000100800 */
[----:B------:R1:W3:Y:S01]  /*28e40*/  LDL R3, [R1+0x4] ;  /* 0x0000040001037983 */ /* 0x0002e20000100800 */
[----:B------:R-:W-:Y:S05]  /*28e50*/  WARPSYNC.ALL ;  /* 0x0000000000007948 */ /* 0x000fea0003800000 */
[----:B------:R-:W-:Y:S01]  /*28e60*/  BAR.SYNC.DEFER_BLOCKING 0x4, 0x180 ;  /* 0x0106000000007b1d */ /* 0x000fe20000010000 */
[----:B--2---:R-:W-:-:S13]  /*28e70*/  ISETP.NE.AND P0, PT, R0, RZ, PT ;  /* 0x000000ff0000720c */ /* 0x004fda0003f05270 */
[----:B------:R-:W3:Y:S01]  /*28e80*/  @!P0 S2R R0, SR_CgaCtaId ;  /* 0x0000000000008919 */ /* 0x000ee20000008800 */
[----:B------:R-:W-:-:S04]  /*28e90*/  @!P0 MOV R2, 0x400 ;  /* 0x0000040000028802 */ /* 0x000fc80000000f00 */
[----:B---3--:R-:W-:-:S05]  /*28ea0*/  @!P0 LEA R3, R0, R2, 0x18 ;  /* 0x0000000200038211 */ /* 0x008fca00078ec0ff */
[----:B------:R1:W-:Y:S04]  /*28eb0*/  @!P0 STS.128 [R3+0x388d0], R16 ;  /* 0x0388d01003008388 */ /* 0x0003e80000000c00 */
[----:B------:R1:W-:Y:S01]  /*28ec0*/  @!P0 STL [R1+0x4], R3 ;  /* 0x0000040301008387 */ /* 0x0003e20000100800 */
[----:B------:R-:W-:Y:S06]  /*28ed0*/  BAR.ARV 0x5, 0x180 ;  /* 0x0146000000007b1d */ /* 0x000fec0000002000 */
.L_x_1029:
[----:B------:R-:W-:Y:S02]  /*28ee0*/  ULDC UR4, c[0x0][0xc3c] ;  /* 0x00030f0000047ab9 */ /* 0x000fe40000000800 */
[----:B---3--:R-:W-:-:S13]  /*28ef0*/  ISETP.GE.AND P0, PT, R19, UR4, PT ;  /* 0x0000000413007c0c */ /* 0x008fda000bf06270 */
[----:B------:R-:W-:Y:S05]  /*28f00*/  @!P0 BRA `(.L_x_1041) ;  /* 0xffffff84005c8947 */ /* 0x000fea000383ffff */
[----:B------:R-:W-:Y:S05]  /*28f10*/  BSYNC B8 ;  /* 0x0000000000087941 */ /* 0x000fea0003800000 */
.L_x_880:
[----:B--2---:R-:W2:Y:S01]  /*28f20*/  LDL.LU R0, [R1+0x54] ;  /* 0x0000540001007983 */ /* 0x004ea20000300800 */
[----:B------:R-:W-:Y:S01]  /*28f30*/  BSSY B0, `(.L_x_1042) ;  /* 0x000000b000007945 */ /* 0x000fe20003800000 */
[----:B0-----:R-:W0:Y:S01]  /*28f40*/  S2R R5, SR_CgaCtaId ;  /* 0x0000000000057919 */ /* 0x001e220000008800 */
[----:B--2---:R-:W-:-:S05]  /*28f50*/  VIADD R0, R0, 0x1 ;  /* 0x0000000100007836 */ /* 0x004fca0000000000 */
[----:B------:R-:W-:-:S04]  /*28f60*/  LEA.HI R2, R0, R0, RZ, 0x1 ;  /* 0x0000000000027211 */ /* 0x000fc800078f08ff */
[----:B-1----:R-:W-:-:S05]  /*28f70*/  LOP3.LUT R3, R2, 0xfffffffe, RZ, 0xc0, !PT ;  /* 0xfffffffe02037812 */ /* 0x002fca00078ec0ff */
[----:B------:R-:W-:Y:S01]  /*28f80*/  IMAD.IADD R3, R0, 0x1, -R3 ;  /* 0x0000000100037824 */ /* 0x000fe200078e0a03 */
[----:B------:R-:W-:-:S04]  /*28f90*/  MOV R0, 0x400 ;  /* 0x0000040000007802 */ /* 0x000fc80000000f00 */
[----:B0-----:R-:W-:Y:S02]  /*28fa0*/  LEA R0, R5, R0, 0x18 ;  /* 0x0000000005007211 */ /* 0x001fe400078ec0ff */
[----:B------:R-:W-:-:S04]  /*28fb0*/  SHF.L.U32 R3, R3, 0x1f, RZ ;  /* 0x0000001f03037819 */ /* 0x000fc800000006ff */
[----:B------:R-:W0:Y:S02]  /*28fc0*/  SYNCS.PHASECHK.TRANS64.TRYWAIT P0, [R0+URZ+0x38820], R3 ;  /* 0x03882003000075a7 */ /* 0x000e24000800017f */
[----:B0-----:R-:W-:Y:S05]  /*28fd0*/  @!P0 BRA `(.L_x_1043) ;  /* 0x0000002400cc8947 */ /* 0x001fea0003800000 */
.L_x_1136:
[----:B------:R-:W-:Y:S05]  /*28fe0*/  BSYNC B0 ;  /* 0x0000000000007941 */ /* 0x000fea0003800000 */
.L_x_1042:
[----:B------:R-:W-:-:S03]  /*28ff0*/  UMOV UR4, 0xffffffff ;  /* 0xffffffff00047882 */ /* 0x000fc60000000000 */
[----:B------:R-:W-:Y:S05]  /*29000*/  BRA.DIV UR4, `(.L_x_1044) ;  /* 0x0000002604d47947 */ /* 0x000fea000b800000 */
[----:B------:R-:W1:Y:S02]  /*29010*/  S2R R2, SR_TID.X ;  /* 0x0000000000027919 */ /* 0x000e640000002100 */
[----:B-1----:R-:W-:-:S04]  /*29020*/  SHF.R.U32.HI R2, RZ, 0x5, R2 ;  /* 0x00000005ff027819 */ /* 0x002fc80000011602 */
[----:B------:R-:W-:-:S05]  /*29030*/  LOP3.LUT R2, R2, 0x3, RZ, 0xc0, !PT ;  /* 0x0000000302027812 */ /* 0x000fca00078ec0ff */
[----:B------:R1:W2:Y:S02]  /*29040*/  SHFL.IDX PT, R14, R2, RZ, 0x1f ;  /* 0x00001fff020e7589 */ /* 0x0002a400000e0000 */
.L_x_1139:
[----:B--2---:R-:W-:-:S13]  /*29050*/  ISETP.NE.AND P0, PT, R14, RZ, PT ;  /* 0x000000ff0e00720c */ /* 0x004fda0003f05270 */
[----:B------:R-:W-:Y:S05]  /*29060*/  @P0 BRA `(.L_x_645) ;  /* 0x0000000000940947 */ /* 0x000fea0003800000 */
[----:B------:R-:W-:-:S03]  /*29070*/  UMOV UR4, 0xffffffff ;  /* 0xffffffff00047882 */ /* 0x000fc60000000000 */
[----:B------:R-:W-:Y:S05]  /*29080*/  BRA.DIV UR4, `(.L_x_1045) ;  /* 0x0000002604e87947 */ /* 0x000fea000b800000 */
[----:B------:R-:W-:-:S13]  /*29090*/  ELECT P6, URZ, PT ;  /* 0x00000000003f782f */ /* 0x000fda00038c0000 */
.L_x_1142:
[----:B------:R-:W-:Y:S05]  /*290a0*/  @!P6 BRA `(.L_x_645) ;  /* 0x000000000084e947 */ /* 0x000fea0003800000 */
[----:B------:R-:W-:-:S06]  /*290b0*/  ULOP3.LUT UR4, UR60, 0x2, URZ, 0xfc, !UPT ;  /* 0x000000023c047892 */ /* 0x000fcc000f8efc3f */
[----:B-1----:R-:W-:-:S05]  /*290c0*/  IMAD.U32 R2, RZ, RZ, UR4 ;  /* 0x00000004ff027e24 */ /* 0x002fca000f8e00ff */
[----:B------:R-:W-:-:S13]  /*290d0*/  ISETP.NE.AND P2, PT, R2, 0x3, PT ;  /* 0x000000030200780c */ /* 0x000fda0003f45270 */
[----:B------:R-:W-:Y:S05]  /*290e0*/  @!P2 BRA `(.L_x_1046) ;  /* 0x000000000004a947 */ /* 0x000fea0003800000 */
[----:B------:R-:W-:Y:S01]  /*290f0*/  BPT.TRAP 0x1 ;  /* 0x000000040000795c */ /* 0x000fe20000300000 */
.L_x_1046:
[----:B0-----:R-:W2:Y:S04]  /*29100*/  LDL R3, [R1+0xc] ;  /* 0x00000c0001037983 */ /* 0x001ea80000100800 */
[----:B------:R-:W3:Y:S01]  /*29110*/  LDL.LU R7, [R1+0x14] ;  /* 0x0000140001077983 */ /* 0x000ee20000300800 */
[----:B------:R-:W-:-:S04]  /*29120*/  VIADD R2, R0, 0x38840 ;  /* 0x0003884000027836 */ /* 0x000fc80000000000 */
[C---:B--2---:R-:W-:Y:S02]  /*29130*/  IMAD R6, R3.reuse, 0x8, R2 ;  /* 0x0000000803067824 */ /* 0x044fe400078e0202 */
[----:B------:R-:W-:Y:S01]  /*29140*/  VIADD R3, R3, 0x1 ;  /* 0x0000000103037836 */ /* 0x000fe20000000000 */
[----:B---3--:R-:W-:-:S04]  /*29150*/  SHF.L.U32 R5, R7, 0x1f, RZ ;  /* 0x0000001f07057819 */ /* 0x008fc800000006ff */
[C---:B------:R-:W-:Y:S01]  /*29160*/  ISETP.NE.AND P1, PT, R3.reuse, 0x2, PT ;  /* 0x000000020300780c */ /* 0x040fe20003f25270 */
[----:B------:R-:W0:Y:S03]  /*29170*/  SYNCS.PHASECHK.TRANS64.TRYWAIT P0, [R6+URZ], R5 ;  /* 0x00000005060075a7 */ /* 0x000e26000800017f */
[----:B------:R-:W-:Y:S02]  /*29180*/  SEL R4, RZ, 0x1, P1 ;  /* 0x00000001ff047807 */ /* 0x000fe40000800000 */
[----:B------:R-:W-:Y:S02]  /*29190*/  SEL R3, R3, RZ, P1 ;  /* 0x000000ff03037207 */ /* 0x000fe40000800000 */
[----:B------:R-:W-:-:S03]  /*291a0*/  LOP3.LUT R4, R7, R4, RZ, 0x3c, !PT ;  /* 0x0000000407047212 */ /* 0x000fc600078e3cff */
[----:B------:R-:W-:Y:S01]  /*291b0*/  IMAD R7, R3, 0x8, R2 ;  /* 0x0000000803077824 */ /* 0x000fe200078e0202 */
[----:B------:R-:W-:Y:S01]  /*291c0*/  SHF.L.U32 R2, R4, 0x1f, RZ ;  /* 0x0000001f04027819 */ /* 0x000fe200000006ff */
[----:B0-----:R-:W-:Y:S06]  /*291d0*/  @!P0 BRA `(.L_x_1047) ;  /* 0x0000002400b48947 */ /* 0x001fec0003800000 */
.L_x_1143:
[----:B------:R-:W1:Y:S02]  /*291e0*/  SYNCS.PHASECHK.TRANS64.TRYWAIT P0, [R7+URZ], R2 ;  /* 0x00000002070075a7 */ /* 0x000e64000800017f */
[----:B-1----:R-:W-:Y:S05]  /*291f0*/  @!P0 BRA `(.L_x_1048) ;  /* 0x0000002400c08947 */ /* 0x002fea0003800000 */
.L_x_1144:
[----:B------:R-:W-:Y:S05]  /*29200*/  @!P2 BRA `(.L_x_1049) ;  /* 0x000000000004a947 */ /* 0x000fea0003800000 */
[----:B------:R-:W-:Y:S01]  /*29210*/  BPT.TRAP 0x1 ;  /* 0x000000040000795c */ /* 0x000fe20000300000 */
.L_x_1049:
[----:B------:R-:W2:Y:S01]  /*29220*/  LDL.LU R4, [R1+0xc] ;  /* 0x00000c0001047983 */ /* 0x000ea20000300800 */
[----:B------:R-:W-:-:S04]  /*29230*/  VIADD R0, R0, 0x38860 ;  /* 0x0003886000007836 */ /* 0x000fc80000000000 */
[----:B--2---:R-:W-:-:S04]  /*29240*/  IMAD R4, R4, 0x8, R0 ;  /* 0x0000000804047824 */ /* 0x004fc800078e0200 */
[----:B------:R-:W2:Y:S02]  /*29250*/  SYNCS.PHASECHK.TRANS64.TRYWAIT P0, [R4+URZ], R5 ;  /* 0x00000005040075a7 */ /* 0x000ea4000800017f */
[----:B--2---:R-:W-:Y:S05]  /*29260*/  @!P0 BRA `(.L_x_1050) ;  /* 0x0000002400b88947 */ /* 0x004fea0003800000 */
.L_x_1145:
[----:B------:R-:W-:-:S07]  /*29270*/  IMAD R3, R3, 0x8, R0 ;  /* 0x0000000803037824 */ /* 0x000fce00078e0200 */
.L_x_1051:
[----:B---3--:R3:W0:Y:S02]  /*29280*/  SYNCS.PHASECHK.TRANS64.TRYWAIT P0, [R3+URZ], R2 ;  /* 0x00000002030075a7 */ /* 0x008624000800017f */
[----:B0-----:R-:W-:Y:S05]  /*29290*/  @!P0 NANOSLEEP.SYNCS 0x989680 ;  /* 0x009896800000895d */ /* 0x001fea0003900000 */
[----:B------:R-:W0:Y:S02]  /*292a0*/  @!P0 SYNCS.PHASECHK.TRANS64 P0, [R3+URZ], R2 ;  /* 0x00000002030085a7 */ /* 0x000e24000800007f */
[----:B0-----:R-:W-:Y:S05]  /*292b0*/  @!P0 BRA `(.L_x_1051) ;  /* 0xfffffffc00f08947 */ /* 0x001fea000383ffff */
.L_x_645:
[----:B------:R-:W-:Y:S05]  /*292c0*/  BSYNC B9 ;  /* 0x0000000000097941 */ /* 0x000fea0003800000 */
.L_x_642:
[----:B------:R-:W-:Y:S05]  /*292d0*/  EXIT ;  /* 0x000000000000794d */ /* 0x000fea0003800000 */
.L_x_665:
[----:B0-----:R0:W1:Y:S02]  /*292e0*/  SYNCS.PHASECHK.TRANS64.TRYWAIT P6, [R0+URZ+0x38890], R114 ;  /* 0x03889072000075a7 */ /* 0x00106400080c017f */
[----:B-1----:R-:W-:Y:S05]  /*292f0*/  @!P6 NANOSLEEP.SYNCS 0x989680 ;  /* 0x009896800000e95d */ /* 0x002fea0003900000 */
[----:B------:R-:W1:Y:S02]  /*29300*/  @!P6 SYNCS.PHASECHK.TRANS64 P6, [R0+URZ+0x38890], R114 ;  /* 0x038890720000e5a7 */ /* 0x000e6400080c007f */
[----:B-1----:R-:W-:Y:S05]  /*29310*/  @!P6 BRA `(.L_x_665) ;  /* 0xfffffffc00f0e947 */ /* 0x002fea000383ffff */
[----:B------:R-:W-:Y:S05]  /*29320*/  BRA `(.L_x_1052) ;  /* 0xfffffda400887947 */ /* 0x000fea000383ffff */
.L_x_721:
[----:B-1----:R1:W3:Y:S02]  /*29330*/  SYNCS.PHASECHK.TRANS64.TRYWAIT P5, [R0+URZ+0x38890], R114 ;  /* 0x03889072000075a7 */ /* 0x0022e400080a017f */
[----:B---3--:R-:W-:Y:S05]  /*29340*/  @!P5 NANOSLEEP.SYNCS 0x989680 ;  /* 0x009896800000d95d */ /* 0x008fea0003900000 */
[----:B------:R-:W3:Y:S02]  /*29350*/  @!P5 SYNCS.PHASECHK.TRANS64 P5, [R0+URZ+0x38890], R114 ;  /* 0x038890720000d5a7 */ /* 0x000ee400080a007f */
[----:B---3--:R-:W-:Y:S05]  /*29360*/  @!P5 BRA `(.L_x_721) ;  /* 0xfffffffc00f0d947 */ /* 0x008fea000383ffff */
[----:B------:R-:W-:Y:S05]  /*29370*/  BRA `(.L_x_1053) ;  /* 0xfffffddc00587947 */ /* 0x000fea000383ffff */
.L_x_746:
[----:B-1----:R1:W2:Y:S02]  /*29380*/  SYNCS.PHASECHK.TRANS64.TRYWAIT P3, [R0+URZ+0x38890], R114 ;  /* 0x03889072000075a7 */ /* 0x0022a4000806017f */
[----:B--2---:R-:W-:Y:S05]  /*29390*/  @!P3 NANOSLEEP.SYNCS 0x989680 ;  /* 0x009896800000b95d */ /* 0x004fea0003900000 */
[----:B------:R-:W2:Y:S02]  /*293a0*/  @!P3 SYNCS.PHASECHK.TRANS64 P3, [R0+URZ+0x38890], R114 ;  /* 0x038890720000b5a7 */ /* 0x000ea4000806007f */
[----:B--2---:R-:W-:Y:S05]  /*293b0*/  @!P3 BRA `(.L_x_746) ;  /* 0xfffffffc00f0b947 */ /* 0x004fea000383ffff */
[----:B------:R-:W-:Y:S05]  /*293c0*/  BRA `(.L_x_1054) ;  /* 0xfffffe10004c7947 */ /* 0x000fea000383ffff */
.L_x_754:
[----:B-1----:R1:W2:Y:S02]  /*293d0*/  SYNCS.PHASECHK.TRANS64.TRYWAIT P2, [R0+URZ+0x388b0], R114 ;  /* 0x0388b072000075a7 */ /* 0x0022a4000804017f */
[----:B--2---:R-:W-:Y:S05]  /*293e0*/  @!P2 NANOSLEEP.SYNCS 0x989680 ;  /* 0x009896800000a95d */ /* 0x004fea0003900000 */
[----:B------:R-:W2:Y:S02]  /*293f0*/  @!P2 SYNCS.PHASECHK.TRANS64 P2, [R0+URZ+0x388b0], R114 ;  /* 0x0388b0720000a5a7 */ /* 0x000ea4000804007f */
[----:B--2---:R-:W-:Y:S05]  /*29400*/  @!P2 BRA `(.L_x_754) ;  /* 0xfffffffc00f0a947 */ /* 0x004fea000383ffff */
[----:B------:R-:W-:Y:S05]  /*29410*/  BRA `(.L_x_1055) ;  /* 0xfffffe1400707947 */ /* 0x000fea000383ffff */
.L_x_774:
[----:B------:R-:W-:Y:S01]  /*29420*/  BSSY B1, `(.L_x_1056) ;  /* 0x0000008000017945 */ /* 0x000fe20003800000 */
[----:B------:R-:W-:Y:S02]  /*29430*/  IMAD.MOV.U32 R13, RZ, RZ, R25 ;  /* 0x000000ffff0d7224 */ /* 0x000fe400078e0019 */
[----:B------:R-:W-:Y:S02]  /*29440*/  IMAD.MOV.U32 R12, RZ, RZ, RZ ;  /* 0x000000ffff0c7224 */ /* 0x000fe400078e00ff */
[----:B------:R-:W-:Y:S02]  /*29450*/  IMAD.MOV.U32 R11, RZ, RZ, 0x181f ;  /* 0x0000181fff0b7424 */ /* 0x000fe400078e00ff */
[----:B------:R-:W-:-:S07]  /*29460*/  IMAD.MOV.U32 R15, RZ, RZ, -0x1 ;  /* 0xffffffffff0f7424 */ /* 0x000fce00078e00ff */
[----:B------:R-:W-:Y:S05]  /*29470*/  WARPSYNC.COLLECTIVE R15, `(.L_x_1057) ;  /* 0x000000000f087348 */ /* 0x000fea0003c00000 */
[----:B------:R0:W1:Y:S02]  /*29480*/  SHFL.IDX P6, R14, R13, R12, R11 ;  /* 0x0000000c0d0e7389 */ /* 0x00006400000c000b */
[----:B01----:R-:W-:Y:S01]  /*29490*/  ENDCOLLECTIVE ;  /* 0x000000000000791b */ /* 0x003fe20003800000 */
.L_x_1057:
[----:B------:R-:W-:Y:S05]  /*294a0*/  BSYNC B1 ;  /* 0x0000000000017941 */ /* 0x000fea0003800000 */
.L_x_1056:
[----:B------:R-:W-:Y:S01]  /*294b0*/  IMAD.MOV.U32 R13, RZ, RZ, R24 ;  /* 0x000000ffff0d7224 */ /* 0x000fe200078e0018 */
[----:B------:R-:W-:Y:S01]  /*294c0*/  MOV R3, R14 ;  /* 0x0000000e00037202 */ /* 0x000fe20000000f00 */
[----:B------:R-:W-:Y:S02]  /*294d0*/  IMAD.MOV.U32 R12, RZ, RZ, RZ ;  /* 0x000000ffff0c7224 */ /* 0x000fe400078e00ff */
[----:B------:R-:W-:Y:S02]  /*294e0*/  IMAD.MOV.U32 R11, RZ, RZ, 0x181f ;  /* 0x0000181fff0b7424 */ /* 0x000fe400078e00ff */
[----:B------:R-:W-:-:S07]  /*294f0*/  IMAD.MOV.U32 R15, RZ, RZ, -0x1 ;  /* 0xffffffffff0f7424 */ /* 0x000fce00078e00ff */
[----:B------:R-:W-:Y:S05]  /*29500*/  WARPSYNC.COLLECTIVE R15, `(.L_x_1058) ;  /* 0x000000000f087348 */ /* 0x000fea0003c00000 */
[----:B------:R0:W1:Y:S02]  /*29510*/  SHFL.IDX P6, R14, R13, R12, R11 ;  /* 0x0000000c0d0e7389 */ /* 0x00006400000c000b */
[----:B01----:R-:W-:Y:S01]  /*29520*/  ENDCOLLECTIVE ;  /* 0x000000000000791b */ /* 0x003fe20003800000 */
.L_x_1058:
[----:B------:R-:W-:Y:S02]  /*29530*/  IMAD.MOV.U32 R13, RZ, RZ, R26 ;  /* 0x000000ffff0d7224 */ /* 0x000fe400078e001a */
[----:B------:R-:W-:-:S07]  /*29540*/  IMAD.MOV.U32 R4, RZ, RZ, R14 ;  /* 0x000000ffff047224 */ /* 0x000fce00078e000e */
[----:B------:R-:W-:Y:S05]  /*29550*/  WARPSYNC.COLLECTIVE R15, `(.L_x_1059) ;  /* 0x000000000f087348 */ /* 0x000fea0003c00000 */
[----:B------:R0:W1:Y:S02]  /*29560*/  SHFL.IDX P6, R14, R13, R12, R11 ;  /* 0x0000000c0d0e7389 */ /* 0x00006400000c000b */
[----:B01----:R-:W-:Y:S01]  /*29570*/  ENDCOLLECTIVE ;  /* 0x000000000000791b */ /* 0x003fe20003800000 */
.L_x_1059:
[----:B------:R-:W-:Y:S02]  /*29580*/  IMAD.MOV.U32 R13, RZ, RZ, R28 ;  /* 0x000000ffff0d7224 */ /* 0x000fe400078e001c */
[----:B------:R-:W-:-:S07]  /*29590*/  IMAD.MOV.U32 R5, RZ, RZ, R14 ;  /* 0x000000ffff057224 */ /* 0x000fce00078e000e */
[----:B------:R-:W-:Y:S05]  /*295a0*/  WARPSYNC.COLLECTIVE R15, `(.L_x_1060) ;  /* 0x000000000f087348 */ /* 0x000fea0003c00000 */
[----:B------:R0:W1:Y:S02]  /*295b0*/  SHFL.IDX P6, R14, R13, R12, R11 ;  /* 0x0000000c0d0e7389 */ /* 0x00006400000c000b */
[----:B01----:R-:W-:Y:S01]  /*295c0*/  ENDCOLLECTIVE ;  /* 0x000000000000791b */ /* 0x003fe20003800000 */
.L_x_1060:
[----:B------:R-:W-:Y:S05]  /*295d0*/  BRA `(.L_x_1061) ;  /* 0xfffffe2400587947 */ /* 0x000fea000383ffff */
.L_x_778:
[----:B0-----:R0:W1:Y:S02]  /*295e0*/  SYNCS.PHASECHK.TRANS64.TRYWAIT P0, [R18+URZ+0x38800], R5 ;  /* 0x03880005120075a7 */ /* 0x001064000800017f */
[----:B-1----:R-:W-:Y:S05]  /*295f0*/  @!P0 NANOSLEEP.SYNCS 0x989680 ;  /* 0x009896800000895d */ /* 0x002fea0003900000 */
[----:B------:R-:W1:Y:S02]  /*29600*/  @!P0 SYNCS.PHASECHK.TRANS64 P0, [R18+URZ+0x38800], R5 ;  /* 0x03880005120085a7 */ /* 0x000e64000800007f */
[----:B-1----:R-:W-:Y:S05]  /*29610*/  @!P0 BRA `(.L_x_778) ;  /* 0xfffffffc00f08947 */ /* 0x002fea000383ffff */
[----:B------:R-:W-:Y:S05]  /*29620*/  BRA `(.L_x_1062) ;  /* 0xfffffe2c00147947 */ /* 0x000fea000383ffff */
.L_x_810:
        /* <DEDUP_REMOVED lines=8> */
.L_x_1064:
[----:B------:R-:W-:Y:S05]  /*296b0*/  BSYNC B1 ;  /* 0x0000000000017941 */ /* 0x000fea0003800000 */
.L_x_1063:
[----:B------:R-:W-:Y:S02]  /*296c0*/  IMAD.MOV.U32 R13, RZ, RZ, R24 ;  /* 0x000000ffff0d7224 */ /* 0x000fe400078e0018 */
[----:B------:R-:W-:Y:S02]  /*296d0*/  IMAD.MOV.U32 R12, RZ, RZ, RZ ;  /* 0x000000ffff0c7224 */ /* 0x000fe400078e00ff */
[----:B------:R-:W-:Y:S02]  /*296e0*/  IMAD.MOV.U32 R11, RZ, RZ, 0x181f ;  /* 0x0000181fff0b7424 */ /* 0x000fe400078e00ff */
[----:B------:R-:W-:Y:S02]  /*296f0*/  IMAD.MOV.U32 R15, RZ, RZ, -0x1 ;  /* 0xffffffffff0f7424 */ /* 0x000fe400078e00ff */
[----:B------:R-:W-:-:S07]  /*29700*/  IMAD.MOV.U32 R3, RZ, RZ, R14 ;  /* 0x000000ffff037224 */ /* 0x000fce00078e000e */
[----:B------:R-:W-:Y:S05]  /*29710*/  WARPSYNC.COLLECTIVE R15, `(.L_x_1065) ;  /* 0x000000000f087348 */ /* 0x000fea0003c00000 */
[----:B------:R0:W1:Y:S02]  /*29720*/  SHFL.IDX P6, R14, R13, R12, R11 ;  /* 0x0000000c0d0e7389 */ /* 0x00006400000c000b */
[----:B01----:R-:W-:Y:S01]  /*29730*/  ENDCOLLECTIVE ;  /* 0x000000000000791b */ /* 0x003fe20003800000 */
.L_x_1065:
[----:B------:R-:W-:Y:S02]  /*29740*/  IMAD.MOV.U32 R13, RZ, RZ, R26 ;  /* 0x000000ffff0d7224 */ /* 0x000fe400078e001a */
[----:B------:R-:W-:-:S07]  /*29750*/  IMAD.MOV.U32 R20, RZ, RZ, R14 ;  /* 0x000000ffff147224 */ /* 0x000fce00078e000e */
[----:B------:R-:W-:Y:S05]  /*29760*/  WARPSYNC.COLLECTIVE R15, `(.L_x_1066) ;  /* 0x000000000f087348 */ /* 0x000fea0003c00000 */
[----:B------:R0:W1:Y:S02]  /*29770*/  SHFL.IDX P6, R14, R13, R12, R11 ;  /* 0x0000000c0d0e7389 */ /* 0x00006400000c000b */
[----:B01----:R-:W-:Y:S01]  /*29780*/  ENDCOLLECTIVE ;  /* 0x000000000000791b */ /* 0x003fe20003800000 */
.L_x_1066:
[----:B------:R-:W-:Y:S02]  /*29790*/  IMAD.MOV.U32 R13, RZ, RZ, R28 ;  /* 0x000000ffff0d7224 */ /* 0x000fe400078e001c */
[----:B------:R-:W-:-:S07]  /*297a0*/  IMAD.MOV.U32 R21, RZ, RZ, R14 ;  /* 0x000000ffff157224 */ /* 0x000fce00078e000e */
[----:B------:R-:W-:Y:S05]  /*297b0*/  WARPSYNC.COLLECTIVE R15, `(.L_x_1067) ;  /* 0x000000000f087348 */ /* 0x000fea0003c00000 */
[----:B------:R0:W1:Y:S02]  /*297c0*/  SHFL.IDX P6, R14, R13, R12, R11 ;  /* 0x0000000c0d0e7389 */ /* 0x00006400000c000b */
[----:B01----:R-:W-:Y:S01]  /*297d0*/  ENDCOLLECTIVE ;  /* 0x000000000000791b */ /* 0x003fe20003800000 */
.L_x_1067:
[----:B------:R-:W-:Y:S01]  /*297e0*/  IMAD.MOV.U32 R28, RZ, RZ, R14 ;  /* 0x000000ffff1c7224 */ /* 0x000fe200078e000e */
[----:B------:R-:W-:Y:S06]  /*297f0*/  BRA `(.L_x_1068) ;  /* 0xfffffe5400807947 */ /* 0x000fec000383ffff */
.L_x_814:
[----:B0-----:R0:W1:Y:S02]  /*29800*/  SYNCS.PHASECHK.TRANS64.TRYWAIT P0, [R18+URZ+0x38800], R9 ;  /* 0x03880009120075a7 */ /* 0x001064000800017f */
[----:B-1----:R-:W-:Y:S05]  /*29810*/  @!P0 NANOSLEEP.SYNCS 0x989680 ;  /* 0x009896800000895d */ /* 0x002fea0003900000 */
[----:B------:R-:W1:Y:S02]  /*29820*/  @!P0 SYNCS.PHASECHK.TRANS64 P0, [R18+URZ+0x38800], R9 ;  /* 0x03880009120085a7 */ /* 0x000e64000800007f */
[----:B-1----:R-:W-:Y:S05]  /*29830*/  @!P0 BRA `(.L_x_814) ;  /* 0xfffffffc00f08947 */ /* 0x002fea000383ffff */
[----:B------:R-:W-:Y:S05]  /*29840*/  BRA `(.L_x_1069) ;  /* 0xfffffe5800e07947 */ /* 0x000fea000383ffff */
.L_x_832:
[----:B-1----:R1:W2:Y:S02]  /*29850*/  SYNCS.PHASECHK.TRANS64.TRYWAIT P2, [R0+URZ+0x38830], R3 ;  /* 0x03883003000075a7 */ /* 0x0022a4000804017f */
[----:B--2---:R-:W-:Y:S05]  /*29860*/  @!P2 NANOSLEEP.SYNCS 0x989680 ;  /* 0x009896800000a95d */ /* 0x004fea0003900000 */
[----:B------:R-:W2:Y:S02]  /*29870*/  @!P2 SYNCS.PHASECHK.TRANS64 P2, [R0+URZ+0x38830], R3 ;  /* 0x038830030000a5a7 */ /* 0x000ea4000804007f */
[----:B--2---:R-:W-:Y:S05]  /*29880*/  @!P2 BRA `(.L_x_832) ;  /* 0xfffffffc00f0a947 */ /* 0x004fea000383ffff */
[----:B------:R-:W-:Y:S05]  /*29890*/  BRA `(.L_x_831) ;  /* 0xfffffe8c00087947 */ /* 0x000fea000383ffff */
.L_x_839:
[----:B-1----:R1:W2:Y:S02]  /*298a0*/  SYNCS.PHASECHK.TRANS64.TRYWAIT P2, [R11+URZ+0x38830], R4 ;  /* 0x038830040b0075a7 */ /* 0x0022a4000804017f */
[----:B--2---:R-:W-:Y:S05]  /*298b0*/  @!P2 NANOSLEEP.SYNCS 0x989680 ;  /* 0x009896800000a95d */ /* 0x004fea0003900000 */
[----:B------:R-:W2:Y:S02]  /*298c0*/  @!P2 SYNCS.PHASECHK.TRANS64 P2, [R11+URZ+0x38830], R4 ;  /* 0x038830040b00a5a7 */ /* 0x000ea4000804007f */
[----:B--2---:R-:W-:Y:S05]  /*298d0*/  @!P2 BRA `(.L_x_839) ;  /* 0xfffffffc00f0a947 */ /* 0x004fea000383ffff */
[----:B------:R-:W-:Y:S05]  /*298e0*/  BRA `(.L_x_838) ;  /* 0xfffffedc00d07947 */ /* 0x000fea000383ffff */
.L_x_844:
[----:B-1----:R1:W2:Y:S02]  /*298f0*/  SYNCS.PHASECHK.TRANS64.TRYWAIT P2, [R9+URZ+0x38850], R0 ;  /* 0x03885000090075a7 */ /* 0x0022a4000804017f */
[----:B--2---:R-:W-:Y:S05]  /*29900*/  @!P2 NANOSLEEP.SYNCS 0x989680 ;  /* 0x009896800000a95d */ /* 0x004fea0003900000 */
[----:B------:R-:W2:Y:S02]  /*29910*/  @!P2 SYNCS.PHASECHK.TRANS64 P2, [R9+URZ+0x38850], R0 ;  /* 0x038850000900a5a7 */ /* 0x000ea4000804007f */
[----:B--2---:R-:W-:Y:S05]  /*29920*/  @!P2 BRA `(.L_x_844) ;  /* 0xfffffffc00f0a947 */ /* 0x004fea000383ffff */
[----:B------:R-:W-:Y:S05]  /*29930*/  BRA `(.L_x_843) ;  /* 0xffffff1400987947 */ /* 0x000fea000383ffff */
.L_x_850:
[----:B-1----:R1:W2:Y:S02]  /*29940*/  SYNCS.PHASECHK.TRANS64.TRYWAIT P0, [R0+URZ+0x38850], R6 ;  /* 0x03885006000075a7 */ /* 0x0022a4000800017f */
[----:B--2---:R-:W-:Y:S05]  /*29950*/  @!P0 NANOSLEEP.SYNCS 0x989680 ;  /* 0x009896800000895d */ /* 0x004fea0003900000 */
[----:B------:R-:W2:Y:S02]  /*29960*/  @!P0 SYNCS.PHASECHK.TRANS64 P0, [R0+URZ+0x38850], R6 ;  /* 0x03885006000085a7 */ /* 0x000ea4000800007f */
[----:B--2---:R-:W-:Y:S05]  /*29970*/  @!P0 BRA `(.L_x_850) ;  /* 0xfffffffc00f08947 */ /* 0x004fea000383ffff */
[----:B------:R-:W-:Y:S05]  /*29980*/  BRA `(.L_x_849) ;  /* 0xffffff3000f87947 */ /* 0x000fea000383ffff */
.L_x_886:
        /* <DEDUP_REMOVED lines=8> */
[----:B------:R-:W-:Y:S05]  /*29a10*/  WARPSYNC.COLLECTIVE R15, `(.L_x_1071) ;  /* 0x000000000f087348 */ /* 0x000fea0003c00000 */
[----:B------:R0:W1:Y:S02]  /*29a20*/  SHFL.IDX P6, R14, R13, R12, R11 ;  /* 0x0000000c0d0e7389 */ /* 0x00006400000c000b */
[----:B01----:R-:W-:Y:S01]  /*29a30*/  ENDCOLLECTIVE ;  /* 0x000000000000791b */ /* 0x003fe20003800000 */
.L_x_1071:
[----:B------:R-:W-:Y:S05]  /*29a40*/  BSYNC B1 ;  /* 0x0000000000017941 */ /* 0x000fea0003800000 */
.L_x_1070:
[----:B------:R-:W-:Y:S05]  /*29a50*/  BRA `(.L_x_1072) ;  /* 0xffffff8000687947 */ /* 0x000fea000383ffff */
.L_x_888:
[----:B------:R-:W-:Y:S01]  /*29a60*/  BSSY B1, `(.L_x_1073) ;  /* 0x0000006000017945 */ /* 0x000fe20003800000 */
[----:B------:R-:W-:-:S07]  /*29a70*/  IMAD.MOV.U32 R15, RZ, RZ, -0x1 ;  /* 0xffffffffff0f7424 */ /* 0x000fce00078e00ff */
[----:B0-----:R-:W-:Y:S05]  /*29a80*/  WARPSYNC.COLLECTIVE R15, `(.L_x_1074) ;  /* 0x000000000f0c7348 */ /* 0x001fea0003c00000 */
[----:B------:R-:W-:Y:S02]  /*29a90*/  ELECT P6, UR62, PT ;  /* 0x00000000003e782f */ /* 0x000fe400038c0000 */
[----:B------:R-:W-:Y:S01]  /*29aa0*/  MOV R14, UR62 ;  /* 0x0000003e000e7c02 */ /* 0x000fe20008000f00 */
[----:B0-----:R-:W-:Y:S10]  /*29ab0*/  ENDCOLLECTIVE ;  /* 0x000000000000791b */ /* 0x001ff40003800000 */
.L_x_1074:
[----:B------:R-:W-:Y:S05]  /*29ac0*/  BSYNC B1 ;  /* 0x0000000000017941 */ /* 0x000fea0003800000 */
.L_x_1073:
[----:B------:R-:W-:Y:S01]  /*29ad0*/  PLOP3.LUT P2, PT, P6, PT, PT, 0x80, 0x0 ;  /* 0x000000000000781c */ /* 0x000fe2000374f070 */
[----:B------:R-:W-:-:S12]  /*29ae0*/  BRA `(.L_x_887) ;  /* 0xffffff80005c7947 */ /* 0x000fd8000383ffff */
.L_x_890:
[----:B0-----:R-:W2:Y:S02]  /*29af0*/  LDL R3, [R1+0x4] ;  /* 0x0000040001037983 */ /* 0x001ea40000100800 */
[----:B--2---:R0:W1:Y:S02]  /*29b00*/  SYNCS.PHASECHK.TRANS64.TRYWAIT P0, [R3+URZ+0x38820], R2 ;  /* 0x03882002030075a7 */ /* 0x004064000800017f */
[----:B-1----:R-:W-:Y:S05]  /*29b10*/  @!P0 NANOSLEEP.SYNCS 0x989680 ;  /* 0x009896800000895d */ /* 0x002fea0003900000 */
[----:B------:R-:W1:Y:S02]  /*29b20*/  @!P0 SYNCS.PHASECHK.TRANS64 P0, [R3+URZ+0x38820], R2 ;  /* 0x03882002030085a7 */ /* 0x000e64000800007f */
[----:B-1----:R-:W-:Y:S05]  /*29b30*/  @!P0 BRA `(.L_x_890) ;  /* 0xfffffffc00ec8947 */ /* 0x002fea000383ffff */
[----:B------:R-:W-:Y:S05]  /*29b40*/  BRA `(.L_x_1075) ;  /* 0xffffff80006c7947 */ /* 0x000fea000383ffff */
.L_x_894:
[----:B0-----:R0:W1:Y:S02]  /*29b50*/  SYNCS.PHASECHK.TRANS64.TRYWAIT P0, [R6+URZ+0x388a0], R8 ;  /* 0x0388a008060075a7 */ /* 0x001064000800017f */
[----:B-1----:R-:W-:Y:S05]  /*29b60*/  @!P0 NANOSLEEP.SYNCS 0x989680 ;  /* 0x009896800000895d */ /* 0x002fea0003900000 */
[----:B------:R-:W1:Y:S02]  /*29b70*/  @!P0 SYNCS.PHASECHK.TRANS64 P0, [R6+URZ+0x388a0], R8 ;  /* 0x0388a008060085a7 */ /* 0x000e64000800007f */
[----:B-1----:R-:W-:Y:S05]  /*29b80*/  @!P0 BRA `(.L_x_894) ;  /* 0xfffffffc00f08947 */ /* 0x002fea000383ffff */
[----:B------:R-:W-:Y:S05]  /*29b90*/  BRA `(.L_x_1076) ;  /* 0xffffff8000907947 */ /* 0x000fea000383ffff */
.L_x_902:
[----:B-1----:R1:W2:Y:S02]  /*29ba0*/  SYNCS.PHASECHK.TRANS64.TRYWAIT P0, [R6+URZ+0x388c0], R8 ;  /* 0x0388c008060075a7 */ /* 0x0022a4000800017f */
[----:B--2---:R-:W-:Y:S05]  /*29bb0*/  @!P0 NANOSLEEP.SYNCS 0x989680 ;  /* 0x009896800000895d */ /* 0x004fea0003900000 */
[----:B------:R-:W2:Y:S02]  /*29bc0*/  @!P0 SYNCS.PHASECHK.TRANS64 P0, [R6+URZ+0x388c0], R8 ;  /* 0x0388c008060085a7 */ /* 0x000ea4000800007f */
[----:B--2---:R-:W-:Y:S05]  /*29bd0*/  @!P0 BRA `(.L_x_902) ;  /* 0xfffffffc00f08947 */ /* 0x004fea000383ffff */
[----:B------:R-:W-:Y:S05]  /*29be0*/  BRA `(.L_x_1077) ;  /* 0xffffff8400d07947 */ /* 0x000fea000383ffff */
.L_x_912:
[----:B0-----:R0:W1:Y:S02]  /*29bf0*/  SYNCS.PHASECHK.TRANS64.TRYWAIT P0, [R6+URZ+0x388a0], R5 ;  /* 0x0388a005060075a7 */ /* 0x001064000800017f */
[----:B-1----:R-:W-:Y:S05]  /*29c00*/  @!P0 NANOSLEEP.SYNCS 0x989680 ;  /* 0x009896800000895d */ /* 0x002fea0003900000 */
[----:B------:R-:W1:Y:S02]  /*29c10*/  @!P0 SYNCS.PHASECHK.TRANS64 P0, [R6+URZ+0x388a0], R5 ;  /* 0x0388a005060085a7 */ /* 0x000e64000800007f */
[----:B-1----:R-:W-:Y:S05]  /*29c20*/  @!P0 BRA `(.L_x_912) ;  /* 0xfffffffc00f08947 */ /* 0x002fea000383ffff */
[----:B------:R-:W-:Y:S05]  /*29c30*/  BRA `(.L_x_1078) ;  /* 0xffffff8c00587947 */ /* 0x000fea000383ffff */
.L_x_920:
[----:B-1----:R1:W2:Y:S02]  /*29c40*/  SYNCS.PHASECHK.TRANS64.TRYWAIT P0, [R6+URZ+0x388c0], R5 ;  /* 0x0388c005060075a7 */ /* 0x0022a4000800017f */
[----:B--2---:R-:W-:Y:S05]  /*29c50*/  @!P0 NANOSLEEP.SYNCS 0x989680 ;  /* 0x009896800000895d */ /* 0x004fea0003900000 */
[----:B------:R-:W2:Y:S02]  /*29c60*/  @!P0 SYNCS.PHASECHK.TRANS64 P0, [R6+URZ+0x388c0], R5 ;  /* 0x0388c005060085a7 */ /* 0x000ea4000800007f */
[----:B--2---:R-:W-:Y:S05]  /*29c70*/  @!P0 BRA `(.L_x_920) ;  /* 0xfffffffc00f08947 */ /* 0x004fea000383ffff */
[----:B------:R-:W-:Y:S05]  /*29c80*/  BRA `(.L_x_1079) ;  /* 0xffffff9000947947 */ /* 0x000fea000383ffff */
.L_x_936:
        /* <DEDUP_REMOVED lines=11> */
.L_x_1081:
[----:B------:R-:W-:Y:S05]  /*29d40*/  BSYNC B0 ;  /* 0x0000000000007941 */ /* 0x000fea0003800000 */
.L_x_1080:
[----:B------:R-:W-:Y:S05]  /*29d50*/  BRA `(.L_x_1082) ;  /* 0xffffff9c00807947 */ /* 0x000fea000383ffff */
.L_x_938:
[----:B------:R-:W-:Y:S01]  /*29d60*/  BSSY B0, `(.L_x_1083) ;  /* 0x0000006000007945 */ /* 0x000fe20003800000 */
[----:B------:R-:W-:-:S07]  /*29d70*/  IMAD.MOV.U32 R15, RZ, RZ, -0x1 ;  /* 0xffffffffff0f7424 */ /* 0x000fce00078e00ff */
[----:B0-----:R-:W-:Y:S05]  /*29d80*/  WARPSYNC.COLLECTIVE R15, `(.L_x_1084) ;  /* 0x000000000f0c7348 */ /* 0x001fea0003c00000 */
[----:B------:R-:W-:Y:S02]  /*29d90*/  ELECT P6, UR62, PT ;  /* 0x00000000003e782f */ /* 0x000fe400038c0000 */
[----:B------:R-:W-:Y:S01]  /*29da0*/  MOV R14, UR62 ;  /* 0x0000003e000e7c02 */ /* 0x000fe20008000f00 */
[----:B0-----:R-:W-:Y:S10]  /*29db0*/  ENDCOLLECTIVE ;  /* 0x000000000000791b */ /* 0x001ff40003800000 */
.L_x_1084:
[----:B------:R-:W-:Y:S05]  /*29dc0*/  BSYNC B0 ;  /* 0x0000000000007941 */ /* 0x000fea0003800000 */
.L_x_1083:
[----:B------:R-:W-:Y:S05]  /*29dd0*/  BRA `(.L_x_1085) ;  /* 0xffffff9c008c7947 */ /* 0x000fea000383ffff */
.L_x_940:
[----:B0-----:R0:W1:Y:S02]  /*29de0*/  SYNCS.PHASECHK.TRANS64.TRYWAIT P0, [R0+URZ+0x38840], R2 ;  /* 0x03884002000075a7 */ /* 0x001064000800017f */
[----:B-1----:R-:W-:Y:S05]  /*29df0*/  @!P0 NANOSLEEP.SYNCS 0x989680 ;  /* 0x009896800000895d */ /* 0x002fea0003900000 */
[----:B------:R-:W1:Y:S02]  /*29e00*/  @!P0 SYNCS.PHASECHK.TRANS64 P0, [R0+URZ+0x38840], R2 ;  /* 0x03884002000085a7 */ /* 0x000e64000800007f */
[----:B-1----:R-:W-:Y:S05]  /*29e10*/  @!P0 BRA `(.L_x_940) ;  /* 0xfffffffc00f08947 */ /* 0x002fea000383ffff */
[----:B------:R-:W-:Y:S05]  /*29e20*/  BRA `(.L_x_1086) ;  /* 0xffffff9c00fc7947 */ /* 0x000fea000383ffff */
.L_x_944:
[----:B------:R0:W5:Y:S01]  /*29e30*/  LDL.LU R9, [R1+0x50] ;  /* 0x0000500001097983 */ /* 0x0001620000300800 */
[----:B------:R-:W-:Y:S02]  /*29e40*/  IMAD.MOV.U32 R13, RZ, RZ, R3 ;  /* 0x000000ffff0d7224 */ /* 0x000fe400078e0003 */
[----:B------:R-:W-:Y:S02]  /*29e50*/  IMAD.MOV.U32 R12, RZ, RZ, RZ ;  /* 0x000000ffff0c7224 */ /* 0x000fe400078e00ff */
[----:B------:R-:W-:Y:S02]  /*29e60*/  IMAD.MOV.U32 R11, RZ, RZ, 0x181f ;  /* 0x0000181fff0b7424 */ /* 0x000fe400078e00ff */
[----:B------:R-:W-:-:S07]  /*29e70*/  IMAD.MOV.U32 R15, RZ, RZ, -0x1 ;  /* 0xffffffffff0f7424 */ /* 0x000fce00078e00ff */
[----:B0----5:R-:W-:Y:S05]  /*29e80*/  WARPSYNC.COLLECTIVE R15, `(.L_x_1087) ;  /* 0x000000000f087348 */ /* 0x021fea0003c00000 */
[----:B------:R1:W2:Y:S02]  /*29e90*/  SHFL.IDX P6, R14, R13, R12, R11 ;  /* 0x0000000c0d0e7389 */ /* 0x0002a400000c000b */
[----:B012--5:R-:W-:Y:S01]  /*29ea0*/  ENDCOLLECTIVE ;  /* 0x000000000000791b */ /* 0x027fe20003800000 */
.L_x_1087:
[----:B------:R-:W-:Y:S02]  /*29eb0*/  IMAD.MOV.U32 R13, RZ, RZ, R4 ;  /* 0x000000ffff0d7224 */ /* 0x000fe400078e0004 */
[----:B------:R-:W-:-:S07]  /*29ec0*/  IMAD.MOV.U32 R6, RZ, RZ, R14 ;  /* 0x000000ffff067224 */ /* 0x000fce00078e000e */
[----:B------:R-:W-:Y:S05]  /*29ed0*/  WARPSYNC.COLLECTIVE R15, `(.L_x_1088) ;  /* 0x000000000f087348 */ /* 0x000fea0003c00000 */
[----:B------:R0:W1:Y:S02]  /*29ee0*/  SHFL.IDX P6, R14, R13, R12, R11 ;  /* 0x0000000c0d0e7389 */ /* 0x00006400000c000b */
[----:B01----:R-:W-:Y:S01]  /*29ef0*/  ENDCOLLECTIVE ;  /* 0x000000000000791b */ /* 0x003fe20003800000 */
.L_x_1088:
[----:B------:R-:W-:Y:S02]  /*29f00*/  IMAD.IADD R0, R10, 0x1, R17 ;  /* 0x000000010a007824 */ /* 0x000fe400078e0211 */
[----:B------:R-:W-:Y:S02]  /*29f10*/  IMAD R2, R9, R7, RZ ;  /* 0x0000000709027224 */ /* 0x000fe400078e02ff */
[----:B------:R-:W2:Y:S01]  /*29f20*/  LDL R9, [R1+0x2c] ;  /* 0x00002c0001097983 */ /* 0x000ea20000100800 */
[----:B------:R-:W-:Y:S01]  /*29f30*/  IMAD.MOV.U32 R7, RZ, RZ, R14 ;  /* 0x000000ffff077224 */ /* 0x000fe200078e000e */
[----:B------:R-:W-:Y:S01]  /*29f40*/  ULDC.64 UR4, c[0x0][0x208] ;  /* 0x0000820000047ab9 */ /* 0x000fe20000000a00 */
[----:B------:R-:W-:Y:S01]  /*29f50*/  ISETP.GE.AND P2, PT, R0, R2, PT ;  /* 0x000000020000720c */ /* 0x000fe20003f46270 */
[----:B------:R-:W-:Y:S02]  /*29f60*/  IMAD.MOV.U32 R13, RZ, RZ, R3 ;  /* 0x000000ffff0d7224 */ /* 0x000fe400078e0003 */
[----:B------:R-:W-:-:S02]  /*29f70*/  IMAD.MOV.U32 R12, RZ, RZ, 0x1 ;  /* 0x00000001ff0c7424 */ /* 0x000fc400078e00ff */
[----:B------:R-:W-:-:S08]  /*29f80*/  VIADD R5, R0, 0x10 ;  /* 0x0000001000057836 */ /* 0x000fd00000000000 */
        /* <DEDUP_REMOVED lines=8> */
[----:B--2---:R0:W-:Y:S04]  /*2a010*/  @!P2 LDGSTS.E.BYPASS.LTC128B.128 [R9+0x14400], desc[UR4][R6.64], !P4 ;  /* 0x144000000609afae */ /* 0x0041e8000e101d44 */
[----:B------:R0:W-:Y:S04]  /*2a020*/  @!P2 LDGSTS.E.BYPASS.LTC128B.128 [R9+0x18400], desc[UR4][R6.64+0x80], !P3 ;  /* 0x184000800609afae */ /* 0x0001e8000d901d44 */
[----:B------:R0:W-:Y:S04]  /*2a030*/  @!P2 LDGSTS.E.BYPASS.LTC128B.128 [R9+0x1c400], desc[UR4][R6.64+0x100], !P0 ;  /* 0x1c4001000609afae */ /* 0x0001e8000c101d44 */
[----:B------:R0:W-:Y:S01]  /*2a040*/  @!P2 LDGSTS.E.BYPASS.LTC128B.128 [R9+0x20400], desc[UR4][R6.64+0x180], !P1 ;  /* 0x204001800609afae */ /* 0x0001e2000c901d44 */
[----:B------:R-:W-:-:S13]  /*2a050*/  ISETP.GE.AND P2, PT, R5, R2, PT ;  /* 0x000000020500720c */ /* 0x000fda0003f46270 */
[----:B0-----:R-:W-:Y:S05]  /*2a060*/  WARPSYNC.COLLECTIVE R15, `(.L_x_1089) ;  /* 0x000000000f087348 */ /* 0x001fea0003c00000 */
[----:B------:R1:W2:Y:S02]  /*2a070*/  SHFL.IDX P6, R14, R13, R12, R11 ;  /* 0x0000000c0d0e7389 */ /* 0x0002a400000c000b */
[----:B012---:R-:W-:Y:S01]  /*2a080*/  ENDCOLLECTIVE ;  /* 0x000000000000791b */ /* 0x007fe20003800000 */
.L_x_1089:
[----:B------:R-:W-:Y:S02]  /*2a090*/  IMAD.MOV.U32 R13, RZ, RZ, R4 ;  /* 0x000000ffff0d7224 */ /* 0x000fe400078e0004 */
[----:B------:R-:W-:-:S07]  /*2a0a0*/  IMAD.MOV.U32 R7, RZ, RZ, R14 ;  /* 0x000000ffff077224 */ /* 0x000fce00078e000e */
[----:B------:R-:W-:Y:S05]  /*2a0b0*/  WARPSYNC.COLLECTIVE R15, `(.L_x_1090) ;  /* 0x000000000f087348 */ /* 0x000fea0003c00000 */
[----:B------:R0:W1:Y:S02]  /*2a0c0*/  SHFL.IDX P6, R14, R13, R12, R11 ;  /* 0x0000000c0d0e7389 */ /* 0x00006400000c000b */
[----:B01----:R-:W-:Y:S01]  /*2a0d0*/  ENDCOLLECTIVE ;  /* 0x000000000000791b */ /* 0x003fe20003800000 */
.L_x_1090:
        /* <DEDUP_REMOVED lines=20> */
.L_x_1091:
[----:B------:R-:W-:Y:S02]  /*2a220*/  IMAD.MOV.U32 R13, RZ, RZ, R4 ;  /* 0x000000ffff0d7224 */ /* 0x000fe400078e0004 */
[----:B------:R-:W-:-:S07]  /*2a230*/  IMAD.MOV.U32 R7, RZ, RZ, R14 ;  /* 0x000000ffff077224 */ /* 0x000fce00078e000e */
[----:B------:R-:W-:Y:S05]  /*2a240*/  WARPSYNC.COLLECTIVE R15, `(.L_x_1092) ;  /* 0x000000000f087348 */ /* 0x000fea0003c00000 */
[----:B------:R0:W1:Y:S02]  /*2a250*/  SHFL.IDX P6, R14, R13, R12, R11 ;  /* 0x0000000c0d0e7389 */ /* 0x00006400000c000b */
[----:B01----:R-:W-:Y:S01]  /*2a260*/  ENDCOLLECTIVE ;  /* 0x000000000000791b */ /* 0x003fe20003800000 */
.L_x_1092:
[----:B------:R-:W-:Y:S01]  /*2a270*/  ULDC.64 UR4, c[0x0][0x208] ;  /* 0x0000820000047ab9 */ /* 0x000fe20000000a00 */
[----:B------:R-:W-:Y:S01]  /*2a280*/  MOV R13, R3 ;  /* 0x00000003000d7202 */ /* 0x000fe20000000f00 */
        /* <DEDUP_REMOVED lines=18> */
.L_x_1093:
[----:B------:R-:W-:Y:S02]  /*2a3b0*/  IMAD.MOV.U32 R13, RZ, RZ, R4 ;  /* 0x000000ffff0d7224 */ /* 0x000fe400078e0004 */
[----:B------:R-:W-:-:S07]  /*2a3c0*/  IMAD.MOV.U32 R7, RZ, RZ, R14 ;  /* 0x000000ffff077224 */ /* 0x000fce00078e000e */
[----:B------:R-:W-:Y:S05]  /*2a3d0*/  WARPSYNC.COLLECTIVE R15, `(.L_x_1094) ;  /* 0x000000000f087348 */ /* 0x000fea0003c00000 */
[----:B------:R0:W1:Y:S02]  /*2a3e0*/  SHFL.IDX P6, R14, R13, R12, R11 ;  /* 0x0000000c0d0e7389 */ /* 0x00006400000c000b */
[----:B01----:R-:W-:Y:S01]  /*2a3f0*/  ENDCOLLECTIVE ;  /* 0x000000000000791b */ /* 0x003fe20003800000 */
.L_x_1094:
        /* <DEDUP_REMOVED lines=20> */
.L_x_1095:
[----:B------:R-:W-:Y:S02]  /*2a540*/  IMAD.MOV.U32 R13, RZ, RZ, R4 ;  /* 0x000000ffff0d7224 */ /* 0x000fe400078e0004 */
[----:B------:R-:W-:-:S07]  /*2a550*/  IMAD.MOV.U32 R7, RZ, RZ, R14 ;  /* 0x000000ffff077224 */ /* 0x000fce00078e000e */
[----:B------:R-:W-:Y:S05]  /*2a560*/  WARPSYNC.COLLECTIVE R15, `(.L_x_1096) ;  /* 0x000000000f087348 */ /* 0x000fea0003c00000 */
[----:B------:R0:W1:Y:S02]  /*2a570*/  SHFL.IDX P6, R14, R13, R12, R11 ;  /* 0x0000000c0d0e7389 */ /* 0x00006400000c000b */
[----:B01----:R-:W-:Y:S01]  /*2a580*/  ENDCOLLECTIVE ;  /* 0x000000000000791b */ /* 0x003fe20003800000 */
.L_x_1096:
        /* <DEDUP_REMOVED lines=20> */
.L_x_1097:
[----:B------:R-:W-:Y:S02]  /*2a6d0*/  IMAD.MOV.U32 R13, RZ, RZ, R4 ;  /* 0x000000ffff0d7224 */ /* 0x000fe400078e0004 */
[----:B------:R-:W-:-:S07]  /*2a6e0*/  IMAD.MOV.U32 R7, RZ, RZ, R14 ;  /* 0x000000ffff077224 */ /* 0x000fce00078e000e */
[----:B------:R-:W-:Y:S05]  /*2a6f0*/  WARPSYNC.COLLECTIVE R15, `(.L_x_1098) ;  /* 0x000000000f087348 */ /* 0x000fea0003c00000 */
[----:B------:R0:W1:Y:S02]  /*2a700*/  SHFL.IDX P6, R14, R13, R12, R11 ;  /* 0x0000000c0d0e7389 */ /* 0x00006400000c000b */
[----:B01----:R-:W-:Y:S01]  /*2a710*/  ENDCOLLECTIVE ;  /* 0x000000000000791b */ /* 0x003fe20003800000 */
.L_x_1098:
        /* <DEDUP_REMOVED lines=20> */
.L_x_1099:
[----:B------:R-:W-:Y:S02]  /*2a860*/  IMAD.MOV.U32 R13, RZ, RZ, R4 ;  /* 0x000000ffff0d7224 */ /* 0x000fe400078e0004 */
[----:B------:R-:W-:-:S07]  /*2a870*/  IMAD.MOV.U32 R7, RZ, RZ, R14 ;  /* 0x000000ffff077224 */ /* 0x000fce00078e000e */
[----:B------:R-:W-:Y:S05]  /*2a880*/  WARPSYNC.COLLECTIVE R15, `(.L_x_1100) ;  /* 0x000000000f087348 */ /* 0x000fea0003c00000 */
[----:B------:R0:W1:Y:S02]  /*2a890*/  SHFL.IDX P6, R14, R13, R12, R11 ;  /* 0x0000000c0d0e7389 */ /* 0x00006400000c000b */
[----:B01----:R-:W-:Y:S01]  /*2a8a0*/  ENDCOLLECTIVE ;  /* 0x000000000000791b */ /* 0x003fe20003800000 */
.L_x_1100:
        /* <DEDUP_REMOVED lines=18> */
.L_x_1101:
[----:B------:R-:W-:Y:S02]  /*2a9d0*/  IMAD.MOV.U32 R13, RZ, RZ, R4 ;  /* 0x000000ffff0d7224 */ /* 0x000fe400078e0004 */
[----:B------:R-:W-:-:S07]  /*2a9e0*/  IMAD.MOV.U32 R5, RZ, RZ, R14 ;  /* 0x000000ffff057224 */ /* 0x000fce00078e000e */
[----:B------:R-:W-:Y:S05]  /*2a9f0*/  WARPSYNC.COLLECTIVE R15, `(.L_x_1102) ;  /* 0x000000000f087348 */ /* 0x000fea0003c00000 */
[----:B------:R0:W1:Y:S02]  /*2aa00*/  SHFL.IDX P6, R14, R13, R12, R11 ;  /* 0x0000000c0d0e7389 */ /* 0x00006400000c000b */
[----:B01----:R-:W-:Y:S01]  /*2aa10*/  ENDCOLLECTIVE ;  /* 0x000000000000791b */ /* 0x003fe20003800000 */
.L_x_1102:
[----:B------:R-:W-:Y:S01]  /*2aa20*/  IMAD.MOV.U32 R3, RZ, RZ, R14 ;  /* 0x000000ffff037224 */ /* 0x000fe200078e000e */
[----:B------:R-:W-:Y:S06]  /*2aa30*/  BRA `(.L_x_1103) ;  /* 0xffffffa000ec7947 */ /* 0x000fec000383ffff */
.L_x_949:
[----:B0-----:R-:W2:Y:S02]  /*2aa40*/  LDL R2, [R1+0x4] ;  /* 0x0000040001027983 */ /* 0x001ea40000100800 */
[----:B--2---:R0:W2:Y:S02]  /*2aa50*/  SYNCS.PHASECHK.TRANS64.TRYWAIT P0, [R2+URZ+0x38820], R0 ;  /* 0x03882000020075a7 */ /* 0x0040a4000800017f */
[----:B--2---:R-:W-:Y:S05]  /*2aa60*/  @!P0 NANOSLEEP.SYNCS 0x989680 ;  /* 0x009896800000895d */ /* 0x004fea0003900000 */
[----:B------:R-:W2:Y:S02]  /*2aa70*/  @!P0 SYNCS.PHASECHK.TRANS64 P0, [R2+URZ+0x38820], R0 ;  /* 0x03882000020085a7 */ /* 0x000ea4000800007f */
[----:B--2---:R-:W-:Y:S05]  /*2aa80*/  @!P0 BRA `(.L_x_949) ;  /* 0xfffffffc00ec8947 */ /* 0x004fea000383ffff */
[----:B------:R-:W-:Y:S05]  /*2aa90*/  BRA `(.L_x_1104) ;  /* 0xffffffa4006c7947 */ /* 0x000fea000383ffff */
.L_x_958:
[----:B--2---:R2:W3:Y:S02]  /*2aaa0*/  SYNCS.PHASECHK.TRANS64.TRYWAIT P0, [R3+URZ+0x38840], R2 ;  /* 0x03884002030075a7 */ /* 0x0044e4000800017f */
[----:B---3--:R-:W-:Y:S05]  /*2aab0*/  @!P0 NANOSLEEP.SYNCS 0x989680 ;  /* 0x009896800000895d */ /* 0x008fea0003900000 */
[----:B------:R-:W3:Y:S02]  /*2aac0*/  @!P0 SYNCS.PHASECHK.TRANS64 P0, [R3+URZ+0x38840], R2 ;  /* 0x03884002030085a7 */ /* 0x000ee4000800007f */
[----:B---3--:R-:W-:Y:S05]  /*2aad0*/  @!P0 BRA `(.L_x_958) ;  /* 0xfffffffc00f08947 */ /* 0x008fea000383ffff */
[----:B------:R-:W-:Y:S05]  /*2aae0*/  BRA `(.L_x_1105) ;  /* 0xffffffa8003c7947 */ /* 0x000fea000383ffff */
.L_x_966:
[----:B0-----:R0:W1:Y:S02]  /*2aaf0*/  SYNCS.PHASECHK.TRANS64.TRYWAIT P0, [R2+URZ+0x38860], R3 ;  /* 0x03886003020075a7 */ /* 0x001064000800017f */
[----:B-1----:R-:W-:Y:S05]  /*2ab00*/  @!P0 NANOSLEEP.SYNCS 0x989680 ;  /* 0x009896800000895d */ /* 0x002fea0003900000 */
[----:B------:R-:W1:Y:S02]  /*2ab10*/  @!P0 SYNCS.PHASECHK.TRANS64 P0, [R2+URZ+0x38860], R3 ;  /* 0x03886003020085a7 */ /* 0x000e64000800007f */
[----:B-1----:R-:W-:Y:S05]  /*2ab20*/  @!P0 BRA `(.L_x_966) ;  /* 0xfffffffc00f08947 */ /* 0x002fea000383ffff */
[----:B------:R-:W-:Y:S05]  /*2ab30*/  BRA `(.L_x_1106) ;  /* 0xffffffac00987947 */ /* 0x000fea000383ffff */
.L_x_978:
[----:B--2---:R2:W3:Y:S02]  /*2ab40*/  SYNCS.PHASECHK.TRANS64.TRYWAIT P0, [R3+URZ+0x38840], R2 ;  /* 0x03884002030075a7 */ /* 0x0044e4000800017f */
[----:B---3--:R-:W-:Y:S05]  /*2ab50*/  @!P0 NANOSLEEP.SYNCS 0x989680 ;  /* 0x009896800000895d */ /* 0x008fea0003900000 */
[----:B------:R-:W3:Y:S02]  /*2ab60*/  @!P0 SYNCS.PHASECHK.TRANS64 P0, [R3+URZ+0x38840], R2 ;  /* 0x03884002030085a7 */ /* 0x000ee4000800007f */
[----:B---3--:R-:W-:Y:S05]  /*2ab70*/  @!P0 BRA `(.L_x_978) ;  /* 0xfffffffc00f08947 */ /* 0x008fea000383ffff */
[----:B------:R-:W-:Y:S05]  /*2ab80*/  BRA `(.L_x_1107) ;  /* 0xffffffb400cc7947 */ /* 0x000fea000383ffff */
.L_x_986:
[----:B-1----:R1:W2:Y:S02]  /*2ab90*/  SYNCS.PHASECHK.TRANS64.TRYWAIT P0, [R2+URZ+0x38860], R3 ;  /* 0x03886003020075a7 */ /* 0x0022a4000800017f */
[----:B--2---:R-:W-:Y:S05]  /*2aba0*/  @!P0 NANOSLEEP.SYNCS 0x989680 ;  /* 0x009896800000895d */ /* 0x004fea0003900000 */
[----:B------:R-:W2:Y:S02]  /*2abb0*/  @!P0 SYNCS.PHASECHK.TRANS64 P0, [R2+URZ+0x38860], R3 ;  /* 0x03886003020085a7 */ /* 0x000ea4000800007f */
[----:B--2---:R-:W-:Y:S05]  /*2abc0*/  @!P0 BRA `(.L_x_986) ;  /* 0xfffffffc00f08947 */ /* 0x004fea000383ffff */
[----:B------:R-:W-:Y:S05]  /*2abd0*/  BRA `(.L_x_1108) ;  /* 0xffffffbc00287947 */ /* 0x000fea000383ffff */
.L_x_998:
[----:B---3--:R3:W4:Y:S02]  /*2abe0*/  SYNCS.PHASECHK.TRANS64.TRYWAIT P0, [R3+URZ+0x38840], R2 ;  /* 0x03884002030075a7 */ /* 0x008724000800017f */
[----:B----4-:R-:W-:Y:S05]  /*2abf0*/  @!P0 NANOSLEEP.SYNCS 0x989680 ;  /* 0x009896800000895d */ /* 0x010fea0003900000 */
[----:B------:R-:W4:Y:S02]  /*2ac00*/  @!P0 SYNCS.PHASECHK.TRANS64 P0, [R3+URZ+0x38840], R2 ;  /* 0x03884002030085a7 */ /* 0x000f24000800007f */
[----:B----4-:R-:W-:Y:S05]  /*2ac10*/  @!P0 BRA `(.L_x_998) ;  /* 0xfffffffc00f08947 */ /* 0x010fea000383ffff */
[----:B------:R-:W-:Y:S05]  /*2ac20*/  BRA `(.L_x_1109) ;  /* 0xffffffc400307947 */ /* 0x000fea000383ffff */
.L_x_1006:
[----:B-1----:R1:W2:Y:S02]  /*2ac30*/  SYNCS.PHASECHK.TRANS64.TRYWAIT P0, [R2+URZ+0x38860], R5 ;  /* 0x03886005020075a7 */ /* 0x0022a4000800017f */
[----:B--2---:R-:W-:Y:S05]  /*2ac40*/  @!P0 NANOSLEEP.SYNCS 0x989680 ;  /* 0x009896800000895d */ /* 0x004fea0003900000 */
[----:B------:R-:W2:Y:S02]  /*2ac50*/  @!P0 SYNCS.PHASECHK.TRANS64 P0, [R2+URZ+0x38860], R5 ;  /* 0x03886005020085a7 */ /* 0x000ea4000800007f */
[----:B--2---:R-:W-:Y:S05]  /*2ac60*/  @!P0 BRA `(.L_x_1006) ;  /* 0xfffffffc00f08947 */ /* 0x004fea000383ffff */
[----:B------:R-:W-:Y:S05]  /*2ac70*/  BRA `(.L_x_1110) ;  /* 0xffffffc800887947 */ /* 0x000fea000383ffff */
.L_x_1020:
[----:B0-----:R0:W2:Y:S02]  /*2ac80*/  SYNCS.PHASECHK.TRANS64.TRYWAIT P0, [R2+URZ+0x38860], R0 ;  /* 0x03886000020075a7 */ /* 0x0010a4000800017f */
[----:B--2---:R-:W-:Y:S05]  /*2ac90*/  @!P0 NANOSLEEP.SYNCS 0x989680 ;  /* 0x009896800000895d */ /* 0x004fea0003900000 */
[----:B------:R-:W2:Y:S02]  /*2aca0*/  @!P0 SYNCS.PHASECHK.TRANS64 P0, [R2+URZ+0x38860], R0 ;  /* 0x03886000020085a7 */ /* 0x000ea4000800007f */
[----:B--2---:R-:W-:Y:S05]  /*2acb0*/  @!P0 BRA `(.L_x_1020) ;  /* 0xfffffffc00f08947 */ /* 0x004fea000383ffff */
[----:B------:R-:W-:Y:S05]  /*2acc0*/  BRA `(.L_x_1111) ;  /* 0xffffffd000707947 */ /* 0x000fea000383ffff */
.L_x_1030:
[----:B------:R-:W-:Y:S01]  /*2acd0*/  BSSY B0, `(.L_x_1112) ;  /* 0x0000008000007945 */ /* 0x000fe20003800000 */
[----:B------:R-:W-:Y:S02]  /*2ace0*/  IMAD.MOV.U32 R13, RZ, RZ, R16 ;  /* 0x000000ffff0d7224 */ /* 0x000fe400078e0010 */
[----:B------:R-:W-:Y:S02]  /*2acf0*/  IMAD.MOV.U32 R12, RZ, RZ, RZ ;  /* 0x000000ffff0c7224 */ /* 0x000fe400078e00ff */
[----:B------:R-:W-:Y:S02]  /*2ad00*/  IMAD.MOV.U32 R11, RZ, RZ, 0x1f ;  /* 0x0000001fff0b7424 */ /* 0x000fe400078e00ff */
[----:B------:R-:W-:-:S07]  /*2ad10*/  IMAD.MOV.U32 R15, RZ, RZ, -0x1 ;  /* 0xffffffffff0f7424 */ /* 0x000fce00078e00ff */
[----:B01--4-:R-:W-:Y:S05]  /*2ad20*/  WARPSYNC.COLLECTIVE R15, `(.L_x_1113) ;  /* 0x000000000f087348 */ /* 0x013fea0003c00000 */
[----:B------:R2:W3:Y:S02]  /*2ad30*/  SHFL.IDX P6, R14, R13, R12, R11 ;  /* 0x0000000c0d0e7389 */ /* 0x0004e400000c000b */
[----:B01234-:R-:W-:Y:S01]  /*2ad40*/  ENDCOLLECTIVE ;  /* 0x000000000000791b */ /* 0x01ffe20003800000 */
.L_x_1113:
[----:B------:R-:W-:Y:S05]  /*2ad50*/  BSYNC B0 ;  /* 0x0000000000007941 */ /* 0x000fea0003800000 */
.L_x_1112:
[----:B------:R-:W-:Y:S01]  /*2ad60*/  IMAD.MOV.U32 R13, RZ, RZ, R16 ;  /* 0x000000ffff0d7224 */ /* 0x000fe200078e0010 */
[----:B------:R-:W-:Y:S01]  /*2ad70*/  LOP3.LUT P1, RZ, R8, 0x1, RZ, 0xc0, !PT ;  /* 0x0000000108ff7812 */ /* 0x000fe2000782c0ff */
[----:B------:R-:W-:Y:S02]  /*2ad80*/  IMAD.MOV.U32 R12, RZ, RZ, 0x1 ;  /* 0x00000001ff0c7424 */ /* 0x000fe400078e00ff */
[----:B------:R-:W-:Y:S02]  /*2ad90*/  IMAD.MOV.U32 R11, RZ, RZ, 0x1f ;  /* 0x0000001fff0b7424 */ /* 0x000fe400078e00ff */
[----:B------:R-:W-:Y:S02]  /*2ada0*/  IMAD.MOV.U32 R15, RZ, RZ, -0x1 ;  /* 0xffffffffff0f7424 */ /* 0x000fe400078e00ff */
[----:B------:R-:W-:Y:S02]  /*2adb0*/  IMAD.IADD R5, R19, 0x1, R7 ;  /* 0x0000000113057824 */ /* 0x000fe400078e0207 */
[----:B------:R-:W-:-:S07]  /*2adc0*/  IMAD.MOV.U32 R0, RZ, RZ, R14 ;  /* 0x000000ffff007224 */ /* 0x000fce00078e000e */
[----:B------:R-:W-:Y:S05]  /*2add0*/  WARPSYNC.COLLECTIVE R15, `(.L_x_1114) ;  /* 0x000000000f087348 */ /* 0x000fea0003c00000 */
[----:B------:R0:W1:Y:S02]  /*2ade0*/  SHFL.IDX P6, R14, R13, R12, R11 ;  /* 0x0000000c0d0e7389 */ /* 0x00006400000c000b */
[----:B01----:R-:W-:Y:S01]  /*2adf0*/  ENDCOLLECTIVE ;  /* 0x000000000000791b */ /* 0x003fe20003800000 */
.L_x_1114:
        /* <DEDUP_REMOVED lines=9> */
[C---:B------:R-:W-:Y:S01]  /*2ae90*/  ISETP.GE.U32.AND P3, PT, R7.reuse, 0x10, PT ;  /* 0x000000100700780c */ /* 0x040fe20003f66070 */
[----:B0-----:R-:W-:Y:S02]  /*2aea0*/  IMAD.MOV.U32 R2, RZ, RZ, RZ ;  /* 0x000000ffff027224 */ /* 0x001fe400078e00ff */
[----:B--2---:R-:W-:Y:S01]  /*2aeb0*/  @!P0 IMAD.MOV.U32 R2, RZ, RZ, R3 ;  /* 0x000000ffff028224 */ /* 0x004fe200078e0003 */
[----:B------:R-:W-:-:S03]  /*2aec0*/  ISETP.GE.U32.AND P0, PT, R7, 0x2, PT ;  /* 0x000000020700780c */ /* 0x000fc60003f06070 */
[----:B------:R-:W-:-:S10]  /*2aed0*/  IMAD.MOV.U32 R13, RZ, RZ, R2 ;  /* 0x000000ffff0d7224 */ /* 0x000fd400078e0002 */
[----:B------:R-:W-:Y:S05]  /*2aee0*/  WARPSYNC.COLLECTIVE R15, `(.L_x_1115) ;  /* 0x000000000f087348 */ /* 0x000fea0003c00000 */
[----:B------:R0:W1:Y:S02]  /*2aef0*/  SHFL.UP P6, R14, R13, R12, R11 ;  /* 0x0400000c0d0e7389 */ /* 0x00006400000c000b */
[----:B01----:R-:W-:Y:S01]  /*2af00*/  ENDCOLLECTIVE ;  /* 0x000000000000791b */ /* 0x003fe20003800000 */
.L_x_1115:
[----:B------:R-:W-:Y:S02]  /*2af10*/  IMAD.MOV.U32 R12, RZ, RZ, 0x2 ;  /* 0x00000002ff0c7424 */ /* 0x000fe400078e00ff */
[----:B------:R-:W-:-:S05]  /*2af20*/  IMAD.MOV.U32 R3, RZ, RZ, R14 ;  /* 0x000000ffff037224 */ /* 0x000fca00078e000e */
[----:B------:R-:W-:Y:S02]  /*2af30*/  SEL R3, R3, RZ, P1 ;  /* 0x000000ff03037207 */ /* 0x000fe40000800000 */
[----:B------:R-:W-:-:S03]  /*2af40*/  ISETP.GE.U32.AND P1, PT, R7, 0x4, PT ;  /* 0x000000040700780c */ /* 0x000fc60003f26070 */
[----:B------:R-:W-:-:S04]  /*2af50*/  IMAD.IADD R3, R2, 0x1, R3 ;  /* 0x0000000102037824 */ /* 0x000fc800078e0203 */
[----:B------:R-:W-:-:S07]  /*2af60*/  IMAD.MOV.U32 R13, RZ, RZ, R3 ;  /* 0x000000ffff0d7224 */ /* 0x000fce00078e0003 */
[----:B------:R-:W-:Y:S05]  /*2af70*/  WARPSYNC.COLLECTIVE R15, `(.L_x_1116) ;  /* 0x000000000f087348 */ /* 0x000fea0003c00000 */
[----:B------:R0:W1:Y:S02]  /*2af80*/  SHFL.UP P6, R14, R13, R12, R11 ;  /* 0x0400000c0d0e7389 */ /* 0x00006400000c000b */
[----:B01----:R-:W-:Y:S01]  /*2af90*/  ENDCOLLECTIVE ;  /* 0x000000000000791b */ /* 0x003fe20003800000 */
.L_x_1116:
[----:B------:R-:W-:Y:S02]  /*2afa0*/  IMAD.MOV.U32 R12, RZ, RZ, 0x4 ;  /* 0x00000004ff0c7424 */ /* 0x000fe400078e00ff */
[----:B------:R-:W-:-:S05]  /*2afb0*/  IMAD.MOV.U32 R5, RZ, RZ, R14 ;  /* 0x000000ffff057224 */ /* 0x000fca00078e000e */
[----:B------:R-:W-:-:S05]  /*2afc0*/  SEL R5, R5, RZ, P0 ;  /* 0x000000ff05057207 */ /* 0x000fca0000000000 */
[----:B------:R-:W-:-:S05]  /*2afd0*/  IMAD.IADD R3, R3, 0x1, R5 ;  /* 0x0000000103037824 */ /* 0x000fca00078e0205 */
[----:B------:R-:W-:-:S07]  /*2afe0*/  MOV R13, R3 ;  /* 0x00000003000d7202 */ /* 0x000fce0000000f00 */
[----:B------:R-:W-:Y:S05]  /*2aff0*/  WARPSYNC.COLLECTIVE R15, `(.L_x_1117) ;  /* 0x000000000f087348 */ /* 0x000fea0003c00000 */
[----:B------:R0:W1:Y:S02]  /*2b000*/  SHFL.UP P6, R14, R13, R12, R11 ;  /* 0x0400000c0d0e7389 */ /* 0x00006400000c000b */
[----:B01----:R-:W-:Y:S01]  /*2b010*/  ENDCOLLECTIVE ;  /* 0x000000000000791b */ /* 0x003fe20003800000 */
.L_x_1117:
        /* <DEDUP_REMOVED lines=8> */
.L_x_1118:
        /* <DEDUP_REMOVED lines=8> */
.L_x_1119:
        /* <DEDUP_REMOVED lines=9> */
.L_x_1120:
[----:B------:R-:W-:Y:S01]  /*2b1b0*/  IMAD.MOV.U32 R6, RZ, RZ, R14 ;  /* 0x000000ffff067224 */ /* 0x000fe200078e000e */
[----:B------:R-:W-:Y:S06]  /*2b1c0*/  BRA `(.L_x_1121) ;  /* 0xffffffd400887947 */ /* 0x000fec000383ffff */
.L_x_1035:
[----:B------:R-:W-:Y:S01]  /*2b1d0*/  BSSY B0, `(.L_x_1122) ;  /* 0x0000008000007945 */ /* 0x000fe20003800000 */
[----:B-----5:R-:W-:Y:S02]  /*2b1e0*/  IMAD.MOV.U32 R13, RZ, RZ, R2 ;  /* 0x000000ffff0d7224 */ /* 0x020fe400078e0002 */
[----:B------:R-:W-:Y:S02]  /*2b1f0*/  IMAD.MOV.U32 R12, RZ, RZ, 0x1 ;  /* 0x00000001ff0c7424 */ /* 0x000fe400078e00ff */
[----:B------:R-:W-:Y:S02]  /*2b200*/  IMAD.MOV.U32 R11, RZ, RZ, RZ ;  /* 0x000000ffff0b7224 */ /* 0x000fe400078e00ff */
[----:B------:R-:W-:-:S07]  /*2b210*/  IMAD.MOV.U32 R15, RZ, RZ, -0x1 ;  /* 0xffffffffff0f7424 */ /* 0x000fce00078e00ff */
[----:B01--4-:R-:W-:Y:S05]  /*2b220*/  WARPSYNC.COLLECTIVE R15, `(.L_x_1123) ;  /* 0x000000000f087348 */ /* 0x013fea0003c00000 */
[----:B------:R2:W3:Y:S02]  /*2b230*/  SHFL.UP P6, R14, R13, R12, R11 ;  /* 0x0400000c0d0e7389 */ /* 0x0004e400000c000b */
[----:B01234-:R-:W-:Y:S01]  /*2b240*/  ENDCOLLECTIVE ;  /* 0x000000000000791b */ /* 0x01ffe20003800000 */
.L_x_1123:
[----:B------:R-:W-:Y:S05]  /*2b250*/  BSYNC B0 ;  /* 0x0000000000007941 */ /* 0x000fea0003800000 */
.L_x_1122:
[----:B------:R-:W2:Y:S01]  /*2b260*/  LDL R3, [R1+0x8] ;  /* 0x0000080001037983 */ /* 0x000ea20000100800 */
[----:B------:R-:W-:Y:S02]  /*2b270*/  IMAD.MOV.U32 R12, RZ, RZ, 0x2 ;  /* 0x00000002ff0c7424 */ /* 0x000fe400078e00ff */
[----:B------:R-:W-:Y:S02]  /*2b280*/  IMAD.MOV.U32 R11, RZ, RZ, RZ ;  /* 0x000000ffff0b7224 */ /* 0x000fe400078e00ff */
[----:B------:R-:W-:Y:S01]  /*2b290*/  IMAD.MOV.U32 R15, RZ, RZ, -0x1 ;  /* 0xffffffffff0f7424 */ /* 0x000fe200078e00ff */
[----:B--2---:R-:W-:Y:S01]  /*2b2a0*/  LOP3.LUT P4, RZ, R3, 0x1, RZ, 0xc0, !PT ;  /* 0x0000000103ff7812 */ /* 0x004fe2000788c0ff */
[----:B------:R-:W-:-:S05]  /*2b2b0*/  IMAD.MOV.U32 R3, RZ, RZ, R14 ;  /* 0x000000ffff037224 */ /* 0x000fca00078e000e */
[----:B------:R-:W-:-:S05]  /*2b2c0*/  SEL R3, R3, RZ, P4 ;  /* 0x000000ff03037207 */ /* 0x000fca0002000000 */
[----:B------:R-:W-:-:S04]  /*2b2d0*/  IMAD.IADD R3, R2, 0x1, R3 ;  /* 0x0000000102037824 */ /* 0x000fc800078e0203 */
[----:B------:R-:W-:-:S07]  /*2b2e0*/  IMAD.MOV.U32 R13, RZ, RZ, R3 ;  /* 0x000000ffff0d7224 */ /* 0x000fce00078e0003 */
[----:B------:R-:W-:Y:S05]  /*2b2f0*/  WARPSYNC.COLLECTIVE R15, `(.L_x_1124) ;  /* 0x000000000f087348 */ /* 0x000fea0003c00000 */
[----:B------:R0:W1:Y:S02]  /*2b300*/  SHFL.UP P6, R14, R13, R12, R11 ;  /* 0x0400000c0d0e7389 */ /* 0x00006400000c000b */
[----:B01----:R-:W-:Y:S01]  /*2b310*/  ENDCOLLECTIVE ;  /* 0x000000000000791b */ /* 0x003fe20003800000 */
.L_x_1124:
        /* <DEDUP_REMOVED lines=8> */
.L_x_1125:
        /* <DEDUP_REMOVED lines=8> */
.L_x_1126:
        /* <DEDUP_REMOVED lines=8> */
.L_x_1127:
        /* <DEDUP_REMOVED lines=9> */
.L_x_1128:
[----:B------:R-:W-:Y:S01]  /*2b530*/  IMAD.MOV.U32 R6, RZ, RZ, R14 ;  /* 0x000000ffff067224 */ /* 0x000fe200078e000e */
[----:B------:R-:W-:Y:S06]  /*2b540*/  BRA `(.L_x_1129) ;  /* 0xffffffd4004c7947 */ /* 0x000fec000383ffff */
.L_x_1037:
[----:B------:R-:W-:Y:S01]  /*2b550*/  BSSY B0, `(.L_x_1130) ;  /* 0x0000006000007945 */ /* 0x000fe20003800000 */
[----:B------:R-:W-:Y:S01]  /*2b560*/  PLOP3.LUT P6, PT, P6, PT, PT, 0x8, 0x0 ;  /* 0x000000000000781c */ /* 0x000fe200037ce170 */
[----:B------:R-:W-:-:S12]  /*2b570*/  IMAD.MOV.U32 R15, RZ, RZ, -0x1 ;  /* 0xffffffffff0f7424 */ /* 0x000fd800078e00ff */
[----:B0---4-:R-:W-:Y:S05]  /*2b580*/  WARPSYNC.COLLECTIVE R15, `(.L_x_1131) ;  /* 0x000000000f087348 */ /* 0x011fea0003c00000 */
[----:B------:R-:W-:Y:S01]  /*2b590*/  VOTE.ANY R14, PT, P6 ;  /* 0x00000000000e7806 */ /* 0x000fe200030e0100 */
[----:B0---4-:R-:W-:Y:S06]  /*2b5a0*/  ENDCOLLECTIVE ;  /* 0x000000000000791b */ /* 0x011fec0003800000 */
.L_x_1131:
[----:B------:R-:W-:Y:S05]  /*2b5b0*/  BSYNC B0 ;  /* 0x0000000000007941 */ /* 0x000fea0003800000 */
.L_x_1130:
        /* <DEDUP_REMOVED lines=9> */
.L_x_1132:
[----:B------:R-:W-:Y:S01]  /*2b650*/  IMAD.MOV.U32 R17, RZ, RZ, R14 ;  /* 0x000000ffff117224 */ /* 0x000fe200078e000e */
[----:B------:R-:W-:Y:S06]  /*2b660*/  BRA `(.L_x_1133) ;  /* 0xffffffd4003c7947 */ /* 0x000fec000383ffff */
.L_x_1039:
[----:B------:R-:W-:Y:S01]  /*2b670*/  BSSY B0, `(.L_x_1134) ;  /* 0x0000007000007945 */ /* 0x000fe20003800000 */
[----:B------:R-:W-:Y:S02]  /*2b680*/  IMAD.MOV.U32 R13, RZ, RZ, R5 ;  /* 0x000000ffff0d7224 */ /* 0x000fe400078e0005 */
[----:B------:R-:W-:Y:S02]  /*2b690*/  IMAD.MOV.U32 R11, RZ, RZ, 0x1f ;  /* 0x0000001fff0b7424 */ /* 0x000fe400078e00ff */
[----:B------:R-:W-:-:S07]  /*2b6a0*/  IMAD.MOV.U32 R15, RZ, RZ, -0x1 ;  /* 0xffffffffff0f7424 */ /* 0x000fce00078e00ff */
[----:B0-2-4-:R-:W-:Y:S05]  /*2b6b0*/  WARPSYNC.COLLECTIVE R15, `(.L_x_1135) ;  /* 0x000000000f087348 */ /* 0x015fea0003c00000 */
[----:B------:R1:W3:Y:S02]  /*2b6c0*/  SHFL.IDX P6, R14, R13, R12, R11 ;  /* 0x0000000c0d0e7389 */ /* 0x0002e400000c000b */
[----:B01234-:R-:W-:Y:S01]  /*2b6d0*/  ENDCOLLECTIVE ;  /* 0x000000000000791b */ /* 0x01ffe20003800000 */
.L_x_1135:
[----:B------:R-:W-:Y:S05]  /*2b6e0*/  BSYNC B0 ;  /* 0x0000000000007941 */ /* 0x000fea0003800000 */
.L_x_1134:
[----:B------:R-:W-:Y:S01]  /*2b6f0*/  IMAD.MOV.U32 R2, RZ, RZ, R14 ;  /* 0x000000ffff027224 */ /* 0x000fe200078e000e */
[----:B------:R-:W-:Y:S06]  /*2b700*/  BRA `(.L_x_1038) ;  /* 0xffffffd400307947 */ /* 0x000fec000383ffff */
.L_x_1043:
[----:B0-----:R0:W1:Y:S02]  /*2b710*/  SYNCS.PHASECHK.TRANS64.TRYWAIT P0, [R0+URZ+0x38820], R3 ;  /* 0x03882003000075a7 */ /* 0x001064000800017f */
[----:B-1----:R-:W-:Y:S05]  /*2b720*/  @!P0 NANOSLEEP.SYNCS 0x989680 ;  /* 0x009896800000895d */ /* 0x002fea0003900000 */
[----:B------:R-:W1:Y:S02]  /*2b730*/  @!P0 SYNCS.PHASECHK.TRANS64 P0, [R0+URZ+0x38820], R3 ;  /* 0x03882003000085a7 */ /* 0x000e64000800007f */
[----:B-1----:R-:W-:Y:S05]  /*2b740*/  @!P0 BRA `(.L_x_1043) ;  /* 0xfffffffc00f08947 */ /* 0x002fea000383ffff */
[----:B------:R-:W-:Y:S05]  /*2b750*/  BRA `(.L_x_1136) ;  /* 0xffffffd800207947 */ /* 0x000fea000383ffff */
.L_x_1044:
        /* <DEDUP_REMOVED lines=8> */
[----:B0---4-:R-:W-:Y:S05]  /*2b7e0*/  WARPSYNC.COLLECTIVE R15, `(.L_x_1138) ;  /* 0x000000000f087348 */ /* 0x011fea0003c00000 */
[----:B------:R1:W2:Y:S02]  /*2b7f0*/  SHFL.IDX P6, R14, R13, R12, R11 ;  /* 0x0000000c0d0e7389 */ /* 0x0002a400000c000b */
[----:B012-4-:R-:W-:Y:S01]  /*2b800*/  ENDCOLLECTIVE ;  /* 0x000000000000791b */ /* 0x017fe20003800000 */
.L_x_1138:
[----:B------:R-:W-:Y:S05]  /*2b810*/  BSYNC B0 ;  /* 0x0000000000007941 */ /* 0x000fea0003800000 */
.L_x_1137:
[----:B------:R-:W-:Y:S05]  /*2b820*/  BRA `(.L_x_1139) ;  /* 0xffffffd800087947 */ /* 0x000fea000383ffff */
.L_x_1045:
[----:B------:R-:W-:Y:S01]  /*2b830*/  BSSY B0, `(.L_x_1140) ;  /* 0x0000006000007945 */ /* 0x000fe20003800000 */
[----:B------:R-:W-:-:S07]  /*2b840*/  IMAD.MOV.U32 R15, RZ, RZ, -0x1 ;  /* 0xffffffffff0f7424 */ /* 0x000fce00078e00ff */
[----:B01--4-:R-:W-:Y:S05]  /*2b850*/  WARPSYNC.COLLECTIVE R15, `(.L_x_1141) ;  /* 0x000000000f0c7348 */ /* 0x013fea0003c00000 */
[----:B------:R-:W-:Y:S02]  /*2b860*/  ELECT P6, UR62, PT ;  /* 0x00000000003e782f */ /* 0x000fe400038c0000 */
[----:B------:R-:W-:Y:S01]  /*2b870*/  MOV R14, UR62 ;  /* 0x0000003e000e7c02 */ /* 0x000fe20008000f00 */
[----:B01--4-:R-:W-:Y:S10]  /*2b880*/  ENDCOLLECTIVE ;  /* 0x000000000000791b */ /* 0x013ff40003800000 */
.L_x_1141:
[----:B------:R-:W-:Y:S05]  /*2b890*/  BSYNC B0 ;  /* 0x0000000000007941 */ /* 0x000fea0003800000 */
.L_x_1140:
[----:B------:R-:W-:Y:S05]  /*2b8a0*/  BRA `(.L_x_1142) ;  /* 0xffffffd400fc7947 */ /* 0x000fea000383ffff */
.L_x_1047:
[----:B0-----:R0:W1:Y:S02]  /*2b8b0*/  SYNCS.PHASECHK.TRANS64.TRYWAIT P0, [R6+URZ], R5 ;  /* 0x00000005060075a7 */ /* 0x001064000800017f */
[----:B-1----:R-:W-:Y:S05]  /*2b8c0*/  @!P0 NANOSLEEP.SYNCS 0x989680 ;  /* 0x009896800000895d */ /* 0x002fea0003900000 */
[----:B------:R-:W1:Y:S02]  /*2b8d0*/  @!P0 SYNCS.PHASECHK.TRANS64 P0, [R6+URZ], R5 ;  /* 0x00000005060085a7 */ /* 0x000e64000800007f */
[----:B-1----:R-:W-:Y:S05]  /*2b8e0*/  @!P0 BRA `(.L_x_1047) ;  /* 0xfffffffc00f08947 */ /* 0x002fea000383ffff */
[----:B------:R-:W-:Y:S05]  /*2b8f0*/  BRA `(.L_x_1143) ;  /* 0xffffffd800387947 */ /* 0x000fea000383ffff */
.L_x_1048:
[----:B-1----:R1:W2:Y:S02]  /*2b900*/  SYNCS.PHASECHK.TRANS64.TRYWAIT P0, [R7+URZ], R2 ;  /* 0x00000002070075a7 */ /* 0x0022a4000800017f */
[----:B--2---:R-:W-:Y:S05]  /*2b910*/  @!P0 NANOSLEEP.SYNCS 0x989680 ;  /* 0x009896800000895d */ /* 0x004fea0003900000 */
[----:B------:R-:W2:Y:S02]  /*2b920*/  @!P0 SYNCS.PHASECHK.TRANS64 P0, [R7+URZ], R2 ;  /* 0x00000002070085a7 */ /* 0x000ea4000800007f */
[----:B--2---:R-:W-:Y:S05]  /*2b930*/  @!P0 BRA `(.L_x_1048) ;  /* 0xfffffffc00f08947 */ /* 0x004fea000383ffff */
[----:B------:R-:W-:Y:S05]  /*2b940*/  BRA `(.L_x_1144) ;  /* 0xffffffd8002c7947 */ /* 0x000fea000383ffff */
.L_x_1050:
[----:B--2---:R2:W3:Y:S02]  /*2b950*/  SYNCS.PHASECHK.TRANS64.TRYWAIT P0, [R4+URZ], R5 ;  /* 0x00000005040075a7 */ /* 0x0044e4000800017f */
[----:B---3--:R-:W-:Y:S05]  /*2b960*/  @!P0 NANOSLEEP.SYNCS 0x989680 ;  /* 0x009896800000895d */ /* 0x008fea0003900000 */
[----:B------:R-:W3:Y:S02]  /*2b970*/  @!P0 SYNCS.PHASECHK.TRANS64 P0, [R4+URZ], R5 ;  /* 0x00000005040085a7 */ /* 0x000ee4000800007f */
[----:B---3--:R-:W-:Y:S05]  /*2b980*/  @!P0 BRA `(.L_x_1050) ;  /* 0xfffffffc00f08947 */ /* 0x008fea000383ffff */
[----:B------:R-:W-:Y:S05]  /*2b990*/  BRA `(.L_x_1145) ;  /* 0xffffffd800347947 */ /* 0x000fea000383ffff */
.L_x_1146:
        /* <DEDUP_REMOVED lines=14> */
.L_x_15291:


//--------------------- .text._ZN7cutlass13device_kernelIN5flash11enable_sm90INS1_16FlashAttnFwdSm90INS1_25CollectiveMainloopFwdSm90ILi2EN4cute5tupleIJNS5_1CILi1EEES8_S8_EEENS6_IJNS7_ILi128EEENS7_ILi64EEENS7_ILi256EEEEEELi256ENS_10bfloat16_tEfNS_4arch4Sm90ELb0ELb1ELb1ELb0ELb0ELb0ELb0ELb1ELb1ELb1ELb0ELb0EEENS1_21CollectiveEpilogueFwdINS6_IJSA_SC_SB_EEES9_SE_SG_Li256ELb0ELb1ELb0ELb0EEENS1_30DynamicPersistentTileSchedulerILi256ELi128ELb0ELb1ELb1EEEEEEEEEvNT_6ParamsE --------------------------
	.section	.text._ZN7cutlass13device_kernelIN5flash11enable_sm90INS1_16FlashAttnFwdSm90INS1_25CollectiveMainloopFwdSm90ILi2EN4cute5tupleIJNS5_1CILi1EEES8_S8_EEENS6_IJNS7_ILi128EEENS7_ILi64EEENS7_ILi256EEEEEELi256ENS_10bfloat16_tEfNS_4arch4Sm90ELb0ELb1ELb1ELb0ELb0ELb0ELb0ELb1ELb1ELb1ELb0ELb0EEENS1_21CollectiveEpilogueFwdINS6_IJSA_SC_SB_EEES9_SE_SG_Li256ELb0ELb1ELb0ELb0EEENS1_30DynamicPersistentTileSchedulerILi256ELi128ELb0ELb1ELb1EEEEEEEEEvNT_6ParamsE,"ax",@progbits
	.align	128
.text._ZN7cutlass13device_kernelIN5flash11enable_sm90INS1_16FlashAttnFwdSm90INS1_25CollectiveMainloopFwdSm90ILi2EN4cute5tupleIJNS5_1CILi1EEES8_S8_EEENS6_IJNS7_ILi128EEENS7_ILi64EEENS7_ILi256EEEEEELi256ENS_10bfloat16_tEfNS_4arch4Sm90ELb0ELb1ELb1ELb0ELb0ELb0ELb0ELb1ELb1ELb1ELb0ELb0EEENS1_21CollectiveEpilogueFwdINS6_IJSA_SC_SB_EEES9_SE_SG_Li256ELb0ELb1ELb0ELb0EEENS1_30DynamicPersistentTileSchedulerILi256ELi128ELb0ELb1ELb1EEEEEEEEEvNT_6ParamsE:
        .type           _ZN7cutlass13device_kernelIN5flash11enable_sm90INS1_16FlashAttnFwdSm90INS1_25CollectiveMainloopFwdSm90ILi2EN4cute5tupleIJNS5_1CILi1EEES8_S8_EEENS6_IJNS7_ILi128EEENS7_ILi64EEENS7_ILi256EEEEEELi256ENS_10bfloat16_tEfNS_4arch4Sm90ELb0ELb1ELb1ELb0ELb0ELb0ELb0ELb1ELb1ELb1ELb0ELb0EEENS1_21CollectiveEpilogueFwdINS6_IJSA_SC_SB_EEES9_SE_SG_Li256ELb0ELb1ELb0ELb0EEENS1_30DynamicPersistentTileSchedulerILi256ELi128ELb0ELb1ELb1EEEEEEEEEvNT_6ParamsE,@function
        .size           _ZN7cutlass13device_kernelIN5flash11enable_sm90INS1_16FlashAttnFwdSm90INS1_25CollectiveMainloopFwdSm90ILi2EN4cute5tupleIJNS5_1CILi1EEES8_S8_EEENS6_IJNS7_ILi128EEENS7_ILi64EEENS7_ILi256EEEEEELi256ENS_10bfloat16_tEfNS_4arch4Sm90ELb0ELb1ELb1ELb0ELb0ELb0ELb0ELb1ELb1ELb1ELb0ELb0EEENS1_21CollectiveEpilogueFwdINS6_IJSA_SC_SB_EEES9_SE_SG_Li256ELb0ELb1ELb0ELb0EEENS1_30DynamicPersistentTileSchedulerILi256ELi128ELb0ELb1ELb1EEEEEEEEEvNT_6ParamsE,(.L_x_15292 - _ZN7cutlass13device_kernelIN5flash11enable_sm90INS1_16FlashAttnFwdSm90INS1_25CollectiveMainloopFwdSm90ILi2EN4cute5tupleIJNS5_1CILi1EEES8_S8_EEENS6_IJNS7_ILi128EEENS7_ILi64EEENS7_ILi256EEEEEELi256ENS_10bfloat16_tEfNS_4arch4Sm90ELb0ELb1ELb1ELb0ELb0ELb0ELb0ELb1ELb1ELb1ELb0ELb0EEENS1_21CollectiveEpilogueFwdINS6_IJSA_SC_SB_EEES9_SE_SG_Li256ELb0ELb1ELb0ELb0EEENS1_30DynamicPersistentTileSchedulerILi256ELi128ELb0ELb1ELb1EEEEEEEEEvNT_6ParamsE)
        .other          _ZN7cutlass13device_kernelIN5flash11enable_sm90INS1_16FlashAttnFwdSm90INS1_25CollectiveMainloopFwdSm90ILi2EN4cute5tupleIJNS5_1CILi1EEES8_S8_EEENS6_IJNS7_ILi128EEENS7_ILi64EEENS7_ILi256EEEEEELi256ENS_10bfloat16_tEfNS_4arch4Sm90ELb0ELb1ELb1ELb0ELb0ELb0ELb0ELb1ELb1ELb1ELb0ELb0EEENS1_21CollectiveEpilogueFwdINS6_IJSA_SC_SB_EEES9_SE_SG_Li256ELb0ELb1ELb0ELb0EEENS1_30DynamicPersistentTileSchedulerILi256ELi128ELb0ELb1ELb1EEEEEEEEEvNT_6ParamsE,@"STO_CUDA_ENTRY STV_DEFAULT"
_ZN7cutlass13device_kernelIN5flash11enable_sm90INS1_16FlashAttnFwdSm90INS1_25CollectiveMainloopFwdSm90ILi2EN4cute5tupleIJNS5_1CILi1EEES8_S8_EEENS6_IJNS7_ILi128EEENS7_ILi64EEENS7_ILi256EEEEEELi256ENS_10bfloat16_tEfNS_4arch4Sm90ELb0ELb1ELb1ELb0ELb0ELb0ELb0ELb1ELb1ELb1ELb0ELb0EEENS1_21CollectiveEpilogueFwdINS6_IJSA_SC_SB_EEES9_SE_SG_Li256ELb0ELb1ELb0ELb0EEENS1_30DynamicPersistentTileSchedulerILi256ELi128ELb0ELb1ELb1EEEEEEEEEvNT_6ParamsE:
        /* <DEDUP_REMOVED lines=18> */
.L_x_1148:
[----:B------:R-:W-:Y:S05]  /*0120*/  BSYNC B0 ;  /* 0x0000000000007941 */ /* 0x000fea0003800000 */
.L_x_1147:
        /* <DEDUP_REMOVED lines=41> */
.L_x_1149:
        /* <DEDUP_REMOVED lines=22> */
.L_x_1150:
        /* <DEDUP_REMOVED lines=18> */
.L_x_1151:
        /* <DEDUP_REMOVED lines=22> */
.L_x_1152:
        /* <DEDUP_REMOVED lines=22> */
.L_x_1153:
        /* <DEDUP_REMOVED lines=8> */
.L_x_1155:
[----:B------:R-:W-:-:S08]  /*0980*/  NOP ;  /* 0x0000000000007918 */ /* 0x000fd00000000000 */
[----:B------:R-:W1:Y:S02]  /*0990*/  USETMAXREG.TRY_ALLOC.CTAPOOL UP0, 0xf0 ;  /* 0x000000f0000079c8 */ /* 0x000e640008000600 */
[----:B-1----:R-:W-:-:S13]  /*09a0*/  PLOP3.LUT P0, PT, PT, PT, UP0, 0x80, 0x0 ;  /* 0x000000000000781c */ /* 0x002fda0003f0f008 */
[----:B------:R-:W-:Y:S05]  /*09b0*/  @!P0 BRA `(.L_x_1155) ;  /* 0xfffffffc00f08947 */ /* 0x000fea000383ffff */
[----:B------:R-:W1:Y:S08]  /*09c0*/  S2UR UR4, SR_CTAID.X ;  /* 0x00000000000479c3 */ /* 0x000e700000002500 */
[----:B------:R-:W-:Y:S08]  /*09d0*/  BAR.ARV 0x4, 0x180 ;  /* 0x0106000000007b1d */ /* 0x000ff00000002000 */
[----:B------:R-:W1:Y:S08]  /*09e0*/  LDC R0, c[0x0][0xc38] ;  /* 0x00030e00ff007b82 */ /* 0x000e700000000800 */
[----:B------:R-:W-:Y:S06]  /*09f0*/  BAR.ARV 0x8, 0x180 ;  /* 0x0206000000007b1d */ /* 0x000fec0000002000 */
[----:B-1----:R-:W-:-:S13]  /*0a00*/  ISETP.LE.AND P0, PT, R0, UR4, PT ;  /* 0x0000000400007c0c */ /* 0x002fda000bf03270 */
[----:B------:R-:W-:Y:S05]  /*0a10*/  @P0 EXIT ;  /* 0x000000000000094d */ /* 0x000fea0003800000 */
[----:B------:R-:W2:Y:S01]  /*0a20*/  LDL R3, [R1+0x1c] ;  /* 0x00001c0001037983 */ /* 0x000ea20000100800 */
[----:B------:R-:W-:Y:S01]  /*0a30*/  UMOV UR36, URZ ;  /* 0x0000003f00247c82 */ /* 0x000fe20008000000 */
[----:B------:R-:W-:Y:S01]  /*0a40*/  UMOV UR37, URZ ;  /* 0x0000003f00257c82 */ /* 0x000fe20008000000 */
[----:B0-----:R-:W0:Y:S02]  /*0a50*/  S2R R2, SR_TID.X ;  /* 0x0000000000027919 */ /* 0x001e240000002100 */
[----:B0-----:R-:W-:Y:S01]  /*0a60*/  VIADD R218, R2, 0xffffff80 ;  /* 0xffffff8002da7836 */ /* 0x001fe20000000000 */
[----:B--2---:R-:W-:-:S04]  /*0a70*/  R2UR UR5, R3 ;  /* 0x00000000030572ca */ /* 0x004fc800000e0000 */
[----:B------:R-:W-:-:S04]  /*0a80*/  SHF.R.S32.HI R3, RZ, 0x1f, R218 ;  /* 0x0000001fff037819 */ /* 0x000fc800000114da */
[CC--:B------:R-:W-:Y:S02]  /*0a90*/  LEA.HI R5, R3.reuse, R218.reuse, RZ, 0x7 ;  /* 0x000000da03057211 */ /* 0x0c0fe400078f38ff */
[-C--:B------:R-:W-:Y:S02]  /*0aa0*/  LEA.HI R0, R3, R218.reuse, RZ, 0x4 ;  /* 0x000000da03007211 */ /* 0x080fe400078f20ff */
[----:B------:R-:W-:Y:S02]  /*0ab0*/  LOP3.LUT R209, R5, 0xffffff80, RZ, 0xc0, !PT ;  /* 0xffffff8005d17812 */ /* 0x000fe400078ec0ff */
[----:B------:R-:W-:Y:S01]  /*0ac0*/  SHF.R.S32.HI R9, RZ, 0x4, R0 ;  /* 0x00000004ff097819 */ /* 0x000fe20000011400 */
[----:B------:R-:W-:Y:S01]  /*0ad0*/  ULOP3.LUT UR6, UR5, 0x1, URZ, 0xfc, !UPT ;  /* 0x0000000105067892 */ /* 0x000fe2000f8efc3f */
[----:B------:R-:W-:Y:S01]  /*0ae0*/  LOP3.LUT R7, R0, 0x3fffff0, RZ, 0xc0, !PT ;  /* 0x03fffff000077812 */ /* 0x000fe200078ec0ff */
[----:B------:R-:W-:Y:S01]  /*0af0*/  IMAD.IADD R209, R218, 0x1, -R209 ;  /* 0x00000001dad17824 */ /* 0x000fe200078e0ad1 */
[----:B------:R-:W-:Y:S01]  /*0b00*/  LEA.HI R0, R0, R9, RZ, 0x1 ;  /* 0x0000000900007211 */ /* 0x000fe200078f08ff */
[----:B------:R-:W-:Y:S01]  /*0b10*/  UMOV UR5, URZ ;  /* 0x0000003f00057c82 */ /* 0x000fe20008000000 */
[CC--:B------:R-:W-:Y:S01]  /*0b20*/  LEA.HI R2, R3.reuse, R218.reuse, RZ, 0x5 ;  /* 0x000000da03027211 */ /* 0x0c0fe200078f28ff */
[----:B------:R-:W-:Y:S01]  /*0b30*/  IMAD.IADD R7, R218, 0x1, -R7 ;  /* 0x00000001da077824 */ /* 0x000fe200078e0a07 */
[----:B------:R-:W-:Y:S01]  /*0b40*/  SHF.R.S32.HI R4, RZ, 0x1f, R209 ;  /* 0x0000001fff047819 */ /* 0x000fe200000114d1 */
[----:B------:R-:W-:Y:S01]  /*0b50*/  IMAD.U32 R213, RZ, RZ, UR6 ;  /* 0x00000006ffd57e24 */ /* 0x000fe2000f8e00ff */
[----:B------:R-:W-:Y:S01]  /*0b60*/  LOP3.LUT R0, R0, 0x1ffffffe, RZ, 0xc0, !PT ;  /* 0x1ffffffe00007812 */ /* 0x000fe200078ec0ff */
[----:B------:R-:W-:Y:S01]  /*0b70*/  IMAD.SHL.U32 R2, R2, 0x20, RZ ;  /* 0x0000002002027824 */ /* 0x000fe200078e00ff */
[----:B------:R-:W-:Y:S01]  /*0b80*/  LEA.HI R6, R4, R209, RZ, 0x2 ;  /* 0x000000d104067211 */ /* 0x000fe200078f10ff */
[----:B------:R-:W-:Y:S01]  /*0b90*/  IMAD.U32 R208, RZ, RZ, UR5 ;  /* 0x00000005ffd07e24 */ /* 0x000fe2000f8e00ff */
[----:B------:R-:W-:Y:S01]  /*0ba0*/  LEA.HI R10, R3, R218, RZ, 0x2 ;  /* 0x000000da030a7211 */ /* 0x000fe200078f10ff */
[----:B------:R-:W-:Y:S01]  /*0bb0*/  IMAD.IADD R0, R9, 0x1, -R0 ;  /* 0x0000000109007824 */ /* 0x000fe200078e0a00 */
[----:B------:R-:W-:-:S02]  /*0bc0*/  SHF.R.S32.HI R8, RZ, 0x2, R6 ;  /* 0x00000002ff087819 */ /* 0x000fc40000011406 */
[----:B------:R-:W-:Y:S02]  /*0bd0*/  SHF.R.S32.HI R11, RZ, 0x1f, R6 ;  /* 0x0000001fff0b7819 */ /* 0x000fe40000011406 */
[----:B------:R-:W-:Y:S02]  /*0be0*/  LOP3.LUT R9, R10, 0xfffffffc, RZ, 0xc0, !PT ;  /* 0xfffffffc0a097812 */ /* 0x000fe400078ec0ff */
[----:B------:R-:W-:Y:S02]  /*0bf0*/  LEA.HI R3, R3, R218, RZ, 0x3 ;  /* 0x000000da03037211 */ /* 0x000fe400078f18ff */
[----:B------:R-:W-:Y:S01]  /*0c00*/  LEA.HI R11, R11, R8, RZ, 0x3 ;  /* 0x000000080b0b7211 */ /* 0x000fe200078f18ff */
[----:B------:R-:W-:Y:S01]  /*0c10*/  IMAD.IADD R9, R218, 0x1, -R9 ;  /* 0x00000001da097824 */ /* 0x000fe200078e0a09 */
[----:B------:R-:W-:Y:S02]  /*0c20*/  SHF.R.S32.HI R210, RZ, 0x7, R5 ;  /* 0x00000007ffd27819 */ /* 0x000fe40000011405 */
[----:B------:R-:W-:-:S02]  /*0c30*/  LOP3.LUT R2, R2, 0xfffffc00, RZ, 0xc0, !PT ;  /* 0xfffffc0002027812 */ /* 0x000fc400078ec0ff */
[----:B------:R-:W-:Y:S02]  /*0c40*/  LOP3.LUT R203, R3, 0xfffffff8, RZ, 0xc0, !PT ;  /* 0xfffffff803cb7812 */ /* 0x000fe400078ec0ff */
[----:B------:R-:W-:Y:S01]  /*0c50*/  LOP3.LUT R11, R11, 0xfffffff8, RZ, 0xc0, !PT ;  /* 0xfffffff80b0b7812 */ /* 0x000fe200078ec0ff */
[----:B------:R-:W-:Y:S01]  /*0c60*/  IMAD R7, R7, 0x40, R2 ;  /* 0x0000004007077824 */ /* 0x000fe200078e0202 */
[----:B------:R-:W-:Y:S01]  /*0c70*/  LEA.HI R4, R4, R209, RZ, 0x5 ;  /* 0x000000d104047211 */ /* 0x000fe200078f28ff */
[----:B------:R-:W-:Y:S01]  /*0c80*/  IMAD.IADD R203, R218, 0x1, -R203 ;  /* 0x00000001dacb7824 */ /* 0x000fe200078e0acb */
[----:B------:R-:W-:Y:S01]  /*0c90*/  LEA.HI R5, R5, R210, RZ, 0x1 ;  /* 0x000000d205057211 */ /* 0x000fe200078f08ff */
[----:B------:R-:W-:Y:S01]  /*0ca0*/  IMAD.IADD R11, R8, 0x1, -R11 ;  /* 0x00000001080b7824 */ /* 0x000fe200078e0a0b */
[----:B------:R-:W-:Y:S01]  /*0cb0*/  SHF.R.S32.HI R4, RZ, 0x5, R4 ;  /* 0x00000005ff047819 */ /* 0x000fe20000011404 */
[----:B------:R-:W-:Y:S01]  /*0cc0*/  IMAD.SHL.U32 R19, R203, 0x8, RZ ;  /* 0x00000008cb137824 */ /* 0x000fe200078e00ff */
[----:B------:R-:W-:Y:S01]  /*0cd0*/  LEA.HI R2, R9, R9, RZ, 0x1 ;  /* 0x0000000909027211 */ /* 0x000fe200078f08ff */
[----:B------:R-:W-:Y:S01]  /*0ce0*/  IMAD R212, R0, 0x8, R7 ;  /* 0x0000000800d47824 */ /* 0x000fe200078e0207 */
[----:B------:R-:W-:Y:S01]  /*0cf0*/  LOP3.LUT R5, R5, 0x3fffffe, RZ, 0xc0, !PT ;  /* 0x03fffffe05057812 */ /* 0x000fe200078ec0ff */
[----:B------:R-:W-:Y:S01]  /*0d00*/  IMAD R4, R4, 0x10, R11 ;  /* 0x0000001004047824 */ /* 0x000fe200078e020b */
[----:B------:R-:W-:Y:S01]  /*0d10*/  LOP3.LUT R2, R2, 0x1ffffffe, RZ, 0xc0, !PT ;  /* 0x1ffffffe02027812 */ /* 0x000fe200078ec0ff */
[C---:B------:R-:W-:Y:S01]  /*0d20*/  VIADD R201, R19.reuse, 0x40 ;  /* 0x0000004013c97836 */ /* 0x040fe20000000000 */
[----:B------:R-:W-:Y:S01]  /*0d30*/  LOP3.LUT R6, R6, 0x7ffffffc, RZ, 0xc0, !PT ;  /* 0x7ffffffc06067812 */ /* 0x000fe200078ec0ff */
[----:B------:R-:W-:Y:S01]  /*0d40*/  IMAD.IADD R5, R210, 0x1, -R5 ;  /* 0x00000001d2057824 */ /* 0x000fe200078e0a05 */
[----:B------:R-:W-:Y:S01]  /*0d50*/  SHF.R.S32.HI R206, RZ, 0x3, R3 ;  /* 0x00000003ffce7819 */ /* 0x000fe20000011403 */
[C---:B------:R-:W-:Y:S01]  /*0d60*/  VIADD R200, R19.reuse, 0x80 ;  /* 0x0000008013c87836 */ /* 0x040fe20000000000 */
[----:B------:R-:W-:Y:S01]  /*0d70*/  SHF.R.S32.HI R217, RZ, 0x1f, R19 ;  /* 0x0000001fffd97819 */ /* 0x000fe20000011413 */
[----:B------:R-:W-:Y:S01]  /*0d80*/  VIADD R202, R19, 0xc0 ;  /* 0x000000c013ca7836 */ /* 0x000fe20000000000 */
[----:B------:R-:W-:Y:S01]  /*0d90*/  SHF.R.S32.HI R216, RZ, 0x1f, R201 ;  /* 0x0000001fffd87819 */ /* 0x000fe200000114c9 */
[----:B------:R-:W-:Y:S01]  /*0da0*/  IMAD.IADD R2, R9, 0x1, -R2 ;  /* 0x0000000109027824 */ /* 0x000fe200078e0a02 */
[----:B------:R-:W-:Y:S01]  /*0db0*/  SHF.R.S32.HI R215, RZ, 0x1f, R200 ;  /* 0x0000001fffd77819 */ /* 0x000fe200000114c8 */
[----:B------:R-:W-:Y:S01]  /*0dc0*/  IMAD R211, R5, 0x40, R4 ;  /* 0x0000004005d37824 */ /* 0x000fe200078e0204 */
[----:B------:R-:W-:Y:S01]  /*0dd0*/  SHF.R.S32.HI R214, RZ, 0x1f, R202 ;  /* 0x0000001fffd67819 */ /* 0x000fe200000114ca */
[----:B------:R-:W-:-:S02]  /*0de0*/  IMAD.IADD R17, R209, 0x1, -R6 ;  /* 0x00000001d1117824 */ /* 0x000fc400078e0a06 */
[----:B------:R-:W-:-:S07]  /*0df0*/  IMAD R22, R2, 0x8, R211 ;  /* 0x0000000802167824 */ /* 0x000fce00078e02d3 */
.L_x_1252:
[----:B------:R-:W-:Y:S01]  /*0e00*/  ULDC UR5, c[0x0][0xc60] ;  /* 0x0003180000057ab9 */ /* 0x000fe20000000800 */
[----:B------:R-:W-:Y:S01]  /*0e10*/  UMOV UR8, UR4 ;  /* 0x0000000400087c82 */ /* 0x000fe20008000000 */
[----:B------:R-:W-:-:S11]  /*0e20*/  UISETP.NE.AND UP0, UPT, UR5, 0x1, UPT ;  /* 0x000000010500788c */ /* 0x000fd6000bf05270 */
[----:B------:R-:W-:Y:S01]  /*0e30*/  @UP0 ULDC UR6, c[0x0][0xc64] ;  /* 0x0003190000060ab9 */ /* 0x000fe20000000800 */
[----:B------:R-:W-:Y:S01]  /*0e40*/  @UP0 ULDC UR9, c[0x0][0xc68] ;  /* 0x00031a0000090ab9 */ /* 0x000fe20000000800 */
[----:B------:R-:W-:-:S04]  /*0e50*/  UIMAD.WIDE.U32 UR6, UR4, UR6, URZ ;  /* 0x00000006040672a5 */ /* 0x000fc8000f8e003f */
[----:B------:R-:W-:-:S03]  /*0e60*/  @UP0 USHF.R.U32.HI UR8, URZ, UR9, UR7 ;  /* 0x000000093f080299 */ /* 0x000fc60008011607 */
[----:B------:R-:W-:Y:S02]  /*0e70*/  ULDC UR6, c[0x0][0xc78] ;  /* 0x00031e0000067ab9 */ /* 0x000fe40000000800 */
[----:B------:R-:W-:Y:S02]  /*0e80*/  UISETP.GE.AND UP0, UPT, UR8, UR6, UPT ;  /* 0x000000060800728c */ /* 0x000fe4000bf06270 */
[----:B------:R-:W-:-:S04]  /*0e90*/  UIADD3 UR6, -UR8, URZ, URZ ;  /* 0x0000003f08067290 */ /* 0x000fc8000fffe13f */
[----:B------:R-:W-:Y:S01]  /*0ea0*/  PLOP3.LUT P0, PT, PT, PT, UP0, 0x80, 0x0 ;  /* 0x000000000000781c */ /* 0x000fe20003f0f008 */
[----:B------:R-:W-:-:S12]  /*0eb0*/  UIMAD UR9, UR5, UR6, UR4 ;  /* 0x00000006050972a4 */ /* 0x000fd8000f8e0204 */
[----:B012345:R-:W-:Y:S05]  /*0ec0*/  @!P0 BRA `(.L_x_1156) ;  /* 0x0000000000208947 */ /* 0x03ffea0003800000 */
[----:B------:R-:W-:Y:S01]  /*0ed0*/  ULDC UR7, c[0x0][0xc6c] ;  /* 0x00031b0000077ab9 */ /* 0x000fe20000000800 */
[----:B------:R-:W-:Y:S01]  /*0ee0*/  UMOV UR6, UR9 ;  /* 0x0000000900067c82 */ /* 0x000fe20008000000 */
[----:B------:R-:W-:-:S11]  /*0ef0*/  UISETP.NE.AND UP0, UPT, UR7, 0x1, UPT ;  /* 0x000000010700788c */ /* 0x000fd6000bf05270 */
[----:B------:R-:W-:Y:S02]  /*0f00*/  @UP0 ULDC.64 UR10, c[0x0][0xc70] ;  /* 0x00031c00000a0ab9 */ /* 0x000fe40000000a00 */
[----:B------:R-:W-:-:S04]  /*0f10*/  UIMAD.WIDE.U32 UR4, UR9, UR10, URZ ;  /* 0x0000000a090472a5 */ /* 0x000fc8000f8e003f */
[----:B------:R-:W-:-:S04]  /*0f20*/  @UP0 USHF.R.U32.HI UR6, URZ, UR11, UR5 ;  /* 0x0000000b3f060299 */ /* 0x000fc80008011605 */
[----:B------:R-:W-:Y:S01]  /*0f30*/  UIMAD UR4, UR6, UR7, URZ ;  /* 0x00000007060472a4 */ /* 0x000fe2000f8e023f */
[----:B------:R-:W-:Y:S11]  /*0f40*/  BRA `(.L_x_1157) ;  /* 0x00000000001c7947 */ /* 0x000ff60003800000 */
.L_x_1156:
[----:B------:R-:W-:Y:S01]  /*0f50*/  ULDC UR7, c[0x0][0xc54] ;  /* 0x0003150000077ab9 */ /* 0x000fe20000000800 */
[----:B------:R-:W-:Y:S01]  /*0f60*/  UMOV UR6, UR9 ;  /* 0x0000000900067c82 */ /* 0x000fe20008000000 */
[----:B------:R-:W-:-:S11]  /*0f70*/  UISETP.NE.AND UP0, UPT, UR7, 0x1, UPT ;  /* 0x000000010700788c */ /* 0x000fd6000bf05270 */
[----:B------:R-:W-:Y:S02]  /*0f80*/  @UP0 ULDC.64 UR10, c[0x0][0xc58] ;  /* 0x00031600000a0ab9 */ /* 0x000fe40000000a00 */
[----:B------:R-:W-:-:S04]  /*0f90*/  UIMAD.WIDE.U32 UR4, UR9, UR10, URZ ;  /* 0x0000000a090472a5 */ /* 0x000fc8000f8e003f */
[----:B------:R-:W-:-:S04]  /*0fa0*/  @UP0 USHF.R.U32.HI UR6, URZ, UR11, UR5 ;  /* 0x0000000b3f060299 */ /* 0x000fc80008011605 */
[----:B------:R-:W-:-:S12]  /*0fb0*/  UIMAD UR4, UR6, UR7, URZ ;  /* 0x00000007060472a4 */ /* 0x000fd8000f8e023f */
.L_x_1157:
[----:B------:R-:W-:Y:S01]  /*0fc0*/  ULOP3.LUT UR6, URZ, UR6, URZ, 0x33, !UPT ;  /* 0x000000063f067292 */ /* 0x000fe2000f8e333f */
[----:B------:R-:W-:Y:S01]  /*0fd0*/  ULDC UR12, c[0x0][0xc48] ;  /* 0x00031200000c7ab9 */ /* 0x000fe20000000800 */
[----:B------:R-:W-:Y:S01]  /*0fe0*/  ULDC UR7, c[0x0][0x448] ;  /* 0x0001120000077ab9 */ /* 0x000fe20000000800 */
[----:B------:R-:W-:Y:S01]  /*0ff0*/  ULDC UR5, c[0x0][0xc3c] ;  /* 0x00030f0000057ab9 */ /* 0x000fe20000000800 */
[----:B------:R-:W-:Y:S02]  /*1000*/  UISETP.NE.AND UP2, UPT, UR12, 0x1, UPT ;  /* 0x000000010c00788c */ /* 0x000fe4000bf45270 */
[----:B------:R-:W-:Y:S02]  /*1010*/  UISETP.NE.AND UP1, UPT, UR7, 0x1, UPT ;  /* 0x000000010700788c */ /* 0x000fe4000bf25270 */
[----:B------:R-:W-:Y:S01]  /*1020*/  UIADD3 UR6, UR6, UR5, URZ ;  /* 0x0000000506067290 */ /* 0x000fe2000fffe03f */
[----:B------:R-:W-:Y:S01]  /*1030*/  ULDC.64 UR10, c[0x0][0x418] ;  /* 0x00010600000a7ab9 */ /* 0x000fe20000000a00 */
[----:B------:R-:W-:-:S02]  /*1040*/  UIADD3 UR4, UR9, -UR4, URZ ;  /* 0x8000000409047290 */ /* 0x000fc4000fffe03f */
[----:B------:R-:W-:Y:S02]  /*1050*/  UISETP.NE.U32.AND UP0, UPT, UR10, URZ, UPT ;  /* 0x0000003f0a00728c */ /* 0x000fe4000bf05070 */
[----:B------:R-:W-:Y:S01]  /*1060*/  USHF.L.U32 UR61, UR6, 0x7, URZ ;  /* 0x00000007063d7899 */ /* 0x000fe2000800063f */
[----:B------:R-:W-:Y:S01]  /*1070*/  ULDC UR14, c[0x0][0xc54] ;  /* 0x00031500000e7ab9 */ /* 0x000fe20000000800 */
[----:B------:R-:W-:Y:S02]  /*1080*/  UISETP.NE.AND.EX UP0, UPT, UR11, URZ, UPT, UP0 ;  /* 0x0000003f0b00728c */ /* 0x000fe4000bf05300 */
[----:B------:R-:W-:Y:S02]  /*1090*/  UIMAD UR14, UR8, UR14, UR4 ;  /* 0x0000000e080e72a4 */ /* 0x000fe4000f8e0204 */
[----:B------:R-:W-:Y:S01]  /*10a0*/  UIADD3 UR10, UR61, 0x7f, URZ ;  /* 0x0000007f3d0a7890 */ /* 0x000fe2000fffe03f */
[----:B------:R-:W-:Y:S01]  /*10b0*/  ULDC UR60, c[0x0][0x424] ;  /* 0x00010900003c7ab9 */ /* 0x000fe20000000800 */
[----:B------:R-:W-:Y:S01]  /*10c0*/  ULDC UR39, c[0x0][0x288] ;  /* 0x0000a20000277ab9 */ /* 0x000fe20000000800 */
[----:B------:R-:W-:Y:S01]  /*10d0*/  ULDC.64 UR4, c[0x0][0x9e0] ;  /* 0x0002780000047ab9 */ /* 0x000fe20000000a00 */
[----:B------:R-:W-:Y:S01]  /*10e0*/  @UP2 ULDC UR6, c[0x0][0xc4c] ;  /* 0x0003130000062ab9 */ /* 0x000fe20000000800 */
[----:B------:R-:W-:Y:S01]  /*10f0*/  @UP1 ULDC UR8, c[0x0][0x44c] ;  /* 0x0001130000081ab9 */ /* 0x000fe20000000800 */
[----:B------:R-:W-:-:S02]  /*1100*/  UIADD3 UR11, -UR39, 0x1, URZ ;  /* 0x00000001270b7890 */ /* 0x000fc4000fffe13f */
[----:B------:R-:W-:Y:S02]  /*1110*/  UISETP.GE.AND UP3, UPT, UR5, 0x1, UPT ;  /* 0x000000010500788c */ /* 0x000fe4000bf66270 */
[----:B------:R-:W-:Y:S02]  /*1120*/  USEL UR60, UR60, 0x1, UP0 ;  /* 0x000000013c3c7887 */ /* 0x000fe40008000000 */
[----:B------:R-:W-:Y:S02]  /*1130*/  UIMAD.WIDE.U32 UR8, UR10, UR8, URZ ;  /* 0x000000080a0872a5 */ /* 0x000fe4000f8e003f */
[----:B------:R-:W-:Y:S01]  /*1140*/  UIMAD.WIDE.U32 UR6, UR14, UR6, URZ ;  /* 0x000000060e0672a5 */ /* 0x000fe2000f8e003f */
[----:B------:R-:W-:Y:S01]  /*1150*/  PLOP3.LUT P1, PT, PT, PT, UP3, 0x80, 0x0 ;  /* 0x000000000000781c */ /* 0x000fe20003f2f038 */
[----:B------:R-:W-:Y:S01]  /*1160*/  ULDC UR13, c[0x0][0x2f0] ;  /* 0x0000bc00000d7ab9 */ /* 0x000fe20000000800 */
[----:B------:R-:W-:Y:S01]  /*1170*/  @UP2 ULDC UR15, c[0x0][0xc50] ;  /* 0x00031400000f2ab9 */ /* 0x000fe20000000800 */
[----:B------:R-:W-:Y:S01]  /*1180*/  @UP1 ULDC UR16, c[0x0][0x450] ;  /* 0x0001140000101ab9 */ /* 0x000fe20000000800 */
[----:B------:R-:W-:Y:S01]  /*1190*/  UMOV UR17, UR14 ;  /* 0x0000000e00117c82 */ /* 0x000fe20008000000 */
[----:B------:R-:W-:-:S02]  /*11a0*/  UIMAD UR11, UR60, UR13, UR11 ;  /* 0x0000000d3c0b72a4 */ /* 0x000fc4000f8e020b */
[----:B------:R-:W-:Y:S02]  /*11b0*/  @UP1 USHF.R.U32.HI UR10, URZ, UR16, UR9 ;  /* 0x000000103f0a1299 */ /* 0x000fe40008011609 */
[----:B------:R-:W-:Y:S02]  /*11c0*/  @UP2 USHF.R.U32.HI UR17, URZ, UR15, UR7 ;  /* 0x0000000f3f112299 */ /* 0x000fe40008011607 */
[----:B------:R-:W-:Y:S02]  /*11d0*/  UIADD3 UR10, UR11, UR10, URZ ;  /* 0x0000000a0b0a7290 */ /* 0x000fe4000fffe03f */
[----:B------:R-:W-:Y:S02]  /*11e0*/  UIADD3 UR6, -UR17, URZ, URZ ;  /* 0x0000003f11067290 */ /* 0x000fe4000fffe13f */
[----:B------:R-:W-:Y:S01]  /*11f0*/  UIADD3 UR4, UR10, UR4, URZ ;  /* 0x000000040a047290 */ /* 0x000fe2000fffe03f */
[----:B------:R-:W-:Y:S01]  /*1200*/  IMAD.U32 R205, RZ, RZ, UR17 ;  /* 0x00000011ffcd7e24 */ /* 0x000fe2000f8e00ff */
[----:B------:R-:W-:-:S04]  /*1210*/  UIMAD UR6, UR12, UR6, UR14 ;  /* 0x000000060c0672a4 */ /* 0x000fc8000f8e020e */
[----:B------:R-:W-:Y:S02]  /*1220*/  IMAD.U32 R0, RZ, RZ, UR4 ;  /* 0x00000004ff007e24 */ /* 0x000fe4000f8e00ff */
[----:B------:R-:W-:Y:S01]  /*1230*/  IMAD.U32 R204, RZ, RZ, UR6 ;  /* 0x00000006ffcc7e24 */ /* 0x000fe2000f8e00ff */
[----:B------:R-:W-:Y:S06]  /*1240*/  @!P1 BRA `(.L_x_1158) ;  /* 0x0000000000409947 */ /* 0x000fec0003800000 */
[----:B------:R-:W-:Y:S01]  /*1250*/  ISETP.LT.AND P0, PT, RZ, UR10, PT ;  /* 0x0000000aff007c0c */ /* 0x000fe2000bf01270 */
[----:B------:R-:W-:-:S12]  /*1260*/  UIADD3 UR4, UR10, -0x1, URZ ;  /* 0xffffffff0a047890 */ /* 0x000fd8000fffe03f */
[----:B------:R-:W-:Y:S05]  /*1270*/  @P0 BRA `(.L_x_1159) ;  /* 0x00000000001c0947 */ /* 0x000fea0003800000 */
[----:B------:R-:W-:Y:S02]  /*1280*/  UISETP.NE.AND UP0, UPT, UR5, 0x1, UPT ;  /* 0x000000010500788c */ /* 0x000fe4000bf05270 */
[----:B------:R-:W-:-:S09]  /*1290*/  UIADD3 UR4, -UR10, URZ, URZ ;  /* 0x0000003f0a047290 */ /* 0x000fd2000fffe13f */
[----:B------:R-:W-:Y:S02]  /*12a0*/  @UP0 ULDC.64 UR8, c[0x0][0x9e8] ;  /* 0x00027a0000080ab9 */ /* 0x000fe40000000a00 */
[----:B------:R-:W-:-:S04]  /*12b0*/  UIMAD.WIDE.U32 UR6, UR4, UR8, URZ ;  /* 0x00000008040672a5 */ /* 0x000fc8000f8e003f */
[----:B------:R-:W-:-:S04]  /*12c0*/  @UP0 USHF.R.U32.HI UR4, URZ, UR9, UR7 ;  /* 0x000000093f040299 */ /* 0x000fc80008011607 */
[----:B------:R-:W-:Y:S01]  /*12d0*/  ULOP3.LUT UR4, URZ, UR4, URZ, 0x33, !UPT ;  /* 0x000000043f047292 */ /* 0x000fe2000f8e333f */
[----:B------:R-:W-:Y:S11]  /*12e0*/  BRA `(.L_x_1160) ;  /* 0x0000000000107947 */ /* 0x000ff60003800000 */
.L_x_1159:
[----:B------:R-:W-:-:S11]  /*12f0*/  UISETP.NE.AND UP0, UPT, UR5, 0x1, UPT ;  /* 0x000000010500788c */ /* 0x000fd6000bf05270 */
[----:B------:R-:W-:Y:S02]  /*1300*/  @UP0 ULDC.64 UR8, c[0x0][0x9e8] ;  /* 0x00027a0000080ab9 */ /* 0x000fe40000000a00 */
[----:B------:R-:W-:-:S04]  /*1310*/  UIMAD.WIDE.U32 UR6, UR4, UR8, URZ ;  /* 0x00000008040672a5 */ /* 0x000fc8000f8e003f */
[----:B------:R-:W-:-:S12]  /*1320*/  @UP0 USHF.R.U32.HI UR4, URZ, UR9, UR7 ;  /* 0x000000093f040299 */ /* 0x000fd80008011607 */
.L_x_1160:
[----:B------:R-:W-:-:S06]  /*1330*/  UIMAD UR4, UR4, UR5, UR5 ;  /* 0x00000005040472a4 */ /* 0x000fcc000f8e0205 */
[----:B------:R-:W-:-:S07]  /*1340*/  VIMNMX R0, R0, UR4, PT ;  /* 0x0000000400007c48 */ /* 0x000fce000bfe0100 */
.L_x_1158:
[----:B------:R-:W-:Y:S01]  /*1350*/  UIMAD UR4, UR60, UR13, 0x3f ;  /* 0x0000003f3c0474a4 */ /* 0x000fe2000f8e020d */
[----:B------:R-:W-:Y:S01]  /*1360*/  VIADD R0, R0, 0x3f ;  /* 0x0000003f00007836 */ /* 0x000fe20000000000 */
[----:B------:R-:W-:Y:S01]  /*1370*/  @UP1 ULDC UR6, c[0x0][0x44c] ;  /* 0x0001130000061ab9 */ /* 0x000fe20000000800 */
[----:B------:R-:W-:Y:S01]  /*1380*/  @UP1 ULDC UR10, c[0x0][0x450] ;  /* 0x00011400000a1ab9 */ /* 0x000fe20000000800 */
[----:B------:R-:W-:Y:S02]  /*1390*/  USHF.R.S32.HI UR8, URZ, 0x1f, UR4 ;  /* 0x0000001f3f087899 */ /* 0x000fe40008011404 */
[----:B------:R-:W-:Y:S01]  /*13a0*/  UIMAD.WIDE.U32 UR6, UR61, UR6, URZ ;  /* 0x000000063d0672a5 */ /* 0x000fe2000f8e003f */
[----:B------:R-:W-:Y:S01]  /*13b0*/  SHF.R.S32.HI R3, RZ, 0x1f, R0 ;  /* 0x0000001fff037819 */ /* 0x000fe20000011400 */
[----:B------:R-:W-:Y:S01]  /*13c0*/  UMOV UR9, UR61 ;  /* 0x0000003d00097c82 */ /* 0x000fe20008000000 */
[----:B------:R-:W-:Y:S02]  /*13d0*/  ULEA.HI UR8, UR8, UR4, URZ, 0x6 ;  /* 0x0000000408087291 */ /* 0x000fe4000f8f303f */
[----:B------:R-:W-:Y:S01]  /*13e0*/  @UP1 USHF.R.U32.HI UR9, URZ, UR10, UR7 ;  /* 0x0000000a3f091299 */ /* 0x000fe20008011607 */
[----:B------:R-:W-:Y:S01]  /*13f0*/  LEA.HI R3, R3, R0, RZ, 0x6 ;  /* 0x0000000003037211 */ /* 0x000fe200078f30ff */
[----:B------:R-:W-:-:S02]  /*1400*/  UIMAD UR39, UR60, UR13, -UR39 ;  /* 0x0000000d3c2772a4 */ /* 0x000fc4000f8e0a27 */
[----:B------:R-:W-:Y:S01]  /*1410*/  USHF.R.S32.HI UR8, URZ, 0x6, UR8 ;  /* 0x000000063f087899 */ /* 0x000fe20008011408 */
[----:B------:R-:W-:Y:S01]  /*1420*/  SHF.R.S32.HI R3, RZ, 0x6, R3 ;  /* 0x00000006ff037819 */ /* 0x000fe20000011403 */
[----:B------:R-:W-:-:S03]  /*1430*/  UIADD3 UR4, UR39, UR9, URZ ;  /* 0x0000000927047290 */ /* 0x000fc6000fffe03f */
[----:B------:R-:W-:Y:S01]  /*1440*/  ULDC UR9, c[0x0][0x9dc] ;  /* 0x0002770000097ab9 */ /* 0x000fe20000000800 */
[----:B------:R-:W-:Y:S01]  /*1450*/  VIMNMX R98, R3, UR8, PT ;  /* 0x0000000803627c48 */ /* 0x000fe2000bfe0100 */
[----:B------:R-:W-:Y:S01]  /*1460*/  UIADD3 UR9, UR4, -UR9, URZ ;  /* 0x8000000904097290 */ /* 0x000fe2000fffe03f */
[----:B------:R-:W-:Y:S11]  /*1470*/  @!P1 BRA `(.L_x_1161) ;  /* 0x0000000000449947 */ /* 0x000ff60003800000 */
[----:B------:R-:W-:-:S06]  /*1480*/  UISETP.GT.AND UP0, UPT, UR4, -0x1, UPT ;  /* 0xffffffff0400788c */ /* 0x000fcc000bf04270 */
[----:B------:R-:W-:-:S13]  /*1490*/  PLOP3.LUT P0, PT, PT, PT, UP0, 0x80, 0x0 ;  /* 0x000000000000781c */ /* 0x000fda0003f0f008 */
[----:B------:R-:W-:Y:S05]  /*14a0*/  @P0 BRA `(.L_x_1162) ;  /* 0x00000000001c0947 */ /* 0x000fea0003800000 */
[----:B------:R-:W-:Y:S02]  /*14b0*/  UISETP.NE.AND UP0, UPT, UR5, 0x1, UPT ;  /* 0x000000010500788c */ /* 0x000fe4000bf05270 */
[----:B------:R-:W-:-:S09]  /*14c0*/  ULOP3.LUT UR4, URZ, UR4, URZ, 0x33, !UPT ;  /* 0x000000043f047292 */ /* 0x000fd2000f8e333f */
[----:B------:R-:W-:Y:S02]  /*14d0*/  @UP0 ULDC.64 UR10, c[0x0][0x9e8] ;  /* 0x00027a00000a0ab9 */ /* 0x000fe40000000a00 */
[----:B------:R-:W-:-:S04]  /*14e0*/  UIMAD.WIDE.U32 UR6, UR4, UR10, URZ ;  /* 0x0000000a040672a5 */ /* 0x000fc8000f8e003f */
[----:B------:R-:W-:-:S04]  /*14f0*/  @UP0 USHF.R.U32.HI UR4, URZ, UR11, UR7 ;  /* 0x0000000b3f040299 */ /* 0x000fc80008011607 */
[----:B------:R-:W-:Y:S01]  /*1500*/  ULOP3.LUT UR4, URZ, UR4, URZ, 0x33, !UPT ;  /* 0x000000043f047292 */ /* 0x000fe2000f8e333f */
[----:B------:R-:W-:Y:S11]  /*1510*/  BRA `(.L_x_1163) ;  /* 0x0000000000107947 */ /* 0x000ff60003800000 */
.L_x_1162:
[----:B------:R-:W-:-:S11]  /*1520*/  UISETP.NE.AND UP0, UPT, UR5, 0x1, UPT ;  /* 0x000000010500788c */ /* 0x000fd6000bf05270 */
[----:B------:R-:W-:Y:S02]  /*1530*/  @UP0 ULDC.64 UR10, c[0x0][0x9e8] ;  /* 0x00027a00000a0ab9 */ /* 0x000fe40000000a00 */
[----:B------:R-:W-:-:S04]  /*1540*/  UIMAD.WIDE.U32 UR6, UR4, UR10, URZ ;  /* 0x0000000a040672a5 */ /* 0x000fc8000f8e003f */
[----:B------:R-:W-:-:S12]  /*1550*/  @UP0 USHF.R.U32.HI UR4, URZ, UR11, UR7 ;  /* 0x0000000b3f040299 */ /* 0x000fd80008011607 */
.L_x_1163:
[----:B------:R-:W-:-:S04]  /*1560*/  UIMAD UR4, UR4, UR5, URZ ;  /* 0x00000005040472a4 */ /* 0x000fc8000f8e023f */
[----:B------:R-:W-:-:S04]  /*1570*/  UISETP.LT.AND UP0, UPT, UR9, UR4, UPT ;  /* 0x000000040900728c */ /* 0x000fc8000bf01270 */
[----:B------:R-:W-:-:S12]  /*1580*/  USEL UR9, UR9, UR4, !UP0 ;  /* 0x0000000409097287 */ /* 0x000fd8000c000000 */
.L_x_1161:
[----:B------:R-:W-:Y:S01]  /*1590*/  USHF.R.S32.HI UR4, URZ, 0x1f, UR9 ;  /* 0x0000001f3f047899 */ /* 0x000fe20008011409 */
[----:B------:R-:W-:Y:S02]  /*15a0*/  PLOP3.LUT P0, PT, PT, PT, PT, 0x80, 0x0 ;  /* 0x000000000000781c */ /* 0x000fe40003f0f070 */
[----:B------:R-:W-:Y:S01]  /*15b0*/  CS2R R2, SRZ ;  /* 0x0000000000027805 */ /* 0x000fe2000001ff00 */
[----:B------:R-:W-:Y:S01]  /*15c0*/  IMAD.MOV.U32 R0, RZ, RZ, RZ ;  /* 0x000000ffff007224 */ /* 0x000fe200078e00ff */
[----:B------:R-:W-:Y:S01]  /*15d0*/  ULEA.HI UR4, UR4, UR9, URZ, 0x6 ;  /* 0x0000000904047291 */ /* 0x000fe2000f8f303f */
[----:B------:R-:W-:Y:S02]  /*15e0*/  CS2R R176, SRZ ;  /* 0x0000000000b07805 */ /* 0x000fe4000001ff00 */
[----:B------:R-:W-:Y:S02]  /*15f0*/  CS2R R174, SRZ ;  /* 0x0000000000ae7805 */ /* 0x000fe4000001ff00 */
[----:B------:R-:W-:Y:S01]  /*1600*/  CS2R R148, SRZ ;  /* 0x0000000000947805 */ /* 0x000fe2000001ff00 */
[----:B------:R-:W-:Y:S01]  /*1610*/  USHF.R.S32.HI UR4, URZ, 0x6, UR4 ;  /* 0x000000063f047899 */ /* 0x000fe20008011404 */
[----:B------:R-:W-:-:S02]  /*1620*/  CS2R R172, SRZ ;  /* 0x0000000000ac7805 */ /* 0x000fc4000001ff00 */
[----:B------:R-:W-:Y:S02]  /*1630*/  CS2R R144, SRZ ;  /* 0x0000000000907805 */ /* 0x000fe4000001ff00 */
[----:B------:R-:W-:Y:S01]  /*1640*/  CS2R R170, SRZ ;  /* 0x0000000000aa7805 */ /* 0x000fe2000001ff00 */
[----:B------:R-:W-:Y:S01]  /*1650*/  UISETP.LT.AND UP0, UPT, URZ, UR4, UPT ;  /* 0x000000043f00728c */ /* 0x000fe2000bf01270 */
[----:B------:R-:W-:Y:S02]  /*1660*/  CS2R R140, SRZ ;  /* 0x00000000008c7805 */ /* 0x000fe4000001ff00 */
[----:B------:R-:W-:Y:S02]  /*1670*/  CS2R R120, SRZ ;  /* 0x0000000000787805 */ /* 0x000fe4000001ff00 */
[----:B------:R-:W-:Y:S01]  /*1680*/  CS2R R136, SRZ ;  /* 0x0000000000887805 */ /* 0x000fe2000001ff00 */
[----:B------:R-:W-:Y:S01]  /*1690*/  USEL UR5, URZ, UR4, !UP0 ;  /* 0x000000043f057287 */ /* 0x000fe2000c000000 */
[----:B------:R-:W-:-:S02]  /*16a0*/  CS2R R116, SRZ ;  /* 0x0000000000747805 */ /* 0x000fc4000001ff00 */
[----:B------:R-:W-:Y:S02]  /*16b0*/  CS2R R112, SRZ ;  /* 0x0000000000707805 */ /* 0x000fe4000001ff00 */
[----:B------:R-:W-:Y:S02]  /*16c0*/  CS2R R132, SRZ ;  /* 0x0000000000847805 */ /* 0x000fe4000001ff00 */
[----:B------:R-:W-:Y:S02]  /*16d0*/  CS2R R108, SRZ ;  /* 0x00000000006c7805 */ /* 0x000fe4000001ff00 */
[----:B------:R-:W-:Y:S02]  /*16e0*/  CS2R R104, SRZ ;  /* 0x0000000000687805 */ /* 0x000fe4000001ff00 */
[----:B------:R-:W-:Y:S01]  /*16f0*/  ISETP.GT.AND P1, PT, R98, UR5, PT ;  /* 0x0000000562007c0c */ /* 0x000fe2000bf24270 */
[----:B------:R-:W-:Y:S01]  /*1700*/  IMAD.U32 R23, RZ, RZ, UR5 ;  /* 0x00000005ff177e24 */ /* 0x000fe2000f8e00ff */
[----:B------:R-:W-:-:S02]  /*1710*/  CS2R R128, SRZ ;  /* 0x0000000000807805 */ /* 0x000fc4000001ff00 */
[----:B------:R-:W-:Y:S02]  /*1720*/  CS2R R100, SRZ ;  /* 0x0000000000647805 */ /* 0x000fe4000001ff00 */
[----:B------:R-:W-:Y:S02]  /*1730*/  CS2R R96, SRZ ;  /* 0x0000000000607805 */ /* 0x000fe4000001ff00 */
        /* <DEDUP_REMOVED lines=45> */
[----:B------:R-:W-:Y:S01]  /*1a10*/  CS2R R28, SRZ ;  /* 0x00000000001c7805 */ /* 0x000fe2000001ff00 */
[----:B------:R-:W-:Y:S01]  /*1a20*/  IMAD.MOV.U32 R18, RZ, RZ, RZ ;  /* 0x000000ffff127224 */ /* 0x000fe200078e00ff */
[----:B------:R-:W-:Y:S01]  /*1a30*/  CS2R R24, SRZ ;  /* 0x0000000000187805 */ /* 0x000fe2000001ff00 */
[----:B------:R-:W-:Y:S06]  /*1a40*/  @!P1 BRA `(.L_x_1164) ;  /* 0x000000bc009c9947 */ /* 0x000fec0003800000 */
        /* <DEDUP_REMOVED lines=31> */
.L_x_1165:
[----:B------:R-:W-:Y:S02]  /*1c40*/  R2UR UR6, R208 ;  /* 0x00000000d00672ca */ /* 0x000fe400000e0000 */
[----:B------:R-:W-:-:S11]  /*1c50*/  R2UR UR5, R213 ;  /* 0x00000000d50572ca */ /* 0x000fd600000e0000 */
[----:B------:R-:W-:Y:S02]  /*1c60*/  ULEA.HI UR4, UR6, UR6, URZ, 0x1 ;  /* 0x0000000606047291 */ /* 0x000fe4000f8f083f */
[----:B------:R-:W-:Y:S02]  /*1c70*/  IMAD.U32 R2, RZ, RZ, UR5 ;  /* 0x00000005ff027e24 */ /* 0x000fe4000f8e00ff */
[----:B------:R-:W-:-:S03]  /*1c80*/  ULOP3.LUT UR4, UR4, 0xfffffffe, URZ, 0xc0, !UPT ;  /* 0xfffffffe04047892 */ /* 0x000fc6000f8ec03f */
[----:B------:R-:W-:Y:S01]  /*1c90*/  ISETP.NE.AND P0, PT, R2, 0x3, PT ;  /* 0x000000030200780c */ /* 0x000fe20003f05270 */
[----:B------:R-:W-:-:S06]  /*1ca0*/  UIADD3 UR4, UR6, -UR4, URZ ;  /* 0x8000000406047290 */ /* 0x000fcc000fffe03f */
[----:B------:R-:W-:-:S05]  /*1cb0*/  IMAD.U32 R0, RZ, RZ, UR4 ;  /* 0x00000004ff007e24 */ /* 0x000fca000f8e00ff */
[----:B------:R-:W-:-:S04]  /*1cc0*/  SHF.L.U32 R0, R0, 0x1f, RZ ;  /* 0x0000001f00007819 */ /* 0x000fc800000006ff */
[----:B------:R-:W0:Y:S02]  /*1cd0*/  SYNCS.PHASECHK.TRANS64.TRYWAIT P1, [UR38+0x30800], R0 ;  /* 0x03080000ff0075a7 */ /* 0x000e240008020166 */
[----:B0-----:R-:W-:Y:S05]  /*1ce0*/  @!P1 BRA `(.L_x_1166) ;  /* 0x0000014000489947 */ /* 0x001fea0003800000 */
.L_x_1373:
[----:B------:R-:W-:Y:S05]  /*1cf0*/  @!P0 BRA `(.L_x_1167) ;  /* 0x0000000000048947 */ /* 0x000fea0003800000 */
[----:B------:R-:W-:Y:S01]  /*1d00*/  BPT.TRAP 0x1 ;  /* 0x000000040000795c */ /* 0x000fe20000300000 */
.L_x_1167:
[----:B------:R-:W-:Y:S02]  /*1d10*/  IMAD.U32 R57, RZ, RZ, UR37 ;  /* 0x00000025ff397e24 */ /* 0x000fe4000f8e00ff */
[----:B0-----:R-:W-:-:S03]  /*1d20*/  IMAD.U32 R0, RZ, RZ, UR36 ;  /* 0x00000024ff007e24 */ /* 0x001fc6000f8e00ff */
[----:B------:R-:W-:Y:S02]  /*1d30*/  LEA R57, R57, UR38, 0x3 ;  /* 0x0000002639397c11 */ /* 0x000fe4000f8e18ff */
[----:B------:R-:W-:-:S04]  /*1d40*/  SHF.L.U32 R0, R0, 0x1f, RZ ;  /* 0x0000001f00007819 */ /* 0x000fc800000006ff */
[----:B------:R0:W1:Y:S01]  /*1d50*/  SYNCS.PHASECHK.TRANS64.TRYWAIT P2, [R57+URZ+0x30830], R0 ;  /* 0x03083000390075a7 */ /* 0x000062000804017f */
[----:B------:R-:W-:Y:S05]  /*1d60*/  @!P0 BRA `(.L_x_1168) ;  /* 0x0000000000048947 */ /* 0x000fea0003800000 */
[----:B------:R-:W-:Y:S01]  /*1d70*/  BPT.TRAP 0x1 ;  /* 0x000000040000795c */ /* 0x000fe20000300000 */
.L_x_1168:
[----:B------:R-:W2:Y:S02]  /*1d80*/  S2R R2, SR_TID.X ;  /* 0x0000000000027919 */ /* 0x000ea40000002100 */
[----:B--2---:R-:W-:Y:S01]  /*1d90*/  LOP3.LUT P1, RZ, R2, 0x7f, RZ, 0xc0, !PT ;  /* 0x0000007f02ff7812 */ /* 0x004fe2000782c0ff */
[----:B-1----:R-:W-:-:S12]  /*1da0*/  @P2 BRA `(.L_x_1169) ;  /* 0x0000000000082947 */ /* 0x002fd80003800000 */
[----:B------:R-:W1:Y:S02]  /*1db0*/  SYNCS.PHASECHK.TRANS64.TRYWAIT P2, [R57+URZ+0x30830], R0 ;  /* 0x03083000390075a7 */ /* 0x000e64000804017f */
[----:B-1----:R-:W-:Y:S05]  /*1dc0*/  @!P2 BRA `(.L_x_1170) ;  /* 0x000001400028a947 */ /* 0x002fea0003800000 */
.L_x_1169:
[----:B------:R-:W-:Y:S05]  /*1dd0*/  WARPSYNC.ALL ;  /* 0x0000000000007948 */ /* 0x000fea0003800000 */
[----:B------:R-:W-:Y:S01]  /*1de0*/  UIADD3 UR4, UR38, 0x20400, URZ ;  /* 0x0002040026047890 */ /* 0x000fe2000fffe03f */
[----:B------:R-:W-:Y:S01]  /*1df0*/  WARPGROUP.ARRIVE ;  /* 0x00000000000079c5 */ /* 0x000fe20000000000 */
[----:B------:R-:W-:Y:S01]  /*1e00*/  UMOV UR9, 0x40000040 ;  /* 0x4000004000097882 */ /* 0x000fe20000000000 */
[----:B------:R-:W-:Y:S01]  /*1e10*/  UMOV UR11, 0x40000040 ;  /* 0x40000040000b7882 */ /* 0x000fe20000000000 */
[----:B------:R-:W-:Y:S01]  /*1e20*/  USHF.R.U32.HI UR4, URZ, 0x4, UR4 ;  /* 0x000000043f047899 */ /* 0x000fe20008011604 */
[----:B------:R-:W-:Y:S01]  /*1e30*/  IMAD.U32 R15, RZ, RZ, UR9 ;  /* 0x00000009ff0f7e24 */ /* 0x000fe2000f8e00ff */
[----:B------:R-:W-:Y:S01]  /*1e40*/  UMOV UR57, 0x40000040 ;  /* 0x4000004000397882 */ /* 0x000fe20000000000 */
[----:B------:R-:W-:Y:S01]  /*1e50*/  UMOV UR59, 0x40000040 ;  /* 0x40000040003b7882 */ /* 0x000fe20000000000 */
[----:B------:R-:W-:Y:S01]  /*1e60*/  ULOP3.LUT UR4, UR4, 0x3fff, URZ, 0xc0, !UPT ;  /* 0x00003fff04047892 */ /* 0x000fe2000f8ec03f */
[----:B01----:R-:W-:Y:S01]  /*1e70*/  VIADD R0, R22, UR61 ;  /* 0x0000003d16007c36 */ /* 0x003fe20008000000 */
[----:B------:R-:W-:Y:S01]  /*1e80*/  UMOV UR53, 0x40000040 ;  /* 0x4000004000357882 */ /* 0x000fe20000000000 */
[----:B------:R-:W-:Y:S01]  /*1e90*/  UMOV UR55, 0x40000040 ;  /* 0x4000004000377882 */ /* 0x000fe20000000000 */
[----:B------:R-:W-:Y:S01]  /*1ea0*/  ULOP3.LUT UR5, UR4, 0x10000, URZ, 0xfc, !UPT ;  /* 0x0001000004057892 */ /* 0x000fe2000f8efc3f */
[----:B------:R-:W0:Y:S01]  /*1eb0*/  LDC R21, c[0x0][0x2f0] ;  /* 0x0000bc00ff157b82 */ /* 0x000e220000000800 */
[----:B------:R-:W-:Y:S01]  /*1ec0*/  ULOP3.LUT UR4, UR40, 0x10000, URZ, 0xfc, !UPT ;  /* 0x0001000028047892 */ /* 0x000fe2000f8efc3f */
[----:B------:R-:W-:Y:S01]  /*1ed0*/  IMAD.MOV.U32 R2, RZ, RZ, R0 ;  /* 0x000000ffff027224 */ /* 0x000fe200078e0000 */
[----:B------:R-:W-:Y:S01]  /*1ee0*/  UMOV UR13, 0x40000040 ;  /* 0x40000040000d7882 */ /* 0x000fe20000000000 */
[----:B------:R-:W-:Y:S01]  /*1ef0*/  UMOV UR15, 0x40000040 ;  /* 0x40000040000f7882 */ /* 0x000fe20000000000 */
[----:B------:R-:W-:Y:S01]  /*1f00*/  IMAD.U32 R18, RZ, RZ, UR5 ;  /* 0x00000005ff127e24 */ /* 0x000fe2000f8e00ff */
[----:B------:R-:W-:Y:S01]  /*1f10*/  ULEA UR5, UR37, UR5, 0xb ;  /* 0x0000000525057291 */ /* 0x000fe2000f8e583f */
[----:B------:R-:W-:Y:S01]  /*1f20*/  IMAD.MOV.U32 R5, RZ, RZ, -0x40 ;  /* 0xffffffc0ff057424 */ /* 0x000fe200078e00ff */
[----:B------:R-:W-:Y:S01]  /*1f30*/  UMOV UR8, UR4 ;  /* 0x0000000400087c82 */ /* 0x000fe20008000000 */
[----:B------:R-:W-:Y:S01]  /*1f40*/  UIADD3 UR6, UR4, 0x2, URZ ;  /* 0x0000000204067890 */ /* 0x000fe2000fffe03f */
[----:B------:R-:W-:Y:S01]  /*1f50*/  IMAD.U32 R14, RZ, RZ, UR8 ;  /* 0x00000008ff0e7e24 */ /* 0x000fe2000f8e00ff */
[----:B------:R-:W-:Y:S01]  /*1f60*/  UIADD3 UR7, UR5, 0x2, URZ ;  /* 0x0000000205077890 */ /* 0x000fe2000fffe03f */
[----:B------:R-:W1:Y:S01]  /*1f70*/  LDC R155, c[0x0][0x288] ;  /* 0x0000a200ff9b7b82 */ /* 0x000e620000000800 */
[----:B------:R-:W-:Y:S01]  /*1f80*/  UMOV UR10, UR5 ;  /* 0x00000005000a7c82 */ /* 0x000fe20008000000 */
[----:B------:R-:W-:Y:S01]  /*1f90*/  UIADD3 UR56, UR4, 0x402, URZ ;  /* 0x0000040204387890 */ /* 0x000fe2000fffe03f */
[----:B------:R-:W-:Y:S01]  /*1fa0*/  HGMMA.64x64x16.F32.BF16 R24, gdesc[UR8], RZ, !UPT, gsb0 ;  /* 0x00e00000081879f0 */ /* 0x000fe2000c0018ff */
[----:B------:R-:W-:Y:S01]  /*1fb0*/  UMOV UR8, UR6 ;  /* 0x0000000600087c82 */ /* 0x000fe20008000000 */
[----:B------:R-:W-:Y:S01]  /*1fc0*/  UMOV UR9, 0x40000040 ;  /* 0x4000004000097882 */ /* 0x000fe20000000000 */
[----:B------:R-:W-:Y:S01]  /*1fd0*/  UMOV UR10, UR7 ;  /* 0x00000007000a7c82 */ /* 0x000fe20008000000 */
[----:B------:R-:W-:Y:S01]  /*1fe0*/  UMOV UR11, 0x40000040 ;  /* 0x40000040000b7882 */ /* 0x000fe20000000000 */
[----:B------:R-:W-:Y:S01]  /*1ff0*/  UIADD3 UR6, UR4, 0x4, URZ ;  /* 0x0000000404067890 */ /* 0x000fe2000fffe03f */
[----:B------:R-:W-:Y:S01]  /*2000*/  IMAD.U32 R12, RZ, RZ, UR8 ;  /* 0x00000008ff0c7e24 */ /* 0x000fe2000f8e00ff */
[----:B------:R-:W-:Y:S01]  /*2010*/  UIADD3 UR7, UR5, 0x4, URZ ;  /* 0x0000000405077890 */ /* 0x000fe2000fffe03f */
[----:B------:R-:W-:Y:S01]  /*2020*/  IMAD.U32 R13, RZ, RZ, UR9 ;  /* 0x00000009ff0d7e24 */ /* 0x000fe2000f8e00ff */
[----:B------:R-:W-:-:S02]  /*2030*/  UIADD3 UR58, UR5, 0x202, URZ ;  /* 0x00000202053a7890 */ /* 0x000fc4000fffe03f */
[----:B------:R-:W-:Y:S02]  /*2040*/  UIADD3 UR52, UR4, 0x404, URZ ;  /* 0x0000040404347890 */ /* 0x000fe4000fffe03f */
[----:B------:R-:W-:Y:S02]  /*2050*/  UIADD3 UR54, UR5, 0x204, URZ ;  /* 0x0000020405367890 */ /* 0x000fe4000fffe03f */
[----:B------:R-:W-:Y:S02]  /*2060*/  UIADD3 UR12, UR4, 0x800, URZ ;  /* 0x00000800040c7890 */ /* 0x000fe4000fffe03f */
[----:B------:R-:W-:Y:S02]  /*2070*/  UIADD3 UR14, UR5, 0x400, URZ ;  /* 0x00000400050e7890 */ /* 0x000fe4000fffe03f */
[----:B------:R-:W-:Y:S02]  /*2080*/  UIADD3 UR16, UR4, 0x802, URZ ;  /* 0x0000080204107890 */ /* 0x000fe4000fffe03f */
[----:B------:R-:W-:Y:S01]  /*2090*/  UIADD3 UR18, UR5, 0x402, URZ ;  /* 0x0000040205127890 */ /* 0x000fe2000fffe03f */
[----:B------:R-:W-:Y:S01]  /*20a0*/  UMOV UR17, 0x40000040 ;  /* 0x4000004000117882 */ /* 0x000fe20000000000 */
[----:B------:R-:W-:Y:S01]  /*20b0*/  UMOV UR19, 0x40000040 ;  /* 0x4000004000137882 */ /* 0x000fe20000000000 */
[----:B------:R-:W-:-:S02]  /*20c0*/  UIADD3 UR20, UR4, 0x804, URZ ;  /* 0x0000080404147890 */ /* 0x000fc4000fffe03f */
[----:B------:R-:W-:Y:S01]  /*20d0*/  UIADD3 UR22, UR5, 0x404, URZ ;  /* 0x0000040405167890 */ /* 0x000fe2000fffe03f */
[----:B------:R-:W-:Y:S01]  /*20e0*/  UMOV UR21, 0x40000040 ;  /* 0x4000004000157882 */ /* 0x000fe20000000000 */
[----:B------:R-:W-:Y:S01]  /*20f0*/  UMOV UR23, 0x40000040 ;  /* 0x4000004000177882 */ /* 0x000fe20000000000 */
[----:B------:R-:W-:Y:S02]  /*2100*/  UIADD3 UR24, UR4, 0x806, URZ ;  /* 0x0000080604187890 */ /* 0x000fe4000fffe03f */
[----:B------:R-:W-:Y:S01]  /*2110*/  UIADD3 UR26, UR5, 0x406, URZ ;  /* 0x00000406051a7890 */ /* 0x000fe2000fffe03f */
[----:B------:R-:W-:Y:S01]  /*2120*/  UMOV UR25, 0x40000040 ;  /* 0x4000004000197882 */ /* 0x000fe20000000000 */
[----:B------:R-:W-:Y:S01]  /*2130*/  UMOV UR27, 0x40000040 ;  /* 0x40000040001b7882 */ /* 0x000fe20000000000 */
        /* <DEDUP_REMOVED lines=16> */
[----:B------:R-:W-:-:S02]  /*2240*/  WARPGROUP.DEPBAR.LE gsb0, 0x0 ;  /* 0x00008000000079c5 */ /* 0x000fc40000010000 */
[----:B------:R-:W-:-:S06]  /*2250*/  WARPGROUP.ARRIVE ;  /* 0x00000000000079c5 */ /* 0x000fcc0000000000 */
[----:B------:R-:W-:Y:S01]  /*2260*/  HGMMA.64x64x16.F32.BF16 R24, gdesc[UR8], R24, gsb0 ;  /* 0x00e00000081879f0 */ /* 0x000fe20008001818 */
        /* <DEDUP_REMOVED lines=8> */
[----:B------:R-:W-:Y:S02]  /*22f0*/  WARPGROUP.DEPBAR.LE gsb0, 0x0 ;  /* 0x00008000000079c5 */ /* 0x000fe40000010000 */
        /* <DEDUP_REMOVED lines=17> */
[----:B------:R-:W-:Y:S01]  /*2410*/  IMAD.U32 R6, RZ, RZ, UR8 ;  /* 0x00000008ff067e24 */ /* 0x000fe2000f8e00ff */
[----:B------:R-:W-:Y:S01]  /*2420*/  ULDC UR6, c[0x0][0x9d8] ;  /* 0x0002760000067ab9 */ /* 0x000fe20000000800 */
[----:B------:R-:W-:Y:S01]  /*2430*/  IMAD.U32 R7, RZ, RZ, UR9 ;  /* 0x00000009ff077e24 */ /* 0x000fe2000f8e00ff */
[----:B------:R-:W-:Y:S02]  /*2440*/  WARPGROUP.DEPBAR.LE gsb0, 0x0 ;  /* 0x00008000000079c5 */ /* 0x000fe40000010000 */
[----:B------:R-:W-:-:S06]  /*2450*/  WARPGROUP.ARRIVE ;  /* 0x00000000000079c5 */ /* 0x000fcc0000000000 */
[----:B------:R-:W-:Y:S01]  /*2460*/  HGMMA.64x64x16.F32.BF16 R24, gdesc[UR8], R24, gsb0 ;  /* 0x00e00000081879f0 */ /* 0x000fe20008001818 */
[----:B------:R-:W-:Y:S02]  /*2470*/  UIADD3 UR8, UR4, 0x406, URZ ;  /* 0x0000040604087890 */ /* 0x000fe4000fffe03f */
[----:B------:R-:W-:Y:S01]  /*2480*/  UIADD3 UR10, UR5, 0x206, URZ ;  /* 0x00000206050a7890 */ /* 0x000fe2000fffe03f */
[----:B------:R-:W-:Y:S01]  /*2490*/  UMOV UR9, 0x40000040 ;  /* 0x4000004000097882 */ /* 0x000fe20000000000 */
[----:B------:R-:W-:Y:S01]  /*24a0*/  UMOV UR11, 0x40000040 ;  /* 0x40000040000b7882 */ /* 0x000fe20000000000 */
[----:B------:R-:W-:Y:S02]  /*24b0*/  ULDC UR4, c[0x0][0x448] ;  /* 0x0001120000047ab9 */ /* 0x000fe40000000800 */
[----:B------:R-:W-:-:S06]  /*24c0*/  UISETP.NE.AND UP0, UPT, UR4, 0x1, UPT ;  /* 0x000000010400788c */ /* 0x000fcc000bf05270 */
[----:B------:R-:W-:Y:S02]  /*24d0*/  PLOP3.LUT P2, PT, PT, PT, UP0, 0x80, 0x0 ;  /* 0x000000000000781c */ /* 0x000fe40003f4f008 */
[----:B------:R-:W-:-:S03]  /*24e0*/  PLOP3.LUT P3, PT, PT, PT, UP0, 0x80, 0x0 ;  /* 0x000000000000781c */ /* 0x000fc60003f6f008 */
[----:B------:R-:W-:-:S08]  /*24f0*/  @UP0 ULDC UR4, c[0x0][0x44c] ;  /* 0x0001130000040ab9 */ /* 0x000fd00000000800 */
[----:B------:R-:W-:Y:S01]  /*2500*/  @P2 IMAD.HI.U32 R3, R0, UR4, RZ ;  /* 0x0000000400032c27 */ /* 0x000fe2000f8e00ff */
[----:B------:R-:W-:-:S03]  /*2510*/  @UP0 ULDC UR4, c[0x0][0x450] ;  /* 0x0001140000040ab9 */ /* 0x000fc60000000800 */
[----:B------:R-:W-:Y:S01]  /*2520*/  @!P1 VIADD R0, R57, 0x30840 ;  /* 0x0003084039009836 */ /* 0x000fe20000000000 */
[----:B------:R-:W-:Y:S01]  /*2530*/  @P3 SHF.R.U32.HI R2, RZ, UR4, R3 ;  /* 0x00000004ff023c19 */ /* 0x000fe20008011603 */
[----:B------:R-:W-:Y:S02]  /*2540*/  ULDC.64 UR4, c[0x0][0x9e0] ;  /* 0x0002780000047ab9 */ /* 0x000fe40000000a00 */
[----:B------:R-:W-:Y:S01]  /*2550*/  UISETP.GE.AND UP1, UPT, UR5, 0x1, UPT ;  /* 0x000000010500788c */ /* 0x000fe2000bf26270 */
[----:B------:R-:W-:Y:S01]  /*2560*/  @!P1 PRMT R0, RZ, 0x654, R0 ;  /* 0x00000654ff009816 */ /* 0x000fe20000000000 */
[----:B------:R-:W2:Y:S04]  /*2570*/  SHFL.IDX PT, R58, R2, RZ, 0x1c1f ;  /* 0x001c1fff023a7589 */ /* 0x000ea800000e0000 */
[----:B------:R-:W-:Y:S01]  /*2580*/  PLOP3.LUT P2, PT, PT, PT, UP1, 0x40, 0x0 ;  /* 0x000000000000781c */ /* 0x000fe20003f4e818 */
[----:B------:R-:W-:-:S02]  /*2590*/  WARPGROUP.DEPBAR.LE gsb0, 0x0 ;  /* 0x00008000000079c5 */ /* 0x000fc40000010000 */
[----:B------:R-:W-:-:S06]  /*25a0*/  WARPGROUP.ARRIVE ;  /* 0x00000000000079c5 */ /* 0x000fcc0000000000 */
[----:B------:R-:W-:Y:S03]  /*25b0*/  HGMMA.64x64x16.F32.BF16 R24, gdesc[UR56], R24, gsb0 ;  /* 0x00e00000381879f0 */ /* 0x000fe60008001818 */
[----:B------:R-:W-:Y:S02]  /*25c0*/  WARPGROUP.DEPBAR.LE gsb0, 0x0 ;  /* 0x00008000000079c5 */ /* 0x000fe40000010000 */
[----:B------:R-:W-:-:S06]  /*25d0*/  WARPGROUP.ARRIVE ;  /* 0x00000000000079c5 */ /* 0x000fcc0000000000 */
[----:B------:R-:W-:Y:S01]  /*25e0*/  HGMMA.64x64x16.F32.BF16 R24, gdesc[UR52], R24, gsb0 ;  /* 0x00e00000341879f0 */ /* 0x000fe20008001818 */
[----:B------:R-:W-:Y:S02]  /*25f0*/  ULDC UR54, c[0x0][0x9dc] ;  /* 0x0002770000367ab9 */ /* 0x000fe40000000800 */
[----:B------:R-:W-:Y:S01]  /*2600*/  ULOP3.LUT UR54, URZ, UR54, URZ, 0x33, !UPT ;  /* 0x000000363f367292 */ /* 0x000fe2000f8e333f */
[----:B------:R-:W-:Y:S02]  /*2610*/  WARPGROUP.DEPBAR.LE gsb0, 0x0 ;  /* 0x00008000000079c5 */ /* 0x000fe40000010000 */
[----:B------:R-:W-:-:S06]  /*2620*/  WARPGROUP.ARRIVE ;  /* 0x00000000000079c5 */ /* 0x000fcc0000000000 */
[----:B------:R-:W-:Y:S03]  /*2630*/  HGMMA.64x64x16.F32.BF16 R24, gdesc[UR8], R24, gsb0 ;  /* 0x00e00000081879f0 */ /* 0x000fe60008001818 */
        /* <DEDUP_REMOVED lines=25> */
[----:B------:R-:W-:Y:S01]  /*27d0*/  FMUL.FTZ R26, R26, UR6 ;  /* 0x000000061a1a7c20 */ /* 0x000fe20008410000 */
[----:B------:R-:W-:Y:S01]  /*27e0*/  FMUL.FTZ R38, R38, UR6 ;  /* 0x0000000626267c20 */ /* 0x000fe20008410000 */
[----:B------:R-:W-:Y:S01]  /*27f0*/  FMUL.FTZ R24, R24, UR6 ;  /* 0x0000000618187c20 */ /* 0x000fe20008410000 */
[----:B------:R-:W-:Y:S01]  /*2800*/  FMUL.FTZ R25, R25, UR6 ;  /* 0x0000000619197c20 */ /* 0x000fe20008410000 */
[----:B------:R-:W3:Y:S01]  /*2810*/  MUFU.TANH R56, R26 ;  /* 0x0000001a00387308 */ /* 0x000ee20000002400 */
[----:B------:R-:W-:Y:S01]  /*2820*/  FMUL.FTZ R27, R27, UR6 ;  /* 0x000000061b1b7c20 */ /* 0x000fe20008410000 */
[----:B------:R-:W-:Y:S01]  /*2830*/  FMUL.FTZ R28, R28, UR6 ;  /* 0x000000061c1c7c20 */ /* 0x000fe20008410000 */
[----:B------:R-:W-:Y:S01]  /*2840*/  FMUL.FTZ R29, R29, UR6 ;  /* 0x000000061d1d7c20 */ /* 0x000fe20008410000 */
[----:B------:R-:W-:Y:S01]  /*2850*/  FMUL.FTZ R32, R32, UR6 ;  /* 0x0000000620207c20 */ /* 0x000fe20008410000 */
[----:B------:R-:W-:Y:S01]  /*2860*/  FMUL.FTZ R33, R33, UR6 ;  /* 0x0000000621217c20 */ /* 0x000fe20008410000 */
[----:B------:R-:W-:Y:S01]  /*2870*/  FMUL.FTZ R34, R34, UR6 ;  /* 0x0000000622227c20 */ /* 0x000fe20008410000 */
[----:B------:R-:W-:Y:S01]  /*2880*/  FMUL.FTZ R35, R35, UR6 ;  /* 0x0000000623237c20 */ /* 0x000fe20008410000 */
[----:B------:R4:W0:Y:S01]  /*2890*/  MUFU.TANH R26, R38 ;  /* 0x00000026001a7308 */ /* 0x0008220000002400 */
[----:B------:R-:W-:Y:S01]  /*28a0*/  FMUL.FTZ R36, R36, UR6 ;  /* 0x0000000624247c20 */ /* 0x000fe20008410000 */
[----:B------:R-:W-:Y:S01]  /*28b0*/  FMUL.FTZ R37, R37, UR6 ;  /* 0x0000000625257c20 */ /* 0x000fe20008410000 */
[----:B------:R-:W-:Y:S01]  /*28c0*/  FMUL.FTZ R39, R39, UR6 ;  /* 0x0000000627277c20 */ /* 0x000fe20008410000 */
[----:B------:R-:W-:Y:S01]  /*28d0*/  FMUL.FTZ R40, R40, UR6 ;  /* 0x0000000628287c20 */ /* 0x000fe20008410000 */
[----:B------:R-:W-:Y:S01]  /*28e0*/  FMUL.FTZ R41, R41, UR6 ;  /* 0x0000000629297c20 */ /* 0x000fe20008410000 */
[----:B------:R-:W-:Y:S01]  /*28f0*/  FMUL.FTZ R42, R42, UR6 ;  /* 0x000000062a2a7c20 */ /* 0x000fe20008410000 */
[----:B------:R-:W-:Y:S01]  /*2900*/  FMUL.FTZ R43, R43, UR6 ;  /* 0x000000062b2b7c20 */ /* 0x000fe20008410000 */
[----:B------:R-:W-:Y:S01]  /*2910*/  FMUL.FTZ R44, R44, UR6 ;  /* 0x000000062c2c7c20 */ /* 0x000fe20008410000 */
[----:B----4-:R-:W-:-:S02]  /*2920*/  IMAD R38, R98, R5, 0x40 ;  /* 0x0000004062267424 */ /* 0x010fc400078e0205 */
[----:B------:R-:W-:Y:S01]  /*2930*/  FMUL.FTZ R45, R45, UR6 ;  /* 0x000000062d2d7c20 */ /* 0x000fe20008410000 */
[----:B------:R-:W-:Y:S01]  /*2940*/  FMUL.FTZ R47, R47, UR6 ;  /* 0x000000062f2f7c20 */ /* 0x000fe20008410000 */
[----:B------:R-:W-:Y:S01]  /*2950*/  FMUL.FTZ R48, R48, UR6 ;  /* 0x0000000630307c20 */ /* 0x000fe20008410000 */
[----:B------:R-:W-:Y:S02]  /*2960*/  VIADD R4, R38, 0x1 ;  /* 0x0000000126047836 */ /* 0x000fe40000000000 */
[----:B------:R-:W-:Y:S01]  /*2970*/  FMUL.FTZ R49, R49, UR6 ;  /* 0x0000000631317c20 */ /* 0x000fe20008410000 */
[----:B------:R-:W-:Y:S01]  /*2980*/  FMUL.FTZ R50, R50, UR6 ;  /* 0x0000000632327c20 */ /* 0x000fe20008410000 */
[----:B------:R-:W-:Y:S01]  /*2990*/  FMUL.FTZ R51, R51, UR6 ;  /* 0x0000000633337c20 */ /* 0x000fe20008410000 */
[----:B------:R-:W-:Y:S01]  /*29a0*/  FMUL.FTZ R52, R52, UR6 ;  /* 0x0000000634347c20 */ /* 0x000fe20008410000 */
[----:B------:R-:W-:Y:S01]  /*29b0*/  FMUL.FTZ R53, R53, UR6 ;  /* 0x0000000635357c20 */ /* 0x000fe20008410000 */
[----:B------:R-:W-:Y:S01]  /*29c0*/  FMUL.FTZ R54, R54, UR6 ;  /* 0x0000000636367c20 */ /* 0x000fe20008410000 */
[----:B------:R-:W-:Y:S01]  /*29d0*/  FMUL.FTZ R55, R55, UR6 ;  /* 0x0000000637377c20 */ /* 0x000fe20008410000 */
[----:B------:R-:W-:Y:S01]  /*29e0*/  IMAD R4, R17, -0x2, R4 ;  /* 0xfffffffe11047824 */ /* 0x000fe200078e0204 */
[----:B------:R-:W4:Y:S01]  /*29f0*/  MUFU.TANH R24, R24 ;  /* 0x0000001800187308 */ /* 0x000f220000002400 */
[----:B------:R-:W-:Y:S01]  /*2a00*/  FMUL.FTZ R30, R30, UR6 ;  /* 0x000000061e1e7c20 */ /* 0x000fe20008410000 */
[----:B------:R-:W-:Y:S01]  /*2a10*/  FMUL.FTZ R31, R31, UR6 ;  /* 0x000000061f1f7c20 */ /* 0x000fe20008410000 */
[----:B0-----:R-:W-:-:S02]  /*2a20*/  IMAD R4, R21, UR60, R4 ;  /* 0x0000003c15047c24 */ /* 0x001fc4000f8e0204 */
[----:B------:R-:W-:Y:S01]  /*2a30*/  FMUL.FTZ R46, R46, UR6 ;  /* 0x000000062e2e7c20 */ /* 0x000fe20008410000 */
[----:B------:R0:W-:Y:S01]  /*2a40*/  @!P1 SYNCS.ARRIVE.TRANS64.RED.A1T0 RZ, [R0+URZ], RZ ;  /* 0x000000ff00ff99a7 */ /* 0x0001e2000810043f */
[----:B------:R-:W-:Y:S01]  /*2a50*/  LEA R5, R98, 0xffffffc0, 0x6 ;  /* 0xffffffc062057811 */ /* 0x000fe200078e30ff */
[----:B-1----:R-:W-:Y:S01]  /*2a60*/  IMAD.IADD R4, R4, 0x1, -R155 ;  /* 0x0000000104047824 */ /* 0x002fe200078e0a9b */
[----:B------:R-:W1:Y:S03]  /*2a70*/  MUFU.TANH R25, R25 ;  /* 0x0000001900197308 */ /* 0x000e660000002400 */
[----:B------:R-:W-:Y:S02]  /*2a80*/  VIADD R57, R4, UR54 ;  /* 0x0000003604397c36 */ /* 0x000fe40008000000 */
[----:B0-----:R-:W-:Y:S02]  /*2a90*/  IMAD R0, R21, UR60, R38 ;  /* 0x0000003c15007c24 */ /* 0x001fe4000f8e0226 */
[----:B--2---:R-:W-:Y:S01]  /*2aa0*/  IMAD.IADD R3, R57, 0x1, R58 ;  /* 0x0000000139037824 */ /* 0x004fe200078e023a */
[----:B------:R-:W0:Y:S08]  /*2ab0*/  MUFU.TANH R27, R27 ;  /* 0x0000001b001b7308 */ /* 0x000e300000002400 */
[----:B------:R-:W2:Y:S08]  /*2ac0*/  MUFU.TANH R28, R28 ;  /* 0x0000001c001c7308 */ /* 0x000eb00000002400 */
[----:B------:R-:W0:Y:S08]  /*2ad0*/  MUFU.TANH R29, R29 ;  /* 0x0000001d001d7308 */ /* 0x000e300000002400 */
        /* <DEDUP_REMOVED lines=23> */
[----:B------:R5:W0:Y:S08]  /*2c50*/  MUFU.TANH R20, R31 ;  /* 0x0000001f00147308 */ /* 0x000a300000002400 */
[----:B------:R3:W0:Y:S01]  /*2c60*/  MUFU.TANH R30, R46 ;  /* 0x0000002e001e7308 */ /* 0x0006220000002400 */
[----:B-----5:R-:W-:-:S02]  /*2c70*/  IMAD R31, R17, -0x2, R0 ;  /* 0xfffffffe111f7824 */ /* 0x020fc400078e0200 */
[----:B---3--:R-:W-:-:S05]  /*2c80*/  VIADD R46, R4, UR4 ;  /* 0x00000004042e7c36 */ /* 0x008fca0008000000 */
[----:B------:R-:W-:Y:S01]  /*2c90*/  VIADDMNMX R0, R58, R46, R31, PT ;  /* 0x0000002e3a007246 */ /* 0x000fe2000380011f */
[----:B-12-4-:R-:W-:Y:S06]  /*2ca0*/  @P2 BRA `(.L_x_1171) ;  /* 0x00000000005c2947 */ /* 0x016fec0003800000 */
[----:B------:R-:W-:Y:S01]  /*2cb0*/  IMAD R4, R21, UR60, R58 ;  /* 0x0000003c15047c24 */ /* 0x000fe2000f8e023a */
[----:B------:R-:W-:Y:S03]  /*2cc0*/  BSSY B0, `(.L_x_1172) ;  /* 0x0000011000007945 */ /* 0x000fe60003800000 */
[----:B------:R-:W-:-:S05]  /*2cd0*/  IMAD.IADD R4, R4, 0x1, -R155 ;  /* 0x0000000104047824 */ /* 0x000fca00078e0a9b */
[----:B------:R-:W-:-:S13]  /*2ce0*/  ISETP.GT.AND P2, PT, R4, -0x1, PT ;  /* 0xffffffff0400780c */ /* 0x000fda0003f44270 */
[----:B------:R-:W-:Y:S05]  /*2cf0*/  @P2 BRA `(.L_x_1173) ;  /* 0x0000000000202947 */ /* 0x000fea0003800000 */
[----:B------:R-:W-:Y:S01]  /*2d00*/  UISETP.NE.AND UP2, UPT, UR5, 0x1, UPT ;  /* 0x000000010500788c */ /* 0x000fe2000bf45270 */
[----:B------:R-:W-:-:S05]  /*2d10*/  LOP3.LUT R4, RZ, R4, RZ, 0x33, !PT ;  /* 0x00000004ff047212 */ /* 0x000fca00078e33ff */
[----:B------:R-:W-:-:S05]  /*2d20*/  PLOP3.LUT P2, PT, PT, PT, UP2, 0x80, 0x0 ;  /* 0x000000000000781c */ /* 0x000fca0003f4f028 */
[----:B------:R-:W-:-:S08]  /*2d30*/  @UP2 ULDC.64 UR6, c[0x0][0x9e8] ;  /* 0x00027a0000062ab9 */ /* 0x000fd00000000a00 */
[----:B------:R-:W-:-:S05]  /*2d40*/  @P2 IMAD.HI.U32 R58, R4, UR6, RZ ;  /* 0x00000006043a2c27 */ /* 0x000fca000f8e00ff */
[----:B------:R-:W-:-:S04]  /*2d50*/  @P2 SHF.R.U32.HI R4, RZ, UR7, R58 ;  /* 0x00000007ff042c19 */ /* 0x000fc8000801163a */
[----:B------:R-:W-:Y:S01]  /*2d60*/  LOP3.LUT R4, RZ, R4, RZ, 0x33, !PT ;  /* 0x00000004ff047212 */ /* 0x000fe200078e33ff */
[----:B------:R-:W-:Y:S06]  /*2d70*/  BRA `(.L_x_1174) ;  /* 0x0000000000147947 */ /* 0x000fec0003800000 */
.L_x_1173:
[----:B------:R-:W-:-:S06]  /*2d80*/  UISETP.NE.AND UP2, UPT, UR5, 0x1, UPT ;  /* 0x000000010500788c */ /* 0x000fcc000bf45270 */
[----:B------:R-:W-:-:S05]  /*2d90*/  PLOP3.LUT P2, PT, PT, PT, UP2, 0x80, 0x0 ;  /* 0x000000000000781c */ /* 0x000fca0003f4f028 */
[----:B------:R-:W-:-:S08]  /*2da0*/  @UP2 ULDC.64 UR6, c[0x0][0x9e8] ;  /* 0x00027a0000062ab9 */ /* 0x000fd00000000a00 */
[----:B------:R-:W-:-:S05]  /*2db0*/  @P2 IMAD.HI.U32 R58, R4, UR6, RZ ;  /* 0x00000006043a2c27 */ /* 0x000fca000f8e00ff */
[----:B------:R-:W-:-:S07]  /*2dc0*/  @P2 SHF.R.U32.HI R4, RZ, UR7, R58 ;  /* 0x00000007ff042c19 */ /* 0x000fce000801163a */
.L_x_1174:
[----:B------:R-:W-:Y:S05]  /*2dd0*/  BSYNC B0 ;  /* 0x0000000000007941 */ /* 0x000fea0003800000 */
.L_x_1172:
[----:B------:R-:W-:-:S04]  /*2de0*/  IMAD R4, R4, UR5, -R5 ;  /* 0x0000000504047c24 */ /* 0x000fc8000f8e0a05 */
[----:B------:R-:W-:-:S05]  /*2df0*/  IMAD R4, R17, -0x2, R4 ;  /* 0xfffffffe11047824 */ /* 0x000fca00078e0204 */
[----:B------:R-:W-:Y:S02]  /*2e00*/  VIMNMX R3, R3, R4, !PT ;  /* 0x0000000403037248 */ /* 0x000fe40007fe0100 */
[----:B------:R-:W-:-:S07]  /*2e10*/  VIADDMNMX R0, R4, UR5, R0, PT ;  /* 0x0000000504007c46 */ /* 0x000fce000b800100 */
.L_x_1171:
[C---:B------:R-:W-:Y:S01]  /*2e20*/  ISETP.GE.AND P2, PT, R38.reuse, 0x2, PT ;  /* 0x000000022600780c */ /* 0x040fe20003f46270 */
[----:B------:R-:W1:Y:S01]  /*2e30*/  SHFL.IDX PT, R2, R2, 0x1, 0x1c1f ;  /* 0x003c1f0002027f89 */ /* 0x000e6200000e0000 */
[C---:B------:R-:W-:Y:S02]  /*2e40*/  ISETP.GE.AND P6, PT, R38.reuse, 0xa, PT ;  /* 0x0000000a2600780c */ /* 0x040fe40003fc6270 */
[C---:B------:R-:W-:Y:S02]  /*2e50*/  ISETP.GT.AND P4, PT, R3.reuse, 0x1, !P2 ;  /* 0x000000010300780c */ /* 0x040fe40005784270 */
[----:B------:R-:W-:Y:S02]  /*2e60*/  ISETP.GE.AND P3, PT, R38, 0x9, PT ;  /* 0x000000092600780c */ /* 0x000fe40003f66270 */
[----:B------:R-:W-:Y:S02]  /*2e70*/  ISETP.LT.OR P4, PT, R0, 0x2, P4 ;  /* 0x000000020000780c */ /* 0x000fe40002781670 */
[----:B------:R-:W-:-:S02]  /*2e80*/  ISETP.GT.AND P5, PT, R3, 0x8, !P3 ;  /* 0x000000080300780c */ /* 0x000fc40005fa4270 */
[----:B------:R-:W-:Y:S02]  /*2e90*/  FSEL R58, R25, -INF , !P4 ;  /* 0xff800000193a7808 */ /* 0x000fe40006000000 */
[----:B------:R-:W-:Y:S02]  /*2ea0*/  ISETP.GT.AND P4, PT, R3, 0x9, !P6 ;  /* 0x000000090300780c */ /* 0x000fe40007784270 */
[----:B------:R-:W-:Y:S02]  /*2eb0*/  P2R R25, PR, RZ, 0x40 ;  /* 0x00000040ff197803 */ /* 0x000fe40000000000 */
[----:B------:R-:W-:Y:S02]  /*2ec0*/  ISETP.LT.OR P4, PT, R0, 0xa, P4 ;  /* 0x0000000a0000780c */ /* 0x000fe40002781670 */
[----:B------:R-:W-:Y:S02]  /*2ed0*/  ISETP.GE.AND P6, PT, R38, 0x11, PT ;  /* 0x000000112600780c */ /* 0x000fe40003fc6270 */
[----:B0-----:R-:W-:-:S02]  /*2ee0*/  FSEL R62, R29, -INF , !P4 ;  /* 0xff8000001d3e7808 */ /* 0x001fc40006000000 */
[----:B------:R-:W-:Y:S02]  /*2ef0*/  ISETP.LT.OR P5, PT, R0, 0x9, P5 ;  /* 0x000000090000780c */ /* 0x000fe40002fa1670 */
[----:B------:R-:W-:Y:S02]  /*2f00*/  ISETP.GT.AND P4, PT, R3, 0x10, !P6 ;  /* 0x000000100300780c */ /* 0x000fe40007784270 */
[----:B------:R-:W-:Y:S02]  /*2f10*/  FSEL R60, R28, -INF , !P5 ;  /* 0xff8000001c3c7808 */ /* 0x000fe40006800000 */
[----:B------:R-:W-:Y:S02]  /*2f20*/  ISETP.LT.OR P4, PT, R0, 0x11, P4 ;  /* 0x000000110000780c */ /* 0x000fe40002781670 */
[----:B------:R-:W-:Y:S02]  /*2f30*/  ISETP.GE.AND P5, PT, R38, 0x12, PT ;  /* 0x000000122600780c */ /* 0x000fe40003fa6270 */
[----:B------:R-:W-:-:S02]  /*2f40*/  FSEL R64, R32, -INF , !P4 ;  /* 0xff80000020407808 */ /* 0x000fc40006000000 */
[----:B------:R-:W-:Y:S02]  /*2f50*/  ISETP.GT.AND P4, PT, R3, 0x11, !P5 ;  /* 0x000000110300780c */ /* 0x000fe40006f84270 */
[----:B------:R-:W-:Y:S02]  /*2f60*/  P2R R29, PR, RZ, 0x20 ;  /* 0x00000020ff1d7803 */ /* 0x000fe40000000000 */
[----:B------:R-:W-:Y:S02]  /*2f70*/  ISETP.LT.OR P4, PT, R0, 0x12, P4 ;  /* 0x000000120000780c */ /* 0x000fe40002781670 */
[----:B------:R-:W-:Y:S02]  /*2f80*/  ISETP.GE.AND P5, PT, R38, 0x19, PT ;  /* 0x000000192600780c */ /* 0x000fe40003fa6270 */
[----:B------:R-:W-:Y:S02]  /*2f90*/  FSEL R66, R33, -INF , !P4 ;  /* 0xff80000021427808 */ /* 0x000fe40006000000 */
[----:B------:R-:W-:-:S02]  /*2fa0*/  ISETP.GT.AND P4, PT, R3, 0x18, !P5 ;  /* 0x000000180300780c */ /* 0x000fc40006f84270 */
[----:B------:R-:W-:Y:S02]  /*2fb0*/  P2R R32, PR, RZ, 0x20 ;  /* 0x00000020ff207803 */ /* 0x000fe40000000000 */
[----:B------:R-:W-:Y:S02]  /*2fc0*/  ISETP.LT.OR P4, PT, R0, 0x19, P4 ;  /* 0x000000190000780c */ /* 0x000fe40002781670 */
[----:B------:R-:W-:Y:S02]  /*2fd0*/  ISETP.GE.AND P5, PT, R38, 0x1a, PT ;  /* 0x0000001a2600780c */ /* 0x000fe40003fa6270 */
[----:B------:R-:W-:Y:S02]  /*2fe0*/  FSEL R68, R36, -INF , !P4 ;  /* 0xff80000024447808 */ /* 0x000fe40006000000 */
[----:B------:R-:W-:Y:S02]  /*2ff0*/  ISETP.GT.AND P4, PT, R3, 0x19, !P5 ;  /* 0x000000190300780c */ /* 0x000fe40006f84270 */
[----:B------:R-:W-:-:S02]  /*3000*/  P2R R33, PR, RZ, 0x20 ;  /* 0x00000020ff217803 */ /* 0x000fc40000000000 */
[----:B------:R-:W-:Y:S02]  /*3010*/  ISETP.LT.OR P4, PT, R0, 0x1a, P4 ;  /* 0x0000001a0000780c */ /* 0x000fe40002781670 */
[----:B------:R-:W-:Y:S02]  /*3020*/  ISETP.GE.AND P5, PT, R38, 0x21, PT ;  /* 0x000000212600780c */ /* 0x000fe40003fa6270 */
[----:B------:R-:W-:Y:S02]  /*3030*/  FSEL R70, R37, -INF , !P4 ;  /* 0xff80000025467808 */ /* 0x000fe40006000000 */
[----:B------:R-:W-:Y:S02]  /*3040*/  ISETP.GT.AND P4, PT, R3, 0x20, !P5 ;  /* 0x000000200300780c */ /* 0x000fe40006f84270 */
[----:B------:R-:W-:Y:S02]  /*3050*/  P2R R37, PR, RZ, 0x20 ;  /* 0x00000020ff257803 */ /* 0x000fe40000000000 */
[----:B------:R-:W-:-:S02]  /*3060*/  ISETP.LT.OR P4, PT, R0, 0x21, P4 ;  /* 0x000000210000780c */ /* 0x000fc40002781670 */
[----:B------:R-:W-:Y:S02]  /*3070*/  ISETP.GE.AND P5, PT, R38, 0x22, PT ;  /* 0x000000222600780c */ /* 0x000fe40003fa6270 */
[----:B------:R-:W-:Y:S02]  /*3080*/  FSEL R72, R40, -INF , !P4 ;  /* 0xff80000028487808 */ /* 0x000fe40006000000 */
[----:B------:R-:W-:Y:S02]  /*3090*/  ISETP.GT.AND P4, PT, R3, 0x21, !P5 ;  /* 0x000000210300780c */ /* 0x000fe40006f84270 */
[----:B------:R-:W-:Y:S02]  /*30a0*/  P2R R40, PR, RZ, 0x20 ;  /* 0x00000020ff287803 */ /* 0x000fe40000000000 */
[----:B------:R-:W-:Y:S02]  /*30b0*/  ISETP.LT.OR P4, PT, R0, 0x22, P4 ;  /* 0x000000220000780c */ /* 0x000fe40002781670 */
[----:B------:R-:W-:-:S02]  /*30c0*/  ISETP.GE.AND P5, PT, R38, 0x29, PT ;  /* 0x000000292600780c */ /* 0x000fc40003fa6270 */
[----:B------:R-:W-:Y:S02]  /*30d0*/  FSEL R74, R41, -INF , !P4 ;  /* 0xff800000294a7808 */ /* 0x000fe40006000000 */
[----:B------:R-:W-:Y:S02]  /*30e0*/  ISETP.GT.AND P4, PT, R3, 0x28, !P5 ;  /* 0x000000280300780c */ /* 0x000fe40006f84270 */
[----:B------:R-:W-:Y:S02]  /*30f0*/  P2R R41, PR, RZ, 0x20 ;  /* 0x00000020ff297803 */ /* 0x000fe40000000000 */
        /* <DEDUP_REMOVED lines=11> */
[----:B------:R-:W-:Y:S02]  /*31b0*/  P2R R28, PR, RZ, 0x40 ;  /* 0x00000040ff1c7803 */ /* 0x000fe40000000000 */
[----:B------:R-:W-:Y:S02]  /*31c0*/  FSEL R48, R48, -INF , !P4 ;  /* 0xff80000030307808 */ /* 0x000fe40006000000 */
[----:B------:R-:W-:-:S04]  /*31d0*/  ISETP.GE.AND P4, PT, R38, 0x32, PT ;  /* 0x000000322600780c */ /* 0x000fc80003f86270 */
[----:B------:R-:W-:-:S04]  /*31e0*/  ISETP.GT.AND P5, PT, R3, 0x31, !P4 ;  /* 0x000000310300780c */ /* 0x000fc800067a4270 */
[----:B------:R-:W-:-:S04]  /*31f0*/  ISETP.LT.OR P5, PT, R0, 0x32, P5 ;  /* 0x000000320000780c */ /* 0x000fc80002fa1670 */
[----:B------:R-:W-:Y:S02]  /*3200*/  FSEL R80, R49, -INF , !P5 ;  /* 0xff80000031507808 */ /* 0x000fe40006800000 */
[----:B------:R-:W-:-:S04]  /*3210*/  ISETP.GE.AND P5, PT, R38, 0x39, PT ;  /* 0x000000392600780c */ /* 0x000fc80003fa6270 */
[----:B------:R-:W-:-:S04]  /*3220*/  ISETP.GT.AND P6, PT, R3, 0x38, !P5 ;  /* 0x000000380300780c */ /* 0x000fc80006fc4270 */
[----:B------:R-:W-:-:S04]  /*3230*/  ISETP.LT.OR P6, PT, R0, 0x39, P6 ;  /* 0x000000390000780c */ /* 0x000fc800037c1670 */
[----:B------:R-:W-:Y:S02]  /*3240*/  FSEL R52, R52, -INF , !P6 ;  /* 0xff80000034347808 */ /* 0x000fe40007000000 */
[----:B------:R-:W-:-:S04]  /*3250*/  ISETP.GE.AND P6, PT, R38, 0x1, PT ;  /* 0x000000012600780c */ /* 0x000fc80003fc6270 */
[----:B------:R-:W-:Y:S02]  /*3260*/  P2R R4, PR, RZ, 0x40 ;  /* 0x00000040ff047803 */ /* 0x000fe40000000000 */
[----:B------:R-:W-:-:S04]  /*3270*/  ISETP.GT.AND P6, PT, R3, RZ, !P6 ;  /* 0x000000ff0300720c */ /* 0x000fc800077c4270 */
[----:B------:R-:W-:-:S04]  /*3280*/  ISETP.LT.OR P6, PT, R0, 0x1, P6 ;  /* 0x000000010000780c */ /* 0x000fc800037c1670 */
[----:B------:R-:W-:Y:S02]  /*3290*/  FSEL R36, R24, -INF , !P6 ;  /* 0xff80000018247808 */ /* 0x000fe40007000000 */
[----:B------:R-:W-:-:S04]  /*32a0*/  ISETP.GE.AND P6, PT, R38, 0x3a, PT ;  /* 0x0000003a2600780c */ /* 0x000fc80003fc6270 */
[----:B------:R-:W-:Y:S02]  /*32b0*/  P2R R38, PR, RZ, 0x40 ;  /* 0x00000040ff267803 */ /* 0x000fe40000000000 */
[----:B------:R-:W-:Y:S01]  /*32c0*/  ISETP.GT.AND P6, PT, R3, 0x39, !P6 ;  /* 0x000000390300780c */ /* 0x000fe200077c4270 */
[----:B-1----:R-:W-:-:S03]  /*32d0*/  IMAD.IADD R3, R57, 0x1, R2 ;  /* 0x0000000139037824 */ /* 0x002fc600078e0202 */
[----:B------:R-:W-:Y:S02]  /*32e0*/  ISETP.LT.OR P6, PT, R0, 0x3a, P6 ;  /* 0x0000003a0000780c */ /* 0x000fe400037c1670 */
[----:B------:R-:W-:Y:S02]  /*32f0*/  VIADDMNMX R0, R2, R46, R31, PT ;  /* 0x0000002e02007246 */ /* 0x000fe4000380011f */
[----:B------:R-:W-:Y:S02]  /*3300*/  FSEL R82, R53, -INF , !P6 ;  /* 0xff80000035527808 */ /* 0x000fe40007000000 */
[----:B------:R-:W-:-:S13]  /*3310*/  PLOP3.LUT P6, PT, PT, PT, UP1, 0x40, 0x0 ;  /* 0x000000000000781c */ /* 0x000fda0003fce818 */
[----:B------:R-:W-:Y:S05]  /*3320*/  @P6 BRA `(.L_x_1175) ;  /* 0x0000000000646947 */ /* 0x000fea0003800000 */
        /* <DEDUP_REMOVED lines=9> */
[----:B------:R-:W-:Y:S01]  /*33c0*/  @P6 IMAD.HI.U32 R24, R2, UR6, RZ ;  /* 0x0000000602186c27 */ /* 0x000fe2000f8e00ff */
[----:B------:R-:W-:-:S13]  /*33d0*/  PLOP3.LUT P6, PT, PT, PT, UP2, 0x80, 0x0 ;  /* 0x000000000000781c */ /* 0x000fda0003fcf028 */
[----:B------:R-:W-:-:S04]  /*33e0*/  @P6 SHF.R.U32.HI R2, RZ, UR7, R24 ;  /* 0x00000007ff026c19 */ /* 0x000fc80008011618 */
[----:B------:R-:W-:Y:S01]  /*33f0*/  LOP3.LUT R2, RZ, R2, RZ, 0x33, !PT ;  /* 0x00000002ff027212 */ /* 0x000fe200078e33ff */
[----:B------:R-:W-:Y:S06]  /*3400*/  BRA `(.L_x_1178) ;  /* 0x0000000000187947 */ /* 0x000fec0003800000 */
.L_x_1177:
[----:B------:R-:W-:-:S06]  /*3410*/  UISETP.NE.AND UP2, UPT, UR5, 0x1, UPT ;  /* 0x000000010500788c */ /* 0x000fcc000bf45270 */
[----:B------:R-:W-:-:S05]  /*3420*/  PLOP3.LUT P6, PT, PT, PT, UP2, 0x80, 0x0 ;  /* 0x000000000000781c */ /* 0x000fca0003fcf028 */
[----:B------:R-:W-:-:S08]  /*3430*/  @UP2 ULDC.64 UR6, c[0x0][0x9e8] ;  /* 0x00027a0000062ab9 */ /* 0x000fd00000000a00 */
[----:B------:R-:W-:Y:S01]  /*3440*/  @P6 IMAD.HI.U32 R24, R2, UR6, RZ ;  /* 0x0000000602186c27 */ /* 0x000fe2000f8e00ff */
[----:B------:R-:W-:-:S13]  /*3450*/  PLOP3.LUT P6, PT, PT, PT, UP2, 0x80, 0x0 ;  /* 0x000000000000781c */ /* 0x000fda0003fcf028 */
[----:B------:R-:W-:-:S07]  /*3460*/  @P6 SHF.R.U32.HI R2, RZ, UR7, R24 ;  /* 0x00000007ff026c19 */ /* 0x000fce0008011618 */
.L_x_1178:
[----:B------:R-:W-:Y:S05]  /*3470*/  BSYNC B0 ;  /* 0x0000000000007941 */ /* 0x000fea0003800000 */
.L_x_1176:
[----:B------:R-:W-:-:S04]  /*3480*/  IMAD R2, R2, UR5, -R5 ;  /* 0x0000000502027c24 */ /* 0x000fc8000f8e0a05 */
[----:B------:R-:W-:-:S05]  /*3490*/  IMAD R2, R17, -0x2, R2 ;  /* 0xfffffffe11027824 */ /* 0x000fca00078e0202 */
[----:B------:R-:W-:Y:S02]  /*34a0*/  VIMNMX R3, R3, R2, !PT ;  /* 0x0000000203037248 */ /* 0x000fe40007fe0100 */
[----:B------:R-:W-:-:S07]  /*34b0*/  VIADDMNMX R0, R2, UR5, R0, PT ;  /* 0x0000000502007c46 */ /* 0x000fce000b800100 */
.L_x_1175:
[----:B------:R-:W-:Y:S01]  /*34c0*/  ISETP.GT.AND P2, PT, R3, 0x1, !P2 ;  /* 0x000000010300780c */ /* 0x000fe20005744270 */
[----:B------:R-:W-:Y:S01]  /*34d0*/  ULDC UR6, c[0x0][0x988] ;  /* 0x0002620000067ab9 */ /* 0x000fe20000000800 */
[----:B------:R-:W-:Y:S01]  /*34e0*/  ISETP.NE.AND P6, PT, R4, RZ, PT ;  /* 0x000000ff0400720c */ /* 0x000fe20003fc5270 */
[----:B------:R-:W-:Y:S01]  /*34f0*/  @UP0 ULDC UR10, c[0x0][0x44c] ;  /* 0x00011300000a0ab9 */ /* 0x000fe20000000800 */
[----:B------:R-:W-:Y:S01]  /*3500*/  ISETP.LT.OR P2, PT, R0, 0x2, P2 ;  /* 0x000000020000780c */ /* 0x000fe20001741670 */
[----:B------:R-:W-:Y:S01]  /*3510*/  UIMAD.WIDE.U32 UR10, UR61, UR10, URZ ;  /* 0x0000000a3d0a72a5 */ /* 0x000fe2000f8e003f */
[----:B------:R-:W-:Y:S01]  /*3520*/  FMNMX.FTZ R4, R36, R58, !PT ;  /* 0x0000003a24047209 */ /* 0x000fe20007810000 */
[----:B------:R-:W-:Y:S01]  /*3530*/  @UP0 ULDC UR14, c[0x0][0x450] ;  /* 0x00011400000e0ab9 */ /* 0x000fe20000000800 */
[----:B------:R-:W-:Y:S01]  /*3540*/  FSEL R5, R27, -INF , !P2 ;  /* 0xff8000001b057808 */ /* 0x000fe20005000000 */
[----:B------:R-:W-:Y:S01]  /*3550*/  UMOV UR7, UR61 ;  /* 0x0000003d00077c82 */ /* 0x000fe20008000000 */
[----:B------:R-:W-:Y:S01]  /*3560*/  ISETP.NE.AND P2, PT, R25, RZ, PT ;  /* 0x000000ff1900720c */ /* 0x000fe20003f45270 */
[----:B------:R-:W-:Y:S01]  /*3570*/  @UP0 USHF.R.U32.HI UR7, URZ, UR14, UR11 ;  /* 0x0000000e3f070299 */ /* 0x000fe2000801160b */
[----:B------:R-:W-:-:S02]  /*3580*/  FMNMX.FTZ R4, R60, R4, !PT ;  /* 0x000000043c047209 */ /* 0x000fc40007810000 */
[----:B------:R-:W-:Y:S01]  /*3590*/  ISETP.GT.AND P2, PT, R3, 0x9, !P2 ;  /* 0x000000090300780c */ /* 0x000fe20005744270 */
[----:B------:R-:W-:Y:S01]  /*35a0*/  UIADD3 UR39, UR39, UR7, URZ ;  /* 0x0000000727277290 */ /* 0x000fe2000fffe03f */
[----:B------:R-:W-:Y:S02]  /*35b0*/  FMNMX.FTZ R4, R62, R4, !PT ;  /* 0x000000043e047209 */ /* 0x000fe40007810000 */
[----:B------:R-:W-:Y:S01]  /*35c0*/  ISETP.LT.OR P2, PT, R0, 0xa, P2 ;  /* 0x0000000a0000780c */ /* 0x000fe20001741670 */
[----:B------:R-:W-:Y:S01]  /*35d0*/  UIADD3 UR4, UR39, UR4, URZ ;  /* 0x0000000427047290 */ /* 0x000fe2000fffe03f */
[----:B------:R-:W-:Y:S02]  /*35e0*/  FMNMX.FTZ R4, R64, R4, !PT ;  /* 0x0000000440047209 */ /* 0x000fe40007810000 */
[----:B------:R-:W-:Y:S02]  /*35f0*/  FSEL R20, R20, -INF , !P2 ;  /* 0xff80000014147808 */ /* 0x000fe40005000000 */
[----:B------:R-:W-:-:S02]  /*3600*/  ISETP.NE.AND P2, PT, R28, RZ, PT ;  /* 0x000000ff1c00720c */ /* 0x000fc40003f45270 */
[----:B------:R-:W-:Y:S02]  /*3610*/  FMNMX.FTZ R4, R66, R4, !PT ;  /* 0x0000000442047209 */ /* 0x000fe40007810000 */
[----:B------:R-:W-:Y:S02]  /*3620*/  ISETP.GT.AND P2, PT, R3, 0x10, !P2 ;  /* 0x000000100300780c */ /* 0x000fe40005744270 */
[----:B------:R-:W-:Y:S02]  /*3630*/  FMNMX.FTZ R4, R68, R4, !PT ;  /* 0x0000000444047209 */ /* 0x000fe40007810000 */
[----:B------:R-:W-:Y:S02]  /*3640*/  ISETP.LT.OR P2, PT, R0, 0x11, P2 ;  /* 0x000000110000780c */ /* 0x000fe40001741670 */
[----:B------:R-:W-:Y:S02]  /*3650*/  FMNMX.FTZ R4, R70, R4, !PT ;  /* 0x0000000446047209 */ /* 0x000fe40007810000 */
[----:B------:R-:W-:-:S02]  /*3660*/  FSEL R24, R34, -INF , !P2 ;  /* 0xff80000022187808 */ /* 0x000fc40005000000 */
[----:B------:R-:W-:Y:S02]  /*3670*/  ISETP.NE.AND P2, PT, R29, RZ, PT ;  /* 0x000000ff1d00720c */ /* 0x000fe40003f45270 */
[----:B------:R-:W-:Y:S02]  /*3680*/  FMNMX.FTZ R4, R72, R4, !PT ;  /* 0x0000000448047209 */ /* 0x000fe40007810000 */
[----:B------:R-:W-:Y:S02]  /*3690*/  ISETP.GT.AND P2, PT, R3, 0x11, !P2 ;  /* 0x000000110300780c */ /* 0x000fe40005744270 */
[----:B------:R-:W-:Y:S02]  /*36a0*/  FMNMX.FTZ R4, R74, R4, !PT ;  /* 0x000000044a047209 */ /* 0x000fe40007810000 */
[----:B------:R-:W-:Y:S02]  /*36b0*/  ISETP.LT.OR P2, PT, R0, 0x12, P2 ;  /* 0x000000120000780c */ /* 0x000fe40001741670 */
[----:B------:R-:W-:-:S02]  /*36c0*/  FMNMX.FTZ R4, R76, R4, !PT ;  /* 0x000000044c047209 */ /* 0x000fc40007810000 */
[----:B------:R-:W-:Y:S02]  /*36d0*/  FSEL R25, R35, -INF , !P2 ;  /* 0xff80000023197808 */ /* 0x000fe40005000000 */
[----:B------:R-:W-:Y:S02]  /*36e0*/  ISETP.NE.AND P2, PT, R32, RZ, PT ;  /* 0x000000ff2000720c */ /* 0x000fe40003f45270 */
[----:B------:R-:W-:Y:S02]  /*36f0*/  FMNMX.FTZ R4, R78, R4, !PT ;  /* 0x000000044e047209 */ /* 0x000fe40007810000 */
[----:B------:R-:W-:Y:S02]  /*3700*/  ISETP.GT.AND P2, PT, R3, 0x18, !P2 ;  /* 0x000000180300780c */ /* 0x000fe40005744270 */
[----:B------:R-:W-:Y:S02]  /*3710*/  FMNMX.FTZ R4, R48, R4, !PT ;  /* 0x0000000430047209 */ /* 0x000fe40007810000 */
[----:B------:R-:W-:-:S02]  /*3720*/  ISETP.LT.OR P2, PT, R0, 0x19, P2 ;  /* 0x000000190000780c */ /* 0x000fc40001741670 */
[----:B------:R-:W-:Y:S02]  /*3730*/  FMNMX.FTZ R4, R80, R4, !PT ;  /* 0x0000000450047209 */ /* 0x000fe40007810000 */
[----:B------:R-:W-:Y:S02]  /*3740*/  FSEL R26, R26, -INF , !P2 ;  /* 0xff8000001a1a7808 */ /* 0x000fe40005000000 */
[----:B------:R-:W-:Y:S02]  /*3750*/  ISETP.NE.AND P2, PT, R33, RZ, PT ;  /* 0x000000ff2100720c */ /* 0x000fe40003f45270 */
[----:B------:R-:W-:Y:S02]  /*3760*/  FMNMX.FTZ R4, R52, R4, !PT ;  /* 0x0000000434047209 */ /* 0x000fe40007810000 */
[----:B------:R-:W-:Y:S02]  /*3770*/  ISETP.GT.AND P2, PT, R3, 0x19, !P2 ;  /* 0x000000190300780c */ /* 0x000fe40005744270 */
[----:B------:R-:W-:-:S02]  /*3780*/  FMNMX.FTZ R32, R82, R4, !PT ;  /* 0x0000000452207209 */ /* 0x000fc40007810000 */
[C---:B------:R-:W-:Y:S02]  /*3790*/  ISETP.LT.OR P2, PT, R0.reuse, 0x1a, P2 ;  /* 0x0000001a0000780c */ /* 0x040fe40001741670 */
[----:B------:R-:W-:Y:S01]  /*37a0*/  ISETP.GT.AND P3, PT, R3, 0x8, !P3 ;  /* 0x000000080300780c */ /* 0x000fe20005f64270 */
[----:B------:R-:W0:Y:S01]  /*37b0*/  SHFL.BFLY PT, R31, R32, 0x2, 0x1f ;  /* 0x0c401f00201f7f89 */ /* 0x000e2200000e0000 */
[----:B------:R-:W-:Y:S02]  /*37c0*/  FSEL R27, R39, -INF , !P2 ;  /* 0xff800000271b7808 */ /* 0x000fe40005000000 */
[----:B------:R-:W-:Y:S02]  /*37d0*/  ISETP.NE.AND P2, PT, R37, RZ, PT ;  /* 0x000000ff2500720c */ /* 0x000fe40003f45270 */
[----:B------:R-:W-:Y:S02]  /*37e0*/  ISETP.LT.OR P3, PT, R0, 0x9, P3 ;  /* 0x000000090000780c */ /* 0x000fe40001f61670 */
[----:B------:R-:W-:-:S02]  /*37f0*/  ISETP.GT.AND P2, PT, R3, 0x20, !P2 ;  /* 0x000000200300780c */ /* 0x000fc40005744270 */
[----:B------:R-:W-:Y:S02]  /*3800*/  FSEL R16, R16, -INF , !P3 ;  /* 0xff80000010107808 */ /* 0x000fe40005800000 */
[----:B------:R-:W-:Y:S02]  /*3810*/  ISETP.LT.OR P2, PT, R0, 0x21, P2 ;  /* 0x000000210000780c */ /* 0x000fe40001741670 */
[----:B------:R-:W-:Y:S02]  /*3820*/  ISETP.NE.AND P3, PT, R41, RZ, PT ;  /* 0x000000ff2900720c */ /* 0x000fe40003f65270 */
[----:B------:R-:W-:Y:S02]  /*3830*/  FSEL R28, R42, -INF , !P2 ;  /* 0xff8000002a1c7808 */ /* 0x000fe40005000000 */
[----:B------:R-:W-:Y:S02]  /*3840*/  ISETP.NE.AND P2, PT, R40, RZ, PT ;  /* 0x000000ff2800720c */ /* 0x000fe40003f45270 */
[----:B------:R-:W-:-:S02]  /*3850*/  ISETP.GT.AND P4, PT, R3, 0x31, !P4 ;  /* 0x000000310300780c */ /* 0x000fc40006784270 */
[C---:B------:R-:W-:Y:S02]  /*3860*/  ISETP.GT.AND P2, PT, R3.reuse, 0x21, !P2 ;  /* 0x000000210300780c */ /* 0x040fe40005744270 */
[----:B------:R-:W-:Y:S02]  /*3870*/  ISETP.GT.AND P5, PT, R3, 0x38, !P5 ;  /* 0x000000380300780c */ /* 0x000fe40006fa4270 */
[----:B------:R-:W-:Y:S02]  /*3880*/  ISETP.LT.OR P2, PT, R0, 0x22, P2 ;  /* 0x000000220000780c */ /* 0x000fe40001741670 */
[----:B0-----:R-:W-:Y:S02]  /*3890*/  FMNMX.FTZ R33, R32, R31, !PT ;  /* 0x0000001f20217209 */ /* 0x001fe40007810000 */
[----:B------:R-:W-:Y:S02]  /*38a0*/  FSEL R29, R43, -INF , !P2 ;  /* 0xff8000002b1d7808 */ /* 0x000fe40005000000 */
[----:B------:R-:W-:Y:S01]  /*38b0*/  ISETP.GT.AND P2, PT, R3, 0x28, !P3 ;  /* 0x000000280300780c */ /* 0x000fe20005f44270 */
[----:B------:R-:W0:Y:S01]  /*38c0*/  SHFL.BFLY PT, R34, R33, 0x1, 0x1f ;  /* 0x0c201f0021227f89 */ /* 0x000e2200000e0000 */
[----:B------:R-:W-:-:S02]  /*38d0*/  ISETP.NE.AND P3, PT, R45, RZ, PT ;  /* 0x000000ff2d00720c */ /* 0x000fc40003f65270 */
[----:B------:R-:W-:Y:S02]  /*38e0*/  ISETP.LT.OR P2, PT, R0, 0x29, P2 ;  /* 0x000000290000780c */ /* 0x000fe40001741670 */
[C---:B------:R-:W-:Y:S02]  /*38f0*/  ISETP.GT.AND P3, PT, R3.reuse, 0x30, !P3 ;  /* 0x000000300300780c */ /* 0x040fe40005f64270 */
[----:B------:R-:W-:Y:S02]  /*3900*/  FSEL R30, R30, -INF , !P2 ;  /* 0xff8000001e1e7808 */ /* 0x000fe40005000000 */
[----:B------:R-:W-:Y:S02]  /*3910*/  ISETP.GT.AND P2, PT, R3, RZ, !P6 ;  /* 0x000000ff0300720c */ /* 0x000fe40007744270 */
[----:B------:R-:W-:Y:S02]  /*3920*/  ISETP.NE.AND P6, PT, R38, RZ, PT ;  /* 0x000000ff2600720c */ /* 0x000fe40003fc5270 */
[----:B------:R-:W-:-:S02]  /*3930*/  ISETP.LT.OR P2, PT, R0, 0x1, P2 ;  /* 0x000000010000780c */ /* 0x000fc40001741670 */
[----:B------:R-:W-:Y:S02]  /*3940*/  ISETP.LT.OR P3, PT, R0, 0x31, P3 ;  /* 0x000000310000780c */ /* 0x000fe40001f61670 */
[----:B------:R-:W-:Y:S02]  /*3950*/  FSEL R2, R56, -INF , !P2 ;  /* 0xff80000038027808 */ /* 0x000fe40005000000 */
[----:B------:R-:W-:Y:S02]  /*3960*/  ISETP.NE.AND P2, PT, R44, RZ, PT ;  /* 0x000000ff2c00720c */ /* 0x000fe40003f45270 */
[----:B------:R-:W-:Y:S02]  /*3970*/  FMNMX.FTZ R31, R2, R5, !PT ;  /* 0x00000005021f7209 */ /* 0x000fe40007810000 */
[----:B------:R-:W-:Y:S02]  /*3980*/  ISETP.GT.AND P2, PT, R3, 0x29, !P2 ;  /* 0x000000290300780c */ /* 0x000fe40005744270 */
[----:B------:R-:W-:-:S02]  /*3990*/  FMNMX.FTZ R31, R16, R31, !PT ;  /* 0x0000001f101f7209 */ /* 0x000fc40007810000 */
[----:B------:R-:W-:Y:S02]  /*39a0*/  ISETP.LT.OR P2, PT, R0, 0x2a, P2 ;  /* 0x0000002a0000780c */ /* 0x000fe40001741670 */
[----:B------:R-:W-:Y:S02]  /*39b0*/  FMNMX.FTZ R31, R20, R31, !PT ;  /* 0x0000001f141f7209 */ /* 0x000fe40007810000 */
[----:B------:R-:W-:Y:S02]  /*39c0*/  ISETP.LT.OR P4, PT, R0, 0x32, P4 ;  /* 0x000000320000780c */ /* 0x000fe40002781670 */
[----:B------:R-:W-:Y:S02]  /*39d0*/  FMNMX.FTZ R4, R24, R31, !PT ;  /* 0x0000001f18047209 */ /* 0x000fe40007810000 */
[----:B------:R-:W-:Y:S02]  /*39e0*/  ISETP.LT.OR P5, PT, R0, 0x39, P5 ;  /* 0x000000390000780c */ /* 0x000fe40002fa1670 */
[----:B------:R-:W-:-:S02]  /*39f0*/  FMNMX.FTZ R31, R25, R4, !PT ;  /* 0x00000004191f7209 */ /* 0x000fc40007810000 */
[----:B0-----:R-:W-:Y:S02]  /*3a00*/  FMNMX.FTZ R4, R33, R34, !PT ;  /* 0x0000002221047209 */ /* 0x001fe40007810000 */
[----:B------:R-:W-:Y:S02]  /*3a10*/  FMNMX.FTZ R32, R26, R31, !PT ;  /* 0x0000001f1a207209 */ /* 0x000fe40007810000 */
[----:B------:R-:W-:Y:S01]  /*3a20*/  FSEL R31, R47, -INF , !P2 ;  /* 0xff8000002f1f7808 */ /* 0x000fe20005000000 */
[C---:B------:R-:W-:Y:S01]  /*3a30*/  FMUL.FTZ R34, R4.reuse, UR6 ;  /* 0x0000000604227c20 */ /* 0x040fe20008410000 */
[----:B------:R-:W-:Y:S02]  /*3a40*/  FMNMX.FTZ R33, R27, R32, !PT ;  /* 0x000000201b217209 */ /* 0x000fe40007810000 */
[----:B------:R-:W-:Y:S02]  /*3a50*/  FSETP.NEU.FTZ.AND P2, PT, R4, -INF , PT ;  /* 0xff8000000400780b */ /* 0x000fe40003f5d000 */
[----:B------:R-:W-:-:S02]  /*3a60*/  FMNMX.FTZ R32, R28, R33, !PT ;  /* 0x000000211c207209 */ /* 0x000fc40007810000 */
[----:B------:R-:W-:Y:S02]  /*3a70*/  FSEL R35, R34, RZ, P2 ;  /* 0x000000ff22237208 */ /* 0x000fe40001000000 */
[----:B------:R-:W-:Y:S02]  /*3a80*/  FMNMX.FTZ R33, R29, R32, !PT ;  /* 0x000000201d217209 */ /* 0x000fe40007810000 */
[----:B------:R-:W-:Y:S01]  /*3a90*/  ISETP.GT.AND P2, PT, R3, 0x39, !P6 ;  /* 0x000000390300780c */ /* 0x000fe20007744270 */
[--C-:B------:R-:W-:Y:S01]  /*3aa0*/  FFMA.FTZ R36, R36, UR6, -R35.reuse ;  /* 0x0000000624247c23 */ /* 0x100fe20008010823 */
[----:B------:R-:W-:Y:S01]  /*3ab0*/  FMNMX.FTZ R34, R30, R33, !PT ;  /* 0x000000211e227209 */ /* 0x000fe20007810000 */
[--C-:B------:R-:W-:Y:S01]  /*3ac0*/  FFMA.FTZ R37, R58, UR6, -R35.reuse ;  /* 0x000000063a257c23 */ /* 0x100fe20008010823 */
[----:B------:R-:W-:Y:S01]  /*3ad0*/  FSEL R32, R50, -INF , !P3 ;  /* 0xff80000032207808 */ /* 0x000fe20005800000 */
[----:B------:R0:W-:Y:S01]  /*3ae0*/  MUFU.EX2 R196, R36 ;  /* 0x0000002400c47308 */ /* 0x0001e20000000800 */
[----:B------:R-:W-:Y:S01]  /*3af0*/  FMNMX.FTZ R3, R31, R34, !PT ;  /* 0x000000221f037209 */ /* 0x000fe20007810000 */
[--C-:B------:R-:W-:Y:S01]  /*3b00*/  FFMA.FTZ R38, R60, UR6, -R35.reuse ;  /* 0x000000063c267c23 */ /* 0x100fe20008010823 */
[----:B------:R-:W-:Y:S01]  /*3b10*/  FSEL R33, R51, -INF , !P4 ;  /* 0xff80000033217808 */ /* 0x000fe20006000000 */
[--C-:B------:R-:W-:Y:S01]  /*3b20*/  FFMA.FTZ R39, R62, UR6, -R35.reuse ;  /* 0x000000063e277c23 */ /* 0x100fe20008010823 */
[----:B------:R-:W-:Y:S01]  /*3b30*/  FMNMX.FTZ R34, R32, R3, !PT ;  /* 0x0000000320227209 */ /* 0x000fe20007810000 */
[--C-:B------:R-:W-:Y:S01]  /*3b40*/  FFMA.FTZ R40, R64, UR6, -R35.reuse ;  /* 0x0000000640287c23 */ /* 0x100fe20008010823 */
[----:B------:R-:W-:Y:S01]  /*3b50*/  ISETP.LT.OR P2, PT, R0, 0x3a, P2 ;  /* 0x0000003a0000780c */ /* 0x000fe20001741670 */
[----:B------:R-:W1:Y:S01]  /*3b60*/  MUFU.EX2 R37, R37 ;  /* 0x0000002500257308 */ /* 0x000e620000000800 */
[----:B------:R-:W-:Y:S01]  /*3b70*/  FSEL R0, R54, -INF , !P5 ;  /* 0xff80000036007808 */ /* 0x000fe20006800000 */
[--C-:B------:R-:W-:Y:S01]  /*3b80*/  FFMA.FTZ R41, R66, UR6, -R35.reuse ;  /* 0x0000000642297c23 */ /* 0x100fe20008010823 */
[----:B------:R-:W-:Y:S01]  /*3b90*/  FMNMX.FTZ R3, R33, R34, !PT ;  /* 0x0000002221037209 */ /* 0x000fe20007810000 */
[--C-:B------:R-:W-:Y:S01]  /*3ba0*/  FFMA.FTZ R42, R68, UR6, -R35.reuse ;  /* 0x00000006442a7c23 */ /* 0x100fe20008010823 */
[----:B------:R-:W-:Y:S01]  /*3bb0*/  FSEL R34, R55, -INF , !P2 ;  /* 0xff80000037227808 */ /* 0x000fe20005000000 */
        /* <DEDUP_REMOVED lines=9> */
[----:B------:R-:W-:Y:S01]  /*3c50*/  FFMA.FTZ R49, R80, UR6, -R35 ;  /* 0x0000000650317c23 */ /* 0x000fe20008010823 */
[----:B0-----:R-:W0:Y:S01]  /*3c60*/  SHFL.BFLY PT, R36, R3, 0x2, 0x1f ;  /* 0x0c401f0003247f89 */ /* 0x001e2200000e0000 */
[----:B------:R-:W2:Y:S01]  /*3c70*/  MUFU.EX2 R39, R39 ;  /* 0x0000002700277308 */ /* 0x000ea20000000800 */
[----:B-1----:R-:W-:Y:S01]  /*3c80*/  FADD.FTZ R53, R196, R37 ;  /* 0x00000025c4357221 */ /* 0x002fe20000010000 */
[----:B------:R-:W-:-:S06]  /*3c90*/  F2FP.BF16.F32.PACK_AB R196, R37, R196 ;  /* 0x000000c425c4723e */ /* 0x000fcc00000010ff */
[----:B------:R-:W-:Y:S08]  /*3ca0*/  MUFU.EX2 R40, R40 ;  /* 0x0000002800287308 */ /* 0x000ff00000000800 */
[----:B------:R-:W1:Y:S01]  /*3cb0*/  MUFU.EX2 R41, R41 ;  /* 0x0000002900297308 */ /* 0x000e620000000800 */
[----:B--2---:R-:W-:Y:S02]  /*3cc0*/  F2FP.BF16.F32.PACK_AB R198, R39, R38 ;  /* 0x0000002627c6723e */ /* 0x004fe400000010ff */
[----:B0-----:R-:W-:-:S05]  /*3cd0*/  FMNMX.FTZ R36, R3, R36, !PT ;  /* 0x0000002403247209 */ /* 0x001fca0007810000 */
[----:B------:R-:W-:Y:S01]  /*3ce0*/  MUFU.EX2 R42, R42 ;  /* 0x0000002a002a7308 */ /* 0x000fe20000000800 */
[----:B------:R-:W0:Y:S07]  /*3cf0*/  SHFL.BFLY PT, R3, R36, 0x1, 0x1f ;  /* 0x0c201f0024037f89 */ /* 0x000e2e00000e0000 */
[----:B------:R-:W2:Y:S01]  /*3d00*/  MUFU.EX2 R43, R43 ;  /* 0x0000002b002b7308 */ /* 0x000ea20000000800 */
[----:B-1----:R-:W-:-:S07]  /*3d10*/  F2FP.BF16.F32.PACK_AB R192, R41, R40 ;  /* 0x0000002829c0723e */ /* 0x002fce00000010ff */
[----:B------:R-:W-:Y:S08]  /*3d20*/  MUFU.EX2 R44, R44 ;  /* 0x0000002c002c7308 */ /* 0x000ff00000000800 */
[----:B------:R-:W1:Y:S01]  /*3d30*/  MUFU.EX2 R45, R45 ;  /* 0x0000002d002d7308 */ /* 0x000e620000000800 */
[----:B--2---:R-:W-:Y:S02]  /*3d40*/  F2FP.BF16.F32.PACK_AB R194, R43, R42 ;  /* 0x0000002a2bc2723e */ /* 0x004fe400000010ff */
[----:B0-----:R-:W-:Y:S01]  /*3d50*/  FMNMX.FTZ R3, R36, R3, !PT ;  /* 0x0000000324037209 */ /* 0x001fe20007810000 */
[--C-:B------:R-:W-:Y:S01]  /*3d60*/  FFMA.FTZ R36, R52, UR6, -R35.reuse ;  /* 0x0000000634247c23 */ /* 0x100fe20008010823 */
[----:B------:R-:W-:-:S02]  /*3d70*/  FFMA.FTZ R35, R82, UR6, -R35 ;  /* 0x0000000652237c23 */ /* 0x000fc40008010823 */
[C---:B------:R-:W-:Y:S01]  /*3d80*/  FSETP.NEU.FTZ.AND P2, PT, R3.reuse, -INF , PT ;  /* 0xff8000000300780b */ /* 0x040fe20003f5d000 */
[----:B------:R-:W-:Y:S01]  /*3d90*/  FMUL.FTZ R50, R3, UR6 ;  /* 0x0000000603327c20 */ /* 0x000fe20008410000 */
[----:B------:R-:W-:Y:S04]  /*3da0*/  MUFU.EX2 R46, R46 ;  /* 0x0000002e002e7308 */ /* 0x000fe80000000800 */
[----:B------:R-:W-:Y:S02]  /*3db0*/  FSEL R51, R50, RZ, P2 ;  /* 0x000000ff32337208 */ /* 0x000fe40001000000 */
[----:B------:R-:W-:Y:S02]  /*3dc0*/  PLOP3.LUT P2, PT, PT, PT, UP1, 0x40, 0x0 ;  /* 0x000000000000781c */ /* 0x000fe40003f4e818 */
[----:B------:R-:W0:Y:S01]  /*3dd0*/  MUFU.EX2 R47, R47 ;  /* 0x0000002f002f7308 */ /* 0x000e220000000800 */
[--C-:B------:R-:W-:Y:S01]  /*3de0*/  FFMA.FTZ R2, R2, UR6, -R51.reuse ;  /* 0x0000000602027c23 */ /* 0x100fe20008010833 */
[--C-:B------:R-:W-:Y:S01]  /*3df0*/  FFMA.FTZ R5, R5, UR6, -R51.reuse ;  /* 0x0000000605057c23 */ /* 0x100fe20008010833 */
        /* <DEDUP_REMOVED lines=12> */
[----:B------:R-:W-:Y:S01]  /*3ec0*/  FFMA.FTZ R33, R33, UR6, -R51 ;  /* 0x0000000621217c23 */ /* 0x000fe20008010833 */
[----:B------:R-:W-:Y:S01]  /*3ed0*/  MUFU.EX2 R2, R2 ;  /* 0x0000000200027308 */ /* 0x000fe20000000800 */
[----:B--2---:R-:W-:Y:S01]  /*3ee0*/  FADD.FTZ R16, R38, R53 ;  /* 0x0000003526107221 */ /* 0x004fe20000010000 */
[--C-:B------:R-:W-:Y:S01]  /*3ef0*/  FFMA.FTZ R0, R0, UR6, -R51.reuse ;  /* 0x0000000600007c23 */ /* 0x100fe20008010833 */
[----:B------:R-:W-:Y:S01]  /*3f00*/  FFMA.FTZ R34, R34, UR6, -R51 ;  /* 0x0000000622227c23 */ /* 0x000fe20008010833 */
[----:B-1----:R-:W-:Y:S01]  /*3f10*/  F2FP.BF16.F32.PACK_AB R188, R45, R44 ;  /* 0x0000002c2dbc723e */ /* 0x002fe200000010ff */
[----:B------:R-:W-:Y:S01]  /*3f20*/  FADD.FTZ R53, R39, R16 ;  /* 0x0000001027357221 */ /* 0x000fe20000010000 */
[----:B0-----:R-:W-:-:S02]  /*3f30*/  F2FP.BF16.F32.PACK_AB R190, R47, R46 ;  /* 0x0000002e2fbe723e */ /* 0x001fc400000010ff */
[----:B------:R-:W0:Y:S01]  /*3f40*/  MUFU.EX2 R5, R5 ;  /* 0x0000000500057308 */ /* 0x000e220000000800 */
[----:B------:R-:W-:-:S04]  /*3f50*/  FADD.FTZ R16, R40, R53 ;  /* 0x0000003528107221 */ /* 0x000fc80000010000 */
[----:B------:R-:W-:-:S03]  /*3f60*/  FADD.FTZ R53, R41, R16 ;  /* 0x0000001029357221 */ /* 0x000fc60000010000 */
[----:B------:R-:W1:Y:S01]  /*3f70*/  MUFU.EX2 R20, R20 ;  /* 0x0000001400147308 */ /* 0x000e620000000800 */
[----:B------:R-:W-:-:S04]  /*3f80*/  FADD.FTZ R50, R42, R53 ;  /* 0x000000352a327221 */ /* 0x000fc80000010000 */
[----:B------:R-:W-:-:S03]  /*3f90*/  FADD.FTZ R55, R43, R50 ;  /* 0x000000322b377221 */ /* 0x000fc60000010000 */
[----:B------:R-:W2:Y:S01]  /*3fa0*/  MUFU.EX2 R24, R24 ;  /* 0x0000001800187308 */ /* 0x000ea20000000800 */
[----:B0-----:R-:W-:Y:S01]  /*3fb0*/  FADD.FTZ R16, R2, R5 ;  /* 0x0000000502107221 */ /* 0x001fe20000010000 */
[----:B------:R-:W-:-:S03]  /*3fc0*/  F2FP.BF16.F32.PACK_AB R197, R5, R2 ;  /* 0x0000000205c5723e */ /* 0x000fc600000010ff */
[----:B------:R-:W-:Y:S01]  /*3fd0*/  FADD.FTZ R53, R199, R16 ;  /* 0x00000010c7357221 */ /* 0x000fe20000010000 */
[----:B------:R-:W-:Y:S02]  /*3fe0*/  FADD.FTZ R16, R44, R55 ;  /* 0x000000372c107221 */ /* 0x000fe40000010000 */
[----:B------:R-:W0:Y:S01]  /*3ff0*/  MUFU.EX2 R25, R25 ;  /* 0x0000001900197308 */ /* 0x000e220000000800 */
[C---:B-1----:R-:W-:Y:S01]  /*4000*/  FADD.FTZ R53, R20.reuse, R53 ;  /* 0x0000003514357221 */ /* 0x042fe20000010000 */
[----:B------:R-:W-:Y:S01]  /*4010*/  FADD.FTZ R55, R45, R16 ;  /* 0x000000102d377221 */ /* 0x000fe20000010000 */
[----:B------:R-:W-:Y:S01]  /*4020*/  F2FP.BF16.F32.PACK_AB R199, R20, R199 ;  /* 0x000000c714c7723e */ /* 0x000fe200000010ff */
[----:B------:R-:W-:Y:S02]  /*4030*/  VIADD R20, R98, 0xfffffffe ;  /* 0xfffffffe62147836 */ /* 0x000fe40000000000 */
[----:B------:R-:W-:Y:S02]  /*4040*/  FADD.FTZ R50, R46, R55 ;  /* 0x000000372e327221 */ /* 0x000fe40000010000 */
[----:B------:R-:W1:Y:S01]  /*4050*/  MUFU.EX2 R26, R26 ;  /* 0x0000001a001a7308 */ /* 0x000e620000000800 */
[----:B--2---:R-:W-:Y:S01]  /*4060*/  FADD.FTZ R16, R24, R53 ;  /* 0x0000003518107221 */ /* 0x004fe20000010000 */
[----:B------:R-:W-:-:S06]  /*4070*/  FADD.FTZ R51, R47, R50 ;  /* 0x000000322f337221 */ /* 0x000fcc0000010000 */
[----:B------:R-:W2:Y:S01]  /*4080*/  MUFU.EX2 R27, R27 ;  /* 0x0000001b001b7308 */ /* 0x000ea20000000800 */
[C---:B0-----:R-:W-:Y:S01]  /*4090*/  FADD.FTZ R37, R25.reuse, R16 ;  /* 0x0000001019257221 */ /* 0x041fe20000010000 */
[----:B------:R-:W-:-:S06]  /*40a0*/  F2FP.BF16.F32.PACK_AB R193, R25, R24 ;  /* 0x0000001819c1723e */ /* 0x000fcc00000010ff */
[----:B------:R-:W0:Y:S01]  /*40b0*/  MUFU.EX2 R28, R28 ;  /* 0x0000001c001c7308 */ /* 0x000e220000000800 */
[----:B-1----:R-:W-:-:S07]  /*40c0*/  FADD.FTZ R16, R26, R37 ;  /* 0x000000251a107221 */ /* 0x002fce0000010000 */
        /* <DEDUP_REMOVED lines=24> */
[----:B--2---:R-:W-:-:S07]  /*4250*/  FADD.FTZ R2, R0, R5 ;  /* 0x0000000500027221 */ /* 0x004fce0000010000 */
[----:B------:R-:W2:Y:S01]  /*4260*/  MUFU.EX2 R35, R35 ;  /* 0x0000002300237308 */ /* 0x000ea20000000800 */
[----:B0-----:R-:W-:Y:S01]  /*4270*/  FADD.FTZ R38, R36, R39 ;  /* 0x0000002724267221 */ /* 0x001fe20000010000 */
[C---:B-1----:R-:W-:Y:S01]  /*4280*/  FADD.FTZ R5, R187.reuse, R2 ;  /* 0x00000002bb057221 */ /* 0x042fe20000010000 */
[----:B------:R-:W-:Y:S02]  /*4290*/  F2FP.BF16.F32.PACK_AB R187, R187, R0 ;  /* 0x00000000bbbb723e */ /* 0x000fe400000010ff */
[C---:B--2---:R-:W-:Y:S01]  /*42a0*/  FADD.FTZ R16, R35.reuse, R38 ;  /* 0x0000002623107221 */ /* 0x044fe20000010000 */
[----:B------:R-:W-:Y:S01]  /*42b0*/  F2FP.BF16.F32.PACK_AB R186, R35, R36 ;  /* 0x0000002423ba723e */ /* 0x000fe200000010ff */
[----:B------:R-:W-:Y:S06]  /*42c0*/  @P2 BRA `(.L_x_1179) ;  /* 0x0000000000442947 */ /* 0x000fec0003800000 */
        /* <DEDUP_REMOVED lines=10> */
.L_x_1180:
[----:B------:R-:W-:-:S11]  /*4370*/  UISETP.NE.AND UP2, UPT, UR5, 0x1, UPT ;  /* 0x000000010500788c */ /* 0x000fd6000bf45270 */
[----:B------:R-:W-:Y:S02]  /*4380*/  @UP2 ULDC.64 UR10, c[0x0][0x9e8] ;  /* 0x00027a00000a2ab9 */ /* 0x000fe40000000a00 */
[----:B------:R-:W-:-:S04]  /*4390*/  UIMAD.WIDE.U32 UR14, UR7, UR10, URZ ;  /* 0x0000000a070e72a5 */ /* 0x000fc8000f8e003f */
[----:B------:R-:W-:-:S12]  /*43a0*/  @UP2 USHF.R.U32.HI UR7, URZ, UR11, UR15 ;  /* 0x0000000b3f072299 */ /* 0x000fd8000801160f */
.L_x_1181:
[----:B------:R-:W-:-:S04]  /*43b0*/  UIMAD UR5, UR7, UR5, UR5 ;  /* 0x00000005070572a4 */ /* 0x000fc8000f8e0205 */
[----:B------:R-:W-:-:S04]  /*43c0*/  UISETP.LT.AND UP2, UPT, UR4, UR5, UPT ;  /* 0x000000050400728c */ /* 0x000fc8000bf41270 */
[----:B------:R-:W-:-:S12]  /*43d0*/  USEL UR4, UR4, UR5, UP2 ;  /* 0x0000000504047287 */ /* 0x000fd80009000000 */
.L_x_1179:
[----:B------:R-:W-:Y:S01]  /*43e0*/  R2UR UR7, R23 ;  /* 0x00000000170772ca */ /* 0x000fe200000e0000 */
[----:B------:R-:W-:Y:S01]  /*43f0*/  USHF.R.S32.HI UR5, URZ, 0x1f, UR4 ;  /* 0x0000001f3f057899 */ /* 0x000fe20008011404 */
[----:B------:R-:W-:Y:S01]  /*4400*/  IMAD.MOV.U32 R2, RZ, RZ, 0x3f800000 ;  /* 0x3f800000ff027424 */ /* 0x000fe200078e00ff */
[----:B------:R-:W-:Y:S01]  /*4410*/  CS2R R150, SRZ ;  /* 0x0000000000967805 */ /* 0x000fe2000001ff00 */
[----:B------:R-:W-:Y:S01]  /*4420*/  IMAD.MOV.U32 R0, RZ, RZ, 0x3f800000 ;  /* 0x3f800000ff007424 */ /* 0x000fe200078e00ff */
        /* <DEDUP_REMOVED lines=8> */
[----:B------:R-:W-:Y:S01]  /*44b0*/  UISETP.LT.AND UP2, UPT, UR7, UR5, UPT ;  /* 0x000000050700728c */ /* 0x000fe2000bf41270 */
[----:B------:R-:W-:Y:S02]  /*44c0*/  CS2R R136, SRZ ;  /* 0x0000000000887805 */ /* 0x000fe4000001ff00 */
[----:B------:R-:W-:Y:S02]  /*44d0*/  CS2R R134, SRZ ;  /* 0x0000000000867805 */ /* 0x000fe4000001ff00 */
[----:B------:R-:W-:Y:S01]  /*44e0*/  CS2R R132, SRZ ;  /* 0x0000000000847805 */ /* 0x000fe2000001ff00 */
[----:B------:R-:W-:Y:S01]  /*44f0*/  USEL UR50, UR7, UR5, !UP2 ;  /* 0x0000000507327287 */ /* 0x000fe2000d000000 */
[----:B------:R-:W-:-:S02]  /*4500*/  CS2R R130, SRZ ;  /* 0x0000000000827805 */ /* 0x000fc4000001ff00 */
[----:B------:R-:W-:Y:S02]  /*4510*/  CS2R R128, SRZ ;  /* 0x0000000000807805 */ /* 0x000fe4000001ff00 */
[----:B------:R-:W-:Y:S02]  /*4520*/  CS2R R126, SRZ ;  /* 0x00000000007e7805 */ /* 0x000fe4000001ff00 */
[----:B------:R-:W-:Y:S02]  /*4530*/  CS2R R124, SRZ ;  /* 0x00000000007c7805 */ /* 0x000fe4000001ff00 */
[----:B------:R-:W-:Y:S02]  /*4540*/  CS2R R122, SRZ ;  /* 0x00000000007a7805 */ /* 0x000fe4000001ff00 */
[----:B------:R-:W-:Y:S02]  /*4550*/  ISETP.GE.AND P2, PT, R20, UR50, PT ;  /* 0x0000003214007c0c */ /* 0x000fe4000bf46270 */
        /* <DEDUP_REMOVED lines=49> */
[----:B------:R-:W-:Y:S06]  /*4870*/  @!P2 BRA `(.L_x_1182) ;  /* 0x0000002800fca947 */ /* 0x000fec0003800000 */
[----:B------:R-:W-:Y:S01]  /*4880*/  IMAD.MOV.U32 R2, RZ, RZ, 0x3f800000 ;  /* 0x3f800000ff027424 */ /* 0x000fe200078e00ff */
[----:B------:R-:W-:Y:S01]  /*4890*/  ULDC UR51, c[0x0][0x9e4] ;  /* 0x0002790000337ab9 */ /* 0x000fe20000000800 */
[----:B------:R-:W-:Y:S01]  /*48a0*/  IMAD.MOV.U32 R151, RZ, RZ, RZ ;  /* 0x000000ffff977224 */ /* 0x000fe200078e00ff */
[----:B------:R-:W-:Y:S01]  /*48b0*/  ULDC UR4, c[0x0][0x9d8] ;  /* 0x0002760000047ab9 */ /* 0x000fe20000000800 */
[----:B------:R-:W-:Y:S01]  /*48c0*/  ULDC UR55, c[0x0][0x988] ;  /* 0x0002620000377ab9 */ /* 0x000fe20000000800 */
[----:B------:R-:W-:-:S05]  /*48d0*/  ULDC UR58, c[0x0][0x9e0] ;  /* 0x00027800003a7ab9 */ /* 0x000fca0000000800 */
.L_x_1199:
[----:B------:R-:W-:-:S04]  /*48e0*/  UIADD3 UR5, UR37, 0x1, URZ ;  /* 0x0000000125057890 */ /* 0x000fc8000fffe03f */
[----:B------:R-:W-:-:S04]  /*48f0*/  UISETP.NE.AND UP2, UPT, UR5, 0x2, UPT ;  /* 0x000000020500788c */ /* 0x000fc8000bf45270 */
[----:B------:R-:W-:Y:S02]  /*4900*/  USEL UR39, URZ, 0x1, UP2 ;  /* 0x000000013f277887 */ /* 0x000fe40009000000 */
[----:B------:R-:W-:Y:S02]  /*4910*/  USEL UR5, UR5, URZ, UP2 ;  /* 0x0000003f05057287 */ /* 0x000fe40009000000 */
[----:B------:R-:W-:Y:S01]  /*4920*/  ULOP3.LUT UR39, UR36, UR39, URZ, 0x3c, !UPT ;  /* 0x0000002724277292 */ /* 0x000fe2000f8e3c3f */
[----:B------:R-:W-:Y:S11]  /*4930*/  @!P0 BRA `(.L_x_1183) ;  /* 0x0000000000048947 */ /* 0x000ff60003800000 */
[----:B------:R-:W-:Y:S01]  /*4940*/  BPT.TRAP 0x1 ;  /* 0x000000040000795c */ /* 0x000fe20000300000 */
.L_x_1183:
[----:B------:R-:W-:Y:S01]  /*4950*/  ULEA UR7, UR5, UR38, 0x3 ;  /* 0x0000002605077291 */ /* 0x000fe2000f8e183f */
[----:B------:R-:W-:-:S05]  /*4960*/  IMAD.U32 R21, RZ, RZ, UR39 ;  /* 0x00000027ff157e24 */ /* 0x000fca000f8e00ff */
[----:B------:R-:W-:-:S04]  /*4970*/  SHF.L.U32 R21, R21, 0x1f, RZ ;  /* 0x0000001f15157819 */ /* 0x000fc800000006ff */
[----:B------:R0:W1:Y:S01]  /*4980*/  SYNCS.PHASECHK.TRANS64.TRYWAIT P2, [UR7+0x30830], R21 ;  /* 0x03083015ff0075a7 */ /* 0x0000620008040147 */
[----:B------:R-:W-:Y:S05]  /*4990*/  @!P0 BRA `(.L_x_1184) ;  /* 0x0000000000048947 */ /* 0x000fea0003800000 */
[----:B------:R-:W-:Y:S01]  /*49a0*/  BPT.TRAP 0x1 ;  /* 0x000000040000795c */ /* 0x000fe20000300000 */
.L_x_1184:
[----:B-1----:R-:W-:Y:S05]  /*49b0*/  @P2 BRA `(.L_x_1185) ;  /* 0x0000000000082947 */ /* 0x002fea0003800000 */
[----:B------:R-:W1:Y:S02]  /*49c0*/  SYNCS.PHASECHK.TRANS64.TRYWAIT P2, [UR7+0x30830], R21 ;  /* 0x03083015ff0075a7 */ /* 0x000e640008040147 */
[----:B-1----:R-:W-:Y:S05]  /*49d0*/  @!P2 BRA `(.L_x_1186) ;  /* 0x000001140038a947 */ /* 0x002fea0003800000 */
.L_x_1185:
[----:B------:R-:W-:Y:S01]  /*49e0*/  R2UR UR6, R18 ;  /* 0x00000000120672ca */ /* 0x000fe200000e0000 */
[----:B-1----:R-:W-:Y:S01]  /*49f0*/  WARPGROUP.ARRIVE ;  /* 0x00000000000079c5 */ /* 0x002fe20000000000 */
[----:B------:R-:W-:Y:S01]  /*4a00*/  R2UR UR44, R14 ;  /* 0x000000000e2c72ca */ /* 0x000fe200000e0000 */
[----:B------:R-:W-:Y:S01]  /*4a10*/  UMOV UR47, 0x40000040 ;  /* 0x40000040002f7882 */ /* 0x000fe20000000000 */
[----:B------:R-:W-:Y:S01]  /*4a20*/  R2UR UR45, R15 ;  /* 0x000000000f2d72ca */ /* 0x000fe200000e0000 */
[----:B------:R-:W-:Y:S01]  /*4a30*/  UMOV UR11, 0x40000040 ;  /* 0x40000040000b7882 */ /* 0x000fe20000000000 */
[----:B------:R-:W-:Y:S01]  /*4a40*/  UMOV UR15, 0x40000040 ;  /* 0x40000040000f7882 */ /* 0x000fe20000000000 */
[----:B------:R-:W-:Y:S01]  /*4a50*/  UMOV UR19, 0x40000040 ;  /* 0x4000004000137882 */ /* 0x000fe20000000000 */
[----:B------:R-:W-:Y:S01]  /*4a60*/  UMOV UR23, 0x40000040 ;  /* 0x4000004000177882 */ /* 0x000fe20000000000 */
[----:B------:R-:W-:Y:S01]  /*4a70*/  UMOV UR27, 0x40000040 ;  /* 0x40000040001b7882 */ /* 0x000fe20000000000 */
[----:B------:R-:W-:Y:S01]  /*4a80*/  UMOV UR31, 0x40000040 ;  /* 0x40000040001f7882 */ /* 0x000fe20000000000 */
[----:B------:R-:W-:Y:S01]  /*4a90*/  UMOV UR35, 0x40000040 ;  /* 0x4000004000237882 */ /* 0x000fe20000000000 */
[----:B------:R-:W-:Y:S01]  /*4aa0*/  UMOV UR43, 0x40000040 ;  /* 0x40000040002b7882 */ /* 0x000fe20000000000 */
[----:B------:R-:W-:Y:S01]  /*4ab0*/  ULEA UR6, UR5, UR6, 0xb ;  /* 0x0000000605067291 */ /* 0x000fe2000f8e583f */
[-C--:B------:R-:W-:Y:S01]  /*4ac0*/  FMUL.FTZ R24, R24, R0.reuse ;  /* 0x0000000018187220 */ /* 0x080fe20000410000 */
[-C--:B------:R-:W-:Y:S01]  /*4ad0*/  FMUL.FTZ R25, R25, R0.reuse ;  /* 0x0000000019197220 */ /* 0x080fe20000410000 */
[-C--:B------:R-:W-:Y:S01]  /*4ae0*/  FMUL.FTZ R28, R28, R0.reuse ;  /* 0x000000001c1c7220 */ /* 0x080fe20000410000 */
[----:B------:R-:W-:Y:S01]  /*4af0*/  UIADD3 UR10, UR6, 0x206, URZ ;  /* 0x00000206060a7890 */ /* 0x000fe2000fffe03f */
[-C--:B------:R-:W-:Y:S01]  /*4b00*/  FMUL.FTZ R29, R29, R0.reuse ;  /* 0x000000001d1d7220 */ /* 0x080fe20000410000 */
[----:B------:R-:W-:Y:S01]  /*4b10*/  UIADD3 UR14, UR6, 0x400, URZ ;  /* 0x00000400060e7890 */ /* 0x000fe2000fffe03f */
[-C--:B------:R-:W-:Y:S01]  /*4b20*/  FMUL.FTZ R32, R32, R0.reuse ;  /* 0x0000000020207220 */ /* 0x080fe20000410000 */
[----:B------:R-:W-:Y:S01]  /*4b30*/  UMOV UR46, UR6 ;  /* 0x00000006002e7c82 */ /* 0x000fe20008000000 */
[----:B------:R-:W-:Y:S01]  /*4b40*/  UIADD3 UR18, UR6, 0x402, URZ ;  /* 0x0000040206127890 */ /* 0x000fe2000fffe03f */
[----:B------:R-:W-:Y:S01]  /*4b50*/  HGMMA.64x64x16.F32.BF16 R152, gdesc[UR44], RZ, !UPT, gsb0 ;  /* 0x00e000002c9879f0 */ /* 0x000fe2000c0018ff */
[----:B------:R-:W-:Y:S01]  /*4b60*/  R2UR UR44, R12 ;  /* 0x000000000c2c72ca */ /* 0x000fe200000e0000 */
[----:B------:R-:W-:Y:S01]  /*4b70*/  UIADD3 UR46, UR6, 0x2, URZ ;  /* 0x00000002062e7890 */ /* 0x000fe2000fffe03f */
[----:B------:R-:W-:Y:S01]  /*4b80*/  R2UR UR45, R13 ;  /* 0x000000000d2d72ca */ /* 0x000fe200000e0000 */
        /* <DEDUP_REMOVED lines=79> */
[----:B------:R-:W-:Y:S01]  /*5080*/  HGMMA.64x64x16.F32.BF16 R152, gdesc[UR44], R152, gsb0 ;  /* 0x00e000002c9879f0 */ /* 0x000fe20008001898 */
[----:B------:R-:W-:Y:S01]  /*5090*/  R2UR UR44, R10 ;  /* 0x000000000a2c72ca */ /* 0x000fe200000e0000 */
[----:B------:R-:W-:Y:S01]  /*50a0*/  UIADD3 UR46, UR6, 0x4, URZ ;  /* 0x00000004062e7890 */ /* 0x000fe2000fffe03f */
[----:B------:R-:W-:Y:S01]  /*50b0*/  R2UR UR45, R11 ;  /* 0x000000000b2d72ca */ /* 0x000fe200000e0000 */
        /* <DEDUP_REMOVED lines=55> */
[----:B------:R-:W-:Y:S01]  /*5430*/  HGMMA.64x64x16.F32.BF16 R152, gdesc[UR44], R152, gsb0 ;  /* 0x00e000002c9879f0 */ /* 0x000fe20008001898 */
[----:B------:R-:W-:Y:S01]  /*5440*/  R2UR UR44, R8 ;  /* 0x00000000082c72ca */ /* 0x000fe200000e0000 */
[----:B------:R-:W-:Y:S01]  /*5450*/  UIADD3 UR46, UR6, 0x6, URZ ;  /* 0x00000006062e7890 */ /* 0x000fe2000fffe03f */
[----:B------:R-:W-:Y:S01]  /*5460*/  R2UR UR45, R9 ;  /* 0x00000000092d72ca */ /* 0x000fe200000e0000 */
[----:B------:R-:W-:Y:S01]  /*5470*/  UMOV UR47, 0x40000040 ;  /* 0x40000040002f7882 */ /* 0x000fe20000000000 */
[----:B------:R-:W-:Y:S02]  /*5480*/  WARPGROUP.DEPBAR.LE gsb0, 0x0 ;  /* 0x00008000000079c5 */ /* 0x000fe40000010000 */
[----:B------:R-:W-:-:S09]  /*5490*/  WARPGROUP.ARRIVE ;  /* 0x00000000000079c5 */ /* 0x000fd20000000000 */
        /* <DEDUP_REMOVED lines=8> */
[----:B------:R-:W-:Y:S01]  /*5520*/  UIADD3 UR46, UR6, 0x202, URZ ;  /* 0x00000202062e7890 */ /* 0x000fe2000fffe03f */
[----:B------:R-:W-:Y:S01]  /*5530*/  UMOV UR47, 0x40000040 ;  /* 0x40000040002f7882 */ /* 0x000fe20000000000 */
[----:B------:R-:W-:Y:S01]  /*5540*/  UMOV UR44, UR56 ;  /* 0x00000038002c7c82 */ /* 0x000fe20008000000 */
[----:B------:R-:W-:Y:S01]  /*5550*/  UMOV UR45, UR57 ;  /* 0x00000039002d7c82 */ /* 0x000fe20008000000 */
[----:B------:R-:W-:Y:S02]  /*5560*/  WARPGROUP.DEPBAR.LE gsb0, 0x0 ;  /* 0x00008000000079c5 */ /* 0x000fe40000010000 */
[----:B------:R-:W-:-:S06]  /*5570*/  WARPGROUP.ARRIVE ;  /* 0x00000000000079c5 */ /* 0x000fcc0000000000 */
        /* <DEDUP_REMOVED lines=9> */
[----:B------:R-:W-:Y:S01]  /*5610*/  UMOV UR44, UR48 ;  /* 0x00000030002c7c82 */ /* 0x000fe20008000000 */
[----:B------:R-:W-:Y:S01]  /*5620*/  UMOV UR45, UR49 ;  /* 0x00000031002d7c82 */ /* 0x000fe20008000000 */
[----:B------:R-:W-:Y:S01]  /*5630*/  UMOV UR47, 0x40000040 ;  /* 0x40000040002f7882 */ /* 0x000fe20000000000 */
        /* <DEDUP_REMOVED lines=28> */
[----:B------:R-:W-:Y:S05]  /*5800*/  @!P0 BRA `(.L_x_1187) ;  /* 0x0000000000048947 */ /* 0x000fea0003800000 */
[----:B------:R-:W-:Y:S01]  /*5810*/  BPT.TRAP 0x1 ;  /* 0x000000040000795c */ /* 0x000fe20000300000 */
.L_x_1187:
[----:B------:R-:W-:Y:S01]  /*5820*/  ULEA UR14, UR37, UR38, 0x3 ;  /* 0x00000026250e7291 */ /* 0x000fe2000f8e183f */
[----:B------:R-:W-:-:S05]  /*5830*/  IMAD.U32 R0, RZ, RZ, UR36 ;  /* 0x00000024ff007e24 */ /* 0x000fca000f8e00ff */
[----:B------:R-:W-:-:S04]  /*5840*/  SHF.L.U32 R0, R0, 0x1f, RZ ;  /* 0x0000001f00007819 */ /* 0x000fc800000006ff */
[----:B------:R1:W2:Y:S01]  /*5850*/  SYNCS.PHASECHK.TRANS64.TRYWAIT P2, [UR14+0x30850], R0 ;  /* 0x03085000ff0075a7 */ /* 0x0002a2000804014e */
[----:B------:R-:W-:Y:S05]  /*5860*/  @!P0 BRA `(.L_x_1188) ;  /* 0x0000000000048947 */ /* 0x000fea0003800000 */
[----:B------:R-:W-:Y:S01]  /*5870*/  BPT.TRAP 0x1 ;  /* 0x000000040000795c */ /* 0x000fe20000300000 */
.L_x_1188:
[----:B--2---:R-:W-:Y:S05]  /*5880*/  @P2 BRA `(.L_x_1189) ;  /* 0x0000000000082947 */ /* 0x004fea0003800000 */
[----:B------:R-:W2:Y:S02]  /*5890*/  SYNCS.PHASECHK.TRANS64.TRYWAIT P2, [UR14+0x30850], R0 ;  /* 0x03085000ff0075a7 */ /* 0x000ea4000804014e */
[----:B--2---:R-:W-:Y:S05]  /*58a0*/  @!P2 BRA `(.L_x_1190) ;  /* 0x00000104009ca947 */ /* 0x004fea0003800000 */
.L_x_1189:
[----:B------:R-:W-:Y:S01]  /*58b0*/  UIADD3 UR6, UR38, 0x400, URZ ;  /* 0x0000040026067890 */ /* 0x000fe2000fffe03f */
[----:B------:R-:W-:Y:S01]  /*58c0*/  WARPGROUP.ARRIVE ;  /* 0x00000000000079c5 */ /* 0x000fe20000000000 */
[----:B------:R-:W-:Y:S01]  /*58d0*/  UMOV UR11, 0x40000040 ;  /* 0x40000040000b7882 */ /* 0x000fe20000000000 */
[----:B------:R-:W-:Y:S01]  /*58e0*/  PLOP3.LUT P2, PT, PT, PT, UP0, 0x80, 0x0 ;  /* 0x000000000000781c */ /* 0x000fe20003f4f008 */
[----:B------:R-:W-:Y:S01]  /*58f0*/  USHF.R.U32.HI UR6, URZ, 0x4, UR6 ;  /* 0x000000043f067899 */ /* 0x000fe20008011606 */
[----:B------:R-:W-:Y:S01]  /*5900*/  PLOP3.LUT P3, PT, PT, PT, UP0, 0x80, 0x0 ;  /* 0x000000000000781c */ /* 0x000fe20003f6f008 */
[----:B0-----:R-:W0:Y:S01]  /*5910*/  LDC R21, c[0x0][0x2f0] ;  /* 0x0000bc00ff157b82 */ /* 0x001e220000000800 */
[----:B------:R-:W-:Y:S01]  /*5920*/  FMUL.FTZ R2, R155, UR4 ;  /* 0x000000049b027c20 */ /* 0x000fe20008410000 */
[----:B------:R-:W-:Y:S01]  /*5930*/  ULOP3.LUT UR6, UR6, 0x3fff, URZ, 0xc0, !UPT ;  /* 0x00003fff06067892 */ /* 0x000fe2000f8ec03f */
[----:B-1----:R-:W-:Y:S01]  /*5940*/  FMUL.FTZ R0, R154, UR4 ;  /* 0x000000049a007c20 */ /* 0x002fe20008410000 */
[----:B------:R-:W-:Y:S01]  /*5950*/  FMUL.FTZ R154, R158, UR4 ;  /* 0x000000049e9a7c20 */ /* 0x000fe20008410000 */
[----:B------:R-:W-:Y:S01]  /*5960*/  FMUL.FTZ R158, R163, UR4 ;  /* 0x00000004a39e7c20 */ /* 0x000fe20008410000 */
[----:B------:R-:W-:Y:S01]  /*5970*/  ULOP3.LUT UR6, UR6, 0x2000000, URZ, 0xfc, !UPT ;  /* 0x0200000006067892 */ /* 0x000fe2000f8efc3f */
[----:B------:R-:W-:Y:S01]  /*5980*/  FMUL.FTZ R163, R175, UR4 ;  /* 0x00000004afa37c20 */ /* 0x000fe20008410000 */
[----:B------:R-:W1:Y:S01]  /*5990*/  LDC R155, c[0x0][0x288] ;  /* 0x0000a200ff9b7b82 */ /* 0x000e620000000800 */
[----:B------:R-:W2:Y:S01]  /*59a0*/  MUFU.TANH R0, R0 ;  /* 0x0000000000007308 */ /* 0x000ea20000002400 */
[----:B------:R-:W-:-:S07]  /*59b0*/  ULEA UR6, UR37, UR6, 0xb ;  /* 0x0000000625067291 */ /* 0x000fce000f8e583f */
[----:B------:R-:W-:Y:S01]  /*59c0*/  UMOV UR10, UR6 ;  /* 0x00000006000a7c82 */ /* 0x000fe20008000000 */
[----:B------:R-:W3:Y:S01]  /*59d0*/  MUFU.TANH R2, R2 ;  /* 0x0000000200027308 */ /* 0x000ee20000002400 */
[----:B------:R-:W-:Y:S01]  /*59e0*/  HGMMA.64x256x16.F32.BF16 R24, R196, gdesc[UR8].tnspB, R24, gsb0 ;  /* 0x43e00008c4187df0 */ /* 0x000fe20008001818 */
[----:B------:R-:W-:Y:S01]  /*59f0*/  UIADD3 UR10, UR6, 0x80, URZ ;  /* 0x00000080060a7890 */ /* 0x000fe2000fffe03f */
[----:B------:R-:W-:-:S05]  /*5a00*/  UMOV UR11, 0x40000040 ;  /* 0x40000040000b7882 */ /* 0x000fca0000000000 */
[----:B------:R-:W4:Y:S08]  /*5a10*/  MUFU.TANH R154, R154 ;  /* 0x0000009a009a7308 */ /* 0x000f300000002400 */
[----:B------:R-:W0:Y:S08]  /*5a20*/  MUFU.TANH R158, R158 ;  /* 0x0000009e009e7308 */ /* 0x000e300000002400 */
[----:B------:R-:W0:Y:S01]  /*5a30*/  MUFU.TANH R163, R163 ;  /* 0x000000a300a37308 */ /* 0x000e220000002400 */
[----:B------:R-:W-:-:S02]  /*5a40*/  WARPGROUP.DEPBAR.LE gsb0, 0x0 ;  /* 0x00008000000079c5 */ /* 0x000fc40000010000 */
[----:B------:R-:W-:Y:S01]  /*5a50*/  WARPGROUP.ARRIVE ;  /* 0x00000000000079c5 */ /* 0x000fe20000000000 */
[----:B------:R-:W-:Y:S01]  /*5a60*/  FMUL.FTZ R197, R176, UR4 ;  /* 0x00000004b0c57c20 */ /* 0x000fe20008410000 */
[----:B------:R-:W-:-:S04]  /*5a70*/  FMUL.FTZ R196, R177, UR4 ;  /* 0x00000004b1c47c20 */ /* 0x000fc80008410000 */
[----:B------:R-:W-:Y:S01]  /*5a80*/  HGMMA.64x256x16.F32.BF16 R24, R192, gdesc[UR8].tnspB, R24, gsb0 ;  /* 0x43e00008c0187df0 */ /* 0x000fe20008001818 */
[----:B------:R-:W-:Y:S01]  /*5a90*/  UIADD3 UR10, UR6, 0x100, URZ ;  /* 0x00000100060a7890 */ /* 0x000fe2000fffe03f */
[----:B------:R-:W0:Y:S01]  /*5aa0*/  MUFU.TANH R197, R197 ;  /* 0x000000c500c57308 */ /* 0x000e220000002400 */
[----:B------:R-:W-:-:S07]  /*5ab0*/  UMOV UR11, 0x40000040 ;  /* 0x40000040000b7882 */ /* 0x000fce0000000000 */
[----:B------:R-:W0:Y:S01]  /*5ac0*/  MUFU.TANH R196, R196 ;  /* 0x000000c400c47308 */ /* 0x000e220000002400 */
[----:B------:R-:W-:Y:S02]  /*5ad0*/  WARPGROUP.DEPBAR.LE gsb0, 0x0 ;  /* 0x00008000000079c5 */ /* 0x000fe40000010000 */
[----:B------:R-:W-:Y:S01]  /*5ae0*/  WARPGROUP.ARRIVE ;  /* 0x00000000000079c5 */ /* 0x000fe20000000000 */
[----:B------:R-:W-:Y:S01]  /*5af0*/  FMUL.FTZ R193, R169, UR4 ;  /* 0x00000004a9c17c20 */ /* 0x000fe20008410000 */
[----:B------:R-:W-:Y:S02]  /*5b00*/  VIADD R169, R22, UR61 ;  /* 0x0000003d16a97c36 */ /* 0x000fe40008000000 */
[----:B------:R-:W-:Y:S01]  /*5b10*/  FMUL.FTZ R192, R168, UR4 ;  /* 0x00000004a8c07c20 */ /* 0x000fe20008410000 */
[----:B------:R-:W-:Y:S01]  /*5b20*/  FMUL.FTZ R194, R172, UR4 ;  /* 0x00000004acc27c20 */ /* 0x000fe20008410000 */
[----:B------:R-:W-:-:S09]  /*5b30*/  FMUL.FTZ R195, R173, UR4 ;  /* 0x00000004adc37c20 */ /* 0x000fd20008410000 */
[----:B------:R-:W-:Y:S01]  /*5b40*/  HGMMA.64x256x16.F32.BF16 R24, R188, gdesc[UR8].tnspB, R24, gsb0 ;  /* 0x43e00008bc187df0 */ /* 0x000fe20008001818 */
[----:B------:R-:W-:Y:S01]  /*5b50*/  UIADD3 UR10, UR6, 0x180, URZ ;  /* 0x00000180060a7890 */ /* 0x000fe2000fffe03f */
[----:B------:R-:W0:Y:S01]  /*5b60*/  MUFU.TANH R193, R193 ;  /* 0x000000c100c17308 */ /* 0x000e220000002400 */
[----:B------:R-:W-:Y:S01]  /*5b70*/  UMOV UR11, 0x40000040 ;  /* 0x40000040000b7882 */ /* 0x000fe20000000000 */
[----:B------:R-:W-:-:S06]  /*5b80*/  @UP0 ULDC UR6, c[0x0][0x44c] ;  /* 0x0001130000060ab9 */ /* 0x000fcc0000000800 */
[----:B------:R-:W0:Y:S08]  /*5b90*/  MUFU.TANH R192, R192 ;  /* 0x000000c000c07308 */ /* 0x000e300000002400 */
[----:B------:R-:W0:Y:S08]  /*5ba0*/  MUFU.TANH R194, R194 ;  /* 0x000000c200c27308 */ /* 0x000e300000002400 */
[----:B------:R-:W0:Y:S01]  /*5bb0*/  MUFU.TANH R195, R195 ;  /* 0x000000c300c37308 */ /* 0x000e220000002400 */
[----:B------:R-:W-:-:S02]  /*5bc0*/  WARPGROUP.DEPBAR.LE gsb0, 0x0 ;  /* 0x00008000000079c5 */ /* 0x000fc40000010000 */
[----:B------:R-:W-:Y:S01]  /*5bd0*/  WARPGROUP.ARRIVE ;  /* 0x00000000000079c5 */ /* 0x000fe20000000000 */
[----:B------:R-:W-:Y:S01]  /*5be0*/  FMUL.FTZ R188, R152, UR4 ;  /* 0x0000000498bc7c20 */ /* 0x000fe20008410000 */
[----:B------:R-:W-:Y:S01]  /*5bf0*/  FMUL.FTZ R191, R156, UR4 ;  /* 0x000000049cbf7c20 */ /* 0x000fe20008410000 */
[----:B------:R-:W-:Y:S01]  /*5c00*/  FMUL.FTZ R156, R159, UR4 ;  /* 0x000000049f9c7c20 */ /* 0x000fe20008410000 */
[----:B------:R-:W-:-:S04]  /*5c10*/  @P2 IMAD.HI.U32 R152, R169, UR6, RZ ;  /* 0x00000006a9982c27 */ /* 0x000fc8000f8e00ff */
[----:B------:R-:W-:Y:S01]  /*5c20*/  FMUL.FTZ R159, R166, UR4 ;  /* 0x00000004a69f7c20 */ /* 0x000fe20008410000 */
[----:B------:R-:W-:Y:S01]  /*5c30*/  HGMMA.64x256x16.F32.BF16 R24, R184, gdesc[UR8].tnspB, R24, gsb0 ;  /* 0x43e00008b8187df0 */ /* 0x000fe20008001818 */
[----:B------:R-:W-:Y:S01]  /*5c40*/  FMUL.FTZ R166, R179, UR4 ;  /* 0x00000004b3a67c20 */ /* 0x000fe20008410000 */
[----:B------:R-:W-:Y:S01]  /*5c50*/  FMUL.FTZ R179, R180, UR4 ;  /* 0x00000004b4b37c20 */ /* 0x000fe20008410000 */
[----:B------:R-:W-:Y:S01]  /*5c60*/  @UP0 ULDC UR6, c[0x0][0x450] ;  /* 0x0001140000060ab9 */ /* 0x000fe20000000800 */
[----:B------:R-:W-:Y:S01]  /*5c70*/  FMUL.FTZ R180, R181, UR4 ;  /* 0x00000004b5b47c20 */ /* 0x000fe20008410000 */
[----:B------:R-:W-:Y:S01]  /*5c80*/  @P3 SHF.R.U32.HI R169, RZ, UR6, R152 ;  /* 0x00000006ffa93c19 */ /* 0x000fe20008011698 */
[----:B------:R-:W-:Y:S02]  /*5c90*/  IMAD.SHL.U32 R181, R20, 0x40, RZ ;  /* 0x0000004014b57824 */ /* 0x000fe400078e00ff */
[----:B------:R-:W-:Y:S01]  /*5ca0*/  FMUL.FTZ R189, R153, UR4 ;  /* 0x0000000499bd7c20 */ /* 0x000fe20008410000 */
[----:B------:R-:W-:Y:S01]  /*5cb0*/  FMUL.FTZ R190, R157, UR4 ;  /* 0x000000049dbe7c20 */ /* 0x000fe20008410000 */
[----:B------:R-:W-:Y:S01]  /*5cc0*/  FMUL.FTZ R157, R162, UR4 ;  /* 0x00000004a29d7c20 */ /* 0x000fe20008410000 */
[----:B------:R-:W5:Y:S01]  /*5cd0*/  SHFL.IDX PT, R153, R169, RZ, 0x1c1f ;  /* 0x001c1fffa9997589 */ /* 0x000f6200000e0000 */
[----:B------:R-:W-:Y:S01]  /*5ce0*/  IADD3 R168, -R181, 0x1, RZ ;  /* 0x00000001b5a87810 */ /* 0x000fe20007ffe1ff */
[----:B------:R-:W-:Y:S01]  /*5cf0*/  FMUL.FTZ R162, R171, UR4 ;  /* 0x00000004aba27c20 */ /* 0x000fe20008410000 */
[----:B------:R-:W-:Y:S01]  /*5d00*/  IMAD.U32 R152, RZ, RZ, UR7 ;  /* 0x00000007ff987e24 */ /* 0x000fe2000f8e00ff */
[----:B------:R-:W-:Y:S01]  /*5d10*/  PLOP3.LUT P2, PT, PT, PT, UP1, 0x40, 0x0 ;  /* 0x000000000000781c */ /* 0x000fe20003f4e818 */
[----:B------:R-:W0:Y:S02]  /*5d20*/  MUFU.TANH R188, R188 ;  /* 0x000000bc00bc7308 */ /* 0x000e240000002400 */
[----:B------:R-:W-:-:S05]  /*5d30*/  @!P1 VIADD R152, R152, 0x30840 ;  /* 0x0003084098989836 */ /* 0x000fca0000000000 */
[----:B------:R-:W-:Y:S01]  /*5d40*/  @!P1 PRMT R152, RZ, 0x654, R152 ;  /* 0x00000654ff989816 */ /* 0x000fe20000000098 */
        /* <DEDUP_REMOVED lines=9> */
[----:B------:R-:W1:Y:S01]  /*5de0*/  MUFU.TANH R180, R180 ;  /* 0x000000b400b47308 */ /* 0x000e620000002400 */
[----:B------:R-:W-:-:S02]  /*5df0*/  WARPGROUP.DEPBAR.LE gsb0, 0x0 ;  /* 0x00008000000079c5 */ /* 0x000fc40000010000 */
[----:B------:R-:W-:Y:S01]  /*5e00*/  FMUL.FTZ R185, R161, UR4 ;  /* 0x00000004a1b97c20 */ /* 0x000fe20008410000 */
[----:B------:R-:W-:Y:S01]  /*5e10*/  FMUL.FTZ R184, R160, UR4 ;  /* 0x00000004a0b87c20 */ /* 0x000fe20008410000 */
[----:B------:R-:W-:Y:S01]  /*5e20*/  FMUL.FTZ R161, R170, UR4 ;  /* 0x00000004aaa17c20 */ /* 0x000fe20008410000 */
[----:B------:R-:W-:Y:S01]  /*5e30*/  FMUL.FTZ R186, R164, UR4 ;  /* 0x00000004a4ba7c20 */ /* 0x000fe20008410000 */
[----:B------:R-:W-:Y:S01]  /*5e40*/  FMUL.FTZ R187, R165, UR4 ;  /* 0x00000004a5bb7c20 */ /* 0x000fe20008410000 */
[----:B------:R-:W-:Y:S01]  /*5e50*/  FMUL.FTZ R160, R167, UR4 ;  /* 0x00000004a7a07c20 */ /* 0x000fe20008410000 */
[----:B------:R-:W-:Y:S02]  /*5e60*/  IMAD R170, R17, -0x2, R168 ;  /* 0xfffffffe11aa7824 */ /* 0x000fe400078e02a8 */
[----:B------:R-:W-:Y:S01]  /*5e70*/  FMUL.FTZ R164, R174, UR4 ;  /* 0x00000004aea47c20 */ /* 0x000fe20008410000 */
[----:B------:R-:W-:Y:S01]  /*5e80*/  FMUL.FTZ R165, R178, UR4 ;  /* 0x00000004b2a57c20 */ /* 0x000fe20008410000 */
[----:B------:R-:W-:Y:S01]  /*5e90*/  FMUL.FTZ R167, R182, UR4 ;  /* 0x00000004b6a77c20 */ /* 0x000fe20008410000 */
[----:B------:R-:W-:Y:S01]  /*5ea0*/  FMUL.FTZ R168, R183, UR4 ;  /* 0x00000004b7a87c20 */ /* 0x000fe20008410000 */
[----:B------:R-:W2:Y:S01]  /*5eb0*/  MUFU.TANH R184, R184 ;  /* 0x000000b800b87308 */ /* 0x000ea20000002400 */
[----:B0-----:R-:W-:Y:S01]  /*5ec0*/  IMAD R170, R21, UR60, R170 ;  /* 0x0000003c15aa7c24 */ /* 0x001fe2000f8e02aa */
[----:B------:R0:W-:Y:S03]  /*5ed0*/  @!P1 SYNCS.ARRIVE.TRANS64.RED.A1T0 RZ, [R152+URZ], RZ ;  /* 0x000000ff98ff99a7 */ /* 0x0001e6000810043f */
[----:B-1----:R-:W-:-:S03]  /*5ee0*/  IMAD.IADD R170, R170, 0x1, -R155 ;  /* 0x00000001aaaa7824 */ /* 0x002fc600078e0a9b */
[----:B------:R-:W1:Y:S01]  /*5ef0*/  MUFU.TANH R185, R185 ;  /* 0x000000b900b97308 */ /* 0x000e620000002400 */
[C---:B------:R-:W-:Y:S02]  /*5f00*/  VIADD R182, R170.reuse, UR58 ;  /* 0x0000003aaab67c36 */ /* 0x040fe40008000000 */
[----:B------:R-:W-:Y:S02]  /*5f10*/  VIADD R198, R170, UR54 ;  /* 0x00000036aac67c36 */ /* 0x000fe40008000000 */
[--C-:B-----5:R-:W-:Y:S02]  /*5f20*/  IMAD.IADD R177, R182, 0x1, R153.reuse ;  /* 0x00000001b6b17824 */ /* 0x120fe400078e0299 */
[----:B------:R-:W-:Y:S01]  /*5f30*/  IMAD.IADD R178, R198, 0x1, R153 ;  /* 0x00000001c6b27824 */ /* 0x000fe200078e0299 */
[----:B------:R-:W0:Y:S08]  /*5f40*/  MUFU.TANH R186, R186 ;  /* 0x000000ba00ba7308 */ /* 0x000e300000002400 */
[----:B------:R-:W0:Y:S08]  /*5f50*/  MUFU.TANH R187, R187 ;  /* 0x000000bb00bb7308 */ /* 0x000e300000002400 */
[----:B------:R-:W0:Y:S08]  /*5f60*/  MUFU.TANH R160, R160 ;  /* 0x000000a000a07308 */ /* 0x000e300000002400 */
[----:B------:R-:W0:Y:S08]  /*5f70*/  MUFU.TANH R161, R161 ;  /* 0x000000a100a17308 */ /* 0x000e300000002400 */
[----:B------:R-:W0:Y:S08]  /*5f80*/  MUFU.TANH R164, R164 ;  /* 0x000000a400a47308 */ /* 0x000e300000002400 */
[----:B------:R-:W0:Y:S08]  /*5f90*/  MUFU.TANH R165, R165 ;  /* 0x000000a500a57308 */ /* 0x000e300000002400 */
[----:B------:R-:W0:Y:S08]  /*5fa0*/  MUFU.TANH R167, R167 ;  /* 0x000000a700a77308 */ /* 0x000e300000002400 */
[----:B------:R-:W0:Y:S01]  /*5fb0*/  MUFU.TANH R168, R168 ;  /* 0x000000a800a87308 */ /* 0x000e220000002400 */
[----:B-1234-:R-:W-:Y:S05]  /*5fc0*/  @P2 BRA `(.L_x_1191) ;  /* 0x00000000005c2947 */ /* 0x01efea0003800000 */
[----:B0-----:R-:W-:Y:S01]  /*5fd0*/  IMAD R152, R21, UR60, R153 ;  /* 0x0000003c15987c24 */ /* 0x001fe2000f8e0299 */
[----:B------:R-:W-:Y:S03]  /*5fe0*/  BSSY B0, `(.L_x_1192) ;  /* 0x0000011000007945 */ /* 0x000fe60003800000 */
[----:B------:R-:W-:-:S05]  /*5ff0*/  IMAD.IADD R170, R152, 0x1, -R155 ;  /* 0x0000000198aa7824 */ /* 0x000fca00078e0a9b */
[----:B------:R-:W-:-:S13]  /*6000*/  ISETP.GT.AND P2, PT, R170, -0x1, PT ;  /* 0xffffffffaa00780c */ /* 0x000fda0003f44270 */
[----:B------:R-:W-:Y:S05]  /*6010*/  @P2 BRA `(.L_x_1193) ;  /* 0x0000000000202947 */ /* 0x000fea0003800000 */
[----:B------:R-:W-:Y:S01]  /*6020*/  IMAD.U32 R172, RZ, RZ, UR51 ;  /* 0x00000033ffac7e24 */ /* 0x000fe2000f8e00ff */
[----:B------:R-:W-:-:S04]  /*6030*/  LOP3.LUT R171, RZ, R170, RZ, 0x33, !PT ;  /* 0x000000aaffab7212 */ /* 0x000fc800078e33ff */
[----:B------:R-:W-:-:S13]  /*6040*/  ISETP.NE.AND P2, PT, R172, 0x1, PT ;  /* 0x00000001ac00780c */ /* 0x000fda0003f45270 */
[----:B------:R-:W0:Y:S02]  /*6050*/  @P2 LDC.64 R152, c[0x0][0x9e8] ;  /* 0x00027a00ff982b82 */ /* 0x000e240000000a00 */
[----:B0-----:R-:W-:-:S05]  /*6060*/  @P2 IMAD.HI.U32 R152, R171, R152, RZ ;  /* 0x00000098ab982227 */ /* 0x001fca00078e00ff */
[----:B------:R-:W-:-:S04]  /*6070*/  @P2 SHF.R.U32.HI R171, RZ, R153, R152 ;  /* 0x00000099ffab2219 */ /* 0x000fc80000011698 */
[----:B------:R-:W-:Y:S01]  /*6080*/  LOP3.LUT R170, RZ, R171, RZ, 0x33, !PT ;  /* 0x000000abffaa7212 */ /* 0x000fe200078e33ff */
[----:B------:R-:W-:Y:S06]  /*6090*/  BRA `(.L_x_1194) ;  /* 0x0000000000147947 */ /* 0x000fec0003800000 */
.L_x_1193:
[----:B------:R-:W-:-:S05]  /*60a0*/  IMAD.U32 R172, RZ, RZ, UR51 ;  /* 0x00000033ffac7e24 */ /* 0x000fca000f8e00ff */
[----:B------:R-:W-:-:S13]  /*60b0*/  ISETP.NE.AND P2, PT, R172, 0x1, PT ;  /* 0x00000001ac00780c */ /* 0x000fda0003f45270 */
[----:B------:R-:W0:Y:S02]  /*60c0*/  @P2 LDC.64 R152, c[0x0][0x9e8] ;  /* 0x00027a00ff982b82 */ /* 0x000e240000000a00 */
[----:B0-----:R-:W-:-:S05]  /*60d0*/  @P2 IMAD.HI.U32 R152, R170, R152, RZ ;  /* 0x00000098aa982227 */ /* 0x001fca00078e00ff */
[----:B------:R-:W-:-:S07]  /*60e0*/  @P2 SHF.R.U32.HI R170, RZ, R153, R152 ;  /* 0x00000099ffaa2219 */ /* 0x000fce0000011698 */
.L_x_1194:
[----:B------:R-:W-:Y:S05]  /*60f0*/  BSYNC B0 ;  /* 0x0000000000007941 */ /* 0x000fea0003800000 */
.L_x_1192:
[----:B------:R-:W-:-:S04]  /*6100*/  IMAD R170, R170, R172, -R181 ;  /* 0x000000acaaaa7224 */ /* 0x000fc800078e0ab5 */
[----:B------:R-:W-:-:S05]  /*6110*/  IMAD R170, R17, -0x2, R170 ;  /* 0xfffffffe11aa7824 */ /* 0x000fca00078e02aa */
[----:B------:R-:W-:Y:S02]  /*6120*/  VIADDMNMX R177, R170, R172, R177, PT ;  /* 0x000000acaab17246 */ /* 0x000fe400038001b1 */
[----:B------:R-:W-:-:S07]  /*6130*/  VIMNMX R178, R178, R170, !PT ;  /* 0x000000aab2b27248 */ /* 0x000fce0007fe0100 */
.L_x_1191:
[----:B------:R-:W-:Y:S01]  /*6140*/  ISETP.GT.AND P2, PT, R20, -0x1, PT ;  /* 0xffffffff1400780c */ /* 0x000fe20003f44270 */
[----:B------:R-:W1:Y:S03]  /*6150*/  SHFL.IDX PT, R153, R169, 0x1, 0x1c1f ;  /* 0x003c1f00a9997f89 */ /* 0x000e6600000e0000 */
[C---:B------:R-:W-:Y:S02]  /*6160*/  ISETP.GT.AND P5, PT, R178.reuse, RZ, P2 ;  /* 0x000000ffb200720c */ /* 0x040fe400017a4270 */
[C---:B------:R-:W-:Y:S02]  /*6170*/  ISETP.GT.AND P4, PT, R178.reuse, 0x1, P2 ;  /* 0x00000001b200780c */ /* 0x040fe40001784270 */
[C---:B------:R-:W-:Y:S02]  /*6180*/  ISETP.GT.AND P6, PT, R178.reuse, 0x8, P2 ;  /* 0x00000008b200780c */ /* 0x040fe400017c4270 */
[----:B------:R-:W-:-:S02]  /*6190*/  ISETP.GT.AND P3, PT, R178, 0x9, P2 ;  /* 0x00000009b200780c */ /* 0x000fc40001764270 */
[C---:B------:R-:W-:Y:S02]  /*61a0*/  ISETP.LT.OR P5, PT, R177.reuse, 0x1, P5 ;  /* 0x00000001b100780c */ /* 0x040fe40002fa1670 */
[C---:B------:R-:W-:Y:S02]  /*61b0*/  ISETP.LT.OR P4, PT, R177.reuse, 0x2, P4 ;  /* 0x00000002b100780c */ /* 0x040fe40002781670 */
[C---:B------:R-:W-:Y:S02]  /*61c0*/  ISETP.LT.OR P6, PT, R177.reuse, 0x9, P6 ;  /* 0x00000009b100780c */ /* 0x040fe400037c1670 */
[----:B------:R-:W-:Y:S02]  /*61d0*/  ISETP.LT.OR P3, PT, R177, 0xa, P3 ;  /* 0x0000000ab100780c */ /* 0x000fe40001f61670 */
[----:B------:R-:W-:Y:S02]  /*61e0*/  FSEL R183, R188, -INF , !P5 ;  /* 0xff800000bcb77808 */ /* 0x000fe40006800000 */
[----:B------:R-:W-:-:S02]  /*61f0*/  ISETP.GT.AND P5, PT, R178, 0x10, P2 ;  /* 0x00000010b200780c */ /* 0x000fc400017a4270 */
[----:B------:R-:W-:Y:S01]  /*6200*/  FSEL R189, R189, -INF , !P4 ;  /* 0xff800000bdbd7808 */ /* 0x000fe20006000000 */
[----:B-1----:R-:W-:Y:S01]  /*6210*/  IMAD.IADD R182, R182, 0x1, R153 ;  /* 0x00000001b6b67824 */ /* 0x002fe200078e0299 */
[----:B------:R-:W-:Y:S02]  /*6220*/  FSEL R191, R191, -INF , !P6 ;  /* 0xff800000bfbf7808 */ /* 0x000fe40007000000 */
[----:B------:R-:W-:Y:S02]  /*6230*/  FSEL R190, R190, -INF , !P3 ;  /* 0xff800000bebe7808 */ /* 0x000fe40005800000 */
        /* <DEDUP_REMOVED lines=10> */
[----:B------:R-:W-:Y:S01]  /*62e0*/  IMAD.IADD R185, R198, 0x1, R153 ;  /* 0x00000001c6b97824 */ /* 0x000fe200078e0299 */
[----:B0-----:R-:W-:Y:S02]  /*62f0*/  FSEL R171, R186, -INF , !P6 ;  /* 0xff800000baab7808 */ /* 0x001fe40007000000 */
        /* <DEDUP_REMOVED lines=10> */
[----:B------:R-:W-:Y:S02]  /*63a0*/  FSEL R174, R193, -INF , !P4 ;  /* 0xff800000c1ae7808 */ /* 0x000fe40006000000 */
        /* <DEDUP_REMOVED lines=10> */
[----:B------:R-:W-:-:S02]  /*6450*/  PLOP3.LUT P5, PT, PT, PT, UP1, 0x40, 0x0 ;  /* 0x000000000000781c */ /* 0x000fc40003fae818 */
[----:B------:R-:W-:Y:S02]  /*6460*/  FSEL R178, R196, -INF , !P4 ;  /* 0xff800000c4b27808 */ /* 0x000fe40006000000 */
[----:B------:R-:W-:Y:S02]  /*6470*/  FSEL R179, R179, -INF , !P6 ;  /* 0xff800000b3b37808 */ /* 0x000fe40007000000 */
[----:B------:R-:W-:-:S07]  /*6480*/  FSEL R180, R180, -INF , !P3 ;  /* 0xff800000b4b47808 */ /* 0x000fce0005800000 */
[----:B------:R-:W-:Y:S05]  /*6490*/  @P5 BRA `(.L_x_1195) ;  /* 0x00000000005c5947 */ /* 0x000fea0003800000 */
[----:B------:R-:W-:Y:S01]  /*64a0*/  IMAD R152, R21, UR60, R153 ;  /* 0x0000003c15987c24 */ /* 0x000fe2000f8e0299 */
        /* <DEDUP_REMOVED lines=12> */
.L_x_1197:
[----:B------:R-:W-:-:S05]  /*6570*/  IMAD.U32 R193, RZ, RZ, UR51 ;  /* 0x00000033ffc17e24 */ /* 0x000fca000f8e00ff */
[----:B------:R-:W-:-:S13]  /*6580*/  ISETP.NE.AND P3, PT, R193, 0x1, PT ;  /* 0x00000001c100780c */ /* 0x000fda0003f65270 */
[----:B------:R-:W0:Y:S02]  /*6590*/  @P3 LDC.64 R152, c[0x0][0x9e8] ;  /* 0x00027a00ff983b82 */ /* 0x000e240000000a00 */
[----:B0-----:R-:W-:-:S05]  /*65a0*/  @P3 IMAD.HI.U32 R152, R184, R152, RZ ;  /* 0x00000098b8983227 */ /* 0x001fca00078e00ff */
[----:B------:R-:W-:-:S07]  /*65b0*/  @P3 SHF.R.U32.HI R184, RZ, R153, R152 ;  /* 0x00000099ffb83219 */ /* 0x000fce0000011698 */
.L_x_1198:
[----:B------:R-:W-:Y:S05]  /*65c0*/  BSYNC B0 ;  /* 0x0000000000007941 */ /* 0x000fea0003800000 */
.L_x_1196:
[----:B------:R-:W-:-:S04]  /*65d0*/  IMAD R184, R184, R193, -R181 ;  /* 0x000000c1b8b87224 */ /* 0x000fc800078e0ab5 */
[----:B------:R-:W-:-:S05]  /*65e0*/  IMAD R184, R17, -0x2, R184 ;  /* 0xfffffffe11b87824 */ /* 0x000fca00078e02b8 */
[----:B------:R-:W-:Y:S02]  /*65f0*/  VIADDMNMX R182, R184, R193, R182, PT ;  /* 0x000000c1b8b67246 */ /* 0x000fe400038001b6 */
[----:B------:R-:W-:-:S07]  /*6600*/  VIMNMX R185, R185, R184, !PT ;  /* 0x000000b8b9b97248 */ /* 0x000fce0007fe0100 */
.L_x_1195:
[----:B------:R-:W-:Y:S01]  /*6610*/  FMNMX.FTZ R152, R183, R4, !PT ;  /* 0x00000004b7987209 */ /* 0x000fe20007810000 */
[----:B------:R-:W-:Y:S01]  /*6620*/  UMOV UR6, UR55 ;  /* 0x0000003700067c82 */ /* 0x000fe20008000000 */
[----:B------:R-:W-:Y:S01]  /*6630*/  ISETP.GT.AND P4, PT, R185, RZ, P2 ;  /* 0x000000ffb900720c */ /* 0x000fe20001784270 */
[----:B------:R-:W-:Y:S01]  /*6640*/  UMOV UR36, UR39 ;  /* 0x0000002700247c82 */ /* 0x000fe20008000000 */
[----:B------:R-:W-:Y:S01]  /*6650*/  FMNMX.FTZ R152, R189, R152, !PT ;  /* 0x00000098bd987209 */ /* 0x000fe20007810000 */
[----:B------:R-:W-:Y:S01]  /*6660*/  UMOV UR37, UR5 ;  /* 0x0000000500257c82 */ /* 0x000fe20008000000 */
[----:B------:R-:W-:Y:S02]  /*6670*/  ISETP.GT.AND P3, PT, R185, 0x1, P2 ;  /* 0x00000001b900780c */ /* 0x000fe40001764270 */
[----:B------:R-:W-:Y:S02]  /*6680*/  FMNMX.FTZ R153, R191, R152, !PT ;  /* 0x00000098bf997209 */ /* 0x000fe40007810000 */
[----:B------:R-:W-:-:S02]  /*6690*/  ISETP.LT.OR P4, PT, R182, 0x1, P4 ;  /* 0x00000001b600780c */ /* 0x000fc40002781670 */
[----:B------:R-:W-:Y:S02]  /*66a0*/  FMNMX.FTZ R152, R190, R153, !PT ;  /* 0x00000099be987209 */ /* 0x000fe40007810000 */
[----:B------:R-:W-:Y:S02]  /*66b0*/  ISETP.GT.AND P5, PT, R185, 0x8, P2 ;  /* 0x00000008b900780c */ /* 0x000fe400017a4270 */
[----:B------:R-:W-:Y:S02]  /*66c0*/  FMNMX.FTZ R153, R169, R152, !PT ;  /* 0x00000098a9997209 */ /* 0x000fe40007810000 */
[----:B------:R-:W-:Y:S02]  /*66d0*/  ISETP.LT.OR P3, PT, R182, 0x2, P3 ;  /* 0x00000002b600780c */ /* 0x000fe40001f61670 */
[----:B------:R-:W-:Y:S02]  /*66e0*/  FMNMX.FTZ R152, R170, R153, !PT ;  /* 0x00000099aa987209 */ /* 0x000fe40007810000 */
[----:B------:R-:W-:-:S02]  /*66f0*/  FSEL R184, R0, -INF , !P4 ;  /* 0xff80000000b87808 */ /* 0x000fc40006000000 */
        /* <DEDUP_REMOVED lines=15> */
[----:B------:R-:W-:Y:S02]  /*67f0*/  FSEL R156, R156, -INF , !P6 ;  /* 0xff8000009c9c7808 */ /* 0x000fe40007000000 */
[----:B------:R-:W-:Y:S02]  /*6800*/  FMNMX.FTZ R153, R179, R152, !PT ;  /* 0x00000098b3997209 */ /* 0x000fe40007810000 */
[----:B------:R-:W-:-:S02]  /*6810*/  ISETP.LT.OR P3, PT, R182, 0x11, P3 ;  /* 0x00000011b600780c */ /* 0x000fc40001f61670 */
[----:B------:R-:W-:Y:S02]  /*6820*/  FMNMX.FTZ R153, R180, R153, !PT ;  /* 0x00000099b4997209 */ /* 0x000fe40007810000 */
[----:B------:R-:W-:Y:S02]  /*6830*/  ISETP.GT.AND P6, PT, R185, 0x18, P2 ;  /* 0x00000018b900780c */ /* 0x000fe400017c4270 */
[C---:B------:R-:W-:Y:S01]  /*6840*/  ISETP.LT.OR P5, PT, R182.reuse, 0x12, P5 ;  /* 0x00000012b600780c */ /* 0x040fe20002fa1670 */
[----:B------:R-:W0:Y:S01]  /*6850*/  SHFL.BFLY PT, R152, R153, 0x2, 0x1f ;  /* 0x0c401f0099987f89 */ /* 0x000e2200000e0000 */
[----:B------:R-:W-:Y:S02]  /*6860*/  FSEL R157, R157, -INF , !P3 ;  /* 0xff8000009d9d7808 */ /* 0x000fe40005800000 */
[----:B------:R-:W-:Y:S02]  /*6870*/  ISETP.GT.AND P4, PT, R185, 0x19, P2 ;  /* 0x00000019b900780c */ /* 0x000fe40001784270 */
[----:B------:R-:W-:-:S02]  /*6880*/  ISETP.LT.OR P6, PT, R182, 0x19, P6 ;  /* 0x00000019b600780c */ /* 0x000fc400037c1670 */
[----:B------:R-:W-:Y:S02]  /*6890*/  FSEL R158, R158, -INF , !P5 ;  /* 0xff8000009e9e7808 */ /* 0x000fe40006800000 */
[----:B------:R-:W-:Y:S02]  /*68a0*/  ISETP.GT.AND P3, PT, R185, 0x20, P2 ;  /* 0x00000020b900780c */ /* 0x000fe40001764270 */
[----:B------:R-:W-:Y:S02]  /*68b0*/  FSEL R159, R159, -INF , !P6 ;  /* 0xff8000009f9f7808 */ /* 0x000fe40007000000 */
[C---:B------:R-:W-:Y:S02]  /*68c0*/  ISETP.LT.OR P4, PT, R182.reuse, 0x1a, P4 ;  /* 0x0000001ab600780c */ /* 0x040fe40002781670 */
[----:B------:R-:W-:Y:S02]  /*68d0*/  ISETP.GT.AND P5, PT, R185, 0x21, P2 ;  /* 0x00000021b900780c */ /* 0x000fe400017a4270 */
[----:B------:R-:W-:-:S02]  /*68e0*/  ISETP.LT.OR P3, PT, R182, 0x21, P3 ;  /* 0x00000021b600780c */ /* 0x000fc40001f61670 */
[----:B------:R-:W-:Y:S02]  /*68f0*/  FSEL R160, R160, -INF , !P4 ;  /* 0xff800000a0a07808 */ /* 0x000fe40006000000 */
[----:B------:R-:W-:Y:S02]  /*6900*/  ISETP.GT.AND P6, PT, R185, 0x28, P2 ;  /* 0x00000028b900780c */ /* 0x000fe400017c4270 */
[----:B------:R-:W-:Y:S02]  /*6910*/  ISETP.LT.OR P5, PT, R182, 0x22, P5 ;  /* 0x00000022b600780c */ /* 0x000fe40002fa1670 */
[----:B0-----:R-:W-:Y:S02]  /*6920*/  FMNMX.FTZ R181, R153, R152, !PT ;  /* 0x0000009899b57209 */ /* 0x001fe40007810000 */
[----:B------:R-:W-:Y:S02]  /*6930*/  FMNMX.FTZ R153, R184, R3, !PT ;  /* 0x00000003b8997209 */ /* 0x000fe40007810000 */
[----:B------:R-:W-:Y:S01]  /*6940*/  FSEL R161, R161, -INF , !P3 ;  /* 0xff800000a1a17808 */ /* 0x000fe20005800000 */
[----:B------:R-:W0:Y:S01]  /*6950*/  SHFL.BFLY PT, R152, R181, 0x1, 0x1f ;  /* 0x0c201f00b5987f89 */ /* 0x000e2200000e0000 */
[----:B------:R-:W-:-:S02]  /*6960*/  FMNMX.FTZ R153, R2, R153, !PT ;  /* 0x0000009902997209 */ /* 0x000fc40007810000 */
[----:B------:R-:W-:Y:S02]  /*6970*/  ISETP.GT.AND P3, PT, R185, 0x29, P2 ;  /* 0x00000029b900780c */ /* 0x000fe40001764270 */
[----:B------:R-:W-:Y:S02]  /*6980*/  FMNMX.FTZ R153, R154, R153, !PT ;  /* 0x000000999a997209 */ /* 0x000fe40007810000 */
[----:B------:R-:W-:Y:S02]  /*6990*/  FSEL R162, R162, -INF , !P5 ;  /* 0xff800000a2a27808 */ /* 0x000fe40006800000 */
[----:B------:R-:W-:Y:S02]  /*69a0*/  FMNMX.FTZ R0, R156, R153, !PT ;  /* 0x000000999c007209 */ /* 0x000fe40007810000 */
[----:B------:R-:W-:Y:S02]  /*69b0*/  ISETP.LT.OR P6, PT, R182, 0x29, P6 ;  /* 0x00000029b600780c */ /* 0x000fe400037c1670 */
[----:B------:R-:W-:-:S02]  /*69c0*/  FMNMX.FTZ R153, R157, R0, !PT ;  /* 0x000000009d997209 */ /* 0x000fc40007810000 */
[----:B------:R-:W-:Y:S02]  /*69d0*/  ISETP.GT.AND P5, PT, R185, 0x30, P2 ;  /* 0x00000030b900780c */ /* 0x000fe400017a4270 */
[----:B------:R-:W-:Y:S02]  /*69e0*/  FMNMX.FTZ R186, R158, R153, !PT ;  /* 0x000000999eba7209 */ /* 0x000fe40007810000 */
[----:B------:R-:W-:Y:S02]  /*69f0*/  ISETP.LT.OR P3, PT, R182, 0x2a, P3 ;  /* 0x0000002ab600780c */ /* 0x000fe40001f61670 */
[----:B------:R-:W-:Y:S02]  /*6a00*/  FMNMX.FTZ R153, R159, R186, !PT ;  /* 0x000000ba9f997209 */ /* 0x000fe40007810000 */
[----:B------:R-:W-:Y:S02]  /*6a10*/  FSEL R164, R164, -INF , !P6 ;  /* 0xff800000a4a47808 */ /* 0x000fe40007000000 */
[----:B------:R-:W-:-:S02]  /*6a20*/  FMNMX.FTZ R186, R160, R153, !PT ;  /* 0x00000099a0ba7209 */ /* 0x000fc40007810000 */
[----:B0-----:R-:W-:Y:S02]  /*6a30*/  FMNMX.FTZ R152, R181, R152, !PT ;  /* 0x00000098b5987209 */ /* 0x001fe40007810000 */
[----:B------:R-:W-:Y:S02]  /*6a40*/  FMNMX.FTZ R181, R161, R186, !PT ;  /* 0x000000baa1b57209 */ /* 0x000fe40007810000 */
[----:B------:R-:W-:Y:S01]  /*6a50*/  ISETP.GT.AND P6, PT, R185, 0x31, P2 ;  /* 0x00000031b900780c */ /* 0x000fe200017c4270 */
[----:B------:R-:W-:Y:S01]  /*6a60*/  FMUL.FTZ R0, R152, UR6 ;  /* 0x0000000698007c20 */ /* 0x000fe20008410000 */
[----:B------:R-:W-:Y:S02]  /*6a70*/  FMNMX.FTZ R181, R162, R181, !PT ;  /* 0x000000b5a2b57209 */ /* 0x000fe40007810000 */
[----:B------:R-:W-:Y:S02]  /*6a80*/  FSEL R163, R163, -INF , !P3 ;  /* 0xff800000a3a37808 */ /* 0x000fe40005800000 */
[----:B------:R-:W-:-:S02]  /*6a90*/  ISETP.LT.OR P5, PT, R182, 0x31, P5 ;  /* 0x00000031b600780c */ /* 0x000fc40002fa1670 */
[----:B------:R-:W-:Y:S02]  /*6aa0*/  FMNMX.FTZ R186, R164, R181, !PT ;  /* 0x000000b5a4ba7209 */ /* 0x000fe40007810000 */
[----:B------:R-:W-:Y:S02]  /*6ab0*/  FSETP.NEU.FTZ.AND P4, PT, R152, -INF , PT ;  /* 0xff8000009800780b */ /* 0x000fe40003f9d000 */
[----:B------:R-:W-:Y:S02]  /*6ac0*/  ISETP.GT.AND P3, PT, R185, 0x38, P2 ;  /* 0x00000038b900780c */ /* 0x000fe40001764270 */
[----:B------:R-:W-:Y:S02]  /*6ad0*/  ISETP.LT.OR P6, PT, R182, 0x32, P6 ;  /* 0x00000032b600780c */ /* 0x000fe400037c1670 */
[----:B------:R-:W-:Y:S02]  /*6ae0*/  FSEL R165, R165, -INF , !P5 ;  /* 0xff800000a5a57808 */ /* 0x000fe40006800000 */
[----:B------:R-:W-:-:S02]  /*6af0*/  FMNMX.FTZ R186, R163, R186, !PT ;  /* 0x000000baa3ba7209 */ /* 0x000fc40007810000 */
[----:B------:R-:W-:Y:S02]  /*6b00*/  FSEL R0, R0, RZ, P4 ;  /* 0x000000ff00007208 */ /* 0x000fe40002000000 */
[----:B------:R-:W-:Y:S02]  /*6b10*/  ISETP.GT.AND P2, PT, R185, 0x39, P2 ;  /* 0x00000039b900780c */ /* 0x000fe40001744270 */
[----:B------:R-:W-:Y:S01]  /*6b20*/  ISETP.LT.OR P3, PT, R182, 0x39, P3 ;  /* 0x00000039b600780c */ /* 0x000fe20001f61670 */
[--C-:B------:R-:W-:Y:S01]  /*6b30*/  FFMA.FTZ R183, R183, UR6, -R0.reuse ;  /* 0x00000006b7b77c23 */ /* 0x100fe20008010800 */
[----:B------:R-:W-:Y:S01]  /*6b40*/  FSEL R166, R166, -INF , !P6 ;  /* 0xff800000a6a67808 */ /* 0x000fe20007000000 */
[--C-:B------:R-:W-:Y:S01]  /*6b50*/  FFMA.FTZ R192, R169, UR6, -R0.reuse ;  /* 0x00000006a9c07c23 */ /* 0x100fe20008010800 */
[----:B------:R-:W-:Y:S01]  /*6b60*/  FMNMX.FTZ R181, R165, R186, !PT ;  /* 0x000000baa5b57209 */ /* 0x000fe20007810000 */
[----:B------:R0:W-:Y:S01]  /*6b70*/  MUFU.EX2 R153, R183 ;  /* 0x000000b700997308 */ /* 0x0001e20000000800 */
[----:B------:R-:W-:Y:S01]  /*6b80*/  ISETP.LT.OR P2, PT, R182, 0x3a, P2 ;  /* 0x0000003ab600780c */ /* 0x000fe20001741670 */
[--C-:B------:R-:W-:Y:S01]  /*6b90*/  FFMA.FTZ R169, R170, UR6, -R0.reuse ;  /* 0x00000006aaa97c23 */ /* 0x100fe20008010800 */
[----:B------:R-:W-:Y:S01]  /*6ba0*/  FSEL R167, R167, -INF , !P3 ;  /* 0xff800000a7a77808 */ /* 0x000fe20005800000 */
[--C-:B------:R-:W-:Y:S01]  /*6bb0*/  FFMA.FTZ R190, R190, UR6, -R0.reuse ;  /* 0x00000006bebe7c23 */ /* 0x100fe20008010800 */
[----:B------:R-:W-:Y:S01]  /*6bc0*/  FMNMX.FTZ R182, R166, R181, !PT ;  /* 0x000000b5a6b67209 */ /* 0x000fe20007810000 */
[--C-:B------:R-:W-:Y:S01]  /*6bd0*/  FFMA.FTZ R186, R179, UR6, -R0.reuse ;  /* 0x00000006b3ba7c23 */ /* 0x100fe20008010800 */
[----:B------:R-:W-:Y:S01]  /*6be0*/  FSEL R168, R168, -INF , !P2 ;  /* 0xff800000a8a87808 */ /* 0x000fe20005000000 */
[--C-:B------:R-:W-:Y:S01]  /*6bf0*/  FFMA.FTZ R194, R171, UR6, -R0.reuse ;  /* 0x00000006abc27c23 */ /* 0x100fe20008010800 */
[----:B0-----:R-:W-:Y:S01]  /*6c00*/  FMNMX.FTZ R183, R167, R182, !PT ;  /* 0x000000b6a7b77209 */ /* 0x001fe20007810000 */
[----:B------:R0:W-:Y:S01]  /*6c10*/  MUFU.EX2 R181, R190 ;  /* 0x000000be00b57308 */ /* 0x0001e20000000800 */
[----:B------:R-:W-:Y:S01]  /*6c20*/  FSEL R179, R152, RZ, P4 ;  /* 0x000000ff98b37208 */ /* 0x000fe20002000000 */
[--C-:B------:R-:W-:Y:S01]  /*6c30*/  FFMA.FTZ R171, R172, UR6, -R0.reuse ;  /* 0x00000006acab7c23 */ /* 0x100fe20008010800 */
[----:B------:R-:W-:Y:S01]  /*6c40*/  FMNMX.FTZ R183, R168, R183, !PT ;  /* 0x000000b7a8b77209 */ /* 0x000fe20007810000 */
[--C-:B------:R-:W-:Y:S01]  /*6c50*/  FFMA.FTZ R188, R173, UR6, -R0.reuse ;  /* 0x00000006adbc7c23 */ /* 0x100fe20008010800 */
[--C-:B------:R-:W-:Y:S01]  /*6c60*/  FFMA.FTZ R172, R177, UR6, -R0.reuse ;  /* 0x00000006b1ac7c23 */ /* 0x100fe20008010800 */
[--C-:B------:R-:W-:Y:S01]  /*6c70*/  FFMA.FTZ R196, R189, UR6, -R0.reuse ;  /* 0x00000006bdc47c23 */ /* 0x100fe20008010800 */
[--C-:B------:R-:W-:Y:S01]  /*6c80*/  FFMA.FTZ R198, R191, UR6, -R0.reuse ;  /* 0x00000006bfc67c23 */ /* 0x100fe20008010800 */
[----:B------:R-:W1:Y:S01]  /*6c90*/  SHFL.BFLY PT, R170, R183, 0x2, 0x1f ;  /* 0x0c401f00b7aa7f89 */ /* 0x000e6200000e0000 */
[--C-:B0-----:R-:W-:Y:S01]  /*6ca0*/  FFMA.FTZ R190, R175, UR6, -R0.reuse ;  /* 0x00000006afbe7c23 */ /* 0x101fe20008010800 */
[--C-:B------:R-:W-:Y:S01]  /*6cb0*/  FFMA.FTZ R173, R174, UR6, -R0.reuse ;  /* 0x00000006aead7c23 */ /* 0x100fe20008010800 */
[--C-:B------:R-:W-:Y:S01]  /*6cc0*/  FFMA.FTZ R175, R176, UR6, -R0.reuse ;  /* 0x00000006b0af7c23 */ /* 0x100fe20008010800 */
[--C-:B------:R-:W-:Y:S01]  /*6cd0*/  FFMA.FTZ R177, R178, UR6, -R0.reuse ;  /* 0x00000006b2b17c23 */ /* 0x100fe20008010800 */
[----:B------:R-:W-:Y:S01]  /*6ce0*/  FFMA.FTZ R180, R180, UR6, -R0 ;  /* 0x00000006b4b47c23 */ /* 0x000fe20008010800 */
[----:B------:R-:W-:Y:S01]  /*6cf0*/  FADD.FTZ R0, -R179, R4 ;  /* 0x00000004b3007221 */ /* 0x000fe20000010100 */
[----:B------:R-:W-:Y:S03]  /*6d00*/  MUFU.EX2 R196, R196 ;  /* 0x000000c400c47308 */ /* 0x000fe60000000800 */
[----:B------:R-:W-:-:S05]  /*6d10*/  FMUL.FTZ R0, R0, UR6 ;  /* 0x0000000600007c20 */ /* 0x000fca0008410000 */
[----:B------:R-:W-:Y:S08]  /*6d20*/  MUFU.EX2 R198, R198 ;  /* 0x000000c600c67308 */ /* 0x000ff00000000800 */
[----:B------:R-:W0:Y:S01]  /*6d30*/  MUFU.EX2 R0, R0 ;  /* 0x0000000000007308 */ /* 0x000e220000000800 */
[----:B-1----:R-:W-:-:S05]  /*6d40*/  FMNMX.FTZ R170, R183, R170, !PT ;  /* 0x000000aab7aa7209 */ /* 0x002fca0007810000 */
[----:B------:R-:W1:Y:S02]  /*6d50*/  SHFL.BFLY PT, R183, R170, 0x1, 0x1f ;  /* 0x0c201f00aab77f89 */ /* 0x000e6400000e0000 */
[----:B------:R-:W2:Y:S08]  /*6d60*/  MUFU.EX2 R192, R192 ;  /* 0x000000c000c07308 */ /* 0x000eb00000000800 */
[----:B------:R-:W3:Y:S08]  /*6d70*/  MUFU.EX2 R169, R169 ;  /* 0x000000a900a97308 */ /* 0x000ef00000000800 */
[----:B------:R-:W-:Y:S01]  /*6d80*/  MUFU.EX2 R194, R194 ;  /* 0x000000c200c27308 */ /* 0x000fe20000000800 */
[----:B-1----:R-:W-:-:S07]  /*6d90*/  FMNMX.FTZ R170, R170, R183, !PT ;  /* 0x000000b7aaaa7209 */ /* 0x002fce0007810000 */
[----:B------:R-:W-:Y:S01]  /*6da0*/  MUFU.EX2 R171, R171 ;  /* 0x000000ab00ab7308 */ /* 0x000fe20000000800 */
[C---:B------:R-:W-:Y:S01]  /*6db0*/  FSETP.NEU.FTZ.AND P2, PT, R170.reuse, -INF , PT ;  /* 0xff800000aa00780b */ /* 0x040fe20003f5d000 */
[----:B------:R-:W-:-:S05]  /*6dc0*/  FMUL.FTZ R183, R170, UR6 ;  /* 0x00000006aab77c20 */ /* 0x000fca0008410000 */
[----:B------:R-:W-:Y:S01]  /*6dd0*/  FSEL R183, R183, RZ, P2 ;  /* 0x000000ffb7b77208 */ /* 0x000fe20001000000 */
[----:B------:R-:W-:Y:S04]  /*6de0*/  MUFU.EX2 R188, R188 ;  /* 0x000000bc00bc7308 */ /* 0x000fe80000000800 */
[--C-:B------:R-:W-:Y:S01]  /*6df0*/  FFMA.FTZ R4, R2, UR6, -R183.reuse ;  /* 0x0000000602047c23 */ /* 0x100fe200080108b7 */
[----:B------:R-:W-:Y:S01]  /*6e00*/  FSEL R2, R170, RZ, P2 ;  /* 0x000000ffaa027208 */ /* 0x000fe20001000000 */
[--C-:B------:R-:W-:Y:S01]  /*6e10*/  FFMA.FTZ R197, R184, UR6, -R183.reuse ;  /* 0x00000006b8c57c23 */ /* 0x100fe200080108b7 */
[--C-:B------:R-:W-:Y:S01]  /*6e20*/  FFMA.FTZ R199, R154, UR6, -R183.reuse ;  /* 0x000000069ac77c23 */ /* 0x100fe200080108b7 */
[--C-:B------:R-:W-:Y:S01]  /*6e30*/  FFMA.FTZ R154, R156, UR6, -R183.reuse ;  /* 0x000000069c9a7c23 */ /* 0x100fe200080108b7 */
[----:B------:R-:W-:Y:S01]  /*6e40*/  FFMA.FTZ R193, R157, UR6, -R183 ;  /* 0x000000069dc17c23 */ /* 0x000fe200080108b7 */
[----:B------:R-:W-:Y:S01]  /*6e50*/  FADD.FTZ R2, -R2, R3 ;  /* 0x0000000302027221 */ /* 0x000fe20000010100 */
[----:B------:R-:W-:Y:S01]  /*6e60*/  MUFU.EX2 R4, R4 ;  /* 0x0000000400047308 */ /* 0x000fe20000000800 */
[----:B0-----:R-:W-:Y:S01]  /*6e70*/  FFMA.FTZ R3, R0, R16, R153 ;  /* 0x0000001000037223 */ /* 0x001fe20000010099 */
[--C-:B------:R-:W-:Y:S01]  /*6e80*/  FFMA.FTZ R156, R158, UR6, -R183.reuse ;  /* 0x000000069e9c7c23 */ /* 0x100fe200080108b7 */
[----:B------:R-:W-:Y:S01]  /*6e90*/  FMUL.FTZ R2, R2, UR6 ;  /* 0x0000000602027c20 */ /* 0x000fe20008410000 */
[----:B------:R-:W-:Y:S01]  /*6ea0*/  FFMA.FTZ R195, R159, UR6, -R183 ;  /* 0x000000069fc37c23 */ /* 0x000fe200080108b7 */
[----:B------:R-:W-:Y:S01]  /*6eb0*/  FADD.FTZ R3, R196, R3 ;  /* 0x00000003c4037221 */ /* 0x000fe20000010000 */
[--C-:B------:R-:W-:Y:S01]  /*6ec0*/  FFMA.FTZ R158, R160, UR6, -R183.reuse ;  /* 0x00000006a09e7c23 */ /* 0x100fe200080108b7 */
[----:B------:R-:W-:Y:S01]  /*6ed0*/  FFMA.FTZ R160, R162, UR6, -R183 ;  /* 0x00000006a2a07c23 */ /* 0x000fe200080108b7 */
[----:B------:R-:W-:Y:S01]  /*6ee0*/  MUFU.EX2 R197, R197 ;  /* 0x000000c500c57308 */ /* 0x000fe20000000800 */
[----:B------:R-:W-:Y:S01]  /*6ef0*/  FADD.FTZ R16, R198, R3 ;  /* 0x00000003c6107221 */ /* 0x000fe20000010000 */
[--C-:B------:R-:W-:Y:S01]  /*6f00*/  FFMA.FTZ R189, R161, UR6, -R183.reuse ;  /* 0x00000006a1bd7c23 */ /* 0x100fe200080108b7 */
[--C-:B------:R-:W-:Y:S01]  /*6f10*/  FFMA.FTZ R191, R164, UR6, -R183.reuse ;  /* 0x00000006a4bf7c23 */ /* 0x100fe200080108b7 */
[--C-:B------:R-:W-:Y:S01]  /*6f20*/  FFMA.FTZ R185, R165, UR6, -R183.reuse ;  /* 0x00000006a5b97c23 */ /* 0x100fe200080108b7 */
[----:B------:R-:W-:Y:S01]  /*6f30*/  FADD.FTZ R3, R181, R16 ;  /* 0x00000010b5037221 */ /* 0x000fe20000010000 */
[--C-:B------:R-:W-:Y:S01]  /*6f40*/  FFMA.FTZ R166, R166, UR6, -R183.reuse ;  /* 0x00000006a6a67c23 */ /* 0x100fe200080108b7 */
[----:B------:R-:W-:Y:S01]  /*6f50*/  FFMA.FTZ R167, R167, UR6, -R183 ;  /* 0x00000006a7a77c23 */ /* 0x000fe200080108b7 */
[----:B------:R-:W0:Y:S01]  /*6f60*/  MUFU.EX2 R2, R2 ;  /* 0x0000000200027308 */ /* 0x000e220000000800 */
[----:B--2---:R-:W-:Y:S01]  /*6f70*/  FADD.FTZ R162, R192, R3 ;  /* 0x00000003c0a27221 */ /* 0x004fe20000010000 */
[----:B------:R-:W-:Y:S01]  /*6f80*/  FFMA.FTZ R168, R168, UR6, -R183 ;  /* 0x00000006a8a87c23 */ /* 0x000fe200080108b7 */
[----:B------:R-:W-:Y:S01]  /*6f90*/  IMAD.U32 R157, RZ, RZ, UR14 ;  /* 0x0000000eff9d7e24 */ /* 0x000fe2000f8e00ff */
[C---:B------:R-:W-:Y:S01]  /*6fa0*/  ISETP.GT.AND P2, PT, R20.reuse, UR50, PT ;  /* 0x0000003214007c0c */ /* 0x040fe2000bf44270 */
[----:B------:R-:W-:Y:S01]  /*6fb0*/  VIADD R20, R20, 0xffffffff ;  /* 0xffffffff14147836 */ /* 0x000fe20000000000 */
[----:B------:R-:W-:Y:S01]  /*6fc0*/  F2FP.BF16.F32.PACK_AB R196, R196, R153 ;  /* 0x00000099c4c4723e */ /* 0x000fe200000010ff */
[----:B------:R-:W-:Y:S01]  /*6fd0*/  @!P1 VIADD R157, R157, 0x30860 ;  /* 0x000308609d9d9836 */ /* 0x000fe20000000000 */
[----:B------:R-:W1:Y:S01]  /*6fe0*/  MUFU.EX2 R199, R199 ;  /* 0x000000c700c77308 */ /* 0x000e620000000800 */
[----:B------:R-:W-:-:S02]  /*6ff0*/  F2FP.BF16.F32.PACK_AB R198, R181, R198 ;  /* 0x000000c6b5c6723e */ /* 0x000fc400000010ff */
[----:B---3--:R-:W-:Y:S02]  /*7000*/  F2FP.BF16.F32.PACK_AB R192, R169, R192 ;  /* 0x000000c0a9c0723e */ /* 0x008fe400000010ff */
[----:B------:R-:W-:-:S03]  /*7010*/  @!P1 PRMT R157, RZ, 0x654, R157 ;  /* 0x00000654ff9d9816 */ /* 0x000fc6000000009d */
[----:B------:R-:W2:Y:S01]  /*7020*/  MUFU.EX2 R154, R154 ;  /* 0x0000009a009a7308 */ /* 0x000ea20000000800 */
[----:B0-----:R-:W-:Y:S01]  /*7030*/  FFMA.FTZ R5, R2, R5, R197 ;  /* 0x0000000502057223 */ /* 0x001fe200000100c5 */
[----:B------:R0:W-:Y:S01]  /*7040*/  @!P1 SYNCS.ARRIVE.TRANS64.RED.A1T0 RZ, [R157+URZ], RZ ;  /* 0x000000ff9dff99a7 */ /* 0x0001e2000810043f */
[C---:B------:R-:W-:Y:S02]  /*7050*/  F2FP.BF16.F32.PACK_AB R197, R4.reuse, R197 ;  /* 0x000000c504c5723e */ /* 0x040fe400000010ff */
[----:B------:R-:W-:Y:S01]  /*7060*/  FADD.FTZ R16, R4, R5 ;  /* 0x0000000504107221 */ /* 0x000fe20000010000 */
[----:B------:R-:W-:Y:S01]  /*7070*/  FADD.FTZ R5, R169, R162 ;  /* 0x000000a2a9057221 */ /* 0x000fe20000010000 */
[----:B------:R-:W-:Y:S01]  /*7080*/  FFMA.FTZ R162, R163, UR6, -R183 ;  /* 0x00000006a3a27c23 */ /* 0x000fe200080108b7 */
[----:B------:R-:W3:Y:S01]  /*7090*/  MUFU.EX2 R193, R193 ;  /* 0x000000c100c17308 */ /* 0x000ee20000000800 */
[----:B-1----:R-:W-:Y:S01]  /*70a0*/  FADD.FTZ R3, R199, R16 ;  /* 0x00000010c7037221 */ /* 0x002fe20000010000 */
[----:B------:R-:W-:Y:S01]  /*70b0*/  FADD.FTZ R164, R194, R5 ;  /* 0x00000005c2a47221 */ /* 0x000fe20000010000 */
[----:B------:R-:W-:Y:S01]  /*70c0*/  F2FP.BF16.F32.PACK_AB R194, R171, R194 ;  /* 0x000000c2abc2723e */ /* 0x000fe200000010ff */
[----:B------:R-:W-:-:S02]  /*70d0*/  IMAD.MOV.U32 R4, RZ, RZ, R152 ;  /* 0x000000ffff047224 */ /* 0x000fc400078e0098 */
[----:B------:R-:W-:Y:S02]  /*70e0*/  FADD.FTZ R5, R171, R164 ;  /* 0x000000a4ab057221 */ /* 0x000fe40000010000 */
[----:B------:R-:W1:Y:S01]  /*70f0*/  MUFU.EX2 R156, R156 ;  /* 0x0000009c009c7308 */ /* 0x000e620000000800 */
[----:B--2---:R-:W-:Y:S01]  /*7100*/  FADD.FTZ R16, R154, R3 ;  /* 0x000000039a107221 */ /* 0x004fe20000010000 */
[----:B------:R-:W-:Y:S01]  /*7110*/  FADD.FTZ R164, R188, R5 ;  /* 0x00000005bca47221 */ /* 0x000fe20000010000 */
[----:B------:R-:W-:-:S05]  /*7120*/  F2FP.BF16.F32.PACK_AB R199, R154, R199 ;  /* 0x000000c79ac7723e */ /* 0x000fca00000010ff */
[----:B------:R-:W2:Y:S01]  /*7130*/  MUFU.EX2 R195, R195 ;  /* 0x000000c300c37308 */ /* 0x000ea20000000800 */
[----:B---3--:R-:W-:-:S07]  /*7140*/  FADD.FTZ R3, R193, R16 ;  /* 0x00000010c1037221 */ /* 0x008fce0000010000 */
[----:B------:R-:W3:Y:S01]  /*7150*/  MUFU.EX2 R173, R173 ;  /* 0x000000ad00ad7308 */ /* 0x000ee20000000800 */
[C---:B-1----:R-:W-:Y:S01]  /*7160*/  FADD.FTZ R16, R156.reuse, R3 ;  /* 0x000000039c107221 */ /* 0x042fe20000010000 */
[----:B------:R-:W-:-:S06]  /*7170*/  F2FP.BF16.F32.PACK_AB R193, R156, R193 ;  /* 0x000000c19cc1723e */ /* 0x000fcc00000010ff */
[----:B------:R-:W1:Y:S01]  /*7180*/  MUFU.EX2 R158, R158 ;  /* 0x0000009e009e7308 */ /* 0x000e620000000800 */
[----:B--2---:R-:W-:-:S07]  /*7190*/  FADD.FTZ R3, R195, R16 ;  /* 0x00000010c3037221 */ /* 0x004fce0000010000 */
[----:B------:R-:W2:Y:S01]  /*71a0*/  MUFU.EX2 R190, R190 ;  /* 0x000000be00be7308 */ /* 0x000ea20000000800 */
[C---:B---3--:R-:W-:Y:S01]  /*71b0*/  FADD.FTZ R5, R173.reuse, R164 ;  /* 0x000000a4ad057221 */ /* 0x048fe20000010000 */
[----:B------:R-:W-:-:S06]  /*71c0*/  F2FP.BF16.F32.PACK_AB R188, R173, R188 ;  /* 0x000000bcadbc723e */ /* 0x000fcc00000010ff */
[----:B------:R-:W3:Y:S01]  /*71d0*/  MUFU.EX2 R189, R189 ;  /* 0x000000bd00bd7308 */ /* 0x000ee20000000800 */
[C---:B-1----:R-:W-:Y:S01]  /*71e0*/  FADD.FTZ R16, R158.reuse, R3 ;  /* 0x000000039e107221 */ /* 0x042fe20000010000 */
[----:B------:R-:W-:-:S06]  /*71f0*/  F2FP.BF16.F32.PACK_AB R195, R158, R195 ;  /* 0x000000c39ec3723e */ /* 0x000fcc00000010ff */
[----:B------:R-:W1:Y:S01]  /*7200*/  MUFU.EX2 R175, R175 ;  /* 0x000000af00af7308 */ /* 0x000e620000000800 */
[----:B--2---:R-:W-:-:S07]  /*7210*/  FADD.FTZ R164, R190, R5 ;  /* 0x00000005bea47221 */ /* 0x004fce0000010000 */
[----:B------:R-:W2:Y:S01]  /*7220*/  MUFU.EX2 R160, R160 ;  /* 0x000000a000a07308 */ /* 0x000ea20000000800 */
[----:B---3--:R-:W-:-:S07]  /*7230*/  FADD.FTZ R3, R189, R16 ;  /* 0x00000010bd037221 */ /* 0x008fce0000010000 */
[----:B------:R-:W3:Y:S01]  /*7240*/  MUFU.EX2 R172, R172 ;  /* 0x000000ac00ac7308 */ /* 0x000ee20000000800 */
[C---:B-1----:R-:W-:Y:S01]  /*7250*/  FADD.FTZ R5, R175.reuse, R164 ;  /* 0x000000a4af057221 */ /* 0x042fe20000010000 */
[----:B------:R-:W-:-:S06]  /*7260*/  F2FP.BF16.F32.PACK_AB R190, R175, R190 ;  /* 0x000000beafbe723e */ /* 0x000fcc00000010ff */
[----:B------:R-:W1:Y:S01]  /*7270*/  MUFU.EX2 R191, R191 ;  /* 0x000000bf00bf7308 */ /* 0x000e620000000800 */
[C---:B--2---:R-:W-:Y:S01]  /*7280*/  FADD.FTZ R16, R160.reuse, R3 ;  /* 0x00000003a0107221 */ /* 0x044fe20000010000 */
[----:B------:R-:W-:-:S06]  /*7290*/  F2FP.BF16.F32.PACK_AB R189, R160, R189 ;  /* 0x000000bda0bd723e */ /* 0x000fcc00000010ff */
[----:B------:R-:W2:Y:S01]  /*72a0*/  MUFU.EX2 R177, R177 ;  /* 0x000000b100b17308 */ /* 0x000ea20000000800 */
[----:B---3--:R-:W-:-:S07]  /*72b0*/  FADD.FTZ R164, R172, R5 ;  /* 0x00000005aca47221 */ /* 0x008fce0000010000 */
[----:B------:R-:W3:Y:S01]  /*72c0*/  MUFU.EX2 R162, R162 ;  /* 0x000000a200a27308 */ /* 0x000ee20000000800 */
[----:B-1----:R-:W-:-:S07]  /*72d0*/  FADD.FTZ R3, R191, R16 ;  /* 0x00000010bf037221 */ /* 0x002fce0000010000 */
[----:B------:R-:W1:Y:S01]  /*72e0*/  MUFU.EX2 R185, R185 ;  /* 0x000000b900b97308 */ /* 0x000e620000000800 */
[C---:B--2---:R-:W-:Y:S01]  /*72f0*/  FADD.FTZ R5, R177.reuse, R164 ;  /* 0x000000a4b1057221 */ /* 0x044fe20000010000 */
[----:B------:R-:W-:-:S06]  /*7300*/  F2FP.BF16.F32.PACK_AB R184, R177, R172 ;  /* 0x000000acb1b8723e */ /* 0x000fcc00000010ff */
[----:B------:R-:W2:Y:S01]  /*7310*/  MUFU.EX2 R166, R166 ;  /* 0x000000a600a67308 */ /* 0x000ea20000000800 */
[C---:B---3--:R-:W-:Y:S01]  /*7320*/  FADD.FTZ R164, R162.reuse, R3 ;  /* 0x00000003a2a47221 */ /* 0x048fe20000010000 */
[----:B------:R-:W-:Y:S01]  /*7330*/  F2FP.BF16.F32.PACK_AB R191, R162, R191 ;  /* 0x000000bfa2bf723e */ /* 0x000fe200000010ff */
[----:B------:R-:W-:-:S05]  /*7340*/  IMAD.MOV.U32 R3, RZ, RZ, R170 ;  /* 0x000000ffff037224 */ /* 0x000fca00078e00aa */
[----:B------:R-:W3:Y:S01]  /*7350*/  MUFU.EX2 R186, R186 ;  /* 0x000000ba00ba7308 */ /* 0x000ee20000000800 */
[----:B-1----:R-:W-:-:S07]  /*7360*/  FADD.FTZ R164, R185, R164 ;  /* 0x000000a4b9a47221 */ /* 0x002fce0000010000 */
[----:B------:R-:W1:Y:S01]  /*7370*/  MUFU.EX2 R167, R167 ;  /* 0x000000a700a77308 */ /* 0x000e620000000800 */
[C---:B--2---:R-:W-:Y:S01]  /*7380*/  FADD.FTZ R164, R166.reuse, R164 ;  /* 0x000000a4a6a47221 */ /* 0x044fe20000010000 */
[----:B------:R-:W-:-:S06]  /*7390*/  F2FP.BF16.F32.PACK_AB R185, R166, R185 ;  /* 0x000000b9a6b9723e */ /* 0x000fcc00000010ff */
[----:B------:R-:W2:Y:S01]  /*73a0*/  MUFU.EX2 R179, R180 ;  /* 0x000000b400b37308 */ /* 0x000ea20000000800 */
[----:B---3--:R-:W-:-:S07]  /*73b0*/  FADD.FTZ R16, R186, R5 ;  /* 0x00000005ba107221 */ /* 0x008fce0000010000 */
[----:B------:R-:W3:Y:S01]  /*73c0*/  MUFU.EX2 R168, R168 ;  /* 0x000000a800a87308 */ /* 0x000ee20000000800 */
[----:B-1----:R-:W-:Y:S01]  /*73d0*/  FADD.FTZ R164, R167, R164 ;  /* 0x000000a4a7a47221 */ /* 0x002fe20000010000 */
[C---:B--2---:R-:W-:Y:S01]  /*73e0*/  FADD.FTZ R16, R179.reuse, R16 ;  /* 0x00000010b3107221 */ /* 0x044fe20000010000 */
[----:B------:R-:W-:Y:S02]  /*73f0*/  F2FP.BF16.F32.PACK_AB R186, R179, R186 ;  /* 0x000000bab3ba723e */ /* 0x000fe400000010ff */
[C---:B---3--:R-:W-:Y:S01]  /*7400*/  FADD.FTZ R5, R168.reuse, R164 ;  /* 0x000000a4a8057221 */ /* 0x048fe20000010000 */
[----:B------:R-:W-:Y:S01]  /*7410*/  F2FP.BF16.F32.PACK_AB R187, R168, R167 ;  /* 0x000000a7a8bb723e */ /* 0x000fe200000010ff */
[----:B0-----:R-:W-:Y:S06]  /*7420*/  @P2 BRA `(.L_x_1199) ;  /* 0xffffffd4002c2947 */ /* 0x001fec000383ffff */
[----:B------:R-:W-:Y:S01]  /*7430*/  IMAD.MOV.U32 R3, RZ, RZ, R170 ;  /* 0x000000ffff037224 */ /* 0x000fe200078e00aa */
[----:B------:R-:W-:Y:S01]  /*7440*/  UMOV UR37, UR5 ;  /* 0x0000000500257c82 */ /* 0x000fe20008000000 */
[----:B------:R-:W-:Y:S01]  /*7450*/  IMAD.MOV.U32 R4, RZ, RZ, R152 ;  /* 0x000000ffff047224 */ /* 0x000fe200078e0098 */
[----:B------:R-:W-:-:S06]  /*7460*/  UMOV UR36, UR39 ;  /* 0x0000002700247c82 */ /* 0x000fcc0008000000 */
.L_x_1182:
[----:B------:R-:W0:Y:S01]  /*7470*/  LDC R152, c[0x0][0x448] ;  /* 0x00011200ff987b82 */ /* 0x000e220000000800 */
[----:B------:R-:W-:Y:S01]  /*7480*/  UIADD3 UR4, UR61, 0x7f, URZ ;  /* 0x0000007f3d047890 */ /* 0x000fe2000fffe03f */
[----:B------:R-:W-:-:S05]  /*7490*/  IADD3 R156, -R155, 0x1, RZ ;  /* 0x000000019b9c7810 */ /* 0x000fca0007ffe1ff */
[----:B------:R-:W-:Y:S01]  /*74a0*/  IMAD R21, R21, UR60, R156 ;  /* 0x0000003c15157c24 */ /* 0x000fe2000f8e029c */
[----:B------:R-:W1:Y:S01]  /*74b0*/  LDC R157, c[0x0][0x9e4] ;  /* 0x00027900ff9d7b82 */ /* 0x000e620000000800 */
[----:B0-----:R-:W-:Y:S02]  /*74c0*/  ISETP.NE.AND P5, PT, R152, 0x1, PT ;  /* 0x000000019800780c */ /* 0x001fe40003fa5270 */
[----:B-1----:R-:W-:-:S11]  /*74d0*/  ISETP.GE.AND P6, PT, R157, 0x1, PT ;  /* 0x000000019d00780c */ /* 0x002fd60003fc6270 */
[----:B------:R-:W0:Y:S08]  /*74e0*/  @P5 LDC R152, c[0x0][0x44c] ;  /* 0x00011300ff985b82 */ /* 0x000e300000000800 */
[----:B------:R-:W1:Y:S01]  /*74f0*/  @P5 LDC R154, c[0x0][0x450] ;  /* 0x00011400ff9a5b82 */ /* 0x000e620000000800 */
[----:B0-----:R-:W-:-:S04]  /*7500*/  @P5 IMAD.HI.U32 R153, R152, UR4, RZ ;  /* 0x0000000498995c27 */ /* 0x001fc8000f8e00ff */
[----:B------:R-:W-:Y:S01]  /*7510*/  IMAD.U32 R152, RZ, RZ, UR4 ;  /* 0x00000004ff987e24 */ /* 0x000fe2000f8e00ff */
[----:B------:R-:W-:Y:S01]  /*7520*/  ULDC UR4, c[0x0][0x9dc] ;  /* 0x0002770000047ab9 */ /* 0x000fe20000000800 */
[----:B-1----:R-:W-:-:S05]  /*7530*/  @P5 SHF.R.U32.HI R152, RZ, R154, R153 ;  /* 0x0000009aff985219 */ /* 0x002fca0000011699 */
[----:B------:R-:W-:-:S04]  /*7540*/  IMAD.IADD R152, R21, 0x1, R152 ;  /* 0x0000000115987824 */ /* 0x000fc800078e0298 */
[----:B------:R-:W-:Y:S01]  /*7550*/  VIADD R21, R152, -UR4 ;  /* 0x8000000498157c36 */ /* 0x000fe20008000000 */
[----:B------:R-:W-:Y:S06]  /*7560*/  @!P6 BRA `(.L_x_1200) ;  /* 0x00000000003ce947 */ /* 0x000fec0003800000 */
[----:B------:R-:W-:-:S13]  /*7570*/  ISETP.GT.AND P2, PT, R152, -0x1, PT ;  /* 0xffffffff9800780c */ /* 0x000fda0003f44270 */
[----:B------:R-:W-:Y:S05]  /*7580*/  @P2 BRA `(.L_x_1201) ;  /* 0x00000000001c2947 */ /* 0x000fea0003800000 */
[----:B------:R-:W-:Y:S02]  /*7590*/  ISETP.NE.AND P2, PT, R157, 0x1, PT ;  /* 0x000000019d00780c */ /* 0x000fe40003f45270 */
[----:B------:R-:W-:-:S11]  /*75a0*/  LOP3.LUT R153, RZ, R152, RZ, 0x33, !PT ;  /* 0x00000098ff997212 */ /* 0x000fd600078e33ff */
[----:B------:R-:W0:Y:S02]  /*75b0*/  @P2 LDC.64 R154, c[0x0][0x9e8] ;  /* 0x00027a00ff9a2b82 */ /* 0x000e240000000a00 */
[----:B0-----:R-:W-:-:S05]  /*75c0*/  @P2 IMAD.HI.U32 R152, R153, R154, RZ ;  /* 0x0000009a99982227 */ /* 0x001fca00078e00ff */
[----:B------:R-:W-:-:S04]  /*75d0*/  @P2 SHF.R.U32.HI R153, RZ, R155, R152 ;  /* 0x0000009bff992219 */ /* 0x000fc80000011698 */
[----:B------:R-:W-:Y:S01]  /*75e0*/  LOP3.LUT R152, RZ, R153, RZ, 0x33, !PT ;  /* 0x00000099ff987212 */ /* 0x000fe200078e33ff */
[----:B------:R-:W-:Y:S06]  /*75f0*/  BRA `(.L_x_1202) ;  /* 0x0000000000107947 */ /* 0x000fec0003800000 */
.L_x_1201:
[----:B------:R-:W-:-:S13]  /*7600*/  ISETP.NE.AND P2, PT, R157, 0x1, PT ;  /* 0x000000019d00780c */ /* 0x000fda0003f45270 */
[----:B------:R-:W0:Y:S02]  /*7610*/  @P2 LDC.64 R154, c[0x0][0x9e8] ;  /* 0x00027a00ff9a2b82 */ /* 0x000e240000000a00 */
[----:B0-----:R-:W-:-:S05]  /*7620*/  @P2 IMAD.HI.U32 R154, R152, R154, RZ ;  /* 0x0000009a989a2227 */ /* 0x001fca00078e00ff */
[----:B------:R-:W-:-:S07]  /*7630*/  @P2 SHF.R.U32.HI R152, RZ, R155, R154 ;  /* 0x0000009bff982219 */ /* 0x000fce000001169a */
.L_x_1202:
[----:B------:R-:W-:-:S05]  /*7640*/  IMAD R152, R152, R157, RZ ;  /* 0x0000009d98987224 */ /* 0x000fca00078e02ff */
[----:B------:R-:W-:-:S07]  /*7650*/  VIMNMX R21, R21, R152, !PT ;  /* 0x0000009815157248 */ /* 0x000fce0007fe0100 */
.L_x_1200:
[----:B------:R-:W-:Y:S01]  /*7660*/  VIADD R21, R21, 0x3f ;  /* 0x0000003f15157836 */ /* 0x000fe20000000000 */
[----:B------:R-:W-:-:S04]  /*7670*/  R2UR UR4, R23 ;  /* 0x00000000170472ca */ /* 0x000fc800000e0000 */
[----:B------:R-:W-:-:S04]  /*7680*/  SHF.R.S32.HI R152, RZ, 0x1f, R21 ;  /* 0x0000001fff987819 */ /* 0x000fc80000011415 */
[----:B------:R-:W-:-:S04]  /*7690*/  LEA.HI R152, R152, R21, RZ, 0x6 ;  /* 0x0000001598987211 */ /* 0x000fc800078f30ff */
[----:B------:R-:W-:-:S04]  /*76a0*/  SHF.R.S32.HI R21, RZ, 0x6, R152 ;  /* 0x00000006ff157819 */ /* 0x000fc80000011498 */
[----:B------:R-:W-:-:S04]  /*76b0*/  VIMNMX R21, R21, UR4, !PT ;  /* 0x0000000415157c48 */ /* 0x000fc8000ffe0100 */
[----:B------:R-:W-:-:S13]  /*76c0*/  ISETP.GE.AND P2, PT, R20, R21, PT ;  /* 0x000000151400720c */ /* 0x000fda0003f46270 */
[----:B------:R-:W-:Y:S05]  /*76d0*/  @!P2 BRA `(.L_x_1203) ;  /* 0x000000200038a947 */ /* 0x000fea0003800000 */
[----:B------:R-:W-:Y:S01]  /*76e0*/  IMAD.MOV.U32 R220, RZ, RZ, R3 ;  /* 0x000000ffffdc7224 */ /* 0x000fe200078e0003 */
[----:B------:R-:W-:Y:S01]  /*76f0*/  UMOV UR7, UR36 ;  /* 0x0000002400077c82 */ /* 0x000fe20008000000 */
[----:B------:R-:W-:Y:S01]  /*7700*/  IMAD.MOV.U32 R207, RZ, RZ, R4 ;  /* 0x000000ffffcf7224 */ /* 0x000fe200078e0004 */
[----:B------:R-:W-:Y:S01]  /*7710*/  UMOV UR4, UR37 ;  /* 0x0000002500047c82 */ /* 0x000fe20008000000 */
[----:B------:R-:W-:Y:S01]  /*7720*/  ULDC UR5, c[0x0][0x9d8] ;  /* 0x0002760000057ab9 */ /* 0x000fe20000000800 */
[----:B------:R-:W-:-:S05]  /*7730*/  ULDC UR39, c[0x0][0x988] ;  /* 0x0002620000277ab9 */ /* 0x000fca0000000800 */
.L_x_1212:
[----:B------:R-:W-:-:S04]  /*7740*/  UIADD3 UR37, UR4, 0x1, URZ ;  /* 0x0000000104257890 */ /* 0x000fc8000fffe03f */
[----:B------:R-:W-:-:S04]  /*7750*/  UISETP.NE.AND UP0, UPT, UR37, 0x2, UPT ;  /* 0x000000022500788c */ /* 0x000fc8000bf05270 */
[----:B------:R-:W-:Y:S02]  /*7760*/  USEL UR36, URZ, 0x1, UP0 ;  /* 0x000000013f247887 */ /* 0x000fe40008000000 */
[----:B------:R-:W-:Y:S02]  /*7770*/  USEL UR37, UR37, URZ, UP0 ;  /* 0x0000003f25257287 */ /* 0x000fe40008000000 */
[----:B------:R-:W-:Y:S01]  /*7780*/  ULOP3.LUT UR36, UR7, UR36, URZ, 0x3c, !UPT ;  /* 0x0000002407247292 */ /* 0x000fe2000f8e3c3f */
[----:B------:R-:W-:Y:S11]  /*7790*/  @!P0 BRA `(.L_x_1204) ;  /* 0x0000000000048947 */ /* 0x000ff60003800000 */
[----:B------:R-:W-:Y:S01]  /*77a0*/  BPT.TRAP 0x1 ;  /* 0x000000040000795c */ /* 0x000fe20000300000 */
.L_x_1204:
[----:B------:R-:W-:Y:S01]  /*77b0*/  ULEA UR6, UR37, UR38, 0x3 ;  /* 0x0000002625067291 */ /* 0x000fe2000f8e183f */
[----:B------:R-:W-:-:S05]  /*77c0*/  IMAD.U32 R3, RZ, RZ, UR36 ;  /* 0x00000024ff037e24 */ /* 0x000fca000f8e00ff */
[----:B------:R-:W-:-:S04]  /*77d0*/  SHF.L.U32 R3, R3, 0x1f, RZ ;  /* 0x0000001f03037819 */ /* 0x000fc800000006ff */
[----:B------:R0:W1:Y:S01]  /*77e0*/  SYNCS.PHASECHK.TRANS64.TRYWAIT P2, [UR6+0x30830], R3 ;  /* 0x03083003ff0075a7 */ /* 0x0000620008040146 */
[----:B------:R-:W-:Y:S05]  /*77f0*/  @!P0 BRA `(.L_x_1205) ;  /* 0x0000000000048947 */ /* 0x000fea0003800000 */
[----:B------:R-:W-:Y:S01]  /*7800*/  BPT.TRAP 0x1 ;  /* 0x000000040000795c */ /* 0x000fe20000300000 */
.L_x_1205:
[----:B-1----:R-:W-:Y:S05]  /*7810*/  @P2 BRA `(.L_x_1206) ;  /* 0x0000000000082947 */ /* 0x002fea0003800000 */
[----:B------:R-:W1:Y:S02]  /*7820*/  SYNCS.PHASECHK.TRANS64.TRYWAIT P2, [UR6+0x30830], R3 ;  /* 0x03083003ff0075a7 */ /* 0x000e640008040146 */
[----:B-1----:R-:W-:Y:S05]  /*7830*/  @!P2 BRA `(.L_x_1207) ;  /* 0x000000e400d0a947 */ /* 0x002fea0003800000 */
.L_x_1206:
[----:B------:R-:W-:Y:S01]  /*7840*/  R2UR UR6, R18 ;  /* 0x00000000120672ca */ /* 0x000fe200000e0000 */
[----:B------:R-:W-:Y:S01]  /*7850*/  WARPGROUP.ARRIVE ;  /* 0x00000000000079c5 */ /* 0x000fe20000000000 */
        /* <DEDUP_REMOVED lines=179> */
[----:B------:R-:W-:Y:S01]  /*8390*/  UMOV UR44, UR56 ;  /* 0x00000038002c7c82 */ /* 0x000fe20008000000 */
[----:B------:R-:W-:Y:S01]  /*83a0*/  UMOV UR45, UR57 ;  /* 0x00000039002d7c82 */ /* 0x000fe20008000000 */
[----:B------:R-:W-:Y:S01]  /*83b0*/  UMOV UR47, 0x40000040 ;  /* 0x40000040002f7882 */ /* 0x000fe20000000000 */
        /* <DEDUP_REMOVED lines=44> */
.L_x_1208:
[----:B------:R-:W-:Y:S01]  /*8680*/  ULEA UR14, UR4, UR38, 0x3 ;  /* 0x00000026040e7291 */ /* 0x000fe2000f8e183f */
[----:B------:R-:W-:-:S05]  /*8690*/  IMAD.U32 R0, RZ, RZ, UR7 ;  /* 0x00000007ff007e24 */ /* 0x000fca000f8e00ff */
[----:B------:R-:W-:-:S04]  /*86a0*/  SHF.L.U32 R0, R0, 0x1f, RZ ;  /* 0x0000001f00007819 */ /* 0x000fc800000006ff */
[----:B------:R2:W3:Y:S01]  /*86b0*/  SYNCS.PHASECHK.TRANS64.TRYWAIT P2, [UR14+0x30850], R0 ;  /* 0x03085000ff0075a7 */ /* 0x0004e2000804014e */
[----:B------:R-:W-:Y:S05]  /*86c0*/  @!P0 BRA `(.L_x_1209) ;  /* 0x0000000000048947 */ /* 0x000fea0003800000 */
[----:B------:R-:W-:Y:S01]  /*86d0*/  BPT.TRAP 0x1 ;  /* 0x000000040000795c */ /* 0x000fe20000300000 */
.L_x_1209:
[----:B---3--:R-:W-:Y:S05]  /*86e0*/  @P2 BRA `(.L_x_1210) ;  /* 0x0000000000082947 */ /* 0x008fea0003800000 */
[----:B------:R-:W3:Y:S02]  /*86f0*/  SYNCS.PHASECHK.TRANS64.TRYWAIT P2, [UR14+0x30850], R0 ;  /* 0x03085000ff0075a7 */ /* 0x000ee4000804014e */
[----:B---3--:R-:W-:Y:S05]  /*8700*/  @!P2 BRA `(.L_x_1211) ;  /* 0x000000d80034a947 */ /* 0x008fea0003800000 */
.L_x_1210:
[----:B------:R-:W-:Y:S01]  /*8710*/  UIADD3 UR6, UR38, 0x400, URZ ;  /* 0x0000040026067890 */ /* 0x000fe2000fffe03f */
[----:B------:R-:W-:Y:S01]  /*8720*/  WARPGROUP.ARRIVE ;  /* 0x00000000000079c5 */ /* 0x000fe20000000000 */
[----:B------:R-:W-:Y:S01]  /*8730*/  UMOV UR7, 0x40000040 ;  /* 0x4000004000077882 */ /* 0x000fe20000000000 */
[----:B------:R-:W-:Y:S01]  /*8740*/  FMUL.FTZ R2, R152, UR5 ;  /* 0x0000000598027c20 */ /* 0x000fe20008410000 */
[----:B------:R-:W-:Y:S01]  /*8750*/  USHF.R.U32.HI UR6, URZ, 0x4, UR6 ;  /* 0x000000043f067899 */ /* 0x000fe20008011606 */
[----:B01----:R-:W-:Y:S01]  /*8760*/  FMUL.FTZ R3, R153, UR5 ;  /* 0x0000000599037c20 */ /* 0x003fe20008410000 */
[----:B------:R-:W-:Y:S01]  /*8770*/  FMUL.FTZ R152, R155, UR5 ;  /* 0x000000059b987c20 */ /* 0x000fe20008410000 */
[----:B------:R-:W-:Y:S01]  /*8780*/  FMUL.FTZ R155, R156, UR5 ;  /* 0x000000059c9b7c20 */ /* 0x000fe20008410000 */
[----:B------:R-:W-:Y:S01]  /*8790*/  ULOP3.LUT UR6, UR6, 0x3fff, URZ, 0xc0, !UPT ;  /* 0x00003fff06067892 */ /* 0x000fe2000f8ec03f */
[----:B------:R-:W2:Y:S01]  /*87a0*/  MUFU.TANH R2, R2 ;  /* 0x0000000200027308 */ /* 0x000ea20000002400 */
[----:B------:R-:W-:Y:S01]  /*87b0*/  FMUL.FTZ R157, R157, UR5 ;  /* 0x000000059d9d7c20 */ /* 0x000fe20008410000 */
[----:B------:R-:W-:Y:S01]  /*87c0*/  FMUL.FTZ R161, R161, UR5 ;  /* 0x00000005a1a17c20 */ /* 0x000fe20008410000 */
[----:B------:R-:W-:Y:S01]  /*87d0*/  ULOP3.LUT UR6, UR6, 0x2000000, URZ, 0xfc, !UPT ;  /* 0x0200000006067892 */ /* 0x000fe2000f8efc3f */
[----:B------:R-:W-:Y:S01]  /*87e0*/  FMUL.FTZ R156, R159, UR5 ;  /* 0x000000059f9c7c20 */ /* 0x000fe20008410000 */
[----:B------:R-:W-:Y:S01]  /*87f0*/  FMUL.FTZ R159, R164, UR5 ;  /* 0x00000005a49f7c20 */ /* 0x000fe20008410000 */
[----:B------:R-:W-:Y:S01]  /*8800*/  FMUL.FTZ R164, R173, UR5 ;  /* 0x00000005ada47c20 */ /* 0x000fe20008410000 */
[----:B------:R-:W-:Y:S01]  /*8810*/  ULEA UR4, UR4, UR6, 0xb ;  /* 0x0000000604047291 */ /* 0x000fe2000f8e583f */
[----:B------:R-:W0:Y:S01]  /*8820*/  MUFU.TANH R3, R3 ;  /* 0x0000000300037308 */ /* 0x000e220000002400 */
[----:B------:R-:W-:Y:S01]  /*8830*/  FMUL.FTZ R153, R154, UR5 ;  /* 0x000000059a997c20 */ /* 0x000fe20008410000 */
[----:B------:R-:W-:Y:S01]  /*8840*/  FMUL.FTZ R154, R158, UR5 ;  /* 0x000000059e9a7c20 */ /* 0x000fe20008410000 */
[----:B------:R-:W-:Y:S01]  /*8850*/  FMUL.FTZ R158, R172, UR5 ;  /* 0x00000005ac9e7c20 */ /* 0x000fe20008410000 */
[----:B------:R-:W-:Y:S01]  /*8860*/  FMUL.FTZ R172, R181, UR5 ;  /* 0x00000005b5ac7c20 */ /* 0x000fe20008410000 */
[----:B------:R-:W-:Y:S01]  /*8870*/  UIADD3 UR10, UR4, 0x180, URZ ;  /* 0x00000180040a7890 */ /* 0x000fe2000fffe03f */
[----:B------:R-:W-:Y:S01]  /*8880*/  FMUL.FTZ R162, R162, UR5 ;  /* 0x00000005a2a27c20 */ /* 0x000fe20008410000 */
[----:B------:R-:W-:Y:S01]  /*8890*/  UMOV UR6, UR4 ;  /* 0x0000000400067c82 */ /* 0x000fe20008000000 */
[----:B------:R-:W1:Y:S01]  /*88a0*/  MUFU.TANH R155, R155 ;  /* 0x0000009b009b7308 */ /* 0x000e620000002400 */
[----:B------:R-:W-:Y:S01]  /*88b0*/  HGMMA.64x256x16.F32.BF16 R24, R196, gdesc[UR4].tnspB, R24, gsb0 ;  /* 0x43e00004c4187df0 */ /* 0x000fe20008001818 */
[----:B------:R-:W-:Y:S01]  /*88c0*/  UIADD3 UR6, UR4, 0x80, URZ ;  /* 0x0000008004067890 */ /* 0x000fe2000fffe03f */
[----:B--2---:R-:W-:Y:S01]  /*88d0*/  FMNMX.FTZ R0, R2, R207, !PT ;  /* 0x000000cf02007209 */ /* 0x004fe20007810000 */
[----:B------:R-:W-:Y:S01]  /*88e0*/  UMOV UR7, 0x40000040 ;  /* 0x4000004000077882 */ /* 0x000fe20000000000 */
[----:B------:R-:W-:Y:S01]  /*88f0*/  UMOV UR11, 0x40000040 ;  /* 0x40000040000b7882 */ /* 0x000fe20000000000 */
[----:B------:R-:W-:Y:S01]  /*8900*/  FMUL.FTZ R163, R163, UR5 ;  /* 0x00000005a3a37c20 */ /* 0x000fe20008410000 */
[----:B------:R-:W-:Y:S01]  /*8910*/  FMUL.FTZ R166, R166, UR5 ;  /* 0x00000005a6a67c20 */ /* 0x000fe20008410000 */
[----:B------:R-:W2:Y:S01]  /*8920*/  MUFU.TANH R157, R157 ;  /* 0x0000009d009d7308 */ /* 0x000ea20000002400 */
[----:B0-----:R-:W-:Y:S01]  /*8930*/  FMNMX.FTZ R0, R3, R0, !PT ;  /* 0x0000000003007209 */ /* 0x001fe20007810000 */
[----:B------:R-:W-:Y:S01]  /*8940*/  FMUL.FTZ R167, R167, UR5 ;  /* 0x00000005a7a77c20 */ /* 0x000fe20008410000 */
[----:B------:R-:W-:Y:S01]  /*8950*/  FMUL.FTZ R170, R170, UR5 ;  /* 0x00000005aaaa7c20 */ /* 0x000fe20008410000 */
[----:B------:R-:W-:Y:S01]  /*8960*/  FMUL.FTZ R171, R171, UR5 ;  /* 0x00000005abab7c20 */ /* 0x000fe20008410000 */
[----:B------:R-:W-:Y:S01]  /*8970*/  FMUL.FTZ R174, R174, UR5 ;  /* 0x00000005aeae7c20 */ /* 0x000fe20008410000 */
[----:B------:R-:W-:Y:S01]  /*8980*/  FMUL.FTZ R175, R175, UR5 ;  /* 0x00000005afaf7c20 */ /* 0x000fe20008410000 */
[C---:B------:R-:W-:Y:S01]  /*8990*/  ISETP.GT.AND P2, PT, R20.reuse, R21, PT ;  /* 0x000000151400720c */ /* 0x040fe20003f44270 */
[----:B------:R-:W-:Y:S01]  /*89a0*/  MUFU.TANH R161, R161 ;  /* 0x000000a100a17308 */ /* 0x000fe20000002400 */
[----:B-1----:R-:W-:Y:S01]  /*89b0*/  FMNMX.FTZ R0, R155, R0, !PT ;  /* 0x000000009b007209 */ /* 0x002fe20007810000 */
[----:B------:R-:W-:-:S06]  /*89c0*/  VIADD R20, R20, 0xffffffff ;  /* 0xffffffff14147836 */ /* 0x000fcc0000000000 */
[----:B------:R-:W-:Y:S01]  /*89d0*/  MUFU.TANH R159, R159 ;  /* 0x0000009f009f7308 */ /* 0x000fe20000002400 */
[----:B--2---:R-:W-:-:S07]  /*89e0*/  FMNMX.FTZ R173, R157, R0, !PT ;  /* 0x000000009dad7209 */ /* 0x004fce0007810000 */
        /* <DEDUP_REMOVED lines=18> */
[----:B------:R-:W-:Y:S01]  /*8b10*/  UIADD3 UR6, UR4, 0x100, URZ ;  /* 0x0000010004067890 */ /* 0x000fe2000fffe03f */
[----:B------:R-:W-:Y:S02]  /*8b20*/  UMOV UR7, 0x40000040 ;  /* 0x4000004000077882 */ /* 0x000fe40000000000 */
[----:B------:R-:W-:Y:S01]  /*8b30*/  UMOV UR4, UR37 ;  /* 0x0000002500047c82 */ /* 0x000fe20008000000 */
[----:B------:R-:W-:Y:S02]  /*8b40*/  WARPGROUP.DEPBAR.LE gsb0, 0x0 ;  /* 0x00008000000079c5 */ /* 0x000fe40000010000 */
[----:B------:R-:W-:Y:S01]  /*8b50*/  WARPGROUP.ARRIVE ;  /* 0x00000000000079c5 */ /* 0x000fe20000000000 */
[----:B------:R-:W-:Y:S01]  /*8b60*/  FMUL.FTZ R192, R160, UR5 ;  /* 0x00000005a0c07c20 */ /* 0x000fe20008410000 */
[----:B------:R-:W-:Y:S01]  /*8b70*/  FMUL.FTZ R193, R165, UR5 ;  /* 0x00000005a5c17c20 */ /* 0x000fe20008410000 */
[----:B------:R-:W-:Y:S01]  /*8b80*/  FMUL.FTZ R160, R168, UR5 ;  /* 0x00000005a8a07c20 */ /* 0x000fe20008410000 */
[----:B------:R-:W-:Y:S01]  /*8b90*/  FMUL.FTZ R165, R169, UR5 ;  /* 0x00000005a9a57c20 */ /* 0x000fe20008410000 */
[----:B------:R-:W-:-:S15]  /*8ba0*/  FMUL.FTZ R169, R176, UR5 ;  /* 0x00000005b0a97c20 */ /* 0x000fde0008410000 */
[----:B------:R-:W-:-:S01]  /*8bb0*/  NOP ;  /* 0x0000000000007918 */ /* 0x000fc20000000000 */
[----:B------:R-:W-:Y:S01]  /*8bc0*/  HGMMA.64x256x16.F32.BF16 R24, R188, gdesc[UR4].tnspB, R24, gsb0 ;  /* 0x43e00004bc187df0 */ /* 0x000fe20008001818 */
[----:B------:R-:W0:Y:S01]  /*8bd0*/  MUFU.TANH R192, R192 ;  /* 0x000000c000c07308 */ /* 0x000e220000002400 */
[----:B------:R-:W-:Y:S01]  /*8be0*/  FMUL.FTZ R168, R177, UR5 ;  /* 0x00000005b1a87c20 */ /* 0x000fe20008410000 */
[----:B------:R-:W-:Y:S01]  /*8bf0*/  FMUL.FTZ R176, R178, UR5 ;  /* 0x00000005b2b07c20 */ /* 0x000fe20008410000 */
[----:B------:R-:W-:Y:S01]  /*8c00*/  FMUL.FTZ R178, R182, UR5 ;  /* 0x00000005b6b27c20 */ /* 0x000fe20008410000 */
[----:B------:R-:W-:Y:S01]  /*8c10*/  UMOV UR6, UR39 ;  /* 0x0000002700067c82 */ /* 0x000fe20008000000 */
[----:B------:R-:W-:-:S03]  /*8c20*/  UMOV UR7, UR36 ;  /* 0x0000002400077c82 */ /* 0x000fc60008000000 */
[----:B------:R-:W1:Y:S08]  /*8c30*/  MUFU.TANH R193, R193 ;  /* 0x000000c100c17308 */ /* 0x000e700000002400 */
[----:B------:R-:W2:Y:S01]  /*8c40*/  MUFU.TANH R160, R160 ;  /* 0x000000a000a07308 */ /* 0x000ea20000002400 */
[----:B0-----:R-:W-:Y:S01]  /*8c50*/  FMNMX.FTZ R0, R192, R173, !PT ;  /* 0x000000adc0007209 */ /* 0x001fe20007810000 */
[----:B------:R-:W-:-:S03]  /*8c60*/  FMUL.FTZ R173, R180, UR5 ;  /* 0x00000005b4ad7c20 */ /* 0x000fc60008410000 */
[----:B------:R-:W-:-:S03]  /*8c70*/  FMNMX.FTZ R0, R161, R0, !PT ;  /* 0x00000000a1007209 */ /* 0x000fc60007810000 */
[----:B------:R-:W0:Y:S01]  /*8c80*/  MUFU.TANH R165, R165 ;  /* 0x000000a500a57308 */ /* 0x000e220000002400 */
[----:B------:R-:W-:-:S04]  /*8c90*/  FMNMX.FTZ R0, R159, R0, !PT ;  /* 0x000000009f007209 */ /* 0x000fc80007810000 */
[----:B-1----:R-:W-:-:S03]  /*8ca0*/  FMNMX.FTZ R177, R193, R0, !PT ;  /* 0x00000000c1b17209 */ /* 0x002fc60007810000 */
[----:B------:R-:W1:Y:S01]  /*8cb0*/  MUFU.TANH R169, R169 ;  /* 0x000000a900a97308 */ /* 0x000e620000002400 */
[----:B--2---:R-:W-:-:S07]  /*8cc0*/  FMNMX.FTZ R0, R160, R177, !PT ;  /* 0x000000b1a0007209 */ /* 0x004fce0007810000 */
[----:B------:R-:W2:Y:S01]  /*8cd0*/  MUFU.TANH R168, R168 ;  /* 0x000000a800a87308 */ /* 0x000ea20000002400 */
[----:B0-----:R-:W-:-:S04]  /*8ce0*/  FMNMX.FTZ R177, R165, R0, !PT ;  /* 0x00000000a5b17209 */ /* 0x001fc80007810000 */
[----:B------:R-:W-:-:S03]  /*8cf0*/  FMNMX.FTZ R177, R158, R177, !PT ;  /* 0x000000b19eb17209 */ /* 0x000fc60007810000 */
[----:B------:R-:W0:Y:S01]  /*8d00*/  MUFU.TANH R173, R173 ;  /* 0x000000ad00ad7308 */ /* 0x000e220000002400 */
[----:B------:R-:W-:-:S04]  /*8d10*/  FMNMX.FTZ R0, R164, R177, !PT ;  /* 0x000000b1a4007209 */ /* 0x000fc80007810000 */
[----:B-1----:R-:W-:-:S03]  /*8d20*/  FMNMX.FTZ R177, R169, R0, !PT ;  /* 0x00000000a9b17209 */ /* 0x002fc60007810000 */
[----:B------:R-:W1:Y:S01]  /*8d30*/  MUFU.TANH R176, R176 ;  /* 0x000000b000b07308 */ /* 0x000e620000002400 */
[----:B--2---:R-:W-:-:S07]  /*8d40*/  FMNMX.FTZ R0, R168, R177, !PT ;  /* 0x000000b1a8007209 */ /* 0x004fce0007810000 */
[----:B------:R-:W-:Y:S01]  /*8d50*/  MUFU.TANH R178, R178 ;  /* 0x000000b200b27308 */ /* 0x000fe20000002400 */
[----:B0-----:R-:W-:-:S04]  /*8d60*/  FMNMX.FTZ R177, R173, R0, !PT ;  /* 0x00000000adb17209 */ /* 0x001fc80007810000 */
[----:B------:R-:W-:-:S05]  /*8d70*/  FMNMX.FTZ R177, R172, R177, !PT ;  /* 0x000000b1acb17209 */ /* 0x000fca0007810000 */
[----:B------:R-:W0:Y:S02]  /*8d80*/  SHFL.BFLY PT, R0, R177, 0x2, 0x1f ;  /* 0x0c401f00b1007f89 */ /* 0x000e2400000e0000 */
[----:B0-----:R-:W-:Y:S01]  /*8d90*/  FMNMX.FTZ R0, R177, R0, !PT ;  /* 0x00000000b1007209 */ /* 0x001fe20007810000 */
[----:B------:R-:W-:Y:S01]  /*8da0*/  FMUL.FTZ R177, R179, UR5 ;  /* 0x00000005b3b17c20 */ /* 0x000fe20008410000 */
[----:B------:R-:W-:-:S04]  /*8db0*/  FMNMX.FTZ R179, R153, R220, !PT ;  /* 0x000000dc99b37209 */ /* 0x000fc80007810000 */
[----:B------:R-:W-:Y:S01]  /*8dc0*/  FMNMX.FTZ R179, R152, R179, !PT ;  /* 0x000000b398b37209 */ /* 0x000fe20007810000 */
[----:B------:R-:W0:Y:S03]  /*8dd0*/  MUFU.TANH R177, R177 ;  /* 0x000000b100b17308 */ /* 0x000e260000002400 */
[----:B------:R-:W-:-:S04]  /*8de0*/  FMNMX.FTZ R179, R154, R179, !PT ;  /* 0x000000b39ab37209 */ /* 0x000fc80007810000 */
[----:B------:R-:W-:Y:S01]  /*8df0*/  FMNMX.FTZ R181, R156, R179, !PT ;  /* 0x000000b39cb57209 */ /* 0x000fe20007810000 */
[----:B------:R-:W-:-:S06]  /*8e00*/  FMUL.FTZ R179, R183, UR5 ;  /* 0x00000005b7b37c20 */ /* 0x000fcc0008410000 */
[----:B------:R-:W2:Y:S01]  /*8e10*/  MUFU.TANH R179, R179 ;  /* 0x000000b300b37308 */ /* 0x000ea20000002400 */
[----:B------:R-:W-:Y:S02]  /*8e20*/  WARPGROUP.DEPBAR.LE gsb0, 0x0 ;  /* 0x00008000000079c5 */ /* 0x000fe40000010000 */
[----:B------:R-:W-:Y:S01]  /*8e30*/  WARPGROUP.ARRIVE ;  /* 0x00000000000079c5 */ /* 0x000fe20000000000 */
[----:B------:R-:W3:Y:S05]  /*8e40*/  SHFL.BFLY PT, R189, R0, 0x1, 0x1f ;  /* 0x0c201f0000bd7f89 */ /* 0x000eea00000e0000 */
[----:B------:R-:W-:Y:S01]  /*8e50*/  HGMMA.64x256x16.F32.BF16 R24, R184, gdesc[UR8].tnspB, R24, gsb0 ;  /* 0x43e00008b8187df0 */ /* 0x000fe20008001818 */
[----:B---3--:R-:W-:-:S02]  /*8e60*/  FMNMX.FTZ R4, R0, R189, !PT ;  /* 0x000000bd00047209 */ /* 0x008fc40007810000 */
[----:B------:R-:W-:-:S03]  /*8e70*/  FMNMX.FTZ R0, R162, R181, !PT ;  /* 0x000000b5a2007209 */ /* 0x000fc60007810000 */
[----:B------:R-:W-:Y:S01]  /*8e80*/  FADD.FTZ R180, -R4, R207 ;  /* 0x000000cf04b47221 */ /* 0x000fe20000010100 */
[----:B------:R-:W-:Y:S01]  /*8e90*/  FMNMX.FTZ R181, R163, R0, !PT ;  /* 0x00000000a3b57209 */ /* 0x000fe20007810000 */
[----:B------:R-:W-:Y:S02]  /*8ea0*/  IMAD.MOV.U32 R207, RZ, RZ, R4 ;  /* 0x000000ffffcf7224 */ /* 0x000fe400078e0004 */
[----:B------:R-:W-:Y:S01]  /*8eb0*/  FMUL.FTZ R0, R180, UR6 ;  /* 0x00000006b4007c20 */ /* 0x000fe20008410000 */
[----:B------:R-:W-:Y:S01]  /*8ec0*/  FMNMX.FTZ R182, R166, R181, !PT ;  /* 0x000000b5a6b67209 */ /* 0x000fe20007810000 */
[----:B------:R-:W-:-:S03]  /*8ed0*/  FMUL.FTZ R180, R4, UR6 ;  /* 0x0000000604b47c20 */ /* 0x000fc60008410000 */
[----:B------:R-:W-:Y:S01]  /*8ee0*/  FMNMX.FTZ R181, R167, R182, !PT ;  /* 0x000000b6a7b57209 */ /* 0x000fe20007810000 */
[--C-:B------:R-:W-:Y:S01]  /*8ef0*/  FFMA.FTZ R182, R2, UR6, -R180.reuse ;  /* 0x0000000602b67c23 */ /* 0x100fe200080108b4 */
[--C-:B------:R-:W-:Y:S01]  /*8f00*/  FFMA.FTZ R196, R3, UR6, -R180.reuse ;  /* 0x0000000603c47c23 */ /* 0x100fe200080108b4 */
[----:B------:R-:W-:Y:S01]  /*8f10*/  MUFU.EX2 R0, R0 ;  /* 0x0000000000007308 */ /* 0x000fe20000000800 */
[----:B------:R-:W-:Y:S01]  /*8f20*/  FMNMX.FTZ R2, R170, R181, !PT ;  /* 0x000000b5aa027209 */ /* 0x000fe20007810000 */
[--C-:B------:R-:W-:Y:S01]  /*8f30*/  FFMA.FTZ R198, R155, UR6, -R180.reuse ;  /* 0x000000069bc67c23 */ /* 0x100fe200080108b4 */
[--C-:B------:R-:W-:Y:S01]  /*8f40*/  FFMA.FTZ R192, R192, UR6, -R180.reuse ;  /* 0x00000006c0c07c23 */ /* 0x100fe200080108b4 */
[--C-:B------:R-:W-:Y:S01]  /*8f50*/  FFMA.FTZ R155, R161, UR6, -R180.reuse ;  /* 0x00000006a19b7c23 */ /* 0x100fe200080108b4 */
        /* <DEDUP_REMOVED lines=12> */
[----:B-1----:R-:W-:Y:S01]  /*9020*/  FMNMX.FTZ R2, R176, R3, !PT ;  /* 0x00000003b0027209 */ /* 0x002fe20007810000 */
[----:B------:R-:W-:-:S03]  /*9030*/  FFMA.FTZ R165, R168, UR6, -R180 ;  /* 0x00000006a8a57c23 */ /* 0x000fc600080108b4 */
[----:B0-----:R-:W-:-:S03]  /*9040*/  FMNMX.FTZ R3, R177, R2, !PT ;  /* 0x00000002b1037209 */ /* 0x001fc60007810000 */
[----:B------:R-:W-:Y:S01]  /*9050*/  MUFU.EX2 R198, R198 ;  /* 0x000000c600c67308 */ /* 0x000fe20000000800 */
[----:B------:R-:W-:-:S04]  /*9060*/  FMNMX.FTZ R2, R178, R3, !PT ;  /* 0x00000003b2027209 */ /* 0x000fc80007810000 */
[----:B--2---:R-:W-:-:S03]  /*9070*/  FMNMX.FTZ R2, R179, R2, !PT ;  /* 0x00000002b3027209 */ /* 0x004fc60007810000 */
[----:B------:R-:W-:Y:S02]  /*9080*/  MUFU.EX2 R183, R183 ;  /* 0x000000b700b77308 */ /* 0x000fe40000000800 */
[----:B------:R-:W0:Y:S06]  /*9090*/  SHFL.BFLY PT, R3, R2, 0x2, 0x1f ;  /* 0x0c401f0002037f89 */ /* 0x000e2c00000e0000 */
[----:B------:R-:W-:Y:S08]  /*90a0*/  MUFU.EX2 R192, R192 ;  /* 0x000000c000c07308 */ /* 0x000ff00000000800 */
[----:B------:R-:W-:Y:S08]  /*90b0*/  MUFU.EX2 R155, R155 ;  /* 0x0000009b009b7308 */ /* 0x000ff00000000800 */
[----:B------:R-:W-:Y:S01]  /*90c0*/  MUFU.EX2 R194, R194 ;  /* 0x000000c200c27308 */ /* 0x000fe20000000800 */
[----:B0-----:R-:W-:-:S05]  /*90d0*/  FMNMX.FTZ R3, R2, R3, !PT ;  /* 0x0000000302037209 */ /* 0x001fca0007810000 */
[----:B------:R-:W0:Y:S02]  /*90e0*/  SHFL.BFLY PT, R2, R3, 0x1, 0x1f ;  /* 0x0c201f0003027f89 */ /* 0x000e2400000e0000 */
[----:B------:R-:W-:Y:S08]  /*90f0*/  MUFU.EX2 R157, R157 ;  /* 0x0000009d009d7308 */ /* 0x000ff00000000800 */
[----:B------:R-:W-:Y:S08]  /*9100*/  MUFU.EX2 R188, R188 ;  /* 0x000000bc00bc7308 */ /* 0x000ff00000000800 */
[----:B------:R-:W-:Y:S01]  /*9110*/  MUFU.EX2 R159, R159 ;  /* 0x0000009f009f7308 */ /* 0x000fe20000000800 */
[----:B0-----:R-:W-:-:S07]  /*9120*/  FMNMX.FTZ R3, R3, R2, !PT ;  /* 0x0000000203037209 */ /* 0x001fce0007810000 */
[----:B------:R-:W-:Y:S01]  /*9130*/  MUFU.EX2 R190, R190 ;  /* 0x000000be00be7308 */ /* 0x000fe20000000800 */
[----:B------:R-:W-:Y:S01]  /*9140*/  FADD.FTZ R2, -R3, R220 ;  /* 0x000000dc03027221 */ /* 0x000fe20000010100 */
[----:B------:R-:W-:-:S03]  /*9150*/  IMAD.MOV.U32 R220, RZ, RZ, R3 ;  /* 0x000000ffffdc7224 */ /* 0x000fc600078e0003 */
[----:B------:R-:W-:-:S03]  /*9160*/  FMUL.FTZ R2, R2, UR6 ;  /* 0x0000000602027c20 */ /* 0x000fc60008410000 */
[----:B------:R-:W-:Y:S08]  /*9170*/  MUFU.EX2 R161, R161 ;  /* 0x000000a100a17308 */ /* 0x000ff00000000800 */
[----:B------:R-:W-:Y:S08]  /*9180*/  MUFU.EX2 R2, R2 ;  /* 0x0000000200027308 */ /* 0x000ff00000000800 */
[----:B------:R-:W-:Y:S01]  /*9190*/  MUFU.EX2 R165, R165 ;  /* 0x000000a500a57308 */ /* 0x000fe20000000800 */
[----:B------:R-:W-:-:S02]  /*91a0*/  WARPGROUP.DEPBAR.LE gsb0, 0x0 ;  /* 0x00008000000079c5 */ /* 0x000fc40000010000 */
[--C-:B------:R-:W-:Y:S01]  /*91b0*/  FFMA.FTZ R186, R173, UR6, -R180.reuse ;  /* 0x00000006adba7c23 */ /* 0x100fe200080108b4 */
[----:B------:R-:W-:Y:S01]  /*91c0*/  FMUL.FTZ R173, R3, UR6 ;  /* 0x0000000603ad7c20 */ /* 0x000fe20008410000 */
[--C-:B------:R-:W-:Y:S01]  /*91d0*/  FFMA.FTZ R184, R169, UR6, -R180.reuse ;  /* 0x00000006a9b87c23 */ /* 0x100fe200080108b4 */
[----:B------:R-:W-:Y:S02]  /*91e0*/  FFMA.FTZ R169, R172, UR6, -R180 ;  /* 0x00000006aca97c23 */ /* 0x000fe400080108b4 */
[--C-:B------:R-:W-:Y:S01]  /*91f0*/  FFMA.FTZ R197, R153, UR6, -R173.reuse ;  /* 0x0000000699c57c23 */ /* 0x100fe200080108ad */
[----:B------:R-:W-:Y:S02]  /*9200*/  IMAD.U32 R153, RZ, RZ, UR37 ;  /* 0x00000025ff997e24 */ /* 0x000fe4000f8e00ff */
[--C-:B------:R-:W-:Y:S01]  /*9210*/  FFMA.FTZ R152, R152, UR6, -R173.reuse ;  /* 0x0000000698987c23 */ /* 0x100fe200080108ad */
[--C-:B------:R-:W-:Y:S01]  /*9220*/  FFMA.FTZ R199, R154, UR6, -R173.reuse ;  /* 0x000000069ac77c23 */ /* 0x100fe200080108ad */
[--C-:B------:R-:W-:Y:S01]  /*9230*/  FFMA.FTZ R154, R156, UR6, -R173.reuse ;  /* 0x000000069c9a7c23 */ /* 0x100fe200080108ad */
[----:B------:R-:W-:Y:S01]  /*9240*/  FFMA.FTZ R193, R162, UR6, -R173 ;  /* 0x00000006a2c17c23 */ /* 0x000fe200080108ad */
[----:B------:R-:W0:Y:S01]  /*9250*/  MUFU.EX2 R197, R197 ;  /* 0x000000c500c57308 */ /* 0x000e220000000800 */
[----:B------:R-:W-:Y:S01]  /*9260*/  @!P1 LEA R153, R153, UR38, 0x3 ;  /* 0x0000002699999c11 */ /* 0x000fe2000f8e18ff */
[----:B------:R-:W-:-:S02]  /*9270*/  IMAD.U32 R162, RZ, RZ, UR14 ;  /* 0x0000000effa27e24 */ /* 0x000fc4000f8e00ff */
[--C-:B------:R-:W-:Y:S01]  /*9280*/  FFMA.FTZ R156, R163, UR6, -R173.reuse ;  /* 0x00000006a39c7c23 */ /* 0x100fe200080108ad */
[--C-:B------:R-:W-:Y:S01]  /*9290*/  FFMA.FTZ R195, R166, UR6, -R173.reuse ;  /* 0x00000006a6c37c23 */ /* 0x100fe200080108ad */
[--C-:B------:R-:W-:Y:S01]  /*92a0*/  FFMA.FTZ R158, R167, UR6, -R173.reuse ;  /* 0x00000006a79e7c23 */ /* 0x100fe200080108ad */
[----:B------:R-:W-:Y:S02]  /*92b0*/  @!P1 VIADD R153, R153, 0x30840 ;  /* 0x0003084099999836 */ /* 0x000fe40000000000 */
[--C-:B------:R-:W-:Y:S01]  /*92c0*/  FFMA.FTZ R189, R170, UR6, -R173.reuse ;  /* 0x00000006aabd7c23 */ /* 0x100fe200080108ad */
[----:B------:R-:W1:Y:S01]  /*92d0*/  MUFU.EX2 R152, R152 ;  /* 0x0000009800987308 */ /* 0x000e620000000800 */
[----:B------:R-:W-:Y:S02]  /*92e0*/  @!P1 VIADD R162, R162, 0x30860 ;  /* 0x00030860a2a29836 */ /* 0x000fe40000000000 */
[----:B------:R-:W-:Y:S01]  /*92f0*/  FFMA.FTZ R160, R171, UR6, -R173 ;  /* 0x00000006aba07c23 */ /* 0x000fe200080108ad */
[----:B------:R-:W-:Y:S01]  /*9300*/  @!P1 PRMT R153, RZ, 0x654, R153 ;  /* 0x00000654ff999816 */ /* 0x000fe20000000099 */
[--C-:B------:R-:W-:Y:S01]  /*9310*/  FFMA.FTZ R191, R174, UR6, -R173.reuse ;  /* 0x00000006aebf7c23 */ /* 0x100fe200080108ad */
[--C-:B------:R-:W-:Y:S01]  /*9320*/  FFMA.FTZ R176, R176, UR6, -R173.reuse ;  /* 0x00000006b0b07c23 */ /* 0x100fe200080108ad */
[----:B------:R-:W-:Y:S01]  /*9330*/  FFMA.FTZ R177, R177, UR6, -R173 ;  /* 0x00000006b1b17c23 */ /* 0x000fe200080108ad */
[----:B------:R2:W-:Y:S01]  /*9340*/  @!P1 SYNCS.ARRIVE.TRANS64.RED.A1T0 RZ, [R153+URZ], RZ ;  /* 0x000000ff99ff99a7 */ /* 0x0005e2000810043f */
[----:B------:R-:W3:Y:S01]  /*9350*/  MUFU.EX2 R199, R199 ;  /* 0x000000c700c77308 */ /* 0x000ee20000000800 */
[----:B0-----:R-:W-:Y:S01]  /*9360*/  FFMA.FTZ R5, R2, R5, R197 ;  /* 0x0000000502057223 */ /* 0x001fe200000100c5 */
[----:B------:R-:W-:Y:S01]  /*9370*/  FFMA.FTZ R178, R178, UR6, -R173 ;  /* 0x00000006b2b27c23 */ /* 0x000fe200080108ad */
[----:B--2---:R-:W-:-:S05]  /*9380*/  FFMA.FTZ R153, R0, R16, R181 ;  /* 0x0000001000997223 */ /* 0x004fca00000100b5 */
[----:B------:R-:W0:Y:S01]  /*9390*/  MUFU.EX2 R154, R154 ;  /* 0x0000009a009a7308 */ /* 0x000e220000000800 */
[----:B------:R-:W-:Y:S01]  /*93a0*/  @!P1 PRMT R16, RZ, 0x654, R162 ;  /* 0x00000654ff109816 */ /* 0x000fe200000000a2 */
[----:B-1----:R-:W-:Y:S01]  /*93b0*/  FADD.FTZ R162, R152, R5 ;  /* 0x0000000598a27221 */ /* 0x002fe20000010000 */
[----:B------:R-:W-:Y:S01]  /*93c0*/  FADD.FTZ R153, R196, R153 ;  /* 0x00000099c4997221 */ /* 0x000fe20000010000 */
[----:B------:R-:W-:Y:S01]  /*93d0*/  F2FP.BF16.F32.PACK_AB R197, R152, R197 ;  /* 0x000000c598c5723e */ /* 0x000fe200000010ff */
[----:B------:R1:W-:Y:S01]  /*93e0*/  @!P1 SYNCS.ARRIVE.TRANS64.RED.A1T0 RZ, [R16+URZ], RZ ;  /* 0x000000ff10ff99a7 */ /* 0x0003e2000810043f */
[----:B------:R-:W-:Y:S01]  /*93f0*/  F2FP.BF16.F32.PACK_AB R196, R196, R181 ;  /* 0x000000b5c4c4723e */ /* 0x000fe200000010ff */
[----:B------:R-:W-:Y:S01]  /*9400*/  FADD.FTZ R164, R198, R153 ;  /* 0x00000099c6a47221 */ /* 0x000fe20000010000 */
[----:B------:R-:W2:Y:S01]  /*9410*/  MUFU.EX2 R193, R193 ;  /* 0x000000c100c17308 */ /* 0x000ea20000000800 */
[----:B---3--:R-:W-:Y:S01]  /*9420*/  FADD.FTZ R5, R199, R162 ;  /* 0x000000a2c7057221 */ /* 0x008fe20000010000 */
[C---:B------:R-:W-:Y:S01]  /*9430*/  F2FP.BF16.F32.PACK_AB R198, R183.reuse, R198 ;  /* 0x000000c6b7c6723e */ /* 0x040fe200000010ff */
[----:B------:R-:W-:Y:S01]  /*9440*/  FADD.FTZ R153, R183, R164 ;  /* 0x000000a4b7997221 */ /* 0x000fe20000010000 */
[--C-:B-1----:R-:W-:Y:S01]  /*9450*/  FFMA.FTZ R16, R175, UR6, -R173.reuse ;  /* 0x00000006af107c23 */ /* 0x102fe200080108ad */
[----:B------:R-:W-:-:S02]  /*9460*/  FFMA.FTZ R173, R179, UR6, -R173 ;  /* 0x00000006b3ad7c23 */ /* 0x000fc400080108ad */
[----:B------:R-:W-:Y:S01]  /*9470*/  FADD.FTZ R164, R192, R153 ;  /* 0x00000099c0a47221 */ /* 0x000fe20000010000 */
[----:B------:R-:W1:Y:S01]  /*9480*/  MUFU.EX2 R156, R156 ;  /* 0x0000009c009c7308 */ /* 0x000e620000000800 */
[C---:B0-----:R-:W-:Y:S01]  /*9490*/  FADD.FTZ R162, R154.reuse, R5 ;  /* 0x000000059aa27221 */ /* 0x041fe20000010000 */
[----:B------:R-:W-:Y:S01]  /*94a0*/  F2FP.BF16.F32.PACK_AB R199, R154, R199 ;  /* 0x000000c79ac7723e */ /* 0x000fe200000010ff */
[C---:B------:R-:W-:Y:S01]  /*94b0*/  FADD.FTZ R153, R155.reuse, R164 ;  /* 0x000000a49b997221 */ /* 0x040fe20000010000 */
[----:B------:R-:W-:-:S03]  /*94c0*/  F2FP.BF16.F32.PACK_AB R192, R155, R192 ;  /* 0x000000c09bc0723e */ /* 0x000fc600000010ff */
[----:B------:R-:W-:Y:S01]  /*94d0*/  FADD.FTZ R164, R194, R153 ;  /* 0x00000099c2a47221 */ /* 0x000fe20000010000 */
[----:B------:R-:W0:Y:S01]  /*94e0*/  MUFU.EX2 R195, R195 ;  /* 0x000000c300c37308 */ /* 0x000e220000000800 */
[----:B--2---:R-:W-:Y:S01]  /*94f0*/  FADD.FTZ R5, R193, R162 ;  /* 0x000000a2c1057221 */ /* 0x004fe20000010000 */
[C---:B------:R-:W-:Y:S01]  /*9500*/  F2FP.BF16.F32.PACK_AB R194, R157.reuse, R194 ;  /* 0x000000c29dc2723e */ /* 0x040fe200000010ff */
[----:B------:R-:W-:-:S04]  /*9510*/  FADD.FTZ R153, R157, R164 ;  /* 0x000000a49d997221 */ /* 0x000fc80000010000 */
[----:B------:R-:W-:Y:S01]  /*9520*/  FADD.FTZ R154, R188, R153 ;  /* 0x00000099bc9a7221 */ /* 0x000fe20000010000 */
[----:B------:R-:W2:Y:S01]  /*9530*/  MUFU.EX2 R158, R158 ;  /* 0x0000009e009e7308 */ /* 0x000ea20000000800 */
[C---:B-1----:R-:W-:Y:S01]  /*9540*/  FADD.FTZ R162, R156.reuse, R5 ;  /* 0x000000059ca27221 */ /* 0x042fe20000010000 */
[----:B------:R-:W-:Y:S01]  /*9550*/  F2FP.BF16.F32.PACK_AB R193, R156, R193 ;  /* 0x000000c19cc1723e */ /* 0x000fe200000010ff */
[C---:B------:R-:W-:Y:S01]  /*9560*/  FADD.FTZ R153, R159.reuse, R154 ;  /* 0x0000009a9f997221 */ /* 0x040fe20000010000 */
[----:B------:R-:W-:-:S03]  /*9570*/  F2FP.BF16.F32.PACK_AB R188, R159, R188 ;  /* 0x000000bc9fbc723e */ /* 0x000fc600000010ff */
[----:B------:R-:W-:Y:S01]  /*9580*/  FADD.FTZ R154, R190, R153 ;  /* 0x00000099be9a7221 */ /* 0x000fe20000010000 */
[----:B------:R-:W1:Y:S01]  /*9590*/  MUFU.EX2 R189, R189 ;  /* 0x000000bd00bd7308 */ /* 0x000e620000000800 */
[----:B0-----:R-:W-:Y:S01]  /*95a0*/  FADD.FTZ R5, R195, R162 ;  /* 0x000000a2c3057221 */ /* 0x001fe20000010000 */
[C---:B------:R-:W-:Y:S01]  /*95b0*/  F2FP.BF16.F32.PACK_AB R190, R161.reuse, R190 ;  /* 0x000000bea1be723e */ /* 0x040fe200000010ff */
[----:B------:R-:W-:-:S05]  /*95c0*/  FADD.FTZ R153, R161, R154 ;  /* 0x0000009aa1997221 */ /* 0x000fca0000010000 */
[----:B------:R-:W0:Y:S01]  /*95d0*/  MUFU.EX2 R160, R160 ;  /* 0x000000a000a07308 */ /* 0x000e220000000800 */
[C---:B--2---:R-:W-:Y:S01]  /*95e0*/  FADD.FTZ R152, R158.reuse, R5 ;  /* 0x000000059e987221 */ /* 0x044fe20000010000 */
[----:B------:R-:W-:-:S06]  /*95f0*/  F2FP.BF16.F32.PACK_AB R195, R158, R195 ;  /* 0x000000c39ec3723e */ /* 0x000fcc00000010ff */
[----:B------:R-:W2:Y:S01]  /*9600*/  MUFU.EX2 R191, R191 ;  /* 0x000000bf00bf7308 */ /* 0x000ea20000000800 */
[----:B-1----:R-:W-:-:S07]  /*9610*/  FADD.FTZ R5, R189, R152 ;  /* 0x00000098bd057221 */ /* 0x002fce0000010000 */
[----:B------:R-:W1:Y:S01]  /*9620*/  MUFU.EX2 R16, R16 ;  /* 0x0000001000107308 */ /* 0x000e620000000800 */
[C---:B0-----:R-:W-:Y:S01]  /*9630*/  FADD.FTZ R152, R160.reuse, R5 ;  /* 0x00000005a0987221 */ /* 0x041fe20000010000 */
[----:B------:R-:W-:-:S06]  /*9640*/  F2FP.BF16.F32.PACK_AB R189, R160, R189 ;  /* 0x000000bda0bd723e */ /* 0x000fcc00000010ff */
[----:B------:R-:W0:Y:S01]  /*9650*/  MUFU.EX2 R184, R184 ;  /* 0x000000b800b87308 */ /* 0x000e220000000800 */
[----:B--2---:R-:W-:-:S07]  /*9660*/  FADD.FTZ R5, R191, R152 ;  /* 0x00000098bf057221 */ /* 0x004fce0000010000 */
[----:B------:R-:W2:Y:S01]  /*9670*/  MUFU.EX2 R176, R176 ;  /* 0x000000b000b07308 */ /* 0x000ea20000000800 */
[C---:B-1----:R-:W-:Y:S01]  /*9680*/  FADD.FTZ R5, R16.reuse, R5 ;  /* 0x0000000510057221 */ /* 0x042fe20000010000 */
[----:B------:R-:W-:-:S06]  /*9690*/  F2FP.BF16.F32.PACK_AB R191, R16, R191 ;  /* 0x000000bf10bf723e */ /* 0x000fcc00000010ff */
[----:B------:R-:W1:Y:S01]  /*96a0*/  MUFU.EX2 R177, R177 ;  /* 0x000000b100b17308 */ /* 0x000e620000000800 */
[----:B0-----:R-:W-:Y:S01]  /*96b0*/  FADD.FTZ R152, R184, R153 ;  /* 0x00000099b8987221 */ /* 0x001fe20000010000 */
[----:B------:R-:W-:-:S03]  /*96c0*/  F2FP.BF16.F32.PACK_AB R184, R165, R184 ;  /* 0x000000b8a5b8723e */ /* 0x000fc600000010ff */
[----:B------:R-:W-:-:S03]  /*96d0*/  FADD.FTZ R153, R165, R152 ;  /* 0x00000098a5997221 */ /* 0x000fc60000010000 */
[----:B------:R-:W0:Y:S01]  /*96e0*/  MUFU.EX2 R186, R186 ;  /* 0x000000ba00ba7308 */ /* 0x000e220000000800 */
[----:B--2---:R-:W-:-:S07]  /*96f0*/  FADD.FTZ R5, R176, R5 ;  /* 0x00000005b0057221 */ /* 0x004fce0000010000 */
[----:B------:R-:W2:Y:S01]  /*9700*/  MUFU.EX2 R178, R178 ;  /* 0x000000b200b27308 */ /* 0x000ea20000000800 */
[C---:B-1----:R-:W-:Y:S01]  /*9710*/  FADD.FTZ R5, R177.reuse, R5 ;  /* 0x00000005b1057221 */ /* 0x042fe20000010000 */
[----:B------:R-:W-:-:S06]  /*9720*/  F2FP.BF16.F32.PACK_AB R185, R177, R176 ;  /* 0x000000b0b1b9723e */ /* 0x000fcc00000010ff */
[----:B------:R-:W1:Y:S01]  /*9730*/  MUFU.EX2 R169, R169 ;  /* 0x000000a900a97308 */ /* 0x000e620000000800 */
[----:B0-----:R-:W-:-:S07]  /*9740*/  FADD.FTZ R16, R186, R153 ;  /* 0x00000099ba107221 */ /* 0x001fce0000010000 */
[----:B------:R-:W0:Y:S01]  /*9750*/  MUFU.EX2 R173, R173 ;  /* 0x000000ad00ad7308 */ /* 0x000e220000000800 */
[----:B--2---:R-:W-:Y:S01]  /*9760*/  FADD.FTZ R5, R178, R5 ;  /* 0x00000005b2057221 */ /* 0x004fe20000010000 */
[C---:B-1----:R-:W-:Y:S01]  /*9770*/  FADD.FTZ R16, R169.reuse, R16 ;  /* 0x00000010a9107221 */ /* 0x042fe20000010000 */
[----:B------:R-:W-:Y:S02]  /*9780*/  F2FP.BF16.F32.PACK_AB R186, R169, R186 ;  /* 0x000000baa9ba723e */ /* 0x000fe400000010ff */
[C---:B0-----:R-:W-:Y:S01]  /*9790*/  FADD.FTZ R5, R173.reuse, R5 ;  /* 0x00000005ad057221 */ /* 0x041fe20000010000 */
[----:B------:R-:W-:Y:S01]  /*97a0*/  F2FP.BF16.F32.PACK_AB R187, R173, R178 ;  /* 0x000000b2adbb723e */ /* 0x000fe200000010ff */
[----:B------:R-:W-:Y:S06]  /*97b0*/  @P2 BRA `(.L_x_1212) ;  /* 0xffffffdc00e02947 */ /* 0x000fec000383ffff */
.L_x_1203:
[----:B------:R-:W-:-:S13]  /*97c0*/  R2UR UR4, R23 ;  /* 0x00000000170472ca */ /* 0x000fda00000e0000 */
[----:B------:R-:W-:-:S13]  /*97d0*/  ISETP.GE.AND P2, PT, R20, UR4, PT ;  /* 0x0000000414007c0c */ /* 0x000fda000bf46270 */
[----:B------:R-:W-:Y:S05]  /*97e0*/  @!P2 BRA `(.L_x_1213) ;  /* 0x0000002800f0a947 */ /* 0x000fea0003800000 */
[----:B------:R-:W-:Y:S01]  /*97f0*/  IMAD.MOV.U32 R207, RZ, RZ, R3 ;  /* 0x000000ffffcf7224 */ /* 0x000fe200078e0003 */
[----:B------:R-:W-:Y:S01]  /*9800*/  UMOV UR7, UR36 ;  /* 0x0000002400077c82 */ /* 0x000fe20008000000 */
[----:B------:R-:W-:Y:S01]  /*9810*/  IMAD.MOV.U32 R21, RZ, RZ, R4 ;  /* 0x000000ffff157224 */ /* 0x000fe200078e0004 */
[----:B------:R-:W-:Y:S01]  /*9820*/  UMOV UR4, UR37 ;  /* 0x0000002500047c82 */ /* 0x000fe20008000000 */
[----:B------:R-:W-:Y:S01]  /*9830*/  ULDC UR39, c[0x0][0x9e4] ;  /* 0x0002790000277ab9 */ /* 0x000fe20000000800 */
[----:B------:R-:W-:Y:S01]  /*9840*/  ULDC UR50, c[0x0][0x288] ;  /* 0x0000a20000327ab9 */ /* 0x000fe20000000800 */
[----:B------:R-:W-:Y:S01]  /*9850*/  ULDC UR5, c[0x0][0x9d8] ;  /* 0x0002760000057ab9 */ /* 0x000fe20000000800 */
[----:B------:R-:W-:Y:S01]  /*9860*/  ULDC UR51, c[0x0][0x988] ;  /* 0x0002620000337ab9 */ /* 0x000fe20000000800 */
[----:B------:R-:W-:-:S05]  /*9870*/  ULDC UR55, c[0x0][0x9e0] ;  /* 0x0002780000377ab9 */ /* 0x000fca0000000800 */
.L_x_1230:
[----:B------:R-:W-:-:S04]  /*9880*/  UIADD3 UR37, UR4, 0x1, URZ ;  /* 0x0000000104257890 */ /* 0x000fc8000fffe03f */
[----:B------:R-:W-:-:S04]  /*9890*/  UISETP.NE.AND UP0, UPT, UR37, 0x2, UPT ;  /* 0x000000022500788c */ /* 0x000fc8000bf05270 */
[----:B------:R-:W-:Y:S02]  /*98a0*/  USEL UR36, URZ, 0x1, UP0 ;  /* 0x000000013f247887 */ /* 0x000fe40008000000 */
[----:B------:R-:W-:Y:S02]  /*98b0*/  USEL UR37, UR37, URZ, UP0 ;  /* 0x0000003f25257287 */ /* 0x000fe40008000000 */
[----:B------:R-:W-:Y:S01]  /*98c0*/  ULOP3.LUT UR36, UR7, UR36, URZ, 0x3c, !UPT ;  /* 0x0000002407247292 */ /* 0x000fe2000f8e3c3f */
[----:B------:R-:W-:Y:S11]  /*98d0*/  @!P0 BRA `(.L_x_1214) ;  /* 0x0000000000048947 */ /* 0x000ff60003800000 */
[----:B------:R-:W-:Y:S01]  /*98e0*/  BPT.TRAP 0x1 ;  /* 0x000000040000795c */ /* 0x000fe20000300000 */
.L_x_1214:
[----:B------:R-:W-:Y:S01]  /*98f0*/  ULEA UR6, UR37, UR38, 0x3 ;  /* 0x0000002625067291 */ /* 0x000fe2000f8e183f */
[----:B------:R-:W-:-:S05]  /*9900*/  IMAD.U32 R3, RZ, RZ, UR36 ;  /* 0x00000024ff037e24 */ /* 0x000fca000f8e00ff */
[----:B------:R-:W-:-:S04]  /*9910*/  SHF.L.U32 R3, R3, 0x1f, RZ ;  /* 0x0000001f03037819 */ /* 0x000fc800000006ff */
[----:B------:R0:W1:Y:S01]  /*9920*/  SYNCS.PHASECHK.TRANS64.TRYWAIT P2, [UR6+0x30830], R3 ;  /* 0x03083003ff0075a7 */ /* 0x0000620008040146 */
[----:B------:R-:W-:Y:S05]  /*9930*/  @!P0 BRA `(.L_x_1215) ;  /* 0x0000000000048947 */ /* 0x000fea0003800000 */
[----:B------:R-:W-:Y:S01]  /*9940*/  BPT.TRAP 0x1 ;  /* 0x000000040000795c */ /* 0x000fe20000300000 */
.L_x_1215:
[----:B-1----:R-:W-:Y:S05]  /*9950*/  @P2 BRA `(.L_x_1216) ;  /* 0x0000000000082947 */ /* 0x002fea0003800000 */
[----:B------:R-:W1:Y:S02]  /*9960*/  SYNCS.PHASECHK.TRANS64.TRYWAIT P2, [UR6+0x30830], R3 ;  /* 0x03083003ff0075a7 */ /* 0x000e640008040146 */
[----:B-1----:R-:W-:Y:S05]  /*9970*/  @!P2 BRA `(.L_x_1217) ;  /* 0x000000c400b0a947 */ /* 0x002fea0003800000 */
.L_x_1216:
        /* <DEDUP_REMOVED lines=228> */
.L_x_1218:
[----:B------:R-:W-:Y:S01]  /*a7c0*/  ULEA UR10, UR4, UR38, 0x3 ;  /* 0x00000026040a7291 */ /* 0x000fe2000f8e183f */
[----:B------:R-:W-:-:S05]  /*a7d0*/  IMAD.U32 R0, RZ, RZ, UR7 ;  /* 0x00000007ff007e24 */ /* 0x000fca000f8e00ff */
[----:B------:R-:W-:-:S04]  /*a7e0*/  SHF.L.U32 R0, R0, 0x1f, RZ ;  /* 0x0000001f00007819 */ /* 0x000fc800000006ff */
[----:B------:R2:W3:Y:S01]  /*a7f0*/  SYNCS.PHASECHK.TRANS64.TRYWAIT P2, [UR10+0x30850], R0 ;  /* 0x03085000ff0075a7 */ /* 0x0004e2000804014a */
[----:B------:R-:W-:Y:S05]  /*a800*/  @!P0 BRA `(.L_x_1219) ;  /* 0x0000000000048947 */ /* 0x000fea0003800000 */
[----:B------:R-:W-:Y:S01]  /*a810*/  BPT.TRAP 0x1 ;  /* 0x000000040000795c */ /* 0x000fe20000300000 */
.L_x_1219:
[----:B---3--:R-:W-:Y:S05]  /*a820*/  @P2 BRA `(.L_x_1220) ;  /* 0x0000000000082947 */ /* 0x008fea0003800000 */
[----:B------:R-:W3:Y:S02]  /*a830*/  SYNCS.PHASECHK.TRANS64.TRYWAIT P2, [UR10+0x30850], R0 ;  /* 0x03085000ff0075a7 */ /* 0x000ee4000804014a */
[----:B---3--:R-:W-:Y:S05]  /*a840*/  @!P2 BRA `(.L_x_1221) ;  /* 0x000000b80014a947 */ /* 0x008fea0003800000 */
.L_x_1220:
[----:B------:R-:W-:Y:S01]  /*a850*/  UIADD3 UR6, UR38, 0x400, URZ ;  /* 0x0000040026067890 */ /* 0x000fe2000fffe03f */
[----:B------:R-:W-:Y:S01]  /*a860*/  WARPGROUP.ARRIVE ;  /* 0x00000000000079c5 */ /* 0x000fe20000000000 */
[----:B------:R-:W-:Y:S01]  /*a870*/  UMOV UR7, 0x40000040 ;  /* 0x4000004000077882 */ /* 0x000fe20000000000 */
[----:B01----:R-:W0:Y:S01]  /*a880*/  @P5 LDC R3, c[0x0][0x44c] ;  /* 0x00011300ff035b82 */ /* 0x003e220000000800 */
[----:B------:R-:W-:Y:S01]  /*a890*/  USHF.R.U32.HI UR6, URZ, 0x4, UR6 ;  /* 0x000000043f067899 */ /* 0x000fe20008011606 */
[----:B--2---:R-:W-:Y:S01]  /*a8a0*/  FMUL.FTZ R0, R154, UR5 ;  /* 0x000000059a007c20 */ /* 0x004fe20008410000 */
[----:B------:R-:W-:Y:S01]  /*a8b0*/  FMUL.FTZ R154, R162, UR5 ;  /* 0x00000005a29a7c20 */ /* 0x000fe20008410000 */
[----:B------:R-:W-:Y:S01]  /*a8c0*/  FMUL.FTZ R162, R179, UR5 ;  /* 0x00000005b3a27c20 */ /* 0x000fe20008410000 */
[----:B------:R-:W-:Y:S01]  /*a8d0*/  ULOP3.LUT UR6, UR6, 0x3fff, URZ, 0xc0, !UPT ;  /* 0x00003fff06067892 */ /* 0x000fe2000f8ec03f */
[----:B------:R-:W-:Y:S02]  /*a8e0*/  IMAD.SHL.U32 R179, R20, 0x40, RZ ;  /* 0x0000004014b37824 */ /* 0x000fe400078e00ff */
[----:B------:R-:W-:Y:S01]  /*a8f0*/  FMUL.FTZ R4, R155, UR5 ;  /* 0x000000059b047c20 */ /* 0x000fe20008410000 */
[----:B------:R-:W1:Y:S01]  /*a900*/  @P5 LDC R2, c[0x0][0x450] ;  /* 0x00011400ff025b82 */ /* 0x000e620000000800 */
[----:B------:R-:W-:Y:S01]  /*a910*/  ULOP3.LUT UR6, UR6, 0x2000000, URZ, 0xfc, !UPT ;  /* 0x0200000006067892 */ /* 0x000fe2000f8efc3f */
[----:B------:R-:W-:Y:S01]  /*a920*/  FMUL.FTZ R155, R163, UR5 ;  /* 0x00000005a39b7c20 */ /* 0x000fe20008410000 */
[----:B------:R-:W-:Y:S01]  /*a930*/  FMUL.FTZ R163, R178, UR5 ;  /* 0x00000005b2a37c20 */ /* 0x000fe20008410000 */
[----:B------:R-:W-:Y:S01]  /*a940*/  FMUL.FTZ R178, R181, UR5 ;  /* 0x00000005b5b27c20 */ /* 0x000fe20008410000 */
[----:B------:R-:W-:Y:S01]  /*a950*/  ULEA UR4, UR4, UR6, 0xb ;  /* 0x0000000604047291 */ /* 0x000fe2000f8e583f */
[----:B------:R-:W2:Y:S06]  /*a960*/  MUFU.TANH R0, R0 ;  /* 0x0000000000007308 */ /* 0x000eac0000002400 */
[----:B------:R-:W-:-:S02]  /*a970*/  UMOV UR6, UR4 ;  /* 0x0000000400067c82 */ /* 0x000fc40008000000 */
[----:B------:R-:W-:Y:S01]  /*a980*/  HGMMA.64x256x16.F32.BF16 R24, R196, gdesc[UR4].tnspB, R24, gsb0 ;  /* 0x43e00004c4187df0 */ /* 0x000fe20008001818 */
[----:B------:R-:W-:Y:S01]  /*a990*/  UIADD3 UR6, UR4, 0x80, URZ ;  /* 0x0000008004067890 */ /* 0x000fe2000fffe03f */
[----:B------:R-:W3:Y:S01]  /*a9a0*/  MUFU.TANH R4, R4 ;  /* 0x0000000400047308 */ /* 0x000ee20000002400 */
[----:B------:R-:W-:-:S07]  /*a9b0*/  UMOV UR7, 0x40000040 ;  /* 0x4000004000077882 */ /* 0x000fce0000000000 */
[----:B------:R-:W4:Y:S08]  /*a9c0*/  MUFU.TANH R154, R154 ;  /* 0x0000009a009a7308 */ /* 0x000f300000002400 */
[----:B------:R-:W0:Y:S08]  /*a9d0*/  MUFU.TANH R155, R155 ;  /* 0x0000009b009b7308 */ /* 0x000e300000002400 */
[----:B------:R-:W0:Y:S08]  /*a9e0*/  MUFU.TANH R163, R163 ;  /* 0x000000a300a37308 */ /* 0x000e300000002400 */
[----:B------:R-:W1:Y:S08]  /*a9f0*/  MUFU.TANH R162, R162 ;  /* 0x000000a200a27308 */ /* 0x000e700000002400 */
[----:B------:R-:W2:Y:S01]  /*aa00*/  MUFU.TANH R178, R178 ;  /* 0x000000b200b27308 */ /* 0x000ea20000002400 */
[----:B------:R-:W-:-:S02]  /*aa10*/  WARPGROUP.DEPBAR.LE gsb0, 0x0 ;  /* 0x00008000000079c5 */ /* 0x000fc40000010000 */
[----:B------:R-:W-:Y:S01]  /*aa20*/  WARPGROUP.ARRIVE ;  /* 0x00000000000079c5 */ /* 0x000fe20000000000 */
[----:B------:R-:W-:-:S04]  /*aa30*/  VIADD R196, R22, UR61 ;  /* 0x0000003d16c47c36 */ /* 0x000fc80008000000 */
[----:B0-----:R-:W-:Y:S01]  /*aa40*/  @P5 IMAD.HI.U32 R3, R196, R3, RZ ;  /* 0x00000003c4035227 */ /* 0x001fe200078e00ff */
[----:B------:R-:W-:Y:S01]  /*aa50*/  HGMMA.64x256x16.F32.BF16 R24, R192, gdesc[UR4].tnspB, R24, gsb0 ;  /* 0x43e00004c0187df0 */ /* 0x000fe20008001818 */
[----:B------:R-:W-:Y:S01]  /*aa60*/  UIADD3 UR6, UR4, 0x100, URZ ;  /* 0x0000010004067890 */ /* 0x000fe2000fffe03f */
[----:B------:R-:W-:Y:S02]  /*aa70*/  UMOV UR7, 0x40000040 ;  /* 0x4000004000077882 */ /* 0x000fe40000000000 */
[----:B-1----:R-:W-:Y:S01]  /*aa80*/  @P5 SHF.R.U32.HI R196, RZ, R2, R3 ;  /* 0x00000002ffc45219 */ /* 0x002fe20000011603 */
[----:B------:R-:W-:Y:S02]  /*aa90*/  WARPGROUP.DEPBAR.LE gsb0, 0x0 ;  /* 0x00008000000079c5 */ /* 0x000fe40000010000 */
[----:B------:R-:W-:Y:S01]  /*aaa0*/  WARPGROUP.ARRIVE ;  /* 0x00000000000079c5 */ /* 0x000fe20000000000 */
[----:B------:R-:W-:Y:S01]  /*aab0*/  FMUL.FTZ R192, R168, UR5 ;  /* 0x00000005a8c07c20 */ /* 0x000fe20008410000 */
[----:B------:R-:W-:Y:S01]  /*aac0*/  FMUL.FTZ R193, R169, UR5 ;  /* 0x00000005a9c17c20 */ /* 0x000fe20008410000 */
[----:B------:R-:W0:Y:S01]  /*aad0*/  SHFL.IDX PT, R168, R196, RZ, 0x1c1f ;  /* 0x001c1fffc4a87589 */ /* 0x000e2200000e0000 */
[----:B------:R-:W-:Y:S01]  /*aae0*/  FMUL.FTZ R194, R172, UR5 ;  /* 0x00000005acc27c20 */ /* 0x000fe20008410000 */
[----:B------:R-:W-:-:S15]  /*aaf0*/  FMUL.FTZ R195, R173, UR5 ;  /* 0x00000005adc37c20 */ /* 0x000fde0008410000 */
[----:B------:R-:W-:-:S01]  /*ab00*/  NOP ;  /* 0x0000000000007918 */ /* 0x000fc20000000000 */
[----:B------:R-:W-:Y:S01]  /*ab10*/  HGMMA.64x256x16.F32.BF16 R24, R188, gdesc[UR4].tnspB, R24, gsb0 ;  /* 0x43e00004bc187df0 */ /* 0x000fe20008001818 */
[----:B------:R-:W-:Y:S01]  /*ab20*/  UIADD3 UR6, UR4, 0x180, URZ ;  /* 0x0000018004067890 */ /* 0x000fe2000fffe03f */
[----:B------:R-:W1:Y:S01]  /*ab30*/  MUFU.TANH R192, R192 ;  /* 0x000000c000c07308 */ /* 0x000e620000002400 */
[----:B------:R-:W-:-:S07]  /*ab40*/  UMOV UR7, 0x40000040 ;  /* 0x4000004000077882 */ /* 0x000fce0000000000 */
[----:B------:R-:W0:Y:S08]  /*ab50*/  MUFU.TANH R193, R193 ;  /* 0x000000c100c17308 */ /* 0x000e300000002400 */
[----:B------:R-:W0:Y:S08]  /*ab60*/  MUFU.TANH R194, R194 ;  /* 0x000000c200c27308 */ /* 0x000e300000002400 */
[----:B------:R-:W0:Y:S01]  /*ab70*/  MUFU.TANH R195, R195 ;  /* 0x000000c300c37308 */ /* 0x000e220000002400 */
[----:B------:R-:W-:-:S02]  /*ab80*/  WARPGROUP.DEPBAR.LE gsb0, 0x0 ;  /* 0x00008000000079c5 */ /* 0x000fc40000010000 */
[----:B------:R-:W-:Y:S01]  /*ab90*/  WARPGROUP.ARRIVE ;  /* 0x00000000000079c5 */ /* 0x000fe20000000000 */
[----:B------:R-:W-:Y:S01]  /*aba0*/  FMUL.FTZ R191, R156, UR5 ;  /* 0x000000059cbf7c20 */ /* 0x000fe20008410000 */
[----:B------:R-:W-:Y:S01]  /*abb0*/  FMUL.FTZ R156, R166, UR5 ;  /* 0x00000005a69c7c20 */ /* 0x000fe20008410000 */
[----:B------:R-:W-:Y:S01]  /*abc0*/  IADD3 R166, -R179, 0x1, RZ ;  /* 0x00000001b3a67810 */ /* 0x000fe20007ffe1ff */
[----:B------:R-:W-:Y:S01]  /*abd0*/  FMUL.FTZ R189, R152, UR5 ;  /* 0x0000000598bd7c20 */ /* 0x000fe20008410000 */
[----:B------:R-:W-:Y:S01]  /*abe0*/  FMUL.FTZ R188, R153, UR5 ;  /* 0x0000000599bc7c20 */ /* 0x000fe20008410000 */
[----:B------:R-:W-:Y:S01]  /*abf0*/  HGMMA.64x256x16.F32.BF16 R24, R184, gdesc[UR4].tnspB, R24, gsb0 ;  /* 0x43e00004b8187df0 */ /* 0x000fe20008001818 */
[----:B------:R-:W-:Y:S01]  /*ac00*/  FMUL.FTZ R190, R157, UR5 ;  /* 0x000000059dbe7c20 */ /* 0x000fe20008410000 */
[----:B------:R-:W-:Y:S01]  /*ac10*/  FMUL.FTZ R152, R158, UR5 ;  /* 0x000000059e987c20 */ /* 0x000fe20008410000 */
[----:B------:R-:W-:Y:S01]  /*ac20*/  FMUL.FTZ R153, R159, UR5 ;  /* 0x000000059f997c20 */ /* 0x000fe20008410000 */
[----:B------:R-:W-:Y:S01]  /*ac30*/  FMUL.FTZ R157, R167, UR5 ;  /* 0x00000005a79d7c20 */ /* 0x000fe20008410000 */
[----:B------:R-:W-:Y:S01]  /*ac40*/  FMUL.FTZ R158, R170, UR5 ;  /* 0x00000005aa9e7c20 */ /* 0x000fe20008410000 */
[----:B------:R-:W-:Y:S01]  /*ac50*/  FMUL.FTZ R159, R171, UR5 ;  /* 0x00000005ab9f7c20 */ /* 0x000fe20008410000 */
[----:B------:R-:W-:Y:S01]  /*ac60*/  IMAD R3, R17, -0x2, R166 ;  /* 0xfffffffe11037824 */ /* 0x000fe200078e02a6 */
        /* <DEDUP_REMOVED lines=10> */
[----:B------:R-:W-:-:S02]  /*ad10*/  WARPGROUP.DEPBAR.LE gsb0, 0x0 ;  /* 0x00008000000079c5 */ /* 0x000fc40000010000 */
[----:B------:R-:W-:Y:S01]  /*ad20*/  FMUL.FTZ R185, R161, UR5 ;  /* 0x00000005a1b97c20 */ /* 0x000fe20008410000 */
[----:B------:R-:W-:Y:S01]  /*ad30*/  FMUL.FTZ R161, R175, UR5 ;  /* 0x00000005afa17c20 */ /* 0x000fe20008410000 */
[----:B------:R-:W-:Y:S01]  /*ad40*/  FMUL.FTZ R175, R176, UR5 ;  /* 0x00000005b0af7c20 */ /* 0x000fe20008410000 */
[----:B------:R-:W-:Y:S01]  /*ad50*/  FMUL.FTZ R176, R177, UR5 ;  /* 0x00000005b1b07c20 */ /* 0x000fe20008410000 */
[----:B------:R-:W-:Y:S01]  /*ad60*/  FMUL.FTZ R177, R180, UR5 ;  /* 0x00000005b4b17c20 */ /* 0x000fe20008410000 */
[----:B------:R-:W-:Y:S01]  /*ad70*/  FMUL.FTZ R186, R164, UR5 ;  /* 0x00000005a4ba7c20 */ /* 0x000fe20008410000 */
[----:B------:R-:W5:Y:S01]  /*ad80*/  LDC R180, c[0x0][0x2f0] ;  /* 0x0000bc00ffb47b82 */ /* 0x000f620000000800 */
[----:B------:R-:W-:Y:S02]  /*ad90*/  IMAD.U32 R164, RZ, RZ, UR37 ;  /* 0x00000025ffa47e24 */ /* 0x000fe4000f8e00ff */
[----:B------:R-:W-:Y:S01]  /*ada0*/  FMUL.FTZ R184, R160, UR5 ;  /* 0x00000005a0b87c20 */ /* 0x000fe20008410000 */
[----:B------:R-:W-:Y:S01]  /*adb0*/  FMUL.FTZ R187, R165, UR5 ;  /* 0x00000005a5bb7c20 */ /* 0x000fe20008410000 */
[----:B------:R-:W-:Y:S01]  /*adc0*/  FMUL.FTZ R160, R174, UR5 ;  /* 0x00000005aea07c20 */ /* 0x000fe20008410000 */
[----:B------:R-:W-:Y:S01]  /*add0*/  FMUL.FTZ R165, R183, UR5 ;  /* 0x00000005b7a57c20 */ /* 0x000fe20008410000 */
[----:B------:R-:W-:Y:S01]  /*ade0*/  @!P1 LEA R2, R164, UR38, 0x3 ;  /* 0x00000026a4029c11 */ /* 0x000fe2000f8e18ff */
[----:B------:R-:W-:Y:S01]  /*adf0*/  FMUL.FTZ R164, R182, UR5 ;  /* 0x00000005b6a47c20 */ /* 0x000fe20008410000 */
[----:B------:R-:W0:Y:S03]  /*ae00*/  MUFU.TANH R184, R184 ;  /* 0x000000b800b87308 */ /* 0x000e260000002400 */
[----:B------:R-:W-:-:S05]  /*ae10*/  @!P1 VIADD R2, R2, 0x30840 ;  /* 0x0003084002029836 */ /* 0x000fca0000000000 */
[----:B------:R-:W0:Y:S01]  /*ae20*/  MUFU.TANH R185, R185 ;  /* 0x000000b900b97308 */ /* 0x000e220000002400 */
[----:B------:R-:W-:-:S04]  /*ae30*/  @!P1 PRMT R2, RZ, 0x654, R2 ;  /* 0x00000654ff029816 */ /* 0x000fc80000000002 */
[----:B------:R0:W-:Y:S03]  /*ae40*/  @!P1 SYNCS.ARRIVE.TRANS64.RED.A1T0 RZ, [R2+URZ], RZ ;  /* 0x000000ff02ff99a7 */ /* 0x0001e6000810043f */
[----:B------:R-:W0:Y:S01]  /*ae50*/  MUFU.TANH R186, R186 ;  /* 0x000000ba00ba7308 */ /* 0x000e220000002400 */
[----:B-----5:R-:W-:-:S04]  /*ae60*/  IMAD R3, R180, UR60, R3 ;  /* 0x0000003cb4037c24 */ /* 0x020fc8000f8e0203 */
[----:B------:R-:W-:-:S03]  /*ae70*/  VIADD R3, R3, -UR50 ;  /* 0x8000003203037c36 */ /* 0x000fc60008000000 */
[----:B------:R-:W1:Y:S01]  /*ae80*/  MUFU.TANH R187, R187 ;  /* 0x000000bb00bb7308 */ /* 0x000e620000002400 */
[C---:B------:R-:W-:Y:S02]  /*ae90*/  VIADD R183, R3.reuse, UR55 ;  /* 0x0000003703b77c36 */ /* 0x040fe40008000000 */
[----:B------:R-:W-:Y:S02]  /*aea0*/  VIADD R197, R3, UR54 ;  /* 0x0000003603c57c36 */ /* 0x000fe40008000000 */
[--C-:B0-----:R-:W-:Y:S02]  /*aeb0*/  IMAD.IADD R181, R183, 0x1, R168.reuse ;  /* 0x00000001b7b57824 */ /* 0x101fe400078e02a8 */
[----:B------:R-:W-:Y:S01]  /*aec0*/  IMAD.IADD R182, R197, 0x1, R168 ;  /* 0x00000001c5b67824 */ /* 0x000fe200078e02a8 */
[----:B------:R-:W0:Y:S08]  /*aed0*/  MUFU.TANH R160, R160 ;  /* 0x000000a000a07308 */ /* 0x000e300000002400 */
[----:B------:R-:W0:Y:S08]  /*aee0*/  MUFU.TANH R161, R161 ;  /* 0x000000a100a17308 */ /* 0x000e300000002400 */
[----:B------:R-:W0:Y:S08]  /*aef0*/  MUFU.TANH R175, R175 ;  /* 0x000000af00af7308 */ /* 0x000e300000002400 */
[----:B------:R-:W0:Y:S08]  /*af00*/  MUFU.TANH R176, R176 ;  /* 0x000000b000b07308 */ /* 0x000e300000002400 */
[----:B------:R-:W0:Y:S08]  /*af10*/  MUFU.TANH R177, R177 ;  /* 0x000000b100b17308 */ /* 0x000e300000002400 */
[----:B------:R-:W0:Y:S08]  /*af20*/  MUFU.TANH R164, R164 ;  /* 0x000000a400a47308 */ /* 0x000e300000002400 */
[----:B------:R-:W0:Y:S01]  /*af30*/  MUFU.TANH R165, R165 ;  /* 0x000000a500a57308 */ /* 0x000e220000002400 */
[----:B-1234-:R-:W-:Y:S05]  /*af40*/  @!P6 BRA `(.L_x_1222) ;  /* 0x00000000005ce947 */ /* 0x01efea0003800000 */
[----:B------:R-:W-:Y:S01]  /*af50*/  IMAD R2, R180, UR60, R168 ;  /* 0x0000003cb4027c24 */ /* 0x000fe2000f8e02a8 */
[----:B------:R-:W-:Y:S03]  /*af60*/  BSSY B0, `(.L_x_1223) ;  /* 0x0000011000007945 */ /* 0x000fe60003800000 */
[----:B------:R-:W-:-:S05]  /*af70*/  VIADD R166, R2, -UR50 ;  /* 0x8000003202a67c36 */ /* 0x000fca0008000000 */
[----:B------:R-:W-:-:S13]  /*af80*/  ISETP.GT.AND P2, PT, R166, -0x1, PT ;  /* 0xffffffffa600780c */ /* 0x000fda0003f44270 */
[----:B------:R-:W-:Y:S05]  /*af90*/  @P2 BRA `(.L_x_1224) ;  /* 0x0000000000202947 */ /* 0x000fea0003800000 */
[----:B------:R-:W-:Y:S01]  /*afa0*/  IMAD.U32 R168, RZ, RZ, UR39 ;  /* 0x00000027ffa87e24 */ /* 0x000fe2000f8e00ff */
[----:B------:R-:W-:-:S04]  /*afb0*/  LOP3.LUT R167, RZ, R166, RZ, 0x33, !PT ;  /* 0x000000a6ffa77212 */ /* 0x000fc800078e33ff */
[----:B------:R-:W-:-:S13]  /*afc0*/  ISETP.NE.AND P2, PT, R168, 0x1, PT ;  /* 0x00000001a800780c */ /* 0x000fda0003f45270 */
[----:B------:R-:W1:Y:S02]  /*afd0*/  @P2 LDC.64 R2, c[0x0][0x9e8] ;  /* 0x00027a00ff022b82 */ /* 0x000e640000000a00 */
[----:B-1----:R-:W-:-:S05]  /*afe0*/  @P2 IMAD.HI.U32 R2, R167, R2, RZ ;  /* 0x00000002a7022227 */ /* 0x002fca00078e00ff */
[----:B------:R-:W-:-:S04]  /*aff0*/  @P2 SHF.R.U32.HI R167, RZ, R3, R2 ;  /* 0x00000003ffa72219 */ /* 0x000fc80000011602 */
[----:B------:R-:W-:Y:S01]  /*b000*/  LOP3.LUT R166, RZ, R167, RZ, 0x33, !PT ;  /* 0x000000a7ffa67212 */ /* 0x000fe200078e33ff */
[----:B------:R-:W-:Y:S06]  /*b010*/  BRA `(.L_x_1225) ;  /* 0x0000000000147947 */ /* 0x000fec0003800000 */
.L_x_1224:
[----:B------:R-:W-:-:S05]  /*b020*/  IMAD.U32 R168, RZ, RZ, UR39 ;  /* 0x00000027ffa87e24 */ /* 0x000fca000f8e00ff */
[----:B------:R-:W-:-:S13]  /*b030*/  ISETP.NE.AND P2, PT, R168, 0x1, PT ;  /* 0x00000001a800780c */ /* 0x000fda0003f45270 */
[----:B------:R-:W1:Y:S02]  /*b040*/  @P2 LDC.64 R2, c[0x0][0x9e8] ;  /* 0x00027a00ff022b82 */ /* 0x000e640000000a00 */
[----:B-1----:R-:W-:-:S05]  /*b050*/  @P2 IMAD.HI.U32 R2, R166, R2, RZ ;  /* 0x00000002a6022227 */ /* 0x002fca00078e00ff */
[----:B------:R-:W-:-:S07]  /*b060*/  @P2 SHF.R.U32.HI R166, RZ, R3, R2 ;  /* 0x00000003ffa62219 */ /* 0x000fce0000011602 */
.L_x_1225:
[----:B------:R-:W-:Y:S05]  /*b070*/  BSYNC B0 ;  /* 0x0000000000007941 */ /* 0x000fea0003800000 */
.L_x_1223:
[----:B------:R-:W-:-:S04]  /*b080*/  IMAD R166, R166, R168, -R179 ;  /* 0x000000a8a6a67224 */ /* 0x000fc800078e0ab3 */
[----:B------:R-:W-:-:S05]  /*b090*/  IMAD R166, R17, -0x2, R166 ;  /* 0xfffffffe11a67824 */ /* 0x000fca00078e02a6 */
[----:B------:R-:W-:Y:S02]  /*b0a0*/  VIADDMNMX R181, R166, R168, R181, PT ;  /* 0x000000a8a6b57246 */ /* 0x000fe400038001b5 */
[----:B------:R-:W-:-:S07]  /*b0b0*/  VIMNMX R182, R182, R166, !PT ;  /* 0x000000a6b6b67248 */ /* 0x000fce0007fe0100 */
.L_x_1222:
[----:B------:R-:W-:Y:S01]  /*b0c0*/  ISETP.GT.AND P2, PT, R20, -0x1, PT ;  /* 0xffffffff1400780c */ /* 0x000fe20003f44270 */
[----:B------:R-:W1:Y:S03]  /*b0d0*/  SHFL.IDX PT, R196, R196, 0x1, 0x1c1f ;  /* 0x003c1f00c4c47f89 */ /* 0x000e6600000e0000 */
[C---:B------:R-:W-:Y:S02]  /*b0e0*/  ISETP.GT.AND P4, PT, R182.reuse, RZ, P2 ;  /* 0x000000ffb600720c */ /* 0x040fe40001784270 */
[----:B------:R-:W-:Y:S02]  /*b0f0*/  ISETP.GT.AND P3, PT, R182, 0x1, P2 ;  /* 0x00000001b600780c */ /* 0x000fe40001764270 */
[C---:B------:R-:W-:Y:S02]  /*b100*/  ISETP.LT.OR P4, PT, R181.reuse, 0x1, P4 ;  /* 0x00000001b500780c */ /* 0x040fe40002781670 */
[----:B------:R-:W-:-:S02]  /*b110*/  ISETP.LT.OR P3, PT, R181, 0x2, P3 ;  /* 0x00000002b500780c */ /* 0x000fc40001f61670 */
[----:B------:R-:W-:Y:S02]  /*b120*/  FSEL R172, R189, -INF , !P4 ;  /* 0xff800000bdac7808 */ /* 0x000fe40006000000 */
[----:B------:R-:W-:Y:S02]  /*b130*/  FSEL R188, R188, -INF , !P3 ;  /* 0xff800000bcbc7808 */ /* 0x000fe40005800000 */
[C---:B------:R-:W-:Y:S02]  /*b140*/  ISETP.GT.AND P4, PT, R182.reuse, 0x8, P2 ;  /* 0x00000008b600780c */ /* 0x040fe40001784270 */
        /* <DEDUP_REMOVED lines=33> */
[----:B0-----:R-:W-:Y:S02]  /*b360*/  FSEL R175, R175, -INF , !P4 ;  /* 0xff800000afaf7808 */ /* 0x001fe40006000000 */
[----:B------:R-:W-:Y:S02]  /*b370*/  FSEL R176, R176, -INF , !P3 ;  /* 0xff800000b0b07808 */ /* 0x000fe40005800000 */
[C---:B------:R-:W-:Y:S02]  /*b380*/  ISETP.GT.AND P4, PT, R182.reuse, 0x38, P2 ;  /* 0x00000038b600780c */ /* 0x040fe40001784270 */
[----:B------:R-:W-:Y:S01]  /*b390*/  ISETP.GT.AND P3, PT, R182, 0x39, P2 ;  /* 0x00000039b600780c */ /* 0x000fe20001764270 */
[--C-:B-1----:R-:W-:Y:S01]  /*b3a0*/  IMAD.IADD R182, R197, 0x1, R196.reuse ;  /* 0x00000001c5b67824 */ /* 0x102fe200078e02c4 */
[C---:B------:R-:W-:Y:S02]  /*b3b0*/  ISETP.LT.OR P4, PT, R181.reuse, 0x39, P4 ;  /* 0x00000039b500780c */ /* 0x040fe40002781670 */
[----:B------:R-:W-:Y:S01]  /*b3c0*/  ISETP.LT.OR P3, PT, R181, 0x3a, P3 ;  /* 0x0000003ab500780c */ /* 0x000fe20001f61670 */
[----:B------:R-:W-:Y:S01]  /*b3d0*/  IMAD.IADD R181, R183, 0x1, R196 ;  /* 0x00000001b7b57824 */ /* 0x000fe200078e02c4 */
[----:B------:R-:W-:-:S02]  /*b3e0*/  FSEL R177, R177, -INF , !P4 ;  /* 0xff800000b1b17808 */ /* 0x000fc40006000000 */
[----:B------:R-:W-:Y:S01]  /*b3f0*/  FSEL R178, R178, -INF , !P3 ;  /* 0xff800000b2b27808 */ /* 0x000fe20005800000 */
[----:B------:R-:W-:Y:S08]  /*b400*/  @!P6 BRA `(.L_x_1226) ;  /* 0x00000000005ce947 */ /* 0x000ff00003800000 */
        /* <DEDUP_REMOVED lines=13> */
.L_x_1228:
[----:B------:R-:W-:-:S05]  /*b4e0*/  IMAD.U32 R184, RZ, RZ, UR39 ;  /* 0x00000027ffb87e24 */ /* 0x000fca000f8e00ff */
[----:B------:R-:W-:-:S13]  /*b4f0*/  ISETP.NE.AND P3, PT, R184, 0x1, PT ;  /* 0x00000001b800780c */ /* 0x000fda0003f65270 */
[----:B------:R-:W0:Y:S02]  /*b500*/  @P3 LDC.64 R2, c[0x0][0x9e8] ;  /* 0x00027a00ff023b82 */ /* 0x000e240000000a00 */
[----:B0-----:R-:W-:-:S05]  /*b510*/  @P3 IMAD.HI.U32 R2, R180, R2, RZ ;  /* 0x00000002b4023227 */ /* 0x001fca00078e00ff */
[----:B------:R-:W-:-:S07]  /*b520*/  @P3 SHF.R.U32.HI R180, RZ, R3, R2 ;  /* 0x00000003ffb43219 */ /* 0x000fce0000011602 */
.L_x_1229:
[----:B------:R-:W-:Y:S05]  /*b530*/  BSYNC B0 ;  /* 0x0000000000007941 */ /* 0x000fea0003800000 */
.L_x_1227:
[----:B------:R-:W-:-:S04]  /*b540*/  IMAD R180, R180, R184, -R179 ;  /* 0x000000b8b4b47224 */ /* 0x000fc800078e0ab3 */
[----:B------:R-:W-:-:S05]  /*b550*/  IMAD R180, R17, -0x2, R180 ;  /* 0xfffffffe11b47824 */ /* 0x000fca00078e02b4 */
[----:B------:R-:W-:Y:S02]  /*b560*/  VIADDMNMX R181, R180, R184, R181, PT ;  /* 0x000000b8b4b57246 */ /* 0x000fe400038001b5 */
[----:B------:R-:W-:-:S07]  /*b570*/  VIMNMX R182, R182, R180, !PT ;  /* 0x000000b4b6b67248 */ /* 0x000fce0007fe0100 */
.L_x_1226:
[----:B------:R-:W-:Y:S01]  /*b580*/  FMNMX.FTZ R3, R172, R21, !PT ;  /* 0x00000015ac037209 */ /* 0x000fe20007810000 */
[----:B------:R-:W-:Y:S01]  /*b590*/  UMOV UR6, UR51 ;  /* 0x0000003300067c82 */ /* 0x000fe20008000000 */
[----:B------:R-:W-:Y:S01]  /*b5a0*/  ISETP.GT.AND P4, PT, R182, 0x1, P2 ;  /* 0x00000001b600780c */ /* 0x000fe20001784270 */
[----:B------:R-:W-:Y:S01]  /*b5b0*/  UMOV UR7, UR36 ;  /* 0x0000002400077c82 */ /* 0x000fe20008000000 */
[----:B------:R-:W-:Y:S02]  /*b5c0*/  FMNMX.FTZ R2, R188, R3, !PT ;  /* 0x00000003bc027209 */ /* 0x000fe40007810000 */
[----:B------:R-:W-:Y:S02]  /*b5d0*/  ISETP.LT.OR P4, PT, R181, 0x2, P4 ;  /* 0x00000002b500780c */ /* 0x000fe40002781670 */
[----:B------:R-:W-:Y:S02]  /*b5e0*/  FMNMX.FTZ R3, R191, R2, !PT ;  /* 0x00000002bf037209 */ /* 0x000fe40007810000 */
[----:B------:R-:W-:-:S02]  /*b5f0*/  ISETP.GT.AND P3, PT, R182, 0x8, P2 ;  /* 0x00000008b600780c */ /* 0x000fc40001764270 */
[----:B------:R-:W-:Y:S02]  /*b600*/  FMNMX.FTZ R3, R190, R3, !PT ;  /* 0x00000003be037209 */ /* 0x000fe40007810000 */
[----:B------:R-:W-:Y:S02]  /*b610*/  ISETP.LT.OR P3, PT, R181, 0x9, P3 ;  /* 0x00000009b500780c */ /* 0x000fe40001f61670 */
[----:B------:R-:W-:Y:S02]  /*b620*/  FMNMX.FTZ R2, R166, R3, !PT ;  /* 0x00000003a6027209 */ /* 0x000fe40007810000 */
[----:B------:R-:W-:Y:S02]  /*b630*/  FSEL R152, R152, -INF , !P3 ;  /* 0xff80000098987808 */ /* 0x000fe40005800000 */
        /* <DEDUP_REMOVED lines=19> */
[----:B------:R-:W-:-:S02]  /*b770*/  FSEL R2, R4, -INF , !P4 ;  /* 0xff80000004027808 */ /* 0x000fc40006000000 */
[----:B------:R-:W-:Y:S02]  /*b780*/  FMNMX.FTZ R3, R178, R3, !PT ;  /* 0x00000003b2037209 */ /* 0x000fe40007810000 */
[C---:B------:R-:W-:Y:S02]  /*b790*/  ISETP.GT.AND P4, PT, R182.reuse, 0x9, P2 ;  /* 0x00000009b600780c */ /* 0x040fe40001784270 */
[----:B------:R-:W-:Y:S01]  /*b7a0*/  ISETP.GT.AND P3, PT, R182, 0x21, P2 ;  /* 0x00000021b600780c */ /* 0x000fe20001764270 */
[----:B------:R-:W0:Y:S01]  /*b7b0*/  SHFL.BFLY PT, R180, R3, 0x2, 0x1f ;  /* 0x0c401f0003b47f89 */ /* 0x000e2200000e0000 */
[C---:B------:R-:W-:Y:S02]  /*b7c0*/  ISETP.LT.OR P4, PT, R181.reuse, 0xa, P4 ;  /* 0x0000000ab500780c */ /* 0x040fe40002781670 */
[----:B------:R-:W-:Y:S02]  /*b7d0*/  ISETP.LT.OR P3, PT, R181, 0x22, P3 ;  /* 0x00000022b500780c */ /* 0x000fe40001f61670 */
[----:B------:R-:W-:-:S02]  /*b7e0*/  FSEL R153, R153, -INF , !P4 ;  /* 0xff80000099997808 */ /* 0x000fc40006000000 */
[C---:B------:R-:W-:Y:S02]  /*b7f0*/  ISETP.GT.AND P4, PT, R182.reuse, 0x11, P2 ;  /* 0x00000011b600780c */ /* 0x040fe40001784270 */
[----:B------:R-:W-:Y:S02]  /*b800*/  FSEL R159, R159, -INF , !P3 ;  /* 0xff8000009f9f7808 */ /* 0x000fe40005800000 */
[----:B------:R-:W-:Y:S02]  /*b810*/  ISETP.LT.OR P4, PT, R181, 0x12, P4 ;  /* 0x00000012b500780c */ /* 0x000fe40002781670 */
[C---:B------:R-:W-:Y:S02]  /*b820*/  ISETP.GT.AND P3, PT, R182.reuse, 0x29, P2 ;  /* 0x00000029b600780c */ /* 0x040fe40001764270 */
[----:B------:R-:W-:Y:S02]  /*b830*/  FSEL R155, R155, -INF , !P4 ;  /* 0xff8000009b9b7808 */ /* 0x000fe40006000000 */
[----:B------:R-:W-:-:S02]  /*b840*/  ISETP.GT.AND P4, PT, R182, RZ, P2 ;  /* 0x000000ffb600720c */ /* 0x000fc40001784270 */
[C---:B------:R-:W-:Y:S02]  /*b850*/  ISETP.LT.OR P3, PT, R181.reuse, 0x2a, P3 ;  /* 0x0000002ab500780c */ /* 0x040fe40001f61670 */
[----:B------:R-:W-:Y:S02]  /*b860*/  ISETP.LT.OR P4, PT, R181, 0x1, P4 ;  /* 0x00000001b500780c */ /* 0x000fe40002781670 */
[----:B------:R-:W-:Y:S02]  /*b870*/  FSEL R161, R161, -INF , !P3 ;  /* 0xff800000a1a17808 */ /* 0x000fe40005800000 */
[----:B0-----:R-:W-:Y:S02]  /*b880*/  FMNMX.FTZ R4, R3, R180, !PT ;  /* 0x000000b403047209 */ /* 0x001fe40007810000 */
[----:B------:R-:W-:Y:S02]  /*b890*/  FSEL R180, R0, -INF , !P4 ;  /* 0xff80000000b47808 */ /* 0x000fe40006000000 */
[----:B------:R-:W-:Y:S01]  /*b8a0*/  ISETP.GT.AND P4, PT, R182, 0x20, P2 ;  /* 0x00000020b600780c */ /* 0x000fe20001784270 */
[----:B------:R-:W0:Y:S01]  /*b8b0*/  SHFL.BFLY PT, R179, R4, 0x1, 0x1f ;  /* 0x0c201f0004b37f89 */ /* 0x000e2200000e0000 */
[----:B------:R-:W-:-:S02]  /*b8c0*/  FMNMX.FTZ R3, R180, R207, !PT ;  /* 0x000000cfb4037209 */ /* 0x000fc40007810000 */
[----:B------:R-:W-:Y:S02]  /*b8d0*/  ISETP.LT.OR P4, PT, R181, 0x21, P4 ;  /* 0x00000021b500780c */ /* 0x000fe40002781670 */
[----:B------:R-:W-:Y:S02]  /*b8e0*/  FMNMX.FTZ R3, R2, R3, !PT ;  /* 0x0000000302037209 */ /* 0x000fe40007810000 */
[----:B------:R-:W-:Y:S02]  /*b8f0*/  FSEL R158, R158, -INF , !P4 ;  /* 0xff8000009e9e7808 */ /* 0x000fe40006000000 */
[----:B------:R-:W-:Y:S02]  /*b900*/  FMNMX.FTZ R0, R152, R3, !PT ;  /* 0x0000000398007209 */ /* 0x000fe40007810000 */
[----:B------:R-:W-:Y:S02]  /*b910*/  ISETP.GT.AND P4, PT, R182, 0x28, P2 ;  /* 0x00000028b600780c */ /* 0x000fe40001784270 */
[----:B------:R-:W-:-:S02]  /*b920*/  FMNMX.FTZ R3, R153, R0, !PT ;  /* 0x0000000099037209 */ /* 0x000fc40007810000 */
[----:B------:R-:W-:Y:S02]  /*b930*/  ISETP.LT.OR P4, PT, R181, 0x29, P4 ;  /* 0x00000029b500780c */ /* 0x000fe40002781670 */
[----:B------:R-:W-:Y:S02]  /*b940*/  FMNMX.FTZ R0, R154, R3, !PT ;  /* 0x000000039a007209 */ /* 0x000fe40007810000 */
[----:B------:R-:W-:Y:S02]  /*b950*/  FSEL R160, R160, -INF , !P4 ;  /* 0xff800000a0a07808 */ /* 0x000fe40006000000 */
[----:B------:R-:W-:Y:S02]  /*b960*/  ISETP.GT.AND P3, PT, R182, 0x30, P2 ;  /* 0x00000030b600780c */ /* 0x000fe40001764270 */
[----:B------:R-:W-:Y:S02]  /*b970*/  R2UR UR4, R23 ;  /* 0x00000000170472ca */ /* 0x000fe400000e0000 */
[----:B0-----:R-:W-:-:S02]  /*b980*/  FMNMX.FTZ R4, R4, R179, !PT ;  /* 0x000000b304047209 */ /* 0x001fc40007810000 */
[----:B------:R-:W-:Y:S02]  /*b990*/  FMNMX.FTZ R179, R155, R0, !PT ;  /* 0x000000009bb37209 */ /* 0x000fe40007810000 */
[C---:B------:R-:W-:Y:S01]  /*b9a0*/  FSETP.NEU.FTZ.AND P4, PT, R4.reuse, -INF , PT ;  /* 0xff8000000400780b */ /* 0x040fe20003f9d000 */
[----:B------:R-:W-:Y:S01]  /*b9b0*/  FMUL.FTZ R3, R4, UR6 ;  /* 0x0000000604037c20 */ /* 0x000fe20008410000 */
[----:B------:R-:W-:Y:S02]  /*b9c0*/  FMNMX.FTZ R0, R156, R179, !PT ;  /* 0x000000b39c007209 */ /* 0x000fe40007810000 */
[----:B------:R-:W-:Y:S02]  /*b9d0*/  ISETP.LT.OR P3, PT, R181, 0x31, P3 ;  /* 0x00000031b500780c */ /* 0x000fe40001f61670 */
[----:B------:R-:W-:Y:S02]  /*b9e0*/  FSEL R3, R3, RZ, P4 ;  /* 0x000000ff03037208 */ /* 0x000fe40002000000 */
[----:B------:R-:W-:-:S03]  /*b9f0*/  FMNMX.FTZ R179, R157, R0, !PT ;  /* 0x000000009db37209 */ /* 0x000fc60007810000 */
[--C-:B------:R-:W-:Y:S01]  /*ba00*/  FFMA.FTZ R183, R172, UR6, -R3.reuse ;  /* 0x00000006acb77c23 */ /* 0x100fe20008010803 */
[----:B------:R-:W-:Y:S01]  /*ba10*/  FMNMX.FTZ R0, R158, R179, !PT ;  /* 0x000000b39e007209 */ /* 0x000fe20007810000 */
[--C-:B------:R-:W-:Y:S01]  /*ba20*/  FFMA.FTZ R190, R190, UR6, -R3.reuse ;  /* 0x00000006bebe7c23 */ /* 0x100fe20008010803 */
[----:B------:R-:W-:Y:S01]  /*ba30*/  FSEL R172, R163, -INF , !P3 ;  /* 0xff800000a3ac7808 */ /* 0x000fe20005800000 */
[--C-:B------:R-:W-:Y:S01]  /*ba40*/  FFMA.FTZ R196, R188, UR6, -R3.reuse ;  /* 0x00000006bcc47c23 */ /* 0x100fe20008010803 */
[----:B------:R-:W-:Y:S01]  /*ba50*/  ISETP.GT.AND P3, PT, R182, 0x31, P2 ;  /* 0x00000031b600780c */ /* 0x000fe20001764270 */
[--C-:B------:R-:W-:Y:S01]  /*ba60*/  FFMA.FTZ R184, R175, UR6, -R3.reuse ;  /* 0x00000006afb87c23 */ /* 0x100fe20008010803 */
[----:B------:R-:W-:Y:S01]  /*ba70*/  FMNMX.FTZ R179, R159, R0, !PT ;  /* 0x000000009fb37209 */ /* 0x000fe20007810000 */
[--C-:B------:R-:W-:Y:S01]  /*ba80*/  FFMA.FTZ R198, R191, UR6, -R3.reuse ;  /* 0x00000006bfc67c23 */ /* 0x100fe20008010803 */
[----:B------:R-:W-:Y:S01]  /*ba90*/  ISETP.LT.OR P3, PT, R181, 0x32, P3 ;  /* 0x00000032b500780c */ /* 0x000fe20001f61670 */
        /* <DEDUP_REMOVED lines=9> */
[----:B------:R-:W-:Y:S01]  /*bb30*/  ISETP.GT.AND P2, PT, R182, 0x39, P2 ;  /* 0x00000039b600780c */ /* 0x000fe20001744270 */
[--C-:B------:R-:W-:Y:S01]  /*bb40*/  FFMA.FTZ R171, R171, UR6, -R3.reuse ;  /* 0x00000006abab7c23 */ /* 0x100fe20008010803 */
[----:B------:R-:W-:Y:S01]  /*bb50*/  ISETP.LT.OR P3, PT, R181, 0x39, P3 ;  /* 0x00000039b500780c */ /* 0x000fe20001f61670 */
[--C-:B------:R-:W-:Y:S01]  /*bb60*/  FFMA.FTZ R175, R176, UR6, -R3.reuse ;  /* 0x00000006b0af7c23 */ /* 0x100fe20008010803 */
[----:B------:R-:W-:Y:S01]  /*bb70*/  FMNMX.FTZ R179, R172, R179, !PT ;  /* 0x000000b3acb37209 */ /* 0x000fe20007810000 */
[--C-:B------:R-:W-:Y:S01]  /*bb80*/  FFMA.FTZ R186, R177, UR6, -R3.reuse ;  /* 0x00000006b1ba7c23 */ /* 0x100fe20008010803 */
[----:B------:R-:W-:Y:S01]  /*bb90*/  ISETP.LT.OR P2, PT, R181, 0x3a, P2 ;  /* 0x0000003ab500780c */ /* 0x000fe20001741670 */
[----:B------:R-:W-:Y:S01]  /*bba0*/  FFMA.FTZ R178, R178, UR6, -R3 ;  /* 0x00000006b2b27c23 */ /* 0x000fe20008010803 */
[----:B------:R-:W-:Y:S01]  /*bbb0*/  FSEL R164, R164, -INF , !P3 ;  /* 0xff800000a4a47808 */ /* 0x000fe20005800000 */
[----:B------:R-:W-:Y:S01]  /*bbc0*/  MUFU.EX2 R163, R183 ;  /* 0x000000b700a37308 */ /* 0x000fe20000000800 */
[----:B------:R-:W-:-:S02]  /*bbd0*/  FMNMX.FTZ R181, R162, R179, !PT ;  /* 0x000000b3a2b57209 */ /* 0x000fc40007810000 */
[----:B------:R-:W-:Y:S02]  /*bbe0*/  FSEL R179, R165, -INF , !P2 ;  /* 0xff800000a5b37808 */ /* 0x000fe40005000000 */
[----:B------:R-:W-:Y:S02]  /*bbf0*/  FMNMX.FTZ R0, R164, R181, !PT ;  /* 0x000000b5a4007209 */ /* 0x000fe40007810000 */
[----:B------:R-:W-:Y:S01]  /*bc00*/  FSEL R166, R4, RZ, P4 ;  /* 0x000000ff04a67208 */ /* 0x000fe20002000000 */
[----:B------:R0:W-:Y:S01]  /*bc10*/  MUFU.EX2 R165, R190 ;  /* 0x000000be00a57308 */ /* 0x0001e20000000800 */
[----:B------:R-:W-:-:S03]  /*bc20*/  FMNMX.FTZ R0, R179, R0, !PT ;  /* 0x00000000b3007209 */ /* 0x000fc60007810000 */
[----:B------:R-:W-:Y:S02]  /*bc30*/  FADD.FTZ R166, -R166, R21 ;  /* 0x00000015a6a67221 */ /* 0x000fe40000010100 */
[----:B------:R-:W1:Y:S02]  /*bc40*/  SHFL.BFLY PT, R181, R0, 0x2, 0x1f ;  /* 0x0c401f0000b57f89 */ /* 0x000e6400000e0000 */
[----:B------:R-:W-:Y:S01]  /*bc50*/  MUFU.EX2 R196, R196 ;  /* 0x000000c400c47308 */ /* 0x000fe20000000800 */
[--C-:B0-----:R-:W-:Y:S01]  /*bc60*/  FFMA.FTZ R190, R173, UR6, -R3.reuse ;  /* 0x00000006adbe7c23 */ /* 0x101fe20008010803 */
[----:B------:R-:W-:-:S06]  /*bc70*/  FFMA.FTZ R173, R174, UR6, -R3 ;  /* 0x00000006aead7c23 */ /* 0x000fcc0008010803 */
[----:B------:R-:W-:Y:S08]  /*bc80*/  MUFU.EX2 R198, R198 ;  /* 0x000000c600c67308 */ /* 0x000ff00000000800 */
[----:B------:R-:W-:Y:S01]  /*bc90*/  MUFU.EX2 R192, R192 ;  /* 0x000000c000c07308 */ /* 0x000fe20000000800 */
[----:B-1----:R-:W-:-:S07]  /*bca0*/  FMNMX.FTZ R181, R0, R181, !PT ;  /* 0x000000b500b57209 */ /* 0x002fce0007810000 */
[----:B------:R-:W-:Y:S01]  /*bcb0*/  MUFU.EX2 R167, R167 ;  /* 0x000000a700a77308 */ /* 0x000fe20000000800 */
[----:B------:R-:W0:Y:S07]  /*bcc0*/  SHFL.BFLY PT, R0, R181, 0x1, 0x1f ;  /* 0x0c201f00b5007f89 */ /* 0x000e2e00000e0000 */
[----:B------:R-:W-:Y:S08]  /*bcd0*/  MUFU.EX2 R194, R194 ;  /* 0x000000c200c27308 */ /* 0x000ff00000000800 */
[----:B------:R-:W-:Y:S08]  /*bce0*/  MUFU.EX2 R169, R169 ;  /* 0x000000a900a97308 */ /* 0x000ff00000000800 */
[----:B------:R-:W-:Y:S01]  /*bcf0*/  MUFU.EX2 R188, R188 ;  /* 0x000000bc00bc7308 */ /* 0x000fe20000000800 */
[----:B0-----:R-:W-:Y:S01]  /*bd00*/  FMNMX.FTZ R3, R181, R0, !PT ;  /* 0x00000000b5037209 */ /* 0x001fe20007810000 */
[----:B------:R-:W-:-:S03]  /*bd10*/  FMUL.FTZ R0, R166, UR6 ;  /* 0x00000006a6007c20 */ /* 0x000fc60008410000 */
[C---:B------:R-:W-:Y:S01]  /*bd20*/  FSETP.NEU.FTZ.AND P2, PT, R3.reuse, -INF , PT ;  /* 0xff8000000300780b */ /* 0x040fe20003f5d000 */
[----:B------:R-:W-:Y:S02]  /*bd30*/  FMUL.FTZ R177, R3, UR6 ;  /* 0x0000000603b17c20 */ /* 0x000fe40008410000 */
[----:B------:R-:W-:Y:S03]  /*bd40*/  MUFU.EX2 R171, R171 ;  /* 0x000000ab00ab7308 */ /* 0x000fe60000000800 */
[----:B------:R-:W-:-:S05]  /*bd50*/  FSEL R177, R177, RZ, P2 ;  /* 0x000000ffb1b17208 */ /* 0x000fca0001000000 */
[----:B------:R-:W0:Y:S01]  /*bd60*/  MUFU.EX2 R0, R0 ;  /* 0x0000000000007308 */ /* 0x000e220000000800 */
        /* <DEDUP_REMOVED lines=8> */
[--C-:B------:R-:W-:Y:S01]  /*bdf0*/  FFMA.FTZ R154, R155, UR6, -R177.reuse ;  /* 0x000000069b9a7c23 */ /* 0x100fe200080108b1 */
[--C-:B------:R-:W-:Y:S01]  /*be00*/  FFMA.FTZ R195, R156, UR6, -R177.reuse ;  /* 0x000000069cc37c23 */ /* 0x100fe200080108b1 */
[----:B------:R-:W-:Y:S01]  /*be10*/  FMUL.FTZ R2, R2, UR6 ;  /* 0x0000000602027c20 */ /* 0x000fe20008410000 */
[--C-:B------:R-:W-:Y:S01]  /*be20*/  FFMA.FTZ R156, R157, UR6, -R177.reuse ;  /* 0x000000069d9c7c23 */ /* 0x100fe200080108b1 */
[--C-:B------:R-:W-:Y:S01]  /*be30*/  FFMA.FTZ R189, R158, UR6, -R177.reuse ;  /* 0x000000069ebd7c23 */ /* 0x100fe200080108b1 */
[--C-:B------:R-:W-:Y:S01]  /*be40*/  FFMA.FTZ R158, R159, UR6, -R177.reuse ;  /* 0x000000069f9e7c23 */ /* 0x100fe200080108b1 */
[----:B------:R-:W-:Y:S01]  /*be50*/  FFMA.FTZ R191, R160, UR6, -R177 ;  /* 0x00000006a0bf7c23 */ /* 0x000fe200080108b1 */
[----:B------:R-:W-:Y:S01]  /*be60*/  MUFU.EX2 R197, R197 ;  /* 0x000000c500c57308 */ /* 0x000fe20000000800 */
[----:B0-----:R-:W-:Y:S01]  /*be70*/  FFMA.FTZ R153, R0, R16, R163 ;  /* 0x0000001000997223 */ /* 0x001fe200000100a3 */
[----:B------:R-:W-:-:S02]  /*be80*/  IMAD.U32 R155, RZ, RZ, UR10 ;  /* 0x0000000aff9b7e24 */ /* 0x000fc4000f8e00ff */
[--C-:B------:R-:W-:Y:S01]  /*be90*/  FFMA.FTZ R185, R172, UR6, -R177.reuse ;  /* 0x00000006acb97c23 */ /* 0x100fe200080108b1 */
[----:B------:R-:W-:Y:S01]  /*bea0*/  FFMA.FTZ R162, R162, UR6, -R177 ;  /* 0x00000006a2a27c23 */ /* 0x000fe200080108b1 */
[----:B------:R-:W-:Y:S01]  /*beb0*/  FADD.FTZ R153, R196, R153 ;  /* 0x00000099c4997221 */ /* 0x000fe20000010000 */
[----:B------:R-:W-:Y:S02]  /*bec0*/  @!P1 VIADD R155, R155, 0x30860 ;  /* 0x000308609b9b9836 */ /* 0x000fe40000000000 */
[----:B------:R-:W-:Y:S01]  /*bed0*/  FFMA.FTZ R164, R164, UR6, -R177 ;  /* 0x00000006a4a47c23 */ /* 0x000fe200080108b1 */
[----:B------:R-:W0:Y:S01]  /*bee0*/  MUFU.EX2 R2, R2 ;  /* 0x0000000200027308 */ /* 0x000e220000000800 */
[----:B------:R-:W-:Y:S01]  /*bef0*/  FADD.FTZ R16, R198, R153 ;  /* 0x00000099c6107221 */ /* 0x000fe20000010000 */
[----:B------:R-:W-:Y:S01]  /*bf00*/  ISETP.GT.AND P2, PT, R20, UR4, PT ;  /* 0x0000000414007c0c */ /* 0x000fe2000bf44270 */
[----:B------:R-:W-:Y:S01]  /*bf10*/  UMOV UR4, UR37 ;  /* 0x0000002500047c82 */ /* 0x000fe20008000000 */
[----:B------:R-:W-:Y:S01]  /*bf20*/  @!P1 PRMT R155, RZ, 0x654, R155 ;  /* 0x00000654ff9b9816 */ /* 0x000fe2000000009b */
[C---:B------:R-:W-:Y:S01]  /*bf30*/  FADD.FTZ R153, R165.reuse, R16 ;  /* 0x00000010a5997221 */ /* 0x040fe20000010000 */
[----:B------:R-:W-:Y:S01]  /*bf40*/  F2FP.BF16.F32.PACK_AB R196, R196, R163 ;  /* 0x000000a3c4c4723e */ /* 0x000fe200000010ff */
[----:B------:R-:W-:Y:S01]  /*bf50*/  VIADD R20, R20, 0xffffffff ;  /* 0xffffffff14147836 */ /* 0x000fe20000000000 */
[----:B------:R-:W1:Y:S01]  /*bf60*/  MUFU.EX2 R199, R199 ;  /* 0x000000c700c77308 */ /* 0x000e620000000800 */
[----:B------:R-:W-:Y:S01]  /*bf70*/  FADD.FTZ R160, R192, R153 ;  /* 0x00000099c0a07221 */ /* 0x000fe20000010000 */
[----:B------:R2:W-:Y:S01]  /*bf80*/  @!P1 SYNCS.ARRIVE.TRANS64.RED.A1T0 RZ, [R155+URZ], RZ ;  /* 0x000000ff9bff99a7 */ /* 0x0005e2000810043f */
[----:B------:R-:W-:Y:S01]  /*bf90*/  F2FP.BF16.F32.PACK_AB R198, R165, R198 ;  /* 0x000000c6a5c6723e */ /* 0x000fe200000010ff */
[----:B------:R-:W-:-:S02]  /*bfa0*/  IMAD.MOV.U32 R207, RZ, RZ, R3 ;  /* 0x000000ffffcf7224 */ /* 0x000fc400078e0003 */
[----:B------:R-:W-:Y:S01]  /*bfb0*/  FADD.FTZ R153, R167, R160 ;  /* 0x000000a0a7997221 */ /* 0x000fe20000010000 */
[--C-:B------:R-:W-:Y:S01]  /*bfc0*/  FFMA.FTZ R160, R161, UR6, -R177.reuse ;  /* 0x00000006a1a07c23 */ /* 0x100fe200080108b1 */
[----:B------:R-:W-:Y:S01]  /*bfd0*/  FFMA.FTZ R177, R179, UR6, -R177 ;  /* 0x00000006b3b17c23 */ /* 0x000fe200080108b1 */
[----:B------:R-:W3:Y:S01]  /*bfe0*/  MUFU.EX2 R152, R152 ;  /* 0x0000009800987308 */ /* 0x000ee20000000800 */
[----:B0-----:R-:W-:Y:S01]  /*bff0*/  FFMA.FTZ R5, R2, R5, R197 ;  /* 0x0000000502057223 */ /* 0x001fe200000100c5 */
[----:B------:R-:W-:Y:S01]  /*c000*/  FADD.FTZ R168, R194, R153 ;  /* 0x00000099c2a87221 */ /* 0x000fe20000010000 */
[----:B------:R-:W-:Y:S02]  /*c010*/  F2FP.BF16.F32.PACK_AB R192, R167, R192 ;  /* 0x000000c0a7c0723e */ /* 0x000fe400000010ff */
[----:B------:R-:W-:Y:S01]  /*c020*/  FADD.FTZ R16, R166, R5 ;  /* 0x00000005a6107221 */ /* 0x000fe20000010000 */
[C---:B------:R-:W-:Y:S01]  /*c030*/  FADD.FTZ R153, R169.reuse, R168 ;  /* 0x000000a8a9997221 */ /* 0x040fe20000010000 */
[----:B------:R-:W-:Y:S01]  /*c040*/  F2FP.BF16.F32.PACK_AB R194, R169, R194 ;  /* 0x000000c2a9c2723e */ /* 0x000fe200000010ff */
[----:B------:R-:W0:Y:S01]  /*c050*/  MUFU.EX2 R193, R193 ;  /* 0x000000c100c17308 */ /* 0x000e220000000800 */
[----:B-1----:R-:W-:Y:S01]  /*c060*/  FADD.FTZ R5, R199, R16 ;  /* 0x00000010c7057221 */ /* 0x002fe20000010000 */
[----:B------:R-:W-:Y:S01]  /*c070*/  FADD.FTZ R168, R188, R153 ;  /* 0x00000099bca87221 */ /* 0x000fe20000010000 */
[----:B------:R-:W-:-:S02]  /*c080*/  F2FP.BF16.F32.PACK_AB R188, R171, R188 ;  /* 0x000000bcabbc723e */ /* 0x000fc400000010ff */
[----:B------:R-:W-:Y:S01]  /*c090*/  F2FP.BF16.F32.PACK_AB R197, R166, R197 ;  /* 0x000000c5a6c5723e */ /* 0x000fe200000010ff */
[----:B------:R-:W-:Y:S02]  /*c0a0*/  FADD.FTZ R153, R171, R168 ;  /* 0x000000a8ab997221 */ /* 0x000fe40000010000 */
        /* <DEDUP_REMOVED lines=21> */
[----:B-1----:R-:W-:-:S07]  /*c200*/  FADD.FTZ R5, R191, R16 ;  /* 0x00000010bf057221 */ /* 0x002fce0000010000 */
[----:B------:R-:W1:Y:S01]  /*c210*/  MUFU.EX2 R184, R184 ;  /* 0x000000b800b87308 */ /* 0x000e620000000800 */
[C---:B---3--:R-:W-:Y:S01]  /*c220*/  FADD.FTZ R153, R173.reuse, R168 ;  /* 0x000000a8ad997221 */ /* 0x048fe20000010000 */
[----:B------:R-:W-:-:S06]  /*c230*/  F2FP.BF16.F32.PACK_AB R190, R173, R190 ;  /* 0x000000beadbe723e */ /* 0x000fcc00000010ff */
[----:B------:R-:W-:Y:S01]  /*c240*/  MUFU.EX2 R185, R185 ;  /* 0x000000b900b97308 */ /* 0x000fe20000000800 */
[----:B0-----:R-:W-:-:S07]  /*c250*/  F2FP.BF16.F32.PACK_AB R191, R160, R191 ;  /* 0x000000bfa0bf723e */ /* 0x001fce00000010ff */
[----:B------:R-:W0:Y:S01]  /*c260*/  MUFU.EX2 R175, R175 ;  /* 0x000000af00af7308 */ /* 0x000e220000000800 */
[----:B-1----:R-:W-:-:S07]  /*c270*/  FADD.FTZ R168, R184, R153 ;  /* 0x00000099b8a87221 */ /* 0x002fce0000010000 */
[----:B--2---:R1:W2:Y:S08]  /*c280*/  MUFU.EX2 R155, R162 ;  /* 0x000000a2009b7308 */ /* 0x0042b00000000800 */
[----:B------:R-:W3:Y:S01]  /*c290*/  MUFU.EX2 R186, R186 ;  /* 0x000000ba00ba7308 */ /* 0x000ee20000000800 */
[----:B-1----:R-:W-:Y:S01]  /*c2a0*/  FADD.FTZ R162, R160, R5 ;  /* 0x00000005a0a27221 */ /* 0x002fe20000010000 */
[C---:B0-----:R-:W-:Y:S01]  /*c2b0*/  FADD.FTZ R153, R175.reuse, R168 ;  /* 0x000000a8af997221 */ /* 0x041fe20000010000 */
[----:B------:R-:W-:-:S02]  /*c2c0*/  F2FP.BF16.F32.PACK_AB R184, R175, R184 ;  /* 0x000000b8afb8723e */ /* 0x000fc400000010ff */
[----:B------:R-:W-:-:S03]  /*c2d0*/  FADD.FTZ R162, R185, R162 ;  /* 0x000000a2b9a27221 */ /* 0x000fc60000010000 */
[----:B------:R-:W0:Y:S01]  /*c2e0*/  MUFU.EX2 R187, R164 ;  /* 0x000000a400bb7308 */ /* 0x000e220000000800 */
[C---:B--2---:R-:W-:Y:S01]  /*c2f0*/  FADD.FTZ R162, R155.reuse, R162 ;  /* 0x000000a29ba27221 */ /* 0x044fe20000010000 */
[----:B------:R-:W-:-:S06]  /*c300*/  F2FP.BF16.F32.PACK_AB R185, R155, R185 ;  /* 0x000000b99bb9723e */ /* 0x000fcc00000010ff */
[----:B------:R-:W1:Y:S01]  /*c310*/  MUFU.EX2 R21, R178 ;  /* 0x000000b200157308 */ /* 0x000e620000000800 */
[----:B---3--:R-:W-:-:S07]  /*c320*/  FADD.FTZ R16, R186, R153 ;  /* 0x00000099ba107221 */ /* 0x008fce0000010000 */
[----:B------:R-:W2:Y:S01]  /*c330*/  MUFU.EX2 R177, R177 ;  /* 0x000000b100b17308 */ /* 0x000ea20000000800 */
[----:B0-----:R-:W-:Y:S01]  /*c340*/  FADD.FTZ R162, R187, R162 ;  /* 0x000000a2bba27221 */ /* 0x001fe20000010000 */
[C---:B-1----:R-:W-:Y:S01]  /*c350*/  FADD.FTZ R16, R21.reuse, R16 ;  /* 0x0000001015107221 */ /* 0x042fe20000010000 */
[----:B------:R-:W-:Y:S01]  /*c360*/  F2FP.BF16.F32.PACK_AB R186, R21, R186 ;  /* 0x000000ba15ba723e */ /* 0x000fe200000010ff */
[----:B------:R-:W-:Y:S02]  /*c370*/  IMAD.MOV.U32 R21, RZ, RZ, R4 ;  /* 0x000000ffff157224 */ /* 0x000fe400078e0004 */
[C---:B--2---:R-:W-:Y:S01]  /*c380*/  FADD.FTZ R5, R177.reuse, R162 ;  /* 0x000000a2b1057221 */ /* 0x044fe20000010000 */
[----:B------:R-:W-:Y:S01]  /*c390*/  F2FP.BF16.F32.PACK_AB R187, R177, R187 ;  /* 0x000000bbb1bb723e */ /* 0x000fe200000010ff */
[----:B------:R-:W-:Y:S06]  /*c3a0*/  @P2 BRA `(.L_x_1230) ;  /* 0xffffffd400342947 */ /* 0x000fec000383ffff */
.L_x_1213:
        /* <DEDUP_REMOVED lines=131> */
.L_x_1231:
[----:B------:R-:W-:Y:S01]  /*cbe0*/  ULEA UR5, UR37, UR38, 0x3 ;  /* 0x0000002625057291 */ /* 0x000fe2000f8e183f */
[----:B------:R-:W-:-:S05]  /*cbf0*/  IMAD.U32 R0, RZ, RZ, UR36 ;  /* 0x00000024ff007e24 */ /* 0x000fca000f8e00ff */
[----:B------:R-:W-:-:S04]  /*cc00*/  SHF.L.U32 R0, R0, 0x1f, RZ ;  /* 0x0000001f00007819 */ /* 0x000fc800000006ff */
[----:B------:R0:W1:Y:S01]  /*cc10*/  SYNCS.PHASECHK.TRANS64.TRYWAIT P2, [UR5+0x30850], R0 ;  /* 0x03085000ff0075a7 */ /* 0x0000620008040145 */
[----:B------:R-:W-:Y:S05]  /*cc20*/  @!P0 BRA `(.L_x_1232) ;  /* 0x0000000000048947 */ /* 0x000fea0003800000 */
[----:B------:R-:W-:Y:S01]  /*cc30*/  BPT.TRAP 0x1 ;  /* 0x000000040000795c */ /* 0x000fe20000300000 */
.L_x_1232:
[----:B-1----:R-:W-:Y:S05]  /*cc40*/  @P2 BRA `(.L_x_1233) ;  /* 0x0000000000082947 */ /* 0x002fea0003800000 */
[----:B------:R-:W1:Y:S02]  /*cc50*/  SYNCS.PHASECHK.TRANS64.TRYWAIT P0, [UR5+0x30850], R0 ;  /* 0x03085000ff0075a7 */ /* 0x000e640008000145 */
[----:B-1----:R-:W-:Y:S05]  /*cc60*/  @!P0 BRA `(.L_x_1234) ;  /* 0x0000009400248947 */ /* 0x002fea0003800000 */
.L_x_1233:
[----:B------:R-:W-:Y:S01]  /*cc70*/  UIADD3 UR38, UR38, 0x400, URZ ;  /* 0x0000040026267890 */ /* 0x000fe2000fffe03f */
[----:B------:R-:W-:Y:S01]  /*cc80*/  WARPGROUP.ARRIVE ;  /* 0x00000000000079c5 */ /* 0x000fe20000000000 */
[----:B------:R-:W-:Y:S01]  /*cc90*/  UMOV UR11, 0x40000040 ;  /* 0x40000040000b7882 */ /* 0x000fe20000000000 */
[----:B01----:R-:W0:Y:S01]  /*cca0*/  SHFL.BFLY PT, R0, R5, 0x2, 0x1f ;  /* 0x0c401f0005007f89 */ /* 0x003e2200000e0000 */
[----:B------:R-:W-:Y:S01]  /*ccb0*/  USHF.R.U32.HI UR38, URZ, 0x4, UR38 ;  /* 0x000000043f267899 */ /* 0x000fe20008011626 */
[----:B------:R-:W-:Y:S01]  /*ccc0*/  IMAD.MOV.U32 R6, RZ, RZ, RZ ;  /* 0x000000ffff067224 */ /* 0x000fe200078e00ff */
[----:B------:R-:W-:Y:S01]  /*ccd0*/  R2UR UR7, R208 ;  /* 0x00000000d00772ca */ /* 0x000fe200000e0000 */
[----:B------:R-:W1:Y:S01]  /*cce0*/  SHFL.BFLY PT, R7, R16, 0x2, 0x1f ;  /* 0x0c401f0010077f89 */ /* 0x000e6200000e0000 */
[----:B------:R-:W-:Y:S01]  /*ccf0*/  ULOP3.LUT UR38, UR38, 0x3fff, URZ, 0xc0, !UPT ;  /* 0x00003fff26267892 */ /* 0x000fe2000f8ec03f */
[----:B------:R-:W-:Y:S02]  /*cd00*/  IMAD.U32 R12, RZ, RZ, UR5 ;  /* 0x00000005ff0c7e24 */ /* 0x000fe4000f8e00ff */
[----:B------:R-:W-:Y:S01]  /*cd10*/  IMAD.U32 R13, RZ, RZ, UR6 ;  /* 0x00000006ff0d7e24 */ /* 0x000fe2000f8e00ff */
[----:B------:R-:W-:-:S04]  /*cd20*/  ULOP3.LUT UR4, UR38, 0x2000000, URZ, 0xfc, !UPT ;  /* 0x0200000026047892 */ /* 0x000fc8000f8efc3f */
[----:B------:R-:W-:Y:S02]  /*cd30*/  ULEA UR4, UR37, UR4, 0xb ;  /* 0x0000000425047291 */ /* 0x000fe4000f8e583f */
[----:B------:R-:W-:Y:S02]  /*cd40*/  UIADD3 UR37, UR37, 0x1, URZ ;  /* 0x0000000125257890 */ /* 0x000fe4000fffe03f */
[----:B------:R-:W-:Y:S02]  /*cd50*/  UIADD3 UR8, UR4, 0x80, URZ ;  /* 0x0000008004087890 */ /* 0x000fe4000fffe03f */
[----:B------:R-:W-:Y:S01]  /*cd60*/  UIADD3 UR7, UR7, 0x1, URZ ;  /* 0x0000000107077890 */ /* 0x000fe2000fffe03f */
[----:B------:R-:W-:Y:S01]  /*cd70*/  UMOV UR10, UR4 ;  /* 0x00000004000a7c82 */ /* 0x000fe20008000000 */
[----:B------:R-:W-:-:S05]  /*cd80*/  UISETP.NE.AND UP0, UPT, UR37, 0x2, UPT ;  /* 0x000000022500788c */ /* 0x000fca000bf05270 */
[----:B------:R-:W-:Y:S01]  /*cd90*/  HGMMA.64x256x16.F32.BF16 R24, R196, gdesc[UR8].tnspB, R24, gsb0 ;  /* 0x43e00008c4187df0 */ /* 0x000fe20008001818 */
[----:B------:R-:W-:Y:S01]  /*cda0*/  UMOV UR10, UR8 ;  /* 0x00000008000a7c82 */ /* 0x000fe20008000000 */
[----:B------:R-:W-:Y:S01]  /*cdb0*/  UMOV UR11, 0x40000040 ;  /* 0x40000040000b7882 */ /* 0x000fe20000000000 */
[----:B------:R-:W-:Y:S01]  /*cdc0*/  UIADD3 UR8, UR4, 0x100, URZ ;  /* 0x0000010004087890 */ /* 0x000fe2000fffe03f */
[----:B0-----:R-:W-:Y:S01]  /*cdd0*/  FADD.FTZ R2, R0, R5 ;  /* 0x0000000500027221 */ /* 0x001fe20000010000 */
[----:B------:R-:W-:Y:S01]  /*cde0*/  UIADD3 UR4, UR4, 0x180, URZ ;  /* 0x0000018004047890 */ /* 0x000fe2000fffe03f */
[----:B-1----:R-:W-:Y:S01]  /*cdf0*/  FADD.FTZ R7, R7, R16 ;  /* 0x0000001007077221 */ /* 0x002fe20000010000 */
[----:B------:R-:W-:Y:S01]  /*ce00*/  IMAD.MOV.U32 R5, RZ, RZ, RZ ;  /* 0x000000ffff057224 */ /* 0x000fe200078e00ff */
[----:B------:R-:W-:Y:S01]  /*ce10*/  USEL UR37, UR37, URZ, UP0 ;  /* 0x0000003f25257287 */ /* 0x000fe20008000000 */
[----:B------:R-:W0:Y:S01]  /*ce20*/  SHFL.BFLY PT, R9, R2, 0x1, 0x1f ;  /* 0x0c201f0002097f89 */ /* 0x000e2200000e0000 */
[----:B------:R-:W-:-:S03]  /*ce30*/  IMAD.U32 R208, RZ, RZ, UR7 ;  /* 0x00000007ffd07e24 */ /* 0x000fc6000f8e00ff */
[----:B------:R-:W1:Y:S01]  /*ce40*/  SHFL.BFLY PT, R0, R7, 0x1, 0x1f ;  /* 0x0c201f0007007f89 */ /* 0x000e6200000e0000 */
[----:B0-----:R-:W-:Y:S01]  /*ce50*/  FADD.FTZ R11, R2, R9 ;  /* 0x00000009020b7221 */ /* 0x001fe20000010000 */
[----:B------:R-:W-:Y:S02]  /*ce60*/  IMAD.MOV.U32 R2, RZ, RZ, -0x800000 ;  /* 0xff800000ff027424 */ /* 0x000fe400078e00ff */
        /* <DEDUP_REMOVED lines=8> */
[----:B------:R-:W-:Y:S08]  /*cef0*/  @P0 MUFU.RCP R6, R10 ;  /* 0x0000000a00060308 */ /* 0x000ff00000001000 */
[----:B------:R0:W1:Y:S08]  /*cf00*/  @P0 MUFU.LG2 R8, R10 ;  /* 0x0000000a00080308 */ /* 0x0000700000000c00 */
[----:B------:R-:W2:Y:S01]  /*cf10*/  @P2 MUFU.RCP R5, R11 ;  /* 0x0000000b00052308 */ /* 0x000ea20000001000 */
[----:B0-----:R-:W-:Y:S01]  /*cf20*/  @P2 FMUL.FTZ R10, R9, 0.69314718246459960938 ;  /* 0x3f317218090a2820 */ /* 0x001fe20000410000 */
[----:B------:R-:W-:-:S03]  /*cf30*/  @!P1 VIADD R9, R12, 0x30860 ;  /* 0x000308600c099836 */ /* 0x000fc60000000000 */
[----:B------:R-:W-:Y:S02]  /*cf40*/  @P2 FFMA.FTZ R2, R13, R3, R10 ;  /* 0x000000030d022223 */ /* 0x000fe4000001000a */
[----:B------:R-:W-:Y:S01]  /*cf50*/  @!P1 PRMT R9, RZ, 0x654, R9 ;  /* 0x00000654ff099816 */ /* 0x000fe20000000009 */
[----:B-1----:R-:W-:-:S04]  /*cf60*/  @P0 FMUL.FTZ R8, R8, 0.69314718246459960938 ;  /* 0x3f31721808080820 */ /* 0x002fc80000410000 */
[----:B------:R-:W-:Y:S01]  /*cf70*/  @P0 FFMA.FTZ R0, R7, R4, R8 ;  /* 0x0000000407000223 */ /* 0x000fe20000010008 */
[----:B------:R-:W-:Y:S01]  /*cf80*/  PLOP3.LUT P0, PT, PT, PT, PT, 0x8, 0x0 ;  /* 0x000000000000781c */ /* 0x000fe20003f0e170 */
[----:B------:R-:W-:Y:S02]  /*cf90*/  WARPGROUP.DEPBAR.LE gsb0, 0x0 ;  /* 0x00008000000079c5 */ /* 0x000fe40000010000 */
[----:B------:R-:W-:-:S06]  /*cfa0*/  WARPGROUP.ARRIVE ;  /* 0x00000000000079c5 */ /* 0x000fcc0000000000 */
[----:B------:R-:W-:Y:S01]  /*cfb0*/  HGMMA.64x256x16.F32.BF16 R24, R192, gdesc[UR8].tnspB, R24, gsb0 ;  /* 0x43e00008c0187df0 */ /* 0x000fe20008001818 */
[----:B------:R-:W-:Y:S01]  /*cfc0*/  UMOV UR10, UR8 ;  /* 0x00000008000a7c82 */ /* 0x000fe20008000000 */
[----:B------:R-:W-:Y:S01]  /*cfd0*/  UMOV UR11, 0x40000040 ;  /* 0x40000040000b7882 */ /* 0x000fe20000000000 */
[----:B------:R-:W-:Y:S02]  /*cfe0*/  WARPGROUP.DEPBAR.LE gsb0, 0x0 ;  /* 0x00008000000079c5 */ /* 0x000fe40000010000 */
[----:B------:R-:W-:-:S15]  /*cff0*/  WARPGROUP.ARRIVE ;  /* 0x00000000000079c5 */ /* 0x000fde0000000000 */
[----:B------:R-:W-:-:S08]  /*d000*/  NOP ;  /* 0x0000000000007918 */ /* 0x000fd00000000000 */
[----:B------:R-:W-:Y:S01]  /*d010*/  HGMMA.64x256x16.F32.BF16 R24, R188, gdesc[UR8].tnspB, R24, gsb0 ;  /* 0x43e00008bc187df0 */ /* 0x000fe20008001818 */
[----:B------:R-:W-:Y:S01]  /*d020*/  UMOV UR10, UR4 ;  /* 0x00000004000a7c82 */ /* 0x000fe20008000000 */
[----:B------:R-:W-:Y:S01]  /*d030*/  UMOV UR11, 0x40000040 ;  /* 0x40000040000b7882 */ /* 0x000fe20000000000 */
[----:B------:R-:W-:-:S04]  /*d040*/  USEL UR4, URZ, 0x1, UP0 ;  /* 0x000000013f047887 */ /* 0x000fc80008000000 */
[----:B------:R-:W-:Y:S01]  /*d050*/  ULOP3.LUT UR36, UR36, UR4, URZ, 0x3c, !UPT ;  /* 0x0000000424247292 */ /* 0x000fe2000f8e3c3f */
[----:B------:R-:W-:Y:S02]  /*d060*/  WARPGROUP.DEPBAR.LE gsb0, 0x0 ;  /* 0x00008000000079c5 */ /* 0x000fe40000010000 */
[----:B------:R-:W-:-:S15]  /*d070*/  WARPGROUP.ARRIVE ;  /* 0x00000000000079c5 */ /* 0x000fde0000000000 */
[----:B------:R-:W-:-:S03]  /*d080*/  NOP ;  /* 0x0000000000007918 */ /* 0x000fc60000000000 */
[----:B------:R-:W-:Y:S03]  /*d090*/  HGMMA.64x256x16.F32.BF16 R24, R184, gdesc[UR8].tnspB, R24, gsb0 ;  /* 0x43e00008b8187df0 */ /* 0x000fe60008001818 */
[----:B------:R-:W-:Y:S02]  /*d0a0*/  WARPGROUP.DEPBAR.LE gsb0, 0x0 ;  /* 0x00008000000079c5 */ /* 0x000fe40000010000 */
        /* <DEDUP_REMOVED lines=21> */
[-C--:B--2---:R-:W-:Y:S01]  /*d200*/  FMUL.FTZ R18, R27, R5.reuse ;  /* 0x000000051b127220 */ /* 0x084fe20000410000 */
        /* <DEDUP_REMOVED lines=107> */
.L_x_1164:
[----:B------:R-:W0:Y:S01]  /*d8c0*/  S2R R4, SR_CgaCtaId ;  /* 0x0000000000047919 */ /* 0x000e220000008800 */
[----:B------:R-:W-:Y:S01]  /*d8d0*/  MOV R207, 0x400 ;  /* 0x0000040000cf7802 */ /* 0x000fe20000000f00 */
[----:B------:R-:W-:Y:S01]  /*d8e0*/  BSSY B0, `(.L_x_1235) ;  /* 0x00002a2000007945 */ /* 0x000fe20003800000 */
[----:B------:R-:W-:Y:S02]  /*d8f0*/  BAR.SYNC.DEFER_BLOCKING 0x5, 0x180 ;  /* 0x0146000000007b1d */ /* 0x000fe40000010000 */
[----:B0-----:R-:W-:-:S05]  /*d900*/  LEA R207, R4, R207, 0x18 ;  /* 0x000000cf04cf7211 */ /* 0x001fca00078ec0ff */
[----:B------:R-:W0:Y:S02]  /*d910*/  LDS R4, [R207+0x308d0] ;  /* 0x0308d000cf047984 */ /* 0x000e240000000800 */
[----:B0-----:R-:W-:Y:S01]  /*d920*/  R2UR UR4, R4 ;  /* 0x00000000040472ca */ /* 0x001fe200000e0000 */
[----:B------:R-:W-:Y:S06]  /*d930*/  BAR.ARV 0x4, 0x180 ;  /* 0x0106000000007b1d */ /* 0x000fec0000002000 */
[----:B------:R-:W-:Y:S08]  /*d940*/  @P0 BRA `(.L_x_1236) ;  /* 0x0000001c006c0947 */ /* 0x000ff00003800000 */
[----:B------:R-:W0:Y:S01]  /*d950*/  S2R R4, SR_SWINHI ;  /* 0x0000000000047919 */ /* 0x000e220000002f00 */
[----:B------:R-:W-:Y:S01]  /*d960*/  IMAD R5, R206, 0x40, R19 ;  /* 0x00000040ce057824 */ /* 0x000fe200078e0213 */
[----:B------:R-:W-:Y:S01]  /*d970*/  R2UR UR11, R204 ;  /* 0x00000000cc0b72ca */ /* 0x000fe200000e0000 */
[----:B------:R-:W-:Y:S01]  /*d980*/  ULDC.64 UR8, c[0x0][0xb90] ;  /* 0x0002e40000087ab9 */ /* 0x000fe20000000a00 */
[----:B------:R-:W1:Y:S01]  /*d990*/  LDC R204, c[0x0][0xbe8] ;  /* 0x0002fa00ffcc7b82 */ /* 0x000e620000000800 */
[----:B------:R-:W-:Y:S01]  /*d9a0*/  F2FP.BF16.F32.PACK_AB R24, R25, R24 ;  /* 0x000000181918723e */ /* 0x000fe200000010ff */
[----:B------:R-:W-:Y:S01]  /*d9b0*/  ULDC.64 UR14, c[0x0][0x208] ;  /* 0x00008200000e7ab9 */ /* 0x000fe20000000a00 */
[----:B------:R-:W-:Y:S02]  /*d9c0*/  F2FP.BF16.F32.PACK_AB R25, R18, R26 ;  /* 0x0000001a1219723e */ /* 0x000fe400000010ff */
[----:B------:R-:W-:Y:S02]  /*d9d0*/  F2FP.BF16.F32.PACK_AB R26, R29, R28 ;  /* 0x0000001c1d1a723e */ /* 0x000fe400000010ff */
[----:B------:R-:W-:-:S02]  /*d9e0*/  F2FP.BF16.F32.PACK_AB R27, R16, R27 ;  /* 0x0000001b101b723e */ /* 0x000fc400000010ff */
[----:B------:R-:W-:Y:S02]  /*d9f0*/  R2UR UR13, R205 ;  /* 0x00000000cd0d72ca */ /* 0x000fe400000e0000 */
[----:B------:R-:W-:Y:S01]  /*da00*/  F2FP.BF16.F32.PACK_AB R32, R33, R32 ;  /* 0x000000202120723e */ /* 0x000fe200000010ff */
[----:B------:R-:W-:Y:S01]  /*da10*/  USHF.R.S32.HI UR10, URZ, 0x1f, UR11 ;  /* 0x0000001f3f0a7899 */ /* 0x000fe2000801140b */
[----:B------:R-:W-:Y:S01]  /*da20*/  F2FP.BF16.F32.PACK_AB R33, R35, R34 ;  /* 0x000000222321723e */ /* 0x000fe200000010ff */
[----:B------:R-:W-:Y:S01]  /*da30*/  UIMAD.WIDE.U32 UR6, UR11, UR8, URZ ;  /* 0x000000080b0672a5 */ /* 0x000fe2000f8e003f */
[----:B------:R-:W-:Y:S01]  /*da40*/  F2FP.BF16.F32.PACK_AB R35, R39, R38 ;  /* 0x000000262723723e */ /* 0x000fe200000010ff */
[----:B------:R-:W-:Y:S01]  /*da50*/  VIADD R39, R22, UR61 ;  /* 0x0000003d16277c36 */ /* 0x000fe20008000000 */
[----:B------:R-:W-:Y:S01]  /*da60*/  UIMAD UR5, UR10, UR8, URZ ;  /* 0x000000080a0572a4 */ /* 0x000fe2000f8e023f */
[----:B------:R-:W-:Y:S02]  /*da70*/  F2FP.BF16.F32.PACK_AB R40, R41, R40 ;  /* 0x000000282928723e */ /* 0x000fe400000010ff */
[----:B------:R-:W-:Y:S01]  /*da80*/  F2FP.BF16.F32.PACK_AB R34, R37, R36 ;  /* 0x000000242522723e */ /* 0x000fe200000010ff */
[----:B------:R-:W-:Y:S01]  /*da90*/  UIMAD UR5, UR11, UR9, UR5 ;  /* 0x000000090b0572a4 */ /* 0x000fe2000f8e0205 */
[----:B------:R-:W-:Y:S01]  /*daa0*/  F2FP.BF16.F32.PACK_AB R41, R43, R42 ;  /* 0x0000002a2b29723e */ /* 0x000fe200000010ff */
[----:B------:R-:W-:Y:S01]  /*dab0*/  USHF.R.S32.HI UR12, URZ, 0x1f, UR13 ;  /* 0x0000001f3f0c7899 */ /* 0x000fe2000801140d */
[----:B------:R-:W-:Y:S01]  /*dac0*/  F2FP.BF16.F32.PACK_AB R42, R45, R176 ;  /* 0x000000b02d2a723e */ /* 0x000fe200000010ff */
[----:B------:R-:W-:Y:S01]  /*dad0*/  IMAD.MOV.U32 R36, RZ, RZ, R39 ;  /* 0x000000ffff247224 */ /* 0x000fe200078e0027 */
[----:B------:R-:W-:Y:S01]  /*dae0*/  F2FP.BF16.F32.PACK_AB R43, R47, R46 ;  /* 0x0000002e2f2b723e */ /* 0x000fe200000010ff */
[----:B------:R-:W-:Y:S01]  /*daf0*/  ULDC.64 UR8, c[0x0][0xb98] ;  /* 0x0002e60000087ab9 */ /* 0x000fe20000000a00 */
[----:B------:R-:W-:-:S02]  /*db00*/  MOV R168, R207 ;  /* 0x000000cf00a87202 */ /* 0x000fc40000000f00 */
[----:B0-----:R-:W-:Y:S01]  /*db10*/  MOV R169, R4 ;  /* 0x0000000400a97202 */ /* 0x001fe20000000f00 */
[----:B------:R-:W-:Y:S01]  /*db20*/  UIADD3 UR7, UR7, UR5, URZ ;  /* 0x0000000507077290 */ /* 0x000fe2000fffe03f */
[----:B------:R-:W-:Y:S01]  /*db30*/  F2FP.BF16.F32.PACK_AB R196, R121, R196 ;  /* 0x000000c479c4723e */ /* 0x000fe200000010ff */
[----:B------:R-:W-:Y:S01]  /*db40*/  UIMAD UR5, UR12, UR8, URZ ;  /* 0x000000080c0572a4 */ /* 0x000fe2000f8e023f */
[----:B------:R-:W-:Y:S01]  /*db50*/  F2FP.BF16.F32.PACK_AB R198, R125, R124 ;  /* 0x0000007c7dc6723e */ /* 0x000fe200000010ff */
[--C-:B------:R-:W-:Y:S01]  /*db60*/  IMAD.WIDE R12, R212, 0x2, R168.reuse ;  /* 0x00000002d40c7825 */ /* 0x100fe200078e02a8 */
[----:B------:R-:W-:Y:S01]  /*db70*/  UIMAD.WIDE.U32 UR6, UR13, UR8, UR6 ;  /* 0x000000080d0672a5 */ /* 0x000fe2000f8e0006 */
[----:B------:R-:W-:Y:S01]  /*db80*/  F2FP.BF16.F32.PACK_AB R199, R100, R96 ;  /* 0x0000006064c7723e */ /* 0x000fe200000010ff */
[----:B------:R-:W-:Y:S01]  /*db90*/  UIMAD UR5, UR13, UR9, UR5 ;  /* 0x000000090d0572a4 */ /* 0x000fe2000f8e0205 */
[----:B------:R-:W-:Y:S01]  /*dba0*/  IMAD.WIDE R168, R5, 0x2, R168 ;  /* 0x0000000205a87825 */ /* 0x000fe200078e02a8 */
[C---:B------:R-:W-:Y:S01]  /*dbb0*/  IADD3 R7, P3, R12.reuse, 0xc060, RZ ;  /* 0x0000c0600c077810 */ /* 0x040fe20007f7e0ff */
[----:B------:R-:W-:Y:S01]  /*dbc0*/  ULDC.64 UR8, c[0x0][0xae8] ;  /* 0x0002ba0000087ab9 */ /* 0x000fe20000000a00 */
[----:B------:R-:W-:-:S02]  /*dbd0*/  LOP3.LUT R139, R12, 0x380, RZ, 0xc0, !PT ;  /* 0x000003800c8b7812 */ /* 0x000fc400078ec0ff */
[----:B------:R-:W-:Y:S01]  /*dbe0*/  LOP3.LUT R4, R7, 0x380, RZ, 0xc0, !PT ;  /* 0x0000038007047812 */ /* 0x000fe200078ec0ff */
[--C-:B------:R-:W-:Y:S01]  /*dbf0*/  IMAD.X R5, RZ, RZ, R13.reuse, P3 ;  /* 0x000000ffff057224 */ /* 0x100fe200018e060d */
[----:B------:R-:W-:Y:S02]  /*dc00*/  IADD3 R99, P4, R12, 0xc040, RZ ;  /* 0x0000c0400c637810 */ /* 0x000fe40007f9e0ff */
[----:B------:R-:W-:Y:S02]  /*dc10*/  SHF.R.U64 R4, R4, 0x3, RZ ;  /* 0x0000000304047819 */ /* 0x000fe400000012ff */
[C---:B------:R-:W-:Y:S02]  /*dc20*/  IADD3 R31, P5, R12.reuse, 0xc020, RZ ;  /* 0x0000c0200c1f7810 */ /* 0x040fe40007fbe0ff */
        /* <DEDUP_REMOVED lines=10> */
[--C-:B------:R-:W-:Y:S01]  /*dcd0*/  IMAD.X R153, RZ, RZ, R13.reuse, P2 ;  /* 0x000000ffff997224 */ /* 0x100fe200010e060d */
[----:B------:R-:W-:Y:S01]  /*dce0*/  LOP3.LUT R4, R4, R7, RZ, 0x3c, !PT ;  /* 0x0000000704047212 */ /* 0x000fe200078e3cff */
        /* <DEDUP_REMOVED lines=14> */
[----:B------:R-:W-:Y:S01]  /*ddd0*/  LOP3.LUT R138, R139, R12, RZ, 0x3c, !PT ;  /* 0x0000000c8b8a7212 */ /* 0x000fe200078e3cff */
[--C-:B------:R-:W-:Y:S01]  /*dde0*/  IMAD.X R9, RZ, RZ, R13.reuse, P2 ;  /* 0x000000ffff097224 */ /* 0x100fe200010e060d */
[----:B------:R-:W-:Y:S01]  /*ddf0*/  LOP3.LUT R12, R23, 0x380, RZ, 0xc0, !PT ;  /* 0x00000380170c7812 */ /* 0x000fe200078ec0ff */
[--C-:B------:R-:W-:Y:S01]  /*de00*/  IMAD.X R167, RZ, RZ, R13.reuse, P3 ;  /* 0x000000ffffa77224 */ /* 0x100fe200018e060d */
[----:B------:R-:W-:Y:S01]  /*de10*/  IADD3 R107, P2, R168, 0x7000, RZ ;  /* 0x00007000a86b7810 */ /* 0x000fe20007f5e0ff */
[----:B------:R-:W-:Y:S01]  /*de20*/  IMAD.MOV.U32 R139, RZ, RZ, R13 ;  /* 0x000000ffff8b7224 */ /* 0x000fe200078e000d */
[----:B------:R-:W-:-:S02]  /*de30*/  SHF.R.U64 R12, R12, 0x3, RZ ;  /* 0x000000030c0c7819 */ /* 0x000fc400000012ff */
[----:B------:R-:W-:Y:S02]  /*de40*/  LOP3.LUT R13, R114, 0x380, RZ, 0xc0, !PT ;  /* 0x00000380720d7812 */ /* 0x000fe400078ec0ff */
[----:B------:R-:W-:Y:S02]  /*de50*/  LOP3.LUT R146, R12, R23, RZ, 0x3c, !PT ;  /* 0x000000170c927212 */ /* 0x000fe400078e3cff */
[----:B------:R-:W-:Y:S02]  /*de60*/  LOP3.LUT R23, R106, 0x380, RZ, 0xc0, !PT ;  /* 0x000003806a177812 */ /* 0x000fe400078ec0ff */
[----:B------:R-:W-:Y:S02]  /*de70*/  SHF.R.U64 R13, R13, 0x3, RZ ;  /* 0x000000030d0d7819 */ /* 0x000fe400000012ff */
[----:B------:R-:W-:Y:S02]  /*de80*/  SHF.R.U64 R23, R23, 0x3, RZ ;  /* 0x0000000317177819 */ /* 0x000fe400000012ff */
[----:B------:R-:W-:-:S02]  /*de90*/  LOP3.LUT R142, R13, R114, RZ, 0x3c, !PT ;  /* 0x000000720d8e7212 */ /* 0x000fc400078e3cff */
[----:B------:R-:W-:Y:S02]  /*dea0*/  LOP3.LUT R154, R23, R106, RZ, 0x3c, !PT ;  /* 0x0000006a179a7212 */ /* 0x000fe400078e3cff */
[----:B------:R-:W-:Y:S02]  /*deb0*/  LOP3.LUT R106, R107, 0x380, RZ, 0xc0, !PT ;  /* 0x000003806b6a7812 */ /* 0x000fe400078ec0ff */
[----:B------:R-:W-:Y:S02]  /*dec0*/  LOP3.LUT R13, R102, 0x380, RZ, 0xc0, !PT ;  /* 0x00000380660d7812 */ /* 0x000fe400078ec0ff */
[----:B------:R-:W-:Y:S02]  /*ded0*/  SHF.R.U64 R106, R106, 0x3, RZ ;  /* 0x000000036a6a7819 */ /* 0x000fe400000012ff */
[----:B------:R-:W-:Y:S02]  /*dee0*/  LOP3.LUT R12, R15, 0x380, RZ, 0xc0, !PT ;  /* 0x000003800f0c7812 */ /* 0x000fe400078ec0ff */
[----:B------:R-:W-:-:S02]  /*def0*/  SHF.R.U64 R13, R13, 0x3, RZ ;  /* 0x000000030d0d7819 */ /* 0x000fc400000012ff */
[----:B------:R-:W-:Y:S01]  /*df00*/  LOP3.LUT R106, R106, R107, RZ, 0x3c, !PT ;  /* 0x0000006b6a6a7212 */ /* 0x000fe200078e3cff */
[----:B------:R-:W-:Y:S01]  /*df10*/  IMAD.X R107, RZ, RZ, R169, P2 ;  /* 0x000000ffff6b7224 */ /* 0x000fe200010e06a9 */
[----:B------:R-:W-:Y:S02]  /*df20*/  IADD3 R135, P2, R168, 0xe000, RZ ;  /* 0x0000e000a8877810 */ /* 0x000fe40007f5e0ff */
[----:B------:R-:W-:Y:S02]  /*df30*/  SHF.R.U64 R12, R12, 0x3, RZ ;  /* 0x000000030c0c7819 */ /* 0x000fe400000012ff */
[----:B------:R-:W-:Y:S02]  /*df40*/  LOP3.LUT R156, R13, R102, RZ, 0x3c, !PT ;  /* 0x000000660d9c7212 */ /* 0x000fe400078e3cff */
[----:B------:R-:W-:Y:S02]  /*df50*/  LOP3.LUT R13, R20, 0x380, RZ, 0xc0, !PT ;  /* 0x00000380140d7812 */ /* 0x000fe400078ec0ff */
[----:B------:R-:W-:-:S02]  /*df60*/  LOP3.LUT R134, R135, 0x380, RZ, 0xc0, !PT ;  /* 0x0000038087867812 */ /* 0x000fc400078ec0ff */
[----:B------:R-:W-:Y:S02]  /*df70*/  LOP3.LUT R150, R12, R15, RZ, 0x3c, !PT ;  /* 0x0000000f0c967212 */ /* 0x000fe400078e3cff */
[----:B------:R-:W-:Y:S02]  /*df80*/  LOP3.LUT R12, R21, 0x380, RZ, 0xc0, !PT ;  /* 0x00000380150c7812 */ /* 0x000fe400078ec0ff */
[----:B------:R-:W-:Y:S02]  /*df90*/  SHF.R.U64 R13, R13, 0x3, RZ ;  /* 0x000000030d0d7819 */ /* 0x000fe400000012ff */
[----:B------:R-:W-:Y:S02]  /*dfa0*/  SHF.R.U64 R134, R134, 0x3, RZ ;  /* 0x0000000386867819 */ /* 0x000fe400000012ff */
[----:B------:R-:W-:Y:S02]  /*dfb0*/  SHF.R.U64 R12, R12, 0x3, RZ ;  /* 0x000000030c0c7819 */ /* 0x000fe400000012ff */
[----:B------:R-:W-:-:S02]  /*dfc0*/  LOP3.LUT R164, R13, R20, RZ, 0x3c, !PT ;  /* 0x000000140da47212 */ /* 0x000fc400078e3cff */
[----:B------:R-:W-:Y:S02]  /*dfd0*/  LOP3.LUT R10, R31, 0x380, RZ, 0xc0, !PT ;  /* 0x000003801f0a7812 */ /* 0x000fe400078ec0ff */
[----:B------:R-:W-:Y:S02]  /*dfe0*/  IADD3 R13, P3, R168, 0x1000, RZ ;  /* 0x00001000a80d7810 */ /* 0x000fe40007f7e0ff */
[----:B------:R-:W-:Y:S01]  /*dff0*/  LOP3.LUT R134, R134, R135, RZ, 0x3c, !PT ;  /* 0x0000008786867212 */ /* 0x000fe200078e3cff */
[----:B------:R-:W-:Y:S01]  /*e000*/  IMAD.X R135, RZ, RZ, R169, P2 ;  /* 0x000000ffff877224 */ /* 0x000fe200010e06a9 */
[----:B-1----:R-:W-:Y:S02]  /*e010*/  ISETP.NE.AND P2, PT, R204, 0x1, PT ;  /* 0x00000001cc00780c */ /* 0x002fe40003f45270 */
[----:B------:R-:W-:Y:S02]  /*e020*/  LOP3.LUT R160, R12, R21, RZ, 0x3c, !PT ;  /* 0x000000150ca07212 */ /* 0x000fe400078e3cff */
[----:B------:R-:W-:-:S02]  /*e030*/  SHF.R.U64 R10, R10, 0x3, RZ ;  /* 0x000000030a0a7819 */ /* 0x000fc400000012ff */
[----:B------:R-:W-:Y:S02]  /*e040*/  LOP3.LUT R12, R13, 0x380, RZ, 0xc0, !PT ;  /* 0x000003800d0c7812 */ /* 0x000fe400078ec0ff */
[----:B------:R-:W-:Y:S02]  /*e050*/  LOP3.LUT R10, R10, R31, RZ, 0x3c, !PT ;  /* 0x0000001f0a0a7212 */ /* 0x000fe400078e3cff */
[----:B------:R-:W-:Y:S02]  /*e060*/  SHF.R.U64 R12, R12, 0x3, RZ ;  /* 0x000000030c0c7819 */ /* 0x000fe400000012ff */
[----:B------:R-:W-:Y:S02]  /*e070*/  LOP3.LUT R31, R110, 0x380, RZ, 0xc0, !PT ;  /* 0x000003806e1f7812 */ /* 0x000fe400078ec0ff */
[----:B------:R-:W-:Y:S01]  /*e080*/  MOV R197, R138 ;  /* 0x0000008a00c57202 */ /* 0x000fe20000000f00 */
[----:B------:R-:W-:Y:S01]  /*e090*/  BAR.SYNC.DEFER_BLOCKING 0x1, 0x100 ;  /* 0x0044000000007b1d */ /* 0x000fe20000010000 */
[----:B------:R-:W-:-:S02]  /*e0a0*/  LOP3.LUT R23, R98, 0x380, RZ, 0xc0, !PT ;  /* 0x0000038062177812 */ /* 0x000fc400078ec0ff */
[----:B------:R-:W-:Y:S01]  /*e0b0*/  LOP3.LUT R12, R12, R13, RZ, 0x3c, !PT ;  /* 0x0000000d0c0c7212 */ /* 0x000fe200078e3cff */
[----:B------:R-:W-:Y:S01]  /*e0c0*/  IMAD.X R13, RZ, RZ, R169, P3 ;  /* 0x000000ffff0d7224 */ /* 0x000fe200018e06a9 */
[----:B------:R-:W-:Y:S02]  /*e0d0*/  SHF.R.U64 R31, R31, 0x3, RZ ;  /* 0x000000031f1f7819 */ /* 0x000fe400000012ff */
[----:B------:R-:W-:Y:S02]  /*e0e0*/  SHF.R.U64 R23, R23, 0x3, RZ ;  /* 0x0000000317177819 */ /* 0x000fe400000012ff */
[----:B------:R-:W-:Y:S02]  /*e0f0*/  IADD3 R111, P3, R168, 0x8000, RZ ;  /* 0x00008000a86f7810 */ /* 0x000fe40007f7e0ff */
[----:B------:R-:W-:Y:S02]  /*e100*/  LOP3.LUT R152, R31, R110, RZ, 0x3c, !PT ;  /* 0x0000006e1f987212 */ /* 0x000fe400078e3cff */
[----:B------:R-:W-:-:S02]  /*e110*/  LOP3.LUT R158, R23, R98, RZ, 0x3c, !PT ;  /* 0x00000062179e7212 */ /* 0x000fc400078e3cff */
[----:B------:R-:W-:Y:S02]  /*e120*/  LOP3.LUT R110, R111, 0x380, RZ, 0xc0, !PT ;  /* 0x000003806f6e7812 */ /* 0x000fe400078ec0ff */
[----:B------:R-:W-:Y:S02]  /*e130*/  LOP3.LUT R6, R99, 0x380, RZ, 0xc0, !PT ;  /* 0x0000038063067812 */ /* 0x000fe400078ec0ff */
[----:B------:R-:W-:Y:S02]  /*e140*/  LOP3.LUT R23, R8, 0x380, RZ, 0xc0, !PT ;  /* 0x0000038008177812 */ /* 0x000fe400078ec0ff */
[----:B------:R-:W-:Y:S02]  /*e150*/  SHF.R.U64 R110, R110, 0x3, RZ ;  /* 0x000000036e6e7819 */ /* 0x000fe400000012ff */
[----:B------:R-:W-:Y:S01]  /*e160*/  SHF.R.U64 R6, R6, 0x3, RZ ;  /* 0x0000000306067819 */ /* 0x000fe200000012ff */
[----:B------:R0:W-:Y:S01]  /*e170*/  STSM.16.M88.4 [R197], R24 ;  /* 0x00000018c5007844 */ /* 0x0001e20000000200 */
[----:B------:R-:W-:-:S02]  /*e180*/  SHF.R.U64 R23, R23, 0x3, RZ ;  /* 0x0000000317177819 */ /* 0x000fc400000012ff */
[----:B------:R-:W-:Y:S01]  /*e190*/  LOP3.LUT R110, R110, R111, RZ, 0x3c, !PT ;  /* 0x0000006f6e6e7212 */ /* 0x000fe200078e3cff */
[----:B------:R-:W-:Y:S01]  /*e1a0*/  IMAD.X R111, RZ, RZ, R169, P3 ;  /* 0x000000ffff6f7224 */ /* 0x000fe200018e06a9 */
[----:B------:R-:W-:Y:S02]  /*e1b0*/  LOP3.LUT R6, R6, R99, RZ, 0x3c, !PT ;  /* 0x0000006306067212 */ /* 0x000fe400078e3cff */
[----:B------:R-:W-:Y:S02]  /*e1c0*/  LOP3.LUT R8, R23, R8, RZ, 0x3c, !PT ;  /* 0x0000000817087212 */ /* 0x000fe400078e3cff */
[C---:B------:R-:W-:Y:S02]  /*e1d0*/  IADD3 R99, P0, R168.reuse, 0x5000, RZ ;  /* 0x00005000a8637810 */ /* 0x040fe40007f1e0ff */
[----:B------:R-:W-:Y:S02]  /*e1e0*/  IADD3 R23, P3, R168, 0xf000, RZ ;  /* 0x0000f000a8177810 */ /* 0x000fe40007f7e0ff */
[----:B------:R-:W-:-:S02]  /*e1f0*/  LOP3.LUT R21, R14, 0x380, RZ, 0xc0, !PT ;  /* 0x000003800e157812 */ /* 0x000fc400078ec0ff */
[----:B------:R-:W-:Y:S01]  /*e200*/  LOP3.LUT R98, R99, 0x380, RZ, 0xc0, !PT ;  /* 0x0000038063627812 */ /* 0x000fe200078ec0ff */
[----:B0-----:R-:W0:Y:S01]  /*e210*/  @P2 LDC R24, c[0x0][0xbec] ;  /* 0x0002fb00ff182b82 */ /* 0x001e220000000800 */
[----:B------:R-:W-:Y:S01]  /*e220*/  LOP3.LUT R16, R23, 0x380, RZ, 0xc0, !PT ;  /* 0x0000038017107812 */ /* 0x000fe200078ec0ff */
[----:B------:R-:W-:Y:S01]  /*e230*/  IMAD.X R139, RZ, RZ, R169, P3 ;  /* 0x000000ffff8b7224 */ /* 0x000fe200018e06a9 */
[----:B------:R-:W-:Y:S02]  /*e240*/  SHF.R.U64 R21, R21, 0x3, RZ ;  /* 0x0000000315157819 */ /* 0x000fe400000012ff */
[----:B------:R-:W-:Y:S02]  /*e250*/  SHF.R.U64 R98, R98, 0x3, RZ ;  /* 0x0000000362627819 */ /* 0x000fe400000012ff */
[----:B------:R-:W-:Y:S01]  /*e260*/  SHF.R.U64 R16, R16, 0x3, RZ ;  /* 0x0000000310107819 */ /* 0x000fe200000012ff */
[----:B------:R-:W1:Y:S01]  /*e270*/  @P2 LDC R27, c[0x0][0xbf0] ;  /* 0x0002fc00ff1b2b82 */ /* 0x000e620000000800 */
[----:B------:R-:W-:-:S02]  /*e280*/  LOP3.LUT R15, R30, 0x380, RZ, 0xc0, !PT ;  /* 0x000003801e0f7812 */ /* 0x000fc400078ec0ff */
[----:B------:R-:W-:Y:S02]  /*e290*/  LOP3.LUT R166, R21, R14, RZ, 0x3c, !PT ;  /* 0x0000000e15a67212 */ /* 0x000fe400078e3cff */
[----:B------:R-:W-:Y:S01]  /*e2a0*/  LOP3.LUT R98, R98, R99, RZ, 0x3c, !PT ;  /* 0x0000006362627212 */ /* 0x000fe200078e3cff */
[----:B------:R-:W-:Y:S01]  /*e2b0*/  IMAD.X R99, RZ, RZ, R169, P0 ;  /* 0x000000ffff637224 */ /* 0x000fe200000e06a9 */
[----:B------:R-:W-:Y:S02]  /*e2c0*/  LOP3.LUT R138, R16, R23, RZ, 0x3c, !PT ;  /* 0x00000017108a7212 */ /* 0x000fe400078e3cff */
[----:B------:R-:W-:Y:S02]  /*e2d0*/  MOV R150, R150 ;  /* 0x0000009600967202 */ /* 0x000fe40000000f00 */
[----:B------:R-:W-:Y:S02]  /*e2e0*/  SHF.R.U64 R15, R15, 0x3, RZ ;  /* 0x000000030f0f7819 */ /* 0x000fe400000012ff */
[----:B------:R-:W-:Y:S01]  /*e2f0*/  MOV R16, R4 ;  /* 0x0000000400107202 */ /* 0x000fe20000000f00 */
[----:B------:R-:W-:Y:S01]  /*e300*/  STSM.16.M88.4 [R150], R32 ;  /* 0x0000002096007844 */ /* 0x000fe20000000200 */
[----:B------:R-:W-:Y:S01]  /*e310*/  MOV R18, R6 ;  /* 0x0000000600127202 */ /* 0x000fe20000000f00 */
[----:B0-----:R-:W-:Y:S01]  /*e320*/  @P2 IMAD.HI.U32 R24, R39, R24, RZ ;  /* 0x0000001827182227 */ /* 0x001fe200078e00ff */
[----:B------:R-:W-:-:S02]  /*e330*/  MOV R160, R160 ;  /* 0x000000a000a07202 */ /* 0x000fc40000000f00 */
[C---:B------:R-:W-:Y:S02]  /*e340*/  IADD3 R20, P4, R168.reuse, 0x2000, RZ ;  /* 0x00002000a8147810 */ /* 0x040fe40007f9e0ff */
[----:B------:R-:W-:Y:S01]  /*e350*/  IADD3 R127, P0, R168, 0xc000, RZ ;  /* 0x0000c000a87f7810 */ /* 0x000fe20007f1e0ff */
[----:B------:R-:W-:Y:S01]  /*e360*/  STSM.16.M88.4 [R160], R40 ;  /* 0x00000028a0007844 */ /* 0x000fe20000000200 */
[----:B------:R-:W-:Y:S02]  /*e370*/  MOV R23, R10 ;  /* 0x0000000a00177202 */ /* 0x000fe40000000f00 */
[----:B------:R-:W-:Y:S02]  /*e380*/  MOV R166, R166 ;  /* 0x000000a600a67202 */ /* 0x000fe40000000f00 */
[----:B------:R-:W-:Y:S02]  /*e390*/  F2FP.BF16.F32.PACK_AB R4, R49, R178 ;  /* 0x000000b23104723e */ /* 0x000fe400000010ff */
[----:B------:R-:W-:-:S02]  /*e3a0*/  F2FP.BF16.F32.PACK_AB R5, R51, R50 ;  /* 0x000000323305723e */ /* 0x000fc400000010ff */
[----:B------:R-:W-:Y:S02]  /*e3b0*/  F2FP.BF16.F32.PACK_AB R6, R53, R179 ;  /* 0x000000b33506723e */ /* 0x000fe400000010ff */
[----:B------:R-:W-:Y:S02]  /*e3c0*/  F2FP.BF16.F32.PACK_AB R7, R55, R54 ;  /* 0x000000363707723e */ /* 0x000fe400000010ff */
[----:B------:R-:W-:Y:S02]  /*e3d0*/  MOV R25, R8 ;  /* 0x0000000800197202 */ /* 0x000fe40000000f00 */
[----:B------:R-:W-:Y:S01]  /*e3e0*/  F2FP.BF16.F32.PACK_AB R8, R57, R180 ;  /* 0x000000b43908723e */ /* 0x000fe200000010ff */
[----:B------:R0:W-:Y:S01]  /*e3f0*/  STSM.16.M88.4 [R166], R4 ;  /* 0x00000004a6007844 */ /* 0x0001e20000000200 */
[----:B------:R-:W-:Y:S02]  /*e400*/  F2FP.BF16.F32.PACK_AB R9, R59, R58 ;  /* 0x0000003a3b09723e */ /* 0x000fe400000010ff */
[----:B------:R-:W-:-:S02]  /*e410*/  F2FP.BF16.F32.PACK_AB R10, R61, R181 ;  /* 0x000000b53d0a723e */ /* 0x000fc400000010ff */
[----:B------:R-:W-:Y:S02]  /*e420*/  F2FP.BF16.F32.PACK_AB R11, R63, R62 ;  /* 0x0000003e3f0b723e */ /* 0x000fe400000010ff */
[----:B-1----:R-:W-:Y:S02]  /*e430*/  @P2 SHF.R.U32.HI R36, RZ, R27, R24 ;  /* 0x0000001bff242219 */ /* 0x002fe40000011618 */
[----:B------:R-:W-:Y:S01]  /*e440*/  LOP3.LUT R162, R15, R30, RZ, 0x3c, !PT ;  /* 0x0000001e0fa27212 */ /* 0x000fe200078e3cff */
[----:B------:R1:W-:Y:S01]  /*e450*/  STSM.16.M88.4 [R25], R8 ;  /* 0x0000000819007844 */ /* 0x0003e20000000200 */
[----:B------:R-:W-:Y:S01]  /*e460*/  LOP3.LUT R15, R20, 0x380, RZ, 0xc0, !PT ;  /* 0x00000380140f7812 */ /* 0x000fe200078ec0ff */
[----:B------:R-:W-:Y:S01]  /*e470*/  IMAD.MOV R37, RZ, RZ, -R36 ;  /* 0x000000ffff257224 */ /* 0x000fe200078e0a24 */
[----:B------:R-:W-:Y:S02]  /*e480*/  LOP3.LUT R126, R127, 0x380, RZ, 0xc0, !PT ;  /* 0x000003807f7e7812 */ /* 0x000fe400078ec0ff */
[----:B------:R-:W-:Y:S01]  /*e490*/  IADD3 R103, P1, R168, 0x6000, RZ ;  /* 0x00006000a8677810 */ /* 0x000fe20007f3e0ff */
[----:B------:R-:W-:Y:S01]  /*e4a0*/  IMAD R37, R204, R37, R39 ;  /* 0x00000025cc257224 */ /* 0x000fe200078e0227 */
[----:B------:R-:W-:-:S02]  /*e4b0*/  MOV R164, R164 ;  /* 0x000000a400a47202 */ /* 0x000fc40000000f00 */
[----:B0-----:R-:W-:Y:S02]  /*e4c0*/  F2FP.BF16.F32.PACK_AB R4, R65, R182 ;  /* 0x000000b64104723e */ /* 0x001fe400000010ff */
[----:B------:R-:W-:Y:S02]  /*e4d0*/  F2FP.BF16.F32.PACK_AB R5, R67, R66 ;  /* 0x000000424305723e */ /* 0x000fe400000010ff */
[----:B------:R-:W-:Y:S02]  /*e4e0*/  F2FP.BF16.F32.PACK_AB R6, R69, R183 ;  /* 0x000000b74506723e */ /* 0x000fe400000010ff */
[----:B------:R-:W-:Y:S02]  /*e4f0*/  F2FP.BF16.F32.PACK_AB R7, R71, R70 ;  /* 0x000000464707723e */ /* 0x000fe400000010ff */
[----:B------:R-:W-:Y:S02]  /*e500*/  MOV R162, R162 ;  /* 0x000000a200a27202 */ /* 0x000fe40000000f00 */
[----:B-1----:R-:W-:Y:S01]  /*e510*/  F2FP.BF16.F32.PACK_AB R8, R73, R184 ;  /* 0x000000b84908723e */ /* 0x002fe200000010ff */
[----:B------:R-:W-:Y:S01]  /*e520*/  STSM.16.M88.4 [R164], R4 ;  /* 0x00000004a4007844 */ /* 0x000fe20000000200 */
[----:B------:R-:W-:-:S02]  /*e530*/  F2FP.BF16.F32.PACK_AB R9, R75, R74 ;  /* 0x0000004a4b09723e */ /* 0x000fc400000010ff */
[----:B------:R-:W-:Y:S02]  /*e540*/  F2FP.BF16.F32.PACK_AB R10, R77, R185 ;  /* 0x000000b94d0a723e */ /* 0x000fe400000010ff */
[----:B------:R-:W-:Y:S02]  /*e550*/  F2FP.BF16.F32.PACK_AB R11, R79, R78 ;  /* 0x0000004e4f0b723e */ /* 0x000fe400000010ff */
[----:B------:R-:W-:Y:S02]  /*e560*/  SHF.R.U64 R15, R15, 0x3, RZ ;  /* 0x000000030f0f7819 */ /* 0x000fe400000012ff */
[----:B------:R-:W-:Y:S01]  /*e570*/  SHF.R.U64 R126, R126, 0x3, RZ ;  /* 0x000000037e7e7819 */ /* 0x000fe200000012ff */
[----:B------:R0:W-:Y:S01]  /*e580*/  STSM.16.M88.4 [R162], R8 ;  /* 0x00000008a2007844 */ /* 0x0001e20000000200 */
[----:B------:R-:W-:Y:S02]  /*e590*/  MOV R158, R158 ;  /* 0x0000009e009e7202 */ /* 0x000fe40000000f00 */
[----:B------:R-:W-:-:S02]  /*e5a0*/  F2FP.BF16.F32.PACK_AB R24, R81, R186 ;  /* 0x000000ba5118723e */ /* 0x000fc400000010ff */
[----:B------:R-:W-:Y:S02]  /*e5b0*/  F2FP.BF16.F32.PACK_AB R25, R83, R82 ;  /* 0x000000525319723e */ /* 0x000fe400000010ff */
[----:B------:R-:W-:Y:S02]  /*e5c0*/  F2FP.BF16.F32.PACK_AB R26, R85, R187 ;  /* 0x000000bb551a723e */ /* 0x000fe400000010ff */
[----:B------:R-:W-:Y:S02]  /*e5d0*/  F2FP.BF16.F32.PACK_AB R27, R87, R86 ;  /* 0x00000056571b723e */ /* 0x000fe400000010ff */
[C---:B------:R-:W-:Y:S02]  /*e5e0*/  IADD3 R21, P5, R168.reuse, 0x3000, RZ ;  /* 0x00003000a8157810 */ /* 0x040fe40007fbe0ff */
[----:B------:R-:W-:Y:S01]  /*e5f0*/  IADD3 R31, P6, R168, 0x4000, RZ ;  /* 0x00004000a81f7810 */ /* 0x000fe20007fde0ff */
[----:B------:R1:W-:Y:S01]  /*e600*/  STSM.16.M88.4 [R158], R24 ;  /* 0x000000189e007844 */ /* 0x0003e20000000200 */
[----:B------:R-:W-:Y:S01]  /*e610*/  LOP3.LUT R102, R103, 0x380, RZ, 0xc0, !PT ;  /* 0x0000038067667812 */ /* 0x000fe200078ec0ff */
[----:B0-----:R-:W-:Y:S01]  /*e620*/  IMAD.U32 R9, RZ, RZ, UR5 ;  /* 0x00000005ff097e24 */ /* 0x001fe2000f8e00ff */
[----:B------:R-:W-:Y:S01]  /*e630*/  LOP3.LUT R14, R15, R20, RZ, 0x3c, !PT ;  /* 0x000000140f0e7212 */ /* 0x000fe200078e3cff */
[--C-:B------:R-:W-:Y:S01]  /*e640*/  IMAD.X R15, RZ, RZ, R169.reuse, P4 ;  /* 0x000000ffff0f7224 */ /* 0x100fe200020e06a9 */
[----:B------:R-:W-:Y:S01]  /*e650*/  LOP3.LUT R126, R126, R127, RZ, 0x3c, !PT ;  /* 0x0000007f7e7e7212 */ /* 0x000fe200078e3cff */
[----:B------:R-:W-:Y:S01]  /*e660*/  IMAD.X R127, RZ, RZ, R169, P0 ;  /* 0x000000ffff7f7224 */ /* 0x000fe200000e06a9 */
[----:B------:R-:W-:Y:S01]  /*e670*/  LOP3.LUT R20, R21, 0x380, RZ, 0xc0, !PT ;  /* 0x0000038015147812 */ /* 0x000fe200078ec0ff */
[----:B------:R-:W-:Y:S01]  /*e680*/  ULDC UR5, c[0x0][0xa88] ;  /* 0x0002a20000057ab9 */ /* 0x000fe20000000800 */
[----:B------:R-:W-:-:S02]  /*e690*/  LOP3.LUT R30, R31, 0x380, RZ, 0xc0, !PT ;  /* 0x000003801f1e7812 */ /* 0x000fc400078ec0ff */
[----:B------:R-:W-:Y:S02]  /*e6a0*/  SHF.R.U64 R102, R102, 0x3, RZ ;  /* 0x0000000366667819 */ /* 0x000fe400000012ff */
[----:B------:R-:W-:Y:S02]  /*e6b0*/  SHF.R.S32.HI R8, RZ, 0x1f, R36 ;  /* 0x0000001fff087819 */ /* 0x000fe40000011424 */
[----:B------:R-:W-:Y:S01]  /*e6c0*/  F2FP.BF16.F32.PACK_AB R5, R44, R3 ;  /* 0x000000032c05723e */ /* 0x000fe200000010ff */
[----:B-1----:R-:W-:Y:S01]  /*e6d0*/  VIADD R26, R211, UR61 ;  /* 0x0000003dd31a7c36 */ /* 0x002fe20008000000 */
[----:B------:R-:W-:Y:S02]  /*e6e0*/  IADD3 R24, P0, R36, UR6, RZ ;  /* 0x0000000624187c10 */ /* 0x000fe4000ff1e0ff */
[----:B------:R-:W-:Y:S02]  /*e6f0*/  SHF.R.S32.HI R3, RZ, 0x1f, R37 ;  /* 0x0000001fff037819 */ /* 0x000fe40000011425 */
[----:B------:R-:W-:-:S02]  /*e700*/  SHF.R.U64 R20, R20, 0x3, RZ ;  /* 0x0000000314147819 */ /* 0x000fc400000012ff */
[----:B------:R-:W-:Y:S02]  /*e710*/  SHF.R.U64 R30, R30, 0x3, RZ ;  /* 0x000000031e1e7819 */ /* 0x000fe400000012ff */
[----:B------:R-:W-:Y:S01]  /*e720*/  LOP3.LUT R102, R102, R103, RZ, 0x3c, !PT ;  /* 0x0000006766667212 */ /* 0x000fe200078e3cff */
[----:B------:R-:W-:Y:S01]  /*e730*/  IMAD.X R103, RZ, RZ, R169, P1 ;  /* 0x000000ffff677224 */ /* 0x000fe200008e06a9 */
[----:B------:R-:W-:Y:S01]  /*e740*/  IADD3.X R25, R8, UR7, R9, P0, !PT ;  /* 0x0000000708197c10 */ /* 0x000fe200087fe409 */
[----:B------:R-:W-:Y:S01]  /*e750*/  ULDC.64 UR6, c[0x0][0xb88] ;  /* 0x0002e20000067ab9 */ /* 0x000fe20000000a00 */
[----:B------:R-:W-:Y:S01]  /*e760*/  IADD3 R131, P1, R168, 0xd000, RZ ;  /* 0x0000d000a8837810 */ /* 0x000fe20007f3e0ff */
[----:B------:R-:W-:Y:S01]  /*e770*/  IMAD R8, R3, UR6, RZ ;  /* 0x0000000603087c24 */ /* 0x000fe2000f8e02ff */
[----:B------:R-:W-:Y:S01]  /*e780*/  LOP3.LUT R20, R20, R21, RZ, 0x3c, !PT ;  /* 0x0000001514147212 */ /* 0x000fe200078e3cff */
[--C-:B------:R-:W-:Y:S01]  /*e790*/  IMAD.X R21, RZ, RZ, R169.reuse, P5 ;  /* 0x000000ffff157224 */ /* 0x100fe200028e06a9 */
[----:B------:R-:W-:Y:S01]  /*e7a0*/  LOP3.LUT R30, R30, R31, RZ, 0x3c, !PT ;  /* 0x0000001f1e1e7212 */ /* 0x000fe200078e3cff */
[----:B------:R-:W-:Y:S01]  /*e7b0*/  IMAD.X R31, RZ, RZ, R169, P6 ;  /* 0x000000ffff1f7224 */ /* 0x000fe200030e06a9 */
[----:B------:R-:W-:Y:S01]  /*e7c0*/  MOV R156, R156 ;  /* 0x0000009c009c7202 */ /* 0x000fe20000000f00 */
[----:B------:R-:W-:Y:S01]  /*e7d0*/  IMAD.WIDE.U32 R24, R37, UR6, R24 ;  /* 0x0000000625187c25 */ /* 0x000fe2000f8e0018 */
[----:B------:R-:W-:-:S02]  /*e7e0*/  F2FP.BF16.F32.PACK_AB R32, R89, R188 ;  /* 0x000000bc5920723e */ /* 0x000fc400000010ff */
[----:B------:R-:W-:Y:S01]  /*e7f0*/  F2FP.BF16.F32.PACK_AB R33, R91, R90 ;  /* 0x0000005a5b21723e */ /* 0x000fe200000010ff */
[----:B------:R-:W-:Y:S01]  /*e800*/  IMAD R37, R37, UR7, R8 ;  /* 0x0000000725257c24 */ /* 0x000fe2000f8e0208 */
[----:B------:R-:W-:Y:S01]  /*e810*/  F2FP.BF16.F32.PACK_AB R34, R93, R189 ;  /* 0x000000bd5d22723e */ /* 0x000fe200000010ff */
[----:B------:R-:W-:Y:S01]  /*e820*/  ULDC.64 UR6, c[0x0][0xb50] ;  /* 0x0002d40000067ab9 */ /* 0x000fe20000000a00 */
[----:B------:R-:W-:Y:S01]  /*e830*/  F2FP.BF16.F32.PACK_AB R35, R95, R94 ;  /* 0x0000005e5f23723e */ /* 0x000fe200000010ff */
[----:B------:R-:W-:Y:S01]  /*e840*/  IMAD R3, R204, UR5, RZ ;  /* 0x00000005cc037c24 */ /* 0x000fe2000f8e02ff */
[C---:B------:R-:W-:Y:S02]  /*e850*/  IADD3 R115, P4, R168.reuse, 0x9000, RZ ;  /* 0x00009000a8737810 */ /* 0x040fe40007f9e0ff */
[C---:B------:R-:W-:Y:S01]  /*e860*/  IADD3 R119, P5, R168.reuse, 0xa000, RZ ;  /* 0x0000a000a8777810 */ /* 0x040fe20007fbe0ff */
[----:B------:R-:W-:Y:S01]  /*e870*/  STSM.16.M88.4 [R156], R32 ;  /* 0x000000209c007844 */ /* 0x000fe20000000200 */
[----:B------:R-:W-:-:S02]  /*e880*/  IADD3 R123, P6, R168, 0xb000, RZ ;  /* 0x0000b000a87b7810 */ /* 0x000fc40007fde0ff */
[----:B------:R-:W-:Y:S02]  /*e890*/  LOP3.LUT R130, R131, 0x380, RZ, 0xc0, !PT ;  /* 0x0000038083827812 */ /* 0x000fe400078ec0ff */
[----:B------:R-:W-:Y:S02]  /*e8a0*/  MOV R154, R154 ;  /* 0x0000009a009a7202 */ /* 0x000fe40000000f00 */
[----:B------:R-:W-:Y:S02]  /*e8b0*/  F2FP.BF16.F32.PACK_AB R4, R97, R190 ;  /* 0x000000be6104723e */ /* 0x000fe400000010ff */
[----:B------:R-:W-:Y:S02]  /*e8c0*/  F2FP.BF16.F32.PACK_AB R6, R101, R191 ;  /* 0x000000bf6506723e */ /* 0x000fe400000010ff */
[----:B------:R-:W-:Y:S02]  /*e8d0*/  F2FP.BF16.F32.PACK_AB R7, R52, R48 ;  /* 0x000000303407723e */ /* 0x000fe400000010ff */
[----:B------:R-:W-:-:S02]  /*e8e0*/  LOP3.LUT R114, R115, 0x380, RZ, 0xc0, !PT ;  /* 0x0000038073727812 */ /* 0x000fc400078ec0ff */
[----:B------:R-:W-:Y:S01]  /*e8f0*/  LOP3.LUT R118, R119, 0x380, RZ, 0xc0, !PT ;  /* 0x0000038077767812 */ /* 0x000fe200078ec0ff */
[----:B------:R0:W-:Y:S01]  /*e900*/  STSM.16.M88.4 [R154], R4 ;  /* 0x000000049a007844 */ /* 0x0001e20000000200 */
[----:B------:R-:W-:Y:S02]  /*e910*/  LOP3.LUT R122, R123, 0x380, RZ, 0xc0, !PT ;  /* 0x000003807b7a7812 */ /* 0x000fe400078ec0ff */
[----:B------:R-:W-:Y:S02]  /*e920*/  SHF.R.U64 R130, R130, 0x3, RZ ;  /* 0x0000000382827819 */ /* 0x000fe400000012ff */
[----:B------:R-:W-:Y:S02]  /*e930*/  LOP3.LUT R29, R168, 0x380, RZ, 0xc0, !PT ;  /* 0x00000380a81d7812 */ /* 0x000fe400078ec0ff */
[----:B------:R-:W-:Y:S02]  /*e940*/  LOP3.LUT P0, RZ, R209, 0x3, RZ, 0xc0, !PT ;  /* 0x00000003d1ff7812 */ /* 0x000fe4000780c0ff */
[----:B------:R-:W-:-:S02]  /*e950*/  SHF.R.U64 R114, R114, 0x3, RZ ;  /* 0x0000000372727819 */ /* 0x000fc400000012ff */
[----:B------:R-:W-:Y:S02]  /*e960*/  SHF.R.U64 R118, R118, 0x3, RZ ;  /* 0x0000000376767819 */ /* 0x000fe400000012ff */
[----:B------:R-:W-:Y:S02]  /*e970*/  SHF.R.U64 R122, R122, 0x3, RZ ;  /* 0x000000037a7a7819 */ /* 0x000fe400000012ff */
[----:B------:R-:W-:Y:S01]  /*e980*/  LOP3.LUT R130, R130, R131, RZ, 0x3c, !PT ;  /* 0x0000008382827212 */ /* 0x000fe200078e3cff */
[----:B0-----:R-:W-:Y:S01]  /*e990*/  VIADD R4, R26, 0x8 ;  /* 0x000000081a047836 */ /* 0x001fe20000000000 */
[----:B------:R-:W-:Y:S01]  /*e9a0*/  SHF.R.U64 R29, R29, 0x3, RZ ;  /* 0x000000031d1d7819 */ /* 0x000fe200000012ff */
[----:B------:R-:W-:Y:S01]  /*e9b0*/  IMAD.IADD R5, R25, 0x1, R37 ;  /* 0x0000000119057824 */ /* 0x000fe200078e0225 */
[----:B------:R-:W-:Y:S01]  /*e9c0*/  LEA R25, P3, R24, UR6, 0x2 ;  /* 0x0000000618197c11 */ /* 0x000fe2000f8610ff */
[----:B------:R-:W-:Y:S01]  /*e9d0*/  IMAD.X R131, RZ, RZ, R169, P1 ;  /* 0x000000ffff837224 */ /* 0x000fe200008e06a9 */
[----:B------:R-:W-:-:S02]  /*e9e0*/  MOV R152, R152 ;  /* 0x0000009800987202 */ /* 0x000fc40000000f00 */
[----:B------:R-:W-:Y:S01]  /*e9f0*/  F2FP.BF16.F32.PACK_AB R8, R105, R192 ;  /* 0x000000c06908723e */ /* 0x000fe200000010ff */
[----:B------:R-:W-:Y:S01]  /*ea00*/  SHFL.IDX PT, R44, R25, RZ, 0x1c1f ;  /* 0x001c1fff192c7589 */ /* 0x000fe200000e0000 */
[----:B------:R-:W-:Y:S02]  /*ea10*/  F2FP.BF16.F32.PACK_AB R9, R60, R56 ;  /* 0x000000383c09723e */ /* 0x000fe400000010ff */
[----:B------:R-:W-:Y:S01]  /*ea20*/  F2FP.BF16.F32.PACK_AB R10, R109, R193 ;  /* 0x000000c16d0a723e */ /* 0x000fe200000010ff */
[----:B------:R-:W-:Y:S01]  /*ea30*/  SHFL.IDX PT, R46, R25, 0x1, 0x1c1f ;  /* 0x003c1f00192e7f89 */ /* 0x000fe200000e0000 */
[----:B------:R-:W-:Y:S02]  /*ea40*/  F2FP.BF16.F32.PACK_AB R11, R68, R64 ;  /* 0x00000040440b723e */ /* 0x000fe400000010ff */
[-C--:B------:R-:W-:Y:S02]  /*ea50*/  ISETP.GE.OR P1, PT, R26, R3.reuse, P0 ;  /* 0x000000031a00720c */ /* 0x080fe40000726670 */
[----:B------:R-:W-:Y:S01]  /*ea60*/  ISETP.GE.OR P0, PT, R4, R3, P0 ;  /* 0x000000030400720c */ /* 0x000fe20000706670 */
[----:B------:R0:W-:Y:S01]  /*ea70*/  STSM.16.M88.4 [R152], R8 ;  /* 0x0000000898007844 */ /* 0x0001e20000000200 */
[----:B------:R-:W-:-:S02]  /*ea80*/  LEA.HI.X R24, R24, UR7, R5, 0x2, P3 ;  /* 0x0000000718187c11 */ /* 0x000fc400098f1405 */
[----:B------:R-:W-:Y:S01]  /*ea90*/  LOP3.LUT R114, R114, R115, RZ, 0x3c, !PT ;  /* 0x0000007372727212 */ /* 0x000fe200078e3cff */
[--C-:B------:R-:W-:Y:S01]  /*eaa0*/  IMAD.X R115, RZ, RZ, R169.reuse, P4 ;  /* 0x000000ffff737224 */ /* 0x100fe200020e06a9 */
[----:B------:R-:W-:Y:S01]  /*eab0*/  LOP3.LUT R118, R118, R119, RZ, 0x3c, !PT ;  /* 0x0000007776767212 */ /* 0x000fe200078e3cff */
[--C-:B------:R-:W-:Y:S01]  /*eac0*/  IMAD.X R119, RZ, RZ, R169.reuse, P5 ;  /* 0x000000ffff777224 */ /* 0x100fe200028e06a9 */
[----:B------:R-:W-:Y:S01]  /*ead0*/  LOP3.LUT R122, R122, R123, RZ, 0x3c, !PT ;  /* 0x0000007b7a7a7212 */ /* 0x000fe200078e3cff */
[--C-:B------:R-:W-:Y:S01]  /*eae0*/  IMAD.X R123, RZ, RZ, R169.reuse, P6 ;  /* 0x000000ffff7b7224 */ /* 0x100fe200030e06a9 */
[----:B------:R-:W-:Y:S01]  /*eaf0*/  LOP3.LUT R28, R29, R168, RZ, 0x3c, !PT ;  /* 0x000000a81d1c7212 */ /* 0x000fe200078e3cff */
[----:B------:R-:W-:Y:S01]  /*eb00*/  IMAD.MOV.U32 R29, RZ, RZ, R169 ;  /* 0x000000ffff1d7224 */ /* 0x000fe200078e00a9 */
[----:B------:R-:W-:Y:S01]  /*eb10*/  MOV R146, R146 ;  /* 0x0000009200927202 */ /* 0x000fe20000000f00 */
[----:B------:R-:W1:Y:S01]  /*eb20*/  SHFL.IDX PT, R45, R24, RZ, 0x1c1f ;  /* 0x001c1fff182d7589 */ /* 0x000e6200000e0000 */
[----:B------:R-:W-:-:S02]  /*eb30*/  F2FP.BF16.F32.PACK_AB R4, R113, R194 ;  /* 0x000000c27104723e */ /* 0x000fc400000010ff */
[----:B------:R-:W-:Y:S01]  /*eb40*/  F2FP.BF16.F32.PACK_AB R5, R76, R72 ;  /* 0x000000484c05723e */ /* 0x000fe200000010ff */
[----:B------:R-:W2:Y:S01]  /*eb50*/  SHFL.IDX PT, R47, R24, 0x1, 0x1c1f ;  /* 0x003c1f00182f7f89 */ /* 0x000ea200000e0000 */
[----:B------:R-:W-:Y:S02]  /*eb60*/  F2FP.BF16.F32.PACK_AB R6, R117, R195 ;  /* 0x000000c37506723e */ /* 0x000fe400000010ff */
[----:B------:R-:W-:Y:S02]  /*eb70*/  F2FP.BF16.F32.PACK_AB R7, R84, R80 ;  /* 0x000000505407723e */ /* 0x000fe400000010ff */
[----:B------:R-:W-:Y:S02]  /*eb80*/  MOV R142, R142 ;  /* 0x0000008e008e7202 */ /* 0x000fe40000000f00 */
[----:B------:R-:W-:Y:S01]  /*eb90*/  F2FP.BF16.F32.PACK_AB R197, R92, R88 ;  /* 0x000000585cc5723e */ /* 0x000fe200000010ff */
[----:B------:R-:W-:Y:S01]  /*eba0*/  STSM.16.M88.4 [R146], R4 ;  /* 0x0000000492007844 */ /* 0x000fe20000000200 */
[----:B0-----:R-:W-:-:S02]  /*ebb0*/  F2FP.BF16.F32.PACK_AB R8, R129, R128 ;  /* 0x000000808108723e */ /* 0x001fc400000010ff */
[----:B------:R-:W-:Y:S01]  /*ebc0*/  F2FP.BF16.F32.PACK_AB R9, R108, R104 ;  /* 0x000000686c09723e */ /* 0x000fe200000010ff */
[----:B------:R-:W-:Y:S01]  /*ebd0*/  STSM.16.M88.4 [R142], R196 ;  /* 0x000000c48e007844 */ /* 0x000fe20000000200 */
[----:B------:R-:W-:Y:S02]  /*ebe0*/  F2FP.BF16.F32.PACK_AB R10, R133, R132 ;  /* 0x00000084850a723e */ /* 0x000fe400000010ff */
[----:B------:R-:W-:Y:S02]  /*ebf0*/  F2FP.BF16.F32.PACK_AB R11, R116, R112 ;  /* 0x00000070740b723e */ /* 0x000fe400000010ff */
[----:B------:R-:W-:Y:S02]  /*ec00*/  F2FP.BF16.F32.PACK_AB R169, R170, R120 ;  /* 0x00000078aaa9723e */ /* 0x000fe400000010ff */
[----:B------:R-:W-:Y:S01]  /*ec10*/  F2FP.BF16.F32.PACK_AB R168, R137, R136 ;  /* 0x0000008889a8723e */ /* 0x000fe200000010ff */
[----:B------:R0:W-:Y:S01]  /*ec20*/  STSM.16.M88.4 [R23], R8 ;  /* 0x0000000817007844 */ /* 0x0001e20000000200 */
[----:B------:R-:W-:-:S02]  /*ec30*/  F2FP.BF16.F32.PACK_AB R170, R141, R140 ;  /* 0x0000008c8daa723e */ /* 0x000fc400000010ff */
[----:B------:R-:W-:Y:S02]  /*ec40*/  F2FP.BF16.F32.PACK_AB R171, R172, R171 ;  /* 0x000000abacab723e */ /* 0x000fe400000010ff */
[----:B------:R-:W-:Y:S02]  /*ec50*/  F2FP.BF16.F32.PACK_AB R173, R174, R173 ;  /* 0x000000adaead723e */ /* 0x000fe400000010ff */
[----:B------:R-:W-:Y:S01]  /*ec60*/  F2FP.BF16.F32.PACK_AB R172, R145, R144 ;  /* 0x0000009091ac723e */ /* 0x000fe200000010ff */
[----:B------:R-:W-:Y:S01]  /*ec70*/  STSM.16.M88.4 [R18], R168 ;  /* 0x000000a812007844 */ /* 0x000fe20000000200 */
[----:B------:R-:W-:Y:S02]  /*ec80*/  F2FP.BF16.F32.PACK_AB R174, R149, R148 ;  /* 0x0000009495ae723e */ /* 0x000fe400000010ff */
[----:B------:R-:W-:-:S05]  /*ec90*/  F2FP.BF16.F32.PACK_AB R175, R177, R175 ;  /* 0x000000afb1af723e */ /* 0x000fca00000010ff */
[----:B------:R-:W-:Y:S01]  /*eca0*/  STSM.16.M88.4 [R16], R172 ;  /* 0x000000ac10007844 */ /* 0x000fe20000000200 */
[----:B0-----:R-:W0:Y:S08]  /*ecb0*/  @P2 LDC R9, c[0x0][0xbec] ;  /* 0x0002fb00ff092b82 */ /* 0x001e300000000800 */
[----:B------:R-:W-:Y:S01]  /*ecc0*/  BAR.SYNC.DEFER_BLOCKING 0x1, 0x100 ;  /* 0x0044000000007b1d */ /* 0x000fe20000010000 */
[----:B------:R-:W-:-:S02]  /*ecd0*/  UIMAD UR5, UR10, UR8, URZ ;  /* 0x000000080a0572a4 */ /* 0x000fc4000f8e023f */
[----:B------:R-:W-:-:S03]  /*ece0*/  UIMAD.WIDE.U32 UR6, UR11, UR8, URZ ;  /* 0x000000080b0672a5 */ /* 0x000fc6000f8e003f */
[----:B-1----:R1:W-:Y:S04]  /*ecf0*/  @!P1 ST.E desc[UR14][R44.64], R0 ;  /* 0x000000002c009985 */ /* 0x0023e8000c10190e */
[----:B--2---:R2:W-:Y:S04]  /*ed00*/  @!P0 ST.E desc[UR14][R46.64], R2 ;  /* 0x000000022e008985 */ /* 0x0045e8000c10190e */
[----:B------:R3:W5:Y:S01]  /*ed10*/  LD.E.128 R32, desc[UR14][R12.64] ;  /* 0x0000000e0c207980 */ /* 0x000762000c101d00 */
[----:B-1----:R-:W-:Y:S01]  /*ed20*/  IMAD R0, R203, 0x20, R206 ;  /* 0x00000020cb007824 */ /* 0x002fe200078e02ce */
[----:B------:R-:W-:-:S02]  /*ed30*/  UIMAD UR5, UR11, UR9, UR5 ;  /* 0x000000090b0572a4 */ /* 0x000fc4000f8e0205 */
[----:B------:R-:W5:Y:S01]  /*ed40*/  LD.E.128 R24, desc[UR14][R28.64] ;  /* 0x0000000e1c187980 */ /* 0x000f62000c101d00 */
[----:B---3--:R-:W1:Y:S01]  /*ed50*/  @P2 LDC R13, c[0x0][0xbf0] ;  /* 0x0002fc00ff0d2b82 */ /* 0x008e620000000800 */
[----:B--2---:R-:W-:Y:S01]  /*ed60*/  VIADD R2, R0, UR61 ;  /* 0x0000003d00027c36 */ /* 0x004fe20008000000 */
[----:B------:R-:W-:Y:S01]  /*ed70*/  ULDC.64 UR10, c[0x0][0xaf0] ;  /* 0x0002bc00000a7ab9 */ /* 0x000fe20000000a00 */
[----:B------:R-:W-:Y:S01]  /*ed80*/  UIADD3 UR7, UR7, UR5, URZ ;  /* 0x0000000507077290 */ /* 0x000fe2000fffe03f */
[----:B------:R2:W5:Y:S01]  /*ed90*/  LD.E.128 R36, desc[UR14][R14.64] ;  /* 0x0000000e0e247980 */ /* 0x000562000c101d00 */
[----:B0-----:R-:W-:Y:S01]  /*eda0*/  @P2 IMAD.HI.U32 R0, R2, R9, RZ ;  /* 0x0000000902002227 */ /* 0x001fe200078e00ff */
[----:B------:R-:W-:Y:S02]  /*edb0*/  UIMAD UR8, UR12, UR10, URZ ;  /* 0x0000000a0c0872a4 */ /* 0x000fe4000f8e023f */
[----:B------:R0:W5:Y:S01]  /*edc0*/  LD.E.128 R4, desc[UR14][R20.64] ;  /* 0x0000000e14047980 */ /* 0x000162000c101d00 */
[----:B------:R-:W-:Y:S01]  /*edd0*/  IMAD.MOV.U32 R11, RZ, RZ, R2 ;  /* 0x000000ffff0b7224 */ /* 0x000fe200078e0002 */
[----:B------:R-:W-:-:S02]  /*ede0*/  UIMAD UR5, UR13, UR11, UR8 ;  /* 0x0000000b0d0572a4 */ /* 0x000fc4000f8e0208 */
[----:B------:R-:W-:Y:S01]  /*edf0*/  UIMAD.WIDE.U32 UR6, UR13, UR10, UR6 ;  /* 0x0000000a0d0672a5 */ /* 0x000fe2000f8e0006 */
[----:B------:R0:W5:Y:S01]  /*ee00*/  LD.E.128 R40, desc[UR14][R30.64] ;  /* 0x0000000e1e287980 */ /* 0x000162000c101d00 */
[----:B------:R-:W-:Y:S02]  /*ee10*/  ULDC.64 UR8, c[0x0][0xae0] ;  /* 0x0002b80000087ab9 */ /* 0x000fe40000000a00 */
[----:B------:R-:W-:Y:S01]  /*ee20*/  UIADD3 UR5, UR7, UR5, URZ ;  /* 0x0000000507057290 */ /* 0x000fe2000fffe03f */
[----:B------:R-:W5:Y:S04]  /*ee30*/  LD.E.128 R96, desc[UR14][R98.64] ;  /* 0x0000000e62607980 */ /* 0x000f68000c101d00 */
[----:B------:R-:W5:Y:S01]  /*ee40*/  LD.E.128 R100, desc[UR14][R102.64] ;  /* 0x0000000e66647980 */ /* 0x000f62000c101d00 */
[----:B-1----:R-:W-:-:S03]  /*ee50*/  @P2 SHF.R.U32.HI R11, RZ, R13, R0 ;  /* 0x0000000dff0b2219 */ /* 0x002fc60000011600 */
[----:B------:R-:W5:Y:S01]  /*ee60*/  LD.E.128 R104, desc[UR14][R106.64] ;  /* 0x0000000e6a687980 */ /* 0x000f62000c101d00 */
[--C-:B------:R-:W-:Y:S01]  /*ee70*/  SHF.R.S32.HI R0, RZ, 0x1f, R11.reuse ;  /* 0x0000001fff007819 */ /* 0x100fe2000001140b */
[----:B------:R-:W-:Y:S02]  /*ee80*/  IMAD.MOV R13, RZ, RZ, -R11 ;  /* 0x000000ffff0d7224 */ /* 0x000fe400078e0a0b */
[----:B------:R-:W5:Y:S01]  /*ee90*/  LD.E.128 R108, desc[UR14][R110.64] ;  /* 0x0000000e6e6c7980 */ /* 0x000f62000c101d00 */
[----:B------:R-:W-:Y:S02]  /*eea0*/  IMAD.U32 R9, RZ, RZ, UR7 ;  /* 0x00000007ff097e24 */ /* 0x000fe4000f8e00ff */
[----:B------:R-:W-:Y:S01]  /*eeb0*/  IMAD R0, R0, UR8, RZ ;  /* 0x0000000800007c24 */ /* 0x000fe2000f8e02ff */
[----:B------:R-:W5:Y:S01]  /*eec0*/  LD.E.128 R112, desc[UR14][R114.64] ;  /* 0x0000000e72707980 */ /* 0x000f62000c101d00 */
[----:B------:R-:W-:Y:S02]  /*eed0*/  IMAD R13, R204, R13, R2 ;  /* 0x0000000dcc0d7224 */ /* 0x000fe400078e0202 */
[----:B------:R-:W-:Y:S01]  /*eee0*/  IMAD.U32 R8, RZ, RZ, UR6 ;  /* 0x00000006ff087e24 */ /* 0x000fe2000f8e00ff */
[----:B------:R-:W5:Y:S01]  /*eef0*/  LD.E.128 R116, desc[UR14][R118.64] ;  /* 0x0000000e76747980 */ /* 0x000f62000c101d00 */
[----:B------:R-:W-:Y:S01]  /*ef00*/  IMAD.U32 R9, RZ, RZ, UR5 ;  /* 0x00000005ff097e24 */ /* 0x000fe2000f8e00ff */
[----:B------:R-:W-:Y:S01]  /*ef10*/  ULDC.64 UR6, c[0x0][0xad8] ;  /* 0x0002b60000067ab9 */ /* 0x000fe20000000a00 */
[----:B--2---:R-:W-:Y:S01]  /*ef20*/  IMAD R15, R11, UR9, R0 ;  /* 0x000000090b0f7c24 */ /* 0x004fe2000f8e0200 */
[----:B------:R-:W5:Y:S01]  /*ef30*/  LD.E.128 R120, desc[UR14][R122.64] ;  /* 0x0000000e7a787980 */ /* 0x000f62000c101d00 */
[----:B------:R-:W-:-:S03]  /*ef40*/  SHF.R.S32.HI R0, RZ, 0x1f, R13 ;  /* 0x0000001fff007819 */ /* 0x000fc6000001140d */
[----:B------:R-:W5:Y:S01]  /*ef50*/  LD.E.128 R124, desc[UR14][R126.64] ;  /* 0x0000000e7e7c7980 */ /* 0x000f62000c101d00 */
[----:B------:R-:W-:-:S03]  /*ef60*/  IMAD.WIDE.U32 R8, R11, UR8, R8 ;  /* 0x000000080b087c25 */ /* 0x000fc6000f8e0008 */
[----:B------:R-:W5:Y:S04]  /*ef70*/  LD.E.128 R128, desc[UR14][R130.64] ;  /* 0x0000000e82807980 */ /* 0x000f68000c101d00 */
[----:B------:R-:W5:Y:S04]  /*ef80*/  LD.E.128 R132, desc[UR14][R134.64] ;  /* 0x0000000e86847980 */ /* 0x000f68000c101d00 */
[----:B------:R-:W5:Y:S01]  /*ef90*/  LD.E.128 R136, desc[UR14][R138.64] ;  /* 0x0000000e8a887980 */ /* 0x000f62000c101d00 */
[----:B------:R-:W-:Y:S01]  /*efa0*/  @!PT LDS RZ, [RZ] ;  /* 0x00000000fffff984 */ /* 0x000fe20000000800 */
[----:B------:R-:W-:Y:S01]  /*efb0*/  @!PT LDS RZ, [RZ] ;  /* 0x00000000fffff984 */ /* 0x000fe20000000800 */
[----:B------:R-:W-:Y:S01]  /*efc0*/  @!PT LDS RZ, [RZ] ;  /* 0x00000000fffff984 */ /* 0x000fe20000000800 */
[----:B------:R-:W-:Y:S01]  /*efd0*/  @!PT LDS RZ, [RZ] ;  /* 0x00000000fffff984 */ /* 0x000fe20000000800 */
[----:B------:R1:W-:Y:S06]  /*efe0*/  MEMBAR.ALL.CTA ;  /* 0x0000000000007992 */ /* 0x0003ec0000008000 */
[----:B-1----:R-:W1:Y:S01]  /*eff0*/  FENCE.VIEW.ASYNC.S ;  /* 0x00000000000073c6 */ /* 0x002e620000000000 */
[----:B------:R-:W-:-:S02]  /*f000*/  IMAD.IADD R9, R9, 0x1, R15 ;  /* 0x0000000109097824 */ /* 0x000fc400078e020f */
[----:B------:R-:W-:Y:S02]  /*f010*/  IMAD R2, R0, UR6, RZ ;  /* 0x0000000600027c24 */ /* 0x000fe4000f8e02ff */
[----:B------:R-:W-:Y:S02]  /*f020*/  VIADD R18, R206, UR61 ;  /* 0x0000003dce127c36 */ /* 0x000fe40008000000 */
[C---:B------:R-:W-:Y:S02]  /*f030*/  IMAD R11, R13.reuse, UR7, R2 ;  /* 0x000000070d0b7c24 */ /* 0x040fe4000f8e0202 */
[----:B------:R-:W-:Y:S01]  /*f040*/  IMAD.WIDE.U32 R8, R13, UR6, R8 ;  /* 0x000000060d087c25 */ /* 0x000fe2000f8e0008 */
[C---:B------:R-:W-:Y:S01]  /*f050*/  ISETP.GE.AND P2, PT, R18.reuse, R3, PT ;  /* 0x000000031200720c */ /* 0x040fe20003f46270 */
[----:B------:R-:W-:Y:S02]  /*f060*/  ULDC.64 UR6, c[0x0][0xa80] ;  /* 0x0002a00000067ab9 */ /* 0x000fe40000000a00 */
[----:B------:R-:W-:Y:S01]  /*f070*/  VIADD R0, R18, 0x20 ;  /* 0x0000002012007836 */ /* 0x000fe20000000000 */
[----:B------:R-:W-:Y:S01]  /*f080*/  LEA R2, P3, R8, UR6, 0x1 ;  /* 0x0000000608027c11 */ /* 0x000fe2000f8608ff */
[----:B------:R-:W-:-:S02]  /*f090*/  IMAD.IADD R9, R9, 0x1, R11 ;  /* 0x0000000109097824 */ /* 0x000fc400078e020b */
[----:B------:R-:W-:Y:S01]  /*f0a0*/  VIADD R207, R207, 0x30820 ;  /* 0x00030820cfcf7836 */ /* 0x000fe20000000000 */
[-C--:B------:R-:W-:Y:S01]  /*f0b0*/  ISETP.GE.AND P1, PT, R0, R3.reuse, PT ;  /* 0x000000030000720c */ /* 0x080fe20003f26270 */
[----:B------:R-:W-:Y:S01]  /*f0c0*/  VIADD R0, R18, 0x40 ;  /* 0x0000004012007836 */ /* 0x000fe20000000000 */
[----:B------:R-:W-:Y:S02]  /*f0d0*/  LEA.HI.X R16, R8, UR7, R9, 0x1, P3 ;  /* 0x0000000708107c11 */ /* 0x000fe400098f0c09 */
[----:B------:R-:W-:Y:S01]  /*f0e0*/  PRMT R207, RZ, 0x654, R207 ;  /* 0x00000654ffcf7816 */ /* 0x000fe200000000cf */
[----:B-1----:R0:W1:Y:S01]  /*f0f0*/  SHFL.IDX PT, R14, R2, RZ, 0x181f ;  /* 0x00181fff020e7589 */ /* 0x00206200000e0000 */
[----:B------:R-:W-:Y:S01]  /*f100*/  ISETP.GE.AND P0, PT, R0, R3, PT ;  /* 0x000000030000720c */ /* 0x000fe20003f06270 */
[----:B------:R-:W-:Y:S01]  /*f110*/  BSSY B1, `(.L_x_1237) ;  /* 0x0000016000017945 */ /* 0x000fe20003800000 */
[----:B------:R0:W-:Y:S01]  /*f120*/  SYNCS.ARRIVE.TRANS64.RED.A1T0 RZ, [R207+URZ], RZ ;  /* 0x000000ffcfff79a7 */ /* 0x0001e2000810043f */
[----:B------:R0:W2:Y:S02]  /*f130*/  SHFL.IDX PT, R0, R16, RZ, 0x181f ;  /* 0x00181fff10007589 */ /* 0x0000a400000e0000 */
[----:B------:R-:W-:Y:S08]  /*f140*/  @P2 BRA `(.L_x_1238) ;  /* 0x0000000000482947 */ /* 0x000ff00003800000 */
        /* <DEDUP_REMOVED lines=18> */
.L_x_1238:
[----:B------:R-:W-:Y:S05]  /*f270*/  BSYNC B1 ;  /* 0x0000000000017941 */ /* 0x000fea0003800000 */
.L_x_1237:
[----:B--2---:R2:W4:Y:S01]  /*f280*/  SHFL.IDX PT, R0, R16, 0x1, 0x181f ;  /* 0x00381f0010007f89 */ /* 0x00452200000e0000 */
[----:B------:R-:W-:Y:S03]  /*f290*/  BSSY B1, `(.L_x_1239) ;  /* 0x0000015000017945 */ /* 0x000fe60003800000 */
[----:B-1-3--:R2:W1:Y:S01]  /*f2a0*/  SHFL.IDX PT, R14, R2, 0x1, 0x181f ;  /* 0x00381f00020e7f89 */ /* 0x00a46200000e0000 */
        /* <DEDUP_REMOVED lines=8> */
[----:B------:R-:W-:Y:S02]  /*f330*/  @!P3 LEA R10, P5, R201, R14, 0x1 ;  /* 0x0000000ec90ab211 */ /* 0x000fe400078a08ff */
[----:B----4-:R-:W-:Y:S02]  /*f340*/  @!P4 LEA.HI.X R9, R19, R0, R217, 0x1, P6 ;  /* 0x000000001309c211 */ /* 0x010fe400030f0cd9 */
[----:B------:R-:W-:Y:S02]  /*f350*/  @!P2 LEA R12, P6, R200, R14, 0x1 ;  /* 0x0000000ec80ca211 */ /* 0x000fe400078c08ff */
[----:B------:R-:W-:Y:S01]  /*f360*/  @!P3 LEA.HI.X R11, R201, R0, R216, 0x1, P5 ;  /* 0x00000000c90bb211 */ /* 0x000fe200028f0cd8 */
[----:B-----5:R3:W-:Y:S01]  /*f370*/  @!P4 ST.E.128 desc[UR6][R8.64], R32 ;  /* 0x000000200800c985 */ /* 0x0207e2000c101d06 */
[----:B------:R-:W-:-:S02]  /*f380*/  @!P1 LEA R14, P5, R202, R14, 0x1 ;  /* 0x0000000eca0e9211 */ /* 0x000fc400078a08ff */
[-C--:B------:R-:W-:Y:S01]  /*f390*/  @!P2 LEA.HI.X R13, R200, R0.reuse, R215, 0x1, P6 ;  /* 0x00000000c80da211 */ /* 0x080fe200030f0cd7 */
[----:B------:R3:W-:Y:S01]  /*f3a0*/  @!P3 ST.E.128 desc[UR6][R10.64], R96 ;  /* 0x000000600a00b985 */ /* 0x0007e2000c101d06 */
[----:B------:R-:W-:-:S03]  /*f3b0*/  @!P1 LEA.HI.X R15, R202, R0, R214, 0x1, P5 ;  /* 0x00000000ca0f9211 */ /* 0x000fc600028f0cd6 */
[----:B------:R3:W-:Y:S04]  /*f3c0*/  @!P2 ST.E.128 desc[UR6][R12.64], R112 ;  /* 0x000000700c00a985 */ /* 0x0007e8000c101d06 */
[----:B------:R3:W-:Y:S02]  /*f3d0*/  @!P1 ST.E.128 desc[UR6][R14.64], R128 ;  /* 0x000000800e009985 */ /* 0x0007e4000c101d06 */
.L_x_1240:
[----:B------:R-:W-:Y:S05]  /*f3e0*/  BSYNC B1 ;  /* 0x0000000000017941 */ /* 0x000fea0003800000 */
.L_x_1239:
[----:B----4-:R4:W0:Y:S01]  /*f3f0*/  SHFL.IDX PT, R0, R16, 0x2, 0x181f ;  /* 0x00581f0010007f89 */ /* 0x01082200000e0000 */
        /* <DEDUP_REMOVED lines=10> */
[-C--:B------:R-:W-:Y:S02]  /*f4a0*/  @!P2 LEA R10, P5, R201, R14.reuse, 0x1 ;  /* 0x0000000ec90aa211 */ /* 0x080fe400078a08ff */
[----:B------:R-:W-:Y:S02]  /*f4b0*/  @!P1 LEA R12, P4, R200, R14, 0x1 ;  /* 0x0000000ec80c9211 */ /* 0x000fe400078808ff */
[----:B0-----:R-:W-:Y:S02]  /*f4c0*/  @!P3 LEA.HI.X R9, R19, R0, R217, 0x1, P6 ;  /* 0x000000001309b211 */ /* 0x001fe400030f0cd9 */
[----:B------:R-:W-:Y:S02]  /*f4d0*/  @!P0 LEA R14, P6, R202, R14, 0x1 ;  /* 0x0000000eca0e8211 */ /* 0x000fe400078c08ff */
[-C--:B------:R-:W-:Y:S01]  /*f4e0*/  @!P2 LEA.HI.X R11, R201, R0.reuse, R216, 0x1, P5 ;  /* 0x00000000c90ba211 */ /* 0x080fe200028f0cd8 */
[----:B-----5:R3:W-:Y:S01]  /*f4f0*/  @!P3 ST.E.128 desc[UR6][R8.64], R36 ;  /* 0x000000240800b985 */ /* 0x0207e2000c101d06 */
[----:B------:R-:W-:-:S02]  /*f500*/  @!P1 LEA.HI.X R13, R200, R0, R215, 0x1, P4 ;  /* 0x00000000c80d9211 */ /* 0x000fc400020f0cd7 */
[----:B------:R-:W-:Y:S01]  /*f510*/  @!P0 LEA.HI.X R15, R202, R0, R214, 0x1, P6 ;  /* 0x00000000ca0f8211 */ /* 0x000fe200030f0cd6 */
[----:B------:R3:W-:Y:S04]  /*f520*/  @!P2 ST.E.128 desc[UR6][R10.64], R100 ;  /* 0x000000640a00a985 */ /* 0x0007e8000c101d06 */
[----:B------:R3:W-:Y:S04]  /*f530*/  @!P1 ST.E.128 desc[UR6][R12.64], R116 ;  /* 0x000000740c009985 */ /* 0x0007e8000c101d06 */
[----:B------:R3:W-:Y:S02]  /*f540*/  @!P0 ST.E.128 desc[UR6][R14.64], R132 ;  /* 0x000000840e008985 */ /* 0x0007e4000c101d06 */
.L_x_1242:
[----:B------:R-:W-:Y:S05]  /*f550*/  BSYNC B1 ;  /* 0x0000000000017941 */ /* 0x000fea0003800000 */
.L_x_1241:
[----:B0-----:R-:W-:Y:S01]  /*f560*/  VIADD R0, R18, 0x60 ;  /* 0x0000006012007836 */ /* 0x001fe20000000000 */
[----:B--2-4-:R-:W4:Y:S04]  /*f570*/  SHFL.IDX PT, R16, R16, 0x3, 0x181f ;  /* 0x00781f0010107f89 */ /* 0x014f2800000e0000 */
[----:B------:R-:W-:Y:S01]  /*f580*/  ISETP.GE.AND P0, PT, R0, R3, PT ;  /* 0x000000030000720c */ /* 0x000fe20003f06270 */
[----:B---3--:R3:W0:-:S12]  /*f590*/  SHFL.IDX PT, R12, R2, 0x3, 0x181f ;  /* 0x00781f00020c7f89 */ /* 0x00861800000e0000 */
[----:B---3--:R-:W-:Y:S05]  /*f5a0*/  @P0 BRA `(.L_x_1243) ;  /* 0x0000000c00540947 */ /* 0x008fea0003800000 */
[----:B------:R-:W-:Y:S01]  /*f5b0*/  ULDC UR5, c[0x0][0xac8] ;  /* 0x0002b20000057ab9 */ /* 0x000fe20000000800 */
[----:B------:R-:W-:Y:S01]  /*f5c0*/  ULDC.64 UR6, c[0x0][0x208] ;  /* 0x0000820000067ab9 */ /* 0x000fe20000000a00 */
[----:B------:R-:W-:Y:S02]  /*f5d0*/  ISETP.GE.AND P3, PT, R19, UR5, PT ;  /* 0x0000000513007c0c */ /* 0x000fe4000bf66270 */
[----:B------:R-:W-:Y:S02]  /*f5e0*/  ISETP.GE.AND P4, PT, R201, UR5, PT ;  /* 0x00000005c9007c0c */ /* 0x000fe4000bf86270 */
[----:B------:R-:W-:-:S09]  /*f5f0*/  ISETP.GE.AND P5, PT, R200, UR5, PT ;  /* 0x00000005c8007c0c */ /* 0x000fd2000bfa6270 */
[-C--:B0-----:R-:W-:Y:S02]  /*f600*/  @!P3 LEA R2, P0, R19, R12.reuse, 0x1 ;  /* 0x0000000c1302b211 */ /* 0x081fe400078008ff */
[----:B------:R-:W-:Y:S02]  /*f610*/  @!P4 LEA R8, P1, R201, R12, 0x1 ;  /* 0x0000000cc908c211 */ /* 0x000fe400078208ff */
[----:B----4-:R-:W-:Y:S02]  /*f620*/  @!P3 LEA.HI.X R3, R19, R16, R217, 0x1, P0 ;  /* 0x000000101303b211 */ /* 0x010fe400000f0cd9 */
[----:B------:R-:W-:Y:S02]  /*f630*/  ISETP.GE.AND P0, PT, R202, UR5, PT ;  /* 0x00000005ca007c0c */ /* 0x000fe4000bf06270 */
[----:B------:R-:W-:Y:S01]  /*f640*/  @!P5 LEA R10, P2, R200, R12, 0x1 ;  /* 0x0000000cc80ad211 */ /* 0x000fe200078408ff */
[----:B-----5:R3:W-:Y:S01]  /*f650*/  @!P3 ST.E.128 desc[UR6][R2.64], R4 ;  /* 0x000000040200b985 */ /* 0x0207e2000c101d06 */
        /* <DEDUP_REMOVED lines=10> */
.L_x_1236:
[----:B------:R-:W0:Y:S01]  /*f700*/  LDC R8, c[0x0][0xbe8] ;  /* 0x0002fa00ff087b82 */ /* 0x000e220000000800 */
[----:B------:R-:W-:Y:S01]  /*f710*/  R2UR UR6, R204 ;  /* 0x00000000cc0672ca */ /* 0x000fe200000e0000 */
[----:B------:R-:W-:Y:S01]  /*f720*/  BSSY B1, `(.L_x_1244) ;  /* 0x0000035000017945 */ /* 0x000fe20003800000 */
[----:B------:R-:W-:Y:S01]  /*f730*/  R2UR UR5, R205 ;  /* 0x00000000cd0572ca */ /* 0x000fe200000e0000 */
[----:B------:R-:W-:Y:S01]  /*f740*/  IMAD R6, R203, 0x20, R206 ;  /* 0x00000020cb067824 */ /* 0x000fe200078e02ce */
[----:B------:R-:W-:-:S09]  /*f750*/  ISETP.GE.AND P0, PT, R218, 0x80, PT ;  /* 0x00000080da00780c */ /* 0x000fd20003f06270 */
[----:B------:R-:W-:Y:S02]  /*f760*/  USHF.R.S32.HI UR8, URZ, 0x1f, UR6 ;  /* 0x0000001f3f087899 */ /* 0x000fe40008011406 */
[----:B------:R-:W-:Y:S01]  /*f770*/  USHF.R.S32.HI UR9, URZ, 0x1f, UR5 ;  /* 0x0000001f3f097899 */ /* 0x000fe20008011405 */
[----:B0-----:R-:W-:-:S13]  /*f780*/  ISETP.NE.AND P1, PT, R8, 0x1, PT ;  /* 0x000000010800780c */ /* 0x001fda0003f25270 */
[----:B------:R-:W0:Y:S08]  /*f790*/  @P1 LDC R9, c[0x0][0xbec] ;  /* 0x0002fb00ff091b82 */ /* 0x000e300000000800 */
[----:B------:R-:W1:Y:S01]  /*f7a0*/  @P1 LDC R11, c[0x0][0xbf0] ;  /* 0x0002fc00ff0b1b82 */ /* 0x000e620000000800 */
[----:B------:R-:W-:Y:S05]  /*f7b0*/  @P0 BRA `(.L_x_1245) ;  /* 0x0000000000ac0947 */ /* 0x000fea0003800000 */
[----:B------:R-:W2:Y:S01]  /*f7c0*/  S2R R0, SR_TID.X ;  /* 0x0000000000007919 */ /* 0x000ea20000002100 */
[----:B------:R-:W3:Y:S01]  /*f7d0*/  LDC R3, c[0x0][0xbe8] ;  /* 0x0002fa00ff037b82 */ /* 0x000ee20000000800 */
[----:B------:R-:W-:Y:S01]  /*f7e0*/  IMAD.U32 R4, RZ, RZ, UR61 ;  /* 0x0000003dff047e24 */ /* 0x000fe2000f8e00ff */
[----:B------:R-:W-:Y:S02]  /*f7f0*/  ULDC UR5, c[0x0][0xa88] ;  /* 0x0002a20000057ab9 */ /* 0x000fe40000000800 */
[----:B---3--:R-:W-:Y:S02]  /*f800*/  IMAD R5, R3, UR5, RZ ;  /* 0x0000000503057c24 */ /* 0x008fe4000f8e02ff */
[----:B--2---:R-:W-:-:S04]  /*f810*/  IADD3 R4, R4, -0x80, R0 ;  /* 0xffffff8004047810 */ /* 0x004fc80007ffe000 */
[----:B------:R-:W-:-:S13]  /*f820*/  ISETP.GE.AND P0, PT, R4, R5, PT ;  /* 0x000000050400720c */ /* 0x000fda0003f06270 */
[----:B------:R-:W-:Y:S05]  /*f830*/  @P0 BRA `(.L_x_1245) ;  /* 0x00000000008c0947 */ /* 0x000fea0003800000 */
[----:B------:R-:W-:Y:S01]  /*f840*/  ISETP.NE.AND P0, PT, R3, 0x1, PT ;  /* 0x000000010300780c */ /* 0x000fe20003f05270 */
[----:B------:R-:W-:Y:S01]  /*f850*/  ULDC.64 UR10, c[0x0][0xb90] ;  /* 0x0002e400000a7ab9 */ /* 0x000fe20000000a00 */
[----:B------:R-:W-:Y:S01]  /*f860*/  R2UR UR13, R204 ;  /* 0x00000000cc0d72ca */ /* 0x000fe200000e0000 */
[----:B------:R-:W-:Y:S01]  /*f870*/  UIMAD UR5, UR8, UR10, URZ ;  /* 0x0000000a080572a4 */ /* 0x000fe2000f8e023f */
[----:B------:R-:W-:Y:S01]  /*f880*/  R2UR UR12, R205 ;  /* 0x00000000cd0c72ca */ /* 0x000fe200000e0000 */
[----:B------:R-:W-:-:S08]  /*f890*/  IMAD.MOV.U32 R2, RZ, RZ, R4 ;  /* 0x000000ffff027224 */ /* 0x000fd000078e0004 */
[----:B------:R-:W2:Y:S02]  /*f8a0*/  @P0 LDC R5, c[0x0][0xbec] ;  /* 0x0002fb00ff050b82 */ /* 0x000ea40000000800 */
[----:B------:R-:W-:Y:S02]  /*f8b0*/  UIMAD.WIDE.U32 UR6, UR13, UR10, URZ ;  /* 0x0000000a0d0672a5 */ /* 0x000fe4000f8e003f */
[----:B------:R-:W-:-:S03]  /*f8c0*/  UIMAD UR5, UR13, UR11, UR5 ;  /* 0x0000000b0d0572a4 */ /* 0x000fc6000f8e0205 */
[----:B------:R-:W-:Y:S01]  /*f8d0*/  ULDC.64 UR10, c[0x0][0xb98] ;  /* 0x0002e600000a7ab9 */ /* 0x000fe20000000a00 */
[----:B------:R-:W3:Y:S01]  /*f8e0*/  @P0 LDC R7, c[0x0][0xbf0] ;  /* 0x0002fc00ff070b82 */ /* 0x000ee20000000800 */
[----:B------:R-:W-:Y:S02]  /*f8f0*/  UIADD3 UR7, UR7, UR5, URZ ;  /* 0x0000000507077290 */ /* 0x000fe4000fffe03f */
[----:B------:R-:W-:Y:S02]  /*f900*/  UIMAD UR5, UR9, UR10, URZ ;  /* 0x0000000a090572a4 */ /* 0x000fe4000f8e023f */
[----:B------:R-:W-:Y:S02]  /*f910*/  UIMAD.WIDE.U32 UR6, UR12, UR10, UR6 ;  /* 0x0000000a0c0672a5 */ /* 0x000fe4000f8e0006 */
[----:B------:R-:W-:-:S03]  /*f920*/  UIMAD UR5, UR12, UR11, UR5 ;  /* 0x0000000b0c0572a4 */ /* 0x000fc6000f8e0205 */
[----:B------:R-:W-:Y:S01]  /*f930*/  ULDC.64 UR10, c[0x0][0xb88] ;  /* 0x0002e200000a7ab9 */ /* 0x000fe20000000a00 */
[----:B------:R-:W-:Y:S01]  /*f940*/  ULDC.64 UR12, c[0x0][0x208] ;  /* 0x00008200000c7ab9 */ /* 0x000fe20000000a00 */
[----:B--2---:R-:W-:-:S05]  /*f950*/  @P0 IMAD.HI.U32 R0, R4, R5, RZ ;  /* 0x0000000504000227 */ /* 0x004fca00078e00ff */
[----:B---3--:R-:W-:-:S05]  /*f960*/  @P0 SHF.R.U32.HI R2, RZ, R7, R0 ;  /* 0x00000007ff020219 */ /* 0x008fca0000011600 */
[----:B------:R-:W-:-:S04]  /*f970*/  IMAD.MOV R5, RZ, RZ, -R2 ;  /* 0x000000ffff057224 */ /* 0x000fc800078e0a02 */
[----:B------:R-:W-:Y:S01]  /*f980*/  IMAD R5, R3, R5, R4 ;  /* 0x0000000503057224 */ /* 0x000fe200078e0204 */
[----:B------:R-:W-:Y:S01]  /*f990*/  SHF.R.S32.HI R3, RZ, 0x1f, R2 ;  /* 0x0000001fff037819 */ /* 0x000fe20000011402 */
[----:B------:R-:W-:Y:S01]  /*f9a0*/  IMAD.U32 R4, RZ, RZ, UR5 ;  /* 0x00000005ff047e24 */ /* 0x000fe2000f8e00ff */
[----:B------:R-:W-:Y:S02]  /*f9b0*/  IADD3 R2, P0, R2, UR6, RZ ;  /* 0x0000000602027c10 */ /* 0x000fe4000ff1e0ff */
[----:B------:R-:W-:Y:S02]  /*f9c0*/  SHF.R.S32.HI R0, RZ, 0x1f, R5 ;  /* 0x0000001fff007819 */ /* 0x000fe40000011405 */
[----:B------:R-:W-:Y:S01]  /*f9d0*/  IADD3.X R3, R3, UR7, R4, P0, !PT ;  /* 0x0000000703037c10 */ /* 0x000fe200087fe404 */
[----:B------:R-:W-:Y:S02]  /*f9e0*/  ULDC.64 UR6, c[0x0][0xb50] ;  /* 0x0002d40000067ab9 */ /* 0x000fe40000000a00 */
[----:B------:R-:W-:-:S02]  /*f9f0*/  IMAD R0, R0, UR10, RZ ;  /* 0x0000000a00007c24 */ /* 0x000fc4000f8e02ff */
[----:B------:R-:W-:-:S04]  /*fa00*/  IMAD.WIDE.U32 R2, R5, UR10, R2 ;  /* 0x0000000a05027c25 */ /* 0x000fc8000f8e0002 */
[----:B------:R-:W-:Y:S01]  /*fa10*/  IMAD R7, R5, UR11, R0 ;  /* 0x0000000b05077c24 */ /* 0x000fe2000f8e0200 */
[----:B------:R-:W-:-:S03]  /*fa20*/  LEA R4, P0, R2, UR6, 0x2 ;  /* 0x0000000602047c11 */ /* 0x000fc6000f8010ff */
[----:B------:R-:W-:-:S05]  /*fa30*/  IMAD.IADD R3, R3, 0x1, R7 ;  /* 0x0000000103037824 */ /* 0x000fca00078e0207 */
[----:B------:R-:W-:Y:S01]  /*fa40*/  LEA.HI.X R5, R2, UR7, R3, 0x2, P0 ;  /* 0x0000000702057c11 */ /* 0x000fe200080f1403 */
[----:B------:R-:W-:-:S05]  /*fa50*/  IMAD.MOV.U32 R3, RZ, RZ, -0x800000 ;  /* 0xff800000ff037424 */ /* 0x000fca00078e00ff */
[----:B------:R2:W-:Y:S02]  /*fa60*/  STG.E desc[UR12][R4.64], R3 ;  /* 0x0000000304007986 */ /* 0x0005e4000c10190c */
.L_x_1245:
[----:B------:R-:W-:Y:S05]  /*fa70*/  BSYNC B1 ;  /* 0x0000000000017941 */ /* 0x000fea0003800000 */
.L_x_1244:
[----:B------:R-:W-:Y:S01]  /*fa80*/  R2UR UR13, R204 ;  /* 0x00000000cc0d72ca */ /* 0x000fe200000e0000 */
[----:B------:R-:W-:Y:S01]  /*fa90*/  ULDC.64 UR10, c[0x0][0xae8] ;  /* 0x0002ba00000a7ab9 */ /* 0x000fe20000000a00 */
[----:B------:R-:W-:Y:S01]  /*faa0*/  R2UR UR12, R205 ;  /* 0x00000000cd0c72ca */ /* 0x000fe200000e0000 */
[----:B------:R-:W-:Y:S01]  /*fab0*/  UIMAD UR5, UR8, UR10, URZ ;  /* 0x0000000a080572a4 */ /* 0x000fe2000f8e023f */
[----:B------:R-:W-:Y:S01]  /*fac0*/  VIADD R6, R6, UR61 ;  /* 0x0000003d06067c36 */ /* 0x000fe20008000000 */
[----:B------:R-:W-:Y:S03]  /*fad0*/  BSSY B1, `(.L_x_1246) ;  /* 0x000003d000017945 */ /* 0x000fe60003800000 */
[----:B0-----:R-:W-:-:S04]  /*fae0*/  @P1 IMAD.HI.U32 R0, R6, R9, RZ ;  /* 0x0000000906001227 */ /* 0x001fc800078e00ff */
[----:B--2---:R-:W-:Y:S01]  /*faf0*/  IMAD.MOV.U32 R5, RZ, RZ, R6 ;  /* 0x000000ffff057224 */ /* 0x004fe200078e0006 */
[----:B------:R-:W-:Y:S01]  /*fb00*/  UIMAD.WIDE.U32 UR6, UR13, UR10, URZ ;  /* 0x0000000a0d0672a5 */ /* 0x000fe2000f8e003f */
[----:B-1----:R-:W-:Y:S01]  /*fb10*/  @P1 SHF.R.U32.HI R5, RZ, R11, R0 ;  /* 0x0000000bff051219 */ /* 0x002fe20000011600 */
[----:B------:R-:W-:-:S03]  /*fb20*/  UIMAD UR5, UR13, UR11, UR5 ;  /* 0x0000000b0d0572a4 */ /* 0x000fc6000f8e0205 */
[----:B------:R-:W-:Y:S01]  /*fb30*/  ULDC.64 UR10, c[0x0][0xaf0] ;  /* 0x0002bc00000a7ab9 */ /* 0x000fe20000000a00 */
[----:B------:R-:W-:Y:S01]  /*fb40*/  UIADD3 UR7, UR7, UR5, URZ ;  /* 0x0000000507077290 */ /* 0x000fe2000fffe03f */
[--C-:B------:R-:W-:Y:S01]  /*fb50*/  SHF.R.S32.HI R0, RZ, 0x1f, R5.reuse ;  /* 0x0000001fff007819 */ /* 0x100fe20000011405 */
[----:B------:R-:W-:Y:S01]  /*fb60*/  UIMAD UR5, UR9, UR10, URZ ;  /* 0x0000000a090572a4 */ /* 0x000fe2000f8e023f */
[----:B------:R-:W-:Y:S01]  /*fb70*/  IMAD.MOV R7, RZ, RZ, -R5 ;  /* 0x000000ffff077224 */ /* 0x000fe200078e0a05 */
[----:B------:R-:W-:Y:S02]  /*fb80*/  UIMAD.WIDE.U32 UR6, UR12, UR10, UR6 ;  /* 0x0000000a0c0672a5 */ /* 0x000fe4000f8e0006 */
[----:B------:R-:W-:Y:S01]  /*fb90*/  UIMAD UR5, UR12, UR11, UR5 ;  /* 0x0000000b0c0572a4 */ /* 0x000fe2000f8e0205 */
[----:B------:R-:W-:Y:S01]  /*fba0*/  IMAD R7, R8, R7, R6 ;  /* 0x0000000708077224 */ /* 0x000fe200078e0206 */
[----:B------:R-:W-:Y:S01]  /*fbb0*/  ULDC.64 UR8, c[0x0][0xae0] ;  /* 0x0002b80000087ab9 */ /* 0x000fe20000000a00 */
[----:B------:R-:W-:Y:S01]  /*fbc0*/  VIADD R6, R206, UR61 ;  /* 0x0000003dce067c36 */ /* 0x000fe20008000000 */
[----:B------:R-:W-:Y:S01]  /*fbd0*/  UIADD3 UR5, UR7, UR5, URZ ;  /* 0x0000000507057290 */ /* 0x000fe2000fffe03f */
[----:B------:R-:W-:-:S02]  /*fbe0*/  IMAD R0, R0, UR8, RZ ;  /* 0x0000000800007c24 */ /* 0x000fc4000f8e02ff */
[----:B------:R-:W-:Y:S02]  /*fbf0*/  IMAD.U32 R3, RZ, RZ, UR7 ;  /* 0x00000007ff037e24 */ /* 0x000fe4000f8e00ff */
[----:B------:R-:W-:Y:S01]  /*fc00*/  IMAD.U32 R2, RZ, RZ, UR6 ;  /* 0x00000006ff027e24 */ /* 0x000fe2000f8e00ff */
[----:B------:R-:W-:Y:S01]  /*fc10*/  ULDC.64 UR6, c[0x0][0xad8] ;  /* 0x0002b60000067ab9 */ /* 0x000fe20000000a00 */
[----:B------:R-:W-:Y:S01]  /*fc20*/  IMAD.U32 R3, RZ, RZ, UR5 ;  /* 0x00000005ff037e24 */ /* 0x000fe2000f8e00ff */
[----:B------:R-:W-:Y:S01]  /*fc30*/  ULDC UR5, c[0x0][0xa88] ;  /* 0x0002a20000057ab9 */ /* 0x000fe20000000800 */
[C---:B------:R-:W-:Y:S01]  /*fc40*/  IMAD R9, R5.reuse, UR9, R0 ;  /* 0x0000000905097c24 */ /* 0x040fe2000f8e0200 */
[----:B------:R-:W-:Y:S01]  /*fc50*/  SHF.R.S32.HI R0, RZ, 0x1f, R7 ;  /* 0x0000001fff007819 */ /* 0x000fe20000011407 */
[----:B------:R-:W-:-:S04]  /*fc60*/  IMAD.WIDE.U32 R2, R5, UR8, R2 ;  /* 0x0000000805027c25 */ /* 0x000fc8000f8e0002 */
[----:B------:R-:W-:Y:S02]  /*fc70*/  IMAD.IADD R3, R3, 0x1, R9 ;  /* 0x0000000103037824 */ /* 0x000fe400078e0209 */
[----:B------:R-:W-:Y:S02]  /*fc80*/  IMAD R4, R0, UR6, RZ ;  /* 0x0000000600047c24 */ /* 0x000fe4000f8e02ff */
[----:B------:R-:W-:Y:S02]  /*fc90*/  IMAD R9, R8, UR5, RZ ;  /* 0x0000000508097c24 */ /* 0x000fe4000f8e02ff */
[C---:B------:R-:W-:Y:S02]  /*fca0*/  IMAD R5, R7.reuse, UR7, R4 ;  /* 0x0000000707057c24 */ /* 0x040fe4000f8e0204 */
[----:B------:R-:W-:Y:S01]  /*fcb0*/  IMAD.WIDE.U32 R2, R7, UR6, R2 ;  /* 0x0000000607027c25 */ /* 0x000fe2000f8e0002 */
[----:B------:R-:W-:Y:S01]  /*fcc0*/  ISETP.GE.AND P2, PT, R6, R9, PT ;  /* 0x000000090600720c */ /* 0x000fe20003f46270 */
[----:B------:R-:W-:-:S02]  /*fcd0*/  ULDC.64 UR6, c[0x0][0xa80] ;  /* 0x0002a00000067ab9 */ /* 0x000fc40000000a00 */
[----:B------:R-:W-:Y:S01]  /*fce0*/  VIADD R0, R6, 0x20 ;  /* 0x0000002006007836 */ /* 0x000fe20000000000 */
[----:B------:R-:W-:Y:S01]  /*fcf0*/  LEA R4, P3, R2, UR6, 0x1 ;  /* 0x0000000602047c11 */ /* 0x000fe2000f8608ff */
[----:B------:R-:W-:-:S03]  /*fd00*/  IMAD.IADD R3, R3, 0x1, R5 ;  /* 0x0000000103037824 */ /* 0x000fc600078e0205 */
[-C--:B------:R-:W-:Y:S01]  /*fd10*/  ISETP.GE.AND P1, PT, R0, R9.reuse, PT ;  /* 0x000000090000720c */ /* 0x080fe20003f26270 */
[----:B------:R-:W-:Y:S01]  /*fd20*/  VIADD R0, R6, 0x40 ;  /* 0x0000004006007836 */ /* 0x000fe20000000000 */
[----:B------:R-:W-:Y:S02]  /*fd30*/  LEA.HI.X R5, R2, UR7, R3, 0x1, P3 ;  /* 0x0000000702057c11 */ /* 0x000fe400098f0c03 */
[----:B------:R0:W1:Y:S02]  /*fd40*/  SHFL.IDX PT, R2, R4, RZ, 0x181f ;  /* 0x00181fff04027589 */ /* 0x00006400000e0000 */
[----:B------:R-:W-:Y:S02]  /*fd50*/  ISETP.GE.AND P0, PT, R0, R9, PT ;  /* 0x000000090000720c */ /* 0x000fe40003f06270 */
[----:B------:R0:W2:Y:S01]  /*fd60*/  SHFL.IDX PT, R0, R5, RZ, 0x181f ;  /* 0x00181fff05007589 */ /* 0x0000a200000e0000 */
[----:B------:R-:W-:Y:S10]  /*fd70*/  @P2 BRA `(.L_x_1247) ;  /* 0x0000000000482947 */ /* 0x000ff40003800000 */
        /* <DEDUP_REMOVED lines=18> */
.L_x_1247:
[----:B------:R-:W-:Y:S05]  /*fea0*/  BSYNC B1 ;  /* 0x0000000000017941 */ /* 0x000fea0003800000 */
.L_x_1246:
        /* <DEDUP_REMOVED lines=22> */
.L_x_1249:
[----:B------:R-:W-:Y:S05]  /*10010*/  BSYNC B1 ;  /* 0x0000000000017941 */ /* 0x000fea0003800000 */
.L_x_1248:
        /* <DEDUP_REMOVED lines=22> */
.L_x_1251:
[----:B------:R-:W-:Y:S05]  /*10180*/  BSYNC B1 ;  /* 0x0000000000017941 */ /* 0x000fea0003800000 */
.L_x_1250:
[----:B0-----:R-:W-:Y:S01]  /*10190*/  VIADD R0, R6, 0x60 ;  /* 0x0000006006007836 */ /* 0x001fe20000000000 */
[----:B--2-4-:R-:W0:Y:S04]  /*101a0*/  SHFL.IDX PT, R5, R5, 0x3, 0x181f ;  /* 0x00781f0005057f89 */ /* 0x014e2800000e0000 */
[----:B------:R-:W-:Y:S01]  /*101b0*/  ISETP.GE.AND P0, PT, R0, R9, PT ;  /* 0x000000090000720c */ /* 0x000fe20003f06270 */
[----:B-1-3--:R1:W2:-:S12]  /*101c0*/  SHFL.IDX PT, R2, R4, 0x3, 0x181f ;  /* 0x00781f0004027f89 */ /* 0x00a29800000e0000 */
        /* <DEDUP_REMOVED lines=8> */
[-C--:B------:R-:W-:Y:S02]  /*10250*/  @!P2 LEA R8, P5, R201, R2.reuse, 0x1 ;  /* 0x00000002c908a211 */ /* 0x080fe400078a08ff */
[-C--:B------:R-:W-:Y:S02]  /*10260*/  @!P1 LEA R10, P4, R200, R2.reuse, 0x1 ;  /* 0x00000002c80a9211 */ /* 0x080fe400078808ff */
[-C--:B0-----:R-:W-:Y:S02]  /*10270*/  @!P3 LEA.HI.X R7, R19, R5.reuse, R217, 0x1, P6 ;  /* 0x000000051307b211 */ /* 0x081fe400030f0cd9 */
        /* <DEDUP_REMOVED lines=8> */
.L_x_1243:
[----:B------:R-:W-:Y:S05]  /*10300*/  BSYNC B0 ;  /* 0x0000000000007941 */ /* 0x000fea0003800000 */
.L_x_1235:
[----:B------:R-:W-:Y:S02]  /*10310*/  ULDC UR5, c[0x0][0xc38] ;  /* 0x00030e0000057ab9 */ /* 0x000fe40000000800 */
[----:B------:R-:W-:-:S06]  /*10320*/  UISETP.GE.AND UP0, UPT, UR4, UR5, UPT ;  /* 0x000000050400728c */ /* 0x000fcc000bf06270 */
[----:B------:R-:W-:-:S13]  /*10330*/  PLOP3.LUT P0, PT, PT, PT, UP0, 0x80, 0x0 ;  /* 0x000000000000781c */ /* 0x000fda0003f0f008 */
[----:B------:R-:W-:Y:S05]  /*10340*/  @!P0 BRA `(.L_x_1252) ;  /* 0xffffff0800ac8947 */ /* 0x000fea000383ffff */
[----:B------:R-:W-:Y:S05]  /*10350*/  EXIT ;  /* 0x000000000000794d */ /* 0x000fea0003800000 */
.L_x_1154:
[----:B------:R-:W-:-:S08]  /*10360*/  NOP ;  /* 0x0000000000007918 */ /* 0x000fd00000000000 */
[----:B0-----:R-:W0:-:S00]  /*10370*/  USETMAXREG.DEALLOC.CTAPOOL 0x18 ;  /* 0x00000018000079c8 */ /* 0x001e0000080e0500 */
[----:B0-----:R-:W-:-:S06]  /*10380*/  LOP3.LUT R0, R0, 0x3, RZ, 0xc0, !PT ;  /* 0x0000000300007812 */ /* 0x001fcc00078ec0ff */
[----:B------:R-:W0:Y:S01]  /*10390*/  S2UR UR6, SR_CTAID.X ;  /* 0x00000000000679c3 */ /* 0x000e220000002500 */
[----:B------:R-:W-:Y:S01]  /*103a0*/  LOP3.LUT R19, R19, 0xfffffffb, RZ, 0xc0, !PT ;  /* 0xfffffffb13137812 */ /* 0x000fe200078ec0ff */
[----:B------:R-:W-:Y:S01]  /*103b0*/  STL [R1+0x18], RZ ;  /* 0x000018ff01007387 */ /* 0x000fe20000100800 */
[----:B------:R-:W-:-:S03]  /*103c0*/  IMAD.MOV.U32 R18, RZ, RZ, RZ ;  /* 0x000000ffff127224 */ /* 0x000fc600078e00ff */
[----:B------:R-:W1:Y:S02]  /*103d0*/  SHFL.IDX PT, R0, R0, RZ, 0x1f ;  /* 0x00001fff00007589 */ /* 0x000e6400000e0000 */
[----:B-1----:R-:W-:Y:S02]  /*103e0*/  ISETP.NE.AND P0, PT, R0, RZ, PT ;  /* 0x000000ff0000720c */ /* 0x002fe40003f05270 */
[----:B------:R-:W0:Y:S11]  /*103f0*/  LDC R0, c[0x0][0xc38] ;  /* 0x00030e00ff007b82 */ /* 0x000e360000000800 */
[----:B------:R-:W-:Y:S01]  /*10400*/  @P0 LOP3.LUT R19, R19, 0x4, RZ, 0xfc, !PT ;  /* 0x0000000413130812 */ /* 0x000fe200078efcff */
[----:B------:R-:W-:Y:S06]  /*10410*/  @P0 BAR.ARV 0x4, 0x180 ;  /* 0x0106000000000b1d */ /* 0x000fec0000002000 */
[----:B0-----:R-:W-:Y:S01]  /*10420*/  ISETP.LE.AND P0, PT, R0, UR6, PT ;  /* 0x0000000600007c0c */ /* 0x001fe2000bf03270 */
[----:B------:R-:W-:-:S05]  /*10430*/  IMAD.MOV.U32 R0, RZ, RZ, 0x1 ;  /* 0x00000001ff007424 */ /* 0x000fca00078e00ff */
[----:B------:R0:W-:Y:S07]  /*10440*/  STL [R1+0x8], R0 ;  /* 0x0000080001007387 */ /* 0x0001ee0000100800 */
[----:B------:R-:W-:Y:S05]  /*10450*/  @P0 BRA `(.L_x_1253) ;  /* 0x0000005400780947 */ /* 0x000fea0003800000 */
[----:B------:R-:W1:Y:S01]  /*10460*/  S2R R6, SR_TID.X ;  /* 0x0000000000067919 */ /* 0x000e620000002100 */
[----:B------:R-:W2:Y:S01]  /*10470*/  S2UR UR5, SR_CgaCtaId ;  /* 0x00000000000579c3 */ /* 0x000ea20000008800 */
[----:B------:R-:W-:Y:S01]  /*10480*/  UMOV UR4, 0x400 ;  /* 0x0000040000047882 */ /* 0x000fe20000000000 */
[----:B------:R-:W-:Y:S01]  /*10490*/  IMAD.MOV.U32 R18, RZ, RZ, RZ ;  /* 0x000000ffff127224 */ /* 0x000fe200078e00ff */
[----:B------:R-:W-:Y:S01]  /*104a0*/  ULDC UR44, c[0x0][0xc] ;  /* 0x00000300002c7ab9 */ /* 0x000fe20000000800 */
[----:B------:R-:W-:Y:S01]  /*104b0*/  ULDC.64 UR38, c[0x0][0x198] ;  /* 0x0000660000267ab9 */ /* 0x000fe20000000a00 */
[----:B--2---:R-:W-:-:S06]  /*104c0*/  ULEA UR4, UR5, UR4, 0x18 ;  /* 0x0000000405047291 */ /* 0x004fcc000f8ec03f */
[----:B------:R-:W-:Y:S01]  /*104d0*/  IMAD.U32 R17, RZ, RZ, UR4 ;  /* 0x00000004ff117e24 */ /* 0x000fe2000f8e00ff */
[C---:B-1----:R-:W-:Y:S01]  /*104e0*/  LOP3.LUT R5, R6.reuse, 0x7f, RZ, 0xc0, !PT ;  /* 0x0000007f06057812 */ /* 0x042fe200078ec0ff */
[----:B0-----:R-:W-:-:S05]  /*104f0*/  IMAD.SHL.U32 R0, R6, 0x8, RZ ;  /* 0x0000000806007824 */ /* 0x001fca00078e00ff */
[C---:B------:R-:W-:Y:S02]  /*10500*/  LOP3.LUT R2, R0.reuse, 0x1f8, RZ, 0xc0, !PT ;  /* 0x000001f800027812 */ /* 0x040fe400078ec0ff */
[----:B------:R-:W-:Y:S02]  /*10510*/  LOP3.LUT R0, R0, 0x38, RZ, 0xc0, !PT ;  /* 0x0000003800007812 */ /* 0x000fe400078ec0ff */
[----:B------:R-:W-:Y:S01]  /*10520*/  LOP3.LUT R3, R2, 0x38, R6, 0x78, !PT ;  /* 0x0000003802037812 */ /* 0x000fe200078e7806 */
[----:B------:R-:W-:-:S05]  /*10530*/  IMAD.SHL.U32 R2, R5, 0x8, RZ ;  /* 0x0000000805027824 */ /* 0x000fca00078e00ff */
[----:B------:R-:W-:Y:S01]  /*10540*/  LOP3.LUT R4, R3, 0x200, R2, 0xf8, !PT ;  /* 0x0000020003047812 */ /* 0x000fe200078ef802 */
[----:B------:R-:W-:Y:S01]  /*10550*/  IMAD.SHL.U32 R2, R6, 0x10, RZ ;  /* 0x0000001006027824 */ /* 0x000fe200078e00ff */
[----:B------:R-:W-:-:S03]  /*10560*/  SHF.R.U32.HI R3, RZ, 0x3, R5 ;  /* 0x00000003ff037819 */ /* 0x000fc60000011605 */
[----:B------:R-:W-:Y:S01]  /*10570*/  IMAD R4, R4, 0x2, R17 ;  /* 0x0000000204047824 */ /* 0x000fe200078e0211 */
[----:B------:R-:W-:Y:S01]  /*10580*/  LOP3.LUT R2, R3, 0x70, R2, 0xf8, !PT ;  /* 0x0000007003027812 */ /* 0x000fe200078ef802 */
[----:B------:R-:W-:Y:S02]  /*10590*/  IMAD.U32 R3, RZ, RZ, UR6 ;  /* 0x00000006ff037e24 */ /* 0x000fe4000f8e00ff */
[----:B------:R-:W-:Y:S01]  /*105a0*/  IMAD.MOV.U32 R2, RZ, RZ, 0x1 ;  /* 0x00000001ff027424 */ /* 0x000fe200078e00ff */
[----:B------:R-:W-:Y:S04]  /*105b0*/  STL [R1+0x10], R4 ;  /* 0x0000100401007387 */ /* 0x000fe80000100800 */
[----:B------:R0:W-:Y:S04]  /*105c0*/  STL [R1+0x14], R3 ;  /* 0x0000140301007387 */ /* 0x0001e80000100800 */
[----:B------:R-:W-:Y:S04]  /*105d0*/  STL [R1+0x18], RZ ;  /* 0x000018ff01007387 */ /* 0x000fe80000100800 */
[----:B------:R1:W-:Y:S01]  /*105e0*/  STL [R1+0x8], R2 ;  /* 0x0000080201007387 */ /* 0x0003e20000100800 */
[----:B0-----:R-:W-:-:S02]  /*105f0*/  LOP3.LUT R3, R0, 0x40, RZ, 0xfc, !PT ;  /* 0x0000004000037812 */ /* 0x001fc400078efcff */
[C---:B-1----:R-:W-:Y:S02]  /*10600*/  LOP3.LUT R2, R0.reuse, 0x80, RZ, 0xfc, !PT ;  /* 0x0000008000027812 */ /* 0x042fe400078efcff */
[----:B------:R-:W-:-:S07]  /*10610*/  LOP3.LUT R0, R0, 0xc0, RZ, 0xfc, !PT ;  /* 0x000000c000007812 */ /* 0x000fce00078efcff */
.L_x_1360:
[----:B--2---:R-:W2:Y:S01]  /*10620*/  LDL R0, [R1+0x14] ;  /* 0x0000140001007983 */ /* 0x004ea20000100800 */
[----:B------:R-:W-:Y:S02]  /*10630*/  ULDC UR8, c[0x0][0xc60] ;  /* 0x0003180000087ab9 */ /* 0x000fe40000000800 */
[----:B------:R-:W-:-:S11]  /*10640*/  UISETP.NE.AND UP0, UPT, UR8, 0x1, UPT ;  /* 0x000000010800788c */ /* 0x000fd6000bf05270 */
[----:B------:R-:W-:Y:S01]  /*10650*/  @UP0 ULDC UR4, c[0x0][0xc64] ;  /* 0x0003190000040ab9 */ /* 0x000fe20000000800 */
[----:B------:R-:W-:Y:S01]  /*10660*/  @UP0 ULDC UR9, c[0x0][0xc68] ;  /* 0x00031a0000090ab9 */ /* 0x000fe20000000800 */
[C---:B--2---:R-:W-:Y:S02]  /*10670*/  R2UR UR7, R0.reuse ;  /* 0x00000000000772ca */ /* 0x044fe400000e0000 */
[----:B------:R-:W-:-:S11]  /*10680*/  R2UR UR6, R0 ;  /* 0x00000000000672ca */ /* 0x000fd600000e0000 */
[----:B------:R-:W-:-:S04]  /*10690*/  UIMAD.WIDE.U32 UR4, UR7, UR4, URZ ;  /* 0x00000004070472a5 */ /* 0x000fc8000f8e003f */
[----:B------:R-:W-:-:S03]  /*106a0*/  @UP0 USHF.R.U32.HI UR7, URZ, UR9, UR5 ;  /* 0x000000093f070299 */ /* 0x000fc60008011605 */
[----:B------:R-:W-:Y:S02]  /*106b0*/  ULDC UR4, c[0x0][0xc78] ;  /* 0x00031e0000047ab9 */ /* 0x000fe40000000800 */
[----:B------:R-:W-:Y:S02]  /*106c0*/  UISETP.GE.AND UP0, UPT, UR7, UR4, UPT ;  /* 0x000000040700728c */ /* 0x000fe4000bf06270 */
[----:B------:R-:W-:-:S04]  /*106d0*/  UIADD3 UR4, -UR7, URZ, URZ ;  /* 0x0000003f07047290 */ /* 0x000fc8000fffe13f */
[----:B------:R-:W-:Y:S01]  /*106e0*/  PLOP3.LUT P0, PT, PT, PT, UP0, 0x80, 0x0 ;  /* 0x000000000000781c */ /* 0x000fe20003f0f008 */
[----:B------:R-:W-:-:S12]  /*106f0*/  UIMAD UR8, UR8, UR4, UR6 ;  /* 0x00000004080872a4 */ /* 0x000fd8000f8e0206 */
[----:B01--4-:R-:W-:Y:S05]  /*10700*/  @!P0 BRA `(.L_x_1254) ;  /* 0x0000000000208947 */ /* 0x013fea0003800000 */
        /* <DEDUP_REMOVED lines=8> */
.L_x_1254:
[----:B------:R-:W-:Y:S01]  /*10790*/  ULDC UR9, c[0x0][0xc54] ;  /* 0x0003150000097ab9 */ /* 0x000fe20000000800 */
[----:B------:R-:W-:Y:S01]  /*107a0*/  UMOV UR6, UR8 ;  /* 0x0000000800067c82 */ /* 0x000fe20008000000 */
[----:B------:R-:W-:-:S11]  /*107b0*/  UISETP.NE.AND UP0, UPT, UR9, 0x1, UPT ;  /* 0x000000010900788c */ /* 0x000fd6000bf05270 */
[----:B------:R-:W-:Y:S02]  /*107c0*/  @UP0 ULDC.64 UR10, c[0x0][0xc58] ;  /* 0x00031600000a0ab9 */ /* 0x000fe40000000a00 */
[----:B------:R-:W-:-:S04]  /*107d0*/  UIMAD.WIDE.U32 UR4, UR8, UR10, URZ ;  /* 0x0000000a080472a5 */ /* 0x000fc8000f8e003f */
[----:B------:R-:W-:-:S04]  /*107e0*/  @UP0 USHF.R.U32.HI UR6, URZ, UR11, UR5 ;  /* 0x0000000b3f060299 */ /* 0x000fc80008011605 */
[----:B------:R-:W-:-:S12]  /*107f0*/  UIMAD UR4, UR6, UR9, URZ ;  /* 0x00000009060472a4 */ /* 0x000fd8000f8e023f */
.L_x_1255:
[----:B------:R-:W-:Y:S02]  /*10800*/  UIADD3 UR4, UR8, -UR4, URZ ;  /* 0x8000000408047290 */ /* 0x000fe4000fffe03f */
        /* <DEDUP_REMOVED lines=8> */
[----:B------:R-:W-:Y:S01]  /*10890*/  ULDC UR13, c[0x0][0xc54] ;  /* 0x00031500000d7ab9 */ /* 0x000fe20000000800 */
[----:B------:R-:W-:-:S02]  /*108a0*/  UISETP.NE.U32.AND UP0, UPT, UR10, URZ, UPT ;  /* 0x0000003f0a00728c */ /* 0x000fc4000bf05070 */
[----:B------:R-:W-:Y:S02]  /*108b0*/  UIMAD UR13, UR7, UR13, UR4 ;  /* 0x0000000d070d72a4 */ /* 0x000fe4000f8e0204 */
[----:B------:R-:W-:Y:S01]  /*108c0*/  USHF.L.U32 UR43, UR43, 0x7, URZ ;  /* 0x000000072b2b7899 */ /* 0x000fe2000800063f */
[----:B------:R-:W-:Y:S01]  /*108d0*/  ULDC.64 UR4, c[0x0][0x9e0] ;  /* 0x0002780000047ab9 */ /* 0x000fe20000000a00 */
[----:B------:R-:W-:Y:S02]  /*108e0*/  UISETP.NE.AND.EX UP0, UPT, UR11, URZ, UPT, UP0 ;  /* 0x0000003f0b00728c */ /* 0x000fe4000bf05300 */
[----:B------:R-:W-:Y:S02]  /*108f0*/  UISETP.GE.AND UP3, UPT, UR5, 0x1, UPT ;  /* 0x000000010500788c */ /* 0x000fe4000bf66270 */
[----:B------:R-:W-:Y:S01]  /*10900*/  UIADD3 UR12, UR43, 0x7f, URZ ;  /* 0x0000007f2b0c7890 */ /* 0x000fe2000fffe03f */
[----:B------:R-:W-:Y:S01]  /*10910*/  ULDC UR10, c[0x0][0x424] ;  /* 0x00010900000a7ab9 */ /* 0x000fe20000000800 */
[----:B------:R-:W-:Y:S01]  /*10920*/  ULDC UR6, c[0x0][0x288] ;  /* 0x0000a20000067ab9 */ /* 0x000fe20000000800 */
[----:B------:R-:W-:Y:S01]  /*10930*/  @UP2 ULDC UR8, c[0x0][0xc4c] ;  /* 0x0003130000082ab9 */ /* 0x000fe20000000800 */
[----:B------:R-:W-:Y:S01]  /*10940*/  @UP1 ULDC UR11, c[0x0][0x44c] ;  /* 0x00011300000b1ab9 */ /* 0x000fe20000000800 */
[----:B------:R-:W-:Y:S01]  /*10950*/  USEL UR15, UR10, 0x1, UP0 ;  /* 0x000000010a0f7887 */ /* 0x000fe20008000000 */
[----:B------:R-:W-:Y:S01]  /*10960*/  PLOP3.LUT P1, PT, PT, PT, UP3, 0x80, 0x0 ;  /* 0x000000000000781c */ /* 0x000fe20003f2f038 */
[----:B------:R-:W-:-:S02]  /*10970*/  UIADD3 UR16, -UR6, 0x1, URZ ;  /* 0x0000000106107890 */ /* 0x000fc4000fffe13f */
[----:B------:R-:W-:Y:S02]  /*10980*/  UIMAD.WIDE.U32 UR8, UR13, UR8, URZ ;  /* 0x000000080d0872a5 */ /* 0x000fe4000f8e003f */
[----:B------:R-:W-:Y:S01]  /*10990*/  UIMAD.WIDE.U32 UR10, UR12, UR11, URZ ;  /* 0x0000000b0c0a72a5 */ /* 0x000fe2000f8e003f */
[----:B------:R-:W-:Y:S01]  /*109a0*/  ULDC UR7, c[0x0][0x2f0] ;  /* 0x0000bc0000077ab9 */ /* 0x000fe20000000800 */
[----:B------:R-:W-:Y:S01]  /*109b0*/  @UP2 ULDC UR17, c[0x0][0xc50] ;  /* 0x0003140000112ab9 */ /* 0x000fe20000000800 */
[----:B------:R-:W-:Y:S01]  /*109c0*/  @UP1 ULDC UR18, c[0x0][0x450] ;  /* 0x0001140000121ab9 */ /* 0x000fe20000000800 */
[----:B------:R-:W-:Y:S01]  /*109d0*/  UMOV UR42, UR13 ;  /* 0x0000000d002a7c82 */ /* 0x000fe20008000000 */
[----:B------:R-:W-:Y:S02]  /*109e0*/  UIMAD UR16, UR15, UR7, UR16 ;  /* 0x000000070f1072a4 */ /* 0x000fe4000f8e0210 */
[----:B------:R-:W-:Y:S02]  /*109f0*/  @UP2 USHF.R.U32.HI UR42, URZ, UR17, UR9 ;  /* 0x000000113f2a2299 */ /* 0x000fe40008011609 */
[----:B------:R-:W-:-:S02]  /*10a00*/  @UP1 USHF.R.U32.HI UR12, URZ, UR18, UR11 ;  /* 0x000000123f0c1299 */ /* 0x000fc4000801160b */
[----:B------:R-:W-:Y:S02]  /*10a10*/  UIADD3 UR36, -UR42, URZ, URZ ;  /* 0x0000003f2a247290 */ /* 0x000fe4000fffe13f */
[----:B------:R-:W-:Y:S02]  /*10a20*/  UIADD3 UR12, UR16, UR12, URZ ;  /* 0x0000000c100c7290 */ /* 0x000fe4000fffe03f */
[----:B------:R-:W-:Y:S02]  /*10a30*/  UIMAD UR36, UR14, UR36, UR13 ;  /* 0x000000240e2472a4 */ /* 0x000fe4000f8e020d */
[----:B------:R-:W-:Y:S01]  /*10a40*/  UIADD3 UR4, UR12, UR4, URZ ;  /* 0x000000040c047290 */ /* 0x000fe2000fffe03f */
[----:B------:R-:W-:Y:S11]  /*10a50*/  @!P1 BRA `(.L_x_1256) ;  /* 0x0000000000449947 */ /* 0x000ff60003800000 */
        /* <DEDUP_REMOVED lines=10> */
.L_x_1257:
[----:B------:R-:W-:-:S11]  /*10b00*/  UISETP.NE.AND UP0, UPT, UR5, 0x1, UPT ;  /* 0x000000010500788c */ /* 0x000fd6000bf05270 */
[----:B------:R-:W-:Y:S02]  /*10b10*/  @UP0 ULDC.64 UR12, c[0x0][0x9e8] ;  /* 0x00027a00000c0ab9 */ /* 0x000fe40000000a00 */
[----:B------:R-:W-:-:S04]  /*10b20*/  UIMAD.WIDE.U32 UR8, UR10, UR12, URZ ;  /* 0x0000000c0a0872a5 */ /* 0x000fc8000f8e003f */
[----:B------:R-:W-:-:S12]  /*10b30*/  @UP0 USHF.R.U32.HI UR10, URZ, UR13, UR9 ;  /* 0x0000000d3f0a0299 */ /* 0x000fd80008011609 */
.L_x_1258:
[----:B------:R-:W-:-:S04]  /*10b40*/  UIMAD UR10, UR10, UR5, UR5 ;  /* 0x000000050a0a72a4 */ /* 0x000fc8000f8e0205 */
[----:B------:R-:W-:-:S04]  /*10b50*/  UISETP.LT.AND UP0, UPT, UR4, UR10, UPT ;  /* 0x0000000a0400728c */ /* 0x000fc8000bf01270 */
[----:B------:R-:W-:-:S12]  /*10b60*/  USEL UR4, UR4, UR10, UP0 ;  /* 0x0000000a04047287 */ /* 0x000fd80008000000 */
.L_x_1256:
[----:B------:R-:W-:Y:S02]  /*10b70*/  UIMAD UR12, UR15, UR7, 0x3f ;  /* 0x0000003f0f0c74a4 */ /* 0x000fe4000f8e0207 */
[----:B------:R-:W-:Y:S02]  /*10b80*/  UIADD3 UR4, UR4, 0x3f, URZ ;  /* 0x0000003f04047890 */ /* 0x000fe4000fffe03f */
[----:B------:R-:W-:Y:S02]  /*10b90*/  USHF.R.S32.HI UR13, URZ, 0x1f, UR12 ;  /* 0x0000001f3f0d7899 */ /* 0x000fe4000801140c */
[----:B------:R-:W-:Y:S01]  /*10ba0*/  USHF.R.S32.HI UR10, URZ, 0x1f, UR4 ;  /* 0x0000001f3f0a7899 */ /* 0x000fe20008011404 */
[----:B------:R-:W-:Y:S01]  /*10bb0*/  @UP1 ULDC UR8, c[0x0][0x44c] ;  /* 0x0001130000081ab9 */ /* 0x000fe20000000800 */
[----:B------:R-:W-:Y:S02]  /*10bc0*/  ULEA.HI UR13, UR13, UR12, URZ, 0x6 ;  /* 0x0000000c0d0d7291 */ /* 0x000fe4000f8f303f */
[----:B------:R-:W-:-:S02]  /*10bd0*/  UIMAD.WIDE.U32 UR8, UR43, UR8, URZ ;  /* 0x000000082b0872a5 */ /* 0x000fc4000f8e003f */
[----:B------:R-:W-:Y:S01]  /*10be0*/  ULEA.HI UR10, UR10, UR4, URZ, 0x6 ;  /* 0x000000040a0a7291 */ /* 0x000fe2000f8f303f */
[----:B------:R-:W-:Y:S01]  /*10bf0*/  @UP1 ULDC UR14, c[0x0][0x450] ;  /* 0x00011400000e1ab9 */ /* 0x000fe20000000800 */
[----:B------:R-:W-:Y:S01]  /*10c00*/  UMOV UR11, UR43 ;  /* 0x0000002b000b7c82 */ /* 0x000fe20008000000 */
[----:B------:R-:W-:Y:S02]  /*10c10*/  UIMAD UR4, UR15, UR7, -UR6 ;  /* 0x000000070f0472a4 */ /* 0x000fe4000f8e0a06 */
[----:B------:R-:W-:Y:S02]  /*10c20*/  USHF.R.S32.HI UR13, URZ, 0x6, UR13 ;  /* 0x000000063f0d7899 */ /* 0x000fe4000801140d */
[----:B------:R-:W-:Y:S02]  /*10c30*/  USHF.R.S32.HI UR10, URZ, 0x6, UR10 ;  /* 0x000000063f0a7899 */ /* 0x000fe4000801140a */
[----:B------:R-:W-:Y:S02]  /*10c40*/  @UP1 USHF.R.U32.HI UR11, URZ, UR14, UR9 ;  /* 0x0000000e3f0b1299 */ /* 0x000fe40008011609 */
[----:B------:R-:W-:-:S02]  /*10c50*/  UISETP.LT.AND UP0, UPT, UR13, UR10, UPT ;  /* 0x0000000a0d00728c */ /* 0x000fc4000bf01270 */
[----:B------:R-:W-:Y:S01]  /*10c60*/  UIADD3 UR4, UR4, UR11, URZ ;  /* 0x0000000b04047290 */ /* 0x000fe2000fffe03f */
[----:B------:R-:W-:Y:S01]  /*10c70*/  ULDC UR8, c[0x0][0x9dc] ;  /* 0x0002770000087ab9 */ /* 0x000fe20000000800 */
[----:B------:R-:W-:Y:S02]  /*10c80*/  USEL UR41, UR13, UR10, UP0 ;  /* 0x0000000a0d297287 */ /* 0x000fe40008000000 */
        /* <DEDUP_REMOVED lines=12> */
.L_x_1260:
[----:B------:R-:W-:-:S11]  /*10d50*/  UISETP.NE.AND UP0, UPT, UR5, 0x1, UPT ;  /* 0x000000010500788c */ /* 0x000fd6000bf05270 */
[----:B------:R-:W-:Y:S02]  /*10d60*/  @UP0 ULDC.64 UR10, c[0x0][0x9e8] ;  /* 0x00027a00000a0ab9 */ /* 0x000fe40000000a00 */
[----:B------:R-:W-:-:S04]  /*10d70*/  UIMAD.WIDE.U32 UR6, UR4, UR10, URZ ;  /* 0x0000000a040672a5 */ /* 0x000fc8000f8e003f */
[----:B------:R-:W-:-:S12]  /*10d80*/  @UP0 USHF.R.U32.HI UR4, URZ, UR11, UR7 ;  /* 0x0000000b3f040299 */ /* 0x000fd80008011607 */
.L_x_1261:
[----:B------:R-:W-:-:S04]  /*10d90*/  UIMAD UR4, UR4, UR5, URZ ;  /* 0x00000005040472a4 */ /* 0x000fc8000f8e023f */
[----:B------:R-:W-:-:S04]  /*10da0*/  UISETP.LT.AND UP0, UPT, UR8, UR4, UPT ;  /* 0x000000040800728c */ /* 0x000fc8000bf01270 */
[----:B------:R-:W-:-:S12]  /*10db0*/  USEL UR8, UR8, UR4, !UP0 ;  /* 0x0000000408087287 */ /* 0x000fd8000c000000 */
.L_x_1259:
[----:B------:R-:W-:Y:S01]  /*10dc0*/  USHF.R.S32.HI UR4, URZ, 0x1f, UR8 ;  /* 0x0000001f3f047899 */ /* 0x000fe20008011408 */
[----:B------:R-:W-:Y:S03]  /*10dd0*/  BSSY B7, `(.L_x_1262) ;  /* 0x00004aa000077945 */ /* 0x000fe60003800000 */
[----:B------:R-:W-:-:S04]  /*10de0*/  ULEA.HI UR4, UR4, UR8, URZ, 0x6 ;  /* 0x0000000804047291 */ /* 0x000fc8000f8f303f */
[----:B------:R-:W-:-:S04]  /*10df0*/  USHF.R.S32.HI UR4, URZ, 0x6, UR4 ;  /* 0x000000063f047899 */ /* 0x000fc80008011404 */
[----:B------:R-:W-:-:S04]  /*10e00*/  UISETP.LT.AND UP0, UPT, URZ, UR4, UPT ;  /* 0x000000043f00728c */ /* 0x000fc8000bf01270 */
[----:B------:R-:W-:-:S04]  /*10e10*/  USEL UR40, URZ, UR4, !UP0 ;  /* 0x000000043f287287 */ /* 0x000fc8000c000000 */
[----:B------:R-:W-:-:S06]  /*10e20*/  UISETP.GT.AND UP0, UPT, UR41, UR40, UPT ;  /* 0x000000282900728c */ /* 0x000fcc000bf04270 */
[----:B------:R-:W-:-:S13]  /*10e30*/  PLOP3.LUT P0, PT, PT, PT, UP0, 0x80, 0x0 ;  /* 0x000000000000781c */ /* 0x000fda0003f0f008 */
[----:B------:R-:W-:Y:S05]  /*10e40*/  @P0 BRA `(.L_x_1263) ;  /* 0x00000000004c0947 */ /* 0x000fea0003800000 */
[----:B------:R-:W0:Y:S02]  /*10e50*/  S2R R0, SR_TID.X ;  /* 0x0000000000007919 */ /* 0x000e240000002100 */
[----:B0-----:R-:W-:-:S04]  /*10e60*/  LOP3.LUT R0, R0, 0x7f, RZ, 0xc0, !PT ;  /* 0x0000007f00007812 */ /* 0x001fc800078ec0ff */
[----:B------:R-:W-:-:S13]  /*10e70*/  ISETP.NE.AND P1, PT, R0, RZ, PT ;  /* 0x000000ff0000720c */ /* 0x000fda0003f25270 */
[----:B------:R-:W-:Y:S05]  /*10e80*/  @P1 BRA `(.L_x_1264) ;  /* 0x0000004800781947 */ /* 0x000fea0003800000 */
[----:B------:R-:W0:Y:S01]  /*10e90*/  S2R R5, SR_LANEID ;  /* 0x0000000000057919 */ /* 0x000e220000000000 */
[----:B------:R-:W-:Y:S01]  /*10ea0*/  VOTEU.ANY UR4, UPT, PT ;  /* 0x0000000000047886 */ /* 0x000fe200038e0100 */
[----:B------:R-:W1:Y:S01]  /*10eb0*/  LDC.64 R2, c[0x0][0xc80] ;  /* 0x00032000ff027b82 */ /* 0x000e620000000a00 */
[----:B------:R-:W0:Y:S01]  /*10ec0*/  FLO.U32 R0, UR4 ;  /* 0x0000000400007d00 */ /* 0x000e2200080e0000 */
[----:B------:R-:W-:Y:S01]  /*10ed0*/  ULDC.64 UR6, c[0x0][0x208] ;  /* 0x0000820000067ab9 */ /* 0x000fe20000000a00 */
[----:B0-----:R-:W-:-:S06]  /*10ee0*/  ISETP.EQ.U32.AND P0, PT, R0, R5, PT ;  /* 0x000000050000720c */ /* 0x001fcc0003f02070 */
[----:B------:R-:W1:Y:S07]  /*10ef0*/  POPC R5, UR4 ;  /* 0x0000000400057d09 */ /* 0x000e6e0008000000 */
[----:B-1----:R-:W2:Y:S01]  /*10f00*/  @P0 ATOMG.E.ADD.STRONG.GPU PT, R3, desc[UR6][R2.64], R5 ;  /* 0x00000005020309a8 */ /* 0x002ea200081ee1c6 */
[----:B------:R-:W0:Y:S02]  /*10f10*/  S2R R4, SR_LTMASK ;  /* 0x0000000000047919 */ /* 0x000e240000003900 */
[----:B0-----:R-:W-:-:S04]  /*10f20*/  LOP3.LUT R4, R4, UR4, RZ, 0xc0, !PT ;  /* 0x0000000404047c12 */ /* 0x001fc8000f8ec0ff */
[----:B------:R-:W0:Y:S01]  /*10f30*/  POPC R7, R4 ;  /* 0x0000000400077309 */ /* 0x000e220000000000 */
[----:B--2---:R-:W0:Y:S02]  /*10f40*/  SHFL.IDX PT, R0, R3, R0, 0x1f ;  /* 0x00001f0003007589 */ /* 0x004e2400000e0000 */
[----:B0-----:R-:W-:-:S05]  /*10f50*/  IADD3 R0, R0, UR44, R7 ;  /* 0x0000002c00007c10 */ /* 0x001fca000fffe007 */
[----:B------:R3:W-:Y:S01]  /*10f60*/  STL [R1+0x14], R0 ;  /* 0x0000140001007387 */ /* 0x0007e20000100800 */
[----:B------:R-:W-:Y:S05]  /*10f70*/  BRA `(.L_x_1264) ;  /* 0x00000048003c7947 */ /* 0x000fea0003800000 */
.L_x_1263:
[----:B------:R-:W-:Y:S01]  /*10f80*/  VIADD R0, R17, 0x20400 ;  /* 0x0002040011007836 */ /* 0x000fe20000000000 */
[----:B------:R-:W-:Y:S04]  /*10f90*/  BSSY B6, `(.L_x_1265) ;  /* 0x0000013000067945 */ /* 0x000fe80003800000 */
[----:B------:R-:W-:-:S13]  /*10fa0*/  LOP3.LUT P0, RZ, R0, 0x3ff, RZ, 0xc0, !PT ;  /* 0x000003ff00ff7812 */ /* 0x000fda000780c0ff */
[----:B------:R-:W-:Y:S05]  /*10fb0*/  @!P0 BRA `(.L_x_1266) ;  /* 0x0000000000408947 */ /* 0x000fea0003800000 */
        /* <DEDUP_REMOVED lines=16> */
.L_x_1266:
[----:B------:R-:W-:Y:S05]  /*110c0*/  BSYNC B6 ;  /* 0x0000000000067941 */ /* 0x000fea0003800000 */
.L_x_1265:
        /* <DEDUP_REMOVED lines=8> */
[----:B------:R0:W1:Y:S01]  /*11150*/  LDC.64 R2, c[0x4][R16] ;  /* 0x0100000010027b82 */ /* 0x0000620000000a00 */
        /* <DEDUP_REMOVED lines=11> */
.L_x_1269:
        /* <DEDUP_REMOVED lines=15> */
.L_x_1268:
[----:B------:R-:W-:Y:S05]  /*11300*/  BSYNC B6 ;  /* 0x0000000000067941 */ /* 0x000fea0003800000 */
.L_x_1267:
[----:B------:R-:W-:Y:S01]  /*11310*/  ULDC.64 UR4, c[0x0][0x9f8] ;  /* 0x00027e0000047ab9 */ /* 0x000fe20000000a00 */
[----:B------:R-:W-:Y:S01]  /*11320*/  IMAD.U32 R7, RZ, RZ, UR42 ;  /* 0x0000002aff077e24 */ /* 0x000fe2000f8e00ff */
[----:B------:R-:W-:Y:S01]  /*11330*/  UISETP.NE.U32.AND UP0, UPT, UR4, URZ, UPT ;  /* 0x0000003f0400728c */ /* 0x000fe2000bf05070 */
[----:B------:R-:W-:-:S03]  /*11340*/  ULDC.64 UR6, c[0x0][0x208] ;  /* 0x0000820000067ab9 */ /* 0x000fc60000000a00 */
[----:B------:R-:W-:-:S06]  /*11350*/  UISETP.NE.AND.EX UP0, UPT, UR5, URZ, UPT, UP0 ;  /* 0x0000003f0500728c */ /* 0x000fcc000bf05300 */
[----:B------:R-:W-:-:S05]  /*11360*/  PLOP3.LUT P0, PT, PT, PT, UP0, 0x80, 0x0 ;  /* 0x000000000000781c */ /* 0x000fca0003f0f008 */
[----:B------:R-:W-:Y:S02]  /*11370*/  @UP0 ULDC.64 UR4, c[0x0][0x9f8] ;  /* 0x00027e0000040ab9 */ /* 0x000fe40000000a00 */
[----:B------:R-:W-:-:S06]  /*11380*/  @UP0 UIMAD.WIDE UR4, UR42, 0x4, UR4 ;  /* 0x000000042a0408a5 */ /* 0x000fcc000f8e0204 */
[----:B------:R-:W-:Y:S02]  /*11390*/  IMAD.U32 R2, RZ, RZ, UR4 ;  /* 0x00000004ff027e24 */ /* 0x000fe4000f8e00ff */
[----:B------:R-:W-:-:S05]  /*113a0*/  IMAD.U32 R3, RZ, RZ, UR5 ;  /* 0x00000005ff037e24 */ /* 0x000fca000f8e00ff */
[----:B------:R0:W2:Y:S01]  /*113b0*/  @P0 LDG.E R7, desc[UR6][R2.64] ;  /* 0x0000000602070981 */ /* 0x0000a2000c1e1900 */
[----:B------:R-:W-:Y:S01]  /*113c0*/  UMOV UR4, 0xffffffff ;  /* 0xffffffff00047882 */ /* 0x000fe20000000000 */
[----:B------:R-:W-:Y:S01]  /*113d0*/  IMAD.U32 R0, RZ, RZ, UR41 ;  /* 0x00000029ff007e24 */ /* 0x000fe2000f8e00ff */
[----:B------:R-:W-:Y:S01]  /*113e0*/  LOP3.LUT R19, R19, 0xfffffffe, RZ, 0xc0, !PT ;  /* 0xfffffffe13137812 */ /* 0x000fe200078ec0ff */
[----:B------:R-:W1:Y:S02]  /*113f0*/  S2R R4, SR_TID.X ;  /* 0x0000000000047919 */ /* 0x000e640000002100 */
[----:B------:R-:W-:Y:S01]  /*11400*/  VIADD R0, R0, 0xffffffff ;  /* 0xffffffff00007836 */ /* 0x000fe20000000000 */
[----:B0-----:R-:W0:Y:S02]  /*11410*/  LDC.64 R2, c[0x0][0x418] ;  /* 0x00010600ff027b82 */ /* 0x001e240000000a00 */
[----:B0-----:R-:W-:Y:S02]  /*11420*/  ISETP.NE.U32.AND P0, PT, R2, RZ, PT ;  /* 0x000000ff0200720c */ /* 0x001fe40003f05070 */
[----:B-1----:R-:W-:-:S02]  /*11430*/  SHF.R.U32.HI R4, RZ, 0x5, R4 ;  /* 0x00000005ff047819 */ /* 0x002fc40000011604 */
[----:B------:R-:W-:Y:S02]  /*11440*/  ISETP.NE.AND.EX P1, PT, R3, RZ, PT, P0 ;  /* 0x000000ff0300720c */ /* 0x000fe40003f25300 */
[----:B------:R-:W-:-:S11]  /*11450*/  LOP3.LUT R4, R4, 0x3, RZ, 0xc0, !PT ;  /* 0x0000000304047812 */ /* 0x000fd600078ec0ff */
[----:B------:R-:W-:Y:S02]  /*11460*/  @P1 LOP3.LUT R19, R19, 0x1, RZ, 0xfc, !PT ;  /* 0x0000000113131812 */ /* 0x000fe400078efcff */
[----:B--2---:R-:W-:Y:S01]  /*11470*/  SHF.R.S32.HI R8, RZ, 0x1f, R7 ;  /* 0x0000001fff087819 */ /* 0x004fe20000011407 */
[----:B------:R0:W-:Y:S01]  /*11480*/  STL [R1+0x4], R7 ;  /* 0x0000040701007387 */ /* 0x0001e20000100800 */
[----:B------:R-:W-:-:S03]  /*11490*/  SEL R16, R7, RZ, !P1 ;  /* 0x000000ff07107207 */ /* 0x000fc60004800000 */
[----:B------:R0:W-:Y:S01]  /*114a0*/  STL [R1+0xc], R8 ;  /* 0x00000c0801007387 */ /* 0x0001e20000100800 */
[----:B------:R-:W-:Y:S05]  /*114b0*/  BRA.DIV UR4, `(.L_x_1270) ;  /* 0x0000004e04287947 */ /* 0x000fea000b800000 */
[----:B------:R1:W2:Y:S02]  /*114c0*/  SHFL.IDX PT, R14, R4, RZ, 0x1f ;  /* 0x00001fff040e7589 */ /* 0x0002a400000e0000 */
.L_x_1375:
[----:B------:R3:W-:Y:S01]  /*114d0*/  STL [R1], R0 ;  /* 0x0000000001007387 */ /* 0x0007e20000100800 */
[----:B--2---:R-:W-:Y:S02]  /*114e0*/  ISETP.NE.AND P0, PT, R14, RZ, PT ;  /* 0x000000ff0e00720c */ /* 0x004fe40003f05270 */
[----:B------:R-:W-:Y:S02]  /*114f0*/  PLOP3.LUT P2, PT, PT, PT, PT, 0x8, 0x0 ;  /* 0x000000000000781c */ /* 0x000fe40003f4e170 */
[----:B------:R-:W-:-:S11]  /*11500*/  LOP3.LUT R19, R19, 0xfffffffd, RZ, 0xc0, !PT ;  /* 0xfffffffd13137812 */ /* 0x000fd600078ec0ff */
[----:B------:R-:W-:Y:S01]  /*11510*/  @P2 LOP3.LUT R19, R19, 0x2, RZ, 0xfc, !PT ;  /* 0x0000000213132812 */ /* 0x000fe200078efcff */
[----:B---3--:R-:W-:Y:S06]  /*11520*/  @P0 BRA `(.L_x_1271) ;  /* 0x0000000400480947 */ /* 0x008fec0003800000 */
[----:B------:R-:W-:-:S03]  /*11530*/  UMOV UR4, 0xffffffff ;  /* 0xffffffff00047882 */ /* 0x000fc60000000000 */
[----:B------:R-:W-:Y:S05]  /*11540*/  BRA.DIV UR4, `(.L_x_1272) ;  /* 0x0000004e04247947 */ /* 0x000fea000b800000 */
[----:B------:R-:W-:-:S13]  /*11550*/  ELECT P6, URZ, PT ;  /* 0x00000000003f782f */ /* 0x000fda00038c0000 */
.L_x_1378:
[----:B------:R-:W-:Y:S05]  /*11560*/  @!P6 BRA `(.L_x_1271) ;  /* 0x000000040038e947 */ /* 0x000fea0003800000 */
[----:B------:R-:W-:Y:S01]  /*11570*/  IMAD.MOV.U32 R16, RZ, RZ, R7 ;  /* 0x000000ffff107224 */ /* 0x000fe200078e0007 */
[----:B------:R-:W-:Y:S06]  /*11580*/  @!P1 BRA `(.L_x_1273) ;  /* 0x0000000000509947 */ /* 0x000fec0003800000 */
[----:B------:R-:W2:Y:S01]  /*11590*/  LDC R6, c[0x0][0x43c] ;  /* 0x00010f00ff067b82 */ /* 0x000ea20000000800 */
[----:B------:R-:W-:Y:S01]  /*115a0*/  IMAD.MOV.U32 R9, RZ, RZ, R0 ;  /* 0x000000ffff097224 */ /* 0x000fe200078e0000 */
[----:B------:R-:W-:Y:S01]  /*115b0*/  ULDC.64 UR4, c[0x0][0x428] ;  /* 0x00010a0000047ab9 */ /* 0x000fe20000000a00 */
[----:B------:R-:W-:Y:S01]  /*115c0*/  ULDC.64 UR6, c[0x0][0x208] ;  /* 0x0000820000067ab9 */ /* 0x000fe20000000a00 */
[----:B--2---:R-:W-:-:S13]  /*115d0*/  ISETP.NE.AND P0, PT, R6, 0x1, PT ;  /* 0x000000010600780c */ /* 0x004fda0003f05270 */
[----:B-1----:R-:W1:Y:S02]  /*115e0*/  @P0 LDC.64 R4, c[0x0][0x440] ;  /* 0x00011000ff040b82 */ /* 0x002e640000000a00 */
[----:B-1----:R-:W-:-:S04]  /*115f0*/  @P0 IMAD.HI.U32 R0, R9, R4, RZ ;  /* 0x0000000409000227 */ /* 0x002fc800078e00ff */
[----:B------:R-:W-:Y:S01]  /*11600*/  IMAD.MOV.U32 R4, RZ, RZ, R9 ;  /* 0x000000ffff047224 */ /* 0x000fe200078e0009 */
[----:B------:R-:W-:-:S04]  /*11610*/  @P0 SHF.R.U32.HI R4, RZ, R5, R0 ;  /* 0x00000005ff040219 */ /* 0x000fc80000011600 */
[--C-:B------:R-:W-:Y:S01]  /*11620*/  SHF.R.S32.HI R5, RZ, 0x1f, R4.reuse ;  /* 0x0000001fff057819 */ /* 0x100fe20000011404 */
[----:B------:R-:W-:-:S04]  /*11630*/  IMAD.MOV R0, RZ, RZ, -R4 ;  /* 0x000000ffff007224 */ /* 0x000fc800078e0a04 */
[----:B------:R-:W-:Y:S02]  /*11640*/  IMAD R9, R6, R0, R9 ;  /* 0x0000000006097224 */ /* 0x000fe400078e0209 */
[----:B------:R-:W-:Y:S02]  /*11650*/  IMAD R0, R8, UR4, RZ ;  /* 0x0000000408007c24 */ /* 0x000fe4000f8e02ff */
[C---:B------:R-:W-:Y:S01]  /*11660*/  IMAD.WIDE.U32 R4, R7.reuse, UR4, R4 ;  /* 0x0000000407047c25 */ /* 0x040fe2000f8e0004 */
[----:B------:R2:W-:Y:S03]  /*11670*/  STL [R1], R9 ;  /* 0x0000000901007387 */ /* 0x0005e60000100800 */
[----:B------:R-:W-:Y:S01]  /*11680*/  IMAD R0, R7, UR5, R0 ;  /* 0x0000000507007c24 */ /* 0x000fe2000f8e0200 */
[----:B------:R-:W-:-:S03]  /*11690*/  LEA R2, P0, R4, R2, 0x2 ;  /* 0x0000000204027211 */ /* 0x000fc600078010ff */
[----:B------:R-:W-:-:S05]  /*116a0*/  IMAD.IADD R0, R5, 0x1, R0 ;  /* 0x0000000105007824 */ /* 0x000fca00078e0200 */
[----:B------:R-:W-:-:S05]  /*116b0*/  LEA.HI.X R3, R4, R3, R0, 0x2, P0 ;  /* 0x0000000304037211 */ /* 0x000fca00000f1400 */
[----:B------:R2:W5:Y:S02]  /*116c0*/  LDG.E R16, desc[UR6][R2.64] ;  /* 0x0000000602107981 */ /* 0x000564000c1e1900 */
.L_x_1273:
[----:B--2---:R-:W2:Y:S01]  /*116d0*/  LDL R2, [R1+0x8] ;  /* 0x0000080001027983 */ /* 0x004ea20000100800 */
[----:B------:R-:W-:Y:S01]  /*116e0*/  IMAD R0, R18, 0x8, R17 ;  /* 0x0000000812007824 */ /* 0x000fe200078e0211 */
[----:B--2---:R-:W-:-:S04]  /*116f0*/  SHF.L.U32 R2, R2, 0x1f, RZ ;  /* 0x0000001f02027819 */ /* 0x004fc800000006ff */
[----:B------:R-:W2:Y:S02]  /*11700*/  SYNCS.PHASECHK.TRANS64.TRYWAIT P0, [R0+URZ+0x30840], R2 ;  /* 0x03084002000075a7 */ /* 0x000ea4000800017f */
[----:B--2---:R-:W-:Y:S05]  /*11710*/  @!P0 BRA `(.L_x_1274) ;  /* 0x0000004800d08947 */ /* 0x004fea0003800000 */
.L_x_1379:
[----:B------:R-:W3:Y:S02]  /*11720*/  S2R R3, SR_TID.X ;  /* 0x0000000000037919 */ /* 0x000ee40000002100 */
[----:B---3--:R-:W-:-:S04]  /*11730*/  LOP3.LUT R3, R3, 0x7f, RZ, 0xc0, !PT ;  /* 0x0000007f03037812 */ /* 0x008fc800078ec0ff */
[----:B------:R-:W-:-:S13]  /*11740*/  ISETP.NE.AND P0, PT, R3, RZ, PT ;  /* 0x000000ff0300720c */ /* 0x000fda0003f05270 */
[----:B------:R-:W-:Y:S05]  /*11750*/  @P0 BRA `(.L_x_1275) ;  /* 0x00000000001c0947 */ /* 0x000fea0003800000 */
[----:B------:R-:W3:Y:S01]  /*11760*/  S2R R3, SR_TID.X ;  /* 0x0000000000037919 */ /* 0x000ee20000002100 */
[----:B--2---:R-:W-:-:S04]  /*11770*/  IMAD.MOV.U32 R2, RZ, RZ, 0x8000 ;  /* 0x00008000ff027424 */ /* 0x004fc800078e00ff */
[----:B------:R4:W-:Y:S01]  /*11780*/  SYNCS.ARRIVE.TRANS64 RZ, [R0+URZ+0x30830], R2 ;  /* 0x0308300200ff79a7 */ /* 0x0009e2000800003f */
[----:B---3--:R-:W-:-:S04]  /*11790*/  LOP3.LUT R3, R3, 0x1f, RZ, 0xc0, !PT ;  /* 0x0000001f03037812 */ /* 0x008fc800078ec0ff */
[----:B------:R-:W-:-:S13]  /*117a0*/  ISETP.NE.AND P0, PT, R3, RZ, PT ;  /* 0x000000ff0300720c */ /* 0x000fda0003f05270 */
[----:B----4-:R-:W-:Y:S05]  /*117b0*/  @!P0 BRA `(.L_x_1275) ;  /* 0x0000000000048947 */ /* 0x010fea0003800000 */
[----:B------:R-:W-:Y:S01]  /*117c0*/  BPT.TRAP 0x1 ;  /* 0x000000040000795c */ /* 0x000fe20000300000 */
.L_x_1275:
[----:B--2---:R-:W2:Y:S01]  /*117d0*/  LDL R2, [R1] ;  /* 0x0000000001027983 */ /* 0x004ea20000100800 */
[----:B------:R-:W-:Y:S01]  /*117e0*/  R2UR UR33, R0 ;  /* 0x00000000002172ca */ /* 0x000fe200000e0000 */
[----:B------:R-:W-:Y:S01]  /*117f0*/  IMAD R0, R18, 0x8000, R17 ;  /* 0x0000800012007824 */ /* 0x000fe200078e0211 */
[----:B-----5:R-:W-:Y:S01]  /*11800*/  R2UR UR37, R16 ;  /* 0x00000000102572ca */ /* 0x020fe200000e0000 */
[----:B------:R-:W-:Y:S01]  /*11810*/  UIADD3 UR4, UP0, UR38, 0x370, URZ ;  /* 0x0000037026047890 */ /* 0x000fe2000ff1e03f */
[----:B------:R-:W-:Y:S01]  /*11820*/  PLOP3.LUT P0, PT, PT, PT, PT, 0x80, 0x0 ;  /* 0x000000000000781c */ /* 0x000fe20003f0f070 */
[----:B------:R-:W-:Y:S01]  /*11830*/  UMOV UR6, 0x0 ;  /* 0x0000000000067882 */ /* 0x000fe20000000000 */
[----:B------:R-:W-:Y:S01]  /*11840*/  R2UR UR8, R0 ;  /* 0x00000000000872ca */ /* 0x000fe200000e0000 */
[----:B------:R-:W-:Y:S01]  /*11850*/  UIADD3.X UR5, URZ, UR39, URZ, UP0, !UPT ;  /* 0x000000273f057290 */ /* 0x000fe200087fe43f */
[----:B------:R-:W-:Y:S01]  /*11860*/  LOP3.LUT R19, R19, 0xfffffffd, RZ, 0xc0, !PT ;  /* 0xfffffffd13137812 */ /* 0x000fe200078ec0ff */
[----:B------:R-:W-:Y:S01]  /*11870*/  UMOV UR7, 0x14f00000 ;  /* 0x14f0000000077882 */ /* 0x000fe20000000000 */
[----:B------:R-:W-:Y:S01]  /*11880*/  UMOV UR34, URZ ;  /* 0x0000003f00227c82 */ /* 0x000fe20008000000 */
[----:B------:R-:W-:Y:S01]  /*11890*/  UMOV UR26, 0x40 ;  /* 0x00000040001a7882 */ /* 0x000fe20000000000 */
[----:B------:R-:W-:Y:S01]  /*118a0*/  UMOV UR28, UR36 ;  /* 0x00000024001c7c82 */ /* 0x000fe20008000000 */
[----:B------:R-:W-:-:S02]  /*118b0*/  UIADD3 UR33, UR33, 0x30830, URZ ;  /* 0x0003083021217890 */ /* 0x000fc4000fffe03f */
[----:B------:R-:W-:Y:S01]  /*118c0*/  UMOV UR29, UR37 ;  /* 0x00000025001d7c82 */ /* 0x000fe20008000000 */
[----:B------:R-:W-:Y:S01]  /*118d0*/  UMOV UR18, 0x80 ;  /* 0x0000008000127882 */ /* 0x000fe20000000000 */
[----:B------:R-:W-:Y:S01]  /*118e0*/  UMOV UR20, UR36 ;  /* 0x0000002400147c82 */ /* 0x000fe20008000000 */
[----:B------:R-:W-:Y:S01]  /*118f0*/  UMOV UR21, UR37 ;  /* 0x0000002500157c82 */ /* 0x000fe20008000000 */
[----:B------:R-:W-:Y:S01]  /*11900*/  UIADD3 UR32, UR8, 0x20400, URZ ;  /* 0x0002040008207890 */ /* 0x000fe2000fffe03f */
[----:B------:R-:W-:Y:S01]  /*11910*/  @P0 LOP3.LUT R19, R19, 0x2, RZ, 0xfc, !PT ;  /* 0x0000000213130812 */ /* 0x000fe200078efcff */
[----:B------:R-:W-:Y:S02]  /*11920*/  UIADD3 UR24, UR8, 0x22400, URZ ;  /* 0x0002240008187890 */ /* 0x000fe4000fffe03f */
[----:B------:R-:W-:Y:S02]  /*11930*/  UIADD3 UR16, UR8, 0x24400, URZ ;  /* 0x0002440008107890 */ /* 0x000fe4000fffe03f */
[----:B------:R-:W-:Y:S01]  /*11940*/  UIADD3 UR8, UR8, 0x26400, URZ ;  /* 0x0002640008087890 */ /* 0x000fe2000fffe03f */
[----:B------:R-:W-:Y:S01]  /*11950*/  UMOV UR25, UR33 ;  /* 0x0000002100197c82 */ /* 0x000fe20008000000 */
[----:B------:R-:W-:Y:S01]  /*11960*/  UMOV UR17, UR33 ;  /* 0x0000002100117c82 */ /* 0x000fe20008000000 */
[----:B------:R-:W-:Y:S01]  /*11970*/  UMOV UR10, 0xc0 ;  /* 0x000000c0000a7882 */ /* 0x000fe20000000000 */
[----:B------:R-:W-:Y:S01]  /*11980*/  UMOV UR12, UR36 ;  /* 0x00000024000c7c82 */ /* 0x000fe20008000000 */
[----:B------:R-:W-:Y:S01]  /*11990*/  UMOV UR13, UR37 ;  /* 0x00000025000d7c82 */ /* 0x000fe20008000000 */
[----:B------:R-:W-:Y:S01]  /*119a0*/  UMOV UR9, UR33 ;  /* 0x0000002100097c82 */ /* 0x000fe20008000000 */
[----:B--2---:R-:W-:-:S13]  /*119b0*/  R2UR UR35, R2 ;  /* 0x00000000022372ca */ /* 0x004fda00000e0000 */
[----:B------:R-:W-:-:S07]  /*119c0*/  USHF.L.U32 UR35, UR35, 0x6, URZ ;  /* 0x0000000623237899 */ /* 0x000fce000800063f */
[----:B------:R-:W-:Y:S01]  /*119d0*/  UMOV UR27, UR35 ;  /* 0x00000023001b7c82 */ /* 0x000fe20008000000 */
[----:B------:R-:W-:Y:S01]  /*119e0*/  UMOV UR19, UR35 ;  /* 0x0000002300137c82 */ /* 0x000fe20008000000 */
[----:B------:R2:W-:Y:S01]  /*119f0*/  UTMALDG.4D [UR32], [UR4], desc[UR6] ;  /* 0x00000620040075b4 */ /* 0x0005e20008019000 */
[----:B------:R-:W-:Y:S01]  /*11a00*/  UMOV UR11, UR35 ;  /* 0x00000023000b7c82 */ /* 0x000fe20008000000 */
[----:B------:R2:W-:Y:S01]  /*11a10*/  UTMALDG.4D [UR24], [UR4], desc[UR6] ;  /* 0x00000618040075b4 */ /* 0x0005e20008019000 */
[----:B------:R2:W-:Y:S01]  /*11a20*/  UTMALDG.4D [UR16], [UR4], desc[UR6] ;  /* 0x00000610040075b4 */ /* 0x0005e20008019000 */
[----:B------:R2:W-:Y:S02]  /*11a30*/  UTMALDG.4D [UR8], [UR4], desc[UR6] ;  /* 0x00000608040075b4 */ /* 0x0005e40008019000 */
[----:B--2---:R-:W-:Y:S01]  /*11a40*/  NOP ;  /* 0x0000000000007918 */ /* 0x004fe20000000000 */
.L_x_1271:
[----:B------:R-:W-:Y:S01]  /*11a50*/  VIADD R0, R17, 0x10400 ;  /* 0x0001040011007836 */ /* 0x000fe20000000000 */
[----:B------:R-:W-:Y:S05]  /*11a60*/  WARPSYNC.ALL ;  /* 0x0000000000007948 */ /* 0x000fea0003800000 */
[----:B------:R-:W-:Y:S01]  /*11a70*/  BAR.SYNC.DEFER_BLOCKING 0x8, 0x180 ;  /* 0x0206000000007b1d */ /* 0x000fe20000010000 */
[----:B------:R-:W-:-:S05]  /*11a80*/  LOP3.LUT P0, RZ, R0, 0x3ff, RZ, 0xc0, !PT ;  /* 0x000003ff00ff7812 */ /* 0x000fca000780c0ff */
[----:B------:R-:W-:Y:S08]  /*11a90*/  BSSY B6, `(.L_x_1276) ;  /* 0x0000012000067945 */ /* 0x000ff00003800000 */
[----:B------:R-:W-:Y:S05]  /*11aa0*/  @!P0 BRA `(.L_x_1277) ;  /* 0x0000000000408947 */ /* 0x000fea0003800000 */
[----:B------:R-:W-:Y:S01]  /*11ab0*/  MOV R2, 0x0 ;  /* 0x0000000000027802 */ /* 0x000fe20000000f00 */
[----:B------:R-:W-:Y:S01]  /*11ac0*/  ULDC.64 UR6, c[0x4][0x1b8] ;  /* 0x01006e0000067ab9 */ /* 0x000fe20000000a00 */
[----:B------:R-:W-:Y:S01]  /*11ad0*/  ULDC.64 UR8, c[0x4][0x1c0] ;  /* 0x0100700000087ab9 */ /* 0x000fe20000000a00 */
[----:B------:R-:W-:Y:S01]  /*11ae0*/  ULDC.64 UR4, c[0x4][0x130] ;  /* 0x01004c0000047ab9 */ /* 0x000fe20000000a00 */
[----:B-1----:R-:W-:Y:S02]  /*11af0*/  IMAD.U32 R4, RZ, RZ, UR6 ;  /* 0x00000006ff047e24 */ /* 0x002fe4000f8e00ff */
[----:B------:R-:W1:Y:S01]  /*11b00*/  LDC.64 R2, c[0x4][R2] ;  /* 0x0100000002027b82 */ /* 0x000e620000000a00 */
[----:B------:R-:W-:Y:S02]  /*11b10*/  IMAD.U32 R5, RZ, RZ, UR7 ;  /* 0x00000007ff057e24 */ /* 0x000fe4000f8e00ff */
[----:B------:R-:W-:Y:S02]  /*11b20*/  IMAD.U32 R6, RZ, RZ, UR8 ;  /* 0x00000008ff067e24 */ /* 0x000fe4000f8e00ff */
[----:B0-----:R-:W-:-:S02]  /*11b30*/  IMAD.U32 R7, RZ, RZ, UR9 ;  /* 0x00000009ff077e24 */ /* 0x001fc4000f8e00ff */
[----:B------:R-:W-:Y:S02]  /*11b40*/  IMAD.U32 R10, RZ, RZ, UR4 ;  /* 0x00000004ff0a7e24 */ /* 0x000fe4000f8e00ff */
[----:B------:R-:W-:Y:S02]  /*11b50*/  IMAD.U32 R11, RZ, RZ, UR5 ;  /* 0x00000005ff0b7e24 */ /* 0x000fe4000f8e00ff */
[----:B------:R-:W-:Y:S02]  /*11b60*/  IMAD.MOV.U32 R8, RZ, RZ, 0x70 ;  /* 0x00000070ff087424 */ /* 0x000fe400078e00ff */
[----:B------:R-:W-:Y:S02]  /*11b70*/  IMAD.MOV.U32 R12, RZ, RZ, 0x1 ;  /* 0x00000001ff0c7424 */ /* 0x000fe400078e00ff */
[----:B------:R-:W-:-:S07]  /*11b80*/  IMAD.MOV.U32 R13, RZ, RZ, RZ ;  /* 0x000000ffff0d7224 */ /* 0x000fce00078e00ff */
[----:B------:R-:W-:-:S07]  /*11b90*/  LEPC R20, `(.L_x_1277) ;  /* 0x000000001014794e */ /* 0x000fce0000000000 */
[----:B-1----:R-:W-:Y:S05]  /*11ba0*/  CALL.ABS.NOINC R2 ;  /* 0x0000000002007343 */ /* 0x002fea0003c00000 */
.L_x_1277:
[----:B------:R-:W-:Y:S05]  /*11bb0*/  BSYNC B6 ;  /* 0x0000000000067941 */ /* 0x000fea0003800000 */
.L_x_1276:
[----:B------:R-:W2:Y:S01]  /*11bc0*/  S2R R2, SR_TID.X ;  /* 0x0000000000027919 */ /* 0x000ea20000002100 */
[----:B0-----:R-:W0:Y:S01]  /*11bd0*/  LDC R7, c[0x0][0x448] ;  /* 0x00011200ff077b82 */ /* 0x001e220000000800 */
[----:B------:R-:W-:Y:S01]  /*11be0*/  USHF.R.S32.HI UR4, URZ, 0x1f, UR36 ;  /* 0x0000001f3f047899 */ /* 0x000fe20008011424 */
[----:B------:R-:W-:Y:S01]  /*11bf0*/  ULDC.64 UR8, c[0x0][0x2d8] ;  /* 0x0000b60000087ab9 */ /* 0x000fe20000000a00 */
[----:B------:R-:W3:Y:S02]  /*11c00*/  S2R R10, SR_TID.X ;  /* 0x00000000000a7919 */ /* 0x000ee40000002100 */
[----:B------:R-:W-:Y:S02]  /*11c10*/  UIMAD UR6, UR4, UR8, URZ ;  /* 0x00000008040672a4 */ /* 0x000fe4000f8e023f */
[----:B------:R-:W-:Y:S01]  /*11c20*/  UIMAD.WIDE.U32 UR4, UR36, UR8, URZ ;  /* 0x00000008240472a5 */ /* 0x000fe2000f8e003f */
[----:B------:R-:W4:Y:S01]  /*11c30*/  S2R R8, SR_TID.X ;  /* 0x0000000000087919 */ /* 0x000f220000002100 */
[----:B------:R-:W-:-:S02]  /*11c40*/  UIMAD UR6, UR36, UR9, UR6 ;  /* 0x00000009240672a4 */ /* 0x000fc4000f8e0206 */
[----:B------:R-:W-:Y:S02]  /*11c50*/  USHF.R.S32.HI UR7, URZ, 0x1f, UR42 ;  /* 0x0000001f3f077899 */ /* 0x000fe4000801142a */
[----:B------:R-:W-:Y:S01]  /*11c60*/  UIADD3 UR5, UR5, UR6, URZ ;  /* 0x0000000605057290 */ /* 0x000fe2000fffe03f */
[----:B------:R-:W-:-:S03]  /*11c70*/  ULDC.64 UR8, c[0x0][0x2e0] ;  /* 0x0000b80000087ab9 */ /* 0x000fc60000000a00 */
[----:B------:R-:W-:Y:S02]  /*11c80*/  UIMAD.WIDE.U32 UR4, UR42, UR8, UR4 ;  /* 0x000000082a0472a5 */ /* 0x000fe4000f8e0004 */
[----:B------:R-:W-:-:S04]  /*11c90*/  UIMAD UR6, UR7, UR8, URZ ;  /* 0x00000008070672a4 */ /* 0x000fc8000f8e023f */
[----:B------:R-:W-:Y:S01]  /*11ca0*/  UIMAD UR6, UR42, UR9, UR6 ;  /* 0x000000092a0672a4 */ /* 0x000fe2000f8e0206 */
[----:B0-----:R-:W-:Y:S01]  /*11cb0*/  ISETP.NE.AND P0, PT, R7, 0x1, PT ;  /* 0x000000010700780c */ /* 0x001fe20003f05270 */
[----:B-1----:R-:W-:Y:S02]  /*11cc0*/  IMAD.U32 R4, RZ, RZ, UR4 ;  /* 0x00000004ff047e24 */ /* 0x002fe4000f8e00ff */
[----:B------:R-:W-:Y:S02]  /*11cd0*/  UIADD3 UR6, UR5, UR6, URZ ;  /* 0x0000000605067290 */ /* 0x000fe4000fffe03f */
[----:B------:R-:W-:Y:S01]  /*11ce0*/  IMAD.U32 R5, RZ, RZ, UR5 ;  /* 0x00000005ff057e24 */ /* 0x000fe2000f8e00ff */
[----:B------:R-:W-:Y:S01]  /*11cf0*/  ULDC.64 UR4, c[0x0][0x2d0] ;  /* 0x0000b40000047ab9 */ /* 0x000fe20000000a00 */
[C---:B--2---:R-:W-:Y:S01]  /*11d00*/  LOP3.LUT R0, R2.reuse, 0x7f, RZ, 0xc0, !PT ;  /* 0x0000007f02007812 */ /* 0x044fe200078ec0ff */
[----:B------:R-:W-:-:S03]  /*11d10*/  IMAD.SHL.U32 R2, R2, 0x10, RZ ;  /* 0x0000001002027824 */ /* 0x000fc600078e00ff */
[----:B------:R-:W-:Y:S01]  /*11d20*/  SHF.R.U32.HI R0, RZ, 0x3, R0 ;  /* 0x00000003ff007819 */ /* 0x000fe20000011600 */
[----:B---3--:R-:W-:Y:S01]  /*11d30*/  IMAD.SHL.U32 R10, R10, 0x8, RZ ;  /* 0x000000080a0a7824 */ /* 0x008fe200078e00ff */
[----:B------:R-:W0:Y:S02]  /*11d40*/  @P0 LDC R3, c[0x0][0x44c] ;  /* 0x00011300ff030b82 */ /* 0x000e240000000800 */
[----:B------:R-:W-:Y:S01]  /*11d50*/  LOP3.LUT R2, R0, 0x70, R2, 0xf8, !PT ;  /* 0x0000007000027812 */ /* 0x000fe200078ef802 */
[----:B----4-:R-:W-:Y:S01]  /*11d60*/  IMAD.SHL.U32 R9, R8, 0x8, RZ ;  /* 0x0000000808097824 */ /* 0x010fe200078e00ff */
[----:B------:R-:W-:-:S03]  /*11d70*/  LOP3.LUT R10, R10, 0x38, RZ, 0xc0, !PT ;  /* 0x000000380a0a7812 */ /* 0x000fc600078ec0ff */
[----:B------:R-:W-:Y:S01]  /*11d80*/  VIADD R2, R2, UR43 ;  /* 0x0000002b02027c36 */ /* 0x000fe20008000000 */
[----:B------:R-:W1:Y:S01]  /*11d90*/  @P0 LDC R0, c[0x0][0x450] ;  /* 0x00011400ff000b82 */ /* 0x000e620000000800 */
[C---:B------:R-:W-:Y:S02]  /*11da0*/  LOP3.LUT R12, R10.reuse, 0x40, RZ, 0xfc, !PT ;  /* 0x000000400a0c7812 */ /* 0x040fe400078efcff */
[----:B------:R-:W-:Y:S01]  /*11db0*/  IMAD.MOV.U32 R6, RZ, RZ, R2 ;  /* 0x000000ffff067224 */ /* 0x000fe200078e0002 */
[C---:B------:R-:W-:Y:S02]  /*11dc0*/  LOP3.LUT R11, R10.reuse, 0x80, RZ, 0xfc, !PT ;  /* 0x000000800a0b7812 */ /* 0x040fe400078efcff */
[----:B------:R-:W-:Y:S02]  /*11dd0*/  LOP3.LUT R10, R10, 0xc0, RZ, 0xfc, !PT ;  /* 0x000000c00a0a7812 */ /* 0x000fe400078efcff */
[----:B------:R-:W-:Y:S01]  /*11de0*/  LOP3.LUT R9, R9, 0x38, RZ, 0xc0, !PT ;  /* 0x0000003809097812 */ /* 0x000fe200078ec0ff */
[----:B0-----:R-:W-:-:S05]  /*11df0*/  @P0 IMAD.HI.U32 R3, R2, R3, RZ ;  /* 0x0000000302030227 */ /* 0x001fca00078e00ff */
[----:B-1----:R-:W-:Y:S01]  /*11e00*/  @P0 SHF.R.U32.HI R6, RZ, R0, R3 ;  /* 0x00000000ff060219 */ /* 0x002fe20000011603 */
[----:B------:R-:W-:-:S04]  /*11e10*/  IMAD.U32 R3, RZ, RZ, UR6 ;  /* 0x00000006ff037e24 */ /* 0x000fc8000f8e00ff */
[----:B------:R-:W-:-:S04]  /*11e20*/  IMAD.MOV R0, RZ, RZ, -R6 ;  /* 0x000000ffff007224 */ /* 0x000fc800078e0a06 */
[----:B------:R-:W-:Y:S02]  /*11e30*/  IMAD R0, R7, R0, R2 ;  /* 0x0000000007007224 */ /* 0x000fe400078e0202 */
[----:B------:R-:W-:Y:S01]  /*11e40*/  IMAD.MOV.U32 R2, RZ, RZ, R4 ;  /* 0x000000ffff027224 */ /* 0x000fe200078e0004 */
[----:B------:R-:W-:-:S03]  /*11e50*/  SHF.R.S32.HI R4, RZ, 0x1f, R6 ;  /* 0x0000001fff047819 */ /* 0x000fc60000011406 */
[----:B------:R-:W-:-:S04]  /*11e60*/  IMAD.WIDE.U32 R2, R6, UR4, R2 ;  /* 0x0000000406027c25 */ /* 0x000fc8000f8e0002 */
        /* <DEDUP_REMOVED lines=8> */
[----:B------:R-:W-:Y:S02]  /*11ef0*/  ULDC.64 UR4, c[0x0][0x280] ;  /* 0x0000a00000047ab9 */ /* 0x000fe40000000a00 */
[----:B------:R-:W-:Y:S01]  /*11f00*/  LEA R6, P0, R2, UR4, 0x1 ;  /* 0x0000000402067c11 */ /* 0x000fe2000f8008ff */
[----:B------:R-:W-:Y:S01]  /*11f10*/  ULDC UR4, c[0x0][0x2b8] ;  /* 0x0000ae0000047ab9 */ /* 0x000fe20000000800 */
[----:B------:R-:W-:Y:S01]  /*11f20*/  IMAD.IADD R5, R3, 0x1, R4 ;  /* 0x0000000103057824 */ /* 0x000fe200078e0204 */
[----:B------:R-:W-:Y:S02]  /*11f30*/  ISETP.GE.AND P3, PT, R10, UR4, PT ;  /* 0x000000040a007c0c */ /* 0x000fe4000bf66270 */
[----:B------:R-:W-:Y:S02]  /*11f40*/  LOP3.LUT R10, R8, 0x7f, RZ, 0xc0, !PT ;  /* 0x0000007f080a7812 */ /* 0x000fe400078ec0ff */
[----:B------:R0:W5:Y:S01]  /*11f50*/  LDL R8, [R1+0x10] ;  /* 0x0000100001087983 */ /* 0x0001620000100800 */
[----:B------:R-:W-:-:S02]  /*11f60*/  LEA.HI.X R5, R2, UR5, R5, 0x1, P0 ;  /* 0x0000000502057c11 */ /* 0x000fc400080f0c05 */
[----:B------:R-:W-:Y:S02]  /*11f70*/  ISETP.GE.AND P0, PT, R9, UR4, PT ;  /* 0x0000000409007c0c */ /* 0x000fe4000bf06270 */
[----:B------:R-:W-:Y:S02]  /*11f80*/  ISETP.GE.AND P1, PT, R12, UR4, PT ;  /* 0x000000040c007c0c */ /* 0x000fe4000bf26270 */
[----:B------:R-:W-:Y:S01]  /*11f90*/  ISETP.GE.AND P2, PT, R11, UR4, PT ;  /* 0x000000040b007c0c */ /* 0x000fe2000bf46270 */
[----:B------:R-:W-:Y:S01]  /*11fa0*/  UMOV UR4, 0xffffffff ;  /* 0xffffffff00047882 */ /* 0x000fe20000000000 */
[----:B------:R-:W-:Y:S02]  /*11fb0*/  SHF.R.U32.HI R10, RZ, 0x3, R10 ;  /* 0x00000003ff0a7819 */ /* 0x000fe4000001160a */
[----:B0-----:R-:W-:Y:S09]  /*11fc0*/  BRA.DIV UR4, `(.L_x_1278) ;  /* 0x0000004204b87947 */ /* 0x001ff2000b800000 */
[----:B------:R-:W0:Y:S01]  /*11fd0*/  SHFL.IDX PT, R3, R6, RZ, 0x181f ;  /* 0x00181fff06037589 */ /* 0x000e2200000e0000 */
[----:B------:R-:W-:Y:S01]  /*11fe0*/  ULDC UR4, c[0x0][0x288] ;  /* 0x0000a20000047ab9 */ /* 0x000fe20000000800 */
[----:B------:R-:W-:Y:S01]  /*11ff0*/  VIADD R0, R10, UR43 ;  /* 0x0000002b0a007c36 */ /* 0x000fe20008000000 */
[----:B------:R-:W-:Y:S01]  /*12000*/  ULDC.64 UR6, c[0x0][0x208] ;  /* 0x0000820000067ab9 */ /* 0x000fe20000000a00 */
[----:B------:R-:W1:Y:S01]  /*12010*/  SHFL.IDX PT, R2, R5, RZ, 0x181f ;  /* 0x00181fff05027589 */ /* 0x000e6200000e0000 */
[----:B------:R-:W-:-:S03]  /*12020*/  IMAD R4, R7, UR4, RZ ;  /* 0x0000000407047c24 */ /* 0x000fc6000f8e02ff */
[----:B------:R-:W-:Y:S02]  /*12030*/  SHFL.IDX PT, R7, R5, 0x7, 0x181f ;  /* 0x00f81f0005077f89 */ /* 0x000fe400000e0000 */
[----:B------:R-:W-:-:S13]  /*12040*/  ISETP.GE.AND P4, PT, R0, R4, PT ;  /* 0x000000040000720c */ /* 0x000fda0003f86270 */
        /* <DEDUP_REMOVED lines=8> */
[----:B------:R0:W-:Y:S02]  /*120d0*/  @!P4 LDGSTS.E.BYPASS.LTC128B.128 [R8+0x1c400], desc[UR6][R2.64+0x180], !P3 ;  /* 0x1c4001800208cfae */ /* 0x0001e4000d901d46 */
[----:B0-----:R-:W-:-:S02]  /*120e0*/  VIADD R2, R0, 0x10 ;  /* 0x0000001000027836 */ /* 0x001fc40000000000 */
[----:B------:R-:W0:Y:S03]  /*120f0*/  SHFL.IDX PT, R3, R6, 0x1, 0x181f ;  /* 0x00381f0006037f89 */ /* 0x000e2600000e0000 */
[----:B------:R-:W-:Y:S02]  /*12100*/  ISETP.GE.AND P4, PT, R2, R4, PT ;  /* 0x000000040200720c */ /* 0x000fe40003f86270 */
[----:B------:R-:W1:Y:S11]  /*12110*/  SHFL.IDX PT, R2, R5, 0x1, 0x181f ;  /* 0x00381f0005027f89 */ /* 0x000e7600000e0000 */
        /* <DEDUP_REMOVED lines=73> */
[----:B------:R0:W-:Y:S04]  /*125b0*/  @!P4 LDGSTS.E.BYPASS.LTC128B.128 [R8+0x1f400], desc[UR6][R2.64+0x180], !P3 ;  /* 0x1f4001800208cfae */ /* 0x0001e8000d901d46 */
[----:B0-----:R0:W1:Y:S02]  /*125c0*/  SHFL.IDX PT, R2, R6, 0x7, 0x181f ;  /* 0x00f81f0006027f89 */ /* 0x00106400000e0000 */
.L_x_1396:
[----:B------:R-:W-:Y:S01]  /*125d0*/  VIADD R0, R0, 0x70 ;  /* 0x0000007000007836 */ /* 0x000fe20000000000 */
[----:B------:R-:W-:Y:S04]  /*125e0*/  BSSY B0, `(.L_x_1279) ;  /* 0x000000d000007945 */ /* 0x000fe80003800000 */
[----:B------:R-:W-:-:S13]  /*125f0*/  ISETP.GE.AND P4, PT, R0, R4, PT ;  /* 0x000000040000720c */ /* 0x000fda0003f86270 */
[----:B------:R-:W-:Y:S05]  /*12600*/  @P4 BRA `(.L_x_1280) ;  /* 0x0000000000284947 */ /* 0x000fea0003800000 */
[----:B-1----:R-:W-:Y:S01]  /*12610*/  LEA R2, P4, R9, R2, 0x1 ;  /* 0x0000000209027211 */ /* 0x002fe200078808ff */
[----:B------:R-:W-:-:S04]  /*12620*/  ULDC.64 UR4, c[0x0][0x208] ;  /* 0x0000820000047ab9 */ /* 0x000fc80000000a00 */
[----:B------:R-:W-:-:S05]  /*12630*/  IMAD.X R3, RZ, RZ, R7, P4 ;  /* 0x000000ffff037224 */ /* 0x000fca00020e0607 */
[----:B------:R-:W-:Y:S01]  /*12640*/  @!PT LDS RZ, [RZ] ;  /* 0x00000000fffff984 */ /* 0x000fe20000000800 */
[----:B------:R-:W-:Y:S01]  /*12650*/  @!PT LDS RZ, [RZ] ;  /* 0x00000000fffff984 */ /* 0x000fe20000000800 */
[----:B------:R-:W-:Y:S01]  /*12660*/  @!PT LDS RZ, [RZ] ;  /* 0x00000000fffff984 */ /* 0x000fe20000000800 */
[----:B------:R2:W-:Y:S04]  /*12670*/  LDGSTS.E.BYPASS.LTC128B.128 [R8+0x13c00], desc[UR4][R2.64], !P0 ;  /* 0x13c0000002087fae */ /* 0x0005e8000c101d44 */
[----:B------:R2:W-:Y:S04]  /*12680*/  LDGSTS.E.BYPASS.LTC128B.128 [R8+0x17c00], desc[UR4][R2.64+0x80], !P1 ;  /* 0x17c0008002087fae */ /* 0x0005e8000c901d44 */
[----:B------:R2:W-:Y:S04]  /*12690*/  LDGSTS.E.BYPASS.LTC128B.128 [R8+0x1bc00], desc[UR4][R2.64+0x100], !P2 ;  /* 0x1bc0010002087fae */ /* 0x0005e8000d101d44 */
[----:B------:R2:W-:Y:S02]  /*126a0*/  LDGSTS.E.BYPASS.LTC128B.128 [R8+0x1fc00], desc[UR4][R2.64+0x180], !P3 ;  /* 0x1fc0018002087fae */ /* 0x0005e4000d901d44 */
.L_x_1280:
[----:B------:R-:W-:Y:S05]  /*126b0*/  BSYNC B0 ;  /* 0x0000000000007941 */ /* 0x000fea0003800000 */
.L_x_1279:
[----:B------:R-:W-:Y:S01]  /*126c0*/  NOP ;  /* 0x0000000000007918 */ /* 0x000fe20000000000 */
[----:B------:R-:W-:Y:S01]  /*126d0*/  PLOP3.LUT P0, PT, PT, PT, PT, 0x80, 0x0 ;  /* 0x000000000000781c */ /* 0x000fe20003f0f070 */
[----:B0-----:R-:W-:-:S12]  /*126e0*/  VIADD R6, R17, 0x30800 ;  /* 0x0003080011067836 */ /* 0x001fd80000000000 */
.L_x_1281:
[----:B------:R-:W-:Y:S02]  /*126f0*/  PLOP3.LUT P1, PT, P1, P0, PT, 0xa2, 0x0 ;  /* 0x000000000000781c */ /* 0x000fe40000f21472 */
[----:B------:R-:W-:-:S08]  /*12700*/  @P0 R2UR P1, UR4, R17 ;  /* 0x00000000110402ca */ /* 0x000fd00000020000 */
[----:B------:R-:W-:-:S05]  /*12710*/  @P0 PLOP3.LUT P0, PT, P1, PT, PT, 0x80, 0x0 ;  /* 0x000000000000081c */ /* 0x000fca0000f0f070 */
[----:B------:R-:W-:Y:S01]  /*12720*/  @!P1 SYNCS.ARRIVE.TRANS64.RED.A0T1 RZ, [UR4+0x30800], RZ ;  /* 0x030800ffffff99a7 */ /* 0x000fe20008200404 */
[----:B------:R-:W-:Y:S07]  /*12730*/  @!P1 ARRIVES.LDGSTSBAR.64.TRANSCNT [UR4+0x30800] ;  /* 0x03080000ff0099b0 */ /* 0x000fee0008000a84 */
[----:B------:R-:W-:Y:S05]  /*12740*/  @P0 BRA.U.ANY `(.L_x_1281) ;  /* 0xfffffffd00e80947 */ /* 0x000fea000393ffff */
[----:B-12---:R-:W2:Y:S02]  /*12750*/  LDL.LU R2, [R1+0x18] ;  /* 0x0000180001027983 */ /* 0x006ea40000300800 */
        /* <DEDUP_REMOVED lines=9> */
[----:B------:R-:W1:Y:S03]  /*127f0*/  SYNCS.PHASECHK.TRANS64.TRYWAIT P0, [R17+URZ+0x30820], R0 ;  /* 0x03082000110075a7 */ /* 0x000e66000800017f */
[----:B01----:R-:W-:Y:S05]  /*12800*/  @!P0 BRA `(.L_x_1283) ;  /* 0x0000004400c08947 */ /* 0x003fea0003800000 */
.L_x_1397:
[----:B------:R-:W-:Y:S05]  /*12810*/  BSYNC B0 ;  /* 0x0000000000007941 */ /* 0x000fea0003800000 */
.L_x_1282:
[----:B------:R-:W-:-:S04]  /*12820*/  UIADD3 UR4, UR41, -0x2, URZ ;  /* 0xfffffffe29047890 */ /* 0x000fc8000fffe03f */
[----:B------:R-:W-:-:S06]  /*12830*/  UISETP.GE.AND UP0, UPT, UR4, UR40, UPT ;  /* 0x000000280400728c */ /* 0x000fcc000bf06270 */
[----:B------:R-:W-:-:S13]  /*12840*/  PLOP3.LUT P0, PT, PT, PT, UP0, 0x80, 0x0 ;  /* 0x000000000000781c */ /* 0x000fda0003f0f008 */
[----:B------:R-:W-:Y:S05]  /*12850*/  @!P0 BRA `(.L_x_1284) ;  /* 0x0000002800388947 */ /* 0x000fea0003800000 */
[----:B0-----:R-:W-:Y:S01]  /*12860*/  IMAD R0, RZ, RZ, -UR41 ;  /* 0x80000029ff007e24 */ /* 0x001fe2000f8e02ff */
[----:B------:R-:W-:Y:S01]  /*12870*/  LOP3.LUT R5, RZ, UR40, RZ, 0x33, !PT ;  /* 0x00000028ff057c12 */ /* 0x000fe2000f8e33ff */
[----:B------:R-:W-:-:S03]  /*12880*/  IMAD.U32 R4, RZ, RZ, UR4 ;  /* 0x00000004ff047e24 */ /* 0x000fc6000f8e00ff */
[----:B------:R-:W-:-:S05]  /*12890*/  VIADDMNMX R5, R0, 0x1, R5, !PT ;  /* 0x0000000100057846 */ /* 0x000fca0007800105 */
[----:B------:R-:W-:-:S05]  /*128a0*/  VIADD R0, R5, UR41 ;  /* 0x0000002905007c36 */ /* 0x000fca0008000000 */
[----:B------:R-:W-:-:S04]  /*128b0*/  LOP3.LUT R0, R0, 0x1, RZ, 0xc0, !PT ;  /* 0x0000000100007812 */ /* 0x000fc800078ec0ff */
[----:B------:R-:W-:-:S13]  /*128c0*/  ISETP.NE.U32.AND P0, PT, R0, 0x1, PT ;  /* 0x000000010000780c */ /* 0x000fda0003f05070 */
[----:B------:R-:W-:Y:S05]  /*128d0*/  @P0 BRA `(.L_x_1285) ;  /* 0x0000000c00600947 */ /* 0x000fea0003800000 */
[----:B------:R-:W2:Y:S01]  /*128e0*/  LDL R2, [R1+0x8] ;  /* 0x0000080001027983 */ /* 0x000ea20000100800 */
[----:B------:R-:W-:Y:S01]  /*128f0*/  LOP3.LUT P1, RZ, R19, 0x2, RZ, 0xc0, !PT ;  /* 0x0000000213ff7812 */ /* 0x000fe2000782c0ff */
[----:B------:R-:W-:Y:S01]  /*12900*/  VIADD R0, R18, 0x1 ;  /* 0x0000000112007836 */ /* 0x000fe20000000000 */
[----:B------:R-:W-:Y:S04]  /*12910*/  BSSY B0, `(.L_x_1286) ;  /* 0x00000d0000007945 */ /* 0x000fe80003800000 */
[----:B------:R-:W-:-:S04]  /*12920*/  ISETP.NE.AND P0, PT, R0, 0x2, PT ;  /* 0x000000020000780c */ /* 0x000fc80003f05270 */
[----:B------:R-:W-:Y:S02]  /*12930*/  SEL R10, RZ, 0x1, P0 ;  /* 0x00000001ff0a7807 */ /* 0x000fe40000000000 */
[----:B------:R-:W-:Y:S02]  /*12940*/  SEL R0, R0, RZ, P0 ;  /* 0x000000ff00007207 */ /* 0x000fe40000000000 */
[----:B--2---:R-:W-:Y:S01]  /*12950*/  LOP3.LUT R10, R2, R10, RZ, 0x3c, !PT ;  /* 0x0000000a020a7212 */ /* 0x004fe200078e3cff */
[----:B------:R-:W-:Y:S06]  /*12960*/  @!P1 BRA `(.L_x_1287) ;  /* 0x0000000c00289947 */ /* 0x000fec0003800000 */
[----:B------:R-:W-:Y:S01]  /*12970*/  LOP3.LUT P1, RZ, R19, 0x1, RZ, 0xc0, !PT ;  /* 0x0000000113ff7812 */ /* 0x000fe2000782c0ff */
[----:B------:R-:W-:-:S12]  /*12980*/  IMAD.MOV.U32 R8, RZ, RZ, R16 ;  /* 0x000000ffff087224 */ /* 0x000fd800078e0010 */
[----:B------:R-:W-:Y:S05]  /*12990*/  @!P1 BRA `(.L_x_1288) ;  /* 0x0000000000589947 */ /* 0x000fea0003800000 */
[----:B------:R-:W2:Y:S01]  /*129a0*/  LDL R9, [R1+0xc] ;  /* 0x00000c0001097983 */ /* 0x000ea20000100800 */
[----:B------:R-:W0:Y:S03]  /*129b0*/  LDC R8, c[0x0][0x43c] ;  /* 0x00010f00ff087b82 */ /* 0x000e260000000800 */
[----:B------:R-:W3:Y:S01]  /*129c0*/  LDL R12, [R1+0x4] ;  /* 0x00000400010c7983 */ /* 0x000ee20000100800 */
[----:B------:R-:W-:Y:S01]  /*129d0*/  IMAD.MOV.U32 R7, RZ, RZ, R4 ;  /* 0x000000ffff077224 */ /* 0x000fe200078e0004 */
[----:B------:R-:W-:Y:S01]  /*129e0*/  ULDC.64 UR4, c[0x0][0x428] ;  /* 0x00010a0000047ab9 */ /* 0x000fe20000000a00 */
[----:B------:R-:W-:Y:S01]  /*129f0*/  ULDC.64 UR6, c[0x0][0x208] ;  /* 0x0000820000067ab9 */ /* 0x000fe20000000a00 */
[----:B0-----:R-:W-:-:S13]  /*12a00*/  ISETP.NE.AND P0, PT, R8, 0x1, PT ;  /* 0x000000010800780c */ /* 0x001fda0003f05270 */
[----:B------:R-:W0:Y:S02]  /*12a10*/  @P0 LDC.64 R2, c[0x0][0x440] ;  /* 0x00011000ff020b82 */ /* 0x000e240000000a00 */
[----:B0-----:R-:W-:-:S05]  /*12a20*/  @P0 IMAD.HI.U32 R2, R4, R2, RZ ;  /* 0x0000000204020227 */ /* 0x001fca00078e00ff */
[----:B------:R-:W-:-:S05]  /*12a30*/  @P0 SHF.R.U32.HI R7, RZ, R3, R2 ;  /* 0x00000003ff070219 */ /* 0x000fca0000011602 */
[----:B------:R-:W-:-:S04]  /*12a40*/  IMAD.MOV R2, RZ, RZ, -R7 ;  /* 0x000000ffff027224 */ /* 0x000fc800078e0a07 */
[----:B------:R-:W-:Y:S02]  /*12a50*/  IMAD R4, R8, R2, R4 ;  /* 0x0000000208047224 */ /* 0x000fe400078e0204 */
[----:B------:R-:W0:Y:S01]  /*12a60*/  LDC.64 R2, c[0x0][0x418] ;  /* 0x00010600ff027b82 */ /* 0x000e220000000a00 */
[----:B--2---:R-:W-:Y:S01]  /*12a70*/  IMAD R8, R9, UR4, RZ ;  /* 0x0000000409087c24 */ /* 0x004fe2000f8e02ff */
[----:B------:R-:W-:-:S03]  /*12a80*/  SHF.R.S32.HI R9, RZ, 0x1f, R7 ;  /* 0x0000001fff097819 */ /* 0x000fc60000011407 */
[----:B---3--:R-:W-:Y:S02]  /*12a90*/  IMAD R11, R12, UR5, R8 ;  /* 0x000000050c0b7c24 */ /* 0x008fe4000f8e0208 */
[----:B------:R-:W-:-:S04]  /*12aa0*/  IMAD.MOV.U32 R8, RZ, RZ, R7 ;  /* 0x000000ffff087224 */ /* 0x000fc800078e0007 */
[----:B------:R-:W-:-:S04]  /*12ab0*/  IMAD.WIDE.U32 R8, R12, UR4, R8 ;  /* 0x000000040c087c25 */ /* 0x000fc8000f8e0008 */
[----:B------:R-:W-:Y:S01]  /*12ac0*/  IMAD.IADD R7, R11, 0x1, R9 ;  /* 0x000000010b077824 */ /* 0x000fe200078e0209 */
[----:B0-----:R-:W-:-:S04]  /*12ad0*/  LEA R2, P0, R8, R2, 0x2 ;  /* 0x0000000208027211 */ /* 0x001fc800078010ff */
[----:B------:R-:W-:-:S05]  /*12ae0*/  LEA.HI.X R3, R8, R3, R7, 0x2, P0 ;  /* 0x0000000308037211 */ /* 0x000fca00000f1407 */
[----:B------:R0:W5:Y:S04]  /*12af0*/  LDG.E R8, desc[UR6][R2.64] ;  /* 0x0000000602087981 */ /* 0x000168000c1e1900 */
.L_x_1288:
[----:B0-----:R-:W-:Y:S01]  /*12b00*/  IMAD R3, R0, 0x8, R17 ;  /* 0x0000000800037824 */ /* 0x001fe200078e0211 */
[----:B------:R-:W-:Y:S01]  /*12b10*/  SHF.L.U32 R2, R10, 0x1f, RZ ;  /* 0x0000001f0a027819 */ /* 0x000fe200000006ff */
[----:B------:R-:W-:Y:S03]  /*12b20*/  BSSY B1, `(.L_x_1289) ;  /* 0x0000003000017945 */ /* 0x000fe60003800000 */
[----:B------:R-:W0:Y:S02]  /*12b30*/  SYNCS.PHASECHK.TRANS64.TRYWAIT P0, [R3+URZ+0x30840], R2 ;  /* 0x03084002030075a7 */ /* 0x000e24000800017f */
[----:B0-----:R-:W-:Y:S05]  /*12b40*/  @!P0 BRA `(.L_x_1290) ;  /* 0x0000004400048947 */ /* 0x001fea0003800000 */
.L_x_1398:
[----:B------:R-:W-:Y:S05]  /*12b50*/  BSYNC B1 ;  /* 0x0000000000017941 */ /* 0x000fea0003800000 */
.L_x_1289:
[----:B------:R-:W1:Y:S01]  /*12b60*/  S2R R7, SR_TID.X ;  /* 0x0000000000077919 */ /* 0x000e620000002100 */
[----:B------:R-:W-:Y:S01]  /*12b70*/  BSSY B1, `(.L_x_1291) ;  /* 0x000000b000017945 */ /* 0x000fe20003800000 */
[----:B-1----:R-:W-:-:S04]  /*12b80*/  LOP3.LUT R7, R7, 0x7f, RZ, 0xc0, !PT ;  /* 0x0000007f07077812 */ /* 0x002fc800078ec0ff */
[----:B------:R-:W-:-:S13]  /*12b90*/  ISETP.NE.AND P1, PT, R7, RZ, PT ;  /* 0x000000ff0700720c */ /* 0x000fda0003f25270 */
[----:B------:R-:W-:Y:S05]  /*12ba0*/  @P1 BRA `(.L_x_1292) ;  /* 0x00000000001c1947 */ /* 0x000fea0003800000 */
[----:B------:R-:W1:Y:S01]  /*12bb0*/  S2R R7, SR_TID.X ;  /* 0x0000000000077919 */ /* 0x000e620000002100 */
[----:B0-----:R-:W-:-:S04]  /*12bc0*/  IMAD.MOV.U32 R2, RZ, RZ, 0x8000 ;  /* 0x00008000ff027424 */ /* 0x001fc800078e00ff */
[----:B------:R2:W-:Y:S01]  /*12bd0*/  SYNCS.ARRIVE.TRANS64 RZ, [R3+URZ+0x30830], R2 ;  /* 0x0308300203ff79a7 */ /* 0x0005e2000800003f */
[----:B-1----:R-:W-:-:S04]  /*12be0*/  LOP3.LUT R7, R7, 0x1f, RZ, 0xc0, !PT ;  /* 0x0000001f07077812 */ /* 0x002fc800078ec0ff */
[----:B------:R-:W-:-:S13]  /*12bf0*/  ISETP.NE.AND P0, PT, R7, RZ, PT ;  /* 0x000000ff0700720c */ /* 0x000fda0003f05270 */
[----:B--2---:R-:W-:Y:S05]  /*12c00*/  @!P0 BRA `(.L_x_1292) ;  /* 0x0000000000048947 */ /* 0x004fea0003800000 */
[----:B------:R-:W-:Y:S01]  /*12c10*/  BPT.TRAP 0x1 ;  /* 0x000000040000795c */ /* 0x000fe20000300000 */
.L_x_1292:
[----:B------:R-:W-:Y:S05]  /*12c20*/  BSYNC B1 ;  /* 0x0000000000017941 */ /* 0x000fea0003800000 */
.L_x_1291:
[----:B------:R-:W-:Y:S01]  /*12c30*/  IMAD.MOV.U32 R11, RZ, RZ, RZ ;  /* 0x000000ffff0b7224 */ /* 0x000fe200078e00ff */
[----:B------:R-:W-:Y:S01]  /*12c40*/  UIADD3 UR4, UP0, UR38, 0x370, URZ ;  /* 0x0000037026047890 */ /* 0x000fe2000ff1e03f */
[----:B------:R-:W-:Y:S01]  /*12c50*/  IMAD R7, R0, 0x8000, R17 ;  /* 0x0000800000077824 */ /* 0x000fe200078e0211 */
[----:B------:R-:W-:Y:S01]  /*12c60*/  PLOP3.LUT P0, PT, PT, PT, PT, 0x80, 0x0 ;  /* 0x000000000000781c */ /* 0x000fe20003f0f070 */
[----:B0-----:R-:W-:Y:S01]  /*12c70*/  VIADD R3, R3, 0x30830 ;  /* 0x0003083003037836 */ /* 0x001fe20000000000 */
[----:B------:R-:W-:Y:S01]  /*12c80*/  R2UR UR10, R11 ;  /* 0x000000000b0a72ca */ /* 0x000fe200000e0000 */
[----:B------:R-:W-:Y:S01]  /*12c90*/  IMAD.SHL.U32 R2, R4, 0x40, RZ ;  /* 0x0000004004027824 */ /* 0x000fe200078e00ff */
[----:B------:R-:W-:Y:S01]  /*12ca0*/  UIADD3.X UR5, URZ, UR39, URZ, UP0, !UPT ;  /* 0x000000273f057290 */ /* 0x000fe200087fe43f */
[----:B------:R-:W-:Y:S01]  /*12cb0*/  VIADD R9, R7, 0x20400 ;  /* 0x0002040007097836 */ /* 0x000fe20000000000 */
[----:B------:R-:W-:Y:S01]  /*12cc0*/  UMOV UR6, 0x0 ;  /* 0x0000000000067882 */ /* 0x000fe20000000000 */
[----:B------:R-:W-:-:S10]  /*12cd0*/  UMOV UR7, 0x14f00000 ;  /* 0x14f0000000077882 */ /* 0x000fd40000000000 */
.L_x_1293:
[----:B------:R-:W-:-:S13]  /*12ce0*/  @P0 ELECT P2, URZ, PT ;  /* 0x00000000003f082f */ /* 0x000fda0003840000 */
[----:B-----5:R-:W-:Y:S01]  /*12cf0*/  @P2 R2UR UR13, R8 ;  /* 0x00000000080d22ca */ /* 0x020fe200000e0000 */
[----:B------:R-:W-:Y:S01]  /*12d00*/  UMOV UR12, UR36 ;  /* 0x00000024000c7c82 */ /* 0x000fe20008000000 */
[----:B------:R-:W-:Y:S02]  /*12d10*/  @P2 R2UR UR11, R2 ;  /* 0x00000000020b22ca */ /* 0x000fe400000e0000 */
[----:B------:R-:W-:Y:S02]  /*12d20*/  @P2 R2UR UR9, R3 ;  /* 0x00000000030922ca */ /* 0x000fe400000e0000 */
[----:B------:R-:W-:Y:S02]  /*12d30*/  @P2 R2UR UR8, R9 ;  /* 0x00000000090822ca */ /* 0x000fe400000e0000 */
[----:B------:R-:W-:Y:S02]  /*12d40*/  @P2 PLOP3.LUT P0, PT, P2, PT, PT, 0x8, 0x0 ;  /* 0x000000000000281c */ /* 0x000fe4000170e170 */
        /* <DEDUP_REMOVED lines=9> */
.L_x_1294:
[----:B------:R-:W-:-:S13]  /*12de0*/  @P0 ELECT P2, URZ, PT ;  /* 0x00000000003f082f */ /* 0x000fda0003840000 */
[----:B------:R-:W-:Y:S01]  /*12df0*/  @P2 R2UR UR13, R8 ;  /* 0x00000000080d22ca */ /* 0x000fe200000e0000 */
        /* <DEDUP_REMOVED lines=14> */
.L_x_1295:
        /* <DEDUP_REMOVED lines=16> */
.L_x_1296:
        /* <DEDUP_REMOVED lines=10> */
[----:B------:R-:W2:Y:S01]  /*13080*/  LDL.LU R9, [R1+0x8] ;  /* 0x0000080001097983 */ /* 0x000ea20000300800 */
[----:B------:R-:W-:Y:S01]  /*13090*/  IMAD R3, R18, 0x8, R6 ;  /* 0x0000000812037824 */ /* 0x000fe200078e0206 */
[----:B------:R-:W-:Y:S01]  /*130a0*/  BSSY B1, `(.L_x_1297) ;  /* 0x0000004000017945 */ /* 0x000fe20003800000 */
[----:B--2---:R-:W-:-:S04]  /*130b0*/  SHF.L.U32 R2, R9, 0x1f, RZ ;  /* 0x0000001f09027819 */ /* 0x004fc800000006ff */
[----:B------:R-:W0:Y:S02]  /*130c0*/  SYNCS.PHASECHK.TRANS64.TRYWAIT P0, [R3+URZ+0x60], R2 ;  /* 0x00006002030075a7 */ /* 0x000e24000800017f */
[----:B0-----:R-:W-:Y:S05]  /*130d0*/  @!P0 BRA `(.L_x_1298) ;  /* 0x0000003c00b48947 */ /* 0x001fea0003800000 */
.L_x_1399:
[----:B------:R-:W-:Y:S05]  /*130e0*/  BSYNC B1 ;  /* 0x0000000000017941 */ /* 0x000fea0003800000 */
.L_x_1297:
[----:B------:R-:W-:Y:S01]  /*130f0*/  BSSY B1, `(.L_x_1299) ;  /* 0x000000c000017945 */ /* 0x000fe20003800000 */
[----:B------:R-:W-:Y:S02]  /*13100*/  IMAD.MOV.U32 R12, RZ, RZ, 0x0 ;  /* 0x00000000ff0c7424 */ /* 0x000fe400078e00ff */
[----:B------:R-:W-:Y:S01]  /*13110*/  IMAD.MOV.U32 R13, RZ, RZ, 0x14f00000 ;  /* 0x14f00000ff0d7424 */ /* 0x000fe200078e00ff */
[----:B------:R-:W-:Y:S06]  /*13120*/  @P1 BRA `(.L_x_1300) ;  /* 0x0000000000201947 */ /* 0x000fec0003800000 */
[----:B------:R-:W1:Y:S01]  /*13130*/  S2R R7, SR_TID.X ;  /* 0x0000000000077919 */ /* 0x000e620000002100 */
[----:B0-----:R-:W-:Y:S02]  /*13140*/  IMAD R2, R18, 0x8, R17 ;  /* 0x0000000812027824 */ /* 0x001fe400078e0211 */
[----:B------:R-:W-:-:S04]  /*13150*/  IMAD.MOV.U32 R3, RZ, RZ, 0x8000 ;  /* 0x00008000ff037424 */ /* 0x000fc800078e00ff */
[----:B------:R2:W-:Y:S01]  /*13160*/  SYNCS.ARRIVE.TRANS64 RZ, [R2+URZ+0x30850], R3 ;  /* 0x0308500302ff79a7 */ /* 0x0005e2000800003f */
[----:B-1----:R-:W-:-:S04]  /*13170*/  LOP3.LUT R7, R7, 0x1f, RZ, 0xc0, !PT ;  /* 0x0000001f07077812 */ /* 0x002fc800078ec0ff */
[----:B------:R-:W-:-:S13]  /*13180*/  ISETP.NE.AND P0, PT, R7, RZ, PT ;  /* 0x000000ff0700720c */ /* 0x000fda0003f05270 */
[----:B--2---:R-:W-:Y:S05]  /*13190*/  @!P0 BRA `(.L_x_1300) ;  /* 0x0000000000048947 */ /* 0x004fea0003800000 */
[----:B------:R-:W-:Y:S01]  /*131a0*/  BPT.TRAP 0x1 ;  /* 0x000000040000795c */ /* 0x000fe20000300000 */
.L_x_1300:
[----:B------:R-:W-:Y:S05]  /*131b0*/  BSYNC B1 ;  /* 0x0000000000017941 */ /* 0x000fea0003800000 */
.L_x_1299:
[----:B------:R-:W2:Y:S01]  /*131c0*/  LDL.LU R7, [R1] ;  /* 0x0000000001077983 */ /* 0x000ea20000300800 */
[----:B------:R-:W-:Y:S01]  /*131d0*/  R2UR UR10, R11 ;  /* 0x000000000b0a72ca */ /* 0x000fe200000e0000 */
[--C-:B0-----:R-:W-:Y:S01]  /*131e0*/  IMAD R2, R18, 0x8, R17.reuse ;  /* 0x0000000812027824 */ /* 0x101fe200078e0211 */
[----:B------:R-:W-:Y:S01]  /*131f0*/  R2UR UR6, R12 ;  /* 0x000000000c0672ca */ /* 0x000fe200000e0000 */
[----:B------:R-:W-:Y:S01]  /*13200*/  IMAD R3, R18, 0x8000, R17 ;  /* 0x0000800012037824 */ /* 0x000fe200078e0211 */
[----:B------:R-:W-:Y:S01]  /*13210*/  R2UR UR7, R13 ;  /* 0x000000000d0772ca */ /* 0x000fe200000e0000 */
[----:B------:R-:W-:Y:S01]  /*13220*/  UIADD3 UR4, UP0, UR38, 0x470, URZ ;  /* 0x0000047026047890 */ /* 0x000fe2000ff1e03f */
[----:B------:R-:W-:Y:S01]  /*13230*/  PLOP3.LUT P0, PT, PT, PT, PT, 0x80, 0x0 ;  /* 0x000000000000781c */ /* 0x000fe20003f0f070 */
[----:B------:R-:W-:Y:S02]  /*13240*/  VIADD R2, R2, 0x30850 ;  /* 0x0003085002027836 */ /* 0x000fe40000000000 */
[----:B------:R-:W-:Y:S01]  /*13250*/  VIADD R9, R3, 0x400 ;  /* 0x0000040003097836 */ /* 0x000fe20000000000 */
[----:B------:R-:W-:Y:S01]  /*13260*/  UIADD3.X UR5, URZ, UR39, URZ, UP0, !UPT ;  /* 0x000000273f057290 */ /* 0x000fe200087fe43f */
[----:B--2---:R-:W-:-:S11]  /*13270*/  IMAD.SHL.U32 R7, R7, 0x40, RZ ;  /* 0x0000004007077824 */ /* 0x004fd600078e00ff */
.L_x_1301:
        /* <DEDUP_REMOVED lines=15> */
.L_x_1302:
        /* <DEDUP_REMOVED lines=15> */
.L_x_1303:
        /* <DEDUP_REMOVED lines=15> */
.L_x_1304:
        /* <DEDUP_REMOVED lines=10> */
[----:B------:R0:W-:Y:S01]  /*135f0*/  STL [R1], R4 ;  /* 0x0000000401007387 */ /* 0x0001e20000100800 */
[----:B------:R-:W-:-:S07]  /*13600*/  IMAD.MOV.U32 R16, RZ, RZ, R8 ;  /* 0x000000ffff107224 */ /* 0x000fce00078e0008 */
.L_x_1287:
[----:B------:R-:W-:Y:S05]  /*13610*/  BSYNC B0 ;  /* 0x0000000000007941 */ /* 0x000fea0003800000 */
.L_x_1286:
[----:B------:R1:W-:Y:S01]  /*13620*/  STL [R1+0x8], R10 ;  /* 0x0000080a01007387 */ /* 0x0003e20000100800 */
[----:B------:R-:W-:Y:S01]  /*13630*/  UIADD3 UR4, UR41, -0x3, URZ ;  /* 0xfffffffd29047890 */ /* 0x000fe2000fffe03f */
[----:B------:R-:W-:-:S05]  /*13640*/  IMAD.MOV.U32 R18, RZ, RZ, R0 ;  /* 0x000000ffff127224 */ /* 0x000fca00078e0000 */
[----:B0-----:R-:W-:-:S07]  /*13650*/  IMAD.U32 R4, RZ, RZ, UR4 ;  /* 0x00000004ff047e24 */ /* 0x001fce000f8e00ff */
.L_x_1285:
[----:B------:R-:W-:Y:S01]  /*13660*/  ULOP3.LUT UR4, URZ, UR41, URZ, 0x33, !UPT ;  /* 0x000000293f047292 */ /* 0x000fe2000f8e333f */
[----:B------:R-:W-:Y:S01]  /*13670*/  VIADD R5, R5, 0xfffffffe ;  /* 0xfffffffe05057836 */ /* 0x000fe20000000000 */
[----:B------:R-:W-:Y:S04]  /*13680*/  BSSY B0, `(.L_x_1284) ;  /* 0x00001ab000007945 */ /* 0x000fe80003800000 */
[----:B------:R-:W-:-:S13]  /*13690*/  ISETP.NE.AND P0, PT, R5, UR4, PT ;  /* 0x0000000405007c0c */ /* 0x000fda000bf05270 */
[----:B------:R-:W-:Y:S05]  /*136a0*/  @!P0 BRA `(.L_x_1305) ;  /* 0x0000001800a08947 */ /* 0x000fea0003800000 */
[----:B------:R-:W-:-:S07]  /*136b0*/  IMAD.MOV.U32 R8, RZ, RZ, R16 ;  /* 0x000000ffff087224 */ /* 0x000fce00078e0010 */
.L_x_1344:
[----:B--2---:R-:W2:Y:S01]  /*136c0*/  LDL R2, [R1+0x8] ;  /* 0x0000080001027983 */ /* 0x004ea20000100800 */
[----:B------:R-:W-:Y:S01]  /*136d0*/  LOP3.LUT P1, RZ, R19, 0x2, RZ, 0xc0, !PT ;  /* 0x0000000213ff7812 */ /* 0x000fe2000782c0ff */
[----:B------:R-:W-:Y:S01]  /*136e0*/  VIADD R0, R18, 0x1 ;  /* 0x0000000112007836 */ /* 0x000fe20000000000 */
[----:B------:R-:W-:Y:S05]  /*136f0*/  YIELD ;  /* 0x0000000000007946 */ /* 0x000fea0003800000 */
[----:B------:R-:W-:Y:S01]  /*13700*/  ISETP.NE.AND P0, PT, R0, 0x2, PT ;  /* 0x000000020000780c */ /* 0x000fe20003f05270 */
[----:B------:R-:W-:Y:S03]  /*13710*/  BSSY B1, `(.L_x_1306) ;  /* 0x00000cc000017945 */ /* 0x000fe60003800000 */
[----:B------:R-:W-:-:S02]  /*13720*/  SEL R5, RZ, 0x1, P0 ;  /* 0x00000001ff057807 */ /* 0x000fc40000000000 */
[----:B------:R-:W-:Y:S02]  /*13730*/  SEL R0, R0, RZ, P0 ;  /* 0x000000ff00007207 */ /* 0x000fe40000000000 */
[----:B--2---:R-:W-:Y:S01]  /*13740*/  LOP3.LUT R5, R2, R5, RZ, 0x3c, !PT ;  /* 0x0000000502057212 */ /* 0x004fe200078e3cff */
[----:B0-----:R-:W-:Y:S06]  /*13750*/  @!P1 BRA `(.L_x_1307) ;  /* 0x0000000c001c9947 */ /* 0x001fec0003800000 */
[----:B------:R-:W-:Y:S01]  /*13760*/  LOP3.LUT P1, RZ, R19, 0x1, RZ, 0xc0, !PT ;  /* 0x0000000113ff7812 */ /* 0x000fe2000782c0ff */
[----:B------:R-:W-:-:S12]  /*13770*/  IMAD.MOV.U32 R7, RZ, RZ, R4 ;  /* 0x000000ffff077224 */ /* 0x000fd800078e0004 */
[----:B------:R-:W-:Y:S05]  /*13780*/  @!P1 BRA `(.L_x_1308) ;  /* 0x0000000000549947 */ /* 0x000fea0003800000 */
[----:B-1----:R-:W2:Y:S01]  /*13790*/  LDL R10, [R1+0xc] ;  /* 0x00000c00010a7983 */ /* 0x002ea20000100800 */
[----:B------:R-:W0:Y:S01]  /*137a0*/  LDC R8, c[0x0][0x43c] ;  /* 0x00010f00ff087b82 */ /* 0x000e220000000800 */
[----:B------:R-:W-:Y:S02]  /*137b0*/  ULDC.64 UR4, c[0x0][0x428] ;  /* 0x00010a0000047ab9 */ /* 0x000fe40000000a00 */
[----:B------:R-:W3:Y:S01]  /*137c0*/  LDL R9, [R1+0x4] ;  /* 0x0000040001097983 */ /* 0x000ee20000100800 */
[----:B------:R-:W-:Y:S01]  /*137d0*/  ULDC.64 UR6, c[0x0][0x208] ;  /* 0x0000820000067ab9 */ /* 0x000fe20000000a00 */
[----:B0-----:R-:W-:-:S13]  /*137e0*/  ISETP.NE.AND P0, PT, R8, 0x1, PT ;  /* 0x000000010800780c */ /* 0x001fda0003f05270 */
[----:B------:R-:W0:Y:S02]  /*137f0*/  @P0 LDC.64 R2, c[0x0][0x440] ;  /* 0x00011000ff020b82 */ /* 0x000e240000000a00 */
[----:B0-----:R-:W-:-:S04]  /*13800*/  @P0 IMAD.HI.U32 R7, R4, R2, RZ ;  /* 0x0000000204070227 */ /* 0x001fc800078e00ff */
[----:B------:R-:W-:Y:S01]  /*13810*/  IMAD.MOV.U32 R2, RZ, RZ, R4 ;  /* 0x000000ffff027224 */ /* 0x000fe200078e0004 */
[----:B------:R-:W-:-:S04]  /*13820*/  @P0 SHF.R.U32.HI R2, RZ, R3, R7 ;  /* 0x00000003ff020219 */ /* 0x000fc80000011607 */
[--C-:B------:R-:W-:Y:S01]  /*13830*/  SHF.R.S32.HI R3, RZ, 0x1f, R2.reuse ;  /* 0x0000001fff037819 */ /* 0x100fe20000011402 */
[----:B------:R-:W-:-:S04]  /*13840*/  IMAD.MOV R7, RZ, RZ, -R2 ;  /* 0x000000ffff077224 */ /* 0x000fc800078e0a02 */
[----:B------:R-:W-:Y:S02]  /*13850*/  IMAD R7, R8, R7, R4 ;  /* 0x0000000708077224 */ /* 0x000fe400078e0204 */
[----:B--2---:R-:W-:-:S04]  /*13860*/  IMAD R8, R10, UR4, RZ ;  /* 0x000000040a087c24 */ /* 0x004fc8000f8e02ff */
[C---:B---3--:R-:W-:Y:S02]  /*13870*/  IMAD R8, R9.reuse, UR5, R8 ;  /* 0x0000000509087c24 */ /* 0x048fe4000f8e0208 */
[----:B------:R-:W-:Y:S01]  /*13880*/  IMAD.WIDE.U32 R2, R9, UR4, R2 ;  /* 0x0000000409027c25 */ /* 0x000fe2000f8e0002 */
[----:B------:R-:W-:-:S03]  /*13890*/  ULDC.64 UR4, c[0x0][0x418] ;  /* 0x0001060000047ab9 */ /* 0x000fc60000000a00 */
[----:B------:R-:W-:Y:S01]  /*138a0*/  IMAD.IADD R3, R8, 0x1, R3 ;  /* 0x0000000108037824 */ /* 0x000fe200078e0203 */
[----:B------:R-:W-:-:S04]  /*138b0*/  LEA R8, P0, R2, UR4, 0x2 ;  /* 0x0000000402087c11 */ /* 0x000fc8000f8010ff */
[----:B------:R-:W-:-:S05]  /*138c0*/  LEA.HI.X R9, R2, UR5, R3, 0x2, P0 ;  /* 0x0000000502097c11 */ /* 0x000fca00080f1403 */
[----:B------:R0:W5:Y:S04]  /*138d0*/  LDG.E R8, desc[UR6][R8.64] ;  /* 0x0000000608087981 */ /* 0x000168000c1e1900 */
.L_x_1308:
[----:B------:R-:W-:Y:S01]  /*138e0*/  IMAD R3, R0, 0x8, R17 ;  /* 0x0000000800037824 */ /* 0x000fe200078e0211 */
[----:B------:R-:W-:Y:S01]  /*138f0*/  SHF.L.U32 R2, R5, 0x1f, RZ ;  /* 0x0000001f05027819 */ /* 0x000fe200000006ff */
[----:B------:R-:W-:Y:S03]  /*13900*/  BSSY B2, `(.L_x_1309) ;  /* 0x0000003000027945 */ /* 0x000fe60003800000 */
[----:B------:R-:W2:Y:S02]  /*13910*/  SYNCS.PHASECHK.TRANS64.TRYWAIT P0, [R3+URZ+0x30840], R2 ;  /* 0x03084002030075a7 */ /* 0x000ea4000800017f */
[----:B--2---:R-:W-:Y:S05]  /*13920*/  @!P0 BRA `(.L_x_1310) ;  /* 0x0000003400b48947 */ /* 0x004fea0003800000 */
.L_x_1400:
[----:B------:R-:W-:Y:S05]  /*13930*/  BSYNC B2 ;  /* 0x0000000000027941 */ /* 0x000fea0003800000 */
.L_x_1309:
[----:B0-----:R-:W0:Y:S01]  /*13940*/  S2R R9, SR_TID.X ;  /* 0x0000000000097919 */ /* 0x001e220000002100 */
        /* <DEDUP_REMOVED lines=9> */
[----:B---3--:R-:W-:Y:S05]  /*139e0*/  @!P0 BRA `(.L_x_1312) ;  /* 0x0000000000048947 */ /* 0x008fea0003800000 */
[----:B------:R-:W-:Y:S01]  /*139f0*/  BPT.TRAP 0x1 ;  /* 0x000000040000795c */ /* 0x000fe20000300000 */
.L_x_1312:
[----:B------:R-:W-:Y:S05]  /*13a00*/  BSYNC B2 ;  /* 0x0000000000027941 */ /* 0x000fea0003800000 */
.L_x_1311:
[----:B------:R-:W-:Y:S01]  /*13a10*/  IMAD.MOV.U32 R11, RZ, RZ, RZ ;  /* 0x000000ffff0b7224 */ /* 0x000fe200078e00ff */
[----:B------:R-:W-:Y:S01]  /*13a20*/  UIADD3 UR4, UP0, UR38, 0x370, URZ ;  /* 0x0000037026047890 */ /* 0x000fe2000ff1e03f */
[----:B------:R-:W-:Y:S01]  /*13a30*/  IMAD R9, R0, 0x8000, R17 ;  /* 0x0000800000097824 */ /* 0x000fe200078e0211 */
[----:B------:R-:W-:Y:S01]  /*13a40*/  PLOP3.LUT P0, PT, PT, PT, PT, 0x80, 0x0 ;  /* 0x000000000000781c */ /* 0x000fe20003f0f070 */
[----:B--2---:R-:W-:Y:S01]  /*13a50*/  VIADD R3, R3, 0x30830 ;  /* 0x0003083003037836 */ /* 0x004fe20000000000 */
[----:B------:R-:W-:Y:S01]  /*13a60*/  R2UR UR10, R11 ;  /* 0x000000000b0a72ca */ /* 0x000fe200000e0000 */
[----:B------:R-:W-:Y:S01]  /*13a70*/  IMAD.SHL.U32 R2, R7, 0x40, RZ ;  /* 0x0000004007027824 */ /* 0x000fe200078e00ff */
[----:B------:R-:W-:Y:S01]  /*13a80*/  UIADD3.X UR5, URZ, UR39, URZ, UP0, !UPT ;  /* 0x000000273f057290 */ /* 0x000fe200087fe43f */
[----:B-1----:R-:W-:Y:S01]  /*13a90*/  VIADD R10, R9, 0x20400 ;  /* 0x00020400090a7836 */ /* 0x002fe20000000000 */
[----:B------:R-:W-:Y:S01]  /*13aa0*/  UMOV UR6, 0x0 ;  /* 0x0000000000067882 */ /* 0x000fe20000000000 */
[----:B------:R-:W-:-:S10]  /*13ab0*/  UMOV UR7, 0x14f00000 ;  /* 0x14f0000000077882 */ /* 0x000fd40000000000 */
.L_x_1313:
        /* <DEDUP_REMOVED lines=16> */
.L_x_1314:
        /* <DEDUP_REMOVED lines=16> */
.L_x_1315:
        /* <DEDUP_REMOVED lines=16> */
.L_x_1316:
        /* <DEDUP_REMOVED lines=16> */
.L_x_1401:
[----:B------:R-:W-:Y:S05]  /*13ec0*/  BSYNC B2 ;  /* 0x0000000000027941 */ /* 0x000fea0003800000 */
.L_x_1317:
[----:B------:R-:W-:Y:S01]  /*13ed0*/  BSSY B2, `(.L_x_1319) ;  /* 0x000000b000027945 */ /* 0x000fe20003800000 */
[----:B0-----:R-:W-:Y:S02]  /*13ee0*/  IMAD.MOV.U32 R2, RZ, RZ, 0x0 ;  /* 0x00000000ff027424 */ /* 0x001fe400078e00ff */
[----:B------:R-:W-:Y:S01]  /*13ef0*/  IMAD.MOV.U32 R3, RZ, RZ, 0x14f00000 ;  /* 0x14f00000ff037424 */ /* 0x000fe200078e00ff */
[----:B------:R-:W-:Y:S06]  /*13f00*/  @P1 BRA `(.L_x_1320) ;  /* 0x00000000001c1947 */ /* 0x000fec0003800000 */
[----:B------:R-:W0:Y:S02]  /*13f10*/  S2R R10, SR_TID.X ;  /* 0x00000000000a7919 */ /* 0x000e240000002100 */
[----:B0-----:R-:W-:Y:S01]  /*13f20*/  LOP3.LUT R15, R10, 0x1f, RZ, 0xc0, !PT ;  /* 0x0000001f0a0f7812 */ /* 0x001fe200078ec0ff */
[----:B------:R-:W-:-:S03]  /*13f30*/  IMAD.MOV.U32 R10, RZ, RZ, 0x8000 ;  /* 0x00008000ff0a7424 */ /* 0x000fc600078e00ff */
[----:B------:R-:W-:Y:S01]  /*13f40*/  ISETP.NE.AND P0, PT, R15, RZ, PT ;  /* 0x000000ff0f00720c */ /* 0x000fe20003f05270 */
[----:B------:R0:W-:-:S12]  /*13f50*/  SYNCS.ARRIVE.TRANS64 RZ, [R9+URZ+0x50], R10 ;  /* 0x0000500a09ff79a7 */ /* 0x0001d8000800003f */
[----:B0-----:R-:W-:Y:S05]  /*13f60*/  @!P0 BRA `(.L_x_1320) ;  /* 0x0000000000048947 */ /* 0x001fea0003800000 */
[----:B------:R-:W-:Y:S01]  /*13f70*/  BPT.TRAP 0x1 ;  /* 0x000000040000795c */ /* 0x000fe20000300000 */
.L_x_1320:
[----:B------:R-:W-:Y:S05]  /*13f80*/  BSYNC B2 ;  /* 0x0000000000027941 */ /* 0x000fea0003800000 */
.L_x_1319:
[----:B------:R-:W2:Y:S01]  /*13f90*/  LDL.LU R10, [R1] ;  /* 0x00000000010a7983 */ /* 0x000ea20000300800 */
        /* <DEDUP_REMOVED lines=9> */
[----:B--2---:R-:W-:-:S11]  /*14030*/  IMAD.SHL.U32 R10, R10, 0x40, RZ ;  /* 0x000000400a0a7824 */ /* 0x004fd600078e00ff */
.L_x_1321:
        /* <DEDUP_REMOVED lines=15> */
.L_x_1322:
        /* <DEDUP_REMOVED lines=15> */
.L_x_1323:
        /* <DEDUP_REMOVED lines=15> */
.L_x_1324:
        /* <DEDUP_REMOVED lines=12> */
.L_x_1307:
[----:B------:R-:W-:Y:S05]  /*143d0*/  BSYNC B1 ;  /* 0x0000000000017941 */ /* 0x000fea0003800000 */
.L_x_1306:
[----:B------:R-:W-:Y:S01]  /*143e0*/  VIADD R18, R0, 0x1 ;  /* 0x0000000100127836 */ /* 0x000fe20000000000 */
[----:B------:R-:W-:Y:S01]  /*143f0*/  LOP3.LUT P1, RZ, R19, 0x2, RZ, 0xc0, !PT ;  /* 0x0000000213ff7812 */ /* 0x000fe2000782c0ff */
[----:B------:R-:W-:Y:S01]  /*14400*/  BSSY B1, `(.L_x_1325) ;  /* 0x00000cf000017945 */ /* 0x000fe20003800000 */
[----:B0-----:R-:W-:Y:S02]  /*14410*/  VIADD R7, R4, 0xffffffff ;  /* 0xffffffff04077836 */ /* 0x001fe40000000000 */
[----:B------:R-:W-:-:S04]  /*14420*/  ISETP.NE.AND P0, PT, R18, 0x2, PT ;  /* 0x000000021200780c */ /* 0x000fc80003f05270 */
[----:B------:R-:W-:Y:S02]  /*14430*/  SEL R2, RZ, 0x1, P0 ;  /* 0x00000001ff027807 */ /* 0x000fe40000000000 */
[----:B------:R-:W-:Y:S02]  /*14440*/  SEL R18, R18, RZ, P0 ;  /* 0x000000ff12127207 */ /* 0x000fe40000000000 */
[----:B------:R-:W-:-:S05]  /*14450*/  LOP3.LUT R11, R5, R2, RZ, 0x3c, !PT ;  /* 0x00000002050b7212 */ /* 0x000fca00078e3cff */
[----:B------:R0:W-:Y:S01]  /*14460*/  STL [R1+0x8], R11 ;  /* 0x0000080b01007387 */ /* 0x0001e20000100800 */
[----:B------:R-:W-:Y:S05]  /*14470*/  @!P1 BRA `(.L_x_1326) ;  /* 0x0000000c001c9947 */ /* 0x000fea0003800000 */
[----:B------:R-:W-:Y:S01]  /*14480*/  LOP3.LUT P1, RZ, R19, 0x1, RZ, 0xc0, !PT ;  /* 0x0000000113ff7812 */ /* 0x000fe2000782c0ff */
[----:B-1----:R-:W-:-:S12]  /*14490*/  IMAD.MOV.U32 R10, RZ, RZ, R7 ;  /* 0x000000ffff0a7224 */ /* 0x002fd800078e0007 */
        /* <DEDUP_REMOVED lines=22> */
.L_x_1327:
[----:B------:R-:W-:Y:S01]  /*14600*/  IMAD R2, R18, 0x8, R17 ;  /* 0x0000000812027824 */ /* 0x000fe200078e0211 */
[----:B------:R-:W-:Y:S01]  /*14610*/  SHF.L.U32 R3, R11, 0x1f, RZ ;  /* 0x0000001f0b037819 */ /* 0x000fe200000006ff */
[----:B------:R-:W-:Y:S03]  /*14620*/  BSSY B2, `(.L_x_1328) ;  /* 0x0000003000027945 */ /* 0x000fe60003800000 */
[----:B------:R-:W2:Y:S02]  /*14630*/  SYNCS.PHASECHK.TRANS64.TRYWAIT P0, [R2+URZ+0x30840], R3 ;  /* 0x03084003020075a7 */ /* 0x000ea4000800017f */
[----:B--2---:R-:W-:Y:S05]  /*14640*/  @!P0 BRA `(.L_x_1329) ;  /* 0x0000002800948947 */ /* 0x004fea0003800000 */
.L_x_1402:
[----:B------:R-:W-:Y:S05]  /*14650*/  BSYNC B2 ;  /* 0x0000000000027941 */ /* 0x000fea0003800000 */
.L_x_1328:
        /* <DEDUP_REMOVED lines=12> */
.L_x_1331:
[----:B------:R-:W-:Y:S05]  /*14720*/  BSYNC B2 ;  /* 0x0000000000027941 */ /* 0x000fea0003800000 */
.L_x_1330:
[----:B------:R-:W-:Y:S01]  /*14730*/  IMAD.MOV.U32 R14, RZ, RZ, RZ ;  /* 0x000000ffff0e7224 */ /* 0x000fe200078e00ff */
[----:B------:R-:W-:Y:S01]  /*14740*/  UIADD3 UR4, UP0, UR38, 0x370, URZ ;  /* 0x0000037026047890 */ /* 0x000fe2000ff1e03f */
[C---:B--2---:R-:W-:Y:S01]  /*14750*/  IMAD R3, R18.reuse, 0x8, R6 ;  /* 0x0000000812037824 */ /* 0x044fe200078e0206 */
[----:B------:R-:W-:Y:S01]  /*14760*/  PLOP3.LUT P0, PT, PT, PT, PT, 0x80, 0x0 ;  /* 0x000000000000781c */ /* 0x000fe20003f0f070 */
[----:B------:R-:W-:Y:S01]  /*14770*/  IMAD R9, R18, 0x8000, R17 ;  /* 0x0000800012097824 */ /* 0x000fe200078e0211 */
[----:B------:R-:W-:Y:S01]  /*14780*/  R2UR UR10, R14 ;  /* 0x000000000e0a72ca */ /* 0x000fe200000e0000 */
[----:B------:R-:W-:Y:S01]  /*14790*/  VIADD R3, R3, 0x30 ;  /* 0x0000003003037836 */ /* 0x000fe20000000000 */
[----:B------:R-:W-:Y:S01]  /*147a0*/  UIADD3.X UR5, URZ, UR39, URZ, UP0, !UPT ;  /* 0x000000273f057290 */ /* 0x000fe200087fe43f */
[----:B------:R-:W-:Y:S01]  /*147b0*/  IMAD.SHL.U32 R2, R10, 0x40, RZ ;  /* 0x000000400a027824 */ /* 0x000fe200078e00ff */
[----:B------:R-:W-:Y:S01]  /*147c0*/  UMOV UR6, 0x0 ;  /* 0x0000000000067882 */ /* 0x000fe20000000000 */
[----:B0-----:R-:W-:Y:S01]  /*147d0*/  VIADD R11, R9, 0x20400 ;  /* 0x00020400090b7836 */ /* 0x001fe20000000000 */
[----:B------:R-:W-:-:S09]  /*147e0*/  UMOV UR7, 0x14f00000 ;  /* 0x14f0000000077882 */ /* 0x000fd20000000000 */
.L_x_1332:
        /* <DEDUP_REMOVED lines=16> */
.L_x_1333:
        /* <DEDUP_REMOVED lines=16> */
.L_x_1334:
        /* <DEDUP_REMOVED lines=16> */
.L_x_1335:
        /* <DEDUP_REMOVED lines=15> */
.L_x_1403:
[----:B------:R-:W-:Y:S05]  /*14be0*/  BSYNC B2 ;  /* 0x0000000000027941 */ /* 0x000fea0003800000 */
.L_x_1336:
[----:B------:R-:W-:Y:S01]  /*14bf0*/  BSSY B2, `(.L_x_1338) ;  /* 0x000000b000027945 */ /* 0x000fe20003800000 */
[----:B------:R-:W-:Y:S02]  /*14c00*/  IMAD.MOV.U32 R12, RZ, RZ, 0x0 ;  /* 0x00000000ff0c7424 */ /* 0x000fe400078e00ff */
[----:B------:R-:W-:Y:S01]  /*14c10*/  IMAD.MOV.U32 R13, RZ, RZ, 0x14f00000 ;  /* 0x14f00000ff0d7424 */ /* 0x000fe200078e00ff */
[----:B------:R-:W-:Y:S06]  /*14c20*/  @P1 BRA `(.L_x_1339) ;  /* 0x00000000001c1947 */ /* 0x000fec0003800000 */
[----:B------:R-:W1:Y:S02]  /*14c30*/  S2R R3, SR_TID.X ;  /* 0x0000000000037919 */ /* 0x000e640000002100 */
[----:B-1----:R-:W-:Y:S01]  /*14c40*/  LOP3.LUT R9, R3, 0x1f, RZ, 0xc0, !PT ;  /* 0x0000001f03097812 */ /* 0x002fe200078ec0ff */
[----:B------:R-:W-:-:S03]  /*14c50*/  IMAD.MOV.U32 R3, RZ, RZ, 0x8000 ;  /* 0x00008000ff037424 */ /* 0x000fc600078e00ff */
[----:B------:R-:W-:Y:S01]  /*14c60*/  ISETP.NE.AND P0, PT, R9, RZ, PT ;  /* 0x000000ff0900720c */ /* 0x000fe20003f05270 */
[----:B------:R1:W-:-:S12]  /*14c70*/  SYNCS.ARRIVE.TRANS64 RZ, [R2+URZ+0x50], R3 ;  /* 0x0000500302ff79a7 */ /* 0x0003d8000800003f */
[----:B-1----:R-:W-:Y:S05]  /*14c80*/  @!P0 BRA `(.L_x_1339) ;  /* 0x0000000000048947 */ /* 0x002fea0003800000 */
[----:B------:R-:W-:Y:S01]  /*14c90*/  BPT.TRAP 0x1 ;  /* 0x000000040000795c */ /* 0x000fe20000300000 */
.L_x_1339:
[----:B------:R-:W-:Y:S05]  /*14ca0*/  BSYNC B2 ;  /* 0x0000000000027941 */ /* 0x000fea0003800000 */
.L_x_1338:
[----:B------:R-:W2:Y:S01]  /*14cb0*/  LDL.LU R3, [R1] ;  /* 0x0000000001037983 */ /* 0x000ea20000300800 */
[----:B------:R-:W-:Y:S01]  /*14cc0*/  R2UR UR10, R14 ;  /* 0x000000000e0a72ca */ /* 0x000fe200000e0000 */
[----:B------:R-:W-:Y:S01]  /*14cd0*/  IMAD R0, R0, 0x8000, R17 ;  /* 0x0000800000007824 */ /* 0x000fe200078e0211 */
[----:B------:R-:W-:Y:S01]  /*14ce0*/  R2UR UR6, R12 ;  /* 0x000000000c0672ca */ /* 0x000fe200000e0000 */
[----:B------:R-:W-:Y:S01]  /*14cf0*/  UIADD3 UR4, UP0, UR38, 0x470, URZ ;  /* 0x0000047026047890 */ /* 0x000fe2000ff1e03f */
[----:B------:R-:W-:Y:S01]  /*14d00*/  R2UR UR7, R13 ;  /* 0x000000000d0772ca */ /* 0x000fe200000e0000 */
[----:B0-----:R-:W-:Y:S01]  /*14d10*/  VIADD R2, R2, 0x50 ;  /* 0x0000005002027836 */ /* 0x001fe20000000000 */
[----:B------:R-:W-:Y:S01]  /*14d20*/  PLOP3.LUT P0, PT, PT, PT, PT, 0x80, 0x0 ;  /* 0x000000000000781c */ /* 0x000fe20003f0f070 */
[----:B------:R-:W-:Y:S01]  /*14d30*/  VIADD R5, R0, 0x400 ;  /* 0x0000040000057836 */ /* 0x000fe20000000000 */
[----:B------:R-:W-:Y:S01]  /*14d40*/  UIADD3.X UR5, URZ, UR39, URZ, UP0, !UPT ;  /* 0x000000273f057290 */ /* 0x000fe200087fe43f */
[----:B--2---:R-:W-:-:S11]  /*14d50*/  IMAD.SHL.U32 R3, R3, 0x40, RZ ;  /* 0x0000004003037824 */ /* 0x004fd600078e00ff */
.L_x_1340:
        /* <DEDUP_REMOVED lines=15> */
.L_x_1341:
        /* <DEDUP_REMOVED lines=15> */
.L_x_1342:
        /* <DEDUP_REMOVED lines=15> */
.L_x_1343:
        /* <DEDUP_REMOVED lines=12> */
.L_x_1326:
[----:B------:R-:W-:Y:S05]  /*150f0*/  BSYNC B1 ;  /* 0x0000000000017941 */ /* 0x000fea0003800000 */
.L_x_1325:
[----:B------:R-:W-:Y:S01]  /*15100*/  ISETP.GT.AND P0, PT, R7, UR40, PT ;  /* 0x0000002807007c0c */ /* 0x000fe2000bf04270 */
[----:B------:R-:W-:-:S12]  /*15110*/  VIADD R4, R4, 0xfffffffe ;  /* 0xfffffffe04047836 */ /* 0x000fd80000000000 */
[----:B------:R-:W-:Y:S05]  /*15120*/  @P0 BRA `(.L_x_1344) ;  /* 0xffffffe400640947 */ /* 0x000fea000383ffff */
.L_x_1305:
[----:B------:R-:W-:Y:S05]  /*15130*/  BSYNC B0 ;  /* 0x0000000000007941 */ /* 0x000fea0003800000 */
.L_x_1284:
[----:B0-----:R-:W0:Y:S01]  /*15140*/  S2R R0, SR_TID.X ;  /* 0x0000000000007919 */ /* 0x001e220000002100 */
[----:B------:R-:W-:Y:S01]  /*15150*/  BSSY B0, `(.L_x_1345) ;  /* 0x0000012000007945 */ /* 0x000fe20003800000 */
[----:B0-----:R-:W-:-:S04]  /*15160*/  LOP3.LUT R6, R0, 0x7f, RZ, 0xc0, !PT ;  /* 0x0000007f00067812 */ /* 0x001fc800078ec0ff */
[----:B------:R-:W-:-:S13]  /*15170*/  ISETP.NE.AND P1, PT, R6, RZ, PT ;  /* 0x000000ff0600720c */ /* 0x000fda0003f25270 */
[----:B------:R-:W-:Y:S05]  /*15180*/  @P1 BRA `(.L_x_1346) ;  /* 0x0000000000381947 */ /* 0x000fea0003800000 */
[----:B------:R-:W0:Y:S01]  /*15190*/  S2R R3, SR_LANEID ;  /* 0x0000000000037919 */ /* 0x000e220000000000 */
[----:B------:R-:W-:Y:S01]  /*151a0*/  VOTEU.ANY UR4, UPT, PT ;  /* 0x0000000000047886 */ /* 0x000fe200038e0100 */
[----:B------:R-:W3:Y:S01]  /*151b0*/  LDC.64 R4, c[0x0][0xc80] ;  /* 0x00032000ff047b82 */ /* 0x000ee20000000a00 */
[----:B------:R-:W0:Y:S01]  /*151c0*/  FLO.U32 R0, UR4 ;  /* 0x0000000400007d00 */ /* 0x000e2200080e0000 */
[----:B------:R-:W-:-:S07]  /*151d0*/  ULDC.64 UR6, c[0x0][0x208] ;  /* 0x0000820000067ab9 */ /* 0x000fce0000000a00 */
[----:B------:R-:W3:Y:S01]  /*151e0*/  POPC R2, UR4 ;  /* 0x0000000400027d09 */ /* 0x000ee20008000000 */
[----:B0-----:R-:W-:-:S13]  /*151f0*/  ISETP.EQ.U32.AND P0, PT, R0, R3, PT ;  /* 0x000000030000720c */ /* 0x001fda0003f02070 */
[----:B---3--:R-:W3:Y:S01]  /*15200*/  @P0 ATOMG.E.ADD.STRONG.GPU PT, R5, desc[UR6][R4.64], R2 ;  /* 0x00000002040509a8 */ /* 0x008ee200081ee1c6 */
[----:B------:R-:W0:Y:S02]  /*15210*/  S2R R3, SR_LTMASK ;  /* 0x0000000000037919 */ /* 0x000e240000003900 */
[----:B0-----:R-:W-:-:S06]  /*15220*/  LOP3.LUT R3, R3, UR4, RZ, 0xc0, !PT ;  /* 0x0000000403037c12 */ /* 0x001fcc000f8ec0ff */
[----:B------:R-:W0:Y:S01]  /*15230*/  POPC R3, R3 ;  /* 0x0000000300037309 */ /* 0x000e220000000000 */
[----:B---3--:R-:W0:Y:S02]  /*15240*/  SHFL.IDX PT, R0, R5, R0, 0x1f ;  /* 0x00001f0005007589 */ /* 0x008e2400000e0000 */
[----:B0-----:R-:W-:-:S05]  /*15250*/  IADD3 R0, R0, UR44, R3 ;  /* 0x0000002c00007c10 */ /* 0x001fca000fffe003 */
[----:B------:R0:W-:Y:S02]  /*15260*/  STL [R1+0x14], R0 ;  /* 0x0000140001007387 */ /* 0x0001e40000100800 */
.L_x_1346:
[----:B------:R-:W-:Y:S05]  /*15270*/  BSYNC B0 ;  /* 0x0000000000007941 */ /* 0x000fea0003800000 */
.L_x_1345:
[----:B------:R-:W-:Y:S01]  /*15280*/  LOP3.LUT P0, RZ, R19, 0x2, RZ, 0xc0, !PT ;  /* 0x0000000213ff7812 */ /* 0x000fe2000780c0ff */
[----:B------:R-:W-:-:S12]  /*15290*/  BSSY B0, `(.L_x_1347) ;  /* 0x0000056000007945 */ /* 0x000fd80003800000 */
[----:B------:R-:W-:Y:S05]  /*152a0*/  @!P0 BRA `(.L_x_1348) ;  /* 0x0000000400508947 */ /* 0x000fea0003800000 */
[----:B------:R-:W3:Y:S01]  /*152b0*/  LDL R2, [R1+0x8] ;  /* 0x0000080001027983 */ /* 0x000ee20000100800 */
[----:B0-----:R-:W-:Y:S01]  /*152c0*/  IMAD R0, R18, 0x8, R17 ;  /* 0x0000000812007824 */ /* 0x001fe200078e0211 */
[----:B------:R-:W-:Y:S01]  /*152d0*/  BSSY B1, `(.L_x_1349) ;  /* 0x0000005000017945 */ /* 0x000fe20003800000 */
[----:B------:R-:W-:Y:S02]  /*152e0*/  ISETP.NE.AND P2, PT, R6, RZ, PT ;  /* 0x000000ff0600720c */ /* 0x000fe40003f45270 */
[----:B---3--:R-:W-:-:S04]  /*152f0*/  SHF.L.U32 R3, R2, 0x1f, RZ ;  /* 0x0000001f02037819 */ /* 0x008fc800000006ff */
[----:B------:R-:W0:Y:S02]  /*15300*/  SYNCS.PHASECHK.TRANS64.TRYWAIT P0, [R0+URZ+0x30860], R3 ;  /* 0x03086003000075a7 */ /* 0x000e24000800017f */
[----:B0-----:R-:W-:Y:S05]  /*15310*/  @!P0 BRA `(.L_x_1350) ;  /* 0x0000001c00888947 */ /* 0x001fea0003800000 */
.L_x_1404:
[----:B------:R-:W-:Y:S05]  /*15320*/  BSYNC B1 ;  /* 0x0000000000017941 */ /* 0x000fea0003800000 */
.L_x_1349:
[----:B------:R-:W-:Y:S04]  /*15330*/  BSSY B1, `(.L_x_1351) ;  /* 0x0000009000017945 */ /* 0x000fe80003800000 */
[----:B------:R-:W-:Y:S05]  /*15340*/  @P2 BRA `(.L_x_1352) ;  /* 0x00000000001c2947 */ /* 0x000fea0003800000 */
[----:B------:R-:W3:Y:S01]  /*15350*/  S2R R2, SR_TID.X ;  /* 0x0000000000027919 */ /* 0x000ee20000002100 */
[----:B0-----:R-:W-:-:S04]  /*15360*/  IMAD.MOV.U32 R3, RZ, RZ, 0x8000 ;  /* 0x00008000ff037424 */ /* 0x001fc800078e00ff */
[----:B------:R4:W-:Y:S01]  /*15370*/  SYNCS.ARRIVE.TRANS64 RZ, [R0+URZ+0x30850], R3 ;  /* 0x0308500300ff79a7 */ /* 0x0009e2000800003f */
[----:B---3--:R-:W-:-:S04]  /*15380*/  LOP3.LUT R2, R2, 0x1f, RZ, 0xc0, !PT ;  /* 0x0000001f02027812 */ /* 0x008fc800078ec0ff */
[----:B------:R-:W-:-:S13]  /*15390*/  ISETP.NE.AND P0, PT, R2, RZ, PT ;  /* 0x000000ff0200720c */ /* 0x000fda0003f05270 */
[----:B----4-:R-:W-:Y:S05]  /*153a0*/  @!P0 BRA `(.L_x_1352) ;  /* 0x0000000000048947 */ /* 0x010fea0003800000 */
[----:B------:R-:W-:Y:S01]  /*153b0*/  BPT.TRAP 0x1 ;  /* 0x000000040000795c */ /* 0x000fe20000300000 */
.L_x_1352:
[----:B------:R-:W-:Y:S05]  /*153c0*/  BSYNC B1 ;  /* 0x0000000000017941 */ /* 0x000fea0003800000 */
.L_x_1351:
[----:B------:R-:W3:Y:S01]  /*153d0*/  LDL.LU R2, [R1] ;  /* 0x0000000001027983 */ /* 0x000ee20000300800 */
[----:B------:R-:W-:Y:S01]  /*153e0*/  UIADD3 UR4, UP0, UR38, 0x470, URZ ;  /* 0x0000047026047890 */ /* 0x000fe2000ff1e03f */
[----:B------:R-:W-:Y:S01]  /*153f0*/  PLOP3.LUT P0, PT, PT, PT, PT, 0x80, 0x0 ;  /* 0x000000000000781c */ /* 0x000fe20003f0f070 */
[----:B0-----:R-:W-:Y:S01]  /*15400*/  VIADD R0, R0, 0x30850 ;  /* 0x0003085000007836 */ /* 0x001fe20000000000 */
[----:B------:R-:W-:Y:S01]  /*15410*/  UMOV UR6, 0x0 ;  /* 0x0000000000067882 */ /* 0x000fe20000000000 */
[----:B------:R-:W-:Y:S01]  /*15420*/  UIADD3.X UR5, URZ, UR39, URZ, UP0, !UPT ;  /* 0x000000273f057290 */ /* 0x000fe200087fe43f */
[----:B------:R-:W-:Y:S01]  /*15430*/  UMOV UR7, 0x14f00000 ;  /* 0x14f0000000077882 */ /* 0x000fe20000000000 */
[----:B------:R-:W-:Y:S01]  /*15440*/  UMOV UR10, URZ ;  /* 0x0000003f000a7c82 */ /* 0x000fe20008000000 */
[----:B---3--:R-:W-:Y:S02]  /*15450*/  IMAD.SHL.U32 R3, R2, 0x40, RZ ;  /* 0x0000004002037824 */ /* 0x008fe400078e00ff */
[----:B------:R-:W-:-:S04]  /*15460*/  IMAD R2, R18, 0x8000, R17 ;  /* 0x0000800012027824 */ /* 0x000fc800078e0211 */
[----:B------:R-:W-:-:S07]  /*15470*/  VIADD R4, R2, 0x400 ;  /* 0x0000040002047836 */ /* 0x000fce0000000000 */
.L_x_1353:
        /* <DEDUP_REMOVED lines=15> */
.L_x_1354:
        /* <DEDUP_REMOVED lines=15> */
.L_x_1355:
        /* <DEDUP_REMOVED lines=15> */
.L_x_1356:
        /* <DEDUP_REMOVED lines=9> */
[----:B---3--:R-:W-:Y:S05]  /*157e0*/  @P0 BRA.U.ANY `(.L_x_1356) ;  /* 0xfffffffd00d80947 */ /* 0x008fea000393ffff */
.L_x_1348:
[----:B------:R-:W-:Y:S05]  /*157f0*/  BSYNC B0 ;  /* 0x0000000000007941 */ /* 0x000fea0003800000 */
.L_x_1347:
[----:B------:R-:W3:Y:S01]  /*15800*/  LDL.LU R4, [R1+0x8] ;  /* 0x0000080001047983 */ /* 0x000ee20000300800 */
[----:B------:R-:W-:-:S05]  /*15810*/  VIADD R18, R18, 0x1 ;  /* 0x0000000112127836 */ /* 0x000fca0000000000 */
[----:B------:R-:W-:-:S04]  /*15820*/  ISETP.NE.AND P0, PT, R18, 0x2, PT ;  /* 0x000000021200780c */ /* 0x000fc80003f05270 */
[----:B0-----:R-:W-:Y:S02]  /*15830*/  SEL R0, RZ, 0x1, P0 ;  /* 0x00000001ff007807 */ /* 0x001fe40000000000 */
[----:B------:R-:W-:Y:S02]  /*15840*/  SEL R18, R18, RZ, P0 ;  /* 0x000000ff12127207 */ /* 0x000fe40000000000 */
[----:B---3--:R-:W-:-:S05]  /*15850*/  LOP3.LUT R4, R4, R0, RZ, 0x3c, !PT ;  /* 0x0000000004047212 */ /* 0x008fca00078e3cff */
[----:B------:R0:W-:Y:S02]  /*15860*/  STL [R1+0x8], R4 ;  /* 0x0000080401007387 */ /* 0x0001e40000100800 */
.L_x_1264:
[----:B------:R-:W-:Y:S05]  /*15870*/  BSYNC B7 ;  /* 0x0000000000077941 */ /* 0x000fea0003800000 */
.L_x_1262:
[----:B------:R4:W5:Y:S01]  /*15880*/  LDL R2, [R1+0x14] ;  /* 0x0000140001027983 */ /* 0x0009620000100800 */
[----:B------:R-:W-:-:S13]  /*15890*/  LOP3.LUT P0, RZ, R19, 0x4, RZ, 0xc0, !PT ;  /* 0x0000000413ff7812 */ /* 0x000fda000780c0ff */
[----:B----4-:R-:W-:Y:S05]  /*158a0*/  @!P0 BRA `(.L_x_1357) ;  /* 0x0000000000288947 */ /* 0x010fea0003800000 */
[----:B------:R-:W-:Y:S05]  /*158b0*/  WARPSYNC.ALL ;  /* 0x0000000000007948 */ /* 0x000fea0003800000 */
[----:B------:R-:W4:Y:S08]  /*158c0*/  S2UR UR5, SR_CgaCtaId ;  /* 0x00000000000579c3 */ /* 0x000f300000008800 */
[----:B------:R-:W-:Y:S06]  /*158d0*/  BAR.SYNC.DEFER_BLOCKING 0x5, 0x180 ;  /* 0x0146000000007b1d */ /* 0x000fec0000010000 */
[----:B------:R-:W-:-:S02]  /*158e0*/  UMOV UR4, 0x400 ;  /* 0x0000040000047882 */ /* 0x000fc40000000000 */
[----:B----4-:R-:W-:-:S06]  /*158f0*/  ULEA UR4, UR5, UR4, 0x18 ;  /* 0x0000000405047291 */ /* 0x010fcc000f8ec03f */
[----:B------:R-:W-:-:S05]  /*15900*/  IMAD.U32 R17, RZ, RZ, UR4 ;  /* 0x00000004ff117e24 */ /* 0x000fca000f8e00ff */
[----:B-----5:R-:W4:Y:S04]  /*15910*/  LDS R2, [R17+0x308d0] ;  /* 0x0308d00011027984 */ /* 0x020f280000000800 */
[----:B----4-:R4:W-:Y:S01]  /*15920*/  STL [R1+0x14], R2 ;  /* 0x0000140201007387 */ /* 0x0109e20000100800 */
[----:B------:R-:W-:Y:S06]  /*15930*/  BAR.ARV 0x4, 0x180 ;  /* 0x0106000000007b1d */ /* 0x000fec0000002000 */
[----:B------:R-:W-:Y:S05]  /*15940*/  BRA `(.L_x_1358) ;  /* 0x00000000002c7947 */ /* 0x000fea0003800000 */
.L_x_1357:
[----:B------:R-:W-:-:S03]  /*15950*/  UMOV UR4, 0xffffffff ;  /* 0xffffffff00047882 */ /* 0x000fc60000000000 */
[----:B------:R-:W-:Y:S05]  /*15960*/  BRA.DIV UR4, `(.L_x_1359) ;  /* 0x0000001a04087947 */ /* 0x000fea000b800000 */
[----:B-----5:R4:W0:Y:S02]  /*15970*/  SHFL.IDX PT, R14, R2, RZ, 0x1f ;  /* 0x00001fff020e7589 */ /* 0x02082400000e0000 */
.L_x_1407:
[----:B------:R-:W5:Y:S01]  /*15980*/  @!P1 S2R R3, SR_CgaCtaId ;  /* 0x0000000000039919 */ /* 0x000f620000008800 */
[----:B------:R-:W-:Y:S05]  /*15990*/  WARPSYNC.ALL ;  /* 0x0000000000007948 */ /* 0x000fea0003800000 */
[----:B------:R-:W-:Y:S01]  /*159a0*/  BAR.SYNC.DEFER_BLOCKING 0x4, 0x180 ;  /* 0x0106000000007b1d */ /* 0x000fe20000010000 */
[----:B---3--:R-:W-:-:S05]  /*159b0*/  @!P1 MOV R0, 0x400 ;  /* 0x0000040000009802 */ /* 0x008fca0000000f00 */
[----:B0-----:R0:W-:Y:S01]  /*159c0*/  STL [R1+0x14], R14 ;  /* 0x0000140e01007387 */ /* 0x0011e20000100800 */
[----:B-----5:R-:W-:-:S05]  /*159d0*/  @!P1 LEA R17, R3, R0, 0x18 ;  /* 0x0000000003119211 */ /* 0x020fca00078ec0ff */
[----:B------:R0:W-:Y:S01]  /*159e0*/  @!P1 STS [R17+0x308d0], R2 ;  /* 0x0308d00211009388 */ /* 0x0001e20000000800 */
[----:B------:R-:W-:Y:S06]  /*159f0*/  BAR.ARV 0x5, 0x180 ;  /* 0x0146000000007b1d */ /* 0x000fec0000002000 */
.L_x_1358:
[----:B---3--:R-:W3:Y:S01]  /*15a00*/  LDL R0, [R1+0x14] ;  /* 0x0000140001007983 */ /* 0x008ee20000100800 */
[----:B------:R-:W-:Y:S02]  /*15a10*/  ULDC UR4, c[0x0][0xc38] ;  /* 0x00030e0000047ab9 */ /* 0x000fe40000000800 */
[----:B---3--:R-:W-:-:S13]  /*15a20*/  ISETP.GE.AND P0, PT, R0, UR4, PT ;  /* 0x0000000400007c0c */ /* 0x008fda000bf06270 */
[----:B------:R-:W-:Y:S05]  /*15a30*/  @!P0 BRA `(.L_x_1360) ;  /* 0xffffffa800f88947 */ /* 0x000fea000383ffff */
.L_x_1253:
[----:B0-----:R-:W3:Y:S01]  /*15a40*/  LDL.LU R0, [R1+0x18] ;  /* 0x0000180001007983 */ /* 0x001ee20000300800 */
[----:B------:R-:W-:Y:S01]  /*15a50*/  BSSY B0, `(.L_x_1361) ;  /* 0x000000b000007945 */ /* 0x000fe20003800000 */
[----:B------:R-:W0:Y:S01]  /*15a60*/  S2R R5, SR_CgaCtaId ;  /* 0x0000000000057919 */ /* 0x000e220000008800 */
[----:B---3--:R-:W-:-:S05]  /*15a70*/  VIADD R0, R0, 0x1 ;  /* 0x0000000100007836 */ /* 0x008fca0000000000 */
[----:B----4-:R-:W-:-:S04]  /*15a80*/  LEA.HI R2, R0, R0, RZ, 0x1 ;  /* 0x0000000000027211 */ /* 0x010fc800078f08ff */
[----:B------:R-:W-:-:S05]  /*15a90*/  LOP3.LUT R3, R2, 0xfffffffe, RZ, 0xc0, !PT ;  /* 0xfffffffe02037812 */ /* 0x000fca00078ec0ff */
[----:B------:R-:W-:Y:S01]  /*15aa0*/  IMAD.IADD R3, R0, 0x1, -R3 ;  /* 0x0000000100037824 */ /* 0x000fe200078e0a03 */
[----:B------:R-:W-:-:S04]  /*15ab0*/  MOV R0, 0x400 ;  /* 0x0000040000007802 */ /* 0x000fc80000000f00 */
[----:B0-----:R-:W-:Y:S02]  /*15ac0*/  LEA R0, R5, R0, 0x18 ;  /* 0x0000000005007211 */ /* 0x001fe400078ec0ff */
[----:B------:R-:W-:-:S04]  /*15ad0*/  SHF.L.U32 R3, R3, 0x1f, RZ ;  /* 0x0000001f03037819 */ /* 0x000fc800000006ff */
[----:B------:R-:W0:Y:S02]  /*15ae0*/  SYNCS.PHASECHK.TRANS64.TRYWAIT P0, [R0+URZ+0x30820], R3 ;  /* 0x03082003000075a7 */ /* 0x000e24000800017f */
[----:B0-----:R-:W-:Y:S05]  /*15af0*/  @!P0 BRA `(.L_x_1362) ;  /* 0x0000001400cc8947 */ /* 0x001fea0003800000 */
.L_x_1408:
[----:B------:R-:W-:Y:S05]  /*15b00*/  BSYNC B0 ;  /* 0x0000000000007941 */ /* 0x000fea0003800000 */
.L_x_1361:
[----:B------:R-:W-:-:S03]  /*15b10*/  UMOV UR4, 0xffffffff ;  /* 0xffffffff00047882 */ /* 0x000fc60000000000 */
[----:B------:R-:W-:Y:S05]  /*15b20*/  BRA.DIV UR4, `(.L_x_1363) ;  /* 0x0000001604d47947 */ /* 0x000fea000b800000 */
[----:B------:R-:W3:Y:S02]  /*15b30*/  S2R R2, SR_TID.X ;  /* 0x0000000000027919 */ /* 0x000ee40000002100 */
[----:B---3--:R-:W-:-:S04]  /*15b40*/  SHF.R.U32.HI R2, RZ, 0x5, R2 ;  /* 0x00000005ff027819 */ /* 0x008fc80000011602 */
[----:B------:R-:W-:-:S05]  /*15b50*/  LOP3.LUT R2, R2, 0x3, RZ, 0xc0, !PT ;  /* 0x0000000302027812 */ /* 0x000fca00078ec0ff */
[----:B------:R3:W4:Y:S02]  /*15b60*/  SHFL.IDX PT, R14, R2, RZ, 0x1f ;  /* 0x00001fff020e7589 */ /* 0x00072400000e0000 */
.L_x_1411:
[----:B----4-:R-:W-:Y:S01]  /*15b70*/  ISETP.NE.AND P0, PT, R14, RZ, PT ;  /* 0x000000ff0e00720c */ /* 0x010fe20003f05270 */
[----:B------:R-:W-:-:S12]  /*15b80*/  BSSY B0, `(.L_x_1364) ;  /* 0x0000027000007945 */ /* 0x000fd80003800000 */
[----:B------:R-:W-:Y:S05]  /*15b90*/  @P0 BRA `(.L_x_1365) ;  /* 0x0000000000940947 */ /* 0x000fea0003800000 */
[----:B------:R-:W-:-:S03]  /*15ba0*/  UMOV UR4, 0xffffffff ;  /* 0xffffffff00047882 */ /* 0x000fc60000000000 */
[----:B------:R-:W-:Y:S05]  /*15bb0*/  BRA.DIV UR4, `(.L_x_1366) ;  /* 0x0000001604e47947 */ /* 0x000fea000b800000 */
[----:B------:R-:W-:-:S13]  /*15bc0*/  ELECT P6, URZ, PT ;  /* 0x00000000003f782f */ /* 0x000fda00038c0000 */
.L_x_1414:
        /* <DEDUP_REMOVED lines=8> */
.L_x_1367:
[----:B------:R-:W3:Y:S01]  /*15c50*/  LDL.LU R7, [R1+0x8] ;  /* 0x0000080001077983 */ /* 0x000ee20000300800 */
[----:B0-----:R-:W-:Y:S02]  /*15c60*/  VIADD R3, R0, 0x30840 ;  /* 0x0003084000037836 */ /* 0x001fe40000000000 */
[C---:B------:R-:W-:Y:S02]  /*15c70*/  VIADD R2, R18.reuse, 0x1 ;  /* 0x0000000112027836 */ /* 0x040fe40000000000 */
[----:B------:R-:W-:-:S03]  /*15c80*/  IMAD R6, R18, 0x8, R3 ;  /* 0x0000000812067824 */ /* 0x000fc600078e0203 */
[----:B------:R-:W-:-:S04]  /*15c90*/  ISETP.NE.AND P1, PT, R2, 0x2, PT ;  /* 0x000000020200780c */ /* 0x000fc80003f25270 */
[----:B------:R-:W-:Y:S02]  /*15ca0*/  SEL R4, RZ, 0x1, P1 ;  /* 0x00000001ff047807 */ /* 0x000fe40000800000 */
[C---:B---3--:R-:W-:Y:S02]  /*15cb0*/  SHF.L.U32 R5, R7.reuse, 0x1f, RZ ;  /* 0x0000001f07057819 */ /* 0x048fe400000006ff */
[----:B------:R-:W-:Y:S02]  /*15cc0*/  LOP3.LUT R7, R7, R4, RZ, 0x3c, !PT ;  /* 0x0000000407077212 */ /* 0x000fe400078e3cff */
[----:B------:R-:W0:Y:S01]  /*15cd0*/  SYNCS.PHASECHK.TRANS64.TRYWAIT P0, [R6+URZ], R5 ;  /* 0x00000005060075a7 */ /* 0x000e22000800017f */
[----:B------:R-:W-:Y:S02]  /*15ce0*/  SEL R4, R2, RZ, P1 ;  /* 0x000000ff02047207 */ /* 0x000fe40000800000 */
[----:B------:R-:W-:-:S03]  /*15cf0*/  SHF.L.U32 R2, R7, 0x1f, RZ ;  /* 0x0000001f07027819 */ /* 0x000fc600000006ff */
[----:B------:R-:W-:Y:S01]  /*15d00*/  IMAD R3, R4, 0x8, R3 ;  /* 0x0000000804037824 */ /* 0x000fe200078e0203 */
[----:B0-----:R-:W-:Y:S06]  /*15d10*/  @!P0 BRA `(.L_x_1368) ;  /* 0x0000001400ac8947 */ /* 0x001fec0003800000 */
.L_x_1415:
[----:B------:R-:W3:Y:S02]  /*15d20*/  SYNCS.PHASECHK.TRANS64.TRYWAIT P0, [R3+URZ], R2 ;  /* 0x00000002030075a7 */ /* 0x000ee4000800017f */
[----:B---3--:R-:W-:Y:S05]  /*15d30*/  @!P0 BRA `(.L_x_1369) ;  /* 0x0000001400b88947 */ /* 0x008fea0003800000 */
.L_x_1416:
[----:B------:R-:W-:Y:S05]  /*15d40*/  @!P2 BRA `(.L_x_1370) ;  /* 0x000000000004a947 */ /* 0x000fea0003800000 */
[----:B------:R-:W-:Y:S01]  /*15d50*/  BPT.TRAP 0x1 ;  /* 0x000000040000795c */ /* 0x000fe20000300000 */
.L_x_1370:
[----:B---3--:R-:W-:-:S04]  /*15d60*/  VIADD R3, R0, 0x30860 ;  /* 0x0003086000037836 */ /* 0x008fc80000000000 */
[----:B------:R-:W-:-:S04]  /*15d70*/  IMAD R18, R18, 0x8, R3 ;  /* 0x0000000812127824 */ /* 0x000fc800078e0203 */
[----:B------:R-:W3:Y:S02]  /*15d80*/  SYNCS.PHASECHK.TRANS64.TRYWAIT P0, [R18+URZ], R5 ;  /* 0x00000005120075a7 */ /* 0x000ee4000800017f */
[----:B---3--:R-:W-:Y:S05]  /*15d90*/  @!P0 BRA `(.L_x_1371) ;  /* 0x0000001400b48947 */ /* 0x008fea0003800000 */
.L_x_1417:
[----:B------:R-:W-:-:S07]  /*15da0*/  IMAD R3, R4, 0x8, R3 ;  /* 0x0000000804037824 */ /* 0x000fce00078e0203 */
.L_x_1372:
[----:B----4-:R4:W0:Y:S02]  /*15db0*/  SYNCS.PHASECHK.TRANS64.TRYWAIT P0, [R3+URZ], R2 ;  /* 0x00000002030075a7 */ /* 0x010824000800017f */
[----:B0-----:R-:W-:Y:S05]  /*15dc0*/  @!P0 NANOSLEEP.SYNCS 0x989680 ;  /* 0x009896800000895d */ /* 0x001fea0003900000 */
[----:B------:R-:W0:Y:S02]  /*15dd0*/  @!P0 SYNCS.PHASECHK.TRANS64 P0, [R3+URZ], R2 ;  /* 0x00000002030085a7 */ /* 0x000e24000800007f */
[----:B0-----:R-:W-:Y:S05]  /*15de0*/  @!P0 BRA `(.L_x_1372) ;  /* 0xfffffffc00f08947 */ /* 0x001fea000383ffff */
.L_x_1365:
[----:B------:R-:W-:Y:S05]  /*15df0*/  BSYNC B0 ;  /* 0x0000000000007941 */ /* 0x000fea0003800000 */
.L_x_1364:
[----:B------:R-:W-:Y:S05]  /*15e00*/  EXIT ;  /* 0x000000000000794d */ /* 0x000fea0003800000 */
.L_x_1166:
[----:B0-----:R-:W-:-:S04]  /*15e10*/  IMAD.U32 R3, RZ, RZ, UR38 ;  /* 0x00000026ff037e24 */ /* 0x001fc8000f8e00ff */
[----:B------:R0:W1:Y:S03]  /*15e20*/  SYNCS.PHASECHK.TRANS64.TRYWAIT P1, [R3+URZ+0x30800], R0 ;  /* 0x03080000030075a7 */ /* 0x000066000802017f */
[----:B-1----:R-:W-:Y:S05]  /*15e30*/  @!P1 NANOSLEEP.SYNCS 0x989680 ;  /* 0x009896800000995d */ /* 0x002fea0003900000 */
[----:B------:R-:W1:Y:S02]  /*15e40*/  @!P1 SYNCS.PHASECHK.TRANS64 P1, [R3+URZ+0x30800], R0 ;  /* 0x03080000030095a7 */ /* 0x000e64000802007f */
[----:B-1----:R-:W-:Y:S05]  /*15e50*/  @!P1 BRA `(.L_x_1166) ;  /* 0xfffffffc00ec9947 */ /* 0x002fea000383ffff */
[----:B------:R-:W-:Y:S05]  /*15e60*/  BRA `(.L_x_1373) ;  /* 0xfffffebc00a07947 */ /* 0x000fea000383ffff */
.L_x_1170:
[----:B-1----:R1:W2:Y:S02]  /*15e70*/  SYNCS.PHASECHK.TRANS64.TRYWAIT P2, [R57+URZ+0x30830], R0 ;  /* 0x03083000390075a7 */ /* 0x0022a4000804017f */
[----:B--2---:R-:W-:Y:S05]  /*15e80*/  @!P2 NANOSLEEP.SYNCS 0x989680 ;  /* 0x009896800000a95d */ /* 0x004fea0003900000 */
[----:B------:R-:W2:Y:S02]  /*15e90*/  @!P2 SYNCS.PHASECHK.TRANS64 P2, [R57+URZ+0x30830], R0 ;  /* 0x030830003900a5a7 */ /* 0x000ea4000804007f */
[----:B--2---:R-:W-:Y:S05]  /*15ea0*/  @!P2 BRA `(.L_x_1170) ;  /* 0xfffffffc00f0a947 */ /* 0x004fea000383ffff */
[----:B------:R-:W-:Y:S05]  /*15eb0*/  BRA `(.L_x_1169) ;  /* 0xfffffebc00c47947 */ /* 0x000fea000383ffff */
.L_x_1186:
[----:B-1----:R-:W-:-:S04]  /*15ec0*/  IMAD.U32 R152, RZ, RZ, UR7 ;  /* 0x00000007ff987e24 */ /* 0x002fc8000f8e00ff */
[----:B------:R1:W2:Y:S03]  /*15ed0*/  SYNCS.PHASECHK.TRANS64.TRYWAIT P2, [R152+URZ+0x30830], R21 ;  /* 0x03083015980075a7 */ /* 0x0002a6000804017f */
[----:B--2---:R-:W-:Y:S05]  /*15ee0*/  @!P2 NANOSLEEP.SYNCS 0x989680 ;  /* 0x009896800000a95d */ /* 0x004fea0003900000 */
[----:B------:R-:W2:Y:S02]  /*15ef0*/  @!P2 SYNCS.PHASECHK.TRANS64 P2, [R152+URZ+0x30830], R21 ;  /* 0x030830159800a5a7 */ /* 0x000ea4000804007f */
[----:B--2---:R-:W-:Y:S05]  /*15f00*/  @!P2 BRA `(.L_x_1186) ;  /* 0xfffffffc00eca947 */ /* 0x004fea000383ffff */
[----:B------:R-:W-:Y:S05]  /*15f10*/  BRA `(.L_x_1185) ;  /* 0xfffffee800b07947 */ /* 0x000fea000383ffff */
.L_x_1190:
[----:B0-----:R-:W-:-:S04]  /*15f20*/  IMAD.U32 R21, RZ, RZ, UR14 ;  /* 0x0000000eff157e24 */ /* 0x001fc8000f8e00ff */
[----:B------:R0:W2:Y:S03]  /*15f30*/  SYNCS.PHASECHK.TRANS64.TRYWAIT P2, [R21+URZ+0x30850], R0 ;  /* 0x03085000150075a7 */ /* 0x0000a6000804017f */
[----:B--2---:R-:W-:Y:S05]  /*15f40*/  @!P2 NANOSLEEP.SYNCS 0x989680 ;  /* 0x009896800000a95d */ /* 0x004fea0003900000 */
[----:B------:R-:W2:Y:S02]  /*15f50*/  @!P2 SYNCS.PHASECHK.TRANS64 P2, [R21+URZ+0x30850], R0 ;  /* 0x030850001500a5a7 */ /* 0x000ea4000804007f */
[----:B--2---:R-:W-:Y:S05]  /*15f60*/  @!P2 BRA `(.L_x_1190) ;  /* 0xfffffffc00eca947 */ /* 0x004fea000383ffff */
[----:B------:R-:W-:Y:S05]  /*15f70*/  BRA `(.L_x_1189) ;  /* 0xfffffef8004c7947 */ /* 0x000fea000383ffff */
.L_x_1207:
[----:B-1----:R-:W-:-:S04]  /*15f80*/  IMAD.U32 R4, RZ, RZ, UR6 ;  /* 0x00000006ff047e24 */ /* 0x002fc8000f8e00ff */
[----:B------:R1:W2:Y:S03]  /*15f90*/  SYNCS.PHASECHK.TRANS64.TRYWAIT P2, [R4+URZ+0x30830], R3 ;  /* 0x03083003040075a7 */ /* 0x0002a6000804017f */
[----:B--2---:R-:W-:Y:S05]  /*15fa0*/  @!P2 NANOSLEEP.SYNCS 0x989680 ;  /* 0x009896800000a95d */ /* 0x004fea0003900000 */
[----:B------:R-:W2:Y:S02]  /*15fb0*/  @!P2 SYNCS.PHASECHK.TRANS64 P2, [R4+URZ+0x30830], R3 ;  /* 0x030830030400a5a7 */ /* 0x000ea4000804007f */
[----:B--2---:R-:W-:Y:S05]  /*15fc0*/  @!P2 BRA `(.L_x_1207) ;  /* 0xfffffffc00eca947 */ /* 0x004fea000383ffff */
[----:B------:R-:W-:Y:S05]  /*15fd0*/  BRA `(.L_x_1206) ;  /* 0xffffff1800187947 */ /* 0x000fea000383ffff */
.L_x_1211:
[----:B01----:R-:W-:-:S04]  /*15fe0*/  IMAD.U32 R3, RZ, RZ, UR14 ;  /* 0x0000000eff037e24 */ /* 0x003fc8000f8e00ff */
[----:B------:R0:W1:Y:S03]  /*15ff0*/  SYNCS.PHASECHK.TRANS64.TRYWAIT P2, [R3+URZ+0x30850], R0 ;  /* 0x03085000030075a7 */ /* 0x000066000804017f */
[----:B-1----:R-:W-:Y:S05]  /*16000*/  @!P2 NANOSLEEP.SYNCS 0x989680 ;  /* 0x009896800000a95d */ /* 0x002fea0003900000 */
[----:B------:R-:W1:Y:S02]  /*16010*/  @!P2 SYNCS.PHASECHK.TRANS64 P2, [R3+URZ+0x30850], R0 ;  /* 0x030850000300a5a7 */ /* 0x000e64000804007f */
[----:B-1----:R-:W-:Y:S05]  /*16020*/  @!P2 BRA `(.L_x_1211) ;  /* 0xfffffffc00eca947 */ /* 0x002fea000383ffff */
[----:B------:R-:W-:Y:S05]  /*16030*/  BRA `(.L_x_1210) ;  /* 0xffffff2400b47947 */ /* 0x000fea000383ffff */
.L_x_1217:
[----:B-1----:R-:W-:-:S04]  /*16040*/  IMAD.U32 R4, RZ, RZ, UR6 ;  /* 0x00000006ff047e24 */ /* 0x002fc8000f8e00ff */
[----:B------:R1:W2:Y:S03]  /*16050*/  SYNCS.PHASECHK.TRANS64.TRYWAIT P2, [R4+URZ+0x30830], R3 ;  /* 0x03083003040075a7 */ /* 0x0002a6000804017f */
[----:B--2---:R-:W-:Y:S05]  /*16060*/  @!P2 NANOSLEEP.SYNCS 0x989680 ;  /* 0x009896800000a95d */ /* 0x004fea0003900000 */
[----:B------:R-:W2:Y:S02]  /*16070*/  @!P2 SYNCS.PHASECHK.TRANS64 P2, [R4+URZ+0x30830], R3 ;  /* 0x030830030400a5a7 */ /* 0x000ea4000804007f */
[----:B--2---:R-:W-:Y:S05]  /*16080*/  @!P2 BRA `(.L_x_1217) ;  /* 0xfffffffc00eca947 */ /* 0x004fea000383ffff */
[----:B------:R-:W-:Y:S05]  /*16090*/  BRA `(.L_x_1216) ;  /* 0xffffff3800387947 */ /* 0x000fea000383ffff */
.L_x_1221:
[----:B01----:R-:W-:-:S04]  /*160a0*/  IMAD.U32 R3, RZ, RZ, UR10 ;  /* 0x0000000aff037e24 */ /* 0x003fc8000f8e00ff */
[----:B------:R0:W1:Y:S03]  /*160b0*/  SYNCS.PHASECHK.TRANS64.TRYWAIT P2, [R3+URZ+0x30850], R0 ;  /* 0x03085000030075a7 */ /* 0x000066000804017f */
[----:B-1----:R-:W-:Y:S05]  /*160c0*/  @!P2 NANOSLEEP.SYNCS 0x989680 ;  /* 0x009896800000a95d */ /* 0x002fea0003900000 */
[----:B------:R-:W1:Y:S02]  /*160d0*/  @!P2 SYNCS.PHASECHK.TRANS64 P2, [R3+URZ+0x30850], R0 ;  /* 0x030850000300a5a7 */ /* 0x000e64000804007f */
[----:B-1----:R-:W-:Y:S05]  /*160e0*/  @!P2 BRA `(.L_x_1221) ;  /* 0xfffffffc00eca947 */ /* 0x002fea000383ffff */
[----:B------:R-:W-:Y:S05]  /*160f0*/  BRA `(.L_x_1220) ;  /* 0xffffff4400d47947 */ /* 0x000fea000383ffff */
.L_x_1234:
[----:B-1----:R-:W-:-:S04]  /*16100*/  IMAD.U32 R7, RZ, RZ, UR5 ;  /* 0x00000005ff077e24 */ /* 0x002fc8000f8e00ff */
[----:B------:R1:W2:Y:S03]  /*16110*/  SYNCS.PHASECHK.TRANS64.TRYWAIT P0, [R7+URZ+0x30850], R0 ;  /* 0x03085000070075a7 */ /* 0x0002a6000800017f */
[----:B--2---:R-:W-:Y:S05]  /*16120*/  @!P0 NANOSLEEP.SYNCS 0x989680 ;  /* 0x009896800000895d */ /* 0x004fea0003900000 */
[----:B------:R-:W2:Y:S02]  /*16130*/  @!P0 SYNCS.PHASECHK.TRANS64 P0, [R7+URZ+0x30850], R0 ;  /* 0x03085000070085a7 */ /* 0x000ea4000800007f */
[----:B--2---:R-:W-:Y:S05]  /*16140*/  @!P0 BRA `(.L_x_1234) ;  /* 0xfffffffc00ec8947 */ /* 0x004fea000383ffff */
[----:B------:R-:W-:Y:S05]  /*16150*/  BRA `(.L_x_1233) ;  /* 0xffffff6800c47947 */ /* 0x000fea000383ffff */
.L_x_1270:
[----:B------:R-:W-:Y:S02]  /*16160*/  IMAD.MOV.U32 R13, RZ, RZ, R4 ;  /* 0x000000ffff0d7224 */ /* 0x000fe400078e0004 */
[----:B------:R-:W-:Y:S02]  /*16170*/  IMAD.MOV.U32 R12, RZ, RZ, RZ ;  /* 0x000000ffff0c7224 */ /* 0x000fe400078e00ff */
[----:B------:R-:W-:Y:S02]  /*16180*/  IMAD.MOV.U32 R11, RZ, RZ, 0x1f ;  /* 0x0000001fff0b7424 */ /* 0x000fe400078e00ff */
[----:B------:R-:W-:-:S07]  /*16190*/  IMAD.MOV.U32 R15, RZ, RZ, -0x1 ;  /* 0xffffffffff0f7424 */ /* 0x000fce00078e00ff */
[----:B0-----:R-:W-:Y:S05]  /*161a0*/  WARPSYNC.COLLECTIVE R15, `(.L_x_1374) ;  /* 0x000000000f087348 */ /* 0x001fea0003c00000 */
[----:B------:R1:W2:Y:S02]  /*161b0*/  SHFL.IDX P6, R14, R13, R12, R11 ;  /* 0x0000000c0d0e7389 */ /* 0x0002a400000c000b */
[----:B012---:R-:W-:Y:S01]  /*161c0*/  ENDCOLLECTIVE ;  /* 0x000000000000791b */ /* 0x007fe20003800000 */
.L_x_1374:
[----:B------:R-:W-:Y:S05]  /*161d0*/  BRA `(.L_x_1375) ;  /* 0xffffffb000bc7947 */ /* 0x000fea000383ffff */
.L_x_1272:
[----:B------:R-:W-:Y:S01]  /*161e0*/  BSSY B0, `(.L_x_1376) ;  /* 0x0000006000007945 */ /* 0x000fe20003800000 */
[----:B------:R-:W-:-:S07]  /*161f0*/  IMAD.MOV.U32 R15, RZ, RZ, -0x1 ;  /* 0xffffffffff0f7424 */ /* 0x000fce00078e00ff */
[----:B01----:R-:W-:Y:S05]  /*16200*/  WARPSYNC.COLLECTIVE R15, `(.L_x_1377) ;  /* 0x000000000f0c7348 */ /* 0x003fea0003c00000 */
[----:B------:R-:W-:Y:S02]  /*16210*/  ELECT P6, UR62, PT ;  /* 0x00000000003e782f */ /* 0x000fe400038c0000 */
[----:B------:R-:W-:Y:S01]  /*16220*/  MOV R14, UR62 ;  /* 0x0000003e000e7c02 */ /* 0x000fe20008000f00 */
[----:B01----:R-:W-:Y:S10]  /*16230*/  ENDCOLLECTIVE ;  /* 0x000000000000791b */ /* 0x003ff40003800000 */
.L_x_1377:
[----:B------:R-:W-:Y:S05]  /*16240*/  BSYNC B0 ;  /* 0x0000000000007941 */ /* 0x000fea0003800000 */
.L_x_1376:
[----:B------:R-:W-:Y:S05]  /*16250*/  BRA `(.L_x_1378) ;  /* 0xffffffb000c07947 */ /* 0x000fea000383ffff */
.L_x_1274:
[----:B--2---:R2:W3:Y:S02]  /*16260*/  SYNCS.PHASECHK.TRANS64.TRYWAIT P0, [R0+URZ+0x30840], R2 ;  /* 0x03084002000075a7 */ /* 0x0044e4000800017f */
[----:B---3--:R-:W-:Y:S05]  /*16270*/  @!P0 NANOSLEEP.SYNCS 0x989680 ;  /* 0x009896800000895d */ /* 0x008fea0003900000 */
[----:B------:R-:W3:Y:S02]  /*16280*/  @!P0 SYNCS.PHASECHK.TRANS64 P0, [R0+URZ+0x30840], R2 ;  /* 0x03084002000085a7 */ /* 0x000ee4000800007f */
[----:B---3--:R-:W-:Y:S05]  /*16290*/  @!P0 BRA `(.L_x_1274) ;  /* 0xfffffffc00f08947 */ /* 0x008fea000383ffff */
[----:B------:R-:W-:Y:S05]  /*162a0*/  BRA `(.L_x_1379) ;  /* 0xffffffb4001c7947 */ /* 0x000fea000383ffff */
.L_x_1278:
[----:B------:R-:W-:Y:S02]  /*162b0*/  IMAD.MOV.U32 R13, RZ, RZ, R5 ;  /* 0x000000ffff0d7224 */ /* 0x000fe400078e0005 */
[----:B------:R-:W-:Y:S02]  /*162c0*/  IMAD.MOV.U32 R12, RZ, RZ, RZ ;  /* 0x000000ffff0c7224 */ /* 0x000fe400078e00ff */
[----:B------:R-:W-:Y:S02]  /*162d0*/  IMAD.MOV.U32 R11, RZ, RZ, 0x181f ;  /* 0x0000181fff0b7424 */ /* 0x000fe400078e00ff */
[----:B------:R-:W-:Y:S02]  /*162e0*/  IMAD.MOV.U32 R15, RZ, RZ, -0x1 ;  /* 0xffffffffff0f7424 */ /* 0x000fe400078e00ff */
[----:B------:R-:W-:-:S07]  /*162f0*/  VIADD R0, R10, UR43 ;  /* 0x0000002b0a007c36 */ /* 0x000fce0008000000 */
[----:B-----5:R-:W-:Y:S05]  /*16300*/  WARPSYNC.COLLECTIVE R15, `(.L_x_1380) ;  /* 0x000000000f087348 */ /* 0x020fea0003c00000 */
[----:B------:R0:W1:Y:S02]  /*16310*/  SHFL.IDX P6, R14, R13, R12, R11 ;  /* 0x0000000c0d0e7389 */ /* 0x00006400000c000b */
[----:B01---5:R-:W-:Y:S01]  /*16320*/  ENDCOLLECTIVE ;  /* 0x000000000000791b */ /* 0x023fe20003800000 */
.L_x_1380:
[----:B------:R-:W-:Y:S02]  /*16330*/  IMAD.MOV.U32 R13, RZ, RZ, R6 ;  /* 0x000000ffff0d7224 */ /* 0x000fe400078e0006 */
[----:B------:R-:W-:-:S07]  /*16340*/  IMAD.MOV.U32 R2, RZ, RZ, R14 ;  /* 0x000000ffff027224 */ /* 0x000fce00078e000e */
[----:B------:R-:W-:Y:S05]  /*16350*/  WARPSYNC.COLLECTIVE R15, `(.L_x_1381) ;  /* 0x000000000f087348 */ /* 0x000fea0003c00000 */
[----:B------:R0:W1:Y:S02]  /*16360*/  SHFL.IDX P6, R14, R13, R12, R11 ;  /* 0x0000000c0d0e7389 */ /* 0x00006400000c000b */
[----:B01----:R-:W-:Y:S01]  /*16370*/  ENDCOLLECTIVE ;  /* 0x000000000000791b */ /* 0x003fe20003800000 */
.L_x_1381:
[----:B------:R-:W-:Y:S01]  /*16380*/  ULDC UR4, c[0x0][0x288] ;  /* 0x0000a20000047ab9 */ /* 0x000fe20000000800 */
[----:B------:R-:W-:Y:S01]  /*16390*/  ULDC.64 UR6, c[0x0][0x208] ;  /* 0x0000820000067ab9 */ /* 0x000fe20000000a00 */
[----:B------:R-:W-:Y:S02]  /*163a0*/  IMAD R4, R7, UR4, RZ ;  /* 0x0000000407047c24 */ /* 0x000fe4000f8e02ff */
[----:B------:R-:W-:-:S03]  /*163b0*/  VIADD R7, R0, 0x10 ;  /* 0x0000001000077836 */ /* 0x000fc60000000000 */
        /* <DEDUP_REMOVED lines=20> */
.L_x_1382:
[----:B------:R-:W-:Y:S02]  /*16500*/  IMAD.MOV.U32 R13, RZ, RZ, R6 ;  /* 0x000000ffff0d7224 */ /* 0x000fe400078e0006 */
[----:B------:R-:W-:-:S07]  /*16510*/  IMAD.MOV.U32 R2, RZ, RZ, R14 ;  /* 0x000000ffff027224 */ /* 0x000fce00078e000e */
[----:B------:R-:W-:Y:S05]  /*16520*/  WARPSYNC.COLLECTIVE R15, `(.L_x_1383) ;  /* 0x000000000f087348 */ /* 0x000fea0003c00000 */
[----:B------:R0:W1:Y:S02]  /*16530*/  SHFL.IDX P6, R14, R13, R12, R11 ;  /* 0x0000000c0d0e7389 */ /* 0x00006400000c000b */
[----:B01----:R-:W-:Y:S01]  /*16540*/  ENDCOLLECTIVE ;  /* 0x000000000000791b */ /* 0x003fe20003800000 */
.L_x_1383:
        /* <DEDUP_REMOVED lines=19> */
.L_x_1384:
[----:B------:R-:W-:-:S05]  /*16680*/  VIADD R2, R0, 0x20 ;  /* 0x0000002000027836 */ /* 0x000fca0000000000 */
[----:B------:R-:W-:Y:S01]  /*16690*/  ISETP.GE.AND P4, PT, R2, R4, PT ;  /* 0x000000040200720c */ /* 0x000fe20003f86270 */
[----:B------:R-:W-:Y:S02]  /*166a0*/  IMAD.MOV.U32 R13, RZ, RZ, R6 ;  /* 0x000000ffff0d7224 */ /* 0x000fe400078e0006 */
[----:B------:R-:W-:-:S10]  /*166b0*/  IMAD.MOV.U32 R2, RZ, RZ, R14 ;  /* 0x000000ffff027224 */ /* 0x000fd400078e000e */
[----:B------:R-:W-:Y:S05]  /*166c0*/  WARPSYNC.COLLECTIVE R15, `(.L_x_1385) ;  /* 0x000000000f087348 */ /* 0x000fea0003c00000 */
[----:B------:R0:W1:Y:S02]  /*166d0*/  SHFL.IDX P6, R14, R13, R12, R11 ;  /* 0x0000000c0d0e7389 */ /* 0x00006400000c000b */
[----:B01----:R-:W-:Y:S01]  /*166e0*/  ENDCOLLECTIVE ;  /* 0x000000000000791b */ /* 0x003fe20003800000 */
.L_x_1385:
        /* <DEDUP_REMOVED lines=19> */
.L_x_1386:
[----:B------:R-:W-:-:S05]  /*16820*/  VIADD R2, R0, 0x30 ;  /* 0x0000003000027836 */ /* 0x000fca0000000000 */
[----:B------:R-:W-:Y:S01]  /*16830*/  ISETP.GE.AND P4, PT, R2, R4, PT ;  /* 0x000000040200720c */ /* 0x000fe20003f86270 */
[----:B------:R-:W-:Y:S02]  /*16840*/  IMAD.MOV.U32 R13, RZ, RZ, R6 ;  /* 0x000000ffff0d7224 */ /* 0x000fe400078e0006 */
[----:B------:R-:W-:-:S10]  /*16850*/  IMAD.MOV.U32 R2, RZ, RZ, R14 ;  /* 0x000000ffff027224 */ /* 0x000fd400078e000e */
[----:B------:R-:W-:Y:S05]  /*16860*/  WARPSYNC.COLLECTIVE R15, `(.L_x_1387) ;  /* 0x000000000f087348 */ /* 0x000fea0003c00000 */
[----:B------:R0:W1:Y:S02]  /*16870*/  SHFL.IDX P6, R14, R13, R12, R11 ;  /* 0x0000000c0d0e7389 */ /* 0x00006400000c000b */
[----:B01----:R-:W-:Y:S01]  /*16880*/  ENDCOLLECTIVE ;  /* 0x000000000000791b */ /* 0x003fe20003800000 */
.L_x_1387:
        /* <DEDUP_REMOVED lines=19> */
.L_x_1388:
[----:B------:R-:W-:-:S05]  /*169c0*/  VIADD R2, R0, 0x40 ;  /* 0x0000004000027836 */ /* 0x000fca0000000000 */
[----:B------:R-:W-:Y:S01]  /*169d0*/  ISETP.GE.AND P4, PT, R2, R4, PT ;  /* 0x000000040200720c */ /* 0x000fe20003f86270 */
[----:B------:R-:W-:Y:S02]  /*169e0*/  IMAD.MOV.U32 R13, RZ, RZ, R6 ;  /* 0x000000ffff0d7224 */ /* 0x000fe400078e0006 */
[----:B------:R-:W-:-:S10]  /*169f0*/  IMAD.MOV.U32 R2, RZ, RZ, R14 ;  /* 0x000000ffff027224 */ /* 0x000fd400078e000e */
[----:B------:R-:W-:Y:S05]  /*16a00*/  WARPSYNC.COLLECTIVE R15, `(.L_x_1389) ;  /* 0x000000000f087348 */ /* 0x000fea0003c00000 */
[----:B------:R0:W1:Y:S02]  /*16a10*/  SHFL.IDX P6, R14, R13, R12, R11 ;  /* 0x0000000c0d0e7389 */ /* 0x00006400000c000b */
[----:B01----:R-:W-:Y:S01]  /*16a20*/  ENDCOLLECTIVE ;  /* 0x000000000000791b */ /* 0x003fe20003800000 */
.L_x_1389:
        /* <DEDUP_REMOVED lines=19> */
.L_x_1390:
[----:B------:R-:W-:-:S05]  /*16b60*/  VIADD R2, R0, 0x50 ;  /* 0x0000005000027836 */ /* 0x000fca0000000000 */
[----:B------:R-:W-:Y:S01]  /*16b70*/  ISETP.GE.AND P4, PT, R2, R4, PT ;  /* 0x000000040200720c */ /* 0x000fe20003f86270 */
[----:B------:R-:W-:Y:S02]  /*16b80*/  IMAD.MOV.U32 R13, RZ, RZ, R6 ;  /* 0x000000ffff0d7224 */ /* 0x000fe400078e0006 */
[----:B------:R-:W-:-:S10]  /*16b90*/  IMAD.MOV.U32 R2, RZ, RZ, R14 ;  /* 0x000000ffff027224 */ /* 0x000fd400078e000e */
[----:B------:R-:W-:Y:S05]  /*16ba0*/  WARPSYNC.COLLECTIVE R15, `(.L_x_1391) ;  /* 0x000000000f087348 */ /* 0x000fea0003c00000 */
[----:B------:R0:W1:Y:S02]  /*16bb0*/  SHFL.IDX P6, R14, R13, R12, R11 ;  /* 0x0000000c0d0e7389 */ /* 0x00006400000c000b */
[----:B01----:R-:W-:Y:S01]  /*16bc0*/  ENDCOLLECTIVE ;  /* 0x000000000000791b */ /* 0x003fe20003800000 */
.L_x_1391:
        /* <DEDUP_REMOVED lines=19> */
.L_x_1392:
[----:B------:R-:W-:-:S05]  /*16d00*/  VIADD R2, R0, 0x60 ;  /* 0x0000006000027836 */ /* 0x000fca0000000000 */
[----:B------:R-:W-:Y:S01]  /*16d10*/  ISETP.GE.AND P4, PT, R2, R4, PT ;  /* 0x000000040200720c */ /* 0x000fe20003f86270 */
[----:B------:R-:W-:Y:S02]  /*16d20*/  IMAD.MOV.U32 R13, RZ, RZ, R6 ;  /* 0x000000ffff0d7224 */ /* 0x000fe400078e0006 */
[----:B------:R-:W-:-:S10]  /*16d30*/  IMAD.MOV.U32 R2, RZ, RZ, R14 ;  /* 0x000000ffff027224 */ /* 0x000fd400078e000e */
[----:B------:R-:W-:Y:S05]  /*16d40*/  WARPSYNC.COLLECTIVE R15, `(.L_x_1393) ;  /* 0x000000000f087348 */ /* 0x000fea0003c00000 */
[----:B------:R0:W1:Y:S02]  /*16d50*/  SHFL.IDX P6, R14, R13, R12, R11 ;  /* 0x0000000c0d0e7389 */ /* 0x00006400000c000b */
[----:B01----:R-:W-:Y:S01]  /*16d60*/  ENDCOLLECTIVE ;  /* 0x000000000000791b */ /* 0x003fe20003800000 */
.L_x_1393:
        /* <DEDUP_REMOVED lines=19> */
.L_x_1394:
[----:B------:R-:W-:Y:S02]  /*16ea0*/  IMAD.MOV.U32 R13, RZ, RZ, R6 ;  /* 0x000000ffff0d7224 */ /* 0x000fe400078e0006 */
[----:B------:R-:W-:-:S07]  /*16eb0*/  IMAD.MOV.U32 R7, RZ, RZ, R14 ;  /* 0x000000ffff077224 */ /* 0x000fce00078e000e */
[----:B------:R-:W-:Y:S05]  /*16ec0*/  WARPSYNC.COLLECTIVE R15, `(.L_x_1395) ;  /* 0x000000000f087348 */ /* 0x000fea0003c00000 */
[----:B------:R0:W1:Y:S02]  /*16ed0*/  SHFL.IDX P6, R14, R13, R12, R11 ;  /* 0x0000000c0d0e7389 */ /* 0x00006400000c000b */
[----:B01----:R-:W-:Y:S01]  /*16ee0*/  ENDCOLLECTIVE ;  /* 0x000000000000791b */ /* 0x003fe20003800000 */
.L_x_1395:
[----:B------:R-:W-:Y:S01]  /*16ef0*/  IMAD.MOV.U32 R2, RZ, RZ, R14 ;  /* 0x000000ffff027224 */ /* 0x000fe200078e000e */
[----:B------:R-:W-:Y:S06]  /*16f00*/  BRA `(.L_x_1396) ;  /* 0xffffffb400b07947 */ /* 0x000fec000383ffff */
.L_x_1283:
[----:B0-----:R0:W1:Y:S02]  /*16f10*/  SYNCS.PHASECHK.TRANS64.TRYWAIT P0, [R17+URZ+0x30820], R0 ;  /* 0x03082000110075a7 */ /* 0x001064000800017f */
[----:B-1----:R-:W-:Y:S05]  /*16f20*/  @!P0 NANOSLEEP.SYNCS 0x989680 ;  /* 0x009896800000895d */ /* 0x002fea0003900000 */
[----:B------:R-:W1:Y:S02]  /*16f30*/  @!P0 SYNCS.PHASECHK.TRANS64 P0, [R17+URZ+0x30820], R0 ;  /* 0x03082000110085a7 */ /* 0x000e64000800007f */
[----:B-1----:R-:W-:Y:S05]  /*16f40*/  @!P0 BRA `(.L_x_1283) ;  /* 0xfffffffc00f08947 */ /* 0x002fea000383ffff */
[----:B------:R-:W-:Y:S05]  /*16f50*/  BRA `(.L_x_1397) ;  /* 0xffffffb8002c7947 */ /* 0x000fea000383ffff */
.L_x_1290:
[----:B0-----:R0:W1:Y:S02]  /*16f60*/  SYNCS.PHASECHK.TRANS64.TRYWAIT P0, [R3+URZ+0x30840], R2 ;  /* 0x03084002030075a7 */ /* 0x001064000800017f */
[----:B-1----:R-:W-:Y:S05]  /*16f70*/  @!P0 NANOSLEEP.SYNCS 0x989680 ;  /* 0x009896800000895d */ /* 0x002fea0003900000 */
[----:B------:R-:W1:Y:S02]  /*16f80*/  @!P0 SYNCS.PHASECHK.TRANS64 P0, [R3+URZ+0x30840], R2 ;  /* 0x03084002030085a7 */ /* 0x000e64000800007f */
[----:B-1----:R-:W-:Y:S05]  /*16f90*/  @!P0 BRA `(.L_x_1290) ;  /* 0xfffffffc00f08947 */ /* 0x002fea000383ffff */
[----:B------:R-:W-:Y:S05]  /*16fa0*/  BRA `(.L_x_1398) ;  /* 0xffffffb800e87947 */ /* 0x000fea000383ffff */
.L_x_1298:
[----:B0-----:R0:W1:Y:S02]  /*16fb0*/  SYNCS.PHASECHK.TRANS64.TRYWAIT P0, [R3+URZ+0x60], R2 ;  /* 0x00006002030075a7 */ /* 0x001064000800017f */
[----:B-1----:R-:W-:Y:S05]  /*16fc0*/  @!P0 NANOSLEEP.SYNCS 0x989680 ;  /* 0x009896800000895d */ /* 0x002fea0003900000 */
[----:B------:R-:W1:Y:S02]  /*16fd0*/  @!P0 SYNCS.PHASECHK.TRANS64 P0, [R3+URZ+0x60], R2 ;  /* 0x00006002030085a7 */ /* 0x000e64000800007f */
[----:B-1----:R-:W-:Y:S05]  /*16fe0*/  @!P0 BRA `(.L_x_1298) ;  /* 0xfffffffc00f08947 */ /* 0x002fea000383ffff */
[----:B------:R-:W-:Y:S05]  /*16ff0*/  BRA `(.L_x_1399) ;  /* 0xffffffc000387947 */ /* 0x000fea000383ffff */
.L_x_1310:
[----:B--2---:R2:W3:Y:S02]  /*17000*/  SYNCS.PHASECHK.TRANS64.TRYWAIT P0, [R3+URZ+0x30840], R2 ;  /* 0x03084002030075a7 */ /* 0x0044e4000800017f */
[----:B---3--:R-:W-:Y:S05]  /*17010*/  @!P0 NANOSLEEP.SYNCS 0x989680 ;  /* 0x009896800000895d */ /* 0x008fea0003900000 */
[----:B------:R-:W3:Y:S02]  /*17020*/  @!P0 SYNCS.PHASECHK.TRANS64 P0, [R3+URZ+0x30840], R2 ;  /* 0x03084002030085a7 */ /* 0x000ee4000800007f */
[----:B---3--:R-:W-:Y:S05]  /*17030*/  @!P0 BRA `(.L_x_1310) ;  /* 0xfffffffc00f08947 */ /* 0x008fea000383ffff */
[----:B------:R-:W-:Y:S05]  /*17040*/  BRA `(.L_x_1400) ;  /* 0xffffffc800387947 */ /* 0x000fea000383ffff */
.L_x_1318:
[----:B0-----:R0:W1:Y:S02]  /*17050*/  SYNCS.PHASECHK.TRANS64.TRYWAIT P0, [R9+URZ+0x60], R2 ;  /* 0x00006002090075a7 */ /* 0x001064000800017f */
[----:B-1----:R-:W-:Y:S05]  /*17060*/  @!P0 NANOSLEEP.SYNCS 0x989680 ;  /* 0x009896800000895d */ /* 0x002fea0003900000 */
[----:B------:R-:W1:Y:S02]  /*17070*/  @!P0 SYNCS.PHASECHK.TRANS64 P0, [R9+URZ+0x60], R2 ;  /* 0x00006002090085a7 */ /* 0x000e64000800007f */
[----:B-1----:R-:W-:Y:S05]  /*17080*/  @!P0 BRA `(.L_x_1318) ;  /* 0xfffffffc00f08947 */ /* 0x002fea000383ffff */
[----:B------:R-:W-:Y:S05]  /*17090*/  BRA `(.L_x_1401) ;  /* 0xffffffcc00887947 */ /* 0x000fea000383ffff */
.L_x_1329:
[----:B--2---:R2:W3:Y:S02]  /*170a0*/  SYNCS.PHASECHK.TRANS64.TRYWAIT P0, [R2+URZ+0x30840], R3 ;  /* 0x03084003020075a7 */ /* 0x0044e4000800017f */
[----:B---3--:R-:W-:Y:S05]  /*170b0*/  @!P0 NANOSLEEP.SYNCS 0x989680 ;  /* 0x009896800000895d */ /* 0x008fea0003900000 */
[----:B------:R-:W3:Y:S02]  /*170c0*/  @!P0 SYNCS.PHASECHK.TRANS64 P0, [R2+URZ+0x30840], R3 ;  /* 0x03084003020085a7 */ /* 0x000ee4000800007f */
[----:B---3--:R-:W-:Y:S05]  /*170d0*/  @!P0 BRA `(.L_x_1329) ;  /* 0xfffffffc00f08947 */ /* 0x008fea000383ffff */
[----:B------:R-:W-:Y:S05]  /*170e0*/  BRA `(.L_x_1402) ;  /* 0xffffffd400587947 */ /* 0x000fea000383ffff */
.L_x_1337:
[----:B0-----:R0:W1:Y:S02]  /*170f0*/  SYNCS.PHASECHK.TRANS64.TRYWAIT P0, [R2+URZ+0x60], R5 ;  /* 0x00006005020075a7 */ /* 0x001064000800017f */
[----:B-1----:R-:W-:Y:S05]  /*17100*/  @!P0 NANOSLEEP.SYNCS 0x989680 ;  /* 0x009896800000895d */ /* 0x002fea0003900000 */
[----:B------:R-:W1:Y:S02]  /*17110*/  @!P0 SYNCS.PHASECHK.TRANS64 P0, [R2+URZ+0x60], R5 ;  /* 0x00006005020085a7 */ /* 0x000e64000800007f */
[----:B-1----:R-:W-:Y:S05]  /*17120*/  @!P0 BRA `(.L_x_1337) ;  /* 0xfffffffc00f08947 */ /* 0x002fea000383ffff */
[----:B------:R-:W-:Y:S05]  /*17130*/  BRA `(.L_x_1403) ;  /* 0xffffffd800a87947 */ /* 0x000fea000383ffff */
.L_x_1350:
[----:B0-----:R0:W3:Y:S02]  /*17140*/  SYNCS.PHASECHK.TRANS64.TRYWAIT P0, [R0+URZ+0x30860], R3 ;  /* 0x03086003000075a7 */ /* 0x0010e4000800017f */
[----:B---3--:R-:W-:Y:S05]  /*17150*/  @!P0 NANOSLEEP.SYNCS 0x989680 ;  /* 0x009896800000895d */ /* 0x008fea0003900000 */
[----:B------:R-:W3:Y:S02]  /*17160*/  @!P0 SYNCS.PHASECHK.TRANS64 P0, [R0+URZ+0x30860], R3 ;  /* 0x03086003000085a7 */ /* 0x000ee4000800007f */
[----:B---3--:R-:W-:Y:S05]  /*17170*/  @!P0 BRA `(.L_x_1350) ;  /* 0xfffffffc00f08947 */ /* 0x008fea000383ffff */
[----:B------:R-:W-:Y:S05]  /*17180*/  BRA `(.L_x_1404) ;  /* 0xffffffe000647947 */ /* 0x000fea000383ffff */
.L_x_1359:
[----:B------:R-:W-:Y:S01]  /*17190*/  BSSY B0, `(.L_x_1405) ;  /* 0x0000008000007945 */ /* 0x000fe20003800000 */
[----:B-----5:R-:W-:Y:S02]  /*171a0*/  IMAD.MOV.U32 R13, RZ, RZ, R2 ;  /* 0x000000ffff0d7224 */ /* 0x020fe400078e0002 */
[----:B------:R-:W-:Y:S02]  /*171b0*/  IMAD.MOV.U32 R12, RZ, RZ, RZ ;  /* 0x000000ffff0c7224 */ /* 0x000fe400078e00ff */
[----:B------:R-:W-:Y:S02]  /*171c0*/  IMAD.MOV.U32 R11, RZ, RZ, 0x1f ;  /* 0x0000001fff0b7424 */ /* 0x000fe400078e00ff */
[----:B------:R-:W-:-:S07]  /*171d0*/  IMAD.MOV.U32 R15, RZ, RZ, -0x1 ;  /* 0xffffffffff0f7424 */ /* 0x000fce00078e00ff */
[----:B0123--:R-:W-:Y:S05]  /*171e0*/  WARPSYNC.COLLECTIVE R15, `(.L_x_1406) ;  /* 0x000000000f087348 */ /* 0x00ffea0003c00000 */
[----:B------:R4:W0:Y:S02]  /*171f0*/  SHFL.IDX P6, R14, R13, R12, R11 ;  /* 0x0000000c0d0e7389 */ /* 0x00082400000c000b */
[----:B01234-:R-:W-:Y:S01]  /*17200*/  ENDCOLLECTIVE ;  /* 0x000000000000791b */ /* 0x01ffe20003800000 */
.L_x_1406:
[----:B------:R-:W-:Y:S05]  /*17210*/  BSYNC B0 ;  /* 0x0000000000007941 */ /* 0x000fea0003800000 */
.L_x_1405:
[----:B------:R-:W-:Y:S05]  /*17220*/  BRA `(.L_x_1407) ;  /* 0xffffffe400d47947 */ /* 0x000fea000383ffff */
.L_x_1362:
[----:B0-----:R0:W3:Y:S02]  /*17230*/  SYNCS.PHASECHK.TRANS64.TRYWAIT P0, [R0+URZ+0x30820], R3 ;  /* 0x03082003000075a7 */ /* 0x0010e4000800017f */
[----:B---3--:R-:W-:Y:S05]  /*17240*/  @!P0 NANOSLEEP.SYNCS 0x989680 ;  /* 0x009896800000895d */ /* 0x008fea0003900000 */
[----:B------:R-:W3:Y:S02]  /*17250*/  @!P0 SYNCS.PHASECHK.TRANS64 P0, [R0+URZ+0x30820], R3 ;  /* 0x03082003000085a7 */ /* 0x000ee4000800007f */
[----:B---3--:R-:W-:Y:S05]  /*17260*/  @!P0 BRA `(.L_x_1362) ;  /* 0xfffffffc00f08947 */ /* 0x008fea000383ffff */
[----:B------:R-:W-:Y:S05]  /*17270*/  BRA `(.L_x_1408) ;  /* 0xffffffe800207947 */ /* 0x000fea000383ffff */
.L_x_1363:
        /* <DEDUP_REMOVED lines=8> */
[----:B012---:R-:W-:Y:S05]  /*17300*/  WARPSYNC.COLLECTIVE R15, `(.L_x_1410) ;  /* 0x000000000f087348 */ /* 0x007fea0003c00000 */
[----:B------:R3:W4:Y:S02]  /*17310*/  SHFL.IDX P6, R14, R13, R12, R11 ;  /* 0x0000000c0d0e7389 */ /* 0x00072400000c000b */
[----:B01234-:R-:W-:Y:S01]  /*17320*/  ENDCOLLECTIVE ;  /* 0x000000000000791b */ /* 0x01ffe20003800000 */
.L_x_1410:
[----:B------:R-:W-:Y:S05]  /*17330*/  BSYNC B0 ;  /* 0x0000000000007941 */ /* 0x000fea0003800000 */
.L_x_1409:
[----:B------:R-:W-:Y:S05]  /*17340*/  BRA `(.L_x_1411) ;  /* 0xffffffe800087947 */ /* 0x000fea000383ffff */
.L_x_1366:
[----:B------:R-:W-:Y:S01]  /*17350*/  BSSY B1, `(.L_x_1412) ;  /* 0x0000006000017945 */ /* 0x000fe20003800000 */
[----:B------:R-:W-:-:S07]  /*17360*/  IMAD.MOV.U32 R15, RZ, RZ, -0x1 ;  /* 0xffffffffff0f7424 */ /* 0x000fce00078e00ff */
[----:B0123--:R-:W-:Y:S05]  /*17370*/  WARPSYNC.COLLECTIVE R15, `(.L_x_1413) ;  /* 0x000000000f0c7348 */ /* 0x00ffea0003c00000 */
[----:B------:R-:W-:Y:S02]  /*17380*/  ELECT P6, UR62, PT ;  /* 0x00000000003e782f */ /* 0x000fe400038c0000 */
[----:B------:R-:W-:Y:S01]  /*17390*/  MOV R14, UR62 ;  /* 0x0000003e000e7c02 */ /* 0x000fe20008000f00 */
[----:B0123--:R-:W-:Y:S10]  /*173a0*/  ENDCOLLECTIVE ;  /* 0x000000000000791b */ /* 0x00fff40003800000 */
.L_x_1413:
[----:B------:R-:W-:Y:S05]  /*173b0*/  BSYNC B1 ;  /* 0x0000000000017941 */ /* 0x000fea0003800000 */
.L_x_1412:
[----:B------:R-:W-:Y:S05]  /*173c0*/  BRA `(.L_x_1414) ;  /* 0xffffffe800007947 */ /* 0x000fea000383ffff */
.L_x_1368:
[----:B0-----:R0:W3:Y:S02]  /*173d0*/  SYNCS.PHASECHK.TRANS64.TRYWAIT P0, [R6+URZ], R5 ;  /* 0x00000005060075a7 */ /* 0x0010e4000800017f */
[----:B---3--:R-:W-:Y:S05]  /*173e0*/  @!P0 NANOSLEEP.SYNCS 0x989680 ;  /* 0x009896800000895d */ /* 0x008fea0003900000 */
[----:B------:R-:W3:Y:S02]  /*173f0*/  @!P0 SYNCS.PHASECHK.TRANS64 P0, [R6+URZ], R5 ;  /* 0x00000005060085a7 */ /* 0x000ee4000800007f */
[----:B---3--:R-:W-:Y:S05]  /*17400*/  @!P0 BRA `(.L_x_1368) ;  /* 0xfffffffc00f08947 */ /* 0x008fea000383ffff */
[----:B------:R-:W-:Y:S05]  /*17410*/  BRA `(.L_x_1415) ;  /* 0xffffffe800407947 */ /* 0x000fea000383ffff */
.L_x_1369:
[----:B---3--:R3:W4:Y:S02]  /*17420*/  SYNCS.PHASECHK.TRANS64.TRYWAIT P0, [R3+URZ], R2 ;  /* 0x00000002030075a7 */ /* 0x008724000800017f */
[----:B----4-:R-:W-:Y:S05]  /*17430*/  @!P0 NANOSLEEP.SYNCS 0x989680 ;  /* 0x009896800000895d */ /* 0x010fea0003900000 */
[----:B------:R-:W4:Y:S02]  /*17440*/  @!P0 SYNCS.PHASECHK.TRANS64 P0, [R3+URZ], R2 ;  /* 0x00000002030085a7 */ /* 0x000f24000800007f */
[----:B----4-:R-:W-:Y:S05]  /*17450*/  @!P0 BRA `(.L_x_1369) ;  /* 0xfffffffc00f08947 */ /* 0x010fea000383ffff */
[----:B------:R-:W-:Y:S05]  /*17460*/  BRA `(.L_x_1416) ;  /* 0xffffffe800347947 */ /* 0x000fea000383ffff */
.L_x_1371:
[----:B---3--:R3:W4:Y:S02]  /*17470*/  SYNCS.PHASECHK.TRANS64.TRYWAIT P0, [R18+URZ], R5 ;  /* 0x00000005120075a7 */ /* 0x008724000800017f */
[----:B----4-:R-:W-:Y:S05]  /*17480*/  @!P0 NANOSLEEP.SYNCS 0x989680 ;  /* 0x009896800000895d */ /* 0x010fea0003900000 */
[----:B------:R-:W4:Y:S02]  /*17490*/  @!P0 SYNCS.PHASECHK.TRANS64 P0, [R18+URZ], R5 ;  /* 0x00000005120085a7 */ /* 0x000f24000800007f */
[----:B----4-:R-:W-:Y:S05]  /*174a0*/  @!P0 BRA `(.L_x_1371) ;  /* 0xfffffffc00f08947 */ /* 0x010fea000383ffff */
[----:B------:R-:W-:Y:S05]  /*174b0*/  BRA `(.L_x_1417) ;  /* 0xffffffe800387947 */ /* 0x000fea000383ffff */
.L_x_1418:
        /* <DEDUP_REMOVED lines=12> */
.L_x_15292:


//--------------------- .text._ZN7cutlass13device_kernelIN5flash11enable_sm90INS1_16FlashAttnFwdSm90INS1_25CollectiveMainloopFwdSm90ILi2EN4cute5tupleIJNS5_1CILi1EEES8_S8_EEENS6_IJNS7_ILi128EEENS7_ILi64EEENS7_ILi256EEEEEELi256ENS_10bfloat16_tEfNS_4arch4Sm90ELb0ELb1ELb1ELb1ELb0ELb0ELb0ELb1ELb1ELb1ELb0ELb0EEENS1_21CollectiveEpilogueFwdINS6_IJSA_SC_SB_EEES9_SE_SG_Li256ELb1ELb1ELb0ELb0EEENS1_36VarlenDynamicPersistentTileSchedulerILi128ELi64ELi256ELi128ELb0ELb1ELb1ELb1ELb0ELb1EEEEEEEEEvNT_6ParamsE --------------------------
	.section	.text._ZN7cutlass13device_kernelIN5flash11enable_sm90INS1_16FlashAttnFwdSm90INS1_25CollectiveMainloopFwdSm90ILi2EN4cute5tupleIJNS5_1CILi1EEES8_S8_EEENS6_IJNS7_ILi128EEENS7_ILi64EEENS7_ILi256EEEEEELi256ENS_10bfloat16_tEfNS_4arch4Sm90ELb0ELb1ELb1ELb1ELb0ELb0ELb0ELb1ELb1ELb1ELb0ELb0EEENS1_21CollectiveEpilogueFwdINS6_IJSA_SC_SB_EEES9_SE_SG_Li256ELb1ELb1ELb0ELb0EEENS1_36VarlenDynamicPersistentTileSchedulerILi128ELi64ELi256ELi128ELb0ELb1ELb1ELb1ELb0ELb1EEEEEEEEEvNT_6ParamsE,"ax",@progbits
	.align	128
.text._ZN7cutlass13device_kernelIN5flash11enable_sm90INS1_16FlashAttnFwdSm90INS1_25CollectiveMainloopFwdSm90ILi2EN4cute5tupleIJNS5_1CILi1EEES8_S8_EEENS6_IJNS7_ILi128EEENS7_ILi64EEENS7_ILi256EEEEEELi256ENS_10bfloat16_tEfNS_4arch4Sm90ELb0ELb1ELb1ELb1ELb0ELb0ELb0ELb1ELb1ELb1ELb0ELb0EEENS1_21CollectiveEpilogueFwdINS6_IJSA_SC_SB_EEES9_SE_SG_Li256ELb1ELb1ELb0ELb0EEENS1_36VarlenDynamicPersistentTileSchedulerILi128ELi64ELi256ELi128ELb0ELb1ELb1ELb1ELb0ELb1EEEEEEEEEvNT_6ParamsE:
        .type           _ZN7cutlass13device_kernelIN5flash11enable_sm90INS1_16FlashAttnFwdSm90INS1_25CollectiveMainloopFwdSm90ILi2EN4cute5tupleIJNS5_1CILi1EEES8_S8_EEENS6_IJNS7_ILi128EEENS7_ILi64EEENS7_ILi256EEEEEELi256ENS_10bfloat16_tEfNS_4arch4Sm90ELb0ELb1ELb1ELb1ELb0ELb0ELb0ELb1ELb1ELb1ELb0ELb0EEENS1_21CollectiveEpilogueFwdINS6_IJSA_SC_SB_EEES9_SE_SG_Li256ELb1ELb1ELb0ELb0EEENS1_36VarlenDynamicPersistentTileSchedulerILi128ELi64ELi256ELi128ELb0ELb1ELb1ELb1ELb0ELb1EEEEEEEEEvNT_6ParamsE,@function
        .size           _ZN7cutlass13device_kernelIN5flash11enable_sm90INS1_16FlashAttnFwdSm90INS1_25CollectiveMainloopFwdSm90ILi2EN4cute5tupleIJNS5_1CILi1EEES8_S8_EEENS6_IJNS7_ILi128EEENS7_ILi64EEENS7_ILi256EEEEEELi256ENS_10bfloat16_tEfNS_4arch4Sm90ELb0ELb1ELb1ELb1ELb0ELb0ELb0ELb1ELb1ELb1ELb0ELb0EEENS1_21CollectiveEpilogueFwdINS6_IJSA_SC_SB_EEES9_SE_SG_Li256ELb1ELb1ELb0ELb0EEENS1_36VarlenDynamicPersistentTileSchedulerILi128ELi64ELi256ELi128ELb0ELb1ELb1ELb1ELb0ELb1EEEEEEEEEvNT_6ParamsE,(.L_x_15293 - _ZN7cutlass13device_kernelIN5flash11enable_sm90INS1_16FlashAttnFwdSm90INS1_25CollectiveMainloopFwdSm90ILi2EN4cute5tupleIJNS5_1CILi1EEES8_S8_EEENS6_IJNS7_ILi128EEENS7_ILi64EEENS7_ILi256EEEEEELi256ENS_10bfloat16_tEfNS_4arch4Sm90ELb0ELb1ELb1ELb1ELb0ELb0ELb0ELb1ELb1ELb1ELb0ELb0EEENS1_21CollectiveEpilogueFwdINS6_IJSA_SC_SB_EEES9_SE_SG_Li256ELb1ELb1ELb0ELb0EEENS1_36VarlenDynamicPersistentTileSchedulerILi128ELi64ELi256ELi128ELb0ELb1ELb1ELb1ELb0ELb1EEEEEEEEEvNT_6ParamsE)
        .other          _ZN7cutlass13device_kernelIN5flash11enable_sm90INS1_16FlashAttnFwdSm90INS1_25CollectiveMainloopFwdSm90ILi2EN4cute5tupleIJNS5_1CILi1EEES8_S8_EEENS6_IJNS7_ILi128EEENS7_ILi64EEENS7_ILi256EEEEEELi256ENS_10bfloat16_tEfNS_4arch4Sm90ELb0ELb1ELb1ELb1ELb0ELb0ELb0ELb1ELb1ELb1ELb0ELb0EEENS1_21CollectiveEpilogueFwdINS6_IJSA_SC_SB_EEES9_SE_SG_Li256ELb1ELb1ELb0ELb0EEENS1_36VarlenDynamicPersistentTileSchedulerILi128ELi64ELi256ELi128ELb0ELb1ELb1ELb1ELb0ELb1EEEEEEEEEvNT_6ParamsE,@"STO_CUDA_ENTRY STV_DEFAULT"
_ZN7cutlass13device_kernelIN5flash11enable_sm90INS1_16FlashAttnFwdSm90INS1_25CollectiveMainloopFwdSm90ILi2EN4cute5tupleIJNS5_1CILi1EEES8_S8_EEENS6_IJNS7_ILi128EEENS7_ILi64EEENS7_ILi256EEEEEELi256ENS_10bfloat16_tEfNS_4arch4Sm90ELb0ELb1ELb1ELb1ELb0ELb0ELb0ELb1ELb1ELb1ELb0ELb0EEENS1_21CollectiveEpilogueFwdINS6_IJSA_SC_SB_EEES9_SE_SG_Li256ELb1ELb1ELb0ELb0EEENS1_36VarlenDynamicPersistentTileSchedulerILi128ELi64ELi256ELi128ELb0ELb1ELb1ELb1ELb0ELb1EEEEEEEEEvNT_6ParamsE:
        /* <DEDUP_REMOVED lines=18> */
.L_x_1420:
[----:B------:R-:W-:Y:S05]  /*0120*/  BSYNC B0 ;  /* 0x0000000000007941 */ /* 0x000fea0003800000 */
.L_x_1419:
        /* <DEDUP_REMOVED lines=41> */
.L_x_1421:
        /* <DEDUP_REMOVED lines=22> */
.L_x_1422:
        /* <DEDUP_REMOVED lines=18> */
.L_x_1423:
        /* <DEDUP_REMOVED lines=22> */
.L_x_1424:
        /* <DEDUP_REMOVED lines=22> */
.L_x_1425:
        /* <DEDUP_REMOVED lines=8> */
.L_x_1427:
        /* <DEDUP_REMOVED lines=16> */
[----:B------:R-:W-:Y:S01]  /*0a80*/  UMOV UR36, URZ ;  /* 0x0000003f00247c82 */ /* 0x000fe20008000000 */
[----:B------:R-:W-:Y:S01]  /*0a90*/  R2UR UR7, R10 ;  /* 0x000000000a0772ca */ /* 0x000fe200000e0000 */
[----:B------:R-:W0:Y:S01]  /*0aa0*/  S2R R0, SR_TID.X ;  /* 0x0000000000007919 */ /* 0x000e220000002100 */
[----:B------:R-:W-:Y:S01]  /*0ab0*/  R2UR UR6, R11 ;  /* 0x000000000b0672ca */ /* 0x000fe200000e0000 */
[----:B------:R-:W-:Y:S01]  /*0ac0*/  UMOV UR37, URZ ;  /* 0x0000003f00257c82 */ /* 0x000fe20008000000 */
[----:B0-----:R-:W-:-:S05]  /*0ad0*/  VIADD R218, R0, 0xffffff80 ;  /* 0xffffff8000da7836 */ /* 0x001fca0000000000 */
[----:B------:R-:W-:-:S04]  /*0ae0*/  SHF.R.S32.HI R3, RZ, 0x1f, R218 ;  /* 0x0000001fff037819 */ /* 0x000fc800000114da */
[CC--:B------:R-:W-:Y:S02]  /*0af0*/  LEA.HI R5, R3.reuse, R218.reuse, RZ, 0x7 ;  /* 0x000000da03057211 */ /* 0x0c0fe400078f38ff */
[----:B------:R-:W-:Y:S02]  /*0b00*/  LEA.HI R0, R3, R218, RZ, 0x4 ;  /* 0x000000da03007211 */ /* 0x000fe400078f20ff */
[----:B------:R-:W-:Y:S02]  /*0b10*/  LOP3.LUT R209, R5, 0xffffff80, RZ, 0xc0, !PT ;  /* 0xffffff8005d17812 */ /* 0x000fe400078ec0ff */
[----:B------:R-:W-:Y:S02]  /*0b20*/  SHF.R.S32.HI R9, RZ, 0x4, R0 ;  /* 0x00000004ff097819 */ /* 0x000fe40000011400 */
[----:B------:R-:W-:Y:S01]  /*0b30*/  LOP3.LUT R7, R0, 0x3fffff0, RZ, 0xc0, !PT ;  /* 0x03fffff000077812 */ /* 0x000fe200078ec0ff */
[----:B------:R-:W-:Y:S01]  /*0b40*/  IMAD.IADD R209, R218, 0x1, -R209 ;  /* 0x00000001dad17824 */ /* 0x000fe200078e0ad1 */
[----:B------:R-:W-:-:S02]  /*0b50*/  LEA.HI R0, R0, R9, RZ, 0x1 ;  /* 0x0000000900007211 */ /* 0x000fc400078f08ff */
[----:B------:R-:W-:Y:S01]  /*0b60*/  LEA.HI R10, R3, R218, RZ, 0x2 ;  /* 0x000000da030a7211 */ /* 0x000fe200078f10ff */
[----:B------:R-:W-:Y:S01]  /*0b70*/  IMAD.IADD R7, R218, 0x1, -R7 ;  /* 0x00000001da077824 */ /* 0x000fe200078e0a07 */
[----:B------:R-:W-:Y:S02]  /*0b80*/  SHF.R.S32.HI R4, RZ, 0x1f, R209 ;  /* 0x0000001fff047819 */ /* 0x000fe400000114d1 */
[----:B------:R-:W-:Y:S02]  /*0b90*/  LOP3.LUT R0, R0, 0x1ffffffe, RZ, 0xc0, !PT ;  /* 0x1ffffffe00007812 */ /* 0x000fe400078ec0ff */
[----:B------:R-:W-:Y:S02]  /*0ba0*/  LEA.HI R6, R4, R209, RZ, 0x2 ;  /* 0x000000d104067211 */ /* 0x000fe400078f10ff */
[----:B------:R-:W-:Y:S01]  /*0bb0*/  SHF.R.S32.HI R210, RZ, 0x7, R5 ;  /* 0x00000007ffd27819 */ /* 0x000fe20000011405 */
[----:B------:R-:W-:Y:S01]  /*0bc0*/  IMAD.IADD R0, R9, 0x1, -R0 ;  /* 0x0000000109007824 */ /* 0x000fe200078e0a00 */
[----:B------:R-:W-:-:S02]  /*0bd0*/  SHF.R.S32.HI R8, RZ, 0x2, R6 ;  /* 0x00000002ff087819 */ /* 0x000fc40000011406 */
[----:B------:R-:W-:Y:S02]  /*0be0*/  SHF.R.S32.HI R11, RZ, 0x1f, R6 ;  /* 0x0000001fff0b7819 */ /* 0x000fe40000011406 */
[----:B------:R-:W-:Y:S02]  /*0bf0*/  LOP3.LUT R9, R10, 0xfffffffc, RZ, 0xc0, !PT ;  /* 0xfffffffc0a097812 */ /* 0x000fe400078ec0ff */
[----:B------:R-:W-:Y:S02]  /*0c00*/  LEA.HI R11, R11, R8, RZ, 0x3 ;  /* 0x000000080b0b7211 */ /* 0x000fe400078f18ff */
[----:B------:R-:W-:Y:S02]  /*0c10*/  LEA.HI R5, R5, R210, RZ, 0x1 ;  /* 0x000000d205057211 */ /* 0x000fe400078f08ff */
[----:B------:R-:W-:Y:S02]  /*0c20*/  LOP3.LUT R11, R11, 0xfffffff8, RZ, 0xc0, !PT ;  /* 0xfffffff80b0b7812 */ /* 0x000fe400078ec0ff */
[----:B------:R-:W-:-:S02]  /*0c30*/  LEA.HI R4, R4, R209, RZ, 0x5 ;  /* 0x000000d104047211 */ /* 0x000fc400078f28ff */
[----:B------:R-:W-:Y:S01]  /*0c40*/  LOP3.LUT R6, R6, 0x7ffffffc, RZ, 0xc0, !PT ;  /* 0x7ffffffc06067812 */ /* 0x000fe200078ec0ff */
[----:B------:R-:W-:Y:S01]  /*0c50*/  IMAD.IADD R11, R8, 0x1, -R11 ;  /* 0x00000001080b7824 */ /* 0x000fe200078e0a0b */
[----:B------:R-:W-:-:S03]  /*0c60*/  SHF.R.S32.HI R4, RZ, 0x5, R4 ;  /* 0x00000005ff047819 */ /* 0x000fc60000011404 */
[----:B------:R-:W-:Y:S02]  /*0c70*/  IMAD.IADD R17, R209, 0x1, -R6 ;  /* 0x00000001d1117824 */ /* 0x000fe400078e0a06 */
[----:B------:R-:W-:Y:S01]  /*0c80*/  IMAD R4, R4, 0x10, R11 ;  /* 0x0000001004047824 */ /* 0x000fe200078e020b */
[----:B--2---:R-:W-:Y:S02]  /*0c90*/  R2UR UR4, R2 ;  /* 0x00000000020472ca */ /* 0x004fe400000e0000 */
[CC--:B------:R-:W-:Y:S02]  /*0ca0*/  LEA.HI R2, R3.reuse, R218.reuse, RZ, 0x5 ;  /* 0x000000da03027211 */ /* 0x0c0fe400078f28ff */
[----:B------:R-:W-:-:S03]  /*0cb0*/  LEA.HI R3, R3, R218, RZ, 0x3 ;  /* 0x000000da03037211 */ /* 0x000fc600078f18ff */
[----:B------:R-:W-:Y:S01]  /*0cc0*/  IMAD.SHL.U32 R2, R2, 0x20, RZ ;  /* 0x0000002002027824 */ /* 0x000fe200078e00ff */
[----:B------:R-:W-:-:S04]  /*0cd0*/  SHF.R.S32.HI R206, RZ, 0x3, R3 ;  /* 0x00000003ffce7819 */ /* 0x000fc80000011403 */
[----:B------:R-:W-:Y:S01]  /*0ce0*/  LOP3.LUT R2, R2, 0xfffffc00, RZ, 0xc0, !PT ;  /* 0xfffffc0002027812 */ /* 0x000fe200078ec0ff */
[----:B------:R-:W-:-:S03]  /*0cf0*/  ULOP3.LUT UR8, UR4, 0x1, URZ, 0xfc, !UPT ;  /* 0x0000000104087892 */ /* 0x000fc6000f8efc3f */
[----:B------:R-:W-:Y:S01]  /*0d00*/  UMOV UR4, URZ ;  /* 0x0000003f00047c82 */ /* 0x000fe20008000000 */
[----:B------:R-:W-:Y:S02]  /*0d10*/  IMAD R7, R7, 0x40, R2 ;  /* 0x0000004007077824 */ /* 0x000fe400078e0202 */
[----:B------:R-:W-:Y:S01]  /*0d20*/  IMAD.IADD R2, R218, 0x1, -R9 ;  /* 0x00000001da027824 */ /* 0x000fe200078e0a09 */
[----:B------:R-:W-:Y:S01]  /*0d30*/  LOP3.LUT R9, R5, 0x3fffffe, RZ, 0xc0, !PT ;  /* 0x03fffffe05097812 */ /* 0x000fe200078ec0ff */
[----:B------:R-:W-:Y:S01]  /*0d40*/  IMAD R212, R0, 0x8, R7 ;  /* 0x0000000800d47824 */ /* 0x000fe200078e0207 */
[----:B------:R-:W-:Y:S01]  /*0d50*/  LOP3.LUT R5, R3, 0xfffffff8, RZ, 0xc0, !PT ;  /* 0xfffffff803057812 */ /* 0x000fe200078ec0ff */
[----:B------:R-:W-:Y:S01]  /*0d60*/  IMAD.U32 R213, RZ, RZ, UR8 ;  /* 0x00000008ffd57e24 */ /* 0x000fe2000f8e00ff */
[----:B------:R-:W-:Y:S01]  /*0d70*/  LEA.HI R8, R2, R2, RZ, 0x1 ;  /* 0x0000000202087211 */ /* 0x000fe200078f08ff */
[----:B------:R-:W-:Y:S02]  /*0d80*/  IMAD.IADD R9, R210, 0x1, -R9 ;  /* 0x00000001d2097824 */ /* 0x000fe400078e0a09 */
[----:B------:R-:W-:Y:S01]  /*0d90*/  IMAD.IADD R204, R218, 0x1, -R5 ;  /* 0x00000001dacc7824 */ /* 0x000fe200078e0a05 */
[----:B------:R-:W-:Y:S01]  /*0da0*/  LOP3.LUT R11, R8, 0x1ffffffe, RZ, 0xc0, !PT ;  /* 0x1ffffffe080b7812 */ /* 0x000fe200078ec0ff */
[----:B------:R-:W-:-:S02]  /*0db0*/  IMAD R211, R9, 0x40, R4 ;  /* 0x0000004009d37824 */ /* 0x000fc400078e0204 */
[----:B------:R-:W-:Y:S02]  /*0dc0*/  IMAD.SHL.U32 R19, R204, 0x8, RZ ;  /* 0x00000008cc137824 */ /* 0x000fe400078e00ff */
[----:B------:R-:W-:Y:S02]  /*0dd0*/  IMAD.IADD R2, R2, 0x1, -R11 ;  /* 0x0000000102027824 */ /* 0x000fe400078e0a0b */
[C---:B------:R-:W-:Y:S01]  /*0de0*/  VIADD R202, R19.reuse, 0x40 ;  /* 0x0000004013ca7836 */ /* 0x040fe20000000000 */
[----:B------:R-:W-:Y:S01]  /*0df0*/  SHF.R.S32.HI R217, RZ, 0x1f, R19 ;  /* 0x0000001fffd97819 */ /* 0x000fe20000011413 */
[C---:B------:R-:W-:Y:S02]  /*0e00*/  VIADD R201, R19.reuse, 0x80 ;  /* 0x0000008013c97836 */ /* 0x040fe40000000000 */
[----:B------:R-:W-:Y:S01]  /*0e10*/  VIADD R203, R19, 0xc0 ;  /* 0x000000c013cb7836 */ /* 0x000fe20000000000 */
[----:B------:R-:W-:Y:S01]  /*0e20*/  SHF.R.S32.HI R216, RZ, 0x1f, R202 ;  /* 0x0000001fffd87819 */ /* 0x000fe200000114ca */
[----:B------:R-:W-:Y:S01]  /*0e30*/  IMAD.U32 R208, RZ, RZ, UR4 ;  /* 0x00000004ffd07e24 */ /* 0x000fe2000f8e00ff */
[----:B------:R-:W-:Y:S01]  /*0e40*/  SHF.R.S32.HI R215, RZ, 0x1f, R201 ;  /* 0x0000001fffd77819 */ /* 0x000fe200000114c9 */
[----:B------:R-:W-:Y:S01]  /*0e50*/  IMAD R23, R2, 0x8, R211 ;  /* 0x0000000802177824 */ /* 0x000fe200078e02d3 */
[----:B------:R-:W-:-:S07]  /*0e60*/  SHF.R.S32.HI R214, RZ, 0x1f, R203 ;  /* 0x0000001fffd67819 */ /* 0x000fce00000114cb */
.L_x_1527:
[----:B------:R-:W-:Y:S01]  /*0e70*/  ULDC.64 UR8, c[0x0][0xa28] ;  /* 0x00028a0000087ab9 */ /* 0x000fe20000000a00 */
[----:B------:R-:W-:Y:S01]  /*0e80*/  ULDC.64 UR12, c[0x0][0x208] ;  /* 0x00008200000c7ab9 */ /* 0x000fe20000000a00 */
[----:B------:R-:W-:Y:S01]  /*0e90*/  UISETP.NE.U32.AND UP0, UPT, UR8, URZ, UPT ;  /* 0x0000003f0800728c */ /* 0x000fe2000bf05070 */
[----:B------:R-:W-:-:S03]  /*0ea0*/  ULDC UR4, c[0x0][0x424] ;  /* 0x0001090000047ab9 */ /* 0x000fc60000000800 */
[----:B------:R-:W-:-:S03]  /*0eb0*/  UISETP.NE.AND.EX UP0, UPT, UR9, URZ, UPT, UP0 ;  /* 0x0000003f0900728c */ /* 0x000fc6000bf05300 */
[----:B------:R-:W-:Y:S02]  /*0ec0*/  ULDC.64 UR8, c[0x0][0xa18] ;  /* 0x0002860000087ab9 */ /* 0x000fe40000000a00 */
[----:B------:R-:W-:Y:S01]  /*0ed0*/  UISETP.NE.U32.AND UP1, UPT, UR8, URZ, UPT ;  /* 0x0000003f0800728c */ /* 0x000fe2000bf25070 */
[----:B------:R-:W-:-:S03]  /*0ee0*/  PLOP3.LUT P0, PT, PT, PT, UP0, 0x80, 0x0 ;  /* 0x000000000000781c */ /* 0x000fc60003f0f008 */
[----:B------:R-:W-:-:S03]  /*0ef0*/  UISETP.NE.AND.EX UP1, UPT, UR9, URZ, UPT, UP1 ;  /* 0x0000003f0900728c */ /* 0x000fc6000bf25310 */
[----:B------:R-:W-:Y:S02]  /*0f00*/  @UP0 ULDC.64 UR8, c[0x0][0xa28] ;  /* 0x00028a0000080ab9 */ /* 0x000fe40000000a00 */
[----:B------:R-:W-:Y:S01]  /*0f10*/  @UP0 UIMAD.WIDE UR8, UR6, 0x4, UR8 ;  /* 0x00000004060808a5 */ /* 0x000fe2000f8e0208 */
[----:B------:R-:W-:-:S05]  /*0f20*/  PLOP3.LUT P2, PT, PT, PT, UP1, 0x80, 0x0 ;  /* 0x000000000000781c */ /* 0x000fca0003f4f018 */
[----:B------:R-:W-:Y:S01]  /*0f30*/  @UP1 ULDC.64 UR10, c[0x0][0xa18] ;  /* 0x00028600000a1ab9 */ /* 0x000fe20000000a00 */
[----:B01--4-:R-:W-:Y:S02]  /*0f40*/  IMAD.U32 R2, RZ, RZ, UR8 ;  /* 0x00000008ff027e24 */ /* 0x013fe4000f8e00ff */
[----:B------:R-:W-:Y:S01]  /*0f50*/  IMAD.U32 R3, RZ, RZ, UR9 ;  /* 0x00000009ff037e24 */ /* 0x000fe2000f8e00ff */
[----:B------:R-:W-:-:S04]  /*0f60*/  @UP1 UIMAD.WIDE UR8, UR6, 0x4, UR10 ;  /* 0x00000004060818a5 */ /* 0x000fc8000f8e020a */
[----:B--2---:R-:W2:Y:S02]  /*0f70*/  @P0 LDG.E R2, desc[UR12][R2.64] ;  /* 0x0000000c02020981 */ /* 0x004ea4000c1e1900 */
[----:B------:R-:W-:Y:S02]  /*0f80*/  IMAD.U32 R4, RZ, RZ, UR8 ;  /* 0x00000008ff047e24 */ /* 0x000fe4000f8e00ff */
[----:B------:R-:W-:Y:S01]  /*0f90*/  IMAD.U32 R5, RZ, RZ, UR9 ;  /* 0x00000009ff057e24 */ /* 0x000fe2000f8e00ff */
[----:B------:R-:W-:-:S04]  /*0fa0*/  ULDC.64 UR8, c[0x0][0x418] ;  /* 0x0001060000087ab9 */ /* 0x000fc80000000a00 */
[----:B---3--:R-:W3:Y:S01]  /*0fb0*/  @P2 LDG.E R4, desc[UR12][R4.64] ;  /* 0x0000000c04042981 */ /* 0x008ee2000c1e1900 */
[----:B------:R-:W-:Y:S01]  /*0fc0*/  UISETP.NE.U32.AND UP0, UPT, UR8, URZ, UPT ;  /* 0x0000003f0800728c */ /* 0x000fe2000bf05070 */
[----:B------:R-:W-:Y:S01]  /*0fd0*/  IMAD.U32 R205, RZ, RZ, UR7 ;  /* 0x00000007ffcd7e24 */ /* 0x000fe2000f8e00ff */
[----:B------:R-:W-:Y:S01]  /*0fe0*/  UMOV UR61, URZ ;  /* 0x0000003f003d7c82 */ /* 0x000fe20008000000 */
[----:B------:R-:W-:Y:S01]  /*0ff0*/  ULDC UR60, c[0x0][0x288] ;  /* 0x0000a200003c7ab9 */ /* 0x000fe20000000800 */
[----:B------:R-:W-:-:S03]  /*1000*/  UISETP.NE.AND.EX UP0, UPT, UR9, URZ, UPT, UP0 ;  /* 0x0000003f0900728c */ /* 0x000fc6000bf05300 */
[----:B------:R-:W-:Y:S01]  /*1010*/  ULDC.64 UR8, c[0x0][0xa20] ;  /* 0x0002880000087ab9 */ /* 0x000fe20000000a00 */
[----:B------:R-:W-:Y:S01]  /*1020*/  USEL UR4, UR4, 0x1, UP0 ;  /* 0x0000000104047887 */ /* 0x000fe20008000000 */
[----:B------:R-:W-:Y:S01]  /*1030*/  ISETP.NE.U32.AND P1, PT, RZ, UR8, PT ;  /* 0x00000008ff007c0c */ /* 0x000fe2000bf25070 */
[----:B------:R-:W-:Y:S02]  /*1040*/  ULDC UR8, c[0x0][0x2f0] ;  /* 0x0000bc0000087ab9 */ /* 0x000fe40000000800 */
[----:B------:R-:W-:Y:S01]  /*1050*/  UIMAD UR4, UR4, UR8, URZ ;  /* 0x00000008040472a4 */ /* 0x000fe2000f8e023f */
[----:B------:R-:W-:Y:S02]  /*1060*/  ISETP.NE.AND.EX P1, PT, RZ, UR9, PT, P1 ;  /* 0x00000009ff007c0c */ /* 0x000fe4000bf25310 */
[----:B--2---:R-:W-:Y:S02]  /*1070*/  @P0 R2UR UR61, R2 ;  /* 0x00000000023d02ca */ /* 0x004fe400000e0000 */
[----:B---3--:R-:W-:Y:S01]  /*1080*/  @P2 R2UR UR60, R4 ;  /* 0x00000000043c22ca */ /* 0x008fe200000e0000 */
[----:B------:R-:W-:-:S14]  /*1090*/  @P2 BRA `(.L_x_1428) ;  /* 0x0000000000382947 */ /* 0x000fdc0003800000 */
[----:B------:R-:W-:Y:S02]  /*10a0*/  ULDC.64 UR8, c[0x0][0xa00] ;  /* 0x0002800000087ab9 */ /* 0x000fe40000000a00 */
[----:B------:R-:W-:-:S04]  /*10b0*/  ISETP.NE.U32.AND P0, PT, RZ, UR8, PT ;  /* 0x00000008ff007c0c */ /* 0x000fc8000bf05070 */
[----:B------:R-:W-:-:S13]  /*10c0*/  ISETP.NE.AND.EX P0, PT, RZ, UR9, PT, P0 ;  /* 0x00000009ff007c0c */ /* 0x000fda000bf05300 */
[----:B------:R-:W-:Y:S05]  /*10d0*/  @!P0 BRA `(.L_x_1428) ;  /* 0x0000000000288947 */ /* 0x000fea0003800000 */
[----:B------:R-:W-:Y:S01]  /*10e0*/  ULDC.64 UR8, c[0x0][0xa00] ;  /* 0x0002800000087ab9 */ /* 0x000fe20000000a00 */
[----:B------:R-:W-:Y:S01]  /*10f0*/  ULDC.64 UR10, c[0x0][0x208] ;  /* 0x00008200000a7ab9 */ /* 0x000fe20000000a00 */
        /* <DEDUP_REMOVED lines=8> */
.L_x_1428:
[----:B------:R-:W-:Y:S01]  /*1180*/  IMAD.U32 R207, RZ, RZ, UR6 ;  /* 0x00000006ffcf7e24 */ /* 0x000fe2000f8e00ff */
[----:B------:R-:W-:Y:S06]  /*1190*/  @!P1 BRA `(.L_x_1429) ;  /* 0x0000000000209947 */ /* 0x000fec0003800000 */
[----:B------:R-:W-:Y:S01]  /*11a0*/  ULDC.64 UR8, c[0x0][0xa20] ;  /* 0x0002880000087ab9 */ /* 0x000fe20000000a00 */
[----:B------:R-:W-:Y:S01]  /*11b0*/  ULDC.64 UR10, c[0x0][0x208] ;  /* 0x00008200000a7ab9 */ /* 0x000fe20000000a00 */
[----:B------:R-:W-:-:S06]  /*11c0*/  UIMAD.WIDE UR6, UR6, 0x4, UR8 ;  /* 0x00000004060678a5 */ /* 0x000fcc000f8e0208 */
[----:B------:R-:W-:Y:S02]  /*11d0*/  IMAD.U32 R2, RZ, RZ, UR6 ;  /* 0x00000006ff027e24 */ /* 0x000fe4000f8e00ff */
[----:B------:R-:W-:-:S05]  /*11e0*/  IMAD.U32 R3, RZ, RZ, UR7 ;  /* 0x00000007ff037e24 */ /* 0x000fca000f8e00ff */
[----:B------:R-:W2:Y:S02]  /*11f0*/  LDG.E R2, desc[UR10][R2.64] ;  /* 0x0000000a02027981 */ /* 0x000ea4000c1e1900 */
[----:B--2---:R-:W-:Y:S01]  /*1200*/  R2UR UR4, R2 ;  /* 0x00000000020472ca */ /* 0x004fe200000e0000 */
[----:B------:R-:W-:-:S14]  /*1210*/  BRA `(.L_x_1430) ;  /* 0x0000000000387947 */ /* 0x000fdc0003800000 */
.L_x_1429:
        /* <DEDUP_REMOVED lines=14> */
.L_x_1430:
[----:B------:R-:W-:Y:S01]  /*1300*/  ULDC UR6, c[0x0][0x448] ;  /* 0x0001120000067ab9 */ /* 0x000fe20000000800 */
[----:B------:R-:W-:Y:S02]  /*1310*/  USHF.L.U32 UR5, UR5, 0x7, URZ ;  /* 0x0000000705057899 */ /* 0x000fe4000800063f */
[----:B------:R-:W-:Y:S02]  /*1320*/  UISETP.NE.AND UP0, UPT, UR6, 0x1, UPT ;  /* 0x000000010600788c */ /* 0x000fe4000bf05270 */
[----:B------:R-:W-:Y:S02]  /*1330*/  UIADD3 UR8, UR5, 0x7f, URZ ;  /* 0x0000007f05087890 */ /* 0x000fe4000fffe03f */
[----:B------:R-:W-:Y:S01]  /*1340*/  IMAD.U32 R22, RZ, RZ, UR5 ;  /* 0x00000005ff167e24 */ /* 0x000fe2000f8e00ff */
[----:B------:R-:W-:-:S03]  /*1350*/  UIADD3 UR61, -UR61, UR4, URZ ;  /* 0x000000043d3d7290 */ /* 0x000fc6000fffe13f */
[----:B------:R-:W-:Y:S01]  /*1360*/  ULDC.64 UR4, c[0x0][0x9e0] ;  /* 0x0002780000047ab9 */ /* 0x000fe20000000a00 */
[----:B------:R-:W-:Y:S02]  /*1370*/  UIADD3 UR9, UR61, 0x1, -UR60 ;  /* 0x000000013d097890 */ /* 0x000fe4000fffe83c */
[----:B------:R-:W-:Y:S01]  /*1380*/  @UP0 ULDC UR6, c[0x0][0x44c] ;  /* 0x0001130000060ab9 */ /* 0x000fe20000000800 */
[----:B------:R-:W-:Y:S02]  /*1390*/  UISETP.GE.AND UP1, UPT, UR5, 0x1, UPT ;  /* 0x000000010500788c */ /* 0x000fe4000bf26270 */
[----:B------:R-:W-:Y:S01]  /*13a0*/  UIMAD.WIDE.U32 UR6, UR8, UR6, URZ ;  /* 0x00000006080672a5 */ /* 0x000fe2000f8e003f */
[----:B------:R-:W-:-:S03]  /*13b0*/  @UP0 ULDC UR10, c[0x0][0x450] ;  /* 0x00011400000a0ab9 */ /* 0x000fc60000000800 */
[----:B------:R-:W-:Y:S01]  /*13c0*/  @UP0 USHF.R.U32.HI UR8, URZ, UR10, UR7 ;  /* 0x0000000a3f080299 */ /* 0x000fe20008011607 */
[----:B------:R-:W-:-:S03]  /*13d0*/  PLOP3.LUT P1, PT, PT, PT, UP1, 0x80, 0x0 ;  /* 0x000000000000781c */ /* 0x000fc60003f2f018 */
[----:B------:R-:W-:-:S04]  /*13e0*/  UIADD3 UR8, UR9, UR8, URZ ;  /* 0x0000000809087290 */ /* 0x000fc8000fffe03f */
[----:B------:R-:W-:-:S06]  /*13f0*/  UIADD3 UR4, UR8, UR4, URZ ;  /* 0x0000000408047290 */ /* 0x000fcc000fffe03f */
        /* <DEDUP_REMOVED lines=12> */
.L_x_1432:
[----:B------:R-:W-:-:S11]  /*14c0*/  UISETP.NE.AND UP1, UPT, UR5, 0x1, UPT ;  /* 0x000000010500788c */ /* 0x000fd6000bf25270 */
[----:B------:R-:W-:Y:S02]  /*14d0*/  @UP1 ULDC.64 UR8, c[0x0][0x9e8] ;  /* 0x00027a0000081ab9 */ /* 0x000fe40000000a00 */
[----:B------:R-:W-:-:S04]  /*14e0*/  UIMAD.WIDE.U32 UR6, UR4, UR8, URZ ;  /* 0x00000008040672a5 */ /* 0x000fc8000f8e003f */
[----:B------:R-:W-:-:S12]  /*14f0*/  @UP1 USHF.R.U32.HI UR4, URZ, UR9, UR7 ;  /* 0x000000093f041299 */ /* 0x000fd80008011607 */
.L_x_1433:
[----:B------:R-:W-:-:S06]  /*1500*/  UIMAD UR4, UR4, UR5, UR5 ;  /* 0x00000005040472a4 */ /* 0x000fcc000f8e0205 */
[----:B------:R-:W-:-:S07]  /*1510*/  VIMNMX R0, R0, UR4, PT ;  /* 0x0000000400007c48 */ /* 0x000fce000bfe0100 */
.L_x_1431:
[----:B------:R-:W-:Y:S01]  /*1520*/  R2UR UR8, R22 ;  /* 0x00000000160872ca */ /* 0x000fe200000e0000 */
[----:B------:R-:W-:Y:S01]  /*1530*/  UIADD3 UR4, UR61, 0x3f, URZ ;  /* 0x0000003f3d047890 */ /* 0x000fe2000fffe03f */
[----:B------:R-:W-:Y:S01]  /*1540*/  VIADD R0, R0, 0x3f ;  /* 0x0000003f00007836 */ /* 0x000fe20000000000 */
[----:B------:R-:W-:Y:S01]  /*1550*/  @UP0 ULDC UR6, c[0x0][0x44c] ;  /* 0x0001130000060ab9 */ /* 0x000fe20000000800 */
[----:B------:R-:W-:Y:S01]  /*1560*/  @UP0 ULDC UR10, c[0x0][0x450] ;  /* 0x00011400000a0ab9 */ /* 0x000fe20000000800 */
[----:B------:R-:W-:Y:S02]  /*1570*/  UIADD3 UR39, UR61, -UR60, URZ ;  /* 0x8000003c3d277290 */ /* 0x000fe4000fffe03f */
[----:B------:R-:W-:-:S04]  /*1580*/  SHF.R.S32.HI R3, RZ, 0x1f, R0 ;  /* 0x0000001fff037819 */ /* 0x000fc80000011400 */
[----:B------:R-:W-:Y:S02]  /*1590*/  LEA.HI R3, R3, R0, RZ, 0x6 ;  /* 0x0000000003037211 */ /* 0x000fe400078f30ff */
[----:B------:R-:W-:Y:S02]  /*15a0*/  UIMAD.WIDE.U32 UR6, UR8, UR6, URZ ;  /* 0x00000006080672a5 */ /* 0x000fe4000f8e003f */
[----:B------:R-:W-:Y:S01]  /*15b0*/  UMOV UR9, UR8 ;  /* 0x0000000800097c82 */ /* 0x000fe20008000000 */
[----:B------:R-:W-:Y:S01]  /*15c0*/  USHF.R.S32.HI UR8, URZ, 0x1f, UR4 ;  /* 0x0000001f3f087899 */ /* 0x000fe20008011404 */
[----:B------:R-:W-:Y:S01]  /*15d0*/  SHF.R.S32.HI R3, RZ, 0x6, R3 ;  /* 0x00000006ff037819 */ /* 0x000fe20000011403 */
[----:B------:R-:W-:Y:S02]  /*15e0*/  @UP0 USHF.R.U32.HI UR9, URZ, UR10, UR7 ;  /* 0x0000000a3f090299 */ /* 0x000fe40008011607 */
[----:B------:R-:W-:Y:S02]  /*15f0*/  ULEA.HI UR8, UR8, UR4, URZ, 0x6 ;  /* 0x0000000408087291 */ /* 0x000fe4000f8f303f */
[----:B------:R-:W-:-:S02]  /*1600*/  UIADD3 UR4, UR39, UR9, URZ ;  /* 0x0000000927047290 */ /* 0x000fc4000fffe03f */
[----:B------:R-:W-:Y:S01]  /*1610*/  USHF.R.S32.HI UR8, URZ, 0x6, UR8 ;  /* 0x000000063f087899 */ /* 0x000fe20008011408 */
[----:B------:R-:W-:Y:S02]  /*1620*/  ULDC UR9, c[0x0][0x9dc] ;  /* 0x0002770000097ab9 */ /* 0x000fe40000000800 */
[----:B------:R-:W-:-:S03]  /*1630*/  UIADD3 UR9, UR4, -UR9, URZ ;  /* 0x8000000904097290 */ /* 0x000fc6000fffe03f */
[----:B------:R-:W-:Y:S01]  /*1640*/  VIMNMX R62, R3, UR8, PT ;  /* 0x00000008033e7c48 */ /* 0x000fe2000bfe0100 */
[----:B------:R-:W-:Y:S08]  /*1650*/  @!P1 BRA `(.L_x_1434) ;  /* 0x0000000000449947 */ /* 0x000ff00003800000 */
        /* <DEDUP_REMOVED lines=10> */
.L_x_1435:
[----:B------:R-:W-:-:S11]  /*1700*/  UISETP.NE.AND UP0, UPT, UR5, 0x1, UPT ;  /* 0x000000010500788c */ /* 0x000fd6000bf05270 */
[----:B------:R-:W-:Y:S02]  /*1710*/  @UP0 ULDC.64 UR10, c[0x0][0x9e8] ;  /* 0x00027a00000a0ab9 */ /* 0x000fe40000000a00 */
[----:B------:R-:W-:-:S04]  /*1720*/  UIMAD.WIDE.U32 UR6, UR4, UR10, URZ ;  /* 0x0000000a040672a5 */ /* 0x000fc8000f8e003f */
[----:B------:R-:W-:-:S12]  /*1730*/  @UP0 USHF.R.U32.HI UR4, URZ, UR11, UR7 ;  /* 0x0000000b3f040299 */ /* 0x000fd80008011607 */
.L_x_1436:
[----:B------:R-:W-:-:S04]  /*1740*/  UIMAD UR4, UR4, UR5, URZ ;  /* 0x00000005040472a4 */ /* 0x000fc8000f8e023f */
[----:B------:R-:W-:-:S04]  /*1750*/  UISETP.LT.AND UP0, UPT, UR9, UR4, UPT ;  /* 0x000000040900728c */ /* 0x000fc8000bf01270 */
[----:B------:R-:W-:-:S12]  /*1760*/  USEL UR9, UR9, UR4, !UP0 ;  /* 0x0000000409097287 */ /* 0x000fd8000c000000 */
.L_x_1434:
        /* <DEDUP_REMOVED lines=107> */
.L_x_1438:
        /* <DEDUP_REMOVED lines=11> */
.L_x_1671:
[----:B------:R-:W-:Y:S05]  /*1ed0*/  @!P0 BRA `(.L_x_1440) ;  /* 0x0000000000048947 */ /* 0x000fea0003800000 */
[----:B------:R-:W-:Y:S01]  /*1ee0*/  BPT.TRAP 0x1 ;  /* 0x000000040000795c */ /* 0x000fe20000300000 */
.L_x_1440:
[----:B------:R-:W-:Y:S02]  /*1ef0*/  IMAD.U32 R5, RZ, RZ, UR37 ;  /* 0x00000025ff057e24 */ /* 0x000fe4000f8e00ff */
[----:B0-----:R-:W-:-:S03]  /*1f00*/  IMAD.U32 R0, RZ, RZ, UR36 ;  /* 0x00000024ff007e24 */ /* 0x001fc6000f8e00ff */
[----:B------:R-:W-:Y:S02]  /*1f10*/  LEA R5, R5, UR38, 0x3 ;  /* 0x0000002605057c11 */ /* 0x000fe4000f8e18ff */
[----:B------:R-:W-:-:S04]  /*1f20*/  SHF.L.U32 R0, R0, 0x1f, RZ ;  /* 0x0000001f00007819 */ /* 0x000fc800000006ff */
[----:B------:R0:W1:Y:S01]  /*1f30*/  SYNCS.PHASECHK.TRANS64.TRYWAIT P2, [R5+URZ+0x30830], R0 ;  /* 0x03083000050075a7 */ /* 0x000062000804017f */
[----:B------:R-:W-:Y:S05]  /*1f40*/  @!P0 BRA `(.L_x_1441) ;  /* 0x0000000000048947 */ /* 0x000fea0003800000 */
[----:B------:R-:W-:Y:S01]  /*1f50*/  BPT.TRAP 0x1 ;  /* 0x000000040000795c */ /* 0x000fe20000300000 */
.L_x_1441:
[----:B------:R-:W2:Y:S02]  /*1f60*/  S2R R2, SR_TID.X ;  /* 0x0000000000027919 */ /* 0x000ea40000002100 */
[----:B--2---:R-:W-:Y:S01]  /*1f70*/  LOP3.LUT P1, RZ, R2, 0x7f, RZ, 0xc0, !PT ;  /* 0x0000007f02ff7812 */ /* 0x004fe2000782c0ff */
[----:B-1----:R-:W-:-:S12]  /*1f80*/  @P2 BRA `(.L_x_1442) ;  /* 0x0000000000082947 */ /* 0x002fd80003800000 */
[----:B------:R-:W1:Y:S02]  /*1f90*/  SYNCS.PHASECHK.TRANS64.TRYWAIT P2, [R5+URZ+0x30830], R0 ;  /* 0x03083000050075a7 */ /* 0x000e64000804017f */
[----:B-1----:R-:W-:Y:S05]  /*1fa0*/  @!P2 BRA `(.L_x_1443) ;  /* 0x000001600010a947 */ /* 0x002fea0003800000 */
.L_x_1442:
        /* <DEDUP_REMOVED lines=10> */
[----:B------:R-:W-:Y:S01]  /*2050*/  UMOV UR53, 0x40000040 ;  /* 0x4000004000357882 */ /* 0x000fe20000000000 */
[----:B------:R-:W-:-:S02]  /*2060*/  UMOV UR55, 0x40000040 ;  /* 0x4000004000377882 */ /* 0x000fc40000000000 */
[----:B------:R-:W-:Y:S02]  /*2070*/  ULOP3.LUT UR5, UR4, 0x10000, URZ, 0xfc, !UPT ;  /* 0x0001000004057892 */ /* 0x000fe4000f8efc3f */
[----:B------:R-:W-:Y:S01]  /*2080*/  ULOP3.LUT UR4, UR40, 0x10000, URZ, 0xfc, !UPT ;  /* 0x0001000028047892 */ /* 0x000fe2000f8efc3f */
[----:B------:R-:W-:Y:S01]  /*2090*/  UMOV UR13, 0x40000040 ;  /* 0x40000040000d7882 */ /* 0x000fe20000000000 */
[----:B------:R-:W-:Y:S02]  /*20a0*/  UMOV UR15, 0x40000040 ;  /* 0x40000040000f7882 */ /* 0x000fe40000000000 */
[----:B------:R-:W-:Y:S01]  /*20b0*/  IMAD.U32 R18, RZ, RZ, UR5 ;  /* 0x00000005ff127e24 */ /* 0x000fe2000f8e00ff */
[----:B------:R-:W-:Y:S02]  /*20c0*/  ULEA UR5, UR37, UR5, 0xb ;  /* 0x0000000525057291 */ /* 0x000fe4000f8e583f */
[----:B------:R-:W-:Y:S01]  /*20d0*/  UMOV UR8, UR4 ;  /* 0x0000000400087c82 */ /* 0x000fe20008000000 */
[----:B------:R-:W-:Y:S01]  /*20e0*/  UIADD3 UR6, UR4, 0x2, URZ ;  /* 0x0000000204067890 */ /* 0x000fe2000fffe03f */
[----:B------:R-:W-:Y:S01]  /*20f0*/  IMAD.U32 R14, RZ, RZ, UR8 ;  /* 0x00000008ff0e7e24 */ /* 0x000fe2000f8e00ff */
[----:B------:R-:W-:-:S02]  /*2100*/  UIADD3 UR7, UR5, 0x2, URZ ;  /* 0x0000000205077890 */ /* 0x000fc4000fffe03f */
        /* <DEDUP_REMOVED lines=74> */
[----:B------:R-:W-:Y:S01]  /*25b0*/  R2UR UR7, R22 ;  /* 0x00000000160772ca */ /* 0x000fe200000e0000 */
[----:B------:R-:W-:Y:S01]  /*25c0*/  IMAD.U32 R7, RZ, RZ, UR9 ;  /* 0x00000009ff077e24 */ /* 0x000fe2000f8e00ff */
[----:B------:R-:W-:-:S11]  /*25d0*/  ULDC UR6, c[0x0][0x9d8] ;  /* 0x0002760000067ab9 */ /* 0x000fd60000000800 */
[----:B01----:R-:W-:-:S04]  /*25e0*/  VIADD R0, R23, UR7 ;  /* 0x0000000717007c36 */ /* 0x003fc80008000000 */
[----:B------:R-:W-:Y:S01]  /*25f0*/  IMAD.MOV.U32 R2, RZ, RZ, R0 ;  /* 0x000000ffff027224 */ /* 0x000fe200078e0000 */
        /* <DEDUP_REMOVED lines=16> */
[----:B------:R-:W-:Y:S01]  /*2700*/  IMAD.MOV.U32 R3, RZ, RZ, -0x40 ;  /* 0xffffffc0ff037424 */ /* 0x000fe200078e00ff */
[----:B------:R-:W-:Y:S01]  /*2710*/  ULDC.64 UR4, c[0x0][0x9e0] ;  /* 0x0002780000047ab9 */ /* 0x000fe20000000a00 */
[----:B------:R-:W-:Y:S01]  /*2720*/  LEA R5, R62, 0xffffffc0, 0x6 ;  /* 0xffffffc03e057811 */ /* 0x000fe200078e30ff */
[----:B------:R-:W-:Y:S01]  /*2730*/  UISETP.GE.AND UP1, UPT, UR5, 0x1, UPT ;  /* 0x000000010500788c */ /* 0x000fe2000bf26270 */
[----:B------:R-:W-:Y:S01]  /*2740*/  @!P1 PRMT R0, RZ, 0x654, R0 ;  /* 0x00000654ff009816 */ /* 0x000fe20000000000 */
[----:B------:R-:W0:Y:S04]  /*2750*/  SHFL.IDX PT, R4, R2, RZ, 0x1c1f ;  /* 0x001c1fff02047589 */ /* 0x000e2800000e0000 */
        /* <DEDUP_REMOVED lines=39> */
[----:B------:R1:W-:Y:S01]  /*29d0*/  @!P1 SYNCS.ARRIVE.TRANS64.RED.A1T0 RZ, [R0+URZ], RZ ;  /* 0x000000ff00ff99a7 */ /* 0x0003e2000810043f */
[----:B------:R-:W-:Y:S01]  /*29e0*/  FMUL.FTZ R24, R24, UR6 ;  /* 0x0000000618187c20 */ /* 0x000fe20008410000 */
[----:B------:R2:W3:Y:S01]  /*29f0*/  MUFU.TANH R16, R30 ;  /* 0x0000001e00107308 */ /* 0x0004e20000002400 */
        /* <DEDUP_REMOVED lines=8> */
[----:B--2---:R-:W-:-:S02]  /*2a80*/  IMAD R30, R62, R3, 0x40 ;  /* 0x000000403e1e7424 */ /* 0x004fc400078e0203 */
[----:B------:R-:W-:Y:S01]  /*2a90*/  FMUL.FTZ R37, R37, UR6 ;  /* 0x0000000625257c20 */ /* 0x000fe20008410000 */
[----:B------:R-:W-:Y:S01]  /*2aa0*/  FMUL.FTZ R38, R38, UR6 ;  /* 0x0000000626267c20 */ /* 0x000fe20008410000 */
[----:B------:R-:W-:Y:S01]  /*2ab0*/  FMUL.FTZ R40, R40, UR6 ;  /* 0x0000000628287c20 */ /* 0x000fe20008410000 */
[----:B-1----:R-:W-:Y:S02]  /*2ac0*/  VIADD R0, R30, 0x1 ;  /* 0x000000011e007836 */ /* 0x002fe40000000000 */
        /* <DEDUP_REMOVED lines=15> */
[----:B------:R1:W2:Y:S01]  /*2bc0*/  MUFU.TANH R21, R34 ;  /* 0x0000002200157308 */ /* 0x0002a20000002400 */
[----:B------:R-:W-:-:S02]  /*2bd0*/  IMAD R3, R17, -0x2, R0 ;  /* 0xfffffffe11037824 */ /* 0x000fc400078e0200 */
[----:B------:R-:W-:Y:S01]  /*2be0*/  FMUL.FTZ R26, R26, UR6 ;  /* 0x000000061a1a7c20 */ /* 0x000fe20008410000 */
[----:B------:R-:W-:Y:S01]  /*2bf0*/  FMUL.FTZ R31, R31, UR6 ;  /* 0x000000061f1f7c20 */ /* 0x000fe20008410000 */
[----:B------:R-:W-:Y:S01]  /*2c00*/  FMUL.FTZ R39, R39, UR6 ;  /* 0x0000000627277c20 */ /* 0x000fe20008410000 */
[----:B------:R-:W-:Y:S02]  /*2c10*/  VIADD R0, R30, UR61 ;  /* 0x0000003d1e007c36 */ /* 0x000fe40008000000 */
[----:B------:R-:W4:Y:S01]  /*2c20*/  MUFU.TANH R24, R24 ;  /* 0x0000001800187308 */ /* 0x000f220000002400 */
[----:B-1----:R-:W-:-:S05]  /*2c30*/  IMAD.U32 R34, RZ, RZ, UR60 ;  /* 0x0000003cff227e24 */ /* 0x002fca000f8e00ff */
[----:B------:R-:W-:Y:S02]  /*2c40*/  IADD3 R3, -R34, UR61, R3 ;  /* 0x0000003d22037c10 */ /* 0x000fe4000fffe103 */
[----:B------:R-:W1:Y:S03]  /*2c50*/  MUFU.TANH R25, R25 ;  /* 0x0000001900197308 */ /* 0x000e660000002400 */
[----:B------:R-:W-:-:S05]  /*2c60*/  VIADD R34, R3, UR4 ;  /* 0x0000000403227c36 */ /* 0x000fca0008000000 */
        /* <DEDUP_REMOVED lines=26> */
[----:B------:R5:W1:Y:S08]  /*2e10*/  MUFU.TANH R20, R31 ;  /* 0x0000001f00147308 */ /* 0x000a700000002400 */
[----:B------:R3:W1:Y:S01]  /*2e20*/  MUFU.TANH R26, R39 ;  /* 0x00000027001a7308 */ /* 0x0006620000002400 */
[----:B-----5:R-:W-:-:S05]  /*2e30*/  IMAD R31, R17, -0x2, R0 ;  /* 0xfffffffe111f7824 */ /* 0x020fca00078e0200 */
[----:B0-----:R-:W-:Y:S01]  /*2e40*/  VIADDMNMX R0, R4, R34, R31, PT ;  /* 0x0000002204007246 */ /* 0x001fe2000380011f */
[----:B---3--:R-:W-:-:S04]  /*2e50*/  VIADD R39, R3, UR54 ;  /* 0x0000003603277c36 */ /* 0x008fc80008000000 */
[----:B------:R-:W-:Y:S01]  /*2e60*/  IMAD.IADD R3, R39, 0x1, R4 ;  /* 0x0000000127037824 */ /* 0x000fe200078e0204 */
[----:B--2-4-:R-:W-:Y:S06]  /*2e70*/  @P2 BRA `(.L_x_1444) ;  /* 0x00000000005c2947 */ /* 0x014fec0003800000 */
[----:B------:R-:W-:Y:S01]  /*2e80*/  IMAD.U32 R57, RZ, RZ, UR60 ;  /* 0x0000003cff397e24 */ /* 0x000fe2000f8e00ff */
[----:B------:R-:W-:Y:S04]  /*2e90*/  BSSY B0, `(.L_x_1445) ;  /* 0x0000011000007945 */ /* 0x000fe80003800000 */
[----:B------:R-:W-:-:S04]  /*2ea0*/  IADD3 R4, -R57, UR61, R4 ;  /* 0x0000003d39047c10 */ /* 0x000fc8000fffe104 */
        /* <DEDUP_REMOVED lines=10> */
.L_x_1446:
[----:B------:R-:W-:-:S06]  /*2f50*/  UISETP.NE.AND UP2, UPT, UR5, 0x1, UPT ;  /* 0x000000010500788c */ /* 0x000fcc000bf45270 */
[----:B------:R-:W-:-:S05]  /*2f60*/  PLOP3.LUT P2, PT, PT, PT, UP2, 0x80, 0x0 ;  /* 0x000000000000781c */ /* 0x000fca0003f4f028 */
[----:B------:R-:W-:-:S08]  /*2f70*/  @UP2 ULDC.64 UR6, c[0x0][0x9e8] ;  /* 0x00027a0000062ab9 */ /* 0x000fd00000000a00 */
[----:B------:R-:W-:-:S05]  /*2f80*/  @P2 IMAD.HI.U32 R57, R4, UR6, RZ ;  /* 0x0000000604392c27 */ /* 0x000fca000f8e00ff */
[----:B------:R-:W-:-:S07]  /*2f90*/  @P2 SHF.R.U32.HI R4, RZ, UR7, R57 ;  /* 0x00000007ff042c19 */ /* 0x000fce0008011639 */
.L_x_1447:
[----:B------:R-:W-:Y:S05]  /*2fa0*/  BSYNC B0 ;  /* 0x0000000000007941 */ /* 0x000fea0003800000 */
.L_x_1445:
[----:B------:R-:W-:-:S04]  /*2fb0*/  IMAD R4, R4, UR5, -R5 ;  /* 0x0000000504047c24 */ /* 0x000fc8000f8e0a05 */
[----:B------:R-:W-:-:S05]  /*2fc0*/  IMAD R4, R17, -0x2, R4 ;  /* 0xfffffffe11047824 */ /* 0x000fca00078e0204 */
[----:B------:R-:W-:Y:S02]  /*2fd0*/  VIMNMX R3, R3, R4, !PT ;  /* 0x0000000403037248 */ /* 0x000fe40007fe0100 */
[----:B------:R-:W-:-:S07]  /*2fe0*/  VIADDMNMX R0, R4, UR5, R0, PT ;  /* 0x0000000504007c46 */ /* 0x000fce000b800100 */
.L_x_1444:
[C---:B------:R-:W-:Y:S01]  /*2ff0*/  ISETP.GE.AND P2, PT, R30.reuse, 0x2, PT ;  /* 0x000000021e00780c */ /* 0x040fe20003f46270 */
[----:B------:R-:W0:Y:S01]  /*3000*/  SHFL.IDX PT, R2, R2, 0x1, 0x1c1f ;  /* 0x003c1f0002027f89 */ /* 0x000e2200000e0000 */
[C---:B------:R-:W-:Y:S02]  /*3010*/  ISETP.GE.AND P6, PT, R30.reuse, 0xa, PT ;  /* 0x0000000a1e00780c */ /* 0x040fe40003fc6270 */
[----:B------:R-:W-:Y:S02]  /*3020*/  ISETP.GT.AND P4, PT, R3, 0x1, !P2 ;  /* 0x000000010300780c */ /* 0x000fe40005784270 */
[----:B------:R-:W-:Y:S02]  /*3030*/  ISETP.GE.AND P3, PT, R30, 0x9, PT ;  /* 0x000000091e00780c */ /* 0x000fe40003f66270 */
[----:B------:R-:W-:Y:S02]  /*3040*/  ISETP.LT.OR P4, PT, R0, 0x2, P4 ;  /* 0x000000020000780c */ /* 0x000fe40002781670 */
[----:B------:R-:W-:-:S02]  /*3050*/  P2R R58, PR, RZ, 0x40 ;  /* 0x00000040ff3a7803 */ /* 0x000fc40000000000 */
[----:B-1----:R-:W-:Y:S02]  /*3060*/  FSEL R57, R25, -INF , !P4 ;  /* 0xff80000019397808 */ /* 0x002fe40006000000 */
[C---:B------:R-:W-:Y:S02]  /*3070*/  ISETP.GT.AND P4, PT, R3.reuse, 0x9, !P6 ;  /* 0x000000090300780c */ /* 0x040fe40007784270 */
[----:B------:R-:W-:Y:S02]  /*3080*/  ISETP.GT.AND P5, PT, R3, 0x8, !P3 ;  /* 0x000000080300780c */ /* 0x000fe40005fa4270 */
[----:B------:R-:W-:Y:S02]  /*3090*/  ISETP.LT.OR P4, PT, R0, 0xa, P4 ;  /* 0x0000000a0000780c */ /* 0x000fe40002781670 */
[----:B------:R-:W-:Y:S02]  /*30a0*/  ISETP.GE.AND P6, PT, R30, 0x11, PT ;  /* 0x000000111e00780c */ /* 0x000fe40003fc6270 */
[----:B------:R-:W-:-:S02]  /*30b0*/  FSEL R61, R29, -INF , !P4 ;  /* 0xff8000001d3d7808 */ /* 0x000fc40006000000 */
        /* <DEDUP_REMOVED lines=62> */
[----:B0-----:R-:W-:-:S03]  /*34a0*/  IMAD.IADD R3, R39, 0x1, R2 ;  /* 0x0000000127037824 */ /* 0x001fc600078e0202 */
[----:B------:R-:W-:Y:S02]  /*34b0*/  ISETP.LT.OR P6, PT, R0, 0x3a, P6 ;  /* 0x0000003a0000780c */ /* 0x000fe400037c1670 */
[----:B------:R-:W-:Y:S02]  /*34c0*/  VIADDMNMX R0, R2, R34, R31, PT ;  /* 0x0000002202007246 */ /* 0x000fe4000380011f */
[----:B------:R-:W-:Y:S02]  /*34d0*/  FSEL R53, R53, -INF , !P6 ;  /* 0xff80000035357808 */ /* 0x000fe40007000000 */
[----:B------:R-:W-:-:S13]  /*34e0*/  PLOP3.LUT P6, PT, PT, PT, UP1, 0x40, 0x0 ;  /* 0x000000000000781c */ /* 0x000fda0003fce818 */
[----:B------:R-:W-:Y:S05]  /*34f0*/  @P6 BRA `(.L_x_1448) ;  /* 0x0000000000646947 */ /* 0x000fea0003800000 */
        /* <DEDUP_REMOVED lines=14> */
.L_x_1450:
[----:B------:R-:W-:-:S06]  /*35e0*/  UISETP.NE.AND UP2, UPT, UR5, 0x1, UPT ;  /* 0x000000010500788c */ /* 0x000fcc000bf45270 */
[----:B------:R-:W-:-:S05]  /*35f0*/  PLOP3.LUT P6, PT, PT, PT, UP2, 0x80, 0x0 ;  /* 0x000000000000781c */ /* 0x000fca0003fcf028 */
[----:B------:R-:W-:-:S08]  /*3600*/  @UP2 ULDC.64 UR6, c[0x0][0x9e8] ;  /* 0x00027a0000062ab9 */ /* 0x000fd00000000a00 */
[----:B------:R-:W-:Y:S01]  /*3610*/  @P6 IMAD.HI.U32 R24, R2, UR6, RZ ;  /* 0x0000000602186c27 */ /* 0x000fe2000f8e00ff */
[----:B------:R-:W-:-:S13]  /*3620*/  PLOP3.LUT P6, PT, PT, PT, UP2, 0x80, 0x0 ;  /* 0x000000000000781c */ /* 0x000fda0003fcf028 */
[----:B------:R-:W-:-:S07]  /*3630*/  @P6 SHF.R.U32.HI R2, RZ, UR7, R24 ;  /* 0x00000007ff026c19 */ /* 0x000fce0008011618 */
.L_x_1451:
[----:B------:R-:W-:Y:S05]  /*3640*/  BSYNC B0 ;  /* 0x0000000000007941 */ /* 0x000fea0003800000 */
.L_x_1449:
[----:B------:R-:W-:-:S04]  /*3650*/  IMAD R2, R2, UR5, -R5 ;  /* 0x0000000502027c24 */ /* 0x000fc8000f8e0a05 */
[----:B------:R-:W-:-:S05]  /*3660*/  IMAD R2, R17, -0x2, R2 ;  /* 0xfffffffe11027824 */ /* 0x000fca00078e0202 */
[----:B------:R-:W-:Y:S02]  /*3670*/  VIMNMX R3, R3, R2, !PT ;  /* 0x0000000203037248 */ /* 0x000fe40007fe0100 */
[----:B------:R-:W-:-:S07]  /*3680*/  VIADDMNMX R0, R2, UR5, R0, PT ;  /* 0x0000000502007c46 */ /* 0x000fce000b800100 */
.L_x_1448:
[----:B------:R-:W-:Y:S01]  /*3690*/  ISETP.GT.AND P2, PT, R3, 0x1, !P2 ;  /* 0x000000010300780c */ /* 0x000fe20005744270 */
[----:B------:R-:W-:Y:S01]  /*36a0*/  ULDC UR6, c[0x0][0x988] ;  /* 0x0002620000067ab9 */ /* 0x000fe20000000800 */
[----:B------:R-:W-:Y:S01]  /*36b0*/  ISETP.NE.AND P6, PT, R4, RZ, PT ;  /* 0x000000ff0400720c */ /* 0x000fe20003fc5270 */
[----:B------:R-:W-:Y:S01]  /*36c0*/  @UP0 ULDC UR10, c[0x0][0x44c] ;  /* 0x00011300000a0ab9 */ /* 0x000fe20000000800 */
[----:B------:R-:W-:Y:S01]  /*36d0*/  ISETP.LT.OR P2, PT, R0, 0x2, P2 ;  /* 0x000000020000780c */ /* 0x000fe20001741670 */
[----:B------:R-:W-:Y:S01]  /*36e0*/  @UP0 ULDC UR14, c[0x0][0x450] ;  /* 0x00011400000e0ab9 */ /* 0x000fe20000000800 */
        /* <DEDUP_REMOVED lines=27> */
[----:B------:R-:W-:Y:S02]  /*38a0*/  ISETP.LT.OR P2, PT, R0, 0x19, P2 ;  /* 0x000000190000780c */ /* 0x000fe40001741670 */
[----:B------:R-:W-:Y:S02]  /*38b0*/  FMNMX.FTZ R4, R49, R4, !PT ;  /* 0x0000000431047209 */ /* 0x000fe40007810000 */
[----:B------:R-:W-:Y:S02]  /*38c0*/  FSEL R25, R38, -INF , !P2 ;  /* 0xff80000026197808 */ /* 0x000fe40005000000 */
[----:B------:R-:W-:Y:S02]  /*38d0*/  ISETP.NE.AND P2, PT, R33, RZ, PT ;  /* 0x000000ff2100720c */ /* 0x000fe40003f45270 */
[----:B------:R-:W-:Y:S02]  /*38e0*/  FMNMX.FTZ R4, R81, R4, !PT ;  /* 0x0000000451047209 */ /* 0x000fe40007810000 */
[----:B------:R-:W-:-:S02]  /*38f0*/  ISETP.GT.AND P2, PT, R3, 0x19, !P2 ;  /* 0x000000190300780c */ /* 0x000fc40005744270 */
[----:B------:R-:W-:Y:S02]  /*3900*/  ISETP.GT.AND P3, PT, R3, 0x8, !P3 ;  /* 0x000000080300780c */ /* 0x000fe40005f64270 */
[----:B------:R-:W-:Y:S02]  /*3910*/  ISETP.LT.OR P2, PT, R0, 0x1a, P2 ;  /* 0x0000001a0000780c */ /* 0x000fe40001741670 */
[----:B------:R-:W-:Y:S02]  /*3920*/  FMNMX.FTZ R32, R53, R4, !PT ;  /* 0x0000000435207209 */ /* 0x000fe40007810000 */
[----:B------:R-:W-:Y:S02]  /*3930*/  FSEL R26, R26, -INF , !P2 ;  /* 0xff8000001a1a7808 */ /* 0x000fe40005000000 */
[----:B------:R-:W-:Y:S01]  /*3940*/  ISETP.NE.AND P2, PT, R36, RZ, PT ;  /* 0x000000ff2400720c */ /* 0x000fe20003f45270 */
[----:B------:R-:W0:Y:S01]  /*3950*/  SHFL.BFLY PT, R31, R32, 0x2, 0x1f ;  /* 0x0c401f00201f7f89 */ /* 0x000e2200000e0000 */
[----:B------:R-:W-:-:S02]  /*3960*/  ISETP.LT.OR P3, PT, R0, 0x9, P3 ;  /* 0x000000090000780c */ /* 0x000fc40001f61670 */
[----:B------:R-:W-:Y:S02]  /*3970*/  ISETP.GT.AND P2, PT, R3, 0x20, !P2 ;  /* 0x000000200300780c */ /* 0x000fe40005744270 */
[----:B------:R-:W-:Y:S02]  /*3980*/  FSEL R16, R16, -INF , !P3 ;  /* 0xff80000010107808 */ /* 0x000fe40005800000 */
[----:B------:R-:W-:Y:S02]  /*3990*/  ISETP.LT.OR P2, PT, R0, 0x21, P2 ;  /* 0x000000210000780c */ /* 0x000fe40001741670 */
[----:B------:R-:W-:Y:S02]  /*39a0*/  ISETP.NE.AND P3, PT, R41, RZ, PT ;  /* 0x000000ff2900720c */ /* 0x000fe40003f65270 */
[----:B------:R-:W-:Y:S02]  /*39b0*/  FSEL R27, R42, -INF , !P2 ;  /* 0xff8000002a1b7808 */ /* 0x000fe40005000000 */
[----:B------:R-:W-:-:S02]  /*39c0*/  ISETP.NE.AND P2, PT, R40, RZ, PT ;  /* 0x000000ff2800720c */ /* 0x000fc40003f45270 */
[C---:B------:R-:W-:Y:S02]  /*39d0*/  ISETP.GT.AND P4, PT, R3.reuse, 0x31, !P4 ;  /* 0x000000310300780c */ /* 0x040fe40006784270 */
[C---:B------:R-:W-:Y:S02]  /*39e0*/  ISETP.GT.AND P2, PT, R3.reuse, 0x21, !P2 ;  /* 0x000000210300780c */ /* 0x040fe40005744270 */
[----:B------:R-:W-:Y:S02]  /*39f0*/  ISETP.GT.AND P5, PT, R3, 0x38, !P5 ;  /* 0x000000380300780c */ /* 0x000fe40006fa4270 */
[C---:B------:R-:W-:Y:S02]  /*3a00*/  ISETP.LT.OR P2, PT, R0.reuse, 0x22, P2 ;  /* 0x000000220000780c */ /* 0x040fe40001741670 */
[----:B------:R-:W-:Y:S02]  /*3a10*/  ISETP.LT.OR P4, PT, R0, 0x32, P4 ;  /* 0x000000320000780c */ /* 0x000fe40002781670 */
[----:B------:R-:W-:-:S02]  /*3a20*/  FSEL R28, R43, -INF , !P2 ;  /* 0xff8000002b1c7808 */ /* 0x000fc40005000000 */
[----:B------:R-:W-:Y:S02]  /*3a30*/  ISETP.GT.AND P2, PT, R3, 0x28, !P3 ;  /* 0x000000280300780c */ /* 0x000fe40005f44270 */
[----:B0-----:R-:W-:Y:S02]  /*3a40*/  FMNMX.FTZ R33, R32, R31, !PT ;  /* 0x0000001f20217209 */ /* 0x001fe40007810000 */
[----:B------:R-:W-:Y:S02]  /*3a50*/  ISETP.LT.OR P2, PT, R0, 0x29, P2 ;  /* 0x000000290000780c */ /* 0x000fe40001741670 */
[----:B------:R-:W-:Y:S01]  /*3a60*/  ISETP.NE.AND P3, PT, R45, RZ, PT ;  /* 0x000000ff2d00720c */ /* 0x000fe20003f65270 */
[----:B------:R-:W0:Y:S01]  /*3a70*/  SHFL.BFLY PT, R34, R33, 0x1, 0x1f ;  /* 0x0c201f0021227f89 */ /* 0x000e2200000e0000 */
[----:B------:R-:W-:Y:S02]  /*3a80*/  FSEL R29, R46, -INF , !P2 ;  /* 0xff8000002e1d7808 */ /* 0x000fe40005000000 */
[----:B------:R-:W-:-:S02]  /*3a90*/  ISETP.GT.AND P2, PT, R3, RZ, !P6 ;  /* 0x000000ff0300720c */ /* 0x000fc40007744270 */
[----:B------:R-:W-:Y:S02]  /*3aa0*/  ISETP.NE.AND P6, PT, R30, RZ, PT ;  /* 0x000000ff1e00720c */ /* 0x000fe40003fc5270 */
[----:B------:R-:W-:Y:S02]  /*3ab0*/  ISETP.LT.OR P2, PT, R0, 0x1, P2 ;  /* 0x000000010000780c */ /* 0x000fe40001741670 */
[----:B------:R-:W-:Y:S02]  /*3ac0*/  ISETP.GT.AND P3, PT, R3, 0x30, !P3 ;  /* 0x000000300300780c */ /* 0x000fe40005f64270 */
[----:B------:R-:W-:Y:S02]  /*3ad0*/  FSEL R2, R56, -INF , !P2 ;  /* 0xff80000038027808 */ /* 0x000fe40005000000 */
[----:B------:R-:W-:Y:S02]  /*3ae0*/  ISETP.NE.AND P2, PT, R44, RZ, PT ;  /* 0x000000ff2c00720c */ /* 0x000fe40003f45270 */
[----:B------:R-:W-:-:S02]  /*3af0*/  FMNMX.FTZ R31, R2, R5, !PT ;  /* 0x00000005021f7209 */ /* 0x000fc40007810000 */
[----:B------:R-:W-:Y:S02]  /*3b00*/  ISETP.GT.AND P2, PT, R3, 0x29, !P2 ;  /* 0x000000290300780c */ /* 0x000fe40005744270 */
[----:B------:R-:W-:Y:S02]  /*3b10*/  FMNMX.FTZ R31, R16, R31, !PT ;  /* 0x0000001f101f7209 */ /* 0x000fe40007810000 */
[----:B------:R-:W-:Y:S02]  /*3b20*/  ISETP.LT.OR P2, PT, R0, 0x2a, P2 ;  /* 0x0000002a0000780c */ /* 0x000fe40001741670 */
[----:B------:R-:W-:Y:S02]  /*3b30*/  FMNMX.FTZ R4, R20, R31, !PT ;  /* 0x0000001f14047209 */ /* 0x000fe40007810000 */
[----:B------:R-:W-:Y:S02]  /*3b40*/  ISETP.LT.OR P3, PT, R0, 0x31, P3 ;  /* 0x000000310000780c */ /* 0x000fe40001f61670 */
[----:B------:R-:W-:-:S02]  /*3b50*/  FMNMX.FTZ R31, R21, R4, !PT ;  /* 0x00000004151f7209 */ /* 0x000fc40007810000 */
[----:B0-----:R-:W-:Y:S02]  /*3b60*/  FMNMX.FTZ R4, R33, R34, !PT ;  /* 0x0000002221047209 */ /* 0x001fe40007810000 */
[----:B------:R-:W-:Y:S02]  /*3b70*/  FMNMX.FTZ R30, R24, R31, !PT ;  /* 0x0000001f181e7209 */ /* 0x000fe40007810000 */
[----:B------:R-:W-:Y:S01]  /*3b80*/  ISETP.LT.OR P5, PT, R0, 0x39, P5 ;  /* 0x000000390000780c */ /* 0x000fe20002fa1670 */
[----:B------:R-:W-:Y:S01]  /*3b90*/  FMUL.FTZ R33, R4, UR6 ;  /* 0x0000000604217c20 */ /* 0x000fe20008410000 */
[----:B------:R-:W-:Y:S02]  /*3ba0*/  FMNMX.FTZ R31, R25, R30, !PT ;  /* 0x0000001e191f7209 */ /* 0x000fe40007810000 */
[----:B------:R-:W-:Y:S02]  /*3bb0*/  FSEL R30, R47, -INF , !P2 ;  /* 0xff8000002f1e7808 */ /* 0x000fe40005000000 */
[----:B------:R-:W-:-:S02]  /*3bc0*/  FMNMX.FTZ R32, R26, R31, !PT ;  /* 0x0000001f1a207209 */ /* 0x000fc40007810000 */
[----:B------:R-:W-:Y:S02]  /*3bd0*/  FSETP.NEU.FTZ.AND P2, PT, R4, -INF , PT ;  /* 0xff8000000400780b */ /* 0x000fe40003f5d000 */
[----:B------:R-:W-:Y:S02]  /*3be0*/  FMNMX.FTZ R31, R27, R32, !PT ;  /* 0x000000201b1f7209 */ /* 0x000fe40007810000 */
        /* <DEDUP_REMOVED lines=15> */
[----:B------:R-:W-:Y:S01]  /*3ce0*/  MUFU.EX2 R37, R37 ;  /* 0x0000002500257308 */ /* 0x000fe20000000800 */
[----:B------:R-:W-:Y:S01]  /*3cf0*/  FSEL R0, R54, -INF , !P5 ;  /* 0xff80000036007808 */ /* 0x000fe20006800000 */
[--C-:B0-----:R-:W-:Y:S01]  /*3d00*/  FFMA.FTZ R35, R59, UR6, -R36.reuse ;  /* 0x000000063b237c23 */ /* 0x101fe20008010824 */
        /* <DEDUP_REMOVED lines=12> */
[----:B------:R-:W-:Y:S01]  /*3dd0*/  R2UR UR7, R22 ;  /* 0x00000000160772ca */ /* 0x000fe200000e0000 */
[----:B------:R-:W0:Y:S01]  /*3de0*/  SHFL.BFLY PT, R3, R34, 0x2, 0x1f ;  /* 0x0c401f0022037f89 */ /* 0x000e2200000e0000 */
[----:B------:R1:W-:Y:S08]  /*3df0*/  MUFU.EX2 R39, R38 ;  /* 0x0000002600277308 */ /* 0x0003f00000000800 */
[----:B------:R-:W-:Y:S01]  /*3e00*/  MUFU.EX2 R40, R40 ;  /* 0x0000002800287308 */ /* 0x000fe20000000800 */
[----:B-1----:R-:W-:-:S02]  /*3e10*/  FFMA.FTZ R38, R73, UR6, -R36 ;  /* 0x0000000649267c23 */ /* 0x002fc40008010824 */
[----:B------:R-:W-:-:S04]  /*3e20*/  UIMAD.WIDE.U32 UR10, UR7, UR10, URZ ;  /* 0x0000000a070a72a5 */ /* 0x000fc8000f8e003f */
[----:B------:R-:W-:Y:S01]  /*3e30*/  @UP0 USHF.R.U32.HI UR7, URZ, UR14, UR11 ;  /* 0x0000000e3f070299 */ /* 0x000fe2000801160b */
[----:B------:R-:W1:Y:S03]  /*3e40*/  MUFU.EX2 R41, R41 ;  /* 0x0000002900297308 */ /* 0x000e660000000800 */
[----:B------:R-:W-:Y:S01]  /*3e50*/  UIADD3 UR39, UR39, UR7, URZ ;  /* 0x0000000727277290 */ /* 0x000fe2000fffe03f */
[----:B0-----:R-:W-:-:S04]  /*3e60*/  FMNMX.FTZ R35, R34, R3, !PT ;  /* 0x0000000322237209 */ /* 0x001fc80007810000 */
[----:B------:R-:W-:Y:S01]  /*3e70*/  MUFU.EX2 R42, R42 ;  /* 0x0000002a002a7308 */ /* 0x000fe20000000800 */
[----:B------:R-:W-:Y:S01]  /*3e80*/  UIADD3 UR4, UR39, UR4, URZ ;  /* 0x0000000427047290 */ /* 0x000fe2000fffe03f */
[----:B------:R-:W0:Y:S06]  /*3e90*/  SHFL.BFLY PT, R34, R35, 0x1, 0x1f ;  /* 0x0c201f0023227f89 */ /* 0x000e2c00000e0000 */
[----:B------:R-:W2:Y:S01]  /*3ea0*/  MUFU.EX2 R43, R43 ;  /* 0x0000002b002b7308 */ /* 0x000ea20000000800 */
[----:B-1----:R-:W-:-:S07]  /*3eb0*/  F2FP.BF16.F32.PACK_AB R192, R41, R40 ;  /* 0x0000002829c0723e */ /* 0x002fce00000010ff */
[----:B------:R-:W-:Y:S08]  /*3ec0*/  MUFU.EX2 R44, R44 ;  /* 0x0000002c002c7308 */ /* 0x000ff00000000800 */
[----:B------:R-:W1:Y:S01]  /*3ed0*/  MUFU.EX2 R45, R38 ;  /* 0x00000026002d7308 */ /* 0x000e620000000800 */
[----:B--2---:R-:W-:Y:S02]  /*3ee0*/  F2FP.BF16.F32.PACK_AB R194, R43, R42 ;  /* 0x0000002a2bc2723e */ /* 0x004fe400000010ff */
[----:B0-----:R-:W-:Y:S01]  /*3ef0*/  FMNMX.FTZ R3, R35, R34, !PT ;  /* 0x0000002223037209 */ /* 0x001fe20007810000 */
[--C-:B------:R-:W-:Y:S01]  /*3f00*/  FFMA.FTZ R34, R81, UR6, -R36.reuse ;  /* 0x0000000651227c23 */ /* 0x100fe20008010824 */
[----:B------:R-:W-:Y:S01]  /*3f10*/  FFMA.FTZ R36, R53, UR6, -R36 ;  /* 0x0000000635247c23 */ /* 0x000fe20008010824 */
[----:B------:R-:W-:Y:S01]  /*3f20*/  FADD.FTZ R53, R196, R37 ;  /* 0x00000025c4357221 */ /* 0x000fe20000010000 */
[C---:B------:R-:W-:Y:S01]  /*3f30*/  FSETP.NEU.FTZ.AND P2, PT, R3.reuse, -INF , PT ;  /* 0xff8000000300780b */ /* 0x040fe20003f5d000 */
[----:B------:R-:W-:Y:S01]  /*3f40*/  FMUL.FTZ R35, R3, UR6 ;  /* 0x0000000603237c20 */ /* 0x000fe20008410000 */
[----:B------:R-:W-:Y:S01]  /*3f50*/  MUFU.EX2 R46, R46 ;  /* 0x0000002e002e7308 */ /* 0x000fe20000000800 */
[----:B------:R-:W-:-:S03]  /*3f60*/  F2FP.BF16.F32.PACK_AB R196, R37, R196 ;  /* 0x000000c425c4723e */ /* 0x000fc600000010ff */
        /* <DEDUP_REMOVED lines=20> */
[----:B------:R-:W-:Y:S01]  /*40b0*/  FFMA.FTZ R33, R33, UR6, -R51 ;  /* 0x0000000621217c23 */ /* 0x000fe20008010833 */
[----:B-1----:R-:W-:-:S05]  /*40c0*/  F2FP.BF16.F32.PACK_AB R188, R45, R44 ;  /* 0x0000002c2dbc723e */ /* 0x002fca00000010ff */
[----:B------:R1:W2:Y:S08]  /*40d0*/  MUFU.EX2 R199, R16 ;  /* 0x0000001000c77308 */ /* 0x0002b00000000800 */
[----:B------:R-:W3:Y:S01]  /*40e0*/  MUFU.EX2 R20, R20 ;  /* 0x0000001400147308 */ /* 0x000ee20000000800 */
[----:B-1----:R-:W-:Y:S01]  /*40f0*/  FADD.FTZ R16, R198, R53 ;  /* 0x00000035c6107221 */ /* 0x002fe20000010000 */
[----:B------:R-:W-:-:S02]  /*4100*/  F2FP.BF16.F32.PACK_AB R198, R39, R198 ;  /* 0x000000c627c6723e */ /* 0x000fc400000010ff */
[----:B0-----:R-:W-:Y:S01]  /*4110*/  F2FP.BF16.F32.PACK_AB R197, R5, R2 ;  /* 0x0000000205c5723e */ /* 0x001fe200000010ff */
[----:B------:R-:W-:-:S03]  /*4120*/  FADD.FTZ R53, R39, R16 ;  /* 0x0000001027357221 */ /* 0x000fc60000010000 */
[----:B------:R-:W0:Y:S01]  /*4130*/  MUFU.EX2 R21, R21 ;  /* 0x0000001500157308 */ /* 0x000e220000000800 */
[----:B------:R-:W-:-:S04]  /*4140*/  FADD.FTZ R16, R40, R53 ;  /* 0x0000003528107221 */ /* 0x000fc80000010000 */
[----:B------:R-:W-:Y:S01]  /*4150*/  FADD.FTZ R53, R41, R16 ;  /* 0x0000001029357221 */ /* 0x000fe20000010000 */
[----:B------:R-:W-:Y:S02]  /*4160*/  FADD.FTZ R16, R2, R5 ;  /* 0x0000000502107221 */ /* 0x000fe40000010000 */
[----:B------:R-:W1:Y:S01]  /*4170*/  MUFU.EX2 R24, R24 ;  /* 0x0000001800187308 */ /* 0x000e620000000800 */
[----:B------:R-:W-:Y:S01]  /*4180*/  FADD.FTZ R36, R42, R53 ;  /* 0x000000352a247221 */ /* 0x000fe20000010000 */
[----:B--2---:R-:W-:Y:S01]  /*4190*/  FADD.FTZ R53, R199, R16 ;  /* 0x00000010c7357221 */ /* 0x004fe20000010000 */
[C---:B---3--:R-:W-:Y:S02]  /*41a0*/  F2FP.BF16.F32.PACK_AB R199, R20.reuse, R199 ;  /* 0x000000c714c7723e */ /* 0x048fe400000010ff */
[----:B------:R-:W-:Y:S01]  /*41b0*/  FADD.FTZ R55, R43, R36 ;  /* 0x000000242b377221 */ /* 0x000fe20000010000 */
[----:B------:R-:W-:Y:S01]  /*41c0*/  FADD.FTZ R16, R20, R53 ;  /* 0x0000003514107221 */ /* 0x000fe20000010000 */
[----:B------:R-:W-:Y:S01]  /*41d0*/  VIADD R20, R62, 0xfffffffe ;  /* 0xfffffffe3e147836 */ /* 0x000fe20000000000 */
[----:B------:R-:W2:Y:S01]  /*41e0*/  MUFU.EX2 R25, R25 ;  /* 0x0000001900197308 */ /* 0x000ea20000000800 */
[----:B------:R-:W-:Y:S01]  /*41f0*/  FADD.FTZ R36, R44, R55 ;  /* 0x000000372c247221 */ /* 0x000fe20000010000 */
[----:B0-----:R-:W-:-:S03]  /*4200*/  FADD.FTZ R51, R21, R16 ;  /* 0x0000001015337221 */ /* 0x001fc60000010000 */
[----:B------:R-:W-:-:S03]  /*4210*/  FADD.FTZ R53, R45, R36 ;  /* 0x000000242d357221 */ /* 0x000fc60000010000 */
[----:B------:R-:W0:Y:S01]  /*4220*/  MUFU.EX2 R47, R47 ;  /* 0x0000002f002f7308 */ /* 0x000e220000000800 */
[----:B-1----:R-:W-:Y:S01]  /*4230*/  FADD.FTZ R16, R24, R51 ;  /* 0x0000003318107221 */ /* 0x002fe20000010000 */
[----:B------:R-:W-:Y:S01]  /*4240*/  FADD.FTZ R36, R46, R53 ;  /* 0x000000352e247221 */ /* 0x000fe20000010000 */
[----:B------:R-:W-:-:S05]  /*4250*/  F2FP.BF16.F32.PACK_AB R193, R24, R21 ;  /* 0x0000001518c1723e */ /* 0x000fca00000010ff */
        /* <DEDUP_REMOVED lines=11> */
[----:B0-----:R-:W-:-:S07]  /*4310*/  FADD.FTZ R37, R27, R16 ;  /* 0x000000101b257221 */ /* 0x001fce0000010000 */
[----:B------:R-:W0:Y:S01]  /*4320*/  MUFU.EX2 R29, R29 ;  /* 0x0000001d001d7308 */ /* 0x000e220000000800 */
[C---:B-1----:R-:W-:Y:S01]  /*4330*/  FADD.FTZ R39, R49.reuse, R36 ;  /* 0x0000002431277221 */ /* 0x042fe20000010000 */
[----:B------:R-:W-:-:S06]  /*4340*/  F2FP.BF16.F32.PACK_AB R184, R49, R48 ;  /* 0x0000003031b8723e */ /* 0x000fcc00000010ff */
        /* <DEDUP_REMOVED lines=14> */
[----:B-1----:R-:W-:Y:S01]  /*4430*/  FADD.FTZ R16, R34, R39 ;  /* 0x0000002722107221 */ /* 0x002fe20000010000 */
[----:B------:R-:W-:-:S03]  /*4440*/  F2FP.BF16.F32.PACK_AB R186, R35, R34 ;  /* 0x0000002223ba723e */ /* 0x000fc600000010ff */
[----:B------:R-:W-:Y:S01]  /*4450*/  FADD.FTZ R16, R35, R16 ;  /* 0x0000001023107221 */ /* 0x000fe20000010000 */
[----:B--2---:R-:W-:-:S04]  /*4460*/  FADD.FTZ R2, R0, R5 ;  /* 0x0000000500027221 */ /* 0x004fc80000010000 */
[C---:B0-----:R-:W-:Y:S01]  /*4470*/  FADD.FTZ R5, R33.reuse, R2 ;  /* 0x0000000221057221 */ /* 0x041fe20000010000 */
        /* <DEDUP_REMOVED lines=12> */
.L_x_1453:
[----:B------:R-:W-:-:S11]  /*4540*/  UISETP.NE.AND UP2, UPT, UR5, 0x1, UPT ;  /* 0x000000010500788c */ /* 0x000fd6000bf45270 */
[----:B------:R-:W-:Y:S02]  /*4550*/  @UP2 ULDC.64 UR10, c[0x0][0x9e8] ;  /* 0x00027a00000a2ab9 */ /* 0x000fe40000000a00 */
[----:B------:R-:W-:-:S04]  /*4560*/  UIMAD.WIDE.U32 UR14, UR7, UR10, URZ ;  /* 0x0000000a070e72a5 */ /* 0x000fc8000f8e003f */
[----:B------:R-:W-:-:S12]  /*4570*/  @UP2 USHF.R.U32.HI UR7, URZ, UR11, UR15 ;  /* 0x0000000b3f072299 */ /* 0x000fd8000801160f */
.L_x_1454:
[----:B------:R-:W-:-:S04]  /*4580*/  UIMAD UR5, UR7, UR5, UR5 ;  /* 0x00000005070572a4 */ /* 0x000fc8000f8e0205 */
[----:B------:R-:W-:-:S04]  /*4590*/  UISETP.LT.AND UP2, UPT, UR4, UR5, UPT ;  /* 0x000000050400728c */ /* 0x000fc8000bf41270 */
[----:B------:R-:W-:-:S12]  /*45a0*/  USEL UR4, UR4, UR5, UP2 ;  /* 0x0000000504047287 */ /* 0x000fd80009000000 */
.L_x_1452:
        /* <DEDUP_REMOVED lines=78> */
[----:B------:R-:W-:-:S05]  /*4a90*/  ULDC UR55, c[0x0][0x988] ;  /* 0x0002620000377ab9 */ /* 0x000fca0000000800 */
.L_x_1472:
[----:B------:R-:W-:-:S04]  /*4aa0*/  UIADD3 UR5, UR37, 0x1, URZ ;  /* 0x0000000125057890 */ /* 0x000fc8000fffe03f */
[----:B------:R-:W-:-:S04]  /*4ab0*/  UISETP.NE.AND UP2, UPT, UR5, 0x2, UPT ;  /* 0x000000020500788c */ /* 0x000fc8000bf45270 */
[----:B------:R-:W-:Y:S02]  /*4ac0*/  USEL UR39, URZ, 0x1, UP2 ;  /* 0x000000013f277887 */ /* 0x000fe40009000000 */
[----:B------:R-:W-:Y:S02]  /*4ad0*/  USEL UR5, UR5, URZ, UP2 ;  /* 0x0000003f05057287 */ /* 0x000fe40009000000 */
[----:B------:R-:W-:Y:S01]  /*4ae0*/  ULOP3.LUT UR39, UR36, UR39, URZ, 0x3c, !UPT ;  /* 0x0000002724277292 */ /* 0x000fe2000f8e3c3f */
[----:B------:R-:W-:Y:S11]  /*4af0*/  @!P0 BRA `(.L_x_1456) ;  /* 0x0000000000048947 */ /* 0x000ff60003800000 */
[----:B------:R-:W-:Y:S01]  /*4b00*/  BPT.TRAP 0x1 ;  /* 0x000000040000795c */ /* 0x000fe20000300000 */
.L_x_1456:
[----:B------:R-:W-:Y:S01]  /*4b10*/  ULEA UR7, UR5, UR38, 0x3 ;  /* 0x0000002605077291 */ /* 0x000fe2000f8e183f */
[----:B------:R-:W-:-:S05]  /*4b20*/  IMAD.U32 R21, RZ, RZ, UR39 ;  /* 0x00000027ff157e24 */ /* 0x000fca000f8e00ff */
[----:B------:R-:W-:-:S04]  /*4b30*/  SHF.L.U32 R21, R21, 0x1f, RZ ;  /* 0x0000001f15157819 */ /* 0x000fc800000006ff */
[----:B------:R0:W1:Y:S01]  /*4b40*/  SYNCS.PHASECHK.TRANS64.TRYWAIT P2, [UR7+0x30830], R21 ;  /* 0x03083015ff0075a7 */ /* 0x0000620008040147 */
[----:B------:R-:W-:Y:S05]  /*4b50*/  @!P0 BRA `(.L_x_1457) ;  /* 0x0000000000048947 */ /* 0x000fea0003800000 */
[----:B------:R-:W-:Y:S01]  /*4b60*/  BPT.TRAP 0x1 ;  /* 0x000000040000795c */ /* 0x000fe20000300000 */
.L_x_1457:
[----:B-1----:R-:W-:Y:S05]  /*4b70*/  @P2 BRA `(.L_x_1458) ;  /* 0x0000000000082947 */ /* 0x002fea0003800000 */
[----:B------:R-:W1:Y:S02]  /*4b80*/  SYNCS.PHASECHK.TRANS64.TRYWAIT P2, [UR7+0x30830], R21 ;  /* 0x03083015ff0075a7 */ /* 0x000e640008040147 */
[----:B-1----:R-:W-:Y:S05]  /*4b90*/  @!P2 BRA `(.L_x_1459) ;  /* 0x000001340028a947 */ /* 0x002fea0003800000 */
.L_x_1458:
        /* <DEDUP_REMOVED lines=228> */
.L_x_1460:
[----:B------:R-:W-:Y:S01]  /*59e0*/  ULEA UR14, UR37, UR38, 0x3 ;  /* 0x00000026250e7291 */ /* 0x000fe2000f8e183f */
[----:B------:R-:W-:-:S05]  /*59f0*/  IMAD.U32 R0, RZ, RZ, UR36 ;  /* 0x00000024ff007e24 */ /* 0x000fca000f8e00ff */
[----:B------:R-:W-:-:S04]  /*5a00*/  SHF.L.U32 R0, R0, 0x1f, RZ ;  /* 0x0000001f00007819 */ /* 0x000fc800000006ff */
[----:B------:R1:W2:Y:S01]  /*5a10*/  SYNCS.PHASECHK.TRANS64.TRYWAIT P2, [UR14+0x30850], R0 ;  /* 0x03085000ff0075a7 */ /* 0x0002a2000804014e */
[----:B------:R-:W-:Y:S05]  /*5a20*/  @!P0 BRA `(.L_x_1461) ;  /* 0x0000000000048947 */ /* 0x000fea0003800000 */
[----:B------:R-:W-:Y:S01]  /*5a30*/  BPT.TRAP 0x1 ;  /* 0x000000040000795c */ /* 0x000fe20000300000 */
.L_x_1461:
[----:B--2---:R-:W-:Y:S05]  /*5a40*/  @P2 BRA `(.L_x_1462) ;  /* 0x0000000000082947 */ /* 0x004fea0003800000 */
[----:B------:R-:W2:Y:S02]  /*5a50*/  SYNCS.PHASECHK.TRANS64.TRYWAIT P2, [UR14+0x30850], R0 ;  /* 0x03085000ff0075a7 */ /* 0x000ea4000804014e */
[----:B--2---:R-:W-:Y:S05]  /*5a60*/  @!P2 BRA `(.L_x_1463) ;  /* 0x00000124008ca947 */ /* 0x004fea0003800000 */
.L_x_1462:
[----:B------:R-:W-:Y:S01]  /*5a70*/  UIADD3 UR6, UR38, 0x400, URZ ;  /* 0x0000040026067890 */ /* 0x000fe2000fffe03f */
[----:B------:R-:W-:Y:S01]  /*5a80*/  WARPGROUP.ARRIVE ;  /* 0x00000000000079c5 */ /* 0x000fe20000000000 */
[----:B------:R-:W-:Y:S01]  /*5a90*/  UMOV UR11, 0x40000040 ;  /* 0x40000040000b7882 */ /* 0x000fe20000000000 */
[----:B------:R-:W-:Y:S01]  /*5aa0*/  R2UR UR15, R22 ;  /* 0x00000000160f72ca */ /* 0x000fe200000e0000 */
[----:B------:R-:W-:Y:S01]  /*5ab0*/  USHF.R.U32.HI UR6, URZ, 0x4, UR6 ;  /* 0x000000043f067899 */ /* 0x000fe20008011606 */
[----:B------:R-:W-:Y:S01]  /*5ac0*/  PLOP3.LUT P2, PT, PT, PT, UP0, 0x80, 0x0 ;  /* 0x000000000000781c */ /* 0x000fe20003f4f008 */
[----:B0-----:R-:W-:Y:S01]  /*5ad0*/  FMUL.FTZ R21, R158, UR4 ;  /* 0x000000049e157c20 */ /* 0x001fe20008410000 */
[----:B------:R-:W-:Y:S01]  /*5ae0*/  PLOP3.LUT P3, PT, PT, PT, UP0, 0x80, 0x0 ;  /* 0x000000000000781c */ /* 0x000fe20003f6f008 */
[----:B------:R-:W-:Y:S01]  /*5af0*/  ULOP3.LUT UR6, UR6, 0x3fff, URZ, 0xc0, !UPT ;  /* 0x00003fff06067892 */ /* 0x000fe2000f8ec03f */
[----:B------:R-:W-:Y:S01]  /*5b00*/  FMUL.FTZ R158, R167, UR4 ;  /* 0x00000004a79e7c20 */ /* 0x000fe20008410000 */
[----:B-1----:R-:W-:Y:S01]  /*5b10*/  FMUL.FTZ R0, R154, UR4 ;  /* 0x000000049a007c20 */ /* 0x002fe20008410000 */
[----:B------:R-:W-:Y:S01]  /*5b20*/  FMUL.FTZ R2, R155, UR4 ;  /* 0x000000049b027c20 */ /* 0x000fe20008410000 */
[----:B------:R-:W-:Y:S01]  /*5b30*/  ULOP3.LUT UR6, UR6, 0x2000000, URZ, 0xfc, !UPT ;  /* 0x0200000006067892 */ /* 0x000fe2000f8efc3f */
[----:B------:R-:W-:Y:S01]  /*5b40*/  FMUL.FTZ R154, R159, UR4 ;  /* 0x000000049f9a7c20 */ /* 0x000fe20008410000 */
[----:B------:R-:W-:Y:S01]  /*5b50*/  FMUL.FTZ R155, R162, UR4 ;  /* 0x00000004a29b7c20 */ /* 0x000fe20008410000 */
[----:B------:R-:W-:Y:S01]  /*5b60*/  FMUL.FTZ R159, R170, UR4 ;  /* 0x00000004aa9f7c20 */ /* 0x000fe20008410000 */
[----:B------:R-:W-:Y:S01]  /*5b70*/  ULEA UR6, UR37, UR6, 0xb ;  /* 0x0000000625067291 */ /* 0x000fe2000f8e583f */
[----:B------:R-:W-:-:S02]  /*5b80*/  VIADD R167, R23, UR15 ;  /* 0x0000000f17a77c36 */ /* 0x000fc40008000000 */
[----:B------:R-:W-:Y:S01]  /*5b90*/  FMUL.FTZ R162, R174, UR4 ;  /* 0x00000004aea27c20 */ /* 0x000fe20008410000 */
[----:B------:R-:W0:Y:S03]  /*5ba0*/  MUFU.TANH R0, R0 ;  /* 0x0000000000007308 */ /* 0x000e260000002400 */
[----:B------:R-:W-:Y:S02]  /*5bb0*/  UMOV UR10, UR6 ;  /* 0x00000006000a7c82 */ /* 0x000fe40008000000 */
[----:B------:R-:W-:Y:S01]  /*5bc0*/  HGMMA.64x256x16.F32.BF16 R24, R196, gdesc[UR8].tnspB, R24, gsb0 ;  /* 0x43e00008c4187df0 */ /* 0x000fe20008001818 */
[----:B------:R-:W-:Y:S02]  /*5bd0*/  UIADD3 UR10, UR6, 0x80, URZ ;  /* 0x00000080060a7890 */ /* 0x000fe4000fffe03f */
[----:B------:R-:W1:Y:S01]  /*5be0*/  MUFU.TANH R2, R2 ;  /* 0x0000000200027308 */ /* 0x000e620000002400 */
[----:B------:R-:W-:-:S07]  /*5bf0*/  UMOV UR11, 0x40000040 ;  /* 0x40000040000b7882 */ /* 0x000fce0000000000 */
[----:B------:R-:W2:Y:S08]  /*5c00*/  MUFU.TANH R21, R21 ;  /* 0x0000001500157308 */ /* 0x000eb00000002400 */
[----:B------:R-:W3:Y:S08]  /*5c10*/  MUFU.TANH R154, R154 ;  /* 0x0000009a009a7308 */ /* 0x000ef00000002400 */
[----:B------:R-:W4:Y:S08]  /*5c20*/  MUFU.TANH R155, R155 ;  /* 0x0000009b009b7308 */ /* 0x000f300000002400 */
[----:B------:R-:W0:Y:S08]  /*5c30*/  MUFU.TANH R158, R158 ;  /* 0x0000009e009e7308 */ /* 0x000e300000002400 */
[----:B------:R-:W0:Y:S08]  /*5c40*/  MUFU.TANH R159, R159 ;  /* 0x0000009f009f7308 */ /* 0x000e300000002400 */
[----:B------:R-:W0:Y:S01]  /*5c50*/  MUFU.TANH R162, R162 ;  /* 0x000000a200a27308 */ /* 0x000e220000002400 */
[----:B------:R-:W-:-:S02]  /*5c60*/  WARPGROUP.DEPBAR.LE gsb0, 0x0 ;  /* 0x00008000000079c5 */ /* 0x000fc40000010000 */
[----:B------:R-:W-:-:S06]  /*5c70*/  WARPGROUP.ARRIVE ;  /* 0x00000000000079c5 */ /* 0x000fcc0000000000 */
[----:B------:R-:W-:Y:S01]  /*5c80*/  HGMMA.64x256x16.F32.BF16 R24, R192, gdesc[UR8].tnspB, R24, gsb0 ;  /* 0x43e00008c0187df0 */ /* 0x000fe20008001818 */
[----:B------:R-:W-:Y:S01]  /*5c90*/  UIADD3 UR10, UR6, 0x100, URZ ;  /* 0x00000100060a7890 */ /* 0x000fe2000fffe03f */
[----:B------:R-:W-:Y:S01]  /*5ca0*/  UMOV UR11, 0x40000040 ;  /* 0x40000040000b7882 */ /* 0x000fe20000000000 */
[----:B------:R-:W-:Y:S02]  /*5cb0*/  WARPGROUP.DEPBAR.LE gsb0, 0x0 ;  /* 0x00008000000079c5 */ /* 0x000fe40000010000 */
[----:B------:R-:W-:Y:S01]  /*5cc0*/  WARPGROUP.ARRIVE ;  /* 0x00000000000079c5 */ /* 0x000fe20000000000 */
[----:B------:R-:W-:Y:S01]  /*5cd0*/  FMUL.FTZ R192, R168, UR4 ;  /* 0x00000004a8c07c20 */ /* 0x000fe20008410000 */
[----:B------:R-:W-:Y:S01]  /*5ce0*/  FMUL.FTZ R193, R169, UR4 ;  /* 0x00000004a9c17c20 */ /* 0x000fe20008410000 */
[----:B------:R-:W-:Y:S01]  /*5cf0*/  FMUL.FTZ R194, R172, UR4 ;  /* 0x00000004acc27c20 */ /* 0x000fe20008410000 */
[----:B------:R-:W-:Y:S01]  /*5d00*/  FMUL.FTZ R195, R173, UR4 ;  /* 0x00000004adc37c20 */ /* 0x000fe20008410000 */
[----:B------:R-:W-:-:S15]  /*5d10*/  IMAD.U32 R169, RZ, RZ, UR60 ;  /* 0x0000003cffa97e24 */ /* 0x000fde000f8e00ff */
[----:B------:R-:W-:-:S03]  /*5d20*/  NOP ;  /* 0x0000000000007918 */ /* 0x000fc60000000000 */
        /* <DEDUP_REMOVED lines=11> */
[----:B------:R-:W-:Y:S01]  /*5de0*/  @P2 IMAD.HI.U32 R152, R167, UR6, RZ ;  /* 0x00000006a7982c27 */ /* 0x000fe2000f8e00ff */
[----:B------:R-:W-:-:S03]  /*5df0*/  @UP0 ULDC UR6, c[0x0][0x450] ;  /* 0x0001140000060ab9 */ /* 0x000fc60000000800 */
[----:B------:R-:W-:Y:S01]  /*5e00*/  FMUL.FTZ R189, R153, UR4 ;  /* 0x0000000499bd7c20 */ /* 0x000fe20008410000 */
[----:B------:R-:W-:Y:S01]  /*5e10*/  FMUL.FTZ R191, R156, UR4 ;  /* 0x000000049cbf7c20 */ /* 0x000fe20008410000 */
[----:B------:R-:W-:Y:S01]  /*5e20*/  HGMMA.64x256x16.F32.BF16 R24, R184, gdesc[UR8].tnspB, R24, gsb0 ;  /* 0x43e00008b8187df0 */ /* 0x000fe20008001818 */
[----:B------:R-:W-:Y:S01]  /*5e30*/  @P3 SHF.R.U32.HI R167, RZ, UR6, R152 ;  /* 0x00000006ffa73c19 */ /* 0x000fe20008011698 */
[----:B------:R-:W-:Y:S01]  /*5e40*/  FMUL.FTZ R190, R157, UR4 ;  /* 0x000000049dbe7c20 */ /* 0x000fe20008410000 */
[----:B------:R-:W-:Y:S01]  /*5e50*/  FMUL.FTZ R156, R163, UR4 ;  /* 0x00000004a39c7c20 */ /* 0x000fe20008410000 */
[----:B------:R-:W-:Y:S01]  /*5e60*/  FMUL.FTZ R157, R166, UR4 ;  /* 0x00000004a69d7c20 */ /* 0x000fe20008410000 */
[----:B------:R-:W-:Y:S01]  /*5e70*/  FMUL.FTZ R163, R178, UR4 ;  /* 0x00000004b2a37c20 */ /* 0x000fe20008410000 */
[----:B------:R-:W5:Y:S01]  /*5e80*/  SHFL.IDX PT, R153, R167, RZ, 0x1c1f ;  /* 0x001c1fffa7997589 */ /* 0x000f6200000e0000 */
[----:B------:R-:W-:Y:S01]  /*5e90*/  FMUL.FTZ R178, R181, UR4 ;  /* 0x00000004b5b27c20 */ /* 0x000fe20008410000 */
[----:B------:R-:W-:Y:S01]  /*5ea0*/  FMUL.FTZ R166, R183, UR4 ;  /* 0x00000004b7a67c20 */ /* 0x000fe20008410000 */
[----:B------:R-:W-:Y:S01]  /*5eb0*/  IMAD.U32 R152, RZ, RZ, UR7 ;  /* 0x00000007ff987e24 */ /* 0x000fe2000f8e00ff */
[----:B------:R-:W-:Y:S01]  /*5ec0*/  PLOP3.LUT P2, PT, PT, PT, UP1, 0x40, 0x0 ;  /* 0x000000000000781c */ /* 0x000fe20003f4e818 */
[----:B------:R-:W0:Y:S01]  /*5ed0*/  MUFU.TANH R188, R188 ;  /* 0x000000bc00bc7308 */ /* 0x000e220000002400 */
[----:B------:R-:W-:Y:S01]  /*5ee0*/  ULDC UR6, c[0x0][0x9e0] ;  /* 0x0002780000067ab9 */ /* 0x000fe20000000800 */
        /* <DEDUP_REMOVED lines=13> */
[----:B------:R-:W-:Y:S02]  /*5fc0*/  IMAD.SHL.U32 R179, R20, 0x40, RZ ;  /* 0x0000004014b37824 */ /* 0x000fe400078e00ff */
[----:B------:R-:W-:Y:S01]  /*5fd0*/  FMUL.FTZ R185, R161, UR4 ;  /* 0x00000004a1b97c20 */ /* 0x000fe20008410000 */
[----:B------:R-:W-:Y:S01]  /*5fe0*/  FMUL.FTZ R161, R175, UR4 ;  /* 0x00000004afa17c20 */ /* 0x000fe20008410000 */
[----:B------:R-:W-:Y:S01]  /*5ff0*/  FMUL.FTZ R175, R176, UR4 ;  /* 0x00000004b0af7c20 */ /* 0x000fe20008410000 */
[----:B------:R-:W-:Y:S01]  /*6000*/  FMUL.FTZ R184, R160, UR4 ;  /* 0x00000004a0b87c20 */ /* 0x000fe20008410000 */
[----:B------:R-:W-:Y:S01]  /*6010*/  FMUL.FTZ R187, R165, UR4 ;  /* 0x00000004a5bb7c20 */ /* 0x000fe20008410000 */
[----:B------:R-:W-:Y:S01]  /*6020*/  FMUL.FTZ R176, R177, UR4 ;  /* 0x00000004b1b07c20 */ /* 0x000fe20008410000 */
[----:B------:R-:W-:Y:S01]  /*6030*/  IADD3 R168, -R179, 0x1, RZ ;  /* 0x00000001b3a87810 */ /* 0x000fe20007ffe1ff */
[----:B------:R-:W-:Y:S01]  /*6040*/  FMUL.FTZ R160, R171, UR4 ;  /* 0x00000004aba07c20 */ /* 0x000fe20008410000 */
[----:B------:R-:W-:Y:S01]  /*6050*/  FMUL.FTZ R177, R180, UR4 ;  /* 0x00000004b4b17c20 */ /* 0x000fe20008410000 */
[----:B------:R-:W-:Y:S01]  /*6060*/  FMUL.FTZ R165, R182, UR4 ;  /* 0x00000004b6a57c20 */ /* 0x000fe20008410000 */
[----:B------:R-:W0:Y:S01]  /*6070*/  MUFU.TANH R184, R184 ;  /* 0x000000b800b87308 */ /* 0x000e220000002400 */
[----:B------:R-:W-:Y:S01]  /*6080*/  IMAD R168, R17, -0x2, R168 ;  /* 0xfffffffe11a87824 */ /* 0x000fe200078e02a8 */
[----:B------:R0:W-:Y:S04]  /*6090*/  @!P1 SYNCS.ARRIVE.TRANS64.RED.A1T0 RZ, [R152+URZ], RZ ;  /* 0x000000ff98ff99a7 */ /* 0x0001e8000810043f */
[----:B------:R-:W-:-:S02]  /*60a0*/  IADD3 R168, -R169, UR61, R168 ;  /* 0x0000003da9a87c10 */ /* 0x000fc4000fffe1a8 */
[----:B------:R-:W0:Y:S03]  /*60b0*/  MUFU.TANH R185, R185 ;  /* 0x000000b900b97308 */ /* 0x000e260000002400 */
[C---:B------:R-:W-:Y:S02]  /*60c0*/  VIADD R183, R168.reuse, UR6 ;  /* 0x00000006a8b77c36 */ /* 0x040fe40008000000 */
[----:B------:R-:W-:Y:S02]  /*60d0*/  VIADD R196, R168, UR54 ;  /* 0x00000036a8c47c36 */ /* 0x000fe40008000000 */
[--C-:B-----5:R-:W-:Y:S01]  /*60e0*/  IMAD.IADD R180, R183, 0x1, R153.reuse ;  /* 0x00000001b7b47824 */ /* 0x120fe200078e0299 */
[----:B------:R-:W0:Y:S01]  /*60f0*/  MUFU.TANH R186, R186 ;  /* 0x000000ba00ba7308 */ /* 0x000e220000002400 */
[----:B------:R-:W-:-:S07]  /*6100*/  IMAD.IADD R182, R196, 0x1, R153 ;  /* 0x00000001c4b67824 */ /* 0x000fce00078e0299 */
        /* <DEDUP_REMOVED lines=9> */
[----:B------:R-:W-:Y:S01]  /*61a0*/  IMAD.U32 R168, RZ, RZ, UR60 ;  /* 0x0000003cffa87e24 */ /* 0x000fe2000f8e00ff */
[----:B------:R-:W-:Y:S04]  /*61b0*/  BSSY B0, `(.L_x_1465) ;  /* 0x0000011000007945 */ /* 0x000fe80003800000 */
[----:B------:R-:W-:-:S04]  /*61c0*/  IADD3 R168, -R168, UR61, R153 ;  /* 0x0000003da8a87c10 */ /* 0x000fc8000fffe199 */
[----:B------:R-:W-:-:S13]  /*61d0*/  ISETP.GT.AND P2, PT, R168, -0x1, PT ;  /* 0xffffffffa800780c */ /* 0x000fda0003f44270 */
[----:B------:R-:W-:Y:S05]  /*61e0*/  @P2 BRA `(.L_x_1466) ;  /* 0x0000000000202947 */ /* 0x000fea0003800000 */
[----:B------:R-:W-:Y:S01]  /*61f0*/  IMAD.U32 R170, RZ, RZ, UR51 ;  /* 0x00000033ffaa7e24 */ /* 0x000fe2000f8e00ff */
[----:B------:R-:W-:-:S04]  /*6200*/  LOP3.LUT R169, RZ, R168, RZ, 0x33, !PT ;  /* 0x000000a8ffa97212 */ /* 0x000fc800078e33ff */
[----:B------:R-:W-:-:S13]  /*6210*/  ISETP.NE.AND P2, PT, R170, 0x1, PT ;  /* 0x00000001aa00780c */ /* 0x000fda0003f45270 */
[----:B0-----:R-:W0:Y:S02]  /*6220*/  @P2 LDC.64 R152, c[0x0][0x9e8] ;  /* 0x00027a00ff982b82 */ /* 0x001e240000000a00 */
[----:B0-----:R-:W-:-:S05]  /*6230*/  @P2 IMAD.HI.U32 R152, R169, R152, RZ ;  /* 0x00000098a9982227 */ /* 0x001fca00078e00ff */
[----:B------:R-:W-:-:S04]  /*6240*/  @P2 SHF.R.U32.HI R169, RZ, R153, R152 ;  /* 0x00000099ffa92219 */ /* 0x000fc80000011698 */
[----:B------:R-:W-:Y:S01]  /*6250*/  LOP3.LUT R168, RZ, R169, RZ, 0x33, !PT ;  /* 0x000000a9ffa87212 */ /* 0x000fe200078e33ff */
[----:B------:R-:W-:Y:S06]  /*6260*/  BRA `(.L_x_1467) ;  /* 0x0000000000147947 */ /* 0x000fec0003800000 */
.L_x_1466:
[----:B------:R-:W-:-:S05]  /*6270*/  IMAD.U32 R170, RZ, RZ, UR51 ;  /* 0x00000033ffaa7e24 */ /* 0x000fca000f8e00ff */
[----:B------:R-:W-:-:S13]  /*6280*/  ISETP.NE.AND P2, PT, R170, 0x1, PT ;  /* 0x00000001aa00780c */ /* 0x000fda0003f45270 */
[----:B0-----:R-:W0:Y:S02]  /*6290*/  @P2 LDC.64 R152, c[0x0][0x9e8] ;  /* 0x00027a00ff982b82 */ /* 0x001e240000000a00 */
[----:B0-----:R-:W-:-:S05]  /*62a0*/  @P2 IMAD.HI.U32 R152, R168, R152, RZ ;  /* 0x00000098a8982227 */ /* 0x001fca00078e00ff */
[----:B------:R-:W-:-:S07]  /*62b0*/  @P2 SHF.R.U32.HI R168, RZ, R153, R152 ;  /* 0x00000099ffa82219 */ /* 0x000fce0000011698 */
.L_x_1467:
[----:B------:R-:W-:Y:S05]  /*62c0*/  BSYNC B0 ;  /* 0x0000000000007941 */ /* 0x000fea0003800000 */
.L_x_1465:
[----:B------:R-:W-:-:S04]  /*62d0*/  IMAD R168, R168, R170, -R179 ;  /* 0x000000aaa8a87224 */ /* 0x000fc800078e0ab3 */
[----:B------:R-:W-:-:S05]  /*62e0*/  IMAD R153, R17, -0x2, R168 ;  /* 0xfffffffe11997824 */ /* 0x000fca00078e02a8 */
[----:B------:R-:W-:Y:S02]  /*62f0*/  VIADDMNMX R180, R153, R170, R180, PT ;  /* 0x000000aa99b47246 */ /* 0x000fe400038001b4 */
[----:B------:R-:W-:-:S07]  /*6300*/  VIMNMX R182, R182, R153, !PT ;  /* 0x00000099b6b67248 */ /* 0x000fce0007fe0100 */
.L_x_1464:
[----:B------:R-:W-:Y:S01]  /*6310*/  ISETP.GT.AND P2, PT, R20, -0x1, PT ;  /* 0xffffffff1400780c */ /* 0x000fe20003f44270 */
[----:B0-----:R0:W1:Y:S03]  /*6320*/  SHFL.IDX PT, R152, R167, 0x1, 0x1c1f ;  /* 0x003c1f00a7987f89 */ /* 0x00106600000e0000 */
[C---:B------:R-:W-:Y:S02]  /*6330*/  ISETP.GT.AND P5, PT, R182.reuse, RZ, P2 ;  /* 0x000000ffb600720c */ /* 0x040fe400017a4270 */
[----:B------:R-:W-:Y:S02]  /*6340*/  ISETP.GT.AND P4, PT, R182, 0x1, P2 ;  /* 0x00000001b600780c */ /* 0x000fe40001784270 */
[----:B------:R-:W-:Y:S02]  /*6350*/  ISETP.LT.OR P5, PT, R180, 0x1, P5 ;  /* 0x00000001b400780c */ /* 0x000fe40002fa1670 */
[----:B------:R-:W-:-:S02]  /*6360*/  ISETP.GT.AND P6, PT, R182, 0x8, P2 ;  /* 0x00000008b600780c */ /* 0x000fc400017c4270 */
[----:B------:R-:W-:Y:S02]  /*6370*/  FSEL R181, R188, -INF , !P5 ;  /* 0xff800000bcb57808 */ /* 0x000fe40006800000 */
[C---:B------:R-:W-:Y:S02]  /*6380*/  ISETP.GT.AND P5, PT, R182.reuse, 0x10, P2 ;  /* 0x00000010b600780c */ /* 0x040fe400017a4270 */
[----:B------:R-:W-:Y:S02]  /*6390*/  ISETP.GT.AND P3, PT, R182, 0x9, P2 ;  /* 0x00000009b600780c */ /* 0x000fe40001764270 */
[C---:B------:R-:W-:Y:S02]  /*63a0*/  ISETP.LT.OR P5, PT, R180.reuse, 0x11, P5 ;  /* 0x00000011b400780c */ /* 0x040fe40002fa1670 */
[----:B------:R-:W-:Y:S02]  /*63b0*/  ISETP.LT.OR P4, PT, R180, 0x2, P4 ;  /* 0x00000002b400780c */ /* 0x000fe40002781670 */
[----:B0-----:R-:W-:-:S02]  /*63c0*/  FSEL R167, R184, -INF , !P5 ;  /* 0xff800000b8a77808 */ /* 0x001fc40006800000 */
[----:B------:R-:W-:Y:S02]  /*63d0*/  ISETP.GT.AND P5, PT, R182, 0x20, P2 ;  /* 0x00000020b600780c */ /* 0x000fe400017a4270 */
[C---:B------:R-:W-:Y:S02]  /*63e0*/  ISETP.LT.OR P6, PT, R180.reuse, 0x9, P6 ;  /* 0x00000009b400780c */ /* 0x040fe400037c1670 */
[C---:B------:R-:W-:Y:S02]  /*63f0*/  ISETP.LT.OR P3, PT, R180.reuse, 0xa, P3 ;  /* 0x0000000ab400780c */ /* 0x040fe40001f61670 */
[----:B------:R-:W-:Y:S02]  /*6400*/  ISETP.LT.OR P5, PT, R180, 0x21, P5 ;  /* 0x00000021b400780c */ /* 0x000fe40002fa1670 */
[----:B------:R-:W-:Y:S02]  /*6410*/  FSEL R189, R189, -INF , !P4 ;  /* 0xff800000bdbd7808 */ /* 0x000fe40006000000 */
[----:B------:R-:W-:-:S02]  /*6420*/  FSEL R191, R191, -INF , !P6 ;  /* 0xff800000bfbf7808 */ /* 0x000fc40007000000 */
[----:B------:R-:W-:Y:S02]  /*6430*/  FSEL R190, R190, -INF , !P3 ;  /* 0xff800000bebe7808 */ /* 0x000fe40005800000 */
[C---:B------:R-:W-:Y:S02]  /*6440*/  ISETP.GT.AND P4, PT, R182.reuse, 0x11, P2 ;  /* 0x00000011b600780c */ /* 0x040fe40001784270 */
[C---:B------:R-:W-:Y:S02]  /*6450*/  ISETP.GT.AND P6, PT, R182.reuse, 0x18, P2 ;  /* 0x00000018b600780c */ /* 0x040fe400017c4270 */
[----:B------:R-:W-:Y:S02]  /*6460*/  ISETP.GT.AND P3, PT, R182, 0x19, P2 ;  /* 0x00000019b600780c */ /* 0x000fe40001764270 */
[----:B------:R-:W-:Y:S02]  /*6470*/  FSEL R171, R192, -INF , !P5 ;  /* 0xff800000c0ab7808 */ /* 0x000fe40006800000 */
[----:B------:R-:W-:-:S02]  /*6480*/  ISETP.GT.AND P5, PT, R182, 0x30, P2 ;  /* 0x00000030b600780c */ /* 0x000fc400017a4270 */
[C---:B------:R-:W-:Y:S02]  /*6490*/  ISETP.LT.OR P4, PT, R180.reuse, 0x12, P4 ;  /* 0x00000012b400780c */ /* 0x040fe40002781670 */
        /* <DEDUP_REMOVED lines=10> */
[----:B------:R-:W-:-:S02]  /*6540*/  PLOP3.LUT P5, PT, PT, PT, UP1, 0x40, 0x0 ;  /* 0x000000000000781c */ /* 0x000fc40003fae818 */
[C---:B------:R-:W-:Y:S02]  /*6550*/  ISETP.LT.OR P4, PT, R180.reuse, 0x22, P4 ;  /* 0x00000022b400780c */ /* 0x040fe40002781670 */
[C---:B------:R-:W-:Y:S02]  /*6560*/  ISETP.LT.OR P6, PT, R180.reuse, 0x29, P6 ;  /* 0x00000029b400780c */ /* 0x040fe400037c1670 */
[----:B------:R-:W-:Y:S02]  /*6570*/  ISETP.LT.OR P3, PT, R180, 0x2a, P3 ;  /* 0x0000002ab400780c */ /* 0x000fe40001f61670 */
[----:B------:R-:W-:Y:S02]  /*6580*/  FSEL R172, R193, -INF , !P4 ;  /* 0xff800000c1ac7808 */ /* 0x000fe40006000000 */
[----:B------:R-:W-:Y:S02]  /*6590*/  FSEL R173, R194, -INF , !P6 ;  /* 0xff800000c2ad7808 */ /* 0x000fe40007000000 */
[----:B------:R-:W-:-:S02]  /*65a0*/  FSEL R174, R195, -INF , !P3 ;  /* 0xff800000c3ae7808 */ /* 0x000fc40005800000 */
[C---:B------:R-:W-:Y:S02]  /*65b0*/  ISETP.GT.AND P4, PT, R182.reuse, 0x31, P2 ;  /* 0x00000031b600780c */ /* 0x040fe40001784270 */
[C---:B------:R-:W-:Y:S02]  /*65c0*/  ISETP.GT.AND P6, PT, R182.reuse, 0x38, P2 ;  /* 0x00000038b600780c */ /* 0x040fe400017c4270 */
[----:B------:R-:W-:Y:S02]  /*65d0*/  ISETP.GT.AND P3, PT, R182, 0x39, P2 ;  /* 0x00000039b600780c */ /* 0x000fe40001764270 */
[C---:B------:R-:W-:Y:S02]  /*65e0*/  ISETP.LT.OR P4, PT, R180.reuse, 0x32, P4 ;  /* 0x00000032b400780c */ /* 0x040fe40002781670 */
[C---:B------:R-:W-:Y:S02]  /*65f0*/  ISETP.LT.OR P6, PT, R180.reuse, 0x39, P6 ;  /* 0x00000039b400780c */ /* 0x040fe400037c1670 */
[----:B------:R-:W-:Y:S01]  /*6600*/  ISETP.LT.OR P3, PT, R180, 0x3a, P3 ;  /* 0x0000003ab400780c */ /* 0x000fe20001f61670 */
[--C-:B-1----:R-:W-:Y:S01]  /*6610*/  IMAD.IADD R180, R183, 0x1, R152.reuse ;  /* 0x00000001b7b47824 */ /* 0x102fe200078e0298 */
[----:B------:R-:W-:Y:S01]  /*6620*/  FSEL R176, R176, -INF , !P4 ;  /* 0xff800000b0b07808 */ /* 0x000fe20006000000 */
[----:B------:R-:W-:Y:S01]  /*6630*/  IMAD.IADD R183, R196, 0x1, R152 ;  /* 0x00000001c4b77824 */ /* 0x000fe200078e0298 */
[----:B------:R-:W-:-:S02]  /*6640*/  FSEL R177, R177, -INF , !P6 ;  /* 0xff800000b1b17808 */ /* 0x000fc40007000000 */
[----:B------:R-:W-:Y:S01]  /*6650*/  FSEL R178, R178, -INF , !P3 ;  /* 0xff800000b2b27808 */ /* 0x000fe20005800000 */
[----:B------:R-:W-:Y:S06]  /*6660*/  @P5 BRA `(.L_x_1468) ;  /* 0x00000000005c5947 */ /* 0x000fec0003800000 */
        /* <DEDUP_REMOVED lines=13> */
.L_x_1470:
[----:B------:R-:W-:-:S05]  /*6740*/  IMAD.U32 R187, RZ, RZ, UR51 ;  /* 0x00000033ffbb7e24 */ /* 0x000fca000f8e00ff */
[----:B------:R-:W-:-:S13]  /*6750*/  ISETP.NE.AND P3, PT, R187, 0x1, PT ;  /* 0x00000001bb00780c */ /* 0x000fda0003f65270 */
[----:B------:R-:W0:Y:S02]  /*6760*/  @P3 LDC.64 R152, c[0x0][0x9e8] ;  /* 0x00027a00ff983b82 */ /* 0x000e240000000a00 */
[----:B0-----:R-:W-:-:S05]  /*6770*/  @P3 IMAD.HI.U32 R152, R182, R152, RZ ;  /* 0x00000098b6983227 */ /* 0x001fca00078e00ff */
[----:B------:R-:W-:-:S07]  /*6780*/  @P3 SHF.R.U32.HI R182, RZ, R153, R152 ;  /* 0x00000099ffb63219 */ /* 0x000fce0000011698 */
.L_x_1471:
[----:B------:R-:W-:Y:S05]  /*6790*/  BSYNC B0 ;  /* 0x0000000000007941 */ /* 0x000fea0003800000 */
.L_x_1469:
[----:B------:R-:W-:-:S04]  /*67a0*/  IMAD R182, R182, R187, -R179 ;  /* 0x000000bbb6b67224 */ /* 0x000fc800078e0ab3 */
[----:B------:R-:W-:-:S05]  /*67b0*/  IMAD R182, R17, -0x2, R182 ;  /* 0xfffffffe11b67824 */ /* 0x000fca00078e02b6 */
[----:B------:R-:W-:Y:S02]  /*67c0*/  VIADDMNMX R180, R182, R187, R180, PT ;  /* 0x000000bbb6b47246 */ /* 0x000fe400038001b4 */
[----:B------:R-:W-:-:S07]  /*67d0*/  VIMNMX R183, R183, R182, !PT ;  /* 0x000000b6b7b77248 */ /* 0x000fce0007fe0100 */
.L_x_1468:
        /* <DEDUP_REMOVED lines=94> */
[----:B------:R1:W-:Y:S01]  /*6dc0*/  MUFU.EX2 R179, R190 ;  /* 0x000000be00b37308 */ /* 0x0003e20000000800 */
[----:B0-----:R-:W-:Y:S01]  /*6dd0*/  FMNMX.FTZ R181, R165, R180, !PT ;  /* 0x000000b4a5b57209 */ /* 0x001fe20007810000 */
[--C-:B------:R-:W-:Y:S01]  /*6de0*/  FFMA.FTZ R194, R169, UR6, -R0.reuse ;  /* 0x00000006a9c27c23 */ /* 0x100fe20008010800 */
[----:B------:R-:W-:Y:S01]  /*6df0*/  FSEL R177, R152, RZ, P4 ;  /* 0x000000ff98b17208 */ /* 0x000fe20002000000 */
[--C-:B------:R-:W-:Y:S01]  /*6e00*/  FFMA.FTZ R188, R171, UR6, -R0.reuse ;  /* 0x00000006abbc7c23 */ /* 0x100fe20008010800 */
[----:B------:R-:W-:Y:S01]  /*6e10*/  FMNMX.FTZ R181, R166, R181, !PT ;  /* 0x000000b5a6b57209 */ /* 0x000fe20007810000 */
[--C-:B------:R-:W-:Y:S01]  /*6e20*/  FFMA.FTZ R184, R175, UR6, -R0.reuse ;  /* 0x00000006afb87c23 */ /* 0x100fe20008010800 */
[--C-:B------:R-:W-:Y:S01]  /*6e30*/  FFMA.FTZ R196, R189, UR6, -R0.reuse ;  /* 0x00000006bdc47c23 */ /* 0x100fe20008010800 */
[--C-:B------:R-:W-:Y:S01]  /*6e40*/  FFMA.FTZ R198, R191, UR6, -R0.reuse ;  /* 0x00000006bfc67c23 */ /* 0x100fe20008010800 */
[--C-:B-1----:R-:W-:Y:S01]  /*6e50*/  FFMA.FTZ R190, R173, UR6, -R0.reuse ;  /* 0x00000006adbe7c23 */ /* 0x102fe20008010800 */
[----:B------:R-:W0:Y:S01]  /*6e60*/  SHFL.BFLY PT, R168, R181, 0x2, 0x1f ;  /* 0x0c401f00b5a87f89 */ /* 0x000e2200000e0000 */
[--C-:B------:R-:W-:Y:S01]  /*6e70*/  FFMA.FTZ R169, R170, UR6, -R0.reuse ;  /* 0x00000006aaa97c23 */ /* 0x100fe20008010800 */
        /* <DEDUP_REMOVED lines=8> */
[----:B------:R-:W1:Y:S01]  /*6f00*/  MUFU.EX2 R0, R0 ;  /* 0x0000000000007308 */ /* 0x000e620000000800 */
[----:B0-----:R-:W-:-:S05]  /*6f10*/  FMNMX.FTZ R168, R181, R168, !PT ;  /* 0x000000a8b5a87209 */ /* 0x001fca0007810000 */
[----:B------:R-:W0:Y:S02]  /*6f20*/  SHFL.BFLY PT, R181, R168, 0x1, 0x1f ;  /* 0x0c201f00a8b57f89 */ /* 0x000e2400000e0000 */
[----:B------:R-:W2:Y:S08]  /*6f30*/  MUFU.EX2 R192, R192 ;  /* 0x000000c000c07308 */ /* 0x000eb00000000800 */
[----:B------:R-:W3:Y:S08]  /*6f40*/  MUFU.EX2 R167, R167 ;  /* 0x000000a700a77308 */ /* 0x000ef00000000800 */
[----:B------:R-:W-:Y:S01]  /*6f50*/  MUFU.EX2 R194, R194 ;  /* 0x000000c200c27308 */ /* 0x000fe20000000800 */
[----:B0-----:R-:W-:-:S07]  /*6f60*/  FMNMX.FTZ R168, R168, R181, !PT ;  /* 0x000000b5a8a87209 */ /* 0x001fce0007810000 */
        /* <DEDUP_REMOVED lines=13> */
[----:B-1----:R-:W-:Y:S01]  /*7040*/  FFMA.FTZ R3, R0, R16, R153 ;  /* 0x0000001000037223 */ /* 0x002fe20000010099 */
        /* <DEDUP_REMOVED lines=9> */
[----:B------:R-:W-:Y:S01]  /*70e0*/  FFMA.FTZ R160, R160, UR6, -R181 ;  /* 0x00000006a0a07c23 */ /* 0x000fe200080108b5 */
[----:B------:R-:W-:-:S02]  /*70f0*/  IMAD.U32 R21, RZ, RZ, UR14 ;  /* 0x0000000eff157e24 */ /* 0x000fc4000f8e00ff */
[----:B------:R-:W-:Y:S01]  /*7100*/  FADD.FTZ R3, R179, R16 ;  /* 0x00000010b3037221 */ /* 0x000fe20000010000 */
[--C-:B------:R-:W-:Y:S01]  /*7110*/  FFMA.FTZ R185, R163, UR6, -R181.reuse ;  /* 0x00000006a3b97c23 */ /* 0x100fe200080108b5 */
[----:B------:R-:W-:Y:S01]  /*7120*/  FFMA.FTZ R164, R164, UR6, -R181 ;  /* 0x00000006a4a47c23 */ /* 0x000fe200080108b5 */
[----:B------:R-:W0:Y:S01]  /*7130*/  MUFU.EX2 R2, R2 ;  /* 0x0000000200027308 */ /* 0x000e220000000800 */
[----:B--2---:R-:W-:Y:S01]  /*7140*/  FADD.FTZ R162, R192, R3 ;  /* 0x00000003c0a27221 */ /* 0x004fe20000010000 */
[----:B------:R-:W-:Y:S02]  /*7150*/  @!P1 VIADD R21, R21, 0x30860 ;  /* 0x0003086015159836 */ /* 0x000fe40000000000 */
[--C-:B------:R-:W-:Y:S01]  /*7160*/  FFMA.FTZ R165, R165, UR6, -R181.reuse ;  /* 0x00000006a5a57c23 */ /* 0x100fe200080108b5 */
[----:B------:R-:W-:Y:S01]  /*7170*/  FFMA.FTZ R166, R166, UR6, -R181 ;  /* 0x00000006a6a67c23 */ /* 0x000fe200080108b5 */
[C---:B------:R-:W-:Y:S01]  /*7180*/  ISETP.GT.AND P2, PT, R20.reuse, UR50, PT ;  /* 0x0000003214007c0c */ /* 0x040fe2000bf44270 */
[----:B------:R-:W-:Y:S01]  /*7190*/  VIADD R20, R20, 0xffffffff ;  /* 0xffffffff14147836 */ /* 0x000fe20000000000 */
[----:B------:R-:W-:Y:S01]  /*71a0*/  @!P1 PRMT R21, RZ, 0x654, R21 ;  /* 0x00000654ff159816 */ /* 0x000fe20000000015 */
[----:B------:R-:W1:Y:S01]  /*71b0*/  MUFU.EX2 R199, R199 ;  /* 0x000000c700c77308 */ /* 0x000e620000000800 */
[----:B------:R-:W-:-:S02]  /*71c0*/  F2FP.BF16.F32.PACK_AB R196, R196, R153 ;  /* 0x00000099c4c4723e */ /* 0x000fc400000010ff */
[----:B------:R2:W-:Y:S01]  /*71d0*/  @!P1 SYNCS.ARRIVE.TRANS64.RED.A1T0 RZ, [R21+URZ], RZ ;  /* 0x000000ff15ff99a7 */ /* 0x0005e2000810043f */
[----:B------:R-:W-:Y:S02]  /*71e0*/  F2FP.BF16.F32.PACK_AB R198, R179, R198 ;  /* 0x000000c6b3c6723e */ /* 0x000fe400000010ff */
[----:B---3--:R-:W-:Y:S02]  /*71f0*/  F2FP.BF16.F32.PACK_AB R192, R167, R192 ;  /* 0x000000c0a7c0723e */ /* 0x008fe400000010ff */
[----:B------:R-:W3:Y:S01]  /*7200*/  MUFU.EX2 R154, R154 ;  /* 0x0000009a009a7308 */ /* 0x000ee20000000800 */
[----:B0-----:R-:W-:Y:S01]  /*7210*/  FFMA.FTZ R5, R2, R5, R197 ;  /* 0x0000000502057223 */ /* 0x001fe200000100c5 */
[----:B------:R-:W-:-:S03]  /*7220*/  F2FP.BF16.F32.PACK_AB R197, R4, R197 ;  /* 0x000000c504c5723e */ /* 0x000fc600000010ff */
[----:B------:R-:W-:Y:S01]  /*7230*/  FADD.FTZ R16, R4, R5 ;  /* 0x0000000504107221 */ /* 0x000fe20000010000 */
[----:B------:R-:W-:Y:S01]  /*7240*/  FADD.FTZ R5, R167, R162 ;  /* 0x000000a2a7057221 */ /* 0x000fe20000010000 */
[----:B------:R-:W-:Y:S01]  /*7250*/  FFMA.FTZ R162, R161, UR6, -R181 ;  /* 0x00000006a1a27c23 */ /* 0x000fe200080108b5 */
[----:B------:R-:W0:Y:S01]  /*7260*/  MUFU.EX2 R193, R193 ;  /* 0x000000c100c17308 */ /* 0x000e220000000800 */
[----:B-1----:R-:W-:Y:S01]  /*7270*/  FADD.FTZ R3, R199, R16 ;  /* 0x00000010c7037221 */ /* 0x002fe20000010000 */
[----:B------:R-:W-:Y:S01]  /*7280*/  FADD.FTZ R170, R194, R5 ;  /* 0x00000005c2aa7221 */ /* 0x000fe20000010000 */
[C---:B------:R-:W-:Y:S01]  /*7290*/  F2FP.BF16.F32.PACK_AB R194, R169.reuse, R194 ;  /* 0x000000c2a9c2723e */ /* 0x040fe200000010ff */
[----:B------:R-:W-:Y:S02]  /*72a0*/  IMAD.MOV.U32 R4, RZ, RZ, R152 ;  /* 0x000000ffff047224 */ /* 0x000fe400078e0098 */
[----:B------:R-:W-:Y:S02]  /*72b0*/  FADD.FTZ R5, R169, R170 ;  /* 0x000000aaa9057221 */ /* 0x000fe40000010000 */
[----:B------:R-:W1:Y:S01]  /*72c0*/  MUFU.EX2 R156, R156 ;  /* 0x0000009c009c7308 */ /* 0x000e620000000800 */
[----:B---3--:R-:W-:Y:S01]  /*72d0*/  FADD.FTZ R16, R154, R3 ;  /* 0x000000039a107221 */ /* 0x008fe20000010000 */
[----:B------:R-:W-:Y:S01]  /*72e0*/  FADD.FTZ R170, R188, R5 ;  /* 0x00000005bcaa7221 */ /* 0x000fe20000010000 */
[----:B------:R-:W-:-:S05]  /*72f0*/  F2FP.BF16.F32.PACK_AB R199, R154, R199 ;  /* 0x000000c79ac7723e */ /* 0x000fca00000010ff */
        /* <DEDUP_REMOVED lines=16> */
[C---:B0-----:R-:W-:Y:S01]  /*7400*/  FADD.FTZ R16, R160.reuse, R3 ;  /* 0x00000003a0107221 */ /* 0x041fe20000010000 */
[----:B------:R-:W-:-:S06]  /*7410*/  F2FP.BF16.F32.PACK_AB R189, R160, R189 ;  /* 0x000000bda0bd723e */ /* 0x000fcc00000010ff */
[----:B------:R-:W0:Y:S01]  /*7420*/  MUFU.EX2 R173, R173 ;  /* 0x000000ad00ad7308 */ /* 0x000e220000000800 */
[----:B-1----:R-:W-:-:S07]  /*7430*/  FADD.FTZ R170, R190, R5 ;  /* 0x00000005beaa7221 */ /* 0x002fce0000010000 */
[----:B------:R-:W1:Y:S01]  /*7440*/  MUFU.EX2 R162, R162 ;  /* 0x000000a200a27308 */ /* 0x000e620000000800 */
[----:B---3--:R-:W-:-:S07]  /*7450*/  FADD.FTZ R3, R191, R16 ;  /* 0x00000010bf037221 */ /* 0x008fce0000010000 */
[----:B------:R-:W3:Y:S01]  /*7460*/  MUFU.EX2 R184, R184 ;  /* 0x000000b800b87308 */ /* 0x000ee20000000800 */
[C---:B0-----:R-:W-:Y:S01]  /*7470*/  FADD.FTZ R5, R173.reuse, R170 ;  /* 0x000000aaad057221 */ /* 0x041fe20000010000 */
[----:B------:R-:W-:-:S06]  /*7480*/  F2FP.BF16.F32.PACK_AB R190, R173, R190 ;  /* 0x000000beadbe723e */ /* 0x000fcc00000010ff */
[----:B------:R-:W-:Y:S01]  /*7490*/  MUFU.EX2 R185, R185 ;  /* 0x000000b900b97308 */ /* 0x000fe20000000800 */
[----:B-1----:R-:W-:-:S07]  /*74a0*/  F2FP.BF16.F32.PACK_AB R191, R162, R191 ;  /* 0x000000bfa2bf723e */ /* 0x002fce00000010ff */
[----:B------:R-:W0:Y:S01]  /*74b0*/  MUFU.EX2 R175, R175 ;  /* 0x000000af00af7308 */ /* 0x000e220000000800 */
[----:B---3--:R-:W-:-:S07]  /*74c0*/  FADD.FTZ R170, R184, R5 ;  /* 0x00000005b8aa7221 */ /* 0x008fce0000010000 */
[----:B--2---:R1:W2:Y:S08]  /*74d0*/  MUFU.EX2 R21, R164 ;  /* 0x000000a400157308 */ /* 0x0042b00000000800 */
[----:B------:R-:W3:Y:S01]  /*74e0*/  MUFU.EX2 R186, R186 ;  /* 0x000000ba00ba7308 */ /* 0x000ee20000000800 */
[----:B-1----:R-:W-:Y:S01]  /*74f0*/  FADD.FTZ R164, R162, R3 ;  /* 0x00000003a2a47221 */ /* 0x002fe20000010000 */
[C---:B0-----:R-:W-:Y:S01]  /*7500*/  FADD.FTZ R5, R175.reuse, R170 ;  /* 0x000000aaaf057221 */ /* 0x041fe20000010000 */
[----:B------:R-:W-:Y:S01]  /*7510*/  F2FP.BF16.F32.PACK_AB R184, R175, R184 ;  /* 0x000000b8afb8723e */ /* 0x000fe200000010ff */
[----:B------:R-:W-:-:S02]  /*7520*/  IMAD.MOV.U32 R3, RZ, RZ, R168 ;  /* 0x000000ffff037224 */ /* 0x000fc400078e00a8 */
[----:B------:R-:W-:Y:S02]  /*7530*/  FADD.FTZ R164, R185, R164 ;  /* 0x000000a4b9a47221 */ /* 0x000fe40000010000 */
[----:B------:R-:W0:Y:S02]  /*7540*/  MUFU.EX2 R165, R165 ;  /* 0x000000a500a57308 */ /* 0x000e240000000800 */
[C---:B--2---:R-:W-:Y:S01]  /*7550*/  FADD.FTZ R164, R21.reuse, R164 ;  /* 0x000000a415a47221 */ /* 0x044fe20000010000 */
[----:B------:R-:W-:-:S05]  /*7560*/  F2FP.BF16.F32.PACK_AB R185, R21, R185 ;  /* 0x000000b915b9723e */ /* 0x000fca00000010ff */
[----:B------:R-:W1:Y:S01]  /*7570*/  MUFU.EX2 R177, R178 ;  /* 0x000000b200b17308 */ /* 0x000e620000000800 */
[----:B---3--:R-:W-:-:S07]  /*7580*/  FADD.FTZ R16, R186, R5 ;  /* 0x00000005ba107221 */ /* 0x008fce0000010000 */
[----:B------:R-:W2:Y:S01]  /*7590*/  MUFU.EX2 R166, R166 ;  /* 0x000000a600a67308 */ /* 0x000ea20000000800 */
[----:B0-----:R-:W-:Y:S01]  /*75a0*/  FADD.FTZ R164, R165, R164 ;  /* 0x000000a4a5a47221 */ /* 0x001fe20000010000 */
[C---:B-1----:R-:W-:Y:S01]  /*75b0*/  FADD.FTZ R16, R177.reuse, R16 ;  /* 0x00000010b1107221 */ /* 0x042fe20000010000 */
[----:B------:R-:W-:Y:S02]  /*75c0*/  F2FP.BF16.F32.PACK_AB R186, R177, R186 ;  /* 0x000000bab1ba723e */ /* 0x000fe400000010ff */
[C---:B--2---:R-:W-:Y:S01]  /*75d0*/  FADD.FTZ R5, R166.reuse, R164 ;  /* 0x000000a4a6057221 */ /* 0x044fe20000010000 */
[----:B------:R-:W-:Y:S01]  /*75e0*/  F2FP.BF16.F32.PACK_AB R187, R166, R165 ;  /* 0x000000a5a6bb723e */ /* 0x000fe200000010ff */
[----:B------:R-:W-:Y:S06]  /*75f0*/  @P2 BRA `(.L_x_1472) ;  /* 0xffffffd400282947 */ /* 0x000fec000383ffff */
[----:B------:R-:W-:Y:S01]  /*7600*/  IMAD.MOV.U32 R3, RZ, RZ, R168 ;  /* 0x000000ffff037224 */ /* 0x000fe200078e00a8 */
[----:B------:R-:W-:Y:S01]  /*7610*/  UMOV UR37, UR5 ;  /* 0x0000000500257c82 */ /* 0x000fe20008000000 */
[----:B------:R-:W-:Y:S01]  /*7620*/  IMAD.MOV.U32 R4, RZ, RZ, R152 ;  /* 0x000000ffff047224 */ /* 0x000fe200078e0098 */
[----:B------:R-:W-:-:S06]  /*7630*/  UMOV UR36, UR39 ;  /* 0x0000002700247c82 */ /* 0x000fcc0008000000 */
.L_x_1455:
[----:B------:R-:W-:Y:S01]  /*7640*/  R2UR UR5, R22 ;  /* 0x00000000160572ca */ /* 0x000fe200000e0000 */
[----:B------:R-:W-:Y:S01]  /*7650*/  ULDC UR4, c[0x0][0x448] ;  /* 0x0001120000047ab9 */ /* 0x000fe20000000800 */
[----:B------:R-:W-:Y:S01]  /*7660*/  ULDC UR7, c[0x0][0x9e4] ;  /* 0x0002790000077ab9 */ /* 0x000fe20000000800 */
[----:B------:R-:W-:Y:S02]  /*7670*/  UISETP.NE.AND UP0, UPT, UR4, 0x1, UPT ;  /* 0x000000010400788c */ /* 0x000fe4000bf05270 */
[----:B------:R-:W-:Y:S02]  /*7680*/  UISETP.GE.AND UP1, UPT, UR7, 0x1, UPT ;  /* 0x000000010700788c */ /* 0x000fe4000bf26270 */
[----:B------:R-:W-:-:S04]  /*7690*/  UIADD3 UR11, UR61, 0x1, -UR60 ;  /* 0x000000013d0b7890 */ /* 0x000fc8000fffe83c */
[----:B------:R-:W-:Y:S02]  /*76a0*/  PLOP3.LUT P6, PT, PT, PT, UP1, 0x80, 0x0 ;  /* 0x000000000000781c */ /* 0x000fe40003fcf018 */
[----:B------:R-:W-:Y:S01]  /*76b0*/  UIADD3 UR10, UR5, 0x7f, URZ ;  /* 0x0000007f050a7890 */ /* 0x000fe2000fffe03f */
[----:B------:R-:W-:Y:S01]  /*76c0*/  @UP0 ULDC UR4, c[0x0][0x44c] ;  /* 0x0001130000040ab9 */ /* 0x000fe20000000800 */
[----:B------:R-:W-:Y:S02]  /*76d0*/  @UP0 ULDC UR14, c[0x0][0x450] ;  /* 0x00011400000e0ab9 */ /* 0x000fe40000000800 */
[----:B------:R-:W-:-:S04]  /*76e0*/  UIMAD.WIDE.U32 UR4, UR10, UR4, URZ ;  /* 0x000000040a0472a5 */ /* 0x000fc8000f8e003f */
[----:B------:R-:W-:-:S03]  /*76f0*/  @UP0 USHF.R.U32.HI UR10, URZ, UR14, UR5 ;  /* 0x0000000e3f0a0299 */ /* 0x000fc60008011605 */
[----:B------:R-:W-:Y:S01]  /*7700*/  ULDC UR14, c[0x0][0x9dc] ;  /* 0x00027700000e7ab9 */ /* 0x000fe20000000800 */
[----:B------:R-:W-:-:S04]  /*7710*/  UIADD3 UR10, UR11, UR10, URZ ;  /* 0x0000000a0b0a7290 */ /* 0x000fc8000fffe03f */
[----:B------:R-:W-:Y:S01]  /*7720*/  UIADD3 UR14, UR10, -UR14, URZ ;  /* 0x8000000e0a0e7290 */ /* 0x000fe2000fffe03f */
[----:B------:R-:W-:Y:S11]  /*7730*/  @!P6 BRA `(.L_x_1473) ;  /* 0x000000000048e947 */ /* 0x000ff60003800000 */
[----:B------:R-:W-:Y:S02]  /*7740*/  UMOV UR15, UR10 ;  /* 0x0000000a000f7c82 */ /* 0x000fe40008000000 */
        /* <DEDUP_REMOVED lines=10> */
.L_x_1474:
[----:B------:R-:W-:-:S11]  /*77f0*/  UISETP.NE.AND UP1, UPT, UR7, 0x1, UPT ;  /* 0x000000010700788c */ /* 0x000fd6000bf25270 */
[----:B------:R-:W-:Y:S02]  /*7800*/  @UP1 ULDC.64 UR4, c[0x0][0x9e8] ;  /* 0x00027a0000041ab9 */ /* 0x000fe40000000a00 */
[----:B------:R-:W-:-:S04]  /*7810*/  UIMAD.WIDE.U32 UR10, UR15, UR4, URZ ;  /* 0x000000040f0a72a5 */ /* 0x000fc8000f8e003f */
[----:B------:R-:W-:-:S12]  /*7820*/  @UP1 USHF.R.U32.HI UR15, URZ, UR5, UR11 ;  /* 0x000000053f0f1299 */ /* 0x000fd8000801160b */
.L_x_1475:
[----:B------:R-:W-:-:S04]  /*7830*/  UIMAD UR7, UR15, UR7, URZ ;  /* 0x000000070f0772a4 */ /* 0x000fc8000f8e023f */
[----:B------:R-:W-:-:S04]  /*7840*/  UISETP.LT.AND UP1, UPT, UR14, UR7, UPT ;  /* 0x000000070e00728c */ /* 0x000fc8000bf21270 */
[----:B------:R-:W-:-:S12]  /*7850*/  USEL UR14, UR14, UR7, !UP1 ;  /* 0x000000070e0e7287 */ /* 0x000fd8000c800000 */
.L_x_1473:
[----:B------:R-:W-:Y:S01]  /*7860*/  UIADD3 UR14, UR14, 0x3f, URZ ;  /* 0x0000003f0e0e7890 */ /* 0x000fe2000fffe03f */
[----:B------:R-:W-:-:S03]  /*7870*/  R2UR UR5, R200 ;  /* 0x00000000c80572ca */ /* 0x000fc600000e0000 */
[----:B------:R-:W-:-:S04]  /*7880*/  USHF.R.S32.HI UR4, URZ, 0x1f, UR14 ;  /* 0x0000001f3f047899 */ /* 0x000fc8000801140e */
[----:B------:R-:W-:-:S04]  /*7890*/  ULEA.HI UR4, UR4, UR14, URZ, 0x6 ;  /* 0x0000000e04047291 */ /* 0x000fc8000f8f303f */
[----:B------:R-:W-:-:S04]  /*78a0*/  USHF.R.S32.HI UR4, URZ, 0x6, UR4 ;  /* 0x000000063f047899 */ /* 0x000fc80008011404 */
[----:B------:R-:W-:-:S04]  /*78b0*/  UISETP.LT.AND UP1, UPT, UR5, UR4, UPT ;  /* 0x000000040500728c */ /* 0x000fc8000bf21270 */
[----:B------:R-:W-:-:S06]  /*78c0*/  USEL UR39, UR5, UR4, !UP1 ;  /* 0x0000000405277287 */ /* 0x000fcc000c800000 */
[----:B------:R-:W-:-:S13]  /*78d0*/  ISETP.GE.AND P2, PT, R20, UR39, PT ;  /* 0x0000002714007c0c */ /* 0x000fda000bf46270 */
[----:B------:R-:W-:Y:S05]  /*78e0*/  @!P2 BRA `(.L_x_1476) ;  /* 0x000000200038a947 */ /* 0x000fea0003800000 */
[----:B------:R-:W-:Y:S01]  /*78f0*/  IMAD.MOV.U32 R220, RZ, RZ, R3 ;  /* 0x000000ffffdc7224 */ /* 0x000fe200078e0003 */
[----:B------:R-:W-:Y:S01]  /*7900*/  UMOV UR7, UR36 ;  /* 0x0000002400077c82 */ /* 0x000fe20008000000 */
[----:B------:R-:W-:Y:S01]  /*7910*/  IMAD.MOV.U32 R21, RZ, RZ, R4 ;  /* 0x000000ffff157224 */ /* 0x000fe200078e0004 */
[----:B------:R-:W-:Y:S01]  /*7920*/  UMOV UR4, UR37 ;  /* 0x0000002500047c82 */ /* 0x000fe20008000000 */
[----:B------:R-:W-:Y:S01]  /*7930*/  ULDC UR5, c[0x0][0x9d8] ;  /* 0x0002760000057ab9 */ /* 0x000fe20000000800 */
[----:B------:R-:W-:-:S05]  /*7940*/  ULDC UR50, c[0x0][0x988] ;  /* 0x0002620000327ab9 */ /* 0x000fca0000000800 */
.L_x_1485:
[----:B------:R-:W-:-:S04]  /*7950*/  UIADD3 UR37, UR4, 0x1, URZ ;  /* 0x0000000104257890 */ /* 0x000fc8000fffe03f */
[----:B------:R-:W-:-:S04]  /*7960*/  UISETP.NE.AND UP1, UPT, UR37, 0x2, UPT ;  /* 0x000000022500788c */ /* 0x000fc8000bf25270 */
[----:B------:R-:W-:Y:S02]  /*7970*/  USEL UR36, URZ, 0x1, UP1 ;  /* 0x000000013f247887 */ /* 0x000fe40008800000 */
[----:B------:R-:W-:Y:S02]  /*7980*/  USEL UR37, UR37, URZ, UP1 ;  /* 0x0000003f25257287 */ /* 0x000fe40008800000 */
[----:B------:R-:W-:Y:S01]  /*7990*/  ULOP3.LUT UR36, UR7, UR36, URZ, 0x3c, !UPT ;  /* 0x0000002407247292 */ /* 0x000fe2000f8e3c3f */
[----:B------:R-:W-:Y:S11]  /*79a0*/  @!P0 BRA `(.L_x_1477) ;  /* 0x0000000000048947 */ /* 0x000ff60003800000 */
[----:B------:R-:W-:Y:S01]  /*79b0*/  BPT.TRAP 0x1 ;  /* 0x000000040000795c */ /* 0x000fe20000300000 */
.L_x_1477:
[----:B------:R-:W-:Y:S01]  /*79c0*/  ULEA UR6, UR37, UR38, 0x3 ;  /* 0x0000002625067291 */ /* 0x000fe2000f8e183f */
[----:B------:R-:W-:-:S05]  /*79d0*/  IMAD.U32 R3, RZ, RZ, UR36 ;  /* 0x00000024ff037e24 */ /* 0x000fca000f8e00ff */
[----:B------:R-:W-:-:S04]  /*79e0*/  SHF.L.U32 R3, R3, 0x1f, RZ ;  /* 0x0000001f03037819 */ /* 0x000fc800000006ff */
[----:B------:R0:W1:Y:S01]  /*79f0*/  SYNCS.PHASECHK.TRANS64.TRYWAIT P2, [UR6+0x30830], R3 ;  /* 0x03083003ff0075a7 */ /* 0x0000620008040146 */
[----:B------:R-:W-:Y:S05]  /*7a00*/  @!P0 BRA `(.L_x_1478) ;  /* 0x0000000000048947 */ /* 0x000fea0003800000 */
[----:B------:R-:W-:Y:S01]  /*7a10*/  BPT.TRAP 0x1 ;  /* 0x000000040000795c */ /* 0x000fe20000300000 */
.L_x_1478:
[----:B-1----:R-:W-:Y:S05]  /*7a20*/  @P2 BRA `(.L_x_1479) ;  /* 0x0000000000082947 */ /* 0x002fea0003800000 */
[----:B------:R-:W1:Y:S02]  /*7a30*/  SYNCS.PHASECHK.TRANS64.TRYWAIT P2, [UR6+0x30830], R3 ;  /* 0x03083003ff0075a7 */ /* 0x000e640008040146 */
[----:B-1----:R-:W-:Y:S05]  /*7a40*/  @!P2 BRA `(.L_x_1480) ;  /* 0x0000010400aca947 */ /* 0x002fea0003800000 */
.L_x_1479:
        /* <DEDUP_REMOVED lines=228> */
.L_x_1481:
[----:B------:R-:W-:Y:S01]  /*8890*/  ULEA UR14, UR4, UR38, 0x3 ;  /* 0x00000026040e7291 */ /* 0x000fe2000f8e183f */
[----:B------:R-:W-:-:S05]  /*88a0*/  IMAD.U32 R0, RZ, RZ, UR7 ;  /* 0x00000007ff007e24 */ /* 0x000fca000f8e00ff */
[----:B------:R-:W-:-:S04]  /*88b0*/  SHF.L.U32 R0, R0, 0x1f, RZ ;  /* 0x0000001f00007819 */ /* 0x000fc800000006ff */
[----:B------:R2:W3:Y:S01]  /*88c0*/  SYNCS.PHASECHK.TRANS64.TRYWAIT P2, [UR14+0x30850], R0 ;  /* 0x03085000ff0075a7 */ /* 0x0004e2000804014e */
[----:B------:R-:W-:Y:S05]  /*88d0*/  @!P0 BRA `(.L_x_1482) ;  /* 0x0000000000048947 */ /* 0x000fea0003800000 */
[----:B------:R-:W-:Y:S01]  /*88e0*/  BPT.TRAP 0x1 ;  /* 0x000000040000795c */ /* 0x000fe20000300000 */
.L_x_1482:
[----:B---3--:R-:W-:Y:S05]  /*88f0*/  @P2 BRA `(.L_x_1483) ;  /* 0x0000000000082947 */ /* 0x008fea0003800000 */
[----:B------:R-:W3:Y:S02]  /*8900*/  SYNCS.PHASECHK.TRANS64.TRYWAIT P2, [UR14+0x30850], R0 ;  /* 0x03085000ff0075a7 */ /* 0x000ee4000804014e */
[----:B---3--:R-:W-:Y:S05]  /*8910*/  @!P2 BRA `(.L_x_1484) ;  /* 0x000000f80010a947 */ /* 0x008fea0003800000 */
.L_x_1483:
        /* <DEDUP_REMOVED lines=40> */
[C---:B------:R-:W-:Y:S01]  /*8ba0*/  ISETP.GT.AND P2, PT, R20.reuse, UR39, PT ;  /* 0x0000002714007c0c */ /* 0x040fe2000bf44270 */
        /* <DEDUP_REMOVED lines=44> */
[----:B------:R-:W-:-:S06]  /*8e70*/  FMUL.FTZ R173, R180, UR5 ;  /* 0x00000005b4ad7c20 */ /* 0x000fcc0008410000 */
[----:B------:R-:W0:Y:S01]  /*8e80*/  MUFU.TANH R161, R161 ;  /* 0x000000a100a17308 */ /* 0x000e220000002400 */
[----:B-1----:R-:W-:-:S04]  /*8e90*/  FMNMX.FTZ R0, R193, R0, !PT ;  /* 0x00000000c1007209 */ /* 0x002fc80007810000 */
[----:B------:R-:W-:-:S03]  /*8ea0*/  FMNMX.FTZ R177, R159, R0, !PT ;  /* 0x000000009fb17209 */ /* 0x000fc60007810000 */
[----:B------:R-:W1:Y:S01]  /*8eb0*/  MUFU.TANH R169, R169 ;  /* 0x000000a900a97308 */ /* 0x000e620000002400 */
[----:B------:R-:W-:-:S04]  /*8ec0*/  FMNMX.FTZ R177, R164, R177, !PT ;  /* 0x000000b1a4b17209 */ /* 0x000fc80007810000 */
[----:B--2---:R-:W-:-:S03]  /*8ed0*/  FMNMX.FTZ R0, R160, R177, !PT ;  /* 0x000000b1a0007209 */ /* 0x004fc60007810000 */
        /* <DEDUP_REMOVED lines=28> */
[----:B------:R-:W-:-:S03]  /*90a0*/  FMNMX.FTZ R21, R163, R0, !PT ;  /* 0x00000000a3157209 */ /* 0x000fc60007810000 */
        /* <DEDUP_REMOVED lines=81> */
[C---:B------:R-:W-:Y:S01]  /*95c0*/  FADD.FTZ R153, R196.reuse, R153 ;  /* 0x00000099c4997221 */ /* 0x040fe20000010000 */
        /* <DEDUP_REMOVED lines=55> */
[----:B0-----:R-:W-:Y:S01]  /*9940*/  FADD.FTZ R16, R186, R21 ;  /* 0x00000015ba107221 */ /* 0x001fe20000010000 */
[----:B------:R-:W-:-:S06]  /*9950*/  IMAD.MOV.U32 R21, RZ, RZ, R4 ;  /* 0x000000ffff157224 */ /* 0x000fcc00078e0004 */
[----:B------:R-:W0:Y:S01]  /*9960*/  MUFU.EX2 R173, R173 ;  /* 0x000000ad00ad7308 */ /* 0x000e220000000800 */
[----:B--2---:R-:W-:Y:S01]  /*9970*/  FADD.FTZ R5, R178, R5 ;  /* 0x00000005b2057221 */ /* 0x004fe20000010000 */
[C---:B-1----:R-:W-:Y:S01]  /*9980*/  FADD.FTZ R16, R169.reuse, R16 ;  /* 0x00000010a9107221 */ /* 0x042fe20000010000 */
[----:B------:R-:W-:Y:S02]  /*9990*/  F2FP.BF16.F32.PACK_AB R186, R169, R186 ;  /* 0x000000baa9ba723e */ /* 0x000fe400000010ff */
[C---:B0-----:R-:W-:Y:S01]  /*99a0*/  FADD.FTZ R5, R173.reuse, R5 ;  /* 0x00000005ad057221 */ /* 0x041fe20000010000 */
[----:B------:R-:W-:Y:S01]  /*99b0*/  F2FP.BF16.F32.PACK_AB R187, R173, R178 ;  /* 0x000000b2adbb723e */ /* 0x000fe200000010ff */
[----:B------:R-:W-:Y:S06]  /*99c0*/  @P2 BRA `(.L_x_1485) ;  /* 0xffffffdc00e02947 */ /* 0x000fec000383ffff */
.L_x_1476:
        /* <DEDUP_REMOVED lines=10> */
[----:B------:R-:W-:-:S05]  /*9a70*/  ULDC UR51, c[0x0][0x9e0] ;  /* 0x0002780000337ab9 */ /* 0x000fca0000000800 */
.L_x_1503:
[----:B------:R-:W-:-:S04]  /*9a80*/  UIADD3 UR37, UR4, 0x1, URZ ;  /* 0x0000000104257890 */ /* 0x000fc8000fffe03f */
[----:B------:R-:W-:-:S04]  /*9a90*/  UISETP.NE.AND UP1, UPT, UR37, 0x2, UPT ;  /* 0x000000022500788c */ /* 0x000fc8000bf25270 */
[----:B------:R-:W-:Y:S02]  /*9aa0*/  USEL UR36, URZ, 0x1, UP1 ;  /* 0x000000013f247887 */ /* 0x000fe40008800000 */
[----:B------:R-:W-:Y:S02]  /*9ab0*/  USEL UR37, UR37, URZ, UP1 ;  /* 0x0000003f25257287 */ /* 0x000fe40008800000 */
[----:B------:R-:W-:Y:S01]  /*9ac0*/  ULOP3.LUT UR36, UR7, UR36, URZ, 0x3c, !UPT ;  /* 0x0000002407247292 */ /* 0x000fe2000f8e3c3f */
[----:B------:R-:W-:Y:S11]  /*9ad0*/  @!P0 BRA `(.L_x_1487) ;  /* 0x0000000000048947 */ /* 0x000ff60003800000 */
[----:B------:R-:W-:Y:S01]  /*9ae0*/  BPT.TRAP 0x1 ;  /* 0x000000040000795c */ /* 0x000fe20000300000 */
.L_x_1487:
[----:B------:R-:W-:Y:S01]  /*9af0*/  ULEA UR6, UR37, UR38, 0x3 ;  /* 0x0000002625067291 */ /* 0x000fe2000f8e183f */
[----:B------:R-:W-:-:S05]  /*9b00*/  IMAD.U32 R3, RZ, RZ, UR36 ;  /* 0x00000024ff037e24 */ /* 0x000fca000f8e00ff */
[----:B------:R-:W-:-:S04]  /*9b10*/  SHF.L.U32 R3, R3, 0x1f, RZ ;  /* 0x0000001f03037819 */ /* 0x000fc800000006ff */
[----:B------:R0:W1:Y:S01]  /*9b20*/  SYNCS.PHASECHK.TRANS64.TRYWAIT P2, [UR6+0x30830], R3 ;  /* 0x03083003ff0075a7 */ /* 0x0000620008040146 */
[----:B------:R-:W-:Y:S05]  /*9b30*/  @!P0 BRA `(.L_x_1488) ;  /* 0x0000000000048947 */ /* 0x000fea0003800000 */
[----:B------:R-:W-:Y:S01]  /*9b40*/  BPT.TRAP 0x1 ;  /* 0x000000040000795c */ /* 0x000fe20000300000 */
.L_x_1488:
[----:B-1----:R-:W-:Y:S05]  /*9b50*/  @P2 BRA `(.L_x_1489) ;  /* 0x0000000000082947 */ /* 0x002fea0003800000 */
[----:B------:R-:W1:Y:S02]  /*9b60*/  SYNCS.PHASECHK.TRANS64.TRYWAIT P2, [UR6+0x30830], R3 ;  /* 0x03083003ff0075a7 */ /* 0x000e640008040146 */
[----:B-1----:R-:W-:Y:S05]  /*9b70*/  @!P2 BRA `(.L_x_1490) ;  /* 0x000000e40090a947 */ /* 0x002fea0003800000 */
.L_x_1489:
        /* <DEDUP_REMOVED lines=228> */
.L_x_1491:
[----:B------:R-:W-:Y:S01]  /*a9c0*/  ULEA UR10, UR4, UR38, 0x3 ;  /* 0x00000026040a7291 */ /* 0x000fe2000f8e183f */
[----:B------:R-:W-:-:S05]  /*a9d0*/  IMAD.U32 R0, RZ, RZ, UR7 ;  /* 0x00000007ff007e24 */ /* 0x000fca000f8e00ff */
[----:B------:R-:W-:-:S04]  /*a9e0*/  SHF.L.U32 R0, R0, 0x1f, RZ ;  /* 0x0000001f00007819 */ /* 0x000fc800000006ff */
[----:B------:R2:W3:Y:S01]  /*a9f0*/  SYNCS.PHASECHK.TRANS64.TRYWAIT P2, [UR10+0x30850], R0 ;  /* 0x03085000ff0075a7 */ /* 0x0004e2000804014a */
[----:B------:R-:W-:Y:S05]  /*aa00*/  @!P0 BRA `(.L_x_1492) ;  /* 0x0000000000048947 */ /* 0x000fea0003800000 */
[----:B------:R-:W-:Y:S01]  /*aa10*/  BPT.TRAP 0x1 ;  /* 0x000000040000795c */ /* 0x000fe20000300000 */
.L_x_1492:
[----:B---3--:R-:W-:Y:S05]  /*aa20*/  @P2 BRA `(.L_x_1493) ;  /* 0x0000000000082947 */ /* 0x008fea0003800000 */
[----:B------:R-:W3:Y:S02]  /*aa30*/  SYNCS.PHASECHK.TRANS64.TRYWAIT P2, [UR10+0x30850], R0 ;  /* 0x03085000ff0075a7 */ /* 0x000ee4000804014a */
[----:B---3--:R-:W-:Y:S05]  /*aa40*/  @!P2 BRA `(.L_x_1494) ;  /* 0x000000d400f4a947 */ /* 0x008fea0003800000 */
.L_x_1493:
[----:B------:R-:W-:Y:S01]  /*aa50*/  UIADD3 UR6, UR38, 0x400, URZ ;  /* 0x0000040026067890 */ /* 0x000fe2000fffe03f */
[----:B------:R-:W-:Y:S01]  /*aa60*/  WARPGROUP.ARRIVE ;  /* 0x00000000000079c5 */ /* 0x000fe20000000000 */
[----:B------:R-:W-:Y:S01]  /*aa70*/  UMOV UR7, 0x40000040 ;  /* 0x4000004000077882 */ /* 0x000fe20000000000 */
[----:B------:R-:W-:Y:S01]  /*aa80*/  R2UR UR11, R22 ;  /* 0x00000000160b72ca */ /* 0x000fe200000e0000 */
[----:B------:R-:W-:Y:S01]  /*aa90*/  USHF.R.U32.HI UR6, URZ, 0x4, UR6 ;  /* 0x000000043f067899 */ /* 0x000fe20008011606 */
[----:B------:R-:W-:Y:S01]  /*aaa0*/  PLOP3.LUT P2, PT, PT, PT, UP0, 0x80, 0x0 ;  /* 0x000000000000781c */ /* 0x000fe20003f4f008 */
[----:B0-2---:R-:W-:Y:S01]  /*aab0*/  FMUL.FTZ R0, R154, UR5 ;  /* 0x000000059a007c20 */ /* 0x005fe20008410000 */
[----:B------:R-:W-:Y:S01]  /*aac0*/  FMUL.FTZ R154, R159, UR5 ;  /* 0x000000059f9a7c20 */ /* 0x000fe20008410000 */
[----:B------:R-:W-:Y:S01]  /*aad0*/  ULOP3.LUT UR6, UR6, 0x3fff, URZ, 0xc0, !UPT ;  /* 0x00003fff06067892 */ /* 0x000fe2000f8ec03f */
[----:B------:R-:W-:Y:S01]  /*aae0*/  FMUL.FTZ R159, R170, UR5 ;  /* 0x00000005aa9f7c20 */ /* 0x000fe20008410000 */
[----:B-1----:R-:W-:-:S02]  /*aaf0*/  IMAD.U32 R3, RZ, RZ, UR37 ;  /* 0x00000025ff037e24 */ /* 0x002fc4000f8e00ff */
[----:B------:R-:W-:Y:S01]  /*ab00*/  FMUL.FTZ R4, R152, UR5 ;  /* 0x0000000598047c20 */ /* 0x000fe20008410000 */
[----:B------:R-:W-:Y:S01]  /*ab10*/  ULOP3.LUT UR6, UR6, 0x2000000, URZ, 0xfc, !UPT ;  /* 0x0200000006067892 */ /* 0x000fe2000f8efc3f */
[----:B------:R-:W-:Y:S01]  /*ab20*/  FMUL.FTZ R152, R155, UR5 ;  /* 0x000000059b987c20 */ /* 0x000fe20008410000 */
[----:B------:R-:W-:Y:S01]  /*ab30*/  FMUL.FTZ R155, R162, UR5 ;  /* 0x00000005a29b7c20 */ /* 0x000fe20008410000 */
[----:B------:R-:W-:Y:S01]  /*ab40*/  FMUL.FTZ R162, R174, UR5 ;  /* 0x00000005aea27c20 */ /* 0x000fe20008410000 */
[----:B------:R-:W-:Y:S01]  /*ab50*/  ULEA UR4, UR4, UR6, 0xb ;  /* 0x0000000604047291 */ /* 0x000fe2000f8e583f */
[----:B------:R-:W0:Y:S06]  /*ab60*/  MUFU.TANH R4, R4 ;  /* 0x0000000400047308 */ /* 0x000e2c0000002400 */
[----:B------:R-:W-:-:S02]  /*ab70*/  UMOV UR6, UR4 ;  /* 0x0000000400067c82 */ /* 0x000fc40008000000 */
[----:B------:R-:W-:Y:S01]  /*ab80*/  HGMMA.64x256x16.F32.BF16 R24, R196, gdesc[UR4].tnspB, R24, gsb0 ;  /* 0x43e00004c4187df0 */ /* 0x000fe20008001818 */
[----:B------:R-:W-:Y:S01]  /*ab90*/  UIADD3 UR6, UR4, 0x80, URZ ;  /* 0x0000008004067890 */ /* 0x000fe2000fffe03f */
[----:B------:R-:W1:Y:S01]  /*aba0*/  MUFU.TANH R0, R0 ;  /* 0x0000000000007308 */ /* 0x000e620000002400 */
[----:B------:R-:W-:-:S07]  /*abb0*/  UMOV UR7, 0x40000040 ;  /* 0x4000004000077882 */ /* 0x000fce0000000000 */
[----:B------:R-:W2:Y:S08]  /*abc0*/  MUFU.TANH R152, R152 ;  /* 0x0000009800987308 */ /* 0x000eb00000002400 */
[----:B------:R-:W3:Y:S08]  /*abd0*/  MUFU.TANH R154, R154 ;  /* 0x0000009a009a7308 */ /* 0x000ef00000002400 */
[----:B------:R-:W4:Y:S08]  /*abe0*/  MUFU.TANH R155, R155 ;  /* 0x0000009b009b7308 */ /* 0x000f300000002400 */
        /* <DEDUP_REMOVED lines=10> */
[----:B------:R-:W-:Y:S02]  /*ac90*/  VIADD R173, R23, UR11 ;  /* 0x0000000b17ad7c36 */ /* 0x000fe40008000000 */
[----:B------:R-:W-:Y:S01]  /*aca0*/  FMUL.FTZ R192, R169, UR5 ;  /* 0x00000005a9c07c20 */ /* 0x000fe20008410000 */
[----:B------:R-:W-:-:S15]  /*acb0*/  FMUL.FTZ R193, R172, UR5 ;  /* 0x00000005acc17c20 */ /* 0x000fde0008410000 */
[----:B------:R-:W-:-:S03]  /*acc0*/  NOP ;  /* 0x0000000000007918 */ /* 0x000fc60000000000 */
[----:B------:R-:W-:Y:S01]  /*acd0*/  HGMMA.64x256x16.F32.BF16 R24, R188, gdesc[UR4].tnspB, R24, gsb0 ;  /* 0x43e00004bc187df0 */ /* 0x000fe20008001818 */
[----:B------:R-:W-:Y:S01]  /*ace0*/  UIADD3 UR6, UR4, 0x180, URZ ;  /* 0x0000018004067890 */ /* 0x000fe2000fffe03f */
[----:B------:R-:W0:Y:S01]  /*acf0*/  MUFU.TANH R194, R194 ;  /* 0x000000c200c27308 */ /* 0x000e220000002400 */
[----:B------:R-:W-:Y:S01]  /*ad00*/  UMOV UR7, 0x40000040 ;  /* 0x4000004000077882 */ /* 0x000fe20000000000 */
[----:B------:R-:W-:Y:S02]  /*ad10*/  @UP0 ULDC UR4, c[0x0][0x44c] ;  /* 0x0001130000040ab9 */ /* 0x000fe40000000800 */
[----:B------:R-:W-:Y:S01]  /*ad20*/  @P2 IMAD.HI.U32 R2, R173, UR4, RZ ;  /* 0x00000004ad022c27 */ /* 0x000fe2000f8e00ff */
[----:B------:R-:W-:-:S03]  /*ad30*/  @UP0 ULDC UR4, c[0x0][0x450] ;  /* 0x0001140000040ab9 */ /* 0x000fc60000000800 */
[----:B------:R-:W0:Y:S01]  /*ad40*/  MUFU.TANH R192, R192 ;  /* 0x000000c000c07308 */ /* 0x000e220000002400 */
[----:B------:R-:W-:Y:S02]  /*ad50*/  @P2 SHF.R.U32.HI R173, RZ, UR4, R2 ;  /* 0x00000004ffad2c19 */ /* 0x000fe40008011602 */
[----:B------:R-:W-:Y:S01]  /*ad60*/  @!P1 LEA R2, R3, UR38, 0x3 ;  /* 0x0000002603029c11 */ /* 0x000fe2000f8e18ff */
[----:B------:R-:W-:Y:S02]  /*ad70*/  IMAD.U32 R3, RZ, RZ, UR60 ;  /* 0x0000003cff037e24 */ /* 0x000fe4000f8e00ff */
[----:B------:R-:W5:Y:S02]  /*ad80*/  SHFL.IDX PT, R170, R173, RZ, 0x1c1f ;  /* 0x001c1fffadaa7589 */ /* 0x000f6400000e0000 */
[----:B------:R-:W0:Y:S01]  /*ad90*/  MUFU.TANH R193, R193 ;  /* 0x000000c100c17308 */ /* 0x000e220000002400 */
[----:B------:R-:W-:-:S05]  /*ada0*/  @!P1 VIADD R2, R2, 0x30840 ;  /* 0x0003084002029836 */ /* 0x000fca0000000000 */
[----:B------:R-:W-:Y:S01]  /*adb0*/  @!P1 PRMT R2, RZ, 0x654, R2 ;  /* 0x00000654ff029816 */ /* 0x000fe20000000002 */
[----:B------:R-:W-:Y:S02]  /*adc0*/  WARPGROUP.DEPBAR.LE gsb0, 0x0 ;  /* 0x00008000000079c5 */ /* 0x000fe40000010000 */
[----:B------:R-:W-:Y:S01]  /*add0*/  WARPGROUP.ARRIVE ;  /* 0x00000000000079c5 */ /* 0x000fe20000000000 */
[----:B------:R-:W-:Y:S01]  /*ade0*/  FMUL.FTZ R190, R156, UR5 ;  /* 0x000000059cbe7c20 */ /* 0x000fe20008410000 */
[----:B------:R-:W-:Y:S01]  /*adf0*/  FMUL.FTZ R156, R163, UR5 ;  /* 0x00000005a39c7c20 */ /* 0x000fe20008410000 */
[----:B------:R-:W-:Y:S01]  /*ae00*/  FMUL.FTZ R163, R179, UR5 ;  /* 0x00000005b3a37c20 */ /* 0x000fe20008410000 */
[----:B------:R-:W-:Y:S02]  /*ae10*/  IMAD.SHL.U32 R179, R20, 0x40, RZ ;  /* 0x0000004014b37824 */ /* 0x000fe400078e00ff */
[----:B------:R-:W-:Y:S01]  /*ae20*/  FMUL.FTZ R188, R153, UR5 ;  /* 0x0000000599bc7c20 */ /* 0x000fe20008410000 */
[----:B------:R-:W-:Y:S01]  /*ae30*/  HGMMA.64x256x16.F32.BF16 R24, R184, gdesc[UR4].tnspB, R24, gsb0 ;  /* 0x43e00004b8187df0 */ /* 0x000fe20008001818 */
[----:B------:R-:W-:Y:S01]  /*ae40*/  FMUL.FTZ R189, R157, UR5 ;  /* 0x000000059dbd7c20 */ /* 0x000fe20008410000 */
[----:B------:R-:W-:Y:S01]  /*ae50*/  FMUL.FTZ R191, R168, UR5 ;  /* 0x00000005a8bf7c20 */ /* 0x000fe20008410000 */
[----:B------:R-:W-:Y:S01]  /*ae60*/  FMUL.FTZ R153, R158, UR5 ;  /* 0x000000059e997c20 */ /* 0x000fe20008410000 */
[----:B------:R-:W-:Y:S01]  /*ae70*/  FMUL.FTZ R157, R166, UR5 ;  /* 0x00000005a69d7c20 */ /* 0x000fe20008410000 */
[----:B------:R-:W-:Y:S01]  /*ae80*/  IADD3 R168, -R179, 0x1, RZ ;  /* 0x00000001b3a87810 */ /* 0x000fe20007ffe1ff */
[----:B------:R-:W-:Y:S01]  /*ae90*/  FMUL.FTZ R158, R167, UR5 ;  /* 0x00000005a79e7c20 */ /* 0x000fe20008410000 */
[----:B------:R-:W-:Y:S01]  /*aea0*/  FMUL.FTZ R166, R183, UR5 ;  /* 0x00000005b7a67c20 */ /* 0x000fe20008410000 */
[----:B------:R-:W0:Y:S02]  /*aeb0*/  MUFU.TANH R188, R188 ;  /* 0x000000bc00bc7308 */ /* 0x000e240000002400 */
[----:B------:R-:W-:-:S05]  /*aec0*/  IMAD R168, R17, -0x2, R168 ;  /* 0xfffffffe11a87824 */ /* 0x000fca00078e02a8 */
[----:B------:R-:W-:Y:S01]  /*aed0*/  IADD3 R168, -R3, UR61, R168 ;  /* 0x0000003d03a87c10 */ /* 0x000fe2000fffe1a8 */
[----:B------:R-:W0:Y:S04]  /*aee0*/  MUFU.TANH R190, R190 ;  /* 0x000000be00be7308 */ /* 0x000e280000002400 */
[C---:B------:R-:W-:Y:S02]  /*aef0*/  VIADD R183, R168.reuse, UR51 ;  /* 0x00000033a8b77c36 */ /* 0x040fe40008000000 */
[----:B------:R-:W-:Y:S02]  /*af00*/  VIADD R195, R168, UR54 ;  /* 0x00000036a8c37c36 */ /* 0x000fe40008000000 */
        /* <DEDUP_REMOVED lines=21> */
[----:B------:R-:W0:Y:S01]  /*b060*/  MUFU.TANH R184, R184 ;  /* 0x000000b800b87308 */ /* 0x000e220000002400 */
[----:B------:R0:W-:Y:S01]  /*b070*/  @!P1 SYNCS.ARRIVE.TRANS64.RED.A1T0 RZ, [R2+URZ], RZ ;  /* 0x000000ff02ff99a7 */ /* 0x0001e2000810043f */
[----:B-----5:R-:W-:-:S02]  /*b080*/  IMAD.IADD R181, R183, 0x1, R170 ;  /* 0x00000001b7b57824 */ /* 0x020fc400078e02aa */
[----:B------:R-:W-:-:S04]  /*b090*/  IMAD.IADD R182, R195, 0x1, R170 ;  /* 0x00000001c3b67824 */ /* 0x000fc800078e02aa */
        /* <DEDUP_REMOVED lines=25> */
.L_x_1497:
[----:B------:R-:W-:-:S05]  /*b230*/  IMAD.U32 R168, RZ, RZ, UR39 ;  /* 0x00000027ffa87e24 */ /* 0x000fca000f8e00ff */
[----:B------:R-:W-:-:S13]  /*b240*/  ISETP.NE.AND P2, PT, R168, 0x1, PT ;  /* 0x00000001a800780c */ /* 0x000fda0003f45270 */
[----:B0-----:R-:W0:Y:S02]  /*b250*/  @P2 LDC.64 R2, c[0x0][0x9e8] ;  /* 0x00027a00ff022b82 */ /* 0x001e240000000a00 */
[----:B0-----:R-:W-:-:S05]  /*b260*/  @P2 IMAD.HI.U32 R2, R167, R2, RZ ;  /* 0x00000002a7022227 */ /* 0x001fca00078e00ff */
[----:B------:R-:W-:-:S07]  /*b270*/  @P2 SHF.R.U32.HI R167, RZ, R3, R2 ;  /* 0x00000003ffa72219 */ /* 0x000fce0000011602 */
.L_x_1498:
[----:B------:R-:W-:Y:S05]  /*b280*/  BSYNC B0 ;  /* 0x0000000000007941 */ /* 0x000fea0003800000 */
.L_x_1496:
[----:B------:R-:W-:-:S04]  /*b290*/  IMAD R2, R167, R168, -R179 ;  /* 0x000000a8a7027224 */ /* 0x000fc800078e0ab3 */
[----:B------:R-:W-:-:S05]  /*b2a0*/  IMAD R2, R17, -0x2, R2 ;  /* 0xfffffffe11027824 */ /* 0x000fca00078e0202 */
[----:B------:R-:W-:Y:S02]  /*b2b0*/  VIADDMNMX R181, R2, R168, R181, PT ;  /* 0x000000a802b57246 */ /* 0x000fe400038001b5 */
[----:B------:R-:W-:-:S07]  /*b2c0*/  VIMNMX R182, R182, R2, !PT ;  /* 0x00000002b6b67248 */ /* 0x000fce0007fe0100 */
.L_x_1495:
[----:B------:R-:W-:-:S04]  /*b2d0*/  ISETP.GT.AND P2, PT, R20, -0x1, PT ;  /* 0xffffffff1400780c */ /* 0x000fc80003f44270 */
[C---:B------:R-:W-:Y:S02]  /*b2e0*/  ISETP.GT.AND P3, PT, R182.reuse, RZ, P2 ;  /* 0x000000ffb600720c */ /* 0x040fe40001764270 */
[C---:B------:R-:W-:Y:S02]  /*b2f0*/  ISETP.GT.AND P5, PT, R182.reuse, 0x1, P2 ;  /* 0x00000001b600780c */ /* 0x040fe400017a4270 */
[C---:B------:R-:W-:Y:S02]  /*b300*/  ISETP.LT.OR P4, PT, R181.reuse, 0x1, P3 ;  /* 0x00000001b500780c */ /* 0x040fe40001f81670 */
[----:B------:R-:W-:Y:S02]  /*b310*/  ISETP.GT.AND P3, PT, R182, 0x8, P2 ;  /* 0x00000008b600780c */ /* 0x000fe40001764270 */
[----:B0-----:R-:W-:Y:S02]  /*b320*/  FSEL R180, R4, -INF , !P4 ;  /* 0xff80000004b47808 */ /* 0x001fe40006000000 */
[----:B------:R-:W-:Y:S01]  /*b330*/  ISETP.GT.AND P4, PT, R182, 0x9, P2 ;  /* 0x00000009b600780c */ /* 0x000fe20001784270 */
[----:B------:R0:W1:Y:S01]  /*b340*/  SHFL.IDX PT, R4, R173, 0x1, 0x1c1f ;  /* 0x003c1f00ad047f89 */ /* 0x00006200000e0000 */
[----:B------:R-:W-:-:S02]  /*b350*/  ISETP.LT.OR P5, PT, R181, 0x2, P5 ;  /* 0x00000002b500780c */ /* 0x000fc40002fa1670 */
[C---:B------:R-:W-:Y:S02]  /*b360*/  ISETP.LT.OR P3, PT, R181.reuse, 0x9, P3 ;  /* 0x00000009b500780c */ /* 0x040fe40001f61670 */
[----:B------:R-:W-:Y:S02]  /*b370*/  ISETP.LT.OR P4, PT, R181, 0xa, P4 ;  /* 0x0000000ab500780c */ /* 0x000fe40002781670 */
[----:B------:R-:W-:Y:S02]  /*b380*/  FSEL R188, R188, -INF , !P5 ;  /* 0xff800000bcbc7808 */ /* 0x000fe40006800000 */
[----:B------:R-:W-:Y:S02]  /*b390*/  FSEL R190, R190, -INF , !P3 ;  /* 0xff800000bebe7808 */ /* 0x000fe40005800000 */
[----:B------:R-:W-:Y:S02]  /*b3a0*/  FSEL R189, R189, -INF , !P4 ;  /* 0xff800000bdbd7808 */ /* 0x000fe40006000000 */
[----:B------:R-:W-:-:S02]  /*b3b0*/  ISETP.GT.AND P5, PT, R182, 0x10, P2 ;  /* 0x00000010b600780c */ /* 0x000fc400017a4270 */
[C---:B------:R-:W-:Y:S02]  /*b3c0*/  ISETP.GT.AND P3, PT, R182.reuse, 0x11, P2 ;  /* 0x00000011b600780c */ /* 0x040fe40001764270 */
[----:B------:R-:W-:Y:S02]  /*b3d0*/  ISETP.GT.AND P4, PT, R182, 0x18, P2 ;  /* 0x00000018b600780c */ /* 0x000fe40001784270 */
[C---:B------:R-:W-:Y:S02]  /*b3e0*/  ISETP.LT.OR P5, PT, R181.reuse, 0x11, P5 ;  /* 0x00000011b500780c */ /* 0x040fe40002fa1670 */
[C---:B------:R-:W-:Y:S02]  /*b3f0*/  ISETP.LT.OR P3, PT, R181.reuse, 0x12, P3 ;  /* 0x00000012b500780c */ /* 0x040fe40001f61670 */
[----:B------:R-:W-:Y:S02]  /*b400*/  ISETP.LT.OR P4, PT, R181, 0x19, P4 ;  /* 0x00000019b500780c */ /* 0x000fe40002781670 */
[----:B------:R-:W-:-:S02]  /*b410*/  FSEL R167, R184, -INF , !P5 ;  /* 0xff800000b8a77808 */ /* 0x000fc40006800000 */
[----:B------:R-:W-:Y:S02]  /*b420*/  FSEL R168, R185, -INF , !P3 ;  /* 0xff800000b9a87808 */ /* 0x000fe40005800000 */
[----:B------:R-:W-:Y:S02]  /*b430*/  FSEL R169, R186, -INF , !P4 ;  /* 0xff800000baa97808 */ /* 0x000fe40006000000 */
[C---:B------:R-:W-:Y:S02]  /*b440*/  ISETP.GT.AND P5, PT, R182.reuse, 0x19, P2 ;  /* 0x00000019b600780c */ /* 0x040fe400017a4270 */
[C---:B------:R-:W-:Y:S02]  /*b450*/  ISETP.GT.AND P3, PT, R182.reuse, 0x20, P2 ;  /* 0x00000020b600780c */ /* 0x040fe40001764270 */
[----:B------:R-:W-:Y:S02]  /*b460*/  ISETP.GT.AND P4, PT, R182, 0x21, P2 ;  /* 0x00000021b600780c */ /* 0x000fe40001784270 */
        /* <DEDUP_REMOVED lines=12> */
[----:B0-----:R-:W-:-:S02]  /*b530*/  FSEL R173, R193, -INF , !P5 ;  /* 0xff800000c1ad7808 */ /* 0x001fc40006800000 */
[----:B------:R-:W-:Y:S02]  /*b540*/  FSEL R174, R194, -INF , !P3 ;  /* 0xff800000c2ae7808 */ /* 0x000fe40005800000 */
[----:B------:R-:W-:Y:S02]  /*b550*/  FSEL R175, R175, -INF , !P4 ;  /* 0xff800000afaf7808 */ /* 0x000fe40006000000 */
[C---:B------:R-:W-:Y:S02]  /*b560*/  ISETP.GT.AND P5, PT, R182.reuse, 0x31, P2 ;  /* 0x00000031b600780c */ /* 0x040fe400017a4270 */
[C---:B------:R-:W-:Y:S02]  /*b570*/  ISETP.GT.AND P3, PT, R182.reuse, 0x38, P2 ;  /* 0x00000038b600780c */ /* 0x040fe40001764270 */
[----:B------:R-:W-:Y:S01]  /*b580*/  ISETP.GT.AND P4, PT, R182, 0x39, P2 ;  /* 0x00000039b600780c */ /* 0x000fe20001784270 */
[----:B-1----:R-:W-:Y:S01]  /*b590*/  IMAD.IADD R182, R195, 0x1, R4 ;  /* 0x00000001c3b67824 */ /* 0x002fe200078e0204 */
[----:B------:R-:W-:-:S02]  /*b5a0*/  ISETP.LT.OR P5, PT, R181, 0x32, P5 ;  /* 0x00000032b500780c */ /* 0x000fc40002fa1670 */
[C---:B------:R-:W-:Y:S02]  /*b5b0*/  ISETP.LT.OR P3, PT, R181.reuse, 0x39, P3 ;  /* 0x00000039b500780c */ /* 0x040fe40001f61670 */
[----:B------:R-:W-:Y:S01]  /*b5c0*/  ISETP.LT.OR P4, PT, R181, 0x3a, P4 ;  /* 0x0000003ab500780c */ /* 0x000fe20002781670 */
[----:B------:R-:W-:Y:S01]  /*b5d0*/  IMAD.IADD R181, R183, 0x1, R4 ;  /* 0x00000001b7b57824 */ /* 0x000fe200078e0204 */
[----:B------:R-:W-:Y:S02]  /*b5e0*/  FSEL R176, R176, -INF , !P5 ;  /* 0xff800000b0b07808 */ /* 0x000fe40006800000 */
[----:B------:R-:W-:Y:S02]  /*b5f0*/  FSEL R177, R177, -INF , !P3 ;  /* 0xff800000b1b17808 */ /* 0x000fe40005800000 */
[----:B------:R-:W-:Y:S01]  /*b600*/  FSEL R178, R178, -INF , !P4 ;  /* 0xff800000b2b27808 */ /* 0x000fe20006000000 */
[----:B------:R-:W-:Y:S06]  /*b610*/  @!P6 BRA `(.L_x_1499) ;  /* 0x00000000005ce947 */ /* 0x000fec0003800000 */
        /* <DEDUP_REMOVED lines=13> */
.L_x_1501:
[----:B------:R-:W-:-:S05]  /*b6f0*/  IMAD.U32 R184, RZ, RZ, UR39 ;  /* 0x00000027ffb87e24 */ /* 0x000fca000f8e00ff */
[----:B------:R-:W-:-:S13]  /*b700*/  ISETP.NE.AND P3, PT, R184, 0x1, PT ;  /* 0x00000001b800780c */ /* 0x000fda0003f65270 */
[----:B------:R-:W0:Y:S02]  /*b710*/  @P3 LDC.64 R2, c[0x0][0x9e8] ;  /* 0x00027a00ff023b82 */ /* 0x000e240000000a00 */
[----:B0-----:R-:W-:-:S05]  /*b720*/  @P3 IMAD.HI.U32 R2, R4, R2, RZ ;  /* 0x0000000204023227 */ /* 0x001fca00078e00ff */
[----:B------:R-:W-:-:S07]  /*b730*/  @P3 SHF.R.U32.HI R4, RZ, R3, R2 ;  /* 0x00000003ff043219 */ /* 0x000fce0000011602 */
.L_x_1502:
[----:B------:R-:W-:Y:S05]  /*b740*/  BSYNC B0 ;  /* 0x0000000000007941 */ /* 0x000fea0003800000 */
.L_x_1500:
[----:B------:R-:W-:-:S04]  /*b750*/  IMAD R4, R4, R184, -R179 ;  /* 0x000000b804047224 */ /* 0x000fc800078e0ab3 */
[----:B------:R-:W-:-:S05]  /*b760*/  IMAD R4, R17, -0x2, R4 ;  /* 0xfffffffe11047824 */ /* 0x000fca00078e0204 */
[----:B------:R-:W-:Y:S02]  /*b770*/  VIADDMNMX R181, R4, R184, R181, PT ;  /* 0x000000b804b57246 */ /* 0x000fe400038001b5 */
[----:B------:R-:W-:-:S07]  /*b780*/  VIMNMX R182, R182, R4, !PT ;  /* 0x00000004b6b67248 */ /* 0x000fce0007fe0100 */
.L_x_1499:
[----:B------:R-:W-:Y:S01]  /*b790*/  FMNMX.FTZ R3, R180, R21, !PT ;  /* 0x00000015b4037209 */ /* 0x000fe20007810000 */
[----:B------:R-:W-:Y:S01]  /*b7a0*/  UMOV UR6, UR50 ;  /* 0x0000003200067c82 */ /* 0x000fe20008000000 */
[----:B------:R-:W-:Y:S01]  /*b7b0*/  ISETP.GT.AND P3, PT, R182, 0x1, P2 ;  /* 0x00000001b600780c */ /* 0x000fe20001764270 */
[----:B------:R-:W-:Y:S01]  /*b7c0*/  UMOV UR7, UR36 ;  /* 0x0000002400077c82 */ /* 0x000fe20008000000 */
[----:B------:R-:W-:Y:S02]  /*b7d0*/  FMNMX.FTZ R3, R188, R3, !PT ;  /* 0x00000003bc037209 */ /* 0x000fe40007810000 */
[----:B------:R-:W-:Y:S02]  /*b7e0*/  ISETP.LT.OR P3, PT, R181, 0x2, P3 ;  /* 0x00000002b500780c */ /* 0x000fe40001f61670 */
[----:B------:R-:W-:Y:S02]  /*b7f0*/  FMNMX.FTZ R2, R190, R3, !PT ;  /* 0x00000003be027209 */ /* 0x000fe40007810000 */
[----:B------:R-:W-:-:S02]  /*b800*/  FSEL R152, R152, -INF , !P3 ;  /* 0xff80000098987808 */ /* 0x000fc40005800000 */
[----:B------:R-:W-:Y:S02]  /*b810*/  FMNMX.FTZ R2, R189, R2, !PT ;  /* 0x00000002bd027209 */ /* 0x000fe40007810000 */
[C---:B------:R-:W-:Y:S02]  /*b820*/  ISETP.GT.AND P3, PT, R182.reuse, RZ, P2 ;  /* 0x000000ffb600720c */ /* 0x040fe40001764270 */
[----:B------:R-:W-:Y:S02]  /*b830*/  FMNMX.FTZ R3, R167, R2, !PT ;  /* 0x00000002a7037209 */ /* 0x000fe40007810000 */
        /* <DEDUP_REMOVED lines=8> */
[----:B------:R-:W-:-:S02]  /*b8c0*/  ISETP.LT.OR P4, PT, R181, 0x9, P4 ;  /* 0x00000009b500780c */ /* 0x000fc40002781670 */
[----:B------:R-:W-:Y:S02]  /*b8d0*/  FMNMX.FTZ R2, R172, R3, !PT ;  /* 0x00000003ac027209 */ /* 0x000fe40007810000 */
[----:B------:R-:W-:Y:S02]  /*b8e0*/  FSEL R154, R154, -INF , !P5 ;  /* 0xff8000009a9a7808 */ /* 0x000fe40006800000 */
[----:B------:R-:W-:Y:S02]  /*b8f0*/  FMNMX.FTZ R3, R173, R2, !PT ;  /* 0x00000002ad037209 */ /* 0x000fe40007810000 */
[----:B------:R-:W-:Y:S02]  /*b900*/  ISETP.GT.AND P5, PT, R182, 0x11, P2 ;  /* 0x00000011b600780c */ /* 0x000fe400017a4270 */
[----:B------:R-:W-:Y:S02]  /*b910*/  FMNMX.FTZ R2, R174, R3, !PT ;  /* 0x00000003ae027209 */ /* 0x000fe40007810000 */
[----:B------:R-:W-:-:S02]  /*b920*/  FSEL R153, R153, -INF , !P4 ;  /* 0xff80000099997808 */ /* 0x000fc40006000000 */
        /* <DEDUP_REMOVED lines=8> */
[C---:B------:R-:W-:Y:S01]  /*b9b0*/  ISETP.GT.AND P5, PT, R182.reuse, 0x20, P2 ;  /* 0x00000020b600780c */ /* 0x040fe200017a4270 */
[----:B------:R-:W0:Y:S01]  /*b9c0*/  SHFL.BFLY PT, R2, R3, 0x2, 0x1f ;  /* 0x0c401f0003027f89 */ /* 0x000e2200000e0000 */
[----:B------:R-:W-:Y:S02]  /*b9d0*/  FSEL R155, R155, -INF , !P4 ;  /* 0xff8000009b9b7808 */ /* 0x000fe40006000000 */
[----:B------:R-:W-:Y:S02]  /*b9e0*/  ISETP.LT.OR P5, PT, R181, 0x21, P5 ;  /* 0x00000021b500780c */ /* 0x000fe40002fa1670 */
[----:B------:R-:W-:-:S02]  /*b9f0*/  ISETP.GT.AND P4, PT, R182, 0x19, P2 ;  /* 0x00000019b600780c */ /* 0x000fc40001784270 */
[----:B------:R-:W-:Y:S02]  /*ba00*/  FSEL R159, R159, -INF , !P5 ;  /* 0xff8000009f9f7808 */ /* 0x000fe40006800000 */
[----:B------:R-:W-:Y:S02]  /*ba10*/  ISETP.LT.OR P4, PT, R181, 0x1a, P4 ;  /* 0x0000001ab500780c */ /* 0x000fe40002781670 */
[----:B------:R-:W-:Y:S02]  /*ba20*/  R2UR UR4, R200 ;  /* 0x00000000c80472ca */ /* 0x000fe400000e0000 */
[----:B------:R-:W-:Y:S02]  /*ba30*/  FSEL R158, R158, -INF , !P4 ;  /* 0xff8000009e9e7808 */ /* 0x000fe40006000000 */
[----:B------:R-:W-:-:S04]  /*ba40*/  ISETP.GT.AND P4, PT, R182, 0x28, P2 ;  /* 0x00000028b600780c */ /* 0x000fc80001784270 */
[----:B------:R-:W-:-:S04]  /*ba50*/  ISETP.LT.OR P4, PT, R181, 0x29, P4 ;  /* 0x00000029b500780c */ /* 0x000fc80002781670 */
[----:B------:R-:W-:Y:S02]  /*ba60*/  FSEL R162, R162, -INF , !P4 ;  /* 0xff800000a2a27808 */ /* 0x000fe40006000000 */
[----:B0-----:R-:W-:Y:S02]  /*ba70*/  FMNMX.FTZ R2, R3, R2, !PT ;  /* 0x0000000203027209 */ /* 0x001fe40007810000 */
[----:B------:R-:W-:-:S03]  /*ba80*/  ISETP.GT.AND P4, PT, R182, 0x30, P2 ;  /* 0x00000030b600780c */ /* 0x000fc60001784270 */
[----:B------:R-:W0:Y:S01]  /*ba90*/  SHFL.BFLY PT, R179, R2, 0x1, 0x1f ;  /* 0x0c201f0002b37f89 */ /* 0x000e2200000e0000 */
[----:B------:R-:W-:-:S04]  /*baa0*/  ISETP.LT.OR P4, PT, R181, 0x31, P4 ;  /* 0x00000031b500780c */ /* 0x000fc80002781670 */
[----:B------:R-:W-:Y:S02]  /*bab0*/  FSEL R164, R164, -INF , !P4 ;  /* 0xff800000a4a47808 */ /* 0x000fe40006000000 */
[----:B------:R-:W-:-:S04]  /*bac0*/  ISETP.GT.AND P4, PT, R182, 0x38, P2 ;  /* 0x00000038b600780c */ /* 0x000fc80001784270 */
[----:B------:R-:W-:-:S04]  /*bad0*/  ISETP.LT.OR P4, PT, R181, 0x39, P4 ;  /* 0x00000039b500780c */ /* 0x000fc80002781670 */
[----:B------:R-:W-:Y:S02]  /*bae0*/  FSEL R165, R165, -INF , !P4 ;  /* 0xff800000a5a57808 */ /* 0x000fe40006000000 */
[----:B0-----:R-:W-:Y:S02]  /*baf0*/  FMNMX.FTZ R4, R2, R179, !PT ;  /* 0x000000b302047209 */ /* 0x001fe40007810000 */
[----:B------:R-:W-:Y:S02]  /*bb00*/  FSEL R2, R0, -INF , !P3 ;  /* 0xff80000000027808 */ /* 0x000fe40005800000 */
[----:B------:R-:W-:Y:S01]  /*bb10*/  ISETP.GT.AND P3, PT, R182, 0x18, P2 ;  /* 0x00000018b600780c */ /* 0x000fe20001764270 */
[----:B------:R-:W-:Y:S01]  /*bb20*/  FMUL.FTZ R179, R4, UR6 ;  /* 0x0000000604b37c20 */ /* 0x000fe20008410000 */
[----:B------:R-:W-:Y:S02]  /*bb30*/  FMNMX.FTZ R3, R2, R219, !PT ;  /* 0x000000db02037209 */ /* 0x000fe40007810000 */
[----:B------:R-:W-:-:S02]  /*bb40*/  ISETP.LT.OR P3, PT, R181, 0x19, P3 ;  /* 0x00000019b500780c */ /* 0x000fc40001f61670 */
[----:B------:R-:W-:Y:S02]  /*bb50*/  FMNMX.FTZ R0, R152, R3, !PT ;  /* 0x0000000398007209 */ /* 0x000fe40007810000 */
[----:B------:R-:W-:Y:S02]  /*bb60*/  FSETP.NEU.FTZ.AND P5, PT, R4, -INF , PT ;  /* 0xff8000000400780b */ /* 0x000fe40003fbd000 */
[----:B------:R-:W-:Y:S02]  /*bb70*/  FMNMX.FTZ R3, R153, R0, !PT ;  /* 0x0000000099037209 */ /* 0x000fe40007810000 */
[----:B------:R-:W-:Y:S02]  /*bb80*/  FSEL R157, R157, -INF , !P3 ;  /* 0xff8000009d9d7808 */ /* 0x000fe40005800000 */
[----:B------:R-:W-:Y:S02]  /*bb90*/  FMNMX.FTZ R0, R154, R3, !PT ;  /* 0x000000039a007209 */ /* 0x000fe40007810000 */
[----:B------:R-:W-:-:S02]  /*bba0*/  ISETP.GT.AND P3, PT, R182, 0x21, P2 ;  /* 0x00000021b600780c */ /* 0x000fc40001764270 */
[----:B------:R-:W-:Y:S02]  /*bbb0*/  FMNMX.FTZ R3, R155, R0, !PT ;  /* 0x000000009b037209 */ /* 0x000fe40007810000 */
[----:B------:R-:W-:Y:S02]  /*bbc0*/  ISETP.LT.OR P3, PT, R181, 0x22, P3 ;  /* 0x00000022b500780c */ /* 0x000fe40001f61670 */
[----:B------:R-:W-:Y:S02]  /*bbd0*/  FMNMX.FTZ R0, R156, R3, !PT ;  /* 0x000000039c007209 */ /* 0x000fe40007810000 */
[----:B------:R-:W-:Y:S02]  /*bbe0*/  FSEL R3, R179, RZ, P5 ;  /* 0x000000ffb3037208 */ /* 0x000fe40002800000 */
[----:B------:R-:W-:Y:S02]  /*bbf0*/  FMNMX.FTZ R179, R157, R0, !PT ;  /* 0x000000009db37209 */ /* 0x000fe40007810000 */
[----:B------:R-:W-:Y:S01]  /*bc00*/  FSEL R160, R160, -INF , !P3 ;  /* 0xff800000a0a07808 */ /* 0x000fe20005800000 */
[--C-:B------:R-:W-:Y:S01]  /*bc10*/  FFMA.FTZ R196, R188, UR6, -R3.reuse ;  /* 0x00000006bcc47c23 */ /* 0x100fe20008010803 */
[----:B------:R-:W-:Y:S01]  /*bc20*/  FMNMX.FTZ R0, R158, R179, !PT ;  /* 0x000000b39e007209 */ /* 0x000fe20007810000 */
        /* <DEDUP_REMOVED lines=19> */
[----:B------:R-:W-:Y:S01]  /*bd60*/  ISETP.GT.AND P2, PT, R182, 0x39, P2 ;  /* 0x00000039b600780c */ /* 0x000fe20001744270 */
[--C-:B------:R-:W-:Y:S01]  /*bd70*/  FFMA.FTZ R173, R174, UR6, -R3.reuse ;  /* 0x00000006aead7c23 */ /* 0x100fe20008010803 */
[----:B------:R-:W-:Y:S01]  /*bd80*/  FSEL R163, R163, -INF , !P3 ;  /* 0xff800000a3a37808 */ /* 0x000fe20005800000 */
[--C-:B------:R-:W-:Y:S01]  /*bd90*/  FFMA.FTZ R175, R176, UR6, -R3.reuse ;  /* 0x00000006b0af7c23 */ /* 0x100fe20008010803 */
[----:B------:R-:W-:Y:S01]  /*bda0*/  FMNMX.FTZ R0, R164, R183, !PT ;  /* 0x000000b7a4007209 */ /* 0x000fe20007810000 */
[--C-:B------:R-:W-:Y:S01]  /*bdb0*/  FFMA.FTZ R186, R177, UR6, -R3.reuse ;  /* 0x00000006b1ba7c23 */ /* 0x100fe20008010803 */
[----:B------:R-:W-:Y:S01]  /*bdc0*/  ISETP.LT.OR P2, PT, R181, 0x3a, P2 ;  /* 0x0000003ab500780c */ /* 0x000fe20001741670 */
[--C-:B------:R-:W-:Y:S01]  /*bdd0*/  FFMA.FTZ R181, R189, UR6, -R3.reuse ;  /* 0x00000006bdb57c23 */ /* 0x100fe20008010803 */
[----:B------:R-:W-:Y:S01]  /*bde0*/  FMNMX.FTZ R0, R163, R0, !PT ;  /* 0x00000000a3007209 */ /* 0x000fe20007810000 */
[----:B------:R-:W-:Y:S01]  /*bdf0*/  FFMA.FTZ R178, R178, UR6, -R3 ;  /* 0x00000006b2b27c23 */ /* 0x000fe20008010803 */
[----:B------:R-:W-:Y:S01]  /*be00*/  FSEL R166, R166, -INF , !P2 ;  /* 0xff800000a6a67808 */ /* 0x000fe20005000000 */
[----:B------:R-:W-:Y:S01]  /*be10*/  MUFU.EX2 R179, R180 ;  /* 0x000000b400b37308 */ /* 0x000fe20000000800 */
[----:B------:R-:W-:-:S02]  /*be20*/  FMNMX.FTZ R183, R165, R0, !PT ;  /* 0x00000000a5b77209 */ /* 0x000fc40007810000 */
[----:B------:R-:W-:Y:S02]  /*be30*/  FSEL R168, R4, RZ, P5 ;  /* 0x000000ff04a87208 */ /* 0x000fe40002800000 */
[----:B------:R-:W-:-:S03]  /*be40*/  FMNMX.FTZ R183, R166, R183, !PT ;  /* 0x000000b7a6b77209 */ /* 0x000fc60007810000 */
[----:B------:R-:W-:Y:S01]  /*be50*/  FADD.FTZ R168, -R168, R21 ;  /* 0x00000015a8a87221 */ /* 0x000fe20000010100 */
[----:B------:R-:W-:Y:S01]  /*be60*/  MUFU.EX2 R196, R196 ;  /* 0x000000c400c47308 */ /* 0x000fe20000000800 */
[----:B------:R-:W0:Y:S02]  /*be70*/  SHFL.BFLY PT, R0, R183, 0x2, 0x1f ;  /* 0x0c401f00b7007f89 */ /* 0x000e2400000e0000 */
[----:B------:R-:W-:-:S05]  /*be80*/  FMUL.FTZ R168, R168, UR6 ;  /* 0x00000006a8a87c20 */ /* 0x000fca0008410000 */
        /* <DEDUP_REMOVED lines=9> */
[----:B------:R-:W0:Y:S01]  /*bf20*/  MUFU.EX2 R0, R168 ;  /* 0x000000a800007308 */ /* 0x000e220000000800 */
[C---:B------:R-:W-:Y:S01]  /*bf30*/  FSETP.NEU.FTZ.AND P2, PT, R3.reuse, -INF , PT ;  /* 0xff8000000300780b */ /* 0x040fe20003f5d000 */
[----:B------:R-:W-:-:S05]  /*bf40*/  FMUL.FTZ R177, R3, UR6 ;  /* 0x0000000603b17c20 */ /* 0x000fca0008410000 */
[----:B------:R-:W-:Y:S01]  /*bf50*/  FSEL R177, R177, RZ, P2 ;  /* 0x000000ffb1b17208 */ /* 0x000fe20001000000 */
[----:B------:R-:W1:Y:S04]  /*bf60*/  MUFU.EX2 R188, R188 ;  /* 0x000000bc00bc7308 */ /* 0x000e680000000800 */
[--C-:B------:R-:W-:Y:S01]  /*bf70*/  FFMA.FTZ R197, R2, UR6, -R177.reuse ;  /* 0x0000000602c57c23 */ /* 0x100fe200080108b1 */
[----:B------:R-:W-:Y:S01]  /*bf80*/  FSEL R2, R3, RZ, P2 ;  /* 0x000000ff03027208 */ /* 0x000fe20001000000 */
[--C-:B------:R-:W-:Y:S01]  /*bf90*/  FFMA.FTZ R152, R152, UR6, -R177.reuse ;  /* 0x0000000698987c23 */ /* 0x100fe200080108b1 */
[--C-:B------:R-:W-:Y:S01]  /*bfa0*/  FFMA.FTZ R199, R153, UR6, -R177.reuse ;  /* 0x0000000699c77c23 */ /* 0x100fe200080108b1 */
[----:B------:R-:W-:Y:S01]  /*bfb0*/  FFMA.FTZ R154, R154, UR6, -R177 ;  /* 0x000000069a9a7c23 */ /* 0x000fe200080108b1 */
[----:B0-----:R-:W-:Y:S01]  /*bfc0*/  FFMA.FTZ R153, R0, R16, R179 ;  /* 0x0000001000997223 */ /* 0x001fe200000100b3 */
[----:B------:R-:W-:Y:S01]  /*bfd0*/  FADD.FTZ R2, -R2, R219 ;  /* 0x000000db02027221 */ /* 0x000fe20000010100 */
[----:B------:R-:W-:Y:S01]  /*bfe0*/  MUFU.EX2 R197, R197 ;  /* 0x000000c500c57308 */ /* 0x000fe20000000800 */
[----:B------:R-:W-:Y:S01]  /*bff0*/  FFMA.FTZ R193, R155, UR6, -R177 ;  /* 0x000000069bc17c23 */ /* 0x000fe200080108b1 */
[----:B------:R-:W-:Y:S01]  /*c000*/  FADD.FTZ R153, R196, R153 ;  /* 0x00000099c4997221 */ /* 0x000fe20000010000 */
[----:B------:R-:W-:Y:S01]  /*c010*/  FMUL.FTZ R2, R2, UR6 ;  /* 0x0000000602027c20 */ /* 0x000fe20008410000 */
[--C-:B------:R-:W-:Y:S01]  /*c020*/  FFMA.FTZ R156, R156, UR6, -R177.reuse ;  /* 0x000000069c9c7c23 */ /* 0x100fe200080108b1 */
[----:B------:R-:W-:Y:S01]  /*c030*/  FFMA.FTZ R195, R157, UR6, -R177 ;  /* 0x000000069dc37c23 */ /* 0x000fe200080108b1 */
[----:B------:R-:W-:Y:S01]  /*c040*/  FADD.FTZ R16, R198, R153 ;  /* 0x00000099c6107221 */ /* 0x000fe20000010000 */
[--C-:B------:R-:W-:Y:S01]  /*c050*/  FFMA.FTZ R158, R158, UR6, -R177.reuse ;  /* 0x000000069e9e7c23 */ /* 0x100fe200080108b1 */
[----:B------:R-:W-:Y:S01]  /*c060*/  MUFU.EX2 R152, R152 ;  /* 0x0000009800987308 */ /* 0x000fe20000000800 */
[--C-:B------:R-:W-:Y:S01]  /*c070*/  FFMA.FTZ R191, R162, UR6, -R177.reuse ;  /* 0x00000006a2bf7c23 */ /* 0x100fe200080108b1 */
[----:B------:R-:W-:Y:S01]  /*c080*/  FADD.FTZ R153, R181, R16 ;  /* 0x00000010b5997221 */ /* 0x000fe20000010000 */
[--C-:B------:R-:W-:Y:S01]  /*c090*/  FFMA.FTZ R189, R159, UR6, -R177.reuse ;  /* 0x000000069fbd7c23 */ /* 0x100fe200080108b1 */
[--C-:B------:R-:W-:Y:S01]  /*c0a0*/  FFMA.FTZ R160, R160, UR6, -R177.reuse ;  /* 0x00000006a0a07c23 */ /* 0x100fe200080108b1 */
[----:B------:R-:W-:Y:S01]  /*c0b0*/  FFMA.FTZ R185, R164, UR6, -R177 ;  /* 0x00000006a4b97c23 */ /* 0x000fe200080108b1 */
[----:B------:R-:W-:Y:S01]  /*c0c0*/  FADD.FTZ R162, R192, R153 ;  /* 0x00000099c0a27221 */ /* 0x000fe20000010000 */
[--C-:B------:R-:W-:Y:S01]  /*c0d0*/  FFMA.FTZ R163, R163, UR6, -R177.reuse ;  /* 0x00000006a3a37c23 */ /* 0x100fe200080108b1 */
[----:B------:R-:W0:Y:S01]  /*c0e0*/  MUFU.EX2 R2, R2 ;  /* 0x0000000200027308 */ /* 0x000e220000000800 */
[--C-:B------:R-:W-:Y:S01]  /*c0f0*/  FFMA.FTZ R165, R165, UR6, -R177.reuse ;  /* 0x00000006a5a57c23 */ /* 0x100fe200080108b1 */
[----:B------:R-:W-:Y:S01]  /*c100*/  FADD.FTZ R153, R167, R162 ;  /* 0x000000a2a7997221 */ /* 0x000fe20000010000 */
[--C-:B------:R-:W-:Y:S01]  /*c110*/  FFMA.FTZ R162, R161, UR6, -R177.reuse ;  /* 0x00000006a1a27c23 */ /* 0x100fe200080108b1 */
[----:B------:R-:W-:Y:S01]  /*c120*/  FFMA.FTZ R166, R166, UR6, -R177 ;  /* 0x00000006a6a67c23 */ /* 0x000fe200080108b1 */
[----:B------:R-:W-:-:S02]  /*c130*/  IMAD.U32 R155, RZ, RZ, UR10 ;  /* 0x0000000aff9b7e24 */ /* 0x000fc4000f8e00ff */
[----:B------:R-:W-:Y:S01]  /*c140*/  FADD.FTZ R168, R194, R153 ;  /* 0x00000099c2a87221 */ /* 0x000fe20000010000 */
[----:B------:R-:W-:Y:S01]  /*c150*/  ISETP.GT.AND P2, PT, R20, UR4, PT ;  /* 0x0000000414007c0c */ /* 0x000fe2000bf44270 */
[----:B------:R-:W2:Y:S01]  /*c160*/  MUFU.EX2 R199, R199 ;  /* 0x000000c700c77308 */ /* 0x000ea20000000800 */
[----:B------:R-:W-:Y:S02]  /*c170*/  @!P1 VIADD R155, R155, 0x30860 ;  /* 0x000308609b9b9836 */ /* 0x000fe40000000000 */
[----:B------:R-:W-:Y:S01]  /*c180*/  FADD.FTZ R153, R169, R168 ;  /* 0x000000a8a9997221 */ /* 0x000fe20000010000 */
[----:B------:R-:W-:Y:S01]  /*c190*/  UMOV UR4, UR37 ;  /* 0x0000002500047c82 */ /* 0x000fe20008000000 */
[----:B------:R-:W-:Y:S01]  /*c1a0*/  F2FP.BF16.F32.PACK_AB R196, R196, R179 ;  /* 0x000000b3c4c4723e */ /* 0x000fe200000010ff */
[----:B------:R-:W-:Y:S02]  /*c1b0*/  VIADD R20, R20, 0xffffffff ;  /* 0xffffffff14147836 */ /* 0x000fe40000000000 */
[----:B-1----:R-:W-:Y:S01]  /*c1c0*/  FADD.FTZ R164, R188, R153 ;  /* 0x00000099bca47221 */ /* 0x002fe20000010000 */
[----:B------:R-:W-:Y:S01]  /*c1d0*/  @!P1 PRMT R155, RZ, 0x654, R155 ;  /* 0x00000654ff9b9816 */ /* 0x000fe2000000009b */
[----:B------:R-:W1:Y:S01]  /*c1e0*/  MUFU.EX2 R154, R154 ;  /* 0x0000009a009a7308 */ /* 0x000e620000000800 */
[----:B0-----:R-:W-:Y:S01]  /*c1f0*/  FFMA.FTZ R5, R2, R5, R197 ;  /* 0x0000000502057223 */ /* 0x001fe200000100c5 */
[----:B------:R-:W-:Y:S01]  /*c200*/  F2FP.BF16.F32.PACK_AB R198, R181, R198 ;  /* 0x000000c6b5c6723e */ /* 0x000fe200000010ff */
[----:B------:R0:W-:Y:S01]  /*c210*/  @!P1 SYNCS.ARRIVE.TRANS64.RED.A1T0 RZ, [R155+URZ], RZ ;  /* 0x000000ff9bff99a7 */ /* 0x0001e2000810043f */
[----:B------:R-:W-:Y:S01]  /*c220*/  F2FP.BF16.F32.PACK_AB R192, R167, R192 ;  /* 0x000000c0a7c0723e */ /* 0x000fe200000010ff */
[C---:B------:R-:W-:Y:S01]  /*c230*/  FADD.FTZ R16, R152.reuse, R5 ;  /* 0x0000000598107221 */ /* 0x040fe20000010000 */
[----:B------:R-:W-:Y:S01]  /*c240*/  F2FP.BF16.F32.PACK_AB R194, R169, R194 ;  /* 0x000000c2a9c2723e */ /* 0x000fe200000010ff */
[----:B------:R-:W-:Y:S01]  /*c250*/  IMAD.MOV.U32 R219, RZ, RZ, R3 ;  /* 0x000000ffffdb7224 */ /* 0x000fe200078e0003 */
[----:B------:R-:W3:Y:S01]  /*c260*/  MUFU.EX2 R193, R193 ;  /* 0x000000c100c17308 */ /* 0x000ee20000000800 */
[----:B--2---:R-:W-:Y:S01]  /*c270*/  FADD.FTZ R5, R199, R16 ;  /* 0x00000010c7057221 */ /* 0x004fe20000010000 */
[----:B------:R-:W-:-:S06]  /*c280*/  F2FP.BF16.F32.PACK_AB R197, R152, R197 ;  /* 0x000000c598c5723e */ /* 0x000fcc00000010ff */
[----:B------:R-:W2:Y:S01]  /*c290*/  MUFU.EX2 R156, R156 ;  /* 0x0000009c009c7308 */ /* 0x000ea20000000800 */
[C---:B-1----:R-:W-:Y:S01]  /*c2a0*/  FADD.FTZ R16, R154.reuse, R5 ;  /* 0x000000059a107221 */ /* 0x042fe20000010000 */
[----:B------:R-:W-:-:S06]  /*c2b0*/  F2FP.BF16.F32.PACK_AB R199, R154, R199 ;  /* 0x000000c79ac7723e */ /* 0x000fcc00000010ff */
[----:B------:R-:W1:Y:S01]  /*c2c0*/  MUFU.EX2 R195, R195 ;  /* 0x000000c300c37308 */ /* 0x000e620000000800 */
[----:B---3--:R-:W-:-:S07]  /*c2d0*/  FADD.FTZ R5, R193, R16 ;  /* 0x00000010c1057221 */ /* 0x008fce0000010000 */
[----:B------:R-:W3:Y:S01]  /*c2e0*/  MUFU.EX2 R171, R171 ;  /* 0x000000ab00ab7308 */ /* 0x000ee20000000800 */
[C---:B--2---:R-:W-:Y:S01]  /*c2f0*/  FADD.FTZ R16, R156.reuse, R5 ;  /* 0x000000059c107221 */ /* 0x044fe20000010000 */
[----:B------:R-:W-:-:S06]  /*c300*/  F2FP.BF16.F32.PACK_AB R193, R156, R193 ;  /* 0x000000c19cc1723e */ /* 0x000fcc00000010ff */
[----:B------:R-:W2:Y:S01]  /*c310*/  MUFU.EX2 R158, R158 ;  /* 0x0000009e009e7308 */ /* 0x000ea20000000800 */
[----:B-1----:R-:W-:-:S07]  /*c320*/  FADD.FTZ R5, R195, R16 ;  /* 0x00000010c3057221 */ /* 0x002fce0000010000 */
[----:B------:R-:W1:Y:S01]  /*c330*/  MUFU.EX2 R190, R190 ;  /* 0x000000be00be7308 */ /* 0x000e620000000800 */
[C---:B---3--:R-:W-:Y:S01]  /*c340*/  FADD.FTZ R153, R171.reuse, R164 ;  /* 0x000000a4ab997221 */ /* 0x048fe20000010000 */
[----:B------:R-:W-:-:S06]  /*c350*/  F2FP.BF16.F32.PACK_AB R188, R171, R188 ;  /* 0x000000bcabbc723e */ /* 0x000fcc00000010ff */
[----:B------:R-:W3:Y:S01]  /*c360*/  MUFU.EX2 R189, R189 ;  /* 0x000000bd00bd7308 */ /* 0x000ee20000000800 */
[C---:B--2---:R-:W-:Y:S01]  /*c370*/  FADD.FTZ R16, R158.reuse, R5 ;  /* 0x000000059e107221 */ /* 0x044fe20000010000 */
[----:B------:R-:W-:-:S06]  /*c380*/  F2FP.BF16.F32.PACK_AB R195, R158, R195 ;  /* 0x000000c39ec3723e */ /* 0x000fcc00000010ff */
[----:B------:R-:W2:Y:S01]  /*c390*/  MUFU.EX2 R173, R173 ;  /* 0x000000ad00ad7308 */ /* 0x000ea20000000800 */
[----:B-1----:R-:W-:-:S07]  /*c3a0*/  FADD.FTZ R164, R190, R153 ;  /* 0x00000099bea47221 */ /* 0x002fce0000010000 */
[----:B------:R-:W1:Y:S01]  /*c3b0*/  MUFU.EX2 R160, R160 ;  /* 0x000000a000a07308 */ /* 0x000e620000000800 */
[----:B---3--:R-:W-:-:S07]  /*c3c0*/  FADD.FTZ R5, R189, R16 ;  /* 0x00000010bd057221 */ /* 0x008fce0000010000 */
[----:B------:R-:W3:Y:S01]  /*c3d0*/  MUFU.EX2 R184, R184 ;  /* 0x000000b800b87308 */ /* 0x000ee20000000800 */
[C---:B--2---:R-:W-:Y:S01]  /*c3e0*/  FADD.FTZ R153, R173.reuse, R164 ;  /* 0x000000a4ad997221 */ /* 0x044fe20000010000 */
[----:B------:R-:W-:-:S06]  /*c3f0*/  F2FP.BF16.F32.PACK_AB R190, R173, R190 ;  /* 0x000000beadbe723e */ /* 0x000fcc00000010ff */
[----:B------:R-:W2:Y:S01]  /*c400*/  MUFU.EX2 R191, R191 ;  /* 0x000000bf00bf7308 */ /* 0x000ea20000000800 */
[C---:B-1----:R-:W-:Y:S01]  /*c410*/  FADD.FTZ R16, R160.reuse, R5 ;  /* 0x00000005a0107221 */ /* 0x042fe20000010000 */
[----:B------:R-:W-:-:S06]  /*c420*/  F2FP.BF16.F32.PACK_AB R189, R160, R189 ;  /* 0x000000bda0bd723e */ /* 0x000fcc00000010ff */
[----:B------:R-:W1:Y:S01]  /*c430*/  MUFU.EX2 R175, R175 ;  /* 0x000000af00af7308 */ /* 0x000e620000000800 */
[----:B---3--:R-:W-:-:S07]  /*c440*/  FADD.FTZ R164, R184, R153 ;  /* 0x00000099b8a47221 */ /* 0x008fce0000010000 */
[----:B------:R-:W3:Y:S01]  /*c450*/  MUFU.EX2 R162, R162 ;  /* 0x000000a200a27308 */ /* 0x000ee20000000800 */
[----:B--2---:R-:W-:-:S07]  /*c460*/  FADD.FTZ R5, R191, R16 ;  /* 0x00000010bf057221 */ /* 0x004fce0000010000 */
[----:B------:R-:W2:Y:S01]  /*c470*/  MUFU.EX2 R185, R185 ;  /* 0x000000b900b97308 */ /* 0x000ea20000000800 */
[C---:B-1----:R-:W-:Y:S01]  /*c480*/  FADD.FTZ R153, R175.reuse, R164 ;  /* 0x000000a4af997221 */ /* 0x042fe20000010000 */
[----:B------:R-:W-:-:S06]  /*c490*/  F2FP.BF16.F32.PACK_AB R184, R175, R184 ;  /* 0x000000b8afb8723e */ /* 0x000fcc00000010ff */
[----:B------:R-:W1:Y:S01]  /*c4a0*/  MUFU.EX2 R163, R163 ;  /* 0x000000a300a37308 */ /* 0x000e620000000800 */
[C---:B---3--:R-:W-:Y:S01]  /*c4b0*/  FADD.FTZ R164, R162.reuse, R5 ;  /* 0x00000005a2a47221 */ /* 0x048fe20000010000 */
[----:B------:R-:W-:-:S06]  /*c4c0*/  F2FP.BF16.F32.PACK_AB R191, R162, R191 ;  /* 0x000000bfa2bf723e */ /* 0x000fcc00000010ff */
[----:B------:R-:W3:Y:S01]  /*c4d0*/  MUFU.EX2 R186, R186 ;  /* 0x000000ba00ba7308 */ /* 0x000ee20000000800 */
[----:B--2---:R-:W-:-:S07]  /*c4e0*/  FADD.FTZ R164, R185, R164 ;  /* 0x000000a4b9a47221 */ /* 0x004fce0000010000 */
[----:B------:R-:W2:Y:S01]  /*c4f0*/  MUFU.EX2 R165, R165 ;  /* 0x000000a500a57308 */ /* 0x000ea20000000800 */
[C---:B-1----:R-:W-:Y:S01]  /*c500*/  FADD.FTZ R164, R163.reuse, R164 ;  /* 0x000000a4a3a47221 */ /* 0x042fe20000010000 */
[----:B------:R-:W-:-:S06]  /*c510*/  F2FP.BF16.F32.PACK_AB R185, R163, R185 ;  /* 0x000000b9a3b9723e */ /* 0x000fcc00000010ff */
[----:B------:R-:W1:Y:S01]  /*c520*/  MUFU.EX2 R21, R178 ;  /* 0x000000b200157308 */ /* 0x000e620000000800 */
[----:B---3--:R-:W-:-:S07]  /*c530*/  FADD.FTZ R16, R186, R153 ;  /* 0x00000099ba107221 */ /* 0x008fce0000010000 */
[----:B------:R-:W3:Y:S01]  /*c540*/  MUFU.EX2 R166, R166 ;  /* 0x000000a600a67308 */ /* 0x000ee20000000800 */
[----:B--2---:R-:W-:Y:S01]  /*c550*/  FADD.FTZ R164, R165, R164 ;  /* 0x000000a4a5a47221 */ /* 0x004fe20000010000 */
[C---:B-1----:R-:W-:Y:S01]  /*c560*/  FADD.FTZ R16, R21.reuse, R16 ;  /* 0x0000001015107221 */ /* 0x042fe20000010000 */
[----:B------:R-:W-:Y:S01]  /*c570*/  F2FP.BF16.F32.PACK_AB R186, R21, R186 ;  /* 0x000000ba15ba723e */ /* 0x000fe200000010ff */
[----:B------:R-:W-:Y:S02]  /*c580*/  IMAD.MOV.U32 R21, RZ, RZ, R4 ;  /* 0x000000ffff157224 */ /* 0x000fe400078e0004 */
[C---:B---3--:R-:W-:Y:S01]  /*c590*/  FADD.FTZ R5, R166.reuse, R164 ;  /* 0x000000a4a6057221 */ /* 0x048fe20000010000 */
[----:B------:R-:W-:Y:S01]  /*c5a0*/  F2FP.BF16.F32.PACK_AB R187, R166, R165 ;  /* 0x000000a5a6bb723e */ /* 0x000fe200000010ff */
[----:B0-----:R-:W-:Y:S06]  /*c5b0*/  @P2 BRA `(.L_x_1503) ;  /* 0xffffffd400302947 */ /* 0x001fec000383ffff */
.L_x_1486:
        /* <DEDUP_REMOVED lines=131> */
.L_x_1504:
[----:B------:R-:W-:Y:S01]  /*cdf0*/  ULEA UR5, UR37, UR38, 0x3 ;  /* 0x0000002625057291 */ /* 0x000fe2000f8e183f */
[----:B------:R-:W-:-:S05]  /*ce00*/  IMAD.U32 R0, RZ, RZ, UR36 ;  /* 0x00000024ff007e24 */ /* 0x000fca000f8e00ff */
[----:B------:R-:W-:-:S04]  /*ce10*/  SHF.L.U32 R0, R0, 0x1f, RZ ;  /* 0x0000001f00007819 */ /* 0x000fc800000006ff */
[----:B------:R0:W1:Y:S01]  /*ce20*/  SYNCS.PHASECHK.TRANS64.TRYWAIT P2, [UR5+0x30850], R0 ;  /* 0x03085000ff0075a7 */ /* 0x0000620008040145 */
[----:B------:R-:W-:Y:S05]  /*ce30*/  @!P0 BRA `(.L_x_1505) ;  /* 0x0000000000048947 */ /* 0x000fea0003800000 */
[----:B------:R-:W-:Y:S01]  /*ce40*/  BPT.TRAP 0x1 ;  /* 0x000000040000795c */ /* 0x000fe20000300000 */
.L_x_1505:
[----:B-1----:R-:W-:Y:S05]  /*ce50*/  @P2 BRA `(.L_x_1506) ;  /* 0x0000000000082947 */ /* 0x002fea0003800000 */
[----:B------:R-:W1:Y:S02]  /*ce60*/  SYNCS.PHASECHK.TRANS64.TRYWAIT P0, [UR5+0x30850], R0 ;  /* 0x03085000ff0075a7 */ /* 0x000e640008000145 */
[----:B-1----:R-:W-:Y:S05]  /*ce70*/  @!P0 BRA `(.L_x_1507) ;  /* 0x000000b400008947 */ /* 0x002fea0003800000 */
.L_x_1506:
        /* <DEDUP_REMOVED lines=197> */
.L_x_1437:
[----:B------:R-:W0:Y:S01]  /*dad0*/  S2R R5, SR_CgaCtaId ;  /* 0x0000000000057919 */ /* 0x000e220000008800 */
[----:B------:R-:W-:Y:S01]  /*dae0*/  MOV R168, 0x400 ;  /* 0x0000040000a87802 */ /* 0x000fe20000000f00 */
[----:B------:R-:W-:Y:S01]  /*daf0*/  BSSY B0, `(.L_x_1508) ;  /* 0x00002ef000007945 */ /* 0x000fe20003800000 */
[----:B------:R-:W-:Y:S02]  /*db00*/  BAR.SYNC.DEFER_BLOCKING 0x5, 0x180 ;  /* 0x0146000000007b1d */ /* 0x000fe40000010000 */
[----:B0-----:R-:W-:-:S05]  /*db10*/  LEA R168, R5, R168, 0x18 ;  /* 0x000000a805a87211 */ /* 0x001fca00078ec0ff */
[----:B------:R-:W0:Y:S02]  /*db20*/  LDS.128 R4, [R168+0x308d0] ;  /* 0x0308d000a8047984 */ /* 0x000e240000000c00 */
[----:B0-----:R-:W-:Y:S02]  /*db30*/  R2UR UR5, R5 ;  /* 0x00000000050572ca */ /* 0x001fe400000e0000 */
[----:B------:R-:W-:Y:S02]  /*db40*/  R2UR UR7, R6 ;  /* 0x00000000060772ca */ /* 0x000fe400000e0000 */
        /* <DEDUP_REMOVED lines=51> */
[----:B------:R-:W-:-:S02]  /*de80*/  SHF.R.U64 R7, R7, 0x3, RZ ;  /* 0x0000000307077819 */ /* 0x000fc400000012ff */
[----:B------:R-:W-:Y:S02]  /*de90*/  LOP3.LUT R14, R175, 0x380, RZ, 0xc0, !PT ;  /* 0x00000380af0e7812 */ /* 0x000fe400078ec0ff */
[----:B------:R-:W-:Y:S02]  /*dea0*/  LOP3.LUT R20, R177, 0x380, RZ, 0xc0, !PT ;  /* 0x00000380b1147812 */ /* 0x000fe400078ec0ff */
[----:B------:R-:W-:Y:S02]  /*deb0*/  IADD3 R187, P0, R98, 0x8020, RZ ;  /* 0x0000802062bb7810 */ /* 0x000fe40007f1e0ff */
[----:B------:R-:W-:Y:S02]  /*dec0*/  SHF.R.U64 R10, R10, 0x3, RZ ;  /* 0x000000030a0a7819 */ /* 0x000fe400000012ff */
[----:B------:R-:W-:Y:S01]  /*ded0*/  LOP3.LUT R30, R179, 0x380, RZ, 0xc0, !PT ;  /* 0x00000380b31e7812 */ /* 0x000fe200078ec0ff */
        /* <DEDUP_REMOVED lines=18> */
[----:B------:R-:W-:Y:S02]  /*e000*/  SHF.R.U64 R20, R20, 0x3, RZ ;  /* 0x0000000314147819 */ /* 0x000fe400000012ff */
[----:B------:R-:W-:-:S02]  /*e010*/  LOP3.LUT R54, R185, 0x380, RZ, 0xc0, !PT ;  /* 0x00000380b9367812 */ /* 0x000fc400078ec0ff */
[----:B------:R-:W-:Y:S02]  /*e020*/  LOP3.LUT R10, R10, R171, RZ, 0x3c, !PT ;  /* 0x000000ab0a0a7212 */ /* 0x000fe400078e3cff */
[----:B------:R-:W-:Y:S02]  /*e030*/  SHF.R.U64 R30, R30, 0x3, RZ ;  /* 0x000000031e1e7819 */ /* 0x000fe400000012ff */
[----:B------:R-:W-:Y:S02]  /*e040*/  LOP3.LUT R62, R187, 0x380, RZ, 0xc0, !PT ;  /* 0x00000380bb3e7812 */ /* 0x000fe400078ec0ff */
[----:B------:R-:W-:Y:S02]  /*e050*/  LOP3.LUT R12, R12, R173, RZ, 0x3c, !PT ;  /* 0x000000ad0c0c7212 */ /* 0x000fe400078e3cff */
[----:B------:R-:W-:Y:S02]  /*e060*/  SHF.R.U64 R38, R38, 0x3, RZ ;  /* 0x0000000326267819 */ /* 0x000fe400000012ff */
[----:B------:R-:W-:-:S02]  /*e070*/  LOP3.LUT R70, R189, 0x380, RZ, 0xc0, !PT ;  /* 0x00000380bd467812 */ /* 0x000fc400078ec0ff */
[----:B------:R-:W-:Y:S02]  /*e080*/  LOP3.LUT R14, R14, R175, RZ, 0x3c, !PT ;  /* 0x000000af0e0e7212 */ /* 0x000fe400078e3cff */
[----:B------:R-:W-:Y:S02]  /*e090*/  SHF.R.U64 R46, R46, 0x3, RZ ;  /* 0x000000032e2e7819 */ /* 0x000fe400000012ff */
[----:B------:R-:W-:Y:S02]  /*e0a0*/  LOP3.LUT R78, R191, 0x380, RZ, 0xc0, !PT ;  /* 0x00000380bf4e7812 */ /* 0x000fe400078ec0ff */
[----:B------:R-:W-:Y:S01]  /*e0b0*/  MOV R98, R98 ;  /* 0x0000006200627202 */ /* 0x000fe20000000f00 */
[----:B------:R-:W-:Y:S01]  /*e0c0*/  BAR.SYNC.DEFER_BLOCKING 0x1, 0x100 ;  /* 0x0044000000007b1d */ /* 0x000fe20000010000 */
[----:B------:R-:W-:Y:S02]  /*e0d0*/  LOP3.LUT R94, R6, 0x380, RZ, 0xc0, !PT ;  /* 0x00000380065e7812 */ /* 0x000fe400078ec0ff */
[----:B------:R-:W-:-:S02]  /*e0e0*/  LOP3.LUT R20, R20, R177, RZ, 0x3c, !PT ;  /* 0x000000b114147212 */ /* 0x000fc400078e3cff */
[----:B------:R-:W-:Y:S02]  /*e0f0*/  SHF.R.U64 R54, R54, 0x3, RZ ;  /* 0x0000000336367819 */ /* 0x000fe400000012ff */
[----:B------:R-:W-:Y:S02]  /*e100*/  LOP3.LUT R86, R193, 0x380, RZ, 0xc0, !PT ;  /* 0x00000380c1567812 */ /* 0x000fe400078ec0ff */
[----:B------:R-:W-:Y:S02]  /*e110*/  LOP3.LUT R99, R170, 0x380, RZ, 0xc0, !PT ;  /* 0x00000380aa637812 */ /* 0x000fe400078ec0ff */
[----:B------:R-:W-:Y:S02]  /*e120*/  LOP3.LUT R30, R30, R179, RZ, 0x3c, !PT ;  /* 0x000000b31e1e7212 */ /* 0x000fe400078e3cff */
[----:B------:R-:W-:Y:S02]  /*e130*/  SHF.R.U64 R62, R62, 0x3, RZ ;  /* 0x000000033e3e7819 */ /* 0x000fe400000012ff */
[----:B------:R-:W-:-:S02]  /*e140*/  MOV R11, R10 ;  /* 0x0000000a000b7202 */ /* 0x000fc40000000f00 */
[----:B------:R-:W-:Y:S02]  /*e150*/  LOP3.LUT R38, R38, R181, RZ, 0x3c, !PT ;  /* 0x000000b526267212 */ /* 0x000fe400078e3cff */
[----:B------:R-:W-:Y:S02]  /*e160*/  SHF.R.U64 R70, R70, 0x3, RZ ;  /* 0x0000000346467819 */ /* 0x000fe400000012ff */
[----:B------:R-:W-:Y:S02]  /*e170*/  MOV R12, R12 ;  /* 0x0000000c000c7202 */ /* 0x000fe40000000f00 */
[----:B------:R-:W-:Y:S01]  /*e180*/  LOP3.LUT R46, R46, R183, RZ, 0x3c, !PT ;  /* 0x000000b72e2e7212 */ /* 0x000fe200078e3cff */
[----:B------:R0:W-:Y:S01]  /*e190*/  STSM.16.M88.4 [R98], R24 ;  /* 0x0000001862007844 */ /* 0x0001e20000000200 */
[----:B------:R-:W-:Y:S02]  /*e1a0*/  SHF.R.U64 R78, R78, 0x3, RZ ;  /* 0x000000034e4e7819 */ /* 0x000fe400000012ff */
[----:B------:R-:W-:Y:S01]  /*e1b0*/  LOP3.LUT R163, R169, 0x380, RZ, 0xc0, !PT ;  /* 0x00000380a9a37812 */ /* 0x000fe200078ec0ff */
[----:B------:R-:W-:Y:S01]  /*e1c0*/  STSM.16.M88.4 [R11], R32 ;  /* 0x000000200b007844 */ /* 0x000fe20000000200 */
[----:B------:R-:W-:-:S02]  /*e1d0*/  SHF.R.U64 R29, R94, 0x3, RZ ;  /* 0x000000035e1d7819 */ /* 0x000fc400000012ff */
[----:B------:R-:W-:Y:S01]  /*e1e0*/  MOV R14, R14 ;  /* 0x0000000e000e7202 */ /* 0x000fe20000000f00 */
[----:B------:R1:W-:Y:S01]  /*e1f0*/  STSM.16.M88.4 [R12], R40 ;  /* 0x000000280c007844 */ /* 0x0003e20000000200 */
[----:B------:R-:W-:Y:S02]  /*e200*/  LOP3.LUT R54, R54, R185, RZ, 0x3c, !PT ;  /* 0x000000b936367212 */ /* 0x000fe400078e3cff */
[----:B------:R-:W-:Y:S01]  /*e210*/  SHF.R.U64 R86, R86, 0x3, RZ ;  /* 0x0000000356567819 */ /* 0x000fe200000012ff */
[----:B------:R-:W-:Y:S01]  /*e220*/  STSM.16.M88.4 [R14], R48 ;  /* 0x000000300e007844 */ /* 0x000fe20000000200 */
[----:B------:R-:W-:Y:S02]  /*e230*/  SHF.R.U64 R99, R99, 0x3, RZ ;  /* 0x0000000363637819 */ /* 0x000fe400000012ff */
[----:B------:R-:W-:Y:S02]  /*e240*/  MOV R20, R20 ;  /* 0x0000001400147202 */ /* 0x000fe40000000f00 */
[----:B------:R-:W-:-:S02]  /*e250*/  F2FP.BF16.F32.PACK_AB R59, R155, R59 ;  /* 0x0000003b9b3b723e */ /* 0x000fc400000010ff */
[----:B------:R-:W-:Y:S02]  /*e260*/  F2FP.BF16.F32.PACK_AB R65, R154, R66 ;  /* 0x000000429a41723e */ /* 0x000fe400000010ff */
[----:B------:R-:W-:Y:S01]  /*e270*/  F2FP.BF16.F32.PACK_AB R72, R73, R72 ;  /* 0x000000484948723e */ /* 0x000fe200000010ff */
[----:B------:R-:W-:Y:S01]  /*e280*/  STSM.16.M88.4 [R20], R56 ;  /* 0x0000003814007844 */ /* 0x000fe20000000200 */
[----:B------:R-:W-:Y:S02]  /*e290*/  LOP3.LUT R62, R62, R187, RZ, 0x3c, !PT ;  /* 0x000000bb3e3e7212 */ /* 0x000fe400078e3cff */
[----:B------:R-:W-:Y:S02]  /*e2a0*/  MOV R30, R30 ;  /* 0x0000001e001e7202 */ /* 0x000fe40000000f00 */
[----:B------:R-:W-:Y:S02]  /*e2b0*/  F2FP.BF16.F32.PACK_AB R66, R69, R68 ;  /* 0x000000444542723e */ /* 0x000fe400000010ff */
        /* <DEDUP_REMOVED lines=11> */
[----:B------:R-:W-:Y:S01]  /*e370*/  LOP3.LUT R78, R78, R191, RZ, 0x3c, !PT ;  /* 0x000000bf4e4e7212 */ /* 0x000fe200078e3cff */
[----:B------:R-:W2:Y:S01]  /*e380*/  LDC R16, c[0x0][0xbe8] ;  /* 0x0002fa00ff107b82 */ /* 0x000ea20000000800 */
[----:B------:R-:W-:Y:S02]  /*e390*/  SHF.R.U64 R28, R163, 0x3, RZ ;  /* 0x00000003a31c7819 */ /* 0x000fe400000012ff */
[----:B------:R-:W-:Y:S02]  /*e3a0*/  LOP3.LUT R94, R29, R6, RZ, 0x3c, !PT ;  /* 0x000000061d5e7212 */ /* 0x000fe400078e3cff */
[----:B------:R-:W-:-:S02]  /*e3b0*/  MOV R46, R46 ;  /* 0x0000002e002e7202 */ /* 0x000fc40000000f00 */
[----:B------:R-:W-:Y:S02]  /*e3c0*/  F2FP.BF16.F32.PACK_AB R82, R85, R84 ;  /* 0x000000545552723e */ /* 0x000fe400000010ff */
[----:B------:R-:W-:Y:S02]  /*e3d0*/  F2FP.BF16.F32.PACK_AB R83, R3, R83 ;  /* 0x000000530353723e */ /* 0x000fe400000010ff */
[----:B------:R-:W-:Y:S02]  /*e3e0*/  F2FP.BF16.F32.PACK_AB R89, R91, R90 ;  /* 0x0000005a5b59723e */ /* 0x000fe400000010ff */
[----:B------:R-:W-:Y:S01]  /*e3f0*/  LOP3.LUT R86, R86, R193, RZ, 0x3c, !PT ;  /* 0x000000c156567212 */ /* 0x000fe200078e3cff */
[----:B------:R-:W-:Y:S01]  /*e400*/  STSM.16.M88.4 [R46], R80 ;  /* 0x000000502e007844 */ /* 0x000fe20000000200 */
[----:B------:R-:W-:Y:S02]  /*e410*/  LOP3.LUT R6, R99, R170, RZ, 0x3c, !PT ;  /* 0x000000aa63067212 */ /* 0x000fe400078e3cff */
[----:B------:R-:W-:-:S02]  /*e420*/  MOV R54, R54 ;  /* 0x0000003600367202 */ /* 0x000fc40000000f00 */
[----:B------:R-:W-:Y:S02]  /*e430*/  F2FP.BF16.F32.PACK_AB R90, R93, R92 ;  /* 0x0000005c5d5a723e */ /* 0x000fe400000010ff */
[----:B------:R-:W-:Y:S02]  /*e440*/  F2FP.BF16.F32.PACK_AB R91, R165, R164 ;  /* 0x000000a4a55b723e */ /* 0x000fe400000010ff */
[----:B------:R-:W-:Y:S02]  /*e450*/  F2FP.BF16.F32.PACK_AB R96, R97, R96 ;  /* 0x000000606160723e */ /* 0x000fe400000010ff */
[----:B------:R-:W-:Y:S01]  /*e460*/  F2FP.BF16.F32.PACK_AB R104, R105, R104 ;  /* 0x000000686968723e */ /* 0x000fe200000010ff */
[----:B------:R-:W-:Y:S01]  /*e470*/  STSM.16.M88.4 [R54], R88 ;  /* 0x0000005836007844 */ /* 0x000fe20000000200 */
[----:B------:R-:W-:Y:S02]  /*e480*/  MOV R62, R62 ;  /* 0x0000003e003e7202 */ /* 0x000fe40000000f00 */
[----:B------:R-:W-:-:S02]  /*e490*/  F2FP.BF16.F32.PACK_AB R97, R167, R166 ;  /* 0x000000a6a761723e */ /* 0x000fc400000010ff */
[----:B0-----:R-:W-:Y:S02]  /*e4a0*/  F2FP.BF16.F32.PACK_AB R98, R101, R100 ;  /* 0x000000646562723e */ /* 0x001fe400000010ff */
[----:B------:R-:W-:Y:S02]  /*e4b0*/  F2FP.BF16.F32.PACK_AB R99, R103, R102 ;  /* 0x000000666763723e */ /* 0x000fe400000010ff */
[----:B------:R-:W-:Y:S02]  /*e4c0*/  F2FP.BF16.F32.PACK_AB R105, R107, R106 ;  /* 0x0000006a6b69723e */ /* 0x000fe400000010ff */
[----:B------:R-:W-:Y:S01]  /*e4d0*/  F2FP.BF16.F32.PACK_AB R112, R113, R112 ;  /* 0x000000707170723e */ /* 0x000fe200000010ff */
[----:B------:R-:W-:Y:S01]  /*e4e0*/  STSM.16.M88.4 [R62], R96 ;  /* 0x000000603e007844 */ /* 0x000fe20000000200 */
[----:B------:R-:W-:Y:S02]  /*e4f0*/  MOV R70, R70 ;  /* 0x0000004600467202 */ /* 0x000fe40000000f00 */
[----:B------:R-:W-:-:S02]  /*e500*/  F2FP.BF16.F32.PACK_AB R106, R109, R108 ;  /* 0x0000006c6d6a723e */ /* 0x000fc400000010ff */
[----:B------:R-:W-:Y:S02]  /*e510*/  F2FP.BF16.F32.PACK_AB R107, R111, R110 ;  /* 0x0000006e6f6b723e */ /* 0x000fe400000010ff */
[----:B------:R-:W-:Y:S02]  /*e520*/  F2FP.BF16.F32.PACK_AB R113, R115, R114 ;  /* 0x000000727371723e */ /* 0x000fe400000010ff */
[----:B------:R-:W-:Y:S01]  /*e530*/  F2FP.BF16.F32.PACK_AB R120, R121, R120 ;  /* 0x000000787978723e */ /* 0x000fe200000010ff */
[----:B------:R-:W-:Y:S01]  /*e540*/  STSM.16.M88.4 [R70], R104 ;  /* 0x0000006846007844 */ /* 0x000fe20000000200 */
[----:B------:R-:W-:Y:S02]  /*e550*/  LOP3.LUT R8, R28, R169, RZ, 0x3c, !PT ;  /* 0x000000a91c087212 */ /* 0x000fe400078e3cff */
[----:B------:R-:W-:Y:S02]  /*e560*/  MOV R78, R78 ;  /* 0x0000004e004e7202 */ /* 0x000fe40000000f00 */
[----:B------:R-:W-:-:S02]  /*e570*/  F2FP.BF16.F32.PACK_AB R114, R117, R116 ;  /* 0x000000747572723e */ /* 0x000fc400000010ff */
[----:B------:R-:W-:Y:S02]  /*e580*/  F2FP.BF16.F32.PACK_AB R115, R119, R118 ;  /* 0x000000767773723e */ /* 0x000fe400000010ff */
[----:B------:R-:W-:Y:S02]  /*e590*/  F2FP.BF16.F32.PACK_AB R121, R123, R122 ;  /* 0x0000007a7b79723e */ /* 0x000fe400000010ff */
[----:B------:R-:W-:Y:S01]  /*e5a0*/  F2FP.BF16.F32.PACK_AB R128, R129, R128 ;  /* 0x000000808180723e */ /* 0x000fe200000010ff */
[----:B------:R-:W-:Y:S01]  /*e5b0*/  STSM.16.M88.4 [R78], R112 ;  /* 0x000000704e007844 */ /* 0x000fe20000000200 */
[----:B------:R-:W-:Y:S02]  /*e5c0*/  MOV R86, R86 ;  /* 0x0000005600567202 */ /* 0x000fe40000000f00 */
[----:B------:R-:W-:Y:S02]  /*e5d0*/  F2FP.BF16.F32.PACK_AB R122, R125, R124 ;  /* 0x0000007c7d7a723e */ /* 0x000fe400000010ff */
[----:B------:R-:W-:-:S02]  /*e5e0*/  F2FP.BF16.F32.PACK_AB R123, R127, R126 ;  /* 0x0000007e7f7b723e */ /* 0x000fc400000010ff */
[----:B------:R-:W-:Y:S02]  /*e5f0*/  F2FP.BF16.F32.PACK_AB R129, R131, R130 ;  /* 0x000000828381723e */ /* 0x000fe400000010ff */
[----:B------:R-:W-:Y:S01]  /*e600*/  F2FP.BF16.F32.PACK_AB R136, R137, R136 ;  /* 0x000000888988723e */ /* 0x000fe200000010ff */
[----:B------:R-:W-:Y:S01]  /*e610*/  STSM.16.M88.4 [R86], R120 ;  /* 0x0000007856007844 */ /* 0x000fe20000000200 */
[----:B------:R-:W-:Y:S02]  /*e620*/  MOV R94, R94 ;  /* 0x0000005e005e7202 */ /* 0x000fe40000000f00 */
[----:B------:R-:W-:Y:S02]  /*e630*/  F2FP.BF16.F32.PACK_AB R130, R133, R132 ;  /* 0x000000848582723e */ /* 0x000fe400000010ff */
[----:B------:R-:W-:Y:S02]  /*e640*/  F2FP.BF16.F32.PACK_AB R131, R135, R134 ;  /* 0x000000868783723e */ /* 0x000fe400000010ff */
[----:B------:R-:W-:-:S02]  /*e650*/  F2FP.BF16.F32.PACK_AB R137, R139, R138 ;  /* 0x0000008a8b89723e */ /* 0x000fc400000010ff */
[----:B------:R-:W-:Y:S01]  /*e660*/  F2FP.BF16.F32.PACK_AB R144, R145, R144 ;  /* 0x000000909190723e */ /* 0x000fe200000010ff */
[----:B------:R-:W-:Y:S01]  /*e670*/  STSM.16.M88.4 [R94], R128 ;  /* 0x000000805e007844 */ /* 0x000fe20000000200 */
[----:B------:R-:W-:Y:S02]  /*e680*/  MOV R10, R6 ;  /* 0x00000006000a7202 */ /* 0x000fe40000000f00 */
[----:B------:R-:W-:Y:S02]  /*e690*/  F2FP.BF16.F32.PACK_AB R138, R141, R140 ;  /* 0x0000008c8d8a723e */ /* 0x000fe400000010ff */
[----:B------:R-:W-:Y:S02]  /*e6a0*/  F2FP.BF16.F32.PACK_AB R139, R143, R142 ;  /* 0x0000008e8f8b723e */ /* 0x000fe400000010ff */
[----:B------:R-:W-:Y:S02]  /*e6b0*/  F2FP.BF16.F32.PACK_AB R145, R147, R146 ;  /* 0x000000929391723e */ /* 0x000fe400000010ff */
[----:B------:R-:W-:Y:S01]  /*e6c0*/  MOV R8, R8 ;  /* 0x0000000800087202 */ /* 0x000fe20000000f00 */
[----:B------:R0:W-:Y:S01]  /*e6d0*/  STSM.16.M88.4 [R10], R136 ;  /* 0x000000880a007844 */ /* 0x0001e20000000200 */
[----:B------:R-:W-:-:S02]  /*e6e0*/  F2FP.BF16.F32.PACK_AB R146, R149, R148 ;  /* 0x000000949592723e */ /* 0x000fc400000010ff */
[----:B------:R-:W-:Y:S02]  /*e6f0*/  F2FP.BF16.F32.PACK_AB R147, R151, R150 ;  /* 0x000000969793723e */ /* 0x000fe400000010ff */
[----:B------:R-:W-:Y:S02]  /*e700*/  R2UR UR4, R207 ;  /* 0x00000000cf0472ca */ /* 0x000fe400000e0000 */
[----:B------:R-:W-:Y:S01]  /*e710*/  PLOP3.LUT P0, PT, PT, PT, UP0, 0x80, 0x0 ;  /* 0x000000000000781c */ /* 0x000fe20003f0f008 */
[----:B------:R3:W-:Y:S10]  /*e720*/  STSM.16.M88.4 [R8], R144 ;  /* 0x0000009008007844 */ /* 0x0007f40000000200 */
[----:B------:R-:W-:-:S06]  /*e730*/  UIMAD.WIDE UR8, UR4, 0x4, UR8 ;  /* 0x00000004040878a5 */ /* 0x000fcc000f8e0208 */
[----:B------:R-:W-:Y:S02]  /*e740*/  IMAD.U32 R6, RZ, RZ, UR8 ;  /* 0x00000008ff067e24 */ /* 0x000fe4000f8e00ff */
[----:B------:R-:W-:Y:S01]  /*e750*/  IMAD.U32 R7, RZ, RZ, UR9 ;  /* 0x00000009ff077e24 */ /* 0x000fe2000f8e00ff */
[----:B------:R-:W-:Y:S01]  /*e760*/  BAR.SYNC.DEFER_BLOCKING 0x1, 0x100 ;  /* 0x0044000000007b1d */ /* 0x000fe20000010000 */
[----:B--2---:R-:W-:-:S05]  /*e770*/  ISETP.NE.AND P1, PT, R16, 0x1, PT ;  /* 0x000000011000780c */ /* 0x004fca0003f25270 */
[----:B------:R-:W-:Y:S01]  /*e780*/  ULDC.64 UR8, c[0x0][0xc08] ;  /* 0x0003020000087ab9 */ /* 0x000fe20000000a00 */
[----:B------:R-:W2:Y:S01]  /*e790*/  @P0 LDG.E R3, desc[UR12][R6.64] ;  /* 0x0000000c06030981 */ /* 0x000ea2000c1e1900 */
[----:B------:R-:W-:-:S06]  /*e7a0*/  UISETP.NE.U32.AND UP1, UPT, UR8, URZ, UPT ;  /* 0x0000003f0800728c */ /* 0x000fcc000bf25070 */
[----:B------:R-:W4:Y:S01]  /*e7b0*/  @P1 LDC R9, c[0x0][0xbec] ;  /* 0x0002fb00ff091b82 */ /* 0x000f220000000800 */
[----:B------:R-:W-:Y:S01]  /*e7c0*/  ULDC UR10, c[0x0][0xa88] ;  /* 0x0002a200000a7ab9 */ /* 0x000fe20000000800 */
[----:B------:R-:W-:-:S06]  /*e7d0*/  UISETP.NE.AND.EX UP1, UPT, UR9, URZ, UPT, UP1 ;  /* 0x0000003f0900728c */ /* 0x000fcc000bf25310 */
[----:B-1----:R-:W1:Y:S01]  /*e7e0*/  @P1 LDC R12, c[0x0][0xbf0] ;  /* 0x0002fc00ff0c1b82 */ /* 0x002e620000000800 */
[----:B------:R-:W-:-:S04]  /*e7f0*/  PLOP3.LUT P2, PT, PT, PT, UP1, 0x80, 0x0 ;  /* 0x000000000000781c */ /* 0x000fc80003f4f018 */
[----:B------:R-:W-:Y:S02]  /*e800*/  @UP1 ULDC.64 UR8, c[0x0][0xc08] ;  /* 0x0003020000081ab9 */ /* 0x000fe40000000a00 */
[----:B------:R-:W-:-:S03]  /*e810*/  @UP1 UIMAD.WIDE UR8, UR4, 0x4, UR8 ;  /* 0x00000004040818a5 */ /* 0x000fc6000f8e0208 */
[----:B------:R-:W-:-:S03]  /*e820*/  UMOV UR4, URZ ;  /* 0x0000003f00047c82 */ /* 0x000fc60008000000 */
[----:B0-----:R-:W-:Y:S02]  /*e830*/  IMAD.U32 R10, RZ, RZ, UR8 ;  /* 0x00000008ff0a7e24 */ /* 0x001fe4000f8e00ff */
[----:B------:R-:W-:Y:S01]  /*e840*/  IMAD.U32 R11, RZ, RZ, UR9 ;  /* 0x00000009ff0b7e24 */ /* 0x000fe2000f8e00ff */
[----:B--2---:R-:W-:Y:S01]  /*e850*/  @P0 R2UR UR4, R3 ;  /* 0x00000000030402ca */ /* 0x004fe200000e0000 */
[----:B------:R-:W-:-:S06]  /*e860*/  IMAD.U32 R3, RZ, RZ, UR10 ;  /* 0x0000000aff037e24 */ /* 0x000fcc000f8e00ff */
[----:B------:R3:W5:Y:S01]  /*e870*/  @P2 LDG.E R3, desc[UR12][R10.64] ;  /* 0x0000000c0a032981 */ /* 0x000762000c1e1900 */
[----:B-1--4-:R-:W-:Y:S07]  /*e880*/  @P2 BRA `(.L_x_1510) ;  /* 0x0000000000142947 */ /* 0x012fee0003800000 */
[----:B------:R-:W-:Y:S05]  /*e890*/  @!P0 BRA `(.L_x_1510) ;  /* 0x0000000000108947 */ /* 0x000fea0003800000 */
[----:B------:R-:W-:Y:S02]  /*e8a0*/  ULDC.64 UR8, c[0x0][0x208] ;  /* 0x0000820000087ab9 */ /* 0x000fe40000000a00 */
[----:B---3--:R-:W2:Y:S04]  /*e8b0*/  LDG.E R8, desc[UR8][R6.64] ;  /* 0x0000000806087981 */ /* 0x008ea8000c1e1900 */
[----:B-----5:R-:W2:Y:S02]  /*e8c0*/  LDG.E R3, desc[UR8][R6.64+0x4] ;  /* 0x0000040806037981 */ /* 0x020ea4000c1e1900 */
[----:B--2---:R-:W-:-:S07]  /*e8d0*/  IMAD.IADD R3, R3, 0x1, -R8 ;  /* 0x0000000103037824 */ /* 0x004fce00078e0a08 */
.L_x_1510:
[----:B------:R-:W-:Y:S01]  /*e8e0*/  R2UR UR20, R205 ;  /* 0x00000000cd1472ca */ /* 0x000fe200000e0000 */
[----:B------:R-:W-:Y:S01]  /*e8f0*/  USHF.R.S32.HI UR9, URZ, 0x1f, UR4 ;  /* 0x0000001f3f097899 */ /* 0x000fe20008011404 */
[----:B------:R-:W-:Y:S01]  /*e900*/  R2UR UR19, R22 ;  /* 0x00000000161372ca */ /* 0x000fe200000e0000 */
[----:B------:R-:W-:Y:S01]  /*e910*/  ULDC.64 UR14, c[0x0][0xb90] ;  /* 0x0002e400000e7ab9 */ /* 0x000fe20000000a00 */
[----:B------:R-:W-:Y:S01]  /*e920*/  R2UR UR13, R207 ;  /* 0x00000000cf0d72ca */ /* 0x000fe200000e0000 */
[----:B------:R-:W-:Y:S01]  /*e930*/  UMOV UR8, UR4 ;  /* 0x0000000400087c82 */ /* 0x000fe20008000000 */
[----:B-----5:R-:W-:Y:S01]  /*e940*/  IMAD R81, R3, R16, RZ ;  /* 0x0000001003517224 */ /* 0x020fe200078e02ff */
[----:B------:R-:W0:Y:S01]  /*e950*/  @P1 LDC R77, c[0x0][0xbf0] ;  /* 0x0002fc00ff4d1b82 */ /* 0x000e220000000800 */
[----:B------:R-:W-:-:S05]  /*e960*/  ULDC.64 UR22, c[0x0][0x208] ;  /* 0x0000820000167ab9 */ /* 0x000fca0000000a00 */
[----:B------:R-:W-:Y:S02]  /*e970*/  USHF.R.S32.HI UR16, URZ, 0x1f, UR20 ;  /* 0x0000001f3f107899 */ /* 0x000fe40008011414 */
[----:B---3--:R-:W-:Y:S01]  /*e980*/  VIADD R8, R23, UR19 ;  /* 0x0000001317087c36 */ /* 0x008fe20008000000 */
[----:B------:R-:W-:Y:S01]  /*e990*/  UIMAD.WIDE.U32 UR10, UR20, UR14, UR8 ;  /* 0x0000000e140a72a5 */ /* 0x000fe2000f8e0008 */
[----:B------:R-:W-:Y:S01]  /*e9a0*/  VIADD R18, R211, UR19 ;  /* 0x00000013d3127c36 */ /* 0x000fe20008000000 */
[----:B------:R-:W-:Y:S01]  /*e9b0*/  USHF.R.S32.HI UR8, URZ, 0x1f, UR13 ;  /* 0x0000001f3f087899 */ /* 0x000fe2000801140d */
[----:B------:R-:W-:Y:S01]  /*e9c0*/  @P1 IMAD.HI.U32 R7, R8, R9, RZ ;  /* 0x0000000908071227 */ /* 0x000fe200078e00ff */
[----:B------:R-:W-:Y:S02]  /*e9d0*/  UIMAD UR12, UR16, UR14, URZ ;  /* 0x0000000e100c72a4 */ /* 0x000fe4000f8e023f */
[----:B------:R-:W-:Y:S01]  /*e9e0*/  USEL UR18, UR8, URZ, !UP0 ;  /* 0x0000003f08127287 */ /* 0x000fe2000c000000 */
[----:B------:R-:W-:Y:S01]  /*e9f0*/  IMAD.MOV.U32 R6, RZ, RZ, R8 ;  /* 0x000000ffff067224 */ /* 0x000fe200078e0008 */
[----:B------:R-:W-:Y:S01]  /*ea00*/  UIMAD UR12, UR20, UR15, UR12 ;  /* 0x0000000f140c72a4 */ /* 0x000fe2000f8e020c */
[----:B------:R-:W-:Y:S01]  /*ea10*/  @P1 SHF.R.U32.HI R6, RZ, R12, R7 ;  /* 0x0000000cff061219 */ /* 0x000fe20000011607 */
[----:B------:R-:W-:Y:S01]  /*ea20*/  USEL UR17, UR13, URZ, !UP0 ;  /* 0x0000003f0d117287 */ /* 0x000fe2000c000000 */
[----:B------:R-:W-:Y:S01]  /*ea30*/  IMAD R7, R206, 0x40, R19 ;  /* 0x00000040ce077824 */ /* 0x000fe200078e0213 */
[----:B------:R-:W-:Y:S01]  /*ea40*/  ULDC.64 UR14, c[0x0][0xb98] ;  /* 0x0002e600000e7ab9 */ /* 0x000fe20000000a00 */
[----:B------:R-:W-:Y:S01]  /*ea50*/  UIADD3 UR11, UR11, UR12, URZ ;  /* 0x0000000c0b0b7290 */ /* 0x000fe2000fffe03f */
[----:B------:R-:W-:Y:S01]  /*ea60*/  IMAD.MOV R9, RZ, RZ, -R6 ;  /* 0x000000ffff097224 */ /* 0x000fe200078e0a06 */
[----:B------:R-:W-:Y:S01]  /*ea70*/  UIMAD UR8, UR18, UR14, URZ ;  /* 0x0000000e120872a4 */ /* 0x000fe2000f8e023f */
[----:B------:R-:W-:Y:S01]  /*ea80*/  IMAD.WIDE R4, R7, 0x2, R4 ;  /* 0x0000000207047825 */ /* 0x000fe200078e0204 */
[----:B------:R-:W-:Y:S01]  /*ea90*/  UIMAD.WIDE.U32 UR10, UR17, UR14, UR10 ;  /* 0x0000000e110a72a5 */ /* 0x000fe2000f8e000a */
[----:B------:R-:W-:Y:S01]  /*eaa0*/  SHF.R.S32.HI R7, RZ, 0x1f, R6 ;  /* 0x0000001fff077819 */ /* 0x000fe20000011406 */
[----:B------:R-:W-:Y:S01]  /*eab0*/  UIMAD UR8, UR17, UR15, UR8 ;  /* 0x0000000f110872a4 */ /* 0x000fe2000f8e0208 */
[----:B------:R-:W-:Y:S01]  /*eac0*/  IMAD R9, R16, R9, R8 ;  /* 0x0000000910097224 */ /* 0x000fe200078e0208 */
[----:B------:R-:W-:Y:S01]  /*ead0*/  IADD3 R11, P5, R4, 0x1000, RZ ;  /* 0x00001000040b7810 */ /* 0x000fe20007fbe0ff */
[----:B------:R-:W-:Y:S01]  /*eae0*/  ULDC.64 UR12, c[0x0][0xaa0] ;  /* 0x0002a800000c7ab9 */ /* 0x000fe20000000a00 */
[----:B------:R-:W-:-:S02]  /*eaf0*/  IADD3 R6, P0, R6, UR10, RZ ;  /* 0x0000000a06067c10 */ /* 0x000fc4000ff1e0ff */
[----:B------:R-:W-:Y:S01]  /*eb00*/  IMAD.U32 R10, RZ, RZ, UR8 ;  /* 0x00000008ff0a7e24 */ /* 0x000fe2000f8e00ff */
[----:B------:R-:W-:Y:S02]  /*eb10*/  SHF.R.S32.HI R8, RZ, 0x1f, R9 ;  /* 0x0000001fff087819 */ /* 0x000fe40000011409 */
[----:B------:R-:W-:Y:S02]  /*eb20*/  IADD3 R53, P3, R4, 0x4000, RZ ;  /* 0x0000400004357810 */ /* 0x000fe40007f7e0ff */
[----:B------:R-:W-:Y:S01]  /*eb30*/  IADD3.X R7, R7, UR11, R10, P0, !PT ;  /* 0x0000000b07077c10 */ /* 0x000fe200087fe40a */
[----:B------:R-:W-:Y:S01]  /*eb40*/  ULDC.64 UR10, c[0x0][0xb88] ;  /* 0x0002e200000a7ab9 */ /* 0x000fe20000000a00 */
[----:B------:R-:W-:Y:S01]  /*eb50*/  LOP3.LUT R52, R53, 0x380, RZ, 0xc0, !PT ;  /* 0x0000038035347812 */ /* 0x000fe200078ec0ff */
[----:B------:R-:W-:Y:S01]  /*eb60*/  IMAD R10, R8, UR10, RZ ;  /* 0x0000000a080a7c24 */ /* 0x000fe2000f8e02ff */
[----:B------:R-:W-:Y:S01]  /*eb70*/  LOP3.LUT R8, R11, 0x380, RZ, 0xc0, !PT ;  /* 0x000003800b087812 */ /* 0x000fe200078ec0ff */
[----:B------:R-:W-:Y:S01]  /*eb80*/  IMAD.WIDE.U32 R6, R9, UR10, R6 ;  /* 0x0000000a09067c25 */ /* 0x000fe2000f8e0006 */
[----:B------:R-:W-:-:S02]  /*eb90*/  SHF.R.U64 R52, R52, 0x3, RZ ;  /* 0x0000000334347819 */ /* 0x000fc400000012ff */
[----:B------:R-:W-:Y:S01]  /*eba0*/  SHF.R.U64 R8, R8, 0x3, RZ ;  /* 0x0000000308087819 */ /* 0x000fe200000012ff */
[----:B------:R-:W-:Y:S01]  /*ebb0*/  IMAD R15, R9, UR11, R10 ;  /* 0x0000000b090f7c24 */ /* 0x000fe2000f8e020a */
[----:B------:R-:W-:Y:S01]  /*ebc0*/  ULDC.64 UR10, c[0x0][0xb50] ;  /* 0x0002d400000a7ab9 */ /* 0x000fe20000000a00 */
[----:B------:R-:W-:Y:S01]  /*ebd0*/  LOP3.LUT R52, R52, R53, RZ, 0x3c, !PT ;  /* 0x0000003534347212 */ /* 0x000fe200078e3cff */
[----:B------:R-:W-:Y:S01]  /*ebe0*/  IMAD.X R53, RZ, RZ, R5, P3 ;  /* 0x000000ffff357224 */ /* 0x000fe200018e0605 */
[----:B------:R-:W-:Y:S01]  /*ebf0*/  LEA R14, P0, R6, UR10, 0x2 ;  /* 0x0000000a060e7c11 */ /* 0x000fe2000f8010ff */
[----:B------:R-:W-:Y:S01]  /*ec00*/  IMAD.IADD R7, R7, 0x1, R15 ;  /* 0x0000000107077824 */ /* 0x000fe200078e020f */
[----:B------:R-:W-:Y:S01]  /*ec10*/  LOP3.LUT R8, R8, R11, RZ, 0x3c, !PT ;  /* 0x0000000b08087212 */ /* 0x000fe200078e3cff */
[----:B------:R-:W-:Y:S01]  /*ec20*/  IMAD.X R9, RZ, RZ, R5, P5 ;  /* 0x000000ffff097224 */ /* 0x000fe200028e0605 */
[----:B------:R-:W-:Y:S01]  /*ec30*/  IADD3 R41, P3, R4, 0xa000, RZ ;  /* 0x0000a00004297810 */ /* 0x000fe20007f7e0ff */
[----:B------:R-:W-:Y:S01]  /*ec40*/  SHFL.IDX PT, R20, R14, RZ, 0x1c1f ;  /* 0x001c1fff0e147589 */ /* 0x000fe200000e0000 */
[----:B------:R-:W-:-:S02]  /*ec50*/  LEA.HI.X R11, R6, UR11, R7, 0x2, P0 ;  /* 0x0000000b060b7c11 */ /* 0x000fc400080f1407 */
[C---:B------:R-:W-:Y:S02]  /*ec60*/  IADD3 R29, P2, R4.reuse, 0x5000, RZ ;  /* 0x00005000041d7810 */ /* 0x040fe40007f5e0ff */
[C---:B------:R-:W-:Y:S01]  /*ec70*/  IADD3 R13, P4, R4.reuse, 0x2000, RZ ;  /* 0x00002000040d7810 */ /* 0x040fe20007f9e0ff */
[----:B------:R-:W1:Y:S01]  /*ec80*/  SHFL.IDX PT, R21, R11, RZ, 0x1c1f ;  /* 0x001c1fff0b157589 */ /* 0x000e6200000e0000 */
[----:B------:R-:W-:Y:S01]  /*ec90*/  IADD3 R25, P0, R4, 0x3000, RZ ;  /* 0x0000300004197810 */ /* 0x000fe20007f1e0ff */
[----:B------:R-:W-:Y:S01]  /*eca0*/  UIMAD UR10, UR9, UR12, URZ ;  /* 0x0000000c090a72a4 */ /* 0x000fe2000f8e023f */
[----:B------:R-:W-:Y:S01]  /*ecb0*/  LOP3.LUT R40, R41, 0x380, RZ, 0xc0, !PT ;  /* 0x0000038029287812 */ /* 0x000fe200078ec0ff */
[----:B------:R-:W-:Y:S01]  /*ecc0*/  SHFL.IDX PT, R42, R14, 0x1, 0x1c1f ;  /* 0x003c1f000e2a7f89 */ /* 0x000fe200000e0000 */
[----:B------:R-:W-:Y:S01]  /*ecd0*/  LOP3.LUT R24, R25, 0x380, RZ, 0xc0, !PT ;  /* 0x0000038019187812 */ /* 0x000fe200078ec0ff */
[----:B------:R-:W-:Y:S01]  /*ece0*/  VIADD R6, R18, 0x8 ;  /* 0x0000000812067836 */ /* 0x000fe20000000000 */
[----:B------:R-:W-:Y:S01]  /*ecf0*/  LOP3.LUT R28, R29, 0x380, RZ, 0xc0, !PT ;  /* 0x000003801d1c7812 */ /* 0x000fe200078ec0ff */
[----:B------:R-:W2:Y:S01]  /*ed00*/  SHFL.IDX PT, R43, R11, 0x1, 0x1c1f ;  /* 0x003c1f000b2b7f89 */ /* 0x000ea200000e0000 */
[----:B------:R-:W-:-:S02]  /*ed10*/  SHF.R.U64 R24, R24, 0x3, RZ ;  /* 0x0000000318187819 */ /* 0x000fc400000012ff */
[----:B------:R-:W-:Y:S02]  /*ed20*/  SHF.R.U64 R40, R40, 0x3, RZ ;  /* 0x0000000328287819 */ /* 0x000fe400000012ff */
[----:B------:R-:W-:Y:S02]  /*ed30*/  SHF.R.U64 R28, R28, 0x3, RZ ;  /* 0x000000031c1c7819 */ /* 0x000fe400000012ff */
[----:B------:R-:W-:Y:S01]  /*ed40*/  LOP3.LUT R24, R24, R25, RZ, 0x3c, !PT ;  /* 0x0000001918187212 */ /* 0x000fe200078e3cff */
[--C-:B------:R-:W-:Y:S01]  /*ed50*/  IMAD.X R25, RZ, RZ, R5.reuse, P0 ;  /* 0x000000ffff197224 */ /* 0x100fe200000e0605 */
[----:B------:R-:W-:Y:S02]  /*ed60*/  IADD3 R57, P0, R4, 0x9000, RZ ;  /* 0x0000900004397810 */ /* 0x000fe40007f1e0ff */
[----:B------:R-:W-:Y:S01]  /*ed70*/  LOP3.LUT R40, R40, R41, RZ, 0x3c, !PT ;  /* 0x0000002928287212 */ /* 0x000fe200078e3cff */
[--C-:B------:R-:W-:Y:S01]  /*ed80*/  IMAD.X R41, RZ, RZ, R5.reuse, P3 ;  /* 0x000000ffff297224 */ /* 0x100fe200018e0605 */
[----:B------:R-:W-:Y:S01]  /*ed90*/  LOP3.LUT R28, R28, R29, RZ, 0x3c, !PT ;  /* 0x0000001d1c1c7212 */ /* 0x000fe200078e3cff */
[----:B------:R-:W-:Y:S01]  /*eda0*/  IMAD.X R29, RZ, RZ, R5, P2 ;  /* 0x000000ffff1d7224 */ /* 0x000fe200010e0605 */
[----:B------:R-:W-:-:S02]  /*edb0*/  IADD3 R10, P3, R4, 0xf000, RZ ;  /* 0x0000f000040a7810 */ /* 0x000fc40007f7e0ff */
[----:B------:R-:W-:Y:S02]  /*edc0*/  LOP3.LUT R56, R57, 0x380, RZ, 0xc0, !PT ;  /* 0x0000038039387812 */ /* 0x000fe400078ec0ff */
[C---:B------:R-:W-:Y:S02]  /*edd0*/  IADD3 R45, P2, R4.reuse, 0xb000, RZ ;  /* 0x0000b000042d7810 */ /* 0x040fe40007f5e0ff */
[----:B------:R-:W-:Y:S02]  /*ede0*/  LOP3.LUT R12, R13, 0x380, RZ, 0xc0, !PT ;  /* 0x000003800d0c7812 */ /* 0x000fe400078ec0ff */
[C---:B------:R-:W-:Y:S02]  /*edf0*/  IADD3 R33, P6, R4.reuse, 0x6000, RZ ;  /* 0x0000600004217810 */ /* 0x040fe40007fde0ff */
[----:B------:R-:W-:Y:S01]  /*ee00*/  IADD3 R37, P5, R4, 0x7000, RZ ;  /* 0x0000700004257810 */ /* 0x000fe20007fbe0ff */
[----:B------:R-:W-:Y:S01]  /*ee10*/  UIMAD.WIDE.U32 UR8, UR4, UR12, URZ ;  /* 0x0000000c040872a5 */ /* 0x000fe2000f8e003f */
[----:B------:R-:W-:Y:S01]  /*ee20*/  LOP3.LUT R3, R10, 0x380, RZ, 0xc0, !PT ;  /* 0x000003800a037812 */ /* 0x000fe200078ec0ff */
[----:B------:R-:W-:Y:S01]  /*ee30*/  UIMAD UR10, UR4, UR13, UR10 ;  /* 0x0000000d040a72a4 */ /* 0x000fe2000f8e020a */
[----:B------:R-:W-:Y:S01]  /*ee40*/  SHF.R.U64 R56, R56, 0x3, RZ ;  /* 0x0000000338387819 */ /* 0x000fe200000012ff */
[----:B------:R-:W-:Y:S01]  /*ee50*/  IMAD.X R49, RZ, RZ, R5, P3 ;  /* 0x000000ffff317224 */ /* 0x000fe200018e0605 */
[----:B------:R-:W-:Y:S01]  /*ee60*/  LOP3.LUT R44, R45, 0x380, RZ, 0xc0, !PT ;  /* 0x000003802d2c7812 */ /* 0x000fe200078ec0ff */
[----:B------:R-:W-:Y:S01]  /*ee70*/  ULDC.64 UR12, c[0x0][0xae8] ;  /* 0x0002ba00000c7ab9 */ /* 0x000fe20000000a00 */
[----:B------:R-:W-:-:S02]  /*ee80*/  SHF.R.U64 R3, R3, 0x3, RZ ;  /* 0x0000000303037819 */ /* 0x000fc400000012ff */
[----:B------:R-:W-:Y:S01]  /*ee90*/  LOP3.LUT R56, R56, R57, RZ, 0x3c, !PT ;  /* 0x0000003938387212 */ /* 0x000fe200078e3cff */
[--C-:B------:R-:W-:Y:S01]  /*eea0*/  IMAD.X R57, RZ, RZ, R5.reuse, P0 ;  /* 0x000000ffff397224 */ /* 0x100fe200000e0605 */
[----:B------:R-:W-:Y:S02]  /*eeb0*/  SHF.R.U64 R44, R44, 0x3, RZ ;  /* 0x000000032c2c7819 */ /* 0x000fe400000012ff */
[----:B------:R-:W-:Y:S02]  /*eec0*/  LOP3.LUT P0, RZ, R209, 0x3, RZ, 0xc0, !PT ;  /* 0x00000003d1ff7812 */ /* 0x000fe4000780c0ff */
[----:B------:R-:W-:Y:S02]  /*eed0*/  LOP3.LUT R48, R3, R10, RZ, 0x3c, !PT ;  /* 0x0000000a03307212 */ /* 0x000fe400078e3cff */
[----:B------:R-:W-:Y:S01]  /*eee0*/  LOP3.LUT R44, R44, R45, RZ, 0x3c, !PT ;  /* 0x0000002d2c2c7212 */ /* 0x000fe200078e3cff */
[----:B------:R-:W3:Y:S01]  /*eef0*/  @P1 LDC R3, c[0x0][0xbec] ;  /* 0x0002fb00ff031b82 */ /* 0x000ee20000000800 */
[----:B------:R-:W-:Y:S01]  /*ef00*/  IMAD.X R45, RZ, RZ, R5, P2 ;  /* 0x000000ffff2d7224 */ /* 0x000fe200010e0605 */
[----:B------:R-:W-:-:S02]  /*ef10*/  SHF.R.U64 R12, R12, 0x3, RZ ;  /* 0x000000030c0c7819 */ /* 0x000fc400000012ff */
[----:B------:R-:W-:Y:S02]  /*ef20*/  ISETP.GE.OR P2, PT, R18, R81, P0 ;  /* 0x000000511200720c */ /* 0x000fe40000746670 */
[----:B------:R-:W-:Y:S01]  /*ef30*/  LOP3.LUT R12, R12, R13, RZ, 0x3c, !PT ;  /* 0x0000000d0c0c7212 */ /* 0x000fe200078e3cff */
[--C-:B------:R-:W-:Y:S01]  /*ef40*/  IMAD.X R13, RZ, RZ, R5.reuse, P4 ;  /* 0x000000ffff0d7224 */ /* 0x100fe200020e0605 */
[----:B------:R-:W-:Y:S02]  /*ef50*/  IADD3 R65, P4, R4, 0x8000, RZ ;  /* 0x0000800004417810 */ /* 0x000fe40007f9e0ff */
[----:B------:R-:W-:Y:S02]  /*ef60*/  LOP3.LUT R32, R33, 0x380, RZ, 0xc0, !PT ;  /* 0x0000038021207812 */ /* 0x000fe400078ec0ff */
[----:B------:R-:W-:Y:S02]  /*ef70*/  LOP3.LUT R36, R37, 0x380, RZ, 0xc0, !PT ;  /* 0x0000038025247812 */ /* 0x000fe400078ec0ff */
[----:B------:R-:W-:Y:S01]  /*ef80*/  LOP3.LUT R64, R65, 0x380, RZ, 0xc0, !PT ;  /* 0x0000038041407812 */ /* 0x000fe200078ec0ff */
[----:B------:R-:W-:Y:S01]  /*ef90*/  UIADD3 UR9, UR9, UR10, URZ ;  /* 0x0000000a09097290 */ /* 0x000fe2000fffe03f */
[----:B------:R-:W-:Y:S01]  /*efa0*/  SHF.R.U64 R32, R32, 0x3, RZ ;  /* 0x0000000320207819 */ /* 0x000fe200000012ff */
[----:B-1----:R1:W-:Y:S01]  /*efb0*/  @!P2 ST.E desc[UR22][R20.64], R0 ;  /* 0x000000001400a985 */ /* 0x0023e2000c101916 */
[----:B------:R-:W-:Y:S01]  /*efc0*/  SHF.R.U64 R36, R36, 0x3, RZ ;  /* 0x0000000324247819 */ /* 0x000fe200000012ff */
[----:B------:R-:W-:Y:S01]  /*efd0*/  UIMAD UR4, UR16, UR12, URZ ;  /* 0x0000000c100472a4 */ /* 0x000fe2000f8e023f */
[----:B------:R-:W-:Y:S01]  /*efe0*/  SHF.R.U64 R64, R64, 0x3, RZ ;  /* 0x0000000340407819 */ /* 0x000fe200000012ff */
[----:B------:R-:W-:Y:S01]  /*eff0*/  UIMAD.WIDE.U32 UR8, UR20, UR12, UR8 ;  /* 0x0000000c140872a5 */ /* 0x000fe2000f8e0008 */
[----:B------:R-:W-:Y:S01]  /*f000*/  LOP3.LUT R32, R32, R33, RZ, 0x3c, !PT ;  /* 0x0000002120207212 */ /* 0x000fe200078e3cff */
[--C-:B------:R-:W-:Y:S01]  /*f010*/  IMAD.X R33, RZ, RZ, R5.reuse, P6 ;  /* 0x000000ffff217224 */ /* 0x100fe200030e0605 */
[----:B------:R-:W-:Y:S01]  /*f020*/  LOP3.LUT R36, R36, R37, RZ, 0x3c, !PT ;  /* 0x0000002524247212 */ /* 0x000fe200078e3cff */
[--C-:B------:R-:W-:Y:S01]  /*f030*/  IMAD.X R37, RZ, RZ, R5.reuse, P5 ;  /* 0x000000ffff257224 */ /* 0x100fe200028e0605 */
[----:B------:R-:W-:Y:S01]  /*f040*/  LOP3.LUT R64, R64, R65, RZ, 0x3c, !PT ;  /* 0x0000004140407212 */ /* 0x000fe200078e3cff */
[----:B------:R-:W-:Y:S01]  /*f050*/  IMAD.X R65, RZ, RZ, R5, P4 ;  /* 0x000000ffff417224 */ /* 0x000fe200020e0605 */
[----:B------:R-:W-:Y:S01]  /*f060*/  ULDC.64 UR10, c[0x0][0xaf0] ;  /* 0x0002bc00000a7ab9 */ /* 0x000fe20000000a00 */
[----:B-1----:R-:W-:Y:S01]  /*f070*/  IMAD R0, R204, 0x20, R206 ;  /* 0x00000020cc007824 */ /* 0x002fe200078e02ce */
[----:B------:R-:W-:Y:S01]  /*f080*/  UIMAD UR4, UR20, UR13, UR4 ;  /* 0x0000000d140472a4 */ /* 0x000fe2000f8e0204 */
[----:B------:R-:W-:-:S02]  /*f090*/  IADD3 R73, P6, R4, 0xc000, RZ ;  /* 0x0000c00004497810 */ /* 0x000fc40007fde0ff */
[----:B------:R-:W-:Y:S01]  /*f0a0*/  VIADD R18, R0, UR19 ;  /* 0x0000001300127c36 */ /* 0x000fe20008000000 */
[C---:B------:R-:W-:Y:S02]  /*f0b0*/  IADD3 R69, P5, R4.reuse, 0xd000, RZ ;  /* 0x0000d00004457810 */ /* 0x040fe40007fbe0ff */
[----:B------:R-:W-:Y:S01]  /*f0c0*/  IADD3 R61, P4, R4, 0xe000, RZ ;  /* 0x0000e000043d7810 */ /* 0x000fe20007f9e0ff */
[----:B---3--:R-:W-:Y:S01]  /*f0d0*/  @P1 IMAD.HI.U32 R0, R18, R3, RZ ;  /* 0x0000000312001227 */ /* 0x008fe200078e00ff */
[----:B------:R-:W-:Y:S01]  /*f0e0*/  UIADD3 UR9, UR9, UR4, URZ ;  /* 0x0000000409097290 */ /* 0x000fe2000fffe03f */
[----:B------:R-:W-:Y:S01]  /*f0f0*/  LOP3.LUT R72, R73, 0x380, RZ, 0xc0, !PT ;  /* 0x0000038049487812 */ /* 0x000fe200078ec0ff */
[----:B------:R-:W-:Y:S01]  /*f100*/  UIMAD UR4, UR18, UR10, URZ ;  /* 0x0000000a120472a4 */ /* 0x000fe2000f8e023f */
[----:B------:R-:W-:Y:S02]  /*f110*/  LOP3.LUT R68, R69, 0x380, RZ, 0xc0, !PT ;  /* 0x0000038045447812 */ /* 0x000fe400078ec0ff */
[----:B------:R-:W-:-:S02]  /*f120*/  LOP3.LUT R60, R61, 0x380, RZ, 0xc0, !PT ;  /* 0x000003803d3c7812 */ /* 0x000fc400078ec0ff */
[----:B------:R-:W-:Y:S01]  /*f130*/  ISETP.GE.OR P0, PT, R6, R81, P0 ;  /* 0x000000510600720c */ /* 0x000fe20000706670 */
[----:B------:R-:W-:Y:S01]  /*f140*/  IMAD.MOV.U32 R21, RZ, RZ, R18 ;  /* 0x000000ffff157224 */ /* 0x000fe200078e0012 */
[----:B------:R-:W-:Y:S01]  /*f150*/  LOP3.LUT R7, R4, 0x380, RZ, 0xc0, !PT ;  /* 0x0000038004077812 */ /* 0x000fe200078ec0ff */
[----:B------:R-:W-:Y:S01]  /*f160*/  UIMAD UR4, UR17, UR11, UR4 ;  /* 0x0000000b110472a4 */ /* 0x000fe2000f8e0204 */
[----:B0-----:R-:W-:Y:S01]  /*f170*/  @P1 SHF.R.U32.HI R21, RZ, R77, R0 ;  /* 0x0000004dff151219 */ /* 0x001fe20000011600 */
[----:B------:R-:W-:Y:S01]  /*f180*/  UIMAD.WIDE.U32 UR8, UR17, UR10, UR8 ;  /* 0x0000000a110872a5 */ /* 0x000fe2000f8e0008 */
[----:B------:R-:W-:Y:S02]  /*f190*/  SHF.R.U64 R72, R72, 0x3, RZ ;  /* 0x0000000348487819 */ /* 0x000fe400000012ff */
[----:B------:R-:W-:Y:S02]  /*f1a0*/  SHF.R.U64 R68, R68, 0x3, RZ ;  /* 0x0000000344447819 */ /* 0x000fe400000012ff */
[----:B------:R-:W-:-:S02]  /*f1b0*/  SHF.R.U64 R60, R60, 0x3, RZ ;  /* 0x000000033c3c7819 */ /* 0x000fc400000012ff */
[----:B------:R-:W-:Y:S01]  /*f1c0*/  SHF.R.U64 R7, R7, 0x3, RZ ;  /* 0x0000000307077819 */ /* 0x000fe200000012ff */
[----:B------:R-:W-:Y:S01]  /*f1d0*/  UIADD3 UR4, UR9, UR4, URZ ;  /* 0x0000000409047290 */ /* 0x000fe2000fffe03f */
[--C-:B------:R-:W-:Y:S01]  /*f1e0*/  SHF.R.S32.HI R0, RZ, 0x1f, R21.reuse ;  /* 0x0000001fff007819 */ /* 0x100fe20000011415 */
[----:B------:R-:W-:Y:S01]  /*f1f0*/  IMAD.MOV R77, RZ, RZ, -R21 ;  /* 0x000000ffff4d7224 */ /* 0x000fe200078e0a15 */
[----:B------:R-:W-:Y:S01]  /*f200*/  LOP3.LUT R72, R72, R73, RZ, 0x3c, !PT ;  /* 0x0000004948487212 */ /* 0x000fe200078e3cff */
[--C-:B------:R-:W-:Y:S01]  /*f210*/  IMAD.X R73, RZ, RZ, R5.reuse, P6 ;  /* 0x000000ffff497224 */ /* 0x100fe200030e0605 */
[----:B------:R-:W-:Y:S01]  /*f220*/  LOP3.LUT R68, R68, R69, RZ, 0x3c, !PT ;  /* 0x0000004544447212 */ /* 0x000fe200078e3cff */
[--C-:B------:R-:W-:Y:S01]  /*f230*/  IMAD.X R69, RZ, RZ, R5.reuse, P5 ;  /* 0x000000ffff457224 */ /* 0x100fe200028e0605 */
[----:B------:R-:W-:Y:S01]  /*f240*/  LOP3.LUT R60, R60, R61, RZ, 0x3c, !PT ;  /* 0x0000003d3c3c7212 */ /* 0x000fe200078e3cff */
[----:B------:R-:W-:Y:S01]  /*f250*/  IMAD.X R61, RZ, RZ, R5, P4 ;  /* 0x000000ffff3d7224 */ /* 0x000fe200020e0605 */
[----:B------:R-:W-:Y:S01]  /*f260*/  LOP3.LUT R4, R7, R4, RZ, 0x3c, !PT ;  /* 0x0000000407047212 */ /* 0x000fe200078e3cff */
[----:B------:R-:W-:Y:S01]  /*f270*/  ULDC.64 UR10, c[0x0][0xae0] ;  /* 0x0002b800000a7ab9 */ /* 0x000fe20000000a00 */
[----:B------:R-:W-:Y:S01]  /*f280*/  IMAD R77, R16, R77, R18 ;  /* 0x0000004d104d7224 */ /* 0x000fe200078e0212 */
[----:B--2---:R0:W-:Y:S01]  /*f290*/  @!P0 ST.E desc[UR22][R42.64], R2 ;  /* 0x000000022a008985 */ /* 0x0041e2000c101916 */
[----:B------:R-:W-:-:S02]  /*f2a0*/  IMAD R0, R0, UR10, RZ ;  /* 0x0000000a00007c24 */ /* 0x000fc4000f8e02ff */
[----:B------:R-:W-:Y:S01]  /*f2b0*/  IMAD.U32 R3, RZ, RZ, UR9 ;  /* 0x00000009ff037e24 */ /* 0x000fe2000f8e00ff */
[----:B------:R-:W5:Y:S01]  /*f2c0*/  LD.E.128 R4, desc[UR22][R4.64] ;  /* 0x0000001604047980 */ /* 0x000f62000c101d00 */
[----:B------:R-:W-:Y:S02]  /*f2d0*/  IMAD.U32 R3, RZ, RZ, UR4 ;  /* 0x00000004ff037e24 */ /* 0x000fe4000f8e00ff */
[----:B------:R-:W-:Y:S01]  /*f2e0*/  IMAD R79, R21, UR11, R0 ;  /* 0x0000000b154f7c24 */ /* 0x000fe2000f8e0200 */
[----:B------:R-:W5:Y:S01]  /*f2f0*/  LD.E.128 R8, desc[UR22][R8.64] ;  /* 0x0000001608087980 */ /* 0x000f62000c101d00 */
[----:B------:R-:W-:Y:S01]  /*f300*/  SHF.R.S32.HI R0, RZ, 0x1f, R77 ;  /* 0x0000001fff007819 */ /* 0x000fe2000001144d */
[----:B0-----:R-:W-:Y:S02]  /*f310*/  IMAD.U32 R2, RZ, RZ, UR8 ;  /* 0x00000008ff027e24 */ /* 0x001fe4000f8e00ff */
[----:B------:R-:W5:Y:S01]  /*f320*/  LD.E.128 R12, desc[UR22][R12.64] ;  /* 0x000000160c0c7980 */ /* 0x000f62000c101d00 */
[----:B------:R-:W-:-:S03]  /*f330*/  ULDC.64 UR8, c[0x0][0xad8] ;  /* 0x0002b60000087ab9 */ /* 0x000fc60000000a00 */
[----:B------:R-:W5:Y:S01]  /*f340*/  LD.E.128 R24, desc[UR22][R24.64] ;  /* 0x0000001618187980 */ /* 0x000f62000c101d00 */
[----:B------:R-:W-:-:S03]  /*f350*/  IMAD.WIDE.U32 R2, R21, UR10, R2 ;  /* 0x0000000a15027c25 */ /* 0x000fc6000f8e0002 */
[----:B------:R-:W5:Y:S04]  /*f360*/  LD.E.128 R52, desc[UR22][R52.64] ;  /* 0x0000001634347980 */ /* 0x000f68000c101d00 */
        /* <DEDUP_REMOVED lines=10> */
[----:B------:R-:W5:Y:S01]  /*f410*/  LD.E.128 R48, desc[UR22][R48.64] ;  /* 0x0000001630307980 */ /* 0x000f62000c101d00 */
[----:B------:R-:W-:Y:S01]  /*f420*/  IMAD.IADD R3, R3, 0x1, R79 ;  /* 0x0000000103037824 */ /* 0x000fe200078e024f */
[----:B------:R-:W-:Y:S01]  /*f430*/  BSSY B1, `(.L_x_1511) ;  /* 0x000002c000017945 */ /* 0x000fe20003800000 */
[----:B------:R-:W-:Y:S01]  /*f440*/  IMAD R16, R0, UR8, RZ ;  /* 0x0000000800107c24 */ /* 0x000fe2000f8e02ff */
[----:B------:R-:W-:Y:S01]  /*f450*/  @!PT LDS RZ, [RZ] ;  /* 0x00000000fffff984 */ /* 0x000fe20000000800 */
[----:B------:R-:W-:Y:S01]  /*f460*/  @!PT LDS RZ, [RZ] ;  /* 0x00000000fffff984 */ /* 0x000fe20000000800 */
[----:B------:R-:W-:Y:S01]  /*f470*/  @!PT LDS RZ, [RZ] ;  /* 0x00000000fffff984 */ /* 0x000fe20000000800 */
[----:B------:R-:W-:Y:S01]  /*f480*/  @!PT LDS RZ, [RZ] ;  /* 0x00000000fffff984 */ /* 0x000fe20000000800 */
[----:B------:R0:W-:Y:S06]  /*f490*/  MEMBAR.ALL.CTA ;  /* 0x0000000000007992 */ /* 0x0001ec0000008000 */
[----:B0-----:R-:W0:Y:S01]  /*f4a0*/  FENCE.VIEW.ASYNC.S ;  /* 0x00000000000073c6 */ /* 0x001e220000000000 */
[----:B------:R-:W-:-:S02]  /*f4b0*/  VIADD R22, R206, UR19 ;  /* 0x00000013ce167c36 */ /* 0x000fc40008000000 */
[C---:B------:R-:W-:Y:S02]  /*f4c0*/  IMAD R21, R77.reuse, UR9, R16 ;  /* 0x000000094d157c24 */ /* 0x040fe4000f8e0210 */
[----:B------:R-:W-:Y:S01]  /*f4d0*/  IMAD.WIDE.U32 R2, R77, UR8, R2 ;  /* 0x000000084d027c25 */ /* 0x000fe2000f8e0002 */
[CC--:B------:R-:W-:Y:S01]  /*f4e0*/  ISETP.GE.AND P2, PT, R22.reuse, R81.reuse, PT ;  /* 0x000000511600720c */ /* 0x0c0fe20003f46270 */
[----:B------:R-:W-:Y:S02]  /*f4f0*/  ULDC.64 UR8, c[0x0][0xa80] ;  /* 0x0002a00000087ab9 */ /* 0x000fe40000000a00 */
[----:B------:R-:W-:Y:S01]  /*f500*/  VIADD R0, R22, 0x20 ;  /* 0x0000002016007836 */ /* 0x000fe20000000000 */
[----:B------:R-:W-:Y:S01]  /*f510*/  LEA R16, P3, R2, UR8, 0x1 ;  /* 0x0000000802107c11 */ /* 0x000fe2000f8608ff */
[----:B------:R-:W-:Y:S02]  /*f520*/  IMAD.IADD R3, R3, 0x1, R21 ;  /* 0x0000000103037824 */ /* 0x000fe400078e0215 */
[----:B------:R-:W-:Y:S01]  /*f530*/  VIADD R168, R168, 0x30820 ;  /* 0x00030820a8a87836 */ /* 0x000fe20000000000 */
[----:B------:R-:W-:Y:S01]  /*f540*/  ISETP.GE.AND P1, PT, R0, R81, PT ;  /* 0x000000510000720c */ /* 0x000fe20003f26270 */
[----:B------:R-:W-:Y:S01]  /*f550*/  VIADD R0, R22, 0x40 ;  /* 0x0000004016007836 */ /* 0x000fe20000000000 */
[----:B------:R-:W-:Y:S01]  /*f560*/  LEA.HI.X R18, R2, UR9, R3, 0x1, P3 ;  /* 0x0000000902127c11 */ /* 0x000fe200098f0c03 */
[----:B0-----:R0:W1:Y:S01]  /*f570*/  SHFL.IDX PT, R78, R16, RZ, 0x181f ;  /* 0x00181fff104e7589 */ /* 0x00106200000e0000 */
[----:B------:R-:W-:-:S02]  /*f580*/  PRMT R168, RZ, 0x654, R168 ;  /* 0x00000654ffa87816 */ /* 0x000fc400000000a8 */
[----:B------:R-:W-:Y:S02]  /*f590*/  ISETP.GE.AND P0, PT, R0, R81, PT ;  /* 0x000000510000720c */ /* 0x000fe40003f06270 */
[----:B------:R0:W2:Y:S01]  /*f5a0*/  SHFL.IDX PT, R0, R18, RZ, 0x181f ;  /* 0x00181fff12007589 */ /* 0x0000a200000e0000 */
[----:B------:R0:W-:Y:S01]  /*f5b0*/  SYNCS.ARRIVE.TRANS64.RED.A1T0 RZ, [R168+URZ], RZ ;  /* 0x000000ffa8ff79a7 */ /* 0x0001e2000810043f */
[----:B------:R-:W-:Y:S09]  /*f5c0*/  @P2 BRA `(.L_x_1512) ;  /* 0x0000000000482947 */ /* 0x000ff20003800000 */
        /* <DEDUP_REMOVED lines=18> */
.L_x_1512:
[----:B------:R-:W-:Y:S05]  /*f6f0*/  BSYNC B1 ;  /* 0x0000000000017941 */ /* 0x000fea0003800000 */
.L_x_1511:
[----:B--2---:R2:W4:Y:S01]  /*f700*/  SHFL.IDX PT, R0, R18, 0x1, 0x181f ;  /* 0x00381f0012007f89 */ /* 0x00452200000e0000 */
        /* <DEDUP_REMOVED lines=10> */
[C---:B-----5:R-:W-:Y:S02]  /*f7b0*/  @!P3 LEA R4, P5, R202.reuse, R20, 0x1 ;  /* 0x00000014ca04b211 */ /* 0x060fe400078a08ff */
        /* <DEDUP_REMOVED lines=10> */
.L_x_1514:
[----:B------:R-:W-:Y:S05]  /*f860*/  BSYNC B1 ;  /* 0x0000000000017941 */ /* 0x000fea0003800000 */
.L_x_1513:
[----:B----4-:R4:W0:Y:S01]  /*f870*/  SHFL.IDX PT, R0, R18, 0x2, 0x181f ;  /* 0x00581f0012007f89 */ /* 0x01082200000e0000 */
        /* <DEDUP_REMOVED lines=10> */
[CC--:B------:R-:W-:Y:S02]  /*f920*/  @!P2 LEA R4, P5, R202.reuse, R8.reuse, 0x1 ;  /* 0x00000008ca04a211 */ /* 0x0c0fe400078a08ff */
        /* <DEDUP_REMOVED lines=10> */
.L_x_1516:
[----:B------:R-:W-:Y:S05]  /*f9d0*/  BSYNC B1 ;  /* 0x0000000000017941 */ /* 0x000fea0003800000 */
.L_x_1515:
[----:B0-----:R-:W-:Y:S01]  /*f9e0*/  VIADD R0, R22, 0x60 ;  /* 0x0000006016007836 */ /* 0x001fe20000000000 */
[----:B--2-4-:R-:W0:Y:S04]  /*f9f0*/  SHFL.IDX PT, R18, R18, 0x3, 0x181f ;  /* 0x00781f0012127f89 */ /* 0x014e2800000e0000 */
[----:B------:R-:W-:Y:S01]  /*fa00*/  ISETP.GE.AND P0, PT, R0, R81, PT ;  /* 0x000000510000720c */ /* 0x000fe20003f06270 */
[----:B------:R-:W2:-:S12]  /*fa10*/  SHFL.IDX PT, R16, R16, 0x3, 0x181f ;  /* 0x00781f0010107f89 */ /* 0x000e9800000e0000 */
[----:B------:R-:W-:Y:S05]  /*fa20*/  @P0 BRA `(.L_x_1517) ;  /* 0x0000000c00ec0947 */ /* 0x000fea0003800000 */
[----:B------:R-:W-:Y:S01]  /*fa30*/  ULDC UR4, c[0x0][0xac8] ;  /* 0x0002b20000047ab9 */ /* 0x000fe20000000800 */
[----:B------:R-:W-:Y:S01]  /*fa40*/  ULDC.64 UR8, c[0x0][0x208] ;  /* 0x0000820000087ab9 */ /* 0x000fe20000000a00 */
[----:B------:R-:W-:Y:S02]  /*fa50*/  ISETP.GE.AND P3, PT, R19, UR4, PT ;  /* 0x0000000413007c0c */ /* 0x000fe4000bf66270 */
[----:B------:R-:W-:Y:S02]  /*fa60*/  ISETP.GE.AND P4, PT, R202, UR4, PT ;  /* 0x00000004ca007c0c */ /* 0x000fe4000bf86270 */
[----:B------:R-:W-:-:S09]  /*fa70*/  ISETP.GE.AND P5, PT, R201, UR4, PT ;  /* 0x00000004c9007c0c */ /* 0x000fd2000bfa6270 */
[CC--:B--2---:R-:W-:Y:S02]  /*fa80*/  @!P3 LEA R2, P0, R19.reuse, R16.reuse, 0x1 ;  /* 0x000000101302b211 */ /* 0x0c4fe400078008ff */
        /* <DEDUP_REMOVED lines=10> */
[----:B----4-:R-:W-:Y:S01]  /*fb30*/  LEA R2, P0, R203, R16, 0x1 ;  /* 0x00000010cb027211 */ /* 0x010fe200078008ff */
[----:B------:R-:W-:-:S03]  /*fb40*/  ULDC.64 UR8, c[0x0][0x208] ;  /* 0x0000820000087ab9 */ /* 0x000fc60000000a00 */
[----:B------:R-:W-:-:S05]  /*fb50*/  LEA.HI.X R3, R203, R18, R214, 0x1, P0 ;  /* 0x00000012cb037211 */ /* 0x000fca00000f0cd6 */
[----:B------:R0:W-:Y:S01]  /*fb60*/  ST.E.128 desc[UR8][R2.64], R48 ;  /* 0x0000003002007985 */ /* 0x0001e2000c101d08 */
[----:B------:R-:W-:Y:S05]  /*fb70*/  BRA `(.L_x_1517) ;  /* 0x0000000c00987947 */ /* 0x000fea0003800000 */
.L_x_1509:
[----:B------:R-:W-:Y:S01]  /*fb80*/  ULDC.64 UR8, c[0x0][0xc00] ;  /* 0x0003000000087ab9 */ /* 0x000fe20000000a00 */
[----:B------:R-:W-:Y:S01]  /*fb90*/  R2UR UR4, R207 ;  /* 0x00000000cf0472ca */ /* 0x000fe200000e0000 */
[----:B------:R-:W-:Y:S01]  /*fba0*/  UISETP.NE.U32.AND UP0, UPT, UR8, URZ, UPT ;  /* 0x0000003f0800728c */ /* 0x000fe2000bf05070 */
[----:B------:R-:W0:Y:S01]  /*fbb0*/  LDC R11, c[0x0][0xbe8] ;  /* 0x0002fa00ff0b7b82 */ /* 0x000e220000000800 */
[----:B------:R-:W-:Y:S01]  /*fbc0*/  ULDC.64 UR12, c[0x0][0x208] ;  /* 0x00008200000c7ab9 */ /* 0x000fe20000000a00 */
[----:B------:R-:W-:Y:S01]  /*fbd0*/  R2UR UR10, R205 ;  /* 0x00000000cd0a72ca */ /* 0x000fe200000e0000 */
[----:B------:R-:W-:-:S03]  /*fbe0*/  UISETP.NE.AND.EX UP0, UPT, UR9, URZ, UPT, UP0 ;  /* 0x0000003f0900728c */ /* 0x000fc6000bf05300 */
[----:B------:R-:W-:-:S03]  /*fbf0*/  ULDC.64 UR8, c[0x0][0xc00] ;  /* 0x0003000000087ab9 */ /* 0x000fc60000000a00 */
[----:B------:R-:W-:Y:S02]  /*fc00*/  PLOP3.LUT P2, PT, PT, PT, UP0, 0x80, 0x0 ;  /* 0x000000000000781c */ /* 0x000fe40003f4f008 */
[----:B------:R-:W-:-:S06]  /*fc10*/  UIMAD.WIDE UR8, UR4, 0x4, UR8 ;  /* 0x00000004040878a5 */ /* 0x000fcc000f8e0208 */
[----:B------:R-:W-:Y:S02]  /*fc20*/  IMAD.U32 R2, RZ, RZ, UR8 ;  /* 0x00000008ff027e24 */ /* 0x000fe4000f8e00ff */
[----:B------:R-:W-:Y:S01]  /*fc30*/  IMAD.U32 R3, RZ, RZ, UR9 ;  /* 0x00000009ff037e24 */ /* 0x000fe2000f8e00ff */
[----:B------:R-:W-:-:S04]  /*fc40*/  ULDC.64 UR8, c[0x0][0xc08] ;  /* 0x0003020000087ab9 */ /* 0x000fc80000000a00 */
[----:B------:R-:W2:Y:S01]  /*fc50*/  @P2 LDG.E R6, desc[UR12][R2.64] ;  /* 0x0000000c02062981 */ /* 0x000ea2000c1e1900 */
[----:B0-----:R-:W-:Y:S01]  /*fc60*/  ISETP.NE.AND P0, PT, R11, 0x1, PT ;  /* 0x000000010b00780c */ /* 0x001fe20003f05270 */
[----:B------:R-:W-:-:S04]  /*fc70*/  UISETP.NE.U32.AND UP1, UPT, UR8, URZ, UPT ;  /* 0x0000003f0800728c */ /* 0x000fc8000bf25070 */
[----:B------:R-:W-:-:S06]  /*fc80*/  UISETP.NE.AND.EX UP1, UPT, UR9, URZ, UPT, UP1 ;  /* 0x0000003f0900728c */ /* 0x000fcc000bf25310 */
[----:B------:R-:W-:Y:S02]  /*fc90*/  PLOP3.LUT P3, PT, PT, PT, UP1, 0x80, 0x0 ;  /* 0x000000000000781c */ /* 0x000fe40003f6f018 */
[----:B------:R-:W0:Y:S03]  /*fca0*/  @P0 LDC R9, c[0x0][0xbec] ;  /* 0x0002fb00ff090b82 */ /* 0x000e260000000800 */
[----:B------:R-:W-:Y:S02]  /*fcb0*/  @UP1 ULDC.64 UR8, c[0x0][0xc08] ;  /* 0x0003020000081ab9 */ /* 0x000fe40000000a00 */
[----:B------:R-:W-:-:S03]  /*fcc0*/  @UP1 UIMAD.WIDE UR8, UR4, 0x4, UR8 ;  /* 0x00000004040818a5 */ /* 0x000fc6000f8e0208 */
[----:B------:R-:W-:Y:S02]  /*fcd0*/  ULDC UR4, c[0x0][0xa88] ;  /* 0x0002a20000047ab9 */ /* 0x000fe40000000800 */
[----:B------:R-:W-:Y:S02]  /*fce0*/  IMAD.U32 R0, RZ, RZ, UR4 ;  /* 0x00000004ff007e24 */ /* 0x000fe4000f8e00ff */
[----:B------:R-:W-:Y:S02]  /*fcf0*/  IMAD.U32 R4, RZ, RZ, UR8 ;  /* 0x00000008ff047e24 */ /* 0x000fe4000f8e00ff */
[----:B------:R-:W-:Y:S01]  /*fd00*/  IMAD.U32 R5, RZ, RZ, UR9 ;  /* 0x00000009ff057e24 */ /* 0x000fe2000f8e00ff */
[----:B------:R-:W-:-:S04]  /*fd10*/  UMOV UR4, URZ ;  /* 0x0000003f00047c82 */ /* 0x000fc80008000000 */
[----:B------:R1:W5:Y:S01]  /*fd20*/  @P3 LDG.E R0, desc[UR12][R4.64] ;  /* 0x0000000c04003981 */ /* 0x000362000c1e1900 */
[----:B------:R-:W-:Y:S01]  /*fd30*/  USHF.R.S32.HI UR12, URZ, 0x1f, UR10 ;  /* 0x0000001f3f0c7899 */ /* 0x000fe2000801140a */
[----:B------:R-:W-:Y:S02]  /*fd40*/  ISETP.GE.AND P1, PT, R218, 0x80, PT ;  /* 0x00000080da00780c */ /* 0x000fe40003f26270 */
[----:B--2---:R-:W-:Y:S01]  /*fd50*/  @P2 R2UR UR4, R6 ;  /* 0x00000000060422ca */ /* 0x004fe200000e0000 */
[----:B01----:R-:W-:-:S14]  /*fd60*/  @P3 BRA `(.L_x_1518) ;  /* 0x0000000000143947 */ /* 0x003fdc0003800000 */
[----:B------:R-:W-:Y:S05]  /*fd70*/  @!P2 BRA `(.L_x_1518) ;  /* 0x000000000010a947 */ /* 0x000fea0003800000 */
[----:B------:R-:W-:Y:S02]  /*fd80*/  ULDC.64 UR8, c[0x0][0x208] ;  /* 0x0000820000087ab9 */ /* 0x000fe40000000a00 */
[----:B------:R-:W2:Y:S04]  /*fd90*/  LDG.E R5, desc[UR8][R2.64] ;  /* 0x0000000802057981 */ /* 0x000ea8000c1e1900 */
[----:B-----5:R-:W2:Y:S02]  /*fda0*/  LDG.E R0, desc[UR8][R2.64+0x4] ;  /* 0x0000040802007981 */ /* 0x020ea4000c1e1900 */
[----:B--2---:R-:W-:-:S07]  /*fdb0*/  IMAD.IADD R0, R0, 0x1, -R5 ;  /* 0x0000000100007824 */ /* 0x004fce00078e0a05 */
.L_x_1518:
[----:B------:R-:W-:Y:S01]  /*fdc0*/  R2UR UR9, R207 ;  /* 0x00000000cf0972ca */ /* 0x000fe200000e0000 */
[----:B------:R-:W-:Y:S01]  /*fdd0*/  USHF.R.S32.HI UR11, URZ, 0x1f, UR4 ;  /* 0x0000001f3f0b7899 */ /* 0x000fe20008011404 */
[----:B------:R-:W-:Y:S11]  /*fde0*/  BSSY B1, `(.L_x_1519) ;  /* 0x0000031000017945 */ /* 0x000ff60003800000 */
[----:B------:R-:W-:-:S02]  /*fdf0*/  USHF.R.S32.HI UR8, URZ, 0x1f, UR9 ;  /* 0x0000001f3f087899 */ /* 0x000fc40008011409 */
[----:B------:R-:W-:Y:S02]  /*fe00*/  USEL UR13, UR9, URZ, !UP0 ;  /* 0x0000003f090d7287 */ /* 0x000fe4000c000000 */
[----:B------:R-:W-:Y:S01]  /*fe10*/  USEL UR14, UR8, URZ, !UP0 ;  /* 0x0000003f080e7287 */ /* 0x000fe2000c000000 */
[----:B------:R-:W-:Y:S11]  /*fe20*/  @P1 BRA `(.L_x_1520) ;  /* 0x0000000000b01947 */ /* 0x000ff60003800000 */
[----:B------:R-:W0:Y:S01]  /*fe30*/  S2R R3, SR_TID.X ;  /* 0x0000000000037919 */ /* 0x000e220000002100 */
[----:B------:R-:W1:Y:S01]  /*fe40*/  LDC R7, c[0x0][0xbe8] ;  /* 0x0002fa00ff077b82 */ /* 0x000e620000000800 */
[----:B------:R-:W-:-:S13]  /*fe50*/  R2UR UR8, R22 ;  /* 0x00000000160872ca */ /* 0x000fda00000e0000 */
[----:B------:R-:W-:Y:S02]  /*fe60*/  IMAD.U32 R4, RZ, RZ, UR8 ;  /* 0x00000008ff047e24 */ /* 0x000fe4000f8e00ff */
[----:B-1---5:R-:W-:-:S03]  /*fe70*/  IMAD R2, R0, R7, RZ ;  /* 0x0000000700027224 */ /* 0x022fc600078e02ff */
[----:B0-----:R-:W-:-:S04]  /*fe80*/  IADD3 R4, R4, -0x80, R3 ;  /* 0xffffff8004047810 */ /* 0x001fc80007ffe003 */
        /* <DEDUP_REMOVED lines=8> */
[----:B------:R-:W-:Y:S01]  /*ff10*/  UMOV UR9, UR11 ;  /* 0x0000000b00097c82 */ /* 0x000fe20008000000 */
[----:B------:R-:W-:-:S06]  /*ff20*/  ULDC.64 UR18, c[0x0][0x208] ;  /* 0x0000820000127ab9 */ /* 0x000fcc0000000a00 */
        /* <DEDUP_REMOVED lines=8> */
[----:B------:R-:W-:-:S03]  /*ffb0*/  UIMAD UR10, UR13, UR17, UR10 ;  /* 0x000000110d0a72a4 */ /* 0x000fc6000f8e020a */
        /* <DEDUP_REMOVED lines=19> */
.L_x_1520:
[----:B------:R-:W-:Y:S05]  /*100f0*/  BSYNC B1 ;  /* 0x0000000000017941 */ /* 0x000fea0003800000 */
.L_x_1519:
[----:B0-----:R-:W0:Y:S01]  /*10100*/  @P0 LDC R3, c[0x0][0xbf0] ;  /* 0x0002fc00ff030b82 */ /* 0x001e220000000800 */
[----:B------:R-:W-:Y:S01]  /*10110*/  R2UR UR15, R22 ;  /* 0x00000000160f72ca */ /* 0x000fe200000e0000 */
        /* <DEDUP_REMOVED lines=8> */
[----:B------:R-:W-:Y:S02]  /*101a0*/  UIADD3 UR9, UR9, UR10, URZ ;  /* 0x0000000a09097290 */ /* 0x000fe4000fffe03f */
[----:B------:R-:W-:Y:S01]  /*101b0*/  UIMAD UR4, UR12, UR16, URZ ;  /* 0x000000100c0472a4 */ /* 0x000fe2000f8e023f */
[----:B------:R-:W-:Y:S01]  /*101c0*/  VIADD R6, R2, UR15 ;  /* 0x0000000f02067c36 */ /* 0x000fe20008000000 */
[----:B------:R-:W-:Y:S01]  /*101d0*/  UIMAD.WIDE.U32 UR8, UR18, UR16, UR8 ;  /* 0x00000010120872a5 */ /* 0x000fe2000f8e0008 */
[----:B------:R-:W-:Y:S01]  /*101e0*/  VIADD R8, R206, UR15 ;  /* 0x0000000fce087c36 */ /* 0x000fe20008000000 */
[----:B------:R-:W-:Y:S01]  /*101f0*/  UIMAD UR4, UR18, UR17, UR4 ;  /* 0x00000011120472a4 */ /* 0x000fe2000f8e0204 */
[----:B------:R-:W-:Y:S01]  /*10200*/  @P0 IMAD.HI.U32 R2, R6, R9, RZ ;  /* 0x0000000906020227 */ /* 0x000fe200078e00ff */
[----:B------:R-:W-:Y:S02]  /*10210*/  ULDC.64 UR10, c[0x0][0xaf0] ;  /* 0x0002bc00000a7ab9 */ /* 0x000fe40000000a00 */
[----:B------:R-:W-:Y:S01]  /*10220*/  UIADD3 UR9, UR9, UR4, URZ ;  /* 0x0000000409097290 */ /* 0x000fe2000fffe03f */
[----:B------:R-:W-:Y:S01]  /*10230*/  IMAD.MOV.U32 R5, RZ, RZ, R6 ;  /* 0x000000ffff057224 */ /* 0x000fe200078e0006 */
[----:B------:R-:W-:Y:S01]  /*10240*/  UIMAD UR4, UR14, UR10, URZ ;  /* 0x0000000a0e0472a4 */ /* 0x000fe2000f8e023f */
[----:B0-----:R-:W-:Y:S01]  /*10250*/  @P0 SHF.R.U32.HI R5, RZ, R3, R2 ;  /* 0x00000003ff050219 */ /* 0x001fe20000011602 */
[----:B------:R-:W-:-:S02]  /*10260*/  UIMAD.WIDE.U32 UR8, UR13, UR10, UR8 ;  /* 0x0000000a0d0872a5 */ /* 0x000fc4000f8e0008 */
[----:B------:R-:W-:Y:S01]  /*10270*/  UIMAD UR4, UR13, UR11, UR4 ;  /* 0x0000000b0d0472a4 */ /* 0x000fe2000f8e0204 */
[--C-:B------:R-:W-:Y:S01]  /*10280*/  SHF.R.S32.HI R2, RZ, 0x1f, R5.reuse ;  /* 0x0000001fff027819 */ /* 0x100fe20000011405 */
[----:B------:R-:W-:Y:S01]  /*10290*/  IMAD.MOV R7, RZ, RZ, -R5 ;  /* 0x000000ffff077224 */ /* 0x000fe200078e0a05 */
[----:B------:R-:W-:Y:S01]  /*102a0*/  ULDC.64 UR10, c[0x0][0xae0] ;  /* 0x0002b800000a7ab9 */ /* 0x000fe20000000a00 */
[----:B------:R-:W-:Y:S02]  /*102b0*/  UIADD3 UR4, UR9, UR4, URZ ;  /* 0x0000000409047290 */ /* 0x000fe4000fffe03f */
[----:B------:R-:W-:Y:S02]  /*102c0*/  IMAD.U32 R3, RZ, RZ, UR9 ;  /* 0x00000009ff037e24 */ /* 0x000fe4000f8e00ff */
[----:B------:R-:W-:Y:S02]  /*102d0*/  IMAD R4, R2, UR10, RZ ;  /* 0x0000000a02047c24 */ /* 0x000fe4000f8e02ff */
[----:B------:R-:W-:-:S02]  /*102e0*/  IMAD R7, R11, R7, R6 ;  /* 0x000000070b077224 */ /* 0x000fc400078e0206 */
[----:B------:R-:W-:Y:S01]  /*102f0*/  IMAD.U32 R2, RZ, RZ, UR8 ;  /* 0x00000008ff027e24 */ /* 0x000fe2000f8e00ff */
[----:B------:R-:W-:Y:S01]  /*10300*/  ULDC.64 UR8, c[0x0][0xad8] ;  /* 0x0002b60000087ab9 */ /* 0x000fe20000000a00 */
[----:B------:R-:W-:Y:S02]  /*10310*/  IMAD.U32 R3, RZ, RZ, UR4 ;  /* 0x00000004ff037e24 */ /* 0x000fe4000f8e00ff */
[C---:B------:R-:W-:Y:S01]  /*10320*/  IMAD R9, R5.reuse, UR11, R4 ;  /* 0x0000000b05097c24 */ /* 0x040fe2000f8e0204 */
[----:B------:R-:W-:Y:S01]  /*10330*/  SHF.R.S32.HI R4, RZ, 0x1f, R7 ;  /* 0x0000001fff047819 */ /* 0x000fe20000011407 */
[----:B------:R-:W-:-:S04]  /*10340*/  IMAD.WIDE.U32 R2, R5, UR10, R2 ;  /* 0x0000000a05027c25 */ /* 0x000fc8000f8e0002 */
[----:B------:R-:W-:Y:S02]  /*10350*/  IMAD.IADD R3, R3, 0x1, R9 ;  /* 0x0000000103037824 */ /* 0x000fe400078e0209 */
[----:B------:R-:W-:Y:S02]  /*10360*/  IMAD R4, R4, UR8, RZ ;  /* 0x0000000804047c24 */ /* 0x000fe4000f8e02ff */
[----:B-----5:R-:W-:Y:S02]  /*10370*/  IMAD R11, R0, R11, RZ ;  /* 0x0000000b000b7224 */ /* 0x020fe400078e02ff */
        /* <DEDUP_REMOVED lines=32> */
.L_x_1522:
[----:B------:R-:W-:Y:S05]  /*10580*/  BSYNC B1 ;  /* 0x0000000000017941 */ /* 0x000fea0003800000 */
.L_x_1521:
        /* <DEDUP_REMOVED lines=22> */
.L_x_1524:
[----:B------:R-:W-:Y:S05]  /*106f0*/  BSYNC B1 ;  /* 0x0000000000017941 */ /* 0x000fea0003800000 */
.L_x_1523:
        /* <DEDUP_REMOVED lines=22> */
.L_x_1526:
[----:B------:R-:W-:Y:S05]  /*10860*/  BSYNC B1 ;  /* 0x0000000000017941 */ /* 0x000fea0003800000 */
.L_x_1525:
[----:B0-----:R-:W-:Y:S01]  /*10870*/  VIADD R0, R8, 0x60 ;  /* 0x0000006008007836 */ /* 0x001fe20000000000 */
[----:B---3--:R0:W3:Y:S04]  /*10880*/  SHFL.IDX PT, R6, R5, 0x3, 0x181f ;  /* 0x00781f0005067f89 */ /* 0x0080e800000e0000 */
[----:B------:R-:W-:Y:S01]  /*10890*/  ISETP.GE.AND P0, PT, R0, R11, PT ;  /* 0x0000000b0000720c */ /* 0x000fe20003f06270 */
[----:B-1----:R0:W1:-:S12]  /*108a0*/  SHFL.IDX PT, R2, R4, 0x3, 0x181f ;  /* 0x00781f0004027f89 */ /* 0x00205800000e0000 */
[----:B0-----:R-:W-:Y:S05]  /*108b0*/  @P0 BRA `(.L_x_1517) ;  /* 0x0000000000480947 */ /* 0x001fea0003800000 */
[----:B------:R-:W-:Y:S01]  /*108c0*/  ULDC UR4, c[0x0][0xac8] ;  /* 0x0002b20000047ab9 */ /* 0x000fe20000000800 */
[----:B------:R-:W-:Y:S01]  /*108d0*/  ULDC.64 UR8, c[0x0][0x208] ;  /* 0x0000820000087ab9 */ /* 0x000fe20000000a00 */
[----:B------:R-:W-:Y:S02]  /*108e0*/  ISETP.GE.AND P3, PT, R19, UR4, PT ;  /* 0x0000000413007c0c */ /* 0x000fe4000bf66270 */
[----:B------:R-:W-:Y:S02]  /*108f0*/  ISETP.GE.AND P2, PT, R202, UR4, PT ;  /* 0x00000004ca007c0c */ /* 0x000fe4000bf46270 */
[----:B------:R-:W-:Y:S02]  /*10900*/  ISETP.GE.AND P1, PT, R201, UR4, PT ;  /* 0x00000004c9007c0c */ /* 0x000fe4000bf26270 */
[----:B------:R-:W-:-:S07]  /*10910*/  ISETP.GE.AND P0, PT, R203, UR4, PT ;  /* 0x00000004cb007c0c */ /* 0x000fce000bf06270 */
[-C--:B-12-4-:R-:W-:Y:S02]  /*10920*/  @!P3 LEA R4, P6, R19, R2.reuse, 0x1 ;  /* 0x000000021304b211 */ /* 0x096fe400078c08ff */
[CC--:B------:R-:W-:Y:S02]  /*10930*/  @!P2 LEA R8, P5, R202.reuse, R2.reuse, 0x1 ;  /* 0x00000002ca08a211 */ /* 0x0c0fe400078a08ff */
[----:B------:R-:W-:Y:S02]  /*10940*/  @!P1 LEA R10, P4, R201, R2, 0x1 ;  /* 0x00000002c90a9211 */ /* 0x000fe400078808ff */
[----:B---3--:R-:W-:Y:S02]  /*10950*/  @!P3 LEA.HI.X R5, R19, R6, R217, 0x1, P6 ;  /* 0x000000061305b211 */ /* 0x008fe400030f0cd9 */
        /* <DEDUP_REMOVED lines=8> */
.L_x_1517:
[----:B------:R-:W-:Y:S05]  /*109e0*/  BSYNC B0 ;  /* 0x0000000000007941 */ /* 0x000fea0003800000 */
.L_x_1508:
[----:B------:R-:W-:Y:S02]  /*109f0*/  ULDC UR4, c[0x0][0xc3c] ;  /* 0x00030f0000047ab9 */ /* 0x000fe40000000800 */
[----:B------:R-:W-:-:S06]  /*10a00*/  UISETP.GE.AND UP0, UPT, UR6, UR4, UPT ;  /* 0x000000040600728c */ /* 0x000fcc000bf06270 */
[----:B------:R-:W-:-:S13]  /*10a10*/  PLOP3.LUT P0, PT, PT, PT, UP0, 0x80, 0x0 ;  /* 0x000000000000781c */ /* 0x000fda0003f0f008 */
[----:B------:R-:W-:Y:S05]  /*10a20*/  @!P0 BRA `(.L_x_1527) ;  /* 0xffffff0400108947 */ /* 0x000fea000383ffff */
[----:B------:R-:W-:Y:S05]  /*10a30*/  EXIT ;  /* 0x000000000000794d */ /* 0x000fea0003800000 */
.L_x_1426:
[----:B------:R-:W-:-:S08]  /*10a40*/  NOP ;  /* 0x0000000000007918 */ /* 0x000fd00000000000 */
[----:B0-----:R-:W0:-:S00]  /*10a50*/  USETMAXREG.DEALLOC.CTAPOOL 0x18 ;  /* 0x00000018000079c8 */ /* 0x001e0000080e0500 */
        /* <DEDUP_REMOVED lines=13> */
[----:B------:R-:W2:Y:S01]  /*10b30*/  LDS.128 R16, [UR4+0x308d0] ;  /* 0x0308d004ff107984 */ /* 0x000ea20008000c00 */
[----:B------:R-:W-:Y:S06]  /*10b40*/  BAR.ARV 0x4, 0x180 ;  /* 0x0106000000007b1d */ /* 0x000fec0000002000 */
[----:B------:R-:W-:Y:S05]  /*10b50*/  BRA `(.L_x_1529) ;  /* 0x0000000800947947 */ /* 0x000fea0003800000 */
.L_x_1528:
[----:B------:R-:W1:Y:S01]  /*10b60*/  S2R R0, SR_TID.X ;  /* 0x0000000000007919 */ /* 0x000e620000002100 */
[----:B------:R-:W-:Y:S01]  /*10b70*/  ULDC UR4, c[0x0][0xc3c] ;  /* 0x00030f0000047ab9 */ /* 0x000fe20000000800 */
[----:B------:R-:W-:Y:S01]  /*10b80*/  ULDC.64 UR6, c[0x0][0x208] ;  /* 0x0000820000067ab9 */ /* 0x000fe20000000a00 */
[----:B------:R-:W-:Y:S01]  /*10b90*/  ULDC UR5, c[0x0][0xc38] ;  /* 0x00030e0000057ab9 */ /* 0x000fe20000000800 */
[----:B-1----:R-:W-:-:S04]  /*10ba0*/  LOP3.LUT R0, R0, 0x1f, RZ, 0xc0, !PT ;  /* 0x0000001f00007812 */ /* 0x002fc800078ec0ff */
        /* <DEDUP_REMOVED lines=38> */
.L_x_1534:
        /* <DEDUP_REMOVED lines=13> */
.L_x_1533:
[----:B------:R-:W-:Y:S05]  /*10ee0*/  BSYNC B0 ;  /* 0x0000000000007941 */ /* 0x000fea0003800000 */
.L_x_1532:
        /* <DEDUP_REMOVED lines=21> */
.L_x_1530:
[----:B------:R-:W-:Y:S01]  /*11040*/  IMAD.IADD R7, R6, 0x1, -R7 ;  /* 0x0000000106077824 */ /* 0x000fe200078e0a07 */
[----:B------:R-:W-:-:S03]  /*11050*/  ULDC.64 UR8, c[0x0][0x208] ;  /* 0x0000820000087ab9 */ /* 0x000fc60000000a00 */
[----:B------:R-:W-:-:S05]  /*11060*/  IMAD R2, R4, UR5, R7 ;  /* 0x0000000504027c24 */ /* 0x000fca000f8e0207 */
[----:B------:R-:W-:Y:S02]  /*11070*/  ISETP.GT.AND P0, PT, R2, UR6, PT ;  /* 0x0000000602007c0c */ /* 0x000fe4000bf04270 */
[----:B------:R-:W0:Y:S11]  /*11080*/  LDC.64 R2, c[0x0][0xc90] ;  /* 0x00032400ff027b82 */ /* 0x000e360000000a00 */
[----:B------:R-:W-:-:S04]  /*11090*/  VOTE.ANY R11, PT, !P0 ;  /* 0x00000000000b7806 */ /* 0x000fc800040e0100 */
[----:B------:R-:W1:Y:S02]  /*110a0*/  POPC R6, R11 ;  /* 0x0000000b00067309 */ /* 0x000e640000000000 */
[----:B-1----:R-:W-:-:S04]  /*110b0*/  VIADD R19, R6, UR4 ;  /* 0x0000000406137c36 */ /* 0x002fc80008000000 */
[----:B0-----:R-:W-:-:S05]  /*110c0*/  IMAD.WIDE R2, R19, 0x4, R2 ;  /* 0x0000000413027825 */ /* 0x001fca00078e0202 */
[----:B------:R-:W2:Y:S01]  /*110d0*/  LDG.E R10, desc[UR8][R2.64] ;  /* 0x00000008020a7981 */ /* 0x000ea2000c1e1900 */
[----:B------:R-:W-:-:S03]  /*110e0*/  ISETP.NE.AND P0, PT, R11, RZ, PT ;  /* 0x000000ff0b00720c */ /* 0x000fc60003f05270 */
[----:B------:R-:W2:Y:S02]  /*110f0*/  SHFL.IDX PT, R5, R5, R6, 0x1f ;  /* 0x00001f0605057589 */ /* 0x000ea400000e0000 */
[----:B--2---:R-:W-:-:S05]  /*11100*/  IMAD R8, R5, R10, RZ ;  /* 0x0000000a05087224 */ /* 0x004fca00078e02ff */
[----:B------:R-:W-:-:S04]  /*11110*/  IABS R9, R8 ;  /* 0x0000000800097213 */ /* 0x000fc80000000000 */
[----:B------:R-:W0:Y:S08]  /*11120*/  I2F.RP R12, R9 ;  /* 0x00000009000c7306 */ /* 0x000e300000209400 */
[----:B0-----:R-:W0:Y:S02]  /*11130*/  MUFU.RCP R12, R12 ;  /* 0x0000000c000c7308 */ /* 0x001e240000001000 */
[----:B0-----:R-:W-:-:S06]  /*11140*/  VIADD R13, R12, 0xffffffe ;  /* 0x0ffffffe0c0d7836 */ /* 0x001fcc0000000000 */
[----:B------:R0:W1:Y:S01]  /*11150*/  F2I.FTZ.U32.TRUNC.NTZ R3, R13 ;  /* 0x0000000d00037305 */ /* 0x000062000021f000 */
[----:B------:R-:W-:Y:S05]  /*11160*/  @!P0 BRA `(.L_x_1535) ;  /* 0x0000000000088947 */ /* 0x000fea0003800000 */
[----:B------:R-:W-:-:S05]  /*11170*/  VIADD R11, R6, 0xffffffff ;  /* 0xffffffff060b7836 */ /* 0x000fca0000000000 */
[----:B------:R2:W3:Y:S02]  /*11180*/  SHFL.IDX PT, R16, R4, R11, 0x1f ;  /* 0x00001f0b04107589 */ /* 0x0004e400000e0000 */
.L_x_1535:
[----:B-1----:R-:W-:Y:S01]  /*11190*/  IMAD.MOV R2, RZ, RZ, -R3 ;  /* 0x000000ffff027224 */ /* 0x002fe200078e0a03 */
[----:B--2---:R-:W-:Y:S01]  /*111a0*/  IABS R4, R8 ;  /* 0x0000000800047213 */ /* 0x004fe20000000000 */
[----:B---3--:R-:W-:Y:S02]  /*111b0*/  IMAD R16, R16, UR5, R7 ;  /* 0x0000000510107c24 */ /* 0x008fe4000f8e0207 */
[----:B------:R-:W-:Y:S02]  /*111c0*/  IMAD R7, R2, R9, RZ ;  /* 0x0000000902077224 */ /* 0x000fe400078e02ff */
[----:B------:R-:W-:Y:S02]  /*111d0*/  IMAD.MOV.U32 R2, RZ, RZ, RZ ;  /* 0x000000ffff027224 */ /* 0x000fe400078e00ff */
[----:B------:R-:W-:Y:S02]  /*111e0*/  IMAD.MOV R4, RZ, RZ, -R4 ;  /* 0x000000ffff047224 */ /* 0x000fe400078e0a04 */
[----:B------:R-:W-:Y:S01]  /*111f0*/  IMAD.HI.U32 R2, R3, R7, R2 ;  /* 0x0000000703027227 */ /* 0x000fe200078e0002 */
[----:B------:R-:W-:-:S04]  /*11200*/  IADD3 R7, -R16, UR6, RZ ;  /* 0x0000000610077c10 */ /* 0x000fc8000fffe1ff */
[----:B------:R-:W-:-:S05]  /*11210*/  IABS R3, R7 ;  /* 0x0000000700037213 */ /* 0x000fca0000000000 */
[----:B------:R-:W-:-:S04]  /*11220*/  IMAD.HI.U32 R2, R2, R3, RZ ;  /* 0x0000000302027227 */ /* 0x000fc800078e00ff */
[----:B------:R-:W-:Y:S01]  /*11230*/  IMAD R4, R2, R4, R3 ;  /* 0x0000000402047224 */ /* 0x000fe200078e0203 */
[----:B------:R-:W-:-:S04]  /*11240*/  LOP3.LUT R3, R7, R8, RZ, 0x3c, !PT ;  /* 0x0000000807037212 */ /* 0x000fc800078e3cff */
[----:B------:R-:W-:Y:S02]  /*11250*/  ISETP.GT.U32.AND P1, PT, R9, R4, PT ;  /* 0x000000040900720c */ /* 0x000fe40003f24070 */
[----:B------:R-:W-:-:S11]  /*11260*/  ISETP.GE.AND P2, PT, R3, RZ, PT ;  /* 0x000000ff0300720c */ /* 0x000fd60003f46270 */
[----:B------:R-:W-:Y:S02]  /*11270*/  @!P1 IMAD.IADD R4, R4, 0x1, -R9 ;  /* 0x0000000104049824 */ /* 0x000fe400078e0a09 */
[----:B------:R-:W-:Y:S01]  /*11280*/  @!P1 VIADD R2, R2, 0x1 ;  /* 0x0000000102029836 */ /* 0x000fe20000000000 */
[----:B------:R-:W-:Y:S02]  /*11290*/  ISETP.NE.AND P1, PT, R8, RZ, PT ;  /* 0x000000ff0800720c */ /* 0x000fe40003f25270 */
[----:B------:R-:W-:-:S13]  /*112a0*/  ISETP.GE.U32.AND P0, PT, R4, R9, PT ;  /* 0x000000090400720c */ /* 0x000fda0003f06070 */
[----:B------:R-:W-:-:S04]  /*112b0*/  @P0 VIADD R2, R2, 0x1 ;  /* 0x0000000102020836 */ /* 0x000fc80000000000 */
[----:B------:R-:W-:-:S04]  /*112c0*/  IMAD.MOV.U32 R9, RZ, RZ, R2 ;  /* 0x000000ffff097224 */ /* 0x000fc800078e0002 */
[----:B------:R-:W-:Y:S01]  /*112d0*/  @!P2 IMAD.MOV R9, RZ, RZ, -R9 ;  /* 0x000000ffff09a224 */ /* 0x000fe200078e0a09 */
[----:B------:R-:W-:-:S05]  /*112e0*/  @!P1 LOP3.LUT R9, RZ, R8, RZ, 0x33, !PT ;  /* 0x00000008ff099212 */ /* 0x000fca00078e33ff */
[----:B------:R-:W-:Y:S02]  /*112f0*/  IMAD R4, R10, R9, RZ ;  /* 0x000000090a047224 */ /* 0x000fe400078e02ff */
[----:B------:R-:W-:Y:S02]  /*11300*/  IMAD.MOV R9, RZ, RZ, -R9 ;  /* 0x000000ffff097224 */ /* 0x000fe400078e0a09 */
[----:B------:R-:W-:Y:S02]  /*11310*/  IMAD.MOV R3, RZ, RZ, -R4 ;  /* 0x000000ffff037224 */ /* 0x000fe400078e0a04 */
[----:B------:R-:W-:-:S03]  /*11320*/  IMAD R7, R8, R9, R7 ;  /* 0x0000000908077224 */ /* 0x000fc600078e0207 */
[----:B------:R-:W-:Y:S01]  /*11330*/  VIADDMNMX R10, R3, UR5, R10, PT ;  /* 0x00000005030a7c46 */ /* 0x000fe2000b80010a */
[----:B------:R-:W-:Y:S01]  /*11340*/  IMAD.IADD R4, R7, 0x1, R4 ;  /* 0x0000000107047824 */ /* 0x000fe200078e0204 */
[----:B------:R-:W-:Y:S02]  /*11350*/  IABS R8, R7 ;  /* 0x0000000700087213 */ /* 0x000fe40000000000 */
[----:B------:R-:W-:-:S04]  /*11360*/  IABS R6, R10 ;  /* 0x0000000a00067213 */ /* 0x000fc80000000000 */
[----:B------:R-:W1:Y:S08]  /*11370*/  I2F.RP R11, R6 ;  /* 0x00000006000b7306 */ /* 0x000e700000209400 */
[----:B-1----:R-:W1:Y:S02]  /*11380*/  MUFU.RCP R11, R11 ;  /* 0x0000000b000b7308 */ /* 0x002e640000001000 */
[----:B-1----:R-:W-:-:S06]  /*11390*/  VIADD R2, R11, 0xffffffe ;  /* 0x0ffffffe0b027836 */ /* 0x002fcc0000000000 */
[----:B------:R1:W2:Y:S02]  /*113a0*/  F2I.FTZ.U32.TRUNC.NTZ R3, R2 ;  /* 0x0000000200037305 */ /* 0x0002a4000021f000 */
[----:B-1----:R-:W-:Y:S02]  /*113b0*/  IMAD.MOV.U32 R2, RZ, RZ, RZ ;  /* 0x000000ffff027224 */ /* 0x002fe400078e00ff */
[----:B--2---:R-:W-:-:S04]  /*113c0*/  IMAD.MOV R9, RZ, RZ, -R3 ;  /* 0x000000ffff097224 */ /* 0x004fc800078e0a03 */
[----:B------:R-:W-:-:S04]  /*113d0*/  IMAD R9, R9, R6, RZ ;  /* 0x0000000609097224 */ /* 0x000fc800078e02ff */
[----:B------:R-:W-:Y:S01]  /*113e0*/  IMAD.HI.U32 R3, R3, R9, R2 ;  /* 0x0000000903037227 */ /* 0x000fe200078e0002 */
[-C--:B------:R-:W-:Y:S02]  /*113f0*/  IABS R9, R10.reuse ;  /* 0x0000000a00097213 */ /* 0x080fe40000000000 */
[----:B------:R-:W-:-:S03]  /*11400*/  LOP3.LUT R2, R7, R10, RZ, 0x3c, !PT ;  /* 0x0000000a07027212 */ /* 0x000fc600078e3cff */
[----:B------:R-:W-:Y:S01]  /*11410*/  IMAD.MOV R9, RZ, RZ, -R9 ;  /* 0x000000ffff097224 */ /* 0x000fe200078e0a09 */
[----:B------:R-:W-:Y:S01]  /*11420*/  ISETP.GE.AND P2, PT, R2, RZ, PT ;  /* 0x000000ff0200720c */ /* 0x000fe20003f46270 */
[----:B------:R-:W-:-:S04]  /*11430*/  IMAD.HI.U32 R3, R3, R8, RZ ;  /* 0x0000000803037227 */ /* 0x000fc800078e00ff */
[----:B------:R-:W-:-:S05]  /*11440*/  IMAD R9, R3, R9, R8 ;  /* 0x0000000903097224 */ /* 0x000fca00078e0208 */
[----:B------:R-:W-:-:S13]  /*11450*/  ISETP.GT.U32.AND P1, PT, R6, R9, PT ;  /* 0x000000090600720c */ /* 0x000fda0003f24070 */
[----:B------:R-:W-:Y:S02]  /*11460*/  @!P1 IMAD.IADD R9, R9, 0x1, -R6 ;  /* 0x0000000109099824 */ /* 0x000fe400078e0a06 */
[----:B------:R-:W-:Y:S01]  /*11470*/  @!P1 VIADD R3, R3, 0x1 ;  /* 0x0000000103039836 */ /* 0x000fe20000000000 */
[----:B------:R-:W-:Y:S02]  /*11480*/  ISETP.NE.AND P1, PT, R10, RZ, PT ;  /* 0x000000ff0a00720c */ /* 0x000fe40003f25270 */
[----:B------:R-:W-:-:S13]  /*11490*/  ISETP.GE.U32.AND P0, PT, R9, R6, PT ;  /* 0x000000060900720c */ /* 0x000fda0003f06070 */
[----:B------:R-:W-:-:S04]  /*114a0*/  @P0 VIADD R3, R3, 0x1 ;  /* 0x0000000103030836 */ /* 0x000fc80000000000 */
[----:B------:R-:W-:Y:S01]  /*114b0*/  @!P2 IMAD.MOV R3, RZ, RZ, -R3 ;  /* 0x000000ffff03a224 */ /* 0x000fe200078e0a03 */
[----:B------:R-:W-:Y:S01]  /*114c0*/  @!P1 LOP3.LUT R3, RZ, R10, RZ, 0x33, !PT ;  /* 0x0000000aff039212 */ /* 0x000fe200078e33ff */
[----:B------:R-:W-:-:S03]  /*114d0*/  IMAD.MOV R10, RZ, RZ, -R10 ;  /* 0x000000ffff0a7224 */ /* 0x000fc600078e0a0a */
[----:B------:R-:W-:Y:S01]  /*114e0*/  LOP3.LUT R2, RZ, R3, RZ, 0x33, !PT ;  /* 0x00000003ff027212 */ /* 0x000fe200078e33ff */
[----:B------:R-:W-:-:S04]  /*114f0*/  IMAD R18, R3, R10, R4 ;  /* 0x0000000a03127224 */ /* 0x000fc800078e0204 */
[----:B------:R-:W-:Y:S01]  /*11500*/  IMAD.IADD R17, R5, 0x1, R2 ;  /* 0x0000000105117824 */ /* 0x000fe200078e0202 */
[----:B------:R-:W-:Y:S06]  /*11510*/  BRA `(.L_x_1536) ;  /* 0x00000000000c7947 */ /* 0x000fec0003800000 */
.L_x_1531:
[----:B------:R-:W-:Y:S02]  /*11520*/  IMAD.MOV.U32 R17, RZ, RZ, RZ ;  /* 0x000000ffff117224 */ /* 0x000fe400078e00ff */
[----:B------:R-:W-:Y:S02]  /*11530*/  IMAD.U32 R16, RZ, RZ, UR6 ;  /* 0x00000006ff107e24 */ /* 0x000fe4000f8e00ff */
[----:B------:R-:W-:-:S07]  /*11540*/  IMAD.MOV.U32 R18, RZ, RZ, RZ ;  /* 0x000000ffff127224 */ /* 0x000fce00078e00ff */
.L_x_1536:
[----:B------:R-:W-:-:S13]  /*11550*/  ISETP.NE.AND P0, PT, R0, RZ, PT ;  /* 0x000000ff0000720c */ /* 0x000fda0003f05270 */
[----:B------:R-:W1:Y:S01]  /*11560*/  @!P0 S2R R3, SR_CgaCtaId ;  /* 0x0000000000038919 */ /* 0x000e620000008800 */
[----:B------:R-:W-:-:S04]  /*11570*/  @!P0 MOV R0, 0x400 ;  /* 0x0000040000008802 */ /* 0x000fc80000000f00 */
[----:B-1----:R-:W-:-:S05]  /*11580*/  @!P0 LEA R0, R3, R0, 0x18 ;  /* 0x0000000003008211 */ /* 0x002fca00078ec0ff */
[----:B------:R1:W-:Y:S01]  /*11590*/  @!P0 STS.128 [R0+0x308d0], R16 ;  /* 0x0308d01000008388 */ /* 0x0003e20000000c00 */
[----:B------:R-:W-:Y:S06]  /*115a0*/  BAR.ARV 0x5, 0x180 ;  /* 0x0146000000007b1d */ /* 0x000fec0000002000 */
.L_x_1529:
[----:B-1----:R-:W-:Y:S01]  /*115b0*/  IMAD.MOV.U32 R0, RZ, RZ, 0x1 ;  /* 0x00000001ff007424 */ /* 0x002fe200078e00ff */
[----:B------:R1:W-:Y:S01]  /*115c0*/  STL [R1+0x4], RZ ;  /* 0x000004ff01007387 */ /* 0x0003e20000100800 */
[----:B------:R-:W-:Y:S02]  /*115d0*/  ULDC UR4, c[0x0][0xc3c] ;  /* 0x00030f0000047ab9 */ /* 0x000fe40000000800 */
[----:B--2---:R-:W-:Y:S01]  /*115e0*/  ISETP.GE.AND P0, PT, R19, UR4, PT ;  /* 0x0000000413007c0c */ /* 0x004fe2000bf06270 */
[----:B------:R1:W-:Y:S04]  /*115f0*/  STL [R1+0x10], R0 ;  /* 0x0000100001007387 */ /* 0x0003e80000100800 */
[----:B------:R1:W-:Y:S08]  /*11600*/  STL [R1+0x38], RZ ;  /* 0x000038ff01007387 */ /* 0x0003f00000100800 */
[----:B-1----:R-:W-:Y:S05]  /*11610*/  @P0 BRA `(.L_x_1537) ;  /* 0x0000006400600947 */ /* 0x002fea0003800000 */
[----:B------:R-:W1:Y:S01]  /*11620*/  S2R R5, SR_TID.X ;  /* 0x0000000000057919 */ /* 0x000e620000002100 */
[----:B------:R-:W2:Y:S01]  /*11630*/  S2UR UR5, SR_CgaCtaId ;  /* 0x00000000000579c3 */ /* 0x000ea20000008800 */
[----:B------:R-:W-:Y:S01]  /*11640*/  UMOV UR4, 0x400 ;  /* 0x0000040000047882 */ /* 0x000fe20000000000 */
[----:B------:R-:W-:Y:S01]  /*11650*/  BSSY B8, `(.L_x_1537) ;  /* 0x0000654000087945 */ /* 0x000fe20003800000 */
[----:B------:R-:W-:Y:S01]  /*11660*/  ULDC UR38, c[0x0][0xc] ;  /* 0x0000030000267ab9 */ /* 0x000fe20000000800 */
[----:B------:R-:W-:Y:S01]  /*11670*/  ULDC.64 UR36, c[0x0][0x198] ;  /* 0x0000660000247ab9 */ /* 0x000fe20000000a00 */
[----:B--2---:R-:W-:Y:S01]  /*11680*/  ULEA UR4, UR5, UR4, 0x18 ;  /* 0x0000000405047291 */ /* 0x004fe2000f8ec03f */
[C---:B-1----:R-:W-:Y:S01]  /*11690*/  IMAD.SHL.U32 R0, R5.reuse, 0x8, RZ ;  /* 0x0000000805007824 */ /* 0x042fe200078e00ff */
[----:B------:R-:W-:-:S04]  /*116a0*/  LOP3.LUT R4, R5, 0x7f, RZ, 0xc0, !PT ;  /* 0x0000007f05047812 */ /* 0x000fc800078ec0ff */
[C---:B0-----:R-:W-:Y:S02]  /*116b0*/  LOP3.LUT R2, R0.reuse, 0x1f8, RZ, 0xc0, !PT ;  /* 0x000001f800027812 */ /* 0x041fe400078ec0ff */
        /* <DEDUP_REMOVED lines=9> */
[----:B------:R-:W-:Y:S01]  /*11750*/  STL [R1], R4 ;  /* 0x0000000401007387 */ /* 0x000fe20000100800 */
        /* <DEDUP_REMOVED lines=8> */
.L_x_1658:
[----:B------:R-:W-:Y:S05]  /*117e0*/  YIELD ;  /* 0x0000000000007946 */ /* 0x000fea0003800000 */
[----:B------:R-:W-:Y:S01]  /*117f0*/  ULDC.64 UR4, c[0x0][0xa28] ;  /* 0x00028a0000047ab9 */ /* 0x000fe20000000a00 */
[----:B----4-:R-:W-:Y:S01]  /*11800*/  IMAD.MOV.U32 R0, RZ, RZ, RZ ;  /* 0x000000ffff007224 */ /* 0x010fe200078e00ff */
[----:B------:R-:W-:Y:S01]  /*11810*/  ISETP.NE.U32.AND P0, PT, RZ, UR4, PT ;  /* 0x00000004ff007c0c */ /* 0x000fe2000bf05070 */
[----:B-1----:R-:W1:Y:S01]  /*11820*/  LDC.64 R4, c[0x0][0xa00] ;  /* 0x00028000ff047b82 */ /* 0x002e620000000a00 */
[----:B------:R-:W-:Y:S01]  /*11830*/  ULDC.64 UR8, c[0x0][0x208] ;  /* 0x0000820000087ab9 */ /* 0x000fe20000000a00 */
[----:B0-2---:R-:W-:-:S02]  /*11840*/  CS2R R8, SRZ ;  /* 0x0000000000087805 */ /* 0x005fc4000001ff00 */
[----:B------:R-:W-:Y:S01]  /*11850*/  ISETP.NE.AND.EX P0, PT, RZ, UR5, PT, P0 ;  /* 0x00000005ff007c0c */ /* 0x000fe2000bf05300 */
[----:B------:R-:W-:Y:S01]  /*11860*/  ULDC.64 UR4, c[0x0][0xa18] ;  /* 0x0002860000047ab9 */ /* 0x000fe20000000a00 */
[----:B------:R-:W-:-:S11]  /*11870*/  ULDC.64 UR6, c[0x0][0xa08] ;  /* 0x0002820000067ab9 */ /* 0x000fd60000000a00 */
[----:B------:R-:W2:Y:S02]  /*11880*/  @P0 LDC.64 R2, c[0x0][0xa28] ;  /* 0x00028a00ff020b82 */ /* 0x000ea40000000a00 */
[----:B--2---:R-:W-:-:S05]  /*11890*/  @P0 IMAD.WIDE R2, R19, 0x4, R2 ;  /* 0x0000000413020825 */ /* 0x004fca00078e0202 */
[----:B------:R2:W5:Y:S01]  /*118a0*/  @P0 LDG.E R0, desc[UR8][R2.64] ;  /* 0x0000000802000981 */ /* 0x000562000c1e1900 */
[----:B------:R-:W-:Y:S01]  /*118b0*/  ISETP.NE.U32.AND P0, PT, RZ, UR4, PT ;  /* 0x00000004ff007c0c */ /* 0x000fe2000bf05070 */
[----:B-1----:R-:W-:Y:S01]  /*118c0*/  IMAD.WIDE R4, R19, 0x4, R4 ;  /* 0x0000000413047825 */ /* 0x002fe200078e0204 */
[----:B------:R-:W-:Y:S02]  /*118d0*/  ISETP.NE.U32.AND P1, PT, RZ, UR6, PT ;  /* 0x00000006ff007c0c */ /* 0x000fe4000bf25070 */
[----:B------:R-:W-:Y:S01]  /*118e0*/  ISETP.NE.AND.EX P2, PT, RZ, UR5, PT, P0 ;  /* 0x00000005ff007c0c */ /* 0x000fe2000bf45300 */
[----:B------:R-:W-:Y:S01]  /*118f0*/  ULDC.64 UR4, c[0x0][0xa00] ;  /* 0x0002800000047ab9 */ /* 0x000fe20000000a00 */
[----:B------:R-:W-:Y:S02]  /*11900*/  ISETP.NE.AND.EX P1, PT, RZ, UR7, PT, P1 ;  /* 0x00000007ff007c0c */ /* 0x000fe4000bf25310 */
[----:B------:R-:W-:Y:S01]  /*11910*/  ISETP.NE.U32.AND P0, PT, RZ, UR4, PT ;  /* 0x00000004ff007c0c */ /* 0x000fe2000bf05070 */
[----:B--2---:R-:W1:Y:S03]  /*11920*/  LDC.64 R2, c[0x0][0xa08] ;  /* 0x00028200ff027b82 */ /* 0x004e660000000a00 */
[----:B------:R-:W-:-:S05]  /*11930*/  ISETP.NE.AND.EX P0, PT, RZ, UR5, PT, P0 ;  /* 0x00000005ff007c0c */ /* 0x000fca000bf05300 */
[----:B------:R-:W2:Y:S08]  /*11940*/  @P2 LDC.64 R6, c[0x0][0xa18] ;  /* 0x00028600ff062b82 */ /* 0x000eb00000000a00 */
[----:B------:R-:W3:Y:S01]  /*11950*/  @P0 LDG.E R9, desc[UR8][R4.64] ;  /* 0x0000000804090981 */ /* 0x000ee2000c1e1900 */
[----:B------:R-:W-:Y:S01]  /*11960*/  ULDC UR4, c[0x0][0x288] ;  /* 0x0000a20000047ab9 */ /* 0x000fe20000000800 */
[----:B-1----:R-:W-:-:S05]  /*11970*/  IMAD.WIDE R2, R19, 0x4, R2 ;  /* 0x0000000413027825 */ /* 0x002fca00078e0202 */
[----:B------:R-:W5:Y:S01]  /*11980*/  @P1 LDG.E R8, desc[UR8][R2.64] ;  /* 0x0000000802081981 */ /* 0x000f62000c1e1900 */
[----:B--2---:R-:W-:-:S03]  /*11990*/  @P2 IMAD.WIDE R6, R19, 0x4, R6 ;  /* 0x0000000413062825 */ /* 0x004fc600078e0206 */
[----:B---3--:R1:W-:Y:S02]  /*119a0*/  STL [R1+0x34], R9 ;  /* 0x0000340901007387 */ /* 0x0083e40000100800 */
[----:B-1----:R-:W-:Y:S01]  /*119b0*/  IMAD.U32 R9, RZ, RZ, UR4 ;  /* 0x00000004ff097e24 */ /* 0x002fe2000f8e00ff */
[----:B------:R-:W-:-:S05]  /*119c0*/  ULDC.64 UR4, c[0x0][0x418] ;  /* 0x0001060000047ab9 */ /* 0x000fca0000000a00 */
        /* <DEDUP_REMOVED lines=12> */
[----:B------:R-:W1:Y:S04]  /*11a90*/  LDG.E R7, desc[UR4][R4.64] ;  /* 0x0000000404077981 */ /* 0x000e68000c1e1900 */
[----:B------:R-:W1:Y:S02]  /*11aa0*/  LDG.E R4, desc[UR4][R4.64+0x4] ;  /* 0x0000040404047981 */ /* 0x000e64000c1e1900 */
[----:B-1----:R-:W-:-:S05]  /*11ab0*/  IMAD.IADD R9, R4, 0x1, -R7 ;  /* 0x0000000104097824 */ /* 0x002fca00078e0a07 */
[----:B------:R2:W-:Y:S02]  /*11ac0*/  STL [R1+0x30], R9 ;  /* 0x0000300901007387 */ /* 0x0005e40000100800 */
.L_x_1538:
[----:B-----5:R-:W-:Y:S01]  /*11ad0*/  IMAD.IADD R4, R8, 0x1, R0 ;  /* 0x0000000108047824 */ /* 0x020fe200078e0200 */
[----:B------:R-:W-:Y:S02]  /*11ae0*/  ULDC.64 UR4, c[0x0][0xa20] ;  /* 0x0002880000047ab9 */ /* 0x000fe40000000a00 */
[----:B------:R-:W-:Y:S02]  /*11af0*/  ISETP.NE.U32.AND P0, PT, RZ, UR4, PT ;  /* 0x00000004ff007c0c */ /* 0x000fe4000bf05070 */
[----:B------:R3:W-:Y:S02]  /*11b00*/  STL [R1+0x14], R4 ;  /* 0x0000140401007387 */ /* 0x0007e40000100800 */
[----:B------:R-:W-:-:S13]  /*11b10*/  ISETP.NE.AND.EX P0, PT, RZ, UR5, PT, P0 ;  /* 0x00000005ff007c0c */ /* 0x000fda000bf05300 */
[----:B---3--:R-:W-:Y:S05]  /*11b20*/  @!P0 BRA `(.L_x_1539) ;  /* 0x0000000000148947 */ /* 0x008fea0003800000 */
[----:B------:R-:W3:Y:S01]  /*11b30*/  LDC.64 R2, c[0x0][0xa20] ;  /* 0x00028800ff027b82 */ /* 0x000ee20000000a00 */
[----:B------:R-:W-:Y:S01]  /*11b40*/  ULDC.64 UR4, c[0x0][0x208] ;  /* 0x0000820000047ab9 */ /* 0x000fe20000000a00 */
[----:B---3--:R-:W-:-:S05]  /*11b50*/  IMAD.WIDE R2, R19, 0x4, R2 ;  /* 0x0000000413027825 */ /* 0x008fca00078e0202 */
[----:B------:R3:W5:Y:S01]  /*11b60*/  LDG.E R6, desc[UR4][R2.64] ;  /* 0x0000000402067981 */ /* 0x000762000c1e1900 */
[----:B------:R-:W-:Y:S05]  /*11b70*/  BRA `(.L_x_1540) ;  /* 0x0000000000147947 */ /* 0x000fea0003800000 */
.L_x_1539:
[----:B------:R-:W-:Y:S05]  /*11b80*/  @!P1 BRA `(.L_x_1540) ;  /* 0x0000000000109947 */ /* 0x000fea0003800000 */
[----:B------:R-:W-:Y:S02]  /*11b90*/  ULDC.64 UR4, c[0x0][0x208] ;  /* 0x0000820000047ab9 */ /* 0x000fe40000000a00 */
[----:B------:R-:W3:Y:S04]  /*11ba0*/  LDG.E R6, desc[UR4][R2.64] ;  /* 0x0000000402067981 */ /* 0x000ee8000c1e1900 */
[----:B------:R-:W3:Y:S02]  /*11bb0*/  LDG.E R2, desc[UR4][R2.64+0x4] ;  /* 0x0000040402027981 */ /* 0x000ee4000c1e1900 */
[----:B---3--:R-:W-:-:S07]  /*11bc0*/  IMAD.IADD R6, R2, 0x1, -R6 ;  /* 0x0000000102067824 */ /* 0x008fce00078e0a06 */
.L_x_1540:
[----:B---3--:R-:W3:Y:S01]  /*11bd0*/  LDC R2, c[0x0][0x448] ;  /* 0x00011200ff027b82 */ /* 0x008ee20000000800 */
[----:B------:R-:W-:Y:S02]  /*11be0*/  IMAD.SHL.U32 R8, R17, 0x80, RZ ;  /* 0x0000008011087824 */ /* 0x000fe400078e00ff */
[----:B-----5:R-:W-:Y:S02]  /*11bf0*/  IMAD.IADD R0, R6, 0x1, -R0 ;  /* 0x0000000106007824 */ /* 0x020fe400078e0a00 */
[----:B------:R-:W-:Y:S01]  /*11c00*/  VIADD R4, R8, 0x7f ;  /* 0x0000007f08047836 */ /* 0x000fe20000000000 */
[----:B------:R4:W-:Y:S03]  /*11c10*/  STL [R1+0x2c], R8 ;  /* 0x00002c0801007387 */ /* 0x0009e60000100800 */
[----:B------:R-:W-:Y:S01]  /*11c20*/  IMAD.MOV.U32 R6, RZ, RZ, R4 ;  /* 0x000000ffff067224 */ /* 0x000fe200078e0004 */
[----:B---3--:R-:W-:-:S13]  /*11c30*/  ISETP.NE.AND P1, PT, R2, 0x1, PT ;  /* 0x000000010200780c */ /* 0x008fda0003f25270 */
[----:B------:R-:W3:Y:S08]  /*11c40*/  @P1 LDC R3, c[0x0][0x44c] ;  /* 0x00011300ff031b82 */ /* 0x000ef00000000800 */
[----:B------:R-:W0:Y:S01]  /*11c50*/  @P1 LDC R2, c[0x0][0x450] ;  /* 0x00011400ff021b82 */ /* 0x000e220000000800 */
[----:B---3--:R-:W-:-:S05]  /*11c60*/  @P1 IMAD.HI.U32 R3, R4, R3, RZ ;  /* 0x0000000304031227 */ /* 0x008fca00078e00ff */
[----:B0-----:R-:W-:Y:S02]  /*11c70*/  @P1 SHF.R.U32.HI R6, RZ, R2, R3 ;  /* 0x00000002ff061219 */ /* 0x001fe40000011603 */
[----:B------:R-:W-:-:S05]  /*11c80*/  IADD3 R2, R0, 0x1, -R9 ;  /* 0x0000000100027810 */ /* 0x000fca0007ffe809 */
[----:B------:R-:W-:Y:S02]  /*11c90*/  IMAD.IADD R6, R2, 0x1, R6 ;  /* 0x0000000102067824 */ /* 0x000fe400078e0206 */
[----:B------:R-:W0:Y:S02]  /*11ca0*/  LDC.64 R2, c[0x0][0x9e0] ;  /* 0x00027800ff027b82 */ /* 0x000e240000000a00 */
[----:B0-----:R-:W-:Y:S01]  /*11cb0*/  ISETP.GE.AND P2, PT, R3, 0x1, PT ;  /* 0x000000010300780c */ /* 0x001fe20003f46270 */
[----:B------:R-:W-:-:S12]  /*11cc0*/  IMAD.IADD R2, R6, 0x1, R2 ;  /* 0x0000000106027824 */ /* 0x000fd800078e0202 */
[----:B----4-:R-:W-:Y:S05]  /*11cd0*/  @!P2 BRA `(.L_x_1541) ;  /* 0x000000000048a947 */ /* 0x010fea0003800000 */
[C---:B------:R-:W-:Y:S01]  /*11ce0*/  ISETP.GT.AND P0, PT, R6.reuse, RZ, PT ;  /* 0x000000ff0600720c */ /* 0x040fe20003f04270 */
[----:B------:R-:W-:Y:S01]  /*11cf0*/  BSSY B0, `(.L_x_1542) ;  /* 0x000000e000007945 */ /* 0x000fe20003800000 */
[----:B------:R-:W-:-:S11]  /*11d00*/  VIADD R7, R6, 0xffffffff ;  /* 0xffffffff06077836 */ /* 0x000fd60000000000 */
[----:B------:R-:W-:Y:S05]  /*11d10*/  @P0 BRA `(.L_x_1543) ;  /* 0x00000000001c0947 */ /* 0x000fea0003800000 */
[----:B------:R-:W-:Y:S01]  /*11d20*/  ISETP.NE.AND P0, PT, R3, 0x1, PT ;  /* 0x000000010300780c */ /* 0x000fe20003f05270 */
[----:B------:R-:W-:-:S12]  /*11d30*/  IMAD.MOV R6, RZ, RZ, -R6 ;  /* 0x000000ffff067224 */ /* 0x000fd800078e0a06 */
[----:B------:R-:W0:Y:S02]  /*11d40*/  @P0 LDC.64 R4, c[0x0][0x9e8] ;  /* 0x00027a00ff040b82 */ /* 0x000e240000000a00 */
[----:B0-----:R-:W-:-:S05]  /*11d50*/  @P0 IMAD.HI.U32 R4, R6, R4, RZ ;  /* 0x0000000406040227 */ /* 0x001fca00078e00ff */
[----:B------:R-:W-:-:S04]  /*11d60*/  @P0 SHF.R.U32.HI R6, RZ, R5, R4 ;  /* 0x00000005ff060219 */ /* 0x000fc80000011604 */
[----:B------:R-:W-:Y:S01]  /*11d70*/  LOP3.LUT R7, RZ, R6, RZ, 0x33, !PT ;  /* 0x00000006ff077212 */ /* 0x000fe200078e33ff */
[----:B------:R-:W-:Y:S06]  /*11d80*/  BRA `(.L_x_1544) ;  /* 0x0000000000107947 */ /* 0x000fec0003800000 */
.L_x_1543:
[----:B------:R-:W-:-:S13]  /*11d90*/  ISETP.NE.AND P0, PT, R3, 0x1, PT ;  /* 0x000000010300780c */ /* 0x000fda0003f05270 */
[----:B------:R-:W0:Y:S02]  /*11da0*/  @P0 LDC.64 R4, c[0x0][0x9e8] ;  /* 0x00027a00ff040b82 */ /* 0x000e240000000a00 */
[----:B0-----:R-:W-:-:S05]  /*11db0*/  @P0 IMAD.HI.U32 R4, R7, R4, RZ ;  /* 0x0000000407040227 */ /* 0x001fca00078e00ff */
[----:B------:R-:W-:-:S07]  /*11dc0*/  @P0 SHF.R.U32.HI R7, RZ, R5, R4 ;  /* 0x00000005ff070219 */ /* 0x000fce0000011604 */
.L_x_1544:
[----:B------:R-:W-:Y:S05]  /*11dd0*/  BSYNC B0 ;  /* 0x0000000000007941 */ /* 0x000fea0003800000 */
.L_x_1542:
[----:B------:R-:W-:-:S05]  /*11de0*/  IMAD R7, R7, R3, R3 ;  /* 0x0000000307077224 */ /* 0x000fca00078e0203 */
[----:B------:R-:W-:-:S07]  /*11df0*/  VIMNMX R2, R2, R7, PT ;  /* 0x0000000702027248 */ /* 0x000fce0003fe0100 */
.L_x_1541:
[----:B------:R-:W0:Y:S01]  /*11e00*/  @P1 LDC R5, c[0x0][0x44c] ;  /* 0x00011300ff051b82 */ /* 0x000e220000000800 */
[----:B------:R-:W-:Y:S01]  /*11e10*/  IMAD.MOV.U32 R6, RZ, RZ, R8 ;  /* 0x000000ffff067224 */ /* 0x000fe200078e0008 */
[----:B------:R-:W-:-:S06]  /*11e20*/  ULDC UR4, c[0x0][0x9dc] ;  /* 0x0002770000047ab9 */ /* 0x000fcc0000000800 */
[----:B------:R-:W3:Y:S01]  /*11e30*/  @P1 LDC R4, c[0x0][0x450] ;  /* 0x00011400ff041b82 */ /* 0x000ee20000000800 */
[----:B0-----:R-:W-:-:S05]  /*11e40*/  @P1 IMAD.HI.U32 R5, R8, R5, RZ ;  /* 0x0000000508051227 */ /* 0x001fca00078e00ff */
[----:B---3--:R-:W-:Y:S01]  /*11e50*/  @P1 SHF.R.U32.HI R6, RZ, R4, R5 ;  /* 0x00000004ff061219 */ /* 0x008fe20000011605 */
[----:B------:R-:W-:-:S03]  /*11e60*/  VIADD R4, R2, 0x3f ;  /* 0x0000003f02047836 */ /* 0x000fc60000000000 */
[----:B------:R-:W-:Y:S01]  /*11e70*/  IADD3 R2, R6, R0, -R9 ;  /* 0x0000000006027210 */ /* 0x000fe20007ffe809 */
[----:B------:R-:W-:Y:S01]  /*11e80*/  VIADD R0, R0, 0x3f ;  /* 0x0000003f00007836 */ /* 0x000fe20000000000 */
[----:B------:R-:W-:-:S04]  /*11e90*/  SHF.R.S32.HI R5, RZ, 0x1f, R4 ;  /* 0x0000001fff057819 */ /* 0x000fc80000011404 */
[----:B------:R-:W-:Y:S02]  /*11ea0*/  LEA.HI R5, R5, R4, RZ, 0x6 ;  /* 0x0000000405057211 */ /* 0x000fe400078f30ff */
[----:B------:R-:W-:Y:S02]  /*11eb0*/  SHF.R.S32.HI R4, RZ, 0x1f, R0 ;  /* 0x0000001fff047819 */ /* 0x000fe40000011400 */
[----:B------:R-:W-:Y:S02]  /*11ec0*/  SHF.R.S32.HI R5, RZ, 0x6, R5 ;  /* 0x00000006ff057819 */ /* 0x000fe40000011405 */
[----:B------:R-:W-:Y:S01]  /*11ed0*/  LEA.HI R4, R4, R0, RZ, 0x6 ;  /* 0x0000000004047211 */ /* 0x000fe200078f30ff */
[----:B------:R-:W-:-:S03]  /*11ee0*/  VIADD R0, R2, -UR4 ;  /* 0x8000000402007c36 */ /* 0x000fc60008000000 */
[----:B------:R-:W-:-:S04]  /*11ef0*/  SHF.R.S32.HI R4, RZ, 0x6, R4 ;  /* 0x00000006ff047819 */ /* 0x000fc80000011404 */
[----:B------:R-:W-:-:S05]  /*11f00*/  VIMNMX R7, R4, R5, PT ;  /* 0x0000000504077248 */ /* 0x000fca0003fe0100 */
[----:B------:R0:W-:Y:S01]  /*11f10*/  STL [R1+0x28], R7 ;  /* 0x0000280701007387 */ /* 0x0001e20000100800 */
[----:B------:R-:W-:Y:S05]  /*11f20*/  @!P2 BRA `(.L_x_1545) ;  /* 0x000000000044a947 */ /* 0x000fea0003800000 */
[----:B------:R-:W-:Y:S01]  /*11f30*/  ISETP.GT.AND P0, PT, R2, -0x1, PT ;  /* 0xffffffff0200780c */ /* 0x000fe20003f04270 */
[----:B------:R-:W-:-:S12]  /*11f40*/  BSSY B0, `(.L_x_1546) ;  /* 0x000000d000007945 */ /* 0x000fd80003800000 */
[----:B------:R-:W-:Y:S05]  /*11f50*/  @P0 BRA `(.L_x_1547) ;  /* 0x00000000001c0947 */ /* 0x000fea0003800000 */
[----:B------:R-:W-:Y:S02]  /*11f60*/  ISETP.NE.AND P0, PT, R3, 0x1, PT ;  /* 0x000000010300780c */ /* 0x000fe40003f05270 */
[----:B------:R-:W-:-:S11]  /*11f70*/  LOP3.LUT R2, RZ, R2, RZ, 0x33, !PT ;  /* 0x00000002ff027212 */ /* 0x000fd600078e33ff */
[----:B------:R-:W3:Y:S02]  /*11f80*/  @P0 LDC.64 R4, c[0x0][0x9e8] ;  /* 0x00027a00ff040b82 */ /* 0x000ee40000000a00 */
[----:B---3--:R-:W-:-:S05]  /*11f90*/  @P0 IMAD.HI.U32 R4, R2, R4, RZ ;  /* 0x0000000402040227 */ /* 0x008fca00078e00ff */
[----:B------:R-:W-:-:S04]  /*11fa0*/  @P0 SHF.R.U32.HI R2, RZ, R5, R4 ;  /* 0x00000005ff020219 */ /* 0x000fc80000011604 */
[----:B------:R-:W-:Y:S01]  /*11fb0*/  LOP3.LUT R2, RZ, R2, RZ, 0x33, !PT ;  /* 0x00000002ff027212 */ /* 0x000fe200078e33ff */
[----:B------:R-:W-:Y:S06]  /*11fc0*/  BRA `(.L_x_1548) ;  /* 0x0000000000107947 */ /* 0x000fec0003800000 */
.L_x_1547:
[----:B------:R-:W-:-:S13]  /*11fd0*/  ISETP.NE.AND P0, PT, R3, 0x1, PT ;  /* 0x000000010300780c */ /* 0x000fda0003f05270 */
[----:B------:R-:W3:Y:S02]  /*11fe0*/  @P0 LDC.64 R4, c[0x0][0x9e8] ;  /* 0x00027a00ff040b82 */ /* 0x000ee40000000a00 */
[----:B---3--:R-:W-:-:S05]  /*11ff0*/  @P0 IMAD.HI.U32 R4, R2, R4, RZ ;  /* 0x0000000402040227 */ /* 0x008fca00078e00ff */
[----:B------:R-:W-:-:S07]  /*12000*/  @P0 SHF.R.U32.HI R2, RZ, R5, R4 ;  /* 0x00000005ff020219 */ /* 0x000fce0000011604 */
.L_x_1548:
[----:B------:R-:W-:Y:S05]  /*12010*/  BSYNC B0 ;  /* 0x0000000000007941 */ /* 0x000fea0003800000 */
.L_x_1546:
[----:B------:R-:W-:-:S05]  /*12020*/  IMAD R2, R2, R3, RZ ;  /* 0x0000000302027224 */ /* 0x000fca00078e02ff */
[----:B------:R-:W-:-:S07]  /*12030*/  VIMNMX R0, R0, R2, !PT ;  /* 0x0000000200007248 */ /* 0x000fce0007fe0100 */
.L_x_1545:
[----:B------:R-:W-:Y:S01]  /*12040*/  SHF.R.S32.HI R2, RZ, 0x1f, R0 ;  /* 0x0000001fff027819 */ /* 0x000fe20000011400 */
[----:B------:R-:W-:Y:S03]  /*12050*/  BSSY B7, `(.L_x_1549) ;  /* 0x00004ea000077945 */ /* 0x000fe60003800000 */
[----:B------:R-:W-:-:S04]  /*12060*/  LEA.HI R2, R2, R0, RZ, 0x6 ;  /* 0x0000000002027211 */ /* 0x000fc800078f30ff */
[----:B------:R-:W-:-:S04]  /*12070*/  SHF.R.S32.HI R2, RZ, 0x6, R2 ;  /* 0x00000006ff027819 */ /* 0x000fc80000011402 */
[----:B------:R-:W-:-:S04]  /*12080*/  VIMNMX R3, RZ, R2, !PT ;  /* 0x00000002ff037248 */ /* 0x000fc80007fe0100 */
[----:B------:R-:W-:Y:S01]  /*12090*/  ISETP.GT.AND P0, PT, R7, R3, PT ;  /* 0x000000030700720c */ /* 0x000fe20003f04270 */
[----:B------:R3:W-:-:S12]  /*120a0*/  STL [R1+0x24], R3 ;  /* 0x0000240301007387 */ /* 0x0007d80000100800 */
[----:B---3--:R-:W-:Y:S05]  /*120b0*/  @P0 BRA `(.L_x_1550) ;  /* 0x0000000000480947 */ /* 0x008fea0003800000 */
[----:B------:R-:W3:Y:S02]  /*120c0*/  S2R R3, SR_TID.X ;  /* 0x0000000000037919 */ /* 0x000ee40000002100 */
[----:B---3--:R-:W-:-:S04]  /*120d0*/  LOP3.LUT R3, R3, 0x7f, RZ, 0xc0, !PT ;  /* 0x0000007f03037812 */ /* 0x008fc800078ec0ff */
[----:B------:R-:W-:-:S13]  /*120e0*/  ISETP.NE.AND P0, PT, R3, RZ, PT ;  /* 0x000000ff0300720c */ /* 0x000fda0003f05270 */
[----:B------:R-:W-:Y:S05]  /*120f0*/  @P0 BRA `(.L_x_1551) ;  /* 0x0000004c007c0947 */ /* 0x000fea0003800000 */
[----:B------:R-:W3:Y:S01]  /*12100*/  S2R R3, SR_LANEID ;  /* 0x0000000000037919 */ /* 0x000ee20000000000 */
[----:B------:R-:W-:Y:S01]  /*12110*/  VOTEU.ANY UR4, UPT, PT ;  /* 0x0000000000047886 */ /* 0x000fe200038e0100 */
[----:B------:R-:W-:Y:S01]  /*12120*/  ULDC.64 UR6, c[0x0][0x208] ;  /* 0x0000820000067ab9 */ /* 0x000fe20000000a00 */
[----:B------:R-:W3:Y:S08]  /*12130*/  FLO.U32 R0, UR4 ;  /* 0x0000000400007d00 */ /* 0x000ef000080e0000 */
[----:B------:R-:W4:Y:S01]  /*12140*/  POPC R5, UR4 ;  /* 0x0000000400057d09 */ /* 0x000f220008000000 */
[----:B---3--:R-:W-:-:S02]  /*12150*/  ISETP.EQ.U32.AND P0, PT, R0, R3, PT ;  /* 0x000000030000720c */ /* 0x008fc40003f02070 */
[----:B------:R-:W4:Y:S11]  /*12160*/  LDC.64 R2, c[0x0][0xc60] ;  /* 0x00031800ff027b82 */ /* 0x000f360000000a00 */
[----:B----4-:R-:W3:Y:S01]  /*12170*/  @P0 ATOMG.E.ADD.STRONG.GPU PT, R3, desc[UR6][R2.64], R5 ;  /* 0x00000005020309a8 */ /* 0x010ee200081ee1c6 */
[----:B------:R-:W4:Y:S02]  /*12180*/  S2R R4, SR_LTMASK ;  /* 0x0000000000047919 */ /* 0x000f240000003900 */
[----:B----4-:R-:W-:-:S04]  /*12190*/  LOP3.LUT R4, R4, UR4, RZ, 0xc0, !PT ;  /* 0x0000000404047c12 */ /* 0x010fc8000f8ec0ff */
[----:B0-----:R-:W0:Y:S01]  /*121a0*/  POPC R7, R4 ;  /* 0x0000000400077309 */ /* 0x001e220000000000 */
[----:B---3--:R-:W0:Y:S02]  /*121b0*/  SHFL.IDX PT, R0, R3, R0, 0x1f ;  /* 0x00001f0003007589 */ /* 0x008e2400000e0000 */
[----:B0-----:R-:W-:Y:S01]  /*121c0*/  IADD3 R16, R0, UR38, R7 ;  /* 0x0000002600107c10 */ /* 0x001fe2000fffe007 */
[----:B------:R-:W-:Y:S06]  /*121d0*/  BRA `(.L_x_1551) ;  /* 0x0000004c00447947 */ /* 0x000fec0003800000 */
.L_x_1550:
[----:B------:R-:W3:Y:S01]  /*121e0*/  LDL R17, [R1] ;  /* 0x0000000001117983 */ /* 0x000ee20000100800 */
        /* <DEDUP_REMOVED lines=19> */
[----:B-123--:R-:W-:Y:S05]  /*12320*/  CALL.ABS.NOINC R2 ;  /* 0x0000000002007343 */ /* 0x00efea0003c00000 */
.L_x_1553:
[----:B------:R-:W-:Y:S05]  /*12330*/  BSYNC B6 ;  /* 0x0000000000067941 */ /* 0x000fea0003800000 */
.L_x_1552:
        /* <DEDUP_REMOVED lines=12> */
[----:B0-----:R-:W-:-:S02]  /*12400*/  IMAD.U32 R7, RZ, RZ, UR9 ;  /* 0x00000009ff077e24 */ /* 0x001fc4000f8e00ff */
[----:B------:R-:W-:Y:S02]  /*12410*/  IMAD.U32 R10, RZ, RZ, UR4 ;  /* 0x00000004ff0a7e24 */ /* 0x000fe4000f8e00ff */
[----:B------:R-:W-:Y:S02]  /*12420*/  IMAD.U32 R11, RZ, RZ, UR5 ;  /* 0x00000005ff0b7e24 */ /* 0x000fe4000f8e00ff */
[----:B------:R-:W-:Y:S02]  /*12430*/  IMAD.MOV.U32 R8, RZ, RZ, 0x70 ;  /* 0x00000070ff087424 */ /* 0x000fe400078e00ff */
[----:B------:R-:W-:Y:S02]  /*12440*/  IMAD.MOV.U32 R12, RZ, RZ, 0x1 ;  /* 0x00000001ff0c7424 */ /* 0x000fe400078e00ff */
[----:B---3--:R-:W-:-:S07]  /*12450*/  IMAD.MOV.U32 R13, RZ, RZ, RZ ;  /* 0x000000ffff0d7224 */ /* 0x008fce00078e00ff */
[----:B------:R-:W-:-:S07]  /*12460*/  LEPC R20, `(.L_x_1556) ;  /* 0x000000001014794e */ /* 0x000fce0000000000 */
[----:B-12-4-:R-:W-:Y:S05]  /*12470*/  CALL.ABS.NOINC R2 ;  /* 0x0000000002007343 */ /* 0x016fea0003c00000 */
.L_x_1556:
        /* <DEDUP_REMOVED lines=15> */
.L_x_1555:
[----:B------:R-:W-:Y:S05]  /*12570*/  BSYNC B6 ;  /* 0x0000000000067941 */ /* 0x000fea0003800000 */
.L_x_1554:
[----:B------:R-:W-:Y:S01]  /*12580*/  ULDC.64 UR4, c[0x0][0x9f8] ;  /* 0x00027e0000047ab9 */ /* 0x000fe20000000a00 */
[----:B------:R-:W3:Y:S01]  /*12590*/  LDL R17, [R1+0x28] ;  /* 0x0000280001117983 */ /* 0x000ee20000100800 */
[----:B------:R-:W-:Y:S01]  /*125a0*/  ISETP.NE.U32.AND P0, PT, RZ, UR4, PT ;  /* 0x00000004ff007c0c */ /* 0x000fe2000bf05070 */
[----:B0-----:R-:W-:Y:S01]  /*125b0*/  IMAD.MOV.U32 R7, RZ, RZ, R19 ;  /* 0x000000ffff077224 */ /* 0x001fe200078e0013 */
[----:B------:R-:W-:Y:S02]  /*125c0*/  ULDC.64 UR6, c[0x0][0x208] ;  /* 0x0000820000067ab9 */ /* 0x000fe40000000a00 */
[----:B------:R-:W-:Y:S01]  /*125d0*/  ISETP.NE.AND.EX P0, PT, RZ, UR5, PT, P0 ;  /* 0x00000005ff007c0c */ /* 0x000fe2000bf05300 */
[----:B------:R-:W-:-:S12]  /*125e0*/  ULDC.64 UR4, c[0x0][0xa08] ;  /* 0x0002820000047ab9 */ /* 0x000fd80000000a00 */
[----:B------:R-:W0:Y:S02]  /*125f0*/  @P0 LDC.64 R2, c[0x0][0x9f8] ;  /* 0x00027e00ff020b82 */ /* 0x000e240000000a00 */
[----:B0-----:R-:W-:-:S05]  /*12600*/  @P0 IMAD.WIDE R2, R19, 0x4, R2 ;  /* 0x0000000413020825 */ /* 0x001fca00078e0202 */
[----:B------:R0:W4:Y:S02]  /*12610*/  @P0 LDG.E R7, desc[UR6][R2.64] ;  /* 0x0000000602070981 */ /* 0x000124000c1e1900 */
[----:B0-----:R-:W0:Y:S02]  /*12620*/  LDC.64 R2, c[0x0][0x418] ;  /* 0x00010600ff027b82 */ /* 0x001e240000000a00 */
[----:B0-----:R-:W-:Y:S01]  /*12630*/  LOP3.LUT P0, RZ, R2, UR4, RZ, 0xfc, !PT ;  /* 0x0000000402ff7c12 */ /* 0x001fe2000f80fcff */
[----:B------:R-:W-:-:S03]  /*12640*/  UMOV UR4, 0xffffffff ;  /* 0xffffffff00047882 */ /* 0x000fc60000000000 */
[----:B------:R-:W-:Y:S01]  /*12650*/  LOP3.LUT P0, RZ, R3, UR5, RZ, 0xfc, P0 ;  /* 0x0000000503ff7c12 */ /* 0x000fe2000800fcff */
[----:B---3--:R-:W-:Y:S01]  /*12660*/  VIADD R0, R17, 0xffffffff ;  /* 0xffffffff11007836 */ /* 0x008fe20000000000 */
[----:B----4-:R-:W-:Y:S01]  /*12670*/  SHF.R.S32.HI R8, RZ, 0x1f, R7 ;  /* 0x0000001fff087819 */ /* 0x010fe20000011407 */
[----:B------:R0:W-:Y:S01]  /*12680*/  STL [R1+0xc], R7 ;  /* 0x00000c0701007387 */ /* 0x0001e20000100800 */
[----:B------:R-:W-:-:S03]  /*12690*/  SEL R17, R7, RZ, !P0 ;  /* 0x000000ff07117207 */ /* 0x000fc60004000000 */
[----:B------:R0:W-:Y:S01]  /*126a0*/  STL [R1+0x1c], R8 ;  /* 0x00001c0801007387 */ /* 0x0001e20000100800 */
[----:B------:R-:W-:Y:S05]  /*126b0*/  BRA.DIV UR4, `(.L_x_1557) ;  /* 0x0000005e04087947 */ /* 0x000fea000b800000 */
[----:B------:R-:W3:Y:S02]  /*126c0*/  S2R R4, SR_TID.X ;  /* 0x0000000000047919 */ /* 0x000ee40000002100 */
[----:B---3--:R-:W-:-:S04]  /*126d0*/  SHF.R.U32.HI R4, RZ, 0x5, R4 ;  /* 0x00000005ff047819 */ /* 0x008fc80000011604 */
[----:B------:R-:W-:-:S05]  /*126e0*/  LOP3.LUT R4, R4, 0x3, RZ, 0xc0, !PT ;  /* 0x0000000304047812 */ /* 0x000fca00078ec0ff */
[----:B------:R3:W4:Y:S02]  /*126f0*/  SHFL.IDX PT, R14, R4, RZ, 0x1f ;  /* 0x00001fff040e7589 */ /* 0x00072400000e0000 */
.L_x_1674:
[----:B---3--:R-:W3:Y:S01]  /*12700*/  LDL.LU R4, [R1+0x18] ;  /* 0x0000180001047983 */ /* 0x008ee20000300800 */
[----:B------:R-:W-:Y:S02]  /*12710*/  PLOP3.LUT P1, PT, PT, PT, PT, 0x8, 0x0 ;  /* 0x000000000000781c */ /* 0x000fe40003f2e170 */
[----:B----4-:R-:W-:Y:S01]  /*12720*/  ISETP.NE.AND P0, PT, R14, RZ, PT ;  /* 0x000000ff0e00720c */ /* 0x010fe20003f05270 */
[----:B------:R4:W-:Y:S01]  /*12730*/  STL [R1+0x8], R0 ;  /* 0x0000080001007387 */ /* 0x0009e20000100800 */
[----:B---3--:R-:W-:-:S09]  /*12740*/  LOP3.LUT R4, R4, 0xfffffffe, RZ, 0xc0, !PT ;  /* 0xfffffffe04047812 */ /* 0x008fd200078ec0ff */
[----:B------:R-:W-:-:S05]  /*12750*/  @P1 LOP3.LUT R4, R4, 0x1, RZ, 0xfc, !PT ;  /* 0x0000000104041812 */ /* 0x000fca00078efcff */
[----:B------:R4:W-:Y:S01]  /*12760*/  STL [R1+0x18], R4 ;  /* 0x0000180401007387 */ /* 0x0009e20000100800 */
[----:B------:R-:W-:Y:S05]  /*12770*/  @P0 BRA `(.L_x_1558) ;  /* 0x00000004005c0947 */ /* 0x000fea0003800000 */
[----:B------:R-:W-:-:S03]  /*12780*/  UMOV UR4, 0xffffffff ;  /* 0xffffffff00047882 */ /* 0x000fc60000000000 */
[----:B------:R-:W-:Y:S05]  /*12790*/  BRA.DIV UR4, `(.L_x_1559) ;  /* 0x0000005e04047947 */ /* 0x000fea000b800000 */
[----:B------:R-:W-:-:S13]  /*127a0*/  ELECT P6, URZ, PT ;  /* 0x00000000003f782f */ /* 0x000fda00038c0000 */
.L_x_1677:
[----:B------:R-:W-:Y:S05]  /*127b0*/  @!P6 BRA `(.L_x_1558) ;  /* 0x00000004004ce947 */ /* 0x000fea0003800000 */
[----:B------:R-:W-:-:S04]  /*127c0*/  ISETP.NE.U32.AND P0, PT, R2, RZ, PT ;  /* 0x000000ff0200720c */ /* 0x000fc80003f05070 */
[----:B------:R-:W-:-:S13]  /*127d0*/  ISETP.NE.AND.EX P0, PT, R3, RZ, PT, P0 ;  /* 0x000000ff0300720c */ /* 0x000fda0003f05300 */
[----:B------:R-:W-:Y:S05]  /*127e0*/  @!P0 BRA `(.L_x_1560) ;  /* 0x0000000000548947 */ /* 0x000fea0003800000 */
[----:B------:R-:W3:Y:S01]  /*127f0*/  LDC R6, c[0x0][0x43c] ;  /* 0x00010f00ff067b82 */ /* 0x000ee20000000800 */
[----:B-12---:R-:W-:Y:S01]  /*12800*/  IMAD.MOV.U32 R9, RZ, RZ, R0 ;  /* 0x000000ffff097224 */ /* 0x006fe200078e0000 */
[----:B------:R-:W-:Y:S01]  /*12810*/  ULDC.64 UR4, c[0x0][0x428] ;  /* 0x00010a0000047ab9 */ /* 0x000fe20000000a00 */
[----:B------:R-:W-:Y:S02]  /*12820*/  ULDC.64 UR6, c[0x0][0x208] ;  /* 0x0000820000067ab9 */ /* 0x000fe40000000a00 */
[----:B----4-:R-:W-:Y:S01]  /*12830*/  IMAD.MOV.U32 R0, RZ, RZ, R9 ;  /* 0x000000ffff007224 */ /* 0x010fe200078e0009 */
[----:B---3--:R-:W-:-:S13]  /*12840*/  ISETP.NE.AND P0, PT, R6, 0x1, PT ;  /* 0x000000010600780c */ /* 0x008fda0003f05270 */
[----:B------:R-:W1:Y:S02]  /*12850*/  @P0 LDC.64 R4, c[0x0][0x440] ;  /* 0x00011000ff040b82 */ /* 0x000e640000000a00 */
[----:B-1----:R-:W-:-:S05]  /*12860*/  @P0 IMAD.HI.U32 R4, R9, R4, RZ ;  /* 0x0000000409040227 */ /* 0x002fca00078e00ff */
[----:B------:R-:W-:-:S04]  /*12870*/  @P0 SHF.R.U32.HI R0, RZ, R5, R4 ;  /* 0x00000005ff000219 */ /* 0x000fc80000011604 */
[--C-:B------:R-:W-:Y:S01]  /*12880*/  SHF.R.S32.HI R5, RZ, 0x1f, R0.reuse ;  /* 0x0000001fff057819 */ /* 0x100fe20000011400 */
[----:B------:R-:W-:-:S04]  /*12890*/  IMAD.MOV R4, RZ, RZ, -R0 ;  /* 0x000000ffff047224 */ /* 0x000fc800078e0a00 */
[----:B------:R-:W-:Y:S02]  /*128a0*/  IMAD R9, R6, R4, R9 ;  /* 0x0000000406097224 */ /* 0x000fe400078e0209 */
[----:B------:R-:W-:Y:S02]  /*128b0*/  IMAD R6, R8, UR4, RZ ;  /* 0x0000000408067c24 */ /* 0x000fe4000f8e02ff */
[----:B------:R-:W-:Y:S01]  /*128c0*/  IMAD.MOV.U32 R4, RZ, RZ, R0 ;  /* 0x000000ffff047224 */ /* 0x000fe200078e0000 */
[----:B------:R3:W-:Y:S01]  /*128d0*/  STL [R1+0x8], R9 ;  /* 0x0000080901007387 */ /* 0x0007e20000100800 */
[C---:B------:R-:W-:Y:S02]  /*128e0*/  IMAD R0, R7.reuse, UR5, R6 ;  /* 0x0000000507007c24 */ /* 0x040fe4000f8e0206 */
[----:B------:R-:W-:-:S04]  /*128f0*/  IMAD.WIDE.U32 R4, R7, UR4, R4 ;  /* 0x0000000407047c25 */ /* 0x000fc8000f8e0004 */
[----:B------:R-:W-:Y:S01]  /*12900*/  IMAD.IADD R0, R5, 0x1, R0 ;  /* 0x0000000105007824 */ /* 0x000fe200078e0200 */
[----:B------:R-:W-:-:S04]  /*12910*/  LEA R2, P0, R4, R2, 0x2 ;  /* 0x0000000204027211 */ /* 0x000fc800078010ff */
[----:B------:R-:W-:-:S05]  /*12920*/  LEA.HI.X R3, R4, R3, R0, 0x2, P0 ;  /* 0x0000000304037211 */ /* 0x000fca00000f1400 */
[----:B------:R3:W5:Y:S04]  /*12930*/  LDG.E R17, desc[UR6][R2.64] ;  /* 0x0000000602117981 */ /* 0x000768000c1e1900 */
.L_x_1560:
[----:B0-----:R-:W2:Y:S04]  /*12940*/  LDL R7, [R1] ;  /* 0x0000000001077983 */ /* 0x001ea80000100800 */
[----:B----4-:R-:W2:Y:S04]  /*12950*/  LDL R0, [R1+0x4] ;  /* 0x0000040001007983 */ /* 0x010ea80000100800 */
[----:B---3--:R-:W3:Y:S01]  /*12960*/  LDL R2, [R1+0x10] ;  /* 0x0000100001027983 */ /* 0x008ee20000100800 */
[----:B--2---:R-:W-:Y:S01]  /*12970*/  IMAD R0, R0, 0x8, R7 ;  /* 0x0000000800007824 */ /* 0x004fe200078e0207 */
[----:B---3--:R-:W-:-:S04]  /*12980*/  SHF.L.U32 R2, R2, 0x1f, RZ ;  /* 0x0000001f02027819 */ /* 0x008fc800000006ff */
[----:B------:R-:W0:Y:S02]  /*12990*/  SYNCS.PHASECHK.TRANS64.TRYWAIT P0, [R0+URZ+0x30840], R2 ;  /* 0x03084002000075a7 */ /* 0x000e24000800017f */
[----:B0-----:R-:W-:Y:S05]  /*129a0*/  @!P0 BRA `(.L_x_1561) ;  /* 0x0000005800a08947 */ /* 0x001fea0003800000 */
.L_x_1678:
[----:B------:R-:W2:Y:S02]  /*129b0*/  S2R R3, SR_TID.X ;  /* 0x0000000000037919 */ /* 0x000ea40000002100 */
[----:B--2---:R-:W-:-:S04]  /*129c0*/  LOP3.LUT R3, R3, 0x7f, RZ, 0xc0, !PT ;  /* 0x0000007f03037812 */ /* 0x004fc800078ec0ff */
[----:B------:R-:W-:-:S13]  /*129d0*/  ISETP.NE.AND P0, PT, R3, RZ, PT ;  /* 0x000000ff0300720c */ /* 0x000fda0003f05270 */
[----:B------:R-:W-:Y:S05]  /*129e0*/  @P0 BRA `(.L_x_1562) ;  /* 0x00000000001c0947 */ /* 0x000fea0003800000 */
[----:B------:R-:W2:Y:S01]  /*129f0*/  S2R R3, SR_TID.X ;  /* 0x0000000000037919 */ /* 0x000ea20000002100 */
[----:B0-----:R-:W-:-:S04]  /*12a00*/  IMAD.MOV.U32 R2, RZ, RZ, 0x8000 ;  /* 0x00008000ff027424 */ /* 0x001fc800078e00ff */
[----:B------:R3:W-:Y:S01]  /*12a10*/  SYNCS.ARRIVE.TRANS64 RZ, [R0+URZ+0x30830], R2 ;  /* 0x0308300200ff79a7 */ /* 0x0007e2000800003f */
[----:B--2---:R-:W-:-:S04]  /*12a20*/  LOP3.LUT R3, R3, 0x1f, RZ, 0xc0, !PT ;  /* 0x0000001f03037812 */ /* 0x004fc800078ec0ff */
[----:B------:R-:W-:-:S13]  /*12a30*/  ISETP.NE.AND P0, PT, R3, RZ, PT ;  /* 0x000000ff0300720c */ /* 0x000fda0003f05270 */
[----:B---3--:R-:W-:Y:S05]  /*12a40*/  @!P0 BRA `(.L_x_1562) ;  /* 0x0000000000048947 */ /* 0x008fea0003800000 */
[----:B------:R-:W-:Y:S01]  /*12a50*/  BPT.TRAP 0x1 ;  /* 0x000000040000795c */ /* 0x000fe20000300000 */
.L_x_1562:
[----:B0-----:R-:W2:Y:S04]  /*12a60*/  LDL R2, [R1+0x14] ;  /* 0x0000140001027983 */ /* 0x001ea80000100800 */
[----:B------:R-:W3:Y:S04]  /*12a70*/  LDL R4, [R1] ;  /* 0x0000000001047983 */ /* 0x000ee80000100800 */
[----:B------:R-:W3:Y:S04]  /*12a80*/  LDL R3, [R1+0x4] ;  /* 0x0000040001037983 */ /* 0x000ee80000100800 */
[----:B------:R-:W4:Y:S01]  /*12a90*/  LDL R5, [R1+0x8] ;  /* 0x0000080001057983 */ /* 0x000f220000100800 */
[----:B------:R-:W-:-:S02]  /*12aa0*/  R2UR UR9, R0 ;  /* 0x00000000000972ca */ /* 0x000fc400000e0000 */
[----:B--2---:R-:W-:Y:S02]  /*12ab0*/  R2UR UR5, R2 ;  /* 0x00000000020572ca */ /* 0x004fe400000e0000 */
[----:B------:R-:W2:Y:S01]  /*12ac0*/  LDL.LU R2, [R1+0x18] ;  /* 0x0000180001027983 */ /* 0x000ea20000300800 */
[----:B---3--:R-:W-:Y:S01]  /*12ad0*/  IMAD R0, R3, 0x8000, R4 ;  /* 0x0000800003007824 */ /* 0x008fe200078e0204 */
[----:B----4-:R-:W-:-:S04]  /*12ae0*/  R2UR UR11, R5 ;  /* 0x00000000050b72ca */ /* 0x010fc800000e0000 */
[----:B------:R-:W-:Y:S01]  /*12af0*/  R2UR UR14, R0 ;  /* 0x00000000000e72ca */ /* 0x000fe200000e0000 */
[----:B------:R-:W-:Y:S01]  /*12b00*/  UIADD3 UR4, UP0, UR36, 0x370, URZ ;  /* 0x0000037024047890 */ /* 0x000fe2000ff1e03f */
[----:B------:R-:W-:Y:S02]  /*12b10*/  R2UR UR12, R18 ;  /* 0x00000000120c72ca */ /* 0x000fe400000e0000 */
[----:B-----5:R-:W-:Y:S01]  /*12b20*/  R2UR UR13, R17 ;  /* 0x00000000110d72ca */ /* 0x020fe200000e0000 */
[----:B------:R-:W-:Y:S01]  /*12b30*/  UIADD3 UR9, UR9, 0x30830, URZ ;  /* 0x0003083009097890 */ /* 0x000fe2000fffe03f */
[----:B------:R-:W-:-:S03]  /*12b40*/  PLOP3.LUT P0, PT, PT, PT, PT, 0x80, 0x0 ;  /* 0x000000000000781c */ /* 0x000fc60003f0f070 */
[----:B------:R-:W-:-:S04]  /*12b50*/  ULEA UR11, UR11, UR5, 0x6 ;  /* 0x000000050b0b7291 */ /* 0x000fc8000f8e303f */
[----:B------:R-:W-:Y:S02]  /*12b60*/  UIADD3 UR8, UR14, 0x20400, URZ ;  /* 0x000204000e087890 */ /* 0x000fe4000fffe03f */
[----:B------:R-:W-:Y:S02]  /*12b70*/  UIADD3.X UR5, URZ, UR37, URZ, UP0, !UPT ;  /* 0x000000253f057290 */ /* 0x000fe400087fe43f */
[----:B------:R-:W-:Y:S02]  /*12b80*/  UIADD3 UR15, UR14, 0x22400, URZ ;  /* 0x000224000e0f7890 */ /* 0x000fe4000fffe03f */
[----:B------:R-:W-:Y:S01]  /*12b90*/  UIADD3 UR17, UR14, 0x24400, URZ ;  /* 0x000244000e117890 */ /* 0x000fe2000fffe03f */
[----:B------:R-:W-:Y:S01]  /*12ba0*/  UMOV UR10, URZ ;  /* 0x0000003f000a7c82 */ /* 0x000fe20008000000 */
[----:B------:R-:W-:Y:S01]  /*12bb0*/  UMOV UR6, 0x0 ;  /* 0x0000000000067882 */ /* 0x000fe20000000000 */
[----:B------:R-:W-:Y:S01]  /*12bc0*/  UMOV UR7, 0x14f00000 ;  /* 0x14f0000000077882 */ /* 0x000fe20000000000 */
[----:B------:R-:W-:Y:S01]  /*12bd0*/  UMOV UR16, 0x40 ;  /* 0x0000004000107882 */ /* 0x000fe20000000000 */
[----:B------:R-:W-:Y:S01]  /*12be0*/  UIADD3 UR18, UR14, 0x26400, URZ ;  /* 0x000264000e127890 */ /* 0x000fe2000fffe03f */
[----:B------:R0:W-:Y:S02]  /*12bf0*/  UTMALDG.4D [UR8], [UR4], desc[UR6] ;  /* 0x00000608040075b4 */ /* 0x0001e40008019000 */
[----:B------:R-:W-:Y:S01]  /*12c00*/  UMOV UR14, 0x80 ;  /* 0x00000080000e7882 */ /* 0x000fe20000000000 */
[----:B0-----:R-:W-:Y:S01]  /*12c10*/  UMOV UR8, UR15 ;  /* 0x0000000f00087c82 */ /* 0x001fe20008000000 */
[----:B------:R-:W-:-:S02]  /*12c20*/  UMOV UR10, UR16 ;  /* 0x00000010000a7c82 */ /* 0x000fc40008000000 */
[----:B------:R0:W-:Y:S02]  /*12c30*/  UTMALDG.4D [UR8], [UR4], desc[UR6] ;  /* 0x00000608040075b4 */ /* 0x0001e40008019000 */
[----:B0-----:R-:W-:Y:S01]  /*12c40*/  UMOV UR8, UR17 ;  /* 0x0000001100087c82 */ /* 0x001fe20008000000 */
[----:B------:R-:W-:Y:S01]  /*12c50*/  UMOV UR10, UR14 ;  /* 0x0000000e000a7c82 */ /* 0x000fe20008000000 */
[----:B------:R-:W-:Y:S01]  /*12c60*/  UMOV UR14, 0xc0 ;  /* 0x000000c0000e7882 */ /* 0x000fe20000000000 */
[----:B------:R0:W-:Y:S02]  /*12c70*/  UTMALDG.4D [UR8], [UR4], desc[UR6] ;  /* 0x00000608040075b4 */ /* 0x0001e40008019000 */
[----:B0-----:R-:W-:Y:S01]  /*12c80*/  UMOV UR8, UR18 ;  /* 0x0000001200087c82 */ /* 0x001fe20008000000 */
[----:B------:R-:W-:Y:S02]  /*12c90*/  UMOV UR10, UR14 ;  /* 0x0000000e000a7c82 */ /* 0x000fe40008000000 */
[----:B------:R3:W-:Y:S01]  /*12ca0*/  UTMALDG.4D [UR8], [UR4], desc[UR6] ;  /* 0x00000608040075b4 */ /* 0x0007e20008019000 */
[----:B--2---:R-:W-:-:S04]  /*12cb0*/  LOP3.LUT R2, R2, 0xfffffffe, RZ, 0xc0, !PT ;  /* 0xfffffffe02027812 */ /* 0x004fc800078ec0ff */
[----:B------:R-:W-:-:S05]  /*12cc0*/  @P0 LOP3.LUT R2, R2, 0x1, RZ, 0xfc, !PT ;  /* 0x0000000102020812 */ /* 0x000fca00078efcff */
[----:B------:R3:W-:Y:S01]  /*12cd0*/  STL [R1+0x18], R2 ;  /* 0x0000180201007387 */ /* 0x0007e20000100800 */
[----:B------:R-:W-:Y:S01]  /*12ce0*/  NOP ;  /* 0x0000000000007918 */ /* 0x000fe20000000000 */
.L_x_1558:
[----:B---3--:R-:W3:Y:S04]  /*12cf0*/  LDL R2, [R1] ;  /* 0x0000000001027983 */ /* 0x008ee80000100800 */
[----:B------:R-:W4:Y:S01]  /*12d00*/  LDL.LU R3, [R1+0x34] ;  /* 0x0000340001037983 */ /* 0x000f220000300800 */
[----:B------:R-:W-:Y:S05]  /*12d10*/  WARPSYNC.ALL ;  /* 0x0000000000007948 */ /* 0x000fea0003800000 */
[----:B------:R-:W-:Y:S01]  /*12d20*/  ULDC.64 UR4, c[0x0][0x298] ;  /* 0x0000a60000047ab9 */ /* 0x000fe20000000a00 */
[----:B------:R-:W-:Y:S01]  /*12d30*/  BSSY B6, `(.L_x_1563) ;  /* 0x000001c000067945 */ /* 0x000fe20003800000 */
[----:B------:R-:W-:Y:S01]  /*12d40*/  BAR.SYNC.DEFER_BLOCKING 0x8, 0x180 ;  /* 0x0206000000007b1d */ /* 0x000fe20000010000 */
[----:B---3--:R-:W-:Y:S01]  /*12d50*/  VIADD R2, R2, 0x10400 ;  /* 0x0001040002027836 */ /* 0x008fe20000000000 */
[----:B----4-:R-:W-:-:S04]  /*12d60*/  SHF.R.S32.HI R0, RZ, 0x1f, R3 ;  /* 0x0000001fff007819 */ /* 0x010fc80000011403 */
[----:B------:R-:W-:Y:S01]  /*12d70*/  LOP3.LUT P0, RZ, R2, 0x3ff, RZ, 0xc0, !PT ;  /* 0x000003ff02ff7812 */ /* 0x000fe2000780c0ff */
[----:B------:R-:W-:-:S04]  /*12d80*/  IMAD R0, R0, UR4, RZ ;  /* 0x0000000400007c24 */ /* 0x000fc8000f8e02ff */
[C---:B------:R-:W-:Y:S02]  /*12d90*/  IMAD R0, R3.reuse, UR5, R0 ;  /* 0x0000000503007c24 */ /* 0x040fe4000f8e0200 */
[----:B------:R-:W-:-:S04]  /*12da0*/  IMAD.WIDE.U32 R2, R3, UR4, RZ ;  /* 0x0000000403027c25 */ /* 0x000fc8000f8e00ff */
[----:B------:R-:W-:Y:S01]  /*12db0*/  IMAD.IADD R0, R3, 0x1, R0 ;  /* 0x0000000103007824 */ /* 0x000fe200078e0200 */
[----:B------:R3:W-:Y:S04]  /*12dc0*/  STL.64 [R1+0x40], R2 ;  /* 0x0000400201007387 */ /* 0x0007e80000100a00 */
[----:B------:R3:W-:Y:S01]  /*12dd0*/  STL [R1+0x34], R0 ;  /* 0x0000340001007387 */ /* 0x0007e20000100800 */
[----:B------:R-:W-:Y:S05]  /*12de0*/  @!P0 BRA `(.L_x_1564) ;  /* 0x0000000000408947 */ /* 0x000fea0003800000 */
[----:B---3--:R-:W-:Y:S01]  /*12df0*/  MOV R2, 0x0 ;  /* 0x0000000000027802 */ /* 0x008fe20000000f00 */
        /* <DEDUP_REMOVED lines=15> */
.L_x_1564:
[----:B------:R-:W-:Y:S05]  /*12ef0*/  BSYNC B6 ;  /* 0x0000000000067941 */ /* 0x000fea0003800000 */
.L_x_1563:
[----:B---3--:R-:W3:Y:S01]  /*12f00*/  LDL.LU R0, [R1+0x34] ;  /* 0x0000340001007983 */ /* 0x008ee20000300800 */
[----:B0-----:R-:W0:Y:S01]  /*12f10*/  LDC R7, c[0x0][0x448] ;  /* 0x00011200ff077b82 */ /* 0x001e220000000800 */
[----:B------:R-:W-:Y:S02]  /*12f20*/  ULDC.64 UR4, c[0x0][0x2d8] ;  /* 0x0000b60000047ab9 */ /* 0x000fe40000000a00 */
[----:B------:R-:W3:Y:S04]  /*12f30*/  LDL.LU.64 R2, [R1+0x40] ;  /* 0x0000400001027983 */ /* 0x000ee80000300a00 */
[----:B-12---:R-:W2:Y:S01]  /*12f40*/  LDL R9, [R1+0x2c] ;  /* 0x00002c0001097983 */ /* 0x006ea20000100800 */
[----:B------:R-:W1:Y:S01]  /*12f50*/  S2R R5, SR_TID.X ;  /* 0x0000000000057919 */ /* 0x000e620000002100 */
[----:B------:R-:W4:Y:S01]  /*12f60*/  S2R R6, SR_TID.X ;  /* 0x0000000000067919 */ /* 0x000f220000002100 */
[----:B------:R-:W-:-:S02]  /*12f70*/  SHF.R.S32.HI R4, RZ, 0x1f, R19 ;  /* 0x0000001fff047819 */ /* 0x000fc40000011413 */
[----:B-1----:R-:W-:-:S04]  /*12f80*/  LOP3.LUT R5, R5, 0x7f, RZ, 0xc0, !PT ;  /* 0x0000007f05057812 */ /* 0x002fc800078ec0ff */
[----:B------:R-:W-:Y:S01]  /*12f90*/  SHF.R.U32.HI R5, RZ, 0x3, R5 ;  /* 0x00000003ff057819 */ /* 0x000fe20000011605 */
[----:B----4-:R-:W-:-:S05]  /*12fa0*/  IMAD.SHL.U32 R8, R6, 0x10, RZ ;  /* 0x0000001006087824 */ /* 0x010fca00078e00ff */
[----:B------:R-:W-:Y:S01]  /*12fb0*/  LOP3.LUT R8, R5, 0x70, R8, 0xf8, !PT ;  /* 0x0000007005087812 */ /* 0x000fe200078ef808 */
[----:B---3--:R-:W-:Y:S01]  /*12fc0*/  IMAD.MOV.U32 R3, RZ, RZ, R0 ;  /* 0x000000ffff037224 */ /* 0x008fe200078e0000 */
[----:B------:R-:W-:-:S05]  /*12fd0*/  SHF.R.S32.HI R0, RZ, 0x1f, R18 ;  /* 0x0000001fff007819 */ /* 0x000fca0000011412 */
[----:B------:R-:W-:Y:S02]  /*12fe0*/  IMAD R0, R0, UR4, RZ ;  /* 0x0000000400007c24 */ /* 0x000fe4000f8e02ff */
[----:B------:R-:W-:-:S04]  /*12ff0*/  IMAD.WIDE.U32 R2, R18, UR4, R2 ;  /* 0x0000000412027c25 */ /* 0x000fc8000f8e0002 */
[----:B------:R-:W-:Y:S01]  /*13000*/  IMAD R0, R18, UR5, R0 ;  /* 0x0000000512007c24 */ /* 0x000fe2000f8e0200 */
[----:B------:R-:W-:Y:S02]  /*13010*/  ULDC.64 UR4, c[0x0][0xa00] ;  /* 0x0002800000047ab9 */ /* 0x000fe40000000a00 */
[----:B------:R-:W-:Y:S01]  /*13020*/  ISETP.NE.U32.AND P0, PT, RZ, UR4, PT ;  /* 0x00000004ff007c0c */ /* 0x000fe2000bf05070 */
[----:B------:R-:W-:-:S03]  /*13030*/  IMAD.IADD R3, R3, 0x1, R0 ;  /* 0x0000000103037824 */ /* 0x000fc600078e0200 */
[----:B------:R-:W-:Y:S01]  /*13040*/  ISETP.NE.AND.EX P0, PT, RZ, UR5, PT, P0 ;  /* 0x00000005ff007c0c */ /* 0x000fe2000bf05300 */
[----:B------:R-:W-:-:S03]  /*13050*/  ULDC.64 UR4, c[0x0][0x2e0] ;  /* 0x0000b80000047ab9 */ /* 0x000fc60000000a00 */
[----:B------:R-:W-:Y:S02]  /*13060*/  SEL R4, R4, RZ, !P0 ;  /* 0x000000ff04047207 */ /* 0x000fe40004000000 */
[----:B------:R-:W-:Y:S02]  /*13070*/  SEL R0, R19, RZ, !P0 ;  /* 0x000000ff13007207 */ /* 0x000fe40004000000 */
[----:B0-----:R-:W-:-:S13]  /*13080*/  ISETP.NE.AND P0, PT, R7, 0x1, PT ;  /* 0x000000010700780c */ /* 0x001fda0003f05270 */
[----:B------:R-:W0:Y:S08]  /*13090*/  @P0 LDC R5, c[0x0][0x44c] ;  /* 0x00011300ff050b82 */ /* 0x000e300000000800 */
[----:B------:R-:W1:Y:S01]  /*130a0*/  @P0 LDC R6, c[0x0][0x450] ;  /* 0x00011400ff060b82 */ /* 0x000e620000000800 */
[----:B------:R-:W-:Y:S02]  /*130b0*/  IMAD R4, R4, UR4, RZ ;  /* 0x0000000404047c24 */ /* 0x000fe4000f8e02ff */
[----:B------:R-:W-:-:S04]  /*130c0*/  IMAD.WIDE.U32 R2, R0, UR4, R2 ;  /* 0x0000000400027c25 */ /* 0x000fc8000f8e0002 */
[----:B------:R-:W-:Y:S01]  /*130d0*/  IMAD R4, R0, UR5, R4 ;  /* 0x0000000500047c24 */ /* 0x000fe2000f8e0204 */
[----:B------:R-:W-:Y:S01]  /*130e0*/  ULDC.64 UR4, c[0x0][0x2d0] ;  /* 0x0000b40000047ab9 */ /* 0x000fe20000000a00 */
[----:B--2---:R-:W-:Y:S02]  /*130f0*/  IMAD.IADD R0, R8, 0x1, R9 ;  /* 0x0000000108007824 */ /* 0x004fe400078e0209 */
[----:B------:R-:W2:Y:S01]  /*13100*/  S2R R8, SR_TID.X ;  /* 0x0000000000087919 */ /* 0x000ea20000002100 */
[----:B------:R-:W-:Y:S02]  /*13110*/  IMAD.IADD R3, R3, 0x1, R4 ;  /* 0x0000000103037824 */ /* 0x000fe400078e0204 */
[----:B0-----:R-:W-:-:S04]  /*13120*/  @P0 IMAD.HI.U32 R5, R0, R5, RZ ;  /* 0x0000000500050227 */ /* 0x001fc800078e00ff */
[----:B------:R-:W-:Y:S01]  /*13130*/  IMAD.MOV.U32 R4, RZ, RZ, R0 ;  /* 0x000000ffff047224 */ /* 0x000fe200078e0000 */
[----:B-1----:R-:W-:-:S05]  /*13140*/  @P0 SHF.R.U32.HI R4, RZ, R6, R5 ;  /* 0x00000006ff040219 */ /* 0x002fca0000011605 */
[----:B------:R-:W-:-:S04]  /*13150*/  IMAD.MOV R5, RZ, RZ, -R4 ;  /* 0x000000ffff057224 */ /* 0x000fc800078e0a04 */
[----:B------:R-:W-:Y:S01]  /*13160*/  IMAD R0, R7, R5, R0 ;  /* 0x0000000507007224 */ /* 0x000fe200078e0200 */
[----:B------:R-:W-:Y:S01]  /*13170*/  SHF.R.S32.HI R5, RZ, 0x1f, R4 ;  /* 0x0000001fff057819 */ /* 0x000fe20000011404 */
[----:B------:R-:W-:-:S04]  /*13180*/  IMAD.WIDE.U32 R2, R4, UR4, R2 ;  /* 0x0000000404027c25 */ /* 0x000fc8000f8e0002 */
[----:B------:R-:W-:-:S04]  /*13190*/  IMAD R5, R5, UR4, RZ ;  /* 0x0000000405057c24 */ /* 0x000fc8000f8e02ff */
[----:B------:R-:W-:Y:S01]  /*131a0*/  IMAD R4, R4, UR5, R5 ;  /* 0x0000000504047c24 */ /* 0x000fe2000f8e0205 */
[----:B------:R-:W-:-:S03]  /*131b0*/  ULDC.64 UR4, c[0x0][0x2c8] ;  /* 0x0000b20000047ab9 */ /* 0x000fc60000000a00 */
[----:B------:R-:W-:Y:S01]  /*131c0*/  IMAD.IADD R3, R3, 0x1, R4 ;  /* 0x0000000103037824 */ /* 0x000fe200078e0204 */
[----:B------:R-:W-:Y:S01]  /*131d0*/  SHF.R.S32.HI R4, RZ, 0x1f, R0 ;  /* 0x0000001fff047819 */ /* 0x000fe20000011400 */
[----:B--2---:R-:W-:-:S04]  /*131e0*/  IMAD.SHL.U32 R8, R8, 0x8, RZ ;  /* 0x0000000808087824 */ /* 0x004fc800078e00ff */
[----:B------:R-:W-:Y:S01]  /*131f0*/  IMAD R4, R4, UR4, RZ ;  /* 0x0000000404047c24 */ /* 0x000fe2000f8e02ff */
[----:B------:R-:W-:Y:S01]  /*13200*/  LOP3.LUT R8, R8, 0x38, RZ, 0xc0, !PT ;  /* 0x0000003808087812 */ /* 0x000fe200078ec0ff */
[----:B------:R-:W-:-:S04]  /*13210*/  IMAD.WIDE.U32 R2, R0, UR4, R2 ;  /* 0x0000000400027c25 */ /* 0x000fc8000f8e0002 */
[----:B------:R-:W-:Y:S01]  /*13220*/  IMAD R4, R0, UR5, R4 ;  /* 0x0000000500047c24 */ /* 0x000fe2000f8e0204 */
[C---:B------:R-:W-:Y:S01]  /*13230*/  LOP3.LUT R12, R8.reuse, 0x40, RZ, 0xfc, !PT ;  /* 0x00000040080c7812 */ /* 0x040fe200078efcff */
[----:B------:R-:W-:Y:S01]  /*13240*/  ULDC.64 UR4, c[0x0][0x280] ;  /* 0x0000a00000047ab9 */ /* 0x000fe20000000a00 */
[C---:B------:R-:W-:Y:S01]  /*13250*/  LOP3.LUT R11, R8.reuse, 0x80, RZ, 0xfc, !PT ;  /* 0x00000080080b7812 */ /* 0x040fe200078efcff */
[----:B------:R-:W-:Y:S01]  /*13260*/  IMAD.IADD R3, R3, 0x1, R4 ;  /* 0x0000000103037824 */ /* 0x000fe200078e0204 */
[----:B------:R-:W-:Y:S02]  /*13270*/  LOP3.LUT R8, R8, 0xc0, RZ, 0xfc, !PT ;  /* 0x000000c008087812 */ /* 0x000fe400078efcff */
[----:B------:R-:W-:Y:S01]  /*13280*/  LEA R4, P0, R2, UR4, 0x1 ;  /* 0x0000000402047c11 */ /* 0x000fe2000f8008ff */
[----:B------:R-:W-:Y:S02]  /*13290*/  ULDC UR4, c[0x0][0x2b8] ;  /* 0x0000ae0000047ab9 */ /* 0x000fe40000000800 */
[----:B------:R-:W-:-:S02]  /*132a0*/  ISETP.GE.AND P3, PT, R8, UR4, PT ;  /* 0x0000000408007c0c */ /* 0x000fc4000bf66270 */
[----:B------:R0:W5:Y:S01]  /*132b0*/  LDL R8, [R1+0x20] ;  /* 0x0000200001087983 */ /* 0x0001620000100800 */
[----:B------:R-:W1:Y:S01]  /*132c0*/  S2R R5, SR_TID.X ;  /* 0x0000000000057919 */ /* 0x000e620000002100 */
[----:B------:R-:W-:Y:S02]  /*132d0*/  LEA.HI.X R3, R2, UR5, R3, 0x1, P0 ;  /* 0x0000000502037c11 */ /* 0x000fe400080f0c03 */
[----:B------:R-:W-:Y:S02]  /*132e0*/  ISETP.GE.AND P1, PT, R12, UR4, PT ;  /* 0x000000040c007c0c */ /* 0x000fe4000bf26270 */
[----:B------:R-:W-:Y:S01]  /*132f0*/  ISETP.GE.AND P2, PT, R11, UR4, PT ;  /* 0x000000040b007c0c */ /* 0x000fe2000bf46270 */
[----:B-1----:R-:W-:-:S05]  /*13300*/  IMAD.SHL.U32 R10, R5, 0x8, RZ ;  /* 0x00000008050a7824 */ /* 0x002fca00078e00ff */
[----:B------:R-:W-:-:S04]  /*13310*/  LOP3.LUT R10, R10, 0x38, RZ, 0xc0, !PT ;  /* 0x000000380a0a7812 */ /* 0x000fc800078ec0ff */
[----:B------:R-:W-:Y:S01]  /*13320*/  ISETP.GE.AND P0, PT, R10, UR4, PT ;  /* 0x000000040a007c0c */ /* 0x000fe2000bf06270 */
[----:B------:R-:W-:-:S03]  /*13330*/  UMOV UR4, 0xffffffff ;  /* 0xffffffff00047882 */ /* 0x000fc60000000000 */
[----:B0-----:R-:W-:Y:S09]  /*13340*/  BRA.DIV UR4, `(.L_x_1565) ;  /* 0x00000052044c7947 */ /* 0x001ff2000b800000 */
[----:B------:R-:W0:Y:S02]  /*13350*/  S2R R6, SR_TID.X ;  /* 0x0000000000067919 */ /* 0x000e240000002100 */
[----:B0-----:R-:W-:Y:S02]  /*13360*/  LOP3.LUT R9, R6, 0x7f, RZ, 0xc0, !PT ;  /* 0x0000007f06097812 */ /* 0x001fe400078ec0ff */
[----:B------:R-:W2:Y:S04]  /*13370*/  LDL.LU R6, [R1+0x30] ;  /* 0x0000300001067983 */ /* 0x000ea80000300800 */
[----:B------:R-:W3:Y:S01]  /*13380*/  LDL.LU R11, [R1+0x2c] ;  /* 0x00002c00010b7983 */ /* 0x000ee20000300800 */
[----:B------:R-:W-:Y:S01]  /*13390*/  SHF.R.U32.HI R9, RZ, 0x3, R9 ;  /* 0x00000003ff097819 */ /* 0x000fe20000011609 */
[----:B------:R-:W-:Y:S01]  /*133a0*/  ULDC.64 UR4, c[0x0][0x208] ;  /* 0x0000820000047ab9 */ /* 0x000fe20000000a00 */
[----:B--2---:R-:W-:-:S02]  /*133b0*/  IMAD R2, R6, R7, RZ ;  /* 0x0000000706027224 */ /* 0x004fc400078e02ff */
[----:B------:R-:W0:Y:S01]  /*133c0*/  SHFL.IDX PT, R7, R4, RZ, 0x181f ;  /* 0x00181fff04077589 */ /* 0x000e2200000e0000 */
[----:B---3--:R-:W-:-:S03]  /*133d0*/  IMAD.IADD R0, R9, 0x1, R11 ;  /* 0x0000000109007824 */ /* 0x008fc600078e020b */
[----:B------:R-:W1:Y:S01]  /*133e0*/  SHFL.IDX PT, R6, R3, RZ, 0x181f ;  /* 0x00181fff03067589 */ /* 0x000e6200000e0000 */
[C---:B------:R-:W-:Y:S01]  /*133f0*/  VIADD R5, R0.reuse, 0x10 ;  /* 0x0000001000057836 */ /* 0x040fe20000000000 */
[----:B------:R-:W-:-:S13]  /*13400*/  ISETP.GE.AND P5, PT, R0, R2, PT ;  /* 0x000000020000720c */ /* 0x000fda0003fa6270 */
[----:B0-----:R-:W-:-:S05]  /*13410*/  @!P5 LEA R7, P4, R10, R7, 0x1 ;  /* 0x000000070a07d211 */ /* 0x001fca00078808ff */
[----:B-1----:R-:W-:-:S05]  /*13420*/  @!P5 IMAD.X R6, RZ, RZ, R6, P4 ;  /* 0x000000ffff06d224 */ /* 0x002fca00020e0606 */
[----:B------:R-:W-:-:S04]  /*13430*/  @!P5 LOP3.LUT R7, R7, R6, RZ, 0x3c, !PT ;  /* 0x000000060707d212 */ /* 0x000fc800078e3cff */
[----:B------:R-:W-:-:S04]  /*13440*/  @!P5 LOP3.LUT R6, R7, R6, RZ, 0x3c, !PT ;  /* 0x000000060706d212 */ /* 0x000fc800078e3cff */
[----:B------:R-:W-:-:S05]  /*13450*/  @!P5 LOP3.LUT R7, R7, R6, RZ, 0x3c, !PT ;  /* 0x000000060707d212 */ /* 0x000fca00078e3cff */
[----:B------:R-:W-:Y:S01]  /*13460*/  @!PT LDS RZ, [RZ] ;  /* 0x00000000fffff984 */ /* 0x000fe20000000800 */
[----:B-----5:R-:W-:Y:S04]  /*13470*/  @!P5 LDGSTS.E.BYPASS.LTC128B.128 [R8+0x10400], desc[UR4][R6.64], !P0 ;  /* 0x104000000608dfae */ /* 0x020fe8000c101d44 */
[----:B------:R-:W-:Y:S04]  /*13480*/  @!P5 LDGSTS.E.BYPASS.LTC128B.128 [R8+0x14400], desc[UR4][R6.64+0x80], !P1 ;  /* 0x144000800608dfae */ /* 0x000fe8000c901d44 */
[----:B------:R-:W-:Y:S04]  /*13490*/  @!P5 LDGSTS.E.BYPASS.LTC128B.128 [R8+0x18400], desc[UR4][R6.64+0x100], !P2 ;  /* 0x184001000608dfae */ /* 0x000fe8000d101d44 */
[----:B------:R0:W-:Y:S01]  /*134a0*/  @!P5 LDGSTS.E.BYPASS.LTC128B.128 [R8+0x1c400], desc[UR4][R6.64+0x180], !P3 ;  /* 0x1c4001800608dfae */ /* 0x0001e2000d901d44 */
[----:B------:R-:W-:Y:S01]  /*134b0*/  ISETP.GE.AND P5, PT, R5, R2, PT ;  /* 0x000000020500720c */ /* 0x000fe20003fa6270 */
[----:B------:R-:W-:-:S02]  /*134c0*/  VIADD R5, R0, 0x20 ;  /* 0x0000002000057836 */ /* 0x000fc40000000000 */
        /* <DEDUP_REMOVED lines=67> */
[----:B------:R-:W-:Y:S02]  /*13900*/  @!P5 IMAD.X R6, RZ, RZ, R5, P4 ;  /* 0x000000ffff06d224 */ /* 0x000fe400020e0605 */
[----:B------:R0:W1:Y:S03]  /*13910*/  SHFL.IDX PT, R5, R3, 0x7, 0x181f ;  /* 0x00f81f0003057f89 */ /* 0x00006600000e0000 */
[-C--:B------:R-:W-:Y:S01]  /*13920*/  @!P5 LOP3.LUT R7, R7, R6.reuse, RZ, 0x3c, !PT ;  /* 0x000000060707d212 */ /* 0x080fe200078e3cff */
[----:B------:R0:W2:Y:S03]  /*13930*/  SHFL.IDX PT, R3, R4, 0x7, 0x181f ;  /* 0x00f81f0004037f89 */ /* 0x0000a600000e0000 */
[----:B------:R-:W-:-:S04]  /*13940*/  @!P5 LOP3.LUT R6, R7, R6, RZ, 0x3c, !PT ;  /* 0x000000060706d212 */ /* 0x000fc800078e3cff */
[----:B------:R-:W-:-:S05]  /*13950*/  @!P5 LOP3.LUT R7, R7, R6, RZ, 0x3c, !PT ;  /* 0x000000060707d212 */ /* 0x000fca00078e3cff */
[----:B------:R0:W-:Y:S04]  /*13960*/  @!P5 LDGSTS.E.BYPASS.LTC128B.128 [R8+0x13400], desc[UR4][R6.64], !P0 ;  /* 0x134000000608dfae */ /* 0x0001e8000c101d44 */
[----:B------:R0:W-:Y:S04]  /*13970*/  @!P5 LDGSTS.E.BYPASS.LTC128B.128 [R8+0x17400], desc[UR4][R6.64+0x80], !P1 ;  /* 0x174000800608dfae */ /* 0x0001e8000c901d44 */
[----:B------:R0:W-:Y:S04]  /*13980*/  @!P5 LDGSTS.E.BYPASS.LTC128B.128 [R8+0x1b400], desc[UR4][R6.64+0x100], !P2 ;  /* 0x1b4001000608dfae */ /* 0x0001e8000d101d44 */
[----:B-12---:R0:W-:Y:S02]  /*13990*/  @!P5 LDGSTS.E.BYPASS.LTC128B.128 [R8+0x1f400], desc[UR4][R6.64+0x180], !P3 ;  /* 0x1f4001800608dfae */ /* 0x0061e4000d901d44 */
.L_x_1695:
[----:B------:R-:W-:Y:S01]  /*139a0*/  VIADD R0, R0, 0x70 ;  /* 0x0000007000007836 */ /* 0x000fe20000000000 */
[----:B------:R-:W-:Y:S04]  /*139b0*/  BSSY B0, `(.L_x_1566) ;  /* 0x000000d000007945 */ /* 0x000fe80003800000 */
[----:B------:R-:W-:-:S13]  /*139c0*/  ISETP.GE.AND P4, PT, R0, R2, PT ;  /* 0x000000020000720c */ /* 0x000fda0003f86270 */
[----:B------:R-:W-:Y:S05]  /*139d0*/  @P4 BRA `(.L_x_1567) ;  /* 0x0000000000284947 */ /* 0x000fea0003800000 */
[----:B------:R-:W-:Y:S01]  /*139e0*/  LEA R2, P4, R10, R3, 0x1 ;  /* 0x000000030a027211 */ /* 0x000fe200078808ff */
[----:B------:R-:W-:-:S04]  /*139f0*/  ULDC.64 UR4, c[0x0][0x208] ;  /* 0x0000820000047ab9 */ /* 0x000fc80000000a00 */
[----:B0-----:R-:W-:-:S05]  /*13a00*/  IMAD.X R3, RZ, RZ, R5, P4 ;  /* 0x000000ffff037224 */ /* 0x001fca00020e0605 */
[----:B------:R-:W-:Y:S01]  /*13a10*/  @!PT LDS RZ, [RZ] ;  /* 0x00000000fffff984 */ /* 0x000fe20000000800 */
[----:B------:R-:W-:Y:S01]  /*13a20*/  @!PT LDS RZ, [RZ] ;  /* 0x00000000fffff984 */ /* 0x000fe20000000800 */
[----:B------:R-:W-:Y:S01]  /*13a30*/  @!PT LDS RZ, [RZ] ;  /* 0x00000000fffff984 */ /* 0x000fe20000000800 */
[----:B------:R1:W-:Y:S04]  /*13a40*/  LDGSTS.E.BYPASS.LTC128B.128 [R8+0x13c00], desc[UR4][R2.64], !P0 ;  /* 0x13c0000002087fae */ /* 0x0003e8000c101d44 */
[----:B------:R1:W-:Y:S04]  /*13a50*/  LDGSTS.E.BYPASS.LTC128B.128 [R8+0x17c00], desc[UR4][R2.64+0x80], !P1 ;  /* 0x17c0008002087fae */ /* 0x0003e8000c901d44 */
[----:B------:R1:W-:Y:S04]  /*13a60*/  LDGSTS.E.BYPASS.LTC128B.128 [R8+0x1bc00], desc[UR4][R2.64+0x100], !P2 ;  /* 0x1bc0010002087fae */ /* 0x0003e8000d101d44 */
[----:B------:R1:W-:Y:S02]  /*13a70*/  LDGSTS.E.BYPASS.LTC128B.128 [R8+0x1fc00], desc[UR4][R2.64+0x180], !P3 ;  /* 0x1fc0018002087fae */ /* 0x0003e4000d901d44 */
.L_x_1567:
[----:B------:R-:W-:Y:S05]  /*13a80*/  BSYNC B0 ;  /* 0x0000000000007941 */ /* 0x000fea0003800000 */
.L_x_1566:
[----:B01----:R-:W2:Y:S01]  /*13a90*/  LDL R8, [R1] ;  /* 0x0000000001087983 */ /* 0x003ea20000100800 */
[----:B------:R-:W-:Y:S01]  /*13aa0*/  PLOP3.LUT P0, PT, PT, PT, PT, 0x80, 0x0 ;  /* 0x000000000000781c */ /* 0x000fe20003f0f070 */
[----:B------:R-:W-:Y:S01]  /*13ab0*/  NOP ;  /* 0x0000000000007918 */ /* 0x000fe20000000000 */
[----:B--2---:R-:W-:-:S11]  /*13ac0*/  VIADD R10, R8, 0x30800 ;  /* 0x00030800080a7836 */ /* 0x004fd60000000000 */
.L_x_1568:
[----:B------:R-:W2:Y:S01]  /*13ad0*/  LDL R2, [R1] ;  /* 0x0000000001027983 */ /* 0x000ea20000100800 */
        /* <DEDUP_REMOVED lines=18> */
.L_x_1696:
[----:B------:R-:W-:Y:S05]  /*13c00*/  BSYNC B0 ;  /* 0x0000000000007941 */ /* 0x000fea0003800000 */
.L_x_1569:
[----:B------:R-:W2:Y:S04]  /*13c10*/  LDL R3, [R1+0x28] ;  /* 0x0000280001037983 */ /* 0x000ea80000100800 */
[----:B0-----:R-:W3:Y:S01]  /*13c20*/  LDL R2, [R1+0x24] ;  /* 0x0000240001027983 */ /* 0x001ee20000100800 */
[----:B------:R-:W-:Y:S01]  /*13c30*/  BSSY B0, `(.L_x_1571) ;  /* 0x00002b1000007945 */ /* 0x000fe20003800000 */
[----:B--2---:R-:W-:-:S05]  /*13c40*/  VIADD R0, R3, 0xfffffffe ;  /* 0xfffffffe03007836 */ /* 0x004fca0000000000 */
[----:B---3--:R-:W-:-:S13]  /*13c50*/  ISETP.GE.AND P0, PT, R0, R2, PT ;  /* 0x000000020000720c */ /* 0x008fda0003f06270 */
[----:B------:R-:W-:Y:S05]  /*13c60*/  @!P0 BRA `(.L_x_1572) ;  /* 0x0000002800b48947 */ /* 0x000fea0003800000 */
[----:B------:R-:W-:Y:S01]  /*13c70*/  LOP3.LUT R8, RZ, R2, RZ, 0x33, !PT ;  /* 0x00000002ff087212 */ /* 0x000fe200078e33ff */
[----:B------:R-:W-:Y:S01]  /*13c80*/  IMAD.MOV R2, RZ, RZ, -R3 ;  /* 0x000000ffff027224 */ /* 0x000fe200078e0a03 */
[----:B------:R-:W-:Y:S04]  /*13c90*/  BSSY B2, `(.L_x_1573) ;  /* 0x00000e9000027945 */ /* 0x000fe80003800000 */
[----:B------:R-:W-:-:S05]  /*13ca0*/  VIADDMNMX R8, R2, 0x1, R8, !PT ;  /* 0x0000000102087846 */ /* 0x000fca0007800108 */
[----:B------:R-:W-:-:S05]  /*13cb0*/  IMAD.IADD R2, R3, 0x1, R8 ;  /* 0x0000000103027824 */ /* 0x000fca00078e0208 */
[----:B------:R-:W-:-:S04]  /*13cc0*/  LOP3.LUT R2, R2, 0x1, RZ, 0xc0, !PT ;  /* 0x0000000102027812 */ /* 0x000fc800078ec0ff */
[----:B------:R-:W-:-:S13]  /*13cd0*/  ISETP.NE.U32.AND P0, PT, R2, 0x1, PT ;  /* 0x000000010200780c */ /* 0x000fda0003f05070 */
[----:B------:R-:W-:Y:S05]  /*13ce0*/  @P0 BRA `(.L_x_1574) ;  /* 0x0000000c008c0947 */ /* 0x000fea0003800000 */
[----:B------:R-:W2:Y:S04]  /*13cf0*/  LDL R5, [R1+0x18] ;  /* 0x0000180001057983 */ /* 0x000ea80000100800 */
[----:B------:R-:W3:Y:S04]  /*13d00*/  LDL R4, [R1+0x4] ;  /* 0x0000040001047983 */ /* 0x000ee80000100800 */
[----:B------:R-:W4:Y:S01]  /*13d10*/  LDL R3, [R1+0x10] ;  /* 0x0000100001037983 */ /* 0x000f220000100800 */
[----:B------:R-:W-:Y:S01]  /*13d20*/  BSSY B1, `(.L_x_1575) ;  /* 0x00000db000017945 */ /* 0x000fe20003800000 */
[----:B--2---:R-:W-:Y:S01]  /*13d30*/  LOP3.LUT P1, RZ, R5, 0x1, RZ, 0xc0, !PT ;  /* 0x0000000105ff7812 */ /* 0x004fe2000782c0ff */
[----:B---3--:R-:W-:-:S05]  /*13d40*/  VIADD R7, R4, 0x1 ;  /* 0x0000000104077836 */ /* 0x008fca0000000000 */
[----:B------:R-:W-:-:S04]  /*13d50*/  ISETP.NE.AND P0, PT, R7, 0x2, PT ;  /* 0x000000020700780c */ /* 0x000fc80003f05270 */
[----:B------:R-:W-:Y:S02]  /*13d60*/  SEL R9, RZ, 0x1, P0 ;  /* 0x00000001ff097807 */ /* 0x000fe40000000000 */
        /* <DEDUP_REMOVED lines=28> */
.L_x_1577:
[----:B------:R-:W2:Y:S01]  /*13f30*/  LDL R2, [R1] ;  /* 0x0000000001027983 */ /* 0x000ea20000100800 */
[----:B------:R-:W-:Y:S01]  /*13f40*/  BSSY B3, `(.L_x_1578) ;  /* 0x0000005000037945 */ /* 0x000fe20003800000 */
[----:B--2---:R-:W-:Y:S01]  /*13f50*/  IMAD R3, R7, 0x8, R2 ;  /* 0x0000000807037824 */ /* 0x004fe200078e0202 */
[----:B------:R-:W-:-:S04]  /*13f60*/  SHF.L.U32 R2, R9, 0x1f, RZ ;  /* 0x0000001f09027819 */ /* 0x000fc800000006ff */
[----:B------:R-:W1:Y:S02]  /*13f70*/  SYNCS.PHASECHK.TRANS64.TRYWAIT P0, [R3+URZ+0x30840], R2 ;  /* 0x03084002030075a7 */ /* 0x000e64000800017f */
[----:B-1----:R-:W-:Y:S05]  /*13f80*/  @!P0 BRA `(.L_x_1579) ;  /* 0x0000005000748947 */ /* 0x002fea0003800000 */
.L_x_1697:
[----:B------:R-:W-:Y:S05]  /*13f90*/  BSYNC B3 ;  /* 0x0000000000037941 */ /* 0x000fea0003800000 */
.L_x_1578:
        /* <DEDUP_REMOVED lines=12> */
.L_x_1581:
[----:B------:R-:W-:Y:S05]  /*14060*/  BSYNC B3 ;  /* 0x0000000000037941 */ /* 0x000fea0003800000 */
.L_x_1580:
[----:B------:R-:W2:Y:S04]  /*14070*/  LDL R5, [R1] ;  /* 0x0000000001057983 */ /* 0x000ea80000100800 */
[----:B-1----:R-:W3:Y:S01]  /*14080*/  LDL R2, [R1+0x14] ;  /* 0x0000140001027983 */ /* 0x002ee20000100800 */
        /* <DEDUP_REMOVED lines=8> */
[----:B--2---:R-:W-:-:S02]  /*14110*/  IMAD R6, R7, 0x8000, R5 ;  /* 0x0000800007067824 */ /* 0x004fc400078e0205 */
[----:B---3--:R-:W-:Y:S02]  /*14120*/  IMAD R2, R0, 0x40, R2 ;  /* 0x0000004000027824 */ /* 0x008fe400078e0202 */
[----:B------:R-:W-:-:S08]  /*14130*/  VIADD R5, R6, 0x20400 ;  /* 0x0002040006057836 */ /* 0x000fd00000000000 */
.L_x_1582:
        /* <DEDUP_REMOVED lines=16> */
.L_x_1583:
        /* <DEDUP_REMOVED lines=16> */
.L_x_1584:
        /* <DEDUP_REMOVED lines=16> */
.L_x_1585:
        /* <DEDUP_REMOVED lines=17> */
.L_x_1698:
[----:B------:R-:W-:Y:S05]  /*14550*/  BSYNC B3 ;  /* 0x0000000000037941 */ /* 0x000fea0003800000 */
.L_x_1586:
[----:B------:R-:W-:Y:S01]  /*14560*/  BSSY B3, `(.L_x_1588) ;  /* 0x000000e000037945 */ /* 0x000fe20003800000 */
[----:B------:R-:W-:Y:S02]  /*14570*/  IMAD.MOV.U32 R12, RZ, RZ, 0x0 ;  /* 0x00000000ff0c7424 */ /* 0x000fe400078e00ff */
[----:B------:R-:W-:Y:S01]  /*14580*/  IMAD.MOV.U32 R13, RZ, RZ, 0x14f00000 ;  /* 0x14f00000ff0d7424 */ /* 0x000fe200078e00ff */
[----:B------:R-:W-:Y:S06]  /*14590*/  @P1 BRA `(.L_x_1589) ;  /* 0x0000000000281947 */ /* 0x000fec0003800000 */
[----:B0-----:R-:W2:Y:S04]  /*145a0*/  LDL R3, [R1] ;  /* 0x0000000001037983 */ /* 0x001ea80000100800 */
        /* <DEDUP_REMOVED lines=9> */
.L_x_1589:
[----:B------:R-:W-:Y:S05]  /*14640*/  BSYNC B3 ;  /* 0x0000000000037941 */ /* 0x000fea0003800000 */
.L_x_1588:
[----:B01----:R-:W2:Y:S01]  /*14650*/  LDL.LU R2, [R1+0x4] ;  /* 0x0000040001027983 */ /* 0x003ea20000300800 */
[----:B------:R-:W-:-:S03]  /*14660*/  R2UR UR10, R11 ;  /* 0x000000000b0a72ca */ /* 0x000fc600000e0000 */
[----:B------:R-:W3:Y:S04]  /*14670*/  LDL R6, [R1+0x14] ;  /* 0x0000140001067983 */ /* 0x000ee80000100800 */
[----:B------:R-:W3:Y:S04]  /*14680*/  LDL.LU R5, [R1+0x8] ;  /* 0x0000080001057983 */ /* 0x000ee80000300800 */
[----:B------:R-:W2:Y:S01]  /*14690*/  LDL R11, [R1] ;  /* 0x00000000010b7983 */ /* 0x000ea20000100800 */
        /* <DEDUP_REMOVED lines=10> */
.L_x_1590:
        /* <DEDUP_REMOVED lines=15> */
.L_x_1591:
        /* <DEDUP_REMOVED lines=15> */
.L_x_1592:
        /* <DEDUP_REMOVED lines=15> */
.L_x_1593:
        /* <DEDUP_REMOVED lines=12> */
.L_x_1576:
[----:B------:R-:W-:Y:S05]  /*14ad0*/  BSYNC B1 ;  /* 0x0000000000017941 */ /* 0x000fea0003800000 */
.L_x_1575:
[----:B0-----:R-:W2:Y:S04]  /*14ae0*/  LDL R0, [R1+0x28] ;  /* 0x0000280001007983 */ /* 0x001ea80000100800 */
[----:B------:R0:W-:Y:S04]  /*14af0*/  STL [R1+0x4], R7 ;  /* 0x0000040701007387 */ /* 0x0001e80000100800 */
[----:B------:R0:W-:Y:S02]  /*14b00*/  STL [R1+0x10], R9 ;  /* 0x0000100901007387 */ /* 0x0001e40000100800 */
[----:B0-2---:R-:W-:-:S07]  /*14b10*/  VIADD R0, R0, 0xfffffffd ;  /* 0xfffffffd00007836 */ /* 0x005fce0000000000 */
.L_x_1574:
[----:B------:R-:W-:Y:S05]  /*14b20*/  BSYNC B2 ;  /* 0x0000000000027941 */ /* 0x000fea0003800000 */
.L_x_1573:
[----:B------:R-:W2:Y:S01]  /*14b30*/  LDL.LU R2, [R1+0x28] ;  /* 0x0000280001027983 */ /* 0x000ea20000300800 */
[----:B------:R-:W-:Y:S01]  /*14b40*/  VIADD R8, R8, 0xfffffffe ;  /* 0xfffffffe08087836 */ /* 0x000fe20000000000 */
[----:B--2---:R-:W-:-:S04]  /*14b50*/  LOP3.LUT R2, RZ, R2, RZ, 0x33, !PT ;  /* 0x00000002ff027212 */ /* 0x004fc800078e33ff */
[----:B------:R-:W-:-:S13]  /*14b60*/  ISETP.NE.AND P0, PT, R8, R2, PT ;  /* 0x000000020800720c */ /* 0x000fda0003f05270 */
[----:B------:R-:W-:Y:S05]  /*14b70*/  @!P0 BRA `(.L_x_1572) ;  /* 0x0000001800f08947 */ /* 0x000fea0003800000 */
[----:B------:R-:W-:-:S07]  /*14b80*/  IMAD.MOV.U32 R9, RZ, RZ, R17 ;  /* 0x000000ffff097224 */ /* 0x000fce00078e0011 */
.L_x_1632:
[----:B--2---:R-:W2:Y:S04]  /*14b90*/  LDL R4, [R1+0x18] ;  /* 0x0000180001047983 */ /* 0x004ea80000100800 */
[----:B------:R-:W3:Y:S04]  /*14ba0*/  LDL R3, [R1+0x4] ;  /* 0x0000040001037983 */ /* 0x000ee80000100800 */
[----:B------:R-:W4:Y:S01]  /*14bb0*/  LDL R2, [R1+0x10] ;  /* 0x0000100001027983 */ /* 0x000f220000100800 */
[----:B------:R-:W-:Y:S05]  /*14bc0*/  YIELD ;  /* 0x0000000000007946 */ /* 0x000fea0003800000 */
[----:B------:R-:W-:Y:S01]  /*14bd0*/  BSSY B1, `(.L_x_1594) ;  /* 0x00000d7000017945 */ /* 0x000fe20003800000 */
[----:B--2---:R-:W-:Y:S01]  /*14be0*/  LOP3.LUT P1, RZ, R4, 0x1, RZ, 0xc0, !PT ;  /* 0x0000000104ff7812 */ /* 0x004fe2000782c0ff */
[----:B---3--:R-:W-:-:S05]  /*14bf0*/  VIADD R4, R3, 0x1 ;  /* 0x0000000103047836 */ /* 0x008fca0000000000 */
[----:B------:R-:W-:-:S04]  /*14c00*/  ISETP.NE.AND P0, PT, R4, 0x2, PT ;  /* 0x000000020400780c */ /* 0x000fc80003f05270 */
[----:B------:R-:W-:Y:S02]  /*14c10*/  SEL R5, RZ, 0x1, P0 ;  /* 0x00000001ff057807 */ /* 0x000fe40000000000 */
[----:B------:R-:W-:Y:S02]  /*14c20*/  SEL R4, R4, RZ, P0 ;  /* 0x000000ff04047207 */ /* 0x000fe40000000000 */
[----:B----4-:R-:W-:Y:S01]  /*14c30*/  LOP3.LUT R5, R2, R5, RZ, 0x3c, !PT ;  /* 0x0000000502057212 */ /* 0x010fe200078e3cff */
[----:B01----:R-:W-:Y:S06]  /*14c40*/  @!P1 BRA `(.L_x_1595) ;  /* 0x0000000c003c9947 */ /* 0x003fec0003800000 */
        /* <DEDUP_REMOVED lines=25> */
.L_x_1596:
[----:B------:R-:W2:Y:S01]  /*14de0*/  LDL R2, [R1] ;  /* 0x0000000001027983 */ /* 0x000ea20000100800 */
[----:B------:R-:W-:Y:S01]  /*14df0*/  BSSY B2, `(.L_x_1597) ;  /* 0x0000005000027945 */ /* 0x000fe20003800000 */
[----:B--2---:R-:W-:Y:S01]  /*14e00*/  IMAD R3, R4, 0x8, R2 ;  /* 0x0000000804037824 */ /* 0x004fe200078e0202 */
[----:B------:R-:W-:-:S04]  /*14e10*/  SHF.L.U32 R2, R5, 0x1f, RZ ;  /* 0x0000001f05027819 */ /* 0x000fc800000006ff */
[----:B------:R-:W1:Y:S02]  /*14e20*/  SYNCS.PHASECHK.TRANS64.TRYWAIT P0, [R3+URZ+0x30840], R2 ;  /* 0x03084002030075a7 */ /* 0x000e64000800017f */
[----:B-1----:R-:W-:Y:S05]  /*14e30*/  @!P0 BRA `(.L_x_1598) ;  /* 0x0000004000f08947 */ /* 0x002fea0003800000 */
.L_x_1699:
[----:B------:R-:W-:Y:S05]  /*14e40*/  BSYNC B2 ;  /* 0x0000000000027941 */ /* 0x000fea0003800000 */
.L_x_1597:
        /* <DEDUP_REMOVED lines=12> */
.L_x_1600:
[----:B------:R-:W-:Y:S05]  /*14f10*/  BSYNC B2 ;  /* 0x0000000000027941 */ /* 0x000fea0003800000 */
.L_x_1599:
        /* <DEDUP_REMOVED lines=13> */
.L_x_1601:
        /* <DEDUP_REMOVED lines=16> */
.L_x_1602:
        /* <DEDUP_REMOVED lines=16> */
.L_x_1603:
        /* <DEDUP_REMOVED lines=16> */
.L_x_1604:
        /* <DEDUP_REMOVED lines=17> */
.L_x_1700:
[----:B------:R-:W-:Y:S05]  /*15400*/  BSYNC B2 ;  /* 0x0000000000027941 */ /* 0x000fea0003800000 */
.L_x_1605:
        /* <DEDUP_REMOVED lines=11> */
.L_x_1608:
[----:B------:R-:W-:Y:S05]  /*154c0*/  BSYNC B2 ;  /* 0x0000000000027941 */ /* 0x000fea0003800000 */
.L_x_1607:
[----:B0-----:R-:W2:Y:S01]  /*154d0*/  LDL.LU R3, [R1+0x4] ;  /* 0x0000040001037983 */ /* 0x001ea20000300800 */
[----:B------:R-:W-:-:S03]  /*154e0*/  R2UR UR10, R11 ;  /* 0x000000000b0a72ca */ /* 0x000fc600000e0000 */
[----:B------:R-:W3:Y:S04]  /*154f0*/  LDL R7, [R1+0x14] ;  /* 0x0000140001077983 */ /* 0x000ee80000100800 */
[----:B------:R-:W3:Y:S04]  /*15500*/  LDL.LU R6, [R1+0x8] ;  /* 0x0000080001067983 */ /* 0x000ee80000300800 */
[----:B------:R-:W2:Y:S01]  /*15510*/  LDL R11, [R1] ;  /* 0x00000000010b7983 */ /* 0x000ea20000100800 */
        /* <DEDUP_REMOVED lines=9> */
.L_x_1609:
        /* <DEDUP_REMOVED lines=15> */
.L_x_1610:
        /* <DEDUP_REMOVED lines=15> */
.L_x_1611:
        /* <DEDUP_REMOVED lines=15> */
.L_x_1612:
        /* <DEDUP_REMOVED lines=12> */
.L_x_1595:
[----:B------:R-:W-:Y:S05]  /*15940*/  BSYNC B1 ;  /* 0x0000000000017941 */ /* 0x000fea0003800000 */
.L_x_1594:
[----:B------:R-:W2:Y:S01]  /*15950*/  LDL R2, [R1+0x18] ;  /* 0x0000180001027983 */ /* 0x000ea20000100800 */
[----:B------:R-:W-:Y:S01]  /*15960*/  VIADD R3, R4, 0x1 ;  /* 0x0000000104037836 */ /* 0x000fe20000000000 */
[----:B------:R-:W-:Y:S01]  /*15970*/  BSSY B1, `(.L_x_1613) ;  /* 0x00000d8000017945 */ /* 0x000fe20003800000 */
[----:B------:R-:W-:-:S03]  /*15980*/  VIADD R6, R0, 0xffffffff ;  /* 0xffffffff00067836 */ /* 0x000fc60000000000 */
        /* <DEDUP_REMOVED lines=9> */
[----:B------:R-:W-:Y:S01]  /*15a20*/  IMAD.MOV.U32 R7, RZ, RZ, R6 ;  /* 0x000000ffff077224 */ /* 0x000fe200078e0006 */
[----:B------:R-:W-:-:S04]  /*15a30*/  ISETP.NE.U32.AND P0, PT, RZ, UR4, PT ;  /* 0x00000004ff007c0c */ /* 0x000fc8000bf05070 */
[----:B------:R-:W-:-:S13]  /*15a40*/  ISETP.NE.AND.EX P0, PT, RZ, UR5, PT, P0 ;  /* 0x00000005ff007c0c */ /* 0x000fda000bf05300 */
[----:B------:R-:W-:Y:S05]  /*15a50*/  @!P0 BRA `(.L_x_1615) ;  /* 0x0000000000508947 */ /* 0x000fea0003800000 */
[----:B------:R-:W2:Y:S01]  /*15a60*/  LDL R14, [R1+0x1c] ;  /* 0x00001c00010e7983 */ /* 0x000ea20000100800 */
[----:B0-----:R-:W0:Y:S01]  /*15a70*/  LDC R8, c[0x0][0x43c] ;  /* 0x00010f00ff087b82 */ /* 0x001e220000000800 */
        /* <DEDUP_REMOVED lines=16> */
[----:B------:R-:W-:-:S06]  /*15b80*/  LEA.HI.X R9, R2, UR5, R3, 0x2, P0 ;  /* 0x0000000502097c11 */ /* 0x000fcc00080f1403 */
[----:B------:R2:W5:Y:S03]  /*15b90*/  LDG.E R9, desc[UR8][R8.64] ;  /* 0x0000000808097981 */ /* 0x000566000c1e1900 */
.L_x_1615:
[----:B------:R-:W3:Y:S01]  /*15ba0*/  LDL R2, [R1] ;  /* 0x0000000001027983 */ /* 0x000ee20000100800 */
[----:B------:R-:W-:Y:S01]  /*15bb0*/  SHF.L.U32 R3, R11, 0x1f, RZ ;  /* 0x0000001f0b037819 */ /* 0x000fe200000006ff */
[----:B------:R-:W-:Y:S01]  /*15bc0*/  BSSY B2, `(.L_x_1616) ;  /* 0x0000004000027945 */ /* 0x000fe20003800000 */
[----:B---3--:R-:W-:-:S04]  /*15bd0*/  IMAD R2, R12, 0x8, R2 ;  /* 0x000000080c027824 */ /* 0x008fc800078e0202 */
[----:B------:R-:W3:Y:S02]  /*15be0*/  SYNCS.PHASECHK.TRANS64.TRYWAIT P0, [R2+URZ+0x30840], R3 ;  /* 0x03084003020075a7 */ /* 0x000ee4000800017f */
[----:B---3--:R-:W-:Y:S05]  /*15bf0*/  @!P0 BRA `(.L_x_1617) ;  /* 0x0000003400a88947 */ /* 0x008fea0003800000 */
.L_x_1701:
[----:B------:R-:W-:Y:S05]  /*15c00*/  BSYNC B2 ;  /* 0x0000000000027941 */ /* 0x000fea0003800000 */
.L_x_1616:
[----:B0-2---:R-:W0:Y:S01]  /*15c10*/  S2R R8, SR_TID.X ;  /* 0x0000000000087919 */ /* 0x005e220000002100 */
        /* <DEDUP_REMOVED lines=9> */
[----:B--2---:R-:W-:Y:S05]  /*15cb0*/  @!P0 BRA `(.L_x_1619) ;  /* 0x0000000000048947 */ /* 0x004fea0003800000 */
[----:B------:R-:W-:Y:S01]  /*15cc0*/  BPT.TRAP 0x1 ;  /* 0x000000040000795c */ /* 0x000fe20000300000 */
.L_x_1619:
[----:B------:R-:W-:Y:S05]  /*15cd0*/  BSYNC B2 ;  /* 0x0000000000027941 */ /* 0x000fea0003800000 */
.L_x_1618:
[----:B------:R-:W2:Y:S04]  /*15ce0*/  LDL R8, [R1+0x4] ;  /* 0x0000040001087983 */ /* 0x000ea80000100800 */
[----:B-1----:R-:W4:Y:S04]  /*15cf0*/  LDL R11, [R1] ;  /* 0x00000000010b7983 */ /* 0x002f280000100800 */
        /* <DEDUP_REMOVED lines=8> */
[C---:B--2---:R-:W-:Y:S02]  /*15d80*/  IMAD R3, R8.reuse, 0x8, R10 ;  /* 0x0000000808037824 */ /* 0x044fe400078e020a */
[----:B----4-:R-:W-:Y:S02]  /*15d90*/  IMAD R8, R8, 0x8000, R11 ;  /* 0x0000800008087824 */ /* 0x010fe400078e020b */
[----:B------:R-:W-:-:S02]  /*15da0*/  VIADD R3, R3, 0x30 ;  /* 0x0000003003037836 */ /* 0x000fc40000000000 */
[----:B---3--:R-:W-:Y:S02]  /*15db0*/  IMAD R2, R7, 0x40, R2 ;  /* 0x0000004007027824 */ /* 0x008fe400078e0202 */
[----:B------:R-:W-:-:S07]  /*15dc0*/  VIADD R11, R8, 0x20400 ;  /* 0x00020400080b7836 */ /* 0x000fce0000000000 */
.L_x_1620:
        /* <DEDUP_REMOVED lines=16> */
.L_x_1621:
        /* <DEDUP_REMOVED lines=16> */
.L_x_1622:
        /* <DEDUP_REMOVED lines=16> */
.L_x_1623:
        /* <DEDUP_REMOVED lines=15> */
.L_x_1702:
[----:B------:R-:W-:Y:S05]  /*161c0*/  BSYNC B2 ;  /* 0x0000000000027941 */ /* 0x000fea0003800000 */
.L_x_1624:
        /* <DEDUP_REMOVED lines=11> */
.L_x_1627:
[----:B------:R-:W-:Y:S05]  /*16280*/  BSYNC B2 ;  /* 0x0000000000027941 */ /* 0x000fea0003800000 */
.L_x_1626:
[----:B------:R-:W2:Y:S04]  /*16290*/  LDL R8, [R1] ;  /* 0x0000000001087983 */ /* 0x000ea80000100800 */
[----:B0-----:R-:W3:Y:S04]  /*162a0*/  LDL R5, [R1+0x14] ;  /* 0x0000140001057983 */ /* 0x001ee80000100800 */
        /* <DEDUP_REMOVED lines=11> */
.L_x_1628:
        /* <DEDUP_REMOVED lines=15> */
.L_x_1629:
        /* <DEDUP_REMOVED lines=15> */
.L_x_1630:
        /* <DEDUP_REMOVED lines=15> */
.L_x_1631:
        /* <DEDUP_REMOVED lines=12> */
.L_x_1614:
[----:B------:R-:W-:Y:S05]  /*166f0*/  BSYNC B1 ;  /* 0x0000000000017941 */ /* 0x000fea0003800000 */
.L_x_1613:
[----:B------:R-:W3:Y:S01]  /*16700*/  LDL R2, [R1+0x24] ;  /* 0x0000240001027983 */ /* 0x000ee20000100800 */
[----:B------:R-:W-:Y:S01]  /*16710*/  VIADD R0, R0, 0xfffffffe ;  /* 0xfffffffe00007836 */ /* 0x000fe20000000000 */
[----:B---3--:R-:W-:-:S13]  /*16720*/  ISETP.GT.AND P0, PT, R6, R2, PT ;  /* 0x000000020600720c */ /* 0x008fda0003f04270 */
[----:B------:R-:W-:Y:S05]  /*16730*/  @P0 BRA `(.L_x_1632) ;  /* 0xffffffe400140947 */ /* 0x000fea000383ffff */
.L_x_1572:
[----:B------:R-:W-:Y:S05]  /*16740*/  BSYNC B0 ;  /* 0x0000000000007941 */ /* 0x000fea0003800000 */
.L_x_1571:
[----:B------:R-:W3:Y:S01]  /*16750*/  S2R R2, SR_TID.X ;  /* 0x0000000000027919 */ /* 0x000ee20000002100 */
[----:B------:R-:W-:Y:S01]  /*16760*/  BSSY B0, `(.L_x_1633) ;  /* 0x0000011000007945 */ /* 0x000fe20003800000 */
[----:B---3--:R-:W-:-:S04]  /*16770*/  LOP3.LUT R3, R2, 0x7f, RZ, 0xc0, !PT ;  /* 0x0000007f02037812 */ /* 0x008fc800078ec0ff */
[----:B------:R-:W-:-:S13]  /*16780*/  ISETP.NE.AND P0, PT, R3, RZ, PT ;  /* 0x000000ff0300720c */ /* 0x000fda0003f05270 */
[----:B------:R-:W-:Y:S05]  /*16790*/  @P0 BRA `(.L_x_1634) ;  /* 0x0000000000340947 */ /* 0x000fea0003800000 */
[----:B------:R-:W3:Y:S01]  /*167a0*/  S2R R2, SR_LANEID ;  /* 0x0000000000027919 */ /* 0x000ee20000000000 */
[----:B------:R-:W-:Y:S01]  /*167b0*/  VOTEU.ANY UR4, UPT, PT ;  /* 0x0000000000047886 */ /* 0x000fe200038e0100 */
[----:B------:R-:W4:Y:S01]  /*167c0*/  LDC.64 R4, c[0x0][0xc60] ;  /* 0x00031800ff047b82 */ /* 0x000f220000000a00 */
[----:B------:R-:W3:Y:S01]  /*167d0*/  FLO.U32 R0, UR4 ;  /* 0x0000000400007d00 */ /* 0x000ee200080e0000 */
[----:B------:R-:W-:Y:S01]  /*167e0*/  ULDC.64 UR6, c[0x0][0x208] ;  /* 0x0000820000067ab9 */ /* 0x000fe20000000a00 */
[----:B---3--:R-:W-:-:S06]  /*167f0*/  ISETP.EQ.U32.AND P0, PT, R0, R2, PT ;  /* 0x000000020000720c */ /* 0x008fcc0003f02070 */
[----:B------:R-:W4:Y:S07]  /*16800*/  POPC R2, UR4 ;  /* 0x0000000400027d09 */ /* 0x000f2e0008000000 */
[----:B----4-:R-:W3:Y:S04]  /*16810*/  @P0 ATOMG.E.ADD.STRONG.GPU PT, R2, desc[UR6][R4.64], R2 ;  /* 0x00000002040209a8 */ /* 0x010ee800081ee1c6 */
[----:B---3--:R3:W4:Y:S02]  /*16820*/  SHFL.IDX PT, R2, R2, R0, 0x1f ;  /* 0x00001f0002027589 */ /* 0x00872400000e0000 */
[----:B---3--:R-:W3:Y:S02]  /*16830*/  S2R R0, SR_LTMASK ;  /* 0x0000000000007919 */ /* 0x008ee40000003900 */
[----:B---3--:R-:W-:-:S06]  /*16840*/  LOP3.LUT R0, R0, UR4, RZ, 0xc0, !PT ;  /* 0x0000000400007c12 */ /* 0x008fcc000f8ec0ff */
[----:B------:R-:W4:Y:S02]  /*16850*/  POPC R0, R0 ;  /* 0x0000000000007309 */ /* 0x000f240000000000 */
[----:B----4-:R-:W-:-:S07]  /*16860*/  IADD3 R16, R2, UR38, R0 ;  /* 0x0000002602107c10 */ /* 0x010fce000fffe000 */
.L_x_1634:
[----:B------:R-:W-:Y:S05]  /*16870*/  BSYNC B0 ;  /* 0x0000000000007941 */ /* 0x000fea0003800000 */
.L_x_1633:
[----:B------:R-:W3:Y:S01]  /*16880*/  LDL R0, [R1+0x18] ;  /* 0x0000180001007983 */ /* 0x000ee20000100800 */
[----:B------:R-:W-:Y:S01]  /*16890*/  BSSY B0, `(.L_x_1635) ;  /* 0x000005c000007945 */ /* 0x000fe20003800000 */
[----:B---3--:R-:W-:-:S13]  /*168a0*/  LOP3.LUT P0, RZ, R0, 0x1, RZ, 0xc0, !PT ;  /* 0x0000000100ff7812 */ /* 0x008fda000780c0ff */
[----:B------:R-:W-:Y:S05]  /*168b0*/  @!P0 BRA `(.L_x_1636) ;  /* 0x0000000400648947 */ /* 0x000fea0003800000 */
[----:B------:R-:W3:Y:S04]  /*168c0*/  LDL R4, [R1] ;  /* 0x0000000001047983 */ /* 0x000ee80000100800 */
[----:B------:R-:W3:Y:S04]  /*168d0*/  LDL R0, [R1+0x4] ;  /* 0x0000040001007983 */ /* 0x000ee80000100800 */
[----:B------:R-:W4:Y:S01]  /*168e0*/  LDL R2, [R1+0x10] ;  /* 0x0000100001027983 */ /* 0x000f220000100800 */
[----:B------:R-:W-:Y:S01]  /*168f0*/  BSSY B1, `(.L_x_1637) ;  /* 0x0000006000017945 */ /* 0x000fe20003800000 */
[----:B------:R-:W-:Y:S01]  /*16900*/  ISETP.NE.AND P1, PT, R3, RZ, PT ;  /* 0x000000ff0300720c */ /* 0x000fe20003f25270 */
[----:B---3--:R-:W-:Y:S01]  /*16910*/  IMAD R0, R0, 0x8, R4 ;  /* 0x0000000800007824 */ /* 0x008fe200078e0204 */
[----:B----4-:R-:W-:-:S04]  /*16920*/  SHF.L.U32 R2, R2, 0x1f, RZ ;  /* 0x0000001f02027819 */ /* 0x010fc800000006ff */
[----:B------:R-:W3:Y:S02]  /*16930*/  SYNCS.PHASECHK.TRANS64.TRYWAIT P0, [R0+URZ+0x30860], R2 ;  /* 0x03086002000075a7 */ /* 0x000ee4000800017f */
[----:B---3--:R-:W-:Y:S05]  /*16940*/  @!P0 BRA `(.L_x_1638) ;  /* 0x00000028007c8947 */ /* 0x008fea0003800000 */
.L_x_1703:
[----:B------:R-:W-:Y:S05]  /*16950*/  BSYNC B1 ;  /* 0x0000000000017941 */ /* 0x000fea0003800000 */
.L_x_1637:
[----:B------:R-:W-:Y:S04]  /*16960*/  BSSY B1, `(.L_x_1639) ;  /* 0x0000009000017945 */ /* 0x000fe80003800000 */
        /* <DEDUP_REMOVED lines=8> */
.L_x_1640:
[----:B------:R-:W-:Y:S05]  /*169f0*/  BSYNC B1 ;  /* 0x0000000000017941 */ /* 0x000fea0003800000 */
.L_x_1639:
[----:B------:R-:W4:Y:S04]  /*16a00*/  LDL.LU R5, [R1+0x14] ;  /* 0x0000140001057983 */ /* 0x000f280000300800 */
[----:B------:R-:W4:Y:S04]  /*16a10*/  LDL.LU R3, [R1+0x8] ;  /* 0x0000080001037983 */ /* 0x000f280000300800 */
[----:B------:R-:W5:Y:S04]  /*16a20*/  LDL R4, [R1] ;  /* 0x0000000001047983 */ /* 0x000f680000100800 */
[----:B---3--:R-:W5:Y:S01]  /*16a30*/  LDL R2, [R1+0x4] ;  /* 0x0000040001027983 */ /* 0x008f620000100800 */
        /* <DEDUP_REMOVED lines=8> */
[----:B-----5:R-:W-:-:S04]  /*16ac0*/  IMAD R2, R2, 0x8000, R4 ;  /* 0x0000800002027824 */ /* 0x020fc800078e0204 */
[----:B------:R-:W-:-:S07]  /*16ad0*/  VIADD R4, R2, 0x400 ;  /* 0x0000040002047836 */ /* 0x000fce0000000000 */
.L_x_1641:
        /* <DEDUP_REMOVED lines=9> */
[----:B---3--:R-:W-:Y:S05]  /*16b70*/  @P0 BRA.U.ANY `(.L_x_1641) ;  /* 0xfffffffd00d80947 */ /* 0x008fea000393ffff */
[----:B------:R-:W-:Y:S01]  /*16b80*/  PLOP3.LUT P0, PT, PT, PT, PT, 0x80, 0x0 ;  /* 0x000000000000781c */ /* 0x000fe20003f0f070 */
[----:B------:R-:W-:Y:S01]  /*16b90*/  VIADD R4, R2, 0x2400 ;  /* 0x0000240002047836 */ /* 0x000fe20000000000 */
[----:B------:R-:W-:Y:S01]  /*16ba0*/  UMOV UR6, 0x0 ;  /* 0x0000000000067882 */ /* 0x000fe20000000000 */
[----:B------:R-:W-:Y:S01]  /*16bb0*/  UMOV UR7, 0x14f00000 ;  /* 0x14f0000000077882 */ /* 0x000fe20000000000 */
[----:B------:R-:W-:-:S09]  /*16bc0*/  UMOV UR10, 0x40 ;  /* 0x00000040000a7882 */ /* 0x000fd20000000000 */
.L_x_1642:
        /* <DEDUP_REMOVED lines=15> */
.L_x_1643:
        /* <DEDUP_REMOVED lines=15> */
.L_x_1644:
        /* <DEDUP_REMOVED lines=10> */
.L_x_1636:
[----:B------:R-:W-:Y:S05]  /*16e50*/  BSYNC B0 ;  /* 0x0000000000007941 */ /* 0x000fea0003800000 */
.L_x_1635:
[----:B------:R-:W3:Y:S04]  /*16e60*/  LDL.LU R5, [R1+0x4] ;  /* 0x0000040001057983 */ /* 0x000ee80000300800 */
[----:B------:R-:W4:Y:S01]  /*16e70*/  LDL.LU R4, [R1+0x10] ;  /* 0x0000100001047983 */ /* 0x000f220000300800 */
[----:B---3--:R-:W-:-:S05]  /*16e80*/  VIADD R0, R5, 0x1 ;  /* 0x0000000105007836 */ /* 0x008fca0000000000 */
[----:B------:R-:W-:-:S04]  /*16e90*/  ISETP.NE.AND P0, PT, R0, 0x2, PT ;  /* 0x000000020000780c */ /* 0x000fc80003f05270 */
[----:B------:R-:W-:Y:S02]  /*16ea0*/  SEL R2, RZ, 0x1, P0 ;  /* 0x00000001ff027807 */ /* 0x000fe40000000000 */
[----:B------:R-:W-:Y:S02]  /*16eb0*/  SEL R0, R0, RZ, P0 ;  /* 0x000000ff00007207 */ /* 0x000fe40000000000 */
[----:B----4-:R-:W-:-:S03]  /*16ec0*/  LOP3.LUT R4, R4, R2, RZ, 0x3c, !PT ;  /* 0x0000000204047212 */ /* 0x010fc600078e3cff */
[----:B------:R3:W-:Y:S04]  /*16ed0*/  STL [R1+0x4], R0 ;  /* 0x0000040001007387 */ /* 0x0007e80000100800 */
[----:B------:R3:W-:Y:S02]  /*16ee0*/  STL [R1+0x10], R4 ;  /* 0x0000100401007387 */ /* 0x0007e40000100800 */
.L_x_1551:
[----:B------:R-:W-:Y:S05]  /*16ef0*/  BSYNC B7 ;  /* 0x0000000000077941 */ /* 0x000fea0003800000 */
.L_x_1549:
[----:B---3--:R-:W3:Y:S02]  /*16f00*/  LDL R0, [R1+0x18] ;  /* 0x0000180001007983 */ /* 0x008ee40000100800 */
[----:B---3--:R-:W-:-:S13]  /*16f10*/  LOP3.LUT P0, RZ, R0, 0x2, RZ, 0xc0, !PT ;  /* 0x0000000200ff7812 */ /* 0x008fda000780c0ff */
[----:B------:R-:W-:Y:S05]  /*16f20*/  @!P0 BRA `(.L_x_1645) ;  /* 0x0000000000288947 */ /* 0x000fea0003800000 */
[----:B------:R-:W-:Y:S05]  /*16f30*/  WARPSYNC.ALL ;  /* 0x0000000000007948 */ /* 0x000fea0003800000 */
[----:B------:R-:W3:Y:S08]  /*16f40*/  S2UR UR5, SR_CgaCtaId ;  /* 0x00000000000579c3 */ /* 0x000ef00000008800 */
[----:B------:R-:W-:Y:S06]  /*16f50*/  BAR.SYNC.DEFER_BLOCKING 0x5, 0x180 ;  /* 0x0146000000007b1d */ /* 0x000fec0000010000 */
[----:B------:R-:W-:-:S02]  /*16f60*/  UMOV UR4, 0x400 ;  /* 0x0000040000047882 */ /* 0x000fc40000000000 */
[----:B---3--:R-:W-:-:S06]  /*16f70*/  ULEA UR4, UR5, UR4, 0x18 ;  /* 0x0000000405047291 */ /* 0x008fcc000f8ec03f */
[----:B------:R-:W-:-:S05]  /*16f80*/  IMAD.U32 R0, RZ, RZ, UR4 ;  /* 0x00000004ff007e24 */ /* 0x000fca000f8e00ff */
[----:B------:R4:W3:Y:S04]  /*16f90*/  LDS.128 R16, [R0+0x308d0] ;  /* 0x0308d00000107984 */ /* 0x0008e80000000c00 */
[----:B------:R4:W-:Y:S01]  /*16fa0*/  STL [R1], R0 ;  /* 0x0000000001007387 */ /* 0x0009e20000100800 */
[----:B------:R-:W-:Y:S06]  /*16fb0*/  BAR.ARV 0x4, 0x180 ;  /* 0x0106000000007b1d */ /* 0x000fec0000002000 */
[----:B------:R-:W-:Y:S05]  /*16fc0*/  BRA `(.L_x_1646) ;  /* 0x0000000800e47947 */ /* 0x000fea0003800000 */
.L_x_1645:
[----:B------:R-:W3:Y:S01]  /*16fd0*/  S2R R0, SR_TID.X ;  /* 0x0000000000007919 */ /* 0x000ee20000002100 */
[----:B------:R-:W-:Y:S01]  /*16fe0*/  UMOV UR4, 0xffffffff ;  /* 0xffffffff00047882 */ /* 0x000fe20000000000 */
[----:B---3--:R-:W-:-:S04]  /*16ff0*/  LOP3.LUT R6, R0, 0x1f, RZ, 0xc0, !PT ;  /* 0x0000001f00067812 */ /* 0x008fc800078ec0ff */
[----:B------:R-:W-:Y:S01]  /*17000*/  ISETP.NE.AND P0, PT, R6, 0x1f, PT ;  /* 0x0000001f0600780c */ /* 0x000fe20003f05270 */
[----:B------:R-:W-:-:S12]  /*17010*/  BRA.DIV UR4, `(.L_x_1647) ;  /* 0x0000002204dc7947 */ /* 0x000fd8000b800000 */
[----:B------:R-:W-:Y:S01]  /*17020*/  IMAD.IADD R5, R19, 0x1, R6 ;  /* 0x0000000113057824 */ /* 0x000fe200078e0206 */
[----:B------:R-:W-:Y:S01]  /*17030*/  ULDC UR4, c[0x0][0xc3c] ;  /* 0x00030f0000047ab9 */ /* 0x000fe20000000800 */
[----:B------:R-:W-:-:S03]  /*17040*/  ULDC.64 UR6, c[0x0][0x208] ;  /* 0x0000820000067ab9 */ /* 0x000fc60000000a00 */
[----:B------:R-:W-:-:S13]  /*17050*/  ISETP.GE.OR P1, PT, R5, UR4, !P0 ;  /* 0x0000000405007c0c */ /* 0x000fda000c726670 */
[----:B------:R-:W3:Y:S02]  /*17060*/  @!P1 LDC.64 R2, c[0x0][0xc80] ;  /* 0x00032000ff029b82 */ /* 0x000ee40000000a00 */
[----:B---3--:R-:W-:-:S06]  /*17070*/  @!P1 IMAD.WIDE R2, R5, 0x4, R2 ;  /* 0x0000000405029825 */ /* 0x008fcc00078e0202 */
[----:B------:R3:W4:Y:S01]  /*17080*/  @!P1 LDG.E R3, desc[UR6][R2.64] ;  /* 0x0000000602039981 */ /* 0x000722000c1e1900 */
[C---:B------:R-:W-:Y:S02]  /*17090*/  ISETP.GE.U32.AND P2, PT, R6.reuse, 0x2, PT ;  /* 0x000000020600780c */ /* 0x040fe40003f46070 */
[C---:B------:R-:W-:Y:S01]  /*170a0*/  ISETP.GE.U32.AND P3, PT, R6.reuse, 0x4, PT ;  /* 0x000000040600780c */ /* 0x040fe20003f66070 */
[----:B------:R-:W-:Y:S01]  /*170b0*/  SHFL.IDX PT, R0, R16, RZ, 0x1f ;  /* 0x00001fff10007589 */ /* 0x000fe200000e0000 */
[C---:B------:R-:W-:Y:S02]  /*170c0*/  ISETP.GE.U32.AND P4, PT, R6.reuse, 0x8, PT ;  /* 0x000000080600780c */ /* 0x040fe40003f86070 */
[C---:B------:R-:W-:Y:S01]  /*170d0*/  ISETP.GE.U32.AND P5, PT, R6.reuse, 0x10, PT ;  /* 0x000000100600780c */ /* 0x040fe20003fa6070 */
[----:B---3--:R-:W-:Y:S02]  /*170e0*/  IMAD.MOV.U32 R2, RZ, RZ, RZ ;  /* 0x000000ffff027224 */ /* 0x008fe400078e00ff */
[----:B----4-:R-:W-:Y:S01]  /*170f0*/  @!P1 IMAD.MOV.U32 R2, RZ, RZ, R3 ;  /* 0x000000ffff029224 */ /* 0x010fe200078e0003 */
[----:B------:R-:W-:-:S04]  /*17100*/  ISETP.NE.AND P1, PT, R6, RZ, PT ;  /* 0x000000ff0600720c */ /* 0x000fc80003f25270 */
[----:B------:R-:W3:Y:S02]  /*17110*/  SHFL.UP PT, R3, R2, 0x1, RZ ;  /* 0x0420000002037989 */ /* 0x000ee400000e00ff */
[----:B---3--:R-:W-:-:S05]  /*17120*/  SEL R5, R3, RZ, P1 ;  /* 0x000000ff03057207 */ /* 0x008fca0000800000 */
[----:B------:R-:W-:Y:S02]  /*17130*/  IMAD.IADD R3, R2, 0x1, R5 ;  /* 0x0000000102037824 */ /* 0x000fe400078e0205 */
[----:B------:R-:W-:Y:S04]  /*17140*/  SHFL.IDX PT, R5, R16, 0x1, 0x1f ;  /* 0x00201f0010057f89 */ /* 0x000fe800000e0000 */
[----:B------:R-:W3:Y:S02]  /*17150*/  SHFL.UP PT, R4, R3, 0x2, RZ ;  /* 0x0440000003047989 */ /* 0x000ee400000e00ff */
[----:B---3--:R-:W-:-:S05]  /*17160*/  SEL R4, R4, RZ, P2 ;  /* 0x000000ff04047207 */ /* 0x008fca0001000000 */
[----:B------:R-:W-:-:S05]  /*17170*/  IMAD.IADD R3, R3, 0x1, R4 ;  /* 0x0000000103037824 */ /* 0x000fca00078e0204 */
        /* <DEDUP_REMOVED lines=9> */
[----:B------:R3:W4:Y:S02]  /*17210*/  SHFL.IDX PT, R16, R3, 0x1f, 0x1f ;  /* 0x03e01f0003107f89 */ /* 0x00072400000e0000 */
.L_x_1713:
[----:B------:R-:W-:Y:S02]  /*17220*/  ULDC UR4, c[0x0][0xc38] ;  /* 0x00030e0000047ab9 */ /* 0x000fe40000000800 */
[----:B------:R-:W-:-:S04]  /*17230*/  IMAD.U32 R4, RZ, RZ, UR4 ;  /* 0x00000004ff047e24 */ /* 0x000fc8000f8e00ff */
[----:B----4-:R-:W-:-:S04]  /*17240*/  IMAD R16, R16, R4, RZ ;  /* 0x0000000410107224 */ /* 0x010fc800078e02ff */
[----:B------:R-:W-:-:S05]  /*17250*/  IMAD.IADD R5, R5, 0x1, R16 ;  /* 0x0000000105057824 */ /* 0x000fca00078e0210 */
[----:B------:R-:W-:-:S13]  /*17260*/  ISETP.GT.AND P6, PT, R5, R0, PT ;  /* 0x000000000500720c */ /* 0x000fda0003fc4270 */
[----:B------:R-:W-:Y:S05]  /*17270*/  @P6 BRA `(.L_x_1648) ;  /* 0x0000000000a06947 */ /* 0x000fea0003800000 */
.L_x_1653:
[----:B---3--:R-:W3:Y:S01]  /*17280*/  LDC R3, c[0x0][0xc3c] ;  /* 0x00030f00ff037b82 */ /* 0x008ee20000000800 */
[----:B------:R-:W-:-:S05]  /*17290*/  VIADD R19, R19, 0x1f ;  /* 0x0000001f13137836 */ /* 0x000fca0000000000 */
[----:B---3--:R-:W-:-:S13]  /*172a0*/  ISETP.GE.AND P6, PT, R19, R3, PT ;  /* 0x000000031300720c */ /* 0x008fda0003fc6270 */
[----:B------:R-:W-:Y:S05]  /*172b0*/  @P6 BRA `(.L_x_1649) ;  /* 0x0000000400dc6947 */ /* 0x000fea0003800000 */
[----:B------:R-:W3:Y:S01]  /*172c0*/  S2R R2, SR_TID.X ;  /* 0x0000000000027919 */ /* 0x000ee20000002100 */
[----:B------:R-:W-:Y:S01]  /*172d0*/  BSSY B0, `(.L_x_1650) ;  /* 0x000000a000007945 */ /* 0x000fe20003800000 */
[----:B---3--:R-:W-:-:S05]  /*172e0*/  LOP3.LUT R2, R2, 0x1f, RZ, 0xc0, !PT ;  /* 0x0000001f02027812 */ /* 0x008fca00078ec0ff */
[----:B------:R-:W-:Y:S02]  /*172f0*/  IMAD.IADD R4, R19, 0x1, R2 ;  /* 0x0000000113047824 */ /* 0x000fe400078e0202 */
[----:B------:R-:W-:-:S03]  /*17300*/  IMAD.MOV.U32 R2, RZ, RZ, RZ ;  /* 0x000000ffff027224 */ /* 0x000fc600078e00ff */
[----:B------:R-:W-:-:S13]  /*17310*/  ISETP.GE.OR P6, PT, R4, R3, !P0 ;  /* 0x000000030400720c */ /* 0x000fda00047c6670 */
[----:B------:R-:W-:Y:S05]  /*17320*/  @P6 BRA `(.L_x_1651) ;  /* 0x0000000000106947 */ /* 0x000fea0003800000 */
[----:B------:R-:W3:Y:S01]  /*17330*/  LDC.64 R2, c[0x0][0xc80] ;  /* 0x00032000ff027b82 */ /* 0x000ee20000000a00 */
[----:B------:R-:W-:Y:S01]  /*17340*/  ULDC.64 UR4, c[0x0][0x208] ;  /* 0x0000820000047ab9 */ /* 0x000fe20000000a00 */
[----:B---3--:R-:W-:-:S06]  /*17350*/  IMAD.WIDE R2, R4, 0x4, R2 ;  /* 0x0000000404027825 */ /* 0x008fcc00078e0202 */
[----:B------:R3:W5:Y:S02]  /*17360*/  LDG.E R2, desc[UR4][R2.64] ;  /* 0x0000000402027981 */ /* 0x000764000c1e1900 */
.L_x_1651:
[----:B------:R-:W-:Y:S05]  /*17370*/  BSYNC B0 ;  /* 0x0000000000007941 */ /* 0x000fea0003800000 */
.L_x_1650:
[----:B------:R-:W-:-:S03]  /*17380*/  UMOV UR4, 0xffffffff ;  /* 0xffffffff00047882 */ /* 0x000fc60000000000 */
[----:B------:R-:W-:Y:S05]  /*17390*/  BRA.DIV UR4, `(.L_x_1652) ;  /* 0x00000026043c7947 */ /* 0x000fea000b800000 */
[----:B-----5:R-:W3:Y:S02]  /*173a0*/  SHFL.UP PT, R14, R2, 0x1, RZ ;  /* 0x04200000020e7989 */ /* 0x020ee400000e00ff */
        /* <DEDUP_REMOVED lines=15> */
.L_x_1721:
[----:B------:R-:W-:Y:S02]  /*174a0*/  ULDC UR4, c[0x0][0xc38] ;  /* 0x00030e0000047ab9 */ /* 0x000fe40000000800 */
[----:B------:R-:W-:-:S04]  /*174b0*/  IMAD.U32 R4, RZ, RZ, UR4 ;  /* 0x00000004ff047e24 */ /* 0x000fc8000f8e00ff */
[----:B----4-:R-:W-:-:S04]  /*174c0*/  IMAD R16, R16, R4, RZ ;  /* 0x0000000410107224 */ /* 0x010fc800078e02ff */
[----:B------:R-:W-:-:S05]  /*174d0*/  IMAD.IADD R5, R16, 0x1, R5 ;  /* 0x0000000110057824 */ /* 0x000fca00078e0205 */
[----:B------:R-:W-:-:S13]  /*174e0*/  ISETP.GT.AND P6, PT, R5, R0, PT ;  /* 0x000000000500720c */ /* 0x000fda0003fc4270 */
[----:B------:R-:W-:Y:S05]  /*174f0*/  @!P6 BRA `(.L_x_1653) ;  /* 0xfffffffc0060e947 */ /* 0x000fea000383ffff */
.L_x_1648:
[----:B------:R-:W-:Y:S01]  /*17500*/  IMAD.IADD R16, R5, 0x1, -R16 ;  /* 0x0000000105107824 */ /* 0x000fe200078e0a10 */
[----:B------:R-:W-:-:S03]  /*17510*/  UMOV UR4, 0xffffffff ;  /* 0xffffffff00047882 */ /* 0x000fc60000000000 */
[----:B------:R-:W-:-:S05]  /*17520*/  IMAD R5, R3, R4, R16 ;  /* 0x0000000403057224 */ /* 0x000fca00078e0210 */
[----:B------:R-:W-:Y:S01]  /*17530*/  ISETP.GT.AND P6, PT, R5, R0, PT ;  /* 0x000000000500720c */ /* 0x000fe20003fc4270 */
[----:B------:R-:W-:-:S12]  /*17540*/  BRA.DIV UR4, `(.L_x_1654) ;  /* 0x0000002604a47947 */ /* 0x000fd8000b800000 */
[----:B------:R-:W-:-:S04]  /*17550*/  VOTE.ANY R5, PT, !P6 ;  /* 0x0000000000057806 */ /* 0x000fc800070e0100 */
[----:B------:R-:W4:Y:S02]  /*17560*/  POPC R6, R5 ;  /* 0x0000000500067309 */ /* 0x000f240000000000 */
[----:B----4-:R4:W0:Y:S02]  /*17570*/  SHFL.IDX PT, R17, R2, R6, 0x1f ;  /* 0x00001f0602117589 */ /* 0x01082400000e0000 */
.L_x_1725:
[----:B------:R-:W-:Y:S01]  /*17580*/  ISETP.NE.AND P0, PT, R5, RZ, PT ;  /* 0x000000ff0500720c */ /* 0x000fe20003f05270 */
[----:B------:R-:W-:-:S12]  /*17590*/  IMAD.MOV.U32 R5, RZ, RZ, RZ ;  /* 0x000000ffff057224 */ /* 0x000fd800078e00ff */
[----:B------:R-:W-:Y:S05]  /*175a0*/  @!P0 BRA `(.L_x_1655) ;  /* 0x0000000000148947 */ /* 0x000fea0003800000 */
[----:B------:R-:W-:Y:S01]  /*175b0*/  UMOV UR4, 0xffffffff ;  /* 0xffffffff00047882 */ /* 0x000fe20000000000 */
[----:B-1----:R-:W-:Y:S02]  /*175c0*/  VIADD R12, R6, 0xffffffff ;  /* 0xffffffff060c7836 */ /* 0x002fe40000000000 */
[----:B------:R-:W-:Y:S05]  /*175d0*/  BRA.DIV UR4, `(.L_x_1656) ;  /* 0x0000002604c87947 */ /* 0x000fea000b800000 */
[----:B---3--:R1:W3:Y:S02]  /*175e0*/  SHFL.IDX PT, R3, R3, R12, 0x1f ;  /* 0x00001f0c03037589 */ /* 0x0082e400000e0000 */
.L_x_1728:
[----:B---3--:R-:W-:-:S07]  /*175f0*/  IMAD.MOV.U32 R5, RZ, RZ, R3 ;  /* 0x000000ffff057224 */ /* 0x008fce00078e0003 */
.L_x_1655:
[----:B---34-:R-:W3:Y:S01]  /*17600*/  LDC.64 R2, c[0x0][0xc90] ;  /* 0x00032400ff027b82 */ /* 0x018ee20000000a00 */
[----:B------:R-:W-:Y:S01]  /*17610*/  IMAD.IADD R19, R6, 0x1, R19 ;  /* 0x0000000106137824 */ /* 0x000fe200078e0213 */
[----:B------:R-:W-:-:S03]  /*17620*/  ULDC.64 UR4, c[0x0][0x208] ;  /* 0x0000820000047ab9 */ /* 0x000fc60000000a00 */
[----:B---3--:R-:W-:-:S05]  /*17630*/  IMAD.WIDE R2, R19, 0x4, R2 ;  /* 0x0000000413027825 */ /* 0x008fca00078e0202 */
[----:B0-2---:R-:W2:Y:S01]  /*17640*/  LDG.E R7, desc[UR4][R2.64] ;  /* 0x0000000402077981 */ /* 0x005ea2000c1e1900 */
[----:B------:R-:W-:-:S04]  /*17650*/  IMAD R16, R5, R4, R16 ;  /* 0x0000000405107224 */ /* 0x000fc800078e0210 */
[----:B------:R-:W-:Y:S02]  /*17660*/  IMAD.IADD R0, R0, 0x1, -R16 ;  /* 0x0000000100007824 */ /* 0x000fe400078e0a10 */
[----:B--2---:R-:W-:-:S05]  /*17670*/  IMAD R6, R17, R7, RZ ;  /* 0x0000000711067224 */ /* 0x004fca00078e02ff */
[----:B------:R-:W-:-:S04]  /*17680*/  IABS R8, R6 ;  /* 0x0000000600087213 */ /* 0x000fc80000000000 */
[----:B------:R-:W0:Y:S08]  /*17690*/  I2F.RP R2, R8 ;  /* 0x0000000800027306 */ /* 0x000e300000209400 */
        /* <DEDUP_REMOVED lines=9> */
[----:B------:R-:W-:-:S04]  /*17730*/  IMAD.HI.U32 R2, R2, R3, RZ ;  /* 0x0000000302027227 */ /* 0x000fc800078e00ff */
[----:B------:R-:W-:-:S04]  /*17740*/  IMAD.MOV R5, RZ, RZ, -R5 ;  /* 0x000000ffff057224 */ /* 0x000fc800078e0a05 */
        /* <DEDUP_REMOVED lines=11> */
[----:B------:R-:W-:Y:S02]  /*17800*/  IMAD R5, R7, R2, RZ ;  /* 0x0000000207057224 */ /* 0x000fe400078e02ff */
[----:B------:R-:W-:Y:S02]  /*17810*/  IMAD.MOV R2, RZ, RZ, -R2 ;  /* 0x000000ffff027224 */ /* 0x000fe400078e0a02 */
[----:B------:R-:W-:Y:S02]  /*17820*/  IMAD.MOV R3, RZ, RZ, -R5 ;  /* 0x000000ffff037224 */ /* 0x000fe400078e0a05 */
[----:B------:R-:W-:-:S03]  /*17830*/  IMAD R0, R6, R2, R0 ;  /* 0x0000000206007224 */ /* 0x000fc600078e0200 */
[----:B------:R-:W-:-:S04]  /*17840*/  VIADDMNMX R4, R3, R4, R7, PT ;  /* 0x0000000403047246 */ /* 0x000fc80003800107 */
        /* <DEDUP_REMOVED lines=19> */
[C---:B------:R-:W-:Y:S01]  /*17980*/  LOP3.LUT R3, R0.reuse, R4, RZ, 0x3c, !PT ;  /* 0x0000000400037212 */ /* 0x040fe200078e3cff */
[----:B------:R-:W-:-:S03]  /*17990*/  IMAD.IADD R0, R0, 0x1, R5 ;  /* 0x0000000100007824 */ /* 0x000fc600078e0205 */
[----:B------:R-:W-:-:S07]  /*179a0*/  ISETP.GE.AND P2, PT, R3, RZ, PT ;  /* 0x000000ff0300720c */ /* 0x000fce0003f46270 */
[----:B------:R-:W-:-:S06]  /*179b0*/  @P0 VIADD R2, R2, 0x1 ;  /* 0x0000000102020836 */ /* 0x000fcc0000000000 */
[----:B------:R-:W-:Y:S01]  /*179c0*/  @!P2 IMAD.MOV R2, RZ, RZ, -R2 ;  /* 0x000000ffff02a224 */ /* 0x000fe200078e0a02 */
[----:B------:R-:W-:Y:S01]  /*179d0*/  @!P1 LOP3.LUT R2, RZ, R4, RZ, 0x33, !PT ;  /* 0x00000004ff029212 */ /* 0x000fe200078e33ff */
[----:B------:R-:W-:-:S04]  /*179e0*/  IMAD.MOV R4, RZ, RZ, -R4 ;  /* 0x000000ffff047224 */ /* 0x000fc800078e0a04 */
[----:B------:R-:W-:Y:S01]  /*179f0*/  IMAD R18, R2, R4, R0 ;  /* 0x0000000402127224 */ /* 0x000fe200078e0200 */
[----:B------:R-:W-:-:S05]  /*17a00*/  LOP3.LUT R2, RZ, R2, RZ, 0x33, !PT ;  /* 0x00000002ff027212 */ /* 0x000fca00078e33ff */
[----:B------:R-:W-:Y:S01]  /*17a10*/  IMAD.IADD R17, R17, 0x1, R2 ;  /* 0x0000000111117824 */ /* 0x000fe200078e0202 */
[----:B------:R-:W-:Y:S06]  /*17a20*/  BRA `(.L_x_1657) ;  /* 0x00000000001c7947 */ /* 0x000fec0003800000 */
.L_x_1649:
[----:B------:R-:W-:Y:S01]  /*17a30*/  UMOV UR4, URZ ;  /* 0x0000003f00047c82 */ /* 0x000fe20008000000 */
[----:B------:R-:W-:Y:S01]  /*17a40*/  UMOV UR5, URZ ;  /* 0x0000003f00057c82 */ /* 0x000fe20008000000 */
[----:B------:R-:W-:Y:S01]  /*17a50*/  ULDC UR6, c[0x0][0xc3c] ;  /* 0x00030f0000067ab9 */ /* 0x000fe20000000800 */
[----:B------:R-:W-:Y:S02]  /*17a60*/  IMAD.MOV.U32 R16, RZ, RZ, R0 ;  /* 0x000000ffff107224 */ /* 0x000fe400078e0000 */
[----:B------:R-:W-:Y:S02]  /*17a70*/  IMAD.U32 R17, RZ, RZ, UR4 ;  /* 0x00000004ff117e24 */ /* 0x000fe4000f8e00ff */
[----:B------:R-:W-:Y:S02]  /*17a80*/  IMAD.U32 R18, RZ, RZ, UR5 ;  /* 0x00000005ff127e24 */ /* 0x000fe4000f8e00ff */
[----:B------:R-:W-:-:S07]  /*17a90*/  IMAD.U32 R19, RZ, RZ, UR6 ;  /* 0x00000006ff137e24 */ /* 0x000fce000f8e00ff */
.L_x_1657:
[----:B------:R3:W4:Y:S01]  /*17aa0*/  LDL R3, [R1] ;  /* 0x0000000001037983 */ /* 0x0007220000100800 */
[----:B------:R-:W5:Y:S01]  /*17ab0*/  S2R R0, SR_TID.X ;  /* 0x0000000000007919 */ /* 0x000f620000002100 */
[----:B------:R-:W-:Y:S05]  /*17ac0*/  WARPSYNC.ALL ;  /* 0x0000000000007948 */ /* 0x000fea0003800000 */
[----:B-----5:R-:W-:Y:S01]  /*17ad0*/  LOP3.LUT R0, R0, 0x1f, RZ, 0xc0, !PT ;  /* 0x0000001f00007812 */ /* 0x020fe200078ec0ff */
[----:B------:R-:W-:Y:S03]  /*17ae0*/  BAR.SYNC.DEFER_BLOCKING 0x4, 0x180 ;  /* 0x0106000000007b1d */ /* 0x000fe60000010000 */
[----:B------:R-:W-:-:S13]  /*17af0*/  ISETP.NE.AND P0, PT, R0, RZ, PT ;  /* 0x000000ff0000720c */ /* 0x000fda0003f05270 */
[----:B------:R-:W4:Y:S01]  /*17b00*/  @!P0 S2R R0, SR_CgaCtaId ;  /* 0x0000000000008919 */ /* 0x000f220000008800 */
[----:B------:R-:W-:-:S04]  /*17b10*/  @!P0 MOV R2, 0x400 ;  /* 0x0000040000028802 */ /* 0x000fc80000000f00 */
[----:B----4-:R-:W-:-:S05]  /*17b20*/  @!P0 LEA R3, R0, R2, 0x18 ;  /* 0x0000000200038211 */ /* 0x010fca00078ec0ff */
[----:B------:R3:W-:Y:S04]  /*17b30*/  @!P0 STS.128 [R3+0x308d0], R16 ;  /* 0x0308d01003008388 */ /* 0x0007e80000000c00 */
[----:B------:R3:W-:Y:S01]  /*17b40*/  @!P0 STL [R1], R3 ;  /* 0x0000000301008387 */ /* 0x0007e20000100800 */
[----:B------:R-:W-:Y:S06]  /*17b50*/  BAR.ARV 0x5, 0x180 ;  /* 0x0146000000007b1d */ /* 0x000fec0000002000 */
.L_x_1646:
[----:B------:R-:W-:Y:S02]  /*17b60*/  ULDC UR4, c[0x0][0xc3c] ;  /* 0x00030f0000047ab9 */ /* 0x000fe40000000800 */
[----:B---3--:R-:W-:-:S13]  /*17b70*/  ISETP.GE.AND P0, PT, R19, UR4, PT ;  /* 0x0000000413007c0c */ /* 0x008fda000bf06270 */
[----:B------:R-:W-:Y:S05]  /*17b80*/  @!P0 BRA `(.L_x_1658) ;  /* 0xffffff9c00148947 */ /* 0x000fea000383ffff */
[----:B------:R-:W-:Y:S05]  /*17b90*/  BSYNC B8 ;  /* 0x0000000000087941 */ /* 0x000fea0003800000 */
.L_x_1537:
[----:B----4-:R-:W3:Y:S01]  /*17ba0*/  LDL.LU R0, [R1+0x38] ;  /* 0x0000380001007983 */ /* 0x010ee20000300800 */
[----:B------:R-:W-:Y:S01]  /*17bb0*/  BSSY B0, `(.L_x_1659) ;  /* 0x000000b000007945 */ /* 0x000fe20003800000 */
[----:B------:R-:W4:Y:S01]  /*17bc0*/  S2R R5, SR_CgaCtaId ;  /* 0x0000000000057919 */ /* 0x000f220000008800 */
[----:B---3--:R-:W-:-:S05]  /*17bd0*/  VIADD R0, R0, 0x1 ;  /* 0x0000000100007836 */ /* 0x008fca0000000000 */
[----:B0-----:R-:W-:-:S04]  /*17be0*/  LEA.HI R2, R0, R0, RZ, 0x1 ;  /* 0x0000000000027211 */ /* 0x001fc800078f08ff */
[----:B------:R-:W-:-:S05]  /*17bf0*/  LOP3.LUT R3, R2, 0xfffffffe, RZ, 0xc0, !PT ;  /* 0xfffffffe02037812 */ /* 0x000fca00078ec0ff */
[----:B------:R-:W-:Y:S01]  /*17c00*/  IMAD.IADD R3, R0, 0x1, -R3 ;  /* 0x0000000100037824 */ /* 0x000fe200078e0a03 */
[----:B------:R-:W-:-:S04]  /*17c10*/  MOV R0, 0x400 ;  /* 0x0000040000007802 */ /* 0x000fc80000000f00 */
[----:B----4-:R-:W-:Y:S02]  /*17c20*/  LEA R0, R5, R0, 0x18 ;  /* 0x0000000005007211 */ /* 0x010fe400078ec0ff */
[----:B------:R-:W-:-:S04]  /*17c30*/  SHF.L.U32 R3, R3, 0x1f, RZ ;  /* 0x0000001f03037819 */ /* 0x000fc800000006ff */
[----:B------:R-:W0:Y:S02]  /*17c40*/  SYNCS.PHASECHK.TRANS64.TRYWAIT P0, [R0+URZ+0x30820], R3 ;  /* 0x03082003000075a7 */ /* 0x000e24000800017f */
[----:B0-----:R-:W-:Y:S05]  /*17c50*/  @!P0 BRA `(.L_x_1660) ;  /* 0x0000002000508947 */ /* 0x001fea0003800000 */
.L_x_1729:
[----:B------:R-:W-:Y:S05]  /*17c60*/  BSYNC B0 ;  /* 0x0000000000007941 */ /* 0x000fea0003800000 */
.L_x_1659:
[----:B------:R-:W-:-:S03]  /*17c70*/  UMOV UR4, 0xffffffff ;  /* 0xffffffff00047882 */ /* 0x000fc60000000000 */
[----:B------:R-:W-:Y:S05]  /*17c80*/  BRA.DIV UR4, `(.L_x_1661) ;  /* 0x0000002204587947 */ /* 0x000fea000b800000 */
[----:B------:R-:W3:Y:S02]  /*17c90*/  S2R R2, SR_TID.X ;  /* 0x0000000000027919 */ /* 0x000ee40000002100 */
[----:B---3--:R-:W-:-:S04]  /*17ca0*/  SHF.R.U32.HI R2, RZ, 0x5, R2 ;  /* 0x00000005ff027819 */ /* 0x008fc80000011602 */
[----:B------:R-:W-:-:S05]  /*17cb0*/  LOP3.LUT R2, R2, 0x3, RZ, 0xc0, !PT ;  /* 0x0000000302027812 */ /* 0x000fca00078ec0ff */
[----:B------:R3:W4:Y:S02]  /*17cc0*/  SHFL.IDX PT, R14, R2, RZ, 0x1f ;  /* 0x00001fff020e7589 */ /* 0x00072400000e0000 */
.L_x_1732:
[----:B----4-:R-:W-:Y:S01]  /*17cd0*/  ISETP.NE.AND P0, PT, R14, RZ, PT ;  /* 0x000000ff0e00720c */ /* 0x010fe20003f05270 */
[----:B------:R-:W-:-:S12]  /*17ce0*/  BSSY B0, `(.L_x_1662) ;  /* 0x0000029000007945 */ /* 0x000fd80003800000 */
[----:B------:R-:W-:Y:S05]  /*17cf0*/  @P0 BRA `(.L_x_1663) ;  /* 0x00000000009c0947 */ /* 0x000fea0003800000 */
[----:B------:R-:W-:-:S03]  /*17d00*/  UMOV UR4, 0xffffffff ;  /* 0xffffffff00047882 */ /* 0x000fc60000000000 */
[----:B------:R-:W-:Y:S05]  /*17d10*/  BRA.DIV UR4, `(.L_x_1664) ;  /* 0x0000002204687947 */ /* 0x000fea000b800000 */
[----:B------:R-:W-:-:S13]  /*17d20*/  ELECT P6, URZ, PT ;  /* 0x00000000003f782f */ /* 0x000fda00038c0000 */
.L_x_1735:
        /* <DEDUP_REMOVED lines=8> */
.L_x_1665:
[----:B0-----:R-:W3:Y:S04]  /*17db0*/  LDL R3, [R1+0x4] ;  /* 0x0000040001037983 */ /* 0x001ee80000100800 */
[----:B--2---:R-:W2:Y:S01]  /*17dc0*/  LDL.LU R7, [R1+0x10] ;  /* 0x0000100001077983 */ /* 0x004ea20000300800 */
[----:B------:R-:W-:-:S04]  /*17dd0*/  VIADD R2, R0, 0x30840 ;  /* 0x0003084000027836 */ /* 0x000fc80000000000 */
[C---:B---3--:R-:W-:Y:S02]  /*17de0*/  IMAD R6, R3.reuse, 0x8, R2 ;  /* 0x0000000803067824 */ /* 0x048fe400078e0202 */
[----:B------:R-:W-:Y:S01]  /*17df0*/  VIADD R3, R3, 0x1 ;  /* 0x0000000103037836 */ /* 0x000fe20000000000 */
[----:B--2---:R-:W-:-:S04]  /*17e00*/  SHF.L.U32 R5, R7, 0x1f, RZ ;  /* 0x0000001f07057819 */ /* 0x004fc800000006ff */
        /* <DEDUP_REMOVED lines=8> */
.L_x_1736:
[----:B------:R-:W2:Y:S02]  /*17e90*/  SYNCS.PHASECHK.TRANS64.TRYWAIT P0, [R7+URZ], R2 ;  /* 0x00000002070075a7 */ /* 0x000ea4000800017f */
[----:B--2---:R-:W-:Y:S05]  /*17ea0*/  @!P0 BRA `(.L_x_1667) ;  /* 0x0000002000388947 */ /* 0x004fea0003800000 */
.L_x_1737:
[----:B------:R-:W-:Y:S05]  /*17eb0*/  @!P2 BRA `(.L_x_1668) ;  /* 0x000000000004a947 */ /* 0x000fea0003800000 */
[----:B------:R-:W-:Y:S01]  /*17ec0*/  BPT.TRAP 0x1 ;  /* 0x000000040000795c */ /* 0x000fe20000300000 */
.L_x_1668:
[----:B------:R-:W3:Y:S01]  /*17ed0*/  LDL.LU R4, [R1+0x4] ;  /* 0x0000040001047983 */ /* 0x000ee20000300800 */
[----:B------:R-:W-:-:S04]  /*17ee0*/  VIADD R0, R0, 0x30860 ;  /* 0x0003086000007836 */ /* 0x000fc80000000000 */
[----:B---3--:R-:W-:-:S04]  /*17ef0*/  IMAD R4, R4, 0x8, R0 ;  /* 0x0000000804047824 */ /* 0x008fc800078e0200 */
[----:B------:R-:W3:Y:S02]  /*17f00*/  SYNCS.PHASECHK.TRANS64.TRYWAIT P0, [R4+URZ], R5 ;  /* 0x00000005040075a7 */ /* 0x000ee4000800017f */
[----:B---3--:R-:W-:Y:S05]  /*17f10*/  @!P0 BRA `(.L_x_1669) ;  /* 0x0000002000308947 */ /* 0x008fea0003800000 */
.L_x_1738:
[----:B------:R-:W-:-:S07]  /*17f20*/  IMAD R3, R3, 0x8, R0 ;  /* 0x0000000803037824 */ /* 0x000fce00078e0200 */
.L_x_1670:
[----:B----4-:R4:W0:Y:S02]  /*17f30*/  SYNCS.PHASECHK.TRANS64.TRYWAIT P0, [R3+URZ], R2 ;  /* 0x00000002030075a7 */ /* 0x010824000800017f */
[----:B0-----:R-:W-:Y:S05]  /*17f40*/  @!P0 NANOSLEEP.SYNCS 0x989680 ;  /* 0x009896800000895d */ /* 0x001fea0003900000 */
[----:B------:R-:W0:Y:S02]  /*17f50*/  @!P0 SYNCS.PHASECHK.TRANS64 P0, [R3+URZ], R2 ;  /* 0x00000002030085a7 */ /* 0x000e24000800007f */
[----:B0-----:R-:W-:Y:S05]  /*17f60*/  @!P0 BRA `(.L_x_1670) ;  /* 0xfffffffc00f08947 */ /* 0x001fea000383ffff */
.L_x_1663:
[----:B------:R-:W-:Y:S05]  /*17f70*/  BSYNC B0 ;  /* 0x0000000000007941 */ /* 0x000fea0003800000 */
.L_x_1662:
[----:B------:R-:W-:Y:S05]  /*17f80*/  EXIT ;  /* 0x000000000000794d */ /* 0x000fea0003800000 */
.L_x_1439:
[----:B0-----:R-:W-:-:S04]  /*17f90*/  IMAD.U32 R3, RZ, RZ, UR38 ;  /* 0x00000026ff037e24 */ /* 0x001fc8000f8e00ff */
[----:B------:R0:W1:Y:S03]  /*17fa0*/  SYNCS.PHASECHK.TRANS64.TRYWAIT P1, [R3+URZ+0x30800], R0 ;  /* 0x03080000030075a7 */ /* 0x000066000802017f */
[----:B-1----:R-:W-:Y:S05]  /*17fb0*/  @!P1 NANOSLEEP.SYNCS 0x989680 ;  /* 0x009896800000995d */ /* 0x002fea0003900000 */
[----:B------:R-:W1:Y:S02]  /*17fc0*/  @!P1 SYNCS.PHASECHK.TRANS64 P1, [R3+URZ+0x30800], R0 ;  /* 0x03080000030095a7 */ /* 0x000e64000802007f */
[----:B-1----:R-:W-:Y:S05]  /*17fd0*/  @!P1 BRA `(.L_x_1439) ;  /* 0xfffffffc00ec9947 */ /* 0x002fea000383ffff */
[----:B------:R-:W-:Y:S05]  /*17fe0*/  BRA `(.L_x_1671) ;  /* 0xfffffe9c00b87947 */ /* 0x000fea000383ffff */
.L_x_1443:
[----:B-1----:R1:W2:Y:S02]  /*17ff0*/  SYNCS.PHASECHK.TRANS64.TRYWAIT P2, [R5+URZ+0x30830], R0 ;  /* 0x03083000050075a7 */ /* 0x0022a4000804017f */
[----:B--2---:R-:W-:Y:S05]  /*18000*/  @!P2 NANOSLEEP.SYNCS 0x989680 ;  /* 0x009896800000a95d */ /* 0x004fea0003900000 */
[----:B------:R-:W2:Y:S02]  /*18010*/  @!P2 SYNCS.PHASECHK.TRANS64 P2, [R5+URZ+0x30830], R0 ;  /* 0x030830000500a5a7 */ /* 0x000ea4000804007f */
[----:B--2---:R-:W-:Y:S05]  /*18020*/  @!P2 BRA `(.L_x_1443) ;  /* 0xfffffffc00f0a947 */ /* 0x004fea000383ffff */
[----:B------:R-:W-:Y:S05]  /*18030*/  BRA `(.L_x_1442) ;  /* 0xfffffe9c00dc7947 */ /* 0x000fea000383ffff */
.L_x_1459:
[----:B-1----:R-:W-:-:S04]  /*18040*/  IMAD.U32 R152, RZ, RZ, UR7 ;  /* 0x00000007ff987e24 */ /* 0x002fc8000f8e00ff */
[----:B------:R1:W2:Y:S03]  /*18050*/  SYNCS.PHASECHK.TRANS64.TRYWAIT P2, [R152+URZ+0x30830], R21 ;  /* 0x03083015980075a7 */ /* 0x0002a6000804017f */
[----:B--2---:R-:W-:Y:S05]  /*18060*/  @!P2 NANOSLEEP.SYNCS 0x989680 ;  /* 0x009896800000a95d */ /* 0x004fea0003900000 */
[----:B------:R-:W2:Y:S02]  /*18070*/  @!P2 SYNCS.PHASECHK.TRANS64 P2, [R152+URZ+0x30830], R21 ;  /* 0x030830159800a5a7 */ /* 0x000ea4000804007f */
[----:B--2---:R-:W-:Y:S05]  /*18080*/  @!P2 BRA `(.L_x_1459) ;  /* 0xfffffffc00eca947 */ /* 0x004fea000383ffff */
[----:B------:R-:W-:Y:S05]  /*18090*/  BRA `(.L_x_1458) ;  /* 0xfffffec800c07947 */ /* 0x000fea000383ffff */
.L_x_1463:
[----:B0-----:R-:W-:-:S04]  /*180a0*/  IMAD.U32 R21, RZ, RZ, UR14 ;  /* 0x0000000eff157e24 */ /* 0x001fc8000f8e00ff */
[----:B------:R0:W2:Y:S03]  /*180b0*/  SYNCS.PHASECHK.TRANS64.TRYWAIT P2, [R21+URZ+0x30850], R0 ;  /* 0x03085000150075a7 */ /* 0x0000a6000804017f */
[----:B--2---:R-:W-:Y:S05]  /*180c0*/  @!P2 NANOSLEEP.SYNCS 0x989680 ;  /* 0x009896800000a95d */ /* 0x004fea0003900000 */
[----:B------:R-:W2:Y:S02]  /*180d0*/  @!P2 SYNCS.PHASECHK.TRANS64 P2, [R21+URZ+0x30850], R0 ;  /* 0x030850001500a5a7 */ /* 0x000ea4000804007f */
[----:B--2---:R-:W-:Y:S05]  /*180e0*/  @!P2 BRA `(.L_x_1463) ;  /* 0xfffffffc00eca947 */ /* 0x004fea000383ffff */
[----:B------:R-:W-:Y:S05]  /*180f0*/  BRA `(.L_x_1462) ;  /* 0xfffffed8005c7947 */ /* 0x000fea000383ffff */
.L_x_1480:
[----:B-1----:R-:W-:-:S04]  /*18100*/  IMAD.U32 R4, RZ, RZ, UR6 ;  /* 0x00000006ff047e24 */ /* 0x002fc8000f8e00ff */
[----:B------:R1:W2:Y:S03]  /*18110*/  SYNCS.PHASECHK.TRANS64.TRYWAIT P2, [R4+URZ+0x30830], R3 ;  /* 0x03083003040075a7 */ /* 0x0002a6000804017f */
[----:B--2---:R-:W-:Y:S05]  /*18120*/  @!P2 NANOSLEEP.SYNCS 0x989680 ;  /* 0x009896800000a95d */ /* 0x004fea0003900000 */
[----:B------:R-:W2:Y:S02]  /*18130*/  @!P2 SYNCS.PHASECHK.TRANS64 P2, [R4+URZ+0x30830], R3 ;  /* 0x030830030400a5a7 */ /* 0x000ea4000804007f */
[----:B--2---:R-:W-:Y:S05]  /*18140*/  @!P2 BRA `(.L_x_1480) ;  /* 0xfffffffc00eca947 */ /* 0x004fea000383ffff */
[----:B------:R-:W-:Y:S05]  /*18150*/  BRA `(.L_x_1479) ;  /* 0xfffffef8003c7947 */ /* 0x000fea000383ffff */
.L_x_1484:
[----:B01----:R-:W-:-:S04]  /*18160*/  IMAD.U32 R3, RZ, RZ, UR14 ;  /* 0x0000000eff037e24 */ /* 0x003fc8000f8e00ff */
[----:B------:R0:W1:Y:S03]  /*18170*/  SYNCS.PHASECHK.TRANS64.TRYWAIT P2, [R3+URZ+0x30850], R0 ;  /* 0x03085000030075a7 */ /* 0x000066000804017f */
[----:B-1----:R-:W-:Y:S05]  /*18180*/  @!P2 NANOSLEEP.SYNCS 0x989680 ;  /* 0x009896800000a95d */ /* 0x002fea0003900000 */
[----:B------:R-:W1:Y:S02]  /*18190*/  @!P2 SYNCS.PHASECHK.TRANS64 P2, [R3+URZ+0x30850], R0 ;  /* 0x030850000300a5a7 */ /* 0x000e64000804007f */
[----:B-1----:R-:W-:Y:S05]  /*181a0*/  @!P2 BRA `(.L_x_1484) ;  /* 0xfffffffc00eca947 */ /* 0x002fea000383ffff */
[----:B------:R-:W-:Y:S05]  /*181b0*/  BRA `(.L_x_1483) ;  /* 0xffffff0400d87947 */ /* 0x000fea000383ffff */
.L_x_1490:
[----:B-1----:R-:W-:-:S04]  /*181c0*/  IMAD.U32 R4, RZ, RZ, UR6 ;  /* 0x00000006ff047e24 */ /* 0x002fc8000f8e00ff */
[----:B------:R1:W2:Y:S03]  /*181d0*/  SYNCS.PHASECHK.TRANS64.TRYWAIT P2, [R4+URZ+0x30830], R3 ;  /* 0x03083003040075a7 */ /* 0x0002a6000804017f */
[----:B--2---:R-:W-:Y:S05]  /*181e0*/  @!P2 NANOSLEEP.SYNCS 0x989680 ;  /* 0x009896800000a95d */ /* 0x004fea0003900000 */
[----:B------:R-:W2:Y:S02]  /*181f0*/  @!P2 SYNCS.PHASECHK.TRANS64 P2, [R4+URZ+0x30830], R3 ;  /* 0x030830030400a5a7 */ /* 0x000ea4000804007f */
[----:B--2---:R-:W-:Y:S05]  /*18200*/  @!P2 BRA `(.L_x_1490) ;  /* 0xfffffffc00eca947 */ /* 0x004fea000383ffff */
[----:B------:R-:W-:Y:S05]  /*18210*/  BRA `(.L_x_1489) ;  /* 0xffffff1800587947 */ /* 0x000fea000383ffff */
.L_x_1494:
[----:B01----:R-:W-:-:S04]  /*18220*/  IMAD.U32 R3, RZ, RZ, UR10 ;  /* 0x0000000aff037e24 */ /* 0x003fc8000f8e00ff */
[----:B------:R0:W1:Y:S03]  /*18230*/  SYNCS.PHASECHK.TRANS64.TRYWAIT P2, [R3+URZ+0x30850], R0 ;  /* 0x03085000030075a7 */ /* 0x000066000804017f */
[----:B-1----:R-:W-:Y:S05]  /*18240*/  @!P2 NANOSLEEP.SYNCS 0x989680 ;  /* 0x009896800000a95d */ /* 0x002fea0003900000 */
[----:B------:R-:W1:Y:S02]  /*18250*/  @!P2 SYNCS.PHASECHK.TRANS64 P2, [R3+URZ+0x30850], R0 ;  /* 0x030850000300a5a7 */ /* 0x000e64000804007f */
[----:B-1----:R-:W-:Y:S05]  /*18260*/  @!P2 BRA `(.L_x_1494) ;  /* 0xfffffffc00eca947 */ /* 0x002fea000383ffff */
[----:B------:R-:W-:Y:S05]  /*18270*/  BRA `(.L_x_1493) ;  /* 0xffffff2400f47947 */ /* 0x000fea000383ffff */
.L_x_1507:
[----:B-1----:R-:W-:-:S04]  /*18280*/  IMAD.U32 R7, RZ, RZ, UR5 ;  /* 0x00000005ff077e24 */ /* 0x002fc8000f8e00ff */
[----:B------:R1:W2:Y:S03]  /*18290*/  SYNCS.PHASECHK.TRANS64.TRYWAIT P0, [R7+URZ+0x30850], R0 ;  /* 0x03085000070075a7 */ /* 0x0002a6000800017f */
[----:B--2---:R-:W-:Y:S05]  /*182a0*/  @!P0 NANOSLEEP.SYNCS 0x989680 ;  /* 0x009896800000895d */ /* 0x004fea0003900000 */
[----:B------:R-:W2:Y:S02]  /*182b0*/  @!P0 SYNCS.PHASECHK.TRANS64 P0, [R7+URZ+0x30850], R0 ;  /* 0x03085000070085a7 */ /* 0x000ea4000800007f */
[----:B--2---:R-:W-:Y:S05]  /*182c0*/  @!P0 BRA `(.L_x_1507) ;  /* 0xfffffffc00ec8947 */ /* 0x004fea000383ffff */
[----:B------:R-:W-:Y:S05]  /*182d0*/  BRA `(.L_x_1506) ;  /* 0xffffff4800e87947 */ /* 0x000fea000383ffff */
.L_x_1557:
        /* <DEDUP_REMOVED lines=11> */
.L_x_1673:
[----:B------:R-:W-:Y:S05]  /*18390*/  BSYNC B0 ;  /* 0x0000000000007941 */ /* 0x000fea0003800000 */
.L_x_1672:
[----:B------:R-:W-:Y:S05]  /*183a0*/  BRA `(.L_x_1674) ;  /* 0xffffffa000d47947 */ /* 0x000fea000383ffff */
.L_x_1559:
[----:B------:R-:W-:Y:S01]  /*183b0*/  BSSY B0, `(.L_x_1675) ;  /* 0x0000006000007945 */ /* 0x000fe20003800000 */
[----:B------:R-:W-:-:S07]  /*183c0*/  IMAD.MOV.U32 R15, RZ, RZ, -0x1 ;  /* 0xffffffffff0f7424 */ /* 0x000fce00078e00ff */
[----:B012-4-:R-:W-:Y:S05]  /*183d0*/  WARPSYNC.COLLECTIVE R15, `(.L_x_1676) ;  /* 0x000000000f0c7348 */ /* 0x017fea0003c00000 */
[----:B------:R-:W-:Y:S02]  /*183e0*/  ELECT P6, UR62, PT ;  /* 0x00000000003e782f */ /* 0x000fe400038c0000 */
[----:B------:R-:W-:Y:S01]  /*183f0*/  MOV R14, UR62 ;  /* 0x0000003e000e7c02 */ /* 0x000fe20008000f00 */
[----:B012-4-:R-:W-:Y:S10]  /*18400*/  ENDCOLLECTIVE ;  /* 0x000000000000791b */ /* 0x017ff40003800000 */
.L_x_1676:
[----:B------:R-:W-:Y:S05]  /*18410*/  BSYNC B0 ;  /* 0x0000000000007941 */ /* 0x000fea0003800000 */
.L_x_1675:
[----:B------:R-:W-:Y:S05]  /*18420*/  BRA `(.L_x_1677) ;  /* 0xffffffa000e07947 */ /* 0x000fea000383ffff */
.L_x_1561:
[----:B0-----:R0:W2:Y:S02]  /*18430*/  SYNCS.PHASECHK.TRANS64.TRYWAIT P0, [R0+URZ+0x30840], R2 ;  /* 0x03084002000075a7 */ /* 0x0010a4000800017f */
[----:B--2---:R-:W-:Y:S05]  /*18440*/  @!P0 NANOSLEEP.SYNCS 0x989680 ;  /* 0x009896800000895d */ /* 0x004fea0003900000 */
[----:B------:R-:W2:Y:S02]  /*18450*/  @!P0 SYNCS.PHASECHK.TRANS64 P0, [R0+URZ+0x30840], R2 ;  /* 0x03084002000085a7 */ /* 0x000ea4000800007f */
[----:B--2---:R-:W-:Y:S05]  /*18460*/  @!P0 BRA `(.L_x_1561) ;  /* 0xfffffffc00f08947 */ /* 0x004fea000383ffff */
[----:B------:R-:W-:Y:S05]  /*18470*/  BRA `(.L_x_1678) ;  /* 0xffffffa4004c7947 */ /* 0x000fea000383ffff */
.L_x_1565:
[----:B------:R-:W2:Y:S01]  /*18480*/  LDL.LU R11, [R1+0x30] ;  /* 0x00003000010b7983 */ /* 0x000ea20000300800 */
[----:B------:R-:W-:Y:S01]  /*18490*/  IMAD.MOV.U32 R13, RZ, RZ, R3 ;  /* 0x000000ffff0d7224 */ /* 0x000fe200078e0003 */
[----:B------:R-:W-:Y:S01]  /*184a0*/  LOP3.LUT R5, R5, 0x7f, RZ, 0xc0, !PT ;  /* 0x0000007f05057812 */ /* 0x000fe200078ec0ff */
[----:B------:R-:W-:Y:S02]  /*184b0*/  IMAD.MOV.U32 R12, RZ, RZ, RZ ;  /* 0x000000ffff0c7224 */ /* 0x000fe400078e00ff */
[----:B------:R-:W-:Y:S01]  /*184c0*/  IMAD.MOV.U32 R15, RZ, RZ, -0x1 ;  /* 0xffffffffff0f7424 */ /* 0x000fe200078e00ff */
[----:B------:R-:W-:-:S05]  /*184d0*/  SHF.R.U32.HI R0, RZ, 0x3, R5 ;  /* 0x00000003ff007819 */ /* 0x000fca0000011605 */
[----:B------:R-:W-:-:S04]  /*184e0*/  IMAD.IADD R0, R0, 0x1, R9 ;  /* 0x0000000100007824 */ /* 0x000fc800078e0209 */
[C---:B------:R-:W-:Y:S02]  /*184f0*/  VIADD R5, R0.reuse, 0x10 ;  /* 0x0000001000057836 */ /* 0x040fe40000000000 */
[----:B------:R-:W-:Y:S02]  /*18500*/  VIADD R9, R0, 0x60 ;  /* 0x0000006000097836 */ /* 0x000fe40000000000 */
[----:B--2---:R-:W-:Y:S02]  /*18510*/  IMAD R2, R11, R7, RZ ;  /* 0x000000070b027224 */ /* 0x004fe400078e02ff */
[----:B------:R-:W-:-:S03]  /*18520*/  IMAD.MOV.U32 R11, RZ, RZ, 0x181f ;  /* 0x0000181fff0b7424 */ /* 0x000fc600078e00ff */
[----:B------:R-:W-:-:S13]  /*18530*/  ISETP.GE.AND P5, PT, R0, R2, PT ;  /* 0x000000020000720c */ /* 0x000fda0003fa6270 */
[----:B-----5:R-:W-:Y:S05]  /*18540*/  WARPSYNC.COLLECTIVE R15, `(.L_x_1679) ;  /* 0x000000000f087348 */ /* 0x020fea0003c00000 */
[----:B------:R0:W1:Y:S02]  /*18550*/  SHFL.IDX P6, R14, R13, R12, R11 ;  /* 0x0000000c0d0e7389 */ /* 0x00006400000c000b */
[----:B01---5:R-:W-:Y:S01]  /*18560*/  ENDCOLLECTIVE ;  /* 0x000000000000791b */ /* 0x023fe20003800000 */
.L_x_1679:
[----:B------:R-:W-:Y:S02]  /*18570*/  IMAD.MOV.U32 R13, RZ, RZ, R4 ;  /* 0x000000ffff0d7224 */ /* 0x000fe400078e0004 */
[----:B------:R-:W-:-:S07]  /*18580*/  IMAD.MOV.U32 R6, RZ, RZ, R14 ;  /* 0x000000ffff067224 */ /* 0x000fce00078e000e */
[----:B------:R-:W-:Y:S05]  /*18590*/  WARPSYNC.COLLECTIVE R15, `(.L_x_1680) ;  /* 0x000000000f087348 */ /* 0x000fea0003c00000 */
[----:B------:R0:W1:Y:S02]  /*185a0*/  SHFL.IDX P6, R14, R13, R12, R11 ;  /* 0x0000000c0d0e7389 */ /* 0x00006400000c000b */
[----:B01----:R-:W-:Y:S01]  /*185b0*/  ENDCOLLECTIVE ;  /* 0x000000000000791b */ /* 0x003fe20003800000 */
.L_x_1680:
        /* <DEDUP_REMOVED lines=21> */
.L_x_1681:
[----:B------:R-:W-:Y:S02]  /*18710*/  IMAD.MOV.U32 R13, RZ, RZ, R4 ;  /* 0x000000ffff0d7224 */ /* 0x000fe400078e0004 */
[----:B------:R-:W-:-:S07]  /*18720*/  IMAD.MOV.U32 R6, RZ, RZ, R14 ;  /* 0x000000ffff067224 */ /* 0x000fce00078e000e */
[----:B------:R-:W-:Y:S05]  /*18730*/  WARPSYNC.COLLECTIVE R15, `(.L_x_1682) ;  /* 0x000000000f087348 */ /* 0x000fea0003c00000 */
[----:B------:R0:W1:Y:S02]  /*18740*/  SHFL.IDX P6, R14, R13, R12, R11 ;  /* 0x0000000c0d0e7389 */ /* 0x00006400000c000b */
[----:B01----:R-:W-:Y:S01]  /*18750*/  ENDCOLLECTIVE ;  /* 0x000000000000791b */ /* 0x003fe20003800000 */
.L_x_1682:
        /* <DEDUP_REMOVED lines=21> */
.L_x_1683:
[----:B------:R-:W-:Y:S02]  /*188b0*/  IMAD.MOV.U32 R13, RZ, RZ, R4 ;  /* 0x000000ffff0d7224 */ /* 0x000fe400078e0004 */
[----:B------:R-:W-:-:S07]  /*188c0*/  IMAD.MOV.U32 R6, RZ, RZ, R14 ;  /* 0x000000ffff067224 */ /* 0x000fce00078e000e */
[----:B------:R-:W-:Y:S05]  /*188d0*/  WARPSYNC.COLLECTIVE R15, `(.L_x_1684) ;  /* 0x000000000f087348 */ /* 0x000fea0003c00000 */
[----:B------:R0:W1:Y:S02]  /*188e0*/  SHFL.IDX P6, R14, R13, R12, R11 ;  /* 0x0000000c0d0e7389 */ /* 0x00006400000c000b */
[----:B01----:R-:W-:Y:S01]  /*188f0*/  ENDCOLLECTIVE ;  /* 0x000000000000791b */ /* 0x003fe20003800000 */
.L_x_1684:
        /* <DEDUP_REMOVED lines=21> */
.L_x_1685:
[----:B------:R-:W-:Y:S02]  /*18a50*/  IMAD.MOV.U32 R13, RZ, RZ, R4 ;  /* 0x000000ffff0d7224 */ /* 0x000fe400078e0004 */
[----:B------:R-:W-:-:S07]  /*18a60*/  IMAD.MOV.U32 R6, RZ, RZ, R14 ;  /* 0x000000ffff067224 */ /* 0x000fce00078e000e */
[----:B------:R-:W-:Y:S05]  /*18a70*/  WARPSYNC.COLLECTIVE R15, `(.L_x_1686) ;  /* 0x000000000f087348 */ /* 0x000fea0003c00000 */
[----:B------:R0:W1:Y:S02]  /*18a80*/  SHFL.IDX P6, R14, R13, R12, R11 ;  /* 0x0000000c0d0e7389 */ /* 0x00006400000c000b */
[----:B01----:R-:W-:Y:S01]  /*18a90*/  ENDCOLLECTIVE ;  /* 0x000000000000791b */ /* 0x003fe20003800000 */
.L_x_1686:
        /* <DEDUP_REMOVED lines=21> */
.L_x_1687:
[----:B------:R-:W-:Y:S02]  /*18bf0*/  IMAD.MOV.U32 R13, RZ, RZ, R4 ;  /* 0x000000ffff0d7224 */ /* 0x000fe400078e0004 */
[----:B------:R-:W-:-:S07]  /*18c00*/  IMAD.MOV.U32 R6, RZ, RZ, R14 ;  /* 0x000000ffff067224 */ /* 0x000fce00078e000e */
[----:B------:R-:W-:Y:S05]  /*18c10*/  WARPSYNC.COLLECTIVE R15, `(.L_x_1688) ;  /* 0x000000000f087348 */ /* 0x000fea0003c00000 */
[----:B------:R0:W1:Y:S02]  /*18c20*/  SHFL.IDX P6, R14, R13, R12, R11 ;  /* 0x0000000c0d0e7389 */ /* 0x00006400000c000b */
[----:B01----:R-:W-:Y:S01]  /*18c30*/  ENDCOLLECTIVE ;  /* 0x000000000000791b */ /* 0x003fe20003800000 */
.L_x_1688:
        /* <DEDUP_REMOVED lines=20> */
.L_x_1689:
[----:B------:R-:W-:Y:S02]  /*18d80*/  IMAD.MOV.U32 R13, RZ, RZ, R4 ;  /* 0x000000ffff0d7224 */ /* 0x000fe400078e0004 */
[----:B------:R-:W-:-:S07]  /*18d90*/  IMAD.MOV.U32 R6, RZ, RZ, R14 ;  /* 0x000000ffff067224 */ /* 0x000fce00078e000e */
[----:B------:R-:W-:Y:S05]  /*18da0*/  WARPSYNC.COLLECTIVE R15, `(.L_x_1690) ;  /* 0x000000000f087348 */ /* 0x000fea0003c00000 */
[----:B------:R0:W1:Y:S02]  /*18db0*/  SHFL.IDX P6, R14, R13, R12, R11 ;  /* 0x0000000c0d0e7389 */ /* 0x00006400000c000b */
[----:B01----:R-:W-:Y:S01]  /*18dc0*/  ENDCOLLECTIVE ;  /* 0x000000000000791b */ /* 0x003fe20003800000 */
.L_x_1690:
        /* <DEDUP_REMOVED lines=20> */
.L_x_1691:
[----:B------:R-:W-:Y:S02]  /*18f10*/  IMAD.MOV.U32 R13, RZ, RZ, R4 ;  /* 0x000000ffff0d7224 */ /* 0x000fe400078e0004 */
[----:B------:R-:W-:-:S07]  /*18f20*/  IMAD.MOV.U32 R5, RZ, RZ, R14 ;  /* 0x000000ffff057224 */ /* 0x000fce00078e000e */
[----:B------:R-:W-:Y:S05]  /*18f30*/  WARPSYNC.COLLECTIVE R15, `(.L_x_1692) ;  /* 0x000000000f087348 */ /* 0x000fea0003c00000 */
[----:B------:R0:W1:Y:S02]  /*18f40*/  SHFL.IDX P6, R14, R13, R12, R11 ;  /* 0x0000000c0d0e7389 */ /* 0x00006400000c000b */
[----:B01----:R-:W-:Y:S01]  /*18f50*/  ENDCOLLECTIVE ;  /* 0x000000000000791b */ /* 0x003fe20003800000 */
.L_x_1692:
        /* <DEDUP_REMOVED lines=19> */
.L_x_1693:
[----:B------:R-:W-:Y:S02]  /*19090*/  IMAD.MOV.U32 R13, RZ, RZ, R4 ;  /* 0x000000ffff0d7224 */ /* 0x000fe400078e0004 */
[----:B------:R-:W-:-:S07]  /*190a0*/  IMAD.MOV.U32 R5, RZ, RZ, R14 ;  /* 0x000000ffff057224 */ /* 0x000fce00078e000e */
[----:B------:R-:W-:Y:S05]  /*190b0*/  WARPSYNC.COLLECTIVE R15, `(.L_x_1694) ;  /* 0x000000000f087348 */ /* 0x000fea0003c00000 */
[----:B------:R0:W1:Y:S02]  /*190c0*/  SHFL.IDX P6, R14, R13, R12, R11 ;  /* 0x0000000c0d0e7389 */ /* 0x00006400000c000b */
[----:B01----:R-:W-:Y:S01]  /*190d0*/  ENDCOLLECTIVE ;  /* 0x000000000000791b */ /* 0x003fe20003800000 */
.L_x_1694:
[----:B------:R-:W-:Y:S01]  /*190e0*/  IMAD.MOV.U32 R3, RZ, RZ, R14 ;  /* 0x000000ffff037224 */ /* 0x000fe200078e000e */
[----:B------:R-:W-:Y:S06]  /*190f0*/  BRA `(.L_x_1695) ;  /* 0xffffffa800287947 */ /* 0x000fec000383ffff */
.L_x_1570:
[----:B0-----:R-:W2:Y:S02]  /*19100*/  LDL R2, [R1] ;  /* 0x0000000001027983 */ /* 0x001ea40000100800 */
[----:B--2---:R0:W1:Y:S02]  /*19110*/  SYNCS.PHASECHK.TRANS64.TRYWAIT P0, [R2+URZ+0x30820], R0 ;  /* 0x03082000020075a7 */ /* 0x004064000800017f */
[----:B-1----:R-:W-:Y:S05]  /*19120*/  @!P0 NANOSLEEP.SYNCS 0x989680 ;  /* 0x009896800000895d */ /* 0x002fea0003900000 */
[----:B------:R-:W1:Y:S02]  /*19130*/  @!P0 SYNCS.PHASECHK.TRANS64 P0, [R2+URZ+0x30820], R0 ;  /* 0x03082000020085a7 */ /* 0x000e64000800007f */
[----:B-1----:R-:W-:Y:S05]  /*19140*/  @!P0 BRA `(.L_x_1570) ;  /* 0xfffffffc00ec8947 */ /* 0x002fea000383ffff */
[----:B------:R-:W-:Y:S05]  /*19150*/  BRA `(.L_x_1696) ;  /* 0xffffffa800a87947 */ /* 0x000fea000383ffff */
.L_x_1579:
[----:B-1----:R1:W2:Y:S02]  /*19160*/  SYNCS.PHASECHK.TRANS64.TRYWAIT P0, [R3+URZ+0x30840], R2 ;  /* 0x03084002030075a7 */ /* 0x0022a4000800017f */
[----:B--2---:R-:W-:Y:S05]  /*19170*/  @!P0 NANOSLEEP.SYNCS 0x989680 ;  /* 0x009896800000895d */ /* 0x004fea0003900000 */
[----:B------:R-:W2:Y:S02]  /*19180*/  @!P0 SYNCS.PHASECHK.TRANS64 P0, [R3+URZ+0x30840], R2 ;  /* 0x03084002030085a7 */ /* 0x000ea4000800007f */
[----:B--2---:R-:W-:Y:S05]  /*19190*/  @!P0 BRA `(.L_x_1579) ;  /* 0xfffffffc00f08947 */ /* 0x004fea000383ffff */
[----:B------:R-:W-:Y:S05]  /*191a0*/  BRA `(.L_x_1697) ;  /* 0xffffffac00787947 */ /* 0x000fea000383ffff */
.L_x_1587:
[----:B0-----:R0:W1:Y:S02]  /*191b0*/  SYNCS.PHASECHK.TRANS64.TRYWAIT P0, [R3+URZ+0x60], R2 ;  /* 0x00006002030075a7 */ /* 0x001064000800017f */
[----:B-1----:R-:W-:Y:S05]  /*191c0*/  @!P0 NANOSLEEP.SYNCS 0x989680 ;  /* 0x009896800000895d */ /* 0x002fea0003900000 */
[----:B------:R-:W1:Y:S02]  /*191d0*/  @!P0 SYNCS.PHASECHK.TRANS64 P0, [R3+URZ+0x60], R2 ;  /* 0x00006002030085a7 */ /* 0x000e64000800007f */
[----:B-1----:R-:W-:Y:S05]  /*191e0*/  @!P0 BRA `(.L_x_1587) ;  /* 0xfffffffc00f08947 */ /* 0x002fea000383ffff */
[----:B------:R-:W-:Y:S05]  /*191f0*/  BRA `(.L_x_1698) ;  /* 0xffffffb000d47947 */ /* 0x000fea000383ffff */
.L_x_1598:
[----:B-1----:R1:W2:Y:S02]  /*19200*/  SYNCS.PHASECHK.TRANS64.TRYWAIT P0, [R3+URZ+0x30840], R2 ;  /* 0x03084002030075a7 */ /* 0x0022a4000800017f */
[----:B--2---:R-:W-:Y:S05]  /*19210*/  @!P0 NANOSLEEP.SYNCS 0x989680 ;  /* 0x009896800000895d */ /* 0x004fea0003900000 */
[----:B------:R-:W2:Y:S02]  /*19220*/  @!P0 SYNCS.PHASECHK.TRANS64 P0, [R3+URZ+0x30840], R2 ;  /* 0x03084002030085a7 */ /* 0x000ea4000800007f */
[----:B--2---:R-:W-:Y:S05]  /*19230*/  @!P0 BRA `(.L_x_1598) ;  /* 0xfffffffc00f08947 */ /* 0x004fea000383ffff */
[----:B------:R-:W-:Y:S05]  /*19240*/  BRA `(.L_x_1699) ;  /* 0xffffffb800fc7947 */ /* 0x000fea000383ffff */
.L_x_1606:
[----:B0-----:R0:W1:Y:S02]  /*19250*/  SYNCS.PHASECHK.TRANS64.TRYWAIT P0, [R2+URZ+0x60], R3 ;  /* 0x00006003020075a7 */ /* 0x001064000800017f */
[----:B-1----:R-:W-:Y:S05]  /*19260*/  @!P0 NANOSLEEP.SYNCS 0x989680 ;  /* 0x009896800000895d */ /* 0x002fea0003900000 */
[----:B------:R-:W1:Y:S02]  /*19270*/  @!P0 SYNCS.PHASECHK.TRANS64 P0, [R2+URZ+0x60], R3 ;  /* 0x00006003020085a7 */ /* 0x000e64000800007f */
[----:B-1----:R-:W-:Y:S05]  /*19280*/  @!P0 BRA `(.L_x_1606) ;  /* 0xfffffffc00f08947 */ /* 0x002fea000383ffff */
[----:B------:R-:W-:Y:S05]  /*19290*/  BRA `(.L_x_1700) ;  /* 0xffffffc000587947 */ /* 0x000fea000383ffff */
.L_x_1617:
[----:B---3--:R3:W4:Y:S02]  /*192a0*/  SYNCS.PHASECHK.TRANS64.TRYWAIT P0, [R2+URZ+0x30840], R3 ;  /* 0x03084003020075a7 */ /* 0x008724000800017f */
[----:B----4-:R-:W-:Y:S05]  /*192b0*/  @!P0 NANOSLEEP.SYNCS 0x989680 ;  /* 0x009896800000895d */ /* 0x010fea0003900000 */
[----:B------:R-:W4:Y:S02]  /*192c0*/  @!P0 SYNCS.PHASECHK.TRANS64 P0, [R2+URZ+0x30840], R3 ;  /* 0x03084003020085a7 */ /* 0x000f24000800007f */
[----:B----4-:R-:W-:Y:S05]  /*192d0*/  @!P0 BRA `(.L_x_1617) ;  /* 0xfffffffc00f08947 */ /* 0x010fea000383ffff */
[----:B------:R-:W-:Y:S05]  /*192e0*/  BRA `(.L_x_1701) ;  /* 0xffffffc800447947 */ /* 0x000fea000383ffff */
.L_x_1625:
[----:B0-----:R0:W1:Y:S02]  /*192f0*/  SYNCS.PHASECHK.TRANS64.TRYWAIT P0, [R2+URZ+0x60], R5 ;  /* 0x00006005020075a7 */ /* 0x001064000800017f */
[----:B-1----:R-:W-:Y:S05]  /*19300*/  @!P0 NANOSLEEP.SYNCS 0x989680 ;  /* 0x009896800000895d */ /* 0x002fea0003900000 */
[----:B------:R-:W1:Y:S02]  /*19310*/  @!P0 SYNCS.PHASECHK.TRANS64 P0, [R2+URZ+0x60], R5 ;  /* 0x00006005020085a7 */ /* 0x000e64000800007f */
[----:B-1----:R-:W-:Y:S05]  /*19320*/  @!P0 BRA `(.L_x_1625) ;  /* 0xfffffffc00f08947 */ /* 0x002fea000383ffff */
[----:B------:R-:W-:Y:S05]  /*19330*/  BRA `(.L_x_1702) ;  /* 0xffffffcc00a07947 */ /* 0x000fea000383ffff */
.L_x_1638:
[----:B---3--:R3:W4:Y:S02]  /*19340*/  SYNCS.PHASECHK.TRANS64.TRYWAIT P0, [R0+URZ+0x30860], R2 ;  /* 0x03086002000075a7 */ /* 0x008724000800017f */
[----:B----4-:R-:W-:Y:S05]  /*19350*/  @!P0 NANOSLEEP.SYNCS 0x989680 ;  /* 0x009896800000895d */ /* 0x010fea0003900000 */
[----:B------:R-:W4:Y:S02]  /*19360*/  @!P0 SYNCS.PHASECHK.TRANS64 P0, [R0+URZ+0x30860], R2 ;  /* 0x03086002000085a7 */ /* 0x000f24000800007f */
[----:B----4-:R-:W-:Y:S05]  /*19370*/  @!P0 BRA `(.L_x_1638) ;  /* 0xfffffffc00f08947 */ /* 0x010fea000383ffff */
[----:B------:R-:W-:Y:S05]  /*19380*/  BRA `(.L_x_1703) ;  /* 0xffffffd400707947 */ /* 0x000fea000383ffff */
.L_x_1647:
[----:B------:R-:W-:Y:S01]  /*19390*/  BSSY B0, `(.L_x_1704) ;  /* 0x0000008000007945 */ /* 0x000fe20003800000 */
[----:B------:R-:W-:Y:S02]  /*193a0*/  IMAD.MOV.U32 R13, RZ, RZ, R16 ;  /* 0x000000ffff0d7224 */ /* 0x000fe400078e0010 */
[----:B-1----:R-:W-:Y:S02]  /*193b0*/  IMAD.MOV.U32 R12, RZ, RZ, RZ ;  /* 0x000000ffff0c7224 */ /* 0x002fe400078e00ff */
[----:B------:R-:W-:Y:S02]  /*193c0*/  IMAD.MOV.U32 R11, RZ, RZ, 0x1f ;  /* 0x0000001fff0b7424 */ /* 0x000fe400078e00ff */
[----:B------:R-:W-:-:S07]  /*193d0*/  IMAD.MOV.U32 R15, RZ, RZ, -0x1 ;  /* 0xffffffffff0f7424 */ /* 0x000fce00078e00ff */
[----:B0-2---:R-:W-:Y:S05]  /*193e0*/  WARPSYNC.COLLECTIVE R15, `(.L_x_1705) ;  /* 0x000000000f087348 */ /* 0x005fea0003c00000 */
[----:B------:R1:W3:Y:S02]  /*193f0*/  SHFL.IDX P6, R14, R13, R12, R11 ;  /* 0x0000000c0d0e7389 */ /* 0x0002e400000c000b */
[----:B0123--:R-:W-:Y:S01]  /*19400*/  ENDCOLLECTIVE ;  /* 0x000000000000791b */ /* 0x00ffe20003800000 */
.L_x_1705:
[----:B------:R-:W-:Y:S05]  /*19410*/  BSYNC B0 ;  /* 0x0000000000007941 */ /* 0x000fea0003800000 */
.L_x_1704:
[----:B------:R-:W-:Y:S02]  /*19420*/  IMAD.MOV.U32 R13, RZ, RZ, R16 ;  /* 0x000000ffff0d7224 */ /* 0x000fe400078e0010 */
        /* <DEDUP_REMOVED lines=8> */
.L_x_1706:
        /* <DEDUP_REMOVED lines=19> */
.L_x_1707:
        /* <DEDUP_REMOVED lines=8> */
.L_x_1708:
        /* <DEDUP_REMOVED lines=8> */
.L_x_1709:
        /* <DEDUP_REMOVED lines=8> */
.L_x_1710:
        /* <DEDUP_REMOVED lines=8> */
.L_x_1711:
        /* <DEDUP_REMOVED lines=9> */
.L_x_1712:
[----:B------:R-:W-:Y:S01]  /*19870*/  IMAD.MOV.U32 R16, RZ, RZ, R14 ;  /* 0x000000ffff107224 */ /* 0x000fe200078e000e */
[----:B------:R-:W-:Y:S06]  /*19880*/  BRA `(.L_x_1713) ;  /* 0xffffffd800647947 */ /* 0x000fec000383ffff */
.L_x_1652:
[----:B------:R-:W-:Y:S01]  /*19890*/  BSSY B0, `(.L_x_1714) ;  /* 0x0000008000007945 */ /* 0x000fe20003800000 */
[----:B-----5:R-:W-:Y:S02]  /*198a0*/  IMAD.MOV.U32 R13, RZ, RZ, R2 ;  /* 0x000000ffff0d7224 */ /* 0x020fe400078e0002 */
[----:B-1----:R-:W-:Y:S02]  /*198b0*/  IMAD.MOV.U32 R12, RZ, RZ, 0x1 ;  /* 0x00000001ff0c7424 */ /* 0x002fe400078e00ff */
[----:B------:R-:W-:Y:S02]  /*198c0*/  IMAD.MOV.U32 R11, RZ, RZ, RZ ;  /* 0x000000ffff0b7224 */ /* 0x000fe400078e00ff */
[----:B------:R-:W-:-:S07]  /*198d0*/  IMAD.MOV.U32 R15, RZ, RZ, -0x1 ;  /* 0xffffffffff0f7424 */ /* 0x000fce00078e00ff */
[----:B0-23--:R-:W-:Y:S05]  /*198e0*/  WARPSYNC.COLLECTIVE R15, `(.L_x_1715) ;  /* 0x000000000f087348 */ /* 0x00dfea0003c00000 */
[----:B------:R1:W4:Y:S02]  /*198f0*/  SHFL.UP P6, R14, R13, R12, R11 ;  /* 0x0400000c0d0e7389 */ /* 0x00032400000c000b */
[----:B01234-:R-:W-:Y:S01]  /*19900*/  ENDCOLLECTIVE ;  /* 0x000000000000791b */ /* 0x01ffe20003800000 */
.L_x_1715:
[----:B------:R-:W-:Y:S05]  /*19910*/  BSYNC B0 ;  /* 0x0000000000007941 */ /* 0x000fea0003800000 */
.L_x_1714:
[----:B------:R-:W-:Y:S01]  /*19920*/  SEL R3, R14, RZ, P1 ;  /* 0x000000ff0e037207 */ /* 0x000fe20000800000 */
[----:B------:R-:W-:Y:S02]  /*19930*/  IMAD.MOV.U32 R12, RZ, RZ, 0x2 ;  /* 0x00000002ff0c7424 */ /* 0x000fe400078e00ff */
[----:B------:R-:W-:Y:S02]  /*19940*/  IMAD.MOV.U32 R11, RZ, RZ, RZ ;  /* 0x000000ffff0b7224 */ /* 0x000fe400078e00ff */
[----:B------:R-:W-:Y:S02]  /*19950*/  IMAD.IADD R3, R2, 0x1, R3 ;  /* 0x0000000102037824 */ /* 0x000fe400078e0203 */
[----:B------:R-:W-:Y:S02]  /*19960*/  IMAD.MOV.U32 R15, RZ, RZ, -0x1 ;  /* 0xffffffffff0f7424 */ /* 0x000fe400078e00ff */
[----:B------:R-:W-:-:S07]  /*19970*/  IMAD.MOV.U32 R13, RZ, RZ, R3 ;  /* 0x000000ffff0d7224 */ /* 0x000fce00078e0003 */
[----:B------:R-:W-:Y:S05]  /*19980*/  WARPSYNC.COLLECTIVE R15, `(.L_x_1716) ;  /* 0x000000000f087348 */ /* 0x000fea0003c00000 */
[----:B------:R0:W1:Y:S02]  /*19990*/  SHFL.UP P6, R14, R13, R12, R11 ;  /* 0x0400000c0d0e7389 */ /* 0x00006400000c000b */
[----:B01----:R-:W-:Y:S01]  /*199a0*/  ENDCOLLECTIVE ;  /* 0x000000000000791b */ /* 0x003fe20003800000 */
.L_x_1716:
        /* <DEDUP_REMOVED lines=8> */
.L_x_1717:
        /* <DEDUP_REMOVED lines=8> */
.L_x_1718:
        /* <DEDUP_REMOVED lines=8> */
.L_x_1719:
        /* <DEDUP_REMOVED lines=9> */
.L_x_1720:
[----:B------:R-:W-:Y:S01]  /*19bc0*/  IMAD.MOV.U32 R16, RZ, RZ, R14 ;  /* 0x000000ffff107224 */ /* 0x000fe200078e000e */
[----:B------:R-:W-:Y:S06]  /*19bd0*/  BRA `(.L_x_1721) ;  /* 0xffffffd800307947 */ /* 0x000fec000383ffff */
.L_x_1654:
[----:B------:R-:W-:Y:S01]  /*19be0*/  BSSY B0, `(.L_x_1722) ;  /* 0x0000006000007945 */ /* 0x000fe20003800000 */
[----:B------:R-:W-:Y:S01]  /*19bf0*/  PLOP3.LUT P6, PT, P6, PT, PT, 0x8, 0x0 ;  /* 0x000000000000781c */ /* 0x000fe200037ce170 */
[----:B------:R-:W-:-:S12]  /*19c00*/  IMAD.MOV.U32 R15, RZ, RZ, -0x1 ;  /* 0xffffffffff0f7424 */ /* 0x000fd800078e00ff */
[----:B0123--:R-:W-:Y:S05]  /*19c10*/  WARPSYNC.COLLECTIVE R15, `(.L_x_1723) ;  /* 0x000000000f087348 */ /* 0x00ffea0003c00000 */
[----:B------:R-:W-:Y:S01]  /*19c20*/  VOTE.ANY R14, PT, P6 ;  /* 0x00000000000e7806 */ /* 0x000fe200030e0100 */
[----:B0123--:R-:W-:Y:S06]  /*19c30*/  ENDCOLLECTIVE ;  /* 0x000000000000791b */ /* 0x00ffec0003800000 */
.L_x_1723:
[----:B------:R-:W-:Y:S05]  /*19c40*/  BSYNC B0 ;  /* 0x0000000000007941 */ /* 0x000fea0003800000 */
.L_x_1722:
        /* <DEDUP_REMOVED lines=9> */
.L_x_1724:
[----:B------:R-:W-:Y:S01]  /*19ce0*/  IMAD.MOV.U32 R17, RZ, RZ, R14 ;  /* 0x000000ffff117224 */ /* 0x000fe200078e000e */
[----:B------:R-:W-:Y:S06]  /*19cf0*/  BRA `(.L_x_1725) ;  /* 0xffffffd800207947 */ /* 0x000fec000383ffff */
.L_x_1656:
[----:B------:R-:W-:Y:S01]  /*19d00*/  BSSY B0, `(.L_x_1726) ;  /* 0x0000007000007945 */ /* 0x000fe20003800000 */
[----:B------:R-:W-:Y:S02]  /*19d10*/  IMAD.MOV.U32 R13, RZ, RZ, R3 ;  /* 0x000000ffff0d7224 */ /* 0x000fe400078e0003 */
[----:B------:R-:W-:Y:S02]  /*19d20*/  IMAD.MOV.U32 R11, RZ, RZ, 0x1f ;  /* 0x0000001fff0b7424 */ /* 0x000fe400078e00ff */
[----:B------:R-:W-:-:S07]  /*19d30*/  IMAD.MOV.U32 R15, RZ, RZ, -0x1 ;  /* 0xffffffffff0f7424 */ /* 0x000fce00078e00ff */
[----:B0-234-:R-:W-:Y:S05]  /*19d40*/  WARPSYNC.COLLECTIVE R15, `(.L_x_1727) ;  /* 0x000000000f087348 */ /* 0x01dfea0003c00000 */
[----:B------:R1:W0:Y:S02]  /*19d50*/  SHFL.IDX P6, R14, R13, R12, R11 ;  /* 0x0000000c0d0e7389 */ /* 0x00022400000c000b */
[----:B01234-:R-:W-:Y:S01]  /*19d60*/  ENDCOLLECTIVE ;  /* 0x000000000000791b */ /* 0x01ffe20003800000 */
.L_x_1727:
[----:B------:R-:W-:Y:S05]  /*19d70*/  BSYNC B0 ;  /* 0x0000000000007941 */ /* 0x000fea0003800000 */
.L_x_1726:
[----:B------:R-:W-:Y:S01]  /*19d80*/  IMAD.MOV.U32 R3, RZ, RZ, R14 ;  /* 0x000000ffff037224 */ /* 0x000fe200078e000e */
[----:B------:R-:W-:Y:S06]  /*19d90*/  BRA `(.L_x_1728) ;  /* 0xffffffd800147947 */ /* 0x000fec000383ffff */
.L_x_1660:
[----:B0-----:R0:W3:Y:S02]  /*19da0*/  SYNCS.PHASECHK.TRANS64.TRYWAIT P0, [R0+URZ+0x30820], R3 ;  /* 0x03082003000075a7 */ /* 0x0010e4000800017f */
[----:B---3--:R-:W-:Y:S05]  /*19db0*/  @!P0 NANOSLEEP.SYNCS 0x989680 ;  /* 0x009896800000895d */ /* 0x008fea0003900000 */
[----:B------:R-:W3:Y:S02]  /*19dc0*/  @!P0 SYNCS.PHASECHK.TRANS64 P0, [R0+URZ+0x30820], R3 ;  /* 0x03082003000085a7 */ /* 0x000ee4000800007f */
[----:B---3--:R-:W-:Y:S05]  /*19dd0*/  @!P0 BRA `(.L_x_1660) ;  /* 0xfffffffc00f08947 */ /* 0x008fea000383ffff */
[----:B------:R-:W-:Y:S05]  /*19de0*/  BRA `(.L_x_1729) ;  /* 0xffffffdc009c7947 */ /* 0x000fea000383ffff */
.L_x_1661:
[----:B------:R-:W3:Y:S01]  /*19df0*/  S2R R2, SR_TID.X ;  /* 0x0000000000027919 */ /* 0x000ee20000002100 */
[----:B------:R-:W-:Y:S01]  /*19e00*/  BSSY B0, `(.L_x_1730) ;  /* 0x000000a000007945 */ /* 0x000fe20003800000 */
[----:B-1----:R-:W-:Y:S02]  /*19e10*/  IMAD.MOV.U32 R12, RZ, RZ, RZ ;  /* 0x000000ffff0c7224 */ /* 0x002fe400078e00ff */
[----:B------:R-:W-:Y:S02]  /*19e20*/  IMAD.MOV.U32 R11, RZ, RZ, 0x1f ;  /* 0x0000001fff0b7424 */ /* 0x000fe400078e00ff */
[----:B------:R-:W-:Y:S01]  /*19e30*/  IMAD.MOV.U32 R15, RZ, RZ, -0x1 ;  /* 0xffffffffff0f7424 */ /* 0x000fe200078e00ff */
[----:B---3--:R-:W-:-:S04]  /*19e40*/  SHF.R.U32.HI R2, RZ, 0x5, R2 ;  /* 0x00000005ff027819 */ /* 0x008fc80000011602 */
[----:B------:R-:W-:-:S05]  /*19e50*/  LOP3.LUT R2, R2, 0x3, RZ, 0xc0, !PT ;  /* 0x0000000302027812 */ /* 0x000fca00078ec0ff */
[----:B------:R-:W-:-:S07]  /*19e60*/  IMAD.MOV.U32 R13, RZ, RZ, R2 ;  /* 0x000000ffff0d7224 */ /* 0x000fce00078e0002 */
[----:B0-2---:R-:W-:Y:S05]  /*19e70*/  WARPSYNC.COLLECTIVE R15, `(.L_x_1731) ;  /* 0x000000000f087348 */ /* 0x005fea0003c00000 */
[----:B------:R1:W3:Y:S02]  /*19e80*/  SHFL.IDX P6, R14, R13, R12, R11 ;  /* 0x0000000c0d0e7389 */ /* 0x0002e400000c000b */
[----:B0123--:R-:W-:Y:S01]  /*19e90*/  ENDCOLLECTIVE ;  /* 0x000000000000791b */ /* 0x00ffe20003800000 */
.L_x_1731:
[----:B------:R-:W-:Y:S05]  /*19ea0*/  BSYNC B0 ;  /* 0x0000000000007941 */ /* 0x000fea0003800000 */
.L_x_1730:
[----:B------:R-:W-:Y:S05]  /*19eb0*/  BRA `(.L_x_1732) ;  /* 0xffffffdc00847947 */ /* 0x000fea000383ffff */
.L_x_1664:
[----:B------:R-:W-:Y:S01]  /*19ec0*/  BSSY B1, `(.L_x_1733) ;  /* 0x0000006000017945 */ /* 0x000fe20003800000 */
[----:B------:R-:W-:-:S07]  /*19ed0*/  IMAD.MOV.U32 R15, RZ, RZ, -0x1 ;  /* 0xffffffffff0f7424 */ /* 0x000fce00078e00ff */
[----:B0123--:R-:W-:Y:S05]  /*19ee0*/  WARPSYNC.COLLECTIVE R15, `(.L_x_1734) ;  /* 0x000000000f0c7348 */ /* 0x00ffea0003c00000 */
[----:B------:R-:W-:Y:S02]  /*19ef0*/  ELECT P6, UR62, PT ;  /* 0x00000000003e782f */ /* 0x000fe400038c0000 */
[----:B------:R-:W-:Y:S01]  /*19f00*/  MOV R14, UR62 ;  /* 0x0000003e000e7c02 */ /* 0x000fe20008000f00 */
[----:B0123--:R-:W-:Y:S10]  /*19f10*/  ENDCOLLECTIVE ;  /* 0x000000000000791b */ /* 0x00fff40003800000 */
.L_x_1734:
[----:B------:R-:W-:Y:S05]  /*19f20*/  BSYNC B1 ;  /* 0x0000000000017941 */ /* 0x000fea0003800000 */
.L_x_1733:
[----:B------:R-:W-:Y:S05]  /*19f30*/  BRA `(.L_x_1735) ;  /* 0xffffffdc007c7947 */ /* 0x000fea000383ffff */
.L_x_1666:
[----:B0-----:R0:W2:Y:S02]  /*19f40*/  SYNCS.PHASECHK.TRANS64.TRYWAIT P0, [R6+URZ], R5 ;  /* 0x00000005060075a7 */ /* 0x0010a4000800017f */
[----:B--2---:R-:W-:Y:S05]  /*19f50*/  @!P0 NANOSLEEP.SYNCS 0x989680 ;  /* 0x009896800000895d */ /* 0x004fea0003900000 */
[----:B------:R-:W2:Y:S02]  /*19f60*/  @!P0 SYNCS.PHASECHK.TRANS64 P0, [R6+URZ], R5 ;  /* 0x00000005060085a7 */ /* 0x000ea4000800007f */
[----:B--2---:R-:W-:Y:S05]  /*19f70*/  @!P0 BRA `(.L_x_1666) ;  /* 0xfffffffc00f08947 */ /* 0x004fea000383ffff */
[----:B------:R-:W-:Y:S05]  /*19f80*/  BRA `(.L_x_1736) ;  /* 0xffffffdc00c07947 */ /* 0x000fea000383ffff */
.L_x_1667:
[----:B--2---:R2:W3:Y:S02]  /*19f90*/  SYNCS.PHASECHK.TRANS64.TRYWAIT P0, [R7+URZ], R2 ;  /* 0x00000002070075a7 */ /* 0x0044e4000800017f */
[----:B---3--:R-:W-:Y:S05]  /*19fa0*/  @!P0 NANOSLEEP.SYNCS 0x989680 ;  /* 0x009896800000895d */ /* 0x008fea0003900000 */
[----:B------:R-:W3:Y:S02]  /*19fb0*/  @!P0 SYNCS.PHASECHK.TRANS64 P0, [R7+URZ], R2 ;  /* 0x00000002070085a7 */ /* 0x000ee4000800007f */
[----:B---3--:R-:W-:Y:S05]  /*19fc0*/  @!P0 BRA `(.L_x_1667) ;  /* 0xfffffffc00f08947 */ /* 0x008fea000383ffff */
[----:B------:R-:W-:Y:S05]  /*19fd0*/  BRA `(.L_x_1737) ;  /* 0xffffffdc00b47947 */ /* 0x000fea000383ffff */
.L_x_1669:
[----:B---3--:R3:W4:Y:S02]  /*19fe0*/  SYNCS.PHASECHK.TRANS64.TRYWAIT P0, [R4+URZ], R5 ;  /* 0x00000005040075a7 */ /* 0x008724000800017f */
[----:B----4-:R-:W-:Y:S05]  /*19ff0*/  @!P0 NANOSLEEP.SYNCS 0x989680 ;  /* 0x009896800000895d */ /* 0x010fea0003900000 */
[----:B------:R-:W4:Y:S02]  /*1a000*/  @!P0 SYNCS.PHASECHK.TRANS64 P0, [R4+URZ], R5 ;  /* 0x00000005040085a7 */ /* 0x000f24000800007f */
[----:B----4-:R-:W-:Y:S05]  /*1a010*/  @!P0 BRA `(.L_x_1669) ;  /* 0xfffffffc00f08947 */ /* 0x010fea000383ffff */
[----:B------:R-:W-:Y:S05]  /*1a020*/  BRA `(.L_x_1738) ;  /* 0xffffffdc00bc7947 */ /* 0x000fea000383ffff */
.L_x_1739:
        /* <DEDUP_REMOVED lines=13> */
.L_x_15293:


//--------------------- .text._ZN7cutlass13device_kernelIN5flash11enable_sm90INS1_16FlashAttnFwdSm90INS1_25CollectiveMainloopFwdSm90ILi2EN4cute5tupleIJNS5_1CILi1EEES8_S8_EEENS6_IJNS7_ILi128EEENS7_ILi64EEENS7_ILi256EEEEEELi256ENS_10bfloat16_tEfNS_4arch4Sm90ELb0ELb1ELb1ELb1ELb0ELb1ELb0ELb1ELb1ELb1ELb0ELb0EEENS1_21CollectiveEpilogueFwdINS6_IJSA_SC_SB_EEES9_SE_SG_Li256ELb1ELb1ELb0ELb0EEENS1_36VarlenDynamicPersistentTileSchedulerILi128ELi64ELi256ELi128ELb0ELb1ELb1ELb1ELb0ELb1EEEEEEEEEvNT_6ParamsE --------------------------
	.section	.text._ZN7cutlass13device_kernelIN5flash11enable_sm90INS1_16FlashAttnFwdSm90INS1_25CollectiveMainloopFwdSm90ILi2EN4cute5tupleIJNS5_1CILi1EEES8_S8_EEENS6_IJNS7_ILi128EEENS7_ILi64EEENS7_ILi256EEEEEELi256ENS_10bfloat16_tEfNS_4arch4Sm90ELb0ELb1ELb1ELb1ELb0ELb1ELb0ELb1ELb1ELb1ELb0ELb0EEENS1_21CollectiveEpilogueFwdINS6_IJSA_SC_SB_EEES9_SE_SG_Li256ELb1ELb1ELb0ELb0EEENS1_36VarlenDynamicPersistentTileSchedulerILi128ELi64ELi256ELi128ELb0ELb1ELb1ELb1ELb0ELb1EEEEEEEEEvNT_6ParamsE,"ax",@progbits
	.align	128
.text._ZN7cutlass13device_kernelIN5flash11enable_sm90INS1_16FlashAttnFwdSm90INS1_25CollectiveMainloopFwdSm90ILi2EN4cute5tupleIJNS5_1CILi1EEES8_S8_EEENS6_IJNS7_ILi128EEENS7_ILi64EEENS7_ILi256EEEEEELi256ENS_10bfloat16_tEfNS_4arch4Sm90ELb0ELb1ELb1ELb1ELb0ELb1ELb0ELb1ELb1ELb1ELb0ELb0EEENS1_21CollectiveEpilogueFwdINS6_IJSA_SC_SB_EEES9_SE_SG_Li256ELb1ELb1ELb0ELb0EEENS1_36VarlenDynamicPersistentTileSchedulerILi128ELi64ELi256ELi128ELb0ELb1ELb1ELb1ELb0ELb1EEEEEEEEEvNT_6ParamsE:
        .type           _ZN7cutlass13device_kernelIN5flash11enable_sm90INS1_16FlashAttnFwdSm90INS1_25CollectiveMainloopFwdSm90ILi2EN4cute5tupleIJNS5_1CILi1EEES8_S8_EEENS6_IJNS7_ILi128EEENS7_ILi64EEENS7_ILi256EEEEEELi256ENS_10bfloat16_tEfNS_4arch4Sm90ELb0ELb1ELb1ELb1ELb0ELb1ELb0ELb1ELb1ELb1ELb0ELb0EEENS1_21CollectiveEpilogueFwdINS6_IJSA_SC_SB_EEES9_SE_SG_Li256ELb1ELb1ELb0ELb0EEENS1_36VarlenDynamicPersistentTileSchedulerILi128ELi64ELi256ELi128ELb0ELb1ELb1ELb1ELb0ELb1EEEEEEEEEvNT_6ParamsE,@function
        .size           _ZN7cutlass13device_kernelIN5flash11enable_sm90INS1_16FlashAttnFwdSm90INS1_25CollectiveMainloopFwdSm90ILi2EN4cute5tupleIJNS5_1CILi1EEES8_S8_EEENS6_IJNS7_ILi128EEENS7_ILi64EEENS7_ILi256EEEEEELi256ENS_10bfloat16_tEfNS_4arch4Sm90ELb0ELb1ELb1ELb1ELb0ELb1ELb0ELb1ELb1ELb1ELb0ELb0EEENS1_21CollectiveEpilogueFwdINS6_IJSA_SC_SB_EEES9_SE_SG_Li256ELb1ELb1ELb0ELb0EEENS1_36VarlenDynamicPersistentTileSchedulerILi128ELi64ELi256ELi128ELb0ELb1ELb1ELb1ELb0ELb1EEEEEEEEEvNT_6ParamsE,(.L_x_15294 - _ZN7cutlass13device_kernelIN5flash11enable_sm90INS1_16FlashAttnFwdSm90INS1_25CollectiveMainloopFwdSm90ILi2EN4cute5tupleIJNS5_1CILi1EEES8_S8_EEENS6_IJNS7_ILi128EEENS7_ILi64EEENS7_ILi256EEEEEELi256ENS_10bfloat16_tEfNS_4arch4Sm90ELb0ELb1ELb1ELb1ELb0ELb1ELb0ELb1ELb1ELb1ELb0ELb0EEENS1_21CollectiveEpilogueFwdINS6_IJSA_SC_SB_EEES9_SE_SG_Li256ELb1ELb1ELb0ELb0EEENS1_36VarlenDynamicPersistentTileSchedulerILi128ELi64ELi256ELi128ELb0ELb1ELb1ELb1ELb0ELb1EEEEEEEEEvNT_6ParamsE)
        .other          _ZN7cutlass13device_kernelIN5flash11enable_sm90INS1_16FlashAttnFwdSm90INS1_25CollectiveMainloopFwdSm90ILi2EN4cute5tupleIJNS5_1CILi1EEES8_S8_EEENS6_IJNS7_ILi128EEENS7_ILi64EEENS7_ILi256EEEEEELi256ENS_10bfloat16_tEfNS_4arch4Sm90ELb0ELb1ELb1ELb1ELb0ELb1ELb0ELb1ELb1ELb1ELb0ELb0EEENS1_21CollectiveEpilogueFwdINS6_IJSA_SC_SB_EEES9_SE_SG_Li256ELb1ELb1ELb0ELb0EEENS1_36VarlenDynamicPersistentTileSchedulerILi128ELi64ELi256ELi128ELb0ELb1ELb1ELb1ELb0ELb1EEEEEEEEEvNT_6ParamsE,@"STO_CUDA_ENTRY STV_DEFAULT"
_ZN7cutlass13device_kernelIN5flash11enable_sm90INS1_16FlashAttnFwdSm90INS1_25CollectiveMainloopFwdSm90ILi2EN4cute5tupleIJNS5_1CILi1EEES8_S8_EEENS6_IJNS7_ILi128EEENS7_ILi64EEENS7_ILi256EEEEEELi256ENS_10bfloat16_tEfNS_4arch4Sm90ELb0ELb1ELb1ELb1ELb0ELb1ELb0ELb1ELb1ELb1ELb0ELb0EEENS1_21CollectiveEpilogueFwdINS6_IJSA_SC_SB_EEES9_SE_SG_Li256ELb1ELb1ELb0ELb0EEENS1_36VarlenDynamicPersistentTileSchedulerILi128ELi64ELi256ELi128ELb0ELb1ELb1ELb1ELb0ELb1EEEEEEEEEvNT_6ParamsE:
[----:B------:R-:W0:Y:S02]  /*0000*/  LDC R1, c[0x0][0x28] ;  /* 0x00000a00ff017b82 */ /* 0x000e240000000800 */
[----:B0-----:R-:W-:Y:S01]  /*0010*/  VIADD R1, R1, 0xffffff38 ;  /* 0xffffff3801017836 */ /* 0x001fe20000000000 */
[----:B------:R-:W0:Y:S01]  /*0020*/  S2R R4, SR_TID.X ;  /* 0x0000000000047919 */ /* 0x000e220000002100 */
[----:B------:R-:W-:Y:S01]  /*0030*/  ELECT P0, URZ, PT ;  /* 0x00000000003f782f */ /* 0x000fe20003800000 */
[----:B------:R-:W-:Y:S01]  /*0040*/  BSSY B0, `(.L_x_1740) ;  /* 0x0000013000007945 */ /* 0x000fe20003800000 */
[----:B0-----:R-:W-:-:S05]  /*0050*/  SHF.R.U32.HI R0, RZ, 0x5, R4 ;  /* 0x00000005ff007819 */ /* 0x001fca0000011604 */
[----:B------:R-:W0:Y:S02]  /*0060*/  SHFL.IDX PT, R2, R0, RZ, 0x1f ;  /* 0x00001fff00027589 */ /* 0x000e2400000e0000 */
[----:B0-----:R-:W-:-:S13]  /*0070*/  ISETP.EQ.AND P0, PT, R2, RZ, P0 ;  /* 0x000000ff0200720c */ /* 0x001fda0000702270 */
        /* <DEDUP_REMOVED lines=15> */
.L_x_1741:
[----:B------:R-:W-:Y:S05]  /*0170*/  BSYNC B0 ;  /* 0x0000000000007941 */ /* 0x000fea0003800000 */
.L_x_1740:
[----:B------:R-:W-:Y:S01]  /*0180*/  VOTEU.ANY UP0, P0 ;  /* 0x00000000003f7886 */ /* 0x000fe20000000100 */
[----:B------:R-:W0:Y:S01]  /*0190*/  SHFL.IDX PT, R2, R0, RZ, 0x1f ;  /* 0x00001fff00027589 */ /* 0x000e2200000e0000 */
[----:B------:R-:W-:Y:S01]  /*01a0*/  UMOV UR4, 0x80 ;  /* 0x0000008000047882 */ /* 0x000fe20000000000 */
[----:B------:R-:W-:Y:S01]  /*01b0*/  UMOV UR7, 0x100 ;  /* 0x0000010000077882 */ /* 0x000fe20000000000 */
[----:B------:R-:W-:Y:S01]  /*01c0*/  VOTEU.ANY UP1, P0 ;  /* 0x00000000003f7886 */ /* 0x000fe20000020100 */
[----:B------:R-:W1:Y:S01]  /*01d0*/  @UP0 S2UR UR8, SR_CgaCtaId ;  /* 0x00000000000809c3 */ /* 0x000e620000008800 */
[----:B------:R-:W-:Y:S01]  /*01e0*/  @UP0 UMOV UR6, 0x400 ;  /* 0x0000040000060882 */ /* 0x000fe20000000000 */
[----:B------:R-:W-:-:S04]  /*01f0*/  @UP0 UIADD3 UR4, -UR4, 0x100000, URZ ;  /* 0x0010000004040890 */ /* 0x000fc8000fffe13f */
[----:B------:R-:W-:Y:S02]  /*0200*/  @UP0 USHF.L.U32 UR5, UR4, 0xb, URZ ;  /* 0x0000000b04050899 */ /* 0x000fe4000800063f */
[----:B------:R-:W-:Y:S01]  /*0210*/  @UP0 USHF.L.U32 UR4, UR4, 0x1, URZ ;  /* 0x0000000104040899 */ /* 0x000fe2000800063f */
[----:B0-----:R-:W-:Y:S02]  /*0220*/  ISETP.NE.AND P1, PT, R2, RZ, PT ;  /* 0x000000ff0200720c */ /* 0x001fe40003f25270 */
[----:B------:R-:W-:Y:S01]  /*0230*/  SHF.R.U32.HI R2, RZ, 0x7, R4 ;  /* 0x00000007ff027819 */ /* 0x000fe20000011604 */
[----:B-1----:R-:W-:Y:S02]  /*0240*/  @UP0 ULEA UR8, UR8, UR6, 0x18 ;  /* 0x0000000608080291 */ /* 0x002fe4000f8ec03f */
[----:B------:R-:W-:-:S04]  /*0250*/  @UP0 UIADD3 UR6, -UR7, 0x100000, URZ ;  /* 0x0010000007060890 */ /* 0x000fc8000fffe13f */
[----:B------:R-:W-:Y:S02]  /*0260*/  @UP0 USHF.L.U32 UR7, UR6, 0xb, URZ ;  /* 0x0000000b06070899 */ /* 0x000fe4000800063f */
[----:B------:R-:W-:Y:S01]  /*0270*/  @UP0 USHF.L.U32 UR6, UR6, 0x1, URZ ;  /* 0x0000000106060899 */ /* 0x000fe2000800063f */
[----:B------:R-:W-:Y:S01]  /*0280*/  VOTEU.ANY UP0, P0 ;  /* 0x00000000003f7886 */ /* 0x000fe20000000100 */
[----:B------:R-:W0:Y:S04]  /*0290*/  SHFL.IDX PT, R2, R2, RZ, 0x1f ;  /* 0x00001fff02027589 */ /* 0x000e2800000e0000 */
[----:B------:R-:W1:Y:S02]  /*02a0*/  FENCE.VIEW.ASYNC.S ;  /* 0x00000000000073c6 */ /* 0x000e640000000000 */
[----:B-1----:R1:W2:Y:S04]  /*02b0*/  @UP0 SYNCS.EXCH.64 URZ, [UR8+0x30800], UR4 ;  /* 0x03080004083f05b2 */ /* 0x0022a80008000100 */
[----:B------:R1:W3:Y:S01]  /*02c0*/  @UP1 SYNCS.EXCH.64 URZ, [UR8+0x30820], UR6 ;  /* 0x03082006083f15b2 */ /* 0x0002e20008000100 */
[----:B------:R-:W-:Y:S05]  /*02d0*/  @P1 BRA `(.L_x_1742) ;  /* 0x0000000000481947 */ /* 0x000fea0003800000 */
[----:B-1----:R-:W1:Y:S01]  /*02e0*/  S2UR UR5, SR_CgaCtaId ;  /* 0x00000000000579c3 */ /* 0x002e620000008800 */
[----:B------:R-:W-:Y:S01]  /*02f0*/  UMOV UR4, 0x400 ;  /* 0x0000040000047882 */ /* 0x000fe20000000000 */
[----:B------:R-:W-:Y:S01]  /*0300*/  UMOV UR6, 0x1 ;  /* 0x0000000100067882 */ /* 0x000fe20000000000 */
[----:B------:R-:W-:Y:S01]  /*0310*/  UMOV UR7, 0x2 ;  /* 0x0000000200077882 */ /* 0x000fe20000000000 */
[----:B------:R-:W-:Y:S01]  /*0320*/  ELECT P0, URZ, PT ;  /* 0x00000000003f782f */ /* 0x000fe20003800000 */
[----:B-1----:R-:W-:Y:S02]  /*0330*/  ULEA UR8, UR5, UR4, 0x18 ;  /* 0x0000000405087291 */ /* 0x002fe4000f8ec03f */
[----:B------:R-:W-:-:S04]  /*0340*/  UIADD3 UR4, -UR6, 0x100000, URZ ;  /* 0x0010000006047890 */ /* 0x000fc8000fffe13f */
[----:B------:R-:W-:Y:S02]  /*0350*/  USHF.L.U32 UR5, UR4, 0xb, URZ ;  /* 0x0000000b04057899 */ /* 0x000fe4000800063f */
[----:B------:R-:W-:Y:S02]  /*0360*/  USHF.L.U32 UR4, UR4, 0x1, URZ ;  /* 0x0000000104047899 */ /* 0x000fe4000800063f */
[----:B------:R-:W-:-:S04]  /*0370*/  UIADD3 UR6, -UR7, 0x100000, URZ ;  /* 0x0010000007067890 */ /* 0x000fc8000fffe13f */
[----:B------:R-:W-:Y:S02]  /*0380*/  USHF.L.U32 UR7, UR6, 0xb, URZ ;  /* 0x0000000b06077899 */ /* 0x000fe4000800063f */
[----:B------:R-:W-:Y:S01]  /*0390*/  USHF.L.U32 UR6, UR6, 0x1, URZ ;  /* 0x0000000106067899 */ /* 0x000fe2000800063f */
[----:B------:R-:W1:Y:S03]  /*03a0*/  FENCE.VIEW.ASYNC.S ;  /* 0x00000000000073c6 */ /* 0x000e660000000000 */
[----:B-1----:R4:W1:Y:S08]  /*03b0*/  SYNCS.EXCH.64 URZ, [UR8+0x30830], UR4 ;  /* 0x03083004083f75b2 */ /* 0x0028700008000100 */
[----:B------:R4:W0:Y:S01]  /*03c0*/  SYNCS.EXCH.64 URZ, [UR8+0x30840], UR6 ;  /* 0x03084006083f75b2 */ /* 0x0008220008000100 */
[----:B------:R4:W0:Y:S01]  /*03d0*/  SYNCS.EXCH.64 URZ, [UR8+0x30838], UR4 ;  /* 0x03083804083f75b2 */ /* 0x0008220008000100 */
[----:B------:R4:W0:Y:S02]  /*03e0*/  SYNCS.EXCH.64 URZ, [UR8+0x30848], UR6 ;  /* 0x03084806083f75b2 */ /* 0x0008240008000100 */
[----:B----4-:R-:W-:Y:S01]  /*03f0*/  NOP ;  /* 0x0000000000007918 */ /* 0x010fe20000000000 */
.L_x_1742:
[----:B------:R-:W4:Y:S01]  /*0400*/  SHFL.IDX PT, R3, R0, RZ, 0x1f ;  /* 0x00001fff00037589 */ /* 0x000f2200000e0000 */
[----:B------:R-:W-:Y:S01]  /*0410*/  NOP ;  /* 0x0000000000007918 */ /* 0x000fe20000000000 */
[----:B----4-:R-:W-:-:S13]  /*0420*/  ISETP.NE.AND P0, PT, R3, RZ, PT ;  /* 0x000000ff0300720c */ /* 0x010fda0003f05270 */
        /* <DEDUP_REMOVED lines=19> */
.L_x_1743:
[----:B------:R-:W4:Y:S01]  /*0560*/  SHFL.IDX PT, R3, R0, RZ, 0x1f ;  /* 0x00001fff00037589 */ /* 0x000f2200000e0000 */
[----:B------:R-:W-:Y:S01]  /*0570*/  NOP ;  /* 0x0000000000007918 */ /* 0x000fe20000000000 */
[----:B----4-:R-:W-:-:S13]  /*0580*/  ISETP.NE.AND P0, PT, R3, RZ, PT ;  /* 0x000000ff0300720c */ /* 0x010fda0003f05270 */
[----:B------:R-:W-:Y:S05]  /*0590*/  @P0 BRA `(.L_x_1744) ;  /* 0x0000000000380947 */ /* 0x000fea0003800000 */
[----:B-1----:R-:W1:Y:S01]  /*05a0*/  S2UR UR5, SR_CgaCtaId ;  /* 0x00000000000579c3 */ /* 0x002e620000008800 */
[----:B------:R-:W-:Y:S01]  /*05b0*/  UMOV UR4, 0x400 ;  /* 0x0000040000047882 */ /* 0x000fe20000000000 */
[----:B------:R-:W-:Y:S01]  /*05c0*/  UMOV UR7, 0x1 ;  /* 0x0000000100077882 */ /* 0x000fe20000000000 */
[----:B------:R-:W-:Y:S01]  /*05d0*/  ELECT P0, URZ, PT ;  /* 0x00000000003f782f */ /* 0x000fe20003800000 */
[----:B-1----:R-:W-:Y:S02]  /*05e0*/  ULEA UR6, UR5, UR4, 0x18 ;  /* 0x0000000405067291 */ /* 0x002fe4000f8ec03f */
[----:B------:R-:W-:-:S04]  /*05f0*/  UIADD3 UR4, -UR7, 0x100000, URZ ;  /* 0x0010000007047890 */ /* 0x000fc8000fffe13f */
[----:B------:R-:W-:Y:S02]  /*0600*/  USHF.L.U32 UR5, UR4, 0xb, URZ ;  /* 0x0000000b04057899 */ /* 0x000fe4000800063f */
[----:B------:R-:W-:Y:S01]  /*0610*/  USHF.L.U32 UR4, UR4, 0x1, URZ ;  /* 0x0000000104047899 */ /* 0x000fe2000800063f */
[----:B------:R-:W1:Y:S11]  /*0620*/  FENCE.VIEW.ASYNC.S ;  /* 0x00000000000073c6 */ /* 0x000e760000000000 */
[----:B-1----:R4:W1:Y:S01]  /*0630*/  SYNCS.EXCH.64 URZ, [UR6+0x30870], UR4 ;  /* 0x03087004063f75b2 */ /* 0x0028620008000100 */
[----:B------:R4:W0:Y:S01]  /*0640*/  SYNCS.EXCH.64 URZ, [UR6+0x30880], UR4 ;  /* 0x03088004063f75b2 */ /* 0x0008220008000100 */
[----:B------:R4:W0:Y:S01]  /*0650*/  SYNCS.EXCH.64 URZ, [UR6+0x30878], UR4 ;  /* 0x03087804063f75b2 */ /* 0x0008220008000100 */
[----:B------:R4:W0:Y:S02]  /*0660*/  SYNCS.EXCH.64 URZ, [UR6+0x30888], UR4 ;  /* 0x03088804063f75b2 */ /* 0x0008240008000100 */
[----:B----4-:R-:W-:Y:S01]  /*0670*/  NOP ;  /* 0x0000000000007918 */ /* 0x010fe20000000000 */
.L_x_1744:
        /* <DEDUP_REMOVED lines=22> */
.L_x_1745:
        /* <DEDUP_REMOVED lines=22> */
.L_x_1746:
[----:B0-----:R-:W-:Y:S01]  /*0940*/  ISETP.NE.AND P0, PT, R2, RZ, PT ;  /* 0x000000ff0200720c */ /* 0x001fe20003f05270 */
[----:B------:R-:W-:Y:S01]  /*0950*/  IMAD.MOV.U32 R2, RZ, RZ, 0x1 ;  /* 0x00000001ff027424 */ /* 0x000fe200078e00ff */
[----:B------:R-:W-:Y:S01]  /*0960*/  NOP ;  /* 0x0000000000007918 */ /* 0x000fe20000000000 */
[----:B------:R-:W-:Y:S01]  /*0970*/  ULDC.64 UR60, c[0x0][0x208] ;  /* 0x00008200003c7ab9 */ /* 0x000fe20000000a00 */
[----:B------:R-:W-:Y:S02]  /*0980*/  BSSY B9, `(.L_x_1747) ;  /* 0x0002b9b000097945 */ /* 0x000fe40003800000 */
[----:B------:R-:W-:-:S05]  /*0990*/  SEL R2, R2, 0x2, !P0 ;  /* 0x0000000202027807 */ /* 0x000fca0004000000 */
[----:B------:R0:W-:Y:S01]  /*09a0*/  STL [R1+0x50], R2 ;  /* 0x0000500201007387 */ /* 0x0001e20000100800 */
[----:B-123--:R-:W-:Y:S06]  /*09b0*/  BAR.SYNC.DEFER_BLOCKING 0x0 ;  /* 0x0000000000007b1d */ /* 0x00efec0000010000 */
[----:B------:R-:W-:Y:S05]  /*09c0*/  @!P0 BRA `(.L_x_1748) ;  /* 0x0000022400508947 */ /* 0x000fea0003800000 */
.L_x_1749:
        /* <DEDUP_REMOVED lines=8> */
[----:B-1----:R-:W-:-:S06]  /*0a50*/  ULEA UR4, UR5, UR4, 0x18 ;  /* 0x0000000405047291 */ /* 0x002fcc000f8ec03f */
[----:B------:R-:W-:Y:S01]  /*0a60*/  IMAD.U32 R16, RZ, RZ, UR4 ;  /* 0x00000004ff107e24 */ /* 0x000fe2000f8e00ff */
[----:B------:R-:W-:-:S04]  /*0a70*/  ULDC UR4, c[0x0][0xc3c] ;  /* 0x00030f0000047ab9 */ /* 0x000fc80000000800 */
[----:B------:R-:W1:Y:S01]  /*0a80*/  LDS.128 R60, [R16+0x308d0] ;  /* 0x0308d000103c7984 */ /* 0x000e620000000c00 */
[----:B------:R-:W-:Y:S06]  /*0a90*/  BAR.ARV 0x4, 0x180 ;  /* 0x0106000000007b1d */ /* 0x000fec0000002000 */
[----:B-1----:R-:W-:-:S13]  /*0aa0*/  ISETP.GE.AND P0, PT, R63, UR4, PT ;  /* 0x000000043f007c0c */ /* 0x002fda000bf06270 */
[----:B------:R-:W-:Y:S05]  /*0ab0*/  @P0 BRA `(.L_x_1750) ;  /* 0x000002b8001c0947 */ /* 0x000fea0003800000 */
[----:B------:R-:W-:-:S05]  /*0ac0*/  VIADD R4, R4, 0xffffff80 ;  /* 0xffffff8004047836 */ /* 0x000fca0000000000 */
[----:B------:R-:W-:-:S04]  /*0ad0*/  SHF.R.S32.HI R3, RZ, 0x1f, R4 ;  /* 0x0000001fff037819 */ /* 0x000fc80000011404 */
[CC--:B------:R-:W-:Y:S02]  /*0ae0*/  LEA.HI R0, R3.reuse, R4.reuse, RZ, 0x7 ;  /* 0x0000000403007211 */ /* 0x0c0fe400078f38ff */
[CC--:B------:R-:W-:Y:S02]  /*0af0*/  LEA.HI R5, R3.reuse, R4.reuse, RZ, 0x5 ;  /* 0x0000000403057211 */ /* 0x0c0fe400078f28ff */
[----:B------:R-:W-:Y:S02]  /*0b00*/  LOP3.LUT R7, R0, 0xffffff80, RZ, 0xc0, !PT ;  /* 0xffffff8000077812 */ /* 0x000fe400078ec0ff */
[----:B0-----:R-:W-:Y:S01]  /*0b10*/  LEA.HI R2, R3, R4, RZ, 0x4 ;  /* 0x0000000403027211 */ /* 0x001fe200078f20ff */
[----:B------:R-:W-:Y:S01]  /*0b20*/  IMAD.SHL.U32 R6, R5, 0x20, RZ ;  /* 0x0000002005067824 */ /* 0x000fe200078e00ff */
[----:B------:R-:W-:Y:S01]  /*0b30*/  SHF.R.S32.HI R14, RZ, 0x7, R0 ;  /* 0x00000007ff0e7819 */ /* 0x000fe20000011400 */
[----:B------:R-:W-:Y:S01]  /*0b40*/  IMAD.IADD R20, R4, 0x1, -R7 ;  /* 0x0000000104147824 */ /* 0x000fe200078e0a07 */
[----:B------:R-:W-:-:S02]  /*0b50*/  SHF.R.S32.HI R5, RZ, 0x4, R2 ;  /* 0x00000004ff057819 */ /* 0x000fc40000011402 */
[CC--:B------:R-:W-:Y:S02]  /*0b60*/  LEA.HI R218, R3.reuse, R4.reuse, RZ, 0x3 ;  /* 0x0000000403da7211 */ /* 0x0c0fe400078f18ff */
[----:B------:R-:W-:Y:S01]  /*0b70*/  SHF.R.S32.HI R9, RZ, 0x1f, R20 ;  /* 0x0000001fff097819 */ /* 0x000fe20000011414 */
[----:B------:R-:W-:Y:S01]  /*0b80*/  STL [R1+0x88], R20 ;  /* 0x0000881401007387 */ /* 0x000fe20000100800 */
[----:B------:R-:W-:Y:S02]  /*0b90*/  LEA.HI R7, R3, R4, RZ, 0x2 ;  /* 0x0000000403077211 */ /* 0x000fe400078f10ff */
[----:B------:R-:W-:Y:S02]  /*0ba0*/  LEA.HI R10, R9, R20, RZ, 0x2 ;  /* 0x00000014090a7211 */ /* 0x000fe400078f10ff */
[----:B------:R-:W-:Y:S02]  /*0bb0*/  LEA.HI R8, R3, R4, RZ, 0x6 ;  /* 0x0000000403087211 */ /* 0x000fe400078f30ff */
[----:B------:R-:W-:-:S02]  /*0bc0*/  SHF.R.S32.HI R11, RZ, 0x2, R10 ;  /* 0x00000002ff0b7819 */ /* 0x000fc4000001140a */
[----:B------:R-:W-:Y:S01]  /*0bd0*/  SHF.R.S32.HI R12, RZ, 0x1f, R10 ;  /* 0x0000001fff0c7819 */ /* 0x000fe2000001140a */
[----:B------:R-:W-:Y:S01]  /*0be0*/  IMAD.SHL.U32 R8, R8, 0x8, RZ ;  /* 0x0000000808087824 */ /* 0x000fe200078e00ff */
[----:B------:R-:W-:Y:S02]  /*0bf0*/  LOP3.LUT R3, R2, 0x3fffff0, RZ, 0xc0, !PT ;  /* 0x03fffff002037812 */ /* 0x000fe400078ec0ff */
[----:B------:R-:W-:Y:S02]  /*0c00*/  LEA.HI R12, R12, R11, RZ, 0x3 ;  /* 0x0000000b0c0c7211 */ /* 0x000fe400078f18ff */
[----:B------:R-:W-:Y:S01]  /*0c10*/  LEA.HI R2, R2, R5, RZ, 0x1 ;  /* 0x0000000502027211 */ /* 0x000fe200078f08ff */
[----:B------:R-:W-:Y:S01]  /*0c20*/  IMAD.IADD R3, R4, 0x1, -R3 ;  /* 0x0000000104037824 */ /* 0x000fe200078e0a03 */
[----:B------:R-:W-:Y:S02]  /*0c30*/  LOP3.LUT R12, R12, 0xfffffff8, RZ, 0xc0, !PT ;  /* 0xfffffff80c0c7812 */ /* 0x000fe400078ec0ff */
[----:B------:R-:W-:-:S02]  /*0c40*/  LEA.HI R9, R9, R20, RZ, 0x5 ;  /* 0x0000001409097211 */ /* 0x000fc400078f28ff */
[----:B------:R-:W-:Y:S01]  /*0c50*/  LEA.HI R0, R0, R14, RZ, 0x1 ;  /* 0x0000000e00007211 */ /* 0x000fe200078f08ff */
[----:B------:R-:W-:Y:S01]  /*0c60*/  IMAD.IADD R12, R11, 0x1, -R12 ;  /* 0x000000010b0c7824 */ /* 0x000fe200078e0a0c */
[----:B------:R-:W-:Y:S02]  /*0c70*/  LOP3.LUT R13, R7, 0xfffffffc, RZ, 0xc0, !PT ;  /* 0xfffffffc070d7812 */ /* 0x000fe400078ec0ff */
[----:B------:R-:W-:Y:S02]  /*0c80*/  LOP3.LUT R7, R218, 0xfffffff8, RZ, 0xc0, !PT ;  /* 0xfffffff8da077812 */ /* 0x000fe400078ec0ff */
[----:B------:R-:W-:Y:S01]  /*0c90*/  LOP3.LUT R6, R6, 0xfffffc00, RZ, 0xc0, !PT ;  /* 0xfffffc0006067812 */ /* 0x000fe200078ec0ff */
[----:B------:R-:W-:Y:S01]  /*0ca0*/  IMAD.IADD R13, R4, 0x1, -R13 ;  /* 0x00000001040d7824 */ /* 0x000fe200078e0a0d */
[----:B------:R-:W-:Y:S01]  /*0cb0*/  LOP3.LUT R2, R2, 0x1ffffffe, RZ, 0xc0, !PT ;  /* 0x1ffffffe02027812 */ /* 0x000fe200078ec0ff */
[----:B------:R-:W-:Y:S01]  /*0cc0*/  IMAD.IADD R18, R4, 0x1, -R7 ;  /* 0x0000000104127824 */ /* 0x000fe200078e0a07 */
[----:B------:R-:W-:Y:S01]  /*0cd0*/  SHF.R.S32.HI R9, RZ, 0x5, R9 ;  /* 0x00000005ff097819 */ /* 0x000fe20000011409 */
[----:B------:R-:W-:Y:S01]  /*0ce0*/  IMAD R3, R3, 0x40, R6 ;  /* 0x0000004003037824 */ /* 0x000fe200078e0206 */
[----:B------:R-:W-:Y:S01]  /*0cf0*/  LOP3.LUT R0, R0, 0x3fffffe, RZ, 0xc0, !PT ;  /* 0x03fffffe00007812 */ /* 0x000fe200078ec0ff */
[----:B------:R-:W-:Y:S01]  /*0d00*/  IMAD.IADD R2, R5, 0x1, -R2 ;  /* 0x0000000105027824 */ /* 0x000fe200078e0a02 */
[----:B------:R-:W-:Y:S01]  /*0d10*/  SHF.R.S32.HI R218, RZ, 0x3, R218 ;  /* 0x00000003ffda7819 */ /* 0x000fe200000114da */
[----:B------:R-:W-:Y:S01]  /*0d20*/  IMAD R9, R9, 0x10, R12 ;  /* 0x0000001009097824 */ /* 0x000fe200078e020c */
[----:B------:R-:W-:Y:S01]  /*0d30*/  STL [R1+0x58], R18 ;  /* 0x0000581201007387 */ /* 0x000fe20000100800 */
[----:B------:R-:W-:Y:S01]  /*0d40*/  IMAD.IADD R0, R14, 0x1, -R0 ;  /* 0x000000010e007824 */ /* 0x000fe200078e0a00 */
[----:B------:R-:W-:Y:S01]  /*0d50*/  LEA.HI R4, R13, R13, RZ, 0x1 ;  /* 0x0000000d0d047211 */ /* 0x000fe200078f08ff */
[----:B------:R-:W-:Y:S01]  /*0d60*/  VIADD R17, R218, 0x40 ;  /* 0x00000040da117836 */ /* 0x000fe20000000000 */
[----:B------:R0:W-:Y:S01]  /*0d70*/  STL [R1+0xa8], R14 ;  /* 0x0000a80e01007387 */ /* 0x0001e20000100800 */
[----:B------:R-:W-:Y:S01]  /*0d80*/  IMAD R2, R2, 0x8, R3 ;  /* 0x0000000802027824 */ /* 0x000fe200078e0203 */
[----:B------:R-:W-:Y:S01]  /*0d90*/  LOP3.LUT R4, R4, 0x1ffffffe, RZ, 0xc0, !PT ;  /* 0x1ffffffe04047812 */ /* 0x000fe200078ec0ff */
[----:B------:R-:W-:Y:S01]  /*0da0*/  IMAD R12, R0, 0x40, R9 ;  /* 0x00000040000c7824 */ /* 0x000fe200078e0209 */
[----:B------:R-:W-:Y:S01]  /*0db0*/  SHF.R.S32.HI R6, RZ, 0x1f, R17 ;  /* 0x0000001fff067819 */ /* 0x000fe20000011411 */
[----:B------:R-:W-:Y:S01]  /*0dc0*/  IMAD.SHL.U32 R5, R17, 0x40, RZ ;  /* 0x0000004011057824 */ /* 0x000fe200078e00ff */
[----:B------:R1:W-:Y:S01]  /*0dd0*/  STL [R1+0xb0], R2 ;  /* 0x0000b00201007387 */ /* 0x0003e20000100800 */
[----:B------:R-:W-:Y:S01]  /*0de0*/  IMAD.SHL.U32 R200, R18, 0x4, RZ ;  /* 0x0000000412c87824 */ /* 0x000fe200078e00ff */
[----:B------:R-:W-:Y:S01]  /*0df0*/  LEA.HI R6, R6, R17, RZ, 0x3 ;  /* 0x0000001106067211 */ /* 0x000fe200078f18ff */
[----:B------:R-:W-:Y:S01]  /*0e00*/  VIADD R21, R218, 0x20 ;  /* 0x00000020da157836 */ /* 0x000fe20000000000 */
[----:B0-----:R-:W-:Y:S01]  /*0e10*/  LOP3.LUT R14, R8, 0xfffffe00, RZ, 0xc0, !PT ;  /* 0xfffffe00080e7812 */ /* 0x001fe200078ec0ff */
[----:B------:R-:W-:Y:S01]  /*0e20*/  STL [R1+0xac], R12 ;  /* 0x0000ac0c01007387 */ /* 0x000fe20000100800 */
[----:B------:R-:W-:Y:S01]  /*0e30*/  VIADD R15, R218, 0x60 ;  /* 0x00000060da0f7836 */ /* 0x000fe20000000000 */
[----:B------:R-:W-:Y:S01]  /*0e40*/  LOP3.LUT R30, R5, 0x1c0, RZ, 0xc0, !PT ;  /* 0x000001c0051e7812 */ /* 0x000fe200078ec0ff */
[C---:B------:R-:W-:Y:S01]  /*0e50*/  VIADD R235, R200.reuse, 0x40 ;  /* 0x00000040c8eb7836 */ /* 0x040fe20000000000 */
[----:B------:R0:W-:Y:S01]  /*0e60*/  STL [R1+0x40], R14 ;  /* 0x0000400e01007387 */ /* 0x0001e20000100800 */
[----:B-1----:R-:W-:Y:S01]  /*0e70*/  SHF.R.S32.HI R2, RZ, 0x1f, R21 ;  /* 0x0000001fff027819 */ /* 0x002fe20000011415 */
[----:B------:R-:W-:Y:S01]  /*0e80*/  IMAD.SHL.U32 R0, R21, 0x40, RZ ;  /* 0x0000004015007824 */ /* 0x000fe200078e00ff */
[----:B------:R-:W-:Y:S01]  /*0e90*/  SHF.R.S32.HI R8, RZ, 0x1f, R15 ;  /* 0x0000001fff087819 */ /* 0x000fe2000001140f */
[----:B------:R-:W2:Y:S01]  /*0ea0*/  LDL.LU R17, [R1+0x50] ;  /* 0x0000500001117983 */ /* 0x000ea20000300800 */
[----:B------:R-:W-:Y:S01]  /*0eb0*/  IMAD.IADD R226, R200, 0x1, R235 ;  /* 0x00000001c8e27824 */ /* 0x000fe200078e02eb */
[----:B------:R-:W-:Y:S01]  /*0ec0*/  LEA.HI R2, R2, R21, RZ, 0x3 ;  /* 0x0000001502027211 */ /* 0x000fe200078f18ff */
[----:B------:R-:W-:Y:S01]  /*0ed0*/  IMAD.SHL.U32 R7, R15, 0x40, RZ ;  /* 0x000000400f077824 */ /* 0x000fe200078e00ff */
[----:B------:R-:W-:Y:S01]  /*0ee0*/  LEA.HI R8, R8, R15, RZ, 0x3 ;  /* 0x0000000f08087211 */ /* 0x000fe200078f18ff */
[----:B------:R-:W-:Y:S01]  /*0ef0*/  IMAD.SHL.U32 R11, R218, 0x40, RZ ;  /* 0x00000040da0b7824 */ /* 0x000fe200078e00ff */
[----:B------:R-:W-:Y:S01]  /*0f00*/  SHF.R.S32.HI R5, RZ, 0x1f, R226 ;  /* 0x0000001fff057819 */ /* 0x000fe200000114e2 */
[----:B------:R-:W-:Y:S01]  /*0f10*/  IMAD.SHL.U32 R2, R2, 0x40, RZ ;  /* 0x0000004002027824 */ /* 0x000fe200078e00ff */
[----:B------:R-:W-:Y:S01]  /*0f20*/  LOP3.LUT R31, R0, 0x1c0, RZ, 0xc0, !PT ;  /* 0x000001c0001f7812 */ /* 0x000fe200078ec0ff */
[----:B------:R-:W-:Y:S01]  /*0f30*/  IMAD.SHL.U32 R8, R8, 0x40, RZ ;  /* 0x0000004008087824 */ /* 0x000fe200078e00ff */
[----:B------:R-:W-:Y:S01]  /*0f40*/  LEA.HI R0, R5, R226, RZ, 0x6 ;  /* 0x000000e205007211 */ /* 0x000fe200078f30ff */
[----:B------:R-:W-:Y:S01]  /*0f50*/  IMAD.IADD R4, R13, 0x1, -R4 ;  /* 0x000000010d047824 */ /* 0x000fe200078e0a04 */
[----:B------:R-:W-:-:S02]  /*0f60*/  LOP3.LUT R29, R7, 0x1c0, RZ, 0xc0, !PT ;  /* 0x000001c0071d7812 */ /* 0x000fc400078ec0ff */
[----:B------:R-:W-:Y:S02]  /*0f70*/  LEA.HI R5, R5, R226, RZ, 0x3 ;  /* 0x000000e205057211 */ /* 0x000fe400078f18ff */
[----:B------:R-:W-:Y:S01]  /*0f80*/  LOP3.LUT R27, R2, 0xfffffe00, RZ, 0xc0, !PT ;  /* 0xfffffe00021b7812 */ /* 0x000fe200078ec0ff */
[----:B------:R-:W-:Y:S01]  /*0f90*/  IMAD.SHL.U32 R2, R0, 0x80, RZ ;  /* 0x0000008000027824 */ /* 0x000fe200078e00ff */
[----:B------:R-:W-:Y:S01]  /*0fa0*/  LOP3.LUT R23, R8, 0xfffffe00, RZ, 0xc0, !PT ;  /* 0xfffffe0008177812 */ /* 0x000fe200078ec0ff */
[----:B------:R-:W-:Y:S01]  /*0fb0*/  IMAD.SHL.U32 R6, R6, 0x40, RZ ;  /* 0x0000004006067824 */ /* 0x000fe200078e00ff */
[----:B------:R-:W-:Y:S02]  /*0fc0*/  LOP3.LUT R3, R11, 0x1c0, RZ, 0xc0, !PT ;  /* 0x000001c00b037812 */ /* 0x000fe400078ec0ff */
[----:B------:R-:W-:Y:S02]  /*0fd0*/  SHF.R.U32.HI R24, RZ, 0x3, R29 ;  /* 0x00000003ff187819 */ /* 0x000fe4000001161d */
[----:B------:R-:W-:-:S02]  /*0fe0*/  LOP3.LUT R0, R5, 0x38, RZ, 0xc0, !PT ;  /* 0x0000003805007812 */ /* 0x000fc400078ec0ff */
[--C-:B------:R-:W-:Y:S01]  /*0ff0*/  LOP3.LUT R8, R29, 0x38, R5.reuse, 0xf8, !PT ;  /* 0x000000381d087812 */ /* 0x100fe200078ef805 */
[----:B------:R-:W-:Y:S01]  /*1000*/  IMAD.SHL.U32 R18, R18, 0x8, RZ ;  /* 0x0000000812127824 */ /* 0x000fe200078e00ff */
[----:B------:R-:W-:Y:S02]  /*1010*/  SHF.R.U32.HI R26, RZ, 0x3, R30 ;  /* 0x00000003ff1a7819 */ /* 0x000fe4000001161e */
[----:B------:R-:W-:Y:S02]  /*1020*/  LOP3.LUT R7, R30, 0x38, R5, 0xf8, !PT ;  /* 0x000000381e077812 */ /* 0x000fe400078ef805 */
[----:B------:R-:W-:Y:S02]  /*1030*/  SHF.R.U32.HI R32, RZ, 0x3, R3 ;  /* 0x00000003ff207819 */ /* 0x000fe40000011603 */
[----:B------:R-:W-:Y:S02]  /*1040*/  LOP3.LUT R2, R2, 0xffffe000, RZ, 0xc0, !PT ;  /* 0xffffe00002027812 */ /* 0x000fe400078ec0ff */
[----:B------:R-:W-:-:S02]  /*1050*/  LOP3.LUT R0, R0, 0x1c0, R11, 0xf8, !PT ;  /* 0x000001c000007812 */ /* 0x000fc400078ef80b */
[----:B------:R-:W-:Y:S02]  /*1060*/  LOP3.LUT R15, R8, R24, RZ, 0x3c, !PT ;  /* 0x00000018080f7212 */ /* 0x000fe400078e3cff */
[----:B------:R-:W-:Y:S02]  /*1070*/  LOP3.LUT R25, R6, 0xfffffe00, RZ, 0xc0, !PT ;  /* 0xfffffe0006197812 */ /* 0x000fe400078ec0ff */
[----:B------:R-:W-:Y:S02]  /*1080*/  SHF.R.U32.HI R28, RZ, 0x3, R31 ;  /* 0x00000003ff1c7819 */ /* 0x000fe4000001161f */
[----:B------:R-:W-:Y:S02]  /*1090*/  LOP3.LUT R6, R31, 0x38, R5, 0xf8, !PT ;  /* 0x000000381f067812 */ /* 0x000fe400078ef805 */
[----:B------:R-:W-:Y:S02]  /*10a0*/  LOP3.LUT R11, R7, R26, RZ, 0x3c, !PT ;  /* 0x0000001a070b7212 */ /* 0x000fe400078e3cff */
[----:B------:R-:W-:-:S02]  /*10b0*/  LOP3.LUT R7, R0, R32, RZ, 0x3c, !PT ;  /* 0x0000002000077212 */ /* 0x000fc400078e3cff */
[----:B------:R-:W-:Y:S01]  /*10c0*/  IADD3 R21, R15, R2, R23 ;  /* 0x000000020f157210 */ /* 0x000fe20007ffe017 */
[----:B------:R-:W-:Y:S01]  /*10d0*/  VIADD R15, R18, 0x80 ;  /* 0x00000080120f7836 */ /* 0x000fe20000000000 */
[----:B------:R-:W-:Y:S01]  /*10e0*/  LOP3.LUT R3, R3, 0x38, R18, 0xf8, !PT ;  /* 0x0000003803037812 */ /* 0x000fe200078ef812 */
[----:B------:R-:W-:Y:S01]  /*10f0*/  STL [R1+0x3c], R27 ;  /* 0x00003c1b01007387 */ /* 0x000fe20000100800 */
[----:B------:R-:W-:Y:S02]  /*1100*/  LOP3.LUT R9, R6, R28, RZ, 0x3c, !PT ;  /* 0x0000001c06097212 */ /* 0x000fe400078e3cff */
[-C--:B------:R-:W-:Y:S01]  /*1110*/  IADD3 R13, R11, R2.reuse, R25 ;  /* 0x000000020b0d7210 */ /* 0x080fe20007ffe019 */
[----:B------:R-:W-:Y:S01]  /*1120*/  STL [R1+0x84], R25 ;  /* 0x0000841901007387 */ /* 0x000fe20000100800 */
[-C--:B------:R-:W-:Y:S01]  /*1130*/  IADD3 R7, R7, R2.reuse, R14 ;  /* 0x0000000207077210 */ /* 0x080fe20007ffe00e */
[----:B------:R-:W-:Y:S01]  /*1140*/  VIADD R11, R18, 0xc0 ;  /* 0x000000c0120b7836 */ /* 0x000fe20000000000 */
[----:B0-----:R-:W-:Y:S01]  /*1150*/  LOP3.LUT R14, R14, R3, R32, 0xf6, !PT ;  /* 0x000000030e0e7212 */ /* 0x001fe200078ef620 */
[----:B------:R-:W-:Y:S01]  /*1160*/  STL [R1+0x80], R23 ;  /* 0x0000801701007387 */ /* 0x000fe20000100800 */
[----:B------:R-:W-:Y:S01]  /*1170*/  VIADD R237, R200, 0x60 ;  /* 0x00000060c8ed7836 */ /* 0x000fe20000000000 */
[----:B------:R-:W-:-:S02]  /*1180*/  IADD3 R9, R9, R2, R27 ;  /* 0x0000000209097210 */ /* 0x000fc40007ffe01b */
[----:B------:R-:W-:Y:S01]  /*1190*/  STL [R1+0x68], RZ ;  /* 0x000068ff01007387 */ /* 0x000fe20000100800 */
[----:B------:R-:W-:Y:S02]  /*11a0*/  SHF.R.S32.HI R3, RZ, 0x1f, R15 ;  /* 0x0000001fff037819 */ /* 0x000fe4000001140f */
[----:B------:R-:W-:Y:S01]  /*11b0*/  SHF.R.S32.HI R2, RZ, 0x1f, R218 ;  /* 0x0000001fff027819 */ /* 0x000fe200000114da */
[----:B------:R-:W-:Y:S01]  /*11c0*/  STL [R1], RZ ;  /* 0x000000ff01007387 */ /* 0x000fe20000100800 */
[--C-:B------:R-:W-:Y:S02]  /*11d0*/  LOP3.LUT R2, R31, 0x38, R18.reuse, 0xf8, !PT ;  /* 0x000000381f027812 */ /* 0x100fe400078ef812 */
[----:B------:R-:W-:Y:S01]  /*11e0*/  LOP3.LUT R6, R30, 0x38, R18, 0xf8, !PT ;  /* 0x000000381e067812 */ /* 0x000fe200078ef812 */
[----:B------:R0:W-:Y:S01]  /*11f0*/  STL [R1+0x2c], R15 ;  /* 0x00002c0f01007387 */ /* 0x0001e20000100800 */
[----:B------:R-:W-:-:S03]  /*1200*/  LOP3.LUT R229, R10, 0x7ffffffc, RZ, 0xc0, !PT ;  /* 0x7ffffffc0ae57812 */ /* 0x000fc600078ec0ff */
[----:B------:R1:W-:Y:S01]  /*1210*/  STL [R1+0x30], R11 ;  /* 0x0000300b01007387 */ /* 0x0003e20000100800 */
[----:B------:R-:W-:-:S03]  /*1220*/  LOP3.LUT R8, R29, 0x38, R18, 0xf8, !PT ;  /* 0x000000381d087812 */ /* 0x000fc600078ef812 */
[----:B------:R-:W-:Y:S01]  /*1230*/  STL [R1+0x54], R14 ;  /* 0x0000540e01007387 */ /* 0x000fe20000100800 */
[----:B0-----:R-:W-:-:S03]  /*1240*/  SHF.R.S32.HI R15, RZ, 0x1f, R237 ;  /* 0x0000001fff0f7819 */ /* 0x001fc600000114ed */
[----:B------:R0:W-:Y:S01]  /*1250*/  STL [R1+0x74], R3 ;  /* 0x0000740301007387 */ /* 0x0001e20000100800 */
[----:B------:R-:W-:Y:S01]  /*1260*/  SHF.R.S32.HI R10, RZ, 0x1f, R11 ;  /* 0x0000001fff0a7819 */ /* 0x000fe2000001140b */
[----:B------:R-:W-:Y:S01]  /*1270*/  VIADD R0, R16, 0x10400 ;  /* 0x0001040010007836 */ /* 0x000fe20000000000 */
[----:B-1----:R-:W-:Y:S01]  /*1280*/  LOP3.LUT R11, R25, R6, R26, 0xf6, !PT ;  /* 0x00000006190b7212 */ /* 0x002fe200078ef61a */
[----:B------:R1:W-:Y:S01]  /*1290*/  STL [R1+0x78], R15 ;  /* 0x0000780f01007387 */ /* 0x0003e20000100800 */
[----:B0-----:R-:W-:-:S03]  /*12a0*/  LOP3.LUT R3, R27, R2, R28, 0xf6, !PT ;  /* 0x000000021b037212 */ /* 0x001fc600078ef61c */
[----:B------:R-:W-:Y:S01]  /*12b0*/  IMAD R6, R11, 0x2, R0 ;  /* 0x000000020b067824 */ /* 0x000fe200078e0200 */
[----:B-1----:R-:W-:Y:S01]  /*12c0*/  LOP3.LUT R15, R23, R8, R24, 0xf6, !PT ;  /* 0x00000008170f7212 */ /* 0x002fe200078ef618 */
[--C-:B------:R-:W-:Y:S01]  /*12d0*/  IMAD R2, R3, 0x2, R0.reuse ;  /* 0x0000000203027824 */ /* 0x100fe200078e0200 */
[----:B------:R-:W-:Y:S01]  /*12e0*/  STL [R1+0x70], R10 ;  /* 0x0000700a01007387 */ /* 0x000fe20000100800 */
[--C-:B------:R-:W-:Y:S02]  /*12f0*/  IMAD R8, R9, 0x2, R0.reuse ;  /* 0x0000000209087824 */ /* 0x100fe400078e0200 */
[----:B------:R-:W-:Y:S01]  /*1300*/  IMAD R3, R15, 0x2, R0 ;  /* 0x000000020f037824 */ /* 0x000fe200078e0200 */
[----:B------:R0:W-:Y:S04]  /*1310*/  STL [R1+0xa0], R2 ;  /* 0x0000a00201007387 */ /* 0x0001e80000100800 */
[----:B------:R1:W-:Y:S01]  /*1320*/  STL [R1+0x98], R6 ;  /* 0x0000980601007387 */ /* 0x0003e20000100800 */
[----:B0-----:R-:W-:-:S03]  /*1330*/  LOP3.LUT R2, R5, 0xfffffff8, RZ, 0xc0, !PT ;  /* 0xfffffff805027812 */ /* 0x001fc600078ec0ff */
[----:B------:R0:W-:Y:S01]  /*1340*/  STL [R1+0x90], R3 ;  /* 0x0000900301007387 */ /* 0x0001e20000100800 */
[----:B-1----:R-:W-:-:S03]  /*1350*/  IMAD R6, R13, 0x2, R0 ;  /* 0x000000020d067824 */ /* 0x002fc600078e0200 */
[----:B------:R-:W-:Y:S04]  /*1360*/  STL [R1+0x9c], R8 ;  /* 0x00009c0801007387 */ /* 0x000fe80000100800 */
[----:B------:R-:W-:Y:S01]  /*1370*/  STL [R1+0x6c], R2 ;  /* 0x00006c0201007387 */ /* 0x000fe20000100800 */
[----:B0-----:R-:W-:-:S03]  /*1380*/  IMAD R3, R21, 0x2, R0 ;  /* 0x0000000215037824 */ /* 0x001fc600078e0200 */
[----:B------:R0:W-:Y:S04]  /*1390*/  STL [R1+0x94], R6 ;  /* 0x0000940601007387 */ /* 0x0001e80000100800 */
[----:B------:R1:W-:Y:S01]  /*13a0*/  STL [R1+0x8c], R3 ;  /* 0x00008c0301007387 */ /* 0x0003e20000100800 */
[--C-:B0-----:R-:W-:Y:S02]  /*13b0*/  IMAD R6, R7, 0x2, R0.reuse ;  /* 0x0000000207067824 */ /* 0x101fe400078e0200 */
[----:B------:R-:W-:Y:S01]  /*13c0*/  IMAD R0, R14, 0x2, R0 ;  /* 0x000000020e007824 */ /* 0x000fe200078e0200 */
[----:B-1----:R-:W-:Y:S02]  /*13d0*/  SHF.R.S32.HI R3, RZ, 0x3, R5 ;  /* 0x00000003ff037819 */ /* 0x002fe40000011405 */
[----:B------:R-:W-:Y:S01]  /*13e0*/  STL [R1+0xa4], R6 ;  /* 0x0000a40601007387 */ /* 0x000fe20000100800 */
[----:B------:R-:W-:-:S03]  /*13f0*/  SHF.R.S32.HI R2, RZ, 0x1f, R2 ;  /* 0x0000001fff027819 */ /* 0x000fc60000011402 */
[----:B------:R0:W-:Y:S04]  /*1400*/  STL [R1+0x48], R0 ;  /* 0x0000480001007387 */ /* 0x0001e80000100800 */
[----:B------:R1:W-:Y:S01]  /*1410*/  STL [R1+0x5c], R3 ;  /* 0x00005c0301007387 */ /* 0x0003e20000100800 */
[----:B0-----:R-:W-:-:S05]  /*1420*/  IMAD R0, R4, 0x8, R12 ;  /* 0x0000000804007824 */ /* 0x001fca00078e020c */
[----:B------:R1:W-:Y:S04]  /*1430*/  STL [R1+0x4c], R0 ;  /* 0x00004c0001007387 */ /* 0x0003e80000100800 */
[----:B------:R1:W-:Y:S01]  /*1440*/  STL [R1+0x7c], R2 ;  /* 0x00007c0201007387 */ /* 0x0003e20000100800 */
[----:B------:R-:W-:Y:S01]  /*1450*/  IMAD.MOV.U32 R219, RZ, RZ, RZ ;  /* 0x000000ffffdb7224 */ /* 0x000fe200078e00ff */
[----:B------:R-:W-:Y:S01]  /*1460*/  SHF.R.S32.HI R19, RZ, 0x1f, R18 ;  /* 0x0000001fff137819 */ /* 0x000fe20000011412 */
[----:B------:R-:W-:Y:S02]  /*1470*/  IMAD.MOV.U32 R22, RZ, RZ, RZ ;  /* 0x000000ffff167224 */ /* 0x000fe400078e00ff */
[----:B------:R-:W-:Y:S02]  /*1480*/  VIADD R236, R200, 0x20 ;  /* 0x00000020c8ec7836 */ /* 0x000fe40000000000 */
[----:B------:R-:W-:Y:S01]  /*1490*/  IMAD.IADD R229, R20, 0x1, -R229 ;  /* 0x0000000114e57824 */ /* 0x000fe200078e0ae5 */
[----:B--2---:R-:W-:Y:S01]  /*14a0*/  LOP3.LUT R234, R17, 0x1, RZ, 0xfc, !PT ;  /* 0x0000000111ea7812 */ /* 0x004fe200078efcff */
[----:B-1----:R-:W-:-:S07]  /*14b0*/  IMAD.MOV.U32 R17, RZ, RZ, RZ ;  /* 0x000000ffff117224 */ /* 0x002fce00078e00ff */
.L_x_2039:
[----:B------:R-:W-:Y:S01]  /*14c0*/  ULDC.64 UR4, c[0x0][0xa28] ;  /* 0x00028a0000047ab9 */ /* 0x000fe20000000a00 */
[----:B0-23--:R-:W0:Y:S01]  /*14d0*/  LDC.64 R4, c[0x0][0xa08] ;  /* 0x00028200ff047b82 */ /* 0x00de220000000a00 */
[----:B------:R-:W-:Y:S01]  /*14e0*/  ISETP.NE.U32.AND P0, PT, RZ, UR4, PT ;  /* 0x00000004ff007c0c */ /* 0x000fe2000bf05070 */
[----:B------:R-:W-:Y:S01]  /*14f0*/  IMAD.MOV.U32 R0, RZ, RZ, RZ ;  /* 0x000000ffff007224 */ /* 0x000fe200078e00ff */
[----:B------:R-:W-:Y:S01]  /*1500*/  ULDC.64 UR6, c[0x0][0xa20] ;  /* 0x0002880000067ab9 */ /* 0x000fe20000000a00 */
[----:B------:R-:W-:Y:S01]  /*1510*/  IMAD.MOV.U32 R26, RZ, RZ, RZ ;  /* 0x000000ffff1a7224 */ /* 0x000fe200078e00ff */
[----:B------:R-:W-:Y:S01]  /*1520*/  ISETP.NE.AND.EX P0, PT, RZ, UR5, PT, P0 ;  /* 0x00000005ff007c0c */ /* 0x000fe2000bf05300 */
[----:B------:R-:W-:Y:S02]  /*1530*/  ULDC.64 UR4, c[0x0][0xa18] ;  /* 0x0002860000047ab9 */ /* 0x000fe40000000a00 */
[----:B------:R-:W-:-:S04]  /*1540*/  ISETP.NE.U32.AND P1, PT, RZ, UR4, PT ;  /* 0x00000004ff007c0c */ /* 0x000fc8000bf25070 */
[----:B------:R-:W-:Y:S01]  /*1550*/  ISETP.NE.AND.EX P1, PT, RZ, UR5, PT, P1 ;  /* 0x00000005ff007c0c */ /* 0x000fe2000bf25310 */
[----:B------:R-:W-:Y:S02]  /*1560*/  ULDC.64 UR4, c[0x0][0xa08] ;  /* 0x0002820000047ab9 */ /* 0x000fe40000000a00 */
[----:B------:R-:W-:-:S03]  /*1570*/  ISETP.NE.U32.AND P3, PT, RZ, UR4, PT ;  /* 0x00000004ff007c0c */ /* 0x000fc6000bf65070 */
[----:B----4-:R-:W1:Y:S01]  /*1580*/  @P0 LDC.64 R2, c[0x0][0xa28] ;  /* 0x00028a00ff020b82 */ /* 0x010e620000000a00 */
[----:B------:R-:W-:Y:S01]  /*1590*/  ISETP.NE.AND.EX P3, PT, RZ, UR5, PT, P3 ;  /* 0x00000005ff007c0c */ /* 0x000fe2000bf65330 */
[----:B0-----:R-:W-:-:S06]  /*15a0*/  IMAD.WIDE R8, R63, 0x4, R4 ;  /* 0x000000043f087825 */ /* 0x001fcc00078e0204 */
[----:B------:R-:W0:Y:S01]  /*15b0*/  @P1 LDC.64 R6, c[0x0][0xa18] ;  /* 0x00028600ff061b82 */ /* 0x000e220000000a00 */
[----:B------:R-:W-:Y:S02]  /*15c0*/  ULDC UR4, c[0x0][0x288] ;  /* 0x0000a20000047ab9 */ /* 0x000fe40000000800 */
[----:B------:R-:W-:Y:S01]  /*15d0*/  IMAD.U32 R220, RZ, RZ, UR4 ;  /* 0x00000004ffdc7e24 */ /* 0x000fe2000f8e00ff */
[----:B------:R2:W-:Y:S01]  /*15e0*/  STL [R1+0x60], R62 ;  /* 0x0000603e01007387 */ /* 0x0005e20000100800 */
[----:B------:R-:W-:-:S03]  /*15f0*/  ULDC.64 UR4, c[0x0][0x418] ;  /* 0x0001060000047ab9 */ /* 0x000fc60000000a00 */
[----:B-----5:R2:W5:Y:S01]  /*1600*/  @P3 LDG.E R26, desc[UR60][R8.64] ;  /* 0x0000003c081a3981 */ /* 0x020562000c1e1900 */
[----:B-1----:R-:W-:-:S05]  /*1610*/  @P0 IMAD.WIDE R2, R63, 0x4, R2 ;  /* 0x000000043f020825 */ /* 0x002fca00078e0202 */
[----:B------:R2:W5:Y:S01]  /*1620*/  @P0 LDG.E R0, desc[UR60][R2.64] ;  /* 0x0000003c02000981 */ /* 0x000562000c1e1900 */
[----:B0-----:R-:W-:-:S05]  /*1630*/  @P1 IMAD.WIDE R4, R63, 0x4, R6 ;  /* 0x000000043f041825 */ /* 0x001fca00078e0206 */
[----:B------:R2:W5:Y:S04]  /*1640*/  @P1 LDG.E R220, desc[UR60][R4.64] ;  /* 0x0000003c04dc1981 */ /* 0x000568000c1e1900 */
[----:B------:R2:W-:Y:S01]  /*1650*/  STL [R1+0x64], R63 ;  /* 0x0000643f01007387 */ /* 0x0005e20000100800 */
[----:B------:R-:W-:-:S03]  /*1660*/  UISETP.NE.U32.AND UP0, UPT, UR4, URZ, UPT ;  /* 0x0000003f0400728c */ /* 0x000fc6000bf05070 */
[----:B------:R-:W-:Y:S01]  /*1670*/  ULDC UR4, c[0x0][0x424] ;  /* 0x0001090000047ab9 */ /* 0x000fe20000000800 */
[----:B------:R-:W-:Y:S01]  /*1680*/  UISETP.NE.AND.EX UP0, UPT, UR5, URZ, UPT, UP0 ;  /* 0x0000003f0500728c */ /* 0x000fe2000bf05300 */
[----:B------:R-:W-:Y:S02]  /*1690*/  ISETP.NE.U32.AND P2, PT, RZ, UR6, PT ;  /* 0x00000006ff007c0c */ /* 0x000fe4000bf45070 */
[----:B------:R-:W-:Y:S01]  /*16a0*/  ULDC UR5, c[0x0][0x2f0] ;  /* 0x0000bc0000057ab9 */ /* 0x000fe20000000800 */
[----:B------:R-:W-:Y:S01]  /*16b0*/  USEL UR4, UR4, 0x1, UP0 ;  /* 0x0000000104047887 */ /* 0x000fe20008000000 */
[----:B------:R-:W-:-:S03]  /*16c0*/  ISETP.NE.AND.EX P2, PT, RZ, UR7, PT, P2 ;  /* 0x00000007ff007c0c */ /* 0x000fc6000bf45320 */
[----:B------:R-:W-:-:S03]  /*16d0*/  UIMAD UR4, UR4, UR5, URZ ;  /* 0x00000005040472a4 */ /* 0x000fc6000f8e023f */
[----:B------:R-:W-:Y:S01]  /*16e0*/  ULDC UR5, c[0x0][0x348] ;  /* 0x0000d20000057ab9 */ /* 0x000fe20000000800 */
[----:B--2---:R-:W-:Y:S08]  /*16f0*/  @P1 BRA `(.L_x_1751) ;  /* 0x0000000000241947 */ /* 0x004ff00003800000 */
[----:B------:R-:W-:Y:S02]  /*1700*/  ULDC.64 UR6, c[0x0][0xa00] ;  /* 0x0002800000067ab9 */ /* 0x000fe40000000a00 */
[----:B------:R-:W-:-:S04]  /*1710*/  ISETP.NE.U32.AND P0, PT, RZ, UR6, PT ;  /* 0x00000006ff007c0c */ /* 0x000fc8000bf05070 */
[----:B------:R-:W-:-:S13]  /*1720*/  ISETP.NE.AND.EX P0, PT, RZ, UR7, PT, P0 ;  /* 0x00000007ff007c0c */ /* 0x000fda000bf05300 */
[----:B------:R-:W-:Y:S05]  /*1730*/  @!P0 BRA `(.L_x_1751) ;  /* 0x0000000000148947 */ /* 0x000fea0003800000 */
[----:B------:R-:W0:Y:S02]  /*1740*/  LDC.64 R2, c[0x0][0xa00] ;  /* 0x00028000ff027b82 */ /* 0x000e240000000a00 */
[----:B0-----:R-:W-:-:S05]  /*1750*/  IMAD.WIDE R2, R63, 0x4, R2 ;  /* 0x000000043f027825 */ /* 0x001fca00078e0202 */
[----:B-----5:R-:W2:Y:S04]  /*1760*/  LDG.E R220, desc[UR60][R2.64] ;  /* 0x0000003c02dc7981 */ /* 0x020ea8000c1e1900 */
[----:B------:R-:W2:Y:S02]  /*1770*/  LDG.E R5, desc[UR60][R2.64+0x4] ;  /* 0x0000043c02057981 */ /* 0x000ea4000c1e1900 */
[----:B--2---:R-:W-:-:S07]  /*1780*/  IMAD.IADD R220, R5, 0x1, -R220 ;  /* 0x0000000105dc7824 */ /* 0x004fce00078e0adc */
.L_x_1751:
[----:B------:R-:W-:Y:S02]  /*1790*/  IMAD.U32 R2, RZ, RZ, UR5 ;  /* 0x00000005ff027e24 */ /* 0x000fe4000f8e00ff */
[----:B------:R-:W-:Y:S01]  /*17a0*/  IMAD.U32 R27, RZ, RZ, UR4 ;  /* 0x00000004ff1b7e24 */ /* 0x000fe2000f8e00ff */
[----:B------:R-:W-:Y:S06]  /*17b0*/  @!P2 BRA `(.L_x_1752) ;  /* 0x000000000010a947 */ /* 0x000fec0003800000 */
[----:B------:R-:W0:Y:S02]  /*17c0*/  LDC.64 R4, c[0x0][0xa20] ;  /* 0x00028800ff047b82 */ /* 0x000e240000000a00 */
[----:B0-----:R-:W-:-:S05]  /*17d0*/  IMAD.WIDE R4, R63, 0x4, R4 ;  /* 0x000000043f047825 */ /* 0x001fca00078e0204 */
[----:B------:R0:W5:Y:S01]  /*17e0*/  LDG.E R27, desc[UR60][R4.64] ;  /* 0x0000003c041b7981 */ /* 0x000162000c1e1900 */
[----:B------:R-:W-:Y:S05]  /*17f0*/  BRA `(.L_x_1753) ;  /* 0x0000000000107947 */ /* 0x000fea0003800000 */
.L_x_1752:
[----:B------:R-:W-:Y:S05]  /*1800*/  @!P3 BRA `(.L_x_1753) ;  /* 0x00000000000cb947 */ /* 0x000fea0003800000 */
[----:B------:R-:W2:Y:S04]  /*1810*/  LDG.E R4, desc[UR60][R8.64] ;  /* 0x0000003c08047981 */ /* 0x000ea8000c1e1900 */
[----:B------:R-:W2:Y:S02]  /*1820*/  LDG.E R27, desc[UR60][R8.64+0x4] ;  /* 0x0000043c081b7981 */ /* 0x000ea4000c1e1900 */
[----:B--2---:R-:W-:-:S07]  /*1830*/  IMAD.IADD R27, R27, 0x1, -R4 ;  /* 0x000000011b1b7824 */ /* 0x004fce00078e0a04 */
.L_x_1753:
[----:B------:R-:W-:Y:S01]  /*1840*/  ULDC.64 UR4, c[0x0][0xa10] ;  /* 0x0002840000047ab9 */ /* 0x000fe20000000a00 */
[----:B------:R-:W1:Y:S01]  /*1850*/  LDC R9, c[0x0][0x448] ;  /* 0x00011200ff097b82 */ /* 0x000e620000000800 */
[----:B------:R-:W-:-:S04]  /*1860*/  ISETP.NE.U32.AND P0, PT, RZ, UR4, PT ;  /* 0x00000004ff007c0c */ /* 0x000fc8000bf05070 */
[----:B------:R-:W-:Y:S01]  /*1870*/  ISETP.NE.AND.EX P0, PT, RZ, UR5, PT, P0 ;  /* 0x00000005ff007c0c */ /* 0x000fe2000bf05300 */
[----:B------:R-:W-:Y:S02]  /*1880*/  ULDC.64 UR4, c[0x0][0xa30] ;  /* 0x00028c0000047ab9 */ /* 0x000fe40000000a00 */
[----:B------:R-:W-:Y:S01]  /*1890*/  ISETP.NE.U32.AND P1, PT, RZ, UR4, PT ;  /* 0x00000004ff007c0c */ /* 0x000fe2000bf25070 */
[----:B-----5:R-:W-:Y:S01]  /*18a0*/  IMAD.MOV.U32 R23, RZ, RZ, R27 ;  /* 0x000000ffff177224 */ /* 0x020fe200078e001b */
[----:B------:R-:W2:Y:S02]  /*18b0*/  LDC.64 R12, c[0x0][0x9e0] ;  /* 0x00027800ff0c7b82 */ /* 0x000ea40000000a00 */
[----:B------:R-:W-:-:S06]  /*18c0*/  ISETP.NE.AND.EX P1, PT, RZ, UR5, PT, P1 ;  /* 0x00000005ff007c0c */ /* 0x000fcc000bf25310 */
[----:B0-----:R-:W0:Y:S08]  /*18d0*/  @P0 LDC.64 R4, c[0x0][0xa10] ;  /* 0x00028400ff040b82 */ /* 0x001e300000000a00 */
[----:B------:R-:W3:Y:S01]  /*18e0*/  @P1 LDC.64 R6, c[0x0][0xa30] ;  /* 0x00028c00ff061b82 */ /* 0x000ee20000000a00 */
[----:B0-----:R-:W-:-:S05]  /*18f0*/  @P0 IMAD.WIDE R4, R63, 0x4, R4 ;  /* 0x000000043f040825 */ /* 0x001fca00078e0204 */
[----:B------:R-:W4:Y:S04]  /*1900*/  @P0 LDG.E R3, desc[UR60][R4.64] ;  /* 0x0000003c04030981 */ /* 0x000f28000c1e1900 */
[----:B------:R0:W4:Y:S01]  /*1910*/  @P0 LDG.E R8, desc[UR60][R4.64+0x4] ;  /* 0x0000043c04080981 */ /* 0x000122000c1e1900 */
[----:B---3--:R-:W-:-:S05]  /*1920*/  @P1 IMAD.WIDE R6, R63, 0x4, R6 ;  /* 0x000000043f061825 */ /* 0x008fca00078e0206 */
[----:B------:R3:W5:Y:S01]  /*1930*/  @P1 LDG.E R23, desc[UR60][R6.64] ;  /* 0x0000003c06171981 */ /* 0x000762000c1e1900 */
[----:B-1----:R-:W-:Y:S01]  /*1940*/  ISETP.NE.AND P1, PT, R9, 0x1, PT ;  /* 0x000000010900780c */ /* 0x002fe20003f25270 */
[----:B------:R-:W-:Y:S01]  /*1950*/  IMAD.SHL.U32 R14, R61, 0x80, RZ ;  /* 0x000000803d0e7824 */ /* 0x000fe200078e00ff */
[----:B--2---:R-:W-:Y:S01]  /*1960*/  ISETP.GE.AND P2, PT, R13, 0x1, PT ;  /* 0x000000010d00780c */ /* 0x004fe20003f46270 */
[----:B------:R-:W-:Y:S02]  /*1970*/  IMAD.IADD R11, R27, 0x1, -R0 ;  /* 0x000000011b0b7824 */ /* 0x000fe400078e0a00 */
[----:B------:R-:W-:Y:S01]  /*1980*/  VIADD R0, R14, 0x7f ;  /* 0x0000007f0e007836 */ /* 0x000fe20000000000 */
[----:B------:R1:W-:Y:S03]  /*1990*/  STL [R1+0x34], R14 ;  /* 0x0000340e01007387 */ /* 0x0003e60000100800 */
[----:B0-----:R-:W-:-:S04]  /*19a0*/  IMAD.MOV.U32 R4, RZ, RZ, R0 ;  /* 0x000000ffff047224 */ /* 0x001fc800078e0000 */
[----:B------:R-:W0:Y:S08]  /*19b0*/  @P1 LDC R9, c[0x0][0x44c] ;  /* 0x00011300ff091b82 */ /* 0x000e300000000800 */
[----:B------:R-:W2:Y:S01]  /*19c0*/  @P1 LDC R10, c[0x0][0x450] ;  /* 0x00011400ff0a1b82 */ /* 0x000ea20000000800 */
[----:B----4-:R-:W-:Y:S02]  /*19d0*/  @P0 IMAD.IADD R2, R8, 0x1, -R3 ;  /* 0x0000000108020824 */ /* 0x010fe400078e0a03 */
[----:B0-----:R-:W-:-:S04]  /*19e0*/  @P1 IMAD.HI.U32 R3, R0, R9, RZ ;  /* 0x0000000900031227 */ /* 0x001fc800078e00ff */
[----:B------:R-:W-:Y:S01]  /*19f0*/  IMAD.IADD R221, R11, 0x1, R2 ;  /* 0x000000010bdd7824 */ /* 0x000fe200078e0202 */
[----:B--2---:R-:W-:-:S03]  /*1a00*/  @P1 SHF.R.U32.HI R4, RZ, R10, R3 ;  /* 0x0000000aff041219 */ /* 0x004fc60000011603 */
[C---:B------:R-:W-:Y:S01]  /*1a10*/  VIADD R0, R221.reuse, 0x3f ;  /* 0x0000003fdd007836 */ /* 0x040fe20000000000 */
[----:B------:R-:W-:-:S04]  /*1a20*/  IADD3 R5, R221, 0x1, -R220 ;  /* 0x00000001dd057810 */ /* 0x000fc80007ffe8dc */
[----:B------:R-:W-:Y:S01]  /*1a30*/  SHF.R.S32.HI R3, RZ, 0x1f, R0 ;  /* 0x0000001fff037819 */ /* 0x000fe20000011400 */
[----:B---3--:R-:W-:-:S03]  /*1a40*/  IMAD.IADD R7, R5, 0x1, R4 ;  /* 0x0000000105077824 */ /* 0x008fc600078e0204 */
[----:B------:R-:W-:Y:S01]  /*1a50*/  LEA.HI R3, R3, R0, RZ, 0x6 ;  /* 0x0000000003037211 */ /* 0x000fe200078f30ff */
[----:B------:R-:W-:-:S03]  /*1a60*/  IMAD.IADD R0, R7, 0x1, R12 ;  /* 0x0000000107007824 */ /* 0x000fc600078e020c */
[----:B------:R-:W-:Y:S01]  /*1a70*/  SHF.R.S32.HI R103, RZ, 0x6, R3 ;  /* 0x00000006ff677819 */ /* 0x000fe20000011403 */
[----:B-1----:R-:W-:Y:S06]  /*1a80*/  @!P2 BRA `(.L_x_1754) ;  /* 0x000000000048a947 */ /* 0x002fec0003800000 */
        /* <DEDUP_REMOVED lines=11> */
.L_x_1756:
[----:B------:R-:W-:-:S13]  /*1b40*/  ISETP.NE.AND P0, PT, R13, 0x1, PT ;  /* 0x000000010d00780c */ /* 0x000fda0003f05270 */
[----:B------:R-:W0:Y:S02]  /*1b50*/  @P0 LDC.64 R4, c[0x0][0x9e8] ;  /* 0x00027a00ff040b82 */ /* 0x000e240000000a00 */
[----:B0-----:R-:W-:-:S05]  /*1b60*/  @P0 IMAD.HI.U32 R4, R3, R4, RZ ;  /* 0x0000000403040227 */ /* 0x001fca00078e00ff */
[----:B------:R-:W-:-:S07]  /*1b70*/  @P0 SHF.R.U32.HI R3, RZ, R5, R4 ;  /* 0x00000005ff030219 */ /* 0x000fce0000011604 */
.L_x_1757:
[----:B------:R-:W-:Y:S05]  /*1b80*/  BSYNC B0 ;  /* 0x0000000000007941 */ /* 0x000fea0003800000 */
.L_x_1755:
[----:B------:R-:W-:-:S05]  /*1b90*/  IMAD R3, R3, R13, R13 ;  /* 0x0000000d03037224 */ /* 0x000fca00078e020d */
[----:B------:R-:W-:-:S07]  /*1ba0*/  VIMNMX R0, R0, R3, PT ;  /* 0x0000000300007248 */ /* 0x000fce0003fe0100 */
.L_x_1754:
[----:B------:R-:W0:Y:S01]  /*1bb0*/  @P1 LDC R4, c[0x0][0x44c] ;  /* 0x00011300ff041b82 */ /* 0x000e220000000800 */
[----:B------:R-:W-:Y:S01]  /*1bc0*/  IMAD.MOV.U32 R3, RZ, RZ, R14 ;  /* 0x000000ffff037224 */ /* 0x000fe200078e000e */
[----:B------:R-:W-:Y:S01]  /*1bd0*/  ULDC UR4, c[0x0][0x9dc] ;  /* 0x0002770000047ab9 */ /* 0x000fe20000000800 */
[----:B------:R-:W-:-:S05]  /*1be0*/  IMAD.IADD R106, R221, 0x1, -R220 ;  /* 0x00000001dd6a7824 */ /* 0x000fca00078e0adc */
[----:B------:R-:W1:Y:S01]  /*1bf0*/  @P1 LDC R5, c[0x0][0x450] ;  /* 0x00011400ff051b82 */ /* 0x000e620000000800 */
[----:B0-----:R-:W-:-:S05]  /*1c00*/  @P1 IMAD.HI.U32 R4, R14, R4, RZ ;  /* 0x000000040e041227 */ /* 0x001fca00078e00ff */
[----:B-1----:R-:W-:-:S05]  /*1c10*/  @P1 SHF.R.U32.HI R3, RZ, R5, R4 ;  /* 0x00000005ff031219 */ /* 0x002fca0000011604 */
[----:B------:R-:W-:-:S04]  /*1c20*/  IMAD.IADD R3, R106, 0x1, R3 ;  /* 0x000000016a037824 */ /* 0x000fc800078e0203 */
[----:B------:R-:W-:Y:S01]  /*1c30*/  VIADD R4, R3, -UR4 ;  /* 0x8000000403047c36 */ /* 0x000fe20008000000 */
[----:B------:R-:W-:Y:S06]  /*1c40*/  @!P2 BRA `(.L_x_1758) ;  /* 0x000000000044a947 */ /* 0x000fec0003800000 */
[----:B------:R-:W-:Y:S01]  /*1c50*/  ISETP.GT.AND P0, PT, R3, -0x1, PT ;  /* 0xffffffff0300780c */ /* 0x000fe20003f04270 */
[----:B------:R-:W-:-:S12]  /*1c60*/  BSSY B0, `(.L_x_1759) ;  /* 0x000000d000007945 */ /* 0x000fd80003800000 */
        /* <DEDUP_REMOVED lines=8> */
.L_x_1760:
[----:B------:R-:W-:-:S13]  /*1cf0*/  ISETP.NE.AND P0, PT, R13, 0x1, PT ;  /* 0x000000010d00780c */ /* 0x000fda0003f05270 */
[----:B------:R-:W0:Y:S02]  /*1d00*/  @P0 LDC.64 R6, c[0x0][0x9e8] ;  /* 0x00027a00ff060b82 */ /* 0x000e240000000a00 */
[----:B0-----:R-:W-:-:S05]  /*1d10*/  @P0 IMAD.HI.U32 R6, R3, R6, RZ ;  /* 0x0000000603060227 */ /* 0x001fca00078e00ff */
[----:B------:R-:W-:-:S07]  /*1d20*/  @P0 SHF.R.U32.HI R3, RZ, R7, R6 ;  /* 0x00000007ff030219 */ /* 0x000fce0000011606 */
.L_x_1761:
[----:B------:R-:W-:Y:S05]  /*1d30*/  BSYNC B0 ;  /* 0x0000000000007941 */ /* 0x000fea0003800000 */
.L_x_1759:
[----:B------:R-:W-:-:S05]  /*1d40*/  IMAD R3, R3, R13, RZ ;  /* 0x0000000d03037224 */ /* 0x000fca00078e02ff */
[----:B------:R-:W-:-:S07]  /*1d50*/  VIMNMX R4, R4, R3, !PT ;  /* 0x0000000304047248 */ /* 0x000fce0007fe0100 */
.L_x_1758:
[----:B------:R-:W-:Y:S01]  /*1d60*/  VIADD R0, R0, 0x3f ;  /* 0x0000003f00007836 */ /* 0x000fe20000000000 */
[----:B------:R-:W-:-:S04]  /*1d70*/  SHF.R.S32.HI R5, RZ, 0x1f, R4 ;  /* 0x0000001fff057819 */ /* 0x000fc80000011404 */
[----:B------:R-:W-:Y:S02]  /*1d80*/  SHF.R.S32.HI R3, RZ, 0x1f, R0 ;  /* 0x0000001fff037819 */ /* 0x000fe40000011400 */
[----:B------:R-:W-:Y:S02]  /*1d90*/  LEA.HI R5, R5, R4, RZ, 0x6 ;  /* 0x0000000405057211 */ /* 0x000fe400078f30ff */
[----:B------:R-:W-:Y:S02]  /*1da0*/  LEA.HI R3, R3, R0, RZ, 0x6 ;  /* 0x0000000003037211 */ /* 0x000fe400078f30ff */
[----:B------:R-:W-:Y:S02]  /*1db0*/  SHF.R.S32.HI R5, RZ, 0x6, R5 ;  /* 0x00000006ff057819 */ /* 0x000fe40000011405 */
[----:B------:R-:W-:Y:S02]  /*1dc0*/  SHF.R.S32.HI R0, RZ, 0x6, R3 ;  /* 0x00000006ff007819 */ /* 0x000fe40000011403 */
[----:B------:R-:W-:-:S02]  /*1dd0*/  VIMNMX R5, RZ, R5, !PT ;  /* 0x00000005ff057248 */ /* 0x000fc40007fe0100 */
[----:B------:R-:W-:-:S03]  /*1de0*/  VIMNMX R0, R103, R0, PT ;  /* 0x0000000067007248 */ /* 0x000fc60003fe0100 */
[--C-:B------:R-:W-:Y:S02]  /*1df0*/  IMAD R5, R5, 0x40, -R11.reuse ;  /* 0x0000004005057824 */ /* 0x100fe400078e0a0b */
[----:B------:R-:W-:-:S03]  /*1e00*/  IMAD R3, R0, 0x40, -R11 ;  /* 0x0000004000037824 */ /* 0x000fc600078e0a0b */
[----:B------:R-:W-:Y:S02]  /*1e10*/  VIMNMX R5, RZ, R5, !PT ;  /* 0x00000005ff057248 */ /* 0x000fe40007fe0100 */
[----:B------:R-:W-:Y:S02]  /*1e20*/  VIMNMX R0, R3, R2, PT ;  /* 0x0000000203007248 */ /* 0x000fe40003fe0100 */
[----:B------:R-:W-:Y:S02]  /*1e30*/  SHF.R.U32.HI R24, RZ, 0x6, R5 ;  /* 0x00000006ff187819 */ /* 0x000fe40000011605 */
[----:B------:R-:W-:-:S03]  /*1e40*/  ISETP.GT.AND P0, PT, R0, R5, PT ;  /* 0x000000050000720c */ /* 0x000fc60003f04270 */
[----:B------:R-:W-:-:S10]  /*1e50*/  IMAD.MOV.U32 R25, RZ, RZ, R24 ;  /* 0x000000ffff197224 */ /* 0x000fd400078e0018 */
[----:B------:R-:W-:-:S05]  /*1e60*/  @P0 VIADD R0, R0, 0x3f ;  /* 0x0000003f00000836 */ /* 0x000fca0000000000 */
[----:B------:R-:W-:-:S04]  /*1e70*/  @P0 SHF.R.S32.HI R3, RZ, 0x1f, R0 ;  /* 0x0000001fff030819 */ /* 0x000fc80000011400 */
[----:B------:R-:W-:-:S04]  /*1e80*/  @P0 LEA.HI R3, R3, R0, RZ, 0x6 ;  /* 0x0000000003030211 */ /* 0x000fc800078f30ff */
[----:B------:R-:W-:Y:S02]  /*1e90*/  @P0 SHF.R.S32.HI R25, RZ, 0x6, R3 ;  /* 0x00000006ff190819 */ /* 0x000fe40000011403 */
[----:B------:R-:W-:Y:S02]  /*1ea0*/  PLOP3.LUT P0, PT, PT, PT, PT, 0x80, 0x0 ;  /* 0x000000000000781c */ /* 0x000fe40003f0f070 */
[----:B------:R-:W-:-:S13]  /*1eb0*/  ISETP.GT.AND P1, PT, R25, R24, PT ;  /* 0x000000181900720c */ /* 0x000fda0003f24270 */
[----:B------:R-:W-:Y:S05]  /*1ec0*/  @!P1 BRA `(.L_x_1762) ;  /* 0x0000006800ac9947 */ /* 0x000fea0003800000 */
        /* <DEDUP_REMOVED lines=20> */
.L_x_1764:
[----:B------:R-:W-:Y:S05]  /*2010*/  BSYNC B6 ;  /* 0x0000000000067941 */ /* 0x000fea0003800000 */
.L_x_1763:
        /* <DEDUP_REMOVED lines=20> */
.L_x_1766:
[----:B------:R-:W-:Y:S05]  /*2160*/  BSYNC B6 ;  /* 0x0000000000067941 */ /* 0x000fea0003800000 */
.L_x_1765:
[----:B------:R-:W-:Y:S01]  /*2170*/  ULDC.64 UR4, c[0x0][0x9f8] ;  /* 0x00027e0000047ab9 */ /* 0x000fe20000000a00 */
[----:B------:R-:W2:Y:S01]  /*2180*/  LDL R30, [R1+0x2c] ;  /* 0x00002c00011e7983 */ /* 0x000ea20000100800 */
[----:B------:R-:W-:Y:S01]  /*2190*/  ISETP.NE.U32.AND P0, PT, RZ, UR4, PT ;  /* 0x00000004ff007c0c */ /* 0x000fe2000bf05070 */
[----:B------:R-:W0:Y:S01]  /*21a0*/  LDC.64 R12, c[0x0][0x300] ;  /* 0x0000c000ff0c7b82 */ /* 0x000e220000000a00 */
[----:B------:R-:W-:Y:S01]  /*21b0*/  IMAD.IADD R77, R26, 0x1, R27 ;  /* 0x000000011a4d7824 */ /* 0x000fe200078e021b */
[----:B------:R-:W-:Y:S01]  /*21c0*/  ULDC UR6, c[0x0][0x2f4] ;  /* 0x0000bd0000067ab9 */ /* 0x000fe20000000800 */
[----:B------:R-:W-:Y:S01]  /*21d0*/  ISETP.NE.AND.EX P0, PT, RZ, UR5, PT, P0 ;  /* 0x00000005ff007c0c */ /* 0x000fe2000bf05300 */
[----:B------:R-:W-:Y:S01]  /*21e0*/  ULDC.64 UR4, c[0x0][0x330] ;  /* 0x0000cc0000047ab9 */ /* 0x000fe20000000a00 */
[----:B------:R-:W-:Y:S01]  /*21f0*/  ULDC.64 UR8, c[0x0][0xa08] ;  /* 0x0002820000087ab9 */ /* 0x000fe20000000a00 */
[----:B------:R-:W3:Y:S02]  /*2200*/  LDL R26, [R1+0x3c] ;  /* 0x00003c00011a7983 */ /* 0x000ee40000100800 */
[----:B------:R-:W1:Y:S02]  /*2210*/  LDC.64 R20, c[0x0][0x408] ;  /* 0x00010200ff147b82 */ /* 0x000e640000000a00 */
[----:B------:R-:W4:Y:S06]  /*2220*/  LDL R14, [R1+0x40] ;  /* 0x00004000010e7983 */ /* 0x000f2c0000100800 */
[----:B------:R-:W0:Y:S08]  /*2230*/  @P0 LDC.64 R4, c[0x0][0x9f8] ;  /* 0x00027e00ff040b82 */ /* 0x000e300000000a00 */
[----:B------:R-:W1:Y:S01]  /*2240*/  LDC.64 R28, c[0x0][0x3f8] ;  /* 0x0000fe00ff1c7b82 */ /* 0x000e620000000a00 */
[----:B------:R-:W-:-:S07]  /*2250*/  SHF.R.S32.HI R32, RZ, 0x1f, R218 ;  /* 0x0000001fff207819 */ /* 0x000fce00000114da */
[----:B------:R-:W1:Y:S01]  /*2260*/  LDC R39, c[0x0][0x3f4] ;  /* 0x0000fd00ff277b82 */ /* 0x000e620000000800 */
[----:B0-----:R-:W-:-:S05]  /*2270*/  @P0 IMAD.WIDE R4, R63, 0x4, R4 ;  /* 0x000000043f040825 */ /* 0x001fca00078e0204 */
[----:B------:R0:W2:Y:S01]  /*2280*/  @P0 LDG.E R63, desc[UR60][R4.64] ;  /* 0x0000003c043f0981 */ /* 0x0000a2000c1e1900 */
[----:B------:R-:W-:Y:S01]  /*2290*/  SHF.R.S32.HI R33, RZ, 0x1f, R77 ;  /* 0x0000001fff217819 */ /* 0x000fe2000001144d */
[-C--:B------:R-:W-:Y:S01]  /*22a0*/  IMAD.WIDE.U32 R6, R77, R12.reuse, RZ ;  /* 0x0000000c4d067225 */ /* 0x080fe200078e00ff */
[----:B------:R-:W-:Y:S02]  /*22b0*/  ISETP.GE.AND P2, PT, R226, UR6, PT ;  /* 0x00000006e2007c0c */ /* 0x000fe4000bf46270 */
[----:B------:R-:W-:Y:S01]  /*22c0*/  ISETP.NE.U32.AND P0, PT, RZ, UR8, PT ;  /* 0x00000008ff007c0c */ /* 0x000fe2000bf05070 */
[----:B------:R-:W-:Y:S01]  /*22d0*/  IMAD R0, R33, R12, RZ ;  /* 0x0000000c21007224 */ /* 0x000fe200078e02ff */
[----:B------:R-:W-:Y:S01]  /*22e0*/  ISETP.GE.AND P1, PT, R18, UR6, PT ;  /* 0x0000000612007c0c */ /* 0x000fe2000bf26270 */
[----:B------:R-:W-:Y:S01]  /*22f0*/  IMAD.WIDE.U32 R8, R62, UR4, R18 ;  /* 0x000000043e087c25 */ /* 0x000fe2000f8e0012 */
[----:B------:R-:W-:Y:S02]  /*2300*/  ISETP.NE.AND.EX P0, PT, RZ, UR9, PT, P0 ;  /* 0x00000009ff007c0c */ /* 0x000fe4000bf05300 */
[----:B------:R-:W-:Y:S01]  /*2310*/  SHF.R.S32.HI R201, RZ, 0x1f, R200 ;  /* 0x0000001fffc97819 */ /* 0x000fe200000114c8 */
[----:B------:R-:W-:Y:S01]  /*2320*/  IMAD R3, R77, R13, R0 ;  /* 0x0000000d4d037224 */ /* 0x000fe200078e0200 */
[----:B------:R-:W-:-:S03]  /*2330*/  SHF.R.S32.HI R0, RZ, 0x1f, R62 ;  /* 0x0000001fff007819 */ /* 0x000fc6000001143e */
[----:B------:R-:W-:Y:S02]  /*2340*/  IMAD.IADD R7, R7, 0x1, R3 ;  /* 0x0000000107077824 */ /* 0x000fe400078e0203 */
[----:B------:R-:W-:-:S04]  /*2350*/  IMAD R3, R0, UR4, RZ ;  /* 0x0000000400037c24 */ /* 0x000fc8000f8e02ff */
[----:B------:R-:W-:Y:S01]  /*2360*/  IMAD R15, R62, UR5, R3 ;  /* 0x000000053e0f7c24 */ /* 0x000fe2000f8e0203 */
[----:B------:R-:W-:Y:S02]  /*2370*/  ULDC.64 UR4, c[0x0][0x308] ;  /* 0x0000c20000047ab9 */ /* 0x000fe40000000a00 */
[----:B------:R-:W-:Y:S01]  /*2380*/  IMAD R3, R0, UR4, RZ ;  /* 0x0000000400037c24 */ /* 0x000fe2000f8e02ff */
[----:B------:R-:W-:Y:S01]  /*2390*/  SEL R0, RZ, 0x1, P1 ;  /* 0x00000001ff007807 */ /* 0x000fe20000800000 */
[----:B0-----:R-:W-:-:S04]  /*23a0*/  IMAD.WIDE.U32 R4, R62, UR4, R6 ;  /* 0x000000043e047c25 */ /* 0x001fc8000f8e0006 */
[----:B------:R-:W-:Y:S01]  /*23b0*/  IMAD R11, R62, UR5, R3 ;  /* 0x000000053e0b7c24 */ /* 0x000fe2000f8e0203 */
[----:B------:R-:W-:Y:S01]  /*23c0*/  SEL R3, RZ, 0xffffffff, P2 ;  /* 0xffffffffff037807 */ /* 0x000fe20001000000 */
[----:B------:R-:W-:Y:S01]  /*23d0*/  ULDC.64 UR4, c[0x0][0x310] ;  /* 0x0000c40000047ab9 */ /* 0x000fe20000000a00 */
[----:B------:R-:W-:Y:S02]  /*23e0*/  IMAD.IADD R9, R9, 0x1, R15 ;  /* 0x0000000109097824 */ /* 0x000fe400078e020f */
[----:B------:R-:W-:Y:S02]  /*23f0*/  IMAD.IADD R5, R5, 0x1, R11 ;  /* 0x0000000105057824 */ /* 0x000fe400078e020b */
[----:B------:R-:W-:-:S05]  /*2400*/  IMAD.SHL.U32 R7, R3, 0x2, RZ ;  /* 0x0000000203077824 */ /* 0x000fca00078e00ff */
[----:B------:R-:W-:Y:S01]  /*2410*/  LOP3.LUT R6, R7, 0x2, R0, 0xe2, !PT ;  /* 0x0000000207067812 */ /* 0x000fe200078ee200 */
[----:B------:R-:W-:Y:S01]  /*2420*/  IMAD R10, R32, R12, RZ ;  /* 0x0000000c200a7224 */ /* 0x000fe200078e02ff */
[----:B--2---:R-:W-:Y:S02]  /*2430*/  SHF.R.S32.HI R3, RZ, 0x1f, R63 ;  /* 0x0000001fff037819 */ /* 0x004fe4000001143f */
[----:B------:R-:W-:Y:S02]  /*2440*/  SEL R63, R63, RZ, !P0 ;  /* 0x000000ff3f3f7207 */ /* 0x000fe40004000000 */
[----:B------:R-:W-:Y:S02]  /*2450*/  SEL R3, R3, RZ, !P0 ;  /* 0x000000ff03037207 */ /* 0x000fe40004000000 */
[----:B------:R-:W-:Y:S01]  /*2460*/  ISETP.GE.AND P0, PT, R30, UR6, PT ;  /* 0x000000061e007c0c */ /* 0x000fe2000bf06270 */
[----:B------:R-:W-:Y:S01]  /*2470*/  IMAD.WIDE.U32 R88, R63, UR4, R4 ;  /* 0x000000043f587c25 */ /* 0x000fe2000f8e0004 */
[----:B------:R-:W2:Y:S03]  /*2480*/  LDL R30, [R1+0x30] ;  /* 0x00003000011e7983 */ /* 0x000ea60000100800 */
[----:B------:R-:W-:-:S02]  /*2490*/  IMAD R0, R3, UR4, RZ ;  /* 0x0000000403007c24 */ /* 0x000fc4000f8e02ff */
[----:B------:R-:W-:-:S04]  /*24a0*/  IMAD.WIDE.U32 R4, R218, R12, R18 ;  /* 0x0000000cda047225 */ /* 0x000fc800078e0012 */
[----:B------:R-:W-:Y:S01]  /*24b0*/  IMAD R15, R63, UR5, R0 ;  /* 0x000000053f0f7c24 */ /* 0x000fe2000f8e0200 */
[----:B------:R-:W-:Y:S01]  /*24c0*/  ULDC.64 UR4, c[0x0][0x338] ;  /* 0x0000ce0000047ab9 */ /* 0x000fe20000000a00 */
[----:B-1----:R-:W-:Y:S01]  /*24d0*/  IMAD R0, R32, R20, RZ ;  /* 0x0000001420007224 */ /* 0x002fe200078e02ff */
[----:B------:R-:W-:Y:S01]  /*24e0*/  SEL R7, RZ, 0x4, P0 ;  /* 0x00000004ff077807 */ /* 0x000fe20000000000 */
[C---:B------:R-:W-:Y:S02]  /*24f0*/  IMAD R27, R218.reuse, R13, R10 ;  /* 0x0000000dda1b7224 */ /* 0x040fe400078e020a */
[----:B------:R-:W-:Y:S02]  /*2500*/  IMAD R11, R218, R21, R0 ;  /* 0x00000015da0b7224 */ /* 0x000fe400078e0200 */
[----:B------:R-:W-:Y:S01]  /*2510*/  IMAD R10, R3, UR4, RZ ;  /* 0x00000004030a7c24 */ /* 0x000fe2000f8e02ff */
[----:B------:R-:W-:Y:S01]  /*2520*/  IADD3 R3, P0, R88, R4, RZ ;  /* 0x0000000458037210 */ /* 0x000fe20007f1e0ff */
[----:B------:R-:W-:Y:S01]  /*2530*/  IMAD.IADD R0, R89, 0x1, R15 ;  /* 0x0000000159007824 */ /* 0x000fe200078e020f */
[----:B------:R-:W-:-:S02]  /*2540*/  ISETP.GE.AND P3, PT, R18, R39, PT ;  /* 0x000000271200720c */ /* 0x000fc40003f66270 */
[----:B------:R-:W-:Y:S02]  /*2550*/  ISETP.GE.AND P2, PT, R226, R39, PT ;  /* 0x00000027e200720c */ /* 0x000fe40003f46270 */
[----:B------:R-:W-:Y:S01]  /*2560*/  IADD3.X R4, R0, R5, R27, P0, !PT ;  /* 0x0000000500047210 */ /* 0x000fe200007fe41b */
[----:B------:R-:W-:Y:S01]  /*2570*/  IMAD R5, R32, R28, RZ ;  /* 0x0000001c20057224 */ /* 0x000fe200078e02ff */
[----:B------:R-:W-:Y:S01]  /*2580*/  LOP3.LUT R31, R6, R7, RZ, 0xfc, !PT ;  /* 0x00000007061f7212 */ /* 0x000fe200078efcff */
[----:B------:R-:W-:Y:S01]  /*2590*/  IMAD.WIDE.U32 R86, R63, UR4, R8 ;  /* 0x000000043f567c25 */ /* 0x000fe2000f8e0008 */
[----:B------:R-:W-:-:S03]  /*25a0*/  SEL R7, R39, RZ, P2 ;  /* 0x000000ff27077207 */ /* 0x000fc60001000000 */
[----:B------:R-:W-:Y:S01]  /*25b0*/  IMAD R9, R218, R29, R5 ;  /* 0x0000001dda097224 */ /* 0x000fe200078e0205 */
[----:B------:R-:W-:Y:S01]  /*25c0*/  SEL R5, R39, RZ, P3 ;  /* 0x000000ff27057207 */ /* 0x000fe20001800000 */
[----:B------:R-:W-:Y:S02]  /*25d0*/  IMAD.IADD R7, R226, 0x1, R7 ;  /* 0x00000001e2077824 */ /* 0x000fe400078e0207 */
[----:B------:R-:W-:Y:S02]  /*25e0*/  VIADD R34, R218, 0x20 ;  /* 0x00000020da227836 */ /* 0x000fe40000000000 */
[----:B------:R-:W-:Y:S01]  /*25f0*/  IMAD.IADD R5, R18, 0x1, R5 ;  /* 0x0000000112057824 */ /* 0x000fe200078e0205 */
[----:B------:R-:W-:Y:S01]  /*2600*/  SHF.R.S32.HI R8, RZ, 0x1f, R7 ;  /* 0x0000001fff087819 */ /* 0x000fe20000011407 */
[----:B------:R-:W-:-:S03]  /*2610*/  IMAD.SHL.U32 R34, R34, 0x40, RZ ;  /* 0x0000004022227824 */ /* 0x000fc600078e00ff */
[----:B------:R-:W-:Y:S01]  /*2620*/  SHF.R.S32.HI R6, RZ, 0x1f, R5 ;  /* 0x0000001fff067819 */ /* 0x000fe20000011405 */
[----:B------:R-:W-:Y:S01]  /*2630*/  IMAD.WIDE.U32 R80, R218, R28, R200 ;  /* 0x0000001cda507225 */ /* 0x000fe200078e00c8 */
[----:B------:R-:W-:-:S03]  /*2640*/  LEA.HI R92, R8, R7, RZ, 0x3 ;  /* 0x00000007085c7211 */ /* 0x000fc600078f18ff */
[----:B------:R-:W-:Y:S01]  /*2650*/  IMAD.WIDE.U32 R78, R218, R28, R18 ;  /* 0x0000001cda4e7225 */ /* 0x000fe200078e0012 */
[----:B------:R-:W-:Y:S02]  /*2660*/  LEA.HI R90, R6, R5, RZ, 0x3 ;  /* 0x00000005065a7211 */ /* 0x000fe400078f18ff */
[----:B------:R-:W-:Y:S01]  /*2670*/  LOP3.LUT R34, R34, 0x1c0, RZ, 0xc0, !PT ;  /* 0x000001c022227812 */ /* 0x000fe200078ec0ff */
[----:B------:R-:W-:Y:S02]  /*2680*/  VIADD R35, R218, 0x20 ;  /* 0x00000020da237836 */ /* 0x000fe40000000000 */
[----:B------:R-:W-:Y:S02]  /*2690*/  IMAD.IADD R81, R81, 0x1, R9 ;  /* 0x0000000151517824 */ /* 0x000fe400078e0209 */
[----:B------:R-:W-:Y:S01]  /*26a0*/  IMAD.IADD R79, R9, 0x1, R79 ;  /* 0x00000001094f7824 */ /* 0x000fe200078e024f */
[----:B------:R-:W-:Y:S01]  /*26b0*/  LEA.HI R9, R8, R7, RZ, 0x6 ;  /* 0x0000000708097211 */ /* 0x000fe200078f30ff */
[----:B------:R-:W-:Y:S01]  /*26c0*/  IMAD R63, R63, UR5, R10 ;  /* 0x000000053f3f7c24 */ /* 0x000fe2000f8e020a */
[----:B------:R-:W-:Y:S01]  /*26d0*/  LEA.HI R5, R6, R5, RZ, 0x6 ;  /* 0x0000000506057211 */ /* 0x000fe200078f30ff */
[----:B------:R-:W-:Y:S01]  /*26e0*/  IMAD.SHL.U32 R35, R35, 0x40, RZ ;  /* 0x0000004023237824 */ /* 0x000fe200078e00ff */
[----:B------:R-:W-:-:S02]  /*26f0*/  LOP3.LUT R8, R34, 0x38, R90, 0xf8, !PT ;  /* 0x0000003822087812 */ /* 0x000fc400078ef85a */
[----:B------:R-:W-:Y:S01]  /*2700*/  LOP3.LUT R10, R34, 0x38, R92, 0xf8, !PT ;  /* 0x00000038220a7812 */ /* 0x000fe200078ef85c */
[----:B------:R-:W-:Y:S01]  /*2710*/  IMAD.SHL.U32 R34, R218, 0x40, RZ ;  /* 0x00000040da227824 */ /* 0x000fe200078e00ff */
[----:B------:R-:W0:Y:S01]  /*2720*/  S2R R104, SR_TID.X ;  /* 0x0000000000687919 */ /* 0x000e220000002100 */
[----:B------:R-:W-:Y:S01]  /*2730*/  LOP3.LUT R35, R35, 0x1c0, RZ, 0xc0, !PT ;  /* 0x000001c023237812 */ /* 0x000fe200078ec0ff */
[----:B------:R-:W-:Y:S01]  /*2740*/  IMAD.SHL.U32 R6, R5, 0x40, RZ ;  /* 0x0000004005067824 */ /* 0x000fe200078e00ff */
[----:B------:R-:W-:Y:S01]  /*2750*/  LOP3.LUT R5, R90, 0x38, RZ, 0xc0, !PT ;  /* 0x000000385a057812 */ /* 0x000fe200078ec0ff */
[----:B------:R-:W-:Y:S01]  /*2760*/  IMAD.SHL.U32 R36, R218, 0x40, RZ ;  /* 0x00000040da247824 */ /* 0x000fe200078e00ff */
[----:B------:R-:W-:Y:S01]  /*2770*/  LOP3.LUT R34, R34, 0x1c0, RZ, 0xc0, !PT ;  /* 0x000001c022227812 */ /* 0x000fe200078ec0ff */
[----:B------:R-:W-:Y:S01]  /*2780*/  IMAD.WIDE.U32 R84, R218, R20, R200 ;  /* 0x00000014da547225 */ /* 0x000fe200078e00c8 */
[----:B------:R-:W-:-:S03]  /*2790*/  SHF.R.U32.HI R35, RZ, 0x3, R35 ;  /* 0x00000003ff237819 */ /* 0x000fc60000011623 */
[----:B------:R-:W-:Y:S01]  /*27a0*/  IMAD.WIDE.U32 R82, R218, R20, R18 ;  /* 0x00000014da527225 */ /* 0x000fe200078e0012 */
[----:B------:R-:W-:Y:S02]  /*27b0*/  LOP3.LUT R7, R92, 0x38, RZ, 0xc0, !PT ;  /* 0x000000385c077812 */ /* 0x000fe400078ec0ff */
[----:B------:R-:W-:Y:S01]  /*27c0*/  LOP3.LUT R5, R5, 0x1c0, R36, 0xf8, !PT ;  /* 0x000001c005057812 */ /* 0x000fe200078ef824 */
[----:B------:R-:W-:Y:S01]  /*27d0*/  IMAD.SHL.U32 R9, R9, 0x40, RZ ;  /* 0x0000004009097824 */ /* 0x000fe200078e00ff */
[----:B------:R-:W-:Y:S01]  /*27e0*/  SHF.R.U32.HI R34, RZ, 0x3, R34 ;  /* 0x00000003ff227819 */ /* 0x000fe20000011622 */
[----:B------:R-:W-:Y:S02]  /*27f0*/  IMAD.IADD R85, R85, 0x1, R11 ;  /* 0x0000000155557824 */ /* 0x000fe400078e020b */
[----:B------:R-:W-:Y:S01]  /*2800*/  IMAD.IADD R83, R11, 0x1, R83 ;  /* 0x000000010b537824 */ /* 0x000fe200078e0253 */
[----:B------:R-:W-:Y:S02]  /*2810*/  LOP3.LUT R11, R8, R35, RZ, 0x3c, !PT ;  /* 0x00000023080b7212 */ /* 0x000fe400078e3cff */
[----:B------:R-:W-:-:S02]  /*2820*/  LOP3.LUT R6, R6, 0xfffff000, RZ, 0xc0, !PT ;  /* 0xfffff00006067812 */ /* 0x000fc400078ec0ff */
[----:B------:R-:W-:Y:S02]  /*2830*/  LOP3.LUT R8, R7, 0x1c0, R36, 0xf8, !PT ;  /* 0x000001c007087812 */ /* 0x000fe400078ef824 */
[----:B------:R-:W-:Y:S02]  /*2840*/  LOP3.LUT R7, R5, R34, RZ, 0x3c, !PT ;  /* 0x0000002205077212 */ /* 0x000fe400078e3cff */
[----:B------:R-:W-:Y:S02]  /*2850*/  LOP3.LUT R9, R9, 0xfffff000, RZ, 0xc0, !PT ;  /* 0xfffff00009097812 */ /* 0x000fe400078ec0ff */
[----:B------:R-:W-:Y:S02]  /*2860*/  LOP3.LUT R10, R10, R35, RZ, 0x3c, !PT ;  /* 0x000000230a0a7212 */ /* 0x000fe400078e3cff */
[----:B-----5:R-:W-:Y:S02]  /*2870*/  SHF.R.S32.HI R27, RZ, 0x1f, R23 ;  /* 0x0000001fff1b7819 */ /* 0x020fe40000011417 */
[----:B---3--:R-:W-:-:S02]  /*2880*/  IADD3 R5, R11, R6, R26 ;  /* 0x000000060b057210 */ /* 0x008fc40007ffe01a */
[----:B----4-:R-:W-:Y:S02]  /*2890*/  IADD3 R6, R7, R6, R14 ;  /* 0x0000000607067210 */ /* 0x010fe40007ffe00e */
[----:B------:R-:W-:Y:S01]  /*28a0*/  IADD3 R7, R10, R9, R26 ;  /* 0x000000090a077210 */ /* 0x000fe20007ffe01a */
[----:B------:R-:W-:Y:S01]  /*28b0*/  IMAD R26, R27, R28, RZ ;  /* 0x0000001c1b1a7224 */ /* 0x000fe200078e02ff */
[----:B------:R-:W-:Y:S02]  /*28c0*/  LOP3.LUT R8, R8, R34, RZ, 0x3c, !PT ;  /* 0x0000002208087212 */ /* 0x000fe400078e3cff */
[----:B------:R-:W-:Y:S01]  /*28d0*/  IADD3 R76, P1, R218, R77, RZ ;  /* 0x0000004dda4c7210 */ /* 0x000fe20007f3e0ff */
[C---:B------:R-:W-:Y:S01]  /*28e0*/  IMAD R35, R23.reuse, R29, R26 ;  /* 0x0000001d17237224 */ /* 0x040fe200078e021a */
[----:B------:R-:W-:Y:S01]  /*28f0*/  IADD3 R8, R8, R9, R14 ;  /* 0x0000000908087210 */ /* 0x000fe20007ffe00e */
[----:B------:R-:W-:-:S04]  /*2900*/  IMAD.WIDE.U32 R80, R23, R28, R80 ;  /* 0x0000001c17507225 */ /* 0x000fc800078e0050 */
[----:B------:R-:W-:Y:S01]  /*2910*/  IMAD.WIDE.U32 R78, R23, R28, R78 ;  /* 0x0000001c174e7225 */ /* 0x000fe200078e004e */
[----:B------:R-:W-:-:S03]  /*2920*/  SHF.R.S32.HI R91, RZ, 0x3, R92 ;  /* 0x00000003ff5b7819 */ /* 0x000fc6000001145c */
[-C--:B------:R-:W-:Y:S02]  /*2930*/  IMAD R14, R27, R20.reuse, RZ ;  /* 0x000000141b0e7224 */ /* 0x080fe400078e02ff */
[----:B------:R-:W-:Y:S02]  /*2940*/  IMAD.X R77, R32, 0x1, R33, P1 ;  /* 0x00000001204d7824 */ /* 0x000fe400008e0621 */
[----:B------:R-:W-:Y:S02]  /*2950*/  IMAD.IADD R33, R81, 0x1, R35 ;  /* 0x0000000151217824 */ /* 0x000fe400078e0223 */
[----:B------:R-:W-:Y:S01]  /*2960*/  IMAD.IADD R34, R35, 0x1, R79 ;  /* 0x0000000123227824 */ /* 0x000fe200078e024f */
[----:B------:R-:W-:Y:S01]  /*2970*/  SHF.R.S32.HI R35, RZ, 0x3, R90 ;  /* 0x00000003ff237819 */ /* 0x000fe2000001145a */
[C---:B------:R-:W-:Y:S01]  /*2980*/  IMAD R37, R23.reuse, R21, R14 ;  /* 0x0000001517257224 */ /* 0x040fe200078e020e */
[----:B------:R-:W-:Y:S01]  /*2990*/  LOP3.LUT R90, R90, 0xfffffff8, RZ, 0xc0, !PT ;  /* 0xfffffff85a5a7812 */ /* 0x000fe200078ec0ff */
[----:B------:R-:W-:Y:S01]  /*29a0*/  IMAD.WIDE.U32 R84, R23, R20, R84 ;  /* 0x0000001417547225 */ /* 0x000fe200078e0054 */
[----:B------:R-:W-:-:S02]  /*29b0*/  LOP3.LUT R92, R92, 0xfffffff8, RZ, 0xc0, !PT ;  /* 0xfffffff85c5c7812 */ /* 0x000fc400078ec0ff */
[C---:B------:R-:W-:Y:S01]  /*29c0*/  SHF.L.U64.HI R9, R12.reuse, 0x6, R13 ;  /* 0x000000060c097819 */ /* 0x040fe2000001020d */
[----:B------:R-:W-:Y:S01]  /*29d0*/  IMAD.WIDE.U32 R82, R23, R20, R82 ;  /* 0x0000001417527225 */ /* 0x000fe200078e0052 */
[----:B------:R-:W-:Y:S02]  /*29e0*/  SHF.L.U64.HI R10, R12, 0x5, R13 ;  /* 0x000000050c0a7819 */ /* 0x000fe4000001020d */
[--C-:B------:R-:W-:Y:S01]  /*29f0*/  SHF.L.U64.HI R13, R20, 0x6, R21.reuse ;  /* 0x00000006140d7819 */ /* 0x100fe20000010215 */
[----:B------:R-:W-:Y:S01]  /*2a00*/  IMAD.SHL.U32 R11, R12, 0x40, RZ ;  /* 0x000000400c0b7824 */ /* 0x000fe200078e00ff */
[C---:B------:R-:W-:Y:S01]  /*2a10*/  SHF.L.U64.HI R14, R20.reuse, 0x5, R21 ;  /* 0x00000005140e7819 */ /* 0x040fe20000010215 */
[----:B------:R-:W-:Y:S01]  /*2a20*/  IMAD.SHL.U32 R15, R20, 0x40, RZ ;  /* 0x00000040140f7824 */ /* 0x000fe200078e00ff */
[C-C-:B------:R-:W-:Y:S01]  /*2a30*/  SHF.L.U64.HI R21, R28.reuse, 0x6, R29.reuse ;  /* 0x000000061c157819 */ /* 0x140fe2000001021d */
[C---:B------:R-:W-:Y:S01]  /*2a40*/  IMAD.SHL.U32 R27, R28.reuse, 0x40, RZ ;  /* 0x000000401c1b7824 */ /* 0x040fe200078e00ff */
[----:B------:R-:W-:Y:S01]  /*2a50*/  SHF.L.U64.HI R26, R28, 0x5, R29 ;  /* 0x000000051c1a7819 */ /* 0x000fe2000001021d */
[----:B------:R-:W-:Y:S01]  /*2a60*/  IMAD.SHL.U32 R12, R12, 0x20, RZ ;  /* 0x000000200c0c7824 */ /* 0x000fe200078e00ff */
[----:B0-----:R-:W-:Y:S01]  /*2a70*/  LEA.HI R104, R104, 0x8, RZ, 0x19 ;  /* 0x0000000868687811 */ /* 0x001fe200078fc8ff */
[----:B------:R-:W-:Y:S01]  /*2a80*/  IMAD.SHL.U32 R20, R20, 0x20, RZ ;  /* 0x0000002014147824 */ /* 0x000fe200078e00ff */
[----:B------:R-:W-:Y:S01]  /*2a90*/  SHF.R.S32.HI R96, RZ, 0x1f, R90 ;  /* 0x0000001fff607819 */ /* 0x000fe2000001145a */
[----:B------:R-:W-:Y:S01]  /*2aa0*/  IMAD.SHL.U32 R28, R28, 0x20, RZ ;  /* 0x000000201c1c7824 */ /* 0x000fe200078e00ff */
[----:B------:R-:W-:Y:S01]  /*2ab0*/  SHF.R.S32.HI R97, RZ, 0x1f, R92 ;  /* 0x0000001fff617819 */ /* 0x000fe2000001145c */
[----:B------:R-:W-:-:S02]  /*2ac0*/  IMAD.SHL.U32 R29, R39, 0x2, RZ ;  /* 0x00000002271d7824 */ /* 0x000fc400078e00ff */
[----:B------:R-:W-:Y:S02]  /*2ad0*/  IMAD.IADD R32, R37, 0x1, R83 ;  /* 0x0000000125207824 */ /* 0x000fe400078e0253 */
[----:B------:R-:W-:Y:S01]  /*2ae0*/  IMAD.IADD R98, R87, 0x1, R63 ;  /* 0x0000000157627824 */ /* 0x000fe200078e023f */
[----:B--2---:R-:W-:Y:S01]  /*2af0*/  ISETP.GE.AND P0, PT, R30, UR6, PT ;  /* 0x000000061e007c0c */ /* 0x004fe2000bf06270 */
[----:B------:R-:W-:-:S05]  /*2b00*/  VIADD R30, R218, 0x20 ;  /* 0x00000020da1e7836 */ /* 0x000fca0000000000 */
[----:B------:R-:W-:Y:S02]  /*2b10*/  SHF.R.S32.HI R102, RZ, 0x1f, R30 ;  /* 0x0000001fff667819 */ /* 0x000fe4000001141e */
[----:B------:R-:W-:-:S04]  /*2b20*/  SEL R30, RZ, 0x8, P0 ;  /* 0x00000008ff1e7807 */ /* 0x000fc80000000000 */
[C---:B------:R-:W-:Y:S02]  /*2b30*/  LOP3.LUT R95, R31.reuse, R30, RZ, 0xfc, !PT ;  /* 0x0000001e1f5f7212 */ /* 0x040fe400078efcff */
[----:B------:R-:W-:Y:S01]  /*2b40*/  LOP3.LUT R30, R31, 0x1, RZ, 0xc0, !PT ;  /* 0x000000011f1e7812 */ /* 0x000fe200078ec0ff */
[----:B------:R-:W-:Y:S01]  /*2b50*/  IMAD.IADD R31, R85, 0x1, R37 ;  /* 0x00000001551f7824 */ /* 0x000fe200078e0225 */
[C---:B------:R-:W-:Y:S02]  /*2b60*/  LOP3.LUT R93, R95.reuse, 0x2, RZ, 0xc0, !PT ;  /* 0x000000025f5d7812 */ /* 0x040fe400078ec0ff */
[C---:B------:R-:W-:Y:S02]  /*2b70*/  LOP3.LUT R94, R95.reuse, 0x4, RZ, 0xc0, !PT ;  /* 0x000000045f5e7812 */ /* 0x040fe400078ec0ff */
[----:B------:R-:W-:-:S07]  /*2b80*/  LOP3.LUT R95, R95, 0x8, RZ, 0xc0, !PT ;  /* 0x000000085f5f7812 */ /* 0x000fce00078ec0ff */
.L_x_1842:
[----:B-1--4-:R-:W2:Y:S01]  /*2b90*/  LDL R41, [R1+0x54] ;  /* 0x0000540001297983 */ /* 0x012ea20000100800 */
[----:B0-----:R-:W0:Y:S01]  /*2ba0*/  LDC R120, c[0x0][0x3f4] ;  /* 0x0000fd00ff787b82 */ /* 0x001e220000000800 */
[----:B------:R-:W-:Y:S01]  /*2bb0*/  VIADD R40, R25, 0xffffffff ;  /* 0xffffffff19287836 */ /* 0x000fe20000000000 */
[----:B------:R-:W-:Y:S05]  /*2bc0*/  YIELD ;  /* 0x0000000000007946 */ /* 0x000fea0003800000 */
[----:B------:R-:W-:Y:S01]  /*2bd0*/  SHF.R.S32.HI R39, RZ, 0x1f, R40 ;  /* 0x0000001fff277819 */ /* 0x000fe20000011428 */
[----:B------:R-:W1:Y:S01]  /*2be0*/  LDC.64 R108, c[0x0][0x2e8] ;  /* 0x0000ba00ff6c7b82 */ /* 0x000e620000000a00 */
[-C--:B------:R-:W-:Y:S01]  /*2bf0*/  IMAD R36, R9, R40.reuse, RZ ;  /* 0x0000002809247224 */ /* 0x080fe200078e02ff */
[----:B------:R-:W-:Y:S01]  /*2c00*/  BSSY B0, `(.L_x_1767) ;  /* 0x0000571000007945 */ /* 0x000fe20003800000 */
[----:B------:R-:W-:-:S04]  /*2c10*/  IMAD.WIDE.U32 R112, R11, R40, RZ ;  /* 0x000000280b707225 */ /* 0x000fc800078e00ff */
[----:B------:R-:W-:Y:S01]  /*2c20*/  IMAD R73, R39, R11, R36 ;  /* 0x0000000b27497224 */ /* 0x000fe200078e0224 */
[CC--:B------:R-:W-:Y:S02]  /*2c30*/  IADD3 R37, P0, R3.reuse, R112.reuse, RZ ;  /* 0x0000007003257210 */ /* 0x0c0fe40007f1e0ff */
[----:B------:R-:W-:Y:S01]  /*2c40*/  IADD3 R25, P4, P5, R3, R112, R12 ;  /* 0x0000007003197210 */ /* 0x000fe20007d9e00c */
[----:B------:R-:W-:-:S04]  /*2c50*/  IMAD.IADD R73, R113, 0x1, R73 ;  /* 0x0000000171497824 */ /* 0x000fc800078e0249 */
[----:B------:R-:W-:Y:S01]  /*2c60*/  IMAD.X R38, R73, 0x1, R4, P0 ;  /* 0x0000000149267824 */ /* 0x000fe200000e0604 */
[----:B0-----:R-:W-:Y:S02]  /*2c70*/  ISETP.GE.AND P0, PT, R120, 0x1, PT ;  /* 0x000000017800780c */ /* 0x001fe40003f06270 */
[----:B------:R-:W-:Y:S02]  /*2c80*/  IADD3.X R36, R4, R73, R10, P4, P5 ;  /* 0x0000004904247210 */ /* 0x000fe400027ea40a */
[-C--:B-1----:R-:W-:Y:S02]  /*2c90*/  LEA R50, P1, R37, R108.reuse, 0x1 ;  /* 0x0000006c25327211 */ /* 0x082fe400078208ff */
[----:B------:R-:W-:Y:S02]  /*2ca0*/  LEA R48, P6, R25, R108, 0x1 ;  /* 0x0000006c19307211 */ /* 0x000fe400078c08ff */
[----:B------:R-:W-:Y:S02]  /*2cb0*/  LEA.HI.X R51, R37, R109, R38, 0x1, P1 ;  /* 0x0000006d25337211 */ /* 0x000fe400008f0c26 */
[----:B------:R-:W-:-:S02]  /*2cc0*/  ISETP.GT.AND P1, PT, R40, R24, PT ;  /* 0x000000182800720c */ /* 0x000fc40003f24270 */
[----:B------:R-:W-:Y:S01]  /*2cd0*/  LEA.HI.X R49, R25, R109, R36, 0x1, P6 ;  /* 0x0000006d19317211 */ /* 0x000fe200030f0c24 */
[----:B------:R-:W-:Y:S01]  /*2ce0*/  IMAD.MOV.U32 R25, RZ, RZ, R40 ;  /* 0x000000ffff197224 */ /* 0x000fe200078e0028 */
[----:B------:R-:W-:Y:S01]  /*2cf0*/  P2R R100, PR, RZ, 0x2 ;  /* 0x00000002ff647803 */ /* 0x000fe20000000000 */
[----:B--2---:R-:W-:-:S04]  /*2d00*/  IMAD R101, R17, 0x4000, R41 ;  /* 0x0000400011657824 */ /* 0x004fc800078e0229 */
[----:B------:R-:W-:Y:S01]  /*2d10*/  IMAD R101, R101, 0x2, R16 ;  /* 0x0000000265657824 */ /* 0x000fe200078e0210 */
[----:B------:R-:W-:Y:S06]  /*2d20*/  @!P0 BRA `(.L_x_1768) ;  /* 0x0000005000cc8947 */ /* 0x000fec0003800000 */
[----:B------:R-:W-:Y:S01]  /*2d30*/  ULDC.U8 UR4, c[0x0][0x410] ;  /* 0x0001040000047ab9 */ /* 0x000fe20000000000 */
[-C--:B------:R-:W-:Y:S01]  /*2d40*/  IMAD R36, R21, R40.reuse, RZ ;  /* 0x0000002815247224 */ /* 0x080fe200078e02ff */
[----:B------:R-:W-:Y:S01]  /*2d50*/  ISETP.NE.AND P0, PT, RZ, UR4, PT ;  /* 0x00000004ff007c0c */ /* 0x000fe2000bf05270 */
[-C--:B------:R-:W-:Y:S02]  /*2d60*/  IMAD R38, R13, R40.reuse, RZ ;  /* 0x000000280d267224 */ /* 0x080fe400078e02ff */
[----:B------:R-:W-:Y:S02]  /*2d70*/  IMAD R37, R39, R27, R36 ;  /* 0x0000001b27257224 */ /* 0x000fe400078e0224 */
[----:B------:R-:W-:Y:S02]  /*2d80*/  IMAD R105, R25, -0x40, R2 ;  /* 0xffffffc019697824 */ /* 0x000fe400078e0202 */
[----:B------:R-:W-:Y:S02]  /*2d90*/  IMAD R39, R39, R15, R38 ;  /* 0x0000000f27277224 */ /* 0x000fe400078e0226 */
[----:B------:R-:W-:Y:S01]  /*2da0*/  IMAD.WIDE.U32 R70, R27, R40, RZ ;  /* 0x000000281b467225 */ /* 0x000fe200078e00ff */
[----:B------:R-:W-:-:S03]  /*2db0*/  VIMNMX R105, R105, 0x40, PT ;  /* 0x0000004069697848 */ /* 0x000fc60003fe0100 */
[----:B------:R-:W-:-:S04]  /*2dc0*/  IMAD.WIDE.U32 R68, R15, R40, RZ ;  /* 0x000000280f447225 */ /* 0x000fc800078e00ff */
[----:B------:R-:W-:Y:S02]  /*2dd0*/  IMAD.IADD R99, R71, 0x1, R37 ;  /* 0x0000000147637824 */ /* 0x000fe400078e0225 */
        /* <DEDUP_REMOVED lines=18> */
[----:B------:R-:W-:Y:S01]  /*2f00*/  ISETP.GE.AND P5, PT, R200, R120, PT ;  /* 0x00000078c800720c */ /* 0x000fe20003fa6270 */
[----:B------:R-:W-:Y:S01]  /*2f10*/  IMAD.X R38, R99, 0x1, R33, P1 ;  /* 0x0000000163267824 */ /* 0x000fe200008e0621 */
[----:B------:R-:W-:Y:S01]  /*2f20*/  LEA R36, P1, R37, UR4, 0x1 ;  /* 0x0000000425247c11 */ /* 0x000fe2000f8208ff */
[----:B------:R-:W-:Y:S01]  /*2f30*/  IMAD.X R42, R107, 0x1, R31, P4 ;  /* 0x000000016b2a7824 */ /* 0x000fe200020e061f */
[----:B------:R-:W-:-:S02]  /*2f40*/  CS2R R110, SRZ ;  /* 0x00000000006e7805 */ /* 0x000fc4000001ff00 */
[-C--:B------:R-:W-:Y:S02]  /*2f50*/  ISETP.GE.AND P4, PT, R236, R120.reuse, PT ;  /* 0x00000078ec00720c */ /* 0x080fe40003f86270 */
[----:B------:R-:W-:Y:S01]  /*2f60*/  LEA.HI.X R37, R37, UR5, R38, 0x1, P1 ;  /* 0x0000000525257c11 */ /* 0x000fe200088f0c26 */
[----:B------:R-:W-:Y:S02]  /*2f70*/  ULDC.64 UR4, c[0x0][0x400] ;  /* 0x0001000000047ab9 */ /* 0x000fe40000000a00 */
[C---:B------:R-:W-:Y:S02]  /*2f80*/  LEA R38, P1, R39.reuse, UR4, 0x1 ;  /* 0x0000000427267c11 */ /* 0x040fe4000f8208ff */
[----:B------:R0:W5:Y:S02]  /*2f90*/  @!P5 LDG.E.64 R108, desc[UR60][R36.64] ;  /* 0x0000003c246cd981 */ /* 0x000164000c1e1b00 */
        /* <DEDUP_REMOVED lines=16> */
.L_x_1771:
[----:B------:R-:W-:Y:S05]  /*30a0*/  BSYNC B1 ;  /* 0x0000000000017941 */ /* 0x000fea0003800000 */
.L_x_1770:
        /* <DEDUP_REMOVED lines=8> */
[----:B------:R-:W-:Y:S01]  /*3130*/  CS2R R54, SRZ ;  /* 0x0000000000367805 */ /* 0x000fe2000001ff00 */
[----:B-----5:R-:W-:Y:S01]  /*3140*/  IMAD.MOV.U32 R112, RZ, RZ, R60 ;  /* 0x000000ffff707224 */ /* 0x020fe200078e003c */
[----:B------:R-:W-:Y:S01]  /*3150*/  CS2R R58, SRZ ;  /* 0x00000000003a7805 */ /* 0x000fe2000001ff00 */
[----:B------:R-:W-:-:S04]  /*3160*/  IMAD.MOV.U32 R113, RZ, RZ, R61 ;  /* 0x000000ffff717224 */ /* 0x000fc800078e003d */
[----:B------:R-:W-:Y:S05]  /*3170*/  @P4 BRA `(.L_x_1773) ;  /* 0x0000000000784947 */ /* 0x000fea0003800000 */
        /* <DEDUP_REMOVED lines=30> */
.L_x_1773:
[----:B------:R-:W-:Y:S05]  /*3360*/  BSYNC B1 ;  /* 0x0000000000017941 */ /* 0x000fea0003800000 */
.L_x_1772:
        /* <DEDUP_REMOVED lines=41> */
[----:B------:R-:W-:Y:S01]  /*3600*/  ISETP.NE.AND P1, PT, R234, 0x3, PT ;  /* 0x00000003ea00780c */ /* 0x000fe20003f25270 */
        /* <DEDUP_REMOVED lines=23> */
.L_x_1774:
[----:B------:R-:W2:Y:S01]  /*3780*/  LDL R36, [R1] ;  /* 0x0000000001247983 */ /* 0x000ea20000100800 */
[----:B------:R-:W-:Y:S01]  /*3790*/  IMAD R99, R17, 0x8, R16 ;  /* 0x0000000811637824 */ /* 0x000fe200078e0210 */
[----:B------:R-:W-:Y:S01]  /*37a0*/  BSSY B1, `(.L_x_1775) ;  /* 0x0000004000017945 */ /* 0x000fe20003800000 */
[----:B--2---:R-:W-:-:S04]  /*37b0*/  SHF.L.U32 R107, R36, 0x1f, RZ ;  /* 0x0000001f246b7819 */ /* 0x004fc800000006ff */
[----:B------:R-:W0:Y:S02]  /*37c0*/  SYNCS.PHASECHK.TRANS64.TRYWAIT P5, [R99+URZ+0x30890], R107 ;  /* 0x0308906b630075a7 */ /* 0x000e2400080a017f */
[----:B0-----:R-:W-:Y:S05]  /*37d0*/  @!P5 BRA `(.L_x_1776) ;  /* 0x0000028800dcd947 */ /* 0x001fea0003800000 */
.L_x_2237:
[----:B------:R-:W-:Y:S05]  /*37e0*/  BSYNC B1 ;  /* 0x0000000000017941 */ /* 0x000fea0003800000 */
.L_x_1775:
        /* <DEDUP_REMOVED lines=30> */
[----:B------:R-:W-:Y:S01]  /*39d0*/  FMUL.FTZ R39, R39, R134 ;  /* 0x0000008627277220 */ /* 0x000fe20000410000 */
[----:B------:R-:W-:Y:S01]  /*39e0*/  LOP3.LUT R36, R36, 0xffff0000, RZ, 0xc0, !PT ;  /* 0xffff000024247812 */ /* 0x000fe200078ec0ff */
[C---:B------:R-:W-:Y:S01]  /*39f0*/  FMUL.FTZ R143, R109.reuse, R140 ;  /* 0x0000008c6d8f7220 */ /* 0x040fe20000410000 */
[----:B------:R-:W-:Y:S01]  /*3a00*/  FMUL.FTZ R109, R109, R136 ;  /* 0x000000886d6d7220 */ /* 0x000fe20000410000 */
        /* <DEDUP_REMOVED lines=21> */
.L_x_1782:
[----:B------:R-:W-:Y:S05]  /*3b60*/  BSYNC B3 ;  /* 0x0000000000037941 */ /* 0x000fea0003800000 */
.L_x_1781:
[----:B--2---:R1:W-:Y:S02]  /*3b70*/  STG.E.128 desc[UR60][R50.64], R36 ;  /* 0x0000002432007986 */ /* 0x0043e4000c101d3c */
.L_x_1780:
[----:B------:R-:W-:Y:S05]  /*3b80*/  BSYNC B2 ;  /* 0x0000000000027941 */ /* 0x000fea0003800000 */
.L_x_1779:
        /* <DEDUP_REMOVED lines=20> */
[C---:B------:R-:W-:Y:S01]  /*3cd0*/  LOP3.LUT R134, R133.reuse, 0xffff0000, RZ, 0xc0, !PT ;  /* 0xffff000085867812 */ /* 0x040fe200078ec0ff */
        /* <DEDUP_REMOVED lines=32> */
.L_x_1786:
[----:B------:R-:W-:Y:S05]  /*3ee0*/  BSYNC B3 ;  /* 0x0000000000037941 */ /* 0x000fea0003800000 */
.L_x_1785:
[----:B--2---:R2:W-:Y:S02]  /*3ef0*/  STG.E.128 desc[UR60][R50.64+0x80], R36 ;  /* 0x0000802432007986 */ /* 0x0045e4000c101d3c */
.L_x_1784:
[----:B------:R-:W-:Y:S05]  /*3f00*/  BSYNC B2 ;  /* 0x0000000000027941 */ /* 0x000fea0003800000 */
.L_x_1783:
[----:B------:R-:W-:Y:S01]  /*3f10*/  ISETP.NE.AND P0, PT, R94, RZ, PT ;  /* 0x000000ff5e00720c */ /* 0x000fe20003f05270 */
[----:B------:R-:W-:-:S12]  /*3f20*/  BSSY B2, `(.L_x_1787) ;  /* 0x0000036000027945 */ /* 0x000fd80003800000 */
[----:B------:R-:W-:Y:S05]  /*3f30*/  @!P0 BRA `(.L_x_1788) ;  /* 0x0000000000d08947 */ /* 0x000fea0003800000 */
[----:B-12---:R1:W2:Y:S01]  /*3f40*/  LDS.128 R36, [R101+0x24400] ;  /* 0x0244000065247984 */ /* 0x0062a20000000c00 */
        /* <DEDUP_REMOVED lines=49> */
.L_x_1790:
[----:B------:R-:W-:Y:S05]  /*4260*/  BSYNC B3 ;  /* 0x0000000000037941 */ /* 0x000fea0003800000 */
.L_x_1789:
[----:B--2---:R3:W-:Y:S02]  /*4270*/  STG.E.128 desc[UR60][R50.64+0x100], R36 ;  /* 0x0001002432007986 */ /* 0x0047e4000c101d3c */
.L_x_1788:
[----:B------:R-:W-:Y:S05]  /*4280*/  BSYNC B2 ;  /* 0x0000000000027941 */ /* 0x000fea0003800000 */
.L_x_1787:
        /* <DEDUP_REMOVED lines=30> */
[----:B------:R-:W-:Y:S01]  /*4470*/  LOP3.LUT R128, R128, 0xffff0000, RZ, 0xc0, !PT ;  /* 0xffff000080807812 */ /* 0x000fe200078ec0ff */
[-C--:B------:R-:W-:Y:S01]  /*4480*/  FMUL.FTZ R61, R61, R65.reuse ;  /* 0x000000413d3d7220 */ /* 0x080fe20000410000 */
[----:B------:R-:W-:Y:S01]  /*4490*/  LOP3.LUT R126, R126, 0xffff0000, RZ, 0xc0, !PT ;  /* 0xffff00007e7e7812 */ /* 0x000fe200078ec0ff */
[----:B------:R-:W-:Y:S02]  /*44a0*/  IMAD.U32 R125, R125, 0x10000, RZ ;  /* 0x000100007d7d7824 */ /* 0x000fe400078e00ff */
[C---:B------:R-:W-:Y:S01]  /*44b0*/  FFMA.FTZ R73, R38.reuse, R64, -R73 ;  /* 0x0000004026497223 */ /* 0x040fe20000010849 */
[----:B------:R-:W-:Y:S01]  /*44c0*/  FFMA.FTZ R66, R38, R66, R39 ;  /* 0x0000004226427223 */ /* 0x000fe20000010027 */
[----:B------:R-:W-:Y:S01]  /*44d0*/  FFMA.FTZ R75, R60, R65, -R75 ;  /* 0x000000413c4b7223 */ /* 0x000fe2000001084b */
[----:B------:R-:W-:Y:S01]  /*44e0*/  FMUL.FTZ R38, R36, R127 ;  /* 0x0000007f24267220 */ /* 0x000fe20000410000 */
[----:B------:R-:W-:Y:S01]  /*44f0*/  FFMA.FTZ R60, R60, R67, R61 ;  /* 0x000000433c3c7223 */ /* 0x000fe2000001003d */
[C---:B------:R-:W-:Y:S01]  /*4500*/  FMUL.FTZ R39, R63.reuse, R128 ;  /* 0x000000803f277220 */ /* 0x040fe20000410000 */
[-C--:B------:R-:W-:Y:S01]  /*4510*/  FMUL.FTZ R36, R36, R125.reuse ;  /* 0x0000007d24247220 */ /* 0x080fe20000410000 */
        /* <DEDUP_REMOVED lines=10> */
[----:B------:R-:W-:-:S07]  /*45c0*/  IMAD.MOV.U32 R38, RZ, RZ, R60 ;  /* 0x000000ffff267224 */ /* 0x000fce00078e003c */
.L_x_1792:
[----:B------:R-:W-:Y:S05]  /*45d0*/  BSYNC B2 ;  /* 0x0000000000027941 */ /* 0x000fea0003800000 */
.L_x_1791:
[----:B--2---:R4:W-:Y:S02]  /*45e0*/  STG.E.128 desc[UR60][R50.64+0x180], R36 ;  /* 0x0001802432007986 */ /* 0x0049e4000c101d3c */
.L_x_1778:
[----:B------:R-:W-:Y:S05]  /*45f0*/  BSYNC B1 ;  /* 0x0000000000017941 */ /* 0x000fea0003800000 */
.L_x_1777:
        /* <DEDUP_REMOVED lines=54> */
.L_x_1797:
[----:B------:R-:W-:Y:S05]  /*4960*/  BSYNC B2 ;  /* 0x0000000000027941 */ /* 0x000fea0003800000 */
.L_x_1796:
[----:B--2---:R1:W-:Y:S02]  /*4970*/  STG.E.128 desc[UR60][R48.64], R36 ;  /* 0x0000002430007986 */ /* 0x0043e4000c101d3c */
.L_x_1795:
[----:B------:R-:W-:Y:S05]  /*4980*/  BSYNC B1 ;  /* 0x0000000000017941 */ /* 0x000fea0003800000 */
.L_x_1794:
        /* <DEDUP_REMOVED lines=53> */
.L_x_1801:
[----:B------:R-:W-:Y:S05]  /*4ce0*/  BSYNC B2 ;  /* 0x0000000000027941 */ /* 0x000fea0003800000 */
.L_x_1800:
[----:B--2---:R1:W-:Y:S02]  /*4cf0*/  STG.E.128 desc[UR60][R48.64+0x80], R36 ;  /* 0x0000802430007986 */ /* 0x0043e4000c101d3c */
.L_x_1799:
[----:B------:R-:W-:Y:S05]  /*4d00*/  BSYNC B1 ;  /* 0x0000000000017941 */ /* 0x000fea0003800000 */
.L_x_1798:
        /* <DEDUP_REMOVED lines=53> */
.L_x_1805:
[----:B------:R-:W-:Y:S05]  /*5060*/  BSYNC B2 ;  /* 0x0000000000027941 */ /* 0x000fea0003800000 */
.L_x_1804:
[----:B--2---:R1:W-:Y:S02]  /*5070*/  STG.E.128 desc[UR60][R48.64+0x100], R36 ;  /* 0x0001002430007986 */ /* 0x0043e4000c101d3c */
.L_x_1803:
[----:B------:R-:W-:Y:S05]  /*5080*/  BSYNC B1 ;  /* 0x0000000000017941 */ /* 0x000fea0003800000 */
.L_x_1802:
        /* <DEDUP_REMOVED lines=52> */
.L_x_1807:
[----:B------:R-:W-:Y:S05]  /*53d0*/  BSYNC B1 ;  /* 0x0000000000017941 */ /* 0x000fea0003800000 */
.L_x_1806:
[----:B--2---:R1:W-:Y:S01]  /*53e0*/  STG.E.128 desc[UR60][R48.64+0x180], R36 ;  /* 0x0001802430007986 */ /* 0x0043e2000c101d3c */
[----:B------:R-:W-:Y:S05]  /*53f0*/  BRA `(.L_x_1793) ;  /* 0x0000002c00c47947 */ /* 0x000fea0003800000 */
.L_x_1769:
        /* <DEDUP_REMOVED lines=32> */
[----:B------:R0:W5:Y:S04]  /*5600*/  @!P5 LDG.E.128 R36, desc[UR60][R52.64+0x80] ;  /* 0x0000803c3424d981 */ /* 0x000168000c1e1d00 */
[----:B------:R0:W5:Y:S04]  /*5610*/  @!P1 LDG.E.128 R40, desc[UR60][R52.64] ;  /* 0x0000003c34289981 */ /* 0x000168000c1e1d00 */
[----:B------:R0:W5:Y:S04]  /*5620*/  @!P1 LDG.E.128 R48, desc[UR60][R56.64] ;  /* 0x0000003c38309981 */ /* 0x000168000c1e1d00 */
[----:B------:R0:W5:Y:S02]  /*5630*/  @!P5 LDG.E.128 R44, desc[UR60][R56.64+0x80] ;  /* 0x0000803c382cd981 */ /* 0x000164000c1e1d00 */
.L_x_1809:
[----:B------:R-:W-:Y:S05]  /*5640*/  BSYNC B1 ;  /* 0x0000000000017941 */ /* 0x000fea0003800000 */
.L_x_1808:
        /* <DEDUP_REMOVED lines=25> */
[----:B------:R-:W-:Y:S02]  /*57e0*/  LEA R68, P5, R71, UR4, 0x1 ;  /* 0x0000000447447c11 */ /* 0x000fe4000f8a08ff */
        /* <DEDUP_REMOVED lines=11> */
.L_x_1811:
[----:B------:R-:W-:Y:S05]  /*58a0*/  BSYNC B1 ;  /* 0x0000000000017941 */ /* 0x000fea0003800000 */
.L_x_1810:
[----:B0-----:R-:W-:Y:S01]  /*58b0*/  IMAD.MOV.U32 R68, RZ, RZ, R36 ;  /* 0x000000ffff447224 */ /* 0x001fe200078e0024 */
        /* <DEDUP_REMOVED lines=64> */
.L_x_1812:
[----:B------:R-:W2:Y:S01]  /*5cc0*/  LDL R68, [R1] ;  /* 0x0000000001447983 */ /* 0x000ea20000100800 */
[----:B------:R-:W-:Y:S01]  /*5cd0*/  IMAD R99, R17, 0x8, R16 ;  /* 0x0000000811637824 */ /* 0x000fe200078e0210 */
[----:B------:R-:W0:Y:S01]  /*5ce0*/  LDC R122, c[0x0][0x2f4] ;  /* 0x0000bd00ff7a7b82 */ /* 0x000e220000000800 */
[----:B------:R-:W-:Y:S07]  /*5cf0*/  BSSY B1, `(.L_x_1813) ;  /* 0x0000005000017945 */ /* 0x000fee0003800000 */
[----:B------:R-:W1:Y:S01]  /*5d00*/  LDC.64 R110, c[0x0][0x300] ;  /* 0x0000c000ff6e7b82 */ /* 0x000e620000000a00 */
[----:B--2---:R-:W-:-:S04]  /*5d10*/  SHF.L.U32 R107, R68, 0x1f, RZ ;  /* 0x0000001f446b7819 */ /* 0x004fc800000006ff */
[----:B------:R-:W2:Y:S02]  /*5d20*/  SYNCS.PHASECHK.TRANS64.TRYWAIT P5, [R99+URZ+0x30890], R107 ;  /* 0x0308906b630075a7 */ /* 0x000ea400080a017f */
[----:B012---:R-:W-:Y:S05]  /*5d30*/  @!P5 BRA `(.L_x_1814) ;  /* 0x000002640098d947 */ /* 0x007fea0003800000 */
.L_x_2238:
[----:B------:R-:W-:Y:S05]  /*5d40*/  BSYNC B1 ;  /* 0x0000000000017941 */ /* 0x000fea0003800000 */
.L_x_1813:
[----:B------:R-:W-:Y:S01]  /*5d50*/  BSSY B1, `(.L_x_1815) ;  /* 0x0000117000017945 */ /* 0x000fe20003800000 */
[----:B------:R-:W-:Y:S02]  /*5d60*/  IMAD.IADD R124, R122, 0x1, -R29 ;  /* 0x000000017a7c7824 */ /* 0x000fe400078e0a1d */
[----:B------:R-:W-:Y:S01]  /*5d70*/  IMAD.MOV.U32 R113, RZ, RZ, R73 ;  /* 0x000000ffff717224 */ /* 0x000fe200078e0049 */
[----:B------:R-:W-:Y:S06]  /*5d80*/  @P4 BRA `(.L_x_1816) ;  /* 0x00000010004c4947 */ /* 0x000fec0003800000 */
[----:B------:R-:W-:Y:S01]  /*5d90*/  ISETP.NE.AND P4, PT, R30, RZ, PT ;  /* 0x000000ff1e00720c */ /* 0x000fe20003f85270 */
[-C--:B------:R-:W-:Y:S01]  /*5da0*/  IMAD.WIDE.U32 R114, R218, R110.reuse, R112 ;  /* 0x0000006eda727225 */ /* 0x080fe200078e0070 */
[----:B------:R-:W-:Y:S01]  /*5db0*/  SHF.R.S32.HI R68, RZ, 0x1f, R218 ;  /* 0x0000001fff447819 */ /* 0x000fe200000114da */
[----:B------:R-:W-:Y:S04]  /*5dc0*/  BSSY B2, `(.L_x_1817) ;  /* 0x0000089000027945 */ /* 0x000fe80003800000 */
[----:B------:R-:W-:-:S04]  /*5dd0*/  IMAD R68, R68, R110, RZ ;  /* 0x0000006e44447224 */ /* 0x000fc800078e02ff */
[----:B------:R-:W-:-:S04]  /*5de0*/  IMAD R131, R218, R111, R68 ;  /* 0x0000006fda837224 */ /* 0x000fc800078e0244 */
[----:B------:R-:W-:Y:S01]  /*5df0*/  IMAD.IADD R131, R131, 0x1, R115 ;  /* 0x0000000183837824 */ /* 0x000fe200078e0273 */
[----:B------:R-:W-:Y:S06]  /*5e00*/  @!P4 BRA `(.L_x_1818) ;  /* 0x000000080010c947 */ /* 0x000fec0003800000 */
[----:B------:R-:W2:Y:S01]  /*5e10*/  LDL R75, [R1+0x40] ;  /* 0x00004000014b7983 */ /* 0x000ea20000100800 */
[----:B------:R-:W-:Y:S01]  /*5e20*/  SEL R68, R29, R124, !P3 ;  /* 0x0000007c1d447207 */ /* 0x000fe20005800000 */
[----:B------:R-:W-:Y:S01]  /*5e30*/  IMAD.SHL.U32 R116, R218, 0x40, RZ ;  /* 0x00000040da747824 */ /* 0x000fe200078e00ff */
[----:B------:R-:W-:Y:S01]  /*5e40*/  IADD3 R72, P4, P5, R88, R114, R90 ;  /* 0x0000007258487210 */ /* 0x000fe20007d9e05a */
[----:B------:R-:W-:Y:S01]  /*5e50*/  IMAD.SHL.U32 R117, R218, 0x40, RZ ;  /* 0x00000040da757824 */ /* 0x000fe200078e00ff */
[----:B------:R-:W-:Y:S01]  /*5e60*/  SHF.R.S32.HI R69, RZ, 0x1f, R68 ;  /* 0x0000001fff457819 */ /* 0x000fe20000011444 */
[----:B------:R-:W-:Y:S01]  /*5e70*/  BSSY B3, `(.L_x_1819) ;  /* 0x000007b000037945 */ /* 0x000fe20003800000 */
[----:B------:R-:W-:Y:S02]  /*5e80*/  IADD3.X R74, R0, R131, R96, P4, P5 ;  /* 0x00000083004a7210 */ /* 0x000fe400027ea460 */
[----:B------:R-:W-:Y:S02]  /*5e90*/  LEA.HI R68, R69, R68, RZ, 0x4 ;  /* 0x0000004445447211 */ /* 0x000fe400078f20ff */
[----:B------:R-:W-:-:S02]  /*5ea0*/  LOP3.LUT R116, R116, 0x1c0, RZ, 0xc0, !PT ;  /* 0x000001c074747812 */ /* 0x000fc400078ec0ff */
[----:B------:R-:W-:Y:S02]  /*5eb0*/  LEA.HI.SX32 R68, R68, R35, 0x1c ;  /* 0x0000002344447211 */ /* 0x000fe400078fe2ff */
[----:B------:R-:W-:Y:S02]  /*5ec0*/  SHF.R.U32.HI R116, RZ, 0x3, R116 ;  /* 0x00000003ff747819 */ /* 0x000fe40000011674 */
[----:B------:R-:W-:Y:S01]  /*5ed0*/  SHF.R.S32.HI R71, RZ, 0x1f, R68 ;  /* 0x0000001fff477819 */ /* 0x000fe20000011444 */
[----:B------:R-:W-:-:S03]  /*5ee0*/  IMAD.SHL.U32 R69, R68, 0x8, RZ ;  /* 0x0000000844457824 */ /* 0x000fc600078e00ff */
[----:B------:R-:W-:Y:S02]  /*5ef0*/  LEA.HI R71, R71, R68, RZ, 0x3 ;  /* 0x0000004447477211 */ /* 0x000fe400078f18ff */
[----:B------:R-:W-:-:S03]  /*5f00*/  ISETP.GE.AND P4, PT, R69, R122, PT ;  /* 0x0000007a4500720c */ /* 0x000fc60003f86270 */
[----:B------:R-:W-:-:S05]  /*5f10*/  IMAD.SHL.U32 R71, R71, 0x200, RZ ;  /* 0x0000020047477824 */ /* 0x000fca00078e00ff */
[----:B------:R-:W-:-:S05]  /*5f20*/  LOP3.LUT R71, R71, 0x7ffff000, RZ, 0xc0, !PT ;  /* 0x7ffff00047477812 */ /* 0x000fca00078ec0ff */
[--C-:B------:R-:W-:Y:S02]  /*5f30*/  @!P4 SHF.R.S32.HI R70, RZ, 0x1f, R69.reuse ;  /* 0x0000001fff46c819 */ /* 0x100fe40000011445 */
[----:B------:R-:W-:Y:S02]  /*5f40*/  @!P4 IADD3 R73, P5, P6, R88, R114, R69 ;  /* 0x000000725849c210 */ /* 0x000fe40007ebe045 */
[----:B------:R-:W-:Y:S02]  /*5f50*/  LOP3.LUT R69, R69, 0x38, RZ, 0xc0, !PT ;  /* 0x0000003845457812 */ /* 0x000fe400078ec0ff */
[----:B------:R-:W-:Y:S02]  /*5f60*/  @!P4 IADD3.X R70, R0, R131, R70, P5, P6 ;  /* 0x000000830046c210 */ /* 0x000fe40002fec446 */
[----:B------:R-:W-:-:S04]  /*5f70*/  LOP3.LUT R69, R69, 0x1c0, R117, 0xf8, !PT ;  /* 0x000001c045457812 */ /* 0x000fc800078ef875 */
[----:B------:R-:W-:Y:S01]  /*5f80*/  LOP3.LUT R68, R69, R116, RZ, 0x3c, !PT ;  /* 0x0000007445447212 */ /* 0x000fe200078e3cff */
[----:B------:R-:W-:Y:S01]  /*5f90*/  IMAD R69, R17, 0x4000, R6 ;  /* 0x0000400011457824 */ /* 0x000fe200078e0206 */
[----:B------:R-:W-:-:S03]  /*5fa0*/  LEA R116, P5, R72, R108, 0x1 ;  /* 0x0000006c48747211 */ /* 0x000fc600078a08ff */
[----:B------:R-:W-:Y:S01]  /*5fb0*/  IMAD R69, R69, 0x2, R16 ;  /* 0x0000000245457824 */ /* 0x000fe200078e0210 */
[----:B------:R-:W-:Y:S02]  /*5fc0*/  LEA.HI.X R117, R72, R109, R74, 0x1, P5 ;  /* 0x0000006d48757211 */ /* 0x000fe400028f0c4a */
[----:B------:R-:W-:-:S04]  /*5fd0*/  @!P4 LEA R118, P5, R73, R108, 0x1 ;  /* 0x0000006c4976c211 */ /* 0x000fc800078a08ff */
[----:B------:R-:W-:Y:S02]  /*5fe0*/  @!P4 LEA.HI.X R119, R73, R109, R70, 0x1, P5 ;  /* 0x0000006d4977c211 */ /* 0x000fe400028f0c46 */
[----:B------:R-:W-:Y:S02]  /*5ff0*/  ISETP.GE.AND P5, PT, R18, R120, PT ;  /* 0x000000781200720c */ /* 0x000fe40003fa6270 */
[----:B--2---:R-:W-:-:S05]  /*6000*/  IADD3 R68, R68, R71, R75 ;  /* 0x0000004744447210 */ /* 0x004fca0007ffe04b */
[----:B------:R-:W-:-:S04]  /*6010*/  IMAD R71, R17, 0x4000, R68 ;  /* 0x0000400011477824 */ /* 0x000fc800078e0244 */
[----:B------:R-:W-:Y:S02]  /*6020*/  IMAD R72, R71, 0x2, R16 ;  /* 0x0000000247487824 */ /* 0x000fe400078e0210 */
[----:B------:R-:W1:Y:S04]  /*6030*/  LDS.128 R68, [R69+0x20400] ;  /* 0x0204000045447984 */ /* 0x000e680000000c00 */
[----:B------:R-:W2:Y:S01]  /*6040*/  LDS.128 R72, [R72+0x20400] ;  /* 0x0204000048487984 */ /* 0x000ea20000000c00 */
[----:B------:R-:W-:Y:S05]  /*6050*/  @P5 BRA `(.L_x_1820) ;  /* 0x0000000400705947 */ /* 0x000fea0003800000 */
[----:B------:R-:W-:Y:S01]  /*6060*/  SHF.R.U32.HI R157, RZ, 0x10, R49 ;  /* 0x00000010ff9d7819 */ /* 0x000fe20000011631 */
[----:B--2---:R-:W-:Y:S01]  /*6070*/  IMAD.U32 R152, R75, 0x10000, RZ ;  /* 0x000100004b987824 */ /* 0x004fe200078e00ff */
[----:B------:R-:W-:Y:S01]  /*6080*/  SHF.R.U32.HI R159, RZ, 0x10, R41 ;  /* 0x00000010ff9f7819 */ /* 0x000fe20000011629 */
[----:B------:R-:W-:Y:S01]  /*6090*/  IMAD.U32 R155, R73, 0x10000, RZ ;  /* 0x00010000499b7824 */ /* 0x000fe200078e00ff */
[----:B------:R-:W-:Y:S01]  /*60a0*/  SHF.R.U64 R158, R42, 0x10, R43 ;  /* 0x000000102a9e7819 */ /* 0x000fe2000000122b */
[----:B-1----:R-:W-:Y:S01]  /*60b0*/  IMAD.U32 R148, R71, 0x10000, RZ ;  /* 0x0001000047947824 */ /* 0x002fe200078e00ff */
[----:B------:R-:W-:Y:S01]  /*60c0*/  SHF.R.U64 R153, R50, 0x10, R51 ;  /* 0x0000001032997819 */ /* 0x000fe20000001233 */
[----:B------:R-:W-:Y:S01]  /*60d0*/  IMAD.U32 R150, R69, 0x10000, RZ ;  /* 0x0001000045967824 */ /* 0x000fe200078e00ff */
[----:B------:R-:W-:Y:S01]  /*60e0*/  PRMT R157, R164, 0x5410, R157 ;  /* 0x00005410a49d7816 */ /* 0x000fe2000000009d */
[----:B------:R-:W-:Y:S01]  /*60f0*/  IMAD.U32 R42, R70, 0x10000, RZ ;  /* 0x00010000462a7824 */ /* 0x000fe200078e00ff */
[----:B------:R-:W-:-:S02]  /*6100*/  LOP3.LUT R50, R75, 0xffff0000, RZ, 0xc0, !PT ;  /* 0xffff00004b327812 */ /* 0x000fc400078ec0ff */
[----:B------:R-:W-:Y:S02]  /*6110*/  PRMT R75, R161, 0x5410, R159 ;  /* 0x00005410a14b7816 */ /* 0x000fe4000000009f */
[----:B------:R-:W-:Y:S01]  /*6120*/  SHF.R.U64 R160, R40, 0x10, R41 ;  /* 0x0000001028a07819 */ /* 0x000fe20000001229 */
[----:B------:R-:W-:Y:S01]  /*6130*/  IMAD.U32 R41, R72, 0x10000, RZ ;  /* 0x0001000048297824 */ /* 0x000fe200078e00ff */
[----:B------:R-:W-:Y:S01]  /*6140*/  SHF.R.U64 R149, R48, 0x10, R49 ;  /* 0x0000001030957819 */ /* 0x000fe20000001231 */
[----:B------:R-:W-:Y:S01]  /*6150*/  IMAD.U32 R40, R68, 0x10000, RZ ;  /* 0x0001000044287824 */ /* 0x000fe200078e00ff */
[----:B------:R-:W-:Y:S02]  /*6160*/  SHF.R.U32.HI R154, RZ, 0x10, R51 ;  /* 0x00000010ff9a7819 */ /* 0x000fe40000011633 */
[----:B------:R-:W-:Y:S01]  /*6170*/  PRMT R49, R123, 0x5432, R158 ;  /* 0x000054327b317816 */ /* 0x000fe2000000009e */
[----:B------:R-:W-:Y:S01]  /*6180*/  IMAD.U32 R158, R157, 0x10000, RZ ;  /* 0x000100009d9e7824 */ /* 0x000fe200078e00ff */
[----:B------:R-:W-:Y:S01]  /*6190*/  SHF.R.U32.HI R156, RZ, 0x10, R43 ;  /* 0x00000010ff9c7819 */ /* 0x000fe2000001162b */
[----:B------:R-:W-:Y:S01]  /*61a0*/  IMAD.U32 R43, R74, 0x10000, RZ ;  /* 0x000100004a2b7824 */ /* 0x000fe200078e00ff */
[----:B------:R-:W-:-:S02]  /*61b0*/  LOP3.LUT R151, R73, 0xffff0000, RZ, 0xc0, !PT ;  /* 0xffff000049977812 */ /* 0x000fc400078ec0ff */
[----:B------:R-:W-:Y:S01]  /*61c0*/  LOP3.LUT R48, R71, 0xffff0000, RZ, 0xc0, !PT ;  /* 0xffff000047307812 */ /* 0x000fe200078ec0ff */
[----:B------:R-:W-:Y:S01]  /*61d0*/  IMAD.U32 R71, R75, 0x10000, RZ ;  /* 0x000100004b477824 */ /* 0x000fe200078e00ff */
[----:B------:R-:W-:Y:S02]  /*61e0*/  LOP3.LUT R51, R69, 0xffff0000, RZ, 0xc0, !PT ;  /* 0xffff000045337812 */ /* 0x000fe400078ec0ff */
[----:B------:R-:W-:Y:S02]  /*61f0*/  PRMT R73, R126, 0x5432, R160 ;  /* 0x000054327e497816 */ /* 0x000fe400000000a0 */
[----:B------:R-:W-:Y:S01]  /*6200*/  PRMT R69, R162, 0x5410, R153 ;  /* 0x00005410a2457816 */ /* 0x000fe20000000099 */
[----:B------:R-:W-:Y:S01]  /*6210*/  FMUL.FTZ R153, R155, R158 ;  /* 0x0000009e9b997220 */ /* 0x000fe20000410000 */
[----:B------:R-:W-:Y:S02]  /*6220*/  PRMT R159, R125, 0x5432, R154 ;  /* 0x000054327d9f7816 */ /* 0x000fe4000000009a */
[----:B------:R-:W-:Y:S01]  /*6230*/  LOP3.LUT R160, R157, 0xffff0000, RZ, 0xc0, !PT ;  /* 0xffff00009da07812 */ /* 0x000fe200078ec0ff */
[-C--:B------:R-:W-:Y:S01]  /*6240*/  FMUL.FTZ R157, R155, R71.reuse ;  /* 0x000000479b9d7220 */ /* 0x080fe20000410000 */
[----:B------:R-:W-:Y:S01]  /*6250*/  PRMT R156, R121, 0x5432, R156 ;  /* 0x00005432799c7816 */ /* 0x000fe2000000009c */
[----:B------:R-:W-:Y:S01]  /*6260*/  FFMA.FTZ R71, R150, R71, -R153 ;  /* 0x0000004796477223 */ /* 0x000fe20000010899 */
[----:B------:R-:W-:Y:S01]  /*6270*/  LOP3.LUT R154, R75, 0xffff0000, RZ, 0xc0, !PT ;  /* 0xffff00004b9a7812 */ /* 0x000fe200078ec0ff */
[----:B------:R-:W-:-:S02]  /*6280*/  IMAD.U32 R155, R159, 0x10000, RZ ;  /* 0x000100009f9b7824 */ /* 0x000fc400078e00ff */
[C---:B------:R-:W-:Y:S01]  /*6290*/  FMUL.FTZ R162, R151.reuse, R160 ;  /* 0x000000a097a27220 */ /* 0x040fe20000410000 */
[----:B------:R-:W-:Y:S02]  /*62a0*/  IMAD.U32 R153, R156, 0x10000, RZ ;  /* 0x000100009c997824 */ /* 0x000fe400078e00ff */
[----:B------:R-:W-:Y:S01]  /*62b0*/  FFMA.FTZ R75, R150, R158, R157 ;  /* 0x0000009e964b7223 */ /* 0x000fe2000001009d */
[-C--:B------:R-:W-:Y:S01]  /*62c0*/  FMUL.FTZ R158, R151, R154.reuse ;  /* 0x0000009a979e7220 */ /* 0x080fe20000410000 */
[----:B------:R-:W-:Y:S01]  /*62d0*/  FFMA.FTZ R150, R51, R154, -R162 ;  /* 0x0000009a33967223 */ /* 0x000fe200000108a2 */
[C---:B------:R-:W-:Y:S01]  /*62e0*/  FMUL.FTZ R151, R152.reuse, R155 ;  /* 0x0000009b98977220 */ /* 0x040fe20000410000 */
[----:B------:R-:W-:Y:S01]  /*62f0*/  LOP3.LUT R159, R159, 0xffff0000, RZ, 0xc0, !PT ;  /* 0xffff00009f9f7812 */ /* 0x000fe200078ec0ff */
[-C--:B------:R-:W-:Y:S01]  /*6300*/  FMUL.FTZ R154, R152, R153.reuse ;  /* 0x00000099989a7220 */ /* 0x080fe20000410000 */
[----:B------:R-:W-:Y:S01]  /*6310*/  PRMT R149, R163, 0x5410, R149 ;  /* 0x00005410a3957816 */ /* 0x000fe20000000095 */
[----:B------:R-:W-:Y:S01]  /*6320*/  FFMA.FTZ R152, R51, R160, R158 ;  /* 0x000000a033987223 */ /* 0x000fe2000001009e */
[----:B------:R-:W-:Y:S01]  /*6330*/  FFMA.FTZ R51, R148, R153, -R151 ;  /* 0x0000009994337223 */ /* 0x000fe20000010897 */
[----:B------:R-:W-:Y:S01]  /*6340*/  LOP3.LUT R153, R156, 0xffff0000, RZ, 0xc0, !PT ;  /* 0xffff00009c997812 */ /* 0x000fe200078ec0ff */
[----:B------:R-:W-:Y:S01]  /*6350*/  FFMA.FTZ R148, R148, R155, R154 ;  /* 0x0000009b94947223 */ /* 0x000fe2000001009a */
[----:B------:R-:W-:Y:S01]  /*6360*/  FMUL.FTZ R155, R50, R159 ;  /* 0x0000009f329b7220 */ /* 0x000fe20000410000 */
[----:B------:R-:W-:Y:S01]  /*6370*/  IMAD.U32 R154, R149, 0x10000, RZ ;  /* 0x00010000959a7824 */ /* 0x000fe200078e00ff */
[----:B------:R-:W-:Y:S01]  /*6380*/  LOP3.LUT R72, R72, 0xffff0000, RZ, 0xc0, !PT ;  /* 0xffff000048487812 */ /* 0x000fe200078ec0ff */
[----:B------:R-:W-:-:S02]  /*6390*/  IMAD.U32 R151, R73, 0x10000, RZ ;  /* 0x0001000049977824 */ /* 0x000fc400078e00ff */
[-C--:B------:R-:W-:Y:S01]  /*63a0*/  FMUL.FTZ R157, R50, R153.reuse ;  /* 0x00000099329d7220 */ /* 0x080fe20000410000 */
[----:B------:R-:W-:Y:S01]  /*63b0*/  FFMA.FTZ R156, R48, R153, -R155 ;  /* 0x00000099309c7223 */ /* 0x000fe2000001089b */
[-C--:B------:R-:W-:Y:S01]  /*63c0*/  FMUL.FTZ R153, R41, R154.reuse ;  /* 0x0000009a29997220 */ /* 0x080fe20000410000 */
[----:B------:R-:W-:Y:S01]  /*63d0*/  LOP3.LUT R149, R149, 0xffff0000, RZ, 0xc0, !PT ;  /* 0xffff000095957812 */ /* 0x000fe200078ec0ff */
[-C--:B------:R-:W-:Y:S01]  /*63e0*/  FMUL.FTZ R41, R41, R151.reuse ;  /* 0x0000009729297220 */ /* 0x080fe20000410000 */
[----:B------:R-:W-:Y:S01]  /*63f0*/  LOP3.LUT R68, R68, 0xffff0000, RZ, 0xc0, !PT ;  /* 0xffff000044447812 */ /* 0x000fe200078ec0ff */
[C---:B------:R-:W-:Y:S01]  /*6400*/  FFMA.FTZ R153, R40.reuse, R151, -R153 ;  /* 0x0000009728997223 */ /* 0x040fe20000010899 */
[----:B------:R-:W-:Y:S01]  /*6410*/  LOP3.LUT R73, R73, 0xffff0000, RZ, 0xc0, !PT ;  /* 0xffff000049497812 */ /* 0x000fe200078ec0ff */
[----:B------:R-:W-:Y:S01]  /*6420*/  FFMA.FTZ R154, R40, R154, R41 ;  /* 0x0000009a289a7223 */ /* 0x000fe20000010029 */
[----:B------:R-:W-:Y:S01]  /*6430*/  FMUL.FTZ R155, R72, R149 ;  /* 0x00000095489b7220 */ /* 0x000fe20000410000 */
[----:B------:R-:W-:Y:S01]  /*6440*/  IMAD.U32 R41, R69, 0x10000, RZ ;  /* 0x0001000045297824 */ /* 0x000fe200078e00ff */
[----:B------:R-:W-:Y:S01]  /*6450*/  LOP3.LUT R74, R74, 0xffff0000, RZ, 0xc0, !PT ;  /* 0xffff00004a4a7812 */ /* 0x000fe200078ec0ff */
[----:B------:R-:W-:Y:S01]  /*6460*/  IMAD.U32 R40, R49, 0x10000, RZ ;  /* 0x0001000031287824 */ /* 0x000fe200078e00ff */
[----:B------:R-:W-:Y:S01]  /*6470*/  LOP3.LUT R69, R69, 0xffff0000, RZ, 0xc0, !PT ;  /* 0xffff000045457812 */ /* 0x000fe200078ec0ff */
[----:B------:R-:W-:Y:S01]  /*6480*/  FFMA.FTZ R157, R48, R159, R157 ;  /* 0x0000009f309d7223 */ /* 0x000fe2000001009d */
[----:B------:R-:W-:Y:S01]  /*6490*/  LOP3.LUT R49, R49, 0xffff0000, RZ, 0xc0, !PT ;  /* 0xffff000031317812 */ /* 0x000fe200078ec0ff */
[-C--:B------:R-:W-:Y:S01]  /*64a0*/  FMUL.FTZ R151, R72, R73.reuse ;  /* 0x0000004948977220 */ /* 0x080fe20000410000 */
[----:B------:R-:W-:Y:S01]  /*64b0*/  FFMA.FTZ R48, R68, R73, -R155 ;  /* 0x0000004944307223 */ /* 0x000fe2000001089b */
[C---:B------:R-:W-:Y:S01]  /*64c0*/  FMUL.FTZ R73, R43.reuse, R41 ;  /* 0x000000292b497220 */ /* 0x040fe20000410000 */
[-C--:B------:R-:W-:Y:S01]  /*64d0*/  FMUL.FTZ R50, R43, R40.reuse ;  /* 0x000000282b327220 */ /* 0x080fe20000410000 */
[----:B------:R-:W-:Y:S01]  /*64e0*/  LOP3.LUT R70, R70, 0xffff0000, RZ, 0xc0, !PT ;  /* 0xffff000046467812 */ /* 0x000fe200078ec0ff */
[C---:B------:R-:W-:Y:S01]  /*64f0*/  FMUL.FTZ R43, R74.reuse, R69 ;  /* 0x000000454a2b7220 */ /* 0x040fe20000410000 */
[----:B------:R-:W-:Y:S01]  /*6500*/  FMUL.FTZ R74, R74, R49 ;  /* 0x000000314a4a7220 */ /* 0x000fe20000410000 */
[C---:B------:R-:W-:Y:S01]  /*6510*/  FFMA.FTZ R73, R42.reuse, R40, -R73 ;  /* 0x000000282a497223 */ /* 0x040fe20000010849 */
[----:B------:R-:W-:Y:S01]  /*6520*/  FFMA.FTZ R50, R42, R41, R50 ;  /* 0x000000292a327223 */ /* 0x000fe20000010032 */
[C---:B------:R-:W-:Y:S01]  /*6530*/  FFMA.FTZ R40, R70.reuse, R49, -R43 ;  /* 0x0000003146287223 */ /* 0x040fe2000001082b */
[----:B------:R-:W-:Y:S01]  /*6540*/  FFMA.FTZ R69, R70, R69, R74 ;  /* 0x0000004546457223 */ /* 0x000fe2000001004a */
[----:B------:R-:W-:Y:S01]  /*6550*/  F2FP.BF16.F32.PACK_AB R71, R150, R71 ;  /* 0x000000479647723e */ /* 0x000fe200000010ff */
[----:B------:R-:W-:Y:S01]  /*6560*/  FFMA.FTZ R151, R68, R149, R151 ;  /* 0x0000009544977223 */ /* 0x000fe20000010097 */
[----:B------:R-:W-:-:S02]  /*6570*/  F2FP.BF16.F32.PACK_AB R75, R152, R75 ;  /* 0x0000004b984b723e */ /* 0x000fc400000010ff */
[----:B------:R-:W-:Y:S02]  /*6580*/  F2FP.BF16.F32.PACK_AB R51, R156, R51 ;  /* 0x000000339c33723e */ /* 0x000fe400000010ff */
        /* <DEDUP_REMOVED lines=8> */
[----:B------:R-:W-:-:S07]  /*6610*/  IMAD.MOV.U32 R75, RZ, RZ, R148 ;  /* 0x000000ffff4b7224 */ /* 0x000fce00078e0094 */
.L_x_1820:
[----:B------:R-:W-:Y:S05]  /*6620*/  BSYNC B3 ;  /* 0x0000000000037941 */ /* 0x000fea0003800000 */
.L_x_1819:
[----:B-1----:R1:W-:Y:S04]  /*6630*/  STG.E.128 desc[UR60][R116.64], R68 ;  /* 0x0000004474007986 */ /* 0x0023e8000c101d3c */
[----:B--2---:R1:W-:Y:S02]  /*6640*/  @!P4 STG.E.128 desc[UR60][R118.64], R72 ;  /* 0x000000487600c986 */ /* 0x0043e4000c101d3c */
.L_x_1818:
[----:B------:R-:W-:Y:S05]  /*6650*/  BSYNC B2 ;  /* 0x0000000000027941 */ /* 0x000fea0003800000 */
.L_x_1817:
[----:B------:R-:W-:-:S13]  /*6660*/  ISETP.NE.AND P4, PT, R93, RZ, PT ;  /* 0x000000ff5d00720c */ /* 0x000fda0003f85270 */
[----:B------:R-:W-:Y:S05]  /*6670*/  @!P4 BRA `(.L_x_1816) ;  /* 0x000000080010c947 */ /* 0x000fea0003800000 */
[----:B------:R-:W2:Y:S01]  /*6680*/  LDL R50, [R1+0x40] ;  /* 0x0000400001327983 */ /* 0x000ea20000100800 */
[----:B------:R-:W-:Y:S01]  /*6690*/  SEL R40, R29, R124, !P2 ;  /* 0x0000007c1d287207 */ /* 0x000fe20005000000 */
[----:B------:R-:W-:Y:S01]  /*66a0*/  IMAD.SHL.U32 R51, R218, 0x40, RZ ;  /* 0x00000040da337824 */ /* 0x000fe200078e00ff */
[----:B------:R-:W-:Y:S01]  /*66b0*/  IADD3 R48, P4, P5, R88, R114, R92 ;  /* 0x0000007258307210 */ /* 0x000fe20007d9e05c */
[----:B-1----:R-:W-:Y:S01]  /*66c0*/  IMAD.SHL.U32 R68, R218, 0x40, RZ ;  /* 0x00000040da447824 */ /* 0x002fe200078e00ff */
        /* <DEDUP_REMOVED lines=17> */
[----:B------:R-:W-:Y:S02]  /*67e0*/  LOP3.LUT R41, R41, 0x1c0, R68, 0xf8, !PT ;  /* 0x000001c029297812 */ /* 0x000fe400078ef844 */
[----:B------:R-:W-:-:S02]  /*67f0*/  LEA R68, P5, R48, R108, 0x1 ;  /* 0x0000006c30447211 */ /* 0x000fc400078a08ff */
[----:B------:R-:W-:Y:S01]  /*6800*/  LOP3.LUT R40, R41, R51, RZ, 0x3c, !PT ;  /* 0x0000003329287212 */ /* 0x000fe200078e3cff */
[----:B------:R-:W-:Y:S01]  /*6810*/  IMAD R41, R17, 0x4000, R8 ;  /* 0x0000400011297824 */ /* 0x000fe200078e0208 */
[----:B------:R-:W-:Y:S02]  /*6820*/  LEA.HI.X R69, R48, R109, R49, 0x1, P5 ;  /* 0x0000006d30457211 */ /* 0x000fe400028f0c31 */
[----:B------:R-:W-:Y:S01]  /*6830*/  @!P4 LEA R70, P5, R114, R108, 0x1 ;  /* 0x0000006c7246c211 */ /* 0x000fe200078a08ff */
[----:B------:R-:W-:-:S03]  /*6840*/  IMAD R41, R41, 0x2, R16 ;  /* 0x0000000229297824 */ /* 0x000fc600078e0210 */
        /* <DEDUP_REMOVED lines=8> */
[----:B------:R-:W-:Y:S02]  /*68d0*/  SHF.R.U32.HI R73, RZ, 0x10, R45 ;  /* 0x00000010ff497819 */ /* 0x000fe4000001162d */
[----:B------:R-:W-:Y:S02]  /*68e0*/  SHF.R.U32.HI R116, RZ, 0x10, R37 ;  /* 0x00000010ff747819 */ /* 0x000fe40000011625 */
[----:B------:R-:W-:Y:S02]  /*68f0*/  PRMT R144, R144, 0x5410, R73 ;  /* 0x0000541090907816 */ /* 0x000fe40000000049 */
[----:B------:R-:W-:Y:S01]  /*6900*/  SHF.R.U64 R72, R44, 0x10, R45 ;  /* 0x000000102c487819 */ /* 0x000fe2000000122d */
[----:B-1----:R-:W-:Y:S01]  /*6910*/  IMAD.U32 R44, R41, 0x10000, RZ ;  /* 0x00010000292c7824 */ /* 0x002fe200078e00ff */
[----:B------:R-:W-:Y:S01]  /*6920*/  PRMT R147, R147, 0x5410, R116 ;  /* 0x0000541093937816 */ /* 0x000fe20000000074 */
[----:B------:R-:W-:Y:S01]  /*6930*/  IMAD.U32 R73, R144, 0x10000, RZ ;  /* 0x0001000090497824 */ /* 0x000fe200078e00ff */
[--C-:B------:R-:W-:Y:S01]  /*6940*/  SHF.R.U64 R114, R38, 0x10, R39.reuse ;  /* 0x0000001026727819 */ /* 0x100fe20000001227 */
[----:B------:R-:W-:Y:S01]  /*6950*/  IMAD.U32 R38, R40, 0x10000, RZ ;  /* 0x0001000028267824 */ /* 0x000fe200078e00ff */
[----:B------:R-:W-:Y:S01]  /*6960*/  SHF.R.U32.HI R75, RZ, 0x10, R39 ;  /* 0x00000010ff4b7819 */ /* 0x000fe20000011627 */
[----:B--2---:R-:W-:Y:S01]  /*6970*/  IMAD.U32 R39, R49, 0x10000, RZ ;  /* 0x0001000031277824 */ /* 0x004fe200078e00ff */
[----:B------:R-:W-:-:S02]  /*6980*/  SHF.R.U32.HI R115, RZ, 0x10, R47 ;  /* 0x00000010ff737819 */ /* 0x000fc4000001162f */
[----:B------:R-:W-:Y:S01]  /*6990*/  PRMT R143, R143, 0x5410, R72 ;  /* 0x000054108f8f7816 */ /* 0x000fe20000000048 */
[----:B------:R-:W-:Y:S01]  /*69a0*/  IMAD.U32 R72, R147, 0x10000, RZ ;  /* 0x0001000093487824 */ /* 0x000fe200078e00ff */
[----:B------:R-:W-:Y:S01]  /*69b0*/  PRMT R140, R140, 0x5410, R75 ;  /* 0x000054108c8c7816 */ /* 0x000fe2000000004b */
[-C--:B------:R-:W-:Y:S01]  /*69c0*/  FMUL.FTZ R75, R39, R73.reuse ;  /* 0x00000049274b7220 */ /* 0x080fe20000410000 */
[----:B------:R-:W-:Y:S01]  /*69d0*/  SHF.R.U64 R74, R46, 0x10, R47 ;  /* 0x000000102e4a7819 */ /* 0x000fe2000000122f */
[----:B------:R-:W-:Y:S01]  /*69e0*/  IMAD.U32 R46, R43, 0x10000, RZ ;  /* 0x000100002b2e7824 */ /* 0x000fe200078e00ff */
[----:B------:R-:W-:Y:S01]  /*69f0*/  PRMT R142, R142, 0x5410, R115 ;  /* 0x000054108e8e7816 */ /* 0x000fe20000000073 */
[-C--:B------:R-:W-:Y:S01]  /*6a00*/  FMUL.FTZ R115, R39, R72.reuse ;  /* 0x0000004827737220 */ /* 0x080fe20000410000 */
[----:B------:R-:W-:Y:S01]  /*6a10*/  FFMA.FTZ R39, R44, R72, -R75 ;  /* 0x000000482c277223 */ /* 0x000fe2000001084b */
[----:B------:R-:W-:Y:S01]  /*6a20*/  LOP3.LUT R47, R49, 0xffff0000, RZ, 0xc0, !PT ;  /* 0xffff0000312f7812 */ /* 0x000fe200078ec0ff */
[----:B------:R-:W-:Y:S01]  /*6a30*/  IMAD.U32 R49, R51, 0x10000, RZ ;  /* 0x0001000033317824 */ /* 0x000fe200078e00ff */
[----:B------:R-:W-:Y:S01]  /*6a40*/  LOP3.LUT R144, R144, 0xffff0000, RZ, 0xc0, !PT ;  /* 0xffff000090907812 */ /* 0x000fe200078ec0ff */
[----:B------:R-:W-:Y:S01]  /*6a50*/  FFMA.FTZ R115, R44, R73, R115 ;  /* 0x000000492c737223 */ /* 0x000fe20000010073 */
[----:B------:R-:W-:Y:S01]  /*6a60*/  LOP3.LUT R72, R147, 0xffff0000, RZ, 0xc0, !PT ;  /* 0xffff000093487812 */ /* 0x000fe200078ec0ff */
[----:B------:R-:W-:Y:S01]  /*6a70*/  IMAD.U32 R44, R140, 0x10000, RZ ;  /* 0x000100008c2c7824 */ /* 0x000fe200078e00ff */
[----:B------:R-:W-:Y:S01]  /*6a80*/  PRMT R141, R141, 0x5410, R74 ;  /* 0x000054108d8d7816 */ /* 0x000fe2000000004a */
[----:B------:R-:W-:Y:S01]  /*6a90*/  IMAD.U32 R74, R142, 0x10000, RZ ;  /* 0x000100008e4a7824 */ /* 0x000fe200078e00ff */
[----:B------:R-:W-:Y:S01]  /*6aa0*/  SHF.R.U64 R117, R36, 0x10, R37 ;  /* 0x0000001024757819 */ /* 0x000fe20000001225 */
[----:B------:R-:W-:Y:S01]  /*6ab0*/  FMUL.FTZ R116, R47, R72 ;  /* 0x000000482f747220 */ /* 0x000fe20000410000 */
[----:B------:R-:W-:Y:S01]  /*6ac0*/  PRMT R145, R145, 0x5410, R114 ;  /* 0x0000541091917816 */ /* 0x000fe20000000072 */
[----:B------:R-:W-:Y:S01]  /*6ad0*/  FMUL.FTZ R114, R47, R144 ;  /* 0x000000902f727220 */ /* 0x000fe20000410000 */
[----:B------:R-:W-:Y:S01]  /*6ae0*/  LOP3.LUT R45, R41, 0xffff0000, RZ, 0xc0, !PT ;  /* 0xffff0000292d7812 */ /* 0x000fe200078ec0ff */
[C---:B------:R-:W-:Y:S01]  /*6af0*/  FMUL.FTZ R47, R49.reuse, R74 ;  /* 0x0000004a312f7220 */ /* 0x040fe20000410000 */
[----:B------:R-:W-:Y:S01]  /*6b00*/  FMUL.FTZ R49, R49, R44 ;  /* 0x0000002c31317220 */ /* 0x000fe20000410000 */
[----:B------:R-:W-:Y:S01]  /*6b10*/  PRMT R146, R146, 0x5410, R117 ;  /* 0x0000541092927816 */ /* 0x000fe20000000075 */
[----:B------:R-:W-:-:S02]  /*6b20*/  IMAD.U32 R41, R48, 0x10000, RZ ;  /* 0x0001000030297824 */ /* 0x000fc400078e00ff */
[----:B------:R-:W-:Y:S01]  /*6b30*/  FFMA.FTZ R114, R45, R72, -R114 ;  /* 0x000000482d727223 */ /* 0x000fe20000010872 */
[C---:B------:R-:W-:Y:S01]  /*6b40*/  FFMA.FTZ R72, R46.reuse, R44, -R47 ;  /* 0x0000002c2e487223 */ /* 0x040fe2000001082f */
[----:B------:R-:W-:Y:S01]  /*6b50*/  FFMA.FTZ R74, R46, R74, R49 ;  /* 0x0000004a2e4a7223 */ /* 0x000fe20000010031 */
[----:B------:R-:W-:Y:S01]  /*6b60*/  LOP3.LUT R51, R51, 0xffff0000, RZ, 0xc0, !PT ;  /* 0xffff000033337812 */ /* 0x000fe200078ec0ff */
[----:B------:R-:W-:Y:S01]  /*6b70*/  IMAD.U32 R46, R143, 0x10000, RZ ;  /* 0x000100008f2e7824 */ /* 0x000fe200078e00ff */
[----:B------:R-:W-:Y:S01]  /*6b80*/  LOP3.LUT R142, R142, 0xffff0000, RZ, 0xc0, !PT ;  /* 0xffff00008e8e7812 */ /* 0x000fe200078ec0ff */
[----:B------:R-:W-:Y:S01]  /*6b90*/  IMAD.U32 R44, R146, 0x10000, RZ ;  /* 0x00010000922c7824 */ /* 0x000fe200078e00ff */
[----:B------:R-:W-:Y:S01]  /*6ba0*/  LOP3.LUT R140, R140, 0xffff0000, RZ, 0xc0, !PT ;  /* 0xffff00008c8c7812 */ /* 0x000fe200078ec0ff */
[----:B------:R-:W-:Y:S01]  /*6bb0*/  FFMA.FTZ R116, R45, R144, R116 ;  /* 0x000000902d747223 */ /* 0x000fe20000010074 */
[----:B------:R-:W-:Y:S01]  /*6bc0*/  LOP3.LUT R43, R43, 0xffff0000, RZ, 0xc0, !PT ;  /* 0xffff00002b2b7812 */ /* 0x000fe200078ec0ff */
[----:B------:R-:W-:Y:S01]  /*6bd0*/  FMUL.FTZ R47, R41, R46 ;  /* 0x0000002e292f7220 */ /* 0x000fe20000410000 */
[----:B------:R-:W-:Y:S01]  /*6be0*/  LOP3.LUT R48, R48, 0xffff0000, RZ, 0xc0, !PT ;  /* 0xffff000030307812 */ /* 0x000fe200078ec0ff */
[C---:B------:R-:W-:Y:S01]  /*6bf0*/  FMUL.FTZ R118, R51.reuse, R142 ;  /* 0x0000008e33767220 */ /* 0x040fe20000410000 */
[----:B------:R-:W-:Y:S01]  /*6c00*/  FMUL.FTZ R144, R51, R140 ;  /* 0x0000008c33907220 */ /* 0x000fe20000410000 */
[----:B------:R-:W-:Y:S01]  /*6c10*/  LOP3.LUT R143, R143, 0xffff0000, RZ, 0xc0, !PT ;  /* 0xffff00008f8f7812 */ /* 0x000fe200078ec0ff */
[----:B------:R-:W-:Y:S01]  /*6c20*/  FMUL.FTZ R41, R41, R44 ;  /* 0x0000002c29297220 */ /* 0x000fe20000410000 */
[----:B------:R-:W-:Y:S01]  /*6c30*/  LOP3.LUT R45, R146, 0xffff0000, RZ, 0xc0, !PT ;  /* 0xffff0000922d7812 */ /* 0x000fe200078ec0ff */
[C---:B------:R-:W-:Y:S01]  /*6c40*/  FFMA.FTZ R51, R43.reuse, R140, -R118 ;  /* 0x0000008c2b337223 */ /* 0x040fe20000010876 */
[----:B------:R-:W-:Y:S01]  /*6c50*/  LOP3.LUT R40, R40, 0xffff0000, RZ, 0xc0, !PT ;  /* 0xffff000028287812 */ /* 0x000fe200078ec0ff */
[----:B------:R-:W-:Y:S01]  /*6c60*/  FFMA.FTZ R73, R43, R142, R144 ;  /* 0x0000008e2b497223 */ /* 0x000fe20000010090 */
[----:B------:R-:W-:Y:S01]  /*6c70*/  FFMA.FTZ R46, R38, R46, R41 ;  /* 0x0000002e262e7223 */ /* 0x000fe20000010029 */
[----:B------:R-:W-:-:S02]  /*6c80*/  IMAD.U32 R37, R50, 0x10000, RZ ;  /* 0x0001000032257824 */ /* 0x000fc400078e00ff */
[----:B------:R-:W-:Y:S01]  /*6c90*/  FMUL.FTZ R43, R48, R143 ;  /* 0x0000008f302b7220 */ /* 0x000fe20000410000 */
[----:B------:R-:W-:Y:S01]  /*6ca0*/  FFMA.FTZ R47, R38, R44, -R47 ;  /* 0x0000002c262f7223 */ /* 0x000fe2000001082f */
[-C--:B------:R-:W-:Y:S01]  /*6cb0*/  FMUL.FTZ R49, R48, R45.reuse ;  /* 0x0000002d30317220 */ /* 0x080fe20000410000 */
[----:B------:R-:W-:Y:S01]  /*6cc0*/  IMAD.U32 R41, R141, 0x10000, RZ ;  /* 0x000100008d297824 */ /* 0x000fe200078e00ff */
[----:B------:R-:W-:Y:S01]  /*6cd0*/  LOP3.LUT R50, R50, 0xffff0000, RZ, 0xc0, !PT ;  /* 0xffff000032327812 */ /* 0x000fe200078ec0ff */
[----:B------:R-:W-:Y:S01]  /*6ce0*/  IMAD.U32 R38, R145, 0x10000, RZ ;  /* 0x0001000091267824 */ /* 0x000fe200078e00ff */
[----:B------:R-:W-:Y:S01]  /*6cf0*/  LOP3.LUT R141, R141, 0xffff0000, RZ, 0xc0, !PT ;  /* 0xffff00008d8d7812 */ /* 0x000fe200078ec0ff */
[----:B------:R-:W-:Y:S01]  /*6d00*/  IMAD.U32 R36, R42, 0x10000, RZ ;  /* 0x000100002a247824 */ /* 0x000fe200078e00ff */
[----:B------:R-:W-:Y:S01]  /*6d10*/  LOP3.LUT R145, R145, 0xffff0000, RZ, 0xc0, !PT ;  /* 0xffff000091917812 */ /* 0x000fe200078ec0ff */
[C---:B------:R-:W-:Y:S01]  /*6d20*/  FFMA.FTZ R44, R40.reuse, R45, -R43 ;  /* 0x0000002d282c7223 */ /* 0x040fe2000001082b */
[----:B------:R-:W-:Y:S01]  /*6d30*/  FFMA.FTZ R49, R40, R143, R49 ;  /* 0x0000008f28317223 */ /* 0x000fe20000010031 */
[----:B------:R-:W-:Y:S01]  /*6d40*/  LOP3.LUT R42, R42, 0xffff0000, RZ, 0xc0, !PT ;  /* 0xffff00002a2a7812 */ /* 0x000fe200078ec0ff */
[C---:B------:R-:W-:Y:S01]  /*6d50*/  FMUL.FTZ R43, R37.reuse, R41 ;  /* 0x00000029252b7220 */ /* 0x040fe20000410000 */
[-C--:B------:R-:W-:Y:S01]  /*6d60*/  FMUL.FTZ R40, R37, R38.reuse ;  /* 0x0000002625287220 */ /* 0x080fe20000410000 */
        /* <DEDUP_REMOVED lines=18> */
.L_x_1822:
[----:B------:R-:W-:Y:S05]  /*6e90*/  BSYNC B2 ;  /* 0x0000000000027941 */ /* 0x000fea0003800000 */
.L_x_1821:
[----:B-1----:R3:W-:Y:S04]  /*6ea0*/  STG.E.128 desc[UR60][R68.64], R40 ;  /* 0x0000002844007986 */ /* 0x0027e8000c101d3c */
[----:B--2---:R3:W-:Y:S02]  /*6eb0*/  @!P4 STG.E.128 desc[UR60][R70.64], R48 ;  /* 0x000000304600c986 */ /* 0x0047e4000c101d3c */
.L_x_1816:
[----:B------:R-:W-:Y:S05]  /*6ec0*/  BSYNC B1 ;  /* 0x0000000000017941 */ /* 0x000fea0003800000 */
.L_x_1815:
[----:B------:R-:W-:Y:S02]  /*6ed0*/  VIADD R37, R218, 0x20 ;  /* 0x00000020da257836 */ /* 0x000fe40000000000 */
[-C--:B------:R-:W-:Y:S02]  /*6ee0*/  IMAD R36, R102, R110.reuse, RZ ;  /* 0x0000006e66247224 */ /* 0x080fe400078e02ff */
[----:B------:R-:W-:-:S04]  /*6ef0*/  IMAD.WIDE.U32 R112, R37, R110, R112 ;  /* 0x0000006e25707225 */ /* 0x000fc800078e0070 */
[----:B---3--:R-:W-:Y:S01]  /*6f00*/  IMAD R49, R37, R111, R36 ;  /* 0x0000006f25317224 */ /* 0x008fe200078e0224 */
[----:B------:R-:W-:Y:S06]  /*6f10*/  @P0 BRA `(.L_x_1793) ;  /* 0x0000001000fc0947 */ /* 0x000fec0003800000 */
[----:B------:R-:W-:Y:S01]  /*6f20*/  ISETP.NE.AND P0, PT, R30, RZ, PT ;  /* 0x000000ff1e00720c */ /* 0x000fe20003f05270 */
[----:B------:R-:W-:Y:S01]  /*6f30*/  BSSY B1, `(.L_x_1823) ;  /* 0x0000088000017945 */ /* 0x000fe20003800000 */
[----:B------:R-:W-:-:S11]  /*6f40*/  IMAD.IADD R49, R113, 0x1, R49 ;  /* 0x0000000171317824 */ /* 0x000fd600078e0231 */
[----:B------:R-:W-:Y:S05]  /*6f50*/  @!P0 BRA `(.L_x_1824) ;  /* 0x0000000800148947 */ /* 0x000fea0003800000 */
[----:B------:R-:W2:Y:S01]  /*6f60*/  LDL R40, [R1+0x3c] ;  /* 0x00003c0001287983 */ /* 0x000ea20000100800 */
[----:B------:R-:W-:Y:S01]  /*6f70*/  SEL R36, R29, R124, !P3 ;  /* 0x0000007c1d247207 */ /* 0x000fe20005800000 */
[C---:B------:R-:W-:Y:S01]  /*6f80*/  VIADD R39, R218.reuse, 0x20 ;  /* 0x00000020da277836 */ /* 0x040fe20000000000 */
[----:B------:R-:W-:Y:S01]  /*6f90*/  BSSY B2, `(.L_x_1825) ;  /* 0x000007f000027945 */ /* 0x000fe20003800000 */
[----:B------:R-:W-:Y:S01]  /*6fa0*/  VIADD R41, R218, 0x20 ;  /* 0x00000020da297836 */ /* 0x000fe20000000000 */
[----:B------:R-:W-:Y:S01]  /*6fb0*/  SHF.R.S32.HI R37, RZ, 0x1f, R36 ;  /* 0x0000001fff257819 */ /* 0x000fe20000011424 */
[----:B------:R-:W-:Y:S02]  /*6fc0*/  IMAD.SHL.U32 R39, R39, 0x40, RZ ;  /* 0x0000004027277824 */ /* 0x000fe400078e00ff */
[----:B------:R-:W-:Y:S01]  /*6fd0*/  IMAD.SHL.U32 R41, R41, 0x40, RZ ;  /* 0x0000004029297824 */ /* 0x000fe200078e00ff */
[----:B------:R-:W-:Y:S02]  /*6fe0*/  LEA.HI R36, R37, R36, RZ, 0x4 ;  /* 0x0000002425247211 */ /* 0x000fe400078f20ff */
[----:B------:R-:W-:-:S02]  /*6ff0*/  LOP3.LUT R39, R39, 0x1c0, RZ, 0xc0, !PT ;  /* 0x000001c027277812 */ /* 0x000fc400078ec0ff */
[----:B------:R-:W-:Y:S02]  /*7000*/  LEA.HI.SX32 R36, R36, R35, 0x1c ;  /* 0x0000002324247211 */ /* 0x000fe400078fe2ff */
[----:B------:R-:W-:Y:S02]  /*7010*/  LOP3.LUT R41, R41, 0x1c0, RZ, 0xc0, !PT ;  /* 0x000001c029297812 */ /* 0x000fe400078ec0ff */
[----:B------:R-:W-:Y:S01]  /*7020*/  SHF.R.S32.HI R37, RZ, 0x1f, R36 ;  /* 0x0000001fff257819 */ /* 0x000fe20000011424 */
[----:B------:R-:W-:Y:S01]  /*7030*/  IMAD.SHL.U32 R47, R36, 0x8, RZ ;  /* 0x00000008242f7824 */ /* 0x000fe200078e00ff */
[----:B------:R-:W-:Y:S02]  /*7040*/  SHF.R.U32.HI R41, RZ, 0x3, R41 ;  /* 0x00000003ff297819 */ /* 0x000fe40000011629 */
[----:B------:R-:W-:Y:S02]  /*7050*/  LEA.HI R38, R37, R36, RZ, 0x3 ;  /* 0x0000002425267211 */ /* 0x000fe400078f18ff */
[----:B------:R-:W-:-:S02]  /*7060*/  LOP3.LUT R36, R39, 0x38, R47, 0xf8, !PT ;  /* 0x0000003827247812 */ /* 0x000fc400078ef82f */
[----:B------:R-:W-:Y:S01]  /*7070*/  IADD3 R37, P4, P5, R88, R112, R90 ;  /* 0x0000007058257210 */ /* 0x000fe20007d9e05a */
[----:B------:R-:W-:Y:S01]  /*7080*/  IMAD.SHL.U32 R39, R38, 0x200, RZ ;  /* 0x0000020026277824 */ /* 0x000fe200078e00ff */
[----:B------:R-:W-:Y:S02]  /*7090*/  LOP3.LUT R36, R36, R41, RZ, 0x3c, !PT ;  /* 0x0000002924247212 */ /* 0x000fe400078e3cff */
[----:B------:R-:W-:Y:S02]  /*70a0*/  IADD3.X R38, R0, R49, R96, P4, P5 ;  /* 0x0000003100267210 */ /* 0x000fe400027ea460 */
[----:B------:R-:W-:Y:S02]  /*70b0*/  LOP3.LUT R39, R39, 0x7ffff000, RZ, 0xc0, !PT ;  /* 0x7ffff00027277812 */ /* 0x000fe400078ec0ff */
[----:B------:R-:W-:Y:S02]  /*70c0*/  LEA R44, P4, R37, R108, 0x1 ;  /* 0x0000006c252c7211 */ /* 0x000fe400078808ff */
[----:B------:R-:W-:-:S02]  /*70d0*/  ISETP.GE.AND P0, PT, R47, R122, PT ;  /* 0x0000007a2f00720c */ /* 0x000fc40003f06270 */
[----:B------:R-:W-:Y:S01]  /*70e0*/  LEA.HI.X R45, R37, R109, R38, 0x1, P4 ;  /* 0x0000006d252d7211 */ /* 0x000fe200020f0c26 */
[----:B------:R-:W-:-:S04]  /*70f0*/  IMAD R37, R17, 0x4000, R5 ;  /* 0x0000400011257824 */ /* 0x000fc800078e0205 */
[----:B------:R-:W-:-:S06]  /*7100*/  IMAD R37, R37, 0x2, R16 ;  /* 0x0000000225257824 */ /* 0x000fcc00078e0210 */
[--C-:B------:R-:W-:Y:S02]  /*7110*/  @!P0 SHF.R.S32.HI R48, RZ, 0x1f, R47.reuse ;  /* 0x0000001fff308819 */ /* 0x100fe4000001142f */
[----:B------:R-:W-:-:S04]  /*7120*/  @!P0 IADD3 R47, P4, P5, R88, R112, R47 ;  /* 0x00000070582f8210 */ /* 0x000fc80007d9e02f */
[----:B------:R-:W-:Y:S02]  /*7130*/  @!P0 IADD3.X R48, R0, R49, R48, P4, P5 ;  /* 0x0000003100308210 */ /* 0x000fe400027ea430 */
[----:B------:R-:W-:Y:S02]  /*7140*/  ISETP.GE.AND P5, PT, R18, R120, PT ;  /* 0x000000781200720c */ /* 0x000fe40003fa6270 */
[----:B------:R-:W-:-:S04]  /*7150*/  @!P0 LEA R46, P4, R47, R108, 0x1 ;  /* 0x0000006c2f2e8211 */ /* 0x000fc800078808ff */
[----:B------:R-:W-:Y:S02]  /*7160*/  @!P0 LEA.HI.X R47, R47, R109, R48, 0x1, P4 ;  /* 0x0000006d2f2f8211 */ /* 0x000fe400020f0c30 */
[----:B--2---:R-:W-:-:S05]  /*7170*/  IADD3 R36, R36, R39, R40 ;  /* 0x0000002724247210 */ /* 0x004fca0007ffe028 */
[----:B------:R-:W-:-:S04]  /*7180*/  IMAD R39, R17, 0x4000, R36 ;  /* 0x0000400011277824 */ /* 0x000fc800078e0224 */
[----:B------:R-:W-:Y:S02]  /*7190*/  IMAD R40, R39, 0x2, R16 ;  /* 0x0000000227287824 */ /* 0x000fe400078e0210 */
[----:B------:R-:W2:Y:S04]  /*71a0*/  LDS.128 R36, [R37+0x20400] ;  /* 0x0204000025247984 */ /* 0x000ea80000000c00 */
[----:B------:R-:W3:Y:S01]  /*71b0*/  LDS.128 R40, [R40+0x20400] ;  /* 0x0204000028287984 */ /* 0x000ee20000000c00 */
[----:B------:R-:W-:Y:S05]  /*71c0*/  @P5 BRA `(.L_x_1826) ;  /* 0x00000004006c5947 */ /* 0x000fea0003800000 */
[----:B-1----:R-:W-:Y:S01]  /*71d0*/  SHF.R.U32.HI R74, RZ, 0x10, R57 ;  /* 0x00000010ff4a7819 */ /* 0x002fe20000011639 */
[----:B--2---:R-:W-:Y:S01]  /*71e0*/  IMAD.U32 R50, R37, 0x10000, RZ ;  /* 0x0001000025327824 */ /* 0x004fe200078e00ff */
[----:B------:R-:W-:Y:S01]  /*71f0*/  SHF.R.U32.HI R70, RZ, 0x10, R65 ;  /* 0x00000010ff467819 */ /* 0x000fe20000011641 */
[----:B------:R-:W-:Y:S01]  /*7200*/  IMAD.U32 R48, R36, 0x10000, RZ ;  /* 0x0001000024307824 */ /* 0x000fe200078e00ff */
[----:B------:R-:W-:Y:S02]  /*7210*/  PRMT R135, R135, 0x5410, R74 ;  /* 0x0000541087877816 */ /* 0x000fe4000000004a */
[----:B------:R-:W-:Y:S02]  /*7220*/  PRMT R139, R139, 0x5410, R70 ;  /* 0x000054108b8b7816 */ /* 0x000fe40000000046 */
[----:B------:R-:W-:Y:S02]  /*7230*/  SHF.R.U32.HI R68, RZ, 0x10, R67 ;  /* 0x00000010ff447819 */ /* 0x000fe40000011643 */
[----:B------:R-:W-:Y:S01]  /*7240*/  SHF.R.U64 R75, R56, 0x10, R57 ;  /* 0x00000010384b7819 */ /* 0x000fe20000001239 */
[----:B---3--:R-:W-:Y:S01]  /*7250*/  IMAD.U32 R57, R41, 0x10000, RZ ;  /* 0x0001000029397824 */ /* 0x008fe200078e00ff */
[----:B------:R-:W-:Y:S01]  /*7260*/  SHF.R.U64 R71, R64, 0x10, R65 ;  /* 0x0000001040477819 */ /* 0x000fe20000001241 */
[----:B------:R-:W-:Y:S01]  /*7270*/  IMAD.U32 R65, R135, 0x10000, RZ ;  /* 0x0001000087417824 */ /* 0x000fe200078e00ff */
[----:B------:R-:W-:Y:S01]  /*7280*/  SHF.R.U64 R69, R66, 0x10, R67 ;  /* 0x0000001042457819 */ /* 0x000fe20000001243 */
[----:B------:R-:W-:Y:S01]  /*7290*/  IMAD.U32 R66, R139, 0x10000, RZ ;  /* 0x000100008b427824 */ /* 0x000fe200078e00ff */
[----:B------:R-:W-:-:S02]  /*72a0*/  SHF.R.U32.HI R72, RZ, 0x10, R59 ;  /* 0x00000010ff487819 */ /* 0x000fc4000001163b */
[----:B------:R-:W-:Y:S01]  /*72b0*/  PRMT R137, R137, 0x5410, R68 ;  /* 0x0000541089897816 */ /* 0x000fe20000000044 */
[CC--:B------:R-:W-:Y:S01]  /*72c0*/  FMUL.FTZ R67, R57.reuse, R66.reuse ;  /* 0x0000004239437220 */ /* 0x0c0fe20000410000 */
[----:B------:R-:W-:Y:S01]  /*72d0*/  PRMT R136, R136, 0x5410, R69 ;  /* 0x0000541088887816 */ /* 0x000fe20000000045 */
[-C--:B------:R-:W-:Y:S01]  /*72e0*/  FMUL.FTZ R69, R57, R65.reuse ;  /* 0x0000004139457220 */ /* 0x080fe20000410000 */
[----:B------:R-:W-:Y:S01]  /*72f0*/  PRMT R133, R133, 0x5410, R72 ;  /* 0x0000541085857816 */ /* 0x000fe20000000048 */
[----:B------:R-:W-:Y:S01]  /*7300*/  IMAD.U32 R57, R137, 0x10000, RZ ;  /* 0x0001000089397824 */ /* 0x000fe200078e00ff */
[----:B------:R-:W-:Y:S01]  /*7310*/  SHF.R.U64 R73, R58, 0x10, R59 ;  /* 0x000000103a497819 */ /* 0x000fe2000000123b */
[----:B------:R-:W-:Y:S02]  /*7320*/  IMAD.U32 R59, R43, 0x10000, RZ ;  /* 0x000100002b3b7824 */ /* 0x000fe400078e00ff */
[C---:B------:R-:W-:Y:S01]  /*7330*/  FFMA.FTZ R67, R50.reuse, R65, -R67 ;  /* 0x0000004132437223 */ /* 0x040fe20000010843 */
[----:B------:R-:W-:Y:S01]  /*7340*/  FFMA.FTZ R69, R50, R66, R69 ;  /* 0x0000004232457223 */ /* 0x000fe20000010045 */
[----:B------:R-:W-:Y:S01]  /*7350*/  LOP3.LUT R58, R41, 0xffff0000, RZ, 0xc0, !PT ;  /* 0xffff0000293a7812 */ /* 0x000fe200078ec0ff */
[----:B------:R-:W-:Y:S01]  /*7360*/  IMAD.U32 R50, R133, 0x10000, RZ ;  /* 0x0001000085327824 */ /* 0x000fe200078e00ff */
[----:B------:R-:W-:Y:S01]  /*7370*/  LOP3.LUT R139, R139, 0xffff0000, RZ, 0xc0, !PT ;  /* 0xffff00008b8b7812 */ /* 0x000fe200078ec0ff */
[C---:B------:R-:W-:Y:S01]  /*7380*/  IMAD.U32 R41, R40.reuse, 0x10000, RZ ;  /* 0x0001000028297824 */ /* 0x040fe200078e00ff */
[----:B------:R-:W-:Y:S01]  /*7390*/  LOP3.LUT R56, R40, 0xffff0000, RZ, 0xc0, !PT ;  /* 0xffff000028387812 */ /* 0x000fe200078ec0ff */
[----:B------:R-:W-:Y:S01]  /*73a0*/  IMAD.U32 R40, R39, 0x10000, RZ ;  /* 0x0001000027287824 */ /* 0x000fe200078e00ff */
[----:B------:R-:W-:Y:S01]  /*73b0*/  LOP3.LUT R135, R135, 0xffff0000, RZ, 0xc0, !PT ;  /* 0xffff000087877812 */ /* 0x000fe200078ec0ff */
[C---:B------:R-:W-:Y:S01]  /*73c0*/  FMUL.FTZ R65, R59.reuse, R57 ;  /* 0x000000393b417220 */ /* 0x040fe20000410000 */
[----:B------:R-:W-:Y:S01]  /*73d0*/  PRMT R138, R138, 0x5410, R71 ;  /* 0x000054108a8a7816 */ /* 0x000fe20000000047 */
[-C--:B------:R-:W-:Y:S01]  /*73e0*/  FMUL.FTZ R72, R59, R50.reuse ;  /* 0x000000323b487220 */ /* 0x080fe20000410000 */
[----:B------:R-:W-:Y:S01]  /*73f0*/  PRMT R134, R134, 0x5410, R75 ;  /* 0x0000541086867816 */ /* 0x000fe2000000004b */
[C---:B------:R-:W-:Y:S01]  /*7400*/  FMUL.FTZ R68, R58.reuse, R139 ;  /* 0x0000008b3a447220 */ /* 0x040fe20000410000 */
[----:B------:R-:W-:Y:S01]  /*7410*/  LOP3.LUT R51, R37, 0xffff0000, RZ, 0xc0, !PT ;  /* 0xffff000025337812 */ /* 0x000fe200078ec0ff */
[----:B------:R-:W-:Y:S01]  /*7420*/  FMUL.FTZ R58, R58, R135 ;  /* 0x000000873a3a7220 */ /* 0x000fe20000410000 */
[----:B------:R-:W-:Y:S01]  /*7430*/  LOP3.LUT R64, R43, 0xffff0000, RZ, 0xc0, !PT ;  /* 0xffff00002b407812 */ /* 0x000fe200078ec0ff */
[----:B------:R-:W-:Y:S01]  /*7440*/  FFMA.FTZ R70, R40, R50, -R65 ;  /* 0x0000003228467223 */ /* 0x000fe20000010841 */
[----:B------:R-:W-:Y:S01]  /*7450*/  LOP3.LUT R137, R137, 0xffff0000, RZ, 0xc0, !PT ;  /* 0xffff000089897812 */ /* 0x000fe200078ec0ff */
[----:B------:R-:W-:Y:S01]  /*7460*/  IMAD.U32 R50, R138, 0x10000, RZ ;  /* 0x000100008a327824 */ /* 0x000fe200078e00ff */
[----:B------:R-:W-:Y:S01]  /*7470*/  LOP3.LUT R133, R133, 0xffff0000, RZ, 0xc0, !PT ;  /* 0xffff000085857812 */ /* 0x000fe200078ec0ff */
[----:B------:R-:W-:Y:S01]  /*7480*/  FFMA.FTZ R72, R40, R57, R72 ;  /* 0x0000003928487223 */ /* 0x000fe20000010048 */
[----:B------:R-:W-:-:S02]  /*7490*/  IMAD.U32 R40, R134, 0x10000, RZ ;  /* 0x0001000086287824 */ /* 0x000fc400078e00ff */
[C---:B------:R-:W-:Y:S01]  /*74a0*/  FFMA.FTZ R68, R51.reuse, R135, -R68 ;  /* 0x0000008733447223 */ /* 0x040fe20000010844 */
[----:B------:R-:W-:Y:S01]  /*74b0*/  FFMA.FTZ R66, R51, R139, R58 ;  /* 0x0000008b33427223 */ /* 0x000fe2000001003a */
[----:B------:R-:W-:Y:S01]  /*74c0*/  LOP3.LUT R39, R39, 0xffff0000, RZ, 0xc0, !PT ;  /* 0xffff000027277812 */ /* 0x000fe200078ec0ff */
[----:B------:R-:W-:Y:S01]  /*74d0*/  FMUL.FTZ R58, R64, R137 ;  /* 0x00000089403a7220 */ /* 0x000fe20000410000 */
[C---:B------:R-:W-:Y:S01]  /*74e0*/  FMUL.FTZ R51, R41.reuse, R50 ;  /* 0x0000003229337220 */ /* 0x040fe20000410000 */
[----:B------:R-:W-:Y:S01]  /*74f0*/  PRMT R132, R132, 0x5410, R73 ;  /* 0x0000541084847816 */ /* 0x000fe20000000049 */
[----:B------:R-:W-:Y:S01]  /*7500*/  FMUL.FTZ R64, R64, R133 ;  /* 0x0000008540407220 */ /* 0x000fe20000410000 */
[-C--:B------:R-:W-:Y:S01]  /*7510*/  FMUL.FTZ R41, R41, R40.reuse ;  /* 0x0000002829297220 */ /* 0x080fe20000410000 */
[----:B------:R-:W-:Y:S01]  /*7520*/  LOP3.LUT R138, R138, 0xffff0000, RZ, 0xc0, !PT ;  /* 0xffff00008a8a7812 */ /* 0x000fe200078ec0ff */
[----:B------:R-:W-:Y:S01]  /*7530*/  FFMA.FTZ R57, R48, R40, -R51 ;  /* 0x0000002830397223 */ /* 0x000fe20000010833 */
[----:B------:R-:W-:-:S02]  /*7540*/  IMAD.U32 R43, R42, 0x10000, RZ ;  /* 0x000100002a2b7824 */ /* 0x000fc400078e00ff */
[C---:B------:R-:W-:Y:S01]  /*7550*/  FFMA.FTZ R133, R39.reuse, R133, -R58 ;  /* 0x0000008527857223 */ /* 0x040fe2000001083a */
[----:B------:R-:W-:Y:S01]  /*7560*/  FFMA.FTZ R137, R39, R137, R64 ;  /* 0x0000008927897223 */ /* 0x000fe20000010040 */
[----:B------:R-:W-:Y:S01]  /*7570*/  IMAD.U32 R40, R136, 0x10000, RZ ;  /* 0x0001000088287824 */ /* 0x000fe200078e00ff */
[----:B------:R-:W-:Y:S01]  /*7580*/  LOP3.LUT R42, R42, 0xffff0000, RZ, 0xc0, !PT ;  /* 0xffff00002a2a7812 */ /* 0x000fe200078ec0ff */
[----:B------:R-:W-:Y:S01]  /*7590*/  FFMA.FTZ R48, R48, R50, R41 ;  /* 0x0000003230307223 */ /* 0x000fe20000010029 */
[----:B------:R-:W-:Y:S01]  /*75a0*/  IMAD.U32 R39, R132, 0x10000, RZ ;  /* 0x0001000084277824 */ /* 0x000fe200078e00ff */
[----:B------:R-:W-:Y:S01]  /*75b0*/  LOP3.LUT R51, R136, 0xffff0000, RZ, 0xc0, !PT ;  /* 0xffff000088337812 */ /* 0x000fe200078ec0ff */
[----:B------:R-:W-:Y:S01]  /*75c0*/  FMUL.FTZ R58, R56, R138 ;  /* 0x0000008a383a7220 */ /* 0x000fe20000410000 */
        /* <DEDUP_REMOVED lines=8> */
[-C--:B------:R-:W-:Y:S01]  /*7650*/  FMUL.FTZ R56, R56, R134.reuse ;  /* 0x0000008638387220 */ /* 0x080fe20000410000 */
[C---:B------:R-:W-:Y:S01]  /*7660*/  FFMA.FTZ R58, R37.reuse, R134, -R58 ;  /* 0x00000086253a7223 */ /* 0x040fe2000001083a */
[----:B------:R-:W-:Y:S01]  /*7670*/  FMUL.FTZ R42, R42, R41 ;  /* 0x000000292a2a7220 */ /* 0x000fe20000410000 */
[C---:B------:R-:W-:Y:S01]  /*7680*/  FFMA.FTZ R59, R36.reuse, R39, -R59 ;  /* 0x00000027243b7223 */ /* 0x040fe2000001083b */
[----:B------:R-:W-:Y:S01]  /*7690*/  FFMA.FTZ R43, R36, R40, R43 ;  /* 0x00000028242b7223 */ /* 0x000fe2000001002b */
[C---:B------:R-:W-:Y:S01]  /*76a0*/  FFMA.FTZ R36, R38.reuse, R41, -R65 ;  /* 0x0000002926247223 */ /* 0x040fe20000010841 */
[----:B------:R-:W-:Y:S01]  /*76b0*/  FFMA.FTZ R37, R37, R138, R56 ;  /* 0x0000008a25257223 */ /* 0x000fe20000010038 */
        /* <DEDUP_REMOVED lines=11> */
[----:B------:R-:W-:-:S07]  /*7770*/  F2FP.BF16.F32.PACK_AB R39, R133, R70 ;  /* 0x000000468527723e */ /* 0x000fce00000010ff */
.L_x_1826:
[----:B------:R-:W-:Y:S05]  /*7780*/  BSYNC B2 ;  /* 0x0000000000027941 */ /* 0x000fea0003800000 */
.L_x_1825:
[----:B--2---:R2:W-:Y:S04]  /*7790*/  STG.E.128 desc[UR60][R44.64], R36 ;  /* 0x000000242c007986 */ /* 0x0045e8000c101d3c */
[----:B---3--:R2:W-:Y:S02]  /*77a0*/  @!P0 STG.E.128 desc[UR60][R46.64], R40 ;  /* 0x000000282e008986 */ /* 0x0085e4000c101d3c */
.L_x_1824:
[----:B------:R-:W-:Y:S05]  /*77b0*/  BSYNC B1 ;  /* 0x0000000000017941 */ /* 0x000fea0003800000 */
.L_x_1823:
[----:B------:R-:W-:-:S13]  /*77c0*/  ISETP.NE.AND P0, PT, R93, RZ, PT ;  /* 0x000000ff5d00720c */ /* 0x000fda0003f05270 */
[----:B------:R-:W-:Y:S05]  /*77d0*/  @!P0 BRA `(.L_x_1793) ;  /* 0x0000000800cc8947 */ /* 0x000fea0003800000 */
[----:B--2---:R-:W2:Y:S01]  /*77e0*/  LDL R38, [R1+0x3c] ;  /* 0x00003c0001267983 */ /* 0x004ea20000100800 */
[----:B------:R-:W-:Y:S01]  /*77f0*/  SEL R124, R29, R124, !P2 ;  /* 0x0000007c1d7c7207 */ /* 0x000fe20005000000 */
[----:B------:R-:W-:Y:S01]  /*7800*/  VIADD R39, R218, 0x20 ;  /* 0x00000020da277836 */ /* 0x000fe20000000000 */
[----:B------:R-:W-:Y:S01]  /*7810*/  IADD3 R45, P0, P4, R88, R112, R92 ;  /* 0x00000070582d7210 */ /* 0x000fe20007c1e05c */
[----:B------:R-:W-:Y:S01]  /*7820*/  VIADD R36, R218, 0x20 ;  /* 0x00000020da247836 */ /* 0x000fe20000000000 */
[----:B------:R-:W-:Y:S01]  /*7830*/  SHF.R.S32.HI R37, RZ, 0x1f, R124 ;  /* 0x0000001fff257819 */ /* 0x000fe2000001147c */
[----:B------:R-:W-:Y:S01]  /*7840*/  IMAD.SHL.U32 R39, R39, 0x40, RZ ;  /* 0x0000004027277824 */ /* 0x000fe200078e00ff */
[----:B------:R-:W-:Y:S01]  /*7850*/  IADD3.X R46, R0, R49, R97, P0, P4 ;  /* 0x00000031002e7210 */ /* 0x000fe200007e8461 */
[----:B------:R-:W-:Y:S01]  /*7860*/  IMAD.SHL.U32 R36, R36, 0x40, RZ ;  /* 0x0000004024247824 */ /* 0x000fe200078e00ff */
[----:B------:R-:W-:Y:S01]  /*7870*/  LEA.HI R124, R37, R124, RZ, 0x4 ;  /* 0x0000007c257c7211 */ /* 0x000fe200078f20ff */
[----:B------:R-:W-:Y:S01]  /*7880*/  BSSY B1, `(.L_x_1827) ;  /* 0x0000073000017945 */ /* 0x000fe20003800000 */
        /* <DEDUP_REMOVED lines=8> */
[----:B------:R-:W-:Y:S01]  /*7910*/  ISETP.GE.AND P4, PT, R226, R120, PT ;  /* 0x00000078e200720c */ /* 0x000fe20003f86270 */
[----:B------:R-:W-:Y:S01]  /*7920*/  IMAD.SHL.U32 R37, R37, 0x200, RZ ;  /* 0x0000020025257824 */ /* 0x000fe200078e00ff */
[----:B------:R-:W-:Y:S02]  /*7930*/  LOP3.LUT R36, R36, R39, RZ, 0x3c, !PT ;  /* 0x0000002724247212 */ /* 0x000fe400078e3cff */
[----:B------:R-:W-:Y:S02]  /*7940*/  LEA R44, P0, R45, R108, 0x1 ;  /* 0x0000006c2d2c7211 */ /* 0x000fe400078008ff */
[----:B------:R-:W-:Y:S02]  /*7950*/  LOP3.LUT R37, R37, 0x7ffff000, RZ, 0xc0, !PT ;  /* 0x7ffff00025257812 */ /* 0x000fe400078ec0ff */
[----:B------:R-:W-:Y:S02]  /*7960*/  LEA.HI.X R45, R45, R109, R46, 0x1, P0 ;  /* 0x0000006d2d2d7211 */ /* 0x000fe400000f0c2e */
[----:B--2---:R-:W-:Y:S01]  /*7970*/  IADD3 R36, R36, R37, R38 ;  /* 0x0000002524247210 */ /* 0x004fe20007ffe026 */
[----:B------:R-:W-:-:S04]  /*7980*/  IMAD R37, R17, 0x4000, R7 ;  /* 0x0000400011257824 */ /* 0x000fc800078e0207 */
[----:B------:R-:W-:Y:S02]  /*7990*/  IMAD R39, R17, 0x4000, R36 ;  /* 0x0000400011277824 */ /* 0x000fe400078e0224 */
[--C-:B------:R-:W-:Y:S02]  /*79a0*/  IMAD R37, R37, 0x2, R16.reuse ;  /* 0x0000000225257824 */ /* 0x100fe400078e0210 */
[----:B------:R-:W-:-:S04]  /*79b0*/  IMAD R40, R39, 0x2, R16 ;  /* 0x0000000227287824 */ /* 0x000fc800078e0210 */
[----:B------:R-:W2:Y:S04]  /*79c0*/  LDS.128 R36, [R37+0x20400] ;  /* 0x0204000025247984 */ /* 0x000ea80000000c00 */
[----:B------:R-:W3:Y:S01]  /*79d0*/  LDS.128 R40, [R40+0x20400] ;  /* 0x0204000028287984 */ /* 0x000ee20000000c00 */
[----:B------:R-:W-:Y:S05]  /*79e0*/  @P4 BRA `(.L_x_1828) ;  /* 0x0000000400704947 */ /* 0x000fea0003800000 */
[--C-:B------:R-:W-:Y:S01]  /*79f0*/  SHF.R.U64 R58, R60, 0x10, R61.reuse ;  /* 0x000000103c3a7819 */ /* 0x100fe2000000123d */
[----:B--2---:R-:W-:Y:S01]  /*7a00*/  IMAD.U32 R46, R37, 0x10000, RZ ;  /* 0x00010000252e7824 */ /* 0x004fe200078e00ff */
[----:B------:R-:W-:Y:S01]  /*7a10*/  SHF.R.U32.HI R61, RZ, 0x10, R61 ;  /* 0x00000010ff3d7819 */ /* 0x000fe2000001163d */
[----:B---3--:R-:W-:Y:S01]  /*7a20*/  IMAD.U32 R50, R40, 0x10000, RZ ;  /* 0x0001000028327824 */ /* 0x008fe200078e00ff */
[----:B------:R-:W-:Y:S02]  /*7a30*/  SHF.R.U32.HI R57, RZ, 0x10, R53 ;  /* 0x00000010ff397819 */ /* 0x000fe40000011635 */
[----:B------:R-:W-:Y:S02]  /*7a40*/  PRMT R130, R130, 0x5410, R61 ;  /* 0x0000541082827816 */ /* 0x000fe4000000003d */
[----:B------:R-:W-:Y:S02]  /*7a50*/  PRMT R126, R126, 0x5410, R57 ;  /* 0x000054107e7e7816 */ /* 0x000fe40000000039 */
[----:B-1----:R-:W-:Y:S01]  /*7a60*/  SHF.R.U64 R68, R52, 0x10, R53 ;  /* 0x0000001034447819 */ /* 0x002fe20000001235 */
[C---:B------:R-:W-:Y:S01]  /*7a70*/  IMAD.U32 R52, R41.reuse, 0x10000, RZ ;  /* 0x0001000029347824 */ /* 0x040fe200078e00ff */
[--C-:B------:R-:W-:Y:S01]  /*7a80*/  SHF.R.U64 R56, R62, 0x10, R63.reuse ;  /* 0x000000103e387819 */ /* 0x100fe2000000123f */
[----:B------:R-:W-:Y:S01]  /*7a90*/  IMAD.U32 R59, R130, 0x10000, RZ ;  /* 0x00010000823b7824 */ /* 0x000fe200078e00ff */
[----:B------:R-:W-:Y:S01]  /*7aa0*/  SHF.R.U32.HI R63, RZ, 0x10, R63 ;  /* 0x00000010ff3f7819 */ /* 0x000fe2000001163f */
[----:B------:R-:W-:Y:S01]  /*7ab0*/  IMAD.U32 R57, R126, 0x10000, RZ ;  /* 0x000100007e397824 */ /* 0x000fe200078e00ff */
[----:B------:R-:W-:Y:S01]  /*7ac0*/  SHF.R.U32.HI R64, RZ, 0x10, R55 ;  /* 0x00000010ff407819 */ /* 0x000fe20000011637 */
[----:B------:R-:W-:Y:S01]  /*7ad0*/  FMUL.FTZ R61, R52, R59 ;  /* 0x0000003b343d7220 */ /* 0x000fe20000410000 */
[----:B------:R-:W-:Y:S01]  /*7ae0*/  PRMT R128, R128, 0x5410, R63 ;  /* 0x0000541080807816 */ /* 0x000fe2000000003f */
[-C--:B------:R-:W-:Y:S01]  /*7af0*/  FMUL.FTZ R63, R52, R57.reuse ;  /* 0x00000039343f7220 */ /* 0x080fe20000410000 */
[----:B------:R-:W-:Y:S01]  /*7b00*/  LOP3.LUT R53, R41, 0xffff0000, RZ, 0xc0, !PT ;  /* 0xffff000029357812 */ /* 0x000fe200078ec0ff */
[----:B------:R-:W-:Y:S01]  /*7b10*/  FFMA.FTZ R52, R46, R57, -R61 ;  /* 0x000000392e347223 */ /* 0x000fe2000001083d */
[----:B------:R-:W-:Y:S01]  /*7b20*/  LOP3.LUT R130, R130, 0xffff0000, RZ, 0xc0, !PT ;  /* 0xffff000082827812 */ /* 0x000fe200078ec0ff */
[----:B------:R-:W-:Y:S01]  /*7b30*/  IMAD.U32 R61, R128, 0x10000, RZ ;  /* 0x00010000803d7824 */ /* 0x000fe200078e00ff */
[----:B------:R-:W-:Y:S01]  /*7b40*/  PRMT R123, R123, 0x5410, R64 ;  /* 0x000054107b7b7816 */ /* 0x000fe20000000040 */
[----:B------:R-:W-:Y:S01]  /*7b50*/  FFMA.FTZ R63, R46, R59, R63 ;  /* 0x0000003b2e3f7223 */ /* 0x000fe2000001003f */
[----:B------:R-:W-:Y:S01]  /*7b60*/  LOP3.LUT R126, R126, 0xffff0000, RZ, 0xc0, !PT ;  /* 0xffff00007e7e7812 */ /* 0x000fe200078ec0ff */
[----:B------:R-:W-:Y:S01]  /*7b70*/  FMUL.FTZ R65, R53, R130 ;  /* 0x0000008235417220 */ /* 0x000fe20000410000 */
[----:B------:R-:W-:Y:S01]  /*7b80*/  SHF.R.U64 R66, R54, 0x10, R55 ;  /* 0x0000001036427819 */ /* 0x000fe20000001237 */
[----:B------:R-:W-:Y:S01]  /*7b90*/  IMAD.U32 R54, R43, 0x10000, RZ ;  /* 0x000100002b367824 */ /* 0x000fe200078e00ff */
[----:B------:R-:W-:Y:S01]  /*7ba0*/  LOP3.LUT R48, R37, 0xffff0000, RZ, 0xc0, !PT ;  /* 0xffff000025307812 */ /* 0x000fe200078ec0ff */
[----:B------:R-:W-:Y:S01]  /*7bb0*/  IMAD.U32 R57, R123, 0x10000, RZ ;  /* 0x000100007b397824 */ /* 0x000fe200078e00ff */
[----:B------:R-:W-:Y:S01]  /*7bc0*/  LOP3.LUT R55, R43, 0xffff0000, RZ, 0xc0, !PT ;  /* 0xffff00002b377812 */ /* 0x000fe200078ec0ff */
[-C--:B------:R-:W-:Y:S01]  /*7bd0*/  FMUL.FTZ R53, R53, R126.reuse ;  /* 0x0000007e35357220 */ /* 0x080fe20000410000 */
[----:B------:R-:W-:Y:S01]  /*7be0*/  LOP3.LUT R128, R128, 0xffff0000, RZ, 0xc0, !PT ;  /* 0xffff000080807812 */ /* 0x000fe200078ec0ff */
[----:B------:R-:W-:Y:S01]  /*7bf0*/  FMUL.FTZ R59, R54, R61 ;  /* 0x0000003d363b7220 */ /* 0x000fe20000410000 */
[----:B------:R-:W-:Y:S01]  /*7c00*/  PRMT R129, R129, 0x5410, R58 ;  /* 0x0000541081817816 */ /* 0x000fe2000000003a */
[----:B------:R-:W-:Y:S01]  /*7c10*/  FFMA.FTZ R65, R48, R126, -R65 ;  /* 0x0000007e30417223 */ /* 0x000fe20000010841 */
[----:B------:R-:W-:Y:S01]  /*7c20*/  LOP3.LUT R51, R40, 0xffff0000, RZ, 0xc0, !PT ;  /* 0xffff000028337812 */ /* 0x000fe200078ec0ff */
[C---:B------:R-:W-:Y:S01]  /*7c30*/  IMAD.U32 R40, R39.reuse, 0x10000, RZ ;  /* 0x0001000027287824 */ /* 0x040fe200078e00ff */
[----:B------:R-:W-:Y:S01]  /*7c40*/  LOP3.LUT R41, R39, 0xffff0000, RZ, 0xc0, !PT ;  /* 0xffff000027297812 */ /* 0x000fe200078ec0ff */
[----:B------:R-:W-:Y:S01]  /*7c50*/  FMUL.FTZ R54, R54, R57 ;  /* 0x0000003936367220 */ /* 0x000fe20000410000 */
[----:B------:R-:W-:Y:S01]  /*7c60*/  PRMT R127, R127, 0x5410, R56 ;  /* 0x000054107f7f7816 */ /* 0x000fe20000000038 */
[----:B------:R-:W-:Y:S01]  /*7c70*/  FFMA.FTZ R130, R48, R130, R53 ;  /* 0x0000008230827223 */ /* 0x000fe20000010035 */
[----:B------:R-:W-:Y:S01]  /*7c80*/  LOP3.LUT R46, R123, 0xffff0000, RZ, 0xc0, !PT ;  /* 0xffff00007b2e7812 */ /* 0x000fe200078ec0ff */
[----:B------:R-:W-:Y:S01]  /*7c90*/  FMUL.FTZ R56, R55, R128 ;  /* 0x0000008037387220 */ /* 0x000fe20000410000 */
[----:B------:R-:W-:Y:S01]  /*7ca0*/  PRMT R125, R125, 0x5410, R68 ;  /* 0x000054107d7d7816 */ /* 0x000fe20000000044 */
[----:B------:R-:W-:-:S02]  /*7cb0*/  IMAD.U32 R48, R129, 0x10000, RZ ;  /* 0x0001000081307824 */ /* 0x000fc400078e00ff */
[C---:B------:R-:W-:Y:S01]  /*7cc0*/  FFMA.FTZ R59, R40.reuse, R57, -R59 ;  /* 0x00000039283b7223 */ /* 0x040fe2000001083b */
[----:B------:R-:W-:Y:S01]  /*7cd0*/  FFMA.FTZ R54, R40, R61, R54 ;  /* 0x0000003d28367223 */ /* 0x000fe20000010036 */
[-C--:B------:R-:W-:Y:S01]  /*7ce0*/  FMUL.FTZ R58, R55, R46.reuse ;  /* 0x0000002e373a7220 */ /* 0x080fe20000410000 */
[----:B------:R-:W-:Y:S01]  /*7cf0*/  FFMA.FTZ R56, R41, R46, -R56 ;  /* 0x0000002e29387223 */ /* 0x000fe20000010838 */
[----:B------:R-:W-:Y:S02]  /*7d00*/  IMAD.U32 R37, R36, 0x10000, RZ ;  /* 0x0001000024257824 */ /* 0x000fe400078e00ff */
[----:B------:R-:W-:Y:S01]  /*7d10*/  FMUL.FTZ R46, R50, R48 ;  /* 0x00000030322e7220 */ /* 0x000fe20000410000 */
[----:B------:R-:W-:Y:S01]  /*7d20*/  IMAD.U32 R40, R125, 0x10000, RZ ;  /* 0x000100007d287824 */ /* 0x000fe200078e00ff */
[----:B------:R-:W-:Y:S01]  /*7d30*/  PRMT R121, R121, 0x5410, R66 ;  /* 0x0000541079797816 */ /* 0x000fe20000000042 */
[----:B------:R-:W-:Y:S01]  /*7d40*/  FFMA.FTZ R57, R41, R128, R58 ;  /* 0x0000008029397223 */ /* 0x000fe2000001003a */
[----:B------:R-:W-:Y:S01]  /*7d50*/  LOP3.LUT R129, R129, 0xffff0000, RZ, 0xc0, !PT ;  /* 0xffff000081817812 */ /* 0x000fe200078ec0ff */
[----:B------:R-:W-:Y:S01]  /*7d60*/  FFMA.FTZ R41, R37, R40, -R46 ;  /* 0x0000002825297223 */ /* 0x000fe2000001082e */
[----:B------:R-:W-:-:S02]  /*7d70*/  IMAD.U32 R43, R42, 0x10000, RZ ;  /* 0x000100002a2b7824 */ /* 0x000fc400078e00ff */
[----:B------:R-:W-:Y:S01]  /*7d80*/  FMUL.FTZ R53, R50, R40 ;  /* 0x0000002832357220 */ /* 0x000fe20000410000 */
[----:B------:R-:W-:Y:S01]  /*7d90*/  IMAD.U32 R46, R127, 0x10000, RZ ;  /* 0x000100007f2e7824 */ /* 0x000fe200078e00ff */
[----:B------:R-:W-:Y:S01]  /*7da0*/  LOP3.LUT R36, R36, 0xffff0000, RZ, 0xc0, !PT ;  /* 0xffff000024247812 */ /* 0x000fe200078ec0ff */
[----:B------:R-:W-:Y:S01]  /*7db0*/  IMAD.U32 R40, R121, 0x10000, RZ ;  /* 0x0001000079287824 */ /* 0x000fe200078e00ff */
[----:B------:R-:W-:Y:S01]  /*7dc0*/  LOP3.LUT R42, R42, 0xffff0000, RZ, 0xc0, !PT ;  /* 0xffff00002a2a7812 */ /* 0x000fe200078ec0ff */
[----:B------:R-:W-:Y:S01]  /*7dd0*/  FMUL.FTZ R55, R51, R129 ;  /* 0x0000008133377220 */ /* 0x000fe20000410000 */
[----:B------:R-:W-:Y:S01]  /*7de0*/  LOP3.LUT R125, R125, 0xffff0000, RZ, 0xc0, !PT ;  /* 0xffff00007d7d7812 */ /* 0x000fe200078ec0ff */
[C---:B------:R-:W-:Y:S01]  /*7df0*/  IMAD.U32 R39, R38.reuse, 0x10000, RZ ;  /* 0x0001000026277824 */ /* 0x040fe200078e00ff */
[----:B------:R-:W-:Y:S01]  /*7e00*/  LOP3.LUT R127, R127, 0xffff0000, RZ, 0xc0, !PT ;  /* 0xffff00007f7f7812 */ /* 0x000fe200078ec0ff */
[----:B------:R-:W-:Y:S01]  /*7e10*/  FFMA.FTZ R53, R37, R48, R53 ;  /* 0x0000003025357223 */ /* 0x000fe20000010035 */
[----:B------:R-:W-:Y:S01]  /*7e20*/  LOP3.LUT R121, R121, 0xffff0000, RZ, 0xc0, !PT ;  /* 0xffff000079797812 */ /* 0x000fe200078ec0ff */
[-C--:B------:R-:W-:Y:S01]  /*7e30*/  FMUL.FTZ R51, R51, R125.reuse ;  /* 0x0000007d33337220 */ /* 0x080fe20000410000 */
[----:B------:R-:W-:Y:S01]  /*7e40*/  LOP3.LUT R38, R38, 0xffff0000, RZ, 0xc0, !PT ;  /* 0xffff000026267812 */ /* 0x000fe200078ec0ff */
[----:B------:R-:W-:Y:S01]  /*7e50*/  FFMA.FTZ R48, R36, R125, -R55 ;  /* 0x0000007d24307223 */ /* 0x000fe20000010837 */
[C---:B------:R-:W-:Y:S01]  /*7e60*/  FMUL.FTZ R50, R43.reuse, R46 ;  /* 0x0000002e2b327220 */ /* 0x040fe20000410000 */
[C---:B------:R-:W-:Y:S01]  /*7e70*/  FMUL.FTZ R37, R42.reuse, R127 ;  /* 0x0000007f2a257220 */ /* 0x040fe20000410000 */
[-C--:B------:R-:W-:Y:S01]  /*7e80*/  FMUL.FTZ R43, R43, R40.reuse ;  /* 0x000000282b2b7220 */ /* 0x080fe20000410000 */
        /* <DEDUP_REMOVED lines=18> */
.L_x_1828:
[----:B------:R-:W-:Y:S05]  /*7fb0*/  BSYNC B1 ;  /* 0x0000000000017941 */ /* 0x000fea0003800000 */
.L_x_1827:
[----:B--2---:R2:W-:Y:S01]  /*7fc0*/  STG.E.128 desc[UR60][R44.64], R36 ;  /* 0x000000242c007986 */ /* 0x0045e2000c101d3c */
[----:B------:R-:W-:-:S13]  /*7fd0*/  ISETP.GE.AND P0, PT, R47, R122, PT ;  /* 0x0000007a2f00720c */ /* 0x000fda0003f06270 */
[----:B------:R-:W-:Y:S05]  /*7fe0*/  @P0 BRA `(.L_x_1793) ;  /* 0x0000000000c80947 */ /* 0x000fea0003800000 */
[--C-:B------:R-:W-:Y:S02]  /*7ff0*/  IADD3 R112, P0, P4, R88, R112, R47.reuse ;  /* 0x0000007058707210 */ /* 0x100fe40007c1e02f */
[----:B------:R-:W-:-:S04]  /*8000*/  SHF.R.S32.HI R47, RZ, 0x1f, R47 ;  /* 0x0000001fff2f7819 */ /* 0x000fc8000001142f */
[----:B------:R-:W-:Y:S02]  /*8010*/  IADD3.X R49, R0, R49, R47, P0, P4 ;  /* 0x0000003100317210 */ /* 0x000fe400007e842f */
[----:B------:R-:W-:-:S04]  /*8020*/  LEA R108, P0, R112, R108, 0x1 ;  /* 0x0000006c706c7211 */ /* 0x000fc800078008ff */
[----:B------:R-:W-:-:S05]  /*8030*/  LEA.HI.X R109, R112, R109, R49, 0x1, P0 ;  /* 0x0000006d706d7211 */ /* 0x000fca00000f0c31 */
[----:B---3--:R3:W-:Y:S01]  /*8040*/  STG.E.128 desc[UR60][R108.64], R40 ;  /* 0x000000286c007986 */ /* 0x0087e2000c101d3c */
[----:B------:R-:W-:Y:S05]  /*8050*/  BRA `(.L_x_1793) ;  /* 0x0000000000ac7947 */ /* 0x000fea0003800000 */
.L_x_1768:
[----:B------:R-:W-:-:S13]  /*8060*/  ISETP.NE.AND P1, PT, R234, 0x3, PT ;  /* 0x00000003ea00780c */ /* 0x000fda0003f25270 */
[----:B------:R-:W-:Y:S05]  /*8070*/  @!P1 BRA `(.L_x_1829) ;  /* 0x0000000000049947 */ /* 0x000fea0003800000 */
[----:B------:R-:W-:Y:S01]  /*8080*/  BPT.TRAP 0x1 ;  /* 0x000000040000795c */ /* 0x000fe20000300000 */
.L_x_1829:
[----:B------:R-:W2:Y:S01]  /*8090*/  LDL R36, [R1] ;  /* 0x0000000001247983 */ /* 0x000ea20000100800 */
[----:B------:R-:W-:Y:S01]  /*80a0*/  IMAD R99, R17, 0x8, R16 ;  /* 0x0000000811637824 */ /* 0x000fe200078e0210 */
[----:B------:R-:W-:Y:S01]  /*80b0*/  BSSY B1, `(.L_x_1830) ;  /* 0x0000007000017945 */ /* 0x000fe20003800000 */
[----:B------:R-:W-:-:S05]  /*80c0*/  IMAD R105, R25, -0x40, R2 ;  /* 0xffffffc019697824 */ /* 0x000fca00078e0202 */
[----:B------:R-:W-:-:S04]  /*80d0*/  VIMNMX R105, R105, 0x40, PT ;  /* 0x0000004069697848 */ /* 0x000fc80003fe0100 */
[----:B------:R-:W-:Y:S02]  /*80e0*/  ISETP.GE.AND P4, PT, R218, R105, PT ;  /* 0x00000069da00720c */ /* 0x000fe40003f86270 */
[----:B--2---:R-:W-:-:S04]  /*80f0*/  SHF.L.U32 R107, R36, 0x1f, RZ ;  /* 0x0000001f246b7819 */ /* 0x004fc800000006ff */
[----:B------:R-:W0:Y:S02]  /*8100*/  SYNCS.PHASECHK.TRANS64.TRYWAIT P0, [R99+URZ+0x30890], R107 ;  /* 0x0308906b630075a7 */ /* 0x000e24000800017f */
[----:B0-----:R-:W-:Y:S05]  /*8110*/  @!P0 BRA `(.L_x_1831) ;  /* 0x0000024000b48947 */ /* 0x001fea0003800000 */
.L_x_2239:
[----:B------:R-:W-:Y:S05]  /*8120*/  BSYNC B1 ;  /* 0x0000000000017941 */ /* 0x000fea0003800000 */
.L_x_1830:
[----:B------:R-:W-:Y:S04]  /*8130*/  BSSY B1, `(.L_x_1832) ;  /* 0x000000e000017945 */ /* 0x000fe80003800000 */
[----:B------:R-:W-:Y:S05]  /*8140*/  @P4 BRA `(.L_x_1833) ;  /* 0x0000000000304947 */ /* 0x000fea0003800000 */
[----:B------:R-:W-:Y:S02]  /*8150*/  ISETP.NE.AND P5, PT, R30, RZ, PT ;  /* 0x000000ff1e00720c */ /* 0x000fe40003fa5270 */
[----:B------:R-:W-:Y:S02]  /*8160*/  ISETP.NE.AND P4, PT, R93, RZ, PT ;  /* 0x000000ff5d00720c */ /* 0x000fe40003f85270 */
[----:B------:R-:W-:-:S09]  /*8170*/  ISETP.NE.AND P0, PT, R94, RZ, PT ;  /* 0x000000ff5e00720c */ /* 0x000fd20003f05270 */
[----:B------:R-:W1:Y:S04]  /*8180*/  @P5 LDS.128 R36, [R101+0x20400] ;  /* 0x0204000065245984 */ /* 0x000e680000000c00 */
[----:B------:R-:W2:Y:S04]  /*8190*/  @P0 LDS.128 R40, [R101+0x24400] ;  /* 0x0244000065280984 */ /* 0x000ea80000000c00 */
[----:B-1----:R-:W-:Y:S01]  /*81a0*/  @P5 STG.E.128 desc[UR60][R50.64], R36 ;  /* 0x0000002432005986 */ /* 0x002fe2000c101d3c */
[----:B------:R-:W-:-:S03]  /*81b0*/  ISETP.NE.AND P5, PT, R95, RZ, PT ;  /* 0x000000ff5f00720c */ /* 0x000fc60003fa5270 */
[----:B------:R-:W1:Y:S04]  /*81c0*/  @P4 LDS.128 R36, [R101+0x22400] ;  /* 0x0224000065244984 */ /* 0x000e680000000c00 */
[----:B--2---:R-:W-:Y:S06]  /*81d0*/  @P0 STG.E.128 desc[UR60][R50.64+0x100], R40 ;  /* 0x0001002832000986 */ /* 0x004fec000c101d3c */
[----:B------:R-:W2:Y:S04]  /*81e0*/  @P5 LDS.128 R44, [R101+0x26400] ;  /* 0x02640000652c5984 */ /* 0x000ea80000000c00 */
[----:B-1----:R1:W-:Y:S04]  /*81f0*/  @P4 STG.E.128 desc[UR60][R50.64+0x80], R36 ;  /* 0x0000802432004986 */ /* 0x0023e8000c101d3c */
[----:B--2---:R1:W-:Y:S02]  /*8200*/  @P5 STG.E.128 desc[UR60][R50.64+0x180], R44 ;  /* 0x0001802c32005986 */ /* 0x0043e4000c101d3c */
.L_x_1833:
[----:B------:R-:W-:Y:S05]  /*8210*/  BSYNC B1 ;  /* 0x0000000000017941 */ /* 0x000fea0003800000 */
.L_x_1832:
[----:B-1----:R-:W-:-:S05]  /*8220*/  VIADD R36, R218, 0x20 ;  /* 0x00000020da247836 */ /* 0x002fca0000000000 */
[----:B------:R-:W-:-:S13]  /*8230*/  ISETP.GE.AND P0, PT, R36, R105, PT ;  /* 0x000000692400720c */ /* 0x000fda0003f06270 */
        /* <DEDUP_REMOVED lines=13> */
.L_x_1793:
[----:B------:R-:W-:Y:S05]  /*8310*/  BSYNC B0 ;  /* 0x0000000000007941 */ /* 0x000fea0003800000 */
.L_x_1767:
[----:B-1234-:R-:W1:Y:S01]  /*8320*/  S2R R36, SR_TID.X ;  /* 0x0000000000247919 */ /* 0x01ee620000002100 */
[----:B------:R-:W-:Y:S01]  /*8330*/  @!PT LDS RZ, [RZ] ;  /* 0x00000000fffff984 */ /* 0x000fe20000000800 */
[----:B------:R-:W-:Y:S01]  /*8340*/  @!PT LDS RZ, [RZ] ;  /* 0x00000000fffff984 */ /* 0x000fe20000000800 */
[----:B------:R-:W-:Y:S01]  /*8350*/  @!PT LDS RZ, [RZ] ;  /* 0x00000000fffff984 */ /* 0x000fe20000000800 */
[----:B------:R-:W-:Y:S01]  /*8360*/  @!PT LDS RZ, [RZ] ;  /* 0x00000000fffff984 */ /* 0x000fe20000000800 */
[----:B------:R2:W-:Y:S06]  /*8370*/  MEMBAR.ALL.CTA ;  /* 0x0000000000007992 */ /* 0x0005ec0000008000 */
[----:B--2---:R-:W2:Y:S01]  /*8380*/  FENCE.VIEW.ASYNC.S ;  /* 0x00000000000073c6 */ /* 0x004ea20000000000 */
[----:B------:R-:W-:Y:S05]  /*8390*/  WARPSYNC.ALL ;  /* 0x0000000000007948 */ /* 0x000fea0003800000 */
[----:B------:R-:W-:Y:S01]  /*83a0*/  BSSY B0, `(.L_x_1834) ;  /* 0x0000009000007945 */ /* 0x000fe20003800000 */
[----:B-1----:R-:W-:Y:S01]  /*83b0*/  LOP3.LUT R36, R36, 0x7f, RZ, 0xc0, !PT ;  /* 0x0000007f24247812 */ /* 0x002fe200078ec0ff */
[----:B--2---:R1:W-:Y:S03]  /*83c0*/  BAR.SYNC.DEFER_BLOCKING R104, 0x80 ;  /* 0x000200680000751d */ /* 0x0043e60000010000 */
[----:B------:R-:W-:-:S13]  /*83d0*/  ISETP.NE.AND P0, PT, R36, RZ, PT ;  /* 0x000000ff2400720c */ /* 0x000fda0003f05270 */
[----:B------:R-:W-:-:S05]  /*83e0*/  @!P0 VIADD R36, R99, 0x308a0 ;  /* 0x000308a063248836 */ /* 0x000fca0000000000 */
[----:B------:R-:W-:-:S04]  /*83f0*/  @!P0 PRMT R36, RZ, 0x654, R36 ;  /* 0x00000654ff248816 */ /* 0x000fc80000000024 */
[----:B------:R1:W-:Y:S01]  /*8400*/  @!P0 SYNCS.ARRIVE.TRANS64.RED.A1T0 RZ, [R36+URZ], RZ ;  /* 0x000000ff24ff89a7 */ /* 0x0003e2000810043f */
[----:B------:R-:W-:Y:S05]  /*8410*/  @!P1 BRA `(.L_x_1835) ;  /* 0x0000000000049947 */ /* 0x000fea0003800000 */
[----:B------:R-:W-:Y:S01]  /*8420*/  BPT.TRAP 0x1 ;  /* 0x000000040000795c */ /* 0x000fe20000300000 */
.L_x_1835:
[----:B------:R-:W-:Y:S05]  /*8430*/  BSYNC B0 ;  /* 0x0000000000007941 */ /* 0x000fea0003800000 */
.L_x_1834:
[----:B------:R-:W2:Y:S01]  /*8440*/  SYNCS.PHASECHK.TRANS64.TRYWAIT P1, [R99+URZ+0x308b0], R107 ;  /* 0x0308b06b630075a7 */ /* 0x000ea2000802017f */
[----:B------:R-:W-:Y:S01]  /*8450*/  ULDC.64 UR38, c[0x0][0x328] ;  /* 0x0000ca0000267ab9 */ /* 0x000fe20000000a00 */
[----:B------:R-:W-:Y:S01]  /*8460*/  ULDC.64 UR36, c[0x0][0x318] ;  /* 0x0000c60000247ab9 */ /* 0x000fe20000000a00 */
[----:B------:R-:W-:Y:S01]  /*8470*/  BSSY B0, `(.L_x_1836) ;  /* 0x0000004000007945 */ /* 0x000fe20003800000 */
[----:B------:R-:W-:Y:S01]  /*8480*/  ISETP.GE.AND P4, PT, R218, R105, PT ;  /* 0x00000069da00720c */ /* 0x000fe20003f86270 */
[----:B------:R-:W-:Y:S02]  /*8490*/  IMAD.WIDE R48, R25, 0x40, R76 ;  /* 0x0000004019307825 */ /* 0x000fe400078e024c */
[----:B--2---:R-:W-:Y:S10]  /*84a0*/  @!P1 BRA `(.L_x_1837) ;  /* 0x0000023c00e49947 */ /* 0x004ff40003800000 */
.L_x_2240:
[----:B------:R-:W-:Y:S05]  /*84b0*/  BSYNC B0 ;  /* 0x0000000000007941 */ /* 0x000fea0003800000 */
.L_x_1836:
[----:B------:R-:W-:Y:S04]  /*84c0*/  BSSY B0, `(.L_x_1838) ;  /* 0x0000019000007945 */ /* 0x000fe80003800000 */
[----:B------:R-:W-:Y:S05]  /*84d0*/  @P4 BRA `(.L_x_1839) ;  /* 0x00000000005c4947 */ /* 0x000fea0003800000 */
[----:B------:R-:W3:Y:S01]  /*84e0*/  LDL R44, [R1+0x2c] ;  /* 0x00002c00012c7983 */ /* 0x000ee20000100800 */
[----:B------:R-:W-:-:S03]  /*84f0*/  ULDC UR4, c[0x0][0x2f4] ;  /* 0x0000bd0000047ab9 */ /* 0x000fc60000000800 */
[----:B------:R-:W4:Y:S01]  /*8500*/  LDL R42, [R1+0x30] ;  /* 0x00003000012a7983 */ /* 0x000f220000100800 */
[----:B------:R-:W-:Y:S01]  /*8510*/  ISETP.GE.AND P5, PT, R18, UR4, PT ;  /* 0x0000000412007c0c */ /* 0x000fe2000bfa6270 */
[----:B------:R-:W-:Y:S01]  /*8520*/  IMAD R43, R49, UR38, RZ ;  /* 0x00000026312b7c24 */ /* 0x000fe2000f8e02ff */
[----:B------:R-:W-:Y:S01]  /*8530*/  ISETP.GE.AND P4, PT, R226, UR4, PT ;  /* 0x00000004e2007c0c */ /* 0x000fe2000bf86270 */
[----:B------:R-:W-:Y:S02]  /*8540*/  IMAD.MOV.U32 R40, RZ, RZ, R86 ;  /* 0x000000ffff287224 */ /* 0x000fe400078e0056 */
[----:B------:R-:W-:Y:S02]  /*8550*/  IMAD.MOV.U32 R41, RZ, RZ, R98 ;  /* 0x000000ffff297224 */ /* 0x000fe400078e0062 */
[C---:B------:R-:W-:Y:S02]  /*8560*/  IMAD R43, R48.reuse, UR39, R43 ;  /* 0x00000027302b7c24 */ /* 0x040fe4000f8e022b */
[----:B------:R-:W-:-:S04]  /*8570*/  IMAD.WIDE.U32 R40, R48, UR38, R40 ;  /* 0x0000002630287c25 */ /* 0x000fc8000f8e0028 */
[----:B-1----:R-:W1:Y:S01]  /*8580*/  @!P5 LDS.128 R36, [R101+0x400] ;  /* 0x000400006524d984 */ /* 0x002e620000000c00 */
[----:B------:R-:W-:Y:S01]  /*8590*/  IMAD.IADD R41, R41, 0x1, R43 ;  /* 0x0000000129297824 */ /* 0x000fe200078e022b */
[----:B------:R-:W-:-:S04]  /*85a0*/  LEA R50, P1, R40, UR36, 0x1 ;  /* 0x0000002428327c11 */ /* 0x000fc8000f8208ff */
[----:B------:R-:W-:-:S05]  /*85b0*/  LEA.HI.X R51, R40, UR37, R41, 0x1, P1 ;  /* 0x0000002528337c11 */ /* 0x000fca00088f0c29 */
[----:B-1----:R-:W-:Y:S04]  /*85c0*/  @!P5 STG.E.128 desc[UR60][R50.64], R36 ;  /* 0x000000243200d986 */ /* 0x002fe8000c101d3c */
[----:B------:R-:W1:Y:S04]  /*85d0*/  @!P4 LDS.128 R36, [R101+0x2400] ;  /* 0x002400006524c984 */ /* 0x000e680000000c00 */
[----:B-1----:R-:W-:Y:S01]  /*85e0*/  @!P4 STG.E.128 desc[UR60][R50.64+0x80], R36 ;  /* 0x000080243200c986 */ /* 0x002fe2000c101d3c */
[----:B---3--:R-:W-:Y:S02]  /*85f0*/  ISETP.GE.AND P1, PT, R44, UR4, PT ;  /* 0x000000042c007c0c */ /* 0x008fe4000bf26270 */
[----:B----4-:R-:W-:-:S11]  /*8600*/  ISETP.GE.AND P5, PT, R42, UR4, PT ;  /* 0x000000042a007c0c */ /* 0x010fd6000bfa6270 */
[----:B------:R-:W1:Y:S04]  /*8610*/  @!P1 LDS.128 R40, [R101+0x4400] ;  /* 0x0044000065289984 */ /* 0x000e680000000c00 */
[----:B------:R-:W3:Y:S04]  /*8620*/  @!P5 LDS.128 R44, [R101+0x6400] ;  /* 0x00640000652cd984 */ /* 0x000ee80000000c00 */
[----:B-1----:R4:W-:Y:S04]  /*8630*/  @!P1 STG.E.128 desc[UR60][R50.64+0x100], R40 ;  /* 0x0001002832009986 */ /* 0x0029e8000c101d3c */
[----:B---3--:R4:W-:Y:S02]  /*8640*/  @!P5 STG.E.128 desc[UR60][R50.64+0x180], R44 ;  /* 0x0001802c3200d986 */ /* 0x0089e4000c101d3c */
.L_x_1839:
[----:B------:R-:W-:Y:S05]  /*8650*/  BSYNC B0 ;  /* 0x0000000000007941 */ /* 0x000fea0003800000 */
.L_x_1838:
[----:B-1----:R-:W-:Y:S01]  /*8660*/  VIADD R36, R218, 0x20 ;  /* 0x00000020da247836 */ /* 0x002fe20000000000 */
[----:B------:R-:W-:Y:S04]  /*8670*/  BSSY B0, `(.L_x_1840) ;  /* 0x000001c000007945 */ /* 0x000fe80003800000 */
[----:B------:R-:W-:-:S13]  /*8680*/  ISETP.GE.AND P1, PT, R36, R105, PT ;  /* 0x000000692400720c */ /* 0x000fda0003f26270 */
[----:B------:R-:W-:Y:S05]  /*8690*/  @P1 BRA `(.L_x_1841) ;  /* 0x0000000000641947 */ /* 0x000fea0003800000 */
[----:B----4-:R-:W3:Y:S01]  /*86a0*/  LDL R44, [R1+0x2c] ;  /* 0x00002c00012c7983 */ /* 0x010ee20000100800 */
[----:B------:R-:W-:-:S03]  /*86b0*/  ULDC UR4, c[0x0][0x2f4] ;  /* 0x0000bd0000047ab9 */ /* 0x000fc60000000800 */
[----:B------:R-:W4:Y:S01]  /*86c0*/  LDL R42, [R1+0x30] ;  /* 0x00003000012a7983 */ /* 0x000f220000100800 */
[----:B------:R-:W-:Y:S01]  /*86d0*/  ISETP.GE.AND P1, PT, R18, UR4, PT ;  /* 0x0000000412007c0c */ /* 0x000fe2000bf26270 */
[----:B------:R-:W-:Y:S01]  /*86e0*/  IMAD.MOV.U32 R40, RZ, RZ, R86 ;  /* 0x000000ffff287224 */ /* 0x000fe200078e0056 */
[----:B------:R-:W-:Y:S01]  /*86f0*/  IADD3 R43, P4, R48, 0x20, RZ ;  /* 0x00000020302b7810 */ /* 0x000fe20007f9e0ff */
[----:B------:R-:W-:Y:S01]  /*8700*/  IMAD.MOV.U32 R41, RZ, RZ, R98 ;  /* 0x000000ffff297224 */ /* 0x000fe200078e0062 */
[----:B------:R-:W-:-:S03]  /*8710*/  ISETP.GE.AND P5, PT, R226, UR4, PT ;  /* 0x00000004e2007c0c */ /* 0x000fc6000bfa6270 */
[----:B------:R-:W-:Y:S02]  /*8720*/  IMAD.X R48, RZ, RZ, R49, P4 ;  /* 0x000000ffff307224 */ /* 0x000fe400020e0631 */
[----:B------:R-:W-:-:S04]  /*8730*/  IMAD.WIDE.U32 R40, R43, UR38, R40 ;  /* 0x000000262b287c25 */ /* 0x000fc8000f8e0028 */
[----:B------:R-:W1:Y:S01]  /*8740*/  @!P1 LDS.128 R36, [R101+0x1400] ;  /* 0x0014000065249984 */ /* 0x000e620000000c00 */
[----:B------:R-:W-:-:S04]  /*8750*/  IMAD R48, R48, UR38, RZ ;  /* 0x0000002630307c24 */ /* 0x000fc8000f8e02ff */
[----:B------:R-:W-:Y:S01]  /*8760*/  IMAD R43, R43, UR39, R48 ;  /* 0x000000272b2b7c24 */ /* 0x000fe2000f8e0230 */
[----:B------:R-:W-:-:S03]  /*8770*/  LEA R48, P4, R40, UR36, 0x1 ;  /* 0x0000002428307c11 */ /* 0x000fc6000f8808ff */
[----:B------:R-:W-:-:S05]  /*8780*/  IMAD.IADD R41, R41, 0x1, R43 ;  /* 0x0000000129297824 */ /* 0x000fca00078e022b */
        /* <DEDUP_REMOVED lines=10> */
.L_x_1841:
[----:B------:R-:W-:Y:S05]  /*8830*/  BSYNC B0 ;  /* 0x0000000000007941 */ /* 0x000fea0003800000 */
.L_x_1840:
[----:B------:R-:W3:Y:S01]  /*8840*/  LDL.LU R37, [R1] ;  /* 0x0000000001257983 */ /* 0x000ee20000300800 */
[----:B------:R-:W-:Y:S01]  /*8850*/  VIADD R17, R17, 0x1 ;  /* 0x0000000111117836 */ /* 0x000fe20000000000 */
[----:B------:R-:W-:Y:S01]  /*8860*/  ISETP.NE.AND P4, PT, R100, RZ, PT ;  /* 0x000000ff6400720c */ /* 0x000fe20003f85270 */
[----:B0-2---:R-:W-:Y:S01]  /*8870*/  @!P0 VIADD R99, R99, 0x308c0 ;  /* 0x000308c063638836 */ /* 0x005fe20000000000 */
[----:B------:R-:W-:Y:S01]  /*8880*/  @!PT LDS RZ, [RZ] ;  /* 0x00000000fffff984 */ /* 0x000fe20000000800 */
[----:B------:R-:W-:Y:S01]  /*8890*/  @!PT LDS RZ, [RZ] ;  /* 0x00000000fffff984 */ /* 0x000fe20000000800 */
[----:B------:R-:W-:Y:S01]  /*88a0*/  @!PT LDS RZ, [RZ] ;  /* 0x00000000fffff984 */ /* 0x000fe20000000800 */
[----:B------:R-:W-:Y:S01]  /*88b0*/  @!PT LDS RZ, [RZ] ;  /* 0x00000000fffff984 */ /* 0x000fe20000000800 */
[----:B------:R0:W-:Y:S06]  /*88c0*/  MEMBAR.ALL.CTA ;  /* 0x0000000000007992 */ /* 0x0001ec0000008000 */
[----:B0-----:R-:W0:Y:S02]  /*88d0*/  FENCE.VIEW.ASYNC.S ;  /* 0x00000000000073c6 */ /* 0x001e240000000000 */
[----:B0-----:R0:W-:Y:S01]  /*88e0*/  BAR.SYNC.DEFER_BLOCKING R104, 0x80 ;  /* 0x000200680000751d */ /* 0x0011e20000010000 */
[----:B------:R-:W-:-:S02]  /*88f0*/  ISETP.NE.AND P1, PT, R17, 0x2, PT ;  /* 0x000000021100780c */ /* 0x000fc40003f25270 */
[----:B------:R-:W-:Y:S02]  /*8900*/  @!P0 PRMT R99, RZ, 0x654, R99 ;  /* 0x00000654ff638816 */ /* 0x000fe40000000063 */
[----:B------:R-:W-:Y:S02]  /*8910*/  SEL R36, RZ, 0x1, P1 ;  /* 0x00000001ff247807 */ /* 0x000fe40000800000 */
[----:B------:R-:W-:Y:S01]  /*8920*/  SEL R17, R17, RZ, P1 ;  /* 0x000000ff11117207 */ /* 0x000fe20000800000 */
[----:B------:R0:W-:Y:S01]  /*8930*/  @!P0 SYNCS.ARRIVE.TRANS64.RED.A1T0 RZ, [R99+URZ], RZ ;  /* 0x000000ff63ff89a7 */ /* 0x0001e2000810043f */
[----:B------:R-:W-:Y:S02]  /*8940*/  PLOP3.LUT P0, PT, PT, PT, PT, 0x8, 0x0 ;  /* 0x000000000000781c */ /* 0x000fe40003f0e170 */
[----:B---3--:R-:W-:-:S05]  /*8950*/  LOP3.LUT R37, R37, R36, RZ, 0x3c, !PT ;  /* 0x0000002425257212 */ /* 0x008fca00078e3cff */
[----:B------:R0:W-:Y:S01]  /*8960*/  STL [R1], R37 ;  /* 0x0000002501007387 */ /* 0x0001e20000100800 */
[----:B------:R-:W-:Y:S05]  /*8970*/  @P4 BRA `(.L_x_1842) ;  /* 0xffffffa000844947 */ /* 0x000fea000383ffff */
.L_x_1762:
[----:B------:R-:W2:Y:S01]  /*8980*/  LDL R36, [R1+0x34] ;  /* 0x0000340001247983 */ /* 0x000ea20000100800 */
[----:B------:R-:W3:Y:S01]  /*8990*/  LDC R0, c[0x0][0x448] ;  /* 0x00011200ff007b82 */ /* 0x000ee20000000800 */
[----:B------:R-:W-:Y:S01]  /*89a0*/  IADD3 R5, R221, 0x1, -R220 ;  /* 0x00000001dd057810 */ /* 0x000fe20007ffe8dc */
[----:B------:R-:W-:Y:S06]  /*89b0*/  BSSY B0, `(.L_x_1843) ;  /* 0x000000d000007945 */ /* 0x000fec0003800000 */
[----:B------:R-:W1:Y:S01]  /*89c0*/  LDC.64 R6, c[0x0][0x9e0] ;  /* 0x00027800ff067b82 */ /* 0x000e620000000a00 */
[----:B---3--:R-:W-:-:S02]  /*89d0*/  ISETP.NE.AND P1, PT, R0, 0x1, PT ;  /* 0x000000010000780c */ /* 0x008fc40003f25270 */
[----:B-1----:R-:W-:-:S11]  /*89e0*/  ISETP.GE.AND P2, PT, R7, 0x1, PT ;  /* 0x000000010700780c */ /* 0x002fd60003f46270 */
[----:B------:R-:W1:Y:S08]  /*89f0*/  @P1 LDC R3, c[0x0][0x44c] ;  /* 0x00011300ff031b82 */ /* 0x000e700000000800 */
[----:B------:R-:W3:Y:S01]  /*8a00*/  @P1 LDC R2, c[0x0][0x450] ;  /* 0x00011400ff021b82 */ /* 0x000ee20000000800 */
[----:B--2---:R-:W-:-:S04]  /*8a10*/  VIADD R0, R36, 0x7f ;  /* 0x0000007f24007836 */ /* 0x004fc80000000000 */
[----:B-1----:R-:W-:-:S05]  /*8a20*/  @P1 IMAD.HI.U32 R3, R0, R3, RZ ;  /* 0x0000000300031227 */ /* 0x002fca00078e00ff */
[----:B---3--:R-:W-:-:S05]  /*8a30*/  @P1 SHF.R.U32.HI R0, RZ, R2, R3 ;  /* 0x00000002ff001219 */ /* 0x008fca0000011603 */
[----:B------:R-:W-:Y:S01]  /*8a40*/  IMAD.IADD R3, R5, 0x1, R0 ;  /* 0x0000000105037824 */ /* 0x000fe200078e0200 */
[----:B------:R-:W-:Y:S06]  /*8a50*/  @P0 BRA `(.L_x_1844) ;  /* 0x0000000000080947 */ /* 0x000fec0003800000 */
[----:B------:R-:W1:Y:S02]  /*8a60*/  FENCE.VIEW.ASYNC.G ;  /* 0x00000000000073c6 */ /* 0x000e640000000100 */
[----:B-1----:R-:W-:Y:S06]  /*8a70*/  BAR.ARV 0xc, 0x180 ;  /* 0x0306000000007b1d */ /* 0x002fec0000002000 */
.L_x_1844:
[----:B------:R-:W-:Y:S05]  /*8a80*/  BSYNC B0 ;  /* 0x0000000000007941 */ /* 0x000fea0003800000 */
.L_x_1843:
[----:B------:R-:W-:Y:S01]  /*8a90*/  IMAD.IADD R0, R3, 0x1, R6 ;  /* 0x0000000103007824 */ /* 0x000fe200078e0206 */
[----:B------:R-:W-:Y:S06]  /*8aa0*/  @!P2 BRA `(.L_x_1845) ;  /* 0x000000000048a947 */ /* 0x000fec0003800000 */
[C---:B------:R-:W-:Y:S01]  /*8ab0*/  ISETP.GT.AND P0, PT, R3.reuse, RZ, PT ;  /* 0x000000ff0300720c */ /* 0x040fe20003f04270 */
[----:B------:R-:W-:Y:S01]  /*8ac0*/  BSSY B0, `(.L_x_1846) ;  /* 0x000000e000007945 */ /* 0x000fe20003800000 */
[----:B------:R-:W-:-:S11]  /*8ad0*/  VIADD R2, R3, 0xffffffff ;  /* 0xffffffff03027836 */ /* 0x000fd60000000000 */
[----:B------:R-:W-:Y:S05]  /*8ae0*/  @P0 BRA `(.L_x_1847) ;  /* 0x00000000001c0947 */ /* 0x000fea0003800000 */
[----:B------:R-:W-:Y:S01]  /*8af0*/  ISETP.NE.AND P0, PT, R7, 0x1, PT ;  /* 0x000000010700780c */ /* 0x000fe20003f05270 */
[----:B------:R-:W-:-:S12]  /*8b00*/  IMAD.MOV R3, RZ, RZ, -R3 ;  /* 0x000000ffff037224 */ /* 0x000fd800078e0a03 */
[----:B------:R-:W1:Y:S02]  /*8b10*/  @P0 LDC.64 R4, c[0x0][0x9e8] ;  /* 0x00027a00ff040b82 */ /* 0x000e640000000a00 */
[----:B-1----:R-:W-:-:S05]  /*8b20*/  @P0 IMAD.HI.U32 R2, R3, R4, RZ ;  /* 0x0000000403020227 */ /* 0x002fca00078e00ff */
[----:B------:R-:W-:-:S04]  /*8b30*/  @P0 SHF.R.U32.HI R3, RZ, R5, R2 ;  /* 0x00000005ff030219 */ /* 0x000fc80000011602 */
[----:B------:R-:W-:Y:S01]  /*8b40*/  LOP3.LUT R2, RZ, R3, RZ, 0x33, !PT ;  /* 0x00000003ff027212 */ /* 0x000fe200078e33ff */
[----:B------:R-:W-:Y:S06]  /*8b50*/  BRA `(.L_x_1848) ;  /* 0x0000000000107947 */ /* 0x000fec0003800000 */
.L_x_1847:
[----:B------:R-:W-:-:S13]  /*8b60*/  ISETP.NE.AND P0, PT, R7, 0x1, PT ;  /* 0x000000010700780c */ /* 0x000fda0003f05270 */
[----:B------:R-:W1:Y:S02]  /*8b70*/  @P0 LDC.64 R4, c[0x0][0x9e8] ;  /* 0x00027a00ff040b82 */ /* 0x000e640000000a00 */
[----:B-1----:R-:W-:-:S05]  /*8b80*/  @P0 IMAD.HI.U32 R4, R2, R4, RZ ;  /* 0x0000000402040227 */ /* 0x002fca00078e00ff */
[----:B------:R-:W-:-:S07]  /*8b90*/  @P0 SHF.R.U32.HI R2, RZ, R5, R4 ;  /* 0x00000005ff020219 */ /* 0x000fce0000011604 */
.L_x_1848:
[----:B------:R-:W-:Y:S05]  /*8ba0*/  BSYNC B0 ;  /* 0x0000000000007941 */ /* 0x000fea0003800000 */
.L_x_1846:
[----:B------:R-:W-:-:S05]  /*8bb0*/  IMAD R3, R2, R7, R7 ;  /* 0x0000000702037224 */ /* 0x000fca00078e0207 */
[----:B------:R-:W-:-:S07]  /*8bc0*/  VIMNMX R0, R0, R3, PT ;  /* 0x0000000300007248 */ /* 0x000fce0003fe0100 */
.L_x_1845:
[----:B------:R-:W1:Y:S01]  /*8bd0*/  @P1 LDC R2, c[0x0][0x44c] ;  /* 0x00011300ff021b82 */ /* 0x000e620000000800 */
[----:B------:R-:W-:Y:S01]  /*8be0*/  VIADD R0, R0, 0x3f ;  /* 0x0000003f00007836 */ /* 0x000fe20000000000 */
[----:B------:R-:W-:Y:S01]  /*8bf0*/  ULDC UR4, c[0x0][0x9dc] ;  /* 0x0002770000047ab9 */ /* 0x000fe20000000800 */
[----:B------:R-:W-:-:S03]  /*8c00*/  IMAD.MOV.U32 R5, RZ, RZ, R36 ;  /* 0x000000ffff057224 */ /* 0x000fc600078e0024 */
[----:B------:R-:W-:Y:S02]  /*8c10*/  SHF.R.S32.HI R3, RZ, 0x1f, R0 ;  /* 0x0000001fff037819 */ /* 0x000fe40000011400 */
[----:B------:R-:W2:Y:S02]  /*8c20*/  @P1 LDC R9, c[0x0][0x450] ;  /* 0x00011400ff091b82 */ /* 0x000ea40000000800 */
[----:B------:R-:W-:-:S04]  /*8c30*/  LEA.HI R3, R3, R0, RZ, 0x6 ;  /* 0x0000000003037211 */ /* 0x000fc800078f30ff */
[----:B------:R-:W-:-:S04]  /*8c40*/  SHF.R.S32.HI R0, RZ, 0x6, R3 ;  /* 0x00000006ff007819 */ /* 0x000fc80000011403 */
[----:B------:R-:W-:Y:S01]  /*8c50*/  VIMNMX R103, R103, R0, PT ;  /* 0x0000000067677248 */ /* 0x000fe20003fe0100 */
[----:B-1----:R-:W-:-:S05]  /*8c60*/  @P1 IMAD.HI.U32 R2, R36, R2, RZ ;  /* 0x0000000224021227 */ /* 0x002fca00078e00ff */
[----:B--2---:R-:W-:-:S05]  /*8c70*/  @P1 SHF.R.U32.HI R5, RZ, R9, R2 ;  /* 0x00000009ff051219 */ /* 0x004fca0000011602 */
        /* <DEDUP_REMOVED lines=8> */
[----:B------:R-:W1:Y:S02]  /*8d00*/  @P0 LDC.64 R4, c[0x0][0x9e8] ;  /* 0x00027a00ff040b82 */ /* 0x000e640000000a00 */
[----:B-1----:R-:W-:-:S05]  /*8d10*/  @P0 IMAD.HI.U32 R2, R3, R4, RZ ;  /* 0x0000000403020227 */ /* 0x002fca00078e00ff */
[----:B------:R-:W-:-:S04]  /*8d20*/  @P0 SHF.R.U32.HI R3, RZ, R5, R2 ;  /* 0x00000005ff030219 */ /* 0x000fc80000011602 */
[----:B------:R-:W-:Y:S01]  /*8d30*/  LOP3.LUT R2, RZ, R3, RZ, 0x33, !PT ;  /* 0x00000003ff027212 */ /* 0x000fe200078e33ff */
[----:B------:R-:W-:Y:S06]  /*8d40*/  BRA `(.L_x_1852) ;  /* 0x0000000000107947 */ /* 0x000fec0003800000 */
.L_x_1851:
[----:B------:R-:W-:-:S13]  /*8d50*/  ISETP.NE.AND P0, PT, R7, 0x1, PT ;  /* 0x000000010700780c */ /* 0x000fda0003f05270 */
[----:B------:R-:W1:Y:S02]  /*8d60*/  @P0 LDC.64 R4, c[0x0][0x9e8] ;  /* 0x00027a00ff040b82 */ /* 0x000e640000000a00 */
[----:B-1----:R-:W-:-:S05]  /*8d70*/  @P0 IMAD.HI.U32 R4, R2, R4, RZ ;  /* 0x0000000402040227 */ /* 0x002fca00078e00ff */
[----:B------:R-:W-:-:S07]  /*8d80*/  @P0 SHF.R.U32.HI R2, RZ, R5, R4 ;  /* 0x00000005ff020219 */ /* 0x000fce0000011604 */
.L_x_1852:
[----:B------:R-:W-:Y:S05]  /*8d90*/  BSYNC B0 ;  /* 0x0000000000007941 */ /* 0x000fea0003800000 */
.L_x_1850:
[----:B------:R-:W-:-:S05]  /*8da0*/  IMAD R3, R2, R7, RZ ;  /* 0x0000000702037224 */ /* 0x000fca00078e02ff */
[----:B------:R-:W-:-:S07]  /*8db0*/  VIMNMX R0, R0, R3, !PT ;  /* 0x0000000300007248 */ /* 0x000fce0007fe0100 */
.L_x_1849:
[----:B------:R-:W-:Y:S02]  /*8dc0*/  SHF.R.S32.HI R3, RZ, 0x1f, R0 ;  /* 0x0000001fff037819 */ /* 0x000fe40000011400 */
[----:B------:R-:W-:Y:S02]  /*8dd0*/  CS2R R4, SRZ ;  /* 0x0000000000047805 */ /* 0x000fe4000001ff00 */
[----:B------:R-:W-:Y:S02]  /*8de0*/  PLOP3.LUT P0, PT, PT, PT, PT, 0x80, 0x0 ;  /* 0x000000000000781c */ /* 0x000fe40003f0f070 */
[----:B------:R-:W-:Y:S02]  /*8df0*/  CS2R R150, SRZ ;  /* 0x0000000000967805 */ /* 0x000fe4000001ff00 */
[----:B------:R-:W-:Y:S01]  /*8e00*/  LEA.HI R6, R3, R0, RZ, 0x6 ;  /* 0x0000000003067211 */ /* 0x000fe200078f30ff */
[----:B------:R-:W-:Y:S01]  /*8e10*/  IMAD.MOV.U32 R0, RZ, RZ, RZ ;  /* 0x000000ffff007224 */ /* 0x000fe200078e00ff */
[----:B------:R-:W-:-:S02]  /*8e20*/  CS2R R148, SRZ ;  /* 0x0000000000947805 */ /* 0x000fc4000001ff00 */
[----:B------:R-:W-:Y:S02]  /*8e30*/  CS2R R146, SRZ ;  /* 0x0000000000927805 */ /* 0x000fe4000001ff00 */
[----:B------:R-:W-:Y:S02]  /*8e40*/  SHF.R.S32.HI R6, RZ, 0x6, R6 ;  /* 0x00000006ff067819 */ /* 0x000fe40000011406 */
[----:B------:R-:W-:Y:S02]  /*8e50*/  CS2R R144, SRZ ;  /* 0x0000000000907805 */ /* 0x000fe4000001ff00 */
[----:B------:R-:W-:Y:S02]  /*8e60*/  CS2R R142, SRZ ;  /* 0x00000000008e7805 */ /* 0x000fe4000001ff00 */
[----:B------:R-:W-:Y:S02]  /*8e70*/  CS2R R140, SRZ ;  /* 0x00000000008c7805 */ /* 0x000fe4000001ff00 */
[----:B------:R-:W-:-:S02]  /*8e80*/  VIMNMX R7, RZ, R6, !PT ;  /* 0x00000006ff077248 */ /* 0x000fc40007fe0100 */
[----:B------:R-:W-:Y:S02]  /*8e90*/  CS2R R138, SRZ ;  /* 0x00000000008a7805 */ /* 0x000fe4000001ff00 */
[----:B------:R-:W-:Y:S02]  /*8ea0*/  CS2R R136, SRZ ;  /* 0x0000000000887805 */ /* 0x000fe4000001ff00 */
[----:B------:R-:W-:Y:S02]  /*8eb0*/  CS2R R108, SRZ ;  /* 0x00000000006c7805 */ /* 0x000fe4000001ff00 */
[----:B------:R-:W-:Y:S01]  /*8ec0*/  ISETP.GT.AND P1, PT, R103, R7, PT ;  /* 0x000000076700720c */ /* 0x000fe20003f24270 */
[----:B------:R1:W-:Y:S01]  /*8ed0*/  STL [R1+0x50], R7 ;  /* 0x0000500701007387 */ /* 0x0003e20000100800 */
[----:B0-----:R-:W-:Y:S02]  /*8ee0*/  CS2R R104, SRZ ;  /* 0x0000000000687805 */ /* 0x001fe4000001ff00 */
[----:B------:R-:W-:-:S02]  /*8ef0*/  CS2R R132, SRZ ;  /* 0x0000000000847805 */ /* 0x000fc4000001ff00 */
[----:B------:R-:W-:Y:S02]  /*8f00*/  CS2R R100, SRZ ;  /* 0x0000000000647805 */ /* 0x000fe4000001ff00 */
        /* <DEDUP_REMOVED lines=23> */
[----:B----4-:R-:W-:Y:S02]  /*9080*/  CS2R R46, SRZ ;  /* 0x00000000002e7805 */ /* 0x010fe4000001ff00 */
        /* <DEDUP_REMOVED lines=28> */
[----:B-1----:R-:W-:Y:S06]  /*9250*/  @!P1 BRA `(.L_x_1853) ;  /* 0x0000016c00b89947 */ /* 0x002fec0003800000 */
[----:B------:R-:W2:Y:S01]  /*9260*/  LDL R7, [R1+0xa8] ;  /* 0x0000a80001077983 */ /* 0x000ea20000100800 */
[----:B------:R-:W-:Y:S03]  /*9270*/  BSSY B6, `(.L_x_1854) ;  /* 0x000001c000067945 */ /* 0x000fe60003800000 */
[----:B--2---:R-:W0:Y:S02]  /*9280*/  SHFL.IDX PT, R0, R7, RZ, 0x1f ;  /* 0x00001fff07007589 */ /* 0x004e2400000e0000 */
[----:B0-----:R-:W-:-:S04]  /*9290*/  LEA.HI R2, R0, R0, RZ, 0x1 ;  /* 0x0000000000027211 */ /* 0x001fc800078f08ff */
[----:B------:R-:W-:Y:S01]  /*92a0*/  LOP3.LUT R3, R2, 0x1e, RZ, 0xc0, !PT ;  /* 0x0000001e02037812 */ /* 0x000fe200078ec0ff */
[----:B------:R-:W-:-:S04]  /*92b0*/  VIADD R2, R16, 0x10400 ;  /* 0x0001040010027836 */ /* 0x000fc80000000000 */
[----:B------:R-:W-:Y:S01]  /*92c0*/  IMAD.IADD R3, R0, 0x1, -R3 ;  /* 0x0000000100037824 */ /* 0x000fe200078e0a03 */
[----:B------:R-:W-:-:S03]  /*92d0*/  LOP3.LUT P0, RZ, R2, 0x3ff, RZ, 0xc0, !PT ;  /* 0x000003ff02ff7812 */ /* 0x000fc6000780c0ff */
[----:B------:R-:W-:Y:S01]  /*92e0*/  IMAD R3, R3, 0x2000, R2 ;  /* 0x0000200003037824 */ /* 0x000fe200078e0202 */
[----:B------:R-:W-:-:S04]  /*92f0*/  P2R R24, PR, RZ, 0x1 ;  /* 0x00000001ff187803 */ /* 0x000fc80000000000 */
[----:B------:R-:W-:-:S04]  /*9300*/  SHF.R.U32.HI R2, RZ, 0x4, R3 ;  /* 0x00000004ff027819 */ /* 0x000fc80000011603 */
[----:B------:R-:W-:Y:S01]  /*9310*/  LOP3.LUT R2, R2, 0x3fff, RZ, 0xc0, !PT ;  /* 0x00003fff02027812 */ /* 0x000fe200078ec0ff */
[----:B------:R-:W-:Y:S06]  /*9320*/  @!P0 BRA `(.L_x_1855) ;  /* 0x0000000000408947 */ /* 0x000fec0003800000 */
        /* <DEDUP_REMOVED lines=16> */
.L_x_1855:
[----:B------:R-:W-:Y:S05]  /*9430*/  BSYNC B6 ;  /* 0x0000000000067941 */ /* 0x000fea0003800000 */
.L_x_1854:
[----:B------:R-:W-:Y:S02]  /*9440*/  ULDC UR4, c[0x0][0x3f4] ;  /* 0x0000fd0000047ab9 */ /* 0x000fe40000000800 */
[----:B------:R-:W-:-:S13]  /*9450*/  ISETP.LT.AND P0, PT, RZ, UR4, PT ;  /* 0x00000004ff007c0c */ /* 0x000fda000bf01270 */
[----:B------:R-:W-:Y:S05]  /*9460*/  @P0 BRA `(.L_x_1856) ;  /* 0x0000000000400947 */ /* 0x000fea0003800000 */
[----:B------:R-:W2:Y:S02]  /*9470*/  LDL R20, [R1+0x68] ;  /* 0x0000680001147983 */ /* 0x000ea40000100800 */
[----:B--2---:R-:W-:-:S04]  /*9480*/  LEA.HI R0, R20, R20, RZ, 0x1 ;  /* 0x0000001414007211 */ /* 0x004fc800078f08ff */
        /* <DEDUP_REMOVED lines=8> */
.L_x_1859:
[----:B-1----:R1:W2:Y:S02]  /*9510*/  SYNCS.PHASECHK.TRANS64.TRYWAIT P0, [R16+URZ+0x30800], R3 ;  /* 0x03080003100075a7 */ /* 0x0022a4000800017f */
[----:B--2---:R-:W-:Y:S05]  /*9520*/  @!P0 NANOSLEEP.SYNCS 0x989680 ;  /* 0x009896800000895d */ /* 0x004fea0003900000 */
[----:B------:R-:W2:Y:S02]  /*9530*/  @!P0 SYNCS.PHASECHK.TRANS64 P0, [R16+URZ+0x30800], R3 ;  /* 0x03080003100085a7 */ /* 0x000ea4000800007f */
[----:B--2---:R-:W-:Y:S05]  /*9540*/  @!P0 BRA `(.L_x_1859) ;  /* 0xfffffffc00f08947 */ /* 0x004fea000383ffff */
.L_x_1858:
[----:B------:R-:W-:Y:S05]  /*9550*/  BSYNC B0 ;  /* 0x0000000000007941 */ /* 0x000fea0003800000 */
.L_x_1857:
[----:B------:R-:W-:Y:S05]  /*9560*/  BRA `(.L_x_1860) ;  /* 0x0000009c00ac7947 */ /* 0x000fea0003800000 */
.L_x_1856:
[----:B------:R-:W-:Y:S01]  /*9570*/  ISETP.NE.AND P0, PT, R24, RZ, PT ;  /* 0x000000ff1800720c */ /* 0x000fe20003f05270 */
[----:B------:R-:W-:Y:S01]  /*9580*/  ULDC.64 UR4, c[0x0][0x3f8] ;  /* 0x0000fe0000047ab9 */ /* 0x000fe20000000a00 */
[----:B-----5:R-:W-:Y:S01]  /*9590*/  SHF.R.S32.HI R0, RZ, 0x1f, R23 ;  /* 0x0000001fff007819 */ /* 0x020fe20000011417 */
[----:B------:R-:W-:Y:S01]  /*95a0*/  ULDC.64 UR6, c[0x0][0x408] ;  /* 0x0001020000067ab9 */ /* 0x000fe20000000a00 */
[----:B------:R-:W-:Y:S01]  /*95b0*/  IMAD.WIDE.U32 R24, R23, UR4, RZ ;  /* 0x0000000417187c25 */ /* 0x000fe2000f8e00ff */
[----:B------:R-:W-:Y:S03]  /*95c0*/  BSSY B6, `(.L_x_1861) ;  /* 0x0000019000067945 */ /* 0x000fe60003800000 */
[C---:B------:R-:W-:Y:S02]  /*95d0*/  IMAD R4, R0.reuse, UR4, RZ ;  /* 0x0000000400047c24 */ /* 0x040fe4000f8e02ff */
[----:B------:R-:W-:-:S02]  /*95e0*/  IMAD R0, R0, UR6, RZ ;  /* 0x0000000600007c24 */ /* 0x000fc4000f8e02ff */
[C---:B------:R-:W-:Y:S02]  /*95f0*/  IMAD R3, R23.reuse, UR5, R4 ;  /* 0x0000000517037c24 */ /* 0x040fe4000f8e0204 */
[C---:B------:R-:W-:Y:S02]  /*9600*/  IMAD R29, R23.reuse, UR7, R0 ;  /* 0x00000007171d7c24 */ /* 0x040fe4000f8e0200 */
[----:B------:R-:W-:-:S04]  /*9610*/  IMAD.WIDE.U32 R26, R23, UR6, RZ ;  /* 0x00000006171a7c25 */ /* 0x000fc8000f8e00ff */
[----:B------:R-:W-:Y:S02]  /*9620*/  IMAD.IADD R23, R3, 0x1, R25 ;  /* 0x0000000103177824 */ /* 0x000fe400078e0219 */
[----:B------:R-:W-:Y:S01]  /*9630*/  IMAD.IADD R29, R29, 0x1, R27 ;  /* 0x000000011d1d7824 */ /* 0x000fe200078e021b */
        /* <DEDUP_REMOVED lines=17> */
.L_x_1862:
[----:B------:R-:W-:Y:S05]  /*9750*/  BSYNC B6 ;  /* 0x0000000000067941 */ /* 0x000fea0003800000 */
.L_x_1861:
[----:B------:R-:W2:Y:S01]  /*9760*/  LDL R120, [R1+0x34] ;  /* 0x0000340001787983 */ /* 0x000ea20000100800 */
[----:B------:R-:W-:-:S03]  /*9770*/  ULDC.U8 UR4, c[0x0][0x410] ;  /* 0x0001040000047ab9 */ /* 0x000fc60000000000 */
[----:B------:R-:W3:Y:S01]  /*9780*/  LDL R20, [R1+0x58] ;  /* 0x0000580001147983 */ /* 0x000ee20000100800 */
[----:B------:R-:W-:Y:S01]  /*9790*/  ISETP.NE.AND P0, PT, RZ, UR4, PT ;  /* 0x00000004ff007c0c */ /* 0x000fe2000bf05270 */
[----:B------:R-:W-:Y:S01]  /*97a0*/  BSSY B0, `(.L_x_1863) ;  /* 0x00009bf000007945 */ /* 0x000fe20003800000 */
[----:B--2---:R-:W-:-:S04]  /*97b0*/  IMAD.IADD R10, R218, 0x1, R120 ;  /* 0x00000001da0a7824 */ /* 0x004fc800078e0278 */
[----:B---3--:R-:W-:-:S07]  /*97c0*/  IMAD R3, R20, 0x20, R10 ;  /* 0x0000002014037824 */ /* 0x008fce00078e020a */
[----:B------:R-:W-:Y:S05]  /*97d0*/  @!P0 BRA `(.L_x_1864) ;  /* 0x0000004c00448947 */ /* 0x000fea0003800000 */
[----:B------:R-:W0:Y:S01]  /*97e0*/  LDC R99, c[0x0][0x448] ;  /* 0x00011200ff637b82 */ /* 0x000e220000000800 */
[----:B------:R-:W-:Y:S01]  /*97f0*/  ULDC.64 UR4, c[0x0][0x3f8] ;  /* 0x0000fe0000047ab9 */ /* 0x000fe20000000a00 */
[----:B------:R-:W-:Y:S01]  /*9800*/  ULDC.64 UR6, c[0x0][0x408] ;  /* 0x0001020000067ab9 */ /* 0x000fe20000000a00 */
[----:B------:R-:W-:Y:S01]  /*9810*/  IMAD.MOV.U32 R6, RZ, RZ, R24 ;  /* 0x000000ffff067224 */ /* 0x000fe200078e0018 */
[----:B------:R-:W-:Y:S01]  /*9820*/  SHF.R.S32.HI R79, RZ, 0x1f, R236 ;  /* 0x0000001fff4f7819 */ /* 0x000fe200000114ec */
[----:B------:R-:W-:Y:S01]  /*9830*/  IMAD.MOV.U32 R7, RZ, RZ, R23 ;  /* 0x000000ffff077224 */ /* 0x000fe200078e0017 */
[----:B------:R-:W-:Y:S01]  /*9840*/  SHF.R.S32.HI R78, RZ, 0x1f, R235 ;  /* 0x0000001fff4e7819 */ /* 0x000fe200000114eb */
[----:B------:R-:W-:Y:S01]  /*9850*/  IMAD.MOV.U32 R4, RZ, RZ, R26 ;  /* 0x000000ffff047224 */ /* 0x000fe200078e001a */
[----:B0-----:R-:W-:-:S13]  /*9860*/  ISETP.NE.AND P0, PT, R99, 0x1, PT ;  /* 0x000000016300780c */ /* 0x001fda0003f05270 */
[----:B------:R-:W0:Y:S08]  /*9870*/  @P0 LDC R0, c[0x0][0x44c] ;  /* 0x00011300ff000b82 */ /* 0x000e300000000800 */
[----:B------:R-:W1:Y:S01]  /*9880*/  @P0 LDC R5, c[0x0][0x450] ;  /* 0x00011400ff050b82 */ /* 0x000e620000000800 */
[----:B0-----:R-:W-:-:S05]  /*9890*/  @P0 IMAD.HI.U32 R0, R3, R0, RZ ;  /* 0x0000000003000227 */ /* 0x001fca00078e00ff */
[----:B-1----:R-:W-:Y:S01]  /*98a0*/  @P0 SHF.R.U32.HI R3, RZ, R5, R0 ;  /* 0x00000005ff030219 */ /* 0x002fe20000011600 */
[----:B------:R-:W-:-:S03]  /*98b0*/  IMAD.MOV.U32 R5, RZ, RZ, R29 ;  /* 0x000000ffff057224 */ /* 0x000fc600078e001d */
[----:B------:R-:W-:Y:S01]  /*98c0*/  SHF.R.S32.HI R0, RZ, 0x1f, R3 ;  /* 0x0000001fff007819 */ /* 0x000fe20000011403 */
[----:B------:R-:W-:-:S04]  /*98d0*/  IMAD.WIDE.U32 R6, R3, UR4, R6 ;  /* 0x0000000403067c25 */ /* 0x000fc8000f8e0006 */
[C---:B------:R-:W-:Y:S02]  /*98e0*/  IMAD R8, R0.reuse, UR4, RZ ;  /* 0x0000000400087c24 */ /* 0x040fe4000f8e02ff */
[----:B------:R-:W-:Y:S02]  /*98f0*/  IMAD R0, R0, UR6, RZ ;  /* 0x0000000600007c24 */ /* 0x000fe4000f8e02ff */
[C---:B------:R-:W-:Y:S01]  /*9900*/  IMAD R9, R3.reuse, UR5, R8 ;  /* 0x0000000503097c24 */ /* 0x040fe2000f8e0208 */
[----:B------:R-:W-:Y:S01]  /*9910*/  ULDC.64 UR4, c[0x0][0x3e8] ;  /* 0x0000fa0000047ab9 */ /* 0x000fe20000000a00 */
[----:B------:R-:W-:-:S04]  /*9920*/  IMAD.WIDE.U32 R4, R3, UR6, R4 ;  /* 0x0000000603047c25 */ /* 0x000fc8000f8e0004 */
[----:B------:R-:W-:Y:S01]  /*9930*/  IMAD R11, R3, UR7, R0 ;  /* 0x00000007030b7c24 */ /* 0x000fe2000f8e0200 */
[----:B------:R-:W-:Y:S01]  /*9940*/  ULDC.64 UR6, c[0x0][0x400] ;  /* 0x0001000000067ab9 */ /* 0x000fe20000000a00 */
[----:B------:R-:W-:Y:S01]  /*9950*/  IMAD.IADD R9, R7, 0x1, R9 ;  /* 0x0000000107097824 */ /* 0x000fe200078e0209 */
[----:B------:R-:W-:Y:S01]  /*9960*/  LEA R3, P0, R6, UR4, 0x1 ;  /* 0x0000000406037c11 */ /* 0x000fe2000f8008ff */
[----:B------:R-:W-:Y:S01]  /*9970*/  IMAD.IADD R7, R5, 0x1, R11 ;  /* 0x0000000105077824 */ /* 0x000fe200078e020b */
[----:B------:R-:W-:Y:S01]  /*9980*/  LEA R0, P1, R4, UR6, 0x1 ;  /* 0x0000000604007c11 */ /* 0x000fe2000f8208ff */
[----:B------:R-:W-:Y:S01]  /*9990*/  UMOV UR4, 0xffffffff ;  /* 0xffffffff00047882 */ /* 0x000fe20000000000 */
[----:B------:R-:W-:Y:S02]  /*99a0*/  LEA.HI.X R6, R6, UR5, R9, 0x1, P0 ;  /* 0x0000000506067c11 */ /* 0x000fe400080f0c09 */
[----:B------:R-:W-:Y:S01]  /*99b0*/  LEA.HI.X R7, R4, UR7, R7, 0x1, P1 ;  /* 0x0000000704077c11 */ /* 0x000fe200088f0c07 */
[----:B------:R-:W-:Y:S08]  /*99c0*/  BRA.DIV UR4, `(.L_x_1865) ;  /* 0x0000022a04b07947 */ /* 0x000ff0000b800000 */
[----:B------:R0:W1:Y:S04]  /*99d0*/  SHFL.IDX PT, R5, R6, RZ, 0x181f ;  /* 0x00181fff06057589 */ /* 0x00006800000e0000 */
[----:B------:R0:W2:Y:S04]  /*99e0*/  SHFL.IDX PT, R4, R3, RZ, 0x181f ;  /* 0x00181fff03047589 */ /* 0x0000a800000e0000 */
[----:B------:R0:W3:Y:S04]  /*99f0*/  SHFL.IDX PT, R9, R7, RZ, 0x181f ;  /* 0x00181fff07097589 */ /* 0x0000e800000e0000 */
[----:B------:R0:W4:Y:S02]  /*9a00*/  SHFL.IDX PT, R14, R0, RZ, 0x181f ;  /* 0x00181fff000e7589 */ /* 0x00012400000e0000 */
.L_x_2246:
[----:B------:R-:W-:Y:S01]  /*9a10*/  IMAD R99, R220, R99, RZ ;  /* 0x00000063dc637224 */ /* 0x000fe200078e02ff */
        /* <DEDUP_REMOVED lines=8> */
[----:B------:R-:W-:Y:S02]  /*9aa0*/  CS2R R70, SRZ ;  /* 0x0000000000467805 */ /* 0x000fe4000001ff00 */
[----:B------:R-:W-:-:S03]  /*9ab0*/  CS2R R74, SRZ ;  /* 0x00000000004a7805 */ /* 0x000fc6000001ff00 */
[----:B------:R-:W-:Y:S05]  /*9ac0*/  @P0 BRA `(.L_x_1867) ;  /* 0x0000000000ac0947 */ /* 0x000fea0003800000 */
[----:B------:R-:W3:Y:S01]  /*9ad0*/  LDL R11, [R1+0x78] ;  /* 0x00007800010b7983 */ /* 0x000ee20000100800 */
[----:B------:R-:W-:Y:S01]  /*9ae0*/  ULDC UR4, c[0x0][0x3f4] ;  /* 0x0000fd0000047ab9 */ /* 0x000fe20000000800 */
[----:B------:R-:W-:Y:S02]  /*9af0*/  CS2R R76, SRZ ;  /* 0x00000000004c7805 */ /* 0x000fe4000001ff00 */
[----:B------:R-:W-:Y:S02]  /*9b00*/  ISETP.GE.AND P2, PT, R236, UR4, PT ;  /* 0x00000004ec007c0c */ /* 0x000fe4000bf46270 */
[----:B------:R-:W-:Y:S02]  /*9b10*/  CS2R R74, SRZ ;  /* 0x00000000004a7805 */ /* 0x000fe4000001ff00 */
[----:B------:R-:W-:Y:S02]  /*9b20*/  ISETP.GE.AND P1, PT, R235, UR4, PT ;  /* 0x00000004eb007c0c */ /* 0x000fe4000bf26270 */
[----:B------:R-:W-:-:S02]  /*9b30*/  ISETP.GE.AND P0, PT, R237, UR4, PT ;  /* 0x00000004ed007c0c */ /* 0x000fc4000bf06270 */
[----:B------:R-:W-:-:S05]  /*9b40*/  ISETP.GE.AND P3, PT, R200, UR4, PT ;  /* 0x00000004c8007c0c */ /* 0x000fca000bf66270 */
[C---:B------:R-:W-:Y:S01]  /*9b50*/  @!P2 IMAD.SHL.U32 R27, R236.reuse, 0x2, RZ ;  /* 0x00000002ec1ba824 */ /* 0x040fe200078e00ff */
[----:B------:R-:W-:-:S03]  /*9b60*/  @!P2 SHF.L.U64.HI R34, R236, 0x1, R79 ;  /* 0x00000001ec22a819 */ /* 0x000fc6000001024f */
[C---:B------:R-:W-:Y:S01]  /*9b70*/  @!P1 IMAD.SHL.U32 R31, R235.reuse, 0x2, RZ ;  /* 0x00000002eb1f9824 */ /* 0x040fe200078e00ff */
[----:B------:R-:W-:Y:S01]  /*9b80*/  @!P1 SHF.L.U64.HI R32, R235, 0x1, R78 ;  /* 0x00000001eb209819 */ /* 0x000fe2000001024e */
[----:B------:R-:W-:Y:S01]  /*9b90*/  @!P0 IMAD.SHL.U32 R15, R237, 0x2, RZ ;  /* 0x00000002ed0f8824 */ /* 0x000fe200078e00ff */
[-C--:B--2---:R-:W-:Y:S01]  /*9ba0*/  @!P2 IADD3 R24, P4, R4, R27.reuse, RZ ;  /* 0x0000001b0418a210 */ /* 0x084fe20007f9e0ff */
[----:B----4-:R-:W-:Y:S01]  /*9bb0*/  @!P3 IMAD.MOV.U32 R8, RZ, RZ, R14 ;  /* 0x000000ffff08b224 */ /* 0x010fe200078e000e */
[----:B------:R-:W-:Y:S01]  /*9bc0*/  @!P2 IADD3 R26, P6, R14, R27, RZ ;  /* 0x0000001b0e1aa210 */ /* 0x000fe20007fde0ff */
[----:B-1----:R-:W-:Y:S01]  /*9bd0*/  @!P3 IMAD.WIDE R12, R200, 0x2, R4 ;  /* 0x00000002c80cb825 */ /* 0x002fe200078e0204 */
[----:B------:R-:W-:-:S03]  /*9be0*/  @!P1 IADD3 R28, P5, R4, R31, RZ ;  /* 0x0000001f041c9210 */ /* 0x000fc60007fbe0ff */
[----:B------:R-:W-:Y:S01]  /*9bf0*/  @!P2 IMAD.X R25, R5, 0x1, R34, P4 ;  /* 0x000000010519a824 */ /* 0x000fe200020e0622 */
[----:B------:R-:W-:Y:S01]  /*9c00*/  @!P1 IADD3 R30, P4, R14, R31, RZ ;  /* 0x0000001f0e1e9210 */ /* 0x000fe20007f9e0ff */
[----:B---3--:R-:W-:Y:S01]  /*9c10*/  @!P3 IMAD.WIDE R20, R200, 0x2, R8 ;  /* 0x00000002c814b825 */ /* 0x008fe200078e0208 */
[----:B------:R-:W-:Y:S02]  /*9c20*/  CS2R R72, SRZ ;  /* 0x0000000000487805 */ /* 0x000fe4000001ff00 */
[----:B------:R-:W-:Y:S02]  /*9c30*/  CS2R R70, SRZ ;  /* 0x0000000000467805 */ /* 0x000fe4000001ff00 */
[----:B------:R-:W-:Y:S01]  /*9c40*/  CS2R R68, SRZ ;  /* 0x0000000000447805 */ /* 0x000fe2000001ff00 */
[----:B------:R-:W-:Y:S01]  /*9c50*/  @!P2 IMAD.X R27, R9, 0x1, R34, P6 ;  /* 0x00000001091ba824 */ /* 0x000fe200030e0622 */
[-C--:B------:R-:W-:Y:S01]  /*9c60*/  @!P0 IADD3 R4, P6, R4, R15.reuse, RZ ;  /* 0x0000000f04048210 */ /* 0x080fe20007fde0ff */
[----:B------:R-:W-:Y:S01]  /*9c70*/  @!P1 IMAD.X R29, R5, 0x1, R32, P5 ;  /* 0x00000001051d9824 */ /* 0x000fe200028e0620 */
[----:B------:R-:W-:-:S02]  /*9c80*/  @!P0 IADD3 R14, P5, R14, R15, RZ ;  /* 0x0000000f0e0e8210 */ /* 0x000fc40007fbe0ff */
[----:B------:R-:W-:Y:S02]  /*9c90*/  CS2R R66, SRZ ;  /* 0x0000000000427805 */ /* 0x000fe4000001ff00 */
[----:B------:R-:W-:Y:S02]  /*9ca0*/  CS2R R60, SRZ ;  /* 0x00000000003c7805 */ /* 0x000fe4000001ff00 */
[----:B------:R-:W-:Y:S01]  /*9cb0*/  CS2R R58, SRZ ;  /* 0x00000000003a7805 */ /* 0x000fe2000001ff00 */
[----:B------:R-:W-:Y:S01]  /*9cc0*/  @!P1 IMAD.X R31, R9, 0x1, R32, P4 ;  /* 0x00000001091f9824 */ /* 0x000fe200020e0620 */
[----:B------:R1:W5:Y:S04]  /*9cd0*/  @!P3 LD.E.64 R76, desc[UR60][R12.64] ;  /* 0x0000003c0c4cb980 */ /* 0x000368000c101b00 */
[----:B------:R1:W5:Y:S04]  /*9ce0*/  @!P3 LD.E.64 R74, desc[UR60][R20.64] ;  /* 0x0000003c144ab980 */ /* 0x000368000c101b00 */
[----:B------:R1:W5:Y:S04]  /*9cf0*/  @!P2 LD.E.64 R72, desc[UR60][R24.64] ;  /* 0x0000003c1848a980 */ /* 0x000368000c101b00 */
[----:B------:R1:W5:Y:S04]  /*9d00*/  @!P2 LD.E.64 R70, desc[UR60][R26.64] ;  /* 0x0000003c1a46a980 */ /* 0x000368000c101b00 */
[----:B------:R1:W5:Y:S04]  /*9d10*/  @!P1 LD.E.64 R68, desc[UR60][R28.64] ;  /* 0x0000003c1c449980 */ /* 0x000368000c101b00 */
[----:B------:R1:W5:Y:S01]  /*9d20*/  @!P1 LD.E.64 R66, desc[UR60][R30.64] ;  /* 0x0000003c1e429980 */ /* 0x000362000c101b00 */
[----:B------:R-:W-:-:S05]  /*9d30*/  @!P0 SHF.L.U64.HI R8, R237, 0x1, R11 ;  /* 0x00000001ed088819 */ /* 0x000fca000001020b */
[--C-:B------:R-:W-:Y:S02]  /*9d40*/  @!P0 IMAD.X R5, R5, 0x1, R8.reuse, P6 ;  /* 0x0000000105058824 */ /* 0x100fe400030e0608 */
[----:B------:R-:W-:-:S03]  /*9d50*/  @!P0 IMAD.X R15, R9, 0x1, R8, P5 ;  /* 0x00000001090f8824 */ /* 0x000fc600028e0608 */
[----:B------:R1:W5:Y:S04]  /*9d60*/  @!P0 LD.E.64 R60, desc[UR60][R4.64] ;  /* 0x0000003c043c8980 */ /* 0x000368000c101b00 */
[----:B------:R1:W5:Y:S02]  /*9d70*/  @!P0 LD.E.64 R58, desc[UR60][R14.64] ;  /* 0x0000003c0e3a8980 */ /* 0x000364000c101b00 */
.L_x_1867:
[----:B------:R-:W-:Y:S05]  /*9d80*/  BSYNC B1 ;  /* 0x0000000000017941 */ /* 0x000fea0003800000 */
.L_x_1866:
[----:B-12--5:R-:W-:Y:S01]  /*9d90*/  IMAD.MOV.U32 R4, RZ, RZ, R60 ;  /* 0x000000ffff047224 */ /* 0x026fe200078e003c */
[----:B------:R-:W-:Y:S01]  /*9da0*/  UMOV UR4, 0xffffffff ;  /* 0xffffffff00047882 */ /* 0x000fe20000000000 */
[----:B------:R-:W-:Y:S01]  /*9db0*/  IMAD.MOV.U32 R5, RZ, RZ, R61 ;  /* 0x000000ffff057224 */ /* 0x000fe200078e003d */
[----:B------:R-:W-:Y:S01]  /*9dc0*/  CS2R R46, SRZ ;  /* 0x00000000002e7805 */ /* 0x000fe2000001ff00 */
[----:B------:R-:W-:Y:S01]  /*9dd0*/  IMAD.MOV.U32 R8, RZ, RZ, R68 ;  /* 0x000000ffff087224 */ /* 0x000fe200078e0044 */
[----:B------:R-:W-:Y:S01]  /*9de0*/  PRMT R126, R4, 0x7610, R126 ;  /* 0x00007610047e7816 */ /* 0x000fe2000000007e */
[----:B---3--:R-:W-:Y:S01]  /*9df0*/  IMAD.MOV.U32 R9, RZ, RZ, R69 ;  /* 0x000000ffff097224 */ /* 0x008fe200078e0045 */
        /* <DEDUP_REMOVED lines=26> */
[----:B------:R-:W-:Y:S01]  /*9fa0*/  PRMT R138, R9, 0x7610, R138 ;  /* 0x00007610098a7816 */ /* 0x000fe2000000008a */
[----:B------:R-:W-:Y:S06]  /*9fb0*/  BRA.DIV UR4, `(.L_x_1868) ;  /* 0x0000022604a47947 */ /* 0x000fec000b800000 */
[----:B------:R1:W2:Y:S04]  /*9fc0*/  SHFL.IDX PT, R5, R6, 0x1, 0x181f ;  /* 0x00381f0006057f89 */ /* 0x0002a800000e0000 */
[----:B------:R1:W3:Y:S04]  /*9fd0*/  SHFL.IDX PT, R4, R3, 0x1, 0x181f ;  /* 0x00381f0003047f89 */ /* 0x0002e800000e0000 */
[----:B------:R1:W0:Y:S04]  /*9fe0*/  SHFL.IDX PT, R9, R7, 0x1, 0x181f ;  /* 0x00381f0007097f89 */ /* 0x00022800000e0000 */
[----:B----4-:R1:W4:Y:S02]  /*9ff0*/  SHFL.IDX PT, R14, R0, 0x1, 0x181f ;  /* 0x00381f00000e7f89 */ /* 0x01032400000e0000 */
.L_x_2252:
[----:B------:R-:W-:Y:S01]  /*a000*/  VIADD R8, R10, 0x20 ;  /* 0x000000200a087836 */ /* 0x000fe20000000000 */
        /* <DEDUP_REMOVED lines=8> */
[----:B------:R-:W-:-:S05]  /*a090*/  CS2R R64, SRZ ;  /* 0x0000000000407805 */ /* 0x000fca000001ff00 */
[----:B------:R-:W-:Y:S05]  /*a0a0*/  @P0 BRA `(.L_x_1870) ;  /* 0x0000000000ac0947 */ /* 0x000fea0003800000 */
[----:B------:R-:W2:Y:S01]  /*a0b0*/  LDL R11, [R1+0x78] ;  /* 0x00007800010b7983 */ /* 0x000ea20000100800 */
        /* <DEDUP_REMOVED lines=12> */
[-C--:B---3--:R-:W-:Y:S01]  /*a180*/  @!P2 IADD3 R24, P4, R4, R27.reuse, RZ ;  /* 0x0000001b0418a210 */ /* 0x088fe20007f9e0ff */
[----:B----4-:R-:W-:Y:S01]  /*a190*/  @!P3 IMAD.MOV.U32 R8, RZ, RZ, R14 ;  /* 0x000000ffff08b224 */ /* 0x010fe200078e000e */
[----:B------:R-:W-:Y:S01]  /*a1a0*/  @!P2 IADD3 R26, P6, R14, R27, RZ ;  /* 0x0000001b0e1aa210 */ /* 0x000fe20007fde0ff */
[----:B--2---:R-:W-:Y:S01]  /*a1b0*/  @!P3 IMAD.WIDE R28, R200, 0x2, R4 ;  /* 0x00000002c81cb825 */ /* 0x004fe200078e0204 */
[----:B------:R-:W-:-:S03]  /*a1c0*/  @!P1 IADD3 R20, P5, R4, R13, RZ ;  /* 0x0000000d04149210 */ /* 0x000fc60007fbe0ff */
[----:B------:R-:W-:Y:S01]  /*a1d0*/  @!P2 IMAD.X R25, R5, 0x1, R32, P4 ;  /* 0x000000010519a824 */ /* 0x000fe200020e0620 */
[----:B------:R-:W-:Y:S01]  /*a1e0*/  @!P1 IADD3 R12, P4, R14, R13, RZ ;  /* 0x0000000d0e0c9210 */ /* 0x000fe20007f9e0ff */
[----:B0-----:R-:W-:Y:S01]  /*a1f0*/  @!P3 IMAD.WIDE R30, R200, 0x2, R8 ;  /* 0x00000002c81eb825 */ /* 0x001fe200078e0208 */
        /* <DEDUP_REMOVED lines=22> */
.L_x_1870:
[----:B------:R-:W-:Y:S05]  /*a360*/  BSYNC B1 ;  /* 0x0000000000017941 */ /* 0x000fea0003800000 */
.L_x_1869:
[----:B0--3-5:R-:W-:Y:S01]  /*a370*/  IMAD.MOV.U32 R4, RZ, RZ, R46 ;  /* 0x000000ffff047224 */ /* 0x029fe200078e002e */
[----:B------:R-:W-:Y:S01]  /*a380*/  UMOV UR4, 0xffffffff ;  /* 0xffffffff00047882 */ /* 0x000fe20000000000 */
[----:B--2---:R-:W-:Y:S02]  /*a390*/  IMAD.MOV.U32 R5, RZ, RZ, R47 ;  /* 0x000000ffff057224 */ /* 0x004fe400078e002f */
        /* <DEDUP_REMOVED lines=34> */
[----:B----4-:R4:W0:Y:S02]  /*a5c0*/  SHFL.IDX PT, R14, R0, 0x2, 0x181f ;  /* 0x00581f00000e7f89 */ /* 0x01082400000e0000 */
.L_x_2258:
        /* <DEDUP_REMOVED lines=12> */
[----:B------:R-:W4:Y:S01]  /*a690*/  LDL R11, [R1+0x78] ;  /* 0x00007800010b7983 */ /* 0x000f220000100800 */
        /* <DEDUP_REMOVED lines=11> */
[----:B0-----:R-:W-:Y:S01]  /*a750*/  @!P3 IMAD.MOV.U32 R8, RZ, RZ, R14 ;  /* 0x000000ffff08b224 */ /* 0x001fe200078e000e */
[-C--:B---3--:R-:W-:Y:S01]  /*a760*/  @!P2 IADD3 R30, P4, R4, R25.reuse, RZ ;  /* 0x00000019041ea210 */ /* 0x088fe20007f9e0ff */
[----:B------:R-:W-:Y:S01]  /*a770*/  @!P0 IMAD.SHL.U32 R15, R237, 0x2, RZ ;  /* 0x00000002ed0f8824 */ /* 0x000fe200078e00ff */
[----:B------:R-:W-:Y:S01]  /*a780*/  @!P2 IADD3 R24, P6, R14, R25, RZ ;  /* 0x000000190e18a210 */ /* 0x000fe20007fde0ff */
[----:B--2---:R-:W-:Y:S01]  /*a790*/  @!P3 IMAD.WIDE R26, R200, 0x2, R4 ;  /* 0x00000002c81ab825 */ /* 0x004fe200078e0204 */
[----:B------:R-:W-:-:S03]  /*a7a0*/  @!P1 IADD3 R20, P5, R4, R13, RZ ;  /* 0x0000000d04149210 */ /* 0x000fc60007fbe0ff */
[----:B------:R-:W-:Y:S01]  /*a7b0*/  @!P2 IMAD.X R31, R5, 0x1, R32, P4 ;  /* 0x00000001051fa824 */ /* 0x000fe200020e0620 */
[----:B------:R-:W-:Y:S01]  /*a7c0*/  @!P1 IADD3 R12, P4, R14, R13, RZ ;  /* 0x0000000d0e0c9210 */ /* 0x000fe20007f9e0ff */
[----:B------:R-:W-:Y:S01]  /*a7d0*/  @!P3 IMAD.WIDE R28, R200, 0x2, R8 ;  /* 0x00000002c81cb825 */ /* 0x000fe200078e0208 */
[----:B------:R0:W5:Y:S03]  /*a7e0*/  @!P3 LD.E.64 R42, desc[UR60][R26.64] ;  /* 0x0000003c1a2ab980 */ /* 0x000166000c101b00 */
[----:B------:R-:W-:Y:S01]  /*a7f0*/  @!P2 IMAD.X R25, R9, 0x1, R32, P6 ;  /* 0x000000010919a824 */ /* 0x000fe200030e0620 */
[-C--:B------:R-:W-:Y:S01]  /*a800*/  @!P0 IADD3 R4, P6, R4, R15.reuse, RZ ;  /* 0x0000000f04048210 */ /* 0x080fe20007fde0ff */
[--C-:B------:R-:W-:Y:S01]  /*a810*/  @!P1 IMAD.X R21, R5, 0x1, R34.reuse, P5 ;  /* 0x0000000105159824 */ /* 0x100fe200028e0622 */
[----:B------:R-:W-:Y:S01]  /*a820*/  @!P0 IADD3 R14, P5, R14, R15, RZ ;  /* 0x0000000f0e0e8210 */ /* 0x000fe20007fbe0ff */
[----:B------:R2:W5:Y:S01]  /*a830*/  @!P3 LD.E.64 R44, desc[UR60][R28.64] ;  /* 0x0000003c1c2cb980 */ /* 0x000562000c101b00 */
[----:B------:R-:W-:Y:S01]  /*a840*/  @!P1 IMAD.X R13, R9, 0x1, R34, P4 ;  /* 0x00000001090d9824 */ /* 0x000fe200020e0622 */
[----:B------:R-:W-:-:S02]  /*a850*/  CS2R R38, SRZ ;  /* 0x0000000000267805 */ /* 0x000fc4000001ff00 */
[----:B------:R-:W-:Y:S02]  /*a860*/  CS2R R40, SRZ ;  /* 0x0000000000287805 */ /* 0x000fe4000001ff00 */
[----:B------:R-:W-:Y:S02]  /*a870*/  CS2R R34, SRZ ;  /* 0x0000000000227805 */ /* 0x000fe4000001ff00 */
[----:B------:R-:W-:Y:S02]  /*a880*/  CS2R R36, SRZ ;  /* 0x0000000000247805 */ /* 0x000fe4000001ff00 */
[----:B0-----:R-:W-:Y:S01]  /*a890*/  CS2R R26, SRZ ;  /* 0x00000000001a7805 */ /* 0x001fe2000001ff00 */
[----:B------:R0:W5:Y:S01]  /*a8a0*/  @!P2 LD.E.64 R38, desc[UR60][R30.64] ;  /* 0x0000003c1e26a980 */ /* 0x000162000c101b00 */
[----:B--2---:R-:W-:-:S03]  /*a8b0*/  CS2R R28, SRZ ;  /* 0x00000000001c7805 */ /* 0x004fc6000001ff00 */
[----:B------:R0:W5:Y:S04]  /*a8c0*/  @!P2 LD.E.64 R40, desc[UR60][R24.64] ;  /* 0x0000003c1828a980 */ /* 0x000168000c101b00 */
[----:B------:R0:W5:Y:S04]  /*a8d0*/  @!P1 LD.E.64 R34, desc[UR60][R20.64] ;  /* 0x0000003c14229980 */ /* 0x000168000c101b00 */
[----:B------:R0:W5:Y:S01]  /*a8e0*/  @!P1 LD.E.64 R36, desc[UR60][R12.64] ;  /* 0x0000003c0c249980 */ /* 0x000162000c101b00 */
[----:B----4-:R-:W-:-:S05]  /*a8f0*/  @!P0 SHF.L.U64.HI R8, R237, 0x1, R11 ;  /* 0x00000001ed088819 */ /* 0x010fca000001020b */
[--C-:B------:R-:W-:Y:S02]  /*a900*/  @!P0 IMAD.X R5, R5, 0x1, R8.reuse, P6 ;  /* 0x0000000105058824 */ /* 0x100fe400030e0608 */
[----:B------:R-:W-:-:S03]  /*a910*/  @!P0 IMAD.X R15, R9, 0x1, R8, P5 ;  /* 0x00000001090f8824 */ /* 0x000fc600028e0608 */
[----:B------:R0:W5:Y:S04]  /*a920*/  @!P0 LD.E.64 R28, desc[UR60][R4.64] ;  /* 0x0000003c041c8980 */ /* 0x000168000c101b00 */
[----:B------:R0:W5:Y:S02]  /*a930*/  @!P0 LD.E.64 R26, desc[UR60][R14.64] ;  /* 0x0000003c0e1a8980 */ /* 0x000164000c101b00 */
.L_x_1873:
[----:B------:R-:W-:Y:S05]  /*a940*/  BSYNC B1 ;  /* 0x0000000000017941 */ /* 0x000fea0003800000 */
.L_x_1872:
        /* <DEDUP_REMOVED lines=33> */
[----:B------:R-:W-:Y:S01]  /*ab60*/  PRMT R117, R9, 0x7610, R117 ;  /* 0x0000761009757816 */ /* 0x000fe20000000075 */
[----:B------:R-:W-:Y:S06]  /*ab70*/  BRA.DIV UR4, `(.L_x_1874) ;  /* 0x0000021e04947947 */ /* 0x000fec000b800000 */
[----:B------:R0:W2:Y:S04]  /*ab80*/  SHFL.IDX PT, R9, R6, 0x3, 0x181f ;  /* 0x00781f0006097f89 */ /* 0x0000a800000e0000 */
[----:B------:R0:W3:Y:S04]  /*ab90*/  SHFL.IDX PT, R8, R3, 0x3, 0x181f ;  /* 0x00781f0003087f89 */ /* 0x0000e800000e0000 */
[----:B------:R0:W0:Y:S04]  /*aba0*/  SHFL.IDX PT, R23, R7, 0x3, 0x181f ;  /* 0x00781f0007177f89 */ /* 0x00002800000e0000 */
[----:B-1--4-:R-:W1:Y:S02]  /*abb0*/  SHFL.IDX PT, R0, R0, 0x3, 0x181f ;  /* 0x00781f0000007f89 */ /* 0x012e6400000e0000 */
.L_x_2264:
[----:B0-----:R-:W4:Y:S01]  /*abc0*/  LDL R6, [R1+0x68] ;  /* 0x0000680001067983 */ /* 0x001f220000100800 */
        /* <DEDUP_REMOVED lines=9> */
[----:B----4-:R-:W-:-:S04]  /*ac60*/  LEA.HI R3, R6, R6, RZ, 0x1 ;  /* 0x0000000606037211 */ /* 0x010fc800078f08ff */
[----:B------:R-:W-:-:S05]  /*ac70*/  LOP3.LUT R3, R3, 0xfffffffe, RZ, 0xc0, !PT ;  /* 0xfffffffe03037812 */ /* 0x000fca00078ec0ff */
[----:B------:R-:W-:Y:S01]  /*ac80*/  IMAD.IADD R3, R6, 0x1, -R3 ;  /* 0x0000000106037824 */ /* 0x000fe200078e0a03 */
[----:B------:R-:W-:-:S04]  /*ac90*/  CS2R R6, SRZ ;  /* 0x0000000000067805 */ /* 0x000fc8000001ff00 */
[----:B------:R-:W-:Y:S01]  /*aca0*/  SHF.L.U32 R121, R3, 0x1f, RZ ;  /* 0x0000001f03797819 */ /* 0x000fe200000006ff */
[----:B------:R-:W-:Y:S06]  /*acb0*/  @P0 BRA `(.L_x_1876) ;  /* 0x0000000000b00947 */ /* 0x000fec0003800000 */
        /* <DEDUP_REMOVED lines=13> */
[C---:B---3--:R-:W-:Y:S01]  /*ad90*/  @!P2 IADD3 R82, P4, R8.reuse, R81, RZ ;  /* 0x000000510852a210 */ /* 0x048fe20007f9e0ff */
[----:B-1----:R-:W-:Y:S01]  /*ada0*/  @!P3 IMAD.MOV.U32 R6, RZ, RZ, R0 ;  /* 0x000000ffff06b224 */ /* 0x002fe200078e0000 */
[----:B------:R-:W-:Y:S01]  /*adb0*/  @!P1 IADD3 R78, P5, R8, R11, RZ ;  /* 0x0000000b084e9210 */ /* 0x000fe20007fbe0ff */
[----:B------:R-:W-:Y:S01]  /*adc0*/  @!P3 IMAD.MOV.U32 R7, RZ, RZ, R23 ;  /* 0x000000ffff07b224 */ /* 0x000fe200078e0017 */
[C---:B------:R-:W-:Y:S01]  /*add0*/  @!P2 IADD3 R80, P6, R0.reuse, R81, RZ ;  /* 0x000000510050a210 */ /* 0x040fe20007fde0ff */
[----:B--2---:R-:W-:Y:S01]  /*ade0*/  @!P2 IMAD.X R83, R9, 0x1, R12, P4 ;  /* 0x000000010953a824 */ /* 0x004fe200020e060c */
[----:B------:R-:W-:Y:S01]  /*adf0*/  @!P1 IADD3 R10, P4, R0, R11, RZ ;  /* 0x0000000b000a9210 */ /* 0x000fe20007f9e0ff */
[----:B------:R-:W-:-:S04]  /*ae00*/  @!P3 IMAD.WIDE R4, R200, 0x2, R8 ;  /* 0x00000002c804b825 */ /* 0x000fc800078e0208 */
[----:B------:R-:W-:Y:S01]  /*ae10*/  @!P3 IMAD.WIDE R6, R200, 0x2, R6 ;  /* 0x00000002c806b825 */ /* 0x000fe200078e0206 */
[----:B------:R0:W5:Y:S03]  /*ae20*/  @!P3 LD.E.64 R30, desc[UR60][R4.64] ;  /* 0x0000003c041eb980 */ /* 0x000166000c101b00 */
[----:B------:R-:W-:Y:S01]  /*ae30*/  @!P1 IMAD.X R79, R9, 0x1, R14, P5 ;  /* 0x00000001094f9824 */ /* 0x000fe200028e060e */
[-C--:B------:R-:W-:Y:S01]  /*ae40*/  @!P0 IADD3 R84, P5, R0, R85.reuse, RZ ;  /* 0x0000005500548210 */ /* 0x080fe20007fbe0ff */
[C---:B------:R-:W-:Y:S01]  /*ae50*/  @!P2 IMAD.X R81, R23.reuse, 0x1, R12, P6 ;  /* 0x000000011751a824 */ /* 0x040fe200030e060c */
        /* <DEDUP_REMOVED lines=9> */
[----:B-1----:R-:W-:-:S03]  /*aef0*/  CS2R R6, SRZ ;  /* 0x0000000000067805 */ /* 0x002fc6000001ff00 */
        /* <DEDUP_REMOVED lines=8> */
.L_x_1876:
[----:B------:R-:W-:Y:S05]  /*af80*/  BSYNC B1 ;  /* 0x0000000000017941 */ /* 0x000fea0003800000 */
.L_x_1875:
[----:B------:R-:W4:Y:S01]  /*af90*/  SYNCS.PHASECHK.TRANS64.TRYWAIT P0, [R16+URZ+0x30800], R121 ;  /* 0x03080079100075a7 */ /* 0x000f22000800017f */
[----:B0--3-5:R-:W-:Y:S01]  /*afa0*/  IMAD.MOV.U32 R8, RZ, RZ, R12 ;  /* 0x000000ffff087224 */ /* 0x029fe200078e000c */
[----:B------:R-:W-:Y:S01]  /*afb0*/  BSSY B1, `(.L_x_1877) ;  /* 0x0000020000017945 */ /* 0x000fe20003800000 */
        /* <DEDUP_REMOVED lines=20> */
[----:B------:R-:W-:Y:S01]  /*b100*/  VIADDMNMX R3, R99, -R120, 0x80, PT ;  /* 0x0000008063037446 */ /* 0x000fe20003800978 */
[----:B------:R-:W-:Y:S01]  /*b110*/  IMAD.MOV.U32 R11, RZ, RZ, R25 ;  /* 0x000000ffff0b7224 */ /* 0x000fe200078e0019 */
[----:B------:R-:W-:Y:S01]  /*b120*/  PRMT R83, R8, 0x7610, R83 ;  /* 0x0000761008537816 */ /* 0x000fe20000000053 */
[----:B-1----:R-:W-:Y:S01]  /*b130*/  IMAD.MOV.U32 R0, RZ, RZ, R4 ;  /* 0x000000ffff007224 */ /* 0x002fe200078e0004 */
[----:B------:R-:W-:Y:S01]  /*b140*/  PRMT R82, R9, 0x7610, R82 ;  /* 0x0000761009527816 */ /* 0x000fe20000000052 */
[----:B------:R-:W-:Y:S01]  /*b150*/  IMAD.MOV.U32 R8, RZ, RZ, R32 ;  /* 0x000000ffff087224 */ /* 0x000fe200078e0020 */
[----:B------:R-:W-:Y:S01]  /*b160*/  ISETP.GE.AND P1, PT, R218, R3, PT ;  /* 0x00000003da00720c */ /* 0x000fe20003f26270 */
[----:B------:R-:W-:Y:S01]  /*b170*/  IMAD.MOV.U32 R9, RZ, RZ, R33 ;  /* 0x000000ffff097224 */ /* 0x000fe200078e0021 */
[----:B------:R-:W-:-:S02]  /*b180*/  PRMT R99, R10, 0x7610, R99 ;  /* 0x000076100a637816 */ /* 0x000fc40000000063 */
[----:B------:R-:W-:Y:S01]  /*b190*/  PRMT R109, R11, 0x7610, R109 ;  /* 0x000076100b6d7816 */ /* 0x000fe2000000006d */
[----:B----4-:R-:W-:Y:S08]  /*b1a0*/  @!P0 BRA `(.L_x_1878) ;  /* 0x00000218007c8947 */ /* 0x010ff00003800000 */
.L_x_2265:
[----:B------:R-:W-:Y:S05]  /*b1b0*/  BSYNC B1 ;  /* 0x0000000000017941 */ /* 0x000fea0003800000 */
.L_x_1877:
[----:B------:R-:W-:Y:S01]  /*b1c0*/  BSSY B1, `(.L_x_1879) ;  /* 0x00000cc000017945 */ /* 0x000fe20003800000 */
[----:B------:R-:W-:Y:S02]  /*b1d0*/  PRMT R120, R8, 0x7610, R120 ;  /* 0x0000761008787816 */ /* 0x000fe40000000078 */
[----:B0-----:R-:W-:Y:S01]  /*b1e0*/  PRMT R121, R9, 0x7610, R121 ;  /* 0x0000761009797816 */ /* 0x001fe20000000079 */
[----:B------:R-:W-:Y:S06]  /*b1f0*/  @P1 BRA `(.L_x_1880) ;  /* 0x0000000c00201947 */ /* 0x000fec0003800000 */
[----:B------:R0:W5:Y:S01]  /*b200*/  LDL R146, [R1+0x48] ;  /* 0x0000480001927983 */ /* 0x0001620000100800 */
[----:B------:R-:W1:Y:S01]  /*b210*/  LDC R8, c[0x0][0x3f4] ;  /* 0x0000fd00ff087b82 */ /* 0x000e620000000800 */
[----:B------:R-:W-:Y:S01]  /*b220*/  BSSY B2, `(.L_x_1881) ;  /* 0x0000034000027945 */ /* 0x000fe20003800000 */
[-C--:B-1----:R-:W-:Y:S02]  /*b230*/  ISETP.GE.AND P0, PT, R200, R8.reuse, PT ;  /* 0x00000008c800720c */ /* 0x082fe40003f06270 */
[-C--:B------:R-:W-:Y:S02]  /*b240*/  ISETP.GE.AND P1, PT, R236, R8.reuse, PT ;  /* 0x00000008ec00720c */ /* 0x080fe40003f26270 */
[-C--:B------:R-:W-:Y:S02]  /*b250*/  ISETP.GE.AND P2, PT, R235, R8.reuse, PT ;  /* 0x00000008eb00720c */ /* 0x080fe40003f46270 */
[----:B------:R-:W-:-:S07]  /*b260*/  ISETP.GE.AND P3, PT, R237, R8, PT ;  /* 0x00000008ed00720c */ /* 0x000fce0003f66270 */
[----:B0-----:R-:W-:Y:S06]  /*b270*/  @P0 BRA `(.L_x_1882) ;  /* 0x0000000000b80947 */ /* 0x001fec0003800000 */
[----:B-----5:R-:W0:Y:S01]  /*b280*/  LDS.128 R8, [R146] ;  /* 0x0000000092087984 */ /* 0x020e220000000c00 */
[----:B------:R-:W-:Y:S02]  /*b290*/  SHF.R.U64 R74, R74, 0x10, R75 ;  /* 0x000000104a4a7819 */ /* 0x000fe4000000124b */
[----:B------:R-:W-:Y:S02]  /*b2a0*/  SHF.R.U64 R76, R76, 0x10, R77 ;  /* 0x000000104c4c7819 */ /* 0x000fe4000000124d */
[----:B------:R-:W-:Y:S02]  /*b2b0*/  SHF.R.U32.HI R75, RZ, 0x10, R75 ;  /* 0x00000010ff4b7819 */ /* 0x000fe4000001164b */
[----:B------:R-:W-:Y:S02]  /*b2c0*/  SHF.R.U32.HI R77, RZ, 0x10, R77 ;  /* 0x00000010ff4d7819 */ /* 0x000fe4000001164d */
[----:B------:R-:W-:Y:S02]  /*b2d0*/  PRMT R142, R138, 0x5410, R75 ;  /* 0x000054108a8e7816 */ /* 0x000fe4000000004b */
[----:B------:R-:W-:-:S02]  /*b2e0*/  PRMT R140, R140, 0x5410, R77 ;  /* 0x000054108c8c7816 */ /* 0x000fc4000000004d */
[----:B------:R-:W-:Y:S01]  /*b2f0*/  PRMT R139, R139, 0x5410, R74 ;  /* 0x000054108b8b7816 */ /* 0x000fe2000000004a */
[C---:B------:R-:W-:Y:S01]  /*b300*/  IMAD.U32 R143, R142.reuse, 0x10000, RZ ;  /* 0x000100008e8f7824 */ /* 0x040fe200078e00ff */
[----:B------:R-:W-:Y:S01]  /*b310*/  LOP3.LUT R142, R142, 0xffff0000, RZ, 0xc0, !PT ;  /* 0xffff00008e8e7812 */ /* 0x000fe200078ec0ff */
[C---:B------:R-:W-:Y:S01]  /*b320*/  IMAD.U32 R138, R140.reuse, 0x10000, RZ ;  /* 0x000100008c8a7824 */ /* 0x040fe200078e00ff */
[----:B------:R-:W-:Y:S02]  /*b330*/  PRMT R141, R141, 0x5410, R76 ;  /* 0x000054108d8d7816 */ /* 0x000fe4000000004c */
[----:B------:R-:W-:Y:S02]  /*b340*/  LOP3.LUT R140, R140, 0xffff0000, RZ, 0xc0, !PT ;  /* 0xffff00008c8c7812 */ /* 0x000fe400078ec0ff */
[C---:B0-----:R-:W-:Y:S01]  /*b350*/  LOP3.LUT R75, R10.reuse, 0xffff0000, RZ, 0xc0, !PT ;  /* 0xffff00000a4b7812 */ /* 0x041fe200078ec0ff */
[----:B------:R-:W-:Y:S01]  /*b360*/  IMAD.U32 R74, R10, 0x10000, RZ ;  /* 0x000100000a4a7824 */ /* 0x000fe200078e00ff */
[C---:B------:R-:W-:Y:S01]  /*b370*/  LOP3.LUT R77, R11.reuse, 0xffff0000, RZ, 0xc0, !PT ;  /* 0xffff00000b4d7812 */ /* 0x040fe200078ec0ff */
[----:B------:R-:W-:-:S02]  /*b380*/  IMAD.U32 R76, R11, 0x10000, RZ ;  /* 0x000100000b4c7824 */ /* 0x000fc400078e00ff */
[CC--:B------:R-:W-:Y:S01]  /*b390*/  FMUL.FTZ R145, R75.reuse, R143.reuse ;  /* 0x0000008f4b917220 */ /* 0x0c0fe20000410000 */
[----:B------:R-:W-:Y:S01]  /*b3a0*/  FMUL.FTZ R144, R75, R138 ;  /* 0x0000008a4b907220 */ /* 0x000fe20000410000 */
[----:B------:R-:W-:Y:S01]  /*b3b0*/  FMUL.FTZ R75, R77, R142 ;  /* 0x0000008e4d4b7220 */ /* 0x000fe20000410000 */
[----:B------:R-:W-:Y:S02]  /*b3c0*/  IMAD.U32 R10, R8, 0x10000, RZ ;  /* 0x00010000080a7824 */ /* 0x000fe400078e00ff */
[C---:B------:R-:W-:Y:S01]  /*b3d0*/  FFMA.FTZ R145, R74.reuse, R138, -R145 ;  /* 0x0000008a4a917223 */ /* 0x040fe20000010891 */
[----:B------:R-:W-:Y:S02]  /*b3e0*/  IMAD.U32 R11, R9, 0x10000, RZ ;  /* 0x00010000090b7824 */ /* 0x000fe400078e00ff */
[----:B------:R-:W-:Y:S01]  /*b3f0*/  FFMA.FTZ R144, R74, R143, R144 ;  /* 0x0000008f4a907223 */ /* 0x000fe20000010090 */
[----:B------:R-:W-:Y:S01]  /*b400*/  LOP3.LUT R8, R8, 0xffff0000, RZ, 0xc0, !PT ;  /* 0xffff000008087812 */ /* 0x000fe200078ec0ff */
[-C--:B------:R-:W-:Y:S01]  /*b410*/  FMUL.FTZ R147, R77, R140.reuse ;  /* 0x0000008c4d937220 */ /* 0x080fe20000410000 */
        /* <DEDUP_REMOVED lines=10> */
[-C--:B------:R-:W-:Y:S01]  /*b4c0*/  FMUL.FTZ R141, R9, R74.reuse ;  /* 0x0000004a098d7220 */ /* 0x080fe20000410000 */
[C---:B------:R-:W-:Y:S01]  /*b4d0*/  FFMA.FTZ R8, R10.reuse, R75, -R139 ;  /* 0x0000004b0a087223 */ /* 0x040fe2000001088b */
[C---:B------:R-:W-:Y:S01]  /*b4e0*/  FFMA.FTZ R9, R11.reuse, R74, -R140 ;  /* 0x0000004a0b097223 */ /* 0x040fe2000001088c */
[----:B------:R-:W-:Y:S01]  /*b4f0*/  FFMA.FTZ R77, R10, R77, R76 ;  /* 0x0000004d0a4d7223 */ /* 0x000fe2000001004c */
[----:B------:R-:W-:Y:S01]  /*b500*/  FFMA.FTZ R138, R11, R138, R141 ;  /* 0x0000008a0b8a7223 */ /* 0x000fe2000001008d */
[----:B------:R-:W-:Y:S02]  /*b510*/  F2FP.BF16.F32.PACK_AB R10, R144, R145 ;  /* 0x00000091900a723e */ /* 0x000fe400000010ff */
[----:B------:R-:W-:-:S02]  /*b520*/  F2FP.BF16.F32.PACK_AB R11, R142, R143 ;  /* 0x0000008f8e0b723e */ /* 0x000fc400000010ff */
[----:B------:R-:W-:Y:S02]  /*b530*/  F2FP.BF16.F32.PACK_AB R8, R77, R8 ;  /* 0x000000084d08723e */ /* 0x000fe400000010ff */
[----:B------:R-:W-:-:S05]  /*b540*/  F2FP.BF16.F32.PACK_AB R9, R138, R9 ;  /* 0x000000098a09723e */ /* 0x000fca00000010ff */
[----:B------:R0:W-:Y:S02]  /*b550*/  STS.128 [R146], R8 ;  /* 0x0000000892007388 */ /* 0x0001e40000000c00 */
.L_x_1882:
[----:B------:R-:W-:Y:S05]  /*b560*/  BSYNC B2 ;  /* 0x0000000000027941 */ /* 0x000fea0003800000 */
.L_x_1881:
[----:B------:R-:W-:Y:S04]  /*b570*/  BSSY B2, `(.L_x_1883) ;  /* 0x0000030000027945 */ /* 0x000fe80003800000 */
[----:B------:R-:W-:Y:S05]  /*b580*/  @P1 BRA `(.L_x_1884) ;  /* 0x0000000000b81947 */ /* 0x000fea0003800000 */
[----:B0----5:R-:W0:Y:S01]  /*b590*/  LDS.128 R8, [R146+0x4000] ;  /* 0x0040000092087984 */ /* 0x021e220000000c00 */
[--C-:B------:R-:W-:Y:S02]  /*b5a0*/  SHF.R.U64 R75, R72, 0x10, R73.reuse ;  /* 0x00000010484b7819 */ /* 0x100fe40000001249 */
[----:B------:R-:W-:Y:S02]  /*b5b0*/  SHF.R.U32.HI R72, RZ, 0x10, R73 ;  /* 0x00000010ff487819 */ /* 0x000fe40000011649 */
[--C-:B------:R-:W-:Y:S02]  /*b5c0*/  SHF.R.U64 R73, R70, 0x10, R71.reuse ;  /* 0x0000001046497819 */ /* 0x100fe40000001247 */
[----:B------:R-:W-:Y:S02]  /*b5d0*/  SHF.R.U32.HI R70, RZ, 0x10, R71 ;  /* 0x00000010ff467819 */ /* 0x000fe40000011647 */
[----:B------:R-:W-:Y:S02]  /*b5e0*/  PRMT R135, R135, 0x5410, R72 ;  /* 0x0000541087877816 */ /* 0x000fe40000000048 */
[----:B------:R-:W-:-:S02]  /*b5f0*/  PRMT R137, R137, 0x5410, R70 ;  /* 0x0000541089897816 */ /* 0x000fc40000000046 */
[----:B------:R-:W-:Y:S01]  /*b600*/  PRMT R134, R134, 0x5410, R75 ;  /* 0x0000541086867816 */ /* 0x000fe2000000004b */
[----:B------:R-:W-:Y:S01]  /*b610*/  IMAD.U32 R74, R135, 0x10000, RZ ;  /* 0x00010000874a7824 */ /* 0x000fe200078e00ff */
[----:B------:R-:W-:Y:S01]  /*b620*/  PRMT R136, R136, 0x5410, R73 ;  /* 0x0000541088887816 */ /* 0x000fe20000000049 */
[C---:B------:R-:W-:Y:S01]  /*b630*/  IMAD.U32 R75, R137.reuse, 0x10000, RZ ;  /* 0x00010000894b7824 */ /* 0x040fe200078e00ff */
[----:B------:R-:W-:Y:S02]  /*b640*/  LOP3.LUT R137, R137, 0xffff0000, RZ, 0xc0, !PT ;  /* 0xffff000089897812 */ /* 0x000fe400078ec0ff */
[----:B------:R-:W-:Y:S02]  /*b650*/  LOP3.LUT R135, R135, 0xffff0000, RZ, 0xc0, !PT ;  /* 0xffff000087877812 */ /* 0x000fe400078ec0ff */
[C---:B0-----:R-:W-:Y:S01]  /*b660*/  LOP3.LUT R71, R10.reuse, 0xffff0000, RZ, 0xc0, !PT ;  /* 0xffff00000a477812 */ /* 0x041fe200078ec0ff */
[----:B------:R-:W-:Y:S01]  /*b670*/  IMAD.U32 R70, R10, 0x10000, RZ ;  /* 0x000100000a467824 */ /* 0x000fe200078e00ff */
[C---:B------:R-:W-:Y:S01]  /*b680*/  LOP3.LUT R73, R11.reuse, 0xffff0000, RZ, 0xc0, !PT ;  /* 0xffff00000b497812 */ /* 0x040fe200078ec0ff */
[----:B------:R-:W-:-:S02]  /*b690*/  IMAD.U32 R72, R11, 0x10000, RZ ;  /* 0x000100000b487824 */ /* 0x000fc400078e00ff */
[CC--:B------:R-:W-:Y:S01]  /*b6a0*/  FMUL.FTZ R76, R71.reuse, R74.reuse ;  /* 0x0000004a474c7220 */ /* 0x0c0fe20000410000 */
[----:B------:R-:W-:Y:S01]  /*b6b0*/  FMUL.FTZ R77, R71, R75 ;  /* 0x0000004b474d7220 */ /* 0x000fe20000410000 */
[C---:B------:R-:W-:Y:S01]  /*b6c0*/  FMUL.FTZ R71, R73.reuse, R137 ;  /* 0x0000008949477220 */ /* 0x040fe20000410000 */
[----:B------:R-:W-:Y:S02]  /*b6d0*/  IMAD.U32 R10, R8, 0x10000, RZ ;  /* 0x00010000080a7824 */ /* 0x000fe400078e00ff */
[----:B------:R-:W-:Y:S01]  /*b6e0*/  FFMA.FTZ R139, R70, R75, R76 ;  /* 0x0000004b468b7223 */ /* 0x000fe2000001004c */
[-C--:B------:R-:W-:Y:S01]  /*b6f0*/  FMUL.FTZ R75, R73, R135.reuse ;  /* 0x00000087494b7220 */ /* 0x080fe20000410000 */
[----:B------:R-:W-:Y:S01]  /*b700*/  FFMA.FTZ R135, R72, R135, -R71 ;  /* 0x0000008748877223 */ /* 0x000fe20000010847 */
[C---:B------:R-:W-:Y:S01]  /*b710*/  IMAD.U32 R11, R9.reuse, 0x10000, RZ ;  /* 0x00010000090b7824 */ /* 0x040fe200078e00ff */
[----:B------:R-:W-:Y:S01]  /*b720*/  LOP3.LUT R8, R8, 0xffff0000, RZ, 0xc0, !PT ;  /* 0xffff000008087812 */ /* 0x000fe200078ec0ff */
[----:B------:R-:W-:Y:S01]  /*b730*/  IMAD.U32 R73, R136, 0x10000, RZ ;  /* 0x0001000088497824 */ /* 0x000fe200078e00ff */
[----:B------:R-:W-:Y:S01]  /*b740*/  LOP3.LUT R9, R9, 0xffff0000, RZ, 0xc0, !PT ;  /* 0xffff000009097812 */ /* 0x000fe200078ec0ff */
[----:B------:R-:W-:Y:S01]  /*b750*/  IMAD.U32 R71, R134, 0x10000, RZ ;  /* 0x0001000086477824 */ /* 0x000fe200078e00ff */
[----:B------:R-:W-:Y:S01]  /*b760*/  LOP3.LUT R136, R136, 0xffff0000, RZ, 0xc0, !PT ;  /* 0xffff000088887812 */ /* 0x000fe200078ec0ff */
[----:B------:R-:W-:Y:S01]  /*b770*/  FFMA.FTZ R74, R70, R74, -R77 ;  /* 0x0000004a464a7223 */ /* 0x000fe2000001084d */
[----:B------:R-:W-:Y:S01]  /*b780*/  LOP3.LUT R134, R134, 0xffff0000, RZ, 0xc0, !PT ;  /* 0xffff000086867812 */ /* 0x000fe200078ec0ff */
        /* <DEDUP_REMOVED lines=14> */
.L_x_1884:
[----:B------:R-:W-:Y:S05]  /*b870*/  BSYNC B2 ;  /* 0x0000000000027941 */ /* 0x000fea0003800000 */
.L_x_1883:
[----:B------:R-:W-:Y:S04]  /*b880*/  BSSY B2, `(.L_x_1885) ;  /* 0x0000030000027945 */ /* 0x000fe80003800000 */
[----:B------:R-:W-:Y:S05]  /*b890*/  @P2 BRA `(.L_x_1886) ;  /* 0x0000000000b82947 */ /* 0x000fea0003800000 */
[----:B01---5:R-:W0:Y:S01]  /*b8a0*/  LDS.128 R8, [R146+0x8000] ;  /* 0x0080000092087984 */ /* 0x023e220000000c00 */
        /* <DEDUP_REMOVED lines=10> */
[----:B------:R-:W-:Y:S02]  /*b950*/  LOP3.LUT R130, R130, 0xffff0000, RZ, 0xc0, !PT ;  /* 0xffff000082827812 */ /* 0x000fe400078ec0ff */
[----:B------:R-:W-:Y:S02]  /*b960*/  PRMT R133, R133, 0x5410, R68 ;  /* 0x0000541085857816 */ /* 0x000fe40000000044 */
[C---:B0-----:R-:W-:Y:S01]  /*b970*/  LOP3.LUT R67, R10.reuse, 0xffff0000, RZ, 0xc0, !PT ;  /* 0xffff00000a437812 */ /* 0x041fe200078ec0ff */
[----:B------:R-:W-:Y:S01]  /*b980*/  IMAD.U32 R66, R10, 0x10000, RZ ;  /* 0x000100000a427824 */ /* 0x000fe200078e00ff */
[C---:B------:R-:W-:Y:S01]  /*b990*/  LOP3.LUT R69, R11.reuse, 0xffff0000, RZ, 0xc0, !PT ;  /* 0xffff00000b457812 */ /* 0x040fe200078ec0ff */
[----:B------:R-:W-:-:S02]  /*b9a0*/  IMAD.U32 R68, R11, 0x10000, RZ ;  /* 0x000100000b447824 */ /* 0x000fc400078e00ff */
[C---:B------:R-:W-:Y:S01]  /*b9b0*/  FMUL.FTZ R72, R67.reuse, R70 ;  /* 0x0000004643487220 */ /* 0x040fe20000410000 */
[-C--:B------:R-:W-:Y:S01]  /*b9c0*/  FMUL.FTZ R73, R67, R71.reuse ;  /* 0x0000004743497220 */ /* 0x080fe20000410000 */
[----:B------:R-:W-:Y:S01]  /*b9d0*/  FMUL.FTZ R67, R69, R130 ;  /* 0x0000008245437220 */ /* 0x000fe20000410000 */
[----:B------:R-:W-:Y:S02]  /*b9e0*/  IMAD.U32 R10, R8, 0x10000, RZ ;  /* 0x00010000080a7824 */ /* 0x000fe400078e00ff */
[C---:B------:R-:W-:Y:S01]  /*b9f0*/  FFMA.FTZ R75, R66.reuse, R71, R72 ;  /* 0x00000047424b7223 */ /* 0x040fe20000010048 */
[----:B------:R-:W-:Y:S02]  /*ba00*/  IMAD.U32 R11, R9, 0x10000, RZ ;  /* 0x00010000090b7824 */ /* 0x000fe400078e00ff */
[----:B------:R-:W-:Y:S01]  /*ba10*/  FFMA.FTZ R74, R66, R70, -R73 ;  /* 0x00000046424a7223 */ /* 0x000fe20000010849 */
[-C--:B------:R-:W-:Y:S01]  /*ba20*/  FMUL.FTZ R71, R69, R132.reuse ;  /* 0x0000008445477220 */ /* 0x080fe20000410000 */
[----:B------:R-:W-:Y:S01]  /*ba30*/  LOP3.LUT R8, R8, 0xffff0000, RZ, 0xc0, !PT ;  /* 0xffff000008087812 */ /* 0x000fe200078ec0ff */
[C---:B------:R-:W-:Y:S01]  /*ba40*/  FFMA.FTZ R132, R68.reuse, R132, -R67 ;  /* 0x0000008444847223 */ /* 0x040fe20000010843 */
[----:B------:R-:W-:Y:S01]  /*ba50*/  LOP3.LUT R9, R9, 0xffff0000, RZ, 0xc0, !PT ;  /* 0xffff000009097812 */ /* 0x000fe200078ec0ff */
[C---:B------:R-:W-:Y:S01]  /*ba60*/  IMAD.U32 R69, R131.reuse, 0x10000, RZ ;  /* 0x0001000083457824 */ /* 0x040fe200078e00ff */
[----:B------:R-:W-:Y:S01]  /*ba70*/  LOP3.LUT R70, R131, 0xffff0000, RZ, 0xc0, !PT ;  /* 0xffff000083467812 */ /* 0x000fe200078ec0ff */
[C---:B------:R-:W-:Y:S01]  /*ba80*/  IMAD.U32 R67, R133.reuse, 0x10000, RZ ;  /* 0x0001000085437824 */ /* 0x040fe200078e00ff */
        /* <DEDUP_REMOVED lines=15> */
.L_x_1886:
[----:B------:R-:W-:Y:S05]  /*bb80*/  BSYNC B2 ;  /* 0x0000000000027941 */ /* 0x000fea0003800000 */
.L_x_1885:
[----:B------:R-:W-:Y:S05]  /*bb90*/  @P3 BRA `(.L_x_1880) ;  /* 0x0000000000b83947 */ /* 0x000fea0003800000 */
[----:B012--5:R-:W0:Y:S01]  /*bba0*/  LDS.128 R8, [R146+0xc000] ;  /* 0x00c0000092087984 */ /* 0x027e220000000c00 */
        /* <DEDUP_REMOVED lines=45> */
.L_x_1880:
[----:B------:R-:W-:Y:S05]  /*be80*/  BSYNC B1 ;  /* 0x0000000000017941 */ /* 0x000fea0003800000 */
.L_x_1879:
[----:B0123--:R-:W-:Y:S01]  /*be90*/  VIADD R8, R218, 0x20 ;  /* 0x00000020da087836 */ /* 0x00ffe20000000000 */
[----:B------:R-:W-:Y:S04]  /*bea0*/  BSSY B1, `(.L_x_1887) ;  /* 0x00000cb000017945 */ /* 0x000fe80003800000 */
[----:B------:R-:W-:-:S13]  /*beb0*/  ISETP.GE.AND P0, PT, R8, R3, PT ;  /* 0x000000030800720c */ /* 0x000fda0003f06270 */
[----:B------:R-:W-:Y:S05]  /*bec0*/  @P0 BRA `(.L_x_1888) ;  /* 0x0000000c00200947 */ /* 0x000fea0003800000 */
        /* <DEDUP_REMOVED lines=8> */
[----:B-----5:R-:W0:Y:S01]  /*bf50*/  LDS.128 R8, [R66+0x1000] ;  /* 0x0010000042087984 */ /* 0x020e220000000c00 */
[----:B------:R-:W-:Y:S02]  /*bf60*/  SHF.R.U64 R61, R62, 0x10, R63 ;  /* 0x000000103e3d7819 */ /* 0x000fe4000000123f */
[----:B------:R-:W-:Y:S02]  /*bf70*/  SHF.R.U64 R59, R64, 0x10, R65 ;  /* 0x00000010403b7819 */ /* 0x000fe40000001241 */
[----:B------:R-:W-:Y:S02]  /*bf80*/  SHF.R.U32.HI R62, RZ, 0x10, R63 ;  /* 0x00000010ff3e7819 */ /* 0x000fe4000001163f */
        /* <DEDUP_REMOVED lines=42> */
.L_x_1890:
[----:B------:R-:W-:Y:S05]  /*c230*/  BSYNC B2 ;  /* 0x0000000000027941 */ /* 0x000fea0003800000 */
.L_x_1889:
        /* <DEDUP_REMOVED lines=48> */
.L_x_1892:
[----:B------:R-:W-:Y:S05]  /*c540*/  BSYNC B2 ;  /* 0x0000000000027941 */ /* 0x000fea0003800000 */
.L_x_1891:
        /* <DEDUP_REMOVED lines=19> */
[C---:B------:R-:W-:Y:S01]  /*c680*/  FMUL.FTZ R58, R51.reuse, R54 ;  /* 0x00000036333a7220 */ /* 0x040fe20000410000 */
[-C--:B------:R-:W-:Y:S01]  /*c690*/  FMUL.FTZ R57, R51, R55.reuse ;  /* 0x0000003733397220 */ /* 0x080fe20000410000 */
[C---:B------:R-:W-:Y:S01]  /*c6a0*/  FMUL.FTZ R51, R53.reuse, R102 ;  /* 0x0000006635337220 */ /* 0x040fe20000410000 */
[----:B------:R-:W-:Y:S02]  /*c6b0*/  IMAD.U32 R10, R8, 0x10000, RZ ;  /* 0x00010000080a7824 */ /* 0x000fe400078e00ff */
[----:B------:R-:W-:Y:S01]  /*c6c0*/  FFMA.FTZ R59, R50, R55, R58 ;  /* 0x00000037323b7223 */ /* 0x000fe2000001003a */
[-C--:B------:R-:W-:Y:S01]  /*c6d0*/  FMUL.FTZ R55, R53, R100.reuse ;  /* 0x0000006435377220 */ /* 0x080fe20000410000 */
[----:B------:R-:W-:Y:S01]  /*c6e0*/  FFMA.FTZ R100, R52, R100, -R51 ;  /* 0x0000006434647223 */ /* 0x000fe20000010833 */
[----:B------:R-:W-:Y:S02]  /*c6f0*/  IMAD.U32 R11, R9, 0x10000, RZ ;  /* 0x00010000090b7824 */ /* 0x000fe400078e00ff */
[----:B------:R-:W-:Y:S01]  /*c700*/  FFMA.FTZ R56, R50, R54, -R57 ;  /* 0x0000003632387223 */ /* 0x000fe20000010839 */
        /* <DEDUP_REMOVED lines=8> */
[----:B------:R-:W-:-:S02]  /*c790*/  FMUL.FTZ R52, R8, R51 ;  /* 0x0000003308347220 */ /* 0x000fc40000410000 */
[C---:B------:R-:W-:Y:S01]  /*c7a0*/  FMUL.FTZ R54, R9.reuse, R50 ;  /* 0x0000003209367220 */ /* 0x040fe20000410000 */
[C---:B------:R-:W-:Y:S01]  /*c7b0*/  FFMA.FTZ R8, R10.reuse, R51, -R55 ;  /* 0x000000330a087223 */ /* 0x040fe20000010837 */
[-C--:B------:R-:W-:Y:S01]  /*c7c0*/  FMUL.FTZ R57, R9, R98.reuse ;  /* 0x0000006209397220 */ /* 0x080fe20000410000 */
[----:B------:R-:W-:Y:S01]  /*c7d0*/  FFMA.FTZ R53, R10, R53, R52 ;  /* 0x000000350a357223 */ /* 0x000fe20000010034 */
[----:B------:R-:W-:Y:S01]  /*c7e0*/  FFMA.FTZ R9, R11, R98, -R54 ;  /* 0x000000620b097223 */ /* 0x000fe20000010836 */
[----:B------:R-:W-:Y:S01]  /*c7f0*/  F2FP.BF16.F32.PACK_AB R10, R59, R56 ;  /* 0x000000383b0a723e */ /* 0x000fe200000010ff */
[----:B------:R-:W-:Y:S01]  /*c800*/  FFMA.FTZ R50, R11, R50, R57 ;  /* 0x000000320b327223 */ /* 0x000fe20000010039 */
[----:B------:R-:W-:Y:S02]  /*c810*/  F2FP.BF16.F32.PACK_AB R11, R61, R100 ;  /* 0x000000643d0b723e */ /* 0x000fe400000010ff */
[----:B------:R-:W-:Y:S02]  /*c820*/  F2FP.BF16.F32.PACK_AB R8, R53, R8 ;  /* 0x000000083508723e */ /* 0x000fe400000010ff */
[----:B------:R-:W-:-:S05]  /*c830*/  F2FP.BF16.F32.PACK_AB R9, R50, R9 ;  /* 0x000000093209723e */ /* 0x000fca00000010ff */
[----:B------:R2:W-:Y:S02]  /*c840*/  STS.128 [R66+0x9000], R8 ;  /* 0x0090000842007388 */ /* 0x0005e40000000c00 */
.L_x_1894:
[----:B------:R-:W-:Y:S05]  /*c850*/  BSYNC B2 ;  /* 0x0000000000027941 */ /* 0x000fea0003800000 */
.L_x_1893:
[----:B------:R-:W-:Y:S05]  /*c860*/  @P3 BRA `(.L_x_1888) ;  /* 0x0000000000b83947 */ /* 0x000fea0003800000 */
[----:B012--5:R-:W0:Y:S01]  /*c870*/  LDS.128 R8, [R66+0xd000] ;  /* 0x00d0000042087984 */ /* 0x027e220000000c00 */
        /* <DEDUP_REMOVED lines=45> */
.L_x_1888:
[----:B------:R-:W-:Y:S05]  /*cb50*/  BSYNC B1 ;  /* 0x0000000000017941 */ /* 0x000fea0003800000 */
.L_x_1887:
        /* <DEDUP_REMOVED lines=58> */
.L_x_1898:
[----:B------:R-:W-:Y:S05]  /*cf00*/  BSYNC B2 ;  /* 0x0000000000027941 */ /* 0x000fea0003800000 */
.L_x_1897:
[----:B------:R-:W-:Y:S04]  /*cf10*/  BSSY B2, `(.L_x_1899) ;  /* 0x0000030000027945 */ /* 0x000fe80003800000 */
[----:B------:R-:W-:Y:S05]  /*cf20*/  @P1 BRA `(.L_x_1900) ;  /* 0x0000000000b81947 */ /* 0x000fea0003800000 */
[----:B0----5:R-:W0:Y:S01]  /*cf30*/  LDS.128 R8, [R50+0x6000] ;  /* 0x0060000032087984 */ /* 0x021e220000000c00 */
        /* <DEDUP_REMOVED lines=45> */
.L_x_1900:
[----:B------:R-:W-:Y:S05]  /*d210*/  BSYNC B2 ;  /* 0x0000000000027941 */ /* 0x000fea0003800000 */
.L_x_1899:
        /* <DEDUP_REMOVED lines=48> */
.L_x_1902:
[----:B------:R-:W-:Y:S05]  /*d520*/  BSYNC B2 ;  /* 0x0000000000027941 */ /* 0x000fea0003800000 */
.L_x_1901:
        /* <DEDUP_REMOVED lines=47> */
.L_x_1896:
[----:B------:R-:W-:Y:S05]  /*d820*/  BSYNC B1 ;  /* 0x0000000000017941 */ /* 0x000fea0003800000 */
.L_x_1895:
[----:B0123--:R-:W-:-:S05]  /*d830*/  VIADD R8, R218, 0x60 ;  /* 0x00000060da087836 */ /* 0x00ffca0000000000 */
        /* <DEDUP_REMOVED lines=24> */
[C---:B------:R-:W-:Y:S01]  /*d9c0*/  IMAD.U32 R28, R11.reuse, 0x10000, RZ ;  /* 0x000100000b1c7824 */ /* 0x040fe200078e00ff */
[----:B------:R-:W-:Y:S01]  /*d9d0*/  LOP3.LUT R11, R11, 0xffff0000, RZ, 0xc0, !PT ;  /* 0xffff00000b0b7812 */ /* 0x000fe200078ec0ff */
[----:B------:R-:W-:-:S02]  /*d9e0*/  IMAD.U32 R26, R10, 0x10000, RZ ;  /* 0x000100000a1a7824 */ /* 0x000fc400078e00ff */
[CC--:B------:R-:W-:Y:S01]  /*d9f0*/  FMUL.FTZ R31, R27.reuse, R30.reuse ;  /* 0x0000001e1b1f7220 */ /* 0x0c0fe20000410000 */
[----:B------:R-:W-:Y:S01]  /*da00*/  FMUL.FTZ R27, R27, R29 ;  /* 0x0000001d1b1b7220 */ /* 0x000fe20000410000 */
[C---:B------:R-:W-:Y:S01]  /*da10*/  FMUL.FTZ R35, R11.reuse, R121 ;  /* 0x000000790b237220 */ /* 0x040fe20000410000 */
[----:B------:R-:W-:Y:S02]  /*da20*/  IMAD.U32 R3, R8, 0x10000, RZ ;  /* 0x0001000008037824 */ /* 0x000fe400078e00ff */
[C---:B------:R-:W-:Y:S01]  /*da30*/  FFMA.FTZ R32, R26.reuse, R29, -R31 ;  /* 0x0000001d1a207223 */ /* 0x040fe2000001081f */
[----:B------:R-:W-:Y:S01]  /*da40*/  FFMA.FTZ R33, R26, R30, R27 ;  /* 0x0000001e1a217223 */ /* 0x000fe2000001001b */
[-C--:B------:R-:W-:Y:S01]  /*da50*/  FMUL.FTZ R27, R11, R119.reuse ;  /* 0x000000770b1b7220 */ /* 0x080fe20000410000 */
        /* <DEDUP_REMOVED lines=22> */
.L_x_1905:
[----:B------:R-:W-:Y:S05]  /*dbc0*/  BSYNC B1 ;  /* 0x0000000000017941 */ /* 0x000fea0003800000 */
.L_x_1904:
[----:B------:R-:W-:Y:S04]  /*dbd0*/  BSSY B1, `(.L_x_1906) ;  /* 0x0000030000017945 */ /* 0x000fe80003800000 */
[----:B------:R-:W-:Y:S05]  /*dbe0*/  @P1 BRA `(.L_x_1907) ;  /* 0x0000000000b81947 */ /* 0x000fea0003800000 */
[----:B0----5:R-:W0:Y:S01]  /*dbf0*/  LDS.128 R8, [R34+0x7000] ;  /* 0x0070000022087984 */ /* 0x021e220000000c00 */
[----:B------:R-:W-:Y:S02]  /*dc00*/  SHF.R.U64 R3, R20, 0x10, R21 ;  /* 0x0000001014037819 */ /* 0x000fe40000001215 */
[--C-:B------:R-:W-:Y:S02]  /*dc10*/  SHF.R.U64 R20, R24, 0x10, R25.reuse ;  /* 0x0000001018147819 */ /* 0x100fe40000001219 */
        /* <DEDUP_REMOVED lines=21> */
[----:B------:R-:W-:Y:S01]  /*dd70*/  IMAD.U32 R10, R9, 0x10000, RZ ;  /* 0x00010000090a7824 */ /* 0x000fe200078e00ff */
        /* <DEDUP_REMOVED lines=21> */
.L_x_1907:
[----:B------:R-:W-:Y:S05]  /*ded0*/  BSYNC B1 ;  /* 0x0000000000017941 */ /* 0x000fea0003800000 */
.L_x_1906:
[----:B------:R-:W-:Y:S04]  /*dee0*/  BSSY B1, `(.L_x_1908) ;  /* 0x0000030000017945 */ /* 0x000fe80003800000 */
[----:B------:R-:W-:Y:S05]  /*def0*/  @P2 BRA `(.L_x_1909) ;  /* 0x0000000000b82947 */ /* 0x000fea0003800000 */
[----:B01---5:R-:W0:Y:S01]  /*df00*/  LDS.128 R8, [R34+0xb000] ;  /* 0x00b0000022087984 */ /* 0x023e220000000c00 */
[----:B------:R-:W-:Y:S02]  /*df10*/  SHF.R.U64 R20, R12, 0x10, R13 ;  /* 0x000000100c147819 */ /* 0x000fe4000000120d */
[--C-:B------:R-:W-:Y:S02]  /*df20*/  SHF.R.U64 R12, R14, 0x10, R15.reuse ;  /* 0x000000100e0c7819 */ /* 0x100fe4000000120f */
[----:B------:R-:W-:Y:S02]  /*df30*/  SHF.R.U32.HI R15, RZ, 0x10, R15 ;  /* 0x00000010ff0f7819 */ /* 0x000fe4000001160f */
[----:B------:R-:W-:Y:S02]  /*df40*/  SHF.R.U32.HI R13, RZ, 0x10, R13 ;  /* 0x00000010ff0d7819 */ /* 0x000fe4000001160d */
[----:B------:R-:W-:Y:S02]  /*df50*/  PRMT R82, R82, 0x5410, R15 ;  /* 0x0000541052527816 */ /* 0x000fe4000000000f */
[----:B------:R-:W-:-:S02]  /*df60*/  PRMT R80, R80, 0x5410, R13 ;  /* 0x0000541050507816 */ /* 0x000fc4000000000d */
[----:B------:R-:W-:Y:S01]  /*df70*/  PRMT R81, R81, 0x5410, R20 ;  /* 0x0000541051517816 */ /* 0x000fe20000000014 */
[----:B------:R-:W-:Y:S01]  /*df80*/  IMAD.U32 R20, R82, 0x10000, RZ ;  /* 0x0001000052147824 */ /* 0x000fe200078e00ff */
[----:B------:R-:W-:Y:S01]  /*df90*/  PRMT R83, R83, 0x5410, R12 ;  /* 0x0000541053537816 */ /* 0x000fe2000000000c */
[----:B------:R-:W-:Y:S01]  /*dfa0*/  IMAD.U32 R15, R80, 0x10000, RZ ;  /* 0x00010000500f7824 */ /* 0x000fe200078e00ff */
[----:B------:R-:W-:Y:S02]  /*dfb0*/  LOP3.LUT R82, R82, 0xffff0000, RZ, 0xc0, !PT ;  /* 0xffff000052527812 */ /* 0x000fe400078ec0ff */
[----:B------:R-:W-:Y:S02]  /*dfc0*/  LOP3.LUT R80, R80, 0xffff0000, RZ, 0xc0, !PT ;  /* 0xffff000050507812 */ /* 0x000fe400078ec0ff */
[C---:B0-----:R-:W-:Y:S01]  /*dfd0*/  LOP3.LUT R13, R10.reuse, 0xffff0000, RZ, 0xc0, !PT ;  /* 0xffff00000a0d7812 */ /* 0x041fe200078ec0ff */
[C---:B------:R-:W-:Y:S01]  /*dfe0*/  IMAD.U32 R14, R11.reuse, 0x10000, RZ ;  /* 0x000100000b0e7824 */ /* 0x040fe200078e00ff */
[----:B------:R-:W-:Y:S01]  /*dff0*/  LOP3.LUT R11, R11, 0xffff0000, RZ, 0xc0, !PT ;  /* 0xffff00000b0b7812 */ /* 0x000fe200078ec0ff */
[----:B------:R-:W-:-:S02]  /*e000*/  IMAD.U32 R12, R10, 0x10000, RZ ;  /* 0x000100000a0c7824 */ /* 0x000fc400078e00ff */
[C---:B------:R-:W-:Y:S01]  /*e010*/  FMUL.FTZ R21, R13.reuse, R20 ;  /* 0x000000140d157220 */ /* 0x040fe20000410000 */
[-C--:B------:R-:W-:Y:S01]  /*e020*/  FMUL.FTZ R13, R13, R15.reuse ;  /* 0x0000000f0d0d7220 */ /* 0x080fe20000410000 */
        /* <DEDUP_REMOVED lines=12> */
[----:B------:R-:W-:Y:S01]  /*e0f0*/  LOP3.LUT R81, R81, 0xffff0000, RZ, 0xc0, !PT ;  /* 0xffff000051517812 */ /* 0x000fe200078ec0ff */
[----:B------:R-:W-:Y:S01]  /*e100*/  FFMA.FTZ R82, R14, R82, R13 ;  /* 0x000000520e527223 */ /* 0x000fe2000001000d */
[CC--:B------:R-:W-:Y:S01]  /*e110*/  FMUL.FTZ R14, R8.reuse, R12.reuse ;  /* 0x0000000c080e7220 */ /* 0x0c0fe20000410000 */
        /* <DEDUP_REMOVED lines=12> */
.L_x_1909:
[----:B------:R-:W-:Y:S05]  /*e1e0*/  BSYNC B1 ;  /* 0x0000000000017941 */ /* 0x000fea0003800000 */
.L_x_1908:
        /* <DEDUP_REMOVED lines=10> */
[----:B------:R-:W-:Y:S02]  /*e290*/  LOP3.LUT R79, R79, 0xffff0000, RZ, 0xc0, !PT ;  /* 0xffff00004f4f7812 */ /* 0x000fe400078ec0ff */
[----:B------:R-:W-:Y:S01]  /*e2a0*/  PRMT R78, R78, 0x5410, R3 ;  /* 0x000054104e4e7816 */ /* 0x000fe20000000003 */
[C---:B0-----:R-:W-:Y:S01]  /*e2b0*/  IMAD.U32 R5, R10.reuse, 0x10000, RZ ;  /* 0x000100000a057824 */ /* 0x041fe200078e00ff */
[----:B------:R-:W-:Y:S01]  /*e2c0*/  LOP3.LUT R6, R10, 0xffff0000, RZ, 0xc0, !PT ;  /* 0xffff00000a067812 */ /* 0x000fe200078ec0ff */
[C---:B------:R-:W-:Y:S01]  /*e2d0*/  IMAD.U32 R7, R11.reuse, 0x10000, RZ ;  /* 0x000100000b077824 */ /* 0x040fe200078e00ff */
[----:B------:R-:W-:Y:S01]  /*e2e0*/  LOP3.LUT R10, R11, 0xffff0000, RZ, 0xc0, !PT ;  /* 0xffff00000b0a7812 */ /* 0x000fe200078ec0ff */
[C---:B------:R-:W-:Y:S01]  /*e2f0*/  IMAD.U32 R11, R23.reuse, 0x10000, RZ ;  /* 0x00010000170b7824 */ /* 0x040fe200078e00ff */
[----:B------:R-:W-:Y:S01]  /*e300*/  LOP3.LUT R23, R23, 0xffff0000, RZ, 0xc0, !PT ;  /* 0xffff000017177812 */ /* 0x000fe200078ec0ff */
[----:B------:R-:W-:Y:S01]  /*e310*/  FMUL.FTZ R14, R6, R13 ;  /* 0x0000000d060e7220 */ /* 0x000fe20000410000 */
[----:B------:R-:W-:-:S02]  /*e320*/  IMAD.U32 R0, R8, 0x10000, RZ ;  /* 0x0001000008007824 */ /* 0x000fc400078e00ff */
[----:B------:R-:W-:Y:S01]  /*e330*/  FMUL.FTZ R6, R6, R11 ;  /* 0x0000000b06067220 */ /* 0x000fe20000410000 */
[----:B------:R-:W-:Y:S01]  /*e340*/  FMUL.FTZ R20, R10, R79 ;  /* 0x0000004f0a147220 */ /* 0x000fe20000410000 */
[----:B------:R-:W-:Y:S01]  /*e350*/  LOP3.LUT R3, R8, 0xffff0000, RZ, 0xc0, !PT ;  /* 0xffff000008037812 */ /* 0x000fe200078ec0ff */
[C---:B------:R-:W-:Y:S01]  /*e360*/  FFMA.FTZ R14, R5.reuse, R11, -R14 ;  /* 0x0000000b050e7223 */ /* 0x040fe2000001080e */
[----:B------:R-:W-:Y:S01]  /*e370*/  FFMA.FTZ R15, R5, R13, R6 ;  /* 0x0000000d050f7223 */ /* 0x000fe20000010006 */
[-C--:B------:R-:W-:Y:S01]  /*e380*/  FMUL.FTZ R10, R10, R23.reuse ;  /* 0x000000170a0a7220 */ /* 0x080fe20000410000 */
[C---:B------:R-:W-:Y:S01]  /*e390*/  IMAD.U32 R4, R9.reuse, 0x10000, RZ ;  /* 0x0001000009047824 */ /* 0x040fe200078e00ff */
[----:B------:R-:W-:Y:S01]  /*e3a0*/  LOP3.LUT R8, R9, 0xffff0000, RZ, 0xc0, !PT ;  /* 0xffff000009087812 */ /* 0x000fe200078ec0ff */
[C---:B------:R-:W-:Y:S01]  /*e3b0*/  IMAD.U32 R6, R78.reuse, 0x10000, RZ ;  /* 0x000100004e067824 */ /* 0x040fe200078e00ff */
[----:B------:R-:W-:Y:S01]  /*e3c0*/  LOP3.LUT R11, R78, 0xffff0000, RZ, 0xc0, !PT ;  /* 0xffff00004e0b7812 */ /* 0x000fe200078ec0ff */
[C---:B------:R-:W-:Y:S01]  /*e3d0*/  IMAD.U32 R5, R12.reuse, 0x10000, RZ ;  /* 0x000100000c057824 */ /* 0x040fe200078e00ff */
[----:B------:R-:W-:Y:S01]  /*e3e0*/  LOP3.LUT R9, R12, 0xffff0000, RZ, 0xc0, !PT ;  /* 0xffff00000c097812 */ /* 0x000fe200078ec0ff */
[C---:B------:R-:W-:Y:S01]  /*e3f0*/  FFMA.FTZ R20, R7.reuse, R23, -R20 ;  /* 0x0000001707147223 */ /* 0x040fe20000010814 */
        /* <DEDUP_REMOVED lines=13> */
[----:B------:R3:W-:Y:S01]  /*e4d0*/  STS.128 [R34+0xf000], R4 ;  /* 0x00f0000422007388 */ /* 0x0007e20000000c00 */
[----:B------:R-:W-:Y:S05]  /*e4e0*/  BRA `(.L_x_1903) ;  /* 0x0000004c00a87947 */ /* 0x000fea0003800000 */
.L_x_1864:
[----:B------:R-:W0:Y:S01]  /*e4f0*/  LDC R83, c[0x0][0x448] ;  /* 0x00011200ff537b82 */ /* 0x000e220000000800 */
[----:B------:R-:W-:Y:S01]  /*e500*/  ULDC.64 UR4, c[0x0][0x3f8] ;  /* 0x0000fe0000047ab9 */ /* 0x000fe20000000a00 */
[----:B------:R-:W-:Y:S01]  /*e510*/  ULDC.64 UR6, c[0x0][0x408] ;  /* 0x0001020000067ab9 */ /* 0x000fe20000000a00 */
[----:B------:R-:W-:Y:S02]  /*e520*/  IMAD.MOV.U32 R25, RZ, RZ, R23 ;  /* 0x000000ffff197224 */ /* 0x000fe400078e0017 */
[----:B------:R-:W-:Y:S01]  /*e530*/  IMAD.MOV.U32 R27, RZ, RZ, R29 ;  /* 0x000000ffff1b7224 */ /* 0x000fe200078e001d */
[----:B0-----:R-:W-:-:S13]  /*e540*/  ISETP.NE.AND P0, PT, R83, 0x1, PT ;  /* 0x000000015300780c */ /* 0x001fda0003f05270 */
[----:B------:R-:W0:Y:S08]  /*e550*/  @P0 LDC R0, c[0x0][0x44c] ;  /* 0x00011300ff000b82 */ /* 0x000e300000000800 */
[----:B------:R-:W1:Y:S01]  /*e560*/  @P0 LDC R5, c[0x0][0x450] ;  /* 0x00011400ff050b82 */ /* 0x000e620000000800 */
[----:B0-----:R-:W-:-:S05]  /*e570*/  @P0 IMAD.HI.U32 R0, R3, R0, RZ ;  /* 0x0000000003000227 */ /* 0x001fca00078e00ff */
[----:B-1----:R-:W-:-:S04]  /*e580*/  @P0 SHF.R.U32.HI R3, RZ, R5, R0 ;  /* 0x00000005ff030219 */ /* 0x002fc80000011600 */
        /* <DEDUP_REMOVED lines=21> */
.L_x_2271:
        /* <DEDUP_REMOVED lines=14> */
[----:B--2---:R-:W-:Y:S01]  /*e7c0*/  IMAD.MOV.U32 R12, RZ, RZ, R4 ;  /* 0x000000ffff0c7224 */ /* 0x004fe200078e0004 */
[----:B------:R-:W-:Y:S01]  /*e7d0*/  ISETP.GE.AND P2, PT, R18, UR4, PT ;  /* 0x0000000412007c0c */ /* 0x000fe2000bf46270 */
[----:B-1----:R-:W-:Y:S01]  /*e7e0*/  IMAD.MOV.U32 R13, RZ, RZ, R5 ;  /* 0x000000ffff0d7224 */ /* 0x002fe200078e0005 */
[----:B------:R-:W-:Y:S02]  /*e7f0*/  ISETP.GE.AND P3, PT, R226, UR4, PT ;  /* 0x00000004e2007c0c */ /* 0x000fe4000bf66270 */
[----:B------:R-:W-:Y:S02]  /*e800*/  CS2R R56, SRZ ;  /* 0x0000000000387805 */ /* 0x000fe4000001ff00 */
[----:B------:R-:W-:-:S07]  /*e810*/  CS2R R58, SRZ ;  /* 0x00000000003a7805 */ /* 0x000fce000001ff00 */
[C---:B------:R-:W-:Y:S01]  /*e820*/  @!P2 IMAD.SHL.U32 R15, R18.reuse, 0x2, RZ ;  /* 0x00000002120fa824 */ /* 0x040fe200078e00ff */
[----:B------:R-:W-:-:S04]  /*e830*/  @!P2 SHF.L.U64.HI R20, R18, 0x1, R19 ;  /* 0x000000011214a819 */ /* 0x000fc80000010213 */
[----:B------:R-:W-:Y:S02]  /*e840*/  @!P2 IADD3 R4, P0, R4, R15, RZ ;  /* 0x0000000f0404a210 */ /* 0x000fe40007f1e0ff */
[----:B------:R-:W-:Y:S02]  /*e850*/  CS2R R70, SRZ ;  /* 0x0000000000467805 */ /* 0x000fe4000001ff00 */
[----:B------:R-:W-:Y:S02]  /*e860*/  CS2R R68, SRZ ;  /* 0x0000000000447805 */ /* 0x000fe4000001ff00 */
[----:B------:R-:W-:Y:S02]  /*e870*/  CS2R R60, SRZ ;  /* 0x00000000003c7805 */ /* 0x000fe4000001ff00 */
[----:B------:R-:W-:Y:S02]  /*e880*/  CS2R R62, SRZ ;  /* 0x00000000003e7805 */ /* 0x000fe4000001ff00 */
[----:B------:R-:W-:-:S02]  /*e890*/  CS2R R66, SRZ ;  /* 0x0000000000427805 */ /* 0x000fc4000001ff00 */
[----:B------:R-:W-:Y:S01]  /*e8a0*/  CS2R R64, SRZ ;  /* 0x0000000000407805 */ /* 0x000fe2000001ff00 */
[----:B------:R-:W-:-:S05]  /*e8b0*/  @!P2 IMAD.X R5, R5, 0x1, R20, P0 ;  /* 0x000000010505a824 */ /* 0x000fca00000e0614 */
[----:B------:R1:W5:Y:S01]  /*e8c0*/  @!P2 LD.E.128 R60, desc[UR60][R4.64] ;  /* 0x0000003c043ca980 */ /* 0x000362000c101d00 */
[----:B---3--:R-:W-:Y:S01]  /*e8d0*/  @!P3 IMAD.SHL.U32 R11, R8, 0x8, RZ ;  /* 0x00000008080bb824 */ /* 0x008fe200078e00ff */
[----:B----4-:R-:W-:Y:S01]  /*e8e0*/  @!P2 IADD3 R8, P1, R14, R15, RZ ;  /* 0x0000000f0e08a210 */ /* 0x010fe20007f3e0ff */
[----:B------:R-:W-:Y:S02]  /*e8f0*/  IMAD.MOV.U32 R15, RZ, RZ, R9 ;  /* 0x000000ffff0f7224 */ /* 0x000fe400078e0009 */
[----:B------:R-:W-:-:S04]  /*e900*/  @!P3 IMAD.WIDE R12, R11, 0x2, R12 ;  /* 0x000000020b0cb825 */ /* 0x000fc800078e020c */
[----:B------:R-:W-:Y:S01]  /*e910*/  @!P3 IMAD.WIDE R14, R11, 0x2, R14 ;  /* 0x000000020b0eb825 */ /* 0x000fe200078e020e */
[----:B------:R1:W5:Y:S03]  /*e920*/  @!P3 LD.E.128 R56, desc[UR60][R12.64] ;  /* 0x0000003c0c38b980 */ /* 0x000366000c101d00 */
[----:B------:R-:W-:Y:S01]  /*e930*/  @!P2 IMAD.X R9, R9, 0x1, R20, P1 ;  /* 0x000000010909a824 */ /* 0x000fe200008e0614 */
[----:B------:R1:W5:Y:S04]  /*e940*/  @!P3 LD.E.128 R68, desc[UR60][R14.64] ;  /* 0x0000003c0e44b980 */ /* 0x000368000c101d00 */
[----:B------:R1:W5:Y:S02]  /*e950*/  @!P2 LD.E.128 R64, desc[UR60][R8.64] ;  /* 0x0000003c0840a980 */ /* 0x000364000c101d00 */
.L_x_1912:
[----:B------:R-:W-:Y:S05]  /*e960*/  BSYNC B1 ;  /* 0x0000000000017941 */ /* 0x000fea0003800000 */
.L_x_1911:
        /* <DEDUP_REMOVED lines=39> */
.L_x_2277:
        /* <DEDUP_REMOVED lines=11> */
[----:B------:R-:W4:Y:S01]  /*ec90*/  LDL R15, [R1+0x5c] ;  /* 0x00005c00010f7983 */ /* 0x000f220000100800 */
[----:B------:R-:W-:Y:S01]  /*eca0*/  ULDC UR4, c[0x0][0x3f4] ;  /* 0x0000fd0000047ab9 */ /* 0x000fe20000000800 */
[----:B---3--:R-:W-:Y:S01]  /*ecb0*/  IMAD.MOV.U32 R12, RZ, RZ, R4 ;  /* 0x000000ffff0c7224 */ /* 0x008fe200078e0004 */
[----:B------:R-:W-:Y:S01]  /*ecc0*/  ISETP.GE.AND P2, PT, R18, UR4, PT ;  /* 0x0000000412007c0c */ /* 0x000fe2000bf46270 */
[----:B--2---:R-:W-:Y:S01]  /*ecd0*/  IMAD.MOV.U32 R13, RZ, RZ, R5 ;  /* 0x000000ffff0d7224 */ /* 0x004fe200078e0005 */
[----:B------:R-:W-:Y:S02]  /*ece0*/  ISETP.GE.AND P3, PT, R226, UR4, PT ;  /* 0x00000004e2007c0c */ /* 0x000fe4000bf66270 */
[----:B------:R-:W-:Y:S02]  /*ecf0*/  CS2R R40, SRZ ;  /* 0x0000000000287805 */ /* 0x000fe4000001ff00 */
[----:B------:R-:W-:-:S07]  /*ed00*/  CS2R R42, SRZ ;  /* 0x00000000002a7805 */ /* 0x000fce000001ff00 */
[C---:B------:R-:W-:Y:S01]  /*ed10*/  @!P2 IMAD.SHL.U32 R11, R18.reuse, 0x2, RZ ;  /* 0x00000002120ba824 */ /* 0x040fe200078e00ff */
[----:B------:R-:W-:-:S04]  /*ed20*/  @!P2 SHF.L.U64.HI R20, R18, 0x1, R19 ;  /* 0x000000011214a819 */ /* 0x000fc80000010213 */
[-C--:B------:R-:W-:Y:S02]  /*ed30*/  @!P2 IADD3 R4, P0, R4, R11.reuse, RZ ;  /* 0x0000000b0404a210 */ /* 0x080fe40007f1e0ff */
[----:B----4-:R-:W-:Y:S02]  /*ed40*/  @!P2 IADD3 R8, P1, R14, R11, RZ ;  /* 0x0000000b0e08a210 */ /* 0x010fe40007f3e0ff */
[----:B------:R-:W-:Y:S02]  /*ed50*/  CS2R R54, SRZ ;  /* 0x0000000000367805 */ /* 0x000fe4000001ff00 */
[----:B------:R-:W-:Y:S02]  /*ed60*/  CS2R R52, SRZ ;  /* 0x0000000000347805 */ /* 0x000fe4000001ff00 */
[----:B------:R-:W-:Y:S02]  /*ed70*/  CS2R R44, SRZ ;  /* 0x00000000002c7805 */ /* 0x000fe4000001ff00 */
[----:B------:R-:W-:-:S02]  /*ed80*/  CS2R R46, SRZ ;  /* 0x00000000002e7805 */ /* 0x000fc4000001ff00 */
[----:B------:R-:W-:Y:S02]  /*ed90*/  CS2R R50, SRZ ;  /* 0x0000000000327805 */ /* 0x000fe4000001ff00 */
[----:B------:R-:W-:Y:S01]  /*eda0*/  CS2R R48, SRZ ;  /* 0x0000000000307805 */ /* 0x000fe2000001ff00 */
[----:B------:R-:W-:-:S05]  /*edb0*/  @!P2 IMAD.X R5, R5, 0x1, R20, P0 ;  /* 0x000000010505a824 */ /* 0x000fca00000e0614 */
[----:B------:R2:W5:Y:S01]  /*edc0*/  @!P2 LD.E.128 R44, desc[UR60][R4.64] ;  /* 0x0000003c042ca980 */ /* 0x000562000c101d00 */
[----:B------:R-:W-:Y:S02]  /*edd0*/  @!P3 IMAD.SHL.U32 R21, R15, 0x8, RZ ;  /* 0x000000080f15b824 */ /* 0x000fe400078e00ff */
[----:B0-----:R-:W-:Y:S02]  /*ede0*/  IMAD.MOV.U32 R15, RZ, RZ, R9 ;  /* 0x000000ffff0f7224 */ /* 0x001fe400078e0009 */
[----:B------:R-:W-:-:S04]  /*edf0*/  @!P3 IMAD.WIDE R12, R21, 0x2, R12 ;  /* 0x00000002150cb825 */ /* 0x000fc800078e020c */
[----:B------:R-:W-:Y:S01]  /*ee00*/  @!P3 IMAD.WIDE R14, R21, 0x2, R14 ;  /* 0x00000002150eb825 */ /* 0x000fe200078e020e */
[----:B------:R2:W5:Y:S03]  /*ee10*/  @!P3 LD.E.128 R40, desc[UR60][R12.64] ;  /* 0x0000003c0c28b980 */ /* 0x000566000c101d00 */
[----:B------:R-:W-:Y:S01]  /*ee20*/  @!P2 IMAD.X R9, R9, 0x1, R20, P1 ;  /* 0x000000010909a824 */ /* 0x000fe200008e0614 */
[----:B------:R2:W5:Y:S04]  /*ee30*/  @!P3 LD.E.128 R52, desc[UR60][R14.64] ;  /* 0x0000003c0e34b980 */ /* 0x000568000c101d00 */
[----:B------:R2:W5:Y:S02]  /*ee40*/  @!P2 LD.E.128 R48, desc[UR60][R8.64] ;  /* 0x0000003c0830a980 */ /* 0x000564000c101d00 */
.L_x_1915:
[----:B------:R-:W-:Y:S05]  /*ee50*/  BSYNC B1 ;  /* 0x0000000000017941 */ /* 0x000fea0003800000 */
.L_x_1914:
[----:B--23-5:R-:W-:Y:S01]  /*ee60*/  IMAD.MOV.U32 R4, RZ, RZ, R54 ;  /* 0x000000ffff047224 */ /* 0x02cfe200078e0036 */
[----:B------:R-:W-:Y:S01]  /*ee70*/  UMOV UR4, 0xffffffff ;  /* 0xffffffff00047882 */ /* 0x000fe20000000000 */
[----:B------:R-:W-:Y:S02]  /*ee80*/  IMAD.MOV.U32 R5, RZ, RZ, R55 ;  /* 0x000000ffff057224 */ /* 0x000fe400078e0037 */
[----:B------:R-:W-:Y:S01]  /*ee90*/  IMAD.MOV.U32 R8, RZ, RZ, R52 ;  /* 0x000000ffff087224 */ /* 0x000fe200078e0034 */
[----:B------:R-:W-:Y:S01]  /*eea0*/  PRMT R105, R4, 0x7610, R105 ;  /* 0x0000761004697816 */ /* 0x000fe20000000069 */
        /* <DEDUP_REMOVED lines=33> */
.L_x_2283:
        /* <DEDUP_REMOVED lines=23> */
[----:B0-----:R-:W-:Y:S02]  /*f230*/  @!P2 IADD3 R8, P1, R14, R11, RZ ;  /* 0x0000000b0e08a210 */ /* 0x001fe40007f3e0ff */
[----:B------:R-:W-:Y:S02]  /*f240*/  CS2R R36, SRZ ;  /* 0x0000000000247805 */ /* 0x000fe4000001ff00 */
[----:B------:R-:W-:Y:S01]  /*f250*/  CS2R R38, SRZ ;  /* 0x0000000000267805 */ /* 0x000fe2000001ff00 */
[----:B------:R-:W-:Y:S01]  /*f260*/  @!P2 IMAD.X R5, R5, 0x1, R28, P0 ;  /* 0x000000010505a824 */ /* 0x000fe200000e061c */
[----:B------:R-:W-:Y:S02]  /*f270*/  CS2R R30, SRZ ;  /* 0x00000000001e7805 */ /* 0x000fe4000001ff00 */
[----:B------:R-:W-:-:S02]  /*f280*/  CS2R R34, SRZ ;  /* 0x0000000000227805 */ /* 0x000fc4000001ff00 */
[----:B------:R-:W-:Y:S01]  /*f290*/  CS2R R32, SRZ ;  /* 0x0000000000207805 */ /* 0x000fe2000001ff00 */
[----:B----4-:R-:W-:Y:S02]  /*f2a0*/  @!P3 IMAD.SHL.U32 R23, R15, 0x8, RZ ;  /* 0x000000080f17b824 */ /* 0x010fe400078e00ff */
[----:B------:R-:W-:Y:S02]  /*f2b0*/  IMAD.MOV.U32 R15, RZ, RZ, R9 ;  /* 0x000000ffff0f7224 */ /* 0x000fe400078e0009 */
[----:B------:R-:W-:Y:S01]  /*f2c0*/  @!P2 IMAD.X R9, R9, 0x1, R28, P1 ;  /* 0x000000010909a824 */ /* 0x000fe200008e061c */
[----:B------:R-:W-:Y:S01]  /*f2d0*/  CS2R R28, SRZ ;  /* 0x00000000001c7805 */ /* 0x000fe2000001ff00 */
[----:B------:R-:W-:-:S03]  /*f2e0*/  @!P3 IMAD.WIDE R20, R23, 0x2, R12 ;  /* 0x000000021714b825 */ /* 0x000fc600078e020c */
[----:B------:R0:W5:Y:S01]  /*f2f0*/  @!P2 LD.E.128 R32, desc[UR60][R8.64] ;  /* 0x0000003c0820a980 */ /* 0x000162000c101d00 */
[----:B------:R-:W-:-:S03]  /*f300*/  @!P3 IMAD.WIDE R12, R23, 0x2, R14 ;  /* 0x00000002170cb825 */ /* 0x000fc600078e020e */
[----:B------:R0:W5:Y:S04]  /*f310*/  @!P3 LD.E.128 R24, desc[UR60][R20.64] ;  /* 0x0000003c1418b980 */ /* 0x000168000c101d00 */
[----:B------:R0:W5:Y:S04]  /*f320*/  @!P3 LD.E.128 R36, desc[UR60][R12.64] ;  /* 0x0000003c0c24b980 */ /* 0x000168000c101d00 */
[----:B------:R0:W5:Y:S02]  /*f330*/  @!P2 LD.E.128 R28, desc[UR60][R4.64] ;  /* 0x0000003c041ca980 */ /* 0x000164000c101d00 */
.L_x_1918:
[----:B------:R-:W-:Y:S05]  /*f340*/  BSYNC B1 ;  /* 0x0000000000017941 */ /* 0x000fea0003800000 */
.L_x_1917:
        /* <DEDUP_REMOVED lines=39> */
.L_x_2289:
[----:B------:R-:W4:Y:S01]  /*f5c0*/  LDL R12, [R1+0x68] ;  /* 0x00006800010c7983 */ /* 0x000f220000100800 */
[----:B------:R-:W-:Y:S01]  /*f5d0*/  VIADD R10, R10, 0x60 ;  /* 0x000000600a0a7836 */ /* 0x000fe20000000000 */
[----:B------:R-:W-:Y:S01]  /*f5e0*/  BSSY B1, `(.L_x_1920) ;  /* 0x000002b000017945 */ /* 0x000fe20003800000 */
[----:B0-----:R-:W-:Y:S02]  /*f5f0*/  CS2R R6, SRZ ;  /* 0x0000000000067805 */ /* 0x001fe4000001ff00 */
        /* <DEDUP_REMOVED lines=26> */
[----:B------:R-:W-:Y:S01]  /*f7a0*/  CS2R R14, SRZ ;  /* 0x00000000000e7805 */ /* 0x000fe2000001ff00 */
[----:B------:R-:W-:-:S05]  /*f7b0*/  @!P2 IMAD.X R21, R21, 0x1, R6, P0 ;  /* 0x000000011515a824 */ /* 0x000fca00000e0606 */
[----:B------:R0:W5:Y:S01]  /*f7c0*/  @!P2 LD.E.128 R12, desc[UR60][R20.64] ;  /* 0x0000003c140ca980 */ /* 0x000162000c101d00 */
[----:B----4-:R-:W-:Y:S01]  /*f7d0*/  @!P3 IMAD.SHL.U32 R79, R76, 0x8, RZ ;  /* 0x000000084c4fb824 */ /* 0x010fe200078e00ff */
[----:B-1----:R-:W-:-:S03]  /*f7e0*/  @!P2 IADD3 R76, P1, R0, R77, RZ ;  /* 0x0000004d004ca210 */ /* 0x002fc60007f3e0ff */
[----:B------:R-:W-:-:S04]  /*f7f0*/  @!P3 IMAD.WIDE R80, R79, 0x2, R4 ;  /* 0x000000024f50b825 */ /* 0x000fc800078e0204 */
[----:B------:R-:W-:Y:S01]  /*f800*/  IMAD.MOV.U32 R4, RZ, RZ, R0 ;  /* 0x000000ffff047224 */ /* 0x000fe200078e0000 */
[----:B------:R0:W5:Y:S01]  /*f810*/  @!P3 LD.E.128 R72, desc[UR60][R80.64] ;  /* 0x0000003c5048b980 */ /* 0x000162000c101d00 */
[----:B------:R-:W-:Y:S02]  /*f820*/  IMAD.MOV.U32 R5, RZ, RZ, R23 ;  /* 0x000000ffff057224 */ /* 0x000fe400078e0017 */
[----:B------:R-:W-:Y:S01]  /*f830*/  @!P2 IMAD.X R77, R23, 0x1, R6, P1 ;  /* 0x00000001174da824 */ /* 0x000fe200008e0606 */
[----:B------:R-:W-:Y:S01]  /*f840*/  CS2R R6, SRZ ;  /* 0x0000000000067805 */ /* 0x000fe2000001ff00 */
[----:B------:R-:W-:Y:S01]  /*f850*/  @!P3 IMAD.WIDE R78, R79, 0x2, R4 ;  /* 0x000000024f4eb825 */ /* 0x000fe200078e0204 */
[----:B------:R-:W-:-:S04]  /*f860*/  CS2R R4, SRZ ;  /* 0x0000000000047805 */ /* 0x000fc8000001ff00 */
[----:B------:R0:W5:Y:S04]  /*f870*/  @!P3 LD.E.128 R8, desc[UR60][R78.64] ;  /* 0x0000003c4e08b980 */ /* 0x000168000c101d00 */
[----:B------:R0:W5:Y:S02]  /*f880*/  @!P2 LD.E.128 R4, desc[UR60][R76.64] ;  /* 0x0000003c4c04a980 */ /* 0x000164000c101d00 */
.L_x_1921:
[----:B------:R-:W-:Y:S05]  /*f890*/  BSYNC B1 ;  /* 0x0000000000017941 */ /* 0x000fea0003800000 */
.L_x_1920:
[----:B0-----:R-:W4:Y:S01]  /*f8a0*/  LDL R78, [R1+0x34] ;  /* 0x00003400014e7983 */ /* 0x001f220000100800 */
[----:B------:R-:W0:Y:S01]  /*f8b0*/  SYNCS.PHASECHK.TRANS64.TRYWAIT P0, [R16+URZ+0x30800], R139 ;  /* 0x0308008b100075a7 */ /* 0x000e22000800017f */
[----:B-1---5:R-:W-:Y:S01]  /*f8c0*/  IMAD.MOV.U32 R0, RZ, RZ, R4 ;  /* 0x000000ffff007224 */ /* 0x022fe200078e0004 */
[----:B------:R-:W-:Y:S01]  /*f8d0*/  BSSY B1, `(.L_x_1922) ;  /* 0x000001e000017945 */ /* 0x000fe20003800000 */
[----:B------:R-:W-:Y:S02]  /*f8e0*/  IMAD.MOV.U32 R3, RZ, RZ, R5 ;  /* 0x000000ffff037224 */ /* 0x000fe400078e0005 */
        /* <DEDUP_REMOVED lines=18> */
[----:B--2---:R-:W-:Y:S01]  /*fa10*/  IMAD.MOV.U32 R21, RZ, RZ, R10 ;  /* 0x000000ffff157224 */ /* 0x004fe200078e000a */
[----:B------:R-:W-:Y:S01]  /*fa20*/  PRMT R85, R79, 0x7610, R85 ;  /* 0x000076104f557816 */ /* 0x000fe20000000055 */
[----:B------:R-:W-:-:S02]  /*fa30*/  IMAD.MOV.U32 R23, RZ, RZ, R11 ;  /* 0x000000ffff177224 */ /* 0x000fc400078e000b */
[----:B------:R-:W-:Y:S02]  /*fa40*/  IMAD.MOV.U32 R76, RZ, RZ, R74 ;  /* 0x000000ffff4c7224 */ /* 0x000fe400078e004a */
[----:B------:R-:W-:Y:S01]  /*fa50*/  IMAD.MOV.U32 R77, RZ, RZ, R75 ;  /* 0x000000ffff4d7224 */ /* 0x000fe200078e004b */
[----:B----4-:R-:W-:Y:S01]  /*fa60*/  VIADDMNMX R3, R83, -R78, 0x80, PT ;  /* 0x0000008053037446 */ /* 0x010fe2000380094e */
[----:B------:R-:W-:-:S03]  /*fa70*/  IMAD.MOV.U32 R78, RZ, RZ, R72 ;  /* 0x000000ffff4e7224 */ /* 0x000fc600078e0048 */
[----:B------:R-:W-:Y:S02]  /*fa80*/  ISETP.GE.AND P1, PT, R218, R3, PT ;  /* 0x00000003da00720c */ /* 0x000fe40003f26270 */
[----:B------:R-:W-:Y:S01]  /*fa90*/  PRMT R84, R78, 0x7610, R84 ;  /* 0x000076104e547816 */ /* 0x000fe20000000054 */
[----:B0-----:R-:W-:Y:S10]  /*faa0*/  @!P0 BRA `(.L_x_1923) ;  /* 0x000001d800148947 */ /* 0x001ff40003800000 */
.L_x_2290:
[----:B------:R-:W-:Y:S05]  /*fab0*/  BSYNC B1 ;  /* 0x0000000000017941 */ /* 0x000fea0003800000 */
.L_x_1922:
[----:B------:R-:W-:Y:S01]  /*fac0*/  BSSY B1, `(.L_x_1924) ;  /* 0x00000e2000017945 */ /* 0x000fe20003800000 */
[----:B------:R-:W-:Y:S02]  /*fad0*/  PRMT R86, R76, 0x7610, R86 ;  /* 0x000076104c567816 */ /* 0x000fe40000000056 */
[----:B------:R-:W-:Y:S01]  /*fae0*/  PRMT R87, R77, 0x7610, R87 ;  /* 0x000076104d577816 */ /* 0x000fe20000000057 */
[----:B------:R-:W-:Y:S06]  /*faf0*/  @P1 BRA `(.L_x_1925) ;  /* 0x0000000c00781947 */ /* 0x000fec0003800000 */
[----:B------:R1:W5:Y:S01]  /*fb00*/  LDL R154, [R1+0x40] ;  /* 0x00004000019a7983 */ /* 0x0003620000100800 */
[----:B0-----:R-:W0:Y:S01]  /*fb10*/  LDC R139, c[0x0][0x3f4] ;  /* 0x0000fd00ff8b7b82 */ /* 0x001e220000000800 */
[C---:B------:R-:W-:Y:S01]  /*fb20*/  IMAD.SHL.U32 R155, R218.reuse, 0x40, RZ ;  /* 0x00000040da9b7824 */ /* 0x040fe200078e00ff */
[----:B------:R-:W-:Y:S01]  /*fb30*/  BSSY B2, `(.L_x_1926) ;  /* 0x0000070000027945 */ /* 0x000fe20003800000 */
[----:B------:R-:W-:-:S03]  /*fb40*/  IMAD.SHL.U32 R156, R218, 0x40, RZ ;  /* 0x00000040da9c7824 */ /* 0x000fc600078e00ff */
[----:B------:R-:W-:-:S04]  /*fb50*/  LOP3.LUT R155, R155, 0x1c0, RZ, 0xc0, !PT ;  /* 0x000001c09b9b7812 */ /* 0x000fc800078ec0ff */
[----:B------:R-:W-:Y:S02]  /*fb60*/  SHF.R.U32.HI R155, RZ, 0x3, R155 ;  /* 0x00000003ff9b7819 */ /* 0x000fe4000001169b */
[-C--:B0-----:R-:W-:Y:S02]  /*fb70*/  ISETP.GE.AND P0, PT, R18, R139.reuse, PT ;  /* 0x0000008b1200720c */ /* 0x081fe40003f06270 */
[----:B------:R-:W-:-:S11]  /*fb80*/  ISETP.GE.AND P1, PT, R226, R139, PT ;  /* 0x0000008be200720c */ /* 0x000fd60003f26270 */
[----:B-1----:R-:W-:Y:S05]  /*fb90*/  @P0 BRA `(.L_x_1927) ;  /* 0x0000000400a40947 */ /* 0x002fea0003800000 */
[----:B------:R-:W2:Y:S04]  /*fba0*/  LDL R78, [R1+0x58] ;  /* 0x00005800014e7983 */ /* 0x000ea80000100800 */
[----:B------:R-:W3:Y:S01]  /*fbb0*/  LDL R157, [R1+0x48] ;  /* 0x00004800019d7983 */ /* 0x000ee20000100800 */
[--C-:B------:R-:W-:Y:S02]  /*fbc0*/  SHF.R.U64 R142, R60, 0x10, R61.reuse ;  /* 0x000000103c8e7819 */ /* 0x100fe4000000123d */
[----:B------:R-:W-:Y:S02]  /*fbd0*/  SHF.R.U32.HI R145, RZ, 0x10, R61 ;  /* 0x00000010ff917819 */ /* 0x000fe4000001163d */
[--C-:B------:R-:W-:Y:S02]  /*fbe0*/  SHF.R.U64 R60, R62, 0x10, R63.reuse ;  /* 0x000000103e3c7819 */ /* 0x100fe4000000123f */
[----:B------:R-:W-:-:S02]  /*fbf0*/  SHF.R.U32.HI R61, RZ, 0x10, R63 ;  /* 0x00000010ff3d7819 */ /* 0x000fc4000001163f */
[----:B------:R-:W-:Y:S02]  /*fc00*/  SHF.R.U64 R63, R64, 0x10, R65 ;  /* 0x00000010403f7819 */ /* 0x000fe40000001241 */
[----:B------:R-:W-:Y:S02]  /*fc10*/  PRMT R141, R141, 0x5410, R142 ;  /* 0x000054108d8d7816 */ /* 0x000fe4000000008e */
[----:B------:R-:W-:Y:S02]  /*fc20*/  PRMT R150, R140, 0x5410, R63 ;  /* 0x000054108c967816 */ /* 0x000fe4000000003f */
[--C-:B------:R-:W-:Y:S02]  /*fc30*/  SHF.R.U64 R62, R66, 0x10, R67.reuse ;  /* 0x00000010423e7819 */ /* 0x100fe40000001243 */
[----:B------:R-:W-:Y:S02]  /*fc40*/  SHF.R.U32.HI R67, RZ, 0x10, R67 ;  /* 0x00000010ff437819 */ /* 0x000fe40000011643 */
[----:B------:R-:W-:-:S02]  /*fc50*/  PRMT R66, R88, 0x5432, R145 ;  /* 0x0000543258427816 */ /* 0x000fc40000000091 */
[----:B------:R-:W-:Y:S02]  /*fc60*/  SHF.R.U32.HI R64, RZ, 0x10, R65 ;  /* 0x00000010ff407819 */ /* 0x000fe40000011641 */
[----:B------:R-:W-:Y:S02]  /*fc70*/  PRMT R65, R85, 0x5432, R62 ;  /* 0x0000543255417816 */ /* 0x000fe4000000003e */
[----:B------:R-:W-:Y:S02]  /*fc80*/  PRMT R62, R84, 0x5432, R67 ;  /* 0x00005432543e7816 */ /* 0x000fe40000000043 */
[----:B------:R-:W-:Y:S02]  /*fc90*/  PRMT R61, R86, 0x5432, R61 ;  /* 0x00005432563d7816 */ /* 0x000fe4000000003d */
[----:B------:R-:W-:Y:S01]  /*fca0*/  PRMT R143, R143, 0x5410, R64 ;  /* 0x000054108f8f7816 */ /* 0x000fe20000000040 */
[----:B------:R-:W-:Y:S01]  /*fcb0*/  IMAD.U32 R152, R62, 0x10000, RZ ;  /* 0x000100003e987824 */ /* 0x000fe200078e00ff */
[----:B------:R-:W-:-:S03]  /*fcc0*/  PRMT R60, R87, 0x5432, R60 ;  /* 0x00005432573c7816 */ /* 0x000fc6000000003c */
[----:B------:R-:W-:Y:S01]  /*fcd0*/  IMAD.U32 R151, R143, 0x10000, RZ ;  /* 0x000100008f977824 */ /* 0x000fe200078e00ff */
[----:B--2---:R-:W-:-:S04]  /*fce0*/  LEA.HI R76, R139, R78, RZ, 0x1d ;  /* 0x0000004e8b4c7211 */ /* 0x004fc800078fe8ff */
        /* <DEDUP_REMOVED lines=8> */
[----:B-----5:R-:W-:Y:S02]  /*fd70*/  IADD3 R81, R76, R79, R154 ;  /* 0x0000004f4c517210 */ /* 0x020fe40007ffe09a */
[----:B---3--:R-:W0:Y:S03]  /*fd80*/  LDS.128 R76, [R157] ;  /* 0x000000009d4c7984 */ /* 0x008e260000000c00 */
[----:B------:R-:W-:-:S05]  /*fd90*/  IMAD R138, R81, 0x2, R16 ;  /* 0x00000002518a7824 */ /* 0x000fca00078e0210 */
[----:B------:R-:W1:Y:S01]  /*fda0*/  LDS.128 R80, [R138+0x10400] ;  /* 0x010400008a507984 */ /* 0x000e620000000c00 */
[----:B0-----:R-:W-:Y:S01]  /*fdb0*/  IMAD.U32 R140, R76, 0x10000, RZ ;  /* 0x000100004c8c7824 */ /* 0x001fe200078e00ff */
[C---:B------:R-:W-:Y:S01]  /*fdc0*/  LOP3.LUT R63, R78.reuse, 0xffff0000, RZ, 0xc0, !PT ;  /* 0xffff00004e3f7812 */ /* 0x040fe200078ec0ff */
[----:B------:R-:W-:Y:S01]  /*fdd0*/  IMAD.U32 R64, R78, 0x10000, RZ ;  /* 0x000100004e407824 */ /* 0x000fe200078e00ff */
        /* <DEDUP_REMOVED lines=9> */
[----:B------:R-:W-:Y:S01]  /*fe70*/  IMAD.U32 R81, R150, 0x10000, RZ ;  /* 0x0001000096517824 */ /* 0x000fe200078e00ff */
[----:B------:R-:W-:Y:S01]  /*fe80*/  LOP3.LUT R76, R82, 0xffff0000, RZ, 0xc0, !PT ;  /* 0xffff0000524c7812 */ /* 0x000fe200078ec0ff */
[----:B------:R-:W-:Y:S01]  /*fe90*/  IMAD.U32 R80, R141, 0x10000, RZ ;  /* 0x000100008d507824 */ /* 0x000fe200078e00ff */
[----:B------:R-:W-:Y:S01]  /*fea0*/  LOP3.LUT R150, R150, 0xffff0000, RZ, 0xc0, !PT ;  /* 0xffff000096967812 */ /* 0x000fe200078ec0ff */
[----:B------:R-:W-:Y:S01]  /*feb0*/  FMUL.FTZ R153, R145, R81 ;  /* 0x0000005191997220 */ /* 0x000fe20000410000 */
[----:B------:R-:W-:-:S02]  /*fec0*/  IMAD.U32 R149, R83, 0x10000, RZ ;  /* 0x0001000053957824 */ /* 0x000fc400078e00ff */
[-C--:B------:R-:W-:Y:S01]  /*fed0*/  FMUL.FTZ R145, R145, R80.reuse ;  /* 0x0000005091917220 */ /* 0x080fe20000410000 */
[----:B------:R-:W-:Y:S02]  /*fee0*/  IMAD.U32 R79, R82, 0x10000, RZ ;  /* 0x00010000524f7824 */ /* 0x000fe400078e00ff */
[C---:B------:R-:W-:Y:S01]  /*fef0*/  FFMA.FTZ R80, R140.reuse, R80, -R153 ;  /* 0x000000508c507223 */ /* 0x040fe20000010899 */
[----:B------:R-:W-:Y:S01]  /*ff00*/  LOP3.LUT R82, R83, 0xffff0000, RZ, 0xc0, !PT ;  /* 0xffff000053527812 */ /* 0x000fe200078ec0ff */
[----:B------:R-:W-:Y:S01]  /*ff10*/  FFMA.FTZ R81, R140, R81, R145 ;  /* 0x000000518c517223 */ /* 0x000fe20000010091 */
[----:B------:R-:W-:Y:S02]  /*ff20*/  IMAD.U32 R140, R61, 0x10000, RZ ;  /* 0x000100003d8c7824 */ /* 0x000fe400078e00ff */
[----:B------:R-:W-:Y:S01]  /*ff30*/  FMUL.FTZ R145, R149, R152 ;  /* 0x0000009895917220 */ /* 0x000fe20000410000 */
[----:B------:R-:W-:Y:S02]  /*ff40*/  IMAD.U32 R83, R66, 0x10000, RZ ;  /* 0x0001000042537824 */ /* 0x000fe400078e00ff */
[----:B------:R-:W-:Y:S01]  /*ff50*/  FMUL.FTZ R153, R147, R151 ;  /* 0x0000009793997220 */ /* 0x000fe20000410000 */
[-C--:B------:R-:W-:Y:S01]  /*ff60*/  FMUL.FTZ R149, R149, R140.reuse ;  /* 0x0000008c95957220 */ /* 0x080fe20000410000 */
[C---:B------:R-:W-:Y:S01]  /*ff70*/  FFMA.FTZ R140, R144.reuse, R140, -R145 ;  /* 0x0000008c908c7223 */ /* 0x040fe20000010891 */
[----:B------:R-:W-:Y:S01]  /*ff80*/  LOP3.LUT R145, R141, 0xffff0000, RZ, 0xc0, !PT ;  /* 0xffff00008d917812 */ /* 0x000fe200078ec0ff */
[-C--:B------:R-:W-:Y:S01]  /*ff90*/  FMUL.FTZ R147, R147, R83.reuse ;  /* 0x0000005393937220 */ /* 0x080fe20000410000 */
[----:B------:R-:W-:Y:S01]  /*ffa0*/  FFMA.FTZ R141, R144, R152, R149 ;  /* 0x00000098908d7223 */ /* 0x000fe20000010095 */
[----:B------:R-:W-:Y:S01]  /*ffb0*/  FMUL.FTZ R152, R146, R150 ;  /* 0x0000009692987220 */ /* 0x000fe20000410000 */
[C---:B------:R-:W-:Y:S01]  /*ffc0*/  FFMA.FTZ R83, R142.reuse, R83, -R153 ;  /* 0x000000538e537223 */ /* 0x040fe20000010899 */
[----:B------:R-:W-:Y:S01]  /*ffd0*/  FFMA.FTZ R142, R142, R151, R147 ;  /* 0x000000978e8e7223 */ /* 0x000fe20000010093 */
[-C--:B------:R-:W-:Y:S01]  /*ffe0*/  FMUL.FTZ R146, R146, R145.reuse ;  /* 0x0000009192927220 */ /* 0x080fe20000410000 */
[----:B------:R-:W-:Y:S01]  /*fff0*/  FFMA.FTZ R147, R67, R145, -R152 ;  /* 0x0000009143937223 */ /* 0x000fe20000010898 */
[----:B------:R-:W-:Y:S01]  /*10000*/  IMAD.U32 R145, R65, 0x10000, RZ ;  /* 0x0001000041917824 */ /* 0x000fe200078e00ff */
[----:B------:R-:W-:Y:S01]  /*10010*/  LOP3.LUT R144, R143, 0xffff0000, RZ, 0xc0, !PT ;  /* 0xffff00008f907812 */ /* 0x000fe200078ec0ff */
[----:B------:R-:W-:-:S02]  /*10020*/  IMAD.U32 R143, R60, 0x10000, RZ ;  /* 0x000100003c8f7824 */ /* 0x000fc400078e00ff */
[----:B------:R-:W-:Y:S01]  /*10030*/  FFMA.FTZ R146, R67, R150, R146 ;  /* 0x0000009643927223 */ /* 0x000fe20000010092 */
[----:B------:R-:W-:Y:S01]  /*10040*/  LOP3.LUT R66, R66, 0xffff0000, RZ, 0xc0, !PT ;  /* 0xffff000042427812 */ /* 0x000fe200078ec0ff */
[C---:B------:R-:W-:Y:S01]  /*10050*/  FMUL.FTZ R67, R79.reuse, R145 ;  /* 0x000000914f437220 */ /* 0x040fe20000410000 */
[-C--:B------:R-:W-:Y:S01]  /*10060*/  FMUL.FTZ R79, R79, R143.reuse ;  /* 0x0000008f4f4f7220 */ /* 0x080fe20000410000 */
[----:B------:R-:W-:Y:S01]  /*10070*/  LOP3.LUT R65, R65, 0xffff0000, RZ, 0xc0, !PT ;  /* 0xffff000041417812 */ /* 0x000fe200078ec0ff */
[----:B------:R-:W-:Y:S01]  /*10080*/  FMUL.FTZ R152, R148, R144 ;  /* 0x0000009094987220 */ /* 0x000fe20000410000 */
[----:B------:R-:W-:Y:S01]  /*10090*/  FFMA.FTZ R143, R64, R143, -R67 ;  /* 0x0000008f408f7223 */ /* 0x000fe20000010843 */
[----:B------:R-:W-:Y:S01]  /*100a0*/  LOP3.LUT R60, R60, 0xffff0000, RZ, 0xc0, !PT ;  /* 0xffff00003c3c7812 */ /* 0x000fe200078ec0ff */
[-C--:B------:R-:W-:Y:S01]  /*100b0*/  FMUL.FTZ R149, R148, R66.reuse ;  /* 0x0000004294957220 */ /* 0x080fe20000410000 */
[----:B------:R-:W-:Y:S01]  /*100c0*/  LOP3.LUT R67, R62, 0xffff0000, RZ, 0xc0, !PT ;  /* 0xffff00003e437812 */ /* 0x000fe200078ec0ff */
[C---:B------:R-:W-:Y:S01]  /*100d0*/  FMUL.FTZ R62, R76.reuse, R65 ;  /* 0x000000414c3e7220 */ /* 0x040fe20000410000 */
[----:B------:R-:W-:Y:S01]  /*100e0*/  LOP3.LUT R61, R61, 0xffff0000, RZ, 0xc0, !PT ;  /* 0xffff00003d3d7812 */ /* 0x000fe200078ec0ff */
[C---:B------:R-:W-:Y:S01]  /*100f0*/  FFMA.FTZ R152, R77.reuse, R66, -R152 ;  /* 0x000000424d987223 */ /* 0x040fe20000010898 */
[----:B------:R-:W-:Y:S01]  /*10100*/  FFMA.FTZ R149, R77, R144, R149 ;  /* 0x000000904d957223 */ /* 0x000fe20000010095 */
[-C--:B------:R-:W-:Y:S01]  /*10110*/  FMUL.FTZ R76, R76, R60.reuse ;  /* 0x0000003c4c4c7220 */ /* 0x080fe20000410000 */
[C---:B------:R-:W-:Y:S01]  /*10120*/  FMUL.FTZ R77, R82.reuse, R67 ;  /* 0x00000043524d7220 */ /* 0x040fe20000410000 */
[----:B------:R-:W-:Y:S01]  /*10130*/  FMUL.FTZ R82, R82, R61 ;  /* 0x0000003d52527220 */ /* 0x000fe20000410000 */
[C---:B------:R-:W-:Y:S01]  /*10140*/  FFMA.FTZ R62, R63.reuse, R60, -R62 ;  /* 0x0000003c3f3e7223 */ /* 0x040fe2000001083e */
[----:B------:R-:W-:Y:S01]  /*10150*/  FFMA.FTZ R66, R64, R145, R79 ;  /* 0x0000009140427223 */ /* 0x000fe2000001004f */
[----:B------:R-:W-:Y:S01]  /*10160*/  FFMA.FTZ R63, R63, R65, R76 ;  /* 0x000000413f3f7223 */ /* 0x000fe2000001004c */
[C---:B------:R-:W-:Y:S01]  /*10170*/  FFMA.FTZ R77, R78.reuse, R61, -R77 ;  /* 0x0000003d4e4d7223 */ /* 0x040fe2000001084d */
        /* <DEDUP_REMOVED lines=8> */
[----:B------:R0:W-:Y:S01]  /*10200*/  STS.128 [R157], R60 ;  /* 0x0000003c9d007388 */ /* 0x0001e20000000c00 */
[----:B------:R-:W-:-:S05]  /*10210*/  F2FP.BF16.F32.PACK_AB R67, R82, R141 ;  /* 0x0000008d5243723e */ /* 0x000fca00000010ff */
[----:B------:R0:W-:Y:S02]  /*10220*/  STS.128 [R138+0x10400], R64 ;  /* 0x010400408a007388 */ /* 0x0001e40000000c00 */
.L_x_1927:
[----:B------:R-:W-:Y:S05]  /*10230*/  BSYNC B2 ;  /* 0x0000000000027941 */ /* 0x000fea0003800000 */
.L_x_1926:
[----:B------:R-:W-:Y:S05]  /*10240*/  @P1 BRA `(.L_x_1925) ;  /* 0x0000000400a41947 */ /* 0x000fea0003800000 */
[----:B0-----:R-:W2:Y:S04]  /*10250*/  LDL R60, [R1+0x5c] ;  /* 0x00005c00013c7983 */ /* 0x001ea80000100800 */
[----:B------:R-:W3:Y:S01]  /*10260*/  LDL R77, [R1+0xa4] ;  /* 0x0000a400014d7983 */ /* 0x000ee20000100800 */
[----:B------:R-:W-:Y:S02]  /*10270*/  SHF.R.U64 R80, R56, 0x10, R57 ;  /* 0x0000001038507819 */ /* 0x000fe40000001239 */
[----:B------:R-:W-:Y:S02]  /*10280*/  SHF.R.U64 R78, R58, 0x10, R59 ;  /* 0x000000103a4e7819 */ /* 0x000fe4000000123b */
[----:B------:R-:W-:Y:S02]  /*10290*/  SHF.R.U32.HI R57, RZ, 0x10, R57 ;  /* 0x00000010ff397819 */ /* 0x000fe40000011639 */
[----:B------:R-:W-:-:S02]  /*102a0*/  SHF.R.U64 R58, R68, 0x10, R69 ;  /* 0x00000010443a7819 */ /* 0x000fc40000001245 */
[----:B------:R-:W-:Y:S02]  /*102b0*/  SHF.R.U32.HI R59, RZ, 0x10, R59 ;  /* 0x00000010ff3b7819 */ /* 0x000fe4000001163b */
[----:B------:R-:W-:Y:S02]  /*102c0*/  SHF.R.U64 R56, R70, 0x10, R71 ;  /* 0x0000001046387819 */ /* 0x000fe40000001247 */
[----:B------:R-:W-:Y:S02]  /*102d0*/  PRMT R136, R136, 0x5410, R57 ;  /* 0x0000541088887816 */ /* 0x000fe40000000039 */
[----:B------:R-:W-:Y:S02]  /*102e0*/  PRMT R131, R131, 0x5410, R58 ;  /* 0x0000541083837816 */ /* 0x000fe4000000003a */
[----:B------:R-:W-:Y:S02]  /*102f0*/  PRMT R134, R134, 0x5410, R59 ;  /* 0x0000541086867816 */ /* 0x000fe4000000003b */
[----:B------:R-:W-:-:S02]  /*10300*/  PRMT R133, R133, 0x5410, R56 ;  /* 0x0000541085857816 */ /* 0x000fc40000000038 */
[----:B------:R-:W-:Y:S02]  /*10310*/  SHF.R.U32.HI R69, RZ, 0x10, R69 ;  /* 0x00000010ff457819 */ /* 0x000fe40000011645 */
[----:B------:R-:W-:Y:S01]  /*10320*/  PRMT R135, R135, 0x5410, R80 ;  /* 0x0000541087877816 */ /* 0x000fe20000000050 */
[----:B------:R-:W-:Y:S01]  /*10330*/  IMAD.U32 R80, R131, 0x10000, RZ ;  /* 0x0001000083507824 */ /* 0x000fe200078e00ff */
[----:B------:R-:W-:Y:S02]  /*10340*/  SHF.R.U32.HI R71, RZ, 0x10, R71 ;  /* 0x00000010ff477819 */ /* 0x000fe40000011647 */
[----:B------:R-:W-:Y:S01]  /*10350*/  PRMT R137, R137, 0x5410, R78 ;  /* 0x0000541089897816 */ /* 0x000fe2000000004e */
[----:B------:R-:W-:Y:S01]  /*10360*/  IMAD.U32 R78, R135, 0x10000, RZ ;  /* 0x00010000874e7824 */ /* 0x000fe200078e00ff */
[----:B------:R-:W-:Y:S02]  /*10370*/  PRMT R130, R130, 0x5410, R69 ;  /* 0x0000541082827816 */ /* 0x000fe40000000045 */
[----:B------:R-:W-:-:S02]  /*10380*/  PRMT R132, R132, 0x5410, R71 ;  /* 0x0000541084847816 */ /* 0x000fc40000000047 */
[----:B------:R-:W-:Y:S01]  /*10390*/  LOP3.LUT R131, R131, 0xffff0000, RZ, 0xc0, !PT ;  /* 0xffff000083837812 */ /* 0x000fe200078ec0ff */
[C---:B------:R-:W-:Y:S01]  /*103a0*/  IMAD.U32 R82, R130.reuse, 0x10000, RZ ;  /* 0x0001000082527824 */ /* 0x040fe200078e00ff */
[----:B------:R-:W-:Y:S02]  /*103b0*/  LOP3.LUT R135, R135, 0xffff0000, RZ, 0xc0, !PT ;  /* 0xffff000087877812 */ /* 0x000fe400078ec0ff */
[----:B------:R-:W-:Y:S02]  /*103c0*/  LOP3.LUT R130, R130, 0xffff0000, RZ, 0xc0, !PT ;  /* 0xffff000082827812 */ /* 0x000fe400078ec0ff */
        /* <DEDUP_REMOVED lines=30> */
[----:B------:R-:W-:Y:S02]  /*105b0*/  IMAD.U32 R78, R136, 0x10000, RZ ;  /* 0x00010000884e7824 */ /* 0x000fe400078e00ff */
[----:B------:R-:W-:Y:S01]  /*105c0*/  FFMA.FTZ R140, R57, R80, R140 ;  /* 0x00000050398c7223 */ /* 0x000fe2000001008c */
[----:B------:R-:W-:Y:S01]  /*105d0*/  IMAD.U32 R63, R132, 0x10000, RZ ;  /* 0x00010000843f7824 */ /* 0x000fe200078e00ff */
[----:B------:R-:W-:Y:S01]  /*105e0*/  LOP3.LUT R67, R67, 0xffff0000, RZ, 0xc0, !PT ;  /* 0xffff000043437812 */ /* 0x000fe200078ec0ff */
[----:B------:R-:W-:Y:S02]  /*105f0*/  IMAD.U32 R57, R134, 0x10000, RZ ;  /* 0x0001000086397824 */ /* 0x000fe400078e00ff */
[-C--:B------:R-:W-:Y:S01]  /*10600*/  FMUL.FTZ R80, R69, R78.reuse ;  /* 0x0000004e45507220 */ /* 0x080fe20000410000 */
[----:B------:R-:W-:Y:S01]  /*10610*/  FMUL.FTZ R69, R71, R63 ;  /* 0x0000003f47457220 */ /* 0x000fe20000410000 */
[----:B------:R-:W-:Y:S01]  /*10620*/  FFMA.FTZ R142, R59, R78, -R142 ;  /* 0x0000004e3b8e7223 */ /* 0x000fe2000001088e */
[-C--:B------:R-:W-:Y:S01]  /*10630*/  FMUL.FTZ R78, R71, R57.reuse ;  /* 0x00000039474e7220 */ /* 0x080fe20000410000 */
[----:B------:R-:W-:Y:S01]  /*10640*/  FFMA.FTZ R80, R59, R82, R80 ;  /* 0x000000523b507223 */ /* 0x000fe20000010050 */
[----:B------:R-:W-:Y:S01]  /*10650*/  FFMA.FTZ R71, R68, R57, -R69 ;  /* 0x0000003944477223 */ /* 0x000fe20000010845 */
[----:B------:R-:W-:Y:S01]  /*10660*/  FMUL.FTZ R57, R64, R131 ;  /* 0x0000008340397220 */ /* 0x000fe20000410000 */
[----:B------:R-:W-:Y:S01]  /*10670*/  FFMA.FTZ R78, R68, R63, R78 ;  /* 0x0000003f444e7223 */ /* 0x000fe2000001004e */
[----:B------:R-:W-:Y:S01]  /*10680*/  FMUL.FTZ R63, R64, R135 ;  /* 0x00000087403f7220 */ /* 0x000fe20000410000 */
[----:B------:R-:W-:-:S02]  /*10690*/  IMAD.U32 R70, R66, 0x10000, RZ ;  /* 0x0001000042467824 */ /* 0x000fc400078e00ff */
[C---:B------:R-:W-:Y:S01]  /*106a0*/  FFMA.FTZ R135, R58.reuse, R135, -R57 ;  /* 0x000000873a877223 */ /* 0x040fe20000010839 */
[----:B------:R-:W-:Y:S02]  /*106b0*/  IMAD.U32 R59, R133, 0x10000, RZ ;  /* 0x00010000853b7824 */ /* 0x000fe400078e00ff */
[----:B------:R-:W-:Y:S01]  /*106c0*/  FFMA.FTZ R63, R58, R131, R63 ;  /* 0x000000833a3f7223 */ /* 0x000fe2000001003f */
[----:B------:R-:W-:Y:S01]  /*106d0*/  IMAD.U32 R57, R137, 0x10000, RZ ;  /* 0x0001000089397824 */ /* 0x000fe200078e00ff */
[----:B------:R-:W-:Y:S01]  /*106e0*/  LOP3.LUT R66, R66, 0xffff0000, RZ, 0xc0, !PT ;  /* 0xffff000042427812 */ /* 0x000fe200078ec0ff */
[C---:B------:R-:W-:Y:S01]  /*106f0*/  FMUL.FTZ R58, R70.reuse, R59 ;  /* 0x0000003b463a7220 */ /* 0x040fe20000410000 */
[----:B------:R-:W-:Y:S01]  /*10700*/  LOP3.LUT R133, R133, 0xffff0000, RZ, 0xc0, !PT ;  /* 0xffff000085857812 */ /* 0x000fe200078ec0ff */
[-C--:B------:R-:W-:Y:S01]  /*10710*/  FMUL.FTZ R70, R70, R57.reuse ;  /* 0x0000003946467220 */ /* 0x080fe20000410000 */
[----:B------:R-:W-:Y:S01]  /*10720*/  LOP3.LUT R132, R132, 0xffff0000, RZ, 0xc0, !PT ;  /* 0xffff000084847812 */ /* 0x000fe200078ec0ff */
[C---:B------:R-:W-:Y:S01]  /*10730*/  FFMA.FTZ R58, R61.reuse, R57, -R58 ;  /* 0x000000393d3a7223 */ /* 0x040fe2000001083a */
[----:B------:R-:W-:Y:S01]  /*10740*/  LOP3.LUT R136, R136, 0xffff0000, RZ, 0xc0, !PT ;  /* 0xffff000088887812 */ /* 0x000fe200078ec0ff */
[----:B------:R-:W-:Y:S01]  /*10750*/  FFMA.FTZ R70, R61, R59, R70 ;  /* 0x0000003b3d467223 */ /* 0x000fe20000010046 */
[----:B------:R-:W-:Y:S01]  /*10760*/  LOP3.LUT R137, R137, 0xffff0000, RZ, 0xc0, !PT ;  /* 0xffff000089897812 */ /* 0x000fe200078ec0ff */
[----:B------:R-:W-:Y:S01]  /*10770*/  FMUL.FTZ R69, R65, R130 ;  /* 0x0000008241457220 */ /* 0x000fe20000410000 */
[----:B------:R-:W-:Y:S01]  /*10780*/  LOP3.LUT R134, R134, 0xffff0000, RZ, 0xc0, !PT ;  /* 0xffff000086867812 */ /* 0x000fe200078ec0ff */
[C---:B------:R-:W-:Y:S01]  /*10790*/  FMUL.FTZ R57, R66.reuse, R133 ;  /* 0x0000008542397220 */ /* 0x040fe20000410000 */
[----:B------:R-:W-:Y:S01]  /*107a0*/  FMUL.FTZ R59, R67, R132 ;  /* 0x00000084433b7220 */ /* 0x000fe20000410000 */
[----:B------:R-:W-:Y:S01]  /*107b0*/  FMUL.FTZ R65, R65, R136 ;  /* 0x0000008841417220 */ /* 0x000fe20000410000 */
[-C--:B------:R-:W-:Y:S01]  /*107c0*/  FMUL.FTZ R66, R66, R137.reuse ;  /* 0x0000008942427220 */ /* 0x080fe20000410000 */
[----:B------:R-:W-:Y:S01]  /*107d0*/  FMUL.FTZ R67, R67, R134 ;  /* 0x0000008643437220 */ /* 0x000fe20000410000 */
[----:B------:R-:W-:Y:S01]  /*107e0*/  FFMA.FTZ R69, R60, R136, -R69 ;  /* 0x000000883c457223 */ /* 0x000fe20000010845 */
[----:B------:R-:W-:Y:S01]  /*107f0*/  FFMA.FTZ R137, R56, R137, -R57 ;  /* 0x0000008938897223 */ /* 0x000fe20000010839 */
[----:B------:R-:W-:Y:S01]  /*10800*/  FFMA.FTZ R134, R62, R134, -R59 ;  /* 0x000000863e867223 */ /* 0x000fe2000001083b */
        /* <DEDUP_REMOVED lines=13> */
.L_x_1925:
[----:B------:R-:W-:Y:S05]  /*108e0*/  BSYNC B1 ;  /* 0x0000000000017941 */ /* 0x000fea0003800000 */
.L_x_1924:
[----:B-1----:R-:W-:Y:S01]  /*108f0*/  VIADD R56, R218, 0x20 ;  /* 0x00000020da387836 */ /* 0x002fe20000000000 */
[----:B------:R-:W-:Y:S04]  /*10900*/  BSSY B1, `(.L_x_1928) ;  /* 0x00000e2000017945 */ /* 0x000fe80003800000 */
[----:B------:R-:W-:-:S13]  /*10910*/  ISETP.GE.AND P0, PT, R56, R3, PT ;  /* 0x000000033800720c */ /* 0x000fda0003f06270 */
[----:B------:R-:W-:Y:S05]  /*10920*/  @P0 BRA `(.L_x_1929) ;  /* 0x0000000c007c0947 */ /* 0x000fea0003800000 */
[----:B------:R1:W5:Y:S01]  /*10930*/  LDL R70, [R1+0x3c] ;  /* 0x00003c0001467983 */ /* 0x0003620000100800 */
[----:B0-----:R-:W0:Y:S01]  /*10940*/  LDC R65, c[0x0][0x3f4] ;  /* 0x0000fd00ff417b82 */ /* 0x001e220000000800 */
        /* <DEDUP_REMOVED lines=15> */
[----:B------:R-:W-:Y:S02]  /*10a40*/  SHF.R.U64 R47, R48, 0x10, R49 ;  /* 0x00000010302f7819 */ /* 0x000fe40000001231 */
[----:B------:R-:W-:-:S02]  /*10a50*/  SHF.R.U64 R69, R44, 0x10, R45 ;  /* 0x000000102c457819 */ /* 0x000fc4000000122d */
[----:B------:R-:W-:Y:S02]  /*10a60*/  SHF.R.U32.HI R44, RZ, 0x10, R45 ;  /* 0x00000010ff2c7819 */ /* 0x000fe4000001162d */
[----:B------:R-:W-:Y:S02]  /*10a70*/  SHF.R.U64 R45, R50, 0x10, R51 ;  /* 0x00000010322d7819 */ /* 0x000fe40000001233 */
[----:B------:R-:W-:Y:S02]  /*10a80*/  SHF.R.U32.HI R48, RZ, 0x10, R49 ;  /* 0x00000010ff307819 */ /* 0x000fe40000011631 */
[----:B------:R-:W-:Y:S02]  /*10a90*/  SHF.R.U32.HI R50, RZ, 0x10, R51 ;  /* 0x00000010ff327819 */ /* 0x000fe40000011633 */
[----:B------:R-:W-:Y:S02]  /*10aa0*/  PRMT R124, R124, 0x5410, R47 ;  /* 0x000054107c7c7816 */ /* 0x000fe4000000002f */
[----:B------:R-:W-:-:S02]  /*10ab0*/  PRMT R126, R126, 0x5410, R69 ;  /* 0x000054107e7e7816 */ /* 0x000fc40000000045 */
[----:B------:R-:W-:Y:S01]  /*10ac0*/  PRMT R127, R127, 0x5410, R44 ;  /* 0x000054107f7f7816 */ /* 0x000fe2000000002c */
[----:B------:R-:W-:Y:S01]  /*10ad0*/  IMAD.U32 R69, R124, 0x10000, RZ ;  /* 0x000100007c457824 */ /* 0x000fe200078e00ff */
[----:B------:R-:W-:Y:S02]  /*10ae0*/  PRMT R122, R122, 0x5410, R45 ;  /* 0x000054107a7a7816 */ /* 0x000fe4000000002d */
[----:B------:R-:W-:Y:S02]  /*10af0*/  PRMT R129, R129, 0x5410, R46 ;  /* 0x0000541081817816 */ /* 0x000fe4000000002e */
[----:B------:R-:W-:Y:S02]  /*10b00*/  PRMT R125, R125, 0x5410, R48 ;  /* 0x000054107d7d7816 */ /* 0x000fe40000000030 */
[----:B------:R-:W-:Y:S02]  /*10b10*/  PRMT R123, R123, 0x5410, R50 ;  /* 0x000054107b7b7816 */ /* 0x000fe40000000032 */
[----:B------:R-:W-:Y:S01]  /*10b20*/  PRMT R128, R128, 0x5410, R67 ;  /* 0x0000541080807816 */ /* 0x000fe20000000043 */
[----:B------:R-:W-:Y:S01]  /*10b30*/  IMAD.U32 R67, R126, 0x10000, RZ ;  /* 0x000100007e437824 */ /* 0x000fe200078e00ff */
[----:B------:R-:W-:-:S02]  /*10b40*/  LOP3.LUT R124, R124, 0xffff0000, RZ, 0xc0, !PT ;  /* 0xffff00007c7c7812 */ /* 0x000fc400078ec0ff */
[----:B------:R-:W-:Y:S02]  /*10b50*/  LOP3.LUT R126, R126, 0xffff0000, RZ, 0xc0, !PT ;  /* 0xffff00007e7e7812 */ /* 0x000fe400078ec0ff */
[----:B--2---:R-:W-:-:S04]  /*10b60*/  LEA.HI R56, R65, R56, RZ, 0x1d ;  /* 0x0000003841387211 */ /* 0x004fc800078fe8ff */
[----:B------:R-:W-:Y:S01]  /*10b70*/  SHF.R.S32.HI R59, RZ, 0x1f, R56 ;  /* 0x0000001fff3b7819 */ /* 0x000fe20000011438 */
[----:B------:R-:W-:-:S03]  /*10b80*/  IMAD.SHL.U32 R57, R56, 0x8, RZ ;  /* 0x0000000838397824 */ /* 0x000fc600078e00ff */
[----:B------:R-:W-:Y:S02]  /*10b90*/  LEA.HI R59, R59, R56, RZ, 0x3 ;  /* 0x000000383b3b7211 */ /* 0x000fe400078f18ff */
[----:B------:R-:W-:-:S03]  /*10ba0*/  LOP3.LUT R56, R78, 0x38, R57, 0xf8, !PT ;  /* 0x000000384e387812 */ /* 0x000fc600078ef839 */
[----:B------:R-:W-:Y:S01]  /*10bb0*/  IMAD.SHL.U32 R59, R59, 0x400, RZ ;  /* 0x000004003b3b7824 */ /* 0x000fe200078e00ff */
[----:B------:R-:W-:-:S04]  /*10bc0*/  LOP3.LUT R56, R56, R76, RZ, 0x3c, !PT ;  /* 0x0000004c38387212 */ /* 0x000fc800078e3cff */
        /* <DEDUP_REMOVED lines=17> */
[C---:B------:R-:W-:Y:S01]  /*10ce0*/  IMAD.U32 R59, R62.reuse, 0x10000, RZ ;  /* 0x000100003e3b7824 */ /* 0x040fe200078e00ff */
[----:B------:R-:W-:Y:S01]  /*10cf0*/  LOP3.LUT R61, R62, 0xffff0000, RZ, 0xc0, !PT ;  /* 0xffff00003e3d7812 */ /* 0x000fe200078ec0ff */
[C---:B------:R-:W-:Y:S01]  /*10d00*/  IMAD.U32 R66, R63.reuse, 0x10000, RZ ;  /* 0x000100003f427824 */ /* 0x040fe200078e00ff */
[----:B------:R-:W-:Y:S01]  /*10d10*/  LOP3.LUT R62, R63, 0xffff0000, RZ, 0xc0, !PT ;  /* 0xffff00003f3e7812 */ /* 0x000fe200078ec0ff */
[----:B------:R-:W-:Y:S01]  /*10d20*/  FMUL.FTZ R71, R50, R69 ;  /* 0x0000004532477220 */ /* 0x000fe20000410000 */
[----:B------:R-:W-:-:S02]  /*10d30*/  IMAD.U32 R63, R125, 0x10000, RZ ;  /* 0x000100007d3f7824 */ /* 0x000fc400078e00ff */
[-C--:B------:R-:W-:Y:S01]  /*10d40*/  FMUL.FTZ R77, R50, R67.reuse ;  /* 0x00000043324d7220 */ /* 0x080fe20000410000 */
[----:B------:R-:W-:Y:S02]  /*10d50*/  IMAD.U32 R50, R127, 0x10000, RZ ;  /* 0x000100007f327824 */ /* 0x000fe400078e00ff */
[C---:B------:R-:W-:Y:S01]  /*10d60*/  FFMA.FTZ R71, R44.reuse, R67, -R71 ;  /* 0x000000432c477223 */ /* 0x040fe20000010847 */
[----:B------:R-:W-:Y:S01]  /*10d70*/  FMUL.FTZ R79, R57, R63 ;  /* 0x0000003f394f7220 */ /* 0x000fe20000410000 */
[----:B------:R-:W-:Y:S02]  /*10d80*/  IMAD.U32 R67, R123, 0x10000, RZ ;  /* 0x000100007b437824 */ /* 0x000fe400078e00ff */
[----:B------:R-:W-:Y:S01]  /*10d90*/  FFMA.FTZ R77, R44, R69, R77 ;  /* 0x000000452c4d7223 */ /* 0x000fe2000001004d */
[-C--:B------:R-:W-:Y:S01]  /*10da0*/  FMUL.FTZ R57, R57, R50.reuse ;  /* 0x0000003239397220 */ /* 0x080fe20000410000 */
[----:B------:R-:W-:Y:S01]  /*10db0*/  FFMA.FTZ R79, R46, R50, -R79 ;  /* 0x000000322e4f7223 */ /* 0x000fe2000001084f */
[----:B------:R-:W-:-:S02]  /*10dc0*/  IMAD.U32 R44, R129, 0x10000, RZ ;  /* 0x00010000812c7824 */ /* 0x000fc400078e00ff */
[----:B------:R-:W-:Y:S01]  /*10dd0*/  FMUL.FTZ R50, R66, R67 ;  /* 0x0000004342327220 */ /* 0x000fe20000410000 */
[----:B------:R-:W-:Y:S01]  /*10de0*/  FFMA.FTZ R57, R46, R63, R57 ;  /* 0x0000003f2e397223 */ /* 0x000fe20000010039 */
[----:B------:R-:W-:Y:S01]  /*10df0*/  LOP3.LUT R127, R127, 0xffff0000, RZ, 0xc0, !PT ;  /* 0xffff00007f7f7812 */ /* 0x000fe200078ec0ff */
[-C--:B------:R-:W-:Y:S01]  /*10e00*/  FMUL.FTZ R66, R66, R44.reuse ;  /* 0x0000002c42427220 */ /* 0x080fe20000410000 */
[----:B------:R-:W-:Y:S01]  /*10e10*/  FFMA.FTZ R63, R49, R44, -R50 ;  /* 0x0000002c313f7223 */ /* 0x000fe20000010832 */
[----:B------:R-:W-:Y:S01]  /*10e20*/  LOP3.LUT R125, R125, 0xffff0000, RZ, 0xc0, !PT ;  /* 0xffff00007d7d7812 */ /* 0x000fe200078ec0ff */
[----:B------:R-:W-:Y:S01]  /*10e30*/  FMUL.FTZ R44, R51, R124 ;  /* 0x0000007c332c7220 */ /* 0x000fe20000410000 */
[----:B------:R-:W-:Y:S01]  /*10e40*/  FFMA.FTZ R67, R49, R67, R66 ;  /* 0x0000004331437223 */ /* 0x000fe20000010042 */
[-C--:B------:R-:W-:Y:S01]  /*10e50*/  FMUL.FTZ R50, R51, R126.reuse ;  /* 0x0000007e33327220 */ /* 0x080fe20000410000 */
[----:B------:R-:W-:Y:S02]  /*10e60*/  IMAD.U32 R46, R122, 0x10000, RZ ;  /* 0x000100007a2e7824 */ /* 0x000fe400078e00ff */
[----:B------:R-:W-:Y:S01]  /*10e70*/  FFMA.FTZ R126, R45, R126, -R44 ;  /* 0x0000007e2d7e7223 */ /* 0x000fe2000001082c */
[C---:B------:R-:W-:Y:S01]  /*10e80*/  FMUL.FTZ R49, R60.reuse, R125 ;  /* 0x0000007d3c317220 */ /* 0x040fe20000410000 */
[-C--:B------:R-:W-:Y:S01]  /*10e90*/  FMUL.FTZ R66, R60, R127.reuse ;  /* 0x0000007f3c427220 */ /* 0x080fe20000410000 */
[----:B------:R-:W-:Y:S01]  /*10ea0*/  IMAD.U32 R44, R128, 0x10000, RZ ;  /* 0x00010000802c7824 */ /* 0x000fe200078e00ff */
[----:B------:R-:W-:Y:S01]  /*10eb0*/  LOP3.LUT R122, R122, 0xffff0000, RZ, 0xc0, !PT ;  /* 0xffff00007a7a7812 */ /* 0x000fe200078ec0ff */
[----:B------:R-:W-:Y:S01]  /*10ec0*/  FMUL.FTZ R68, R59, R46 ;  /* 0x0000002e3b447220 */ /* 0x000fe20000410000 */
[----:B------:R-:W-:Y:S01]  /*10ed0*/  LOP3.LUT R123, R123, 0xffff0000, RZ, 0xc0, !PT ;  /* 0xffff00007b7b7812 */ /* 0x000fe200078ec0ff */
[----:B------:R-:W-:Y:S01]  /*10ee0*/  FFMA.FTZ R60, R56, R127, -R49 ;  /* 0x0000007f383c7223 */ /* 0x000fe20000010831 */
[----:B------:R-:W-:Y:S01]  /*10ef0*/  LOP3.LUT R128, R128, 0xffff0000, RZ, 0xc0, !PT ;  /* 0xffff000080807812 */ /* 0x000fe200078ec0ff */
[----:B------:R-:W-:Y:S01]  /*10f00*/  FFMA.FTZ R66, R56, R125, R66 ;  /* 0x0000007d38427223 */ /* 0x000fe20000010042 */
[----:B------:R-:W-:Y:S01]  /*10f10*/  LOP3.LUT R129, R129, 0xffff0000, RZ, 0xc0, !PT ;  /* 0xffff000081817812 */ /* 0x000fe200078ec0ff */
[----:B------:R-:W-:Y:S01]  /*10f20*/  FFMA.FTZ R50, R45, R124, R50 ;  /* 0x0000007c2d327223 */ /* 0x000fe20000010032 */
[----:B------:R-:W-:Y:S01]  /*10f30*/  FMUL.FTZ R56, R59, R44 ;  /* 0x0000002c3b387220 */ /* 0x000fe20000410000 */
[----:B------:R-:W-:Y:S01]  /*10f40*/  FMUL.FTZ R45, R61, R122 ;  /* 0x0000007a3d2d7220 */ /* 0x000fe20000410000 */
[----:B------:R-:W-:Y:S01]  /*10f50*/  FFMA.FTZ R68, R47, R44, -R68 ;  /* 0x0000002c2f447223 */ /* 0x000fe20000010844 */
[C---:B------:R-:W-:Y:S01]  /*10f60*/  FMUL.FTZ R49, R62.reuse, R123 ;  /* 0x0000007b3e317220 */ /* 0x040fe20000410000 */
[----:B------:R-:W-:Y:S01]  /*10f70*/  FMUL.FTZ R61, R61, R128 ;  /* 0x000000803d3d7220 */ /* 0x000fe20000410000 */
[-C--:B------:R-:W-:Y:S01]  /*10f80*/  FMUL.FTZ R44, R62, R129.reuse ;  /* 0x000000813e2c7220 */ /* 0x080fe20000410000 */
[----:B------:R-:W-:Y:S01]  /*10f90*/  FFMA.FTZ R56, R47, R46, R56 ;  /* 0x0000002e2f387223 */ /* 0x000fe20000010038 */
[----:B------:R-:W-:Y:S01]  /*10fa0*/  FFMA.FTZ R47, R48, R128, -R45 ;  /* 0x00000080302f7223 */ /* 0x000fe2000001082d */
[----:B------:R-:W-:Y:S01]  /*10fb0*/  FFMA.FTZ R62, R58, R129, -R49 ;  /* 0x000000813a3e7223 */ /* 0x000fe20000010831 */
        /* <DEDUP_REMOVED lines=12> */
.L_x_1931:
[----:B------:R-:W-:Y:S05]  /*11080*/  BSYNC B2 ;  /* 0x0000000000027941 */ /* 0x000fea0003800000 */
.L_x_1930:
[----:B------:R-:W-:Y:S05]  /*11090*/  @P1 BRA `(.L_x_1929) ;  /* 0x0000000400a01947 */ /* 0x000fea0003800000 */
[----:B0-----:R-:W2:Y:S04]  /*110a0*/  LDL R44, [R1+0x5c] ;  /* 0x00005c00012c7983 */ /* 0x001ea80000100800 */
[----:B------:R-:W3:Y:S01]  /*110b0*/  LDL R64, [R1+0x9c] ;  /* 0x00009c0001407983 */ /* 0x000ee20000100800 */
[--C-:B------:R-:W-:Y:S02]  /*110c0*/  SHF.R.U64 R59, R40, 0x10, R41.reuse ;  /* 0x00000010283b7819 */ /* 0x100fe40000001229 */
[----:B------:R-:W-:Y:S02]  /*110d0*/  SHF.R.U32.HI R58, RZ, 0x10, R41 ;  /* 0x00000010ff3a7819 */ /* 0x000fe40000011629 */
[----:B------:R-:W-:Y:S02]  /*110e0*/  SHF.R.U64 R57, R42, 0x10, R43 ;  /* 0x000000102a397819 */ /* 0x000fe4000000122b */
[----:B------:R-:W-:-:S02]  /*110f0*/  SHF.R.U64 R41, R52, 0x10, R53 ;  /* 0x0000001034297819 */ /* 0x000fc40000001235 */
[----:B------:R-:W-:Y:S02]  /*11100*/  SHF.R.U64 R40, R54, 0x10, R55 ;  /* 0x0000001036287819 */ /* 0x000fe40000001237 */
[----:B------:R-:W-:Y:S02]  /*11110*/  SHF.R.U32.HI R42, RZ, 0x10, R43 ;  /* 0x00000010ff2a7819 */ /* 0x000fe4000001162b */
[----:B------:R-:W-:Y:S02]  /*11120*/  SHF.R.U32.HI R52, RZ, 0x10, R53 ;  /* 0x00000010ff347819 */ /* 0x000fe40000011635 */
[----:B------:R-:W-:Y:S02]  /*11130*/  PRMT R108, R108, 0x5410, R41 ;  /* 0x000054106c6c7816 */ /* 0x000fe40000000029 */
[----:B------:R-:W-:Y:S02]  /*11140*/  PRMT R105, R105, 0x5410, R40 ;  /* 0x0000541069697816 */ /* 0x000fe40000000028 */
[----:B------:R-:W-:-:S02]  /*11150*/  PRMT R113, R113, 0x5410, R42 ;  /* 0x0000541071717816 */ /* 0x000fc4000000002a */
[----:B------:R-:W-:Y:S02]  /*11160*/  PRMT R110, R110, 0x5410, R59 ;  /* 0x000054106e6e7816 */ /* 0x000fe4000000003b */
[----:B------:R-:W-:Y:S02]  /*11170*/  PRMT R109, R109, 0x5410, R52 ;  /* 0x000054106d6d7816 */ /* 0x000fe40000000034 */
[----:B------:R-:W-:Y:S01]  /*11180*/  PRMT R111, R111, 0x5410, R58 ;  /* 0x000054106f6f7816 */ /* 0x000fe2000000003a */
[----:B------:R-:W-:Y:S01]  /*11190*/  IMAD.U32 R58, R108, 0x10000, RZ ;  /* 0x000100006c3a7824 */ /* 0x000fe200078e00ff */
[----:B------:R-:W-:Y:S01]  /*111a0*/  SHF.R.U32.HI R54, RZ, 0x10, R55 ;  /* 0x00000010ff367819 */ /* 0x000fe20000011637 */
[----:B------:R-:W-:Y:S01]  /*111b0*/  IMAD.U32 R59, R109, 0x10000, RZ ;  /* 0x000100006d3b7824 */ /* 0x000fe200078e00ff */
[----:B------:R-:W-:Y:S01]  /*111c0*/  PRMT R112, R112, 0x5410, R57 ;  /* 0x0000541070707816 */ /* 0x000fe20000000039 */
[----:B------:R-:W-:Y:S01]  /*111d0*/  IMAD.U32 R57, R110, 0x10000, RZ ;  /* 0x000100006e397824 */ /* 0x000fe200078e00ff */
[----:B------:R-:W-:-:S02]  /*111e0*/  PRMT R107, R107, 0x5410, R54 ;  /* 0x000054106b6b7816 */ /* 0x000fc40000000036 */
[----:B------:R-:W-:Y:S02]  /*111f0*/  LOP3.LUT R108, R108, 0xffff0000, RZ, 0xc0, !PT ;  /* 0xffff00006c6c7812 */ /* 0x000fe400078ec0ff */
[----:B------:R-:W-:Y:S02]  /*11200*/  LOP3.LUT R110, R110, 0xffff0000, RZ, 0xc0, !PT ;  /* 0xffff00006e6e7812 */ /* 0x000fe400078ec0ff */
        /* <DEDUP_REMOVED lines=32> */
[----:B------:R-:W-:Y:S02]  /*11410*/  IMAD.U32 R57, R107, 0x10000, RZ ;  /* 0x000100006b397824 */ /* 0x000fe400078e00ff */
[-C--:B------:R-:W-:Y:S01]  /*11420*/  FMUL.FTZ R53, R53, R47.reuse ;  /* 0x0000002f35357220 */ /* 0x080fe20000410000 */
[----:B------:R-:W-:Y:S02]  /*11430*/  IMAD.U32 R40, R113, 0x10000, RZ ;  /* 0x0001000071287824 */ /* 0x000fe400078e00ff */
[C---:B------:R-:W-:Y:S01]  /*11440*/  FFMA.FTZ R65, R42.reuse, R47, -R65 ;  /* 0x0000002f2a417223 */ /* 0x040fe20000010841 */
[C---:B------:R-:W-:Y:S01]  /*11450*/  FMUL.FTZ R47, R55.reuse, R57 ;  /* 0x00000039372f7220 */ /* 0x040fe20000410000 */
[----:B------:R-:W-:Y:S01]  /*11460*/  FFMA.FTZ R53, R42, R59, R53 ;  /* 0x0000003b2a357223 */ /* 0x000fe20000010035 */
[----:B------:R-:W-:Y:S01]  /*11470*/  FMUL.FTZ R58, R55, R40 ;  /* 0x00000028373a7220 */ /* 0x000fe20000410000 */
[----:B------:R-:W-:-:S02]  /*11480*/  IMAD.U32 R54, R50, 0x10000, RZ ;  /* 0x0001000032367824 */ /* 0x000fc400078e00ff */
[----:B------:R-:W-:Y:S01]  /*11490*/  FFMA.FTZ R55, R52, R40, -R47 ;  /* 0x0000002834377223 */ /* 0x000fe2000001082f */
[C---:B------:R-:W-:Y:S01]  /*114a0*/  FMUL.FTZ R40, R48.reuse, R108 ;  /* 0x0000006c30287220 */ /* 0x040fe20000410000 */
[----:B------:R-:W-:Y:S02]  /*114b0*/  IMAD.U32 R42, R105, 0x10000, RZ ;  /* 0x00010000692a7824 */ /* 0x000fe400078e00ff */
[-C--:B------:R-:W-:Y:S01]  /*114c0*/  FMUL.FTZ R48, R48, R110.reuse ;  /* 0x0000006e30307220 */ /* 0x080fe20000410000 */
[----:B------:R-:W-:Y:S01]  /*114d0*/  LOP3.LUT R50, R50, 0xffff0000, RZ, 0xc0, !PT ;  /* 0xffff000032327812 */ /* 0x000fe200078ec0ff */
[----:B------:R-:W-:Y:S01]  /*114e0*/  FFMA.FTZ R110, R41, R110, -R40 ;  /* 0x0000006e296e7223 */ /* 0x000fe20000010828 */
[----:B------:R-:W-:Y:S02]  /*114f0*/  IMAD.U32 R40, R112, 0x10000, RZ ;  /* 0x0001000070287824 */ /* 0x000fe400078e00ff */
[----:B------:R-:W-:Y:S01]  /*11500*/  FMUL.FTZ R60, R54, R42 ;  /* 0x0000002a363c7220 */ /* 0x000fe20000410000 */
[----:B------:R-:W-:Y:S01]  /*11510*/  LOP3.LUT R105, R105, 0xffff0000, RZ, 0xc0, !PT ;  /* 0xffff000069697812 */ /* 0x000fe200078ec0ff */
[----:B------:R-:W-:Y:S01]  /*11520*/  FFMA.FTZ R48, R41, R108, R48 ;  /* 0x0000006c29307223 */ /* 0x000fe20000010030 */
[----:B------:R-:W-:Y:S01]  /*11530*/  LOP3.LUT R112, R112, 0xffff0000, RZ, 0xc0, !PT ;  /* 0xffff000070707812 */ /* 0x000fe200078ec0ff */
[-C--:B------:R-:W-:Y:S01]  /*11540*/  FMUL.FTZ R54, R54, R40.reuse ;  /* 0x0000002836367220 */ /* 0x080fe20000410000 */
[----:B------:R-:W-:Y:S01]  /*11550*/  LOP3.LUT R51, R51, 0xffff0000, RZ, 0xc0, !PT ;  /* 0xffff000033337812 */ /* 0x000fe200078ec0ff */
[----:B------:R-:W-:Y:S01]  /*11560*/  FFMA.FTZ R60, R43, R40, -R60 ;  /* 0x000000282b3c7223 */ /* 0x000fe2000001083c */
[----:B------:R-:W-:Y:S01]  /*11570*/  LOP3.LUT R107, R107, 0xffff0000, RZ, 0xc0, !PT ;  /* 0xffff00006b6b7812 */ /* 0x000fe200078ec0ff */
[C---:B------:R-:W-:Y:S01]  /*11580*/  FMUL.FTZ R40, R50.reuse, R105 ;  /* 0x0000006932287220 */ /* 0x040fe20000410000 */
[----:B------:R-:W-:Y:S01]  /*11590*/  LOP3.LUT R111, R111, 0xffff0000, RZ, 0xc0, !PT ;  /* 0xffff00006f6f7812 */ /* 0x000fe200078ec0ff */
[----:B------:R-:W-:Y:S01]  /*115a0*/  FMUL.FTZ R50, R50, R112 ;  /* 0x0000007032327220 */ /* 0x000fe20000410000 */
[----:B------:R-:W-:Y:S01]  /*115b0*/  LOP3.LUT R113, R113, 0xffff0000, RZ, 0xc0, !PT ;  /* 0xffff000071717812 */ /* 0x000fe200078ec0ff */
[----:B------:R-:W-:Y:S01]  /*115c0*/  FFMA.FTZ R57, R52, R57, R58 ;  /* 0x0000003934397223 */ /* 0x000fe2000001003a */
[----:B------:R-:W-:Y:S01]  /*115d0*/  FMUL.FTZ R47, R49, R109 ;  /* 0x0000006d312f7220 */ /* 0x000fe20000410000 */
[----:B------:R-:W-:Y:S01]  /*115e0*/  FFMA.FTZ R54, R43, R42, R54 ;  /* 0x0000002a2b367223 */ /* 0x000fe20000010036 */
[----:B------:R-:W-:Y:S01]  /*115f0*/  FMUL.FTZ R41, R51, R107 ;  /* 0x0000006b33297220 */ /* 0x000fe20000410000 */
[----:B------:R-:W-:Y:S01]  /*11600*/  FMUL.FTZ R58, R49, R111 ;  /* 0x0000006f313a7220 */ /* 0x000fe20000410000 */
[----:B------:R-:W-:Y:S01]  /*11610*/  FMUL.FTZ R42, R51, R113 ;  /* 0x00000071332a7220 */ /* 0x000fe20000410000 */
[C---:B------:R-:W-:Y:S01]  /*11620*/  FFMA.FTZ R43, R45.reuse, R112, -R40 ;  /* 0x000000702d2b7223 */ /* 0x040fe20000010828 */
        /* <DEDUP_REMOVED lines=15> */
.L_x_1929:
[----:B------:R-:W-:Y:S05]  /*11720*/  BSYNC B1 ;  /* 0x0000000000017941 */ /* 0x000fea0003800000 */
.L_x_1928:
        /* <DEDUP_REMOVED lines=121> */
.L_x_1935:
[----:B------:R-:W-:Y:S05]  /*11ec0*/  BSYNC B2 ;  /* 0x0000000000027941 */ /* 0x000fea0003800000 */
.L_x_1934:
[----:B------:R-:W-:Y:S05]  /*11ed0*/  @P1 BRA `(.L_x_1933) ;  /* 0x0000000400a01947 */ /* 0x000fea0003800000 */
[----:B0-----:R-:W2:Y:S04]  /*11ee0*/  LDL R28, [R1+0x5c] ;  /* 0x00005c00011c7983 */ /* 0x001ea80000100800 */
[----:B------:R-:W3:Y:S01]  /*11ef0*/  LDL R48, [R1+0x94] ;  /* 0x0000940001307983 */ /* 0x000ee20000100800 */
[----:B------:R-:W-:Y:S02]  /*11f00*/  SHF.R.U64 R43, R24, 0x10, R25 ;  /* 0x00000010182b7819 */ /* 0x000fe40000001219 */
[----:B------:R-:W-:Y:S02]  /*11f10*/  SHF.R.U64 R41, R26, 0x10, R27 ;  /* 0x000000101a297819 */ /* 0x000fe4000000121b */
[----:B------:R-:W-:Y:S02]  /*11f20*/  SHF.R.U32.HI R24, RZ, 0x10, R25 ;  /* 0x00000010ff187819 */ /* 0x000fe40000011619 */
[----:B------:R-:W-:-:S02]  /*11f30*/  SHF.R.U32.HI R26, RZ, 0x10, R27 ;  /* 0x00000010ff1a7819 */ /* 0x000fc4000001161b */
[----:B------:R-:W-:Y:S02]  /*11f40*/  SHF.R.U64 R27, R36, 0x10, R37 ;  /* 0x00000010241b7819 */ /* 0x000fe40000001225 */
[----:B------:R-:W-:Y:S02]  /*11f50*/  SHF.R.U64 R25, R38, 0x10, R39 ;  /* 0x0000001026197819 */ /* 0x000fe40000001227 */
[----:B------:R-:W-:Y:S02]  /*11f60*/  SHF.R.U32.HI R36, RZ, 0x10, R37 ;  /* 0x00000010ff247819 */ /* 0x000fe40000011625 */
[----:B------:R-:W-:Y:S02]  /*11f70*/  PRMT R93, R93, 0x5410, R24 ;  /* 0x000054105d5d7816 */ /* 0x000fe40000000018 */
[----:B------:R-:W-:Y:S02]  /*11f80*/  PRMT R88, R88, 0x5410, R27 ;  /* 0x0000541058587816 */ /* 0x000fe4000000001b */
[----:B------:R-:W-:-:S02]  /*11f90*/  PRMT R90, R90, 0x5410, R25 ;  /* 0x000054105a5a7816 */ /* 0x000fc40000000019 */
[----:B------:R-:W-:Y:S01]  /*11fa0*/  PRMT R95, R95, 0x5410, R26 ;  /* 0x000054105f5f7816 */ /* 0x000fe2000000001a */
[----:B------:R-:W-:Y:S01]  /*11fb0*/  IMAD.U32 R42, R88, 0x10000, RZ ;  /* 0x00010000582a7824 */ /* 0x000fe200078e00ff */
[----:B------:R-:W-:Y:S02]  /*11fc0*/  PRMT R92, R92, 0x5410, R43 ;  /* 0x000054105c5c7816 */ /* 0x000fe4000000002b */
[----:B------:R-:W-:Y:S02]  /*11fd0*/  PRMT R89, R89, 0x5410, R36 ;  /* 0x0000541059597816 */ /* 0x000fe40000000024 */
[----:B------:R-:W-:Y:S02]  /*11fe0*/  SHF.R.U32.HI R38, RZ, 0x10, R39 ;  /* 0x00000010ff267819 */ /* 0x000fe40000011627 */
[----:B------:R-:W-:Y:S01]  /*11ff0*/  PRMT R94, R94, 0x5410, R41 ;  /* 0x000054105e5e7816 */ /* 0x000fe20000000029 */
[----:B------:R-:W-:Y:S01]  /*12000*/  IMAD.U32 R41, R92, 0x10000, RZ ;  /* 0x000100005c297824 */ /* 0x000fe200078e00ff */
[----:B------:R-:W-:Y:S01]  /*12010*/  PRMT R91, R91, 0x5410, R38 ;  /* 0x000054105b5b7816 */ /* 0x000fe20000000026 */
[----:B------:R-:W-:Y:S01]  /*12020*/  IMAD.U32 R43, R89, 0x10000, RZ ;  /* 0x00010000592b7824 */ /* 0x000fe200078e00ff */
[----:B------:R-:W-:-:S02]  /*12030*/  LOP3.LUT R88, R88, 0xffff0000, RZ, 0xc0, !PT ;  /* 0xffff000058587812 */ /* 0x000fc400078ec0ff */
        /* <DEDUP_REMOVED lines=43> */
[-C--:B------:R-:W-:Y:S01]  /*122f0*/  FMUL.FTZ R32, R32, R92.reuse ;  /* 0x0000005c20207220 */ /* 0x080fe20000410000 */
[----:B------:R-:W-:Y:S01]  /*12300*/  IMAD.U32 R26, R90, 0x10000, RZ ;  /* 0x000100005a1a7824 */ /* 0x000fe200078e00ff */
[----:B------:R-:W-:Y:S01]  /*12310*/  LOP3.LUT R34, R34, 0xffff0000, RZ, 0xc0, !PT ;  /* 0xffff000022227812 */ /* 0x000fe200078ec0ff */
[----:B------:R-:W-:Y:S01]  /*12320*/  FFMA.FTZ R92, R25, R92, -R24 ;  /* 0x0000005c195c7223 */ /* 0x000fe20000010818 */
[----:B------:R-:W-:Y:S01]  /*12330*/  IMAD.U32 R24, R94, 0x10000, RZ ;  /* 0x000100005e187824 */ /* 0x000fe200078e00ff */
[----:B------:R-:W-:Y:S01]  /*12340*/  LOP3.LUT R93, R93, 0xffff0000, RZ, 0xc0, !PT ;  /* 0xffff00005d5d7812 */ /* 0x000fe200078ec0ff */
[----:B------:R-:W-:Y:S01]  /*12350*/  FMUL.FTZ R44, R38, R26 ;  /* 0x0000001a262c7220 */ /* 0x000fe20000410000 */
[----:B------:R-:W-:Y:S01]  /*12360*/  LOP3.LUT R90, R90, 0xffff0000, RZ, 0xc0, !PT ;  /* 0xffff00005a5a7812 */ /* 0x000fe200078ec0ff */
[-C--:B------:R-:W-:Y:S01]  /*12370*/  FMUL.FTZ R38, R38, R24.reuse ;  /* 0x0000001826267220 */ /* 0x080fe20000410000 */
[----:B------:R-:W-:Y:S01]  /*12380*/  LOP3.LUT R35, R35, 0xffff0000, RZ, 0xc0, !PT ;  /* 0xffff000023237812 */ /* 0x000fe200078ec0ff */
[----:B------:R-:W-:Y:S01]  /*12390*/  FFMA.FTZ R41, R36, R41, R42 ;  /* 0x0000002924297223 */ /* 0x000fe2000001002a */
[----:B------:R-:W-:Y:S01]  /*123a0*/  LOP3.LUT R94, R94, 0xffff0000, RZ, 0xc0, !PT ;  /* 0xffff00005e5e7812 */ /* 0x000fe200078ec0ff */
[----:B------:R-:W-:Y:S01]  /*123b0*/  FFMA.FTZ R44, R27, R24, -R44 ;  /* 0x000000181b2c7223 */ /* 0x000fe2000001082c */
[----:B------:R-:W-:Y:S01]  /*123c0*/  LOP3.LUT R91, R91, 0xffff0000, RZ, 0xc0, !PT ;  /* 0xffff00005b5b7812 */ /* 0x000fe200078ec0ff */
[----:B------:R-:W-:Y:S01]  /*123d0*/  FMUL.FTZ R31, R33, R89 ;  /* 0x00000059211f7220 */ /* 0x000fe20000410000 */
[----:B------:R-:W-:Y:S01]  /*123e0*/  LOP3.LUT R95, R95, 0xffff0000, RZ, 0xc0, !PT ;  /* 0xffff00005f5f7812 */ /* 0x000fe200078ec0ff */
[----:B------:R-:W-:Y:S01]  /*123f0*/  FMUL.FTZ R42, R33, R93 ;  /* 0x0000005d212a7220 */ /* 0x000fe20000410000 */
[----:B------:R-:W-:Y:S01]  /*12400*/  FFMA.FTZ R32, R25, R88, R32 ;  /* 0x0000005819207223 */ /* 0x000fe20000010020 */
[C---:B------:R-:W-:Y:S01]  /*12410*/  FMUL.FTZ R24, R34.reuse, R90 ;  /* 0x0000005a22187220 */ /* 0x040fe20000410000 */
[----:B------:R-:W-:Y:S01]  /*12420*/  FFMA.FTZ R38, R27, R26, R38 ;  /* 0x0000001a1b267223 */ /* 0x000fe20000010026 */
[-C--:B------:R-:W-:Y:S01]  /*12430*/  FMUL.FTZ R25, R34, R94.reuse ;  /* 0x0000005e22197220 */ /* 0x080fe20000410000 */
[C---:B------:R-:W-:Y:S01]  /*12440*/  FMUL.FTZ R33, R35.reuse, R91 ;  /* 0x0000005b23217220 */ /* 0x040fe20000410000 */
[----:B------:R-:W-:Y:S01]  /*12450*/  FMUL.FTZ R26, R35, R95 ;  /* 0x0000005f231a7220 */ /* 0x000fe20000410000 */
[----:B------:R-:W-:Y:S01]  /*12460*/  FFMA.FTZ R36, R28, R93, -R31 ;  /* 0x0000005d1c247223 */ /* 0x000fe2000001081f */
[C---:B------:R-:W-:Y:S01]  /*12470*/  FFMA.FTZ R27, R29.reuse, R94, -R24 ;  /* 0x0000005e1d1b7223 */ /* 0x040fe20000010818 */
[----:B------:R-:W-:Y:S01]  /*12480*/  FFMA.FTZ R31, R29, R90, R25 ;  /* 0x0000005a1d1f7223 */ /* 0x000fe20000010019 */
        /* <DEDUP_REMOVED lines=13> */
.L_x_1933:
[----:B------:R-:W-:Y:S05]  /*12560*/  BSYNC B1 ;  /* 0x0000000000017941 */ /* 0x000fea0003800000 */
.L_x_1932:
[----:B-1----:R-:W-:-:S05]  /*12570*/  VIADD R24, R218, 0x60 ;  /* 0x00000060da187836 */ /* 0x002fca0000000000 */
        /* <DEDUP_REMOVED lines=15> */
[----:B------:R-:W2:Y:S04]  /*12670*/  LDL R24, [R1+0x58] ;  /* 0x0000580001187983 */ /* 0x000ea80000100800 */
[----:B------:R-:W3:Y:S01]  /*12680*/  LDL R36, [R1+0x90] ;  /* 0x0000900001247983 */ /* 0x000ee20000100800 */
[--C-:B0-----:R-:W-:Y:S02]  /*12690*/  SHF.R.U64 R35, R12, 0x10, R13.reuse ;  /* 0x000000100c237819 */ /* 0x101fe4000000120d */
[----:B------:R-:W-:Y:S02]  /*126a0*/  SHF.R.U32.HI R12, RZ, 0x10, R13 ;  /* 0x00000010ff0c7819 */ /* 0x000fe4000001160d */
[--C-:B------:R-:W-:Y:S02]  /*126b0*/  SHF.R.U64 R13, R4, 0x10, R5.reuse ;  /* 0x00000010040d7819 */ /* 0x100fe40000001205 */
[----:B------:R-:W-:-:S02]  /*126c0*/  SHF.R.U32.HI R4, RZ, 0x10, R5 ;  /* 0x00000010ff047819 */ /* 0x000fc40000011605 */
        /* <DEDUP_REMOVED lines=64> */
[C---:B------:R-:W-:Y:S01]  /*12ad0*/  FMUL.FTZ R32, R28.reuse, R101 ;  /* 0x000000651c207220 */ /* 0x040fe20000410000 */
[----:B------:R-:W-:Y:S01]  /*12ae0*/  FFMA.FTZ R100, R5, R100, -R4 ;  /* 0x0000006405647223 */ /* 0x000fe20000010804 */
[----:B------:R-:W-:Y:S01]  /*12af0*/  FMUL.FTZ R13, R28, R97 ;  /* 0x000000611c0d7220 */ /* 0x000fe20000410000 */
[----:B------:R-:W-:-:S02]  /*12b00*/  IMAD.U32 R6, R98, 0x10000, RZ ;  /* 0x0001000062067824 */ /* 0x000fc400078e00ff */
[----:B------:R-:W-:Y:S01]  /*12b10*/  FFMA.FTZ R32, R24, R97, R32 ;  /* 0x0000006118207223 */ /* 0x000fe20000010020 */
[----:B------:R-:W-:Y:S02]  /*12b20*/  IMAD.U32 R4, R102, 0x10000, RZ ;  /* 0x0001000066047824 */ /* 0x000fe400078e00ff */
[----:B------:R-:W-:Y:S01]  /*12b30*/  FFMA.FTZ R28, R24, R101, -R13 ;  /* 0x00000065181c7223 */ /* 0x000fe2000001080d */
[C---:B------:R-:W-:Y:S01]  /*12b40*/  FMUL.FTZ R34, R27.reuse, R6 ;  /* 0x000000061b227220 */ /* 0x040fe20000410000 */
[----:B------:R-:W-:Y:S01]  /*12b50*/  LOP3.LUT R98, R98, 0xffff0000, RZ, 0xc0, !PT ;  /* 0xffff000062627812 */ /* 0x000fe200078ec0ff */
[----:B------:R-:W-:Y:S01]  /*12b60*/  FMUL.FTZ R24, R27, R4 ;  /* 0x000000041b187220 */ /* 0x000fe20000410000 */
[----:B------:R-:W-:Y:S01]  /*12b70*/  FFMA.FTZ R14, R5, R96, R14 ;  /* 0x00000060050e7223 */ /* 0x000fe2000001000e */
[----:B------:R-:W-:Y:S01]  /*12b80*/  LOP3.LUT R99, R99, 0xffff0000, RZ, 0xc0, !PT ;  /* 0xffff000063637812 */ /* 0x000fe200078ec0ff */
[C---:B------:R-:W-:Y:S01]  /*12b90*/  FFMA.FTZ R34, R7.reuse, R4, -R34 ;  /* 0x0000000407227223 */ /* 0x040fe20000010822 */
[----:B------:R-:W-:Y:S01]  /*12ba0*/  LOP3.LUT R102, R102, 0xffff0000, RZ, 0xc0, !PT ;  /* 0xffff000066667812 */ /* 0x000fe200078ec0ff */
[----:B------:R-:W-:Y:S01]  /*12bb0*/  FFMA.FTZ R24, R7, R6, R24 ;  /* 0x0000000607187223 */ /* 0x000fe20000010018 */
[----:B------:R-:W-:Y:S01]  /*12bc0*/  LOP3.LUT R5, R104, 0xffff0000, RZ, 0xc0, !PT ;  /* 0xffff000068057812 */ /* 0x000fe200078ec0ff */
[C---:B------:R-:W-:Y:S01]  /*12bd0*/  FMUL.FTZ R7, R29.reuse, R98 ;  /* 0x000000621d077220 */ /* 0x040fe20000410000 */
[----:B------:R-:W-:Y:S01]  /*12be0*/  FMUL.FTZ R13, R30, R99 ;  /* 0x000000631e0d7220 */ /* 0x000fe20000410000 */
[----:B------:R-:W-:-:S02]  /*12bf0*/  FMUL.FTZ R29, R29, R102 ;  /* 0x000000661d1d7220 */ /* 0x000fc40000410000 */
[-C--:B------:R-:W-:Y:S01]  /*12c00*/  FMUL.FTZ R4, R30, R5.reuse ;  /* 0x000000051e047220 */ /* 0x080fe20000410000 */
        /* <DEDUP_REMOVED lines=9> */
[----:B------:R-:W-:Y:S02]  /*12ca0*/  F2FP.BF16.F32.PACK_AB R13, R32, R25 ;  /* 0x00000019200d723e */ /* 0x000fe400000010ff */
[----:B------:R-:W-:Y:S01]  /*12cb0*/  F2FP.BF16.F32.PACK_AB R14, R29, R24 ;  /* 0x000000181d0e723e */ /* 0x000fe200000010ff */
[----:B------:R1:W-:Y:S01]  /*12cc0*/  STS.128 [R36], R4 ;  /* 0x0000000424007388 */ /* 0x0003e20000000c00 */
[----:B------:R-:W-:-:S05]  /*12cd0*/  F2FP.BF16.F32.PACK_AB R15, R26, R33 ;  /* 0x000000211a0f723e */ /* 0x000fca00000010ff */
[----:B------:R1:W-:Y:S02]  /*12ce0*/  STS.128 [R3+0x10400], R12 ;  /* 0x0104000c03007388 */ /* 0x0003e40000000c00 */
.L_x_1937:
[----:B------:R-:W-:Y:S05]  /*12cf0*/  BSYNC B1 ;  /* 0x0000000000017941 */ /* 0x000fea0003800000 */
.L_x_1936:
[----:B------:R-:W-:Y:S05]  /*12d00*/  @P1 BRA `(.L_x_1903) ;  /* 0x0000000400a01947 */ /* 0x000fea0003800000 */
[----:B-1----:R-:W2:Y:S04]  /*12d10*/  LDL R3, [R1+0x5c] ;  /* 0x00005c0001037983 */ /* 0x002ea80000100800 */
[----:B------:R-:W3:Y:S01]  /*12d20*/  LDL R36, [R1+0x8c] ;  /* 0x00008c0001247983 */ /* 0x000ee20000100800 */
[----:B------:R-:W-:Y:S02]  /*12d30*/  SHF.R.U64 R25, R8, 0x10, R9 ;  /* 0x0000001008197819 */ /* 0x000fe40000001209 */
[----:B0-----:R-:W-:Y:S02]  /*12d40*/  SHF.R.U64 R31, R72, 0x10, R73 ;  /* 0x00000010481f7819 */ /* 0x001fe40000001249 */
[----:B------:R-:W-:Y:S02]  /*12d50*/  SHF.R.U32.HI R27, RZ, 0x10, R9 ;  /* 0x00000010ff1b7819 */ /* 0x000fe40000011609 */
[----:B------:R-:W-:-:S02]  /*12d60*/  PRMT R25, R0, 0x5410, R25 ;  /* 0x0000541000197816 */ /* 0x000fc40000000019 */
[----:B------:R-:W-:Y:S02]  /*12d70*/  PRMT R84, R84, 0x5410, R31 ;  /* 0x0000541054547816 */ /* 0x000fe4000000001f */
[----:B------:R-:W-:Y:S01]  /*12d80*/  SHF.R.U32.HI R72, RZ, 0x10, R73 ;  /* 0x00000010ff487819 */ /* 0x000fe20000011649 */
[----:B------:R-:W-:Y:S01]  /*12d90*/  IMAD.U32 R26, R25, 0x10000, RZ ;  /* 0x00010000191a7824 */ /* 0x000fe200078e00ff */
[----:B------:R-:W-:Y:S01]  /*12da0*/  SHF.R.U64 R29, R74, 0x10, R75 ;  /* 0x000000104a1d7819 */ /* 0x000fe2000000124b */
[----:B------:R-:W-:Y:S01]  /*12db0*/  IMAD.U32 R24, R84, 0x10000, RZ ;  /* 0x0001000054187824 */ /* 0x000fe200078e00ff */
[--C-:B------:R-:W-:Y:S02]  /*12dc0*/  SHF.R.U64 R28, R10, 0x10, R11.reuse ;  /* 0x000000100a1c7819 */ /* 0x100fe4000000120b */
[----:B------:R-:W-:Y:S02]  /*12dd0*/  SHF.R.U32.HI R30, RZ, 0x10, R11 ;  /* 0x00000010ff1e7819 */ /* 0x000fe4000001160b */
[----:B------:R-:W-:-:S02]  /*12de0*/  PRMT R27, R20, 0x5410, R27 ;  /* 0x00005410141b7816 */ /* 0x000fc4000000001b */
[----:B------:R-:W-:Y:S02]  /*12df0*/  SHF.R.U32.HI R74, RZ, 0x10, R75 ;  /* 0x00000010ff4a7819 */ /* 0x000fe4000001164b */
[----:B------:R-:W-:Y:S02]  /*12e00*/  PRMT R85, R85, 0x5410, R72 ;  /* 0x0000541055557816 */ /* 0x000fe40000000048 */
[----:B------:R-:W-:Y:S01]  /*12e10*/  PRMT R86, R86, 0x5410, R29 ;  /* 0x0000541056567816 */ /* 0x000fe2000000001d */
[----:B------:R-:W-:Y:S01]  /*12e20*/  IMAD.U32 R29, R27, 0x10000, RZ ;  /* 0x000100001b1d7824 */ /* 0x000fe200078e00ff */
[----:B------:R-:W-:Y:S02]  /*12e30*/  PRMT R30, R23, 0x5410, R30 ;  /* 0x00005410171e7816 */ /* 0x000fe4000000001e */
[----:B------:R-:W-:Y:S02]  /*12e40*/  PRMT R87, R87, 0x5410, R74 ;  /* 0x0000541057577816 */ /* 0x000fe4000000004a */
[----:B------:R-:W-:-:S02]  /*12e50*/  LOP3.LUT R25, R25, 0xffff0000, RZ, 0xc0, !PT ;  /* 0xffff000019197812 */ /* 0x000fc400078ec0ff */
[----:B------:R-:W-:Y:S02]  /*12e60*/  PRMT R28, R21, 0x5410, R28 ;  /* 0x00005410151c7816 */ /* 0x000fe4000000001c */
        /* <DEDUP_REMOVED lines=40> */
[----:B------:R-:W-:Y:S01]  /*130f0*/  LOP3.LUT R11, R84, 0xffff0000, RZ, 0xc0, !PT ;  /* 0xffff0000540b7812 */ /* 0x000fe200078ec0ff */
[----:B------:R-:W-:Y:S01]  /*13100*/  FFMA.FTZ R34, R10, R24, R23 ;  /* 0x000000180a227223 */ /* 0x000fe20000010017 */
[----:B------:R-:W-:Y:S01]  /*13110*/  LOP3.LUT R10, R27, 0xffff0000, RZ, 0xc0, !PT ;  /* 0xffff00001b0a7812 */ /* 0x000fe200078ec0ff */
[C---:B------:R-:W-:Y:S01]  /*13120*/  FMUL.FTZ R23, R12.reuse, R25 ;  /* 0x000000190c177220 */ /* 0x040fe20000410000 */
[----:B------:R-:W-:Y:S01]  /*13130*/  LOP3.LUT R0, R85, 0xffff0000, RZ, 0xc0, !PT ;  /* 0xffff000055007812 */ /* 0x000fe200078ec0ff */
[----:B------:R-:W-:Y:S01]  /*13140*/  FMUL.FTZ R27, R12, R11 ;  /* 0x0000000b0c1b7220 */ /* 0x000fe20000410000 */
[----:B------:R-:W-:Y:S02]  /*13150*/  IMAD.U32 R12, R28, 0x10000, RZ ;  /* 0x000100001c0c7824 */ /* 0x000fe400078e00ff */
[----:B------:R-:W-:Y:S01]  /*13160*/  FMUL.FTZ R26, R13, R10 ;  /* 0x0000000a0d1a7220 */ /* 0x000fe20000410000 */
[----:B------:R-:W-:-:S02]  /*13170*/  IMAD.U32 R8, R86, 0x10000, RZ ;  /* 0x0001000056087824 */ /* 0x000fc400078e00ff */
[----:B------:R-:W-:Y:S01]  /*13180*/  FMUL.FTZ R13, R13, R0 ;  /* 0x000000000d0d7220 */ /* 0x000fe20000410000 */
[C---:B------:R-:W-:Y:S01]  /*13190*/  FFMA.FTZ R20, R4.reuse, R11, -R23 ;  /* 0x0000000b04147223 */ /* 0x040fe20000010817 */
[----:B------:R-:W-:Y:S01]  /*131a0*/  FFMA.FTZ R24, R4, R25, R27 ;  /* 0x0000001904187223 */ /* 0x000fe2000001001b */
[----:B------:R-:W-:Y:S01]  /*131b0*/  LOP3.LUT R14, R14, 0xffff0000, RZ, 0xc0, !PT ;  /* 0xffff00000e0e7812 */ /* 0x000fe200078ec0ff */
[----:B------:R-:W-:Y:S01]  /*131c0*/  FMUL.FTZ R4, R21, R12 ;  /* 0x0000000c15047220 */ /* 0x000fe20000410000 */
[C---:B------:R-:W-:Y:S01]  /*131d0*/  FFMA.FTZ R26, R5.reuse, R0, -R26 ;  /* 0x00000000051a7223 */ /* 0x040fe2000001081a */
[----:B------:R-:W-:Y:S01]  /*131e0*/  FFMA.FTZ R10, R5, R10, R13 ;  /* 0x0000000a050a7223 */ /* 0x000fe2000001000d */
[-C--:B------:R-:W-:Y:S01]  /*131f0*/  FMUL.FTZ R32, R21, R8.reuse ;  /* 0x0000000815207220 */ /* 0x080fe20000410000 */
[----:B------:R-:W-:Y:S01]  /*13200*/  LOP3.LUT R11, R28, 0xffff0000, RZ, 0xc0, !PT ;  /* 0xffff00001c0b7812 */ /* 0x000fe200078ec0ff */
[----:B------:R-:W-:Y:S01]  /*13210*/  FFMA.FTZ R13, R9, R8, -R4 ;  /* 0x00000008090d7223 */ /* 0x000fe20000010804 */
[----:B------:R-:W-:Y:S01]  /*13220*/  LOP3.LUT R15, R15, 0xffff0000, RZ, 0xc0, !PT ;  /* 0xffff00000f0f7812 */ /* 0x000fe200078ec0ff */
[----:B------:R-:W-:Y:S01]  /*13230*/  FFMA.FTZ R32, R9, R12, R32 ;  /* 0x0000000c09207223 */ /* 0x000fe20000010020 */
[----:B------:R-:W-:Y:S01]  /*13240*/  LOP3.LUT R5, R86, 0xffff0000, RZ, 0xc0, !PT ;  /* 0xffff000056057812 */ /* 0x000fe200078ec0ff */
[----:B------:R-:W-:Y:S01]  /*13250*/  FMUL.FTZ R9, R14, R11 ;  /* 0x0000000b0e097220 */ /* 0x000fe20000410000 */
[----:B------:R-:W-:-:S02]  /*13260*/  LOP3.LUT R30, R30, 0xffff0000, RZ, 0xc0, !PT ;  /* 0xffff00001e1e7812 */ /* 0x000fc400078ec0ff */
[----:B------:R-:W-:Y:S01]  /*13270*/  LOP3.LUT R0, R87, 0xffff0000, RZ, 0xc0, !PT ;  /* 0xffff000057007812 */ /* 0x000fe200078ec0ff */
[-C--:B------:R-:W-:Y:S01]  /*13280*/  FMUL.FTZ R14, R14, R5.reuse ;  /* 0x000000050e0e7220 */ /* 0x080fe20000410000 */
[----:B------:R-:W-:Y:S01]  /*13290*/  FFMA.FTZ R12, R6, R5, -R9 ;  /* 0x00000005060c7223 */ /* 0x000fe20000010809 */
[C---:B------:R-:W-:Y:S01]  /*132a0*/  FMUL.FTZ R4, R15.reuse, R30 ;  /* 0x0000001e0f047220 */ /* 0x040fe20000410000 */
[----:B------:R-:W-:Y:S01]  /*132b0*/  F2FP.BF16.F32.PACK_AB R9, R10, R37 ;  /* 0x000000250a09723e */ /* 0x000fe200000010ff */
[-C--:B------:R-:W-:Y:S01]  /*132c0*/  FMUL.FTZ R15, R15, R0.reuse ;  /* 0x000000000f0f7220 */ /* 0x080fe20000410000 */
        /* <DEDUP_REMOVED lines=8> */
[----:B------:R-:W-:Y:S02]  /*13350*/  F2FP.BF16.F32.PACK_AB R8, R24, R33 ;  /* 0x000000211808723e */ /* 0x000fe400000010ff */
[----:B------:R-:W-:Y:S01]  /*13360*/  F2FP.BF16.F32.PACK_AB R11, R15, R34 ;  /* 0x000000220f0b723e */ /* 0x000fe200000010ff */
[----:B------:R2:W-:Y:S04]  /*13370*/  STS.128 [R36], R4 ;  /* 0x0000000424007388 */ /* 0x0005e80000000c00 */
[----:B------:R2:W-:Y:S02]  /*13380*/  STS.128 [R3+0x10400], R8 ;  /* 0x0104000803007388 */ /* 0x0005e40000000c00 */
.L_x_1903:
[----:B------:R-:W-:Y:S05]  /*13390*/  BSYNC B0 ;  /* 0x0000000000007941 */ /* 0x000fea0003800000 */
.L_x_1863:
[----:B------:R-:W-:Y:S01]  /*133a0*/  @!PT LDS RZ, [RZ] ;  /* 0x00000000fffff984 */ /* 0x000fe20000000800 */
[----:B------:R-:W-:Y:S01]  /*133b0*/  @!PT LDS RZ, [RZ] ;  /* 0x00000000fffff984 */ /* 0x000fe20000000800 */
[----:B------:R-:W-:Y:S01]  /*133c0*/  @!PT LDS RZ, [RZ] ;  /* 0x00000000fffff984 */ /* 0x000fe20000000800 */
[----:B------:R-:W-:Y:S01]  /*133d0*/  @!PT LDS RZ, [RZ] ;  /* 0x00000000fffff984 */ /* 0x000fe20000000800 */
[----:B------:R4:W-:Y:S06]  /*133e0*/  MEMBAR.ALL.CTA ;  /* 0x0000000000007992 */ /* 0x0009ec0000008000 */
[----:B----4-:R-:W4:Y:S01]  /*133f0*/  FENCE.VIEW.ASYNC.S ;  /* 0x00000000000073c6 */ /* 0x010f220000000000 */
[----:B------:R-:W-:Y:S05]  /*13400*/  WARPSYNC.ALL ;  /* 0x0000000000007948 */ /* 0x000fea0003800000 */
[----:B----4-:R-:W-:Y:S06]  /*13410*/  BAR.SYNC.DEFER_BLOCKING 0xd, 0x100 ;  /* 0x0344000000007b1d */ /* 0x010fec0000010000 */
.L_x_1860:
[----:B------:R-:W-:-:S13]  /*13420*/  ISETP.NE.AND P0, PT, R234, 0x3, PT ;  /* 0x00000003ea00780c */ /* 0x000fda0003f05270 */
[----:B------:R-:W-:Y:S05]  /*13430*/  @!P0 BRA `(.L_x_1938) ;  /* 0x0000000000048947 */ /* 0x000fea0003800000 */
[----:B------:R-:W-:Y:S01]  /*13440*/  BPT.TRAP 0x1 ;  /* 0x000000040000795c */ /* 0x000fe20000300000 */
.L_x_1938:
[----:B------:R-:W-:Y:S01]  /*13450*/  IMAD R57, R22, 0x8, R16 ;  /* 0x0000000816397824 */ /* 0x000fe200078e0210 */
[----:B------:R-:W-:-:S04]  /*13460*/  SHF.L.U32 R0, R219, 0x1f, RZ ;  /* 0x0000001fdb007819 */ /* 0x000fc800000006ff */
[----:B------:R4:W0:Y:S01]  /*13470*/  SYNCS.PHASECHK.TRANS64.TRYWAIT P2, [R57+URZ+0x30830], R0 ;  /* 0x03083000390075a7 */ /* 0x000822000804017f */
[----:B------:R-:W-:Y:S05]  /*13480*/  @!P0 BRA `(.L_x_1939) ;  /* 0x0000000000048947 */ /* 0x000fea0003800000 */
[----:B------:R-:W-:Y:S01]  /*13490*/  BPT.TRAP 0x1 ;  /* 0x000000040000795c */ /* 0x000fe20000300000 */
.L_x_1939:
[----:B012---:R-:W0:Y:S02]  /*134a0*/  S2R R3, SR_TID.X ;  /* 0x0000000000037919 */ /* 0x007e240000002100 */
[----:B0-----:R-:W-:-:S04]  /*134b0*/  LOP3.LUT R3, R3, 0x7f, RZ, 0xc0, !PT ;  /* 0x0000007f03037812 */ /* 0x001fc800078ec0ff */
[----:B------:R-:W-:Y:S01]  /*134c0*/  ISETP.NE.AND P1, PT, R3, RZ, PT ;  /* 0x000000ff0300720c */ /* 0x000fe20003f25270 */
[----:B------:R-:W-:-:S12]  /*134d0*/  @P2 BRA `(.L_x_1940) ;  /* 0x0000000000082947 */ /* 0x000fd80003800000 */
[----:B------:R-:W0:Y:S02]  /*134e0*/  SYNCS.PHASECHK.TRANS64.TRYWAIT P2, [R57+URZ+0x30830], R0 ;  /* 0x03083000390075a7 */ /* 0x000e24000804017f */
[----:B0-----:R-:W-:Y:S05]  /*134f0*/  @!P2 BRA `(.L_x_1941) ;  /* 0x0000019c0094a947 */ /* 0x001fea0003800000 */
.L_x_1940:
[----:B------:R-:W-:Y:S05]  /*13500*/  WARPSYNC.ALL ;  /* 0x0000000000007948 */ /* 0x000fea0003800000 */
[----:B0---4-:R-:W-:Y:S01]  /*13510*/  VIADD R0, R16, 0x20400 ;  /* 0x0002040010007836 */ /* 0x011fe20000000000 */
[----:B---3--:R-:W-:-:S04]  /*13520*/  LOP3.LUT R6, R2, 0x10000, RZ, 0xfc, !PT ;  /* 0x0001000002067812 */ /* 0x008fc800078efcff */
[----:B------:R-:W-:-:S04]  /*13530*/  SHF.R.U32.HI R0, RZ, 0x4, R0 ;  /* 0x00000004ff007819 */ /* 0x000fc80000011600 */
[----:B------:R-:W-:-:S04]  /*13540*/  LOP3.LUT R0, R0, 0x3fff, RZ, 0xc0, !PT ;  /* 0x00003fff00007812 */ /* 0x000fc800078ec0ff */
[----:B------:R-:W-:Y:S01]  /*13550*/  LOP3.LUT R4, R0, 0x10000, RZ, 0xfc, !PT ;  /* 0x0001000000047812 */ /* 0x000fe200078efcff */
[----:B------:R-:W-:Y:S02]  /*13560*/  IMAD.MOV.U32 R7, RZ, RZ, 0x40000040 ;  /* 0x40000040ff077424 */ /* 0x000fe400078e00ff */
[----:B------:R-:W-:Y:S02]  /*13570*/  IMAD.MOV.U32 R3, RZ, RZ, 0x40000040 ;  /* 0x40000040ff037424 */ /* 0x000fe400078e00ff */
[----:B------:R-:W-:Y:S01]  /*13580*/  IMAD R2, R22, 0x800, R4 ;  /* 0x0000080016027824 */ /* 0x000fe200078e0204 */
[----:B------:R-:W-:Y:S01]  /*13590*/  R2UR UR4, R6 ;  /* 0x00000000060472ca */ /* 0x000fe200000e0000 */
[----:B-----5:R-:W-:Y:S01]  /*135a0*/  WARPGROUP.ARRIVE ;  /* 0x00000000000079c5 */ /* 0x020fe20000000000 */
[----:B------:R-:W-:Y:S01]  /*135b0*/  R2UR UR5, R7 ;  /* 0x00000000070572ca */ /* 0x000fe200000e0000 */
[----:B------:R0:W-:Y:S01]  /*135c0*/  STL [R1+0x24], R4 ;  /* 0x0000240401007387 */ /* 0x0001e20000100800 */
[----:B------:R-:W-:-:S02]  /*135d0*/  R2UR UR6, R2 ;  /* 0x00000000020672ca */ /* 0x000fc400000e0000 */
[----:B------:R-:W-:Y:S01]  /*135e0*/  R2UR UR7, R3 ;  /* 0x00000000030772ca */ /* 0x000fe200000e0000 */
[----:B------:R-:W-:Y:S01]  /*135f0*/  VIADD R224, R6, 0x2 ;  /* 0x0000000206e07836 */ /* 0x000fe20000000000 */
[----:B------:R-:W2:Y:S01]  /*13600*/  LDL R67, [R1+0x4c] ;  /* 0x00004c0001437983 */ /* 0x000ea20000100800 */
[----:B------:R-:W-:Y:S02]  /*13610*/  IMAD.MOV.U32 R225, RZ, RZ, 0x40000040 ;  /* 0x40000040ffe17424 */ /* 0x000fe400078e00ff */
[----:B------:R-:W-:Y:S01]  /*13620*/  IMAD.MOV.U32 R5, RZ, RZ, 0x40000040 ;  /* 0x40000040ff057424 */ /* 0x000fe200078e00ff */
[----:B------:R-:W2:Y:S01]  /*13630*/  LDL R80, [R1+0x34] ;  /* 0x0000340001507983 */ /* 0x000ea20000100800 */
[----:B0-----:R-:W-:Y:S02]  /*13640*/  VIADD R4, R2, 0x2 ;  /* 0x0000000202047836 */ /* 0x001fe40000000000 */
[----:B------:R-:W-:Y:S02]  /*13650*/  VIADD R222, R6, 0x4 ;  /* 0x0000000406de7836 */ /* 0x000fe40000000000 */
[----:B------:R-:W-:-:S02]  /*13660*/  IMAD.MOV.U32 R223, RZ, RZ, 0x40000040 ;  /* 0x40000040ffdf7424 */ /* 0x000fc400078e00ff */
[----:B------:R-:W-:Y:S01]  /*13670*/  HGMMA.64x64x16.F32.BF16 R24, gdesc[UR4], RZ, !UPT, gsb0 ;  /* 0x00e00000041879f0 */ /* 0x000fe2000c0018ff */
[----:B------:R-:W-:Y:S01]  /*13680*/  R2UR UR4, R224 ;  /* 0x00000000e00472ca */ /* 0x000fe200000e0000 */
[----:B------:R-:W-:Y:S01]  /*13690*/  VIADD R216, R6, 0x6 ;  /* 0x0000000606d87836 */ /* 0x000fe20000000000 */
[----:B------:R-:W-:Y:S01]  /*136a0*/  R2UR UR5, R225 ;  /* 0x00000000e10572ca */ /* 0x000fe200000e0000 */
[----:B------:R-:W-:Y:S01]  /*136b0*/  IMAD.MOV.U32 R217, RZ, RZ, 0x40000040 ;  /* 0x40000040ffd97424 */ /* 0x000fe200078e00ff */
[----:B------:R-:W-:Y:S01]  /*136c0*/  R2UR UR6, R4 ;  /* 0x00000000040672ca */ /* 0x000fe200000e0000 */
[----:B------:R-:W-:Y:S01]  /*136d0*/  VIADD R4, R2, 0x4 ;  /* 0x0000000402047836 */ /* 0x000fe20000000000 */
[----:B------:R-:W-:Y:S01]  /*136e0*/  R2UR UR7, R5 ;  /* 0x00000000050772ca */ /* 0x000fe200000e0000 */
[----:B------:R-:W-:Y:S02]  /*136f0*/  IMAD.MOV.U32 R5, RZ, RZ, 0x40000040 ;  /* 0x40000040ff057424 */ /* 0x000fe400078e00ff */
[----:B------:R-:W-:-:S02]  /*13700*/  VIADD R214, R6, 0x400 ;  /* 0x0000040006d67836 */ /* 0x000fc40000000000 */
[----:B------:R-:W-:Y:S02]  /*13710*/  IMAD.MOV.U32 R215, RZ, RZ, 0x40000040 ;  /* 0x40000040ffd77424 */ /* 0x000fe400078e00ff */
[C---:B------:R-:W-:Y:S02]  /*13720*/  VIADD R212, R6.reuse, 0x402 ;  /* 0x0000040206d47836 */ /* 0x040fe40000000000 */
[----:B------:R-:W-:Y:S02]  /*13730*/  IMAD.MOV.U32 R213, RZ, RZ, 0x40000040 ;  /* 0x40000040ffd57424 */ /* 0x000fe400078e00ff */
[C---:B------:R-:W-:Y:S02]  /*13740*/  VIADD R210, R6.reuse, 0x404 ;  /* 0x0000040406d27836 */ /* 0x040fe40000000000 */
        /* <DEDUP_REMOVED lines=17> */
[----:B------:R-:W-:Y:S02]  /*13860*/  VIADD R8, R6, 0xc06 ;  /* 0x00000c0606087836 */ /* 0x000fe40000000000 */
[----:B------:R-:W-:Y:S02]  /*13870*/  IMAD.MOV.U32 R9, RZ, RZ, 0x40000040 ;  /* 0x40000040ff097424 */ /* 0x000fe400078e00ff */
[----:B------:R-:W-:Y:S01]  /*13880*/  IMAD.MOV.U32 R3, RZ, RZ, 0x40000040 ;  /* 0x40000040ff037424 */ /* 0x000fe200078e00ff */
[----:B------:R-:W-:-:S02]  /*13890*/  WARPGROUP.DEPBAR.LE gsb0, 0x0 ;  /* 0x00008000000079c5 */ /* 0x000fc40000010000 */
[----:B------:R-:W-:-:S06]  /*138a0*/  WARPGROUP.ARRIVE ;  /* 0x00000000000079c5 */ /* 0x000fcc0000000000 */
[----:B------:R-:W-:Y:S01]  /*138b0*/  HGMMA.64x64x16.F32.BF16 R24, gdesc[UR4], R24, gsb0 ;  /* 0x00e00000041879f0 */ /* 0x000fe20008001818 */
[----:B------:R-:W-:Y:S02]  /*138c0*/  R2UR UR4, R222 ;  /* 0x00000000de0472ca */ /* 0x000fe400000e0000 */
[----:B------:R-:W-:Y:S02]  /*138d0*/  R2UR UR5, R223 ;  /* 0x00000000df0572ca */ /* 0x000fe400000e0000 */
[----:B------:R-:W-:Y:S01]  /*138e0*/  R2UR UR6, R4 ;  /* 0x00000000040672ca */ /* 0x000fe200000e0000 */
[----:B------:R-:W-:Y:S01]  /*138f0*/  VIADD R4, R2, 0x6 ;  /* 0x0000000602047836 */ /* 0x000fe20000000000 */
[----:B------:R-:W-:Y:S01]  /*13900*/  R2UR UR7, R5 ;  /* 0x00000000050772ca */ /* 0x000fe200000e0000 */
[----:B------:R-:W-:Y:S01]  /*13910*/  IMAD.MOV.U32 R5, RZ, RZ, 0x40000040 ;  /* 0x40000040ff057424 */ /* 0x000fe200078e00ff */
[----:B------:R-:W-:Y:S02]  /*13920*/  WARPGROUP.DEPBAR.LE gsb0, 0x0 ;  /* 0x00008000000079c5 */ /* 0x000fe40000010000 */
[----:B------:R-:W-:-:S09]  /*13930*/  WARPGROUP.ARRIVE ;  /* 0x00000000000079c5 */ /* 0x000fd20000000000 */
        /* <DEDUP_REMOVED lines=94> */
[C---:B------:R-:W-:Y:S01]  /*13f20*/  VIADD R4, R2.reuse, 0x604 ;  /* 0x0000060402047836 */ /* 0x040fe20000000000 */
[----:B------:R-:W-:Y:S01]  /*13f30*/  R2UR UR7, R5 ;  /* 0x00000000050772ca */ /* 0x000fe200000e0000 */
[----:B------:R-:W-:Y:S02]  /*13f40*/  IMAD.MOV.U32 R5, RZ, RZ, 0x40000040 ;  /* 0x40000040ff057424 */ /* 0x000fe400078e00ff */
[----:B------:R-:W-:Y:S01]  /*13f50*/  VIADD R2, R2, 0x606 ;  /* 0x0000060602027836 */ /* 0x000fe20000000000 */
[----:B------:R-:W-:-:S02]  /*13f60*/  WARPGROUP.DEPBAR.LE gsb0, 0x0 ;  /* 0x00008000000079c5 */ /* 0x000fc40000010000 */
[----:B------:R-:W-:-:S07]  /*13f70*/  WARPGROUP.ARRIVE ;  /* 0x00000000000079c5 */ /* 0x000fce0000000000 */
[----:B------:R-:W-:Y:S01]  /*13f80*/  HGMMA.64x64x16.F32.BF16 R24, gdesc[UR4], R24, gsb0 ;  /* 0x00e00000041879f0 */ /* 0x000fe20008001818 */
[----:B------:R-:W-:Y:S02]  /*13f90*/  R2UR UR4, R10 ;  /* 0x000000000a0472ca */ /* 0x000fe400000e0000 */
[----:B------:R-:W-:Y:S02]  /*13fa0*/  R2UR UR5, R11 ;  /* 0x000000000b0572ca */ /* 0x000fe400000e0000 */
[----:B------:R-:W-:Y:S02]  /*13fb0*/  R2UR UR6, R4 ;  /* 0x00000000040672ca */ /* 0x000fe400000e0000 */
[----:B------:R-:W-:Y:S01]  /*13fc0*/  R2UR UR7, R5 ;  /* 0x00000000050772ca */ /* 0x000fe200000e0000 */
[----:B------:R-:W-:Y:S02]  /*13fd0*/  WARPGROUP.DEPBAR.LE gsb0, 0x0 ;  /* 0x00008000000079c5 */ /* 0x000fe40000010000 */
[----:B------:R-:W-:-:S10]  /*13fe0*/  WARPGROUP.ARRIVE ;  /* 0x00000000000079c5 */ /* 0x000fd40000000000 */
        /* <DEDUP_REMOVED lines=8> */
[----:B------:R-:W-:Y:S02]  /*14070*/  ULDC UR4, c[0x0][0x9d8] ;  /* 0x0002760000047ab9 */ /* 0x000fe40000000800 */
[----:B------:R-:W-:Y:S02]  /*14080*/  WARPGROUP.DEPBAR.LE gsb0, 0x0 ;  /* 0x00008000000079c5 */ /* 0x000fe40000010000 */
[----:B------:R-:W-:Y:S01]  /*14090*/  FMUL.FTZ R3, R33, UR4 ;  /* 0x0000000421037c20 */ /* 0x000fe20008410000 */
[----:B------:R-:W-:Y:S01]  /*140a0*/  FMUL.FTZ R56, R24, UR4 ;  /* 0x0000000418387c20 */ /* 0x000fe20008410000 */
[----:B------:R-:W-:Y:S01]  /*140b0*/  FMUL.FTZ R2, R32, UR4 ;  /* 0x0000000420027c20 */ /* 0x000fe20008410000 */
[----:B------:R-:W-:Y:S01]  /*140c0*/  FMUL.FTZ R4, R36, UR4 ;  /* 0x0000000424047c20 */ /* 0x000fe20008410000 */
[----:B------:R0:W1:Y:S01]  /*140d0*/  MUFU.TANH R61, R3 ;  /* 0x00000003003d7308 */ /* 0x0000620000002400 */
[----:B------:R-:W-:Y:S01]  /*140e0*/  FMUL.FTZ R36, R39, UR4 ;  /* 0x0000000427247c20 */ /* 0x000fe20008410000 */
[----:B------:R-:W-:Y:S01]  /*140f0*/  FMUL.FTZ R25, R25, UR4 ;  /* 0x0000000419197c20 */ /* 0x000fe20008410000 */
[----:B------:R-:W-:Y:S01]  /*14100*/  FMUL.FTZ R28, R28, UR4 ;  /* 0x000000041c1c7c20 */ /* 0x000fe20008410000 */
[----:B------:R-:W-:Y:S01]  /*14110*/  FMUL.FTZ R32, R34, UR4 ;  /* 0x0000000422207c20 */ /* 0x000fe20008410000 */
[----:B------:R-:W-:Y:S01]  /*14120*/  FMUL.FTZ R34, R38, UR4 ;  /* 0x0000000426227c20 */ /* 0x000fe20008410000 */
[----:B------:R-:W-:Y:S01]  /*14130*/  FMUL.FTZ R38, R42, UR4 ;  /* 0x000000042a267c20 */ /* 0x000fe20008410000 */
[----:B------:R-:W-:Y:S01]  /*14140*/  FMUL.FTZ R46, R46, UR4 ;  /* 0x000000042e2e7c20 */ /* 0x000fe20008410000 */
[----:B------:R3:W4:Y:S01]  /*14150*/  MUFU.TANH R60, R2 ;  /* 0x00000002003c7308 */ /* 0x0007220000002400 */
[----:B0-----:R-:W0:Y:S01]  /*14160*/  LDC R3, c[0x0][0x448] ;  /* 0x00011200ff037b82 */ /* 0x001e220000000800 */
[----:B------:R-:W-:Y:S01]  /*14170*/  FMUL.FTZ R33, R35, UR4 ;  /* 0x0000000423217c20 */ /* 0x000fe20008410000 */
[----:B------:R-:W-:Y:S01]  /*14180*/  FMUL.FTZ R0, R26, UR4 ;  /* 0x000000041a007c20 */ /* 0x000fe20008410000 */
[----:B------:R-:W-:Y:S01]  /*14190*/  FMUL.FTZ R23, R30, UR4 ;  /* 0x000000041e177c20 */ /* 0x000fe20008410000 */
[----:B------:R-:W-:Y:S01]  /*141a0*/  FMUL.FTZ R5, R27, UR4 ;  /* 0x000000041b057c20 */ /* 0x000fe20008410000 */
[----:B------:R-:W-:Y:S01]  /*141b0*/  FMUL.FTZ R29, R29, UR4 ;  /* 0x000000041d1d7c20 */ /* 0x000fe20008410000 */
[----:B------:R-:W-:Y:S01]  /*141c0*/  FMUL.FTZ R26, R31, UR4 ;  /* 0x000000041f1a7c20 */ /* 0x000fe20008410000 */
[----:B------:R-:W0:Y:S01]  /*141d0*/  MUFU.TANH R58, R25 ;  /* 0x00000019003a7308 */ /* 0x000e220000002400 */
[----:B---3--:R-:W-:Y:S01]  /*141e0*/  FMUL.FTZ R2, R40, UR4 ;  /* 0x0000000428027c20 */ /* 0x008fe20008410000 */
[----:B------:R-:W-:Y:S01]  /*141f0*/  FMUL.FTZ R37, R37, UR4 ;  /* 0x0000000425257c20 */ /* 0x000fe20008410000 */
[----:B------:R-:W-:Y:S01]  /*14200*/  FMUL.FTZ R41, R41, UR4 ;  /* 0x0000000429297c20 */ /* 0x000fe20008410000 */
[----:B------:R-:W-:Y:S01]  /*14210*/  FMUL.FTZ R40, R43, UR4 ;  /* 0x000000042b287c20 */ /* 0x000fe20008410000 */
[----:B------:R-:W-:Y:S01]  /*14220*/  FMUL.FTZ R44, R44, UR4 ;  /* 0x000000042c2c7c20 */ /* 0x000fe20008410000 */
[----:B------:R-:W-:Y:S01]  /*14230*/  FMUL.FTZ R45, R45, UR4 ;  /* 0x000000042d2d7c20 */ /* 0x000fe20008410000 */
[----:B------:R-:W-:Y:S01]  /*14240*/  FMUL.FTZ R47, R47, UR4 ;  /* 0x000000042f2f7c20 */ /* 0x000fe20008410000 */
[----:B------:R2:W3:Y:S01]  /*14250*/  MUFU.TANH R39, R2 ;  /* 0x0000000200277308 */ /* 0x0004e20000002400 */
[----:B------:R-:W-:Y:S01]  /*14260*/  FMUL.FTZ R48, R48, UR4 ;  /* 0x0000000430307c20 */ /* 0x000fe20008410000 */
[----:B------:R-:W-:Y:S01]  /*14270*/  FMUL.FTZ R49, R49, UR4 ;  /* 0x0000000431317c20 */ /* 0x000fe20008410000 */
[----:B------:R-:W-:Y:S01]  /*14280*/  FMUL.FTZ R50, R50, UR4 ;  /* 0x0000000432327c20 */ /* 0x000fe20008410000 */
[----:B------:R-:W-:Y:S01]  /*14290*/  FMUL.FTZ R52, R52, UR4 ;  /* 0x0000000434347c20 */ /* 0x000fe20008410000 */
[----:B------:R-:W-:Y:S01]  /*142a0*/  FMUL.FTZ R53, R53, UR4 ;  /* 0x0000000435357c20 */ /* 0x000fe20008410000 */
[----:B------:R-:W-:-:S02]  /*142b0*/  FMUL.FTZ R30, R55, UR4 ;  /* 0x00000004371e7c20 */ /* 0x000fc40008410000 */
[----:B------:R1:W0:Y:S02]  /*142c0*/  MUFU.TANH R59, R28 ;  /* 0x0000001c003b7308 */ /* 0x0002240000002400 */
[----:B0-----:R-:W-:Y:S01]  /*142d0*/  ISETP.NE.AND P2, PT, R3, 0x1, PT ;  /* 0x000000010300780c */ /* 0x001fe20003f45270 */
[----:B--2---:R-:W-:-:S04]  /*142e0*/  IMAD.IADD R2, R67, 0x1, R80 ;  /* 0x0000000143027824 */ /* 0x004fc800078e0250 */
[----:B------:R-:W-:Y:S01]  /*142f0*/  IMAD.MOV.U32 R42, RZ, RZ, R2 ;  /* 0x000000ffff2a7224 */ /* 0x000fe200078e0002 */
[----:B------:R0:W2:Y:S01]  /*14300*/  MUFU.TANH R64, R46 ;  /* 0x0000002e00407308 */ /* 0x0000a20000002400 */
[----:B-1----:R-:W-:-:S06]  /*14310*/  IMAD.MOV.U32 R28, RZ, RZ, -0x40 ;  /* 0xffffffc0ff1c7424 */ /* 0x002fcc00078e00ff */
[----:B------:R-:W1:Y:S01]  /*14320*/  @P2 LDC R3, c[0x0][0x44c] ;  /* 0x00011300ff032b82 */ /* 0x000e620000000800 */
[----:B------:R4:W1:Y:S01]  /*14330*/  MUFU.TANH R35, R4 ;  /* 0x0000000400237308 */ /* 0x0008620000002400 */
[C---:B0-----:R-:W-:Y:S02]  /*14340*/  IMAD R46, R103.reuse, R28, 0x40 ;  /* 0x00000040672e7424 */ /* 0x041fe400078e021c */
[----:B------:R-:W-:Y:S01]  /*14350*/  FMUL.FTZ R28, R54, UR4 ;  /* 0x00000004361c7c20 */ /* 0x000fe20008410000 */
[----:B------:R-:W-:-:S03]  /*14360*/  LEA R54, R103, 0xffffffc0, 0x6 ;  /* 0xffffffc067367811 */ /* 0x000fc600078e30ff */
[----:B------:R-:W0:Y:S01]  /*14370*/  @P2 LDC R24, c[0x0][0x450] ;  /* 0x00011400ff182b82 */ /* 0x000e220000000800 */
[----:B------:R3:W0:Y:S01]  /*14380*/  MUFU.TANH R62, R44 ;  /* 0x0000002c003e7308 */ /* 0x0006220000002400 */
[----:B----4-:R-:W-:Y:S01]  /*14390*/  FMUL.FTZ R4, R51, UR4 ;  /* 0x0000000433047c20 */ /* 0x010fe20008410000 */
[----:B------:R-:W-:Y:S02]  /*143a0*/  ULDC UR4, c[0x0][0x9dc] ;  /* 0x0002770000047ab9 */ /* 0x000fe40000000800 */
[----:B------:R-:W-:-:S04]  /*143b0*/  ULOP3.LUT UR8, URZ, UR4, URZ, 0x33, !UPT ;  /* 0x000000043f087292 */ /* 0x000fc8000f8e333f */
[----:B------:R-:W4:Y:S01]  /*143c0*/  MUFU.TANH R56, R56 ;  /* 0x0000003800387308 */ /* 0x000f220000002400 */
[----:B---3--:R-:W-:Y:S02]  /*143d0*/  VIADD R44, R46, 0x1 ;  /* 0x000000012e2c7836 */ /* 0x008fe40000000000 */
[----:B------:R-:W-:Y:S02]  /*143e0*/  IMAD.U32 R27, RZ, RZ, UR8 ;  /* 0x00000008ff1b7e24 */ /* 0x000fe4000f8e00ff */
[----:B------:R-:W-:Y:S02]  /*143f0*/  IMAD R44, R229, -0x2, R44 ;  /* 0xfffffffee52c7824 */ /* 0x000fe400078e022c */
[----:B-1----:R-:W-:Y:S01]  /*14400*/  @P2 IMAD.HI.U32 R3, R2, R3, RZ ;  /* 0x0000000302032227 */ /* 0x002fe200078e00ff */
[----:B------:R-:W-:Y:S01]  /*14410*/  STL [R1+0x28], R27 ;  /* 0x0000281b01007387 */ /* 0x000fe20000100800 */
[----:B------:R-:W1:Y:S02]  /*14420*/  MUFU.TANH R0, R0 ;  /* 0x0000000000007308 */ /* 0x000e640000002400 */
[----:B------:R-:W-:Y:S01]  /*14430*/  @!P1 VIADD R2, R57, 0x30840 ;  /* 0x0003084039029836 */ /* 0x000fe20000000000 */
[----:B0-----:R-:W-:-:S02]  /*14440*/  @P2 SHF.R.U32.HI R42, RZ, R24, R3 ;  /* 0x00000018ff2a2219 */ /* 0x001fc40000011603 */
[----:B------:R-:W0:Y:S02]  /*14450*/  LDC.64 R24, c[0x0][0x9e0] ;  /* 0x00027800ff187b82 */ /* 0x000e240000000a00 */
[----:B------:R-:W-:Y:S01]  /*14460*/  @!P1 PRMT R2, RZ, 0x654, R2 ;  /* 0x00000654ff029816 */ /* 0x000fe20000000002 */
[----:B------:R-:W3:Y:S01]  /*14470*/  MUFU.TANH R5, R5 ;  /* 0x0000000500057308 */ /* 0x000ee20000002400 */
[----:B------:R-:W2:Y:S01]  /*14480*/  SHFL.IDX PT, R70, R42, RZ, 0x1c1f ;  /* 0x001c1fff2a467589 */ /* 0x000ea200000e0000 */
[----:B------:R-:W-:Y:S01]  /*14490*/  IADD3 R3, -R220, R44, R221 ;  /* 0x0000002cdc037210 */ /* 0x000fe20007ffe1dd */
[----:B------:R4:W-:Y:S04]  /*144a0*/  @!P1 SYNCS.ARRIVE.TRANS64.RED.A1T0 RZ, [R2+URZ], RZ ;  /* 0x000000ff02ff99a7 */ /* 0x0009e8000810043f */
[----:B------:R-:W-:Y:S01]  /*144b0*/  VIADD R67, R3, UR8 ;  /* 0x0000000803437c36 */ /* 0x000fe20008000000 */
[----:B------:R-:W0:Y:S01]  /*144c0*/  MUFU.TANH R29, R29 ;  /* 0x0000001d001d7308 */ /* 0x000e220000002400 */
[----:B----4-:R-:W-:-:S07]  /*144d0*/  IMAD.IADD R2, R221, 0x1, R46 ;  /* 0x00000001dd027824 */ /* 0x010fce00078e022e */
[----:B------:R-:W4:Y:S01]  /*144e0*/  MUFU.TANH R23, R23 ;  /* 0x0000001700177308 */ /* 0x000f220000002400 */
[----:B------:R-:W-:Y:S01]  /*144f0*/  IMAD R57, R229, -0x2, R2 ;  /* 0xfffffffee5397824 */ /* 0x000fe200078e0202 */
[----:B0-----:R-:W-:Y:S01]  /*14500*/  ISETP.GE.AND P3, PT, R25, 0x1, PT ;  /* 0x000000011900780c */ /* 0x001fe20003f66270 */
[----:B------:R-:W-:-:S05]  /*14510*/  IMAD.IADD R68, R3, 0x1, R24 ;  /* 0x0000000103447824 */ /* 0x000fca00078e0218 */
[----:B------:R-:W0:Y:S01]  /*14520*/  MUFU.TANH R26, R26 ;  /* 0x0000001a001a7308 */ /* 0x000e220000002400 */
[----:B--2---:R-:W-:Y:S01]  /*14530*/  IMAD.IADD R31, R67, 0x1, R70 ;  /* 0x00000001431f7824 */ /* 0x004fe200078e0246 */
[----:B------:R-:W-:-:S06]  /*14540*/  VIADDMNMX R44, R70, R68, R57, PT ;  /* 0x00000044462c7246 */ /* 0x000fcc0003800139 */
        /* <DEDUP_REMOVED lines=9> */
[----:B------:R0:W0:Y:S08]  /*145e0*/  MUFU.TANH R66, R47 ;  /* 0x0000002f00427308 */ /* 0x0000300000002400 */
[----:B------:R-:W0:Y:S08]  /*145f0*/  MUFU.TANH R48, R48 ;  /* 0x0000003000307308 */ /* 0x000e300000002400 */
[----:B------:R0:W0:Y:S08]  /*14600*/  MUFU.TANH R65, R49 ;  /* 0x0000003100417308 */ /* 0x0000300000002400 */
[----:B------:R-:W0:Y:S08]  /*14610*/  MUFU.TANH R50, R50 ;  /* 0x0000003200327308 */ /* 0x000e300000002400 */
[----:B------:R-:W0:Y:S08]  /*14620*/  MUFU.TANH R4, R4 ;  /* 0x0000000400047308 */ /* 0x000e300000002400 */
[----:B------:R-:W0:Y:S08]  /*14630*/  MUFU.TANH R52, R52 ;  /* 0x0000003400347308 */ /* 0x000e300000002400 */
[----:B------:R-:W0:Y:S08]  /*14640*/  MUFU.TANH R53, R53 ;  /* 0x0000003500357308 */ /* 0x000e300000002400 */
[----:B------:R-:W0:Y:S08]  /*14650*/  MUFU.TANH R28, R28 ;  /* 0x0000001c001c7308 */ /* 0x000e300000002400 */
[----:B------:R-:W0:Y:S01]  /*14660*/  MUFU.TANH R30, R30 ;  /* 0x0000001e001e7308 */ /* 0x000e220000002400 */
[----:B-1234-:R-:W-:Y:S05]  /*14670*/  @!P3 BRA `(.L_x_1942) ;  /* 0x000000000050b947 */ /* 0x01efea0003800000 */
[----:B------:R-:W-:Y:S01]  /*14680*/  IADD3 R27, -R220, R221, R70 ;  /* 0x000000dddc1b7210 */ /* 0x000fe20007ffe146 */
[----:B------:R-:W-:Y:S03]  /*14690*/  BSSY B0, `(.L_x_1943) ;  /* 0x000000e000007945 */ /* 0x000fe60003800000 */
[----:B------:R-:W-:-:S13]  /*146a0*/  ISETP.GT.AND P4, PT, R27, -0x1, PT ;  /* 0xffffffff1b00780c */ /* 0x000fda0003f84270 */
        /* <DEDUP_REMOVED lines=8> */
.L_x_1944:
[----:B------:R-:W-:-:S13]  /*14730*/  ISETP.NE.AND P4, PT, R25, 0x1, PT ;  /* 0x000000011900780c */ /* 0x000fda0003f85270 */
[----:B------:R-:W1:Y:S02]  /*14740*/  @P4 LDC.64 R2, c[0x0][0x9e8] ;  /* 0x00027a00ff024b82 */ /* 0x000e640000000a00 */
[----:B-1----:R-:W-:-:S05]  /*14750*/  @P4 IMAD.HI.U32 R2, R27, R2, RZ ;  /* 0x000000021b024227 */ /* 0x002fca00078e00ff */
[----:B------:R-:W-:-:S07]  /*14760*/  @P4 SHF.R.U32.HI R27, RZ, R3, R2 ;  /* 0x00000003ff1b4219 */ /* 0x000fce0000011602 */
.L_x_1945:
[----:B------:R-:W-:Y:S05]  /*14770*/  BSYNC B0 ;  /* 0x0000000000007941 */ /* 0x000fea0003800000 */
.L_x_1943:
[----:B------:R-:W-:-:S04]  /*14780*/  IMAD R2, R27, R25, -R54 ;  /* 0x000000191b027224 */ /* 0x000fc800078e0a36 */
[----:B------:R-:W-:-:S05]  /*14790*/  IMAD R2, R229, -0x2, R2 ;  /* 0xfffffffee5027824 */ /* 0x000fca00078e0202 */
[----:B------:R-:W-:Y:S02]  /*147a0*/  VIMNMX R31, R31, R2, !PT ;  /* 0x000000021f1f7248 */ /* 0x000fe40007fe0100 */
[----:B------:R-:W-:-:S07]  /*147b0*/  VIADDMNMX R44, R2, R25, R44, PT ;  /* 0x00000019022c7246 */ /* 0x000fce000380012c */
.L_x_1942:
[C---:B------:R-:W-:Y:S01]  /*147c0*/  ISETP.GE.AND P4, PT, R46.reuse, 0x2, PT ;  /* 0x000000022e00780c */ /* 0x040fe20003f86270 */
[----:B------:R-:W1:Y:S01]  /*147d0*/  SHFL.IDX PT, R42, R42, 0x1, 0x1c1f ;  /* 0x003c1f002a2a7f89 */ /* 0x000e6200000e0000 */
[----:B------:R-:W-:Y:S02]  /*147e0*/  ISETP.GE.AND P6, PT, R46, 0x9, PT ;  /* 0x000000092e00780c */ /* 0x000fe40003fc6270 */
[----:B------:R-:W-:-:S04]  /*147f0*/  ISETP.GT.AND P5, PT, R31, 0x1, !P4 ;  /* 0x000000011f00780c */ /* 0x000fc800067a4270 */
[----:B------:R-:W-:-:S04]  /*14800*/  ISETP.LT.OR P5, PT, R44, 0x2, P5 ;  /* 0x000000022c00780c */ /* 0x000fc80002fa1670 */
        /* <DEDUP_REMOVED lines=20> */
[----:B0-----:R-:W-:Y:S02]  /*14950*/  FSEL R49, R61, -INF , !P5 ;  /* 0xff8000003d317808 */ /* 0x001fe40006800000 */
        /* <DEDUP_REMOVED lines=48> */
[----:B------:R-:W-:Y:S01]  /*14c60*/  ISETP.GE.AND P6, PT, R46, 0x3a, PT ;  /* 0x0000003a2e00780c */ /* 0x000fe20003fc6270 */
[----:B-1----:R-:W-:-:S03]  /*14c70*/  IMAD.IADD R46, R67, 0x1, R42 ;  /* 0x00000001432e7824 */ /* 0x002fc600078e022a */
[----:B------:R-:W-:Y:S02]  /*14c80*/  P2R R52, PR, RZ, 0x40 ;  /* 0x00000040ff347803 */ /* 0x000fe40000000000 */
[----:B------:R-:W-:-:S04]  /*14c90*/  ISETP.GT.AND P6, PT, R31, 0x39, !P6 ;  /* 0x000000391f00780c */ /* 0x000fc800077c4270 */
[----:B------:R-:W-:Y:S02]  /*14ca0*/  ISETP.LT.OR P6, PT, R44, 0x3a, P6 ;  /* 0x0000003a2c00780c */ /* 0x000fe400037c1670 */
[----:B------:R-:W-:Y:S02]  /*14cb0*/  VIADDMNMX R44, R42, R68, R57, PT ;  /* 0x000000442a2c7246 */ /* 0x000fe40003800139 */
[----:B------:R-:W-:Y:S01]  /*14cc0*/  FSEL R31, R53, -INF , !P6 ;  /* 0xff800000351f7808 */ /* 0x000fe20007000000 */
[----:B------:R-:W-:Y:S08]  /*14cd0*/  @!P3 BRA `(.L_x_1946) ;  /* 0x000000000050b947 */ /* 0x000ff00003800000 */
[----:B------:R-:W-:Y:S01]  /*14ce0*/  IADD3 R42, -R220, R221, R42 ;  /* 0x000000dddc2a7210 */ /* 0x000fe20007ffe12a */
[----:B------:R-:W-:Y:S03]  /*14cf0*/  BSSY B0, `(.L_x_1947) ;  /* 0x000000e000007945 */ /* 0x000fe60003800000 */
        /* <DEDUP_REMOVED lines=9> */
.L_x_1948:
[----:B------:R-:W-:-:S13]  /*14d90*/  ISETP.NE.AND P6, PT, R25, 0x1, PT ;  /* 0x000000011900780c */ /* 0x000fda0003fc5270 */
[----:B------:R-:W0:Y:S02]  /*14da0*/  @P6 LDC.64 R2, c[0x0][0x9e8] ;  /* 0x00027a00ff026b82 */ /* 0x000e240000000a00 */
[----:B0-----:R-:W-:-:S05]  /*14db0*/  @P6 IMAD.HI.U32 R2, R42, R2, RZ ;  /* 0x000000022a026227 */ /* 0x001fca00078e00ff */
[----:B------:R-:W-:-:S07]  /*14dc0*/  @P6 SHF.R.U32.HI R42, RZ, R3, R2 ;  /* 0x00000003ff2a6219 */ /* 0x000fce0000011602 */
.L_x_1949:
[----:B------:R-:W-:Y:S05]  /*14dd0*/  BSYNC B0 ;  /* 0x0000000000007941 */ /* 0x000fea0003800000 */
.L_x_1947:
[----:B------:R-:W-:-:S04]  /*14de0*/  IMAD R42, R42, R25, -R54 ;  /* 0x000000192a2a7224 */ /* 0x000fc800078e0a36 */
[----:B------:R-:W-:-:S05]  /*14df0*/  IMAD R3, R229, -0x2, R42 ;  /* 0xfffffffee5037824 */ /* 0x000fca00078e022a */
[----:B------:R-:W-:Y:S02]  /*14e00*/  VIMNMX R46, R46, R3, !PT ;  /* 0x000000032e2e7248 */ /* 0x000fe40007fe0100 */
[----:B------:R-:W-:-:S07]  /*14e10*/  VIADDMNMX R44, R3, R25, R44, PT ;  /* 0x00000019032c7246 */ /* 0x000fce000380012c */
.L_x_1946:
[----:B------:R-:W-:Y:S01]  /*14e20*/  ISETP.GT.AND P4, PT, R46, 0x1, !P4 ;  /* 0x000000012e00780c */ /* 0x000fe20006784270 */
[----:B------:R-:W-:Y:S01]  /*14e30*/  ULDC UR4, c[0x0][0x988] ;  /* 0x0002620000047ab9 */ /* 0x000fe20000000800 */
[----:B------:R-:W-:Y:S02]  /*14e40*/  ISETP.NE.AND P6, PT, R58, RZ, PT ;  /* 0x000000ff3a00720c */ /* 0x000fe40003fc5270 */
[----:B------:R-:W-:Y:S02]  /*14e50*/  ISETP.LT.OR P4, PT, R44, 0x2, P4 ;  /* 0x000000022c00780c */ /* 0x000fe40002781670 */
[----:B------:R-:W-:Y:S02]  /*14e60*/  FMNMX.FTZ R2, R73, R75, !PT ;  /* 0x0000004b49027209 */ /* 0x000fe40007810000 */
[----:B------:R-:W-:Y:S02]  /*14e70*/  FSEL R57, R5, -INF , !P4 ;  /* 0xff80000005397808 */ /* 0x000fe40006000000 */
[----:B------:R-:W-:-:S02]  /*14e80*/  ISETP.GT.AND P4, PT, R46, 0x8, !P6 ;  /* 0x000000082e00780c */ /* 0x000fc40007784270 */
[----:B------:R-:W-:Y:S02]  /*14e90*/  FMNMX.FTZ R2, R81, R2, !PT ;  /* 0x0000000251027209 */ /* 0x000fe40007810000 */
[----:B------:R-:W-:Y:S02]  /*14ea0*/  ISETP.LT.OR P4, PT, R44, 0x9, P4 ;  /* 0x000000092c00780c */ /* 0x000fe40002781670 */
[----:B------:R-:W-:Y:S02]  /*14eb0*/  FMNMX.FTZ R2, R55, R2, !PT ;  /* 0x0000000237027209 */ /* 0x000fe40007810000 */
[----:B------:R-:W-:Y:S02]  /*14ec0*/  FSEL R59, R23, -INF , !P4 ;  /* 0xff800000173b7808 */ /* 0x000fe40006000000 */
[----:B------:R-:W-:Y:S02]  /*14ed0*/  ISETP.NE.AND P4, PT, R69, RZ, PT ;  /* 0x000000ff4500720c */ /* 0x000fe40003f85270 */
[----:B------:R-:W-:-:S02]  /*14ee0*/  FMNMX.FTZ R2, R51, R2, !PT ;  /* 0x0000000233027209 */ /* 0x000fc40007810000 */
[----:B------:R-:W-:Y:S02]  /*14ef0*/  ISETP.GT.AND P4, PT, R46, 0x9, !P4 ;  /* 0x000000092e00780c */ /* 0x000fe40006784270 */
[----:B------:R-:W-:Y:S02]  /*14f00*/  FMNMX.FTZ R2, R49, R2, !PT ;  /* 0x0000000231027209 */ /* 0x000fe40007810000 */
[----:B------:R-:W-:Y:S02]  /*14f10*/  ISETP.LT.OR P4, PT, R44, 0xa, P4 ;  /* 0x0000000a2c00780c */ /* 0x000fe40002781670 */
        /* <DEDUP_REMOVED lines=21> */
[----:B------:R-:W-:Y:S01]  /*15070*/  FMNMX.FTZ R32, R31, R2, !PT ;  /* 0x000000021f207209 */ /* 0x000fe20007810000 */
[----:B------:R-:W-:Y:S01]  /*15080*/  IMAD.U32 R2, RZ, RZ, UR4 ;  /* 0x00000004ff027e24 */ /* 0x000fe2000f8e00ff */
[----:B------:R-:W-:Y:S02]  /*15090*/  FSEL R67, R34, -INF , !P4 ;  /* 0xff80000022437808 */ /* 0x000fe40006000000 */
[----:B------:R-:W-:Y:S01]  /*150a0*/  ISETP.NE.AND P4, PT, R72, RZ, PT ;  /* 0x000000ff4800720c */ /* 0x000fe20003f85270 */
[----:B------:R-:W0:Y:S01]  /*150b0*/  SHFL.BFLY PT, R3, R32, 0x2, 0x1f ;  /* 0x0c401f0020037f89 */ /* 0x000e2200000e0000 */
[----:B------:R-:W-:Y:S02]  /*150c0*/  ISETP.NE.AND P6, PT, R48, RZ, PT ;  /* 0x000000ff3000720c */ /* 0x000fe40003fc5270 */
[C---:B------:R-:W-:Y:S02]  /*150d0*/  ISETP.GT.AND P4, PT, R46.reuse, 0x19, !P4 ;  /* 0x000000192e00780c */ /* 0x040fe40006784270 */
[----:B------:R-:W-:-:S02]  /*150e0*/  ISETP.GT.AND P5, PT, R46, 0x38, !P5 ;  /* 0x000000382e00780c */ /* 0x000fc40006fa4270 */
[C---:B------:R-:W-:Y:S02]  /*150f0*/  ISETP.LT.OR P4, PT, R44.reuse, 0x1a, P4 ;  /* 0x0000001a2c00780c */ /* 0x040fe40002781670 */
[----:B------:R-:W-:Y:S02]  /*15100*/  ISETP.LT.OR P5, PT, R44, 0x39, P5 ;  /* 0x000000392c00780c */ /* 0x000fe40002fa1670 */
[----:B------:R-:W-:Y:S02]  /*15110*/  FSEL R69, R36, -INF , !P4 ;  /* 0xff80000024457808 */ /* 0x000fe40006000000 */
[----:B------:R-:W-:-:S04]  /*15120*/  ISETP.NE.AND P4, PT, R74, RZ, PT ;  /* 0x000000ff4a00720c */ /* 0x000fc80003f85270 */
[----:B------:R-:W-:-:S04]  /*15130*/  ISETP.GT.AND P4, PT, R46, 0x20, !P4 ;  /* 0x000000202e00780c */ /* 0x000fc80006784270 */
[----:B------:R-:W-:Y:S02]  /*15140*/  ISETP.LT.OR P4, PT, R44, 0x21, P4 ;  /* 0x000000212c00780c */ /* 0x000fe40002781670 */
[----:B0-----:R-:W-:Y:S02]  /*15150*/  FMNMX.FTZ R34, R32, R3, !PT ;  /* 0x0000000320227209 */ /* 0x001fe40007810000 */
[----:B------:R-:W-:Y:S02]  /*15160*/  FSEL R71, R38, -INF , !P4 ;  /* 0xff80000026477808 */ /* 0x000fe40006000000 */
[----:B------:R-:W-:Y:S01]  /*15170*/  ISETP.NE.AND P4, PT, R76, RZ, PT ;  /* 0x000000ff4c00720c */ /* 0x000fe20003f85270 */
[----:B------:R-:W0:Y:S03]  /*15180*/  SHFL.BFLY PT, R3, R34, 0x1, 0x1f ;  /* 0x0c201f0022037f89 */ /* 0x000e2600000e0000 */
[----:B------:R-:W-:-:S04]  /*15190*/  ISETP.GT.AND P4, PT, R46, 0x21, !P4 ;  /* 0x000000212e00780c */ /* 0x000fc80006784270 */
[----:B------:R-:W-:-:S04]  /*151a0*/  ISETP.LT.OR P4, PT, R44, 0x22, P4 ;  /* 0x000000222c00780c */ /* 0x000fc80002781670 */
[----:B------:R-:W-:Y:S02]  /*151b0*/  FSEL R53, R40, -INF , !P4 ;  /* 0xff80000028357808 */ /* 0x000fe40006000000 */
[----:B------:R-:W-:-:S04]  /*151c0*/  ISETP.NE.AND P4, PT, R77, RZ, PT ;  /* 0x000000ff4d00720c */ /* 0x000fc80003f85270 */
[----:B------:R-:W-:-:S04]  /*151d0*/  ISETP.GT.AND P4, PT, R46, 0x28, !P4 ;  /* 0x000000282e00780c */ /* 0x000fc80006784270 */
[----:B------:R-:W-:Y:S02]  /*151e0*/  ISETP.LT.OR P4, PT, R44, 0x29, P4 ;  /* 0x000000292c00780c */ /* 0x000fe40002781670 */
[----:B0-----:R-:W-:Y:S02]  /*151f0*/  FMNMX.FTZ R3, R34, R3, !PT ;  /* 0x0000000322037209 */ /* 0x001fe40007810000 */
[----:B------:R-:W-:Y:S02]  /*15200*/  FSEL R33, R64, -INF , !P4 ;  /* 0xff80000040217808 */ /* 0x000fe40006000000 */
[----:B------:R-:W-:Y:S01]  /*15210*/  ISETP.NE.AND P4, PT, R62, RZ, PT ;  /* 0x000000ff3e00720c */ /* 0x000fe20003f85270 */
[----:B------:R-:W-:-:S03]  /*15220*/  FMUL.FTZ R26, R3, R2 ;  /* 0x00000002031a7220 */ /* 0x000fc60000410000 */
[----:B------:R-:W-:-:S04]  /*15230*/  ISETP.GT.AND P4, PT, R46, 0x29, !P4 ;  /* 0x000000292e00780c */ /* 0x000fc80006784270 */
[----:B------:R-:W-:-:S04]  /*15240*/  ISETP.LT.OR P4, PT, R44, 0x2a, P4 ;  /* 0x0000002a2c00780c */ /* 0x000fc80002781670 */
[----:B------:R-:W-:Y:S02]  /*15250*/  FSEL R23, R66, -INF , !P4 ;  /* 0xff80000042177808 */ /* 0x000fe40006000000 */
[----:B------:R-:W-:-:S04]  /*15260*/  ISETP.NE.AND P4, PT, R78, RZ, PT ;  /* 0x000000ff4e00720c */ /* 0x000fc80003f85270 */
[----:B------:R-:W-:-:S04]  /*15270*/  ISETP.GT.AND P4, PT, R46, 0x30, !P4 ;  /* 0x000000302e00780c */ /* 0x000fc80006784270 */
[----:B------:R-:W-:-:S04]  /*15280*/  ISETP.LT.OR P4, PT, R44, 0x31, P4 ;  /* 0x000000312c00780c */ /* 0x000fc80002781670 */
[----:B------:R-:W-:Y:S02]  /*15290*/  FSEL R5, R50, -INF , !P4 ;  /* 0xff80000032057808 */ /* 0x000fe40006000000 */
[----:B------:R-:W-:Y:S02]  /*152a0*/  ISETP.GT.AND P4, PT, R46, RZ, !P6 ;  /* 0x000000ff2e00720c */ /* 0x000fe40007784270 */
[----:B------:R-:W-:Y:S02]  /*152b0*/  ISETP.NE.AND P6, PT, R52, RZ, PT ;  /* 0x000000ff3400720c */ /* 0x000fe40003fc5270 */
[----:B------:R-:W-:Y:S02]  /*152c0*/  ISETP.LT.OR P4, PT, R44, 0x1, P4 ;  /* 0x000000012c00780c */ /* 0x000fe40002781670 */
[----:B------:R-:W-:Y:S02]  /*152d0*/  ISETP.GT.AND P6, PT, R46, 0x39, !P6 ;  /* 0x000000392e00780c */ /* 0x000fe400077c4270 */
[----:B------:R-:W-:-:S02]  /*152e0*/  FSEL R0, R0, -INF , !P4 ;  /* 0xff80000000007808 */ /* 0x000fc40006000000 */
[----:B------:R-:W-:Y:S02]  /*152f0*/  FSETP.NEU.FTZ.AND P4, PT, R3, -INF , PT ;  /* 0xff8000000300780b */ /* 0x000fe40003f9d000 */
[----:B------:R-:W-:Y:S02]  /*15300*/  ISETP.LT.OR P6, PT, R44, 0x3a, P6 ;  /* 0x0000003a2c00780c */ /* 0x000fe400037c1670 */
[----:B------:R-:W-:Y:S02]  /*15310*/  FSEL R36, R26, RZ, P4 ;  /* 0x000000ff1a247208 */ /* 0x000fe40002000000 */
[----:B------:R-:W-:Y:S02]  /*15320*/  FMNMX.FTZ R26, R0, R57, !PT ;  /* 0x00000039001a7209 */ /* 0x000fe40007810000 */
[----:B------:R-:W-:Y:S01]  /*15330*/  ISETP.NE.AND P4, PT, R79, RZ, PT ;  /* 0x000000ff4f00720c */ /* 0x000fe20003f85270 */
[--C-:B------:R-:W-:Y:S01]  /*15340*/  FFMA.FTZ R32, R73, R2, -R36.reuse ;  /* 0x0000000249207223 */ /* 0x100fe20000010824 */
[----:B------:R-:W-:Y:S01]  /*15350*/  FMNMX.FTZ R26, R59, R26, !PT ;  /* 0x0000001a3b1a7209 */ /* 0x000fe20007810000 */
[-CC-:B------:R-:W-:Y:S01]  /*15360*/  FFMA.FTZ R51, R51, R2.reuse, -R36.reuse ;  /* 0x0000000233337223 */ /* 0x180fe20000010824 */
[----:B------:R-:W-:Y:S01]  /*15370*/  ISETP.GT.AND P4, PT, R46, 0x31, !P4 ;  /* 0x000000312e00780c */ /* 0x000fe20006784270 */
[--C-:B------:R-:W-:Y:S01]  /*15380*/  FFMA.FTZ R29, R29, R2, -R36.reuse ;  /* 0x000000021d1d7223 */ /* 0x100fe20000010824 */
[----:B------:R-:W-:Y:S01]  /*15390*/  FMNMX.FTZ R26, R61, R26, !PT ;  /* 0x0000001a3d1a7209 */ /* 0x000fe20007810000 */
[----:B------:R-:W-:Y:S01]  /*153a0*/  MUFU.EX2 R32, R32 ;  /* 0x0000002000207308 */ /* 0x000fe20000000800 */
[----:B------:R-:W-:Y:S01]  /*153b0*/  ISETP.LT.OR P4, PT, R44, 0x32, P4 ;  /* 0x000000322c00780c */ /* 0x000fe20002781670 */
[--C-:B------:R-:W-:Y:S01]  /*153c0*/  FFMA.FTZ R49, R49, R2, -R36.reuse ;  /* 0x0000000231317223 */ /* 0x100fe20000010824 */
[----:B------:R-:W-:Y:S01]  /*153d0*/  FMNMX.FTZ R26, R63, R26, !PT ;  /* 0x0000001a3f1a7209 */ /* 0x000fe20007810000 */
[-CC-:B------:R-:W-:Y:S01]  /*153e0*/  FFMA.FTZ R47, R47, R2.reuse, -R36.reuse ;  /* 0x000000022f2f7223 */ /* 0x180fe20000010824 */
[----:B------:R-:W-:Y:S01]  /*153f0*/  FSEL R73, R4, -INF , !P4 ;  /* 0xff80000004497808 */ /* 0x000fe20006000000 */
[--C-:B------:R-:W-:Y:S01]  /*15400*/  FFMA.FTZ R4, R75, R2, -R36.reuse ;  /* 0x000000024b047223 */ /* 0x100fe20000010824 */
[----:B------:R-:W-:Y:S01]  /*15410*/  FMNMX.FTZ R26, R65, R26, !PT ;  /* 0x0000001a411a7209 */ /* 0x000fe20007810000 */
[----:B------:R-:W-:Y:S01]  /*15420*/  MUFU.EX2 R51, R51 ;  /* 0x0000003300337308 */ /* 0x000fe20000000800 */
[----:B------:R-:W-:Y:S01]  /*15430*/  FSEL R75, R28, -INF , !P5 ;  /* 0xff8000001c4b7808 */ /* 0x000fe20006800000 */
[--C-:B------:R-:W-:Y:S01]  /*15440*/  FFMA.FTZ R28, R81, R2, -R36.reuse ;  /* 0x00000002511c7223 */ /* 0x100fe20000010824 */
[----:B------:R-:W-:Y:S01]  /*15450*/  FMNMX.FTZ R26, R67, R26, !PT ;  /* 0x0000001a431a7209 */ /* 0x000fe20007810000 */
[-CC-:B------:R-:W-:Y:S01]  /*15460*/  FFMA.FTZ R45, R45, R2.reuse, -R36.reuse ;  /* 0x000000022d2d7223 */ /* 0x180fe20000010824 */
[----:B------:R-:W-:Y:S01]  /*15470*/  FSEL R77, R30, -INF , !P6 ;  /* 0xff8000001e4d7808 */ /* 0x000fe20007000000 */
[--C-:B------:R-:W-:Y:S01]  /*15480*/  FFMA.FTZ R30, R55, R2, -R36.reuse ;  /* 0x00000002371e7223 */ /* 0x100fe20000010824 */
[----:B------:R-:W-:Y:S01]  /*15490*/  FMNMX.FTZ R26, R69, R26, !PT ;  /* 0x0000001a451a7209 */ /* 0x000fe20007810000 */
[----:B------:R-:W0:Y:S01]  /*154a0*/  MUFU.EX2 R79, R4 ;  /* 0x00000004004f7308 */ /* 0x000e220000000800 */
[-CC-:B------:R-:W-:Y:S01]  /*154b0*/  FFMA.FTZ R43, R43, R2.reuse, -R36.reuse ;  /* 0x000000022b2b7223 */ /* 0x180fe20000010824 */
[--C-:B------:R-:W-:Y:S01]  /*154c0*/  FFMA.FTZ R31, R31, R2, -R36.reuse ;  /* 0x000000021f1f7223 */ /* 0x100fe20000010824 */
[----:B------:R-:W-:Y:S01]  /*154d0*/  FMNMX.FTZ R26, R71, R26, !PT ;  /* 0x0000001a471a7209 */ /* 0x000fe20007810000 */
[-CC-:B------:R-:W-:Y:S01]  /*154e0*/  FFMA.FTZ R41, R41, R2.reuse, -R36.reuse ;  /* 0x0000000229297223 */ /* 0x180fe20000010824 */
[-CC-:B------:R-:W-:Y:S01]  /*154f0*/  FFMA.FTZ R39, R39, R2.reuse, -R36.reuse ;  /* 0x0000000227277223 */ /* 0x180fe20000010824 */
[--C-:B------:R-:W-:Y:S01]  /*15500*/  FFMA.FTZ R37, R37, R2, -R36.reuse ;  /* 0x0000000225257223 */ /* 0x100fe20000010824 */
[----:B------:R-:W-:Y:S01]  /*15510*/  FMNMX.FTZ R26, R53, R26, !PT ;  /* 0x0000001a351a7209 */ /* 0x000fe20007810000 */
[----:B------:R-:W-:Y:S01]  /*15520*/  MUFU.EX2 R28, R28 ;  /* 0x0000001c001c7308 */ /* 0x000fe20000000800 */
[-CC-:B------:R-:W-:Y:S01]  /*15530*/  FFMA.FTZ R35, R35, R2.reuse, -R36.reuse ;  /* 0x0000000223237223 */ /* 0x180fe20000010824 */
[----:B------:R-:W-:Y:S01]  /*15540*/  FFMA.FTZ R27, R27, R2, -R36 ;  /* 0x000000021b1b7223 */ /* 0x000fe20000010824 */
[----:B------:R-:W-:Y:S01]  /*15550*/  FMNMX.FTZ R26, R33, R26, !PT ;  /* 0x0000001a211a7209 */ /* 0x000fe20007810000 */
[----:B------:R-:W1:Y:S03]  /*15560*/  @P2 LDC R46, c[0x0][0x450] ;  /* 0x00011400ff2e2b82 */ /* 0x000e660000000800 */
[----:B------:R-:W-:Y:S01]  /*15570*/  FMNMX.FTZ R26, R23, R26, !PT ;  /* 0x0000001a171a7209 */ /* 0x000fe20007810000 */
[----:B------:R-:W2:Y:S01]  /*15580*/  MUFU.EX2 R81, R30 ;  /* 0x0000001e00517308 */ /* 0x000ea20000000800 */
[----:B0-----:R-:W-:-:S02]  /*15590*/  F2FP.BF16.F32.PACK_AB R196, R79, R32 ;  /* 0x000000204fc4723e */ /* 0x001fc400000010ff */
[----:B------:R-:W-:-:S04]  /*155a0*/  FMNMX.FTZ R26, R5, R26, !PT ;  /* 0x0000001a051a7209 */ /* 0x000fc80007810000 */
[----:B------:R-:W-:Y:S01]  /*155b0*/  FMNMX.FTZ R26, R73, R26, !PT ;  /* 0x0000001a491a7209 */ /* 0x000fe20007810000 */
[----:B------:R0:W-:Y:S03]  /*155c0*/  MUFU.EX2 R184, R29 ;  /* 0x0000001d00b87308 */ /* 0x0001e60000000800 */
[----:B------:R-:W-:-:S04]  /*155d0*/  FMNMX.FTZ R26, R75, R26, !PT ;  /* 0x0000001a4b1a7209 */ /* 0x000fc80007810000 */
[----:B------:R-:W-:Y:S01]  /*155e0*/  FMNMX.FTZ R26, R77, R26, !PT ;  /* 0x0000001a4d1a7209 */ /* 0x000fe20007810000 */
[----:B------:R-:W3:Y:S01]  /*155f0*/  MUFU.EX2 R192, R49 ;  /* 0x0000003100c07308 */ /* 0x000ee20000000800 */
[----:B0-----:R-:W-:Y:S01]  /*15600*/  FADD.FTZ R29, R32, R79 ;  /* 0x0000004f201d7221 */ /* 0x001fe20000010000 */
[----:B--2---:R-:W-:Y:S02]  /*15610*/  F2FP.BF16.F32.PACK_AB R198, R81, R28 ;  /* 0x0000001c51c6723e */ /* 0x004fe400000010ff */
[----:B------:R-:W0:Y:S01]  /*15620*/  SHFL.BFLY PT, R55, R26, 0x2, 0x1f ;  /* 0x0c401f001a377f89 */ /* 0x000e2200000e0000 */
[----:B------:R-:W-:-:S03]  /*15630*/  FADD.FTZ R40, R28, R29 ;  /* 0x0000001d1c287221 */ /* 0x000fc60000010000 */
[----:B------:R-:W2:Y:S01]  /*15640*/  MUFU.EX2 R47, R47 ;  /* 0x0000002f002f7308 */ /* 0x000ea20000000800 */
[----:B------:R-:W-:-:S07]  /*15650*/  FADD.FTZ R42, R81, R40 ;  /* 0x00000028512a7221 */ /* 0x000fce0000010000 */
[----:B------:R-:W4:Y:S08]  /*15660*/  MUFU.EX2 R194, R45 ;  /* 0x0000002d00c27308 */ /* 0x000f300000000800 */
[----:B------:R-:W-:Y:S01]  /*15670*/  MUFU.EX2 R43, R43 ;  /* 0x0000002b002b7308 */ /* 0x000fe20000000800 */
[----:B0-----:R-:W-:-:S07]  /*15680*/  FMNMX.FTZ R55, R26, R55, !PT ;  /* 0x000000371a377209 */ /* 0x001fce0007810000 */
[----:B------:R0:W-:Y:S01]  /*15690*/  MUFU.EX2 R186, R31 ;  /* 0x0000001f00ba7308 */ /* 0x0001e20000000800 */
[----:B------:R-:W5:Y:S07]  /*156a0*/  SHFL.BFLY PT, R4, R55, 0x1, 0x1f ;  /* 0x0c201f0037047f89 */ /* 0x000f6e00000e0000 */
[----:B------:R1:W-:Y:S01]  /*156b0*/  MUFU.EX2 R188, R41 ;  /* 0x0000002900bc7308 */ /* 0x0003e20000000800 */
[----:B0-----:R-:W-:-:S04]  /*156c0*/  FADD.FTZ R31, R51, R42 ;  /* 0x0000002a331f7221 */ /* 0x001fc80000010000 */
[C---:B---3--:R-:W-:Y:S01]  /*156d0*/  FADD.FTZ R44, R192.reuse, R31 ;  /* 0x0000001fc02c7221 */ /* 0x048fe20000010000 */
[----:B------:R-:W-:Y:S02]  /*156e0*/  F2FP.BF16.F32.PACK_AB R192, R192, R51 ;  /* 0x00000033c0c0723e */ /* 0x000fe400000010ff */
[----:B------:R-:W-:Y:S01]  /*156f0*/  MUFU.EX2 R39, R39 ;  /* 0x0000002700277308 */ /* 0x000fe20000000800 */
[----:B--2---:R-:W-:Y:S01]  /*15700*/  FADD.FTZ R31, R47, R44 ;  /* 0x0000002c2f1f7221 */ /* 0x004fe20000010000 */
[----:B-1----:R-:W0:Y:S03]  /*15710*/  @P2 LDC R41, c[0x0][0x44c] ;  /* 0x00011300ff292b82 */ /* 0x002e260000000800 */
[C---:B----4-:R-:W-:Y:S01]  /*15720*/  FADD.FTZ R44, R194.reuse, R31 ;  /* 0x0000001fc22c7221 */ /* 0x050fe20000010000 */
[----:B------:R-:W-:Y:S02]  /*15730*/  F2FP.BF16.F32.PACK_AB R194, R194, R47 ;  /* 0x0000002fc2c2723e */ /* 0x000fe400000010ff */
[----:B------:R1:W-:Y:S01]  /*15740*/  MUFU.EX2 R190, R37 ;  /* 0x0000002500be7308 */ /* 0x0003e20000000800 */
[----:B-----5:R-:W-:-:S04]  /*15750*/  FMNMX.FTZ R4, R55, R4, !PT ;  /* 0x0000000437047209 */ /* 0x020fc80007810000 */
[C---:B------:R-:W-:Y:S01]  /*15760*/  FSETP.NEU.FTZ.AND P4, PT, R4.reuse, -INF , PT ;  /* 0xff8000000400780b */ /* 0x040fe20003f9d000 */
[----:B------:R-:W-:Y:S02]  /*15770*/  FMUL.FTZ R26, R4, R2 ;  /* 0x00000002041a7220 */ /* 0x000fe40000410000 */
[----:B------:R-:W-:Y:S01]  /*15780*/  MUFU.EX2 R35, R35 ;  /* 0x0000002300237308 */ /* 0x000fe20000000800 */
[----:B-1----:R-:W-:Y:S02]  /*15790*/  IMAD.MOV.U32 R37, RZ, RZ, R80 ;  /* 0x000000ffff257224 */ /* 0x002fe400078e0050 */
[----:B------:R-:W-:-:S05]  /*157a0*/  FSEL R26, R26, RZ, P4 ;  /* 0x000000ff1a1a7208 */ /* 0x000fca0002000000 */
[-CC-:B------:R-:W-:Y:S01]  /*157b0*/  FFMA.FTZ R0, R0, R2.reuse, -R26.reuse ;  /* 0x0000000200007223 */ /* 0x180fe2000001081a */
[-CC-:B------:R-:W-:Y:S01]  /*157c0*/  FFMA.FTZ R57, R57, R2.reuse, -R26.reuse ;  /* 0x0000000239397223 */ /* 0x180fe2000001081a */
[-CC-:B------:R-:W-:Y:S01]  /*157d0*/  FFMA.FTZ R59, R59, R2.reuse, -R26.reuse ;  /* 0x000000023b3b7223 */ /* 0x180fe2000001081a */
[-CC-:B------:R-:W-:Y:S01]  /*157e0*/  FFMA.FTZ R61, R61, R2.reuse, -R26.reuse ;  /* 0x000000023d3d7223 */ /* 0x180fe2000001081a */
[-CC-:B------:R-:W-:Y:S01]  /*157f0*/  FFMA.FTZ R63, R63, R2.reuse, -R26.reuse ;  /* 0x000000023f3f7223 */ /* 0x180fe2000001081a */
[-CC-:B------:R-:W-:Y:S01]  /*15800*/  FFMA.FTZ R65, R65, R2.reuse, -R26.reuse ;  /* 0x0000000241417223 */ /* 0x180fe2000001081a */
[----:B------:R-:W-:Y:S01]  /*15810*/  MUFU.EX2 R0, R0 ;  /* 0x0000000000007308 */ /* 0x000fe20000000800 */
        /* <DEDUP_REMOVED lines=10> */
[----:B------:R-:W-:Y:S01]  /*158c0*/  FFMA.FTZ R77, R77, R2, -R26 ;  /* 0x000000024d4d7223 */ /* 0x000fe2000001081a */
[----:B0-----:R-:W-:-:S04]  /*158d0*/  @P2 IMAD.HI.U32 R41, R80, R41, RZ ;  /* 0x0000002950292227 */ /* 0x001fc800078e00ff */
[----:B------:R-:W0:Y:S01]  /*158e0*/  MUFU.EX2 R59, R59 ;  /* 0x0000003b003b7308 */ /* 0x000e220000000800 */
[----:B------:R-:W-:-:S05]  /*158f0*/  @P2 SHF.R.U32.HI R37, RZ, R46, R41 ;  /* 0x0000002eff252219 */ /* 0x000fca0000011629 */
[----:B------:R-:W-:Y:S02]  /*15900*/  IMAD.IADD R31, R106, 0x1, R37 ;  /* 0x000000016a1f7824 */ /* 0x000fe400078e0225 */
[----:B------:R-:W2:Y:S01]  /*15910*/  MUFU.EX2 R30, R61 ;  /* 0x0000003d001e7308 */ /* 0x000ea20000000800 */
[----:B-1----:R-:W-:Y:S01]  /*15920*/  FADD.FTZ R40, R0, R57 ;  /* 0x0000003900287221 */ /* 0x002fe20000010000 */
[----:B------:R-:W-:Y:S01]  /*15930*/  F2FP.BF16.F32.PACK_AB R197, R57, R0 ;  /* 0x0000000039c5723e */ /* 0x000fe200000010ff */
[----:B------:R-:W-:-:S05]  /*15940*/  IMAD.IADD R24, R31, 0x1, R24 ;  /* 0x000000011f187824 */ /* 0x000fca00078e0218 */
[----:B------:R-:W1:Y:S01]  /*15950*/  MUFU.EX2 R63, R63 ;  /* 0x0000003f003f7308 */ /* 0x000e620000000800 */
[----:B0-----:R-:W-:-:S07]  /*15960*/  FADD.FTZ R29, R59, R40 ;  /* 0x000000283b1d7221 */ /* 0x001fce0000010000 */
[----:B------:R-:W0:Y:S01]  /*15970*/  MUFU.EX2 R34, R65 ;  /* 0x0000004100227308 */ /* 0x000e220000000800 */
[C---:B--2---:R-:W-:Y:S01]  /*15980*/  FADD.FTZ R42, R30.reuse, R29 ;  /* 0x0000001d1e2a7221 */ /* 0x044fe20000010000 */
[----:B------:R-:W-:-:S06]  /*15990*/  F2FP.BF16.F32.PACK_AB R199, R30, R59 ;  /* 0x0000003b1ec7723e */ /* 0x000fcc00000010ff */
[----:B------:R-:W-:Y:S01]  /*159a0*/  MUFU.EX2 R67, R67 ;  /* 0x0000004300437308 */ /* 0x000fe20000000800 */
[----:B-1----:R-:W-:-:S07]  /*159b0*/  FADD.FTZ R29, R63, R42 ;  /* 0x0000002a3f1d7221 */ /* 0x002fce0000010000 */
[----:B------:R-:W1:Y:S01]  /*159c0*/  MUFU.EX2 R36, R69 ;  /* 0x0000004500247308 */ /* 0x000e620000000800 */
[C---:B0-----:R-:W-:Y:S01]  /*159d0*/  FADD.FTZ R42, R34.reuse, R29 ;  /* 0x0000001d222a7221 */ /* 0x041fe20000010000 */
[----:B------:R-:W-:Y:S01]  /*159e0*/  FADD.FTZ R29, R43, R44 ;  /* 0x0000002c2b1d7221 */ /* 0x000fe20000010000 */
[----:B------:R-:W-:-:S03]  /*159f0*/  F2FP.BF16.F32.PACK_AB R193, R34, R63 ;  /* 0x0000003f22c1723e */ /* 0x000fc600000010ff */
[C---:B------:R-:W-:Y:S01]  /*15a00*/  FADD.FTZ R44, R188.reuse, R29 ;  /* 0x0000001dbc2c7221 */ /* 0x040fe20000010000 */
[----:B------:R-:W-:Y:S01]  /*15a10*/  F2FP.BF16.F32.PACK_AB R188, R188, R43 ;  /* 0x0000002bbcbc723e */ /* 0x000fe200000010ff */
[----:B------:R-:W-:Y:S02]  /*15a20*/  MUFU.EX2 R71, R71 ;  /* 0x0000004700477308 */ /* 0x000fe40000000800 */
[----:B------:R-:W-:-:S04]  /*15a30*/  FADD.FTZ R29, R39, R44 ;  /* 0x0000002c271d7221 */ /* 0x000fc80000010000 */
[C---:B------:R-:W-:Y:S01]  /*15a40*/  FADD.FTZ R32, R190.reuse, R29 ;  /* 0x0000001dbe207221 */ /* 0x040fe20000010000 */
[----:B------:R-:W-:Y:S01]  /*15a50*/  F2FP.BF16.F32.PACK_AB R190, R190, R39 ;  /* 0x00000027bebe723e */ /* 0x000fe200000010ff */
[----:B------:R-:W0:Y:S01]  /*15a60*/  MUFU.EX2 R38, R53 ;  /* 0x0000003500267308 */ /* 0x000e220000000800 */
[----:B-1----:R-:W-:Y:S01]  /*15a70*/  F2FP.BF16.F32.PACK_AB R195, R36, R67 ;  /* 0x0000004324c3723e */ /* 0x002fe200000010ff */
[----:B------:R-:W-:-:S06]  /*15a80*/  FADD.FTZ R29, R35, R32 ;  /* 0x00000020231d7221 */ /* 0x000fcc0000010000 */
[----:B------:R-:W-:Y:S08]  /*15a90*/  MUFU.EX2 R33, R33 ;  /* 0x0000002100217308 */ /* 0x000ff00000000800 */
[----:B------:R1:W2:Y:S01]  /*15aa0*/  MUFU.EX2 R40, R23 ;  /* 0x0000001700287308 */ /* 0x0002a20000000800 */
[----:B0-----:R-:W-:-:S07]  /*15ab0*/  F2FP.BF16.F32.PACK_AB R189, R38, R71 ;  /* 0x0000004726bd723e */ /* 0x001fce00000010ff */
[----:B------:R-:W0:Y:S01]  /*15ac0*/  MUFU.EX2 R5, R5 ;  /* 0x0000000500057308 */ /* 0x000e220000000800 */
[----:B-1----:R-:W-:-:S04]  /*15ad0*/  FADD.FTZ R23, R67, R42 ;  /* 0x0000002a43177221 */ /* 0x002fc80000010000 */
[----:B------:R-:W-:-:S03]  /*15ae0*/  FADD.FTZ R42, R36, R23 ;  /* 0x00000017242a7221 */ /* 0x000fc60000010000 */
[----:B------:R-:W1:Y:S01]  /*15af0*/  MUFU.EX2 R26, R73 ;  /* 0x00000049001a7308 */ /* 0x000e620000000800 */
[----:B------:R-:W-:Y:S01]  /*15b00*/  FADD.FTZ R23, R71, R42 ;  /* 0x0000002a47177221 */ /* 0x000fe20000010000 */
[C---:B------:R-:W-:Y:S01]  /*15b10*/  FADD.FTZ R42, R184.reuse, R29 ;  /* 0x0000001db82a7221 */ /* 0x040fe20000010000 */
[----:B------:R-:W-:Y:S02]  /*15b20*/  F2FP.BF16.F32.PACK_AB R184, R184, R35 ;  /* 0x00000023b8b8723e */ /* 0x000fe400000010ff */
[----:B------:R-:W-:Y:S01]  /*15b30*/  FADD.FTZ R28, R38, R23 ;  /* 0x00000017261c7221 */ /* 0x000fe20000010000 */
[----:B--2---:R-:W-:Y:S02]  /*15b40*/  F2FP.BF16.F32.PACK_AB R191, R40, R33 ;  /* 0x0000002128bf723e */ /* 0x004fe400000010ff */
[----:B------:R-:W2:Y:S01]  /*15b50*/  MUFU.EX2 R27, R27 ;  /* 0x0000001b001b7308 */ /* 0x000ea20000000800 */
[----:B------:R-:W-:-:S04]  /*15b60*/  FADD.FTZ R23, R33, R28 ;  /* 0x0000001c21177221 */ /* 0x000fc80000010000 */
[----:B------:R-:W-:-:S03]  /*15b70*/  FADD.FTZ R32, R40, R23 ;  /* 0x0000001728207221 */ /* 0x000fc60000010000 */
[----:B------:R-:W3:Y:S01]  /*15b80*/  MUFU.EX2 R75, R75 ;  /* 0x0000004b004b7308 */ /* 0x000ee20000000800 */
[----:B0-----:R-:W-:Y:S01]  /*15b90*/  FADD.FTZ R23, R5, R32 ;  /* 0x0000002005177221 */ /* 0x001fe20000010000 */
[C---:B-1----:R-:W-:Y:S01]  /*15ba0*/  F2FP.BF16.F32.PACK_AB R185, R26.reuse, R5 ;  /* 0x000000051ab9723e */ /* 0x042fe200000010ff */
[----:B------:R-:W-:Y:S02]  /*15bb0*/  VIADD R5, R103, 0xfffffffe ;  /* 0xfffffffe67057836 */ /* 0x000fe40000000000 */
[----:B------:R-:W-:-:S03]  /*15bc0*/  FADD.FTZ R0, R26, R23 ;  /* 0x000000171a007221 */ /* 0x000fc60000010000 */
[----:B------:R-:W0:Y:S01]  /*15bd0*/  MUFU.EX2 R28, R77 ;  /* 0x0000004d001c7308 */ /* 0x000e220000000800 */
[----:B--2---:R-:W-:-:S04]  /*15be0*/  FADD.FTZ R29, R27, R42 ;  /* 0x0000002a1b1d7221 */ /* 0x004fc80000010000 */
[C---:B------:R-:W-:Y:S01]  /*15bf0*/  FADD.FTZ R228, R186.reuse, R29 ;  /* 0x0000001dbae47221 */ /* 0x040fe20000010000 */
[----:B------:R-:W-:Y:S01]  /*15c00*/  F2FP.BF16.F32.PACK_AB R186, R186, R27 ;  /* 0x0000001bbaba723e */ /* 0x000fe200000010ff */
[----:B---3--:R-:W-:-:S04]  /*15c10*/  FADD.FTZ R227, R75, R0 ;  /* 0x000000004be37221 */ /* 0x008fc80000010000 */
[C---:B0-----:R-:W-:Y:S01]  /*15c20*/  FADD.FTZ R227, R28.reuse, R227 ;  /* 0x000000e31ce37221 */ /* 0x041fe20000010000 */
[----:B------:R-:W-:Y:S01]  /*15c30*/  F2FP.BF16.F32.PACK_AB R187, R28, R75 ;  /* 0x0000004b1cbb723e */ /* 0x000fe200000010ff */
[----:B------:R-:W-:Y:S06]  /*15c40*/  @!P3 BRA `(.L_x_1950) ;  /* 0x000000000048b947 */ /* 0x000fec0003800000 */
        /* <DEDUP_REMOVED lines=11> */
.L_x_1952:
[----:B------:R-:W-:-:S13]  /*15d00*/  ISETP.NE.AND P4, PT, R25, 0x1, PT ;  /* 0x000000011900780c */ /* 0x000fda0003f85270 */
[----:B------:R-:W0:Y:S02]  /*15d10*/  @P4 LDC.64 R26, c[0x0][0x9e8] ;  /* 0x00027a00ff1a4b82 */ /* 0x000e240000000a00 */
[----:B0-----:R-:W-:-:S05]  /*15d20*/  @P4 IMAD.HI.U32 R26, R0, R26, RZ ;  /* 0x0000001a001a4227 */ /* 0x001fca00078e00ff */
[----:B------:R-:W-:-:S07]  /*15d30*/  @P4 SHF.R.U32.HI R0, RZ, R27, R26 ;  /* 0x0000001bff004219 */ /* 0x000fce000001161a */
.L_x_1953:
[----:B------:R-:W-:Y:S05]  /*15d40*/  BSYNC B0 ;  /* 0x0000000000007941 */ /* 0x000fea0003800000 */
.L_x_1951:
[----:B------:R-:W-:-:S05]  /*15d50*/  IMAD R25, R0, R25, R25 ;  /* 0x0000001900197224 */ /* 0x000fca00078e0219 */
[----:B------:R-:W-:-:S07]  /*15d60*/  VIMNMX R24, R24, R25, PT ;  /* 0x0000001918187248 */ /* 0x000fce0003fe0100 */
.L_x_1950:
[----:B------:R-:W2:Y:S01]  /*15d70*/  LDL R25, [R1+0x50] ;  /* 0x0000500001197983 */ /* 0x000ea20000100800 */
[----:B------:R-:W-:Y:S01]  /*15d80*/  SHF.R.S32.HI R23, RZ, 0x1f, R24 ;  /* 0x0000001fff177819 */ /* 0x000fe20000011418 */
[----:B------:R-:W-:Y:S01]  /*15d90*/  BSSY B0, `(.L_x_1954) ;  /* 0x0000352000007945 */ /* 0x000fe20003800000 */
[----:B------:R-:W-:Y:S01]  /*15da0*/  IMAD.MOV.U32 R0, RZ, RZ, 0x3f800000 ;  /* 0x3f800000ff007424 */ /* 0x000fe200078e00ff */
[----:B------:R-:W-:Y:S02]  /*15db0*/  CS2R R150, SRZ ;  /* 0x0000000000967805 */ /* 0x000fe4000001ff00 */
[----:B------:R-:W-:Y:S01]  /*15dc0*/  LEA.HI R24, R23, R24, RZ, 0x6 ;  /* 0x0000001817187211 */ /* 0x000fe200078f30ff */
[----:B------:R-:W-:Y:S01]  /*15dd0*/  IMAD.MOV.U32 R23, RZ, RZ, 0x3f800000 ;  /* 0x3f800000ff177424 */ /* 0x000fe200078e00ff */
[----:B------:R-:W-:Y:S02]  /*15de0*/  CS2R R148, SRZ ;  /* 0x0000000000947805 */ /* 0x000fe4000001ff00 */
[----:B------:R-:W-:-:S02]  /*15df0*/  CS2R R146, SRZ ;  /* 0x0000000000927805 */ /* 0x000fc4000001ff00 */
[----:B------:R-:W-:Y:S02]  /*15e00*/  SHF.R.S32.HI R24, RZ, 0x6, R24 ;  /* 0x00000006ff187819 */ /* 0x000fe40000011418 */
        /* <DEDUP_REMOVED lines=60> */
[----:B--2---:R-:W-:-:S04]  /*161d0*/  VIMNMX R25, R25, R24, !PT ;  /* 0x0000001819197248 */ /* 0x004fc80007fe0100 */
[----:B------:R-:W-:Y:S01]  /*161e0*/  ISETP.GE.AND P4, PT, R5, R25, PT ;  /* 0x000000190500720c */ /* 0x000fe20003f86270 */
[----:B------:R0:W-:Y:S02]  /*161f0*/  STL [R1+0x1c], R25 ;  /* 0x00001c1901007387 */ /* 0x0001e40000100800 */
[----:B0-----:R-:W-:-:S10]  /*16200*/  CS2R R24, SRZ ;  /* 0x0000000000187805 */ /* 0x001fd4000001ff00 */
[----:B------:R-:W-:Y:S05]  /*16210*/  @!P4 BRA `(.L_x_1955) ;  /* 0x000000300024c947 */ /* 0x000fea0003800000 */
[----:B------:R-:W-:Y:S01]  /*16220*/  BSSY B1, `(.L_x_1956) ;  /* 0x0000304000017945 */ /* 0x000fe20003800000 */
[----:B------:R-:W-:Y:S02]  /*16230*/  IMAD.MOV.U32 R0, RZ, RZ, 0x3f800000 ;  /* 0x3f800000ff007424 */ /* 0x000fe400078e00ff */
[----:B------:R-:W-:-:S07]  /*16240*/  IMAD.MOV.U32 R151, RZ, RZ, RZ ;  /* 0x000000ffff977224 */ /* 0x000fce00078e00ff */
.L_x_1975:
[----:B------:R-:W-:-:S05]  /*16250*/  VIADD R231, R22, 0x1 ;  /* 0x0000000116e77836 */ /* 0x000fca0000000000 */
[----:B------:R-:W-:-:S04]  /*16260*/  ISETP.NE.AND P4, PT, R231, 0x2, PT ;  /* 0x00000002e700780c */ /* 0x000fc80003f85270 */
[----:B------:R-:W-:Y:S02]  /*16270*/  SEL R230, RZ, 0x1, P4 ;  /* 0x00000001ffe67807 */ /* 0x000fe40002000000 */
[----:B------:R-:W-:Y:S02]  /*16280*/  SEL R231, R231, RZ, P4 ;  /* 0x000000ffe7e77207 */ /* 0x000fe40002000000 */
[----:B------:R-:W-:Y:S01]  /*16290*/  LOP3.LUT R230, R219, R230, RZ, 0x3c, !PT ;  /* 0x000000e6dbe67212 */ /* 0x000fe200078e3cff */
[----:B------:R-:W-:Y:S06]  /*162a0*/  @!P0 BRA `(.L_x_1957) ;  /* 0x0000000000048947 */ /* 0x000fec0003800000 */
[----:B------:R-:W-:Y:S01]  /*162b0*/  BPT.TRAP 0x1 ;  /* 0x000000040000795c */ /* 0x000fe20000300000 */
.L_x_1957:
[----:B------:R-:W-:Y:S01]  /*162c0*/  IMAD R2, R231, 0x8, R16 ;  /* 0x00000008e7027824 */ /* 0x000fe200078e0210 */
[----:B------:R-:W-:-:S04]  /*162d0*/  SHF.L.U32 R153, R230, 0x1f, RZ ;  /* 0x0000001fe6997819 */ /* 0x000fc800000006ff */
[----:B------:R0:W1:Y:S01]  /*162e0*/  SYNCS.PHASECHK.TRANS64.TRYWAIT P4, [R2+URZ+0x30830], R153 ;  /* 0x03083099020075a7 */ /* 0x000062000808017f */
[----:B------:R-:W-:Y:S05]  /*162f0*/  @!P0 BRA `(.L_x_1958) ;  /* 0x0000000000048947 */ /* 0x000fea0003800000 */
[----:B------:R-:W-:Y:S01]  /*16300*/  BPT.TRAP 0x1 ;  /* 0x000000040000795c */ /* 0x000fe20000300000 */
.L_x_1958:
[----:B------:R-:W2:Y:S01]  /*16310*/  LDL R152, [R1+0x24] ;  /* 0x0000240001987983 */ /* 0x000ea20000100800 */
[----:B------:R-:W-:Y:S01]  /*16320*/  BSSY B2, `(.L_x_1959) ;  /* 0x0000007000027945 */ /* 0x000fe20003800000 */
[----:B--2---:R-:W-:-:S04]  /*16330*/  IMAD R152, R231, 0x800, R152 ;  /* 0x00000800e7987824 */ /* 0x004fc800078e0298 */
[C---:B------:R-:W-:Y:S02]  /*16340*/  VIADD R154, R152.reuse, 0x2 ;  /* 0x00000002989a7836 */ /* 0x040fe40000000000 */
[----:B------:R-:W-:Y:S01]  /*16350*/  VIADD R157, R152, 0x4 ;  /* 0x00000004989d7836 */ /* 0x000fe20000000000 */
[----:B-1----:R-:W-:Y:S06]  /*16360*/  @P4 BRA `(.L_x_1960) ;  /* 0x0000000000084947 */ /* 0x002fec0003800000 */
[----:B------:R-:W1:Y:S02]  /*16370*/  SYNCS.PHASECHK.TRANS64.TRYWAIT P4, [R2+URZ+0x30830], R153 ;  /* 0x03083099020075a7 */ /* 0x000e64000808017f */
[----:B-1----:R-:W-:Y:S05]  /*16380*/  @!P4 BRA `(.L_x_1961) ;  /* 0x000001700004c947 */ /* 0x002fea0003800000 */
.L_x_1960:
[----:B------:R-:W-:Y:S05]  /*16390*/  BSYNC B2 ;  /* 0x0000000000027941 */ /* 0x000fea0003800000 */
.L_x_1959:
[----:B------:R-:W-:Y:S01]  /*163a0*/  R2UR UR4, R154 ;  /* 0x000000009a0472ca */ /* 0x000fe200000e0000 */
[----:B------:R-:W-:Y:S01]  /*163b0*/  IMAD.MOV.U32 R154, RZ, RZ, R157 ;  /* 0x000000ffff9a7224 */ /* 0x000fe200078e009d */
[----:B------:R-:W-:Y:S01]  /*163c0*/  STL [R1+0xc0], R5 ;  /* 0x0000c00501007387 */ /* 0x000fe20000100800 */
[----:B------:R-:W-:Y:S02]  /*163d0*/  IMAD.MOV.U32 R155, RZ, RZ, 0x40000040 ;  /* 0x40000040ff9b7424 */ /* 0x000fe400078e00ff */
[-C--:B------:R-:W-:Y:S01]  /*163e0*/  FMUL.FTZ R24, R24, R23.reuse ;  /* 0x0000001718187220 */ /* 0x080fe20000410000 */
[C---:B------:R-:W-:Y:S01]  /*163f0*/  VIADD R156, R152.reuse, 0x6 ;  /* 0x00000006989c7836 */ /* 0x040fe20000000000 */
[----:B------:R2:W-:Y:S01]  /*16400*/  STL [R1+0xbc], R4 ;  /* 0x0000bc0401007387 */ /* 0x0005e20000100800 */
[----:B------:R-:W-:Y:S01]  /*16410*/  VIADD R158, R152, 0x204 ;  /* 0x00000204989e7836 */ /* 0x000fe20000000000 */
[C---:B------:R-:W-:Y:S01]  /*16420*/  R2UR UR5, R155.reuse ;  /* 0x000000009b0572ca */ /* 0x040fe200000e0000 */
[----:B01----:R-:W-:Y:S01]  /*16430*/  IMAD.MOV.U32 R153, RZ, RZ, 0x40000040 ;  /* 0x40000040ff997424 */ /* 0x003fe200078e00ff */
[----:B------:R-:W-:Y:S01]  /*16440*/  STL [R1+0xb8], R3 ;  /* 0x0000b80301007387 */ /* 0x000fe20000100800 */
[----:B------:R-:W-:Y:S01]  /*16450*/  R2UR UR58, R156 ;  /* 0x000000009c3a72ca */ /* 0x000fe200000e0000 */
[----:B------:R-:W-:Y:S01]  /*16460*/  VIADD R156, R152, 0x202 ;  /* 0x00000202989c7836 */ /* 0x000fe20000000000 */
[----:B------:R-:W-:Y:S01]  /*16470*/  R2UR UR14, R158 ;  /* 0x000000009e0e72ca */ /* 0x000fe200000e0000 */
[----:B------:R0:W-:Y:S01]  /*16480*/  STL [R1+0xb4], R2 ;  /* 0x0000b40201007387 */ /* 0x0001e20000100800 */
[----:B------:R-:W-:Y:S01]  /*16490*/  VIADD R158, R152, 0x400 ;  /* 0x00000400989e7836 */ /* 0x000fe20000000000 */
[----:B--2---:R-:W-:Y:S01]  /*164a0*/  MOV R4, UR38 ;  /* 0x0000002600047c02 */ /* 0x004fe20008000f00 */
[----:B------:R-:W-:Y:S01]  /*164b0*/  IMAD.MOV.U32 R157, RZ, RZ, 0x40000040 ;  /* 0x40000040ff9d7424 */ /* 0x000fe200078e00ff */
[----:B------:R-:W-:Y:S01]  /*164c0*/  R2UR UR38, R154 ;  /* 0x000000009a2672ca */ /* 0x000fe200000e0000 */
[----:B------:R-:W-:Y:S01]  /*164d0*/  VIADD R154, R152, 0x200 ;  /* 0x00000200989a7836 */ /* 0x000fe20000000000 */
[----:B------:R-:W-:Y:S01]  /*164e0*/  R2UR UR10, R156 ;  /* 0x000000009c0a72ca */ /* 0x000fe200000e0000 */
[----:B------:R-:W-:Y:S01]  /*164f0*/  VIADD R156, R152, 0x402 ;  /* 0x00000402989c7836 */ /* 0x000fe20000000000 */
[----:B------:R-:W-:Y:S01]  /*16500*/  R2UR UR22, R158 ;  /* 0x000000009e1672ca */ /* 0x000fe200000e0000 */
[----:B------:R-:W-:Y:S01]  /*16510*/  VIADD R158, R152, 0x406 ;  /* 0x00000406989e7836 */ /* 0x000fe20000000000 */
[----:B0-----:R-:W-:Y:S01]  /*16520*/  MOV R2, UR39 ;  /* 0x0000002700027c02 */ /* 0x001fe20008000f00 */
[----:B------:R-:W-:Y:S01]  /*16530*/  IMAD.MOV.U32 R159, RZ, RZ, 0x40000040 ;  /* 0x40000040ff9f7424 */ /* 0x000fe200078e00ff */
[----:B------:R-:W-:Y:S01]  /*16540*/  R2UR UR6, R154 ;  /* 0x000000009a0672ca */ /* 0x000fe200000e0000 */
[----:B------:R-:W-:Y:S01]  /*16550*/  VIADD R154, R152, 0x206 ;  /* 0x00000206989a7836 */ /* 0x000fe20000000000 */
[----:B------:R-:W-:Y:S01]  /*16560*/  R2UR UR39, R155 ;  /* 0x000000009b2772ca */ /* 0x000fe200000e0000 */
[----:B------:R0:W-:Y:S01]  /*16570*/  STL [R1+0x18], R2 ;  /* 0x0000180201007387 */ /* 0x0001e20000100800 */
[----:B------:R-:W-:Y:S01]  /*16580*/  MOV R3, UR37 ;  /* 0x0000002500037c02 */ /* 0x000fe20008000f00 */
[-C--:B------:R-:W-:Y:S01]  /*16590*/  FMUL.FTZ R25, R25, R23.reuse ;  /* 0x0000001719197220 */ /* 0x080fe20000410000 */
[----:B------:R-:W-:Y:S01]  /*165a0*/  R2UR UR18, R154 ;  /* 0x000000009a1272ca */ /* 0x000fe200000e0000 */
[----:B------:R-:W-:Y:S01]  /*165b0*/  VIADD R154, R152, 0x404 ;  /* 0x00000404989a7836 */ /* 0x000fe20000000000 */
[----:B------:R-:W-:Y:S01]  /*165c0*/  MOV R232, UR38 ;  /* 0x0000002600e87c02 */ /* 0x000fe20008000f00 */
[----:B------:R-:W-:Y:S01]  /*165d0*/  UMOV UR38, UR4 ;  /* 0x0000000400267c82 */ /* 0x000fe20008000000 */
[----:B------:R-:W-:Y:S01]  /*165e0*/  R2UR UR26, R156 ;  /* 0x000000009c1a72ca */ /* 0x000fe200000e0000 */
[----:B------:R-:W-:Y:S01]  /*165f0*/  VIADD R156, R152, 0x604 ;  /* 0x00000604989c7836 */ /* 0x000fe20000000000 */
[----:B------:R-:W-:Y:S01]  /*16600*/  R2UR UR30, R154 ;  /* 0x000000009a1e72ca */ /* 0x000fe200000e0000 */
[----:B------:R-:W-:Y:S01]  /*16610*/  VIADD R154, R152, 0x600 ;  /* 0x00000600989a7836 */ /* 0x000fe20000000000 */
[----:B0-----:R-:W-:Y:S01]  /*16620*/  MOV R2, UR36 ;  /* 0x0000002400027c02 */ /* 0x001fe20008000f00 */
[-C--:B------:R-:W-:Y:S01]  /*16630*/  FMUL.FTZ R28, R28, R23.reuse ;  /* 0x000000171c1c7220 */ /* 0x080fe20000410000 */
[----:B------:R-:W-:Y:S01]  /*16640*/  MOV R233, UR39 ;  /* 0x0000002700e97c02 */ /* 0x000fe20008000f00 */
[----:B------:R-:W-:Y:S01]  /*16650*/  UMOV UR39, UR5 ;  /* 0x0000000500277c82 */ /* 0x000fe20008000000 */
[----:B------:R-:W-:Y:S01]  /*16660*/  MOV R5, UR38 ;  /* 0x0000002600057c02 */ /* 0x000fe20008000f00 */
[-C--:B------:R-:W-:Y:S01]  /*16670*/  FMUL.FTZ R29, R29, R23.reuse ;  /* 0x000000171d1d7220 */ /* 0x080fe20000410000 */
[----:B------:R-:W-:Y:S01]  /*16680*/  MOV R160, UR39 ;  /* 0x0000002700a07c02 */ /* 0x000fe20008000f00 */
[-C--:B------:R-:W-:Y:S01]  /*16690*/  FMUL.FTZ R32, R32, R23.reuse ;  /* 0x0000001720207220 */ /* 0x080fe20000410000 */
[----:B------:R-:W-:Y:S01]  /*166a0*/  R2UR UR34, R158 ;  /* 0x000000009e2272ca */ /* 0x000fe200000e0000 */
[----:B------:R-:W-:Y:S01]  /*166b0*/  VIADD R158, R152, 0x602 ;  /* 0x00000602989e7836 */ /* 0x000fe20000000000 */
[----:B------:R-:W-:Y:S01]  /*166c0*/  R2UR UR42, R154 ;  /* 0x000000009a2a72ca */ /* 0x000fe200000e0000 */
[C---:B------:R-:W-:Y:S01]  /*166d0*/  VIADD R154, R152.reuse, 0x606 ;  /* 0x00000606989a7836 */ /* 0x040fe20000000000 */
[----:B------:R-:W-:Y:S01]  /*166e0*/  R2UR UR38, R152 ;  /* 0x00000000982672ca */ /* 0x000fe200000e0000 */
[-C--:B------:R-:W-:Y:S01]  /*166f0*/  FMUL.FTZ R33, R33, R23.reuse ;  /* 0x0000001721217220 */ /* 0x080fe20000410000 */
[----:B------:R-:W-:Y:S01]  /*16700*/  R2UR UR39, R153 ;  /* 0x00000000992772ca */ /* 0x000fe200000e0000 */
[-C--:B------:R-:W-:Y:S01]  /*16710*/  FMUL.FTZ R36, R36, R23.reuse ;  /* 0x0000001724247220 */ /* 0x080fe20000410000 */
[----:B------:R-:W-:Y:S01]  /*16720*/  R2UR UR36, R6 ;  /* 0x00000000062472ca */ /* 0x000fe200000e0000 */
[-C--:B------:R-:W-:Y:S01]  /*16730*/  FMUL.FTZ R37, R37, R23.reuse ;  /* 0x0000001725257220 */ /* 0x080fe20000410000 */
[----:B------:R-:W-:Y:S01]  /*16740*/  R2UR UR37, R7 ;  /* 0x00000000072572ca */ /* 0x000fe200000e0000 */
        /* <DEDUP_REMOVED lines=64> */
[----:B------:R-:W-:Y:S01]  /*16b50*/  R2UR UR59, R157 ;  /* 0x000000009d3b72ca */ /* 0x000fe200000e0000 */
[----:B------:R-:W-:Y:S01]  /*16b60*/  IMAD.MOV.U32 R0, RZ, RZ, R160 ;  /* 0x000000ffff007224 */ /* 0x000fe200078e00a0 */
        /* <DEDUP_REMOVED lines=30> */
[----:B------:R-:W-:Y:S01]  /*16d50*/  WARPGROUP.ARRIVE ;  /* 0x00000000000079c5 */ /* 0x000fe20000000000 */
[-C--:B------:R-:W-:Y:S01]  /*16d60*/  FMUL.FTZ R69, R69, R23.reuse ;  /* 0x0000001745457220 */ /* 0x080fe20000410000 */
[-C--:B------:R-:W-:Y:S01]  /*16d70*/  FMUL.FTZ R72, R72, R23.reuse ;  /* 0x0000001748487220 */ /* 0x080fe20000410000 */
[-C--:B------:R-:W-:Y:S01]  /*16d80*/  FMUL.FTZ R73, R73, R23.reuse ;  /* 0x0000001749497220 */ /* 0x080fe20000410000 */
[-C--:B------:R-:W-:Y:S01]  /*16d90*/  FMUL.FTZ R76, R76, R23.reuse ;  /* 0x000000174c4c7220 */ /* 0x080fe20000410000 */
[-C--:B------:R-:W-:Y:S01]  /*16da0*/  FMUL.FTZ R77, R77, R23.reuse ;  /* 0x000000174d4d7220 */ /* 0x080fe20000410000 */
[----:B------:R-:W-:Y:S01]  /*16db0*/  HGMMA.64x64x16.F32.BF16 R152, gdesc[UR36], RZ, !UPT, gsb0 ;  /* 0x00e00000249879f0 */ /* 0x000fe2000c0018ff */
        /* <DEDUP_REMOVED lines=41> */
[----:B------:R-:W2:Y:S01]  /*17050*/  LDL.LU R23, [R1+0x18] ;  /* 0x0000180001177983 */ /* 0x000ea20000300800 */
[----:B------:R-:W-:-:S02]  /*17060*/  R2UR UR57, R217 ;  /* 0x00000000d93972ca */ /* 0x000fc400000e0000 */
[----:B------:R-:W-:Y:S01]  /*17070*/  R2UR UR4, R214 ;  /* 0x00000000d60472ca */ /* 0x000fe200000e0000 */
[----:B------:R0:W5:Y:S01]  /*17080*/  LDL.LU R5, [R1+0xc0] ;  /* 0x0000c00001057983 */ /* 0x0001620000300800 */
[----:B------:R-:W-:Y:S02]  /*17090*/  WARPGROUP.DEPBAR.LE gsb0, 0x0 ;  /* 0x00008000000079c5 */ /* 0x000fe40000010000 */
[----:B------:R-:W-:-:S06]  /*170a0*/  WARPGROUP.ARRIVE ;  /* 0x00000000000079c5 */ /* 0x000fcc0000000000 */
[----:B------:R-:W-:Y:S01]  /*170b0*/  HGMMA.64x64x16.F32.BF16 R152, gdesc[UR36], R152, gsb0 ;  /* 0x00e00000249879f0 */ /* 0x000fe20008001898 */
[----:B------:R-:W-:Y:S02]  /*170c0*/  R2UR UR39, R233 ;  /* 0x00000000e92772ca */ /* 0x000fe400000e0000 */
[----:B------:R-:W-:Y:S02]  /*170d0*/  R2UR UR38, R232 ;  /* 0x00000000e82672ca */ /* 0x000fe400000e0000 */
[----:B------:R-:W-:Y:S02]  /*170e0*/  R2UR UR36, R222 ;  /* 0x00000000de2472ca */ /* 0x000fe400000e0000 */
[----:B------:R-:W-:Y:S01]  /*170f0*/  R2UR UR37, R223 ;  /* 0x00000000df2572ca */ /* 0x000fe200000e0000 */
[----:B------:R-:W-:Y:S02]  /*17100*/  WARPGROUP.DEPBAR.LE gsb0, 0x0 ;  /* 0x00008000000079c5 */ /* 0x000fe40000010000 */
[----:B------:R-:W-:-:S10]  /*17110*/  WARPGROUP.ARRIVE ;  /* 0x00000000000079c5 */ /* 0x000fd40000000000 */
[----:B------:R-:W-:Y:S03]  /*17120*/  HGMMA.64x64x16.F32.BF16 R152, gdesc[UR36], R152, gsb0 ;  /* 0x00e00000249879f0 */ /* 0x000fe60008001898 */
[----:B------:R-:W-:Y:S02]  /*17130*/  WARPGROUP.DEPBAR.LE gsb0, 0x0 ;  /* 0x00008000000079c5 */ /* 0x000fe40000010000 */
[----:B------:R-:W-:-:S06]  /*17140*/  WARPGROUP.ARRIVE ;  /* 0x00000000000079c5 */ /* 0x000fcc0000000000 */
[----:B------:R-:W-:Y:S01]  /*17150*/  HGMMA.64x64x16.F32.BF16 R152, gdesc[UR56], R152, gsb0 ;  /* 0x00e00000389879f0 */ /* 0x000fe20008001898 */
[----:B------:R-:W-:Y:S02]  /*17160*/  R2UR UR5, R215 ;  /* 0x00000000d70572ca */ /* 0x000fe400000e0000 */
[----:B------:R-:W-:Y:S02]  /*17170*/  WARPGROUP.DEPBAR.LE gsb0, 0x0 ;  /* 0x00008000000079c5 */ /* 0x000fe40000010000 */
[----:B------:R-:W-:-:S09]  /*17180*/  WARPGROUP.ARRIVE ;  /* 0x00000000000079c5 */ /* 0x000fd20000000000 */
[----:B------:R-:W-:Y:S01]  /*17190*/  HGMMA.64x64x16.F32.BF16 R152, gdesc[UR4], R152, gsb0 ;  /* 0x00e00000049879f0 */ /* 0x000fe20008001898 */
[----:B------:R-:W-:Y:S02]  /*171a0*/  R2UR UR8, R212 ;  /* 0x00000000d40872ca */ /* 0x000fe400000e0000 */
[----:B------:R-:W-:Y:S01]  /*171b0*/  R2UR UR9, R213 ;  /* 0x00000000d50972ca */ /* 0x000fe200000e0000 */
[----:B------:R-:W-:Y:S02]  /*171c0*/  WARPGROUP.DEPBAR.LE gsb0, 0x0 ;  /* 0x00008000000079c5 */ /* 0x000fe40000010000 */
[----:B------:R-:W-:-:S10]  /*171d0*/  WARPGROUP.ARRIVE ;  /* 0x00000000000079c5 */ /* 0x000fd40000000000 */
        /* <DEDUP_REMOVED lines=34> */
[----:B------:R0:W5:Y:S01]  /*17400*/  LDL.LU R4, [R1+0xbc] ;  /* 0x0000bc0001047983 */ /* 0x0001620000300800 */
[----:B------:R-:W-:Y:S02]  /*17410*/  R2UR UR37, R3 ;  /* 0x00000000032572ca */ /* 0x000fe400000e0000 */
[----:B------:R-:W-:Y:S01]  /*17420*/  R2UR UR36, R2 ;  /* 0x00000000022472ca */ /* 0x000fe200000e0000 */
[----:B------:R0:W5:Y:S04]  /*17430*/  LDL.LU R3, [R1+0xb8] ;  /* 0x0000b80001037983 */ /* 0x0001680000300800 */
[----:B------:R0:W5:Y:S01]  /*17440*/  LDL.LU R2, [R1+0xb4] ;  /* 0x0000b40001027983 */ /* 0x0001620000300800 */
[----:B------:R-:W-:-:S02]  /*17450*/  WARPGROUP.DEPBAR.LE gsb0, 0x0 ;  /* 0x00008000000079c5 */ /* 0x000fc40000010000 */
[----:B------:R-:W-:-:S06]  /*17460*/  WARPGROUP.ARRIVE ;  /* 0x00000000000079c5 */ /* 0x000fcc0000000000 */
        /* <DEDUP_REMOVED lines=16> */
[----:B--2---:R-:W-:Y:S02]  /*17570*/  R2UR UR39, R23 ;  /* 0x00000000172772ca */ /* 0x004fe400000e0000 */
[----:B------:R-:W-:Y:S02]  /*17580*/  WARPGROUP.DEPBAR.LE gsb0, 0x0 ;  /* 0x00008000000079c5 */ /* 0x000fe40000010000 */
[----:B0-----:R-:W-:Y:S11]  /*17590*/  @!P0 BRA `(.L_x_1962) ;  /* 0x0000000000048947 */ /* 0x001ff60003800000 */
[----:B------:R-:W-:Y:S01]  /*175a0*/  BPT.TRAP 0x1 ;  /* 0x000000040000795c */ /* 0x000fe20000300000 */
.L_x_1962:
[----:B------:R-:W-:Y:S01]  /*175b0*/  SHF.L.U32 R23, R219, 0x1f, RZ ;  /* 0x0000001fdb177819 */ /* 0x000fe200000006ff */
[----:B------:R-:W-:-:S04]  /*175c0*/  IMAD R0, R22, 0x8, R16 ;  /* 0x0000000816007824 */ /* 0x000fc800078e0210 */
[----:B------:R0:W1:Y:S01]  /*175d0*/  SYNCS.PHASECHK.TRANS64.TRYWAIT P4, [R0+URZ+0x30850], R23 ;  /* 0x03085017000075a7 */ /* 0x000062000808017f */
[----:B------:R-:W-:Y:S05]  /*175e0*/  @!P0 BRA `(.L_x_1963) ;  /* 0x0000000000048947 */ /* 0x000fea0003800000 */
[----:B------:R-:W-:Y:S01]  /*175f0*/  BPT.TRAP 0x1 ;  /* 0x000000040000795c */ /* 0x000fe20000300000 */
.L_x_1963:
[----:B------:R-:W-:Y:S04]  /*17600*/  BSSY B2, `(.L_x_1964) ;  /* 0x0000004000027945 */ /* 0x000fe80003800000 */
[----:B-1----:R-:W-:Y:S05]  /*17610*/  @P4 BRA `(.L_x_1965) ;  /* 0x0000000000084947 */ /* 0x002fea0003800000 */
[----:B------:R-:W1:Y:S02]  /*17620*/  SYNCS.PHASECHK.TRANS64.TRYWAIT P4, [R0+URZ+0x30850], R23 ;  /* 0x03085017000075a7 */ /* 0x000e64000808017f */
[----:B-1----:R-:W-:Y:S05]  /*17630*/  @!P4 BRA `(.L_x_1966) ;  /* 0x0000015c006cc947 */ /* 0x002fea0003800000 */
.L_x_1965:
[----:B------:R-:W-:Y:S05]  /*17640*/  BSYNC B2 ;  /* 0x0000000000027941 */ /* 0x000fea0003800000 */
.L_x_1964:
[----:B01----:R-:W-:Y:S01]  /*17650*/  VIADD R23, R16, 0x400 ;  /* 0x0000040010177836 */ /* 0x003fe20000000000 */
[----:B------:R-:W-:Y:S01]  /*17660*/  WARPGROUP.ARRIVE ;  /* 0x00000000000079c5 */ /* 0x000fe20000000000 */
[----:B------:R-:W2:Y:S01]  /*17670*/  LDL R232, [R1+0x34] ;  /* 0x0000340001e87983 */ /* 0x000ea20000100800 */
[----:B------:R-:W-:Y:S02]  /*17680*/  ULDC UR5, c[0x0][0x9d8] ;  /* 0x0002760000057ab9 */ /* 0x000fe40000000800 */
[----:B------:R-:W-:Y:S01]  /*17690*/  SHF.R.U32.HI R23, RZ, 0x4, R23 ;  /* 0x00000004ff177819 */ /* 0x000fe20000011617 */
[----:B------:R-:W2:Y:S03]  /*176a0*/  LDL R219, [R1+0x4c] ;  /* 0x00004c0001db7983 */ /* 0x000ea60000100800 */
[----:B------:R-:W-:Y:S01]  /*176b0*/  LOP3.LUT R23, R23, 0x3fff, RZ, 0xc0, !PT ;  /* 0x00003fff17177812 */ /* 0x000fe200078ec0ff */
[----:B------:R-:W3:Y:S03]  /*176c0*/  LDL R233, [R1+0x28] ;  /* 0x0000280001e97983 */ /* 0x000ee60000100800 */
[----:B------:R-:W-:-:S05]  /*176d0*/  LOP3.LUT R23, R23, 0x2000000, RZ, 0xfc, !PT ;  /* 0x0200000017177812 */ /* 0x000fca00078efcff */
[----:B------:R-:W-:Y:S02]  /*176e0*/  IMAD R22, R22, 0x800, R23 ;  /* 0x0000080016167824 */ /* 0x000fe400078e0217 */
[----:B------:R-:W-:-:S03]  /*176f0*/  IMAD.MOV.U32 R23, RZ, RZ, 0x40000040 ;  /* 0x40000040ff177424 */ /* 0x000fc600078e00ff */
[----:B------:R-:W-:Y:S02]  /*17700*/  R2UR UR6, R22 ;  /* 0x00000000160672ca */ /* 0x000fe400000e0000 */
[----:B------:R-:W-:-:S13]  /*17710*/  R2UR UR7, R23 ;  /* 0x00000000170772ca */ /* 0x000fda00000e0000 */
[----:B------:R-:W-:Y:S03]  /*17720*/  HGMMA.64x256x16.F32.BF16 R24, R196, gdesc[UR4].tnspB, R24, gsb0 ;  /* 0x43e00004c4187df0 */ /* 0x000fe60008001818 */
[----:B------:R-:W-:Y:S02]  /*17730*/  WARPGROUP.DEPBAR.LE gsb0, 0x0 ;  /* 0x00008000000079c5 */ /* 0x000fe40000010000 */
[----:B------:R-:W-:Y:S02]  /*17740*/  VIADD R196, R22, 0x80 ;  /* 0x0000008016c47836 */ /* 0x000fe40000000000 */
[----:B------:R-:W-:-:S03]  /*17750*/  IMAD.MOV.U32 R197, RZ, RZ, 0x40000040 ;  /* 0x40000040ffc57424 */ /* 0x000fc600078e00ff */
[----:B------:R-:W-:Y:S02]  /*17760*/  R2UR UR6, R196 ;  /* 0x00000000c40672ca */ /* 0x000fe400000e0000 */
[----:B------:R-:W-:Y:S01]  /*17770*/  R2UR UR7, R197 ;  /* 0x00000000c50772ca */ /* 0x000fe200000e0000 */
[----:B------:R-:W-:-:S15]  /*17780*/  WARPGROUP.ARRIVE ;  /* 0x00000000000079c5 */ /* 0x000fde0000000000 */
[----:B------:R-:W-:Y:S01]  /*17790*/  HGMMA.64x256x16.F32.BF16 R24, R192, gdesc[UR4].tnspB, R24, gsb0 ;  /* 0x43e00004c0187df0 */ /* 0x000fe20008001818 */
[----:B------:R-:W-:Y:S02]  /*177a0*/  IMAD.MOV.U32 R23, RZ, RZ, 0x40000040 ;  /* 0x40000040ff177424 */ /* 0x000fe400078e00ff */
[----:B------:R-:W-:Y:S02]  /*177b0*/  WARPGROUP.DEPBAR.LE gsb0, 0x0 ;  /* 0x00008000000079c5 */ /* 0x000fe40000010000 */
[----:B------:R-:W-:Y:S02]  /*177c0*/  VIADD R192, R22, 0x100 ;  /* 0x0000010016c07836 */ /* 0x000fe40000000000 */
[----:B------:R-:W-:-:S03]  /*177d0*/  IMAD.MOV.U32 R193, RZ, RZ, 0x40000040 ;  /* 0x40000040ffc17424 */ /* 0x000fc600078e00ff */
[----:B------:R-:W-:Y:S02]  /*177e0*/  R2UR UR6, R192 ;  /* 0x00000000c00672ca */ /* 0x000fe400000e0000 */
[----:B------:R-:W-:Y:S01]  /*177f0*/  R2UR UR7, R193 ;  /* 0x00000000c10772ca */ /* 0x000fe200000e0000 */
[----:B------:R-:W-:-:S15]  /*17800*/  WARPGROUP.ARRIVE ;  /* 0x00000000000079c5 */ /* 0x000fde0000000000 */
[----:B------:R-:W-:Y:S01]  /*17810*/  HGMMA.64x256x16.F32.BF16 R24, R188, gdesc[UR4].tnspB, R24, gsb0 ;  /* 0x43e00004bc187df0 */ /* 0x000fe20008001818 */
[----:B------:R-:W-:Y:S01]  /*17820*/  VIADD R22, R22, 0x180 ;  /* 0x0000018016167836 */ /* 0x000fe20000000000 */
[----:B------:R-:W-:Y:S02]  /*17830*/  R2UR UR7, R23 ;  /* 0x00000000170772ca */ /* 0x000fe400000e0000 */
[----:B------:R-:W0:Y:S02]  /*17840*/  @P2 LDC R23, c[0x0][0x450] ;  /* 0x00011400ff172b82 */ /* 0x000e240000000800 */
[----:B------:R-:W-:-:S06]  /*17850*/  R2UR UR6, R22 ;  /* 0x00000000160672ca */ /* 0x000fcc00000e0000 */
[----:B------:R-:W1:Y:S01]  /*17860*/  @P2 LDC R22, c[0x0][0x44c] ;  /* 0x00011300ff162b82 */ /* 0x000e620000000800 */
[----:B-----5:R-:W-:-:S05]  /*17870*/  @!P1 VIADD R2, R2, 0x30840 ;  /* 0x0003084002029836 */ /* 0x020fca0000000000 */
[----:B------:R-:W-:Y:S01]  /*17880*/  @!P1 PRMT R2, RZ, 0x654, R2 ;  /* 0x00000654ff029816 */ /* 0x000fe20000000002 */
[----:B------:R-:W-:Y:S01]  /*17890*/  FMUL.FTZ R153, R153, UR5 ;  /* 0x0000000599997c20 */ /* 0x000fe20008410000 */
[----:B------:R-:W-:Y:S01]  /*178a0*/  FMUL.FTZ R158, R158, UR5 ;  /* 0x000000059e9e7c20 */ /* 0x000fe20008410000 */
[----:B------:R-:W-:Y:S01]  /*178b0*/  FMUL.FTZ R159, R159, UR5 ;  /* 0x000000059f9f7c20 */ /* 0x000fe20008410000 */
[----:B------:R-:W-:Y:S01]  /*178c0*/  FMUL.FTZ R160, R160, UR5 ;  /* 0x00000005a0a07c20 */ /* 0x000fe20008410000 */
[----:B------:R-:W-:Y:S01]  /*178d0*/  FMUL.FTZ R165, R165, UR5 ;  /* 0x00000005a5a57c20 */ /* 0x000fe20008410000 */
[----:B------:R-:W-:Y:S01]  /*178e0*/  FMUL.FTZ R169, R169, UR5 ;  /* 0x00000005a9a97c20 */ /* 0x000fe20008410000 */
[----:B------:R-:W-:Y:S01]  /*178f0*/  FMUL.FTZ R173, R173, UR5 ;  /* 0x00000005adad7c20 */ /* 0x000fe20008410000 */
[----:B---3--:R-:W-:Y:S01]  /*17900*/  R2UR UR4, R233 ;  /* 0x00000000e90472ca */ /* 0x008fe200000e0000 */
[----:B------:R-:W3:Y:S08]  /*17910*/  MUFU.TANH R153, R153 ;  /* 0x0000009900997308 */ /* 0x000ef00000002400 */
[----:B------:R-:W4:Y:S08]  /*17920*/  MUFU.TANH R158, R158 ;  /* 0x0000009e009e7308 */ /* 0x000f300000002400 */
[----:B------:R-:W0:Y:S08]  /*17930*/  MUFU.TANH R159, R159 ;  /* 0x0000009f009f7308 */ /* 0x000e300000002400 */
[----:B------:R-:W0:Y:S08]  /*17940*/  MUFU.TANH R160, R160 ;  /* 0x000000a000a07308 */ /* 0x000e300000002400 */
[----:B------:R-:W0:Y:S08]  /*17950*/  MUFU.TANH R165, R165 ;  /* 0x000000a500a57308 */ /* 0x000e300000002400 */
[----:B------:R-:W0:Y:S01]  /*17960*/  MUFU.TANH R169, R169 ;  /* 0x000000a900a97308 */ /* 0x000e220000002400 */
[----:B------:R-:W-:-:S02]  /*17970*/  WARPGROUP.DEPBAR.LE gsb0, 0x0 ;  /* 0x00008000000079c5 */ /* 0x000fc40000010000 */
[----:B------:R-:W-:-:S06]  /*17980*/  WARPGROUP.ARRIVE ;  /* 0x00000000000079c5 */ /* 0x000fcc0000000000 */
[----:B------:R-:W-:Y:S01]  /*17990*/  HGMMA.64x256x16.F32.BF16 R24, R184, gdesc[UR4].tnspB, R24, gsb0 ;  /* 0x43e00004b8187df0 */ /* 0x000fe20008001818 */
[----:B------:R-:W-:Y:S01]  /*179a0*/  FMUL.FTZ R188, R172, UR5 ;  /* 0x00000005acbc7c20 */ /* 0x000fe20008410000 */
[----:B------:R-:W-:Y:S01]  /*179b0*/  FMUL.FTZ R172, R178, UR5 ;  /* 0x00000005b2ac7c20 */ /* 0x000fe20008410000 */
[----:B------:R-:W-:Y:S01]  /*179c0*/  FMUL.FTZ R178, R180, UR5 ;  /* 0x00000005b4b27c20 */ /* 0x000fe20008410000 */
[----:B------:R-:W0:Y:S08]  /*179d0*/  MUFU.TANH R173, R173 ;  /* 0x000000ad00ad7308 */ /* 0x000e300000002400 */
[----:B------:R-:W0:Y:S08]  /*179e0*/  MUFU.TANH R188, R188 ;  /* 0x000000bc00bc7308 */ /* 0x000e300000002400 */
[----:B------:R-:W0:Y:S08]  /*179f0*/  MUFU.TANH R172, R172 ;  /* 0x000000ac00ac7308 */ /* 0x000e300000002400 */
[----:B------:R-:W3:Y:S01]  /*17a00*/  MUFU.TANH R178, R178 ;  /* 0x000000b200b27308 */ /* 0x000ee20000002400 */
[----:B------:R-:W-:-:S02]  /*17a10*/  WARPGROUP.DEPBAR.LE gsb0, 0x0 ;  /* 0x00008000000079c5 */ /* 0x000fc40000010000 */
[----:B--2---:R-:W-:Y:S01]  /*17a20*/  IMAD.IADD R184, R219, 0x1, R232 ;  /* 0x00000001dbb87824 */ /* 0x004fe200078e02e8 */
[----:B------:R2:W-:Y:S03]  /*17a30*/  @!P1 SYNCS.ARRIVE.TRANS64.RED.A1T0 RZ, [R2+URZ], RZ ;  /* 0x000000ff02ff99a7 */ /* 0x0005e6000810043f */
[----:B-1----:R-:W-:-:S04]  /*17a40*/  @P2 IMAD.HI.U32 R185, R184, R22, RZ ;  /* 0x00000016b8b92227 */ /* 0x002fc800078e00ff */
[----:B------:R-:W-:Y:S01]  /*17a50*/  IMAD.MOV.U32 R22, RZ, RZ, R184 ;  /* 0x000000ffff167224 */ /* 0x000fe200078e00b8 */
[----:B0-----:R-:W-:Y:S01]  /*17a60*/  @P2 SHF.R.U32.HI R22, RZ, R23, R185 ;  /* 0x00000017ff162219 */ /* 0x001fe200000116b9 */
[----:B------:R-:W-:Y:S01]  /*17a70*/  FMUL.FTZ R185, R161, UR5 ;  /* 0x00000005a1b97c20 */ /* 0x000fe20008410000 */
[----:B--2---:R-:W-:Y:S02]  /*17a80*/  IMAD.SHL.U32 R2, R5, 0x40, RZ ;  /* 0x0000004005027824 */ /* 0x004fe400078e00ff */
[----:B------:R-:W-:Y:S01]  /*17a90*/  FMUL.FTZ R23, R152, UR5 ;  /* 0x0000000598177c20 */ /* 0x000fe20008410000 */
[----:B------:R-:W-:Y:S01]  /*17aa0*/  FMUL.FTZ R161, R162, UR5 ;  /* 0x00000005a2a17c20 */ /* 0x000fe20008410000 */
[----:B------:R-:W0:Y:S01]  /*17ab0*/  SHFL.IDX PT, R189, R22, RZ, 0x1c1f ;  /* 0x001c1fff16bd7589 */ /* 0x000e2200000e0000 */
        /* <DEDUP_REMOVED lines=19> */
[----:B------:R-:W-:Y:S01]  /*17bf0*/  FMUL.FTZ R177, R183, UR5 ;  /* 0x00000005b7b17c20 */ /* 0x000fe20008410000 */
[----:B------:R-:W-:Y:S01]  /*17c00*/  IMAD R156, R229, -0x2, R156 ;  /* 0xfffffffee59c7824 */ /* 0x000fe200078e029c */
[----:B------:R-:W1:Y:S01]  /*17c10*/  MUFU.TANH R23, R23 ;  /* 0x0000001700177308 */ /* 0x000e620000002400 */
[----:B------:R-:W-:-:S03]  /*17c20*/  ULDC UR5, c[0x0][0x9e0] ;  /* 0x0002780000057ab9 */ /* 0x000fc60000000800 */
[----:B------:R-:W-:-:S04]  /*17c30*/  IADD3 R156, -R220, R156, R221 ;  /* 0x0000009cdc9c7210 */ /* 0x000fc80007ffe1dd */
        /* <DEDUP_REMOVED lines=19> */
[----:B------:R-:W1:Y:S08]  /*17d70*/  MUFU.TANH R175, R175 ;  /* 0x000000af00af7308 */ /* 0x000e700000002400 */
[----:B------:R-:W1:Y:S01]  /*17d80*/  MUFU.TANH R177, R177 ;  /* 0x000000b100b17308 */ /* 0x000e620000002400 */
[----:B------:R-:W-:-:S02]  /*17d90*/  VIADD R183, R156, UR5 ;  /* 0x000000059cb77c36 */ /* 0x000fc40008000000 */
[----:B------:R-:W-:Y:S02]  /*17da0*/  VIADD R182, R156, UR4 ;  /* 0x000000049cb67c36 */ /* 0x000fe40008000000 */
[--C-:B0-----:R-:W-:Y:S02]  /*17db0*/  IMAD.IADD R181, R183, 0x1, R189.reuse ;  /* 0x00000001b7b57824 */ /* 0x101fe400078e02bd */
[----:B------:R-:W-:Y:S01]  /*17dc0*/  IMAD.IADD R180, R182, 0x1, R189 ;  /* 0x00000001b6b47824 */ /* 0x000fe200078e02bd */
[----:B--234-:R-:W-:Y:S06]  /*17dd0*/  @!P3 BRA `(.L_x_1967) ;  /* 0x000000000060b947 */ /* 0x01cfec0003800000 */
[----:B------:R-:W-:Y:S01]  /*17de0*/  IADD3 R189, -R220, R221, R189 ;  /* 0x000000dddcbd7210 */ /* 0x000fe20007ffe1bd */
[----:B------:R-:W-:Y:S03]  /*17df0*/  BSSY B2, `(.L_x_1968) ;  /* 0x0000012000027945 */ /* 0x000fe60003800000 */
[----:B------:R-:W-:-:S13]  /*17e00*/  ISETP.GT.AND P4, PT, R189, -0x1, PT ;  /* 0xffffffffbd00780c */ /* 0x000fda0003f84270 */
[----:B------:R-:W-:Y:S05]  /*17e10*/  @P4 BRA `(.L_x_1969) ;  /* 0x0000000000244947 */ /* 0x000fea0003800000 */
[----:B------:R-:W-:Y:S01]  /*17e20*/  ULDC UR4, c[0x0][0x9e4] ;  /* 0x0002790000047ab9 */ /* 0x000fe20000000800 */
[----:B------:R-:W-:Y:S01]  /*17e30*/  LOP3.LUT R189, RZ, R189, RZ, 0x33, !PT ;  /* 0x000000bdffbd7212 */ /* 0x000fe200078e33ff */
[----:B------:R-:W-:-:S05]  /*17e40*/  IMAD.U32 R190, RZ, RZ, UR4 ;  /* 0x00000004ffbe7e24 */ /* 0x000fca000f8e00ff */
[----:B------:R-:W-:-:S13]  /*17e50*/  ISETP.NE.AND P4, PT, R190, 0x1, PT ;  /* 0x00000001be00780c */ /* 0x000fda0003f85270 */
[----:B------:R-:W0:Y:S02]  /*17e60*/  @P4 LDC.64 R156, c[0x0][0x9e8] ;  /* 0x00027a00ff9c4b82 */ /* 0x000e240000000a00 */
[----:B0-----:R-:W-:-:S05]  /*17e70*/  @P4 IMAD.HI.U32 R156, R189, R156, RZ ;  /* 0x0000009cbd9c4227 */ /* 0x001fca00078e00ff */
[----:B------:R-:W-:-:S04]  /*17e80*/  @P4 SHF.R.U32.HI R189, RZ, R157, R156 ;  /* 0x0000009dffbd4219 */ /* 0x000fc8000001169c */
[----:B------:R-:W-:Y:S01]  /*17e90*/  LOP3.LUT R189, RZ, R189, RZ, 0x33, !PT ;  /* 0x000000bdffbd7212 */ /* 0x000fe200078e33ff */
[----:B------:R-:W-:Y:S06]  /*17ea0*/  BRA `(.L_x_1970) ;  /* 0x0000000000187947 */ /* 0x000fec0003800000 */
.L_x_1969:
[----:B------:R-:W-:Y:S02]  /*17eb0*/  ULDC UR4, c[0x0][0x9e4] ;  /* 0x0002790000047ab9 */ /* 0x000fe40000000800 */
[----:B------:R-:W-:-:S05]  /*17ec0*/  IMAD.U32 R190, RZ, RZ, UR4 ;  /* 0x00000004ffbe7e24 */ /* 0x000fca000f8e00ff */
[----:B------:R-:W-:-:S13]  /*17ed0*/  ISETP.NE.AND P4, PT, R190, 0x1, PT ;  /* 0x00000001be00780c */ /* 0x000fda0003f85270 */
[----:B------:R-:W0:Y:S02]  /*17ee0*/  @P4 LDC.64 R156, c[0x0][0x9e8] ;  /* 0x00027a00ff9c4b82 */ /* 0x000e240000000a00 */
[----:B0-----:R-:W-:-:S05]  /*17ef0*/  @P4 IMAD.HI.U32 R156, R189, R156, RZ ;  /* 0x0000009cbd9c4227 */ /* 0x001fca00078e00ff */
[----:B------:R-:W-:-:S07]  /*17f00*/  @P4 SHF.R.U32.HI R189, RZ, R157, R156 ;  /* 0x0000009dffbd4219 */ /* 0x000fce000001169c */
.L_x_1970:
[----:B------:R-:W-:Y:S05]  /*17f10*/  BSYNC B2 ;  /* 0x0000000000027941 */ /* 0x000fea0003800000 */
.L_x_1968:
[----:B------:R-:W-:-:S04]  /*17f20*/  IMAD R189, R189, R190, -R2 ;  /* 0x000000bebdbd7224 */ /* 0x000fc800078e0a02 */
[----:B------:R-:W-:-:S05]  /*17f30*/  IMAD R189, R229, -0x2, R189 ;  /* 0xfffffffee5bd7824 */ /* 0x000fca00078e02bd */
[----:B------:R-:W-:Y:S02]  /*17f40*/  VIMNMX R180, R180, R189, !PT ;  /* 0x000000bdb4b47248 */ /* 0x000fe40007fe0100 */
[----:B------:R-:W-:-:S07]  /*17f50*/  VIADDMNMX R181, R189, R190, R181, PT ;  /* 0x000000bebdb57246 */ /* 0x000fce00038001b5 */
.L_x_1967:
[----:B------:R-:W-:Y:S01]  /*17f60*/  ISETP.GT.AND P4, PT, R5, -0x1, PT ;  /* 0xffffffff0500780c */ /* 0x000fe20003f84270 */
[----:B------:R-:W0:Y:S03]  /*17f70*/  SHFL.IDX PT, R22, R22, 0x1, 0x1c1f ;  /* 0x003c1f0016167f89 */ /* 0x000e2600000e0000 */
[C---:B------:R-:W-:Y:S02]  /*17f80*/  ISETP.GT.AND P6, PT, R180.reuse, RZ, P4 ;  /* 0x000000ffb400720c */ /* 0x040fe400027c4270 */
[----:B------:R-:W-:Y:S02]  /*17f90*/  ISETP.GT.AND P5, PT, R180, 0x1, P4 ;  /* 0x00000001b400780c */ /* 0x000fe400027a4270 */
[C---:B------:R-:W-:Y:S02]  /*17fa0*/  ISETP.LT.OR P6, PT, R181.reuse, 0x1, P6 ;  /* 0x00000001b500780c */ /* 0x040fe400037c1670 */
[----:B------:R-:W-:-:S02]  /*17fb0*/  ISETP.LT.OR P5, PT, R181, 0x2, P5 ;  /* 0x00000002b500780c */ /* 0x000fc40002fa1670 */
[----:B-1----:R-:W-:Y:S02]  /*17fc0*/  FSEL R156, R23, -INF , !P6 ;  /* 0xff800000179c7808 */ /* 0x002fe40007000000 */
[----:B------:R-:W-:Y:S02]  /*17fd0*/  FSEL R153, R153, -INF , !P5 ;  /* 0xff80000099997808 */ /* 0x000fe40006800000 */
[C---:B------:R-:W-:Y:S02]  /*17fe0*/  ISETP.GT.AND P6, PT, R180.reuse, 0x8, P4 ;  /* 0x00000008b400780c */ /* 0x040fe400027c4270 */
[----:B------:R-:W-:Y:S02]  /*17ff0*/  ISETP.GT.AND P5, PT, R180, 0x9, P4 ;  /* 0x00000009b400780c */ /* 0x000fe400027a4270 */
[C---:B------:R-:W-:Y:S02]  /*18000*/  ISETP.LT.OR P6, PT, R181.reuse, 0x9, P6 ;  /* 0x00000009b500780c */ /* 0x040fe400037c1670 */
[----:B------:R-:W-:-:S02]  /*18010*/  ISETP.LT.OR P5, PT, R181, 0xa, P5 ;  /* 0x0000000ab500780c */ /* 0x000fc40002fa1670 */
[----:B------:R-:W-:Y:S01]  /*18020*/  FSEL R155, R155, -INF , !P6 ;  /* 0xff8000009b9b7808 */ /* 0x000fe20007000000 */
[--C-:B0-----:R-:W-:Y:S01]  /*18030*/  IMAD.IADD R183, R183, 0x1, R22.reuse ;  /* 0x00000001b7b77824 */ /* 0x101fe200078e0216 */
[----:B------:R-:W-:Y:S01]  /*18040*/  FSEL R184, R184, -INF , !P5 ;  /* 0xff800000b8b87808 */ /* 0x000fe20006800000 */
[----:B------:R-:W-:Y:S01]  /*18050*/  IMAD.IADD R182, R182, 0x1, R22 ;  /* 0x00000001b6b67824 */ /* 0x000fe200078e0216 */
        /* <DEDUP_REMOVED lines=35> */
[----:B------:R-:W-:Y:S01]  /*18290*/  FSEL R179, R179, -INF , !P5 ;  /* 0xff800000b3b37808 */ /* 0x000fe20006800000 */
[----:B------:R-:W-:Y:S08]  /*182a0*/  @!P3 BRA `(.L_x_1971) ;  /* 0x000000000060b947 */ /* 0x000ff00003800000 */
        /* <DEDUP_REMOVED lines=13> */
.L_x_1973:
[----:B------:R-:W-:Y:S02]  /*18380*/  ULDC UR4, c[0x0][0x9e4] ;  /* 0x0002790000047ab9 */ /* 0x000fe40000000800 */
[----:B------:R-:W-:-:S05]  /*18390*/  IMAD.U32 R180, RZ, RZ, UR4 ;  /* 0x00000004ffb47e24 */ /* 0x000fca000f8e00ff */
[----:B------:R-:W-:-:S13]  /*183a0*/  ISETP.NE.AND P5, PT, R180, 0x1, PT ;  /* 0x00000001b400780c */ /* 0x000fda0003fa5270 */
[----:B------:R-:W0:Y:S02]  /*183b0*/  @P5 LDC.64 R22, c[0x0][0x9e8] ;  /* 0x00027a00ff165b82 */ /* 0x000e240000000a00 */
[----:B0-----:R-:W-:-:S05]  /*183c0*/  @P5 IMAD.HI.U32 R22, R157, R22, RZ ;  /* 0x000000169d165227 */ /* 0x001fca00078e00ff */
[----:B------:R-:W-:-:S07]  /*183d0*/  @P5 SHF.R.U32.HI R157, RZ, R23, R22 ;  /* 0x00000017ff9d5219 */ /* 0x000fce0000011616 */
.L_x_1974:
[----:B------:R-:W-:Y:S05]  /*183e0*/  BSYNC B2 ;  /* 0x0000000000027941 */ /* 0x000fea0003800000 */
.L_x_1972:
[----:B------:R-:W-:-:S04]  /*183f0*/  IMAD R2, R157, R180, -R2 ;  /* 0x000000b49d027224 */ /* 0x000fc800078e0a02 */
[----:B------:R-:W-:-:S05]  /*18400*/  IMAD R2, R229, -0x2, R2 ;  /* 0xfffffffee5027824 */ /* 0x000fca00078e0202 */
[----:B------:R-:W-:Y:S02]  /*18410*/  VIMNMX R182, R182, R2, !PT ;  /* 0x00000002b6b67248 */ /* 0x000fe40007fe0100 */
[----:B------:R-:W-:-:S07]  /*18420*/  VIADDMNMX R183, R2, R180, R183, PT ;  /* 0x000000b402b77246 */ /* 0x000fce00038001b7 */
.L_x_1971:
[----:B------:R-:W-:Y:S01]  /*18430*/  @!P1 VIADD R0, R0, 0x30860 ;  /* 0x0003086000009836 */ /* 0x000fe20000000000 */
[----:B------:R-:W2:Y:S01]  /*18440*/  LDL R180, [R1+0x1c] ;  /* 0x00001c0001b47983 */ /* 0x000ea20000100800 */
[----:B------:R-:W-:Y:S01]  /*18450*/  ULDC UR4, c[0x0][0x988] ;  /* 0x0002620000047ab9 */ /* 0x000fe20000000800 */
[----:B------:R-:W-:Y:S02]  /*18460*/  IMAD.MOV.U32 R219, RZ, RZ, R230 ;  /* 0x000000ffffdb7224 */ /* 0x000fe400078e00e6 */
[----:B------:R-:W-:-:S04]  /*18470*/  @!P1 PRMT R0, RZ, 0x654, R0 ;  /* 0x00000654ff009816 */ /* 0x000fc80000000000 */
[----:B------:R0:W-:Y:S02]  /*18480*/  @!P1 SYNCS.ARRIVE.TRANS64.RED.A1T0 RZ, [R0+URZ], RZ ;  /* 0x000000ff00ff99a7 */ /* 0x0001e4000810043f */
[----:B0-----:R-:W-:-:S04]  /*18490*/  FMNMX.FTZ R0, R156, R3, !PT ;  /* 0x000000039c007209 */ /* 0x001fc80007810000 */
        /* <DEDUP_REMOVED lines=14> */
[----:B------:R-:W-:-:S05]  /*18580*/  FMNMX.FTZ R0, R179, R0, !PT ;  /* 0x00000000b3007209 */ /* 0x000fca0007810000 */
[----:B------:R-:W0:Y:S02]  /*18590*/  SHFL.BFLY PT, R2, R0, 0x2, 0x1f ;  /* 0x0c401f0000027f89 */ /* 0x000e2400000e0000 */
[----:B0-----:R-:W-:-:S05]  /*185a0*/  FMNMX.FTZ R2, R0, R2, !PT ;  /* 0x0000000200027209 */ /* 0x001fca0007810000 */
[----:B------:R-:W0:Y:S02]  /*185b0*/  SHFL.BFLY PT, R157, R2, 0x1, 0x1f ;  /* 0x0c201f00029d7f89 */ /* 0x000e2400000e0000 */
[----:B0-----:R-:W-:Y:S01]  /*185c0*/  FMNMX.FTZ R157, R2, R157, !PT ;  /* 0x0000009d029d7209 */ /* 0x001fe20007810000 */
[----:B------:R-:W-:-:S03]  /*185d0*/  IMAD.U32 R2, RZ, RZ, UR4 ;  /* 0x00000004ff027e24 */ /* 0x000fc6000f8e00ff */
[----:B------:R-:W-:-:S04]  /*185e0*/  FSETP.NEU.FTZ.AND P5, PT, R157, -INF , PT ;  /* 0xff8000009d00780b */ /* 0x000fc80003fbd000 */
[----:B------:R-:W-:-:S05]  /*185f0*/  FSEL R0, R157, RZ, P5 ;  /* 0x000000ff9d007208 */ /* 0x000fca0002800000 */
[----:B------:R-:W-:Y:S01]  /*18600*/  FADD.FTZ R3, -R0, R3 ;  /* 0x0000000300037221 */ /* 0x000fe20000010100 */
[----:B------:R-:W-:-:S03]  /*18610*/  FMUL.FTZ R0, R157, R2 ;  /* 0x000000029d007220 */ /* 0x000fc60000410000 */
[-C--:B------:R-:W-:Y:S02]  /*18620*/  FMUL.FTZ R3, R3, R2.reuse ;  /* 0x0000000203037220 */ /* 0x080fe40000410000 */
[----:B------:R-:W-:Y:S02]  /*18630*/  FSEL R0, R0, RZ, P5 ;  /* 0x000000ff00007208 */ /* 0x000fe40002800000 */
[----:B------:R-:W-:Y:S01]  /*18640*/  ISETP.GT.AND P5, PT, R182, 0x1, P4 ;  /* 0x00000001b600780c */ /* 0x000fe200027a4270 */
[----:B------:R-:W-:Y:S02]  /*18650*/  MUFU.EX2 R23, R3 ;  /* 0x0000000300177308 */ /* 0x000fe40000000800 */
[-CC-:B------:R-:W-:Y:S01]  /*18660*/  FFMA.FTZ R156, R156, R2.reuse, -R0.reuse ;  /* 0x000000029c9c7223 */ /* 0x180fe20000010800 */
[----:B------:R-:W-:Y:S01]  /*18670*/  ISETP.LT.OR P6, PT, R183, 0x2, P5 ;  /* 0x00000002b700780c */ /* 0x000fe20002fc1670 */
[-CC-:B------:R-:W-:Y:S01]  /*18680*/  FFMA.FTZ R153, R153, R2.reuse, -R0.reuse ;  /* 0x0000000299997223 */ /* 0x180fe20000010800 */
[----:B------:R-:W-:Y:S01]  /*18690*/  ISETP.GT.AND P5, PT, R182, 0x8, P4 ;  /* 0x00000008b600780c */ /* 0x000fe200027a4270 */
[-CC-:B------:R-:W-:Y:S01]  /*186a0*/  FFMA.FTZ R155, R155, R2.reuse, -R0.reuse ;  /* 0x000000029b9b7223 */ /* 0x180fe20000010800 */
[----:B------:R-:W-:Y:S01]  /*186b0*/  FSEL R154, R154, -INF , !P6 ;  /* 0xff8000009a9a7808 */ /* 0x000fe20007000000 */
[----:B------:R-:W0:Y:S01]  /*186c0*/  MUFU.EX2 R156, R156 ;  /* 0x0000009c009c7308 */ /* 0x000e220000000800 */
[----:B------:R-:W-:Y:S01]  /*186d0*/  ISETP.GT.AND P6, PT, R182, 0x9, P4 ;  /* 0x00000009b600780c */ /* 0x000fe200027c4270 */
[-CC-:B------:R-:W-:Y:S01]  /*186e0*/  FFMA.FTZ R184, R184, R2.reuse, -R0.reuse ;  /* 0x00000002b8b87223 */ /* 0x180fe20000010800 */
[C---:B------:R-:W-:Y:S01]  /*186f0*/  ISETP.LT.OR P5, PT, R183.reuse, 0x9, P5 ;  /* 0x00000009b700780c */ /* 0x040fe20002fa1670 */
[-CC-:B------:R-:W-:Y:S01]  /*18700*/  FFMA.FTZ R160, R160, R2.reuse, -R0.reuse ;  /* 0x00000002a0a07223 */ /* 0x180fe20000010800 */
[----:B------:R-:W-:Y:S01]  /*18710*/  ISETP.LT.OR P6, PT, R183, 0xa, P6 ;  /* 0x0000000ab700780c */ /* 0x000fe200037c1670 */
[-CC-:B------:R-:W-:Y:S01]  /*18720*/  FFMA.FTZ R185, R185, R2.reuse, -R0.reuse ;  /* 0x00000002b9b97223 */ /* 0x180fe20000010800 */
[----:B------:R-:W-:Y:S01]  /*18730*/  FSEL R158, R158, -INF , !P5 ;  /* 0xff8000009e9e7808 */ /* 0x000fe20006800000 */
[----:B------:R-:W1:Y:S01]  /*18740*/  MUFU.EX2 R153, R153 ;  /* 0x0000009900997308 */ /* 0x000e620000000800 */
[----:B------:R-:W-:Y:S01]  /*18750*/  FSEL R159, R159, -INF , !P6 ;  /* 0xff8000009f9f7808 */ /* 0x000fe20007000000 */
[-CC-:B------:R-:W-:Y:S01]  /*18760*/  FFMA.FTZ R186, R186, R2.reuse, -R0.reuse ;  /* 0x00000002baba7223 */ /* 0x180fe20000010800 */
[C---:B------:R-:W-:Y:S01]  /*18770*/  ISETP.GT.AND P6, PT, R182.reuse, 0x11, P4 ;  /* 0x00000011b600780c */ /* 0x040fe200027c4270 */
[-CC-:B------:R-:W-:Y:S01]  /*18780*/  FFMA.FTZ R165, R165, R2.reuse, -R0.reuse ;  /* 0x00000002a5a57223 */ /* 0x180fe20000010800 */
[----:B------:R-:W-:Y:S01]  /*18790*/  ISETP.GT.AND P5, PT, R182, 0x10, P4 ;  /* 0x00000010b600780c */ /* 0x000fe200027a4270 */
[----:B------:R-:W-:Y:S01]  /*187a0*/  FFMA.FTZ R187, R187, R2, -R0 ;  /* 0x00000002bbbb7223 */ /* 0x000fe20000010800 */
[C---:B------:R-:W-:Y:S01]  /*187b0*/  ISETP.LT.OR P6, PT, R183.reuse, 0x12, P6 ;  /* 0x00000012b700780c */ /* 0x040fe200037c1670 */
[----:B------:R-:W-:Y:S01]  /*187c0*/  MUFU.EX2 R155, R155 ;  /* 0x0000009b009b7308 */ /* 0x000fe20000000800 */
[----:B------:R-:W-:Y:S01]  /*187d0*/  ISETP.LT.OR P5, PT, R183, 0x11, P5 ;  /* 0x00000011b700780c */ /* 0x000fe20002fa1670 */
[----:B0-----:R-:W-:Y:S01]  /*187e0*/  FFMA.FTZ R22, R23, R228, R156 ;  /* 0x000000e417167223 */ /* 0x001fe2000001009c */
[----:B------:R-:W-:Y:S01]  /*187f0*/  FSEL R162, R162, -INF , !P6 ;  /* 0xff800000a2a27808 */ /* 0x000fe20007000000 */
[-CC-:B------:R-:W-:Y:S01]  /*18800*/  FFMA.FTZ R169, R169, R2.reuse, -R0.reuse ;  /* 0x00000002a9a97223 */ /* 0x180fe20000010800 */
[----:B------:R-:W-:Y:S01]  /*18810*/  ISETP.GT.AND P6, PT, R182, 0x19, P4 ;  /* 0x00000019b600780c */ /* 0x000fe200027c4270 */
[-C--:B------:R-:W-:Y:S01]  /*18820*/  FFMA.FTZ R188, R188, R2.reuse, -R0 ;  /* 0x00000002bcbc7223 */ /* 0x080fe20000010800 */
[----:B------:R-:W-:Y:S01]  /*18830*/  FSEL R161, R161, -INF , !P5 ;  /* 0xff800000a1a17808 */ /* 0x000fe20006800000 */
[----:B------:R-:W0:Y:S01]  /*18840*/  MUFU.EX2 R184, R184 ;  /* 0x000000b800b87308 */ /* 0x000e220000000800 */
[----:B------:R-:W-:Y:S01]  /*18850*/  ISETP.LT.OR P6, PT, R183, 0x1a, P6 ;  /* 0x0000001ab700780c */ /* 0x000fe200037c1670 */
[----:B-1----:R-:W-:Y:S01]  /*18860*/  FADD.FTZ R22, R153, R22 ;  /* 0x0000001699167221 */ /* 0x002fe20000010000 */
[----:B------:R-:W-:Y:S01]  /*18870*/  ISETP.GT.AND P5, PT, R182, 0x18, P4 ;  /* 0x00000018b600780c */ /* 0x000fe200027a4270 */
[-CC-:B------:R-:W-:Y:S01]  /*18880*/  FFMA.FTZ R173, R173, R2.reuse, -R0.reuse ;  /* 0x00000002adad7223 */ /* 0x180fe20000010800 */
[----:B------:R-:W-:Y:S01]  /*18890*/  FSEL R164, R164, -INF , !P6 ;  /* 0xff800000a4a47808 */ /* 0x000fe20007000000 */
[-CC-:B------:R-:W-:Y:S01]  /*188a0*/  FFMA.FTZ R174, R174, R2.reuse, -R0.reuse ;  /* 0x00000002aeae7223 */ /* 0x180fe20000010800 */
[----:B------:R-:W-:Y:S01]  /*188b0*/  ISETP.GT.AND P6, PT, R182, 0x21, P4 ;  /* 0x00000021b600780c */ /* 0x000fe200027c4270 */
[----:B------:R-:W-:Y:S01]  /*188c0*/  MUFU.EX2 R160, R160 ;  /* 0x000000a000a07308 */ /* 0x000fe20000000800 */
[C---:B------:R-:W-:Y:S01]  /*188d0*/  ISETP.LT.OR P5, PT, R183.reuse, 0x19, P5 ;  /* 0x00000019b700780c */ /* 0x040fe20002fa1670 */
[-CC-:B------:R-:W-:Y:S01]  /*188e0*/  FFMA.FTZ R176, R176, R2.reuse, -R0.reuse ;  /* 0x00000002b0b07223 */ /* 0x180fe20000010800 */
[----:B------:R-:W-:Y:S01]  /*188f0*/  ISETP.LT.OR P6, PT, R183, 0x22, P6 ;  /* 0x00000022b700780c */ /* 0x000fe200037c1670 */
[-CC-:B------:R-:W-:Y:S01]  /*18900*/  FFMA.FTZ R178, R178, R2.reuse, -R0.reuse ;  /* 0x00000002b2b27223 */ /* 0x180fe20000010800 */
[----:B------:R-:W-:Y:S01]  /*18910*/  FSEL R163, R163, -INF , !P5 ;  /* 0xff800000a3a37808 */ /* 0x000fe20006800000 */
[----:B------:R-:W-:Y:S01]  /*18920*/  FFMA.FTZ R0, R179, R2, -R0 ;  /* 0x00000002b3007223 */ /* 0x000fe20000010800 */
[----:B------:R-:W-:Y:S01]  /*18930*/  FSEL R167, R167, -INF , !P6 ;  /* 0xff800000a7a77808 */ /* 0x000fe20007000000 */
[----:B------:R-:W1:Y:S01]  /*18940*/  MUFU.EX2 R185, R185 ;  /* 0x000000b900b97308 */ /* 0x000e620000000800 */
[----:B------:R-:W-:-:S02]  /*18950*/  ISETP.GT.AND P6, PT, R182, 0x29, P4 ;  /* 0x00000029b600780c */ /* 0x000fc400027c4270 */
[----:B------:R-:W-:Y:S02]  /*18960*/  ISETP.GT.AND P5, PT, R182, 0x20, P4 ;  /* 0x00000020b600780c */ /* 0x000fe400027a4270 */
[C---:B------:R-:W-:Y:S02]  /*18970*/  ISETP.LT.OR P6, PT, R183.reuse, 0x2a, P6 ;  /* 0x0000002ab700780c */ /* 0x040fe400037c1670 */
[----:B------:R-:W-:Y:S01]  /*18980*/  ISETP.LT.OR P5, PT, R183, 0x21, P5 ;  /* 0x00000021b700780c */ /* 0x000fe20002fa1670 */
[----:B------:R-:W-:Y:S01]  /*18990*/  MUFU.EX2 R186, R186 ;  /* 0x000000ba00ba7308 */ /* 0x000fe20000000800 */
[----:B------:R-:W-:Y:S02]  /*189a0*/  FSEL R170, R170, -INF , !P6 ;  /* 0xff800000aaaa7808 */ /* 0x000fe40007000000 */
[----:B------:R-:W-:Y:S02]  /*189b0*/  ISETP.GT.AND P6, PT, R182, RZ, P4 ;  /* 0x000000ffb600720c */ /* 0x000fe400027c4270 */
[----:B------:R-:W-:-:S02]  /*189c0*/  FSEL R166, R166, -INF , !P5 ;  /* 0xff800000a6a67808 */ /* 0x000fc40006800000 */
[C---:B------:R-:W-:Y:S01]  /*189d0*/  ISETP.LT.OR P6, PT, R183.reuse, 0x1, P6 ;  /* 0x00000001b700780c */ /* 0x040fe200037c1670 */
[----:B------:R-:W3:Y:S01]  /*189e0*/  MUFU.EX2 R165, R165 ;  /* 0x000000a500a57308 */ /* 0x000ee20000000800 */
[----:B------:R-:W-:Y:S02]  /*189f0*/  ISETP.GT.AND P5, PT, R182, 0x28, P4 ;  /* 0x00000028b600780c */ /* 0x000fe400027a4270 */
[----:B------:R-:W-:Y:S02]  /*18a00*/  FSEL R3, R152, -INF , !P6 ;  /* 0xff80000098037808 */ /* 0x000fe40007000000 */
[----:B------:R-:W-:Y:S02]  /*18a10*/  ISETP.LT.OR P5, PT, R183, 0x29, P5 ;  /* 0x00000029b700780c */ /* 0x000fe40002fa1670 */
[----:B------:R-:W-:Y:S01]  /*18a20*/  FMNMX.FTZ R152, R3, R4, !PT ;  /* 0x0000000403987209 */ /* 0x000fe20007810000 */
[----:B------:R-:W-:Y:S01]  /*18a30*/  MUFU.EX2 R187, R187 ;  /* 0x000000bb00bb7308 */ /* 0x000fe20000000800 */
[----:B------:R-:W-:-:S02]  /*18a40*/  FSEL R168, R168, -INF , !P5 ;  /* 0xff800000a8a87808 */ /* 0x000fc40006800000 */
[----:B------:R-:W-:Y:S02]  /*18a50*/  FMNMX.FTZ R152, R154, R152, !PT ;  /* 0x000000989a987209 */ /* 0x000fe40007810000 */
[----:B------:R-:W-:Y:S02]  /*18a60*/  ISETP.GT.AND P5, PT, R182, 0x30, P4 ;  /* 0x00000030b600780c */ /* 0x000fe400027a4270 */
[----:B------:R-:W-:Y:S01]  /*18a70*/  FMNMX.FTZ R152, R158, R152, !PT ;  /* 0x000000989e987209 */ /* 0x000fe20007810000 */
[----:B------:R-:W4:Y:S01]  /*18a80*/  MUFU.EX2 R169, R169 ;  /* 0x000000a900a97308 */ /* 0x000f220000000800 */
[----:B------:R-:W-:Y:S02]  /*18a90*/  ISETP.LT.OR P5, PT, R183, 0x31, P5 ;  /* 0x00000031b700780c */ /* 0x000fe40002fa1670 */
[----:B------:R-:W-:Y:S02]  /*18aa0*/  FMNMX.FTZ R152, R159, R152, !PT ;  /* 0x000000989f987209 */ /* 0x000fe40007810000 */
[----:B------:R-:W-:-:S02]  /*18ab0*/  FSEL R172, R172, -INF , !P5 ;  /* 0xff800000acac7808 */ /* 0x000fc40006800000 */
[----:B------:R-:W-:Y:S01]  /*18ac0*/  FMNMX.FTZ R152, R161, R152, !PT ;  /* 0x00000098a1987209 */ /* 0x000fe20007810000 */
[----:B------:R4:W-:Y:S01]  /*18ad0*/  MUFU.EX2 R190, R188 ;  /* 0x000000bc00be7308 */ /* 0x0009e20000000800 */
[----:B------:R-:W-:Y:S02]  /*18ae0*/  ISETP.GT.AND P5, PT, R182, 0x31, P4 ;  /* 0x00000031b600780c */ /* 0x000fe400027a4270 */
[----:B------:R-:W-:Y:S02]  /*18af0*/  FMNMX.FTZ R152, R162, R152, !PT ;  /* 0x00000098a2987209 */ /* 0x000fe40007810000 */
[----:B------:R-:W-:Y:S02]  /*18b00*/  ISETP.GT.AND P6, PT, R182, 0x38, P4 ;  /* 0x00000038b600780c */ /* 0x000fe400027c4270 */
[----:B------:R-:W-:Y:S01]  /*18b10*/  FMNMX.FTZ R152, R163, R152, !PT ;  /* 0x00000098a3987209 */ /* 0x000fe20007810000 */
[----:B------:R-:W-:Y:S01]  /*18b20*/  MUFU.EX2 R173, R173 ;  /* 0x000000ad00ad7308 */ /* 0x000fe20000000800 */
[----:B------:R-:W-:-:S02]  /*18b30*/  ISETP.LT.OR P5, PT, R183, 0x32, P5 ;  /* 0x00000032b700780c */ /* 0x000fc40002fa1670 */
[----:B------:R-:W-:Y:S02]  /*18b40*/  FMNMX.FTZ R152, R164, R152, !PT ;  /* 0x00000098a4987209 */ /* 0x000fe40007810000 */
[----:B------:R-:W-:Y:S02]  /*18b50*/  ISETP.GT.AND P4, PT, R182, 0x39, P4 ;  /* 0x00000039b600780c */ /* 0x000fe40002784270 */
[----:B------:R-:W-:Y:S01]  /*18b60*/  FMNMX.FTZ R152, R166, R152, !PT ;  /* 0x00000098a6987209 */ /* 0x000fe20007810000 */
[----:B------:R-:W-:Y:S01]  /*18b70*/  MUFU.EX2 R174, R174 ;  /* 0x000000ae00ae7308 */ /* 0x000fe20000000800 */
[----:B------:R-:W-:Y:S02]  /*18b80*/  ISETP.LT.OR P6, PT, R183, 0x39, P6 ;  /* 0x00000039b700780c */ /* 0x000fe400037c1670 */
[----:B------:R-:W-:Y:S02]  /*18b90*/  FMNMX.FTZ R152, R167, R152, !PT ;  /* 0x00000098a7987209 */ /* 0x000fe40007810000 */
[----:B------:R-:W-:-:S02]  /*18ba0*/  FSEL R171, R171, -INF , !P5 ;  /* 0xff800000abab7808 */ /* 0x000fc40006800000 */
[----:B------:R-:W-:Y:S01]  /*18bb0*/  FMNMX.FTZ R152, R168, R152, !PT ;  /* 0x00000098a8987209 */ /* 0x000fe20007810000 */
[----:B------:R-:W5:Y:S01]  /*18bc0*/  MUFU.EX2 R176, R176 ;  /* 0x000000b000b07308 */ /* 0x000f620000000800 */
[----:B------:R-:W-:Y:S02]  /*18bd0*/  ISETP.LT.OR P4, PT, R183, 0x3a, P4 ;  /* 0x0000003ab700780c */ /* 0x000fe40002781670 */
[----:B------:R-:W-:Y:S02]  /*18be0*/  FMNMX.FTZ R152, R170, R152, !PT ;  /* 0x00000098aa987209 */ /* 0x000fe40007810000 */
[----:B------:R-:W-:Y:S02]  /*18bf0*/  FSEL R175, R175, -INF , !P6 ;  /* 0xff800000afaf7808 */ /* 0x000fe40007000000 */
[----:B------:R-:W-:Y:S01]  /*18c00*/  FMNMX.FTZ R152, R172, R152, !PT ;  /* 0x00000098ac987209 */ /* 0x000fe20007810000 */
[----:B------:R-:W-:Y:S01]  /*18c10*/  MUFU.EX2 R178, R178 ;  /* 0x000000b200b27308 */ /* 0x000fe20000000800 */
[----:B------:R-:W-:-:S02]  /*18c20*/  FSEL R177, R177, -INF , !P4 ;  /* 0xff800000b1b17808 */ /* 0x000fc40006000000 */
[----:B------:R-:W-:Y:S02]  /*18c30*/  FMNMX.FTZ R152, R171, R152, !PT ;  /* 0x00000098ab987209 */ /* 0x000fe40007810000 */
[----:B------:R-:W-:Y:S02]  /*18c40*/  F2FP.BF16.F32.PACK_AB R196, R153, R156 ;  /* 0x0000009c99c4723e */ /* 0x000fe400000010ff */
[----:B------:R-:W-:Y:S02]  /*18c50*/  FMNMX.FTZ R152, R175, R152, !PT ;  /* 0x00000098af987209 */ /* 0x000fe40007810000 */
[----:B0-----:R-:W-:Y:S02]  /*18c60*/  F2FP.BF16.F32.PACK_AB R198, R184, R155 ;  /* 0x0000009bb8c6723e */ /* 0x001fe400000010ff */
[----:B------:R-:W-:Y:S02]  /*18c70*/  FMNMX.FTZ R153, R177, R152, !PT ;  /* 0x00000098b1997209 */ /* 0x000fe40007810000 */
[----:B-1----:R-:W-:-:S02]  /*18c80*/  F2FP.BF16.F32.PACK_AB R192, R185, R160 ;  /* 0x000000a0b9c0723e */ /* 0x002fc400000010ff */
[----:B---3--:R-:W-:Y:S01]  /*18c90*/  F2FP.BF16.F32.PACK_AB R194, R165, R186 ;  /* 0x000000baa5c2723e */ /* 0x008fe200000010ff */
[----:B------:R-:W0:Y:S01]  /*18ca0*/  SHFL.BFLY PT, R152, R153, 0x2, 0x1f ;  /* 0x0c401f0099987f89 */ /* 0x000e2200000e0000 */
[----:B----4-:R-:W-:Y:S02]  /*18cb0*/  F2FP.BF16.F32.PACK_AB R188, R169, R187 ;  /* 0x000000bba9bc723e */ /* 0x010fe400000010ff */
[----:B0-----:R-:W-:-:S05]  /*18cc0*/  FMNMX.FTZ R153, R153, R152, !PT ;  /* 0x0000009899997209 */ /* 0x001fca0007810000 */
[----:B------:R-:W0:Y:S02]  /*18cd0*/  SHFL.BFLY PT, R152, R153, 0x1, 0x1f ;  /* 0x0c201f0099987f89 */ /* 0x000e2400000e0000 */
[----:B0-----:R-:W-:Y:S02]  /*18ce0*/  FMNMX.FTZ R152, R153, R152, !PT ;  /* 0x0000009899987209 */ /* 0x001fe40007810000 */
[----:B------:R0:W1:Y:S02]  /*18cf0*/  MUFU.EX2 R153, R0 ;  /* 0x0000000000997308 */ /* 0x0000640000000800 */
[C---:B------:R-:W-:Y:S01]  /*18d00*/  FSETP.NEU.FTZ.AND P4, PT, R152.reuse, -INF , PT ;  /* 0xff8000009800780b */ /* 0x040fe20003f9d000 */
[----:B------:R-:W-:-:S05]  /*18d10*/  FMUL.FTZ R156, R152, R2 ;  /* 0x00000002989c7220 */ /* 0x000fca0000410000 */
[----:B------:R-:W-:Y:S01]  /*18d20*/  FSEL R156, R156, RZ, P4 ;  /* 0x000000ff9c9c7208 */ /* 0x000fe20002000000 */
[----:B0-----:R-:W-:Y:S01]  /*18d30*/  FADD.FTZ R0, R155, R22 ;  /* 0x000000169b007221 */ /* 0x001fe20000010000 */
[----:B------:R-:W-:Y:S02]  /*18d40*/  FSEL R22, R152, RZ, P4 ;  /* 0x000000ff98167208 */ /* 0x000fe40002000000 */
[----:B--2---:R-:W-:Y:S01]  /*18d50*/  ISETP.GT.AND P4, PT, R5, R180, PT ;  /* 0x000000b40500720c */ /* 0x004fe20003f84270 */
[----:B------:R-:W-:Y:S01]  /*18d60*/  FADD.FTZ R0, R184, R0 ;  /* 0x00000000b8007221 */ /* 0x000fe20000010000 */
[-C--:B------:R-:W-:Y:S01]  /*18d70*/  FFMA.FTZ R3, R3, R2.reuse, -R156 ;  /* 0x0000000203037223 */ /* 0x080fe2000001089c */
[----:B------:R-:W-:Y:S01]  /*18d80*/  FADD.FTZ R22, -R22, R4 ;  /* 0x0000000416167221 */ /* 0x000fe20000010100 */
[-C--:B------:R-:W-:Y:S01]  /*18d90*/  FFMA.FTZ R154, R154, R2.reuse, -R156 ;  /* 0x000000029a9a7223 */ /* 0x080fe2000001089c */
[----:B------:R-:W-:Y:S01]  /*18da0*/  FADD.FTZ R0, R160, R0 ;  /* 0x00000000a0007221 */ /* 0x000fe20000010000 */
[-C--:B------:R-:W-:Y:S01]  /*18db0*/  FFMA.FTZ R158, R158, R2.reuse, -R156 ;  /* 0x000000029e9e7223 */ /* 0x080fe2000001089c */
[-C--:B------:R-:W-:Y:S01]  /*18dc0*/  FMUL.FTZ R22, R22, R2.reuse ;  /* 0x0000000216167220 */ /* 0x080fe20000410000 */
[----:B------:R-:W-:Y:S01]  /*18dd0*/  MUFU.EX2 R3, R3 ;  /* 0x0000000300037308 */ /* 0x000fe20000000800 */
[----:B------:R-:W-:Y:S01]  /*18de0*/  FADD.FTZ R0, R185, R0 ;  /* 0x00000000b9007221 */ /* 0x000fe20000010000 */
[-CC-:B------:R-:W-:Y:S01]  /*18df0*/  FFMA.FTZ R159, R159, R2.reuse, -R156.reuse ;  /* 0x000000029f9f7223 */ /* 0x180fe2000001089c */
[-CC-:B------:R-:W-:Y:S01]  /*18e00*/  FFMA.FTZ R161, R161, R2.reuse, -R156.reuse ;  /* 0x00000002a1a17223 */ /* 0x180fe2000001089c */
[-C--:B------:R-:W-:Y:S01]  /*18e10*/  FFMA.FTZ R162, R162, R2.reuse, -R156 ;  /* 0x00000002a2a27223 */ /* 0x080fe2000001089c */
[----:B------:R-:W-:Y:S01]  /*18e20*/  FADD.FTZ R4, R186, R0 ;  /* 0x00000000ba047221 */ /* 0x000fe20000010000 */
[-CC-:B------:R-:W-:Y:S01]  /*18e30*/  FFMA.FTZ R163, R163, R2.reuse, -R156.reuse ;  /* 0x00000002a3a37223 */ /* 0x180fe2000001089c */
[-CC-:B------:R-:W-:Y:S01]  /*18e40*/  FFMA.FTZ R164, R164, R2.reuse, -R156.reuse ;  /* 0x00000002a4a47223 */ /* 0x180fe2000001089c */
[----:B------:R-:W0:Y:S01]  /*18e50*/  MUFU.EX2 R0, R22 ;  /* 0x0000001600007308 */ /* 0x000e220000000800 */
[-CC-:B------:R-:W-:Y:S01]  /*18e60*/  FFMA.FTZ R166, R166, R2.reuse, -R156.reuse ;  /* 0x00000002a6a67223 */ /* 0x180fe2000001089c */
[-CC-:B------:R-:W-:Y:S01]  /*18e70*/  FFMA.FTZ R167, R167, R2.reuse, -R156.reuse ;  /* 0x00000002a7a77223 */ /* 0x180fe2000001089c */
[-CC-:B------:R-:W-:Y:S01]  /*18e80*/  FFMA.FTZ R168, R168, R2.reuse, -R156.reuse ;  /* 0x00000002a8a87223 */ /* 0x180fe2000001089c */
[-CC-:B------:R-:W-:Y:S01]  /*18e90*/  FFMA.FTZ R170, R170, R2.reuse, -R156.reuse ;  /* 0x00000002aaaa7223 */ /* 0x180fe2000001089c */
[-C--:B------:R-:W-:Y:S01]  /*18ea0*/  FFMA.FTZ R172, R172, R2.reuse, -R156 ;  /* 0x00000002acac7223 */ /* 0x080fe2000001089c */
[----:B------:R-:W-:Y:S01]  /*18eb0*/  FADD.FTZ R4, R165, R4 ;  /* 0x00000004a5047221 */ /* 0x000fe20000010000 */
[-CC-:B------:R-:W-:Y:S01]  /*18ec0*/  FFMA.FTZ R171, R171, R2.reuse, -R156.reuse ;  /* 0x00000002abab7223 */ /* 0x180fe2000001089c */
[----:B------:R-:W2:Y:S01]  /*18ed0*/  MUFU.EX2 R154, R154 ;  /* 0x0000009a009a7308 */ /* 0x000ea20000000800 */
[-C--:B------:R-:W-:Y:S01]  /*18ee0*/  FFMA.FTZ R175, R175, R2.reuse, -R156 ;  /* 0x00000002afaf7223 */ /* 0x080fe2000001089c */
[----:B------:R-:W-:Y:S01]  /*18ef0*/  FADD.FTZ R4, R187, R4 ;  /* 0x00000004bb047221 */ /* 0x000fe20000010000 */
[----:B------:R-:W-:Y:S01]  /*18f00*/  FFMA.FTZ R156, R177, R2, -R156 ;  /* 0x00000002b19c7223 */ /* 0x000fe2000001089c */
[----:B-----5:R-:W-:Y:S01]  /*18f10*/  F2FP.BF16.F32.PACK_AB R184, R176, R174 ;  /* 0x000000aeb0b8723e */ /* 0x020fe200000010ff */
[----:B------:R-:W-:-:S02]  /*18f20*/  VIADD R5, R5, 0xffffffff ;  /* 0xffffffff05057836 */ /* 0x000fc40000000000 */
[----:B------:R-:W-:Y:S01]  /*18f30*/  FADD.FTZ R4, R169, R4 ;  /* 0x00000004a9047221 */ /* 0x000fe20000010000 */
[----:B-1----:R-:W-:Y:S01]  /*18f40*/  F2FP.BF16.F32.PACK_AB R186, R153, R178 ;  /* 0x000000b299ba723e */ /* 0x002fe200000010ff */
[----:B------:R-:W1:Y:S01]  /*18f50*/  MUFU.EX2 R158, R158 ;  /* 0x0000009e009e7308 */ /* 0x000e620000000800 */
[----:B0-----:R-:W-:Y:S01]  /*18f60*/  FFMA.FTZ R227, R0, R227, R3 ;  /* 0x000000e300e37223 */ /* 0x001fe20000010003 */
[----:B------:R-:W-:Y:S01]  /*18f70*/  FADD.FTZ R4, R190, R4 ;  /* 0x00000004be047221 */ /* 0x000fe20000010000 */
[C---:B------:R-:W-:Y:S01]  /*18f80*/  F2FP.BF16.F32.PACK_AB R190, R173.reuse, R190 ;  /* 0x000000beadbe723e */ /* 0x040fe200000010ff */
[----:B------:R-:W-:Y:S02]  /*18f90*/  IMAD.MOV.U32 R22, RZ, RZ, R231 ;  /* 0x000000ffff167224 */ /* 0x000fe400078e00e7 */
[----:B------:R-:W-:Y:S02]  /*18fa0*/  FADD.FTZ R4, R173, R4 ;  /* 0x00000004ad047221 */ /* 0x000fe40000010000 */
[----:B------:R-:W0:Y:S01]  /*18fb0*/  MUFU.EX2 R159, R159 ;  /* 0x0000009f009f7308 */ /* 0x000e220000000800 */
[----:B--2---:R-:W-:Y:S01]  /*18fc0*/  FADD.FTZ R227, R154, R227 ;  /* 0x000000e39ae37221 */ /* 0x004fe20000010000 */
[----:B------:R-:W-:Y:S01]  /*18fd0*/  FADD.FTZ R4, R174, R4 ;  /* 0x00000004ae047221 */ /* 0x000fe20000010000 */
[----:B------:R-:W-:Y:S01]  /*18fe0*/  F2FP.BF16.F32.PACK_AB R197, R154, R3 ;  /* 0x000000039ac5723e */ /* 0x000fe200000010ff */
[----:B------:R-:W-:-:S02]  /*18ff0*/  IMAD.MOV.U32 R3, RZ, RZ, R157 ;  /* 0x000000ffff037224 */ /* 0x000fc400078e009d */
[----:B------:R-:W-:Y:S02]  /*19000*/  FADD.FTZ R4, R176, R4 ;  /* 0x00000004b0047221 */ /* 0x000fe40000010000 */
[----:B------:R-:W2:Y:S01]  /*19010*/  MUFU.EX2 R161, R161 ;  /* 0x000000a100a17308 */ /* 0x000ea20000000800 */
[----:B-1----:R-:W-:Y:S01]  /*19020*/  FADD.FTZ R227, R158, R227 ;  /* 0x000000e39ee37221 */ /* 0x002fe20000010000 */
[----:B------:R-:W-:-:S04]  /*19030*/  FADD.FTZ R4, R178, R4 ;  /* 0x00000004b2047221 */ /* 0x000fc80000010000 */
[----:B------:R-:W-:Y:S01]  /*19040*/  FADD.FTZ R228, R153, R4 ;  /* 0x0000000499e47221 */ /* 0x000fe20000010000 */
[----:B------:R-:W-:Y:S01]  /*19050*/  IMAD.MOV.U32 R4, RZ, RZ, R152 ;  /* 0x000000ffff047224 */ /* 0x000fe200078e0098 */
        /* <DEDUP_REMOVED lines=27> */
[----:B------:R-:W-:-:S03]  /*19210*/  F2FP.BF16.F32.PACK_AB R185, R171, R172 ;  /* 0x000000acabb9723e */ /* 0x000fc600000010ff */
[----:B-1----:R-:W-:-:S04]  /*19220*/  FADD.FTZ R227, R175, R227 ;  /* 0x000000e3afe37221 */ /* 0x002fc80000010000 */
[C---:B0-----:R-:W-:Y:S01]  /*19230*/  FADD.FTZ R227, R156.reuse, R227 ;  /* 0x000000e39ce37221 */ /* 0x041fe20000010000 */
[----:B------:R-:W-:Y:S01]  /*19240*/  F2FP.BF16.F32.PACK_AB R187, R156, R175 ;  /* 0x000000af9cbb723e */ /* 0x000fe200000010ff */
[----:B------:R-:W-:Y:S06]  /*19250*/  @P4 BRA `(.L_x_1975) ;  /* 0xffffffcc00fc4947 */ /* 0x000fec000383ffff */
[----:B------:R-:W-:Y:S05]  /*19260*/  BSYNC B1 ;  /* 0x0000000000017941 */ /* 0x000fea0003800000 */
.L_x_1956:
[----:B------:R-:W-:Y:S02]  /*19270*/  IMAD.MOV.U32 R4, RZ, RZ, R152 ;  /* 0x000000ffff047224 */ /* 0x000fe400078e0098 */
[----:B------:R-:W-:Y:S02]  /*19280*/  IMAD.MOV.U32 R3, RZ, RZ, R157 ;  /* 0x000000ffff037224 */ /* 0x000fe400078e009d */
[----:B------:R-:W-:Y:S02]  /*19290*/  IMAD.MOV.U32 R22, RZ, RZ, R231 ;  /* 0x000000ffff167224 */ /* 0x000fe400078e00e7 */
[----:B------:R-:W-:-:S07]  /*192a0*/  IMAD.MOV.U32 R219, RZ, RZ, R230 ;  /* 0x000000ffffdb7224 */ /* 0x000fce00078e00e6 */
.L_x_1955:
[----:B------:R-:W-:Y:S05]  /*192b0*/  BSYNC B0 ;  /* 0x0000000000007941 */ /* 0x000fea0003800000 */
.L_x_1954:
[----:B------:R-:W2:Y:S01]  /*192c0*/  LDL R153, [R1+0x34] ;  /* 0x0000340001997983 */ /* 0x000ea20000100800 */
[----:B------:R-:W0:Y:S01]  /*192d0*/  LDC R152, c[0x0][0x448] ;  /* 0x00011200ff987b82 */ /* 0x000e220000000800 */
[----:B------:R-:W-:-:S07]  /*192e0*/  ULDC UR4, c[0x0][0x9dc] ;  /* 0x0002770000047ab9 */ /* 0x000fce0000000800 */
[----:B------:R-:W1:Y:S01]  /*192f0*/  LDC R156, c[0x0][0x9e4] ;  /* 0x00027900ff9c7b82 */ /* 0x000e620000000800 */
[----:B0-----:R-:W-:Y:S02]  /*19300*/  ISETP.NE.AND P5, PT, R152, 0x1, PT ;  /* 0x000000019800780c */ /* 0x001fe40003fa5270 */
[----:B-1----:R-:W-:-:S11]  /*19310*/  ISETP.GE.AND P6, PT, R156, 0x1, PT ;  /* 0x000000019c00780c */ /* 0x002fd60003fc6270 */
[----:B------:R-:W0:Y:S08]  /*19320*/  @P5 LDC R154, c[0x0][0x44c] ;  /* 0x00011300ff9a5b82 */ /* 0x000e300000000800 */
[----:B------:R-:W1:Y:S01]  /*19330*/  @P5 LDC R152, c[0x0][0x450] ;  /* 0x00011400ff985b82 */ /* 0x000e620000000800 */
[----:B--2---:R-:W-:-:S04]  /*19340*/  VIADD R153, R153, 0x7f ;  /* 0x0000007f99997836 */ /* 0x004fc80000000000 */
[----:B0-----:R-:W-:-:S05]  /*19350*/  @P5 IMAD.HI.U32 R154, R153, R154, RZ ;  /* 0x0000009a999a5227 */ /* 0x001fca00078e00ff */
[----:B-1----:R-:W-:Y:S02]  /*19360*/  @P5 SHF.R.U32.HI R153, RZ, R152, R154 ;  /* 0x00000098ff995219 */ /* 0x002fe4000001169a */
[----:B------:R-:W-:-:S05]  /*19370*/  IADD3 R152, R221, 0x1, -R220 ;  /* 0x00000001dd987810 */ /* 0x000fca0007ffe8dc */
[----:B------:R-:W-:-:S04]  /*19380*/  IMAD.IADD R153, R152, 0x1, R153 ;  /* 0x0000000198997824 */ /* 0x000fc800078e0299 */
[----:B------:R-:W-:Y:S01]  /*19390*/  VIADD R154, R153, -UR4 ;  /* 0x80000004999a7c36 */ /* 0x000fe20008000000 */
[----:B------:R-:W-:Y:S06]  /*193a0*/  @!P6 BRA `(.L_x_1976) ;  /* 0x000000000048e947 */ /* 0x000fec0003800000 */
[----:B------:R-:W-:Y:S01]  /*193b0*/  IMAD.MOV.U32 R155, RZ, RZ, R153 ;  /* 0x000000ffff9b7224 */ /* 0x000fe200078e0099 */
[----:B------:R-:W-:Y:S04]  /*193c0*/  BSSY B0, `(.L_x_1977) ;  /* 0x000000e000007945 */ /* 0x000fe80003800000 */
        /* <DEDUP_REMOVED lines=9> */
.L_x_1978:
[----:B------:R-:W-:-:S13]  /*19460*/  ISETP.NE.AND P2, PT, R156, 0x1, PT ;  /* 0x000000019c00780c */ /* 0x000fda0003f45270 */
[----:B------:R-:W0:Y:S02]  /*19470*/  @P2 LDC.64 R152, c[0x0][0x9e8] ;  /* 0x00027a00ff982b82 */ /* 0x000e240000000a00 */
[----:B0-----:R-:W-:-:S05]  /*19480*/  @P2 IMAD.HI.U32 R152, R155, R152, RZ ;  /* 0x000000989b982227 */ /* 0x001fca00078e00ff */
[----:B------:R-:W-:-:S07]  /*19490*/  @P2 SHF.R.U32.HI R155, RZ, R153, R152 ;  /* 0x00000099ff9b2219 */ /* 0x000fce0000011698 */
.L_x_1979:
[----:B------:R-:W-:Y:S05]  /*194a0*/  BSYNC B0 ;  /* 0x0000000000007941 */ /* 0x000fea0003800000 */
.L_x_1977:
[----:B------:R-:W-:-:S05]  /*194b0*/  IMAD R155, R155, R156, RZ ;  /* 0x0000009c9b9b7224 */ /* 0x000fca00078e02ff */
[----:B------:R-:W-:-:S07]  /*194c0*/  VIMNMX R154, R154, R155, !PT ;  /* 0x0000009b9a9a7248 */ /* 0x000fce0007fe0100 */
.L_x_1976:
[----:B------:R-:W2:Y:S01]  /*194d0*/  LDL R153, [R1+0x50] ;  /* 0x0000500001997983 */ /* 0x000ea20000100800 */
[----:B------:R-:W-:Y:S01]  /*194e0*/  VIADD R154, R154, 0x3f ;  /* 0x0000003f9a9a7836 */ /* 0x000fe20000000000 */
[----:B------:R-:W-:Y:S04]  /*194f0*/  BSSY B0, `(.L_x_1980) ;  /* 0x0000263000007945 */ /* 0x000fe80003800000 */
[----:B------:R-:W-:-:S04]  /*19500*/  SHF.R.S32.HI R152, RZ, 0x1f, R154 ;  /* 0x0000001fff987819 */ /* 0x000fc8000001149a */
[----:B------:R-:W-:-:S04]  /*19510*/  LEA.HI R152, R152, R154, RZ, 0x6 ;  /* 0x0000009a98987211 */ /* 0x000fc800078f30ff */
[----:B------:R-:W-:-:S04]  /*19520*/  SHF.R.S32.HI R152, RZ, 0x6, R152 ;  /* 0x00000006ff987819 */ /* 0x000fc80000011498 */
[----:B--2---:R-:W-:-:S04]  /*19530*/  VIMNMX R153, R153, R152, !PT ;  /* 0x0000009899997248 */ /* 0x004fc80007fe0100 */
[----:B------:R-:W-:Y:S01]  /*19540*/  ISETP.GE.AND P2, PT, R5, R153, PT ;  /* 0x000000990500720c */ /* 0x000fe20003f46270 */
[----:B------:R0:W-:-:S12]  /*19550*/  STL [R1+0x20], R153 ;  /* 0x0000209901007387 */ /* 0x0001d80000100800 */
[----:B0-----:R-:W-:Y:S05]  /*19560*/  @!P2 BRA `(.L_x_1981) ;  /* 0x00000024006ca947 */ /* 0x001fea0003800000 */
[----:B------:R-:W-:Y:S01]  /*19570*/  BSSY B1, `(.L_x_1982) ;  /* 0x0000259000017945 */ /* 0x000fe20003800000 */
[----:B------:R-:W-:Y:S02]  /*19580*/  IMAD.MOV.U32 R233, RZ, RZ, R5 ;  /* 0x000000ffffe97224 */ /* 0x000fe400078e0005 */
[----:B------:R-:W-:Y:S02]  /*19590*/  IMAD.MOV.U32 R231, RZ, RZ, R4 ;  /* 0x000000ffffe77224 */ /* 0x000fe400078e0004 */
[----:B------:R-:W-:Y:S02]  /*195a0*/  IMAD.MOV.U32 R230, RZ, RZ, R3 ;  /* 0x000000ffffe67224 */ /* 0x000fe400078e0003 */
[----:B------:R-:W-:Y:S02]  /*195b0*/  IMAD.MOV.U32 R232, RZ, RZ, R219 ;  /* 0x000000ffffe87224 */ /* 0x000fe400078e00db */
[----:B------:R-:W-:-:S07]  /*195c0*/  IMAD.MOV.U32 R5, RZ, RZ, R22 ;  /* 0x000000ffff057224 */ /* 0x000fce00078e0016 */
.L_x_1993:
[----:B------:R-:W-:-:S05]  /*195d0*/  VIADD R22, R5, 0x1 ;  /* 0x0000000105167836 */ /* 0x000fca0000000000 */
[----:B------:R-:W-:-:S04]  /*195e0*/  ISETP.NE.AND P2, PT, R22, 0x2, PT ;  /* 0x000000021600780c */ /* 0x000fc80003f45270 */
[----:B------:R-:W-:Y:S02]  /*195f0*/  SEL R219, RZ, 0x1, P2 ;  /* 0x00000001ffdb7807 */ /* 0x000fe40001000000 */
[----:B------:R-:W-:Y:S02]  /*19600*/  SEL R22, R22, RZ, P2 ;  /* 0x000000ff16167207 */ /* 0x000fe40001000000 */
[----:B------:R-:W-:Y:S01]  /*19610*/  LOP3.LUT R219, R232, R219, RZ, 0x3c, !PT ;  /* 0x000000dbe8db7212 */ /* 0x000fe200078e3cff */
[----:B------:R-:W-:Y:S06]  /*19620*/  @!P0 BRA `(.L_x_1983) ;  /* 0x0000000000048947 */ /* 0x000fec0003800000 */
[----:B------:R-:W-:Y:S01]  /*19630*/  BPT.TRAP 0x1 ;  /* 0x000000040000795c */ /* 0x000fe20000300000 */
.L_x_1983:
[----:B------:R-:W-:Y:S01]  /*19640*/  IMAD R3, R22, 0x8, R16 ;  /* 0x0000000816037824 */ /* 0x000fe200078e0210 */
[----:B------:R-:W-:-:S04]  /*19650*/  SHF.L.U32 R153, R219, 0x1f, RZ ;  /* 0x0000001fdb997819 */ /* 0x000fc800000006ff */
[----:B------:R0:W1:Y:S01]  /*19660*/  SYNCS.PHASECHK.TRANS64.TRYWAIT P2, [R3+URZ+0x30830], R153 ;  /* 0x03083099030075a7 */ /* 0x000062000804017f */
[----:B------:R-:W-:Y:S05]  /*19670*/  @!P0 BRA `(.L_x_1984) ;  /* 0x0000000000048947 */ /* 0x000fea0003800000 */
[----:B------:R-:W-:Y:S01]  /*19680*/  BPT.TRAP 0x1 ;  /* 0x000000040000795c */ /* 0x000fe20000300000 */
.L_x_1984:
        /* <DEDUP_REMOVED lines=8> */
.L_x_1986:
[----:B------:R-:W-:Y:S05]  /*19710*/  BSYNC B2 ;  /* 0x0000000000027941 */ /* 0x000fea0003800000 */
.L_x_1985:
[----:B------:R-:W-:Y:S01]  /*19720*/  R2UR UR4, R152 ;  /* 0x00000000980472ca */ /* 0x000fe200000e0000 */
[----:B------:R-:W-:Y:S01]  /*19730*/  IMAD.MOV.U32 R152, RZ, RZ, R4 ;  /* 0x000000ffff987224 */ /* 0x000fe200078e0004 */
[----:B------:R2:W-:Y:S01]  /*19740*/  STL [R1+0xbc], R17 ;  /* 0x0000bc1101007387 */ /* 0x0005e20000100800 */
[----:B01----:R-:W-:Y:S01]  /*19750*/  IMAD.MOV.U32 R153, RZ, RZ, 0x40000040 ;  /* 0x40000040ff997424 */ /* 0x003fe200078e00ff */
[----:B------:R-:W-:Y:S01]  /*19760*/  MOV R161, UR39 ;  /* 0x0000002700a17c02 */ /* 0x000fe20008000f00 */
[C---:B------:R-:W-:Y:S01]  /*19770*/  VIADD R154, R2.reuse, 0x6 ;  /* 0x00000006029a7836 */ /* 0x040fe20000000000 */
[----:B------:R0:W-:Y:S01]  /*19780*/  STL [R1+0xb8], R16 ;  /* 0x0000b81001007387 */ /* 0x0001e20000100800 */
[----:B------:R-:W-:Y:S01]  /*19790*/  VIADD R156, R2, 0x204 ;  /* 0x00000204029c7836 */ /* 0x000fe20000000000 */
[C---:B------:R-:W-:Y:S01]  /*197a0*/  R2UR UR39, R153.reuse ;  /* 0x00000000992772ca */ /* 0x040fe200000e0000 */
[----:B------:R-:W-:Y:S01]  /*197b0*/  IMAD.MOV.U32 R3, RZ, RZ, 0x40000040 ;  /* 0x40000040ff037424 */ /* 0x000fe200078e00ff */
[----:B------:R-:W-:Y:S01]  /*197c0*/  R2UR UR5, R153 ;  /* 0x00000000990572ca */ /* 0x000fe200000e0000 */
[----:B------:R1:W-:Y:S01]  /*197d0*/  STL [R1+0xb4], R5 ;  /* 0x0000b40501007387 */ /* 0x0003e20000100800 */
        /* <DEDUP_REMOVED lines=16> */
[----:B------:R-:W-:Y:S01]  /*198e0*/  MOV R159, UR39 ;  /* 0x00000027009f7c02 */ /* 0x000fe20008000f00 */
[----:B------:R-:W-:Y:S01]  /*198f0*/  UMOV UR39, UR5 ;  /* 0x0000000500277c82 */ /* 0x000fe20008000000 */
[----:B------:R-:W-:Y:S01]  /*19900*/  MOV R4, UR38 ;  /* 0x0000002600047c02 */ /* 0x000fe20008000f00 */
[----:B------:R-:W-:Y:S01]  /*19910*/  UMOV UR38, UR4 ;  /* 0x0000000400267c82 */ /* 0x000fe20008000000 */
[----:B------:R-:W-:Y:S01]  /*19920*/  R2UR UR30, R152 ;  /* 0x00000000981e72ca */ /* 0x000fe200000e0000 */
[----:B------:R-:W-:Y:S01]  /*19930*/  VIADD R152, R2, 0x600 ;  /* 0x0000060002987836 */ /* 0x000fe20000000000 */
[----:B0-----:R-:W-:Y:S01]  /*19940*/  MOV R16, UR37 ;  /* 0x0000002500107c02 */ /* 0x001fe20008000f00 */
[----:B------:R-:W-:Y:S01]  /*19950*/  IMAD.MOV.U32 R157, RZ, RZ, 0x40000040 ;  /* 0x40000040ff9d7424 */ /* 0x000fe200078e00ff */
[----:B-1----:R-:W-:Y:S01]  /*19960*/  MOV R5, UR36 ;  /* 0x0000002400057c02 */ /* 0x002fe20008000f00 */
[-C--:B------:R-:W-:Y:S01]  /*19970*/  FMUL.FTZ R24, R24, R23.reuse ;  /* 0x0000001718187220 */ /* 0x080fe20000410000 */
[----:B------:R-:W-:Y:S01]  /*19980*/  MOV R158, UR39 ;  /* 0x00000027009e7c02 */ /* 0x000fe20008000f00 */
[-C--:B------:R-:W-:Y:S01]  /*19990*/  FMUL.FTZ R25, R25, R23.reuse ;  /* 0x0000001719197220 */ /* 0x080fe20000410000 */
[----:B------:R-:W-:Y:S01]  /*199a0*/  MOV R160, UR38 ;  /* 0x0000002600a07c02 */ /* 0x000fe20008000f00 */
[-C--:B------:R-:W-:Y:S01]  /*199b0*/  FMUL.FTZ R28, R28, R23.reuse ;  /* 0x000000171c1c7220 */ /* 0x080fe20000410000 */
[----:B------:R-:W-:Y:S01]  /*199c0*/  R2UR UR26, R154 ;  /* 0x000000009a1a72ca */ /* 0x000fe200000e0000 */
[----:B------:R-:W-:Y:S01]  /*199d0*/  VIADD R154, R2, 0x604 ;  /* 0x00000604029a7836 */ /* 0x000fe20000000000 */
        /* <DEDUP_REMOVED lines=136> */
[----:B------:R-:W-:Y:S01]  /*1a260*/  IMAD.MOV.U32 R2, RZ, RZ, R160 ;  /* 0x000000ffff027224 */ /* 0x000fe200078e00a0 */
[----:B------:R-:W-:Y:S01]  /*1a270*/  R2UR UR11, R155 ;  /* 0x000000009b0b72ca */ /* 0x000fe200000e0000 */
[----:B------:R-:W-:Y:S01]  /*1a280*/  IMAD.MOV.U32 R3, RZ, RZ, R159 ;  /* 0x000000ffff037224 */ /* 0x000fe200078e009f */
[----:B------:R-:W-:Y:S01]  /*1a290*/  R2UR UR15, R157 ;  /* 0x000000009d0f72ca */ /* 0x000fe200000e0000 */
[----:B------:R-:W-:Y:S01]  /*1a2a0*/  IMAD.MOV.U32 R0, RZ, RZ, R158 ;  /* 0x000000ffff007224 */ /* 0x000fe200078e009e */
[----:B------:R-:W-:-:S02]  /*1a2b0*/  R2UR UR19, R153 ;  /* 0x00000000991372ca */ /* 0x000fc400000e0000 */
[----:B------:R-:W-:Y:S02]  /*1a2c0*/  R2UR UR23, R157 ;  /* 0x000000009d1772ca */ /* 0x000fe400000e0000 */
[----:B------:R-:W-:Y:S02]  /*1a2d0*/  R2UR UR27, R155 ;  /* 0x000000009b1b72ca */ /* 0x000fe400000e0000 */
[----:B------:R-:W-:Y:S02]  /*1a2e0*/  R2UR UR31, R153 ;  /* 0x00000000991f72ca */ /* 0x000fe400000e0000 */
[----:B------:R-:W-:Y:S02]  /*1a2f0*/  R2UR UR35, R157 ;  /* 0x000000009d2372ca */ /* 0x000fe400000e0000 */
[----:B------:R-:W-:Y:S02]  /*1a300*/  R2UR UR43, R153 ;  /* 0x00000000992b72ca */ /* 0x000fe400000e0000 */
[----:B------:R-:W-:-:S02]  /*1a310*/  R2UR UR46, R156 ;  /* 0x000000009c2e72ca */ /* 0x000fc400000e0000 */
[----:B------:R-:W-:Y:S02]  /*1a320*/  R2UR UR47, R157 ;  /* 0x000000009d2f72ca */ /* 0x000fe400000e0000 */
[----:B------:R-:W-:Y:S02]  /*1a330*/  R2UR UR50, R154 ;  /* 0x000000009a3272ca */ /* 0x000fe400000e0000 */
[----:B------:R-:W-:Y:S02]  /*1a340*/  R2UR UR51, R155 ;  /* 0x000000009b3372ca */ /* 0x000fe400000e0000 */
[----:B------:R-:W-:Y:S02]  /*1a350*/  R2UR UR54, R152 ;  /* 0x00000000983672ca */ /* 0x000fe400000e0000 */
[----:B------:R-:W-:Y:S02]  /*1a360*/  R2UR UR55, R153 ;  /* 0x00000000993772ca */ /* 0x000fe400000e0000 */
[----:B------:R-:W-:-:S06]  /*1a370*/  WARPGROUP.ARRIVE ;  /* 0x00000000000079c5 */ /* 0x000fcc0000000000 */
[----:B------:R-:W-:Y:S01]  /*1a380*/  HGMMA.64x64x16.F32.BF16 R152, gdesc[UR36], RZ, !UPT, gsb0 ;  /* 0x00e00000249879f0 */ /* 0x000fe2000c0018ff */
        /* <DEDUP_REMOVED lines=35> */
[----:B------:R0:W5:Y:S01]  /*1a5c0*/  LDL.LU R17, [R1+0xbc] ;  /* 0x0000bc0001117983 */ /* 0x0001620000300800 */
[----:B------:R-:W-:Y:S02]  /*1a5d0*/  R2UR UR37, R16 ;  /* 0x00000000102572ca */ /* 0x000fe400000e0000 */
[----:B------:R-:W-:Y:S01]  /*1a5e0*/  R2UR UR36, R5 ;  /* 0x00000000052472ca */ /* 0x000fe200000e0000 */
[----:B------:R0:W5:Y:S01]  /*1a5f0*/  LDL.LU R16, [R1+0xb8] ;  /* 0x0000b80001107983 */ /* 0x0001620000300800 */
[----:B------:R-:W-:-:S02]  /*1a600*/  R2UR UR44, R12 ;  /* 0x000000000c2c72ca */ /* 0x000fc400000e0000 */
[----:B------:R-:W-:Y:S01]  /*1a610*/  R2UR UR45, R13 ;  /* 0x000000000d2d72ca */ /* 0x000fe200000e0000 */
[----:B------:R0:W5:Y:S01]  /*1a620*/  LDL.LU R5, [R1+0xb4] ;  /* 0x0000b40001057983 */ /* 0x0001620000300800 */
[----:B------:R-:W-:Y:S02]  /*1a630*/  R2UR UR48, R10 ;  /* 0x000000000a3072ca */ /* 0x000fe400000e0000 */
[----:B------:R-:W-:Y:S02]  /*1a640*/  R2UR UR49, R11 ;  /* 0x000000000b3172ca */ /* 0x000fe400000e0000 */
[----:B------:R-:W-:Y:S02]  /*1a650*/  R2UR UR52, R8 ;  /* 0x00000000083472ca */ /* 0x000fe400000e0000 */
[----:B------:R-:W-:Y:S02]  /*1a660*/  R2UR UR53, R9 ;  /* 0x00000000093572ca */ /* 0x000fe400000e0000 */
[----:B------:R-:W-:Y:S01]  /*1a670*/  R2UR UR39, R23 ;  /* 0x00000000172772ca */ /* 0x000fe200000e0000 */
[----:B------:R-:W-:-:S02]  /*1a680*/  WARPGROUP.DEPBAR.LE gsb0, 0x0 ;  /* 0x00008000000079c5 */ /* 0x000fc40000010000 */
        /* <DEDUP_REMOVED lines=39> */
[----:B0-----:R-:W-:Y:S05]  /*1a900*/  @!P0 BRA `(.L_x_1988) ;  /* 0x0000000000048947 */ /* 0x001fea0003800000 */
[----:B------:R-:W-:Y:S01]  /*1a910*/  BPT.TRAP 0x1 ;  /* 0x000000040000795c */ /* 0x000fe20000300000 */
.L_x_1988:
[----:B------:R-:W-:Y:S01]  /*1a920*/  SHF.L.U32 R0, R232, 0x1f, RZ ;  /* 0x0000001fe8007819 */ /* 0x000fe200000006ff */
[----:B-----5:R-:W-:-:S04]  /*1a930*/  IMAD R232, R5, 0x8, R16 ;  /* 0x0000000805e87824 */ /* 0x020fc800078e0210 */
[----:B------:R0:W1:Y:S01]  /*1a940*/  SYNCS.PHASECHK.TRANS64.TRYWAIT P2, [R232+URZ+0x30850], R0 ;  /* 0x03085000e80075a7 */ /* 0x000062000804017f */
[----:B------:R-:W-:Y:S05]  /*1a950*/  @!P0 BRA `(.L_x_1989) ;  /* 0x0000000000048947 */ /* 0x000fea0003800000 */
[----:B------:R-:W-:Y:S01]  /*1a960*/  BPT.TRAP 0x1 ;  /* 0x000000040000795c */ /* 0x000fe20000300000 */
.L_x_1989:
[----:B------:R-:W-:Y:S04]  /*1a970*/  BSSY B2, `(.L_x_1990) ;  /* 0x0000004000027945 */ /* 0x000fe80003800000 */
[----:B-1----:R-:W-:Y:S05]  /*1a980*/  @P2 BRA `(.L_x_1991) ;  /* 0x0000000000082947 */ /* 0x002fea0003800000 */
[----:B------:R-:W1:Y:S02]  /*1a990*/  SYNCS.PHASECHK.TRANS64.TRYWAIT P2, [R232+URZ+0x30850], R0 ;  /* 0x03085000e80075a7 */ /* 0x000e64000804017f */
[----:B-1----:R-:W-:Y:S05]  /*1a9a0*/  @!P2 BRA `(.L_x_1992) ;  /* 0x0000012800b8a947 */ /* 0x002fea0003800000 */
.L_x_1991:
[----:B------:R-:W-:Y:S05]  /*1a9b0*/  BSYNC B2 ;  /* 0x0000000000027941 */ /* 0x000fea0003800000 */
.L_x_1990:
[----:B01----:R-:W-:Y:S01]  /*1a9c0*/  VIADD R0, R16, 0x400 ;  /* 0x0000040010007836 */ /* 0x003fe20000000000 */
[----:B------:R-:W-:Y:S01]  /*1a9d0*/  WARPGROUP.ARRIVE ;  /* 0x00000000000079c5 */ /* 0x000fe20000000000 */
[----:B------:R-:W-:Y:S01]  /*1a9e0*/  IMAD.MOV.U32 R3, RZ, RZ, 0x40000040 ;  /* 0x40000040ff037424 */ /* 0x000fe200078e00ff */
[----:B------:R-:W-:Y:S02]  /*1a9f0*/  ULDC UR4, c[0x0][0x9d8] ;  /* 0x0002760000047ab9 */ /* 0x000fe40000000800 */
[----:B------:R-:W-:Y:S02]  /*1aa00*/  SHF.R.U32.HI R0, RZ, 0x4, R0 ;  /* 0x00000004ff007819 */ /* 0x000fe40000011600 */
[----:B------:R-:W-:Y:S01]  /*1aa10*/  R2UR UR7, R3 ;  /* 0x00000000030772ca */ /* 0x000fe200000e0000 */
[----:B------:R-:W-:Y:S01]  /*1aa20*/  IMAD.MOV.U32 R3, RZ, RZ, 0x40000040 ;  /* 0x40000040ff037424 */ /* 0x000fe200078e00ff */
[----:B------:R-:W-:-:S04]  /*1aa30*/  LOP3.LUT R0, R0, 0x3fff, RZ, 0xc0, !PT ;  /* 0x00003fff00007812 */ /* 0x000fc800078ec0ff */
[----:B------:R-:W-:-:S05]  /*1aa40*/  LOP3.LUT R0, R0, 0x2000000, RZ, 0xfc, !PT ;  /* 0x0200000000007812 */ /* 0x000fca00078efcff */
[----:B------:R-:W-:Y:S02]  /*1aa50*/  IMAD R2, R5, 0x800, R0 ;  /* 0x0000080005027824 */ /* 0x000fe400078e0200 */
[----:B------:R-:W-:Y:S02]  /*1aa60*/  IMAD.MOV.U32 R5, RZ, RZ, 0x40000040 ;  /* 0x40000040ff057424 */ /* 0x000fe400078e00ff */
[C---:B------:R-:W-:Y:S01]  /*1aa70*/  VIADD R4, R2.reuse, 0x80 ;  /* 0x0000008002047836 */ /* 0x040fe20000000000 */
[----:B------:R-:W-:-:S13]  /*1aa80*/  R2UR UR6, R2 ;  /* 0x00000000020672ca */ /* 0x000fda00000e0000 */
        /* <DEDUP_REMOVED lines=12> */
[----:B------:R-:W-:Y:S02]  /*1ab50*/  WARPGROUP.DEPBAR.LE gsb0, 0x0 ;  /* 0x00008000000079c5 */ /* 0x000fe40000010000 */
[----:B------:R-:W-:-:S15]  /*1ab60*/  WARPGROUP.ARRIVE ;  /* 0x00000000000079c5 */ /* 0x000fde0000000000 */
[----:B------:R-:W-:-:S07]  /*1ab70*/  NOP ;  /* 0x0000000000007918 */ /* 0x000fce0000000000 */
[----:B------:R-:W-:Y:S01]  /*1ab80*/  HGMMA.64x256x16.F32.BF16 R24, R188, gdesc[UR4].tnspB, R24, gsb0 ;  /* 0x43e00004bc187df0 */ /* 0x000fe20008001818 */
[----:B------:R-:W-:Y:S02]  /*1ab90*/  R2UR UR6, R2 ;  /* 0x00000000020672ca */ /* 0x000fe400000e0000 */
[----:B------:R-:W-:Y:S01]  /*1aba0*/  R2UR UR7, R3 ;  /* 0x00000000030772ca */ /* 0x000fe200000e0000 */
[----:B------:R-:W-:Y:S01]  /*1abb0*/  FMUL.FTZ R0, R152, UR4 ;  /* 0x0000000498007c20 */ /* 0x000fe20008410000 */
[----:B------:R-:W-:Y:S01]  /*1abc0*/  FMUL.FTZ R4, R153, UR4 ;  /* 0x0000000499047c20 */ /* 0x000fe20008410000 */
[----:B------:R-:W-:Y:S01]  /*1abd0*/  FMUL.FTZ R5, R154, UR4 ;  /* 0x000000049a057c20 */ /* 0x000fe20008410000 */
[----:B------:R-:W-:-:S03]  /*1abe0*/  FMUL.FTZ R154, R156, UR4 ;  /* 0x000000049c9a7c20 */ /* 0x000fc60008410000 */
[----:B------:R-:W0:Y:S01]  /*1abf0*/  MUFU.TANH R0, R0 ;  /* 0x0000000000007308 */ /* 0x000e220000002400 */
[----:B------:R-:W-:Y:S01]  /*1ac00*/  FMUL.FTZ R152, R155, UR4 ;  /* 0x000000049b987c20 */ /* 0x000fe20008410000 */
[----:B------:R-:W-:-:S06]  /*1ac10*/  FMUL.FTZ R155, R157, UR4 ;  /* 0x000000049d9b7c20 */ /* 0x000fcc0008410000 */
[----:B------:R-:W1:Y:S01]  /*1ac20*/  MUFU.TANH R4, R4 ;  /* 0x0000000400047308 */ /* 0x000e620000002400 */
[----:B------:R-:W-:Y:S01]  /*1ac30*/  FMUL.FTZ R157, R160, UR4 ;  /* 0x00000004a09d7c20 */ /* 0x000fe20008410000 */
[----:B------:R-:W-:-:S06]  /*1ac40*/  FMUL.FTZ R153, R158, UR4 ;  /* 0x000000049e997c20 */ /* 0x000fcc0008410000 */
[----:B------:R-:W2:Y:S01]  /*1ac50*/  MUFU.TANH R154, R154 ;  /* 0x0000009a009a7308 */ /* 0x000ea20000002400 */
[----:B------:R-:W-:Y:S01]  /*1ac60*/  FMUL.FTZ R158, R161, UR4 ;  /* 0x00000004a19e7c20 */ /* 0x000fe20008410000 */
[----:B------:R-:W-:Y:S01]  /*1ac70*/  FMUL.FTZ R156, R159, UR4 ;  /* 0x000000049f9c7c20 */ /* 0x000fe20008410000 */
[----:B0-----:R-:W-:-:S05]  /*1ac80*/  FMNMX.FTZ R2, R0, R230, !PT ;  /* 0x000000e600027209 */ /* 0x001fca0007810000 */
[----:B------:R-:W0:Y:S01]  /*1ac90*/  MUFU.TANH R155, R155 ;  /* 0x0000009b009b7308 */ /* 0x000e220000002400 */
[----:B------:R-:W-:Y:S01]  /*1aca0*/  FMUL.FTZ R159, R164, UR4 ;  /* 0x00000004a49f7c20 */ /* 0x000fe20008410000 */
[----:B-1----:R-:W-:-:S06]  /*1acb0*/  FMNMX.FTZ R2, R4, R2, !PT ;  /* 0x0000000204027209 */ /* 0x002fcc0007810000 */
[----:B------:R-:W1:Y:S01]  /*1acc0*/  MUFU.TANH R157, R157 ;  /* 0x0000009d009d7308 */ /* 0x000e620000002400 */
[----:B------:R-:W-:Y:S01]  /*1acd0*/  FMUL.FTZ R160, R165, UR4 ;  /* 0x00000004a5a07c20 */ /* 0x000fe20008410000 */
[----:B--2---:R-:W-:-:S06]  /*1ace0*/  FMNMX.FTZ R2, R154, R2, !PT ;  /* 0x000000029a027209 */ /* 0x004fcc0007810000 */
[----:B------:R-:W2:Y:S01]  /*1acf0*/  MUFU.TANH R158, R158 ;  /* 0x0000009e009e7308 */ /* 0x000ea20000002400 */
[----:B------:R-:W-:Y:S01]  /*1ad00*/  FMUL.FTZ R161, R168, UR4 ;  /* 0x00000004a8a17c20 */ /* 0x000fe20008410000 */
[----:B0-----:R-:W-:-:S06]  /*1ad10*/  FMNMX.FTZ R2, R155, R2, !PT ;  /* 0x000000029b027209 */ /* 0x001fcc0007810000 */
[----:B------:R-:W0:Y:S01]  /*1ad20*/  MUFU.TANH R159, R159 ;  /* 0x0000009f009f7308 */ /* 0x000e220000002400 */
[----:B------:R-:W-:Y:S01]  /*1ad30*/  FMUL.FTZ R164, R169, UR4 ;  /* 0x00000004a9a47c20 */ /* 0x000fe20008410000 */
[----:B-1----:R-:W-:-:S06]  /*1ad40*/  FMNMX.FTZ R2, R157, R2, !PT ;  /* 0x000000029d027209 */ /* 0x002fcc0007810000 */
[----:B------:R-:W1:Y:S01]  /*1ad50*/  MUFU.TANH R160, R160 ;  /* 0x000000a000a07308 */ /* 0x000e620000002400 */
[----:B------:R-:W-:Y:S01]  /*1ad60*/  FMUL.FTZ R165, R172, UR4 ;  /* 0x00000004aca57c20 */ /* 0x000fe20008410000 */
[----:B--2---:R-:W-:-:S06]  /*1ad70*/  FMNMX.FTZ R2, R158, R2, !PT ;  /* 0x000000029e027209 */ /* 0x004fcc0007810000 */
[----:B------:R-:W2:Y:S01]  /*1ad80*/  MUFU.TANH R161, R161 ;  /* 0x000000a100a17308 */ /* 0x000ea20000002400 */
[----:B------:R-:W-:Y:S02]  /*1ad90*/  WARPGROUP.DEPBAR.LE gsb0, 0x0 ;  /* 0x00008000000079c5 */ /* 0x000fe40000010000 */
[----:B------:R-:W-:-:S06]  /*1ada0*/  WARPGROUP.ARRIVE ;  /* 0x00000000000079c5 */ /* 0x000fcc0000000000 */
[----:B------:R-:W-:Y:S01]  /*1adb0*/  HGMMA.64x256x16.F32.BF16 R24, R184, gdesc[UR4].tnspB, R24, gsb0 ;  /* 0x43e00004b8187df0 */ /* 0x000fe20008001818 */
[----:B------:R-:W3:Y:S01]  /*1adc0*/  MUFU.TANH R164, R164 ;  /* 0x000000a400a47308 */ /* 0x000ee20000002400 */
[----:B------:R-:W-:Y:S01]  /*1add0*/  FMUL.FTZ R168, R173, UR4 ;  /* 0x00000004ada87c20 */ /* 0x000fe20008410000 */
[----:B0-----:R-:W-:Y:S01]  /*1ade0*/  FMNMX.FTZ R2, R159, R2, !PT ;  /* 0x000000029f027209 */ /* 0x001fe20007810000 */
[----:B------:R-:W-:-:S05]  /*1adf0*/  FMUL.FTZ R169, R176, UR4 ;  /* 0x00000004b0a97c20 */ /* 0x000fca0008410000 */
[----:B------:R-:W0:Y:S01]  /*1ae00*/  MUFU.TANH R165, R165 ;  /* 0x000000a500a57308 */ /* 0x000e220000002400 */
[----:B-1----:R-:W-:Y:S01]  /*1ae10*/  FMNMX.FTZ R2, R160, R2, !PT ;  /* 0x00000002a0027209 */ /* 0x002fe20007810000 */
[----:B------:R-:W-:-:S06]  /*1ae20*/  FMUL.FTZ R173, R177, UR4 ;  /* 0x00000004b1ad7c20 */ /* 0x000fcc0008410000 */
[----:B------:R-:W1:Y:S01]  /*1ae30*/  MUFU.TANH R168, R168 ;  /* 0x000000a800a87308 */ /* 0x000e620000002400 */
[----:B--2---:R-:W-:Y:S01]  /*1ae40*/  FMNMX.FTZ R2, R161, R2, !PT ;  /* 0x00000002a1027209 */ /* 0x004fe20007810000 */
[----:B------:R-:W-:-:S06]  /*1ae50*/  FMUL.FTZ R172, R180, UR4 ;  /* 0x00000004b4ac7c20 */ /* 0x000fcc0008410000 */
[----:B------:R-:W2:Y:S01]  /*1ae60*/  MUFU.TANH R169, R169 ;  /* 0x000000a900a97308 */ /* 0x000ea20000002400 */
[----:B---3--:R-:W-:Y:S01]  /*1ae70*/  FMNMX.FTZ R2, R164, R2, !PT ;  /* 0x00000002a4027209 */ /* 0x008fe20007810000 */
[----:B------:R-:W-:-:S06]  /*1ae80*/  FMUL.FTZ R176, R181, UR4 ;  /* 0x00000004b5b07c20 */ /* 0x000fcc0008410000 */
[----:B------:R-:W3:Y:S01]  /*1ae90*/  MUFU.TANH R173, R173 ;  /* 0x000000ad00ad7308 */ /* 0x000ee20000002400 */
[----:B0-----:R-:W-:-:S07]  /*1aea0*/  FMNMX.FTZ R2, R165, R2, !PT ;  /* 0x00000002a5027209 */ /* 0x001fce0007810000 */
[----:B------:R-:W0:Y:S01]  /*1aeb0*/  MUFU.TANH R172, R172 ;  /* 0x000000ac00ac7308 */ /* 0x000e220000002400 */
[----:B-1----:R-:W-:-:S07]  /*1aec0*/  FMNMX.FTZ R2, R168, R2, !PT ;  /* 0x00000002a8027209 */ /* 0x002fce0007810000 */
[----:B------:R-:W1:Y:S01]  /*1aed0*/  MUFU.TANH R176, R176 ;  /* 0x000000b000b07308 */ /* 0x000e620000002400 */
[----:B--2---:R-:W-:-:S04]  /*1aee0*/  FMNMX.FTZ R2, R169, R2, !PT ;  /* 0x00000002a9027209 */ /* 0x004fc80007810000 */
[----:B---3--:R-:W-:-:S04]  /*1aef0*/  FMNMX.FTZ R2, R173, R2, !PT ;  /* 0x00000002ad027209 */ /* 0x008fc80007810000 */
[----:B0-----:R-:W-:-:S04]  /*1af00*/  FMNMX.FTZ R2, R172, R2, !PT ;  /* 0x00000002ac027209 */ /* 0x001fc80007810000 */
[----:B-1----:R-:W-:-:S05]  /*1af10*/  FMNMX.FTZ R2, R176, R2, !PT ;  /* 0x00000002b0027209 */ /* 0x002fca0007810000 */
[----:B------:R-:W0:Y:S01]  /*1af20*/  SHFL.BFLY PT, R3, R2, 0x2, 0x1f ;  /* 0x0c401f0002037f89 */ /* 0x000e2200000e0000 */
[----:B------:R-:W1:Y:S01]  /*1af30*/  MUFU.TANH R5, R5 ;  /* 0x0000000500057308 */ /* 0x000e620000002400 */
[----:B------:R-:W-:-:S07]  /*1af40*/  FMUL.FTZ R162, R162, UR4 ;  /* 0x00000004a2a27c20 */ /* 0x000fce0008410000 */
[----:B------:R-:W2:Y:S01]  /*1af50*/  MUFU.TANH R152, R152 ;  /* 0x0000009800987308 */ /* 0x000ea20000002400 */
[----:B------:R-:W-:-:S07]  /*1af60*/  FMUL.FTZ R163, R163, UR4 ;  /* 0x00000004a3a37c20 */ /* 0x000fce0008410000 */
[----:B------:R-:W3:Y:S01]  /*1af70*/  MUFU.TANH R153, R153 ;  /* 0x0000009900997308 */ /* 0x000ee20000002400 */
[----:B0-----:R-:W-:-:S07]  /*1af80*/  FMNMX.FTZ R3, R2, R3, !PT ;  /* 0x0000000302037209 */ /* 0x001fce0007810000 */
[----:B------:R-:W0:Y:S01]  /*1af90*/  MUFU.TANH R156, R156 ;  /* 0x0000009c009c7308 */ /* 0x000e220000002400 */
[----:B-1----:R-:W-:Y:S01]  /*1afa0*/  FMNMX.FTZ R23, R5, R231, !PT ;  /* 0x000000e705177209 */ /* 0x002fe20007810000 */
[----:B------:R-:W1:Y:S01]  /*1afb0*/  SHFL.BFLY PT, R2, R3, 0x1, 0x1f ;  /* 0x0c201f0003027f89 */ /* 0x000e6200000e0000 */
[----:B------:R-:W-:-:S05]  /*1afc0*/  FMUL.FTZ R166, R166, UR4 ;  /* 0x00000004a6a67c20 */ /* 0x000fca0008410000 */
[----:B------:R-:W4:Y:S01]  /*1afd0*/  MUFU.TANH R162, R162 ;  /* 0x000000a200a27308 */ /* 0x000f220000002400 */
[----:B--2---:R-:W-:Y:S01]  /*1afe0*/  FMNMX.FTZ R23, R152, R23, !PT ;  /* 0x0000001798177209 */ /* 0x004fe20007810000 */
[----:B------:R-:W-:-:S06]  /*1aff0*/  FMUL.FTZ R167, R167, UR4 ;  /* 0x00000004a7a77c20 */ /* 0x000fcc0008410000 */
[----:B------:R-:W2:Y:S01]  /*1b000*/  MUFU.TANH R163, R163 ;  /* 0x000000a300a37308 */ /* 0x000ea20000002400 */
[----:B---3--:R-:W-:Y:S01]  /*1b010*/  FMNMX.FTZ R23, R153, R23, !PT ;  /* 0x0000001799177209 */ /* 0x008fe20007810000 */
[----:B------:R-:W-:-:S06]  /*1b020*/  FMUL.FTZ R170, R170, UR4 ;  /* 0x00000004aaaa7c20 */ /* 0x000fcc0008410000 */
[----:B------:R-:W3:Y:S01]  /*1b030*/  MUFU.TANH R166, R166 ;  /* 0x000000a600a67308 */ /* 0x000ee20000002400 */
[----:B0-----:R-:W-:Y:S01]  /*1b040*/  FMNMX.FTZ R23, R156, R23, !PT ;  /* 0x000000179c177209 */ /* 0x001fe20007810000 */
[----:B------:R-:W-:-:S06]  /*1b050*/  FMUL.FTZ R171, R171, UR4 ;  /* 0x00000004abab7c20 */ /* 0x000fcc0008410000 */
[----:B------:R-:W0:Y:S01]  /*1b060*/  MUFU.TANH R167, R167 ;  /* 0x000000a700a77308 */ /* 0x000e220000002400 */
[----:B----4-:R-:W-:Y:S01]  /*1b070*/  FMNMX.FTZ R23, R162, R23, !PT ;  /* 0x00000017a2177209 */ /* 0x010fe20007810000 */
[----:B------:R-:W-:-:S06]  /*1b080*/  FMUL.FTZ R174, R174, UR4 ;  /* 0x00000004aeae7c20 */ /* 0x000fcc0008410000 */
[----:B------:R-:W4:Y:S01]  /*1b090*/  MUFU.TANH R170, R170 ;  /* 0x000000aa00aa7308 */ /* 0x000f220000002400 */
[----:B--2---:R-:W-:Y:S01]  /*1b0a0*/  FMNMX.FTZ R23, R163, R23, !PT ;  /* 0x00000017a3177209 */ /* 0x004fe20007810000 */
[----:B------:R-:W-:Y:S01]  /*1b0b0*/  FMUL.FTZ R175, R175, UR4 ;  /* 0x00000004afaf7c20 */ /* 0x000fe20008410000 */
[----:B------:R-:W-:Y:S01]  /*1b0c0*/  FMUL.FTZ R177, R178, UR4 ;  /* 0x00000004b2b17c20 */ /* 0x000fe20008410000 */
[----:B-1----:R-:W-:Y:S01]  /*1b0d0*/  FMNMX.FTZ R3, R3, R2, !PT ;  /* 0x0000000203037209 */ /* 0x002fe20007810000 */
[----:B------:R-:W-:-:S03]  /*1b0e0*/  FMUL.FTZ R178, R179, UR4 ;  /* 0x00000004b3b27c20 */ /* 0x000fc60008410000 */
[----:B------:R-:W1:Y:S01]  /*1b0f0*/  MUFU.TANH R171, R171 ;  /* 0x000000ab00ab7308 */ /* 0x000e620000002400 */
[----:B------:R-:W-:Y:S02]  /*1b100*/  WARPGROUP.DEPBAR.LE gsb0, 0x0 ;  /* 0x00008000000079c5 */ /* 0x000fe40000010000 */
[----:B------:R-:W2:Y:S05]  /*1b110*/  LDL R187, [R1+0x20] ;  /* 0x0000200001bb7983 */ /* 0x000eaa0000100800 */
[----:B------:R-:W5:Y:S01]  /*1b120*/  MUFU.TANH R174, R174 ;  /* 0x000000ae00ae7308 */ /* 0x000f620000002400 */
[----:B------:R-:W-:Y:S01]  /*1b130*/  FMUL.FTZ R179, R182, UR4 ;  /* 0x00000004b6b37c20 */ /* 0x000fe20008410000 */
[----:B------:R-:W-:Y:S01]  /*1b140*/  FMUL.FTZ R180, R183, UR4 ;  /* 0x00000004b7b47c20 */ /* 0x000fe20008410000 */
[----:B------:R-:W-:Y:S01]  /*1b150*/  ULDC UR4, c[0x0][0x988] ;  /* 0x0002620000047ab9 */ /* 0x000fe20000000800 */
[----:B---3--:R-:W-:Y:S01]  /*1b160*/  FMNMX.FTZ R23, R166, R23, !PT ;  /* 0x00000017a6177209 */ /* 0x008fe20007810000 */
[----:B------:R-:W-:Y:S01]  /*1b170*/  FADD.FTZ R181, -R3, R230 ;  /* 0x000000e603b57221 */ /* 0x000fe20000010100 */
[----:B------:R-:W-:-:S02]  /*1b180*/  IMAD.U32 R2, RZ, RZ, UR4 ;  /* 0x00000004ff027e24 */ /* 0x000fc4000f8e00ff */
[----:B------:R-:W3:Y:S01]  /*1b190*/  MUFU.TANH R175, R175 ;  /* 0x000000af00af7308 */ /* 0x000ee20000002400 */
[----:B0-----:R-:W-:Y:S01]  /*1b1a0*/  FMNMX.FTZ R182, R167, R23, !PT ;  /* 0x00000017a7b67209 */ /* 0x001fe20007810000 */
[----:B------:R-:W-:Y:S01]  /*1b1b0*/  FMUL.FTZ R181, R181, R2 ;  /* 0x00000002b5b57220 */ /* 0x000fe20000410000 */
[----:B------:R-:W-:Y:S02]  /*1b1c0*/  @!P1 VIADD R232, R232, 0x30860 ;  /* 0x00030860e8e89836 */ /* 0x000fe40000000000 */
[----:B----4-:R-:W-:Y:S01]  /*1b1d0*/  FMNMX.FTZ R182, R170, R182, !PT ;  /* 0x000000b6aab67209 */ /* 0x010fe20007810000 */
[----:B------:R-:W-:Y:S02]  /*1b1e0*/  IMAD.MOV.U32 R230, RZ, RZ, R3 ;  /* 0x000000ffffe67224 */ /* 0x000fe400078e0003 */
[----:B------:R-:W0:Y:S01]  /*1b1f0*/  MUFU.TANH R177, R177 ;  /* 0x000000b100b17308 */ /* 0x000e220000002400 */
[----:B-1----:R-:W-:Y:S02]  /*1b200*/  FMNMX.FTZ R182, R171, R182, !PT ;  /* 0x000000b6abb67209 */ /* 0x002fe40007810000 */
[----:B------:R-:W-:-:S05]  /*1b210*/  @!P1 PRMT R232, RZ, 0x654, R232 ;  /* 0x00000654ffe89816 */ /* 0x000fca00000000e8 */
[----:B------:R1:W-:Y:S08]  /*1b220*/  MUFU.EX2 R23, R181 ;  /* 0x000000b500177308 */ /* 0x0003f00000000800 */
[----:B------:R-:W4:Y:S01]  /*1b230*/  MUFU.TANH R178, R178 ;  /* 0x000000b200b27308 */ /* 0x000f220000002400 */
[----:B-1----:R-:W-:-:S04]  /*1b240*/  FMUL.FTZ R181, R3, R2 ;  /* 0x0000000203b57220 */ /* 0x002fc80000410000 */
[--C-:B------:R-:W-:Y:S01]  /*1b250*/  FFMA.FTZ R196, R0, R2, -R181.reuse ;  /* 0x0000000200c47223 */ /* 0x100fe200000108b5 */
[----:B-----5:R-:W-:Y:S01]  /*1b260*/  FMNMX.FTZ R0, R174, R182, !PT ;  /* 0x000000b6ae007209 */ /* 0x020fe20007810000 */
[-CC-:B------:R-:W-:Y:S01]  /*1b270*/  FFMA.FTZ R4, R4, R2.reuse, -R181.reuse ;  /* 0x0000000204047223 */ /* 0x180fe200000108b5 */
[----:B------:R-:W1:Y:S01]  /*1b280*/  MUFU.TANH R179, R179 ;  /* 0x000000b300b37308 */ /* 0x000e620000002400 */
[--C-:B------:R-:W-:Y:S01]  /*1b290*/  FFMA.FTZ R188, R161, R2, -R181.reuse ;  /* 0x00000002a1bc7223 */ /* 0x100fe200000108b5 */
[----:B---3--:R-:W-:Y:S01]  /*1b2a0*/  FMNMX.FTZ R0, R175, R0, !PT ;  /* 0x00000000af007209 */ /* 0x008fe20007810000 */
[-CC-:B------:R-:W-:Y:S01]  /*1b2b0*/  FFMA.FTZ R198, R154, R2.reuse, -R181.reuse ;  /* 0x000000029ac67223 */ /* 0x180fe200000108b5 */
[-CC-:B------:R-:W-:Y:S01]  /*1b2c0*/  FFMA.FTZ R183, R155, R2.reuse, -R181.reuse ;  /* 0x000000029bb77223 */ /* 0x180fe200000108b5 */
[--C-:B------:R-:W-:Y:S01]  /*1b2d0*/  FFMA.FTZ R192, R157, R2, -R181.reuse ;  /* 0x000000029dc07223 */ /* 0x100fe200000108b5 */
[----:B0-----:R-:W-:Y:S01]  /*1b2e0*/  FMNMX.FTZ R0, R177, R0, !PT ;  /* 0x00000000b1007209 */ /* 0x001fe20007810000 */
[-CC-:B------:R-:W-:Y:S01]  /*1b2f0*/  FFMA.FTZ R154, R158, R2.reuse, -R181.reuse ;  /* 0x000000029e9a7223 */ /* 0x180fe200000108b5 */
[----:B------:R-:W0:Y:S01]  /*1b300*/  MUFU.TANH R180, R180 ;  /* 0x000000b400b47308 */ /* 0x000e220000002400 */
[--C-:B------:R-:W-:Y:S01]  /*1b310*/  FFMA.FTZ R194, R159, R2, -R181.reuse ;  /* 0x000000029fc27223 */ /* 0x100fe200000108b5 */
[----:B----4-:R-:W-:Y:S01]  /*1b320*/  FMNMX.FTZ R0, R178, R0, !PT ;  /* 0x00000000b2007209 */ /* 0x010fe20007810000 */
[-CC-:B------:R-:W-:Y:S01]  /*1b330*/  FFMA.FTZ R155, R160, R2.reuse, -R181.reuse ;  /* 0x00000002a09b7223 */ /* 0x180fe200000108b5 */
[-CC-:B------:R-:W-:Y:S01]  /*1b340*/  FFMA.FTZ R157, R164, R2.reuse, -R181.reuse ;  /* 0x00000002a49d7223 */ /* 0x180fe200000108b5 */
[-CC-:B------:R-:W-:Y:S01]  /*1b350*/  FFMA.FTZ R190, R165, R2.reuse, -R181.reuse ;  /* 0x00000002a5be7223 */ /* 0x180fe200000108b5 */
[-CC-:B------:R-:W-:Y:S01]  /*1b360*/  FFMA.FTZ R158, R168, R2.reuse, -R181.reuse ;  /* 0x00000002a89e7223 */ /* 0x180fe200000108b5 */
[--C-:B------:R-:W-:Y:S01]  /*1b370*/  FFMA.FTZ R184, R169, R2, -R181.reuse ;  /* 0x00000002a9b87223 */ /* 0x100fe200000108b5 */
[----:B------:R3:W-:Y:S01]  /*1b380*/  MUFU.EX2 R182, R4 ;  /* 0x0000000400b67308 */ /* 0x0007e20000000800 */
[----:B-1----:R-:W-:Y:S01]  /*1b390*/  FMNMX.FTZ R0, R179, R0, !PT ;  /* 0x00000000b3007209 */ /* 0x002fe20007810000 */
[-CC-:B------:R-:W-:Y:S01]  /*1b3a0*/  FFMA.FTZ R159, R173, R2.reuse, -R181.reuse ;  /* 0x00000002ad9f7223 */ /* 0x180fe200000108b5 */
[-CC-:B------:R-:W-:Y:S01]  /*1b3b0*/  FFMA.FTZ R186, R172, R2.reuse, -R181.reuse ;  /* 0x00000002acba7223 */ /* 0x180fe200000108b5 */
[----:B------:R-:W-:-:S04]  /*1b3c0*/  FFMA.FTZ R160, R176, R2, -R181 ;  /* 0x00000002b0a07223 */ /* 0x000fc800000108b5 */
[----:B------:R-:W-:Y:S01]  /*1b3d0*/  MUFU.EX2 R196, R196 ;  /* 0x000000c400c47308 */ /* 0x000fe20000000800 */
[----:B0-----:R-:W-:-:S05]  /*1b3e0*/  FMNMX.FTZ R0, R180, R0, !PT ;  /* 0x00000000b4007209 */ /* 0x001fca0007810000 */
[----:B---3--:R-:W0:Y:S02]  /*1b3f0*/  SHFL.BFLY PT, R4, R0, 0x2, 0x1f ;  /* 0x0c401f0000047f89 */ /* 0x008e2400000e0000 */
        /* <DEDUP_REMOVED lines=9> */
[----:B0-----:R-:W-:-:S05]  /*1b490*/  FMNMX.FTZ R4, R0, R4, !PT ;  /* 0x0000000400047209 */ /* 0x001fca0007810000 */
[C---:B------:R-:W-:Y:S01]  /*1b4a0*/  FADD.FTZ R0, -R4.reuse, R231 ;  /* 0x000000e704007221 */ /* 0x040fe20000010100 */
[-C--:B------:R-:W-:Y:S01]  /*1b4b0*/  FMUL.FTZ R161, R4, R2.reuse ;  /* 0x0000000204a17220 */ /* 0x080fe20000410000 */
[----:B------:R-:W-:Y:S01]  /*1b4c0*/  MUFU.EX2 R157, R157 ;  /* 0x0000009d009d7308 */ /* 0x000fe20000000800 */
[----:B------:R-:W-:Y:S02]  /*1b4d0*/  IMAD.MOV.U32 R231, RZ, RZ, R4 ;  /* 0x000000ffffe77224 */ /* 0x000fe400078e0004 */
[-C--:B------:R-:W-:Y:S01]  /*1b4e0*/  FMUL.FTZ R0, R0, R2.reuse ;  /* 0x0000000200007220 */ /* 0x080fe20000410000 */
[-CC-:B------:R-:W-:Y:S01]  /*1b4f0*/  FFMA.FTZ R197, R5, R2.reuse, -R161.reuse ;  /* 0x0000000205c57223 */ /* 0x180fe200000108a1 */
[-CC-:B------:R-:W-:Y:S01]  /*1b500*/  FFMA.FTZ R5, R152, R2.reuse, -R161.reuse ;  /* 0x0000000298057223 */ /* 0x180fe200000108a1 */
[-CC-:B------:R-:W-:Y:S01]  /*1b510*/  FFMA.FTZ R199, R153, R2.reuse, -R161.reuse ;  /* 0x0000000299c77223 */ /* 0x180fe200000108a1 */
[-CC-:B------:R-:W-:Y:S01]  /*1b520*/  FFMA.FTZ R152, R156, R2.reuse, -R161.reuse ;  /* 0x000000029c987223 */ /* 0x180fe200000108a1 */
[----:B------:R-:W-:Y:S01]  /*1b530*/  @!P1 IMAD R153, R22, 0x8, R16 ;  /* 0x0000000816999824 */ /* 0x000fe200078e0210 */
[----:B------:R-:W-:Y:S01]  /*1b540*/  MUFU.EX2 R0, R0 ;  /* 0x0000000000007308 */ /* 0x000fe20000000800 */
[-CC-:B------:R-:W-:Y:S01]  /*1b550*/  FFMA.FTZ R193, R162, R2.reuse, -R161.reuse ;  /* 0x00000002a2c17223 */ /* 0x180fe200000108a1 */
[----:B------:R-:W-:Y:S01]  /*1b560*/  FFMA.FTZ R163, R163, R2, -R161 ;  /* 0x00000002a3a37223 */ /* 0x000fe200000108a1 */
[----:B------:R-:W-:-:S02]  /*1b570*/  @!P1 VIADD R156, R153, 0x30840 ;  /* 0x00030840999c9836 */ /* 0x000fc40000000000 */
[-CC-:B------:R-:W-:Y:S01]  /*1b580*/  FFMA.FTZ R195, R166, R2.reuse, -R161.reuse ;  /* 0x00000002a6c37223 */ /* 0x180fe200000108a1 */
[-CC-:B------:R-:W-:Y:S01]  /*1b590*/  FFMA.FTZ R189, R170, R2.reuse, -R161.reuse ;  /* 0x00000002aabd7223 */ /* 0x180fe200000108a1 */
[-CC-:B------:R-:W-:Y:S01]  /*1b5a0*/  FFMA.FTZ R162, R171, R2.reuse, -R161.reuse ;  /* 0x00000002aba27223 */ /* 0x180fe200000108a1 */
[-CC-:B------:R-:W-:Y:S01]  /*1b5b0*/  FFMA.FTZ R174, R174, R2.reuse, -R161.reuse ;  /* 0x00000002aeae7223 */ /* 0x180fe200000108a1 */
[----:B------:R-:W0:Y:S01]  /*1b5c0*/  MUFU.EX2 R197, R197 ;  /* 0x000000c500c57308 */ /* 0x000e220000000800 */
[----:B------:R-:W-:Y:S01]  /*1b5d0*/  @!P1 PRMT R156, RZ, 0x654, R156 ;  /* 0x00000654ff9c9816 */ /* 0x000fe2000000009c */
[-CC-:B------:R-:W-:Y:S01]  /*1b5e0*/  FFMA.FTZ R175, R175, R2.reuse, -R161.reuse ;  /* 0x00000002afaf7223 */ /* 0x180fe200000108a1 */
[-CC-:B------:R-:W-:Y:S01]  /*1b5f0*/  FFMA.FTZ R177, R177, R2.reuse, -R161.reuse ;  /* 0x00000002b1b17223 */ /* 0x180fe200000108a1 */
[-CC-:B------:R-:W-:Y:S01]  /*1b600*/  FFMA.FTZ R178, R178, R2.reuse, -R161.reuse ;  /* 0x00000002b2b27223 */ /* 0x180fe200000108a1 */
[----:B------:R1:W-:Y:S01]  /*1b610*/  @!P1 SYNCS.ARRIVE.TRANS64.RED.A1T0 RZ, [R156+URZ], RZ ;  /* 0x000000ff9cff99a7 */ /* 0x0003e2000810043f */
[----:B------:R-:W-:-:S02]  /*1b620*/  FFMA.FTZ R179, R179, R2, -R161 ;  /* 0x00000002b3b37223 */ /* 0x000fc400000108a1 */
[----:B------:R-:W3:Y:S01]  /*1b630*/  MUFU.EX2 R5, R5 ;  /* 0x0000000500057308 */ /* 0x000ee20000000800 */
[-CC-:B-1----:R-:W-:Y:S01]  /*1b640*/  FFMA.FTZ R156, R167, R2.reuse, -R161.reuse ;  /* 0x00000002a79c7223 */ /* 0x182fe200000108a1 */
[----:B------:R-:W-:Y:S01]  /*1b650*/  FFMA.FTZ R161, R180, R2, -R161 ;  /* 0x00000002b4a17223 */ /* 0x000fe200000108a1 */
[----:B------:R1:W-:Y:S05]  /*1b660*/  @!P1 SYNCS.ARRIVE.TRANS64.RED.A1T0 RZ, [R232+URZ], RZ ;  /* 0x000000ffe8ff99a7 */ /* 0x0003ea000810043f */
[----:B------:R-:W4:Y:S01]  /*1b670*/  MUFU.EX2 R199, R199 ;  /* 0x000000c700c77308 */ /* 0x000f220000000800 */
[----:B0-----:R-:W-:Y:S01]  /*1b680*/  FFMA.FTZ R227, R0, R227, R197 ;  /* 0x000000e300e37223 */ /* 0x001fe200000100c5 */
[----:B-1----:R-:W-:-:S06]  /*1b690*/  IMAD.MOV.U32 R232, RZ, RZ, R219 ;  /* 0x000000ffffe87224 */ /* 0x002fcc00078e00db */
[----:B------:R-:W0:Y:S01]  /*1b6a0*/  MUFU.EX2 R152, R152 ;  /* 0x0000009800987308 */ /* 0x000e220000000800 */
[C---:B---3--:R-:W-:Y:S01]  /*1b6b0*/  FADD.FTZ R227, R5.reuse, R227 ;  /* 0x000000e305e37221 */ /* 0x048fe20000010000 */
[----:B------:R-:W-:Y:S01]  /*1b6c0*/  F2FP.BF16.F32.PACK_AB R197, R5, R197 ;  /* 0x000000c505c5723e */ /* 0x000fe200000010ff */
[----:B------:R-:W-:-:S05]  /*1b6d0*/  IMAD.MOV.U32 R5, RZ, RZ, R22 ;  /* 0x000000ffff057224 */ /* 0x000fca00078e0016 */
[----:B------:R-:W1:Y:S01]  /*1b6e0*/  MUFU.EX2 R193, R193 ;  /* 0x000000c100c17308 */ /* 0x000e620000000800 */
[----:B----4-:R-:W-:-:S07]  /*1b6f0*/  FADD.FTZ R227, R199, R227 ;  /* 0x000000e3c7e37221 */ /* 0x010fce0000010000 */
[----:B------:R3:W4:Y:S01]  /*1b700*/  MUFU.EX2 R153, R163 ;  /* 0x000000a300997308 */ /* 0x0007220000000800 */
[C---:B0-----:R-:W-:Y:S01]  /*1b710*/  FADD.FTZ R164, R152.reuse, R227 ;  /* 0x000000e398a47221 */ /* 0x041fe20000010000 */
[----:B------:R-:W-:-:S06]  /*1b720*/  F2FP.BF16.F32.PACK_AB R199, R152, R199 ;  /* 0x000000c798c7723e */ /* 0x000fcc00000010ff */
[----:B------:R-:W0:Y:S01]  /*1b730*/  MUFU.EX2 R195, R195 ;  /* 0x000000c300c37308 */ /* 0x000e220000000800 */
[----:B---3--:R-:W-:Y:S01]  /*1b740*/  FFMA.FTZ R163, R23, R228, R196 ;  /* 0x000000e417a37223 */ /* 0x008fe200000100c4 */
[----:B-1----:R-:W-:Y:S01]  /*1b750*/  FADD.FTZ R164, R193, R164 ;  /* 0x000000a4c1a47221 */ /* 0x002fe20000010000 */
[C---:B------:R-:W-:Y:S02]  /*1b760*/  F2FP.BF16.F32.PACK_AB R196, R182.reuse, R196 ;  /* 0x000000c4b6c4723e */ /* 0x040fe400000010ff */
[----:B------:R-:W-:-:S03]  /*1b770*/  FADD.FTZ R163, R182, R163 ;  /* 0x000000a3b6a37221 */ /* 0x000fc60000010000 */
[----:B------:R-:W1:Y:S01]  /*1b780*/  MUFU.EX2 R156, R156 ;  /* 0x0000009c009c7308 */ /* 0x000e620000000800 */
[----:B------:R-:W-:Y:S01]  /*1b790*/  FADD.FTZ R163, R198, R163 ;  /* 0x000000a3c6a37221 */ /* 0x000fe20000010000 */
[----:B----4-:R-:W-:Y:S01]  /*1b7a0*/  FADD.FTZ R164, R153, R164 ;  /* 0x000000a499a47221 */ /* 0x010fe20000010000 */
[C---:B------:R-:W-:Y:S02]  /*1b7b0*/  F2FP.BF16.F32.PACK_AB R198, R183.reuse, R198 ;  /* 0x000000c6b7c6723e */ /* 0x040fe400000010ff */
[----:B------:R-:W-:Y:S01]  /*1b7c0*/  FADD.FTZ R163, R183, R163 ;  /* 0x000000a3b7a37221 */ /* 0x000fe20000010000 */
[----:B------:R-:W-:Y:S02]  /*1b7d0*/  F2FP.BF16.F32.PACK_AB R193, R153, R193 ;  /* 0x000000c199c1723e */ /* 0x000fe400000010ff */
[----:B------:R-:W3:Y:S01]  /*1b7e0*/  MUFU.EX2 R189, R189 ;  /* 0x000000bd00bd7308 */ /* 0x000ee20000000800 */
[----:B------:R-:W-:Y:S01]  /*1b7f0*/  FADD.FTZ R163, R192, R163 ;  /* 0x000000a3c0a37221 */ /* 0x000fe20000010000 */
[----:B0-----:R-:W-:Y:S01]  /*1b800*/  FADD.FTZ R164, R195, R164 ;  /* 0x000000a4c3a47221 */ /* 0x001fe20000010000 */
[----:B------:R-:W-:-:S02]  /*1b810*/  F2FP.BF16.F32.PACK_AB R192, R154, R192 ;  /* 0x000000c09ac0723e */ /* 0x000fc400000010ff */
[----:B------:R-:W-:-:S03]  /*1b820*/  FADD.FTZ R163, R154, R163 ;  /* 0x000000a39aa37221 */ /* 0x000fc60000010000 */
[----:B------:R-:W0:Y:S01]  /*1b830*/  MUFU.EX2 R162, R162 ;  /* 0x000000a200a27308 */ /* 0x000e220000000800 */
[----:B------:R-:W-:Y:S01]  /*1b840*/  FADD.FTZ R163, R194, R163 ;  /* 0x000000a3c2a37221 */ /* 0x000fe20000010000 */
[C---:B-1----:R-:W-:Y:S01]  /*1b850*/  FADD.FTZ R164, R156.reuse, R164 ;  /* 0x000000a49ca47221 */ /* 0x042fe20000010000 */
[C---:B------:R-:W-:Y:S02]  /*1b860*/  F2FP.BF16.F32.PACK_AB R194, R155.reuse, R194 ;  /* 0x000000c29bc2723e */ /* 0x040fe400000010ff */
[----:B------:R-:W-:Y:S01]  /*1b870*/  FADD.FTZ R163, R155, R163 ;  /* 0x000000a39ba37221 */ /* 0x000fe20000010000 */
[----:B------:R-:W-:Y:S02]  /*1b880*/  F2FP.BF16.F32.PACK_AB R195, R156, R195 ;  /* 0x000000c39cc3723e */ /* 0x000fe400000010ff */
[----:B------:R-:W1:Y:S01]  /*1b890*/  MUFU.EX2 R190, R190 ;  /* 0x000000be00be7308 */ /* 0x000e620000000800 */
[----:B------:R-:W-:Y:S01]  /*1b8a0*/  FADD.FTZ R163, R188, R163 ;  /* 0x000000a3bca37221 */ /* 0x000fe20000010000 */
[----:B---3--:R-:W-:Y:S01]  /*1b8b0*/  FADD.FTZ R164, R189, R164 ;  /* 0x000000a4bda47221 */ /* 0x008fe20000010000 */
[----:B------:R-:W-:-:S02]  /*1b8c0*/  F2FP.BF16.F32.PACK_AB R188, R157, R188 ;  /* 0x000000bc9dbc723e */ /* 0x000fc400000010ff */
[----:B------:R-:W-:-:S03]  /*1b8d0*/  FADD.FTZ R163, R157, R163 ;  /* 0x000000a39da37221 */ /* 0x000fc60000010000 */
        /* <DEDUP_REMOVED lines=10> */
[----:B------:R-:W0:Y:S01]  /*1b980*/  MUFU.EX2 R177, R177 ;  /* 0x000000b100b17308 */ /* 0x000e220000000800 */
[C---:B-1----:R-:W-:Y:S01]  /*1b990*/  FADD.FTZ R164, R175.reuse, R164 ;  /* 0x000000a4afa47221 */ /* 0x042fe20000010000 */
[----:B------:R-:W-:-:S06]  /*1b9a0*/  F2FP.BF16.F32.PACK_AB R191, R175, R174 ;  /* 0x000000aeafbf723e */ /* 0x000fcc00000010ff */
[----:B------:R-:W1:Y:S01]  /*1b9b0*/  MUFU.EX2 R159, R159 ;  /* 0x0000009f009f7308 */ /* 0x000e620000000800 */
[----:B---3--:R-:W-:-:S07]  /*1b9c0*/  FADD.FTZ R163, R184, R163 ;  /* 0x000000a3b8a37221 */ /* 0x008fce0000010000 */
[----:B------:R-:W3:Y:S01]  /*1b9d0*/  MUFU.EX2 R178, R178 ;  /* 0x000000b200b27308 */ /* 0x000ee20000000800 */
[----:B0-----:R-:W-:-:S07]  /*1b9e0*/  FADD.FTZ R164, R177, R164 ;  /* 0x000000a4b1a47221 */ /* 0x001fce0000010000 */
[----:B------:R-:W0:Y:S01]  /*1b9f0*/  MUFU.EX2 R186, R186 ;  /* 0x000000ba00ba7308 */ /* 0x000e220000000800 */
[C---:B-1----:R-:W-:Y:S01]  /*1ba00*/  FADD.FTZ R163, R159.reuse, R163 ;  /* 0x000000a39fa37221 */ /* 0x042fe20000010000 */
[----:B------:R-:W-:-:S06]  /*1ba10*/  F2FP.BF16.F32.PACK_AB R184, R159, R184 ;  /* 0x000000b89fb8723e */ /* 0x000fcc00000010ff */
[----:B------:R-:W1:Y:S01]  /*1ba20*/  MUFU.EX2 R179, R179 ;  /* 0x000000b300b37308 */ /* 0x000e620000000800 */
[C---:B--2---:R-:W-:Y:S01]  /*1ba30*/  ISETP.GT.AND P2, PT, R233.reuse, R187, PT ;  /* 0x000000bbe900720c */ /* 0x044fe20003f44270 */
[C---:B---3--:R-:W-:Y:S01]  /*1ba40*/  FADD.FTZ R164, R178.reuse, R164 ;  /* 0x000000a4b2a47221 */ /* 0x048fe20000010000 */
[----:B------:R-:W-:Y:S01]  /*1ba50*/  F2FP.BF16.F32.PACK_AB R185, R178, R177 ;  /* 0x000000b1b2b9723e */ /* 0x000fe200000010ff */
[----:B------:R-:W-:-:S04]  /*1ba60*/  VIADD R233, R233, 0xffffffff ;  /* 0xffffffffe9e97836 */ /* 0x000fc80000000000 */
[----:B------:R-:W2:Y:S01]  /*1ba70*/  MUFU.EX2 R160, R160 ;  /* 0x000000a000a07308 */ /* 0x000ea20000000800 */
[----:B0-----:R-:W-:-:S07]  /*1ba80*/  FADD.FTZ R163, R186, R163 ;  /* 0x000000a3baa37221 */ /* 0x001fce0000010000 */
[----:B------:R-:W0:Y:S01]  /*1ba90*/  MUFU.EX2 R161, R161 ;  /* 0x000000a100a17308 */ /* 0x000e220000000800 */
[----:B-1----:R-:W-:Y:S01]  /*1baa0*/  FADD.FTZ R164, R179, R164 ;  /* 0x000000a4b3a47221 */ /* 0x002fe20000010000 */
[C---:B--2---:R-:W-:Y:S01]  /*1bab0*/  FADD.FTZ R228, R160.reuse, R163 ;  /* 0x000000a3a0e47221 */ /* 0x044fe20000010000 */
[----:B------:R-:W-:Y:S02]  /*1bac0*/  F2FP.BF16.F32.PACK_AB R186, R160, R186 ;  /* 0x000000baa0ba723e */ /* 0x000fe400000010ff */
[C---:B0-----:R-:W-:Y:S01]  /*1bad0*/  FADD.FTZ R227, R161.reuse, R164 ;  /* 0x000000a4a1e37221 */ /* 0x041fe20000010000 */
[----:B------:R-:W-:Y:S01]  /*1bae0*/  F2FP.BF16.F32.PACK_AB R187, R161, R179 ;  /* 0x000000b3a1bb723e */ /* 0x000fe200000010ff */
[----:B------:R-:W-:Y:S06]  /*1baf0*/  @P2 BRA `(.L_x_1993) ;  /* 0xffffffd800b42947 */ /* 0x000fec000383ffff */
[----:B------:R-:W-:Y:S05]  /*1bb00*/  BSYNC B1 ;  /* 0x0000000000017941 */ /* 0x000fea0003800000 */
.L_x_1982:
[----:B------:R-:W-:-:S07]  /*1bb10*/  IMAD.MOV.U32 R5, RZ, RZ, R233 ;  /* 0x000000ffff057224 */ /* 0x000fce00078e00e9 */
.L_x_1981:
[----:B------:R-:W-:Y:S05]  /*1bb20*/  BSYNC B0 ;  /* 0x0000000000007941 */ /* 0x000fea0003800000 */
.L_x_1980:
[----:B------:R-:W2:Y:S01]  /*1bb30*/  LDL R152, [R1+0x50] ;  /* 0x0000500001987983 */ /* 0x000ea20000100800 */
[----:B------:R-:W-:Y:S01]  /*1bb40*/  BSSY B0, `(.L_x_1994) ;  /* 0x000030c000007945 */ /* 0x000fe20003800000 */
[----:B--2---:R-:W-:-:S13]  /*1bb50*/  ISETP.GE.AND P2, PT, R5, R152, PT ;  /* 0x000000980500720c */ /* 0x004fda0003f46270 */
[----:B------:R-:W-:Y:S05]  /*1bb60*/  @!P2 BRA `(.L_x_1995) ;  /* 0x000000300024a947 */ /* 0x000fea0003800000 */
[----:B------:R-:W-:Y:S02]  /*1bb70*/  IMAD.MOV.U32 R230, RZ, RZ, R4 ;  /* 0x000000ffffe67224 */ /* 0x000fe400078e0004 */
[----:B------:R-:W-:Y:S02]  /*1bb80*/  IMAD.MOV.U32 R231, RZ, RZ, R3 ;  /* 0x000000ffffe77224 */ /* 0x000fe400078e0003 */
[----:B------:R-:W-:Y:S02]  /*1bb90*/  IMAD.MOV.U32 R233, RZ, RZ, R219 ;  /* 0x000000ffffe97224 */ /* 0x000fe400078e00db */
[----:B------:R-:W-:-:S07]  /*1bba0*/  IMAD.MOV.U32 R232, RZ, RZ, R22 ;  /* 0x000000ffffe87224 */ /* 0x000fce00078e0016 */
.L_x_2014:
        /* <DEDUP_REMOVED lines=8> */
.L_x_1996:
[----:B------:R-:W-:Y:S01]  /*1bc30*/  IMAD R3, R22, 0x8, R16 ;  /* 0x0000000816037824 */ /* 0x000fe200078e0210 */
[----:B------:R-:W-:-:S04]  /*1bc40*/  SHF.L.U32 R153, R219, 0x1f, RZ ;  /* 0x0000001fdb997819 */ /* 0x000fc800000006ff */
[----:B------:R0:W1:Y:S01]  /*1bc50*/  SYNCS.PHASECHK.TRANS64.TRYWAIT P2, [R3+URZ+0x30830], R153 ;  /* 0x03083099030075a7 */ /* 0x000062000804017f */
[----:B------:R-:W-:Y:S05]  /*1bc60*/  @!P0 BRA `(.L_x_1997) ;  /* 0x0000000000048947 */ /* 0x000fea0003800000 */
[----:B------:R-:W-:Y:S01]  /*1bc70*/  BPT.TRAP 0x1 ;  /* 0x000000040000795c */ /* 0x000fe20000300000 */
.L_x_1997:
        /* <DEDUP_REMOVED lines=8> */
.L_x_1999:
[----:B------:R-:W-:Y:S05]  /*1bd00*/  BSYNC B1 ;  /* 0x0000000000017941 */ /* 0x000fea0003800000 */
.L_x_1998:
[----:B------:R-:W-:Y:S01]  /*1bd10*/  R2UR UR4, R152 ;  /* 0x00000000980472ca */ /* 0x000fe200000e0000 */
[----:B------:R-:W-:Y:S01]  /*1bd20*/  IMAD.MOV.U32 R152, RZ, RZ, R155 ;  /* 0x000000ffff987224 */ /* 0x000fe200078e009b */
[----:B------:R-:W-:Y:S01]  /*1bd30*/  STL [R1+0xc0], R17 ;  /* 0x0000c01101007387 */ /* 0x000fe20000100800 */
        /* <DEDUP_REMOVED lines=9> */
[----:B------:R-:W-:Y:S01]  /*1bdd0*/  R2UR UR58, R154 ;  /* 0x000000009a3a72ca */ /* 0x000fe200000e0000 */
[----:B------:R-:W-:Y:S01]  /*1bde0*/  VIADD R154, R2, 0x202 ;  /* 0x00000202029a7836 */ /* 0x000fe20000000000 */
[----:B------:R-:W-:Y:S01]  /*1bdf0*/  R2UR UR14, R156 ;  /* 0x000000009c0e72ca */ /* 0x000fe200000e0000 */
[----:B------:R-:W-:Y:S01]  /*1be00*/  VIADD R156, R2, 0x400 ;  /* 0x00000400029c7836 */ /* 0x000fe20000000000 */
[----:B0-----:R-:W-:Y:S01]  /*1be10*/  MOV R16, UR38 ;  /* 0x0000002600107c02 */ /* 0x001fe20008000f00 */
[----:B------:R-:W-:Y:S01]  /*1be20*/  STL [R1+0xb4], R4 ;  /* 0x0000b40401007387 */ /* 0x000fe20000100800 */
[----:B------:R-:W-:Y:S01]  /*1be30*/  R2UR UR38, R152 ;  /* 0x00000000982672ca */ /* 0x000fe200000e0000 */
[----:B------:R-:W-:Y:S01]  /*1be40*/  VIADD R152, R2, 0x200 ;  /* 0x0000020002987836 */ /* 0x000fe20000000000 */
[----:B------:R-:W-:Y:S01]  /*1be50*/  R2UR UR10, R154 ;  /* 0x000000009a0a72ca */ /* 0x000fe200000e0000 */
[----:B------:R0:W-:Y:S01]  /*1be60*/  STL [R1+0x20], R3 ;  /* 0x0000200301007387 */ /* 0x0001e20000100800 */
[----:B------:R-:W-:Y:S01]  /*1be70*/  R2UR UR22, R156 ;  /* 0x000000009c1672ca */ /* 0x000fe200000e0000 */
[----:B------:R-:W-:Y:S01]  /*1be80*/  VIADD R154, R2, 0x402 ;  /* 0x00000402029a7836 */ /* 0x000fe20000000000 */
[----:B------:R-:W-:Y:S01]  /*1be90*/  R2UR UR6, R152 ;  /* 0x00000000980672ca */ /* 0x000fe200000e0000 */
[C---:B------:R-:W-:Y:S01]  /*1bea0*/  VIADD R152, R2.reuse, 0x206 ;  /* 0x0000020602987836 */ /* 0x040fe20000000000 */
[----:B------:R-:W-:Y:S01]  /*1beb0*/  MOV R159, UR39 ;  /* 0x00000027009f7c02 */ /* 0x000fe20008000f00 */
[----:B------:R-:W-:Y:S01]  /*1bec0*/  VIADD R156, R2, 0x406 ;  /* 0x00000406029c7836 */ /* 0x000fe20000000000 */
[----:B------:R-:W-:Y:S01]  /*1bed0*/  UMOV UR39, UR5 ;  /* 0x0000000500277c82 */ /* 0x000fe20008000000 */
[----:B-1----:R-:W-:Y:S01]  /*1bee0*/  MOV R5, UR37 ;  /* 0x0000002500057c02 */ /* 0x002fe20008000f00 */
[----:B------:R-:W-:Y:S01]  /*1bef0*/  IMAD.MOV.U32 R157, RZ, RZ, 0x40000040 ;  /* 0x40000040ff9d7424 */ /* 0x000fe200078e00ff */
[----:B------:R-:W-:Y:S01]  /*1bf00*/  R2UR UR18, R152 ;  /* 0x00000000981272ca */ /* 0x000fe200000e0000 */
[----:B------:R-:W-:Y:S01]  /*1bf10*/  VIADD R152, R2, 0x404 ;  /* 0x0000040402987836 */ /* 0x000fe20000000000 */
[----:B------:R-:W-:Y:S01]  /*1bf20*/  MOV R17, UR38 ;  /* 0x0000002600117c02 */ /* 0x000fe20008000f00 */
[----:B0-----:R-:W-:Y:S01]  /*1bf30*/  IMAD.MOV.U32 R3, RZ, RZ, 0x40000040 ;  /* 0x40000040ff037424 */ /* 0x001fe200078e00ff */
[----:B------:R-:W-:Y:S01]  /*1bf40*/  UMOV UR38, UR4 ;  /* 0x0000000400267c82 */ /* 0x000fe20008000000 */
[----:B------:R-:W-:Y:S01]  /*1bf50*/  MOV R4, UR36 ;  /* 0x0000002400047c02 */ /* 0x000fe20008000f00 */
[-C--:B------:R-:W-:Y:S01]  /*1bf60*/  FMUL.FTZ R24, R24, R23.reuse ;  /* 0x0000001718187220 */ /* 0x080fe20000410000 */
[----:B------:R-:W-:Y:S01]  /*1bf70*/  R2UR UR30, R152 ;  /* 0x00000000981e72ca */ /* 0x000fe200000e0000 */
[----:B------:R-:W-:Y:S01]  /*1bf80*/  VIADD R152, R2, 0x600 ;  /* 0x0000060002987836 */ /* 0x000fe20000000000 */
        /* <DEDUP_REMOVED lines=166> */
[----:B------:R-:W-:-:S02]  /*1c9f0*/  WARPGROUP.DEPBAR.LE gsb0, 0x0 ;  /* 0x00008000000079c5 */ /* 0x000fc40000010000 */
[----:B------:R-:W-:-:S06]  /*1ca00*/  WARPGROUP.ARRIVE ;  /* 0x00000000000079c5 */ /* 0x000fcc0000000000 */
[----:B------:R-:W-:Y:S01]  /*1ca10*/  HGMMA.64x64x16.F32.BF16 R152, gdesc[UR36], R152, gsb0 ;  /* 0x00e00000249879f0 */ /* 0x000fe20008001898 */
[----:B------:R-:W-:Y:S02]  /*1ca20*/  R2UR UR39, R3 ;  /* 0x00000000032772ca */ /* 0x000fe400000e0000 */
[----:B------:R-:W-:Y:S02]  /*1ca30*/  R2UR UR38, R17 ;  /* 0x00000000112672ca */ /* 0x000fe400000e0000 */
[----:B------:R-:W-:Y:S01]  /*1ca40*/  R2UR UR36, R222 ;  /* 0x00000000de2472ca */ /* 0x000fe200000e0000 */
[----:B------:R0:W5:Y:S01]  /*1ca50*/  LDL.LU R17, [R1+0xc0] ;  /* 0x0000c00001117983 */ /* 0x0001620000300800 */
[----:B------:R-:W-:Y:S01]  /*1ca60*/  R2UR UR37, R223 ;  /* 0x00000000df2572ca */ /* 0x000fe200000e0000 */
[----:B------:R-:W-:Y:S02]  /*1ca70*/  WARPGROUP.DEPBAR.LE gsb0, 0x0 ;  /* 0x00008000000079c5 */ /* 0x000fe40000010000 */
[----:B------:R-:W-:-:S10]  /*1ca80*/  WARPGROUP.ARRIVE ;  /* 0x00000000000079c5 */ /* 0x000fd40000000000 */
        /* <DEDUP_REMOVED lines=75> */
.L_x_2001:
[----:B------:R-:W-:Y:S01]  /*1cf40*/  SHF.L.U32 R2, R233, 0x1f, RZ ;  /* 0x0000001fe9027819 */ /* 0x000fe200000006ff */
[----:B-----5:R-:W-:-:S04]  /*1cf50*/  IMAD R0, R232, 0x8, R16 ;  /* 0x00000008e8007824 */ /* 0x020fc800078e0210 */
[----:B------:R0:W1:Y:S01]  /*1cf60*/  SYNCS.PHASECHK.TRANS64.TRYWAIT P2, [R0+URZ+0x30850], R2 ;  /* 0x03085002000075a7 */ /* 0x000062000804017f */
[----:B------:R-:W-:Y:S05]  /*1cf70*/  @!P0 BRA `(.L_x_2002) ;  /* 0x0000000000048947 */ /* 0x000fea0003800000 */
[----:B------:R-:W-:Y:S01]  /*1cf80*/  BPT.TRAP 0x1 ;  /* 0x000000040000795c */ /* 0x000fe20000300000 */
.L_x_2002:
[----:B------:R-:W-:Y:S04]  /*1cf90*/  BSSY B1, `(.L_x_2003) ;  /* 0x0000004000017945 */ /* 0x000fe80003800000 */
[----:B-1----:R-:W-:Y:S05]  /*1cfa0*/  @P2 BRA `(.L_x_2004) ;  /* 0x0000000000082947 */ /* 0x002fea0003800000 */
[----:B------:R-:W1:Y:S02]  /*1cfb0*/  SYNCS.PHASECHK.TRANS64.TRYWAIT P2, [R0+URZ+0x30850], R2 ;  /* 0x03085002000075a7 */ /* 0x000e64000804017f */
[----:B-1----:R-:W-:Y:S05]  /*1cfc0*/  @!P2 BRA `(.L_x_2005) ;  /* 0x000001040058a947 */ /* 0x002fea0003800000 */
.L_x_2004:
[----:B------:R-:W-:Y:S05]  /*1cfd0*/  BSYNC B1 ;  /* 0x0000000000017941 */ /* 0x000fea0003800000 */
.L_x_2003:
[----:B01----:R-:W-:Y:S01]  /*1cfe0*/  VIADD R2, R16, 0x400 ;  /* 0x0000040010027836 */ /* 0x003fe20000000000 */
[----:B------:R-:W2:Y:S01]  /*1cff0*/  LDL R233, [R1+0x28] ;  /* 0x0000280001e97983 */ /* 0x000ea20000100800 */
[----:B------:R-:W-:Y:S01]  /*1d000*/  IMAD.MOV.U32 R3, RZ, RZ, 0x40000040 ;  /* 0x40000040ff037424 */ /* 0x000fe200078e00ff */
[----:B------:R-:W-:Y:S01]  /*1d010*/  WARPGROUP.ARRIVE ;  /* 0x00000000000079c5 */ /* 0x000fe20000000000 */
[----:B------:R-:W-:Y:S01]  /*1d020*/  ULDC UR5, c[0x0][0x9d8] ;  /* 0x0002760000057ab9 */ /* 0x000fe20000000800 */
[----:B------:R-:W-:Y:S01]  /*1d030*/  SHF.R.U32.HI R2, RZ, 0x4, R2 ;  /* 0x00000004ff027819 */ /* 0x000fe20000011602 */
[----:B------:R-:W3:Y:S03]  /*1d040*/  LDL R23, [R1+0x4c] ;  /* 0x00004c0001177983 */ /* 0x000ee60000100800 */
[----:B------:R-:W-:-:S04]  /*1d050*/  LOP3.LUT R2, R2, 0x3fff, RZ, 0xc0, !PT ;  /* 0x00003fff02027812 */ /* 0x000fc800078ec0ff */
[----:B------:R-:W-:-:S05]  /*1d060*/  LOP3.LUT R2, R2, 0x2000000, RZ, 0xfc, !PT ;  /* 0x0200000002027812 */ /* 0x000fca00078efcff */
[----:B------:R-:W-:Y:S01]  /*1d070*/  IMAD R2, R232, 0x800, R2 ;  /* 0x00000800e8027824 */ /* 0x000fe200078e0202 */
[----:B------:R-:W-:-:S04]  /*1d080*/  R2UR UR7, R3 ;  /* 0x00000000030772ca */ /* 0x000fc800000e0000 */
[----:B------:R-:W-:-:S13]  /*1d090*/  R2UR UR6, R2 ;  /* 0x00000000020672ca */ /* 0x000fda00000e0000 */
[----:B------:R-:W-:Y:S01]  /*1d0a0*/  HGMMA.64x256x16.F32.BF16 R24, R196, gdesc[UR4].tnspB, R24, gsb0 ;  /* 0x43e00004c4187df0 */ /* 0x000fe20008001818 */
[----:B--2---:R-:W-:Y:S02]  /*1d0b0*/  R2UR UR4, R233 ;  /* 0x00000000e90472ca */ /* 0x004fe400000e0000 */
[----:B------:R-:W3:Y:S01]  /*1d0c0*/  LDL R233, [R1+0x34] ;  /* 0x0000340001e97983 */ /* 0x000ee20000100800 */
[----:B------:R-:W-:Y:S02]  /*1d0d0*/  IMAD.MOV.U32 R3, RZ, RZ, 0x40000040 ;  /* 0x40000040ff037424 */ /* 0x000fe400078e00ff */
[----:B------:R-:W-:Y:S01]  /*1d0e0*/  FMUL.FTZ R153, R153, UR5 ;  /* 0x0000000599997c20 */ /* 0x000fe20008410000 */
[----:B------:R-:W-:Y:S02]  /*1d0f0*/  WARPGROUP.DEPBAR.LE gsb0, 0x0 ;  /* 0x00008000000079c5 */ /* 0x000fe40000010000 */
[----:B------:R-:W-:Y:S01]  /*1d100*/  VIADD R196, R2, 0x80 ;  /* 0x0000008002c47836 */ /* 0x000fe20000000000 */
[----:B------:R-:W-:Y:S01]  /*1d110*/  WARPGROUP.ARRIVE ;  /* 0x00000000000079c5 */ /* 0x000fe20000000000 */
[----:B------:R-:W-:-:S02]  /*1d120*/  IMAD.MOV.U32 R197, RZ, RZ, 0x40000040 ;  /* 0x40000040ffc57424 */ /* 0x000fc400078e00ff */
[----:B------:R-:W-:Y:S01]  /*1d130*/  FMUL.FTZ R160, R160, UR5 ;  /* 0x00000005a0a07c20 */ /* 0x000fe20008410000 */
[----:B------:R-:W-:Y:S01]  /*1d140*/  @!P1 IMAD R4, R4, 0x8, R16 ;  /* 0x0000000804049824 */ /* 0x000fe200078e0210 */
[----:B------:R-:W-:Y:S01]  /*1d150*/  R2UR UR6, R196 ;  /* 0x00000000c40672ca */ /* 0x000fe200000e0000 */
[----:B------:R-:W-:Y:S01]  /*1d160*/  FMUL.FTZ R165, R165, UR5 ;  /* 0x00000005a5a57c20 */ /* 0x000fe20008410000 */
[----:B------:R-:W-:Y:S01]  /*1d170*/  R2UR UR7, R197 ;  /* 0x00000000c50772ca */ /* 0x000fe200000e0000 */
[----:B------:R-:W-:Y:S02]  /*1d180*/  @!P1 VIADD R4, R4, 0x30840 ;  /* 0x0003084004049836 */ /* 0x000fe40000000000 */
[----:B------:R-:W-:Y:S01]  /*1d190*/  FMUL.FTZ R169, R169, UR5 ;  /* 0x00000005a9a97c20 */ /* 0x000fe20008410000 */
[----:B------:R-:W-:Y:S01]  /*1d1a0*/  FMUL.FTZ R172, R172, UR5 ;  /* 0x00000005acac7c20 */ /* 0x000fe20008410000 */
[----:B------:R-:W-:Y:S01]  /*1d1b0*/  FMUL.FTZ R173, R173, UR5 ;  /* 0x00000005adad7c20 */ /* 0x000fe20008410000 */
[----:B------:R-:W0:Y:S01]  /*1d1c0*/  MUFU.TANH R153, R153 ;  /* 0x0000009900997308 */ /* 0x000e220000002400 */
[----:B------:R-:W-:-:S06]  /*1d1d0*/  @!P1 PRMT R4, RZ, 0x654, R4 ;  /* 0x00000654ff049816 */ /* 0x000fcc0000000004 */
[----:B------:R-:W-:Y:S01]  /*1d1e0*/  HGMMA.64x256x16.F32.BF16 R24, R192, gdesc[UR4].tnspB, R24, gsb0 ;  /* 0x43e00004c0187df0 */ /* 0x000fe20008001818 */
[----:B------:R-:W1:Y:S08]  /*1d1f0*/  MUFU.TANH R160, R160 ;  /* 0x000000a000a07308 */ /* 0x000e700000002400 */
[----:B------:R-:W2:Y:S08]  /*1d200*/  MUFU.TANH R165, R165 ;  /* 0x000000a500a57308 */ /* 0x000eb00000002400 */
[----:B------:R-:W4:Y:S08]  /*1d210*/  MUFU.TANH R169, R169 ;  /* 0x000000a900a97308 */ /* 0x000f300000002400 */
[----:B------:R-:W0:Y:S08]  /*1d220*/  MUFU.TANH R172, R172 ;  /* 0x000000ac00ac7308 */ /* 0x000e300000002400 */
[----:B------:R-:W0:Y:S01]  /*1d230*/  MUFU.TANH R173, R173 ;  /* 0x000000ad00ad7308 */ /* 0x000e220000002400 */
[----:B------:R-:W-:-:S02]  /*1d240*/  WARPGROUP.DEPBAR.LE gsb0, 0x0 ;  /* 0x00008000000079c5 */ /* 0x000fc40000010000 */
[C---:B------:R-:W-:Y:S01]  /*1d250*/  VIADD R192, R2.reuse, 0x100 ;  /* 0x0000010002c07836 */ /* 0x040fe20000000000 */
[----:B------:R-:W-:Y:S01]  /*1d260*/  WARPGROUP.ARRIVE ;  /* 0x00000000000079c5 */ /* 0x000fe20000000000 */
[----:B------:R-:W-:Y:S02]  /*1d270*/  IMAD.MOV.U32 R193, RZ, RZ, 0x40000040 ;  /* 0x40000040ffc17424 */ /* 0x000fe400078e00ff */
[----:B------:R-:W-:Y:S01]  /*1d280*/  VIADD R2, R2, 0x180 ;  /* 0x0000018002027836 */ /* 0x000fe20000000000 */
[----:B------:R-:W-:Y:S01]  /*1d290*/  R2UR UR6, R192 ;  /* 0x00000000c00672ca */ /* 0x000fe200000e0000 */
[----:B---3--:R-:W-:Y:S01]  /*1d2a0*/  IMAD.IADD R23, R23, 0x1, R233 ;  /* 0x0000000117177824 */ /* 0x008fe200078e02e9 */
[----:B------:R-:W-:-:S13]  /*1d2b0*/  R2UR UR7, R193 ;  /* 0x00000000c10772ca */ /* 0x000fda00000e0000 */
[----:B------:R-:W-:Y:S01]  /*1d2c0*/  HGMMA.64x256x16.F32.BF16 R24, R188, gdesc[UR4].tnspB, R24, gsb0 ;  /* 0x43e00004bc187df0 */ /* 0x000fe20008001818 */
[----:B------:R-:W-:Y:S02]  /*1d2d0*/  R2UR UR6, R2 ;  /* 0x00000000020672ca */ /* 0x000fe400000e0000 */
[----:B------:R-:W-:Y:S01]  /*1d2e0*/  R2UR UR7, R3 ;  /* 0x00000000030772ca */ /* 0x000fe200000e0000 */
[----:B------:R-:W3:Y:S08]  /*1d2f0*/  @P5 LDC R2, c[0x0][0x44c] ;  /* 0x00011300ff025b82 */ /* 0x000ef00000000800 */
[----:B------:R-:W5:Y:S01]  /*1d300*/  @P5 LDC R3, c[0x0][0x450] ;  /* 0x00011400ff035b82 */ /* 0x000f620000000800 */
[----:B------:R-:W-:-:S02]  /*1d310*/  WARPGROUP.DEPBAR.LE gsb0, 0x0 ;  /* 0x00008000000079c5 */ /* 0x000fc40000010000 */
[----:B------:R-:W-:-:S13]  /*1d320*/  WARPGROUP.ARRIVE ;  /* 0x00000000000079c5 */ /* 0x000fda0000000000 */
[----:B------:R-:W-:Y:S03]  /*1d330*/  HGMMA.64x256x16.F32.BF16 R24, R184, gdesc[UR4].tnspB, R24, gsb0 ;  /* 0x43e00004b8187df0 */ /* 0x000fe60008001818 */
[----:B------:R-:W-:Y:S02]  /*1d340*/  WARPGROUP.DEPBAR.LE gsb0, 0x0 ;  /* 0x00008000000079c5 */ /* 0x000fe40000010000 */
[----:B---3--:R-:W-:-:S04]  /*1d350*/  @P5 IMAD.HI.U32 R184, R23, R2, RZ ;  /* 0x0000000217b85227 */ /* 0x008fc800078e00ff */
[----:B------:R-:W-:Y:S01]  /*1d360*/  FMUL.FTZ R185, R161, UR5 ;  /* 0x00000005a1b97c20 */ /* 0x000fe20008410000 */
[----:B------:R-:W-:Y:S01]  /*1d370*/  FMUL.FTZ R161, R163, UR5 ;  /* 0x00000005a3a17c20 */ /* 0x000fe20008410000 */
[----:B------:R-:W-:Y:S01]  /*1d380*/  FMUL.FTZ R163, R167, UR5 ;  /* 0x00000005a7a37c20 */ /* 0x000fe20008410000 */
[----:B------:R-:W-:Y:S01]  /*1d390*/  IMAD.MOV.U32 R2, RZ, RZ, R23 ;  /* 0x000000ffff027224 */ /* 0x000fe200078e0017 */
[----:B-----5:R-:W-:Y:S01]  /*1d3a0*/  @P5 SHF.R.U32.HI R2, RZ, R3, R184 ;  /* 0x00000003ff025219 */ /* 0x020fe200000116b8 */
[----:B------:R-:W-:Y:S01]  /*1d3b0*/  FMUL.FTZ R167, R174, UR5 ;  /* 0x00000005aea77c20 */ /* 0x000fe20008410000 */
[----:B------:R-:W-:Y:S01]  /*1d3c0*/  FMUL.FTZ R3, R152, UR5 ;  /* 0x0000000598037c20 */ /* 0x000fe20008410000 */
[----:B------:R-:W-:Y:S01]  /*1d3d0*/  FMUL.FTZ R174, R176, UR5 ;  /* 0x00000005b0ae7c20 */ /* 0x000fe20008410000 */
[----:B------:R-:W-:Y:S01]  /*1d3e0*/  FMUL.FTZ R152, R154, UR5 ;  /* 0x000000059a987c20 */ /* 0x000fe20008410000 */
[----:B------:R-:W-:Y:S01]  /*1d3f0*/  FMUL.FTZ R176, R177, UR5 ;  /* 0x00000005b1b07c20 */ /* 0x000fe20008410000 */
[----:B------:R-:W-:Y:S01]  /*1d400*/  FMUL.FTZ R154, R158, UR5 ;  /* 0x000000059e9a7c20 */ /* 0x000fe20008410000 */
[----:B------:R-:W3:Y:S01]  /*1d410*/  SHFL.IDX PT, R188, R2, RZ, 0x1c1f ;  /* 0x001c1fff02bc7589 */ /* 0x000ee200000e0000 */
[----:B------:R-:W-:-:S02]  /*1d420*/  IMAD.SHL.U32 R177, R5, 0x40, RZ ;  /* 0x0000004005b17824 */ /* 0x000fc400078e00ff */
        /* <DEDUP_REMOVED lines=12> */
[----:B------:R5:W-:Y:S01]  /*1d4f0*/  @!P1 SYNCS.ARRIVE.TRANS64.RED.A1T0 RZ, [R4+URZ], RZ ;  /* 0x000000ff04ff99a7 */ /* 0x000be2000810043f */
[----:B------:R-:W-:Y:S01]  /*1d500*/  IADD3 R156, -R177, 0x1, RZ ;  /* 0x00000001b19c7810 */ /* 0x000fe20007ffe1ff */
[----:B------:R-:W-:Y:S01]  /*1d510*/  FMUL.FTZ R184, R157, UR5 ;  /* 0x000000059db87c20 */ /* 0x000fe20008410000 */
[----:B------:R-:W-:Y:S01]  /*1d520*/  FMUL.FTZ R178, R180, UR5 ;  /* 0x00000005b4b27c20 */ /* 0x000fe20008410000 */
[----:B------:R-:W-:Y:S01]  /*1d530*/  FMUL.FTZ R179, R181, UR5 ;  /* 0x00000005b5b37c20 */ /* 0x000fe20008410000 */
[----:B------:R-:W-:Y:S01]  /*1d540*/  FMUL.FTZ R175, R183, UR5 ;  /* 0x00000005b7af7c20 */ /* 0x000fe20008410000 */
[----:B------:R-:W-:Y:S01]  /*1d550*/  IMAD R156, R229, -0x2, R156 ;  /* 0xfffffffee59c7824 */ /* 0x000fe200078e029c */
[----:B------:R-:W0:Y:S01]  /*1d560*/  MUFU.TANH R3, R3 ;  /* 0x0000000300037308 */ /* 0x000e220000002400 */
[----:B-----5:R-:W-:Y:S01]  /*1d570*/  FMUL.FTZ R4, R182, UR5 ;  /* 0x00000005b6047c20 */ /* 0x020fe20008410000 */
[----:B------:R-:W-:-:S02]  /*1d580*/  ULDC UR5, c[0x0][0x9e0] ;  /* 0x0002780000057ab9 */ /* 0x000fc40000000800 */
[----:B------:R-:W-:-:S04]  /*1d590*/  IADD3 R156, -R220, R156, R221 ;  /* 0x0000009cdc9c7210 */ /* 0x000fc80007ffe1dd */
[----:B------:R-:W0:Y:S01]  /*1d5a0*/  MUFU.TANH R152, R152 ;  /* 0x0000009800987308 */ /* 0x000e220000002400 */
[C---:B------:R-:W-:Y:S02]  /*1d5b0*/  VIADD R183, R156.reuse, UR5 ;  /* 0x000000059cb77c36 */ /* 0x040fe40008000000 */
[----:B------:R-:W-:Y:S02]  /*1d5c0*/  VIADD R182, R156, UR4 ;  /* 0x000000049cb67c36 */ /* 0x000fe40008000000 */
[--C-:B---3--:R-:W-:Y:S02]  /*1d5d0*/  IMAD.IADD R181, R183, 0x1, R188.reuse ;  /* 0x00000001b7b57824 */ /* 0x108fe400078e02bc */
[----:B------:R-:W-:Y:S01]  /*1d5e0*/  IMAD.IADD R180, R182, 0x1, R188 ;  /* 0x00000001b6b47824 */ /* 0x000fe200078e02bc */
[----:B------:R-:W3:Y:S08]  /*1d5f0*/  MUFU.TANH R23, R23 ;  /* 0x0000001700177308 */ /* 0x000ef00000002400 */
        /* <DEDUP_REMOVED lines=32> */
[----:B------:R-:W1:Y:S02]  /*1d800*/  @P2 LDC.64 R156, c[0x0][0x9e8] ;  /* 0x00027a00ff9c2b82 */ /* 0x000e640000000a00 */
[----:B-1----:R-:W-:-:S05]  /*1d810*/  @P2 IMAD.HI.U32 R156, R188, R156, RZ ;  /* 0x0000009cbc9c2227 */ /* 0x002fca00078e00ff */
[----:B------:R-:W-:-:S04]  /*1d820*/  @P2 SHF.R.U32.HI R188, RZ, R157, R156 ;  /* 0x0000009dffbc2219 */ /* 0x000fc8000001169c */
[----:B------:R-:W-:Y:S01]  /*1d830*/  LOP3.LUT R188, RZ, R188, RZ, 0x33, !PT ;  /* 0x000000bcffbc7212 */ /* 0x000fe200078e33ff */
[----:B------:R-:W-:Y:S06]  /*1d840*/  BRA `(.L_x_2009) ;  /* 0x0000000000187947 */ /* 0x000fec0003800000 */
.L_x_2008:
[----:B------:R-:W-:Y:S02]  /*1d850*/  ULDC UR4, c[0x0][0x9e4] ;  /* 0x0002790000047ab9 */ /* 0x000fe40000000800 */
[----:B------:R-:W-:-:S05]  /*1d860*/  IMAD.U32 R189, RZ, RZ, UR4 ;  /* 0x00000004ffbd7e24 */ /* 0x000fca000f8e00ff */
[----:B------:R-:W-:-:S13]  /*1d870*/  ISETP.NE.AND P2, PT, R189, 0x1, PT ;  /* 0x00000001bd00780c */ /* 0x000fda0003f45270 */
[----:B------:R-:W1:Y:S02]  /*1d880*/  @P2 LDC.64 R156, c[0x0][0x9e8] ;  /* 0x00027a00ff9c2b82 */ /* 0x000e640000000a00 */
[----:B-1----:R-:W-:-:S05]  /*1d890*/  @P2 IMAD.HI.U32 R156, R188, R156, RZ ;  /* 0x0000009cbc9c2227 */ /* 0x002fca00078e00ff */
[----:B------:R-:W-:-:S07]  /*1d8a0*/  @P2 SHF.R.U32.HI R188, RZ, R157, R156 ;  /* 0x0000009dffbc2219 */ /* 0x000fce000001169c */
.L_x_2009:
[----:B------:R-:W-:Y:S05]  /*1d8b0*/  BSYNC B1 ;  /* 0x0000000000017941 */ /* 0x000fea0003800000 */
.L_x_2007:
[----:B------:R-:W-:-:S04]  /*1d8c0*/  IMAD R188, R188, R189, -R177 ;  /* 0x000000bdbcbc7224 */ /* 0x000fc800078e0ab1 */
[----:B------:R-:W-:-:S05]  /*1d8d0*/  IMAD R188, R229, -0x2, R188 ;  /* 0xfffffffee5bc7824 */ /* 0x000fca00078e02bc */
[----:B------:R-:W-:Y:S02]  /*1d8e0*/  VIMNMX R180, R180, R188, !PT ;  /* 0x000000bcb4b47248 */ /* 0x000fe40007fe0100 */
[----:B------:R-:W-:-:S07]  /*1d8f0*/  VIADDMNMX R181, R188, R189, R181, PT ;  /* 0x000000bdbcb57246 */ /* 0x000fce00038001b5 */
.L_x_2006:
[----:B------:R-:W-:Y:S01]  /*1d900*/  ISETP.GT.AND P2, PT, R5, -0x1, PT ;  /* 0xffffffff0500780c */ /* 0x000fe20003f44270 */
[----:B------:R-:W1:Y:S03]  /*1d910*/  SHFL.IDX PT, R2, R2, 0x1, 0x1c1f ;  /* 0x003c1f0002027f89 */ /* 0x000e6600000e0000 */
[C---:B------:R-:W-:Y:S02]  /*1d920*/  ISETP.GT.AND P4, PT, R180.reuse, RZ, P2 ;  /* 0x000000ffb400720c */ /* 0x040fe40001784270 */
[----:B------:R-:W-:Y:S02]  /*1d930*/  ISETP.GT.AND P3, PT, R180, 0x1, P2 ;  /* 0x00000001b400780c */ /* 0x000fe40001764270 */
[C---:B------:R-:W-:Y:S02]  /*1d940*/  ISETP.LT.OR P4, PT, R181.reuse, 0x1, P4 ;  /* 0x00000001b500780c */ /* 0x040fe40002781670 */
[----:B------:R-:W-:-:S02]  /*1d950*/  ISETP.LT.OR P3, PT, R181, 0x2, P3 ;  /* 0x00000002b500780c */ /* 0x000fc40001f61670 */
[----:B0-----:R-:W-:Y:S02]  /*1d960*/  FSEL R156, R3, -INF , !P4 ;  /* 0xff800000039c7808 */ /* 0x001fe40006000000 */
[----:B------:R-:W-:Y:S02]  /*1d970*/  FSEL R153, R153, -INF , !P3 ;  /* 0xff80000099997808 */ /* 0x000fe40005800000 */
[C---:B------:R-:W-:Y:S02]  /*1d980*/  ISETP.GT.AND P4, PT, R180.reuse, 0x8, P2 ;  /* 0x00000008b400780c */ /* 0x040fe40001784270 */
[----:B------:R-:W-:Y:S02]  /*1d990*/  ISETP.GT.AND P3, PT, R180, 0x9, P2 ;  /* 0x00000009b400780c */ /* 0x000fe40001764270 */
[C---:B------:R-:W-:Y:S02]  /*1d9a0*/  ISETP.LT.OR P4, PT, R181.reuse, 0x9, P4 ;  /* 0x00000009b500780c */ /* 0x040fe40002781670 */
[----:B------:R-:W-:-:S02]  /*1d9b0*/  ISETP.LT.OR P3, PT, R181, 0xa, P3 ;  /* 0x0000000ab500780c */ /* 0x000fc40001f61670 */
[----:B------:R-:W-:Y:S01]  /*1d9c0*/  FSEL R155, R155, -INF , !P4 ;  /* 0xff8000009b9b7808 */ /* 0x000fe20006000000 */
[--C-:B-1----:R-:W-:Y:S01]  /*1d9d0*/  IMAD.IADD R183, R183, 0x1, R2.reuse ;  /* 0x00000001b7b77824 */ /* 0x102fe200078e0202 */
        /* <DEDUP_REMOVED lines=52> */
.L_x_2012:
[----:B------:R-:W-:Y:S02]  /*1dd20*/  ULDC UR4, c[0x0][0x9e4] ;  /* 0x0002790000047ab9 */ /* 0x000fe40000000800 */
[----:B------:R-:W-:-:S05]  /*1dd30*/  IMAD.U32 R180, RZ, RZ, UR4 ;  /* 0x00000004ffb47e24 */ /* 0x000fca000f8e00ff */
[----:B------:R-:W-:-:S13]  /*1dd40*/  ISETP.NE.AND P3, PT, R180, 0x1, PT ;  /* 0x00000001b400780c */ /* 0x000fda0003f65270 */
[----:B------:R-:W0:Y:S02]  /*1dd50*/  @P3 LDC.64 R2, c[0x0][0x9e8] ;  /* 0x00027a00ff023b82 */ /* 0x000e240000000a00 */
[----:B0-----:R-:W-:-:S05]  /*1dd60*/  @P3 IMAD.HI.U32 R2, R157, R2, RZ ;  /* 0x000000029d023227 */ /* 0x001fca00078e00ff */
[----:B------:R-:W-:-:S07]  /*1dd70*/  @P3 SHF.R.U32.HI R157, RZ, R3, R2 ;  /* 0x00000003ff9d3219 */ /* 0x000fce0000011602 */
.L_x_2013:
[----:B------:R-:W-:Y:S05]  /*1dd80*/  BSYNC B1 ;  /* 0x0000000000017941 */ /* 0x000fea0003800000 */
.L_x_2011:
[----:B------:R-:W-:-:S04]  /*1dd90*/  IMAD R157, R157, R180, -R177 ;  /* 0x000000b49d9d7224 */ /* 0x000fc800078e0ab1 */
[----:B------:R-:W-:-:S05]  /*1dda0*/  IMAD R157, R229, -0x2, R157 ;  /* 0xfffffffee59d7824 */ /* 0x000fca00078e029d */
[----:B------:R-:W-:Y:S02]  /*1ddb0*/  VIMNMX R182, R182, R157, !PT ;  /* 0x0000009db6b67248 */ /* 0x000fe40007fe0100 */
[----:B------:R-:W-:-:S07]  /*1ddc0*/  VIADDMNMX R183, R157, R180, R183, PT ;  /* 0x000000b49db77246 */ /* 0x000fce00038001b7 */
.L_x_2010:
[----:B------:R-:W-:Y:S01]  /*1ddd0*/  @!P1 VIADD R0, R0, 0x30860 ;  /* 0x0003086000009836 */ /* 0x000fe20000000000 */
[----:B------:R-:W2:Y:S01]  /*1dde0*/  LDL R180, [R1+0x50] ;  /* 0x0000500001b47983 */ /* 0x000ea20000100800 */
[----:B------:R-:W-:Y:S01]  /*1ddf0*/  ULDC UR4, c[0x0][0x988] ;  /* 0x0002620000047ab9 */ /* 0x000fe20000000800 */
[----:B------:R-:W-:Y:S02]  /*1de00*/  IMAD.MOV.U32 R233, RZ, RZ, R219 ;  /* 0x000000ffffe97224 */ /* 0x000fe400078e00db */
[----:B------:R-:W-:Y:S01]  /*1de10*/  @!P1 PRMT R0, RZ, 0x654, R0 ;  /* 0x00000654ff009816 */ /* 0x000fe20000000000 */
[----:B------:R-:W-:-:S03]  /*1de20*/  IMAD.MOV.U32 R232, RZ, RZ, R22 ;  /* 0x000000ffffe87224 */ /* 0x000fc600078e0016 */
        /* <DEDUP_REMOVED lines=22> */
[C---:B------:R-:W-:Y:S01]  /*1df90*/  FSETP.NEU.FTZ.AND P3, PT, R3.reuse, -INF , PT ;  /* 0xff8000000300780b */ /* 0x040fe20003f7d000 */
[----:B------:R-:W-:-:S03]  /*1dfa0*/  FMUL.FTZ R0, R3, R2 ;  /* 0x0000000203007220 */ /* 0x000fc60000410000 */
[----:B------:R-:W-:Y:S02]  /*1dfb0*/  FSEL R157, R3, RZ, P3 ;  /* 0x000000ff039d7208 */ /* 0x000fe40001800000 */
[----:B------:R-:W-:Y:S02]  /*1dfc0*/  FSEL R0, R0, RZ, P3 ;  /* 0x000000ff00007208 */ /* 0x000fe40001800000 */
[----:B------:R-:W-:Y:S01]  /*1dfd0*/  ISETP.GT.AND P3, PT, R182, 0x1, P2 ;  /* 0x00000001b600780c */ /* 0x000fe20001764270 */
[----:B------:R-:W-:Y:S01]  /*1dfe0*/  FADD.FTZ R157, -R157, R231 ;  /* 0x000000e79d9d7221 */ /* 0x000fe20000010100 */
[----:B------:R-:W-:Y:S02]  /*1dff0*/  IMAD.MOV.U32 R231, RZ, RZ, R3 ;  /* 0x000000ffffe77224 */ /* 0x000fe400078e0003 */
[-CC-:B------:R-:W-:Y:S01]  /*1e000*/  FFMA.FTZ R156, R156, R2.reuse, -R0.reuse ;  /* 0x000000029c9c7223 */ /* 0x180fe20000010800 */
[----:B------:R-:W-:Y:S01]  /*1e010*/  ISETP.LT.OR P4, PT, R183, 0x2, P3 ;  /* 0x00000002b700780c */ /* 0x000fe20001f81670 */
[-C--:B------:R-:W-:Y:S01]  /*1e020*/  FMUL.FTZ R157, R157, R2.reuse ;  /* 0x000000029d9d7220 */ /* 0x080fe20000410000 */
[-CC-:B------:R-:W-:Y:S01]  /*1e030*/  FFMA.FTZ R153, R153, R2.reuse, -R0.reuse ;  /* 0x0000000299997223 */ /* 0x180fe20000010800 */
[C---:B------:R-:W-:Y:S01]  /*1e040*/  ISETP.GT.AND P3, PT, R182.reuse, 0x8, P2 ;  /* 0x00000008b600780c */ /* 0x040fe20001764270 */
[-CC-:B------:R-:W-:Y:S01]  /*1e050*/  FFMA.FTZ R155, R155, R2.reuse, -R0.reuse ;  /* 0x000000029b9b7223 */ /* 0x180fe20000010800 */
[----:B------:R-:W-:Y:S01]  /*1e060*/  FSEL R177, R23, -INF , !P4 ;  /* 0xff80000017b17808 */ /* 0x000fe20006000000 */
[----:B------:R-:W-:Y:S01]  /*1e070*/  MUFU.EX2 R156, R156 ;  /* 0x0000009c009c7308 */ /* 0x000fe20000000800 */
[----:B------:R-:W-:Y:S01]  /*1e080*/  ISETP.GT.AND P4, PT, R182, 0x9, P2 ;  /* 0x00000009b600780c */ /* 0x000fe20001784270 */
[-CC-:B------:R-:W-:Y:S01]  /*1e090*/  FFMA.FTZ R184, R184, R2.reuse, -R0.reuse ;  /* 0x00000002b8b87223 */ /* 0x180fe20000010800 */
[C---:B------:R-:W-:Y:S01]  /*1e0a0*/  ISETP.LT.OR P3, PT, R183.reuse, 0x9, P3 ;  /* 0x00000009b700780c */ /* 0x040fe20001f61670 */
[-CC-:B------:R-:W-:Y:S01]  /*1e0b0*/  FFMA.FTZ R160, R160, R2.reuse, -R0.reuse ;  /* 0x00000002a0a07223 */ /* 0x180fe20000010800 */
[----:B------:R-:W-:Y:S01]  /*1e0c0*/  ISETP.LT.OR P4, PT, R183, 0xa, P4 ;  /* 0x0000000ab700780c */ /* 0x000fe20002781670 */
[-CC-:B------:R-:W-:Y:S01]  /*1e0d0*/  FFMA.FTZ R185, R185, R2.reuse, -R0.reuse ;  /* 0x00000002b9b97223 */ /* 0x180fe20000010800 */
[----:B------:R-:W-:Y:S01]  /*1e0e0*/  FSEL R154, R154, -INF , !P3 ;  /* 0xff8000009a9a7808 */ /* 0x000fe20005800000 */
[----:B------:R-:W0:Y:S01]  /*1e0f0*/  MUFU.EX2 R23, R157 ;  /* 0x0000009d00177308 */ /* 0x000e220000000800 */
[----:B------:R-:W-:Y:S01]  /*1e100*/  FSEL R158, R158, -INF , !P4 ;  /* 0xff8000009e9e7808 */ /* 0x000fe20006000000 */
[-CC-:B------:R-:W-:Y:S01]  /*1e110*/  FFMA.FTZ R186, R186, R2.reuse, -R0.reuse ;  /* 0x00000002baba7223 */ /* 0x180fe20000010800 */
[C---:B------:R-:W-:Y:S01]  /*1e120*/  ISETP.GT.AND P4, PT, R182.reuse, 0x11, P2 ;  /* 0x00000011b600780c */ /* 0x040fe20001784270 */
[-CC-:B------:R-:W-:Y:S01]  /*1e130*/  FFMA.FTZ R165, R165, R2.reuse, -R0.reuse ;  /* 0x00000002a5a57223 */ /* 0x180fe20000010800 */
[----:B------:R-:W-:Y:S01]  /*1e140*/  ISETP.GT.AND P3, PT, R182, 0x10, P2 ;  /* 0x00000010b600780c */ /* 0x000fe20001764270 */
[-CC-:B------:R-:W-:Y:S01]  /*1e150*/  FFMA.FTZ R187, R187, R2.reuse, -R0.reuse ;  /* 0x00000002bbbb7223 */ /* 0x180fe20000010800 */
[C---:B------:R-:W-:Y:S01]  /*1e160*/  ISETP.LT.OR P4, PT, R183.reuse, 0x12, P4 ;  /* 0x00000012b700780c */ /* 0x040fe20002781670 */
[----:B------:R0:W1:Y:S01]  /*1e170*/  MUFU.EX2 R196, R153 ;  /* 0x0000009900c47308 */ /* 0x0000620000000800 */
[----:B------:R-:W-:Y:S01]  /*1e180*/  ISETP.LT.OR P3, PT, R183, 0x11, P3 ;  /* 0x00000011b700780c */ /* 0x000fe20001f61670 */
[-CC-:B------:R-:W-:Y:S01]  /*1e190*/  FFMA.FTZ R169, R169, R2.reuse, -R0.reuse ;  /* 0x00000002a9a97223 */ /* 0x180fe20000010800 */
[----:B------:R-:W-:Y:S01]  /*1e1a0*/  FSEL R161, R161, -INF , !P4 ;  /* 0xff800000a1a17808 */ /* 0x000fe20006000000 */
[-CC-:B------:R-:W-:Y:S01]  /*1e1b0*/  FFMA.FTZ R172, R172, R2.reuse, -R0.reuse ;  /* 0x00000002acac7223 */ /* 0x180fe20000010800 */
[C---:B------:R-:W-:Y:S01]  /*1e1c0*/  ISETP.GT.AND P4, PT, R182.reuse, 0x19, P2 ;  /* 0x00000019b600780c */ /* 0x040fe20001784270 */
[----:B------:R-:W-:Y:S01]  /*1e1d0*/  FFMA.FTZ R173, R173, R2, -R0 ;  /* 0x00000002adad7223 */ /* 0x000fe20000010800 */
[----:B------:R-:W-:Y:S01]  /*1e1e0*/  FSEL R159, R159, -INF , !P3 ;  /* 0xff8000009f9f7808 */ /* 0x000fe20005800000 */
[----:B------:R-:W-:Y:S01]  /*1e1f0*/  MUFU.EX2 R155, R155 ;  /* 0x0000009b009b7308 */ /* 0x000fe20000000800 */
[----:B------:R-:W-:Y:S01]  /*1e200*/  ISETP.LT.OR P4, PT, R183, 0x1a, P4 ;  /* 0x0000001ab700780c */ /* 0x000fe20002781670 */
[----:B0-----:R-:W-:Y:S01]  /*1e210*/  FFMA.FTZ R153, R23, R228, R156 ;  /* 0x000000e417997223 */ /* 0x001fe2000001009c */
[----:B------:R-:W-:Y:S01]  /*1e220*/  ISETP.GT.AND P3, PT, R182, 0x18, P2 ;  /* 0x00000018b600780c */ /* 0x000fe20001764270 */
[-CC-:B------:R-:W-:Y:S01]  /*1e230*/  FFMA.FTZ R174, R174, R2.reuse, -R0.reuse ;  /* 0x00000002aeae7223 */ /* 0x180fe20000010800 */
[----:B------:R-:W-:Y:S01]  /*1e240*/  FSEL R163, R163, -INF , !P4 ;  /* 0xff800000a3a37808 */ /* 0x000fe20006000000 */
[--C-:B------:R-:W-:Y:S01]  /*1e250*/  FFMA.FTZ R176, R176, R2, -R0.reuse ;  /* 0x00000002b0b07223 */ /* 0x100fe20000010800 */
[----:B------:R-:W-:Y:S01]  /*1e260*/  ISETP.GT.AND P4, PT, R182, 0x21, P2 ;  /* 0x00000021b600780c */ /* 0x000fe20001784270 */
[----:B------:R-:W0:Y:S01]  /*1e270*/  MUFU.EX2 R184, R184 ;  /* 0x000000b800b87308 */ /* 0x000e220000000800 */
[C---:B-1----:R-:W-:Y:S01]  /*1e280*/  FADD.FTZ R153, R196.reuse, R153 ;  /* 0x00000099c4997221 */ /* 0x042fe20000010000 */
[----:B------:R-:W-:Y:S01]  /*1e290*/  F2FP.BF16.F32.PACK_AB R196, R196, R156 ;  /* 0x0000009cc4c4723e */ /* 0x000fe200000010ff */
[-CC-:B------:R-:W-:Y:S01]  /*1e2a0*/  FFMA.FTZ R178, R178, R2.reuse, -R0.reuse ;  /* 0x00000002b2b27223 */ /* 0x180fe20000010800 */
[----:B------:R-:W-:Y:S01]  /*1e2b0*/  ISETP.LT.OR P4, PT, R183, 0x22, P4 ;  /* 0x00000022b700780c */ /* 0x000fe20002781670 */
[----:B------:R-:W-:Y:S01]  /*1e2c0*/  FFMA.FTZ R0, R179, R2, -R0 ;  /* 0x00000002b3007223 */ /* 0x000fe20000010800 */
[----:B------:R-:W-:-:S02]  /*1e2d0*/  ISETP.LT.OR P3, PT, R183, 0x19, P3 ;  /* 0x00000019b700780c */ /* 0x000fc40001f61670 */
[----:B------:R-:W-:Y:S01]  /*1e2e0*/  FSEL R166, R166, -INF , !P4 ;  /* 0xff800000a6a67808 */ /* 0x000fe20006000000 */
[----:B------:R-:W-:Y:S01]  /*1e2f0*/  MUFU.EX2 R160, R160 ;  /* 0x000000a000a07308 */ /* 0x000fe20000000800 */
[----:B------:R-:W-:Y:S02]  /*1e300*/  ISETP.GT.AND P4, PT, R182, 0x29, P2 ;  /* 0x00000029b600780c */ /* 0x000fe40001784270 */
[----:B------:R-:W-:Y:S02]  /*1e310*/  FSEL R162, R162, -INF , !P3 ;  /* 0xff800000a2a27808 */ /* 0x000fe40005800000 */
[----:B------:R-:W-:Y:S02]  /*1e320*/  ISETP.LT.OR P4, PT, R183, 0x2a, P4 ;  /* 0x0000002ab700780c */ /* 0x000fe40002781670 */
[----:B------:R-:W-:Y:S01]  /*1e330*/  ISETP.GT.AND P3, PT, R182, 0x20, P2 ;  /* 0x00000020b600780c */ /* 0x000fe20001764270 */
[----:B------:R-:W1:Y:S01]  /*1e340*/  MUFU.EX2 R185, R185 ;  /* 0x000000b900b97308 */ /* 0x000e620000000800 */
[----:B------:R-:W-:-:S02]  /*1e350*/  FSEL R168, R168, -INF , !P4 ;  /* 0xff800000a8a87808 */ /* 0x000fc40006000000 */
[----:B------:R-:W-:Y:S02]  /*1e360*/  ISETP.GT.AND P4, PT, R182, RZ, P2 ;  /* 0x000000ffb600720c */ /* 0x000fe40001784270 */
[C---:B------:R-:W-:Y:S02]  /*1e370*/  ISETP.LT.OR P3, PT, R183.reuse, 0x21, P3 ;  /* 0x00000021b700780c */ /* 0x040fe40001f61670 */
[----:B------:R-:W-:Y:S01]  /*1e380*/  ISETP.LT.OR P4, PT, R183, 0x1, P4 ;  /* 0x00000001b700780c */ /* 0x000fe20002781670 */
[----:B------:R-:W-:Y:S01]  /*1e390*/  MUFU.EX2 R186, R186 ;  /* 0x000000ba00ba7308 */ /* 0x000fe20000000800 */
[----:B------:R-:W-:Y:S02]  /*1e3a0*/  FSEL R164, R164, -INF , !P3 ;  /* 0xff800000a4a47808 */ /* 0x000fe40005800000 */
[----:B------:R-:W-:Y:S02]  /*1e3b0*/  FSEL R152, R152, -INF , !P4 ;  /* 0xff80000098987808 */ /* 0x000fe40006000000 */
[----:B------:R-:W-:-:S02]  /*1e3c0*/  ISETP.GT.AND P3, PT, R182, 0x28, P2 ;  /* 0x00000028b600780c */ /* 0x000fc40001764270 */
[----:B------:R-:W-:Y:S01]  /*1e3d0*/  FMNMX.FTZ R156, R152, R230, !PT ;  /* 0x000000e6989c7209 */ /* 0x000fe20007810000 */
[----:B------:R-:W3:Y:S01]  /*1e3e0*/  MUFU.EX2 R165, R165 ;  /* 0x000000a500a57308 */ /* 0x000ee20000000800 */
[----:B------:R-:W-:Y:S02]  /*1e3f0*/  ISETP.LT.OR P3, PT, R183, 0x29, P3 ;  /* 0x00000029b700780c */ /* 0x000fe40001f61670 */
[----:B------:R-:W-:Y:S02]  /*1e400*/  FMNMX.FTZ R156, R177, R156, !PT ;  /* 0x0000009cb19c7209 */ /* 0x000fe40007810000 */
[----:B------:R-:W-:Y:S02]  /*1e410*/  FSEL R167, R167, -INF , !P3 ;  /* 0xff800000a7a77808 */ /* 0x000fe40005800000 */
[----:B------:R-:W-:Y:S01]  /*1e420*/  FMNMX.FTZ R156, R154, R156, !PT ;  /* 0x0000009c9a9c7209 */ /* 0x000fe20007810000 */
[----:B------:R-:W-:Y:S01]  /*1e430*/  MUFU.EX2 R187, R187 ;  /* 0x000000bb00bb7308 */ /* 0x000fe20000000800 */
[----:B------:R-:W-:-:S02]  /*1e440*/  ISETP.GT.AND P3, PT, R182, 0x30, P2 ;  /* 0x00000030b600780c */ /* 0x000fc40001764270 */
[----:B------:R-:W-:Y:S02]  /*1e450*/  FMNMX.FTZ R156, R158, R156, !PT ;  /* 0x0000009c9e9c7209 */ /* 0x000fe40007810000 */
[----:B------:R-:W-:Y:S02]  /*1e460*/  ISETP.LT.OR P3, PT, R183, 0x31, P3 ;  /* 0x00000031b700780c */ /* 0x000fe40001f61670 */
[----:B------:R-:W-:Y:S01]  /*1e470*/  FMNMX.FTZ R156, R159, R156, !PT ;  /* 0x0000009c9f9c7209 */ /* 0x000fe20007810000 */
[----:B------:R-:W4:Y:S01]  /*1e480*/  MUFU.EX2 R169, R169 ;  /* 0x000000a900a97308 */ /* 0x000f220000000800 */
[----:B------:R-:W-:Y:S02]  /*1e490*/  FSEL R171, R171, -INF , !P3 ;  /* 0xff800000abab7808 */ /* 0x000fe40005800000 */
[----:B------:R-:W-:Y:S02]  /*1e4a0*/  FMNMX.FTZ R156, R161, R156, !PT ;  /* 0x0000009ca19c7209 */ /* 0x000fe40007810000 */
[----:B------:R-:W-:-:S02]  /*1e4b0*/  ISETP.GT.AND P3, PT, R182, 0x31, P2 ;  /* 0x00000031b600780c */ /* 0x000fc40001764270 */
[----:B------:R-:W-:Y:S01]  /*1e4c0*/  FMNMX.FTZ R156, R162, R156, !PT ;  /* 0x0000009ca29c7209 */ /* 0x000fe20007810000 */
[----:B------:R-:W-:Y:S01]  /*1e4d0*/  MUFU.EX2 R172, R172 ;  /* 0x000000ac00ac7308 */ /* 0x000fe20000000800 */
[----:B------:R-:W-:Y:S02]  /*1e4e0*/  ISETP.GT.AND P4, PT, R182, 0x38, P2 ;  /* 0x00000038b600780c */ /* 0x000fe40001784270 */
[----:B------:R-:W-:Y:S02]  /*1e4f0*/  FMNMX.FTZ R156, R163, R156, !PT ;  /* 0x0000009ca39c7209 */ /* 0x000fe40007810000 */
[----:B------:R-:W-:Y:S02]  /*1e500*/  ISETP.LT.OR P3, PT, R183, 0x32, P3 ;  /* 0x00000032b700780c */ /* 0x000fe40001f61670 */
[----:B------:R-:W-:Y:S01]  /*1e510*/  FMNMX.FTZ R156, R164, R156, !PT ;  /* 0x0000009ca49c7209 */ /* 0x000fe20007810000 */
[----:B------:R-:W5:Y:S01]  /*1e520*/  MUFU.EX2 R173, R173 ;  /* 0x000000ad00ad7308 */ /* 0x000f620000000800 */
[----:B------:R-:W-:-:S02]  /*1e530*/  ISETP.GT.AND P2, PT, R182, 0x39, P2 ;  /* 0x00000039b600780c */ /* 0x000fc40001744270 */
[----:B------:R-:W-:Y:S02]  /*1e540*/  FMNMX.FTZ R156, R166, R156, !PT ;  /* 0x0000009ca69c7209 */ /* 0x000fe40007810000 */
[----:B------:R-:W-:Y:S02]  /*1e550*/  ISETP.LT.OR P4, PT, R183, 0x39, P4 ;  /* 0x00000039b700780c */ /* 0x000fe40002781670 */
[----:B------:R-:W-:Y:S01]  /*1e560*/  FMNMX.FTZ R156, R167, R156, !PT ;  /* 0x0000009ca79c7209 */ /* 0x000fe20007810000 */
[----:B------:R-:W-:Y:S01]  /*1e570*/  MUFU.EX2 R174, R174 ;  /* 0x000000ae00ae7308 */ /* 0x000fe20000000800 */
[----:B------:R-:W-:Y:S02]  /*1e580*/  FSEL R170, R170, -INF , !P3 ;  /* 0xff800000aaaa7808 */ /* 0x000fe40005800000 */
[----:B------:R-:W-:Y:S02]  /*1e590*/  FMNMX.FTZ R156, R168, R156, !PT ;  /* 0x0000009ca89c7209 */ /* 0x000fe40007810000 */
[----:B------:R-:W-:-:S02]  /*1e5a0*/  ISETP.LT.OR P2, PT, R183, 0x3a, P2 ;  /* 0x0000003ab700780c */ /* 0x000fc40001741670 */
[----:B------:R-:W-:Y:S01]  /*1e5b0*/  FMNMX.FTZ R157, R171, R156, !PT ;  /* 0x0000009cab9d7209 */ /* 0x000fe20007810000 */
[----:B------:R-:W2:Y:S01]  /*1e5c0*/  MUFU.EX2 R176, R176 ;  /* 0x000000b000b07308 */ /* 0x000ea20000000800 */
[----:B------:R-:W-:Y:S02]  /*1e5d0*/  FSEL R156, R4, -INF , !P4 ;  /* 0xff800000049c7808 */ /* 0x000fe40006000000 */
[----:B------:R-:W-:Y:S02]  /*1e5e0*/  FMNMX.FTZ R157, R170, R157, !PT ;  /* 0x0000009daa9d7209 */ /* 0x000fe40007810000 */
[----:B------:R-:W-:Y:S02]  /*1e5f0*/  FSEL R175, R175, -INF , !P2 ;  /* 0xff800000afaf7808 */ /* 0x000fe40005000000 */
[----:B------:R-:W-:Y:S01]  /*1e600*/  FMNMX.FTZ R157, R156, R157, !PT ;  /* 0x0000009d9c9d7209 */ /* 0x000fe20007810000 */
[----:B------:R-:W-:Y:S01]  /*1e610*/  MUFU.EX2 R178, R178 ;  /* 0x000000b200b27308 */ /* 0x000fe20000000800 */
[----:B0-----:R-:W-:-:S02]  /*1e620*/  F2FP.BF16.F32.PACK_AB R198, R184, R155 ;  /* 0x0000009bb8c6723e */ /* 0x001fc400000010ff */
[----:B------:R-:W-:Y:S02]  /*1e630*/  FMNMX.FTZ R157, R175, R157, !PT ;  /* 0x0000009daf9d7209 */ /* 0x000fe40007810000 */
[----:B-1----:R-:W-:Y:S02]  /*1e640*/  F2FP.BF16.F32.PACK_AB R192, R185, R160 ;  /* 0x000000a0b9c0723e */ /* 0x002fe400000010ff */
[----:B---3--:R-:W-:Y:S01]  /*1e650*/  F2FP.BF16.F32.PACK_AB R194, R165, R186 ;  /* 0x000000baa5c2723e */ /* 0x008fe200000010ff */
[----:B------:R-:W0:Y:S01]  /*1e660*/  SHFL.BFLY PT, R4, R157, 0x2, 0x1f ;  /* 0x0c401f009d047f89 */ /* 0x000e2200000e0000 */
[----:B----4-:R-:W-:Y:S02]  /*1e670*/  F2FP.BF16.F32.PACK_AB R188, R169, R187 ;  /* 0x000000bba9bc723e */ /* 0x010fe400000010ff */
[----:B-----5:R-:W-:Y:S02]  /*1e680*/  F2FP.BF16.F32.PACK_AB R190, R173, R172 ;  /* 0x000000acadbe723e */ /* 0x020fe400000010ff */
        /* <DEDUP_REMOVED lines=11> */
[-CC-:B------:R-:W-:Y:S01]  /*1e740*/  FFMA.FTZ R152, R152, R2.reuse, -R179.reuse ;  /* 0x0000000298987223 */ /* 0x180fe200000108b3 */
[----:B------:R-:W-:Y:S01]  /*1e750*/  FADD.FTZ R153, -R153, R230 ;  /* 0x000000e699997221 */ /* 0x000fe20000010100 */
[-CC-:B------:R-:W-:Y:S01]  /*1e760*/  FFMA.FTZ R177, R177, R2.reuse, -R179.reuse ;  /* 0x00000002b1b17223 */ /* 0x180fe200000108b3 */
[----:B------:R-:W-:Y:S01]  /*1e770*/  FADD.FTZ R0, R160, R0 ;  /* 0x00000000a0007221 */ /* 0x000fe20000010000 */
[-CC-:B------:R-:W-:Y:S01]  /*1e780*/  FFMA.FTZ R154, R154, R2.reuse, -R179.reuse ;  /* 0x000000029a9a7223 */ /* 0x180fe200000108b3 */
[-C--:B------:R-:W-:Y:S01]  /*1e790*/  FMUL.FTZ R153, R153, R2.reuse ;  /* 0x0000000299997220 */ /* 0x080fe20000410000 */
[----:B------:R-:W-:Y:S01]  /*1e7a0*/  MUFU.EX2 R152, R152 ;  /* 0x0000009800987308 */ /* 0x000fe20000000800 */
[----:B------:R-:W-:Y:S01]  /*1e7b0*/  FADD.FTZ R0, R185, R0 ;  /* 0x00000000b9007221 */ /* 0x000fe20000010000 */
[-CC-:B------:R-:W-:Y:S01]  /*1e7c0*/  FFMA.FTZ R158, R158, R2.reuse, -R179.reuse ;  /* 0x000000029e9e7223 */ /* 0x180fe200000108b3 */
[-CC-:B------:R-:W-:Y:S01]  /*1e7d0*/  FFMA.FTZ R159, R159, R2.reuse, -R179.reuse ;  /* 0x000000029f9f7223 */ /* 0x180fe200000108b3 */
[-CC-:B------:R-:W-:Y:S01]  /*1e7e0*/  FFMA.FTZ R161, R161, R2.reuse, -R179.reuse ;  /* 0x00000002a1a17223 */ /* 0x180fe200000108b3 */
[----:B------:R-:W-:Y:S01]  /*1e7f0*/  FADD.FTZ R0, R186, R0 ;  /* 0x00000000ba007221 */ /* 0x000fe20000010000 */
[-CC-:B------:R-:W-:Y:S01]  /*1e800*/  FFMA.FTZ R162, R162, R2.reuse, -R179.reuse ;  /* 0x00000002a2a27223 */ /* 0x180fe200000108b3 */
[-CC-:B------:R-:W-:Y:S01]  /*1e810*/  FFMA.FTZ R163, R163, R2.reuse, -R179.reuse ;  /* 0x00000002a3a37223 */ /* 0x180fe200000108b3 */
[----:B------:R-:W0:Y:S01]  /*1e820*/  MUFU.EX2 R177, R177 ;  /* 0x000000b100b17308 */ /* 0x000e220000000800 */
[----:B------:R-:W-:Y:S01]  /*1e830*/  FADD.FTZ R0, R165, R0 ;  /* 0x00000000a5007221 */ /* 0x000fe20000010000 */
[-CC-:B------:R-:W-:Y:S01]  /*1e840*/  FFMA.FTZ R164, R164, R2.reuse, -R179.reuse ;  /* 0x00000002a4a47223 */ /* 0x180fe200000108b3 */
[-CC-:B------:R-:W-:Y:S01]  /*1e850*/  FFMA.FTZ R166, R166, R2.reuse, -R179.reuse ;  /* 0x00000002a6a67223 */ /* 0x180fe200000108b3 */
[-CC-:B------:R-:W-:Y:S01]  /*1e860*/  FFMA.FTZ R167, R167, R2.reuse, -R179.reuse ;  /* 0x00000002a7a77223 */ /* 0x180fe200000108b3 */
[----:B------:R-:W-:Y:S01]  /*1e870*/  FADD.FTZ R155, R187, R0 ;  /* 0x00000000bb9b7221 */ /* 0x000fe20000010000 */
[-CC-:B------:R-:W-:Y:S01]  /*1e880*/  FFMA.FTZ R168, R168, R2.reuse, -R179.reuse ;  /* 0x00000002a8a87223 */ /* 0x180fe200000108b3 */
[-CC-:B------:R-:W-:Y:S01]  /*1e890*/  FFMA.FTZ R171, R171, R2.reuse, -R179.reuse ;  /* 0x00000002abab7223 */ /* 0x180fe200000108b3 */
[----:B------:R2:W3:Y:S01]  /*1e8a0*/  MUFU.EX2 R0, R153 ;  /* 0x0000009900007308 */ /* 0x0004e20000000800 */
[-CC-:B------:R-:W-:Y:S01]  /*1e8b0*/  FFMA.FTZ R170, R170, R2.reuse, -R179.reuse ;  /* 0x00000002aaaa7223 */ /* 0x180fe200000108b3 */
[-C--:B------:R-:W-:Y:S01]  /*1e8c0*/  FFMA.FTZ R156, R156, R2.reuse, -R179 ;  /* 0x000000029c9c7223 */ /* 0x080fe200000108b3 */
[----:B------:R-:W-:Y:S01]  /*1e8d0*/  FADD.FTZ R155, R169, R155 ;  /* 0x0000009ba99b7221 */ /* 0x000fe20000010000 */
[----:B------:R-:W-:Y:S01]  /*1e8e0*/  FFMA.FTZ R175, R175, R2, -R179 ;  /* 0x00000002afaf7223 */ /* 0x000fe200000108b3 */
[----:B------:R-:W-:Y:S01]  /*1e8f0*/  F2FP.BF16.F32.PACK_AB R184, R176, R174 ;  /* 0x000000aeb0b8723e */ /* 0x000fe200000010ff */
[----:B------:R-:W-:-:S02]  /*1e900*/  VIADD R5, R5, 0xffffffff ;  /* 0xffffffff05057836 */ /* 0x000fc40000000000 */
[----:B------:R-:W-:Y:S01]  /*1e910*/  FADD.FTZ R155, R172, R155 ;  /* 0x0000009bac9b7221 */ /* 0x000fe20000010000 */
[----:B------:R-:W4:Y:S01]  /*1e920*/  MUFU.EX2 R154, R154 ;  /* 0x0000009a009a7308 */ /* 0x000f220000000800 */
[----:B-1----:R-:W-:Y:S01]  /*1e930*/  F2FP.BF16.F32.PACK_AB R186, R157, R178 ;  /* 0x000000b29dba723e */ /* 0x002fe200000010ff */
[----:B------:R-:W-:Y:S02]  /*1e940*/  IMAD.MOV.U32 R230, RZ, RZ, R4 ;  /* 0x000000ffffe67224 */ /* 0x000fe400078e0004 */
[----:B------:R-:W-:Y:S01]  /*1e950*/  FADD.FTZ R155, R173, R155 ;  /* 0x0000009bad9b7221 */ /* 0x000fe20000010000 */
[----:B0-----:R-:W-:-:S03]  /*1e960*/  F2FP.BF16.F32.PACK_AB R197, R177, R152 ;  /* 0x00000098b1c5723e */ /* 0x001fc600000010ff */
[----:B--2---:R-:W-:Y:S01]  /*1e970*/  FADD.FTZ R153, R174, R155 ;  /* 0x0000009bae997221 */ /* 0x004fe20000010000 */
[----:B------:R-:W0:Y:S01]  /*1e980*/  MUFU.EX2 R158, R158 ;  /* 0x0000009e009e7308 */ /* 0x000e220000000800 */
[----:B---3--:R-:W-:Y:S02]  /*1e990*/  FFMA.FTZ R227, R0, R227, R152 ;  /* 0x000000e300e37223 */ /* 0x008fe40000010098 */
[----:B------:R-:W-:Y:S02]  /*1e9a0*/  FADD.FTZ R153, R176, R153 ;  /* 0x00000099b0997221 */ /* 0x000fe40000010000 */
[----:B------:R-:W-:Y:S02]  /*1e9b0*/  FADD.FTZ R227, R177, R227 ;  /* 0x000000e3b1e37221 */ /* 0x000fe40000010000 */
[----:B------:R-:W-:Y:S01]  /*1e9c0*/  FADD.FTZ R153, R178, R153 ;  /* 0x00000099b2997221 */ /* 0x000fe20000010000 */
[----:B------:R-:W1:Y:S01]  /*1e9d0*/  MUFU.EX2 R159, R159 ;  /* 0x0000009f009f7308 */ /* 0x000e620000000800 */
[----:B----4-:R-:W-:-:S02]  /*1e9e0*/  FADD.FTZ R227, R154, R227 ;  /* 0x000000e39ae37221 */ /* 0x010fc40000010000 */
[----:B------:R-:W-:-:S05]  /*1e9f0*/  FADD.FTZ R228, R157, R153 ;  /* 0x000000999de47221 */ /* 0x000fca0000010000 */
        /* <DEDUP_REMOVED lines=27> */
[----:B------:R-:W-:-:S03]  /*1ebb0*/  F2FP.BF16.F32.PACK_AB R185, R170, R171 ;  /* 0x000000abaab9723e */ /* 0x000fc600000010ff */
[----:B--2---:R-:W-:-:S04]  /*1ebc0*/  FADD.FTZ R227, R156, R227 ;  /* 0x000000e39ce37221 */ /* 0x004fc80000010000 */
[C---:B0-----:R-:W-:Y:S01]  /*1ebd0*/  FADD.FTZ R227, R175.reuse, R227 ;  /* 0x000000e3afe37221 */ /* 0x041fe20000010000 */
[----:B------:R-:W-:Y:S01]  /*1ebe0*/  F2FP.BF16.F32.PACK_AB R187, R175, R156 ;  /* 0x0000009cafbb723e */ /* 0x000fe200000010ff */
[----:B------:R-:W-:Y:S06]  /*1ebf0*/  @P2 BRA `(.L_x_2014) ;  /* 0xffffffcc00ec2947 */ /* 0x000fec000383ffff */
.L_x_1995:
[----:B------:R-:W-:Y:S05]  /*1ec00*/  BSYNC B0 ;  /* 0x0000000000007941 */ /* 0x000fea0003800000 */
.L_x_1994:
        /* <DEDUP_REMOVED lines=131> */
.L_x_2015:
[----:B------:R-:W-:Y:S01]  /*1f440*/  IMAD R0, R22, 0x8, R16 ;  /* 0x0000000816007824 */ /* 0x000fe200078e0210 */
[----:B------:R-:W-:-:S04]  /*1f450*/  SHF.L.U32 R7, R219, 0x1f, RZ ;  /* 0x0000001fdb077819 */ /* 0x000fc800000006ff */
[----:B------:R0:W1:Y:S01]  /*1f460*/  SYNCS.PHASECHK.TRANS64.TRYWAIT P2, [R0+URZ+0x30850], R7 ;  /* 0x03085007000075a7 */ /* 0x000062000804017f */
[----:B------:R-:W-:Y:S05]  /*1f470*/  @!P0 BRA `(.L_x_2016) ;  /* 0x0000000000048947 */ /* 0x000fea0003800000 */
[----:B------:R-:W-:Y:S01]  /*1f480*/  BPT.TRAP 0x1 ;  /* 0x000000040000795c */ /* 0x000fe20000300000 */
.L_x_2016:
        /* <DEDUP_REMOVED lines=9> */
.L_x_2018:
[----:B------:R-:W-:Y:S05]  /*1f520*/  BSYNC B0 ;  /* 0x0000000000007941 */ /* 0x000fea0003800000 */
.L_x_2017:
[----:B------:R-:W-:Y:S01]  /*1f530*/  IMAD.MOV.U32 R6, RZ, RZ, R5 ;  /* 0x000000ffff067224 */ /* 0x000fe200078e0005 */
[----:B------:R-:W2:Y:S01]  /*1f540*/  LDL.LU R16, [R1+0x68] ;  /* 0x0000680001107983 */ /* 0x000ea20000300800 */
[----:B01----:R-:W-:Y:S01]  /*1f550*/  IMAD.MOV.U32 R7, RZ, RZ, 0x40000040 ;  /* 0x40000040ff077424 */ /* 0x003fe200078e00ff */
[----:B------:R-:W-:Y:S01]  /*1f560*/  WARPGROUP.ARRIVE ;  /* 0x00000000000079c5 */ /* 0x000fe20000000000 */
        /* <DEDUP_REMOVED lines=8> */
[----:B------:R-:W-:Y:S02]  /*1f5f0*/  SEL R22, R22, RZ, P2 ;  /* 0x000000ff16167207 */ /* 0x000fe40001000000 */
        /* <DEDUP_REMOVED lines=14> */
[----:B------:R-:W0:Y:S01]  /*1f6e0*/  SHFL.BFLY PT, R5, R228, 0x2, 0x1f ;  /* 0x0c401f00e4057f89 */ /* 0x000e2200000e0000 */
[----:B--2---:R-:W-:-:S05]  /*1f6f0*/  VIADD R16, R16, 0x1 ;  /* 0x0000000110107836 */ /* 0x004fca0000000000 */
[----:B------:R-:W-:Y:S01]  /*1f700*/  STL [R1+0x68], R16 ;  /* 0x0000681001007387 */ /* 0x000fe20000100800 */
[----:B0-----:R-:W-:Y:S01]  /*1f710*/  FADD.FTZ R5, R5, R228 ;  /* 0x000000e405057221 */ /* 0x001fe20000010000 */
[----:B------:R-:W-:Y:S02]  /*1f720*/  WARPGROUP.DEPBAR.LE gsb0, 0x0 ;  /* 0x00008000000079c5 */ /* 0x000fe40000010000 */
[----:B------:R-:W-:-:S13]  /*1f730*/  WARPGROUP.ARRIVE ;  /* 0x00000000000079c5 */ /* 0x000fda0000000000 */
[----:B------:R-:W-:Y:S01]  /*1f740*/  HGMMA.64x256x16.F32.BF16 R24, R188, gdesc[UR4].tnspB, R24, gsb0 ;  /* 0x43e00004bc187df0 */ /* 0x000fe20008001818 */
[----:B------:R-:W-:Y:S02]  /*1f750*/  R2UR UR6, R6 ;  /* 0x00000000060672ca */ /* 0x000fe400000e0000 */
[----:B------:R-:W-:Y:S01]  /*1f760*/  R2UR UR7, R7 ;  /* 0x00000000070772ca */ /* 0x000fe200000e0000 */
[----:B------:R-:W0:Y:S02]  /*1f770*/  SHFL.BFLY PT, R6, R227, 0x2, 0x1f ;  /* 0x0c401f00e3067f89 */ /* 0x000e2400000e0000 */
[----:B0-----:R-:W-:Y:S02]  /*1f780*/  FADD.FTZ R8, R6, R227 ;  /* 0x000000e306087221 */ /* 0x001fe40000010000 */
[----:B------:R-:W0:Y:S04]  /*1f790*/  SHFL.BFLY PT, R6, R5, 0x1, 0x1f ;  /* 0x0c201f0005067f89 */ /* 0x000e2800000e0000 */
[----:B------:R-:W1:Y:S01]  /*1f7a0*/  SHFL.BFLY PT, R7, R8, 0x1, 0x1f ;  /* 0x0c201f0008077f89 */ /* 0x000e6200000e0000 */
[----:B0-----:R-:W-:Y:S01]  /*1f7b0*/  FADD.FTZ R13, R5, R6 ;  /* 0x00000006050d7221 */ /* 0x001fe20000010000 */
[----:B------:R-:W-:Y:S01]  /*1f7c0*/  SEL R6, RZ, 0x1, P2 ;  /* 0x00000001ff067807 */ /* 0x000fe20001000000 */
[----:B------:R-:W-:-:S02]  /*1f7d0*/  IMAD.MOV.U32 R5, RZ, RZ, -0x800000 ;  /* 0xff800000ff057424 */ /* 0x000fc400078e00ff */
[----:B-1----:R-:W-:Y:S01]  /*1f7e0*/  FADD.FTZ R14, R8, R7 ;  /* 0x00000007080e7221 */ /* 0x002fe20000010000 */
[----:B------:R-:W-:Y:S01]  /*1f7f0*/  FSETP.NE.FTZ.AND P0, PT, R13, RZ, PT ;  /* 0x000000ff0d00720b */ /* 0x000fe20003f15000 */
[----:B------:R-:W-:Y:S01]  /*1f800*/  IMAD.MOV.U32 R7, RZ, RZ, RZ ;  /* 0x000000ffff077224 */ /* 0x000fe200078e00ff */
[----:B------:R-:W-:Y:S01]  /*1f810*/  LOP3.LUT R219, R219, R6, RZ, 0x3c, !PT ;  /* 0x00000006dbdb7212 */ /* 0x000fe200078e3cff */
[----:B------:R-:W-:Y:S01]  /*1f820*/  IMAD.MOV.U32 R6, RZ, RZ, RZ ;  /* 0x000000ffff067224 */ /* 0x000fe200078e00ff */
[----:B------:R-:W-:-:S09]  /*1f830*/  FSETP.NE.FTZ.AND P3, PT, R14, RZ, PT ;  /* 0x000000ff0e00720b */ /* 0x000fd20003f75000 */
[----:B------:R-:W0:Y:S01]  /*1f840*/  @P0 MUFU.LG2 R9, R13 ;  /* 0x0000000d00090308 */ /* 0x000e220000000c00 */
[----:B------:R-:W-:-:S03]  /*1f850*/  @P0 FMUL.FTZ R8, R2, 0.69314718246459960938 ;  /* 0x3f31721802080820 */ /* 0x000fc60000410000 */
[----:B------:R-:W-:-:S04]  /*1f860*/  @P3 FMUL.FTZ R2, R2, 0.69314718246459960938 ;  /* 0x3f31721802023820 */ /* 0x000fc80000410000 */
[----:B------:R-:W1:Y:S08]  /*1f870*/  @P3 MUFU.LG2 R10, R14 ;  /* 0x0000000e000a3308 */ /* 0x000e700000000c00 */
[----:B------:R-:W2:Y:S01]  /*1f880*/  @P3 MUFU.RCP R6, R14 ;  /* 0x0000000e00063308 */ /* 0x000ea20000001000 */
[----:B0-----:R-:W-:-:S04]  /*1f890*/  @P0 FMUL.FTZ R9, R9, 0.69314718246459960938 ;  /* 0x3f31721809090820 */ /* 0x001fc80000410000 */
[----:B------:R-:W-:-:S03]  /*1f8a0*/  @P0 FFMA.FTZ R0, R8, R3, R9 ;  /* 0x0000000308000223 */ /* 0x000fc60000010009 */
[----:B------:R-:W0:Y:S01]  /*1f8b0*/  @P0 MUFU.RCP R7, R13 ;  /* 0x0000000d00070308 */ /* 0x000e220000001000 */
[----:B-1----:R-:W-:Y:S01]  /*1f8c0*/  @P3 FMUL.FTZ R11, R10, 0.69314718246459960938 ;  /* 0x3f3172180a0b3820 */ /* 0x002fe20000410000 */
[----:B------:R-:W-:-:S03]  /*1f8d0*/  PLOP3.LUT P0, PT, PT, PT, PT, 0x8, 0x0 ;  /* 0x000000000000781c */ /* 0x000fc60003f0e170 */
[----:B------:R-:W-:Y:S01]  /*1f8e0*/  @P3 FFMA.FTZ R5, R2, R4, R11 ;  /* 0x0000000402053223 */ /* 0x000fe2000001000b */
[----:B------:R-:W-:Y:S02]  /*1f8f0*/  WARPGROUP.DEPBAR.LE gsb0, 0x0 ;  /* 0x00008000000079c5 */ /* 0x000fe40000010000 */
[----:B------:R-:W-:-:S06]  /*1f900*/  WARPGROUP.ARRIVE ;  /* 0x00000000000079c5 */ /* 0x000fcc0000000000 */
[----:B------:R-:W-:Y:S03]  /*1f910*/  HGMMA.64x256x16.F32.BF16 R24, R184, gdesc[UR4].tnspB, R24, gsb0 ;  /* 0x43e00004b8187df0 */ /* 0x000fe60008001818 */
[----:B------:R-:W-:Y:S02]  /*1f920*/  WARPGROUP.DEPBAR.LE gsb0, 0x0 ;  /* 0x00008000000079c5 */ /* 0x000fe40000010000 */
[-C--:B--2---:R-:W-:Y:S01]  /*1f930*/  FMUL.FTZ R10, R43, R6.reuse ;  /* 0x000000062b0a7220 */ /* 0x084fe20000410000 */
[-C--:B------:R-:W-:Y:S01]  /*1f940*/  FMUL.FTZ R8, R51, R6.reuse ;  /* 0x0000000633087220 */ /* 0x080fe20000410000 */
[----:B------:R1:W-:Y:S01]  /*1f950*/  @!P1 SYNCS.ARRIVE.TRANS64.RED.A1T0 RZ, [R12+URZ], RZ ;  /* 0x000000ff0cff99a7 */ /* 0x0003e2000810043f */
        /* <DEDUP_REMOVED lines=126> */
.L_x_1853:
        /* <DEDUP_REMOVED lines=10> */
[----:B------:R-:W3:Y:S01]  /*201e0*/  LDL R170, [R1+0x64] ;  /* 0x0000640001aa7983 */ /* 0x000ee20000100800 */
[----:B------:R-:W4:Y:S01]  /*201f0*/  S2R R21, SR_SWINHI ;  /* 0x0000000000157919 */ /* 0x000f220000002f00 */
[----:B------:R-:W-:Y:S01]  /*20200*/  F2FP.BF16.F32.PACK_AB R24, R25, R24 ;  /* 0x000000181918723e */ /* 0x000fe200000010ff */
[----:B------:R-:W-:Y:S01]  /*20210*/  ULDC.64 UR4, c[0x0][0xc00] ;  /* 0x0003000000047ab9 */ /* 0x000fe20000000a00 */
[----:B------:R-:W-:Y:S02]  /*20220*/  MOV R6, R16 ;  /* 0x0000001000067202 */ /* 0x000fe40000000f00 */
[----:B----4-:R-:W-:-:S02]  /*20230*/  MOV R7, R21 ;  /* 0x0000001500077202 */ /* 0x010fc40000000f00 */
        /* <DEDUP_REMOVED lines=36> */
[----:B------:R-:W-:Y:S01]  /*20480*/  F2FP.BF16.F32.PACK_AB R147, R151, R150 ;  /* 0x000000969793723e */ /* 0x000fe200000010ff */
[----:B------:R-:W-:Y:S02]  /*20490*/  IMAD.MOV.U32 R2, RZ, RZ, RZ ;  /* 0x000000ffff027224 */ /* 0x000fe400078e00ff */
[----:B--2---:R-:W-:-:S03]  /*204a0*/  IMAD.WIDE R126, R20, 0x2, R6 ;  /* 0x00000002147e7825 */ /* 0x004fc600078e0206 */
[----:B------:R-:W-:-:S04]  /*204b0*/  IADD3 R21, P0, R126, 0x40, RZ ;  /* 0x000000407e157810 */ /* 0x000fc80007f1e0ff */
[----:B------:R-:W-:-:S04]  /*204c0*/  LOP3.LUT R20, R21, 0x380, RZ, 0xc0, !PT ;  /* 0x0000038015147812 */ /* 0x000fc800078ec0ff */
[----:B------:R-:W-:Y:S02]  /*204d0*/  SHF.R.U64 R20, R20, 0x3, RZ ;  /* 0x0000000314147819 */ /* 0x000fe400000012ff */
[----:B------:R-:W-:Y:S02]  /*204e0*/  IADD3 R123, P1, R126, 0x20, RZ ;  /* 0x000000207e7b7810 */ /* 0x000fe40007f3e0ff */
[----:B------:R-:W-:Y:S01]  /*204f0*/  LOP3.LUT R20, R20, R21, RZ, 0x3c, !PT ;  /* 0x0000001514147212 */ /* 0x000fe200078e3cff */
[----:B------:R-:W-:Y:S01]  /*20500*/  IMAD.X R21, RZ, RZ, R127, P0 ;  /* 0x000000ffff157224 */ /* 0x000fe200000e067f */
[C---:B------:R-:W-:Y:S02]  /*20510*/  IADD3 R119, P4, R126.reuse, 0x60, RZ ;  /* 0x000000607e777810 */ /* 0x040fe40007f9e0ff */
[----:B------:R-:W-:Y:S02]  /*20520*/  IADD3 R39, P0, R126, 0x8020, RZ ;  /* 0x000080207e277810 */ /* 0x000fe40007f1e0ff */
[----:B------:R-:W-:-:S02]  /*20530*/  LOP3.LUT R122, R123, 0x380, RZ, 0xc0, !PT ;  /* 0x000003807b7a7812 */ /* 0x000fc400078ec0ff */
[----:B------:R-:W-:Y:S02]  /*20540*/  LOP3.LUT R27, R126, 0x380, RZ, 0xc0, !PT ;  /* 0x000003807e1b7812 */ /* 0x000fe400078ec0ff */
[----:B------:R-:W-:Y:S02]  /*20550*/  LOP3.LUT R118, R119, 0x380, RZ, 0xc0, !PT ;  /* 0x0000038077767812 */ /* 0x000fe400078ec0ff */
[----:B------:R-:W-:Y:S02]  /*20560*/  LOP3.LUT R38, R39, 0x380, RZ, 0xc0, !PT ;  /* 0x0000038027267812 */ /* 0x000fe400078ec0ff */
[----:B------:R-:W-:Y:S02]  /*20570*/  SHF.R.U64 R122, R122, 0x3, RZ ;  /* 0x000000037a7a7819 */ /* 0x000fe400000012ff */
[----:B------:R-:W-:Y:S02]  /*20580*/  SHF.R.U64 R27, R27, 0x3, RZ ;  /* 0x000000031b1b7819 */ /* 0x000fe400000012ff */
[----:B------:R-:W-:-:S02]  /*20590*/  SHF.R.U64 R118, R118, 0x3, RZ ;  /* 0x0000000376767819 */ /* 0x000fc400000012ff */
[----:B------:R-:W-:Y:S02]  /*205a0*/  SHF.R.U64 R38, R38, 0x3, RZ ;  /* 0x0000000326267819 */ /* 0x000fe400000012ff */
[----:B------:R-:W-:Y:S01]  /*205b0*/  LOP3.LUT R122, R122, R123, RZ, 0x3c, !PT ;  /* 0x0000007b7a7a7212 */ /* 0x000fe200078e3cff */
[--C-:B------:R-:W-:Y:S01]  /*205c0*/  IMAD.X R123, RZ, RZ, R127.reuse, P1 ;  /* 0x000000ffff7b7224 */ /* 0x100fe200008e067f */
[C---:B------:R-:W-:Y:S02]  /*205d0*/  IADD3 R111, P5, R126.reuse, 0x4040, RZ ;  /* 0x000040407e6f7810 */ /* 0x040fe40007fbe0ff */
[----:B------:R-:W-:Y:S02]  /*205e0*/  IADD3 R107, P2, R126, 0x4060, RZ ;  /* 0x000040607e6b7810 */ /* 0x000fe40007f5e0ff */
[----:B------:R-:W-:Y:S01]  /*205f0*/  LOP3.LUT R26, R27, R126, RZ, 0x3c, !PT ;  /* 0x0000007e1b1a7212 */ /* 0x000fe200078e3cff */
[--C-:B------:R-:W-:Y:S01]  /*20600*/  IMAD.MOV.U32 R27, RZ, RZ, R127.reuse ;  /* 0x000000ffff1b7224 */ /* 0x100fe200078e007f */
[----:B------:R-:W-:Y:S01]  /*20610*/  LOP3.LUT R118, R118, R119, RZ, 0x3c, !PT ;  /* 0x0000007776767212 */ /* 0x000fe200078e3cff */
[----:B------:R-:W-:Y:S01]  /*20620*/  IMAD.X R119, RZ, RZ, R127, P4 ;  /* 0x000000ffff777224 */ /* 0x000fe200020e067f */
[----:B------:R-:W-:-:S02]  /*20630*/  IADD3 R103, P1, R126, 0x8000, RZ ;  /* 0x000080007e677810 */ /* 0x000fc40007f3e0ff */
[----:B------:R-:W-:Y:S02]  /*20640*/  LOP3.LUT R38, R38, R39, RZ, 0x3c, !PT ;  /* 0x0000002726267212 */ /* 0x000fe400078e3cff */
[C---:B------:R-:W-:Y:S02]  /*20650*/  IADD3 R115, P3, R126.reuse, 0x4000, RZ ;  /* 0x000040007e737810 */ /* 0x040fe40007f7e0ff */
[C---:B------:R-:W-:Y:S02]  /*20660*/  IADD3 R39, P4, R126.reuse, 0x8040, RZ ;  /* 0x000080407e277810 */ /* 0x040fe40007f9e0ff */
[----:B------:R-:W-:Y:S02]  /*20670*/  IADD3 R31, P6, R126, 0x4020, RZ ;  /* 0x000040207e1f7810 */ /* 0x000fe40007fde0ff */
[----:B------:R-:W-:Y:S02]  /*20680*/  LOP3.LUT R110, R111, 0x380, RZ, 0xc0, !PT ;  /* 0x000003806f6e7812 */ /* 0x000fe400078ec0ff */
[----:B------:R-:W-:-:S02]  /*20690*/  LOP3.LUT R106, R107, 0x380, RZ, 0xc0, !PT ;  /* 0x000003806b6a7812 */ /* 0x000fc400078ec0ff */
[----:B------:R-:W-:Y:S02]  /*206a0*/  LOP3.LUT R102, R103, 0x380, RZ, 0xc0, !PT ;  /* 0x0000038067667812 */ /* 0x000fe400078ec0ff */
[----:B-----5:R-:W-:Y:S02]  /*206b0*/  MOV R23, R26 ;  /* 0x0000001a00177202 */ /* 0x020fe40000000f00 */
[----:B------:R-:W-:Y:S02]  /*206c0*/  LOP3.LUT R114, R115, 0x380, RZ, 0xc0, !PT ;  /* 0x0000038073727812 */ /* 0x000fe400078ec0ff */
[----:B------:R-:W-:Y:S02]  /*206d0*/  LOP3.LUT R27, R39, 0x380, RZ, 0xc0, !PT ;  /* 0x00000380271b7812 */ /* 0x000fe400078ec0ff */
[----:B------:R-:W-:Y:S02]  /*206e0*/  LOP3.LUT R30, R31, 0x380, RZ, 0xc0, !PT ;  /* 0x000003801f1e7812 */ /* 0x000fe400078ec0ff */
[----:B------:R-:W-:-:S02]  /*206f0*/  SHF.R.U64 R110, R110, 0x3, RZ ;  /* 0x000000036e6e7819 */ /* 0x000fc400000012ff */
[----:B------:R-:W-:Y:S02]  /*20700*/  SHF.R.U64 R106, R106, 0x3, RZ ;  /* 0x000000036a6a7819 */ /* 0x000fe400000012ff */
[----:B------:R-:W-:Y:S02]  /*20710*/  SHF.R.U64 R102, R102, 0x3, RZ ;  /* 0x0000000366667819 */ /* 0x000fe400000012ff */
[----:B------:R-:W-:Y:S02]  /*20720*/  F2FP.BF16.F32.PACK_AB R26, R29, R28 ;  /* 0x0000001c1d1a723e */ /* 0x000fe400000010ff */
[----:B------:R-:W-:Y:S02]  /*20730*/  SHF.R.U64 R114, R114, 0x3, RZ ;  /* 0x0000000372727819 */ /* 0x000fe400000012ff */
[----:B------:R-:W-:Y:S02]  /*20740*/  SHF.R.U64 R28, R27, 0x3, RZ ;  /* 0x000000031b1c7819 */ /* 0x000fe400000012ff */
[----:B------:R-:W-:-:S02]  /*20750*/  SHF.R.U64 R30, R30, 0x3, RZ ;  /* 0x000000031e1e7819 */ /* 0x000fc400000012ff */
[----:B------:R-:W-:Y:S01]  /*20760*/  LOP3.LUT R110, R110, R111, RZ, 0x3c, !PT ;  /* 0x0000006f6e6e7212 */ /* 0x000fe200078e3cff */
[--C-:B------:R-:W-:Y:S01]  /*20770*/  IMAD.X R111, RZ, RZ, R127.reuse, P5 ;  /* 0x000000ffff6f7224 */ /* 0x100fe200028e067f */
[----:B------:R-:W-:Y:S01]  /*20780*/  LOP3.LUT R106, R106, R107, RZ, 0x3c, !PT ;  /* 0x0000006b6a6a7212 */ /* 0x000fe200078e3cff */
[--C-:B------:R-:W-:Y:S01]  /*20790*/  IMAD.X R107, RZ, RZ, R127.reuse, P2 ;  /* 0x000000ffff6b7224 */ /* 0x100fe200010e067f */
[----:B------:R-:W-:Y:S01]  /*207a0*/  F2FP.BF16.F32.PACK_AB R27, R120, R112 ;  /* 0x00000070781b723e */ /* 0x000fe200000010ff */
[----:B------:R-:W-:Y:S01]  /*207b0*/  BAR.SYNC.DEFER_BLOCKING 0x1, 0x100 ;  /* 0x0044000000007b1d */ /* 0x000fe20000010000 */
[----:B------:R-:W-:Y:S01]  /*207c0*/  LOP3.LUT R102, R102, R103, RZ, 0x3c, !PT ;  /* 0x0000006766667212 */ /* 0x000fe200078e3cff */
[----:B------:R-:W-:Y:S01]  /*207d0*/  IMAD.X R103, RZ, RZ, R127, P1 ;  /* 0x000000ffff677224 */ /* 0x000fe200008e067f */
[C---:B-1----:R-:W-:Y:S02]  /*207e0*/  IADD3 R60, P5, R126.reuse, 0xc020, RZ ;  /* 0x0000c0207e3c7810 */ /* 0x042fe40007fbe0ff */
[----:B------:R-:W-:-:S02]  /*207f0*/  IADD3 R169, P2, R126, 0xc040, RZ ;  /* 0x0000c0407ea97810 */ /* 0x000fc40007f5e0ff */
[----:B------:R-:W-:Y:S01]  /*20800*/  LOP3.LUT R114, R114, R115, RZ, 0x3c, !PT ;  /* 0x0000007372727212 */ /* 0x000fe200078e3cff */
[--C-:B------:R-:W-:Y:S01]  /*20810*/  IMAD.X R115, RZ, RZ, R127.reuse, P3 ;  /* 0x000000ffff737224 */ /* 0x100fe200018e067f */
[----:B------:R-:W-:Y:S01]  /*20820*/  LOP3.LUT R30, R30, R31, RZ, 0x3c, !PT ;  /* 0x0000001f1e1e7212 */ /* 0x000fe200078e3cff */
[--C-:B------:R-:W-:Y:S01]  /*20830*/  IMAD.X R31, RZ, RZ, R127.reuse, P6 ;  /* 0x000000ffff1f7224 */ /* 0x100fe200030e067f */
[C---:B------:R-:W-:Y:S02]  /*20840*/  IADD3 R171, P1, R126.reuse, 0xc060, RZ ;  /* 0x0000c0607eab7810 */ /* 0x040fe40007f3e0ff */
[C---:B------:R-:W-:Y:S02]  /*20850*/  IADD3 R135, P3, R126.reuse, 0x8060, RZ ;  /* 0x000080607e877810 */ /* 0x040fe40007f7e0ff */
[----:B------:R-:W-:Y:S02]  /*20860*/  IADD3 R131, P6, R126, 0xc000, RZ ;  /* 0x0000c0007e837810 */ /* 0x000fe40007fde0ff */
[----:B------:R-:W-:Y:S01]  /*20870*/  LOP3.LUT R28, R28, R39, RZ, 0x3c, !PT ;  /* 0x000000271c1c7212 */ /* 0x000fe200078e3cff */
[----:B------:R-:W-:Y:S01]  /*20880*/  IMAD.X R39, RZ, RZ, R127, P0 ;  /* 0x000000ffff277224 */ /* 0x000fe200000e067f */
[----:B------:R-:W-:Y:S01]  /*20890*/  LOP3.LUT R112, R171, 0x380, RZ, 0xc0, !PT ;  /* 0x00000380ab707812 */ /* 0x000fe200078ec0ff */
[----:B------:R1:W-:Y:S01]  /*208a0*/  STSM.16.M88.4 [R23], R24 ;  /* 0x0000001817007844 */ /* 0x0003e20000000200 */
[----:B------:R-:W-:-:S02]  /*208b0*/  LOP3.LUT R134, R135, 0x380, RZ, 0xc0, !PT ;  /* 0x0000038087867812 */ /* 0x000fc400078ec0ff */
[----:B------:R-:W-:Y:S02]  /*208c0*/  ISETP.NE.U32.AND P0, PT, RZ, UR4, PT ;  /* 0x00000004ff007c0c */ /* 0x000fe4000bf05070 */
[----:B------:R-:W-:Y:S02]  /*208d0*/  LOP3.LUT R130, R131, 0x380, RZ, 0xc0, !PT ;  /* 0x0000038083827812 */ /* 0x000fe400078ec0ff */
[----:B------:R-:W-:Y:S01]  /*208e0*/  SHF.R.U64 R112, R112, 0x3, RZ ;  /* 0x0000000370707819 */ /* 0x000fe200000012ff */
[----:B------:R-:W-:Y:S01]  /*208f0*/  IMAD.X R29, RZ, RZ, R127, P4 ;  /* 0x000000ffff1d7224 */ /* 0x000fe200020e067f */
[----:B------:R-:W-:Y:S02]  /*20900*/  SHF.R.U64 R134, R134, 0x3, RZ ;  /* 0x0000000386867819 */ /* 0x000fe400000012ff */
[----:B-1----:R-:W-:Y:S02]  /*20910*/  LOP3.LUT R23, R60, 0x380, RZ, 0xc0, !PT ;  /* 0x000003803c177812 */ /* 0x002fe400078ec0ff */
[----:B------:R-:W-:-:S02]  /*20920*/  LOP3.LUT R26, R169, 0x380, RZ, 0xc0, !PT ;  /* 0x00000380a91a7812 */ /* 0x000fc400078ec0ff */
[----:B------:R-:W-:Y:S02]  /*20930*/  SHF.R.U64 R23, R23, 0x3, RZ ;  /* 0x0000000317177819 */ /* 0x000fe400000012ff */
[----:B------:R-:W-:Y:S01]  /*20940*/  SHF.R.U64 R26, R26, 0x3, RZ ;  /* 0x000000031a1a7819 */ /* 0x000fe200000012ff */
[--C-:B------:R-:W-:Y:S01]  /*20950*/  IMAD.X R25, RZ, RZ, R127.reuse, P5 ;  /* 0x000000ffff197224 */ /* 0x100fe200028e067f */
[----:B------:R-:W-:Y:S01]  /*20960*/  MOV R122, R122 ;  /* 0x0000007a007a7202 */ /* 0x000fe20000000f00 */
[----:B------:R-:W-:Y:S01]  /*20970*/  IMAD.X R27, RZ, RZ, R127, P2 ;  /* 0x000000ffff1b7224 */ /* 0x000fe200010e067f */
[----:B------:R-:W-:Y:S01]  /*20980*/  ISETP.NE.AND.EX P0, PT, RZ, UR5, PT, P0 ;  /* 0x00000005ff007c0c */ /* 0x000fe2000bf05300 */
[----:B------:R-:W-:Y:S01]  /*20990*/  ULDC.64 UR4, c[0x0][0xc08] ;  /* 0x0003020000047ab9 */ /* 0x000fe20000000a00 */
[----:B------:R-:W-:Y:S02]  /*209a0*/  SHF.R.U64 R130, R130, 0x3, RZ ;  /* 0x0000000382827819 */ /* 0x000fe400000012ff */
[----:B------:R-:W-:-:S02]  /*209b0*/  LOP3.LUT R24, R23, R60, RZ, 0x3c, !PT ;  /* 0x0000003c17187212 */ /* 0x000fc400078e3cff */
[----:B------:R-:W-:Y:S02]  /*209c0*/  LOP3.LUT R26, R26, R169, RZ, 0x3c, !PT ;  /* 0x000000a91a1a7212 */ /* 0x000fe400078e3cff */
[----:B------:R-:W-:Y:S02]  /*209d0*/  MOV R116, R20 ;  /* 0x0000001400747202 */ /* 0x000fe40000000f00 */
[----:B------:R-:W-:Y:S02]  /*209e0*/  MOV R118, R118 ;  /* 0x0000007600767202 */ /* 0x000fe40000000f00 */
[----:B------:R-:W-:Y:S02]  /*209f0*/  LOP3.LUT R126, R112, R171, RZ, 0x3c, !PT ;  /* 0x000000ab707e7212 */ /* 0x000fe400078e3cff */
[----:B------:R-:W-:Y:S02]  /*20a00*/  MOV R114, R114 ;  /* 0x0000007200727202 */ /* 0x000fe40000000f00 */
[----:B------:R-:W-:Y:S01]  /*20a10*/  ISETP.NE.U32.AND P2, PT, RZ, UR4, PT ;  /* 0x00000004ff007c0c */ /* 0x000fe2000bf45070 */
[----:B------:R1:W-:Y:S01]  /*20a20*/  STSM.16.M88.4 [R122], R32 ;  /* 0x000000207a007844 */ /* 0x0003e20000000200 */
[----:B------:R-:W-:Y:S01]  /*20a30*/  LOP3.LUT R134, R134, R135, RZ, 0x3c, !PT ;  /* 0x0000008786867212 */ /* 0x000fe200078e3cff */
[--C-:B------:R-:W-:Y:S01]  /*20a40*/  IMAD.X R135, RZ, RZ, R127.reuse, P3 ;  /* 0x000000ffff877224 */ /* 0x100fe200018e067f */
[----:B------:R-:W-:Y:S01]  /*20a50*/  MOV R112, R30 ;  /* 0x0000001e00707202 */ /* 0x000fe20000000f00 */
[----:B------:R-:W-:Y:S01]  /*20a60*/  STSM.16.M88.4 [R116], R40 ;  /* 0x0000002874007844 */ /* 0x000fe20000000200 */
[----:B------:R-:W-:Y:S01]  /*20a70*/  LOP3.LUT R130, R130, R131, RZ, 0x3c, !PT ;  /* 0x0000008382827212 */ /* 0x000fe200078e3cff */
[----:B------:R-:W-:Y:S01]  /*20a80*/  IMAD.X R131, RZ, RZ, R127, P6 ;  /* 0x000000ffff837224 */ /* 0x000fe200030e067f */
[----:B------:R-:W-:-:S02]  /*20a90*/  MOV R110, R110 ;  /* 0x0000006e006e7202 */ /* 0x000fc40000000f00 */
[----:B------:R-:W-:Y:S02]  /*20aa0*/  MOV R20, R24 ;  /* 0x0000001800147202 */ /* 0x000fe40000000f00 */
[----:B------:R-:W-:Y:S01]  /*20ab0*/  MOV R21, R26 ;  /* 0x0000001a00157202 */ /* 0x000fe20000000f00 */
[----:B------:R-:W-:Y:S01]  /*20ac0*/  STSM.16.M88.4 [R118], R48 ;  /* 0x0000003076007844 */ /* 0x000fe20000000200 */
[----:B------:R-:W-:Y:S02]  /*20ad0*/  MOV R106, R106 ;  /* 0x0000006a006a7202 */ /* 0x000fe40000000f00 */
        /* <DEDUP_REMOVED lines=10> */
[----:B------:R-:W-:Y:S02]  /*20b80*/  F2FP.BF16.F32.PACK_AB R31, R95, R94 ;  /* 0x0000005e5f1f723e */ /* 0x000fe400000010ff */
[----:B------:R-:W-:Y:S01]  /*20b90*/  ISETP.NE.AND.EX P2, PT, RZ, UR5, PT, P2 ;  /* 0x00000005ff007c0c */ /* 0x000fe2000bf45320 */
[----:B------:R2:W-:Y:S01]  /*20ba0*/  STSM.16.M88.4 [R112], R8 ;  /* 0x0000000870007844 */ /* 0x0005e20000000200 */
[----:B------:R-:W-:Y:S02]  /*20bb0*/  MOV R23, R38 ;  /* 0x0000002600177202 */ /* 0x000fe40000000f00 */
[----:B-1----:R-:W-:Y:S02]  /*20bc0*/  F2FP.BF16.F32.PACK_AB R32, R97, R161 ;  /* 0x000000a16120723e */ /* 0x002fe400000010ff */
[----:B------:R-:W-:Y:S02]  /*20bd0*/  F2FP.BF16.F32.PACK_AB R33, R99, R98 ;  /* 0x000000626321723e */ /* 0x000fe400000010ff */
[----:B------:R-:W-:-:S02]  /*20be0*/  F2FP.BF16.F32.PACK_AB R34, R101, R162 ;  /* 0x000000a26522723e */ /* 0x000fc400000010ff */
[----:B------:R-:W-:Y:S01]  /*20bf0*/  F2FP.BF16.F32.PACK_AB R35, R54, R46 ;  /* 0x0000002e3623723e */ /* 0x000fe200000010ff */
[----:B------:R1:W-:Y:S01]  /*20c00*/  STSM.16.M88.4 [R110], R12 ;  /* 0x0000000c6e007844 */ /* 0x0003e20000000200 */
[----:B------:R-:W-:Y:S02]  /*20c10*/  F2FP.BF16.F32.PACK_AB R38, R109, R164 ;  /* 0x000000a46d26723e */ /* 0x000fe400000010ff */
[----:B------:R-:W-:Y:S01]  /*20c20*/  F2FP.BF16.F32.PACK_AB R39, R71, R68 ;  /* 0x000000444727723e */ /* 0x000fe200000010ff */
[----:B------:R4:W-:Y:S01]  /*20c30*/  STSM.16.M88.4 [R106], R24 ;  /* 0x000000186a007844 */ /* 0x0009e20000000200 */
[----:B------:R-:W-:Y:S02]  /*20c40*/  MOV R134, R134 ;  /* 0x0000008600867202 */ /* 0x000fe40000000f00 */
[----:B--2---:R-:W-:Y:S02]  /*20c50*/  F2FP.BF16.F32.PACK_AB R8, R113, R165 ;  /* 0x000000a57108723e */ /* 0x004fe400000010ff */
[----:B------:R-:W-:-:S02]  /*20c60*/  F2FP.BF16.F32.PACK_AB R9, R75, R72 ;  /* 0x000000484b09723e */ /* 0x000fc400000010ff */
[----:B------:R-:W-:Y:S02]  /*20c70*/  F2FP.BF16.F32.PACK_AB R10, R117, R166 ;  /* 0x000000a6750a723e */ /* 0x000fe400000010ff */
[----:B------:R-:W-:Y:S01]  /*20c80*/  F2FP.BF16.F32.PACK_AB R11, R79, R76 ;  /* 0x0000004c4f0b723e */ /* 0x000fe200000010ff */
[----:B------:R-:W-:Y:S01]  /*20c90*/  STSM.16.M88.4 [R102], R28 ;  /* 0x0000001c66007844 */ /* 0x000fe20000000200 */
[----:B------:R-:W-:Y:S02]  /*20ca0*/  MOV R130, R130 ;  /* 0x0000008200827202 */ /* 0x000fe40000000f00 */
[----:B-1----:R-:W-:Y:S02]  /*20cb0*/  F2FP.BF16.F32.PACK_AB R12, R121, R167 ;  /* 0x000000a7790c723e */ /* 0x002fe400000010ff */
[----:B------:R-:W-:Y:S02]  /*20cc0*/  F2FP.BF16.F32.PACK_AB R13, R84, R80 ;  /* 0x00000050540d723e */ /* 0x000fe400000010ff */
[----:B------:R-:W-:-:S02]  /*20cd0*/  F2FP.BF16.F32.PACK_AB R14, R125, R168 ;  /* 0x000000a87d0e723e */ /* 0x000fc400000010ff */
[----:B------:R-:W-:Y:S01]  /*20ce0*/  F2FP.BF16.F32.PACK_AB R15, R92, R88 ;  /* 0x000000585c0f723e */ /* 0x000fe200000010ff */
[----:B------:R1:W-:Y:S01]  /*20cf0*/  STSM.16.M88.4 [R23], R32 ;  /* 0x0000002017007844 */ /* 0x0003e20000000200 */
[----:B------:R-:W-:Y:S01]  /*20d00*/  IMAD.X R127, RZ, RZ, R127, P1 ;  /* 0x000000ffff7f7224 */ /* 0x000fe200008e067f */
[----:B----4-:R-:W3:Y:S02]  /*20d10*/  LDC.64 R24, c[0x0][0xc00] ;  /* 0x00030000ff187b82 */ /* 0x010ee40000000a00 */
[----:B------:R-:W-:Y:S01]  /*20d20*/  STSM.16.M88.4 [R60], R36 ;  /* 0x000000243c007844 */ /* 0x000fe20000000200 */
[----:B------:R-:W-:-:S03]  /*20d30*/  F2FP.BF16.F32.PACK_AB R131, R108, R104 ;  /* 0x000000686c83723e */ /* 0x000fc600000010ff */
[----:B------:R2:W-:Y:S01]  /*20d40*/  STSM.16.M88.4 [R134], R8 ;  /* 0x0000000886007844 */ /* 0x0005e20000000200 */
[----:B------:R-:W-:-:S03]  /*20d50*/  MOV R126, R126 ;  /* 0x0000007e007e7202 */ /* 0x000fc60000000f00 */
[----:B------:R4:W-:Y:S01]  /*20d60*/  STSM.16.M88.4 [R130], R12 ;  /* 0x0000000c82007844 */ /* 0x0009e20000000200 */
[----:B------:R-:W-:Y:S01]  /*20d70*/  ULDC UR4, c[0x0][0xa88] ;  /* 0x0002a20000047ab9 */ /* 0x000fe20000000800 */
[----:B-1----:R-:W1:Y:S08]  /*20d80*/  LDC R23, c[0x0][0xbe8] ;  /* 0x0002fa00ff177b82 */ /* 0x002e700000000800 */
[----:B--2---:R-:W2:Y:S01]  /*20d90*/  @P2 LDC.64 R8, c[0x0][0xc08] ;  /* 0x00030200ff082b82 */ /* 0x004ea20000000a00 */
[----:B----4-:R-:W-:-:S05]  /*20da0*/  F2FP.BF16.F32.PACK_AB R130, R133, R132 ;  /* 0x000000848582723e */ /* 0x010fca00000010ff */
[----:B------:R4:W-:Y:S04]  /*20db0*/  STSM.16.M88.4 [R20], R128 ;  /* 0x0000008014007844 */ /* 0x0009e80000000200 */
[----:B------:R4:W-:Y:S04]  /*20dc0*/  STSM.16.M88.4 [R21], R136 ;  /* 0x0000008815007844 */ /* 0x0009e80000000200 */
[----:B------:R4:W-:Y:S01]  /*20dd0*/  STSM.16.M88.4 [R126], R144 ;  /* 0x000000907e007844 */ /* 0x0009e20000000200 */
[----:B------:R-:W-:Y:S02]  /*20de0*/  IMAD.U32 R80, RZ, RZ, UR4 ;  /* 0x00000004ff507e24 */ /* 0x000fe4000f8e00ff */
[C---:B---3--:R-:W-:Y:S01]  /*20df0*/  IMAD.WIDE R24, R170.reuse, 0x4, R24 ;  /* 0x00000004aa187825 */ /* 0x048fe200078e0218 */
[----:B------:R-:W-:Y:S03]  /*20e00*/  BAR.SYNC.DEFER_BLOCKING 0x1, 0x100 ;  /* 0x0044000000007b1d */ /* 0x000fe60000010000 */
[----:B--2---:R-:W-:-:S03]  /*20e10*/  @P2 IMAD.WIDE R8, R170, 0x4, R8 ;  /* 0x00000004aa082825 */ /* 0x004fc600078e0208 */
[----:B------:R4:W5:Y:S04]  /*20e20*/  @P0 LDG.E R2, desc[UR60][R24.64] ;  /* 0x0000003c18020981 */ /* 0x000968000c1e1900 */
[----:B------:R4:W5:Y:S01]  /*20e30*/  @P2 LDG.E R80, desc[UR60][R8.64] ;  /* 0x0000003c08502981 */ /* 0x000962000c1e1900 */
[----:B-1----:R-:W-:-:S13]  /*20e40*/  ISETP.NE.AND P1, PT, R23, 0x1, PT ;  /* 0x000000011700780c */ /* 0x002fda0003f25270 */
[----:B------:R-:W1:Y:S08]  /*20e50*/  @P1 LDC R4, c[0x0][0xbec] ;  /* 0x0002fb00ff041b82 */ /* 0x000e700000000800 */
[----:B------:R-:W2:Y:S01]  /*20e60*/  @P1 LDC R13, c[0x0][0xbf0] ;  /* 0x0002fc00ff0d1b82 */ /* 0x000ea20000000800 */
[----:B----4-:R-:W-:Y:S05]  /*20e70*/  @P2 BRA `(.L_x_2022) ;  /* 0x0000000000102947 */ /* 0x010fea0003800000 */
[----:B------:R-:W-:Y:S05]  /*20e80*/  @!P0 BRA `(.L_x_2022) ;  /* 0x00000000000c8947 */ /* 0x000fea0003800000 */
[----:B------:R-:W3:Y:S04]  /*20e90*/  LDG.E R3, desc[UR60][R24.64] ;  /* 0x0000003c18037981 */ /* 0x000ee8000c1e1900 */
[----:B-----5:R-:W3:Y:S02]  /*20ea0*/  LDG.E R80, desc[UR60][R24.64+0x4] ;  /* 0x0000043c18507981 */ /* 0x020ee4000c1e1900 */
[----:B---3--:R-:W-:-:S07]  /*20eb0*/  IMAD.IADD R80, R80, 0x1, -R3 ;  /* 0x0000000150507824 */ /* 0x008fce00078e0a03 */
.L_x_2022:
[----:B------:R-:W3:Y:S01]  /*20ec0*/  LDL R3, [R1+0x4c] ;  /* 0x00004c0001037983 */ /* 0x000ee20000100800 */
[----:B------:R-:W-:-:S03]  /*20ed0*/  ULDC.64 UR4, c[0x0][0xb90] ;  /* 0x0002e40000047ab9 */ /* 0x000fc60000000a00 */
[----:B------:R-:W4:Y:S01]  /*20ee0*/  LDL R82, [R1+0x58] ;  /* 0x0000580001527983 */ /* 0x000f220000100800 */
[----:B------:R-:W-:Y:S01]  /*20ef0*/  IMAD.SHL.U32 R10, R218, 0x40, RZ ;  /* 0x00000040da0a7824 */ /* 0x000fe200078e00ff */
[----:B------:R-:W-:Y:S02]  /*20f00*/  SHF.R.S32.HI R20, RZ, 0x1f, R170 ;  /* 0x0000001fff147819 */ /* 0x000fe400000114aa */
[----:B------:R-:W-:Y:S01]  /*20f10*/  SEL R21, R170, RZ, !P0 ;  /* 0x000000ffaa157207 */ /* 0x000fe20004000000 */
[----:B------:R-:W2:Y:S01]  /*20f20*/  LDL.LU R86, [R1+0x60] ;  /* 0x0000600001567983 */ /* 0x000ea20000300800 */
[----:B-----5:R-:W-:Y:S01]  /*20f30*/  IMAD R80, R80, R23, RZ ;  /* 0x0000001750507224 */ /* 0x020fe200078e02ff */
[----:B------:R-:W0:Y:S02]  /*20f40*/  @P1 LDC R83, c[0x0][0xbec] ;  /* 0x0002fb00ff531b82 */ /* 0x000e240000000800 */
[----:B------:R-:W3:Y:S01]  /*20f50*/  LDL.LU R84, [R1+0x34] ;  /* 0x0000340001547983 */ /* 0x000ee20000300800 */
[----:B------:R-:W-:-:S03]  /*20f60*/  SEL R20, R20, RZ, !P0 ;  /* 0x000000ff14147207 */ /* 0x000fc60004000000 */
[----:B------:R-:W4:Y:S02]  /*20f70*/  LDL R26, [R1+0xac] ;  /* 0x0000ac00011a7983 */ /* 0x000f240000100800 */
[----:B------:R-:W0:Y:S02]  /*20f80*/  @P1 LDC R85, c[0x0][0xbf0] ;  /* 0x0002fc00ff551b82 */ /* 0x000e240000000800 */
[----:B------:R-:W4:Y:S04]  /*20f90*/  LDL R14, [R1+0x88] ;  /* 0x00008800010e7983 */ /* 0x000f280000100800 */
[----:B------:R0:W5:Y:S04]  /*20fa0*/  LDL R89, [R1+0x2c] ;  /* 0x00002c0001597983 */ /* 0x0001680000100800 */
[----:B------:R0:W5:Y:S04]  /*20fb0*/  LDL R92, [R1+0x7c] ;  /* 0x00007c00015c7983 */ /* 0x0001680000100800 */
[----:B------:R0:W5:Y:S04]  /*20fc0*/  LDL R91, [R1+0x6c] ;  /* 0x00006c00015b7983 */ /* 0x0001680000100800 */
[----:B------:R0:W5:Y:S04]  /*20fd0*/  LDL R90, [R1+0x74] ;  /* 0x00007400015a7983 */ /* 0x0001680000100800 */
[----:B------:R0:W5:Y:S01]  /*20fe0*/  LDL R88, [R1+0x70] ;  /* 0x0000700001587983 */ /* 0x0001620000100800 */
[----:B--2---:R-:W-:Y:S01]  /*20ff0*/  SHF.R.S32.HI R60, RZ, 0x1f, R86 ;  /* 0x0000001fff3c7819 */ /* 0x004fe20000011456 */
[----:B---3--:R-:W-:Y:S01]  /*21000*/  IMAD.IADD R25, R3, 0x1, R84 ;  /* 0x0000000103197824 */ /* 0x008fe200078e0254 */
[----:B------:R-:W-:-:S03]  /*21010*/  SHF.R.S32.HI R3, RZ, 0x1f, R2 ;  /* 0x0000001fff037819 */ /* 0x000fc60000011402 */
[----:B------:R-:W-:Y:S02]  /*21020*/  IMAD R8, R60, UR4, RZ ;  /* 0x000000043c087c24 */ /* 0x000fe4000f8e02ff */
[----:B-1----:R-:W-:-:S04]  /*21030*/  @P1 IMAD.HI.U32 R4, R25, R4, RZ ;  /* 0x0000000419041227 */ /* 0x002fc800078e00ff */
[----:B------:R-:W-:Y:S01]  /*21040*/  IMAD.MOV.U32 R11, RZ, RZ, R25 ;  /* 0x000000ffff0b7224 */ /* 0x000fe200078e0019 */
[----:B------:R-:W-:Y:S01]  /*21050*/  @P1 SHF.R.U32.HI R11, RZ, R13, R4 ;  /* 0x0000000dff0b1219 */ /* 0x000fe20000011604 */
[C---:B------:R-:W-:Y:S02]  /*21060*/  IMAD R15, R86.reuse, UR5, R8 ;  /* 0x00000005560f7c24 */ /* 0x040fe4000f8e0208 */
[----:B------:R-:W-:Y:S01]  /*21070*/  IMAD.WIDE.U32 R8, R86, UR4, R2 ;  /* 0x0000000456087c25 */ /* 0x000fe2000f8e0002 */
[----:B------:R-:W-:-:S03]  /*21080*/  ULDC.64 UR4, c[0x0][0xb98] ;  /* 0x0002e60000047ab9 */ /* 0x000fc60000000a00 */
[----:B----4-:R-:W-:Y:S02]  /*21090*/  IMAD R13, R82, 0x8, R10 ;  /* 0x00000008520d7824 */ /* 0x010fe400078e020a */
[----:B------:R-:W-:Y:S02]  /*210a0*/  IMAD.IADD R9, R9, 0x1, R15 ;  /* 0x0000000109097824 */ /* 0x000fe400078e020f */
[----:B------:R-:W-:Y:S02]  /*210b0*/  IMAD.MOV R10, RZ, RZ, -R11 ;  /* 0x000000ffff0a7224 */ /* 0x000fe400078e0a0b */
[----:B------:R-:W-:-:S04]  /*210c0*/  IMAD.WIDE R6, R13, 0x2, R6 ;  /* 0x000000020d067825 */ /* 0x000fc800078e0206 */
[----:B------:R-:W-:Y:S02]  /*210d0*/  IMAD R4, R20, UR4, RZ ;  /* 0x0000000414047c24 */ /* 0x000fe4000f8e02ff */
        /* <DEDUP_REMOVED lines=15> */
[----:B------:R-:W-:Y:S02]  /*211d0*/  ULDC.64 UR4, c[0x0][0xaa0] ;  /* 0x0002a80000047ab9 */ /* 0x000fe40000000a00 */
[----:B------:R-:W-:-:S04]  /*211e0*/  IMAD R3, R3, UR4, RZ ;  /* 0x0000000403037c24 */ /* 0x000fc8000f8e02ff */
[C---:B------:R-:W-:Y:S02]  /*211f0*/  IMAD R81, R2.reuse, UR5, R3 ;  /* 0x0000000502517c24 */ /* 0x040fe4000f8e0203 */
[----:B------:R-:W-:Y:S01]  /*21200*/  IMAD.WIDE.U32 R2, R2, UR4, RZ ;  /* 0x0000000402027c25 */ /* 0x000fe2000f8e00ff */
[----:B------:R-:W-:-:S03]  /*21210*/  ULDC.64 UR4, c[0x0][0xae8] ;  /* 0x0002ba0000047ab9 */ /* 0x000fc60000000a00 */
[----:B------:R-:W-:Y:S02]  /*21220*/  IMAD.IADD R3, R3, 0x1, R81 ;  /* 0x0000000103037824 */ /* 0x000fe400078e0251 */
[----:B------:R-:W-:Y:S02]  /*21230*/  IMAD R60, R60, UR4, RZ ;  /* 0x000000043c3c7c24 */ /* 0x000fe4000f8e02ff */
[----:B------:R-:W-:-:S04]  /*21240*/  IMAD.WIDE.U32 R2, R86, UR4, R2 ;  /* 0x0000000456027c25 */ /* 0x000fc8000f8e0002 */
[----:B------:R-:W-:Y:S01]  /*21250*/  IMAD R81, R86, UR5, R60 ;  /* 0x0000000556517c24 */ /* 0x000fe2000f8e023c */
[C---:B------:R-:W-:Y:S01]  /*21260*/  IADD3 R25, P5, R6.reuse, 0x1000, RZ ;  /* 0x0000100006197810 */ /* 0x040fe20007fbe0ff */
[----:B------:R1:W5:Y:S01]  /*21270*/  LDL R86, [R1+0x30] ;  /* 0x0000300001567983 */ /* 0x0003620000100800 */
[----:B------:R-:W-:Y:S01]  /*21280*/  IADD3 R33, P2, R6, 0x5000, RZ ;  /* 0x0000500006217810 */ /* 0x000fe20007f5e0ff */
[----:B------:R-:W-:Y:S01]  /*21290*/  IMAD.IADD R31, R26, 0x1, R84 ;  /* 0x000000011a1f7824 */ /* 0x000fe200078e0254 */
[----:B------:R-:W-:Y:S01]  /*212a0*/  LOP3.LUT R8, R25, 0x380, RZ, 0xc0, !PT ;  /* 0x0000038019087812 */ /* 0x000fe200078ec0ff */
[----:B------:R-:W-:Y:S01]  /*212b0*/  SHFL.IDX PT, R50, R4, RZ, 0x1c1f ;  /* 0x001c1fff04327589 */ /* 0x000fe200000e0000 */
[----:B------:R-:W-:Y:S01]  /*212c0*/  IADD3 R9, P4, R6, 0x2000, RZ ;  /* 0x0000200006097810 */ /* 0x000fe20007f9e0ff */
[----:B------:R-:W-:Y:S01]  /*212d0*/  ULDC.64 UR4, c[0x0][0xaf0] ;  /* 0x0002bc0000047ab9 */ /* 0x000fe20000000a00 */
[----:B------:R-:W-:-:S04]  /*212e0*/  SHF.R.U64 R8, R8, 0x3, RZ ;  /* 0x0000000308087819 */ /* 0x000fc800000012ff */
[----:B------:R-:W-:Y:S02]  /*212f0*/  LOP3.LUT R8, R8, R25, RZ, 0x3c, !PT ;  /* 0x0000001908087212 */ /* 0x000fe400078e3cff */
[----:B------:R-:W-:-:S04]  /*21300*/  IADD3 R25, P0, R6, 0x3000, RZ ;  /* 0x0000300006197810 */ /* 0x000fc80007f1e0ff */
[----:B------:R-:W-:Y:S02]  /*21310*/  LOP3.LUT R24, R25, 0x380, RZ, 0xc0, !PT ;  /* 0x0000038019187812 */ /* 0x000fe400078ec0ff */
[----:B------:R-:W-:Y:S02]  /*21320*/  LOP3.LUT R32, R33, 0x380, RZ, 0xc0, !PT ;  /* 0x0000038021207812 */ /* 0x000fe400078ec0ff */
[----:B------:R-:W-:Y:S02]  /*21330*/  SHF.R.U64 R24, R24, 0x3, RZ ;  /* 0x0000000318187819 */ /* 0x000fe400000012ff */
[----:B------:R-:W-:Y:S02]  /*21340*/  SHF.R.U64 R32, R32, 0x3, RZ ;  /* 0x0000000320207819 */ /* 0x000fe400000012ff */
[----:B------:R-:W-:Y:S01]  /*21350*/  LOP3.LUT R24, R24, R25, RZ, 0x3c, !PT ;  /* 0x0000001918187212 */ /* 0x000fe200078e3cff */
[----:B------:R-:W-:Y:S01]  /*21360*/  IMAD.X R25, RZ, RZ, R7, P0 ;  /* 0x000000ffff197224 */ /* 0x000fe200000e0607 */
[----:B------:R-:W-:-:S02]  /*21370*/  IADD3 R49, P0, R6, 0x9000, RZ ;  /* 0x0000900006317810 */ /* 0x000fc40007f1e0ff */
[----:B------:R-:W-:Y:S01]  /*21380*/  LOP3.LUT R32, R32, R33, RZ, 0x3c, !PT ;  /* 0x0000002120207212 */ /* 0x000fe200078e3cff */
[----:B------:R-:W-:Y:S01]  /*21390*/  IMAD.X R33, RZ, RZ, R7, P2 ;  /* 0x000000ffff217224 */ /* 0x000fe200010e0607 */
[----:B------:R-:W-:Y:S02]  /*213a0*/  LOP3.LUT R48, R49, 0x380, RZ, 0xc0, !PT ;  /* 0x0000038031307812 */ /* 0x000fe400078ec0ff */
[----:B------:R-:W-:Y:S01]  /*213b0*/  IADD3 R57, P2, R6, 0xb000, RZ ;  /* 0x0000b00006397810 */ /* 0x000fe20007f5e0ff */
[----:B------:R-:W2:Y:S01]  /*213c0*/  SHFL.IDX PT, R51, R10, RZ, 0x1c1f ;  /* 0x001c1fff0a337589 */ /* 0x000ea200000e0000 */
[----:B------:R-:W-:Y:S02]  /*213d0*/  SHF.R.U64 R48, R48, 0x3, RZ ;  /* 0x0000000330307819 */ /* 0x000fe400000012ff */
[----:B------:R-:W-:Y:S02]  /*213e0*/  LOP3.LUT R56, R57, 0x380, RZ, 0xc0, !PT ;  /* 0x0000038039387812 */ /* 0x000fe400078ec0ff */
[----:B------:R-:W-:-:S02]  /*213f0*/  IADD3 R29, P3, R6, 0x4000, RZ ;  /* 0x00004000061d7810 */ /* 0x000fc40007f7e0ff */
[----:B------:R-:W-:Y:S01]  /*21400*/  LOP3.LUT R48, R48, R49, RZ, 0x3c, !PT ;  /* 0x0000003130307212 */ /* 0x000fe200078e3cff */
[--C-:B------:R-:W-:Y:S01]  /*21410*/  IMAD.X R49, RZ, RZ, R7.reuse, P0 ;  /* 0x000000ffff317224 */ /* 0x100fe200000e0607 */
[----:B------:R-:W-:Y:S02]  /*21420*/  SHF.R.U64 R56, R56, 0x3, RZ ;  /* 0x0000000338387819 */ /* 0x000fe400000012ff */
[----:B------:R-:W-:Y:S02]  /*21430*/  LOP3.LUT R12, R9, 0x380, RZ, 0xc0, !PT ;  /* 0x00000380090c7812 */ /* 0x000fe400078ec0ff */
[----:B------:R-:W-:Y:S02]  /*21440*/  LOP3.LUT P0, RZ, R14, 0x3, RZ, 0xc0, !PT ;  /* 0x000000030eff7812 */ /* 0x000fe4000780c0ff */
[----:B------:R-:W-:Y:S02]  /*21450*/  LOP3.LUT R28, R29, 0x380, RZ, 0xc0, !PT ;  /* 0x000003801d1c7812 */ /* 0x000fe400078ec0ff */
[----:B------:R-:W-:Y:S01]  /*21460*/  LOP3.LUT R56, R56, R57, RZ, 0x3c, !PT ;  /* 0x0000003938387212 */ /* 0x000fe200078e3cff */
[----:B------:R-:W-:Y:S01]  /*21470*/  IMAD.X R57, RZ, RZ, R7, P2 ;  /* 0x000000ffff397224 */ /* 0x000fe200010e0607 */
[----:B------:R-:W-:-:S02]  /*21480*/  SHF.R.U64 R12, R12, 0x3, RZ ;  /* 0x000000030c0c7819 */ /* 0x000fc400000012ff */
[----:B------:R-:W-:Y:S02]  /*21490*/  ISETP.GE.OR P2, PT, R31, R80, P0 ;  /* 0x000000501f00720c */ /* 0x000fe40000746670 */
[----:B------:R-:W-:Y:S01]  /*214a0*/  SHF.R.U64 R28, R28, 0x3, RZ ;  /* 0x000000031c1c7819 */ /* 0x000fe200000012ff */
[--C-:B------:R-:W-:Y:S01]  /*214b0*/  IMAD.X R13, RZ, RZ, R7.reuse, P4 ;  /* 0x000000ffff0d7224 */ /* 0x100fe200020e0607 */
[----:B------:R-:W-:Y:S01]  /*214c0*/  LOP3.LUT R12, R12, R9, RZ, 0x3c, !PT ;  /* 0x000000090c0c7212 */ /* 0x000fe200078e3cff */
[--C-:B------:R-:W-:Y:S01]  /*214d0*/  IMAD.X R9, RZ, RZ, R7.reuse, P5 ;  /* 0x000000ffff097224 */ /* 0x100fe200028e0607 */
[----:B------:R-:W-:Y:S01]  /*214e0*/  LOP3.LUT R28, R28, R29, RZ, 0x3c, !PT ;  /* 0x0000001d1c1c7212 */ /* 0x000fe200078e3cff */
[----:B------:R-:W-:Y:S01]  /*214f0*/  IMAD.X R29, RZ, RZ, R7, P3 ;  /* 0x000000ffff1d7224 */ /* 0x000fe200018e0607 */
[C---:B------:R-:W-:Y:S02]  /*21500*/  IADD3 R37, P6, R6.reuse, 0x6000, RZ ;  /* 0x0000600006257810 */ /* 0x040fe40007fde0ff */
[----:B------:R-:W-:-:S02]  /*21510*/  IADD3 R41, P5, R6, 0x7000, RZ ;  /* 0x0000700006297810 */ /* 0x000fc40007fbe0ff */
[C---:B------:R-:W-:Y:S02]  /*21520*/  IADD3 R45, P4, R6.reuse, 0x8000, RZ ;  /* 0x00008000062d7810 */ /* 0x040fe40007f9e0ff */
[----:B------:R-:W-:Y:S02]  /*21530*/  IADD3 R53, P3, R6, 0xa000, RZ ;  /* 0x0000a00006357810 */ /* 0x000fe40007f7e0ff */
[----:B------:R-:W-:Y:S02]  /*21540*/  LOP3.LUT R36, R37, 0x380, RZ, 0xc0, !PT ;  /* 0x0000038025247812 */ /* 0x000fe400078ec0ff */
[----:B------:R-:W-:Y:S02]  /*21550*/  LOP3.LUT R40, R41, 0x380, RZ, 0xc0, !PT ;  /* 0x0000038029287812 */ /* 0x000fe400078ec0ff */
[----:B------:R-:W-:Y:S02]  /*21560*/  LOP3.LUT R44, R45, 0x380, RZ, 0xc0, !PT ;  /* 0x000003802d2c7812 */ /* 0x000fe400078ec0ff */
[----:B------:R-:W-:Y:S01]  /*21570*/  LOP3.LUT R52, R53, 0x380, RZ, 0xc0, !PT ;  /* 0x0000038035347812 */ /* 0x000fe200078ec0ff */
[----:B--2---:R2:W-:Y:S01]  /*21580*/  @!P2 ST.E desc[UR60][R50.64], R0 ;  /* 0x000000003200a985 */ /* 0x0045e2000c10193c */
[----:B------:R-:W-:-:S02]  /*21590*/  SHF.R.U64 R36, R36, 0x3, RZ ;  /* 0x0000000324247819 */ /* 0x000fc400000012ff */
[----:B------:R-:W-:Y:S01]  /*215a0*/  SHF.R.U64 R40, R40, 0x3, RZ ;  /* 0x0000000328287819 */ /* 0x000fe200000012ff */
[----:B------:R3:W-:Y:S01]  /*215b0*/  SHFL.IDX PT, R54, R4, 0x1, 0x1c1f ;  /* 0x003c1f0004367f89 */ /* 0x0007e200000e0000 */
[----:B------:R-:W-:Y:S02]  /*215c0*/  SHF.R.U64 R44, R44, 0x3, RZ ;  /* 0x000000032c2c7819 */ /* 0x000fe400000012ff */
[----:B------:R-:W-:Y:S01]  /*215d0*/  SHF.R.U64 R52, R52, 0x3, RZ ;  /* 0x0000000334347819 */ /* 0x000fe200000012ff */
[----:B------:R-:W4:Y:S01]  /*215e0*/  SHFL.IDX PT, R55, R10, 0x1, 0x1c1f ;  /* 0x003c1f000a377f89 */ /* 0x000f2200000e0000 */
[----:B--2---:R-:W-:Y:S01]  /*215f0*/  IMAD R0, R82, 0x20, R218 ;  /* 0x0000002052007824 */ /* 0x004fe200078e02da */
[----:B------:R-:W-:Y:S01]  /*21600*/  LOP3.LUT R36, R36, R37, RZ, 0x3c, !PT ;  /* 0x0000002524247212 */ /* 0x000fe200078e3cff */
[--C-:B------:R-:W-:Y:S01]  /*21610*/  IMAD.X R37, RZ, RZ, R7.reuse, P6 ;  /* 0x000000ffff257224 */ /* 0x100fe200030e0607 */
[----:B------:R-:W-:Y:S01]  /*21620*/  LOP3.LUT R40, R40, R41, RZ, 0x3c, !PT ;  /* 0x0000002928287212 */ /* 0x000fe200078e3cff */
[----:B------:R-:W-:Y:S01]  /*21630*/  IMAD.IADD R82, R84, 0x1, R0 ;  /* 0x0000000154527824 */ /* 0x000fe200078e0200 */
[----:B------:R-:W-:Y:S01]  /*21640*/  LOP3.LUT R44, R44, R45, RZ, 0x3c, !PT ;  /* 0x0000002d2c2c7212 */ /* 0x000fe200078e3cff */
[--C-:B------:R-:W-:Y:S01]  /*21650*/  IMAD.X R41, RZ, RZ, R7.reuse, P5 ;  /* 0x000000ffff297224 */ /* 0x100fe200028e0607 */
[----:B------:R-:W-:Y:S01]  /*21660*/  LOP3.LUT R52, R52, R53, RZ, 0x3c, !PT ;  /* 0x0000003534347212 */ /* 0x000fe200078e3cff */
[--C-:B------:R-:W-:Y:S01]  /*21670*/  IMAD.X R45, RZ, RZ, R7.reuse, P4 ;  /* 0x000000ffff2d7224 */ /* 0x100fe200020e0607 */
[C---:B------:R-:W-:Y:S01]  /*21680*/  IADD3 R65, P6, R6.reuse, 0xc000, RZ ;  /* 0x0000c00006417810 */ /* 0x040fe20007fde0ff */
[----:B------:R-:W-:Y:S01]  /*21690*/  VIADD R11, R31, 0x8 ;  /* 0x000000081f0b7836 */ /* 0x000fe20000000000 */
[C---:B------:R-:W-:Y:S01]  /*216a0*/  IADD3 R69, P5, R6.reuse, 0xd000, RZ ;  /* 0x0000d00006457810 */ /* 0x040fe20007fbe0ff */
[----:B------:R-:W-:Y:S01]  /*216b0*/  IMAD.X R53, RZ, RZ, R7, P3 ;  /* 0x000000ffff357224 */ /* 0x000fe200018e0607 */
[----:B------:R-:W-:Y:S01]  /*216c0*/  IADD3 R73, P4, R6, 0xe000, RZ ;  /* 0x0000e00006497810 */ /* 0x000fe20007f9e0ff */
[----:B0-----:R-:W-:Y:S01]  /*216d0*/  @P1 IMAD.HI.U32 R0, R82, R83, RZ ;  /* 0x0000005352001227 */ /* 0x001fe200078e00ff */
[----:B------:R-:W-:-:S02]  /*216e0*/  IADD3 R15, P3, R6, 0xf000, RZ ;  /* 0x0000f000060f7810 */ /* 0x000fc40007f7e0ff */
[----:B------:R-:W-:Y:S01]  /*216f0*/  LOP3.LUT R64, R65, 0x380, RZ, 0xc0, !PT ;  /* 0x0000038041407812 */ /* 0x000fe200078ec0ff */
[----:B------:R-:W-:Y:S01]  /*21700*/  IMAD.IADD R3, R3, 0x1, R81 ;  /* 0x0000000103037824 */ /* 0x000fe200078e0251 */
[----:B------:R-:W-:Y:S02]  /*21710*/  LOP3.LUT R68, R69, 0x380, RZ, 0xc0, !PT ;  /* 0x0000038045447812 */ /* 0x000fe400078ec0ff */
[----:B------:R-:W-:Y:S01]  /*21720*/  LOP3.LUT R72, R73, 0x380, RZ, 0xc0, !PT ;  /* 0x0000038049487812 */ /* 0x000fe200078ec0ff */
[----:B------:R-:W-:Y:S01]  /*21730*/  IMAD.MOV.U32 R81, RZ, RZ, R82 ;  /* 0x000000ffff517224 */ /* 0x000fe200078e0052 */
[----:B------:R-:W-:Y:S02]  /*21740*/  LOP3.LUT R27, R6, 0x380, RZ, 0xc0, !PT ;  /* 0x00000380061b7812 */ /* 0x000fe400078ec0ff */
[----:B------:R-:W-:Y:S02]  /*21750*/  ISETP.GE.OR P0, PT, R11, R80, P0 ;  /* 0x000000500b00720c */ /* 0x000fe40000706670 */
[----:B---3--:R-:W-:Y:S01]  /*21760*/  LOP3.LUT R4, R15, 0x380, RZ, 0xc0, !PT ;  /* 0x000003800f047812 */ /* 0x008fe200078ec0ff */
[----:B------:R-:W-:Y:S01]  /*21770*/  IMAD R20, R20, UR4, RZ ;  /* 0x0000000414147c24 */ /* 0x000fe2000f8e02ff */
[----:B------:R-:W-:-:S02]  /*21780*/  @P1 SHF.R.U32.HI R81, RZ, R85, R0 ;  /* 0x00000055ff511219 */ /* 0x000fc40000011600 */
[----:B------:R-:W-:Y:S02]  /*21790*/  SHF.R.U64 R64, R64, 0x3, RZ ;  /* 0x0000000340407819 */ /* 0x000fe400000012ff */
[----:B------:R-:W-:Y:S02]  /*217a0*/  SHF.R.U64 R68, R68, 0x3, RZ ;  /* 0x0000000344447819 */ /* 0x000fe400000012ff */
[----:B------:R-:W-:Y:S02]  /*217b0*/  SHF.R.U64 R72, R72, 0x3, RZ ;  /* 0x0000000348487819 */ /* 0x000fe400000012ff */
[----:B------:R-:W-:Y:S02]  /*217c0*/  SHF.R.U64 R27, R27, 0x3, RZ ;  /* 0x000000031b1b7819 */ /* 0x000fe400000012ff */
[----:B------:R-:W-:Y:S01]  /*217d0*/  SHF.R.U64 R4, R4, 0x3, RZ ;  /* 0x0000000304047819 */ /* 0x000fe200000012ff */
[----:B------:R-:W-:Y:S01]  /*217e0*/  IMAD R83, R21, UR5, R20 ;  /* 0x0000000515537c24 */ /* 0x000fe2000f8e0214 */
[--C-:B------:R-:W-:Y:S01]  /*217f0*/  SHF.R.S32.HI R0, RZ, 0x1f, R81.reuse ;  /* 0x0000001fff007819 */ /* 0x100fe20000011451 */
[----:B------:R-:W-:Y:S01]  /*21800*/  IMAD.MOV R20, RZ, RZ, -R81 ;  /* 0x000000ffff147224 */ /* 0x000fe200078e0a51 */
        /* <DEDUP_REMOVED lines=8> */
[----:B------:R-:W-:Y:S01]  /*21890*/  LOP3.LUT R76, R4, R15, RZ, 0x3c, !PT ;  /* 0x0000000f044c7212 */ /* 0x000fe200078e3cff */
[----:B------:R-:W-:Y:S01]  /*218a0*/  IMAD.WIDE.U32 R2, R21, UR4, R2 ;  /* 0x0000000415027c25 */ /* 0x000fe2000f8e0002 */
[----:B------:R-:W-:Y:S01]  /*218b0*/  ULDC.64 UR4, c[0x0][0xae0] ;  /* 0x0002b80000047ab9 */ /* 0x000fe20000000a00 */
[----:B----4-:R0:W-:Y:S02]  /*218c0*/  @!P0 ST.E desc[UR60][R54.64], R5 ;  /* 0x0000000536008985 */ /* 0x0101e4000c10193c */
[----:B------:R-:W-:-:S02]  /*218d0*/  IMAD R0, R0, UR4, RZ ;  /* 0x0000000400007c24 */ /* 0x000fc4000f8e02ff */
[----:B------:R-:W-:Y:S01]  /*218e0*/  IMAD R23, R23, R20, R82 ;  /* 0x0000001417177224 */ /* 0x000fe200078e0252 */
[----:B------:R-:W5:Y:S01]  /*218f0*/  LD.E.128 R8, desc[UR60][R8.64] ;  /* 0x0000003c08087980 */ /* 0x000f62000c101d00 */
[----:B------:R-:W-:Y:S02]  /*21900*/  IMAD.IADD R3, R3, 0x1, R83 ;  /* 0x0000000103037824 */ /* 0x000fe400078e0253 */
[----:B------:R-:W-:Y:S01]  /*21910*/  IMAD R21, R81, UR5, R0 ;  /* 0x0000000551157c24 */ /* 0x000fe2000f8e0200 */
[----:B------:R-:W5:Y:S01]  /*21920*/  LD.E.128 R12, desc[UR60][R12.64] ;  /* 0x0000003c0c0c7980 */ /* 0x000f62000c101d00 */
[----:B------:R-:W-:-:S03]  /*21930*/  SHF.R.S32.HI R0, RZ, 0x1f, R23 ;  /* 0x0000001fff007819 */ /* 0x000fc60000011417 */
[----:B0-----:R-:W5:Y:S01]  /*21940*/  LD.E.128 R4, desc[UR60][R6.64] ;  /* 0x0000003c06047980 */ /* 0x001f62000c101d00 */
[----:B------:R-:W-:Y:S01]  /*21950*/  IMAD.WIDE.U32 R2, R81, UR4, R2 ;  /* 0x0000000451027c25 */ /* 0x000fe2000f8e0002 */
[----:B------:R-:W-:Y:S02]  /*21960*/  ULDC.64 UR4, c[0x0][0xad8] ;  /* 0x0002b60000047ab9 */ /* 0x000fe40000000a00 */
        /* <DEDUP_REMOVED lines=18> */
[----:B0-----:R-:W0:Y:S01]  /*21a90*/  FENCE.VIEW.ASYNC.S ;  /* 0x00000000000073c6 */ /* 0x001e220000000000 */
[----:B------:R-:W-:-:S02]  /*21aa0*/  IMAD.IADD R3, R3, 0x1, R21 ;  /* 0x0000000103037824 */ /* 0x000fc400078e0215 */
[----:B------:R-:W-:Y:S02]  /*21ab0*/  IMAD R0, R0, UR4, RZ ;  /* 0x0000000400007c24 */ /* 0x000fe4000f8e02ff */
[----:B------:R-:W-:Y:S02]  /*21ac0*/  IMAD.IADD R87, R218, 0x1, R84 ;  /* 0x00000001da577824 */ /* 0x000fe400078e0254 */
        /* <DEDUP_REMOVED lines=8> */
[----:B------:R-:W-:Y:S02]  /*21b50*/  LEA.HI.X R60, R2, UR5, R3, 0x1, P3 ;  /* 0x00000005023c7c11 */ /* 0x000fe400098f0c03 */
[----:B------:R-:W-:Y:S02]  /*21b60*/  PRMT R0, RZ, 0x654, R0 ;  /* 0x00000654ff007816 */ /* 0x000fe40000000000 */
[-C--:B------:R-:W-:Y:S01]  /*21b70*/  ISETP.GE.AND P1, PT, R21, R80.reuse, PT ;  /* 0x000000501500720c */ /* 0x080fe20003f26270 */
[----:B------:R-:W-:Y:S01]  /*21b80*/  VIADD R21, R87, 0x40 ;  /* 0x0000004057157836 */ /* 0x000fe20000000000 */
[----:B0-----:R1:W-:Y:S01]  /*21b90*/  SYNCS.ARRIVE.TRANS64.RED.A1T0 RZ, [R0+URZ], RZ ;  /* 0x000000ff00ff79a7 */ /* 0x0013e2000810043f */
[----:B------:R1:W0:Y:S01]  /*21ba0*/  SHFL.IDX PT, R85, R23, RZ, 0x181f ;  /* 0x00181fff17557589 */ /* 0x00022200000e0000 */
[----:B------:R-:W-:Y:S03]  /*21bb0*/  BSSY B1, `(.L_x_2023) ;  /* 0x0000015000017945 */ /* 0x000fe60003800000 */
[----:B------:R1:W2:Y:S01]  /*21bc0*/  SHFL.IDX PT, R81, R60, RZ, 0x181f ;  /* 0x00181fff3c517589 */ /* 0x0002a200000e0000 */
[----:B------:R-:W-:Y:S01]  /*21bd0*/  ISETP.GE.AND P0, PT, R21, R80, PT ;  /* 0x000000501500720c */ /* 0x000fe20003f06270 */
[----:B------:R-:W-:-:S12]  /*21be0*/  @P2 BRA `(.L_x_2024) ;  /* 0x0000000000442947 */ /* 0x000fd80003800000 */
[----:B------:R-:W-:Y:S02]  /*21bf0*/  ULDC UR4, c[0x0][0xac8] ;  /* 0x0002b20000047ab9 */ /* 0x000fe40000000800 */
[----:B------:R-:W-:Y:S02]  /*21c00*/  ISETP.GE.AND P5, PT, R18, UR4, PT ;  /* 0x0000000412007c0c */ /* 0x000fe4000bfa6270 */
[----:B------:R-:W-:Y:S02]  /*21c10*/  ISETP.GE.AND P4, PT, R226, UR4, PT ;  /* 0x00000004e2007c0c */ /* 0x000fe4000bf86270 */
[----:B-----5:R-:W-:Y:S02]  /*21c20*/  ISETP.GE.AND P3, PT, R89, UR4, PT ;  /* 0x0000000459007c0c */ /* 0x020fe4000bf66270 */
[----:B------:R-:W-:-:S07]  /*21c30*/  ISETP.GE.AND P2, PT, R86, UR4, PT ;  /* 0x0000000456007c0c */ /* 0x000fce000bf46270 */
[----:B0-----:R-:W-:-:S04]  /*21c40*/  @!P5 LEA R2, P6, R18, R85, 0x1 ;  /* 0x000000551202d211 */ /* 0x001fc800078c08ff */
[----:B--2---:R-:W-:Y:S02]  /*21c50*/  @!P5 LEA.HI.X R3, R18, R81, R19, 0x1, P6 ;  /* 0x000000511203d211 */ /* 0x004fe400030f0c13 */
[----:B------:R-:W-:-:S03]  /*21c60*/  @!P4 LEA R20, P6, R91, R85, 0x1 ;  /* 0x000000555b14c211 */ /* 0x000fc600078c08ff */
[----:B------:R3:W-:Y:S01]  /*21c70*/  @!P5 ST.E.128 desc[UR60][R2.64], R4 ;  /* 0x000000040200d985 */ /* 0x0007e2000c101d3c */
        /* <DEDUP_REMOVED lines=8> */
.L_x_2024:
[----:B------:R-:W-:Y:S05]  /*21d00*/  BSYNC B1 ;  /* 0x0000000000017941 */ /* 0x000fea0003800000 */
.L_x_2023:
[----:B---3--:R3:W4:Y:S01]  /*21d10*/  SHFL.IDX PT, R21, R60, 0x1, 0x181f ;  /* 0x00381f003c157f89 */ /* 0x00872200000e0000 */
[----:B------:R-:W-:Y:S03]  /*21d20*/  BSSY B1, `(.L_x_2025) ;  /* 0x0000014000017945 */ /* 0x000fe60003800000 */
[----:B-----5:R3:W0:Y:S01]  /*21d30*/  SHFL.IDX PT, R7, R23, 0x1, 0x181f ;  /* 0x00381f0017077f89 */ /* 0x02062200000e0000 */
[----:B------:R-:W-:Y:S05]  /*21d40*/  @P1 BRA `(.L_x_2026) ;  /* 0x0000000000441947 */ /* 0x000fea0003800000 */
[----:B------:R-:W-:Y:S02]  /*21d50*/  ULDC UR4, c[0x0][0xac8] ;  /* 0x0002b20000047ab9 */ /* 0x000fe40000000800 */
[----:B------:R-:W-:Y:S02]  /*21d60*/  ISETP.GE.AND P4, PT, R18, UR4, PT ;  /* 0x0000000412007c0c */ /* 0x000fe4000bf86270 */
[----:B------:R-:W-:Y:S02]  /*21d70*/  ISETP.GE.AND P3, PT, R226, UR4, PT ;  /* 0x00000004e2007c0c */ /* 0x000fe4000bf66270 */
[----:B------:R-:W-:Y:S02]  /*21d80*/  ISETP.GE.AND P2, PT, R89, UR4, PT ;  /* 0x0000000459007c0c */ /* 0x000fe4000bf46270 */
[----:B------:R-:W-:-:S07]  /*21d90*/  ISETP.GE.AND P1, PT, R86, UR4, PT ;  /* 0x0000000456007c0c */ /* 0x000fce000bf26270 */
[CC--:B0-----:R-:W-:Y:S02]  /*21da0*/  @!P4 LEA R2, P6, R18.reuse, R7.reuse, 0x1 ;  /* 0x000000071202c211 */ /* 0x0c1fe400078c08ff */
[----:B------:R-:W-:Y:S02]  /*21db0*/  @!P3 LEA R4, P5, R91, R7, 0x1 ;  /* 0x000000075b04b211 */ /* 0x000fe400078a08ff */
        /* <DEDUP_REMOVED lines=10> */
.L_x_2026:
[----:B------:R-:W-:Y:S05]  /*21e60*/  BSYNC B1 ;  /* 0x0000000000017941 */ /* 0x000fea0003800000 */
.L_x_2025:
[----:B0-----:R0:W0:Y:S01]  /*21e70*/  SHFL.IDX PT, R9, R60, 0x2, 0x181f ;  /* 0x00581f003c097f89 */ /* 0x00102200000e0000 */
[----:B------:R-:W-:Y:S03]  /*21e80*/  BSSY B1, `(.L_x_2027) ;  /* 0x0000014000017945 */ /* 0x000fe60003800000 */
[----:B------:R0:W0:Y:S01]  /*21e90*/  SHFL.IDX PT, R5, R23, 0x2, 0x181f ;  /* 0x00581f0017057f89 */ /* 0x00002200000e0000 */
[----:B------:R-:W-:Y:S05]  /*21ea0*/  @P0 BRA `(.L_x_2028) ;  /* 0x0000000000440947 */ /* 0x000fea0003800000 */
[----:B------:R-:W-:Y:S02]  /*21eb0*/  ULDC UR4, c[0x0][0xac8] ;  /* 0x0002b20000047ab9 */ /* 0x000fe40000000800 */
[----:B------:R-:W-:Y:S02]  /*21ec0*/  ISETP.GE.AND P3, PT, R18, UR4, PT ;  /* 0x0000000412007c0c */ /* 0x000fe4000bf66270 */
[----:B------:R-:W-:Y:S02]  /*21ed0*/  ISETP.GE.AND P2, PT, R226, UR4, PT ;  /* 0x00000004e2007c0c */ /* 0x000fe4000bf46270 */
[----:B------:R-:W-:Y:S02]  /*21ee0*/  ISETP.GE.AND P1, PT, R89, UR4, PT ;  /* 0x0000000459007c0c */ /* 0x000fe4000bf26270 */
[----:B------:R-:W-:-:S07]  /*21ef0*/  ISETP.GE.AND P0, PT, R86, UR4, PT ;  /* 0x0000000456007c0c */ /* 0x000fce000bf06270 */
[CC--:B0-----:R-:W-:Y:S02]  /*21f00*/  @!P3 LEA R2, P6, R18.reuse, R5.reuse, 0x1 ;  /* 0x000000051202b211 */ /* 0x0c1fe400078c08ff */
[-C--:B------:R-:W-:Y:S02]  /*21f10*/  @!P2 LEA R4, P5, R91, R5.reuse, 0x1 ;  /* 0x000000055b04a211 */ /* 0x080fe400078a08ff */
[----:B------:R-:W-:Y:S02]  /*21f20*/  @!P1 LEA R6, P4, R89, R5, 0x1 ;  /* 0x0000000559069211 */ /* 0x000fe400078808ff */
[----:B------:R-:W-:Y:S02]  /*21f30*/  @!P3 LEA.HI.X R3, R18, R9, R19, 0x1, P6 ;  /* 0x000000091203b211 */ /* 0x000fe400030f0c13 */
        /* <DEDUP_REMOVED lines=8> */
.L_x_2028:
[----:B------:R-:W-:Y:S05]  /*21fc0*/  BSYNC B1 ;  /* 0x0000000000017941 */ /* 0x000fea0003800000 */
.L_x_2027:
[----:B0-----:R-:W-:Y:S01]  /*21fd0*/  VIADD R3, R87, 0x60 ;  /* 0x0000006057037836 */ /* 0x001fe20000000000 */
[----:B------:R0:W0:Y:S04]  /*21fe0*/  SHFL.IDX PT, R9, R60, 0x3, 0x181f ;  /* 0x00781f003c097f89 */ /* 0x00002800000e0000 */
[----:B------:R-:W-:Y:S01]  /*21ff0*/  ISETP.GE.AND P0, PT, R3, R80, PT ;  /* 0x000000500300720c */ /* 0x000fe20003f06270 */
[----:B-1-3--:R-:W1:-:S12]  /*22000*/  SHFL.IDX PT, R23, R23, 0x3, 0x181f ;  /* 0x00781f0017177f89 */ /* 0x00ae5800000e0000 */
[----:B------:R-:W-:Y:S05]  /*22010*/  @P0 BRA `(.L_x_2029) ;  /* 0x0000000c00a80947 */ /* 0x000fea0003800000 */
[----:B------:R-:W-:Y:S02]  /*22020*/  ULDC UR4, c[0x0][0xac8] ;  /* 0x0002b20000047ab9 */ /* 0x000fe40000000800 */
[----:B------:R-:W-:Y:S02]  /*22030*/  ISETP.GE.AND P3, PT, R18, UR4, PT ;  /* 0x0000000412007c0c */ /* 0x000fe4000bf66270 */
[----:B------:R-:W-:Y:S02]  /*22040*/  ISETP.GE.AND P4, PT, R226, UR4, PT ;  /* 0x00000004e2007c0c */ /* 0x000fe4000bf86270 */
[----:B------:R-:W-:-:S09]  /*22050*/  ISETP.GE.AND P5, PT, R89, UR4, PT ;  /* 0x0000000459007c0c */ /* 0x000fd2000bfa6270 */
[CC--:B-1----:R-:W-:Y:S02]  /*22060*/  @!P3 LEA R2, P0, R18.reuse, R23.reuse, 0x1 ;  /* 0x000000171202b211 */ /* 0x0c2fe400078008ff */
[-C--:B------:R-:W-:Y:S02]  /*22070*/  @!P4 LEA R4, P1, R91, R23.reuse, 0x1 ;  /* 0x000000175b04c211 */ /* 0x080fe400078208ff */
[----:B------:R-:W-:Y:S02]  /*22080*/  @!P5 LEA R6, P2, R89, R23, 0x1 ;  /* 0x000000175906d211 */ /* 0x000fe400078408ff */
[-C--:B0-----:R-:W-:Y:S02]  /*22090*/  @!P3 LEA.HI.X R3, R18, R9.reuse, R19, 0x1, P0 ;  /* 0x000000091203b211 */ /* 0x081fe400000f0c13 */
[-C--:B------:R-:W-:Y:S02]  /*220a0*/  @!P4 LEA.HI.X R5, R91, R9.reuse, R92, 0x1, P1 ;  /* 0x000000095b05c211 */ /* 0x080fe400008f0c5c */
[----:B------:R-:W-:Y:S01]  /*220b0*/  @!P5 LEA.HI.X R7, R89, R9, R90, 0x1, P2 ;  /* 0x000000095907d211 */ /* 0x000fe200010f0c5a */
[----:B------:R0:W-:Y:S01]  /*220c0*/  @!P3 ST.E.128 desc[UR60][R2.64], R24 ;  /* 0x000000180200b985 */ /* 0x0001e2000c101d3c */
[----:B------:R-:W-:-:S03]  /*220d0*/  ISETP.GE.AND P0, PT, R86, UR4, PT ;  /* 0x0000000456007c0c */ /* 0x000fc6000bf06270 */
[----:B------:R0:W-:Y:S04]  /*220e0*/  @!P4 ST.E.128 desc[UR60][R4.64], R40 ;  /* 0x000000280400c985 */ /* 0x0001e8000c101d3c */
[----:B------:R0:W-:Y:S06]  /*220f0*/  @!P5 ST.E.128 desc[UR60][R6.64], R56 ;  /* 0x000000380600d985 */ /* 0x0001ec000c101d3c */
[----:B------:R-:W-:Y:S05]  /*22100*/  @P0 BRA `(.L_x_2029) ;  /* 0x0000000c006c0947 */ /* 0x000fea0003800000 */
[----:B0-----:R-:W-:-:S04]  /*22110*/  LEA R2, P0, R86, R23, 0x1 ;  /* 0x0000001756027211 */ /* 0x001fc800078008ff */
[----:B------:R-:W-:-:S05]  /*22120*/  LEA.HI.X R3, R86, R9, R88, 0x1, P0 ;  /* 0x0000000956037211 */ /* 0x000fca00000f0c58 */
[----:B------:R0:W-:Y:S01]  /*22130*/  ST.E.128 desc[UR60][R2.64], R76 ;  /* 0x0000004c02007985 */ /* 0x0001e2000c101d3c */
[----:B------:R-:W-:Y:S05]  /*22140*/  BRA `(.L_x_2029) ;  /* 0x0000000c005c7947 */ /* 0x000fea0003800000 */
.L_x_2021:
[----:B------:R-:W2:Y:S01]  /*22150*/  LDL R9, [R1+0x64] ;  /* 0x0000640001097983 */ /* 0x000ea20000100800 */
[----:B------:R-:W-:Y:S01]  /*22160*/  ULDC.64 UR4, c[0x0][0xc00] ;  /* 0x0003000000047ab9 */ /* 0x000fe20000000a00 */
[----:B------:R-:W2:Y:S01]  /*22170*/  LDC.64 R2, c[0x0][0xc00] ;  /* 0x00030000ff027b82 */ /* 0x000ea20000000a00 */
[----:B------:R-:W-:Y:S01]  /*22180*/  ISETP.NE.U32.AND P0, PT, RZ, UR4, PT ;  /* 0x00000004ff007c0c */ /* 0x000fe2000bf05070 */
[----:B------:R-:W-:-:S03]  /*22190*/  IMAD.MOV.U32 R6, RZ, RZ, RZ ;  /* 0x000000ffff067224 */ /* 0x000fc600078e00ff */
[----:B------:R-:W-:Y:S01]  /*221a0*/  ISETP.NE.AND.EX P0, PT, RZ, UR5, PT, P0 ;  /* 0x00000005ff007c0c */ /* 0x000fe2000bf05300 */
[----:B------:R-:W-:Y:S02]  /*221b0*/  ULDC.64 UR4, c[0x0][0xc08] ;  /* 0x0003020000047ab9 */ /* 0x000fe40000000a00 */
[----:B------:R-:W-:Y:S01]  /*221c0*/  ISETP.NE.U32.AND P1, PT, RZ, UR4, PT ;  /* 0x00000004ff007c0c */ /* 0x000fe2000bf25070 */
[----:B-----5:R-:W3:Y:S03]  /*221d0*/  LDC R23, c[0x0][0xbe8] ;  /* 0x0002fa00ff177b82 */ /* 0x020ee60000000800 */
[----:B------:R-:W-:-:S13]  /*221e0*/  ISETP.NE.AND.EX P1, PT, RZ, UR5, PT, P1 ;  /* 0x00000005ff007c0c */ /* 0x000fda000bf25310 */
[----:B------:R-:W4:Y:S01]  /*221f0*/  @P1 LDC.64 R4, c[0x0][0xc08] ;  /* 0x00030200ff041b82 */ /* 0x000f220000000a00 */
[----:B------:R-:W-:Y:S02]  /*22200*/  ULDC UR4, c[0x0][0xa88] ;  /* 0x0002a20000047ab9 */ /* 0x000fe40000000800 */
[----:B------:R-:W-:Y:S01]  /*22210*/  IMAD.U32 R0, RZ, RZ, UR4 ;  /* 0x00000004ff007e24 */ /* 0x000fe2000f8e00ff */
[----:B------:R-:W0:Y:S01]  /*22220*/  S2R R8, SR_TID.X ;  /* 0x0000000000087919 */ /* 0x000e220000002100 */
[----:B--2---:R-:W-:-:S04]  /*22230*/  IMAD.WIDE R2, R9, 0x4, R2 ;  /* 0x0000000409027825 */ /* 0x004fc800078e0202 */
[----:B----4-:R-:W-:Y:S01]  /*22240*/  @P1 IMAD.WIDE R4, R9, 0x4, R4 ;  /* 0x0000000409041825 */ /* 0x010fe200078e0204 */
[----:B------:R2:W5:Y:S04]  /*22250*/  @P0 LDG.E R6, desc[UR60][R2.64] ;  /* 0x0000003c02060981 */ /* 0x000568000c1e1900 */
[----:B------:R2:W5:Y:S01]  /*22260*/  @P1 LDG.E R0, desc[UR60][R4.64] ;  /* 0x0000003c04001981 */ /* 0x000562000c1e1900 */
[----:B---3--:R-:W-:Y:S01]  /*22270*/  ISETP.NE.AND P2, PT, R23, 0x1, PT ;  /* 0x000000011700780c */ /* 0x008fe20003f45270 */
[----:B0-----:R-:W-:-:S05]  /*22280*/  VIADD R7, R8, 0xffffff80 ;  /* 0xffffff8008077836 */ /* 0x001fca0000000000 */
[----:B------:R-:W-:Y:S02]  /*22290*/  ISETP.GE.AND P3, PT, R7, 0x80, PT ;  /* 0x000000800700780c */ /* 0x000fe40003f66270 */
[----:B------:R-:W-:-:S05]  /*222a0*/  SHF.R.S32.HI R7, RZ, 0x1f, R9 ;  /* 0x0000001fff077819 */ /* 0x000fca0000011409 */
[----:B------:R-:W0:Y:S08]  /*222b0*/  @P2 LDC R14, c[0x0][0xbec] ;  /* 0x0002fb00ff0e2b82 */ /* 0x000e300000000800 */
[----:B------:R-:W3:Y:S01]  /*222c0*/  @P2 LDC R25, c[0x0][0xbf0] ;  /* 0x0002fc00ff192b82 */ /* 0x000ee20000000800 */
[----:B--2---:R-:W-:Y:S05]  /*222d0*/  @P1 BRA `(.L_x_2030) ;  /* 0x0000000000101947 */ /* 0x004fea0003800000 */
[----:B------:R-:W-:Y:S05]  /*222e0*/  @!P0 BRA `(.L_x_2030) ;  /* 0x00000000000c8947 */ /* 0x000fea0003800000 */
[----:B------:R-:W2:Y:S04]  /*222f0*/  LDG.E R5, desc[UR60][R2.64] ;  /* 0x0000003c02057981 */ /* 0x000ea8000c1e1900 */
[----:B-----5:R-:W2:Y:S02]  /*22300*/  LDG.E R0, desc[UR60][R2.64+0x4] ;  /* 0x0000043c02007981 */ /* 0x020ea4000c1e1900 */
[----:B--2---:R-:W-:-:S07]  /*22310*/  IMAD.IADD R0, R0, 0x1, -R5 ;  /* 0x0000000100007824 */ /* 0x004fce00078e0a05 */
.L_x_2030:
[----:B------:R-:W2:Y:S04]  /*22320*/  LDL R24, [R1+0x60] ;  /* 0x0000600001187983 */ /* 0x000ea80000100800 */
[----:B------:R4:W5:Y:S01]  /*22330*/  LDL R26, [R1+0x34] ;  /* 0x00003400011a7983 */ /* 0x0009620000100800 */
[----:B------:R-:W-:Y:S01]  /*22340*/  BSSY B1, `(.L_x_2031) ;  /* 0x000002c000017945 */ /* 0x000fe20003800000 */
[----:B------:R-:W-:Y:S02]  /*22350*/  SEL R13, R9, RZ, !P0 ;  /* 0x000000ff090d7207 */ /* 0x000fe40004000000 */
[----:B------:R-:W-:Y:S02]  /*22360*/  SEL R12, R7, RZ, !P0 ;  /* 0x000000ff070c7207 */ /* 0x000fe40004000000 */
[----:B-----5:R-:W-:-:S02]  /*22370*/  SHF.R.S32.HI R11, RZ, 0x1f, R6 ;  /* 0x0000001fff0b7819 */ /* 0x020fc40000011406 */
[----:B--2---:R-:W-:Y:S01]  /*22380*/  SHF.R.S32.HI R10, RZ, 0x1f, R24 ;  /* 0x0000001fff0a7819 */ /* 0x004fe20000011418 */
[----:B----4-:R-:W-:Y:S06]  /*22390*/  @P3 BRA `(.L_x_2032) ;  /* 0x0000000000983947 */ /* 0x010fec0003800000 */
[----:B------:R-:W2:Y:S01]  /*223a0*/  LDC R9, c[0x0][0xbe8] ;  /* 0x0002fa00ff097b82 */ /* 0x000ea20000000800 */
[----:B------:R-:W-:Y:S01]  /*223b0*/  IADD3 R8, R26, -0x80, R8 ;  /* 0xffffff801a087810 */ /* 0x000fe20007ffe008 */
[----:B--2---:R-:W-:-:S05]  /*223c0*/  IMAD R2, R0, R9, RZ ;  /* 0x0000000900027224 */ /* 0x004fca00078e02ff */
[----:B------:R-:W-:-:S13]  /*223d0*/  ISETP.GE.AND P0, PT, R8, R2, PT ;  /* 0x000000020800720c */ /* 0x000fda0003f06270 */
[----:B------:R-:W-:Y:S05]  /*223e0*/  @P0 BRA `(.L_x_2032) ;  /* 0x0000000000840947 */ /* 0x000fea0003800000 */
[----:B------:R-:W-:Y:S01]  /*223f0*/  ISETP.NE.AND P0, PT, R9, 0x1, PT ;  /* 0x000000010900780c */ /* 0x000fe20003f05270 */
[----:B------:R-:W-:Y:S01]  /*22400*/  ULDC.64 UR4, c[0x0][0xb90] ;  /* 0x0002e40000047ab9 */ /* 0x000fe20000000a00 */
[----:B------:R-:W-:Y:S02]  /*22410*/  IMAD.MOV.U32 R2, RZ, RZ, R6 ;  /* 0x000000ffff027224 */ /* 0x000fe400078e0006 */
[----:B------:R-:W-:Y:S02]  /*22420*/  IMAD R7, R10, UR4, RZ ;  /* 0x000000040a077c24 */ /* 0x000fe4000f8e02ff */
[----:B------:R-:W-:Y:S02]  /*22430*/  IMAD.MOV.U32 R3, RZ, RZ, R11 ;  /* 0x000000ffff037224 */ /* 0x000fe400078e000b */
[----:B------:R-:W-:Y:S02]  /*22440*/  IMAD.MOV.U32 R5, RZ, RZ, R8 ;  /* 0x000000ffff057224 */ /* 0x000fe400078e0008 */
[----:B------:R-:W-:-:S03]  /*22450*/  IMAD.WIDE.U32 R2, R24, UR4, R2 ;  /* 0x0000000418027c25 */ /* 0x000fc6000f8e0002 */
[----:B------:R-:W2:Y:S01]  /*22460*/  @P0 LDC R15, c[0x0][0xbec] ;  /* 0x0002fb00ff0f0b82 */ /* 0x000ea20000000800 */
[----:B------:R-:W-:Y:S01]  /*22470*/  IMAD R7, R24, UR5, R7 ;  /* 0x0000000518077c24 */ /* 0x000fe2000f8e0207 */
[----:B------:R-:W-:-:S03]  /*22480*/  ULDC.64 UR4, c[0x0][0xb98] ;  /* 0x0002e60000047ab9 */ /* 0x000fc60000000a00 */
[----:B------:R-:W-:-:S03]  /*22490*/  IMAD.IADD R3, R3, 0x1, R7 ;  /* 0x0000000103037824 */ /* 0x000fc600078e0207 */
[----:B------:R-:W4:Y:S01]  /*224a0*/  @P0 LDC R21, c[0x0][0xbf0] ;  /* 0x0002fc00ff150b82 */ /* 0x000f220000000800 */
[----:B------:R-:W-:-:S04]  /*224b0*/  IMAD.WIDE.U32 R2, R13, UR4, R2 ;  /* 0x000000040d027c25 */ /* 0x000fc8000f8e0002 */
[----:B--2---:R-:W-:-:S05]  /*224c0*/  @P0 IMAD.HI.U32 R4, R8, R15, RZ ;  /* 0x0000000f08040227 */ /* 0x004fca00078e00ff */
[----:B----4-:R-:W-:Y:S01]  /*224d0*/  @P0 SHF.R.U32.HI R5, RZ, R21, R4 ;  /* 0x00000015ff050219 */ /* 0x010fe20000011604 */
[----:B------:R-:W-:-:S03]  /*224e0*/  IMAD R4, R12, UR4, RZ ;  /* 0x000000040c047c24 */ /* 0x000fc6000f8e02ff */
[----:B------:R-:W-:Y:S01]  /*224f0*/  IADD3 R2, P0, R5, R2, RZ ;  /* 0x0000000205027210 */ /* 0x000fe20007f1e0ff */
[----:B------:R-:W-:-:S04]  /*22500*/  IMAD.MOV R7, RZ, RZ, -R5 ;  /* 0x000000ffff077224 */ /* 0x000fc800078e0a05 */
[----:B------:R-:W-:Y:S01]  /*22510*/  IMAD R7, R9, R7, R8 ;  /* 0x0000000709077224 */ /* 0x000fe200078e0208 */
[----:B------:R-:W-:Y:S01]  /*22520*/  SHF.R.S32.HI R9, RZ, 0x1f, R5 ;  /* 0x0000001fff097819 */ /* 0x000fe20000011405 */
[----:B------:R-:W-:Y:S01]  /*22530*/  IMAD R8, R13, UR5, R4 ;  /* 0x000000050d087c24 */ /* 0x000fe2000f8e0204 */
[----:B------:R-:W-:Y:S02]  /*22540*/  ULDC.64 UR4, c[0x0][0xb88] ;  /* 0x0002e20000047ab9 */ /* 0x000fe40000000a00 */
        /* <DEDUP_REMOVED lines=11> */
.L_x_2032:
[----:B------:R-:W-:Y:S05]  /*22600*/  BSYNC B1 ;  /* 0x0000000000017941 */ /* 0x000fea0003800000 */
.L_x_2031:
[----:B--2---:R-:W2:Y:S01]  /*22610*/  LDL R4, [R1+0x58] ;  /* 0x0000580001047983 */ /* 0x004ea20000100800 */
[----:B------:R-:W-:-:S03]  /*22620*/  ULDC.64 UR4, c[0x0][0xaa0] ;  /* 0x0002a80000047ab9 */ /* 0x000fc60000000a00 */
[----:B------:R-:W4:Y:S04]  /*22630*/  LDL R8, [R1+0x74] ;  /* 0x0000740001087983 */ /* 0x000f280000100800 */
[----:B------:R0:W5:Y:S04]  /*22640*/  LDL R15, [R1+0x30] ;  /* 0x00003000010f7983 */ /* 0x0001680000100800 */
[----:B------:R0:W5:Y:S04]  /*22650*/  LDL R20, [R1+0x70] ;  /* 0x0000700001147983 */ /* 0x0001680000100800 */
[----:B------:R0:W5:Y:S01]  /*22660*/  LDL R21, [R1+0x2c] ;  /* 0x00002c0001157983 */ /* 0x0001620000100800 */
        /* <DEDUP_REMOVED lines=8> */
[----:B------:R-:W-:Y:S01]  /*226f0*/  ULDC.64 UR4, c[0x0][0xaf0] ;  /* 0x0002bc0000047ab9 */ /* 0x000fe20000000a00 */
[----:B--2---:R-:W-:-:S04]  /*22700*/  IMAD R4, R4, 0x20, R218 ;  /* 0x0000002004047824 */ /* 0x004fc800078e02da */
[----:B------:R-:W-:-:S04]  /*22710*/  IMAD.IADD R9, R26, 0x1, R4 ;  /* 0x000000011a097824 */ /* 0x000fc800078e0204 */
[----:B0-----:R-:W-:Y:S02]  /*22720*/  @P2 IMAD.HI.U32 R4, R9, R14, RZ ;  /* 0x0000000e09042227 */ /* 0x001fe400078e00ff */
[----:B------:R0:W5:Y:S02]  /*22730*/  LDL R14, [R1+0x5c] ;  /* 0x00005c00010e7983 */ /* 0x0001640000100800 */
[----:B------:R-:W-:Y:S01]  /*22740*/  IMAD.MOV.U32 R5, RZ, RZ, R9 ;  /* 0x000000ffff057224 */ /* 0x000fe200078e0009 */
[----:B---3--:R-:W-:Y:S01]  /*22750*/  @P2 SHF.R.U32.HI R5, RZ, R25, R4 ;  /* 0x00000019ff052219 */ /* 0x008fe20000011604 */
[----:B------:R-:W-:Y:S02]  /*22760*/  IMAD R6, R12, UR4, RZ ;  /* 0x000000040c067c24 */ /* 0x000fe4000f8e02ff */
[----:B------:R-:W-:Y:S01]  /*22770*/  IMAD.IADD R3, R3, 0x1, R7 ;  /* 0x0000000103037824 */ /* 0x000fe200078e0207 */
[----:B------:R-:W-:Y:S01]  /*22780*/  SHF.R.S32.HI R4, RZ, 0x1f, R5 ;  /* 0x0000001fff047819 */ /* 0x000fe20000011405 */
[----:B------:R-:W-:-:S02]  /*22790*/  IMAD R7, R13, UR5, R6 ;  /* 0x000000050d077c24 */ /* 0x000fc4000f8e0206 */
        /* <DEDUP_REMOVED lines=10> */
[----:B------:R-:W-:Y:S02]  /*22840*/  IMAD.IADD R3, R3, 0x1, R9 ;  /* 0x0000000103037824 */ /* 0x000fe400078e0209 */
[----:B------:R-:W-:Y:S02]  /*22850*/  IMAD R4, R4, UR4, RZ ;  /* 0x0000000404047c24 */ /* 0x000fe4000f8e02ff */
[----:B------:R-:W-:Y:S02]  /*22860*/  IMAD.IADD R6, R218, 0x1, R26 ;  /* 0x00000001da067824 */ /* 0x000fe400078e021a */
        /* <DEDUP_REMOVED lines=11> */
[----:B------:R0:W2:Y:S01]  /*22920*/  SHFL.IDX PT, R2, R4, RZ, 0x181f ;  /* 0x00181fff04027589 */ /* 0x0000a200000e0000 */
[----:B------:R-:W-:Y:S03]  /*22930*/  BSSY B1, `(.L_x_2033) ;  /* 0x0000016000017945 */ /* 0x000fe60003800000 */
[----:B------:R0:W3:Y:S01]  /*22940*/  SHFL.IDX PT, R3, R5, RZ, 0x181f ;  /* 0x00181fff05037589 */ /* 0x0000e200000e0000 */
[----:B----4-:R-:W-:Y:S01]  /*22950*/  IMAD.MOV.U32 R24, RZ, RZ, R8 ;  /* 0x000000ffff187224 */ /* 0x010fe200078e0008 */
[----:B------:R-:W-:Y:S01]  /*22960*/  ISETP.GE.AND P0, PT, R0, R23, PT ;  /* 0x000000170000720c */ /* 0x000fe20003f06270 */
[----:B------:R-:W-:-:S12]  /*22970*/  @P2 BRA `(.L_x_2034) ;  /* 0x0000000000442947 */ /* 0x000fd80003800000 */
[----:B------:R-:W-:Y:S02]  /*22980*/  ULDC UR4, c[0x0][0xac8] ;  /* 0x0002b20000047ab9 */ /* 0x000fe40000000800 */
[----:B------:R-:W-:Y:S02]  /*22990*/  ISETP.GE.AND P5, PT, R18, UR4, PT ;  /* 0x0000000412007c0c */ /* 0x000fe4000bfa6270 */
[----:B-----5:R-:W-:Y:S02]  /*229a0*/  ISETP.GE.AND P3, PT, R21, UR4, PT ;  /* 0x0000000415007c0c */ /* 0x020fe4000bf66270 */
[----:B------:R-:W-:Y:S02]  /*229b0*/  ISETP.GE.AND P2, PT, R15, UR4, PT ;  /* 0x000000040f007c0c */ /* 0x000fe4000bf46270 */
[----:B------:R-:W-:-:S07]  /*229c0*/  ISETP.GE.AND P4, PT, R226, UR4, PT ;  /* 0x00000004e2007c0c */ /* 0x000fce000bf86270 */
[----:B--2---:R-:W-:-:S04]  /*229d0*/  @!P5 LEA R8, P6, R18, R2, 0x1 ;  /* 0x000000021208d211 */ /* 0x004fc800078c08ff */
[-C--:B---3--:R-:W-:Y:S02]  /*229e0*/  @!P5 LEA.HI.X R9, R18, R3.reuse, R19, 0x1, P6 ;  /* 0x000000031209d211 */ /* 0x088fe400030f0c13 */
[CC--:B------:R-:W-:Y:S01]  /*229f0*/  @!P3 LEA R10, P6, R21.reuse, R2.reuse, 0x1 ;  /* 0x00000002150ab211 */ /* 0x0c0fe200078c08ff */
        /* <DEDUP_REMOVED lines=9> */
.L_x_2034:
[----:B------:R-:W-:Y:S05]  /*22a90*/  BSYNC B1 ;  /* 0x0000000000017941 */ /* 0x000fea0003800000 */
.L_x_2033:
[----:B---34-:R3:W4:Y:S01]  /*22aa0*/  SHFL.IDX PT, R3, R5, 0x1, 0x181f ;  /* 0x00381f0005037f89 */ /* 0x01872200000e0000 */
[----:B------:R-:W-:Y:S03]  /*22ab0*/  BSSY B1, `(.L_x_2035) ;  /* 0x0000014000017945 */ /* 0x000fe60003800000 */
[----:B--2---:R3:W2:Y:S01]  /*22ac0*/  SHFL.IDX PT, R2, R4, 0x1, 0x181f ;  /* 0x00381f0004027f89 */ /* 0x0046a200000e0000 */
[----:B------:R-:W-:Y:S05]  /*22ad0*/  @P1 BRA `(.L_x_2036) ;  /* 0x0000000000441947 */ /* 0x000fea0003800000 */
[----:B------:R-:W-:Y:S02]  /*22ae0*/  ULDC UR4, c[0x0][0xac8] ;  /* 0x0002b20000047ab9 */ /* 0x000fe40000000800 */
[----:B------:R-:W-:Y:S02]  /*22af0*/  ISETP.GE.AND P4, PT, R18, UR4, PT ;  /* 0x0000000412007c0c */ /* 0x000fe4000bf86270 */
[----:B-----5:R-:W-:Y:S02]  /*22b00*/  ISETP.GE.AND P2, PT, R21, UR4, PT ;  /* 0x0000000415007c0c */ /* 0x020fe4000bf46270 */
[----:B------:R-:W-:Y:S02]  /*22b10*/  ISETP.GE.AND P1, PT, R15, UR4, PT ;  /* 0x000000040f007c0c */ /* 0x000fe4000bf26270 */
[----:B------:R-:W-:-:S07]  /*22b20*/  ISETP.GE.AND P3, PT, R226, UR4, PT ;  /* 0x00000004e2007c0c */ /* 0x000fce000bf66270 */
[CC--:B--2---:R-:W-:Y:S02]  /*22b30*/  @!P4 LEA R8, P6, R18.reuse, R2.reuse, 0x1 ;  /* 0x000000021208c211 */ /* 0x0c4fe400078c08ff */
[-C--:B------:R-:W-:Y:S02]  /*22b40*/  @!P2 LEA R10, P5, R21, R2.reuse, 0x1 ;  /* 0x00000002150aa211 */ /* 0x080fe400078a08ff */
[-C--:B----4-:R-:W-:Y:S02]  /*22b50*/  @!P4 LEA.HI.X R9, R18, R3.reuse, R19, 0x1, P6 ;  /* 0x000000031209c211 */ /* 0x090fe400030f0c13 */
[----:B------:R-:W-:Y:S01]  /*22b60*/  @!P1 LEA R12, P6, R15, R2, 0x1 ;  /* 0x000000020f0c9211 */ /* 0x000fe200078c08ff */
        /* <DEDUP_REMOVED lines=8> */
.L_x_2036:
[----:B------:R-:W-:Y:S05]  /*22bf0*/  BSYNC B1 ;  /* 0x0000000000017941 */ /* 0x000fea0003800000 */
.L_x_2035:
[----:B--2-4-:R2:W4:Y:S01]  /*22c00*/  SHFL.IDX PT, R3, R5, 0x2, 0x181f ;  /* 0x00581f0005037f89 */ /* 0x01452200000e0000 */
[----:B------:R-:W-:Y:S03]  /*22c10*/  BSSY B1, `(.L_x_2037) ;  /* 0x0000014000017945 */ /* 0x000fe60003800000 */
[----:B------:R2:W0:Y:S01]  /*22c20*/  SHFL.IDX PT, R2, R4, 0x2, 0x181f ;  /* 0x00581f0004027f89 */ /* 0x00042200000e0000 */
[----:B------:R-:W-:Y:S05]  /*22c30*/  @P0 BRA `(.L_x_2038) ;  /* 0x0000000000440947 */ /* 0x000fea0003800000 */
[----:B------:R-:W-:Y:S02]  /*22c40*/  ULDC UR4, c[0x0][0xac8] ;  /* 0x0002b20000047ab9 */ /* 0x000fe40000000800 */
[----:B------:R-:W-:Y:S02]  /*22c50*/  ISETP.GE.AND P3, PT, R18, UR4, PT ;  /* 0x0000000412007c0c */ /* 0x000fe4000bf66270 */
[----:B-----5:R-:W-:Y:S02]  /*22c60*/  ISETP.GE.AND P5, PT, R21, UR4, PT ;  /* 0x0000000415007c0c */ /* 0x020fe4000bfa6270 */
[----:B------:R-:W-:Y:S02]  /*22c70*/  ISETP.GE.AND P6, PT, R15, UR4, PT ;  /* 0x000000040f007c0c */ /* 0x000fe4000bfc6270 */
[----:B------:R-:W-:-:S07]  /*22c80*/  ISETP.GE.AND P4, PT, R226, UR4, PT ;  /* 0x00000004e2007c0c */ /* 0x000fce000bf86270 */
[-C--:B0-----:R-:W-:Y:S02]  /*22c90*/  @!P3 LEA R8, P0, R18, R2.reuse, 0x1 ;  /* 0x000000021208b211 */ /* 0x081fe400078008ff */
[-C--:B------:R-:W-:Y:S02]  /*22ca0*/  @!P5 LEA R10, P1, R21, R2.reuse, 0x1 ;  /* 0x00000002150ad211 */ /* 0x080fe400078208ff */
[----:B------:R-:W-:Y:S02]  /*22cb0*/  @!P6 LEA R12, P2, R15, R2, 0x1 ;  /* 0x000000020f0ce211 */ /* 0x000fe400078408ff */
        /* <DEDUP_REMOVED lines=9> */
.L_x_2038:
[----:B------:R-:W-:Y:S05]  /*22d50*/  BSYNC B1 ;  /* 0x0000000000017941 */ /* 0x000fea0003800000 */
.L_x_2037:
[----:B------:R-:W-:Y:S01]  /*22d60*/  VIADD R0, R6, 0x60 ;  /* 0x0000006006007836 */ /* 0x000fe20000000000 */
[----:B0---4-:R0:W4:Y:S04]  /*22d70*/  SHFL.IDX PT, R3, R5, 0x3, 0x181f ;  /* 0x00781f0005037f89 */ /* 0x01112800000e0000 */
[----:B------:R-:W-:Y:S01]  /*22d80*/  ISETP.GE.AND P0, PT, R0, R23, PT ;  /* 0x000000170000720c */ /* 0x000fe20003f06270 */
[----:B------:R0:W0:-:S12]  /*22d90*/  SHFL.IDX PT, R2, R4, 0x3, 0x181f ;  /* 0x00781f0004027f89 */ /* 0x00001800000e0000 */
        /* <DEDUP_REMOVED lines=18> */
.L_x_2029:
[----:B------:R-:W-:Y:S05]  /*22ec0*/  BSYNC B0 ;  /* 0x0000000000007941 */ /* 0x000fea0003800000 */
.L_x_2020:
[----:B------:R-:W-:Y:S02]  /*22ed0*/  ULDC UR4, c[0x0][0xc3c] ;  /* 0x00030f0000047ab9 */ /* 0x000fe40000000800 */
[----:B-1----:R-:W-:-:S13]  /*22ee0*/  ISETP.GE.AND P0, PT, R63, UR4, PT ;  /* 0x000000043f007c0c */ /* 0x002fda000bf06270 */
[----:B------:R-:W-:Y:S05]  /*22ef0*/  @!P0 BRA `(.L_x_2039) ;  /* 0xfffffde400708947 */ /* 0x000fea000383ffff */
[----:B------:R-:W-:Y:S05]  /*22f00*/  BRA `(.L_x_1750) ;  /* 0x0000009400087947 */ /* 0x000fea0003800000 */
.L_x_1748:
        /* <DEDUP_REMOVED lines=18> */
.L_x_2040:
[----:B------:R-:W-:Y:S01]  /*23030*/  LOP3.LUT R0, R4, 0x1f, RZ, 0xc0, !PT ;  /* 0x0000001f04007812 */ /* 0x000fe200078ec0ff */
[----:B------:R-:W-:Y:S01]  /*23040*/  ULDC UR4, c[0x0][0xc3c] ;  /* 0x00030f0000047ab9 */ /* 0x000fe20000000800 */
[----:B------:R-:W1:Y:S01]  /*23050*/  S2UR UR6, SR_CTAID.X ;  /* 0x00000000000679c3 */ /* 0x000e620000002500 */
[----:B------:R-:W-:Y:S01]  /*23060*/  ULDC UR5, c[0x0][0xc38] ;  /* 0x00030e0000057ab9 */ /* 0x000fe20000000800 */
[----:B------:R-:W-:-:S04]  /*23070*/  ISETP.NE.AND P0, PT, R0, 0x1f, PT ;  /* 0x0000001f0000780c */ /* 0x000fc80003f05270 */
[----:B------:R-:W-:-:S13]  /*23080*/  ISETP.GE.OR P1, PT, R0, UR4, !P0 ;  /* 0x0000000400007c0c */ /* 0x000fda000c726670 */
[----:B0-----:R-:W0:Y:S02]  /*23090*/  @!P1 LDC.64 R2, c[0x0][0xc80] ;  /* 0x00032000ff029b82 */ /* 0x001e240000000a00 */
[----:B0-----:R-:W-:-:S05]  /*230a0*/  @!P1 IMAD.WIDE.U32 R2, R0, 0x4, R2 ;  /* 0x0000000400029825 */ /* 0x001fca00078e0002 */
[----:B------:R-:W2:Y:S01]  /*230b0*/  @!P1 LDG.E R6, desc[UR60][R2.64] ;  /* 0x0000003c02069981 */ /* 0x000ea2000c1e1900 */
[C---:B------:R-:W-:Y:S01]  /*230c0*/  ISETP.NE.AND P1, PT, R0.reuse, RZ, PT ;  /* 0x000000ff0000720c */ /* 0x040fe20003f25270 */
[----:B------:R-:W-:Y:S01]  /*230d0*/  UMOV UR4, URZ ;  /* 0x0000003f00047c82 */ /* 0x000fe20008000000 */
[C---:B------:R-:W-:Y:S01]  /*230e0*/  ISETP.GE.U32.AND P2, PT, R0.reuse, 0x2, PT ;  /* 0x000000020000780c */ /* 0x040fe20003f46070 */
[----:B------:R-:W-:Y:S01]  /*230f0*/  IMAD.MOV.U32 R16, RZ, RZ, RZ ;  /* 0x000000ffff107224 */ /* 0x000fe200078e00ff */
[C---:B------:R-:W-:Y:S02]  /*23100*/  ISETP.GE.U32.AND P3, PT, R0.reuse, 0x4, PT ;  /* 0x000000040000780c */ /* 0x040fe40003f66070 */
[C---:B------:R-:W-:Y:S02]  /*23110*/  ISETP.GE.U32.AND P4, PT, R0.reuse, 0x8, PT ;  /* 0x000000080000780c */ /* 0x040fe40003f86070 */
[----:B------:R-:W-:Y:S01]  /*23120*/  ISETP.GE.U32.AND P5, PT, R0, 0x10, PT ;  /* 0x000000100000780c */ /* 0x000fe20003fa6070 */
[----:B--2---:R-:W0:Y:S02]  /*23130*/  SHFL.UP PT, R5, R6, 0x1, RZ ;  /* 0x0420000006057989 */ /* 0x004e2400000e00ff */
        /* <DEDUP_REMOVED lines=16> */
[----:B------:R-:W-:Y:S01]  /*23240*/  IMAD.MOV.U32 R8, RZ, RZ, R7 ;  /* 0x000000ffff087224 */ /* 0x000fe200078e0007 */
[----:B-1----:R-:W-:-:S13]  /*23250*/  ISETP.GT.AND P6, PT, R7, UR6, PT ;  /* 0x0000000607007c0c */ /* 0x002fda000bfc4270 */
[----:B------:R-:W-:Y:S05]  /*23260*/  @P6 BRA `(.L_x_2042) ;  /* 0x00000000009c6947 */ /* 0x000fea0003800000 */
[----:B------:R-:W0:Y:S01]  /*23270*/  LDC R5, c[0x0][0xc3c] ;  /* 0x00030f00ff057b82 */ /* 0x000e220000000800 */
[----:B------:R-:W-:Y:S01]  /*23280*/  IMAD.MOV.U32 R7, RZ, RZ, R8 ;  /* 0x000000ffff077224 */ /* 0x000fe200078e0008 */
[----:B------:R-:W-:Y:S01]  /*23290*/  UMOV UR4, URZ ;  /* 0x0000003f00047c82 */ /* 0x000fe20008000000 */
[----:B------:R-:W-:Y:S01]  /*232a0*/  ULDC UR7, c[0x0][0xc3c] ;  /* 0x00030f0000077ab9 */ /* 0x000fe20000000800 */
[----:B------:R-:W-:-:S05]  /*232b0*/  ULDC UR5, c[0x0][0xc38] ;  /* 0x00030e0000057ab9 */ /* 0x000fca0000000800 */
.L_x_2046:
        /* <DEDUP_REMOVED lines=9> */
[----:B------:R-:W0:Y:S02]  /*23350*/  LDC.64 R2, c[0x0][0xc80] ;  /* 0x00032000ff027b82 */ /* 0x000e240000000a00 */
[----:B0-----:R-:W-:-:S05]  /*23360*/  IMAD.WIDE R2, R8, 0x4, R2 ;  /* 0x0000000408027825 */ /* 0x001fca00078e0202 */
[----:B------:R0:W5:Y:S02]  /*23370*/  LDG.E R6, desc[UR60][R2.64] ;  /* 0x0000003c02067981 */ /* 0x000164000c1e1900 */
.L_x_2045:
[----:B------:R-:W-:Y:S05]  /*23380*/  BSYNC B0 ;  /* 0x0000000000007941 */ /* 0x000fea0003800000 */
.L_x_2044:
        /* <DEDUP_REMOVED lines=21> */
.L_x_2042:
[----:B------:R-:W-:-:S04]  /*234e0*/  IMAD.IADD R8, R7, 0x1, -R8 ;  /* 0x0000000107087824 */ /* 0x000fc800078e0a08 */
        /* <DEDUP_REMOVED lines=17> */
[----:B------:R-:W-:-:S06]  /*23600*/  VIADD R16, R7, 0xffffffff ;  /* 0xffffffff07107836 */ /* 0x000fcc0000000000 */
[----:B------:R2:W3:Y:S02]  /*23610*/  SHFL.IDX PT, R16, R5, R16, 0x1f ;  /* 0x00001f1005107589 */ /* 0x0004e400000e0000 */
.L_x_2047:
[----:B-12---:R-:W-:Y:S01]  /*23620*/  IMAD.MOV R5, RZ, RZ, -R3 ;  /* 0x000000ffff057224 */ /* 0x006fe200078e0a03 */
[----:B------:R-:W-:Y:S01]  /*23630*/  IABS R7, R9 ;  /* 0x0000000900077213 */ /* 0x000fe20000000000 */
        /* <DEDUP_REMOVED lines=23> */
[----:B------:R-:W-:Y:S01]  /*237b0*/  VIADDMNMX R11, R10, UR5, R11, PT ;  /* 0x000000050a0b7c46 */ /* 0x000fe2000b80010b */
[----:B------:R-:W-:-:S03]  /*237c0*/  IMAD.IADD R5, R8, 0x1, R5 ;  /* 0x0000000108057824 */ /* 0x000fc600078e0205 */
[----:B------:R-:W-:-:S04]  /*237d0*/  IABS R7, R11 ;  /* 0x0000000b00077213 */ /* 0x000fc80000000000 */
[----:B------:R-:W1:Y:S08]  /*237e0*/  I2F.RP R10, R7 ;  /* 0x00000007000a7306 */ /* 0x000e700000209400 */
[----:B-1----:R-:W1:Y:S02]  /*237f0*/  MUFU.RCP R10, R10 ;  /* 0x0000000a000a7308 */ /* 0x002e640000001000 */
[----:B-1----:R-:W-:Y:S01]  /*23800*/  VIADD R3, R10, 0xffffffe ;  /* 0x0ffffffe0a037836 */ /* 0x002fe20000000000 */
[----:B------:R-:W-:-:S05]  /*23810*/  IABS R10, R11 ;  /* 0x0000000b000a7213 */ /* 0x000fca0000000000 */
[----:B------:R-:W1:Y:S01]  /*23820*/  F2I.FTZ.U32.TRUNC.NTZ R3, R3 ;  /* 0x0000000300037305 */ /* 0x000e62000021f000 */
[----:B------:R-:W-:Y:S02]  /*23830*/  IMAD.MOV R10, RZ, RZ, -R10 ;  /* 0x000000ffff0a7224 */ /* 0x000fe400078e0a0a */
[----:B-1----:R-:W-:-:S04]  /*23840*/  IMAD.MOV R2, RZ, RZ, -R3 ;  /* 0x000000ffff027224 */ /* 0x002fc800078e0a03 */
[----:B------:R-:W-:Y:S02]  /*23850*/  IMAD R9, R2, R7, RZ ;  /* 0x0000000702097224 */ /* 0x000fe400078e02ff */
[----:B------:R-:W-:-:S04]  /*23860*/  IMAD.MOV.U32 R2, RZ, RZ, RZ ;  /* 0x000000ffff027224 */ /* 0x000fc800078e00ff */
[----:B------:R-:W-:Y:S01]  /*23870*/  IMAD.HI.U32 R2, R3, R9, R2 ;  /* 0x0000000903027227 */ /* 0x000fe200078e0002 */
[----:B------:R-:W-:Y:S02]  /*23880*/  IABS R9, R8 ;  /* 0x0000000800097213 */ /* 0x000fe40000000000 */
[----:B------:R-:W-:-:S03]  /*23890*/  LOP3.LUT R3, R8, R11, RZ, 0x3c, !PT ;  /* 0x0000000b08037212 */ /* 0x000fc600078e3cff */
[----:B------:R-:W-:Y:S01]  /*238a0*/  IMAD.HI.U32 R2, R2, R9, RZ ;  /* 0x0000000902027227 */ /* 0x000fe200078e00ff */
[----:B------:R-:W-:-:S03]  /*238b0*/  ISETP.GE.AND P2, PT, R3, RZ, PT ;  /* 0x000000ff0300720c */ /* 0x000fc60003f46270 */
        /* <DEDUP_REMOVED lines=14> */
.L_x_2043:
[----:B------:R-:W-:Y:S02]  /*239a0*/  IMAD.MOV.U32 R17, RZ, RZ, RZ ;  /* 0x000000ffff117224 */ /* 0x000fe400078e00ff */
[----:B------:R-:W-:Y:S02]  /*239b0*/  IMAD.U32 R16, RZ, RZ, UR6 ;  /* 0x00000006ff107e24 */ /* 0x000fe4000f8e00ff */
[----:B------:R-:W-:-:S07]  /*239c0*/  IMAD.MOV.U32 R18, RZ, RZ, RZ ;  /* 0x000000ffff127224 */ /* 0x000fce00078e00ff */
.L_x_2048:
[----:B------:R-:W-:-:S13]  /*239d0*/  ISETP.NE.AND P0, PT, R0, RZ, PT ;  /* 0x000000ff0000720c */ /* 0x000fda0003f05270 */
[----:B------:R-:W1:Y:S01]  /*239e0*/  @!P0 S2R R3, SR_CgaCtaId ;  /* 0x0000000000038919 */ /* 0x000e620000008800 */
[----:B------:R-:W-:-:S04]  /*239f0*/  @!P0 MOV R0, 0x400 ;  /* 0x0000040000008802 */ /* 0x000fc80000000f00 */
[----:B-1----:R-:W-:-:S05]  /*23a00*/  @!P0 LEA R0, R3, R0, 0x18 ;  /* 0x0000000003008211 */ /* 0x002fca00078ec0ff */
[----:B------:R1:W-:Y:S01]  /*23a10*/  @!P0 STS.128 [R0+0x308d0], R16 ;  /* 0x0308d01000008388 */ /* 0x0003e20000000c00 */
[----:B------:R-:W-:Y:S06]  /*23a20*/  BAR.ARV 0x5, 0x180 ;  /* 0x0146000000007b1d */ /* 0x000fec0000002000 */
.L_x_2041:
[----:B-1----:R-:W-:Y:S01]  /*23a30*/  IMAD.MOV.U32 R0, RZ, RZ, 0x1 ;  /* 0x00000001ff007424 */ /* 0x002fe200078e00ff */
[----:B------:R1:W-:Y:S01]  /*23a40*/  STL [R1+0x8], RZ ;  /* 0x000008ff01007387 */ /* 0x0003e20000100800 */
[----:B------:R-:W-:Y:S02]  /*23a50*/  ULDC UR4, c[0x0][0xc3c] ;  /* 0x00030f0000047ab9 */ /* 0x000fe40000000800 */
[----:B--2---:R-:W-:Y:S01]  /*23a60*/  ISETP.GE.AND P0, PT, R19, UR4, PT ;  /* 0x0000000413007c0c */ /* 0x004fe2000bf06270 */
[----:B------:R1:W-:Y:S04]  /*23a70*/  STL [R1+0x14], R0 ;  /* 0x0000140001007387 */ /* 0x0003e80000100800 */
[----:B------:R1:W-:Y:S08]  /*23a80*/  STL [R1+0x54], RZ ;  /* 0x000054ff01007387 */ /* 0x0003f00000100800 */
[----:B-1----:R-:W-:Y:S05]  /*23a90*/  @P0 BRA `(.L_x_2049) ;  /* 0x00000084003c0947 */ /* 0x002fea0003800000 */
[----:B------:R-:W2:Y:S04]  /*23aa0*/  LDL.LU R6, [R1+0x4] ;  /* 0x0000040001067983 */ /* 0x000ea80000300800 */
[----:B------:R-:W3:Y:S01]  /*23ab0*/  LDL R5, [R1+0x50] ;  /* 0x0000500001057983 */ /* 0x000ee20000100800 */
[C---:B------:R-:W-:Y:S01]  /*23ac0*/  IMAD.SHL.U32 R0, R4.reuse, 0x8, RZ ;  /* 0x0000000804007824 */ /* 0x040fe200078e00ff */
[----:B------:R-:W-:Y:S01]  /*23ad0*/  LOP3.LUT R8, R4, 0x7f, RZ, 0xc0, !PT ;  /* 0x0000007f04087812 */ /* 0x000fe200078ec0ff */
[----:B------:R-:W1:Y:S01]  /*23ae0*/  S2UR UR5, SR_CgaCtaId ;  /* 0x00000000000579c3 */ /* 0x000e620000008800 */
[----:B------:R-:W-:Y:S01]  /*23af0*/  UMOV UR4, 0x400 ;  /* 0x0000040000047882 */ /* 0x000fe20000000000 */
[----:B------:R-:W-:Y:S01]  /*23b00*/  BSSY B8, `(.L_x_2049) ;  /* 0x0000848000087945 */ /* 0x000fe20003800000 */
[----:B------:R-:W-:Y:S01]  /*23b10*/  LOP3.LUT R3, R0, 0x1f8, RZ, 0xc0, !PT ;  /* 0x000001f800037812 */ /* 0x000fe200078ec0ff */
[C---:B0-----:R-:W-:Y:S01]  /*23b20*/  IMAD.SHL.U32 R2, R8.reuse, 0x8, RZ ;  /* 0x0000000808027824 */ /* 0x041fe200078e00ff */
[----:B------:R-:W-:Y:S01]  /*23b30*/  ISETP.NE.AND P1, PT, R8, RZ, PT ;  /* 0x000000ff0800720c */ /* 0x000fe20003f25270 */
[----:B------:R-:W-:Y:S01]  /*23b40*/  ULDC.64 UR38, c[0x0][0x198] ;  /* 0x0000660000267ab9 */ /* 0x000fe20000000a00 */
[----:B------:R-:W-:Y:S01]  /*23b50*/  LOP3.LUT R3, R3, 0x38, R4, 0x78, !PT ;  /* 0x0000003803037812 */ /* 0x000fe200078e7804 */
[----:B------:R-:W-:Y:S01]  /*23b60*/  ULDC UR36, c[0x0][0xc] ;  /* 0x0000030000247ab9 */ /* 0x000fe20000000800 */
[----:B------:R-:W-:-:S02]  /*23b70*/  SHF.R.U32.HI R7, RZ, 0x3, R8 ;  /* 0x00000003ff077819 */ /* 0x000fc40000011608 */
[----:B------:R-:W-:Y:S02]  /*23b80*/  LOP3.LUT R2, R3, 0x200, R2, 0xf8, !PT ;  /* 0x0000020003027812 */ /* 0x000fe400078ef802 */
[C---:B------:R-:W-:Y:S01]  /*23b90*/  LOP3.LUT P0, R3, R4.reuse, 0x1f, RZ, 0xc0, !PT ;  /* 0x0000001f04037812 */ /* 0x040fe2000780c0ff */
[----:B------:R-:W-:Y:S01]  /*23ba0*/  IMAD.SHL.U32 R4, R4, 0x10, RZ ;  /* 0x0000001004047824 */ /* 0x000fe200078e00ff */
[----:B------:R-:W-:-:S03]  /*23bb0*/  LOP3.LUT R0, R0, 0x38, RZ, 0xc0, !PT ;  /* 0x0000003800007812 */ /* 0x000fc600078ec0ff */
[----:B------:R0:W-:Y:S01]  /*23bc0*/  STL [R1+0x2c], R3 ;  /* 0x00002c0301007387 */ /* 0x0001e20000100800 */
[----:B------:R-:W-:Y:S01]  /*23bd0*/  LOP3.LUT R4, R7, 0x70, R4, 0xf8, !PT ;  /* 0x0000007007047812 */ /* 0x000fe200078ef804 */
[----:B------:R-:W-:Y:S01]  /*23be0*/  IMAD.MOV.U32 R4, RZ, RZ, 0x1 ;  /* 0x00000001ff047424 */ /* 0x000fe200078e00ff */
[----:B-1----:R-:W-:-:S06]  /*23bf0*/  ULEA UR4, UR5, UR4, 0x18 ;  /* 0x0000000405047291 */ /* 0x002fcc000f8ec03f */
[----:B0-----:R-:W-:-:S04]  /*23c00*/  IMAD.U32 R3, RZ, RZ, UR4 ;  /* 0x00000004ff037e24 */ /* 0x001fc8000f8e00ff */
[----:B------:R-:W-:Y:S01]  /*23c10*/  IMAD R2, R2, 0x2, R3 ;  /* 0x0000000202027824 */ /* 0x000fe200078e0203 */
[----:B------:R-:W-:Y:S04]  /*23c20*/  STL [R1], R3 ;  /* 0x0000000301007387 */ /* 0x000fe80000100800 */
[----:B------:R0:W-:Y:S02]  /*23c30*/  STL [R1+0x28], R2 ;  /* 0x0000280201007387 */ /* 0x0001e40000100800 */
[----:B0-----:R-:W-:Y:S01]  /*23c40*/  IMAD.MOV.U32 R2, RZ, RZ, 0x1 ;  /* 0x00000001ff027424 */ /* 0x001fe200078e00ff */
[----:B--2---:R-:W-:-:S04]  /*23c50*/  LOP3.LUT R6, R6, 0xfffffffd, RZ, 0xc0, !PT ;  /* 0xfffffffd06067812 */ /* 0x004fc800078ec0ff */
[----:B------:R-:W-:Y:S02]  /*23c60*/  @P1 LOP3.LUT R6, R6, 0x2, RZ, 0xfc, !PT ;  /* 0x0000000206061812 */ /* 0x000fe400078efcff */
[----:B---3--:R-:W-:Y:S02]  /*23c70*/  LOP3.LUT R3, R5, 0x2, RZ, 0xfc, !PT ;  /* 0x0000000205037812 */ /* 0x008fe400078efcff */
[----:B------:R-:W-:-:S03]  /*23c80*/  LOP3.LUT R6, R6, 0xfffffffe, RZ, 0xc0, !PT ;  /* 0xfffffffe06067812 */ /* 0x000fc600078ec0ff */
[----:B------:R0:W-:Y:S01]  /*23c90*/  STL [R1+0x40], R3 ;  /* 0x0000400301007387 */ /* 0x0001e20000100800 */
[----:B------:R-:W-:Y:S02]  /*23ca0*/  @P0 LOP3.LUT R6, R6, 0x1, RZ, 0xfc, !PT ;  /* 0x0000000106060812 */ /* 0x000fe400078efcff */
[----:B------:R-:W-:Y:S02]  /*23cb0*/  ISETP.NE.OR P0, PT, R8, RZ, !P0 ;  /* 0x000000ff0800720c */ /* 0x000fe40004705670 */
[----:B------:R-:W-:Y:S02]  /*23cc0*/  LOP3.LUT R6, R6, 0xfffffff7, RZ, 0xc0, !PT ;  /* 0xfffffff706067812 */ /* 0x000fe400078ec0ff */
[----:B0-----:R-:W-:-:S09]  /*23cd0*/  LOP3.LUT R3, R0, 0x40, RZ, 0xfc, !PT ;  /* 0x0000004000037812 */ /* 0x001fd200078efcff */
[----:B------:R-:W-:-:S05]  /*23ce0*/  @P0 LOP3.LUT R6, R6, 0x8, RZ, 0xfc, !PT ;  /* 0x0000000806060812 */ /* 0x000fca00078efcff */
[----:B------:R-:W-:Y:S04]  /*23cf0*/  STL [R1+0x4], R6 ;  /* 0x0000040601007387 */ /* 0x000fe80000100800 */
[----:B------:R-:W-:Y:S04]  /*23d00*/  STL [R1+0x54], RZ ;  /* 0x000054ff01007387 */ /* 0x000fe80000100800 */
[----:B------:R0:W-:Y:S04]  /*23d10*/  STL [R1+0x20], R2 ;  /* 0x0000200201007387 */ /* 0x0001e80000100800 */
[----:B------:R1:W-:Y:S04]  /*23d20*/  STL [R1+0x1c], RZ ;  /* 0x00001cff01007387 */ /* 0x0003e80000100800 */
[----:B------:R1:W-:Y:S01]  /*23d30*/  STL [R1+0x8], RZ ;  /* 0x000008ff01007387 */ /* 0x0003e20000100800 */
[----:B0-----:R-:W-:-:S03]  /*23d40*/  LOP3.LUT R2, R0, 0x80, RZ, 0xfc, !PT ;  /* 0x0000008000027812 */ /* 0x001fc600078efcff */
[----:B------:R1:W-:Y:S01]  /*23d50*/  STL [R1+0x14], R4 ;  /* 0x0000140401007387 */ /* 0x0003e20000100800 */
[----:B------:R-:W-:-:S07]  /*23d60*/  LOP3.LUT R0, R0, 0xc0, RZ, 0xfc, !PT ;  /* 0x000000c000007812 */ /* 0x000fce00078efcff */
.L_x_2226:
[----:B0-----:R-:W0:Y:S01]  /*23d70*/  LDC.64 R12, c[0x0][0xa00] ;  /* 0x00028000ff0c7b82 */ /* 0x001e220000000a00 */
[----:B------:R-:W-:Y:S05]  /*23d80*/  YIELD ;  /* 0x0000000000007946 */ /* 0x000fea0003800000 */
[----:B------:R-:W-:Y:S01]  /*23d90*/  ULDC.64 UR4, c[0x0][0xa28] ;  /* 0x00028a0000047ab9 */ /* 0x000fe20000000a00 */
[----:B------:R-:W-:Y:S02]  /*23da0*/  CS2R R6, SRZ ;  /* 0x0000000000067805 */ /* 0x000fe4000001ff00 */
[----:B------:R-:W-:Y:S01]  /*23db0*/  ISETP.NE.U32.AND P0, PT, RZ, UR4, PT ;  /* 0x00000004ff007c0c */ /* 0x000fe2000bf05070 */
[----:B------:R-:W-:Y:S01]  /*23dc0*/  ULDC.64 UR8, c[0x0][0xa18] ;  /* 0x0002860000087ab9 */ /* 0x000fe20000000a00 */
[----:B------:R-:W-:Y:S01]  /*23dd0*/  IMAD.MOV.U32 R0, RZ, RZ, RZ ;  /* 0x000000ffff007224 */ /* 0x000fe200078e00ff */
[----:B-1----:R-:W1:Y:S01]  /*23de0*/  LDC.64 R4, c[0x0][0xa08] ;  /* 0x00028200ff047b82 */ /* 0x002e620000000a00 */
[----:B------:R-:W-:Y:S01]  /*23df0*/  ISETP.NE.AND.EX P0, PT, RZ, UR5, PT, P0 ;  /* 0x00000005ff007c0c */ /* 0x000fe2000bf05300 */
[----:B------:R-:W-:Y:S01]  /*23e00*/  ULDC.64 UR4, c[0x0][0xa00] ;  /* 0x0002800000047ab9 */ /* 0x000fe20000000a00 */
[----:B------:R-:W-:Y:S01]  /*23e10*/  ULDC.64 UR6, c[0x0][0xa08] ;  /* 0x0002820000067ab9 */ /* 0x000fe20000000a00 */
[----:B------:R-:W-:-:S04]  /*23e20*/  ISETP.NE.U32.AND P1, PT, RZ, UR4, PT ;  /* 0x00000004ff007c0c */ /* 0x000fc8000bf25070 */
[----:B------:R-:W-:Y:S01]  /*23e30*/  ISETP.NE.AND.EX P1, PT, RZ, UR5, PT, P1 ;  /* 0x00000005ff007c0c */ /* 0x000fe2000bf25310 */
[----:B------:R-:W-:Y:S01]  /*23e40*/  ULDC.64 UR4, c[0x0][0xa10] ;  /* 0x0002840000047ab9 */ /* 0x000fe20000000a00 */
[----:B0-----:R-:W-:-:S04]  /*23e50*/  IMAD.WIDE R12, R19, 0x4, R12 ;  /* 0x00000004130c7825 */ /* 0x001fc800078e020c */
[----:B---3--:R-:W0:Y:S07]  /*23e60*/  @P0 LDC.64 R2, c[0x0][0xa28] ;  /* 0x00028a00ff020b82 */ /* 0x008e2e0000000a00 */
[----:B------:R-:W2:Y:S01]  /*23e70*/  @P1 LDG.E R6, desc[UR60][R12.64] ;  /* 0x0000003c0c061981 */ /* 0x000ea2000c1e1900 */
[----:B------:R-:W-:-:S04]  /*23e80*/  ISETP.NE.U32.AND P3, PT, RZ, UR8, PT ;  /* 0x00000008ff007c0c */ /* 0x000fc8000bf65070 */
[----:B------:R-:W-:Y:S01]  /*23e90*/  ISETP.NE.AND.EX P3, PT, RZ, UR9, PT, P3 ;  /* 0x00000009ff007c0c */ /* 0x000fe2000bf65330 */
[----:B0-----:R-:W-:-:S12]  /*23ea0*/  @P0 IMAD.WIDE R2, R19, 0x4, R2 ;  /* 0x0000000413020825 */ /* 0x001fd800078e0202 */
[----:B-----5:R-:W0:Y:S01]  /*23eb0*/  @P3 LDC.64 R8, c[0x0][0xa18] ;  /* 0x00028600ff083b82 */ /* 0x020e220000000a00 */
[----:B------:R3:W5:Y:S01]  /*23ec0*/  @P0 LDG.E R0, desc[UR60][R2.64] ;  /* 0x0000003c02000981 */ /* 0x000762000c1e1900 */
[----:B------:R-:W-:Y:S01]  /*23ed0*/  ISETP.NE.U32.AND P2, PT, RZ, UR6, PT ;  /* 0x00000006ff007c0c */ /* 0x000fe2000bf45070 */
[----:B------:R-:W-:Y:S01]  /*23ee0*/  IMAD.MOV.U32 R10, RZ, RZ, RZ ;  /* 0x000000ffff0a7224 */ /* 0x000fe200078e00ff */
[----:B------:R-:W-:Y:S01]  /*23ef0*/  ISETP.NE.U32.AND P0, PT, RZ, UR4, PT ;  /* 0x00000004ff007c0c */ /* 0x000fe2000bf05070 */
[----:B-1----:R-:W-:-:S03]  /*23f00*/  IMAD.WIDE R4, R19, 0x4, R4 ;  /* 0x0000000413047825 */ /* 0x002fc600078e0204 */
[----:B---3--:R-:W1:Y:S01]  /*23f10*/  LDC.64 R2, c[0x0][0xa10] ;  /* 0x00028400ff027b82 */ /* 0x008e620000000a00 */
[----:B------:R-:W-:Y:S01]  /*23f20*/  ULDC UR4, c[0x0][0x288] ;  /* 0x0000a20000047ab9 */ /* 0x000fe20000000800 */
[----:B------:R-:W-:Y:S02]  /*23f30*/  ISETP.NE.AND.EX P2, PT, RZ, UR7, PT, P2 ;  /* 0x00000007ff007c0c */ /* 0x000fe4000bf45320 */
[----:B------:R-:W-:Y:S01]  /*23f40*/  ISETP.NE.AND.EX P0, PT, RZ, UR5, PT, P0 ;  /* 0x00000005ff007c0c */ /* 0x000fe2000bf05300 */
[----:B0-----:R-:W-:-:S10]  /*23f50*/  @P3 IMAD.WIDE R8, R19, 0x4, R8 ;  /* 0x0000000413083825 */ /* 0x001fd400078e0208 */
[----:B------:R-:W5:Y:S01]  /*23f60*/  @P2 LDG.E R7, desc[UR60][R4.64] ;  /* 0x0000003c04072981 */ /* 0x000f62000c1e1900 */
[----:B-1----:R-:W-:-:S05]  /*23f70*/  IMAD.WIDE R2, R19, 0x4, R2 ;  /* 0x0000000413027825 */ /* 0x002fca00078e0202 */
        /* <DEDUP_REMOVED lines=12> */
[----:B0-----:R-:W-:Y:S01]  /*24040*/  IMAD.U32 R9, RZ, RZ, UR5 ;  /* 0x00000005ff097e24 */ /* 0x001fe2000f8e00ff */
[----:B--2---:R0:W-:Y:S01]  /*24050*/  STL [R1+0x3c], R6 ;  /* 0x00003c0601007387 */ /* 0x0041e20000100800 */
[----:B------:R-:W-:Y:S02]  /*24060*/  IMAD.MOV.U32 R11, RZ, RZ, R6 ;  /* 0x000000ffff0b7224 */ /* 0x000fe400078e0006 */
[----:B0-----:R-:W-:Y:S01]  /*24070*/  IMAD.U32 R6, RZ, RZ, UR4 ;  /* 0x00000004ff067e24 */ /* 0x001fe2000f8e00ff */
[----:B------:R-:W-:Y:S06]  /*24080*/  @P3 BRA `(.L_x_2050) ;  /* 0x0000000000143947 */ /* 0x000fec0003800000 */
[----:B------:R-:W-:Y:S05]  /*24090*/  @!P1 BRA `(.L_x_2050) ;  /* 0x0000000000109947 */ /* 0x000fea0003800000 */
[----:B------:R-:W2:Y:S04]  /*240a0*/  LDG.E R8, desc[UR60][R12.64] ;  /* 0x0000003c0c087981 */ /* 0x000ea8000c1e1900 */
[----:B------:R-:W2:Y:S02]  /*240b0*/  LDG.E R12, desc[UR60][R12.64+0x4] ;  /* 0x0000043c0c0c7981 */ /* 0x000ea4000c1e1900 */
[----:B--2---:R-:W-:-:S05]  /*240c0*/  IMAD.IADD R11, R12, 0x1, -R8 ;  /* 0x000000010c0b7824 */ /* 0x004fca00078e0a08 */
[----:B------:R0:W-:Y:S02]  /*240d0*/  STL [R1+0x3c], R11 ;  /* 0x00003c0b01007387 */ /* 0x0001e40000100800 */
.L_x_2050:
[----:B-----5:R-:W-:Y:S01]  /*240e0*/  IMAD.IADD R7, R7, 0x1, R0 ;  /* 0x0000000107077824 */ /* 0x020fe200078e0200 */
[----:B------:R-:W-:Y:S02]  /*240f0*/  ULDC.64 UR4, c[0x0][0xa20] ;  /* 0x0002880000047ab9 */ /* 0x000fe40000000a00 */
[----:B------:R-:W-:Y:S02]  /*24100*/  ISETP.NE.U32.AND P1, PT, RZ, UR4, PT ;  /* 0x00000004ff007c0c */ /* 0x000fe4000bf25070 */
[----:B------:R1:W-:Y:S02]  /*24110*/  STL [R1+0x18], R7 ;  /* 0x0000180701007387 */ /* 0x0003e40000100800 */
[----:B------:R-:W-:-:S13]  /*24120*/  ISETP.NE.AND.EX P1, PT, RZ, UR5, PT, P1 ;  /* 0x00000005ff007c0c */ /* 0x000fda000bf25310 */
[----:B-1----:R-:W-:Y:S05]  /*24130*/  @!P1 BRA `(.L_x_2051) ;  /* 0x0000000000109947 */ /* 0x002fea0003800000 */
[----:B------:R-:W1:Y:S02]  /*24140*/  LDC.64 R6, c[0x0][0xa20] ;  /* 0x00028800ff067b82 */ /* 0x000e640000000a00 */
[----:B-1----:R-:W-:-:S06]  /*24150*/  IMAD.WIDE R6, R19, 0x4, R6 ;  /* 0x0000000413067825 */ /* 0x002fcc00078e0206 */
[----:B------:R1:W5:Y:S01]  /*24160*/  LDG.E R6, desc[UR60][R6.64] ;  /* 0x0000003c06067981 */ /* 0x000362000c1e1900 */
[----:B------:R-:W-:Y:S05]  /*24170*/  BRA `(.L_x_2052) ;  /* 0x0000000000107947 */ /* 0x000fea0003800000 */
.L_x_2051:
[----:B------:R-:W-:Y:S05]  /*24180*/  @!P2 BRA `(.L_x_2052) ;  /* 0x00000000000ca947 */ /* 0x000fea0003800000 */
[----:B------:R-:W2:Y:S04]  /*24190*/  LDG.E R6, desc[UR60][R4.64] ;  /* 0x0000003c04067981 */ /* 0x000ea8000c1e1900 */
[----:B------:R-:W2:Y:S02]  /*241a0*/  LDG.E R4, desc[UR60][R4.64+0x4] ;  /* 0x0000043c04047981 */ /* 0x000ea4000c1e1900 */
[----:B--2---:R-:W-:-:S07]  /*241b0*/  IMAD.IADD R6, R4, 0x1, -R6 ;  /* 0x0000000104067824 */ /* 0x004fce00078e0a06 */
.L_x_2052:
[----:B------:R-:W2:Y:S04]  /*241c0*/  @P0 LDG.E R4, desc[UR60][R2.64] ;  /* 0x0000003c02040981 */ /* 0x000ea8000c1e1900 */
[----:B------:R3:W2:Y:S01]  /*241d0*/  @P0 LDG.E R2, desc[UR60][R2.64+0x4] ;  /* 0x0000043c02020981 */ /* 0x0006a2000c1e1900 */
[----:B------:R-:W-:Y:S02]  /*241e0*/  IMAD.SHL.U32 R12, R17, 0x80, RZ ;  /* 0x00000080110c7824 */ /* 0x000fe400078e00ff */
[----:B-----5:R-:W-:Y:S02]  /*241f0*/  IMAD.IADD R8, R6, 0x1, -R0 ;  /* 0x0000000106087824 */ /* 0x020fe400078e0a00 */
[----:B------:R-:W-:Y:S01]  /*24200*/  VIADD R6, R12, 0x7f ;  /* 0x0000007f0c067836 */ /* 0x000fe20000000000 */
[----:B------:R4:W-:Y:S01]  /*24210*/  STL [R1+0x34], R12 ;  /* 0x0000340c01007387 */ /* 0x0009e20000100800 */
[----:B---3--:R-:W3:Y:S02]  /*24220*/  LDC R3, c[0x0][0x448] ;  /* 0x00011200ff037b82 */ /* 0x008ee40000000800 */
[----:B---3--:R-:W-:-:S13]  /*24230*/  ISETP.NE.AND P1, PT, R3, 0x1, PT ;  /* 0x000000010300780c */ /* 0x008fda0003f25270 */
[----:B------:R-:W3:Y:S08]  /*24240*/  @P1 LDC R3, c[0x0][0x44c] ;  /* 0x00011300ff031b82 */ /* 0x000ef00000000800 */
[----:B------:R-:W0:Y:S01]  /*24250*/  @P1 LDC R5, c[0x0][0x450] ;  /* 0x00011400ff051b82 */ /* 0x000e220000000800 */
[----:B---3--:R-:W-:-:S05]  /*24260*/  @P1 IMAD.HI.U32 R0, R6, R3, RZ ;  /* 0x0000000306001227 */ /* 0x008fca00078e00ff */
[----:B0-----:R-:W-:Y:S01]  /*24270*/  @P1 SHF.R.U32.HI R6, RZ, R5, R0 ;  /* 0x00000005ff061219 */ /* 0x001fe20000011600 */
[----:B--2---:R-:W-:-:S04]  /*24280*/  @P0 IMAD.IADD R9, R2, 0x1, -R4 ;  /* 0x0000000102090824 */ /* 0x004fc800078e0a04 */
[----:B------:R-:W-:-:S04]  /*24290*/  IMAD.IADD R0, R8, 0x1, R9 ;  /* 0x0000000108007824 */ /* 0x000fc800078e0209 */
[C---:B------:R-:W-:Y:S01]  /*242a0*/  VIADD R2, R0.reuse, 0x3f ;  /* 0x0000003f00027836 */ /* 0x040fe20000000000 */
[----:B------:R-:W-:-:S04]  /*242b0*/  IADD3 R17, R0, 0x1, -R11 ;  /* 0x0000000100117810 */ /* 0x000fc80007ffe80b */
[----:B------:R-:W-:Y:S01]  /*242c0*/  SHF.R.S32.HI R3, RZ, 0x1f, R2 ;  /* 0x0000001fff037819 */ /* 0x000fe20000011402 */
[----:B------:R-:W-:-:S03]  /*242d0*/  IMAD.IADD R6, R17, 0x1, R6 ;  /* 0x0000000111067824 */ /* 0x000fc600078e0206 */
[----:B------:R-:W-:Y:S02]  /*242e0*/  LEA.HI R21, R3, R2, RZ, 0x6 ;  /* 0x0000000203157211 */ /* 0x000fe400078f30ff */
[----:B------:R-:W0:Y:S02]  /*242f0*/  LDC.64 R2, c[0x0][0x9e0] ;  /* 0x00027800ff027b82 */ /* 0x000e240000000a00 */
[----:B------:R-:W-:Y:S02]  /*24300*/  SHF.R.S32.HI R21, RZ, 0x6, R21 ;  /* 0x00000006ff157819 */ /* 0x000fe40000011415 */
[----:B0-----:R-:W-:Y:S01]  /*24310*/  ISETP.GE.AND P2, PT, R3, 0x1, PT ;  /* 0x000000010300780c */ /* 0x001fe20003f46270 */
[----:B-1----:R-:W-:-:S12]  /*24320*/  IMAD.IADD R7, R6, 0x1, R2 ;  /* 0x0000000106077824 */ /* 0x002fd800078e0202 */
        /* <DEDUP_REMOVED lines=12> */
.L_x_2055:
[----:B------:R-:W-:-:S13]  /*243f0*/  ISETP.NE.AND P3, PT, R3, 0x1, PT ;  /* 0x000000010300780c */ /* 0x000fda0003f65270 */
[----:B------:R-:W0:Y:S02]  /*24400*/  @P3 LDC.64 R4, c[0x0][0x9e8] ;  /* 0x00027a00ff043b82 */ /* 0x000e240000000a00 */
[----:B0-----:R-:W-:-:S05]  /*24410*/  @P3 IMAD.HI.U32 R4, R2, R4, RZ ;  /* 0x0000000402043227 */ /* 0x001fca00078e00ff */
[----:B------:R-:W-:-:S07]  /*24420*/  @P3 SHF.R.U32.HI R2, RZ, R5, R4 ;  /* 0x00000005ff023219 */ /* 0x000fce0000011604 */
.L_x_2056:
[----:B------:R-:W-:Y:S05]  /*24430*/  BSYNC B0 ;  /* 0x0000000000007941 */ /* 0x000fea0003800000 */
.L_x_2054:
[----:B------:R-:W-:-:S05]  /*24440*/  IMAD R2, R2, R3, R3 ;  /* 0x0000000302027224 */ /* 0x000fca00078e0203 */
[----:B------:R-:W-:-:S07]  /*24450*/  VIMNMX R7, R7, R2, PT ;  /* 0x0000000207077248 */ /* 0x000fce0003fe0100 */
.L_x_2053:
        /* <DEDUP_REMOVED lines=20> */
.L_x_2059:
[----:B------:R-:W-:-:S13]  /*245a0*/  ISETP.NE.AND P1, PT, R3, 0x1, PT ;  /* 0x000000010300780c */ /* 0x000fda0003f25270 */
[----:B------:R-:W0:Y:S02]  /*245b0*/  @P1 LDC.64 R4, c[0x0][0x9e8] ;  /* 0x00027a00ff041b82 */ /* 0x000e240000000a00 */
[----:B0-----:R-:W-:-:S05]  /*245c0*/  @P1 IMAD.HI.U32 R4, R2, R4, RZ ;  /* 0x0000000402041227 */ /* 0x001fca00078e00ff */
[----:B------:R-:W-:-:S07]  /*245d0*/  @P1 SHF.R.U32.HI R2, RZ, R5, R4 ;  /* 0x00000005ff021219 */ /* 0x000fce0000011604 */
.L_x_2060:
[----:B------:R-:W-:Y:S05]  /*245e0*/  BSYNC B0 ;  /* 0x0000000000007941 */ /* 0x000fea0003800000 */
.L_x_2058:
[----:B------:R-:W-:-:S05]  /*245f0*/  IMAD R2, R2, R3, RZ ;  /* 0x0000000302027224 */ /* 0x000fca00078e02ff */
[----:B------:R-:W-:-:S07]  /*24600*/  VIMNMX R0, R0, R2, !PT ;  /* 0x0000000200007248 */ /* 0x000fce0007fe0100 */
.L_x_2057:
[----:B------:R-:W-:Y:S01]  /*24610*/  VIADD R7, R7, 0x3f ;  /* 0x0000003f07077836 */ /* 0x000fe20000000000 */
[----:B------:R-:W-:Y:S01]  /*24620*/  BSSY B0, `(.L_x_2061) ;  /* 0x00001a8000007945 */ /* 0x000fe20003800000 */
[----:B------:R-:W-:-:S03]  /*24630*/  PLOP3.LUT P5, PT, PT, PT, PT, 0x80, 0x0 ;  /* 0x000000000000781c */ /* 0x000fc60003faf070 */
[----:B------:R-:W-:-:S04]  /*24640*/  SHF.R.S32.HI R2, RZ, 0x1f, R7 ;  /* 0x0000001fff027819 */ /* 0x000fc80000011407 */
[----:B------:R-:W-:Y:S02]  /*24650*/  LEA.HI R3, R2, R7, RZ, 0x6 ;  /* 0x0000000702037211 */ /* 0x000fe400078f30ff */
[----:B------:R-:W-:Y:S02]  /*24660*/  SHF.R.S32.HI R2, RZ, 0x1f, R0 ;  /* 0x0000001fff027819 */ /* 0x000fe40000011400 */
[----:B------:R-:W-:Y:S02]  /*24670*/  SHF.R.S32.HI R3, RZ, 0x6, R3 ;  /* 0x00000006ff037819 */ /* 0x000fe40000011403 */
[----:B------:R-:W-:-:S04]  /*24680*/  LEA.HI R0, R2, R0, RZ, 0x6 ;  /* 0x0000000002007211 */ /* 0x000fc800078f30ff */
[----:B------:R-:W-:-:S04]  /*24690*/  SHF.R.S32.HI R0, RZ, 0x6, R0 ;  /* 0x00000006ff007819 */ /* 0x000fc80000011400 */
[----:B------:R-:W-:Y:S02]  /*246a0*/  VIMNMX R2, RZ, R0, !PT ;  /* 0x00000000ff027248 */ /* 0x000fe40007fe0100 */
[----:B------:R-:W-:-:S03]  /*246b0*/  VIMNMX R0, R21, R3, PT ;  /* 0x0000000315007248 */ /* 0x000fc60003fe0100 */
[--C-:B------:R-:W-:Y:S02]  /*246c0*/  IMAD R2, R2, 0x40, -R8.reuse ;  /* 0x0000004002027824 */ /* 0x100fe400078e0a08 */
[----:B------:R-:W-:-:S03]  /*246d0*/  IMAD R0, R0, 0x40, -R8 ;  /* 0x0000004000007824 */ /* 0x000fc600078e0a08 */
[----:B------:R-:W-:Y:S02]  /*246e0*/  VIMNMX R2, RZ, R2, !PT ;  /* 0x00000002ff027248 */ /* 0x000fe40007fe0100 */
[----:B------:R-:W-:-:S04]  /*246f0*/  VIMNMX R0, R0, R9, PT ;  /* 0x0000000900007248 */ /* 0x000fc80003fe0100 */
[----:B------:R-:W-:Y:S02]  /*24700*/  ISETP.GT.AND P1, PT, R0, R2, PT ;  /* 0x000000020000720c */ /* 0x000fe40003f24270 */
[----:B------:R-:W-:-:S11]  /*24710*/  SHF.R.U32.HI R2, RZ, 0x6, R2 ;  /* 0x00000006ff027819 */ /* 0x000fd60000011602 */
[----:B------:R-:W-:-:S05]  /*24720*/  @P1 VIADD R0, R0, 0x3f ;  /* 0x0000003f00001836 */ /* 0x000fca0000000000 */
[----:B------:R-:W-:-:S04]  /*24730*/  @P1 SHF.R.S32.HI R3, RZ, 0x1f, R0 ;  /* 0x0000001fff031819 */ /* 0x000fc80000011400 */
[----:B------:R-:W-:Y:S01]  /*24740*/  @P1 LEA.HI R0, R3, R0, RZ, 0x6 ;  /* 0x0000000003001211 */ /* 0x000fe200078f30ff */
[----:B------:R-:W-:-:S03]  /*24750*/  IMAD.MOV.U32 R3, RZ, RZ, R2 ;  /* 0x000000ffff037224 */ /* 0x000fc600078e0002 */
[----:B------:R-:W-:-:S04]  /*24760*/  @P1 SHF.R.S32.HI R3, RZ, 0x6, R0 ;  /* 0x00000006ff031819 */ /* 0x000fc80000011400 */
        /* <DEDUP_REMOVED lines=9> */
.L_x_2293:
[----:B-1----:R-:W-:Y:S02]  /*24800*/  ISETP.NE.AND P0, PT, R14, RZ, PT ;  /* 0x000000ff0e00720c */ /* 0x002fe40003f05270 */
[----:B------:R-:W-:-:S11]  /*24810*/  PLOP3.LUT P2, PT, PT, PT, PT, 0x8, 0x0 ;  /* 0x000000000000781c */ /* 0x000fd60003f4e170 */
[----:B------:R-:W-:Y:S05]  /*24820*/  @P0 BRA `(.L_x_2064) ;  /* 0x00000000000c0947 */ /* 0x000fea0003800000 */
[----:B------:R-:W-:-:S03]  /*24830*/  UMOV UR4, 0xffffffff ;  /* 0xffffffff00047882 */ /* 0x000fc60000000000 */
[----:B------:R-:W-:Y:S05]  /*24840*/  BRA.DIV UR4, `(.L_x_2065) ;  /* 0x0000008e04947947 */ /* 0x000fea000b800000 */
[----:B------:R-:W-:-:S13]  /*24850*/  ELECT P2, URZ, PT ;  /* 0x00000000003f782f */ /* 0x000fda0003840000 */
.L_x_2064:
[----:B0-----:R-:W2:Y:S04]  /*24860*/  LDL R4, [R1+0x54] ;  /* 0x0000540001047983 */ /* 0x001ea80000100800 */
[----:B------:R-:W3:Y:S01]  /*24870*/  LDL R6, [R1] ;  /* 0x0000000001067983 */ /* 0x000ee20000100800 */
        /* <DEDUP_REMOVED lines=8> */
.L_x_2296:
[----:B------:R-:W-:Y:S05]  /*24900*/  BSYNC B1 ;  /* 0x0000000000017941 */ /* 0x000fea0003800000 */
.L_x_2066:
[----:B------:R-:W-:Y:S04]  /*24910*/  BSSY B1, `(.L_x_2068) ;  /* 0x00000b0000017945 */ /* 0x000fe80003800000 */
[----:B------:R-:W-:Y:S05]  /*24920*/  @!P2 BRA `(.L_x_2069) ;  /* 0x0000000800b8a947 */ /* 0x000fea0003800000 */
[----:B------:R-:W2:Y:S04]  /*24930*/  LDL R8, [R1] ;  /* 0x0000000001087983 */ /* 0x000ea80000100800 */
        /* <DEDUP_REMOVED lines=10> */
.L_x_2297:
[----:B------:R-:W-:Y:S05]  /*249e0*/  BSYNC B2 ;  /* 0x0000000000027941 */ /* 0x000fea0003800000 */
.L_x_2070:
        /* <DEDUP_REMOVED lines=8> */
.L_x_2073:
[----:B------:R-:W-:Y:S05]  /*24a70*/  BSYNC B2 ;  /* 0x0000000000027941 */ /* 0x000fea0003800000 */
.L_x_2072:
[----:B------:R-:W2:Y:S04]  /*24a80*/  LDL R7, [R1] ;  /* 0x0000000001077983 */ /* 0x000ea80000100800 */
        /* <DEDUP_REMOVED lines=11> */
[----:B------:R-:W-:Y:S02]  /*24b40*/  IMAD.SHL.U32 R11, R4, 0x4000, RZ ;  /* 0x00004000040b7824 */ /* 0x000fe400078e00ff */
[----:B------:R-:W-:Y:S02]  /*24b50*/  VIADD R4, R6, 0x30890 ;  /* 0x0003089006047836 */ /* 0x000fe40000000000 */
[----:B------:R-:W-:-:S07]  /*24b60*/  VIADD R7, R8, 0x20400 ;  /* 0x0002040008077836 */ /* 0x000fce0000000000 */
.L_x_2074:
        /* <DEDUP_REMOVED lines=16> */
.L_x_2075:
        /* <DEDUP_REMOVED lines=16> */
.L_x_2076:
        /* <DEDUP_REMOVED lines=16> */
.L_x_2077:
        /* <DEDUP_REMOVED lines=13> */
.L_x_2298:
[----:B------:R-:W-:Y:S05]  /*24f40*/  BSYNC B2 ;  /* 0x0000000000027941 */ /* 0x000fea0003800000 */
.L_x_2078:
[----:B------:R-:W-:Y:S01]  /*24f50*/  BSSY B2, `(.L_x_2080) ;  /* 0x000000a000027945 */ /* 0x000fe20003800000 */
[----:B------:R-:W-:Y:S02]  /*24f60*/  IMAD.MOV.U32 R8, RZ, RZ, 0x0 ;  /* 0x00000000ff087424 */ /* 0x000fe400078e00ff */
[----:B01----:R-:W-:Y:S01]  /*24f70*/  IMAD.MOV.U32 R9, RZ, RZ, 0x12f00000 ;  /* 0x12f00000ff097424 */ /* 0x003fe200078e00ff */
[----:B------:R-:W-:Y:S06]  /*24f80*/  @P4 BRA `(.L_x_2081) ;  /* 0x0000000000184947 */ /* 0x000fec0003800000 */
[----:B------:R-:W2:Y:S02]  /*24f90*/  LDL R4, [R1+0x4] ;  /* 0x0000040001047983 */ /* 0x000ea40000100800 */
[----:B--2---:R-:W-:Y:S01]  /*24fa0*/  LOP3.LUT P0, RZ, R4, 0x1, RZ, 0xc0, !PT ;  /* 0x0000000104ff7812 */ /* 0x004fe2000780c0ff */
[----:B------:R-:W-:-:S04]  /*24fb0*/  IMAD.MOV.U32 R4, RZ, RZ, 0x8000 ;  /* 0x00008000ff047424 */ /* 0x000fc800078e00ff */
[----:B------:R0:W-:Y:S08]  /*24fc0*/  SYNCS.ARRIVE.TRANS64 RZ, [R6+URZ+0x308b0], R4 ;  /* 0x0308b00406ff79a7 */ /* 0x0001f0000800003f */
[----:B------:R-:W-:Y:S05]  /*24fd0*/  @!P0 BRA `(.L_x_2081) ;  /* 0x0000000000048947 */ /* 0x000fea0003800000 */
[----:B------:R-:W-:Y:S01]  /*24fe0*/  BPT.TRAP 0x1 ;  /* 0x000000040000795c */ /* 0x000fe20000300000 */
.L_x_2081:
[----:B------:R-:W-:Y:S05]  /*24ff0*/  BSYNC B2 ;  /* 0x0000000000027941 */ /* 0x000fea0003800000 */
.L_x_2080:
[----:B0-----:R-:W2:Y:S01]  /*25000*/  LDL R4, [R1] ;  /* 0x0000000001047983 */ /* 0x001ea20000100800 */
[----:B------:R-:W-:Y:S01]  /*25010*/  R2UR UR10, R12 ;  /* 0x000000000c0a72ca */ /* 0x000fe200000e0000 */
[----:B------:R-:W-:Y:S01]  /*25020*/  UIADD3 UR4, UP0, UR38, 0x670, URZ ;  /* 0x0000067026047890 */ /* 0x000fe2000ff1e03f */
[----:B------:R-:W-:Y:S01]  /*25030*/  R2UR UR6, R8 ;  /* 0x00000000080672ca */ /* 0x000fe200000e0000 */
[----:B------:R-:W-:Y:S01]  /*25040*/  VIADD R6, R6, 0x308b0 ;  /* 0x000308b006067836 */ /* 0x000fe20000000000 */
[----:B------:R-:W-:Y:S01]  /*25050*/  R2UR UR7, R9 ;  /* 0x00000000090772ca */ /* 0x000fe200000e0000 */
[----:B------:R-:W-:Y:S01]  /*25060*/  UIADD3.X UR5, URZ, UR39, URZ, UP0, !UPT ;  /* 0x000000273f057290 */ /* 0x000fe200087fe43f */
[----:B------:R-:W-:Y:S01]  /*25070*/  PLOP3.LUT P0, PT, PT, PT, PT, 0x80, 0x0 ;  /* 0x000000000000781c */ /* 0x000fe20003f0f070 */
[----:B--2---:R-:W-:-:S04]  /*25080*/  IMAD R4, R11, 0x2, R4 ;  /* 0x000000020b047824 */ /* 0x004fc800078e0204 */
[----:B------:R-:W-:-:S08]  /*25090*/  VIADD R7, R4, 0x400 ;  /* 0x0000040004077836 */ /* 0x000fd00000000000 */
.L_x_2082:
        /* <DEDUP_REMOVED lines=15> */
.L_x_2083:
        /* <DEDUP_REMOVED lines=15> */
.L_x_2084:
        /* <DEDUP_REMOVED lines=15> */
.L_x_2085:
        /* <DEDUP_REMOVED lines=10> */
.L_x_2069:
[----:B------:R-:W-:Y:S05]  /*25410*/  BSYNC B1 ;  /* 0x0000000000017941 */ /* 0x000fea0003800000 */
.L_x_2068:
[----:B------:R-:W0:Y:S04]  /*25420*/  LDL.LU R8, [R1+0x1c] ;  /* 0x00001c0001087983 */ /* 0x000e280000300800 */
[----:B------:R-:W2:Y:S01]  /*25430*/  LDL.LU R7, [R1+0x20] ;  /* 0x0000200001077983 */ /* 0x000ea20000300800 */
[----:B------:R-:W-:Y:S01]  /*25440*/  PLOP3.LUT P5, PT, PT, PT, PT, 0x8, 0x0 ;  /* 0x000000000000781c */ /* 0x000fe20003fae170 */
[----:B0-----:R-:W-:Y:S02]  /*25450*/  VIADD R4, R8, 0x1 ;  /* 0x0000000108047836 */ /* 0x001fe40000000000 */
[----:B------:R-:W-:-:S03]  /*25460*/  VIADD R8, R3, 0xfffffffe ;  /* 0xfffffffe03087836 */ /* 0x000fc60000000000 */
[----:B------:R-:W-:-:S04]  /*25470*/  ISETP.NE.AND P0, PT, R4, 0x2, PT ;  /* 0x000000020400780c */ /* 0x000fc80003f05270 */
[----:B------:R-:W-:Y:S02]  /*25480*/  SEL R5, RZ, 0x1, P0 ;  /* 0x00000001ff057807 */ /* 0x000fe40000000000 */
[----:B------:R-:W-:Y:S02]  /*25490*/  SEL R3, R4, RZ, P0 ;  /* 0x000000ff04037207 */ /* 0x000fe40000000000 */
[----:B--2---:R-:W-:Y:S02]  /*254a0*/  LOP3.LUT R7, R7, R5, RZ, 0x3c, !PT ;  /* 0x0000000507077212 */ /* 0x004fe400078e3cff */
[----:B------:R-:W-:-:S03]  /*254b0*/  ISETP.GE.AND P0, PT, R8, R2, PT ;  /* 0x000000020800720c */ /* 0x000fc60003f06270 */
[----:B------:R0:W-:Y:S04]  /*254c0*/  STL [R1+0x20], R7 ;  /* 0x0000200701007387 */ /* 0x0001e80000100800 */
[----:B------:R0:W-:Y:S06]  /*254d0*/  STL [R1+0x1c], R3 ;  /* 0x00001c0301007387 */ /* 0x0001ec0000100800 */
[----:B------:R-:W-:Y:S05]  /*254e0*/  @!P0 BRA `(.L_x_2062) ;  /* 0x0000000800ec8947 */ /* 0x000fea0003800000 */
.L_x_2104:
[----:B------:R-:W-:Y:S05]  /*254f0*/  YIELD ;  /* 0x0000000000007946 */ /* 0x000fea0003800000 */
[----:B------:R-:W-:Y:S04]  /*25500*/  BSSY B1, `(.L_x_2086) ;  /* 0x00000ad000017945 */ /* 0x000fe80003800000 */
[----:B-1----:R-:W-:Y:S05]  /*25510*/  @!P2 BRA `(.L_x_2087) ;  /* 0x0000000800aca947 */ /* 0x002fea0003800000 */
        /* <DEDUP_REMOVED lines=11> */
.L_x_2299:
[----:B------:R-:W-:Y:S05]  /*255d0*/  BSYNC B2 ;  /* 0x0000000000027941 */ /* 0x000fea0003800000 */
.L_x_2088:
        /* <DEDUP_REMOVED lines=8> */
.L_x_2091:
[----:B------:R-:W-:Y:S05]  /*25660*/  BSYNC B2 ;  /* 0x0000000000027941 */ /* 0x000fea0003800000 */
.L_x_2090:
[----:B------:R-:W2:Y:S04]  /*25670*/  LDL R4, [R1] ;  /* 0x0000000001047983 */ /* 0x000ea80000100800 */
[----:B-1----:R-:W2:Y:S01]  /*25680*/  LDL R3, [R1+0x1c] ;  /* 0x00001c0001037983 */ /* 0x002ea20000100800 */
[----:B------:R-:W-:Y:S01]  /*25690*/  IMAD.MOV.U32 R11, RZ, RZ, RZ ;  /* 0x000000ffff0b7224 */ /* 0x000fe200078e00ff */
[----:B------:R-:W-:Y:S01]  /*256a0*/  UIADD3 UR4, UP0, UR38, 0x570, URZ ;  /* 0x0000057026047890 */ /* 0x000fe2000ff1e03f */
[----:B------:R-:W-:Y:S01]  /*256b0*/  PLOP3.LUT P0, PT, PT, PT, PT, 0x80, 0x0 ;  /* 0x000000000000781c */ /* 0x000fe20003f0f070 */
[----:B------:R-:W-:Y:S01]  /*256c0*/  UMOV UR6, 0x0 ;  /* 0x0000000000067882 */ /* 0x000fe20000000000 */
[----:B------:R-:W-:Y:S01]  /*256d0*/  UMOV UR7, 0x12f00000 ;  /* 0x12f0000000077882 */ /* 0x000fe20000000000 */
[----:B------:R-:W-:Y:S01]  /*256e0*/  R2UR UR10, R11 ;  /* 0x000000000b0a72ca */ /* 0x000fe200000e0000 */
[----:B------:R-:W-:Y:S01]  /*256f0*/  UIADD3.X UR5, URZ, UR39, URZ, UP0, !UPT ;  /* 0x000000273f057290 */ /* 0x000fe200087fe43f */
[----:B--2---:R-:W-:-:S02]  /*25700*/  IMAD R5, R3, 0x8000, R4 ;  /* 0x0000800003057824 */ /* 0x004fc400078e0204 */
[----:B------:R-:W-:Y:S02]  /*25710*/  IMAD R4, R8, 0x40, R10 ;  /* 0x0000004008047824 */ /* 0x000fe400078e020a */
[----:B------:R-:W-:Y:S02]  /*25720*/  VIADD R3, R7, 0x30890 ;  /* 0x0003089007037836 */ /* 0x000fe40000000000 */
[----:B------:R-:W-:-:S07]  /*25730*/  VIADD R9, R5, 0x20400 ;  /* 0x0002040005097836 */ /* 0x000fce0000000000 */
.L_x_2092:
        /* <DEDUP_REMOVED lines=13> */
[----:B------:R-:W-:Y:S02]  /*25810*/  UMOV UR7, 0x12f00000 ;  /* 0x12f0000000077882 */ /* 0x000fe40000000000 */
[----:B------:R-:W-:Y:S01]  /*25820*/  R2UR UR10, R9 ;  /* 0x00000000090a72ca */ /* 0x000fe200000e0000 */
[----:B------:R-:W-:-:S14]  /*25830*/  VIADD R9, R5, 0x22400 ;  /* 0x0002240005097836 */ /* 0x000fdc0000000000 */
.L_x_2093:
        /* <DEDUP_REMOVED lines=16> */
.L_x_2094:
        /* <DEDUP_REMOVED lines=16> */
.L_x_2095:
        /* <DEDUP_REMOVED lines=13> */
.L_x_2300:
[----:B------:R-:W-:Y:S05]  /*25b10*/  BSYNC B2 ;  /* 0x0000000000027941 */ /* 0x000fea0003800000 */
.L_x_2096:
        /* <DEDUP_REMOVED lines=10> */
.L_x_2099:
[----:B------:R-:W-:Y:S05]  /*25bc0*/  BSYNC B2 ;  /* 0x0000000000027941 */ /* 0x000fea0003800000 */
.L_x_2098:
        /* <DEDUP_REMOVED lines=8> */
.L_x_2100:
        /* <DEDUP_REMOVED lines=11> */
[----:B------:R-:W-:Y:S01]  /*25d00*/  R2UR UR6, R12 ;  /* 0x000000000c0672ca */ /* 0x000fe200000e0000 */
[----:B------:R-:W-:Y:S01]  /*25d10*/  VIADD R3, R5, 0x2400 ;  /* 0x0000240005037836 */ /* 0x000fe20000000000 */
[----:B------:R-:W-:Y:S02]  /*25d20*/  R2UR UR7, R13 ;  /* 0x000000000d0772ca */ /* 0x000fe400000e0000 */
[----:B------:R-:W-:Y:S02]  /*25d30*/  R2UR UR10, R6 ;  /* 0x00000000060a72ca */ /* 0x000fe400000e0000 */
[----:B------:R-:W-:-:S13]  /*25d40*/  PLOP3.LUT P0, PT, PT, PT, PT, 0x80, 0x0 ;  /* 0x000000000000781c */ /* 0x000fda0003f0f070 */
.L_x_2101:
        /* <DEDUP_REMOVED lines=15> */
.L_x_2102:
        /* <DEDUP_REMOVED lines=15> */
.L_x_2103:
        /* <DEDUP_REMOVED lines=10> */
.L_x_2087:
[----:B------:R-:W-:Y:S05]  /*25fd0*/  BSYNC B1 ;  /* 0x0000000000017941 */ /* 0x000fea0003800000 */
.L_x_2086:
[----:B0-----:R-:W2:Y:S04]  /*25fe0*/  LDL.LU R3, [R1+0x1c] ;  /* 0x00001c0001037983 */ /* 0x001ea80000300800 */
[----:B------:R-:W3:Y:S01]  /*25ff0*/  LDL.LU R6, [R1+0x20] ;  /* 0x0000200001067983 */ /* 0x000ee20000300800 */
[----:B--2---:R-:W-:-:S05]  /*26000*/  VIADD R3, R3, 0x1 ;  /* 0x0000000103037836 */ /* 0x004fca0000000000 */
[----:B------:R-:W-:-:S04]  /*26010*/  ISETP.NE.AND P0, PT, R3, 0x2, PT ;  /* 0x000000020300780c */ /* 0x000fc80003f05270 */
[----:B------:R-:W-:Y:S02]  /*26020*/  SEL R4, RZ, 0x1, P0 ;  /* 0x00000001ff047807 */ /* 0x000fe40000000000 */
[----:B------:R-:W-:Y:S02]  /*26030*/  SEL R3, R3, RZ, P0 ;  /* 0x000000ff03037207 */ /* 0x000fe40000000000 */
[----:B---3--:R-:W-:Y:S02]  /*26040*/  LOP3.LUT R6, R6, R4, RZ, 0x3c, !PT ;  /* 0x0000000406067212 */ /* 0x008fe400078e3cff */
[C---:B------:R-:W-:Y:S01]  /*26050*/  ISETP.GT.AND P0, PT, R8.reuse, R2, PT ;  /* 0x000000020800720c */ /* 0x040fe20003f04270 */
[----:B------:R-:W-:Y:S02]  /*26060*/  VIADD R8, R8, 0xffffffff ;  /* 0xffffffff08087836 */ /* 0x000fe40000000000 */
[----:B------:R1:W-:Y:S04]  /*26070*/  STL [R1+0x20], R6 ;  /* 0x0000200601007387 */ /* 0x0003e80000100800 */
[----:B------:R1:W-:Y:S06]  /*26080*/  STL [R1+0x1c], R3 ;  /* 0x00001c0301007387 */ /* 0x0003ec0000100800 */
[----:B------:R-:W-:Y:S05]  /*26090*/  @P0 BRA `(.L_x_2104) ;  /* 0xfffffff400140947 */ /* 0x000fea000383ffff */
.L_x_2062:
[----:B------:R-:W-:Y:S05]  /*260a0*/  BSYNC B0 ;  /* 0x0000000000007941 */ /* 0x000fea0003800000 */
.L_x_2061:
[----:B0-----:R-:W2:Y:S01]  /*260b0*/  LDL R7, [R1+0x34] ;  /* 0x0000340001077983 */ /* 0x001ea20000100800 */
[----:B------:R-:W0:Y:S01]  /*260c0*/  LDC R0, c[0x0][0x448] ;  /* 0x00011200ff007b82 */ /* 0x000e220000000800 */
[----:B------:R-:W-:Y:S07]  /*260d0*/  @!P5 WARPSYNC.ALL ;  /* 0x000000000000d948 */ /* 0x000fee0003800000 */
[----:B------:R-:W-:Y:S01]  /*260e0*/  @!P5 BAR.SYNC.DEFER_BLOCKING 0xc, 0x180 ;  /* 0x030600000000db1d */ /* 0x000fe20000010000 */
[----:B0-----:R-:W-:-:S13]  /*260f0*/  ISETP.NE.AND P0, PT, R0, 0x1, PT ;  /* 0x000000010000780c */ /* 0x001fda0003f05270 */
[----:B------:R-:W0:Y:S08]  /*26100*/  @P0 LDC R2, c[0x0][0x44c] ;  /* 0x00011300ff020b82 */ /* 0x000e300000000800 */
[----:B-1----:R-:W1:Y:S01]  /*26110*/  @P0 LDC R3, c[0x0][0x450] ;  /* 0x00011400ff030b82 */ /* 0x002e620000000800 */
[----:B--2---:R-:W-:-:S04]  /*26120*/  VIADD R0, R7, 0x7f ;  /* 0x0000007f07007836 */ /* 0x004fc80000000000 */
[----:B0-----:R-:W-:-:S05]  /*26130*/  @P0 IMAD.HI.U32 R2, R0, R2, RZ ;  /* 0x0000000200020227 */ /* 0x001fca00078e00ff */
[----:B-1----:R-:W-:Y:S02]  /*26140*/  @P0 SHF.R.U32.HI R0, RZ, R3, R2 ;  /* 0x00000003ff000219 */ /* 0x002fe40000011602 */
[----:B------:R-:W0:Y:S03]  /*26150*/  LDC.64 R2, c[0x0][0x9e0] ;  /* 0x00027800ff027b82 */ /* 0x000e260000000a00 */
[----:B------:R-:W-:Y:S01]  /*26160*/  IMAD.IADD R0, R17, 0x1, R0 ;  /* 0x0000000111007824 */ /* 0x000fe200078e0200 */
[----:B0-----:R-:W-:-:S03]  /*26170*/  ISETP.GE.AND P1, PT, R3, 0x1, PT ;  /* 0x000000010300780c */ /* 0x001fc60003f26270 */
[----:B------:R-:W-:-:S10]  /*26180*/  IMAD.IADD R2, R0, 0x1, R2 ;  /* 0x0000000100027824 */ /* 0x000fd400078e0202 */
[----:B------:R-:W-:Y:S05]  /*26190*/  @!P1 BRA `(.L_x_2105) ;  /* 0x0000000000489947 */ /* 0x000fea0003800000 */
        /* <DEDUP_REMOVED lines=11> */
.L_x_2107:
[----:B------:R-:W-:-:S13]  /*26250*/  ISETP.NE.AND P2, PT, R3, 0x1, PT ;  /* 0x000000010300780c */ /* 0x000fda0003f45270 */
[----:B------:R-:W0:Y:S02]  /*26260*/  @P2 LDC.64 R4, c[0x0][0x9e8] ;  /* 0x00027a00ff042b82 */ /* 0x000e240000000a00 */
[----:B0-----:R-:W-:-:S05]  /*26270*/  @P2 IMAD.HI.U32 R4, R6, R4, RZ ;  /* 0x0000000406042227 */ /* 0x001fca00078e00ff */
[----:B------:R-:W-:-:S07]  /*26280*/  @P2 SHF.R.U32.HI R6, RZ, R5, R4 ;  /* 0x00000005ff062219 */ /* 0x000fce0000011604 */
.L_x_2108:
[----:B------:R-:W-:Y:S05]  /*26290*/  BSYNC B0 ;  /* 0x0000000000007941 */ /* 0x000fea0003800000 */
.L_x_2106:
[----:B------:R-:W-:-:S05]  /*262a0*/  IMAD R6, R6, R3, R3 ;  /* 0x0000000306067224 */ /* 0x000fca00078e0203 */
[----:B------:R-:W-:-:S07]  /*262b0*/  VIMNMX R2, R2, R6, PT ;  /* 0x0000000602027248 */ /* 0x000fce0003fe0100 */
.L_x_2105:
[----:B------:R-:W-:Y:S01]  /*262c0*/  VIADD R2, R2, 0x3f ;  /* 0x0000003f02027836 */ /* 0x000fe20000000000 */
[----:B------:R-:W0:Y:S01]  /*262d0*/  @P0 LDC R4, c[0x0][0x450] ;  /* 0x00011400ff040b82 */ /* 0x000e220000000800 */
[----:B------:R-:W-:-:S03]  /*262e0*/  ULDC UR4, c[0x0][0x9dc] ;  /* 0x0002770000047ab9 */ /* 0x000fc60000000800 */
[----:B------:R-:W-:-:S04]  /*262f0*/  SHF.R.S32.HI R0, RZ, 0x1f, R2 ;  /* 0x0000001fff007819 */ /* 0x000fc80000011402 */
[----:B------:R-:W-:Y:S02]  /*26300*/  LEA.HI R0, R0, R2, RZ, 0x6 ;  /* 0x0000000200007211 */ /* 0x000fe400078f30ff */
[----:B------:R-:W1:Y:S02]  /*26310*/  @P0 LDC R2, c[0x0][0x44c] ;  /* 0x00011300ff020b82 */ /* 0x000e640000000800 */
[----:B------:R-:W-:-:S04]  /*26320*/  SHF.R.S32.HI R0, RZ, 0x6, R0 ;  /* 0x00000006ff007819 */ /* 0x000fc80000011400 */
[----:B------:R-:W-:Y:S01]  /*26330*/  VIMNMX R6, R21, R0, PT ;  /* 0x0000000015067248 */ /* 0x000fe20003fe0100 */
[----:B------:R-:W-:-:S04]  /*26340*/  IMAD.MOV.U32 R0, RZ, RZ, R7 ;  /* 0x000000ffff007224 */ /* 0x000fc800078e0007 */
[----:B------:R2:W-:Y:S01]  /*26350*/  STL [R1+0x38], R6 ;  /* 0x0000380601007387 */ /* 0x0005e20000100800 */
[----:B-1----:R-:W-:-:S05]  /*26360*/  @P0 IMAD.HI.U32 R2, R7, R2, RZ ;  /* 0x0000000207020227 */ /* 0x002fca00078e00ff */
[----:B0-----:R-:W-:-:S05]  /*26370*/  @P0 SHF.R.U32.HI R0, RZ, R4, R2 ;  /* 0x00000004ff000219 */ /* 0x001fca0000011602 */
[----:B------:R-:W-:-:S04]  /*26380*/  IMAD.IADD R2, R20, 0x1, R0 ;  /* 0x0000000114027824 */ /* 0x000fc800078e0200 */
[----:B------:R-:W-:Y:S01]  /*26390*/  VIADD R0, R2, -UR4 ;  /* 0x8000000402007c36 */ /* 0x000fe20008000000 */
[----:B--2---:R-:W-:Y:S06]  /*263a0*/  @!P1 BRA `(.L_x_2109) ;  /* 0x0000000000449947 */ /* 0x004fec0003800000 */
        /* <DEDUP_REMOVED lines=10> */
.L_x_2111:
[----:B------:R-:W-:-:S13]  /*26450*/  ISETP.NE.AND P0, PT, R3, 0x1, PT ;  /* 0x000000010300780c */ /* 0x000fda0003f05270 */
[----:B------:R-:W0:Y:S02]  /*26460*/  @P0 LDC.64 R4, c[0x0][0x9e8] ;  /* 0x00027a00ff040b82 */ /* 0x000e240000000a00 */
[----:B0-----:R-:W-:-:S05]  /*26470*/  @P0 IMAD.HI.U32 R4, R2, R4, RZ ;  /* 0x0000000402040227 */ /* 0x001fca00078e00ff */
[----:B------:R-:W-:-:S07]  /*26480*/  @P0 SHF.R.U32.HI R2, RZ, R5, R4 ;  /* 0x00000005ff020219 */ /* 0x000fce0000011604 */
.L_x_2112:
[----:B------:R-:W-:Y:S05]  /*26490*/  BSYNC B0 ;  /* 0x0000000000007941 */ /* 0x000fea0003800000 */
.L_x_2110:
[----:B------:R-:W-:-:S05]  /*264a0*/  IMAD R2, R2, R3, RZ ;  /* 0x0000000302027224 */ /* 0x000fca00078e02ff */
[----:B------:R-:W-:-:S07]  /*264b0*/  VIMNMX R0, R0, R2, !PT ;  /* 0x0000000200007248 */ /* 0x000fce0007fe0100 */
.L_x_2109:
[----:B------:R-:W-:Y:S01]  /*264c0*/  SHF.R.S32.HI R2, RZ, 0x1f, R0 ;  /* 0x0000001fff027819 */ /* 0x000fe20000011400 */
[----:B------:R-:W-:Y:S03]  /*264d0*/  BSSY B7, `(.L_x_2113) ;  /* 0x00004e4000077945 */ /* 0x000fe60003800000 */
[----:B------:R-:W-:-:S04]  /*264e0*/  LEA.HI R2, R2, R0, RZ, 0x6 ;  /* 0x0000000002027211 */ /* 0x000fc800078f30ff */
[----:B------:R-:W-:-:S04]  /*264f0*/  SHF.R.S32.HI R2, RZ, 0x6, R2 ;  /* 0x00000006ff027819 */ /* 0x000fc80000011402 */
[----:B------:R-:W-:-:S04]  /*26500*/  VIMNMX R3, RZ, R2, !PT ;  /* 0x00000002ff037248 */ /* 0x000fc80007fe0100 */
[----:B------:R-:W-:Y:S01]  /*26510*/  ISETP.GT.AND P0, PT, R6, R3, PT ;  /* 0x000000030600720c */ /* 0x000fe20003f04270 */
[----:B------:R0:W-:-:S12]  /*26520*/  STL [R1+0x30], R3 ;  /* 0x0000300301007387 */ /* 0x0001d80000100800 */
[----:B0-----:R-:W-:Y:S05]  /*26530*/  @P0 BRA `(.L_x_2114) ;  /* 0x0000000000440947 */ /* 0x001fea0003800000 */
[----:B------:R-:W0:Y:S02]  /*26540*/  S2R R3, SR_TID.X ;  /* 0x0000000000037919 */ /* 0x000e240000002100 */
[----:B0-----:R-:W-:-:S04]  /*26550*/  LOP3.LUT R3, R3, 0x7f, RZ, 0xc0, !PT ;  /* 0x0000007f03037812 */ /* 0x001fc800078ec0ff */
[----:B------:R-:W-:-:S13]  /*26560*/  ISETP.NE.AND P1, PT, R3, RZ, PT ;  /* 0x000000ff0300720c */ /* 0x000fda0003f25270 */
[----:B------:R-:W-:Y:S05]  /*26570*/  @P1 BRA `(.L_x_2115) ;  /* 0x0000004c00641947 */ /* 0x000fea0003800000 */
[----:B------:R-:W0:Y:S01]  /*26580*/  S2R R2, SR_LANEID ;  /* 0x0000000000027919 */ /* 0x000e220000000000 */
[----:B------:R-:W-:Y:S01]  /*26590*/  VOTEU.ANY UR4, UPT, PT ;  /* 0x0000000000047886 */ /* 0x000fe200038e0100 */
[----:B------:R-:W1:Y:S01]  /*265a0*/  LDC.64 R4, c[0x0][0xc60] ;  /* 0x00031800ff047b82 */ /* 0x000e620000000a00 */
[----:B------:R-:W0:Y:S02]  /*265b0*/  FLO.U32 R0, UR4 ;  /* 0x0000000400007d00 */ /* 0x000e2400080e0000 */
[----:B0-----:R-:W-:-:S06]  /*265c0*/  ISETP.EQ.U32.AND P0, PT, R0, R2, PT ;  /* 0x000000020000720c */ /* 0x001fcc0003f02070 */
[----:B------:R-:W1:Y:S07]  /*265d0*/  POPC R2, UR4 ;  /* 0x0000000400027d09 */ /* 0x000e6e0008000000 */
[----:B-1----:R-:W2:Y:S04]  /*265e0*/  @P0 ATOMG.E.ADD.STRONG.GPU PT, R2, desc[UR60][R4.64], R2 ;  /* 0x00000002040209a8 */ /* 0x002ea800081ee1fc */
[----:B--2---:R0:W1:Y:S02]  /*265f0*/  SHFL.IDX PT, R2, R2, R0, 0x1f ;  /* 0x00001f0002027589 */ /* 0x00406400000e0000 */
[----:B0-----:R-:W0:Y:S02]  /*26600*/  S2R R0, SR_LTMASK ;  /* 0x0000000000007919 */ /* 0x001e240000003900 */
[----:B0-----:R-:W-:-:S06]  /*26610*/  LOP3.LUT R0, R0, UR4, RZ, 0xc0, !PT ;  /* 0x0000000400007c12 */ /* 0x001fcc000f8ec0ff */
[----:B------:R-:W1:Y:S02]  /*26620*/  POPC R0, R0 ;  /* 0x0000000000007309 */ /* 0x000e640000000000 */
[----:B-1----:R-:W-:Y:S01]  /*26630*/  IADD3 R16, R2, UR36, R0 ;  /* 0x0000002402107c10 */ /* 0x002fe2000fffe000 */
[----:B------:R-:W-:Y:S06]  /*26640*/  BRA `(.L_x_2115) ;  /* 0x0000004c00307947 */ /* 0x000fec0003800000 */
.L_x_2114:
[----:B------:R-:W2:Y:S01]  /*26650*/  LDL R17, [R1] ;  /* 0x0000000001117983 */ /* 0x000ea20000100800 */
        /* <DEDUP_REMOVED lines=20> */
.L_x_2117:
[----:B------:R-:W-:Y:S05]  /*267a0*/  BSYNC B6 ;  /* 0x0000000000067941 */ /* 0x000fea0003800000 */
.L_x_2116:
        /* <DEDUP_REMOVED lines=20> */
.L_x_2120:
        /* <DEDUP_REMOVED lines=15> */
.L_x_2119:
[----:B------:R-:W-:Y:S05]  /*269e0*/  BSYNC B6 ;  /* 0x0000000000067941 */ /* 0x000fea0003800000 */
.L_x_2118:
[----:B------:R-:W-:Y:S01]  /*269f0*/  ULDC.64 UR4, c[0x0][0x9f8] ;  /* 0x00027e0000047ab9 */ /* 0x000fe20000000a00 */
[----:B------:R-:W2:Y:S01]  /*26a00*/  LDL R17, [R1+0x38] ;  /* 0x0000380001117983 */ /* 0x000ea20000100800 */
[----:B------:R-:W-:Y:S01]  /*26a10*/  ISETP.NE.U32.AND P0, PT, RZ, UR4, PT ;  /* 0x00000004ff007c0c */ /* 0x000fe2000bf05070 */
[----:B------:R-:W-:-:S03]  /*26a20*/  IMAD.MOV.U32 R7, RZ, RZ, R19 ;  /* 0x000000ffff077224 */ /* 0x000fc600078e0013 */
[----:B------:R-:W-:Y:S01]  /*26a30*/  ISETP.NE.AND.EX P0, PT, RZ, UR5, PT, P0 ;  /* 0x00000005ff007c0c */ /* 0x000fe2000bf05300 */
[----:B------:R-:W-:-:S12]  /*26a40*/  ULDC.64 UR4, c[0x0][0xa08] ;  /* 0x0002820000047ab9 */ /* 0x000fd80000000a00 */
[----:B------:R-:W0:Y:S02]  /*26a50*/  @P0 LDC.64 R2, c[0x0][0x9f8] ;  /* 0x00027e00ff020b82 */ /* 0x000e240000000a00 */
[----:B0-----:R-:W-:-:S05]  /*26a60*/  @P0 IMAD.WIDE R2, R19, 0x4, R2 ;  /* 0x0000000413020825 */ /* 0x001fca00078e0202 */
[----:B------:R0:W3:Y:S02]  /*26a70*/  @P0 LDG.E R7, desc[UR60][R2.64] ;  /* 0x0000003c02070981 */ /* 0x0000e4000c1e1900 */
[----:B0-----:R-:W0:Y:S02]  /*26a80*/  LDC.64 R2, c[0x0][0x418] ;  /* 0x00010600ff027b82 */ /* 0x001e240000000a00 */
[----:B0-----:R-:W-:Y:S01]  /*26a90*/  LOP3.LUT P0, RZ, R2, UR4, RZ, 0xfc, !PT ;  /* 0x0000000402ff7c12 */ /* 0x001fe2000f80fcff */
[----:B------:R-:W-:-:S03]  /*26aa0*/  UMOV UR4, 0xffffffff ;  /* 0xffffffff00047882 */ /* 0x000fc60000000000 */
[----:B------:R-:W-:Y:S01]  /*26ab0*/  LOP3.LUT P0, RZ, R3, UR5, RZ, 0xfc, P0 ;  /* 0x0000000503ff7c12 */ /* 0x000fe2000800fcff */
[----:B--2---:R-:W-:Y:S01]  /*26ac0*/  VIADD R0, R17, 0xffffffff ;  /* 0xffffffff11007836 */ /* 0x004fe20000000000 */
[----:B---3--:R-:W-:Y:S01]  /*26ad0*/  SHF.R.S32.HI R8, RZ, 0x1f, R7 ;  /* 0x0000001fff087819 */ /* 0x008fe20000011407 */
[----:B------:R0:W-:Y:S01]  /*26ae0*/  STL [R1+0x10], R7 ;  /* 0x0000100701007387 */ /* 0x0001e20000100800 */
[----:B------:R-:W-:-:S03]  /*26af0*/  SEL R17, R7, RZ, !P0 ;  /* 0x000000ff07117207 */ /* 0x000fc60004000000 */
[----:B------:R0:W-:Y:S01]  /*26b00*/  STL [R1+0x24], R8 ;  /* 0x0000240801007387 */ /* 0x0001e20000100800 */
[----:B------:R-:W-:Y:S05]  /*26b10*/  BRA.DIV UR4, `(.L_x_2121) ;  /* 0x0000006e046c7947 */ /* 0x000fea000b800000 */
[----:B------:R-:W1:Y:S02]  /*26b20*/  S2R R4, SR_TID.X ;  /* 0x0000000000047919 */ /* 0x000e640000002100 */
[----:B-1----:R-:W-:-:S04]  /*26b30*/  SHF.R.U32.HI R4, RZ, 0x5, R4 ;  /* 0x00000005ff047819 */ /* 0x002fc80000011604 */
[----:B------:R-:W-:-:S05]  /*26b40*/  LOP3.LUT R4, R4, 0x3, RZ, 0xc0, !PT ;  /* 0x0000000304047812 */ /* 0x000fca00078ec0ff */
[----:B------:R1:W2:Y:S02]  /*26b50*/  SHFL.IDX PT, R14, R4, RZ, 0x1f ;  /* 0x00001fff040e7589 */ /* 0x0002a400000e0000 */
.L_x_2303:
[----:B-1----:R-:W3:Y:S01]  /*26b60*/  LDL.LU R4, [R1+0x4] ;  /* 0x0000040001047983 */ /* 0x002ee20000300800 */
[----:B------:R-:W-:Y:S02]  /*26b70*/  PLOP3.LUT P1, PT, PT, PT, PT, 0x8, 0x0 ;  /* 0x000000000000781c */ /* 0x000fe40003f2e170 */
[----:B--2---:R-:W-:Y:S01]  /*26b80*/  ISETP.NE.AND P0, PT, R14, RZ, PT ;  /* 0x000000ff0e00720c */ /* 0x004fe20003f05270 */
        /* <DEDUP_REMOVED lines=8> */
.L_x_2306:
[----:B------:R-:W-:Y:S05]  /*26c10*/  @!P6 BRA `(.L_x_2122) ;  /* 0x000000040040e947 */ /* 0x000fea0003800000 */
[----:B------:R-:W-:-:S04]  /*26c20*/  ISETP.NE.U32.AND P0, PT, R2, RZ, PT ;  /* 0x000000ff0200720c */ /* 0x000fc80003f05070 */
[----:B------:R-:W-:-:S13]  /*26c30*/  ISETP.NE.AND.EX P0, PT, R3, RZ, PT, P0 ;  /* 0x000000ff0300720c */ /* 0x000fda0003f05300 */
[----:B------:R-:W-:Y:S05]  /*26c40*/  @!P0 BRA `(.L_x_2124) ;  /* 0x0000000000508947 */ /* 0x000fea0003800000 */
[----:B------:R-:W2:Y:S01]  /*26c50*/  LDC R6, c[0x0][0x43c] ;  /* 0x00010f00ff067b82 */ /* 0x000ea20000000800 */
[----:B------:R-:W-:Y:S01]  /*26c60*/  IMAD.MOV.U32 R9, RZ, RZ, R0 ;  /* 0x000000ffff097224 */ /* 0x000fe200078e0000 */
[----:B------:R-:W-:-:S03]  /*26c70*/  ULDC.64 UR4, c[0x0][0x428] ;  /* 0x00010a0000047ab9 */ /* 0x000fc60000000a00 */
[----:B-1----:R-:W-:Y:S01]  /*26c80*/  IMAD.MOV.U32 R0, RZ, RZ, R9 ;  /* 0x000000ffff007224 */ /* 0x002fe200078e0009 */
[----:B--2---:R-:W-:-:S13]  /*26c90*/  ISETP.NE.AND P0, PT, R6, 0x1, PT ;  /* 0x000000010600780c */ /* 0x004fda0003f05270 */
        /* <DEDUP_REMOVED lines=15> */
.L_x_2124:
[----:B0-----:R-:W3:Y:S04]  /*26d90*/  LDL R7, [R1] ;  /* 0x0000000001077983 */ /* 0x001ee80000100800 */
[----:B-1----:R-:W3:Y:S04]  /*26da0*/  LDL R0, [R1+0x8] ;  /* 0x0000080001007983 */ /* 0x002ee80000100800 */
[----:B--2---:R-:W2:Y:S01]  /*26db0*/  LDL R2, [R1+0x14] ;  /* 0x0000140001027983 */ /* 0x004ea20000100800 */
[----:B---3--:R-:W-:Y:S01]  /*26dc0*/  IMAD R0, R0, 0x8, R7 ;  /* 0x0000000800007824 */ /* 0x008fe200078e0207 */
[----:B--2---:R-:W-:-:S04]  /*26dd0*/  SHF.L.U32 R2, R2, 0x1f, RZ ;  /* 0x0000001f02027819 */ /* 0x004fc800000006ff */
[----:B------:R-:W0:Y:S02]  /*26de0*/  SYNCS.PHASECHK.TRANS64.TRYWAIT P0, [R0+URZ+0x30840], R2 ;  /* 0x03084002000075a7 */ /* 0x000e24000800017f */
[----:B0-----:R-:W-:Y:S05]  /*26df0*/  @!P0 BRA `(.L_x_2125) ;  /* 0x0000006c00088947 */ /* 0x001fea0003800000 */
.L_x_2307:
        /* <DEDUP_REMOVED lines=10> */
.L_x_2126:
[----:B------:R-:W2:Y:S04]  /*26ea0*/  LDL R5, [R1] ;  /* 0x0000000001057983 */ /* 0x000ea80000100800 */
[----:B------:R-:W2:Y:S04]  /*26eb0*/  LDL R4, [R1+0x8] ;  /* 0x0000080001047983 */ /* 0x000ea80000100800 */
[----:B------:R-:W3:Y:S04]  /*26ec0*/  LDL R6, [R1+0xc] ;  /* 0x00000c0001067983 */ /* 0x000ee80000100800 */
[----:B01----:R-:W4:Y:S01]  /*26ed0*/  LDL R2, [R1+0x18] ;  /* 0x0000180001027983 */ /* 0x003f220000100800 */
[----:B------:R-:W-:Y:S01]  /*26ee0*/  R2UR UR9, R0 ;  /* 0x00000000000972ca */ /* 0x000fe200000e0000 */
[----:B------:R-:W-:Y:S01]  /*26ef0*/  UIADD3 UR4, UP0, UR38, 0x370, URZ ;  /* 0x0000037026047890 */ /* 0x000fe2000ff1e03f */
[----:B------:R-:W-:-:S02]  /*26f00*/  R2UR UR12, R18 ;  /* 0x00000000120c72ca */ /* 0x000fc400000e0000 */
[----:B-----5:R-:W-:Y:S02]  /*26f10*/  R2UR UR13, R17 ;  /* 0x00000000110d72ca */ /* 0x020fe400000e0000 */
[----:B------:R-:W-:-:S07]  /*26f20*/  PLOP3.LUT P0, PT, PT, PT, PT, 0x80, 0x0 ;  /* 0x000000000000781c */ /* 0x000fce0003f0f070 */
[----:B------:R-:W-:Y:S01]  /*26f30*/  UIADD3 UR9, UR9, 0x30830, URZ ;  /* 0x0003083009097890 */ /* 0x000fe2000fffe03f */
[----:B------:R-:W-:Y:S01]  /*26f40*/  UMOV UR10, URZ ;  /* 0x0000003f000a7c82 */ /* 0x000fe20008000000 */
[----:B------:R-:W-:Y:S01]  /*26f50*/  UMOV UR6, 0x0 ;  /* 0x0000000000067882 */ /* 0x000fe20000000000 */
[----:B------:R-:W-:Y:S01]  /*26f60*/  UMOV UR7, 0x14f00000 ;  /* 0x14f0000000077882 */ /* 0x000fe20000000000 */
[----:B------:R-:W-:Y:S01]  /*26f70*/  UMOV UR17, 0x40 ;  /* 0x0000004000117882 */ /* 0x000fe20000000000 */
[----:B------:R-:W-:-:S04]  /*26f80*/  LOP3.LUT R3, R3, 0xfffffffb, RZ, 0xc0, !PT ;  /* 0xfffffffb03037812 */ /* 0x000fc800078ec0ff */
[----:B------:R-:W-:-:S05]  /*26f90*/  @P0 LOP3.LUT R3, R3, 0x4, RZ, 0xfc, !PT ;  /* 0x0000000403030812 */ /* 0x000fca00078efcff */
[----:B------:R0:W-:Y:S01]  /*26fa0*/  STL [R1+0x4], R3 ;  /* 0x0000040301007387 */ /* 0x0001e20000100800 */
[----:B--2---:R-:W-:Y:S01]  /*26fb0*/  IMAD R0, R4, 0x8000, R5 ;  /* 0x0000800004007824 */ /* 0x004fe200078e0205 */
[----:B---3--:R-:W-:-:S04]  /*26fc0*/  R2UR UR11, R6 ;  /* 0x00000000060b72ca */ /* 0x008fc800000e0000 */
[----:B------:R-:W-:Y:S02]  /*26fd0*/  R2UR UR14, R0 ;  /* 0x00000000000e72ca */ /* 0x000fe400000e0000 */
[----:B----4-:R-:W-:-:S11]  /*26fe0*/  R2UR UR5, R2 ;  /* 0x00000000020572ca */ /* 0x010fd600000e0000 */
[----:B------:R-:W-:Y:S02]  /*26ff0*/  UIADD3 UR8, UR14, 0x20400, URZ ;  /* 0x000204000e087890 */ /* 0x000fe4000fffe03f */
[----:B------:R-:W-:Y:S02]  /*27000*/  ULEA UR11, UR11, UR5, 0x6 ;  /* 0x000000050b0b7291 */ /* 0x000fe4000f8e303f */
[----:B------:R-:W-:Y:S02]  /*27010*/  UIADD3.X UR5, URZ, UR39, URZ, UP0, !UPT ;  /* 0x000000273f057290 */ /* 0x000fe400087fe43f */
[----:B------:R-:W-:Y:S02]  /*27020*/  UIADD3 UR15, UR14, 0x22400, URZ ;  /* 0x000224000e0f7890 */ /* 0x000fe4000fffe03f */
[----:B------:R-:W-:Y:S02]  /*27030*/  UIADD3 UR16, UR14, 0x24400, URZ ;  /* 0x000244000e107890 */ /* 0x000fe4000fffe03f */
[----:B------:R-:W-:-:S03]  /*27040*/  UIADD3 UR14, UR14, 0x26400, URZ ;  /* 0x000264000e0e7890 */ /* 0x000fc6000fffe03f */
[----:B------:R1:W-:Y:S02]  /*27050*/  UTMALDG.4D [UR8], [UR4], desc[UR6] ;  /* 0x00000608040075b4 */ /* 0x0003e40008019000 */
[----:B-1----:R-:W-:Y:S01]  /*27060*/  UMOV UR8, UR15 ;  /* 0x0000000f00087c82 */ /* 0x002fe20008000000 */
[----:B------:R-:W-:Y:S01]  /*27070*/  UMOV UR10, UR17 ;  /* 0x00000011000a7c82 */ /* 0x000fe20008000000 */
[----:B------:R-:W-:Y:S01]  /*27080*/  UMOV UR15, 0x80 ;  /* 0x00000080000f7882 */ /* 0x000fe20000000000 */
        /* <DEDUP_REMOVED lines=8> */
[----:B0-----:R-:W-:Y:S01]  /*27110*/  NOP ;  /* 0x0000000000007918 */ /* 0x001fe20000000000 */
.L_x_2122:
[----:B-1----:R-:W2:Y:S04]  /*27120*/  LDL R4, [R1] ;  /* 0x0000000001047983 */ /* 0x002ea80000100800 */
[----:B------:R-:W3:Y:S01]  /*27130*/  LDL.LU R3, [R1+0x44] ;  /* 0x0000440001037983 */ /* 0x000ee20000300800 */
[----:B------:R-:W-:Y:S05]  /*27140*/  WARPSYNC.ALL ;  /* 0x0000000000007948 */ /* 0x000fea0003800000 */
[----:B------:R-:W-:Y:S01]  /*27150*/  ULDC.64 UR4, c[0x0][0x298] ;  /* 0x0000a60000047ab9 */ /* 0x000fe20000000a00 */
[----:B------:R-:W-:Y:S01]  /*27160*/  BSSY B6, `(.L_x_2127) ;  /* 0x000001c000067945 */ /* 0x000fe20003800000 */
[----:B------:R-:W-:Y:S01]  /*27170*/  BAR.SYNC.DEFER_BLOCKING 0x8, 0x180 ;  /* 0x0206000000007b1d */ /* 0x000fe20000010000 */
[----:B---3--:R-:W-:-:S05]  /*27180*/  SHF.R.S32.HI R0, RZ, 0x1f, R3 ;  /* 0x0000001fff007819 */ /* 0x008fca0000011403 */
[----:B------:R-:W-:Y:S02]  /*27190*/  IMAD R2, R0, UR4, RZ ;  /* 0x0000000400027c24 */ /* 0x000fe4000f8e02ff */
[----:B--2---:R-:W-:Y:S02]  /*271a0*/  VIADD R0, R4, 0x10400 ;  /* 0x0001040004007836 */ /* 0x004fe40000000000 */
[C---:B------:R-:W-:Y:S02]  /*271b0*/  IMAD R2, R3.reuse, UR5, R2 ;  /* 0x0000000503027c24 */ /* 0x040fe4000f8e0202 */
[----:B------:R-:W-:Y:S01]  /*271c0*/  IMAD.WIDE.U32 R4, R3, UR4, RZ ;  /* 0x0000000403047c25 */ /* 0x000fe2000f8e00ff */
[----:B------:R-:W-:-:S03]  /*271d0*/  LOP3.LUT P0, RZ, R0, 0x3ff, RZ, 0xc0, !PT ;  /* 0x000003ff00ff7812 */ /* 0x000fc6000780c0ff */
[----:B------:R-:W-:Y:S01]  /*271e0*/  IMAD.IADD R0, R5, 0x1, R2 ;  /* 0x0000000105007824 */ /* 0x000fe200078e0202 */
[----:B------:R1:W-:Y:S04]  /*271f0*/  STL.64 [R1+0x48], R4 ;  /* 0x0000480401007387 */ /* 0x0003e80000100a00 */
[----:B------:R1:W-:Y:S05]  /*27200*/  STL [R1+0x44], R0 ;  /* 0x0000440001007387 */ /* 0x0003ea0000100800 */
        /* <DEDUP_REMOVED lines=17> */
.L_x_2128:
[----:B------:R-:W-:Y:S05]  /*27320*/  BSYNC B6 ;  /* 0x0000000000067941 */ /* 0x000fea0003800000 */
.L_x_2127:
[----:B-1----:R-:W2:Y:S01]  /*27330*/  LDL.LU R0, [R1+0x44] ;  /* 0x0000440001007983 */ /* 0x002ea20000300800 */
[----:B0-----:R-:W0:Y:S01]  /*27340*/  LDC R7, c[0x0][0x448] ;  /* 0x00011200ff077b82 */ /* 0x001e220000000800 */
[----:B------:R-:W-:Y:S02]  /*27350*/  ULDC.64 UR4, c[0x0][0x2d8] ;  /* 0x0000b60000047ab9 */ /* 0x000fe40000000a00 */
[----:B------:R-:W2:Y:S04]  /*27360*/  LDL.LU.64 R2, [R1+0x48] ;  /* 0x0000480001027983 */ /* 0x000ea80000300a00 */
[----:B------:R-:W3:Y:S01]  /*27370*/  LDL R11, [R1+0x34] ;  /* 0x00003400010b7983 */ /* 0x000ee20000100800 */
[----:B------:R-:W1:Y:S01]  /*27380*/  S2R R5, SR_TID.X ;  /* 0x0000000000057919 */ /* 0x000e620000002100 */
[----:B------:R-:W4:Y:S01]  /*27390*/  S2R R8, SR_TID.X ;  /* 0x0000000000087919 */ /* 0x000f220000002100 */
[----:B-1----:R-:W-:-:S04]  /*273a0*/  LOP3.LUT R5, R5, 0x7f, RZ, 0xc0, !PT ;  /* 0x0000007f05057812 */ /* 0x002fc800078ec0ff */
[----:B------:R-:W-:Y:S01]  /*273b0*/  SHF.R.U32.HI R5, RZ, 0x3, R5 ;  /* 0x00000003ff057819 */ /* 0x000fe20000011605 */
[----:B----4-:R-:W-:-:S05]  /*273c0*/  IMAD.SHL.U32 R8, R8, 0x10, RZ ;  /* 0x0000001008087824 */ /* 0x010fca00078e00ff */
[----:B------:R-:W-:Y:S01]  /*273d0*/  LOP3.LUT R8, R5, 0x70, R8, 0xf8, !PT ;  /* 0x0000007005087812 */ /* 0x000fe200078ef808 */
[----:B------:R-:W1:Y:S01]  /*273e0*/  S2R R9, SR_TID.X ;  /* 0x0000000000097919 */ /* 0x000e620000002100 */
[----:B------:R-:W4:Y:S01]  /*273f0*/  S2R R10, SR_TID.X ;  /* 0x00000000000a7919 */ /* 0x000f220000002100 */
[----:B-1----:R-:W-:-:S05]  /*27400*/  IMAD.SHL.U32 R9, R9, 0x8, RZ ;  /* 0x0000000809097824 */ /* 0x002fca00078e00ff */
[----:B------:R-:W-:-:S04]  /*27410*/  LOP3.LUT R9, R9, 0x38, RZ, 0xc0, !PT ;  /* 0x0000003809097812 */ /* 0x000fc800078ec0ff */
[C---:B------:R-:W-:Y:S02]  /*27420*/  LOP3.LUT R13, R9.reuse, 0x40, RZ, 0xfc, !PT ;  /* 0x00000040090d7812 */ /* 0x040fe400078efcff */
[C---:B------:R-:W-:Y:S02]  /*27430*/  LOP3.LUT R12, R9.reuse, 0x80, RZ, 0xfc, !PT ;  /* 0x00000080090c7812 */ /* 0x040fe400078efcff */
[----:B------:R-:W-:Y:S02]  /*27440*/  LOP3.LUT R9, R9, 0xc0, RZ, 0xfc, !PT ;  /* 0x000000c009097812 */ /* 0x000fe400078efcff */
[----:B----4-:R-:W-:-:S04]  /*27450*/  LOP3.LUT R10, R10, 0x7f, RZ, 0xc0, !PT ;  /* 0x0000007f0a0a7812 */ /* 0x010fc800078ec0ff */
[----:B------:R-:W-:Y:S01]  /*27460*/  SHF.R.U32.HI R10, RZ, 0x3, R10 ;  /* 0x00000003ff0a7819 */ /* 0x000fe2000001160a */
[----:B--2---:R-:W-:Y:S01]  /*27470*/  IMAD.MOV.U32 R3, RZ, RZ, R0 ;  /* 0x000000ffff037224 */ /* 0x004fe200078e0000 */
[----:B------:R-:W-:-:S05]  /*27480*/  SHF.R.S32.HI R0, RZ, 0x1f, R18 ;  /* 0x0000001fff007819 */ /* 0x000fca0000011412 */
[----:B------:R-:W-:Y:S02]  /*27490*/  IMAD R0, R0, UR4, RZ ;  /* 0x0000000400007c24 */ /* 0x000fe4000f8e02ff */
[----:B------:R-:W-:-:S04]  /*274a0*/  IMAD.WIDE.U32 R2, R18, UR4, R2 ;  /* 0x0000000412027c25 */ /* 0x000fc8000f8e0002 */
[----:B------:R-:W-:Y:S01]  /*274b0*/  IMAD R0, R18, UR5, R0 ;  /* 0x0000000512007c24 */ /* 0x000fe2000f8e0200 */
[----:B------:R-:W-:Y:S02]  /*274c0*/  ULDC.64 UR4, c[0x0][0xa00] ;  /* 0x0002800000047ab9 */ /* 0x000fe40000000a00 */
[----:B------:R-:W-:Y:S01]  /*274d0*/  ISETP.NE.U32.AND P0, PT, RZ, UR4, PT ;  /* 0x00000004ff007c0c */ /* 0x000fe2000bf05070 */
[----:B------:R-:W-:Y:S01]  /*274e0*/  IMAD.IADD R3, R3, 0x1, R0 ;  /* 0x0000000103037824 */ /* 0x000fe200078e0200 */
[----:B------:R-:W-:Y:S02]  /*274f0*/  SHF.R.S32.HI R0, RZ, 0x1f, R19 ;  /* 0x0000001fff007819 */ /* 0x000fe40000011413 */
        /* <DEDUP_REMOVED lines=11> */
[----:B---3--:R-:W-:Y:S02]  /*275b0*/  IMAD.IADD R4, R8, 0x1, R11 ;  /* 0x0000000108047824 */ /* 0x008fe400078e020b */
[----:B------:R-:W-:Y:S02]  /*275c0*/  IMAD.IADD R3, R3, 0x1, R0 ;  /* 0x0000000103037824 */ /* 0x000fe400078e0200 */
[----:B0-----:R-:W-:-:S04]  /*275d0*/  @P0 IMAD.HI.U32 R5, R4, R5, RZ ;  /* 0x0000000504050227 */ /* 0x001fc800078e00ff */
[----:B------:R-:W-:Y:S01]  /*275e0*/  IMAD.MOV.U32 R0, RZ, RZ, R4 ;  /* 0x000000ffff007224 */ /* 0x000fe200078e0004 */
[----:B-1----:R-:W-:Y:S01]  /*275f0*/  @P0 SHF.R.U32.HI R0, RZ, R6, R5 ;  /* 0x00000006ff000219 */ /* 0x002fe20000011605 */
[----:B------:R-:W0:Y:S04]  /*27600*/  S2R R8, SR_TID.X ;  /* 0x0000000000087919 */ /* 0x000e280000002100 */
        /* <DEDUP_REMOVED lines=8> */
[----:B------:R-:W-:-:S05]  /*27690*/  SHF.R.S32.HI R0, RZ, 0x1f, R4 ;  /* 0x0000001fff007819 */ /* 0x000fca0000011404 */
[----:B------:R-:W-:Y:S02]  /*276a0*/  IMAD R0, R0, UR4, RZ ;  /* 0x0000000400007c24 */ /* 0x000fe4000f8e02ff */
[----:B------:R-:W-:-:S04]  /*276b0*/  IMAD.WIDE.U32 R2, R4, UR4, R2 ;  /* 0x0000000404027c25 */ /* 0x000fc8000f8e0002 */
[----:B------:R-:W-:Y:S01]  /*276c0*/  IMAD R4, R4, UR5, R0 ;  /* 0x0000000504047c24 */ /* 0x000fe2000f8e0200 */
[----:B------:R-:W-:Y:S01]  /*276d0*/  ULDC.64 UR4, c[0x0][0x280] ;  /* 0x0000a00000047ab9 */ /* 0x000fe20000000a00 */
[----:B0-----:R-:W-:Y:S02]  /*276e0*/  IMAD.SHL.U32 R8, R8, 0x8, RZ ;  /* 0x0000000808087824 */ /* 0x001fe400078e00ff */
[----:B------:R-:W-:Y:S01]  /*276f0*/  IMAD.IADD R3, R3, 0x1, R4 ;  /* 0x0000000103037824 */ /* 0x000fe200078e0204 */
[----:B------:R-:W-:Y:S01]  /*27700*/  LEA R4, P0, R2, UR4, 0x1 ;  /* 0x0000000402047c11 */ /* 0x000fe2000f8008ff */
[----:B------:R-:W-:Y:S01]  /*27710*/  ULDC UR4, c[0x0][0x2b8] ;  /* 0x0000ae0000047ab9 */ /* 0x000fe20000000800 */
[----:B------:R-:W-:Y:S02]  /*27720*/  LOP3.LUT R8, R8, 0x38, RZ, 0xc0, !PT ;  /* 0x0000003808087812 */ /* 0x000fe400078ec0ff */
[----:B------:R-:W-:Y:S01]  /*27730*/  LEA.HI.X R3, R2, UR5, R3, 0x1, P0 ;  /* 0x0000000502037c11 */ /* 0x000fe200080f0c03 */
[----:B------:R-:W-:Y:S01]  /*27740*/  UMOV UR5, 0xffffffff ;  /* 0xffffffff00057882 */ /* 0x000fe20000000000 */
[----:B------:R-:W-:-:S02]  /*27750*/  ISETP.GE.AND P4, PT, R8, UR4, PT ;  /* 0x0000000408007c0c */ /* 0x000fc4000bf86270 */
[----:B------:R-:W-:Y:S02]  /*27760*/  ISETP.GE.AND P3, PT, R13, UR4, PT ;  /* 0x000000040d007c0c */ /* 0x000fe4000bf66270 */
[----:B------:R-:W-:Y:S02]  /*27770*/  ISETP.GE.AND P0, PT, R12, UR4, PT ;  /* 0x000000040c007c0c */ /* 0x000fe4000bf06270 */
[----:B------:R-:W-:Y:S01]  /*27780*/  ISETP.GE.AND P1, PT, R9, UR4, PT ;  /* 0x0000000409007c0c */ /* 0x000fe2000bf26270 */
[----:B------:R-:W-:-:S12]  /*27790*/  BRA.DIV UR5, `(.L_x_2129) ;  /* 0x0000006205b47947 */ /* 0x000fd8000b800000 */
[----:B------:R-:W2:Y:S04]  /*277a0*/  LDL.LU R6, [R1+0x3c] ;  /* 0x00003c0001067983 */ /* 0x000ea80000300800 */
[----:B------:R-:W3:Y:S04]  /*277b0*/  LDL.LU R11, [R1+0x34] ;  /* 0x00003400010b7983 */ /* 0x000ee80000300800 */
[----:B------:R-:W4:Y:S04]  /*277c0*/  LDL R9, [R1+0x28] ;  /* 0x0000280001097983 */ /* 0x000f280000100800 */
[----:B------:R-:W-:Y:S01]  /*277d0*/  SHFL.IDX PT, R5, R4, 0x1, 0x181f ;  /* 0x00381f0004057f89 */ /* 0x000fe200000e0000 */
[----:B--2---:R-:W-:-:S03]  /*277e0*/  IMAD R2, R6, R7, RZ ;  /* 0x0000000706027224 */ /* 0x004fc600078e02ff */
[----:B------:R-:W0:Y:S01]  /*277f0*/  SHFL.IDX PT, R7, R4, RZ, 0x181f ;  /* 0x00181fff04077589 */ /* 0x000e2200000e0000 */
[----:B---3--:R-:W-:-:S03]  /*27800*/  IMAD.IADD R0, R10, 0x1, R11 ;  /* 0x000000010a007824 */ /* 0x008fc600078e020b */
[----:B------:R-:W1:Y:S02]  /*27810*/  SHFL.IDX PT, R6, R3, RZ, 0x181f ;  /* 0x00181fff03067589 */ /* 0x000e6400000e0000 */
[----:B------:R-:W-:-:S13]  /*27820*/  ISETP.GE.AND P2, PT, R0, R2, PT ;  /* 0x000000020000720c */ /* 0x000fda0003f46270 */
[----:B0-----:R-:W-:-:S05]  /*27830*/  @!P2 LEA R7, P5, R8, R7, 0x1 ;  /* 0x000000070807a211 */ /* 0x001fca00078a08ff */
[----:B-1----:R-:W-:-:S05]  /*27840*/  @!P2 IMAD.X R6, RZ, RZ, R6, P5 ;  /* 0x000000ffff06a224 */ /* 0x002fca00028e0606 */
[----:B------:R-:W-:-:S04]  /*27850*/  @!P2 LOP3.LUT R7, R7, R6, RZ, 0x3c, !PT ;  /* 0x000000060707a212 */ /* 0x000fc800078e3cff */
[----:B------:R-:W-:-:S04]  /*27860*/  @!P2 LOP3.LUT R6, R7, R6, RZ, 0x3c, !PT ;  /* 0x000000060706a212 */ /* 0x000fc800078e3cff */
[----:B------:R-:W-:-:S05]  /*27870*/  @!P2 LOP3.LUT R7, R7, R6, RZ, 0x3c, !PT ;  /* 0x000000060707a212 */ /* 0x000fca00078e3cff */
[----:B----4-:R-:W-:Y:S04]  /*27880*/  @!P2 LDGSTS.E.BYPASS.LTC128B.128 [R9+0x10400], desc[UR60][R6.64], !P4 ;  /* 0x104000000609afae */ /* 0x010fe8000e101d7c */
        /* <DEDUP_REMOVED lines=70> */
[----:B------:R1:W2:Y:S04]  /*27cf0*/  SHFL.IDX PT, R5, R3, 0x7, 0x181f ;  /* 0x00f81f0003057f89 */ /* 0x0002a800000e0000 */
[----:B------:R1:W-:Y:S04]  /*27d00*/  @!P2 LDGSTS.E.BYPASS.LTC128B.128 [R9+0x13400], desc[UR60][R6.64], !P4 ;  /* 0x134000000609afae */ /* 0x0003e8000e101d7c */
[----:B------:R1:W-:Y:S04]  /*27d10*/  @!P2 LDGSTS.E.BYPASS.LTC128B.128 [R9+0x17400], desc[UR60][R6.64+0x80], !P3 ;  /* 0x174000800609afae */ /* 0x0003e8000d901d7c */
[----:B------:R1:W-:Y:S04]  /*27d20*/  @!P2 LDGSTS.E.BYPASS.LTC128B.128 [R9+0x1b400], desc[UR60][R6.64+0x100], !P0 ;  /* 0x1b4001000609afae */ /* 0x0003e8000c101d7c */
[----:B------:R1:W-:Y:S04]  /*27d30*/  @!P2 LDGSTS.E.BYPASS.LTC128B.128 [R9+0x1f400], desc[UR60][R6.64+0x180], !P1 ;  /* 0x1f4001800609afae */ /* 0x0003e8000c901d7c */
[----:B------:R1:W3:Y:S02]  /*27d40*/  SHFL.IDX PT, R3, R4, 0x7, 0x181f ;  /* 0x00f81f0004037f89 */ /* 0x0002e400000e0000 */
.L_x_2324:
[----:B------:R-:W-:Y:S01]  /*27d50*/  VIADD R0, R0, 0x70 ;  /* 0x0000007000007836 */ /* 0x000fe20000000000 */
[----:B------:R-:W-:Y:S04]  /*27d60*/  BSSY B0, `(.L_x_2130) ;  /* 0x000000d000007945 */ /* 0x000fe80003800000 */
[----:B------:R-:W-:-:S13]  /*27d70*/  ISETP.GE.AND P2, PT, R0, R2, PT ;  /* 0x000000020000720c */ /* 0x000fda0003f46270 */
[----:B------:R-:W-:Y:S05]  /*27d80*/  @P2 BRA `(.L_x_2131) ;  /* 0x0000000000282947 */ /* 0x000fea0003800000 */
[----:B-1----:R-:W4:Y:S01]  /*27d90*/  LDL R4, [R1+0x28] ;  /* 0x0000280001047983 */ /* 0x002f220000100800 */
[----:B---3--:R-:W-:-:S05]  /*27da0*/  LEA R2, P2, R8, R3, 0x1 ;  /* 0x0000000308027211 */ /* 0x008fca00078408ff */
[----:B--2---:R-:W-:-:S05]  /*27db0*/  IMAD.X R3, RZ, RZ, R5, P2 ;  /* 0x000000ffff037224 */ /* 0x004fca00010e0605 */
[----:B------:R-:W-:Y:S01]  /*27dc0*/  @!PT LDS RZ, [RZ] ;  /* 0x00000000fffff984 */ /* 0x000fe20000000800 */
[----:B------:R-:W-:Y:S01]  /*27dd0*/  @!PT LDS RZ, [RZ] ;  /* 0x00000000fffff984 */ /* 0x000fe20000000800 */
[----:B------:R-:W-:Y:S01]  /*27de0*/  @!PT LDS RZ, [RZ] ;  /* 0x00000000fffff984 */ /* 0x000fe20000000800 */
[----:B----4-:R4:W-:Y:S04]  /*27df0*/  LDGSTS.E.BYPASS.LTC128B.128 [R4+0x13c00], desc[UR60][R2.64], !P4 ;  /* 0x13c0000002047fae */ /* 0x0109e8000e101d7c */
[----:B------:R4:W-:Y:S04]  /*27e00*/  LDGSTS.E.BYPASS.LTC128B.128 [R4+0x17c00], desc[UR60][R2.64+0x80], !P3 ;  /* 0x17c0008002047fae */ /* 0x0009e8000d901d7c */
[----:B------:R4:W-:Y:S04]  /*27e10*/  LDGSTS.E.BYPASS.LTC128B.128 [R4+0x1bc00], desc[UR60][R2.64+0x100], !P0 ;  /* 0x1bc0010002047fae */ /* 0x0009e8000c101d7c */
[----:B------:R4:W-:Y:S02]  /*27e20*/  LDGSTS.E.BYPASS.LTC128B.128 [R4+0x1fc00], desc[UR60][R2.64+0x180], !P1 ;  /* 0x1fc0018002047fae */ /* 0x0009e4000c901d7c */
.L_x_2131:
[----:B------:R-:W-:Y:S05]  /*27e30*/  BSYNC B0 ;  /* 0x0000000000007941 */ /* 0x000fea0003800000 */
.L_x_2130:
[----:B------:R0:W5:Y:S01]  /*27e40*/  LDL R8, [R1] ;  /* 0x0000000001087983 */ /* 0x0001620000100800 */
[----:B------:R-:W-:Y:S01]  /*27e50*/  PLOP3.LUT P0, PT, PT, PT, PT, 0x80, 0x0 ;  /* 0x000000000000781c */ /* 0x000fe20003f0f070 */
[----:B------:R-:W-:-:S12]  /*27e60*/  NOP ;  /* 0x0000000000007918 */ /* 0x000fd80000000000 */
.L_x_2132:
[----:B----4-:R-:W4:Y:S01]  /*27e70*/  LDL R2, [R1] ;  /* 0x0000000001027983 */ /* 0x010f220000100800 */
[----:B------:R-:W-:Y:S02]  /*27e80*/  PLOP3.LUT P1, PT, P1, P0, PT, 0xa2, 0x0 ;  /* 0x000000000000781c */ /* 0x000fe40000f21472 */
[----:B----4-:R-:W-:-:S08]  /*27e90*/  @P0 R2UR P1, UR4, R2 ;  /* 0x00000000020402ca */ /* 0x010fd00000020000 */
[----:B------:R-:W-:-:S05]  /*27ea0*/  @P0 PLOP3.LUT P0, PT, P1, PT, PT, 0x80, 0x0 ;  /* 0x000000000000081c */ /* 0x000fca0000f0f070 */
[----:B------:R-:W-:Y:S01]  /*27eb0*/  @!P1 SYNCS.ARRIVE.TRANS64.RED.A0T1 RZ, [UR4+0x30800], RZ ;  /* 0x030800ffffff99a7 */ /* 0x000fe20008200404 */
[----:B------:R-:W-:Y:S07]  /*27ec0*/  @!P1 ARRIVES.LDGSTSBAR.64.TRANSCNT [UR4+0x30800] ;  /* 0x03080000ff0099b0 */ /* 0x000fee0008000a84 */
[----:B------:R-:W-:Y:S05]  /*27ed0*/  @P0 BRA.U.ANY `(.L_x_2132) ;  /* 0xfffffffd00e40947 */ /* 0x000fea000393ffff */
[----:B-1-3--:R-:W3:Y:S02]  /*27ee0*/  LDL.LU R3, [R1+0x54] ;  /* 0x0000540001037983 */ /* 0x00aee40000300800 */
[----:B---3--:R-:W-:-:S05]  /*27ef0*/  VIADD R3, R3, 0x1 ;  /* 0x0000000103037836 */ /* 0x008fca0000000000 */
        /* <DEDUP_REMOVED lines=8> */
[----:B------:R-:W3:Y:S03]  /*27f80*/  SYNCS.PHASECHK.TRANS64.TRYWAIT P0, [R2+URZ+0x30820], R0 ;  /* 0x03082000020075a7 */ /* 0x000ee6000800017f */
[----:B-1-3--:R-:W-:Y:S05]  /*27f90*/  @!P0 BRA `(.L_x_2134) ;  /* 0x0000006400ac8947 */ /* 0x00afea0003800000 */
.L_x_2325:
[----:B------:R-:W-:Y:S05]  /*27fa0*/  BSYNC B0 ;  /* 0x0000000000007941 */ /* 0x000fea0003800000 */
.L_x_2133:
[----:B------:R-:W3:Y:S04]  /*27fb0*/  LDL R3, [R1+0x38] ;  /* 0x0000380001037983 */ /* 0x000ee80000100800 */
[----:B-1----:R-:W4:Y:S01]  /*27fc0*/  LDL R2, [R1+0x30] ;  /* 0x0000300001027983 */ /* 0x002f220000100800 */
[----:B------:R-:W-:Y:S01]  /*27fd0*/  BSSY B0, `(.L_x_2135) ;  /* 0x00002b5000007945 */ /* 0x000fe20003800000 */
[----:B---3--:R-:W-:-:S05]  /*27fe0*/  VIADD R0, R3, 0xfffffffe ;  /* 0xfffffffe03007836 */ /* 0x008fca0000000000 */
[----:B----4-:R-:W-:-:S13]  /*27ff0*/  ISETP.GE.AND P0, PT, R0, R2, PT ;  /* 0x000000020000720c */ /* 0x010fda0003f06270 */
[----:B------:R-:W-:Y:S05]  /*28000*/  @!P0 BRA `(.L_x_2136) ;  /* 0x0000002800c48947 */ /* 0x000fea0003800000 */
[----:B-----5:R-:W-:Y:S01]  /*28010*/  IMAD.MOV R8, RZ, RZ, -R3 ;  /* 0x000000ffff087224 */ /* 0x020fe200078e0a03 */
[----:B------:R-:W-:Y:S01]  /*28020*/  LOP3.LUT R2, RZ, R2, RZ, 0x33, !PT ;  /* 0x00000002ff027212 */ /* 0x000fe200078e33ff */
[----:B------:R-:W-:Y:S03]  /*28030*/  BSSY B2, `(.L_x_2137) ;  /* 0x00000e8000027945 */ /* 0x000fe60003800000 */
[----:B------:R-:W-:-:S05]  /*28040*/  VIADDMNMX R8, R8, 0x1, R2, !PT ;  /* 0x0000000108087846 */ /* 0x000fca0007800102 */
[----:B------:R-:W-:-:S05]  /*28050*/  IMAD.IADD R2, R3, 0x1, R8 ;  /* 0x0000000103027824 */ /* 0x000fca00078e0208 */
[----:B------:R-:W-:-:S04]  /*28060*/  LOP3.LUT R2, R2, 0x1, RZ, 0xc0, !PT ;  /* 0x0000000102027812 */ /* 0x000fc800078ec0ff */
[----:B------:R-:W-:-:S13]  /*28070*/  ISETP.NE.U32.AND P0, PT, R2, 0x1, PT ;  /* 0x000000010200780c */ /* 0x000fda0003f05070 */
[----:B------:R-:W-:Y:S05]  /*28080*/  @P0 BRA `(.L_x_2138) ;  /* 0x0000000c00880947 */ /* 0x000fea0003800000 */
[----:B--2---:R-:W2:Y:S04]  /*28090*/  LDL R5, [R1+0x4] ;  /* 0x0000040001057983 */ /* 0x004ea80000100800 */
[----:B------:R-:W0:Y:S04]  /*280a0*/  LDL R4, [R1+0x8] ;  /* 0x0000080001047983 */ /* 0x000e280000100800 */
[----:B------:R-:W3:Y:S01]  /*280b0*/  LDL R3, [R1+0x14] ;  /* 0x0000140001037983 */ /* 0x000ee20000100800 */
[----:B------:R-:W-:Y:S01]  /*280c0*/  BSSY B1, `(.L_x_2139) ;  /* 0x00000da000017945 */ /* 0x000fe20003800000 */
[----:B--2---:R-:W-:Y:S01]  /*280d0*/  LOP3.LUT P1, RZ, R5, 0x4, RZ, 0xc0, !PT ;  /* 0x0000000405ff7812 */ /* 0x004fe2000782c0ff */
[----:B0-----:R-:W-:-:S05]  /*280e0*/  VIADD R7, R4, 0x1 ;  /* 0x0000000104077836 */ /* 0x001fca0000000000 */
[----:B------:R-:W-:-:S04]  /*280f0*/  ISETP.NE.AND P0, PT, R7, 0x2, PT ;  /* 0x000000020700780c */ /* 0x000fc80003f05270 */
[----:B------:R-:W-:Y:S02]  /*28100*/  SEL R9, RZ, 0x1, P0 ;  /* 0x00000001ff097807 */ /* 0x000fe40000000000 */
[----:B------:R-:W-:Y:S02]  /*28110*/  SEL R7, R7, RZ, P0 ;  /* 0x000000ff07077207 */ /* 0x000fe40000000000 */
[----:B---3--:R-:W-:Y:S01]  /*28120*/  LOP3.LUT R9, R3, R9, RZ, 0x3c, !PT ;  /* 0x0000000903097212 */ /* 0x008fe200078e3cff */
        /* <DEDUP_REMOVED lines=25> */
.L_x_2141:
[----:B------:R-:W2:Y:S01]  /*282c0*/  LDL R2, [R1] ;  /* 0x0000000001027983 */ /* 0x000ea20000100800 */
[----:B------:R-:W-:Y:S01]  /*282d0*/  BSSY B3, `(.L_x_2142) ;  /* 0x0000005000037945 */ /* 0x000fe20003800000 */
[----:B--2---:R-:W-:Y:S01]  /*282e0*/  IMAD R3, R7, 0x8, R2 ;  /* 0x0000000807037824 */ /* 0x004fe200078e0202 */
[----:B------:R-:W-:-:S04]  /*282f0*/  SHF.L.U32 R2, R9, 0x1f, RZ ;  /* 0x0000001f09027819 */ /* 0x000fc800000006ff */
[----:B------:R-:W1:Y:S02]  /*28300*/  SYNCS.PHASECHK.TRANS64.TRYWAIT P0, [R3+URZ+0x30840], R2 ;  /* 0x03084002030075a7 */ /* 0x000e64000800017f */
[----:B-1----:R-:W-:Y:S05]  /*28310*/  @!P0 BRA `(.L_x_2143) ;  /* 0x0000006000e48947 */ /* 0x002fea0003800000 */
.L_x_2326:
[----:B------:R-:W-:Y:S05]  /*28320*/  BSYNC B3 ;  /* 0x0000000000037941 */ /* 0x000fea0003800000 */
.L_x_2142:
[----:B0-----:R-:W0:Y:S01]  /*28330*/  S2R R5, SR_TID.X ;  /* 0x0000000000057919 */ /* 0x001e220000002100 */
[----:B------:R-:W-:Y:S01]  /*28340*/  BSSY B3, `(.L_x_2144) ;  /* 0x000000a000037945 */ /* 0x000fe20003800000 */
[----:B0-----:R-:W-:-:S04]  /*28350*/  LOP3.LUT R5, R5, 0x7f, RZ, 0xc0, !PT ;  /* 0x0000007f05057812 */ /* 0x001fc800078ec0ff */
[----:B------:R-:W-:-:S13]  /*28360*/  ISETP.NE.AND P0, PT, R5, RZ, PT ;  /* 0x000000ff0500720c */ /* 0x000fda0003f05270 */
[----:B------:R-:W-:Y:S05]  /*28370*/  @P0 BRA `(.L_x_2145) ;  /* 0x0000000000180947 */ /* 0x000fea0003800000 */
[----:B------:R-:W2:Y:S01]  /*28380*/  LDL R5, [R1+0x4] ;  /* 0x0000040001057983 */ /* 0x000ea20000100800 */
[----:B-1----:R-:W-:-:S04]  /*28390*/  IMAD.MOV.U32 R2, RZ, RZ, 0x8000 ;  /* 0x00008000ff027424 */ /* 0x002fc800078e00ff */
[----:B------:R0:W-:Y:S01]  /*283a0*/  SYNCS.ARRIVE.TRANS64 RZ, [R3+URZ+0x30830], R2 ;  /* 0x0308300203ff79a7 */ /* 0x0001e2000800003f */
[----:B--2---:R-:W-:-:S13]  /*283b0*/  LOP3.LUT P1, RZ, R5, 0x1, RZ, 0xc0, !PT ;  /* 0x0000000105ff7812 */ /* 0x004fda000782c0ff */
[----:B0-----:R-:W-:Y:S05]  /*283c0*/  @!P1 BRA `(.L_x_2145) ;  /* 0x0000000000049947 */ /* 0x001fea0003800000 */
[----:B------:R-:W-:Y:S01]  /*283d0*/  BPT.TRAP 0x1 ;  /* 0x000000040000795c */ /* 0x000fe20000300000 */
.L_x_2145:
[----:B------:R-:W-:Y:S05]  /*283e0*/  BSYNC B3 ;  /* 0x0000000000037941 */ /* 0x000fea0003800000 */
.L_x_2144:
        /* <DEDUP_REMOVED lines=13> */
.L_x_2146:
        /* <DEDUP_REMOVED lines=16> */
.L_x_2147:
        /* <DEDUP_REMOVED lines=16> */
.L_x_2148:
        /* <DEDUP_REMOVED lines=16> */
.L_x_2149:
        /* <DEDUP_REMOVED lines=11> */
[----:B------:R-:W3:Y:S04]  /*28870*/  LDL R14, [R1] ;  /* 0x00000000010e7983 */ /* 0x000ee80000100800 */
[----:B------:R-:W3:Y:S01]  /*28880*/  LDL R6, [R1+0x8] ;  /* 0x0000080001067983 */ /* 0x000ee20000100800 */
[----:B------:R-:W-:Y:S01]  /*28890*/  BSSY B3, `(.L_x_2150) ;  /* 0x0000005000037945 */ /* 0x000fe20003800000 */
[----:B--2---:R-:W-:Y:S01]  /*288a0*/  SHF.L.U32 R3, R15, 0x1f, RZ ;  /* 0x0000001f0f037819 */ /* 0x004fe200000006ff */
[----:B---3--:R-:W-:-:S04]  /*288b0*/  IMAD R2, R6, 0x8, R14 ;  /* 0x0000000806027824 */ /* 0x008fc800078e020e */
[----:B------:R-:W0:Y:S02]  /*288c0*/  SYNCS.PHASECHK.TRANS64.TRYWAIT P0, [R2+URZ+0x30860], R3 ;  /* 0x03086003020075a7 */ /* 0x000e24000800017f */
[----:B0-----:R-:W-:Y:S05]  /*288d0*/  @!P0 BRA `(.L_x_2151) ;  /* 0x0000005c00888947 */ /* 0x001fea0003800000 */
.L_x_2327:
[----:B------:R-:W-:Y:S05]  /*288e0*/  BSYNC B3 ;  /* 0x0000000000037941 */ /* 0x000fea0003800000 */
.L_x_2150:
[----:B------:R-:W2:Y:S01]  /*288f0*/  LDL R5, [R1+0x40] ;  /* 0x0000400001057983 */ /* 0x000ea20000100800 */
[----:B------:R-:W1:Y:S02]  /*28900*/  S2R R6, SR_TID.X ;  /* 0x0000000000067919 */ /* 0x000e640000002100 */
[----:B-1----:R-:W-:-:S04]  /*28910*/  LOP3.LUT R6, R6, 0x7f, RZ, 0xc0, !PT ;  /* 0x0000007f06067812 */ /* 0x002fc800078ec0ff */
[----:B------:R-:W-:-:S13]  /*28920*/  ISETP.NE.AND P0, PT, R6, RZ, PT ;  /* 0x000000ff0600720c */ /* 0x000fda0003f05270 */
[----:B0-----:R-:W-:-:S04]  /*28930*/  @!P0 IMAD.MOV.U32 R3, RZ, RZ, 0x8000 ;  /* 0x00008000ff038424 */ /* 0x001fc800078e00ff */
[----:B------:R2:W-:Y:S02]  /*28940*/  @!P0 SYNCS.ARRIVE.TRANS64 RZ, [R2+URZ+0x30850], R3 ;  /* 0x0308500302ff89a7 */ /* 0x0005e4000800003f */
[----:B--2---:R-:W-:-:S04]  /*28950*/  PRMT R3, R5, 0x9910, RZ ;  /* 0x0000991005037816 */ /* 0x004fc800000000ff */
[----:B------:R-:W-:-:S13]  /*28960*/  ISETP.NE.AND P0, PT, R3, 0x2, PT ;  /* 0x000000020300780c */ /* 0x000fda0003f05270 */
[----:B------:R-:W-:Y:S05]  /*28970*/  @P0 BRA `(.L_x_2152) ;  /* 0x0000000000040947 */ /* 0x000fea0003800000 */
[----:B------:R-:W-:Y:S01]  /*28980*/  BPT.TRAP 0x1 ;  /* 0x000000040000795c */ /* 0x000fe20000300000 */
.L_x_2152:
[----:B------:R-:W2:Y:S01]  /*28990*/  LDL R3, [R1+0x4] ;  /* 0x0000040001037983 */ /* 0x000ea20000100800 */
[----:B------:R-:W-:Y:S01]  /*289a0*/  BSSY B3, `(.L_x_2153) ;  /* 0x0000004000037945 */ /* 0x000fe20003800000 */
[----:B--2---:R-:W-:-:S13]  /*289b0*/  LOP3.LUT P0, RZ, R3, 0x8, RZ, 0xc0, !PT ;  /* 0x0000000803ff7812 */ /* 0x004fda000780c0ff */
[----:B------:R-:W-:Y:S05]  /*289c0*/  @P0 BRA `(.L_x_2154) ;  /* 0x0000000000040947 */ /* 0x000fea0003800000 */
[----:B------:R-:W-:Y:S01]  /*289d0*/  BPT.TRAP 0x1 ;  /* 0x000000040000795c */ /* 0x000fe20000300000 */
.L_x_2154:
[----:B------:R-:W-:Y:S05]  /*289e0*/  BSYNC B3 ;  /* 0x0000000000037941 */ /* 0x000fea0003800000 */
.L_x_2153:
[----:B------:R-:W2:Y:S04]  /*289f0*/  LDL R14, [R1] ;  /* 0x00000000010e7983 */ /* 0x000ea80000100800 */
        /* <DEDUP_REMOVED lines=13> */
.L_x_2155:
        /* <DEDUP_REMOVED lines=12> */
[----:B------:R-:W-:Y:S01]  /*28b90*/  PLOP3.LUT P0, PT, PT, PT, PT, 0x80, 0x0 ;  /* 0x000000000000781c */ /* 0x000fe20003f0f070 */
[----:B------:R-:W-:Y:S01]  /*28ba0*/  UMOV UR6, 0x0 ;  /* 0x0000000000067882 */ /* 0x000fe20000000000 */
[----:B------:R-:W-:-:S11]  /*28bb0*/  UMOV UR7, 0x14f00000 ;  /* 0x14f0000000077882 */ /* 0x000fd60000000000 */
.L_x_2156:
        /* <DEDUP_REMOVED lines=15> */
.L_x_2157:
        /* <DEDUP_REMOVED lines=15> */
.L_x_2158:
        /* <DEDUP_REMOVED lines=12> */
.L_x_2140:
[----:B------:R-:W-:Y:S05]  /*28e60*/  BSYNC B1 ;  /* 0x0000000000017941 */ /* 0x000fea0003800000 */
.L_x_2139:
[----:B0-----:R-:W2:Y:S04]  /*28e70*/  LDL R0, [R1+0x38] ;  /* 0x0000380001007983 */ /* 0x001ea80000100800 */
[----:B------:R1:W-:Y:S04]  /*28e80*/  STL [R1+0x8], R7 ;  /* 0x0000080701007387 */ /* 0x0003e80000100800 */
[----:B------:R1:W-:Y:S02]  /*28e90*/  STL [R1+0x14], R9 ;  /* 0x0000140901007387 */ /* 0x0003e40000100800 */
[----:B-12---:R-:W-:-:S07]  /*28ea0*/  VIADD R0, R0, 0xfffffffd ;  /* 0xfffffffd00007836 */ /* 0x006fce0000000000 */
.L_x_2138:
[----:B------:R-:W-:Y:S05]  /*28eb0*/  BSYNC B2 ;  /* 0x0000000000027941 */ /* 0x000fea0003800000 */
.L_x_2137:
[----:B------:R-:W3:Y:S01]  /*28ec0*/  LDL.LU R2, [R1+0x38] ;  /* 0x0000380001027983 */ /* 0x000ee20000300800 */
[----:B------:R-:W-:Y:S01]  /*28ed0*/  VIADD R8, R8, 0xfffffffe ;  /* 0xfffffffe08087836 */ /* 0x000fe20000000000 */
[----:B---3--:R-:W-:-:S04]  /*28ee0*/  LOP3.LUT R2, RZ, R2, RZ, 0x33, !PT ;  /* 0x00000002ff027212 */ /* 0x008fc800078e33ff */
[----:B------:R-:W-:-:S13]  /*28ef0*/  ISETP.NE.AND P0, PT, R8, R2, PT ;  /* 0x000000020800720c */ /* 0x000fda0003f05270 */
[----:B------:R-:W-:Y:S05]  /*28f00*/  @!P0 BRA `(.L_x_2136) ;  /* 0x0000001c00048947 */ /* 0x000fea0003800000 */
[----:B0-----:R-:W-:-:S07]  /*28f10*/  IMAD.MOV.U32 R9, RZ, RZ, R17 ;  /* 0x000000ffff097224 */ /* 0x001fce00078e0011 */
.L_x_2199:
[----:B------:R-:W3:Y:S04]  /*28f20*/  LDL R4, [R1+0x4] ;  /* 0x0000040001047983 */ /* 0x000ee80000100800 */
[----:B------:R-:W4:Y:S04]  /*28f30*/  LDL R3, [R1+0x8] ;  /* 0x0000080001037983 */ /* 0x000f280000100800 */
[----:B------:R-:W5:Y:S01]  /*28f40*/  LDL R2, [R1+0x14] ;  /* 0x0000140001027983 */ /* 0x000f620000100800 */
[----:B------:R-:W-:Y:S05]  /*28f50*/  YIELD ;  /* 0x0000000000007946 */ /* 0x000fea0003800000 */
[----:B------:R-:W-:Y:S01]  /*28f60*/  BSSY B1, `(.L_x_2159) ;  /* 0x00000da000017945 */ /* 0x000fe20003800000 */
[----:B---3--:R-:W-:Y:S01]  /*28f70*/  LOP3.LUT P1, RZ, R4, 0x4, RZ, 0xc0, !PT ;  /* 0x0000000404ff7812 */ /* 0x008fe2000782c0ff */
[----:B----4-:R-:W-:-:S05]  /*28f80*/  VIADD R4, R3, 0x1 ;  /* 0x0000000103047836 */ /* 0x010fca0000000000 */
[----:B------:R-:W-:-:S04]  /*28f90*/  ISETP.NE.AND P0, PT, R4, 0x2, PT ;  /* 0x000000020400780c */ /* 0x000fc80003f05270 */
[----:B--2---:R-:W-:Y:S02]  /*28fa0*/  SEL R5, RZ, 0x1, P0 ;  /* 0x00000001ff057807 */ /* 0x004fe40000000000 */
[----:B------:R-:W-:Y:S02]  /*28fb0*/  SEL R4, R4, RZ, P0 ;  /* 0x000000ff04047207 */ /* 0x000fe40000000000 */
[----:B-----5:R-:W-:Y:S01]  /*28fc0*/  LOP3.LUT R5, R2, R5, RZ, 0x3c, !PT ;  /* 0x0000000502057212 */ /* 0x020fe200078e3cff */
        /* <DEDUP_REMOVED lines=25> */
.L_x_2161:
[----:B------:R-:W2:Y:S01]  /*29160*/  LDL R2, [R1] ;  /* 0x0000000001027983 */ /* 0x000ea20000100800 */
[----:B------:R-:W-:Y:S01]  /*29170*/  BSSY B2, `(.L_x_2162) ;  /* 0x0000005000027945 */ /* 0x000fe20003800000 */
[----:B--2---:R-:W-:Y:S01]  /*29180*/  IMAD R3, R4, 0x8, R2 ;  /* 0x0000000804037824 */ /* 0x004fe200078e0202 */
[----:B------:R-:W-:-:S04]  /*29190*/  SHF.L.U32 R2, R5, 0x1f, RZ ;  /* 0x0000001f05027819 */ /* 0x000fc800000006ff */
[----:B------:R-:W1:Y:S02]  /*291a0*/  SYNCS.PHASECHK.TRANS64.TRYWAIT P0, [R3+URZ+0x30840], R2 ;  /* 0x03084002030075a7 */ /* 0x000e64000800017f */
[----:B-1----:R-:W-:Y:S05]  /*291b0*/  @!P0 BRA `(.L_x_2163) ;  /* 0x0000005400648947 */ /* 0x002fea0003800000 */
.L_x_2328:
[----:B------:R-:W-:Y:S05]  /*291c0*/  BSYNC B2 ;  /* 0x0000000000027941 */ /* 0x000fea0003800000 */
.L_x_2162:
[----:B------:R-:W2:Y:S01]  /*291d0*/  S2R R7, SR_TID.X ;  /* 0x0000000000077919 */ /* 0x000ea20000002100 */
[----:B------:R-:W-:Y:S01]  /*291e0*/  BSSY B2, `(.L_x_2164) ;  /* 0x000000a000027945 */ /* 0x000fe20003800000 */
[----:B--2---:R-:W-:-:S04]  /*291f0*/  LOP3.LUT R7, R7, 0x7f, RZ, 0xc0, !PT ;  /* 0x0000007f07077812 */ /* 0x004fc800078ec0ff */
[----:B------:R-:W-:-:S13]  /*29200*/  ISETP.NE.AND P0, PT, R7, RZ, PT ;  /* 0x000000ff0700720c */ /* 0x000fda0003f05270 */
[----:B------:R-:W-:Y:S05]  /*29210*/  @P0 BRA `(.L_x_2165) ;  /* 0x0000000000180947 */ /* 0x000fea0003800000 */
[----:B------:R-:W2:Y:S01]  /*29220*/  LDL R7, [R1+0x4] ;  /* 0x0000040001077983 */ /* 0x000ea20000100800 */
[----:B-1----:R-:W-:-:S04]  /*29230*/  IMAD.MOV.U32 R2, RZ, RZ, 0x8000 ;  /* 0x00008000ff027424 */ /* 0x002fc800078e00ff */
[----:B------:R3:W-:Y:S01]  /*29240*/  SYNCS.ARRIVE.TRANS64 RZ, [R3+URZ+0x30830], R2 ;  /* 0x0308300203ff79a7 */ /* 0x0007e2000800003f */
[----:B--2---:R-:W-:-:S13]  /*29250*/  LOP3.LUT P1, RZ, R7, 0x1, RZ, 0xc0, !PT ;  /* 0x0000000107ff7812 */ /* 0x004fda000782c0ff */
[----:B---3--:R-:W-:Y:S05]  /*29260*/  @!P1 BRA `(.L_x_2165) ;  /* 0x0000000000049947 */ /* 0x008fea0003800000 */
[----:B------:R-:W-:Y:S01]  /*29270*/  BPT.TRAP 0x1 ;  /* 0x000000040000795c */ /* 0x000fe20000300000 */
.L_x_2165:
[----:B------:R-:W-:Y:S05]  /*29280*/  BSYNC B2 ;  /* 0x0000000000027941 */ /* 0x000fea0003800000 */
.L_x_2164:
        /* <DEDUP_REMOVED lines=12> */
[----:B0-----:R-:W-:-:S08]  /*29350*/  VIADD R8, R7, 0x20400 ;  /* 0x0002040007087836 */ /* 0x001fd00000000000 */
.L_x_2166:
        /* <DEDUP_REMOVED lines=16> */
.L_x_2167:
        /* <DEDUP_REMOVED lines=16> */
.L_x_2168:
        /* <DEDUP_REMOVED lines=16> */
.L_x_2169:
        /* <DEDUP_REMOVED lines=18> */
.L_x_2329:
[----:B------:R-:W-:Y:S05]  /*29780*/  BSYNC B2 ;  /* 0x0000000000027941 */ /* 0x000fea0003800000 */
.L_x_2170:
        /* <DEDUP_REMOVED lines=10> */
.L_x_2172:
[----:B------:R-:W2:Y:S01]  /*29830*/  LDL R3, [R1+0x4] ;  /* 0x0000040001037983 */ /* 0x000ea20000100800 */
[----:B------:R-:W-:Y:S01]  /*29840*/  BSSY B2, `(.L_x_2173) ;  /* 0x0000004000027945 */ /* 0x000fe20003800000 */
[----:B--2---:R-:W-:-:S13]  /*29850*/  LOP3.LUT P0, RZ, R3, 0x8, RZ, 0xc0, !PT ;  /* 0x0000000803ff7812 */ /* 0x004fda000780c0ff */
[----:B------:R-:W-:Y:S05]  /*29860*/  @P0 BRA `(.L_x_2174) ;  /* 0x0000000000040947 */ /* 0x000fea0003800000 */
[----:B------:R-:W-:Y:S01]  /*29870*/  BPT.TRAP 0x1 ;  /* 0x000000040000795c */ /* 0x000fe20000300000 */
.L_x_2174:
[----:B------:R-:W-:Y:S05]  /*29880*/  BSYNC B2 ;  /* 0x0000000000027941 */ /* 0x000fea0003800000 */
.L_x_2173:
        /* <DEDUP_REMOVED lines=14> */
.L_x_2175:
        /* <DEDUP_REMOVED lines=15> */
.L_x_2176:
        /* <DEDUP_REMOVED lines=15> */
.L_x_2177:
        /* <DEDUP_REMOVED lines=15> */
.L_x_2178:
        /* <DEDUP_REMOVED lines=12> */
.L_x_2160:
[----:B------:R-:W-:Y:S05]  /*29d00*/  BSYNC B1 ;  /* 0x0000000000017941 */ /* 0x000fea0003800000 */
.L_x_2159:
[----:B------:R-:W2:Y:S01]  /*29d10*/  LDL R2, [R1+0x4] ;  /* 0x0000040001027983 */ /* 0x000ea20000100800 */
[----:B------:R-:W-:Y:S01]  /*29d20*/  VIADD R3, R4, 0x1 ;  /* 0x0000000104037836 */ /* 0x000fe20000000000 */
[----:B------:R-:W-:Y:S01]  /*29d30*/  BSSY B1, `(.L_x_2179) ;  /* 0x00000da000017945 */ /* 0x000fe20003800000 */
[----:B0-----:R-:W-:-:S03]  /*29d40*/  VIADD R6, R0, 0xffffffff ;  /* 0xffffffff00067836 */ /* 0x001fc60000000000 */
        /* <DEDUP_REMOVED lines=32> */
.L_x_2181:
[----:B------:R-:W2:Y:S01]  /*29f50*/  LDL R2, [R1] ;  /* 0x0000000001027983 */ /* 0x000ea20000100800 */
[----:B------:R-:W-:Y:S01]  /*29f60*/  BSSY B2, `(.L_x_2182) ;  /* 0x0000005000027945 */ /* 0x000fe20003800000 */
[----:B--2---:R-:W-:Y:S01]  /*29f70*/  IMAD R3, R11, 0x8, R2 ;  /* 0x000000080b037824 */ /* 0x004fe200078e0202 */
[----:B------:R-:W-:-:S04]  /*29f80*/  SHF.L.U32 R2, R10, 0x1f, RZ ;  /* 0x0000001f0a027819 */ /* 0x000fc800000006ff */
[----:B------:R-:W2:Y:S02]  /*29f90*/  SYNCS.PHASECHK.TRANS64.TRYWAIT P0, [R3+URZ+0x30840], R2 ;  /* 0x03084002030075a7 */ /* 0x000ea4000800017f */
[----:B--2---:R-:W-:Y:S05]  /*29fa0*/  @!P0 BRA `(.L_x_2183) ;  /* 0x0000004800108947 */ /* 0x004fea0003800000 */
.L_x_2330:
[----:B------:R-:W-:Y:S05]  /*29fb0*/  BSYNC B2 ;  /* 0x0000000000027941 */ /* 0x000fea0003800000 */
.L_x_2182:
[----:B-1----:R-:W1:Y:S01]  /*29fc0*/  S2R R8, SR_TID.X ;  /* 0x0000000000087919 */ /* 0x002e620000002100 */
[----:B------:R-:W-:Y:S01]  /*29fd0*/  BSSY B2, `(.L_x_2184) ;  /* 0x000000a000027945 */ /* 0x000fe20003800000 */
[----:B-1----:R-:W-:-:S04]  /*29fe0*/  LOP3.LUT R8, R8, 0x7f, RZ, 0xc0, !PT ;  /* 0x0000007f08087812 */ /* 0x002fc800078ec0ff */
[----:B------:R-:W-:-:S13]  /*29ff0*/  ISETP.NE.AND P0, PT, R8, RZ, PT ;  /* 0x000000ff0800720c */ /* 0x000fda0003f05270 */
[----:B------:R-:W-:Y:S05]  /*2a000*/  @P0 BRA `(.L_x_2185) ;  /* 0x0000000000180947 */ /* 0x000fea0003800000 */
[----:B------:R-:W3:Y:S01]  /*2a010*/  LDL R8, [R1+0x4] ;  /* 0x0000040001087983 */ /* 0x000ee20000100800 */
[----:B--2---:R-:W-:-:S04]  /*2a020*/  IMAD.MOV.U32 R2, RZ, RZ, 0x8000 ;  /* 0x00008000ff027424 */ /* 0x004fc800078e00ff */
[----:B------:R1:W-:Y:S01]  /*2a030*/  SYNCS.ARRIVE.TRANS64 RZ, [R3+URZ+0x30830], R2 ;  /* 0x0308300203ff79a7 */ /* 0x0003e2000800003f */
[----:B---3--:R-:W-:-:S13]  /*2a040*/  LOP3.LUT P1, RZ, R8, 0x1, RZ, 0xc0, !PT ;  /* 0x0000000108ff7812 */ /* 0x008fda000782c0ff */
[----:B-1----:R-:W-:Y:S05]  /*2a050*/  @!P1 BRA `(.L_x_2185) ;  /* 0x0000000000049947 */ /* 0x002fea0003800000 */
[----:B------:R-:W-:Y:S01]  /*2a060*/  BPT.TRAP 0x1 ;  /* 0x000000040000795c */ /* 0x000fe20000300000 */
.L_x_2185:
[----:B------:R-:W-:Y:S05]  /*2a070*/  BSYNC B2 ;  /* 0x0000000000027941 */ /* 0x000fea0003800000 */
.L_x_2184:
[----:B0-----:R-:W3:Y:S04]  /*2a080*/  LDL R10, [R1] ;  /* 0x00000000010a7983 */ /* 0x001ee80000100800 */
        /* <DEDUP_REMOVED lines=13> */
.L_x_2186:
        /* <DEDUP_REMOVED lines=16> */
.L_x_2187:
        /* <DEDUP_REMOVED lines=16> */
.L_x_2188:
        /* <DEDUP_REMOVED lines=16> */
.L_x_2189:
        /* <DEDUP_REMOVED lines=10> */
[----:B------:R-:W2:Y:S01]  /*2a500*/  LDL R14, [R1] ;  /* 0x00000000010e7983 */ /* 0x000ea20000100800 */
[----:B------:R-:W-:Y:S01]  /*2a510*/  SHF.L.U32 R5, R5, 0x1f, RZ ;  /* 0x0000001f05057819 */ /* 0x000fe200000006ff */
[----:B------:R-:W-:Y:S01]  /*2a520*/  BSSY B2, `(.L_x_2190) ;  /* 0x0000004000027945 */ /* 0x000fe20003800000 */
[----:B--2---:R-:W-:-:S04]  /*2a530*/  IMAD R2, R4, 0x8, R14 ;  /* 0x0000000804027824 */ /* 0x004fc800078e020e */
[----:B------:R-:W0:Y:S02]  /*2a540*/  SYNCS.PHASECHK.TRANS64.TRYWAIT P0, [R2+URZ+0x30860], R5 ;  /* 0x03086005020075a7 */ /* 0x000e24000800017f */
[----:B0-----:R-:W-:Y:S05]  /*2a550*/  @!P0 BRA `(.L_x_2191) ;  /* 0x0000004000b88947 */ /* 0x001fea0003800000 */
.L_x_2331:
[----:B------:R-:W-:Y:S05]  /*2a560*/  BSYNC B2 ;  /* 0x0000000000027941 */ /* 0x000fea0003800000 */
.L_x_2190:
[----:B------:R-:W2:Y:S01]  /*2a570*/  LDL R8, [R1+0x40] ;  /* 0x0000400001087983 */ /* 0x000ea20000100800 */
[----:B------:R-:W1:Y:S02]  /*2a580*/  S2R R3, SR_TID.X ;  /* 0x0000000000037919 */ /* 0x000e640000002100 */
[----:B-1----:R-:W-:-:S04]  /*2a590*/  LOP3.LUT R3, R3, 0x7f, RZ, 0xc0, !PT ;  /* 0x0000007f03037812 */ /* 0x002fc800078ec0ff */
[----:B------:R-:W-:-:S13]  /*2a5a0*/  ISETP.NE.AND P0, PT, R3, RZ, PT ;  /* 0x000000ff0300720c */ /* 0x000fda0003f05270 */
[----:B------:R-:W-:-:S04]  /*2a5b0*/  @!P0 IMAD.MOV.U32 R3, RZ, RZ, 0x8000 ;  /* 0x00008000ff038424 */ /* 0x000fc800078e00ff */
[----:B------:R2:W-:Y:S02]  /*2a5c0*/  @!P0 SYNCS.ARRIVE.TRANS64 RZ, [R2+URZ+0x30850], R3 ;  /* 0x0308500302ff89a7 */ /* 0x0005e4000800003f */
[----:B--2---:R-:W-:-:S04]  /*2a5d0*/  PRMT R3, R8, 0x9910, RZ ;  /* 0x0000991008037816 */ /* 0x004fc800000000ff */
[----:B------:R-:W-:-:S13]  /*2a5e0*/  ISETP.NE.AND P0, PT, R3, 0x2, PT ;  /* 0x000000020300780c */ /* 0x000fda0003f05270 */
[----:B------:R-:W-:Y:S05]  /*2a5f0*/  @P0 BRA `(.L_x_2192) ;  /* 0x0000000000040947 */ /* 0x000fea0003800000 */
[----:B------:R-:W-:Y:S01]  /*2a600*/  BPT.TRAP 0x1 ;  /* 0x000000040000795c */ /* 0x000fe20000300000 */
.L_x_2192:
[----:B------:R-:W2:Y:S01]  /*2a610*/  LDL R3, [R1+0x4] ;  /* 0x0000040001037983 */ /* 0x000ea20000100800 */
[----:B------:R-:W-:Y:S01]  /*2a620*/  BSSY B2, `(.L_x_2193) ;  /* 0x0000004000027945 */ /* 0x000fe20003800000 */
[----:B--2---:R-:W-:-:S13]  /*2a630*/  LOP3.LUT P0, RZ, R3, 0x8, RZ, 0xc0, !PT ;  /* 0x0000000803ff7812 */ /* 0x004fda000780c0ff */
[----:B------:R-:W-:Y:S05]  /*2a640*/  @P0 BRA `(.L_x_2194) ;  /* 0x0000000000040947 */ /* 0x000fea0003800000 */
[----:B------:R-:W-:Y:S01]  /*2a650*/  BPT.TRAP 0x1 ;  /* 0x000000040000795c */ /* 0x000fe20000300000 */
.L_x_2194:
[----:B------:R-:W-:Y:S05]  /*2a660*/  BSYNC B2 ;  /* 0x0000000000027941 */ /* 0x000fea0003800000 */
.L_x_2193:
[----:B------:R-:W2:Y:S04]  /*2a670*/  LDL R8, [R1] ;  /* 0x0000000001087983 */ /* 0x000ea80000100800 */
[----:B0-----:R-:W3:Y:S04]  /*2a680*/  LDL R5, [R1+0x18] ;  /* 0x0000180001057983 */ /* 0x001ee80000100800 */
        /* <DEDUP_REMOVED lines=11> */
.L_x_2195:
        /* <DEDUP_REMOVED lines=15> */
.L_x_2196:
        /* <DEDUP_REMOVED lines=15> */
.L_x_2197:
        /* <DEDUP_REMOVED lines=15> */
.L_x_2198:
        /* <DEDUP_REMOVED lines=12> */
.L_x_2180:
[----:B------:R-:W-:Y:S05]  /*2aad0*/  BSYNC B1 ;  /* 0x0000000000017941 */ /* 0x000fea0003800000 */
.L_x_2179:
[----:B------:R-:W2:Y:S01]  /*2aae0*/  LDL R2, [R1+0x30] ;  /* 0x0000300001027983 */ /* 0x000ea20000100800 */
[----:B------:R-:W-:Y:S01]  /*2aaf0*/  VIADD R0, R0, 0xfffffffe ;  /* 0xfffffffe00007836 */ /* 0x000fe20000000000 */
[----:B--2---:R-:W-:-:S13]  /*2ab00*/  ISETP.GT.AND P0, PT, R6, R2, PT ;  /* 0x000000020600720c */ /* 0x004fda0003f04270 */
[----:B------:R-:W-:Y:S05]  /*2ab10*/  @P0 BRA `(.L_x_2199) ;  /* 0xffffffe400000947 */ /* 0x000fea000383ffff */
.L_x_2136:
[----:B------:R-:W-:Y:S05]  /*2ab20*/  BSYNC B0 ;  /* 0x0000000000007941 */ /* 0x000fea0003800000 */
.L_x_2135:
[----:B------:R-:W3:Y:S01]  /*2ab30*/  S2R R2, SR_TID.X ;  /* 0x0000000000027919 */ /* 0x000ee20000002100 */
[----:B------:R-:W-:Y:S01]  /*2ab40*/  BSSY B0, `(.L_x_2200) ;  /* 0x0000010000007945 */ /* 0x000fe20003800000 */
[----:B---3--:R-:W-:-:S04]  /*2ab50*/  LOP3.LUT R2, R2, 0x7f, RZ, 0xc0, !PT ;  /* 0x0000007f02027812 */ /* 0x008fc800078ec0ff */
[----:B------:R-:W-:-:S13]  /*2ab60*/  ISETP.NE.AND P0, PT, R2, RZ, PT ;  /* 0x000000ff0200720c */ /* 0x000fda0003f05270 */
[----:B------:R-:W-:Y:S05]  /*2ab70*/  @P0 BRA `(.L_x_2201) ;  /* 0x0000000000300947 */ /* 0x000fea0003800000 */
[----:B------:R-:W3:Y:S01]  /*2ab80*/  S2R R2, SR_LANEID ;  /* 0x0000000000027919 */ /* 0x000ee20000000000 */
[----:B------:R-:W-:Y:S01]  /*2ab90*/  VOTEU.ANY UR4, UPT, PT ;  /* 0x0000000000047886 */ /* 0x000fe200038e0100 */
[----:B--2---:R-:W2:Y:S01]  /*2aba0*/  LDC.64 R4, c[0x0][0xc60] ;  /* 0x00031800ff047b82 */ /* 0x004ea20000000a00 */
[----:B------:R-:W3:Y:S02]  /*2abb0*/  FLO.U32 R0, UR4 ;  /* 0x0000000400007d00 */ /* 0x000ee400080e0000 */
[----:B---3--:R-:W-:-:S06]  /*2abc0*/  ISETP.EQ.U32.AND P0, PT, R0, R2, PT ;  /* 0x000000020000720c */ /* 0x008fcc0003f02070 */
[----:B------:R-:W2:Y:S07]  /*2abd0*/  POPC R2, UR4 ;  /* 0x0000000400027d09 */ /* 0x000eae0008000000 */
[----:B--2---:R-:W2:Y:S04]  /*2abe0*/  @P0 ATOMG.E.ADD.STRONG.GPU PT, R2, desc[UR60][R4.64], R2 ;  /* 0x00000002040209a8 */ /* 0x004ea800081ee1fc */
[----:B--2---:R2:W3:Y:S02]  /*2abf0*/  SHFL.IDX PT, R2, R2, R0, 0x1f ;  /* 0x00001f0002027589 */ /* 0x0044e400000e0000 */
[----:B--2---:R-:W2:Y:S02]  /*2ac00*/  S2R R0, SR_LTMASK ;  /* 0x0000000000007919 */ /* 0x004ea40000003900 */
[----:B--2---:R-:W-:-:S06]  /*2ac10*/  LOP3.LUT R0, R0, UR4, RZ, 0xc0, !PT ;  /* 0x0000000400007c12 */ /* 0x004fcc000f8ec0ff */
[----:B------:R-:W3:Y:S02]  /*2ac20*/  POPC R0, R0 ;  /* 0x0000000000007309 */ /* 0x000ee40000000000 */
[----:B---3--:R-:W-:-:S07]  /*2ac30*/  IADD3 R16, R2, UR36, R0 ;  /* 0x0000002402107c10 */ /* 0x008fce000fffe000 */
.L_x_2201:
[----:B------:R-:W-:Y:S05]  /*2ac40*/  BSYNC B0 ;  /* 0x0000000000007941 */ /* 0x000fea0003800000 */
.L_x_2200:
        /* <DEDUP_REMOVED lines=8> */
[----:B---3--:R-:W-:Y:S01]  /*2acd0*/  IMAD R0, R0, 0x8, R3 ;  /* 0x0000000800007824 */ /* 0x008fe200078e0203 */
[----:B----4-:R-:W-:-:S04]  /*2ace0*/  SHF.L.U32 R2, R2, 0x1f, RZ ;  /* 0x0000001f02027819 */ /* 0x010fc800000006ff */
[----:B------:R-:W3:Y:S02]  /*2acf0*/  SYNCS.PHASECHK.TRANS64.TRYWAIT P0, [R0+URZ+0x30860], R2 ;  /* 0x03086002000075a7 */ /* 0x000ee4000800017f */
[----:B---3--:R-:W-:Y:S05]  /*2ad00*/  @!P0 BRA `(.L_x_2205) ;  /* 0x0000003800e08947 */ /* 0x008fea0003800000 */
.L_x_2332:
[----:B------:R-:W-:Y:S05]  /*2ad10*/  BSYNC B1 ;  /* 0x0000000000017941 */ /* 0x000fea0003800000 */
.L_x_2204:
[----:B------:R-:W4:Y:S01]  /*2ad20*/  LDL R3, [R1+0x40] ;  /* 0x0000400001037983 */ /* 0x000f220000100800 */
[----:B------:R-:W0:Y:S02]  /*2ad30*/  S2R R4, SR_TID.X ;  /* 0x0000000000047919 */ /* 0x000e240000002100 */
[----:B0-----:R-:W-:-:S04]  /*2ad40*/  LOP3.LUT R4, R4, 0x7f, RZ, 0xc0, !PT ;  /* 0x0000007f04047812 */ /* 0x001fc800078ec0ff */
[----:B------:R-:W-:-:S13]  /*2ad50*/  ISETP.NE.AND P0, PT, R4, RZ, PT ;  /* 0x000000ff0400720c */ /* 0x000fda0003f05270 */
[----:B---3--:R-:W-:-:S04]  /*2ad60*/  @!P0 IMAD.MOV.U32 R2, RZ, RZ, 0x8000 ;  /* 0x00008000ff028424 */ /* 0x008fc800078e00ff */
[----:B------:R4:W-:Y:S02]  /*2ad70*/  @!P0 SYNCS.ARRIVE.TRANS64 RZ, [R0+URZ+0x30850], R2 ;  /* 0x0308500200ff89a7 */ /* 0x0009e4000800003f */
[----:B----4-:R-:W-:-:S04]  /*2ad80*/  PRMT R2, R3, 0x9910, RZ ;  /* 0x0000991003027816 */ /* 0x010fc800000000ff */
[----:B------:R-:W-:-:S13]  /*2ad90*/  ISETP.NE.AND P0, PT, R2, 0x2, PT ;  /* 0x000000020200780c */ /* 0x000fda0003f05270 */
[----:B------:R-:W-:Y:S05]  /*2ada0*/  @P0 BRA `(.L_x_2206) ;  /* 0x0000000000040947 */ /* 0x000fea0003800000 */
[----:B------:R-:W-:Y:S01]  /*2adb0*/  BPT.TRAP 0x1 ;  /* 0x000000040000795c */ /* 0x000fe20000300000 */
.L_x_2206:
[----:B------:R-:W3:Y:S01]  /*2adc0*/  LDL R2, [R1+0x4] ;  /* 0x0000040001027983 */ /* 0x000ee20000100800 */
[----:B------:R-:W-:Y:S01]  /*2add0*/  BSSY B1, `(.L_x_2207) ;  /* 0x0000004000017945 */ /* 0x000fe20003800000 */
[----:B---3--:R-:W-:-:S13]  /*2ade0*/  LOP3.LUT P0, RZ, R2, 0x8, RZ, 0xc0, !PT ;  /* 0x0000000802ff7812 */ /* 0x008fda000780c0ff */
[----:B------:R-:W-:Y:S05]  /*2adf0*/  @P0 BRA `(.L_x_2208) ;  /* 0x0000000000040947 */ /* 0x000fea0003800000 */
[----:B------:R-:W-:Y:S01]  /*2ae00*/  BPT.TRAP 0x1 ;  /* 0x000000040000795c */ /* 0x000fe20000300000 */
.L_x_2208:
[----:B------:R-:W-:Y:S05]  /*2ae10*/  BSYNC B1 ;  /* 0x0000000000017941 */ /* 0x000fea0003800000 */
.L_x_2207:
[----:B--2---:R-:W2:Y:S04]  /*2ae20*/  LDL.LU R5, [R1+0x18] ;  /* 0x0000180001057983 */ /* 0x004ea80000300800 */
[----:B------:R-:W2:Y:S04]  /*2ae30*/  LDL.LU R3, [R1+0xc] ;  /* 0x00000c0001037983 */ /* 0x000ea80000300800 */
[----:B------:R-:W3:Y:S04]  /*2ae40*/  LDL R4, [R1] ;  /* 0x0000000001047983 */ /* 0x000ee80000100800 */
        /* <DEDUP_REMOVED lines=9> */
[----:B---3--:R-:W-:-:S04]  /*2aee0*/  IMAD R2, R2, 0x8000, R4 ;  /* 0x0000800002027824 */ /* 0x008fc800078e0204 */
[----:B------:R-:W-:-:S07]  /*2aef0*/  VIADD R4, R2, 0x400 ;  /* 0x0000040002047836 */ /* 0x000fce0000000000 */
.L_x_2209:
        /* <DEDUP_REMOVED lines=15> */
.L_x_2210:
        /* <DEDUP_REMOVED lines=15> */
.L_x_2211:
        /* <DEDUP_REMOVED lines=15> */
.L_x_2212:
        /* <DEDUP_REMOVED lines=10> */
.L_x_2203:
[----:B------:R-:W-:Y:S05]  /*2b270*/  BSYNC B0 ;  /* 0x0000000000007941 */ /* 0x000fea0003800000 */
.L_x_2202:
[----:B--2---:R-:W2:Y:S04]  /*2b280*/  LDL.LU R5, [R1+0x8] ;  /* 0x0000080001057983 */ /* 0x004ea80000300800 */
        /* <DEDUP_REMOVED lines=8> */
.L_x_2115:
[----:B------:R-:W-:Y:S05]  /*2b310*/  BSYNC B7 ;  /* 0x0000000000077941 */ /* 0x000fea0003800000 */
.L_x_2113:
[----:B01----:R-:W3:Y:S02]  /*2b320*/  LDL R7, [R1+0x4] ;  /* 0x0000040001077983 */ /* 0x003ee40000100800 */
[----:B---3--:R-:W-:-:S13]  /*2b330*/  LOP3.LUT P0, RZ, R7, 0x10, RZ, 0xc0, !PT ;  /* 0x0000001007ff7812 */ /* 0x008fda000780c0ff */
[----:B------:R-:W-:Y:S05]  /*2b340*/  @!P0 BRA `(.L_x_2213) ;  /* 0x0000000000288947 */ /* 0x000fea0003800000 */
[----:B------:R-:W-:Y:S05]  /*2b350*/  WARPSYNC.ALL ;  /* 0x0000000000007948 */ /* 0x000fea0003800000 */
[----:B------:R-:W0:Y:S08]  /*2b360*/  S2UR UR5, SR_CgaCtaId ;  /* 0x00000000000579c3 */ /* 0x000e300000008800 */
[----:B------:R-:W-:Y:S06]  /*2b370*/  BAR.SYNC.DEFER_BLOCKING 0x5, 0x180 ;  /* 0x0146000000007b1d */ /* 0x000fec0000010000 */
[----:B------:R-:W-:-:S02]  /*2b380*/  UMOV UR4, 0x400 ;  /* 0x0000040000047882 */ /* 0x000fc40000000000 */
[----:B0-----:R-:W-:-:S06]  /*2b390*/  ULEA UR4, UR5, UR4, 0x18 ;  /* 0x0000000405047291 */ /* 0x001fcc000f8ec03f */
[----:B--2---:R-:W-:-:S05]  /*2b3a0*/  IMAD.U32 R0, RZ, RZ, UR4 ;  /* 0x00000004ff007e24 */ /* 0x004fca000f8e00ff */
[----:B------:R0:W1:Y:S04]  /*2b3b0*/  LDS.128 R16, [R0+0x308d0] ;  /* 0x0308d00000107984 */ /* 0x0000680000000c00 */
[----:B------:R0:W-:Y:S01]  /*2b3c0*/  STL [R1], R0 ;  /* 0x0000000001007387 */ /* 0x0001e20000100800 */
[----:B------:R-:W-:Y:S06]  /*2b3d0*/  BAR.ARV 0x4, 0x180 ;  /* 0x0106000000007b1d */ /* 0x000fec0000002000 */
[----:B------:R-:W-:Y:S05]  /*2b3e0*/  BRA `(.L_x_2214) ;  /* 0x0000000800d87947 */ /* 0x000fea0003800000 */
.L_x_2213:
[----:B------:R-:W3:Y:S01]  /*2b3f0*/  LDL R6, [R1+0x2c] ;  /* 0x00002c0001067983 */ /* 0x000ee20000100800 */
[----:B------:R-:W-:Y:S01]  /*2b400*/  UMOV UR4, 0xffffffff ;  /* 0xffffffff00047882 */ /* 0x000fe20000000000 */
[----:B---3--:R-:W-:Y:S02]  /*2b410*/  ISETP.NE.AND P5, PT, R6, 0x1f, PT ;  /* 0x0000001f0600780c */ /* 0x008fe40003fa5270 */
[----:B------:R-:W-:Y:S11]  /*2b420*/  BRA.DIV UR4, `(.L_x_2215) ;  /* 0x00000036042c7947 */ /* 0x000ff6000b800000 */
[----:B--2---:R-:W-:Y:S01]  /*2b430*/  IMAD.IADD R0, R19, 0x1, R6 ;  /* 0x0000000113007824 */ /* 0x004fe200078e0206 */
[----:B------:R-:W-:Y:S01]  /*2b440*/  ULDC UR4, c[0x0][0xc3c] ;  /* 0x00030f0000047ab9 */ /* 0x000fe20000000800 */
[----:B------:R-:W-:-:S03]  /*2b450*/  LOP3.LUT P4, RZ, R7, 0x1, RZ, 0xc0, !PT ;  /* 0x0000000107ff7812 */ /* 0x000fc6000788c0ff */
[----:B------:R-:W-:-:S13]  /*2b460*/  ISETP.GE.OR P0, PT, R0, UR4, !P5 ;  /* 0x0000000400007c0c */ /* 0x000fda000ef06670 */
[----:B------:R-:W0:Y:S02]  /*2b470*/  @!P0 LDC.64 R2, c[0x0][0xc80] ;  /* 0x00032000ff028b82 */ /* 0x000e240000000a00 */
        /* <DEDUP_REMOVED lines=26> */
.L_x_2342:
[----:B------:R-:W-:Y:S02]  /*2b620*/  ULDC UR4, c[0x0][0xc38] ;  /* 0x00030e0000047ab9 */ /* 0x000fe40000000800 */
[----:B------:R-:W-:-:S04]  /*2b630*/  IMAD.U32 R4, RZ, RZ, UR4 ;  /* 0x00000004ff047e24 */ /* 0x000fc8000f8e00ff */
[----:B-1----:R-:W-:-:S04]  /*2b640*/  IMAD R16, R16, R4, RZ ;  /* 0x0000000410107224 */ /* 0x002fc800078e02ff */
[----:B------:R-:W-:-:S05]  /*2b650*/  IMAD.IADD R5, R5, 0x1, R16 ;  /* 0x0000000105057824 */ /* 0x000fca00078e0210 */
[----:B------:R-:W-:-:S13]  /*2b660*/  ISETP.GT.AND P4, PT, R5, R0, PT ;  /* 0x000000000500720c */ /* 0x000fda0003f84270 */
[----:B------:R-:W-:Y:S05]  /*2b670*/  @P4 BRA `(.L_x_2216) ;  /* 0x0000000000a04947 */ /* 0x000fea0003800000 */
.L_x_2221:
[----:B------:R-:W1:Y:S01]  /*2b680*/  LDC R2, c[0x0][0xc3c] ;  /* 0x00030f00ff027b82 */ /* 0x000e620000000800 */
[----:B------:R-:W-:-:S05]  /*2b690*/  VIADD R19, R19, 0x1f ;  /* 0x0000001f13137836 */ /* 0x000fca0000000000 */
[----:B-1----:R-:W-:-:S13]  /*2b6a0*/  ISETP.GE.AND P4, PT, R19, R2, PT ;  /* 0x000000021300720c */ /* 0x002fda0003f86270 */
[----:B------:R-:W-:Y:S05]  /*2b6b0*/  @P4 BRA `(.L_x_2217) ;  /* 0x0000000400dc4947 */ /* 0x000fea0003800000 */
[----:B0-----:R-:W2:Y:S01]  /*2b6c0*/  LDL R3, [R1+0x2c] ;  /* 0x00002c0001037983 */ /* 0x001ea20000100800 */
[----:B------:R-:W-:Y:S01]  /*2b6d0*/  BSSY B0, `(.L_x_2218) ;  /* 0x0000008000007945 */ /* 0x000fe20003800000 */
[----:B--2---:R-:W-:-:S05]  /*2b6e0*/  IMAD.IADD R4, R19, 0x1, R3 ;  /* 0x0000000113047824 */ /* 0x004fca00078e0203 */
[----:B------:R-:W-:Y:S01]  /*2b6f0*/  ISETP.GE.OR P4, PT, R4, R2, !P5 ;  /* 0x000000020400720c */ /* 0x000fe20006f86670 */
[----:B------:R-:W-:-:S12]  /*2b700*/  IMAD.MOV.U32 R2, RZ, RZ, RZ ;  /* 0x000000ffff027224 */ /* 0x000fd800078e00ff */
[----:B------:R-:W-:Y:S05]  /*2b710*/  @P4 BRA `(.L_x_2219) ;  /* 0x00000000000c4947 */ /* 0x000fea0003800000 */
[----:B------:R-:W0:Y:S02]  /*2b720*/  LDC.64 R2, c[0x0][0xc80] ;  /* 0x00032000ff027b82 */ /* 0x000e240000000a00 */
[----:B0-----:R-:W-:-:S06]  /*2b730*/  IMAD.WIDE R2, R4, 0x4, R2 ;  /* 0x0000000404027825 */ /* 0x001fcc00078e0202 */
[----:B------:R0:W5:Y:S02]  /*2b740*/  LDG.E R2, desc[UR60][R2.64] ;  /* 0x0000003c02027981 */ /* 0x000164000c1e1900 */
.L_x_2219:
[----:B------:R-:W-:Y:S05]  /*2b750*/  BSYNC B0 ;  /* 0x0000000000007941 */ /* 0x000fea0003800000 */
.L_x_2218:
[----:B------:R-:W-:-:S03]  /*2b760*/  UMOV UR4, 0xffffffff ;  /* 0xffffffff00047882 */ /* 0x000fc60000000000 */
[----:B------:R-:W-:Y:S05]  /*2b770*/  BRA.DIV UR4, `(.L_x_2220) ;  /* 0x0000003604947947 */ /* 0x000fea000b800000 */
[----:B------:R-:W2:Y:S04]  /*2b780*/  LDL R4, [R1+0x4] ;  /* 0x0000040001047983 */ /* 0x000ea80000100800 */
[----:B0----5:R-:W0:Y:S01]  /*2b790*/  SHFL.UP PT, R3, R2, 0x1, RZ ;  /* 0x0420000002037989 */ /* 0x021e2200000e00ff */
[----:B--2---:R-:W-:-:S04]  /*2b7a0*/  LOP3.LUT P4, RZ, R4, 0x1, RZ, 0xc0, !PT ;  /* 0x0000000104ff7812 */ /* 0x004fc8000788c0ff */
        /* <DEDUP_REMOVED lines=15> */
.L_x_2350:
[----:B------:R-:W-:Y:S02]  /*2b8a0*/  ULDC UR4, c[0x0][0xc38] ;  /* 0x00030e0000047ab9 */ /* 0x000fe40000000800 */
[----:B------:R-:W-:-:S04]  /*2b8b0*/  IMAD.U32 R4, RZ, RZ, UR4 ;  /* 0x00000004ff047e24 */ /* 0x000fc8000f8e00ff */
[----:B-1----:R-:W-:-:S04]  /*2b8c0*/  IMAD R16, R16, R4, RZ ;  /* 0x0000000410107224 */ /* 0x002fc800078e02ff */
[----:B------:R-:W-:-:S05]  /*2b8d0*/  IMAD.IADD R5, R16, 0x1, R5 ;  /* 0x0000000110057824 */ /* 0x000fca00078e0205 */
[----:B------:R-:W-:-:S13]  /*2b8e0*/  ISETP.GT.AND P4, PT, R5, R0, PT ;  /* 0x000000000500720c */ /* 0x000fda0003f84270 */
[----:B------:R-:W-:Y:S05]  /*2b8f0*/  @!P4 BRA `(.L_x_2221) ;  /* 0xfffffffc0060c947 */ /* 0x000fea000383ffff */
.L_x_2216:
        /* <DEDUP_REMOVED lines=8> */
.L_x_2354:
[----:B------:R-:W-:Y:S01]  /*2b980*/  ISETP.NE.AND P0, PT, R5, RZ, PT ;  /* 0x000000ff0500720c */ /* 0x000fe20003f05270 */
[----:B------:R-:W-:-:S12]  /*2b990*/  IMAD.MOV.U32 R7, RZ, RZ, RZ ;  /* 0x000000ffff077224 */ /* 0x000fd800078e00ff */
[----:B------:R-:W-:Y:S05]  /*2b9a0*/  @!P0 BRA `(.L_x_2223) ;  /* 0x0000000000148947 */ /* 0x000fea0003800000 */
[----:B------:R-:W-:Y:S01]  /*2b9b0*/  UMOV UR4, 0xffffffff ;  /* 0xffffffff00047882 */ /* 0x000fe20000000000 */
[----:B------:R-:W-:Y:S02]  /*2b9c0*/  VIADD R12, R6, 0xffffffff ;  /* 0xffffffff060c7836 */ /* 0x000fe40000000000 */
[----:B------:R-:W-:Y:S05]  /*2b9d0*/  BRA.DIV UR4, `(.L_x_2224) ;  /* 0x0000003a04247947 */ /* 0x000fea000b800000 */
[----:B0-----:R0:W3:Y:S02]  /*2b9e0*/  SHFL.IDX PT, R3, R3, R12, 0x1f ;  /* 0x00001f0c03037589 */ /* 0x0010e400000e0000 */
.L_x_2357:
[----:B---3--:R-:W-:-:S07]  /*2b9f0*/  IMAD.MOV.U32 R7, RZ, RZ, R3 ;  /* 0x000000ffff077224 */ /* 0x008fce00078e0003 */
.L_x_2223:
[----:B01----:R-:W0:Y:S01]  /*2ba00*/  LDC.64 R2, c[0x0][0xc90] ;  /* 0x00032400ff027b82 */ /* 0x003e220000000a00 */
[----:B------:R-:W-:-:S04]  /*2ba10*/  IMAD.IADD R19, R6, 0x1, R19 ;  /* 0x0000000106137824 */ /* 0x000fc800078e0213 */
[----:B0-----:R-:W-:-:S05]  /*2ba20*/  IMAD.WIDE R2, R19, 0x4, R2 ;  /* 0x0000000413027825 */ /* 0x001fca00078e0202 */
[----:B------:R-:W2:Y:S01]  /*2ba30*/  LDG.E R6, desc[UR60][R2.64] ;  /* 0x0000003c02067981 */ /* 0x000ea2000c1e1900 */
[----:B------:R-:W-:-:S04]  /*2ba40*/  IMAD R16, R7, R4, R16 ;  /* 0x0000000407107224 */ /* 0x000fc800078e0210 */
[----:B------:R-:W-:Y:S02]  /*2ba50*/  IMAD.IADD R0, R0, 0x1, -R16 ;  /* 0x0000000100007824 */ /* 0x000fe400078e0a10 */
[----:B--2---:R-:W-:-:S05]  /*2ba60*/  IMAD R5, R17, R6, RZ ;  /* 0x0000000611057224 */ /* 0x004fca00078e02ff */
[----:B-----5:R-:W-:-:S04]  /*2ba70*/  IABS R8, R5 ;  /* 0x0000000500087213 */ /* 0x020fc80000000000 */
        /* <DEDUP_REMOVED lines=59> */
.L_x_2217:
[----:B------:R-:W-:Y:S01]  /*2be30*/  UMOV UR4, URZ ;  /* 0x0000003f00047c82 */ /* 0x000fe20008000000 */
[----:B------:R-:W-:Y:S01]  /*2be40*/  UMOV UR5, URZ ;  /* 0x0000003f00057c82 */ /* 0x000fe20008000000 */
[----:B------:R-:W-:Y:S01]  /*2be50*/  ULDC UR6, c[0x0][0xc3c] ;  /* 0x00030f0000067ab9 */ /* 0x000fe20000000800 */
[----:B------:R-:W-:Y:S02]  /*2be60*/  IMAD.MOV.U32 R16, RZ, RZ, R0 ;  /* 0x000000ffff107224 */ /* 0x000fe400078e0000 */
[----:B------:R-:W-:Y:S02]  /*2be70*/  IMAD.U32 R17, RZ, RZ, UR4 ;  /* 0x00000004ff117e24 */ /* 0x000fe4000f8e00ff */
[----:B------:R-:W-:Y:S02]  /*2be80*/  IMAD.U32 R18, RZ, RZ, UR5 ;  /* 0x00000005ff127e24 */ /* 0x000fe4000f8e00ff */
[----:B------:R-:W-:-:S07]  /*2be90*/  IMAD.U32 R19, RZ, RZ, UR6 ;  /* 0x00000006ff137e24 */ /* 0x000fce000f8e00ff */
.L_x_2225:
[----:B------:R-:W2:Y:S04]  /*2bea0*/  LDL R0, [R1+0x2c] ;  /* 0x00002c0001007983 */ /* 0x000ea80000100800 */
[----:B0-----:R3:W4:Y:S01]  /*2beb0*/  LDL R3, [R1] ;  /* 0x0000000001037983 */ /* 0x0017220000100800 */
[----:B------:R-:W-:Y:S05]  /*2bec0*/  WARPSYNC.ALL ;  /* 0x0000000000007948 */ /* 0x000fea0003800000 */
[----:B------:R-:W-:Y:S01]  /*2bed0*/  BAR.SYNC.DEFER_BLOCKING 0x4, 0x180 ;  /* 0x0106000000007b1d */ /* 0x000fe20000010000 */
[----:B--2---:R-:W-:-:S13]  /*2bee0*/  ISETP.NE.AND P0, PT, R0, RZ, PT ;  /* 0x000000ff0000720c */ /* 0x004fda0003f05270 */
[----:B------:R-:W4:Y:S01]  /*2bef0*/  @!P0 S2R R0, SR_CgaCtaId ;  /* 0x0000000000008919 */ /* 0x000f220000008800 */
[----:B------:R-:W-:-:S04]  /*2bf00*/  @!P0 MOV R2, 0x400 ;  /* 0x0000040000028802 */ /* 0x000fc80000000f00 */
[----:B----4-:R-:W-:-:S05]  /*2bf10*/  @!P0 LEA R3, R0, R2, 0x18 ;  /* 0x0000000200038211 */ /* 0x010fca00078ec0ff */
[----:B------:R3:W-:Y:S04]  /*2bf20*/  @!P0 STS.128 [R3+0x308d0], R16 ;  /* 0x0308d01003008388 */ /* 0x0007e80000000c00 */
[----:B------:R3:W-:Y:S01]  /*2bf30*/  @!P0 STL [R1], R3 ;  /* 0x0000000301008387 */ /* 0x0007e20000100800 */
[----:B------:R-:W-:Y:S06]  /*2bf40*/  BAR.ARV 0x5, 0x180 ;  /* 0x0146000000007b1d */ /* 0x000fec0000002000 */
.L_x_2214:
[----:B------:R-:W-:Y:S02]  /*2bf50*/  ULDC UR4, c[0x0][0xc3c] ;  /* 0x00030f0000047ab9 */ /* 0x000fe40000000800 */
[----:B-1----:R-:W-:-:S13]  /*2bf60*/  ISETP.GE.AND P0, PT, R19, UR4, PT ;  /* 0x0000000413007c0c */ /* 0x002fda000bf06270 */
[----:B------:R-:W-:Y:S05]  /*2bf70*/  @!P0 BRA `(.L_x_2226) ;  /* 0xffffff7c007c8947 */ /* 0x000fea000383ffff */
[----:B------:R-:W-:Y:S05]  /*2bf80*/  BSYNC B8 ;  /* 0x0000000000087941 */ /* 0x000fea0003800000 */
.L_x_2049:
[----:B0-----:R-:W2:Y:S01]  /*2bf90*/  LDL.LU R0, [R1+0x54] ;  /* 0x0000540001007983 */ /* 0x001ea20000300800 */
[----:B------:R-:W-:Y:S01]  /*2bfa0*/  BSSY B0, `(.L_x_2227) ;  /* 0x000000b000007945 */ /* 0x000fe20003800000 */
[----:B------:R-:W0:Y:S01]  /*2bfb0*/  S2R R5, SR_CgaCtaId ;  /* 0x0000000000057919 */ /* 0x000e220000008800 */
[----:B--2---:R-:W-:-:S05]  /*2bfc0*/  VIADD R0, R0, 0x1 ;  /* 0x0000000100007836 */ /* 0x004fca0000000000 */
[----:B------:R-:W-:-:S04]  /*2bfd0*/  LEA.HI R2, R0, R0, RZ, 0x1 ;  /* 0x0000000000027211 */ /* 0x000fc800078f08ff */
[----:B---3--:R-:W-:-:S05]  /*2bfe0*/  LOP3.LUT R3, R2, 0xfffffffe, RZ, 0xc0, !PT ;  /* 0xfffffffe02037812 */ /* 0x008fca00078ec0ff */
[----:B------:R-:W-:Y:S01]  /*2bff0*/  IMAD.IADD R3, R0, 0x1, -R3 ;  /* 0x0000000100037824 */ /* 0x000fe200078e0a03 */
[----:B------:R-:W-:-:S04]  /*2c000*/  MOV R0, 0x400 ;  /* 0x0000040000007802 */ /* 0x000fc80000000f00 */
[----:B0-----:R-:W-:Y:S02]  /*2c010*/  LEA R0, R5, R0, 0x18 ;  /* 0x0000000005007211 */ /* 0x001fe400078ec0ff */
[----:B------:R-:W-:-:S04]  /*2c020*/  SHF.L.U32 R3, R3, 0x1f, RZ ;  /* 0x0000001f03037819 */ /* 0x000fc800000006ff */
[----:B------:R-:W0:Y:S02]  /*2c030*/  SYNCS.PHASECHK.TRANS64.TRYWAIT P0, [R0+URZ+0x30820], R3 ;  /* 0x03082003000075a7 */ /* 0x000e24000800017f */
[----:B0-----:R-:W-:Y:S05]  /*2c040*/  @!P0 BRA `(.L_x_2228) ;  /* 0x0000003000b08947 */ /* 0x001fea0003800000 */
.L_x_2358:
[----:B------:R-:W-:Y:S05]  /*2c050*/  BSYNC B0 ;  /* 0x0000000000007941 */ /* 0x000fea0003800000 */
.L_x_2227:
[----:B------:R-:W-:-:S03]  /*2c060*/  UMOV UR4, 0xffffffff ;  /* 0xffffffff00047882 */ /* 0x000fc60000000000 */
[----:B------:R-:W-:Y:S05]  /*2c070*/  BRA.DIV UR4, `(.L_x_2229) ;  /* 0x0000003204b87947 */ /* 0x000fea000b800000 */
[----:B------:R-:W1:Y:S02]  /*2c080*/  S2R R2, SR_TID.X ;  /* 0x0000000000027919 */ /* 0x000e640000002100 */
[----:B-1----:R-:W-:-:S04]  /*2c090*/  SHF.R.U32.HI R2, RZ, 0x5, R2 ;  /* 0x00000005ff027819 */ /* 0x002fc80000011602 */
[----:B------:R-:W-:-:S05]  /*2c0a0*/  LOP3.LUT R2, R2, 0x3, RZ, 0xc0, !PT ;  /* 0x0000000302027812 */ /* 0x000fca00078ec0ff */
[----:B------:R1:W2:Y:S02]  /*2c0b0*/  SHFL.IDX PT, R14, R2, RZ, 0x1f ;  /* 0x00001fff020e7589 */ /* 0x0002a400000e0000 */
.L_x_2361:
[----:B--2---:R-:W-:-:S13]  /*2c0c0*/  ISETP.NE.AND P0, PT, R14, RZ, PT ;  /* 0x000000ff0e00720c */ /* 0x004fda0003f05270 */
[----:B------:R-:W-:Y:S05]  /*2c0d0*/  @P0 BRA `(.L_x_1750) ;  /* 0x0000000000940947 */ /* 0x000fea0003800000 */
[----:B------:R-:W-:-:S03]  /*2c0e0*/  UMOV UR4, 0xffffffff ;  /* 0xffffffff00047882 */ /* 0x000fc60000000000 */
[----:B------:R-:W-:Y:S05]  /*2c0f0*/  BRA.DIV UR4, `(.L_x_2230) ;  /* 0x0000003204cc7947 */ /* 0x000fea000b800000 */
[----:B------:R-:W-:-:S13]  /*2c100*/  ELECT P6, URZ, PT ;  /* 0x00000000003f782f */ /* 0x000fda00038c0000 */
.L_x_2364:
[----:B------:R-:W-:Y:S05]  /*2c110*/  @!P6 BRA `(.L_x_1750) ;  /* 0x000000000084e947 */ /* 0x000fea0003800000 */
[----:B-1----:R-:W2:Y:S02]  /*2c120*/  LDL.LU R2, [R1+0x50] ;  /* 0x0000500001027983 */ /* 0x002ea40000300800 */
[----:B--2---:R-:W-:-:S04]  /*2c130*/  LOP3.LUT R2, R2, 0x2, RZ, 0xfc, !PT ;  /* 0x0000000202027812 */ /* 0x004fc800078efcff */
[----:B------:R-:W-:-:S13]  /*2c140*/  ISETP.NE.AND P2, PT, R2, 0x3, PT ;  /* 0x000000030200780c */ /* 0x000fda0003f45270 */
[----:B------:R-:W-:Y:S05]  /*2c150*/  @!P2 BRA `(.L_x_2231) ;  /* 0x000000000004a947 */ /* 0x000fea0003800000 */
[----:B------:R-:W-:Y:S01]  /*2c160*/  BPT.TRAP 0x1 ;  /* 0x000000040000795c */ /* 0x000fe20000300000 */
.L_x_2231:
        /* <DEDUP_REMOVED lines=14> */
.L_x_2365:
[----:B------:R-:W1:Y:S02]  /*2c250*/  SYNCS.PHASECHK.TRANS64.TRYWAIT P0, [R7+URZ], R2 ;  /* 0x00000002070075a7 */ /* 0x000e64000800017f */
[----:B-1----:R-:W-:Y:S05]  /*2c260*/  @!P0 BRA `(.L_x_2233) ;  /* 0x0000003000a48947 */ /* 0x002fea0003800000 */
.L_x_2366:
[----:B------:R-:W-:Y:S05]  /*2c270*/  @!P2 BRA `(.L_x_2234) ;  /* 0x000000000004a947 */ /* 0x000fea0003800000 */
[----:B------:R-:W-:Y:S01]  /*2c280*/  BPT.TRAP 0x1 ;  /* 0x000000040000795c */ /* 0x000fe20000300000 */
.L_x_2234:
[----:B------:R-:W2:Y:S01]  /*2c290*/  LDL.LU R4, [R1+0x8] ;  /* 0x0000080001047983 */ /* 0x000ea20000300800 */
[----:B------:R-:W-:-:S04]  /*2c2a0*/  VIADD R0, R0, 0x30860 ;  /* 0x0003086000007836 */ /* 0x000fc80000000000 */
[----:B--2---:R-:W-:-:S04]  /*2c2b0*/  IMAD R4, R4, 0x8, R0 ;  /* 0x0000000804047824 */ /* 0x004fc800078e0200 */
[----:B------:R-:W2:Y:S02]  /*2c2c0*/  SYNCS.PHASECHK.TRANS64.TRYWAIT P0, [R4+URZ], R5 ;  /* 0x00000005040075a7 */ /* 0x000ea4000800017f */
[----:B--2---:R-:W-:Y:S05]  /*2c2d0*/  @!P0 BRA `(.L_x_2235) ;  /* 0x00000030009c8947 */ /* 0x004fea0003800000 */
.L_x_2367:
[----:B------:R-:W-:-:S07]  /*2c2e0*/  IMAD R3, R3, 0x8, R0 ;  /* 0x0000000803037824 */ /* 0x000fce00078e0200 */
.L_x_2236:
[----:B---3--:R3:W4:Y:S02]  /*2c2f0*/  SYNCS.PHASECHK.TRANS64.TRYWAIT P0, [R3+URZ], R2 ;  /* 0x00000002030075a7 */ /* 0x008724000800017f */
[----:B----4-:R-:W-:Y:S05]  /*2c300*/  @!P0 NANOSLEEP.SYNCS 0x989680 ;  /* 0x009896800000895d */ /* 0x010fea0003900000 */
[----:B------:R-:W4:Y:S02]  /*2c310*/  @!P0 SYNCS.PHASECHK.TRANS64 P0, [R3+URZ], R2 ;  /* 0x00000002030085a7 */ /* 0x000f24000800007f */
[----:B----4-:R-:W-:Y:S05]  /*2c320*/  @!P0 BRA `(.L_x_2236) ;  /* 0xfffffffc00f08947 */ /* 0x010fea000383ffff */
.L_x_1750:
[----:B------:R-:W-:Y:S05]  /*2c330*/  BSYNC B9 ;  /* 0x0000000000097941 */ /* 0x000fea0003800000 */
.L_x_1747:
[----:B------:R-:W-:Y:S05]  /*2c340*/  EXIT ;  /* 0x000000000000794d */ /* 0x000fea0003800000 */
.L_x_1776:
[----:B0-----:R0:W1:Y:S02]  /*2c350*/  SYNCS.PHASECHK.TRANS64.TRYWAIT P5, [R99+URZ+0x30890], R107 ;  /* 0x0308906b630075a7 */ /* 0x00106400080a017f */
[----:B-1----:R-:W-:Y:S05]  /*2c360*/  @!P5 NANOSLEEP.SYNCS 0x989680 ;  /* 0x009896800000d95d */ /* 0x002fea0003900000 */
[----:B------:R-:W1:Y:S02]  /*2c370*/  @!P5 SYNCS.PHASECHK.TRANS64 P5, [R99+URZ+0x30890], R107 ;  /* 0x0308906b6300d5a7 */ /* 0x000e6400080a007f */
[----:B-1----:R-:W-:Y:S05]  /*2c380*/  @!P5 BRA `(.L_x_1776) ;  /* 0xfffffffc00f0d947 */ /* 0x002fea000383ffff */
[----:B------:R-:W-:Y:S05]  /*2c390*/  BRA `(.L_x_2237) ;  /* 0xfffffd7400107947 */ /* 0x000fea000383ffff */
.L_x_1814:
[----:B0-----:R0:W1:Y:S02]  /*2c3a0*/  SYNCS.PHASECHK.TRANS64.TRYWAIT P5, [R99+URZ+0x30890], R107 ;  /* 0x0308906b630075a7 */ /* 0x00106400080a017f */
[----:B-1----:R-:W-:Y:S05]  /*2c3b0*/  @!P5 NANOSLEEP.SYNCS 0x989680 ;  /* 0x009896800000d95d */ /* 0x002fea0003900000 */
[----:B------:R-:W1:Y:S02]  /*2c3c0*/  @!P5 SYNCS.PHASECHK.TRANS64 P5, [R99+URZ+0x30890], R107 ;  /* 0x0308906b6300d5a7 */ /* 0x000e6400080a007f */
[----:B-1----:R-:W-:Y:S05]  /*2c3d0*/  @!P5 BRA `(.L_x_1814) ;  /* 0xfffffffc00f0d947 */ /* 0x002fea000383ffff */
[----:B------:R-:W-:Y:S05]  /*2c3e0*/  BRA `(.L_x_2238) ;  /* 0xfffffd9800547947 */ /* 0x000fea000383ffff */
.L_x_1831:
[----:B0-----:R0:W1:Y:S02]  /*2c3f0*/  SYNCS.PHASECHK.TRANS64.TRYWAIT P0, [R99+URZ+0x30890], R107 ;  /* 0x0308906b630075a7 */ /* 0x001064000800017f */
[----:B-1----:R-:W-:Y:S05]  /*2c400*/  @!P0 NANOSLEEP.SYNCS 0x989680 ;  /* 0x009896800000895d */ /* 0x002fea0003900000 */
[----:B------:R-:W1:Y:S02]  /*2c410*/  @!P0 SYNCS.PHASECHK.TRANS64 P0, [R99+URZ+0x30890], R107 ;  /* 0x0308906b630085a7 */ /* 0x000e64000800007f */
[----:B-1----:R-:W-:Y:S05]  /*2c420*/  @!P0 BRA `(.L_x_1831) ;  /* 0xfffffffc00f08947 */ /* 0x002fea000383ffff */
[----:B------:R-:W-:Y:S05]  /*2c430*/  BRA `(.L_x_2239) ;  /* 0xfffffdbc00387947 */ /* 0x000fea000383ffff */
.L_x_1837:
[----:B--2---:R2:W3:Y:S02]  /*2c440*/  SYNCS.PHASECHK.TRANS64.TRYWAIT P1, [R99+URZ+0x308b0], R107 ;  /* 0x0308b06b630075a7 */ /* 0x0044e4000802017f */
[----:B---3--:R-:W-:Y:S05]  /*2c450*/  @!P1 NANOSLEEP.SYNCS 0x989680 ;  /* 0x009896800000995d */ /* 0x008fea0003900000 */
[----:B------:R-:W3:Y:S02]  /*2c460*/  @!P1 SYNCS.PHASECHK.TRANS64 P1, [R99+URZ+0x308b0], R107 ;  /* 0x0308b06b630095a7 */ /* 0x000ee4000802007f */
[----:B---3--:R-:W-:Y:S05]  /*2c470*/  @!P1 BRA `(.L_x_1837) ;  /* 0xfffffffc00f09947 */ /* 0x008fea000383ffff */
[----:B------:R-:W-:Y:S05]  /*2c480*/  BRA `(.L_x_2240) ;  /* 0xfffffdc000087947 */ /* 0x000fea000383ffff */
.L_x_1865:
        /* <DEDUP_REMOVED lines=8> */
.L_x_2242:
[----:B------:R-:W-:Y:S05]  /*2c510*/  BSYNC B1 ;  /* 0x0000000000017941 */ /* 0x000fea0003800000 */
.L_x_2241:
        /* <DEDUP_REMOVED lines=8> */
.L_x_2243:
[----:B------:R-:W-:Y:S02]  /*2c5a0*/  IMAD.MOV.U32 R13, RZ, RZ, R7 ;  /* 0x000000ffff0d7224 */ /* 0x000fe400078e0007 */
[----:B------:R-:W-:-:S07]  /*2c5b0*/  IMAD.MOV.U32 R4, RZ, RZ, R14 ;  /* 0x000000ffff047224 */ /* 0x000fce00078e000e */
[----:B------:R-:W-:Y:S05]  /*2c5c0*/  WARPSYNC.COLLECTIVE R15, `(.L_x_2244) ;  /* 0x000000000f087348 */ /* 0x000fea0003c00000 */
[----:B------:R0:W1:Y:S02]  /*2c5d0*/  SHFL.IDX P6, R14, R13, R12, R11 ;  /* 0x0000000c0d0e7389 */ /* 0x00006400000c000b */
[----:B01----:R-:W-:Y:S01]  /*2c5e0*/  ENDCOLLECTIVE ;  /* 0x000000000000791b */ /* 0x003fe20003800000 */
.L_x_2244:
[----:B------:R-:W-:Y:S02]  /*2c5f0*/  IMAD.MOV.U32 R13, RZ, RZ, R0 ;  /* 0x000000ffff0d7224 */ /* 0x000fe400078e0000 */
[----:B------:R-:W-:-:S07]  /*2c600*/  IMAD.MOV.U32 R9, RZ, RZ, R14 ;  /* 0x000000ffff097224 */ /* 0x000fce00078e000e */
[----:B------:R-:W-:Y:S05]  /*2c610*/  WARPSYNC.COLLECTIVE R15, `(.L_x_2245) ;  /* 0x000000000f087348 */ /* 0x000fea0003c00000 */
[----:B------:R0:W1:Y:S02]  /*2c620*/  SHFL.IDX P6, R14, R13, R12, R11 ;  /* 0x0000000c0d0e7389 */ /* 0x00006400000c000b */
[----:B01----:R-:W-:Y:S01]  /*2c630*/  ENDCOLLECTIVE ;  /* 0x000000000000791b */ /* 0x003fe20003800000 */
.L_x_2245:
[----:B------:R-:W-:Y:S05]  /*2c640*/  BRA `(.L_x_2246) ;  /* 0xfffffdd000f07947 */ /* 0x000fea000383ffff */
.L_x_1868:
[----:B------:R-:W-:Y:S01]  /*2c650*/  BSSY B1, `(.L_x_2247) ;  /* 0x0000008000017945 */ /* 0x000fe20003800000 */
[----:B------:R-:W-:Y:S02]  /*2c660*/  IMAD.MOV.U32 R13, RZ, RZ, R6 ;  /* 0x000000ffff0d7224 */ /* 0x000fe400078e0006 */
[----:B------:R-:W-:Y:S02]  /*2c670*/  IMAD.MOV.U32 R12, RZ, RZ, 0x1 ;  /* 0x00000001ff0c7424 */ /* 0x000fe400078e00ff */
[----:B------:R-:W-:Y:S02]  /*2c680*/  IMAD.MOV.U32 R11, RZ, RZ, 0x181f ;  /* 0x0000181fff0b7424 */ /* 0x000fe400078e00ff */
[----:B------:R-:W-:-:S07]  /*2c690*/  IMAD.MOV.U32 R15, RZ, RZ, -0x1 ;  /* 0xffffffffff0f7424 */ /* 0x000fce00078e00ff */
[----:B0---4-:R-:W-:Y:S05]  /*2c6a0*/  WARPSYNC.COLLECTIVE R15, `(.L_x_2248) ;  /* 0x000000000f087348 */ /* 0x011fea0003c00000 */
[----:B----4-:R1:W2:Y:S02]  /*2c6b0*/  SHFL.IDX P6, R14, R13, R12, R11 ;  /* 0x0000000c0d0e7389 */ /* 0x0102a400000c000b */
[----:B012---:R-:W-:Y:S01]  /*2c6c0*/  ENDCOLLECTIVE ;  /* 0x000000000000791b */ /* 0x007fe20003800000 */
.L_x_2248:
[----:B------:R-:W-:Y:S05]  /*2c6d0*/  BSYNC B1 ;  /* 0x0000000000017941 */ /* 0x000fea0003800000 */
.L_x_2247:
[----:B------:R-:W-:Y:S02]  /*2c6e0*/  IMAD.MOV.U32 R13, RZ, RZ, R3 ;  /* 0x000000ffff0d7224 */ /* 0x000fe400078e0003 */
[----:B------:R-:W-:Y:S02]  /*2c6f0*/  IMAD.MOV.U32 R12, RZ, RZ, 0x1 ;  /* 0x00000001ff0c7424 */ /* 0x000fe400078e00ff */
[----:B------:R-:W-:Y:S02]  /*2c700*/  IMAD.MOV.U32 R11, RZ, RZ, 0x181f ;  /* 0x0000181fff0b7424 */ /* 0x000fe400078e00ff */
[----:B------:R-:W-:Y:S02]  /*2c710*/  IMAD.MOV.U32 R15, RZ, RZ, -0x1 ;  /* 0xffffffffff0f7424 */ /* 0x000fe400078e00ff */
[----:B------:R-:W-:-:S07]  /*2c720*/  IMAD.MOV.U32 R5, RZ, RZ, R14 ;  /* 0x000000ffff057224 */ /* 0x000fce00078e000e */
[----:B------:R-:W-:Y:S05]  /*2c730*/  WARPSYNC.COLLECTIVE R15, `(.L_x_2249) ;  /* 0x000000000f087348 */ /* 0x000fea0003c00000 */
[----:B------:R0:W1:Y:S02]  /*2c740*/  SHFL.IDX P6, R14, R13, R12, R11 ;  /* 0x0000000c0d0e7389 */ /* 0x00006400000c000b */
[----:B01----:R-:W-:Y:S01]  /*2c750*/  ENDCOLLECTIVE ;  /* 0x000000000000791b */ /* 0x003fe20003800000 */
.L_x_2249:
[----:B------:R-:W-:Y:S02]  /*2c760*/  IMAD.MOV.U32 R13, RZ, RZ, R7 ;  /* 0x000000ffff0d7224 */ /* 0x000fe400078e0007 */
[----:B------:R-:W-:-:S07]  /*2c770*/  IMAD.MOV.U32 R4, RZ, RZ, R14 ;  /* 0x000000ffff047224 */ /* 0x000fce00078e000e */
[----:B------:R-:W-:Y:S05]  /*2c780*/  WARPSYNC.COLLECTIVE R15, `(.L_x_2250) ;  /* 0x000000000f087348 */ /* 0x000fea0003c00000 */
[----:B------:R0:W1:Y:S02]  /*2c790*/  SHFL.IDX P6, R14, R13, R12, R11 ;  /* 0x0000000c0d0e7389 */ /* 0x00006400000c000b */
[----:B01----:R-:W-:Y:S01]  /*2c7a0*/  ENDCOLLECTIVE ;  /* 0x000000000000791b */ /* 0x003fe20003800000 */
.L_x_2250:
[----:B------:R-:W-:Y:S02]  /*2c7b0*/  IMAD.MOV.U32 R13, RZ, RZ, R0 ;  /* 0x000000ffff0d7224 */ /* 0x000fe400078e0000 */
[----:B------:R-:W-:-:S07]  /*2c7c0*/  IMAD.MOV.U32 R9, RZ, RZ, R14 ;  /* 0x000000ffff097224 */ /* 0x000fce00078e000e */
[----:B------:R-:W-:Y:S05]  /*2c7d0*/  WARPSYNC.COLLECTIVE R15, `(.L_x_2251) ;  /* 0x000000000f087348 */ /* 0x000fea0003c00000 */
[----:B------:R0:W1:Y:S02]  /*2c7e0*/  SHFL.IDX P6, R14, R13, R12, R11 ;  /* 0x0000000c0d0e7389 */ /* 0x00006400000c000b */
[----:B01----:R-:W-:Y:S01]  /*2c7f0*/  ENDCOLLECTIVE ;  /* 0x000000000000791b */ /* 0x003fe20003800000 */
.L_x_2251:
[----:B------:R-:W-:Y:S05]  /*2c800*/  BRA `(.L_x_2252) ;  /* 0xfffffdd400fc7947 */ /* 0x000fea000383ffff */
.L_x_1871:
[----:B------:R-:W-:Y:S01]  /*2c810*/  BSSY B1, `(.L_x_2253) ;  /* 0x0000008000017945 */ /* 0x000fe20003800000 */
[----:B------:R-:W-:Y:S02]  /*2c820*/  IMAD.MOV.U32 R13, RZ, RZ, R6 ;  /* 0x000000ffff0d7224 */ /* 0x000fe400078e0006 */
[----:B------:R-:W-:Y:S02]  /*2c830*/  IMAD.MOV.U32 R12, RZ, RZ, 0x2 ;  /* 0x00000002ff0c7424 */ /* 0x000fe400078e00ff */
[----:B------:R-:W-:Y:S02]  /*2c840*/  IMAD.MOV.U32 R11, RZ, RZ, 0x181f ;  /* 0x0000181fff0b7424 */ /* 0x000fe400078e00ff */
[----:B------:R-:W-:-:S07]  /*2c850*/  IMAD.MOV.U32 R15, RZ, RZ, -0x1 ;  /* 0xffffffffff0f7424 */ /* 0x000fce00078e00ff */
[----:B-1--4-:R-:W-:Y:S05]  /*2c860*/  WARPSYNC.COLLECTIVE R15, `(.L_x_2254) ;  /* 0x000000000f087348 */ /* 0x012fea0003c00000 */
[----:B----4-:R0:W2:Y:S02]  /*2c870*/  SHFL.IDX P6, R14, R13, R12, R11 ;  /* 0x0000000c0d0e7389 */ /* 0x0100a400000c000b */
[----:B012---:R-:W-:Y:S01]  /*2c880*/  ENDCOLLECTIVE ;  /* 0x000000000000791b */ /* 0x007fe20003800000 */
.L_x_2254:
[----:B------:R-:W-:Y:S05]  /*2c890*/  BSYNC B1 ;  /* 0x0000000000017941 */ /* 0x000fea0003800000 */
.L_x_2253:
        /* <DEDUP_REMOVED lines=8> */
.L_x_2255:
[----:B------:R-:W-:Y:S02]  /*2c920*/  IMAD.MOV.U32 R13, RZ, RZ, R7 ;  /* 0x000000ffff0d7224 */ /* 0x000fe400078e0007 */
[----:B------:R-:W-:-:S07]  /*2c930*/  IMAD.MOV.U32 R4, RZ, RZ, R14 ;  /* 0x000000ffff047224 */ /* 0x000fce00078e000e */
[----:B------:R-:W-:Y:S05]  /*2c940*/  WARPSYNC.COLLECTIVE R15, `(.L_x_2256) ;  /* 0x000000000f087348 */ /* 0x000fea0003c00000 */
[----:B------:R0:W1:Y:S02]  /*2c950*/  SHFL.IDX P6, R14, R13, R12, R11 ;  /* 0x0000000c0d0e7389 */ /* 0x00006400000c000b */
[----:B01----:R-:W-:Y:S01]  /*2c960*/  ENDCOLLECTIVE ;  /* 0x000000000000791b */ /* 0x003fe20003800000 */
.L_x_2256:
[----:B------:R-:W-:Y:S02]  /*2c970*/  IMAD.MOV.U32 R13, RZ, RZ, R0 ;  /* 0x000000ffff0d7224 */ /* 0x000fe400078e0000 */
[----:B------:R-:W-:-:S07]  /*2c980*/  IMAD.MOV.U32 R9, RZ, RZ, R14 ;  /* 0x000000ffff097224 */ /* 0x000fce00078e000e */
[----:B------:R-:W-:Y:S05]  /*2c990*/  WARPSYNC.COLLECTIVE R15, `(.L_x_2257) ;  /* 0x000000000f087348 */ /* 0x000fea0003c00000 */
[----:B------:R0:W1:Y:S02]  /*2c9a0*/  SHFL.IDX P6, R14, R13, R12, R11 ;  /* 0x0000000c0d0e7389 */ /* 0x00006400000c000b */
[----:B01----:R-:W-:Y:S01]  /*2c9b0*/  ENDCOLLECTIVE ;  /* 0x000000000000791b */ /* 0x003fe20003800000 */
.L_x_2257:
[----:B------:R-:W-:Y:S05]  /*2c9c0*/  BRA `(.L_x_2258) ;  /* 0xfffffddc00007947 */ /* 0x000fea000383ffff */
.L_x_1874:
[----:B------:R-:W-:Y:S01]  /*2c9d0*/  BSSY B1, `(.L_x_2259) ;  /* 0x0000008000017945 */ /* 0x000fe20003800000 */
[----:B------:R-:W-:Y:S02]  /*2c9e0*/  IMAD.MOV.U32 R13, RZ, RZ, R6 ;  /* 0x000000ffff0d7224 */ /* 0x000fe400078e0006 */
[----:B------:R-:W-:Y:S02]  /*2c9f0*/  IMAD.MOV.U32 R12, RZ, RZ, 0x3 ;  /* 0x00000003ff0c7424 */ /* 0x000fe400078e00ff */
[----:B------:R-:W-:Y:S02]  /*2ca00*/  IMAD.MOV.U32 R11, RZ, RZ, 0x181f ;  /* 0x0000181fff0b7424 */ /* 0x000fe400078e00ff */
[----:B------:R-:W-:-:S07]  /*2ca10*/  IMAD.MOV.U32 R15, RZ, RZ, -0x1 ;  /* 0xffffffffff0f7424 */ /* 0x000fce00078e00ff */
[----:B-1--4-:R-:W-:Y:S05]  /*2ca20*/  WARPSYNC.COLLECTIVE R15, `(.L_x_2260) ;  /* 0x000000000f087348 */ /* 0x012fea0003c00000 */
[----:B------:R0:W2:Y:S02]  /*2ca30*/  SHFL.IDX P6, R14, R13, R12, R11 ;  /* 0x0000000c0d0e7389 */ /* 0x0000a400000c000b */
[----:B012-4-:R-:W-:Y:S01]  /*2ca40*/  ENDCOLLECTIVE ;  /* 0x000000000000791b */ /* 0x017fe20003800000 */
.L_x_2260:
[----:B------:R-:W-:Y:S05]  /*2ca50*/  BSYNC B1 ;  /* 0x0000000000017941 */ /* 0x000fea0003800000 */
.L_x_2259:
        /* <DEDUP_REMOVED lines=8> */
.L_x_2261:
[----:B------:R-:W-:Y:S02]  /*2cae0*/  IMAD.MOV.U32 R13, RZ, RZ, R7 ;  /* 0x000000ffff0d7224 */ /* 0x000fe400078e0007 */
[----:B------:R-:W-:-:S07]  /*2caf0*/  IMAD.MOV.U32 R8, RZ, RZ, R14 ;  /* 0x000000ffff087224 */ /* 0x000fce00078e000e */
[----:B------:R-:W-:Y:S05]  /*2cb00*/  WARPSYNC.COLLECTIVE R15, `(.L_x_2262) ;  /* 0x000000000f087348 */ /* 0x000fea0003c00000 */
[----:B------:R0:W1:Y:S02]  /*2cb10*/  SHFL.IDX P6, R14, R13, R12, R11 ;  /* 0x0000000c0d0e7389 */ /* 0x00006400000c000b */
[----:B01----:R-:W-:Y:S01]  /*2cb20*/  ENDCOLLECTIVE ;  /* 0x000000000000791b */ /* 0x003fe20003800000 */
.L_x_2262:
[----:B------:R-:W-:Y:S02]  /*2cb30*/  IMAD.MOV.U32 R13, RZ, RZ, R0 ;  /* 0x000000ffff0d7224 */ /* 0x000fe400078e0000 */
[----:B------:R-:W-:-:S07]  /*2cb40*/  IMAD.MOV.U32 R23, RZ, RZ, R14 ;  /* 0x000000ffff177224 */ /* 0x000fce00078e000e */
[----:B------:R-:W-:Y:S05]  /*2cb50*/  WARPSYNC.COLLECTIVE R15, `(.L_x_2263) ;  /* 0x000000000f087348 */ /* 0x000fea0003c00000 */
[----:B------:R0:W1:Y:S02]  /*2cb60*/  SHFL.IDX P6, R14, R13, R12, R11 ;  /* 0x0000000c0d0e7389 */ /* 0x00006400000c000b */
[----:B01----:R-:W-:Y:S01]  /*2cb70*/  ENDCOLLECTIVE ;  /* 0x000000000000791b */ /* 0x003fe20003800000 */
.L_x_2263:
[----:B------:R-:W-:Y:S01]  /*2cb80*/  IMAD.MOV.U32 R0, RZ, RZ, R14 ;  /* 0x000000ffff007224 */ /* 0x000fe200078e000e */
[----:B------:R-:W-:Y:S06]  /*2cb90*/  BRA `(.L_x_2264) ;  /* 0xfffffde000087947 */ /* 0x000fec000383ffff */
.L_x_1878:
[----:B0-----:R0:W1:Y:S02]  /*2cba0*/  SYNCS.PHASECHK.TRANS64.TRYWAIT P0, [R16+URZ+0x30800], R121 ;  /* 0x03080079100075a7 */ /* 0x001064000800017f */
[----:B-1----:R-:W-:Y:S05]  /*2cbb0*/  @!P0 NANOSLEEP.SYNCS 0x989680 ;  /* 0x009896800000895d */ /* 0x002fea0003900000 */
[----:B------:R-:W1:Y:S02]  /*2cbc0*/  @!P0 SYNCS.PHASECHK.TRANS64 P0, [R16+URZ+0x30800], R121 ;  /* 0x03080079100085a7 */ /* 0x000e64000800007f */
[----:B-1----:R-:W-:Y:S05]  /*2cbd0*/  @!P0 BRA `(.L_x_1878) ;  /* 0xfffffffc00f08947 */ /* 0x002fea000383ffff */
[----:B------:R-:W-:Y:S05]  /*2cbe0*/  BRA `(.L_x_2265) ;  /* 0xfffffde400707947 */ /* 0x000fea000383ffff */
.L_x_1910:
        /* <DEDUP_REMOVED lines=8> */
.L_x_2267:
[----:B------:R-:W-:Y:S05]  /*2cc70*/  BSYNC B1 ;  /* 0x0000000000017941 */ /* 0x000fea0003800000 */
.L_x_2266:
        /* <DEDUP_REMOVED lines=8> */
.L_x_2268:
[----:B------:R-:W-:Y:S02]  /*2cd00*/  IMAD.MOV.U32 R13, RZ, RZ, R7 ;  /* 0x000000ffff0d7224 */ /* 0x000fe400078e0007 */
[----:B------:R-:W-:-:S07]  /*2cd10*/  IMAD.MOV.U32 R4, RZ, RZ, R14 ;  /* 0x000000ffff047224 */ /* 0x000fce00078e000e */
[----:B------:R-:W-:Y:S05]  /*2cd20*/  WARPSYNC.COLLECTIVE R15, `(.L_x_2269) ;  /* 0x000000000f087348 */ /* 0x000fea0003c00000 */
[----:B------:R0:W1:Y:S02]  /*2cd30*/  SHFL.IDX P6, R14, R13, R12, R11 ;  /* 0x0000000c0d0e7389 */ /* 0x00006400000c000b */
[----:B01----:R-:W-:Y:S01]  /*2cd40*/  ENDCOLLECTIVE ;  /* 0x000000000000791b */ /* 0x003fe20003800000 */
.L_x_2269:
[----:B------:R-:W-:Y:S02]  /*2cd50*/  IMAD.MOV.U32 R13, RZ, RZ, R0 ;  /* 0x000000ffff0d7224 */ /* 0x000fe400078e0000 */
[----:B------:R-:W-:-:S07]  /*2cd60*/  IMAD.MOV.U32 R9, RZ, RZ, R14 ;  /* 0x000000ffff097224 */ /* 0x000fce00078e000e */
[----:B------:R-:W-:Y:S05]  /*2cd70*/  WARPSYNC.COLLECTIVE R15, `(.L_x_2270) ;  /* 0x000000000f087348 */ /* 0x000fea0003c00000 */
[----:B------:R0:W1:Y:S02]  /*2cd80*/  SHFL.IDX P6, R14, R13, R12, R11 ;  /* 0x0000000c0d0e7389 */ /* 0x00006400000c000b */
[----:B01----:R-:W-:Y:S01]  /*2cd90*/  ENDCOLLECTIVE ;  /* 0x000000000000791b */ /* 0x003fe20003800000 */
.L_x_2270:
[----:B------:R-:W-:Y:S05]  /*2cda0*/  BRA `(.L_x_2271) ;  /* 0xfffffe18004c7947 */ /* 0x000fea000383ffff */
.L_x_1913:
        /* <DEDUP_REMOVED lines=8> */
.L_x_2273:
[----:B------:R-:W-:Y:S05]  /*2ce30*/  BSYNC B1 ;  /* 0x0000000000017941 */ /* 0x000fea0003800000 */
.L_x_2272:
        /* <DEDUP_REMOVED lines=8> */
.L_x_2274:
[----:B------:R-:W-:Y:S02]  /*2cec0*/  IMAD.MOV.U32 R13, RZ, RZ, R7 ;  /* 0x000000ffff0d7224 */ /* 0x000fe400078e0007 */
[----:B------:R-:W-:-:S07]  /*2ced0*/  IMAD.MOV.U32 R4, RZ, RZ, R14 ;  /* 0x000000ffff047224 */ /* 0x000fce00078e000e */
[----:B------:R-:W-:Y:S05]  /*2cee0*/  WARPSYNC.COLLECTIVE R15, `(.L_x_2275) ;  /* 0x000000000f087348 */ /* 0x000fea0003c00000 */
[----:B------:R0:W1:Y:S02]  /*2cef0*/  SHFL.IDX P6, R14, R13, R12, R11 ;  /* 0x0000000c0d0e7389 */ /* 0x00006400000c000b */
[----:B01----:R-:W-:Y:S01]  /*2cf00*/  ENDCOLLECTIVE ;  /* 0x000000000000791b */ /* 0x003fe20003800000 */
.L_x_2275:
[----:B------:R-:W-:Y:S02]  /*2cf10*/  IMAD.MOV.U32 R13, RZ, RZ, R0 ;  /* 0x000000ffff0d7224 */ /* 0x000fe400078e0000 */
[----:B------:R-:W-:-:S07]  /*2cf20*/  IMAD.MOV.U32 R9, RZ, RZ, R14 ;  /* 0x000000ffff097224 */ /* 0x000fce00078e000e */
[----:B------:R-:W-:Y:S05]  /*2cf30*/  WARPSYNC.COLLECTIVE R15, `(.L_x_2276) ;  /* 0x000000000f087348 */ /* 0x000fea0003c00000 */
[----:B------:R0:W1:Y:S02]  /*2cf40*/  SHFL.IDX P6, R14, R13, R12, R11 ;  /* 0x0000000c0d0e7389 */ /* 0x00006400000c000b */
[----:B01----:R-:W-:Y:S01]  /*2cf50*/  ENDCOLLECTIVE ;  /* 0x000000000000791b */ /* 0x003fe20003800000 */
.L_x_2276:
[----:B------:R-:W-:Y:S05]  /*2cf60*/  BRA `(.L_x_2277) ;  /* 0xfffffe1c001c7947 */ /* 0x000fea000383ffff */
.L_x_1916:
        /* <DEDUP_REMOVED lines=8> */
.L_x_2279:
[----:B------:R-:W-:Y:S05]  /*2cff0*/  BSYNC B1 ;  /* 0x0000000000017941 */ /* 0x000fea0003800000 */
.L_x_2278:
        /* <DEDUP_REMOVED lines=8> */
.L_x_2280:
[----:B------:R-:W-:Y:S02]  /*2d080*/  IMAD.MOV.U32 R13, RZ, RZ, R7 ;  /* 0x000000ffff0d7224 */ /* 0x000fe400078e0007 */
[----:B------:R-:W-:-:S07]  /*2d090*/  IMAD.MOV.U32 R4, RZ, RZ, R14 ;  /* 0x000000ffff047224 */ /* 0x000fce00078e000e */
[----:B------:R-:W-:Y:S05]  /*2d0a0*/  WARPSYNC.COLLECTIVE R15, `(.L_x_2281) ;  /* 0x000000000f087348 */ /* 0x000fea0003c00000 */
[----:B------:R0:W1:Y:S02]  /*2d0b0*/  SHFL.IDX P6, R14, R13, R12, R11 ;  /* 0x0000000c0d0e7389 */ /* 0x00006400000c000b */
[----:B01----:R-:W-:Y:S01]  /*2d0c0*/  ENDCOLLECTIVE ;  /* 0x000000000000791b */ /* 0x003fe20003800000 */
.L_x_2281:
[----:B------:R-:W-:Y:S02]  /*2d0d0*/  IMAD.MOV.U32 R13, RZ, RZ, R0 ;  /* 0x000000ffff0d7224 */ /* 0x000fe400078e0000 */
[----:B------:R-:W-:-:S07]  /*2d0e0*/  IMAD.MOV.U32 R9, RZ, RZ, R14 ;  /* 0x000000ffff097224 */ /* 0x000fce00078e000e */
[----:B------:R-:W-:Y:S05]  /*2d0f0*/  WARPSYNC.COLLECTIVE R15, `(.L_x_2282) ;  /* 0x000000000f087348 */ /* 0x000fea0003c00000 */
[----:B------:R0:W1:Y:S02]  /*2d100*/  SHFL.IDX P6, R14, R13, R12, R11 ;  /* 0x0000000c0d0e7389 */ /* 0x00006400000c000b */
[----:B01----:R-:W-:Y:S01]  /*2d110*/  ENDCOLLECTIVE ;  /* 0x000000000000791b */ /* 0x003fe20003800000 */
.L_x_2282:
[----:B------:R-:W-:Y:S05]  /*2d120*/  BRA `(.L_x_2283) ;  /* 0xfffffe1c00e47947 */ /* 0x000fea000383ffff */
.L_x_1919:
        /* <DEDUP_REMOVED lines=8> */
.L_x_2285:
[----:B------:R-:W-:Y:S05]  /*2d1b0*/  BSYNC B1 ;  /* 0x0000000000017941 */ /* 0x000fea0003800000 */
.L_x_2284:
        /* <DEDUP_REMOVED lines=8> */
.L_x_2286:
[----:B------:R-:W-:Y:S02]  /*2d240*/  IMAD.MOV.U32 R13, RZ, RZ, R7 ;  /* 0x000000ffff0d7224 */ /* 0x000fe400078e0007 */
[----:B------:R-:W-:-:S07]  /*2d250*/  IMAD.MOV.U32 R20, RZ, RZ, R14 ;  /* 0x000000ffff147224 */ /* 0x000fce00078e000e */
[----:B------:R-:W-:Y:S05]  /*2d260*/  WARPSYNC.COLLECTIVE R15, `(.L_x_2287) ;  /* 0x000000000f087348 */ /* 0x000fea0003c00000 */
[----:B------:R0:W1:Y:S02]  /*2d270*/  SHFL.IDX P6, R14, R13, R12, R11 ;  /* 0x0000000c0d0e7389 */ /* 0x00006400000c000b */
[----:B01----:R-:W-:Y:S01]  /*2d280*/  ENDCOLLECTIVE ;  /* 0x000000000000791b */ /* 0x003fe20003800000 */
.L_x_2287:
[----:B------:R-:W-:Y:S02]  /*2d290*/  IMAD.MOV.U32 R13, RZ, RZ, R0 ;  /* 0x000000ffff0d7224 */ /* 0x000fe400078e0000 */
[----:B------:R-:W-:-:S07]  /*2d2a0*/  IMAD.MOV.U32 R23, RZ, RZ, R14 ;  /* 0x000000ffff177224 */ /* 0x000fce00078e000e */
[----:B------:R-:W-:Y:S05]  /*2d2b0*/  WARPSYNC.COLLECTIVE R15, `(.L_x_2288) ;  /* 0x000000000f087348 */ /* 0x000fea0003c00000 */
[----:B------:R0:W1:Y:S02]  /*2d2c0*/  SHFL.IDX P6, R14, R13, R12, R11 ;  /* 0x0000000c0d0e7389 */ /* 0x00006400000c000b */
[----:B01----:R-:W-:Y:S01]  /*2d2d0*/  ENDCOLLECTIVE ;  /* 0x000000000000791b */ /* 0x003fe20003800000 */
.L_x_2288:
[----:B------:R-:W-:Y:S01]  /*2d2e0*/  IMAD.MOV.U32 R0, RZ, RZ, R14 ;  /* 0x000000ffff007224 */ /* 0x000fe200078e000e */
[----:B------:R-:W-:Y:S06]  /*2d2f0*/  BRA `(.L_x_2289) ;  /* 0xfffffe2000b07947 */ /* 0x000fec000383ffff */
.L_x_1923:
[----:B0-----:R0:W1:Y:S02]  /*2d300*/  SYNCS.PHASECHK.TRANS64.TRYWAIT P0, [R16+URZ+0x30800], R139 ;  /* 0x0308008b100075a7 */ /* 0x001064000800017f */
[----:B-1----:R-:W-:Y:S05]  /*2d310*/  @!P0 NANOSLEEP.SYNCS 0x989680 ;  /* 0x009896800000895d */ /* 0x002fea0003900000 */
[----:B------:R-:W1:Y:S02]  /*2d320*/  @!P0 SYNCS.PHASECHK.TRANS64 P0, [R16+URZ+0x30800], R139 ;  /* 0x0308008b100085a7 */ /* 0x000e64000800007f */
[----:B-1----:R-:W-:Y:S05]  /*2d330*/  @!P0 BRA `(.L_x_1923) ;  /* 0xfffffffc00f08947 */ /* 0x002fea000383ffff */
[----:B------:R-:W-:Y:S05]  /*2d340*/  BRA `(.L_x_2290) ;  /* 0xfffffe2400d87947 */ /* 0x000fea000383ffff */
.L_x_1941:
[----:B0-----:R0:W1:Y:S02]  /*2d350*/  SYNCS.PHASECHK.TRANS64.TRYWAIT P2, [R57+URZ+0x30830], R0 ;  /* 0x03083000390075a7 */ /* 0x001064000804017f */
[----:B-1----:R-:W-:Y:S05]  /*2d360*/  @!P2 NANOSLEEP.SYNCS 0x989680 ;  /* 0x009896800000a95d */ /* 0x002fea0003900000 */
[----:B------:R-:W1:Y:S02]  /*2d370*/  @!P2 SYNCS.PHASECHK.TRANS64 P2, [R57+URZ+0x30830], R0 ;  /* 0x030830003900a5a7 */ /* 0x000e64000804007f */
[----:B-1----:R-:W-:Y:S05]  /*2d380*/  @!P2 BRA `(.L_x_1941) ;  /* 0xfffffffc00f0a947 */ /* 0x002fea000383ffff */
[----:B------:R-:W-:Y:S05]  /*2d390*/  BRA `(.L_x_1940) ;  /* 0xfffffe6000587947 */ /* 0x000fea000383ffff */
.L_x_1961:
[----:B-1----:R1:W2:Y:S02]  /*2d3a0*/  SYNCS.PHASECHK.TRANS64.TRYWAIT P4, [R2+URZ+0x30830], R153 ;  /* 0x03083099020075a7 */ /* 0x0022a4000808017f */
[----:B--2---:R-:W-:Y:S05]  /*2d3b0*/  @!P4 NANOSLEEP.SYNCS 0x989680 ;  /* 0x009896800000c95d */ /* 0x004fea0003900000 */
[----:B------:R-:W2:Y:S02]  /*2d3c0*/  @!P4 SYNCS.PHASECHK.TRANS64 P4, [R2+URZ+0x30830], R153 ;  /* 0x030830990200c5a7 */ /* 0x000ea4000808007f */
[----:B--2---:R-:W-:Y:S05]  /*2d3d0*/  @!P4 BRA `(.L_x_1961) ;  /* 0xfffffffc00f0c947 */ /* 0x004fea000383ffff */
[----:B------:R-:W-:Y:S05]  /*2d3e0*/  BRA `(.L_x_1960) ;  /* 0xfffffe8c00e87947 */ /* 0x000fea000383ffff */
.L_x_1966:
[----:B-1----:R1:W2:Y:S02]  /*2d3f0*/  SYNCS.PHASECHK.TRANS64.TRYWAIT P4, [R0+URZ+0x30850], R23 ;  /* 0x03085017000075a7 */ /* 0x0022a4000808017f */
[----:B--2---:R-:W-:Y:S05]  /*2d400*/  @!P4 NANOSLEEP.SYNCS 0x989680 ;  /* 0x009896800000c95d */ /* 0x004fea0003900000 */
[----:B------:R-:W2:Y:S02]  /*2d410*/  @!P4 SYNCS.PHASECHK.TRANS64 P4, [R0+URZ+0x30850], R23 ;  /* 0x030850170000c5a7 */ /* 0x000ea4000808007f */
[----:B--2---:R-:W-:Y:S05]  /*2d420*/  @!P4 BRA `(.L_x_1966) ;  /* 0xfffffffc00f0c947 */ /* 0x004fea000383ffff */
[----:B------:R-:W-:Y:S05]  /*2d430*/  BRA `(.L_x_1965) ;  /* 0xfffffea000807947 */ /* 0x000fea000383ffff */
.L_x_1987:
[----:B-1----:R1:W2:Y:S02]  /*2d440*/  SYNCS.PHASECHK.TRANS64.TRYWAIT P2, [R3+URZ+0x30830], R153 ;  /* 0x03083099030075a7 */ /* 0x0022a4000804017f */
[----:B--2---:R-:W-:Y:S05]  /*2d450*/  @!P2 NANOSLEEP.SYNCS 0x989680 ;  /* 0x009896800000a95d */ /* 0x004fea0003900000 */
[----:B------:R-:W2:Y:S02]  /*2d460*/  @!P2 SYNCS.PHASECHK.TRANS64 P2, [R3+URZ+0x30830], R153 ;  /* 0x030830990300a5a7 */ /* 0x000ea4000804007f */
[----:B--2---:R-:W-:Y:S05]  /*2d470*/  @!P2 BRA `(.L_x_1987) ;  /* 0xfffffffc00f0a947 */ /* 0x004fea000383ffff */
[----:B------:R-:W-:Y:S05]  /*2d480*/  BRA `(.L_x_1986) ;  /* 0xfffffec000a07947 */ /* 0x000fea000383ffff */
.L_x_1992:
[----:B-1----:R1:W2:Y:S02]  /*2d490*/  SYNCS.PHASECHK.TRANS64.TRYWAIT P2, [R232+URZ+0x30850], R0 ;  /* 0x03085000e80075a7 */ /* 0x0022a4000804017f */
[----:B--2---:R-:W-:Y:S05]  /*2d4a0*/  @!P2 NANOSLEEP.SYNCS 0x989680 ;  /* 0x009896800000a95d */ /* 0x004fea0003900000 */
[----:B------:R-:W2:Y:S02]  /*2d4b0*/  @!P2 SYNCS.PHASECHK.TRANS64 P2, [R232+URZ+0x30850], R0 ;  /* 0x03085000e800a5a7 */ /* 0x000ea4000804007f */
[----:B--2---:R-:W-:Y:S05]  /*2d4c0*/  @!P2 BRA `(.L_x_1992) ;  /* 0xfffffffc00f0a947 */ /* 0x004fea000383ffff */
[----:B------:R-:W-:Y:S05]  /*2d4d0*/  BRA `(.L_x_1991) ;  /* 0xfffffed400347947 */ /* 0x000fea000383ffff */
.L_x_2000:
[----:B-1----:R1:W2:Y:S02]  /*2d4e0*/  SYNCS.PHASECHK.TRANS64.TRYWAIT P2, [R3+URZ+0x30830], R153 ;  /* 0x03083099030075a7 */ /* 0x0022a4000804017f */
[----:B--2---:R-:W-:Y:S05]  /*2d4f0*/  @!P2 NANOSLEEP.SYNCS 0x989680 ;  /* 0x009896800000a95d */ /* 0x004fea0003900000 */
[----:B------:R-:W2:Y:S02]  /*2d500*/  @!P2 SYNCS.PHASECHK.TRANS64 P2, [R3+URZ+0x30830], R153 ;  /* 0x030830990300a5a7 */ /* 0x000ea4000804007f */
[----:B--2---:R-:W-:Y:S05]  /*2d510*/  @!P2 BRA `(.L_x_2000) ;  /* 0xfffffffc00f0a947 */ /* 0x004fea000383ffff */
[----:B------:R-:W-:Y:S05]  /*2d520*/  BRA `(.L_x_1999) ;  /* 0xfffffee400f47947 */ /* 0x000fea000383ffff */
.L_x_2005:
[----:B-1----:R1:W2:Y:S02]  /*2d530*/  SYNCS.PHASECHK.TRANS64.TRYWAIT P2, [R0+URZ+0x30850], R2 ;  /* 0x03085002000075a7 */ /* 0x0022a4000804017f */
[----:B--2---:R-:W-:Y:S05]  /*2d540*/  @!P2 NANOSLEEP.SYNCS 0x989680 ;  /* 0x009896800000a95d */ /* 0x004fea0003900000 */
[----:B------:R-:W2:Y:S02]  /*2d550*/  @!P2 SYNCS.PHASECHK.TRANS64 P2, [R0+URZ+0x30850], R2 ;  /* 0x030850020000a5a7 */ /* 0x000ea4000804007f */
[----:B--2---:R-:W-:Y:S05]  /*2d560*/  @!P2 BRA `(.L_x_2005) ;  /* 0xfffffffc00f0a947 */ /* 0x004fea000383ffff */
[----:B------:R-:W-:Y:S05]  /*2d570*/  BRA `(.L_x_2004) ;  /* 0xfffffef800947947 */ /* 0x000fea000383ffff */
.L_x_2019:
[----:B-1----:R1:W2:Y:S02]  /*2d580*/  SYNCS.PHASECHK.TRANS64.TRYWAIT P0, [R0+URZ+0x30850], R7 ;  /* 0x03085007000075a7 */ /* 0x0022a4000800017f */
[----:B--2---:R-:W-:Y:S05]  /*2d590*/  @!P0 NANOSLEEP.SYNCS 0x989680 ;  /* 0x009896800000895d */ /* 0x004fea0003900000 */
[----:B------:R-:W2:Y:S02]  /*2d5a0*/  @!P0 SYNCS.PHASECHK.TRANS64 P0, [R0+URZ+0x30850], R7 ;  /* 0x03085007000085a7 */ /* 0x000ea4000800007f */
[----:B--2---:R-:W-:Y:S05]  /*2d5b0*/  @!P0 BRA `(.L_x_2019) ;  /* 0xfffffffc00f08947 */ /* 0x004fea000383ffff */
[----:B------:R-:W-:Y:S05]  /*2d5c0*/  BRA `(.L_x_2018) ;  /* 0xffffff1c00d47947 */ /* 0x000fea000383ffff */
.L_x_2063:
        /* <DEDUP_REMOVED lines=11> */
.L_x_2292:
[----:B------:R-:W-:Y:S05]  /*2d680*/  BSYNC B1 ;  /* 0x0000000000017941 */ /* 0x000fea0003800000 */
.L_x_2291:
[----:B------:R-:W-:Y:S05]  /*2d690*/  BRA `(.L_x_2293) ;  /* 0xffffff7000587947 */ /* 0x000fea000383ffff */
.L_x_2065:
[----:B------:R-:W-:Y:S01]  /*2d6a0*/  BSSY B1, `(.L_x_2294) ;  /* 0x0000006000017945 */ /* 0x000fe20003800000 */
[----:B------:R-:W-:-:S07]  /*2d6b0*/  IMAD.MOV.U32 R15, RZ, RZ, -0x1 ;  /* 0xffffffffff0f7424 */ /* 0x000fce00078e00ff */
[----:B0-----:R-:W-:Y:S05]  /*2d6c0*/  WARPSYNC.COLLECTIVE R15, `(.L_x_2295) ;  /* 0x000000000f0c7348 */ /* 0x001fea0003c00000 */
[----:B------:R-:W-:Y:S02]  /*2d6d0*/  ELECT P6, UR62, PT ;  /* 0x00000000003e782f */ /* 0x000fe400038c0000 */
[----:B------:R-:W-:Y:S01]  /*2d6e0*/  MOV R14, UR62 ;  /* 0x0000003e000e7c02 */ /* 0x000fe20008000f00 */
[----:B0-----:R-:W-:Y:S10]  /*2d6f0*/  ENDCOLLECTIVE ;  /* 0x000000000000791b */ /* 0x001ff40003800000 */
.L_x_2295:
[----:B------:R-:W-:Y:S05]  /*2d700*/  BSYNC B1 ;  /* 0x0000000000017941 */ /* 0x000fea0003800000 */
.L_x_2294:
[----:B------:R-:W-:Y:S01]  /*2d710*/  PLOP3.LUT P2, PT, P6, PT, PT, 0x80, 0x0 ;  /* 0x000000000000781c */ /* 0x000fe2000374f070 */
[----:B------:R-:W-:-:S12]  /*2d720*/  BRA `(.L_x_2064) ;  /* 0xffffff70004c7947 */ /* 0x000fd8000383ffff */
.L_x_2067:
[----:B0-----:R-:W2:Y:S02]  /*2d730*/  LDL R5, [R1] ;  /* 0x0000000001057983 */ /* 0x001ea40000100800 */
[----:B--2---:R0:W1:Y:S02]  /*2d740*/  SYNCS.PHASECHK.TRANS64.TRYWAIT P0, [R5+URZ+0x30820], R4 ;  /* 0x03082004050075a7 */ /* 0x004064000800017f */
[----:B-1----:R-:W-:Y:S05]  /*2d750*/  @!P0 NANOSLEEP.SYNCS 0x989680 ;  /* 0x009896800000895d */ /* 0x002fea0003900000 */
[----:B------:R-:W1:Y:S02]  /*2d760*/  @!P0 SYNCS.PHASECHK.TRANS64 P0, [R5+URZ+0x30820], R4 ;  /* 0x03082004050085a7 */ /* 0x000e64000800007f */
[----:B-1----:R-:W-:Y:S05]  /*2d770*/  @!P0 BRA `(.L_x_2067) ;  /* 0xfffffffc00ec8947 */ /* 0x002fea000383ffff */
[----:B------:R-:W-:Y:S05]  /*2d780*/  BRA `(.L_x_2296) ;  /* 0xffffff70005c7947 */ /* 0x000fea000383ffff */
.L_x_2071:
[----:B0-----:R0:W1:Y:S02]  /*2d790*/  SYNCS.PHASECHK.TRANS64.TRYWAIT P0, [R6+URZ+0x308a0], R9 ;  /* 0x0308a009060075a7 */ /* 0x001064000800017f */
[----:B-1----:R-:W-:Y:S05]  /*2d7a0*/  @!P0 NANOSLEEP.SYNCS 0x989680 ;  /* 0x009896800000895d */ /* 0x002fea0003900000 */
[----:B------:R-:W1:Y:S02]  /*2d7b0*/  @!P0 SYNCS.PHASECHK.TRANS64 P0, [R6+URZ+0x308a0], R9 ;  /* 0x0308a009060085a7 */ /* 0x000e64000800007f */
[----:B-1----:R-:W-:Y:S05]  /*2d7c0*/  @!P0 BRA `(.L_x_2071) ;  /* 0xfffffffc00f08947 */ /* 0x002fea000383ffff */
[----:B------:R-:W-:Y:S05]  /*2d7d0*/  BRA `(.L_x_2297) ;  /* 0xffffff7000807947 */ /* 0x000fea000383ffff */
.L_x_2079:
[----:B-1----:R1:W2:Y:S02]  /*2d7e0*/  SYNCS.PHASECHK.TRANS64.TRYWAIT P0, [R6+URZ+0x308c0], R9 ;  /* 0x0308c009060075a7 */ /* 0x0022a4000800017f */
[----:B--2---:R-:W-:Y:S05]  /*2d7f0*/  @!P0 NANOSLEEP.SYNCS 0x989680 ;  /* 0x009896800000895d */ /* 0x004fea0003900000 */
[----:B------:R-:W2:Y:S02]  /*2d800*/  @!P0 SYNCS.PHASECHK.TRANS64 P0, [R6+URZ+0x308c0], R9 ;  /* 0x0308c009060085a7 */ /* 0x000ea4000800007f */
[----:B--2---:R-:W-:Y:S05]  /*2d810*/  @!P0 BRA `(.L_x_2079) ;  /* 0xfffffffc00f08947 */ /* 0x004fea000383ffff */
[----:B------:R-:W-:Y:S05]  /*2d820*/  BRA `(.L_x_2298) ;  /* 0xffffff7400c47947 */ /* 0x000fea000383ffff */
.L_x_2089:
[----:B0-----:R0:W1:Y:S02]  /*2d830*/  SYNCS.PHASECHK.TRANS64.TRYWAIT P0, [R7+URZ+0x308a0], R6 ;  /* 0x0308a006070075a7 */ /* 0x001064000800017f */
[----:B-1----:R-:W-:Y:S05]  /*2d840*/  @!P0 NANOSLEEP.SYNCS 0x989680 ;  /* 0x009896800000895d */ /* 0x002fea0003900000 */
[----:B------:R-:W1:Y:S02]  /*2d850*/  @!P0 SYNCS.PHASECHK.TRANS64 P0, [R7+URZ+0x308a0], R6 ;  /* 0x0308a006070085a7 */ /* 0x000e64000800007f */
[----:B-1----:R-:W-:Y:S05]  /*2d860*/  @!P0 BRA `(.L_x_2089) ;  /* 0xfffffffc00f08947 */ /* 0x002fea000383ffff */
[----:B------:R-:W-:Y:S05]  /*2d870*/  BRA `(.L_x_2299) ;  /* 0xffffff7c00547947 */ /* 0x000fea000383ffff */
.L_x_2097:
[----:B-1----:R1:W2:Y:S02]  /*2d880*/  SYNCS.PHASECHK.TRANS64.TRYWAIT P0, [R7+URZ+0x308c0], R6 ;  /* 0x0308c006070075a7 */ /* 0x0022a4000800017f */
[----:B--2---:R-:W-:Y:S05]  /*2d890*/  @!P0 NANOSLEEP.SYNCS 0x989680 ;  /* 0x009896800000895d */ /* 0x004fea0003900000 */
[----:B------:R-:W2:Y:S02]  /*2d8a0*/  @!P0 SYNCS.PHASECHK.TRANS64 P0, [R7+URZ+0x308c0], R6 ;  /* 0x0308c006070085a7 */ /* 0x000ea4000800007f */
[----:B--2---:R-:W-:Y:S05]  /*2d8b0*/  @!P0 BRA `(.L_x_2097) ;  /* 0xfffffffc00f08947 */ /* 0x004fea000383ffff */
[----:B------:R-:W-:Y:S05]  /*2d8c0*/  BRA `(.L_x_2300) ;  /* 0xffffff8000907947 */ /* 0x000fea000383ffff */
.L_x_2121:
        /* <DEDUP_REMOVED lines=11> */
.L_x_2302:
[----:B------:R-:W-:Y:S05]  /*2d980*/  BSYNC B0 ;  /* 0x0000000000007941 */ /* 0x000fea0003800000 */
.L_x_2301:
[----:B------:R-:W-:Y:S05]  /*2d990*/  BRA `(.L_x_2303) ;  /* 0xffffff9000707947 */ /* 0x000fea000383ffff */
.L_x_2123:
[----:B------:R-:W-:Y:S01]  /*2d9a0*/  BSSY B0, `(.L_x_2304) ;  /* 0x0000006000007945 */ /* 0x000fe20003800000 */
[----:B------:R-:W-:-:S07]  /*2d9b0*/  IMAD.MOV.U32 R15, RZ, RZ, -0x1 ;  /* 0xffffffffff0f7424 */ /* 0x000fce00078e00ff */
[----:B01----:R-:W-:Y:S05]  /*2d9c0*/  WARPSYNC.COLLECTIVE R15, `(.L_x_2305) ;  /* 0x000000000f0c7348 */ /* 0x003fea0003c00000 */
[----:B------:R-:W-:Y:S02]  /*2d9d0*/  ELECT P6, UR62, PT ;  /* 0x00000000003e782f */ /* 0x000fe400038c0000 */
[----:B------:R-:W-:Y:S01]  /*2d9e0*/  MOV R14, UR62 ;  /* 0x0000003e000e7c02 */ /* 0x000fe20008000f00 */
[----:B01----:R-:W-:Y:S10]  /*2d9f0*/  ENDCOLLECTIVE ;  /* 0x000000000000791b */ /* 0x003ff40003800000 */
.L_x_2305:
[----:B------:R-:W-:Y:S05]  /*2da00*/  BSYNC B0 ;  /* 0x0000000000007941 */ /* 0x000fea0003800000 */
.L_x_2304:
[----:B------:R-:W-:Y:S05]  /*2da10*/  BRA `(.L_x_2306) ;  /* 0xffffff90007c7947 */ /* 0x000fea000383ffff */
.L_x_2125:
[----:B0-----:R0:W1:Y:S02]  /*2da20*/  SYNCS.PHASECHK.TRANS64.TRYWAIT P0, [R0+URZ+0x30840], R2 ;  /* 0x03084002000075a7 */ /* 0x001064000800017f */
[----:B-1----:R-:W-:Y:S05]  /*2da30*/  @!P0 NANOSLEEP.SYNCS 0x989680 ;  /* 0x009896800000895d */ /* 0x002fea0003900000 */
[----:B------:R-:W1:Y:S02]  /*2da40*/  @!P0 SYNCS.PHASECHK.TRANS64 P0, [R0+URZ+0x30840], R2 ;  /* 0x03084002000085a7 */ /* 0x000e64000800007f */
[----:B-1----:R-:W-:Y:S05]  /*2da50*/  @!P0 BRA `(.L_x_2125) ;  /* 0xfffffffc00f08947 */ /* 0x002fea000383ffff */
[----:B------:R-:W-:Y:S05]  /*2da60*/  BRA `(.L_x_2307) ;  /* 0xffffff9000e47947 */ /* 0x000fea000383ffff */
.L_x_2129:
[----:B------:R0:W5:Y:S01]  /*2da70*/  LDL.LU R9, [R1+0x3c] ;  /* 0x00003c0001097983 */ /* 0x0001620000300800 */
[----:B------:R-:W-:Y:S02]  /*2da80*/  IMAD.MOV.U32 R5, RZ, RZ, R11 ;  /* 0x000000ffff057224 */ /* 0x000fe400078e000b */
[----:B------:R-:W-:Y:S02]  /*2da90*/  IMAD.MOV.U32 R13, RZ, RZ, R3 ;  /* 0x000000ffff0d7224 */ /* 0x000fe400078e0003 */
[----:B------:R-:W-:Y:S02]  /*2daa0*/  IMAD.MOV.U32 R12, RZ, RZ, RZ ;  /* 0x000000ffff0c7224 */ /* 0x000fe400078e00ff */
[----:B------:R-:W-:Y:S02]  /*2dab0*/  IMAD.MOV.U32 R11, RZ, RZ, 0x181f ;  /* 0x0000181fff0b7424 */ /* 0x000fe400078e00ff */
[----:B0-----:R-:W-:-:S07]  /*2dac0*/  IMAD.MOV.U32 R15, RZ, RZ, -0x1 ;  /* 0xffffffffff0f7424 */ /* 0x001fce00078e00ff */
[----:B-----5:R-:W-:Y:S05]  /*2dad0*/  WARPSYNC.COLLECTIVE R15, `(.L_x_2308) ;  /* 0x000000000f087348 */ /* 0x020fea0003c00000 */
[----:B------:R0:W1:Y:S02]  /*2dae0*/  SHFL.IDX P6, R14, R13, R12, R11 ;  /* 0x0000000c0d0e7389 */ /* 0x00006400000c000b */
[----:B01---5:R-:W-:Y:S01]  /*2daf0*/  ENDCOLLECTIVE ;  /* 0x000000000000791b */ /* 0x023fe20003800000 */
.L_x_2308:
[----:B------:R-:W-:Y:S02]  /*2db00*/  IMAD.MOV.U32 R13, RZ, RZ, R4 ;  /* 0x000000ffff0d7224 */ /* 0x000fe400078e0004 */
[----:B------:R-:W-:-:S07]  /*2db10*/  IMAD.MOV.U32 R6, RZ, RZ, R14 ;  /* 0x000000ffff067224 */ /* 0x000fce00078e000e */
[----:B------:R-:W-:Y:S05]  /*2db20*/  WARPSYNC.COLLECTIVE R15, `(.L_x_2309) ;  /* 0x000000000f087348 */ /* 0x000fea0003c00000 */
[----:B------:R0:W1:Y:S02]  /*2db30*/  SHFL.IDX P6, R14, R13, R12, R11 ;  /* 0x0000000c0d0e7389 */ /* 0x00006400000c000b */
[----:B01----:R-:W-:Y:S01]  /*2db40*/  ENDCOLLECTIVE ;  /* 0x000000000000791b */ /* 0x003fe20003800000 */
.L_x_2309:
[----:B------:R-:W-:Y:S02]  /*2db50*/  IMAD R2, R9, R7, RZ ;  /* 0x0000000709027224 */ /* 0x000fe400078e02ff */
[----:B------:R0:W5:Y:S01]  /*2db60*/  LDL R9, [R1+0x28] ;  /* 0x0000280001097983 */ /* 0x0001620000100800 */
[----:B------:R-:W-:Y:S02]  /*2db70*/  IMAD.IADD R0, R10, 0x1, R5 ;  /* 0x000000010a007824 */ /* 0x000fe400078e0205 */
[----:B------:R-:W-:Y:S02]  /*2db80*/  IMAD.MOV.U32 R7, RZ, RZ, R14 ;  /* 0x000000ffff077224 */ /* 0x000fe400078e000e */
[----:B------:R-:W-:Y:S01]  /*2db90*/  IMAD.MOV.U32 R13, RZ, RZ, R3 ;  /* 0x000000ffff0d7224 */ /* 0x000fe200078e0003 */
[C---:B------:R-:W-:Y:S01]  /*2dba0*/  ISETP.GE.AND P2, PT, R0.reuse, R2, PT ;  /* 0x000000020000720c */ /* 0x040fe20003f46270 */
[----:B------:R-:W-:Y:S02]  /*2dbb0*/  IMAD.MOV.U32 R12, RZ, RZ, 0x1 ;  /* 0x00000001ff0c7424 */ /* 0x000fe400078e00ff */
[----:B0-----:R-:W-:-:S10]  /*2dbc0*/  VIADD R5, R0, 0x10 ;  /* 0x0000001000057836 */ /* 0x001fd40000000000 */
[----:B-----5:R-:W-:Y:S05]  /*2dbd0*/  WARPSYNC.COLLECTIVE R15, `(.L_x_2310) ;  /* 0x000000000f087348 */ /* 0x020fea0003c00000 */
[----:B------:R0:W1:Y:S02]  /*2dbe0*/  SHFL.IDX P6, R14, R13, R12, R11 ;  /* 0x0000000c0d0e7389 */ /* 0x00006400000c000b */
[----:B01---5:R-:W-:Y:S01]  /*2dbf0*/  ENDCOLLECTIVE ;  /* 0x000000000000791b */ /* 0x023fe20003800000 */
.L_x_2310:
[----:B------:R-:W-:-:S05]  /*2dc00*/  @!P2 LEA R7, P5, R8, R7, 0x1 ;  /* 0x000000070807a211 */ /* 0x000fca00078a08ff */
[----:B------:R-:W-:Y:S02]  /*2dc10*/  @!P2 IMAD.X R6, RZ, RZ, R6, P5 ;  /* 0x000000ffff06a224 */ /* 0x000fe400028e0606 */
[----:B------:R-:W-:-:S03]  /*2dc20*/  IMAD.MOV.U32 R13, RZ, RZ, R4 ;  /* 0x000000ffff0d7224 */ /* 0x000fc600078e0004 */
[----:B------:R-:W-:-:S04]  /*2dc30*/  @!P2 LOP3.LUT R7, R7, R6, RZ, 0x3c, !PT ;  /* 0x000000060707a212 */ /* 0x000fc800078e3cff */
[----:B------:R-:W-:-:S04]  /*2dc40*/  @!P2 LOP3.LUT R6, R7, R6, RZ, 0x3c, !PT ;  /* 0x000000060706a212 */ /* 0x000fc800078e3cff */
[----:B------:R-:W-:-:S05]  /*2dc50*/  @!P2 LOP3.LUT R7, R7, R6, RZ, 0x3c, !PT ;  /* 0x000000060707a212 */ /* 0x000fca00078e3cff */
[----:B------:R-:W-:Y:S01]  /*2dc60*/  @!PT LDS RZ, [RZ] ;  /* 0x00000000fffff984 */ /* 0x000fe20000000800 */
[----:B------:R-:W-:Y:S01]  /*2dc70*/  @!PT LDS RZ, [RZ] ;  /* 0x00000000fffff984 */ /* 0x000fe20000000800 */
[----:B------:R-:W-:Y:S01]  /*2dc80*/  @!PT LDS RZ, [RZ] ;  /* 0x00000000fffff984 */ /* 0x000fe20000000800 */
[----:B------:R-:W-:Y:S04]  /*2dc90*/  @!P2 LDGSTS.E.BYPASS.LTC128B.128 [R9+0x10400], desc[UR60][R6.64], !P4 ;  /* 0x104000000609afae */ /* 0x000fe8000e101d7c */
[----:B------:R-:W-:Y:S04]  /*2dca0*/  @!P2 LDGSTS.E.BYPASS.LTC128B.128 [R9+0x14400], desc[UR60][R6.64+0x80], !P3 ;  /* 0x144000800609afae */ /* 0x000fe8000d901d7c */
[----:B------:R-:W-:Y:S04]  /*2dcb0*/  @!P2 LDGSTS.E.BYPASS.LTC128B.128 [R9+0x18400], desc[UR60][R6.64+0x100], !P0 ;  /* 0x184001000609afae */ /* 0x000fe8000c101d7c */
[----:B------:R0:W-:Y:S01]  /*2dcc0*/  @!P2 LDGSTS.E.BYPASS.LTC128B.128 [R9+0x1c400], desc[UR60][R6.64+0x180], !P1 ;  /* 0x1c4001800609afae */ /* 0x0001e2000c901d7c */
[----:B------:R-:W-:Y:S01]  /*2dcd0*/  ISETP.GE.AND P2, PT, R5, R2, PT ;  /* 0x000000020500720c */ /* 0x000fe20003f46270 */
[----:B0-----:R-:W-:-:S12]  /*2dce0*/  IMAD.MOV.U32 R7, RZ, RZ, R14 ;  /* 0x000000ffff077224 */ /* 0x001fd800078e000e */
[----:B------:R-:W-:Y:S05]  /*2dcf0*/  WARPSYNC.COLLECTIVE R15, `(.L_x_2311) ;  /* 0x000000000f087348 */ /* 0x000fea0003c00000 */
[----:B------:R0:W1:Y:S02]  /*2dd00*/  SHFL.IDX P6, R14, R13, R12, R11 ;  /* 0x0000000c0d0e7389 */ /* 0x00006400000c000b */
[----:B01----:R-:W-:Y:S01]  /*2dd10*/  ENDCOLLECTIVE ;  /* 0x000000000000791b */ /* 0x003fe20003800000 */
.L_x_2311:
[----:B------:R-:W-:Y:S02]  /*2dd20*/  IMAD.MOV.U32 R13, RZ, RZ, R3 ;  /* 0x000000ffff0d7224 */ /* 0x000fe400078e0003 */
[----:B------:R-:W-:Y:S02]  /*2dd30*/  IMAD.MOV.U32 R12, RZ, RZ, 0x2 ;  /* 0x00000002ff0c7424 */ /* 0x000fe400078e00ff */
[----:B------:R-:W-:-:S07]  /*2dd40*/  IMAD.MOV.U32 R5, RZ, RZ, R14 ;  /* 0x000000ffff057224 */ /* 0x000fce00078e000e */
[----:B------:R-:W-:Y:S05]  /*2dd50*/  WARPSYNC.COLLECTIVE R15, `(.L_x_2312) ;  /* 0x000000000f087348 */ /* 0x000fea0003c00000 */
[----:B------:R0:W1:Y:S02]  /*2dd60*/  SHFL.IDX P6, R14, R13, R12, R11 ;  /* 0x0000000c0d0e7389 */ /* 0x00006400000c000b */
[----:B01----:R-:W-:Y:S01]  /*2dd70*/  ENDCOLLECTIVE ;  /* 0x000000000000791b */ /* 0x003fe20003800000 */
.L_x_2312:
[----:B------:R-:W-:-:S05]  /*2dd80*/  @!P2 LEA R5, P5, R8, R5, 0x1 ;  /* 0x000000050805a211 */ /* 0x000fca00078a08ff */
[----:B------:R-:W-:-:S04]  /*2dd90*/  @!P2 IMAD.X R6, RZ, RZ, R7, P5 ;  /* 0x000000ffff06a224 */ /* 0x000fc800028e0607 */
[----:B------:R-:W-:Y:S02]  /*2dda0*/  @!P2 IMAD.MOV.U32 R7, RZ, RZ, R6 ;  /* 0x000000ffff07a224 */ /* 0x000fe400078e0006 */
[----:B------:R-:W-:Y:S02]  /*2ddb0*/  @!P2 IMAD.MOV.U32 R6, RZ, RZ, R5 ;  /* 0x000000ffff06a224 */ /* 0x000fe400078e0005 */
[----:B------:R-:W-:Y:S02]  /*2ddc0*/  IMAD.MOV.U32 R13, RZ, RZ, R4 ;  /* 0x000000ffff0d7224 */ /* 0x000fe400078e0004 */
[----:B------:R-:W-:Y:S01]  /*2ddd0*/  VIADD R5, R0, 0x20 ;  /* 0x0000002000057836 */ /* 0x000fe20000000000 */
        /* <DEDUP_REMOVED lines=12> */
.L_x_2313:
[----:B------:R-:W-:Y:S02]  /*2dea0*/  IMAD.MOV.U32 R13, RZ, RZ, R3 ;  /* 0x000000ffff0d7224 */ /* 0x000fe400078e0003 */
[----:B------:R-:W-:Y:S02]  /*2deb0*/  IMAD.MOV.U32 R12, RZ, RZ, 0x3 ;  /* 0x00000003ff0c7424 */ /* 0x000fe400078e00ff */
[----:B------:R-:W-:-:S07]  /*2dec0*/  IMAD.MOV.U32 R5, RZ, RZ, R14 ;  /* 0x000000ffff057224 */ /* 0x000fce00078e000e */
[----:B------:R-:W-:Y:S05]  /*2ded0*/  WARPSYNC.COLLECTIVE R15, `(.L_x_2314) ;  /* 0x000000000f087348 */ /* 0x000fea0003c00000 */
[----:B------:R0:W1:Y:S02]  /*2dee0*/  SHFL.IDX P6, R14, R13, R12, R11 ;  /* 0x0000000c0d0e7389 */ /* 0x00006400000c000b */
[----:B01----:R-:W-:Y:S01]  /*2def0*/  ENDCOLLECTIVE ;  /* 0x000000000000791b */ /* 0x003fe20003800000 */
.L_x_2314:
        /* <DEDUP_REMOVED lines=18> */
.L_x_2315:
[----:B------:R-:W-:Y:S02]  /*2e020*/  IMAD.MOV.U32 R13, RZ, RZ, R3 ;  /* 0x000000ffff0d7224 */ /* 0x000fe400078e0003 */
[----:B------:R-:W-:Y:S02]  /*2e030*/  IMAD.MOV.U32 R12, RZ, RZ, 0x4 ;  /* 0x00000004ff0c7424 */ /* 0x000fe400078e00ff */
[----:B------:R-:W-:-:S07]  /*2e040*/  IMAD.MOV.U32 R5, RZ, RZ, R14 ;  /* 0x000000ffff057224 */ /* 0x000fce00078e000e */
[----:B------:R-:W-:Y:S05]  /*2e050*/  WARPSYNC.COLLECTIVE R15, `(.L_x_2316) ;  /* 0x000000000f087348 */ /* 0x000fea0003c00000 */
[----:B------:R0:W1:Y:S02]  /*2e060*/  SHFL.IDX P6, R14, R13, R12, R11 ;  /* 0x0000000c0d0e7389 */ /* 0x00006400000c000b */
[----:B01----:R-:W-:Y:S01]  /*2e070*/  ENDCOLLECTIVE ;  /* 0x000000000000791b */ /* 0x003fe20003800000 */
.L_x_2316:
        /* <DEDUP_REMOVED lines=18> */
.L_x_2317:
[----:B------:R-:W-:Y:S02]  /*2e1a0*/  IMAD.MOV.U32 R13, RZ, RZ, R3 ;  /* 0x000000ffff0d7224 */ /* 0x000fe400078e0003 */
[----:B------:R-:W-:Y:S02]  /*2e1b0*/  IMAD.MOV.U32 R12, RZ, RZ, 0x5 ;  /* 0x00000005ff0c7424 */ /* 0x000fe400078e00ff */
[----:B------:R-:W-:-:S07]  /*2e1c0*/  IMAD.MOV.U32 R5, RZ, RZ, R14 ;  /* 0x000000ffff057224 */ /* 0x000fce00078e000e */
[----:B------:R-:W-:Y:S05]  /*2e1d0*/  WARPSYNC.COLLECTIVE R15, `(.L_x_2318) ;  /* 0x000000000f087348 */ /* 0x000fea0003c00000 */
[----:B------:R0:W1:Y:S02]  /*2e1e0*/  SHFL.IDX P6, R14, R13, R12, R11 ;  /* 0x0000000c0d0e7389 */ /* 0x00006400000c000b */
[----:B01----:R-:W-:Y:S01]  /*2e1f0*/  ENDCOLLECTIVE ;  /* 0x000000000000791b */ /* 0x003fe20003800000 */
.L_x_2318:
        /* <DEDUP_REMOVED lines=18> */
.L_x_2319:
[----:B------:R-:W-:Y:S02]  /*2e320*/  IMAD.MOV.U32 R13, RZ, RZ, R3 ;  /* 0x000000ffff0d7224 */ /* 0x000fe400078e0003 */
[----:B------:R-:W-:Y:S02]  /*2e330*/  IMAD.MOV.U32 R12, RZ, RZ, 0x6 ;  /* 0x00000006ff0c7424 */ /* 0x000fe400078e00ff */
[----:B------:R-:W-:-:S07]  /*2e340*/  IMAD.MOV.U32 R5, RZ, RZ, R14 ;  /* 0x000000ffff057224 */ /* 0x000fce00078e000e */
[----:B------:R-:W-:Y:S05]  /*2e350*/  WARPSYNC.COLLECTIVE R15, `(.L_x_2320) ;  /* 0x000000000f087348 */ /* 0x000fea0003c00000 */
[----:B------:R0:W1:Y:S02]  /*2e360*/  SHFL.IDX P6, R14, R13, R12, R11 ;  /* 0x0000000c0d0e7389 */ /* 0x00006400000c000b */
[----:B01----:R-:W-:Y:S01]  /*2e370*/  ENDCOLLECTIVE ;  /* 0x000000000000791b */ /* 0x003fe20003800000 */
.L_x_2320:
        /* <DEDUP_REMOVED lines=18> */
.L_x_2321:
[----:B------:R-:W-:Y:S02]  /*2e4a0*/  IMAD.MOV.U32 R13, RZ, RZ, R3 ;  /* 0x000000ffff0d7224 */ /* 0x000fe400078e0003 */
[----:B------:R-:W-:Y:S02]  /*2e4b0*/  IMAD.MOV.U32 R12, RZ, RZ, 0x7 ;  /* 0x00000007ff0c7424 */ /* 0x000fe400078e00ff */
[----:B------:R-:W-:-:S07]  /*2e4c0*/  IMAD.MOV.U32 R5, RZ, RZ, R14 ;  /* 0x000000ffff057224 */ /* 0x000fce00078e000e */
[----:B------:R-:W-:Y:S05]  /*2e4d0*/  WARPSYNC.COLLECTIVE R15, `(.L_x_2322) ;  /* 0x000000000f087348 */ /* 0x000fea0003c00000 */
[----:B------:R0:W1:Y:S02]  /*2e4e0*/  SHFL.IDX P6, R14, R13, R12, R11 ;  /* 0x0000000c0d0e7389 */ /* 0x00006400000c000b */
[----:B01----:R-:W-:Y:S01]  /*2e4f0*/  ENDCOLLECTIVE ;  /* 0x000000000000791b */ /* 0x003fe20003800000 */
.L_x_2322:
[----:B------:R-:W-:-:S05]  /*2e500*/  @!P2 LEA R5, P5, R8, R5, 0x1 ;  /* 0x000000050805a211 */ /* 0x000fca00078a08ff */
[----:B------:R-:W-:-:S04]  /*2e510*/  @!P2 IMAD.X R6, RZ, RZ, R7, P5 ;  /* 0x000000ffff06a224 */ /* 0x000fc800028e0607 */
[----:B------:R-:W-:Y:S02]  /*2e520*/  @!P2 IMAD.MOV.U32 R7, RZ, RZ, R6 ;  /* 0x000000ffff07a224 */ /* 0x000fe400078e0006 */
[----:B------:R-:W-:Y:S02]  /*2e530*/  IMAD.MOV.U32 R13, RZ, RZ, R4 ;  /* 0x000000ffff0d7224 */ /* 0x000fe400078e0004 */
[----:B------:R-:W-:-:S05]  /*2e540*/  @!P2 IMAD.MOV.U32 R6, RZ, RZ, R5 ;  /* 0x000000ffff06a224 */ /* 0x000fca00078e0005 */
[----:B------:R-:W-:Y:S01]  /*2e550*/  @!PT LDS RZ, [RZ] ;  /* 0x00000000fffff984 */ /* 0x000fe20000000800 */
[----:B------:R-:W-:Y:S01]  /*2e560*/  @!PT LDS RZ, [RZ] ;  /* 0x00000000fffff984 */ /* 0x000fe20000000800 */
[----:B------:R-:W-:Y:S01]  /*2e570*/  @!PT LDS RZ, [RZ] ;  /* 0x00000000fffff984 */ /* 0x000fe20000000800 */
[----:B------:R0:W-:Y:S01]  /*2e580*/  @!P2 LDGSTS.E.BYPASS.LTC128B.128 [R9+0x13400], desc[UR60][R6.64], !P4 ;  /* 0x134000000609afae */ /* 0x0001e2000e101d7c */
[----:B------:R-:W-:-:S03]  /*2e590*/  IMAD.MOV.U32 R5, RZ, RZ, R14 ;  /* 0x000000ffff057224 */ /* 0x000fc600078e000e */
[----:B------:R0:W-:Y:S04]  /*2e5a0*/  @!P2 LDGSTS.E.BYPASS.LTC128B.128 [R9+0x17400], desc[UR60][R6.64+0x80], !P3 ;  /* 0x174000800609afae */ /* 0x0001e8000d901d7c */
[----:B0-----:R-:W-:Y:S05]  /*2e5b0*/  WARPSYNC.COLLECTIVE R15, `(.L_x_2323) ;  /* 0x000000000f087348 */ /* 0x001fea0003c00000 */
[----:B------:R1:W2:Y:S02]  /*2e5c0*/  SHFL.IDX P6, R14, R13, R12, R11 ;  /* 0x0000000c0d0e7389 */ /* 0x0002a400000c000b */
[----:B012---:R-:W-:Y:S01]  /*2e5d0*/  ENDCOLLECTIVE ;  /* 0x000000000000791b */ /* 0x007fe20003800000 */
.L_x_2323:
[----:B------:R-:W-:Y:S01]  /*2e5e0*/  @!PT LDS RZ, [RZ] ;  /* 0x00000000fffff984 */ /* 0x000fe20000000800 */
[----:B------:R-:W-:Y:S01]  /*2e5f0*/  @!PT LDS RZ, [RZ] ;  /* 0x00000000fffff984 */ /* 0x000fe20000000800 */
[----:B------:R-:W-:Y:S01]  /*2e600*/  @!PT LDS RZ, [RZ] ;  /* 0x00000000fffff984 */ /* 0x000fe20000000800 */
[----:B------:R0:W-:Y:S04]  /*2e610*/  @!P2 LDGSTS.E.BYPASS.LTC128B.128 [R9+0x1b400], desc[UR60][R6.64+0x100], !P0 ;  /* 0x1b4001000609afae */ /* 0x0001e8000c101d7c */
[----:B------:R0:W-:Y:S01]  /*2e620*/  @!P2 LDGSTS.E.BYPASS.LTC128B.128 [R9+0x1f400], desc[UR60][R6.64+0x180], !P1 ;  /* 0x1f4001800609afae */ /* 0x0001e2000c901d7c */
[----:B------:R-:W-:Y:S01]  /*2e630*/  IMAD.MOV.U32 R3, RZ, RZ, R14 ;  /* 0x000000ffff037224 */ /* 0x000fe200078e000e */
[----:B------:R-:W-:Y:S06]  /*2e640*/  BRA `(.L_x_2324) ;  /* 0xffffff9400c07947 */ /* 0x000fec000383ffff */
.L_x_2134:
[----:B-1----:R-:W3:Y:S02]  /*2e650*/  LDL R2, [R1] ;  /* 0x0000000001027983 */ /* 0x002ee40000100800 */
[----:B---3--:R1:W3:Y:S02]  /*2e660*/  SYNCS.PHASECHK.TRANS64.TRYWAIT P0, [R2+URZ+0x30820], R0 ;  /* 0x03082000020075a7 */ /* 0x0082e4000800017f */
[----:B---3--:R-:W-:Y:S05]  /*2e670*/  @!P0 NANOSLEEP.SYNCS 0x989680 ;  /* 0x009896800000895d */ /* 0x008fea0003900000 */
[----:B------:R-:W3:Y:S02]  /*2e680*/  @!P0 SYNCS.PHASECHK.TRANS64 P0, [R2+URZ+0x30820], R0 ;  /* 0x03082000020085a7 */ /* 0x000ee4000800007f */
[----:B---3--:R-:W-:Y:S05]  /*2e690*/  @!P0 BRA `(.L_x_2134) ;  /* 0xfffffffc00ec8947 */ /* 0x008fea000383ffff */
[----:B------:R-:W-:Y:S05]  /*2e6a0*/  BRA `(.L_x_2325) ;  /* 0xffffff98003c7947 */ /* 0x000fea000383ffff */
.L_x_2143:
[----:B-1----:R1:W2:Y:S02]  /*2e6b0*/  SYNCS.PHASECHK.TRANS64.TRYWAIT P0, [R3+URZ+0x30840], R2 ;  /* 0x03084002030075a7 */ /* 0x0022a4000800017f */
[----:B--2---:R-:W-:Y:S05]  /*2e6c0*/  @!P0 NANOSLEEP.SYNCS 0x989680 ;  /* 0x009896800000895d */ /* 0x004fea0003900000 */
[----:B------:R-:W2:Y:S02]  /*2e6d0*/  @!P0 SYNCS.PHASECHK.TRANS64 P0, [R3+URZ+0x30840], R2 ;  /* 0x03084002030085a7 */ /* 0x000ea4000800007f */
[----:B--2---:R-:W-:Y:S05]  /*2e6e0*/  @!P0 BRA `(.L_x_2143) ;  /* 0xfffffffc00f08947 */ /* 0x004fea000383ffff */
[----:B------:R-:W-:Y:S05]  /*2e6f0*/  BRA `(.L_x_2326) ;  /* 0xffffff9c00087947 */ /* 0x000fea000383ffff */
.L_x_2151:
[----:B0-----:R0:W1:Y:S02]  /*2e700*/  SYNCS.PHASECHK.TRANS64.TRYWAIT P0, [R2+URZ+0x30860], R3 ;  /* 0x03086003020075a7 */ /* 0x001064000800017f */
[----:B-1----:R-:W-:Y:S05]  /*2e710*/  @!P0 NANOSLEEP.SYNCS 0x989680 ;  /* 0x009896800000895d */ /* 0x002fea0003900000 */
[----:B------:R-:W1:Y:S02]  /*2e720*/  @!P0 SYNCS.PHASECHK.TRANS64 P0, [R2+URZ+0x30860], R3 ;  /* 0x03086003020085a7 */ /* 0x000e64000800007f */
[----:B-1----:R-:W-:Y:S05]  /*2e730*/  @!P0 BRA `(.L_x_2151) ;  /* 0xfffffffc00f08947 */ /* 0x002fea000383ffff */
[----:B------:R-:W-:Y:S05]  /*2e740*/  BRA `(.L_x_2327) ;  /* 0xffffffa000647947 */ /* 0x000fea000383ffff */
.L_x_2163:
[----:B-1----:R1:W2:Y:S02]  /*2e750*/  SYNCS.PHASECHK.TRANS64.TRYWAIT P0, [R3+URZ+0x30840], R2 ;  /* 0x03084002030075a7 */ /* 0x0022a4000800017f */
[----:B--2---:R-:W-:Y:S05]  /*2e760*/  @!P0 NANOSLEEP.SYNCS 0x989680 ;  /* 0x009896800000895d */ /* 0x004fea0003900000 */
[----:B------:R-:W2:Y:S02]  /*2e770*/  @!P0 SYNCS.PHASECHK.TRANS64 P0, [R3+URZ+0x30840], R2 ;  /* 0x03084002030085a7 */ /* 0x000ea4000800007f */
[----:B--2---:R-:W-:Y:S05]  /*2e780*/  @!P0 BRA `(.L_x_2163) ;  /* 0xfffffffc00f08947 */ /* 0x004fea000383ffff */
[----:B------:R-:W-:Y:S05]  /*2e790*/  BRA `(.L_x_2328) ;  /* 0xffffffa800887947 */ /* 0x000fea000383ffff */
.L_x_2171:
[----:B0-----:R0:W1:Y:S02]  /*2e7a0*/  SYNCS.PHASECHK.TRANS64.TRYWAIT P0, [R2+URZ+0x30860], R3 ;  /* 0x03086003020075a7 */ /* 0x001064000800017f */
[----:B-1----:R-:W-:Y:S05]  /*2e7b0*/  @!P0 NANOSLEEP.SYNCS 0x989680 ;  /* 0x009896800000895d */ /* 0x002fea0003900000 */
[----:B------:R-:W1:Y:S02]  /*2e7c0*/  @!P0 SYNCS.PHASECHK.TRANS64 P0, [R2+URZ+0x30860], R3 ;  /* 0x03086003020085a7 */ /* 0x000e64000800007f */
[----:B-1----:R-:W-:Y:S05]  /*2e7d0*/  @!P0 BRA `(.L_x_2171) ;  /* 0xfffffffc00f08947 */ /* 0x002fea000383ffff */
[----:B------:R-:W-:Y:S05]  /*2e7e0*/  BRA `(.L_x_2329) ;  /* 0xffffffac00e47947 */ /* 0x000fea000383ffff */
.L_x_2183:
[----:B--2---:R2:W3:Y:S02]  /*2e7f0*/  SYNCS.PHASECHK.TRANS64.TRYWAIT P0, [R3+URZ+0x30840], R2 ;  /* 0x03084002030075a7 */ /* 0x0044e4000800017f */
[----:B---3--:R-:W-:Y:S05]  /*2e800*/  @!P0 NANOSLEEP.SYNCS 0x989680 ;  /* 0x009896800000895d */ /* 0x008fea0003900000 */
[----:B------:R-:W3:Y:S02]  /*2e810*/  @!P0 SYNCS.PHASECHK.TRANS64 P0, [R3+URZ+0x30840], R2 ;  /* 0x03084002030085a7 */ /* 0x000ee4000800007f */
[----:B---3--:R-:W-:Y:S05]  /*2e820*/  @!P0 BRA `(.L_x_2183) ;  /* 0xfffffffc00f08947 */ /* 0x008fea000383ffff */
[----:B------:R-:W-:Y:S05]  /*2e830*/  BRA `(.L_x_2330) ;  /* 0xffffffb400dc7947 */ /* 0x000fea000383ffff */
.L_x_2191:
[----:B0-----:R0:W1:Y:S02]  /*2e840*/  SYNCS.PHASECHK.TRANS64.TRYWAIT P0, [R2+URZ+0x30860], R5 ;  /* 0x03086005020075a7 */ /* 0x001064000800017f */
[----:B-1----:R-:W-:Y:S05]  /*2e850*/  @!P0 NANOSLEEP.SYNCS 0x989680 ;  /* 0x009896800000895d */ /* 0x002fea0003900000 */
[----:B------:R-:W1:Y:S02]  /*2e860*/  @!P0 SYNCS.PHASECHK.TRANS64 P0, [R2+URZ+0x30860], R5 ;  /* 0x03086005020085a7 */ /* 0x000e64000800007f */
[----:B-1----:R-:W-:Y:S05]  /*2e870*/  @!P0 BRA `(.L_x_2191) ;  /* 0xfffffffc00f08947 */ /* 0x002fea000383ffff */
[----:B------:R-:W-:Y:S05]  /*2e880*/  BRA `(.L_x_2331) ;  /* 0xffffffbc00347947 */ /* 0x000fea000383ffff */
.L_x_2205:
[----:B---3--:R3:W4:Y:S02]  /*2e890*/  SYNCS.PHASECHK.TRANS64.TRYWAIT P0, [R0+URZ+0x30860], R2 ;  /* 0x03086002000075a7 */ /* 0x008724000800017f */
[----:B----4-:R-:W-:Y:S05]  /*2e8a0*/  @!P0 NANOSLEEP.SYNCS 0x989680 ;  /* 0x009896800000895d */ /* 0x010fea0003900000 */
[----:B------:R-:W4:Y:S02]  /*2e8b0*/  @!P0 SYNCS.PHASECHK.TRANS64 P0, [R0+URZ+0x30860], R2 ;  /* 0x03086002000085a7 */ /* 0x000f24000800007f */
[----:B----4-:R-:W-:Y:S05]  /*2e8c0*/  @!P0 BRA `(.L_x_2205) ;  /* 0xfffffffc00f08947 */ /* 0x010fea000383ffff */
[----:B------:R-:W-:Y:S05]  /*2e8d0*/  BRA `(.L_x_2332) ;  /* 0xffffffc4000c7947 */ /* 0x000fea000383ffff */
.L_x_2215:
[----:B------:R-:W-:Y:S01]  /*2e8e0*/  BSSY B0, `(.L_x_2333) ;  /* 0x0000008000007945 */ /* 0x000fe20003800000 */
[----:B------:R-:W-:Y:S02]  /*2e8f0*/  IMAD.MOV.U32 R13, RZ, RZ, R16 ;  /* 0x000000ffff0d7224 */ /* 0x000fe400078e0010 */
[----:B------:R-:W-:Y:S02]  /*2e900*/  IMAD.MOV.U32 R12, RZ, RZ, RZ ;  /* 0x000000ffff0c7224 */ /* 0x000fe400078e00ff */
[----:B------:R-:W-:Y:S02]  /*2e910*/  IMAD.MOV.U32 R11, RZ, RZ, 0x1f ;  /* 0x0000001fff0b7424 */ /* 0x000fe400078e00ff */
[----:B------:R-:W-:-:S07]  /*2e920*/  IMAD.MOV.U32 R15, RZ, RZ, -0x1 ;  /* 0xffffffffff0f7424 */ /* 0x000fce00078e00ff */
[----:B--2--5:R-:W-:Y:S05]  /*2e930*/  WARPSYNC.COLLECTIVE R15, `(.L_x_2334) ;  /* 0x000000000f087348 */ /* 0x024fea0003c00000 */
[----:B------:R0:W1:Y:S02]  /*2e940*/  SHFL.IDX P6, R14, R13, R12, R11 ;  /* 0x0000000c0d0e7389 */ /* 0x00006400000c000b */
[----:B012--5:R-:W-:Y:S01]  /*2e950*/  ENDCOLLECTIVE ;  /* 0x000000000000791b */ /* 0x027fe20003800000 */
.L_x_2334:
[----:B------:R-:W-:Y:S05]  /*2e960*/  BSYNC B0 ;  /* 0x0000000000007941 */ /* 0x000fea0003800000 */
.L_x_2333:
        /* <DEDUP_REMOVED lines=10> */
.L_x_2335:
[----:B------:R-:W-:Y:S02]  /*2ea10*/  ULDC UR4, c[0x0][0xc3c] ;  /* 0x00030f0000047ab9 */ /* 0x000fe40000000800 */
        /* <DEDUP_REMOVED lines=15> */
.L_x_2336:
        /* <DEDUP_REMOVED lines=9> */
.L_x_2337:
        /* <DEDUP_REMOVED lines=8> */
.L_x_2338:
        /* <DEDUP_REMOVED lines=8> */
.L_x_2339:
        /* <DEDUP_REMOVED lines=8> */
.L_x_2340:
        /* <DEDUP_REMOVED lines=9> */
.L_x_2341:
[----:B------:R-:W-:Y:S01]  /*2edb0*/  IMAD.MOV.U32 R16, RZ, RZ, R14 ;  /* 0x000000ffff107224 */ /* 0x000fe200078e000e */
[----:B------:R-:W-:Y:S06]  /*2edc0*/  BRA `(.L_x_2342) ;  /* 0xffffffc800147947 */ /* 0x000fec000383ffff */
.L_x_2220:
[----:B------:R-:W-:Y:S01]  /*2edd0*/  BSSY B0, `(.L_x_2343) ;  /* 0x0000008000007945 */ /* 0x000fe20003800000 */
[----:B-----5:R-:W-:Y:S02]  /*2ede0*/  IMAD.MOV.U32 R13, RZ, RZ, R2 ;  /* 0x000000ffff0d7224 */ /* 0x020fe400078e0002 */
[----:B------:R-:W-:Y:S02]  /*2edf0*/  IMAD.MOV.U32 R12, RZ, RZ, 0x1 ;  /* 0x00000001ff0c7424 */ /* 0x000fe400078e00ff */
[----:B------:R-:W-:Y:S02]  /*2ee00*/  IMAD.MOV.U32 R11, RZ, RZ, RZ ;  /* 0x000000ffff0b7224 */ /* 0x000fe400078e00ff */
[----:B------:R-:W-:-:S07]  /*2ee10*/  IMAD.MOV.U32 R15, RZ, RZ, -0x1 ;  /* 0xffffffffff0f7424 */ /* 0x000fce00078e00ff */
[----:B0-----:R-:W-:Y:S05]  /*2ee20*/  WARPSYNC.COLLECTIVE R15, `(.L_x_2344) ;  /* 0x000000000f087348 */ /* 0x001fea0003c00000 */
[----:B------:R1:W2:Y:S02]  /*2ee30*/  SHFL.UP P6, R14, R13, R12, R11 ;  /* 0x0400000c0d0e7389 */ /* 0x0002a400000c000b */
[----:B012---:R-:W-:Y:S01]  /*2ee40*/  ENDCOLLECTIVE ;  /* 0x000000000000791b */ /* 0x007fe20003800000 */
.L_x_2344:
[----:B------:R-:W-:Y:S05]  /*2ee50*/  BSYNC B0 ;  /* 0x0000000000007941 */ /* 0x000fea0003800000 */
.L_x_2343:
        /* <DEDUP_REMOVED lines=12> */
.L_x_2345:
        /* <DEDUP_REMOVED lines=8> */
.L_x_2346:
        /* <DEDUP_REMOVED lines=8> */
.L_x_2347:
        /* <DEDUP_REMOVED lines=8> */
.L_x_2348:
        /* <DEDUP_REMOVED lines=9> */
.L_x_2349:
[----:B------:R-:W-:Y:S01]  /*2f130*/  IMAD.MOV.U32 R16, RZ, RZ, R14 ;  /* 0x000000ffff107224 */ /* 0x000fe200078e000e */
[----:B------:R-:W-:Y:S06]  /*2f140*/  BRA `(.L_x_2350) ;  /* 0xffffffc400d47947 */ /* 0x000fec000383ffff */
.L_x_2222:
[----:B------:R-:W-:Y:S01]  /*2f150*/  BSSY B0, `(.L_x_2351) ;  /* 0x0000006000007945 */ /* 0x000fe20003800000 */
[----:B------:R-:W-:Y:S01]  /*2f160*/  PLOP3.LUT P6, PT, P6, PT, PT, 0x8, 0x0 ;  /* 0x000000000000781c */ /* 0x000fe200037ce170 */
[----:B------:R-:W-:-:S12]  /*2f170*/  IMAD.MOV.U32 R15, RZ, RZ, -0x1 ;  /* 0xffffffffff0f7424 */ /* 0x000fd800078e00ff */
[----:B0----5:R-:W-:Y:S05]  /*2f180*/  WARPSYNC.COLLECTIVE R15, `(.L_x_2352) ;  /* 0x000000000f087348 */ /* 0x021fea0003c00000 */
[----:B------:R-:W-:Y:S01]  /*2f190*/  VOTE.ANY R14, PT, P6 ;  /* 0x00000000000e7806 */ /* 0x000fe200030e0100 */
[----:B0----5:R-:W-:Y:S06]  /*2f1a0*/  ENDCOLLECTIVE ;  /* 0x000000000000791b */ /* 0x021fec0003800000 */
.L_x_2352:
[----:B------:R-:W-:Y:S05]  /*2f1b0*/  BSYNC B0 ;  /* 0x0000000000007941 */ /* 0x000fea0003800000 */
.L_x_2351:
        /* <DEDUP_REMOVED lines=9> */
.L_x_2353:
[----:B------:R-:W-:Y:S01]  /*2f250*/  IMAD.MOV.U32 R17, RZ, RZ, R14 ;  /* 0x000000ffff117224 */ /* 0x000fe200078e000e */
[----:B------:R-:W-:Y:S06]  /*2f260*/  BRA `(.L_x_2354) ;  /* 0xffffffc400c47947 */ /* 0x000fec000383ffff */
.L_x_2224:
[----:B------:R-:W-:Y:S01]  /*2f270*/  BSSY B0, `(.L_x_2355) ;  /* 0x0000007000007945 */ /* 0x000fe20003800000 */
[----:B------:R-:W-:Y:S02]  /*2f280*/  IMAD.MOV.U32 R13, RZ, RZ, R3 ;  /* 0x000000ffff0d7224 */ /* 0x000fe400078e0003 */
[----:B------:R-:W-:Y:S02]  /*2f290*/  IMAD.MOV.U32 R11, RZ, RZ, 0x1f ;  /* 0x0000001fff0b7424 */ /* 0x000fe400078e00ff */
[----:B------:R-:W-:-:S07]  /*2f2a0*/  IMAD.MOV.U32 R15, RZ, RZ, -0x1 ;  /* 0xffffffffff0f7424 */ /* 0x000fce00078e00ff */
[----:B012--5:R-:W-:Y:S05]  /*2f2b0*/  WARPSYNC.COLLECTIVE R15, `(.L_x_2356) ;  /* 0x000000000f087348 */ /* 0x027fea0003c00000 */
[----:B------:R3:W4:Y:S02]  /*2f2c0*/  SHFL.IDX P6, R14, R13, R12, R11 ;  /* 0x0000000c0d0e7389 */ /* 0x00072400000c000b */
[----:B012345:R-:W-:Y:S01]  /*2f2d0*/  ENDCOLLECTIVE ;  /* 0x000000000000791b */ /* 0x03ffe20003800000 */
.L_x_2356:
[----:B------:R-:W-:Y:S05]  /*2f2e0*/  BSYNC B0 ;  /* 0x0000000000007941 */ /* 0x000fea0003800000 */
.L_x_2355:
[----:B------:R-:W-:Y:S01]  /*2f2f0*/  IMAD.MOV.U32 R3, RZ, RZ, R14 ;  /* 0x000000ffff037224 */ /* 0x000fe200078e000e */
[----:B------:R-:W-:Y:S06]  /*2f300*/  BRA `(.L_x_2357) ;  /* 0xffffffc400b87947 */ /* 0x000fec000383ffff */
.L_x_2228:
[----:B0-----:R0:W1:Y:S02]  /*2f310*/  SYNCS.PHASECHK.TRANS64.TRYWAIT P0, [R0+URZ+0x30820], R3 ;  /* 0x03082003000075a7 */ /* 0x001064000800017f */
[----:B-1----:R-:W-:Y:S05]  /*2f320*/  @!P0 NANOSLEEP.SYNCS 0x989680 ;  /* 0x009896800000895d */ /* 0x002fea0003900000 */
[----:B------:R-:W1:Y:S02]  /*2f330*/  @!P0 SYNCS.PHASECHK.TRANS64 P0, [R0+URZ+0x30820], R3 ;  /* 0x03082003000085a7 */ /* 0x000e64000800007f */
[----:B-1----:R-:W-:Y:S05]  /*2f340*/  @!P0 BRA `(.L_x_2228) ;  /* 0xfffffffc00f08947 */ /* 0x002fea000383ffff */
[----:B------:R-:W-:Y:S05]  /*2f350*/  BRA `(.L_x_2358) ;  /* 0xffffffcc003c7947 */ /* 0x000fea000383ffff */
.L_x_2229:
        /* <DEDUP_REMOVED lines=8> */
[----:B0----5:R-:W-:Y:S05]  /*2f3e0*/  WARPSYNC.COLLECTIVE R15, `(.L_x_2360) ;  /* 0x000000000f087348 */ /* 0x021fea0003c00000 */
[----:B------:R1:W2:Y:S02]  /*2f3f0*/  SHFL.IDX P6, R14, R13, R12, R11 ;  /* 0x0000000c0d0e7389 */ /* 0x0002a400000c000b */
[----:B012--5:R-:W-:Y:S01]  /*2f400*/  ENDCOLLECTIVE ;  /* 0x000000000000791b */ /* 0x027fe20003800000 */
.L_x_2360:
[----:B------:R-:W-:Y:S05]  /*2f410*/  BSYNC B0 ;  /* 0x0000000000007941 */ /* 0x000fea0003800000 */
.L_x_2359:
[----:B------:R-:W-:Y:S05]  /*2f420*/  BRA `(.L_x_2361) ;  /* 0xffffffcc00247947 */ /* 0x000fea000383ffff */
.L_x_2230:
[----:B------:R-:W-:Y:S01]  /*2f430*/  BSSY B0, `(.L_x_2362) ;  /* 0x0000006000007945 */ /* 0x000fe20003800000 */
[----:B------:R-:W-:-:S07]  /*2f440*/  IMAD.MOV.U32 R15, RZ, RZ, -0x1 ;  /* 0xffffffffff0f7424 */ /* 0x000fce00078e00ff */
[----:B01---5:R-:W-:Y:S05]  /*2f450*/  WARPSYNC.COLLECTIVE R15, `(.L_x_2363) ;  /* 0x000000000f0c7348 */ /* 0x023fea0003c00000 */
[----:B------:R-:W-:Y:S02]  /*2f460*/  ELECT P6, UR62, PT ;  /* 0x00000000003e782f */ /* 0x000fe400038c0000 */
[----:B------:R-:W-:Y:S01]  /*2f470*/  MOV R14, UR62 ;  /* 0x0000003e000e7c02 */ /* 0x000fe20008000f00 */
[----:B01---5:R-:W-:Y:S10]  /*2f480*/  ENDCOLLECTIVE ;  /* 0x000000000000791b */ /* 0x023ff40003800000 */
.L_x_2363:
[----:B------:R-:W-:Y:S05]  /*2f490*/  BSYNC B0 ;  /* 0x0000000000007941 */ /* 0x000fea0003800000 */
.L_x_2362:
[----:B------:R-:W-:Y:S05]  /*2f4a0*/  BRA `(.L_x_2364) ;  /* 0xffffffcc00187947 */ /* 0x000fea000383ffff */
.L_x_2232:
[----:B0-----:R0:W1:Y:S02]  /*2f4b0*/  SYNCS.PHASECHK.TRANS64.TRYWAIT P0, [R6+URZ], R5 ;  /* 0x00000005060075a7 */ /* 0x001064000800017f */
[----:B-1----:R-:W-:Y:S05]  /*2f4c0*/  @!P0 NANOSLEEP.SYNCS 0x989680 ;  /* 0x009896800000895d */ /* 0x002fea0003900000 */
[----:B------:R-:W1:Y:S02]  /*2f4d0*/  @!P0 SYNCS.PHASECHK.TRANS64 P0, [R6+URZ], R5 ;  /* 0x00000005060085a7 */ /* 0x000e64000800007f */
[----:B-1----:R-:W-:Y:S05]  /*2f4e0*/  @!P0 BRA `(.L_x_2232) ;  /* 0xfffffffc00f08947 */ /* 0x002fea000383ffff */
[----:B------:R-:W-:Y:S05]  /*2f4f0*/  BRA `(.L_x_2365) ;  /* 0xffffffcc00547947 */ /* 0x000fea000383ffff */
.L_x_2233:
[----:B-1----:R1:W2:Y:S02]  /*2f500*/  SYNCS.PHASECHK.TRANS64.TRYWAIT P0, [R7+URZ], R2 ;  /* 0x00000002070075a7 */ /* 0x0022a4000800017f */
[----:B--2---:R-:W-:Y:S05]  /*2f510*/  @!P0 NANOSLEEP.SYNCS 0x989680 ;  /* 0x009896800000895d */ /* 0x004fea0003900000 */
[----:B------:R-:W2:Y:S02]  /*2f520*/  @!P0 SYNCS.PHASECHK.TRANS64 P0, [R7+URZ], R2 ;  /* 0x00000002070085a7 */ /* 0x000ea4000800007f */
[----:B--2---:R-:W-:Y:S05]  /*2f530*/  @!P0 BRA `(.L_x_2233) ;  /* 0xfffffffc00f08947 */ /* 0x004fea000383ffff */
[----:B------:R-:W-:Y:S05]  /*2f540*/  BRA `(.L_x_2366) ;  /* 0xffffffcc00487947 */ /* 0x000fea000383ffff */
.L_x_2235:
[----:B--2---:R2:W3:Y:S02]  /*2f550*/  SYNCS.PHASECHK.TRANS64.TRYWAIT P0, [R4+URZ], R5 ;  /* 0x00000005040075a7 */ /* 0x0044e4000800017f */
[----:B---3--:R-:W-:Y:S05]  /*2f560*/  @!P0 NANOSLEEP.SYNCS 0x989680 ;  /* 0x009896800000895d */ /* 0x008fea0003900000 */
[----:B------:R-:W3:Y:S02]  /*2f570*/  @!P0 SYNCS.PHASECHK.TRANS64 P0, [R4+URZ], R5 ;  /* 0x00000005040085a7 */ /* 0x000ee4000800007f */
[----:B---3--:R-:W-:Y:S05]  /*2f580*/  @!P0 BRA `(.L_x_2235) ;  /* 0xfffffffc00f08947 */ /* 0x008fea000383ffff */
[----:B------:R-:W-:Y:S05]  /*2f590*/  BRA `(.L_x_2367) ;  /* 0xffffffcc00507947 */ /* 0x000fea000383ffff */
.L_x_2368:
        /* <DEDUP_REMOVED lines=14> */
.L_x_15294:


//--------------------- .text._ZN7cutlass13device_kernelIN5flash11enable_sm90INS1_16FlashAttnFwdSm90INS1_25CollectiveMainloopFwdSm90ILi2EN4cute5tupleIJNS5_1CILi1EEES8_S8_EEENS6_IJNS7_ILi128EEENS7_ILi80EEENS7_ILi256EEEEEELi256ENS_10bfloat16_tEfNS_4arch4Sm90ELb1ELb0ELb1ELb0ELb0ELb0ELb0ELb1ELb1ELb1ELb0ELb0EEENS1_21CollectiveEpilogueFwdINS6_IJSA_SC_SB_EEES9_SE_SG_Li256ELb0ELb1ELb0ELb0EEENS1_30DynamicPersistentTileSchedulerILi256ELi128ELb0ELb1ELb1EEEEEEEEEvNT_6ParamsE --------------------------
	.section	.text._ZN7cutlass13device_kernelIN5flash11enable_sm90INS1_16FlashAttnFwdSm90INS1_25CollectiveMainloopFwdSm90ILi2EN4cute5tupleIJNS5_1CILi1EEES8_S8_EEENS6_IJNS7_ILi128EEENS7_ILi80EEENS7_ILi256EEEEEELi256ENS_10bfloat16_tEfNS_4arch4Sm90ELb1ELb0ELb1ELb0ELb0ELb0ELb0ELb1ELb1ELb1ELb0ELb0EEENS1_21CollectiveEpilogueFwdINS6_IJSA_SC_SB_EEES9_SE_SG_Li256ELb0ELb1ELb0ELb0EEENS1_30DynamicPersistentTileSchedulerILi256ELi128ELb0ELb1ELb1EEEEEEEEEvNT_6ParamsE,"ax",@progbits
	.align	128
.text._ZN7cutlass13device_kernelIN5flash11enable_sm90INS1_16FlashAttnFwdSm90INS1_25CollectiveMainloopFwdSm90ILi2EN4cute5tupleIJNS5_1CILi1EEES8_S8_EEENS6_IJNS7_ILi128EEENS7_ILi80EEENS7_ILi256EEEEEELi256ENS_10bfloat16_tEfNS_4arch4Sm90ELb1ELb0ELb1ELb0ELb0ELb0ELb0ELb1ELb1ELb1ELb0ELb0EEENS1_21CollectiveEpilogueFwdINS6_IJSA_SC_SB_EEES9_SE_SG_Li256ELb0ELb1ELb0ELb0EEENS1_30DynamicPersistentTileSchedulerILi256ELi128ELb0ELb1ELb1EEEEEEEEEvNT_6ParamsE:
        .type           _ZN7cutlass13device_kernelIN5flash11enable_sm90INS1_16FlashAttnFwdSm90INS1_25CollectiveMainloopFwdSm90ILi2EN4cute5tupleIJNS5_1CILi1EEES8_S8_EEENS6_IJNS7_ILi128EEENS7_ILi80EEENS7_ILi256EEEEEELi256ENS_10bfloat16_tEfNS_4arch4Sm90ELb1ELb0ELb1ELb0ELb0ELb0ELb0ELb1ELb1ELb1ELb0ELb0EEENS1_21CollectiveEpilogueFwdINS6_IJSA_SC_SB_EEES9_SE_SG_Li256ELb0ELb1ELb0ELb0EEENS1_30DynamicPersistentTileSchedulerILi256ELi128ELb0ELb1ELb1EEEEEEEEEvNT_6ParamsE,@function
        .size           _ZN7cutlass13device_kernelIN5flash11enable_sm90INS1_16FlashAttnFwdSm90INS1_25CollectiveMainloopFwdSm90ILi2EN4cute5tupleIJNS5_1CILi1EEES8_S8_EEENS6_IJNS7_ILi128EEENS7_ILi80EEENS7_ILi256EEEEEELi256ENS_10bfloat16_tEfNS_4arch4Sm90ELb1ELb0ELb1ELb0ELb0ELb0ELb0ELb1ELb1ELb1ELb0ELb0EEENS1_21CollectiveEpilogueFwdINS6_IJSA_SC_SB_EEES9_SE_SG_Li256ELb0ELb1ELb0ELb0EEENS1_30DynamicPersistentTileSchedulerILi256ELi128ELb0ELb1ELb1EEEEEEEEEvNT_6ParamsE,(.L_x_15295 - _ZN7cutlass13device_kernelIN5flash11enable_sm90INS1_16FlashAttnFwdSm90INS1_25CollectiveMainloopFwdSm90ILi2EN4cute5tupleIJNS5_1CILi1EEES8_S8_EEENS6_IJNS7_ILi128EEENS7_ILi80EEENS7_ILi256EEEEEELi256ENS_10bfloat16_tEfNS_4arch4Sm90ELb1ELb0ELb1ELb0ELb0ELb0ELb0ELb1ELb1ELb1ELb0ELb0EEENS1_21CollectiveEpilogueFwdINS6_IJSA_SC_SB_EEES9_SE_SG_Li256ELb0ELb1ELb0ELb0EEENS1_30DynamicPersistentTileSchedulerILi256ELi128ELb0ELb1ELb1EEEEEEEEEvNT_6ParamsE)
        .other          _ZN7cutlass13device_kernelIN5flash11enable_sm90INS1_16FlashAttnFwdSm90INS1_25CollectiveMainloopFwdSm90ILi2EN4cute5tupleIJNS5_1CILi1EEES8_S8_EEENS6_IJNS7_ILi128EEENS7_ILi80EEENS7_ILi256EEEEEELi256ENS_10bfloat16_tEfNS_4arch4Sm90ELb1ELb0ELb1ELb0ELb0ELb0ELb0ELb1ELb1ELb1ELb0ELb0EEENS1_21CollectiveEpilogueFwdINS6_IJSA_SC_SB_EEES9_SE_SG_Li256ELb0ELb1ELb0ELb0EEENS1_30DynamicPersistentTileSchedulerILi256ELi128ELb0ELb1ELb1EEEEEEEEEvNT_6ParamsE,@"STO_CUDA_ENTRY STV_DEFAULT"
_ZN7cutlass13device_kernelIN5flash11enable_sm90INS1_16FlashAttnFwdSm90INS1_25CollectiveMainloopFwdSm90ILi2EN4cute5tupleIJNS5_1CILi1EEES8_S8_EEENS6_IJNS7_ILi128EEENS7_ILi80EEENS7_ILi256EEEEEELi256ENS_10bfloat16_tEfNS_4arch4Sm90ELb1ELb0ELb1ELb0ELb0ELb0ELb0ELb1ELb1ELb1ELb0ELb0EEENS1_21CollectiveEpilogueFwdINS6_IJSA_SC_SB_EEES9_SE_SG_Li256ELb0ELb1ELb0ELb0EEENS1_30DynamicPersistentTileSchedulerILi256ELi128ELb0ELb1ELb1EEEEEEEEEvNT_6ParamsE:
        /* <DEDUP_REMOVED lines=18> */
.L_x_2370:
[----:B------:R-:W-:Y:S05]  /*0120*/  BSYNC B0 ;  /* 0x0000000000007941 */ /* 0x000fea0003800000 */
.L_x_2369:
        /* <DEDUP_REMOVED lines=41> */
.L_x_2371:
        /* <DEDUP_REMOVED lines=22> */
.L_x_2372:
        /* <DEDUP_REMOVED lines=18> */
.L_x_2373:
        /* <DEDUP_REMOVED lines=22> */
.L_x_2374:
        /* <DEDUP_REMOVED lines=22> */
.L_x_2375:
        /* <DEDUP_REMOVED lines=8> */
.L_x_2377:
        /* <DEDUP_REMOVED lines=21> */
[CC--:B------:R-:W-:Y:S01]  /*0ad0*/  LEA.HI R2, R3.reuse, R230.reuse, RZ, 0x5 ;  /* 0x000000e603027211 */ /* 0x0c0fe200078f28ff */
[----:B------:R-:W-:Y:S01]  /*0ae0*/  IMAD.IADD R221, R230, 0x1, -R221 ;  /* 0x00000001e6dd7824 */ /* 0x000fe200078e0add */
[C---:B------:R-:W-:Y:S01]  /*0af0*/  LOP3.LUT R7, R0.reuse, 0x3fffff0, RZ, 0xc0, !PT ;  /* 0x03fffff000077812 */ /* 0x040fe200078ec0ff */
[----:B------:R-:W-:Y:S01]  /*0b00*/  UMOV UR5, URZ ;  /* 0x0000003f00057c82 */ /* 0x000fe20008000000 */
[----:B------:R-:W-:Y:S01]  /*0b10*/  LEA.HI R0, R0, R9, RZ, 0x1 ;  /* 0x0000000900007211 */ /* 0x000fe200078f08ff */
[----:B------:R-:W-:Y:S01]  /*0b20*/  IMAD.SHL.U32 R2, R2, 0x20, RZ ;  /* 0x0000002002027824 */ /* 0x000fe200078e00ff */
[----:B------:R-:W-:Y:S01]  /*0b30*/  SHF.R.S32.HI R4, RZ, 0x1f, R221 ;  /* 0x0000001fff047819 */ /* 0x000fe200000114dd */
[----:B------:R-:W-:Y:S01]  /*0b40*/  IMAD.IADD R7, R230, 0x1, -R7 ;  /* 0x00000001e6077824 */ /* 0x000fe200078e0a07 */
[----:B------:R-:W-:Y:S01]  /*0b50*/  LOP3.LUT R0, R0, 0x1ffffffe, RZ, 0xc0, !PT ;  /* 0x1ffffffe00007812 */ /* 0x000fe200078ec0ff */
[----:B------:R-:W-:Y:S01]  /*0b60*/  IMAD.U32 R225, RZ, RZ, UR6 ;  /* 0x00000006ffe17e24 */ /* 0x000fe2000f8e00ff */
[----:B------:R-:W-:Y:S01]  /*0b70*/  LEA.HI R6, R4, R221, RZ, 0x2 ;  /* 0x000000dd04067211 */ /* 0x000fe200078f10ff */
[----:B------:R-:W-:Y:S01]  /*0b80*/  IMAD.U32 R220, RZ, RZ, UR5 ;  /* 0x00000005ffdc7e24 */ /* 0x000fe2000f8e00ff */
[----:B------:R-:W-:Y:S01]  /*0b90*/  LEA.HI R10, R3, R230, RZ, 0x2 ;  /* 0x000000e6030a7211 */ /* 0x000fe200078f10ff */
[----:B------:R-:W-:Y:S01]  /*0ba0*/  IMAD.IADD R0, R9, 0x1, -R0 ;  /* 0x0000000109007824 */ /* 0x000fe200078e0a00 */
[--C-:B------:R-:W-:Y:S01]  /*0bb0*/  SHF.R.S32.HI R8, RZ, 0x2, R6.reuse ;  /* 0x00000002ff087819 */ /* 0x100fe20000011406 */
[----:B------:R-:W-:Y:S01]  /*0bc0*/  IMAD.U32 R16, RZ, RZ, UR5 ;  /* 0x00000005ff107e24 */ /* 0x000fe2000f8e00ff */
[----:B------:R-:W-:-:S02]  /*0bd0*/  SHF.R.S32.HI R11, RZ, 0x1f, R6 ;  /* 0x0000001fff0b7819 */ /* 0x000fc40000011406 */
[----:B------:R-:W-:Y:S02]  /*0be0*/  SHF.R.S32.HI R222, RZ, 0x7, R5 ;  /* 0x00000007ffde7819 */ /* 0x000fe40000011405 */
[----:B------:R-:W-:Y:S02]  /*0bf0*/  LOP3.LUT R2, R2, 0xfffffc00, RZ, 0xc0, !PT ;  /* 0xfffffc0002027812 */ /* 0x000fe400078ec0ff */
[----:B------:R-:W-:Y:S02]  /*0c00*/  LOP3.LUT R9, R10, 0xfffffffc, RZ, 0xc0, !PT ;  /* 0xfffffffc0a097812 */ /* 0x000fe400078ec0ff */
[----:B------:R-:W-:Y:S01]  /*0c10*/  LEA.HI R11, R11, R8, RZ, 0x3 ;  /* 0x000000080b0b7211 */ /* 0x000fe200078f18ff */
[----:B------:R-:W-:Y:S01]  /*0c20*/  IMAD R7, R7, 0x40, R2 ;  /* 0x0000004007077824 */ /* 0x000fe200078e0202 */
[----:B------:R-:W-:Y:S01]  /*0c30*/  LEA.HI R5, R5, R222, RZ, 0x1 ;  /* 0x000000de05057211 */ /* 0x000fe200078f08ff */
[----:B------:R-:W-:Y:S01]  /*0c40*/  IMAD.IADD R2, R230, 0x1, -R9 ;  /* 0x00000001e6027824 */ /* 0x000fe200078e0a09 */
[----:B------:R-:W-:Y:S01]  /*0c50*/  LEA.HI R3, R3, R230, RZ, 0x3 ;  /* 0x000000e603037211 */ /* 0x000fe200078f18ff */
[----:B------:R-:W-:Y:S01]  /*0c60*/  IMAD R224, R0, 0x8, R7 ;  /* 0x0000000800e07824 */ /* 0x000fe200078e0207 */
[----:B------:R-:W-:-:S02]  /*0c70*/  LOP3.LUT R11, R11, 0xfffffff8, RZ, 0xc0, !PT ;  /* 0xfffffff80b0b7812 */ /* 0x000fc400078ec0ff */
[----:B------:R-:W-:Y:S02]  /*0c80*/  LEA.HI R4, R4, R221, RZ, 0x5 ;  /* 0x000000dd04047211 */ /* 0x000fe400078f28ff */
[----:B------:R-:W-:Y:S01]  /*0c90*/  LOP3.LUT R9, R5, 0x3fffffe, RZ, 0xc0, !PT ;  /* 0x03fffffe05097812 */ /* 0x000fe200078ec0ff */
[----:B------:R-:W-:Y:S01]  /*0ca0*/  IMAD.IADD R11, R8, 0x1, -R11 ;  /* 0x00000001080b7824 */ /* 0x000fe200078e0a0b */
[----:B------:R-:W-:Y:S02]  /*0cb0*/  LOP3.LUT R5, R3, 0xfffffff8, RZ, 0xc0, !PT ;  /* 0xfffffff803057812 */ /* 0x000fe400078ec0ff */
[----:B------:R-:W-:Y:S01]  /*0cc0*/  SHF.R.S32.HI R4, RZ, 0x5, R4 ;  /* 0x00000005ff047819 */ /* 0x000fe20000011404 */
[----:B------:R-:W-:Y:S01]  /*0cd0*/  IMAD.IADD R9, R222, 0x1, -R9 ;  /* 0x00000001de097824 */ /* 0x000fe200078e0a09 */
[----:B------:R-:W-:Y:S01]  /*0ce0*/  LEA.HI R8, R2, R2, RZ, 0x1 ;  /* 0x0000000202087211 */ /* 0x000fe200078f08ff */
[----:B------:R-:W-:Y:S01]  /*0cf0*/  IMAD.IADD R216, R230, 0x1, -R5 ;  /* 0x00000001e6d87824 */ /* 0x000fe200078e0a05 */
[----:B------:R-:W-:Y:S01]  /*0d00*/  LOP3.LUT R6, R6, 0x7ffffffc, RZ, 0xc0, !PT ;  /* 0x7ffffffc06067812 */ /* 0x000fe200078ec0ff */
[----:B------:R-:W-:Y:S01]  /*0d10*/  IMAD R4, R4, 0x10, R11 ;  /* 0x0000001004047824 */ /* 0x000fe200078e020b */
[----:B------:R-:W-:Y:S01]  /*0d20*/  LOP3.LUT R11, R8, 0x1ffffffe, RZ, 0xc0, !PT ;  /* 0x1ffffffe080b7812 */ /* 0x000fe200078ec0ff */
[----:B------:R-:W-:Y:S01]  /*0d30*/  IMAD.SHL.U32 R18, R216, 0x8, RZ ;  /* 0x00000008d8127824 */ /* 0x000fe200078e00ff */
[----:B------:R-:W-:Y:S01]  /*0d40*/  SHF.R.S32.HI R219, RZ, 0x3, R3 ;  /* 0x00000003ffdb7819 */ /* 0x000fe20000011403 */
[----:B------:R-:W-:-:S02]  /*0d50*/  IMAD R223, R9, 0x40, R4 ;  /* 0x0000004009df7824 */ /* 0x000fc400078e0204 */
[C---:B------:R-:W-:Y:S01]  /*0d60*/  VIADD R214, R18.reuse, 0x40 ;  /* 0x0000004012d67836 */ /* 0x040fe20000000000 */
[----:B------:R-:W-:Y:S01]  /*0d70*/  SHF.R.S32.HI R229, RZ, 0x1f, R18 ;  /* 0x0000001fffe57819 */ /* 0x000fe20000011412 */
[C---:B------:R-:W-:Y:S02]  /*0d80*/  VIADD R213, R18.reuse, 0x80 ;  /* 0x0000008012d57836 */ /* 0x040fe40000000000 */
[----:B------:R-:W-:Y:S01]  /*0d90*/  VIADD R215, R18, 0xc0 ;  /* 0x000000c012d77836 */ /* 0x000fe20000000000 */
[----:B------:R-:W-:Y:S01]  /*0da0*/  SHF.R.S32.HI R228, RZ, 0x1f, R214 ;  /* 0x0000001fffe47819 */ /* 0x000fe200000114d6 */
[----:B------:R-:W-:Y:S01]  /*0db0*/  IMAD.IADD R212, R2, 0x1, -R11 ;  /* 0x0000000102d47824 */ /* 0x000fe200078e0a0b */
[----:B------:R-:W-:Y:S01]  /*0dc0*/  SHF.R.S32.HI R227, RZ, 0x1f, R213 ;  /* 0x0000001fffe37819 */ /* 0x000fe200000114d5 */
[----:B------:R-:W-:Y:S01]  /*0dd0*/  IMAD.IADD R23, R221, 0x1, -R6 ;  /* 0x00000001dd177824 */ /* 0x000fe200078e0a06 */
[----:B------:R-:W-:Y:S01]  /*0de0*/  SHF.R.S32.HI R226, RZ, 0x1f, R215 ;  /* 0x0000001fffe27819 */ /* 0x000fe200000114d7 */
[----:B------:R-:W-:-:S07]  /*0df0*/  IMAD R212, R212, 0x8, R223 ;  /* 0x00000008d4d47824 */ /* 0x000fce00078e02df */
.L_x_2428:
        /* <DEDUP_REMOVED lines=21> */
.L_x_2378:
[----:B------:R-:W-:Y:S01]  /*0f50*/  ULDC UR8, c[0x0][0xc54] ;  /* 0x0003150000087ab9 */ /* 0x000fe20000000800 */
[----:B------:R-:W-:Y:S01]  /*0f60*/  UMOV UR4, UR9 ;  /* 0x0000000900047c82 */ /* 0x000fe20008000000 */
[----:B------:R-:W-:-:S11]  /*0f70*/  UISETP.NE.AND UP0, UPT, UR8, 0x1, UPT ;  /* 0x000000010800788c */ /* 0x000fd6000bf05270 */
[----:B------:R-:W-:Y:S02]  /*0f80*/  @UP0 ULDC.64 UR10, c[0x0][0xc58] ;  /* 0x00031600000a0ab9 */ /* 0x000fe40000000a00 */
[----:B------:R-:W-:-:S04]  /*0f90*/  UIMAD.WIDE.U32 UR6, UR9, UR10, URZ ;  /* 0x0000000a090672a5 */ /* 0x000fc8000f8e003f */
[----:B------:R-:W-:-:S04]  /*0fa0*/  @UP0 USHF.R.U32.HI UR4, URZ, UR11, UR7 ;  /* 0x0000000b3f040299 */ /* 0x000fc80008011607 */
[----:B------:R-:W-:-:S12]  /*0fb0*/  UIMAD UR6, UR4, UR8, URZ ;  /* 0x00000008040672a4 */ /* 0x000fd8000f8e023f */
.L_x_2379:
[----:B------:R-:W-:Y:S01]  /*0fc0*/  ULDC.64 UR10, c[0x0][0x418] ;  /* 0x00010600000a7ab9 */ /* 0x000fe20000000a00 */
[----:B------:R-:W-:Y:S01]  /*0fd0*/  ULOP3.LUT UR4, URZ, UR4, URZ, 0x33, !UPT ;  /* 0x000000043f047292 */ /* 0x000fe2000f8e333f */
[----:B------:R-:W-:Y:S01]  /*0fe0*/  PLOP3.LUT P0, PT, PT, PT, PT, 0x80, 0x0 ;  /* 0x000000000000781c */ /* 0x000fe20003f0f070 */
[----:B------:R-:W-:Y:S01]  /*0ff0*/  UISETP.NE.U32.AND UP0, UPT, UR10, URZ, UPT ;  /* 0x0000003f0a00728c */ /* 0x000fe2000bf05070 */
[----:B------:R-:W-:Y:S01]  /*1000*/  CS2R R2, SRZ ;  /* 0x0000000000027805 */ /* 0x000fe2000001ff00 */
[----:B------:R-:W-:Y:S01]  /*1010*/  UIADD3 UR10, UR9, -UR6, URZ ;  /* 0x80000006090a7290 */ /* 0x000fe2000fffe03f */
[----:B------:R-:W-:Y:S01]  /*1020*/  IMAD.MOV.U32 R0, RZ, RZ, RZ ;  /* 0x000000ffff007224 */ /* 0x000fe200078e00ff */
[----:B------:R-:W-:Y:S01]  /*1030*/  ULDC UR7, c[0x0][0x448] ;  /* 0x0001120000077ab9 */ /* 0x000fe20000000800 */
[----:B------:R-:W-:Y:S01]  /*1040*/  ULDC UR6, c[0x0][0xc3c] ;  /* 0x00030f0000067ab9 */ /* 0x000fe20000000800 */
[----:B------:R-:W-:Y:S01]  /*1050*/  UISETP.NE.AND UP2, UPT, UR7, 0x1, UPT ;  /* 0x000000010700788c */ /* 0x000fe2000bf45270 */
[----:B------:R-:W-:Y:S01]  /*1060*/  CS2R R176, SRZ ;  /* 0x0000000000b07805 */ /* 0x000fe2000001ff00 */
[----:B------:R-:W-:Y:S01]  /*1070*/  UIADD3 UR4, UR4, UR6, URZ ;  /* 0x0000000604047290 */ /* 0x000fe2000fffe03f */
[----:B------:R-:W-:Y:S01]  /*1080*/  CS2R R174, SRZ ;  /* 0x0000000000ae7805 */ /* 0x000fe2000001ff00 */
[----:B------:R-:W-:Y:S01]  /*1090*/  UISETP.NE.AND.EX UP0, UPT, UR11, URZ, UPT, UP0 ;  /* 0x0000003f0b00728c */ /* 0x000fe2000bf05300 */
[----:B------:R-:W-:Y:S01]  /*10a0*/  CS2R R148, SRZ ;  /* 0x0000000000947805 */ /* 0x000fe2000001ff00 */
[----:B------:R-:W-:Y:S01]  /*10b0*/  USHF.L.U32 UR14, UR4, 0x7, URZ ;  /* 0x00000007040e7899 */ /* 0x000fe2000800063f */
[----:B------:R-:W-:Y:S01]  /*10c0*/  CS2R R172, SRZ ;  /* 0x0000000000ac7805 */ /* 0x000fe2000001ff00 */
[----:B------:R-:W-:Y:S01]  /*10d0*/  ULDC UR9, c[0x0][0x424] ;  /* 0x0001090000097ab9 */ /* 0x000fe20000000800 */
[----:B------:R-:W-:Y:S01]  /*10e0*/  ULDC UR8, c[0x0][0x288] ;  /* 0x0000a20000087ab9 */ /* 0x000fe20000000800 */
[----:B------:R-:W-:Y:S01]  /*10f0*/  UIADD3 UR4, UR14, 0x7f, URZ ;  /* 0x0000007f0e047890 */ /* 0x000fe2000fffe03f */
[----:B------:R-:W-:Y:S01]  /*1100*/  CS2R R144, SRZ ;  /* 0x0000000000907805 */ /* 0x000fe2000001ff00 */
[----:B------:R-:W-:Y:S01]  /*1110*/  @UP2 ULDC UR6, c[0x0][0x44c] ;  /* 0x0001130000062ab9 */ /* 0x000fe20000000800 */
[----:B------:R-:W-:Y:S01]  /*1120*/  IMAD.U32 R22, RZ, RZ, UR14 ;  /* 0x0000000eff167e24 */ /* 0x000fe2000f8e00ff */
[----:B------:R-:W-:Y:S01]  /*1130*/  UIADD3 UR8, -UR8, 0x50, URZ ;  /* 0x0000005008087890 */ /* 0x000fe2000fffe13f */
[----:B------:R-:W-:Y:S01]  /*1140*/  CS2R R120, SRZ ;  /* 0x0000000000787805 */ /* 0x000fe2000001ff00 */
[----:B------:R-:W-:Y:S01]  /*1150*/  UIMAD.WIDE.U32 UR6, UR4, UR6, URZ ;  /* 0x00000006040672a5 */ /* 0x000fe2000f8e003f */
[----:B------:R-:W-:Y:S01]  /*1160*/  CS2R R140, SRZ ;  /* 0x00000000008c7805 */ /* 0x000fe2000001ff00 */
[----:B------:R-:W-:Y:S01]  /*1170*/  USEL UR14, UR9, 0x1, UP0 ;  /* 0x00000001090e7887 */ /* 0x000fe20008000000 */
[----:B------:R-:W-:Y:S01]  /*1180*/  CS2R R116, SRZ ;  /* 0x0000000000747805 */ /* 0x000fe2000001ff00 */
[----:B------:R-:W-:Y:S01]  /*1190*/  ULDC UR12, c[0x0][0x2f0] ;  /* 0x0000bc00000c7ab9 */ /* 0x000fe20000000800 */
[----:B------:R-:W-:Y:S01]  /*11a0*/  @UP2 ULDC UR9, c[0x0][0x450] ;  /* 0x0001140000092ab9 */ /* 0x000fe20000000800 */
[----:B------:R-:W-:Y:S01]  /*11b0*/  UIMAD UR8, UR14, UR12, UR8 ;  /* 0x0000000c0e0872a4 */ /* 0x000fe2000f8e0208 */
[----:B------:R-:W-:Y:S01]  /*11c0*/  CS2R R112, SRZ ;  /* 0x0000000000707805 */ /* 0x000fe2000001ff00 */
[----:B------:R-:W-:Y:S01]  /*11d0*/  @UP2 USHF.R.U32.HI UR4, URZ, UR9, UR7 ;  /* 0x000000093f042299 */ /* 0x000fe20008011607 */
[----:B------:R-:W-:Y:S01]  /*11e0*/  IMAD.U32 R19, RZ, RZ, UR14 ;  /* 0x0000000eff137e24 */ /* 0x000fe2000f8e00ff */
[----:B------:R-:W-:Y:S01]  /*11f0*/  UIMAD UR6, UR14, UR12, 0x4f ;  /* 0x0000004f0e0674a4 */ /* 0x000fe2000f8e020c */
[----:B------:R-:W-:Y:S01]  /*1200*/  CS2R R136, SRZ ;  /* 0x0000000000887805 */ /* 0x000fe2000001ff00 */
[----:B------:R-:W-:Y:S01]  /*1210*/  UIADD3 UR8, UR8, UR4, URZ ;  /* 0x0000000408087290 */ /* 0x000fe2000fffe03f */
[----:B------:R-:W-:Y:S01]  /*1220*/  CS2R R108, SRZ ;  /* 0x00000000006c7805 */ /* 0x000fe2000001ff00 */
[----:B------:R-:W-:Y:S01]  /*1230*/  UIMAD.WIDE UR6, UR6, 0x66666667, URZ ;  /* 0x66666667060678a5 */ /* 0x000fe2000f8e023f */
[----:B------:R-:W-:Y:S01]  /*1240*/  CS2R R104, SRZ ;  /* 0x0000000000687805 */ /* 0x000fe2000001ff00 */
[----:B------:R-:W-:Y:S01]  /*1250*/  UIMAD.WIDE UR8, UR8, 0x66666667, URZ ;  /* 0x66666667080878a5 */ /* 0x000fe2000f8e023f */
[----:B------:R-:W-:Y:S01]  /*1260*/  CS2R R132, SRZ ;  /* 0x0000000000847805 */ /* 0x000fe2000001ff00 */
[----:B------:R-:W-:Y:S01]  /*1270*/  ULDC UR13, c[0x0][0xc54] ;  /* 0x00031500000d7ab9 */ /* 0x000fe20000000800 */
[----:B------:R-:W-:Y:S01]  /*1280*/  USHF.R.U32.HI UR4, URZ, 0x1f, UR7 ;  /* 0x0000001f3f047899 */ /* 0x000fe20008011607 */
[----:B------:R-:W-:Y:S01]  /*1290*/  CS2R R100, SRZ ;  /* 0x0000000000647805 */ /* 0x000fe2000001ff00 */
[----:B------:R-:W-:Y:S01]  /*12a0*/  UIMAD UR12, UR5, UR13, UR10 ;  /* 0x0000000d050c72a4 */ /* 0x000fe2000f8e020a */
[----:B------:R-:W-:Y:S01]  /*12b0*/  CS2R R96, SRZ ;  /* 0x0000000000607805 */ /* 0x000fe2000001ff00 */
[----:B------:R-:W-:Y:S01]  /*12c0*/  USHF.R.U32.HI UR5, URZ, 0x1f, UR9 ;  /* 0x0000001f3f057899 */ /* 0x000fe20008011609 */
[----:B------:R-:W-:Y:S01]  /*12d0*/  CS2R R128, SRZ ;  /* 0x0000000000807805 */ /* 0x000fe2000001ff00 */
[----:B------:R-:W-:Y:S01]  /*12e0*/  ULDC UR11, c[0x0][0xc48] ;  /* 0x00031200000b7ab9 */ /* 0x000fe20000000800 */
[----:B------:R-:W-:Y:S01]  /*12f0*/  ULEA.HI.SX32 UR7, UR7, UR4, 0x1b ;  /* 0x0000000407077291 */ /* 0x000fe2000f8fda3f */
[----:B------:R-:W-:Y:S01]  /*1300*/  CS2R R92, SRZ ;  /* 0x00000000005c7805 */ /* 0x000fe2000001ff00 */
[----:B------:R-:W-:Y:S01]  /*1310*/  UISETP.NE.AND UP1, UPT, UR11, 0x1, UPT ;  /* 0x000000010b00788c */ /* 0x000fe2000bf25270 */
[----:B------:R-:W-:Y:S01]  /*1320*/  CS2R R88, SRZ ;  /* 0x0000000000587805 */ /* 0x000fe2000001ff00 */
[----:B------:R-:W-:Y:S01]  /*1330*/  ULEA.HI.SX32 UR9, UR9, UR5, 0x1b ;  /* 0x0000000509097291 */ /* 0x000fe2000f8fda3f */
[----:B------:R-:W-:Y:S01]  /*1340*/  CS2R R124, SRZ ;  /* 0x00000000007c7805 */ /* 0x000fe2000001ff00 */
[----:B------:R-:W-:Y:S01]  /*1350*/  UMOV UR14, UR12 ;  /* 0x0000000c000e7c82 */ /* 0x000fe20008000000 */
[----:B------:R-:W-:Y:S01]  /*1360*/  CS2R R84, SRZ ;  /* 0x0000000000547805 */ /* 0x000fe2000001ff00 */
[----:B------:R-:W-:Y:S01]  /*1370*/  UISETP.LT.AND UP0, UPT, UR7, UR9, UPT ;  /* 0x000000090700728c */ /* 0x000fe2000bf01270 */
[----:B------:R-:W-:Y:S01]  /*1380*/  CS2R R80, SRZ ;  /* 0x0000000000507805 */ /* 0x000fe2000001ff00 */
[----:B------:R-:W-:Y:S01]  /*1390*/  IMAD.MOV.U32 R198, RZ, RZ, RZ ;  /* 0x000000ffffc67224 */ /* 0x000fe200078e00ff */
[----:B------:R-:W-:Y:S01]  /*13a0*/  CS2R R76, SRZ ;  /* 0x00000000004c7805 */ /* 0x000fe2000001ff00 */
[----:B------:R-:W-:Y:S01]  /*13b0*/  USEL UR61, UR7, UR9, UP0 ;  /* 0x00000009073d7287 */ /* 0x000fe20008000000 */
[----:B------:R-:W-:Y:S01]  /*13c0*/  CS2R R72, SRZ ;  /* 0x0000000000487805 */ /* 0x000fe2000001ff00 */
[----:B------:R-:W-:Y:S01]  /*13d0*/  @UP1 ULDC UR10, c[0x0][0xc4c] ;  /* 0x00031300000a1ab9 */ /* 0x000fe20000000800 */
[----:B------:R-:W-:Y:S01]  /*13e0*/  @UP1 ULDC UR6, c[0x0][0xc50] ;  /* 0x0003140000061ab9 */ /* 0x000fe20000000800 */
[----:B------:R-:W-:Y:S01]  /*13f0*/  UIMAD.WIDE.U32 UR4, UR12, UR10, URZ ;  /* 0x0000000a0c0472a5 */ /* 0x000fe2000f8e003f */
[----:B------:R-:W-:Y:S01]  /*1400*/  CS2R R196, SRZ ;  /* 0x0000000000c47805 */ /* 0x000fe2000001ff00 */
[----:B------:R-:W-:Y:S01]  /*1410*/  UISETP.GE.AND UP0, UPT, UR61, 0x1, UPT ;  /* 0x000000013d00788c */ /* 0x000fe2000bf06270 */
[----:B------:R-:W-:Y:S01]  /*1420*/  CS2R R68, SRZ ;  /* 0x0000000000447805 */ /* 0x000fe2000001ff00 */
[----:B------:R-:W-:Y:S01]  /*1430*/  @UP1 USHF.R.U32.HI UR14, URZ, UR6, UR5 ;  /* 0x000000063f0e1299 */ /* 0x000fe20008011605 */
[----:B------:R-:W-:-:S02]  /*1440*/  CS2R R64, SRZ ;  /* 0x0000000000407805 */ /* 0x000fc4000001ff00 */
[----:B------:R-:W-:Y:S02]  /*1450*/  CS2R R60, SRZ ;  /* 0x00000000003c7805 */ /* 0x000fe4000001ff00 */
[----:B------:R-:W-:Y:S02]  /*1460*/  CS2R R56, SRZ ;  /* 0x0000000000387805 */ /* 0x000fe4000001ff00 */
[----:B------:R-:W-:Y:S01]  /*1470*/  PLOP3.LUT P1, PT, PT, PT, UP0, 0x80, 0x0 ;  /* 0x000000000000781c */ /* 0x000fe20003f2f008 */
[----:B------:R-:W-:Y:S02]  /*1480*/  UIADD3 UR4, -UR14, URZ, URZ ;  /* 0x0000003f0e047290 */ /* 0x000fe4000fffe13f */
[----:B------:R-:W-:Y:S01]  /*1490*/  IMAD.U32 R218, RZ, RZ, UR14 ;  /* 0x0000000effda7e24 */ /* 0x000fe2000f8e00ff */
[----:B------:R-:W-:Y:S02]  /*14a0*/  CS2R R194, SRZ ;  /* 0x0000000000c27805 */ /* 0x000fe4000001ff00 */
[----:B------:R-:W-:Y:S01]  /*14b0*/  CS2R R52, SRZ ;  /* 0x0000000000347805 */ /* 0x000fe2000001ff00 */
[----:B------:R-:W-:Y:S01]  /*14c0*/  UIMAD UR4, UR11, UR4, UR12 ;  /* 0x000000040b0472a4 */ /* 0x000fe2000f8e020c */
        /* <DEDUP_REMOVED lines=30> */
[----:B------:R-:W-:Y:S01]  /*16b0*/  CS2R R26, SRZ ;  /* 0x00000000001a7805 */ /* 0x000fe2000001ff00 */
[----:B------:R-:W-:Y:S01]  /*16c0*/  IMAD.MOV.U32 R30, RZ, RZ, RZ ;  /* 0x000000ffff1e7224 */ /* 0x000fe200078e00ff */
        /* <DEDUP_REMOVED lines=9> */
[----:B------:R-:W-:Y:S02]  /*1760*/  UIADD3 UR6, UR8, 0x14400, URZ ;  /* 0x0001440008067890 */ /* 0x000fe4000fffe03f */
[----:B------:R-:W-:Y:S02]  /*1770*/  IMAD.U32 R17, RZ, RZ, UR8 ;  /* 0x00000008ff117e24 */ /* 0x000fe4000f8e00ff */
        /* <DEDUP_REMOVED lines=25> */
.L_x_2381:
[----:B------:R-:W-:Y:S02]  /*1910*/  R2UR UR7, R220 ;  /* 0x00000000dc0772ca */ /* 0x000fe400000e0000 */
[----:B------:R-:W-:Y:S02]  /*1920*/  R2UR UR6, R17 ;  /* 0x00000000110672ca */ /* 0x000fe400000e0000 */
[----:B------:R-:W-:-:S09]  /*1930*/  R2UR UR5, R225 ;  /* 0x00000000e10572ca */ /* 0x000fd200000e0000 */
[----:B------:R-:W-:-:S04]  /*1940*/  ULEA.HI UR4, UR7, UR7, URZ, 0x1 ;  /* 0x0000000707047291 */ /* 0x000fc8000f8f083f */
[----:B------:R-:W-:Y:S01]  /*1950*/  ULOP3.LUT UR4, UR4, 0xfffffffe, URZ, 0xc0, !UPT ;  /* 0xfffffffe04047892 */ /* 0x000fe2000f8ec03f */
[----:B------:R-:W-:-:S03]  /*1960*/  IMAD.U32 R2, RZ, RZ, UR5 ;  /* 0x00000005ff027e24 */ /* 0x000fc6000f8e00ff */
[----:B------:R-:W-:Y:S02]  /*1970*/  UIADD3 UR4, UR7, -UR4, URZ ;  /* 0x8000000407047290 */ /* 0x000fe4000fffe03f */
[----:B------:R-:W-:-:S04]  /*1980*/  ISETP.NE.AND P0, PT, R2, 0x3, PT ;  /* 0x000000030200780c */ /* 0x000fc80003f05270 */
[----:B------:R-:W-:-:S05]  /*1990*/  IMAD.U32 R0, RZ, RZ, UR4 ;  /* 0x00000004ff007e24 */ /* 0x000fca000f8e00ff */
[----:B------:R-:W-:-:S04]  /*19a0*/  SHF.L.U32 R0, R0, 0x1f, RZ ;  /* 0x0000001f00007819 */ /* 0x000fc800000006ff */
[----:B------:R-:W0:Y:S02]  /*19b0*/  SYNCS.PHASECHK.TRANS64.TRYWAIT P1, [UR6+0x38800], R0 ;  /* 0x03880000ff0075a7 */ /* 0x000e240008020146 */
[----:B0-----:R-:W-:Y:S05]  /*19c0*/  @!P1 BRA `(.L_x_2382) ;  /* 0x0000015800909947 */ /* 0x001fea0003800000 */
.L_x_2543:
[----:B------:R-:W-:Y:S05]  /*19d0*/  @!P0 BRA `(.L_x_2383) ;  /* 0x0000000000048947 */ /* 0x000fea0003800000 */
[----:B------:R-:W-:Y:S01]  /*19e0*/  BPT.TRAP 0x1 ;  /* 0x000000040000795c */ /* 0x000fe20000300000 */
.L_x_2383:
[----:B------:R-:W-:Y:S01]  /*19f0*/  R2UR UR5, R16 ;  /* 0x00000000100572ca */ /* 0x000fe200000e0000 */
[----:B0-----:R-:W-:Y:S01]  /*1a00*/  IMAD.U32 R0, RZ, RZ, UR60 ;  /* 0x0000003cff007e24 */ /* 0x001fe2000f8e00ff */
[----:B------:R-:W-:-:S11]  /*1a10*/  R2UR UR4, R17 ;  /* 0x00000000110472ca */ /* 0x000fd600000e0000 */
[----:B------:R-:W-:Y:S02]  /*1a20*/  IMAD.U32 R3, RZ, RZ, UR5 ;  /* 0x00000005ff037e24 */ /* 0x000fe4000f8e00ff */
[----:B------:R-:W-:-:S03]  /*1a30*/  LEA R0, R0, UR4, 0x3 ;  /* 0x0000000400007c11 */ /* 0x000fc6000f8e18ff */
[----:B------:R-:W-:-:S04]  /*1a40*/  SHF.L.U32 R3, R3, 0x1f, RZ ;  /* 0x0000001f03037819 */ /* 0x000fc800000006ff */
[----:B------:R0:W1:Y:S01]  /*1a50*/  SYNCS.PHASECHK.TRANS64.TRYWAIT P2, [R0+URZ+0x38830], R3 ;  /* 0x03883003000075a7 */ /* 0x000062000804017f */
[----:B------:R-:W-:Y:S05]  /*1a60*/  @!P0 BRA `(.L_x_2384) ;  /* 0x0000000000048947 */ /* 0x000fea0003800000 */
[----:B------:R-:W-:Y:S01]  /*1a70*/  BPT.TRAP 0x1 ;  /* 0x000000040000795c */ /* 0x000fe20000300000 */
.L_x_2384:
[----:B------:R-:W2:Y:S02]  /*1a80*/  S2R R2, SR_TID.X ;  /* 0x0000000000027919 */ /* 0x000ea40000002100 */
[----:B--2---:R-:W-:Y:S01]  /*1a90*/  LOP3.LUT P1, RZ, R2, 0x7f, RZ, 0xc0, !PT ;  /* 0x0000007f02ff7812 */ /* 0x004fe2000782c0ff */
[----:B-1----:R-:W-:-:S12]  /*1aa0*/  @P2 BRA `(.L_x_2385) ;  /* 0x0000000000082947 */ /* 0x002fd80003800000 */
[----:B------:R-:W1:Y:S02]  /*1ab0*/  SYNCS.PHASECHK.TRANS64.TRYWAIT P2, [R0+URZ+0x38830], R3 ;  /* 0x03883003000075a7 */ /* 0x000e64000804017f */
[----:B-1----:R-:W-:Y:S05]  /*1ac0*/  @!P2 BRA `(.L_x_2386) ;  /* 0x00000158006ca947 */ /* 0x002fea0003800000 */
.L_x_2385:
[----:B------:R-:W-:Y:S05]  /*1ad0*/  WARPSYNC.ALL ;  /* 0x0000000000007948 */ /* 0x000fea0003800000 */
[----:B------:R-:W-:Y:S01]  /*1ae0*/  R2UR UR4, R17 ;  /* 0x00000000110472ca */ /* 0x000fe200000e0000 */
[----:B------:R-:W-:Y:S01]  /*1af0*/  ULOP3.LUT UR5, UR36, 0x10000, URZ, 0xfc, !UPT ;  /* 0x0001000024057892 */ /* 0x000fe2000f8efc3f */
[----:B------:R-:W-:Y:S01]  /*1b00*/  WARPGROUP.ARRIVE ;  /* 0x00000000000079c5 */ /* 0x000fe20000000000 */
[----:B------:R-:W-:Y:S01]  /*1b10*/  UMOV UR9, 0x40000040 ;  /* 0x4000004000097882 */ /* 0x000fe20000000000 */
[----:B------:R-:W-:Y:S01]  /*1b20*/  UMOV UR11, 0x40000040 ;  /* 0x40000040000b7882 */ /* 0x000fe20000000000 */
[----:B------:R-:W-:Y:S01]  /*1b30*/  UMOV UR21, UR9 ;  /* 0x0000000900157c82 */ /* 0x000fe20008000000 */
[----:B------:R-:W-:Y:S01]  /*1b40*/  IMAD.U32 R7, RZ, RZ, UR9 ;  /* 0x00000009ff077e24 */ /* 0x000fe2000f8e00ff */
[----:B------:R-:W-:Y:S01]  /*1b50*/  UMOV UR13, UR21 ;  /* 0x00000015000d7c82 */ /* 0x000fe20008000000 */
[----:B------:R-:W-:Y:S01]  /*1b60*/  UMOV UR8, UR5 ;  /* 0x0000000500087c82 */ /* 0x000fe20008000000 */
[----:B------:R-:W-:Y:S01]  /*1b70*/  UMOV UR15, 0x40000040 ;  /* 0x40000040000f7882 */ /* 0x000fe20000000000 */
[----:B------:R-:W-:Y:S01]  /*1b80*/  UMOV UR20, UR8 ;  /* 0x0000000800147c82 */ /* 0x000fe20008000000 */
[----:B------:R-:W-:Y:S01]  /*1b90*/  IMAD.U32 R6, RZ, RZ, UR8 ;  /* 0x00000008ff067e24 */ /* 0x000fe2000f8e00ff */
[----:B------:R-:W-:Y:S01]  /*1ba0*/  UMOV UR12, UR20 ;  /* 0x00000014000c7c82 */ /* 0x000fe20008000000 */
[----:B------:R-:W-:Y:S01]  /*1bb0*/  UIADD3 UR4, UR4, 0x24400, URZ ;  /* 0x0002440004047890 */ /* 0x000fe2000fffe03f */
[----:B01----:R-:W-:Y:S01]  /*1bc0*/  @!P1 VIADD R0, R0, 0x38840 ;  /* 0x0003884000009836 */ /* 0x003fe20000000000 */
[----:B------:R-:W-:Y:S01]  /*1bd0*/  UMOV UR16, UR20 ;  /* 0x0000001400107c82 */ /* 0x000fe20008000000 */
[----:B------:R-:W-:Y:S01]  /*1be0*/  UMOV UR17, UR21 ;  /* 0x0000001500117c82 */ /* 0x000fe20008000000 */
[----:B------:R-:W-:Y:S01]  /*1bf0*/  USHF.R.U32.HI UR4, URZ, 0x4, UR4 ;  /* 0x000000043f047899 */ /* 0x000fe20008011604 */
[----:B------:R-:W-:Y:S01]  /*1c00*/  CS2R R150, SRZ ;  /* 0x0000000000967805 */ /* 0x000fe2000001ff00 */
[----:B------:R-:W-:Y:S01]  /*1c10*/  UMOV UR19, 0x40000040 ;  /* 0x4000004000137882 */ /* 0x000fe20000000000 */
[----:B------:R-:W-:Y:S01]  /*1c20*/  UMOV UR23, 0x40000040 ;  /* 0x4000004000177882 */ /* 0x000fe20000000000 */
[----:B------:R-:W-:Y:S01]  /*1c30*/  ULOP3.LUT UR4, UR4, 0x3fff, URZ, 0xc0, !UPT ;  /* 0x00003fff04047892 */ /* 0x000fe2000f8ec03f */
[----:B------:R-:W-:Y:S01]  /*1c40*/  @!P1 PRMT R0, RZ, 0x654, R0 ;  /* 0x00000654ff009816 */ /* 0x000fe20000000000 */
[----:B------:R-:W-:Y:S01]  /*1c50*/  UMOV UR27, 0x40000040 ;  /* 0x40000040001b7882 */ /* 0x000fe20000000000 */
[----:B------:R-:W-:Y:S01]  /*1c60*/  UMOV UR31, 0x40000040 ;  /* 0x40000040001f7882 */ /* 0x000fe20000000000 */
[----:B------:R-:W-:Y:S01]  /*1c70*/  ULOP3.LUT UR6, UR4, 0x10000, URZ, 0xfc, !UPT ;  /* 0x0001000004067892 */ /* 0x000fe2000f8efc3f */
[----:B------:R-:W-:Y:S01]  /*1c80*/  CS2R R148, SRZ ;  /* 0x0000000000947805 */ /* 0x000fe2000001ff00 */
[----:B------:R-:W-:Y:S01]  /*1c90*/  UMOV UR35, 0x40000040 ;  /* 0x4000004000237882 */ /* 0x000fe20000000000 */
[----:B------:R-:W-:Y:S01]  /*1ca0*/  UMOV UR39, 0x40000040 ;  /* 0x4000004000277882 */ /* 0x000fe20000000000 */
[----:B------:R-:W-:Y:S01]  /*1cb0*/  UIMAD UR4, UR60, 0xa00, UR6 ;  /* 0x00000a003c0478a4 */ /* 0x000fe2000f8e0206 */
[----:B------:R-:W-:Y:S01]  /*1cc0*/  CS2R R146, SRZ ;  /* 0x0000000000927805 */ /* 0x000fe2000001ff00 */
[----:B------:R-:W-:Y:S01]  /*1cd0*/  IMAD.U32 R15, RZ, RZ, UR6 ;  /* 0x00000006ff0f7e24 */ /* 0x000fe2000f8e00ff */
[----:B------:R-:W-:Y:S01]  /*1ce0*/  UIADD3 UR6, UR5, 0x2, URZ ;  /* 0x0000000205067890 */ /* 0x000fe2000fffe03f */
[----:B------:R-:W-:Y:S01]  /*1cf0*/  CS2R R144, SRZ ;  /* 0x0000000000907805 */ /* 0x000fe2000001ff00 */
[----:B------:R-:W-:Y:S01]  /*1d00*/  UIADD3 UR14, UR4, 0x100, URZ ;  /* 0x00000100040e7890 */ /* 0x000fe2000fffe03f */
[----:B------:R-:W-:Y:S01]  /*1d10*/  CS2R R142, SRZ ;  /* 0x00000000008e7805 */ /* 0x000fe2000001ff00 */
[----:B------:R-:W-:Y:S01]  /*1d20*/  UMOV UR10, UR4 ;  /* 0x00000004000a7c82 */ /* 0x000fe20008000000 */
[----:B------:R-:W-:Y:S01]  /*1d30*/  UIADD3 UR18, UR4, 0x180, URZ ;  /* 0x0000018004127890 */ /* 0x000fe2000fffe03f */
[----:B------:R-:W-:Y:S01]  /*1d40*/  HGMMA.64x16x16.F32.BF16 R56, gdesc[UR8], RZ, !UPT, gsb0 ;  /* 0x00200000083879f0 */ /* 0x000fe2000c0018ff */
[----:B------:R-:W-:Y:S01]  /*1d50*/  UIADD3 UR10, UR4, 0x80, URZ ;  /* 0x00000080040a7890 */ /* 0x000fe2000fffe03f */
[----:B------:R-:W-:Y:S01]  /*1d60*/  CS2R R140, SRZ ;  /* 0x00000000008c7805 */ /* 0x000fe2000001ff00 */
[----:B------:R-:W-:Y:S01]  /*1d70*/  UMOV UR8, UR20 ;  /* 0x0000001400087c82 */ /* 0x000fe20008000000 */
[----:B------:R-:W-:Y:S01]  /*1d80*/  UMOV UR9, UR21 ;  /* 0x0000001500097c82 */ /* 0x000fe20008000000 */
[----:B------:R-:W-:Y:S01]  /*1d90*/  UMOV UR11, 0x40000040 ;  /* 0x40000040000b7882 */ /* 0x000fe20000000000 */
[----:B------:R-:W-:Y:S01]  /*1da0*/  UIADD3 UR7, UR4, 0x2, URZ ;  /* 0x0000000204077890 */ /* 0x000fe2000fffe03f */
[----:B------:R-:W-:Y:S01]  /*1db0*/  CS2R R138, SRZ ;  /* 0x00000000008a7805 */ /* 0x000fe2000001ff00 */
        /* <DEDUP_REMOVED lines=12> */
[----:B------:R-:W-:Y:S01]  /*1e80*/  UMOV UR43, 0x40000040 ;  /* 0x40000040002b7882 */ /* 0x000fe20000000000 */
        /* <DEDUP_REMOVED lines=31> */
[----:B------:R-:W-:-:S02]  /*2080*/  WARPGROUP.DEPBAR.LE gsb0, 0x0 ;  /* 0x00008000000079c5 */ /* 0x000fc40000010000 */
[----:B------:R-:W-:Y:S01]  /*2090*/  WARPGROUP.ARRIVE ;  /* 0x00000000000079c5 */ /* 0x000fe20000000000 */
[----:B------:R-:W-:Y:S02]  /*20a0*/  CS2R R78, SRZ ;  /* 0x00000000004e7805 */ /* 0x000fe4000001ff00 */
[----:B------:R-:W-:Y:S02]  /*20b0*/  CS2R R76, SRZ ;  /* 0x00000000004c7805 */ /* 0x000fe4000001ff00 */
[----:B------:R-:W-:Y:S02]  /*20c0*/  CS2R R74, SRZ ;  /* 0x00000000004a7805 */ /* 0x000fe4000001ff00 */
[----:B------:R-:W-:Y:S02]  /*20d0*/  CS2R R72, SRZ ;  /* 0x0000000000487805 */ /* 0x000fe4000001ff00 */
[----:B------:R-:W-:Y:S01]  /*20e0*/  CS2R R70, SRZ ;  /* 0x0000000000467805 */ /* 0x000fe2000001ff00 */
[----:B------:R-:W-:Y:S01]  /*20f0*/  HGMMA.64x16x16.F32.BF16 R48, gdesc[UR8], RZ, !UPT, gsb0 ;  /* 0x00200000083079f0 */ /* 0x000fe2000c0018ff */
[----:B------:R-:W-:Y:S01]  /*2100*/  UIADD3 UR10, UR4, 0x200, URZ ;  /* 0x00000200040a7890 */ /* 0x000fe2000fffe03f */
[----:B------:R-:W-:Y:S01]  /*2110*/  UMOV UR8, UR20 ;  /* 0x0000001400087c82 */ /* 0x000fe20008000000 */
[----:B------:R-:W-:Y:S01]  /*2120*/  UMOV UR9, UR21 ;  /* 0x0000001500097c82 */ /* 0x000fe20008000000 */
[----:B------:R-:W-:Y:S01]  /*2130*/  UMOV UR11, 0x40000040 ;  /* 0x40000040000b7882 */ /* 0x000fe20000000000 */
[----:B------:R-:W-:-:S02]  /*2140*/  WARPGROUP.DEPBAR.LE gsb0, 0x0 ;  /* 0x00008000000079c5 */ /* 0x000fc40000010000 */
[----:B------:R-:W-:-:S06]  /*2150*/  WARPGROUP.ARRIVE ;  /* 0x00000000000079c5 */ /* 0x000fcc0000000000 */
        /* <DEDUP_REMOVED lines=136> */
[----:B------:R-:W-:Y:S02]  /*29e0*/  ULDC UR11, c[0x0][0x2f0] ;  /* 0x0000bc00000b7ab9 */ /* 0x000fe40000000800 */
[----:B------:R-:W-:Y:S01]  /*29f0*/  IMAD.U32 R20, RZ, RZ, UR11 ;  /* 0x0000000bff147e24 */ /* 0x000fe2000f8e00ff */
        /* <DEDUP_REMOVED lines=61> */
[----:B------:R-:W-:Y:S02]  /*2dd0*/  R2UR UR19, R22 ;  /* 0x00000000161372ca */ /* 0x000fe400000e0000 */
[----:B------:R-:W-:Y:S01]  /*2de0*/  R2UR UR18, R19 ;  /* 0x00000000131272ca */ /* 0x000fe200000e0000 */
        /* <DEDUP_REMOVED lines=259> */
[----:B------:R-:W-:-:S06]  /*3e20*/  UIADD3 UR15, UR61, -0x2, URZ ;  /* 0xfffffffe3d0f7890 */ /* 0x000fcc000fffe03f */
[----:B------:R-:W-:Y:S01]  /*3e30*/  IMAD.U32 R232, RZ, RZ, UR15 ;  /* 0x0000000fffe87e24 */ /* 0x000fe2000f8e00ff */
        /* <DEDUP_REMOVED lines=10> */
[----:B------:R-:W-:Y:S01]  /*3ee0*/  ULDC UR5, c[0x0][0x448] ;  /* 0x0001120000057ab9 */ /* 0x000fe20000000800 */
[----:B------:R-:W-:Y:S01]  /*3ef0*/  IMAD.U32 R9, RZ, RZ, UR57 ;  /* 0x00000039ff097e24 */ /* 0x000fe2000f8e00ff */
[----:B------:R-:W-:-:S06]  /*3f00*/  UISETP.NE.AND UP0, UPT, UR5, 0x1, UPT ;  /* 0x000000010500788c */ /* 0x000fcc000bf05270 */
[----:B------:R-:W-:-:S05]  /*3f10*/  PLOP3.LUT P2, PT, PT, PT, UP0, 0x80, 0x0 ;  /* 0x000000000000781c */ /* 0x000fca0003f4f008 */
[----:B------:R-:W-:-:S08]  /*3f20*/  @UP0 ULDC UR5, c[0x0][0x44c] ;  /* 0x0001130000050ab9 */ /* 0x000fd00000000800 */
[----:B------:R-:W-:Y:S01]  /*3f30*/  @P2 IMAD.HI.U32 R3, R2, UR5, RZ ;  /* 0x0000000502032c27 */ /* 0x000fe2000f8e00ff */
[----:B------:R-:W-:-:S04]  /*3f40*/  @UP0 ULDC UR5, c[0x0][0x450] ;  /* 0x0001140000050ab9 */ /* 0x000fc80000000800 */
[----:B------:R-:W-:Y:S01]  /*3f50*/  @P2 SHF.R.U32.HI R2, RZ, UR5, R3 ;  /* 0x00000005ff022c19 */ /* 0x000fe20008011603 */
[----:B------:R-:W-:-:S04]  /*3f60*/  UIMAD UR5, UR61, -0x50, URZ ;  /* 0xffffffb03d0578a4 */ /* 0x000fc8000f8e023f */
[----:B------:R-:W0:Y:S01]  /*3f70*/  SHFL.IDX PT, R5, R2, 0x1, 0x1c1f ;  /* 0x003c1f0002057f89 */ /* 0x000e2200000e0000 */
[----:B------:R-:W-:Y:S02]  /*3f80*/  UIADD3 UR7, UR5, 0x51, URZ ;  /* 0x0000005105077890 */ /* 0x000fe4000fffe03f */
[----:B------:R-:W-:Y:S01]  /*3f90*/  UIMAD UR5, UR18, UR11, UR5 ;  /* 0x0000000b120572a4 */ /* 0x000fe2000f8e0205 */
[----:B------:R-:W1:Y:S03]  /*3fa0*/  SHFL.IDX PT, R2, R2, RZ, 0x1c1f ;  /* 0x001c1fff02027589 */ /* 0x000e6600000e0000 */
[----:B------:R-:W-:Y:S01]  /*3fb0*/  IMAD.U32 R4, RZ, RZ, UR7 ;  /* 0x00000007ff047e24 */ /* 0x000fe2000f8e00ff */
[----:B------:R-:W-:Y:S01]  /*3fc0*/  UIADD3 UR14, UR5, 0x50, URZ ;  /* 0x00000050050e7890 */ /* 0x000fe2000fffe03f */
[----:B------:R-:W-:Y:S02]  /*3fd0*/  UMOV UR7, 0x40000040 ;  /* 0x4000004000077882 */ /* 0x000fe40000000000 */
[----:B------:R-:W-:Y:S01]  /*3fe0*/  IMAD R3, R23, -0x2, R4 ;  /* 0xfffffffe17037824 */ /* 0x000fe200078e0204 */
[----:B------:R-:W-:Y:S01]  /*3ff0*/  UMOV UR5, UR23 ;  /* 0x0000001700057c82 */ /* 0x000fe20008000000 */
[----:B------:R-:W-:-:S02]  /*4000*/  WARPGROUP.DEPBAR.LE gsb0, 0x0 ;  /* 0x00008000000079c5 */ /* 0x000fc40000010000 */
[----:B------:R-:W-:Y:S01]  /*4010*/  WARPGROUP.ARRIVE ;  /* 0x00000000000079c5 */ /* 0x000fe20000000000 */
[----:B------:R-:W-:Y:S01]  /*4020*/  IMAD.U32 R14, RZ, RZ, UR14 ;  /* 0x0000000eff0e7e24 */ /* 0x000fe2000f8e00ff */
[----:B------:R-:W-:Y:S01]  /*4030*/  ULDC UR14, c[0x0][0x288] ;  /* 0x0000a200000e7ab9 */ /* 0x000fe20000000800 */
[----:B------:R-:W-:Y:S01]  /*4040*/  IMAD R4, R20, UR18, R3 ;  /* 0x0000001214047c24 */ /* 0x000fe2000f8e0203 */
[----:B------:R-:W-:Y:S01]  /*4050*/  UIMAD UR11, UR18, UR11, -UR14 ;  /* 0x0000000b120b72a4 */ /* 0x000fe2000f8e0a0e */
[----:B------:R-:W-:Y:S01]  /*4060*/  IMAD R3, R23, -0x2, R14 ;  /* 0xfffffffe17037824 */ /* 0x000fe200078e020e */
[----:B------:R-:W-:Y:S01]  /*4070*/  HGMMA.64x16x16.F32.BF16 R32, gdesc[UR52], R32, gsb0 ;  /* 0x00200000342079f0 */ /* 0x000fe20008001820 */
[----:B------:R-:W-:Y:S01]  /*4080*/  UMOV UR54, UR6 ;  /* 0x0000000600367c82 */ /* 0x000fe20008000000 */
[----:B------:R-:W-:Y:S01]  /*4090*/  UMOV UR55, 0x40000040 ;  /* 0x4000004000377882 */ /* 0x000fe20000000000 */
[----:B------:R-:W-:Y:S01]  /*40a0*/  UIADD3 UR6, UR4, 0x986, URZ ;  /* 0x0000098604067890 */ /* 0x000fe2000fffe03f */
[----:B0-----:R-:W-:Y:S01]  /*40b0*/  IADD3 R14, R5, -UR14, R4 ;  /* 0x8000000e050e7c10 */ /* 0x001fe2000fffe004 */
[----:B------:R-:W-:-:S03]  /*40c0*/  VIADD R4, R4, -UR14 ;  /* 0x8000000e04047c36 */ /* 0x000fc60008000000 */
[----:B------:R-:W-:Y:S02]  /*40d0*/  VIMNMX R14, R3, R14, PT ;  /* 0x0000000e030e7248 */ /* 0x000fe40003fe0100 */
[----:B-1----:R-:W-:Y:S02]  /*40e0*/  VIADDMNMX R2, R2, R4, R3, PT ;  /* 0x0000000402027246 */ /* 0x002fe40003800103 */
[C---:B------:R-:W-:Y:S02]  /*40f0*/  ISETP.GT.AND P3, PT, R14.reuse, RZ, PT ;  /* 0x000000ff0e00720c */ /* 0x040fe40003f64270 */
[C---:B------:R-:W-:Y:S02]  /*4100*/  ISETP.GT.AND P4, PT, R14.reuse, 0x1, PT ;  /* 0x000000010e00780c */ /* 0x040fe40003f84270 */
[----:B------:R-:W-:Y:S02]  /*4110*/  ISETP.GT.AND P5, PT, R14, 0x8, PT ;  /* 0x000000080e00780c */ /* 0x000fe40003fa4270 */
[----:B------:R-:W-:Y:S01]  /*4120*/  ISETP.GT.AND P6, PT, R2, 0x11, PT ;  /* 0x000000110200780c */ /* 0x000fe20003fc4270 */
[----:B------:R-:W-:-:S02]  /*4130*/  WARPGROUP.DEPBAR.LE gsb0, 0x0 ;  /* 0x00008000000079c5 */ /* 0x000fc40000010000 */
        /* <DEDUP_REMOVED lines=26> */
[----:B------:R-:W-:Y:S08]  /*42e0*/  MUFU.TANH R62, R62 ;  /* 0x0000003e003e7308 */ /* 0x000ff00000002400 */
[----:B------:R-:W-:Y:S08]  /*42f0*/  MUFU.TANH R63, R63 ;  /* 0x0000003f003f7308 */ /* 0x000ff00000002400 */
[----:B------:R-:W-:Y:S08]  /*4300*/  MUFU.TANH R21, R56 ;  /* 0x0000003800157308 */ /* 0x000ff00000002400 */
[----:B------:R-:W-:Y:S08]  /*4310*/  MUFU.TANH R67, R57 ;  /* 0x0000003900437308 */ /* 0x000ff00000002400 */
[----:B------:R-:W-:Y:S01]  /*4320*/  MUFU.TANH R68, R60 ;  /* 0x0000003c00447308 */ /* 0x000fe20000002400 */
[----:B------:R-:W-:-:S02]  /*4330*/  WARPGROUP.DEPBAR.LE gsb0, 0x0 ;  /* 0x00008000000079c5 */ /* 0x000fc40000010000 */
[----:B------:R-:W-:Y:S01]  /*4340*/  WARPGROUP.ARRIVE ;  /* 0x00000000000079c5 */ /* 0x000fe20000000000 */
[----:B------:R-:W-:Y:S01]  /*4350*/  FMUL.FTZ R50, R50, UR10 ;  /* 0x0000000a32327c20 */ /* 0x000fe20008410000 */
[----:B------:R-:W-:Y:S01]  /*4360*/  FMUL.FTZ R51, R51, UR10 ;  /* 0x0000000a33337c20 */ /* 0x000fe20008410000 */
[----:B------:R-:W-:Y:S01]  /*4370*/  FMUL.FTZ R54, R54, UR10 ;  /* 0x0000000a36367c20 */ /* 0x000fe20008410000 */
[----:B------:R-:W-:Y:S01]  /*4380*/  FMUL.FTZ R55, R55, UR10 ;  /* 0x0000000a37377c20 */ /* 0x000fe20008410000 */
[----:B------:R-:W-:Y:S01]  /*4390*/  MUFU.TANH R69, R61 ;  /* 0x0000003d00457308 */ /* 0x000fe20000002400 */
[----:B------:R-:W-:Y:S01]  /*43a0*/  HGMMA.64x16x16.F32.BF16 R40, gdesc[UR56], R40, gsb0 ;  /* 0x00200000382879f0 */ /* 0x000fe20008001828 */
[----:B------:R-:W-:Y:S01]  /*43b0*/  UIADD3 UR58, UR4, 0x906, URZ ;  /* 0x00000906043a7890 */ /* 0x000fe2000fffe03f */
[----:B------:R-:W-:Y:S01]  /*43c0*/  FMUL.FTZ R48, R48, UR10 ;  /* 0x0000000a30307c20 */ /* 0x000fe20008410000 */
[----:B------:R-:W-:Y:S01]  /*43d0*/  UMOV UR56, UR22 ;  /* 0x0000001600387c82 */ /* 0x000fe20008000000 */
[----:B------:R-:W-:Y:S01]  /*43e0*/  UMOV UR57, UR23 ;  /* 0x0000001700397c82 */ /* 0x000fe20008000000 */
[----:B------:R-:W-:Y:S01]  /*43f0*/  UMOV UR59, 0x40000040 ;  /* 0x40000040003b7882 */ /* 0x000fe20000000000 */
[----:B------:R-:W-:Y:S01]  /*4400*/  UMOV UR4, UR22 ;  /* 0x0000001600047c82 */ /* 0x000fe20008000000 */
[----:B------:R-:W2:Y:S01]  /*4410*/  MUFU.TANH R50, R50 ;  /* 0x0000003200327308 */ /* 0x000ea20000002400 */
[----:B------:R-:W-:Y:S01]  /*4420*/  FMUL.FTZ R49, R49, UR10 ;  /* 0x0000000a31317c20 */ /* 0x000fe20008410000 */
[----:B------:R-:W-:Y:S01]  /*4430*/  FMUL.FTZ R52, R52, UR10 ;  /* 0x0000000a34347c20 */ /* 0x000fe20008410000 */
[----:B------:R-:W-:-:S05]  /*4440*/  FMUL.FTZ R53, R53, UR10 ;  /* 0x0000000a35357c20 */ /* 0x000fca0008410000 */
[----:B------:R-:W-:Y:S08]  /*4450*/  MUFU.TANH R51, R51 ;  /* 0x0000003300337308 */ /* 0x000ff00000002400 */
[----:B------:R-:W3:Y:S08]  /*4460*/  MUFU.TANH R54, R54 ;  /* 0x0000003600367308 */ /* 0x000ef00000002400 */
[----:B------:R-:W4:Y:S08]  /*4470*/  MUFU.TANH R55, R55 ;  /* 0x0000003700377308 */ /* 0x000f300000002400 */
        /* <DEDUP_REMOVED lines=8> */
[----:B------:R0:W5:Y:S01]  /*4500*/  MUFU.TANH R56, R42 ;  /* 0x0000002a00387308 */ /* 0x0001620000002400 */
[----:B------:R-:W-:Y:S01]  /*4510*/  HGMMA.64x16x16.F32.BF16 R32, gdesc[UR56], R32, gsb0 ;  /* 0x00200000382079f0 */ /* 0x000fe20008001820 */
[----:B------:R-:W-:Y:S01]  /*4520*/  FMUL.FTZ R40, R40, UR10 ;  /* 0x0000000a28287c20 */ /* 0x000fe20008410000 */
[----:B------:R-:W-:Y:S01]  /*4530*/  FMUL.FTZ R41, R41, UR10 ;  /* 0x0000000a29297c20 */ /* 0x000fe20008410000 */
[----:B------:R-:W-:Y:S01]  /*4540*/  FMUL.FTZ R44, R44, UR10 ;  /* 0x0000000a2c2c7c20 */ /* 0x000fe20008410000 */
[----:B------:R-:W-:-:S03]  /*4550*/  FMUL.FTZ R45, R45, UR10 ;  /* 0x0000000a2d2d7c20 */ /* 0x000fc60008410000 */
[----:B------:R1:W5:Y:S01]  /*4560*/  MUFU.TANH R57, R43 ;  /* 0x0000002b00397308 */ /* 0x0003620000002400 */
[----:B0-----:R-:W-:Y:S02]  /*4570*/  FSEL R42, R58, -INF , P3 ;  /* 0xff8000003a2a7808 */ /* 0x001fe40001800000 */
[----:B------:R-:W-:-:S05]  /*4580*/  ISETP.GT.AND P3, PT, R14, 0x9, PT ;  /* 0x000000090e00780c */ /* 0x000fca0003f64270 */
[----:B------:R0:W-:Y:S01]  /*4590*/  MUFU.TANH R60, R46 ;  /* 0x0000002e003c7308 */ /* 0x0001e20000002400 */
[----:B-1----:R-:W-:Y:S02]  /*45a0*/  FSEL R43, R59, -INF , P4 ;  /* 0xff8000003b2b7808 */ /* 0x002fe40002000000 */
[----:B------:R-:W-:Y:S02]  /*45b0*/  ISETP.GT.AND P4, PT, R14, 0x10, PT ;  /* 0x000000100e00780c */ /* 0x000fe40003f84270 */
[----:B------:R-:W-:Y:S02]  /*45c0*/  FMNMX.FTZ R5, R42, R43, !PT ;  /* 0x0000002b2a057209 */ /* 0x000fe40007810000 */
[----:B--2---:R-:W-:Y:S01]  /*45d0*/  FSEL R50, R50, -INF , P4 ;  /* 0xff80000032327808 */ /* 0x004fe20002000000 */
[----:B------:R1:W2:Y:S01]  /*45e0*/  MUFU.TANH R61, R47 ;  /* 0x0000002f003d7308 */ /* 0x0002a20000002400 */
[----:B0-----:R-:W-:Y:S02]  /*45f0*/  FSEL R46, R62, -INF , P5 ;  /* 0xff8000003e2e7808 */ /* 0x001fe40002800000 */
[----:B------:R-:W-:-:S02]  /*4600*/  ISETP.GT.AND P4, PT, R14, 0x18, PT ;  /* 0x000000180e00780c */ /* 0x000fc40003f84270 */
[----:B------:R-:W-:Y:S02]  /*4610*/  FMNMX.FTZ R20, R46, R5, !PT ;  /* 0x000000052e147209 */ /* 0x000fe40007810000 */
[----:B---3--:R-:W-:Y:S01]  /*4620*/  FSEL R54, R54, -INF , P4 ;  /* 0xff80000036367808 */ /* 0x008fe20002000000 */
[----:B------:R-:W-:Y:S01]  /*4630*/  MUFU.TANH R53, R53 ;  /* 0x0000003500357308 */ /* 0x000fe20000002400 */
[----:B-1----:R-:W-:Y:S02]  /*4640*/  FSEL R47, R63, -INF , P3 ;  /* 0xff8000003f2f7808 */ /* 0x002fe40001800000 */
[----:B------:R-:W-:Y:S02]  /*4650*/  ISETP.GT.AND P3, PT, R14, 0x11, PT ;  /* 0x000000110e00780c */ /* 0x000fe40003f64270 */
[----:B------:R-:W-:Y:S02]  /*4660*/  FMNMX.FTZ R5, R47, R20, !PT ;  /* 0x000000142f057209 */ /* 0x000fe40007810000 */
[----:B------:R-:W-:Y:S01]  /*4670*/  FSEL R51, R51, -INF , P3 ;  /* 0xff80000033337808 */ /* 0x000fe20001800000 */
[----:B------:R-:W-:Y:S01]  /*4680*/  MUFU.TANH R41, R41 ;  /* 0x0000002900297308 */ /* 0x000fe20000002400 */
[----:B------:R-:W-:-:S02]  /*4690*/  FMNMX.FTZ R20, R50, R5, !PT ;  /* 0x0000000532147209 */ /* 0x000fc40007810000 */
[C---:B------:R-:W-:Y:S02]  /*46a0*/  ISETP.GT.AND P3, PT, R14.reuse, 0x19, PT ;  /* 0x000000190e00780c */ /* 0x040fe40003f64270 */
[----:B------:R-:W-:Y:S02]  /*46b0*/  FMNMX.FTZ R5, R51, R20, !PT ;  /* 0x0000001433057209 */ /* 0x000fe40007810000 */
[----:B------:R-:W-:Y:S01]  /*46c0*/  ISETP.GT.AND P4, PT, R14, 0x20, PT ;  /* 0x000000200e00780c */ /* 0x000fe20003f84270 */
[----:B------:R-:W-:Y:S01]  /*46d0*/  MUFU.TANH R44, R44 ;  /* 0x0000002c002c7308 */ /* 0x000fe20000002400 */
[----:B----4-:R-:W-:Y:S02]  /*46e0*/  FSEL R55, R55, -INF , P3 ;  /* 0xff80000037377808 */ /* 0x010fe40001800000 */
[----:B------:R-:W-:Y:S01]  /*46f0*/  FMNMX.FTZ R20, R54, R5, !PT ;  /* 0x0000000536147209 */ /* 0x000fe20007810000 */
[----:B------:R-:W-:Y:S02]  /*4700*/  WARPGROUP.DEPBAR.LE gsb0, 0x0 ;  /* 0x00008000000079c5 */ /* 0x000fe40000010000 */
[----:B------:R-:W-:Y:S01]  /*4710*/  WARPGROUP.ARRIVE ;  /* 0x00000000000079c5 */ /* 0x000fe20000000000 */
[----:B------:R-:W-:Y:S01]  /*4720*/  FMUL.FTZ R34, R34, UR10 ;  /* 0x0000000a22227c20 */ /* 0x000fe20008410000 */
[----:B------:R-:W-:Y:S01]  /*4730*/  FMUL.FTZ R35, R35, UR10 ;  /* 0x0000000a23237c20 */ /* 0x000fe20008410000 */
[----:B------:R-:W-:Y:S01]  /*4740*/  ISETP.GT.AND P3, PT, R14, 0x21, PT ;  /* 0x000000210e00780c */ /* 0x000fe20003f64270 */
[----:B------:R-:W-:Y:S01]  /*4750*/  FMUL.FTZ R38, R38, UR10 ;  /* 0x0000000a26267c20 */ /* 0x000fe20008410000 */
[----:B-----5:R-:W-:Y:S01]  /*4760*/  FSEL R56, R56, -INF , P4 ;  /* 0xff80000038387808 */ /* 0x020fe20002000000 */
[----:B------:R-:W-:Y:S01]  /*4770*/  HGMMA.64x16x16.F32.BF16 R24, gdesc[UR4], R24, gsb0 ;  /* 0x00200000041879f0 */ /* 0x000fe20008001818 */
[----:B------:R-:W0:Y:S01]  /*4780*/  MUFU.TANH R34, R34 ;  /* 0x0000002200227308 */ /* 0x000e220000002400 */
[----:B------:R-:W-:Y:S01]  /*4790*/  FMNMX.FTZ R5, R55, R20, !PT ;  /* 0x0000001437057209 */ /* 0x000fe20007810000 */
[----:B------:R-:W-:Y:S01]  /*47a0*/  FMUL.FTZ R39, R39, UR10 ;  /* 0x0000000a27277c20 */ /* 0x000fe20008410000 */
[----:B------:R-:W-:Y:S01]  /*47b0*/  ISETP.GT.AND P4, PT, R14, 0x28, PT ;  /* 0x000000280e00780c */ /* 0x000fe20003f84270 */
[----:B------:R-:W-:Y:S01]  /*47c0*/  FMUL.FTZ R36, R36, UR10 ;  /* 0x0000000a24247c20 */ /* 0x000fe20008410000 */
[----:B------:R-:W-:Y:S01]  /*47d0*/  FSEL R57, R57, -INF , P3 ;  /* 0xff80000039397808 */ /* 0x000fe20001800000 */
[----:B------:R-:W-:Y:S01]  /*47e0*/  FMUL.FTZ R32, R32, UR10 ;  /* 0x0000000a20207c20 */ /* 0x000fe20008410000 */
[----:B------:R-:W-:Y:S01]  /*47f0*/  FMNMX.FTZ R20, R56, R5, !PT ;  /* 0x0000000538147209 */ /* 0x000fe20007810000 */
[----:B------:R-:W1:Y:S01]  /*4800*/  MUFU.TANH R35, R35 ;  /* 0x0000002300237308 */ /* 0x000e620000002400 */
[C---:B------:R-:W-:Y:S01]  /*4810*/  ISETP.GT.AND P3, PT, R14.reuse, 0x29, PT ;  /* 0x000000290e00780c */ /* 0x040fe20003f64270 */
[----:B------:R-:W-:Y:S01]  /*4820*/  ULDC UR5, c[0x0][0x988] ;  /* 0x0002620000057ab9 */ /* 0x000fe20000000800 */
[----:B------:R-:W-:Y:S01]  /*4830*/  FMNMX.FTZ R20, R57, R20, !PT ;  /* 0x0000001439147209 */ /* 0x000fe20007810000 */
[----:B------:R-:W-:Y:S01]  /*4840*/  FMUL.FTZ R33, R33, UR10 ;  /* 0x0000000a21217c20 */ /* 0x000fe20008410000 */
[----:B--2---:R-:W-:Y:S01]  /*4850*/  FSEL R58, R61, -INF , P3 ;  /* 0xff8000003d3a7808 */ /* 0x004fe20001800000 */
[----:B------:R-:W-:Y:S01]  /*4860*/  FMUL.FTZ R37, R37, UR10 ;  /* 0x0000000a25257c20 */ /* 0x000fe20008410000 */
[----:B------:R-:W-:Y:S01]  /*4870*/  ISETP.GT.AND P3, PT, R14, 0x31, PT ;  /* 0x000000310e00780c */ /* 0x000fe20003f64270 */
[----:B------:R-:W2:Y:S01]  /*4880*/  MUFU.TANH R38, R38 ;  /* 0x0000002600267308 */ /* 0x000ea20000002400 */
[----:B------:R-:W-:Y:S01]  /*4890*/  ISETP.GT.AND P5, PT, R2, 0x1, PT ;  /* 0x000000010200780c */ /* 0x000fe20003fa4270 */
[----:B------:R-:W-:Y:S01]  /*48a0*/  @UP0 ULDC UR6, c[0x0][0x44c] ;  /* 0x0001130000060ab9 */ /* 0x000fe20000000800 */
[----:B------:R-:W-:Y:S01]  /*48b0*/  UMOV UR4, UR19 ;  /* 0x0000001300047c82 */ /* 0x000fe20008000000 */
[----:B------:R-:W-:-:S04]  /*48c0*/  UIMAD.WIDE.U32 UR6, UR19, UR6, URZ ;  /* 0x00000006130672a5 */ /* 0x000fc8000f8e003f */
[----:B------:R3:W4:Y:S08]  /*48d0*/  MUFU.TANH R62, R39 ;  /* 0x00000027003e7308 */ /* 0x0007300000002400 */
[----:B------:R-:W-:Y:S01]  /*48e0*/  MUFU.TANH R45, R45 ;  /* 0x0000002d002d7308 */ /* 0x000fe20000002400 */
[----:B---3--:R-:W-:Y:S02]  /*48f0*/  FSEL R39, R60, -INF , P4 ;  /* 0xff8000003c277808 */ /* 0x008fe40002000000 */
[----:B------:R-:W-:-:S02]  /*4900*/  ISETP.GT.AND P4, PT, R14, 0x30, PT ;  /* 0x000000300e00780c */ /* 0x000fc40003f84270 */
[----:B------:R-:W-:Y:S02]  /*4910*/  FMNMX.FTZ R5, R39, R20, !PT ;  /* 0x0000001427057209 */ /* 0x000fe40007810000 */
[----:B0-----:R-:W-:Y:S01]  /*4920*/  FSEL R59, R34, -INF , P4 ;  /* 0xff800000223b7808 */ /* 0x001fe20002000000 */
[----:B------:R-:W-:Y:S01]  /*4930*/  MUFU.TANH R32, R32 ;  /* 0x0000002000207308 */ /* 0x000fe20000002400 */
[----:B------:R-:W-:Y:S02]  /*4940*/  FMNMX.FTZ R20, R58, R5, !PT ;  /* 0x000000053a147209 */ /* 0x000fe40007810000 */
[C---:B------:R-:W-:Y:S02]  /*4950*/  ISETP.GT.AND P4, PT, R14.reuse, 0x38, PT ;  /* 0x000000380e00780c */ /* 0x040fe40003f84270 */
[----:B-1----:R-:W-:Y:S02]  /*4960*/  FSEL R60, R35, -INF , P3 ;  /* 0xff800000233c7808 */ /* 0x002fe40001800000 */
[----:B------:R-:W-:Y:S01]  /*4970*/  FMNMX.FTZ R5, R59, R20, !PT ;  /* 0x000000143b057209 */ /* 0x000fe20007810000 */
[----:B------:R-:W-:Y:S01]  /*4980*/  MUFU.TANH R34, R36 ;  /* 0x0000002400227308 */ /* 0x000fe20000002400 */
[----:B------:R-:W-:Y:S01]  /*4990*/  ISETP.GT.AND P3, PT, R14, 0x39, PT ;  /* 0x000000390e00780c */ /* 0x000fe20003f64270 */
[----:B------:R-:W-:-:S02]  /*49a0*/  WARPGROUP.DEPBAR.LE gsb0, 0x0 ;  /* 0x00008000000079c5 */ /* 0x000fc40000010000 */
[----:B------:R-:W-:Y:S01]  /*49b0*/  FMUL.FTZ R26, R26, UR10 ;  /* 0x0000000a1a1a7c20 */ /* 0x000fe20008410000 */
[----:B------:R-:W-:Y:S01]  /*49c0*/  FMUL.FTZ R27, R27, UR10 ;  /* 0x0000000a1b1b7c20 */ /* 0x000fe20008410000 */
[----:B------:R-:W-:Y:S01]  /*49d0*/  FMUL.FTZ R30, R30, UR10 ;  /* 0x0000000a1e1e7c20 */ /* 0x000fe20008410000 */
[----:B------:R-:W-:Y:S01]  /*49e0*/  FMUL.FTZ R31, R31, UR10 ;  /* 0x0000000a1f1f7c20 */ /* 0x000fe20008410000 */
[----:B--2---:R-:W-:Y:S01]  /*49f0*/  FSEL R61, R38, -INF , P4 ;  /* 0xff800000263d7808 */ /* 0x004fe20002000000 */
[----:B------:R-:W-:Y:S01]  /*4a00*/  FMUL.FTZ R24, R24, UR10 ;  /* 0x0000000a18187c20 */ /* 0x000fe20008410000 */
[----:B------:R-:W0:Y:S01]  /*4a10*/  MUFU.TANH R26, R26 ;  /* 0x0000001a001a7308 */ /* 0x000e220000002400 */
[----:B------:R-:W-:Y:S01]  /*4a20*/  FMNMX.FTZ R20, R60, R5, !PT ;  /* 0x000000053c147209 */ /* 0x000fe20007810000 */
[----:B------:R-:W-:Y:S01]  /*4a30*/  FMUL.FTZ R25, R25, UR10 ;  /* 0x0000000a19197c20 */ /* 0x000fe20008410000 */
[----:B------:R-:W-:Y:S01]  /*4a40*/  ISETP.GT.AND P4, PT, R14, 0x40, PT ;  /* 0x000000400e00780c */ /* 0x000fe20003f84270 */
[----:B------:R-:W-:Y:S01]  /*4a50*/  FMUL.FTZ R28, R28, UR10 ;  /* 0x0000000a1c1c7c20 */ /* 0x000fe20008410000 */
[----:B----4-:R-:W-:Y:S01]  /*4a60*/  FSEL R62, R62, -INF , P3 ;  /* 0xff8000003e3e7808 */ /* 0x010fe20001800000 */
[----:B------:R-:W-:Y:S01]  /*4a70*/  FMUL.FTZ R29, R29, UR10 ;  /* 0x0000000a1d1d7c20 */ /* 0x000fe20008410000 */
[----:B------:R-:W-:Y:S01]  /*4a80*/  FMNMX.FTZ R5, R61, R20, !PT ;  /* 0x000000143d057209 */ /* 0x000fe20007810000 */
[----:B------:R-:W1:Y:S01]  /*4a90*/  MUFU.TANH R27, R27 ;  /* 0x0000001b001b7308 */ /* 0x000e620000002400 */
[----:B------:R-:W-:Y:S01]  /*4aa0*/  ISETP.GT.AND P3, PT, R14, 0x41, PT ;  /* 0x000000410e00780c */ /* 0x000fe20003f64270 */
[----:B------:R-:W-:Y:S01]  /*4ab0*/  @UP0 ULDC UR10, c[0x0][0x450] ;  /* 0x00011400000a0ab9 */ /* 0x000fe20000000800 */
[----:B------:R-:W-:Y:S01]  /*4ac0*/  FMNMX.FTZ R20, R62, R5, !PT ;  /* 0x000000053e147209 */ /* 0x000fe20007810000 */
[----:B------:R-:W-:Y:S01]  /*4ad0*/  @UP0 USHF.R.U32.HI UR4, URZ, UR10, UR7 ;  /* 0x0000000a3f040299 */ /* 0x000fe20008011607 */
[----:B------:R2:W-:Y:S03]  /*4ae0*/  @!P1 SYNCS.ARRIVE.TRANS64.RED.A1T0 RZ, [R0+URZ], RZ ;  /* 0x000000ff00ff99a7 */ /* 0x0005e6000810043f */
[----:B------:R-:W3:Y:S01]  /*4af0*/  MUFU.TANH R30, R30 ;  /* 0x0000001e001e7308 */ /* 0x000ee20000002400 */
[----:B0-----:R-:W-:Y:S01]  /*4b00*/  FSEL R63, R26, -INF , P4 ;  /* 0xff8000001a3f7808 */ /* 0x001fe20002000000 */
[----:B------:R-:W-:Y:S01]  /*4b10*/  UIADD3 UR6, UR11, UR4, URZ ;  /* 0x000000040b067290 */ /* 0x000fe2000fffe03f */
[----:B------:R-:W-:-:S02]  /*4b20*/  ISETP.GT.AND P4, PT, R14, 0x48, PT ;  /* 0x000000480e00780c */ /* 0x000fc40003f84270 */
[----:B------:R-:W-:Y:S01]  /*4b30*/  FMNMX.FTZ R5, R63, R20, !PT ;  /* 0x000000143f057209 */ /* 0x000fe20007810000 */
[----:B------:R-:W-:Y:S02]  /*4b40*/  UIMAD.WIDE UR6, UR6, 0x66666667, URZ ;  /* 0x66666667060678a5 */ /* 0x000fe4000f8e023f */
[----:B------:R-:W0:Y:S01]  /*4b50*/  MUFU.TANH R31, R31 ;  /* 0x0000001f001f7308 */ /* 0x000e220000002400 */
[----:B-1----:R-:W-:Y:S01]  /*4b60*/  FSEL R64, R27, -INF , P3 ;  /* 0xff8000001b407808 */ /* 0x002fe20001800000 */
[----:B------:R-:W-:Y:S01]  /*4b70*/  USHF.R.U32.HI UR4, URZ, 0x1f, UR7 ;  /* 0x0000001f3f047899 */ /* 0x000fe20008011607 */
[----:B------:R-:W-:Y:S02]  /*4b80*/  ISETP.GT.AND P3, PT, R14, 0x49, PT ;  /* 0x000000490e00780c */ /* 0x000fe40003f64270 */
[----:B------:R-:W-:Y:S01]  /*4b90*/  FMNMX.FTZ R14, R64, R5, !PT ;  /* 0x00000005400e7209 */ /* 0x000fe20007810000 */
[----:B------:R-:W-:Y:S02]  /*4ba0*/  ULEA.HI.SX32 UR4, UR7, UR4, 0x1b ;  /* 0x0000000407047291 */ /* 0x000fe4000f8fda3f */
[----:B------:R-:W1:Y:S01]  /*4bb0*/  MUFU.TANH R26, R49 ;  /* 0x00000031001a7308 */ /* 0x000e620000002400 */
[----:B---3--:R-:W-:Y:S01]  /*4bc0*/  FSEL R65, R30, -INF , P4 ;  /* 0xff8000001e417808 */ /* 0x008fe20002000000 */
[----:B------:R-:W-:Y:S01]  /*4bd0*/  UISETP.LT.AND UP1, UPT, URZ, UR4, UPT ;  /* 0x000000043f00728c */ /* 0x000fe2000bf21270 */
[----:B------:R-:W-:-:S02]  /*4be0*/  ISETP.GT.AND P4, PT, R2, 0x8, PT ;  /* 0x000000080200780c */ /* 0x000fc40003f84270 */
[----:B------:R-:W-:Y:S01]  /*4bf0*/  FMNMX.FTZ R5, R65, R14, !PT ;  /* 0x0000000e41057209 */ /* 0x000fe20007810000 */
[----:B------:R-:W-:Y:S01]  /*4c00*/  USEL UR18, URZ, UR4, !UP1 ;  /* 0x000000043f127287 */ /* 0x000fe2000c800000 */
[----:B------:R-:W-:Y:S01]  /*4c10*/  FSEL R20, R68, -INF , P4 ;  /* 0xff80000044147808 */ /* 0x000fe20002000000 */
[----:B------:R-:W-:Y:S01]  /*4c20*/  MUFU.TANH R36, R24 ;  /* 0x0000001800247308 */ /* 0x000fe20000002400 */
[----:B0-----:R-:W-:Y:S01]  /*4c30*/  FSEL R66, R31, -INF , P3 ;  /* 0xff8000001f427808 */ /* 0x001fe20001800000 */
[----:B------:R-:W-:Y:S01]  /*4c40*/  UISETP.GE.AND UP1, UPT, UR15, UR18, UPT ;  /* 0x000000120f00728c */ /* 0x000fe2000bf26270 */
[----:B------:R-:W-:Y:S01]  /*4c50*/  ISETP.GT.AND P3, PT, R2, RZ, PT ;  /* 0x000000ff0200720c */ /* 0x000fe20003f64270 */
[----:B------:R-:W-:Y:S01]  /*4c60*/  IMAD.U32 R231, RZ, RZ, UR18 ;  /* 0x00000012ffe77e24 */ /* 0x000fe2000f8e00ff */
[----:B------:R-:W-:Y:S02]  /*4c70*/  FMNMX.FTZ R5, R66, R5, !PT ;  /* 0x0000000542057209 */ /* 0x000fe40007810000 */
[----:B------:R-:W-:Y:S01]  /*4c80*/  ISETP.GT.AND P4, PT, R2, 0x18, PT ;  /* 0x000000180200780c */ /* 0x000fe20003f84270 */
[----:B------:R-:W0:Y:S01]  /*4c90*/  MUFU.TANH R31, R40 ;  /* 0x00000028001f7308 */ /* 0x000e220000002400 */
[----:B-1----:R-:W-:Y:S01]  /*4ca0*/  FSEL R26, R26, -INF , P6 ;  /* 0xff8000001a1a7808 */ /* 0x002fe20003000000 */
[----:B------:R-:W1:Y:S06]  /*4cb0*/  SHFL.BFLY PT, R14, R5, 0x2, 0x1f ;  /* 0x0c401f00050e7f89 */ /* 0x000e6c00000e0000 */
[----:B------:R3:W-:Y:S08]  /*4cc0*/  MUFU.TANH R49, R25 ;  /* 0x0000001900317308 */ /* 0x0007f00000002400 */
[----:B------:R-:W4:Y:S01]  /*4cd0*/  MUFU.TANH R33, R33 ;  /* 0x0000002100217308 */ /* 0x000f220000002400 */
[----:B---3--:R-:W-:-:S02]  /*4ce0*/  FSEL R25, R52, -INF , P4 ;  /* 0xff80000034197808 */ /* 0x008fc40002000000 */
[----:B------:R-:W-:-:S05]  /*4cf0*/  ISETP.GT.AND P4, PT, R2, 0x21, PT ;  /* 0x000000210200780c */ /* 0x000fca0003f84270 */
[----:B------:R-:W-:Y:S01]  /*4d00*/  MUFU.TANH R52, R29 ;  /* 0x0000001d00347308 */ /* 0x000fe20000002400 */
[----:B-1----:R-:W-:-:S05]  /*4d10*/  FMNMX.FTZ R14, R5, R14, !PT ;  /* 0x0000000e050e7209 */ /* 0x002fca0007810000 */
[----:B------:R-:W1:Y:S02]  /*4d20*/  SHFL.BFLY PT, R5, R14, 0x1, 0x1f ;  /* 0x0c201f000e057f89 */ /* 0x000e6400000e0000 */
[----:B------:R-:W3:Y:S01]  /*4d30*/  MUFU.TANH R38, R37 ;  /* 0x0000002500267308 */ /* 0x000ee20000002400 */
[----:B-1----:R-:W-:Y:S02]  /*4d40*/  FMNMX.FTZ R3, R14, R5, !PT ;  /* 0x000000050e037209 */ /* 0x002fe40007810000 */
[----:B------:R-:W-:Y:S02]  /*4d50*/  FSEL R5, R21, -INF , P3 ;  /* 0xff80000015057808 */ /* 0x000fe40001800000 */
[----:B------:R-:W-:Y:S01]  /*4d60*/  FSEL R14, R67, -INF , P5 ;  /* 0xff800000430e7808 */ /* 0x000fe20002800000 */
[----:B------:R-:W-:Y:S01]  /*4d70*/  FMUL.FTZ R30, R3, UR5 ;  /* 0x00000005031e7c20 */ /* 0x000fe20008410000 */
[----:B------:R-:W-:Y:S02]  /*4d80*/  ISETP.GT.AND P5, PT, R2, 0x9, PT ;  /* 0x000000090200780c */ /* 0x000fe40003fa4270 */
[----:B------:R-:W-:-:S02]  /*4d90*/  FMNMX.FTZ R27, R5, R14, !PT ;  /* 0x0000000e051b7209 */ /* 0x000fc40007810000 */
[----:B------:R-:W-:Y:S02]  /*4da0*/  ISETP.GT.AND P3, PT, R2, 0x10, PT ;  /* 0x000000100200780c */ /* 0x000fe40003f64270 */
[----:B------:R-:W-:Y:S02]  /*4db0*/  FSEL R21, R69, -INF , P5 ;  /* 0xff80000045157808 */ /* 0x000fe40002800000 */
[----:B------:R-:W-:Y:S02]  /*4dc0*/  CS2R R68, SRZ ;  /* 0x0000000000447805 */ /* 0x000fe4000001ff00 */
[----:B------:R-:W-:Y:S02]  /*4dd0*/  FMNMX.FTZ R4, R20, R27, !PT ;  /* 0x0000001b14047209 */ /* 0x000fe40007810000 */
[----:B------:R-:W-:Y:S02]  /*4de0*/  FSEL R24, R48, -INF , P3 ;  /* 0xff80000030187808 */ /* 0x000fe40001800000 */
[----:B------:R-:W-:Y:S01]  /*4df0*/  FMNMX.FTZ R27, R21, R4, !PT ;  /* 0x00000004151b7209 */ /* 0x000fe20007810000 */
[----:B------:R0:W1:Y:S01]  /*4e00*/  MUFU.TANH R48, R28 ;  /* 0x0000001c00307308 */ /* 0x0000620000002400 */
[----:B------:R-:W-:-:S02]  /*4e10*/  ISETP.GT.AND P5, PT, R2, 0x19, PT ;  /* 0x000000190200780c */ /* 0x000fc40003fa4270 */
[----:B------:R-:W-:Y:S02]  /*4e20*/  FMNMX.FTZ R27, R24, R27, !PT ;  /* 0x0000001b181b7209 */ /* 0x000fe40007810000 */
[----:B------:R-:W-:Y:S02]  /*4e30*/  ISETP.GT.AND P3, PT, R2, 0x20, PT ;  /* 0x000000200200780c */ /* 0x000fe40003f64270 */
[----:B------:R-:W-:Y:S02]  /*4e40*/  FMNMX.FTZ R4, R26, R27, !PT ;  /* 0x0000001b1a047209 */ /* 0x000fe40007810000 */
[----:B------:R-:W-:Y:S02]  /*4e50*/  FSEL R27, R53, -INF , P5 ;  /* 0xff800000351b7808 */ /* 0x000fe40002800000 */
[----:B------:R-:W-:Y:S02]  /*4e60*/  FMNMX.FTZ R4, R25, R4, !PT ;  /* 0x0000000419047209 */ /* 0x000fe40007810000 */
[----:B------:R-:W-:-:S02]  /*4e70*/  FSETP.NEU.FTZ.AND P6, PT, R3, -INF , PT ;  /* 0xff8000000300780b */ /* 0x000fc40003fdd000 */
[----:B0-----:R-:W-:Y:S02]  /*4e80*/  FSEL R28, R31, -INF , P3 ;  /* 0xff8000001f1c7808 */ /* 0x001fe40001800000 */
[----:B------:R-:W-:Y:S02]  /*4e90*/  FMNMX.FTZ R31, R27, R4, !PT ;  /* 0x000000041b1f7209 */ /* 0x000fe40007810000 */
[----:B------:R-:W-:Y:S02]  /*4ea0*/  FSEL R40, R30, RZ, P6 ;  /* 0x000000ff1e287208 */ /* 0x000fe40003000000 */
[----:B------:R-:W-:Y:S02]  /*4eb0*/  ISETP.GT.AND P3, PT, R2, 0x28, PT ;  /* 0x000000280200780c */ /* 0x000fe40003f64270 */
[----:B------:R-:W-:Y:S01]  /*4ec0*/  FSEL R30, R41, -INF , P4 ;  /* 0xff800000291e7808 */ /* 0x000fe20002000000 */
[--C-:B------:R-:W-:Y:S01]  /*4ed0*/  FFMA.FTZ R43, R43, UR5, -R40.reuse ;  /* 0x000000052b2b7c23 */ /* 0x100fe20008010828 */
[----:B------:R-:W-:Y:S01]  /*4ee0*/  FMNMX.FTZ R31, R28, R31, !PT ;  /* 0x0000001f1c1f7209 */ /* 0x000fe20007810000 */
[--C-:B------:R-:W-:Y:S01]  /*4ef0*/  FFMA.FTZ R42, R42, UR5, -R40.reuse ;  /* 0x000000052a2a7c23 */ /* 0x100fe20008010828 */
[----:B------:R-:W-:Y:S01]  /*4f00*/  ISETP.GT.AND P4, PT, R2, 0x29, PT ;  /* 0x000000290200780c */ /* 0x000fe20003f84270 */
[----:B------:R0:W-:Y:S01]  /*4f10*/  MUFU.EX2 R209, R43 ;  /* 0x0000002b00d17308 */ /* 0x0001e20000000800 */
[----:B------:R-:W-:Y:S01]  /*4f20*/  FSEL R29, R44, -INF , P3 ;  /* 0xff8000002c1d7808 */ /* 0x000fe20001800000 */
[--C-:B------:R-:W-:Y:S01]  /*4f30*/  FFMA.FTZ R46, R46, UR5, -R40.reuse ;  /* 0x000000052e2e7c23 */ /* 0x100fe20008010828 */
[----:B------:R-:W-:Y:S01]  /*4f40*/  FMNMX.FTZ R4, R30, R31, !PT ;  /* 0x0000001f1e047209 */ /* 0x000fe20007810000 */
[--C-:B------:R-:W-:Y:S01]  /*4f50*/  FFMA.FTZ R47, R47, UR5, -R40.reuse ;  /* 0x000000052f2f7c23 */ /* 0x100fe20008010828 */
[----:B------:R-:W-:Y:S01]  /*4f60*/  ISETP.GT.AND P3, PT, R2, 0x30, PT ;  /* 0x000000300200780c */ /* 0x000fe20003f64270 */
[--C-:B------:R-:W-:Y:S01]  /*4f70*/  FFMA.FTZ R50, R50, UR5, -R40.reuse ;  /* 0x0000000532327c23 */ /* 0x100fe20008010828 */
[----:B------:R-:W-:Y:S01]  /*4f80*/  FSEL R31, R45, -INF , P4 ;  /* 0xff8000002d1f7808 */ /* 0x000fe20002000000 */
[----:B------:R-:W-:Y:S01]  /*4f90*/  MUFU.EX2 R42, R42 ;  /* 0x0000002a002a7308 */ /* 0x000fe20000000800 */
[----:B------:R-:W-:Y:S01]  /*4fa0*/  FMNMX.FTZ R4, R29, R4, !PT ;  /* 0x000000041d047209 */ /* 0x000fe20007810000 */
[--C-:B0-----:R-:W-:Y:S01]  /*4fb0*/  FFMA.FTZ R43, R39, UR5, -R40.reuse ;  /* 0x00000005272b7c23 */ /* 0x101fe20008010828 */
[----:B------:R-:W-:Y:S01]  /*4fc0*/  ISETP.GT.AND P4, PT, R2, 0x31, PT ;  /* 0x000000310200780c */ /* 0x000fe20003f84270 */
[--C-:B------:R-:W-:Y:S01]  /*4fd0*/  FFMA.FTZ R51, R51, UR5, -R40.reuse ;  /* 0x0000000533337c23 */ /* 0x100fe20008010828 */
[----:B------:R-:W-:Y:S01]  /*4fe0*/  FSEL R32, R32, -INF , P3 ;  /* 0xff80000020207808 */ /* 0x000fe20001800000 */
[--C-:B------:R-:W-:Y:S01]  /*4ff0*/  FFMA.FTZ R54, R54, UR5, -R40.reuse ;  /* 0x0000000536367c23 */ /* 0x100fe20008010828 */
[----:B------:R-:W-:Y:S01]  /*5000*/  FMNMX.FTZ R35, R31, R4, !PT ;  /* 0x000000041f237209 */ /* 0x000fe20007810000 */
[----:B------:R-:W-:Y:S01]  /*5010*/  MUFU.EX2 R46, R46 ;  /* 0x0000002e002e7308 */ /* 0x000fe20000000800 */
[----:B------:R-:W-:Y:S01]  /*5020*/  ISETP.GT.AND P3, PT, R2, 0x38, PT ;  /* 0x000000380200780c */ /* 0x000fe20003f64270 */
[--C-:B------:R-:W-:Y:S01]  /*5030*/  FFMA.FTZ R55, R55, UR5, -R40.reuse ;  /* 0x0000000537377c23 */ /* 0x100fe20008010828 */
[----:B----4-:R-:W-:Y:S01]  /*5040*/  FSEL R33, R33, -INF , P4 ;  /* 0xff80000021217808 */ /* 0x010fe20002000000 */
[--C-:B------:R-:W-:Y:S01]  /*5050*/  FFMA.FTZ R56, R56, UR5, -R40.reuse ;  /* 0x0000000538387c23 */ /* 0x100fe20008010828 */
[----:B------:R-:W-:Y:S01]  /*5060*/  FMNMX.FTZ R4, R32, R35, !PT ;  /* 0x0000002320047209 */ /* 0x000fe20007810000 */
[--C-:B------:R-:W-:Y:S01]  /*5070*/  FFMA.FTZ R57, R57, UR5, -R40.reuse ;  /* 0x0000000539397c23 */ /* 0x100fe20008010828 */
[----:B------:R-:W-:Y:S01]  /*5080*/  ISETP.GT.AND P4, PT, R2, 0x39, PT ;  /* 0x000000390200780c */ /* 0x000fe20003f84270 */
[----:B------:R-:W0:Y:S01]  /*5090*/  MUFU.EX2 R47, R47 ;  /* 0x0000002f002f7308 */ /* 0x000e220000000800 */
[----:B------:R-:W-:Y:S01]  /*50a0*/  FSEL R34, R34, -INF , P3 ;  /* 0xff80000022227808 */ /* 0x000fe20001800000 */
[--C-:B------:R-:W-:Y:S01]  /*50b0*/  FFMA.FTZ R58, R58, UR5, -R40.reuse ;  /* 0x000000053a3a7c23 */ /* 0x100fe20008010828 */
[----:B------:R-:W-:Y:S01]  /*50c0*/  FMNMX.FTZ R37, R33, R4, !PT ;  /* 0x0000000421257209 */ /* 0x000fe20007810000 */
[--C-:B------:R-:W-:Y:S01]  /*50d0*/  FFMA.FTZ R59, R59, UR5, -R40.reuse ;  /* 0x000000053b3b7c23 */ /* 0x100fe20008010828 */
[----:B------:R-:W-:Y:S01]  /*50e0*/  ISETP.GT.AND P3, PT, R2, 0x40, PT ;  /* 0x000000400200780c */ /* 0x000fe20003f64270 */
[--C-:B------:R-:W-:Y:S01]  /*50f0*/  FFMA.FTZ R60, R60, UR5, -R40.reuse ;  /* 0x000000053c3c7c23 */ /* 0x100fe20008010828 */
[----:B---3--:R-:W-:Y:S01]  /*5100*/  FSEL R35, R38, -INF , P4 ;  /* 0xff80000026237808 */ /* 0x008fe20002000000 */
[----:B------:R-:W-:Y:S01]  /*5110*/  MUFU.EX2 R50, R50 ;  /* 0x0000003200327308 */ /* 0x000fe20000000800 */
[----:B------:R-:W-:Y:S01]  /*5120*/  FMNMX.FTZ R4, R34, R37, !PT ;  /* 0x0000002522047209 */ /* 0x000fe20007810000 */
[--C-:B------:R-:W-:Y:S01]  /*5130*/  FFMA.FTZ R61, R61, UR5, -R40.reuse ;  /* 0x000000053d3d7c23 */ /* 0x100fe20008010828 */
[----:B------:R-:W-:Y:S01]  /*5140*/  ISETP.GT.AND P4, PT, R2, 0x41, PT ;  /* 0x000000410200780c */ /* 0x000fe20003f84270 */
[--C-:B------:R-:W-:Y:S01]  /*5150*/  FFMA.FTZ R62, R62, UR5, -R40.reuse ;  /* 0x000000053e3e7c23 */ /* 0x100fe20008010828 */
[----:B------:R-:W-:Y:S01]  /*5160*/  FSEL R36, R36, -INF , P3 ;  /* 0xff80000024247808 */ /* 0x000fe20001800000 */
[--C-:B------:R-:W-:Y:S01]  /*5170*/  FFMA.FTZ R63, R63, UR5, -R40.reuse ;  /* 0x000000053f3f7c23 */ /* 0x100fe20008010828 */
[----:B------:R-:W-:Y:S01]  /*5180*/  FMNMX.FTZ R41, R35, R4, !PT ;  /* 0x0000000423297209 */ /* 0x000fe20007810000 */
[----:B------:R-:W3:Y:S01]  /*5190*/  MUFU.EX2 R51, R51 ;  /* 0x0000003300337308 */ /* 0x000ee20000000800 */
[----:B------:R-:W-:Y:S01]  /*51a0*/  ISETP.GT.AND P3, PT, R2, 0x48, PT ;  /* 0x000000480200780c */ /* 0x000fe20003f64270 */
[--C-:B------:R-:W-:Y:S01]  /*51b0*/  FFMA.FTZ R64, R64, UR5, -R40.reuse ;  /* 0x0000000540407c23 */ /* 0x100fe20008010828 */
[----:B------:R-:W-:Y:S01]  /*51c0*/  FSEL R37, R49, -INF , P4 ;  /* 0xff80000031257808 */ /* 0x000fe20002000000 */
[--C-:B------:R-:W-:Y:S01]  /*51d0*/  FFMA.FTZ R65, R65, UR5, -R40.reuse ;  /* 0x0000000541417c23 */ /* 0x100fe20008010828 */
[----:B------:R-:W-:Y:S01]  /*51e0*/  FMNMX.FTZ R4, R36, R41, !PT ;  /* 0x0000002924047209 */ /* 0x000fe20007810000 */
[----:B------:R-:W-:Y:S01]  /*51f0*/  FFMA.FTZ R40, R66, UR5, -R40 ;  /* 0x0000000542287c23 */ /* 0x000fe20008010828 */
[----:B------:R-:W-:Y:S01]  /*5200*/  ISETP.GT.AND P4, PT, R2, 0x49, PT ;  /* 0x000000490200780c */ /* 0x000fe20003f84270 */
[----:B------:R-:W-:Y:S01]  /*5210*/  MUFU.EX2 R54, R54 ;  /* 0x0000003600367308 */ /* 0x000fe20000000800 */
[----:B-1----:R-:W-:-:S02]  /*5220*/  FSEL R2, R48, -INF , P3 ;  /* 0xff80000030027808 */ /* 0x002fc40001800000 */
[----:B------:R-:W-:Y:S02]  /*5230*/  CS2R R66, SRZ ;  /* 0x0000000000427805 */ /* 0x000fe4000001ff00 */
[----:B------:R-:W-:Y:S02]  /*5240*/  FMNMX.FTZ R41, R37, R4, !PT ;  /* 0x0000000425297209 */ /* 0x000fe40007810000 */
[----:B------:R-:W-:Y:S02]  /*5250*/  CS2R R48, SRZ ;  /* 0x0000000000307805 */ /* 0x000fe4000001ff00 */
[----:B------:R-:W-:Y:S02]  /*5260*/  FSEL R38, R52, -INF , P4 ;  /* 0xff80000034267808 */ /* 0x000fe40002000000 */
[----:B------:R-:W-:Y:S02]  /*5270*/  CS2R R52, SRZ ;  /* 0x0000000000347805 */ /* 0x000fe4000001ff00 */
[----:B------:R-:W-:Y:S01]  /*5280*/  FMNMX.FTZ R41, R2, R41, !PT ;  /* 0x0000002902297209 */ /* 0x000fe20007810000 */
[----:B------:R-:W1:Y:S01]  /*5290*/  MUFU.EX2 R55, R55 ;  /* 0x0000003700377308 */ /* 0x000e620000000800 */
[----:B0-----:R-:W-:-:S02]  /*52a0*/  F2FP.BF16.F32.PACK_AB R211, R47, R46 ;  /* 0x0000002e2fd3723e */ /* 0x001fc400000010ff */
[----:B------:R-:W-:Y:S02]  /*52b0*/  FMNMX.FTZ R41, R38, R41, !PT ;  /* 0x0000002926297209 */ /* 0x000fe40007810000 */
[----:B---3--:R-:W-:-:S03]  /*52c0*/  F2FP.BF16.F32.PACK_AB R205, R51, R50 ;  /* 0x0000003233cd723e */ /* 0x008fc600000010ff */
[----:B------:R-:W0:Y:S01]  /*52d0*/  SHFL.BFLY PT, R4, R41, 0x2, 0x1f ;  /* 0x0c401f0029047f89 */ /* 0x000e2200000e0000 */
[----:B------:R-:W-:Y:S08]  /*52e0*/  MUFU.EX2 R56, R56 ;  /* 0x0000003800387308 */ /* 0x000ff00000000800 */
[----:B------:R-:W-:Y:S01]  /*52f0*/  MUFU.EX2 R203, R43 ;  /* 0x0000002b00cb7308 */ /* 0x000fe20000000800 */
[----:B-1----:R-:W-:-:S07]  /*5300*/  F2FP.BF16.F32.PACK_AB R207, R55, R54 ;  /* 0x0000003637cf723e */ /* 0x002fce00000010ff */
[----:B------:R-:W1:Y:S01]  /*5310*/  MUFU.EX2 R57, R57 ;  /* 0x0000003900397308 */ /* 0x000e620000000800 */
[----:B0-----:R-:W-:-:S07]  /*5320*/  FMNMX.FTZ R39, R41, R4, !PT ;  /* 0x0000000429277209 */ /* 0x001fce0007810000 */
[----:B------:R-:W-:Y:S01]  /*5330*/  MUFU.EX2 R58, R58 ;  /* 0x0000003a003a7308 */ /* 0x000fe20000000800 */
[----:B------:R-:W0:Y:S07]  /*5340*/  SHFL.BFLY PT, R4, R39, 0x1, 0x1f ;  /* 0x0c201f0027047f89 */ /* 0x000e2e00000e0000 */
[----:B------:R-:W-:Y:S01]  /*5350*/  MUFU.EX2 R59, R59 ;  /* 0x0000003b003b7308 */ /* 0x000fe20000000800 */
[----:B-1----:R-:W-:-:S07]  /*5360*/  F2FP.BF16.F32.PACK_AB R201, R57, R56 ;  /* 0x0000003839c9723e */ /* 0x002fce00000010ff */
[----:B------:R-:W1:Y:S08]  /*5370*/  MUFU.EX2 R60, R60 ;  /* 0x0000003c003c7308 */ /* 0x000e700000000800 */
[----:B------:R-:W-:Y:S01]  /*5380*/  MUFU.EX2 R61, R61 ;  /* 0x0000003d003d7308 */ /* 0x000fe20000000800 */
[----:B0-----:R-:W-:-:S04]  /*5390*/  FMNMX.FTZ R4, R39, R4, !PT ;  /* 0x0000000427047209 */ /* 0x001fc80007810000 */
[C---:B------:R-:W-:Y:S01]  /*53a0*/  FSETP.NEU.FTZ.AND P3, PT, R4.reuse, -INF , PT ;  /* 0xff8000000400780b */ /* 0x040fe20003f7d000 */
[----:B------:R-:W-:Y:S02]  /*53b0*/  FMUL.FTZ R39, R4, UR5 ;  /* 0x0000000504277c20 */ /* 0x000fe40008410000 */
[----:B------:R-:W0:Y:S01]  /*53c0*/  MUFU.EX2 R62, R62 ;  /* 0x0000003e003e7308 */ /* 0x000e220000000800 */
[----:B-1----:R-:W-:Y:S02]  /*53d0*/  F2FP.BF16.F32.PACK_AB R197, R60, R59 ;  /* 0x0000003b3cc5723e */ /* 0x002fe400000010ff */
[----:B------:R-:W-:Y:S02]  /*53e0*/  FSEL R39, R39, RZ, P3 ;  /* 0x000000ff27277208 */ /* 0x000fe40001800000 */
[----:B------:R-:W-:-:S03]  /*53f0*/  PLOP3.LUT P3, PT, PT, PT, UP1, 0x80, 0x0 ;  /* 0x000000000000781c */ /* 0x000fc60003f6f018 */
        /* <DEDUP_REMOVED lines=16> */
[----:B------:R3:W4:Y:S01]  /*5500*/  MUFU.EX2 R41, R14 ;  /* 0x0000000e00297308 */ /* 0x0007220000000800 */
[----:B-1----:R-:W-:Y:S01]  /*5510*/  FADD.FTZ R5, R42, R209 ;  /* 0x000000d12a057221 */ /* 0x002fe20000010000 */
[--C-:B------:R-:W-:Y:S01]  /*5520*/  FFMA.FTZ R34, R34, UR5, -R39.reuse ;  /* 0x0000000522227c23 */ /* 0x100fe20008010827 */
[--C-:B------:R-:W-:Y:S01]  /*5530*/  FFMA.FTZ R35, R35, UR5, -R39.reuse ;  /* 0x0000000523237c23 */ /* 0x100fe20008010827 */
[--C-:B------:R-:W-:Y:S01]  /*5540*/  FFMA.FTZ R36, R36, UR5, -R39.reuse ;  /* 0x0000000524247c23 */ /* 0x100fe20008010827 */
[--C-:B------:R-:W-:Y:S01]  /*5550*/  FFMA.FTZ R37, R37, UR5, -R39.reuse ;  /* 0x0000000525257c23 */ /* 0x100fe20008010827 */
[--C-:B------:R-:W-:Y:S01]  /*5560*/  FFMA.FTZ R2, R2, UR5, -R39.reuse ;  /* 0x0000000502027c23 */ /* 0x100fe20008010827 */
[----:B------:R-:W-:Y:S01]  /*5570*/  FFMA.FTZ R38, R38, UR5, -R39 ;  /* 0x0000000526267c23 */ /* 0x000fe20008010827 */
[----:B------:R-:W-:Y:S01]  /*5580*/  MUFU.EX2 R20, R20 ;  /* 0x0000001400147308 */ /* 0x000fe20000000800 */
[----:B---3--:R-:W-:Y:S01]  /*5590*/  FADD.FTZ R14, R46, R5 ;  /* 0x000000052e0e7221 */ /* 0x008fe20000010000 */
[----:B------:R-:W-:-:S02]  /*55a0*/  F2FP.BF16.F32.PACK_AB R209, R209, R42 ;  /* 0x0000002ad1d1723e */ /* 0x000fc400000010ff */
[----:B0-----:R-:W-:Y:S01]  /*55b0*/  F2FP.BF16.F32.PACK_AB R199, R62, R61 ;  /* 0x0000003d3ec7723e */ /* 0x001fe200000010ff */
[----:B------:R-:W-:Y:S01]  /*55c0*/  FADD.FTZ R5, R47, R14 ;  /* 0x0000000e2f057221 */ /* 0x000fe20000010000 */
[----:B------:R-:W-:Y:S02]  /*55d0*/  CS2R R46, SRZ ;  /* 0x00000000002e7805 */ /* 0x000fe4000001ff00 */
[----:B------:R-:W0:Y:S01]  /*55e0*/  MUFU.EX2 R21, R21 ;  /* 0x0000001500157308 */ /* 0x000e220000000800 */
[----:B------:R-:W-:Y:S01]  /*55f0*/  FADD.FTZ R14, R50, R5 ;  /* 0x00000005320e7221 */ /* 0x000fe20000010000 */
[----:B----4-:R-:W-:Y:S01]  /*5600*/  FADD.FTZ R5, R208, R41 ;  /* 0x00000029d0057221 */ /* 0x010fe20000010000 */
[----:B------:R-:W-:-:S05]  /*5610*/  F2FP.BF16.F32.PACK_AB R208, R41, R208 ;  /* 0x000000d029d0723e */ /* 0x000fca00000010ff */
[----:B------:R-:W-:Y:S08]  /*5620*/  MUFU.EX2 R24, R24 ;  /* 0x0000001800187308 */ /* 0x000ff00000000800 */
[----:B------:R-:W1:Y:S01]  /*5630*/  MUFU.EX2 R43, R26 ;  /* 0x0000001a002b7308 */ /* 0x000e620000000800 */
[----:B0-----:R-:W-:-:S07]  /*5640*/  F2FP.BF16.F32.PACK_AB R210, R21, R20 ;  /* 0x0000001415d2723e */ /* 0x001fce00000010ff */
[----:B------:R0:W-:Y:S08]  /*5650*/  MUFU.EX2 R206, R27 ;  /* 0x0000001b00ce7308 */ /* 0x0001f00000000800 */
[----:B------:R-:W3:Y:S01]  /*5660*/  MUFU.EX2 R25, R25 ;  /* 0x0000001900197308 */ /* 0x000ee20000000800 */
[----:B0-----:R-:W-:Y:S01]  /*5670*/  FADD.FTZ R27, R51, R14 ;  /* 0x0000000e331b7221 */ /* 0x001fe20000010000 */
[----:B------:R-:W-:Y:S01]  /*5680*/  FADD.FTZ R14, R20, R5 ;  /* 0x00000005140e7221 */ /* 0x000fe20000010000 */
[----:B-1----:R-:W-:-:S02]  /*5690*/  F2FP.BF16.F32.PACK_AB R204, R43, R24 ;  /* 0x000000182bcc723e */ /* 0x002fc400000010ff */
[----:B------:R-:W-:Y:S01]  /*56a0*/  CS2R R50, SRZ ;  /* 0x0000000000327805 */ /* 0x000fe2000001ff00 */
[----:B------:R-:W-:Y:S01]  /*56b0*/  FADD.FTZ R26, R54, R27 ;  /* 0x0000001b361a7221 */ /* 0x000fe20000010000 */
[----:B------:R-:W-:Y:S01]  /*56c0*/  FADD.FTZ R5, R21, R14 ;  /* 0x0000000e15057221 */ /* 0x000fe20000010000 */
[----:B------:R-:W2:Y:S02]  /*56d0*/  MUFU.EX2 R28, R28 ;  /* 0x0000001c001c7308 */ /* 0x000ea40000000800 */
[----:B------:R-:W-:Y:S01]  /*56e0*/  FADD.FTZ R27, R55, R26 ;  /* 0x0000001a371b7221 */ /* 0x000fe20000010000 */
[----:B------:R-:W-:Y:S01]  /*56f0*/  FADD.FTZ R14, R24, R5 ;  /* 0x00000005180e7221 */ /* 0x000fe20000010000 */
[----:B------:R-:W-:Y:S02]  /*5700*/  CS2R R54, SRZ ;  /* 0x0000000000367805 */ /* 0x000fe4000001ff00 */
[----:B------:R-:W-:Y:S01]  /*5710*/  FADD.FTZ R26, R56, R27 ;  /* 0x0000001b381a7221 */ /* 0x000fe20000010000 */
[----:B------:R-:W-:Y:S01]  /*5720*/  FADD.FTZ R14, R43, R14 ;  /* 0x0000000e2b0e7221 */ /* 0x000fe20000010000 */
[----:B------:R-:W-:Y:S01]  /*5730*/  CS2R R42, SRZ ;  /* 0x00000000002a7805 */ /* 0x000fe2000001ff00 */
[----:B------:R-:W0:Y:S01]  /*5740*/  MUFU.EX2 R45, R30 ;  /* 0x0000001e002d7308 */ /* 0x000e220000000800 */
[----:B------:R-:W-:Y:S01]  /*5750*/  FADD.FTZ R26, R57, R26 ;  /* 0x0000001a391a7221 */ /* 0x000fe20000010000 */
[----:B---3--:R-:W-:Y:S01]  /*5760*/  FADD.FTZ R5, R25, R14 ;  /* 0x0000000e19057221 */ /* 0x008fe20000010000 */
[----:B------:R-:W-:-:S02]  /*5770*/  CS2R R56, SRZ ;  /* 0x0000000000387805 */ /* 0x000fc4000001ff00 */
[----:B------:R-:W-:Y:S01]  /*5780*/  FADD.FTZ R27, R203, R26 ;  /* 0x0000001acb1b7221 */ /* 0x000fe20000010000 */
[----:B------:R-:W-:Y:S01]  /*5790*/  FADD.FTZ R5, R206, R5 ;  /* 0x00000005ce057221 */ /* 0x000fe20000010000 */
[C---:B------:R-:W-:Y:S01]  /*57a0*/  F2FP.BF16.F32.PACK_AB R203, R58.reuse, R203 ;  /* 0x000000cb3acb723e */ /* 0x040fe200000010ff */
[----:B------:R-:W1:Y:S01]  /*57b0*/  MUFU.EX2 R29, R29 ;  /* 0x0000001d001d7308 */ /* 0x000e620000000800 */
[----:B------:R-:W-:Y:S01]  /*57c0*/  FADD.FTZ R14, R58, R27 ;  /* 0x0000001b3a0e7221 */ /* 0x000fe20000010000 */
[----:B--2---:R-:W-:Y:S01]  /*57d0*/  FADD.FTZ R0, R28, R5 ;  /* 0x000000051c007221 */ /* 0x004fe20000010000 */
[----:B------:R-:W-:Y:S02]  /*57e0*/  F2FP.BF16.F32.PACK_AB R206, R206, R25 ;  /* 0x00000019cece723e */ /* 0x000fe400000010ff */
[----:B------:R-:W-:Y:S01]  /*57f0*/  CS2R R24, SRZ ;  /* 0x0000000000187805 */ /* 0x000fe2000001ff00 */
[----:B------:R-:W-:Y:S01]  /*5800*/  FADD.FTZ R5, R59, R14 ;  /* 0x0000000e3b057221 */ /* 0x000fe20000010000 */
[----:B------:R-:W-:Y:S01]  /*5810*/  CS2R R58, SRZ ;  /* 0x00000000003a7805 */ /* 0x000fe2000001ff00 */
[----:B------:R-:W2:Y:S01]  /*5820*/  MUFU.EX2 R202, R31 ;  /* 0x0000001f00ca7308 */ /* 0x000ea20000000800 */
[C---:B0-----:R-:W-:Y:S01]  /*5830*/  FADD.FTZ R0, R45.reuse, R0 ;  /* 0x000000002d007221 */ /* 0x041fe20000010000 */
[----:B------:R-:W-:Y:S01]  /*5840*/  FADD.FTZ R14, R60, R5 ;  /* 0x000000053c0e7221 */ /* 0x000fe20000010000 */
[----:B------:R-:W-:-:S02]  /*5850*/  F2FP.BF16.F32.PACK_AB R200, R45, R28 ;  /* 0x0000001c2dc8723e */ /* 0x000fc400000010ff */
[----:B------:R-:W-:Y:S01]  /*5860*/  CS2R R44, SRZ ;  /* 0x00000000002c7805 */ /* 0x000fe2000001ff00 */
[----:B------:R-:W-:Y:S01]  /*5870*/  FADD.FTZ R27, R61, R14 ;  /* 0x0000000e3d1b7221 */ /* 0x000fe20000010000 */
[----:B------:R-:W-:Y:S01]  /*5880*/  CS2R R60, SRZ ;  /* 0x00000000003c7805 */ /* 0x000fe2000001ff00 */
[----:B------:R-:W0:Y:S01]  /*5890*/  MUFU.EX2 R32, R32 ;  /* 0x0000002000207308 */ /* 0x000e220000000800 */
[----:B-1----:R-:W-:Y:S01]  /*58a0*/  FADD.FTZ R5, R29, R0 ;  /* 0x000000001d057221 */ /* 0x002fe20000010000 */
[----:B------:R-:W-:-:S04]  /*58b0*/  FADD.FTZ R14, R62, R27 ;  /* 0x0000001b3e0e7221 */ /* 0x000fc80000010000 */
[----:B------:R-:W-:Y:S02]  /*58c0*/  FADD.FTZ R27, R63, R14 ;  /* 0x0000000e3f1b7221 */ /* 0x000fe40000010000 */
        /* <DEDUP_REMOVED lines=21> */
[----:B--2---:R-:W-:Y:S01]  /*5a20*/  FADD.FTZ R0, R36, R31 ;  /* 0x0000001f24007221 */ /* 0x004fe20000010000 */
[----:B------:R-:W-:-:S06]  /*5a30*/  CS2R R30, SRZ ;  /* 0x00000000001e7805 */ /* 0x000fcc000001ff00 */
[----:B------:R-:W2:Y:S01]  /*5a40*/  MUFU.EX2 R2, R2 ;  /* 0x0000000200027308 */ /* 0x000ea20000000800 */
[C---:B0-----:R-:W-:Y:S01]  /*5a50*/  FADD.FTZ R21, R37.reuse, R0 ;  /* 0x0000000025157221 */ /* 0x041fe20000010000 */
[----:B------:R-:W-:Y:S01]  /*5a60*/  F2FP.BF16.F32.PACK_AB R192, R37, R36 ;  /* 0x0000002425c0723e */ /* 0x000fe200000010ff */
[----:B------:R-:W-:Y:S01]  /*5a70*/  IMAD.MOV.U32 R0, RZ, RZ, 0x3f800000 ;  /* 0x3f800000ff007424 */ /* 0x000fe200078e00ff */
[----:B------:R-:W-:-:S04]  /*5a80*/  CS2R R36, SRZ ;  /* 0x0000000000247805 */ /* 0x000fc8000001ff00 */
[----:B------:R-:W0:Y:S01]  /*5a90*/  MUFU.EX2 R40, R40 ;  /* 0x0000002800287308 */ /* 0x000e220000000800 */
[----:B-1----:R-:W-:-:S07]  /*5aa0*/  FADD.FTZ R5, R65, R14 ;  /* 0x0000000e41057221 */ /* 0x002fce0000010000 */
[----:B------:R1:W3:Y:S01]  /*5ab0*/  MUFU.EX2 R27, R38 ;  /* 0x00000026001b7308 */ /* 0x0002e20000000800 */
[----:B--2---:R-:W-:Y:S01]  /*5ac0*/  FADD.FTZ R14, R2, R21 ;  /* 0x00000015020e7221 */ /* 0x004fe20000010000 */
[C---:B0-----:R-:W-:Y:S01]  /*5ad0*/  FADD.FTZ R5, R40.reuse, R5 ;  /* 0x0000000528057221 */ /* 0x041fe20000010000 */
[----:B------:R-:W-:Y:S02]  /*5ae0*/  F2FP.BF16.F32.PACK_AB R195, R40, R65 ;  /* 0x0000004128c3723e */ /* 0x000fe400000010ff */
[----:B------:R-:W-:Y:S02]  /*5af0*/  CS2R R64, SRZ ;  /* 0x0000000000407805 */ /* 0x000fe4000001ff00 */
[----:B------:R-:W-:Y:S02]  /*5b00*/  CS2R R40, SRZ ;  /* 0x0000000000287805 */ /* 0x000fe4000001ff00 */
[----:B-1----:R-:W-:Y:S01]  /*5b10*/  CS2R R38, SRZ ;  /* 0x0000000000267805 */ /* 0x002fe2000001ff00 */
[C---:B---3--:R-:W-:Y:S01]  /*5b20*/  FADD.FTZ R14, R27.reuse, R14 ;  /* 0x0000000e1b0e7221 */ /* 0x048fe20000010000 */
[----:B------:R-:W-:Y:S01]  /*5b30*/  F2FP.BF16.F32.PACK_AB R194, R27, R2 ;  /* 0x000000021bc2723e */ /* 0x000fe200000010ff */
[----:B------:R-:W-:Y:S01]  /*5b40*/  IMAD.MOV.U32 R2, RZ, RZ, 0x3f800000 ;  /* 0x3f800000ff027424 */ /* 0x000fe200078e00ff */
[----:B------:R-:W-:Y:S01]  /*5b50*/  CS2R R26, SRZ ;  /* 0x00000000001a7805 */ /* 0x000fe2000001ff00 */
[----:B------:R-:W-:Y:S06]  /*5b60*/  @!P3 BRA `(.L_x_2387) ;  /* 0x00000040009cb947 */ /* 0x000fec0003800000 */
[----:B------:R-:W-:Y:S01]  /*5b70*/  R2UR UR5, R232 ;  /* 0x00000000e80572ca */ /* 0x000fe200000e0000 */
[----:B------:R-:W-:Y:S01]  /*5b80*/  IMAD.MOV.U32 R21, RZ, RZ, R3 ;  /* 0x000000ffff157224 */ /* 0x000fe200078e0003 */
[----:B------:R-:W-:Y:S01]  /*5b90*/  R2UR UR4, R16 ;  /* 0x00000000100472ca */ /* 0x000fe200000e0000 */
[----:B------:R-:W-:Y:S01]  /*5ba0*/  IMAD.MOV.U32 R20, RZ, RZ, R4 ;  /* 0x000000ffff147224 */ /* 0x000fe200078e0004 */
[----:B------:R-:W-:Y:S01]  /*5bb0*/  ULDC UR61, c[0x0][0x9d8] ;  /* 0x00027600003d7ab9 */ /* 0x000fe20000000800 */
[----:B------:R-:W-:Y:S02]  /*5bc0*/  IMAD.U32 R233, RZ, RZ, UR60 ;  /* 0x0000003cffe97e24 */ /* 0x000fe4000f8e00ff */
[----:B------:R-:W-:Y:S02]  /*5bd0*/  IMAD.MOV.U32 R2, RZ, RZ, 0x3f800000 ;  /* 0x3f800000ff027424 */ /* 0x000fe400078e00ff */
[----:B------:R-:W-:-:S04]  /*5be0*/  IMAD.MOV.U32 R151, RZ, RZ, RZ ;  /* 0x000000ffff977224 */ /* 0x000fc800078e00ff */
[----:B------:R-:W-:Y:S02]  /*5bf0*/  IMAD.U32 R234, RZ, RZ, UR5 ;  /* 0x00000005ffea7e24 */ /* 0x000fe4000f8e00ff */
[----:B------:R-:W-:-:S07]  /*5c00*/  IMAD.U32 R235, RZ, RZ, UR4 ;  /* 0x00000004ffeb7e24 */ /* 0x000fce000f8e00ff */
.L_x_2396:
        /* <DEDUP_REMOVED lines=10> */
.L_x_2388:
[----:B------:R-:W-:Y:S02]  /*5cb0*/  R2UR UR4, R17 ;  /* 0x00000000110472ca */ /* 0x000fe400000e0000 */
[----:B------:R-:W-:-:S11]  /*5cc0*/  R2UR UR5, R16 ;  /* 0x00000000100572ca */ /* 0x000fd600000e0000 */
[----:B------:R-:W-:Y:S02]  /*5cd0*/  ULEA UR4, UR60, UR4, 0x3 ;  /* 0x000000043c047291 */ /* 0x000fe4000f8e183f */
[----:B------:R-:W-:-:S04]  /*5ce0*/  IMAD.U32 R3, RZ, RZ, UR5 ;  /* 0x00000005ff037e24 */ /* 0x000fc8000f8e00ff */
[----:B------:R-:W-:Y:S01]  /*5cf0*/  IMAD.U32 R232, RZ, RZ, UR4 ;  /* 0x00000004ffe87e24 */ /* 0x000fe2000f8e00ff */
[----:B------:R-:W-:-:S04]  /*5d00*/  SHF.L.U32 R3, R3, 0x1f, RZ ;  /* 0x0000001f03037819 */ /* 0x000fc800000006ff */
[----:B------:R0:W1:Y:S01]  /*5d10*/  SYNCS.PHASECHK.TRANS64.TRYWAIT P3, [UR4+0x38830], R3 ;  /* 0x03883003ff0075a7 */ /* 0x0000620008060144 */
[----:B------:R-:W-:Y:S05]  /*5d20*/  @!P0 BRA `(.L_x_2389) ;  /* 0x0000000000048947 */ /* 0x000fea0003800000 */
[----:B------:R-:W-:Y:S01]  /*5d30*/  BPT.TRAP 0x1 ;  /* 0x000000040000795c */ /* 0x000fe20000300000 */
.L_x_2389:
[----:B-1----:R-:W-:Y:S05]  /*5d40*/  @P3 BRA `(.L_x_2390) ;  /* 0x00000000000c3947 */ /* 0x002fea0003800000 */
[----:B------:R-:W-:-:S13]  /*5d50*/  R2UR UR4, R232 ;  /* 0x00000000e80472ca */ /* 0x000fda00000e0000 */
[----:B------:R-:W1:Y:S02]  /*5d60*/  SYNCS.PHASECHK.TRANS64.TRYWAIT P3, [UR4+0x38830], R3 ;  /* 0x03883003ff0075a7 */ /* 0x000e640008060144 */
[----:B-1----:R-:W-:Y:S05]  /*5d70*/  @!P3 BRA `(.L_x_2391) ;  /* 0x0000011400d4b947 */ /* 0x002fea0003800000 */
.L_x_2390:
        /* <DEDUP_REMOVED lines=23> */
[----:B------:R-:W-:Y:S01]  /*5ef0*/  UIADD3 UR58, UR4, 0x80, URZ ;  /* 0x00000080043a7890 */ /* 0x000fe2000fffe03f */
[-C--:B------:R-:W-:Y:S01]  /*5f00*/  FMUL.FTZ R28, R28, R0.reuse ;  /* 0x000000001c1c7220 */ /* 0x080fe20000410000 */
        /* <DEDUP_REMOVED lines=57> */
[----:B------:R-:W-:Y:S01]  /*62a0*/  UIADD3 UR58, UR4, 0x100, URZ ;  /* 0x00000100043a7890 */ /* 0x000fe2000fffe03f */
[-C--:B------:R-:W-:Y:S01]  /*62b0*/  FMUL.FTZ R105, R105, R0.reuse ;  /* 0x0000000069697220 */ /* 0x080fe20000410000 */
[----:B------:R-:W-:Y:S01]  /*62c0*/  UMOV UR56, UR14 ;  /* 0x0000000e00387c82 */ /* 0x000fe20008000000 */
[----:B------:R-:W-:Y:S01]  /*62d0*/  UMOV UR57, UR15 ;  /* 0x0000000f00397c82 */ /* 0x000fe20008000000 */
        /* <DEDUP_REMOVED lines=97> */
[----:B------:R-:W-:Y:S01]  /*68f0*/  UIADD3 UR58, UR4, 0x200, URZ ;  /* 0x00000200043a7890 */ /* 0x000fe2000fffe03f */
[----:B------:R-:W-:Y:S01]  /*6900*/  UMOV UR56, UR14 ;  /* 0x0000000e00387c82 */ /* 0x000fe20008000000 */
[----:B------:R-:W-:Y:S01]  /*6910*/  UMOV UR57, UR15 ;  /* 0x0000000f00397c82 */ /* 0x000fe20008000000 */
[----:B------:R-:W-:Y:S01]  /*6920*/  UMOV UR59, 0x40000040 ;  /* 0x40000040003b7882 */ /* 0x000fe20000000000 */
        /* <DEDUP_REMOVED lines=129> */
[----:B------:R-:W-:-:S11]  /*7140*/  R2UR UR15, R9 ;  /* 0x00000000090f72ca */ /* 0x000fd600000e0000 */
[----:B------:R-:W-:Y:S02]  /*7150*/  UMOV UR56, UR14 ;  /* 0x0000000e00387c82 */ /* 0x000fe40008000000 */
[----:B------:R-:W-:Y:S01]  /*7160*/  UMOV UR57, UR15 ;  /* 0x0000000f00397c82 */ /* 0x000fe20008000000 */
[----:B------:R-:W-:Y:S01]  /*7170*/  UMOV UR5, UR15 ;  /* 0x0000000f00057c82 */ /* 0x000fe20008000000 */
        /* <DEDUP_REMOVED lines=261> */
.L_x_2392:
        /* <DEDUP_REMOVED lines=9> */
.L_x_2393:
[----:B---3--:R-:W-:Y:S05]  /*8260*/  @P3 BRA `(.L_x_2394) ;  /* 0x0000000000083947 */ /* 0x008fea0003800000 */
[----:B------:R-:W3:Y:S02]  /*8270*/  SYNCS.PHASECHK.TRANS64.TRYWAIT P3, [UR4+0x38850], R0 ;  /* 0x03885000ff0075a7 */ /* 0x000ee40008060144 */
[----:B---3--:R-:W-:Y:S05]  /*8280*/  @!P3 BRA `(.L_x_2395) ;  /* 0x000000f000acb947 */ /* 0x008fea0003800000 */
.L_x_2394:
[----:B------:R-:W-:Y:S01]  /*8290*/  R2UR UR5, R17 ;  /* 0x00000000110572ca */ /* 0x000fe200000e0000 */
[----:B------:R-:W-:Y:S01]  /*82a0*/  WARPGROUP.ARRIVE ;  /* 0x00000000000079c5 */ /* 0x000fe20000000000 */
[----:B------:R-:W-:Y:S01]  /*82b0*/  R2UR UR6, R233 ;  /* 0x00000000e90672ca */ /* 0x000fe200000e0000 */
[----:B------:R-:W-:Y:S01]  /*82c0*/  UMOV UR7, 0x40000040 ;  /* 0x4000004000077882 */ /* 0x000fe20000000000 */
[----:B------:R-:W-:Y:S01]  /*82d0*/  R2UR UR14, R22 ;  /* 0x00000000160e72ca */ /* 0x000fe200000e0000 */
[----:B0-2---:R-:W-:Y:S01]  /*82e0*/  FMUL.FTZ R0, R184, UR61 ;  /* 0x0000003db8007c20 */ /* 0x005fe20008410000 */
[----:B------:R-:W-:Y:S01]  /*82f0*/  FMUL.FTZ R184, R186, UR61 ;  /* 0x0000003dbab87c20 */ /* 0x000fe20008410000 */
[----:B-1----:R-:W-:Y:S01]  /*8300*/  FMUL.FTZ R3, R188, UR61 ;  /* 0x0000003dbc037c20 */ /* 0x002fe20008410000 */
[----:B------:R-:W-:Y:S01]  /*8310*/  FMUL.FTZ R188, R190, UR61 ;  /* 0x0000003dbebc7c20 */ /* 0x000fe20008410000 */
[----:B------:R-:W-:Y:S01]  /*8320*/  FMUL.FTZ R190, R191, UR61 ;  /* 0x0000003dbfbe7c20 */ /* 0x000fe20008410000 */
[----:B------:R-:W-:Y:S01]  /*8330*/  FMUL.FTZ R191, R178, UR61 ;  /* 0x0000003db2bf7c20 */ /* 0x000fe20008410000 */
[----:B------:R-:W-:Y:S01]  /*8340*/  FMUL.FTZ R178, R180, UR61 ;  /* 0x0000003db4b27c20 */ /* 0x000fe20008410000 */
[----:B------:R-:W-:Y:S01]  /*8350*/  R2UR UR11, R234 ;  /* 0x00000000ea0b72ca */ /* 0x000fe200000e0000 */
[----:B------:R-:W-:Y:S01]  /*8360*/  UIADD3 UR5, UR5, 0x400, URZ ;  /* 0x0000040005057890 */ /* 0x000fe2000fffe03f */
[----:B------:R-:W-:Y:S01]  /*8370*/  R2UR UR15, R19 ;  /* 0x00000000130f72ca */ /* 0x000fe200000e0000 */
[----:B------:R-:W-:Y:S01]  /*8380*/  FMUL.FTZ R2, R185, UR61 ;  /* 0x0000003db9027c20 */ /* 0x000fe20008410000 */
[----:B------:R-:W-:Y:S01]  /*8390*/  FMUL.FTZ R185, R187, UR61 ;  /* 0x0000003dbbb97c20 */ /* 0x000fe20008410000 */
[----:B------:R-:W-:Y:S01]  /*83a0*/  USHF.R.U32.HI UR5, URZ, 0x4, UR5 ;  /* 0x000000043f057899 */ /* 0x000fe20008011605 */
[----:B------:R-:W-:Y:S01]  /*83b0*/  VIADD R186, R212, UR14 ;  /* 0x0000000ed4ba7c36 */ /* 0x000fe20008000000 */
[----:B------:R-:W0:Y:S01]  /*83c0*/  MUFU.TANH R184, R184 ;  /* 0x000000b800b87308 */ /* 0x000e220000002400 */
[----:B------:R-:W-:Y:S01]  /*83d0*/  ULDC UR14, c[0x0][0x288] ;  /* 0x0000a200000e7ab9 */ /* 0x000fe20000000800 */
[----:B------:R-:W-:Y:S01]  /*83e0*/  ULOP3.LUT UR5, UR5, 0x3fff, URZ, 0xc0, !UPT ;  /* 0x00003fff05057892 */ /* 0x000fe2000f8ec03f */
[----:B------:R-:W-:Y:S01]  /*83f0*/  FMUL.FTZ R4, R189, UR61 ;  /* 0x0000003dbd047c20 */ /* 0x000fe20008410000 */
[----:B------:R-:W-:Y:S01]  /*8400*/  FMUL.FTZ R179, R179, UR61 ;  /* 0x0000003db3b37c20 */ /* 0x000fe20008410000 */
[----:B------:R-:W-:Y:S01]  /*8410*/  FMUL.FTZ R159, R159, UR61 ;  /* 0x0000003d9f9f7c20 */ /* 0x000fe20008410000 */
[----:B------:R-:W-:Y:S01]  /*8420*/  ULOP3.LUT UR5, UR5, 0x2800000, URZ, 0xfc, !UPT ;  /* 0x0280000005057892 */ /* 0x000fe2000f8efc3f */
[----:B------:R-:W-:Y:S01]  /*8430*/  FMUL.FTZ R176, R176, UR61 ;  /* 0x0000003db0b07c20 */ /* 0x000fe20008410000 */
[----:B------:R-:W1:Y:S01]  /*8440*/  MUFU.TANH R185, R185 ;  /* 0x000000b900b97308 */ /* 0x000e620000002400 */
[----:B------:R-:W-:Y:S01]  /*8450*/  FMUL.FTZ R177, R177, UR61 ;  /* 0x0000003db1b17c20 */ /* 0x000fe20008410000 */
[----:B------:R-:W-:Y:S01]  /*8460*/  UIMAD UR10, UR6, 0xa00, UR5 ;  /* 0x00000a00060a78a4 */ /* 0x000fe2000f8e0205 */
[----:B------:R-:W-:Y:S01]  /*8470*/  FMUL.FTZ R165, R165, UR61 ;  /* 0x0000003da5a57c20 */ /* 0x000fe20008410000 */
[----:B------:R-:W-:Y:S01]  /*8480*/  FMUL.FTZ R156, R156, UR61 ;  /* 0x0000003d9c9c7c20 */ /* 0x000fe20008410000 */
[----:B------:R-:W-:Y:S01]  /*8490*/  @UP0 ULDC UR5, c[0x0][0x44c] ;  /* 0x0001130000050ab9 */ /* 0x000fe20000000800 */
[----:B------:R-:W-:-:S02]  /*84a0*/  IMAD.U32 R233, RZ, RZ, UR60 ;  /* 0x0000003cffe97e24 */ /* 0x000fc4000f8e00ff */
[----:B------:R-:W-:Y:S01]  /*84b0*/  @P2 IMAD.HI.U32 R180, R186, UR5, RZ ;  /* 0x00000005bab42c27 */ /* 0x000fe2000f8e00ff */
[----:B------:R-:W-:Y:S01]  /*84c0*/  UMOV UR6, UR10 ;  /* 0x0000000a00067c82 */ /* 0x000fe20008000000 */
[----:B------:R-:W-:Y:S02]  /*84d0*/  @UP0 ULDC UR5, c[0x0][0x450] ;  /* 0x0001140000050ab9 */ /* 0x000fe40000000800 */
[----:B------:R-:W-:Y:S01]  /*84e0*/  HGMMA.64x256x16.F32.BF16 R24, R208, gdesc[UR4].tnspB, R24, gsb0 ;  /* 0x43e00004d0187df0 */ /* 0x000fe20008001818 */
[----:B------:R-:W-:Y:S01]  /*84f0*/  UIADD3 UR6, UR10, 0x80, URZ ;  /* 0x000000800a067890 */ /* 0x000fe2000fffe03f */
[----:B------:R-:W-:Y:S01]  /*8500*/  @P2 SHF.R.U32.HI R186, RZ, UR5, R180 ;  /* 0x00000005ffba2c19 */ /* 0x000fe200080116b4 */
[----:B------:R-:W-:Y:S01]  /*8510*/  UMOV UR7, 0x40000040 ;  /* 0x4000004000077882 */ /* 0x000fe20000000000 */
[----:B------:R-:W2:Y:S01]  /*8520*/  LDC R180, c[0x0][0x2f0] ;  /* 0x0000bc00ffb47b82 */ /* 0x000ea20000000800 */
[----:B------:R-:W-:Y:S01]  /*8530*/  UMOV UR5, 0x1 ;  /* 0x0000000100057882 */ /* 0x000fe20000000000 */
[----:B------:R-:W3:Y:S01]  /*8540*/  MUFU.TANH R188, R188 ;  /* 0x000000bc00bc7308 */ /* 0x000ee20000002400 */
[----:B------:R-:W-:-:S07]  /*8550*/  UIMAD UR5, UR11, -0x50, UR5 ;  /* 0xffffffb00b0578a4 */ /* 0x000fce000f8e0205 */
[----:B------:R-:W4:Y:S08]  /*8560*/  MUFU.TANH R190, R190 ;  /* 0x000000be00be7308 */ /* 0x000f300000002400 */
[----:B------:R-:W5:Y:S08]  /*8570*/  MUFU.TANH R191, R191 ;  /* 0x000000bf00bf7308 */ /* 0x000f700000002400 */
[----:B------:R-:W5:Y:S08]  /*8580*/  MUFU.TANH R179, R179 ;  /* 0x000000b300b37308 */ /* 0x000f700000002400 */
        /* <DEDUP_REMOVED lines=11> */
[----:B------:R-:W-:Y:S01]  /*8640*/  UMOV UR7, 0x40000040 ;  /* 0x4000004000077882 */ /* 0x000fe20000000000 */
[----:B------:R-:W-:Y:S02]  /*8650*/  WARPGROUP.DEPBAR.LE gsb0, 0x0 ;  /* 0x00008000000079c5 */ /* 0x000fe40000010000 */
[----:B------:R-:W-:Y:S01]  /*8660*/  WARPGROUP.ARRIVE ;  /* 0x00000000000079c5 */ /* 0x000fe20000000000 */
[----:B------:R-:W0:Y:S04]  /*8670*/  SHFL.IDX PT, R204, R186, 0x1, 0x1c1f ;  /* 0x003c1f00bacc7f89 */ /* 0x000e2800000e0000 */
[----:B------:R-:W5:-:S15]  /*8680*/  SHFL.IDX PT, R186, R186, RZ, 0x1c1f ;  /* 0x001c1fffbaba7589 */ /* 0x000f5e00000e0000 */
[----:B------:R-:W-:-:S03]  /*8690*/  NOP ;  /* 0x0000000000007918 */ /* 0x000fc60000000000 */
[----:B------:R-:W-:Y:S01]  /*86a0*/  HGMMA.64x256x16.F32.BF16 R24, R200, gdesc[UR4].tnspB, R24, gsb0 ;  /* 0x43e00004c8187df0 */ /* 0x000fe20008001818 */
[----:B------:R-:W-:Y:S01]  /*86b0*/  UIADD3 UR6, UR10, 0x180, URZ ;  /* 0x000001800a067890 */ /* 0x000fe2000fffe03f */
[----:B------:R-:W-:Y:S01]  /*86c0*/  UMOV UR7, 0x40000040 ;  /* 0x4000004000077882 */ /* 0x000fe20000000000 */
[----:B------:R-:W-:Y:S02]  /*86d0*/  WARPGROUP.DEPBAR.LE gsb0, 0x0 ;  /* 0x00008000000079c5 */ /* 0x000fe40000010000 */
[----:B------:R-:W-:Y:S01]  /*86e0*/  WARPGROUP.ARRIVE ;  /* 0x00000000000079c5 */ /* 0x000fe20000000000 */
[----:B------:R-:W-:Y:S01]  /*86f0*/  FMUL.FTZ R201, R170, UR61 ;  /* 0x0000003daac97c20 */ /* 0x000fe20008410000 */
[----:B------:R-:W-:Y:S02]  /*8700*/  IMAD.MOV.U32 R170, RZ, RZ, -0x2 ;  /* 0xfffffffeffaa7424 */ /* 0x000fe400078e00ff */
[----:B------:R-:W-:Y:S01]  /*8710*/  FMUL.FTZ R200, R182, UR61 ;  /* 0x0000003db6c87c20 */ /* 0x000fe20008410000 */
[----:B------:R-:W-:Y:S01]  /*8720*/  FMUL.FTZ R202, R174, UR61 ;  /* 0x0000003daeca7c20 */ /* 0x000fe20008410000 */
[----:B------:R-:W-:-:S15]  /*8730*/  FMUL.FTZ R174, R162, UR61 ;  /* 0x0000003da2ae7c20 */ /* 0x000fde0008410000 */
[----:B------:R-:W-:-:S02]  /*8740*/  NOP ;  /* 0x0000000000007918 */ /* 0x000fc40000000000 */
[----:B------:R-:W-:Y:S01]  /*8750*/  HGMMA.64x256x16.F32.BF16 R24, R196, gdesc[UR4].tnspB, R24, gsb0 ;  /* 0x43e00004c4187df0 */ /* 0x000fe20008001818 */
[----:B------:R-:W-:Y:S02]  /*8760*/  IMAD R187, R23, R170, UR5 ;  /* 0x0000000517bb7e24 */ /* 0x000fe4000f8e02aa */
[----:B------:R-:W-:Y:S01]  /*8770*/  FMUL.FTZ R182, R183, UR61 ;  /* 0x0000003db7b67c20 */ /* 0x000fe20008410000 */
[----:B------:R-:W5:Y:S01]  /*8780*/  MUFU.TANH R200, R200 ;  /* 0x000000c800c87308 */ /* 0x000f620000002400 */
[----:B------:R-:W-:Y:S01]  /*8790*/  FMUL.FTZ R183, R171, UR61 ;  /* 0x0000003dabb77c20 */ /* 0x000fe20008410000 */
[----:B--2---:R-:W-:Y:S02]  /*87a0*/  IMAD R187, R180, UR15, R187 ;  /* 0x0000000fb4bb7c24 */ /* 0x004fe4000f8e02bb */
[----:B------:R-:W-:Y:S01]  /*87b0*/  FMUL.FTZ R180, R175, UR61 ;  /* 0x0000003dafb47c20 */ /* 0x000fe20008410000 */
[----:B------:R-:W-:Y:S01]  /*87c0*/  UIADD3 UR6, UR10, 0x200, URZ ;  /* 0x000002000a067890 */ /* 0x000fe2000fffe03f */
[----:B------:R-:W-:Y:S01]  /*87d0*/  UMOV UR7, 0x40000040 ;  /* 0x4000004000077882 */ /* 0x000fe20000000000 */
[----:B0-----:R-:W-:Y:S01]  /*87e0*/  IADD3 R189, R204, -UR14, R187 ;  /* 0x8000000eccbd7c10 */ /* 0x001fe2000fffe0bb */
[----:B------:R-:W0:Y:S01]  /*87f0*/  MUFU.TANH R182, R182 ;  /* 0x000000b600b67308 */ /* 0x000e220000002400 */
[----:B------:R-:W-:-:S02]  /*8800*/  ULDC UR5, c[0x0][0x988] ;  /* 0x0002620000057ab9 */ /* 0x000fc40000000800 */
[C---:B------:R-:W-:Y:S02]  /*8810*/  ISETP.GT.AND P3, PT, R189.reuse, RZ, PT ;  /* 0x000000ffbd00720c */ /* 0x040fe40003f64270 */
[C---:B------:R-:W-:Y:S02]  /*8820*/  ISETP.GT.AND P4, PT, R189.reuse, 0x1, PT ;  /* 0x00000001bd00780c */ /* 0x040fe40003f84270 */
[----:B------:R-:W-:Y:S01]  /*8830*/  FSEL R170, R184, -INF , P3 ;  /* 0xff800000b8aa7808 */ /* 0x000fe20001800000 */
[----:B------:R-:W2:Y:S01]  /*8840*/  MUFU.TANH R201, R201 ;  /* 0x000000c900c97308 */ /* 0x000ea20000002400 */
[----:B------:R-:W-:Y:S02]  /*8850*/  ISETP.GT.AND P3, PT, R189, 0x8, PT ;  /* 0x00000008bd00780c */ /* 0x000fe40003f64270 */
[----:B-1----:R-:W-:Y:S01]  /*8860*/  FSEL R162, R185, -INF , P4 ;  /* 0xff800000b9a27808 */ /* 0x002fe20002000000 */
[----:B------:R-:W-:Y:S01]  /*8870*/  FMUL.FTZ R185, R163, UR61 ;  /* 0x0000003da3b97c20 */ /* 0x000fe20008410000 */
[----:B------:R-:W-:-:S02]  /*8880*/  FMNMX.FTZ R175, R170, R21, !PT ;  /* 0x00000015aaaf7209 */ /* 0x000fc40007810000 */
[----:B---3--:R-:W-:Y:S01]  /*8890*/  FSEL R171, R188, -INF , P3 ;  /* 0xff800000bcab7808 */ /* 0x008fe20001800000 */
[----:B------:R1:W-:Y:S01]  /*88a0*/  MUFU.TANH R184, R174 ;  /* 0x000000ae00b87308 */ /* 0x0003e20000002400 */
[C---:B------:R-:W-:Y:S02]  /*88b0*/  ISETP.GT.AND P4, PT, R189.reuse, 0x9, PT ;  /* 0x00000009bd00780c */ /* 0x040fe40003f84270 */
[----:B------:R-:W-:Y:S02]  /*88c0*/  FMNMX.FTZ R188, R162, R175, !PT ;  /* 0x000000afa2bc7209 */ /* 0x000fe40007810000 */
[----:B------:R-:W-:Y:S02]  /*88d0*/  ISETP.GT.AND P3, PT, R189, 0x10, PT ;  /* 0x00000010bd00780c */ /* 0x000fe40003f64270 */
[----:B----4-:R-:W-:Y:S01]  /*88e0*/  FSEL R163, R190, -INF , P4 ;  /* 0xff800000bea37808 */ /* 0x010fe20002000000 */
[----:B------:R-:W3:Y:S01]  /*88f0*/  MUFU.TANH R183, R183 ;  /* 0x000000b700b77308 */ /* 0x000ee20000002400 */
[----:B-1----:R-:W-:Y:S01]  /*8900*/  FMNMX.FTZ R174, R171, R188, !PT ;  /* 0x000000bcabae7209 */ /* 0x002fe20007810000 */
[----:B------:R-:W-:Y:S01]  /*8910*/  FMUL.FTZ R188, R166, UR61 ;  /* 0x0000003da6bc7c20 */ /* 0x000fe20008410000 */
[----:B------:R-:W-:Y:S01]  /*8920*/  ISETP.GT.AND P4, PT, R189, 0x11, PT ;  /* 0x00000011bd00780c */ /* 0x000fe20003f84270 */
[----:B------:R-:W-:Y:S01]  /*8930*/  FMUL.FTZ R190, R167, UR61 ;  /* 0x0000003da7be7c20 */ /* 0x000fe20008410000 */
[----:B-----5:R-:W-:Y:S01]  /*8940*/  FSEL R166, R191, -INF , P3 ;  /* 0xff800000bfa67808 */ /* 0x020fe20001800000 */
[----:B------:R-:W-:Y:S01]  /*8950*/  FMUL.FTZ R191, R154, UR61 ;  /* 0x0000003d9abf7c20 */ /* 0x000fe20008410000 */
[----:B------:R-:W-:Y:S01]  /*8960*/  FMNMX.FTZ R175, R163, R174, !PT ;  /* 0x000000aea3af7209 */ /* 0x000fe20007810000 */
[----:B------:R-:W1:Y:S01]  /*8970*/  MUFU.TANH R202, R202 ;  /* 0x000000ca00ca7308 */ /* 0x000e620000002400 */
[----:B------:R-:W-:-:S02]  /*8980*/  ISETP.GT.AND P3, PT, R189, 0x18, PT ;  /* 0x00000018bd00780c */ /* 0x000fc40003f64270 */
[----:B------:R-:W-:Y:S02]  /*8990*/  FSEL R174, R179, -INF , P4 ;  /* 0xff800000b3ae7808 */ /* 0x000fe40002000000 */
[----:B------:R-:W-:Y:S02]  /*89a0*/  FMNMX.FTZ R175, R166, R175, !PT ;  /* 0x000000afa6af7209 */ /* 0x000fe40007810000 */
[----:B------:R-:W-:Y:S01]  /*89b0*/  FSEL R167, R200, -INF , P3 ;  /* 0xff800000c8a77808 */ /* 0x000fe20001800000 */
[----:B------:R-:W4:Y:S01]  /*89c0*/  MUFU.TANH R180, R180 ;  /* 0x000000b400b47308 */ /* 0x000f220000002400 */
[C---:B------:R-:W-:Y:S02]  /*89d0*/  ISETP.GT.AND P4, PT, R189.reuse, 0x19, PT ;  /* 0x00000019bd00780c */ /* 0x040fe40003f84270 */
[----:B------:R-:W-:Y:S02]  /*89e0*/  FMNMX.FTZ R200, R174, R175, !PT ;  /* 0x000000afaec87209 */ /* 0x000fe40007810000 */
[----:B------:R-:W-:-:S02]  /*89f0*/  ISETP.GT.AND P3, PT, R189, 0x20, PT ;  /* 0x00000020bd00780c */ /* 0x000fc40003f64270 */
[----:B0-----:R-:W-:Y:S01]  /*8a00*/  FSEL R175, R182, -INF , P4 ;  /* 0xff800000b6af7808 */ /* 0x001fe20002000000 */
[----:B------:R-:W0:Y:S01]  /*8a10*/  MUFU.TANH R185, R185 ;  /* 0x000000b900b97308 */ /* 0x000e220000002400 */
[----:B------:R-:W-:Y:S02]  /*8a20*/  FMNMX.FTZ R200, R167, R200, !PT ;  /* 0x000000c8a7c87209 */ /* 0x000fe40007810000 */
[----:B--2---:R-:W-:Y:S02]  /*8a30*/  FSEL R154, R201, -INF , P3 ;  /* 0xff800000c99a7808 */ /* 0x004fe40001800000 */
[----:B------:R-:W-:Y:S02]  /*8a40*/  ISETP.GT.AND P4, PT, R189, 0x21, PT ;  /* 0x00000021bd00780c */ /* 0x000fe40003f84270 */
[----:B------:R-:W-:Y:S01]  /*8a50*/  FMNMX.FTZ R201, R175, R200, !PT ;  /* 0x000000c8afc97209 */ /* 0x000fe20007810000 */
[----:B------:R-:W2:Y:S01]  /*8a60*/  MUFU.TANH R188, R188 ;  /* 0x000000bc00bc7308 */ /* 0x000ea20000002400 */
[----:B------:R-:W-:Y:S01]  /*8a70*/  ISETP.GT.AND P3, PT, R189, 0x28, PT ;  /* 0x00000028bd00780c */ /* 0x000fe20003f64270 */
[----:B------:R-:W-:Y:S01]  /*8a80*/  FMUL.FTZ R200, R155, UR61 ;  /* 0x0000003d9bc87c20 */ /* 0x000fe20008410000 */
[----:B---3--:R-:W-:-:S02]  /*8a90*/  FSEL R179, R183, -INF , P4 ;  /* 0xff800000b7b37808 */ /* 0x008fc40002000000 */
[----:B------:R-:W-:Y:S01]  /*8aa0*/  FMNMX.FTZ R182, R154, R201, !PT ;  /* 0x000000c99ab67209 */ /* 0x000fe20007810000 */
[----:B------:R-:W-:Y:S01]  /*8ab0*/  FMUL.FTZ R201, R158, UR61 ;  /* 0x0000003d9ec97c20 */ /* 0x000fe20008410000 */
[----:B------:R-:W-:Y:S01]  /*8ac0*/  ISETP.GT.AND P4, PT, R189, 0x29, PT ;  /* 0x00000029bd00780c */ /* 0x000fe20003f84270 */
[----:B------:R-:W3:Y:S01]  /*8ad0*/  MUFU.TANH R190, R190 ;  /* 0x000000be00be7308 */ /* 0x000ee20000002400 */
[----:B-1----:R-:W-:Y:S02]  /*8ae0*/  FSEL R155, R202, -INF , P3 ;  /* 0xff800000ca9b7808 */ /* 0x002fe40001800000 */
[----:B------:R-:W-:Y:S02]  /*8af0*/  FMNMX.FTZ R182, R179, R182, !PT ;  /* 0x000000b6b3b67209 */ /* 0x000fe40007810000 */
[----:B------:R-:W-:Y:S02]  /*8b00*/  ISETP.GT.AND P3, PT, R189, 0x30, PT ;  /* 0x00000030bd00780c */ /* 0x000fe40003f64270 */
[----:B----4-:R-:W-:Y:S01]  /*8b10*/  FSEL R180, R180, -INF , P4 ;  /* 0xff800000b4b47808 */ /* 0x010fe20002000000 */
[----:B------:R-:W1:Y:S01]  /*8b20*/  MUFU.TANH R191, R191 ;  /* 0x000000bf00bf7308 */ /* 0x000e620000002400 */
[----:B------:R-:W-:-:S02]  /*8b30*/  FMNMX.FTZ R183, R155, R182, !PT ;  /* 0x000000b69bb77209 */ /* 0x000fc40007810000 */
[----:B------:R-:W-:Y:S02]  /*8b40*/  ISETP.GT.AND P4, PT, R189, 0x31, PT ;  /* 0x00000031bd00780c */ /* 0x000fe40003f84270 */
[----:B------:R-:W-:Y:S02]  /*8b50*/  FSEL R158, R184, -INF , P3 ;  /* 0xff800000b89e7808 */ /* 0x000fe40001800000 */
[----:B------:R-:W-:Y:S01]  /*8b60*/  FMNMX.FTZ R183, R180, R183, !PT ;  /* 0x000000b7b4b77209 */ /* 0x000fe20007810000 */
[----:B------:R-:W4:Y:S01]  /*8b70*/  MUFU.TANH R200, R200 ;  /* 0x000000c800c87308 */ /* 0x000f220000002400 */
[----:B0-----:R-:W-:Y:S02]  /*8b80*/  FSEL R182, R185, -INF , P4 ;  /* 0xff800000b9b67808 */ /* 0x001fe40002000000 */
[----:B------:R-:W-:Y:S02]  /*8b90*/  ISETP.GT.AND P3, PT, R189, 0x38, PT ;  /* 0x00000038bd00780c */ /* 0x000fe40003f64270 */
[----:B------:R-:W-:-:S02]  /*8ba0*/  FMNMX.FTZ R185, R158, R183, !PT ;  /* 0x000000b79eb97209 */ /* 0x000fc40007810000 */
[----:B------:R-:W-:Y:S01]  /*8bb0*/  ISETP.GT.AND P4, PT, R189, 0x39, PT ;  /* 0x00000039bd00780c */ /* 0x000fe20003f84270 */
[----:B------:R-:W0:Y:S01]  /*8bc0*/  MUFU.TANH R201, R201 ;  /* 0x000000c900c97308 */ /* 0x000e220000002400 */
[----:B--2---:R-:W-:Y:S01]  /*8bd0*/  FSEL R183, R188, -INF , P3 ;  /* 0xff800000bcb77808 */ /* 0x004fe20001800000 */
[----:B------:R-:W-:Y:S01]  /*8be0*/  FMUL.FTZ R188, R181, UR61 ;  /* 0x0000003db5bc7c20 */ /* 0x000fe20008410000 */
[----:B------:R-:W-:Y:S02]  /*8bf0*/  FMNMX.FTZ R184, R182, R185, !PT ;  /* 0x000000b9b6b87209 */ /* 0x000fe40007810000 */
[----:B------:R-:W-:Y:S02]  /*8c00*/  ISETP.GT.AND P3, PT, R189, 0x40, PT ;  /* 0x00000040bd00780c */ /* 0x000fe40003f64270 */
[----:B---3--:R-:W-:Y:S01]  /*8c10*/  FSEL R185, R190, -INF , P4 ;  /* 0xff800000beb97808 */ /* 0x008fe20002000000 */
[----:B------:R2:W3:Y:S01]  /*8c20*/  MUFU.TANH R202, R159 ;  /* 0x0000009f00ca7308 */ /* 0x0004e20000002400 */
[----:B------:R-:W-:-:S02]  /*8c30*/  FMNMX.FTZ R184, R183, R184, !PT ;  /* 0x000000b8b7b87209 */ /* 0x000fc40007810000 */
[----:B------:R-:W-:Y:S02]  /*8c40*/  ISETP.GT.AND P4, PT, R189, 0x41, PT ;  /* 0x00000041bd00780c */ /* 0x000fe40003f84270 */
[----:B-1----:R-:W-:Y:S02]  /*8c50*/  FSEL R181, R191, -INF , P3 ;  /* 0xff800000bfb57808 */ /* 0x002fe40001800000 */
[----:B------:R-:W-:Y:S01]  /*8c60*/  FMNMX.FTZ R190, R185, R184, !PT ;  /* 0x000000b8b9be7209 */ /* 0x000fe20007810000 */
[----:B------:R-:W1:Y:S01]  /*8c70*/  MUFU.TANH R188, R188 ;  /* 0x000000bc00bc7308 */ /* 0x000e620000002400 */
[----:B------:R-:W-:Y:S02]  /*8c80*/  ISETP.GT.AND P3, PT, R189, 0x48, PT ;  /* 0x00000048bd00780c */ /* 0x000fe40003f64270 */
[----:B----4-:R-:W-:Y:S01]  /*8c90*/  FSEL R184, R200, -INF , P4 ;  /* 0xff800000c8b87808 */ /* 0x010fe20002000000 */
[----:B------:R-:W-:Y:S01]  /*8ca0*/  FMUL.FTZ R200, R169, UR61 ;  /* 0x0000003da9c87c20 */ /* 0x000fe20008410000 */
[----:B--2---:R-:W-:Y:S01]  /*8cb0*/  FMNMX.FTZ R159, R181, R190, !PT ;  /* 0x000000beb59f7209 */ /* 0x004fe20007810000 */
[----:B------:R-:W-:Y:S01]  /*8cc0*/  FMUL.FTZ R169, R172, UR61 ;  /* 0x0000003daca97c20 */ /* 0x000fe20008410000 */
[----:B------:R-:W-:Y:S01]  /*8cd0*/  ISETP.GT.AND P4, PT, R189, 0x49, PT ;  /* 0x00000049bd00780c */ /* 0x000fe20003f84270 */
[----:B------:R-:W-:Y:S01]  /*8ce0*/  FMUL.FTZ R189, R168, UR61 ;  /* 0x0000003da8bd7c20 */ /* 0x000fe20008410000 */
[----:B0-----:R-:W-:Y:S01]  /*8cf0*/  FSEL R168, R201, -INF , P3 ;  /* 0xff800000c9a87808 */ /* 0x001fe20001800000 */
[----:B------:R-:W-:Y:S01]  /*8d00*/  FMUL.FTZ R172, R161, UR61 ;  /* 0x0000003da1ac7c20 */ /* 0x000fe20008410000 */
[----:B------:R-:W-:Y:S01]  /*8d10*/  FMNMX.FTZ R191, R184, R159, !PT ;  /* 0x0000009fb8bf7209 */ /* 0x000fe20007810000 */
[----:B------:R-:W-:Y:S01]  /*8d20*/  MUFU.TANH R200, R200 ;  /* 0x000000c800c87308 */ /* 0x000fe20000002400 */
[----:B---3--:R-:W-:-:S02]  /*8d30*/  FSEL R159, R202, -INF , P4 ;  /* 0xff800000ca9f7808 */ /* 0x008fc40002000000 */
[----:B------:R-:W-:Y:S01]  /*8d40*/  FMNMX.FTZ R190, R168, R191, !PT ;  /* 0x000000bfa8be7209 */ /* 0x000fe20007810000 */
[----:B------:R-:W-:Y:S01]  /*8d50*/  FMUL.FTZ R191, R173, UR61 ;  /* 0x0000003dadbf7c20 */ /* 0x000fe20008410000 */
[----:B------:R-:W-:Y:S02]  /*8d60*/  FMUL.FTZ R173, R164, UR61 ;  /* 0x0000003da4ad7c20 */ /* 0x000fe40008410000 */
[----:B------:R-:W-:Y:S01]  /*8d70*/  FMNMX.FTZ R201, R159, R190, !PT ;  /* 0x000000be9fc97209 */ /* 0x000fe20007810000 */
[----:B------:R-:W-:Y:S01]  /*8d80*/  FMUL.FTZ R190, R160, UR61 ;  /* 0x0000003da0be7c20 */ /* 0x000fe20008410000 */
[----:B------:R-:W-:Y:S01]  /*8d90*/  IADD3 R160, R186, -UR14, R187 ;  /* 0x8000000ebaa07c10 */ /* 0x000fe2000fffe0bb */
[----:B------:R-:W-:Y:S01]  /*8da0*/  FMUL.FTZ R187, R152, UR61 ;  /* 0x0000003d98bb7c20 */ /* 0x000fe20008410000 */
[----:B------:R0:W-:Y:S01]  /*8db0*/  MUFU.TANH R186, R165 ;  /* 0x000000a500ba7308 */ /* 0x0001e20000002400 */
[----:B------:R-:W2:Y:S01]  /*8dc0*/  SHFL.BFLY PT, R202, R201, 0x2, 0x1f ;  /* 0x0c401f00c9ca7f89 */ /* 0x000ea200000e0000 */
[----:B------:R-:W-:-:S02]  /*8dd0*/  ISETP.GT.AND P3, PT, R160, RZ, PT ;  /* 0x000000ffa000720c */ /* 0x000fc40003f64270 */
[C---:B------:R-:W-:Y:S02]  /*8de0*/  ISETP.GT.AND P4, PT, R160.reuse, 0x1, PT ;  /* 0x00000001a000780c */ /* 0x040fe40003f84270 */
[----:B------:R-:W-:Y:S02]  /*8df0*/  ISETP.GT.AND P5, PT, R160, 0x20, PT ;  /* 0x00000020a000780c */ /* 0x000fe40003fa4270 */
[----:B------:R-:W-:Y:S01]  /*8e00*/  FSEL R2, R2, -INF , P4 ;  /* 0xff80000002027808 */ /* 0x000fe20002000000 */
[----:B------:R-:W3:Y:S01]  /*8e10*/  MUFU.TANH R189, R189 ;  /* 0x000000bd00bd7308 */ /* 0x000ee20000002400 */
[C---:B------:R-:W-:Y:S02]  /*8e20*/  ISETP.GT.AND P4, PT, R160.reuse, 0x9, PT ;  /* 0x00000009a000780c */ /* 0x040fe40003f84270 */
[----:B------:R-:W-:Y:S02]  /*8e30*/  ISETP.GT.AND P6, PT, R160, 0x21, PT ;  /* 0x00000021a000780c */ /* 0x000fe40003fc4270 */
[----:B------:R-:W-:-:S02]  /*8e40*/  FSEL R152, R4, -INF , P4 ;  /* 0xff80000004987808 */ /* 0x000fc40002000000 */
[----:B------:R-:W-:Y:S01]  /*8e50*/  ISETP.GT.AND P4, PT, R160, 0x11, PT ;  /* 0x00000011a000780c */ /* 0x000fe20003f84270 */
[----:B------:R-:W4:Y:S01]  /*8e60*/  MUFU.TANH R169, R169 ;  /* 0x000000a900a97308 */ /* 0x000f220000002400 */
[----:B------:R-:W-:Y:S02]  /*8e70*/  R2UR UR14, R232 ;  /* 0x00000000e80e72ca */ /* 0x000fe400000e0000 */
[----:B------:R-:W-:Y:S02]  /*8e80*/  FSEL R177, R177, -INF , P4 ;  /* 0xff800000b1b17808 */ /* 0x000fe40002000000 */
[----:B------:R-:W-:Y:S02]  /*8e90*/  ISETP.GT.AND P4, PT, R160, 0x19, PT ;  /* 0x00000019a000780c */ /* 0x000fe40003f84270 */
[----:B--2---:R-:W-:Y:S01]  /*8ea0*/  FMNMX.FTZ R161, R201, R202, !PT ;  /* 0x000000cac9a17209 */ /* 0x004fe20007810000 */
[----:B------:R-:W2:Y:S04]  /*8eb0*/  MUFU.TANH R191, R191 ;  /* 0x000000bf00bf7308 */ /* 0x000ea80000002400 */
[----:B------:R-:W5:Y:S04]  /*8ec0*/  SHFL.BFLY PT, R164, R161, 0x1, 0x1f ;  /* 0x0c201f00a1a47f89 */ /* 0x000f6800000e0000 */
[----:B------:R3:W-:Y:S08]  /*8ed0*/  MUFU.TANH R4, R156 ;  /* 0x0000009c00047308 */ /* 0x0007f00000002400 */
[----:B------:R-:W2:Y:S08]  /*8ee0*/  MUFU.TANH R190, R190 ;  /* 0x000000be00be7308 */ /* 0x000eb00000002400 */
[----:B------:R-:W2:Y:S08]  /*8ef0*/  MUFU.TANH R172, R172 ;  /* 0x000000ac00ac7308 */ /* 0x000eb00000002400 */
[----:B------:R-:W2:Y:S08]  /*8f00*/  MUFU.TANH R173, R173 ;  /* 0x000000ad00ad7308 */ /* 0x000eb00000002400 */
[----:B------:R-:W2:Y:S01]  /*8f10*/  MUFU.TANH R187, R187 ;  /* 0x000000bb00bb7308 */ /* 0x000ea20000002400 */
[----:B------:R-:W-:-:S02]  /*8f20*/  WARPGROUP.DEPBAR.LE gsb0, 0x0 ;  /* 0x00008000000079c5 */ /* 0x000fc40000010000 */
[----:B------:R-:W-:Y:S01]  /*8f30*/  FMUL.FTZ R196, R153, UR61 ;  /* 0x0000003d99c47c20 */ /* 0x000fe20008410000 */
[----:B------:R-:W-:Y:S01]  /*8f40*/  FSEL R153, R0, -INF , P3 ;  /* 0xff80000000997808 */ /* 0x000fe20001800000 */
[----:B------:R-:W-:Y:S01]  /*8f50*/  FMUL.FTZ R197, R157, UR61 ;  /* 0x0000003d9dc57c20 */ /* 0x000fe20008410000 */
[----:B------:R-:W-:Y:S01]  /*8f60*/  ISETP.GT.AND P3, PT, R160, 0x8, PT ;  /* 0x00000008a000780c */ /* 0x000fe20003f64270 */
[----:B------:R-:W-:Y:S01]  /*8f70*/  WARPGROUP.ARRIVE ;  /* 0x00000000000079c5 */ /* 0x000fe20000000000 */
[----:B0-----:R-:W-:Y:S01]  /*8f80*/  FMNMX.FTZ R165, R153, R20, !PT ;  /* 0x0000001499a57209 */ /* 0x001fe20007810000 */
[----:B------:R-:W0:Y:S01]  /*8f90*/  MUFU.TANH R196, R196 ;  /* 0x000000c400c47308 */ /* 0x000e220000002400 */
[----:B------:R-:W-:Y:S02]  /*8fa0*/  FSEL R0, R3, -INF , P3 ;  /* 0xff80000003007808 */ /* 0x000fe40001800000 */
[----:B------:R-:W-:Y:S01]  /*8fb0*/  FMNMX.FTZ R165, R2, R165, !PT ;  /* 0x000000a502a57209 */ /* 0x000fe20007810000 */
[----:B------:R-:W-:Y:S01]  /*8fc0*/  HGMMA.64x256x16.F32.BF16 R24, R192, gdesc[UR4].tnspB, R24, gsb0 ;  /* 0x43e00004c0187df0 */ /* 0x000fe20008001818 */
[----:B------:R-:W-:-:S02]  /*8fd0*/  ISETP.GT.AND P3, PT, R160, 0x10, PT ;  /* 0x00000010a000780c */ /* 0x000fc40003f64270 */
[----:B------:R-:W-:Y:S01]  /*8fe0*/  FMNMX.FTZ R165, R0, R165, !PT ;  /* 0x000000a500a57209 */ /* 0x000fe20007810000 */
[----:B------:R-:W0:Y:S01]  /*8ff0*/  MUFU.TANH R197, R197 ;  /* 0x000000c500c57308 */ /* 0x000e220000002400 */
[----:B------:R-:W-:Y:S02]  /*9000*/  FSEL R176, R176, -INF , P3 ;  /* 0xff800000b0b07808 */ /* 0x000fe40001800000 */
[----:B------:R-:W-:Y:S02]  /*9010*/  FMNMX.FTZ R165, R152, R165, !PT ;  /* 0x000000a598a57209 */ /* 0x000fe40007810000 */
[----:B-----5:R-:W-:Y:S02]  /*9020*/  FMNMX.FTZ R3, R161, R164, !PT ;  /* 0x000000a4a1037209 */ /* 0x020fe40007810000 */
[----:B------:R-:W-:Y:S02]  /*9030*/  ISETP.GT.AND P3, PT, R160, 0x18, PT ;  /* 0x00000018a000780c */ /* 0x000fe40003f64270 */
[----:B------:R-:W-:-:S02]  /*9040*/  FMNMX.FTZ R164, R176, R165, !PT ;  /* 0x000000a5b0a47209 */ /* 0x000fc40007810000 */
[----:B------:R-:W-:Y:S02]  /*9050*/  FSEL R178, R178, -INF , P3 ;  /* 0xff800000b2b27808 */ /* 0x000fe40001800000 */
[----:B------:R-:W-:Y:S02]  /*9060*/  FMNMX.FTZ R161, R177, R164, !PT ;  /* 0x000000a4b1a17209 */ /* 0x000fe40007810000 */
[----:B-1----:R-:W-:Y:S02]  /*9070*/  FSEL R157, R188, -INF , P4 ;  /* 0xff800000bc9d7808 */ /* 0x002fe40002000000 */
[----:B---3--:R-:W-:Y:S02]  /*9080*/  FMNMX.FTZ R156, R178, R161, !PT ;  /* 0x000000a1b29c7209 */ /* 0x008fe40007810000 */
[----:B------:R-:W-:Y:S02]  /*9090*/  FSEL R164, R189, -INF , P5 ;  /* 0xff800000bda47808 */ /* 0x000fe40002800000 */
[----:B------:R-:W-:Y:S01]  /*90a0*/  FMNMX.FTZ R161, R157, R156, !PT ;  /* 0x0000009c9da17209 */ /* 0x000fe20007810000 */
[----:B------:R-:W-:Y:S01]  /*90b0*/  FMUL.FTZ R156, R3, UR5 ;  /* 0x00000005039c7c20 */ /* 0x000fe20008410000 */
[----:B------:R-:W-:-:S02]  /*90c0*/  ISETP.GT.AND P3, PT, R160, 0x28, PT ;  /* 0x00000028a000780c */ /* 0x000fc40003f64270 */
[----:B------:R-:W-:Y:S02]  /*90d0*/  FSEL R165, R200, -INF , P6 ;  /* 0xff800000c8a57808 */ /* 0x000fe40003000000 */
[----:B------:R-:W-:Y:S02]  /*90e0*/  FMNMX.FTZ R188, R164, R161, !PT ;  /* 0x000000a1a4bc7209 */ /* 0x000fe40007810000 */
[----:B------:R-:W-:Y:S02]  /*90f0*/  FSETP.NEU.FTZ.AND P4, PT, R3, -INF , PT ;  /* 0xff8000000300780b */ /* 0x000fe40003f9d000 */
[----:B------:R-:W-:Y:S02]  /*9100*/  ISETP.GT.AND P5, PT, R160, 0x29, PT ;  /* 0x00000029a000780c */ /* 0x000fe40003fa4270 */
[----:B----4-:R-:W-:Y:S02]  /*9110*/  FSEL R169, R169, -INF , P3 ;  /* 0xff800000a9a97808 */ /* 0x010fe40001800000 */
[----:B------:R-:W-:-:S02]  /*9120*/  FMNMX.FTZ R188, R165, R188, !PT ;  /* 0x000000bca5bc7209 */ /* 0x000fc40007810000 */
[----:B------:R-:W-:Y:S02]  /*9130*/  FSEL R156, R156, RZ, P4 ;  /* 0x000000ff9c9c7208 */ /* 0x000fe40002000000 */
[----:B------:R-:W-:Y:S02]  /*9140*/  ISETP.GT.AND P3, PT, R160, 0x30, PT ;  /* 0x00000030a000780c */ /* 0x000fe40003f64270 */
[----:B--2---:R-:W-:Y:S01]  /*9150*/  FSEL R161, R191, -INF , P5 ;  /* 0xff800000bfa17808 */ /* 0x004fe20002800000 */
[--C-:B------:R-:W-:Y:S01]  /*9160*/  FFMA.FTZ R209, R170, UR5, -R156.reuse ;  /* 0x00000005aad17c23 */ /* 0x100fe2000801089c */
[----:B------:R-:W-:Y:S01]  /*9170*/  FMNMX.FTZ R188, R169, R188, !PT ;  /* 0x000000bca9bc7209 */ /* 0x000fe20007810000 */
[--C-:B------:R-:W-:Y:S01]  /*9180*/  FFMA.FTZ R211, R171, UR5, -R156.reuse ;  /* 0x00000005abd37c23 */ /* 0x100fe2000801089c */
[----:B------:R-:W-:Y:S01]  /*9190*/  ISETP.GT.AND P5, PT, R160, 0x31, PT ;  /* 0x00000031a000780c */ /* 0x000fe20003fa4270 */
[--C-:B------:R-:W-:Y:S01]  /*91a0*/  FFMA.FTZ R201, R154, UR5, -R156.reuse ;  /* 0x000000059ac97c23 */ /* 0x100fe2000801089c */
        /* <DEDUP_REMOVED lines=18> */
[----:B------:R-:W-:Y:S01]  /*92d0*/  FSEL R186, R186, -INF , P5 ;  /* 0xff800000baba7808 */ /* 0x000fe20002800000 */
[--C-:B------:R-:W-:Y:S01]  /*92e0*/  FFMA.FTZ R199, R183, UR5, -R156.reuse ;  /* 0x00000005b7c77c23 */ /* 0x100fe2000801089c */
[----:B------:R-:W-:Y:S01]  /*92f0*/  FMNMX.FTZ R171, R173, R188, !PT ;  /* 0x000000bcadab7209 */ /* 0x000fe20007810000 */
[--C-:B------:R-:W-:Y:S01]  /*9300*/  FFMA.FTZ R155, R181, UR5, -R156.reuse ;  /* 0x00000005b59b7c23 */ /* 0x100fe2000801089c */
[----:B------:R-:W-:Y:S01]  /*9310*/  ISETP.GT.AND P5, PT, R160, 0x41, PT ;  /* 0x00000041a000780c */ /* 0x000fe20003fa4270 */
[----:B------:R-:W-:Y:S01]  /*9320*/  MUFU.EX2 R211, R211 ;  /* 0x000000d300d37308 */ /* 0x000fe20000000800 */
[----:B------:R-:W-:Y:S01]  /*9330*/  FSEL R187, R187, -INF , P3 ;  /* 0xff800000bbbb7808 */ /* 0x000fe20001800000 */
[--C-:B------:R-:W-:Y:S01]  /*9340*/  FFMA.FTZ R180, R184, UR5, -R156.reuse ;  /* 0x00000005b8b47c23 */ /* 0x100fe2000801089c */
[----:B------:R-:W-:Y:S01]  /*9350*/  FMNMX.FTZ R188, R186, R171, !PT ;  /* 0x000000abbabc7209 */ /* 0x000fe20007810000 */
[----:B------:R-:W-:Y:S01]  /*9360*/  FFMA.FTZ R167, R168, UR5, -R156 ;  /* 0x00000005a8a77c23 */ /* 0x000fe2000801089c */
[----:B------:R-:W-:-:S02]  /*9370*/  ISETP.GT.AND P3, PT, R160, 0x48, PT ;  /* 0x00000048a000780c */ /* 0x000fc40003f64270 */
[----:B0-----:R-:W-:Y:S01]  /*9380*/  FSEL R171, R196, -INF , P5 ;  /* 0xff800000c4ab7808 */ /* 0x001fe20002800000 */
[----:B------:R-:W-:Y:S01]  /*9390*/  MUFU.EX2 R190, R190 ;  /* 0x000000be00be7308 */ /* 0x000fe20000000800 */
[----:B------:R-:W-:Y:S02]  /*93a0*/  FMNMX.FTZ R188, R187, R188, !PT ;  /* 0x000000bcbbbc7209 */ /* 0x000fe40007810000 */
[----:B------:R-:W-:Y:S01]  /*93b0*/  ISETP.GT.AND P5, PT, R160, 0x49, PT ;  /* 0x00000049a000780c */ /* 0x000fe20003fa4270 */
[--C-:B------:R-:W-:Y:S01]  /*93c0*/  FFMA.FTZ R160, R175, UR5, -R156.reuse ;  /* 0x00000005afa07c23 */ /* 0x100fe2000801089c */
[----:B------:R-:W-:Y:S02]  /*93d0*/  FSEL R163, R4, -INF , P3 ;  /* 0xff80000004a37808 */ /* 0x000fe40001800000 */
[----:B------:R-:W-:Y:S01]  /*93e0*/  FMNMX.FTZ R188, R171, R188, !PT ;  /* 0x000000bcabbc7209 */ /* 0x000fe20007810000 */
[----:B------:R-:W-:Y:S01]  /*93f0*/  MUFU.EX2 R205, R205 ;  /* 0x000000cd00cd7308 */ /* 0x000fe20000000800 */
[----:B------:R-:W-:Y:S01]  /*9400*/  FSEL R189, R197, -INF , P5 ;  /* 0xff800000c5bd7808 */ /* 0x000fe20002800000 */
[--C-:B------:R-:W-:Y:S01]  /*9410*/  FFMA.FTZ R197, R158, UR5, -R156.reuse ;  /* 0x000000059ec57c23 */ /* 0x100fe2000801089c */
[----:B------:R-:W-:Y:S01]  /*9420*/  FMNMX.FTZ R188, R163, R188, !PT ;  /* 0x000000bca3bc7209 */ /* 0x000fe20007810000 */
[----:B------:R-:W-:Y:S01]  /*9430*/  FFMA.FTZ R158, R185, UR5, -R156 ;  /* 0x00000005b99e7c23 */ /* 0x000fe2000801089c */
[----:B------:R-:W-:-:S02]  /*9440*/  R2UR UR6, R231 ;  /* 0x00000000e70672ca */ /* 0x000fc400000e0000 */
[----:B------:R-:W-:Y:S01]  /*9450*/  FMNMX.FTZ R4, R189, R188, !PT ;  /* 0x000000bcbd047209 */ /* 0x000fe20007810000 */
[--C-:B------:R-:W-:Y:S01]  /*9460*/  FFMA.FTZ R188, R174, UR5, -R156.reuse ;  /* 0x00000005aebc7c23 */ /* 0x100fe2000801089c */
[----:B------:R-:W-:Y:S01]  /*9470*/  MUFU.EX2 R207, R207 ;  /* 0x000000cf00cf7308 */ /* 0x000fe20000000800 */
[--C-:B------:R-:W-:Y:S01]  /*9480*/  FFMA.FTZ R174, R179, UR5, -R156.reuse ;  /* 0x00000005b3ae7c23 */ /* 0x100fe2000801089c */
[----:B------:R-:W-:Y:S01]  /*9490*/  FFMA.FTZ R156, R159, UR5, -R156 ;  /* 0x000000059f9c7c23 */ /* 0x000fe2000801089c */
[----:B------:R-:W0:Y:S05]  /*94a0*/  SHFL.BFLY PT, R191, R4, 0x2, 0x1f ;  /* 0x0c401f0004bf7f89 */ /* 0x000e2a00000e0000 */
[----:B------:R-:W-:Y:S01]  /*94b0*/  MUFU.EX2 R188, R188 ;  /* 0x000000bc00bc7308 */ /* 0x000fe20000000800 */
[----:B------:R-:W-:Y:S01]  /*94c0*/  UISETP.GT.AND UP1, UPT, UR11, UR6, UPT ;  /* 0x000000060b00728c */ /* 0x000fe2000bf24270 */
[----:B------:R-:W-:-:S06]  /*94d0*/  R2UR UR6, R16 ;  /* 0x00000000100672ca */ /* 0x000fcc00000e0000 */
[----:B------:R-:W-:Y:S07]  /*94e0*/  MUFU.EX2 R160, R160 ;  /* 0x000000a000a07308 */ /* 0x000fee0000000800 */
[----:B------:R-:W-:Y:S01]  /*94f0*/  IMAD.U32 R235, RZ, RZ, UR6 ;  /* 0x00000006ffeb7e24 */ /* 0x000fe2000f8e00ff */
        /* <DEDUP_REMOVED lines=8> */
[C---:B------:R-:W-:Y:S01]  /*9580*/  FSETP.NEU.FTZ.AND P3, PT, R4.reuse, -INF , PT ;  /* 0xff8000000400780b */ /* 0x040fe20003f7d000 */
[----:B------:R-:W-:-:S06]  /*9590*/  FMUL.FTZ R182, R4, UR5 ;  /* 0x0000000504b67c20 */ /* 0x000fcc0008410000 */
[----:B------:R-:W-:Y:S01]  /*95a0*/  MUFU.EX2 R154, R154 ;  /* 0x0000009a009a7308 */ /* 0x000fe20000000800 */
[----:B------:R-:W-:-:S05]  /*95b0*/  FSEL R182, R182, RZ, P3 ;  /* 0x000000ffb6b67208 */ /* 0x000fca0001800000 */
[--C-:B------:R-:W-:Y:S01]  /*95c0*/  FFMA.FTZ R210, R0, UR5, -R182.reuse ;  /* 0x0000000500d27c23 */ /* 0x100fe200080108b6 */
[----:B------:R-:W-:Y:S01]  /*95d0*/  FSEL R0, R3, RZ, P4 ;  /* 0x000000ff03007208 */ /* 0x000fe20002000000 */
[--C-:B------:R-:W-:Y:S01]  /*95e0*/  FFMA.FTZ R208, R2, UR5, -R182.reuse ;  /* 0x0000000502d07c23 */ /* 0x100fe200080108b6 */
[--C-:B------:R-:W-:Y:S01]  /*95f0*/  FFMA.FTZ R153, R153, UR5, -R182.reuse ;  /* 0x0000000599997c23 */ /* 0x100fe200080108b6 */
[--C-:B------:R-:W-:Y:S01]  /*9600*/  FFMA.FTZ R175, R152, UR5, -R182.reuse ;  /* 0x0000000598af7c23 */ /* 0x100fe200080108b6 */
[--C-:B------:R-:W-:Y:S01]  /*9610*/  FFMA.FTZ R204, R176, UR5, -R182.reuse ;  /* 0x00000005b0cc7c23 */ /* 0x100fe200080108b6 */
[----:B------:R-:W-:Y:S01]  /*9620*/  FADD.FTZ R0, -R0, R21 ;  /* 0x0000001500007221 */ /* 0x000fe20000010100 */
[----:B------:R-:W-:Y:S01]  /*9630*/  FSEL R21, R4, RZ, P3 ;  /* 0x000000ff04157208 */ /* 0x000fe20001800000 */
[----:B------:R-:W-:Y:S01]  /*9640*/  MUFU.EX2 R208, R208 ;  /* 0x000000d000d07308 */ /* 0x000fe20000000800 */
[--C-:B------:R-:W-:Y:S01]  /*9650*/  FFMA.FTZ R177, R177, UR5, -R182.reuse ;  /* 0x00000005b1b17c23 */ /* 0x100fe200080108b6 */
[----:B------:R-:W-:Y:S01]  /*9660*/  FMUL.FTZ R2, R0, UR5 ;  /* 0x0000000500027c20 */ /* 0x000fe20008410000 */
[----:B------:R-:W-:Y:S01]  /*9670*/  FFMA.FTZ R202, R169, UR5, -R182 ;  /* 0x00000005a9ca7c23 */ /* 0x000fe200080108b6 */
[----:B------:R-:W-:Y:S01]  /*9680*/  FADD.FTZ R21, -R21, R20 ;  /* 0x0000001415157221 */ /* 0x000fe20000010100 */
[----:B------:R-:W-:-:S02]  /*9690*/  IMAD.U32 R20, RZ, RZ, UR14 ;  /* 0x0000000eff147e24 */ /* 0x000fc4000f8e00ff */
[--C-:B------:R-:W-:Y:S01]  /*96a0*/  FFMA.FTZ R206, R178, UR5, -R182.reuse ;  /* 0x00000005b2ce7c23 */ /* 0x100fe200080108b6 */
[--C-:B------:R-:W-:Y:S01]  /*96b0*/  FFMA.FTZ R157, R157, UR5, -R182.reuse ;  /* 0x000000059d9d7c23 */ /* 0x100fe200080108b6 */
[----:B------:R-:W-:Y:S01]  /*96c0*/  FMUL.FTZ R0, R21, UR5 ;  /* 0x0000000515007c20 */ /* 0x000fe20008410000 */
[----:B------:R-:W-:Y:S01]  /*96d0*/  MUFU.EX2 R153, R153 ;  /* 0x0000009900997308 */ /* 0x000fe20000000800 */
[----:B------:R-:W-:Y:S02]  /*96e0*/  @!P1 VIADD R20, R20, 0x38840 ;  /* 0x0003884014149836 */ /* 0x000fe40000000000 */
[--C-:B------:R-:W-:Y:S01]  /*96f0*/  FFMA.FTZ R21, R161, UR5, -R182.reuse ;  /* 0x00000005a1157c23 */ /* 0x100fe200080108b6 */
[--C-:B------:R-:W-:Y:S01]  /*9700*/  FFMA.FTZ R200, R164, UR5, -R182.reuse ;  /* 0x00000005a4c87c23 */ /* 0x100fe200080108b6 */
[--C-:B------:R-:W-:Y:S01]  /*9710*/  FFMA.FTZ R165, R165, UR5, -R182.reuse ;  /* 0x00000005a5a57c23 */ /* 0x100fe200080108b6 */
[----:B------:R-:W-:Y:S01]  /*9720*/  FFMA.FTZ R196, R170, UR5, -R182 ;  /* 0x00000005aac47c23 */ /* 0x000fe200080108b6 */
[----:B------:R-:W-:Y:S01]  /*9730*/  @!P1 PRMT R20, RZ, 0x654, R20 ;  /* 0x00000654ff149816 */ /* 0x000fe20000000014 */
[--C-:B------:R-:W-:Y:S01]  /*9740*/  FFMA.FTZ R172, R172, UR5, -R182.reuse ;  /* 0x00000005acac7c23 */ /* 0x100fe200080108b6 */
[----:B------:R-:W0:Y:S01]  /*9750*/  MUFU.EX2 R0, R0 ;  /* 0x0000000000007308 */ /* 0x000e220000000800 */
[--C-:B------:R-:W-:Y:S01]  /*9760*/  FFMA.FTZ R198, R173, UR5, -R182.reuse ;  /* 0x00000005adc67c23 */ /* 0x100fe200080108b6 */
[--C-:B------:R-:W-:Y:S01]  /*9770*/  FFMA.FTZ R159, R186, UR5, -R182.reuse ;  /* 0x00000005ba9f7c23 */ /* 0x100fe200080108b6 */
[--C-:B------:R-:W-:Y:S01]  /*9780*/  FFMA.FTZ R171, R171, UR5, -R182.reuse ;  /* 0x00000005abab7c23 */ /* 0x100fe200080108b6 */
[----:B------:R-:W-:Y:S01]  /*9790*/  FFMA.FTZ R163, R163, UR5, -R182 ;  /* 0x00000005a3a37c23 */ /* 0x000fe200080108b6 */
[----:B------:R-:W-:Y:S01]  /*97a0*/  IMAD.U32 R152, RZ, RZ, UR4 ;  /* 0x00000004ff987e24 */ /* 0x000fe2000f8e00ff */
[----:B------:R-:W-:Y:S01]  /*97b0*/  PLOP3.LUT P3, PT, PT, PT, UP1, 0x80, 0x0 ;  /* 0x000000000000781c */ /* 0x000fe20003f6f018 */
[----:B------:R-:W-:Y:S01]  /*97c0*/  UIADD3 UR4, UR11, -0x1, URZ ;  /* 0xffffffff0b047890 */ /* 0x000fe2000fffe03f */
[----:B------:R-:W1:Y:S01]  /*97d0*/  MUFU.EX2 R2, R2 ;  /* 0x0000000200027308 */ /* 0x000e620000000800 */
[----:B------:R-:W-:-:S04]  /*97e0*/  @!P1 VIADD R152, R152, 0x38860 ;  /* 0x0003886098989836 */ /* 0x000fc80000000000 */
[----:B------:R-:W-:Y:S01]  /*97f0*/  IMAD.U32 R234, RZ, RZ, UR4 ;  /* 0x00000004ffea7e24 */ /* 0x000fe2000f8e00ff */
[----:B------:R-:W-:Y:S02]  /*9800*/  @!P1 PRMT R152, RZ, 0x654, R152 ;  /* 0x00000654ff989816 */ /* 0x000fe40000000098 */
[----:B------:R-:W2:Y:S01]  /*9810*/  MUFU.EX2 R210, R210 ;  /* 0x000000d200d27308 */ /* 0x000ea20000000800 */
[----:B0-----:R-:W-:-:S04]  /*9820*/  FFMA.FTZ R161, R0, R14, R153 ;  /* 0x0000000e00a17223 */ /* 0x001fc80000010099 */
[C---:B------:R-:W-:Y:S01]  /*9830*/  FADD.FTZ R161, R208.reuse, R161 ;  /* 0x000000a1d0a17221 */ /* 0x040fe20000010000 */
[----:B------:R-:W-:Y:S02]  /*9840*/  F2FP.BF16.F32.PACK_AB R208, R208, R153 ;  /* 0x00000099d0d0723e */ /* 0x000fe400000010ff */
[----:B------:R-:W0:Y:S01]  /*9850*/  MUFU.EX2 R175, R175 ;  /* 0x000000af00af7308 */ /* 0x000e220000000800 */
[----:B-1----:R-:W-:Y:S01]  /*9860*/  FFMA.FTZ R169, R2, R5, R209 ;  /* 0x0000000502a97223 */ /* 0x002fe200000100d1 */
[----:B------:R-:W-:-:S03]  /*9870*/  F2FP.BF16.F32.PACK_AB R209, R162, R209 ;  /* 0x000000d1a2d1723e */ /* 0x000fc600000010ff */
[----:B------:R-:W-:-:S03]  /*9880*/  FADD.FTZ R14, R162, R169 ;  /* 0x000000a9a20e7221 */ /* 0x000fc60000010000 */
[----:B------:R-:W1:Y:S08]  /*9890*/  MUFU.EX2 R204, R204 ;  /* 0x000000cc00cc7308 */ /* 0x000e700000000800 */
[----:B------:R-:W3:Y:S08]  /*98a0*/  MUFU.EX2 R177, R177 ;  /* 0x000000b100b17308 */ /* 0x000ef00000000800 */
[----:B------:R-:W4:Y:S08]  /*98b0*/  MUFU.EX2 R206, R206 ;  /* 0x000000ce00ce7308 */ /* 0x000f300000000800 */
[----:B------:R-:W5:Y:S08]  /*98c0*/  MUFU.EX2 R157, R157 ;  /* 0x0000009d009d7308 */ /* 0x000f700000000800 */
[----:B------:R-:W5:Y:S08]  /*98d0*/  MUFU.EX2 R200, R200 ;  /* 0x000000c800c87308 */ /* 0x000f700000000800 */
[----:B------:R-:W5:Y:S01]  /*98e0*/  MUFU.EX2 R165, R165 ;  /* 0x000000a500a57308 */ /* 0x000f620000000800 */
[----:B------:R-:W-:-:S02]  /*98f0*/  WARPGROUP.DEPBAR.LE gsb0, 0x0 ;  /* 0x00008000000079c5 */ /* 0x000fc40000010000 */
[----:B------:R2:W-:Y:S01]  /*9900*/  @!P1 SYNCS.ARRIVE.TRANS64.RED.A1T0 RZ, [R20+URZ], RZ ;  /* 0x000000ff14ff99a7 */ /* 0x0005e2000810043f */
[--C-:B------:R-:W-:Y:S01]  /*9910*/  FFMA.FTZ R192, R187, UR5, -R182.reuse ;  /* 0x00000005bbc07c23 */ /* 0x100fe200080108b6 */
[----:B------:R-:W-:-:S03]  /*9920*/  FFMA.FTZ R182, R189, UR5, -R182 ;  /* 0x00000005bdb67c23 */ /* 0x000fc600080108b6 */
[----:B------:R-:W5:Y:S01]  /*9930*/  MUFU.EX2 R202, R202 ;  /* 0x000000ca00ca7308 */ /* 0x000f620000000800 */
[----:B--2---:R-:W-:Y:S01]  /*9940*/  FADD.FTZ R20, R210, R161 ;  /* 0x000000a1d2147221 */ /* 0x004fe20000010000 */
[----:B------:R-:W-:Y:S01]  /*9950*/  FADD.FTZ R161, R211, R14 ;  /* 0x0000000ed3a17221 */ /* 0x000fe20000010000 */
[----:B------:R2:W-:Y:S05]  /*9960*/  @!P1 SYNCS.ARRIVE.TRANS64.RED.A1T0 RZ, [R152+URZ], RZ ;  /* 0x000000ff98ff99a7 */ /* 0x0005ea000810043f */
[----:B------:R-:W2:Y:S01]  /*9970*/  MUFU.EX2 R21, R21 ;  /* 0x0000001500157308 */ /* 0x000ea20000000800 */
[----:B0-----:R-:W-:Y:S01]  /*9980*/  FADD.FTZ R169, R175, R20 ;  /* 0x00000014afa97221 */ /* 0x001fe20000010000 */
[C---:B------:R-:W-:Y:S01]  /*9990*/  FADD.FTZ R14, R190.reuse, R161 ;  /* 0x000000a1be0e7221 */ /* 0x040fe20000010000 */
[----:B------:R-:W-:-:S02]  /*99a0*/  F2FP.BF16.F32.PACK_AB R211, R190, R211 ;  /* 0x000000d3bed3723e */ /* 0x000fc400000010ff */
[----:B-1----:R-:W-:Y:S01]  /*99b0*/  FADD.FTZ R20, R204, R169 ;  /* 0x000000a9cc147221 */ /* 0x002fe20000010000 */
[----:B------:R-:W-:Y:S01]  /*99c0*/  FADD.FTZ R161, R205, R14 ;  /* 0x0000000ecda17221 */ /* 0x000fe20000010000 */
[----:B------:R-:W-:Y:S01]  /*99d0*/  F2FP.BF16.F32.PACK_AB R210, R175, R210 ;  /* 0x000000d2afd2723e */ /* 0x000fe200000010ff */
[----:B------:R-:W0:Y:S01]  /*99e0*/  MUFU.EX2 R196, R196 ;  /* 0x000000c400c47308 */ /* 0x000e220000000800 */
[C---:B---3--:R-:W-:Y:S01]  /*99f0*/  FADD.FTZ R169, R177.reuse, R20 ;  /* 0x00000014b1a97221 */ /* 0x048fe20000010000 */
[----:B------:R-:W-:Y:S01]  /*9a00*/  FADD.FTZ R14, R188, R161 ;  /* 0x000000a1bc0e7221 */ /* 0x000fe20000010000 */
[----:B------:R-:W-:Y:S02]  /*9a10*/  F2FP.BF16.F32.PACK_AB R204, R177, R204 ;  /* 0x000000ccb1cc723e */ /* 0x000fe400000010ff */
[----:B----4-:R-:W-:Y:S01]  /*9a20*/  FADD.FTZ R20, R206, R169 ;  /* 0x000000a9ce147221 */ /* 0x010fe20000010000 */
[----:B------:R-:W-:Y:S01]  /*9a30*/  FADD.FTZ R161, R207, R14 ;  /* 0x0000000ecfa17221 */ /* 0x000fe20000010000 */
[C---:B-----5:R-:W-:Y:S01]  /*9a40*/  F2FP.BF16.F32.PACK_AB R206, R157.reuse, R206 ;  /* 0x000000ce9dce723e */ /* 0x060fe200000010ff */
[----:B------:R-:W1:Y:S01]  /*9a50*/  MUFU.EX2 R5, R172 ;  /* 0x000000ac00057308 */ /* 0x000e620000000800 */
[----:B------:R-:W-:Y:S01]  /*9a60*/  FADD.FTZ R169, R157, R20 ;  /* 0x000000149da97221 */ /* 0x000fe20000010000 */
[----:B------:R-:W-:Y:S01]  /*9a70*/  FADD.FTZ R14, R160, R161 ;  /* 0x000000a1a00e7221 */ /* 0x000fe20000010000 */
[----:B------:R-:W-:-:S02]  /*9a80*/  F2FP.BF16.F32.PACK_AB R205, R188, R205 ;  /* 0x000000cdbccd723e */ /* 0x000fc400000010ff */
[----:B------:R-:W-:Y:S01]  /*9a90*/  FADD.FTZ R20, R200, R169 ;  /* 0x000000a9c8147221 */ /* 0x000fe20000010000 */
[----:B------:R-:W-:Y:S01]  /*9aa0*/  FADD.FTZ R153, R201, R14 ;  /* 0x0000000ec9997221 */ /* 0x000fe20000010000 */
[----:B------:R-:W-:Y:S01]  /*9ab0*/  F2FP.BF16.F32.PACK_AB R207, R160, R207 ;  /* 0x000000cfa0cf723e */ /* 0x000fe200000010ff */
[----:B------:R-:W3:Y:S01]  /*9ac0*/  MUFU.EX2 R198, R198 ;  /* 0x000000c600c67308 */ /* 0x000ee20000000800 */
[C---:B------:R-:W-:Y:S01]  /*9ad0*/  FADD.FTZ R161, R165.reuse, R20 ;  /* 0x00000014a5a17221 */ /* 0x040fe20000010000 */
[----:B------:R-:W-:Y:S01]  /*9ae0*/  FADD.FTZ R14, R174, R153 ;  /* 0x00000099ae0e7221 */ /* 0x000fe20000010000 */
[----:B------:R-:W-:Y:S02]  /*9af0*/  F2FP.BF16.F32.PACK_AB R200, R165, R200 ;  /* 0x000000c8a5c8723e */ /* 0x000fe400000010ff */
[----:B------:R-:W-:Y:S01]  /*9b00*/  FADD.FTZ R20, R202, R161 ;  /* 0x000000a1ca147221 */ /* 0x000fe20000010000 */
[----:B------:R-:W-:Y:S01]  /*9b10*/  FADD.FTZ R153, R203, R14 ;  /* 0x0000000ecb997221 */ /* 0x000fe20000010000 */
[C---:B--2---:R-:W-:Y:S01]  /*9b20*/  F2FP.BF16.F32.PACK_AB R202, R21.reuse, R202 ;  /* 0x000000ca15ca723e */ /* 0x044fe200000010ff */
[----:B------:R-:W2:Y:S01]  /*9b30*/  MUFU.EX2 R199, R199 ;  /* 0x000000c700c77308 */ /* 0x000ea20000000800 */
[----:B------:R-:W-:Y:S01]  /*9b40*/  FADD.FTZ R157, R21, R20 ;  /* 0x00000014159d7221 */ /* 0x000fe20000010000 */
[----:B------:R-:W-:Y:S01]  /*9b50*/  FADD.FTZ R14, R166, R153 ;  /* 0x00000099a60e7221 */ /* 0x000fe20000010000 */
[----:B------:R-:W-:-:S02]  /*9b60*/  F2FP.BF16.F32.PACK_AB R201, R174, R201 ;  /* 0x000000c9aec9723e */ /* 0x000fc400000010ff */
[----:B0-----:R-:W-:Y:S01]  /*9b70*/  FADD.FTZ R20, R196, R157 ;  /* 0x0000009dc4147221 */ /* 0x001fe20000010000 */
[----:B------:R-:W-:Y:S01]  /*9b80*/  FADD.FTZ R153, R197, R14 ;  /* 0x0000000ec5997221 */ /* 0x000fe20000010000 */
[C---:B-1----:R-:W-:Y:S01]  /*9b90*/  F2FP.BF16.F32.PACK_AB R196, R5.reuse, R196 ;  /* 0x000000c405c4723e */ /* 0x042fe200000010ff */
[----:B------:R-:W0:Y:S01]  /*9ba0*/  MUFU.EX2 R159, R159 ;  /* 0x0000009f009f7308 */ /* 0x000e220000000800 */
[----:B------:R-:W-:Y:S01]  /*9bb0*/  FADD.FTZ R157, R5, R20 ;  /* 0x00000014059d7221 */ /* 0x000fe20000010000 */
[----:B------:R-:W-:Y:S01]  /*9bc0*/  FADD.FTZ R14, R154, R153 ;  /* 0x000000999a0e7221 */ /* 0x000fe20000010000 */
[----:B------:R-:W-:Y:S02]  /*9bd0*/  F2FP.BF16.F32.PACK_AB R203, R166, R203 ;  /* 0x000000cba6cb723e */ /* 0x000fe400000010ff */
[----:B---3--:R-:W-:Y:S01]  /*9be0*/  FADD.FTZ R20, R198, R157 ;  /* 0x0000009dc6147221 */ /* 0x008fe20000010000 */
[----:B------:R-:W-:Y:S02]  /*9bf0*/  F2FP.BF16.F32.PACK_AB R197, R154, R197 ;  /* 0x000000c59ac5723e */ /* 0x000fe400000010ff */
[----:B------:R-:W1:Y:S01]  /*9c00*/  MUFU.EX2 R158, R158 ;  /* 0x0000009e009e7308 */ /* 0x000e620000000800 */
[----:B--2---:R-:W-:-:S07]  /*9c10*/  FADD.FTZ R5, R199, R14 ;  /* 0x0000000ec7057221 */ /* 0x004fce0000010000 */
[----:B------:R-:W2:Y:S01]  /*9c20*/  MUFU.EX2 R192, R192 ;  /* 0x000000c000c07308 */ /* 0x000ea20000000800 */
[C---:B0-----:R-:W-:Y:S01]  /*9c30*/  FADD.FTZ R21, R159.reuse, R20 ;  /* 0x000000149f157221 */ /* 0x041fe20000010000 */
[----:B------:R-:W-:Y:S01]  /*9c40*/  F2FP.BF16.F32.PACK_AB R198, R159, R198 ;  /* 0x000000c69fc6723e */ /* 0x000fe200000010ff */
[----:B------:R-:W-:-:S05]  /*9c50*/  IMAD.MOV.U32 R20, RZ, RZ, R4 ;  /* 0x000000ffff147224 */ /* 0x000fca00078e0004 */
        /* <DEDUP_REMOVED lines=20> */
[C---:B0-----:R-:W-:Y:S01]  /*9da0*/  FADD.FTZ R5, R156.reuse, R5 ;  /* 0x000000059c057221 */ /* 0x041fe20000010000 */
[----:B------:R-:W-:Y:S01]  /*9db0*/  F2FP.BF16.F32.PACK_AB R195, R156, R167 ;  /* 0x000000a79cc3723e */ /* 0x000fe200000010ff */
[----:B------:R-:W-:Y:S06]  /*9dc0*/  @P3 BRA `(.L_x_2396) ;  /* 0xffffffbc00903947 */ /* 0x000fec000383ffff */
[----:B------:R-:W-:-:S07]  /*9dd0*/  IMAD.U32 R232, RZ, RZ, UR4 ;  /* 0x00000004ffe87e24 */ /* 0x000fce000f8e00ff */
.L_x_2387:
[----:B------:R-:W-:-:S13]  /*9de0*/  R2UR UR4, R232 ;  /* 0x00000000e80472ca */ /* 0x000fda00000e0000 */
[----:B------:R-:W-:-:S13]  /*9df0*/  ISETP.LE.AND P2, PT, RZ, UR4, PT ;  /* 0x00000004ff007c0c */ /* 0x000fda000bf43270 */
[----:B------:R-:W-:Y:S05]  /*9e00*/  @!P2 BRA `(.L_x_2397) ;  /* 0x0000003c00d8a947 */ /* 0x000fea0003800000 */
[----:B------:R-:W-:Y:S01]  /*9e10*/  R2UR UR4, R16 ;  /* 0x00000000100472ca */ /* 0x000fe200000e0000 */
[----:B------:R-:W-:Y:S01]  /*9e20*/  IMAD.MOV.U32 R20, RZ, RZ, R3 ;  /* 0x000000ffff147224 */ /* 0x000fe200078e0003 */
[----:B------:R-:W-:Y:S01]  /*9e30*/  ULDC UR61, c[0x0][0x9d8] ;  /* 0x00027600003d7ab9 */ /* 0x000fe20000000800 */
[----:B------:R-:W-:Y:S02]  /*9e40*/  IMAD.MOV.U32 R19, RZ, RZ, R4 ;  /* 0x000000ffff137224 */ /* 0x000fe400078e0004 */
[----:B------:R-:W-:-:S08]  /*9e50*/  IMAD.U32 R21, RZ, RZ, UR60 ;  /* 0x0000003cff157e24 */ /* 0x000fd0000f8e00ff */
[----:B------:R-:W-:-:S07]  /*9e60*/  IMAD.U32 R231, RZ, RZ, UR4 ;  /* 0x00000004ffe77e24 */ /* 0x000fce000f8e00ff */
.L_x_2406:
        /* <DEDUP_REMOVED lines=10> */
.L_x_2398:
[----:B------:R-:W-:Y:S02]  /*9f10*/  R2UR UR4, R17 ;  /* 0x00000000110472ca */ /* 0x000fe400000e0000 */
[----:B------:R-:W-:-:S11]  /*9f20*/  R2UR UR5, R16 ;  /* 0x00000000100572ca */ /* 0x000fd600000e0000 */
[----:B------:R-:W-:Y:S02]  /*9f30*/  ULEA UR4, UR60, UR4, 0x3 ;  /* 0x000000043c047291 */ /* 0x000fe4000f8e183f */
[----:B------:R-:W-:-:S05]  /*9f40*/  IMAD.U32 R3, RZ, RZ, UR5 ;  /* 0x00000005ff037e24 */ /* 0x000fca000f8e00ff */
[----:B------:R-:W-:-:S04]  /*9f50*/  SHF.L.U32 R3, R3, 0x1f, RZ ;  /* 0x0000001f03037819 */ /* 0x000fc800000006ff */
[----:B------:R0:W1:Y:S01]  /*9f60*/  SYNCS.PHASECHK.TRANS64.TRYWAIT P2, [UR4+0x38830], R3 ;  /* 0x03883003ff0075a7 */ /* 0x0000620008040144 */
[----:B------:R-:W-:Y:S05]  /*9f70*/  @!P0 BRA `(.L_x_2399) ;  /* 0x0000000000048947 */ /* 0x000fea0003800000 */
[----:B------:R-:W-:Y:S01]  /*9f80*/  BPT.TRAP 0x1 ;  /* 0x000000040000795c */ /* 0x000fe20000300000 */
.L_x_2399:
[----:B-1----:R-:W-:Y:S05]  /*9f90*/  @P2 BRA `(.L_x_2400) ;  /* 0x0000000000082947 */ /* 0x002fea0003800000 */
[----:B------:R-:W1:Y:S02]  /*9fa0*/  SYNCS.PHASECHK.TRANS64.TRYWAIT P2, [UR4+0x38830], R3 ;  /* 0x03883003ff0075a7 */ /* 0x000e640008040144 */
[----:B-1----:R-:W-:Y:S05]  /*9fb0*/  @!P2 BRA `(.L_x_2401) ;  /* 0x000000d40078a947 */ /* 0x002fea0003800000 */
.L_x_2400:
        /* <DEDUP_REMOVED lines=644> */
.L_x_2402:
        /* <DEDUP_REMOVED lines=9> */
.L_x_2403:
[----:B---3--:R-:W-:Y:S05]  /*c890*/  @P2 BRA `(.L_x_2404) ;  /* 0x0000000000082947 */ /* 0x008fea0003800000 */
[----:B------:R-:W3:Y:S02]  /*c8a0*/  SYNCS.PHASECHK.TRANS64.TRYWAIT P2, [UR4+0x38850], R0 ;  /* 0x03885000ff0075a7 */ /* 0x000ee40008040144 */
[----:B---3--:R-:W-:Y:S05]  /*c8b0*/  @!P2 BRA `(.L_x_2405) ;  /* 0x000000ac0050a947 */ /* 0x008fea0003800000 */
.L_x_2404:
[----:B------:R-:W-:Y:S01]  /*c8c0*/  R2UR UR11, R17 ;  /* 0x00000000110b72ca */ /* 0x000fe200000e0000 */
[----:B------:R-:W-:Y:S01]  /*c8d0*/  WARPGROUP.ARRIVE ;  /* 0x00000000000079c5 */ /* 0x000fe20000000000 */
[----:B------:R-:W-:Y:S01]  /*c8e0*/  R2UR UR6, R21 ;  /* 0x00000000150672ca */ /* 0x000fe200000e0000 */
[----:B------:R-:W-:Y:S01]  /*c8f0*/  UMOV UR7, 0x40000040 ;  /* 0x4000004000077882 */ /* 0x000fe20000000000 */
[----:B------:R-:W-:Y:S01]  /*c900*/  FMUL.FTZ R2, R184, UR61 ;  /* 0x0000003db8027c20 */ /* 0x000fe20008410000 */
[----:B01----:R-:W-:Y:S01]  /*c910*/  FMUL.FTZ R3, R185, UR61 ;  /* 0x0000003db9037c20 */ /* 0x003fe20008410000 */
[----:B------:R-:W-:Y:S01]  /*c920*/  FMUL.FTZ R21, R186, UR61 ;  /* 0x0000003dba157c20 */ /* 0x000fe20008410000 */
[----:B------:R-:W-:Y:S01]  /*c930*/  FMUL.FTZ R186, R188, UR61 ;  /* 0x0000003dbcba7c20 */ /* 0x000fe20008410000 */
[----:B------:R-:W-:Y:S01]  /*c940*/  FMUL.FTZ R184, R187, UR61 ;  /* 0x0000003dbbb87c20 */ /* 0x000fe20008410000 */
[----:B------:R-:W-:Y:S01]  /*c950*/  FMUL.FTZ R187, R189, UR61 ;  /* 0x0000003dbdbb7c20 */ /* 0x000fe20008410000 */
[----:B------:R-:W2:Y:S01]  /*c960*/  MUFU.TANH R2, R2 ;  /* 0x0000000200027308 */ /* 0x000ea20000002400 */
[----:B------:R-:W-:Y:S01]  /*c970*/  FMUL.FTZ R176, R176, UR61 ;  /* 0x0000003db0b07c20 */ /* 0x000fe20008410000 */
[----:B------:R-:W-:Y:S01]  /*c980*/  FMUL.FTZ R189, R177, UR61 ;  /* 0x0000003db1bd7c20 */ /* 0x000fe20008410000 */
[----:B------:R-:W-:Y:S01]  /*c990*/  UIADD3 UR5, UR11, 0x400, URZ ;  /* 0x000004000b057890 */ /* 0x000fe2000fffe03f */
[----:B------:R-:W-:Y:S01]  /*c9a0*/  FMUL.FTZ R180, R180, UR61 ;  /* 0x0000003db4b47c20 */ /* 0x000fe20008410000 */
[----:B------:R-:W-:Y:S01]  /*c9b0*/  FMUL.FTZ R188, R191, UR61 ;  /* 0x0000003dbfbc7c20 */ /* 0x000fe20008410000 */
[----:B------:R-:W-:Y:S01]  /*c9c0*/  FMUL.FTZ R181, R181, UR61 ;  /* 0x0000003db5b57c20 */ /* 0x000fe20008410000 */
[----:B------:R-:W-:Y:S01]  /*c9d0*/  USHF.R.U32.HI UR5, URZ, 0x4, UR5 ;  /* 0x000000043f057899 */ /* 0x000fe20008011605 */
[----:B------:R-:W0:Y:S01]  /*c9e0*/  MUFU.TANH R3, R3 ;  /* 0x0000000300037308 */ /* 0x000e220000002400 */
[----:B------:R-:W-:Y:S01]  /*c9f0*/  FMUL.FTZ R168, R168, UR61 ;  /* 0x0000003da8a87c20 */ /* 0x000fe20008410000 */
[----:B------:R-:W-:Y:S01]  /*ca00*/  FMUL.FTZ R169, R169, UR61 ;  /* 0x0000003da9a97c20 */ /* 0x000fe20008410000 */
[----:B------:R-:W-:Y:S01]  /*ca10*/  ULOP3.LUT UR5, UR5, 0x3fff, URZ, 0xc0, !UPT ;  /* 0x00003fff05057892 */ /* 0x000fe2000f8ec03f */
[----:B------:R-:W-:Y:S01]  /*ca20*/  FMUL.FTZ R172, R172, UR61 ;  /* 0x0000003dacac7c20 */ /* 0x000fe20008410000 */
[----:B------:R-:W-:Y:S01]  /*ca30*/  FMUL.FTZ R173, R173, UR61 ;  /* 0x0000003dadad7c20 */ /* 0x000fe20008410000 */
[----:B------:R-:W-:Y:S01]  /*ca40*/  FMUL.FTZ R160, R160, UR61 ;  /* 0x0000003da0a07c20 */ /* 0x000fe20008410000 */
[----:B------:R-:W-:Y:S01]  /*ca50*/  ULOP3.LUT UR5, UR5, 0x2800000, URZ, 0xfc, !UPT ;  /* 0x0280000005057892 */ /* 0x000fe2000f8efc3f */
[----:B------:R-:W1:Y:S01]  /*ca60*/  MUFU.TANH R186, R186 ;  /* 0x000000ba00ba7308 */ /* 0x000e620000002400 */
[----:B--2---:R-:W-:Y:S01]  /*ca70*/  FMNMX.FTZ R0, R2, R19, !PT ;  /* 0x0000001302007209 */ /* 0x004fe20007810000 */
[----:B------:R-:W-:Y:S01]  /*ca80*/  FMUL.FTZ R161, R161, UR61 ;  /* 0x0000003da1a17c20 */ /* 0x000fe20008410000 */
[----:B------:R-:W-:Y:S01]  /*ca90*/  UIMAD UR10, UR6, 0xa00, UR5 ;  /* 0x00000a00060a78a4 */ /* 0x000fe2000f8e0205 */
[----:B------:R-:W-:Y:S01]  /*caa0*/  FMUL.FTZ R164, R164, UR61 ;  /* 0x0000003da4a47c20 */ /* 0x000fe20008410000 */
[----:B------:R-:W-:Y:S01]  /*cab0*/  FMUL.FTZ R165, R165, UR61 ;  /* 0x0000003da5a57c20 */ /* 0x000fe20008410000 */
[----:B------:R-:W-:Y:S01]  /*cac0*/  FMUL.FTZ R152, R152, UR61 ;  /* 0x0000003d98987c20 */ /* 0x000fe20008410000 */
[----:B------:R-:W-:Y:S01]  /*cad0*/  FMUL.FTZ R153, R153, UR61 ;  /* 0x0000003d99997c20 */ /* 0x000fe20008410000 */
[----:B------:R-:W2:Y:S01]  /*cae0*/  MUFU.TANH R187, R187 ;  /* 0x000000bb00bb7308 */ /* 0x000ea20000002400 */
[----:B0-----:R-:W-:Y:S01]  /*caf0*/  FMNMX.FTZ R191, R3, R0, !PT ;  /* 0x0000000003bf7209 */ /* 0x001fe20007810000 */
[----:B------:R-:W-:Y:S01]  /*cb00*/  UMOV UR6, UR10 ;  /* 0x0000000a00067c82 */ /* 0x000fe20008000000 */
[----:B------:R-:W-:Y:S01]  /*cb10*/  FMUL.FTZ R177, R178, UR61 ;  /* 0x0000003db2b17c20 */ /* 0x000fe20008410000 */
[----:B------:R-:W-:Y:S01]  /*cb20*/  HGMMA.64x256x16.F32.BF16 R24, R208, gdesc[UR4].tnspB, R24, gsb0 ;  /* 0x43e00004d0187df0 */ /* 0x000fe20008001818 */
[----:B------:R-:W-:Y:S01]  /*cb30*/  UIADD3 UR6, UR10, 0x80, URZ ;  /* 0x000000800a067890 */ /* 0x000fe2000fffe03f */
[----:B------:R-:W-:Y:S01]  /*cb40*/  FMUL.FTZ R178, R179, UR61 ;  /* 0x0000003db3b27c20 */ /* 0x000fe20008410000 */
[----:B------:R-:W-:Y:S01]  /*cb50*/  UMOV UR7, 0x40000040 ;  /* 0x4000004000077882 */ /* 0x000fe20000000000 */
[----:B------:R-:W0:Y:S01]  /*cb60*/  MUFU.TANH R176, R176 ;  /* 0x000000b000b07308 */ /* 0x000e220000002400 */
[----:B-1----:R-:W-:Y:S01]  /*cb70*/  FMNMX.FTZ R0, R186, R191, !PT ;  /* 0x000000bfba007209 */ /* 0x002fe20007810000 */
[----:B------:R-:W-:Y:S01]  /*cb80*/  FMUL.FTZ R156, R156, UR61 ;  /* 0x0000003d9c9c7c20 */ /* 0x000fe20008410000 */
[----:B------:R-:W-:Y:S01]  /*cb90*/  FMUL.FTZ R179, R182, UR61 ;  /* 0x0000003db6b37c20 */ /* 0x000fe20008410000 */
[----:B------:R-:W-:Y:S01]  /*cba0*/  FMUL.FTZ R182, R157, UR61 ;  /* 0x0000003d9db67c20 */ /* 0x000fe20008410000 */
[----:B------:R-:W-:Y:S01]  /*cbb0*/  FMUL.FTZ R185, R190, UR61 ;  /* 0x0000003dbeb97c20 */ /* 0x000fe20008410000 */
[----:B------:R-:W-:Y:S01]  /*cbc0*/  ULDC UR14, c[0x0][0x988] ;  /* 0x00026200000e7ab9 */ /* 0x000fe20000000800 */
[----:B------:R-:W-:Y:S01]  /*cbd0*/  FMUL.FTZ R170, R170, UR61 ;  /* 0x0000003daaaa7c20 */ /* 0x000fe20008410000 */
[----:B------:R-:W1:Y:S01]  /*cbe0*/  MUFU.TANH R189, R189 ;  /* 0x000000bd00bd7308 */ /* 0x000e620000002400 */
[----:B--2---:R-:W-:Y:S01]  /*cbf0*/  FMNMX.FTZ R191, R187, R0, !PT ;  /* 0x00000000bbbf7209 */ /* 0x004fe20007810000 */
[----:B------:R-:W-:Y:S01]  /*cc00*/  UMOV UR5, UR14 ;  /* 0x0000000e00057c82 */ /* 0x000fe20008000000 */
[----:B------:R-:W-:Y:S01]  /*cc10*/  FMUL.FTZ R171, R171, UR61 ;  /* 0x0000003dabab7c20 */ /* 0x000fe20008410000 */
[----:B------:R-:W-:Y:S01]  /*cc20*/  FMUL.FTZ R174, R174, UR61 ;  /* 0x0000003daeae7c20 */ /* 0x000fe20008410000 */
[----:B------:R-:W-:Y:S01]  /*cc30*/  FMUL.FTZ R175, R175, UR61 ;  /* 0x0000003dafaf7c20 */ /* 0x000fe20008410000 */
        /* <DEDUP_REMOVED lines=9> */
[----:B------:R-:W-:Y:S01]  /*ccd0*/  FMUL.FTZ R159, R159, UR61 ;  /* 0x0000003d9f9f7c20 */ /* 0x000fe20008410000 */
        /* <DEDUP_REMOVED lines=19> */
[----:B-1----:R-:W-:Y:S01]  /*ce10*/  FMNMX.FTZ R0, R164, R157, !PT ;  /* 0x0000009da4007209 */ /* 0x002fe20007810000 */
[----:B------:R-:W-:-:S06]  /*ce20*/  FMUL.FTZ R157, R183, UR61 ;  /* 0x0000003db79d7c20 */ /* 0x000fcc0008410000 */
        /* <DEDUP_REMOVED lines=9> */
[----:B0-----:R-:W-:-:S05]  /*cec0*/  FMNMX.FTZ R183, R182, R183, !PT ;  /* 0x000000b7b6b77209 */ /* 0x001fca0007810000 */
[----:B------:R-:W0:Y:S02]  /*ced0*/  SHFL.BFLY PT, R0, R183, 0x2, 0x1f ;  /* 0x0c401f00b7007f89 */ /* 0x000e2400000e0000 */
[----:B------:R-:W3:Y:S08]  /*cee0*/  MUFU.TANH R185, R185 ;  /* 0x000000b900b97308 */ /* 0x000ef00000002400 */
[----:B------:R-:W4:Y:S08]  /*cef0*/  MUFU.TANH R188, R188 ;  /* 0x000000bc00bc7308 */ /* 0x000f300000002400 */
[----:B------:R-:W5:Y:S01]  /*cf00*/  MUFU.TANH R177, R177 ;  /* 0x000000b100b17308 */ /* 0x000f620000002400 */
[----:B0-----:R-:W-:-:S07]  /*cf10*/  FMNMX.FTZ R0, R183, R0, !PT ;  /* 0x00000000b7007209 */ /* 0x001fce0007810000 */
[----:B------:R-:W0:Y:S01]  /*cf20*/  MUFU.TANH R178, R178 ;  /* 0x000000b200b27308 */ /* 0x000e220000002400 */
[----:B------:R-:W1:Y:S07]  /*cf30*/  SHFL.BFLY PT, R183, R0, 0x1, 0x1f ;  /* 0x0c201f0000b77f89 */ /* 0x000e6e00000e0000 */
[----:B------:R-:W0:Y:S08]  /*cf40*/  MUFU.TANH R179, R179 ;  /* 0x000000b300b37308 */ /* 0x000e300000002400 */
[----:B------:R-:W0:Y:S08]  /*cf50*/  MUFU.TANH R157, R157 ;  /* 0x0000009d009d7308 */ /* 0x000e300000002400 */
[----:B------:R-:W0:Y:S01]  /*cf60*/  MUFU.TANH R170, R170 ;  /* 0x000000aa00aa7308 */ /* 0x000e220000002400 */
[----:B-1----:R-:W-:-:S02]  /*cf70*/  FMNMX.FTZ R4, R0, R183, !PT ;  /* 0x000000b700047209 */ /* 0x002fc40007810000 */
[----:B------:R-:W-:-:S03]  /*cf80*/  FMNMX.FTZ R183, R21, R20, !PT ;  /* 0x0000001415b77209 */ /* 0x000fc60007810000 */
[----:B------:R-:W-:Y:S01]  /*cf90*/  FADD.FTZ R19, -R4, R19 ;  /* 0x0000001304137221 */ /* 0x000fe20000010100 */
[----:B--2---:R-:W-:Y:S01]  /*cfa0*/  FMNMX.FTZ R0, R184, R183, !PT ;  /* 0x000000b7b8007209 */ /* 0x004fe20007810000 */
[----:B------:R-:W1:Y:S02]  /*cfb0*/  MUFU.TANH R171, R171 ;  /* 0x000000ab00ab7308 */ /* 0x000e640000002400 */
[----:B------:R-:W-:Y:S01]  /*cfc0*/  FMUL.FTZ R191, R19, UR5 ;  /* 0x0000000513bf7c20 */ /* 0x000fe20008410000 */
[----:B---3--:R-:W-:-:S04]  /*cfd0*/  FMNMX.FTZ R19, R185, R0, !PT ;  /* 0x00000000b9137209 */ /* 0x008fc80007810000 */
[----:B----4-:R-:W-:Y:S01]  /*cfe0*/  FMNMX.FTZ R190, R188, R19, !PT ;  /* 0x00000013bcbe7209 */ /* 0x010fe20007810000 */
[----:B------:R-:W2:Y:S03]  /*cff0*/  MUFU.TANH R174, R174 ;  /* 0x000000ae00ae7308 */ /* 0x000ea60000002400 */
[----:B-----5:R-:W-:-:S05]  /*d000*/  FMNMX.FTZ R19, R177, R190, !PT ;  /* 0x000000beb1137209 */ /* 0x020fca0007810000 */
[----:B------:R-:W3:Y:S08]  /*d010*/  MUFU.TANH R175, R175 ;  /* 0x000000af00af7308 */ /* 0x000ef00000002400 */
[----:B------:R-:W4:Y:S08]  /*d020*/  MUFU.TANH R162, R162 ;  /* 0x000000a200a27308 */ /* 0x000f300000002400 */
[----:B------:R-:W5:Y:S08]  /*d030*/  MUFU.TANH R163, R163 ;  /* 0x000000a300a37308 */ /* 0x000f700000002400 */
[----:B------:R-:W5:Y:S08]  /*d040*/  MUFU.TANH R166, R166 ;  /* 0x000000a600a67308 */ /* 0x000f700000002400 */
[----:B------:R-:W5:Y:S08]  /*d050*/  MUFU.TANH R167, R167 ;  /* 0x000000a700a77308 */ /* 0x000f700000002400 */
[----:B------:R-:W5:Y:S01]  /*d060*/  MUFU.TANH R154, R154 ;  /* 0x0000009a009a7308 */ /* 0x000f620000002400 */
[----:B------:R-:W-:-:S02]  /*d070*/  WARPGROUP.DEPBAR.LE gsb0, 0x0 ;  /* 0x00008000000079c5 */ /* 0x000fc40000010000 */
[----:B------:R-:W-:-:S05]  /*d080*/  WARPGROUP.ARRIVE ;  /* 0x00000000000079c5 */ /* 0x000fca0000000000 */
[----:B------:R-:W5:Y:S01]  /*d090*/  MUFU.TANH R155, R155 ;  /* 0x0000009b009b7308 */ /* 0x000f620000002400 */
[----:B------:R-:W-:Y:S01]  /*d0a0*/  HGMMA.64x256x16.F32.BF16 R24, R204, gdesc[UR4].tnspB, R24, gsb0 ;  /* 0x43e00004cc187df0 */ /* 0x000fe20008001818 */
[----:B------:R-:W-:Y:S01]  /*d0b0*/  UIADD3 UR6, UR10, 0x100, URZ ;  /* 0x000001000a067890 */ /* 0x000fe2000fffe03f */
[----:B------:R-:W-:-:S05]  /*d0c0*/  UMOV UR7, 0x40000040 ;  /* 0x4000004000077882 */ /* 0x000fca0000000000 */
[----:B------:R-:W5:Y:S08]  /*d0d0*/  MUFU.TANH R158, R158 ;  /* 0x0000009e009e7308 */ /* 0x000f700000002400 */
[----:B------:R-:W5:Y:S08]  /*d0e0*/  MUFU.TANH R159, R159 ;  /* 0x0000009f009f7308 */ /* 0x000f700000002400 */
[----:B------:R1:W-:Y:S01]  /*d0f0*/  MUFU.EX2 R0, R191 ;  /* 0x000000bf00007308 */ /* 0x0003e20000000800 */
        /* <DEDUP_REMOVED lines=12> */
[----:B------:R-:W-:Y:S01]  /*d1c0*/  WARPGROUP.ARRIVE ;  /* 0x00000000000079c5 */ /* 0x000fe20000000000 */
[----:B------:R-:W-:-:S04]  /*d1d0*/  FMUL.FTZ R197, R4, UR5 ;  /* 0x0000000504c57c20 */ /* 0x000fc80008410000 */
[----:B------:R-:W-:-:S15]  /*d1e0*/  FFMA.FTZ R183, R2, UR5, -R197 ;  /* 0x0000000502b77c23 */ /* 0x000fde00080108c5 */
[----:B------:R-:W-:-:S03]  /*d1f0*/  NOP ;  /* 0x0000000000007918 */ /* 0x000fc60000000000 */
[----:B------:R-:W-:Y:S01]  /*d200*/  HGMMA.64x256x16.F32.BF16 R24, R192, gdesc[UR4].tnspB, R24, gsb0 ;  /* 0x43e00004c0187df0 */ /* 0x000fe20008001818 */
[----:B0-----:R-:W-:Y:S01]  /*d210*/  FMNMX.FTZ R2, R178, R19, !PT ;  /* 0x00000013b2027209 */ /* 0x001fe20007810000 */
        /* <DEDUP_REMOVED lines=9> */
[--C-:B-1----:R-:W-:Y:S01]  /*d2b0*/  FFMA.FTZ R191, R187, UR5, -R197.reuse ;  /* 0x00000005bbbf7c23 */ /* 0x102fe200080108c5 */
        /* <DEDUP_REMOVED lines=9> */
[----:B--2---:R-:W-:Y:S01]  /*d350*/  FMNMX.FTZ R2, R174, R3, !PT ;  /* 0x00000003ae027209 */ /* 0x004fe20007810000 */
[--C-:B------:R-:W-:Y:S01]  /*d360*/  FFMA.FTZ R181, R161, UR5, -R197.reuse ;  /* 0x00000005a1b57c23 */ /* 0x100fe200080108c5 */
[--C-:B------:R-:W-:Y:S01]  /*d370*/  FFMA.FTZ R169, R169, UR5, -R197.reuse ;  /* 0x00000005a9a97c23 */ /* 0x100fe200080108c5 */
[----:B------:R-:W-:Y:S01]  /*d380*/  MUFU.EX2 R210, R210 ;  /* 0x000000d200d27308 */ /* 0x000fe20000000800 */
[----:B---3--:R-:W-:Y:S01]  /*d390*/  FMNMX.FTZ R3, R175, R2, !PT ;  /* 0x00000002af037209 */ /* 0x008fe20007810000 */
[--C-:B------:R-:W-:Y:S01]  /*d3a0*/  FFMA.FTZ R202, R172, UR5, -R197.reuse ;  /* 0x00000005acca7c23 */ /* 0x100fe200080108c5 */
[--C-:B------:R-:W-:Y:S01]  /*d3b0*/  FFMA.FTZ R173, R173, UR5, -R197.reuse ;  /* 0x00000005adad7c23 */ /* 0x100fe200080108c5 */
[--C-:B------:R-:W-:Y:S01]  /*d3c0*/  FFMA.FTZ R161, R165, UR5, -R197.reuse ;  /* 0x00000005a5a17c23 */ /* 0x100fe200080108c5 */
[----:B----4-:R-:W-:Y:S01]  /*d3d0*/  FMNMX.FTZ R2, R162, R3, !PT ;  /* 0x00000003a2027209 */ /* 0x010fe20007810000 */
[----:B------:R-:W-:Y:S01]  /*d3e0*/  FFMA.FTZ R182, R182, UR5, -R197 ;  /* 0x00000005b6b67c23 */ /* 0x000fe200080108c5 */
[----:B------:R-:W-:Y:S01]  /*d3f0*/  R2UR UR6, R232 ;  /* 0x00000000e80672ca */ /* 0x000fe200000e0000 */
[----:B------:R-:W-:Y:S01]  /*d400*/  MUFU.EX2 R191, R191 ;  /* 0x000000bf00bf7308 */ /* 0x000fe20000000800 */
[----:B-----5:R-:W-:-:S04]  /*d410*/  FMNMX.FTZ R3, R163, R2, !PT ;  /* 0x00000002a3037209 */ /* 0x020fc80007810000 */
        /* <DEDUP_REMOVED lines=26> */
[----:B------:R-:W-:Y:S02]  /*d5c0*/  IMAD.U32 R21, RZ, RZ, UR60 ;  /* 0x0000003cff157e24 */ /* 0x000fe4000f8e00ff */
[--C-:B------:R-:W-:Y:S01]  /*d5d0*/  FFMA.FTZ R160, R184, UR5, -R156.reuse ;  /* 0x00000005b8a07c23 */ /* 0x100fe2000801089c */
[--C-:B------:R-:W-:Y:S01]  /*d5e0*/  FFMA.FTZ R211, R185, UR5, -R156.reuse ;  /* 0x00000005b9d37c23 */ /* 0x100fe2000801089c */
[--C-:B------:R-:W-:Y:S01]  /*d5f0*/  FFMA.FTZ R164, R188, UR5, -R156.reuse ;  /* 0x00000005bca47c23 */ /* 0x100fe2000801089c */
[----:B------:R-:W-:Y:S01]  /*d600*/  MUFU.EX2 R2, R2 ;  /* 0x0000000200027308 */ /* 0x000fe20000000800 */
[----:B------:R-:W-:Y:S01]  /*d610*/  @!P1 LEA R21, R21, UR11, 0x3 ;  /* 0x0000000b15159c11 */ /* 0x000fe2000f8e18ff */
[--C-:B------:R-:W-:Y:S01]  /*d620*/  FFMA.FTZ R205, R177, UR5, -R156.reuse ;  /* 0x00000005b1cd7c23 */ /* 0x100fe2000801089c */
[--C-:B------:R-:W-:Y:S01]  /*d630*/  FFMA.FTZ R168, R178, UR5, -R156.reuse ;  /* 0x00000005b2a87c23 */ /* 0x100fe2000801089c */
[--C-:B------:R-:W-:Y:S01]  /*d640*/  FFMA.FTZ R207, R179, UR5, -R156.reuse ;  /* 0x00000005b3cf7c23 */ /* 0x100fe2000801089c */
[----:B------:R-:W-:Y:S01]  /*d650*/  FFMA.FTZ R197, R162, UR5, -R156 ;  /* 0x00000005a2c57c23 */ /* 0x000fe2000801089c */
[----:B------:R-:W-:-:S02]  /*d660*/  @!P1 VIADD R21, R21, 0x38840 ;  /* 0x0003884015159836 */ /* 0x000fc40000000000 */
[--C-:B------:R-:W-:Y:S01]  /*d670*/  FFMA.FTZ R172, R157, UR5, -R156.reuse ;  /* 0x000000059dac7c23 */ /* 0x100fe2000801089c */
[----:B------:R-:W0:Y:S01]  /*d680*/  MUFU.EX2 R209, R209 ;  /* 0x000000d100d17308 */ /* 0x000e220000000800 */
[--C-:B------:R-:W-:Y:S01]  /*d690*/  FFMA.FTZ R201, R170, UR5, -R156.reuse ;  /* 0x00000005aac97c23 */ /* 0x100fe2000801089c */
[--C-:B------:R-:W-:Y:S01]  /*d6a0*/  FFMA.FTZ R170, R171, UR5, -R156.reuse ;  /* 0x00000005abaa7c23 */ /* 0x100fe2000801089c */
[----:B------:R-:W-:Y:S01]  /*d6b0*/  @!P1 PRMT R21, RZ, 0x654, R21 ;  /* 0x00000654ff159816 */ /* 0x000fe20000000015 */
[--C-:B------:R-:W-:Y:S01]  /*d6c0*/  FFMA.FTZ R199, R166, UR5, -R156.reuse ;  /* 0x00000005a6c77c23 */ /* 0x100fe2000801089c */
[--C-:B------:R-:W-:Y:S01]  /*d6d0*/  FFMA.FTZ R203, R174, UR5, -R156.reuse ;  /* 0x00000005aecb7c23 */ /* 0x100fe2000801089c */
[--C-:B------:R-:W-:Y:S01]  /*d6e0*/  FFMA.FTZ R174, R175, UR5, -R156.reuse ;  /* 0x00000005afae7c23 */ /* 0x100fe2000801089c */
[--C-:B------:R-:W-:Y:S01]  /*d6f0*/  FFMA.FTZ R167, R167, UR5, -R156.reuse ;  /* 0x00000005a7a77c23 */ /* 0x100fe2000801089c */
[----:B------:R-:W1:Y:S01]  /*d700*/  MUFU.EX2 R160, R160 ;  /* 0x000000a000a07308 */ /* 0x000e620000000800 */
[--C-:B------:R-:W-:Y:S01]  /*d710*/  FFMA.FTZ R155, R155, UR5, -R156.reuse ;  /* 0x000000059b9b7c23 */ /* 0x100fe2000801089c */
[----:B------:R-:W-:Y:S01]  /*d720*/  FFMA.FTZ R158, R158, UR5, -R156 ;  /* 0x000000059e9e7c23 */ /* 0x000fe2000801089c */
[----:B------:R-:W-:Y:S01]  /*d730*/  IMAD.U32 R157, RZ, RZ, UR4 ;  /* 0x00000004ff9d7e24 */ /* 0x000fe2000f8e00ff */
[----:B------:R-:W-:Y:S01]  /*d740*/  UIADD3 UR4, UR6, -0x1, URZ ;  /* 0xffffffff06047890 */ /* 0x000fe2000fffe03f */
[----:B------:R-:W-:-:S02]  /*d750*/  R2UR UR6, R16 ;  /* 0x00000000100672ca */ /* 0x000fc400000e0000 */
[----:B------:R-:W-:Y:S01]  /*d760*/  @!P1 VIADD R157, R157, 0x38860 ;  /* 0x000388609d9d9836 */ /* 0x000fe20000000000 */
[----:B------:R-:W2:Y:S01]  /*d770*/  MUFU.EX2 R211, R211 ;  /* 0x000000d300d37308 */ /* 0x000ea20000000800 */
[----:B0-----:R-:W-:Y:S01]  /*d780*/  FFMA.FTZ R5, R2, R5, R209 ;  /* 0x0000000502057223 */ /* 0x001fe200000100d1 */
[----:B------:R-:W-:Y:S02]  /*d790*/  IMAD.U32 R232, RZ, RZ, UR4 ;  /* 0x00000004ffe87e24 */ /* 0x000fe4000f8e00ff */
[----:B------:R-:W-:-:S04]  /*d7a0*/  @!P1 PRMT R157, RZ, 0x654, R157 ;  /* 0x00000654ff9d9816 */ /* 0x000fc8000000009d */
[----:B------:R-:W0:Y:S01]  /*d7b0*/  MUFU.EX2 R164, R164 ;  /* 0x000000a400a47308 */ /* 0x000e220000000800 */
[C---:B-1----:R-:W-:Y:S01]  /*d7c0*/  FADD.FTZ R162, R160.reuse, R5 ;  /* 0x00000005a0a27221 */ /* 0x042fe20000010000 */
[----:B------:R-:W-:Y:S01]  /*d7d0*/  F2FP.BF16.F32.PACK_AB R209, R160, R209 ;  /* 0x000000d1a0d1723e */ /* 0x000fe200000010ff */
[----:B------:R-:W-:-:S05]  /*d7e0*/  IMAD.U32 R231, RZ, RZ, UR6 ;  /* 0x00000006ffe77e24 */ /* 0x000fca000f8e00ff */
        /* <DEDUP_REMOVED lines=17> */
[----:B------:R-:W2:Y:S01]  /*d900*/  MUFU.EX2 R152, R152 ;  /* 0x0000009800987308 */ /* 0x000ea20000000800 */
[----:B------:R-:W-:-:S02]  /*d910*/  WARPGROUP.DEPBAR.LE gsb0, 0x0 ;  /* 0x00008000000079c5 */ /* 0x000fc40000010000 */
[----:B------:R3:W-:Y:S01]  /*d920*/  @!P1 SYNCS.ARRIVE.TRANS64.RED.A1T0 RZ, [R21+URZ], RZ ;  /* 0x000000ff15ff99a7 */ /* 0x0007e2000810043f */
[----:B------:R-:W-:Y:S01]  /*d930*/  FFMA.FTZ R193, R154, UR5, -R156 ;  /* 0x000000059ac17c23 */ /* 0x000fe2000801089c */
[----:B------:R-:W-:-:S03]  /*d940*/  FADD.FTZ R154, R168, R5 ;  /* 0x00000005a89a7221 */ /* 0x000fc60000010000 */
[----:B------:R-:W-:Y:S01]  /*d950*/  MUFU.EX2 R155, R155 ;  /* 0x0000009b009b7308 */ /* 0x000fe20000000800 */
[----:B0-----:R-:W-:Y:S01]  /*d960*/  FADD.FTZ R5, R207, R154 ;  /* 0x0000009acf057221 */ /* 0x001fe20000010000 */
[----:B-1----:R-:W-:Y:S01]  /*d970*/  F2FP.BF16.F32.PACK_AB R207, R172, R207 ;  /* 0x000000cfaccf723e */ /* 0x002fe200000010ff */
[----:B---3--:R-:W-:Y:S01]  /*d980*/  FFMA.FTZ R21, R0, R14, R183 ;  /* 0x0000000e00157223 */ /* 0x008fe200000100b7 */
[--C-:B------:R-:W-:Y:S01]  /*d990*/  FFMA.FTZ R14, R163, UR5, -R156.reuse ;  /* 0x00000005a30e7c23 */ /* 0x100fe2000801089c */
[----:B------:R-:W-:-:S03]  /*d9a0*/  FFMA.FTZ R156, R159, UR5, -R156 ;  /* 0x000000059f9c7c23 */ /* 0x000fc6000801089c */
[----:B------:R-:W-:Y:S01]  /*d9b0*/  MUFU.EX2 R154, R167 ;  /* 0x000000a7009a7308 */ /* 0x000fe20000000800 */
[----:B------:R-:W-:Y:S01]  /*d9c0*/  FADD.FTZ R21, R208, R21 ;  /* 0x00000015d0157221 */ /* 0x000fe20000010000 */
[----:B------:R0:W-:Y:S01]  /*d9d0*/  @!P1 SYNCS.ARRIVE.TRANS64.RED.A1T0 RZ, [R157+URZ], RZ ;  /* 0x000000ff9dff99a7 */ /* 0x0001e2000810043f */
[----:B--2---:R-:W-:Y:S02]  /*d9e0*/  F2FP.BF16.F32.PACK_AB R192, R152, R19 ;  /* 0x0000001398c0723e */ /* 0x004fe400000010ff */
[----:B------:R-:W-:Y:S01]  /*d9f0*/  FADD.FTZ R176, R210, R21 ;  /* 0x00000015d2b07221 */ /* 0x000fe20000010000 */
[----:B------:R-:W-:Y:S02]  /*da00*/  F2FP.BF16.F32.PACK_AB R208, R208, R183 ;  /* 0x000000b7d0d0723e */ /* 0x000fe400000010ff */
[----:B------:R-:W1:Y:S01]  /*da10*/  MUFU.EX2 R14, R14 ;  /* 0x0000000e000e7308 */ /* 0x000e620000000800 */
[C---:B------:R-:W-:Y:S01]  /*da20*/  FADD.FTZ R21, R191.reuse, R176 ;  /* 0x000000b0bf157221 */ /* 0x040fe20000010000 */
[----:B------:R-:W-:-:S03]  /*da30*/  F2FP.BF16.F32.PACK_AB R210, R191, R210 ;  /* 0x000000d2bfd2723e */ /* 0x000fc600000010ff */
[----:B------:R-:W-:Y:S01]  /*da40*/  FADD.FTZ R166, R204, R21 ;  /* 0x00000015cca67221 */ /* 0x000fe20000010000 */
[C---:B------:R-:W-:Y:S02]  /*da50*/  F2FP.BF16.F32.PACK_AB R204, R187.reuse, R204 ;  /* 0x000000ccbbcc723e */ /* 0x040fe400000010ff */
[----:B------:R-:W-:Y:S01]  /*da60*/  MUFU.EX2 R193, R193 ;  /* 0x000000c100c17308 */ /* 0x000fe20000000800 */
[----:B------:R-:W-:-:S04]  /*da70*/  FADD.FTZ R21, R187, R166 ;  /* 0x000000a6bb157221 */ /* 0x000fc80000010000 */
[----:B------:R-:W-:Y:S01]  /*da80*/  FADD.FTZ R162, R206, R21 ;  /* 0x00000015cea27221 */ /* 0x000fe20000010000 */
[C---:B------:R-:W-:Y:S02]  /*da90*/  F2FP.BF16.F32.PACK_AB R206, R189.reuse, R206 ;  /* 0x000000cebdce723e */ /* 0x040fe400000010ff */
[----:B------:R-:W-:Y:S01]  /*daa0*/  MUFU.EX2 R153, R153 ;  /* 0x0000009900997308 */ /* 0x000fe20000000800 */
[----:B------:R-:W-:Y:S01]  /*dab0*/  FADD.FTZ R21, R189, R162 ;  /* 0x000000a2bd157221 */ /* 0x000fe20000010000 */
[----:B------:R-:W-:-:S03]  /*dac0*/  FADD.FTZ R162, R172, R5 ;  /* 0x00000005aca27221 */ /* 0x000fc60000010000 */
[----:B------:R-:W-:Y:S01]  /*dad0*/  FADD.FTZ R166, R200, R21 ;  /* 0x00000015c8a67221 */ /* 0x000fe20000010000 */
[----:B------:R-:W-:Y:S01]  /*dae0*/  FADD.FTZ R5, R201, R162 ;  /* 0x000000a2c9057221 */ /* 0x000fe20000010000 */
[C---:B------:R-:W-:Y:S01]  /*daf0*/  F2FP.BF16.F32.PACK_AB R200, R169.reuse, R200 ;  /* 0x000000c8a9c8723e */ /* 0x040fe200000010ff */
[----:B------:R-:W-:Y:S01]  /*db00*/  MUFU.EX2 R195, R158 ;  /* 0x0000009e00c37308 */ /* 0x000fe20000000800 */
[----:B------:R-:W-:Y:S01]  /*db10*/  FADD.FTZ R21, R169, R166 ;  /* 0x000000a6a9157221 */ /* 0x000fe20000010000 */
[C---:B------:R-:W-:Y:S01]  /*db20*/  FADD.FTZ R160, R170.reuse, R5 ;  /* 0x00000005aaa07221 */ /* 0x040fe20000010000 */
[----:B------:R-:W-:Y:S02]  /*db30*/  F2FP.BF16.F32.PACK_AB R201, R170, R201 ;  /* 0x000000c9aac9723e */ /* 0x000fe400000010ff */
[----:B------:R-:W-:Y:S01]  /*db40*/  FADD.FTZ R162, R202, R21 ;  /* 0x00000015caa27221 */ /* 0x000fe20000010000 */
[----:B------:R-:W-:Y:S01]  /*db50*/  FADD.FTZ R5, R203, R160 ;  /* 0x000000a0cb057221 */ /* 0x000fe20000010000 */
[C---:B------:R-:W-:Y:S01]  /*db60*/  F2FP.BF16.F32.PACK_AB R202, R173.reuse, R202 ;  /* 0x000000caadca723e */ /* 0x040fe200000010ff */
[----:B------:R-:W2:Y:S01]  /*db70*/  MUFU.EX2 R20, R182 ;  /* 0x000000b600147308 */ /* 0x000ea20000000800 */
[----:B------:R-:W-:Y:S01]  /*db80*/  FADD.FTZ R21, R173, R162 ;  /* 0x000000a2ad157221 */ /* 0x000fe20000010000 */
[C---:B------:R-:W-:Y:S01]  /*db90*/  FADD.FTZ R160, R174.reuse, R5 ;  /* 0x00000005aea07221 */ /* 0x040fe20000010000 */
[----:B------:R-:W-:-:S02]  /*dba0*/  F2FP.BF16.F32.PACK_AB R203, R174, R203 ;  /* 0x000000cbaecb723e */ /* 0x000fc400000010ff */
[----:B------:R-:W-:Y:S01]  /*dbb0*/  FADD.FTZ R162, R196, R21 ;  /* 0x00000015c4a27221 */ /* 0x000fe20000010000 */
[----:B------:R-:W-:Y:S01]  /*dbc0*/  FADD.FTZ R5, R197, R160 ;  /* 0x000000a0c5057221 */ /* 0x000fe20000010000 */
[C---:B-1----:R-:W-:Y:S01]  /*dbd0*/  F2FP.BF16.F32.PACK_AB R197, R14.reuse, R197 ;  /* 0x000000c50ec5723e */ /* 0x042fe200000010ff */
[----:B------:R-:W1:Y:S01]  /*dbe0*/  MUFU.EX2 R156, R156 ;  /* 0x0000009c009c7308 */ /* 0x000e620000000800 */
[C---:B------:R-:W-:Y:S01]  /*dbf0*/  FADD.FTZ R21, R181.reuse, R162 ;  /* 0x000000a2b5157221 */ /* 0x040fe20000010000 */
[----:B------:R-:W-:Y:S01]  /*dc00*/  FADD.FTZ R160, R14, R5 ;  /* 0x000000050ea07221 */ /* 0x000fe20000010000 */
[----:B------:R-:W-:Y:S02]  /*dc10*/  F2FP.BF16.F32.PACK_AB R196, R181, R196 ;  /* 0x000000c4b5c4723e */ /* 0x000fe400000010ff */
[----:B------:R-:W-:Y:S01]  /*dc20*/  FADD.FTZ R162, R198, R21 ;  /* 0x00000015c6a27221 */ /* 0x000fe20000010000 */
[----:B------:R-:W-:Y:S01]  /*dc30*/  FADD.FTZ R5, R199, R160 ;  /* 0x000000a0c7057221 */ /* 0x000fe20000010000 */
[----:B------:R-:W-:Y:S01]  /*dc40*/  F2FP.BF16.F32.PACK_AB R198, R161, R198 ;  /* 0x000000c6a1c6723e */ /* 0x000fe200000010ff */
[----:B------:R-:W-:-:S02]  /*dc50*/  IMAD.U32 R21, RZ, RZ, UR60 ;  /* 0x0000003cff157e24 */ /* 0x000fc4000f8e00ff */
[----:B------:R-:W-:Y:S01]  /*dc60*/  FADD.FTZ R162, R161, R162 ;  /* 0x000000a2a1a27221 */ /* 0x000fe20000010000 */
[----:B------:R-:W-:Y:S01]  /*dc70*/  FADD.FTZ R160, R154, R5 ;  /* 0x000000059aa07221 */ /* 0x000fe20000010000 */
[----:B--2---:R-:W-:Y:S02]  /*dc80*/  F2FP.BF16.F32.PACK_AB R194, R20, R153 ;  /* 0x0000009914c2723e */ /* 0x004fe400000010ff */
[----:B------:R-:W-:Y:S01]  /*dc90*/  FADD.FTZ R5, R19, R162 ;  /* 0x000000a213057221 */ /* 0x000fe20000010000 */
[----:B------:R-:W-:Y:S01]  /*dca0*/  FADD.FTZ R160, R193, R160 ;  /* 0x000000a0c1a07221 */ /* 0x000fe20000010000 */
[----:B------:R-:W-:Y:S01]  /*dcb0*/  F2FP.BF16.F32.PACK_AB R199, R154, R199 ;  /* 0x000000c79ac7723e */ /* 0x000fe200000010ff */
[----:B------:R-:W-:Y:S02]  /*dcc0*/  IMAD.MOV.U32 R19, RZ, RZ, R4 ;  /* 0x000000ffff137224 */ /* 0x000fe400078e0004 */
[----:B------:R-:W-:Y:S01]  /*dcd0*/  FADD.FTZ R14, R152, R5 ;  /* 0x00000005980e7221 */ /* 0x000fe20000010000 */
[C---:B------:R-:W-:Y:S01]  /*dce0*/  FADD.FTZ R160, R155.reuse, R160 ;  /* 0x000000a09ba07221 */ /* 0x040fe20000010000 */
[----:B------:R-:W-:-:S02]  /*dcf0*/  F2FP.BF16.F32.PACK_AB R193, R155, R193 ;  /* 0x000000c19bc1723e */ /* 0x000fc400000010ff */
[----:B------:R-:W-:Y:S01]  /*dd00*/  FADD.FTZ R5, R153, R14 ;  /* 0x0000000e99057221 */ /* 0x000fe20000010000 */
[----:B------:R-:W-:Y:S01]  /*dd10*/  FADD.FTZ R160, R195, R160 ;  /* 0x000000a0c3a07221 */ /* 0x000fe20000010000 */
[----:B-1----:R-:W-:Y:S02]  /*dd20*/  F2FP.BF16.F32.PACK_AB R195, R156, R195 ;  /* 0x000000c39cc3723e */ /* 0x002fe400000010ff */
[----:B------:R-:W-:Y:S01]  /*dd30*/  FADD.FTZ R14, R20, R5 ;  /* 0x00000005140e7221 */ /* 0x000fe20000010000 */
[----:B------:R-:W-:Y:S01]  /*dd40*/  FADD.FTZ R5, R156, R160 ;  /* 0x000000a09c057221 */ /* 0x000fe20000010000 */
[----:B------:R-:W-:Y:S01]  /*dd50*/  IMAD.MOV.U32 R20, RZ, RZ, R3 ;  /* 0x000000ffff147224 */ /* 0x000fe200078e0003 */
[----:B0-----:R-:W-:Y:S06]  /*dd60*/  @P2 BRA `(.L_x_2406) ;  /* 0xffffffc000402947 */ /* 0x001fec000383ffff */
.L_x_2397:
        /* <DEDUP_REMOVED lines=131> */
.L_x_2407:
        /* <DEDUP_REMOVED lines=8> */
.L_x_2408:
[----:B-1----:R-:W-:Y:S05]  /*e620*/  @P2 BRA `(.L_x_2409) ;  /* 0x0000000000082947 */ /* 0x002fea0003800000 */
[----:B------:R-:W1:Y:S02]  /*e630*/  SYNCS.PHASECHK.TRANS64.TRYWAIT P0, [UR7+0x38850], R0 ;  /* 0x03885000ff0075a7 */ /* 0x000e640008000147 */
[----:B-1----:R-:W-:Y:S05]  /*e640*/  @!P0 BRA `(.L_x_2410) ;  /* 0x0000009000048947 */ /* 0x002fea0003800000 */
.L_x_2409:
[----:B------:R-:W-:Y:S01]  /*e650*/  R2UR UR4, R17 ;  /* 0x00000000110472ca */ /* 0x000fe200000e0000 */
[----:B------:R-:W-:Y:S01]  /*e660*/  WARPGROUP.ARRIVE ;  /* 0x00000000000079c5 */ /* 0x000fe20000000000 */
[----:B------:R-:W-:Y:S01]  /*e670*/  UMOV UR11, 0x40000040 ;  /* 0x40000040000b7882 */ /* 0x000fe20000000000 */
[----:B01----:R-:W0:Y:S01]  /*e680*/  SHFL.BFLY PT, R0, R5, 0x2, 0x1f ;  /* 0x0c401f0005007f89 */ /* 0x003e2200000e0000 */
[----:B------:R-:W-:Y:S01]  /*e690*/  IMAD.MOV.U32 R6, RZ, RZ, RZ ;  /* 0x000000ffff067224 */ /* 0x000fe200078e00ff */
[----:B------:R-:W-:Y:S01]  /*e6a0*/  R2UR UR9, R220 ;  /* 0x00000000dc0972ca */ /* 0x000fe200000e0000 */
[----:B------:R-:W-:Y:S01]  /*e6b0*/  IMAD.U32 R12, RZ, RZ, UR7 ;  /* 0x00000007ff0c7e24 */ /* 0x000fe2000f8e00ff */
[----:B------:R-:W1:Y:S01]  /*e6c0*/  SHFL.BFLY PT, R7, R14, 0x2, 0x1f ;  /* 0x0c401f000e077f89 */ /* 0x000e6200000e0000 */
[----:B------:R-:W-:Y:S01]  /*e6d0*/  R2UR UR8, R16 ;  /* 0x00000000100872ca */ /* 0x000fe200000e0000 */
[----:B------:R-:W-:-:S04]  /*e6e0*/  IMAD.U32 R13, RZ, RZ, UR5 ;  /* 0x00000005ff0d7e24 */ /* 0x000fc8000f8e00ff */
[----:B------:R-:W-:-:S04]  /*e6f0*/  UIADD3 UR4, UR4, 0x400, URZ ;  /* 0x0000040004047890 */ /* 0x000fc8000fffe03f */
[----:B------:R-:W-:Y:S02]  /*e700*/  USHF.R.U32.HI UR4, URZ, 0x4, UR4 ;  /* 0x000000043f047899 */ /* 0x000fe40008011604 */
[----:B------:R-:W-:Y:S02]  /*e710*/  UIADD3 UR9, UR9, 0x1, URZ ;  /* 0x0000000109097890 */ /* 0x000fe4000fffe03f */
[----:B------:R-:W-:-:S04]  /*e720*/  ULOP3.LUT UR4, UR4, 0x3fff, URZ, 0xc0, !UPT ;  /* 0x00003fff04047892 */ /* 0x000fc8000f8ec03f */
[----:B------:R-:W-:Y:S01]  /*e730*/  ULOP3.LUT UR4, UR4, 0x2800000, URZ, 0xfc, !UPT ;  /* 0x0280000004047892 */ /* 0x000fe2000f8efc3f */
[----:B------:R-:W-:Y:S02]  /*e740*/  IMAD.U32 R220, RZ, RZ, UR9 ;  /* 0x00000009ffdc7e24 */ /* 0x000fe4000f8e00ff */
[----:B0-----:R-:W-:Y:S01]  /*e750*/  FADD.FTZ R2, R0, R5 ;  /* 0x0000000500027221 */ /* 0x001fe20000010000 */
[----:B------:R-:W-:Y:S01]  /*e760*/  IMAD.MOV.U32 R5, RZ, RZ, RZ ;  /* 0x000000ffff057224 */ /* 0x000fe200078e00ff */
[----:B------:R-:W-:Y:S01]  /*e770*/  UIMAD UR4, UR60, 0xa00, UR4 ;  /* 0x00000a003c0478a4 */ /* 0x000fe2000f8e0204 */
[----:B-1----:R-:W-:Y:S02]  /*e780*/  FADD.FTZ R7, R7, R14 ;  /* 0x0000000e07077221 */ /* 0x002fe40000010000 */
[----:B------:R-:W0:Y:S01]  /*e790*/  SHFL.BFLY PT, R9, R2, 0x1, 0x1f ;  /* 0x0c201f0002097f89 */ /* 0x000e2200000e0000 */
[----:B------:R-:W-:Y:S02]  /*e7a0*/  UIADD3 UR6, UR4, 0x80, URZ ;  /* 0x0000008004067890 */ /* 0x000fe4000fffe03f */
[----:B------:R-:W-:Y:S01]  /*e7b0*/  UIADD3 UR60, UR60, 0x1, URZ ;  /* 0x000000013c3c7890 */ /* 0x000fe2000fffe03f */
[----:B------:R-:W1:Y:S01]  /*e7c0*/  SHFL.BFLY PT, R0, R7, 0x1, 0x1f ;  /* 0x0c201f0007007f89 */ /* 0x000e6200000e0000 */
[----:B------:R-:W-:-:S02]  /*e7d0*/  UMOV UR10, UR4 ;  /* 0x00000004000a7c82 */ /* 0x000fc40008000000 */
[----:B------:R-:W-:Y:S01]  /*e7e0*/  HGMMA.64x256x16.F32.BF16 R24, R208, gdesc[UR8].tnspB, R24, gsb0 ;  /* 0x43e00008d0187df0 */ /* 0x000fe20008001818 */
[----:B------:R-:W-:Y:S01]  /*e7f0*/  UMOV UR10, UR6 ;  /* 0x00000006000a7c82 */ /* 0x000fe20008000000 */
[----:B------:R-:W-:Y:S01]  /*e800*/  UMOV UR11, 0x40000040 ;  /* 0x40000040000b7882 */ /* 0x000fe20000000000 */
[----:B------:R-:W-:Y:S02]  /*e810*/  UIADD3 UR6, UR4, 0x100, URZ ;  /* 0x0000010004067890 */ /* 0x000fe4000fffe03f */
[----:B------:R-:W-:-:S04]  /*e820*/  UISETP.NE.AND UP0, UPT, UR60, 0x2, UPT ;  /* 0x000000023c00788c */ /* 0x000fc8000bf05270 */
[----:B------:R-:W-:Y:S01]  /*e830*/  USEL UR60, UR60, URZ, UP0 ;  /* 0x0000003f3c3c7287 */ /* 0x000fe20008000000 */
        /* <DEDUP_REMOVED lines=25> */
[----:B------:R-:W-:Y:S02]  /*e9d0*/  UIADD3 UR6, UR4, 0x180, URZ ;  /* 0x0000018004067890 */ /* 0x000fe4000fffe03f */
[----:B------:R-:W-:Y:S01]  /*e9e0*/  UIADD3 UR4, UR4, 0x200, URZ ;  /* 0x0000020004047890 */ /* 0x000fe2000fffe03f */
[----:B------:R-:W-:Y:S02]  /*e9f0*/  WARPGROUP.DEPBAR.LE gsb0, 0x0 ;  /* 0x00008000000079c5 */ /* 0x000fe40000010000 */
[----:B------:R-:W-:-:S15]  /*ea00*/  WARPGROUP.ARRIVE ;  /* 0x00000000000079c5 */ /* 0x000fde0000000000 */
[----:B------:R-:W-:-:S05]  /*ea10*/  NOP ;  /* 0x0000000000007918 */ /* 0x000fca0000000000 */
        /* <DEDUP_REMOVED lines=10> */
[----:B------:R-:W-:-:S06]  /*eac0*/  ULOP3.LUT UR8, UR8, UR4, URZ, 0x3c, !UPT ;  /* 0x0000000408087292 */ /* 0x000fcc000f8e3c3f */
[----:B------:R-:W-:Y:S01]  /*ead0*/  IMAD.U32 R16, RZ, RZ, UR8 ;  /* 0x00000008ff107e24 */ /* 0x000fe2000f8e00ff */
[----:B------:R-:W-:Y:S02]  /*eae0*/  WARPGROUP.DEPBAR.LE gsb0, 0x0 ;  /* 0x00008000000079c5 */ /* 0x000fe40000010000 */
[----:B------:R-:W-:-:S12]  /*eaf0*/  WARPGROUP.ARRIVE ;  /* 0x00000000000079c5 */ /* 0x000fd80000000000 */
        /* <DEDUP_REMOVED lines=131> */
.L_x_2380:
        /* <DEDUP_REMOVED lines=13> */
[----:B------:R-:W-:Y:S01]  /*f400*/  F2FP.BF16.F32.PACK_AB R24, R25, R24 ;  /* 0x000000181918723e */ /* 0x000fe200000010ff */
[----:B------:R-:W-:Y:S01]  /*f410*/  ULDC.64 UR16, c[0x0][0x208] ;  /* 0x0000820000107ab9 */ /* 0x000fe20000000a00 */
[----:B------:R-:W-:Y:S02]  /*f420*/  F2FP.BF16.F32.PACK_AB R25, R17, R26 ;  /* 0x0000001a1119723e */ /* 0x000fe400000010ff */
[----:B------:R-:W-:Y:S02]  /*f430*/  F2FP.BF16.F32.PACK_AB R26, R29, R28 ;  /* 0x0000001c1d1a723e */ /* 0x000fe400000010ff */
[----:B------:R-:W-:-:S02]  /*f440*/  F2FP.BF16.F32.PACK_AB R27, R27, R30 ;  /* 0x0000001e1b1b723e */ /* 0x000fc400000010ff */
[----:B------:R-:W-:Y:S02]  /*f450*/  R2UR UR11, R217 ;  /* 0x00000000d90b72ca */ /* 0x000fe400000e0000 */
[----:B------:R-:W-:Y:S02]  /*f460*/  R2UR UR14, R218 ;  /* 0x00000000da0e72ca */ /* 0x000fe400000e0000 */
[----:B------:R-:W-:Y:S02]  /*f470*/  F2FP.BF16.F32.PACK_AB R32, R33, R32 ;  /* 0x000000202120723e */ /* 0x000fe400000010ff */
[----:B------:R-:W-:Y:S02]  /*f480*/  F2FP.BF16.F32.PACK_AB R33, R35, R34 ;  /* 0x000000222321723e */ /* 0x000fe400000010ff */
[----:B------:R-:W-:Y:S01]  /*f490*/  F2FP.BF16.F32.PACK_AB R34, R37, R176 ;  /* 0x000000b02522723e */ /* 0x000fe200000010ff */
[----:B------:R-:W-:Y:S01]  /*f4a0*/  VIADD R37, R212, UR13 ;  /* 0x0000000dd4257c36 */ /* 0x000fe20008000000 */
[----:B------:R-:W-:-:S02]  /*f4b0*/  F2FP.BF16.F32.PACK_AB R35, R39, R38 ;  /* 0x000000262723723e */ /* 0x000fc400000010ff */
[----:B------:R-:W-:Y:S01]  /*f4c0*/  F2FP.BF16.F32.PACK_AB R173, R174, R173 ;  /* 0x000000adaead723e */ /* 0x000fe200000010ff */
[----:B------:R-:W-:Y:S01]  /*f4d0*/  USHF.R.S32.HI UR10, URZ, 0x1f, UR11 ;  /* 0x0000001f3f0a7899 */ /* 0x000fe2000801140b */
[----:B------:R-:W-:Y:S01]  /*f4e0*/  F2FP.BF16.F32.PACK_AB R174, R149, R148 ;  /* 0x0000009495ae723e */ /* 0x000fe200000010ff */
[----:B------:R-:W-:Y:S01]  /*f4f0*/  UIMAD.WIDE.U32 UR6, UR11, UR8, URZ ;  /* 0x000000080b0672a5 */ /* 0x000fe2000f8e003f */
[----:B------:R-:W-:Y:S01]  /*f500*/  F2FP.BF16.F32.PACK_AB R175, R177, R175 ;  /* 0x000000afb1af723e */ /* 0x000fe200000010ff */
[----:B------:R-:W-:Y:S02]  /*f510*/  UIMAD UR5, UR10, UR8, URZ ;  /* 0x000000080a0572a4 */ /* 0x000fe4000f8e023f */
[----:B------:R-:W-:Y:S01]  /*f520*/  USHF.R.S32.HI UR12, URZ, 0x1f, UR14 ;  /* 0x0000001f3f0c7899 */ /* 0x000fe2000801140e */
[----:B------:R-:W-:Y:S02]  /*f530*/  MOV R168, R199 ;  /* 0x000000c700a87202 */ /* 0x000fe40000000f00 */
[----:B0-----:R-:W-:Y:S01]  /*f540*/  MOV R169, R4 ;  /* 0x0000000400a97202 */ /* 0x001fe20000000f00 */
[----:B------:R-:W-:-:S03]  /*f550*/  UIMAD UR5, UR11, UR9, UR5 ;  /* 0x000000090b0572a4 */ /* 0x000fc6000f8e0205 */
[----:B------:R-:W-:Y:S01]  /*f560*/  ULDC.64 UR8, c[0x0][0xb98] ;  /* 0x0002e60000087ab9 */ /* 0x000fe20000000a00 */
[--C-:B------:R-:W-:Y:S01]  /*f570*/  IMAD.WIDE R20, R224, 0x2, R168.reuse ;  /* 0x00000002e0147825 */ /* 0x100fe200078e02a8 */
[----:B------:R-:W-:Y:S02]  /*f580*/  UIADD3 UR7, UR7, UR5, URZ ;  /* 0x0000000507077290 */ /* 0x000fe4000fffe03f */
[----:B------:R-:W-:Y:S01]  /*f590*/  UIMAD UR5, UR12, UR8, URZ ;  /* 0x000000080c0572a4 */ /* 0x000fe2000f8e023f */
[----:B------:R-:W-:Y:S01]  /*f5a0*/  IMAD.WIDE R168, R5, 0x2, R168 ;  /* 0x0000000205a87825 */ /* 0x000fe200078e02a8 */
[C---:B------:R-:W-:Y:S01]  /*f5b0*/  IADD3 R119, P6, R20.reuse, 0xc000, RZ ;  /* 0x0000c00014777810 */ /* 0x040fe20007fde0ff */
[----:B------:R-:W-:Y:S01]  /*f5c0*/  UIMAD.WIDE.U32 UR6, UR14, UR8, UR6 ;  /* 0x000000080e0672a5 */ /* 0x000fe2000f8e0006 */
[C---:B------:R-:W-:Y:S01]  /*f5d0*/  IADD3 R7, P3, R20.reuse, 0xc060, RZ ;  /* 0x0000c06014077810 */ /* 0x040fe20007f7e0ff */
[----:B------:R-:W-:Y:S01]  /*f5e0*/  UIMAD UR5, UR14, UR9, UR5 ;  /* 0x000000090e0572a4 */ /* 0x000fe2000f8e0205 */
[C---:B------:R-:W-:Y:S01]  /*f5f0*/  IADD3 R111, P2, R20.reuse, 0x8040, RZ ;  /* 0x00008040146f7810 */ /* 0x040fe20007f5e0ff */
[--C-:B------:R-:W-:Y:S01]  /*f600*/  IMAD.X R11, RZ, RZ, R21.reuse, P6 ;  /* 0x000000ffff0b7224 */ /* 0x100fe200030e0615 */
[----:B------:R-:W-:Y:S01]  /*f610*/  LOP3.LUT R171, R20, 0x380, RZ, 0xc0, !PT ;  /* 0x0000038014ab7812 */ /* 0x000fe200078ec0ff */
[--C-:B------:R-:W-:Y:S01]  /*f620*/  IMAD.X R5, RZ, RZ, R21.reuse, P3 ;  /* 0x000000ffff057224 */ /* 0x100fe200018e0615 */
[----:B------:R-:W-:Y:S01]  /*f630*/  LOP3.LUT R10, R119, 0x380, RZ, 0xc0, !PT ;  /* 0x00000380770a7812 */ /* 0x000fe200078ec0ff */
[----:B------:R-:W-:Y:S01]  /*f640*/  IMAD.X R153, RZ, RZ, R21, P2 ;  /* 0x000000ffff997224 */ /* 0x000fe200010e0615 */
[----:B------:R-:W-:Y:S01]  /*f650*/  LOP3.LUT R4, R7, 0x380, RZ, 0xc0, !PT ;  /* 0x0000038007047812 */ /* 0x000fe200078ec0ff */
[----:B------:R-:W-:Y:S01]  /*f660*/  ULDC.64 UR8, c[0x0][0xae8] ;  /* 0x0002ba0000087ab9 */ /* 0x000fe20000000a00 */
[----:B------:R-:W-:-:S02]  /*f670*/  SHF.R.U64 R171, R171, 0x3, RZ ;  /* 0x00000003abab7819 */ /* 0x000fc400000012ff */
[----:B------:R-:W-:Y:S02]  /*f680*/  IADD3 R12, P2, R20, 0x4000, RZ ;  /* 0x00004000140c7810 */ /* 0x000fe40007f5e0ff */
[----:B------:R-:W-:Y:S02]  /*f690*/  SHF.R.U64 R10, R10, 0x3, RZ ;  /* 0x000000030a0a7819 */ /* 0x000fe400000012ff */
[----:B------:R-:W-:Y:S01]  /*f6a0*/  SHF.R.U64 R4, R4, 0x3, RZ ;  /* 0x0000000304047819 */ /* 0x000fe200000012ff */
[----:B------:R-:W-:Y:S01]  /*f6b0*/  IMAD.X R13, RZ, RZ, R21, P2 ;  /* 0x000000ffff0d7224 */ /* 0x000fe200010e0615 */
[C---:B------:R-:W-:Y:S02]  /*f6c0*/  IADD3 R127, P4, R20.reuse, 0xc040, RZ ;  /* 0x0000c040147f7810 */ /* 0x040fe40007f9e0ff */
[C---:B------:R-:W-:Y:S02]  /*f6d0*/  IADD3 R123, P5, R20.reuse, 0xc020, RZ ;  /* 0x0000c020147b7810 */ /* 0x040fe40007fbe0ff */
[----:B------:R-:W-:-:S02]  /*f6e0*/  IADD3 R115, P0, R20, 0x8060, RZ ;  /* 0x0000806014737810 */ /* 0x000fc40007f1e0ff */
[C---:B------:R-:W-:Y:S01]  /*f6f0*/  IADD3 R31, P1, R20.reuse, 0x20, RZ ;  /* 0x00000020141f7810 */ /* 0x040fe20007f3e0ff */
[--C-:B------:R-:W-:Y:S01]  /*f700*/  IMAD.X R9, RZ, RZ, R21.reuse, P5 ;  /* 0x000000ffff097224 */ /* 0x100fe200028e0615 */
[----:B------:R-:W-:Y:S01]  /*f710*/  IADD3 R107, P3, R20, 0x8020, RZ ;  /* 0x00008020146b7810 */ /* 0x000fe20007f7e0ff */
[--C-:B------:R-:W-:Y:S01]  /*f720*/  IMAD.X R15, RZ, RZ, R21.reuse, P0 ;  /* 0x000000ffff0f7224 */ /* 0x100fe200000e0615 */
[----:B------:R-:W-:Y:S01]  /*f730*/  LOP3.LUT R170, R171, R20, RZ, 0x3c, !PT ;  /* 0x00000014abaa7212 */ /* 0x000fe200078e3cff */
[--C-:B------:R-:W-:Y:S01]  /*f740*/  IMAD.MOV.U32 R171, RZ, RZ, R21.reuse ;  /* 0x000000ffffab7224 */ /* 0x100fe200078e0015 */
[----:B------:R-:W-:Y:S01]  /*f750*/  LOP3.LUT R10, R10, R119, RZ, 0x3c, !PT ;  /* 0x000000770a0a7212 */ /* 0x000fe200078e3cff */
[--C-:B------:R-:W-:Y:S01]  /*f760*/  IMAD.X R151, RZ, RZ, R21.reuse, P1 ;  /* 0x000000ffff977224 */ /* 0x100fe200008e0615 */
[----:B------:R-:W-:Y:S01]  /*f770*/  LOP3.LUT R4, R4, R7, RZ, 0x3c, !PT ;  /* 0x0000000704047212 */ /* 0x000fe200078e3cff */
[--C-:B------:R-:W-:Y:S01]  /*f780*/  IMAD.X R7, RZ, RZ, R21.reuse, P4 ;  /* 0x000000ffff077224 */ /* 0x100fe200020e0615 */
[----:B------:R-:W-:Y:S01]  /*f790*/  IADD3 R119, P2, R168, 0x7000, RZ ;  /* 0x00007000a8777810 */ /* 0x000fe20007f5e0ff */
        /* <DEDUP_REMOVED lines=11> */
[----:B------:R-:W-:Y:S01]  /*f850*/  MOV R171, R170 ;  /* 0x000000aa00ab7202 */ /* 0x000fe20000000f00 */
[--C-:B------:R-:W-:Y:S01]  /*f860*/  IMAD.X R165, RZ, RZ, R21.reuse, P1 ;  /* 0x000000ffffa57224 */ /* 0x100fe200008e0615 */
[----:B------:R-:W-:Y:S01]  /*f870*/  LOP3.LUT R118, R119, 0x380, RZ, 0xc0, !PT ;  /* 0x0000038077767812 */ /* 0x000fe200078ec0ff */
[----:B------:R-:W0:Y:S01]  /*f880*/  LDC R170, c[0x0][0xbe8] ;  /* 0x0002fa00ffaa7b82 */ /* 0x000e220000000800 */
[----:B------:R-:W-:Y:S01]  /*f890*/  IMAD.X R167, RZ, RZ, R21, P3 ;  /* 0x000000ffffa77224 */ /* 0x000fe200018e0615 */
[----:B------:R-:W-:-:S06]  /*f8a0*/  LOP3.LUT R21, R102, 0x380, RZ, 0xc0, !PT ;  /* 0x0000038066157812 */ /* 0x000fcc00078ec0ff */
[----:B------:R-:W-:Y:S01]  /*f8b0*/  BAR.SYNC.DEFER_BLOCKING 0x1, 0x100 ;  /* 0x0044000000007b1d */ /* 0x000fe20000010000 */
[----:B------:R-:W-:Y:S02]  /*f8c0*/  SHF.R.U64 R118, R118, 0x3, RZ ;  /* 0x0000000376767819 */ /* 0x000fe400000012ff */
[----:B------:R-:W-:Y:S02]  /*f8d0*/  LOP3.LUT R20, R31, 0x380, RZ, 0xc0, !PT ;  /* 0x000003801f147812 */ /* 0x000fe400078ec0ff */
[----:B------:R-:W-:Y:S02]  /*f8e0*/  SHF.R.U64 R21, R21, 0x3, RZ ;  /* 0x0000000315157819 */ /* 0x000fe400000012ff */
[----:B------:R-:W-:Y:S01]  /*f8f0*/  LOP3.LUT R118, R118, R119, RZ, 0x3c, !PT ;  /* 0x0000007776767212 */ /* 0x000fe200078e3cff */
[----:B------:R-:W-:Y:S01]  /*f900*/  IMAD.X R119, RZ, RZ, R169, P2 ;  /* 0x000000ffff777224 */ /* 0x000fe200010e06a9 */
[----:B------:R-:W-:Y:S02]  /*f910*/  IADD3 R147, P2, R168, 0xe000, RZ ;  /* 0x0000e000a8937810 */ /* 0x000fe40007f5e0ff */
[----:B------:R-:W-:-:S02]  /*f920*/  SHF.R.U64 R20, R20, 0x3, RZ ;  /* 0x0000000314147819 */ /* 0x000fc400000012ff */
[----:B------:R-:W-:Y:S02]  /*f930*/  LOP3.LUT R156, R21, R102, RZ, 0x3c, !PT ;  /* 0x00000066159c7212 */ /* 0x000fe400078e3cff */
[----:B------:R-:W-:Y:S02]  /*f940*/  LOP3.LUT R21, R22, 0x380, RZ, 0xc0, !PT ;  /* 0x0000038016157812 */ /* 0x000fe400078ec0ff */
[----:B------:R-:W-:Y:S02]  /*f950*/  LOP3.LUT R146, R147, 0x380, RZ, 0xc0, !PT ;  /* 0x0000038093927812 */ /* 0x000fe400078ec0ff */
[----:B------:R-:W-:Y:S02]  /*f960*/  LOP3.LUT R150, R20, R31, RZ, 0x3c, !PT ;  /* 0x0000001f14967212 */ /* 0x000fe400078e3cff */
[----:B------:R-:W-:Y:S02]  /*f970*/  LOP3.LUT R20, R99, 0x380, RZ, 0xc0, !PT ;  /* 0x0000038063147812 */ /* 0x000fe400078ec0ff */
[----:B------:R-:W-:Y:S01]  /*f980*/  SHF.R.U64 R21, R21, 0x3, RZ ;  /* 0x0000000315157819 */ /* 0x000fe200000012ff */
[----:B------:R1:W-:Y:S01]  /*f990*/  STSM.16.M88.4 [R171], R24 ;  /* 0x00000018ab007844 */ /* 0x0003e20000000200 */
[----:B------:R-:W-:-:S02]  /*f9a0*/  SHF.R.U64 R146, R146, 0x3, RZ ;  /* 0x0000000392927819 */ /* 0x000fc400000012ff */
[----:B------:R-:W-:Y:S02]  /*f9b0*/  SHF.R.U64 R20, R20, 0x3, RZ ;  /* 0x0000000314147819 */ /* 0x000fe400000012ff */
[----:B------:R-:W-:Y:S02]  /*f9c0*/  LOP3.LUT R164, R21, R22, RZ, 0x3c, !PT ;  /* 0x0000001615a47212 */ /* 0x000fe400078e3cff */
[----:B------:R-:W-:Y:S02]  /*f9d0*/  IADD3 R21, P3, R168, 0x1000, RZ ;  /* 0x00001000a8157810 */ /* 0x000fe40007f7e0ff */
[----:B------:R-:W-:Y:S01]  /*f9e0*/  LOP3.LUT R146, R146, R147, RZ, 0x3c, !PT ;  /* 0x0000009392927212 */ /* 0x000fe200078e3cff */
[----:B------:R-:W-:Y:S01]  /*f9f0*/  IMAD.X R147, RZ, RZ, R169, P2 ;  /* 0x000000ffff937224 */ /* 0x000fe200010e06a9 */
[----:B0-----:R-:W-:Y:S02]  /*fa00*/  ISETP.NE.AND P2, PT, R170, 0x1, PT ;  /* 0x00000001aa00780c */ /* 0x001fe40003f45270 */
[----:B------:R-:W-:-:S02]  /*fa10*/  LOP3.LUT R160, R20, R99, RZ, 0x3c, !PT ;  /* 0x0000006314a07212 */ /* 0x000fc400078e3cff */
[----:B------:R-:W-:Y:S02]  /*fa20*/  LOP3.LUT R20, R21, 0x380, RZ, 0xc0, !PT ;  /* 0x0000038015147812 */ /* 0x000fe400078ec0ff */
[----:B------:R-:W-:Y:S02]  /*fa30*/  LOP3.LUT R8, R123, 0x380, RZ, 0xc0, !PT ;  /* 0x000003807b087812 */ /* 0x000fe400078ec0ff */
[----:B------:R-:W-:Y:S02]  /*fa40*/  LOP3.LUT R14, R115, 0x380, RZ, 0xc0, !PT ;  /* 0x00000380730e7812 */ /* 0x000fe400078ec0ff */
[----:B------:R-:W-:Y:S02]  /*fa50*/  LOP3.LUT R110, R111, 0x380, RZ, 0xc0, !PT ;  /* 0x000003806f6e7812 */ /* 0x000fe400078ec0ff */
[----:B------:R-:W-:Y:S01]  /*fa60*/  LOP3.LUT R106, R107, 0x380, RZ, 0xc0, !PT ;  /* 0x000003806b6a7812 */ /* 0x000fe200078ec0ff */
[----:B-1----:R-:W0:Y:S01]  /*fa70*/  @P2 LDC R24, c[0x0][0xbec] ;  /* 0x0002fb00ff182b82 */ /* 0x002e220000000800 */
[----:B------:R-:W-:-:S02]  /*fa80*/  LOP3.LUT R102, R103, 0x380, RZ, 0xc0, !PT ;  /* 0x0000038067667812 */ /* 0x000fc400078ec0ff */
[----:B------:R-:W-:Y:S02]  /*fa90*/  SHF.R.U64 R20, R20, 0x3, RZ ;  /* 0x0000000314147819 */ /* 0x000fe400000012ff */
[----:B------:R-:W-:Y:S02]  /*faa0*/  SHF.R.U64 R8, R8, 0x3, RZ ;  /* 0x0000000308087819 */ /* 0x000fe400000012ff */
[----:B------:R-:W-:Y:S01]  /*fab0*/  SHF.R.U64 R14, R14, 0x3, RZ ;  /* 0x000000030e0e7819 */ /* 0x000fe200000012ff */
[----:B------:R-:W1:Y:S01]  /*fac0*/  @P2 LDC R27, c[0x0][0xbf0] ;  /* 0x0002fc00ff1b2b82 */ /* 0x000e620000000800 */
[----:B------:R-:W-:Y:S02]  /*fad0*/  SHF.R.U64 R110, R110, 0x3, RZ ;  /* 0x000000036e6e7819 */ /* 0x000fe400000012ff */
[----:B------:R-:W-:Y:S02]  /*fae0*/  SHF.R.U64 R106, R106, 0x3, RZ ;  /* 0x000000036a6a7819 */ /* 0x000fe400000012ff */
[----:B------:R-:W-:-:S02]  /*faf0*/  LOP3.LUT R31, R98, 0x380, RZ, 0xc0, !PT ;  /* 0x00000380621f7812 */ /* 0x000fc400078ec0ff */
[----:B------:R-:W-:Y:S02]  /*fb00*/  SHF.R.U64 R102, R102, 0x3, RZ ;  /* 0x0000000366667819 */ /* 0x000fe400000012ff */
[----:B------:R-:W-:Y:S01]  /*fb10*/  LOP3.LUT R20, R20, R21, RZ, 0x3c, !PT ;  /* 0x0000001514147212 */ /* 0x000fe200078e3cff */
[----:B------:R-:W-:Y:S01]  /*fb20*/  IMAD.X R21, RZ, RZ, R169, P3 ;  /* 0x000000ffff157224 */ /* 0x000fe200018e06a9 */
[----:B------:R-:W-:Y:S02]  /*fb30*/  LOP3.LUT R8, R8, R123, RZ, 0x3c, !PT ;  /* 0x0000007b08087212 */ /* 0x000fe400078e3cff */
[----:B------:R-:W-:Y:S02]  /*fb40*/  LOP3.LUT R14, R14, R115, RZ, 0x3c, !PT ;  /* 0x000000730e0e7212 */ /* 0x000fe400078e3cff */
[----:B------:R-:W-:Y:S01]  /*fb50*/  LOP3.LUT R152, R110, R111, RZ, 0x3c, !PT ;  /* 0x0000006f6e987212 */ /* 0x000fe200078e3cff */
[----:B0-----:R-:W-:Y:S01]  /*fb60*/  @P2 IMAD.HI.U32 R24, R37, R24, RZ ;  /* 0x0000001825182227 */ /* 0x001fe200078e00ff */
[----:B------:R-:W-:-:S02]  /*fb70*/  LOP3.LUT R154, R106, R107, RZ, 0x3c, !PT ;  /* 0x0000006b6a9a7212 */ /* 0x000fc400078e3cff */
[----:B------:R-:W-:Y:S02]  /*fb80*/  SHF.R.U64 R31, R31, 0x3, RZ ;  /* 0x000000031f1f7819 */ /* 0x000fe400000012ff */
[----:B------:R-:W-:Y:S02]  /*fb90*/  LOP3.LUT R158, R102, R103, RZ, 0x3c, !PT ;  /* 0x00000067669e7212 */ /* 0x000fe400078e3cff */
[C---:B------:R-:W-:Y:S02]  /*fba0*/  IADD3 R123, P3, R168.reuse, 0x8000, RZ ;  /* 0x00008000a87b7810 */ /* 0x040fe40007f7e0ff */
[C---:B------:R-:W-:Y:S02]  /*fbb0*/  IADD3 R99, P4, R168.reuse, 0x2000, RZ ;  /* 0x00002000a8637810 */ /* 0x040fe40007f9e0ff */
[C---:B------:R-:W-:Y:S02]  /*fbc0*/  IADD3 R103, P5, R168.reuse, 0x3000, RZ ;  /* 0x00003000a8677810 */ /* 0x040fe40007fbe0ff */
[----:B------:R-:W-:-:S02]  /*fbd0*/  IADD3 R107, P6, R168, 0x4000, RZ ;  /* 0x00004000a86b7810 */ /* 0x000fc40007fde0ff */
[C---:B------:R-:W-:Y:S02]  /*fbe0*/  IADD3 R111, P0, R168.reuse, 0x5000, RZ ;  /* 0x00005000a86f7810 */ /* 0x040fe40007f1e0ff */
[----:B------:R-:W-:Y:S02]  /*fbf0*/  IADD3 R115, P1, R168, 0x6000, RZ ;  /* 0x00006000a8737810 */ /* 0x000fe40007f3e0ff */
[----:B------:R-:W-:Y:S02]  /*fc00*/  LOP3.LUT R162, R31, R98, RZ, 0x3c, !PT ;  /* 0x000000621fa27212 */ /* 0x000fe400078e3cff */
[----:B------:R-:W-:Y:S02]  /*fc10*/  LOP3.LUT R122, R123, 0x380, RZ, 0xc0, !PT ;  /* 0x000003807b7a7812 */ /* 0x000fe400078ec0ff */
[----:B------:R-:W-:Y:S02]  /*fc20*/  LOP3.LUT R22, R19, 0x380, RZ, 0xc0, !PT ;  /* 0x0000038013167812 */ /* 0x000fe400078ec0ff */
[----:B------:R-:W-:-:S02]  /*fc30*/  LOP3.LUT R98, R99, 0x380, RZ, 0xc0, !PT ;  /* 0x0000038063627812 */ /* 0x000fc400078ec0ff */
[----:B------:R-:W-:Y:S02]  /*fc40*/  LOP3.LUT R102, R103, 0x380, RZ, 0xc0, !PT ;  /* 0x0000038067667812 */ /* 0x000fe400078ec0ff */
[----:B------:R-:W-:Y:S02]  /*fc50*/  LOP3.LUT R106, R107, 0x380, RZ, 0xc0, !PT ;  /* 0x000003806b6a7812 */ /* 0x000fe400078ec0ff */
[----:B------:R-:W-:Y:S02]  /*fc60*/  LOP3.LUT R110, R111, 0x380, RZ, 0xc0, !PT ;  /* 0x000003806f6e7812 */ /* 0x000fe400078ec0ff */
[----:B------:R-:W-:Y:S02]  /*fc70*/  LOP3.LUT R114, R115, 0x380, RZ, 0xc0, !PT ;  /* 0x0000038073727812 */ /* 0x000fe400078ec0ff */
[----:B------:R-:W-:Y:S02]  /*fc80*/  LOP3.LUT R6, R127, 0x380, RZ, 0xc0, !PT ;  /* 0x000003807f067812 */ /* 0x000fe400078ec0ff */
[----:B------:R-:W-:-:S02]  /*fc90*/  SHF.R.U64 R122, R122, 0x3, RZ ;  /* 0x000000037a7a7819 */ /* 0x000fc400000012ff */
[----:B------:R-:W-:Y:S02]  /*fca0*/  SHF.R.U64 R22, R22, 0x3, RZ ;  /* 0x0000000316167819 */ /* 0x000fe400000012ff */
[----:B------:R-:W-:Y:S02]  /*fcb0*/  SHF.R.U64 R98, R98, 0x3, RZ ;  /* 0x0000000362627819 */ /* 0x000fe400000012ff */
[----:B------:R-:W-:Y:S02]  /*fcc0*/  SHF.R.U64 R102, R102, 0x3, RZ ;  /* 0x0000000366667819 */ /* 0x000fe400000012ff */
[----:B------:R-:W-:Y:S02]  /*fcd0*/  SHF.R.U64 R106, R106, 0x3, RZ ;  /* 0x000000036a6a7819 */ /* 0x000fe400000012ff */
[----:B------:R-:W-:Y:S02]  /*fce0*/  SHF.R.U64 R110, R110, 0x3, RZ ;  /* 0x000000036e6e7819 */ /* 0x000fe400000012ff */
[----:B------:R-:W-:-:S02]  /*fcf0*/  SHF.R.U64 R114, R114, 0x3, RZ ;  /* 0x0000000372727819 */ /* 0x000fc400000012ff */
[----:B------:R-:W-:Y:S02]  /*fd00*/  SHF.R.U64 R6, R6, 0x3, RZ ;  /* 0x0000000306067819 */ /* 0x000fe400000012ff */
[----:B------:R-:W-:Y:S01]  /*fd10*/  LOP3.LUT R122, R122, R123, RZ, 0x3c, !PT ;  /* 0x0000007b7a7a7212 */ /* 0x000fe200078e3cff */
[--C-:B------:R-:W-:Y:S01]  /*fd20*/  IMAD.X R123, RZ, RZ, R169.reuse, P3 ;  /* 0x000000ffff7b7224 */ /* 0x100fe200018e06a9 */
[----:B------:R-:W-:Y:S02]  /*fd30*/  LOP3.LUT R166, R22, R19, RZ, 0x3c, !PT ;  /* 0x0000001316a67212 */ /* 0x000fe400078e3cff */
[----:B------:R-:W-:Y:S01]  /*fd40*/  LOP3.LUT R98, R98, R99, RZ, 0x3c, !PT ;  /* 0x0000006362627212 */ /* 0x000fe200078e3cff */
[--C-:B------:R-:W-:Y:S01]  /*fd50*/  IMAD.X R99, RZ, RZ, R169.reuse, P4 ;  /* 0x000000ffff637224 */ /* 0x100fe200020e06a9 */
        /* <DEDUP_REMOVED lines=8> */
[----:B------:R-:W-:-:S02]  /*fde0*/  LOP3.LUT R6, R6, R127, RZ, 0x3c, !PT ;  /* 0x0000007f06067212 */ /* 0x000fc400078e3cff */
[C---:B------:R-:W-:Y:S02]  /*fdf0*/  IADD3 R22, P3, R168.reuse, 0xf000, RZ ;  /* 0x0000f000a8167810 */ /* 0x040fe40007f7e0ff */
[C---:B------:R-:W-:Y:S02]  /*fe00*/  IADD3 R127, P4, R168.reuse, 0x9000, RZ ;  /* 0x00009000a87f7810 */ /* 0x040fe40007f9e0ff */
[C---:B------:R-:W-:Y:S02]  /*fe10*/  IADD3 R131, P5, R168.reuse, 0xa000, RZ ;  /* 0x0000a000a8837810 */ /* 0x040fe40007fbe0ff */
[C---:B------:R-:W-:Y:S02]  /*fe20*/  IADD3 R135, P6, R168.reuse, 0xb000, RZ ;  /* 0x0000b000a8877810 */ /* 0x040fe40007fde0ff */
[C---:B------:R-:W-:Y:S02]  /*fe30*/  IADD3 R139, P0, R168.reuse, 0xc000, RZ ;  /* 0x0000c000a88b7810 */ /* 0x040fe40007f1e0ff */
[----:B------:R-:W-:-:S02]  /*fe40*/  IADD3 R143, P1, R168, 0xd000, RZ ;  /* 0x0000d000a88f7810 */ /* 0x000fc40007f3e0ff */
[----:B------:R-:W-:Y:S02]  /*fe50*/  LOP3.LUT R31, R12, 0x380, RZ, 0xc0, !PT ;  /* 0x000003800c1f7812 */ /* 0x000fe400078ec0ff */
[----:B------:R-:W-:Y:S02]  /*fe60*/  LOP3.LUT R17, R22, 0x380, RZ, 0xc0, !PT ;  /* 0x0000038016117812 */ /* 0x000fe400078ec0ff */
[----:B------:R-:W-:Y:S02]  /*fe70*/  LOP3.LUT R126, R127, 0x380, RZ, 0xc0, !PT ;  /* 0x000003807f7e7812 */ /* 0x000fe400078ec0ff */
[----:B------:R-:W-:Y:S02]  /*fe80*/  LOP3.LUT R130, R131, 0x380, RZ, 0xc0, !PT ;  /* 0x0000038083827812 */ /* 0x000fe400078ec0ff */
[----:B------:R-:W-:Y:S02]  /*fe90*/  LOP3.LUT R134, R135, 0x380, RZ, 0xc0, !PT ;  /* 0x0000038087867812 */ /* 0x000fe400078ec0ff */
[----:B------:R-:W-:-:S02]  /*fea0*/  LOP3.LUT R138, R139, 0x380, RZ, 0xc0, !PT ;  /* 0x000003808b8a7812 */ /* 0x000fc400078ec0ff */
[----:B------:R-:W-:Y:S02]  /*feb0*/  LOP3.LUT R142, R143, 0x380, RZ, 0xc0, !PT ;  /* 0x000003808f8e7812 */ /* 0x000fe400078ec0ff */
[----:B------:R-:W-:Y:S02]  /*fec0*/  LOP3.LUT R29, R168, 0x380, RZ, 0xc0, !PT ;  /* 0x00000380a81d7812 */ /* 0x000fe400078ec0ff */
[----:B------:R-:W-:Y:S02]  /*fed0*/  SHF.R.U64 R31, R31, 0x3, RZ ;  /* 0x000000031f1f7819 */ /* 0x000fe400000012ff */
[----:B------:R-:W-:Y:S02]  /*fee0*/  SHF.R.U64 R17, R17, 0x3, RZ ;  /* 0x0000000311117819 */ /* 0x000fe400000012ff */
[----:B------:R-:W-:Y:S02]  /*fef0*/  SHF.R.U64 R126, R126, 0x3, RZ ;  /* 0x000000037e7e7819 */ /* 0x000fe400000012ff */
[----:B------:R-:W-:-:S02]  /*ff00*/  SHF.R.U64 R130, R130, 0x3, RZ ;  /* 0x0000000382827819 */ /* 0x000fc400000012ff */
[----:B------:R-:W-:Y:S02]  /*ff10*/  SHF.R.U64 R134, R134, 0x3, RZ ;  /* 0x0000000386867819 */ /* 0x000fe400000012ff */
[----:B------:R-:W-:Y:S02]  /*ff20*/  SHF.R.U64 R138, R138, 0x3, RZ ;  /* 0x000000038a8a7819 */ /* 0x000fe400000012ff */
[----:B------:R-:W-:Y:S02]  /*ff30*/  SHF.R.U64 R142, R142, 0x3, RZ ;  /* 0x000000038e8e7819 */ /* 0x000fe400000012ff */
[----:B------:R-:W-:Y:S02]  /*ff40*/  SHF.R.U64 R29, R29, 0x3, RZ ;  /* 0x000000031d1d7819 */ /* 0x000fe400000012ff */
[----:B------:R-:W-:Y:S02]  /*ff50*/  MOV R150, R150 ;  /* 0x0000009600967202 */ /* 0x000fe40000000f00 */
[----:B------:R-:W-:Y:S01]  /*ff60*/  LOP3.LUT R12, R31, R12, RZ, 0x3c, !PT ;  /* 0x0000000c1f0c7212 */ /* 0x000fe200078e3cff */
[--C-:B------:R-:W-:Y:S01]  /*ff70*/  IMAD.X R31, RZ, RZ, R169.reuse, P3 ;  /* 0x000000ffff1f7224 */ /* 0x100fe200018e06a9 */
[----:B------:R-:W-:Y:S01]  /*ff80*/  LOP3.LUT R30, R17, R22, RZ, 0x3c, !PT ;  /* 0x00000016111e7212 */ /* 0x000fe200078e3cff */
[----:B------:R0:W-:Y:S01]  /*ff90*/  STSM.16.M88.4 [R150], R32 ;  /* 0x0000002096007844 */ /* 0x0001e20000000200 */
        /* <DEDUP_REMOVED lines=12> */
[----:B------:R-:W-:-:S02]  /*10060*/  MOV R19, R4 ;  /* 0x0000000400137202 */ /* 0x000fc40000000f00 */
[----:B------:R-:W-:Y:S01]  /*10070*/  MOV R17, R6 ;  /* 0x0000000600117202 */ /* 0x000fe20000000f00 */
[----:B0-----:R-:W-:Y:S01]  /*10080*/  IMAD.MOV.U32 R32, RZ, RZ, R37 ;  /* 0x000000ffff207224 */ /* 0x001fe200078e0025 */
[----:B------:R-:W-:Y:S02]  /*10090*/  MOV R22, R8 ;  /* 0x0000000800167202 */ /* 0x000fe40000000f00 */
[----:B------:R-:W-:Y:S02]  /*100a0*/  MOV R168, R10 ;  /* 0x0000000a00a87202 */ /* 0x000fe40000000f00 */
[----:B------:R-:W-:Y:S02]  /*100b0*/  MOV R160, R160 ;  /* 0x000000a000a07202 */ /* 0x000fe40000000f00 */
[----:B------:R-:W-:Y:S02]  /*100c0*/  F2FP.BF16.F32.PACK_AB R4, R41, R178 ;  /* 0x000000b22904723e */ /* 0x000fe400000010ff */
[----:B------:R-:W-:-:S02]  /*100d0*/  F2FP.BF16.F32.PACK_AB R5, R43, R42 ;  /* 0x0000002a2b05723e */ /* 0x000fc400000010ff */
[----:B------:R-:W-:Y:S02]  /*100e0*/  F2FP.BF16.F32.PACK_AB R6, R45, R179 ;  /* 0x000000b32d06723e */ /* 0x000fe400000010ff */
[----:B------:R-:W-:Y:S02]  /*100f0*/  F2FP.BF16.F32.PACK_AB R7, R47, R46 ;  /* 0x0000002e2f07723e */ /* 0x000fe400000010ff */
[----:B------:R-:W-:Y:S02]  /*10100*/  MOV R169, R14 ;  /* 0x0000000e00a97202 */ /* 0x000fe40000000f00 */
[----:B------:R-:W-:Y:S01]  /*10110*/  MOV R166, R166 ;  /* 0x000000a600a67202 */ /* 0x000fe20000000f00 */
[----:B------:R0:W-:Y:S01]  /*10120*/  STSM.16.M88.4 [R160], R4 ;  /* 0x00000004a0007844 */ /* 0x0001e20000000200 */
        /* <DEDUP_REMOVED lines=11> */
[----:B------:R-:W-:Y:S01]  /*101e0*/  MOV R164, R164 ;  /* 0x000000a400a47202 */ /* 0x000fe20000000f00 */
[----:B------:R1:W-:Y:S01]  /*101f0*/  STSM.16.M88.4 [R25], R12 ;  /* 0x0000000c19007844 */ /* 0x0003e20000000200 */
[----:B0-----:R-:W-:Y:S01]  /*10200*/  F2FP.BF16.F32.PACK_AB R4, R65, R184 ;  /* 0x000000b84104723e */ /* 0x001fe200000010ff */
[----:B------:R-:W-:Y:S01]  /*10210*/  IMAD.MOV R33, RZ, RZ, -R32 ;  /* 0x000000ffff217224 */ /* 0x000fe200078e0a20 */
[----:B------:R-:W-:Y:S02]  /*10220*/  F2FP.BF16.F32.PACK_AB R5, R67, R66 ;  /* 0x000000424305723e */ /* 0x000fe400000010ff */
[----:B------:R-:W-:Y:S01]  /*10230*/  F2FP.BF16.F32.PACK_AB R6, R69, R185 ;  /* 0x000000b94506723e */ /* 0x000fe200000010ff */
[----:B------:R-:W-:Y:S01]  /*10240*/  IMAD R33, R170, R33, R37 ;  /* 0x00000021aa217224 */ /* 0x000fe200078e0225 */
[----:B------:R-:W-:-:S02]  /*10250*/  F2FP.BF16.F32.PACK_AB R7, R71, R70 ;  /* 0x000000464707723e */ /* 0x000fc400000010ff */
[----:B------:R-:W-:Y:S02]  /*10260*/  MOV R162, R162 ;  /* 0x000000a200a27202 */ /* 0x000fe40000000f00 */
[----:B--2---:R-:W-:Y:S01]  /*10270*/  F2FP.BF16.F32.PACK_AB R8, R73, R186 ;  /* 0x000000ba4908723e */ /* 0x004fe200000010ff */
[----:B------:R0:W-:Y:S01]  /*10280*/  STSM.16.M88.4 [R164], R4 ;  /* 0x00000004a4007844 */ /* 0x0001e20000000200 */
[----:B------:R-:W-:Y:S02]  /*10290*/  F2FP.BF16.F32.PACK_AB R9, R75, R74 ;  /* 0x0000004a4b09723e */ /* 0x000fe400000010ff */
[----:B------:R-:W-:Y:S02]  /*102a0*/  F2FP.BF16.F32.PACK_AB R10, R77, R187 ;  /* 0x000000bb4d0a723e */ /* 0x000fe400000010ff */
[----:B------:R-:W-:Y:S02]  /*102b0*/  F2FP.BF16.F32.PACK_AB R11, R79, R78 ;  /* 0x0000004e4f0b723e */ /* 0x000fe400000010ff */
[----:B------:R-:W-:-:S02]  /*102c0*/  MOV R158, R158 ;  /* 0x0000009e009e7202 */ /* 0x000fc40000000f00 */
[----:B-1----:R-:W-:Y:S01]  /*102d0*/  F2FP.BF16.F32.PACK_AB R12, R81, R188 ;  /* 0x000000bc510c723e */ /* 0x002fe200000010ff */
[----:B------:R1:W-:Y:S01]  /*102e0*/  STSM.16.M88.4 [R162], R8 ;  /* 0x00000008a2007844 */ /* 0x0003e20000000200 */
[----:B------:R-:W-:Y:S02]  /*102f0*/  F2FP.BF16.F32.PACK_AB R13, R83, R82 ;  /* 0x00000052530d723e */ /* 0x000fe400000010ff */
[----:B------:R-:W-:Y:S02]  /*10300*/  F2FP.BF16.F32.PACK_AB R14, R85, R189 ;  /* 0x000000bd550e723e */ /* 0x000fe400000010ff */
[----:B------:R-:W-:Y:S02]  /*10310*/  F2FP.BF16.F32.PACK_AB R15, R87, R86 ;  /* 0x00000056570f723e */ /* 0x000fe400000010ff */
[----:B0-----:R-:W-:Y:S02]  /*10320*/  F2FP.BF16.F32.PACK_AB R5, R36, R3 ;  /* 0x000000032405723e */ /* 0x001fe400000010ff */
[----:B------:R-:W-:Y:S01]  /*10330*/  SHF.R.S32.HI R3, RZ, 0x1f, R33 ;  /* 0x0000001fff037819 */ /* 0x000fe20000011421 */
[----:B------:R0:W-:Y:S01]  /*10340*/  STSM.16.M88.4 [R158], R12 ;  /* 0x0000000c9e007844 */ /* 0x0001e20000000200 */
[----:B------:R-:W-:-:S02]  /*10350*/  MOV R156, R156 ;  /* 0x0000009c009c7202 */ /* 0x000fc40000000f00 */
[----:B------:R-:W-:Y:S02]  /*10360*/  F2FP.BF16.F32.PACK_AB R24, R89, R190 ;  /* 0x000000be5918723e */ /* 0x000fe400000010ff */
[----:B------:R-:W-:Y:S01]  /*10370*/  F2FP.BF16.F32.PACK_AB R25, R91, R90 ;  /* 0x0000005a5b19723e */ /* 0x000fe200000010ff */
[----:B-1----:R-:W-:Y:S01]  /*10380*/  IMAD.U32 R9, RZ, RZ, UR5 ;  /* 0x00000005ff097e24 */ /* 0x002fe2000f8e00ff */
[----:B------:R-:W-:Y:S01]  /*10390*/  SHF.R.S32.HI R8, RZ, 0x1f, R32 ;  /* 0x0000001fff087819 */ /* 0x000fe20000011420 */
[----:B------:R-:W-:Y:S01]  /*103a0*/  ULDC UR5, c[0x0][0xa88] ;  /* 0x0002a20000057ab9 */ /* 0x000fe20000000800 */
[----:B------:R-:W-:Y:S02]  /*103b0*/  F2FP.BF16.F32.PACK_AB R26, R93, R191 ;  /* 0x000000bf5d1a723e */ /* 0x000fe400000010ff */
[----:B------:R-:W-:Y:S02]  /*103c0*/  F2FP.BF16.F32.PACK_AB R27, R95, R94 ;  /* 0x0000005e5f1b723e */ /* 0x000fe400000010ff */
[----:B------:R-:W-:-:S02]  /*103d0*/  MOV R154, R154 ;  /* 0x0000009a009a7202 */ /* 0x000fc40000000f00 */
[----:B------:R-:W-:Y:S01]  /*103e0*/  F2FP.BF16.F32.PACK_AB R4, R97, R192 ;  /* 0x000000c06104723e */ /* 0x000fe200000010ff */
[----:B------:R1:W-:Y:S01]  /*103f0*/  STSM.16.M88.4 [R156], R24 ;  /* 0x000000189c007844 */ /* 0x0003e20000000200 */
[----:B0-----:R-:W-:Y:S01]  /*10400*/  IADD3 R12, P0, R32, UR6, RZ ;  /* 0x00000006200c7c10 */ /* 0x001fe2000ff1e0ff */
[----:B------:R-:W-:Y:S01]  /*10410*/  VIADD R14, R223, UR13 ;  /* 0x0000000ddf0e7c36 */ /* 0x000fe20008000000 */
[----:B------:R-:W-:Y:S02]  /*10420*/  F2FP.BF16.F32.PACK_AB R6, R101, R193 ;  /* 0x000000c16506723e */ /* 0x000fe400000010ff */
[----:B------:R-:W-:Y:S01]  /*10430*/  IADD3.X R13, R8, UR7, R9, P0, !PT ;  /* 0x00000007080d7c10 */ /* 0x000fe200087fe409 */
[----:B------:R-:W-:Y:S01]  /*10440*/  ULDC.64 UR6, c[0x0][0xb88] ;  /* 0x0002e20000067ab9 */ /* 0x000fe20000000a00 */
[----:B------:R-:W-:Y:S01]  /*10450*/  F2FP.BF16.F32.PACK_AB R7, R44, R40 ;  /* 0x000000282c07723e */ /* 0x000fe200000010ff */
[----:B------:R-:W-:Y:S01]  /*10460*/  IMAD R8, R3, UR6, RZ ;  /* 0x0000000603087c24 */ /* 0x000fe2000f8e02ff */
[----:B------:R-:W-:Y:S01]  /*10470*/  LOP3.LUT P0, RZ, R221, 0x3, RZ, 0xc0, !PT ;  /* 0x00000003ddff7812 */ /* 0x000fe2000780c0ff */
[C---:B------:R-:W-:Y:S01]  /*10480*/  IMAD.WIDE.U32 R12, R33.reuse, UR6, R12 ;  /* 0x00000006210c7c25 */ /* 0x040fe2000f8e000c */
[----:B------:R-:W-:Y:S01]  /*10490*/  MOV R152, R152 ;  /* 0x0000009800987202 */ /* 0x000fe20000000f00 */
[----:B------:R0:W-:Y:S01]  /*104a0*/  STSM.16.M88.4 [R154], R4 ;  /* 0x000000049a007844 */ /* 0x0001e20000000200 */
[----:B------:R-:W-:Y:S01]  /*104b0*/  F2FP.BF16.F32.PACK_AB R9, R52, R48 ;  /* 0x000000303409723e */ /* 0x000fe200000010ff */
[----:B------:R-:W-:Y:S01]  /*104c0*/  IMAD R33, R33, UR7, R8 ;  /* 0x0000000721217c24 */ /* 0x000fe2000f8e0208 */
[----:B------:R-:W-:Y:S01]  /*104d0*/  ULDC.64 UR6, c[0x0][0xb50] ;  /* 0x0002d40000067ab9 */ /* 0x000fe20000000a00 */
[----:B------:R-:W-:Y:S01]  /*104e0*/  IMAD R3, R170, UR5, RZ ;  /* 0x00000005aa037c24 */ /* 0x000fe2000f8e02ff */
[----:B-1----:R-:W-:-:S02]  /*104f0*/  LEA R26, P3, R12, UR6, 0x2 ;  /* 0x000000060c1a7c11 */ /* 0x002fc4000f8610ff */
[----:B------:R-:W-:Y:S02]  /*10500*/  F2FP.BF16.F32.PACK_AB R8, R105, R194 ;  /* 0x000000c26908723e */ /* 0x000fe400000010ff */
[----:B------:R-:W-:Y:S01]  /*10510*/  F2FP.BF16.F32.PACK_AB R10, R109, R195 ;  /* 0x000000c36d0a723e */ /* 0x000fe200000010ff */
[----:B------:R-:W-:Y:S01]  /*10520*/  SHFL.IDX PT, R40, R26, RZ, 0x1c1f ;  /* 0x001c1fff1a287589 */ /* 0x000fe200000e0000 */
[----:B------:R-:W-:Y:S02]  /*10530*/  F2FP.BF16.F32.PACK_AB R11, R60, R56 ;  /* 0x000000383c0b723e */ /* 0x000fe400000010ff */
[----:B------:R-:W-:Y:S01]  /*10540*/  ISETP.GE.OR P1, PT, R14, R3, P0 ;  /* 0x000000030e00720c */ /* 0x000fe20000726670 */
[----:B------:R-:W-:Y:S01]  /*10550*/  SHFL.IDX PT, R42, R26, 0x1, 0x1c1f ;  /* 0x003c1f001a2a7f89 */ /* 0x000fe200000e0000 */
[----:B------:R-:W-:Y:S01]  /*10560*/  F2FP.BF16.F32.PACK_AB R15, R108, R104 ;  /* 0x000000686c0f723e */ /* 0x000fe200000010ff */
[----:B0-----:R-:W-:Y:S01]  /*10570*/  IMAD.IADD R5, R13, 0x1, R33 ;  /* 0x000000010d057824 */ /* 0x001fe200078e0221 */
[----:B------:R-:W-:Y:S01]  /*10580*/  F2FP.BF16.F32.PACK_AB R6, R117, R197 ;  /* 0x000000c57506723e */ /* 0x000fe200000010ff */
[----:B------:R-:W-:Y:S01]  /*10590*/  VIADD R4, R14, 0x8 ;  /* 0x000000080e047836 */ /* 0x000fe20000000000 */
[----:B------:R0:W-:Y:S01]  /*105a0*/  STSM.16.M88.4 [R152], R8 ;  /* 0x0000000898007844 */ /* 0x0001e20000000200 */
[----:B------:R-:W-:-:S02]  /*105b0*/  F2FP.BF16.F32.PACK_AB R7, R76, R72 ;  /* 0x000000484c07723e */ /* 0x000fc400000010ff */
[----:B------:R-:W-:Y:S02]  /*105c0*/  LEA.HI.X R27, R12, UR7, R5, 0x2, P3 ;  /* 0x000000070c1b7c11 */ /* 0x000fe400098f1405 */
[----:B------:R-:W-:Y:S02]  /*105d0*/  ISETP.GE.OR P0, PT, R4, R3, P0 ;  /* 0x000000030400720c */ /* 0x000fe40000706670 */
[----:B------:R-:W-:Y:S01]  /*105e0*/  F2FP.BF16.F32.PACK_AB R4, R113, R196 ;  /* 0x000000c47104723e */ /* 0x000fe200000010ff */
[----:B------:R-:W1:Y:S01]  /*105f0*/  SHFL.IDX PT, R41, R27, RZ, 0x1c1f ;  /* 0x001c1fff1b297589 */ /* 0x000e6200000e0000 */
[----:B------:R-:W-:Y:S02]  /*10600*/  F2FP.BF16.F32.PACK_AB R5, R68, R64 ;  /* 0x000000404405723e */ /* 0x000fe400000010ff */
[----:B------:R-:W-:Y:S01]  /*10610*/  F2FP.BF16.F32.PACK_AB R12, R129, R128 ;  /* 0x00000080810c723e */ /* 0x000fe200000010ff */
[----:B------:R2:W3:Y:S01]  /*10620*/  SHFL.IDX PT, R43, R27, 0x1, 0x1c1f ;  /* 0x003c1f001b2b7f89 */ /* 0x0004e200000e0000 */
[----:B------:R-:W-:-:S02]  /*10630*/  F2FP.BF16.F32.PACK_AB R13, R100, R96 ;  /* 0x00000060640d723e */ /* 0x000fc400000010ff */
[----:B------:R-:W-:Y:S01]  /*10640*/  F2FP.BF16.F32.PACK_AB R14, R133, R132 ;  /* 0x00000084850e723e */ /* 0x000fe200000010ff */
[----:B------:R4:W-:Y:S01]  /*10650*/  STSM.16.M88.4 [R169], R4 ;  /* 0x00000004a9007844 */ /* 0x0009e20000000200 */
[----:B0-----:R-:W-:Y:S02]  /*10660*/  F2FP.BF16.F32.PACK_AB R8, R121, R198 ;  /* 0x000000c67908723e */ /* 0x001fe400000010ff */
[----:B------:R-:W-:Y:S02]  /*10670*/  F2FP.BF16.F32.PACK_AB R9, R84, R80 ;  /* 0x000000505409723e */ /* 0x000fe400000010ff */
[----:B------:R-:W-:Y:S02]  /*10680*/  F2FP.BF16.F32.PACK_AB R10, R125, R124 ;  /* 0x0000007c7d0a723e */ /* 0x000fe400000010ff */
[----:B------:R-:W-:Y:S02]  /*10690*/  F2FP.BF16.F32.PACK_AB R11, R92, R88 ;  /* 0x000000585c0b723e */ /* 0x000fe400000010ff */
[----:B------:R-:W-:-:S02]  /*106a0*/  F2FP.BF16.F32.PACK_AB R24, R137, R136 ;  /* 0x000000888918723e */ /* 0x000fc400000010ff */
[----:B------:R-:W-:Y:S01]  /*106b0*/  F2FP.BF16.F32.PACK_AB R25, R116, R112 ;  /* 0x000000707419723e */ /* 0x000fe200000010ff */
[----:B------:R0:W-:Y:S01]  /*106c0*/  STSM.16.M88.4 [R168], R8 ;  /* 0x00000008a8007844 */ /* 0x0001e20000000200 */
[----:B------:R-:W-:Y:S02]  /*106d0*/  F2FP.BF16.F32.PACK_AB R26, R141, R140 ;  /* 0x0000008c8d1a723e */ /* 0x000fe400000010ff */
[----:B--2---:R-:W-:Y:S01]  /*106e0*/  F2FP.BF16.F32.PACK_AB R27, R172, R120 ;  /* 0x00000078ac1b723e */ /* 0x004fe200000010ff */
[----:B------:R-:W-:Y:S01]  /*106f0*/  STSM.16.M88.4 [R22], R12 ;  /* 0x0000000c16007844 */ /* 0x000fe20000000200 */
[----:B------:R-:W-:Y:S01]  /*10700*/  F2FP.BF16.F32.PACK_AB R172, R145, R144 ;  /* 0x0000009091ac723e */ /* 0x000fe200000010ff */
[----:B----4-:R-:W2:Y:S02]  /*10710*/  @P2 LDC R5, c[0x0][0xbec] ;  /* 0x0002fb00ff052b82 */ /* 0x010ea40000000800 */
[----:B------:R-:W-:Y:S04]  /*10720*/  STSM.16.M88.4 [R17], R24 ;  /* 0x0000001811007844 */ /* 0x000fe80000000200 */
[----:B------:R-:W-:Y:S02]  /*10730*/  STSM.16.M88.4 [R19], R172 ;  /* 0x000000ac13007844 */ /* 0x000fe40000000200 */
[----:B------:R-:W-:Y:S08]  /*10740*/  BAR.SYNC.DEFER_BLOCKING 0x1, 0x100 ;  /* 0x0044000000007b1d */ /* 0x000ff00000010000 */
[----:B0-----:R-:W0:Y:S01]  /*10750*/  @P2 LDC R9, c[0x0][0xbf0] ;  /* 0x0002fc00ff092b82 */ /* 0x001e220000000800 */
[----:B------:R-:W-:-:S02]  /*10760*/  UIMAD UR5, UR10, UR8, URZ ;  /* 0x000000080a0572a4 */ /* 0x000fc4000f8e023f */
[----:B------:R-:W-:Y:S02]  /*10770*/  UIMAD.WIDE.U32 UR6, UR11, UR8, URZ ;  /* 0x000000080b0672a5 */ /* 0x000fe4000f8e003f */
[----:B------:R-:W-:-:S03]  /*10780*/  UIMAD UR5, UR11, UR9, UR5 ;  /* 0x000000090b0572a4 */ /* 0x000fc6000f8e0205 */
[----:B------:R-:W-:Y:S01]  /*10790*/  ULDC.64 UR10, c[0x0][0xaf0] ;  /* 0x0002bc00000a7ab9 */ /* 0x000fe20000000a00 */
[----:B-1----:R1:W-:Y:S04]  /*107a0*/  @!P1 ST.E desc[UR16][R40.64], R0 ;  /* 0x0000000028009985 */ /* 0x0023e8000c101910 */
[----:B---3--:R3:W-:Y:S01]  /*107b0*/  @!P0 ST.E desc[UR16][R42.64], R2 ;  /* 0x000000022a008985 */ /* 0x0087e2000c101910 */
[----:B------:R-:W-:Y:S02]  /*107c0*/  UIMAD UR8, UR12, UR10, URZ ;  /* 0x0000000a0c0872a4 */ /* 0x000fe4000f8e023f */
[----:B------:R-:W-:Y:S01]  /*107d0*/  UIADD3 UR7, UR7, UR5, URZ ;  /* 0x0000000507077290 */ /* 0x000fe2000fffe03f */
[----:B------:R4:W5:Y:S01]  /*107e0*/  LD.E.128 R32, desc[UR16][R28.64] ;  /* 0x000000101c207980 */ /* 0x000962000c101d00 */
[----:B-1----:R-:W-:-:S03]  /*107f0*/  IMAD R0, R216, 0x20, R219 ;  /* 0x00000020d8007824 */ /* 0x002fc600078e02db */
[----:B------:R4:W5:Y:S01]  /*10800*/  LD.E.128 R36, desc[UR16][R20.64] ;  /* 0x0000001014247980 */ /* 0x000962000c101d00 */
[----:B---3--:R-:W-:Y:S01]  /*10810*/  VIADD R2, R0, UR13 ;  /* 0x0000000d00027c36 */ /* 0x008fe20008000000 */
[----:B------:R-:W-:Y:S02]  /*10820*/  UIMAD UR5, UR14, UR11, UR8 ;  /* 0x0000000b0e0572a4 */ /* 0x000fe4000f8e0208 */
[----:B------:R-:W5:Y:S01]  /*10830*/  LD.E.128 R96, desc[UR16][R98.64] ;  /* 0x0000001062607980 */ /* 0x000f62000c101d00 */
[----:B--2---:R-:W-:Y:S01]  /*10840*/  @P2 IMAD.HI.U32 R0, R2, R5, RZ ;  /* 0x0000000502002227 */ /* 0x004fe200078e00ff */
[----:B------:R-:W-:Y:S02]  /*10850*/  UIMAD.WIDE.U32 UR6, UR14, UR10, UR6 ;  /* 0x0000000a0e0672a5 */ /* 0x000fe4000f8e0006 */
[----:B------:R-:W5:Y:S01]  /*10860*/  LD.E.128 R100, desc[UR16][R102.64] ;  /* 0x0000001066647980 */ /* 0x000f62000c101d00 */
[----:B------:R-:W-:Y:S01]  /*10870*/  ULDC.64 UR8, c[0x0][0xae0] ;  /* 0x0002b80000087ab9 */ /* 0x000fe20000000a00 */
[----:B------:R-:W-:Y:S01]  /*10880*/  IMAD.MOV.U32 R7, RZ, RZ, R2 ;  /* 0x000000ffff077224 */ /* 0x000fe200078e0002 */
[----:B0-----:R-:W-:Y:S01]  /*10890*/  @P2 SHF.R.U32.HI R7, RZ, R9, R0 ;  /* 0x00000009ff072219 */ /* 0x001fe20000011600 */
[----:B------:R-:W-:Y:S01]  /*108a0*/  UIADD3 UR5, UR7, UR5, URZ ;  /* 0x0000000507057290 */ /* 0x000fe2000fffe03f */
[----:B------:R-:W5:Y:S02]  /*108b0*/  LD.E.128 R104, desc[UR16][R106.64] ;  /* 0x000000106a687980 */ /* 0x000f64000c101d00 */
[--C-:B------:R-:W-:Y:S01]  /*108c0*/  SHF.R.S32.HI R0, RZ, 0x1f, R7.reuse ;  /* 0x0000001fff007819 */ /* 0x100fe20000011407 */
[----:B------:R-:W-:Y:S01]  /*108d0*/  IMAD.MOV R9, RZ, RZ, -R7 ;  /* 0x000000ffff097224 */ /* 0x000fe200078e0a07 */
[----:B------:R-:W5:Y:S01]  /*108e0*/  LD.E.128 R108, desc[UR16][R110.64] ;  /* 0x000000106e6c7980 */ /* 0x000f62000c101d00 */
[----:B------:R-:W-:-:S02]  /*108f0*/  IMAD.U32 R5, RZ, RZ, UR7 ;  /* 0x00000007ff057e24 */ /* 0x000fc4000f8e00ff */
[----:B------:R-:W-:Y:S01]  /*10900*/  IMAD R0, R0, UR8, RZ ;  /* 0x0000000800007c24 */ /* 0x000fe2000f8e02ff */
[----:B------:R-:W5:Y:S01]  /*10910*/  LD.E.128 R112, desc[UR16][R114.64] ;  /* 0x0000001072707980 */ /* 0x000f62000c101d00 */
[----:B------:R-:W-:Y:S02]  /*10920*/  IMAD R9, R170, R9, R2 ;  /* 0x00000009aa097224 */ /* 0x000fe400078e0202 */
[----:B------:R-:W-:Y:S01]  /*10930*/  IMAD.U32 R4, RZ, RZ, UR6 ;  /* 0x00000006ff047e24 */ /* 0x000fe2000f8e00ff */
[----:B------:R-:W5:Y:S01]  /*10940*/  LD.E.128 R116, desc[UR16][R118.64] ;  /* 0x0000001076747980 */ /* 0x000f62000c101d00 */
[----:B------:R-:W-:Y:S01]  /*10950*/  IMAD.U32 R5, RZ, RZ, UR5 ;  /* 0x00000005ff057e24 */ /* 0x000fe2000f8e00ff */
[----:B------:R-:W-:Y:S01]  /*10960*/  ULDC.64 UR6, c[0x0][0xad8] ;  /* 0x0002b60000067ab9 */ /* 0x000fe20000000a00 */
[----:B------:R-:W-:Y:S01]  /*10970*/  IMAD R11, R7, UR9, R0 ;  /* 0x00000009070b7c24 */ /* 0x000fe2000f8e0200 */
[----:B------:R-:W5:Y:S01]  /*10980*/  LD.E.128 R120, desc[UR16][R122.64] ;  /* 0x000000107a787980 */ /* 0x000f62000c101d00 */
[----:B------:R-:W-:-:S03]  /*10990*/  SHF.R.S32.HI R0, RZ, 0x1f, R9 ;  /* 0x0000001fff007819 */ /* 0x000fc60000011409 */
[----:B------:R-:W5:Y:S01]  /*109a0*/  LD.E.128 R124, desc[UR16][R126.64] ;  /* 0x000000107e7c7980 */ /* 0x000f62000c101d00 */
[----:B------:R-:W-:-:S03]  /*109b0*/  IMAD.WIDE.U32 R4, R7, UR8, R4 ;  /* 0x0000000807047c25 */ /* 0x000fc6000f8e0004 */
        /* <DEDUP_REMOVED lines=27> */
[----:B0-----:R4:W0:Y:S01]  /*10b70*/  SHFL.IDX PT, R10, R2, RZ, 0x181f ;  /* 0x00181fff020a7589 */ /* 0x00182200000e0000 */
[----:B------:R-:W-:-:S02]  /*10b80*/  PRMT R199, RZ, 0x654, R199 ;  /* 0x00000654ffc77816 */ /* 0x000fc400000000c7 */
[----:B------:R-:W-:Y:S02]  /*10b90*/  ISETP.GE.AND P0, PT, R0, R3, PT ;  /* 0x000000030000720c */ /* 0x000fe40003f06270 */
[----:B------:R4:W1:Y:S01]  /*10ba0*/  SHFL.IDX PT, R0, R12, RZ, 0x181f ;  /* 0x00181fff0c007589 */ /* 0x00086200000e0000 */
        /* <DEDUP_REMOVED lines=20> */
.L_x_2414:
[----:B------:R-:W-:Y:S05]  /*10cf0*/  BSYNC B1 ;  /* 0x0000000000017941 */ /* 0x000fea0003800000 */
.L_x_2413:
[----:B-1----:R1:W3:Y:S01]  /*10d00*/  SHFL.IDX PT, R0, R12, 0x1, 0x181f ;  /* 0x00381f000c007f89 */ /* 0x0022e200000e0000 */
[----:B------:R-:W-:Y:S03]  /*10d10*/  BSSY B1, `(.L_x_2415) ;  /* 0x0000015000017945 */ /* 0x000fe60003800000 */
[----:B0-2---:R1:W0:Y:S01]  /*10d20*/  SHFL.IDX PT, R10, R2, 0x1, 0x181f ;  /* 0x00381f00020a7f89 */ /* 0x00522200000e0000 */
        /* <DEDUP_REMOVED lines=8> */
[----:B------:R-:W-:Y:S02]  /*10db0*/  @!P3 LEA R6, P5, R214, R10, 0x1 ;  /* 0x0000000ad606b211 */ /* 0x000fe400078a08ff */
[----:B---3--:R-:W-:Y:S02]  /*10dc0*/  @!P4 LEA.HI.X R5, R18, R0, R229, 0x1, P6 ;  /* 0x000000001205c211 */ /* 0x008fe400030f0ce5 */
        /* <DEDUP_REMOVED lines=9> */
.L_x_2416:
[----:B------:R-:W-:Y:S05]  /*10e60*/  BSYNC B1 ;  /* 0x0000000000017941 */ /* 0x000fea0003800000 */
.L_x_2415:
[----:B---3--:R3:W1:Y:S01]  /*10e70*/  SHFL.IDX PT, R0, R12, 0x2, 0x181f ;  /* 0x00581f000c007f89 */ /* 0x00866200000e0000 */
        /* <DEDUP_REMOVED lines=12> */
[----:B-1----:R-:W-:Y:S02]  /*10f40*/  @!P3 LEA.HI.X R5, R18, R0, R229, 0x1, P6 ;  /* 0x000000001205b211 */ /* 0x002fe400030f0ce5 */
        /* <DEDUP_REMOVED lines=8> */
.L_x_2418:
[----:B------:R-:W-:Y:S05]  /*10fd0*/  BSYNC B1 ;  /* 0x0000000000017941 */ /* 0x000fea0003800000 */
.L_x_2417:
[----:B-1----:R-:W-:Y:S01]  /*10fe0*/  VIADD R0, R14, 0x60 ;  /* 0x000000600e007836 */ /* 0x002fe20000000000 */
[----:B---34-:R-:W3:Y:S04]  /*10ff0*/  SHFL.IDX PT, R12, R12, 0x3, 0x181f ;  /* 0x00781f000c0c7f89 */ /* 0x018ee800000e0000 */
[----:B------:R-:W-:Y:S01]  /*11000*/  ISETP.GE.AND P0, PT, R0, R3, PT ;  /* 0x000000030000720c */ /* 0x000fe20003f06270 */
[----:B--2---:R4:W1:-:S12]  /*11010*/  SHFL.IDX PT, R8, R2, 0x3, 0x181f ;  /* 0x00781f0002087f89 */ /* 0x00485800000e0000 */
[----:B----4-:R-:W-:Y:S05]  /*11020*/  @P0 BRA `(.L_x_2419) ;  /* 0x0000000c005c0947 */ /* 0x010fea0003800000 */
[----:B------:R-:W-:Y:S01]  /*11030*/  ULDC UR5, c[0x0][0xac8] ;  /* 0x0002b20000057ab9 */ /* 0x000fe20000000800 */
[----:B------:R-:W-:Y:S01]  /*11040*/  ULDC.64 UR6, c[0x0][0x208] ;  /* 0x0000820000067ab9 */ /* 0x000fe20000000a00 */
[----:B------:R-:W-:Y:S02]  /*11050*/  ISETP.GE.AND P3, PT, R18, UR5, PT ;  /* 0x0000000512007c0c */ /* 0x000fe4000bf66270 */
[----:B------:R-:W-:Y:S02]  /*11060*/  ISETP.GE.AND P4, PT, R214, UR5, PT ;  /* 0x00000005d6007c0c */ /* 0x000fe4000bf86270 */
[----:B------:R-:W-:-:S09]  /*11070*/  ISETP.GE.AND P5, PT, R213, UR5, PT ;  /* 0x00000005d5007c0c */ /* 0x000fd2000bfa6270 */
[-C--:B-1----:R-:W-:Y:S02]  /*11080*/  @!P3 LEA R2, P0, R18, R8.reuse, 0x1 ;  /* 0x000000081202b211 */ /* 0x082fe400078008ff */
[----:B------:R-:W-:Y:S02]  /*11090*/  @!P4 LEA R4, P1, R214, R8, 0x1 ;  /* 0x00000008d604c211 */ /* 0x000fe400078208ff */
[----:B---3--:R-:W-:Y:S02]  /*110a0*/  @!P3 LEA.HI.X R3, R18, R12, R229, 0x1, P0 ;  /* 0x0000000c1203b211 */ /* 0x008fe400000f0ce5 */
        /* <DEDUP_REMOVED lines=13> */
.L_x_2412:
        /* <DEDUP_REMOVED lines=14> */
[----:B------:R-:W-:-:S13]  /*11260*/  R2UR UR5, R22 ;  /* 0x00000000160572ca */ /* 0x000fda00000e0000 */
        /* <DEDUP_REMOVED lines=41> */
.L_x_2421:
[----:B------:R-:W-:Y:S05]  /*11500*/  BSYNC B1 ;  /* 0x0000000000017941 */ /* 0x000fea0003800000 */
.L_x_2420:
[----:B------:R-:W-:Y:S01]  /*11510*/  R2UR UR12, R22 ;  /* 0x00000000160c72ca */ /* 0x000fe200000e0000 */
[----:B------:R-:W-:Y:S01]  /*11520*/  ULDC.64 UR10, c[0x0][0xae8] ;  /* 0x0002ba00000a7ab9 */ /* 0x000fe20000000a00 */
[----:B------:R-:W-:Y:S01]  /*11530*/  R2UR UR14, R217 ;  /* 0x00000000d90e72ca */ /* 0x000fe200000e0000 */
[----:B------:R-:W-:Y:S01]  /*11540*/  UIMAD UR5, UR8, UR10, URZ ;  /* 0x0000000a080572a4 */ /* 0x000fe2000f8e023f */
[----:B------:R-:W-:Y:S01]  /*11550*/  R2UR UR13, R218 ;  /* 0x00000000da0d72ca */ /* 0x000fe200000e0000 */
[----:B------:R-:W-:Y:S08]  /*11560*/  BSSY B1, `(.L_x_2422) ;  /* 0x000003e000017945 */ /* 0x000ff00003800000 */
[----:B------:R-:W-:-:S02]  /*11570*/  VIADD R6, R6, UR12 ;  /* 0x0000000c06067c36 */ /* 0x000fc40008000000 */
[----:B------:R-:W-:Y:S02]  /*11580*/  UIMAD.WIDE.U32 UR6, UR14, UR10, URZ ;  /* 0x0000000a0e0672a5 */ /* 0x000fe4000f8e003f */
[----:B------:R-:W-:Y:S01]  /*11590*/  UIMAD UR5, UR14, UR11, UR5 ;  /* 0x0000000b0e0572a4 */ /* 0x000fe2000f8e0205 */
[----:B0-----:R-:W-:Y:S02]  /*115a0*/  @P1 IMAD.HI.U32 R0, R6, R9, RZ ;  /* 0x0000000906001227 */ /* 0x001fe400078e00ff */
[----:B------:R-:W-:Y:S01]  /*115b0*/  ULDC.64 UR10, c[0x0][0xaf0] ;  /* 0x0002bc00000a7ab9 */ /* 0x000fe20000000a00 */
[----:B------:R-:W-:Y:S01]  /*115c0*/  UIADD3 UR7, UR7, UR5, URZ ;  /* 0x0000000507077290 */ /* 0x000fe2000fffe03f */
[----:B--2---:R-:W-:Y:S01]  /*115d0*/  IMAD.MOV.U32 R5, RZ, RZ, R6 ;  /* 0x000000ffff057224 */ /* 0x004fe200078e0006 */
[----:B------:R-:W-:Y:S01]  /*115e0*/  UIMAD UR5, UR9, UR10, URZ ;  /* 0x0000000a090572a4 */ /* 0x000fe2000f8e023f */
[----:B-1----:R-:W-:Y:S01]  /*115f0*/  @P1 SHF.R.U32.HI R5, RZ, R11, R0 ;  /* 0x0000000bff051219 */ /* 0x002fe20000011600 */
        /* <DEDUP_REMOVED lines=18> */
[----:B------:R-:W-:Y:S02]  /*11720*/  VIADD R6, R219, UR12 ;  /* 0x0000000cdb067c36 */ /* 0x000fe40008000000 */
        /* <DEDUP_REMOVED lines=33> */
.L_x_2423:
[----:B------:R-:W-:Y:S05]  /*11940*/  BSYNC B1 ;  /* 0x0000000000017941 */ /* 0x000fea0003800000 */
.L_x_2422:
        /* <DEDUP_REMOVED lines=22> */
.L_x_2425:
[----:B------:R-:W-:Y:S05]  /*11ab0*/  BSYNC B1 ;  /* 0x0000000000017941 */ /* 0x000fea0003800000 */
.L_x_2424:
        /* <DEDUP_REMOVED lines=22> */
.L_x_2427:
[----:B------:R-:W-:Y:S05]  /*11c20*/  BSYNC B1 ;  /* 0x0000000000017941 */ /* 0x000fea0003800000 */
.L_x_2426:
        /* <DEDUP_REMOVED lines=23> */
.L_x_2419:
[----:B------:R-:W-:Y:S05]  /*11da0*/  BSYNC B0 ;  /* 0x0000000000007941 */ /* 0x000fea0003800000 */
.L_x_2411:
[----:B------:R-:W-:Y:S02]  /*11db0*/  ULDC UR5, c[0x0][0xc38] ;  /* 0x00030e0000057ab9 */ /* 0x000fe40000000800 */
[----:B------:R-:W-:-:S06]  /*11dc0*/  UISETP.GE.AND UP0, UPT, UR4, UR5, UPT ;  /* 0x000000050400728c */ /* 0x000fcc000bf06270 */
[----:B------:R-:W-:-:S13]  /*11dd0*/  PLOP3.LUT P0, PT, PT, PT, UP0, 0x80, 0x0 ;  /* 0x000000000000781c */ /* 0x000fda0003f0f008 */
[----:B------:R-:W-:Y:S05]  /*11de0*/  @!P0 BRA `(.L_x_2428) ;  /* 0xfffffef000048947 */ /* 0x000fea000383ffff */
[----:B------:R-:W-:Y:S05]  /*11df0*/  EXIT ;  /* 0x000000000000794d */ /* 0x000fea0003800000 */
.L_x_2376:
[----:B------:R-:W-:-:S08]  /*11e00*/  NOP ;  /* 0x0000000000007918 */ /* 0x000fd00000000000 */
[----:B0-----:R-:W0:-:S00]  /*11e10*/  USETMAXREG.DEALLOC.CTAPOOL 0x18 ;  /* 0x00000018000079c8 */ /* 0x001e0000080e0500 */
[----:B0-----:R-:W-:-:S06]  /*11e20*/  LOP3.LUT R0, R0, 0x3, RZ, 0xc0, !PT ;  /* 0x0000000300007812 */ /* 0x001fcc00078ec0ff */
[----:B------:R-:W0:Y:S01]  /*11e30*/  S2UR UR6, SR_CTAID.X ;  /* 0x00000000000679c3 */ /* 0x000e220000002500 */
[----:B------:R-:W-:Y:S01]  /*11e40*/  IMAD.MOV.U32 R18, RZ, RZ, RZ ;  /* 0x000000ffff127224 */ /* 0x000fe200078e00ff */
[----:B------:R-:W1:Y:S02]  /*11e50*/  SHFL.IDX PT, R0, R0, RZ, 0x1f ;  /* 0x00001fff00007589 */ /* 0x000e6400000e0000 */
[----:B-1----:R-:W-:-:S04]  /*11e60*/  ISETP.NE.AND P0, PT, R0, RZ, PT ;  /* 0x000000ff0000720c */ /* 0x002fc80003f05270 */
[----:B------:R-:W0:Y:S01]  /*11e70*/  LDC R0, c[0x0][0xc38] ;  /* 0x00030e00ff007b82 */ /* 0x000e220000000800 */
[----:B------:R-:W-:-:S05]  /*11e80*/  P2R R2, PR, RZ, 0x1 ;  /* 0x00000001ff027803 */ /* 0x000fca0000000000 */
[----:B------:R1:W-:Y:S03]  /*11e90*/  STL [R1+0x20], R2 ;  /* 0x0000200201007387 */ /* 0x0003e60000100800 */
[----:B------:R-:W-:Y:S06]  /*11ea0*/  @P0 BAR.ARV 0x4, 0x180 ;  /* 0x0106000000000b1d */ /* 0x000fec0000002000 */
[----:B------:R1:W-:Y:S01]  /*11eb0*/  STL [R1+0x1c], RZ ;  /* 0x00001cff01007387 */ /* 0x0003e20000100800 */
[----:B0-----:R-:W-:Y:S01]  /*11ec0*/  ISETP.LE.AND P0, PT, R0, UR6, PT ;  /* 0x0000000600007c0c */ /* 0x001fe2000bf03270 */
[----:B------:R-:W-:-:S05]  /*11ed0*/  IMAD.MOV.U32 R0, RZ, RZ, 0x1 ;  /* 0x00000001ff007424 */ /* 0x000fca00078e00ff */
[----:B------:R1:W-:Y:S07]  /*11ee0*/  STL [R1+0x4], R0 ;  /* 0x0000040001007387 */ /* 0x0003ee0000100800 */
[----:B------:R-:W-:Y:S05]  /*11ef0*/  @P0 BRA `(.L_x_2429) ;  /* 0x0000005000500947 */ /* 0x000fea0003800000 */
[----:B------:R-:W0:Y:S01]  /*11f00*/  S2R R6, SR_TID.X ;  /* 0x0000000000067919 */ /* 0x000e220000002100 */
[----:B------:R-:W2:Y:S01]  /*11f10*/  S2UR UR5, SR_CgaCtaId ;  /* 0x00000000000579c3 */ /* 0x000ea20000008800 */
[----:B------:R-:W-:Y:S01]  /*11f20*/  UMOV UR4, 0x400 ;  /* 0x0000040000047882 */ /* 0x000fe20000000000 */
[----:B------:R-:W-:Y:S01]  /*11f30*/  IMAD.MOV.U32 R18, RZ, RZ, RZ ;  /* 0x000000ffff127224 */ /* 0x000fe200078e00ff */
[----:B------:R-:W-:Y:S01]  /*11f40*/  ULDC UR43, c[0x0][0xc] ;  /* 0x00000300002b7ab9 */ /* 0x000fe20000000800 */
[----:B------:R-:W-:Y:S01]  /*11f50*/  ULDC.64 UR38, c[0x0][0x198] ;  /* 0x0000660000267ab9 */ /* 0x000fe20000000a00 */
[----:B--2---:R-:W-:-:S06]  /*11f60*/  ULEA UR4, UR5, UR4, 0x18 ;  /* 0x0000000405047291 */ /* 0x004fcc000f8ec03f */
[----:B------:R-:W-:Y:S01]  /*11f70*/  IMAD.U32 R17, RZ, RZ, UR4 ;  /* 0x00000004ff117e24 */ /* 0x000fe2000f8e00ff */
[C---:B0-----:R-:W-:Y:S01]  /*11f80*/  LOP3.LUT R5, R6.reuse, 0x7f, RZ, 0xc0, !PT ;  /* 0x0000007f06057812 */ /* 0x041fe200078ec0ff */
[----:B-1----:R-:W-:-:S05]  /*11f90*/  IMAD.SHL.U32 R0, R6, 0x8, RZ ;  /* 0x0000000806007824 */ /* 0x002fca00078e00ff */
        /* <DEDUP_REMOVED lines=13> */
[----:B------:R1:W-:Y:S04]  /*12070*/  STL [R1+0x4], R2 ;  /* 0x0000040201007387 */ /* 0x0003e80000100800 */
[----:B------:R2:W-:Y:S01]  /*12080*/  STL [R1+0x1c], RZ ;  /* 0x00001cff01007387 */ /* 0x0005e20000100800 */
[----:B0-----:R-:W-:-:S02]  /*12090*/  LOP3.LUT R3, R0, 0x40, RZ, 0xfc, !PT ;  /* 0x0000004000037812 */ /* 0x001fc400078efcff */
[C---:B-1----:R-:W-:Y:S02]  /*120a0*/  LOP3.LUT R2, R0.reuse, 0x80, RZ, 0xfc, !PT ;  /* 0x0000008000027812 */ /* 0x042fe400078efcff */
[----:B--2---:R-:W-:-:S07]  /*120b0*/  LOP3.LUT R0, R0, 0xc0, RZ, 0xfc, !PT ;  /* 0x000000c000007812 */ /* 0x004fce00078efcff */
.L_x_2530:
        /* <DEDUP_REMOVED lines=14> */
[----:B01-3--:R-:W-:Y:S05]  /*121a0*/  @!P0 BRA `(.L_x_2430) ;  /* 0x0000000000208947 */ /* 0x00bfea0003800000 */
        /* <DEDUP_REMOVED lines=8> */
.L_x_2430:
[----:B------:R-:W-:Y:S01]  /*12230*/  ULDC UR9, c[0x0][0xc54] ;  /* 0x0003150000097ab9 */ /* 0x000fe20000000800 */
[----:B------:R-:W-:Y:S01]  /*12240*/  UMOV UR5, UR8 ;  /* 0x0000000800057c82 */ /* 0x000fe20008000000 */
[----:B------:R-:W-:-:S11]  /*12250*/  UISETP.NE.AND UP0, UPT, UR9, 0x1, UPT ;  /* 0x000000010900788c */ /* 0x000fd6000bf05270 */
[----:B------:R-:W-:Y:S02]  /*12260*/  @UP0 ULDC.64 UR10, c[0x0][0xc58] ;  /* 0x00031600000a0ab9 */ /* 0x000fe40000000a00 */
[----:B------:R-:W-:-:S04]  /*12270*/  UIMAD.WIDE.U32 UR6, UR8, UR10, URZ ;  /* 0x0000000a080672a5 */ /* 0x000fc8000f8e003f */
[----:B------:R-:W-:-:S04]  /*12280*/  @UP0 USHF.R.U32.HI UR5, URZ, UR11, UR7 ;  /* 0x0000000b3f050299 */ /* 0x000fc80008011607 */
[----:B------:R-:W-:-:S12]  /*12290*/  UIMAD UR6, UR5, UR9, URZ ;  /* 0x00000009050672a4 */ /* 0x000fd8000f8e023f */
.L_x_2431:
[----:B------:R-:W-:Y:S01]  /*122a0*/  ULOP3.LUT UR42, URZ, UR5, URZ, 0x33, !UPT ;  /* 0x000000053f2a7292 */ /* 0x000fe2000f8e333f */
[----:B------:R-:W-:Y:S01]  /*122b0*/  BSSY B7, `(.L_x_2432) ;  /* 0x00004bb000077945 */ /* 0x000fe20003800000 */
[----:B------:R-:W-:Y:S01]  /*122c0*/  ULDC UR7, c[0x0][0x448] ;  /* 0x0001120000077ab9 */ /* 0x000fe20000000800 */
[----:B------:R-:W-:Y:S01]  /*122d0*/  ULDC UR5, c[0x0][0xc3c] ;  /* 0x00030f0000057ab9 */ /* 0x000fe20000000800 */
[----:B------:R-:W-:Y:S02]  /*122e0*/  UISETP.NE.AND UP1, UPT, UR7, 0x1, UPT ;  /* 0x000000010700788c */ /* 0x000fe4000bf25270 */
[----:B------:R-:W-:Y:S01]  /*122f0*/  UIADD3 UR42, UR42, UR5, URZ ;  /* 0x000000052a2a7290 */ /* 0x000fe2000fffe03f */
[----:B------:R-:W-:Y:S01]  /*12300*/  ULDC.64 UR10, c[0x0][0x418] ;  /* 0x00010600000a7ab9 */ /* 0x000fe20000000a00 */
[----:B------:R-:W-:Y:S02]  /*12310*/  UIADD3 UR5, UR8, -UR6, URZ ;  /* 0x8000000608057290 */ /* 0x000fe4000fffe03f */
[----:B------:R-:W-:-:S02]  /*12320*/  UISETP.NE.U32.AND UP0, UPT, UR10, URZ, UPT ;  /* 0x0000003f0a00728c */ /* 0x000fc4000bf05070 */
[----:B------:R-:W-:Y:S02]  /*12330*/  USHF.L.U32 UR8, UR42, 0x7, URZ ;  /* 0x000000072a087899 */ /* 0x000fe4000800063f */
[----:B------:R-:W-:Y:S01]  /*12340*/  UISETP.NE.AND.EX UP0, UPT, UR11, URZ, UPT, UP0 ;  /* 0x0000003f0b00728c */ /* 0x000fe2000bf05300 */
[----:B------:R-:W-:Y:S01]  /*12350*/  ULDC UR7, c[0x0][0x288] ;  /* 0x0000a20000077ab9 */ /* 0x000fe20000000800 */
[----:B------:R-:W-:Y:S01]  /*12360*/  UIADD3 UR8, UR8, 0x7f, URZ ;  /* 0x0000007f08087890 */ /* 0x000fe2000fffe03f */
[----:B------:R-:W-:Y:S01]  /*12370*/  ULDC UR6, c[0x0][0x424] ;  /* 0x0001090000067ab9 */ /* 0x000fe20000000800 */
[----:B------:R-:W-:Y:S02]  /*12380*/  UIADD3 UR13, -UR7, 0x50, URZ ;  /* 0x00000050070d7890 */ /* 0x000fe4000fffe13f */
[----:B------:R-:W-:Y:S01]  /*12390*/  USEL UR9, UR6, 0x1, UP0 ;  /* 0x0000000106097887 */ /* 0x000fe20008000000 */
[----:B------:R-:W-:Y:S01]  /*123a0*/  @UP1 ULDC UR7, c[0x0][0x44c] ;  /* 0x0001130000071ab9 */ /* 0x000fe20000000800 */
[----:B------:R-:W-:Y:S01]  /*123b0*/  ULDC UR12, c[0x0][0x2f0] ;  /* 0x0000bc00000c7ab9 */ /* 0x000fe20000000800 */
[----:B------:R-:W-:Y:S01]  /*123c0*/  UIMAD.WIDE.U32 UR6, UR8, UR7, URZ ;  /* 0x00000007080672a5 */ /* 0x000fe2000f8e003f */
[----:B------:R-:W-:Y:S01]  /*123d0*/  @UP1 ULDC UR14, c[0x0][0x450] ;  /* 0x00011400000e1ab9 */ /* 0x000fe20000000800 */
[----:B------:R-:W-:-:S02]  /*123e0*/  UIMAD UR13, UR9, UR12, UR13 ;  /* 0x0000000c090d72a4 */ /* 0x000fc4000f8e020d */
[----:B------:R-:W-:Y:S02]  /*123f0*/  @UP1 USHF.R.U32.HI UR8, URZ, UR14, UR7 ;  /* 0x0000000e3f081299 */ /* 0x000fe40008011607 */
[----:B------:R-:W-:Y:S02]  /*12400*/  UIMAD UR6, UR9, UR12, 0x4f ;  /* 0x0000004f090674a4 */ /* 0x000fe4000f8e020c */
[----:B------:R-:W-:Y:S02]  /*12410*/  UIADD3 UR8, UR13, UR8, URZ ;  /* 0x000000080d087290 */ /* 0x000fe4000fffe03f */
[----:B------:R-:W-:Y:S02]  /*12420*/  UIMAD.WIDE UR6, UR6, 0x66666667, URZ ;  /* 0x66666667060678a5 */ /* 0x000fe4000f8e023f */
[----:B------:R-:W-:Y:S02]  /*12430*/  UIMAD.WIDE UR8, UR8, 0x66666667, URZ ;  /* 0x66666667080878a5 */ /* 0x000fe4000f8e023f */
[----:B------:R-:W-:-:S02]  /*12440*/  USHF.R.U32.HI UR12, URZ, 0x1f, UR7 ;  /* 0x0000001f3f0c7899 */ /* 0x000fc40008011607 */
[----:B------:R-:W-:Y:S01]  /*12450*/  USHF.R.U32.HI UR6, URZ, 0x1f, UR9 ;  /* 0x0000001f3f067899 */ /* 0x000fe20008011609 */
[----:B------:R-:W-:Y:S01]  /*12460*/  ULDC UR11, c[0x0][0xc48] ;  /* 0x00031200000b7ab9 */ /* 0x000fe20000000800 */
[----:B------:R-:W-:Y:S02]  /*12470*/  ULEA.HI.SX32 UR12, UR7, UR12, 0x1b ;  /* 0x0000000c070c7291 */ /* 0x000fe4000f8fda3f */
[----:B------:R-:W-:Y:S02]  /*12480*/  ULEA.HI.SX32 UR6, UR9, UR6, 0x1b ;  /* 0x0000000609067291 */ /* 0x000fe4000f8fda3f */
[----:B------:R-:W-:Y:S02]  /*12490*/  UISETP.NE.AND UP0, UPT, UR11, 0x1, UPT ;  /* 0x000000010b00788c */ /* 0x000fe4000bf05270 */
[----:B------:R-:W-:Y:S01]  /*124a0*/  UISETP.LT.AND UP1, UPT, UR12, UR6, UPT ;  /* 0x000000060c00728c */ /* 0x000fe2000bf21270 */
[----:B------:R-:W-:-:S03]  /*124b0*/  ULDC UR10, c[0x0][0xc54] ;  /* 0x00031500000a7ab9 */ /* 0x000fc60000000800 */
[----:B------:R-:W-:Y:S02]  /*124c0*/  USEL UR41, UR12, UR6, UP1 ;  /* 0x000000060c297287 */ /* 0x000fe40008800000 */
[----:B------:R-:W-:-:S03]  /*124d0*/  UIMAD UR10, UR4, UR10, UR5 ;  /* 0x0000000a040a72a4 */ /* 0x000fc6000f8e0205 */
[----:B------:R-:W-:Y:S01]  /*124e0*/  @UP0 ULDC UR4, c[0x0][0xc4c] ;  /* 0x0003130000040ab9 */ /* 0x000fe20000000800 */
[----:B------:R-:W-:Y:S01]  /*124f0*/  ISETP.LT.AND P0, PT, RZ, UR41, PT ;  /* 0x00000029ff007c0c */ /* 0x000fe2000bf01270 */
[----:B------:R-:W-:Y:S01]  /*12500*/  UIMAD.WIDE.U32 UR4, UR10, UR4, URZ ;  /* 0x000000040a0472a5 */ /* 0x000fe2000f8e003f */
[----:B------:R-:W-:Y:S01]  /*12510*/  @UP0 ULDC UR7, c[0x0][0xc50] ;  /* 0x0003140000070ab9 */ /* 0x000fe20000000800 */
[----:B------:R-:W-:Y:S02]  /*12520*/  UMOV UR40, UR10 ;  /* 0x0000000a00287c82 */ /* 0x000fe40008000000 */
[----:B------:R-:W-:-:S04]  /*12530*/  @UP0 USHF.R.U32.HI UR40, URZ, UR7, UR5 ;  /* 0x000000073f280299 */ /* 0x000fc80008011605 */
[----:B------:R-:W-:-:S04]  /*12540*/  UIADD3 UR36, -UR40, URZ, URZ ;  /* 0x0000003f28247290 */ /* 0x000fc8000fffe13f */
[----:B------:R-:W-:Y:S01]  /*12550*/  UIMAD UR36, UR11, UR36, UR10 ;  /* 0x000000240b2472a4 */ /* 0x000fe2000f8e020a */
[----:B------:R-:W-:Y:S11]  /*12560*/  @P0 BRA `(.L_x_2433) ;  /* 0x00000000004c0947 */ /* 0x000ff60003800000 */
        /* <DEDUP_REMOVED lines=19> */
.L_x_2433:
        /* <DEDUP_REMOVED lines=20> */
.L_x_2436:
[----:B------:R-:W-:Y:S05]  /*127e0*/  BSYNC B6 ;  /* 0x0000000000067941 */ /* 0x000fea0003800000 */
.L_x_2435:
        /* <DEDUP_REMOVED lines=20> */
.L_x_2439:
        /* <DEDUP_REMOVED lines=15> */
.L_x_2438:
[----:B------:R-:W-:Y:S05]  /*12a20*/  BSYNC B6 ;  /* 0x0000000000067941 */ /* 0x000fea0003800000 */
.L_x_2437:
        /* <DEDUP_REMOVED lines=13> */
[----:B------:R-:W1:Y:S03]  /*12b00*/  S2R R0, SR_TID.X ;  /* 0x0000000000007919 */ /* 0x000e660000002100 */
[----:B------:R-:W-:Y:S01]  /*12b10*/  VIADD R19, R19, 0xffffffff ;  /* 0xffffffff13137836 */ /* 0x000fe20000000000 */
[----:B0-----:R-:W0:Y:S02]  /*12b20*/  LDC.64 R2, c[0x0][0x418] ;  /* 0x00010600ff027b82 */ /* 0x001e240000000a00 */
[----:B0-----:R-:W-:Y:S02]  /*12b30*/  ISETP.NE.U32.AND P0, PT, R2, RZ, PT ;  /* 0x000000ff0200720c */ /* 0x001fe40003f05070 */
[----:B-1----:R-:W-:-:S02]  /*12b40*/  SHF.R.U32.HI R0, RZ, 0x5, R0 ;  /* 0x00000005ff007819 */ /* 0x002fc40000011600 */
[----:B------:R-:W-:Y:S02]  /*12b50*/  ISETP.NE.AND.EX P1, PT, R3, RZ, PT, P0 ;  /* 0x000000ff0300720c */ /* 0x000fe40003f25300 */
[----:B------:R-:W-:Y:S02]  /*12b60*/  LOP3.LUT R0, R0, 0x3, RZ, 0xc0, !PT ;  /* 0x0000000300007812 */ /* 0x000fe400078ec0ff */
[----:B------:R-:W-:Y:S02]  /*12b70*/  P2R R4, PR, RZ, 0x2 ;  /* 0x00000002ff047803 */ /* 0x000fe40000000000 */
[----:B--2---:R-:W-:Y:S01]  /*12b80*/  SHF.R.S32.HI R8, RZ, 0x1f, R7 ;  /* 0x0000001fff087819 */ /* 0x004fe20000011407 */
[----:B------:R0:W-:Y:S01]  /*12b90*/  STL [R1], R7 ;  /* 0x0000000701007387 */ /* 0x0001e20000100800 */
[----:B------:R-:W-:-:S03]  /*12ba0*/  SEL R16, R7, RZ, !P1 ;  /* 0x000000ff07107207 */ /* 0x000fc60004800000 */
[----:B------:R0:W-:Y:S04]  /*12bb0*/  STL [R1+0x10], R4 ;  /* 0x0000100401007387 */ /* 0x0001e80000100800 */
[----:B------:R0:W-:Y:S01]  /*12bc0*/  STL [R1+0x8], R8 ;  /* 0x0000080801007387 */ /* 0x0001e20000100800 */
[----:B------:R-:W-:Y:S05]  /*12bd0*/  BRA.DIV UR4, `(.L_x_2440) ;  /* 0x0000004a04b87947 */ /* 0x000fea000b800000 */
[----:B------:R1:W2:Y:S02]  /*12be0*/  SHFL.IDX PT, R14, R0, RZ, 0x1f ;  /* 0x00001fff000e7589 */ /* 0x0002a400000e0000 */
.L_x_2545:
        /* <DEDUP_REMOVED lines=8> */
.L_x_2548:
[----:B------:R-:W-:Y:S05]  /*12c70*/  @!P6 BRA `(.L_x_2441) ;  /* 0x00000004002ce947 */ /* 0x000fea0003800000 */
[----:B------:R-:W-:Y:S01]  /*12c80*/  IMAD.MOV.U32 R16, RZ, RZ, R7 ;  /* 0x000000ffff107224 */ /* 0x000fe200078e0007 */
[----:B------:R-:W-:Y:S06]  /*12c90*/  @!P1 BRA `(.L_x_2443) ;  /* 0x0000000000489947 */ /* 0x000fec0003800000 */
[----:B------:R-:W2:Y:S01]  /*12ca0*/  LDC R6, c[0x0][0x43c] ;  /* 0x00010f00ff067b82 */ /* 0x000ea20000000800 */
[----:B------:R-:W-:Y:S01]  /*12cb0*/  ULDC.64 UR4, c[0x0][0x428] ;  /* 0x00010a0000047ab9 */ /* 0x000fe20000000a00 */
[----:B------:R-:W-:Y:S01]  /*12cc0*/  ULDC.64 UR6, c[0x0][0x208] ;  /* 0x0000820000067ab9 */ /* 0x000fe20000000a00 */
[----:B--2---:R-:W-:-:S13]  /*12cd0*/  ISETP.NE.AND P0, PT, R6, 0x1, PT ;  /* 0x000000010600780c */ /* 0x004fda0003f05270 */
[----:B0-----:R-:W1:Y:S02]  /*12ce0*/  @P0 LDC.64 R4, c[0x0][0x440] ;  /* 0x00011000ff040b82 */ /* 0x001e640000000a00 */
[----:B-1----:R-:W-:-:S04]  /*12cf0*/  @P0 IMAD.HI.U32 R0, R19, R4, RZ ;  /* 0x0000000413000227 */ /* 0x002fc800078e00ff */
[----:B------:R-:W-:Y:S01]  /*12d00*/  IMAD.MOV.U32 R4, RZ, RZ, R19 ;  /* 0x000000ffff047224 */ /* 0x000fe200078e0013 */
[----:B------:R-:W-:-:S04]  /*12d10*/  @P0 SHF.R.U32.HI R4, RZ, R5, R0 ;  /* 0x00000005ff040219 */ /* 0x000fc80000011600 */
[--C-:B------:R-:W-:Y:S01]  /*12d20*/  SHF.R.S32.HI R5, RZ, 0x1f, R4.reuse ;  /* 0x0000001fff057819 */ /* 0x100fe20000011404 */
[----:B------:R-:W-:-:S04]  /*12d30*/  IMAD.MOV R0, RZ, RZ, -R4 ;  /* 0x000000ffff007224 */ /* 0x000fc800078e0a04 */
[----:B------:R-:W-:Y:S02]  /*12d40*/  IMAD R19, R6, R0, R19 ;  /* 0x0000000006137224 */ /* 0x000fe400078e0213 */
[----:B------:R-:W-:Y:S02]  /*12d50*/  IMAD R0, R8, UR4, RZ ;  /* 0x0000000408007c24 */ /* 0x000fe4000f8e02ff */
[----:B------:R-:W-:-:S04]  /*12d60*/  IMAD.WIDE.U32 R4, R7, UR4, R4 ;  /* 0x0000000407047c25 */ /* 0x000fc8000f8e0004 */
[----:B------:R-:W-:Y:S01]  /*12d70*/  IMAD R0, R7, UR5, R0 ;  /* 0x0000000507007c24 */ /* 0x000fe2000f8e0200 */
[----:B------:R-:W-:-:S03]  /*12d80*/  LEA R2, P0, R4, R2, 0x2 ;  /* 0x0000000204027211 */ /* 0x000fc600078010ff */
[----:B------:R-:W-:-:S05]  /*12d90*/  IMAD.IADD R0, R5, 0x1, R0 ;  /* 0x0000000105007824 */ /* 0x000fca00078e0200 */
[----:B------:R-:W-:-:S05]  /*12da0*/  LEA.HI.X R3, R4, R3, R0, 0x2, P0 ;  /* 0x0000000304037211 */ /* 0x000fca00000f1400 */
[----:B------:R2:W5:Y:S02]  /*12db0*/  LDG.E R16, desc[UR6][R2.64] ;  /* 0x0000000602107981 */ /* 0x000564000c1e1900 */
.L_x_2443:
[----:B--2---:R-:W2:Y:S01]  /*12dc0*/  LDL R2, [R1+0x4] ;  /* 0x0000040001027983 */ /* 0x004ea20000100800 */
[----:B-1----:R-:W-:Y:S01]  /*12dd0*/  IMAD R0, R18, 0x8, R17 ;  /* 0x0000000812007824 */ /* 0x002fe200078e0211 */
[----:B--2---:R-:W-:-:S04]  /*12de0*/  SHF.L.U32 R2, R2, 0x1f, RZ ;  /* 0x0000001f02027819 */ /* 0x004fc800000006ff */
[----:B------:R-:W1:Y:S02]  /*12df0*/  SYNCS.PHASECHK.TRANS64.TRYWAIT P0, [R0+URZ+0x38840], R2 ;  /* 0x03884002000075a7 */ /* 0x000e64000800017f */
[----:B-1----:R-:W-:Y:S05]  /*12e00*/  @!P0 BRA `(.L_x_2444) ;  /* 0x00000048006c8947 */ /* 0x002fea0003800000 */
.L_x_2549:
[----:B------:R-:W2:Y:S02]  /*12e10*/  S2R R3, SR_TID.X ;  /* 0x0000000000037919 */ /* 0x000ea40000002100 */
[----:B--2---:R-:W-:-:S04]  /*12e20*/  LOP3.LUT R3, R3, 0x7f, RZ, 0xc0, !PT ;  /* 0x0000007f03037812 */ /* 0x004fc800078ec0ff */
[----:B------:R-:W-:-:S13]  /*12e30*/  ISETP.NE.AND P0, PT, R3, RZ, PT ;  /* 0x000000ff0300720c */ /* 0x000fda0003f05270 */
[----:B------:R-:W-:Y:S05]  /*12e40*/  @P0 BRA `(.L_x_2445) ;  /* 0x00000000001c0947 */ /* 0x000fea0003800000 */
[----:B------:R-:W2:Y:S01]  /*12e50*/  S2R R3, SR_TID.X ;  /* 0x0000000000037919 */ /* 0x000ea20000002100 */
[----:B-1----:R-:W-:-:S04]  /*12e60*/  IMAD.MOV.U32 R2, RZ, RZ, 0xa000 ;  /* 0x0000a000ff027424 */ /* 0x002fc800078e00ff */
[----:B------:R3:W-:Y:S01]  /*12e70*/  SYNCS.ARRIVE.TRANS64 RZ, [R0+URZ+0x38830], R2 ;  /* 0x0388300200ff79a7 */ /* 0x0007e2000800003f */
[----:B--2---:R-:W-:-:S04]  /*12e80*/  LOP3.LUT R3, R3, 0x1f, RZ, 0xc0, !PT ;  /* 0x0000001f03037812 */ /* 0x004fc800078ec0ff */
[----:B------:R-:W-:-:S13]  /*12e90*/  ISETP.NE.AND P0, PT, R3, RZ, PT ;  /* 0x000000ff0300720c */ /* 0x000fda0003f05270 */
[----:B---3--:R-:W-:Y:S05]  /*12ea0*/  @!P0 BRA `(.L_x_2445) ;  /* 0x0000000000048947 */ /* 0x008fea0003800000 */
[----:B------:R-:W-:Y:S01]  /*12eb0*/  BPT.TRAP 0x1 ;  /* 0x000000040000795c */ /* 0x000fe20000300000 */
.L_x_2445:
[----:B------:R-:W-:Y:S01]  /*12ec0*/  R2UR UR33, R0 ;  /* 0x00000000002172ca */ /* 0x000fe200000e0000 */
[----:B-1----:R-:W-:Y:S01]  /*12ed0*/  IMAD R0, R18, 0xa000, R17 ;  /* 0x0000a00012007824 */ /* 0x002fe200078e0211 */
[----:B------:R-:W-:Y:S01]  /*12ee0*/  R2UR UR35, R19 ;  /* 0x00000000132372ca */ /* 0x000fe200000e0000 */
[----:B------:R-:W-:Y:S01]  /*12ef0*/  UIADD3 UR4, UP0, UR38, 0x370, URZ ;  /* 0x0000037026047890 */ /* 0x000fe2000ff1e03f */
[----:B-----5:R-:W-:Y:S01]  /*12f00*/  R2UR UR37, R16 ;  /* 0x00000000102572ca */ /* 0x020fe200000e0000 */
[----:B------:R-:W-:Y:S01]  /*12f10*/  UMOV UR6, 0x0 ;  /* 0x0000000000067882 */ /* 0x000fe20000000000 */
[----:B------:R-:W-:Y:S01]  /*12f20*/  R2UR UR8, R0 ;  /* 0x00000000000872ca */ /* 0x000fe200000e0000 */
[----:B------:R-:W-:Y:S01]  /*12f30*/  UIADD3.X UR5, URZ, UR39, URZ, UP0, !UPT ;  /* 0x000000273f057290 */ /* 0x000fe200087fe43f */
[----:B------:R-:W-:Y:S01]  /*12f40*/  PLOP3.LUT P0, PT, PT, PT, PT, 0x80, 0x0 ;  /* 0x000000000000781c */ /* 0x000fe20003f0f070 */
[----:B------:R-:W-:Y:S01]  /*12f50*/  UMOV UR7, 0x14f00000 ;  /* 0x14f0000000077882 */ /* 0x000fe20000000000 */
[----:B------:R-:W-:Y:S01]  /*12f60*/  UMOV UR34, URZ ;  /* 0x0000003f00227c82 */ /* 0x000fe20008000000 */
[----:B------:R-:W-:Y:S01]  /*12f70*/  UMOV UR26, 0x40 ;  /* 0x00000040001a7882 */ /* 0x000fe20000000000 */
[----:B------:R-:W-:Y:S01]  /*12f80*/  P2R R0, PR, RZ, 0x1 ;  /* 0x00000001ff007803 */ /* 0x000fe20000000000 */
[----:B------:R-:W-:-:S02]  /*12f90*/  UIADD3 UR33, UR33, 0x38830, URZ ;  /* 0x0003883021217890 */ /* 0x000fc4000fffe03f */
[----:B------:R-:W-:Y:S01]  /*12fa0*/  UIMAD UR35, UR35, 0x50, URZ ;  /* 0x00000050232378a4 */ /* 0x000fe2000f8e023f */
[----:B------:R-:W-:Y:S01]  /*12fb0*/  UMOV UR28, UR36 ;  /* 0x00000024001c7c82 */ /* 0x000fe20008000000 */
[----:B------:R-:W-:Y:S02]  /*12fc0*/  UMOV UR29, UR37 ;  /* 0x00000025001d7c82 */ /* 0x000fe40008000000 */
[----:B------:R-:W-:Y:S01]  /*12fd0*/  UIADD3 UR32, UR8, 0x24400, URZ ;  /* 0x0002440008207890 */ /* 0x000fe2000fffe03f */
[----:B------:R2:W-:Y:S01]  /*12fe0*/  STL [R1+0xc], R0 ;  /* 0x00000c0001007387 */ /* 0x0005e20000100800 */
[----:B------:R-:W-:Y:S02]  /*12ff0*/  UIADD3 UR24, UR8, 0x26c00, URZ ;  /* 0x00026c0008187890 */ /* 0x000fe4000fffe03f */
[----:B------:R-:W-:Y:S02]  /*13000*/  UIADD3 UR16, UR8, 0x29400, URZ ;  /* 0x0002940008107890 */ /* 0x000fe4000fffe03f */
[----:B------:R-:W-:Y:S01]  /*13010*/  UIADD3 UR8, UR8, 0x2bc00, URZ ;  /* 0x0002bc0008087890 */ /* 0x000fe2000fffe03f */
[----:B------:R-:W-:Y:S01]  /*13020*/  UMOV UR25, UR33 ;  /* 0x0000002100197c82 */ /* 0x000fe20008000000 */
[----:B------:R-:W-:Y:S01]  /*13030*/  UMOV UR27, UR35 ;  /* 0x00000023001b7c82 */ /* 0x000fe20008000000 */
[----:B------:R-:W-:Y:S01]  /*13040*/  UMOV UR18, 0x80 ;  /* 0x0000008000127882 */ /* 0x000fe20000000000 */
[----:B------:R-:W-:Y:S01]  /*13050*/  UMOV UR20, UR36 ;  /* 0x0000002400147c82 */ /* 0x000fe20008000000 */
[----:B------:R2:W-:Y:S01]  /*13060*/  UTMALDG.4D [UR32], [UR4], desc[UR6] ;  /* 0x00000620040075b4 */ /* 0x0005e20008019000 */
[----:B------:R-:W-:Y:S01]  /*13070*/  UMOV UR21, UR37 ;  /* 0x0000002500157c82 */ /* 0x000fe20008000000 */
[----:B------:R-:W-:Y:S01]  /*13080*/  UMOV UR17, UR33 ;  /* 0x0000002100117c82 */ /* 0x000fe20008000000 */
[----:B------:R-:W-:Y:S01]  /*13090*/  UMOV UR19, UR35 ;  /* 0x0000002300137c82 */ /* 0x000fe20008000000 */
[----:B------:R-:W-:Y:S01]  /*130a0*/  UMOV UR10, 0xc0 ;  /* 0x000000c0000a7882 */ /* 0x000fe20000000000 */
[----:B------:R-:W-:Y:S01]  /*130b0*/  UMOV UR12, UR36 ;  /* 0x00000024000c7c82 */ /* 0x000fe20008000000 */
[----:B------:R-:W-:Y:S01]  /*130c0*/  UMOV UR13, UR37 ;  /* 0x00000025000d7c82 */ /* 0x000fe20008000000 */
[----:B------:R-:W-:Y:S01]  /*130d0*/  UMOV UR9, UR33 ;  /* 0x0000002100097c82 */ /* 0x000fe20008000000 */
[----:B------:R2:W-:Y:S01]  /*130e0*/  UTMALDG.4D [UR24], [UR4], desc[UR6] ;  /* 0x00000618040075b4 */ /* 0x0005e20008019000 */
[----:B------:R-:W-:Y:S01]  /*130f0*/  UMOV UR11, UR35 ;  /* 0x00000023000b7c82 */ /* 0x000fe20008000000 */
[----:B------:R2:W-:Y:S01]  /*13100*/  UTMALDG.4D [UR16], [UR4], desc[UR6] ;  /* 0x00000610040075b4 */ /* 0x0005e20008019000 */
[----:B------:R2:W-:Y:S02]  /*13110*/  UTMALDG.4D [UR8], [UR4], desc[UR6] ;  /* 0x00000608040075b4 */ /* 0x0005e40008019000 */
[----:B--2---:R-:W-:Y:S01]  /*13120*/  NOP ;  /* 0x0000000000007918 */ /* 0x004fe20000000000 */
.L_x_2441:
[----:B-1----:R-:W-:Y:S01]  /*13130*/  VIADD R0, R17, 0x14400 ;  /* 0x0001440011007836 */ /* 0x002fe20000000000 */
        /* <DEDUP_REMOVED lines=21> */
.L_x_2447:
[----:B------:R-:W-:Y:S05]  /*13290*/  BSYNC B6 ;  /* 0x0000000000067941 */ /* 0x000fea0003800000 */
.L_x_2446:
[----:B0-----:R-:W0:Y:S01]  /*132a0*/  LDC R7, c[0x0][0x448] ;  /* 0x00011200ff077b82 */ /* 0x001e220000000800 */
[----:B------:R-:W1:Y:S01]  /*132b0*/  S2R R0, SR_TID.X ;  /* 0x0000000000007919 */ /* 0x000e620000002100 */
[----:B------:R-:W-:Y:S01]  /*132c0*/  USHF.R.S32.HI UR4, URZ, 0x1f, UR36 ;  /* 0x0000001f3f047899 */ /* 0x000fe20008011424 */
[----:B------:R-:W-:Y:S01]  /*132d0*/  ULDC.64 UR8, c[0x0][0x2d8] ;  /* 0x0000b60000087ab9 */ /* 0x000fe20000000a00 */
[----:B------:R-:W2:Y:S02]  /*132e0*/  S2R R2, SR_TID.X ;  /* 0x0000000000027919 */ /* 0x000ea40000002100 */
[----:B------:R-:W-:Y:S02]  /*132f0*/  UIMAD UR6, UR4, UR8, URZ ;  /* 0x00000008040672a4 */ /* 0x000fe4000f8e023f */
[----:B------:R-:W-:Y:S01]  /*13300*/  UIMAD.WIDE.U32 UR4, UR36, UR8, URZ ;  /* 0x00000008240472a5 */ /* 0x000fe2000f8e003f */
[----:B------:R-:W3:Y:S01]  /*13310*/  S2R R10, SR_TID.X ;  /* 0x00000000000a7919 */ /* 0x000ee20000002100 */
[----:B------:R-:W-:-:S02]  /*13320*/  UIMAD UR6, UR36, UR9, UR6 ;  /* 0x00000009240672a4 */ /* 0x000fc4000f8e0206 */
[----:B------:R-:W-:Y:S01]  /*13330*/  USHF.R.S32.HI UR7, URZ, 0x1f, UR40 ;  /* 0x0000001f3f077899 */ /* 0x000fe20008011428 */
[----:B------:R-:W4:Y:S01]  /*13340*/  S2R R8, SR_TID.X ;  /* 0x0000000000087919 */ /* 0x000f220000002100 */
[----:B------:R-:W-:Y:S01]  /*13350*/  UIADD3 UR5, UR5, UR6, URZ ;  /* 0x0000000605057290 */ /* 0x000fe2000fffe03f */
[----:B------:R-:W-:-:S03]  /*13360*/  ULDC.64 UR8, c[0x0][0x2e0] ;  /* 0x0000b80000087ab9 */ /* 0x000fc60000000a00 */
[----:B------:R-:W-:Y:S02]  /*13370*/  UIMAD.WIDE.U32 UR4, UR40, UR8, UR4 ;  /* 0x00000008280472a5 */ /* 0x000fe4000f8e0004 */
[----:B------:R-:W-:Y:S01]  /*13380*/  UIMAD UR6, UR7, UR8, URZ ;  /* 0x00000008070672a4 */ /* 0x000fe2000f8e023f */
[----:B0-----:R-:W-:-:S03]  /*13390*/  ISETP.NE.AND P0, PT, R7, 0x1, PT ;  /* 0x000000010700780c */ /* 0x001fc60003f05270 */
[----:B------:R-:W-:Y:S01]  /*133a0*/  UIMAD UR6, UR40, UR9, UR6 ;  /* 0x00000009280672a4 */ /* 0x000fe2000f8e0206 */
[----:B------:R-:W-:-:S03]  /*133b0*/  IMAD.U32 R5, RZ, RZ, UR5 ;  /* 0x00000005ff057e24 */ /* 0x000fc6000f8e00ff */
[----:B------:R-:W-:Y:S01]  /*133c0*/  UIADD3 UR6, UR5, UR6, URZ ;  /* 0x0000000605067290 */ /* 0x000fe2000fffe03f */
[----:B-1----:R-:W-:-:S05]  /*133d0*/  IMAD.SHL.U32 R4, R0, 0x10, RZ ;  /* 0x0000001000047824 */ /* 0x002fca00078e00ff */
[----:B------:R-:W0:Y:S01]  /*133e0*/  @P0 LDC R3, c[0x0][0x44c] ;  /* 0x00011300ff030b82 */ /* 0x000e220000000800 */
[----:B--2---:R-:W-:Y:S01]  /*133f0*/  LOP3.LUT R2, R2, 0x7f, RZ, 0xc0, !PT ;  /* 0x0000007f02027812 */ /* 0x004fe200078ec0ff */
[----:B---3--:R-:W-:-:S03]  /*13400*/  IMAD.SHL.U32 R10, R10, 0x8, RZ ;  /* 0x000000080a0a7824 */ /* 0x008fc600078e00ff */
[----:B------:R-:W-:-:S03]  /*13410*/  SHF.R.U32.HI R2, RZ, 0x3, R2 ;  /* 0x00000003ff027819 */ /* 0x000fc60000011602 */
[----:B------:R-:W1:Y:S01]  /*13420*/  @P0 LDC R0, c[0x0][0x450] ;  /* 0x00011400ff000b82 */ /* 0x000e620000000800 */
[----:B------:R-:W-:Y:S01]  /*13430*/  LOP3.LUT R4, R2, 0x70, R4, 0xf8, !PT ;  /* 0x0000007002047812 */ /* 0x000fe200078ef804 */
[----:B------:R-:W-:Y:S01]  /*13440*/  IMAD.U32 R2, RZ, RZ, UR42 ;  /* 0x0000002aff027e24 */ /* 0x000fe2000f8e00ff */
[----:B------:R-:W-:Y:S01]  /*13450*/  LOP3.LUT R10, R10, 0x38, RZ, 0xc0, !PT ;  /* 0x000000380a0a7812 */ /* 0x000fe200078ec0ff */
[----:B----4-:R-:W-:Y:S02]  /*13460*/  IMAD.SHL.U32 R9, R8, 0x8, RZ ;  /* 0x0000000808097824 */ /* 0x010fe400078e00ff */
[----:B------:R-:W-:Y:S01]  /*13470*/  IMAD R2, R2, 0x80, R4 ;  /* 0x0000008002027824 */ /* 0x000fe200078e0204 */
[C---:B------:R-:W-:Y:S01]  /*13480*/  LOP3.LUT R12, R10.reuse, 0x40, RZ, 0xfc, !PT ;  /* 0x000000400a0c7812 */ /* 0x040fe200078efcff */
[----:B------:R-:W-:Y:S01]  /*13490*/  IMAD.U32 R4, RZ, RZ, UR4 ;  /* 0x00000004ff047e24 */ /* 0x000fe2000f8e00ff */
[----:B------:R-:W-:Y:S01]  /*134a0*/  ULDC.64 UR4, c[0x0][0x2d0] ;  /* 0x0000b40000047ab9 */ /* 0x000fe20000000a00 */
[----:B------:R-:W-:Y:S01]  /*134b0*/  IMAD.MOV.U32 R6, RZ, RZ, R2 ;  /* 0x000000ffff067224 */ /* 0x000fe200078e0002 */
[----:B------:R-:W-:-:S02]  /*134c0*/  LOP3.LUT R11, R10, 0x80, RZ, 0xfc, !PT ;  /* 0x000000800a0b7812 */ /* 0x000fc400078efcff */
        /* <DEDUP_REMOVED lines=23> */
[----:B------:R-:W-:Y:S02]  /*13640*/  LOP3.LUT R10, R8, 0x7f, RZ, 0xc0, !PT ;  /* 0x0000007f080a7812 */ /* 0x000fe400078ec0ff */
[----:B------:R0:W5:Y:S01]  /*13650*/  LDL R8, [R1+0x14] ;  /* 0x0000140001087983 */ /* 0x0001620000100800 */
[----:B------:R-:W-:Y:S02]  /*13660*/  LEA.HI.X R3, R2, UR5, R3, 0x1, P0 ;  /* 0x0000000502037c11 */ /* 0x000fe400080f0c03 */
[----:B------:R-:W-:-:S02]  /*13670*/  ISETP.GE.AND P0, PT, R9, UR4, PT ;  /* 0x0000000409007c0c */ /* 0x000fc4000bf06270 */
[----:B------:R-:W-:Y:S02]  /*13680*/  ISETP.GE.AND P1, PT, R12, UR4, PT ;  /* 0x000000040c007c0c */ /* 0x000fe4000bf26270 */
[----:B------:R-:W-:Y:S01]  /*13690*/  ISETP.GE.AND P2, PT, R11, UR4, PT ;  /* 0x000000040b007c0c */ /* 0x000fe2000bf46270 */
[----:B------:R-:W-:Y:S01]  /*136a0*/  UMOV UR4, 0xffffffff ;  /* 0xffffffff00047882 */ /* 0x000fe20000000000 */
[----:B------:R-:W-:Y:S02]  /*136b0*/  SHF.R.U32.HI R10, RZ, 0x3, R10 ;  /* 0x00000003ff0a7819 */ /* 0x000fe4000001160a */
[----:B0-----:R-:W-:Y:S09]  /*136c0*/  BRA.DIV UR4, `(.L_x_2448) ;  /* 0x0000004204507947 */ /* 0x001ff2000b800000 */
[----:B------:R-:W0:Y:S01]  /*136d0*/  SHFL.IDX PT, R6, R4, RZ, 0x181f ;  /* 0x00181fff04067589 */ /* 0x000e2200000e0000 */
[----:B------:R-:W-:Y:S01]  /*136e0*/  IMAD.U32 R0, RZ, RZ, UR42 ;  /* 0x0000002aff007e24 */ /* 0x000fe2000f8e00ff */
[----:B------:R-:W-:Y:S01]  /*136f0*/  ULDC UR4, c[0x0][0x288] ;  /* 0x0000a20000047ab9 */ /* 0x000fe20000000800 */
[----:B------:R-:W-:Y:S01]  /*13700*/  ULDC.64 UR6, c[0x0][0x208] ;  /* 0x0000820000067ab9 */ /* 0x000fe20000000a00 */
[----:B------:R-:W1:Y:S01]  /*13710*/  SHFL.IDX PT, R5, R3, RZ, 0x181f ;  /* 0x00181fff03057589 */ /* 0x000e6200000e0000 */
[----:B------:R-:W-:Y:S02]  /*13720*/  IMAD R2, R7, UR4, RZ ;  /* 0x0000000407027c24 */ /* 0x000fe4000f8e02ff */
[----:B------:R-:W-:-:S05]  /*13730*/  IMAD R0, R0, 0x80, R10 ;  /* 0x0000008000007824 */ /* 0x000fca00078e020a */
[----:B------:R-:W-:-:S13]  /*13740*/  ISETP.GE.AND P4, PT, R0, R2, PT ;  /* 0x000000020000720c */ /* 0x000fda0003f86270 */
[----:B0-----:R-:W-:-:S05]  /*13750*/  @!P4 LEA R6, P5, R9, R6, 0x1 ;  /* 0x000000060906c211 */ /* 0x001fca00078a08ff */
[----:B-1----:R-:W-:-:S04]  /*13760*/  @!P4 IMAD.X R5, RZ, RZ, R5, P5 ;  /* 0x000000ffff05c224 */ /* 0x002fc800028e0605 */
[----:B------:R-:W-:Y:S02]  /*13770*/  @!P4 IMAD.MOV.U32 R7, RZ, RZ, R5 ;  /* 0x000000ffff07c224 */ /* 0x000fe400078e0005 */
[----:B------:R-:W-:-:S03]  /*13780*/  VIADD R5, R0, 0x10 ;  /* 0x0000001000057836 */ /* 0x000fc60000000000 */
        /* <DEDUP_REMOVED lines=72> */
.L_x_2566:
        /* <DEDUP_REMOVED lines=14> */
.L_x_2450:
[----:B------:R-:W-:Y:S05]  /*13cf0*/  BSYNC B0 ;  /* 0x0000000000007941 */ /* 0x000fea0003800000 */
.L_x_2449:
[----:B------:R-:W-:Y:S01]  /*13d00*/  NOP ;  /* 0x0000000000007918 */ /* 0x000fe20000000000 */
[----:B------:R-:W-:Y:S01]  /*13d10*/  PLOP3.LUT P0, PT, PT, PT, PT, 0x80, 0x0 ;  /* 0x000000000000781c */ /* 0x000fe20003f0f070 */
[----:B0-----:R-:W-:-:S12]  /*13d20*/  VIADD R6, R17, 0x38800 ;  /* 0x0003880011067836 */ /* 0x001fd80000000000 */
.L_x_2451:
[----:B------:R-:W-:Y:S02]  /*13d30*/  PLOP3.LUT P1, PT, P1, P0, PT, 0xa2, 0x0 ;  /* 0x000000000000781c */ /* 0x000fe40000f21472 */
[----:B------:R-:W-:-:S08]  /*13d40*/  @P0 R2UR P1, UR4, R17 ;  /* 0x00000000110402ca */ /* 0x000fd00000020000 */
[----:B------:R-:W-:-:S05]  /*13d50*/  @P0 PLOP3.LUT P0, PT, P1, PT, PT, 0x80, 0x0 ;  /* 0x000000000000081c */ /* 0x000fca0000f0f070 */
[----:B------:R-:W-:Y:S01]  /*13d60*/  @!P1 SYNCS.ARRIVE.TRANS64.RED.A0T1 RZ, [UR4+0x38800], RZ ;  /* 0x038800ffffff99a7 */ /* 0x000fe20008200404 */
[----:B------:R-:W-:Y:S07]  /*13d70*/  @!P1 ARRIVES.LDGSTSBAR.64.TRANSCNT [UR4+0x38800] ;  /* 0x03880000ff0099b0 */ /* 0x000fee0008000a84 */
[----:B------:R-:W-:Y:S05]  /*13d80*/  @P0 BRA.U.ANY `(.L_x_2451) ;  /* 0xfffffffd00e80947 */ /* 0x000fea000393ffff */
[----:B---3--:R-:W3:Y:S02]  /*13d90*/  LDL.LU R2, [R1+0x1c] ;  /* 0x00001c0001027983 */ /* 0x008ee40000300800 */
        /* <DEDUP_REMOVED lines=10> */
[----:B0--3--:R-:W-:Y:S05]  /*13e40*/  @!P0 BRA `(.L_x_2453) ;  /* 0x0000004400548947 */ /* 0x009fea0003800000 */
.L_x_2567:
[----:B------:R-:W-:Y:S05]  /*13e50*/  BSYNC B0 ;  /* 0x0000000000007941 */ /* 0x000fea0003800000 */
.L_x_2452:
[----:B------:R-:W-:-:S06]  /*13e60*/  UISETP.GE.AND UP0, UPT, UR41, 0x2, UPT ;  /* 0x000000022900788c */ /* 0x000fcc000bf06270 */
[----:B------:R-:W-:-:S13]  /*13e70*/  PLOP3.LUT P0, PT, PT, PT, UP0, 0x80, 0x0 ;  /* 0x000000000000781c */ /* 0x000fda0003f0f008 */
[----:B------:R-:W-:Y:S05]  /*13e80*/  @!P0 BRA `(.L_x_2454) ;  /* 0x0000002800288947 */ /* 0x000fea0003800000 */
[----:B------:R-:W-:Y:S02]  /*13e90*/  ULOP3.LUT UR4, UR41, 0x1, URZ, 0xc0, !UPT ;  /* 0x0000000129047892 */ /* 0x000fe4000f8ec03f */
[----:B------:R-:W-:Y:S02]  /*13ea0*/  IMAD.U32 R7, RZ, RZ, UR41 ;  /* 0x00000029ff077e24 */ /* 0x000fe4000f8e00ff */
[----:B------:R-:W-:Y:S02]  /*13eb0*/  UISETP.NE.U32.AND UP0, UPT, UR4, 0x1, UPT ;  /* 0x000000010400788c */ /* 0x000fe4000bf05070 */
[----:B------:R-:W-:-:S04]  /*13ec0*/  VIADD R7, R7, 0xfffffffe ;  /* 0xfffffffe07077836 */ /* 0x000fc80000000000 */
[----:B0-----:R-:W-:Y:S01]  /*13ed0*/  IMAD.MOV.U32 R0, RZ, RZ, R7 ;  /* 0x000000ffff007224 */ /* 0x001fe200078e0007 */
[----:B------:R-:W-:-:S13]  /*13ee0*/  PLOP3.LUT P0, PT, PT, PT, UP0, 0x80, 0x0 ;  /* 0x000000000000781c */ /* 0x000fda0003f0f008 */
[----:B------:R-:W-:Y:S05]  /*13ef0*/  @!P0 BRA `(.L_x_2455) ;  /* 0x0000000c00588947 */ /* 0x000fea0003800000 */
[----:B--2---:R-:W2:Y:S04]  /*13f00*/  LDL R3, [R1+0xc] ;  /* 0x00000c0001037983 */ /* 0x004ea80000100800 */
[----:B------:R-:W3:Y:S01]  /*13f10*/  LDL R2, [R1+0x4] ;  /* 0x0000040001027983 */ /* 0x000ee20000100800 */
        /* <DEDUP_REMOVED lines=9> */
[----:B------:R-:W-:Y:S02]  /*13fb0*/  IMAD.MOV.U32 R4, RZ, RZ, R16 ;  /* 0x000000ffff047224 */ /* 0x000fe400078e0010 */
[----:B------:R-:W-:Y:S01]  /*13fc0*/  IMAD.MOV.U32 R8, RZ, RZ, R7 ;  /* 0x000000ffff087224 */ /* 0x000fe200078e0007 */
[----:B--2---:R-:W-:-:S13]  /*13fd0*/  ISETP.NE.AND P1, PT, R2, RZ, PT ;  /* 0x000000ff0200720c */ /* 0x004fda0003f25270 */
[----:B------:R-:W-:Y:S05]  /*13fe0*/  @!P1 BRA `(.L_x_2458) ;  /* 0x0000000000549947 */ /* 0x000fea0003800000 */
[----:B------:R-:W2:Y:S01]  /*13ff0*/  LDL R10, [R1+0x8] ;  /* 0x00000800010a7983 */ /* 0x000ea20000100800 */
[----:B-1----:R-:W0:Y:S03]  /*14000*/  LDC R5, c[0x0][0x43c] ;  /* 0x00010f00ff057b82 */ /* 0x002e260000000800 */
[----:B------:R-:W3:Y:S01]  /*14010*/  LDL R11, [R1] ;  /* 0x00000000010b7983 */ /* 0x000ee20000100800 */
[----:B------:R-:W-:Y:S01]  /*14020*/  IMAD.MOV.U32 R4, RZ, RZ, R7 ;  /* 0x000000ffff047224 */ /* 0x000fe200078e0007 */
[----:B------:R-:W-:Y:S01]  /*14030*/  ULDC.64 UR4, c[0x0][0x428] ;  /* 0x00010a0000047ab9 */ /* 0x000fe20000000a00 */
[----:B------:R-:W-:Y:S01]  /*14040*/  ULDC.64 UR6, c[0x0][0x208] ;  /* 0x0000820000067ab9 */ /* 0x000fe20000000a00 */
[----:B0-----:R-:W-:-:S13]  /*14050*/  ISETP.NE.AND P0, PT, R5, 0x1, PT ;  /* 0x000000010500780c */ /* 0x001fda0003f05270 */
[----:B------:R-:W0:Y:S02]  /*14060*/  @P0 LDC.64 R2, c[0x0][0x440] ;  /* 0x00011000ff020b82 */ /* 0x000e240000000a00 */
[----:B0-----:R-:W-:-:S05]  /*14070*/  @P0 IMAD.HI.U32 R2, R7, R2, RZ ;  /* 0x0000000207020227 */ /* 0x001fca00078e00ff */
[----:B------:R-:W-:Y:S02]  /*14080*/  @P0 SHF.R.U32.HI R4, RZ, R3, R2 ;  /* 0x00000003ff040219 */ /* 0x000fe40000011602 */
[----:B------:R-:W0:Y:S03]  /*14090*/  LDC.64 R2, c[0x0][0x418] ;  /* 0x00010600ff027b82 */ /* 0x000e260000000a00 */
[----:B------:R-:W-:-:S04]  /*140a0*/  IMAD.MOV R8, RZ, RZ, -R4 ;  /* 0x000000ffff087224 */ /* 0x000fc800078e0a04 */
[----:B------:R-:W-:Y:S01]  /*140b0*/  IMAD R8, R5, R8, R7 ;  /* 0x0000000805087224 */ /* 0x000fe200078e0207 */
[----:B------:R-:W-:Y:S01]  /*140c0*/  SHF.R.S32.HI R5, RZ, 0x1f, R4 ;  /* 0x0000001fff057819 */ /* 0x000fe20000011404 */
[----:B--2---:R-:W-:-:S04]  /*140d0*/  IMAD R10, R10, UR4, RZ ;  /* 0x000000040a0a7c24 */ /* 0x004fc8000f8e02ff */
[C---:B---3--:R-:W-:Y:S02]  /*140e0*/  IMAD R10, R11.reuse, UR5, R10 ;  /* 0x000000050b0a7c24 */ /* 0x048fe4000f8e020a */
[----:B------:R-:W-:-:S04]  /*140f0*/  IMAD.WIDE.U32 R4, R11, UR4, R4 ;  /* 0x000000040b047c25 */ /* 0x000fc8000f8e0004 */
[----:B------:R-:W-:Y:S01]  /*14100*/  IMAD.IADD R5, R10, 0x1, R5 ;  /* 0x000000010a057824 */ /* 0x000fe200078e0205 */
[----:B0-----:R-:W-:-:S04]  /*14110*/  LEA R2, P0, R4, R2, 0x2 ;  /* 0x0000000204027211 */ /* 0x001fc800078010ff */
[----:B------:R-:W-:-:S05]  /*14120*/  LEA.HI.X R3, R4, R3, R5, 0x2, P0 ;  /* 0x0000000304037211 */ /* 0x000fca00000f1405 */
[----:B------:R0:W5:Y:S04]  /*14130*/  LDG.E R4, desc[UR6][R2.64] ;  /* 0x0000000602047981 */ /* 0x000168000c1e1900 */
.L_x_2458:
[----:B0-----:R-:W-:Y:S01]  /*14140*/  IMAD R2, R0, 0x8, R17 ;  /* 0x0000000800027824 */ /* 0x001fe200078e0211 */
[----:B------:R-:W-:Y:S01]  /*14150*/  SHF.L.U32 R3, R9, 0x1f, RZ ;  /* 0x0000001f09037819 */ /* 0x000fe200000006ff */
[----:B------:R-:W-:Y:S03]  /*14160*/  BSSY B1, `(.L_x_2459) ;  /* 0x0000003000017945 */ /* 0x000fe60003800000 */
[----:B------:R-:W0:Y:S02]  /*14170*/  SYNCS.PHASECHK.TRANS64.TRYWAIT P0, [R2+URZ+0x38840], R3 ;  /* 0x03884003020075a7 */ /* 0x000e24000800017f */
[----:B0-----:R-:W-:Y:S05]  /*14180*/  @!P0 BRA `(.L_x_2460) ;  /* 0x0000004000988947 */ /* 0x001fea0003800000 */
.L_x_2568:
[----:B------:R-:W-:Y:S05]  /*14190*/  BSYNC B1 ;  /* 0x0000000000017941 */ /* 0x000fea0003800000 */
.L_x_2459:
[----:B-1----:R-:W1:Y:S01]  /*141a0*/  S2R R5, SR_TID.X ;  /* 0x0000000000057919 */ /* 0x002e620000002100 */
        /* <DEDUP_REMOVED lines=11> */
.L_x_2462:
[----:B------:R-:W-:Y:S05]  /*14260*/  BSYNC B1 ;  /* 0x0000000000017941 */ /* 0x000fea0003800000 */
.L_x_2461:
[----:B------:R-:W-:Y:S01]  /*14270*/  IMAD.MOV.U32 R10, RZ, RZ, RZ ;  /* 0x000000ffff0a7224 */ /* 0x000fe200078e00ff */
[----:B------:R-:W-:Y:S01]  /*14280*/  R2UR UR11, R8 ;  /* 0x00000000080b72ca */ /* 0x000fe200000e0000 */
[----:B0-----:R-:W-:Y:S01]  /*14290*/  IMAD R3, R0, 0xa000, R17 ;  /* 0x0000a00000037824 */ /* 0x001fe200078e0211 */
[----:B------:R-:W-:Y:S01]  /*142a0*/  UIADD3 UR4, UP0, UR38, 0x370, URZ ;  /* 0x0000037026047890 */ /* 0x000fe2000ff1e03f */
[----:B------:R-:W-:Y:S01]  /*142b0*/  PLOP3.LUT P0, PT, PT, PT, PT, 0x80, 0x0 ;  /* 0x000000000000781c */ /* 0x000fe20003f0f070 */
[----:B------:R-:W-:Y:S01]  /*142c0*/  VIADD R2, R2, 0x38830 ;  /* 0x0003883002027836 */ /* 0x000fe20000000000 */
[----:B------:R-:W-:Y:S01]  /*142d0*/  R2UR UR10, R10 ;  /* 0x000000000a0a72ca */ /* 0x000fe200000e0000 */
[----:B------:R-:W-:Y:S01]  /*142e0*/  VIADD R5, R3, 0x24400 ;  /* 0x0002440003057836 */ /* 0x000fe20000000000 */
[----:B------:R-:W-:Y:S01]  /*142f0*/  UIADD3.X UR5, URZ, UR39, URZ, UP0, !UPT ;  /* 0x000000273f057290 */ /* 0x000fe200087fe43f */
[----:B------:R-:W-:Y:S01]  /*14300*/  UMOV UR6, 0x0 ;  /* 0x0000000000067882 */ /* 0x000fe20000000000 */
[----:B------:R-:W-:-:S04]  /*14310*/  UMOV UR7, 0x14f00000 ;  /* 0x14f0000000077882 */ /* 0x000fc80000000000 */
[----:B------:R-:W-:-:S12]  /*14320*/  UIMAD UR11, UR11, 0x50, URZ ;  /* 0x000000500b0b78a4 */ /* 0x000fd8000f8e023f */
.L_x_2463:
[----:B------:R-:W-:-:S13]  /*14330*/  @P0 ELECT P2, URZ, PT ;  /* 0x00000000003f082f */ /* 0x000fda0003840000 */
[----:B-----5:R-:W-:Y:S01]  /*14340*/  @P2 R2UR UR13, R4 ;  /* 0x00000000040d22ca */ /* 0x020fe200000e0000 */
[----:B------:R-:W-:Y:S01]  /*14350*/  UMOV UR12, UR36 ;  /* 0x00000024000c7c82 */ /* 0x000fe20008000000 */
        /* <DEDUP_REMOVED lines=12> */
.L_x_2464:
[----:B------:R-:W-:-:S13]  /*14420*/  @P0 ELECT P2, URZ, PT ;  /* 0x00000000003f082f */ /* 0x000fda0003840000 */
[----:B------:R-:W-:Y:S01]  /*14430*/  @P2 R2UR UR13, R4 ;  /* 0x00000000040d22ca */ /* 0x000fe200000e0000 */
        /* <DEDUP_REMOVED lines=13> */
.L_x_2465:
        /* <DEDUP_REMOVED lines=15> */
.L_x_2466:
        /* <DEDUP_REMOVED lines=15> */
.L_x_2569:
[----:B------:R-:W-:Y:S05]  /*146f0*/  BSYNC B1 ;  /* 0x0000000000017941 */ /* 0x000fea0003800000 */
.L_x_2467:
        /* <DEDUP_REMOVED lines=12> */
.L_x_2470:
[----:B------:R-:W-:Y:S05]  /*147c0*/  BSYNC B1 ;  /* 0x0000000000017941 */ /* 0x000fea0003800000 */
.L_x_2469:
[----:B------:R-:W-:Y:S01]  /*147d0*/  R2UR UR6, R12 ;  /* 0x000000000c0672ca */ /* 0x000fe200000e0000 */
[C-C-:B0-----:R-:W-:Y:S01]  /*147e0*/  IMAD R2, R18.reuse, 0x8, R17.reuse ;  /* 0x0000000812027824 */ /* 0x141fe200078e0211 */
[----:B------:R-:W-:Y:S01]  /*147f0*/  R2UR UR7, R13 ;  /* 0x000000000d0772ca */ /* 0x000fe200000e0000 */
[----:B------:R-:W-:Y:S01]  /*14800*/  IMAD R3, R18, 0xa000, R17 ;  /* 0x0000a00012037824 */ /* 0x000fe200078e0211 */
[----:B------:R-:W-:Y:S01]  /*14810*/  R2UR UR10, R10 ;  /* 0x000000000a0a72ca */ /* 0x000fe200000e0000 */
[----:B------:R-:W-:Y:S01]  /*14820*/  UIADD3 UR4, UP0, UR38, 0x470, URZ ;  /* 0x0000047026047890 */ /* 0x000fe2000ff1e03f */
[----:B------:R-:W-:Y:S01]  /*14830*/  PLOP3.LUT P0, PT, PT, PT, PT, 0x80, 0x0 ;  /* 0x000000000000781c */ /* 0x000fe20003f0f070 */
[----:B------:R-:W-:Y:S02]  /*14840*/  IMAD R5, R19, 0x50, RZ ;  /* 0x0000005013057824 */ /* 0x000fe400078e02ff */
[----:B------:R-:W-:Y:S01]  /*14850*/  VIADD R2, R2, 0x38850 ;  /* 0x0003885002027836 */ /* 0x000fe20000000000 */
[----:B------:R-:W-:Y:S01]  /*14860*/  UIADD3.X UR5, URZ, UR39, URZ, UP0, !UPT ;  /* 0x000000273f057290 */ /* 0x000fe200087fe43f */
[----:B------:R-:W-:-:S11]  /*14870*/  VIADD R10, R3, 0x400 ;  /* 0x00000400030a7836 */ /* 0x000fd60000000000 */
.L_x_2471:
        /* <DEDUP_REMOVED lines=15> */
.L_x_2472:
        /* <DEDUP_REMOVED lines=15> */
.L_x_2473:
        /* <DEDUP_REMOVED lines=15> */
.L_x_2474:
        /* <DEDUP_REMOVED lines=10> */
[----:B------:R-:W-:Y:S02]  /*14bf0*/  IMAD.MOV.U32 R16, RZ, RZ, R4 ;  /* 0x000000ffff107224 */ /* 0x000fe400078e0004 */
[----:B------:R-:W-:-:S07]  /*14c00*/  IMAD.MOV.U32 R19, RZ, RZ, R8 ;  /* 0x000000ffff137224 */ /* 0x000fce00078e0008 */
.L_x_2457:
[----:B------:R-:W-:Y:S05]  /*14c10*/  BSYNC B0 ;  /* 0x0000000000007941 */ /* 0x000fea0003800000 */
.L_x_2456:
[----:B------:R0:W-:Y:S01]  /*14c20*/  STL [R1+0x4], R9 ;  /* 0x0000040901007387 */ /* 0x0001e20000100800 */
[----:B------:R-:W-:Y:S01]  /*14c30*/  UIADD3 UR4, UR41, -0x3, URZ ;  /* 0xfffffffd29047890 */ /* 0x000fe2000fffe03f */
[----:B------:R-:W-:-:S05]  /*14c40*/  IMAD.MOV.U32 R18, RZ, RZ, R0 ;  /* 0x000000ffff127224 */ /* 0x000fca00078e0000 */
[----:B------:R-:W-:-:S07]  /*14c50*/  IMAD.U32 R0, RZ, RZ, UR4 ;  /* 0x00000004ff007e24 */ /* 0x000fce000f8e00ff */
.L_x_2455:
[----:B------:R-:W-:Y:S01]  /*14c60*/  ISETP.NE.AND P0, PT, R7, RZ, PT ;  /* 0x000000ff0700720c */ /* 0x000fe20003f05270 */
[----:B------:R-:W-:-:S12]  /*14c70*/  BSSY B0, `(.L_x_2454) ;  /* 0x00001ab000007945 */ /* 0x000fd80003800000 */
[----:B------:R-:W-:Y:S05]  /*14c80*/  @!P0 BRA `(.L_x_2475) ;  /* 0x0000001800a48947 */ /* 0x000fea0003800000 */
[----:B------:R-:W-:-:S07]  /*14c90*/  IMAD.MOV.U32 R8, RZ, RZ, R16 ;  /* 0x000000ffff087224 */ /* 0x000fce00078e0010 */
.L_x_2514:
[----:B--2---:R-:W2:Y:S04]  /*14ca0*/  LDL R3, [R1+0xc] ;  /* 0x00000c0001037983 */ /* 0x004ea80000100800 */
[----:B------:R-:W3:Y:S01]  /*14cb0*/  LDL R2, [R1+0x4] ;  /* 0x0000040001027983 */ /* 0x000ee20000100800 */
[----:B------:R-:W-:Y:S01]  /*14cc0*/  VIADD R4, R18, 0x1 ;  /* 0x0000000112047836 */ /* 0x000fe20000000000 */
[----:B------:R-:W-:Y:S05]  /*14cd0*/  YIELD ;  /* 0x0000000000007946 */ /* 0x000fea0003800000 */
[----:B------:R-:W-:Y:S01]  /*14ce0*/  ISETP.NE.AND P0, PT, R4, 0x2, PT ;  /* 0x000000020400780c */ /* 0x000fe20003f05270 */
[----:B------:R-:W-:Y:S03]  /*14cf0*/  BSSY B1, `(.L_x_2476) ;  /* 0x00000cd000017945 */ /* 0x000fe60003800000 */
[----:B-1----:R-:W-:-:S02]  /*14d00*/  SEL R5, RZ, 0x1, P0 ;  /* 0x00000001ff057807 */ /* 0x002fc40000000000 */
        /* <DEDUP_REMOVED lines=9> */
[----:B------:R-:W1:Y:S01]  /*14da0*/  LDC R8, c[0x0][0x43c] ;  /* 0x00010f00ff087b82 */ /* 0x000e620000000800 */
[----:B------:R-:W-:Y:S02]  /*14db0*/  ULDC.64 UR4, c[0x0][0x428] ;  /* 0x00010a0000047ab9 */ /* 0x000fe40000000a00 */
[----:B0-----:R-:W3:Y:S01]  /*14dc0*/  LDL R9, [R1] ;  /* 0x0000000001097983 */ /* 0x001ee20000100800 */
[----:B------:R-:W-:Y:S01]  /*14dd0*/  ULDC.64 UR6, c[0x0][0x208] ;  /* 0x0000820000067ab9 */ /* 0x000fe20000000a00 */
[----:B-1----:R-:W-:-:S13]  /*14de0*/  ISETP.NE.AND P0, PT, R8, 0x1, PT ;  /* 0x000000010800780c */ /* 0x002fda0003f05270 */
        /* <DEDUP_REMOVED lines=15> */
.L_x_2478:
[----:B------:R-:W-:Y:S01]  /*14ee0*/  IMAD R3, R4, 0x8, R17 ;  /* 0x0000000804037824 */ /* 0x000fe200078e0211 */
[----:B------:R-:W-:Y:S01]  /*14ef0*/  SHF.L.U32 R2, R5, 0x1f, RZ ;  /* 0x0000001f05027819 */ /* 0x000fe200000006ff */
[----:B------:R-:W-:Y:S03]  /*14f00*/  BSSY B2, `(.L_x_2479) ;  /* 0x0000003000027945 */ /* 0x000fe60003800000 */
[----:B------:R-:W2:Y:S02]  /*14f10*/  SYNCS.PHASECHK.TRANS64.TRYWAIT P0, [R3+URZ+0x38840], R2 ;  /* 0x03884002030075a7 */ /* 0x000ea4000800017f */
[----:B--2---:R-:W-:Y:S05]  /*14f20*/  @!P0 BRA `(.L_x_2480) ;  /* 0x0000003400588947 */ /* 0x004fea0003800000 */
.L_x_2570:
[----:B------:R-:W-:Y:S05]  /*14f30*/  BSYNC B2 ;  /* 0x0000000000027941 */ /* 0x000fea0003800000 */
.L_x_2479:
        /* <DEDUP_REMOVED lines=12> */
.L_x_2482:
[----:B------:R-:W-:Y:S05]  /*15000*/  BSYNC B2 ;  /* 0x0000000000027941 */ /* 0x000fea0003800000 */
.L_x_2481:
        /* <DEDUP_REMOVED lines=11> */
.L_x_2483:
        /* <DEDUP_REMOVED lines=16> */
.L_x_2484:
        /* <DEDUP_REMOVED lines=16> */
.L_x_2485:
        /* <DEDUP_REMOVED lines=16> */
.L_x_2486:
        /* <DEDUP_REMOVED lines=16> */
.L_x_2571:
[----:B------:R-:W-:Y:S05]  /*154c0*/  BSYNC B2 ;  /* 0x0000000000027941 */ /* 0x000fea0003800000 */
.L_x_2487:
        /* <DEDUP_REMOVED lines=11> */
.L_x_2490:
[----:B------:R-:W-:Y:S05]  /*15580*/  BSYNC B2 ;  /* 0x0000000000027941 */ /* 0x000fea0003800000 */
.L_x_2489:
[----:B------:R-:W-:Y:S01]  /*15590*/  R2UR UR10, R12 ;  /* 0x000000000c0a72ca */ /* 0x000fe200000e0000 */
[----:B------:R-:W-:Y:S01]  /*155a0*/  IMAD R18, R18, 0xa000, R17 ;  /* 0x0000a00012127824 */ /* 0x000fe200078e0211 */
[----:B------:R-:W-:Y:S01]  /*155b0*/  R2UR UR6, R10 ;  /* 0x000000000a0672ca */ /* 0x000fe200000e0000 */
[----:B------:R-:W-:Y:S01]  /*155c0*/  UIADD3 UR4, UP0, UR38, 0x470, URZ ;  /* 0x0000047026047890 */ /* 0x000fe2000ff1e03f */
[----:B------:R-:W-:Y:S01]  /*155d0*/  R2UR UR7, R11 ;  /* 0x000000000b0772ca */ /* 0x000fe200000e0000 */
[----:B0-----:R-:W-:Y:S01]  /*155e0*/  IMAD R3, R19, 0x50, RZ ;  /* 0x0000005013037824 */ /* 0x001fe200078e02ff */
[----:B------:R-:W-:Y:S01]  /*155f0*/  PLOP3.LUT P0, PT, PT, PT, PT, 0x80, 0x0 ;  /* 0x000000000000781c */ /* 0x000fe20003f0f070 */
[----:B------:R-:W-:Y:S01]  /*15600*/  VIADD R2, R2, 0x50 ;  /* 0x0000005002027836 */ /* 0x000fe20000000000 */
[----:B------:R-:W-:Y:S01]  /*15610*/  UIADD3.X UR5, URZ, UR39, URZ, UP0, !UPT ;  /* 0x000000273f057290 */ /* 0x000fe200087fe43f */
[----:B------:R-:W-:-:S11]  /*15620*/  VIADD R9, R18, 0x400 ;  /* 0x0000040012097836 */ /* 0x000fd60000000000 */
.L_x_2491:
        /* <DEDUP_REMOVED lines=15> */
.L_x_2492:
        /* <DEDUP_REMOVED lines=15> */
.L_x_2493:
        /* <DEDUP_REMOVED lines=15> */
.L_x_2494:
        /* <DEDUP_REMOVED lines=12> */
.L_x_2477:
[----:B------:R-:W-:Y:S05]  /*159c0*/  BSYNC B1 ;  /* 0x0000000000017941 */ /* 0x000fea0003800000 */
.L_x_2476:
        /* <DEDUP_REMOVED lines=8> */
[----:B------:R1:W-:Y:S02]  /*15a50*/  STL [R1+0x4], R10 ;  /* 0x0000040a01007387 */ /* 0x0003e40000100800 */
[----:B------:R-:W-:Y:S05]  /*15a60*/  @!P1 BRA `(.L_x_2496) ;  /* 0x0000000c001c9947 */ /* 0x000fea0003800000 */
[----:B------:R-:W2:Y:S01]  /*15a70*/  LDL R3, [R1+0x10] ;  /* 0x0000100001037983 */ /* 0x000ea20000100800 */
[----:B------:R-:W-:Y:S01]  /*15a80*/  VIADD R7, R0, 0xffffffff ;  /* 0xffffffff00077836 */ /* 0x000fe20000000000 */
[----:B--2---:R-:W-:-:S13]  /*15a90*/  ISETP.NE.AND P1, PT, R3, RZ, PT ;  /* 0x000000ff0300720c */ /* 0x004fda0003f25270 */
[----:B------:R-:W-:Y:S05]  /*15aa0*/  @!P1 BRA `(.L_x_2497) ;  /* 0x0000000000549947 */ /* 0x000fea0003800000 */
[----:B------:R-:W2:Y:S01]  /*15ab0*/  LDL R12, [R1+0x8] ;  /* 0x00000800010c7983 */ /* 0x000ea20000100800 */
[----:B0-----:R-:W0:Y:S01]  /*15ac0*/  LDC R9, c[0x0][0x43c] ;  /* 0x00010f00ff097b82 */ /* 0x001e220000000800 */
[----:B------:R-:W-:Y:S02]  /*15ad0*/  ULDC.64 UR4, c[0x0][0x428] ;  /* 0x00010a0000047ab9 */ /* 0x000fe40000000a00 */
[----:B------:R-:W3:Y:S01]  /*15ae0*/  LDL R11, [R1] ;  /* 0x00000000010b7983 */ /* 0x000ee20000100800 */
        /* <DEDUP_REMOVED lines=17> */
.L_x_2497:
[----:B------:R-:W-:Y:S01]  /*15c00*/  IMAD R2, R18, 0x8, R17 ;  /* 0x0000000812027824 */ /* 0x000fe200078e0211 */
[----:B------:R-:W-:Y:S01]  /*15c10*/  SHF.L.U32 R3, R10, 0x1f, RZ ;  /* 0x0000001f0a037819 */ /* 0x000fe200000006ff */
[----:B------:R-:W-:Y:S03]  /*15c20*/  BSSY B2, `(.L_x_2498) ;  /* 0x0000003000027945 */ /* 0x000fe60003800000 */
[----:B------:R-:W3:Y:S02]  /*15c30*/  SYNCS.PHASECHK.TRANS64.TRYWAIT P0, [R2+URZ+0x38840], R3 ;  /* 0x03884003020075a7 */ /* 0x000ee4000800017f */
[----:B---3--:R-:W-:Y:S05]  /*15c40*/  @!P0 BRA `(.L_x_2499) ;  /* 0x0000002800388947 */ /* 0x008fea0003800000 */
.L_x_2572:
[----:B------:R-:W-:Y:S05]  /*15c50*/  BSYNC B2 ;  /* 0x0000000000027941 */ /* 0x000fea0003800000 */
.L_x_2498:
        /* <DEDUP_REMOVED lines=12> */
.L_x_2501:
[----:B------:R-:W-:Y:S05]  /*15d20*/  BSYNC B2 ;  /* 0x0000000000027941 */ /* 0x000fea0003800000 */
.L_x_2500:
        /* <DEDUP_REMOVED lines=10> */
[----:B-1----:R-:W-:Y:S01]  /*15dd0*/  VIADD R10, R9, 0x24400 ;  /* 0x00024400090a7836 */ /* 0x002fe20000000000 */
[----:B------:R-:W-:-:S09]  /*15de0*/  UMOV UR7, 0x14f00000 ;  /* 0x14f0000000077882 */ /* 0x000fd20000000000 */
.L_x_2502:
        /* <DEDUP_REMOVED lines=16> */
.L_x_2503:
        /* <DEDUP_REMOVED lines=16> */
.L_x_2504:
        /* <DEDUP_REMOVED lines=16> */
.L_x_2505:
        /* <DEDUP_REMOVED lines=15> */
.L_x_2573:
[----:B------:R-:W-:Y:S05]  /*161e0*/  BSYNC B2 ;  /* 0x0000000000027941 */ /* 0x000fea0003800000 */
.L_x_2506:
        /* <DEDUP_REMOVED lines=11> */
.L_x_2509:
[----:B------:R-:W-:Y:S05]  /*162a0*/  BSYNC B2 ;  /* 0x0000000000027941 */ /* 0x000fea0003800000 */
.L_x_2508:
[----:B------:R-:W-:Y:S01]  /*162b0*/  R2UR UR10, R12 ;  /* 0x000000000c0a72ca */ /* 0x000fe200000e0000 */
[----:B------:R-:W-:Y:S01]  /*162c0*/  IMAD R4, R4, 0xa000, R17 ;  /* 0x0000a00004047824 */ /* 0x000fe200078e0211 */
[----:B------:R-:W-:Y:S01]  /*162d0*/  R2UR UR6, R10 ;  /* 0x000000000a0672ca */ /* 0x000fe200000e0000 */
[----:B------:R-:W-:Y:S01]  /*162e0*/  UIADD3 UR4, UP0, UR38, 0x470, URZ ;  /* 0x0000047026047890 */ /* 0x000fe2000ff1e03f */
[----:B------:R-:W-:Y:S01]  /*162f0*/  R2UR UR7, R11 ;  /* 0x000000000b0772ca */ /* 0x000fe200000e0000 */
[----:B------:R-:W-:Y:S01]  /*16300*/  IMAD R3, R19, 0x50, RZ ;  /* 0x0000005013037824 */ /* 0x000fe200078e02ff */
[----:B------:R-:W-:Y:S01]  /*16310*/  PLOP3.LUT P0, PT, PT, PT, PT, 0x80, 0x0 ;  /* 0x000000000000781c */ /* 0x000fe20003f0f070 */
[----:B0-----:R-:W-:Y:S01]  /*16320*/  VIADD R2, R2, 0x50 ;  /* 0x0000005002027836 */ /* 0x001fe20000000000 */
[----:B------:R-:W-:Y:S01]  /*16330*/  UIADD3.X UR5, URZ, UR39, URZ, UP0, !UPT ;  /* 0x000000273f057290 */ /* 0x000fe200087fe43f */
[----:B------:R-:W-:-:S11]  /*16340*/  VIADD R5, R4, 0x400 ;  /* 0x0000040004057836 */ /* 0x000fd60000000000 */
.L_x_2510:
        /* <DEDUP_REMOVED lines=15> */
.L_x_2511:
        /* <DEDUP_REMOVED lines=15> */
.L_x_2512:
        /* <DEDUP_REMOVED lines=15> */
.L_x_2513:
        /* <DEDUP_REMOVED lines=12> */
.L_x_2496:
[----:B------:R-:W-:Y:S05]  /*166e0*/  BSYNC B1 ;  /* 0x0000000000017941 */ /* 0x000fea0003800000 */
.L_x_2495:
[C---:B------:R-:W-:Y:S01]  /*166f0*/  ISETP.GT.AND P0, PT, R0.reuse, 0x1, PT ;  /* 0x000000010000780c */ /* 0x040fe20003f04270 */
[----:B------:R-:W-:-:S12]  /*16700*/  VIADD R0, R0, 0xfffffffe ;  /* 0xfffffffe00007836 */ /* 0x000fd80000000000 */
[----:B------:R-:W-:Y:S05]  /*16710*/  @P0 BRA `(.L_x_2514) ;  /* 0xffffffe400600947 */ /* 0x000fea000383ffff */
.L_x_2475:
[----:B------:R-:W-:Y:S05]  /*16720*/  BSYNC B0 ;  /* 0x0000000000007941 */ /* 0x000fea0003800000 */
.L_x_2454:
[----:B0-----:R-:W0:Y:S01]  /*16730*/  S2R R0, SR_TID.X ;  /* 0x0000000000007919 */ /* 0x001e220000002100 */
[----:B------:R-:W-:Y:S01]  /*16740*/  BSSY B0, `(.L_x_2515) ;  /* 0x0000012000007945 */ /* 0x000fe20003800000 */
[----:B0-----:R-:W-:-:S04]  /*16750*/  LOP3.LUT R6, R0, 0x7f, RZ, 0xc0, !PT ;  /* 0x0000007f00067812 */ /* 0x001fc800078ec0ff */
[----:B------:R-:W-:-:S13]  /*16760*/  ISETP.NE.AND P1, PT, R6, RZ, PT ;  /* 0x000000ff0600720c */ /* 0x000fda0003f25270 */
[----:B------:R-:W-:Y:S05]  /*16770*/  @P1 BRA `(.L_x_2516) ;  /* 0x0000000000381947 */ /* 0x000fea0003800000 */
[----:B--2---:R-:W0:Y:S01]  /*16780*/  S2R R3, SR_LANEID ;  /* 0x0000000000037919 */ /* 0x004e220000000000 */
[----:B------:R-:W-:Y:S01]  /*16790*/  VOTEU.ANY UR4, UPT, PT ;  /* 0x0000000000047886 */ /* 0x000fe200038e0100 */
[----:B-1----:R-:W1:Y:S01]  /*167a0*/  LDC.64 R4, c[0x0][0xc80] ;  /* 0x00032000ff047b82 */ /* 0x002e620000000a00 */
        /* <DEDUP_REMOVED lines=9> */
[----:B0-----:R-:W-:-:S05]  /*16840*/  IADD3 R0, R0, UR43, R3 ;  /* 0x0000002b00007c10 */ /* 0x001fca000fffe003 */
[----:B------:R0:W-:Y:S02]  /*16850*/  STL [R1+0x18], R0 ;  /* 0x0000180001007387 */ /* 0x0001e40000100800 */
.L_x_2516:
[----:B------:R-:W-:Y:S05]  /*16860*/  BSYNC B0 ;  /* 0x0000000000007941 */ /* 0x000fea0003800000 */
.L_x_2515:
[----:B0-----:R-:W3:Y:S01]  /*16870*/  LDL.LU R0, [R1+0xc] ;  /* 0x00000c0001007983 */ /* 0x001ee20000300800 */
[----:B------:R-:W-:Y:S01]  /*16880*/  BSSY B0, `(.L_x_2517) ;  /* 0x0000056000007945 */ /* 0x000fe20003800000 */
[----:B---3--:R-:W-:-:S13]  /*16890*/  ISETP.NE.AND P0, PT, R0, RZ, PT ;  /* 0x000000ff0000720c */ /* 0x008fda0003f05270 */
[----:B------:R-:W-:Y:S05]  /*168a0*/  @!P0 BRA `(.L_x_2518) ;  /* 0x00000004004c8947 */ /* 0x000fea0003800000 */
[----:B------:R-:W2:Y:S01]  /*168b0*/  LDL R0, [R1+0x4] ;  /* 0x0000040001007983 */ /* 0x000ea20000100800 */
[----:B------:R-:W-:Y:S01]  /*168c0*/  IMAD R2, R18, 0x8, R17 ;  /* 0x0000000812027824 */ /* 0x000fe200078e0211 */
[----:B------:R-:W-:Y:S01]  /*168d0*/  BSSY B1, `(.L_x_2519) ;  /* 0x0000005000017945 */ /* 0x000fe20003800000 */
[----:B------:R-:W-:Y:S02]  /*168e0*/  ISETP.NE.AND P2, PT, R6, RZ, PT ;  /* 0x000000ff0600720c */ /* 0x000fe40003f45270 */
[----:B--2---:R-:W-:-:S04]  /*168f0*/  SHF.L.U32 R3, R0, 0x1f, RZ ;  /* 0x0000001f00037819 */ /* 0x004fc800000006ff */
[----:B------:R-:W0:Y:S02]  /*16900*/  SYNCS.PHASECHK.TRANS64.TRYWAIT P0, [R2+URZ+0x38860], R3 ;  /* 0x03886003020075a7 */ /* 0x000e24000800017f */
[----:B0-----:R-:W-:Y:S05]  /*16910*/  @!P0 BRA `(.L_x_2520) ;  /* 0x0000001c002c8947 */ /* 0x001fea0003800000 */
.L_x_2574:
[----:B------:R-:W-:Y:S05]  /*16920*/  BSYNC B1 ;  /* 0x0000000000017941 */ /* 0x000fea0003800000 */
.L_x_2519:
[----:B------:R-:W-:Y:S04]  /*16930*/  BSSY B1, `(.L_x_2521) ;  /* 0x0000009000017945 */ /* 0x000fe80003800000 */
        /* <DEDUP_REMOVED lines=8> */
.L_x_2522:
[----:B------:R-:W-:Y:S05]  /*169c0*/  BSYNC B1 ;  /* 0x0000000000017941 */ /* 0x000fea0003800000 */
.L_x_2521:
[----:B------:R-:W-:Y:S01]  /*169d0*/  IMAD R0, R18, 0xa000, R17 ;  /* 0x0000a00012007824 */ /* 0x000fe200078e0211 */
[----:B------:R-:W-:Y:S01]  /*169e0*/  UIADD3 UR4, UP0, UR38, 0x470, URZ ;  /* 0x0000047026047890 */ /* 0x000fe2000ff1e03f */
[----:B------:R-:W-:Y:S01]  /*169f0*/  PLOP3.LUT P0, PT, PT, PT, PT, 0x80, 0x0 ;  /* 0x000000000000781c */ /* 0x000fe20003f0f070 */
[----:B------:R-:W-:Y:S01]  /*16a00*/  IMAD R19, R19, 0x50, RZ ;  /* 0x0000005013137824 */ /* 0x000fe200078e02ff */
[----:B------:R-:W-:Y:S01]  /*16a10*/  UMOV UR6, 0x0 ;  /* 0x0000000000067882 */ /* 0x000fe20000000000 */
[----:B0-----:R-:W-:Y:S01]  /*16a20*/  VIADD R2, R2, 0x38850 ;  /* 0x0003885002027836 */ /* 0x001fe20000000000 */
[----:B------:R-:W-:Y:S01]  /*16a30*/  UIADD3.X UR5, URZ, UR39, URZ, UP0, !UPT ;  /* 0x000000273f057290 */ /* 0x000fe200087fe43f */
[----:B------:R-:W-:Y:S01]  /*16a40*/  VIADD R3, R0, 0x400 ;  /* 0x0000040000037836 */ /* 0x000fe20000000000 */
[----:B------:R-:W-:Y:S01]  /*16a50*/  UMOV UR7, 0x14f00000 ;  /* 0x14f0000000077882 */ /* 0x000fe20000000000 */
[----:B------:R-:W-:-:S09]  /*16a60*/  UMOV UR10, URZ ;  /* 0x0000003f000a7c82 */ /* 0x000fd20008000000 */
.L_x_2523:
        /* <DEDUP_REMOVED lines=15> */
.L_x_2524:
        /* <DEDUP_REMOVED lines=15> */
.L_x_2525:
        /* <DEDUP_REMOVED lines=15> */
.L_x_2526:
        /* <DEDUP_REMOVED lines=10> */
.L_x_2518:
[----:B------:R-:W-:Y:S05]  /*16de0*/  BSYNC B0 ;  /* 0x0000000000007941 */ /* 0x000fea0003800000 */
.L_x_2517:
[----:B--2---:R-:W2:Y:S01]  /*16df0*/  LDL.LU R3, [R1+0x4] ;  /* 0x0000040001037983 */ /* 0x004ea20000300800 */
[----:B------:R-:W-:-:S05]  /*16e00*/  VIADD R18, R18, 0x1 ;  /* 0x0000000112127836 */ /* 0x000fca0000000000 */
[----:B------:R-:W-:-:S04]  /*16e10*/  ISETP.NE.AND P0, PT, R18, 0x2, PT ;  /* 0x000000021200780c */ /* 0x000fc80003f05270 */
[----:B------:R-:W-:Y:S02]  /*16e20*/  SEL R0, RZ, 0x1, P0 ;  /* 0x00000001ff007807 */ /* 0x000fe40000000000 */
[----:B------:R-:W-:Y:S02]  /*16e30*/  SEL R18, R18, RZ, P0 ;  /* 0x000000ff12127207 */ /* 0x000fe40000000000 */
[----:B--2---:R-:W-:-:S05]  /*16e40*/  LOP3.LUT R3, R3, R0, RZ, 0x3c, !PT ;  /* 0x0000000003037212 */ /* 0x004fca00078e3cff */
[----:B------:R2:W-:Y:S02]  /*16e50*/  STL [R1+0x4], R3 ;  /* 0x0000040301007387 */ /* 0x0005e40000100800 */
.L_x_2434:
[----:B------:R-:W-:Y:S05]  /*16e60*/  BSYNC B7 ;  /* 0x0000000000077941 */ /* 0x000fea0003800000 */
.L_x_2432:
[----:B0-----:R-:W3:Y:S04]  /*16e70*/  LDL R0, [R1+0x20] ;  /* 0x0000200001007983 */ /* 0x001ee80000100800 */
[----:B------:R0:W5:Y:S01]  /*16e80*/  LDL R2, [R1+0x18] ;  /* 0x0000180001027983 */ /* 0x0001620000100800 */
[----:B---3--:R-:W-:-:S13]  /*16e90*/  ISETP.NE.AND P0, PT, R0, RZ, PT ;  /* 0x000000ff0000720c */ /* 0x008fda0003f05270 */
[----:B0-----:R-:W-:Y:S05]  /*16ea0*/  @!P0 BRA `(.L_x_2527) ;  /* 0x0000000000288947 */ /* 0x001fea0003800000 */
[----:B------:R-:W-:Y:S05]  /*16eb0*/  WARPSYNC.ALL ;  /* 0x0000000000007948 */ /* 0x000fea0003800000 */
[----:B------:R-:W0:Y:S08]  /*16ec0*/  S2UR UR5, SR_CgaCtaId ;  /* 0x00000000000579c3 */ /* 0x000e300000008800 */
[----:B------:R-:W-:Y:S06]  /*16ed0*/  BAR.SYNC.DEFER_BLOCKING 0x5, 0x180 ;  /* 0x0146000000007b1d */ /* 0x000fec0000010000 */
[----:B------:R-:W-:-:S02]  /*16ee0*/  UMOV UR4, 0x400 ;  /* 0x0000040000047882 */ /* 0x000fc40000000000 */
[----:B0-----:R-:W-:-:S06]  /*16ef0*/  ULEA UR4, UR5, UR4, 0x18 ;  /* 0x0000000405047291 */ /* 0x001fcc000f8ec03f */
[----:B------:R-:W-:-:S05]  /*16f00*/  IMAD.U32 R17, RZ, RZ, UR4 ;  /* 0x00000004ff117e24 */ /* 0x000fca000f8e00ff */
[----:B-----5:R-:W0:Y:S04]  /*16f10*/  LDS R2, [R17+0x388d0] ;  /* 0x0388d00011027984 */ /* 0x020e280000000800 */
[----:B0-----:R0:W-:Y:S01]  /*16f20*/  STL [R1+0x18], R2 ;  /* 0x0000180201007387 */ /* 0x0011e20000100800 */
[----:B------:R-:W-:Y:S06]  /*16f30*/  BAR.ARV 0x4, 0x180 ;  /* 0x0106000000007b1d */ /* 0x000fec0000002000 */
[----:B------:R-:W-:Y:S05]  /*16f40*/  BRA `(.L_x_2528) ;  /* 0x00000000002c7947 */ /* 0x000fea0003800000 */
.L_x_2527:
[----:B------:R-:W-:-:S03]  /*16f50*/  UMOV UR4, 0xffffffff ;  /* 0xffffffff00047882 */ /* 0x000fc60000000000 */
[----:B------:R-:W-:Y:S05]  /*16f60*/  BRA.DIV UR4, `(.L_x_2529) ;  /* 0x0000001604ac7947 */ /* 0x000fea000b800000 */
[----:B-----5:R0:W3:Y:S02]  /*16f70*/  SHFL.IDX PT, R14, R2, RZ, 0x1f ;  /* 0x00001fff020e7589 */ /* 0x0200e400000e0000 */
.L_x_2577:
[----:B--2---:R-:W2:Y:S01]  /*16f80*/  @!P1 S2R R3, SR_CgaCtaId ;  /* 0x0000000000039919 */ /* 0x004ea20000008800 */
[----:B------:R-:W-:Y:S05]  /*16f90*/  WARPSYNC.ALL ;  /* 0x0000000000007948 */ /* 0x000fea0003800000 */
[----:B------:R-:W-:Y:S01]  /*16fa0*/  BAR.SYNC.DEFER_BLOCKING 0x4, 0x180 ;  /* 0x0106000000007b1d */ /* 0x000fe20000010000 */
[----:B------:R-:W-:-:S05]  /*16fb0*/  @!P1 MOV R0, 0x400 ;  /* 0x0000040000009802 */ /* 0x000fca0000000f00 */
[----:B---3--:R3:W-:Y:S01]  /*16fc0*/  STL [R1+0x18], R14 ;  /* 0x0000180e01007387 */ /* 0x0087e20000100800 */
[----:B--2---:R-:W-:-:S05]  /*16fd0*/  @!P1 LEA R17, R3, R0, 0x18 ;  /* 0x0000000003119211 */ /* 0x004fca00078ec0ff */
[----:B------:R3:W-:Y:S01]  /*16fe0*/  @!P1 STS [R17+0x388d0], R2 ;  /* 0x0388d00211009388 */ /* 0x0007e20000000800 */
[----:B------:R-:W-:Y:S06]  /*16ff0*/  BAR.ARV 0x5, 0x180 ;  /* 0x0146000000007b1d */ /* 0x000fec0000002000 */
.L_x_2528:
[----:B------:R-:W4:Y:S01]  /*17000*/  LDL R0, [R1+0x18] ;  /* 0x0000180001007983 */ /* 0x000f220000100800 */
[----:B------:R-:W-:Y:S02]  /*17010*/  ULDC UR4, c[0x0][0xc38] ;  /* 0x00030e0000047ab9 */ /* 0x000fe40000000800 */
[----:B----4-:R-:W-:-:S13]  /*17020*/  ISETP.GE.AND P0, PT, R0, UR4, PT ;  /* 0x0000000400007c0c */ /* 0x010fda000bf06270 */
[----:B------:R-:W-:Y:S05]  /*17030*/  @!P0 BRA `(.L_x_2530) ;  /* 0xffffffb000208947 */ /* 0x000fea000383ffff */
.L_x_2429:
[----:B-1----:R-:W4:Y:S01]  /*17040*/  LDL.LU R0, [R1+0x1c] ;  /* 0x00001c0001007983 */ /* 0x002f220000300800 */
[----:B------:R-:W-:Y:S01]  /*17050*/  BSSY B0, `(.L_x_2531) ;  /* 0x000000b000007945 */ /* 0x000fe20003800000 */
[----:B------:R-:W1:Y:S01]  /*17060*/  S2R R5, SR_CgaCtaId ;  /* 0x0000000000057919 */ /* 0x000e620000008800 */
[----:B----4-:R-:W-:-:S05]  /*17070*/  VIADD R0, R0, 0x1 ;  /* 0x0000000100007836 */ /* 0x010fca0000000000 */
[----:B0--3--:R-:W-:-:S04]  /*17080*/  LEA.HI R2, R0, R0, RZ, 0x1 ;  /* 0x0000000000027211 */ /* 0x009fc800078f08ff */
[----:B--2---:R-:W-:-:S05]  /*17090*/  LOP3.LUT R3, R2, 0xfffffffe, RZ, 0xc0, !PT ;  /* 0xfffffffe02037812 */ /* 0x004fca00078ec0ff */
[----:B------:R-:W-:Y:S01]  /*170a0*/  IMAD.IADD R3, R0, 0x1, -R3 ;  /* 0x0000000100037824 */ /* 0x000fe200078e0a03 */
[----:B------:R-:W-:-:S04]  /*170b0*/  MOV R0, 0x400 ;  /* 0x0000040000007802 */ /* 0x000fc80000000f00 */
[----:B-1----:R-:W-:Y:S02]  /*170c0*/  LEA R0, R5, R0, 0x18 ;  /* 0x0000000005007211 */ /* 0x002fe400078ec0ff */
[----:B------:R-:W-:-:S04]  /*170d0*/  SHF.L.U32 R3, R3, 0x1f, RZ ;  /* 0x0000001f03037819 */ /* 0x000fc800000006ff */
[----:B------:R-:W0:Y:S02]  /*170e0*/  SYNCS.PHASECHK.TRANS64.TRYWAIT P0, [R0+URZ+0x38820], R3 ;  /* 0x03882003000075a7 */ /* 0x000e24000800017f */
[----:B0-----:R-:W-:Y:S05]  /*170f0*/  @!P0 BRA `(.L_x_2532) ;  /* 0x0000001400708947 */ /* 0x001fea0003800000 */
.L_x_2578:
[----:B------:R-:W-:Y:S05]  /*17100*/  BSYNC B0 ;  /* 0x0000000000007941 */ /* 0x000fea0003800000 */
.L_x_2531:
[----:B------:R-:W-:-:S03]  /*17110*/  UMOV UR4, 0xffffffff ;  /* 0xffffffff00047882 */ /* 0x000fc60000000000 */
[----:B------:R-:W-:Y:S05]  /*17120*/  BRA.DIV UR4, `(.L_x_2533) ;  /* 0x0000001604787947 */ /* 0x000fea000b800000 */
[----:B------:R-:W1:Y:S02]  /*17130*/  S2R R2, SR_TID.X ;  /* 0x0000000000027919 */ /* 0x000e640000002100 */
[----:B-1----:R-:W-:-:S04]  /*17140*/  SHF.R.U32.HI R2, RZ, 0x5, R2 ;  /* 0x00000005ff027819 */ /* 0x002fc80000011602 */
[----:B------:R-:W-:-:S05]  /*17150*/  LOP3.LUT R2, R2, 0x3, RZ, 0xc0, !PT ;  /* 0x0000000302027812 */ /* 0x000fca00078ec0ff */
[----:B------:R1:W2:Y:S02]  /*17160*/  SHFL.IDX PT, R14, R2, RZ, 0x1f ;  /* 0x00001fff020e7589 */ /* 0x0002a400000e0000 */
.L_x_2581:
[----:B--2---:R-:W-:Y:S01]  /*17170*/  ISETP.NE.AND P0, PT, R14, RZ, PT ;  /* 0x000000ff0e00720c */ /* 0x004fe20003f05270 */
[----:B------:R-:W-:-:S12]  /*17180*/  BSSY B0, `(.L_x_2534) ;  /* 0x0000027000007945 */ /* 0x000fd80003800000 */
[----:B------:R-:W-:Y:S05]  /*17190*/  @P0 BRA `(.L_x_2535) ;  /* 0x0000000000940947 */ /* 0x000fea0003800000 */
[----:B------:R-:W-:-:S03]  /*171a0*/  UMOV UR4, 0xffffffff ;  /* 0xffffffff00047882 */ /* 0x000fc60000000000 */
[----:B------:R-:W-:Y:S05]  /*171b0*/  BRA.DIV UR4, `(.L_x_2536) ;  /* 0x0000001604887947 */ /* 0x000fea000b800000 */
[----:B------:R-:W-:-:S13]  /*171c0*/  ELECT P6, URZ, PT ;  /* 0x00000000003f782f */ /* 0x000fda00038c0000 */
.L_x_2584:
        /* <DEDUP_REMOVED lines=8> */
.L_x_2537:
[----:B------:R-:W2:Y:S01]  /*17250*/  LDL.LU R7, [R1+0x4] ;  /* 0x0000040001077983 */ /* 0x000ea20000300800 */
        /* <DEDUP_REMOVED lines=9> */
[----:B------:R-:W-:-:S03]  /*172f0*/  SHF.L.U32 R2, R7, 0x1f, RZ ;  /* 0x0000001f07027819 */ /* 0x000fc600000006ff */
[----:B------:R-:W-:Y:S01]  /*17300*/  IMAD R3, R4, 0x8, R3 ;  /* 0x0000000804037824 */ /* 0x000fe200078e0203 */
[----:B0-----:R-:W-:Y:S06]  /*17310*/  @!P0 BRA `(.L_x_2538) ;  /* 0x0000001400508947 */ /* 0x001fec0003800000 */
.L_x_2585:
[----:B------:R-:W1:Y:S02]  /*17320*/  SYNCS.PHASECHK.TRANS64.TRYWAIT P0, [R3+URZ], R2 ;  /* 0x00000002030075a7 */ /* 0x000e64000800017f */
[----:B-1----:R-:W-:Y:S05]  /*17330*/  @!P0 BRA `(.L_x_2539) ;  /* 0x00000014005c8947 */ /* 0x002fea0003800000 */
.L_x_2586:
[----:B------:R-:W-:Y:S05]  /*17340*/  @!P2 BRA `(.L_x_2540) ;  /* 0x000000000004a947 */ /* 0x000fea0003800000 */
[----:B------:R-:W-:Y:S01]  /*17350*/  BPT.TRAP 0x1 ;  /* 0x000000040000795c */ /* 0x000fe20000300000 */
.L_x_2540:
[----:B-1----:R-:W-:-:S04]  /*17360*/  VIADD R3, R0, 0x38860 ;  /* 0x0003886000037836 */ /* 0x002fc80000000000 */
[----:B------:R-:W-:-:S04]  /*17370*/  IMAD R18, R18, 0x8, R3 ;  /* 0x0000000812127824 */ /* 0x000fc800078e0203 */
[----:B------:R-:W1:Y:S02]  /*17380*/  SYNCS.PHASECHK.TRANS64.TRYWAIT P0, [R18+URZ], R5 ;  /* 0x00000005120075a7 */ /* 0x000e64000800017f */
[----:B-1----:R-:W-:Y:S05]  /*17390*/  @!P0 BRA `(.L_x_2541) ;  /* 0x0000001400588947 */ /* 0x002fea0003800000 */
.L_x_2587:
[----:B------:R-:W-:-:S07]  /*173a0*/  IMAD R3, R4, 0x8, R3 ;  /* 0x0000000804037824 */ /* 0x000fce00078e0203 */
.L_x_2542:
[----:B--2---:R2:W3:Y:S02]  /*173b0*/  SYNCS.PHASECHK.TRANS64.TRYWAIT P0, [R3+URZ], R2 ;  /* 0x00000002030075a7 */ /* 0x0044e4000800017f */
[----:B---3--:R-:W-:Y:S05]  /*173c0*/  @!P0 NANOSLEEP.SYNCS 0x989680 ;  /* 0x009896800000895d */ /* 0x008fea0003900000 */
[----:B------:R-:W3:Y:S02]  /*173d0*/  @!P0 SYNCS.PHASECHK.TRANS64 P0, [R3+URZ], R2 ;  /* 0x00000002030085a7 */ /* 0x000ee4000800007f */
[----:B---3--:R-:W-:Y:S05]  /*173e0*/  @!P0 BRA `(.L_x_2542) ;  /* 0xfffffffc00f08947 */ /* 0x008fea000383ffff */
.L_x_2535:
[----:B------:R-:W-:Y:S05]  /*173f0*/  BSYNC B0 ;  /* 0x0000000000007941 */ /* 0x000fea0003800000 */
.L_x_2534:
[----:B------:R-:W-:Y:S05]  /*17400*/  EXIT ;  /* 0x000000000000794d */ /* 0x000fea0003800000 */
.L_x_2382:
[----:B------:R-:W-:-:S13]  /*17410*/  R2UR UR4, R17 ;  /* 0x00000000110472ca */ /* 0x000fda00000e0000 */
[----:B0-----:R-:W-:-:S04]  /*17420*/  IMAD.U32 R3, RZ, RZ, UR4 ;  /* 0x00000004ff037e24 */ /* 0x001fc8000f8e00ff */
[----:B------:R0:W1:Y:S03]  /*17430*/  SYNCS.PHASECHK.TRANS64.TRYWAIT P1, [R3+URZ+0x38800], R0 ;  /* 0x03880000030075a7 */ /* 0x000066000802017f */
[----:B-1----:R-:W-:Y:S05]  /*17440*/  @!P1 NANOSLEEP.SYNCS 0x989680 ;  /* 0x009896800000995d */ /* 0x002fea0003900000 */
[----:B------:R-:W1:Y:S02]  /*17450*/  @!P1 SYNCS.PHASECHK.TRANS64 P1, [R3+URZ+0x38800], R0 ;  /* 0x03880000030095a7 */ /* 0x000e64000802007f */
[----:B-1----:R-:W-:Y:S05]  /*17460*/  @!P1 BRA `(.L_x_2382) ;  /* 0xfffffffc00e89947 */ /* 0x002fea000383ffff */
[----:B------:R-:W-:Y:S05]  /*17470*/  BRA `(.L_x_2543) ;  /* 0xfffffea400547947 */ /* 0x000fea000383ffff */
.L_x_2386:
[----:B-1----:R1:W2:Y:S02]  /*17480*/  SYNCS.PHASECHK.TRANS64.TRYWAIT P2, [R0+URZ+0x38830], R3 ;  /* 0x03883003000075a7 */ /* 0x0022a4000804017f */
[----:B--2---:R-:W-:Y:S05]  /*17490*/  @!P2 NANOSLEEP.SYNCS 0x989680 ;  /* 0x009896800000a95d */ /* 0x004fea0003900000 */
[----:B------:R-:W2:Y:S02]  /*174a0*/  @!P2 SYNCS.PHASECHK.TRANS64 P2, [R0+URZ+0x38830], R3 ;  /* 0x038830030000a5a7 */ /* 0x000ea4000804007f */
[----:B--2---:R-:W-:Y:S05]  /*174b0*/  @!P2 BRA `(.L_x_2386) ;  /* 0xfffffffc00f0a947 */ /* 0x004fea000383ffff */
[----:B------:R-:W-:Y:S05]  /*174c0*/  BRA `(.L_x_2385) ;  /* 0xfffffea400807947 */ /* 0x000fea000383ffff */
.L_x_2391:
[----:B------:R-:W-:-:S13]  /*174d0*/  R2UR UR4, R232 ;  /* 0x00000000e80472ca */ /* 0x000fda00000e0000 */
[----:B-1----:R-:W-:-:S04]  /*174e0*/  IMAD.U32 R4, RZ, RZ, UR4 ;  /* 0x00000004ff047e24 */ /* 0x002fc8000f8e00ff */
[----:B------:R1:W2:Y:S03]  /*174f0*/  SYNCS.PHASECHK.TRANS64.TRYWAIT P3, [R4+URZ+0x38830], R3 ;  /* 0x03883003040075a7 */ /* 0x0002a6000806017f */
[----:B--2---:R-:W-:Y:S05]  /*17500*/  @!P3 NANOSLEEP.SYNCS 0x989680 ;  /* 0x009896800000b95d */ /* 0x004fea0003900000 */
[----:B------:R-:W2:Y:S02]  /*17510*/  @!P3 SYNCS.PHASECHK.TRANS64 P3, [R4+URZ+0x38830], R3 ;  /* 0x038830030400b5a7 */ /* 0x000ea4000806007f */
[----:B--2---:R-:W-:Y:S05]  /*17520*/  @!P3 BRA `(.L_x_2391) ;  /* 0xfffffffc00e8b947 */ /* 0x004fea000383ffff */
[----:B------:R-:W-:Y:S05]  /*17530*/  BRA `(.L_x_2390) ;  /* 0xfffffee800107947 */ /* 0x000fea000383ffff */
.L_x_2395:
[----:B01----:R-:W-:-:S04]  /*17540*/  IMAD.U32 R3, RZ, RZ, UR4 ;  /* 0x00000004ff037e24 */ /* 0x003fc8000f8e00ff */
[----:B------:R0:W1:Y:S03]  /*17550*/  SYNCS.PHASECHK.TRANS64.TRYWAIT P3, [R3+URZ+0x38850], R0 ;  /* 0x03885000030075a7 */ /* 0x000066000806017f */
[----:B-1----:R-:W-:Y:S05]  /*17560*/  @!P3 NANOSLEEP.SYNCS 0x989680 ;  /* 0x009896800000b95d */ /* 0x002fea0003900000 */
[----:B------:R-:W1:Y:S02]  /*17570*/  @!P3 SYNCS.PHASECHK.TRANS64 P3, [R3+URZ+0x38850], R0 ;  /* 0x038850000300b5a7 */ /* 0x000e64000806007f */
[----:B-1----:R-:W-:Y:S05]  /*17580*/  @!P3 BRA `(.L_x_2395) ;  /* 0xfffffffc00ecb947 */ /* 0x002fea000383ffff */
[----:B------:R-:W-:Y:S05]  /*17590*/  BRA `(.L_x_2394) ;  /* 0xffffff0c003c7947 */ /* 0x000fea000383ffff */
.L_x_2401:
[----:B-1----:R-:W-:-:S04]  /*175a0*/  IMAD.U32 R4, RZ, RZ, UR4 ;  /* 0x00000004ff047e24 */ /* 0x002fc8000f8e00ff */
[----:B------:R1:W2:Y:S03]  /*175b0*/  SYNCS.PHASECHK.TRANS64.TRYWAIT P2, [R4+URZ+0x38830], R3 ;  /* 0x03883003040075a7 */ /* 0x0002a6000804017f */
[----:B--2---:R-:W-:Y:S05]  /*175c0*/  @!P2 NANOSLEEP.SYNCS 0x989680 ;  /* 0x009896800000a95d */ /* 0x004fea0003900000 */
[----:B------:R-:W2:Y:S02]  /*175d0*/  @!P2 SYNCS.PHASECHK.TRANS64 P2, [R4+URZ+0x38830], R3 ;  /* 0x038830030400a5a7 */ /* 0x000ea4000804007f */
[----:B--2---:R-:W-:Y:S05]  /*175e0*/  @!P2 BRA `(.L_x_2401) ;  /* 0xfffffffc00eca947 */ /* 0x004fea000383ffff */
[----:B------:R-:W-:Y:S05]  /*175f0*/  BRA `(.L_x_2400) ;  /* 0xffffff2800707947 */ /* 0x000fea000383ffff */
.L_x_2405:
[----:B01----:R-:W-:-:S04]  /*17600*/  IMAD.U32 R3, RZ, RZ, UR4 ;  /* 0x00000004ff037e24 */ /* 0x003fc8000f8e00ff */
[----:B------:R0:W1:Y:S03]  /*17610*/  SYNCS.PHASECHK.TRANS64.TRYWAIT P2, [R3+URZ+0x38850], R0 ;  /* 0x03885000030075a7 */ /* 0x000066000804017f */
[----:B-1----:R-:W-:Y:S05]  /*17620*/  @!P2 NANOSLEEP.SYNCS 0x989680 ;  /* 0x009896800000a95d */ /* 0x002fea0003900000 */
[----:B------:R-:W1:Y:S02]  /*17630*/  @!P2 SYNCS.PHASECHK.TRANS64 P2, [R3+URZ+0x38850], R0 ;  /* 0x038850000300a5a7 */ /* 0x000e64000804007f */
[----:B-1----:R-:W-:Y:S05]  /*17640*/  @!P2 BRA `(.L_x_2405) ;  /* 0xfffffffc00eca947 */ /* 0x002fea000383ffff */
[----:B------:R-:W-:Y:S05]  /*17650*/  BRA `(.L_x_2404) ;  /* 0xffffff5000987947 */ /* 0x000fea000383ffff */
.L_x_2410:
[----:B-1----:R-:W-:-:S04]  /*17660*/  IMAD.U32 R7, RZ, RZ, UR7 ;  /* 0x00000007ff077e24 */ /* 0x002fc8000f8e00ff */
[----:B------:R1:W2:Y:S03]  /*17670*/  SYNCS.PHASECHK.TRANS64.TRYWAIT P0, [R7+URZ+0x38850], R0 ;  /* 0x03885000070075a7 */ /* 0x0002a6000800017f */
[----:B--2---:R-:W-:Y:S05]  /*17680*/  @!P0 NANOSLEEP.SYNCS 0x989680 ;  /* 0x009896800000895d */ /* 0x004fea0003900000 */
[----:B------:R-:W2:Y:S02]  /*17690*/  @!P0 SYNCS.PHASECHK.TRANS64 P0, [R7+URZ+0x38850], R0 ;  /* 0x03885000070085a7 */ /* 0x000ea4000800007f */
[----:B--2---:R-:W-:Y:S05]  /*176a0*/  @!P0 BRA `(.L_x_2410) ;  /* 0xfffffffc00ec8947 */ /* 0x004fea000383ffff */
[----:B------:R-:W-:Y:S05]  /*176b0*/  BRA `(.L_x_2409) ;  /* 0xffffff6c00e47947 */ /* 0x000fea000383ffff */
.L_x_2440:
[----:B------:R-:W-:Y:S02]  /*176c0*/  IMAD.MOV.U32 R13, RZ, RZ, R0 ;  /* 0x000000ffff0d7224 */ /* 0x000fe400078e0000 */
[----:B------:R-:W-:Y:S02]  /*176d0*/  IMAD.MOV.U32 R12, RZ, RZ, RZ ;  /* 0x000000ffff0c7224 */ /* 0x000fe400078e00ff */
[----:B------:R-:W-:Y:S02]  /*176e0*/  IMAD.MOV.U32 R11, RZ, RZ, 0x1f ;  /* 0x0000001fff0b7424 */ /* 0x000fe400078e00ff */
[----:B------:R-:W-:-:S07]  /*176f0*/  IMAD.MOV.U32 R15, RZ, RZ, -0x1 ;  /* 0xffffffffff0f7424 */ /* 0x000fce00078e00ff */
[----:B0-----:R-:W-:Y:S05]  /*17700*/  WARPSYNC.COLLECTIVE R15, `(.L_x_2544) ;  /* 0x000000000f087348 */ /* 0x001fea0003c00000 */
[----:B------:R1:W2:Y:S02]  /*17710*/  SHFL.IDX P6, R14, R13, R12, R11 ;  /* 0x0000000c0d0e7389 */ /* 0x0002a400000c000b */
[----:B012---:R-:W-:Y:S01]  /*17720*/  ENDCOLLECTIVE ;  /* 0x000000000000791b */ /* 0x007fe20003800000 */
.L_x_2544:
[----:B------:R-:W-:Y:S05]  /*17730*/  BRA `(.L_x_2545) ;  /* 0xffffffb4002c7947 */ /* 0x000fea000383ffff */
.L_x_2442:
[----:B------:R-:W-:Y:S01]  /*17740*/  BSSY B0, `(.L_x_2546) ;  /* 0x0000006000007945 */ /* 0x000fe20003800000 */
[----:B------:R-:W-:-:S07]  /*17750*/  IMAD.MOV.U32 R15, RZ, RZ, -0x1 ;  /* 0xffffffffff0f7424 */ /* 0x000fce00078e00ff */
[----:B01----:R-:W-:Y:S05]  /*17760*/  WARPSYNC.COLLECTIVE R15, `(.L_x_2547) ;  /* 0x000000000f0c7348 */ /* 0x003fea0003c00000 */
[----:B------:R-:W-:Y:S02]  /*17770*/  ELECT P6, UR62, PT ;  /* 0x00000000003e782f */ /* 0x000fe400038c0000 */
[----:B------:R-:W-:Y:S01]  /*17780*/  MOV R14, UR62 ;  /* 0x0000003e000e7c02 */ /* 0x000fe20008000f00 */
[----:B01----:R-:W-:Y:S10]  /*17790*/  ENDCOLLECTIVE ;  /* 0x000000000000791b */ /* 0x003ff40003800000 */
.L_x_2547:
[----:B------:R-:W-:Y:S05]  /*177a0*/  BSYNC B0 ;  /* 0x0000000000007941 */ /* 0x000fea0003800000 */
.L_x_2546:
[----:B------:R-:W-:Y:S05]  /*177b0*/  BRA `(.L_x_2548) ;  /* 0xffffffb4002c7947 */ /* 0x000fea000383ffff */
.L_x_2444:
[----:B-1----:R1:W2:Y:S02]  /*177c0*/  SYNCS.PHASECHK.TRANS64.TRYWAIT P0, [R0+URZ+0x38840], R2 ;  /* 0x03884002000075a7 */ /* 0x0022a4000800017f */
[----:B--2---:R-:W-:Y:S05]  /*177d0*/  @!P0 NANOSLEEP.SYNCS 0x989680 ;  /* 0x009896800000895d */ /* 0x004fea0003900000 */
[----:B------:R-:W2:Y:S02]  /*177e0*/  @!P0 SYNCS.PHASECHK.TRANS64 P0, [R0+URZ+0x38840], R2 ;  /* 0x03884002000085a7 */ /* 0x000ea4000800007f */
[----:B--2---:R-:W-:Y:S05]  /*177f0*/  @!P0 BRA `(.L_x_2444) ;  /* 0xfffffffc00f08947 */ /* 0x004fea000383ffff */
[----:B------:R-:W-:Y:S05]  /*17800*/  BRA `(.L_x_2549) ;  /* 0xffffffb400807947 */ /* 0x000fea000383ffff */
.L_x_2448:
[----:B------:R-:W-:Y:S02]  /*17810*/  IMAD.MOV.U32 R13, RZ, RZ, R3 ;  /* 0x000000ffff0d7224 */ /* 0x000fe400078e0003 */
[----:B------:R-:W-:Y:S02]  /*17820*/  IMAD.MOV.U32 R12, RZ, RZ, RZ ;  /* 0x000000ffff0c7224 */ /* 0x000fe400078e00ff */
[----:B------:R-:W-:Y:S02]  /*17830*/  IMAD.MOV.U32 R11, RZ, RZ, 0x181f ;  /* 0x0000181fff0b7424 */ /* 0x000fe400078e00ff */
[----:B------:R-:W-:Y:S02]  /*17840*/  IMAD.MOV.U32 R15, RZ, RZ, -0x1 ;  /* 0xffffffffff0f7424 */ /* 0x000fe400078e00ff */
[----:B------:R-:W-:-:S07]  /*17850*/  IMAD.U32 R0, RZ, RZ, UR42 ;  /* 0x0000002aff007e24 */ /* 0x000fce000f8e00ff */
[----:B-----5:R-:W-:Y:S05]  /*17860*/  WARPSYNC.COLLECTIVE R15, `(.L_x_2550) ;  /* 0x000000000f087348 */ /* 0x020fea0003c00000 */
[----:B------:R0:W1:Y:S02]  /*17870*/  SHFL.IDX P6, R14, R13, R12, R11 ;  /* 0x0000000c0d0e7389 */ /* 0x00006400000c000b */
[----:B01---5:R-:W-:Y:S01]  /*17880*/  ENDCOLLECTIVE ;  /* 0x000000000000791b */ /* 0x023fe20003800000 */
.L_x_2550:
[----:B------:R-:W-:Y:S02]  /*17890*/  IMAD R0, R0, 0x80, R10 ;  /* 0x0000008000007824 */ /* 0x000fe400078e020a */
[----:B------:R-:W-:Y:S02]  /*178a0*/  IMAD.MOV.U32 R13, RZ, RZ, R4 ;  /* 0x000000ffff0d7224 */ /* 0x000fe400078e0004 */
[----:B------:R-:W-:-:S07]  /*178b0*/  IMAD.MOV.U32 R5, RZ, RZ, R14 ;  /* 0x000000ffff057224 */ /* 0x000fce00078e000e */
[----:B------:R-:W-:Y:S05]  /*178c0*/  WARPSYNC.COLLECTIVE R15, `(.L_x_2551) ;  /* 0x000000000f087348 */ /* 0x000fea0003c00000 */
[----:B------:R0:W1:Y:S02]  /*178d0*/  SHFL.IDX P6, R14, R13, R12, R11 ;  /* 0x0000000c0d0e7389 */ /* 0x00006400000c000b */
[----:B01----:R-:W-:Y:S01]  /*178e0*/  ENDCOLLECTIVE ;  /* 0x000000000000791b */ /* 0x003fe20003800000 */
.L_x_2551:
[----:B------:R-:W-:Y:S01]  /*178f0*/  ULDC UR4, c[0x0][0x288] ;  /* 0x0000a20000047ab9 */ /* 0x000fe20000000800 */
[----:B------:R-:W-:Y:S01]  /*17900*/  ULDC.64 UR6, c[0x0][0x208] ;  /* 0x0000820000067ab9 */ /* 0x000fe20000000a00 */
[----:B------:R-:W-:-:S05]  /*17910*/  IMAD R2, R7, UR4, RZ ;  /* 0x0000000407027c24 */ /* 0x000fca000f8e02ff */
[----:B------:R-:W-:Y:S01]  /*17920*/  ISETP.GE.AND P4, PT, R0, R2, PT ;  /* 0x000000020000720c */ /* 0x000fe20003f86270 */
[----:B------:R-:W-:Y:S02]  /*17930*/  IMAD.MOV.U32 R13, RZ, RZ, R3 ;  /* 0x000000ffff0d7224 */ /* 0x000fe400078e0003 */
[----:B------:R-:W-:Y:S02]  /*17940*/  IMAD.MOV.U32 R12, RZ, RZ, 0x1 ;  /* 0x00000001ff0c7424 */ /* 0x000fe400078e00ff */
[----:B------:R-:W-:-:S08]  /*17950*/  IMAD.MOV.U32 R6, RZ, RZ, R14 ;  /* 0x000000ffff067224 */ /* 0x000fd000078e000e */
        /* <DEDUP_REMOVED lines=15> */
.L_x_2552:
[----:B------:R-:W-:Y:S02]  /*17a50*/  IMAD.MOV.U32 R13, RZ, RZ, R4 ;  /* 0x000000ffff0d7224 */ /* 0x000fe400078e0004 */
[----:B------:R-:W-:-:S07]  /*17a60*/  IMAD.MOV.U32 R5, RZ, RZ, R14 ;  /* 0x000000ffff057224 */ /* 0x000fce00078e000e */
[----:B------:R-:W-:Y:S05]  /*17a70*/  WARPSYNC.COLLECTIVE R15, `(.L_x_2553) ;  /* 0x000000000f087348 */ /* 0x000fea0003c00000 */
[----:B------:R0:W1:Y:S02]  /*17a80*/  SHFL.IDX P6, R14, R13, R12, R11 ;  /* 0x0000000c0d0e7389 */ /* 0x00006400000c000b */
[----:B01----:R-:W-:Y:S01]  /*17a90*/  ENDCOLLECTIVE ;  /* 0x000000000000791b */ /* 0x003fe20003800000 */
.L_x_2553:
[----:B------:R-:W-:Y:S01]  /*17aa0*/  ULDC.64 UR4, c[0x0][0x208] ;  /* 0x0000820000047ab9 */ /* 0x000fe20000000a00 */
[----:B------:R-:W-:Y:S02]  /*17ab0*/  IMAD.MOV.U32 R13, RZ, RZ, R3 ;  /* 0x000000ffff0d7224 */ /* 0x000fe400078e0003 */
        /* <DEDUP_REMOVED lines=17> */
.L_x_2554:
[----:B------:R-:W-:Y:S02]  /*17bd0*/  IMAD.MOV.U32 R13, RZ, RZ, R4 ;  /* 0x000000ffff0d7224 */ /* 0x000fe400078e0004 */
[----:B------:R-:W-:-:S07]  /*17be0*/  IMAD.MOV.U32 R5, RZ, RZ, R14 ;  /* 0x000000ffff057224 */ /* 0x000fce00078e000e */
[----:B------:R-:W-:Y:S05]  /*17bf0*/  WARPSYNC.COLLECTIVE R15, `(.L_x_2555) ;  /* 0x000000000f087348 */ /* 0x000fea0003c00000 */
[----:B------:R0:W1:Y:S02]  /*17c00*/  SHFL.IDX P6, R14, R13, R12, R11 ;  /* 0x0000000c0d0e7389 */ /* 0x00006400000c000b */
[----:B01----:R-:W-:Y:S01]  /*17c10*/  ENDCOLLECTIVE ;  /* 0x000000000000791b */ /* 0x003fe20003800000 */
.L_x_2555:
        /* <DEDUP_REMOVED lines=19> */
.L_x_2556:
[----:B------:R-:W-:Y:S02]  /*17d50*/  IMAD.MOV.U32 R13, RZ, RZ, R4 ;  /* 0x000000ffff0d7224 */ /* 0x000fe400078e0004 */
[----:B------:R-:W-:-:S07]  /*17d60*/  IMAD.MOV.U32 R5, RZ, RZ, R14 ;  /* 0x000000ffff057224 */ /* 0x000fce00078e000e */
[----:B------:R-:W-:Y:S05]  /*17d70*/  WARPSYNC.COLLECTIVE R15, `(.L_x_2557) ;  /* 0x000000000f087348 */ /* 0x000fea0003c00000 */
[----:B------:R0:W1:Y:S02]  /*17d80*/  SHFL.IDX P6, R14, R13, R12, R11 ;  /* 0x0000000c0d0e7389 */ /* 0x00006400000c000b */
[----:B01----:R-:W-:Y:S01]  /*17d90*/  ENDCOLLECTIVE ;  /* 0x000000000000791b */ /* 0x003fe20003800000 */
.L_x_2557:
        /* <DEDUP_REMOVED lines=19> */
.L_x_2558:
[----:B------:R-:W-:Y:S02]  /*17ed0*/  IMAD.MOV.U32 R13, RZ, RZ, R4 ;  /* 0x000000ffff0d7224 */ /* 0x000fe400078e0004 */
[----:B------:R-:W-:-:S07]  /*17ee0*/  IMAD.MOV.U32 R5, RZ, RZ, R14 ;  /* 0x000000ffff057224 */ /* 0x000fce00078e000e */
[----:B------:R-:W-:Y:S05]  /*17ef0*/  WARPSYNC.COLLECTIVE R15, `(.L_x_2559) ;  /* 0x000000000f087348 */ /* 0x000fea0003c00000 */
[----:B------:R0:W1:Y:S02]  /*17f00*/  SHFL.IDX P6, R14, R13, R12, R11 ;  /* 0x0000000c0d0e7389 */ /* 0x00006400000c000b */
[----:B01----:R-:W-:Y:S01]  /*17f10*/  ENDCOLLECTIVE ;  /* 0x000000000000791b */ /* 0x003fe20003800000 */
.L_x_2559:
        /* <DEDUP_REMOVED lines=19> */
.L_x_2560:
[----:B------:R-:W-:Y:S02]  /*18050*/  IMAD.MOV.U32 R13, RZ, RZ, R4 ;  /* 0x000000ffff0d7224 */ /* 0x000fe400078e0004 */
[----:B------:R-:W-:-:S07]  /*18060*/  IMAD.MOV.U32 R5, RZ, RZ, R14 ;  /* 0x000000ffff057224 */ /* 0x000fce00078e000e */
[----:B------:R-:W-:Y:S05]  /*18070*/  WARPSYNC.COLLECTIVE R15, `(.L_x_2561) ;  /* 0x000000000f087348 */ /* 0x000fea0003c00000 */
[----:B------:R0:W1:Y:S02]  /*18080*/  SHFL.IDX P6, R14, R13, R12, R11 ;  /* 0x0000000c0d0e7389 */ /* 0x00006400000c000b */
[----:B01----:R-:W-:Y:S01]  /*18090*/  ENDCOLLECTIVE ;  /* 0x000000000000791b */ /* 0x003fe20003800000 */
.L_x_2561:
        /* <DEDUP_REMOVED lines=19> */
.L_x_2562:
[----:B------:R-:W-:Y:S02]  /*181d0*/  IMAD.MOV.U32 R13, RZ, RZ, R4 ;  /* 0x000000ffff0d7224 */ /* 0x000fe400078e0004 */
[----:B------:R-:W-:-:S07]  /*181e0*/  IMAD.MOV.U32 R5, RZ, RZ, R14 ;  /* 0x000000ffff057224 */ /* 0x000fce00078e000e */
[----:B------:R-:W-:Y:S05]  /*181f0*/  WARPSYNC.COLLECTIVE R15, `(.L_x_2563) ;  /* 0x000000000f087348 */ /* 0x000fea0003c00000 */
[----:B------:R0:W1:Y:S02]  /*18200*/  SHFL.IDX P6, R14, R13, R12, R11 ;  /* 0x0000000c0d0e7389 */ /* 0x00006400000c000b */
[----:B01----:R-:W-:Y:S01]  /*18210*/  ENDCOLLECTIVE ;  /* 0x000000000000791b */ /* 0x003fe20003800000 */
.L_x_2563:
        /* <DEDUP_REMOVED lines=17> */
.L_x_2564:
[----:B------:R-:W-:Y:S02]  /*18330*/  IMAD.MOV.U32 R13, RZ, RZ, R4 ;  /* 0x000000ffff0d7224 */ /* 0x000fe400078e0004 */
[----:B------:R-:W-:-:S07]  /*18340*/  IMAD.MOV.U32 R5, RZ, RZ, R14 ;  /* 0x000000ffff057224 */ /* 0x000fce00078e000e */
[----:B------:R-:W-:Y:S05]  /*18350*/  WARPSYNC.COLLECTIVE R15, `(.L_x_2565) ;  /* 0x000000000f087348 */ /* 0x000fea0003c00000 */
[----:B------:R0:W1:Y:S02]  /*18360*/  SHFL.IDX P6, R14, R13, R12, R11 ;  /* 0x0000000c0d0e7389 */ /* 0x00006400000c000b */
[----:B01----:R-:W-:Y:S01]  /*18370*/  ENDCOLLECTIVE ;  /* 0x000000000000791b */ /* 0x003fe20003800000 */
.L_x_2565:
[----:B------:R-:W-:Y:S01]  /*18380*/  IMAD.MOV.U32 R3, RZ, RZ, R14 ;  /* 0x000000ffff037224 */ /* 0x000fe200078e000e */
[----:B------:R-:W-:Y:S06]  /*18390*/  BRA `(.L_x_2566) ;  /* 0xffffffb8001c7947 */ /* 0x000fec000383ffff */
.L_x_2453:
[----:B0-----:R0:W3:Y:S02]  /*183a0*/  SYNCS.PHASECHK.TRANS64.TRYWAIT P0, [R17+URZ+0x38820], R0 ;  /* 0x03882000110075a7 */ /* 0x0010e4000800017f */
[----:B---3--:R-:W-:Y:S05]  /*183b0*/  @!P0 NANOSLEEP.SYNCS 0x989680 ;  /* 0x009896800000895d */ /* 0x008fea0003900000 */
[----:B------:R-:W3:Y:S02]  /*183c0*/  @!P0 SYNCS.PHASECHK.TRANS64 P0, [R17+URZ+0x38820], R0 ;  /* 0x03882000110085a7 */ /* 0x000ee4000800007f */
[----:B---3--:R-:W-:Y:S05]  /*183d0*/  @!P0 BRA `(.L_x_2453) ;  /* 0xfffffffc00f08947 */ /* 0x008fea000383ffff */
[----:B------:R-:W-:Y:S05]  /*183e0*/  BRA `(.L_x_2567) ;  /* 0xffffffb800987947 */ /* 0x000fea000383ffff */
.L_x_2460:
[----:B0-----:R0:W2:Y:S02]  /*183f0*/  SYNCS.PHASECHK.TRANS64.TRYWAIT P0, [R2+URZ+0x38840], R3 ;  /* 0x03884003020075a7 */ /* 0x0010a4000800017f */
[----:B--2---:R-:W-:Y:S05]  /*18400*/  @!P0 NANOSLEEP.SYNCS 0x989680 ;  /* 0x009896800000895d */ /* 0x004fea0003900000 */
[----:B------:R-:W2:Y:S02]  /*18410*/  @!P0 SYNCS.PHASECHK.TRANS64 P0, [R2+URZ+0x38840], R3 ;  /* 0x03884003020085a7 */ /* 0x000ea4000800007f */
[----:B--2---:R-:W-:Y:S05]  /*18420*/  @!P0 BRA `(.L_x_2460) ;  /* 0xfffffffc00f08947 */ /* 0x004fea000383ffff */
[----:B------:R-:W-:Y:S05]  /*18430*/  BRA `(.L_x_2568) ;  /* 0xffffffbc00547947 */ /* 0x000fea000383ffff */
.L_x_2468:
[----:B0-----:R0:W1:Y:S02]  /*18440*/  SYNCS.PHASECHK.TRANS64.TRYWAIT P0, [R3+URZ+0x60], R2 ;  /* 0x00006002030075a7 */ /* 0x001064000800017f */
[----:B-1----:R-:W-:Y:S05]  /*18450*/  @!P0 NANOSLEEP.SYNCS 0x989680 ;  /* 0x009896800000895d */ /* 0x002fea0003900000 */
[----:B------:R-:W1:Y:S02]  /*18460*/  @!P0 SYNCS.PHASECHK.TRANS64 P0, [R3+URZ+0x60], R2 ;  /* 0x00006002030085a7 */ /* 0x000e64000800007f */
[----:B-1----:R-:W-:Y:S05]  /*18470*/  @!P0 BRA `(.L_x_2468) ;  /* 0xfffffffc00f08947 */ /* 0x002fea000383ffff */
[----:B------:R-:W-:Y:S05]  /*18480*/  BRA `(.L_x_2569) ;  /* 0xffffffc000987947 */ /* 0x000fea000383ffff */
.L_x_2480:
[----:B--2---:R2:W3:Y:S02]  /*18490*/  SYNCS.PHASECHK.TRANS64.TRYWAIT P0, [R3+URZ+0x38840], R2 ;  /* 0x03884002030075a7 */ /* 0x0044e4000800017f */
[----:B---3--:R-:W-:Y:S05]  /*184a0*/  @!P0 NANOSLEEP.SYNCS 0x989680 ;  /* 0x009896800000895d */ /* 0x008fea0003900000 */
[----:B------:R-:W3:Y:S02]  /*184b0*/  @!P0 SYNCS.PHASECHK.TRANS64 P0, [R3+URZ+0x38840], R2 ;  /* 0x03884002030085a7 */ /* 0x000ee4000800007f */
[----:B---3--:R-:W-:Y:S05]  /*184c0*/  @!P0 BRA `(.L_x_2480) ;  /* 0xfffffffc00f08947 */ /* 0x008fea000383ffff */
[----:B------:R-:W-:Y:S05]  /*184d0*/  BRA `(.L_x_2570) ;  /* 0xffffffc800947947 */ /* 0x000fea000383ffff */
.L_x_2488:
[----:B0-----:R0:W1:Y:S02]  /*184e0*/  SYNCS.PHASECHK.TRANS64.TRYWAIT P0, [R2+URZ+0x60], R3 ;  /* 0x00006003020075a7 */ /* 0x001064000800017f */
[----:B-1----:R-:W-:Y:S05]  /*184f0*/  @!P0 NANOSLEEP.SYNCS 0x989680 ;  /* 0x009896800000895d */ /* 0x002fea0003900000 */
[----:B------:R-:W1:Y:S02]  /*18500*/  @!P0 SYNCS.PHASECHK.TRANS64 P0, [R2+URZ+0x60], R3 ;  /* 0x00006003020085a7 */ /* 0x000e64000800007f */
[----:B-1----:R-:W-:Y:S05]  /*18510*/  @!P0 BRA `(.L_x_2488) ;  /* 0xfffffffc00f08947 */ /* 0x002fea000383ffff */
[----:B------:R-:W-:Y:S05]  /*18520*/  BRA `(.L_x_2571) ;  /* 0xffffffcc00e47947 */ /* 0x000fea000383ffff */
.L_x_2499:
[----:B---3--:R3:W4:Y:S02]  /*18530*/  SYNCS.PHASECHK.TRANS64.TRYWAIT P0, [R2+URZ+0x38840], R3 ;  /* 0x03884003020075a7 */ /* 0x008724000800017f */
[----:B----4-:R-:W-:Y:S05]  /*18540*/  @!P0 NANOSLEEP.SYNCS 0x989680 ;  /* 0x009896800000895d */ /* 0x010fea0003900000 */
[----:B------:R-:W4:Y:S02]  /*18550*/  @!P0 SYNCS.PHASECHK.TRANS64 P0, [R2+URZ+0x38840], R3 ;  /* 0x03884003020085a7 */ /* 0x000f24000800007f */
[----:B----4-:R-:W-:Y:S05]  /*18560*/  @!P0 BRA `(.L_x_2499) ;  /* 0xfffffffc00f08947 */ /* 0x010fea000383ffff */
[----:B------:R-:W-:Y:S05]  /*18570*/  BRA `(.L_x_2572) ;  /* 0xffffffd400b47947 */ /* 0x000fea000383ffff */
.L_x_2507:
[----:B0-----:R0:W1:Y:S02]  /*18580*/  SYNCS.PHASECHK.TRANS64.TRYWAIT P0, [R2+URZ+0x60], R5 ;  /* 0x00006005020075a7 */ /* 0x001064000800017f */
[----:B-1----:R-:W-:Y:S05]  /*18590*/  @!P0 NANOSLEEP.SYNCS 0x989680 ;  /* 0x009896800000895d */ /* 0x002fea0003900000 */
[----:B------:R-:W1:Y:S02]  /*185a0*/  @!P0 SYNCS.PHASECHK.TRANS64 P0, [R2+URZ+0x60], R5 ;  /* 0x00006005020085a7 */ /* 0x000e64000800007f */
[----:B-1----:R-:W-:Y:S05]  /*185b0*/  @!P0 BRA `(.L_x_2507) ;  /* 0xfffffffc00f08947 */ /* 0x002fea000383ffff */
[----:B------:R-:W-:Y:S05]  /*185c0*/  BRA `(.L_x_2573) ;  /* 0xffffffdc00047947 */ /* 0x000fea000383ffff */
.L_x_2520:
[----:B0-----:R0:W2:Y:S02]  /*185d0*/  SYNCS.PHASECHK.TRANS64.TRYWAIT P0, [R2+URZ+0x38860], R3 ;  /* 0x03886003020075a7 */ /* 0x0010a4000800017f */
[----:B--2---:R-:W-:Y:S05]  /*185e0*/  @!P0 NANOSLEEP.SYNCS 0x989680 ;  /* 0x009896800000895d */ /* 0x004fea0003900000 */
[----:B------:R-:W2:Y:S02]  /*185f0*/  @!P0 SYNCS.PHASECHK.TRANS64 P0, [R2+URZ+0x38860], R3 ;  /* 0x03886003020085a7 */ /* 0x000ea4000800007f */
[----:B--2---:R-:W-:Y:S05]  /*18600*/  @!P0 BRA `(.L_x_2520) ;  /* 0xfffffffc00f08947 */ /* 0x004fea000383ffff */
[----:B------:R-:W-:Y:S05]  /*18610*/  BRA `(.L_x_2574) ;  /* 0xffffffe000c07947 */ /* 0x000fea000383ffff */
.L_x_2529:
[----:B------:R-:W-:Y:S01]  /*18620*/  BSSY B0, `(.L_x_2575) ;  /* 0x0000008000007945 */ /* 0x000fe20003800000 */
[----:B-----5:R-:W-:Y:S02]  /*18630*/  IMAD.MOV.U32 R13, RZ, RZ, R2 ;  /* 0x000000ffff0d7224 */ /* 0x020fe400078e0002 */
[----:B------:R-:W-:Y:S02]  /*18640*/  IMAD.MOV.U32 R12, RZ, RZ, RZ ;  /* 0x000000ffff0c7224 */ /* 0x000fe400078e00ff */
[----:B------:R-:W-:Y:S02]  /*18650*/  IMAD.MOV.U32 R11, RZ, RZ, 0x1f ;  /* 0x0000001fff0b7424 */ /* 0x000fe400078e00ff */
[----:B------:R-:W-:-:S07]  /*18660*/  IMAD.MOV.U32 R15, RZ, RZ, -0x1 ;  /* 0xffffffffff0f7424 */ /* 0x000fce00078e00ff */
[----:B-12---:R-:W-:Y:S05]  /*18670*/  WARPSYNC.COLLECTIVE R15, `(.L_x_2576) ;  /* 0x000000000f087348 */ /* 0x006fea0003c00000 */
[----:B------:R0:W3:Y:S02]  /*18680*/  SHFL.IDX P6, R14, R13, R12, R11 ;  /* 0x0000000c0d0e7389 */ /* 0x0000e400000c000b */
[----:B0123--:R-:W-:Y:S01]  /*18690*/  ENDCOLLECTIVE ;  /* 0x000000000000791b */ /* 0x00ffe20003800000 */
.L_x_2576:
[----:B------:R-:W-:Y:S05]  /*186a0*/  BSYNC B0 ;  /* 0x0000000000007941 */ /* 0x000fea0003800000 */
.L_x_2575:
[----:B------:R-:W-:Y:S05]  /*186b0*/  BRA `(.L_x_2577) ;  /* 0xffffffe800307947 */ /* 0x000fea000383ffff */
.L_x_2532:
[----:B0-----:R0:W1:Y:S02]  /*186c0*/  SYNCS.PHASECHK.TRANS64.TRYWAIT P0, [R0+URZ+0x38820], R3 ;  /* 0x03882003000075a7 */ /* 0x001064000800017f */
[----:B-1----:R-:W-:Y:S05]  /*186d0*/  @!P0 NANOSLEEP.SYNCS 0x989680 ;  /* 0x009896800000895d */ /* 0x002fea0003900000 */
[----:B------:R-:W1:Y:S02]  /*186e0*/  @!P0 SYNCS.PHASECHK.TRANS64 P0, [R0+URZ+0x38820], R3 ;  /* 0x03882003000085a7 */ /* 0x000e64000800007f */
[----:B-1----:R-:W-:Y:S05]  /*186f0*/  @!P0 BRA `(.L_x_2532) ;  /* 0xfffffffc00f08947 */ /* 0x002fea000383ffff */
[----:B------:R-:W-:Y:S05]  /*18700*/  BRA `(.L_x_2578) ;  /* 0xffffffe8007c7947 */ /* 0x000fea000383ffff */
.L_x_2533:
        /* <DEDUP_REMOVED lines=11> */
.L_x_2580:
[----:B------:R-:W-:Y:S05]  /*187c0*/  BSYNC B0 ;  /* 0x0000000000007941 */ /* 0x000fea0003800000 */
.L_x_2579:
[----:B------:R-:W-:Y:S05]  /*187d0*/  BRA `(.L_x_2581) ;  /* 0xffffffe800647947 */ /* 0x000fea000383ffff */
.L_x_2536:
[----:B------:R-:W-:Y:S01]  /*187e0*/  BSSY B1, `(.L_x_2582) ;  /* 0x0000006000017945 */ /* 0x000fe20003800000 */
[----:B------:R-:W-:-:S07]  /*187f0*/  IMAD.MOV.U32 R15, RZ, RZ, -0x1 ;  /* 0xffffffffff0f7424 */ /* 0x000fce00078e00ff */
[----:B01----:R-:W-:Y:S05]  /*18800*/  WARPSYNC.COLLECTIVE R15, `(.L_x_2583) ;  /* 0x000000000f0c7348 */ /* 0x003fea0003c00000 */
[----:B------:R-:W-:Y:S02]  /*18810*/  ELECT P6, UR62, PT ;  /* 0x00000000003e782f */ /* 0x000fe400038c0000 */
[----:B------:R-:W-:Y:S01]  /*18820*/  MOV R14, UR62 ;  /* 0x0000003e000e7c02 */ /* 0x000fe20008000f00 */
[----:B01----:R-:W-:Y:S10]  /*18830*/  ENDCOLLECTIVE ;  /* 0x000000000000791b */ /* 0x003ff40003800000 */
.L_x_2583:
[----:B------:R-:W-:Y:S05]  /*18840*/  BSYNC B1 ;  /* 0x0000000000017941 */ /* 0x000fea0003800000 */
.L_x_2582:
[----:B------:R-:W-:Y:S05]  /*18850*/  BRA `(.L_x_2584) ;  /* 0xffffffe8005c7947 */ /* 0x000fea000383ffff */
.L_x_2538:
[----:B0-----:R0:W1:Y:S02]  /*18860*/  SYNCS.PHASECHK.TRANS64.TRYWAIT P0, [R6+URZ], R5 ;  /* 0x00000005060075a7 */ /* 0x001064000800017f */
[----:B-1----:R-:W-:Y:S05]  /*18870*/  @!P0 NANOSLEEP.SYNCS 0x989680 ;  /* 0x009896800000895d */ /* 0x002fea0003900000 */
[----:B------:R-:W1:Y:S02]  /*18880*/  @!P0 SYNCS.PHASECHK.TRANS64 P0, [R6+URZ], R5 ;  /* 0x00000005060085a7 */ /* 0x000e64000800007f */
[----:B-1----:R-:W-:Y:S05]  /*18890*/  @!P0 BRA `(.L_x_2538) ;  /* 0xfffffffc00f08947 */ /* 0x002fea000383ffff */
[----:B------:R-:W-:Y:S05]  /*188a0*/  BRA `(.L_x_2585) ;  /* 0xffffffe8009c7947 */ /* 0x000fea000383ffff */
.L_x_2539:
[----:B-1----:R1:W2:Y:S02]  /*188b0*/  SYNCS.PHASECHK.TRANS64.TRYWAIT P0, [R3+URZ], R2 ;  /* 0x00000002030075a7 */ /* 0x0022a4000800017f */
[----:B--2---:R-:W-:Y:S05]  /*188c0*/  @!P0 NANOSLEEP.SYNCS 0x989680 ;  /* 0x009896800000895d */ /* 0x004fea0003900000 */
[----:B------:R-:W2:Y:S02]  /*188d0*/  @!P0 SYNCS.PHASECHK.TRANS64 P0, [R3+URZ], R2 ;  /* 0x00000002030085a7 */ /* 0x000ea4000800007f */
[----:B--2---:R-:W-:Y:S05]  /*188e0*/  @!P0 BRA `(.L_x_2539) ;  /* 0xfffffffc00f08947 */ /* 0x004fea000383ffff */
[----:B------:R-:W-:Y:S05]  /*188f0*/  BRA `(.L_x_2586) ;  /* 0xffffffe800907947 */ /* 0x000fea000383ffff */
.L_x_2541:
[----:B-1----:R1:W2:Y:S02]  /*18900*/  SYNCS.PHASECHK.TRANS64.TRYWAIT P0, [R18+URZ], R5 ;  /* 0x00000005120075a7 */ /* 0x0022a4000800017f */
[----:B--2---:R-:W-:Y:S05]  /*18910*/  @!P0 NANOSLEEP.SYNCS 0x989680 ;  /* 0x009896800000895d */ /* 0x004fea0003900000 */
[----:B------:R-:W2:Y:S02]  /*18920*/  @!P0 SYNCS.PHASECHK.TRANS64 P0, [R18+URZ], R5 ;  /* 0x00000005120085a7 */ /* 0x000ea4000800007f */
[----:B--2---:R-:W-:Y:S05]  /*18930*/  @!P0 BRA `(.L_x_2541) ;  /* 0xfffffffc00f08947 */ /* 0x004fea000383ffff */
[----:B------:R-:W-:Y:S05]  /*18940*/  BRA `(.L_x_2587) ;  /* 0xffffffe800947947 */ /* 0x000fea000383ffff */
.L_x_2588:
        /* <DEDUP_REMOVED lines=11> */
.L_x_15295:


//--------------------- .text._ZN7cutlass13device_kernelIN5flash11enable_sm90INS1_16FlashAttnFwdSm90INS1_25CollectiveMainloopFwdSm90ILi2EN4cute5tupleIJNS5_1CILi1EEES8_S8_EEENS6_IJNS7_ILi128EEENS7_ILi80EEENS7_ILi256EEEEEELi256ENS_10bfloat16_tEfNS_4arch4Sm90ELb1ELb0ELb1ELb1ELb0ELb0ELb0ELb1ELb1ELb1ELb0ELb0EEENS1_21CollectiveEpilogueFwdINS6_IJSA_SC_SB_EEES9_SE_SG_Li256ELb1ELb1ELb0ELb0EEENS1_36VarlenDynamicPersistentTileSchedulerILi128ELi80ELi256ELi128ELb0ELb1ELb1ELb1ELb1ELb1EEEEEEEEEvNT_6ParamsE --------------------------
	.section	.text._ZN7cutlass13device_kernelIN5flash11enable_sm90INS1_16FlashAttnFwdSm90INS1_25CollectiveMainloopFwdSm90ILi2EN4cute5tupleIJNS5_1CILi1EEES8_S8_EEENS6_IJNS7_ILi128EEENS7_ILi80EEENS7_ILi256EEEEEELi256ENS_10bfloat16_tEfNS_4arch4Sm90ELb1ELb0ELb1ELb1ELb0ELb0ELb0ELb1ELb1ELb1ELb0ELb0EEENS1_21CollectiveEpilogueFwdINS6_IJSA_SC_SB_EEES9_SE_SG_Li256ELb1ELb1ELb0ELb0EEENS1_36VarlenDynamicPersistentTileSchedulerILi128ELi80ELi256ELi128ELb0ELb1ELb1ELb1ELb1ELb1EEEEEEEEEvNT_6ParamsE,"ax",@progbits
	.align	128
.text._ZN7cutlass13device_kernelIN5flash11enable_sm90INS1_16FlashAttnFwdSm90INS1_25CollectiveMainloopFwdSm90ILi2EN4cute5tupleIJNS5_1CILi1EEES8_S8_EEENS6_IJNS7_ILi128EEENS7_ILi80EEENS7_ILi256EEEEEELi256ENS_10bfloat16_tEfNS_4arch4Sm90ELb1ELb0ELb1ELb1ELb0ELb0ELb0ELb1ELb1ELb1ELb0ELb0EEENS1_21CollectiveEpilogueFwdINS6_IJSA_SC_SB_EEES9_SE_SG_Li256ELb1ELb1ELb0ELb0EEENS1_36VarlenDynamicPersistentTileSchedulerILi128ELi80ELi256ELi128ELb0ELb1ELb1ELb1ELb1ELb1EEEEEEEEEvNT_6ParamsE:
        .type           _ZN7cutlass13device_kernelIN5flash11enable_sm90INS1_16FlashAttnFwdSm90INS1_25CollectiveMainloopFwdSm90ILi2EN4cute5tupleIJNS5_1CILi1EEES8_S8_EEENS6_IJNS7_ILi128EEENS7_ILi80EEENS7_ILi256EEEEEELi256ENS_10bfloat16_tEfNS_4arch4Sm90ELb1ELb0ELb1ELb1ELb0ELb0ELb0ELb1ELb1ELb1ELb0ELb0EEENS1_21CollectiveEpilogueFwdINS6_IJSA_SC_SB_EEES9_SE_SG_Li256ELb1ELb1ELb0ELb0EEENS1_36VarlenDynamicPersistentTileSchedulerILi128ELi80ELi256ELi128ELb0ELb1ELb1ELb1ELb1ELb1EEEEEEEEEvNT_6ParamsE,@function
        .size           _ZN7cutlass13device_kernelIN5flash11enable_sm90INS1_16FlashAttnFwdSm90INS1_25CollectiveMainloopFwdSm90ILi2EN4cute5tupleIJNS5_1CILi1EEES8_S8_EEENS6_IJNS7_ILi128EEENS7_ILi80EEENS7_ILi256EEEEEELi256ENS_10bfloat16_tEfNS_4arch4Sm90ELb1ELb0ELb1ELb1ELb0ELb0ELb0ELb1ELb1ELb1ELb0ELb0EEENS1_21CollectiveEpilogueFwdINS6_IJSA_SC_SB_EEES9_SE_SG_Li256ELb1ELb1ELb0ELb0EEENS1_36VarlenDynamicPersistentTileSchedulerILi128ELi80ELi256ELi128ELb0ELb1ELb1ELb1ELb1ELb1EEEEEEEEEvNT_6ParamsE,(.L_x_15296 - _ZN7cutlass13device_kernelIN5flash11enable_sm90INS1_16FlashAttnFwdSm90INS1_25CollectiveMainloopFwdSm90ILi2EN4cute5tupleIJNS5_1CILi1EEES8_S8_EEENS6_IJNS7_ILi128EEENS7_ILi80EEENS7_ILi256EEEEEELi256ENS_10bfloat16_tEfNS_4arch4Sm90ELb1ELb0ELb1ELb1ELb0ELb0ELb0ELb1ELb1ELb1ELb0ELb0EEENS1_21CollectiveEpilogueFwdINS6_IJSA_SC_SB_EEES9_SE_SG_Li256ELb1ELb1ELb0ELb0EEENS1_36VarlenDynamicPersistentTileSchedulerILi128ELi80ELi256ELi128ELb0ELb1ELb1ELb1ELb1ELb1EEEEEEEEEvNT_6ParamsE)
        .other          _ZN7cutlass13device_kernelIN5flash11enable_sm90INS1_16FlashAttnFwdSm90INS1_25CollectiveMainloopFwdSm90ILi2EN4cute5tupleIJNS5_1CILi1EEES8_S8_EEENS6_IJNS7_ILi128EEENS7_ILi80EEENS7_ILi256EEEEEELi256ENS_10bfloat16_tEfNS_4arch4Sm90ELb1ELb0ELb1ELb1ELb0ELb0ELb0ELb1ELb1ELb1ELb0ELb0EEENS1_21CollectiveEpilogueFwdINS6_IJSA_SC_SB_EEES9_SE_SG_Li256ELb1ELb1ELb0ELb0EEENS1_36VarlenDynamicPersistentTileSchedulerILi128ELi80ELi256ELi128ELb0ELb1ELb1ELb1ELb1ELb1EEEEEEEEEvNT_6ParamsE,@"STO_CUDA_ENTRY STV_DEFAULT"
_ZN7cutlass13device_kernelIN5flash11enable_sm90INS1_16FlashAttnFwdSm90INS1_25CollectiveMainloopFwdSm90ILi2EN4cute5tupleIJNS5_1CILi1EEES8_S8_EEENS6_IJNS7_ILi128EEENS7_ILi80EEENS7_ILi256EEEEEELi256ENS_10bfloat16_tEfNS_4arch4Sm90ELb1ELb0ELb1ELb1ELb0ELb0ELb0ELb1ELb1ELb1ELb0ELb0EEENS1_21CollectiveEpilogueFwdINS6_IJSA_SC_SB_EEES9_SE_SG_Li256ELb1ELb1ELb0ELb0EEENS1_36VarlenDynamicPersistentTileSchedulerILi128ELi80ELi256ELi128ELb0ELb1ELb1ELb1ELb1ELb1EEEEEEEEEvNT_6ParamsE:
        /* <DEDUP_REMOVED lines=18> */
.L_x_2590:
[----:B------:R-:W-:Y:S05]  /*0120*/  BSYNC B0 ;  /* 0x0000000000007941 */ /* 0x000fea0003800000 */
.L_x_2589:
        /* <DEDUP_REMOVED lines=41> */
.L_x_2591:
        /* <DEDUP_REMOVED lines=22> */
.L_x_2592:
        /* <DEDUP_REMOVED lines=18> */
.L_x_2593:
        /* <DEDUP_REMOVED lines=22> */
.L_x_2594:
        /* <DEDUP_REMOVED lines=22> */
.L_x_2595:
        /* <DEDUP_REMOVED lines=8> */
.L_x_2597:
        /* <DEDUP_REMOVED lines=18> */
[----:B------:R-:W0:Y:S02]  /*0aa0*/  S2R R0, SR_TID.X ;  /* 0x0000000000007919 */ /* 0x000e240000002100 */
        /* <DEDUP_REMOVED lines=20> */
[----:B------:R-:W-:Y:S01]  /*0bf0*/  LEA.HI R4, R4, R223, RZ, 0x5 ;  /* 0x000000df04047211 */ /* 0x000fe200078f28ff */
[----:B------:R-:W-:Y:S01]  /*0c00*/  IMAD.IADD R9, R232, 0x1, -R9 ;  /* 0x00000001e8097824 */ /* 0x000fe200078e0a09 */
[----:B------:R-:W-:Y:S02]  /*0c10*/  LOP3.LUT R11, R11, 0xfffffff8, RZ, 0xc0, !PT ;  /* 0xfffffff80b0b7812 */ /* 0x000fe400078ec0ff */
[----:B------:R-:W-:-:S02]  /*0c20*/  LEA.HI R5, R5, R224, RZ, 0x1 ;  /* 0x000000e005057211 */ /* 0x000fc400078f08ff */
[----:B------:R-:W-:Y:S01]  /*0c30*/  SHF.R.S32.HI R4, RZ, 0x5, R4 ;  /* 0x00000005ff047819 */ /* 0x000fe20000011404 */
[----:B------:R-:W-:Y:S01]  /*0c40*/  IMAD.IADD R11, R8, 0x1, -R11 ;  /* 0x00000001080b7824 */ /* 0x000fe200078e0a0b */
[----:B------:R-:W-:Y:S02]  /*0c50*/  LOP3.LUT R5, R5, 0x3fffffe, RZ, 0xc0, !PT ;  /* 0x03fffffe05057812 */ /* 0x000fe400078ec0ff */
[----:B------:R-:W-:Y:S01]  /*0c60*/  LOP3.LUT R212, R6, 0x7ffffffc, RZ, 0xc0, !PT ;  /* 0x7ffffffc06d47812 */ /* 0x000fe200078ec0ff */
[----:B------:R-:W-:Y:S02]  /*0c70*/  IMAD R4, R4, 0x10, R11 ;  /* 0x0000001004047824 */ /* 0x000fe400078e020b */
[----:B------:R-:W-:Y:S02]  /*0c80*/  IMAD.IADD R5, R224, 0x1, -R5 ;  /* 0x00000001e0057824 */ /* 0x000fe400078e0a05 */
[----:B------:R-:W-:Y:S02]  /*0c90*/  IMAD.IADD R212, R223, 0x1, -R212 ;  /* 0x00000001dfd47824 */ /* 0x000fe400078e0ad4 */
[----:B------:R-:W-:Y:S01]  /*0ca0*/  IMAD R225, R5, 0x40, R4 ;  /* 0x0000004005e17824 */ /* 0x000fe200078e0204 */
[----:B--2---:R-:W-:-:S02]  /*0cb0*/  R2UR UR4, R2 ;  /* 0x00000000020472ca */ /* 0x004fc400000e0000 */
[CC--:B------:R-:W-:Y:S02]  /*0cc0*/  LEA.HI R2, R3.reuse, R232.reuse, RZ, 0x5 ;  /* 0x000000e803027211 */ /* 0x0c0fe400078f28ff */
[----:B------:R-:W-:-:S03]  /*0cd0*/  LEA.HI R3, R3, R232, RZ, 0x3 ;  /* 0x000000e803037211 */ /* 0x000fc600078f18ff */
[----:B------:R-:W-:Y:S01]  /*0ce0*/  IMAD.SHL.U32 R2, R2, 0x20, RZ ;  /* 0x0000002002027824 */ /* 0x000fe200078e00ff */
[----:B------:R-:W-:Y:S02]  /*0cf0*/  LOP3.LUT R217, R3, 0xfffffff8, RZ, 0xc0, !PT ;  /* 0xfffffff803d97812 */ /* 0x000fe400078ec0ff */
[----:B------:R-:W-:Y:S02]  /*0d00*/  SHF.R.S32.HI R221, RZ, 0x3, R3 ;  /* 0x00000003ffdd7819 */ /* 0x000fe40000011403 */
[----:B------:R-:W-:Y:S01]  /*0d10*/  LOP3.LUT R2, R2, 0xfffffc00, RZ, 0xc0, !PT ;  /* 0xfffffc0002027812 */ /* 0x000fe200078ec0ff */
[----:B------:R-:W-:Y:S01]  /*0d20*/  IMAD.IADD R217, R232, 0x1, -R217 ;  /* 0x00000001e8d97824 */ /* 0x000fe200078e0ad9 */
[----:B------:R-:W-:-:S03]  /*0d30*/  ULOP3.LUT UR7, UR4, 0x1, URZ, 0xfc, !UPT ;  /* 0x0000000104077892 */ /* 0x000fc6000f8efc3f */
[----:B------:R-:W-:Y:S01]  /*0d40*/  IMAD R7, R7, 0x40, R2 ;  /* 0x0000004007077824 */ /* 0x000fe200078e0202 */
[----:B------:R-:W-:Y:S01]  /*0d50*/  LEA.HI R2, R9, R9, RZ, 0x1 ;  /* 0x0000000909027211 */ /* 0x000fe200078f08ff */
[----:B------:R-:W-:Y:S01]  /*0d60*/  IMAD.SHL.U32 R18, R217, 0x8, RZ ;  /* 0x00000008d9127824 */ /* 0x000fe200078e00ff */
[----:B------:R-:W-:Y:S01]  /*0d70*/  UMOV UR4, URZ ;  /* 0x0000003f00047c82 */ /* 0x000fe20008000000 */
[----:B------:R-:W-:Y:S01]  /*0d80*/  IMAD R226, R0, 0x8, R7 ;  /* 0x0000000800e27824 */ /* 0x000fe200078e0207 */
[----:B------:R-:W-:Y:S01]  /*0d90*/  LOP3.LUT R2, R2, 0x1ffffffe, RZ, 0xc0, !PT ;  /* 0x1ffffffe02027812 */ /* 0x000fe200078ec0ff */
[C---:B------:R-:W-:Y:S01]  /*0da0*/  VIADD R215, R18.reuse, 0x40 ;  /* 0x0000004012d77836 */ /* 0x040fe20000000000 */
[----:B------:R-:W-:Y:S01]  /*0db0*/  SHF.R.S32.HI R231, RZ, 0x1f, R18 ;  /* 0x0000001fffe77819 */ /* 0x000fe20000011412 */
[C---:B------:R-:W-:Y:S02]  /*0dc0*/  VIADD R214, R18.reuse, 0x80 ;  /* 0x0000008012d67836 */ /* 0x040fe40000000000 */
[----:B------:R-:W-:Y:S01]  /*0dd0*/  VIADD R216, R18, 0xc0 ;  /* 0x000000c012d87836 */ /* 0x000fe20000000000 */
[----:B------:R-:W-:Y:S01]  /*0de0*/  SHF.R.S32.HI R230, RZ, 0x1f, R215 ;  /* 0x0000001fffe67819 */ /* 0x000fe200000114d7 */
[----:B------:R-:W-:Y:S01]  /*0df0*/  IMAD.IADD R2, R9, 0x1, -R2 ;  /* 0x0000000109027824 */ /* 0x000fe200078e0a02 */
[----:B------:R-:W-:Y:S01]  /*0e00*/  SHF.R.S32.HI R229, RZ, 0x1f, R214 ;  /* 0x0000001fffe57819 */ /* 0x000fe200000114d6 */
[----:B------:R-:W-:Y:S01]  /*0e10*/  IMAD.MOV.U32 R7, RZ, RZ, R15 ;  /* 0x000000ffff077224 */ /* 0x000fe200078e000f */
[----:B------:R-:W-:Y:S01]  /*0e20*/  SHF.R.S32.HI R228, RZ, 0x1f, R216 ;  /* 0x0000001fffe47819 */ /* 0x000fe200000114d8 */
[----:B------:R-:W-:-:S02]  /*0e30*/  IMAD.U32 R227, RZ, RZ, UR7 ;  /* 0x00000007ffe37e24 */ /* 0x000fc4000f8e00ff */
[----:B------:R-:W-:Y:S02]  /*0e40*/  IMAD.U32 R222, RZ, RZ, UR4 ;  /* 0x00000004ffde7e24 */ /* 0x000fe4000f8e00ff */
[----:B------:R-:W-:Y:S02]  /*0e50*/  IMAD R213, R2, 0x8, R225 ;  /* 0x0000000802d57824 */ /* 0x000fe400078e02e1 */
[----:B------:R-:W-:-:S07]  /*0e60*/  IMAD.U32 R16, RZ, RZ, UR4 ;  /* 0x00000004ff107e24 */ /* 0x000fce000f8e00ff */
.L_x_2651:
[----:B012-4-:R-:W0:Y:S01]  /*0e70*/  LDC.64 R2, c[0x0][0xc88] ;  /* 0x00032200ff027b82 */ /* 0x017e220000000a00 */
        /* <DEDUP_REMOVED lines=14> */
[----:B------:R-:W-:-:S04]  /*0f60*/  @UP0 ULEA UR8, UP2, UR4, UR8, 0x2 ;  /* 0x0000000804080291 */ /* 0x000fc8000f84103f */
[----:B------:R-:W-:Y:S02]  /*0f70*/  @UP0 ULEA.HI.X UR9, UR4, UR9, UR7, 0x2, UP2 ;  /* 0x0000000904090291 */ /* 0x000fe400090f1407 */
[----:B------:R-:W-:Y:S01]  /*0f80*/  IMAD.U32 R220, RZ, RZ, UR7 ;  /* 0x00000007ffdc7e24 */ /* 0x000fe2000f8e00ff */
[----:B------:R-:W-:Y:S01]  /*0f90*/  @UP1 ULEA UR10, UP0, UR4, UR10, 0x2 ;  /* 0x0000000a040a1291 */ /* 0x000fe2000f80103f */
[----:B------:R-:W-:-:S03]  /*0fa0*/  IMAD.U32 R2, RZ, RZ, UR8 ;  /* 0x00000008ff027e24 */ /* 0x000fc6000f8e00ff */
[----:B------:R-:W-:Y:S01]  /*0fb0*/  @UP1 ULEA.HI.X UR11, UR4, UR11, UR7, 0x2, UP0 ;  /* 0x0000000b040b1291 */ /* 0x000fe200080f1407 */
[----:B------:R-:W-:Y:S01]  /*0fc0*/  IMAD.U32 R3, RZ, RZ, UR9 ;  /* 0x00000009ff037e24 */ /* 0x000fe2000f8e00ff */
[----:B------:R-:W-:Y:S01]  /*0fd0*/  ULDC.64 UR8, c[0x0][0x418] ;  /* 0x0001060000087ab9 */ /* 0x000fe20000000a00 */
[----:B------:R-:W-:Y:S01]  /*0fe0*/  IMAD.U32 R4, RZ, RZ, UR10 ;  /* 0x0000000aff047e24 */ /* 0x000fe2000f8e00ff */
[----:B------:R-:W-:Y:S02]  /*0ff0*/  ULDC UR7, c[0x0][0x424] ;  /* 0x0001090000077ab9 */ /* 0x000fe40000000800 */
[----:B------:R-:W-:Y:S01]  /*1000*/  IMAD.U32 R5, RZ, RZ, UR11 ;  /* 0x0000000bff057e24 */ /* 0x000fe2000f8e00ff */
[----:B------:R-:W2:Y:S01]  /*1010*/  @P0 LDG.E R2, desc[UR12][R2.64] ;  /* 0x0000000c02020981 */ /* 0x000ea2000c1e1900 */
[----:B------:R-:W-:Y:S01]  /*1020*/  UISETP.NE.U32.AND UP0, UPT, UR8, URZ, UPT ;  /* 0x0000003f0800728c */ /* 0x000fe2000bf05070 */
[----:B------:R-:W-:Y:S02]  /*1030*/  ULDC.64 UR10, c[0x0][0xa20] ;  /* 0x00028800000a7ab9 */ /* 0x000fe40000000a00 */
[----:B---3--:R-:W3:Y:S01]  /*1040*/  @P2 LDG.E R4, desc[UR12][R4.64] ;  /* 0x0000000c04042981 */ /* 0x008ee2000c1e1900 */
[----:B------:R-:W-:Y:S01]  /*1050*/  ULDC UR12, c[0x0][0x288] ;  /* 0x0000a200000c7ab9 */ /* 0x000fe20000000800 */
[----:B------:R-:W-:Y:S01]  /*1060*/  UISETP.NE.AND.EX UP0, UPT, UR9, URZ, UPT, UP0 ;  /* 0x0000003f0900728c */ /* 0x000fe2000bf05300 */
[----:B------:R-:W-:Y:S01]  /*1070*/  ISETP.NE.U32.AND P1, PT, RZ, UR10, PT ;  /* 0x0000000aff007c0c */ /* 0x000fe2000bf25070 */
[----:B------:R-:W-:Y:S01]  /*1080*/  ULDC UR8, c[0x0][0x2f0] ;  /* 0x0000bc0000087ab9 */ /* 0x000fe20000000800 */
[----:B------:R-:W-:Y:S01]  /*1090*/  UMOV UR4, URZ ;  /* 0x0000003f00047c82 */ /* 0x000fe20008000000 */
[----:B------:R-:W-:Y:S01]  /*10a0*/  USEL UR7, UR7, 0x1, UP0 ;  /* 0x0000000107077887 */ /* 0x000fe20008000000 */
[----:B------:R-:W-:Y:S01]  /*10b0*/  ISETP.NE.AND.EX P1, PT, RZ, UR11, PT, P1 ;  /* 0x0000000bff007c0c */ /* 0x000fe2000bf25310 */
[----:B------:R-:W-:-:S02]  /*10c0*/  IMAD.U32 R219, RZ, RZ, UR6 ;  /* 0x00000006ffdb7e24 */ /* 0x000fc4000f8e00ff */
[----:B------:R-:W-:Y:S01]  /*10d0*/  UIMAD UR8, UR7, UR8, URZ ;  /* 0x00000008070872a4 */ /* 0x000fe2000f8e023f */
[----:B--2---:R-:W-:Y:S02]  /*10e0*/  @P0 R2UR UR4, R2 ;  /* 0x00000000020402ca */ /* 0x004fe400000e0000 */
[----:B---3--:R-:W-:-:S13]  /*10f0*/  @P2 R2UR UR12, R4 ;  /* 0x00000000040c22ca */ /* 0x008fda00000e0000 */
[----:B------:R-:W-:Y:S01]  /*1100*/  IMAD.U32 R19, RZ, RZ, UR12 ;  /* 0x0000000cff137e24 */ /* 0x000fe2000f8e00ff */
[----:B------:R-:W-:Y:S06]  /*1110*/  @P2 BRA `(.L_x_2598) ;  /* 0x0000000000402947 */ /* 0x000fec0003800000 */
        /* <DEDUP_REMOVED lines=14> */
[----:B------:R-:W-:-:S06]  /*1200*/  UIADD3 UR6, -UR6, UR7, URZ ;  /* 0x0000000706067290 */ /* 0x000fcc000fffe13f */
[----:B------:R-:W-:-:S07]  /*1210*/  IMAD.U32 R19, RZ, RZ, UR6 ;  /* 0x00000006ff137e24 */ /* 0x000fce000f8e00ff */
.L_x_2598:
[----:B------:R-:W-:Y:S05]  /*1220*/  @!P1 BRA `(.L_x_2599) ;  /* 0x0000000000289947 */ /* 0x000fea0003800000 */
[----:B------:R-:W-:Y:S01]  /*1230*/  R2UR UR7, R218 ;  /* 0x00000000da0772ca */ /* 0x000fe200000e0000 */
[----:B------:R-:W-:Y:S01]  /*1240*/  ULDC.64 UR8, c[0x0][0x208] ;  /* 0x0000820000087ab9 */ /* 0x000fe20000000a00 */
[----:B------:R-:W-:-:S11]  /*1250*/  R2UR UR12, R220 ;  /* 0x00000000dc0c72ca */ /* 0x000fd600000e0000 */
[----:B------:R-:W-:-:S04]  /*1260*/  ULEA UR6, UP0, UR7, UR10, 0x2 ;  /* 0x0000000a07067291 */ /* 0x000fc8000f80103f */
[----:B------:R-:W-:Y:S02]  /*1270*/  ULEA.HI.X UR7, UR7, UR11, UR12, 0x2, UP0 ;  /* 0x0000000b07077291 */ /* 0x000fe400080f140c */
[----:B------:R-:W-:-:S04]  /*1280*/  IMAD.U32 R2, RZ, RZ, UR6 ;  /* 0x00000006ff027e24 */ /* 0x000fc8000f8e00ff */
[----:B------:R-:W-:-:S05]  /*1290*/  IMAD.U32 R3, RZ, RZ, UR7 ;  /* 0x00000007ff037e24 */ /* 0x000fca000f8e00ff */
[----:B------:R-:W2:Y:S02]  /*12a0*/  LDG.E R2, desc[UR8][R2.64] ;  /* 0x0000000802027981 */ /* 0x000ea4000c1e1900 */
[----:B--2---:R-:W-:Y:S01]  /*12b0*/  R2UR UR8, R2 ;  /* 0x00000000020872ca */ /* 0x004fe200000e0000 */
[----:B------:R-:W-:-:S14]  /*12c0*/  BRA `(.L_x_2600) ;  /* 0x00000000003c7947 */ /* 0x000fdc0003800000 */
.L_x_2599:
        /* <DEDUP_REMOVED lines=15> */
.L_x_2600:
[----:B------:R-:W-:Y:S01]  /*13c0*/  UIADD3 UR9, -UR4, UR8, URZ ;  /* 0x0000000804097290 */ /* 0x000fe2000fffe13f */
[----:B------:R-:W-:Y:S01]  /*13d0*/  R2UR UR7, R19 ;  /* 0x00000000130772ca */ /* 0x000fe200000e0000 */
[----:B------:R-:W-:Y:S01]  /*13e0*/  USHF.L.U32 UR5, UR5, 0x7, URZ ;  /* 0x0000000705057899 */ /* 0x000fe2000800063f */
[----:B------:R-:W-:Y:S01]  /*13f0*/  PLOP3.LUT P0, PT, PT, PT, PT, 0x80, 0x0 ;  /* 0x000000000000781c */ /* 0x000fe20003f0f070 */
[----:B------:R-:W-:Y:S01]  /*1400*/  ULDC UR4, c[0x0][0x448] ;  /* 0x0001120000047ab9 */ /* 0x000fe20000000800 */
[----:B------:R-:W-:Y:S01]  /*1410*/  CS2R R2, SRZ ;  /* 0x0000000000027805 */ /* 0x000fe2000001ff00 */
[----:B------:R-:W-:Y:S01]  /*1420*/  UISETP.NE.AND UP0, UPT, UR4, 0x1, UPT ;  /* 0x000000010400788c */ /* 0x000fe2000bf05270 */
[----:B------:R-:W-:Y:S01]  /*1430*/  IMAD.U32 R22, RZ, RZ, UR9 ;  /* 0x00000009ff167e24 */ /* 0x000fe2000f8e00ff */
[----:B------:R-:W-:Y:S02]  /*1440*/  UIADD3 UR6, UR5, 0x7f, URZ ;  /* 0x0000007f05067890 */ /* 0x000fe4000fffe03f */
[----:B------:R-:W-:Y:S01]  /*1450*/  IMAD.U32 R23, RZ, RZ, UR5 ;  /* 0x00000005ff177e24 */ /* 0x000fe2000f8e00ff */
[----:B------:R-:W-:Y:S01]  /*1460*/  CS2R R150, SRZ ;  /* 0x0000000000967805 */ /* 0x000fe2000001ff00 */
[----:B------:R-:W-:Y:S01]  /*1470*/  IMAD.MOV.U32 R0, RZ, RZ, RZ ;  /* 0x000000ffff007224 */ /* 0x000fe200078e00ff */
[----:B------:R-:W-:-:S02]  /*1480*/  CS2R R148, SRZ ;  /* 0x0000000000947805 */ /* 0x000fc4000001ff00 */
[----:B------:R-:W-:Y:S01]  /*1490*/  CS2R R146, SRZ ;  /* 0x0000000000927805 */ /* 0x000fe2000001ff00 */
[----:B------:R-:W-:Y:S01]  /*14a0*/  UIADD3 UR7, UR9, 0x50, -UR7 ;  /* 0x0000005009077890 */ /* 0x000fe2000fffe807 */
[----:B------:R-:W-:Y:S02]  /*14b0*/  CS2R R144, SRZ ;  /* 0x0000000000907805 */ /* 0x000fe4000001ff00 */
[----:B------:R-:W-:Y:S01]  /*14c0*/  CS2R R142, SRZ ;  /* 0x00000000008e7805 */ /* 0x000fe2000001ff00 */
[----:B------:R-:W-:Y:S01]  /*14d0*/  @UP0 ULDC UR4, c[0x0][0x44c] ;  /* 0x0001130000040ab9 */ /* 0x000fe20000000800 */
[----:B------:R-:W-:Y:S01]  /*14e0*/  @UP0 ULDC UR8, c[0x0][0x450] ;  /* 0x0001140000080ab9 */ /* 0x000fe20000000800 */
[----:B------:R-:W-:Y:S01]  /*14f0*/  UIMAD.WIDE.U32 UR4, UR6, UR4, URZ ;  /* 0x00000004060472a5 */ /* 0x000fe2000f8e003f */
[----:B------:R-:W-:Y:S01]  /*1500*/  CS2R R140, SRZ ;  /* 0x00000000008c7805 */ /* 0x000fe2000001ff00 */
[----:B------:R-:W-:Y:S01]  /*1510*/  UIADD3 UR4, UR9, 0x4f, URZ ;  /* 0x0000004f09047890 */ /* 0x000fe2000fffe03f */
[----:B------:R-:W-:Y:S01]  /*1520*/  CS2R R138, SRZ ;  /* 0x00000000008a7805 */ /* 0x000fe2000001ff00 */
[----:B------:R-:W-:Y:S01]  /*1530*/  @UP0 USHF.R.U32.HI UR6, URZ, UR8, UR5 ;  /* 0x000000083f060299 */ /* 0x000fe20008011605 */
[----:B------:R-:W-:Y:S01]  /*1540*/  CS2R R136, SRZ ;  /* 0x0000000000887805 */ /* 0x000fe2000001ff00 */
[----:B------:R-:W-:Y:S01]  /*1550*/  UIMAD.WIDE UR4, UR4, 0x66666667, URZ ;  /* 0x66666667040478a5 */ /* 0x000fe2000f8e023f */
[----:B------:R-:W-:Y:S01]  /*1560*/  CS2R R134, SRZ ;  /* 0x0000000000867805 */ /* 0x000fe2000001ff00 */
[----:B------:R-:W-:Y:S01]  /*1570*/  UIADD3 UR6, UR7, UR6, URZ ;  /* 0x0000000607067290 */ /* 0x000fe2000fffe03f */
[----:B------:R-:W-:Y:S01]  /*1580*/  CS2R R132, SRZ ;  /* 0x0000000000847805 */ /* 0x000fe2000001ff00 */
[----:B------:R-:W-:Y:S01]  /*1590*/  USHF.R.U32.HI UR4, URZ, 0x1f, UR5 ;  /* 0x0000001f3f047899 */ /* 0x000fe20008011605 */
[----:B------:R-:W-:Y:S01]  /*15a0*/  CS2R R130, SRZ ;  /* 0x0000000000827805 */ /* 0x000fe2000001ff00 */
[----:B------:R-:W-:Y:S01]  /*15b0*/  UIMAD.WIDE UR6, UR6, 0x66666667, URZ ;  /* 0x66666667060678a5 */ /* 0x000fe2000f8e023f */
[----:B------:R-:W-:Y:S01]  /*15c0*/  CS2R R128, SRZ ;  /* 0x0000000000807805 */ /* 0x000fe2000001ff00 */
[----:B------:R-:W-:Y:S01]  /*15d0*/  ULEA.HI.SX32 UR4, UR5, UR4, 0x1b ;  /* 0x0000000405047291 */ /* 0x000fe2000f8fda3f */
[----:B------:R-:W-:Y:S01]  /*15e0*/  CS2R R126, SRZ ;  /* 0x00000000007e7805 */ /* 0x000fe2000001ff00 */
[----:B------:R-:W-:Y:S01]  /*15f0*/  USHF.R.U32.HI UR6, URZ, 0x1f, UR7 ;  /* 0x0000001f3f067899 */ /* 0x000fe20008011607 */
[----:B------:R-:W-:-:S02]  /*1600*/  CS2R R124, SRZ ;  /* 0x00000000007c7805 */ /* 0x000fc4000001ff00 */
[----:B------:R-:W-:Y:S02]  /*1610*/  CS2R R122, SRZ ;  /* 0x00000000007a7805 */ /* 0x000fe4000001ff00 */
[----:B------:R-:W-:Y:S01]  /*1620*/  CS2R R120, SRZ ;  /* 0x0000000000787805 */ /* 0x000fe2000001ff00 */
[----:B------:R-:W-:Y:S01]  /*1630*/  ULEA.HI.SX32 UR6, UR7, UR6, 0x1b ;  /* 0x0000000607067291 */ /* 0x000fe2000f8fda3f */
[----:B------:R-:W-:Y:S02]  /*1640*/  CS2R R118, SRZ ;  /* 0x0000000000767805 */ /* 0x000fe4000001ff00 */
[----:B------:R-:W-:Y:S02]  /*1650*/  CS2R R116, SRZ ;  /* 0x0000000000747805 */ /* 0x000fe4000001ff00 */
[----:B------:R-:W-:Y:S01]  /*1660*/  CS2R R114, SRZ ;  /* 0x0000000000727805 */ /* 0x000fe2000001ff00 */
[----:B------:R-:W-:Y:S01]  /*1670*/  UISETP.LT.AND UP0, UPT, UR4, UR6, UPT ;  /* 0x000000060400728c */ /* 0x000fe2000bf01270 */
[----:B------:R-:W-:-:S02]  /*1680*/  CS2R R112, SRZ ;  /* 0x0000000000707805 */ /* 0x000fc4000001ff00 */
[----:B------:R-:W-:Y:S02]  /*1690*/  CS2R R110, SRZ ;  /* 0x00000000006e7805 */ /* 0x000fe4000001ff00 */
[----:B------:R-:W-:Y:S01]  /*16a0*/  CS2R R108, SRZ ;  /* 0x00000000006c7805 */ /* 0x000fe2000001ff00 */
[----:B------:R-:W-:Y:S01]  /*16b0*/  USEL UR61, UR4, UR6, UP0 ;  /* 0x00000006043d7287 */ /* 0x000fe20008000000 */
[----:B------:R-:W-:Y:S02]  /*16c0*/  CS2R R106, SRZ ;  /* 0x00000000006a7805 */ /* 0x000fe4000001ff00 */
[----:B------:R-:W-:Y:S02]  /*16d0*/  CS2R R104, SRZ ;  /* 0x0000000000687805 */ /* 0x000fe4000001ff00 */
[----:B------:R-:W-:Y:S01]  /*16e0*/  CS2R R168, SRZ ;  /* 0x0000000000a87805 */ /* 0x000fe2000001ff00 */
[----:B------:R-:W-:Y:S01]  /*16f0*/  UISETP.GE.AND UP0, UPT, UR61, 0x1, UPT ;  /* 0x000000013d00788c */ /* 0x000fe2000bf06270 */
[----:B------:R-:W-:-:S02]  /*1700*/  CS2R R100, SRZ ;  /* 0x0000000000647805 */ /* 0x000fc4000001ff00 */
[----:B------:R-:W-:Y:S02]  /*1710*/  CS2R R166, SRZ ;  /* 0x0000000000a67805 */ /* 0x000fe4000001ff00 */
[----:B------:R-:W-:Y:S02]  /*1720*/  CS2R R96, SRZ ;  /* 0x0000000000607805 */ /* 0x000fe4000001ff00 */
[----:B------:R-:W-:Y:S02]  /*1730*/  CS2R R164, SRZ ;  /* 0x0000000000a47805 */ /* 0x000fe4000001ff00 */
[----:B------:R-:W-:Y:S02]  /*1740*/  CS2R R92, SRZ ;  /* 0x00000000005c7805 */ /* 0x000fe4000001ff00 */
[----:B------:R-:W-:Y:S02]  /*1750*/  PLOP3.LUT P1, PT, PT, PT, UP0, 0x80, 0x0 ;  /* 0x000000000000781c */ /* 0x000fe40003f2f008 */
        /* <DEDUP_REMOVED lines=68> */
.L_x_2602:
        /* <DEDUP_REMOVED lines=12> */
.L_x_2787:
[----:B------:R-:W-:Y:S05]  /*1c60*/  @!P0 BRA `(.L_x_2604) ;  /* 0x0000000000048947 */ /* 0x000fea0003800000 */
[----:B------:R-:W-:Y:S01]  /*1c70*/  BPT.TRAP 0x1 ;  /* 0x000000040000795c */ /* 0x000fe20000300000 */
.L_x_2604:
        /* <DEDUP_REMOVED lines=9> */
.L_x_2605:
[----:B------:R-:W2:Y:S02]  /*1d10*/  S2R R2, SR_TID.X ;  /* 0x0000000000027919 */ /* 0x000ea40000002100 */
[----:B--2---:R-:W-:Y:S01]  /*1d20*/  LOP3.LUT P1, RZ, R2, 0x7f, RZ, 0xc0, !PT ;  /* 0x0000007f02ff7812 */ /* 0x004fe2000782c0ff */
[----:B-1----:R-:W-:-:S12]  /*1d30*/  @P2 BRA `(.L_x_2606) ;  /* 0x0000000000082947 */ /* 0x002fd80003800000 */
[----:B------:R-:W1:Y:S02]  /*1d40*/  SYNCS.PHASECHK.TRANS64.TRYWAIT P2, [R0+URZ+0x38830], R3 ;  /* 0x03883003000075a7 */ /* 0x000e64000804017f */
[----:B-1----:R-:W-:Y:S05]  /*1d50*/  @!P2 BRA `(.L_x_2607) ;  /* 0x0000017800e0a947 */ /* 0x002fea0003800000 */
.L_x_2606:
        /* <DEDUP_REMOVED lines=564> */
[----:B------:R-:W-:Y:S01]  /*40a0*/  UMOV UR14, 0xffffffb0 ;  /* 0xffffffb0000e7882 */ /* 0x000fe20000000000 */
[----:B------:R-:W-:Y:S02]  /*40b0*/  UIADD3 UR15, UR61, -0x2, URZ ;  /* 0xfffffffe3d0f7890 */ /* 0x000fe4000fffe03f */
[----:B------:R-:W-:-:S06]  /*40c0*/  UIMAD UR14, UR61, UR14, 0x51 ;  /* 0x000000513d0e74a4 */ /* 0x000fcc000f8e020e */
[----:B------:R-:W-:-:S04]  /*40d0*/  IMAD.U32 R21, RZ, RZ, UR14 ;  /* 0x0000000eff157e24 */ /* 0x000fc8000f8e00ff */
[----:B------:R-:W-:Y:S02]  /*40e0*/  IMAD R4, R212, -0x2, R21 ;  /* 0xfffffffed4047824 */ /* 0x000fe400078e0215 */
[----:B------:R-:W-:-:S05]  /*40f0*/  IMAD.U32 R21, RZ, RZ, UR19 ;  /* 0x00000013ff157e24 */ /* 0x000fca000f8e00ff */
[----:B------:R-:W-:Y:S01]  /*4100*/  IADD3 R4, -R21, UR18, R4 ;  /* 0x0000001215047c10 */ /* 0x000fe2000fffe104 */
        /* <DEDUP_REMOVED lines=12> */
[----:B------:R-:W-:Y:S01]  /*41d0*/  UISETP.NE.AND UP0, UPT, UR5, 0x1, UPT ;  /* 0x000000010500788c */ /* 0x000fe2000bf05270 */
[----:B------:R-:W-:-:S05]  /*41e0*/  UMOV UR7, 0x40000040 ;  /* 0x4000004000077882 */ /* 0x000fca0000000000 */
[----:B------:R-:W-:-:S05]  /*41f0*/  PLOP3.LUT P2, PT, PT, PT, UP0, 0x80, 0x0 ;  /* 0x000000000000781c */ /* 0x000fca0003f4f008 */
[----:B------:R-:W-:-:S08]  /*4200*/  @UP0 ULDC UR5, c[0x0][0x44c] ;  /* 0x0001130000050ab9 */ /* 0x000fd00000000800 */
[----:B------:R-:W-:Y:S01]  /*4210*/  @P2 IMAD.HI.U32 R3, R2, UR5, RZ ;  /* 0x0000000502032c27 */ /* 0x000fe2000f8e00ff */
[----:B------:R-:W-:-:S04]  /*4220*/  @UP0 ULDC UR5, c[0x0][0x450] ;  /* 0x0001140000050ab9 */ /* 0x000fc80000000800 */
[----:B------:R-:W-:Y:S01]  /*4230*/  @P2 SHF.R.U32.HI R2, RZ, UR5, R3 ;  /* 0x00000005ff022c19 */ /* 0x000fe20008011603 */
[----:B------:R-:W-:-:S04]  /*4240*/  UIMAD UR5, UR61, -0x50, UR18 ;  /* 0xffffffb03d0578a4 */ /* 0x000fc8000f8e0212 */
[----:B------:R-:W0:Y:S01]  /*4250*/  SHFL.IDX PT, R5, R2, 0x1, 0x1c1f ;  /* 0x003c1f0002057f89 */ /* 0x000e2200000e0000 */
[----:B------:R-:W-:-:S03]  /*4260*/  UIADD3 UR11, UR5, 0x50, URZ ;  /* 0x00000050050b7890 */ /* 0x000fc6000fffe03f */
[----:B------:R-:W-:Y:S01]  /*4270*/  UMOV UR5, UR27 ;  /* 0x0000001b00057c82 */ /* 0x000fe20008000000 */
[----:B------:R-:W1:Y:S02]  /*4280*/  SHFL.IDX PT, R2, R2, RZ, 0x1c1f ;  /* 0x001c1fff02027589 */ /* 0x000e6400000e0000 */
[----:B------:R-:W-:-:S04]  /*4290*/  IMAD.U32 R3, RZ, RZ, UR11 ;  /* 0x0000000bff037e24 */ /* 0x000fc8000f8e00ff */
[----:B------:R-:W-:Y:S01]  /*42a0*/  IMAD R3, R212, -0x2, R3 ;  /* 0xfffffffed4037824 */ /* 0x000fe200078e0203 */
[----:B------:R-:W-:Y:S02]  /*42b0*/  WARPGROUP.DEPBAR.LE gsb0, 0x0 ;  /* 0x00008000000079c5 */ /* 0x000fe40000010000 */
[----:B------:R-:W-:-:S06]  /*42c0*/  WARPGROUP.ARRIVE ;  /* 0x00000000000079c5 */ /* 0x000fcc0000000000 */
[----:B------:R-:W-:Y:S01]  /*42d0*/  HGMMA.64x16x16.F32.BF16 R32, gdesc[UR52], R32, gsb0 ;  /* 0x00200000342079f0 */ /* 0x000fe20008001820 */
[----:B------:R-:W-:Y:S01]  /*42e0*/  UMOV UR54, UR6 ;  /* 0x0000000600367c82 */ /* 0x000fe20008000000 */
[----:B------:R-:W-:Y:S01]  /*42f0*/  UMOV UR55, 0x40000040 ;  /* 0x4000004000377882 */ /* 0x000fe20000000000 */
[----:B------:R-:W-:Y:S01]  /*4300*/  UIADD3 UR6, UR4, 0x986, URZ ;  /* 0x0000098604067890 */ /* 0x000fe2000fffe03f */
[----:B0-----:R-:W-:-:S04]  /*4310*/  VIADDMNMX R5, R5, R4, R3, PT ;  /* 0x0000000405057246 */ /* 0x001fc80003800103 */
[C---:B------:R-:W-:Y:S02]  /*4320*/  ISETP.GT.AND P3, PT, R5.reuse, RZ, PT ;  /* 0x000000ff0500720c */ /* 0x040fe40003f64270 */
[C---:B------:R-:W-:Y:S02]  /*4330*/  ISETP.GT.AND P4, PT, R5.reuse, 0x1, PT ;  /* 0x000000010500780c */ /* 0x040fe40003f84270 */
[----:B------:R-:W-:Y:S02]  /*4340*/  ISETP.GT.AND P5, PT, R5, 0x8, PT ;  /* 0x000000080500780c */ /* 0x000fe40003fa4270 */
[----:B-1----:R-:W-:-:S04]  /*4350*/  VIADDMNMX R2, R2, R4, R3, PT ;  /* 0x0000000402027246 */ /* 0x002fc80003800103 */
[----:B------:R-:W-:Y:S01]  /*4360*/  ISETP.GT.AND P6, PT, R2, 0x11, PT ;  /* 0x000000110200780c */ /* 0x000fe20003fc4270 */
        /* <DEDUP_REMOVED lines=72> */
[C---:B------:R-:W-:Y:S02]  /*47f0*/  ISETP.GT.AND P4, PT, R5.reuse, 0x10, PT ;  /* 0x000000100500780c */ /* 0x040fe40003f84270 */
        /* <DEDUP_REMOVED lines=14> */
[----:B------:R-:W-:Y:S02]  /*48e0*/  ISETP.GT.AND P3, PT, R5, 0x19, PT ;  /* 0x000000190500780c */ /* 0x000fe40003f64270 */
        /* <DEDUP_REMOVED lines=22> */
[----:B------:R-:W-:Y:S01]  /*4a50*/  ISETP.GT.AND P3, PT, R5, 0x29, PT ;  /* 0x000000290500780c */ /* 0x000fe20003f64270 */
        /* <DEDUP_REMOVED lines=19> */
[----:B------:R-:W-:Y:S02]  /*4b90*/  ISETP.GT.AND P4, PT, R5, 0x38, PT ;  /* 0x000000380500780c */ /* 0x000fe40003f84270 */
        /* <DEDUP_REMOVED lines=20> */
[C---:B------:R-:W-:Y:S01]  /*4ce0*/  ISETP.GT.AND P3, PT, R5.reuse, 0x41, PT ;  /* 0x000000410500780c */ /* 0x040fe20003f64270 */
[----:B------:R-:W-:Y:S01]  /*4cf0*/  @UP0 ULDC UR10, c[0x0][0x450] ;  /* 0x00011400000a0ab9 */ /* 0x000fe20000000800 */
[----:B------:R-:W-:Y:S01]  /*4d00*/  FMNMX.FTZ R14, R62, R21, !PT ;  /* 0x000000153e0e7209 */ /* 0x000fe20007810000 */
[----:B------:R-:W-:Y:S01]  /*4d10*/  @UP0 USHF.R.U32.HI UR4, URZ, UR10, UR7 ;  /* 0x0000000a3f040299 */ /* 0x000fe20008011607 */
[----:B------:R2:W-:Y:S03]  /*4d20*/  @!P1 SYNCS.ARRIVE.TRANS64.RED.A1T0 RZ, [R0+URZ], RZ ;  /* 0x000000ff00ff99a7 */ /* 0x0005e6000810043f */
[----:B------:R-:W3:Y:S01]  /*4d30*/  MUFU.TANH R30, R30 ;  /* 0x0000001e001e7308 */ /* 0x000ee20000002400 */
[----:B0-----:R-:W-:Y:S01]  /*4d40*/  FSEL R63, R26, -INF , P4 ;  /* 0xff8000001a3f7808 */ /* 0x001fe20002000000 */
[----:B------:R-:W-:Y:S01]  /*4d50*/  UIADD3 UR6, UR4, UR18, -UR19 ;  /* 0x0000001204067290 */ /* 0x000fe2000fffe813 */
        /* <DEDUP_REMOVED lines=14> */
[----:B------:R-:W-:Y:S02]  /*4e40*/  USEL UR10, URZ, UR4, !UP1 ;  /* 0x000000043f0a7287 */ /* 0x000fe4000c800000 */
[----:B------:R3:W-:Y:S01]  /*4e50*/  MUFU.TANH R36, R24 ;  /* 0x0000001800247308 */ /* 0x0007e20000002400 */
[----:B0-----:R-:W-:Y:S01]  /*4e60*/  FSEL R66, R31, -INF , P3 ;  /* 0xff8000001f427808 */ /* 0x001fe20001800000 */
[----:B------:R-:W-:Y:S01]  /*4e70*/  UISETP.GE.AND UP1, UPT, UR15, UR10, UPT ;  /* 0x0000000a0f00728c */ /* 0x000fe2000bf26270 */
[----:B------:R-:W-:Y:S01]  /*4e80*/  ISETP.GT.AND P3, PT, R2, RZ, PT ;  /* 0x000000ff0200720c */ /* 0x000fe20003f64270 */
[----:B------:R-:W-:Y:S01]  /*4e90*/  IMAD.U32 R236, RZ, RZ, UR10 ;  /* 0x0000000affec7e24 */ /* 0x000fe2000f8e00ff */
[----:B------:R-:W-:-:S03]  /*4ea0*/  FMNMX.FTZ R5, R66, R5, !PT ;  /* 0x0000000542057209 */ /* 0x000fc60007810000 */
[----:B------:R-:W0:Y:S01]  /*4eb0*/  MUFU.TANH R31, R40 ;  /* 0x00000028001f7308 */ /* 0x000e220000002400 */
[----:B-1----:R-:W-:Y:S01]  /*4ec0*/  FSEL R26, R26, -INF , P6 ;  /* 0xff8000001a1a7808 */ /* 0x002fe20003000000 */
[----:B------:R-:W1:Y:S06]  /*4ed0*/  SHFL.BFLY PT, R14, R5, 0x2, 0x1f ;  /* 0x0c401f00050e7f89 */ /* 0x000e6c00000e0000 */
[----:B------:R4:W-:Y:S08]  /*4ee0*/  MUFU.TANH R49, R25 ;  /* 0x0000001900317308 */ /* 0x0009f00000002400 */
[----:B------:R-:W5:Y:S08]  /*4ef0*/  MUFU.TANH R33, R33 ;  /* 0x0000002100217308 */ /* 0x000f700000002400 */
[----:B------:R-:W2:Y:S01]  /*4f00*/  MUFU.TANH R38, R37 ;  /* 0x0000002500267308 */ /* 0x000ea20000002400 */
[----:B-1----:R-:W-:-:S05]  /*4f10*/  FMNMX.FTZ R14, R5, R14, !PT ;  /* 0x0000000e050e7209 */ /* 0x002fca0007810000 */
[----:B------:R-:W1:Y:S02]  /*4f20*/  SHFL.BFLY PT, R5, R14, 0x1, 0x1f ;  /* 0x0c201f000e057f89 */ /* 0x000e6400000e0000 */
[----:B-1----:R-:W-:Y:S02]  /*4f30*/  FMNMX.FTZ R3, R14, R5, !PT ;  /* 0x000000050e037209 */ /* 0x002fe40007810000 */
[----:B------:R-:W-:Y:S02]  /*4f40*/  FSEL R5, R20, -INF , P3 ;  /* 0xff80000014057808 */ /* 0x000fe40001800000 */
[----:B------:R-:W-:Y:S01]  /*4f50*/  FSEL R14, R67, -INF , P5 ;  /* 0xff800000430e7808 */ /* 0x000fe20002800000 */
[----:B------:R-:W-:Y:S01]  /*4f60*/  FMUL.FTZ R30, R3, UR5 ;  /* 0x00000005031e7c20 */ /* 0x000fe20008410000 */
[----:B------:R-:W-:Y:S02]  /*4f70*/  ISETP.GT.AND P5, PT, R2, 0x9, PT ;  /* 0x000000090200780c */ /* 0x000fe40003fa4270 */
[----:B------:R-:W-:-:S02]  /*4f80*/  FSEL R20, R68, -INF , P4 ;  /* 0xff80000044147808 */ /* 0x000fc40002000000 */
[----:B------:R-:W-:Y:S02]  /*4f90*/  FMNMX.FTZ R27, R5, R14, !PT ;  /* 0x0000000e051b7209 */ /* 0x000fe40007810000 */
[----:B------:R-:W-:Y:S02]  /*4fa0*/  ISETP.GT.AND P3, PT, R2, 0x10, PT ;  /* 0x000000100200780c */ /* 0x000fe40003f64270 */
[----:B------:R-:W-:Y:S02]  /*4fb0*/  FSEL R21, R69, -INF , P5 ;  /* 0xff80000045157808 */ /* 0x000fe40002800000 */
[----:B------:R-:W-:Y:S02]  /*4fc0*/  CS2R R68, SRZ ;  /* 0x0000000000447805 */ /* 0x000fe4000001ff00 */
[----:B------:R-:W-:Y:S02]  /*4fd0*/  FMNMX.FTZ R4, R20, R27, !PT ;  /* 0x0000001b14047209 */ /* 0x000fe40007810000 */
[----:B---3--:R-:W-:-:S02]  /*4fe0*/  FSEL R24, R48, -INF , P3 ;  /* 0xff80000030187808 */ /* 0x008fc40001800000 */
[----:B------:R-:W-:Y:S01]  /*4ff0*/  FMNMX.FTZ R27, R21, R4, !PT ;  /* 0x00000004151b7209 */ /* 0x000fe20007810000 */
[----:B------:R0:W1:Y:S01]  /*5000*/  MUFU.TANH R48, R28 ;  /* 0x0000001c00307308 */ /* 0x0000620000002400 */
[----:B------:R-:W-:Y:S02]  /*5010*/  ISETP.GT.AND P4, PT, R2, 0x18, PT ;  /* 0x000000180200780c */ /* 0x000fe40003f84270 */
[----:B------:R-:W-:Y:S02]  /*5020*/  FMNMX.FTZ R27, R24, R27, !PT ;  /* 0x0000001b181b7209 */ /* 0x000fe40007810000 */
[----:B------:R-:W-:Y:S02]  /*5030*/  ISETP.GT.AND P5, PT, R2, 0x19, PT ;  /* 0x000000190200780c */ /* 0x000fe40003fa4270 */
[----:B----4-:R-:W-:Y:S02]  /*5040*/  FSEL R25, R52, -INF , P4 ;  /* 0xff80000034197808 */ /* 0x010fe40002000000 */
[----:B------:R-:W-:Y:S01]  /*5050*/  FMNMX.FTZ R4, R26, R27, !PT ;  /* 0x0000001b1a047209 */ /* 0x000fe20007810000 */
[----:B------:R3:W4:Y:S01]  /*5060*/  MUFU.TANH R52, R29 ;  /* 0x0000001d00347308 */ /* 0x0007220000002400 */
[----:B------:R-:W-:-:S02]  /*5070*/  ISETP.GT.AND P3, PT, R2, 0x20, PT ;  /* 0x000000200200780c */ /* 0x000fc40003f64270 */
[----:B------:R-:W-:Y:S02]  /*5080*/  FSEL R27, R53, -INF , P5 ;  /* 0xff800000351b7808 */ /* 0x000fe40002800000 */
[----:B------:R-:W-:Y:S02]  /*5090*/  FMNMX.FTZ R4, R25, R4, !PT ;  /* 0x0000000419047209 */ /* 0x000fe40007810000 */
[----:B------:R-:W-:Y:S02]  /*50a0*/  FSETP.NEU.FTZ.AND P6, PT, R3, -INF , PT ;  /* 0xff8000000300780b */ /* 0x000fe40003fdd000 */
[----:B0-----:R-:W-:Y:S02]  /*50b0*/  FSEL R28, R31, -INF , P3 ;  /* 0xff8000001f1c7808 */ /* 0x001fe40001800000 */
[----:B------:R-:W-:Y:S02]  /*50c0*/  ISETP.GT.AND P4, PT, R2, 0x21, PT ;  /* 0x000000210200780c */ /* 0x000fe40003f84270 */
[----:B------:R-:W-:-:S02]  /*50d0*/  FMNMX.FTZ R31, R27, R4, !PT ;  /* 0x000000041b1f7209 */ /* 0x000fc40007810000 */
        /* <DEDUP_REMOVED lines=8> */
[----:B---3--:R-:W-:Y:S01]  /*5160*/  FSEL R29, R44, -INF , P3 ;  /* 0xff8000002c1d7808 */ /* 0x008fe20001800000 */
        /* <DEDUP_REMOVED lines=17> */
[----:B-----5:R-:W-:Y:S01]  /*5280*/  FSEL R33, R33, -INF , P4 ;  /* 0xff80000021217808 */ /* 0x020fe20002000000 */
        /* <DEDUP_REMOVED lines=11> */
[----:B--2---:R-:W-:Y:S01]  /*5340*/  FSEL R35, R38, -INF , P4 ;  /* 0xff80000026237808 */ /* 0x004fe20002000000 */
        /* <DEDUP_REMOVED lines=8> */
[----:B------:R-:W2:Y:S01]  /*53d0*/  MUFU.EX2 R51, R51 ;  /* 0x0000003300337308 */ /* 0x000ea20000000800 */
        /* <DEDUP_REMOVED lines=12> */
[----:B----4-:R-:W-:Y:S02]  /*54a0*/  FSEL R38, R52, -INF , P4 ;  /* 0xff80000034267808 */ /* 0x010fe40002000000 */
[----:B------:R-:W-:Y:S02]  /*54b0*/  CS2R R52, SRZ ;  /* 0x0000000000347805 */ /* 0x000fe4000001ff00 */
[----:B------:R-:W-:Y:S01]  /*54c0*/  FMNMX.FTZ R41, R2, R41, !PT ;  /* 0x0000002902297209 */ /* 0x000fe20007810000 */
[----:B------:R-:W1:Y:S01]  /*54d0*/  MUFU.EX2 R55, R55 ;  /* 0x0000003700377308 */ /* 0x000e620000000800 */
[----:B0-----:R-:W-:-:S02]  /*54e0*/  F2FP.BF16.F32.PACK_AB R211, R47, R46 ;  /* 0x0000002e2fd3723e */ /* 0x001fc400000010ff */
[----:B------:R-:W-:Y:S02]  /*54f0*/  FMNMX.FTZ R41, R38, R41, !PT ;  /* 0x0000002926297209 */ /* 0x000fe40007810000 */
[----:B--2---:R-:W-:-:S03]  /*5500*/  F2FP.BF16.F32.PACK_AB R205, R51, R50 ;  /* 0x0000003233cd723e */ /* 0x004fc600000010ff */
        /* <DEDUP_REMOVED lines=35> */
[----:B------:R2:W3:Y:S01]  /*5740*/  MUFU.EX2 R41, R14 ;  /* 0x0000000e00297308 */ /* 0x0004e20000000800 */
        /* <DEDUP_REMOVED lines=9> */
[----:B------:R-:W-:-:S02]  /*57e0*/  F2FP.BF16.F32.PACK_AB R209, R209, R42 ;  /* 0x0000002ad1d1723e */ /* 0x000fc400000010ff */
[----:B0-----:R-:W-:Y:S01]  /*57f0*/  F2FP.BF16.F32.PACK_AB R199, R62, R61 ;  /* 0x0000003d3ec7723e */ /* 0x001fe200000010ff */
[----:B------:R-:W-:Y:S01]  /*5800*/  FADD.FTZ R5, R47, R14 ;  /* 0x0000000e2f057221 */ /* 0x000fe20000010000 */
[----:B------:R-:W-:Y:S02]  /*5810*/  CS2R R46, SRZ ;  /* 0x00000000002e7805 */ /* 0x000fe4000001ff00 */
[----:B------:R-:W0:Y:S01]  /*5820*/  MUFU.EX2 R21, R21 ;  /* 0x0000001500157308 */ /* 0x000e220000000800 */
[----:B------:R-:W-:Y:S01]  /*5830*/  FADD.FTZ R14, R50, R5 ;  /* 0x00000005320e7221 */ /* 0x000fe20000010000 */
[----:B---3--:R-:W-:Y:S01]  /*5840*/  FADD.FTZ R5, R208, R41 ;  /* 0x00000029d0057221 */ /* 0x008fe20000010000 */
[----:B------:R-:W-:-:S05]  /*5850*/  F2FP.BF16.F32.PACK_AB R208, R41, R208 ;  /* 0x000000d029d0723e */ /* 0x000fca00000010ff */
[----:B------:R-:W-:Y:S08]  /*5860*/  MUFU.EX2 R24, R24 ;  /* 0x0000001800187308 */ /* 0x000ff00000000800 */
[----:B------:R-:W1:Y:S01]  /*5870*/  MUFU.EX2 R43, R26 ;  /* 0x0000001a002b7308 */ /* 0x000e620000000800 */
[----:B0-----:R-:W-:-:S07]  /*5880*/  F2FP.BF16.F32.PACK_AB R210, R21, R20 ;  /* 0x0000001415d2723e */ /* 0x001fce00000010ff */
[----:B------:R0:W-:Y:S08]  /*5890*/  MUFU.EX2 R206, R27 ;  /* 0x0000001b00ce7308 */ /* 0x0001f00000000800 */
[----:B------:R-:W2:Y:S01]  /*58a0*/  MUFU.EX2 R25, R25 ;  /* 0x0000001900197308 */ /* 0x000ea20000000800 */
[----:B0-----:R-:W-:Y:S01]  /*58b0*/  FADD.FTZ R27, R51, R14 ;  /* 0x0000000e331b7221 */ /* 0x001fe20000010000 */
[----:B------:R-:W-:Y:S01]  /*58c0*/  FADD.FTZ R14, R20, R5 ;  /* 0x00000005140e7221 */ /* 0x000fe20000010000 */
[----:B------:R-:W-:Y:S01]  /*58d0*/  IMAD.U32 R20, RZ, RZ, UR15 ;  /* 0x0000000fff147e24 */ /* 0x000fe2000f8e00ff */
[----:B-1----:R-:W-:Y:S01]  /*58e0*/  F2FP.BF16.F32.PACK_AB R204, R43, R24 ;  /* 0x000000182bcc723e */ /* 0x002fe200000010ff */
[----:B------:R-:W-:Y:S01]  /*58f0*/  FADD.FTZ R26, R54, R27 ;  /* 0x0000001b361a7221 */ /* 0x000fe20000010000 */
[----:B------:R-:W-:Y:S01]  /*5900*/  FADD.FTZ R5, R21, R14 ;  /* 0x0000000e15057221 */ /* 0x000fe20000010000 */
[----:B------:R-:W-:Y:S01]  /*5910*/  CS2R R50, SRZ ;  /* 0x0000000000327805 */ /* 0x000fe2000001ff00 */
[----:B------:R-:W0:Y:S01]  /*5920*/  MUFU.EX2 R28, R28 ;  /* 0x0000001c001c7308 */ /* 0x000e220000000800 */
[----:B------:R-:W-:Y:S01]  /*5930*/  FADD.FTZ R27, R55, R26 ;  /* 0x0000001a371b7221 */ /* 0x000fe20000010000 */
[----:B------:R-:W-:Y:S01]  /*5940*/  FADD.FTZ R14, R24, R5 ;  /* 0x00000005180e7221 */ /* 0x000fe20000010000 */
[----:B------:R-:W-:-:S02]  /*5950*/  CS2R R54, SRZ ;  /* 0x0000000000367805 */ /* 0x000fc4000001ff00 */
[----:B------:R-:W-:Y:S01]  /*5960*/  FADD.FTZ R26, R56, R27 ;  /* 0x0000001b381a7221 */ /* 0x000fe20000010000 */
[----:B------:R-:W-:Y:S01]  /*5970*/  FADD.FTZ R14, R43, R14 ;  /* 0x0000000e2b0e7221 */ /* 0x000fe20000010000 */
[----:B------:R-:W-:Y:S01]  /*5980*/  CS2R R42, SRZ ;  /* 0x00000000002a7805 */ /* 0x000fe2000001ff00 */
[----:B------:R-:W1:Y:S01]  /*5990*/  MUFU.EX2 R45, R30 ;  /* 0x0000001e002d7308 */ /* 0x000e620000000800 */
[----:B------:R-:W-:Y:S01]  /*59a0*/  FADD.FTZ R26, R57, R26 ;  /* 0x0000001a391a7221 */ /* 0x000fe20000010000 */
[----:B--2---:R-:W-:Y:S01]  /*59b0*/  FADD.FTZ R5, R25, R14 ;  /* 0x0000000e19057221 */ /* 0x004fe20000010000 */
[----:B------:R-:W-:Y:S02]  /*59c0*/  CS2R R56, SRZ ;  /* 0x0000000000387805 */ /* 0x000fe4000001ff00 */
[----:B------:R-:W-:Y:S01]  /*59d0*/  FADD.FTZ R27, R203, R26 ;  /* 0x0000001acb1b7221 */ /* 0x000fe20000010000 */
[----:B------:R-:W-:Y:S01]  /*59e0*/  FADD.FTZ R5, R206, R5 ;  /* 0x00000005ce057221 */ /* 0x000fe20000010000 */
[C---:B------:R-:W-:Y:S01]  /*59f0*/  F2FP.BF16.F32.PACK_AB R203, R58.reuse, R203 ;  /* 0x000000cb3acb723e */ /* 0x040fe200000010ff */
[----:B------:R-:W2:Y:S01]  /*5a00*/  MUFU.EX2 R29, R29 ;  /* 0x0000001d001d7308 */ /* 0x000ea20000000800 */
[----:B------:R-:W-:Y:S01]  /*5a10*/  FADD.FTZ R14, R58, R27 ;  /* 0x0000001b3a0e7221 */ /* 0x000fe20000010000 */
[----:B0-----:R-:W-:Y:S01]  /*5a20*/  FADD.FTZ R0, R28, R5 ;  /* 0x000000051c007221 */ /* 0x001fe20000010000 */
[----:B------:R-:W-:-:S02]  /*5a30*/  F2FP.BF16.F32.PACK_AB R206, R206, R25 ;  /* 0x00000019cece723e */ /* 0x000fc400000010ff */
[----:B------:R-:W-:Y:S01]  /*5a40*/  CS2R R24, SRZ ;  /* 0x0000000000187805 */ /* 0x000fe2000001ff00 */
[----:B------:R-:W-:Y:S01]  /*5a50*/  FADD.FTZ R5, R59, R14 ;  /* 0x0000000e3b057221 */ /* 0x000fe20000010000 */
[----:B------:R-:W-:Y:S01]  /*5a60*/  CS2R R58, SRZ ;  /* 0x00000000003a7805 */ /* 0x000fe2000001ff00 */
[----:B------:R-:W0:Y:S01]  /*5a70*/  MUFU.EX2 R202, R31 ;  /* 0x0000001f00ca7308 */ /* 0x000e220000000800 */
[C---:B-1----:R-:W-:Y:S01]  /*5a80*/  FADD.FTZ R0, R45.reuse, R0 ;  /* 0x000000002d007221 */ /* 0x042fe20000010000 */
[----:B------:R-:W-:Y:S01]  /*5a90*/  FADD.FTZ R14, R60, R5 ;  /* 0x000000053c0e7221 */ /* 0x000fe20000010000 */
[----:B------:R-:W-:Y:S02]  /*5aa0*/  F2FP.BF16.F32.PACK_AB R200, R45, R28 ;  /* 0x0000001c2dc8723e */ /* 0x000fe400000010ff */
[----:B------:R-:W-:Y:S01]  /*5ab0*/  CS2R R44, SRZ ;  /* 0x00000000002c7805 */ /* 0x000fe2000001ff00 */
[----:B------:R-:W-:Y:S01]  /*5ac0*/  FADD.FTZ R27, R61, R14 ;  /* 0x0000000e3d1b7221 */ /* 0x000fe20000010000 */
[----:B------:R-:W-:Y:S01]  /*5ad0*/  CS2R R60, SRZ ;  /* 0x00000000003c7805 */ /* 0x000fe2000001ff00 */
[----:B------:R-:W1:Y:S01]  /*5ae0*/  MUFU.EX2 R32, R32 ;  /* 0x0000002000207308 */ /* 0x000e620000000800 */
[----:B--2---:R-:W-:Y:S01]  /*5af0*/  FADD.FTZ R5, R29, R0 ;  /* 0x000000001d057221 */ /* 0x004fe20000010000 */
[----:B------:R-:W-:-:S04]  /*5b00*/  FADD.FTZ R14, R62, R27 ;  /* 0x0000001b3e0e7221 */ /* 0x000fc80000010000 */
[----:B------:R-:W-:Y:S02]  /*5b10*/  FADD.FTZ R27, R63, R14 ;  /* 0x0000000e3f1b7221 */ /* 0x000fe40000010000 */
[----:B------:R-:W2:Y:S01]  /*5b20*/  MUFU.EX2 R33, R33 ;  /* 0x0000002100217308 */ /* 0x000ea20000000800 */
[C---:B0-----:R-:W-:Y:S01]  /*5b30*/  FADD.FTZ R5, R202.reuse, R5 ;  /* 0x00000005ca057221 */ /* 0x041fe20000010000 */
[----:B------:R-:W-:Y:S02]  /*5b40*/  F2FP.BF16.F32.PACK_AB R202, R202, R29 ;  /* 0x0000001dcaca723e */ /* 0x000fe400000010ff */
[----:B------:R-:W-:-:S04]  /*5b50*/  CS2R R28, SRZ ;  /* 0x00000000001c7805 */ /* 0x000fc8000001ff00 */
[----:B------:R-:W0:Y:S01]  /*5b60*/  MUFU.EX2 R34, R34 ;  /* 0x0000002200227308 */ /* 0x000e220000000800 */
[----:B-1----:R-:W-:-:S07]  /*5b70*/  FADD.FTZ R0, R32, R5 ;  /* 0x0000000520007221 */ /* 0x002fce0000010000 */
        /* <DEDUP_REMOVED lines=16> */
[----:B------:R-:W-:-:S06]  /*5c80*/  CS2R R30, SRZ ;  /* 0x00000000001e7805 */ /* 0x000fcc000001ff00 */
[----:B------:R-:W0:Y:S01]  /*5c90*/  MUFU.EX2 R2, R2 ;  /* 0x0000000200027308 */ /* 0x000e220000000800 */
[C---:B-1----:R-:W-:Y:S01]  /*5ca0*/  FADD.FTZ R21, R37.reuse, R0 ;  /* 0x0000000025157221 */ /* 0x042fe20000010000 */
[----:B------:R-:W-:Y:S01]  /*5cb0*/  F2FP.BF16.F32.PACK_AB R192, R37, R36 ;  /* 0x0000002425c0723e */ /* 0x000fe200000010ff */
[----:B------:R-:W-:Y:S01]  /*5cc0*/  IMAD.MOV.U32 R0, RZ, RZ, 0x3f800000 ;  /* 0x3f800000ff007424 */ /* 0x000fe200078e00ff */
[----:B------:R-:W-:-:S04]  /*5cd0*/  CS2R R36, SRZ ;  /* 0x0000000000247805 */ /* 0x000fc8000001ff00 */
[----:B------:R-:W1:Y:S01]  /*5ce0*/  MUFU.EX2 R40, R40 ;  /* 0x0000002800287308 */ /* 0x000e620000000800 */
[----:B--2---:R-:W-:-:S07]  /*5cf0*/  FADD.FTZ R5, R65, R14 ;  /* 0x0000000e41057221 */ /* 0x004fce0000010000 */
[----:B------:R2:W3:Y:S01]  /*5d00*/  MUFU.EX2 R27, R38 ;  /* 0x00000026001b7308 */ /* 0x0004e20000000800 */
[----:B0-----:R-:W-:Y:S01]  /*5d10*/  FADD.FTZ R14, R2, R21 ;  /* 0x00000015020e7221 */ /* 0x001fe20000010000 */
[C---:B-1----:R-:W-:Y:S01]  /*5d20*/  FADD.FTZ R5, R40.reuse, R5 ;  /* 0x0000000528057221 */ /* 0x042fe20000010000 */
[----:B------:R-:W-:Y:S02]  /*5d30*/  F2FP.BF16.F32.PACK_AB R195, R40, R65 ;  /* 0x0000004128c3723e */ /* 0x000fe400000010ff */
[----:B------:R-:W-:Y:S02]  /*5d40*/  CS2R R64, SRZ ;  /* 0x0000000000407805 */ /* 0x000fe4000001ff00 */
[----:B------:R-:W-:Y:S02]  /*5d50*/  CS2R R40, SRZ ;  /* 0x0000000000287805 */ /* 0x000fe4000001ff00 */
[----:B--2---:R-:W-:Y:S01]  /*5d60*/  CS2R R38, SRZ ;  /* 0x0000000000267805 */ /* 0x004fe2000001ff00 */
        /* <DEDUP_REMOVED lines=15> */
.L_x_2617:
        /* <DEDUP_REMOVED lines=10> */
.L_x_2609:
        /* <DEDUP_REMOVED lines=9> */
.L_x_2610:
[----:B-1----:R-:W-:Y:S05]  /*5f90*/  @P3 BRA `(.L_x_2611) ;  /* 0x00000000000c3947 */ /* 0x002fea0003800000 */
[----:B------:R-:W-:-:S13]  /*5fa0*/  R2UR UR4, R4 ;  /* 0x00000000040472ca */ /* 0x000fda00000e0000 */
[----:B------:R-:W1:Y:S02]  /*5fb0*/  SYNCS.PHASECHK.TRANS64.TRYWAIT P3, [UR4+0x38830], R3 ;  /* 0x03883003ff0075a7 */ /* 0x000e640008060144 */
[----:B-1----:R-:W-:Y:S05]  /*5fc0*/  @!P3 BRA `(.L_x_2612) ;  /* 0x000001380058b947 */ /* 0x002fea0003800000 */
.L_x_2611:
        /* <DEDUP_REMOVED lines=576> */
[----:B------:R-:W-:Y:S03]  /*83d0*/  HGMMA.64x16x16.F32.BF16 R152, gdesc[UR4], R152, gsb0 ;  /* 0x00200000049879f0 */ /* 0x000fe60008001898 */
[----:B------:R-:W-:Y:S02]  /*83e0*/  WARPGROUP.DEPBAR.LE gsb0, 0x0 ;  /* 0x00008000000079c5 */ /* 0x000fe40000010000 */
[----:B------:R-:W-:Y:S05]  /*83f0*/  @!P0 BRA `(.L_x_2613) ;  /* 0x0000000000048947 */ /* 0x000fea0003800000 */
[----:B------:R-:W-:Y:S01]  /*8400*/  BPT.TRAP 0x1 ;  /* 0x000000040000795c */ /* 0x000fe20000300000 */
.L_x_2613:
        /* <DEDUP_REMOVED lines=9> */
.L_x_2614:
[----:B--2---:R-:W-:Y:S05]  /*84a0*/  @P3 BRA `(.L_x_2615) ;  /* 0x0000000000083947 */ /* 0x004fea0003800000 */
[----:B------:R-:W2:Y:S02]  /*84b0*/  SYNCS.PHASECHK.TRANS64.TRYWAIT P3, [UR4+0x38850], R0 ;  /* 0x03885000ff0075a7 */ /* 0x000ea40008060144 */
[----:B--2---:R-:W-:Y:S05]  /*84c0*/  @!P3 BRA `(.L_x_2616) ;  /* 0x000001140034b947 */ /* 0x004fea0003800000 */
.L_x_2615:
[----:B------:R-:W-:Y:S01]  /*84d0*/  R2UR UR5, R17 ;  /* 0x00000000110572ca */ /* 0x000fe200000e0000 */
[----:B------:R-:W-:Y:S01]  /*84e0*/  WARPGROUP.ARRIVE ;  /* 0x00000000000079c5 */ /* 0x000fe20000000000 */
[----:B------:R-:W-:Y:S01]  /*84f0*/  R2UR UR6, R21 ;  /* 0x00000000150672ca */ /* 0x000fe200000e0000 */
[----:B------:R-:W-:Y:S01]  /*8500*/  UMOV UR7, 0x40000040 ;  /* 0x4000004000077882 */ /* 0x000fe20000000000 */
[----:B------:R-:W-:Y:S01]  /*8510*/  R2UR UR18, R23 ;  /* 0x00000000171272ca */ /* 0x000fe200000e0000 */
[----:B------:R-:W-:Y:S01]  /*8520*/  FMUL.FTZ R20, R189, UR61 ;  /* 0x0000003dbd147c20 */ /* 0x000fe20008410000 */
[----:B------:R-:W-:Y:S01]  /*8530*/  FMUL.FTZ R189, R178, UR61 ;  /* 0x0000003db2bd7c20 */ /* 0x000fe20008410000 */
[----:B------:R-:W-:Y:S01]  /*8540*/  FMUL.FTZ R21, R176, UR61 ;  /* 0x0000003db0157c20 */ /* 0x000fe20008410000 */
[----:B------:R-:W-:Y:S01]  /*8550*/  FMUL.FTZ R176, R177, UR61 ;  /* 0x0000003db1b07c20 */ /* 0x000fe20008410000 */
[----:B------:R-:W-:Y:S01]  /*8560*/  FMUL.FTZ R177, R180, UR61 ;  /* 0x0000003db4b17c20 */ /* 0x000fe20008410000 */
[----:B------:R-:W-:Y:S01]  /*8570*/  FMUL.FTZ R180, R182, UR61 ;  /* 0x0000003db6b47c20 */ /* 0x000fe20008410000 */
[----:B------:R-:W-:Y:S01]  /*8580*/  R2UR UR11, R233 ;  /* 0x00000000e90b72ca */ /* 0x000fe200000e0000 */
[----:B------:R-:W-:Y:S01]  /*8590*/  FMUL.FTZ R2, R185, UR61 ;  /* 0x0000003db9027c20 */ /* 0x000fe20008410000 */
[----:B------:R-:W-:Y:S01]  /*85a0*/  UIADD3 UR5, UR5, 0x400, URZ ;  /* 0x0000040005057890 */ /* 0x000fe2000fffe03f */
[----:B------:R-:W-:Y:S01]  /*85b0*/  R2UR UR15, R19 ;  /* 0x00000000130f72ca */ /* 0x000fe200000e0000 */
[----:B------:R-:W-:Y:S01]  /*85c0*/  FMUL.FTZ R185, R187, UR61 ;  /* 0x0000003dbbb97c20 */ /* 0x000fe20008410000 */
[----:B------:R-:W-:Y:S01]  /*85d0*/  R2UR UR14, R22 ;  /* 0x00000000160e72ca */ /* 0x000fe200000e0000 */
[----:B------:R-:W-:Y:S01]  /*85e0*/  USHF.R.U32.HI UR5, URZ, 0x4, UR5 ;  /* 0x000000043f057899 */ /* 0x000fe20008011605 */
[----:B------:R-:W-:-:S02]  /*85f0*/  VIADD R178, R213, UR18 ;  /* 0x00000012d5b27c36 */ /* 0x000fc40008000000 */
[----:B------:R-:W-:Y:S01]  /*8600*/  FMUL.FTZ R187, R191, UR61 ;  /* 0x0000003dbfbb7c20 */ /* 0x000fe20008410000 */
[----:B------:R-:W-:Y:S01]  /*8610*/  FMUL.FTZ R191, R183, UR61 ;  /* 0x0000003db7bf7c20 */ /* 0x000fe20008410000 */
[----:B------:R-:W-:Y:S01]  /*8620*/  ULOP3.LUT UR5, UR5, 0x3fff, URZ, 0xc0, !UPT ;  /* 0x00003fff05057892 */ /* 0x000fe2000f8ec03f */
[----:B01----:R-:W-:Y:S01]  /*8630*/  FMUL.FTZ R0, R184, UR61 ;  /* 0x0000003db8007c20 */ /* 0x003fe20008410000 */
[----:B------:R-:W-:Y:S02]  /*8640*/  IMAD.MOV.U32 R183, RZ, RZ, -0x2 ;  /* 0xfffffffeffb77424 */ /* 0x000fe400078e00ff */
[----:B------:R-:W-:Y:S01]  /*8650*/  FMUL.FTZ R184, R186, UR61 ;  /* 0x0000003dbab87c20 */ /* 0x000fe20008410000 */
[----:B------:R-:W-:Y:S01]  /*8660*/  ULOP3.LUT UR5, UR5, 0x2800000, URZ, 0xfc, !UPT ;  /* 0x0280000005057892 */ /* 0x000fe2000f8efc3f */
[----:B------:R-:W-:Y:S01]  /*8670*/  FMUL.FTZ R186, R190, UR61 ;  /* 0x0000003dbeba7c20 */ /* 0x000fe20008410000 */
[----:B------:R-:W-:Y:S01]  /*8680*/  MUFU.TANH R185, R185 ;  /* 0x000000b900b97308 */ /* 0x000fe20000002400 */
[----:B------:R-:W-:Y:S01]  /*8690*/  FMUL.FTZ R3, R188, UR61 ;  /* 0x0000003dbc037c20 */ /* 0x000fe20008410000 */
[----:B------:R-:W-:Y:S01]  /*86a0*/  UIMAD UR10, UR6, 0xa00, UR5 ;  /* 0x00000a00060a78a4 */ /* 0x000fe2000f8e0205 */
[----:B------:R-:W-:Y:S01]  /*86b0*/  FMUL.FTZ R179, R179, UR61 ;  /* 0x0000003db3b37c20 */ /* 0x000fe20008410000 */
[----:B------:R-:W-:Y:S01]  /*86c0*/  FMUL.FTZ R190, R174, UR61 ;  /* 0x0000003daebe7c20 */ /* 0x000fe20008410000 */
[----:B------:R-:W-:Y:S01]  /*86d0*/  @UP0 ULDC UR5, c[0x0][0x44c] ;  /* 0x0001130000050ab9 */ /* 0x000fe20000000800 */
[----:B------:R-:W-:Y:S01]  /*86e0*/  FMUL.FTZ R171, R171, UR61 ;  /* 0x0000003dabab7c20 */ /* 0x000fe20008410000 */
[----:B------:R-:W-:Y:S01]  /*86f0*/  @P2 IMAD.HI.U32 R182, R178, UR5, RZ ;  /* 0x00000005b2b62c27 */ /* 0x000fe2000f8e00ff */
[----:B------:R-:W-:Y:S01]  /*8700*/  @UP0 ULDC UR5, c[0x0][0x450] ;  /* 0x0001140000050ab9 */ /* 0x000fe20000000800 */
[----:B------:R-:W-:Y:S01]  /*8710*/  UMOV UR6, UR10 ;  /* 0x0000000a00067c82 */ /* 0x000fe20008000000 */
[----:B------:R-:W0:Y:S01]  /*8720*/  MUFU.TANH R184, R184 ;  /* 0x000000b800b87308 */ /* 0x000e220000002400 */
[----:B------:R-:W-:Y:S01]  /*8730*/  HGMMA.64x256x16.F32.BF16 R24, R208, gdesc[UR4].tnspB, R24, gsb0 ;  /* 0x43e00004d0187df0 */ /* 0x000fe20008001818 */
[----:B------:R-:W-:Y:S01]  /*8740*/  UIADD3 UR6, UR10, 0x80, URZ ;  /* 0x000000800a067890 */ /* 0x000fe2000fffe03f */
[----:B------:R-:W-:Y:S01]  /*8750*/  @P2 SHF.R.U32.HI R178, RZ, UR5, R182 ;  /* 0x00000005ffb22c19 */ /* 0x000fe200080116b6 */
[----:B------:R-:W-:Y:S01]  /*8760*/  UMOV UR7, 0x40000040 ;  /* 0x4000004000077882 */ /* 0x000fe20000000000 */
[----:B------:R-:W-:Y:S01]  /*8770*/  UMOV UR5, 0x1 ;  /* 0x0000000100057882 */ /* 0x000fe20000000000 */
[----:B------:R-:W-:Y:S01]  /*8780*/  FMUL.FTZ R182, R170, UR61 ;  /* 0x0000003daab67c20 */ /* 0x000fe20008410000 */
[----:B------:R-:W-:Y:S01]  /*8790*/  UIMAD UR5, UR11, -0x50, UR5 ;  /* 0xffffffb00b0578a4 */ /* 0x000fe2000f8e0205 */
[----:B------:R-:W1:Y:S01]  /*87a0*/  MUFU.TANH R186, R186 ;  /* 0x000000ba00ba7308 */ /* 0x000e620000002400 */
[----:B------:R-:W-:Y:S01]  /*87b0*/  FMUL.FTZ R159, R159, UR61 ;  /* 0x0000003d9f9f7c20 */ /* 0x000fe20008410000 */
[----:B------:R-:W-:Y:S01]  /*87c0*/  FMUL.FTZ R169, R169, UR61 ;  /* 0x0000003da9a97c20 */ /* 0x000fe20008410000 */
[----:B------:R-:W-:Y:S01]  /*87d0*/  FMUL.FTZ R172, R172, UR61 ;  /* 0x0000003dacac7c20 */ /* 0x000fe20008410000 */
[----:B------:R-:W-:Y:S01]  /*87e0*/  FMUL.FTZ R173, R173, UR61 ;  /* 0x0000003dadad7c20 */ /* 0x000fe20008410000 */
[----:B------:R-:W-:-:S02]  /*87f0*/  IMAD R170, R212, R183, UR5 ;  /* 0x00000005d4aa7e24 */ /* 0x000fc4000f8e02b7 */
[----:B------:R-:W-:Y:S01]  /*8800*/  FMUL.FTZ R160, R160, UR61 ;  /* 0x0000003da0a07c20 */ /* 0x000fe20008410000 */
[----:B------:R-:W-:Y:S01]  /*8810*/  IMAD.U32 R183, RZ, RZ, UR15 ;  /* 0x0000000fffb77e24 */ /* 0x000fe2000f8e00ff */
[----:B------:R-:W2:Y:S01]  /*8820*/  MUFU.TANH R187, R187 ;  /* 0x000000bb00bb7308 */ /* 0x000ea20000002400 */
[----:B------:R-:W-:Y:S01]  /*8830*/  FMUL.FTZ R161, R161, UR61 ;  /* 0x0000003da1a17c20 */ /* 0x000fe20008410000 */
[----:B------:R-:W-:Y:S01]  /*8840*/  FMUL.FTZ R164, R164, UR61 ;  /* 0x0000003da4a47c20 */ /* 0x000fe20008410000 */
[----:B------:R-:W-:Y:S01]  /*8850*/  FMUL.FTZ R157, R157, UR61 ;  /* 0x0000003d9d9d7c20 */ /* 0x000fe20008410000 */
[----:B------:R-:W-:Y:S01]  /*8860*/  IADD3 R170, -R183, UR14, R170 ;  /* 0x0000000eb7aa7c10 */ /* 0x000fe2000fffe1aa */
[----:B------:R-:W-:Y:S01]  /*8870*/  FMUL.FTZ R183, R175, UR61 ;  /* 0x0000003dafb77c20 */ /* 0x000fe20008410000 */
[----:B------:R-:W-:Y:S01]  /*8880*/  FMUL.FTZ R175, R162, UR61 ;  /* 0x0000003da2af7c20 */ /* 0x000fe20008410000 */
[----:B------:R-:W-:Y:S01]  /*8890*/  R2UR UR14, R4 ;  /* 0x00000000040e72ca */ /* 0x000fe200000e0000 */
[----:B------:R-:W3:Y:S01]  /*88a0*/  MUFU.TANH R189, R189 ;  /* 0x000000bd00bd7308 */ /* 0x000ee20000002400 */
[----:B------:R-:W-:Y:S01]  /*88b0*/  FMUL.FTZ R165, R165, UR61 ;  /* 0x0000003da5a57c20 */ /* 0x000fe20008410000 */
[----:B------:R-:W-:Y:S01]  /*88c0*/  FMUL.FTZ R156, R156, UR61 ;  /* 0x0000003d9c9c7c20 */ /* 0x000fe20008410000 */
[----:B------:R-:W-:-:S05]  /*88d0*/  ULDC UR5, c[0x0][0x988] ;  /* 0x0002620000057ab9 */ /* 0x000fca0000000800 */
[----:B------:R-:W4:Y:S08]  /*88e0*/  MUFU.TANH R179, R179 ;  /* 0x000000b300b37308 */ /* 0x000f300000002400 */
        /* <DEDUP_REMOVED lines=32> */
[----:B------:R-:W5:Y:S01]  /*8af0*/  SHFL.IDX PT, R201, R178, 0x1, 0x1c1f ;  /* 0x003c1f00b2c97f89 */ /* 0x000f6200000e0000 */
[----:B------:R-:W4:-:S15]  /*8b00*/  MUFU.TANH R200, R180 ;  /* 0x000000b400c87308 */ /* 0x000f1e0000002400 */
[----:B------:R-:W-:-:S06]  /*8b10*/  NOP ;  /* 0x0000000000007918 */ /* 0x000fcc0000000000 */
[----:B------:R-:W-:Y:S01]  /*8b20*/  HGMMA.64x256x16.F32.BF16 R24, R196, gdesc[UR4].tnspB, R24, gsb0 ;  /* 0x43e00004c4187df0 */ /* 0x000fe20008001818 */
[----:B------:R-:W-:Y:S01]  /*8b30*/  UIADD3 UR6, UR10, 0x200, URZ ;  /* 0x000002000a067890 */ /* 0x000fe2000fffe03f */
[----:B------:R-:W-:Y:S01]  /*8b40*/  UMOV UR7, 0x40000040 ;  /* 0x4000004000077882 */ /* 0x000fe20000000000 */
[----:B------:R1:W4:Y:S01]  /*8b50*/  MUFU.TANH R180, R171 ;  /* 0x000000ab00b47308 */ /* 0x0003220000002400 */
[----:B-----5:R-:W-:-:S05]  /*8b60*/  IMAD.IADD R188, R170, 0x1, R201 ;  /* 0x00000001aabc7824 */ /* 0x020fca00078e02c9 */
[C---:B------:R-:W-:Y:S02]  /*8b70*/  ISETP.GT.AND P3, PT, R188.reuse, RZ, PT ;  /* 0x000000ffbc00720c */ /* 0x040fe40003f64270 */
[----:B------:R-:W-:Y:S02]  /*8b80*/  ISETP.GT.AND P4, PT, R188, 0x1, PT ;  /* 0x00000001bc00780c */ /* 0x000fe40003f84270 */
[----:B0-----:R-:W-:Y:S02]  /*8b90*/  FSEL R174, R184, -INF , P3 ;  /* 0xff800000b8ae7808 */ /* 0x001fe40001800000 */
[----:B------:R-:W-:Y:S01]  /*8ba0*/  ISETP.GT.AND P3, PT, R188, 0x8, PT ;  /* 0x00000008bc00780c */ /* 0x000fe20003f64270 */
[----:B------:R4:W0:Y:S01]  /*8bb0*/  MUFU.TANH R184, R175 ;  /* 0x000000af00b87308 */ /* 0x0008220000002400 */
[----:B------:R-:W-:Y:S01]  /*8bc0*/  FSEL R162, R185, -INF , P4 ;  /* 0xff800000b9a27808 */ /* 0x000fe20002000000 */
[----:B------:R-:W-:Y:S01]  /*8bd0*/  FMUL.FTZ R185, R163, UR61 ;  /* 0x0000003da3b97c20 */ /* 0x000fe20008410000 */
[----:B------:R-:W-:-:S02]  /*8be0*/  FMNMX.FTZ R201, R174, R235, !PT ;  /* 0x000000ebaec97209 */ /* 0x000fc40007810000 */
[----:B-1----:R-:W-:Y:S02]  /*8bf0*/  FSEL R171, R186, -INF , P3 ;  /* 0xff800000baab7808 */ /* 0x002fe40001800000 */
[----:B------:R-:W-:Y:S01]  /*8c00*/  ISETP.GT.AND P4, PT, R188, 0x9, PT ;  /* 0x00000009bc00780c */ /* 0x000fe20003f84270 */
[----:B------:R-:W1:Y:S01]  /*8c10*/  MUFU.TANH R185, R185 ;  /* 0x000000b900b97308 */ /* 0x000e620000002400 */
[----:B------:R-:W-:Y:S02]  /*8c20*/  FMNMX.FTZ R186, R162, R201, !PT ;  /* 0x000000c9a2ba7209 */ /* 0x000fe40007810000 */
[----:B------:R-:W-:Y:S02]  /*8c30*/  ISETP.GT.AND P3, PT, R188, 0x10, PT ;  /* 0x00000010bc00780c */ /* 0x000fe40003f64270 */
[----:B--2---:R-:W-:Y:S02]  /*8c40*/  FSEL R163, R187, -INF , P4 ;  /* 0xff800000bba37808 */ /* 0x004fe40002000000 */
[----:B------:R-:W-:Y:S01]  /*8c50*/  FMNMX.FTZ R202, R171, R186, !PT ;  /* 0x000000baabca7209 */ /* 0x000fe20007810000 */
[----:B------:R-:W-:Y:S01]  /*8c60*/  FMUL.FTZ R186, R166, UR61 ;  /* 0x0000003da6ba7c20 */ /* 0x000fe20008410000 */
[----:B------:R-:W-:-:S02]  /*8c70*/  ISETP.GT.AND P4, PT, R188, 0x11, PT ;  /* 0x00000011bc00780c */ /* 0x000fc40003f84270 */
[----:B---3--:R-:W-:Y:S01]  /*8c80*/  FSEL R166, R189, -INF , P3 ;  /* 0xff800000bda67808 */ /* 0x008fe20001800000 */
[----:B------:R-:W-:Y:S01]  /*8c90*/  FMUL.FTZ R189, R154, UR61 ;  /* 0x0000003d9abd7c20 */ /* 0x000fe20008410000 */
[----:B------:R-:W-:Y:S01]  /*8ca0*/  FMNMX.FTZ R187, R163, R202, !PT ;  /* 0x000000caa3bb7209 */ /* 0x000fe20007810000 */
[----:B------:R-:W2:Y:S01]  /*8cb0*/  MUFU.TANH R186, R186 ;  /* 0x000000ba00ba7308 */ /* 0x000ea20000002400 */
[----:B------:R-:W-:Y:S02]  /*8cc0*/  ISETP.GT.AND P3, PT, R188, 0x18, PT ;  /* 0x00000018bc00780c */ /* 0x000fe40003f64270 */
[----:B----4-:R-:W-:Y:S02]  /*8cd0*/  FSEL R175, R179, -INF , P4 ;  /* 0xff800000b3af7808 */ /* 0x010fe40002000000 */
[----:B------:R-:W-:Y:S01]  /*8ce0*/  FMNMX.FTZ R202, R166, R187, !PT ;  /* 0x000000bba6ca7209 */ /* 0x000fe20007810000 */
[----:B------:R-:W-:Y:S01]  /*8cf0*/  FMUL.FTZ R187, R167, UR61 ;  /* 0x0000003da7bb7c20 */ /* 0x000fe20008410000 */
[----:B------:R-:W-:Y:S01]  /*8d00*/  ISETP.GT.AND P4, PT, R188, 0x19, PT ;  /* 0x00000019bc00780c */ /* 0x000fe20003f84270 */
[----:B------:R-:W-:Y:S01]  /*8d10*/  MUFU.TANH R189, R189 ;  /* 0x000000bd00bd7308 */ /* 0x000fe20000002400 */
[----:B------:R-:W-:Y:S01]  /*8d20*/  FSEL R167, R200, -INF , P3 ;  /* 0xff800000c8a77808 */ /* 0x000fe20001800000 */
[----:B------:R-:W-:Y:S01]  /*8d30*/  FMUL.FTZ R200, R155, UR61 ;  /* 0x0000003d9bc87c20 */ /* 0x000fe20008410000 */
[----:B------:R-:W-:-:S02]  /*8d40*/  FMNMX.FTZ R202, R175, R202, !PT ;  /* 0x000000caafca7209 */ /* 0x000fc40007810000 */
[C---:B------:R-:W-:Y:S02]  /*8d50*/  ISETP.GT.AND P3, PT, R188.reuse, 0x20, PT ;  /* 0x00000020bc00780c */ /* 0x040fe40003f64270 */
[----:B------:R-:W-:Y:S01]  /*8d60*/  FSEL R179, R191, -INF , P4 ;  /* 0xff800000bfb37808 */ /* 0x000fe20002000000 */
[----:B------:R-:W3:Y:S01]  /*8d70*/  MUFU.TANH R187, R187 ;  /* 0x000000bb00bb7308 */ /* 0x000ee20000002400 */
[----:B------:R-:W-:Y:S02]  /*8d80*/  FMNMX.FTZ R202, R167, R202, !PT ;  /* 0x000000caa7ca7209 */ /* 0x000fe40007810000 */
[----:B------:R-:W-:Y:S02]  /*8d90*/  ISETP.GT.AND P4, PT, R188, 0x21, PT ;  /* 0x00000021bc00780c */ /* 0x000fe40003f84270 */
[----:B------:R-:W-:Y:S02]  /*8da0*/  FSEL R154, R182, -INF , P3 ;  /* 0xff800000b69a7808 */ /* 0x000fe40001800000 */
[----:B------:R-:W-:-:S02]  /*8db0*/  FMNMX.FTZ R191, R179, R202, !PT ;  /* 0x000000cab3bf7209 */ /* 0x000fc40007810000 */
[----:B------:R-:W-:Y:S02]  /*8dc0*/  ISETP.GT.AND P3, PT, R188, 0x28, PT ;  /* 0x00000028bc00780c */ /* 0x000fe40003f64270 */
[----:B------:R-:W-:Y:S02]  /*8dd0*/  FSEL R180, R180, -INF , P4 ;  /* 0xff800000b4b47808 */ /* 0x000fe40002000000 */
[----:B------:R-:W-:Y:S02]  /*8de0*/  FMNMX.FTZ R191, R154, R191, !PT ;  /* 0x000000bf9abf7209 */ /* 0x000fe40007810000 */
[----:B------:R-:W-:Y:S02]  /*8df0*/  ISETP.GT.AND P4, PT, R188, 0x29, PT ;  /* 0x00000029bc00780c */ /* 0x000fe40003f84270 */
[----:B------:R-:W-:Y:S02]  /*8e00*/  FSEL R155, R190, -INF , P3 ;  /* 0xff800000be9b7808 */ /* 0x000fe40001800000 */
[----:B------:R-:W-:Y:S01]  /*8e10*/  FMNMX.FTZ R202, R180, R191, !PT ;  /* 0x000000bfb4ca7209 */ /* 0x000fe20007810000 */
[----:B------:R-:W-:Y:S01]  /*8e20*/  FMUL.FTZ R191, R158, UR61 ;  /* 0x0000003d9ebf7c20 */ /* 0x000fe20008410000 */
[----:B------:R-:W-:Y:S01]  /*8e30*/  FSEL R182, R183, -INF , P4 ;  /* 0xff800000b7b67808 */ /* 0x000fe20002000000 */
[----:B------:R4:W5:Y:S01]  /*8e40*/  MUFU.TANH R190, R200 ;  /* 0x000000c800be7308 */ /* 0x0009620000002400 */
[----:B------:R-:W-:-:S02]  /*8e50*/  ISETP.GT.AND P3, PT, R188, 0x30, PT ;  /* 0x00000030bc00780c */ /* 0x000fc40003f64270 */
[----:B------:R-:W-:Y:S02]  /*8e60*/  FMNMX.FTZ R183, R155, R202, !PT ;  /* 0x000000ca9bb77209 */ /* 0x000fe40007810000 */
[----:B------:R-:W-:Y:S02]  /*8e70*/  ISETP.GT.AND P4, PT, R188, 0x31, PT ;  /* 0x00000031bc00780c */ /* 0x000fe40003f84270 */
[----:B0-----:R-:W-:Y:S01]  /*8e80*/  FSEL R158, R184, -INF , P3 ;  /* 0xff800000b89e7808 */ /* 0x001fe20001800000 */
[----:B------:R-:W0:Y:S01]  /*8e90*/  MUFU.TANH R191, R191 ;  /* 0x000000bf00bf7308 */ /* 0x000e220000002400 */
[----:B------:R-:W-:Y:S02]  /*8ea0*/  FMNMX.FTZ R201, R182, R183, !PT ;  /* 0x000000b7b6c97209 */ /* 0x000fe40007810000 */
[----:B------:R-:W-:Y:S02]  /*8eb0*/  ISETP.GT.AND P3, PT, R188, 0x38, PT ;  /* 0x00000038bc00780c */ /* 0x000fe40003f64270 */
[----:B-1----:R-:W-:-:S02]  /*8ec0*/  FSEL R183, R185, -INF , P4 ;  /* 0xff800000b9b77808 */ /* 0x002fc40002000000 */
[----:B----4-:R-:W-:Y:S02]  /*8ed0*/  FMNMX.FTZ R200, R158, R201, !PT ;  /* 0x000000c99ec87209 */ /* 0x010fe40007810000 */
[----:B------:R-:W-:Y:S02]  /*8ee0*/  ISETP.GT.AND P4, PT, R188, 0x39, PT ;  /* 0x00000039bc00780c */ /* 0x000fe40003f84270 */
[----:B--2---:R-:W-:Y:S02]  /*8ef0*/  FSEL R184, R186, -INF , P3 ;  /* 0xff800000bab87808 */ /* 0x004fe40001800000 */
[----:B------:R-:W-:Y:S02]  /*8f00*/  FMNMX.FTZ R185, R183, R200, !PT ;  /* 0x000000c8b7b97209 */ /* 0x000fe40007810000 */
[----:B------:R-:W-:Y:S02]  /*8f10*/  ISETP.GT.AND P3, PT, R188, 0x40, PT ;  /* 0x00000040bc00780c */ /* 0x000fe40003f64270 */
[----:B---3--:R-:W-:Y:S01]  /*8f20*/  FSEL R186, R187, -INF , P4 ;  /* 0xff800000bbba7808 */ /* 0x008fe20002000000 */
[----:B------:R-:W-:Y:S01]  /*8f30*/  FMUL.FTZ R187, R181, UR61 ;  /* 0x0000003db5bb7c20 */ /* 0x000fe20008410000 */
[----:B------:R-:W-:-:S02]  /*8f40*/  FMNMX.FTZ R185, R184, R185, !PT ;  /* 0x000000b9b8b97209 */ /* 0x000fc40007810000 */
[----:B------:R-:W-:Y:S02]  /*8f50*/  ISETP.GT.AND P4, PT, R188, 0x41, PT ;  /* 0x00000041bc00780c */ /* 0x000fe40003f84270 */
[----:B------:R-:W-:Y:S01]  /*8f60*/  FSEL R181, R189, -INF , P3 ;  /* 0xff800000bdb57808 */ /* 0x000fe20001800000 */
[----:B------:R-:W1:Y:S01]  /*8f70*/  MUFU.TANH R187, R187 ;  /* 0x000000bb00bb7308 */ /* 0x000e620000002400 */
[----:B------:R-:W-:Y:S02]  /*8f80*/  FMNMX.FTZ R200, R186, R185, !PT ;  /* 0x000000b9bac87209 */ /* 0x000fe40007810000 */
[----:B------:R-:W-:Y:S02]  /*8f90*/  ISETP.GT.AND P3, PT, R188, 0x48, PT ;  /* 0x00000048bc00780c */ /* 0x000fe40003f64270 */
[----:B-----5:R-:W-:Y:S02]  /*8fa0*/  FSEL R185, R190, -INF , P4 ;  /* 0xff800000beb97808 */ /* 0x020fe40002000000 */
[----:B------:R-:W-:-:S02]  /*8fb0*/  FMNMX.FTZ R200, R181, R200, !PT ;  /* 0x000000c8b5c87209 */ /* 0x000fc40007810000 */
[----:B------:R-:W-:Y:S01]  /*8fc0*/  ISETP.GT.AND P4, PT, R188, 0x49, PT ;  /* 0x00000049bc00780c */ /* 0x000fe20003f84270 */
[----:B------:R-:W-:Y:S01]  /*8fd0*/  FMUL.FTZ R188, R168, UR61 ;  /* 0x0000003da8bc7c20 */ /* 0x000fe20008410000 */
[----:B0-----:R-:W-:Y:S02]  /*8fe0*/  FSEL R168, R191, -INF , P3 ;  /* 0xff800000bfa87808 */ /* 0x001fe40001800000 */
[----:B------:R-:W-:Y:S02]  /*8ff0*/  FMNMX.FTZ R189, R185, R200, !PT ;  /* 0x000000c8b9bd7209 */ /* 0x000fe40007810000 */
[----:B------:R-:W-:Y:S01]  /*9000*/  FSEL R159, R159, -INF , P4 ;  /* 0xff8000009f9f7808 */ /* 0x000fe20002000000 */
[----:B------:R-:W0:Y:S01]  /*9010*/  MUFU.TANH R188, R188 ;  /* 0x000000bc00bc7308 */ /* 0x000e220000002400 */
[----:B------:R-:W-:Y:S02]  /*9020*/  FMNMX.FTZ R190, R168, R189, !PT ;  /* 0x000000bda8be7209 */ /* 0x000fe40007810000 */
[----:B------:R2:W3:Y:S02]  /*9030*/  SHFL.IDX PT, R189, R178, RZ, 0x1c1f ;  /* 0x001c1fffb2bd7589 */ /* 0x0004e400000e0000 */
[----:B------:R-:W-:-:S05]  /*9040*/  FMNMX.FTZ R190, R159, R190, !PT ;  /* 0x000000be9fbe7209 */ /* 0x000fca0007810000 */
[----:B------:R-:W4:Y:S01]  /*9050*/  SHFL.BFLY PT, R191, R190, 0x2, 0x1f ;  /* 0x0c401f00bebf7f89 */ /* 0x000f2200000e0000 */
[----:B--2---:R-:W-:-:S06]  /*9060*/  FMUL.FTZ R178, R152, UR61 ;  /* 0x0000003d98b27c20 */ /* 0x004fcc0008410000 */
[----:B------:R-:W-:Y:S01]  /*9070*/  MUFU.TANH R178, R178 ;  /* 0x000000b200b27308 */ /* 0x000fe20000002400 */
[----:B---3--:R-:W-:Y:S02]  /*9080*/  IMAD.IADD R170, R170, 0x1, R189 ;  /* 0x00000001aaaa7824 */ /* 0x008fe400078e02bd */
[----:B------:R-:W-:-:S03]  /*9090*/  FMUL.FTZ R189, R153, UR61 ;  /* 0x0000003d99bd7c20 */ /* 0x000fc60008410000 */
[----:B------:R-:W-:Y:S02]  /*90a0*/  ISETP.GT.AND P3, PT, R170, RZ, PT ;  /* 0x000000ffaa00720c */ /* 0x000fe40003f64270 */
[----:B----4-:R-:W-:Y:S01]  /*90b0*/  FMNMX.FTZ R190, R190, R191, !PT ;  /* 0x000000bfbebe7209 */ /* 0x010fe20007810000 */
[----:B------:R-:W2:Y:S01]  /*90c0*/  MUFU.TANH R189, R189 ;  /* 0x000000bd00bd7308 */ /* 0x000ea20000002400 */
[----:B------:R-:W-:Y:S02]  /*90d0*/  ISETP.GT.AND P4, PT, R170, 0x1, PT ;  /* 0x00000001aa00780c */ /* 0x000fe40003f84270 */
[----:B------:R-:W-:Y:S01]  /*90e0*/  FSEL R153, R0, -INF , P3 ;  /* 0xff80000000997808 */ /* 0x000fe20001800000 */
[----:B------:R-:W3:Y:S01]  /*90f0*/  SHFL.BFLY PT, R191, R190, 0x1, 0x1f ;  /* 0x0c201f00bebf7f89 */ /* 0x000ee200000e0000 */
[----:B------:R-:W-:Y:S02]  /*9100*/  ISETP.GT.AND P3, PT, R170, 0x8, PT ;  /* 0x00000008aa00780c */ /* 0x000fe40003f64270 */
[----:B------:R-:W-:-:S02]  /*9110*/  FSEL R2, R2, -INF , P4 ;  /* 0xff80000002027808 */ /* 0x000fc40002000000 */
[C---:B------:R-:W-:Y:S02]  /*9120*/  ISETP.GT.AND P4, PT, R170.reuse, 0x9, PT ;  /* 0x00000009aa00780c */ /* 0x040fe40003f84270 */
[----:B------:R-:W-:Y:S02]  /*9130*/  FSEL R0, R3, -INF , P3 ;  /* 0xff80000003007808 */ /* 0x000fe40001800000 */
[----:B------:R-:W-:Y:S02]  /*9140*/  ISETP.GT.AND P3, PT, R170, 0x10, PT ;  /* 0x00000010aa00780c */ /* 0x000fe40003f64270 */
[----:B------:R-:W-:Y:S02]  /*9150*/  FSEL R20, R20, -INF , P4 ;  /* 0xff80000014147808 */ /* 0x000fe40002000000 */
[----:B------:R-:W-:Y:S02]  /*9160*/  ISETP.GT.AND P4, PT, R170, 0x11, PT ;  /* 0x00000011aa00780c */ /* 0x000fe40003f84270 */
[----:B------:R-:W-:-:S02]  /*9170*/  FSEL R21, R21, -INF , P3 ;  /* 0xff80000015157808 */ /* 0x000fc40001800000 */
[----:B------:R-:W-:Y:S02]  /*9180*/  ISETP.GT.AND P3, PT, R170, 0x18, PT ;  /* 0x00000018aa00780c */ /* 0x000fe40003f64270 */
[----:B------:R-:W-:Y:S02]  /*9190*/  FSEL R176, R176, -INF , P4 ;  /* 0xff800000b0b07808 */ /* 0x000fe40002000000 */
[----:B------:R-:W-:Y:S02]  /*91a0*/  ISETP.GT.AND P4, PT, R170, 0x19, PT ;  /* 0x00000019aa00780c */ /* 0x000fe40003f84270 */
[----:B------:R-:W-:Y:S02]  /*91b0*/  FSEL R177, R177, -INF , P3 ;  /* 0xff800000b1b17808 */ /* 0x000fe40001800000 */
[----:B---3--:R-:W-:Y:S02]  /*91c0*/  FMNMX.FTZ R3, R190, R191, !PT ;  /* 0x000000bfbe037209 */ /* 0x008fe40007810000 */
[----:B------:R-:W-:Y:S01]  /*91d0*/  ISETP.GT.AND P5, PT, R170, 0x20, PT ;  /* 0x00000020aa00780c */ /* 0x000fe20003fa4270 */
[----:B------:R-:W-:Y:S01]  /*91e0*/  MUFU.TANH R190, R156 ;  /* 0x0000009c00be7308 */ /* 0x000fe20000002400 */
[----:B-1----:R-:W-:-:S02]  /*91f0*/  FSEL R187, R187, -INF , P4 ;  /* 0xff800000bbbb7808 */ /* 0x002fc40002000000 */
[----:B------:R-:W-:Y:S02]  /*9200*/  ISETP.GT.AND P6, PT, R170, 0x21, PT ;  /* 0x00000021aa00780c */ /* 0x000fe40003fc4270 */
[----:B0-----:R-:W-:Y:S02]  /*9210*/  FSEL R188, R188, -INF , P5 ;  /* 0xff800000bcbc7808 */ /* 0x001fe40002800000 */
[C---:B------:R-:W-:Y:S02]  /*9220*/  ISETP.GT.AND P3, PT, R170.reuse, 0x28, PT ;  /* 0x00000028aa00780c */ /* 0x040fe40003f64270 */
[----:B------:R-:W-:Y:S02]  /*9230*/  FSEL R169, R169, -INF , P6 ;  /* 0xff800000a9a97808 */ /* 0x000fe40003000000 */
        /* <DEDUP_REMOVED lines=10> */
[----:B------:R-:W-:Y:S02]  /*92e0*/  FSETP.NEU.FTZ.AND P4, PT, R3, -INF , PT ;  /* 0xff8000000300780b */ /* 0x000fe40003f9d000 */
[C---:B------:R-:W-:Y:S02]  /*92f0*/  ISETP.GT.AND P3, PT, R170.reuse, 0x40, PT ;  /* 0x00000040aa00780c */ /* 0x040fe40003f64270 */
[----:B------:R-:W-:Y:S02]  /*9300*/  FSEL R165, R165, -INF , P5 ;  /* 0xff800000a5a57808 */ /* 0x000fe40002800000 */
[----:B------:R-:W-:Y:S01]  /*9310*/  ISETP.GT.AND P5, PT, R170, 0x41, PT ;  /* 0x00000041aa00780c */ /* 0x000fe20003fa4270 */
[----:B------:R-:W-:-:S02]  /*9320*/  WARPGROUP.DEPBAR.LE gsb0, 0x0 ;  /* 0x00008000000079c5 */ /* 0x000fc40000010000 */
[----:B------:R-:W-:Y:S01]  /*9330*/  FMNMX.FTZ R197, R153, R234, !PT ;  /* 0x000000ea99c57209 */ /* 0x000fe20007810000 */
[----:B------:R-:W-:-:S03]  /*9340*/  WARPGROUP.ARRIVE ;  /* 0x00000000000079c5 */ /* 0x000fc60000000000 */
[----:B------:R-:W-:-:S03]  /*9350*/  FMNMX.FTZ R197, R2, R197, !PT ;  /* 0x000000c502c57209 */ /* 0x000fc60007810000 */
[----:B------:R-:W-:Y:S01]  /*9360*/  HGMMA.64x256x16.F32.BF16 R24, R192, gdesc[UR4].tnspB, R24, gsb0 ;  /* 0x43e00004c0187df0 */ /* 0x000fe20008001818 */
[----:B------:R-:W-:Y:S02]  /*9370*/  FMNMX.FTZ R197, R0, R197, !PT ;  /* 0x000000c500c57209 */ /* 0x000fe40007810000 */
[----:B------:R-:W-:Y:S02]  /*9380*/  R2UR UR6, R236 ;  /* 0x00000000ec0672ca */ /* 0x000fe400000e0000 */
[----:B------:R-:W-:-:S04]  /*9390*/  FMNMX.FTZ R152, R20, R197, !PT ;  /* 0x000000c514987209 */ /* 0x000fc80007810000 */
[----:B------:R-:W-:Y:S01]  /*93a0*/  FMNMX.FTZ R191, R21, R152, !PT ;  /* 0x0000009815bf7209 */ /* 0x000fe20007810000 */
[----:B------:R-:W-:-:S03]  /*93b0*/  FMUL.FTZ R152, R3, UR5 ;  /* 0x0000000503987c20 */ /* 0x000fc60008410000 */
[----:B------:R-:W-:Y:S02]  /*93c0*/  FMNMX.FTZ R4, R176, R191, !PT ;  /* 0x000000bfb0047209 */ /* 0x000fe40007810000 */
[----:B------:R0:W1:Y:S01]  /*93d0*/  MUFU.TANH R191, R157 ;  /* 0x0000009d00bf7308 */ /* 0x0000620000002400 */
[----:B------:R-:W-:Y:S01]  /*93e0*/  FSEL R152, R152, RZ, P4 ;  /* 0x000000ff98987208 */ /* 0x000fe20002000000 */
[----:B------:R-:W-:Y:S01]  /*93f0*/  UISETP.GT.AND UP1, UPT, UR11, UR6, UPT ;  /* 0x000000060b00728c */ /* 0x000fe2000bf24270 */
[----:B------:R-:W-:Y:S02]  /*9400*/  FMNMX.FTZ R4, R177, R4, !PT ;  /* 0x00000004b1047209 */ /* 0x000fe40007810000 */
[----:B------:R-:W-:Y:S01]  /*9410*/  R2UR UR6, R16 ;  /* 0x00000000100672ca */ /* 0x000fe200000e0000 */
[--C-:B------:R-:W-:Y:S01]  /*9420*/  FFMA.FTZ R211, R171, UR5, -R152.reuse ;  /* 0x00000005abd37c23 */ /* 0x100fe20008010898 */
[----:B------:R-:W-:Y:S01]  /*9430*/  FMNMX.FTZ R197, R187, R4, !PT ;  /* 0x00000004bbc57209 */ /* 0x000fe20007810000 */
[--C-:B------:R-:W-:Y:S01]  /*9440*/  FFMA.FTZ R209, R174, UR5, -R152.reuse ;  /* 0x00000005aed17c23 */ /* 0x100fe20008010898 */
[----:B--2---:R-:W-:Y:S01]  /*9450*/  FSEL R171, R189, -INF , P5 ;  /* 0xff800000bdab7808 */ /* 0x004fe20002800000 */
[--C-:B------:R-:W-:Y:S01]  /*9460*/  FFMA.FTZ R174, R163, UR5, -R152.reuse ;  /* 0x00000005a3ae7c23 */ /* 0x100fe20008010898 */
[----:B------:R-:W-:Y:S01]  /*9470*/  FMNMX.FTZ R4, R188, R197, !PT ;  /* 0x000000c5bc047209 */ /* 0x000fe20007810000 */
[--C-:B------:R-:W-:Y:S01]  /*9480*/  FFMA.FTZ R201, R154, UR5, -R152.reuse ;  /* 0x000000059ac97c23 */ /* 0x100fe20008010898 */
[----:B------:R-:W-:Y:S01]  /*9490*/  ISETP.GT.AND P5, PT, R170, 0x49, PT ;  /* 0x00000049aa00780c */ /* 0x000fe20003fa4270 */
[--C-:B------:R-:W-:Y:S01]  /*94a0*/  FFMA.FTZ R154, R180, UR5, -R152.reuse ;  /* 0x00000005b49a7c23 */ /* 0x100fe20008010898 */
[----:B0-----:R-:W-:Y:S01]  /*94b0*/  FMNMX.FTZ R157, R169, R4, !PT ;  /* 0x00000004a99d7209 */ /* 0x001fe20007810000 */
[--C-:B------:R-:W-:Y:S01]  /*94c0*/  FFMA.FTZ R156, R162, UR5, -R152.reuse ;  /* 0x00000005a29c7c23 */ /* 0x100fe20008010898 */
[----:B-1----:R-:W-:Y:S01]  /*94d0*/  FSEL R191, R191, -INF , P5 ;  /* 0xff800000bfbf7808 */ /* 0x002fe20002800000 */
        /* <DEDUP_REMOVED lines=14> */
[----:B------:R-:W-:-:S02]  /*95c0*/  FFMA.FTZ R155, R181, UR5, -R152 ;  /* 0x00000005b59b7c23 */ /* 0x000fc40008010898 */
[----:B------:R-:W-:Y:S01]  /*95d0*/  MUFU.EX2 R211, R211 ;  /* 0x000000d300d37308 */ /* 0x000fe20000000800 */
[----:B------:R-:W-:Y:S02]  /*95e0*/  FMNMX.FTZ R4, R164, R157, !PT ;  /* 0x0000009da4047209 */ /* 0x000fe40007810000 */
[----:B------:R-:W-:Y:S01]  /*95f0*/  FSEL R157, R178, -INF , P3 ;  /* 0xff800000b29d7808 */ /* 0x000fe20001800000 */
[--C-:B------:R-:W-:Y:S01]  /*9600*/  FFMA.FTZ R178, R185, UR5, -R152.reuse ;  /* 0x00000005b9b27c23 */ /* 0x100fe20008010898 */
[----:B------:R-:W-:Y:S02]  /*9610*/  FMNMX.FTZ R4, R165, R4, !PT ;  /* 0x00000004a5047209 */ /* 0x000fe40007810000 */
[----:B------:R-:W-:Y:S01]  /*9620*/  ISETP.GT.AND P3, PT, R170, 0x48, PT ;  /* 0x00000048aa00780c */ /* 0x000fe20003f64270 */
[----:B------:R-:W-:Y:S01]  /*9630*/  MUFU.EX2 R205, R205 ;  /* 0x000000cd00cd7308 */ /* 0x000fe20000000800 */
[----:B------:R-:W-:Y:S01]  /*9640*/  FMNMX.FTZ R4, R157, R4, !PT ;  /* 0x000000049d047209 */ /* 0x000fe20007810000 */
[----:B------:R-:W-:Y:S01]  /*9650*/  FFMA.FTZ R170, R182, UR5, -R152 ;  /* 0x00000005b6aa7c23 */ /* 0x000fe20008010898 */
[----:B------:R-:W-:-:S02]  /*9660*/  FSEL R189, R190, -INF , P3 ;  /* 0xff800000bebd7808 */ /* 0x000fc40001800000 */
[----:B------:R-:W-:-:S03]  /*9670*/  FMNMX.FTZ R4, R171, R4, !PT ;  /* 0x00000004ab047209 */ /* 0x000fc60007810000 */
[----:B------:R0:W-:Y:S01]  /*9680*/  MUFU.EX2 R190, R174 ;  /* 0x000000ae00be7308 */ /* 0x0001e20000000800 */
[----:B------:R-:W-:-:S04]  /*9690*/  FMNMX.FTZ R4, R189, R4, !PT ;  /* 0x00000004bd047209 */ /* 0x000fc80007810000 */
[----:B------:R-:W-:-:S03]  /*96a0*/  FMNMX.FTZ R4, R191, R4, !PT ;  /* 0x00000004bf047209 */ /* 0x000fc60007810000 */
[----:B------:R-:W-:Y:S01]  /*96b0*/  MUFU.EX2 R162, R162 ;  /* 0x000000a200a27308 */ /* 0x000fe20000000800 */
[----:B0-----:R-:W-:Y:S01]  /*96c0*/  FFMA.FTZ R174, R186, UR5, -R152 ;  /* 0x00000005baae7c23 */ /* 0x001fe20008010898 */
        /* <DEDUP_REMOVED lines=9> */
[----:B0-----:R-:W-:Y:S01]  /*9760*/  FMNMX.FTZ R4, R163, R4, !PT ;  /* 0x00000004a3047209 */ /* 0x001fe20007810000 */
[--C-:B------:R-:W-:Y:S01]  /*9770*/  FFMA.FTZ R163, R168, UR5, -R152.reuse ;  /* 0x00000005a8a37c23 */ /* 0x100fe20008010898 */
[----:B------:R-:W-:-:S05]  /*9780*/  FFMA.FTZ R152, R159, UR5, -R152 ;  /* 0x000000059f987c23 */ /* 0x000fca0008010898 */
[----:B------:R-:W-:Y:S01]  /*9790*/  MUFU.EX2 R197, R197 ;  /* 0x000000c500c57308 */ /* 0x000fe20000000800 */
[C---:B------:R-:W-:Y:S01]  /*97a0*/  FSETP.NEU.FTZ.AND P3, PT, R4.reuse, -INF , PT ;  /* 0xff8000000400780b */ /* 0x040fe20003f7d000 */
[----:B------:R-:W-:Y:S01]  /*97b0*/  FMUL.FTZ R180, R4, UR5 ;  /* 0x0000000504b47c20 */ /* 0x000fe20008410000 */
[----:B------:R-:W-:Y:S01]  /*97c0*/  IMAD.U32 R168, RZ, RZ, UR4 ;  /* 0x00000004ffa87e24 */ /* 0x000fe2000f8e00ff */
[----:B------:R-:W-:-:S03]  /*97d0*/  UIADD3 UR4, UR11, -0x1, URZ ;  /* 0xffffffff0b047890 */ /* 0x000fc6000fffe03f */
[----:B------:R-:W-:Y:S01]  /*97e0*/  FSEL R180, R180, RZ, P3 ;  /* 0x000000ffb4b47208 */ /* 0x000fe20001800000 */
[----:B------:R-:W-:Y:S02]  /*97f0*/  MUFU.EX2 R158, R158 ;  /* 0x0000009e009e7308 */ /* 0x000fe40000000800 */
[----:B------:R-:W-:Y:S02]  /*9800*/  IMAD.U32 R233, RZ, RZ, UR4 ;  /* 0x00000004ffe97e24 */ /* 0x000fe4000f8e00ff */
[--C-:B------:R-:W-:Y:S01]  /*9810*/  FFMA.FTZ R206, R177, UR5, -R180.reuse ;  /* 0x00000005b1ce7c23 */ /* 0x100fe200080108b4 */
[--C-:B------:R-:W-:Y:S01]  /*9820*/  FFMA.FTZ R210, R0, UR5, -R180.reuse ;  /* 0x0000000500d27c23 */ /* 0x100fe200080108b4 */
[----:B------:R-:W-:Y:S01]  /*9830*/  FSEL R177, R4, RZ, P3 ;  /* 0x000000ff04b17208 */ /* 0x000fe20001800000 */
[--C-:B------:R-:W-:Y:S01]  /*9840*/  FFMA.FTZ R153, R153, UR5, -R180.reuse ;  /* 0x0000000599997c23 */ /* 0x100fe200080108b4 */
[----:B------:R-:W-:Y:S01]  /*9850*/  FSEL R0, R3, RZ, P4 ;  /* 0x000000ff03007208 */ /* 0x000fe20002000000 */
[--C-:B------:R-:W-:Y:S01]  /*9860*/  FFMA.FTZ R208, R2, UR5, -R180.reuse ;  /* 0x0000000502d07c23 */ /* 0x100fe200080108b4 */
[----:B------:R-:W-:Y:S01]  /*9870*/  FFMA.FTZ R167, R20, UR5, -R180 ;  /* 0x0000000514a77c23 */ /* 0x000fe200080108b4 */
[----:B------:R-:W-:Y:S01]  /*9880*/  FADD.FTZ R177, -R177, R234 ;  /* 0x000000eab1b17221 */ /* 0x000fe20000010100 */
[----:B------:R-:W-:Y:S01]  /*9890*/  MUFU.EX2 R210, R210 ;  /* 0x000000d200d27308 */ /* 0x000fe20000000800 */
[----:B------:R-:W-:Y:S01]  /*98a0*/  FADD.FTZ R0, -R0, R235 ;  /* 0x000000eb00007221 */ /* 0x000fe20000010100 */
[----:B------:R-:W-:Y:S01]  /*98b0*/  FFMA.FTZ R204, R21, UR5, -R180 ;  /* 0x0000000515cc7c23 */ /* 0x000fe200080108b4 */
[----:B------:R-:W-:Y:S01]  /*98c0*/  FMUL.FTZ R177, R177, UR5 ;  /* 0x00000005b1b17c20 */ /* 0x000fe20008410000 */
[----:B------:R-:W-:-:S02]  /*98d0*/  IMAD.U32 R20, RZ, RZ, UR14 ;  /* 0x0000000eff147e24 */ /* 0x000fc4000f8e00ff */
[----:B------:R-:W-:Y:S01]  /*98e0*/  FMUL.FTZ R2, R0, UR5 ;  /* 0x0000000500027c20 */ /* 0x000fe20008410000 */
[--C-:B------:R-:W-:Y:S01]  /*98f0*/  FFMA.FTZ R175, R176, UR5, -R180.reuse ;  /* 0x00000005b0af7c23 */ /* 0x100fe200080108b4 */
[--C-:B------:R-:W-:Y:S01]  /*9900*/  FFMA.FTZ R21, R187, UR5, -R180.reuse ;  /* 0x00000005bb157c23 */ /* 0x100fe200080108b4 */
        /* <DEDUP_REMOVED lines=12> */
[--C-:B------:R-:W-:Y:S01]  /*99d0*/  FFMA.FTZ R171, R171, UR5, -R180.reuse ;  /* 0x00000005abab7c23 */ /* 0x100fe200080108b4 */
[----:B------:R-:W-:Y:S01]  /*99e0*/  FFMA.FTZ R189, R189, UR5, -R180 ;  /* 0x00000005bdbd7c23 */ /* 0x000fe200080108b4 */
[----:B------:R-:W-:Y:S01]  /*99f0*/  PLOP3.LUT P3, PT, PT, PT, UP1, 0x80, 0x0 ;  /* 0x000000000000781c */ /* 0x000fe20003f6f018 */
[----:B------:R-:W-:Y:S01]  /*9a00*/  @!P1 VIADD R160, R168, 0x38860 ;  /* 0x00038860a8a09836 */ /* 0x000fe20000000000 */
[----:B------:R-:W1:Y:S01]  /*9a10*/  MUFU.EX2 R2, R2 ;  /* 0x0000000200027308 */ /* 0x000e620000000800 */
[----:B------:R-:W-:-:S02]  /*9a20*/  IMAD.MOV.U32 R235, RZ, RZ, R3 ;  /* 0x000000ffffeb7224 */ /* 0x000fc400078e0003 */
[----:B------:R-:W-:Y:S01]  /*9a30*/  IMAD.MOV.U32 R234, RZ, RZ, R4 ;  /* 0x000000ffffea7224 */ /* 0x000fe200078e0004 */
[----:B------:R-:W-:-:S04]  /*9a40*/  @!P1 PRMT R160, RZ, 0x654, R160 ;  /* 0x00000654ffa09816 */ /* 0x000fc800000000a0 */
[----:B------:R-:W2:Y:S01]  /*9a50*/  MUFU.EX2 R208, R208 ;  /* 0x000000d000d07308 */ /* 0x000ea20000000800 */
[----:B0-----:R-:W-:-:S07]  /*9a60*/  FFMA.FTZ R177, R0, R14, R153 ;  /* 0x0000000e00b17223 */ /* 0x001fce0000010099 */
[----:B------:R-:W0:Y:S01]  /*9a70*/  MUFU.EX2 R167, R167 ;  /* 0x000000a700a77308 */ /* 0x000e220000000800 */
[----:B-1----:R-:W-:Y:S01]  /*9a80*/  FFMA.FTZ R179, R2, R5, R209 ;  /* 0x0000000502b37223 */ /* 0x002fe200000100d1 */
[----:B------:R-:W-:-:S03]  /*9a90*/  F2FP.BF16.F32.PACK_AB R209, R156, R209 ;  /* 0x000000d19cd1723e */ /* 0x000fc600000010ff */
[----:B------:R-:W-:-:S03]  /*9aa0*/  FADD.FTZ R14, R156, R179 ;  /* 0x000000b39c0e7221 */ /* 0x000fc60000010000 */
[----:B------:R-:W1:Y:S01]  /*9ab0*/  MUFU.EX2 R204, R204 ;  /* 0x000000cc00cc7308 */ /* 0x000e620000000800 */
[C---:B--2---:R-:W-:Y:S01]  /*9ac0*/  FADD.FTZ R177, R208.reuse, R177 ;  /* 0x000000b1d0b17221 */ /* 0x044fe20000010000 */
[----:B------:R-:W-:Y:S01]  /*9ad0*/  FADD.FTZ R159, R211, R14 ;  /* 0x0000000ed39f7221 */ /* 0x000fe20000010000 */
[----:B------:R-:W-:Y:S02]  /*9ae0*/  F2FP.BF16.F32.PACK_AB R208, R208, R153 ;  /* 0x00000099d0d0723e */ /* 0x000fe400000010ff */
[C---:B------:R-:W-:Y:S01]  /*9af0*/  F2FP.BF16.F32.PACK_AB R211, R190.reuse, R211 ;  /* 0x000000d3bed3723e */ /* 0x040fe200000010ff */
[----:B------:R-:W-:Y:S02]  /*9b00*/  FADD.FTZ R14, R190, R159 ;  /* 0x0000009fbe0e7221 */ /* 0x000fe40000010000 */
[----:B------:R-:W2:Y:S02]  /*9b10*/  MUFU.EX2 R175, R175 ;  /* 0x000000af00af7308 */ /* 0x000ea40000000800 */
[----:B------:R-:W-:Y:S01]  /*9b20*/  FADD.FTZ R159, R205, R14 ;  /* 0x0000000ecd9f7221 */ /* 0x000fe20000010000 */
[----:B------:R-:W-:-:S03]  /*9b30*/  F2FP.BF16.F32.PACK_AB R205, R162, R205 ;  /* 0x000000cda2cd723e */ /* 0x000fc600000010ff */
[----:B------:R-:W-:Y:S02]  /*9b40*/  FADD.FTZ R14, R162, R159 ;  /* 0x0000009fa20e7221 */ /* 0x000fe40000010000 */
[----:B------:R-:W3:Y:S02]  /*9b50*/  MUFU.EX2 R206, R206 ;  /* 0x000000ce00ce7308 */ /* 0x000ee40000000800 */
[----:B------:R-:W-:Y:S01]  /*9b60*/  FADD.FTZ R159, R207, R14 ;  /* 0x0000000ecf9f7221 */ /* 0x000fe20000010000 */
[----:B------:R-:W-:-:S03]  /*9b70*/  F2FP.BF16.F32.PACK_AB R207, R166, R207 ;  /* 0x000000cfa6cf723e */ /* 0x000fc600000010ff */
[----:B------:R-:W-:Y:S02]  /*9b80*/  FADD.FTZ R14, R166, R159 ;  /* 0x0000009fa60e7221 */ /* 0x000fe40000010000 */
[----:B------:R-:W4:Y:S02]  /*9b90*/  MUFU.EX2 R21, R21 ;  /* 0x0000001500157308 */ /* 0x000f240000000800 */
[----:B------:R-:W-:Y:S01]  /*9ba0*/  FADD.FTZ R159, R201, R14 ;  /* 0x0000000ec99f7221 */ /* 0x000fe20000010000 */
[----:B------:R-:W-:-:S03]  /*9bb0*/  F2FP.BF16.F32.PACK_AB R201, R154, R201 ;  /* 0x000000c99ac9723e */ /* 0x000fc600000010ff */
[----:B------:R-:W-:Y:S02]  /*9bc0*/  FADD.FTZ R14, R154, R159 ;  /* 0x0000009f9a0e7221 */ /* 0x000fe40000010000 */
[----:B------:R-:W5:Y:S08]  /*9bd0*/  MUFU.EX2 R200, R200 ;  /* 0x000000c800c87308 */ /* 0x000f700000000800 */
[----:B------:R-:W5:Y:S08]  /*9be0*/  MUFU.EX2 R169, R169 ;  /* 0x000000a900a97308 */ /* 0x000f700000000800 */
[----:B------:R3:W-:Y:S08]  /*9bf0*/  MUFU.EX2 R5, R161 ;  /* 0x000000a100057308 */ /* 0x0007f00000000800 */
[----:B------:R-:W5:Y:S08]  /*9c00*/  MUFU.EX2 R202, R202 ;  /* 0x000000ca00ca7308 */ /* 0x000f700000000800 */
[----:B------:R-:W5:Y:S01]  /*9c10*/  MUFU.EX2 R173, R173 ;  /* 0x000000ad00ad7308 */ /* 0x000f620000000800 */
[----:B------:R-:W-:-:S02]  /*9c20*/  WARPGROUP.DEPBAR.LE gsb0, 0x0 ;  /* 0x00008000000079c5 */ /* 0x000fc40000010000 */
[----:B------:R0:W-:Y:S05]  /*9c30*/  @!P1 SYNCS.ARRIVE.TRANS64.RED.A1T0 RZ, [R20+URZ], RZ ;  /* 0x000000ff14ff99a7 */ /* 0x0001ea000810043f */
[----:B------:R-:W5:Y:S01]  /*9c40*/  MUFU.EX2 R196, R196 ;  /* 0x000000c400c47308 */ /* 0x000f620000000800 */
[--C-:B------:R-:W-:Y:S01]  /*9c50*/  FFMA.FTZ R192, R157, UR5, -R180.reuse ;  /* 0x000000059dc07c23 */ /* 0x100fe200080108b4 */
[----:B------:R-:W-:Y:S01]  /*9c60*/  FFMA.FTZ R180, R191, UR5, -R180 ;  /* 0x00000005bfb47c23 */ /* 0x000fe200080108b4 */
[----:B0-----:R-:W-:-:S05]  /*9c70*/  FADD.FTZ R20, R210, R177 ;  /* 0x000000b1d2147221 */ /* 0x001fca0000010000 */
[----:B------:R-:W-:Y:S01]  /*9c80*/  MUFU.EX2 R198, R198 ;  /* 0x000000c600c67308 */ /* 0x000fe20000000800 */
[----:B------:R0:W-:Y:S01]  /*9c90*/  @!P1 SYNCS.ARRIVE.TRANS64.RED.A1T0 RZ, [R160+URZ], RZ ;  /* 0x000000ffa0ff99a7 */ /* 0x0001e2000810043f */
[C---:B------:R-:W-:Y:S01]  /*9ca0*/  F2FP.BF16.F32.PACK_AB R210, R167.reuse, R210 ;  /* 0x000000d2a7d2723e */ /* 0x040fe200000010ff */
[----:B------:R-:W-:-:S04]  /*9cb0*/  FADD.FTZ R177, R167, R20 ;  /* 0x00000014a7b17221 */ /* 0x000fc80000010000 */
[----:B-1----:R-:W-:Y:S01]  /*9cc0*/  FADD.FTZ R20, R204, R177 ;  /* 0x000000b1cc147221 */ /* 0x002fe20000010000 */
[----:B------:R-:W1:Y:S01]  /*9cd0*/  MUFU.EX2 R199, R199 ;  /* 0x000000c700c77308 */ /* 0x000e620000000800 */
[C---:B--2---:R-:W-:Y:S02]  /*9ce0*/  F2FP.BF16.F32.PACK_AB R204, R175.reuse, R204 ;  /* 0x000000ccafcc723e */ /* 0x044fe400000010ff */
[----:B---3--:R-:W-:-:S04]  /*9cf0*/  FADD.FTZ R161, R175, R20 ;  /* 0x00000014afa17221 */ /* 0x008fc80000010000 */
[----:B------:R-:W-:Y:S01]  /*9d00*/  FADD.FTZ R20, R206, R161 ;  /* 0x000000a1ce147221 */ /* 0x000fe20000010000 */
[C---:B----4-:R-:W-:Y:S01]  /*9d10*/  F2FP.BF16.F32.PACK_AB R206, R21.reuse, R206 ;  /* 0x000000ce15ce723e */ /* 0x050fe200000010ff */
[----:B------:R-:W-:Y:S02]  /*9d20*/  MUFU.EX2 R157, R165 ;  /* 0x000000a5009d7308 */ /* 0x000fe40000000800 */
[----:B------:R-:W-:Y:S01]  /*9d30*/  FADD.FTZ R161, R21, R20 ;  /* 0x0000001415a17221 */ /* 0x000fe20000010000 */
[----:B------:R-:W-:Y:S01]  /*9d40*/  FADD.FTZ R21, R203, R14 ;  /* 0x0000000ecb157221 */ /* 0x000fe20000010000 */
[----:B------:R-:W-:Y:S02]  /*9d50*/  F2FP.BF16.F32.PACK_AB R203, R170, R203 ;  /* 0x000000cbaacb723e */ /* 0x000fe400000010ff */
[----:B-----5:R-:W-:Y:S01]  /*9d60*/  FADD.FTZ R20, R200, R161 ;  /* 0x000000a1c8147221 */ /* 0x020fe20000010000 */
[----:B------:R-:W-:Y:S01]  /*9d70*/  FADD.FTZ R14, R170, R21 ;  /* 0x00000015aa0e7221 */ /* 0x000fe20000010000 */
[----:B------:R-:W2:Y:S01]  /*9d80*/  MUFU.EX2 R174, R174 ;  /* 0x000000ae00ae7308 */ /* 0x000ea20000000800 */
[C---:B------:R-:W-:Y:S01]  /*9d90*/  F2FP.BF16.F32.PACK_AB R200, R169.reuse, R200 ;  /* 0x000000c8a9c8723e */ /* 0x040fe200000010ff */
[----:B------:R-:W-:Y:S01]  /*9da0*/  FADD.FTZ R161, R169, R20 ;  /* 0x00000014a9a17221 */ /* 0x000fe20000010000 */
[----:B------:R-:W-:Y:S01]  /*9db0*/  FADD.FTZ R21, R197, R14 ;  /* 0x0000000ec5157221 */ /* 0x000fe20000010000 */
[----:B------:R-:W-:-:S02]  /*9dc0*/  F2FP.BF16.F32.PACK_AB R197, R158, R197 ;  /* 0x000000c59ec5723e */ /* 0x000fc400000010ff */
[----:B------:R-:W-:Y:S01]  /*9dd0*/  FADD.FTZ R20, R202, R161 ;  /* 0x000000a1ca147221 */ /* 0x000fe20000010000 */
[----:B------:R-:W-:Y:S01]  /*9de0*/  FADD.FTZ R14, R158, R21 ;  /* 0x000000159e0e7221 */ /* 0x000fe20000010000 */
[----:B------:R-:W3:Y:S01]  /*9df0*/  MUFU.EX2 R192, R192 ;  /* 0x000000c000c07308 */ /* 0x000ee20000000800 */
[C---:B------:R-:W-:Y:S01]  /*9e00*/  F2FP.BF16.F32.PACK_AB R202, R173.reuse, R202 ;  /* 0x000000caadca723e */ /* 0x040fe200000010ff */
[----:B------:R-:W-:-:S04]  /*9e10*/  FADD.FTZ R159, R173, R20 ;  /* 0x00000014ad9f7221 */ /* 0x000fc80000010000 */
[----:B------:R-:W-:Y:S01]  /*9e20*/  FADD.FTZ R20, R196, R159 ;  /* 0x0000009fc4147221 */ /* 0x000fe20000010000 */
[C---:B------:R-:W-:Y:S01]  /*9e30*/  F2FP.BF16.F32.PACK_AB R196, R5.reuse, R196 ;  /* 0x000000c405c4723e */ /* 0x040fe200000010ff */
[----:B------:R-:W4:Y:S02]  /*9e40*/  MUFU.EX2 R155, R155 ;  /* 0x0000009b009b7308 */ /* 0x000f240000000800 */
[----:B------:R-:W-:Y:S01]  /*9e50*/  FADD.FTZ R159, R5, R20 ;  /* 0x00000014059f7221 */ /* 0x000fe20000010000 */
[----:B-1----:R-:W-:Y:S01]  /*9e60*/  FADD.FTZ R5, R199, R14 ;  /* 0x0000000ec7057221 */ /* 0x002fe20000010000 */
[----:B--2---:R-:W-:Y:S02]  /*9e70*/  F2FP.BF16.F32.PACK_AB R199, R174, R199 ;  /* 0x000000c7aec7723e */ /* 0x004fe400000010ff */
[----:B------:R-:W-:Y:S01]  /*9e80*/  FADD.FTZ R20, R198, R159 ;  /* 0x0000009fc6147221 */ /* 0x000fe20000010000 */
[----:B------:R-:W-:Y:S01]  /*9e90*/  FADD.FTZ R14, R174, R5 ;  /* 0x00000005ae0e7221 */ /* 0x000fe20000010000 */
[----:B------:R-:W1:Y:S01]  /*9ea0*/  MUFU.EX2 R153, R171 ;  /* 0x000000ab00997308 */ /* 0x000e620000000800 */
[C---:B------:R-:W-:Y:S01]  /*9eb0*/  F2FP.BF16.F32.PACK_AB R198, R157.reuse, R198 ;  /* 0x000000c69dc6723e */ /* 0x040fe200000010ff */
[----:B------:R-:W-:-:S04]  /*9ec0*/  FADD.FTZ R21, R157, R20 ;  /* 0x000000149d157221 */ /* 0x000fc80000010000 */
[----:B---3--:R-:W-:Y:S01]  /*9ed0*/  FADD.FTZ R20, R192, R21 ;  /* 0x00000015c0147221 */ /* 0x008fe20000010000 */
[----:B------:R-:W-:Y:S01]  /*9ee0*/  IMAD.U32 R21, RZ, RZ, UR60 ;  /* 0x0000003cff157e24 */ /* 0x000fe2000f8e00ff */
[----:B------:R-:W2:Y:S01]  /*9ef0*/  MUFU.EX2 R178, R178 ;  /* 0x000000b200b27308 */ /* 0x000ea20000000800 */
[----:B----4-:R-:W-:-:S07]  /*9f00*/  FADD.FTZ R5, R155, R14 ;  /* 0x0000000e9b057221 */ /* 0x010fce0000010000 */
        /* <DEDUP_REMOVED lines=11> */
[----:B------:R-:W-:Y:S01]  /*9fc0*/  IMAD.U32 R20, RZ, RZ, UR6 ;  /* 0x00000006ff147e24 */ /* 0x000fe2000f8e00ff */
[----:B------:R-:W-:Y:S01]  /*9fd0*/  F2FP.BF16.F32.PACK_AB R194, R180, R189 ;  /* 0x000000bdb4c2723e */ /* 0x000fe200000010ff */
[C---:B---3--:R-:W-:Y:S01]  /*9fe0*/  FADD.FTZ R5, R152.reuse, R5 ;  /* 0x0000000598057221 */ /* 0x048fe20000010000 */
[----:B------:R-:W-:Y:S01]  /*9ff0*/  F2FP.BF16.F32.PACK_AB R195, R152, R163 ;  /* 0x000000a398c3723e */ /* 0x000fe200000010ff */
[----:B0-----:R-:W-:Y:S06]  /*a000*/  @P3 BRA `(.L_x_2617) ;  /* 0xffffffbc00943947 */ /* 0x001fec000383ffff */
[----:B------:R-:W-:-:S07]  /*a010*/  IMAD.U32 R20, RZ, RZ, UR4 ;  /* 0x00000004ff147e24 */ /* 0x000fce000f8e00ff */
.L_x_2608:
        /* <DEDUP_REMOVED lines=9> */
.L_x_2627:
        /* <DEDUP_REMOVED lines=10> */
.L_x_2619:
        /* <DEDUP_REMOVED lines=8> */
.L_x_2620:
[----:B-1----:R-:W-:Y:S05]  /*a1d0*/  @P2 BRA `(.L_x_2621) ;  /* 0x0000000000082947 */ /* 0x002fea0003800000 */
[----:B------:R-:W1:Y:S02]  /*a1e0*/  SYNCS.PHASECHK.TRANS64.TRYWAIT P2, [UR4+0x38830], R3 ;  /* 0x03883003ff0075a7 */ /* 0x000e640008040144 */
[----:B-1----:R-:W-:Y:S05]  /*a1f0*/  @!P2 BRA `(.L_x_2622) ;  /* 0x000000f80000a947 */ /* 0x002fea0003800000 */
.L_x_2621:
        /* <DEDUP_REMOVED lines=643> */
.L_x_2623:
        /* <DEDUP_REMOVED lines=9> */
.L_x_2624:
[----:B---3--:R-:W-:Y:S05]  /*cac0*/  @P2 BRA `(.L_x_2625) ;  /* 0x0000000000082947 */ /* 0x008fea0003800000 */
[----:B------:R-:W3:Y:S02]  /*cad0*/  SYNCS.PHASECHK.TRANS64.TRYWAIT P2, [UR4+0x38850], R0 ;  /* 0x03885000ff0075a7 */ /* 0x000ee40008040144 */
[----:B---3--:R-:W-:Y:S05]  /*cae0*/  @!P2 BRA `(.L_x_2626) ;  /* 0x000000cc00dca947 */ /* 0x008fea0003800000 */
.L_x_2625:
        /* <DEDUP_REMOVED lines=236> */
[----:B0-----:R-:W-:-:S03]  /*d9b0*/  FFMA.FTZ R5, R2, R5, R209 ;  /* 0x0000000502057223 */ /* 0x001fc600000100d1 */
        /* <DEDUP_REMOVED lines=62> */
[C---:B------:R-:W-:Y:S01]  /*dda0*/  FADD.FTZ R21, R173.reuse, R162 ;  /* 0x000000a2ad157221 */ /* 0x040fe20000010000 */
[----:B------:R-:W-:Y:S01]  /*ddb0*/  FADD.FTZ R160, R20, R5 ;  /* 0x0000000514a07221 */ /* 0x000fe20000010000 */
        /* <DEDUP_REMOVED lines=27> */
[----:B------:R-:W-:Y:S02]  /*df70*/  IMAD.U32 R20, RZ, RZ, UR4 ;  /* 0x00000004ff147e24 */ /* 0x000fe4000f8e00ff */
[----:B------:R-:W-:Y:S01]  /*df80*/  IMAD.MOV.U32 R22, RZ, RZ, R3 ;  /* 0x000000ffff167224 */ /* 0x000fe200078e0003 */
[----:B0-----:R-:W-:Y:S06]  /*df90*/  @P2 BRA `(.L_x_2627) ;  /* 0xffffffc000442947 */ /* 0x001fec000383ffff */
.L_x_2618:
        /* <DEDUP_REMOVED lines=131> */
.L_x_2628:
        /* <DEDUP_REMOVED lines=8> */
.L_x_2629:
[----:B-1----:R-:W-:Y:S05]  /*e850*/  @P2 BRA `(.L_x_2630) ;  /* 0x0000000000082947 */ /* 0x002fea0003800000 */
[----:B------:R-:W1:Y:S02]  /*e860*/  SYNCS.PHASECHK.TRANS64.TRYWAIT P0, [UR7+0x38850], R0 ;  /* 0x03885000ff0075a7 */ /* 0x000e640008000147 */
[----:B-1----:R-:W-:Y:S05]  /*e870*/  @!P0 BRA `(.L_x_2631) ;  /* 0x000000b000908947 */ /* 0x002fea0003800000 */
.L_x_2630:
        /* <DEDUP_REMOVED lines=206> */
.L_x_2601:
        /* <DEDUP_REMOVED lines=54> */
[----:B------:R-:W-:Y:S01]  /*f8c0*/  LOP3.LUT R12, R171, 0x380, RZ, 0xc0, !PT ;  /* 0x00000380ab0c7812 */ /* 0x000fe200078ec0ff */
[--C-:B------:R-:W-:Y:S01]  /*f8d0*/  IMAD.X R55, RZ, RZ, R103.reuse, P2 ;  /* 0x000000ffff377224 */ /* 0x100fe200010e0667 */
[----:B------:R-:W-:Y:S01]  /*f8e0*/  LOP3.LUT R14, R173, 0x380, RZ, 0xc0, !PT ;  /* 0x00000380ad0e7812 */ /* 0x000fe200078ec0ff */
[----:B------:R-:W-:Y:S01]  /*f8f0*/  IMAD.X R63, RZ, RZ, R103, P1 ;  /* 0x000000ffff3f7224 */ /* 0x000fe200008e0667 */
[----:B------:R-:W-:Y:S02]  /*f900*/  LOP3.LUT R20, R175, 0x380, RZ, 0xc0, !PT ;  /* 0x00000380af147812 */ /* 0x000fe400078ec0ff */
[----:B------:R-:W-:-:S02]  /*f910*/  IADD3 R6, P5, R102, 0xc020, RZ ;  /* 0x0000c02066067810 */ /* 0x000fc40007fbe0ff */
[----:B------:R-:W-:Y:S02]  /*f920*/  SHF.R.U64 R9, R9, 0x3, RZ ;  /* 0x0000000309097819 */ /* 0x000fe400000012ff */
[----:B------:R-:W-:Y:S01]  /*f930*/  LOP3.LUT R30, R177, 0x380, RZ, 0xc0, !PT ;  /* 0x00000380b11e7812 */ /* 0x000fe200078ec0ff */
[--C-:B------:R-:W-:Y:S01]  /*f940*/  IMAD.X R99, RZ, RZ, R103.reuse, P5 ;  /* 0x000000ffff637224 */ /* 0x100fe200028e0667 */
        /* <DEDUP_REMOVED lines=21> */
[----:B------:R-:W-:Y:S02]  /*faa0*/  LOP3.LUT R10, R6, 0x380, RZ, 0xc0, !PT ;  /* 0x00000380060a7812 */ /* 0x000fe400078ec0ff */
[----:B------:R-:W-:-:S02]  /*fab0*/  LOP3.LUT R12, R12, R171, RZ, 0x3c, !PT ;  /* 0x000000ab0c0c7212 */ /* 0x000fc400078e3cff */
[----:B------:R-:W-:Y:S02]  /*fac0*/  SHF.R.U64 R38, R38, 0x3, RZ ;  /* 0x0000000326267819 */ /* 0x000fe400000012ff */
[----:B------:R-:W-:Y:S02]  /*fad0*/  LOP3.LUT R70, R187, 0x380, RZ, 0xc0, !PT ;  /* 0x00000380bb467812 */ /* 0x000fe400078ec0ff */
[----:B------:R-:W-:Y:S02]  /*fae0*/  LOP3.LUT R14, R14, R173, RZ, 0x3c, !PT ;  /* 0x000000ad0e0e7212 */ /* 0x000fe400078e3cff */
[----:B------:R-:W-:Y:S02]  /*faf0*/  SHF.R.U64 R46, R46, 0x3, RZ ;  /* 0x000000032e2e7819 */ /* 0x000fe400000012ff */
[----:B------:R-:W-:Y:S02]  /*fb00*/  LOP3.LUT R78, R189, 0x380, RZ, 0xc0, !PT ;  /* 0x00000380bd4e7812 */ /* 0x000fe400078ec0ff */
[----:B------:R-:W-:-:S02]  /*fb10*/  LOP3.LUT R20, R20, R175, RZ, 0x3c, !PT ;  /* 0x000000af14147212 */ /* 0x000fc400078e3cff */
[----:B------:R-:W-:Y:S02]  /*fb20*/  SHF.R.U64 R54, R54, 0x3, RZ ;  /* 0x0000000336367819 */ /* 0x000fe400000012ff */
[----:B------:R-:W-:Y:S02]  /*fb30*/  LOP3.LUT R86, R191, 0x380, RZ, 0xc0, !PT ;  /* 0x00000380bf567812 */ /* 0x000fe400078ec0ff */
[----:B------:R-:W-:Y:S02]  /*fb40*/  LOP3.LUT R30, R30, R177, RZ, 0x3c, !PT ;  /* 0x000000b11e1e7212 */ /* 0x000fe400078e3cff */
[----:B------:R-:W-:Y:S02]  /*fb50*/  SHF.R.U64 R62, R62, 0x3, RZ ;  /* 0x000000033e3e7819 */ /* 0x000fe400000012ff */
[----:B------:R-:W-:Y:S02]  /*fb60*/  LOP3.LUT R94, R193, 0x380, RZ, 0xc0, !PT ;  /* 0x00000380c15e7812 */ /* 0x000fe400078ec0ff */
[----:B------:R-:W-:Y:S01]  /*fb70*/  MOV R102, R102 ;  /* 0x0000006600667202 */ /* 0x000fe20000000f00 */
[----:B------:R-:W-:Y:S01]  /*fb80*/  BAR.SYNC.DEFER_BLOCKING 0x1, 0x100 ;  /* 0x0044000000007b1d */ /* 0x000fe20000010000 */
[----:B------:R-:W-:-:S02]  /*fb90*/  SHF.R.U64 R29, R10, 0x3, RZ ;  /* 0x000000030a1d7819 */ /* 0x000fc400000012ff */
[----:B------:R-:W-:Y:S02]  /*fba0*/  LOP3.LUT R38, R38, R179, RZ, 0x3c, !PT ;  /* 0x000000b326267212 */ /* 0x000fe400078e3cff */
[----:B------:R-:W-:Y:S02]  /*fbb0*/  SHF.R.U64 R70, R70, 0x3, RZ ;  /* 0x0000000346467819 */ /* 0x000fe400000012ff */
[----:B------:R-:W-:Y:S02]  /*fbc0*/  MOV R13, R12 ;  /* 0x0000000c000d7202 */ /* 0x000fe40000000f00 */
[----:B------:R-:W-:Y:S02]  /*fbd0*/  LOP3.LUT R46, R46, R181, RZ, 0x3c, !PT ;  /* 0x000000b52e2e7212 */ /* 0x000fe400078e3cff */
[----:B------:R-:W-:Y:S02]  /*fbe0*/  SHF.R.U64 R78, R78, 0x3, RZ ;  /* 0x000000034e4e7819 */ /* 0x000fe400000012ff */
[----:B------:R-:W-:-:S02]  /*fbf0*/  LOP3.LUT R103, R170, 0x380, RZ, 0xc0, !PT ;  /* 0x00000380aa677812 */ /* 0x000fc400078ec0ff */
[----:B------:R-:W-:Y:S02]  /*fc00*/  MOV R14, R14 ;  /* 0x0000000e000e7202 */ /* 0x000fe40000000f00 */
[----:B------:R-:W-:Y:S02]  /*fc10*/  LOP3.LUT R54, R54, R183, RZ, 0x3c, !PT ;  /* 0x000000b736367212 */ /* 0x000fe400078e3cff */
[----:B------:R-:W-:Y:S02]  /*fc20*/  SHF.R.U64 R86, R86, 0x3, RZ ;  /* 0x0000000356567819 */ /* 0x000fe400000012ff */
[----:B------:R-:W-:Y:S02]  /*fc30*/  LOP3.LUT R171, R22, 0x380, RZ, 0xc0, !PT ;  /* 0x0000038016ab7812 */ /* 0x000fe400078ec0ff */
[----:B------:R-:W-:Y:S01]  /*fc40*/  MOV R20, R20 ;  /* 0x0000001400147202 */ /* 0x000fe20000000f00 */
[----:B------:R-:W-:Y:S01]  /*fc50*/  STSM.16.M88.4 [R102], R24 ;  /* 0x0000001866007844 */ /* 0x000fe20000000200 */
[----:B------:R-:W-:-:S02]  /*fc60*/  LOP3.LUT R62, R62, R185, RZ, 0x3c, !PT ;  /* 0x000000b93e3e7212 */ /* 0x000fc400078e3cff */
[----:B------:R-:W-:Y:S01]  /*fc70*/  SHF.R.U64 R94, R94, 0x3, RZ ;  /* 0x000000035e5e7819 */ /* 0x000fe200000012ff */
[----:B------:R0:W-:Y:S01]  /*fc80*/  STSM.16.M88.4 [R13], R32 ;  /* 0x000000200d007844 */ /* 0x0001e20000000200 */
[----:B------:R-:W-:Y:S02]  /*fc90*/  LOP3.LUT R98, R29, R6, RZ, 0x3c, !PT ;  /* 0x000000061d627212 */ /* 0x000fe400078e3cff */
[----:B------:R-:W-:Y:S01]  /*fca0*/  MOV R30, R30 ;  /* 0x0000001e001e7202 */ /* 0x000fe20000000f00 */
[----:B------:R1:W-:Y:S01]  /*fcb0*/  STSM.16.M88.4 [R14], R40 ;  /* 0x000000280e007844 */ /* 0x0003e20000000200 */
[----:B------:R-:W-:Y:S02]  /*fcc0*/  F2FP.BF16.F32.PACK_AB R59, R156, R59 ;  /* 0x0000003b9c3b723e */ /* 0x000fe400000010ff */
[----:B------:R-:W-:Y:S01]  /*fcd0*/  F2FP.BF16.F32.PACK_AB R65, R155, R66 ;  /* 0x000000429b41723e */ /* 0x000fe200000010ff */
[----:B------:R2:W-:Y:S01]  /*fce0*/  STSM.16.M88.4 [R20], R48 ;  /* 0x0000003014007844 */ /* 0x0005e20000000200 */
[----:B------:R-:W-:-:S02]  /*fcf0*/  F2FP.BF16.F32.PACK_AB R72, R73, R72 ;  /* 0x000000484948723e */ /* 0x000fc400000010ff */
[----:B------:R-:W-:Y:S01]  /*fd00*/  LOP3.LUT R70, R70, R187, RZ, 0x3c, !PT ;  /* 0x000000bb46467212 */ /* 0x000fe200078e3cff */
[----:B------:R2:W-:Y:S01]  /*fd10*/  STSM.16.M88.4 [R30], R56 ;  /* 0x000000381e007844 */ /* 0x0005e20000000200 */
[----:B------:R-:W-:Y:S02]  /*fd20*/  MOV R38, R38 ;  /* 0x0000002600267202 */ /* 0x000fe40000000f00 */
[----:B------:R-:W-:Y:S02]  /*fd30*/  F2FP.BF16.F32.PACK_AB R66, R69, R68 ;  /* 0x000000444542723e */ /* 0x000fe400000010ff */
[----:B------:R-:W-:Y:S02]  /*fd40*/  F2FP.BF16.F32.PACK_AB R67, R154, R67 ;  /* 0x000000439a43723e */ /* 0x000fe400000010ff */
[----:B------:R-:W-:Y:S02]  /*fd50*/  F2FP.BF16.F32.PACK_AB R73, R153, R74 ;  /* 0x0000004a9949723e */ /* 0x000fe400000010ff */
[----:B------:R-:W-:Y:S01]  /*fd60*/  F2FP.BF16.F32.PACK_AB R80, R81, R80 ;  /* 0x000000505150723e */ /* 0x000fe200000010ff */
[----:B------:R2:W-:Y:S01]  /*fd70*/  STSM.16.M88.4 [R38], R64 ;  /* 0x0000004026007844 */ /* 0x0005e20000000200 */
[----:B------:R-:W-:-:S02]  /*fd80*/  LOP3.LUT R78, R78, R189, RZ, 0x3c, !PT ;  /* 0x000000bd4e4e7212 */ /* 0x000fc400078e3cff */
[----:B------:R-:W-:Y:S02]  /*fd90*/  SHF.R.U64 R103, R103, 0x3, RZ ;  /* 0x0000000367677819 */ /* 0x000fe400000012ff */
[----:B------:R-:W-:Y:S02]  /*fda0*/  MOV R46, R46 ;  /* 0x0000002e002e7202 */ /* 0x000fe40000000f00 */
[----:B------:R-:W-:Y:S02]  /*fdb0*/  F2FP.BF16.F32.PACK_AB R74, R77, R76 ;  /* 0x0000004c4d4a723e */ /* 0x000fe400000010ff */
[----:B------:R-:W-:Y:S01]  /*fdc0*/  F2FP.BF16.F32.PACK_AB R75, R152, R75 ;  /* 0x0000004b984b723e */ /* 0x000fe200000010ff */
[----:B------:R-:W3:Y:S01]  /*fdd0*/  LDC R76, c[0x0][0xbe8] ;  /* 0x0002fa00ff4c7b82 */ /* 0x000ee20000000800 */
[----:B------:R-:W-:Y:S02]  /*fde0*/  F2FP.BF16.F32.PACK_AB R81, R17, R82 ;  /* 0x000000521151723e */ /* 0x000fe400000010ff */
[----:B------:R-:W-:Y:S01]  /*fdf0*/  F2FP.BF16.F32.PACK_AB R88, R89, R88 ;  /* 0x000000585958723e */ /* 0x000fe200000010ff */
[----:B------:R2:W-:Y:S01]  /*fe00*/  STSM.16.M88.4 [R46], R72 ;  /* 0x000000482e007844 */ /* 0x0005e20000000200 */
[----:B------:R-:W-:-:S02]  /*fe10*/  LOP3.LUT R86, R86, R191, RZ, 0x3c, !PT ;  /* 0x000000bf56567212 */ /* 0x000fc400078e3cff */
[----:B------:R-:W-:Y:S02]  /*fe20*/  SHF.R.U64 R171, R171, 0x3, RZ ;  /* 0x00000003abab7819 */ /* 0x000fe400000012ff */
[----:B------:R-:W-:Y:S02]  /*fe30*/  MOV R54, R54 ;  /* 0x0000003600367202 */ /* 0x000fe40000000f00 */
[----:B------:R-:W-:Y:S02]  /*fe40*/  F2FP.BF16.F32.PACK_AB R82, R85, R84 ;  /* 0x000000545552723e */ /* 0x000fe400000010ff */
[----:B------:R-:W-:Y:S02]  /*fe50*/  F2FP.BF16.F32.PACK_AB R83, R3, R83 ;  /* 0x000000530353723e */ /* 0x000fe400000010ff */
[----:B------:R-:W-:Y:S02]  /*fe60*/  F2FP.BF16.F32.PACK_AB R89, R91, R90 ;  /* 0x0000005a5b59723e */ /* 0x000fe400000010ff */
[----:B------:R-:W-:Y:S01]  /*fe70*/  LOP3.LUT R94, R94, R193, RZ, 0x3c, !PT ;  /* 0x000000c15e5e7212 */ /* 0x000fe200078e3cff */
[----:B------:R2:W-:Y:S01]  /*fe80*/  STSM.16.M88.4 [R54], R80 ;  /* 0x0000005036007844 */ /* 0x0005e20000000200 */
[----:B------:R-:W-:-:S02]  /*fe90*/  MOV R62, R62 ;  /* 0x0000003e003e7202 */ /* 0x000fc40000000f00 */
[----:B------:R-:W-:Y:S02]  /*fea0*/  MOV R12, R98 ;  /* 0x00000062000c7202 */ /* 0x000fe40000000f00 */
        /* <DEDUP_REMOVED lines=12> */
[----:B------:R-:W-:-:S02]  /*ff70*/  LOP3.LUT R8, R103, R170, RZ, 0x3c, !PT ;  /* 0x000000aa67087212 */ /* 0x000fc400078e3cff */
[----:B------:R-:W-:Y:S02]  /*ff80*/  MOV R78, R78 ;  /* 0x0000004e004e7202 */ /* 0x000fe40000000f00 */
        /* <DEDUP_REMOVED lines=34> */
[----:B------:R-:W-:-:S09]  /*101b0*/  R2UR UR7, R220 ;  /* 0x00000000dc0772ca */ /* 0x000fd200000e0000 */
[----:B------:R-:W-:-:S06]  /*101c0*/  UIMAD.WIDE UR8, UR4, 0x4, UR8 ;  /* 0x00000004040878a5 */ /* 0x000fcc000f8e0208 */
[----:B------:R-:W-:Y:S02]  /*101d0*/  IMAD.U32 R8, RZ, RZ, UR8 ;  /* 0x00000008ff087e24 */ /* 0x000fe4000f8e00ff */
[----:B------:R-:W-:Y:S01]  /*101e0*/  IMAD.U32 R9, RZ, RZ, UR9 ;  /* 0x00000009ff097e24 */ /* 0x000fe2000f8e00ff */
[----:B------:R-:W-:Y:S01]  /*101f0*/  BAR.SYNC.DEFER_BLOCKING 0x1, 0x100 ;  /* 0x0044000000007b1d */ /* 0x000fe20000010000 */
[----:B---3--:R-:W-:-:S05]  /*10200*/  ISETP.NE.AND P1, PT, R76, 0x1, PT ;  /* 0x000000014c00780c */ /* 0x008fca0003f25270 */
[----:B------:R-:W-:Y:S01]  /*10210*/  ULDC.64 UR8, c[0x0][0xc08] ;  /* 0x0003020000087ab9 */ /* 0x000fe20000000a00 */
[----:B------:R-:W3:Y:S01]  /*10220*/  @P0 LDG.E R3, desc[UR10][R8.64] ;  /* 0x0000000a08030981 */ /* 0x000ee2000c1e1900 */
[----:B------:R-:W-:-:S06]  /*10230*/  UISETP.NE.U32.AND UP1, UPT, UR8, URZ, UPT ;  /* 0x0000003f0800728c */ /* 0x000fcc000bf25070 */
[----:B------:R-:W4:Y:S01]  /*10240*/  @P1 LDC R11, c[0x0][0xbec] ;  /* 0x0002fb00ff0b1b82 */ /* 0x000f220000000800 */
[----:B------:R-:W-:-:S07]  /*10250*/  UISETP.NE.AND.EX UP1, UPT, UR9, URZ, UPT, UP1 ;  /* 0x0000003f0900728c */ /* 0x000fce000bf25310 */
[----:B0-----:R-:W0:Y:S01]  /*10260*/  @P1 LDC R13, c[0x0][0xbf0] ;  /* 0x0002fc00ff0d1b82 */ /* 0x001e220000000800 */
[----:B------:R-:W-:-:S03]  /*10270*/  PLOP3.LUT P2, PT, PT, PT, UP1, 0x80, 0x0 ;  /* 0x000000000000781c */ /* 0x000fc60003f4f018 */
[----:B------:R-:W-:-:S04]  /*10280*/  @UP1 ULEA UR8, UP2, UR4, UR8, 0x2 ;  /* 0x0000000804081291 */ /* 0x000fc8000f84103f */
[----:B------:R-:W-:Y:S02]  /*10290*/  @UP1 ULEA.HI.X UR9, UR4, UR9, UR7, 0x2, UP2 ;  /* 0x0000000904091291 */ /* 0x000fe400090f1407 */
[----:B-1----:R-:W-:Y:S01]  /*102a0*/  IMAD.U32 R14, RZ, RZ, UR8 ;  /* 0x00000008ff0e7e24 */ /* 0x002fe2000f8e00ff */
[----:B------:R-:W-:Y:S01]  /*102b0*/  ULDC UR7, c[0x0][0xa88] ;  /* 0x0002a20000077ab9 */ /* 0x000fe20000000800 */
[----:B------:R-:W-:Y:S02]  /*102c0*/  UMOV UR4, URZ ;  /* 0x0000003f00047c82 */ /* 0x000fe40008000000 */
[----:B------:R-:W-:Y:S01]  /*102d0*/  IMAD.U32 R15, RZ, RZ, UR9 ;  /* 0x00000009ff0f7e24 */ /* 0x000fe2000f8e00ff */
[----:B---3--:R-:W-:Y:S01]  /*102e0*/  @P0 R2UR UR4, R3 ;  /* 0x00000000030402ca */ /* 0x008fe200000e0000 */
[----:B------:R-:W-:-:S06]  /*102f0*/  IMAD.U32 R3, RZ, RZ, UR7 ;  /* 0x00000007ff037e24 */ /* 0x000fcc000f8e00ff */
[----:B------:R2:W5:Y:S01]  /*10300*/  @P2 LDG.E R3, desc[UR10][R14.64] ;  /* 0x0000000a0e032981 */ /* 0x000562000c1e1900 */
[----:B0---4-:R-:W-:Y:S07]  /*10310*/  @P2 BRA `(.L_x_2634) ;  /* 0x0000000000142947 */ /* 0x011fee0003800000 */
[----:B------:R-:W-:Y:S05]  /*10320*/  @!P0 BRA `(.L_x_2634) ;  /* 0x0000000000108947 */ /* 0x000fea0003800000 */
[----:B------:R-:W-:Y:S02]  /*10330*/  ULDC.64 UR8, c[0x0][0x208] ;  /* 0x0000820000087ab9 */ /* 0x000fe40000000a00 */
[----:B--2---:R-:W2:Y:S04]  /*10340*/  LDG.E R6, desc[UR8][R8.64] ;  /* 0x0000000808067981 */ /* 0x004ea8000c1e1900 */
[----:B-----5:R-:W2:Y:S02]  /*10350*/  LDG.E R3, desc[UR8][R8.64+0x4] ;  /* 0x0000040808037981 */ /* 0x020ea4000c1e1900 */
[----:B--2---:R-:W-:-:S07]  /*10360*/  IMAD.IADD R3, R3, 0x1, -R6 ;  /* 0x0000000103037824 */ /* 0x004fce00078e0a06 */
.L_x_2634:
[----:B------:R-:W-:Y:S01]  /*10370*/  R2UR UR18, R219 ;  /* 0x00000000db1272ca */ /* 0x000fe200000e0000 */
[----:B------:R-:W-:Y:S01]  /*10380*/  ULDC.64 UR12, c[0x0][0xb90] ;  /* 0x0002e400000c7ab9 */ /* 0x000fe20000000a00 */
[----:B------:R-:W-:Y:S01]  /*10390*/  R2UR UR17, R23 ;  /* 0x00000000171172ca */ /* 0x000fe200000e0000 */
[----:B------:R-:W-:Y:S01]  /*103a0*/  USHF.R.S32.HI UR11, URZ, 0x1f, UR4 ;  /* 0x0000001f3f0b7899 */ /* 0x000fe20008011404 */
[----:B------:R-:W-:Y:S01]  /*103b0*/  R2UR UR16, R220 ;  /* 0x00000000dc1072ca */ /* 0x000fe200000e0000 */
[----:B------:R-:W-:Y:S01]  /*103c0*/  UMOV UR10, UR4 ;  /* 0x00000004000a7c82 */ /* 0x000fe20008000000 */
[----:B------:R-:W-:Y:S01]  /*103d0*/  R2UR UR15, R218 ;  /* 0x00000000da0f72ca */ /* 0x000fe200000e0000 */
[----:B------:R-:W-:Y:S01]  /*103e0*/  IMAD R9, R221, 0x40, R18 ;  /* 0x00000040dd097824 */ /* 0x000fe200078e0212 */
[----:B------:R-:W0:Y:S01]  /*103f0*/  @P1 LDC R17, c[0x0][0xbf0] ;  /* 0x0002fc00ff111b82 */ /* 0x000e220000000800 */
[----:B--2--5:R-:W-:Y:S01]  /*10400*/  IMAD R81, R3, R76, RZ ;  /* 0x0000004c03517224 */ /* 0x024fe200078e02ff */
[----:B------:R-:W-:Y:S01]  /*10410*/  ULDC.64 UR20, c[0x0][0x208] ;  /* 0x0000820000147ab9 */ /* 0x000fe20000000a00 */
[----:B------:R-:W-:-:S02]  /*10420*/  IMAD.WIDE R4, R9, 0x2, R4 ;  /* 0x0000000209047825 */ /* 0x000fc400078e0204 */
[----:B------:R-:W-:Y:S02]  /*10430*/  USHF.R.S32.HI UR14, URZ, 0x1f, UR18 ;  /* 0x0000001f3f0e7899 */ /* 0x000fe40008011412 */
[----:B------:R-:W-:Y:S01]  /*10440*/  VIADD R10, R213, UR17 ;  /* 0x00000011d50a7c36 */ /* 0x000fe20008000000 */
[----:B------:R-:W-:Y:S01]  /*10450*/  UIMAD.WIDE.U32 UR8, UR18, UR12, UR10 ;  /* 0x0000000c120872a5 */ /* 0x000fe2000f8e000a */
[----:B------:R-:W-:Y:S01]  /*10460*/  IADD3 R29, P3, R4, 0x4000, RZ ;  /* 0x00004000041d7810 */ /* 0x000fe20007f7e0ff */
[----:B------:R-:W-:Y:S01]  /*10470*/  UIMAD UR7, UR14, UR12, URZ ;  /* 0x0000000c0e0772a4 */ /* 0x000fe2000f8e023f */
[----:B------:R-:W-:Y:S01]  /*10480*/  @P1 IMAD.HI.U32 R6, R10, R11, RZ ;  /* 0x0000000b0a061227 */ /* 0x000fe200078e00ff */
[----:B------:R-:W-:Y:S01]  /*10490*/  USEL UR16, UR16, URZ, !UP0 ;  /* 0x0000003f10107287 */ /* 0x000fe2000c000000 */
[----:B------:R-:W-:Y:S01]  /*104a0*/  LOP3.LUT R28, R29, 0x380, RZ, 0xc0, !PT ;  /* 0x000003801d1c7812 */ /* 0x000fe200078ec0ff */
[----:B------:R-:W-:Y:S01]  /*104b0*/  UIMAD UR7, UR18, UR13, UR7 ;  /* 0x0000000d120772a4 */ /* 0x000fe2000f8e0207 */
[----:B------:R-:W-:Y:S01]  /*104c0*/  IMAD.MOV.U32 R8, RZ, RZ, R10 ;  /* 0x000000ffff087224 */ /* 0x000fe200078e000a */
[----:B------:R-:W-:Y:S01]  /*104d0*/  @P1 SHF.R.U32.HI R8, RZ, R13, R6 ;  /* 0x0000000dff081219 */ /* 0x000fe20000011606 */
[----:B------:R-:W-:Y:S01]  /*104e0*/  ULDC.64 UR12, c[0x0][0xb98] ;  /* 0x0002e600000c7ab9 */ /* 0x000fe20000000a00 */
[----:B------:R-:W-:Y:S01]  /*104f0*/  UIADD3 UR9, UR9, UR7, URZ ;  /* 0x0000000709097290 */ /* 0x000fe2000fffe03f */
[----:B------:R-:W-:Y:S01]  /*10500*/  SHF.R.U64 R28, R28, 0x3, RZ ;  /* 0x000000031c1c7819 */ /* 0x000fe200000012ff */
[----:B------:R-:W-:Y:S01]  /*10510*/  USEL UR15, UR15, URZ, !UP0 ;  /* 0x0000003f0f0f7287 */ /* 0x000fe2000c000000 */
[--C-:B------:R-:W-:Y:S01]  /*10520*/  IMAD.MOV R11, RZ, RZ, -R8.reuse ;  /* 0x000000ffff0b7224 */ /* 0x100fe200078e0a08 */
[----:B------:R-:W-:Y:S01]  /*10530*/  UIMAD UR7, UR16, UR12, URZ ;  /* 0x0000000c100772a4 */ /* 0x000fe2000f8e023f */
[----:B------:R-:W-:Y:S01]  /*10540*/  SHF.R.S32.HI R9, RZ, 0x1f, R8 ;  /* 0x0000001fff097819 */ /* 0x000fe20000011408 */
[----:B------:R-:W-:Y:S01]  /*10550*/  UIMAD.WIDE.U32 UR8, UR15, UR12, UR8 ;  /* 0x0000000c0f0872a5 */ /* 0x000fe2000f8e0008 */
[----:B------:R-:W-:Y:S01]  /*10560*/  IMAD R11, R76, R11, R10 ;  /* 0x0000000b4c0b7224 */ /* 0x000fe200078e020a */
[----:B------:R-:W-:Y:S01]  /*10570*/  UIMAD UR7, UR15, UR13, UR7 ;  /* 0x0000000d0f0772a4 */ /* 0x000fe2000f8e0207 */
[----:B------:R-:W-:Y:S01]  /*10580*/  LOP3.LUT R28, R28, R29, RZ, 0x3c, !PT ;  /* 0x0000001d1c1c7212 */ /* 0x000fe200078e3cff */
[----:B------:R-:W-:Y:S01]  /*10590*/  IMAD.X R29, RZ, RZ, R5, P3 ;  /* 0x000000ffff1d7224 */ /* 0x000fe200018e0605 */
[----:B------:R-:W-:Y:S01]  /*105a0*/  IADD3 R45, P3, R4, 0xa000, RZ ;  /* 0x0000a000042d7810 */ /* 0x000fe20007f7e0ff */
[----:B------:R-:W-:Y:S01]  /*105b0*/  VIADD R14, R225, UR17 ;  /* 0x00000011e10e7c36 */ /* 0x000fe20008000000 */
[----:B------:R-:W-:Y:S01]  /*105c0*/  IADD3 R8, P0, R8, UR8, RZ ;  /* 0x0000000808087c10 */ /* 0x000fe2000ff1e0ff */
[----:B------:R-:W-:Y:S01]  /*105d0*/  IMAD.U32 R10, RZ, RZ, UR7 ;  /* 0x00000007ff0a7e24 */ /* 0x000fe2000f8e00ff */
[----:B------:R-:W-:Y:S01]  /*105e0*/  SHF.R.S32.HI R6, RZ, 0x1f, R11 ;  /* 0x0000001fff067819 */ /* 0x000fe2000001140b */
[----:B------:R-:W-:Y:S01]  /*105f0*/  ULDC.64 UR12, c[0x0][0xaa0] ;  /* 0x0002a800000c7ab9 */ /* 0x000fe20000000a00 */
[----:B------:R-:W-:-:S02]  /*10600*/  IADD3 R33, P2, R4, 0x5000, RZ ;  /* 0x0000500004217810 */ /* 0x000fc40007f5e0ff */
[----:B------:R-:W-:Y:S01]  /*10610*/  IADD3.X R9, R9, UR9, R10, P0, !PT ;  /* 0x0000000909097c10 */ /* 0x000fe200087fe40a */
[----:B------:R-:W-:Y:S01]  /*10620*/  ULDC.64 UR8, c[0x0][0xb88] ;  /* 0x0002e20000087ab9 */ /* 0x000fe20000000a00 */
[----:B------:R-:W-:Y:S01]  /*10630*/  LOP3.LUT R44, R45, 0x380, RZ, 0xc0, !PT ;  /* 0x000003802d2c7812 */ /* 0x000fe200078ec0ff */
[----:B------:R-:W-:Y:S01]  /*10640*/  IMAD R6, R6, UR8, RZ ;  /* 0x0000000806067c24 */ /* 0x000fe2000f8e02ff */
[----:B------:R-:W-:Y:S01]  /*10650*/  LOP3.LUT R32, R33, 0x380, RZ, 0xc0, !PT ;  /* 0x0000038021207812 */ /* 0x000fe200078ec0ff */
[C---:B------:R-:W-:Y:S01]  /*10660*/  IMAD.WIDE.U32 R8, R11.reuse, UR8, R8 ;  /* 0x000000080b087c25 */ /* 0x040fe2000f8e0008 */
[----:B------:R-:W-:Y:S02]  /*10670*/  SHF.R.U64 R44, R44, 0x3, RZ ;  /* 0x000000032c2c7819 */ /* 0x000fe400000012ff */
[----:B------:R-:W-:Y:S01]  /*10680*/  SHF.R.U64 R32, R32, 0x3, RZ ;  /* 0x0000000320207819 */ /* 0x000fe200000012ff */
[----:B------:R-:W-:Y:S01]  /*10690*/  IMAD R15, R11, UR9, R6 ;  /* 0x000000090b0f7c24 */ /* 0x000fe2000f8e0206 */
[----:B------:R-:W-:Y:S01]  /*106a0*/  ULDC.64 UR8, c[0x0][0xb50] ;  /* 0x0002d40000087ab9 */ /* 0x000fe20000000a00 */
[----:B------:R-:W-:Y:S01]  /*106b0*/  LOP3.LUT R44, R44, R45, RZ, 0x3c, !PT ;  /* 0x0000002d2c2c7212 */ /* 0x000fe200078e3cff */
[----:B------:R-:W-:Y:S01]  /*106c0*/  IMAD.X R45, RZ, RZ, R5, P3 ;  /* 0x000000ffff2d7224 */ /* 0x000fe200018e0605 */
[----:B------:R-:W-:Y:S01]  /*106d0*/  LEA R10, P0, R8, UR8, 0x2 ;  /* 0x00000008080a7c11 */ /* 0x000fe2000f8010ff */
[----:B------:R-:W-:Y:S01]  /*106e0*/  IMAD.IADD R9, R9, 0x1, R15 ;  /* 0x0000000109097824 */ /* 0x000fe200078e020f */
[----:B------:R-:W-:Y:S01]  /*106f0*/  IADD3 R13, P5, R4, 0x1000, RZ ;  /* 0x00001000040d7810 */ /* 0x000fe20007fbe0ff */
[----:B------:R-:W-:Y:S01]  /*10700*/  VIADD R6, R14, 0x8 ;  /* 0x000000080e067836 */ /* 0x000fe20000000000 */
[----:B------:R-:W-:Y:S01]  /*10710*/  IADD3 R21, P4, R4, 0x2000, RZ ;  /* 0x0000200004157810 */ /* 0x000fe20007f9e0ff */
[----:B------:R-:W-:Y:S01]  /*10720*/  SHFL.IDX PT, R46, R10, RZ, 0x1c1f ;  /* 0x001c1fff0a2e7589 */ /* 0x000fe200000e0000 */
[----:B------:R-:W-:-:S02]  /*10730*/  LEA.HI.X R11, R8, UR9, R9, 0x2, P0 ;  /* 0x00000009080b7c11 */ /* 0x000fc400080f1409 */
[----:B------:R-:W-:Y:S01]  /*10740*/  IADD3 R25, P0, R4, 0x3000, RZ ;  /* 0x0000300004197810 */ /* 0x000fe20007f1e0ff */
[----:B------:R-:W-:Y:S01]  /*10750*/  SHFL.IDX PT, R50, R10, 0x1, 0x1c1f ;  /* 0x003c1f000a327f89 */ /* 0x000fe200000e0000 */
[----:B------:R-:W-:Y:S01]  /*10760*/  LOP3.LUT R32, R32, R33, RZ, 0x3c, !PT ;  /* 0x0000002120207212 */ /* 0x000fe200078e3cff */
[----:B------:R-:W-:Y:S01]  /*10770*/  IMAD.X R33, RZ, RZ, R5, P2 ;  /* 0x000000ffff217224 */ /* 0x000fe200010e0605 */
[----:B------:R-:W-:Y:S01]  /*10780*/  LOP3.LUT R24, R25, 0x380, RZ, 0xc0, !PT ;  /* 0x0000038019187812 */ /* 0x000fe200078ec0ff */
[----:B------:R-:W1:Y:S01]  /*10790*/  SHFL.IDX PT, R47, R11, RZ, 0x1c1f ;  /* 0x001c1fff0b2f7589 */ /* 0x000e6200000e0000 */
[----:B------:R-:W-:Y:S02]  /*107a0*/  IADD3 R8, P3, R4, 0xf000, RZ ;  /* 0x0000f00004087810 */ /* 0x000fe40007f7e0ff */
[----:B------:R-:W-:Y:S01]  /*107b0*/  SHF.R.U64 R24, R24, 0x3, RZ ;  /* 0x0000000318187819 */ /* 0x000fe200000012ff */
[----:B------:R-:W2:Y:S01]  /*107c0*/  SHFL.IDX PT, R51, R11, 0x1, 0x1c1f ;  /* 0x003c1f000b337f89 */ /* 0x000ea200000e0000 */
[----:B------:R-:W-:-:S02]  /*107d0*/  IADD3 R49, P2, R4, 0xb000, RZ ;  /* 0x0000b00004317810 */ /* 0x000fc40007f5e0ff */
[----:B------:R-:W-:Y:S02]  /*107e0*/  LOP3.LUT R12, R13, 0x380, RZ, 0xc0, !PT ;  /* 0x000003800d0c7812 */ /* 0x000fe400078ec0ff */
[----:B------:R-:W-:Y:S02]  /*107f0*/  LOP3.LUT R20, R21, 0x380, RZ, 0xc0, !PT ;  /* 0x0000038015147812 */ /* 0x000fe400078ec0ff */
[----:B------:R-:W-:Y:S01]  /*10800*/  IADD3 R37, P6, R4, 0x6000, RZ ;  /* 0x0000600004257810 */ /* 0x000fe20007fde0ff */
[----:B------:R-:W-:Y:S01]  /*10810*/  UIMAD UR7, UR11, UR12, URZ ;  /* 0x0000000c0b0772a4 */ /* 0x000fe2000f8e023f */
[----:B------:R-:W-:Y:S01]  /*10820*/  LOP3.LUT R24, R24, R25, RZ, 0x3c, !PT ;  /* 0x0000001918187212 */ /* 0x000fe200078e3cff */
[--C-:B------:R-:W-:Y:S01]  /*10830*/  IMAD.X R25, RZ, RZ, R5.reuse, P0 ;  /* 0x000000ffff197224 */ /* 0x100fe200000e0605 */
[----:B------:R-:W-:Y:S01]  /*10840*/  IADD3 R57, P0, R4, 0x9000, RZ ;  /* 0x0000900004397810 */ /* 0x000fe20007f1e0ff */
[----:B------:R-:W-:Y:S01]  /*10850*/  UIMAD.WIDE.U32 UR8, UR4, UR12, URZ ;  /* 0x0000000c040872a5 */ /* 0x000fe2000f8e003f */
[----:B------:R-:W-:Y:S01]  /*10860*/  LOP3.LUT R3, R8, 0x380, RZ, 0xc0, !PT ;  /* 0x0000038008037812 */ /* 0x000fe200078ec0ff */
[----:B------:R-:W-:Y:S01]  /*10870*/  ULDC.64 UR10, c[0x0][0xae8] ;  /* 0x0002ba00000a7ab9 */ /* 0x000fe20000000a00 */
[----:B------:R-:W-:Y:S01]  /*10880*/  LOP3.LUT R56, R57, 0x380, RZ, 0xc0, !PT ;  /* 0x0000038039387812 */ /* 0x000fe200078ec0ff */
[----:B------:R-:W-:Y:S01]  /*10890*/  IMAD.X R53, RZ, RZ, R5, P3 ;  /* 0x000000ffff357224 */ /* 0x000fe200018e0605 */
[----:B------:R-:W-:-:S02]  /*108a0*/  LOP3.LUT R48, R49, 0x380, RZ, 0xc0, !PT ;  /* 0x0000038031307812 */ /* 0x000fc400078ec0ff */
[----:B------:R-:W-:Y:S02]  /*108b0*/  SHF.R.U64 R56, R56, 0x3, RZ ;  /* 0x0000000338387819 */ /* 0x000fe400000012ff */
[----:B------:R-:W-:Y:S02]  /*108c0*/  SHF.R.U64 R12, R12, 0x3, RZ ;  /* 0x000000030c0c7819 */ /* 0x000fe400000012ff */
[----:B------:R-:W-:Y:S02]  /*108d0*/  SHF.R.U64 R20, R20, 0x3, RZ ;  /* 0x0000000314147819 */ /* 0x000fe400000012ff */
[----:B------:R-:W-:Y:S02]  /*108e0*/  SHF.R.U64 R3, R3, 0x3, RZ ;  /* 0x0000000303037819 */ /* 0x000fe400000012ff */
[----:B------:R-:W-:Y:S01]  /*108f0*/  LOP3.LUT R56, R56, R57, RZ, 0x3c, !PT ;  /* 0x0000003938387212 */ /* 0x000fe200078e3cff */
[----:B------:R-:W-:Y:S01]  /*10900*/  IMAD.X R57, RZ, RZ, R5, P0 ;  /* 0x000000ffff397224 */ /* 0x000fe200000e0605 */
[----:B------:R-:W-:-:S02]  /*10910*/  SHF.R.U64 R48, R48, 0x3, RZ ;  /* 0x0000000330307819 */ /* 0x000fc400000012ff */
[----:B------:R-:W-:Y:S01]  /*10920*/  LOP3.LUT R12, R12, R13, RZ, 0x3c, !PT ;  /* 0x0000000d0c0c7212 */ /* 0x000fe200078e3cff */
[--C-:B------:R-:W-:Y:S01]  /*10930*/  IMAD.X R13, RZ, RZ, R5.reuse, P5 ;  /* 0x000000ffff0d7224 */ /* 0x100fe200028e0605 */
[----:B------:R-:W-:Y:S01]  /*10940*/  LOP3.LUT R20, R20, R21, RZ, 0x3c, !PT ;  /* 0x0000001514147212 */ /* 0x000fe200078e3cff */
[----:B------:R-:W-:Y:S01]  /*10950*/  IMAD.X R21, RZ, RZ, R5, P4 ;  /* 0x000000ffff157224 */ /* 0x000fe200020e0605 */
[----:B------:R-:W-:Y:S02]  /*10960*/  LOP3.LUT P0, RZ, R223, 0x3, RZ, 0xc0, !PT ;  /* 0x00000003dfff7812 */ /* 0x000fe4000780c0ff */
[C---:B------:R-:W-:Y:S02]  /*10970*/  IADD3 R41, P5, R4.reuse, 0x7000, RZ ;  /* 0x0000700004297810 */ /* 0x040fe40007fbe0ff */
[----:B------:R-:W-:Y:S02]  /*10980*/  IADD3 R65, P4, R4, 0x8000, RZ ;  /* 0x0000800004417810 */ /* 0x000fe40007f9e0ff */
[----:B------:R-:W-:-:S02]  /*10990*/  LOP3.LUT R52, R3, R8, RZ, 0x3c, !PT ;  /* 0x0000000803347212 */ /* 0x000fc400078e3cff */
[----:B------:R-:W-:Y:S01]  /*109a0*/  LOP3.LUT R48, R48, R49, RZ, 0x3c, !PT ;  /* 0x0000003130307212 */ /* 0x000fe200078e3cff */
[----:B------:R-:W3:Y:S01]  /*109b0*/  @P1 LDC R3, c[0x0][0xbec] ;  /* 0x0002fb00ff031b82 */ /* 0x000ee20000000800 */
[----:B------:R-:W-:Y:S01]  /*109c0*/  IMAD.X R49, RZ, RZ, R5, P2 ;  /* 0x000000ffff317224 */ /* 0x000fe200010e0605 */
[-C--:B------:R-:W-:Y:S02]  /*109d0*/  ISETP.GE.OR P2, PT, R14, R81.reuse, P0 ;  /* 0x000000510e00720c */ /* 0x080fe40000746670 */
[----:B------:R-:W-:Y:S02]  /*109e0*/  LOP3.LUT R36, R37, 0x380, RZ, 0xc0, !PT ;  /* 0x0000038025247812 */ /* 0x000fe400078ec0ff */
[----:B------:R-:W-:Y:S02]  /*109f0*/  LOP3.LUT R40, R41, 0x380, RZ, 0xc0, !PT ;  /* 0x0000038029287812 */ /* 0x000fe400078ec0ff */
[----:B------:R-:W-:Y:S02]  /*10a00*/  LOP3.LUT R64, R65, 0x380, RZ, 0xc0, !PT ;  /* 0x0000038041407812 */ /* 0x000fe400078ec0ff */
[----:B------:R-:W-:-:S02]  /*10a10*/  ISETP.GE.OR P0, PT, R6, R81, P0 ;  /* 0x000000510600720c */ /* 0x000fc40000706670 */
[----:B------:R-:W-:Y:S02]  /*10a20*/  LOP3.LUT R9, R4, 0x380, RZ, 0xc0, !PT ;  /* 0x0000038004097812 */ /* 0x000fe400078ec0ff */
[----:B------:R-:W-:Y:S01]  /*10a30*/  SHF.R.U64 R36, R36, 0x3, RZ ;  /* 0x0000000324247819 */ /* 0x000fe200000012ff */
[----:B------:R-:W-:Y:S01]  /*10a40*/  UIMAD UR7, UR4, UR13, UR7 ;  /* 0x0000000d040772a4 */ /* 0x000fe2000f8e0207 */
[----:B------:R-:W-:Y:S01]  /*10a50*/  SHF.R.U64 R40, R40, 0x3, RZ ;  /* 0x0000000328287819 */ /* 0x000fe200000012ff */
[----:B-1----:R1:W-:Y:S01]  /*10a60*/  @!P2 ST.E desc[UR20][R46.64], R0 ;  /* 0x000000002e00a985 */ /* 0x0023e2000c101914 */
[----:B------:R-:W-:Y:S02]  /*10a70*/  SHF.R.U64 R64, R64, 0x3, RZ ;  /* 0x0000000340407819 */ /* 0x000fe400000012ff */
[----:B------:R-:W-:Y:S02]  /*10a80*/  SHF.R.U64 R9, R9, 0x3, RZ ;  /* 0x0000000309097819 */ /* 0x000fe400000012ff */
[----:B------:R-:W-:Y:S01]  /*10a90*/  LOP3.LUT R36, R36, R37, RZ, 0x3c, !PT ;  /* 0x0000002524247212 */ /* 0x000fe200078e3cff */
[--C-:B------:R-:W-:Y:S01]  /*10aa0*/  IMAD.X R37, RZ, RZ, R5.reuse, P6 ;  /* 0x000000ffff257224 */ /* 0x100fe200030e0605 */
[----:B------:R-:W-:Y:S01]  /*10ab0*/  LOP3.LUT R40, R40, R41, RZ, 0x3c, !PT ;  /* 0x0000002928287212 */ /* 0x000fe200078e3cff */
[--C-:B------:R-:W-:Y:S01]  /*10ac0*/  IMAD.X R41, RZ, RZ, R5.reuse, P5 ;  /* 0x000000ffff297224 */ /* 0x100fe200028e0605 */
[----:B------:R-:W-:Y:S01]  /*10ad0*/  LOP3.LUT R64, R64, R65, RZ, 0x3c, !PT ;  /* 0x0000004140407212 */ /* 0x000fe200078e3cff */
[----:B------:R-:W-:Y:S01]  /*10ae0*/  IMAD.X R65, RZ, RZ, R5, P4 ;  /* 0x000000ffff417224 */ /* 0x000fe200020e0605 */
[C---:B------:R-:W-:Y:S01]  /*10af0*/  IADD3 R73, P6, R4.reuse, 0xc000, RZ ;  /* 0x0000c00004497810 */ /* 0x040fe20007fde0ff */
[----:B-1----:R-:W-:Y:S01]  /*10b00*/  IMAD R0, R217, 0x20, R221 ;  /* 0x00000020d9007824 */ /* 0x002fe200078e02dd */
[C---:B------:R-:W-:Y:S01]  /*10b10*/  IADD3 R69, P5, R4.reuse, 0xd000, RZ ;  /* 0x0000d00004457810 */ /* 0x040fe20007fbe0ff */
[----:B------:R-:W-:Y:S01]  /*10b20*/  UIADD3 UR9, UR9, UR7, URZ ;  /* 0x0000000709097290 */ /* 0x000fe2000fffe03f */
[----:B------:R-:W-:Y:S01]  /*10b30*/  IADD3 R61, P4, R4, 0xe000, RZ ;  /* 0x0000e000043d7810 */ /* 0x000fe20007f9e0ff */
[----:B------:R-:W-:Y:S01]  /*10b40*/  UIMAD UR4, UR14, UR10, URZ ;  /* 0x0000000a0e0472a4 */ /* 0x000fe2000f8e023f */
[----:B------:R-:W-:Y:S01]  /*10b50*/  LOP3.LUT R4, R9, R4, RZ, 0x3c, !PT ;  /* 0x0000000409047212 */ /* 0x000fe200078e3cff */
[----:B--2---:R1:W-:Y:S01]  /*10b60*/  @!P0 ST.E desc[UR20][R50.64], R2 ;  /* 0x0000000232008985 */ /* 0x0043e2000c101914 */
[----:B------:R-:W-:-:S02]  /*10b70*/  LOP3.LUT R72, R73, 0x380, RZ, 0xc0, !PT ;  /* 0x0000038049487812 */ /* 0x000fc400078ec0ff */
[----:B------:R-:W-:Y:S01]  /*10b80*/  LOP3.LUT R68, R69, 0x380, RZ, 0xc0, !PT ;  /* 0x0000038045447812 */ /* 0x000fe200078ec0ff */
[----:B------:R2:W5:Y:S01]  /*10b90*/  LD.E.128 R8, desc[UR20][R4.64] ;  /* 0x0000001404087980 */ /* 0x000562000c101d00 */
[----:B------:R-:W-:Y:S01]  /*10ba0*/  LOP3.LUT R60, R61, 0x380, RZ, 0xc0, !PT ;  /* 0x000003803d3c7812 */ /* 0x000fe200078ec0ff */
[----:B------:R-:W-:Y:S01]  /*10bb0*/  UIMAD UR4, UR18, UR11, UR4 ;  /* 0x0000000b120472a4 */ /* 0x000fe2000f8e0204 */
[----:B------:R-:W-:Y:S01]  /*10bc0*/  SHF.R.U64 R72, R72, 0x3, RZ ;  /* 0x0000000348487819 */ /* 0x000fe200000012ff */
[----:B------:R-:W-:Y:S01]  /*10bd0*/  UIMAD.WIDE.U32 UR8, UR18, UR10, UR8 ;  /* 0x0000000a120872a5 */ /* 0x000fe2000f8e0008 */
[----:B------:R-:W-:Y:S01]  /*10be0*/  SHF.R.U64 R68, R68, 0x3, RZ ;  /* 0x0000000344447819 */ /* 0x000fe200000012ff */
[----:B------:R-:W5:Y:S01]  /*10bf0*/  LD.E.128 R12, desc[UR20][R12.64] ;  /* 0x000000140c0c7980 */ /* 0x000f62000c101d00 */
[----:B------:R-:W-:Y:S01]  /*10c00*/  SHF.R.U64 R60, R60, 0x3, RZ ;  /* 0x000000033c3c7819 */ /* 0x000fe200000012ff */
[----:B------:R-:W-:Y:S01]  /*10c10*/  ULDC.64 UR10, c[0x0][0xaf0] ;  /* 0x0002bc00000a7ab9 */ /* 0x000fe20000000a00 */
[----:B--2---:R-:W-:Y:S01]  /*10c20*/  VIADD R4, R0, UR17 ;  /* 0x0000001100047c36 */ /* 0x004fe20008000000 */
[----:B------:R-:W-:Y:S01]  /*10c30*/  UIADD3 UR9, UR9, UR4, URZ ;  /* 0x0000000409097290 */ /* 0x000fe2000fffe03f */
[----:B------:R-:W-:Y:S01]  /*10c40*/  LOP3.LUT R72, R72, R73, RZ, 0x3c, !PT ;  /* 0x0000004948487212 */ /* 0x000fe200078e3cff */
[----:B------:R-:W5:Y:S01]  /*10c50*/  LD.E.128 R20, desc[UR20][R20.64] ;  /* 0x0000001414147980 */ /* 0x000f62000c101d00 */
[----:B---3--:R-:W-:Y:S01]  /*10c60*/  @P1 IMAD.HI.U32 R0, R4, R3, RZ ;  /* 0x0000000304001227 */ /* 0x008fe200078e00ff */
[----:B------:R-:W-:Y:S01]  /*10c70*/  LOP3.LUT R68, R68, R69, RZ, 0x3c, !PT ;  /* 0x0000004544447212 */ /* 0x000fe200078e3cff */
[----:B------:R-:W-:Y:S01]  /*10c80*/  UIMAD UR4, UR16, UR10, URZ ;  /* 0x0000000a100472a4 */ /* 0x000fe2000f8e023f */
[----:B------:R-:W-:Y:S01]  /*10c90*/  LOP3.LUT R60, R60, R61, RZ, 0x3c, !PT ;  /* 0x0000003d3c3c7212 */ /* 0x000fe200078e3cff */
[--C-:B------:R-:W-:Y:S01]  /*10ca0*/  IMAD.X R73, RZ, RZ, R5.reuse, P6 ;  /* 0x000000ffff497224 */ /* 0x100fe200030e0605 */
[----:B------:R-:W5:Y:S01]  /*10cb0*/  LD.E.128 R24, desc[UR20][R24.64] ;  /* 0x0000001418187980 */ /* 0x000f62000c101d00 */
[----:B------:R-:W-:-:S02]  /*10cc0*/  IMAD.X R69, RZ, RZ, R5, P5 ;  /* 0x000000ffff457224 */ /* 0x000fc400028e0605 */
[----:B------:R-:W-:Y:S01]  /*10cd0*/  IMAD.X R61, RZ, RZ, R5, P4 ;  /* 0x000000ffff3d7224 */ /* 0x000fe200020e0605 */
[----:B------:R-:W5:Y:S01]  /*10ce0*/  LD.E.128 R28, desc[UR20][R28.64] ;  /* 0x000000141c1c7980 */ /* 0x000f62000c101d00 */
[----:B------:R-:W-:Y:S01]  /*10cf0*/  IMAD.MOV.U32 R5, RZ, RZ, R4 ;  /* 0x000000ffff057224 */ /* 0x000fe200078e0004 */
[----:B0-----:R-:W-:Y:S01]  /*10d00*/  @P1 SHF.R.U32.HI R5, RZ, R17, R0 ;  /* 0x00000011ff051219 */ /* 0x001fe20000011600 */
[----:B------:R-:W-:Y:S01]  /*10d10*/  UIMAD UR4, UR15, UR11, UR4 ;  /* 0x0000000b0f0472a4 */ /* 0x000fe2000f8e0204 */
[----:B------:R-:W5:Y:S01]  /*10d20*/  LD.E.128 R32, desc[UR20][R32.64] ;  /* 0x0000001420207980 */ /* 0x000f62000c101d00 */
[----:B------:R-:W-:Y:S01]  /*10d30*/  UIMAD.WIDE.U32 UR8, UR15, UR10, UR8 ;  /* 0x0000000a0f0872a5 */ /* 0x000fe2000f8e0008 */
[--C-:B------:R-:W-:Y:S01]  /*10d40*/  SHF.R.S32.HI R0, RZ, 0x1f, R5.reuse ;  /* 0x0000001fff007819 */ /* 0x100fe20000011405 */
[----:B------:R-:W-:Y:S01]  /*10d50*/  IMAD.MOV R17, RZ, RZ, -R5 ;  /* 0x000000ffff117224 */ /* 0x000fe200078e0a05 */
[----:B------:R-:W-:Y:S01]  /*10d60*/  ULDC.64 UR10, c[0x0][0xae0] ;  /* 0x0002b800000a7ab9 */ /* 0x000fe20000000a00 */
[----:B------:R-:W-:Y:S01]  /*10d70*/  UIADD3 UR4, UR9, UR4, URZ ;  /* 0x0000000409047290 */ /* 0x000fe2000fffe03f */
[----:B------:R-:W5:Y:S01]  /*10d80*/  LD.E.128 R36, desc[UR20][R36.64] ;  /* 0x0000001424247980 */ /* 0x000f62000c101d00 */
[----:B------:R-:W-:-:S02]  /*10d90*/  IMAD R0, R0, UR10, RZ ;  /* 0x0000000a00007c24 */ /* 0x000fc4000f8e02ff */
[----:B------:R-:W-:Y:S01]  /*10da0*/  IMAD R17, R76, R17, R4 ;  /* 0x000000114c117224 */ /* 0x000fe200078e0204 */
[----:B------:R-:W5:Y:S01]  /*10db0*/  LD.E.128 R40, desc[UR20][R40.64] ;  /* 0x0000001428287980 */ /* 0x000f62000c101d00 */
[----:B------:R-:W-:Y:S02]  /*10dc0*/  IMAD.U32 R3, RZ, RZ, UR9 ;  /* 0x00000009ff037e24 */ /* 0x000fe4000f8e00ff */
[----:B-1----:R-:W-:Y:S01]  /*10dd0*/  IMAD.U32 R2, RZ, RZ, UR8 ;  /* 0x00000008ff027e24 */ /* 0x002fe2000f8e00ff */
[----:B------:R-:W5:Y:S01]  /*10de0*/  LD.E.128 R64, desc[UR20][R64.64] ;  /* 0x0000001440407980 */ /* 0x000f62000c101d00 */
[----:B------:R-:W-:Y:S01]  /*10df0*/  IMAD.U32 R3, RZ, RZ, UR4 ;  /* 0x00000004ff037e24 */ /* 0x000fe2000f8e00ff */
[----:B------:R-:W-:Y:S02]  /*10e00*/  ULDC.64 UR8, c[0x0][0xad8] ;  /* 0x0002b60000087ab9 */ /* 0x000fe40000000a00 */
[----:B------:R-:W5:Y:S01]  /*10e10*/  LD.E.128 R56, desc[UR20][R56.64] ;  /* 0x0000001438387980 */ /* 0x000f62000c101d00 */
[----:B------:R-:W-:-:S03]  /*10e20*/  IMAD R77, R5, UR11, R0 ;  /* 0x0000000b054d7c24 */ /* 0x000fc6000f8e0200 */
[----:B------:R-:W5:Y:S01]  /*10e30*/  LD.E.128 R44, desc[UR20][R44.64] ;  /* 0x000000142c2c7980 */ /* 0x000f62000c101d00 */
[----:B------:R-:W-:-:S03]  /*10e40*/  SHF.R.S32.HI R0, RZ, 0x1f, R17 ;  /* 0x0000001fff007819 */ /* 0x000fc60000011411 */
[----:B------:R-:W5:Y:S04]  /*10e50*/  LD.E.128 R48, desc[UR20][R48.64] ;  /* 0x0000001430307980 */ /* 0x000f68000c101d00 */
[----:B------:R-:W5:Y:S04]  /*10e60*/  LD.E.128 R72, desc[UR20][R72.64] ;  /* 0x0000001448487980 */ /* 0x000f68000c101d00 */
[----:B------:R-:W5:Y:S04]  /*10e70*/  LD.E.128 R68, desc[UR20][R68.64] ;  /* 0x0000001444447980 */ /* 0x000f68000c101d00 */
[----:B------:R-:W5:Y:S04]  /*10e80*/  LD.E.128 R60, desc[UR20][R60.64] ;  /* 0x000000143c3c7980 */ /* 0x000f68000c101d00 */
[----:B------:R-:W5:Y:S01]  /*10e90*/  LD.E.128 R52, desc[UR20][R52.64] ;  /* 0x0000001434347980 */ /* 0x000f62000c101d00 */
[----:B------:R-:W-:Y:S01]  /*10ea0*/  IMAD.WIDE.U32 R2, R5, UR10, R2 ;  /* 0x0000000a05027c25 */ /* 0x000fe2000f8e0002 */
        /* <DEDUP_REMOVED lines=8> */
[----:B------:R-:W-:Y:S02]  /*10f30*/  VIADD R80, R221, UR17 ;  /* 0x00000011dd507c36 */ /* 0x000fe40008000000 */
[C---:B------:R-:W-:Y:S02]  /*10f40*/  IMAD R5, R17.reuse, UR9, R4 ;  /* 0x0000000911057c24 */ /* 0x040fe4000f8e0204 */
[----:B------:R-:W-:Y:S01]  /*10f50*/  IMAD.WIDE.U32 R2, R17, UR8, R2 ;  /* 0x0000000811027c25 */ /* 0x000fe2000f8e0002 */
[----:B------:R-:W-:Y:S01]  /*10f60*/  ISETP.GE.AND P2, PT, R80, R81, PT ;  /* 0x000000515000720c */ /* 0x000fe20003f46270 */
[----:B------:R-:W-:Y:S02]  /*10f70*/  ULDC.64 UR8, c[0x0][0xa80] ;  /* 0x0002a00000087ab9 */ /* 0x000fe40000000a00 */
[----:B------:R-:W-:Y:S01]  /*10f80*/  VIADD R19, R19, 0x38820 ;  /* 0x0003882013137836 */ /* 0x000fe20000000000 */
[----:B------:R-:W-:Y:S01]  /*10f90*/  LEA R6, P3, R2, UR8, 0x1 ;  /* 0x0000000802067c11 */ /* 0x000fe2000f8608ff */
[----:B------:R-:W-:-:S02]  /*10fa0*/  IMAD.IADD R3, R3, 0x1, R5 ;  /* 0x0000000103037824 */ /* 0x000fc400078e0205 */
[----:B------:R-:W-:Y:S01]  /*10fb0*/  VIADD R0, R80, 0x20 ;  /* 0x0000002050007836 */ /* 0x000fe20000000000 */
[----:B------:R-:W-:Y:S02]  /*10fc0*/  PRMT R19, RZ, 0x654, R19 ;  /* 0x00000654ff137816 */ /* 0x000fe40000000013 */
[----:B------:R-:W-:Y:S02]  /*10fd0*/  LEA.HI.X R17, R2, UR9, R3, 0x1, P3 ;  /* 0x0000000902117c11 */ /* 0x000fe400098f0c03 */
[-C--:B------:R-:W-:Y:S01]  /*10fe0*/  ISETP.GE.AND P1, PT, R0, R81.reuse, PT ;  /* 0x000000510000720c */ /* 0x080fe20003f26270 */
[----:B------:R-:W-:Y:S01]  /*10ff0*/  VIADD R0, R80, 0x40 ;  /* 0x0000004050007836 */ /* 0x000fe20000000000 */
[----:B0-----:R0:W-:Y:S01]  /*11000*/  SYNCS.ARRIVE.TRANS64.RED.A1T0 RZ, [R19+URZ], RZ ;  /* 0x000000ff13ff79a7 */ /* 0x0011e2000810043f */
[----:B------:R1:W2:Y:S01]  /*11010*/  SHFL.IDX PT, R79, R6, RZ, 0x181f ;  /* 0x00181fff064f7589 */ /* 0x0002a200000e0000 */
[----:B------:R-:W-:Y:S02]  /*11020*/  BSSY B1, `(.L_x_2635) ;  /* 0x0000016000017945 */ /* 0x000fe40003800000 */
        /* <DEDUP_REMOVED lines=21> */
.L_x_2636:
[----:B------:R-:W-:Y:S05]  /*11180*/  BSYNC B1 ;  /* 0x0000000000017941 */ /* 0x000fea0003800000 */
.L_x_2635:
        /* <DEDUP_REMOVED lines=22> */
.L_x_2638:
[----:B------:R-:W-:Y:S05]  /*112f0*/  BSYNC B1 ;  /* 0x0000000000017941 */ /* 0x000fea0003800000 */
.L_x_2637:
        /* <DEDUP_REMOVED lines=22> */
.L_x_2640:
[----:B------:R-:W-:Y:S05]  /*11460*/  BSYNC B1 ;  /* 0x0000000000017941 */ /* 0x000fea0003800000 */
.L_x_2639:
[----:B------:R-:W-:Y:S01]  /*11470*/  VIADD R0, R80, 0x60 ;  /* 0x0000006050007836 */ /* 0x000fe20000000000 */
[----:B01-3--:R-:W3:Y:S04]  /*11480*/  SHFL.IDX PT, R17, R17, 0x3, 0x181f ;  /* 0x00781f0011117f89 */ /* 0x00bee800000e0000 */
[----:B------:R-:W-:Y:S01]  /*11490*/  ISETP.GE.AND P0, PT, R0, R81, PT ;  /* 0x000000510000720c */ /* 0x000fe20003f06270 */
[----:B----4-:R4:W0:-:S12]  /*114a0*/  SHFL.IDX PT, R11, R6, 0x3, 0x181f ;  /* 0x00781f00060b7f89 */ /* 0x01081800000e0000 */
[----:B----4-:R-:W-:Y:S05]  /*114b0*/  @P0 BRA `(.L_x_2641) ;  /* 0x0000000c00f80947 */ /* 0x010fea0003800000 */
[----:B------:R-:W-:Y:S01]  /*114c0*/  ULDC UR4, c[0x0][0xac8] ;  /* 0x0002b20000047ab9 */ /* 0x000fe20000000800 */
[----:B------:R-:W-:Y:S01]  /*114d0*/  ULDC.64 UR8, c[0x0][0x208] ;  /* 0x0000820000087ab9 */ /* 0x000fe20000000a00 */
[----:B------:R-:W-:Y:S02]  /*114e0*/  ISETP.GE.AND P3, PT, R18, UR4, PT ;  /* 0x0000000412007c0c */ /* 0x000fe4000bf66270 */
[----:B------:R-:W-:Y:S02]  /*114f0*/  ISETP.GE.AND P4, PT, R215, UR4, PT ;  /* 0x00000004d7007c0c */ /* 0x000fe4000bf86270 */
[----:B------:R-:W-:-:S09]  /*11500*/  ISETP.GE.AND P5, PT, R214, UR4, PT ;  /* 0x00000004d6007c0c */ /* 0x000fd2000bfa6270 */
[CC--:B0-----:R-:W-:Y:S02]  /*11510*/  @!P3 LEA R2, P0, R18.reuse, R11.reuse, 0x1 ;  /* 0x0000000b1202b211 */ /* 0x0c1fe400078008ff */
[C---:B------:R-:W-:Y:S02]  /*11520*/  @!P4 LEA R4, P1, R215.reuse, R11, 0x1 ;  /* 0x0000000bd704c211 */ /* 0x040fe400078208ff */
[----:B---3--:R-:W-:Y:S02]  /*11530*/  @!P3 LEA.HI.X R3, R18, R17, R231, 0x1, P0 ;  /* 0x000000111203b211 */ /* 0x008fe400000f0ce7 */
        /* <DEDUP_REMOVED lines=13> */
.L_x_2633:
        /* <DEDUP_REMOVED lines=27> */
[----:B------:R-:W-:-:S04]  /*117c0*/  IMAD.U32 R4, RZ, RZ, UR8 ;  /* 0x00000008ff047e24 */ /* 0x000fc8000f8e00ff */
        /* <DEDUP_REMOVED lines=12> */
.L_x_2642:
        /* <DEDUP_REMOVED lines=50> */
.L_x_2644:
[----:B------:R-:W-:Y:S05]  /*11bb0*/  BSYNC B1 ;  /* 0x0000000000017941 */ /* 0x000fea0003800000 */
.L_x_2643:
        /* <DEDUP_REMOVED lines=13> */
[----:B------:R-:W-:Y:S02]  /*11c90*/  UIMAD.WIDE.U32 UR8, UR17, UR14, UR8 ;  /* 0x0000000e110872a5 */ /* 0x000fe4000f8e0008 */
        /* <DEDUP_REMOVED lines=24> */
[----:B------:R-:W-:Y:S02]  /*11e20*/  VIADD R6, R221, UR16 ;  /* 0x00000010dd067c36 */ /* 0x000fe40008000000 */
[----:B-----5:R-:W-:Y:S02]  /*11e30*/  IMAD R13, R0, R13, RZ ;  /* 0x0000000d000d7224 */ /* 0x020fe400078e02ff */
[C---:B------:R-:W-:Y:S02]  /*11e40*/  IMAD R5, R9.reuse, UR9, R4 ;  /* 0x0000000909057c24 */ /* 0x040fe4000f8e0204 */
[----:B------:R-:W-:Y:S01]  /*11e50*/  IMAD.WIDE.U32 R2, R9, UR8, R2 ;  /* 0x0000000809027c25 */ /* 0x000fe2000f8e0002 */
[----:B------:R-:W-:Y:S01]  /*11e60*/  ISETP.GE.AND P2, PT, R6, R13, PT ;  /* 0x0000000d0600720c */ /* 0x000fe20003f46270 */
[----:B------:R-:W-:-:S02]  /*11e70*/  ULDC.64 UR8, c[0x0][0xa80] ;  /* 0x0002a00000087ab9 */ /* 0x000fc40000000a00 */
        /* <DEDUP_REMOVED lines=28> */
.L_x_2646:
[----:B------:R-:W-:Y:S05]  /*12040*/  BSYNC B1 ;  /* 0x0000000000017941 */ /* 0x000fea0003800000 */
.L_x_2645:
        /* <DEDUP_REMOVED lines=22> */
.L_x_2648:
[----:B------:R-:W-:Y:S05]  /*121b0*/  BSYNC B1 ;  /* 0x0000000000017941 */ /* 0x000fea0003800000 */
.L_x_2647:
        /* <DEDUP_REMOVED lines=22> */
.L_x_2650:
[----:B------:R-:W-:Y:S05]  /*12320*/  BSYNC B1 ;  /* 0x0000000000017941 */ /* 0x000fea0003800000 */
.L_x_2649:
        /* <DEDUP_REMOVED lines=23> */
.L_x_2641:
[----:B------:R-:W-:Y:S05]  /*124a0*/  BSYNC B0 ;  /* 0x0000000000007941 */ /* 0x000fea0003800000 */
.L_x_2632:
[----:B------:R-:W-:Y:S02]  /*124b0*/  ULDC UR4, c[0x0][0xc3c] ;  /* 0x00030f0000047ab9 */ /* 0x000fe40000000800 */
[----:B------:R-:W-:-:S13]  /*124c0*/  ISETP.GE.AND P0, PT, R7, UR4, PT ;  /* 0x0000000407007c0c */ /* 0x000fda000bf06270 */
[----:B------:R-:W-:Y:S05]  /*124d0*/  @!P0 BRA `(.L_x_2651) ;  /* 0xfffffee800648947 */ /* 0x000fea000383ffff */
[----:B------:R-:W-:Y:S05]  /*124e0*/  EXIT ;  /* 0x000000000000794d */ /* 0x000fea0003800000 */
.L_x_2596:
[----:B------:R-:W-:-:S08]  /*124f0*/  NOP ;  /* 0x0000000000007918 */ /* 0x000fd00000000000 */
[----:B0-----:R-:W0:-:S00]  /*12500*/  USETMAXREG.DEALLOC.CTAPOOL 0x18 ;  /* 0x00000018000079c8 */ /* 0x001e0000080e0500 */
[----:B0-----:R-:W-:Y:S01]  /*12510*/  LOP3.LUT R0, R0, 0x3, RZ, 0xc0, !PT ;  /* 0x0000000300007812 */ /* 0x001fe200078ec0ff */
[----:B------:R-:W-:-:S05]  /*12520*/  IMAD.MOV.U32 R5, RZ, RZ, RZ ;  /* 0x000000ffff057224 */ /* 0x000fca00078e00ff */
[----:B------:R-:W0:Y:S02]  /*12530*/  SHFL.IDX PT, R0, R0, RZ, 0x1f ;  /* 0x00001fff00007589 */ /* 0x000e2400000e0000 */
[----:B0-----:R-:W-:-:S04]  /*12540*/  ISETP.NE.AND P0, PT, R0, RZ, PT ;  /* 0x000000ff0000720c */ /* 0x001fc80003f05270 */
        /* <DEDUP_REMOVED lines=10> */
.L_x_2652:
        /* <DEDUP_REMOVED lines=43> */
.L_x_2658:
        /* <DEDUP_REMOVED lines=13> */
.L_x_2657:
[----:B------:R-:W-:Y:S05]  /*12970*/  BSYNC B0 ;  /* 0x0000000000007941 */ /* 0x000fea0003800000 */
.L_x_2656:
        /* <DEDUP_REMOVED lines=21> */
.L_x_2654:
        /* <DEDUP_REMOVED lines=21> */
.L_x_2659:
        /* <DEDUP_REMOVED lines=57> */
.L_x_2655:
[----:B------:R-:W-:Y:S02]  /*12fb0*/  IMAD.MOV.U32 R17, RZ, RZ, RZ ;  /* 0x000000ffff117224 */ /* 0x000fe400078e00ff */
[----:B------:R-:W-:Y:S02]  /*12fc0*/  IMAD.U32 R16, RZ, RZ, UR6 ;  /* 0x00000006ff107e24 */ /* 0x000fe4000f8e00ff */
[----:B------:R-:W-:-:S07]  /*12fd0*/  IMAD.MOV.U32 R18, RZ, RZ, RZ ;  /* 0x000000ffff127224 */ /* 0x000fce00078e00ff */
.L_x_2660:
[----:B------:R-:W-:-:S13]  /*12fe0*/  ISETP.NE.AND P0, PT, R0, RZ, PT ;  /* 0x000000ff0000720c */ /* 0x000fda0003f05270 */
[----:B------:R-:W1:Y:S01]  /*12ff0*/  @!P0 S2R R3, SR_CgaCtaId ;  /* 0x0000000000038919 */ /* 0x000e620000008800 */
[----:B------:R-:W-:-:S04]  /*13000*/  @!P0 MOV R0, 0x400 ;  /* 0x0000040000008802 */ /* 0x000fc80000000f00 */
[----:B-1----:R-:W-:-:S05]  /*13010*/  @!P0 LEA R0, R3, R0, 0x18 ;  /* 0x0000000003008211 */ /* 0x002fca00078ec0ff */
[----:B------:R2:W-:Y:S01]  /*13020*/  @!P0 STS.128 [R0+0x388d0], R16 ;  /* 0x0388d01000008388 */ /* 0x0005e20000000c00 */
[----:B------:R-:W-:Y:S06]  /*13030*/  BAR.ARV 0x5, 0x180 ;  /* 0x0146000000007b1d */ /* 0x000fec0000002000 */
.L_x_2653:
[----:B0-2---:R-:W-:Y:S01]  /*13040*/  IMAD.MOV.U32 R0, RZ, RZ, 0x1 ;  /* 0x00000001ff007424 */ /* 0x005fe200078e00ff */
        /* <DEDUP_REMOVED lines=34> */
.L_x_2774:
[----:B-1----:R-:W1:Y:S01]  /*13270*/  LDC.64 R2, c[0x0][0xc88] ;  /* 0x00032200ff027b82 */ /* 0x002e620000000a00 */
[----:B------:R-:W-:Y:S01]  /*13280*/  ULDC.64 UR4, c[0x0][0x208] ;  /* 0x0000820000047ab9 */ /* 0x000fe20000000a00 */
[----:B-1----:R-:W-:-:S05]  /*13290*/  IMAD.WIDE R2, R19, 0x4, R2 ;  /* 0x0000000413027825 */ /* 0x002fca00078e0202 */
[----:B--2---:R-:W2:Y:S01]  /*132a0*/  LDG.E R12, desc[UR4][R2.64] ;  /* 0x00000004020c7981 */ /* 0x004ea2000c1e1900 */
[----:B------:R-:W-:Y:S05]  /*132b0*/  YIELD ;  /* 0x0000000000007946 */ /* 0x000fea0003800000 */
[----:B------:R-:W-:Y:S01]  /*132c0*/  ULDC.64 UR4, c[0x0][0xa28] ;  /* 0x00028a0000047ab9 */ /* 0x000fe20000000a00 */
[----:B----4-:R-:W-:Y:S01]  /*132d0*/  IMAD.MOV.U32 R0, RZ, RZ, RZ ;  /* 0x000000ffff007224 */ /* 0x010fe200078e00ff */
        /* <DEDUP_REMOVED lines=17> */
[----:B---3--:R-:W-:Y:S01]  /*133f0*/  IMAD.MOV.U32 R8, RZ, RZ, RZ ;  /* 0x000000ffff087224 */ /* 0x008fe200078e00ff */
        /* <DEDUP_REMOVED lines=12> */
[----:B------:R-:W-:Y:S01]  /*134c0*/  IMAD.U32 R9, RZ, RZ, UR4 ;  /* 0x00000004ff097e24 */ /* 0x000fe2000f8e00ff */
        /* <DEDUP_REMOVED lines=21> */
.L_x_2662:
[----:B------:R-:W-:Y:S01]  /*13620*/  IMAD.MOV.U32 R2, RZ, RZ, R12 ;  /* 0x000000ffff027224 */ /* 0x000fe200078e000c */
[----:B------:R-:W-:Y:S01]  /*13630*/  ULDC.64 UR4, c[0x0][0xa20] ;  /* 0x0002880000047ab9 */ /* 0x000fe20000000a00 */
[----:B-----5:R-:W-:Y:S01]  /*13640*/  IMAD.IADD R3, R8, 0x1, R0 ;  /* 0x0000000108037824 */ /* 0x020fe200078e0200 */
[----:B------:R-:W-:Y:S02]  /*13650*/  ISETP.NE.U32.AND P1, PT, RZ, UR4, PT ;  /* 0x00000004ff007c0c */ /* 0x000fe4000bf25070 */
[----:B------:R3:W-:Y:S02]  /*13660*/  STL [R1+0x10], R2 ;  /* 0x0000100201007387 */ /* 0x0007e40000100800 */
[----:B------:R-:W-:Y:S02]  /*13670*/  ISETP.NE.AND.EX P1, PT, RZ, UR5, PT, P1 ;  /* 0x00000005ff007c0c */ /* 0x000fe4000bf25310 */
[----:B------:R3:W-:Y:S11]  /*13680*/  STL [R1+0x18], R3 ;  /* 0x0000180301007387 */ /* 0x0007f60000100800 */
[----:B---3--:R-:W-:Y:S05]  /*13690*/  @!P1 BRA `(.L_x_2663) ;  /* 0x0000000000149947 */ /* 0x008fea0003800000 */
[----:B------:R-:W-:Y:S01]  /*136a0*/  IADD3 R6, P0, R11, UR4, RZ ;  /* 0x000000040b067c10 */ /* 0x000fe2000ff1e0ff */
[----:B------:R-:W-:-:S03]  /*136b0*/  ULDC.64 UR6, c[0x0][0x208] ;  /* 0x0000820000067ab9 */ /* 0x000fc60000000a00 */
[----:B------:R-:W-:-:S05]  /*136c0*/  IADD3.X R7, R10, UR5, RZ, P0, !PT ;  /* 0x000000050a077c10 */ /* 0x000fca00087fe4ff */
[----:B------:R3:W5:Y:S01]  /*136d0*/  LDG.E R6, desc[UR6][R6.64] ;  /* 0x0000000606067981 */ /* 0x000762000c1e1900 */
[----:B------:R-:W-:Y:S05]  /*136e0*/  BRA `(.L_x_2664) ;  /* 0x0000000000147947 */ /* 0x000fea0003800000 */
.L_x_2663:
[----:B------:R-:W-:Y:S05]  /*136f0*/  @!P0 BRA `(.L_x_2664) ;  /* 0x0000000000108947 */ /* 0x000fea0003800000 */
[----:B------:R-:W-:Y:S02]  /*13700*/  ULDC.64 UR4, c[0x0][0x208] ;  /* 0x0000820000047ab9 */ /* 0x000fe40000000a00 */
[----:B------:R-:W3:Y:S04]  /*13710*/  LDG.E R6, desc[UR4][R4.64] ;  /* 0x0000000404067981 */ /* 0x000ee8000c1e1900 */
[----:B------:R-:W3:Y:S02]  /*13720*/  LDG.E R4, desc[UR4][R4.64+0x4] ;  /* 0x0000040404047981 */ /* 0x000ee4000c1e1900 */
[----:B---3--:R-:W-:-:S07]  /*13730*/  IMAD.IADD R6, R4, 0x1, -R6 ;  /* 0x0000000104067824 */ /* 0x008fce00078e0a06 */
.L_x_2664:
[----:B-----5:R-:W-:Y:S01]  /*13740*/  IMAD.IADD R6, R6, 0x1, -R0 ;  /* 0x0000000106067824 */ /* 0x020fe200078e0a00 */
[----:B------:R-:W-:Y:S01]  /*13750*/  BSSY B7, `(.L_x_2665) ;  /* 0x0000508000077945 */ /* 0x000fe20003800000 */
[----:B------:R-:W4:Y:S02]  /*13760*/  LDC R0, c[0x0][0x448] ;  /* 0x00011200ff007b82 */ /* 0x000f240000000800 */
[----:B----4-:R-:W-:Y:S01]  /*13770*/  ISETP.NE.AND P0, PT, R0, 0x1, PT ;  /* 0x000000010000780c */ /* 0x010fe20003f05270 */
[----:B------:R-:W-:-:S04]  /*13780*/  IMAD.SHL.U32 R0, R17, 0x80, RZ ;  /* 0x0000008011007824 */ /* 0x000fc800078e00ff */
[----:B------:R-:W-:-:S08]  /*13790*/  VIADD R0, R0, 0x7f ;  /* 0x0000007f00007836 */ /* 0x000fd00000000000 */
[----:B------:R-:W4:Y:S08]  /*137a0*/  @P0 LDC R2, c[0x0][0x44c] ;  /* 0x00011300ff020b82 */ /* 0x000f300000000800 */
[----:B------:R-:W0:Y:S01]  /*137b0*/  @P0 LDC R3, c[0x0][0x450] ;  /* 0x00011400ff030b82 */ /* 0x000e220000000800 */
[----:B----4-:R-:W-:-:S05]  /*137c0*/  @P0 IMAD.HI.U32 R2, R0, R2, RZ ;  /* 0x0000000200020227 */ /* 0x010fca00078e00ff */
[----:B0-----:R-:W-:Y:S01]  /*137d0*/  @P0 SHF.R.U32.HI R0, RZ, R3, R2 ;  /* 0x00000003ff000219 */ /* 0x001fe20000011602 */
[C---:B------:R-:W-:Y:S01]  /*137e0*/  VIADD R2, R6.reuse, 0x4f ;  /* 0x0000004f06027836 */ /* 0x040fe20000000000 */
[----:B------:R-:W-:-:S03]  /*137f0*/  IADD3 R6, R6, 0x50, -R9 ;  /* 0x0000005006067810 */ /* 0x000fc60007ffe809 */
[----:B------:R-:W-:-:S04]  /*13800*/  IMAD.HI R2, R2, 0x66666667, RZ ;  /* 0x6666666702027827 */ /* 0x000fc800078e02ff */
[----:B------:R-:W-:Y:S01]  /*13810*/  IMAD.IADD R0, R6, 0x1, R0 ;  /* 0x0000000106007824 */ /* 0x000fe200078e0200 */
[----:B------:R-:W-:-:S03]  /*13820*/  SHF.R.U32.HI R3, RZ, 0x1f, R2 ;  /* 0x0000001fff037819 */ /* 0x000fc60000011602 */
[----:B------:R-:W-:Y:S01]  /*13830*/  IMAD.HI R0, R0, 0x66666667, RZ ;  /* 0x6666666700007827 */ /* 0x000fe200078e02ff */
[----:B------:R-:W-:-:S04]  /*13840*/  LEA.HI.SX32 R3, R2, R3, 0x1b ;  /* 0x0000000302037211 */ /* 0x000fc800078fdaff */
[----:B------:R-:W-:-:S04]  /*13850*/  SHF.R.U32.HI R2, RZ, 0x1f, R0 ;  /* 0x0000001fff027819 */ /* 0x000fc80000011600 */
[----:B------:R-:W-:-:S04]  /*13860*/  LEA.HI.SX32 R2, R0, R2, 0x1b ;  /* 0x0000000200027211 */ /* 0x000fc800078fdaff */
[----:B------:R-:W-:-:S04]  /*13870*/  VIMNMX R4, R3, R2, PT ;  /* 0x0000000203047248 */ /* 0x000fc80003fe0100 */
[----:B------:R-:W-:Y:S01]  /*13880*/  ISETP.GT.AND P0, PT, R4, RZ, PT ;  /* 0x000000ff0400720c */ /* 0x000fe20003f04270 */
        /* <DEDUP_REMOVED lines=8> */
[----:B------:R-:W-:Y:S01]  /*13910*/  ULDC.64 UR6, c[0x0][0x208] ;  /* 0x0000820000067ab9 */ /* 0x000fe20000000a00 */
[----:B------:R-:W0:Y:S08]  /*13920*/  FLO.U32 R0, UR4 ;  /* 0x0000000400007d00 */ /* 0x000e3000080e0000 */
[----:B------:R-:W4:Y:S01]  /*13930*/  POPC R5, UR4 ;  /* 0x0000000400057d09 */ /* 0x000f220008000000 */
[----:B0-----:R-:W-:-:S02]  /*13940*/  ISETP.EQ.U32.AND P0, PT, R0, R3, PT ;  /* 0x000000030000720c */ /* 0x001fc40003f02070 */
[----:B------:R-:W4:Y:S11]  /*13950*/  LDC.64 R2, c[0x0][0xc60] ;  /* 0x00031800ff027b82 */ /* 0x000f360000000a00 */
[----:B----4-:R-:W4:Y:S01]  /*13960*/  @P0 ATOMG.E.ADD.STRONG.GPU PT, R3, desc[UR6][R2.64], R5 ;  /* 0x00000005020309a8 */ /* 0x010f2200081ee1c6 */
[----:B------:R-:W0:Y:S02]  /*13970*/  S2R R4, SR_LTMASK ;  /* 0x0000000000047919 */ /* 0x000e240000003900 */
[----:B0-----:R-:W-:-:S04]  /*13980*/  LOP3.LUT R4, R4, UR4, RZ, 0xc0, !PT ;  /* 0x0000000404047c12 */ /* 0x001fc8000f8ec0ff */
[----:B---3--:R-:W0:Y:S01]  /*13990*/  POPC R7, R4 ;  /* 0x0000000400077309 */ /* 0x008e220000000000 */
[----:B----4-:R-:W0:Y:S02]  /*139a0*/  SHFL.IDX PT, R0, R3, R0, 0x1f ;  /* 0x00001f0003007589 */ /* 0x010e2400000e0000 */
[----:B0-----:R-:W-:Y:S01]  /*139b0*/  IADD3 R16, R0, UR38, R7 ;  /* 0x0000002600107c10 */ /* 0x001fe2000fffe007 */
[----:B------:R-:W-:Y:S06]  /*139c0*/  BRA `(.L_x_2667) ;  /* 0x0000004c00807947 */ /* 0x000fec0003800000 */
.L_x_2666:
[----:B------:R-:W4:Y:S01]  /*139d0*/  LDL R0, [R1+0x4] ;  /* 0x0000040001007983 */ /* 0x000f220000100800 */
[----:B------:R-:W-:Y:S01]  /*139e0*/  BSSY B6, `(.L_x_2668) ;  /* 0x0000014000067945 */ /* 0x000fe20003800000 */
[----:B----4-:R-:W-:-:S05]  /*139f0*/  VIADD R0, R0, 0x24400 ;  /* 0x0002440000007836 */ /* 0x010fca0000000000 */
        /* <DEDUP_REMOVED lines=10> */
[----:B---3--:R-:W-:-:S02]  /*13aa0*/  IMAD.U32 R7, RZ, RZ, UR9 ;  /* 0x00000009ff077e24 */ /* 0x008fc4000f8e00ff */
[----:B------:R-:W-:Y:S02]  /*13ab0*/  IMAD.U32 R10, RZ, RZ, UR4 ;  /* 0x00000004ff0a7e24 */ /* 0x000fe4000f8e00ff */
[----:B------:R-:W-:Y:S02]  /*13ac0*/  IMAD.U32 R11, RZ, RZ, UR5 ;  /* 0x00000005ff0b7e24 */ /* 0x000fe4000f8e00ff */
[----:B------:R-:W-:Y:S02]  /*13ad0*/  IMAD.MOV.U32 R8, RZ, RZ, 0x70 ;  /* 0x00000070ff087424 */ /* 0x000fe400078e00ff */
[----:B------:R-:W-:Y:S02]  /*13ae0*/  IMAD.MOV.U32 R12, RZ, RZ, 0x1 ;  /* 0x00000001ff0c7424 */ /* 0x000fe400078e00ff */
[----:B------:R-:W-:-:S07]  /*13af0*/  IMAD.MOV.U32 R13, RZ, RZ, RZ ;  /* 0x000000ffff0d7224 */ /* 0x000fce00078e00ff */
[----:B------:R-:W-:-:S07]  /*13b00*/  LEPC R20, `(.L_x_2669) ;  /* 0x000000001014794e */ /* 0x000fce0000000000 */
[----:B012---:R-:W-:Y:S05]  /*13b10*/  CALL.ABS.NOINC R2 ;  /* 0x0000000002007343 */ /* 0x007fea0003c00000 */
.L_x_2669:
[----:B------:R-:W-:Y:S05]  /*13b20*/  BSYNC B6 ;  /* 0x0000000000067941 */ /* 0x000fea0003800000 */
.L_x_2668:
        /* <DEDUP_REMOVED lines=13> */
[----:B---3--:R-:W-:-:S02]  /*13c00*/  IMAD.U32 R7, RZ, RZ, UR9 ;  /* 0x00000009ff077e24 */ /* 0x008fc4000f8e00ff */
[----:B------:R-:W-:Y:S02]  /*13c10*/  IMAD.U32 R10, RZ, RZ, UR4 ;  /* 0x00000004ff0a7e24 */ /* 0x000fe4000f8e00ff */
[----:B------:R-:W-:Y:S02]  /*13c20*/  IMAD.U32 R11, RZ, RZ, UR5 ;  /* 0x00000005ff0b7e24 */ /* 0x000fe4000f8e00ff */
[----:B------:R-:W-:Y:S02]  /*13c30*/  IMAD.MOV.U32 R8, RZ, RZ, 0x70 ;  /* 0x00000070ff087424 */ /* 0x000fe400078e00ff */
[----:B------:R-:W-:Y:S02]  /*13c40*/  IMAD.MOV.U32 R12, RZ, RZ, 0x1 ;  /* 0x00000001ff0c7424 */ /* 0x000fe400078e00ff */
[----:B0-----:R-:W-:-:S07]  /*13c50*/  IMAD.MOV.U32 R13, RZ, RZ, RZ ;  /* 0x000000ffff0d7224 */ /* 0x001fce00078e00ff */
[----:B------:R-:W-:-:S07]  /*13c60*/  LEPC R20, `(.L_x_2672) ;  /* 0x000000001014794e */ /* 0x000fce0000000000 */
[----:B-12-4-:R-:W-:Y:S05]  /*13c70*/  CALL.ABS.NOINC R2 ;  /* 0x0000000002007343 */ /* 0x016fea0003c00000 */
.L_x_2672:
        /* <DEDUP_REMOVED lines=16> */
.L_x_2671:
[----:B------:R-:W-:Y:S05]  /*13d80*/  BSYNC B6 ;  /* 0x0000000000067941 */ /* 0x000fea0003800000 */
.L_x_2670:
[----:B------:R-:W4:Y:S01]  /*13d90*/  LDL.LU R2, [R1] ;  /* 0x0000000001027983 */ /* 0x000f220000300800 */
[----:B------:R-:W-:-:S03]  /*13da0*/  ULDC.64 UR4, c[0x0][0x9f8] ;  /* 0x00027e0000047ab9 */ /* 0x000fc60000000a00 */
[----:B------:R-:W5:Y:S04]  /*13db0*/  LDL.LU R4, [R1+0xc] ;  /* 0x00000c0001047983 */ /* 0x000f680000300800 */
[----:B---3--:R-:W3:Y:S01]  /*13dc0*/  LDL R7, [R1+0x10] ;  /* 0x0000100001077983 */ /* 0x008ee20000100800 */
[----:B------:R-:W-:Y:S01]  /*13dd0*/  ISETP.NE.U32.AND P0, PT, RZ, UR4, PT ;  /* 0x00000004ff007c0c */ /* 0x000fe2000bf05070 */
[----:B------:R-:W-:Y:S02]  /*13de0*/  ULDC.64 UR6, c[0x0][0x208] ;  /* 0x0000820000067ab9 */ /* 0x000fe40000000a00 */
[----:B------:R-:W2:Y:S01]  /*13df0*/  LDL R0, [R1+0x2c] ;  /* 0x00002c0001007983 */ /* 0x000ea20000100800 */
[----:B------:R-:W-:-:S13]  /*13e00*/  ISETP.NE.AND.EX P0, PT, RZ, UR5, PT, P0 ;  /* 0x00000005ff007c0c */ /* 0x000fda000bf05300 */
[----:B----4-:R-:W-:-:S04]  /*13e10*/  @P0 IADD3 R2, P1, R2, UR4, RZ ;  /* 0x0000000402020c10 */ /* 0x010fc8000ff3e0ff */
[----:B-----5:R-:W-:Y:S01]  /*13e20*/  @P0 IADD3.X R3, R4, UR5, RZ, P1, !PT ;  /* 0x0000000504030c10 */ /* 0x020fe20008ffe4ff */
[----:B------:R-:W-:-:S04]  /*13e30*/  ULDC.64 UR4, c[0x0][0xa08] ;  /* 0x0002820000047ab9 */ /* 0x000fc80000000a00 */
[----:B---3--:R0:W3:Y:S02]  /*13e40*/  @P0 LDG.E R7, desc[UR6][R2.64] ;  /* 0x0000000602070981 */ /* 0x0080e4000c1e1900 */
[----:B0-----:R-:W0:Y:S01]  /*13e50*/  LDC.64 R2, c[0x0][0x418] ;  /* 0x00010600ff027b82 */ /* 0x001e220000000a00 */
[----:B--2---:R-:W-:Y:S01]  /*13e60*/  VIADD R4, R0, 0xffffffff ;  /* 0xffffffff00047836 */ /* 0x004fe20000000000 */
[----:B---3--:R-:W-:Y:S01]  /*13e70*/  SHF.R.S32.HI R8, RZ, 0x1f, R7 ;  /* 0x0000001fff087819 */ /* 0x008fe20000011407 */
[----:B------:R2:W-:Y:S04]  /*13e80*/  @P0 STL [R1+0x10], R7 ;  /* 0x0000100701000387 */ /* 0x0005e80000100800 */
[----:B------:R2:W-:Y:S01]  /*13e90*/  STL [R1+0x1c], R8 ;  /* 0x00001c0801007387 */ /* 0x0005e20000100800 */
[----:B0-----:R-:W-:Y:S01]  /*13ea0*/  LOP3.LUT P0, RZ, R2, UR4, RZ, 0xfc, !PT ;  /* 0x0000000402ff7c12 */ /* 0x001fe2000f80fcff */
[----:B------:R-:W-:-:S03]  /*13eb0*/  UMOV UR4, 0xffffffff ;  /* 0xffffffff00047882 */ /* 0x000fc60000000000 */
[----:B------:R-:W-:-:S04]  /*13ec0*/  LOP3.LUT P0, RZ, R3, UR5, RZ, 0xfc, P0 ;  /* 0x0000000503ff7c12 */ /* 0x000fc8000800fcff */
[----:B------:R-:W-:Y:S01]  /*13ed0*/  SEL R0, R7, RZ, !P0 ;  /* 0x000000ff07007207 */ /* 0x000fe20004000000 */
[----:B--2---:R-:W-:Y:S08]  /*13ee0*/  BRA.DIV UR4, `(.L_x_2673) ;  /* 0x0000005e040c7947 */ /* 0x004ff0000b800000 */
[----:B------:R-:W0:Y:S02]  /*13ef0*/  S2R R5, SR_TID.X ;  /* 0x0000000000057919 */ /* 0x000e240000002100 */
[----:B0-----:R-:W-:-:S04]  /*13f00*/  SHF.R.U32.HI R5, RZ, 0x5, R5 ;  /* 0x00000005ff057819 */ /* 0x001fc80000011605 */
[----:B------:R-:W-:-:S05]  /*13f10*/  LOP3.LUT R5, R5, 0x3, RZ, 0xc0, !PT ;  /* 0x0000000305057812 */ /* 0x000fca00078ec0ff */
[----:B------:R0:W2:Y:S02]  /*13f20*/  SHFL.IDX PT, R14, R5, RZ, 0x1f ;  /* 0x00001fff050e7589 */ /* 0x0000a400000e0000 */
.L_x_2790:
[----:B------:R-:W-:Y:S01]  /*13f30*/  PLOP3.LUT P1, PT, PT, PT, PT, 0x8, 0x0 ;  /* 0x000000000000781c */ /* 0x000fe20003f2e170 */
[----:B------:R3:W-:Y:S01]  /*13f40*/  STL [R1], R0 ;  /* 0x0000000001007387 */ /* 0x0007e20000100800 */
[----:B--2---:R-:W-:-:S03]  /*13f50*/  ISETP.NE.AND P0, PT, R14, RZ, PT ;  /* 0x000000ff0e00720c */ /* 0x004fc60003f05270 */
[----:B------:R2:W-:Y:S01]  /*13f60*/  STL [R1+0xc], R4 ;  /* 0x00000c0401007387 */ /* 0x0005e20000100800 */
[----:B---3--:R-:W-:-:S05]  /*13f70*/  P2R R0, PR, RZ, 0x2 ;  /* 0x00000002ff007803 */ /* 0x008fca0000000000 */
[----:B------:R2:W-:Y:S04]  /*13f80*/  STL [R1+0x20], R0 ;  /* 0x0000200001007387 */ /* 0x0005e80000100800 */
[----:B------:R-:W-:Y:S05]  /*13f90*/  @P0 BRA `(.L_x_2674) ;  /* 0x00000004005c0947 */ /* 0x000fea0003800000 */
[----:B------:R-:W-:-:S03]  /*13fa0*/  UMOV UR4, 0xffffffff ;  /* 0xffffffff00047882 */ /* 0x000fc60000000000 */
[----:B------:R-:W-:Y:S05]  /*13fb0*/  BRA.DIV UR4, `(.L_x_2675) ;  /* 0x0000005e040c7947 */ /* 0x000fea000b800000 */
[----:B------:R-:W-:-:S13]  /*13fc0*/  ELECT P6, URZ, PT ;  /* 0x00000000003f782f */ /* 0x000fda00038c0000 */
.L_x_2793:
[----:B------:R-:W-:Y:S05]  /*13fd0*/  @!P6 BRA `(.L_x_2674) ;  /* 0x00000004004ce947 */ /* 0x000fea0003800000 */
[----:B------:R-:W-:-:S04]  /*13fe0*/  ISETP.NE.U32.AND P0, PT, R2, RZ, PT ;  /* 0x000000ff0200720c */ /* 0x000fc80003f05070 */
[----:B------:R-:W-:-:S13]  /*13ff0*/  ISETP.NE.AND.EX P0, PT, R3, RZ, PT, P0 ;  /* 0x000000ff0300720c */ /* 0x000fda0003f05300 */
[----:B------:R-:W-:Y:S05]  /*14000*/  @!P0 BRA `(.L_x_2676) ;  /* 0x0000000000588947 */ /* 0x000fea0003800000 */
[----:B------:R-:W3:Y:S01]  /*14010*/  LDC R6, c[0x0][0x43c] ;  /* 0x00010f00ff067b82 */ /* 0x000ee20000000800 */
[----:B-1----:R-:W-:Y:S01]  /*14020*/  IMAD.MOV.U32 R9, RZ, RZ, R4 ;  /* 0x000000ffff097224 */ /* 0x002fe200078e0004 */
[----:B------:R-:W-:Y:S01]  /*14030*/  ULDC.64 UR4, c[0x0][0x428] ;  /* 0x00010a0000047ab9 */ /* 0x000fe20000000a00 */
[----:B------:R-:W-:Y:S02]  /*14040*/  ULDC.64 UR6, c[0x0][0x208] ;  /* 0x0000820000067ab9 */ /* 0x000fe40000000a00 */
[----:B--2---:R-:W-:Y:S01]  /*14050*/  IMAD.MOV.U32 R0, RZ, RZ, R9 ;  /* 0x000000ffff007224 */ /* 0x004fe200078e0009 */
[----:B---3--:R-:W-:-:S13]  /*14060*/  ISETP.NE.AND P0, PT, R6, 0x1, PT ;  /* 0x000000010600780c */ /* 0x008fda0003f05270 */
[----:B0-----:R-:W0:Y:S02]  /*14070*/  @P0 LDC.64 R4, c[0x0][0x440] ;  /* 0x00011000ff040b82 */ /* 0x001e240000000a00 */
[----:B0-----:R-:W-:-:S05]  /*14080*/  @P0 IMAD.HI.U32 R4, R9, R4, RZ ;  /* 0x0000000409040227 */ /* 0x001fca00078e00ff */
        /* <DEDUP_REMOVED lines=12> */
[----:B------:R-:W2:Y:S04]  /*14150*/  LDG.E R0, desc[UR6][R2.64] ;  /* 0x0000000602007981 */ /* 0x000ea8000c1e1900 */
[----:B--2---:R3:W-:Y:S02]  /*14160*/  STL [R1], R0 ;  /* 0x0000000001007387 */ /* 0x0047e40000100800 */
.L_x_2676:
[----:B------:R-:W4:Y:S04]  /*14170*/  LDL R7, [R1+0x4] ;  /* 0x0000040001077983 */ /* 0x000f280000100800 */
[----:B--23--:R-:W4:Y:S04]  /*14180*/  LDL R0, [R1+0x8] ;  /* 0x0000080001007983 */ /* 0x00cf280000100800 */
[----:B------:R-:W2:Y:S01]  /*14190*/  LDL R2, [R1+0x14] ;  /* 0x0000140001027983 */ /* 0x000ea20000100800 */
[----:B----4-:R-:W-:Y:S01]  /*141a0*/  IMAD R0, R0, 0x8, R7 ;  /* 0x0000000800007824 */ /* 0x010fe200078e0207 */
[----:B--2---:R-:W-:-:S04]  /*141b0*/  SHF.L.U32 R2, R2, 0x1f, RZ ;  /* 0x0000001f02027819 */ /* 0x004fc800000006ff */
[----:B------:R-:W2:Y:S02]  /*141c0*/  SYNCS.PHASECHK.TRANS64.TRYWAIT P0, [R0+URZ+0x38840], R2 ;  /* 0x03884002000075a7 */ /* 0x000ea4000800017f */
[----:B--2---:R-:W-:Y:S05]  /*141d0*/  @!P0 BRA `(.L_x_2677) ;  /* 0x0000005800a48947 */ /* 0x004fea0003800000 */
.L_x_2794:
        /* <DEDUP_REMOVED lines=11> */
.L_x_2678:
[----:B------:R-:W3:Y:S04]  /*14290*/  LDL R6, [R1+0x4] ;  /* 0x0000040001067983 */ /* 0x000ee80000100800 */
[----:B0-----:R-:W3:Y:S04]  /*142a0*/  LDL R5, [R1+0x8] ;  /* 0x0000080001057983 */ /* 0x001ee80000100800 */
[----:B------:R-:W4:Y:S04]  /*142b0*/  LDL R4, [R1+0xc] ;  /* 0x00000c0001047983 */ /* 0x000f280000100800 */
[----:B------:R-:W5:Y:S04]  /*142c0*/  LDL R3, [R1+0x18] ;  /* 0x0000180001037983 */ /* 0x000f680000100800 */
[----:B--2---:R-:W2:Y:S01]  /*142d0*/  LDL R2, [R1] ;  /* 0x0000000001027983 */ /* 0x004ea20000100800 */
        /* <DEDUP_REMOVED lines=9> */
[----:B---3--:R-:W-:Y:S01]  /*14370*/  IMAD R0, R5, 0xa000, R6 ;  /* 0x0000a00005007824 */ /* 0x008fe200078e0206 */
[----:B----4-:R-:W-:-:S04]  /*14380*/  R2UR UR11, R4 ;  /* 0x00000000040b72ca */ /* 0x010fc800000e0000 */
[----:B------:R-:W-:Y:S02]  /*14390*/  R2UR UR14, R0 ;  /* 0x00000000000e72ca */ /* 0x000fe400000e0000 */
[----:B-----5:R-:W-:Y:S02]  /*143a0*/  R2UR UR5, R3 ;  /* 0x00000000030572ca */ /* 0x020fe400000e0000 */
[----:B------:R-:W-:Y:S02]  /*143b0*/  P2R R0, PR, RZ, 0x1 ;  /* 0x00000001ff007803 */ /* 0x000fe40000000000 */
[----:B--2---:R-:W-:-:S03]  /*143c0*/  R2UR UR13, R2 ;  /* 0x00000000020d72ca */ /* 0x004fc600000e0000 */
        /* <DEDUP_REMOVED lines=9> */
[----:B0-----:R-:W-:Y:S01]  /*14460*/  UMOV UR8, UR15 ;  /* 0x0000000f00087c82 */ /* 0x001fe20008000000 */
[----:B------:R-:W-:Y:S02]  /*14470*/  UMOV UR10, UR16 ;  /* 0x00000010000a7c82 */ /* 0x000fe40008000000 */
        /* <DEDUP_REMOVED lines=8> */
[----:B---3--:R-:W-:Y:S01]  /*14500*/  NOP ;  /* 0x0000000000007918 */ /* 0x008fe20000000000 */
.L_x_2674:
[----:B------:R-:W3:Y:S04]  /*14510*/  LDL R2, [R1+0x4] ;  /* 0x0000040001027983 */ /* 0x000ee80000100800 */
[----:B------:R-:W4:Y:S04]  /*14520*/  LDL.LU R3, [R1+0x30] ;  /* 0x0000300001037983 */ /* 0x000f280000300800 */
[----:B0-----:R-:W5:Y:S04]  /*14530*/  LDL.LU R5, [R1+0x28] ;  /* 0x0000280001057983 */ /* 0x001f680000300800 */
        /* <DEDUP_REMOVED lines=8> */
[----:B---3--:R-:W-:Y:S01]  /*145c0*/  VIADD R2, R2, 0x14400 ;  /* 0x0001440002027836 */ /* 0x008fe20000000000 */
[----:B----4-:R-:W-:-:S04]  /*145d0*/  SHF.R.S32.HI R0, RZ, 0x1f, R3 ;  /* 0x0000001fff007819 */ /* 0x010fc80000011403 */
        /* <DEDUP_REMOVED lines=14> */
[----:B--2---:R-:W-:Y:S01]  /*146c0*/  MOV R2, 0x0 ;  /* 0x0000000000027802 */ /* 0x004fe20000000f00 */
        /* <DEDUP_REMOVED lines=15> */
.L_x_2680:
[----:B------:R-:W-:Y:S05]  /*147c0*/  BSYNC B6 ;  /* 0x0000000000067941 */ /* 0x000fea0003800000 */
.L_x_2679:
[----:B--2---:R-:W2:Y:S01]  /*147d0*/  LDL.LU R5, [R1+0x30] ;  /* 0x0000300001057983 */ /* 0x004ea20000300800 */
[----:B------:R-:W-:Y:S01]  /*147e0*/  ULDC.64 UR4, c[0x0][0x2d8] ;  /* 0x0000b60000047ab9 */ /* 0x000fe20000000a00 */
[----:B------:R-:W0:Y:S01]  /*147f0*/  LDC R7, c[0x0][0x448] ;  /* 0x00011200ff077b82 */ /* 0x000e220000000800 */
[----:B------:R-:W-:Y:S01]  /*14800*/  ULDC.64 UR6, c[0x0][0x280] ;  /* 0x0000a00000067ab9 */ /* 0x000fe20000000a00 */
[----:B------:R-:W2:Y:S04]  /*14810*/  LDL.LU.64 R2, [R1+0x40] ;  /* 0x0000400001027983 */ /* 0x000ea80000300a00 */
[----:B------:R-:W3:Y:S04]  /*14820*/  LDL.LU R0, [R1+0x38] ;  /* 0x0000380001007983 */ /* 0x000ee80000300800 */
[----:B------:R-:W4:Y:S04]  /*14830*/  LDL.LU R6, [R1+0x4c] ;  /* 0x00004c0001067983 */ /* 0x000f280000300800 */
[----:B------:R-:W4:Y:S01]  /*14840*/  LDL.LU R4, [R1+0x28] ;  /* 0x0000280001047983 */ /* 0x000f220000300800 */
[----:B------:R-:W1:Y:S01]  /*14850*/  S2R R8, SR_TID.X ;  /* 0x0000000000087919 */ /* 0x000e620000002100 */
[----:B------:R-:W1:Y:S01]  /*14860*/  S2R R10, SR_TID.X ;  /* 0x00000000000a7919 */ /* 0x000e620000002100 */
[----:B0-----:R-:W-:Y:S01]  /*14870*/  ISETP.NE.AND P0, PT, R7, 0x1, PT ;  /* 0x000000010700780c */ /* 0x001fe20003f05270 */
[----:B-1----:R-:W-:-:S02]  /*14880*/  IMAD.SHL.U32 R8, R8, 0x8, RZ ;  /* 0x0000000808087824 */ /* 0x002fc400078e00ff */
[----:B------:R-:W-:-:S03]  /*14890*/  IMAD.SHL.U32 R9, R10, 0x8, RZ ;  /* 0x000000080a097824 */ /* 0x000fc600078e00ff */
[----:B------:R-:W-:-:S04]  /*148a0*/  LOP3.LUT R8, R8, 0x38, RZ, 0xc0, !PT ;  /* 0x0000003808087812 */ /* 0x000fc800078ec0ff */
[C---:B------:R-:W-:Y:S02]  /*148b0*/  LOP3.LUT R12, R8.reuse, 0x40, RZ, 0xfc, !PT ;  /* 0x00000040080c7812 */ /* 0x040fe400078efcff */
[C---:B------:R-:W-:Y:S02]  /*148c0*/  LOP3.LUT R11, R8.reuse, 0x80, RZ, 0xfc, !PT ;  /* 0x00000080080b7812 */ /* 0x040fe400078efcff */
[----:B------:R-:W-:Y:S02]  /*148d0*/  LOP3.LUT R8, R8, 0xc0, RZ, 0xfc, !PT ;  /* 0x000000c008087812 */ /* 0x000fe400078efcff */
[----:B------:R-:W-:Y:S01]  /*148e0*/  LOP3.LUT R9, R9, 0x38, RZ, 0xc0, !PT ;  /* 0x0000003809097812 */ /* 0x000fe200078ec0ff */
[----:B--2---:R-:W-:Y:S02]  /*148f0*/  IMAD.MOV.U32 R3, RZ, RZ, R5 ;  /* 0x000000ffff037224 */ /* 0x004fe400078e0005 */
[----:B------:R-:W0:Y:S01]  /*14900*/  S2R R5, SR_TID.X ;  /* 0x0000000000057919 */ /* 0x000e220000002100 */
[----:B---3--:R-:W-:-:S02]  /*14910*/  IMAD R0, R0, UR4, RZ ;  /* 0x0000000400007c24 */ /* 0x008fc4000f8e02ff */
[----:B------:R-:W-:-:S04]  /*14920*/  IMAD.WIDE.U32 R2, R18, UR4, R2 ;  /* 0x0000000412027c25 */ /* 0x000fc8000f8e0002 */
[----:B------:R-:W-:Y:S01]  /*14930*/  IMAD R0, R18, UR5, R0 ;  /* 0x0000000512007c24 */ /* 0x000fe2000f8e0200 */
[----:B------:R-:W-:-:S03]  /*14940*/  ULDC.64 UR4, c[0x0][0x2e0] ;  /* 0x0000b80000047ab9 */ /* 0x000fc60000000a00 */
[----:B------:R-:W-:Y:S02]  /*14950*/  IMAD.IADD R3, R3, 0x1, R0 ;  /* 0x0000000103037824 */ /* 0x000fe400078e0200 */
[----:B----4-:R-:W-:Y:S02]  /*14960*/  IMAD R0, R6, UR4, RZ ;  /* 0x0000000406007c24 */ /* 0x010fe4000f8e02ff */
[C---:B------:R-:W-:Y:S01]  /*14970*/  IMAD.WIDE.U32 R2, R4.reuse, UR4, R2 ;  /* 0x0000000404027c25 */ /* 0x040fe2000f8e0002 */
[----:B------:R-:W1:Y:S03]  /*14980*/  @P0 LDC R6, c[0x0][0x450] ;  /* 0x00011400ff060b82 */ /* 0x000e660000000800 */
[----:B------:R-:W-:Y:S01]  /*14990*/  IMAD R0, R4, UR5, R0 ;  /* 0x0000000504007c24 */ /* 0x000fe2000f8e0200 */
[----:B------:R-:W-:Y:S01]  /*149a0*/  ULDC.64 UR4, c[0x0][0x2d0] ;  /* 0x0000b40000047ab9 */ /* 0x000fe20000000a00 */
[----:B------:R-:W2:Y:S02]  /*149b0*/  S2R R4, SR_TID.X ;  /* 0x0000000000047919 */ /* 0x000ea40000002100 */
[----:B------:R-:W-:Y:S01]  /*149c0*/  IMAD.IADD R3, R3, 0x1, R0 ;  /* 0x0000000103037824 */ /* 0x000fe200078e0200 */
[----:B0-----:R-:W-:-:S04]  /*149d0*/  LOP3.LUT R5, R5, 0x7f, RZ, 0xc0, !PT ;  /* 0x0000007f05057812 */ /* 0x001fc800078ec0ff */
[----:B------:R-:W-:Y:S01]  /*149e0*/  SHF.R.U32.HI R5, RZ, 0x3, R5 ;  /* 0x00000003ff057819 */ /* 0x000fe20000011605 */
[----:B--2---:R-:W-:-:S05]  /*149f0*/  IMAD.SHL.U32 R4, R4, 0x10, RZ ;  /* 0x0000001004047824 */ /* 0x004fca00078e00ff */
[----:B------:R-:W-:Y:S02]  /*14a00*/  LOP3.LUT R4, R5, 0x70, R4, 0xf8, !PT ;  /* 0x0000007005047812 */ /* 0x000fe400078ef804 */
[----:B------:R-:W0:Y:S03]  /*14a10*/  @P0 LDC R5, c[0x0][0x44c] ;  /* 0x00011300ff050b82 */ /* 0x000e260000000800 */
[----:B------:R-:W-:-:S04]  /*14a20*/  IMAD R0, R17, 0x80, R4 ;  /* 0x0000008011007824 */ /* 0x000fc800078e0204 */
        /* <DEDUP_REMOVED lines=11> */
[----:B------:R-:W-:-:S05]  /*14ae0*/  SHF.R.S32.HI R4, RZ, 0x1f, R0 ;  /* 0x0000001fff047819 */ /* 0x000fca0000011400 */
[----:B------:R-:W-:Y:S02]  /*14af0*/  IMAD R6, R4, UR4, RZ ;  /* 0x0000000404067c24 */ /* 0x000fe4000f8e02ff */
[----:B------:R-:W-:Y:S01]  /*14b00*/  IMAD.WIDE.U32 R4, R0, UR4, R2 ;  /* 0x0000000400047c25 */ /* 0x000fe2000f8e0002 */
[----:B------:R-:W-:Y:S02]  /*14b10*/  ULDC UR4, c[0x0][0x2b8] ;  /* 0x0000ae0000047ab9 */ /* 0x000fe40000000800 */
[----:B------:R-:W-:Y:S01]  /*14b20*/  ISETP.GE.AND P3, PT, R8, UR4, PT ;  /* 0x0000000408007c0c */ /* 0x000fe2000bf66270 */
[----:B------:R-:W-:Y:S01]  /*14b30*/  IMAD R0, R0, UR5, R6 ;  /* 0x0000000500007c24 */ /* 0x000fe2000f8e0206 */
[----:B------:R0:W5:Y:S01]  /*14b40*/  LDL R8, [R1+0x24] ;  /* 0x0000240001087983 */ /* 0x0001620000100800 */
[----:B------:R-:W-:Y:S02]  /*14b50*/  LEA R3, P4, R4, UR6, 0x1 ;  /* 0x0000000604037c11 */ /* 0x000fe4000f8808ff */
[----:B------:R-:W-:Y:S01]  /*14b60*/  IMAD.IADD R0, R5, 0x1, R0 ;  /* 0x0000000105007824 */ /* 0x000fe200078e0200 */
[----:B------:R-:W-:-:S02]  /*14b70*/  ISETP.GE.AND P0, PT, R9, UR4, PT ;  /* 0x0000000409007c0c */ /* 0x000fc4000bf06270 */
[----:B------:R-:W-:Y:S02]  /*14b80*/  ISETP.GE.AND P1, PT, R12, UR4, PT ;  /* 0x000000040c007c0c */ /* 0x000fe4000bf26270 */
[----:B------:R-:W-:Y:S01]  /*14b90*/  ISETP.GE.AND P2, PT, R11, UR4, PT ;  /* 0x000000040b007c0c */ /* 0x000fe2000bf46270 */
[----:B------:R-:W-:Y:S01]  /*14ba0*/  UMOV UR4, 0xffffffff ;  /* 0xffffffff00047882 */ /* 0x000fe20000000000 */
[----:B------:R-:W-:Y:S02]  /*14bb0*/  LOP3.LUT R10, R10, 0x7f, RZ, 0xc0, !PT ;  /* 0x0000007f0a0a7812 */ /* 0x000fe400078ec0ff */
[----:B------:R-:W-:Y:S02]  /*14bc0*/  LEA.HI.X R0, R4, UR7, R0, 0x1, P4 ;  /* 0x0000000704007c11 */ /* 0x000fe4000a0f0c00 */
[----:B------:R-:W-:Y:S01]  /*14bd0*/  SHF.R.U32.HI R10, RZ, 0x3, R10 ;  /* 0x00000003ff0a7819 */ /* 0x000fe2000001160a */
[----:B0-----:R-:W-:Y:S06]  /*14be0*/  BRA.DIV UR4, `(.L_x_2681) ;  /* 0x0000005204347947 */ /* 0x001fec000b800000 */
[----:B------:R-:W2:Y:S01]  /*14bf0*/  LDL.LU R4, [R1+0x34] ;  /* 0x0000340001047983 */ /* 0x000ea20000300800 */
[----:B------:R-:W-:Y:S01]  /*14c00*/  IMAD R17, R17, 0x80, R10 ;  /* 0x0000008011117824 */ /* 0x000fe200078e020a */
[----:B------:R-:W-:Y:S02]  /*14c10*/  ULDC.64 UR4, c[0x0][0x208] ;  /* 0x0000820000047ab9 */ /* 0x000fe40000000a00 */
[----:B------:R-:W0:Y:S04]  /*14c20*/  SHFL.IDX PT, R5, R3, RZ, 0x181f ;  /* 0x00181fff03057589 */ /* 0x000e2800000e0000 */
[----:B------:R-:W-:Y:S01]  /*14c30*/  SHFL.IDX PT, R6, R0, 0x6, 0x181f ;  /* 0x00d81f0000067f89 */ /* 0x000fe200000e0000 */
[----:B--2---:R-:W-:-:S03]  /*14c40*/  IMAD R2, R4, R7, RZ ;  /* 0x0000000704027224 */ /* 0x004fc600078e02ff */
[----:B------:R-:W1:Y:S02]  /*14c50*/  SHFL.IDX PT, R4, R0, RZ, 0x181f ;  /* 0x00181fff00047589 */ /* 0x000e6400000e0000 */
        /* <DEDUP_REMOVED lines=75> */
[----:B0-----:R-:W0:Y:S01]  /*15110*/  SHFL.IDX PT, R5, R3, 0x6, 0x181f ;  /* 0x00d81f0003057f89 */ /* 0x001e2200000e0000 */
[----:B------:R-:W-:-:S03]  /*15120*/  VIADD R4, R17, 0x60 ;  /* 0x0000006011047836 */ /* 0x000fc60000000000 */
[----:B------:R-:W1:Y:S02]  /*15130*/  SHFL.IDX PT, R3, R3, 0x7, 0x181f ;  /* 0x00f81f0003037f89 */ /* 0x000e6400000e0000 */
[----:B------:R-:W-:-:S13]  /*15140*/  ISETP.GE.AND P5, PT, R4, R2, PT ;  /* 0x000000020400720c */ /* 0x000fda0003fa6270 */
[----:B0-----:R-:W-:-:S05]  /*15150*/  @!P5 LEA R5, P4, R9, R5, 0x1 ;  /* 0x000000050905d211 */ /* 0x001fca00078808ff */
[----:B------:R-:W-:Y:S02]  /*15160*/  @!P5 IMAD.X R4, RZ, RZ, R6, P4 ;  /* 0x000000ffff04d224 */ /* 0x000fe400020e0606 */
[----:B------:R0:W2:Y:S03]  /*15170*/  SHFL.IDX PT, R6, R0, 0x7, 0x181f ;  /* 0x00f81f0000067f89 */ /* 0x0000a600000e0000 */
[----:B------:R-:W-:-:S04]  /*15180*/  @!P5 LOP3.LUT R5, R5, R4, RZ, 0x3c, !PT ;  /* 0x000000040505d212 */ /* 0x000fc800078e3cff */
[----:B------:R-:W-:-:S04]  /*15190*/  @!P5 LOP3.LUT R4, R5, R4, RZ, 0x3c, !PT ;  /* 0x000000040504d212 */ /* 0x000fc800078e3cff */
[----:B------:R-:W-:-:S05]  /*151a0*/  @!P5 LOP3.LUT R5, R5, R4, RZ, 0x3c, !PT ;  /* 0x000000040505d212 */ /* 0x000fca00078e3cff */
[----:B------:R0:W-:Y:S04]  /*151b0*/  @!P5 LDGSTS.E.BYPASS.LTC128B.128 [R8+0x17400], desc[UR4][R4.64], !P0 ;  /* 0x174000000408dfae */ /* 0x0001e8000c101d44 */
[----:B------:R0:W-:Y:S04]  /*151c0*/  @!P5 LDGSTS.E.BYPASS.LTC128B.128 [R8+0x1b400], desc[UR4][R4.64+0x80], !P1 ;  /* 0x1b4000800408dfae */ /* 0x0001e8000c901d44 */
[----:B------:R0:W-:Y:S04]  /*151d0*/  @!P5 LDGSTS.E.BYPASS.LTC128B.128 [R8+0x1f400], desc[UR4][R4.64+0x100], !P2 ;  /* 0x1f4001000408dfae */ /* 0x0001e8000d101d44 */
[----:B-12---:R0:W-:Y:S02]  /*151e0*/  @!P5 LDGSTS.E.BYPASS.LTC128B.128 [R8+0x23400], desc[UR4][R4.64+0x180], !P3 ;  /* 0x234001800408dfae */ /* 0x0061e4000d901d44 */
.L_x_2811:
[----:B------:R-:W-:Y:S01]  /*151f0*/  VIADD R17, R17, 0x70 ;  /* 0x0000007011117836 */ /* 0x000fe20000000000 */
[----:B------:R-:W-:Y:S04]  /*15200*/  BSSY B0, `(.L_x_2682) ;  /* 0x000000d000007945 */ /* 0x000fe80003800000 */
[----:B------:R-:W-:-:S13]  /*15210*/  ISETP.GE.AND P4, PT, R17, R2, PT ;  /* 0x000000021100720c */ /* 0x000fda0003f86270 */
[----:B------:R-:W-:Y:S05]  /*15220*/  @P4 BRA `(.L_x_2683) ;  /* 0x0000000000284947 */ /* 0x000fea0003800000 */
[----:B------:R-:W-:Y:S01]  /*15230*/  LEA R2, P4, R9, R3, 0x1 ;  /* 0x0000000309027211 */ /* 0x000fe200078808ff */
        /* <DEDUP_REMOVED lines=9> */
.L_x_2683:
[----:B------:R-:W-:Y:S05]  /*152d0*/  BSYNC B0 ;  /* 0x0000000000007941 */ /* 0x000fea0003800000 */
.L_x_2682:
[----:B01----:R-:W2:Y:S01]  /*152e0*/  LDL R8, [R1+0x4] ;  /* 0x0000040001087983 */ /* 0x003ea20000100800 */
[----:B------:R-:W-:Y:S01]  /*152f0*/  PLOP3.LUT P0, PT, PT, PT, PT, 0x80, 0x0 ;  /* 0x000000000000781c */ /* 0x000fe20003f0f070 */
[----:B------:R-:W-:Y:S01]  /*15300*/  NOP ;  /* 0x0000000000007918 */ /* 0x000fe20000000000 */
[----:B--2---:R-:W-:-:S11]  /*15310*/  VIADD R6, R8, 0x38800 ;  /* 0x0003880008067836 */ /* 0x004fd60000000000 */
.L_x_2684:
        /* <DEDUP_REMOVED lines=19> */
.L_x_2812:
[----:B------:R-:W-:Y:S05]  /*15450*/  BSYNC B0 ;  /* 0x0000000000007941 */ /* 0x000fea0003800000 */
.L_x_2685:
[----:B0-----:R-:W2:Y:S01]  /*15460*/  LDL R2, [R1+0x2c] ;  /* 0x00002c0001027983 */ /* 0x001ea20000100800 */
[----:B------:R-:W-:Y:S01]  /*15470*/  BSSY B0, `(.L_x_2687) ;  /* 0x00002b7000007945 */ /* 0x000fe20003800000 */
[----:B--2---:R-:W-:-:S13]  /*15480*/  ISETP.GE.AND P0, PT, R2, 0x2, PT ;  /* 0x000000020200780c */ /* 0x004fda0003f06270 */
[----:B------:R-:W-:Y:S05]  /*15490*/  @!P0 BRA `(.L_x_2688) ;  /* 0x0000002800d08947 */ /* 0x000fea0003800000 */
[C---:B------:R-:W-:Y:S01]  /*154a0*/  LOP3.LUT R0, R2.reuse, 0x1, RZ, 0xc0, !PT ;  /* 0x0000000102007812 */ /* 0x040fe200078ec0ff */
[----:B------:R-:W-:Y:S01]  /*154b0*/  VIADD R4, R2, 0xfffffffe ;  /* 0xfffffffe02047836 */ /* 0x000fe20000000000 */
[----:B------:R-:W-:Y:S02]  /*154c0*/  BSSY B2, `(.L_x_2689) ;  /* 0x00000ed000027945 */ /* 0x000fe40003800000 */
[----:B------:R-:W-:Y:S01]  /*154d0*/  ISETP.NE.U32.AND P0, PT, R0, 0x1, PT ;  /* 0x000000010000780c */ /* 0x000fe20003f05070 */
[----:B------:R-:W-:-:S12]  /*154e0*/  IMAD.MOV.U32 R0, RZ, RZ, R4 ;  /* 0x000000ffff007224 */ /* 0x000fd800078e0004 */
[----:B------:R-:W-:Y:S05]  /*154f0*/  @!P0 BRA `(.L_x_2690) ;  /* 0x0000000c00a48947 */ /* 0x000fea0003800000 */
        /* <DEDUP_REMOVED lines=11> */
[----:B------:R0:W5:Y:S01]  /*155b0*/  LDL R5, [R1] ;  /* 0x0000000001057983 */ /* 0x0001620000100800 */
[----:B------:R-:W-:Y:S02]  /*155c0*/  ULDC.64 UR4, c[0x0][0x418] ;  /* 0x0001060000047ab9 */ /* 0x000fe40000000a00 */
[----:B------:R-:W-:-:S04]  /*155d0*/  ISETP.NE.U32.AND P0, PT, RZ, UR4, PT ;  /* 0x00000004ff007c0c */ /* 0x000fc8000bf05070 */
[----:B------:R-:W-:Y:S01]  /*155e0*/  ISETP.NE.AND.EX P0, PT, RZ, UR5, PT, P0 ;  /* 0x00000005ff007c0c */ /* 0x000fe2000bf05300 */
[----:B------:R-:W-:-:S12]  /*155f0*/  IMAD.MOV.U32 R8, RZ, RZ, R4 ;  /* 0x000000ffff087224 */ /* 0x000fd800078e0004 */
[----:B0-----:R-:W-:Y:S05]  /*15600*/  @!P0 BRA `(.L_x_2693) ;  /* 0x0000000000548947 */ /* 0x001fea0003800000 */
[----:B------:R-:W2:Y:S01]  /*15610*/  LDL R10, [R1+0x1c] ;  /* 0x00001c00010a7983 */ /* 0x000ea20000100800 */
[----:B-----5:R-:W0:Y:S03]  /*15620*/  LDC R5, c[0x0][0x43c] ;  /* 0x00010f00ff057b82 */ /* 0x020e260000000800 */
[----:B------:R-:W3:Y:S01]  /*15630*/  LDL R7, [R1+0x10] ;  /* 0x0000100001077983 */ /* 0x000ee20000100800 */
[----:B------:R-:W-:Y:S01]  /*15640*/  IMAD.MOV.U32 R0, RZ, RZ, R4 ;  /* 0x000000ffff007224 */ /* 0x000fe200078e0004 */
[----:B------:R-:W-:Y:S01]  /*15650*/  ULDC.64 UR6, c[0x0][0x428] ;  /* 0x00010a0000067ab9 */ /* 0x000fe20000000a00 */
[----:B------:R-:W-:Y:S01]  /*15660*/  ULDC.64 UR8, c[0x0][0x208] ;  /* 0x0000820000087ab9 */ /* 0x000fe20000000a00 */
[----:B0-----:R-:W-:-:S13]  /*15670*/  ISETP.NE.AND P0, PT, R5, 0x1, PT ;  /* 0x000000010500780c */ /* 0x001fda0003f05270 */
[----:B------:R-:W0:Y:S02]  /*15680*/  @P0 LDC.64 R2, c[0x0][0x440] ;  /* 0x00011000ff020b82 */ /* 0x000e240000000a00 */
[----:B0-----:R-:W-:-:S05]  /*15690*/  @P0 IMAD.HI.U32 R2, R4, R2, RZ ;  /* 0x0000000204020227 */ /* 0x001fca00078e00ff */
[----:B------:R-:W-:-:S04]  /*156a0*/  @P0 SHF.R.U32.HI R0, RZ, R3, R2 ;  /* 0x00000003ff000219 */ /* 0x000fc80000011602 */
[--C-:B------:R-:W-:Y:S01]  /*156b0*/  SHF.R.S32.HI R3, RZ, 0x1f, R0.reuse ;  /* 0x0000001fff037819 */ /* 0x100fe20000011400 */
[----:B------:R-:W-:-:S04]  /*156c0*/  IMAD.MOV R8, RZ, RZ, -R0 ;  /* 0x000000ffff087224 */ /* 0x000fc800078e0a00 */
[----:B------:R-:W-:Y:S02]  /*156d0*/  IMAD R8, R5, R8, R4 ;  /* 0x0000000805087224 */ /* 0x000fe400078e0204 */
[----:B--2---:R-:W-:-:S04]  /*156e0*/  IMAD R2, R10, UR6, RZ ;  /* 0x000000060a027c24 */ /* 0x004fc8000f8e02ff */
[----:B---3--:R-:W-:Y:S02]  /*156f0*/  IMAD R5, R7, UR7, R2 ;  /* 0x0000000707057c24 */ /* 0x008fe4000f8e0202 */
[----:B------:R-:W-:-:S04]  /*15700*/  IMAD.MOV.U32 R2, RZ, RZ, R0 ;  /* 0x000000ffff027224 */ /* 0x000fc800078e0000 */
[----:B------:R-:W-:-:S04]  /*15710*/  IMAD.WIDE.U32 R2, R7, UR6, R2 ;  /* 0x0000000607027c25 */ /* 0x000fc8000f8e0002 */
[----:B------:R-:W-:Y:S01]  /*15720*/  IMAD.IADD R0, R5, 0x1, R3 ;  /* 0x0000000105007824 */ /* 0x000fe200078e0203 */
[----:B------:R-:W-:-:S04]  /*15730*/  LEA R10, P0, R2, UR4, 0x2 ;  /* 0x00000004020a7c11 */ /* 0x000fc8000f8010ff */
[----:B------:R-:W-:-:S05]  /*15740*/  LEA.HI.X R11, R2, UR5, R0, 0x2, P0 ;  /* 0x00000005020b7c11 */ /* 0x000fca00080f1400 */
[----:B------:R0:W5:Y:S04]  /*15750*/  LDG.E R5, desc[UR8][R10.64] ;  /* 0x000000080a057981 */ /* 0x000168000c1e1900 */
.L_x_2693:
[----:B------:R-:W2:Y:S01]  /*15760*/  LDL R0, [R1+0x4] ;  /* 0x0000040001007983 */ /* 0x000ea20000100800 */
[----:B------:R-:W-:Y:S01]  /*15770*/  BSSY B3, `(.L_x_2694) ;  /* 0x0000005000037945 */ /* 0x000fe20003800000 */
[----:B--2---:R-:W-:Y:S01]  /*15780*/  IMAD R2, R9, 0x8, R0 ;  /* 0x0000000809027824 */ /* 0x004fe200078e0200 */
[----:B------:R-:W-:-:S04]  /*15790*/  SHF.L.U32 R0, R12, 0x1f, RZ ;  /* 0x0000001f0c007819 */ /* 0x000fc800000006ff */
[----:B------:R-:W1:Y:S02]  /*157a0*/  SYNCS.PHASECHK.TRANS64.TRYWAIT P0, [R2+URZ+0x38840], R0 ;  /* 0x03884000020075a7 */ /* 0x000e64000800017f */
[----:B-1----:R-:W-:Y:S05]  /*157b0*/  @!P0 BRA `(.L_x_2695) ;  /* 0x0000005000708947 */ /* 0x002fea0003800000 */
.L_x_2813:
[----:B------:R-:W-:Y:S05]  /*157c0*/  BSYNC B3 ;  /* 0x0000000000037941 */ /* 0x000fea0003800000 */
.L_x_2694:
[----:B------:R-:W2:Y:S01]  /*157d0*/  S2R R3, SR_TID.X ;  /* 0x0000000000037919 */ /* 0x000ea20000002100 */
[----:B------:R-:W-:Y:S01]  /*157e0*/  BSSY B3, `(.L_x_2696) ;  /* 0x000000b000037945 */ /* 0x000fe20003800000 */
        /* <DEDUP_REMOVED lines=10> */
.L_x_2697:
[----:B------:R-:W-:Y:S05]  /*15890*/  BSYNC B3 ;  /* 0x0000000000037941 */ /* 0x000fea0003800000 */
.L_x_2696:
[----:B------:R-:W2:Y:S04]  /*158a0*/  LDL R3, [R1+0x4] ;  /* 0x0000040001037983 */ /* 0x000ea80000100800 */
        /* <DEDUP_REMOVED lines=12> */
.L_x_2698:
        /* <DEDUP_REMOVED lines=16> */
.L_x_2699:
        /* <DEDUP_REMOVED lines=16> */
.L_x_2700:
        /* <DEDUP_REMOVED lines=16> */
.L_x_2701:
        /* <DEDUP_REMOVED lines=10> */
[----:B0-----:R-:W2:Y:S04]  /*15d10*/  LDL.LU R10, [R1+0x14] ;  /* 0x00001400010a7983 */ /* 0x001ea80000300800 */
[----:B------:R-:W3:Y:S01]  /*15d20*/  LDL R7, [R1+0x8] ;  /* 0x0000080001077983 */ /* 0x000ee20000100800 */
[----:B------:R-:W-:Y:S01]  /*15d30*/  BSSY B3, `(.L_x_2702) ;  /* 0x0000005000037945 */ /* 0x000fe20003800000 */
[----:B--2---:R-:W-:Y:S01]  /*15d40*/  SHF.L.U32 R0, R10, 0x1f, RZ ;  /* 0x0000001f0a007819 */ /* 0x004fe200000006ff */
[----:B---3--:R-:W-:-:S04]  /*15d50*/  IMAD R2, R7, 0x8, R6 ;  /* 0x0000000807027824 */ /* 0x008fc800078e0206 */
[----:B------:R-:W0:Y:S02]  /*15d60*/  SYNCS.PHASECHK.TRANS64.TRYWAIT P0, [R2+URZ+0x60], R0 ;  /* 0x00006000020075a7 */ /* 0x000e24000800017f */
[----:B0-----:R-:W-:Y:S05]  /*15d70*/  @!P0 BRA `(.L_x_2703) ;  /* 0x0000004c00148947 */ /* 0x001fea0003800000 */
.L_x_2814:
[----:B------:R-:W-:Y:S05]  /*15d80*/  BSYNC B3 ;  /* 0x0000000000037941 */ /* 0x000fea0003800000 */
.L_x_2702:
        /* <DEDUP_REMOVED lines=14> */
.L_x_2705:
[----:B------:R-:W-:Y:S05]  /*15e70*/  BSYNC B3 ;  /* 0x0000000000037941 */ /* 0x000fea0003800000 */
.L_x_2704:
        /* <DEDUP_REMOVED lines=15> */
.L_x_2706:
        /* <DEDUP_REMOVED lines=16> */
.L_x_2707:
        /* <DEDUP_REMOVED lines=16> */
.L_x_2708:
        /* <DEDUP_REMOVED lines=16> */
.L_x_2709:
        /* <DEDUP_REMOVED lines=13> */
.L_x_2692:
[----:B------:R-:W-:Y:S05]  /*16340*/  BSYNC B1 ;  /* 0x0000000000017941 */ /* 0x000fea0003800000 */
.L_x_2691:
[----:B------:R-:W2:Y:S04]  /*16350*/  LDL.LU R0, [R1+0x2c] ;  /* 0x00002c0001007983 */ /* 0x000ea80000300800 */
[----:B------:R1:W-:Y:S04]  /*16360*/  STL [R1+0x8], R9 ;  /* 0x0000080901007387 */ /* 0x0003e80000100800 */
[----:B------:R1:W-:Y:S02]  /*16370*/  STL [R1+0x14], R12 ;  /* 0x0000140c01007387 */ /* 0x0003e40000100800 */
[----:B-12---:R-:W-:-:S07]  /*16380*/  VIADD R0, R0, 0xfffffffd ;  /* 0xfffffffd00007836 */ /* 0x006fce0000000000 */
.L_x_2690:
[----:B------:R-:W-:Y:S05]  /*16390*/  BSYNC B2 ;  /* 0x0000000000027941 */ /* 0x000fea0003800000 */
.L_x_2689:
[----:B------:R-:W-:-:S13]  /*163a0*/  ISETP.NE.AND P0, PT, R4, RZ, PT ;  /* 0x000000ff0400720c */ /* 0x000fda0003f05270 */
[----:B------:R-:W-:Y:S05]  /*163b0*/  @!P0 BRA `(.L_x_2688) ;  /* 0x0000001c00088947 */ /* 0x000fea0003800000 */
[----:B0-----:R0:W5:Y:S02]  /*163c0*/  LDL R8, [R1] ;  /* 0x0000000001087983 */ /* 0x0011640000100800 */
.L_x_2748:
        /* <DEDUP_REMOVED lines=8> */
[----:B------:R-:W-:Y:S02]  /*16450*/  SEL R5, RZ, 0x1, P0 ;  /* 0x00000001ff057807 */ /* 0x000fe40000000000 */
[----:B------:R-:W-:Y:S02]  /*16460*/  SEL R4, R4, RZ, P0 ;  /* 0x000000ff04047207 */ /* 0x000fe40000000000 */
[----:B----4-:R-:W-:Y:S01]  /*16470*/  LOP3.LUT R5, R2, R5, RZ, 0x3c, !PT ;  /* 0x0000000502057212 */ /* 0x010fe200078e3cff */
[----:B-1----:R-:W-:Y:S06]  /*16480*/  @!P1 BRA `(.L_x_2711) ;  /* 0x0000000c004c9947 */ /* 0x002fec0003800000 */
        /* <DEDUP_REMOVED lines=25> */
.L_x_2712:
[----:B------:R-:W2:Y:S01]  /*16620*/  LDL R2, [R1+0x4] ;  /* 0x0000040001027983 */ /* 0x000ea20000100800 */
[----:B------:R-:W-:Y:S01]  /*16630*/  BSSY B2, `(.L_x_2713) ;  /* 0x0000005000027945 */ /* 0x000fe20003800000 */
[----:B--2---:R-:W-:Y:S01]  /*16640*/  IMAD R3, R4, 0x8, R2 ;  /* 0x0000000804037824 */ /* 0x004fe200078e0202 */
[----:B------:R-:W-:-:S04]  /*16650*/  SHF.L.U32 R2, R5, 0x1f, RZ ;  /* 0x0000001f05027819 */ /* 0x000fc800000006ff */
[----:B------:R-:W2:Y:S02]  /*16660*/  SYNCS.PHASECHK.TRANS64.TRYWAIT P0, [R3+URZ+0x38840], R2 ;  /* 0x03884002030075a7 */ /* 0x000ea4000800017f */
[----:B--2---:R-:W-:Y:S05]  /*16670*/  @!P0 BRA `(.L_x_2714) ;  /* 0x0000004000e88947 */ /* 0x004fea0003800000 */
.L_x_2815:
[----:B------:R-:W-:Y:S05]  /*16680*/  BSYNC B2 ;  /* 0x0000000000027941 */ /* 0x000fea0003800000 */
.L_x_2713:
        /* <DEDUP_REMOVED lines=12> */
.L_x_2716:
[----:B------:R-:W-:Y:S05]  /*16750*/  BSYNC B2 ;  /* 0x0000000000027941 */ /* 0x000fea0003800000 */
.L_x_2715:
        /* <DEDUP_REMOVED lines=13> */
.L_x_2717:
        /* <DEDUP_REMOVED lines=16> */
.L_x_2718:
        /* <DEDUP_REMOVED lines=16> */
.L_x_2719:
        /* <DEDUP_REMOVED lines=16> */
.L_x_2720:
        /* <DEDUP_REMOVED lines=17> */
.L_x_2816:
[----:B------:R-:W-:Y:S05]  /*16c40*/  BSYNC B2 ;  /* 0x0000000000027941 */ /* 0x000fea0003800000 */
.L_x_2721:
        /* <DEDUP_REMOVED lines=11> */
.L_x_2724:
[----:B------:R-:W-:Y:S05]  /*16d00*/  BSYNC B2 ;  /* 0x0000000000027941 */ /* 0x000fea0003800000 */
.L_x_2723:
        /* <DEDUP_REMOVED lines=14> */
.L_x_2725:
        /* <DEDUP_REMOVED lines=16> */
.L_x_2726:
        /* <DEDUP_REMOVED lines=16> */
.L_x_2727:
        /* <DEDUP_REMOVED lines=16> */
.L_x_2728:
        /* <DEDUP_REMOVED lines=13> */
.L_x_2711:
[----:B------:R-:W-:Y:S05]  /*171c0*/  BSYNC B1 ;  /* 0x0000000000017941 */ /* 0x000fea0003800000 */
.L_x_2710:
        /* <DEDUP_REMOVED lines=36> */
.L_x_2731:
[----:B------:R-:W3:Y:S01]  /*17410*/  LDL R2, [R1+0x4] ;  /* 0x0000040001027983 */ /* 0x000ee20000100800 */
[----:B------:R-:W-:Y:S01]  /*17420*/  SHF.L.U32 R3, R10, 0x1f, RZ ;  /* 0x0000001f0a037819 */ /* 0x000fe200000006ff */
[----:B------:R-:W-:Y:S01]  /*17430*/  BSSY B2, `(.L_x_2732) ;  /* 0x0000004000027945 */ /* 0x000fe20003800000 */
[----:B---3--:R-:W-:-:S04]  /*17440*/  IMAD R2, R11, 0x8, R2 ;  /* 0x000000080b027824 */ /* 0x008fc800078e0202 */
[----:B------:R-:W3:Y:S02]  /*17450*/  SYNCS.PHASECHK.TRANS64.TRYWAIT P0, [R2+URZ+0x38840], R3 ;  /* 0x03884003020075a7 */ /* 0x000ee4000800017f */
[----:B---3--:R-:W-:Y:S05]  /*17460*/  @!P0 BRA `(.L_x_2733) ;  /* 0x0000003400948947 */ /* 0x008fea0003800000 */
.L_x_2817:
[----:B------:R-:W-:Y:S05]  /*17470*/  BSYNC B2 ;  /* 0x0000000000027941 */ /* 0x000fea0003800000 */
.L_x_2732:
        /* <DEDUP_REMOVED lines=12> */
.L_x_2735:
[----:B------:R-:W-:Y:S05]  /*17540*/  BSYNC B2 ;  /* 0x0000000000027941 */ /* 0x000fea0003800000 */
.L_x_2734:
        /* <DEDUP_REMOVED lines=15> */
.L_x_2736:
        /* <DEDUP_REMOVED lines=16> */
.L_x_2737:
        /* <DEDUP_REMOVED lines=16> */
.L_x_2738:
        /* <DEDUP_REMOVED lines=16> */
.L_x_2739:
        /* <DEDUP_REMOVED lines=15> */
.L_x_2818:
[----:B------:R-:W-:Y:S05]  /*17a30*/  BSYNC B2 ;  /* 0x0000000000027941 */ /* 0x000fea0003800000 */
.L_x_2740:
        /* <DEDUP_REMOVED lines=11> */
.L_x_2743:
[----:B------:R-:W-:Y:S05]  /*17af0*/  BSYNC B2 ;  /* 0x0000000000027941 */ /* 0x000fea0003800000 */
.L_x_2742:
        /* <DEDUP_REMOVED lines=13> */
.L_x_2744:
        /* <DEDUP_REMOVED lines=16> */
.L_x_2745:
        /* <DEDUP_REMOVED lines=16> */
.L_x_2746:
        /* <DEDUP_REMOVED lines=16> */
.L_x_2747:
        /* <DEDUP_REMOVED lines=13> */
.L_x_2730:
[----:B------:R-:W-:Y:S05]  /*17fa0*/  BSYNC B1 ;  /* 0x0000000000017941 */ /* 0x000fea0003800000 */
.L_x_2729:
[C---:B------:R-:W-:Y:S01]  /*17fb0*/  ISETP.GT.AND P0, PT, R0.reuse, 0x1, PT ;  /* 0x000000010000780c */ /* 0x040fe20003f04270 */
[----:B------:R-:W-:-:S12]  /*17fc0*/  VIADD R0, R0, 0xfffffffe ;  /* 0xfffffffe00007836 */ /* 0x000fd80000000000 */
[----:B------:R-:W-:Y:S05]  /*17fd0*/  @P0 BRA `(.L_x_2748) ;  /* 0xffffffe000fc0947 */ /* 0x000fea000383ffff */
.L_x_2688:
[----:B------:R-:W-:Y:S05]  /*17fe0*/  BSYNC B0 ;  /* 0x0000000000007941 */ /* 0x000fea0003800000 */
.L_x_2687:
[----:B------:R-:W4:Y:S01]  /*17ff0*/  S2R R2, SR_TID.X ;  /* 0x0000000000027919 */ /* 0x000f220000002100 */
[----:B------:R-:W-:Y:S01]  /*18000*/  BSSY B0, `(.L_x_2749) ;  /* 0x0000011000007945 */ /* 0x000fe20003800000 */
[----:B----4-:R-:W-:-:S04]  /*18010*/  LOP3.LUT R3, R2, 0x7f, RZ, 0xc0, !PT ;  /* 0x0000007f02037812 */ /* 0x010fc800078ec0ff */
[----:B------:R-:W-:-:S13]  /*18020*/  ISETP.NE.AND P0, PT, R3, RZ, PT ;  /* 0x000000ff0300720c */ /* 0x000fda0003f05270 */
[----:B------:R-:W-:Y:S05]  /*18030*/  @P0 BRA `(.L_x_2750) ;  /* 0x0000000000340947 */ /* 0x000fea0003800000 */
[----:B------:R-:W4:Y:S01]  /*18040*/  S2R R2, SR_LANEID ;  /* 0x0000000000027919 */ /* 0x000f220000000000 */
[----:B------:R-:W-:Y:S01]  /*18050*/  VOTEU.ANY UR4, UPT, PT ;  /* 0x0000000000047886 */ /* 0x000fe200038e0100 */
[----:B0-----:R-:W0:Y:S01]  /*18060*/  LDC.64 R4, c[0x0][0xc60] ;  /* 0x00031800ff047b82 */ /* 0x001e220000000a00 */
[----:B------:R-:W4:Y:S01]  /*18070*/  FLO.U32 R0, UR4 ;  /* 0x0000000400007d00 */ /* 0x000f2200080e0000 */
[----:B------:R-:W-:Y:S01]  /*18080*/  ULDC.64 UR6, c[0x0][0x208] ;  /* 0x0000820000067ab9 */ /* 0x000fe20000000a00 */
[----:B----4-:R-:W-:-:S06]  /*18090*/  ISETP.EQ.U32.AND P0, PT, R0, R2, PT ;  /* 0x000000020000720c */ /* 0x010fcc0003f02070 */
[----:B------:R-:W0:Y:S07]  /*180a0*/  POPC R2, UR4 ;  /* 0x0000000400027d09 */ /* 0x000e2e0008000000 */
[----:B0-----:R-:W4:Y:S04]  /*180b0*/  @P0 ATOMG.E.ADD.STRONG.GPU PT, R2, desc[UR6][R4.64], R2 ;  /* 0x00000002040209a8 */ /* 0x001f2800081ee1c6 */
[----:B----4-:R0:W4:Y:S02]  /*180c0*/  SHFL.IDX PT, R2, R2, R0, 0x1f ;  /* 0x00001f0002027589 */ /* 0x01012400000e0000 */
[----:B0-----:R-:W0:Y:S02]  /*180d0*/  S2R R0, SR_LTMASK ;  /* 0x0000000000007919 */ /* 0x001e240000003900 */
[----:B0-----:R-:W-:-:S06]  /*180e0*/  LOP3.LUT R0, R0, UR4, RZ, 0xc0, !PT ;  /* 0x0000000400007c12 */ /* 0x001fcc000f8ec0ff */
[----:B------:R-:W4:Y:S02]  /*180f0*/  POPC R0, R0 ;  /* 0x0000000000007309 */ /* 0x000f240000000000 */
[----:B----4-:R-:W-:-:S07]  /*18100*/  IADD3 R16, R2, UR38, R0 ;  /* 0x0000002602107c10 */ /* 0x010fce000fffe000 */
.L_x_2750:
[----:B------:R-:W-:Y:S05]  /*18110*/  BSYNC B0 ;  /* 0x0000000000007941 */ /* 0x000fea0003800000 */
.L_x_2749:
        /* <DEDUP_REMOVED lines=13> */
.L_x_2819:
[----:B------:R-:W-:Y:S05]  /*181f0*/  BSYNC B1 ;  /* 0x0000000000017941 */ /* 0x000fea0003800000 */
.L_x_2753:
        /* <DEDUP_REMOVED lines=9> */
.L_x_2756:
[----:B------:R-:W-:Y:S05]  /*18290*/  BSYNC B1 ;  /* 0x0000000000017941 */ /* 0x000fea0003800000 */
.L_x_2755:
[----:B0-----:R-:W4:Y:S04]  /*182a0*/  LDL.LU R5, [R1+0x18] ;  /* 0x0000180001057983 */ /* 0x001f280000300800 */
[----:B------:R-:W4:Y:S04]  /*182b0*/  LDL.LU R3, [R1+0xc] ;  /* 0x00000c0001037983 */ /* 0x000f280000300800 */
[----:B------:R-:W3:Y:S04]  /*182c0*/  LDL R4, [R1+0x4] ;  /* 0x0000040001047983 */ /* 0x000ee80000100800 */
[----:B--2---:R-:W3:Y:S01]  /*182d0*/  LDL R2, [R1+0x8] ;  /* 0x0000080001027983 */ /* 0x004ee20000100800 */
        /* <DEDUP_REMOVED lines=8> */
[----:B---3--:R-:W-:-:S04]  /*18360*/  IMAD R2, R2, 0xa000, R4 ;  /* 0x0000a00002027824 */ /* 0x008fc800078e0204 */
[----:B------:R-:W-:-:S07]  /*18370*/  VIADD R4, R2, 0x400 ;  /* 0x0000040002047836 */ /* 0x000fce0000000000 */
.L_x_2757:
        /* <DEDUP_REMOVED lines=16> */
.L_x_2758:
        /* <DEDUP_REMOVED lines=16> */
.L_x_2759:
        /* <DEDUP_REMOVED lines=16> */
.L_x_2760:
        /* <DEDUP_REMOVED lines=11> */
.L_x_2752:
[----:B------:R-:W-:Y:S05]  /*18730*/  BSYNC B0 ;  /* 0x0000000000007941 */ /* 0x000fea0003800000 */
.L_x_2751:
[----:B0-----:R-:W4:Y:S04]  /*18740*/  LDL.LU R5, [R1+0x8] ;  /* 0x0000080001057983 */ /* 0x001f280000300800 */
        /* <DEDUP_REMOVED lines=8> */
.L_x_2667:
[----:B------:R-:W-:Y:S05]  /*187d0*/  BSYNC B7 ;  /* 0x0000000000077941 */ /* 0x000fea0003800000 */
.L_x_2665:
[----:B0-----:R-:W4:Y:S02]  /*187e0*/  LDL R0, [R1+0x50] ;  /* 0x0000500001007983 */ /* 0x001f240000100800 */
[----:B----4-:R-:W-:-:S13]  /*187f0*/  ISETP.NE.AND P0, PT, R0, RZ, PT ;  /* 0x000000ff0000720c */ /* 0x010fda0003f05270 */
[----:B------:R-:W-:Y:S05]  /*18800*/  @!P0 BRA `(.L_x_2761) ;  /* 0x0000000000288947 */ /* 0x000fea0003800000 */
[----:B------:R-:W-:Y:S05]  /*18810*/  WARPSYNC.ALL ;  /* 0x0000000000007948 */ /* 0x000fea0003800000 */
[----:B------:R-:W0:Y:S08]  /*18820*/  S2UR UR5, SR_CgaCtaId ;  /* 0x00000000000579c3 */ /* 0x000e300000008800 */
[----:B------:R-:W-:Y:S06]  /*18830*/  BAR.SYNC.DEFER_BLOCKING 0x5, 0x180 ;  /* 0x0146000000007b1d */ /* 0x000fec0000010000 */
[----:B------:R-:W-:-:S02]  /*18840*/  UMOV UR4, 0x400 ;  /* 0x0000040000047882 */ /* 0x000fc40000000000 */
[----:B0-----:R-:W-:-:S06]  /*18850*/  ULEA UR4, UR5, UR4, 0x18 ;  /* 0x0000000405047291 */ /* 0x001fcc000f8ec03f */
[----:B------:R-:W-:-:S05]  /*18860*/  IMAD.U32 R0, RZ, RZ, UR4 ;  /* 0x00000004ff007e24 */ /* 0x000fca000f8e00ff */
[----:B------:R4:W0:Y:S04]  /*18870*/  LDS.128 R16, [R0+0x388d0] ;  /* 0x0388d00000107984 */ /* 0x0008280000000c00 */
[----:B------:R4:W-:Y:S01]  /*18880*/  STL [R1+0x4], R0 ;  /* 0x0000040001007387 */ /* 0x0009e20000100800 */
[----:B------:R-:W-:Y:S06]  /*18890*/  BAR.ARV 0x4, 0x180 ;  /* 0x0106000000007b1d */ /* 0x000fec0000002000 */
[----:B------:R-:W-:Y:S05]  /*188a0*/  BRA `(.L_x_2762) ;  /* 0x0000000800e47947 */ /* 0x000fea0003800000 */
.L_x_2761:
[----:B------:R-:W0:Y:S01]  /*188b0*/  S2R R0, SR_TID.X ;  /* 0x0000000000007919 */ /* 0x000e220000002100 */
[----:B------:R-:W-:Y:S01]  /*188c0*/  UMOV UR4, 0xffffffff ;  /* 0xffffffff00047882 */ /* 0x000fe20000000000 */
[----:B0-----:R-:W-:-:S04]  /*188d0*/  LOP3.LUT R6, R0, 0x1f, RZ, 0xc0, !PT ;  /* 0x0000001f00067812 */ /* 0x001fc800078ec0ff */
[----:B------:R-:W-:Y:S01]  /*188e0*/  ISETP.NE.AND P0, PT, R6, 0x1f, PT ;  /* 0x0000001f0600780c */ /* 0x000fe20003f05270 */
[----:B------:R-:W-:-:S12]  /*188f0*/  BRA.DIV UR4, `(.L_x_2763) ;  /* 0x0000002204ac7947 */ /* 0x000fd8000b800000 */
[----:B------:R-:W-:Y:S01]  /*18900*/  IMAD.IADD R5, R19, 0x1, R6 ;  /* 0x0000000113057824 */ /* 0x000fe200078e0206 */
[----:B------:R-:W-:Y:S01]  /*18910*/  ULDC UR4, c[0x0][0xc3c] ;  /* 0x00030f0000047ab9 */ /* 0x000fe20000000800 */
[----:B------:R-:W-:-:S03]  /*18920*/  ULDC.64 UR6, c[0x0][0x208] ;  /* 0x0000820000067ab9 */ /* 0x000fc60000000a00 */
[----:B------:R-:W-:-:S13]  /*18930*/  ISETP.GE.OR P1, PT, R5, UR4, !P0 ;  /* 0x0000000405007c0c */ /* 0x000fda000c726670 */
[----:B------:R-:W0:Y:S02]  /*18940*/  @!P1 LDC.64 R2, c[0x0][0xc80] ;  /* 0x00032000ff029b82 */ /* 0x000e240000000a00 */
[----:B0-----:R-:W-:-:S06]  /*18950*/  @!P1 IMAD.WIDE R2, R5, 0x4, R2 ;  /* 0x0000000405029825 */ /* 0x001fcc00078e0202 */
[----:B------:R0:W4:Y:S01]  /*18960*/  @!P1 LDG.E R3, desc[UR6][R2.64] ;  /* 0x0000000602039981 */ /* 0x000122000c1e1900 */
[C---:B------:R-:W-:Y:S02]  /*18970*/  ISETP.GE.U32.AND P2, PT, R6.reuse, 0x2, PT ;  /* 0x000000020600780c */ /* 0x040fe40003f46070 */
[C---:B------:R-:W-:Y:S01]  /*18980*/  ISETP.GE.U32.AND P3, PT, R6.reuse, 0x4, PT ;  /* 0x000000040600780c */ /* 0x040fe20003f66070 */
[----:B------:R-:W-:Y:S01]  /*18990*/  SHFL.IDX PT, R0, R16, RZ, 0x1f ;  /* 0x00001fff10007589 */ /* 0x000fe200000e0000 */
[C---:B------:R-:W-:Y:S02]  /*189a0*/  ISETP.GE.U32.AND P4, PT, R6.reuse, 0x8, PT ;  /* 0x000000080600780c */ /* 0x040fe40003f86070 */
[C---:B------:R-:W-:Y:S01]  /*189b0*/  ISETP.GE.U32.AND P5, PT, R6.reuse, 0x10, PT ;  /* 0x000000100600780c */ /* 0x040fe20003fa6070 */
[----:B0-----:R-:W-:Y:S02]  /*189c0*/  IMAD.MOV.U32 R2, RZ, RZ, RZ ;  /* 0x000000ffff027224 */ /* 0x001fe400078e00ff */
[----:B----4-:R-:W-:Y:S01]  /*189d0*/  @!P1 IMAD.MOV.U32 R2, RZ, RZ, R3 ;  /* 0x000000ffff029224 */ /* 0x010fe200078e0003 */
[----:B------:R-:W-:-:S04]  /*189e0*/  ISETP.NE.AND P1, PT, R6, RZ, PT ;  /* 0x000000ff0600720c */ /* 0x000fc80003f25270 */
[----:B------:R-:W0:Y:S02]  /*189f0*/  SHFL.UP PT, R3, R2, 0x1, RZ ;  /* 0x0420000002037989 */ /* 0x000e2400000e00ff */
[----:B0-----:R-:W-:-:S05]  /*18a00*/  SEL R5, R3, RZ, P1 ;  /* 0x000000ff03057207 */ /* 0x001fca0000800000 */
[----:B------:R-:W-:Y:S02]  /*18a10*/  IMAD.IADD R3, R2, 0x1, R5 ;  /* 0x0000000102037824 */ /* 0x000fe400078e0205 */
[----:B------:R-:W-:Y:S04]  /*18a20*/  SHFL.IDX PT, R5, R16, 0x1, 0x1f ;  /* 0x00201f0010057f89 */ /* 0x000fe800000e0000 */
        /* <DEDUP_REMOVED lines=12> */
[----:B------:R0:W4:Y:S02]  /*18af0*/  SHFL.IDX PT, R16, R3, 0x1f, 0x1f ;  /* 0x03e01f0003107f89 */ /* 0x00012400000e0000 */
.L_x_2829:
[----:B------:R-:W-:Y:S02]  /*18b00*/  ULDC UR4, c[0x0][0xc38] ;  /* 0x00030e0000047ab9 */ /* 0x000fe40000000800 */
[----:B------:R-:W-:-:S04]  /*18b10*/  IMAD.U32 R4, RZ, RZ, UR4 ;  /* 0x00000004ff047e24 */ /* 0x000fc8000f8e00ff */
[----:B----4-:R-:W-:-:S04]  /*18b20*/  IMAD R16, R16, R4, RZ ;  /* 0x0000000410107224 */ /* 0x010fc800078e02ff */
[----:B------:R-:W-:-:S05]  /*18b30*/  IMAD.IADD R5, R5, 0x1, R16 ;  /* 0x0000000105057824 */ /* 0x000fca00078e0210 */
[----:B------:R-:W-:-:S13]  /*18b40*/  ISETP.GT.AND P6, PT, R5, R0, PT ;  /* 0x000000000500720c */ /* 0x000fda0003fc4270 */
[----:B------:R-:W-:Y:S05]  /*18b50*/  @P6 BRA `(.L_x_2764) ;  /* 0x0000000000a06947 */ /* 0x000fea0003800000 */
.L_x_2769:
[----:B0-----:R-:W0:Y:S01]  /*18b60*/  LDC R3, c[0x0][0xc3c] ;  /* 0x00030f00ff037b82 */ /* 0x001e220000000800 */
[----:B------:R-:W-:-:S05]  /*18b70*/  VIADD R19, R19, 0x1f ;  /* 0x0000001f13137836 */ /* 0x000fca0000000000 */
[----:B0-----:R-:W-:-:S13]  /*18b80*/  ISETP.GE.AND P6, PT, R19, R3, PT ;  /* 0x000000031300720c */ /* 0x001fda0003fc6270 */
[----:B------:R-:W-:Y:S05]  /*18b90*/  @P6 BRA `(.L_x_2765) ;  /* 0x0000000400dc6947 */ /* 0x000fea0003800000 */
[----:B------:R-:W0:Y:S01]  /*18ba0*/  S2R R2, SR_TID.X ;  /* 0x0000000000027919 */ /* 0x000e220000002100 */
[----:B------:R-:W-:Y:S01]  /*18bb0*/  BSSY B0, `(.L_x_2766) ;  /* 0x000000a000007945 */ /* 0x000fe20003800000 */
[----:B0-----:R-:W-:-:S05]  /*18bc0*/  LOP3.LUT R2, R2, 0x1f, RZ, 0xc0, !PT ;  /* 0x0000001f02027812 */ /* 0x001fca00078ec0ff */
[----:B------:R-:W-:Y:S02]  /*18bd0*/  IMAD.IADD R4, R19, 0x1, R2 ;  /* 0x0000000113047824 */ /* 0x000fe400078e0202 */
[----:B------:R-:W-:-:S03]  /*18be0*/  IMAD.MOV.U32 R2, RZ, RZ, RZ ;  /* 0x000000ffff027224 */ /* 0x000fc600078e00ff */
[----:B------:R-:W-:-:S13]  /*18bf0*/  ISETP.GE.OR P6, PT, R4, R3, !P0 ;  /* 0x000000030400720c */ /* 0x000fda00047c6670 */
[----:B------:R-:W-:Y:S05]  /*18c00*/  @P6 BRA `(.L_x_2767) ;  /* 0x0000000000106947 */ /* 0x000fea0003800000 */
[----:B------:R-:W0:Y:S01]  /*18c10*/  LDC.64 R2, c[0x0][0xc80] ;  /* 0x00032000ff027b82 */ /* 0x000e220000000a00 */
[----:B------:R-:W-:Y:S01]  /*18c20*/  ULDC.64 UR4, c[0x0][0x208] ;  /* 0x0000820000047ab9 */ /* 0x000fe20000000a00 */
[----:B0-----:R-:W-:-:S06]  /*18c30*/  IMAD.WIDE R2, R4, 0x4, R2 ;  /* 0x0000000404027825 */ /* 0x001fcc00078e0202 */
[----:B------:R0:W5:Y:S02]  /*18c40*/  LDG.E R2, desc[UR4][R2.64] ;  /* 0x0000000402027981 */ /* 0x000164000c1e1900 */
.L_x_2767:
[----:B------:R-:W-:Y:S05]  /*18c50*/  BSYNC B0 ;  /* 0x0000000000007941 */ /* 0x000fea0003800000 */
.L_x_2766:
[----:B------:R-:W-:-:S03]  /*18c60*/  UMOV UR4, 0xffffffff ;  /* 0xffffffff00047882 */ /* 0x000fc60000000000 */
[----:B------:R-:W-:Y:S05]  /*18c70*/  BRA.DIV UR4, `(.L_x_2768) ;  /* 0x00000026040c7947 */ /* 0x000fea000b800000 */
[----:B-----5:R-:W0:Y:S02]  /*18c80*/  SHFL.UP PT, R14, R2, 0x1, RZ ;  /* 0x04200000020e7989 */ /* 0x020e2400000e00ff */
        /* <DEDUP_REMOVED lines=15> */
.L_x_2837:
[----:B------:R-:W-:Y:S02]  /*18d80*/  ULDC UR4, c[0x0][0xc38] ;  /* 0x00030e0000047ab9 */ /* 0x000fe40000000800 */
[----:B------:R-:W-:-:S04]  /*18d90*/  IMAD.U32 R4, RZ, RZ, UR4 ;  /* 0x00000004ff047e24 */ /* 0x000fc8000f8e00ff */
[----:B----4-:R-:W-:-:S04]  /*18da0*/  IMAD R16, R16, R4, RZ ;  /* 0x0000000410107224 */ /* 0x010fc800078e02ff */
[----:B------:R-:W-:-:S05]  /*18db0*/  IMAD.IADD R5, R16, 0x1, R5 ;  /* 0x0000000110057824 */ /* 0x000fca00078e0205 */
[----:B------:R-:W-:-:S13]  /*18dc0*/  ISETP.GT.AND P6, PT, R5, R0, PT ;  /* 0x000000000500720c */ /* 0x000fda0003fc4270 */
[----:B------:R-:W-:Y:S05]  /*18dd0*/  @!P6 BRA `(.L_x_2769) ;  /* 0xfffffffc0060e947 */ /* 0x000fea000383ffff */
.L_x_2764:
        /* <DEDUP_REMOVED lines=8> */
.L_x_2841:
[----:B------:R-:W-:Y:S01]  /*18e60*/  ISETP.NE.AND P0, PT, R5, RZ, PT ;  /* 0x000000ff0500720c */ /* 0x000fe20003f05270 */
[----:B------:R-:W-:-:S12]  /*18e70*/  IMAD.MOV.U32 R5, RZ, RZ, RZ ;  /* 0x000000ffff057224 */ /* 0x000fd800078e00ff */
[----:B------:R-:W-:Y:S05]  /*18e80*/  @!P0 BRA `(.L_x_2771) ;  /* 0x0000000000148947 */ /* 0x000fea0003800000 */
[----:B------:R-:W-:Y:S01]  /*18e90*/  UMOV UR4, 0xffffffff ;  /* 0xffffffff00047882 */ /* 0x000fe20000000000 */
[----:B------:R-:W-:Y:S02]  /*18ea0*/  VIADD R12, R6, 0xffffffff ;  /* 0xffffffff060c7836 */ /* 0x000fe40000000000 */
[----:B------:R-:W-:Y:S05]  /*18eb0*/  BRA.DIV UR4, `(.L_x_2772) ;  /* 0x0000002604987947 */ /* 0x000fea000b800000 */
[----:B0-----:R0:W0:Y:S02]  /*18ec0*/  SHFL.IDX PT, R3, R3, R12, 0x1f ;  /* 0x00001f0c03037589 */ /* 0x00102400000e0000 */
.L_x_2844:
[----:B0-----:R-:W-:-:S07]  /*18ed0*/  IMAD.MOV.U32 R5, RZ, RZ, R3 ;  /* 0x000000ffff057224 */ /* 0x001fce00078e0003 */
.L_x_2771:
[----:B0---4-:R-:W0:Y:S01]  /*18ee0*/  LDC.64 R2, c[0x0][0xc90] ;  /* 0x00032400ff027b82 */ /* 0x011e220000000a00 */
[----:B------:R-:W-:Y:S01]  /*18ef0*/  IMAD.IADD R19, R6, 0x1, R19 ;  /* 0x0000000106137824 */ /* 0x000fe200078e0213 */
[----:B------:R-:W-:-:S03]  /*18f00*/  ULDC.64 UR4, c[0x0][0x208] ;  /* 0x0000820000047ab9 */ /* 0x000fc60000000a00 */
[----:B0-----:R-:W-:-:S05]  /*18f10*/  IMAD.WIDE R2, R19, 0x4, R2 ;  /* 0x0000000413027825 */ /* 0x001fca00078e0202 */
[----:B-1-3--:R-:W3:Y:S01]  /*18f20*/  LDG.E R7, desc[UR4][R2.64] ;  /* 0x0000000402077981 */ /* 0x00aee2000c1e1900 */
[----:B------:R-:W-:-:S04]  /*18f30*/  IMAD R16, R5, R4, R16 ;  /* 0x0000000405107224 */ /* 0x000fc800078e0210 */
[----:B------:R-:W-:Y:S02]  /*18f40*/  IMAD.IADD R0, R0, 0x1, -R16 ;  /* 0x0000000100007824 */ /* 0x000fe400078e0a10 */
[----:B---3--:R-:W-:-:S05]  /*18f50*/  IMAD R6, R17, R7, RZ ;  /* 0x0000000711067224 */ /* 0x008fca00078e02ff */
        /* <DEDUP_REMOVED lines=59> */
.L_x_2765:
[----:B------:R-:W-:Y:S01]  /*19310*/  UMOV UR4, URZ ;  /* 0x0000003f00047c82 */ /* 0x000fe20008000000 */
[----:B------:R-:W-:Y:S01]  /*19320*/  UMOV UR5, URZ ;  /* 0x0000003f00057c82 */ /* 0x000fe20008000000 */
[----:B------:R-:W-:Y:S01]  /*19330*/  ULDC UR6, c[0x0][0xc3c] ;  /* 0x00030f0000067ab9 */ /* 0x000fe20000000800 */
[----:B------:R-:W-:Y:S02]  /*19340*/  IMAD.MOV.U32 R16, RZ, RZ, R0 ;  /* 0x000000ffff107224 */ /* 0x000fe400078e0000 */
[----:B------:R-:W-:Y:S02]  /*19350*/  IMAD.U32 R17, RZ, RZ, UR4 ;  /* 0x00000004ff117e24 */ /* 0x000fe4000f8e00ff */
[----:B------:R-:W-:Y:S02]  /*19360*/  IMAD.U32 R18, RZ, RZ, UR5 ;  /* 0x00000005ff127e24 */ /* 0x000fe4000f8e00ff */
[----:B------:R-:W-:-:S07]  /*19370*/  IMAD.U32 R19, RZ, RZ, UR6 ;  /* 0x00000006ff137e24 */ /* 0x000fce000f8e00ff */
.L_x_2773:
[----:B------:R0:W4:Y:S01]  /*19380*/  LDL R3, [R1+0x4] ;  /* 0x0000040001037983 */ /* 0x0001220000100800 */
[----:B------:R-:W1:Y:S01]  /*19390*/  S2R R0, SR_TID.X ;  /* 0x0000000000007919 */ /* 0x000e620000002100 */
[----:B------:R-:W-:Y:S05]  /*193a0*/  WARPSYNC.ALL ;  /* 0x0000000000007948 */ /* 0x000fea0003800000 */
[----:B-1----:R-:W-:Y:S01]  /*193b0*/  LOP3.LUT R0, R0, 0x1f, RZ, 0xc0, !PT ;  /* 0x0000001f00007812 */ /* 0x002fe200078ec0ff */
[----:B------:R-:W-:Y:S03]  /*193c0*/  BAR.SYNC.DEFER_BLOCKING 0x4, 0x180 ;  /* 0x0106000000007b1d */ /* 0x000fe60000010000 */
[----:B------:R-:W-:-:S13]  /*193d0*/  ISETP.NE.AND P0, PT, R0, RZ, PT ;  /* 0x000000ff0000720c */ /* 0x000fda0003f05270 */
[----:B------:R-:W4:Y:S01]  /*193e0*/  @!P0 S2R R0, SR_CgaCtaId ;  /* 0x0000000000008919 */ /* 0x000f220000008800 */
[----:B------:R-:W-:-:S04]  /*193f0*/  @!P0 MOV R2, 0x400 ;  /* 0x0000040000028802 */ /* 0x000fc80000000f00 */
[----:B----4-:R-:W-:-:S05]  /*19400*/  @!P0 LEA R3, R0, R2, 0x18 ;  /* 0x0000000200038211 */ /* 0x010fca00078ec0ff */
[----:B------:R0:W-:Y:S04]  /*19410*/  @!P0 STS.128 [R3+0x388d0], R16 ;  /* 0x0388d01003008388 */ /* 0x0001e80000000c00 */
[----:B------:R0:W-:Y:S01]  /*19420*/  @!P0 STL [R1+0x4], R3 ;  /* 0x0000040301008387 */ /* 0x0001e20000100800 */
[----:B------:R-:W-:Y:S06]  /*19430*/  BAR.ARV 0x5, 0x180 ;  /* 0x0146000000007b1d */ /* 0x000fec0000002000 */
.L_x_2762:
[----:B------:R-:W-:Y:S02]  /*19440*/  ULDC UR4, c[0x0][0xc3c] ;  /* 0x00030f0000047ab9 */ /* 0x000fe40000000800 */
[----:B0-----:R-:W-:-:S13]  /*19450*/  ISETP.GE.AND P0, PT, R19, UR4, PT ;  /* 0x0000000413007c0c */ /* 0x001fda000bf06270 */
[----:B------:R-:W-:Y:S05]  /*19460*/  @!P0 BRA `(.L_x_2774) ;  /* 0xffffff9c00808947 */ /* 0x000fea000383ffff */
[----:B------:R-:W-:Y:S05]  /*19470*/  BSYNC B8 ;  /* 0x0000000000087941 */ /* 0x000fea0003800000 */
.L_x_2661:
[----:B----4-:R-:W4:Y:S01]  /*19480*/  LDL.LU R0, [R1+0x48] ;  /* 0x0000480001007983 */ /* 0x010f220000300800 */
[----:B------:R-:W-:Y:S01]  /*19490*/  BSSY B0, `(.L_x_2775) ;  /* 0x000000b000007945 */ /* 0x000fe20003800000 */
[----:B------:R-:W0:Y:S01]  /*194a0*/  S2R R5, SR_CgaCtaId ;  /* 0x0000000000057919 */ /* 0x000e220000008800 */
[----:B----4-:R-:W-:-:S05]  /*194b0*/  VIADD R0, R0, 0x1 ;  /* 0x0000000100007836 */ /* 0x010fca0000000000 */
[----:B------:R-:W-:-:S04]  /*194c0*/  LEA.HI R2, R0, R0, RZ, 0x1 ;  /* 0x0000000000027211 */ /* 0x000fc800078f08ff */
[----:B------:R-:W-:-:S05]  /*194d0*/  LOP3.LUT R3, R2, 0xfffffffe, RZ, 0xc0, !PT ;  /* 0xfffffffe02037812 */ /* 0x000fca00078ec0ff */
[----:B------:R-:W-:Y:S01]  /*194e0*/  IMAD.IADD R3, R0, 0x1, -R3 ;  /* 0x0000000100037824 */ /* 0x000fe200078e0a03 */
[----:B------:R-:W-:-:S04]  /*194f0*/  MOV R0, 0x400 ;  /* 0x0000040000007802 */ /* 0x000fc80000000f00 */
[----:B0-----:R-:W-:Y:S02]  /*19500*/  LEA R0, R5, R0, 0x18 ;  /* 0x0000000005007211 */ /* 0x001fe400078ec0ff */
[----:B------:R-:W-:-:S04]  /*19510*/  SHF.L.U32 R3, R3, 0x1f, RZ ;  /* 0x0000001f03037819 */ /* 0x000fc800000006ff */
[----:B------:R-:W0:Y:S02]  /*19520*/  SYNCS.PHASECHK.TRANS64.TRYWAIT P0, [R0+URZ+0x38820], R3 ;  /* 0x03882003000075a7 */ /* 0x000e24000800017f */
[----:B0-----:R-:W-:Y:S05]  /*19530*/  @!P0 BRA `(.L_x_2776) ;  /* 0x0000002000208947 */ /* 0x001fea0003800000 */
.L_x_2845:
[----:B------:R-:W-:Y:S05]  /*19540*/  BSYNC B0 ;  /* 0x0000000000007941 */ /* 0x000fea0003800000 */
.L_x_2775:
[----:B------:R-:W-:-:S03]  /*19550*/  UMOV UR4, 0xffffffff ;  /* 0xffffffff00047882 */ /* 0x000fc60000000000 */
[----:B------:R-:W-:Y:S05]  /*19560*/  BRA.DIV UR4, `(.L_x_2777) ;  /* 0x0000002204287947 */ /* 0x000fea000b800000 */
[----:B------:R-:W4:Y:S02]  /*19570*/  S2R R2, SR_TID.X ;  /* 0x0000000000027919 */ /* 0x000f240000002100 */
[----:B----4-:R-:W-:-:S04]  /*19580*/  SHF.R.U32.HI R2, RZ, 0x5, R2 ;  /* 0x00000005ff027819 */ /* 0x010fc80000011602 */
[----:B------:R-:W-:-:S05]  /*19590*/  LOP3.LUT R2, R2, 0x3, RZ, 0xc0, !PT ;  /* 0x0000000302027812 */ /* 0x000fca00078ec0ff */
[----:B------:R4:W0:Y:S02]  /*195a0*/  SHFL.IDX PT, R14, R2, RZ, 0x1f ;  /* 0x00001fff020e7589 */ /* 0x00082400000e0000 */
.L_x_2848:
[----:B0-----:R-:W-:Y:S01]  /*195b0*/  ISETP.NE.AND P0, PT, R14, RZ, PT ;  /* 0x000000ff0e00720c */ /* 0x001fe20003f05270 */
[----:B------:R-:W-:-:S12]  /*195c0*/  BSSY B0, `(.L_x_2778) ;  /* 0x0000029000007945 */ /* 0x000fd80003800000 */
[----:B------:R-:W-:Y:S05]  /*195d0*/  @P0 BRA `(.L_x_2779) ;  /* 0x00000000009c0947 */ /* 0x000fea0003800000 */
[----:B------:R-:W-:-:S03]  /*195e0*/  UMOV UR4, 0xffffffff ;  /* 0xffffffff00047882 */ /* 0x000fc60000000000 */
[----:B------:R-:W-:Y:S05]  /*195f0*/  BRA.DIV UR4, `(.L_x_2780) ;  /* 0x0000002204387947 */ /* 0x000fea000b800000 */
[----:B------:R-:W-:-:S13]  /*19600*/  ELECT P6, URZ, PT ;  /* 0x00000000003f782f */ /* 0x000fda00038c0000 */
.L_x_2851:
[----:B------:R-:W-:Y:S05]  /*19610*/  @!P6 BRA `(.L_x_2779) ;  /* 0x00000000008ce947 */ /* 0x000fea0003800000 */
[----:B----4-:R-:W4:Y:S02]  /*19620*/  LDL R2, [R1+0x54] ;  /* 0x0000540001027983 */ /* 0x010f240000100800 */
[----:B----4-:R-:W-:-:S13]  /*19630*/  R2UR UR4, R2 ;  /* 0x00000000020472ca */ /* 0x010fda00000e0000 */
[----:B------:R-:W-:-:S06]  /*19640*/  ULOP3.LUT UR4, UR4, 0x2, URZ, 0xfc, !UPT ;  /* 0x0000000204047892 */ /* 0x000fcc000f8efc3f */
[----:B------:R-:W-:-:S05]  /*19650*/  IMAD.U32 R2, RZ, RZ, UR4 ;  /* 0x00000004ff027e24 */ /* 0x000fca000f8e00ff */
[----:B------:R-:W-:-:S13]  /*19660*/  ISETP.NE.AND P2, PT, R2, 0x3, PT ;  /* 0x000000030200780c */ /* 0x000fda0003f45270 */
[----:B------:R-:W-:Y:S05]  /*19670*/  @!P2 BRA `(.L_x_2781) ;  /* 0x000000000004a947 */ /* 0x000fea0003800000 */
[----:B------:R-:W-:Y:S01]  /*19680*/  BPT.TRAP 0x1 ;  /* 0x000000040000795c */ /* 0x000fe20000300000 */
.L_x_2781:
[----:B------:R-:W4:Y:S04]  /*19690*/  LDL R3, [R1+0x8] ;  /* 0x0000080001037983 */ /* 0x000f280000100800 */
[----:B-1-3--:R-:W3:Y:S01]  /*196a0*/  LDL.LU R7, [R1+0x14] ;  /* 0x0000140001077983 */ /* 0x00aee20000300800 */
[----:B------:R-:W-:-:S04]  /*196b0*/  VIADD R2, R0, 0x38840 ;  /* 0x0003884000027836 */ /* 0x000fc80000000000 */
[C---:B----4-:R-:W-:Y:S02]  /*196c0*/  IMAD R6, R3.reuse, 0x8, R2 ;  /* 0x0000000803067824 */ /* 0x050fe400078e0202 */
        /* <DEDUP_REMOVED lines=10> */
.L_x_2852:
[----:B------:R-:W1:Y:S02]  /*19770*/  SYNCS.PHASECHK.TRANS64.TRYWAIT P0, [R7+URZ], R2 ;  /* 0x00000002070075a7 */ /* 0x000e64000800017f */
[----:B-1----:R-:W-:Y:S05]  /*19780*/  @!P0 BRA `(.L_x_2783) ;  /* 0x0000002000088947 */ /* 0x002fea0003800000 */
.L_x_2853:
[----:B------:R-:W-:Y:S05]  /*19790*/  @!P2 BRA `(.L_x_2784) ;  /* 0x000000000004a947 */ /* 0x000fea0003800000 */
[----:B------:R-:W-:Y:S01]  /*197a0*/  BPT.TRAP 0x1 ;  /* 0x000000040000795c */ /* 0x000fe20000300000 */
.L_x_2784:
[----:B------:R-:W3:Y:S01]  /*197b0*/  LDL.LU R4, [R1+0x8] ;  /* 0x0000080001047983 */ /* 0x000ee20000300800 */
[----:B------:R-:W-:-:S04]  /*197c0*/  VIADD R0, R0, 0x38860 ;  /* 0x0003886000007836 */ /* 0x000fc80000000000 */
[----:B---3--:R-:W-:-:S04]  /*197d0*/  IMAD R4, R4, 0x8, R0 ;  /* 0x0000000804047824 */ /* 0x008fc800078e0200 */
[----:B------:R-:W3:Y:S02]  /*197e0*/  SYNCS.PHASECHK.TRANS64.TRYWAIT P0, [R4+URZ], R5 ;  /* 0x00000005040075a7 */ /* 0x000ee4000800017f */
[----:B---3--:R-:W-:Y:S05]  /*197f0*/  @!P0 BRA `(.L_x_2785) ;  /* 0x0000002000008947 */ /* 0x008fea0003800000 */
.L_x_2854:
[----:B------:R-:W-:-:S07]  /*19800*/  IMAD R3, R3, 0x8, R0 ;  /* 0x0000000803037824 */ /* 0x000fce00078e0200 */
.L_x_2786:
[----:B----4-:R4:W0:Y:S02]  /*19810*/  SYNCS.PHASECHK.TRANS64.TRYWAIT P0, [R3+URZ], R2 ;  /* 0x00000002030075a7 */ /* 0x010824000800017f */
[----:B0-----:R-:W-:Y:S05]  /*19820*/  @!P0 NANOSLEEP.SYNCS 0x989680 ;  /* 0x009896800000895d */ /* 0x001fea0003900000 */
[----:B------:R-:W0:Y:S02]  /*19830*/  @!P0 SYNCS.PHASECHK.TRANS64 P0, [R3+URZ], R2 ;  /* 0x00000002030085a7 */ /* 0x000e24000800007f */
[----:B0-----:R-:W-:Y:S05]  /*19840*/  @!P0 BRA `(.L_x_2786) ;  /* 0xfffffffc00f08947 */ /* 0x001fea000383ffff */
.L_x_2779:
[----:B------:R-:W-:Y:S05]  /*19850*/  BSYNC B0 ;  /* 0x0000000000007941 */ /* 0x000fea0003800000 */
.L_x_2778:
[----:B------:R-:W-:Y:S05]  /*19860*/  EXIT ;  /* 0x000000000000794d */ /* 0x000fea0003800000 */
.L_x_2603:
[----:B------:R-:W-:-:S13]  /*19870*/  R2UR UR4, R17 ;  /* 0x00000000110472ca */ /* 0x000fda00000e0000 */
[----:B0-----:R-:W-:-:S04]  /*19880*/  IMAD.U32 R3, RZ, RZ, UR4 ;  /* 0x00000004ff037e24 */ /* 0x001fc8000f8e00ff */
[----:B------:R0:W1:Y:S03]  /*19890*/  SYNCS.PHASECHK.TRANS64.TRYWAIT P1, [R3+URZ+0x38800], R0 ;  /* 0x03880000030075a7 */ /* 0x000066000802017f */
[----:B-1----:R-:W-:Y:S05]  /*198a0*/  @!P1 NANOSLEEP.SYNCS 0x989680 ;  /* 0x009896800000995d */ /* 0x002fea0003900000 */
[----:B------:R-:W1:Y:S02]  /*198b0*/  @!P1 SYNCS.PHASECHK.TRANS64 P1, [R3+URZ+0x38800], R0 ;  /* 0x03880000030095a7 */ /* 0x000e64000802007f */
[----:B-1----:R-:W-:Y:S05]  /*198c0*/  @!P1 BRA `(.L_x_2603) ;  /* 0xfffffffc00e89947 */ /* 0x002fea000383ffff */
[----:B------:R-:W-:Y:S05]  /*198d0*/  BRA `(.L_x_2787) ;  /* 0xfffffe8000e07947 */ /* 0x000fea000383ffff */
.L_x_2607:
[----:B-1----:R1:W2:Y:S02]  /*198e0*/  SYNCS.PHASECHK.TRANS64.TRYWAIT P2, [R0+URZ+0x38830], R3 ;  /* 0x03883003000075a7 */ /* 0x0022a4000804017f */
[----:B--2---:R-:W-:Y:S05]  /*198f0*/  @!P2 NANOSLEEP.SYNCS 0x989680 ;  /* 0x009896800000a95d */ /* 0x004fea0003900000 */
[----:B------:R-:W2:Y:S02]  /*19900*/  @!P2 SYNCS.PHASECHK.TRANS64 P2, [R0+URZ+0x38830], R3 ;  /* 0x038830030000a5a7 */ /* 0x000ea4000804007f */
[----:B--2---:R-:W-:Y:S05]  /*19910*/  @!P2 BRA `(.L_x_2607) ;  /* 0xfffffffc00f0a947 */ /* 0x004fea000383ffff */
[----:B------:R-:W-:Y:S05]  /*19920*/  BRA `(.L_x_2606) ;  /* 0xfffffe84000c7947 */ /* 0x000fea000383ffff */
.L_x_2612:
[----:B------:R-:W-:-:S13]  /*19930*/  R2UR UR4, R4 ;  /* 0x00000000040472ca */ /* 0x000fda00000e0000 */
[----:B-1----:R-:W-:-:S04]  /*19940*/  IMAD.U32 R152, RZ, RZ, UR4 ;  /* 0x00000004ff987e24 */ /* 0x002fc8000f8e00ff */
[----:B------:R1:W2:Y:S03]  /*19950*/  SYNCS.PHASECHK.TRANS64.TRYWAIT P3, [R152+URZ+0x38830], R3 ;  /* 0x03883003980075a7 */ /* 0x0002a6000806017f */
[----:B--2---:R-:W-:Y:S05]  /*19960*/  @!P3 NANOSLEEP.SYNCS 0x989680 ;  /* 0x009896800000b95d */ /* 0x004fea0003900000 */
[----:B------:R-:W2:Y:S02]  /*19970*/  @!P3 SYNCS.PHASECHK.TRANS64 P3, [R152+URZ+0x38830], R3 ;  /* 0x038830039800b5a7 */ /* 0x000ea4000806007f */
[----:B--2---:R-:W-:Y:S05]  /*19980*/  @!P3 BRA `(.L_x_2612) ;  /* 0xfffffffc00e8b947 */ /* 0x004fea000383ffff */
[----:B------:R-:W-:Y:S05]  /*19990*/  BRA `(.L_x_2611) ;  /* 0xfffffec4008c7947 */ /* 0x000fea000383ffff */
.L_x_2616:
[----:B0-----:R-:W-:-:S04]  /*199a0*/  IMAD.U32 R3, RZ, RZ, UR4 ;  /* 0x00000004ff037e24 */ /* 0x001fc8000f8e00ff */
[----:B------:R0:W2:Y:S03]  /*199b0*/  SYNCS.PHASECHK.TRANS64.TRYWAIT P3, [R3+URZ+0x38850], R0 ;  /* 0x03885000030075a7 */ /* 0x0000a6000806017f */
[----:B--2---:R-:W-:Y:S05]  /*199c0*/  @!P3 NANOSLEEP.SYNCS 0x989680 ;  /* 0x009896800000b95d */ /* 0x004fea0003900000 */
[----:B------:R-:W2:Y:S02]  /*199d0*/  @!P3 SYNCS.PHASECHK.TRANS64 P3, [R3+URZ+0x38850], R0 ;  /* 0x038850000300b5a7 */ /* 0x000ea4000806007f */
[----:B--2---:R-:W-:Y:S05]  /*199e0*/  @!P3 BRA `(.L_x_2616) ;  /* 0xfffffffc00ecb947 */ /* 0x004fea000383ffff */
[----:B------:R-:W-:Y:S05]  /*199f0*/  BRA `(.L_x_2615) ;  /* 0xfffffee800b47947 */ /* 0x000fea000383ffff */
.L_x_2622:
[----:B-1----:R-:W-:-:S04]  /*19a00*/  IMAD.U32 R4, RZ, RZ, UR4 ;  /* 0x00000004ff047e24 */ /* 0x002fc8000f8e00ff */
[----:B------:R1:W2:Y:S03]  /*19a10*/  SYNCS.PHASECHK.TRANS64.TRYWAIT P2, [R4+URZ+0x38830], R3 ;  /* 0x03883003040075a7 */ /* 0x0002a6000804017f */
[----:B--2---:R-:W-:Y:S05]  /*19a20*/  @!P2 NANOSLEEP.SYNCS 0x989680 ;  /* 0x009896800000a95d */ /* 0x004fea0003900000 */
[----:B------:R-:W2:Y:S02]  /*19a30*/  @!P2 SYNCS.PHASECHK.TRANS64 P2, [R4+URZ+0x38830], R3 ;  /* 0x038830030400a5a7 */ /* 0x000ea4000804007f */
[----:B--2---:R-:W-:Y:S05]  /*19a40*/  @!P2 BRA `(.L_x_2622) ;  /* 0xfffffffc00eca947 */ /* 0x004fea000383ffff */
[----:B------:R-:W-:Y:S05]  /*19a50*/  BRA `(.L_x_2621) ;  /* 0xffffff0400e87947 */ /* 0x000fea000383ffff */
.L_x_2626:
[----:B01----:R-:W-:-:S04]  /*19a60*/  IMAD.U32 R3, RZ, RZ, UR4 ;  /* 0x00000004ff037e24 */ /* 0x003fc8000f8e00ff */
[----:B------:R0:W1:Y:S03]  /*19a70*/  SYNCS.PHASECHK.TRANS64.TRYWAIT P2, [R3+URZ+0x38850], R0 ;  /* 0x03885000030075a7 */ /* 0x000066000804017f */
[----:B-1----:R-:W-:Y:S05]  /*19a80*/  @!P2 NANOSLEEP.SYNCS 0x989680 ;  /* 0x009896800000a95d */ /* 0x002fea0003900000 */
[----:B------:R-:W1:Y:S02]  /*19a90*/  @!P2 SYNCS.PHASECHK.TRANS64 P2, [R3+URZ+0x38850], R0 ;  /* 0x038850000300a5a7 */ /* 0x000e64000804007f */
[----:B-1----:R-:W-:Y:S05]  /*19aa0*/  @!P2 BRA `(.L_x_2626) ;  /* 0xfffffffc00eca947 */ /* 0x002fea000383ffff */
[----:B------:R-:W-:Y:S05]  /*19ab0*/  BRA `(.L_x_2625) ;  /* 0xffffff30000c7947 */ /* 0x000fea000383ffff */
.L_x_2631:
[----:B-1----:R-:W-:-:S04]  /*19ac0*/  IMAD.U32 R7, RZ, RZ, UR7 ;  /* 0x00000007ff077e24 */ /* 0x002fc8000f8e00ff */
[----:B------:R1:W2:Y:S03]  /*19ad0*/  SYNCS.PHASECHK.TRANS64.TRYWAIT P0, [R7+URZ+0x38850], R0 ;  /* 0x03885000070075a7 */ /* 0x0002a6000800017f */
[----:B--2---:R-:W-:Y:S05]  /*19ae0*/  @!P0 NANOSLEEP.SYNCS 0x989680 ;  /* 0x009896800000895d */ /* 0x004fea0003900000 */
[----:B------:R-:W2:Y:S02]  /*19af0*/  @!P0 SYNCS.PHASECHK.TRANS64 P0, [R7+URZ+0x38850], R0 ;  /* 0x03885000070085a7 */ /* 0x000ea4000800007f */
[----:B--2---:R-:W-:Y:S05]  /*19b00*/  @!P0 BRA `(.L_x_2631) ;  /* 0xfffffffc00ec8947 */ /* 0x004fea000383ffff */
[----:B------:R-:W-:Y:S05]  /*19b10*/  BRA `(.L_x_2630) ;  /* 0xffffff4c00587947 */ /* 0x000fea000383ffff */
.L_x_2673:
        /* <DEDUP_REMOVED lines=11> */
.L_x_2789:
[----:B------:R-:W-:Y:S05]  /*19bd0*/  BSYNC B0 ;  /* 0x0000000000007941 */ /* 0x000fea0003800000 */
.L_x_2788:
[----:B------:R-:W-:Y:S05]  /*19be0*/  BRA `(.L_x_2790) ;  /* 0xffffffa000d07947 */ /* 0x000fea000383ffff */
.L_x_2675:
[----:B------:R-:W-:Y:S01]  /*19bf0*/  BSSY B0, `(.L_x_2791) ;  /* 0x0000006000007945 */ /* 0x000fe20003800000 */
[----:B------:R-:W-:-:S07]  /*19c00*/  IMAD.MOV.U32 R15, RZ, RZ, -0x1 ;  /* 0xffffffffff0f7424 */ /* 0x000fce00078e00ff */
[----:B012---:R-:W-:Y:S05]  /*19c10*/  WARPSYNC.COLLECTIVE R15, `(.L_x_2792) ;  /* 0x000000000f0c7348 */ /* 0x007fea0003c00000 */
[----:B------:R-:W-:Y:S02]  /*19c20*/  ELECT P6, UR62, PT ;  /* 0x00000000003e782f */ /* 0x000fe400038c0000 */
[----:B------:R-:W-:Y:S01]  /*19c30*/  MOV R14, UR62 ;  /* 0x0000003e000e7c02 */ /* 0x000fe20008000f00 */
[----:B012---:R-:W-:Y:S10]  /*19c40*/  ENDCOLLECTIVE ;  /* 0x000000000000791b */ /* 0x007ff40003800000 */
.L_x_2792:
[----:B------:R-:W-:Y:S05]  /*19c50*/  BSYNC B0 ;  /* 0x0000000000007941 */ /* 0x000fea0003800000 */
.L_x_2791:
[----:B------:R-:W-:Y:S05]  /*19c60*/  BRA `(.L_x_2793) ;  /* 0xffffffa000d87947 */ /* 0x000fea000383ffff */
.L_x_2677:
[----:B--2---:R2:W3:Y:S02]  /*19c70*/  SYNCS.PHASECHK.TRANS64.TRYWAIT P0, [R0+URZ+0x38840], R2 ;  /* 0x03884002000075a7 */ /* 0x0044e4000800017f */
[----:B---3--:R-:W-:Y:S05]  /*19c80*/  @!P0 NANOSLEEP.SYNCS 0x989680 ;  /* 0x009896800000895d */ /* 0x008fea0003900000 */
[----:B------:R-:W3:Y:S02]  /*19c90*/  @!P0 SYNCS.PHASECHK.TRANS64 P0, [R0+URZ+0x38840], R2 ;  /* 0x03884002000085a7 */ /* 0x000ee4000800007f */
[----:B---3--:R-:W-:Y:S05]  /*19ca0*/  @!P0 BRA `(.L_x_2677) ;  /* 0xfffffffc00f08947 */ /* 0x008fea000383ffff */
[----:B------:R-:W-:Y:S05]  /*19cb0*/  BRA `(.L_x_2794) ;  /* 0xffffffa400487947 */ /* 0x000fea000383ffff */
.L_x_2681:
[----:B------:R-:W2:Y:S01]  /*19cc0*/  LDL.LU R11, [R1+0x34] ;  /* 0x00003400010b7983 */ /* 0x000ea20000300800 */
[----:B------:R-:W-:Y:S02]  /*19cd0*/  IMAD.MOV.U32 R13, RZ, RZ, R0 ;  /* 0x000000ffff0d7224 */ /* 0x000fe400078e0000 */
[----:B------:R-:W-:Y:S02]  /*19ce0*/  IMAD.MOV.U32 R12, RZ, RZ, RZ ;  /* 0x000000ffff0c7224 */ /* 0x000fe400078e00ff */
[----:B------:R-:W-:Y:S02]  /*19cf0*/  IMAD.MOV.U32 R15, RZ, RZ, -0x1 ;  /* 0xffffffffff0f7424 */ /* 0x000fe400078e00ff */
[----:B------:R-:W-:Y:S02]  /*19d00*/  IMAD R17, R17, 0x80, R10 ;  /* 0x0000008011117824 */ /* 0x000fe400078e020a */
[----:B--2---:R-:W-:Y:S02]  /*19d10*/  IMAD R2, R11, R7, RZ ;  /* 0x000000070b027224 */ /* 0x004fe400078e02ff */
[----:B------:R-:W-:-:S02]  /*19d20*/  IMAD.MOV.U32 R11, RZ, RZ, 0x181f ;  /* 0x0000181fff0b7424 */ /* 0x000fc400078e00ff */
[C---:B------:R-:W-:Y:S01]  /*19d30*/  VIADD R7, R17.reuse, 0x60 ;  /* 0x0000006011077836 */ /* 0x040fe20000000000 */
[----:B------:R-:W-:-:S13]  /*19d40*/  ISETP.GE.AND P5, PT, R17, R2, PT ;  /* 0x000000021100720c */ /* 0x000fda0003fa6270 */
[----:B-----5:R-:W-:Y:S05]  /*19d50*/  WARPSYNC.COLLECTIVE R15, `(.L_x_2795) ;  /* 0x000000000f087348 */ /* 0x020fea0003c00000 */
[----:B------:R0:W1:Y:S02]  /*19d60*/  SHFL.IDX P6, R14, R13, R12, R11 ;  /* 0x0000000c0d0e7389 */ /* 0x00006400000c000b */
[----:B01---5:R-:W-:Y:S01]  /*19d70*/  ENDCOLLECTIVE ;  /* 0x000000000000791b */ /* 0x023fe20003800000 */
.L_x_2795:
[----:B------:R-:W-:Y:S02]  /*19d80*/  IMAD.MOV.U32 R13, RZ, RZ, R3 ;  /* 0x000000ffff0d7224 */ /* 0x000fe400078e0003 */
[----:B------:R-:W-:-:S07]  /*19d90*/  IMAD.MOV.U32 R4, RZ, RZ, R14 ;  /* 0x000000ffff047224 */ /* 0x000fce00078e000e */
[----:B------:R-:W-:Y:S05]  /*19da0*/  WARPSYNC.COLLECTIVE R15, `(.L_x_2796) ;  /* 0x000000000f087348 */ /* 0x000fea0003c00000 */
[----:B------:R0:W1:Y:S02]  /*19db0*/  SHFL.IDX P6, R14, R13, R12, R11 ;  /* 0x0000000c0d0e7389 */ /* 0x00006400000c000b */
[----:B01----:R-:W-:Y:S01]  /*19dc0*/  ENDCOLLECTIVE ;  /* 0x000000000000791b */ /* 0x003fe20003800000 */
.L_x_2796:
        /* <DEDUP_REMOVED lines=19> */
.L_x_2797:
[----:B------:R-:W-:-:S05]  /*19f00*/  VIADD R4, R17, 0x10 ;  /* 0x0000001011047836 */ /* 0x000fca0000000000 */
[----:B------:R-:W-:Y:S01]  /*19f10*/  ISETP.GE.AND P5, PT, R4, R2, PT ;  /* 0x000000020400720c */ /* 0x000fe20003fa6270 */
[----:B------:R-:W-:Y:S02]  /*19f20*/  IMAD.MOV.U32 R13, RZ, RZ, R3 ;  /* 0x000000ffff0d7224 */ /* 0x000fe400078e0003 */
[----:B------:R-:W-:-:S10]  /*19f30*/  IMAD.MOV.U32 R4, RZ, RZ, R14 ;  /* 0x000000ffff047224 */ /* 0x000fd400078e000e */
[----:B------:R-:W-:Y:S05]  /*19f40*/  WARPSYNC.COLLECTIVE R15, `(.L_x_2798) ;  /* 0x000000000f087348 */ /* 0x000fea0003c00000 */
[----:B------:R0:W1:Y:S02]  /*19f50*/  SHFL.IDX P6, R14, R13, R12, R11 ;  /* 0x0000000c0d0e7389 */ /* 0x00006400000c000b */
[----:B01----:R-:W-:Y:S01]  /*19f60*/  ENDCOLLECTIVE ;  /* 0x000000000000791b */ /* 0x003fe20003800000 */
.L_x_2798:
        /* <DEDUP_REMOVED lines=19> */
.L_x_2799:
[----:B------:R-:W-:-:S05]  /*1a0a0*/  VIADD R4, R17, 0x20 ;  /* 0x0000002011047836 */ /* 0x000fca0000000000 */
[----:B------:R-:W-:Y:S01]  /*1a0b0*/  ISETP.GE.AND P5, PT, R4, R2, PT ;  /* 0x000000020400720c */ /* 0x000fe20003fa6270 */
[----:B------:R-:W-:Y:S02]  /*1a0c0*/  IMAD.MOV.U32 R13, RZ, RZ, R3 ;  /* 0x000000ffff0d7224 */ /* 0x000fe400078e0003 */
[----:B------:R-:W-:-:S10]  /*1a0d0*/  IMAD.MOV.U32 R4, RZ, RZ, R14 ;  /* 0x000000ffff047224 */ /* 0x000fd400078e000e */
[----:B------:R-:W-:Y:S05]  /*1a0e0*/  WARPSYNC.COLLECTIVE R15, `(.L_x_2800) ;  /* 0x000000000f087348 */ /* 0x000fea0003c00000 */
[----:B------:R0:W1:Y:S02]  /*1a0f0*/  SHFL.IDX P6, R14, R13, R12, R11 ;  /* 0x0000000c0d0e7389 */ /* 0x00006400000c000b */
[----:B01----:R-:W-:Y:S01]  /*1a100*/  ENDCOLLECTIVE ;  /* 0x000000000000791b */ /* 0x003fe20003800000 */
.L_x_2800:
        /* <DEDUP_REMOVED lines=19> */
.L_x_2801:
[----:B------:R-:W-:-:S05]  /*1a240*/  VIADD R4, R17, 0x30 ;  /* 0x0000003011047836 */ /* 0x000fca0000000000 */
[----:B------:R-:W-:Y:S01]  /*1a250*/  ISETP.GE.AND P5, PT, R4, R2, PT ;  /* 0x000000020400720c */ /* 0x000fe20003fa6270 */
[----:B------:R-:W-:Y:S02]  /*1a260*/  IMAD.MOV.U32 R13, RZ, RZ, R3 ;  /* 0x000000ffff0d7224 */ /* 0x000fe400078e0003 */
[----:B------:R-:W-:-:S10]  /*1a270*/  IMAD.MOV.U32 R4, RZ, RZ, R14 ;  /* 0x000000ffff047224 */ /* 0x000fd400078e000e */
[----:B------:R-:W-:Y:S05]  /*1a280*/  WARPSYNC.COLLECTIVE R15, `(.L_x_2802) ;  /* 0x000000000f087348 */ /* 0x000fea0003c00000 */
[----:B------:R0:W1:Y:S02]  /*1a290*/  SHFL.IDX P6, R14, R13, R12, R11 ;  /* 0x0000000c0d0e7389 */ /* 0x00006400000c000b */
[----:B01----:R-:W-:Y:S01]  /*1a2a0*/  ENDCOLLECTIVE ;  /* 0x000000000000791b */ /* 0x003fe20003800000 */
.L_x_2802:
        /* <DEDUP_REMOVED lines=19> */
.L_x_2803:
[----:B------:R-:W-:-:S05]  /*1a3e0*/  VIADD R4, R17, 0x40 ;  /* 0x0000004011047836 */ /* 0x000fca0000000000 */
[----:B------:R-:W-:Y:S01]  /*1a3f0*/  ISETP.GE.AND P5, PT, R4, R2, PT ;  /* 0x000000020400720c */ /* 0x000fe20003fa6270 */
[----:B------:R-:W-:Y:S02]  /*1a400*/  IMAD.MOV.U32 R13, RZ, RZ, R3 ;  /* 0x000000ffff0d7224 */ /* 0x000fe400078e0003 */
[----:B------:R-:W-:-:S10]  /*1a410*/  IMAD.MOV.U32 R4, RZ, RZ, R14 ;  /* 0x000000ffff047224 */ /* 0x000fd400078e000e */
[----:B------:R-:W-:Y:S05]  /*1a420*/  WARPSYNC.COLLECTIVE R15, `(.L_x_2804) ;  /* 0x000000000f087348 */ /* 0x000fea0003c00000 */
[----:B------:R0:W1:Y:S02]  /*1a430*/  SHFL.IDX P6, R14, R13, R12, R11 ;  /* 0x0000000c0d0e7389 */ /* 0x00006400000c000b */
[----:B01----:R-:W-:Y:S01]  /*1a440*/  ENDCOLLECTIVE ;  /* 0x000000000000791b */ /* 0x003fe20003800000 */
.L_x_2804:
        /* <DEDUP_REMOVED lines=19> */
.L_x_2805:
[----:B------:R-:W-:-:S05]  /*1a580*/  VIADD R4, R17, 0x50 ;  /* 0x0000005011047836 */ /* 0x000fca0000000000 */
[----:B------:R-:W-:Y:S01]  /*1a590*/  ISETP.GE.AND P5, PT, R4, R2, PT ;  /* 0x000000020400720c */ /* 0x000fe20003fa6270 */
[----:B------:R-:W-:Y:S02]  /*1a5a0*/  IMAD.MOV.U32 R13, RZ, RZ, R3 ;  /* 0x000000ffff0d7224 */ /* 0x000fe400078e0003 */
[----:B------:R-:W-:-:S10]  /*1a5b0*/  IMAD.MOV.U32 R4, RZ, RZ, R14 ;  /* 0x000000ffff047224 */ /* 0x000fd400078e000e */
[----:B------:R-:W-:Y:S05]  /*1a5c0*/  WARPSYNC.COLLECTIVE R15, `(.L_x_2806) ;  /* 0x000000000f087348 */ /* 0x000fea0003c00000 */
[----:B------:R0:W1:Y:S02]  /*1a5d0*/  SHFL.IDX P6, R14, R13, R12, R11 ;  /* 0x0000000c0d0e7389 */ /* 0x00006400000c000b */
[----:B01----:R-:W-:Y:S01]  /*1a5e0*/  ENDCOLLECTIVE ;  /* 0x000000000000791b */ /* 0x003fe20003800000 */
.L_x_2806:
        /* <DEDUP_REMOVED lines=20> */
.L_x_2807:
[----:B------:R-:W-:Y:S02]  /*1a730*/  IMAD.MOV.U32 R13, RZ, RZ, R3 ;  /* 0x000000ffff0d7224 */ /* 0x000fe400078e0003 */
[----:B------:R-:W-:-:S07]  /*1a740*/  IMAD.MOV.U32 R6, RZ, RZ, R14 ;  /* 0x000000ffff067224 */ /* 0x000fce00078e000e */
[----:B------:R-:W-:Y:S05]  /*1a750*/  WARPSYNC.COLLECTIVE R15, `(.L_x_2808) ;  /* 0x000000000f087348 */ /* 0x000fea0003c00000 */
[----:B------:R0:W1:Y:S02]  /*1a760*/  SHFL.IDX P6, R14, R13, R12, R11 ;  /* 0x0000000c0d0e7389 */ /* 0x00006400000c000b */
[----:B01----:R-:W-:Y:S01]  /*1a770*/  ENDCOLLECTIVE ;  /* 0x000000000000791b */ /* 0x003fe20003800000 */
.L_x_2808:
        /* <DEDUP_REMOVED lines=19> */
.L_x_2809:
[----:B------:R-:W-:Y:S02]  /*1a8b0*/  IMAD.MOV.U32 R13, RZ, RZ, R3 ;  /* 0x000000ffff0d7224 */ /* 0x000fe400078e0003 */
[----:B------:R-:W-:-:S07]  /*1a8c0*/  IMAD.MOV.U32 R6, RZ, RZ, R14 ;  /* 0x000000ffff067224 */ /* 0x000fce00078e000e */
[----:B------:R-:W-:Y:S05]  /*1a8d0*/  WARPSYNC.COLLECTIVE R15, `(.L_x_2810) ;  /* 0x000000000f087348 */ /* 0x000fea0003c00000 */
[----:B------:R0:W1:Y:S02]  /*1a8e0*/  SHFL.IDX P6, R14, R13, R12, R11 ;  /* 0x0000000c0d0e7389 */ /* 0x00006400000c000b */
[----:B01----:R-:W-:Y:S01]  /*1a8f0*/  ENDCOLLECTIVE ;  /* 0x000000000000791b */ /* 0x003fe20003800000 */
.L_x_2810:
[----:B------:R-:W-:Y:S01]  /*1a900*/  IMAD.MOV.U32 R3, RZ, RZ, R14 ;  /* 0x000000ffff037224 */ /* 0x000fe200078e000e */
[----:B------:R-:W-:Y:S06]  /*1a910*/  BRA `(.L_x_2811) ;  /* 0xffffffa800347947 */ /* 0x000fec000383ffff */
.L_x_2686:
[----:B0-----:R-:W2:Y:S02]  /*1a920*/  LDL R2, [R1+0x4] ;  /* 0x0000040001027983 */ /* 0x001ea40000100800 */
[----:B--2---:R0:W1:Y:S02]  /*1a930*/  SYNCS.PHASECHK.TRANS64.TRYWAIT P0, [R2+URZ+0x38820], R0 ;  /* 0x03882000020075a7 */ /* 0x004064000800017f */
[----:B-1----:R-:W-:Y:S05]  /*1a940*/  @!P0 NANOSLEEP.SYNCS 0x989680 ;  /* 0x009896800000895d */ /* 0x002fea0003900000 */
[----:B------:R-:W1:Y:S02]  /*1a950*/  @!P0 SYNCS.PHASECHK.TRANS64 P0, [R2+URZ+0x38820], R0 ;  /* 0x03882000020085a7 */ /* 0x000e64000800007f */
[----:B-1----:R-:W-:Y:S05]  /*1a960*/  @!P0 BRA `(.L_x_2686) ;  /* 0xfffffffc00ec8947 */ /* 0x002fea000383ffff */
[----:B------:R-:W-:Y:S05]  /*1a970*/  BRA `(.L_x_2812) ;  /* 0xffffffa800b47947 */ /* 0x000fea000383ffff */
.L_x_2695:
[----:B-1----:R1:W2:Y:S02]  /*1a980*/  SYNCS.PHASECHK.TRANS64.TRYWAIT P0, [R2+URZ+0x38840], R0 ;  /* 0x03884000020075a7 */ /* 0x0022a4000800017f */
[----:B--2---:R-:W-:Y:S05]  /*1a990*/  @!P0 NANOSLEEP.SYNCS 0x989680 ;  /* 0x009896800000895d */ /* 0x004fea0003900000 */
[----:B------:R-:W2:Y:S02]  /*1a9a0*/  @!P0 SYNCS.PHASECHK.TRANS64 P0, [R2+URZ+0x38840], R0 ;  /* 0x03884000020085a7 */ /* 0x000ea4000800007f */
[----:B--2---:R-:W-:Y:S05]  /*1a9b0*/  @!P0 BRA `(.L_x_2695) ;  /* 0xfffffffc00f08947 */ /* 0x004fea000383ffff */
[----:B------:R-:W-:Y:S05]  /*1a9c0*/  BRA `(.L_x_2813) ;  /* 0xffffffac007c7947 */ /* 0x000fea000383ffff */
.L_x_2703:
[----:B0-----:R0:W1:Y:S02]  /*1a9d0*/  SYNCS.PHASECHK.TRANS64.TRYWAIT P0, [R2+URZ+0x60], R0 ;  /* 0x00006000020075a7 */ /* 0x001064000800017f */
[----:B-1----:R-:W-:Y:S05]  /*1a9e0*/  @!P0 NANOSLEEP.SYNCS 0x989680 ;  /* 0x009896800000895d */ /* 0x002fea0003900000 */
[----:B------:R-:W1:Y:S02]  /*1a9f0*/  @!P0 SYNCS.PHASECHK.TRANS64 P0, [R2+URZ+0x60], R0 ;  /* 0x00006000020085a7 */ /* 0x000e64000800007f */
[----:B-1----:R-:W-:Y:S05]  /*1aa00*/  @!P0 BRA `(.L_x_2703) ;  /* 0xfffffffc00f08947 */ /* 0x002fea000383ffff */
[----:B------:R-:W-:Y:S05]  /*1aa10*/  BRA `(.L_x_2814) ;  /* 0xffffffb000d87947 */ /* 0x000fea000383ffff */
.L_x_2714:
[----:B--2---:R2:W3:Y:S02]  /*1aa20*/  SYNCS.PHASECHK.TRANS64.TRYWAIT P0, [R3+URZ+0x38840], R2 ;  /* 0x03884002030075a7 */ /* 0x0044e4000800017f */
[----:B---3--:R-:W-:Y:S05]  /*1aa30*/  @!P0 NANOSLEEP.SYNCS 0x989680 ;  /* 0x009896800000895d */ /* 0x008fea0003900000 */
[----:B------:R-:W3:Y:S02]  /*1aa40*/  @!P0 SYNCS.PHASECHK.TRANS64 P0, [R3+URZ+0x38840], R2 ;  /* 0x03884002030085a7 */ /* 0x000ee4000800007f */
[----:B---3--:R-:W-:Y:S05]  /*1aa50*/  @!P0 BRA `(.L_x_2714) ;  /* 0xfffffffc00f08947 */ /* 0x008fea000383ffff */
[----:B------:R-:W-:Y:S05]  /*1aa60*/  BRA `(.L_x_2815) ;  /* 0xffffffbc00047947 */ /* 0x000fea000383ffff */
.L_x_2722:
[----:B-1----:R1:W2:Y:S02]  /*1aa70*/  SYNCS.PHASECHK.TRANS64.TRYWAIT P0, [R2+URZ+0x60], R3 ;  /* 0x00006003020075a7 */ /* 0x0022a4000800017f */
[----:B--2---:R-:W-:Y:S05]  /*1aa80*/  @!P0 NANOSLEEP.SYNCS 0x989680 ;  /* 0x009896800000895d */ /* 0x004fea0003900000 */
[----:B------:R-:W2:Y:S02]  /*1aa90*/  @!P0 SYNCS.PHASECHK.TRANS64 P0, [R2+URZ+0x60], R3 ;  /* 0x00006003020085a7 */ /* 0x000ea4000800007f */
[----:B--2---:R-:W-:Y:S05]  /*1aaa0*/  @!P0 BRA `(.L_x_2722) ;  /* 0xfffffffc00f08947 */ /* 0x004fea000383ffff */
[----:B------:R-:W-:Y:S05]  /*1aab0*/  BRA `(.L_x_2816) ;  /* 0xffffffc000607947 */ /* 0x000fea000383ffff */
.L_x_2733:
[----:B---3--:R3:W4:Y:S02]  /*1aac0*/  SYNCS.PHASECHK.TRANS64.TRYWAIT P0, [R2+URZ+0x38840], R3 ;  /* 0x03884003020075a7 */ /* 0x008724000800017f */
[----:B----4-:R-:W-:Y:S05]  /*1aad0*/  @!P0 NANOSLEEP.SYNCS 0x989680 ;  /* 0x009896800000895d */ /* 0x010fea0003900000 */
[----:B------:R-:W4:Y:S02]  /*1aae0*/  @!P0 SYNCS.PHASECHK.TRANS64 P0, [R2+URZ+0x38840], R3 ;  /* 0x03884003020085a7 */ /* 0x000f24000800007f */
[----:B----4-:R-:W-:Y:S05]  /*1aaf0*/  @!P0 BRA `(.L_x_2733) ;  /* 0xfffffffc00f08947 */ /* 0x010fea000383ffff */
[----:B------:R-:W-:Y:S05]  /*1ab00*/  BRA `(.L_x_2817) ;  /* 0xffffffc800587947 */ /* 0x000fea000383ffff */
.L_x_2741:
[----:B-1----:R1:W2:Y:S02]  /*1ab10*/  SYNCS.PHASECHK.TRANS64.TRYWAIT P0, [R2+URZ+0x60], R5 ;  /* 0x00006005020075a7 */ /* 0x0022a4000800017f */
[----:B--2---:R-:W-:Y:S05]  /*1ab20*/  @!P0 NANOSLEEP.SYNCS 0x989680 ;  /* 0x009896800000895d */ /* 0x004fea0003900000 */
[----:B------:R-:W2:Y:S02]  /*1ab30*/  @!P0 SYNCS.PHASECHK.TRANS64 P0, [R2+URZ+0x60], R5 ;  /* 0x00006005020085a7 */ /* 0x000ea4000800007f */
[----:B--2---:R-:W-:Y:S05]  /*1ab40*/  @!P0 BRA `(.L_x_2741) ;  /* 0xfffffffc00f08947 */ /* 0x004fea000383ffff */
[----:B------:R-:W-:Y:S05]  /*1ab50*/  BRA `(.L_x_2818) ;  /* 0xffffffcc00b47947 */ /* 0x000fea000383ffff */
.L_x_2754:
[----:B--2---:R2:W4:Y:S02]  /*1ab60*/  SYNCS.PHASECHK.TRANS64.TRYWAIT P0, [R0+URZ+0x38860], R2 ;  /* 0x03886002000075a7 */ /* 0x004524000800017f */
[----:B----4-:R-:W-:Y:S05]  /*1ab70*/  @!P0 NANOSLEEP.SYNCS 0x989680 ;  /* 0x009896800000895d */ /* 0x010fea0003900000 */
[----:B------:R-:W4:Y:S02]  /*1ab80*/  @!P0 SYNCS.PHASECHK.TRANS64 P0, [R0+URZ+0x38860], R2 ;  /* 0x03886002000085a7 */ /* 0x000f24000800007f */
[----:B----4-:R-:W-:Y:S05]  /*1ab90*/  @!P0 BRA `(.L_x_2754) ;  /* 0xfffffffc00f08947 */ /* 0x010fea000383ffff */
[----:B------:R-:W-:Y:S05]  /*1aba0*/  BRA `(.L_x_2819) ;  /* 0xffffffd400907947 */ /* 0x000fea000383ffff */
.L_x_2763:
[----:B------:R-:W-:Y:S01]  /*1abb0*/  BSSY B0, `(.L_x_2820) ;  /* 0x0000008000007945 */ /* 0x000fe20003800000 */
[----:B------:R-:W-:Y:S02]  /*1abc0*/  IMAD.MOV.U32 R13, RZ, RZ, R16 ;  /* 0x000000ffff0d7224 */ /* 0x000fe400078e0010 */
[----:B------:R-:W-:Y:S02]  /*1abd0*/  IMAD.MOV.U32 R12, RZ, RZ, RZ ;  /* 0x000000ffff0c7224 */ /* 0x000fe400078e00ff */
[----:B------:R-:W-:Y:S02]  /*1abe0*/  IMAD.MOV.U32 R11, RZ, RZ, 0x1f ;  /* 0x0000001fff0b7424 */ /* 0x000fe400078e00ff */
[----:B------:R-:W-:-:S07]  /*1abf0*/  IMAD.MOV.U32 R15, RZ, RZ, -0x1 ;  /* 0xffffffffff0f7424 */ /* 0x000fce00078e00ff */
[----:B-123-5:R-:W-:Y:S05]  /*1ac00*/  WARPSYNC.COLLECTIVE R15, `(.L_x_2821) ;  /* 0x000000000f087348 */ /* 0x02efea0003c00000 */
[----:B------:R0:W4:Y:S02]  /*1ac10*/  SHFL.IDX P6, R14, R13, R12, R11 ;  /* 0x0000000c0d0e7389 */ /* 0x00012400000c000b */
[----:B012345:R-:W-:Y:S01]  /*1ac20*/  ENDCOLLECTIVE ;  /* 0x000000000000791b */ /* 0x03ffe20003800000 */
.L_x_2821:
[----:B------:R-:W-:Y:S05]  /*1ac30*/  BSYNC B0 ;  /* 0x0000000000007941 */ /* 0x000fea0003800000 */
.L_x_2820:
        /* <DEDUP_REMOVED lines=9> */
.L_x_2822:
        /* <DEDUP_REMOVED lines=19> */
.L_x_2823:
        /* <DEDUP_REMOVED lines=8> */
.L_x_2824:
        /* <DEDUP_REMOVED lines=8> */
.L_x_2825:
        /* <DEDUP_REMOVED lines=8> */
.L_x_2826:
        /* <DEDUP_REMOVED lines=8> */
.L_x_2827:
        /* <DEDUP_REMOVED lines=9> */
.L_x_2828:
[----:B------:R-:W-:Y:S01]  /*1b090*/  IMAD.MOV.U32 R16, RZ, RZ, R14 ;  /* 0x000000ffff107224 */ /* 0x000fe200078e000e */
[----:B------:R-:W-:Y:S06]  /*1b0a0*/  BRA `(.L_x_2829) ;  /* 0xffffffd800947947 */ /* 0x000fec000383ffff */
.L_x_2768:
[----:B------:R-:W-:Y:S01]  /*1b0b0*/  BSSY B0, `(.L_x_2830) ;  /* 0x0000008000007945 */ /* 0x000fe20003800000 */
[----:B-----5:R-:W-:Y:S02]  /*1b0c0*/  IMAD.MOV.U32 R13, RZ, RZ, R2 ;  /* 0x000000ffff0d7224 */ /* 0x020fe400078e0002 */
[----:B------:R-:W-:Y:S02]  /*1b0d0*/  IMAD.MOV.U32 R12, RZ, RZ, 0x1 ;  /* 0x00000001ff0c7424 */ /* 0x000fe400078e00ff */
[----:B------:R-:W-:Y:S02]  /*1b0e0*/  IMAD.MOV.U32 R11, RZ, RZ, RZ ;  /* 0x000000ffff0b7224 */ /* 0x000fe400078e00ff */
[----:B------:R-:W-:-:S07]  /*1b0f0*/  IMAD.MOV.U32 R15, RZ, RZ, -0x1 ;  /* 0xffffffffff0f7424 */ /* 0x000fce00078e00ff */
[----:B0123--:R-:W-:Y:S05]  /*1b100*/  WARPSYNC.COLLECTIVE R15, `(.L_x_2831) ;  /* 0x000000000f087348 */ /* 0x00ffea0003c00000 */
[----:B------:R4:W0:Y:S02]  /*1b110*/  SHFL.UP P6, R14, R13, R12, R11 ;  /* 0x0400000c0d0e7389 */ /* 0x00082400000c000b */
[----:B01234-:R-:W-:Y:S01]  /*1b120*/  ENDCOLLECTIVE ;  /* 0x000000000000791b */ /* 0x01ffe20003800000 */
.L_x_2831:
[----:B------:R-:W-:Y:S05]  /*1b130*/  BSYNC B0 ;  /* 0x0000000000007941 */ /* 0x000fea0003800000 */
.L_x_2830:
        /* <DEDUP_REMOVED lines=9> */
.L_x_2832:
        /* <DEDUP_REMOVED lines=8> */
.L_x_2833:
        /* <DEDUP_REMOVED lines=8> */
.L_x_2834:
        /* <DEDUP_REMOVED lines=8> */
.L_x_2835:
        /* <DEDUP_REMOVED lines=9> */
.L_x_2836:
[----:B------:R-:W-:Y:S01]  /*1b3e0*/  IMAD.MOV.U32 R16, RZ, RZ, R14 ;  /* 0x000000ffff107224 */ /* 0x000fe200078e000e */
[----:B------:R-:W-:Y:S06]  /*1b3f0*/  BRA `(.L_x_2837) ;  /* 0xffffffd800607947 */ /* 0x000fec000383ffff */
.L_x_2770:
[----:B------:R-:W-:Y:S01]  /*1b400*/  BSSY B0, `(.L_x_2838) ;  /* 0x0000006000007945 */ /* 0x000fe20003800000 */
[----:B------:R-:W-:Y:S01]  /*1b410*/  PLOP3.LUT P6, PT, P6, PT, PT, 0x8, 0x0 ;  /* 0x000000000000781c */ /* 0x000fe200037ce170 */
[----:B------:R-:W-:-:S12]  /*1b420*/  IMAD.MOV.U32 R15, RZ, RZ, -0x1 ;  /* 0xffffffffff0f7424 */ /* 0x000fd800078e00ff */
[----:B0123-5:R-:W-:Y:S05]  /*1b430*/  WARPSYNC.COLLECTIVE R15, `(.L_x_2839) ;  /* 0x000000000f087348 */ /* 0x02ffea0003c00000 */
[----:B------:R-:W-:Y:S01]  /*1b440*/  VOTE.ANY R14, PT, P6 ;  /* 0x00000000000e7806 */ /* 0x000fe200030e0100 */
[----:B0123-5:R-:W-:Y:S06]  /*1b450*/  ENDCOLLECTIVE ;  /* 0x000000000000791b */ /* 0x02ffec0003800000 */
.L_x_2839:
[----:B------:R-:W-:Y:S05]  /*1b460*/  BSYNC B0 ;  /* 0x0000000000007941 */ /* 0x000fea0003800000 */
.L_x_2838:
        /* <DEDUP_REMOVED lines=9> */
.L_x_2840:
[----:B------:R-:W-:Y:S01]  /*1b500*/  IMAD.MOV.U32 R17, RZ, RZ, R14 ;  /* 0x000000ffff117224 */ /* 0x000fe200078e000e */
[----:B------:R-:W-:Y:S06]  /*1b510*/  BRA `(.L_x_2841) ;  /* 0xffffffd800507947 */ /* 0x000fec000383ffff */
.L_x_2772:
[----:B------:R-:W-:Y:S01]  /*1b520*/  BSSY B0, `(.L_x_2842) ;  /* 0x0000007000007945 */ /* 0x000fe20003800000 */
[----:B------:R-:W-:Y:S02]  /*1b530*/  IMAD.MOV.U32 R13, RZ, RZ, R3 ;  /* 0x000000ffff0d7224 */ /* 0x000fe400078e0003 */
[----:B------:R-:W-:Y:S02]  /*1b540*/  IMAD.MOV.U32 R11, RZ, RZ, 0x1f ;  /* 0x0000001fff0b7424 */ /* 0x000fe400078e00ff */
[----:B------:R-:W-:-:S07]  /*1b550*/  IMAD.MOV.U32 R15, RZ, RZ, -0x1 ;  /* 0xffffffffff0f7424 */ /* 0x000fce00078e00ff */
[----:B012345:R-:W-:Y:S05]  /*1b560*/  WARPSYNC.COLLECTIVE R15, `(.L_x_2843) ;  /* 0x000000000f087348 */ /* 0x03ffea0003c00000 */
[----:B------:R0:W0:Y:S02]  /*1b570*/  SHFL.IDX P6, R14, R13, R12, R11 ;  /* 0x0000000c0d0e7389 */ /* 0x00002400000c000b */
[----:B012345:R-:W-:Y:S01]  /*1b580*/  ENDCOLLECTIVE ;  /* 0x000000000000791b */ /* 0x03ffe20003800000 */
.L_x_2843:
[----:B------:R-:W-:Y:S05]  /*1b590*/  BSYNC B0 ;  /* 0x0000000000007941 */ /* 0x000fea0003800000 */
.L_x_2842:
[----:B------:R-:W-:Y:S01]  /*1b5a0*/  IMAD.MOV.U32 R3, RZ, RZ, R14 ;  /* 0x000000ffff037224 */ /* 0x000fe200078e000e */
[----:B------:R-:W-:Y:S06]  /*1b5b0*/  BRA `(.L_x_2844) ;  /* 0xffffffd800447947 */ /* 0x000fec000383ffff */
.L_x_2776:
[----:B0-----:R0:W4:Y:S02]  /*1b5c0*/  SYNCS.PHASECHK.TRANS64.TRYWAIT P0, [R0+URZ+0x38820], R3 ;  /* 0x03882003000075a7 */ /* 0x001124000800017f */
[----:B----4-:R-:W-:Y:S05]  /*1b5d0*/  @!P0 NANOSLEEP.SYNCS 0x989680 ;  /* 0x009896800000895d */ /* 0x010fea0003900000 */
[----:B------:R-:W4:Y:S02]  /*1b5e0*/  @!P0 SYNCS.PHASECHK.TRANS64 P0, [R0+URZ+0x38820], R3 ;  /* 0x03882003000085a7 */ /* 0x000f24000800007f */
[----:B----4-:R-:W-:Y:S05]  /*1b5f0*/  @!P0 BRA `(.L_x_2776) ;  /* 0xfffffffc00f08947 */ /* 0x010fea000383ffff */
[----:B------:R-:W-:Y:S05]  /*1b600*/  BRA `(.L_x_2845) ;  /* 0xffffffdc00cc7947 */ /* 0x000fea000383ffff */
.L_x_2777:
[----:B------:R-:W4:Y:S01]  /*1b610*/  S2R R2, SR_TID.X ;  /* 0x0000000000027919 */ /* 0x000f220000002100 */
[----:B------:R-:W-:Y:S01]  /*1b620*/  BSSY B0, `(.L_x_2846) ;  /* 0x000000a000007945 */ /* 0x000fe20003800000 */
[----:B------:R-:W-:Y:S02]  /*1b630*/  IMAD.MOV.U32 R12, RZ, RZ, RZ ;  /* 0x000000ffff0c7224 */ /* 0x000fe400078e00ff */
[----:B------:R-:W-:Y:S02]  /*1b640*/  IMAD.MOV.U32 R11, RZ, RZ, 0x1f ;  /* 0x0000001fff0b7424 */ /* 0x000fe400078e00ff */
[----:B------:R-:W-:Y:S01]  /*1b650*/  IMAD.MOV.U32 R15, RZ, RZ, -0x1 ;  /* 0xffffffffff0f7424 */ /* 0x000fe200078e00ff */
[----:B----4-:R-:W-:-:S04]  /*1b660*/  SHF.R.U32.HI R2, RZ, 0x5, R2 ;  /* 0x00000005ff027819 */ /* 0x010fc80000011602 */
[----:B------:R-:W-:-:S05]  /*1b670*/  LOP3.LUT R2, R2, 0x3, RZ, 0xc0, !PT ;  /* 0x0000000302027812 */ /* 0x000fca00078ec0ff */
[----:B------:R-:W-:-:S07]  /*1b680*/  IMAD.MOV.U32 R13, RZ, RZ, R2 ;  /* 0x000000ffff0d7224 */ /* 0x000fce00078e0002 */
[----:B0123-5:R-:W-:Y:S05]  /*1b690*/  WARPSYNC.COLLECTIVE R15, `(.L_x_2847) ;  /* 0x000000000f087348 */ /* 0x02ffea0003c00000 */
[----:B------:R4:W0:Y:S02]  /*1b6a0*/  SHFL.IDX P6, R14, R13, R12, R11 ;  /* 0x0000000c0d0e7389 */ /* 0x00082400000c000b */
[----:B012345:R-:W-:Y:S01]  /*1b6b0*/  ENDCOLLECTIVE ;  /* 0x000000000000791b */ /* 0x03ffe20003800000 */
.L_x_2847:
[----:B------:R-:W-:Y:S05]  /*1b6c0*/  BSYNC B0 ;  /* 0x0000000000007941 */ /* 0x000fea0003800000 */
.L_x_2846:
[----:B------:R-:W-:Y:S05]  /*1b6d0*/  BRA `(.L_x_2848) ;  /* 0xffffffdc00b47947 */ /* 0x000fea000383ffff */
.L_x_2780:
[----:B------:R-:W-:Y:S01]  /*1b6e0*/  BSSY B1, `(.L_x_2849) ;  /* 0x0000006000017945 */ /* 0x000fe20003800000 */
[----:B------:R-:W-:-:S07]  /*1b6f0*/  IMAD.MOV.U32 R15, RZ, RZ, -0x1 ;  /* 0xffffffffff0f7424 */ /* 0x000fce00078e00ff */
[----:B-12345:R-:W-:Y:S05]  /*1b700*/  WARPSYNC.COLLECTIVE R15, `(.L_x_2850) ;  /* 0x000000000f0c7348 */ /* 0x03efea0003c00000 */
[----:B------:R-:W-:Y:S02]  /*1b710*/  ELECT P6, UR62, PT ;  /* 0x00000000003e782f */ /* 0x000fe400038c0000 */
[----:B------:R-:W-:Y:S01]  /*1b720*/  MOV R14, UR62 ;  /* 0x0000003e000e7c02 */ /* 0x000fe20008000f00 */
[----:B-12345:R-:W-:Y:S10]  /*1b730*/  ENDCOLLECTIVE ;  /* 0x000000000000791b */ /* 0x03eff40003800000 */
.L_x_2850:
[----:B------:R-:W-:Y:S05]  /*1b740*/  BSYNC B1 ;  /* 0x0000000000017941 */ /* 0x000fea0003800000 */
.L_x_2849:
[----:B------:R-:W-:Y:S05]  /*1b750*/  BRA `(.L_x_2851) ;  /* 0xffffffdc00ac7947 */ /* 0x000fea000383ffff */
.L_x_2782:
[----:B0-----:R0:W1:Y:S02]  /*1b760*/  SYNCS.PHASECHK.TRANS64.TRYWAIT P0, [R6+URZ], R5 ;  /* 0x00000005060075a7 */ /* 0x001064000800017f */
[----:B-1----:R-:W-:Y:S05]  /*1b770*/  @!P0 NANOSLEEP.SYNCS 0x989680 ;  /* 0x009896800000895d */ /* 0x002fea0003900000 */
[----:B------:R-:W1:Y:S02]  /*1b780*/  @!P0 SYNCS.PHASECHK.TRANS64 P0, [R6+URZ], R5 ;  /* 0x00000005060085a7 */ /* 0x000e64000800007f */
[----:B-1----:R-:W-:Y:S05]  /*1b790*/  @!P0 BRA `(.L_x_2782) ;  /* 0xfffffffc00f08947 */ /* 0x002fea000383ffff */
[----:B------:R-:W-:Y:S05]  /*1b7a0*/  BRA `(.L_x_2852) ;  /* 0xffffffdc00f07947 */ /* 0x000fea000383ffff */
.L_x_2783:
[----:B-1----:R1:W3:Y:S02]  /*1b7b0*/  SYNCS.PHASECHK.TRANS64.TRYWAIT P0, [R7+URZ], R2 ;  /* 0x00000002070075a7 */ /* 0x0022e4000800017f */
[----:B---3--:R-:W-:Y:S05]  /*1b7c0*/  @!P0 NANOSLEEP.SYNCS 0x989680 ;  /* 0x009896800000895d */ /* 0x008fea0003900000 */
[----:B------:R-:W3:Y:S02]  /*1b7d0*/  @!P0 SYNCS.PHASECHK.TRANS64 P0, [R7+URZ], R2 ;  /* 0x00000002070085a7 */ /* 0x000ee4000800007f */
[----:B---3--:R-:W-:Y:S05]  /*1b7e0*/  @!P0 BRA `(.L_x_2783) ;  /* 0xfffffffc00f08947 */ /* 0x008fea000383ffff */
[----:B------:R-:W-:Y:S05]  /*1b7f0*/  BRA `(.L_x_2853) ;  /* 0xffffffdc00e47947 */ /* 0x000fea000383ffff */
.L_x_2785:
[----:B---3--:R3:W4:Y:S02]  /*1b800*/  SYNCS.PHASECHK.TRANS64.TRYWAIT P0, [R4+URZ], R5 ;  /* 0x00000005040075a7 */ /* 0x008724000800017f */
[----:B----4-:R-:W-:Y:S05]  /*1b810*/  @!P0 NANOSLEEP.SYNCS 0x989680 ;  /* 0x009896800000895d */ /* 0x010fea0003900000 */
[----:B------:R-:W4:Y:S02]  /*1b820*/  @!P0 SYNCS.PHASECHK.TRANS64 P0, [R4+URZ], R5 ;  /* 0x00000005040085a7 */ /* 0x000f24000800007f */
[----:B----4-:R-:W-:Y:S05]  /*1b830*/  @!P0 BRA `(.L_x_2785) ;  /* 0xfffffffc00f08947 */ /* 0x010fea000383ffff */
[----:B------:R-:W-:Y:S05]  /*1b840*/  BRA `(.L_x_2854) ;  /* 0xffffffdc00ec7947 */ /* 0x000fea000383ffff */
.L_x_2855:
        /* <DEDUP_REMOVED lines=11> */
.L_x_15296:


//--------------------- .text._ZN7cutlass13device_kernelIN5flash11enable_sm90INS1_16FlashAttnFwdSm90INS1_25CollectiveMainloopFwdSm90ILi2EN4cute5tupleIJNS5_1CILi1EEES8_S8_EEENS6_IJNS7_ILi128EEENS7_ILi80EEENS7_ILi256EEEEEELi256ENS_10bfloat16_tEfNS_4arch4Sm90ELb1ELb0ELb1ELb1ELb0ELb1ELb0ELb1ELb1ELb1ELb0ELb0EEENS1_21CollectiveEpilogueFwdINS6_IJSA_SC_SB_EEES9_SE_SG_Li256ELb1ELb1ELb0ELb0EEENS1_36VarlenDynamicPersistentTileSchedulerILi128ELi80ELi256ELi128ELb0ELb1ELb1ELb1ELb1ELb1EEEEEEEEEvNT_6ParamsE --------------------------
	.section	.text._ZN7cutlass13device_kernelIN5flash11enable_sm90INS1_16FlashAttnFwdSm90INS1_25CollectiveMainloopFwdSm90ILi2EN4cute5tupleIJNS5_1CILi1EEES8_S8_EEENS6_IJNS7_ILi128EEENS7_ILi80EEENS7_ILi256EEEEEELi256ENS_10bfloat16_tEfNS_4arch4Sm90ELb1ELb0ELb1ELb1ELb0ELb1ELb0ELb1ELb1ELb1ELb0ELb0EEENS1_21CollectiveEpilogueFwdINS6_IJSA_SC_SB_EEES9_SE_SG_Li256ELb1ELb1ELb0ELb0EEENS1_36VarlenDynamicPersistentTileSchedulerILi128ELi80ELi256ELi128ELb0ELb1ELb1ELb1ELb1ELb1EEEEEEEEEvNT_6ParamsE,"ax",@progbits
	.align	128
.text._ZN7cutlass13device_kernelIN5flash11enable_sm90INS1_16FlashAttnFwdSm90INS1_25CollectiveMainloopFwdSm90ILi2EN4cute5tupleIJNS5_1CILi1EEES8_S8_EEENS6_IJNS7_ILi128EEENS7_ILi80EEENS7_ILi256EEEEEELi256ENS_10bfloat16_tEfNS_4arch4Sm90ELb1ELb0ELb1ELb1ELb0ELb1ELb0ELb1ELb1ELb1ELb0ELb0EEENS1_21CollectiveEpilogueFwdINS6_IJSA_SC_SB_EEES9_SE_SG_Li256ELb1ELb1ELb0ELb0EEENS1_36VarlenDynamicPersistentTileSchedulerILi128ELi80ELi256ELi128ELb0ELb1ELb1ELb1ELb1ELb1EEEEEEEEEvNT_6ParamsE:
        .type           _ZN7cutlass13device_kernelIN5flash11enable_sm90INS1_16FlashAttnFwdSm90INS1_25CollectiveMainloopFwdSm90ILi2EN4cute5tupleIJNS5_1CILi1EEES8_S8_EEENS6_IJNS7_ILi128EEENS7_ILi80EEENS7_ILi256EEEEEELi256ENS_10bfloat16_tEfNS_4arch4Sm90ELb1ELb0ELb1ELb1ELb0ELb1ELb0ELb1ELb1ELb1ELb0ELb0EEENS1_21CollectiveEpilogueFwdINS6_IJSA_SC_SB_EEES9_SE_SG_Li256ELb1ELb1ELb0ELb0EEENS1_36VarlenDynamicPersistentTileSchedulerILi128ELi80ELi256ELi128ELb0ELb1ELb1ELb1ELb1ELb1EEEEEEEEEvNT_6ParamsE,@function
        .size           _ZN7cutlass13device_kernelIN5flash11enable_sm90INS1_16FlashAttnFwdSm90INS1_25CollectiveMainloopFwdSm90ILi2EN4cute5tupleIJNS5_1CILi1EEES8_S8_EEENS6_IJNS7_ILi128EEENS7_ILi80EEENS7_ILi256EEEEEELi256ENS_10bfloat16_tEfNS_4arch4Sm90ELb1ELb0ELb1ELb1ELb0ELb1ELb0ELb1ELb1ELb1ELb0ELb0EEENS1_21CollectiveEpilogueFwdINS6_IJSA_SC_SB_EEES9_SE_SG_Li256ELb1ELb1ELb0ELb0EEENS1_36VarlenDynamicPersistentTileSchedulerILi128ELi80ELi256ELi128ELb0ELb1ELb1ELb1ELb1ELb1EEEEEEEEEvNT_6ParamsE,(.L_x_15297 - _ZN7cutlass13device_kernelIN5flash11enable_sm90INS1_16FlashAttnFwdSm90INS1_25CollectiveMainloopFwdSm90ILi2EN4cute5tupleIJNS5_1CILi1EEES8_S8_EEENS6_IJNS7_ILi128EEENS7_ILi80EEENS7_ILi256EEEEEELi256ENS_10bfloat16_tEfNS_4arch4Sm90ELb1ELb0ELb1ELb1ELb0ELb1ELb0ELb1ELb1ELb1ELb0ELb0EEENS1_21CollectiveEpilogueFwdINS6_IJSA_SC_SB_EEES9_SE_SG_Li256ELb1ELb1ELb0ELb0EEENS1_36VarlenDynamicPersistentTileSchedulerILi128ELi80ELi256ELi128ELb0ELb1ELb1ELb1ELb1ELb1EEEEEEEEEvNT_6ParamsE)
        .other          _ZN7cutlass13device_kernelIN5flash11enable_sm90INS1_16FlashAttnFwdSm90INS1_25CollectiveMainloopFwdSm90ILi2EN4cute5tupleIJNS5_1CILi1EEES8_S8_EEENS6_IJNS7_ILi128EEENS7_ILi80EEENS7_ILi256EEEEEELi256ENS_10bfloat16_tEfNS_4arch4Sm90ELb1ELb0ELb1ELb1ELb0ELb1ELb0ELb1ELb1ELb1ELb0ELb0EEENS1_21CollectiveEpilogueFwdINS6_IJSA_SC_SB_EEES9_SE_SG_Li256ELb1ELb1ELb0ELb0EEENS1_36VarlenDynamicPersistentTileSchedulerILi128ELi80ELi256ELi128ELb0ELb1ELb1ELb1ELb1ELb1EEEEEEEEEvNT_6ParamsE,@"STO_CUDA_ENTRY STV_DEFAULT"
_ZN7cutlass13device_kernelIN5flash11enable_sm90INS1_16FlashAttnFwdSm90INS1_25CollectiveMainloopFwdSm90ILi2EN4cute5tupleIJNS5_1CILi1EEES8_S8_EEENS6_IJNS7_ILi128EEENS7_ILi80EEENS7_ILi256EEEEEELi256ENS_10bfloat16_tEfNS_4arch4Sm90ELb1ELb0ELb1ELb1ELb0ELb1ELb0ELb1ELb1ELb1ELb0ELb0EEENS1_21CollectiveEpilogueFwdINS6_IJSA_SC_SB_EEES9_SE_SG_Li256ELb1ELb1ELb0ELb0EEENS1_36VarlenDynamicPersistentTileSchedulerILi128ELi80ELi256ELi128ELb0ELb1ELb1ELb1ELb1ELb1EEEEEEEEEvNT_6ParamsE:
        /* <DEDUP_REMOVED lines=24> */
.L_x_2857:
[----:B------:R-:W-:Y:S05]  /*0180*/  BSYNC B0 ;  /* 0x0000000000007941 */ /* 0x000fea0003800000 */
.L_x_2856:
        /* <DEDUP_REMOVED lines=41> */
.L_x_2858:
        /* <DEDUP_REMOVED lines=22> */
.L_x_2859:
        /* <DEDUP_REMOVED lines=18> */
.L_x_2860:
        /* <DEDUP_REMOVED lines=22> */
.L_x_2861:
        /* <DEDUP_REMOVED lines=22> */
.L_x_2862:
[----:B0-----:R-:W-:Y:S01]  /*0960*/  UMOV UR4, 0x1 ;  /* 0x0000000100047882 */ /* 0x001fe20000000000 */
[----:B------:R-:W-:Y:S01]  /*0970*/  PLOP3.LUT P0, PT, PT, PT, UP0, 0x80, 0x0 ;  /* 0x000000000000781c */ /* 0x000fe20003f0f008 */
[----:B------:R-:W-:Y:S01]  /*0980*/  USEL UR4, UR4, 0x2, !UP0 ;  /* 0x0000000204047887 */ /* 0x000fe2000c000000 */
[----:B------:R-:W-:Y:S01]  /*0990*/  NOP ;  /* 0x0000000000007918 */ /* 0x000fe20000000000 */
[----:B------:R-:W-:Y:S04]  /*09a0*/  BSSY B9, `(.L_x_2863) ;  /* 0x0003143000097945 */ /* 0x000fe80003800000 */
[----:B------:R-:W-:-:S05]  /*09b0*/  IMAD.U32 R2, RZ, RZ, UR4 ;  /* 0x00000004ff027e24 */ /* 0x000fca000f8e00ff */
[----:B------:R0:W-:Y:S01]  /*09c0*/  STL [R1+0x98], R2 ;  /* 0x0000980201007387 */ /* 0x0001e20000100800 */
[----:B-12-4-:R-:W-:Y:S06]  /*09d0*/  BAR.SYNC.DEFER_BLOCKING 0x0 ;  /* 0x0000000000007b1d */ /* 0x016fec0000010000 */
[----:B------:R-:W-:Y:S05]  /*09e0*/  @!P0 BRA `(.L_x_2864) ;  /* 0x0000028000b08947 */ /* 0x000fea0003800000 */
.L_x_2865:
        /* <DEDUP_REMOVED lines=15> */
[----:B------:R-:W2:Y:S01]  /*0ae0*/  LDL R0, [R1+0x98] ;  /* 0x0000980001007983 */ /* 0x000ea20000100800 */
[----:B------:R-:W-:Y:S01]  /*0af0*/  VIADD R4, R4, 0xffffff80 ;  /* 0xffffff8004047836 */ /* 0x000fe20000000000 */
[----:B------:R-:W-:Y:S02]  /*0b00*/  R2UR UR4, R16 ;  /* 0x00000000100472ca */ /* 0x000fe400000e0000 */
[----:B------:R-:W-:Y:S01]  /*0b10*/  CS2R R218, SRZ ;  /* 0x0000000000da7805 */ /* 0x000fe2000001ff00 */
[----:B------:R-:W-:Y:S01]  /*0b20*/  IMAD.MOV.U32 R217, RZ, RZ, RZ ;  /* 0x000000ffffd97224 */ /* 0x000fe200078e00ff */
[----:B------:R-:W-:-:S04]  /*0b30*/  SHF.R.S32.HI R3, RZ, 0x1f, R4 ;  /* 0x0000001fff037819 */ /* 0x000fc80000011404 */
[CC--:B------:R-:W-:Y:S02]  /*0b40*/  LEA.HI R8, R3.reuse, R4.reuse, RZ, 0x2 ;  /* 0x0000000403087211 */ /* 0x0c0fe400078f10ff */
[CC--:B------:R-:W-:Y:S02]  /*0b50*/  LEA.HI R5, R3.reuse, R4.reuse, RZ, 0x5 ;  /* 0x0000000403057211 */ /* 0x0c0fe400078f28ff */
[----:B------:R-:W-:Y:S01]  /*0b60*/  LOP3.LUT R11, R8, 0xfffffffc, RZ, 0xc0, !PT ;  /* 0xfffffffc080b7812 */ /* 0x000fe200078ec0ff */
[----:B------:R-:W-:Y:S01]  /*0b70*/  UIADD3 UR4, UR4, 0x14400, URZ ;  /* 0x0001440004047890 */ /* 0x000fe2000fffe03f */
[-C--:B0-----:R-:W-:Y:S01]  /*0b80*/  LEA.HI R2, R3, R4.reuse, RZ, 0x4 ;  /* 0x0000000403027211 */ /* 0x081fe200078f20ff */
[----:B------:R-:W-:Y:S01]  /*0b90*/  IMAD.SHL.U32 R6, R5, 0x20, RZ ;  /* 0x0000002005067824 */ /* 0x000fe200078e00ff */
[----:B------:R-:W-:Y:S01]  /*0ba0*/  LEA.HI R212, R3, R4, RZ, 0x3 ;  /* 0x0000000403d47211 */ /* 0x000fe200078f18ff */
[----:B------:R-:W-:Y:S01]  /*0bb0*/  IMAD.IADD R11, R4, 0x1, -R11 ;  /* 0x00000001040b7824 */ /* 0x000fe200078e0a0b */
[----:B------:R-:W-:-:S02]  /*0bc0*/  SHF.R.S32.HI R5, RZ, 0x4, R2 ;  /* 0x00000004ff057819 */ /* 0x000fc40000011402 */
[----:B------:R-:W-:Y:S02]  /*0bd0*/  LEA.HI R12, R3, R4, RZ, 0x6 ;  /* 0x00000004030c7211 */ /* 0x000fe400078f30ff */
[----:B------:R-:W-:Y:S02]  /*0be0*/  LOP3.LUT R237, R212, 0xfffffff8, RZ, 0xc0, !PT ;  /* 0xfffffff8d4ed7812 */ /* 0x000fe400078ec0ff */
[----:B------:R-:W-:Y:S01]  /*0bf0*/  LOP3.LUT R6, R6, 0xfffffc00, RZ, 0xc0, !PT ;  /* 0xfffffc0006067812 */ /* 0x000fe200078ec0ff */
[----:B------:R-:W-:Y:S01]  /*0c00*/  IMAD.SHL.U32 R12, R12, 0x8, RZ ;  /* 0x000000080c0c7824 */ /* 0x000fe200078e00ff */
[----:B------:R-:W-:Y:S01]  /*0c10*/  SHF.R.S32.HI R212, RZ, 0x3, R212 ;  /* 0x00000003ffd47819 */ /* 0x000fe200000114d4 */
[----:B------:R-:W-:-:S03]  /*0c20*/  IMAD.IADD R237, R4, 0x1, -R237 ;  /* 0x0000000104ed7824 */ /* 0x000fc600078e0aed */
[----:B------:R-:W-:Y:S01]  /*0c30*/  LOP3.LUT R228, R12, 0xfffffe00, RZ, 0xc0, !PT ;  /* 0xfffffe000ce47812 */ /* 0x000fe200078ec0ff */
[----:B------:R-:W-:Y:S02]  /*0c40*/  VIADD R15, R212, 0x20 ;  /* 0x00000020d40f7836 */ /* 0x000fe40000000000 */
[----:B------:R-:W-:Y:S02]  /*0c50*/  IMAD.SHL.U32 R22, R237, 0x4, RZ ;  /* 0x00000004ed167824 */ /* 0x000fe400078e00ff */
[----:B------:R-:W-:Y:S02]  /*0c60*/  IMAD.SHL.U32 R224, R15, 0x40, RZ ;  /* 0x000000400fe07824 */ /* 0x000fe400078e00ff */
[----:B------:R-:W-:Y:S02]  /*0c70*/  VIADD R214, R22, 0x40 ;  /* 0x0000004016d67836 */ /* 0x000fe40000000000 */
[----:B------:R-:W-:Y:S01]  /*0c80*/  IMAD.SHL.U32 R20, R212, 0x40, RZ ;  /* 0x00000040d4147824 */ /* 0x000fe200078e00ff */
[----:B------:R-:W-:Y:S01]  /*0c90*/  LOP3.LUT R224, R224, 0x1c0, RZ, 0xc0, !PT ;  /* 0x000001c0e0e07812 */ /* 0x000fe200078ec0ff */
[----:B------:R-:W-:-:S02]  /*0ca0*/  IMAD.IADD R213, R22, 0x1, R214 ;  /* 0x0000000116d57824 */ /* 0x000fc400078e02d6 */
[C---:B------:R-:W-:Y:S01]  /*0cb0*/  VIADD R215, R22.reuse, 0x20 ;  /* 0x0000002016d77836 */ /* 0x040fe20000000000 */
[----:B------:R-:W-:Y:S01]  /*0cc0*/  SHF.R.U32.HI R18, RZ, 0x3, R224 ;  /* 0x00000003ff127819 */ /* 0x000fe200000116e0 */
[----:B------:R-:W-:Y:S01]  /*0cd0*/  VIADD R216, R22, 0x60 ;  /* 0x0000006016d87836 */ /* 0x000fe20000000000 */
[----:B--2---:R-:W-:Y:S02]  /*0ce0*/  R2UR UR5, R0 ;  /* 0x00000000000572ca */ /* 0x004fe400000e0000 */
[----:B------:R-:W-:Y:S02]  /*0cf0*/  LEA.HI R0, R3, R4, RZ, 0x7 ;  /* 0x0000000403007211 */ /* 0x000fe400078f38ff */
[----:B------:R-:W-:Y:S02]  /*0d00*/  LOP3.LUT R3, R2, 0x3fffff0, RZ, 0xc0, !PT ;  /* 0x03fffff002037812 */ /* 0x000fe400078ec0ff */
[----:B------:R-:W-:Y:S02]  /*0d10*/  LOP3.LUT R7, R0, 0xffffff80, RZ, 0xc0, !PT ;  /* 0xffffff8000077812 */ /* 0x000fe400078ec0ff */
[----:B------:R-:W-:Y:S01]  /*0d20*/  SHF.R.S32.HI R13, RZ, 0x7, R0 ;  /* 0x00000007ff0d7819 */ /* 0x000fe20000011400 */
[----:B------:R-:W-:Y:S01]  /*0d30*/  IMAD.IADD R3, R4, 0x1, -R3 ;  /* 0x0000000104037824 */ /* 0x000fe200078e0a03 */
[----:B------:R-:W-:Y:S01]  /*0d40*/  LEA.HI R2, R2, R5, RZ, 0x1 ;  /* 0x0000000502027211 */ /* 0x000fe200078f08ff */
[----:B------:R-:W-:Y:S01]  /*0d50*/  IMAD.IADD R14, R4, 0x1, -R7 ;  /* 0x00000001040e7824 */ /* 0x000fe200078e0a07 */
[----:B------:R-:W-:Y:S01]  /*0d60*/  LEA.HI R0, R0, R13, RZ, 0x1 ;  /* 0x0000000d00007211 */ /* 0x000fe200078f08ff */
[----:B------:R-:W-:Y:S01]  /*0d70*/  IMAD R3, R3, 0x40, R6 ;  /* 0x0000004003037824 */ /* 0x000fe200078e0206 */
[----:B------:R-:W-:Y:S01]  /*0d80*/  LOP3.LUT R2, R2, 0x1ffffffe, RZ, 0xc0, !PT ;  /* 0x1ffffffe02027812 */ /* 0x000fe200078ec0ff */
[----:B------:R-:W-:Y:S01]  /*0d90*/  ULOP3.LUT UR5, UR5, 0x1, URZ, 0xfc, !UPT ;  /* 0x0000000105057892 */ /* 0x000fe2000f8efc3f */
[----:B------:R-:W-:Y:S01]  /*0da0*/  SHF.R.S32.HI R7, RZ, 0x1f, R14 ;  /* 0x0000001fff077819 */ /* 0x000fe2000001140e */
[----:B------:R-:W-:Y:S01]  /*0db0*/  STL [R1+0x74], R14 ;  /* 0x0000740e01007387 */ /* 0x000fe20000100800 */
[----:B------:R-:W-:Y:S01]  /*0dc0*/  LOP3.LUT R0, R0, 0x3fffffe, RZ, 0xc0, !PT ;  /* 0x03fffffe00007812 */ /* 0x000fe200078ec0ff */
[----:B------:R-:W-:Y:S01]  /*0dd0*/  IMAD.IADD R2, R5, 0x1, -R2 ;  /* 0x0000000105027824 */ /* 0x000fe200078e0a02 */
[CC--:B------:R-:W-:Y:S01]  /*0de0*/  LEA.HI R8, R7.reuse, R14.reuse, RZ, 0x2 ;  /* 0x0000000e07087211 */ /* 0x0c0fe200078f10ff */
[----:B------:R0:W-:Y:S01]  /*0df0*/  STL [R1+0x8c], R13 ;  /* 0x00008c0d01007387 */ /* 0x0001e20000100800 */
[----:B------:R-:W-:Y:S01]  /*0e00*/  LEA.HI R7, R7, R14, RZ, 0x5 ;  /* 0x0000000e07077211 */ /* 0x000fe200078f28ff */
[----:B------:R-:W-:Y:S01]  /*0e10*/  IMAD.IADD R0, R13, 0x1, -R0 ;  /* 0x000000010d007824 */ /* 0x000fe200078e0a00 */
[--C-:B------:R-:W-:Y:S01]  /*0e20*/  SHF.R.S32.HI R9, RZ, 0x2, R8.reuse ;  /* 0x00000002ff097819 */ /* 0x100fe20000011408 */
[----:B------:R-:W-:Y:S01]  /*0e30*/  IMAD R2, R2, 0x8, R3 ;  /* 0x0000000802027824 */ /* 0x000fe200078e0203 */
[----:B------:R-:W-:-:S02]  /*0e40*/  SHF.R.S32.HI R10, RZ, 0x1f, R8 ;  /* 0x0000001fff0a7819 */ /* 0x000fc40000011408 */
[----:B------:R-:W-:Y:S02]  /*0e50*/  SHF.R.S32.HI R7, RZ, 0x5, R7 ;  /* 0x00000005ff077819 */ /* 0x000fe40000011407 */
[----:B------:R-:W-:Y:S01]  /*0e60*/  LEA.HI R10, R10, R9, RZ, 0x3 ;  /* 0x000000090a0a7211 */ /* 0x000fe200078f18ff */
[----:B------:R1:W-:Y:S01]  /*0e70*/  STL [R1+0x94], R2 ;  /* 0x0000940201007387 */ /* 0x0003e20000100800 */
[----:B------:R-:W-:Y:S02]  /*0e80*/  LEA.HI R4, R11, R11, RZ, 0x1 ;  /* 0x0000000b0b047211 */ /* 0x000fe400078f08ff */
[----:B------:R-:W-:Y:S02]  /*0e90*/  LOP3.LUT R10, R10, 0xfffffff8, RZ, 0xc0, !PT ;  /* 0xfffffff80a0a7812 */ /* 0x000fe400078ec0ff */
[----:B------:R-:W-:Y:S02]  /*0ea0*/  LOP3.LUT R4, R4, 0x1ffffffe, RZ, 0xc0, !PT ;  /* 0x1ffffffe04047812 */ /* 0x000fe400078ec0ff */
[----:B------:R-:W-:Y:S01]  /*0eb0*/  LOP3.LUT R3, R20, 0x1c0, RZ, 0xc0, !PT ;  /* 0x000001c014037812 */ /* 0x000fe200078ec0ff */
[----:B------:R-:W-:Y:S01]  /*0ec0*/  IMAD.IADD R10, R9, 0x1, -R10 ;  /* 0x00000001090a7824 */ /* 0x000fe200078e0a0a */
[----:B------:R-:W-:Y:S01]  /*0ed0*/  LOP3.LUT R234, R8, 0x7ffffffc, RZ, 0xc0, !PT ;  /* 0x7ffffffc08ea7812 */ /* 0x000fe200078ec0ff */
[----:B------:R-:W-:Y:S01]  /*0ee0*/  VIADD R9, R212, 0x60 ;  /* 0x00000060d4097836 */ /* 0x000fe20000000000 */
[----:B------:R-:W-:Y:S01]  /*0ef0*/  SHF.R.U32.HI R229, RZ, 0x3, R3 ;  /* 0x00000003ffe57819 */ /* 0x000fe20000011603 */
[----:B------:R-:W-:-:S02]  /*0f00*/  IMAD R7, R7, 0x10, R10 ;  /* 0x0000001007077824 */ /* 0x000fc400078e020a */
[----:B------:R-:W-:Y:S01]  /*0f10*/  VIADD R10, R212, 0x40 ;  /* 0x00000040d40a7836 */ /* 0x000fe20000000000 */
[----:B------:R-:W-:Y:S01]  /*0f20*/  SHF.R.S32.HI R6, RZ, 0x1f, R9 ;  /* 0x0000001fff067819 */ /* 0x000fe20000011409 */
[----:B0-----:R-:W-:Y:S01]  /*0f30*/  IMAD R13, R0, 0x40, R7 ;  /* 0x00000040000d7824 */ /* 0x001fe200078e0207 */
[----:B------:R-:W-:Y:S01]  /*0f40*/  SHF.R.S32.HI R0, RZ, 0x1f, R15 ;  /* 0x0000001fff007819 */ /* 0x000fe2000001140f */
[----:B------:R-:W-:Y:S01]  /*0f50*/  IMAD.SHL.U32 R5, R9, 0x40, RZ ;  /* 0x0000004009057824 */ /* 0x000fe200078e00ff */
[----:B-1----:R-:W-:Y:S01]  /*0f60*/  SHF.R.S32.HI R2, RZ, 0x1f, R10 ;  /* 0x0000001fff027819 */ /* 0x002fe2000001140a */
[----:B------:R-:W-:Y:S01]  /*0f70*/  IMAD.SHL.U32 R223, R10, 0x40, RZ ;  /* 0x000000400adf7824 */ /* 0x000fe200078e00ff */
[----:B------:R-:W-:Y:S01]  /*0f80*/  LEA.HI R0, R0, R15, RZ, 0x3 ;  /* 0x0000000f00007211 */ /* 0x000fe200078f18ff */
[----:B------:R-:W-:Y:S01]  /*0f90*/  IMAD.IADD R4, R11, 0x1, -R4 ;  /* 0x000000010b047824 */ /* 0x000fe200078e0a04 */
[----:B------:R-:W-:Y:S01]  /*0fa0*/  LEA.HI R6, R6, R9, RZ, 0x3 ;  /* 0x0000000906067211 */ /* 0x000fe200078f18ff */
[----:B------:R-:W-:Y:S01]  /*0fb0*/  STL [R1+0x90], R13 ;  /* 0x0000900d01007387 */ /* 0x000fe20000100800 */
[----:B------:R-:W-:Y:S01]  /*0fc0*/  LEA.HI R2, R2, R10, RZ, 0x3 ;  /* 0x0000000a02027211 */ /* 0x000fe200078f18ff */
[----:B------:R-:W-:Y:S01]  /*0fd0*/  IMAD.SHL.U32 R0, R0, 0x40, RZ ;  /* 0x0000004000007824 */ /* 0x000fe200078e00ff */
[----:B------:R-:W-:Y:S01]  /*0fe0*/  LOP3.LUT R15, R5, 0x1c0, RZ, 0xc0, !PT ;  /* 0x000001c0050f7812 */ /* 0x000fe200078ec0ff */
[----:B------:R-:W-:Y:S01]  /*0ff0*/  IMAD.SHL.U32 R5, R6, 0x40, RZ ;  /* 0x0000004006057824 */ /* 0x000fe200078e00ff */
[----:B------:R-:W-:Y:S01]  /*1000*/  SHF.R.S32.HI R6, RZ, 0x1f, R213 ;  /* 0x0000001fff067819 */ /* 0x000fe200000114d5 */
[----:B------:R-:W-:Y:S01]  /*1010*/  IMAD.SHL.U32 R2, R2, 0x40, RZ ;  /* 0x0000004002027824 */ /* 0x000fe200078e00ff */
[----:B------:R-:W-:Y:S01]  /*1020*/  LOP3.LUT R227, R0, 0xfffffe00, RZ, 0xc0, !PT ;  /* 0xfffffe0000e37812 */ /* 0x000fe200078ec0ff */
[----:B------:R-:W-:Y:S01]  /*1030*/  IMAD R235, R4, 0x8, R13 ;  /* 0x0000000804eb7824 */ /* 0x000fe200078e020d */
[-C--:B------:R-:W-:Y:S01]  /*1040*/  LEA.HI R0, R6, R213.reuse, RZ, 0x6 ;  /* 0x000000d506007211 */ /* 0x080fe200078f30ff */
[----:B------:R-:W-:Y:S01]  /*1050*/  IMAD.IADD R234, R14, 0x1, -R234 ;  /* 0x000000010eea7824 */ /* 0x000fe200078e0aea */
[----:B------:R-:W-:-:S02]  /*1060*/  LEA.HI R6, R6, R213, RZ, 0x3 ;  /* 0x000000d506067211 */ /* 0x000fc400078f18ff */
[----:B------:R-:W-:Y:S01]  /*1070*/  LOP3.LUT R226, R2, 0xfffffe00, RZ, 0xc0, !PT ;  /* 0xfffffe0002e27812 */ /* 0x000fe200078ec0ff */
[----:B------:R-:W-:Y:S01]  /*1080*/  IMAD.SHL.U32 R2, R0, 0x80, RZ ;  /* 0x0000008000027824 */ /* 0x000fe200078e00ff */
[----:B------:R-:W-:Y:S02]  /*1090*/  LOP3.LUT R223, R223, 0x1c0, RZ, 0xc0, !PT ;  /* 0x000001c0dfdf7812 */ /* 0x000fe400078ec0ff */
[----:B------:R-:W-:Y:S02]  /*10a0*/  LOP3.LUT R0, R6, 0x38, RZ, 0xc0, !PT ;  /* 0x0000003806007812 */ /* 0x000fe400078ec0ff */
[----:B------:R-:W-:Y:S02]  /*10b0*/  LOP3.LUT R7, R224, 0x38, R6, 0xf8, !PT ;  /* 0x00000038e0077812 */ /* 0x000fe400078ef806 */
[----:B------:R-:W-:Y:S02]  /*10c0*/  SHF.R.U32.HI R17, RZ, 0x3, R223 ;  /* 0x00000003ff117819 */ /* 0x000fe400000116df */
[----:B------:R-:W-:-:S02]  /*10d0*/  SHF.R.U32.HI R12, RZ, 0x3, R15 ;  /* 0x00000003ff0c7819 */ /* 0x000fc4000001160f */
[--C-:B------:R-:W-:Y:S02]  /*10e0*/  LOP3.LUT R9, R223, 0x38, R6.reuse, 0xf8, !PT ;  /* 0x00000038df097812 */ /* 0x100fe400078ef806 */
[----:B------:R-:W-:Y:S02]  /*10f0*/  LOP3.LUT R10, R15, 0x38, R6, 0xf8, !PT ;  /* 0x000000380f0a7812 */ /* 0x000fe400078ef806 */
[----:B------:R-:W-:Y:S02]  /*1100*/  LOP3.LUT R0, R0, 0x1c0, R20, 0xf8, !PT ;  /* 0x000001c000007812 */ /* 0x000fe400078ef814 */
[----:B------:R-:W-:Y:S02]  /*1110*/  LOP3.LUT R11, R5, 0xfffffe00, RZ, 0xc0, !PT ;  /* 0xfffffe00050b7812 */ /* 0x000fe400078ec0ff */
[----:B------:R-:W-:Y:S02]  /*1120*/  LOP3.LUT R5, R2, 0xffffe000, RZ, 0xc0, !PT ;  /* 0xffffe00002057812 */ /* 0x000fe400078ec0ff */
[----:B------:R-:W-:Y:S01]  /*1130*/  LOP3.LUT R2, R7, R18, RZ, 0x3c, !PT ;  /* 0x0000001207027212 */ /* 0x000fe200078e3cff */
[----:B------:R-:W-:Y:S01]  /*1140*/  IMAD.SHL.U32 R18, R237, 0x8, RZ ;  /* 0x00000008ed127824 */ /* 0x000fe200078e00ff */
[----:B------:R-:W-:Y:S01]  /*1150*/  LOP3.LUT R9, R9, R17, RZ, 0x3c, !PT ;  /* 0x0000001109097212 */ /* 0x000fe200078e3cff */
[----:B------:R-:W-:Y:S01]  /*1160*/  STL [R1+0x70], R11 ;  /* 0x0000700b01007387 */ /* 0x000fe20000100800 */
[----:B------:R-:W-:Y:S01]  /*1170*/  LOP3.LUT R10, R10, R12, RZ, 0x3c, !PT ;  /* 0x0000000c0a0a7212 */ /* 0x000fe200078e3cff */
[----:B------:R-:W-:Y:S01]  /*1180*/  IMAD.MOV.U32 R17, RZ, RZ, RZ ;  /* 0x000000ffff117224 */ /* 0x000fe200078e00ff */
[----:B------:R-:W-:Y:S01]  /*1190*/  LOP3.LUT R0, R0, R229, RZ, 0x3c, !PT ;  /* 0x000000e500007212 */ /* 0x000fe200078e3cff */
[----:B------:R-:W-:Y:S01]  /*11a0*/  STL [R1+0x68], RZ ;  /* 0x000068ff01007387 */ /* 0x000fe20000100800 */
[-C--:B------:R-:W-:Y:S01]  /*11b0*/  IADD3 R2, R2, R5.reuse, R227 ;  /* 0x0000000502027210 */ /* 0x080fe20007ffe0e3 */
[C---:B------:R-:W-:Y:S01]  /*11c0*/  VIADD R220, R18.reuse, 0x80 ;  /* 0x0000008012dc7836 */ /* 0x040fe20000000000 */
[-C--:B------:R-:W-:Y:S01]  /*11d0*/  IADD3 R9, R9, R5.reuse, R226 ;  /* 0x0000000509097210 */ /* 0x080fe20007ffe0e2 */
[----:B------:R-:W-:Y:S01]  /*11e0*/  VIADD R221, R18, 0xc0 ;  /* 0x000000c012dd7836 */ /* 0x000fe20000000000 */
[----:B------:R-:W-:-:S02]  /*11f0*/  IADD3 R10, R10, R5, R11 ;  /* 0x000000050a0a7210 */ /* 0x000fc40007ffe00b */
[----:B------:R-:W-:Y:S01]  /*1200*/  IADD3 R0, R0, R5, R228 ;  /* 0x0000000500007210 */ /* 0x000fe20007ffe0e4 */
[----:B------:R-:W-:Y:S01]  /*1210*/  IMAD.U32 R5, RZ, RZ, UR5 ;  /* 0x00000005ff057e24 */ /* 0x000fe2000f8e00ff */
[--C-:B------:R-:W-:Y:S01]  /*1220*/  LOP3.LUT R233, R3, 0x38, R18.reuse, 0xf8, !PT ;  /* 0x0000003803e97812 */ /* 0x100fe200078ef812 */
[----:B------:R-:W-:Y:S01]  /*1230*/  IMAD.U32 R3, RZ, RZ, UR4 ;  /* 0x00000004ff037e24 */ /* 0x000fe2000f8e00ff */
[----:B------:R-:W-:Y:S02]  /*1240*/  LEA R4, R2, UR4, 0x1 ;  /* 0x0000000402047c11 */ /* 0x000fe4000f8e08ff */
[----:B------:R0:W-:Y:S01]  /*1250*/  STL [R1+0x5c], R5 ;  /* 0x00005c0501007387 */ /* 0x0001e20000100800 */
[----:B------:R-:W-:Y:S02]  /*1260*/  LEA R0, R0, UR4, 0x1 ;  /* 0x0000000400007c11 */ /* 0x000fe4000f8e08ff */
[----:B------:R-:W-:Y:S01]  /*1270*/  LEA R2, R10, UR4, 0x1 ;  /* 0x000000040a027c11 */ /* 0x000fe2000f8e08ff */
[----:B------:R1:W-:Y:S01]  /*1280*/  STL [R1+0x6c], R3 ;  /* 0x00006c0301007387 */ /* 0x0003e20000100800 */
[----:B------:R-:W-:-:S02]  /*1290*/  SHF.R.S32.HI R19, RZ, 0x1f, R18 ;  /* 0x0000001fff137819 */ /* 0x000fc40000011412 */
[----:B------:R-:W-:Y:S02]  /*12a0*/  LOP3.LUT R233, R228, R233, R229, 0xf6, !PT ;  /* 0x000000e9e4e97212 */ /* 0x000fe400078ef6e5 */
[----:B0-----:R-:W-:Y:S02]  /*12b0*/  SHF.R.S32.HI R5, RZ, 0x1f, R212 ;  /* 0x0000001fff057819 */ /* 0x001fe400000114d4 */
[----:B------:R-:W-:Y:S02]  /*12c0*/  SHF.R.S32.HI R5, RZ, 0x3, R6 ;  /* 0x00000003ff057819 */ /* 0x000fe40000011406 */
[----:B-1----:R-:W-:-:S03]  /*12d0*/  LOP3.LUT R3, R15, 0x38, R18, 0xf8, !PT ;  /* 0x000000380f037812 */ /* 0x002fc600078ef812 */
[----:B------:R-:W-:Y:S01]  /*12e0*/  STL [R1+0x60], R5 ;  /* 0x0000600501007387 */ /* 0x000fe20000100800 */
[----:B------:R-:W-:-:S04]  /*12f0*/  LOP3.LUT R3, R11, R3, R12, 0xf6, !PT ;  /* 0x000000030b037212 */ /* 0x000fc800078ef60c */
[----:B------:R-:W-:-:S05]  /*1300*/  LEA R3, R3, UR4, 0x1 ;  /* 0x0000000403037c11 */ /* 0x000fca000f8e08ff */
[----:B------:R0:W-:Y:S04]  /*1310*/  STL [R1+0x7c], R3 ;  /* 0x00007c0301007387 */ /* 0x0001e80000100800 */
[----:B------:R1:W-:Y:S01]  /*1320*/  STL [R1+0x84], R4 ;  /* 0x0000840401007387 */ /* 0x0003e20000100800 */
[----:B0-----:R-:W-:-:S05]  /*1330*/  LEA R3, R9, UR4, 0x1 ;  /* 0x0000000409037c11 */ /* 0x001fca000f8e08ff */
[----:B------:R1:W-:Y:S04]  /*1340*/  STL [R1+0x80], R3 ;  /* 0x0000800301007387 */ /* 0x0003e80000100800 */
[----:B------:R1:W-:Y:S04]  /*1350*/  STL [R1+0x88], R0 ;  /* 0x0000880001007387 */ /* 0x0003e80000100800 */
[----:B------:R1:W-:Y:S02]  /*1360*/  STL [R1+0x78], R2 ;  /* 0x0000780201007387 */ /* 0x0003e40000100800 */
.L_x_3122:
[----:B01-34-:R-:W0:Y:S01]  /*1370*/  LDC.64 R2, c[0x0][0xc88] ;  /* 0x00032200ff027b82 */ /* 0x01be220000000a00 */
[----:B------:R-:W-:Y:S01]  /*1380*/  ULDC.64 UR10, c[0x0][0x208] ;  /* 0x00008200000a7ab9 */ /* 0x000fe20000000a00 */
[----:B------:R-:W-:Y:S01]  /*1390*/  ULDC.64 UR4, c[0x0][0xa28] ;  /* 0x00028a0000047ab9 */ /* 0x000fe20000000a00 */
[----:B------:R-:W-:Y:S01]  /*13a0*/  ULDC.64 UR6, c[0x0][0xa18] ;  /* 0x0002860000067ab9 */ /* 0x000fe20000000a00 */
[----:B------:R-:W-:Y:S01]  /*13b0*/  ULDC.64 UR8, c[0x0][0xa08] ;  /* 0x0002820000087ab9 */ /* 0x000fe20000000a00 */
[----:B0-----:R-:W-:-:S05]  /*13c0*/  IMAD.WIDE R2, R51, 0x4, R2 ;  /* 0x0000000433027825 */ /* 0x001fca00078e0202 */
[----:B--2---:R-:W2:Y:S01]  /*13d0*/  LDG.E R236, desc[UR10][R2.64] ;  /* 0x0000000a02ec7981 */ /* 0x004ea2000c1e1900 */
[----:B------:R-:W-:Y:S01]  /*13e0*/  ISETP.NE.U32.AND P2, PT, RZ, UR4, PT ;  /* 0x00000004ff007c0c */ /* 0x000fe2000bf45070 */
[----:B------:R-:W-:Y:S01]  /*13f0*/  IMAD.MOV.U32 R0, RZ, RZ, RZ ;  /* 0x000000ffff007224 */ /* 0x000fe200078e00ff */
[----:B------:R-:W-:Y:S01]  /*1400*/  ISETP.NE.U32.AND P1, PT, RZ, UR6, PT ;  /* 0x00000006ff007c0c */ /* 0x000fe2000bf25070 */
[----:B------:R-:W-:Y:S01]  /*1410*/  IMAD.MOV.U32 R26, RZ, RZ, RZ ;  /* 0x000000ffff1a7224 */ /* 0x000fe200078e00ff */
[----:B------:R-:W-:Y:S02]  /*1420*/  ISETP.NE.AND.EX P2, PT, RZ, UR5, PT, P2 ;  /* 0x00000005ff007c0c */ /* 0x000fe4000bf45320 */
[----:B------:R-:W-:Y:S01]  /*1430*/  ISETP.NE.AND.EX P1, PT, RZ, UR7, PT, P1 ;  /* 0x00000007ff007c0c */ /* 0x000fe2000bf25310 */
[----:B------:R0:W-:Y:S01]  /*1440*/  STL [R1+0x64], R50 ;  /* 0x0000643201007387 */ /* 0x0001e20000100800 */
[----:B------:R-:W-:-:S04]  /*1450*/  ISETP.NE.U32.AND P0, PT, RZ, UR8, PT ;  /* 0x00000008ff007c0c */ /* 0x000fc8000bf05070 */
[----:B------:R-:W-:Y:S02]  /*1460*/  ISETP.NE.AND.EX P0, PT, RZ, UR9, PT, P0 ;  /* 0x00000009ff007c0c */ /* 0x000fe4000bf05300 */
[--C-:B--2---:R-:W-:Y:S01]  /*1470*/  SHF.R.S32.HI R5, RZ, 0x1f, R236.reuse ;  /* 0x0000001fff057819 */ /* 0x104fe200000114ec */
[C---:B------:R-:W-:Y:S02]  /*1480*/  IMAD.SHL.U32 R28, R236.reuse, 0x4, RZ ;  /* 0x00000004ec1c7824 */ /* 0x040fe400078e00ff */
[C---:B------:R-:W-:Y:S01]  /*1490*/  @P2 LEA R2, P3, R236.reuse, UR4, 0x2 ;  /* 0x00000004ec022c11 */ /* 0x040fe2000f8610ff */
[----:B------:R-:W-:Y:S01]  /*14a0*/  ULDC UR4, c[0x0][0x288] ;  /* 0x0000a20000047ab9 */ /* 0x000fe20000000800 */
[C-C-:B------:R-:W-:Y:S02]  /*14b0*/  SHF.L.U64.HI R29, R236.reuse, 0x2, R5.reuse ;  /* 0x00000002ec1d7819 */ /* 0x140fe40000010205 */
[----:B------:R-:W-:Y:S01]  /*14c0*/  @P2 LEA.HI.X R3, R236, UR5, R5, 0x2, P3 ;  /* 0x00000005ec032c11 */ /* 0x000fe200098f1405 */
[----:B------:R-:W-:Y:S01]  /*14d0*/  IMAD.U32 R231, RZ, RZ, UR4 ;  /* 0x00000004ffe77e24 */ /* 0x000fe2000f8e00ff */
[----:B------:R-:W-:Y:S01]  /*14e0*/  ULDC.64 UR4, c[0x0][0x418] ;  /* 0x0001060000047ab9 */ /* 0x000fe20000000a00 */
[C---:B------:R-:W-:Y:S01]  /*14f0*/  IADD3 R6, P4, R28.reuse, UR8, RZ ;  /* 0x000000081c067c10 */ /* 0x040fe2000ff9e0ff */
[----:B------:R-:W-:Y:S01]  /*1500*/  UISETP.NE.U32.AND UP0, UPT, UR4, URZ, UPT ;  /* 0x0000003f0400728c */ /* 0x000fe2000bf05070 */
[----:B-----5:R0:W5:Y:S01]  /*1510*/  @P2 LDG.E R0, desc[UR10][R2.64] ;  /* 0x0000000a02002981 */ /* 0x020162000c1e1900 */
[----:B------:R-:W-:Y:S01]  /*1520*/  @P1 IADD3 R4, P2, R28, UR6, RZ ;  /* 0x000000061c041c10 */ /* 0x000fe2000ff5e0ff */
[----:B------:R-:W-:Y:S01]  /*1530*/  ULDC UR4, c[0x0][0x424] ;  /* 0x0001090000047ab9 */ /* 0x000fe20000000800 */
[----:B------:R-:W-:Y:S01]  /*1540*/  UISETP.NE.AND.EX UP0, UPT, UR5, URZ, UPT, UP0 ;  /* 0x0000003f0500728c */ /* 0x000fe2000bf05300 */
[C---:B------:R-:W-:Y:S01]  /*1550*/  IADD3.X R7, R29.reuse, UR9, RZ, P4, !PT ;  /* 0x000000091d077c10 */ /* 0x040fe2000a7fe4ff */
[----:B------:R-:W-:Y:S01]  /*1560*/  ULDC UR8, c[0x0][0x2f0] ;  /* 0x0000bc0000087ab9 */ /* 0x000fe20000000800 */
[----:B------:R-:W-:Y:S01]  /*1570*/  @P1 IADD3.X R5, R29, UR7, RZ, P2, !PT ;  /* 0x000000071d051c10 */ /* 0x000fe200097fe4ff */
[----:B------:R-:W-:Y:S01]  /*1580*/  ULDC.64 UR6, c[0x0][0xa20] ;  /* 0x0002880000067ab9 */ /* 0x000fe20000000a00 */
[----:B------:R-:W-:Y:S01]  /*1590*/  USEL UR4, UR4, 0x1, UP0 ;  /* 0x0000000104047887 */ /* 0x000fe20008000000 */
[----:B------:R-:W-:Y:S01]  /*15a0*/  ISETP.NE.U32.AND P2, PT, RZ, UR6, PT ;  /* 0x00000006ff007c0c */ /* 0x000fe2000bf45070 */
[----:B------:R0:W5:Y:S01]  /*15b0*/  @P0 LDG.E R26, desc[UR10][R6.64] ;  /* 0x0000000a061a0981 */ /* 0x000162000c1e1900 */
[----:B------:R-:W-:Y:S01]  /*15c0*/  ULDC UR9, c[0x0][0x348] ;  /* 0x0000d20000097ab9 */ /* 0x000fe20000000800 */
[----:B------:R-:W-:Y:S01]  /*15d0*/  UIMAD UR8, UR4, UR8, URZ ;  /* 0x00000008040872a4 */ /* 0x000fe2000f8e023f */
[----:B------:R-:W-:Y:S01]  /*15e0*/  ISETP.NE.AND.EX P2, PT, RZ, UR7, PT, P2 ;  /* 0x00000007ff007c0c */ /* 0x000fe2000bf45320 */
[----:B------:R0:W5:Y:S01]  /*15f0*/  @P1 LDG.E R231, desc[UR10][R4.64] ;  /* 0x0000000a04e71981 */ /* 0x000162000c1e1900 */
[----:B------:R-:W-:Y:S01]  /*1600*/  IMAD.MOV.U32 R25, RZ, RZ, R236 ;  /* 0x000000ffff197224 */ /* 0x000fe200078e00ec */
[----:B------:R-:W-:Y:S10]  /*1610*/  @P1 BRA `(.L_x_2867) ;  /* 0x0000000000281947 */ /* 0x000ff40003800000 */
        /* <DEDUP_REMOVED lines=10> */
.L_x_2867:
        /* <DEDUP_REMOVED lines=8> */
.L_x_2868:
[----:B------:R-:W-:Y:S05]  /*1740*/  @!P0 BRA `(.L_x_2869) ;  /* 0x0000000000108947 */ /* 0x000fea0003800000 */
[----:B------:R-:W-:Y:S02]  /*1750*/  ULDC.64 UR4, c[0x0][0x208] ;  /* 0x0000820000047ab9 */ /* 0x000fe40000000a00 */
[----:B------:R-:W2:Y:S04]  /*1760*/  LDG.E R4, desc[UR4][R6.64] ;  /* 0x0000000406047981 */ /* 0x000ea8000c1e1900 */
[----:B------:R-:W2:Y:S02]  /*1770*/  LDG.E R27, desc[UR4][R6.64+0x4] ;  /* 0x00000404061b7981 */ /* 0x000ea4000c1e1900 */
[----:B--2---:R-:W-:-:S07]  /*1780*/  IMAD.IADD R27, R27, 0x1, -R4 ;  /* 0x000000011b1b7824 */ /* 0x004fce00078e0a04 */
.L_x_2869:
[----:B------:R-:W-:Y:S01]  /*1790*/  ULDC.64 UR4, c[0x0][0xa10] ;  /* 0x0002840000047ab9 */ /* 0x000fe20000000a00 */
[----:B------:R-:W-:Y:S01]  /*17a0*/  ULDC.64 UR6, c[0x0][0x208] ;  /* 0x0000820000067ab9 */ /* 0x000fe20000000a00 */
[----:B------:R-:W-:Y:S01]  /*17b0*/  ISETP.NE.U32.AND P0, PT, RZ, UR4, PT ;  /* 0x00000004ff007c0c */ /* 0x000fe2000bf05070 */
[----:B------:R-:W1:Y:S03]  /*17c0*/  LDC R9, c[0x0][0x448] ;  /* 0x00011200ff097b82 */ /* 0x000e660000000800 */
[----:B------:R-:W-:Y:S01]  /*17d0*/  ISETP.NE.AND.EX P0, PT, RZ, UR5, PT, P0 ;  /* 0x00000005ff007c0c */ /* 0x000fe2000bf05300 */
[----:B------:R-:W-:-:S12]  /*17e0*/  ULDC.64 UR4, c[0x0][0xa30] ;  /* 0x00028c0000047ab9 */ /* 0x000fd80000000a00 */
[----:B0-----:R-:W0:Y:S02]  /*17f0*/  @P0 LDC.64 R4, c[0x0][0xa10] ;  /* 0x00028400ff040b82 */ /* 0x001e240000000a00 */
[----:B0-----:R-:W-:-:S05]  /*1800*/  @P0 IMAD.WIDE R4, R25, 0x4, R4 ;  /* 0x0000000419040825 */ /* 0x001fca00078e0204 */
[----:B------:R-:W2:Y:S04]  /*1810*/  @P0 LDG.E R3, desc[UR6][R4.64] ;  /* 0x0000000604030981 */ /* 0x000ea8000c1e1900 */
[----:B------:R0:W2:Y:S01]  /*1820*/  @P0 LDG.E R8, desc[UR6][R4.64+0x4] ;  /* 0x0000040604080981 */ /* 0x0000a2000c1e1900 */
[----:B------:R-:W-:Y:S01]  /*1830*/  ISETP.NE.U32.AND P1, PT, RZ, UR4, PT ;  /* 0x00000004ff007c0c */ /* 0x000fe2000bf25070 */
[----:B-----5:R-:W-:-:S03]  /*1840*/  IMAD.MOV.U32 R143, RZ, RZ, R27 ;  /* 0x000000ffff8f7224 */ /* 0x020fc600078e001b */
[----:B------:R-:W-:-:S13]  /*1850*/  ISETP.NE.AND.EX P1, PT, RZ, UR5, PT, P1 ;  /* 0x00000005ff007c0c */ /* 0x000fda000bf25310 */
[----:B------:R-:W-:-:S04]  /*1860*/  @P1 IADD3 R6, P2, R28, UR4, RZ ;  /* 0x000000041c061c10 */ /* 0x000fc8000ff5e0ff */
[----:B------:R-:W-:-:S05]  /*1870*/  @P1 IADD3.X R7, R29, UR5, RZ, P2, !PT ;  /* 0x000000051d071c10 */ /* 0x000fca00097fe4ff */
[----:B------:R3:W5:Y:S01]  /*1880*/  @P1 LDG.E R143, desc[UR6][R6.64] ;  /* 0x00000006068f1981 */ /* 0x000762000c1e1900 */
[----:B-1----:R-:W-:Y:S01]  /*1890*/  ISETP.NE.AND P1, PT, R9, 0x1, PT ;  /* 0x000000010900780c */ /* 0x002fe20003f25270 */
[----:B------:R-:W-:Y:S01]  /*18a0*/  IMAD.SHL.U32 R230, R49, 0x80, RZ ;  /* 0x0000008031e67824 */ /* 0x000fe200078e00ff */
[----:B------:R-:W-:Y:S01]  /*18b0*/  PLOP3.LUT P2, PT, PT, PT, PT, 0x80, 0x0 ;  /* 0x000000000000781c */ /* 0x000fe20003f4f070 */
[----:B------:R-:W-:Y:S02]  /*18c0*/  IMAD.IADD R11, R27, 0x1, -R0 ;  /* 0x000000011b0b7824 */ /* 0x000fe400078e0a00 */
[----:B0-----:R-:W-:-:S08]  /*18d0*/  VIADD R4, R230, 0x7f ;  /* 0x0000007fe6047836 */ /* 0x001fd00000000000 */
[----:B------:R-:W0:Y:S08]  /*18e0*/  @P1 LDC R9, c[0x0][0x44c] ;  /* 0x00011300ff091b82 */ /* 0x000e300000000800 */
[----:B------:R-:W1:Y:S01]  /*18f0*/  @P1 LDC R5, c[0x0][0x450] ;  /* 0x00011400ff051b82 */ /* 0x000e620000000800 */
[----:B0-----:R-:W-:-:S05]  /*1900*/  @P1 IMAD.HI.U32 R0, R4, R9, RZ ;  /* 0x0000000904001227 */ /* 0x001fca00078e00ff */
[----:B-1----:R-:W-:Y:S01]  /*1910*/  @P1 SHF.R.U32.HI R4, RZ, R5, R0 ;  /* 0x00000005ff041219 */ /* 0x002fe20000011600 */
[----:B--2---:R-:W-:-:S04]  /*1920*/  @P0 IMAD.IADD R2, R8, 0x1, -R3 ;  /* 0x0000000108020824 */ /* 0x004fc800078e0a03 */
[----:B------:R-:W-:-:S04]  /*1930*/  IMAD.IADD R232, R11, 0x1, R2 ;  /* 0x000000010be87824 */ /* 0x000fc800078e0202 */
[C---:B------:R-:W-:Y:S01]  /*1940*/  VIADD R0, R232.reuse, 0x4f ;  /* 0x0000004fe8007836 */ /* 0x040fe20000000000 */
[----:B------:R-:W-:-:S03]  /*1950*/  IADD3 R148, R232, 0x50, -R231 ;  /* 0x00000050e8947810 */ /* 0x000fc60007ffe8e7 */
[----:B------:R-:W-:-:S04]  /*1960*/  IMAD.HI R0, R0, 0x66666667, RZ ;  /* 0x6666666700007827 */ /* 0x000fc800078e02ff */
[----:B------:R-:W-:Y:S01]  /*1970*/  IMAD.IADD R4, R148, 0x1, R4 ;  /* 0x0000000194047824 */ /* 0x000fe200078e0204 */
[----:B------:R-:W-:-:S03]  /*1980*/  SHF.R.U32.HI R149, RZ, 0x1f, R0 ;  /* 0x0000001fff957819 */ /* 0x000fc60000011600 */
[----:B------:R-:W-:Y:S01]  /*1990*/  IMAD.HI R4, R4, 0x66666667, RZ ;  /* 0x6666666704047827 */ /* 0x000fe200078e02ff */
[----:B------:R-:W-:-:S03]  /*19a0*/  LEA.HI.SX32 R149, R0, R149, 0x1b ;  /* 0x0000009500957211 */ /* 0x000fc600078fdaff */
[----:B------:R-:W-:Y:S01]  /*19b0*/  IMAD.MOV R0, RZ, RZ, -R11 ;  /* 0x000000ffff007224 */ /* 0x000fe200078e0a0b */
[----:B------:R-:W-:-:S04]  /*19c0*/  SHF.R.U32.HI R3, RZ, 0x1f, R4 ;  /* 0x0000001fff037819 */ /* 0x000fc80000011604 */
[----:B------:R-:W-:-:S04]  /*19d0*/  LEA.HI.SX32 R4, R4, R3, 0x1b ;  /* 0x0000000304047211 */ /* 0x000fc800078fdaff */
[----:B------:R-:W-:-:S05]  /*19e0*/  VIMNMX R4, R149, R4, PT ;  /* 0x0000000495047248 */ /* 0x000fca0003fe0100 */
[----:B------:R-:W-:Y:S01]  /*19f0*/  IMAD R3, R4, 0x50, -R11 ;  /* 0x0000005004037824 */ /* 0x000fe200078e0a0b */
[----:B------:R-:W-:-:S04]  /*1a00*/  VIMNMX R4, RZ, R0, !PT ;  /* 0x00000000ff047248 */ /* 0x000fc80007fe0100 */
        /* <DEDUP_REMOVED lines=10> */
[----:B---3--:R-:W-:Y:S05]  /*1ab0*/  @!P0 BRA `(.L_x_2870) ;  /* 0x0000009400c08947 */ /* 0x008fea0003800000 */
        /* <DEDUP_REMOVED lines=20> */
.L_x_2872:
[----:B------:R-:W-:Y:S05]  /*1c00*/  BSYNC B6 ;  /* 0x0000000000067941 */ /* 0x000fea0003800000 */
.L_x_2871:
        /* <DEDUP_REMOVED lines=20> */
.L_x_2874:
[----:B------:R-:W-:Y:S05]  /*1d50*/  BSYNC B6 ;  /* 0x0000000000067941 */ /* 0x000fea0003800000 */
.L_x_2873:
[----:B------:R-:W-:Y:S01]  /*1d60*/  ULDC.64 UR4, c[0x0][0x9f8] ;  /* 0x00027e0000047ab9 */ /* 0x000fe20000000a00 */
[----:B------:R-:W-:Y:S01]  /*1d70*/  ULDC.64 UR6, c[0x0][0x208] ;  /* 0x0000820000067ab9 */ /* 0x000fe20000000a00 */
[----:B------:R-:W-:Y:S01]  /*1d80*/  ISETP.NE.U32.AND P0, PT, RZ, UR4, PT ;  /* 0x00000004ff007c0c */ /* 0x000fe2000bf05070 */
[----:B------:R-:W0:Y:S01]  /*1d90*/  LDC.64 R98, c[0x0][0x300] ;  /* 0x0000c000ff627b82 */ /* 0x000e220000000a00 */
[----:B------:R-:W-:Y:S01]  /*1da0*/  IMAD.IADD R113, R26, 0x1, R27 ;  /* 0x000000011a717824 */ /* 0x000fe200078e021b */
[----:B------:R-:W-:Y:S01]  /*1db0*/  SHF.R.S32.HI R9, RZ, 0x1f, R50 ;  /* 0x0000001fff097819 */ /* 0x000fe20000011432 */
[----:B------:R-:W-:Y:S01]  /*1dc0*/  ULDC UR8, c[0x0][0x2f4] ;  /* 0x0000bd0000087ab9 */ /* 0x000fe20000000800 */
        /* <DEDUP_REMOVED lines=9> */
[----:B------:R-:W-:Y:S01]  /*1e60*/  IMAD R11, R9, UR4, RZ ;  /* 0x00000004090b7c24 */ /* 0x000fe2000f8e02ff */
[----:B------:R-:W-:Y:S01]  /*1e70*/  ISETP.GE.AND P1, PT, R213, UR8, PT ;  /* 0x00000008d5007c0c */ /* 0x000fe2000bf26270 */
[----:B------:R-:W-:Y:S01]  /*1e80*/  IMAD.WIDE.U32 R6, R50, UR4, R18 ;  /* 0x0000000432067c25 */ /* 0x000fe2000f8e0012 */
[----:B------:R-:W-:Y:S01]  /*1e90*/  ISETP.GE.AND P0, PT, R18, UR8, PT ;  /* 0x0000000812007c0c */ /* 0x000fe2000bf06270 */
[----:B------:R-:W-:Y:S01]  /*1ea0*/  ULDC.64 UR6, c[0x0][0xa08] ;  /* 0x0002820000067ab9 */ /* 0x000fe20000000a00 */
        /* <DEDUP_REMOVED lines=8> */
[----:B------:R-:W-:Y:S01]  /*1f30*/  ISETP.NE.U32.AND P0, PT, RZ, UR6, PT ;  /* 0x00000006ff007c0c */ /* 0x000fe2000bf05070 */
[----:B------:R-:W0:Y:S01]  /*1f40*/  S2R R150, SR_TID.X ;  /* 0x0000000000967919 */ /* 0x000e220000002100 */
        /* <DEDUP_REMOVED lines=17> */
[-C--:B--2---:R-:W-:Y:S01]  /*2060*/  IMAD.WIDE.U32 R100, R212, R104.reuse, R22 ;  /* 0x00000068d4647225 */ /* 0x084fe200078e0016 */
[----:B------:R-:W-:Y:S02]  /*2070*/  ISETP.GE.AND P2, PT, R221, UR8, PT ;  /* 0x00000008dd007c0c */ /* 0x000fe4000bf46270 */
[----:B------:R-:W-:Y:S01]  /*2080*/  SHF.L.U64.HI R34, R104, 0x5, R105 ;  /* 0x0000000568227819 */ /* 0x000fe20000010269 */
[----:B------:R-:W-:Y:S01]  /*2090*/  IMAD.WIDE.U32 R102, R212, R104, R18 ;  /* 0x00000068d4667225 */ /* 0x000fe200078e0012 */
[----:B------:R-:W-:Y:S02]  /*20a0*/  SHF.L.U64.HI R33, R104, 0x6, R105 ;  /* 0x0000000668217819 */ /* 0x000fe40000010269 */
[C---:B------:R-:W-:Y:S01]  /*20b0*/  IADD3 R112, P3, R212.reuse, R113, RZ ;  /* 0x00000071d4707210 */ /* 0x040fe20007f7e0ff */
[----:B---3--:R-:W-:Y:S01]  /*20c0*/  IMAD.WIDE.U32 R106, R212, R110, R22 ;  /* 0x0000006ed46a7225 */ /* 0x008fe200078e0016 */
[----:B------:R-:W-:-:S02]  /*20d0*/  SHF.L.U64.HI R123, R98, 0x5, R99 ;  /* 0x00000005627b7819 */ /* 0x000fc40000010263 */
[----:B------:R-:W-:Y:S01]  /*20e0*/  SHF.L.U64.HI R129, R98, 0x6, R99 ;  /* 0x0000000662817819 */ /* 0x000fe20000010263 */
[----:B------:R-:W-:Y:S01]  /*20f0*/  IMAD.WIDE.U32 R108, R212, R110, R18 ;  /* 0x0000006ed46c7225 */ /* 0x000fe200078e0012 */
[----:B------:R-:W-:Y:S02]  /*2100*/  SHF.L.U64.HI R29, R110, 0x6, R111 ;  /* 0x000000066e1d7819 */ /* 0x000fe4000001026f */
[----:B------:R-:W-:Y:S01]  /*2110*/  LOP3.LUT R26, R9, 0x1, RZ, 0xc0, !PT ;  /* 0x00000001091a7812 */ /* 0x000fe200078ec0ff */
[----:B------:R-:W-:Y:S01]  /*2120*/  IMAD.SHL.U32 R31, R212, 0x40, RZ ;  /* 0x00000040d41f7824 */ /* 0x000fe200078e00ff */
[----:B0-----:R-:W-:Y:S01]  /*2130*/  LEA.HI R150, R150, 0x8, RZ, 0x19 ;  /* 0x0000000896967811 */ /* 0x001fe200078fc8ff */
[----:B------:R-:W-:Y:S02]  /*2140*/  VIADD R14, R212, 0x20 ;  /* 0x00000020d40e7836 */ /* 0x000fe40000000000 */
[----:B------:R-:W-:Y:S02]  /*2150*/  IMAD.SHL.U32 R32, R104, 0x20, RZ ;  /* 0x0000002068207824 */ /* 0x000fe400078e00ff */
[C---:B------:R-:W-:Y:S01]  /*2160*/  IMAD.SHL.U32 R128, R98.reuse, 0x20, RZ ;  /* 0x0000002062807824 */ /* 0x040fe200078e00ff */
[----:B------:R-:W-:Y:S01]  /*2170*/  SHF.R.S32.HI R147, RZ, 0x1f, R14 ;  /* 0x0000001fff937819 */ /* 0x000fe2000001140e */
[----:B------:R-:W-:-:S02]  /*2180*/  IMAD.SHL.U32 R130, R98, 0x40, RZ ;  /* 0x0000004062827824 */ /* 0x000fc400078e00ff */
[----:B------:R-:W-:Y:S02]  /*2190*/  VIADD R12, R212, 0x40 ;  /* 0x00000040d40c7836 */ /* 0x000fe40000000000 */
[----:B------:R-:W-:Y:S02]  /*21a0*/  IMAD R121, R111, 0x50, RZ ;  /* 0x000000506f797824 */ /* 0x000fe400078e02ff */
[C---:B------:R-:W-:Y:S01]  /*21b0*/  IMAD.SHL.U32 R28, R110.reuse, 0x20, RZ ;  /* 0x000000206e1c7824 */ /* 0x040fe200078e00ff */
[----:B------:R-:W-:Y:S01]  /*21c0*/  SHF.R.S32.HI R145, RZ, 0x1f, R12 ;  /* 0x0000001fff917819 */ /* 0x000fe2000001140c */
[----:B------:R-:W-:Y:S02]  /*21d0*/  IMAD.SHL.U32 R27, R110, 0x40, RZ ;  /* 0x000000406e1b7824 */ /* 0x000fe400078e00ff */
[----:B------:R-:W-:Y:S01]  /*21e0*/  IMAD.X R113, R20, 0x1, R3, P3 ;  /* 0x0000000114717824 */ /* 0x000fe200018e0603 */
[----:B------:R-:W-:Y:S02]  /*21f0*/  SHF.R.S32.HI R8, RZ, 0x1f, R25 ;  /* 0x0000001fff087819 */ /* 0x000fe40000011419 */
[----:B------:R-:W-:-:S02]  /*2200*/  SEL R97, R25, RZ, !P0 ;  /* 0x000000ff19617207 */ /* 0x000fc40004000000 */
[----:B------:R-:W-:Y:S02]  /*2210*/  SEL R8, R8, RZ, !P0 ;  /* 0x000000ff08087207 */ /* 0x000fe40004000000 */
[----:B-1----:R-:W-:Y:S01]  /*2220*/  ISETP.GE.AND P0, PT, R18, R118, PT ;  /* 0x000000761200720c */ /* 0x002fe20003f06270 */
        /* <DEDUP_REMOVED lines=23> */
[----:B------:R-:W-:-:S02]  /*23a0*/  IMAD.IADD R4, R213, 0x1, R4 ;  /* 0x00000001d5047824 */ /* 0x000fc400078e0204 */
[----:B------:R-:W-:Y:S01]  /*23b0*/  IMAD.IADD R107, R107, 0x1, R7 ;  /* 0x000000016b6b7824 */ /* 0x000fe200078e0207 */
[CC--:B------:R-:W-:Y:S01]  /*23c0*/  LEA.HI R13, R0.reuse, R5.reuse, RZ, 0x3 ;  /* 0x00000005000d7211 */ /* 0x0c0fe200078f18ff */
[----:B------:R-:W-:Y:S01]  /*23d0*/  IMAD.IADD R109, R7, 0x1, R109 ;  /* 0x00000001076d7824 */ /* 0x000fe200078e026d */
[----:B------:R-:W-:Y:S01]  /*23e0*/  LEA.HI R0, R0, R5, RZ, 0x6 ;  /* 0x0000000500007211 */ /* 0x000fe200078f30ff */
[CC--:B-----5:R-:W-:Y:S01]  /*23f0*/  IMAD.WIDE.U32 R100, R143.reuse, R104.reuse, R100 ;  /* 0x000000688f647225 */ /* 0x0e0fe200078e0064 */
[----:B------:R-:W-:Y:S02]  /*2400*/  SHF.R.S32.HI R7, RZ, 0x1f, R4 ;  /* 0x0000001fff077819 */ /* 0x000fe40000011404 */
[----:B------:R-:W-:Y:S01]  /*2410*/  SHF.R.S32.HI R5, RZ, 0x6, R0 ;  /* 0x00000006ff057819 */ /* 0x000fe20000011400 */
[----:B------:R-:W-:Y:S01]  /*2420*/  IMAD.WIDE.U32 R102, R143, R104, R102 ;  /* 0x000000688f667225 */ /* 0x000fe200078e0066 */
[--C-:B------:R-:W-:Y:S02]  /*2430*/  LOP3.LUT R0, R224, 0x38, R13.reuse, 0xf8, !PT ;  /* 0x00000038e0007812 */ /* 0x100fe400078ef80d */
[----:B------:R-:W-:Y:S01]  /*2440*/  LOP3.LUT R6, R223, 0x38, R13, 0xf8, !PT ;  /* 0x00000038df067812 */ /* 0x000fe200078ef80d */
[C---:B------:R-:W-:Y:S01]  /*2450*/  IMAD R134, R5.reuse, 0x1400, R227 ;  /* 0x0000140005867824 */ /* 0x040fe200078e02e3 */
[----:B------:R-:W-:Y:S01]  /*2460*/  LOP3.LUT R11, R0, R30, RZ, 0x3c, !PT ;  /* 0x0000001e000b7212 */ /* 0x000fe200078e3cff */
[----:B------:R-:W-:Y:S01]  /*2470*/  IMAD R132, R5, 0x1400, R226 ;  /* 0x0000140005847824 */ /* 0x000fe200078e02e2 */
[-C--:B------:R-:W-:Y:S01]  /*2480*/  LEA.HI R0, R7, R4.reuse, RZ, 0x6 ;  /* 0x0000000407007211 */ /* 0x080fe200078f30ff */
[----:B------:R-:W-:Y:S01]  /*2490*/  IMAD R142, R5, 0x1400, R228 ;  /* 0x00001400058e7824 */ /* 0x000fe200078e02e4 */
[----:B------:R-:W-:Y:S01]  /*24a0*/  LEA.HI R4, R7, R4, RZ, 0x3 ;  /* 0x0000000407047211 */ /* 0x000fe200078f18ff */
[----:B------:R-:W-:Y:S01]  /*24b0*/  IMAD.IADD R134, R134, 0x1, R11 ;  /* 0x0000000186867824 */ /* 0x000fe200078e020b */
[----:B------:R-:W-:Y:S01]  /*24c0*/  SHF.R.S32.HI R7, RZ, 0x6, R0 ;  /* 0x00000006ff077819 */ /* 0x000fe20000011400 */
[----:B------:R-:W-:Y:S01]  /*24d0*/  IMAD R11, R105, 0x50, RZ ;  /* 0x00000050690b7824 */ /* 0x000fe200078e02ff */
[----:B------:R-:W-:Y:S01]  /*24e0*/  LOP3.LUT R0, R13, 0x38, RZ, 0xc0, !PT ;  /* 0x000000380d007812 */ /* 0x000fe200078ec0ff */
[----:B------:R-:W-:Y:S01]  /*24f0*/  IMAD.WIDE.U32 R106, R143, R110, R106 ;  /* 0x0000006e8f6a7225 */ /* 0x000fe200078e006a */
[----:B------:R-:W-:-:S02]  /*2500*/  LOP3.LUT R10, R223, 0x38, R4, 0xf8, !PT ;  /* 0x00000038df0a7812 */ /* 0x000fc400078ef804 */
[----:B------:R-:W-:Y:S01]  /*2510*/  LOP3.LUT R0, R0, 0x1c0, R31, 0xf8, !PT ;  /* 0x000001c000007812 */ /* 0x000fe200078ef81f */
[C---:B------:R-:W-:Y:S01]  /*2520*/  IMAD R135, R7.reuse, 0x1400, R228 ;  /* 0x0000140007877824 */ /* 0x040fe200078e02e4 */
[----:B------:R-:W-:Y:S01]  /*2530*/  LOP3.LUT R15, R6, R21, RZ, 0x3c, !PT ;  /* 0x00000015060f7212 */ /* 0x000fe200078e3cff */
[C---:B------:R-:W-:Y:S01]  /*2540*/  IMAD R133, R7.reuse, 0x1400, R227 ;  /* 0x0000140007857824 */ /* 0x040fe200078e02e3 */
[----:B------:R-:W-:Y:S01]  /*2550*/  LOP3.LUT R5, R0, R229, RZ, 0x3c, !PT ;  /* 0x000000e500057212 */ /* 0x000fe200078e3cff */
[----:B------:R-:W-:Y:S01]  /*2560*/  IMAD R131, R7, 0x1400, R226 ;  /* 0x0000140007837824 */ /* 0x000fe200078e02e2 */
[----:B------:R-:W-:Y:S01]  /*2570*/  LOP3.LUT R6, R4, 0x38, RZ, 0xc0, !PT ;  /* 0x0000003804067812 */ /* 0x000fe200078ec0ff */
[----:B------:R-:W-:Y:S01]  /*2580*/  IMAD.IADD R132, R132, 0x1, R15 ;  /* 0x0000000184847824 */ /* 0x000fe200078e020f */
[----:B------:R-:W-:Y:S01]  /*2590*/  LOP3.LUT R10, R10, R21, RZ, 0x3c, !PT ;  /* 0x000000150a0a7212 */ /* 0x000fe200078e3cff */
[----:B------:R-:W-:Y:S01]  /*25a0*/  IMAD.IADD R142, R142, 0x1, R5 ;  /* 0x000000018e8e7824 */ /* 0x000fe200078e0205 */
[----:B------:R-:W-:Y:S01]  /*25b0*/  SHF.R.S32.HI R5, RZ, 0x1f, R143 ;  /* 0x0000001fff057819 */ /* 0x000fe2000001148f */
[----:B------:R-:W-:Y:S01]  /*25c0*/  IMAD R7, R99, 0x50, RZ ;  /* 0x0000005063077824 */ /* 0x000fe200078e02ff */
[----:B------:R-:W-:Y:S01]  /*25d0*/  LOP3.LUT R6, R6, 0x1c0, R31, 0xf8, !PT ;  /* 0x000001c006067812 */ /* 0x000fe200078ef81f */
[----:B------:R-:W-:Y:S01]  /*25e0*/  IMAD.SHL.U32 R31, R104, 0x40, RZ ;  /* 0x00000040681f7824 */ /* 0x000fe200078e00ff */
[----:B------:R-:W-:Y:S01]  /*25f0*/  LOP3.LUT R8, R224, 0x38, R4, 0xf8, !PT ;  /* 0x00000038e0087812 */ /* 0x000fe200078ef804 */
[----:B------:R-:W-:Y:S01]  /*2600*/  IMAD R0, R5, R104, RZ ;  /* 0x0000006805007224 */ /* 0x000fe200078e02ff */
[----:B------:R-:W-:Y:S01]  /*2610*/  LOP3.LUT R6, R6, R229, RZ, 0x3c, !PT ;  /* 0x000000e506067212 */ /* 0x000fe200078e3cff */
[----:B------:R-:W-:Y:S01]  /*2620*/  IMAD.WIDE.U32 R98, R98, 0x50, RZ ;  /* 0x0000005062627825 */ /* 0x000fe200078e00ff */
[----:B------:R-:W-:-:S02]  /*2630*/  LOP3.LUT R8, R8, R30, RZ, 0x3c, !PT ;  /* 0x0000001e08087212 */ /* 0x000fc400078e3cff */
[----:B------:R-:W-:Y:S01]  /*2640*/  SHF.L.U64.HI R30, R110, 0x5, R111 ;  /* 0x000000056e1e7819 */ /* 0x000fe2000001026f */
[----:B------:R-:W-:Y:S01]  /*2650*/  IMAD R21, R143, R105, R0 ;  /* 0x000000698f157224 */ /* 0x000fe200078e0200 */
[----:B------:R-:W-:Y:S01]  /*2660*/  SHF.R.S32.HI R14, RZ, 0x3, R13 ;  /* 0x00000003ff0e7819 */ /* 0x000fe2000001140d */
[----:B------:R-:W-:Y:S01]  /*2670*/  IMAD R0, R5, R110, RZ ;  /* 0x0000006e05007224 */ /* 0x000fe200078e02ff */
[----:B------:R-:W-:Y:S01]  /*2680*/  LOP3.LUT R13, R13, 0xfffffff8, RZ, 0xc0, !PT ;  /* 0xfffffff80d0d7812 */ /* 0x000fe200078ec0ff */
[----:B------:R-:W-:Y:S01]  /*2690*/  IMAD.WIDE.U32 R104, R104, 0x50, RZ ;  /* 0x0000005068687825 */ /* 0x000fe200078e00ff */
[----:B------:R-:W-:-:S03]  /*26a0*/  SHF.R.S32.HI R12, RZ, 0x3, R4 ;  /* 0x00000003ff0c7819 */ /* 0x000fc60000011404 */
[C---:B------:R-:W-:Y:S01]  /*26b0*/  IMAD R15, R143.reuse, R111, R0 ;  /* 0x0000006f8f0f7224 */ /* 0x040fe200078e0200 */
[----:B------:R-:W-:Y:S01]  /*26c0*/  SEL R0, RZ, 0x8, P2 ;  /* 0x00000008ff007807 */ /* 0x000fe20001000000 */
[----:B------:R-:W-:-:S03]  /*26d0*/  IMAD.WIDE.U32 R108, R143, R110, R108 ;  /* 0x0000006e8f6c7225 */ /* 0x000fc600078e006c */
[----:B------:R-:W-:Y:S01]  /*26e0*/  LOP3.LUT R0, R9, R0, RZ, 0xfc, !PT ;  /* 0x0000000009007212 */ /* 0x000fe200078efcff */
[----:B------:R-:W-:Y:S01]  /*26f0*/  IMAD.IADD R122, R105, 0x1, R11 ;  /* 0x00000001697a7824 */ /* 0x000fe200078e020b */
[----:B------:R-:W-:Y:S01]  /*2700*/  LOP3.LUT R11, R4, 0xfffffff8, RZ, 0xc0, !PT ;  /* 0xfffffff8040b7812 */ /* 0x000fe200078ec0ff */
[----:B------:R-:W-:Y:S01]  /*2710*/  IMAD.WIDE.U32 R110, R110, 0x50, RZ ;  /* 0x000000506e6e7825 */ /* 0x000fe200078e00ff */
[----:B------:R-:W-:-:S03]  /*2720*/  LOP3.LUT R9, R0, 0x4, RZ, 0xc0, !PT ;  /* 0x0000000400097812 */ /* 0x000fc600078ec0ff */
[----:B------:R-:W-:Y:S01]  /*2730*/  IMAD.IADD R133, R133, 0x1, R8 ;  /* 0x0000000185857824 */ /* 0x000fe200078e0208 */
[C---:B------:R-:W-:Y:S01]  /*2740*/  LOP3.LUT R8, R0.reuse, 0x8, RZ, 0xc0, !PT ;  /* 0x0000000800087812 */ /* 0x040fe200078ec0ff */
[----:B------:R-:W-:Y:S01]  /*2750*/  IMAD.IADD R131, R131, 0x1, R10 ;  /* 0x0000000183837824 */ /* 0x000fe200078e020a */
[----:B------:R-:W-:Y:S01]  /*2760*/  LOP3.LUT R10, R0, 0x2, RZ, 0xc0, !PT ;  /* 0x00000002000a7812 */ /* 0x000fe200078ec0ff */
[----:B------:R-:W-:Y:S01]  /*2770*/  IMAD.IADD R135, R135, 0x1, R6 ;  /* 0x0000000187877824 */ /* 0x000fe200078e0206 */
[----:B------:R-:W-:Y:S01]  /*2780*/  SHF.R.S32.HI R6, RZ, 0x1f, R11 ;  /* 0x0000001fff067819 */ /* 0x000fe2000001140b */
[----:B------:R-:W-:Y:S01]  /*2790*/  IMAD.IADD R120, R99, 0x1, R7 ;  /* 0x0000000163787824 */ /* 0x000fe200078e0207 */
[----:B------:R-:W-:Y:S01]  /*27a0*/  SHF.R.S32.HI R7, RZ, 0x1f, R13 ;  /* 0x0000001fff077819 */ /* 0x000fe2000001140d */
[----:B------:R-:W-:Y:S02]  /*27b0*/  IMAD.IADD R25, R101, 0x1, R21 ;  /* 0x0000000165197824 */ /* 0x000fe400078e0215 */
[----:B------:R-:W-:-:S02]  /*27c0*/  IMAD.IADD R20, R107, 0x1, R15 ;  /* 0x000000016b147824 */ /* 0x000fc400078e020f */
[----:B------:R-:W-:Y:S02]  /*27d0*/  IMAD.SHL.U32 R118, R118, 0x2, RZ ;  /* 0x0000000276767824 */ /* 0x000fe400078e00ff */
[----:B------:R-:W-:Y:S02]  /*27e0*/  IMAD.IADD R121, R111, 0x1, R121 ;  /* 0x000000016f797824 */ /* 0x000fe400078e0279 */
[----:B------:R-:W-:Y:S02]  /*27f0*/  IMAD.IADD R21, R21, 0x1, R103 ;  /* 0x0000000115157824 */ /* 0x000fe400078e0267 */
[----:B------:R-:W-:Y:S02]  /*2800*/  IMAD.IADD R15, R15, 0x1, R109 ;  /* 0x000000010f0f7824 */ /* 0x000fe400078e026d */
[----:B------:R-:W-:-:S07]  /*2810*/  IMAD.IADD R5, R95, 0x1, R37 ;  /* 0x000000015f057824 */ /* 0x000fce00078e0225 */
.L_x_2982:
[----:B---3--:R-:W2:Y:S01]  /*2820*/  LDL.LU R39, [R1+0xc] ;  /* 0x00000c0001277983 */ /* 0x008ea20000300800 */
        /* <DEDUP_REMOVED lines=87> */
.L_x_2879:
[----:B------:R-:W-:Y:S05]  /*2da0*/  BSYNC B1 ;  /* 0x0000000000017941 */ /* 0x000fea0003800000 */
.L_x_2878:
        /* <DEDUP_REMOVED lines=35> */
[----:B------:R-:W-:Y:S02]  /*2fe0*/  PRMT R189, R36, 0x7610, R189 ;  /* 0x0000761024bd7816 */ /* 0x000fe400000000bd */
[----:B------:R-:W-:Y:S02]  /*2ff0*/  CS2R R64, SRZ ;  /* 0x0000000000407805 */ /* 0x000fe4000001ff00 */
[----:B------:R-:W-:Y:S02]  /*3000*/  PRMT R151, R38, 0x5410, R37 ;  /* 0x0000541026977816 */ /* 0x000fe40000000025 */
[----:B------:R-:W-:Y:S02]  /*3010*/  CS2R R68, SRZ ;  /* 0x0000000000447805 */ /* 0x000fe4000001ff00 */
[----:B------:R-:W-:-:S02]  /*3020*/  CS2R R72, SRZ ;  /* 0x0000000000487805 */ /* 0x000fc4000001ff00 */
        /* <DEDUP_REMOVED lines=33> */
.L_x_2881:
[----:B------:R-:W-:Y:S05]  /*3240*/  BSYNC B1 ;  /* 0x0000000000017941 */ /* 0x000fea0003800000 */
.L_x_2880:
        /* <DEDUP_REMOVED lines=44> */
.L_x_2883:
[----:B------:R-:W-:Y:S05]  /*3510*/  BSYNC B1 ;  /* 0x0000000000017941 */ /* 0x000fea0003800000 */
.L_x_2882:
[----:B------:R-:W2:Y:S01]  /*3520*/  LDL R0, [R1+0x5c] ;  /* 0x00005c0001007983 */ /* 0x000ea20000100800 */
[----:B0-----:R-:W-:Y:S01]  /*3530*/  IMAD.MOV.U32 R36, RZ, RZ, R66 ;  /* 0x000000ffff247224 */ /* 0x001fe200078e0042 */
        /* <DEDUP_REMOVED lines=46> */
[----:B--2---:R-:W-:Y:S01]  /*3820*/  R2UR UR4, R0 ;  /* 0x00000000000472ca */ /* 0x004fe200000e0000 */
[----:B------:R-:W-:-:S05]  /*3830*/  IMAD.MOV.U32 R0, RZ, RZ, R63 ;  /* 0x000000ffff007224 */ /* 0x000fca00078e003f */
[----:B------:R-:W-:Y:S01]  /*3840*/  PRMT R161, R0, 0x7610, R161 ;  /* 0x0000761000a17816 */ /* 0x000fe200000000a1 */
[----:B------:R-:W-:-:S05]  /*3850*/  IMAD.MOV.U32 R0, RZ, RZ, R71 ;  /* 0x000000ffff007224 */ /* 0x000fca00078e0047 */
[----:B------:R-:W-:Y:S01]  /*3860*/  PRMT R170, R0, 0x7610, R170 ;  /* 0x0000761000aa7816 */ /* 0x000fe200000000aa */
[----:B------:R-:W-:Y:S01]  /*3870*/  IMAD.MOV.U32 R0, RZ, RZ, R65 ;  /* 0x000000ffff007224 */ /* 0x000fe200078e0041 */
[----:B------:R-:W-:-:S04]  /*3880*/  UISETP.NE.AND UP0, UPT, UR4, 0x3, UPT ;  /* 0x000000030400788c */ /* 0x000fc8000bf05270 */
[----:B------:R-:W-:Y:S01]  /*3890*/  PRMT R164, R0, 0x7610, R164 ;  /* 0x0000761000a47816 */ /* 0x000fe200000000a4 */
[----:B------:R-:W-:Y:S01]  /*38a0*/  IMAD.MOV.U32 R0, RZ, RZ, R40 ;  /* 0x000000ffff007224 */ /* 0x000fe200078e0028 */
[----:B------:R-:W-:-:S04]  /*38b0*/  PLOP3.LUT P2, PT, PT, PT, UP0, 0x80, 0x0 ;  /* 0x000000000000781c */ /* 0x000fc80003f4f008 */
[----:B------:R-:W-:Y:S01]  /*38c0*/  PRMT R84, R0, 0x7610, R84 ;  /* 0x0000761000547816 */ /* 0x000fe20000000054 */
[----:B------:R-:W-:-:S05]  /*38d0*/  IMAD.MOV.U32 R0, RZ, RZ, R52 ;  /* 0x000000ffff007224 */ /* 0x000fca00078e0034 */
[----:B------:R-:W-:Y:S01]  /*38e0*/  PRMT R154, R0, 0x7610, R154 ;  /* 0x00007610009a7816 */ /* 0x000fe2000000009a */
[----:B------:R-:W-:-:S05]  /*38f0*/  IMAD.MOV.U32 R0, RZ, RZ, R42 ;  /* 0x000000ffff007224 */ /* 0x000fca00078e002a */
[----:B------:R-:W-:Y:S01]  /*3900*/  PRMT R86, R0, 0x7610, R86 ;  /* 0x0000761000567816 */ /* 0x000fe20000000056 */
[----:B------:R-:W-:-:S05]  /*3910*/  IMAD.MOV.U32 R0, RZ, RZ, R45 ;  /* 0x000000ffff007224 */ /* 0x000fca00078e002d */
[----:B------:R-:W-:Y:S01]  /*3920*/  PRMT R139, R0, 0x7610, R139 ;  /* 0x00007610008b7816 */ /* 0x000fe2000000008b */
[----:B------:R-:W-:-:S05]  /*3930*/  IMAD.MOV.U32 R0, RZ, RZ, R61 ;  /* 0x000000ffff007224 */ /* 0x000fca00078e003d */
[----:B------:R-:W-:Y:S01]  /*3940*/  PRMT R176, R0, 0x7610, R176 ;  /* 0x0000761000b07816 */ /* 0x000fe200000000b0 */
[----:B------:R-:W-:Y:S06]  /*3950*/  @!P2 BRA `(.L_x_2884) ;  /* 0x000000000004a947 */ /* 0x000fec0003800000 */
[----:B------:R-:W-:Y:S01]  /*3960*/  BPT.TRAP 0x1 ;  /* 0x000000040000795c */ /* 0x000fe20000300000 */
.L_x_2884:
[----:B------:R-:W-:Y:S01]  /*3970*/  IMAD R0, R17, 0x8, R16 ;  /* 0x0000000811007824 */ /* 0x000fe200078e0210 */
[----:B------:R-:W-:Y:S01]  /*3980*/  SHF.L.U32 R114, R219, 0x1f, RZ ;  /* 0x0000001fdb727819 */ /* 0x000fe200000006ff */
[----:B------:R-:W-:Y:S03]  /*3990*/  BSSY B1, `(.L_x_2885) ;  /* 0x0000003000017945 */ /* 0x000fe60003800000 */
[----:B------:R-:W0:Y:S02]  /*39a0*/  SYNCS.PHASECHK.TRANS64.TRYWAIT P6, [R0+URZ+0x38890], R114 ;  /* 0x03889072000075a7 */ /* 0x000e2400080c017f */
[----:B0-----:R-:W-:Y:S05]  /*39b0*/  @!P6 BRA `(.L_x_2886) ;  /* 0x000002e4000ce947 */ /* 0x001fea0003800000 */
.L_x_3304:
[----:B------:R-:W-:Y:S05]  /*39c0*/  BSYNC B1 ;  /* 0x0000000000017941 */ /* 0x000fea0003800000 */
.L_x_2885:
        /* <DEDUP_REMOVED lines=14> */
[----:B------:R-:W-:Y:S02]  /*3ab0*/  PRMT R140, R151, 0x5410, R141 ;  /* 0x00005410978c7816 */ /* 0x000fe4000000008d */
[----:B------:R-:W-:-:S02]  /*3ac0*/  SHF.R.U32.HI R146, RZ, 0x10, R127 ;  /* 0x00000010ff927819 */ /* 0x000fc4000001167f */
[----:B------:R-:W-:Y:S01]  /*3ad0*/  PRMT R127, R137, 0x5432, R144 ;  /* 0x00005432897f7816 */ /* 0x000fe20000000090 */
[C---:B------:R-:W-:Y:S01]  /*3ae0*/  IMAD.U32 R144, R37.reuse, 0x10000, RZ ;  /* 0x0001000025907824 */ /* 0x040fe200078e00ff */
[----:B------:R-:W-:Y:S02]  /*3af0*/  LOP3.LUT R152, R37, 0xffff0000, RZ, 0xc0, !PT ;  /* 0xffff000025987812 */ /* 0x000fe400078ec0ff */
[----:B------:R-:W-:Y:S01]  /*3b00*/  LOP3.LUT R37, R140, 0xffff0000, RZ, 0xc0, !PT ;  /* 0xffff00008c257812 */ /* 0x000fe200078ec0ff */
        /* <DEDUP_REMOVED lines=8> */
[-C--:B------:R-:W-:Y:S01]  /*3b90*/  FMUL.FTZ R152, R152, R155.reuse ;  /* 0x0000009b98987220 */ /* 0x080fe20000410000 */
[----:B------:R-:W-:Y:S01]  /*3ba0*/  FFMA.FTZ R157, R144, R155, -R157 ;  /* 0x0000009b909d7223 */ /* 0x000fe2000001089d */
[----:B------:R-:W-:Y:S01]  /*3bb0*/  FMUL.FTZ R159, R38, R151 ;  /* 0x00000097269f7220 */ /* 0x000fe20000410000 */
[----:B------:R-:W-:Y:S01]  /*3bc0*/  LOP3.LUT R125, R39, 0xffff0000, RZ, 0xc0, !PT ;  /* 0xffff0000277d7812 */ /* 0x000fe200078ec0ff */
[----:B------:R-:W-:Y:S01]  /*3bd0*/  FFMA.FTZ R152, R144, R37, R152 ;  /* 0x0000002590987223 */ /* 0x000fe20000010098 */
[----:B------:R-:W-:Y:S01]  /*3be0*/  FMUL.FTZ R37, R38, R153 ;  /* 0x0000009926257220 */ /* 0x000fe20000410000 */
[----:B------:R-:W-:Y:S01]  /*3bf0*/  LOP3.LUT R144, R127, 0xffff0000, RZ, 0xc0, !PT ;  /* 0xffff00007f907812 */ /* 0x000fe200078ec0ff */
[----:B------:R-:W-:Y:S01]  /*3c00*/  IMAD.U32 R127, R140, 0x10000, RZ ;  /* 0x000100008c7f7824 */ /* 0x000fe200078e00ff */
[----:B------:R-:W-:Y:S01]  /*3c10*/  LOP3.LUT R38, R141, 0xffff0000, RZ, 0xc0, !PT ;  /* 0xffff00008d267812 */ /* 0x000fe200078ec0ff */
[----:B------:R-:W-:-:S02]  /*3c20*/  IMAD.U32 R141, R126, 0x10000, RZ ;  /* 0x000100007e8d7824 */ /* 0x000fc400078e00ff */
[C---:B------:R-:W-:Y:S01]  /*3c30*/  FFMA.FTZ R159, R124.reuse, R153, -R159 ;  /* 0x000000997c9f7223 */ /* 0x040fe2000001089f */
[----:B------:R-:W-:Y:S01]  /*3c40*/  FFMA.FTZ R124, R124, R151, R37 ;  /* 0x000000977c7c7223 */ /* 0x000fe20000010025 */
[C---:B------:R-:W-:Y:S01]  /*3c50*/  FMUL.FTZ R37, R36.reuse, R127 ;  /* 0x0000007f24257220 */ /* 0x040fe20000410000 */
[----:B------:R-:W-:Y:S01]  /*3c60*/  FMUL.FTZ R126, R125, R38 ;  /* 0x000000267d7e7220 */ /* 0x000fe20000410000 */
[-C--:B------:R-:W-:Y:S01]  /*3c70*/  FMUL.FTZ R36, R36, R141.reuse ;  /* 0x0000008d24247220 */ /* 0x080fe20000410000 */
[----:B------:R-:W-:Y:S02]  /*3c80*/  IMAD.U32 R39, R39, 0x10000, RZ ;  /* 0x0001000027277824 */ /* 0x000fe400078e00ff */
        /* <DEDUP_REMOVED lines=10> */
.L_x_2892:
[----:B------:R-:W-:Y:S05]  /*3d30*/  BSYNC B3 ;  /* 0x0000000000037941 */ /* 0x000fea0003800000 */
.L_x_2891:
[----:B------:R-:W-:Y:S02]  /*3d40*/  ULDC.64 UR4, c[0x0][0x208] ;  /* 0x0000820000047ab9 */ /* 0x000fe40000000a00 */
[----:B--2---:R1:W-:Y:S03]  /*3d50*/  STG.E.128 desc[UR4][R56.64], R36 ;  /* 0x0000002438007986 */ /* 0x0043e6000c101d04 */
.L_x_2890:
[----:B------:R-:W-:Y:S05]  /*3d60*/  BSYNC B2 ;  /* 0x0000000000027941 */ /* 0x000fea0003800000 */
.L_x_2889:
        /* <DEDUP_REMOVED lines=52> */
.L_x_2896:
[----:B------:R-:W-:Y:S05]  /*40b0*/  BSYNC B3 ;  /* 0x0000000000037941 */ /* 0x000fea0003800000 */
.L_x_2895:
[----:B------:R-:W-:Y:S02]  /*40c0*/  ULDC.64 UR4, c[0x0][0x208] ;  /* 0x0000820000047ab9 */ /* 0x000fe40000000a00 */
[----:B--2---:R2:W-:Y:S03]  /*40d0*/  STG.E.128 desc[UR4][R56.64+0x80], R36 ;  /* 0x0000802438007986 */ /* 0x0045e6000c101d04 */
.L_x_2894:
[----:B------:R-:W-:Y:S05]  /*40e0*/  BSYNC B2 ;  /* 0x0000000000027941 */ /* 0x000fea0003800000 */
.L_x_2893:
        /* <DEDUP_REMOVED lines=52> */
.L_x_2900:
[----:B------:R-:W-:Y:S05]  /*4430*/  BSYNC B3 ;  /* 0x0000000000037941 */ /* 0x000fea0003800000 */
.L_x_2899:
[----:B------:R-:W-:Y:S02]  /*4440*/  ULDC.64 UR4, c[0x0][0x208] ;  /* 0x0000820000047ab9 */ /* 0x000fe40000000a00 */
[----:B--2---:R3:W-:Y:S03]  /*4450*/  STG.E.128 desc[UR4][R56.64+0x100], R36 ;  /* 0x0001002438007986 */ /* 0x0047e6000c101d04 */
.L_x_2898:
[----:B------:R-:W-:Y:S05]  /*4460*/  BSYNC B2 ;  /* 0x0000000000027941 */ /* 0x000fea0003800000 */
.L_x_2897:
        /* <DEDUP_REMOVED lines=51> */
.L_x_2902:
[----:B------:R-:W-:Y:S05]  /*47a0*/  BSYNC B2 ;  /* 0x0000000000027941 */ /* 0x000fea0003800000 */
.L_x_2901:
[----:B------:R-:W-:Y:S02]  /*47b0*/  ULDC.64 UR4, c[0x0][0x208] ;  /* 0x0000820000047ab9 */ /* 0x000fe40000000a00 */
[----:B--2---:R4:W-:Y:S03]  /*47c0*/  STG.E.128 desc[UR4][R56.64+0x180], R36 ;  /* 0x0001802438007986 */ /* 0x0049e6000c101d04 */
.L_x_2888:
[----:B------:R-:W-:Y:S05]  /*47d0*/  BSYNC B1 ;  /* 0x0000000000017941 */ /* 0x000fea0003800000 */
.L_x_2887:
        /* <DEDUP_REMOVED lines=11> */
[--C-:B------:R-:W-:Y:S02]  /*4890*/  SHF.R.U64 R74, R76, 0x10, R77.reuse ;  /* 0x000000104c4a7819 */ /* 0x100fe4000000124d */
[----:B------:R-:W-:Y:S02]  /*48a0*/  SHF.R.U32.HI R77, RZ, 0x10, R77 ;  /* 0x00000010ff4d7819 */ /* 0x000fe4000001164d */
[----:B------:R-:W-:Y:S02]  /*48b0*/  PRMT R179, R179, 0x5410, R74 ;  /* 0x00005410b3b37816 */ /* 0x000fe4000000004a */
[----:B------:R-:W-:Y:S02]  /*48c0*/  PRMT R178, R178, 0x5410, R79 ;  /* 0x00005410b2b27816 */ /* 0x000fe4000000004f */
[----:B------:R-:W-:-:S02]  /*48d0*/  SHF.R.U32.HI R78, RZ, 0x10, R75 ;  /* 0x00000010ff4e7819 */ /* 0x000fc4000001164b */
[----:B------:R-:W-:Y:S02]  /*48e0*/  LOP3.LUT R75, R37, 0xffff0000, RZ, 0xc0, !PT ;  /* 0xffff0000254b7812 */ /* 0x000fe400078ec0ff */
[----:B------:R-:W-:Y:S02]  /*48f0*/  LOP3.LUT R80, R179, 0xffff0000, RZ, 0xc0, !PT ;  /* 0xffff0000b3507812 */ /* 0x000fe400078ec0ff */
        /* <DEDUP_REMOVED lines=17> */
[----:B------:R-:W-:Y:S01]  /*4a10*/  IMAD.U32 R76, R179, 0x10000, RZ ;  /* 0x00010000b34c7824 */ /* 0x000fe200078e00ff */
[----:B------:R-:W-:Y:S01]  /*4a20*/  LOP3.LUT R177, R177, 0xffff0000, RZ, 0xc0, !PT ;  /* 0xffff0000b1b17812 */ /* 0x000fe200078ec0ff */
[----:B------:R-:W-:Y:S01]  /*4a30*/  FFMA.FTZ R57, R56, R78, -R81 ;  /* 0x0000004e38397223 */ /* 0x000fe20000010851 */
[----:B------:R-:W-:Y:S02]  /*4a40*/  IMAD.U32 R178, R178, 0x10000, RZ ;  /* 0x00010000b2b27824 */ /* 0x000fe400078e00ff */
[----:B------:R-:W-:Y:S01]  /*4a50*/  FFMA.FTZ R56, R56, R74, R79 ;  /* 0x0000004a38387223 */ /* 0x000fe2000001004f */
[C---:B------:R-:W-:Y:S01]  /*4a60*/  FMUL.FTZ R74, R38.reuse, R180 ;  /* 0x000000b4264a7220 */ /* 0x040fe20000410000 */
[----:B------:R-:W-:Y:S01]  /*4a70*/  FMUL.FTZ R79, R38, R177 ;  /* 0x000000b1264f7220 */ /* 0x000fe20000410000 */
[C---:B------:R-:W-:Y:S01]  /*4a80*/  FMUL.FTZ R38, R75.reuse, R76 ;  /* 0x0000004c4b267220 */ /* 0x040fe20000410000 */
[-C--:B------:R-:W-:Y:S01]  /*4a90*/  FMUL.FTZ R75, R75, R178.reuse ;  /* 0x000000b24b4b7220 */ /* 0x080fe20000410000 */
[----:B------:R-:W-:Y:S01]  /*4aa0*/  IMAD.U32 R39, R39, 0x10000, RZ ;  /* 0x0001000027277824 */ /* 0x000fe200078e00ff */
[----:B------:R-:W-:Y:S01]  /*4ab0*/  F2FP.BF16.F32.PACK_AB R56, R56, R57 ;  /* 0x000000393838723e */ /* 0x000fe200000010ff */
[C---:B------:R-:W-:Y:S01]  /*4ac0*/  FFMA.FTZ R38, R37.reuse, R178, -R38 ;  /* 0x000000b225267223 */ /* 0x040fe20000010826 */
[----:B------:R-:W-:Y:S01]  /*4ad0*/  FFMA.FTZ R75, R37, R76, R75 ;  /* 0x0000004c254b7223 */ /* 0x000fe2000001004b */
[C---:B------:R-:W-:Y:S01]  /*4ae0*/  FFMA.FTZ R74, R39.reuse, R177, -R74 ;  /* 0x000000b1274a7223 */ /* 0x040fe2000001084a */
[----:B------:R-:W-:Y:S01]  /*4af0*/  FFMA.FTZ R79, R39, R180, R79 ;  /* 0x000000b4274f7223 */ /* 0x000fe2000001004f */
[----:B------:R-:W-:-:S02]  /*4b00*/  F2FP.BF16.F32.PACK_AB R37, R77, R36 ;  /* 0x000000244d25723e */ /* 0x000fc400000010ff */
[----:B------:R-:W-:Y:S01]  /*4b10*/  F2FP.BF16.F32.PACK_AB R36, R75, R38 ;  /* 0x000000264b24723e */ /* 0x000fe200000010ff */
[----:B------:R-:W-:Y:S01]  /*4b20*/  IMAD.MOV.U32 R38, RZ, RZ, R56 ;  /* 0x000000ffff267224 */ /* 0x000fe200078e0038 */
[----:B------:R-:W-:-:S07]  /*4b30*/  F2FP.BF16.F32.PACK_AB R39, R79, R74 ;  /* 0x0000004a4f27723e */ /* 0x000fce00000010ff */
.L_x_2908:
[----:B------:R-:W-:Y:S05]  /*4b40*/  BSYNC B3 ;  /* 0x0000000000037941 */ /* 0x000fea0003800000 */
.L_x_2907:
[----:B------:R-:W-:Y:S02]  /*4b50*/  ULDC.64 UR4, c[0x0][0x208] ;  /* 0x0000820000047ab9 */ /* 0x000fe40000000a00 */
[----:B--2---:R1:W-:Y:S03]  /*4b60*/  STG.E.128 desc[UR4][R50.64], R36 ;  /* 0x0000002432007986 */ /* 0x0043e6000c101d04 */
.L_x_2906:
[----:B------:R-:W-:Y:S05]  /*4b70*/  BSYNC B2 ;  /* 0x0000000000027941 */ /* 0x000fea0003800000 */
.L_x_2905:
        /* <DEDUP_REMOVED lines=11> */
[----:B------:R-:W-:Y:S02]  /*4c30*/  SHF.R.U32.HI R71, RZ, 0x10, R71 ;  /* 0x00000010ff477819 */ /* 0x000fe40000011647 */
[----:B------:R-:W-:Y:S02]  /*4c40*/  PRMT R169, R169, 0x5410, R74 ;  /* 0x00005410a9a97816 */ /* 0x000fe4000000004a */
[----:B------:R-:W-:-:S02]  /*4c50*/  PRMT R171, R171, 0x5410, R70 ;  /* 0x00005410abab7816 */ /* 0x000fc40000000046 */
[----:B------:R-:W-:Y:S02]  /*4c60*/  PRMT R173, R173, 0x5410, R72 ;  /* 0x00005410adad7816 */ /* 0x000fe40000000048 */
[----:B------:R-:W-:Y:S01]  /*4c70*/  PRMT R170, R170, 0x5410, R71 ;  /* 0x00005410aaaa7816 */ /* 0x000fe20000000047 */
[C---:B------:R-:W-:Y:S01]  /*4c80*/  IMAD.U32 R71, R37.reuse, 0x10000, RZ ;  /* 0x0001000025477824 */ /* 0x040fe200078e00ff */
        /* <DEDUP_REMOVED lines=11> */
[C---:B------:R-:W-:Y:S01]  /*4d40*/  FMUL.FTZ R79, R57.reuse, R75 ;  /* 0x0000004b394f7220 */ /* 0x040fe20000410000 */
[----:B------:R-:W-:Y:S01]  /*4d50*/  LOP3.LUT R170, R170, 0xffff0000, RZ, 0xc0, !PT ;  /* 0xffff0000aaaa7812 */ /* 0x000fe200078ec0ff */
[C---:B------:R-:W-:Y:S01]  /*4d60*/  IMAD.U32 R37, R36.reuse, 0x10000, RZ ;  /* 0x0001000024257824 */ /* 0x040fe200078e00ff */
[----:B------:R-:W-:Y:S01]  /*4d70*/  LOP3.LUT R70, R36, 0xffff0000, RZ, 0xc0, !PT ;  /* 0xffff000024467812 */ /* 0x000fe200078ec0ff */
[----:B------:R-:W-:Y:S01]  /*4d80*/  FMUL.FTZ R57, R57, R73 ;  /* 0x0000004939397220 */ /* 0x000fe20000410000 */
[----:B------:R-:W-:-:S02]  /*4d90*/  IMAD.U32 R169, R169, 0x10000, RZ ;  /* 0x00010000a9a97824 */ /* 0x000fc400078e00ff */
[C---:B------:R-:W-:Y:S01]  /*4da0*/  FFMA.FTZ R36, R71.reuse, R72, -R76 ;  /* 0x0000004847247223 */ /* 0x040fe2000001084c */
[----:B------:R-:W-:Y:S01]  /*4db0*/  FFMA.FTZ R77, R71, R74, R77 ;  /* 0x0000004a474d7223 */ /* 0x000fe2000001004d */
[C---:B------:R-:W-:Y:S01]  /*4dc0*/  FMUL.FTZ R72, R38.reuse, R173 ;  /* 0x000000ad26487220 */ /* 0x040fe20000410000 */
[-C--:B------:R-:W-:Y:S01]  /*4dd0*/  FMUL.FTZ R74, R38, R170.reuse ;  /* 0x000000aa264a7220 */ /* 0x080fe20000410000 */
[----:B------:R-:W-:Y:S01]  /*4de0*/  FFMA.FTZ R79, R56, R73, -R79 ;  /* 0x00000049384f7223 */ /* 0x000fe2000001084f */
[----:B------:R-:W-:Y:S01]  /*4df0*/  FMUL.FTZ R38, R70, R171 ;  /* 0x000000ab46267220 */ /* 0x000fe20000410000 */
[----:B------:R-:W-:Y:S02]  /*4e00*/  IMAD.U32 R39, R39, 0x10000, RZ ;  /* 0x0001000027277824 */ /* 0x000fe400078e00ff */
[----:B------:R-:W-:Y:S01]  /*4e10*/  FFMA.FTZ R56, R56, R75, R57 ;  /* 0x0000004b38387223 */ /* 0x000fe20000010039 */
[-C--:B------:R-:W-:Y:S01]  /*4e20*/  FMUL.FTZ R70, R70, R169.reuse ;  /* 0x000000a946467220 */ /* 0x080fe20000410000 */
[----:B------:R-:W-:Y:S01]  /*4e30*/  FFMA.FTZ R38, R37, R169, -R38 ;  /* 0x000000a925267223 */ /* 0x000fe20000010826 */
        /* <DEDUP_REMOVED lines=9> */
.L_x_2912:
[----:B------:R-:W-:Y:S05]  /*4ed0*/  BSYNC B3 ;  /* 0x0000000000037941 */ /* 0x000fea0003800000 */
.L_x_2911:
[----:B------:R-:W-:Y:S02]  /*4ee0*/  ULDC.64 UR4, c[0x0][0x208] ;  /* 0x0000820000047ab9 */ /* 0x000fe40000000a00 */
[----:B--2---:R1:W-:Y:S03]  /*4ef0*/  STG.E.128 desc[UR4][R50.64+0x80], R36 ;  /* 0x0000802432007986 */ /* 0x0043e6000c101d04 */
.L_x_2910:
[----:B------:R-:W-:Y:S05]  /*4f00*/  BSYNC B2 ;  /* 0x0000000000027941 */ /* 0x000fea0003800000 */
.L_x_2909:
[----:B------:R-:W-:Y:S01]  /*4f10*/  ISETP.NE.AND P3, PT, R9, RZ, PT ;  /* 0x000000ff0900720c */ /* 0x000fe20003f65270 */
[----:B------:R-:W-:-:S12]  /*4f20*/  BSSY B2, `(.L_x_2913) ;  /* 0x0000036000027945 */ /* 0x000fd80003800000 */
[----:B------:R-:W-:Y:S05]  /*4f30*/  @!P3 BRA `(.L_x_2914) ;  /* 0x0000000000d0b947 */ /* 0x000fea0003800000 */
[----:B-1234-:R1:W2:Y:S01]  /*4f40*/  LDS.128 R36, [R4+0x2a400] ;  /* 0x02a4000004247984 */ /* 0x01e2a20000000c00 */
[----:B------:R-:W-:Y:S01]  /*4f50*/  ISETP.GE.AND P3, PT, R214, R115, PT ;  /* 0x00000073d600720c */ /* 0x000fe20003f66270 */
[----:B------:R-:W-:-:S12]  /*4f60*/  BSSY B3, `(.L_x_2915) ;  /* 0x000002f000037945 */ /* 0x000fd80003800000 */
[----:B-1----:R-:W-:Y:S05]  /*4f70*/  @P3 BRA `(.L_x_2916) ;  /* 0x0000000000b43947 */ /* 0x002fea0003800000 */
[----:B------:R-:W-:Y:S02]  /*4f80*/  SHF.R.U64 R68, R68, 0x10, R69 ;  /* 0x0000001044447819 */ /* 0x000fe40000001245 */
[--C-:B------:R-:W-:Y:S01]  /*4f90*/  SHF.R.U64 R70, R66, 0x10, R67.reuse ;  /* 0x0000001042467819 */ /* 0x100fe20000001243 */
[----:B--2---:R-:W-:Y:S01]  /*4fa0*/  IMAD.U32 R66, R38, 0x10000, RZ ;  /* 0x0001000026427824 */ /* 0x004fe200078e00ff */
[----:B------:R-:W-:Y:S02]  /*4fb0*/  SHF.R.U32.HI R57, RZ, 0x10, R67 ;  /* 0x00000010ff397819 */ /* 0x000fe40000011643 */
[----:B------:R-:W-:Y:S02]  /*4fc0*/  PRMT R167, R167, 0x5410, R68 ;  /* 0x00005410a7a77816 */ /* 0x000fe40000000044 */
[----:B------:R-:W-:Y:S02]  /*4fd0*/  SHF.R.U32.HI R69, RZ, 0x10, R69 ;  /* 0x00000010ff457819 */ /* 0x000fe40000011645 */
        /* <DEDUP_REMOVED lines=10> */
[C---:B------:R-:W-:Y:S01]  /*5080*/  IMAD.U32 R38, R39.reuse, 0x10000, RZ ;  /* 0x0001000027267824 */ /* 0x040fe200078e00ff */
[----:B------:R-:W-:Y:S01]  /*5090*/  LOP3.LUT R56, R39, 0xffff0000, RZ, 0xc0, !PT ;  /* 0xffff000027387812 */ /* 0x000fe200078ec0ff */
[----:B------:R-:W-:-:S02]  /*50a0*/  IMAD.U32 R39, R37, 0x10000, RZ ;  /* 0x0001000025277824 */ /* 0x000fc400078e00ff */
[-C--:B------:R-:W-:Y:S01]  /*50b0*/  FMUL.FTZ R57, R57, R68.reuse ;  /* 0x0000004439397220 */ /* 0x080fe20000410000 */
[----:B------:R-:W-:Y:S02]  /*50c0*/  IMAD.U32 R71, R168, 0x10000, RZ ;  /* 0x00010000a8477824 */ /* 0x000fe400078e00ff */
[C---:B------:R-:W-:Y:S01]  /*50d0*/  FFMA.FTZ R72, R39.reuse, R68, -R72 ;  /* 0x0000004427487223 */ /* 0x040fe20000010848 */
[----:B------:R-:W-:Y:S01]  /*50e0*/  FFMA.FTZ R73, R39, R70, R57 ;  /* 0x0000004627497223 */ /* 0x000fe20000010039 */
[C---:B------:R-:W-:Y:S01]  /*50f0*/  FMUL.FTZ R75, R67.reuse, R71 ;  /* 0x00000047434b7220 */ /* 0x040fe20000410000 */
[----:B------:R-:W-:Y:S02]  /*5100*/  IMAD.U32 R37, R36, 0x10000, RZ ;  /* 0x0001000024257824 */ /* 0x000fe400078e00ff */
[-C--:B------:R-:W-:Y:S01]  /*5110*/  FMUL.FTZ R67, R67, R69.reuse ;  /* 0x0000004543437220 */ /* 0x080fe20000410000 */
[----:B------:R-:W-:Y:S01]  /*5120*/  LOP3.LUT R57, R168, 0xffff0000, RZ, 0xc0, !PT ;  /* 0xffff0000a8397812 */ /* 0x000fe200078ec0ff */
[----:B------:R-:W-:Y:S01]  /*5130*/  FFMA.FTZ R75, R66, R69, -R75 ;  /* 0x00000045424b7223 */ /* 0x000fe2000001084b */
[----:B------:R-:W-:Y:S01]  /*5140*/  LOP3.LUT R39, R166, 0xffff0000, RZ, 0xc0, !PT ;  /* 0xffff0000a6277812 */ /* 0x000fe200078ec0ff */
[----:B------:R-:W-:Y:S01]  /*5150*/  IMAD.U32 R165, R165, 0x10000, RZ ;  /* 0x00010000a5a57824 */ /* 0x000fe200078e00ff */
[----:B------:R-:W-:Y:S01]  /*5160*/  LOP3.LUT R36, R36, 0xffff0000, RZ, 0xc0, !PT ;  /* 0xffff000024247812 */ /* 0x000fe200078ec0ff */
[----:B------:R-:W-:Y:S01]  /*5170*/  FFMA.FTZ R66, R66, R71, R67 ;  /* 0x0000004742427223 */ /* 0x000fe20000010043 */
[C---:B------:R-:W-:Y:S01]  /*5180*/  FMUL.FTZ R67, R56.reuse, R57 ;  /* 0x0000003938437220 */ /* 0x040fe20000410000 */
[----:B------:R-:W-:Y:S01]  /*5190*/  FMUL.FTZ R68, R56, R39 ;  /* 0x0000002738447220 */ /* 0x000fe20000410000 */
[----:B------:R-:W-:Y:S01]  /*51a0*/  F2FP.BF16.F32.PACK_AB R72, R73, R72 ;  /* 0x000000484948723e */ /* 0x000fe200000010ff */
        /* <DEDUP_REMOVED lines=9> */
[----:B------:R-:W-:-:S07]  /*5240*/  IMAD.MOV.U32 R37, RZ, RZ, R72 ;  /* 0x000000ffff257224 */ /* 0x000fce00078e0048 */
.L_x_2916:
[----:B------:R-:W-:Y:S05]  /*5250*/  BSYNC B3 ;  /* 0x0000000000037941 */ /* 0x000fea0003800000 */
.L_x_2915:
[----:B------:R-:W-:Y:S02]  /*5260*/  ULDC.64 UR4, c[0x0][0x208] ;  /* 0x0000820000047ab9 */ /* 0x000fe40000000a00 */
[----:B--2---:R1:W-:Y:S03]  /*5270*/  STG.E.128 desc[UR4][R50.64+0x100], R36 ;  /* 0x0001002432007986 */ /* 0x0043e6000c101d04 */
.L_x_2914:
[----:B------:R-:W-:Y:S05]  /*5280*/  BSYNC B2 ;  /* 0x0000000000027941 */ /* 0x000fea0003800000 */
.L_x_2913:
[----:B------:R-:W-:-:S13]  /*5290*/  ISETP.NE.AND P3, PT, R8, RZ, PT ;  /* 0x000000ff0800720c */ /* 0x000fda0003f65270 */
        /* <DEDUP_REMOVED lines=51> */
.L_x_2918:
[----:B------:R-:W-:Y:S05]  /*55d0*/  BSYNC B2 ;  /* 0x0000000000027941 */ /* 0x000fea0003800000 */
.L_x_2917:
[----:B------:R-:W-:Y:S02]  /*55e0*/  ULDC.64 UR4, c[0x0][0x208] ;  /* 0x0000820000047ab9 */ /* 0x000fe40000000a00 */
[----:B--2---:R1:W-:Y:S03]  /*55f0*/  STG.E.128 desc[UR4][R50.64+0x180], R36 ;  /* 0x0001802432007986 */ /* 0x0043e6000c101d04 */
.L_x_2904:
[----:B------:R-:W-:Y:S05]  /*5600*/  BSYNC B1 ;  /* 0x0000000000017941 */ /* 0x000fea0003800000 */
.L_x_2903:
        /* <DEDUP_REMOVED lines=54> */
.L_x_2923:
[----:B------:R-:W-:Y:S05]  /*5970*/  BSYNC B2 ;  /* 0x0000000000027941 */ /* 0x000fea0003800000 */
.L_x_2922:
[----:B------:R-:W-:Y:S02]  /*5980*/  ULDC.64 UR4, c[0x0][0x208] ;  /* 0x0000820000047ab9 */ /* 0x000fe40000000a00 */
[----:B--2---:R1:W-:Y:S03]  /*5990*/  STG.E.128 desc[UR4][R48.64], R36 ;  /* 0x0000002430007986 */ /* 0x0043e6000c101d04 */
.L_x_2921:
[----:B------:R-:W-:Y:S05]  /*59a0*/  BSYNC B1 ;  /* 0x0000000000017941 */ /* 0x000fea0003800000 */
.L_x_2920:
        /* <DEDUP_REMOVED lines=10> */
[----:B------:R-:W-:Y:S02]  /*5a50*/  SHF.R.U32.HI R59, RZ, 0x10, R53 ;  /* 0x00000010ff3b7819 */ /* 0x000fe40000011635 */
[----:B------:R-:W-:Y:S02]  /*5a60*/  PRMT R174, R174, 0x5410, R55 ;  /* 0x00005410aeae7816 */ /* 0x000fe40000000037 */
[----:B------:R-:W-:Y:S02]  /*5a70*/  PRMT R156, R156, 0x5410, R59 ;  /* 0x000054109c9c7816 */ /* 0x000fe4000000003b */
[----:B------:R-:W-:Y:S01]  /*5a80*/  SHF.R.U64 R61, R52, 0x10, R53 ;  /* 0x00000010343d7819 */ /* 0x000fe20000001235 */
[----:B------:R-:W-:Y:S01]  /*5a90*/  IMAD.U32 R52, R39, 0x10000, RZ ;  /* 0x0001000027347824 */ /* 0x000fe200078e00ff */
        /* <DEDUP_REMOVED lines=15> */
[C---:B------:R-:W-:Y:S01]  /*5b90*/  FMUL.FTZ R59, R39.reuse, R56 ;  /* 0x00000038273b7220 */ /* 0x040fe20000410000 */
[----:B------:R-:W-:Y:S01]  /*5ba0*/  LOP3.LUT R156, R156, 0xffff0000, RZ, 0xc0, !PT ;  /* 0xffff00009c9c7812 */ /* 0x000fe200078ec0ff */
[----:B------:R-:W-:Y:S01]  /*5bb0*/  FFMA.FTZ R50, R50, R57, R51 ;  /* 0x0000003932327223 */ /* 0x000fe20000010033 */
[----:B------:R-:W-:Y:S01]  /*5bc0*/  FMUL.FTZ R39, R39, R54 ;  /* 0x0000003627277220 */ /* 0x000fe20000410000 */
[----:B------:R-:W-:Y:S01]  /*5bd0*/  LOP3.LUT R36, R36, 0xffff0000, RZ, 0xc0, !PT ;  /* 0xffff000024247812 */ /* 0x000fe200078ec0ff */
[----:B------:R-:W-:Y:S01]  /*5be0*/  FMUL.FTZ R51, R53, R174 ;  /* 0x000000ae35337220 */ /* 0x000fe20000410000 */
[----:B------:R-:W-:-:S02]  /*5bf0*/  IMAD.U32 R172, R172, 0x10000, RZ ;  /* 0x00010000acac7824 */ /* 0x000fc400078e00ff */
[----:B------:R-:W-:Y:S01]  /*5c00*/  FMUL.FTZ R53, R53, R156 ;  /* 0x0000009c35357220 */ /* 0x000fe20000410000 */
        /* <DEDUP_REMOVED lines=15> */
.L_x_2927:
[----:B------:R-:W-:Y:S05]  /*5d00*/  BSYNC B2 ;  /* 0x0000000000027941 */ /* 0x000fea0003800000 */
.L_x_2926:
[----:B------:R-:W-:Y:S02]  /*5d10*/  ULDC.64 UR4, c[0x0][0x208] ;  /* 0x0000820000047ab9 */ /* 0x000fe40000000a00 */
[----:B--2---:R1:W-:Y:S03]  /*5d20*/  STG.E.128 desc[UR4][R48.64+0x80], R36 ;  /* 0x0000802430007986 */ /* 0x0043e6000c101d04 */
.L_x_2925:
[----:B------:R-:W-:Y:S05]  /*5d30*/  BSYNC B1 ;  /* 0x0000000000017941 */ /* 0x000fea0003800000 */
.L_x_2924:
        /* <DEDUP_REMOVED lines=53> */
.L_x_2931:
[----:B------:R-:W-:Y:S05]  /*6090*/  BSYNC B2 ;  /* 0x0000000000027941 */ /* 0x000fea0003800000 */
.L_x_2930:
[----:B------:R-:W-:Y:S02]  /*60a0*/  ULDC.64 UR4, c[0x0][0x208] ;  /* 0x0000820000047ab9 */ /* 0x000fe40000000a00 */
[----:B--2---:R1:W-:Y:S03]  /*60b0*/  STG.E.128 desc[UR4][R48.64+0x100], R36 ;  /* 0x0001002430007986 */ /* 0x0043e6000c101d04 */
.L_x_2929:
[----:B------:R-:W-:Y:S05]  /*60c0*/  BSYNC B1 ;  /* 0x0000000000017941 */ /* 0x000fea0003800000 */
.L_x_2928:
        /* <DEDUP_REMOVED lines=52> */
.L_x_2933:
[----:B------:R-:W-:Y:S05]  /*6410*/  BSYNC B1 ;  /* 0x0000000000017941 */ /* 0x000fea0003800000 */
.L_x_2932:
[----:B------:R-:W-:Y:S02]  /*6420*/  ULDC.64 UR4, c[0x0][0x208] ;  /* 0x0000820000047ab9 */ /* 0x000fe40000000a00 */
[----:B--2---:R1:W-:Y:S01]  /*6430*/  STG.E.128 desc[UR4][R48.64+0x180], R36 ;  /* 0x0001802430007986 */ /* 0x0043e2000c101d04 */
[----:B------:R-:W-:Y:S05]  /*6440*/  BRA `(.L_x_2919) ;  /* 0x0000004400187947 */ /* 0x000fea0003800000 */
.L_x_2877:
        /* <DEDUP_REMOVED lines=37> */
.L_x_2935:
[----:B------:R-:W-:Y:S05]  /*66a0*/  BSYNC B1 ;  /* 0x0000000000017941 */ /* 0x000fea0003800000 */
.L_x_2934:
        /* <DEDUP_REMOVED lines=67> */
.L_x_2937:
[----:B------:R-:W-:Y:S05]  /*6ae0*/  BSYNC B1 ;  /* 0x0000000000017941 */ /* 0x000fea0003800000 */
.L_x_2936:
        /* <DEDUP_REMOVED lines=34> */
.L_x_2939:
[----:B------:R-:W-:Y:S05]  /*6d10*/  BSYNC B1 ;  /* 0x0000000000017941 */ /* 0x000fea0003800000 */
.L_x_2938:
[----:B------:R-:W2:Y:S01]  /*6d20*/  LDL R0, [R1+0x5c] ;  /* 0x00005c0001007983 */ /* 0x000ea20000100800 */
[----:B0-----:R-:W-:Y:S01]  /*6d30*/  IMAD.MOV.U32 R84, RZ, RZ, R52 ;  /* 0x000000ffff547224 */ /* 0x001fe200078e0034 */
[----:B------:R-:W-:Y:S01]  /*6d40*/  PRMT R169, R89, 0x7610, R169 ;  /* 0x0000761059a97816 */ /* 0x000fe200000000a9 */
[----:B------:R-:W-:Y:S02]  /*6d50*/  IMAD.MOV.U32 R85, RZ, RZ, R53 ;  /* 0x000000ffff557224 */ /* 0x000fe400078e0035 */
[----:B------:R-:W-:-:S03]  /*6d60*/  IMAD.MOV.U32 R86, RZ, RZ, R58 ;  /* 0x000000ffff567224 */ /* 0x000fc600078e003a */
        /* <DEDUP_REMOVED lines=10> */
[----:B------:R-:W-:-:S03]  /*6e10*/  IMAD.MOV.U32 R86, RZ, RZ, R66 ;  /* 0x000000ffff567224 */ /* 0x000fc600078e0042 */
[----:B------:R-:W-:Y:S01]  /*6e20*/  PRMT R172, R84, 0x5410, R85 ;  /* 0x0000541054ac7816 */ /* 0x000fe20000000055 */
[----:B------:R-:W-:Y:S02]  /*6e30*/  IMAD.MOV.U32 R85, RZ, RZ, R64 ;  /* 0x000000ffff557224 */ /* 0x000fe400078e0040 */
[----:B------:R-:W-:-:S03]  /*6e40*/  IMAD.MOV.U32 R84, RZ, RZ, R65 ;  /* 0x000000ffff547224 */ /* 0x000fc600078e0041 */
[----:B------:R-:W-:Y:S01]  /*6e50*/  PRMT R176, R176, 0x5410, R85 ;  /* 0x00005410b0b07816 */ /* 0x000fe20000000055 */
[----:B-----5:R-:W-:Y:S01]  /*6e60*/  IMAD.MOV.U32 R85, RZ, RZ, R68 ;  /* 0x000000ffff557224 */ /* 0x020fe200078e0044 */
[----:B--2---:R-:W-:Y:S01]  /*6e70*/  R2UR UR4, R0 ;  /* 0x00000000000472ca */ /* 0x004fe200000e0000 */
[----:B------:R-:W-:-:S05]  /*6e80*/  IMAD.MOV.U32 R0, RZ, RZ, R55 ;  /* 0x000000ffff007224 */ /* 0x000fca00078e0037 */
[----:B------:R-:W-:Y:S01]  /*6e90*/  PRMT R169, R169, 0x5410, R0 ;  /* 0x00005410a9a97816 */ /* 0x000fe20000000000 */
[----:B------:R-:W-:-:S05]  /*6ea0*/  IMAD.MOV.U32 R0, RZ, RZ, R59 ;  /* 0x000000ffff007224 */ /* 0x000fca00078e003b */
[----:B------:R-:W-:Y:S01]  /*6eb0*/  PRMT R173, R0, 0x7610, R173 ;  /* 0x0000761000ad7816 */ /* 0x000fe200000000ad */
[----:B------:R-:W-:Y:S01]  /*6ec0*/  IMAD.MOV.U32 R0, RZ, RZ, R63 ;  /* 0x000000ffff007224 */ /* 0x000fe200078e003f */
[----:B------:R-:W-:Y:S02]  /*6ed0*/  UISETP.NE.AND UP0, UPT, UR4, 0x3, UPT ;  /* 0x000000030400788c */ /* 0x000fe4000bf05270 */
[----:B------:R-:W-:Y:S01]  /*6ee0*/  PRMT R173, R173, 0x5410, R86 ;  /* 0x00005410adad7816 */ /* 0x000fe20000000056 */
[----:B------:R-:W-:Y:S01]  /*6ef0*/  IMAD.MOV.U32 R86, RZ, RZ, R67 ;  /* 0x000000ffff567224 */ /* 0x000fe200078e0043 */
[----:B------:R-:W-:Y:S01]  /*6f00*/  PRMT R171, R171, 0x5410, R0 ;  /* 0x00005410abab7816 */ /* 0x000fe20000000000 */
[----:B------:R-:W-:Y:S01]  /*6f10*/  IMAD.MOV.U32 R0, RZ, RZ, R70 ;  /* 0x000000ffff007224 */ /* 0x000fe200078e0046 */
[----:B------:R-:W-:Y:S02]  /*6f20*/  PLOP3.LUT P2, PT, PT, PT, UP0, 0x80, 0x0 ;  /* 0x000000000000781c */ /* 0x000fe40003f4f008 */
        /* <DEDUP_REMOVED lines=22> */
[----:B------:R-:W-:Y:S02]  /*7090*/  IMAD.MOV.U32 R84, RZ, RZ, R80 ;  /* 0x000000ffff547224 */ /* 0x000fe400078e0050 */
[----:B------:R-:W-:Y:S01]  /*70a0*/  IMAD.MOV.U32 R0, RZ, RZ, R81 ;  /* 0x000000ffff007224 */ /* 0x000fe200078e0051 */
[----:B------:R-:W-:-:S04]  /*70b0*/  PRMT R157, R86, 0x5410, R85 ;  /* 0x00005410569d7816 */ /* 0x000fc80000000055 */
[----:B------:R-:W-:Y:S01]  /*70c0*/  PRMT R168, R84, 0x5410, R0 ;  /* 0x0000541054a87816 */ /* 0x000fe20000000000 */
[----:B------:R-:W-:Y:S06]  /*70d0*/  @!P2 BRA `(.L_x_2940) ;  /* 0x000000000004a947 */ /* 0x000fec0003800000 */
[----:B------:R-:W-:Y:S01]  /*70e0*/  BPT.TRAP 0x1 ;  /* 0x000000040000795c */ /* 0x000fe20000300000 */
.L_x_2940:
[----:B------:R-:W-:Y:S01]  /*70f0*/  IMAD R0, R17, 0x8, R16 ;  /* 0x0000000811007824 */ /* 0x000fe200078e0210 */
[----:B------:R-:W-:Y:S01]  /*7100*/  SHF.L.U32 R114, R219, 0x1f, RZ ;  /* 0x0000001fdb727819 */ /* 0x000fe200000006ff */
[----:B------:R-:W0:Y:S01]  /*7110*/  LDC R144, c[0x0][0x2f4] ;  /* 0x0000bd00ff907b82 */ /* 0x000e220000000800 */
[----:B------:R-:W-:Y:S02]  /*7120*/  BSSY B1, `(.L_x_2941) ;  /* 0x0000004000017945 */ /* 0x000fe40003800000 */
[----:B------:R-:W1:Y:S05]  /*7130*/  SYNCS.PHASECHK.TRANS64.TRYWAIT P6, [R0+URZ+0x38890], R114 ;  /* 0x03889072000075a7 */ /* 0x000e6a00080c017f */
[----:B------:R-:W2:Y:S01]  /*7140*/  LDC.64 R124, c[0x0][0x300] ;  /* 0x0000c000ff7c7b82 */ /* 0x000ea20000000a00 */
[----:B-1----:R-:W-:Y:S05]  /*7150*/  @!P6 BRA `(.L_x_2942) ;  /* 0x000002ac0038e947 */ /* 0x002fea0003800000 */
.L_x_3305:
[----:B------:R-:W-:Y:S05]  /*7160*/  BSYNC B1 ;  /* 0x0000000000017941 */ /* 0x000fea0003800000 */
.L_x_2941:
        /* <DEDUP_REMOVED lines=14> */
[----:B------:R-:W-:Y:S01]  /*7250*/  IADD3 R88, P5, P6, R96, R136, R13 ;  /* 0x0000008860587210 */ /* 0x000fe20007ebe00d */
[----:B------:R-:W-:Y:S01]  /*7260*/  BSSY B3, `(.L_x_2947) ;  /* 0x000007f000037945 */ /* 0x000fe20003800000 */
[----:B------:R-:W-:Y:S02]  /*7270*/  SHF.R.S32.HI R85, RZ, 0x1f, R84 ;  /* 0x0000001fff557819 */ /* 0x000fe40000011454 */
[----:B------:R-:W-:Y:S02]  /*7280*/  IADD3.X R89, R92, R158, R7, P5, P6 ;  /* 0x0000009e5c597210 */ /* 0x000fe40002fec407 */
[----:B------:R-:W-:Y:S02]  /*7290*/  LEA.HI R84, R85, R84, RZ, 0x4 ;  /* 0x0000005455547211 */ /* 0x000fe400078f20ff */
[----:B------:R-:W-:-:S02]  /*72a0*/  P2R R90, PR, RZ, 0x2 ;  /* 0x00000002ff5a7803 */ /* 0x000fc40000000000 */
[----:B------:R-:W-:-:S05]  /*72b0*/  LEA.HI.SX32 R84, R84, R14, 0x1c ;  /* 0x0000000e54547211 */ /* 0x000fca00078fe2ff */
[----:B------:R-:W-:-:S05]  /*72c0*/  IMAD.SHL.U32 R85, R84, 0x8, RZ ;  /* 0x0000000854557824 */ /* 0x000fca00078e00ff */
[----:B------:R-:W-:-:S13]  /*72d0*/  ISETP.GE.AND P5, PT, R85, R144, PT ;  /* 0x000000905500720c */ /* 0x000fda0003fa6270 */
[--C-:B------:R-:W-:Y:S02]  /*72e0*/  @!P5 SHF.R.S32.HI R87, RZ, 0x1f, R85.reuse ;  /* 0x0000001fff57d819 */ /* 0x100fe40000011455 */
[----:B------:R-:W-:Y:S02]  /*72f0*/  @!P5 IADD3 R86, P1, P6, R96, R136, R85 ;  /* 0x000000886056d210 */ /* 0x000fe40007e3e055 */
[----:B------:R-:W-:Y:S02]  /*7300*/  LOP3.LUT R85, R85, 0x38, RZ, 0xc0, !PT ;  /* 0x0000003855557812 */ /* 0x000fe400078ec0ff */
[----:B------:R-:W-:Y:S02]  /*7310*/  @!P5 IADD3.X R87, R92, R158, R87, P1, P6 ;  /* 0x0000009e5c57d210 */ /* 0x000fe40000fec457 */
[----:B------:R-:W-:Y:S02]  /*7320*/  LEA R138, P6, R88, R116, 0x1 ;  /* 0x00000074588a7211 */ /* 0x000fe400078c08ff */
[----:B------:R-:W-:-:S02]  /*7330*/  LOP3.LUT R85, R85, 0x1c0, R91, 0xf8, !PT ;  /* 0x000001c055557812 */ /* 0x000fc400078ef85b */
[----:B------:R-:W-:Y:S02]  /*7340*/  LEA.HI.X R139, R88, R117, R89, 0x1, P6 ;  /* 0x00000075588b7211 */ /* 0x000fe400030f0c59 */
[C---:B------:R-:W-:Y:S02]  /*7350*/  @!P5 LEA R140, P6, R86.reuse, R116, 0x1 ;  /* 0x00000074568cd211 */ /* 0x040fe400078c08ff */
[----:B------:R-:W-:Y:S02]  /*7360*/  LOP3.LUT R85, R85, R229, RZ, 0x3c, !PT ;  /* 0x000000e555557212 */ /* 0x000fe400078e3cff */
[----:B------:R-:W-:Y:S02]  /*7370*/  @!P5 LEA.HI.X R141, R86, R117, R87, 0x1, P6 ;  /* 0x00000075568dd211 */ /* 0x000fe400030f0c57 */
[----:B------:R-:W-:Y:S02]  /*7380*/  SHF.R.S32.HI R86, RZ, 0x1f, R84 ;  /* 0x0000001fff567819 */ /* 0x000fe40000011454 */
[----:B------:R-:W-:-:S02]  /*7390*/  ISETP.NE.AND P1, PT, R90, RZ, PT ;  /* 0x000000ff5a00720c */ /* 0x000fc40003f25270 */
[----:B------:R-:W-:Y:S01]  /*73a0*/  LEA.HI R86, R86, R84, RZ, 0x3 ;  /* 0x0000005456567211 */ /* 0x000fe200078f18ff */
[----:B------:R-:W-:Y:S01]  /*73b0*/  IMAD R84, R17, 0x5000, R142 ;  /* 0x0000500011547824 */ /* 0x000fe200078e028e */
[----:B------:R-:W-:Y:S02]  /*73c0*/  ISETP.GE.AND P6, PT, R18, R115, PT ;  /* 0x000000731200720c */ /* 0x000fe40003fc6270 */
[----:B------:R-:W-:Y:S01]  /*73d0*/  SHF.R.S32.HI R86, RZ, 0x3, R86 ;  /* 0x00000003ff567819 */ /* 0x000fe20000011456 */
[----:B------:R-:W-:-:S04]  /*73e0*/  IMAD R84, R84, 0x2, R16 ;  /* 0x0000000254547824 */ /* 0x000fc800078e0210 */
[----:B------:R-:W-:-:S04]  /*73f0*/  IMAD R86, R86, 0x1400, R228 ;  /* 0x0000140056567824 */ /* 0x000fc800078e02e4 */
[----:B------:R-:W-:-:S04]  /*7400*/  IMAD.IADD R85, R86, 0x1, R85 ;  /* 0x0000000156557824 */ /* 0x000fc800078e0255 */
[----:B------:R-:W-:Y:S02]  /*7410*/  IMAD R88, R17, 0x5000, R85 ;  /* 0x0000500011587824 */ /* 0x000fe400078e0255 */
[----:B------:R-:W0:Y:S02]  /*7420*/  LDS.128 R84, [R84+0x24400] ;  /* 0x0244000054547984 */ /* 0x000e240000000c00 */
[----:B------:R-:W-:-:S06]  /*7430*/  IMAD R88, R88, 0x2, R16 ;  /* 0x0000000258587824 */ /* 0x000fcc00078e0210 */
[----:B------:R-:W2:Y:S01]  /*7440*/  LDS.128 R88, [R88+0x24400] ;  /* 0x0244000058587984 */ /* 0x000ea20000000c00 */
[----:B------:R-:W-:Y:S05]  /*7450*/  @P6 BRA `(.L_x_2948) ;  /* 0x00000004007c6947 */ /* 0x000fea0003800000 */
[----:B------:R-:W-:Y:S01]  /*7460*/  SHF.R.U32.HI R159, RZ, 0x10, R49 ;  /* 0x00000010ff9f7819 */ /* 0x000fe20000011631 */
[----:B--2---:R-:W-:Y:S01]  /*7470*/  IMAD.U32 R164, R89, 0x10000, RZ ;  /* 0x0001000059a47824 */ /* 0x004fe200078e00ff */
[----:B------:R-:W-:Y:S02]  /*7480*/  SHF.R.U32.HI R160, RZ, 0x10, R41 ;  /* 0x00000010ffa07819 */ /* 0x000fe40000011629 */
[C---:B------:R-:W-:Y:S02]  /*7490*/  PRMT R159, R161.reuse, 0x5410, R159 ;  /* 0x00005410a19f7816 */ /* 0x040fe4000000009f */
[----:B------:R-:W-:Y:S01]  /*74a0*/  PRMT R160, R161, 0x5432, R160 ;  /* 0x00005432a1a07816 */ /* 0x000fe200000000a0 */
[----:B0-----:R-:W-:Y:S01]  /*74b0*/  IMAD.U32 R161, R85, 0x10000, RZ ;  /* 0x0001000055a17824 */ /* 0x001fe200078e00ff */
[----:B------:R-:W-:Y:S01]  /*74c0*/  LOP3.LUT R89, R89, 0xffff0000, RZ, 0xc0, !PT ;  /* 0xffff000059597812 */ /* 0x000fe200078ec0ff */
[----:B------:R-:W-:Y:S01]  /*74d0*/  IMAD.U32 R163, R159, 0x10000, RZ ;  /* 0x000100009fa37824 */ /* 0x000fe200078e00ff */
[----:B------:R-:W-:Y:S01]  /*74e0*/  LOP3.LUT R85, R85, 0xffff0000, RZ, 0xc0, !PT ;  /* 0xffff000055557812 */ /* 0x000fe200078ec0ff */
[----:B------:R-:W-:Y:S01]  /*74f0*/  IMAD.U32 R162, R160, 0x10000, RZ ;  /* 0x00010000a0a27824 */ /* 0x000fe200078e00ff */
[----:B------:R-:W-:Y:S01]  /*7500*/  SHF.R.U64 R41, R40, 0x10, R41 ;  /* 0x0000001028297819 */ /* 0x000fe20000001229 */
[C---:B------:R-:W-:Y:S01]  /*7510*/  FMUL.FTZ R165, R164.reuse, R163 ;  /* 0x000000a3a4a57220 */ /* 0x040fe20000410000 */
[----:B------:R-:W-:Y:S01]  /*7520*/  LOP3.LUT R40, R87, 0xffff0000, RZ, 0xc0, !PT ;  /* 0xffff000057287812 */ /* 0x000fe200078ec0ff */
[-C--:B------:R-:W-:Y:S01]  /*7530*/  FMUL.FTZ R164, R164, R162.reuse ;  /* 0x000000a2a4a47220 */ /* 0x080fe20000410000 */
[----:B------:R-:W-:Y:S01]  /*7540*/  SHF.R.U64 R42, R42, 0x10, R43 ;  /* 0x000000102a2a7819 */ /* 0x000fe2000000122b */
[----:B------:R-:W-:Y:S01]  /*7550*/  FFMA.FTZ R162, R161, R162, -R165 ;  /* 0x000000a2a1a27223 */ /* 0x000fe200000108a5 */
[----:B------:R-:W-:-:S02]  /*7560*/  IMAD.U32 R165, R91, 0x10000, RZ ;  /* 0x000100005ba57824 */ /* 0x000fc400078e00ff */
[----:B------:R-:W-:Y:S01]  /*7570*/  FFMA.FTZ R161, R161, R163, R164 ;  /* 0x000000a3a1a17223 */ /* 0x000fe200000100a4 */
[----:B------:R-:W-:Y:S02]  /*7580*/  LOP3.LUT R163, R160, 0xffff0000, RZ, 0xc0, !PT ;  /* 0xffff0000a0a37812 */ /* 0x000fe400078ec0ff */
[----:B------:R-:W-:Y:S02]  /*7590*/  LOP3.LUT R160, R159, 0xffff0000, RZ, 0xc0, !PT ;  /* 0xffff00009fa07812 */ /* 0x000fe400078ec0ff */
[----:B------:R-:W-:Y:S02]  /*75a0*/  SHF.R.U64 R50, R50, 0x10, R51 ;  /* 0x0000001032327819 */ /* 0x000fe40000001233 */
[----:B------:R-:W-:Y:S01]  /*75b0*/  PRMT R42, R182, 0x5432, R42 ;  /* 0x00005432b62a7816 */ /* 0x000fe2000000002a */
[C---:B------:R-:W-:Y:S01]  /*75c0*/  FMUL.FTZ R159, R89.reuse, R160 ;  /* 0x000000a0599f7220 */ /* 0x040fe20000410000 */
[----:B------:R-:W-:Y:S01]  /*75d0*/  FMUL.FTZ R89, R89, R163 ;  /* 0x000000a359597220 */ /* 0x000fe20000410000 */
[----:B------:R-:W-:-:S02]  /*75e0*/  PRMT R50, R183, 0x5432, R50 ;  /* 0x00005432b7327816 */ /* 0x000fc40000000032 */
[C---:B------:R-:W-:Y:S01]  /*75f0*/  FFMA.FTZ R159, R85.reuse, R163, -R159 ;  /* 0x000000a3559f7223 */ /* 0x040fe2000001089f */
[----:B------:R-:W-:Y:S01]  /*7600*/  FFMA.FTZ R85, R85, R160, R89 ;  /* 0x000000a055557223 */ /* 0x000fe20000010059 */
[----:B------:R-:W-:Y:S01]  /*7610*/  SHF.R.U32.HI R89, RZ, 0x10, R51 ;  /* 0x00000010ff597819 */ /* 0x000fe20000011633 */
[----:B------:R-:W-:Y:S01]  /*7620*/  IMAD.U32 R163, R87, 0x10000, RZ ;  /* 0x0001000057a37824 */ /* 0x000fe200078e00ff */
[----:B------:R-:W-:Y:S01]  /*7630*/  SHF.R.U32.HI R160, RZ, 0x10, R43 ;  /* 0x00000010ffa07819 */ /* 0x000fe2000001162b */
[----:B------:R-:W-:Y:S01]  /*7640*/  IMAD.U32 R51, R50, 0x10000, RZ ;  /* 0x0001000032337824 */ /* 0x000fe200078e00ff */
[C---:B------:R-:W-:Y:S02]  /*7650*/  PRMT R89, R166.reuse, 0x5410, R89 ;  /* 0x00005410a6597816 */ /* 0x040fe40000000059 */
[----:B------:R-:W-:Y:S02]  /*7660*/  PRMT R160, R166, 0x5432, R160 ;  /* 0x00005432a6a07816 */ /* 0x000fe400000000a0 */
[----:B------:R-:W-:Y:S01]  /*7670*/  LOP3.LUT R50, R50, 0xffff0000, RZ, 0xc0, !PT ;  /* 0xffff000032327812 */ /* 0x000fe200078ec0ff */
[C---:B------:R-:W-:Y:S01]  /*7680*/  IMAD.U32 R164, R89.reuse, 0x10000, RZ ;  /* 0x0001000059a47824 */ /* 0x040fe200078e00ff */
[----:B------:R-:W-:Y:S01]  /*7690*/  LOP3.LUT R89, R89, 0xffff0000, RZ, 0xc0, !PT ;  /* 0xffff000059597812 */ /* 0x000fe200078ec0ff */
[----:B------:R-:W-:Y:S01]  /*76a0*/  IMAD.U32 R166, R160, 0x10000, RZ ;  /* 0x00010000a0a67824 */ /* 0x000fe200078e00ff */
[----:B------:R-:W-:Y:S01]  /*76b0*/  F2FP.BF16.F32.PACK_AB R159, R159, R162 ;  /* 0x000000a29f9f723e */ /* 0x000fe200000010ff */
[----:B------:R-:W-:Y:S01]  /*76c0*/  FMUL.FTZ R167, R165, R164 ;  /* 0x000000a4a5a77220 */ /* 0x000fe20000410000 */
[----:B------:R-:W-:Y:S01]  /*76d0*/  F2FP.BF16.F32.PACK_AB R161, R85, R161 ;  /* 0x000000a155a1723e */ /* 0x000fe200000010ff */
[----:B------:R-:W-:-:S02]  /*76e0*/  FMUL.FTZ R165, R165, R166 ;  /* 0x000000a6a5a57220 */ /* 0x000fc40000410000 */
[C---:B------:R-:W-:Y:S01]  /*76f0*/  FFMA.FTZ R166, R163.reuse, R166, -R167 ;  /* 0x000000a6a3a67223 */ /* 0x040fe200000108a7 */
[----:B------:R-:W-:Y:S02]  /*7700*/  IMAD.MOV.U32 R85, RZ, RZ, R159 ;  /* 0x000000ffff557224 */ /* 0x000fe400078e009f */
[----:B------:R-:W-:Y:S01]  /*7710*/  FFMA.FTZ R165, R163, R164, R165 ;  /* 0x000000a4a3a57223 */ /* 0x000fe200000100a5 */
[----:B------:R-:W-:Y:S02]  /*7720*/  SHF.R.U64 R163, R48, 0x10, R49 ;  /* 0x0000001030a37819 */ /* 0x000fe40000001231 */
[----:B------:R-:W-:Y:S02]  /*7730*/  LOP3.LUT R49, R91, 0xffff0000, RZ, 0xc0, !PT ;  /* 0xffff00005b317812 */ /* 0x000fe400078ec0ff */
[----:B------:R-:W-:-:S03]  /*7740*/  LOP3.LUT R48, R160, 0xffff0000, RZ, 0xc0, !PT ;  /* 0xffff0000a0307812 */ /* 0x000fc600078ec0ff */
[CC--:B------:R-:W-:Y:S02]  /*7750*/  FMUL.FTZ R87, R49.reuse, R89.reuse ;  /* 0x0000005931577220 */ /* 0x0c0fe40000410000 */
[-C--:B------:R-:W-:Y:S02]  /*7760*/  FMUL.FTZ R49, R49, R48.reuse ;  /* 0x0000003031317220 */ /* 0x080fe40000410000 */
[----:B------:R-:W-:Y:S01]  /*7770*/  FFMA.FTZ R48, R40, R48, -R87 ;  /* 0x0000003028307223 */ /* 0x000fe20000010857 */
[----:B------:R-:W-:Y:S02]  /*7780*/  IMAD.U32 R87, R84, 0x10000, RZ ;  /* 0x0001000054577824 */ /* 0x000fe400078e00ff */
[----:B------:R-:W-:Y:S01]  /*7790*/  FFMA.FTZ R40, R40, R89, R49 ;  /* 0x0000005928287223 */ /* 0x000fe20000010031 */
[----:B------:R-:W-:Y:S02]  /*77a0*/  PRMT R49, R180, 0x5410, R41 ;  /* 0x00005410b4317816 */ /* 0x000fe40000000029 */
[----:B------:R-:W-:Y:S01]  /*77b0*/  PRMT R41, R181, 0x5410, R163 ;  /* 0x00005410b5297816 */ /* 0x000fe200000000a3 */
[C---:B------:R-:W-:Y:S01]  /*77c0*/  IMAD.U32 R163, R88.reuse, 0x10000, RZ ;  /* 0x0001000058a37824 */ /* 0x040fe200078e00ff */
[----:B------:R-:W-:Y:S01]  /*77d0*/  LOP3.LUT R88, R88, 0xffff0000, RZ, 0xc0, !PT ;  /* 0xffff000058587812 */ /* 0x000fe200078ec0ff */
[----:B------:R-:W-:Y:S01]  /*77e0*/  IMAD.U32 R91, R49, 0x10000, RZ ;  /* 0x00010000315b7824 */ /* 0x000fe200078e00ff */
[C---:B------:R-:W-:Y:S01]  /*77f0*/  LOP3.LUT R43, R41.reuse, 0xffff0000, RZ, 0xc0, !PT ;  /* 0xffff0000292b7812 */ /* 0x040fe200078ec0ff */
[----:B------:R-:W-:Y:S01]  /*7800*/  IMAD.U32 R89, R41, 0x10000, RZ ;  /* 0x0001000029597824 */ /* 0x000fe200078e00ff */
[----:B------:R-:W-:-:S02]  /*7810*/  LOP3.LUT R41, R49, 0xffff0000, RZ, 0xc0, !PT ;  /* 0xffff000031297812 */ /* 0x000fc400078ec0ff */
[----:B------:R-:W-:Y:S01]  /*7820*/  LOP3.LUT R84, R84, 0xffff0000, RZ, 0xc0, !PT ;  /* 0xffff000054547812 */ /* 0x000fe200078ec0ff */
[C---:B------:R-:W-:Y:S01]  /*7830*/  FMUL.FTZ R49, R88.reuse, R43 ;  /* 0x0000002b58317220 */ /* 0x040fe20000410000 */
[C---:B------:R-:W-:Y:S01]  /*7840*/  FMUL.FTZ R160, R163.reuse, R89 ;  /* 0x00000059a3a07220 */ /* 0x040fe20000410000 */
[----:B------:R-:W-:Y:S01]  /*7850*/  FMUL.FTZ R88, R88, R41 ;  /* 0x0000002958587220 */ /* 0x000fe20000410000 */
[----:B------:R-:W-:Y:S01]  /*7860*/  FMUL.FTZ R163, R163, R91 ;  /* 0x0000005ba3a37220 */ /* 0x000fe20000410000 */
[C---:B------:R-:W-:Y:S01]  /*7870*/  FFMA.FTZ R41, R84.reuse, R41, -R49 ;  /* 0x0000002954297223 */ /* 0x040fe20000010831 */
[C---:B------:R-:W-:Y:S01]  /*7880*/  FFMA.FTZ R160, R87.reuse, R91, -R160 ;  /* 0x0000005b57a07223 */ /* 0x040fe200000108a0 */
[----:B------:R-:W-:Y:S01]  /*7890*/  FFMA.FTZ R43, R84, R43, R88 ;  /* 0x0000002b542b7223 */ /* 0x000fe20000010058 */
[----:B------:R-:W-:Y:S02]  /*78a0*/  IMAD.U32 R88, R90, 0x10000, RZ ;  /* 0x000100005a587824 */ /* 0x000fe400078e00ff */
[----:B------:R-:W-:Y:S01]  /*78b0*/  FFMA.FTZ R163, R87, R89, R163 ;  /* 0x0000005957a37223 */ /* 0x000fe200000100a3 */
[----:B------:R-:W-:Y:S01]  /*78c0*/  IMAD.U32 R84, R42, 0x10000, RZ ;  /* 0x000100002a547824 */ /* 0x000fe200078e00ff */
[----:B------:R-:W-:Y:S01]  /*78d0*/  LOP3.LUT R90, R90, 0xffff0000, RZ, 0xc0, !PT ;  /* 0xffff00005a5a7812 */ /* 0x000fe200078ec0ff */
[----:B------:R-:W-:Y:S01]  /*78e0*/  FMUL.FTZ R87, R88, R51 ;  /* 0x0000003358577220 */ /* 0x000fe20000410000 */
[----:B------:R-:W-:-:S02]  /*78f0*/  IMAD.U32 R49, R86, 0x10000, RZ ;  /* 0x0001000056317824 */ /* 0x000fc400078e00ff */
[-C--:B------:R-:W-:Y:S01]  /*7900*/  FMUL.FTZ R88, R88, R84.reuse ;  /* 0x0000005458587220 */ /* 0x080fe20000410000 */
[----:B------:R-:W-:Y:S01]  /*7910*/  LOP3.LUT R42, R42, 0xffff0000, RZ, 0xc0, !PT ;  /* 0xffff00002a2a7812 */ /* 0x000fe200078ec0ff */
[----:B------:R-:W-:Y:S02]  /*7920*/  IMAD.MOV.U32 R89, RZ, RZ, R161 ;  /* 0x000000ffff597224 */ /* 0x000fe400078e00a1 */
[C---:B------:R-:W-:Y:S01]  /*7930*/  FFMA.FTZ R87, R49.reuse, R84, -R87 ;  /* 0x0000005431577223 */ /* 0x040fe20000010857 */
[----:B------:R-:W-:Y:S01]  /*7940*/  FFMA.FTZ R88, R49, R51, R88 ;  /* 0x0000003331587223 */ /* 0x000fe20000010058 */
[----:B------:R-:W-:Y:S01]  /*7950*/  LOP3.LUT R86, R86, 0xffff0000, RZ, 0xc0, !PT ;  /* 0xffff000056567812 */ /* 0x000fe200078ec0ff */
[C---:B------:R-:W-:Y:S01]  /*7960*/  FMUL.FTZ R49, R90.reuse, R50 ;  /* 0x000000325a317220 */ /* 0x040fe20000410000 */
[----:B------:R-:W-:Y:S01]  /*7970*/  FMUL.FTZ R90, R90, R42 ;  /* 0x0000002a5a5a7220 */ /* 0x000fe20000410000 */
[----:B------:R-:W-:Y:S02]  /*7980*/  F2FP.BF16.F32.PACK_AB R48, R48, R166 ;  /* 0x000000a63030723e */ /* 0x000fe400000010ff */
        /* <DEDUP_REMOVED lines=9> */
[----:B------:R-:W-:Y:S02]  /*7a20*/  IMAD.MOV.U32 R86, RZ, RZ, R87 ;  /* 0x000000ffff567224 */ /* 0x000fe400078e0057 */
[----:B------:R-:W-:Y:S02]  /*7a30*/  IMAD.MOV.U32 R88, RZ, RZ, R43 ;  /* 0x000000ffff587224 */ /* 0x000fe400078e002b */
[----:B------:R-:W-:-:S07]  /*7a40*/  IMAD.MOV.U32 R87, RZ, RZ, R48 ;  /* 0x000000ffff577224 */ /* 0x000fce00078e0030 */
.L_x_2948:
[----:B------:R-:W-:Y:S05]  /*7a50*/  BSYNC B3 ;  /* 0x0000000000037941 */ /* 0x000fea0003800000 */
.L_x_2947:
[----:B------:R-:W-:Y:S02]  /*7a60*/  ULDC.64 UR4, c[0x0][0x208] ;  /* 0x0000820000047ab9 */ /* 0x000fe40000000a00 */
[----:B0-----:R0:W-:Y:S04]  /*7a70*/  STG.E.128 desc[UR4][R138.64], R84 ;  /* 0x000000548a007986 */ /* 0x0011e8000c101d04 */
[----:B--2---:R0:W-:Y:S02]  /*7a80*/  @!P5 STG.E.128 desc[UR4][R140.64], R88 ;  /* 0x000000588c00d986 */ /* 0x0041e4000c101d04 */
.L_x_2946:
[----:B------:R-:W-:Y:S05]  /*7a90*/  BSYNC B2 ;  /* 0x0000000000027941 */ /* 0x000fea0003800000 */
.L_x_2945:
        /* <DEDUP_REMOVED lines=17> */
[----:B0-----:R-:W-:Y:S02]  /*7bb0*/  LEA R84, P6, R43, R116, 0x1 ;  /* 0x000000742b547211 */ /* 0x001fe400078c08ff */
[----:B------:R-:W-:-:S02]  /*7bc0*/  LOP3.LUT R40, R40, 0x1c0, R50, 0xf8, !PT ;  /* 0x000001c028287812 */ /* 0x000fc400078ef832 */
[----:B------:R-:W-:Y:S02]  /*7bd0*/  LEA.HI.X R85, R43, R117, R42, 0x1, P6 ;  /* 0x000000752b557211 */ /* 0x000fe400030f0c2a */
[----:B------:R-:W-:Y:S02]  /*7be0*/  SHF.R.S32.HI R42, RZ, 0x1f, R41 ;  /* 0x0000001fff2a7819 */ /* 0x000fe40000011429 */
[----:B------:R-:W-:Y:S02]  /*7bf0*/  LOP3.LUT R40, R40, R229, RZ, 0x3c, !PT ;  /* 0x000000e528287212 */ /* 0x000fe400078e3cff */
[----:B------:R-:W-:Y:S02]  /*7c00*/  LEA.HI R42, R42, R41, RZ, 0x3 ;  /* 0x000000292a2a7211 */ /* 0x000fe400078f18ff */
[----:B------:R-:W-:Y:S02]  /*7c10*/  ISETP.NE.AND P0, PT, R48, RZ, PT ;  /* 0x000000ff3000720c */ /* 0x000fe40003f05270 */
[----:B------:R-:W-:-:S02]  /*7c20*/  SHF.R.S32.HI R42, RZ, 0x3, R42 ;  /* 0x00000003ff2a7819 */ /* 0x000fc4000001142a */
[----:B------:R-:W-:-:S03]  /*7c30*/  @!P5 LEA R86, P6, R136, R116, 0x1 ;  /* 0x000000748856d211 */ /* 0x000fc600078c08ff */
[----:B------:R-:W-:Y:S01]  /*7c40*/  IMAD R42, R42, 0x1400, R228 ;  /* 0x000014002a2a7824 */ /* 0x000fe200078e02e4 */
[----:B------:R-:W-:Y:S02]  /*7c50*/  @!P5 LEA.HI.X R87, R136, R117, R158, 0x1, P6 ;  /* 0x000000758857d211 */ /* 0x000fe400030f0c9e */
[----:B------:R-:W-:Y:S01]  /*7c60*/  ISETP.GE.AND P6, PT, R213, R115, PT ;  /* 0x00000073d500720c */ /* 0x000fe20003fc6270 */
[----:B------:R-:W-:Y:S02]  /*7c70*/  IMAD.IADD R42, R42, 0x1, R40 ;  /* 0x000000012a2a7824 */ /* 0x000fe400078e0228 */
[C---:B------:R-:W-:Y:S02]  /*7c80*/  IMAD R40, R17.reuse, 0x5000, R135 ;  /* 0x0000500011287824 */ /* 0x040fe400078e0287 */
[----:B------:R-:W-:Y:S02]  /*7c90*/  IMAD R48, R17, 0x5000, R42 ;  /* 0x0000500011307824 */ /* 0x000fe400078e022a */
[----:B------:R-:W-:-:S02]  /*7ca0*/  IMAD R40, R40, 0x2, R16 ;  /* 0x0000000228287824 */ /* 0x000fc400078e0210 */
[----:B------:R-:W-:-:S04]  /*7cb0*/  IMAD R48, R48, 0x2, R16 ;  /* 0x0000000230307824 */ /* 0x000fc800078e0210 */
[----:B------:R-:W0:Y:S04]  /*7cc0*/  LDS.128 R40, [R40+0x24400] ;  /* 0x0244000028287984 */ /* 0x000e280000000c00 */
[----:B------:R-:W2:Y:S01]  /*7cd0*/  LDS.128 R48, [R48+0x24400] ;  /* 0x0244000030307984 */ /* 0x000ea20000000c00 */
[----:B------:R-:W-:Y:S05]  /*7ce0*/  @P6 BRA `(.L_x_2950) ;  /* 0x0000000400746947 */ /* 0x000fea0003800000 */
[--C-:B------:R-:W-:Y:S01]  /*7cf0*/  SHF.R.U64 R38, R38, 0x10, R39.reuse ;  /* 0x0000001026267819 */ /* 0x100fe20000001227 */
[----:B--2---:R-:W-:Y:S01]  /*7d00*/  IMAD.U32 R90, R49, 0x10000, RZ ;  /* 0x00010000315a7824 */ /* 0x004fe200078e00ff */
[----:B------:R-:W-:Y:S01]  /*7d10*/  SHF.R.U32.HI R88, RZ, 0x10, R39 ;  /* 0x00000010ff587819 */ /* 0x000fe20000011627 */
[----:B------:R-:W-:Y:S01]  /*7d20*/  IMAD.U32 R139, R51, 0x10000, RZ ;  /* 0x00010000338b7824 */ /* 0x000fe200078e00ff */
[--C-:B------:R-:W-:Y:S01]  /*7d30*/  SHF.R.U64 R39, R44, 0x10, R45.reuse ;  /* 0x000000102c277819 */ /* 0x100fe2000000122d */
[----:B0-----:R-:W-:Y:S01]  /*7d40*/  IMAD.U32 R137, R43, 0x10000, RZ ;  /* 0x000100002b897824 */ /* 0x001fe200078e00ff */
[----:B------:R-:W-:Y:S01]  /*7d50*/  SHF.R.U32.HI R44, RZ, 0x10, R45 ;  /* 0x00000010ff2c7819 */ /* 0x000fe2000001162d */
[----:B------:R-:W-:Y:S01]  /*7d60*/  IMAD.U32 R136, R42, 0x10000, RZ ;  /* 0x000100002a887824 */ /* 0x000fe200078e00ff */
[--C-:B------:R-:W-:Y:S02]  /*7d70*/  SHF.R.U64 R36, R36, 0x10, R37.reuse ;  /* 0x0000001024247819 */ /* 0x100fe40000001225 */
[----:B------:R-:W-:-:S02]  /*7d80*/  SHF.R.U32.HI R37, RZ, 0x10, R37 ;  /* 0x00000010ff257819 */ /* 0x000fc40000011625 */
[C---:B------:R-:W-:Y:S02]  /*7d90*/  PRMT R44, R179.reuse, 0x5432, R44 ;  /* 0x00005432b32c7816 */ /* 0x040fe4000000002c */
[----:B------:R-:W-:Y:S02]  /*7da0*/  SHF.R.U64 R45, R46, 0x10, R47 ;  /* 0x000000102e2d7819 */ /* 0x000fe4000000122f */
[----:B------:R-:W-:Y:S01]  /*7db0*/  PRMT R37, R179, 0x5410, R37 ;  /* 0x00005410b3257816 */ /* 0x000fe20000000025 */
[----:B------:R-:W-:Y:S01]  /*7dc0*/  IMAD.U32 R140, R44, 0x10000, RZ ;  /* 0x000100002c8c7824 */ /* 0x000fe200078e00ff */
[----:B------:R-:W-:Y:S01]  /*7dd0*/  SHF.R.U32.HI R46, RZ, 0x10, R47 ;  /* 0x00000010ff2e7819 */ /* 0x000fe2000001162f */
[----:B------:R-:W-:Y:S01]  /*7de0*/  IMAD.U32 R47, R41, 0x10000, RZ ;  /* 0x00010000292f7824 */ /* 0x000fe200078e00ff */
[----:B------:R-:W-:Y:S01]  /*7df0*/  LOP3.LUT R91, R49, 0xffff0000, RZ, 0xc0, !PT ;  /* 0xffff0000315b7812 */ /* 0x000fe200078ec0ff */
[----:B------:R-:W-:Y:S01]  /*7e00*/  IMAD.U32 R141, R37, 0x10000, RZ ;  /* 0x00010000258d7824 */ /* 0x000fe200078e00ff */
[C---:B------:R-:W-:Y:S01]  /*7e10*/  PRMT R158, R177.reuse, 0x5410, R45 ;  /* 0x00005410b19e7816 */ /* 0x040fe2000000002d */
[----:B------:R-:W-:Y:S01]  /*7e20*/  FMUL.FTZ R45, R90, R140 ;  /* 0x0000008c5a2d7220 */ /* 0x000fe20000410000 */
        /* <DEDUP_REMOVED lines=8> */
[----:B------:R-:W-:Y:S01]  /*7eb0*/  PRMT R88, R178, 0x5432, R88 ;  /* 0x00005432b2587816 */ /* 0x000fe20000000058 */
[-C--:B------:R-:W-:Y:S01]  /*7ec0*/  FMUL.FTZ R91, R91, R37.reuse ;  /* 0x000000255b5b7220 */ /* 0x080fe20000410000 */
[----:B------:R-:W-:Y:S01]  /*7ed0*/  LOP3.LUT R51, R51, 0xffff0000, RZ, 0xc0, !PT ;  /* 0xffff000033337812 */ /* 0x000fe200078ec0ff */
[----:B------:R-:W-:Y:S01]  /*7ee0*/  FFMA.FTZ R90, R47, R140, R90 ;  /* 0x0000008c2f5a7223 */ /* 0x000fe2000001005a */
[----:B------:R-:W-:Y:S01]  /*7ef0*/  LOP3.LUT R46, R46, 0xffff0000, RZ, 0xc0, !PT ;  /* 0xffff00002e2e7812 */ /* 0x000fe200078ec0ff */
        /* <DEDUP_REMOVED lines=11> */
[C---:B------:R-:W-:Y:S01]  /*7fb0*/  IMAD.U32 R49, R48.reuse, 0x10000, RZ ;  /* 0x0001000030317824 */ /* 0x040fe200078e00ff */
[----:B------:R-:W-:Y:S01]  /*7fc0*/  LOP3.LUT R48, R48, 0xffff0000, RZ, 0xc0, !PT ;  /* 0xffff000030307812 */ /* 0x000fe200078ec0ff */
[----:B------:R-:W-:-:S02]  /*7fd0*/  IMAD.U32 R47, R39, 0x10000, RZ ;  /* 0x00010000272f7824 */ /* 0x000fc400078e00ff */
[-C--:B------:R-:W-:Y:S01]  /*7fe0*/  FMUL.FTZ R51, R51, R88.reuse ;  /* 0x0000005833337220 */ /* 0x080fe20000410000 */
[C---:B------:R-:W-:Y:S02]  /*7ff0*/  IMAD.U32 R44, R36.reuse, 0x10000, RZ ;  /* 0x00010000242c7824 */ /* 0x040fe400078e00ff */
[----:B------:R-:W-:Y:S01]  /*8000*/  FFMA.FTZ R89, R43, R88, -R89 ;  /* 0x000000582b597223 */ /* 0x000fe20000010859 */
[----:B------:R-:W-:Y:S01]  /*8010*/  LOP3.LUT R88, R36, 0xffff0000, RZ, 0xc0, !PT ;  /* 0xffff000024587812 */ /* 0x000fe200078ec0ff */
[-C--:B------:R-:W-:Y:S01]  /*8020*/  FMUL.FTZ R36, R49, R47.reuse ;  /* 0x0000002f31247220 */ /* 0x080fe20000410000 */
[----:B------:R-:W-:Y:S01]  /*8030*/  IMAD.U32 R41, R40, 0x10000, RZ ;  /* 0x0001000028297824 */ /* 0x000fe200078e00ff */
[----:B------:R-:W-:Y:S01]  /*8040*/  LOP3.LUT R39, R39, 0xffff0000, RZ, 0xc0, !PT ;  /* 0xffff000027277812 */ /* 0x000fe200078ec0ff */
[----:B------:R-:W-:Y:S01]  /*8050*/  FMUL.FTZ R49, R49, R44 ;  /* 0x0000002c31317220 */ /* 0x000fe20000410000 */
[----:B------:R-:W-:Y:S01]  /*8060*/  LOP3.LUT R138, R42, 0xffff0000, RZ, 0xc0, !PT ;  /* 0xffff00002a8a7812 */ /* 0x000fe200078ec0ff */
[----:B------:R-:W-:Y:S01]  /*8070*/  FFMA.FTZ R51, R43, R46, R51 ;  /* 0x0000002e2b337223 */ /* 0x000fe20000010033 */
[----:B------:R-:W-:Y:S01]  /*8080*/  PRMT R38, R180, 0x5432, R38 ;  /* 0x00005432b4267816 */ /* 0x000fe20000000026 */
[C---:B------:R-:W-:Y:S01]  /*8090*/  FFMA.FTZ R36, R41.reuse, R44, -R36 ;  /* 0x0000002c29247223 */ /* 0x040fe20000010824 */
[----:B------:R-:W-:Y:S01]  /*80a0*/  FFMA.FTZ R49, R41, R47, R49 ;  /* 0x0000002f29317223 */ /* 0x000fe20000010031 */
[----:B------:R-:W-:Y:S01]  /*80b0*/  LOP3.LUT R40, R40, 0xffff0000, RZ, 0xc0, !PT ;  /* 0xffff000028287812 */ /* 0x000fe200078ec0ff */
[----:B------:R-:W-:-:S02]  /*80c0*/  IMAD.U32 R42, R50, 0x10000, RZ ;  /* 0x00010000322a7824 */ /* 0x000fc400078e00ff */
[-C--:B------:R-:W-:Y:S01]  /*80d0*/  FMUL.FTZ R43, R48, R39.reuse ;  /* 0x00000027302b7220 */ /* 0x080fe20000410000 */
[----:B------:R-:W-:Y:S01]  /*80e0*/  IMAD.U32 R41, R158, 0x10000, RZ ;  /* 0x000100009e297824 */ /* 0x000fe200078e00ff */
[----:B------:R-:W-:Y:S01]  /*80f0*/  LOP3.LUT R50, R50, 0xffff0000, RZ, 0xc0, !PT ;  /* 0xffff000032327812 */ /* 0x000fe200078ec0ff */
[-C--:B------:R-:W-:Y:S01]  /*8100*/  FMUL.FTZ R48, R48, R88.reuse ;  /* 0x0000005830307220 */ /* 0x080fe20000410000 */
[----:B------:R-:W-:Y:S01]  /*8110*/  LOP3.LUT R158, R158, 0xffff0000, RZ, 0xc0, !PT ;  /* 0xffff00009e9e7812 */ /* 0x000fe200078ec0ff */
[----:B------:R-:W-:Y:S02]  /*8120*/  IMAD.U32 R44, R38, 0x10000, RZ ;  /* 0x00010000262c7824 */ /* 0x000fe400078e00ff */
[----:B------:R-:W-:Y:S01]  /*8130*/  FFMA.FTZ R43, R40, R88, -R43 ;  /* 0x00000058282b7223 */ /* 0x000fe2000001082b */
[----:B------:R-:W-:Y:S01]  /*8140*/  LOP3.LUT R38, R38, 0xffff0000, RZ, 0xc0, !PT ;  /* 0xffff000026267812 */ /* 0x000fe200078ec0ff */
[----:B------:R-:W-:Y:S01]  /*8150*/  FFMA.FTZ R48, R40, R39, R48 ;  /* 0x0000002728307223 */ /* 0x000fe20000010030 */
[-C--:B------:R-:W-:Y:S01]  /*8160*/  FMUL.FTZ R39, R42, R41.reuse ;  /* 0x000000292a277220 */ /* 0x080fe20000410000 */
[----:B------:R-:W-:Y:S01]  /*8170*/  FMUL.FTZ R40, R50, R158 ;  /* 0x0000009e32287220 */ /* 0x000fe20000410000 */
[----:B------:R-:W-:Y:S01]  /*8180*/  FMUL.FTZ R42, R42, R44 ;  /* 0x0000002c2a2a7220 */ /* 0x000fe20000410000 */
[----:B------:R-:W-:Y:S01]  /*8190*/  FMUL.FTZ R50, R50, R38 ;  /* 0x0000002632327220 */ /* 0x000fe20000410000 */
[----:B------:R-:W-:Y:S01]  /*81a0*/  FFMA.FTZ R39, R136, R44, -R39 ;  /* 0x0000002c88277223 */ /* 0x000fe20000010827 */
        /* <DEDUP_REMOVED lines=17> */
.L_x_2950:
[----:B------:R-:W-:Y:S05]  /*82c0*/  BSYNC B2 ;  /* 0x0000000000027941 */ /* 0x000fea0003800000 */
.L_x_2949:
[----:B------:R-:W-:Y:S02]  /*82d0*/  ULDC.64 UR4, c[0x0][0x208] ;  /* 0x0000820000047ab9 */ /* 0x000fe40000000a00 */
[----:B0-----:R3:W-:Y:S04]  /*82e0*/  STG.E.128 desc[UR4][R84.64], R40 ;  /* 0x0000002854007986 */ /* 0x0017e8000c101d04 */
[----:B--2---:R3:W-:Y:S02]  /*82f0*/  @!P5 STG.E.128 desc[UR4][R86.64], R48 ;  /* 0x000000305600d986 */ /* 0x0047e4000c101d04 */
.L_x_2944:
[----:B------:R-:W-:Y:S05]  /*8300*/  BSYNC B1 ;  /* 0x0000000000017941 */ /* 0x000fea0003800000 */
.L_x_2943:
[----:B------:R-:W-:Y:S04]  /*8310*/  BSSY B1, `(.L_x_2951) ;  /* 0x000010d000017945 */ /* 0x000fe80003800000 */
[----:B------:R-:W-:Y:S05]  /*8320*/  @P3 BRA `(.L_x_2952) ;  /* 0x00000010002c3947 */ /* 0x000fea0003800000 */
[----:B------:R-:W-:Y:S01]  /*8330*/  ISETP.NE.AND P3, PT, R26, RZ, PT ;  /* 0x000000ff1a00720c */ /* 0x000fe20003f65270 */
[----:B------:R-:W-:Y:S01]  /*8340*/  VIADD R37, R212, 0x20 ;  /* 0x00000020d4257836 */ /* 0x000fe20000000000 */
[----:B------:R-:W-:Y:S01]  /*8350*/  BSSY B2, `(.L_x_2953) ;  /* 0x0000086000027945 */ /* 0x000fe20003800000 */
[-C--:B--2---:R-:W-:Y:S02]  /*8360*/  IMAD R36, R147, R124.reuse, RZ ;  /* 0x0000007c93247224 */ /* 0x084fe400078e02ff */
[----:B------:R-:W-:-:S04]  /*8370*/  IMAD.WIDE.U32 R44, R37, R124, R126 ;  /* 0x0000007c252c7225 */ /* 0x000fc800078e007e */
[----:B------:R-:W-:-:S04]  /*8380*/  IMAD R37, R37, R125, R36 ;  /* 0x0000007d25257224 */ /* 0x000fc800078e0224 */
[----:B---3--:R-:W-:Y:S01]  /*8390*/  IMAD.IADD R50, R45, 0x1, R37 ;  /* 0x000000012d327824 */ /* 0x008fe200078e0225 */
        /* <DEDUP_REMOVED lines=19> */
[----:B------:R-:W-:Y:S01]  /*84d0*/  LOP3.LUT R42, R39, R43, RZ, 0x3c, !PT ;  /* 0x0000002b272a7212 */ /* 0x000fe200078e3cff */
[----:B------:R-:W-:Y:S01]  /*84e0*/  IMAD R39, R17, 0x5000, R134 ;  /* 0x0000500011277824 */ /* 0x000fe200078e0286 */
[----:B------:R-:W-:-:S03]  /*84f0*/  LEA R46, P5, R38, R116, 0x1 ;  /* 0x00000074262e7211 */ /* 0x000fc600078a08ff */
[----:B------:R-:W-:Y:S01]  /*8500*/  IMAD.IADD R42, R41, 0x1, R42 ;  /* 0x00000001292a7824 */ /* 0x000fe200078e022a */
[----:B------:R-:W-:Y:S01]  /*8510*/  LEA.HI.X R47, R38, R117, R40, 0x1, P5 ;  /* 0x00000075262f7211 */ /* 0x000fe200028f0c28 */
[----:B------:R-:W-:Y:S01]  /*8520*/  IMAD R39, R39, 0x2, R16 ;  /* 0x0000000227277824 */ /* 0x000fe200078e0210 */
[----:B------:R-:W-:Y:S01]  /*8530*/  @!P3 LEA R48, P5, R36, R116, 0x1 ;  /* 0x000000742430b211 */ /* 0x000fe200078a08ff */
[----:B------:R-:W-:-:S03]  /*8540*/  IMAD R41, R17, 0x5000, R42 ;  /* 0x0000500011297824 */ /* 0x000fc600078e022a */
[----:B------:R-:W-:Y:S01]  /*8550*/  @!P3 LEA.HI.X R49, R36, R117, R37, 0x1, P5 ;  /* 0x000000752431b211 */ /* 0x000fe200028f0c25 */
[----:B------:R-:W-:Y:S01]  /*8560*/  IMAD R40, R41, 0x2, R16 ;  /* 0x0000000229287824 */ /* 0x000fe200078e0210 */
[----:B------:R-:W2:Y:S01]  /*8570*/  LDS.128 R36, [R39+0x24400] ;  /* 0x0244000027247984 */ /* 0x000ea20000000c00 */
[----:B------:R-:W-:-:S04]  /*8580*/  ISETP.GE.AND P5, PT, R18, R115, PT ;  /* 0x000000731200720c */ /* 0x000fc80003fa6270 */
[----:B------:R-:W3:Y:S09]  /*8590*/  LDS.128 R40, [R40+0x24400] ;  /* 0x0244000028287984 */ /* 0x000ef20000000c00 */
[----:B------:R-:W-:Y:S05]  /*85a0*/  @P5 BRA `(.L_x_2956) ;  /* 0x0000000400705947 */ /* 0x000fea0003800000 */
[--C-:B------:R-:W-:Y:S01]  /*85b0*/  SHF.R.U64 R51, R56, 0x10, R57.reuse ;  /* 0x0000001038337819 */ /* 0x100fe20000001239 */
[----:B0--3--:R-:W-:Y:S01]  /*85c0*/  IMAD.U32 R85, R41, 0x10000, RZ ;  /* 0x0001000029557824 */ /* 0x009fe200078e00ff */
[----:B------:R-:W-:Y:S01]  /*85d0*/  SHF.R.U32.HI R56, RZ, 0x10, R57 ;  /* 0x00000010ff387819 */ /* 0x000fe20000011639 */
[----:B------:R-:W-:Y:S01]  /*85e0*/  IMAD.U32 R89, R43, 0x10000, RZ ;  /* 0x000100002b597824 */ /* 0x000fe200078e00ff */
[----:B------:R-:W-:Y:S01]  /*85f0*/  SHF.R.U64 R57, R58, 0x10, R59 ;  /* 0x000000103a397819 */ /* 0x000fe2000000123b */
[----:B--2---:R-:W-:Y:S01]  /*8600*/  IMAD.U32 R88, R39, 0x10000, RZ ;  /* 0x0001000027587824 */ /* 0x004fe200078e00ff */
        /* <DEDUP_REMOVED lines=44> */
[----:B------:R-:W-:Y:S01]  /*88d0*/  FFMA.FTZ R84, R39, R59, -R84 ;  /* 0x0000003b27547223 */ /* 0x000fe20000010854 */
[----:B------:R-:W-:Y:S01]  /*88e0*/  LOP3.LUT R58, R58, 0xffff0000, RZ, 0xc0, !PT ;  /* 0xffff00003a3a7812 */ /* 0x000fe200078ec0ff */
[C---:B------:R-:W-:Y:S01]  /*88f0*/  IMAD.U32 R37, R36.reuse, 0x10000, RZ ;  /* 0x0001000024257824 */ /* 0x040fe200078e00ff */
[----:B------:R-:W-:Y:S01]  /*8900*/  LOP3.LUT R59, R51, 0xffff0000, RZ, 0xc0, !PT ;  /* 0xffff0000333b7812 */ /* 0x000fe200078ec0ff */
[CC--:B------:R-:W-:Y:S01]  /*8910*/  FMUL.FTZ R51, R41.reuse, R67.reuse ;  /* 0x0000004329337220 */ /* 0x0c0fe20000410000 */
[----:B------:R-:W-:Y:S01]  /*8920*/  FMUL.FTZ R41, R41, R64 ;  /* 0x0000004029297220 */ /* 0x000fe20000410000 */
[----:B------:R-:W-:Y:S01]  /*8930*/  LOP3.LUT R36, R36, 0xffff0000, RZ, 0xc0, !PT ;  /* 0xffff000024247812 */ /* 0x000fe200078ec0ff */
[----:B------:R-:W-:Y:S01]  /*8940*/  FFMA.FTZ R43, R39, R66, R43 ;  /* 0x00000042272b7223 */ /* 0x000fe2000001002b */
[----:B------:R-:W-:Y:S01]  /*8950*/  PRMT R57, R175, 0x5432, R57 ;  /* 0x00005432af397816 */ /* 0x000fe20000000039 */
[----:B------:R-:W-:Y:S01]  /*8960*/  FMUL.FTZ R39, R40, R58 ;  /* 0x0000003a28277220 */ /* 0x000fe20000410000 */
[C---:B------:R-:W-:Y:S01]  /*8970*/  FFMA.FTZ R51, R37.reuse, R64, -R51 ;  /* 0x0000004025337223 */ /* 0x040fe20000010833 */
[----:B------:R-:W-:Y:S01]  /*8980*/  FFMA.FTZ R41, R37, R67, R41 ;  /* 0x0000004325297223 */ /* 0x000fe20000010029 */
[C---:B------:R-:W-:Y:S01]  /*8990*/  IMAD.U32 R37, R173.reuse, 0x10000, RZ ;  /* 0x00010000ad257824 */ /* 0x040fe200078e00ff */
[----:B------:R-:W-:Y:S01]  /*89a0*/  LOP3.LUT R42, R42, 0xffff0000, RZ, 0xc0, !PT ;  /* 0xffff00002a2a7812 */ /* 0x000fe200078ec0ff */
[-C--:B------:R-:W-:Y:S01]  /*89b0*/  FMUL.FTZ R40, R40, R59.reuse ;  /* 0x0000003b28287220 */ /* 0x080fe20000410000 */
[----:B------:R-:W-:Y:S01]  /*89c0*/  LOP3.LUT R173, R173, 0xffff0000, RZ, 0xc0, !PT ;  /* 0xffff0000adad7812 */ /* 0x000fe200078ec0ff */
[C---:B------:R-:W-:Y:S01]  /*89d0*/  FFMA.FTZ R39, R36.reuse, R59, -R39 ;  /* 0x0000003b24277223 */ /* 0x040fe20000010827 */
[C---:B------:R-:W-:Y:S01]  /*89e0*/  IMAD.U32 R59, R57.reuse, 0x10000, RZ ;  /* 0x00010000393b7824 */ /* 0x040fe200078e00ff */
[----:B------:R-:W-:Y:S01]  /*89f0*/  LOP3.LUT R57, R57, 0xffff0000, RZ, 0xc0, !PT ;  /* 0xffff000039397812 */ /* 0x000fe200078ec0ff */
[----:B------:R-:W-:Y:S01]  /*8a00*/  FFMA.FTZ R40, R36, R58, R40 ;  /* 0x0000003a24287223 */ /* 0x000fe20000010028 */
[----:B------:R-:W-:Y:S01]  /*8a10*/  LOP3.LUT R38, R38, 0xffff0000, RZ, 0xc0, !PT ;  /* 0xffff000026267812 */ /* 0x000fe200078ec0ff */
[----:B------:R-:W-:Y:S01]  /*8a20*/  FMUL.FTZ R36, R90, R37 ;  /* 0x000000255a247220 */ /* 0x000fe20000410000 */
[C---:B------:R-:W-:Y:S01]  /*8a30*/  FMUL.FTZ R58, R42.reuse, R173 ;  /* 0x000000ad2a3a7220 */ /* 0x040fe20000410000 */
[----:B------:R-:W-:Y:S01]  /*8a40*/  FMUL.FTZ R42, R42, R57 ;  /* 0x000000392a2a7220 */ /* 0x000fe20000410000 */
[-C--:B------:R-:W-:Y:S01]  /*8a50*/  FMUL.FTZ R90, R90, R59.reuse ;  /* 0x0000003b5a5a7220 */ /* 0x080fe20000410000 */
[----:B------:R-:W-:Y:S01]  /*8a60*/  FFMA.FTZ R36, R87, R59, -R36 ;  /* 0x0000003b57247223 */ /* 0x000fe20000010824 */
[C---:B------:R-:W-:Y:S01]  /*8a70*/  FFMA.FTZ R57, R38.reuse, R57, -R58 ;  /* 0x0000003926397223 */ /* 0x040fe2000001083a */
[----:B------:R-:W-:Y:S01]  /*8a80*/  FFMA.FTZ R173, R38, R173, R42 ;  /* 0x000000ad26ad7223 */ /* 0x000fe2000001002a */
[----:B------:R-:W-:Y:S01]  /*8a90*/  F2FP.BF16.F32.PACK_AB R38, R39, R51 ;  /* 0x000000332726723e */ /* 0x000fe200000010ff */
        /* <DEDUP_REMOVED lines=12> */
[----:B------:R-:W-:-:S07]  /*8b60*/  F2FP.BF16.F32.PACK_AB R42, R173, R90 ;  /* 0x0000005aad2a723e */ /* 0x000fce00000010ff */
.L_x_2956:
[----:B------:R-:W-:Y:S05]  /*8b70*/  BSYNC B3 ;  /* 0x0000000000037941 */ /* 0x000fea0003800000 */
.L_x_2955:
[----:B------:R-:W-:Y:S02]  /*8b80*/  ULDC.64 UR4, c[0x0][0x208] ;  /* 0x0000820000047ab9 */ /* 0x000fe40000000a00 */
[----:B--2---:R2:W-:Y:S04]  /*8b90*/  STG.E.128 desc[UR4][R46.64], R36 ;  /* 0x000000242e007986 */ /* 0x0045e8000c101d04 */
[----:B---3--:R2:W-:Y:S02]  /*8ba0*/  @!P3 STG.E.128 desc[UR4][R48.64], R40 ;  /* 0x000000283000b986 */ /* 0x0085e4000c101d04 */
.L_x_2954:
[----:B------:R-:W-:Y:S05]  /*8bb0*/  BSYNC B2 ;  /* 0x0000000000027941 */ /* 0x000fea0003800000 */
.L_x_2953:
[----:B------:R-:W-:-:S13]  /*8bc0*/  ISETP.NE.AND P3, PT, R10, RZ, PT ;  /* 0x000000ff0a00720c */ /* 0x000fda0003f65270 */
[----:B------:R-:W-:Y:S05]  /*8bd0*/  @!P3 BRA `(.L_x_2952) ;  /* 0x000000080000b947 */ /* 0x000fea0003800000 */
[----:B--2---:R-:W-:Y:S01]  /*8be0*/  SEL R36, R118, R146, !P1 ;  /* 0x0000009276247207 */ /* 0x004fe20004800000 */
        /* <DEDUP_REMOVED lines=14> */
[----:B------:R-:W-:-:S05]  /*8cd0*/  LOP3.LUT R36, R36, R46, RZ, 0x3c, !PT ;  /* 0x0000002e24247212 */ /* 0x000fca00078e3cff */
[--C-:B------:R-:W-:Y:S01]  /*8ce0*/  @!P3 SHF.R.S32.HI R43, RZ, 0x1f, R39.reuse ;  /* 0x0000001fff2bb819 */ /* 0x100fe20000011427 */
[----:B------:R-:W-:Y:S01]  /*8cf0*/  IMAD.IADD R36, R37, 0x1, R36 ;  /* 0x0000000125247824 */ /* 0x000fe200078e0224 */
[----:B------:R-:W-:Y:S01]  /*8d00*/  @!P3 IADD3 R38, P5, P6, R96, R44, R39 ;  /* 0x0000002c6026b210 */ /* 0x000fe20007ebe027 */
[C---:B------:R-:W-:Y:S02]  /*8d10*/  IMAD R37, R17.reuse, 0x5000, R133 ;  /* 0x0000500011257824 */ /* 0x040fe400078e0285 */
[----:B------:R-:W-:Y:S01]  /*8d20*/  IMAD R39, R17, 0x5000, R36 ;  /* 0x0000500011277824 */ /* 0x000fe200078e0224 */
[----:B------:R-:W-:Y:S01]  /*8d30*/  @!P3 IADD3.X R50, R92, R50, R43, P5, P6 ;  /* 0x000000325c32b210 */ /* 0x000fe20002fec42b */
[----:B------:R-:W-:Y:S01]  /*8d40*/  IMAD R37, R37, 0x2, R16 ;  /* 0x0000000225257824 */ /* 0x000fe200078e0210 */
[----:B------:R-:W-:-:S04]  /*8d50*/  LEA R44, P5, R40, R116, 0x1 ;  /* 0x00000074282c7211 */ /* 0x000fc800078a08ff */
[----:B------:R-:W-:Y:S01]  /*8d60*/  LEA.HI.X R45, R40, R117, R41, 0x1, P5 ;  /* 0x00000075282d7211 */ /* 0x000fe200028f0c29 */
[----:B------:R-:W-:Y:S01]  /*8d70*/  IMAD R40, R39, 0x2, R16 ;  /* 0x0000000227287824 */ /* 0x000fe200078e0210 */
[----:B------:R-:W-:-:S04]  /*8d80*/  @!P3 LEA R46, P5, R38, R116, 0x1 ;  /* 0x00000074262eb211 */ /* 0x000fc800078a08ff */
[----:B------:R-:W-:Y:S01]  /*8d90*/  @!P3 LEA.HI.X R47, R38, R117, R50, 0x1, P5 ;  /* 0x00000075262fb211 */ /* 0x000fe200028f0c32 */
[----:B------:R-:W2:Y:S01]  /*8da0*/  LDS.128 R40, [R40+0x24400] ;  /* 0x0244000028287984 */ /* 0x000ea20000000c00 */
[----:B------:R-:W-:-:S03]  /*8db0*/  ISETP.GE.AND P5, PT, R213, R115, PT ;  /* 0x00000073d500720c */ /* 0x000fc60003fa6270 */
[----:B------:R-:W3:Y:S10]  /*8dc0*/  LDS.128 R36, [R37+0x24400] ;  /* 0x0244000025247984 */ /* 0x000ef40000000c00 */
[----:B------:R-:W-:Y:S05]  /*8dd0*/  @P5 BRA `(.L_x_2958) ;  /* 0x0000000400705947 */ /* 0x000fea0003800000 */
[----:B------:R-:W-:Y:S01]  /*8de0*/  SHF.R.U64 R49, R52, 0x10, R53 ;  /* 0x0000001034317819 */ /* 0x000fe20000001235 */
[----:B--2---:R-:W-:Y:S01]  /*8df0*/  IMAD.U32 R56, R41, 0x10000, RZ ;  /* 0x0001000029387824 */ /* 0x004fe200078e00ff */
[----:B------:R-:W-:Y:S01]  /*8e00*/  SHF.R.U64 R51, R60, 0x10, R61 ;  /* 0x000000103c337819 */ /* 0x000fe2000000123d */
[----:B---3--:R-:W-:Y:S01]  /*8e10*/  IMAD.U32 R59, R39, 0x10000, RZ ;  /* 0x00010000273b7824 */ /* 0x008fe200078e00ff */
[----:B------:R-:W-:Y:S01]  /*8e20*/  SHF.R.U32.HI R53, RZ, 0x10, R53 ;  /* 0x00000010ff357819 */ /* 0x000fe20000011635 */
[----:B------:R-:W-:Y:S01]  /*8e30*/  IMAD.U32 R52, R37, 0x10000, RZ ;  /* 0x0001000025347824 */ /* 0x000fe200078e00ff */
[----:B------:R-:W-:Y:S01]  /*8e40*/  SHF.R.U32.HI R61, RZ, 0x10, R61 ;  /* 0x00000010ff3d7819 */ /* 0x000fe2000001163d */
[----:B------:R-:W-:Y:S01]  /*8e50*/  IMAD.U32 R58, R38, 0x10000, RZ ;  /* 0x00010000263a7824 */ /* 0x000fe200078e00ff */
[----:B------:R-:W-:Y:S02]  /*8e60*/  PRMT R53, R170, 0x5432, R53 ;  /* 0x00005432aa357816 */ /* 0x000fe40000000035 */
[----:B------:R-:W-:-:S02]  /*8e70*/  PRMT R64, R172, 0x5432, R61 ;  /* 0x00005432ac407816 */ /* 0x000fc4000000003d */
[----:B------:R-:W-:Y:S02]  /*8e80*/  SHF.R.U64 R50, R62, 0x10, R63 ;  /* 0x000000103e327819 */ /* 0x000fe4000000123f */
[----:B------:R-:W-:Y:S01]  /*8e90*/  SHF.R.U64 R48, R54, 0x10, R55 ;  /* 0x0000001036307819 */ /* 0x000fe20000001237 */
[----:B------:R-:W-:Y:S01]  /*8ea0*/  IMAD.U32 R61, R64, 0x10000, RZ ;  /* 0x00010000403d7824 */ /* 0x000fe200078e00ff */
[----:B------:R-:W-:Y:S01]  /*8eb0*/  SHF.R.U32.HI R62, RZ, 0x10, R63 ;  /* 0x00000010ff3e7819 */ /* 0x000fe2000001163f */
[----:B------:R-:W-:Y:S01]  /*8ec0*/  IMAD.U32 R63, R43, 0x10000, RZ ;  /* 0x000100002b3f7824 */ /* 0x000fe200078e00ff */
[----:B------:R-:W-:Y:S01]  /*8ed0*/  PRMT R172, R172, 0x5410, R51 ;  /* 0x00005410acac7816 */ /* 0x000fe20000000033 */
[----:B------:R-:W-:Y:S01]  /*8ee0*/  IMAD.U32 R51, R53, 0x10000, RZ ;  /* 0x0001000035337824 */ /* 0x000fe200078e00ff */
[----:B------:R-:W-:Y:S01]  /*8ef0*/  SHF.R.U32.HI R54, RZ, 0x10, R55 ;  /* 0x00000010ff367819 */ /* 0x000fe20000011637 */
[C---:B------:R-:W-:Y:S01]  /*8f00*/  FMUL.FTZ R65, R56.reuse, R61 ;  /* 0x0000003d38417220 */ /* 0x040fe20000410000 */
[----:B------:R-:W-:Y:S01]  /*8f10*/  LOP3.LUT R57, R41, 0xffff0000, RZ, 0xc0, !PT ;  /* 0xffff000029397812 */ /* 0x000fe200078ec0ff */
[-C--:B------:R-:W-:Y:S01]  /*8f20*/  FMUL.FTZ R67, R56, R51.reuse ;  /* 0x0000003338437220 */ /* 0x080fe20000410000 */
[----:B------:R-:W-:Y:S01]  /*8f30*/  LOP3.LUT R66, R64, 0xffff0000, RZ, 0xc0, !PT ;  /* 0xffff000040427812 */ /* 0x000fe200078ec0ff */
[----:B------:R-:W-:Y:S01]  /*8f40*/  IMAD.U32 R41, R40, 0x10000, RZ ;  /* 0x0001000028297824 */ /* 0x000fe200078e00ff */
[----:B------:R-:W-:Y:S01]  /*8f50*/  PRMT R62, R171, 0x5432, R62 ;  /* 0x00005432ab3e7816 */ /* 0x000fe2000000003e */
[----:B------:R-:W-:Y:S01]  /*8f60*/  FFMA.FTZ R51, R52, R51, -R65 ;  /* 0x0000003334337223 */ /* 0x000fe20000010841 */
[----:B------:R-:W-:Y:S01]  /*8f70*/  PRMT R54, R169, 0x5432, R54 ;  /* 0x00005432a9367816 */ /* 0x000fe20000000036 */
[----:B0-----:R-:W-:Y:S01]  /*8f80*/  FMUL.FTZ R86, R57, R66 ;  /* 0x0000004239567220 */ /* 0x001fe20000410000 */
[----:B------:R-:W-:Y:S01]  /*8f90*/  LOP3.LUT R56, R53, 0xffff0000, RZ, 0xc0, !PT ;  /* 0xffff000035387812 */ /* 0x000fe200078ec0ff */
[----:B------:R-:W-:Y:S01]  /*8fa0*/  IMAD.U32 R84, R62, 0x10000, RZ ;  /* 0x000100003e547824 */ /* 0x000fe200078e00ff */
[----:B------:R-:W-:Y:S01]  /*8fb0*/  LOP3.LUT R55, R37, 0xffff0000, RZ, 0xc0, !PT ;  /* 0xffff000025377812 */ /* 0x000fe200078ec0ff */
[----:B------:R-:W-:Y:S01]  /*8fc0*/  IMAD.U32 R64, R54, 0x10000, RZ ;  /* 0x0001000036407824 */ /* 0x000fe200078e00ff */
[----:B------:R-:W-:Y:S01]  /*8fd0*/  PRMT R49, R170, 0x5410, R49 ;  /* 0x00005410aa317816 */ /* 0x000fe20000000031 */
[-C--:B------:R-:W-:Y:S01]  /*8fe0*/  FMUL.FTZ R88, R57, R56.reuse ;  /* 0x0000003839587220 */ /* 0x080fe20000410000 */
[----:B------:R-:W-:Y:S01]  /*8ff0*/  LOP3.LUT R43, R43, 0xffff0000, RZ, 0xc0, !PT ;  /* 0xffff00002b2b7812 */ /* 0x000fe200078ec0ff */
[----:B------:R-:W-:Y:S01]  /*9000*/  FFMA.FTZ R56, R55, R56, -R86 ;  /* 0x0000003837387223 */ /* 0x000fe20000010856 */
        /* <DEDUP_REMOVED lines=8> */
[----:B------:R-:W-:Y:S01]  /*9090*/  IMAD.U32 R64, R49, 0x10000, RZ ;  /* 0x0001000031407824 */ /* 0x000fe200078e00ff */
[----:B------:R-:W-:Y:S01]  /*90a0*/  LOP3.LUT R39, R39, 0xffff0000, RZ, 0xc0, !PT ;  /* 0xffff000027277812 */ /* 0x000fe200078ec0ff */
[----:B------:R-:W-:-:S02]  /*90b0*/  IMAD.U32 R37, R36, 0x10000, RZ ;  /* 0x0001000024257824 */ /* 0x000fc400078e00ff */
[----:B------:R-:W-:Y:S01]  /*90c0*/  FFMA.FTZ R55, R55, R66, R88 ;  /* 0x0000004237377223 */ /* 0x000fe20000010058 */
[----:B------:R-:W-:Y:S01]  /*90d0*/  FMUL.FTZ R84, R43, R62 ;  /* 0x0000003e2b547220 */ /* 0x000fe20000410000 */
[----:B------:R-:W-:Y:S01]  /*90e0*/  LOP3.LUT R49, R49, 0xffff0000, RZ, 0xc0, !PT ;  /* 0xffff000031317812 */ /* 0x000fe200078ec0ff */
[----:B------:R-:W-:Y:S01]  /*90f0*/  IMAD.U32 R66, R172, 0x10000, RZ ;  /* 0x00010000ac427824 */ /* 0x000fe200078e00ff */
[----:B------:R-:W-:Y:S01]  /*9100*/  LOP3.LUT R36, R36, 0xffff0000, RZ, 0xc0, !PT ;  /* 0xffff000024247812 */ /* 0x000fe200078ec0ff */
[-C--:B------:R-:W-:Y:S01]  /*9110*/  FMUL.FTZ R86, R43, R54.reuse ;  /* 0x000000362b567220 */ /* 0x080fe20000410000 */
[----:B------:R-:W-:Y:S01]  /*9120*/  PRMT R50, R171, 0x5410, R50 ;  /* 0x00005410ab327816 */ /* 0x000fe20000000032 */
[----:B------:R-:W-:Y:S01]  /*9130*/  FMUL.FTZ R43, R40, R57 ;  /* 0x00000039282b7220 */ /* 0x000fe20000410000 */
[----:B------:R-:W-:Y:S01]  /*9140*/  LOP3.LUT R60, R38, 0xffff0000, RZ, 0xc0, !PT ;  /* 0xffff0000263c7812 */ /* 0x000fe200078ec0ff */
[----:B------:R-:W-:Y:S01]  /*9150*/  FFMA.FTZ R54, R39, R54, -R84 ;  /* 0x0000003627367223 */ /* 0x000fe20000010854 */
[----:B------:R-:W-:Y:S01]  /*9160*/  IMAD.U32 R38, R42, 0x10000, RZ ;  /* 0x000100002a267824 */ /* 0x000fe200078e00ff */
[----:B------:R-:W-:Y:S01]  /*9170*/  PRMT R48, R169, 0x5410, R48 ;  /* 0x00005410a9307816 */ /* 0x000fe20000000030 */
[----:B------:R-:W-:Y:S01]  /*9180*/  FFMA.FTZ R52, R52, R61, R67 ;  /* 0x0000003d34347223 */ /* 0x000fe20000010043 */
[C---:B------:R-:W-:Y:S01]  /*9190*/  FMUL.FTZ R84, R41.reuse, R66 ;  /* 0x0000004229547220 */ /* 0x040fe20000410000 */
[-C--:B------:R-:W-:Y:S01]  /*91a0*/  FMUL.FTZ R63, R40, R49.reuse ;  /* 0x00000031283f7220 */ /* 0x080fe20000410000 */
[----:B------:R-:W-:Y:S01]  /*91b0*/  LOP3.LUT R42, R42, 0xffff0000, RZ, 0xc0, !PT ;  /* 0xffff00002a2a7812 */ /* 0x000fe200078ec0ff */
[----:B------:R-:W-:Y:S01]  /*91c0*/  FMUL.FTZ R41, R41, R64 ;  /* 0x0000004029297220 */ /* 0x000fe20000410000 */
[----:B------:R-:W-:Y:S01]  /*91d0*/  FFMA.FTZ R40, R36, R49, -R43 ;  /* 0x0000003124287223 */ /* 0x000fe2000001082b */
[C---:B------:R-:W-:Y:S01]  /*91e0*/  LOP3.LUT R61, R50.reuse, 0xffff0000, RZ, 0xc0, !PT ;  /* 0xffff0000323d7812 */ /* 0x040fe200078ec0ff */
[----:B------:R-:W-:-:S02]  /*91f0*/  IMAD.U32 R49, R50, 0x10000, RZ ;  /* 0x0001000032317824 */ /* 0x000fc400078e00ff */
[----:B------:R-:W-:Y:S01]  /*9200*/  FFMA.FTZ R62, R39, R62, R86 ;  /* 0x0000003e273e7223 */ /* 0x000fe20000010056 */
[C---:B------:R-:W-:Y:S01]  /*9210*/  FFMA.FTZ R39, R37.reuse, R64, -R84 ;  /* 0x0000004025277223 */ /* 0x040fe20000010854 */
[----:B------:R-:W-:Y:S01]  /*9220*/  LOP3.LUT R43, R48, 0xffff0000, RZ, 0xc0, !PT ;  /* 0xffff0000302b7812 */ /* 0x000fe200078ec0ff */
[----:B------:R-:W-:Y:S01]  /*9230*/  FFMA.FTZ R37, R37, R66, R41 ;  /* 0x0000004225257223 */ /* 0x000fe20000010029 */
[----:B------:R-:W-:Y:S01]  /*9240*/  FFMA.FTZ R36, R36, R57, R63 ;  /* 0x0000003924247223 */ /* 0x000fe2000001003f */
[----:B------:R-:W-:Y:S02]  /*9250*/  IMAD.U32 R41, R48, 0x10000, RZ ;  /* 0x0001000030297824 */ /* 0x000fe400078e00ff */
[----:B------:R-:W-:Y:S01]  /*9260*/  FMUL.FTZ R57, R38, R49 ;  /* 0x0000003126397220 */ /* 0x000fe20000410000 */
[C---:B------:R-:W-:Y:S01]  /*9270*/  FMUL.FTZ R63, R42.reuse, R61 ;  /* 0x0000003d2a3f7220 */ /* 0x040fe20000410000 */
[----:B------:R-:W-:Y:S01]  /*9280*/  FMUL.FTZ R48, R42, R43 ;  /* 0x0000002b2a307220 */ /* 0x000fe20000410000 */
[-C--:B------:R-:W-:Y:S01]  /*9290*/  FMUL.FTZ R38, R38, R41.reuse ;  /* 0x0000002926267220 */ /* 0x080fe20000410000 */
[----:B------:R-:W-:Y:S01]  /*92a0*/  FFMA.FTZ R57, R58, R41, -R57 ;  /* 0x000000293a397223 */ /* 0x000fe20000010839 */
        /* <DEDUP_REMOVED lines=15> */
.L_x_2958:
[----:B------:R-:W-:Y:S05]  /*93a0*/  BSYNC B2 ;  /* 0x0000000000027941 */ /* 0x000fea0003800000 */
.L_x_2957:
[----:B------:R-:W-:Y:S02]  /*93b0*/  ULDC.64 UR4, c[0x0][0x208] ;  /* 0x0000820000047ab9 */ /* 0x000fe40000000a00 */
[----:B---3--:R4:W-:Y:S04]  /*93c0*/  STG.E.128 desc[UR4][R44.64], R36 ;  /* 0x000000242c007986 */ /* 0x0089e8000c101d04 */
[----:B--2---:R4:W-:Y:S02]  /*93d0*/  @!P3 STG.E.128 desc[UR4][R46.64], R40 ;  /* 0x000000282e00b986 */ /* 0x0049e4000c101d04 */
.L_x_2952:
[----:B------:R-:W-:Y:S05]  /*93e0*/  BSYNC B1 ;  /* 0x0000000000017941 */ /* 0x000fea0003800000 */
.L_x_2951:
[----:B--2-4-:R-:W-:Y:S02]  /*93f0*/  VIADD R37, R212, 0x40 ;  /* 0x00000040d4257836 */ /* 0x014fe40000000000 */
        /* <DEDUP_REMOVED lines=35> */
[----:B------:R-:W2:Y:S01]  /*9630*/  LDS.128 R36, [R37+0x24400] ;  /* 0x0244000025247984 */ /* 0x000ea20000000c00 */
[----:B------:R-:W-:-:S03]  /*9640*/  @!P3 LEA R46, P4, R47, R116, 0x1 ;  /* 0x000000742f2eb211 */ /* 0x000fc600078808ff */
[----:B------:R-:W3:Y:S01]  /*9650*/  LDS.128 R40, [R40+0x24400] ;  /* 0x0244000028287984 */ /* 0x000ee20000000c00 */
[----:B------:R-:W-:-:S07]  /*9660*/  @!P3 LEA.HI.X R47, R47, R117, R48, 0x1, P4 ;  /* 0x000000752f2fb211 */ /* 0x000fce00020f0c30 */
[----:B------:R-:W-:Y:S05]  /*9670*/  @P5 BRA `(.L_x_2962) ;  /* 0x0000000400685947 */ /* 0x000fea0003800000 */
[----:B------:R-:W-:Y:S01]  /*9680*/  SHF.R.U32.HI R61, RZ, 0x10, R81 ;  /* 0x00000010ff3d7819 */ /* 0x000fe20000011651 */
[----:B---3--:R-:W-:Y:S01]  /*9690*/  IMAD.U32 R54, R41, 0x10000, RZ ;  /* 0x0001000029367824 */ /* 0x008fe200078e00ff */
[--C-:B------:R-:W-:Y:S01]  /*96a0*/  SHF.R.U64 R57, R72, 0x10, R73.reuse ;  /* 0x0000001048397819 */ /* 0x100fe20000001249 */
[----:B------:R-:W-:Y:S01]  /*96b0*/  IMAD.U32 R60, R43, 0x10000, RZ ;  /* 0x000100002b3c7824 */ /* 0x000fe200078e00ff */
[----:B------:R-:W-:Y:S01]  /*96c0*/  SHF.R.U32.HI R73, RZ, 0x10, R73 ;  /* 0x00000010ff497819 */ /* 0x000fe20000011649 */
[----:B--2---:R-:W-:Y:S01]  /*96d0*/  IMAD.U32 R52, R37, 0x10000, RZ ;  /* 0x0001000025347824 */ /* 0x004fe200078e00ff */
[----:B------:R-:W-:Y:S01]  /*96e0*/  PRMT R61, R168, 0x5432, R61 ;  /* 0x00005432a83d7816 */ /* 0x000fe2000000003d */
[----:B------:R-:W-:Y:S01]  /*96f0*/  IMAD.U32 R58, R39, 0x10000, RZ ;  /* 0x00010000273a7824 */ /* 0x000fe200078e00ff */
[----:B------:R-:W-:Y:S01]  /*9700*/  PRMT R57, R156, 0x5410, R57 ;  /* 0x000054109c397816 */ /* 0x000fe20000000039 */
[----:B------:R-:W-:Y:S01]  /*9710*/  IMAD.U32 R50, R40, 0x10000, RZ ;  /* 0x0001000028327824 */ /* 0x000fe200078e00ff */
[----:B------:R-:W-:Y:S01]  /*9720*/  PRMT R156, R156, 0x5432, R73 ;  /* 0x000054329c9c7816 */ /* 0x000fe20000000049 */
[----:B------:R-:W-:Y:S01]  /*9730*/  IMAD.U32 R63, R61, 0x10000, RZ ;  /* 0x000100003d3f7824 */ /* 0x000fe200078e00ff */
[----:B------:R-:W-:Y:S01]  /*9740*/  SHF.R.U64 R53, R80, 0x10, R81 ;  /* 0x0000001050357819 */ /* 0x000fe20000001251 */
[----:B------:R-:W-:Y:S01]  /*9750*/  IMAD.U32 R48, R36, 0x10000, RZ ;  /* 0x0001000024307824 */ /* 0x000fe200078e00ff */
[--C-:B------:R-:W-:Y:S01]  /*9760*/  SHF.R.U64 R62, R82, 0x10, R83.reuse ;  /* 0x00000010523e7819 */ /* 0x100fe20000001253 */
[----:B------:R-:W-:Y:S01]  /*9770*/  FMUL.FTZ R65, R54, R63 ;  /* 0x0000003f36417220 */ /* 0x000fe20000410000 */
[----:B------:R-:W-:-:S02]  /*9780*/  SHF.R.U32.HI R82, RZ, 0x10, R83 ;  /* 0x00000010ff527819 */ /* 0x000fc40000011653 */
[----:B------:R-:W-:Y:S01]  /*9790*/  LOP3.LUT R56, R43, 0xffff0000, RZ, 0xc0, !PT ;  /* 0xffff00002b387812 */ /* 0x000fe200078ec0ff */
[----:B------:R-:W-:Y:S01]  /*97a0*/  IMAD.U32 R43, R156, 0x10000, RZ ;  /* 0x000100009c2b7824 */ /* 0x000fe200078e00ff */
[----:B------:R-:W-:Y:S02]  /*97b0*/  SHF.R.U64 R64, R74, 0x10, R75 ;  /* 0x000000104a407819 */ /* 0x000fe4000000124b */
[----:B------:R-:W-:Y:S02]  /*97c0*/  PRMT R168, R168, 0x5410, R53 ;  /* 0x00005410a8a87816 */ /* 0x000fe40000000035 */
[----:B------:R-:W-:Y:S02]  /*97d0*/  SHF.R.U32.HI R74, RZ, 0x10, R75 ;  /* 0x00000010ff4a7819 */ /* 0x000fe4000001164b */
[C---:B------:R-:W-:Y:S02]  /*97e0*/  PRMT R53, R157.reuse, 0x5410, R62 ;  /* 0x000054109d357816 */ /* 0x040fe4000000003e */
[----:B------:R-:W-:-:S02]  /*97f0*/  PRMT R157, R157, 0x5432, R82 ;  /* 0x000054329d9d7816 */ /* 0x000fc40000000052 */
[----:B------:R-:W-:Y:S02]  /*9800*/  LOP3.LUT R59, R41, 0xffff0000, RZ, 0xc0, !PT ;  /* 0xffff0000293b7812 */ /* 0x000fe400078ec0ff */
[----:B------:R-:W-:Y:S01]  /*9810*/  LOP3.LUT R62, R61, 0xffff0000, RZ, 0xc0, !PT ;  /* 0xffff00003d3e7812 */ /* 0x000fe200078ec0ff */
[-C--:B------:R-:W-:Y:S01]  /*9820*/  FMUL.FTZ R61, R54, R43.reuse ;  /* 0x0000002b363d7220 */ /* 0x080fe20000410000 */
[C---:B------:R-:W-:Y:S01]  /*9830*/  PRMT R41, R155.reuse, 0x5410, R64 ;  /* 0x000054109b297816 */ /* 0x040fe20000000040 */
[----:B------:R-:W-:Y:S01]  /*9840*/  FFMA.FTZ R43, R52, R43, -R65 ;  /* 0x0000002b342b7223 */ /* 0x000fe20000010841 */
[----:B------:R-:W-:Y:S01]  /*9850*/  PRMT R155, R155, 0x5432, R74 ;  /* 0x000054329b9b7816 */ /* 0x000fe2000000004a */
[----:B------:R-:W-:Y:S01]  /*9860*/  IMAD.U32 R65, R157, 0x10000, RZ ;  /* 0x000100009d417824 */ /* 0x000fe200078e00ff */
[----:B------:R-:W-:Y:S01]  /*9870*/  LOP3.LUT R54, R156, 0xffff0000, RZ, 0xc0, !PT ;  /* 0xffff00009c367812 */ /* 0x000fe200078ec0ff */
[----:B------:R-:W-:Y:S01]  /*9880*/  FMUL.FTZ R64, R59, R62 ;  /* 0x0000003e3b407220 */ /* 0x000fe20000410000 */
[----:B------:R-:W-:Y:S01]  /*9890*/  LOP3.LUT R55, R37, 0xffff0000, RZ, 0xc0, !PT ;  /* 0xffff000025377812 */ /* 0x000fe200078ec0ff */
[----:B------:R-:W-:Y:S01]  /*98a0*/  FFMA.FTZ R52, R52, R63, R61 ;  /* 0x0000003f34347223 */ /* 0x000fe2000001003d */
[----:B------:R-:W-:-:S02]  /*98b0*/  IMAD.U32 R61, R155, 0x10000, RZ ;  /* 0x000100009b3d7824 */ /* 0x000fc400078e00ff */
[-C--:B------:R-:W-:Y:S01]  /*98c0*/  FMUL.FTZ R66, R59, R54.reuse ;  /* 0x000000363b427220 */ /* 0x080fe20000410000 */
[C---:B------:R-:W-:Y:S01]  /*98d0*/  FMUL.FTZ R59, R60.reuse, R65 ;  /* 0x000000413c3b7220 */ /* 0x040fe20000410000 */
[----:B------:R-:W-:Y:S01]  /*98e0*/  FFMA.FTZ R54, R55, R54, -R64 ;  /* 0x0000003637367223 */ /* 0x000fe20000010840 */
[-C--:B------:R-:W-:Y:S01]  /*98f0*/  FMUL.FTZ R64, R60, R61.reuse ;  /* 0x0000003d3c407220 */ /* 0x080fe20000410000 */
[----:B------:R-:W-:Y:S01]  /*9900*/  LOP3.LUT R157, R157, 0xffff0000, RZ, 0xc0, !PT ;  /* 0xffff00009d9d7812 */ /* 0x000fe200078ec0ff */
[----:B------:R-:W-:Y:S01]  /*9910*/  FFMA.FTZ R60, R58, R61, -R59 ;  /* 0x0000003d3a3c7223 */ /* 0x000fe2000001083b */
[----:B------:R-:W-:Y:S01]  /*9920*/  LOP3.LUT R155, R155, 0xffff0000, RZ, 0xc0, !PT ;  /* 0xffff00009b9b7812 */ /* 0x000fe200078ec0ff */
[----:B------:R-:W-:Y:S02]  /*9930*/  IMAD.U32 R61, R168, 0x10000, RZ ;  /* 0x00010000a83d7824 */ /* 0x000fe400078e00ff */
[----:B------:R-:W-:Y:S01]  /*9940*/  FFMA.FTZ R64, R58, R65, R64 ;  /* 0x000000413a407223 */ /* 0x000fe20000010040 */
[----:B------:R-:W-:Y:S01]  /*9950*/  IMAD.U32 R59, R57, 0x10000, RZ ;  /* 0x00010000393b7824 */ /* 0x000fe200078e00ff */
[----:B------:R-:W-:Y:S01]  /*9960*/  LOP3.LUT R51, R39, 0xffff0000, RZ, 0xc0, !PT ;  /* 0xffff000027337812 */ /* 0x000fe200078ec0ff */
[----:B------:R-:W-:Y:S01]  /*9970*/  FMUL.FTZ R58, R56, R157 ;  /* 0x0000009d383a7220 */ /* 0x000fe20000410000 */
[----:B------:R-:W-:Y:S01]  /*9980*/  FMUL.FTZ R65, R50, R61 ;  /* 0x0000003d32417220 */ /* 0x000fe20000410000 */
[----:B------:R-:W-:Y:S01]  /*9990*/  LOP3.LUT R40, R40, 0xffff0000, RZ, 0xc0, !PT ;  /* 0xffff000028287812 */ /* 0x000fe200078ec0ff */
[----:B------:R-:W-:Y:S01]  /*99a0*/  FMUL.FTZ R56, R56, R155 ;  /* 0x0000009b38387220 */ /* 0x000fe20000410000 */
[----:B------:R-:W-:Y:S01]  /*99b0*/  LOP3.LUT R63, R168, 0xffff0000, RZ, 0xc0, !PT ;  /* 0xffff0000a83f7812 */ /* 0x000fe200078ec0ff */
[----:B------:R-:W-:Y:S01]  /*99c0*/  FMUL.FTZ R50, R50, R59 ;  /* 0x0000003b32327220 */ /* 0x000fe20000410000 */
[----:B------:R-:W-:Y:S01]  /*99d0*/  LOP3.LUT R57, R57, 0xffff0000, RZ, 0xc0, !PT ;  /* 0xffff000039397812 */ /* 0x000fe200078ec0ff */
[----:B------:R-:W-:Y:S01]  /*99e0*/  IMAD.U32 R37, R38, 0x10000, RZ ;  /* 0x0001000026257824 */ /* 0x000fe200078e00ff */
[----:B------:R-:W-:Y:S01]  /*99f0*/  LOP3.LUT R36, R36, 0xffff0000, RZ, 0xc0, !PT ;  /* 0xffff000024247812 */ /* 0x000fe200078ec0ff */
[C---:B------:R-:W-:Y:S01]  /*9a00*/  FFMA.FTZ R155, R51.reuse, R155, -R58 ;  /* 0x0000009b339b7223 */ /* 0x040fe2000001083a */
[----:B------:R-:W-:Y:S01]  /*9a10*/  LOP3.LUT R39, R38, 0xffff0000, RZ, 0xc0, !PT ;  /* 0xffff000026277812 */ /* 0x000fe200078ec0ff */
[----:B------:R-:W-:Y:S01]  /*9a20*/  FFMA.FTZ R157, R51, R157, R56 ;  /* 0x0000009d339d7223 */ /* 0x000fe20000010038 */
[C---:B------:R-:W-:Y:S01]  /*9a30*/  FFMA.FTZ R65, R48.reuse, R59, -R65 ;  /* 0x0000003b30417223 */ /* 0x040fe20000010841 */
[----:B------:R-:W-:Y:S01]  /*9a40*/  FFMA.FTZ R50, R48, R61, R50 ;  /* 0x0000003d30327223 */ /* 0x000fe20000010032 */
[----:B------:R-:W-:-:S02]  /*9a50*/  IMAD.U32 R38, R42, 0x10000, RZ ;  /* 0x000100002a267824 */ /* 0x000fc400078e00ff */
[C---:B------:R-:W-:Y:S01]  /*9a60*/  FMUL.FTZ R51, R40.reuse, R63 ;  /* 0x0000003f28337220 */ /* 0x040fe20000410000 */
[-C--:B------:R-:W-:Y:S01]  /*9a70*/  FMUL.FTZ R59, R40, R57.reuse ;  /* 0x00000039283b7220 */ /* 0x080fe20000410000 */
[----:B------:R-:W-:Y:S01]  /*9a80*/  IMAD.U32 R48, R53, 0x10000, RZ ;  /* 0x0001000035307824 */ /* 0x000fe200078e00ff */
[----:B------:R-:W-:Y:S01]  /*9a90*/  LOP3.LUT R42, R42, 0xffff0000, RZ, 0xc0, !PT ;  /* 0xffff00002a2a7812 */ /* 0x000fe200078ec0ff */
[----:B------:R-:W-:Y:S01]  /*9aa0*/  IMAD.U32 R40, R41, 0x10000, RZ ;  /* 0x0001000029287824 */ /* 0x000fe200078e00ff */
[----:B------:R-:W-:Y:S01]  /*9ab0*/  LOP3.LUT R53, R53, 0xffff0000, RZ, 0xc0, !PT ;  /* 0xffff000035357812 */ /* 0x000fe200078ec0ff */
[C---:B------:R-:W-:Y:S01]  /*9ac0*/  FFMA.FTZ R56, R36.reuse, R57, -R51 ;  /* 0x0000003924387223 */ /* 0x040fe20000010833 */
[----:B------:R-:W-:Y:S01]  /*9ad0*/  LOP3.LUT R41, R41, 0xffff0000, RZ, 0xc0, !PT ;  /* 0xffff000029297812 */ /* 0x000fe200078ec0ff */
[----:B------:R-:W-:Y:S01]  /*9ae0*/  FFMA.FTZ R59, R36, R63, R59 ;  /* 0x0000003f243b7223 */ /* 0x000fe2000001003b */
[C---:B------:R-:W-:Y:S01]  /*9af0*/  FMUL.FTZ R36, R38.reuse, R48 ;  /* 0x0000003026247220 */ /* 0x040fe20000410000 */
[----:B------:R-:W-:Y:S01]  /*9b00*/  FMUL.FTZ R51, R38, R40 ;  /* 0x0000002826337220 */ /* 0x000fe20000410000 */
        /* <DEDUP_REMOVED lines=14> */
[----:B------:R-:W-:Y:S02]  /*9bf0*/  F2FP.BF16.F32.PACK_AB R43, R157, R64 ;  /* 0x000000409d2b723e */ /* 0x000fe400000010ff */
[----:B------:R-:W-:-:S02]  /*9c00*/  F2FP.BF16.F32.PACK_AB R40, R59, R50 ;  /* 0x000000323b28723e */ /* 0x000fc400000010ff */
[----:B------:R-:W-:-:S07]  /*9c10*/  F2FP.BF16.F32.PACK_AB R42, R42, R51 ;  /* 0x000000332a2a723e */ /* 0x000fce00000010ff */
.L_x_2962:
[----:B------:R-:W-:Y:S05]  /*9c20*/  BSYNC B2 ;  /* 0x0000000000027941 */ /* 0x000fea0003800000 */
.L_x_2961:
[----:B------:R-:W-:Y:S02]  /*9c30*/  ULDC.64 UR4, c[0x0][0x208] ;  /* 0x0000820000047ab9 */ /* 0x000fe40000000a00 */
[----:B--2---:R2:W-:Y:S04]  /*9c40*/  STG.E.128 desc[UR4][R44.64], R36 ;  /* 0x000000242c007986 */ /* 0x0045e8000c101d04 */
[----:B---3--:R2:W-:Y:S02]  /*9c50*/  @!P3 STG.E.128 desc[UR4][R46.64], R40 ;  /* 0x000000282e00b986 */ /* 0x0085e4000c101d04 */
.L_x_2960:
[----:B------:R-:W-:Y:S05]  /*9c60*/  BSYNC B1 ;  /* 0x0000000000017941 */ /* 0x000fea0003800000 */
.L_x_2959:
[----:B------:R-:W-:-:S13]  /*9c70*/  ISETP.NE.AND P3, PT, R10, RZ, PT ;  /* 0x000000ff0a00720c */ /* 0x000fda0003f65270 */
[----:B------:R-:W-:Y:S05]  /*9c80*/  @!P3 BRA `(.L_x_2919) ;  /* 0x0000000c0008b947 */ /* 0x000fea0003800000 */
[----:B------:R-:W-:Y:S01]  /*9c90*/  SEL R146, R118, R146, !P1 ;  /* 0x0000009276927207 */ /* 0x000fe20004800000 */
[----:B------:R-:W-:Y:S01]  /*9ca0*/  BSSY B1, `(.L_x_2963) ;  /* 0x0000073000017945 */ /* 0x000fe20003800000 */
[----:B--2---:R-:W-:Y:S02]  /*9cb0*/  SHF.R.U32.HI R38, RZ, 0x3, R223 ;  /* 0x00000003ff267819 */ /* 0x004fe400000116df */
        /* <DEDUP_REMOVED lines=20> */
[----:B------:R-:W2:Y:S04]  /*9e00*/  LDS.128 R36, [R37+0x24400] ;  /* 0x0244000025247984 */ /* 0x000ea80000000c00 */
[----:B------:R-:W3:Y:S01]  /*9e10*/  LDS.128 R40, [R40+0x24400] ;  /* 0x0244000028287984 */ /* 0x000ee20000000c00 */
[----:B------:R-:W-:Y:S05]  /*9e20*/  @P4 BRA `(.L_x_2964) ;  /* 0x0000000400684947 */ /* 0x000fea0003800000 */
[----:B------:R-:W-:Y:S01]  /*9e30*/  SHF.R.U64 R56, R68, 0x10, R69 ;  /* 0x0000001044387819 */ /* 0x000fe20000001245 */
[----:B---3--:R-:W-:Y:S01]  /*9e40*/  IMAD.U32 R53, R41, 0x10000, RZ ;  /* 0x0001000029357824 */ /* 0x008fe200078e00ff */
[----:B------:R-:W-:Y:S01]  /*9e50*/  SHF.R.U32.HI R59, RZ, 0x10, R77 ;  /* 0x00000010ff3b7819 */ /* 0x000fe2000001164d */
[----:B--2---:R-:W-:Y:S01]  /*9e60*/  IMAD.U32 R48, R37, 0x10000, RZ ;  /* 0x0001000025307824 */ /* 0x004fe200078e00ff */
[----:B------:R-:W-:Y:S01]  /*9e70*/  SHF.R.U32.HI R68, RZ, 0x10, R69 ;  /* 0x00000010ff447819 */ /* 0x000fe20000011645 */
[----:B------:R-:W-:Y:S01]  /*9e80*/  IMAD.U32 R55, R43, 0x10000, RZ ;  /* 0x000100002b377824 */ /* 0x000fe200078e00ff */
[----:B------:R-:W-:Y:S01]  /*9e90*/  PRMT R56, R151, 0x5432, R56 ;  /* 0x0000543297387816 */ /* 0x000fe20000000038 */
[----:B------:R-:W-:Y:S01]  /*9ea0*/  IMAD.U32 R52, R40, 0x10000, RZ ;  /* 0x0001000028347824 */ /* 0x000fe200078e00ff */
[----:B------:R-:W-:Y:S01]  /*9eb0*/  PRMT R59, R154, 0x5432, R59 ;  /* 0x000054329a3b7816 */ /* 0x000fe2000000003b */
[----:B------:R-:W-:Y:S01]  /*9ec0*/  IMAD.U32 R46, R36, 0x10000, RZ ;  /* 0x00010000242e7824 */ /* 0x000fe200078e00ff */
[----:B------:R-:W-:-:S02]  /*9ed0*/  SHF.R.U64 R57, R76, 0x10, R77 ;  /* 0x000000104c397819 */ /* 0x000fc4000000124d */
[----:B------:R-:W-:Y:S01]  /*9ee0*/  PRMT R151, R151, 0x5410, R68 ;  /* 0x0000541097977816 */ /* 0x000fe20000000044 */
[----:B------:R-:W-:Y:S01]  /*9ef0*/  IMAD.U32 R60, R59, 0x10000, RZ ;  /* 0x000100003b3c7824 */ /* 0x000fe200078e00ff */
[----:B------:R-:W-:Y:S02]  /*9f00*/  SHF.R.U64 R61, R70, 0x10, R71 ;  /* 0x00000010463d7819 */ /* 0x000fe40000001247 */
[--C-:B------:R-:W-:Y:S01]  /*9f10*/  SHF.R.U64 R62, R78, 0x10, R79.reuse ;  /* 0x000000104e3e7819 */ /* 0x100fe2000000124f */
[----:B------:R-:W-:Y:S01]  /*9f20*/  FMUL.FTZ R63, R53, R60 ;  /* 0x0000003c353f7220 */ /* 0x000fe20000410000 */
[----:B------:R-:W-:Y:S02]  /*9f30*/  SHF.R.U32.HI R78, RZ, 0x10, R79 ;  /* 0x00000010ff4e7819 */ /* 0x000fe4000001164f */
[----:B------:R-:W-:Y:S01]  /*9f40*/  PRMT R154, R154, 0x5410, R57 ;  /* 0x000054109a9a7816 */ /* 0x000fe20000000039 */
[----:B------:R-:W-:Y:S01]  /*9f50*/  IMAD.U32 R57, R151, 0x10000, RZ ;  /* 0x0001000097397824 */ /* 0x000fe200078e00ff */
[----:B------:R-:W-:-:S02]  /*9f60*/  SHF.R.U32.HI R71, RZ, 0x10, R71 ;  /* 0x00000010ff477819 */ /* 0x000fc40000011647 */
[----:B------:R-:W-:Y:S01]  /*9f70*/  PRMT R58, R152, 0x5432, R61 ;  /* 0x00005432983a7816 */ /* 0x000fe2000000003d */
[-C--:B------:R-:W-:Y:S01]  /*9f80*/  FMUL.FTZ R53, R53, R57.reuse ;  /* 0x0000003935357220 */ /* 0x080fe20000410000 */
[C---:B------:R-:W-:Y:S01]  /*9f90*/  PRMT R61, R153.reuse, 0x5410, R62 ;  /* 0x00005410993d7816 */ /* 0x040fe2000000003e */
[C---:B------:R-:W-:Y:S01]  /*9fa0*/  FFMA.FTZ R63, R48.reuse, R57, -R63 ;  /* 0x00000039303f7223 */ /* 0x040fe2000001083f */
[----:B------:R-:W-:Y:S01]  /*9fb0*/  PRMT R153, R153, 0x5432, R78 ;  /* 0x0000543299997816 */ /* 0x000fe2000000004e */
[----:B------:R-:W-:Y:S01]  /*9fc0*/  FFMA.FTZ R60, R48, R60, R53 ;  /* 0x0000003c303c7223 */ /* 0x000fe20000010035 */
[----:B------:R-:W-:Y:S02]  /*9fd0*/  PRMT R152, R152, 0x5410, R71 ;  /* 0x0000541098987816 */ /* 0x000fe40000000047 */
[----:B------:R-:W-:Y:S01]  /*9fe0*/  LOP3.LUT R54, R41, 0xffff0000, RZ, 0xc0, !PT ;  /* 0xffff000029367812 */ /* 0x000fe200078ec0ff */
[----:B------:R-:W-:Y:S01]  /*9ff0*/  IMAD.U32 R62, R153, 0x10000, RZ ;  /* 0x00010000993e7824 */ /* 0x000fe200078e00ff */
[----:B------:R-:W-:Y:S01]  /*a000*/  LOP3.LUT R151, R151, 0xffff0000, RZ, 0xc0, !PT ;  /* 0xffff000097977812 */ /* 0x000fe200078ec0ff */
[----:B------:R-:W-:Y:S01]  /*a010*/  IMAD.U32 R48, R152, 0x10000, RZ ;  /* 0x0001000098307824 */ /* 0x000fe200078e00ff */
[----:B------:R-:W-:Y:S01]  /*a020*/  LOP3.LUT R59, R59, 0xffff0000, RZ, 0xc0, !PT ;  /* 0xffff00003b3b7812 */ /* 0x000fe200078ec0ff */
[----:B------:R-:W-:Y:S01]  /*a030*/  FMUL.FTZ R66, R55, R62 ;  /* 0x0000003e37427220 */ /* 0x000fe20000410000 */
[----:B------:R-:W-:Y:S01]  /*a040*/  LOP3.LUT R50, R37, 0xffff0000, RZ, 0xc0, !PT ;  /* 0xffff000025327812 */ /* 0x000fe200078ec0ff */
[----:B------:R-:W-:Y:S01]  /*a050*/  FMUL.FTZ R53, R54, R151 ;  /* 0x0000009736357220 */ /* 0x000fe20000410000 */
[----:B------:R-:W-:-:S02]  /*a060*/  IMAD.U32 R41, R39, 0x10000, RZ ;  /* 0x0001000027297824 */ /* 0x000fc400078e00ff */
[-C--:B------:R-:W-:Y:S01]  /*a070*/  FMUL.FTZ R55, R55, R48.reuse ;  /* 0x0000003037377220 */ /* 0x080fe20000410000 */
[-C--:B------:R-:W-:Y:S01]  /*a080*/  FMUL.FTZ R57, R54, R59.reuse ;  /* 0x0000003b36397220 */ /* 0x080fe20000410000 */
[----:B------:R-:W-:Y:S01]  /*a090*/  LOP3.LUT R43, R43, 0xffff0000, RZ, 0xc0, !PT ;  /* 0xffff00002b2b7812 */ /* 0x000fe200078ec0ff */
[----:B------:R-:W-:Y:S01]  /*a0a0*/  FFMA.FTZ R59, R50, R59, R53 ;  /* 0x0000003b323b7223 */ /* 0x000fe20000010035 */
[----:B------:R-:W-:Y:S01]  /*a0b0*/  LOP3.LUT R54, R153, 0xffff0000, RZ, 0xc0, !PT ;  /* 0xffff000099367812 */ /* 0x000fe200078ec0ff */
[C---:B------:R-:W-:Y:S01]  /*a0c0*/  FFMA.FTZ R66, R41.reuse, R48, -R66 ;  /* 0x0000003029427223 */ /* 0x040fe20000010842 */
[----:B------:R-:W-:Y:S01]  /*a0d0*/  LOP3.LUT R152, R152, 0xffff0000, RZ, 0xc0, !PT ;  /* 0xffff000098987812 */ /* 0x000fe200078ec0ff */
[----:B------:R-:W-:Y:S01]  /*a0e0*/  FFMA.FTZ R55, R41, R62, R55 ;  /* 0x0000003e29377223 */ /* 0x000fe20000010037 */
[----:B------:R-:W-:Y:S02]  /*a0f0*/  IMAD.U32 R53, R154, 0x10000, RZ ;  /* 0x000100009a357824 */ /* 0x000fe400078e00ff */
[----:B------:R-:W-:Y:S01]  /*a100*/  FFMA.FTZ R64, R50, R151, -R57 ;  /* 0x0000009732407223 */ /* 0x000fe20000010839 */
[----:B------:R-:W-:Y:S01]  /*a110*/  IMAD.U32 R41, R56, 0x10000, RZ ;  /* 0x0001000038297824 */ /* 0x000fe200078e00ff */
[----:B------:R-:W-:Y:S01]  /*a120*/  LOP3.LUT R51, R39, 0xffff0000, RZ, 0xc0, !PT ;  /* 0xffff000027337812 */ /* 0x000fe200078ec0ff */
[C---:B------:R-:W-:Y:S01]  /*a130*/  FMUL.FTZ R48, R43.reuse, R54 ;  /* 0x000000362b307220 */ /* 0x040fe20000410000 */
[-C--:B------:R-:W-:Y:S01]  /*a140*/  FMUL.FTZ R50, R43, R152.reuse ;  /* 0x000000982b327220 */ /* 0x080fe20000410000 */
[----:B------:R-:W-:Y:S01]  /*a150*/  LOP3.LUT R40, R40, 0xffff0000, RZ, 0xc0, !PT ;  /* 0xffff000028287812 */ /* 0x000fe200078ec0ff */
[----:B------:R-:W-:Y:S01]  /*a160*/  FMUL.FTZ R43, R52, R53 ;  /* 0x00000035342b7220 */ /* 0x000fe20000410000 */
[----:B------:R-:W-:Y:S01]  /*a170*/  LOP3.LUT R154, R154, 0xffff0000, RZ, 0xc0, !PT ;  /* 0xffff00009a9a7812 */ /* 0x000fe200078ec0ff */
[-C--:B------:R-:W-:Y:S01]  /*a180*/  FMUL.FTZ R52, R52, R41.reuse ;  /* 0x0000002934347220 */ /* 0x080fe20000410000 */
[----:B------:R-:W-:Y:S01]  /*a190*/  LOP3.LUT R56, R56, 0xffff0000, RZ, 0xc0, !PT ;  /* 0xffff000038387812 */ /* 0x000fe200078ec0ff */
[C---:B------:R-:W-:Y:S01]  /*a1a0*/  FFMA.FTZ R57, R51.reuse, R152, -R48 ;  /* 0x0000009833397223 */ /* 0x040fe20000010830 */
[----:B------:R-:W-:Y:S01]  /*a1b0*/  LOP3.LUT R37, R36, 0xffff0000, RZ, 0xc0, !PT ;  /* 0xffff000024257812 */ /* 0x000fe200078ec0ff */
[----:B------:R-:W-:Y:S01]  /*a1c0*/  FFMA.FTZ R54, R51, R54, R50 ;  /* 0x0000003633367223 */ /* 0x000fe20000010032 */
[----:B------:R-:W-:Y:S01]  /*a1d0*/  FMUL.FTZ R50, R40, R154 ;  /* 0x0000009a28327220 */ /* 0x000fe20000410000 */
[C---:B------:R-:W-:Y:S01]  /*a1e0*/  FFMA.FTZ R48, R46.reuse, R41, -R43 ;  /* 0x000000292e307223 */ /* 0x040fe2000001082b */
[----:B------:R-:W-:Y:S01]  /*a1f0*/  FFMA.FTZ R52, R46, R53, R52 ;  /* 0x000000352e347223 */ /* 0x000fe20000010034 */
[----:B------:R-:W-:-:S02]  /*a200*/  IMAD.U32 R39, R42, 0x10000, RZ ;  /* 0x000100002a277824 */ /* 0x000fc400078e00ff */
[-C--:B------:R-:W-:Y:S01]  /*a210*/  FMUL.FTZ R46, R40, R56.reuse ;  /* 0x00000038282e7220 */ /* 0x080fe20000410000 */
[C---:B------:R-:W-:Y:S01]  /*a220*/  IMAD.U32 R43, R61.reuse, 0x10000, RZ ;  /* 0x000100003d2b7824 */ /* 0x040fe200078e00ff */
[----:B------:R-:W-:Y:S01]  /*a230*/  LOP3.LUT R42, R42, 0xffff0000, RZ, 0xc0, !PT ;  /* 0xffff00002a2a7812 */ /* 0x000fe200078ec0ff */
[C---:B------:R-:W-:Y:S01]  /*a240*/  IMAD.U32 R40, R58.reuse, 0x10000, RZ ;  /* 0x000100003a287824 */ /* 0x040fe200078e00ff */
[----:B------:R-:W-:Y:S01]  /*a250*/  LOP3.LUT R61, R61, 0xffff0000, RZ, 0xc0, !PT ;  /* 0xffff00003d3d7812 */ /* 0x000fe200078ec0ff */
[C---:B------:R-:W-:Y:S01]  /*a260*/  FFMA.FTZ R51, R37.reuse, R56, -R50 ;  /* 0x0000003825337223 */ /* 0x040fe20000010832 */
[----:B------:R-:W-:Y:S01]  /*a270*/  LOP3.LUT R41, R58, 0xffff0000, RZ, 0xc0, !PT ;  /* 0xffff00003a297812 */ /* 0x000fe200078ec0ff */
[C---:B------:R-:W-:Y:S02]  /*a280*/  IMAD.U32 R36, R38.reuse, 0x10000, RZ ;  /* 0x0001000026247824 */ /* 0x040fe400078e00ff */
        /* <DEDUP_REMOVED lines=20> */
.L_x_2964:
[----:B------:R-:W-:Y:S05]  /*a3d0*/  BSYNC B1 ;  /* 0x0000000000017941 */ /* 0x000fea0003800000 */
.L_x_2963:
[----:B------:R-:W-:Y:S01]  /*a3e0*/  ISETP.GE.AND P3, PT, R47, R144, PT ;  /* 0x000000902f00720c */ /* 0x000fe20003f66270 */
[----:B------:R-:W-:Y:S02]  /*a3f0*/  ULDC.64 UR4, c[0x0][0x208] ;  /* 0x0000820000047ab9 */ /* 0x000fe40000000a00 */
[----:B--2---:R2:W-:Y:S10]  /*a400*/  STG.E.128 desc[UR4][R44.64], R36 ;  /* 0x000000242c007986 */ /* 0x0045f4000c101d04 */
[----:B------:R-:W-:Y:S05]  /*a410*/  @P3 BRA `(.L_x_2919) ;  /* 0x0000000400243947 */ /* 0x000fea0003800000 */
[--C-:B------:R-:W-:Y:S01]  /*a420*/  IADD3 R126, P3, P4, R96, R126, R47.reuse ;  /* 0x0000007e607e7210 */ /* 0x100fe20007c7e02f */
[----:B------:R-:W-:Y:S01]  /*a430*/  ULDC.64 UR4, c[0x0][0x208] ;  /* 0x0000820000047ab9 */ /* 0x000fe20000000a00 */
[----:B------:R-:W-:-:S04]  /*a440*/  SHF.R.S32.HI R47, RZ, 0x1f, R47 ;  /* 0x0000001fff2f7819 */ /* 0x000fc8000001142f */
[----:B------:R-:W-:Y:S02]  /*a450*/  IADD3.X R49, R92, R49, R47, P3, P4 ;  /* 0x000000315c317210 */ /* 0x000fe40001fe842f */
[----:B------:R-:W-:-:S04]  /*a460*/  LEA R116, P3, R126, R116, 0x1 ;  /* 0x000000747e747211 */ /* 0x000fc800078608ff */
[----:B------:R-:W-:-:S05]  /*a470*/  LEA.HI.X R117, R126, R117, R49, 0x1, P3 ;  /* 0x000000757e757211 */ /* 0x000fca00018f0c31 */
[----:B---3--:R3:W-:Y:S01]  /*a480*/  STG.E.128 desc[UR4][R116.64], R40 ;  /* 0x0000002874007986 */ /* 0x0087e2000c101d04 */
[----:B------:R-:W-:Y:S05]  /*a490*/  BRA `(.L_x_2919) ;  /* 0x0000000400047947 */ /* 0x000fea0003800000 */
.L_x_2876:
[----:B------:R-:W2:Y:S02]  /*a4a0*/  LDL R36, [R1+0x5c] ;  /* 0x00005c0001247983 */ /* 0x000ea40000100800 */
[----:B--2---:R-:W-:-:S13]  /*a4b0*/  R2UR UR4, R36 ;  /* 0x00000000240472ca */ /* 0x004fda00000e0000 */
[----:B------:R-:W-:-:S06]  /*a4c0*/  UISETP.NE.AND UP0, UPT, UR4, 0x3, UPT ;  /* 0x000000030400788c */ /* 0x000fcc000bf05270 */
[----:B------:R-:W-:-:S13]  /*a4d0*/  PLOP3.LUT P2, PT, PT, PT, UP0, 0x80, 0x0 ;  /* 0x000000000000781c */ /* 0x000fda0003f4f008 */
[----:B------:R-:W-:Y:S05]  /*a4e0*/  @!P2 BRA `(.L_x_2965) ;  /* 0x000000000004a947 */ /* 0x000fea0003800000 */
[----:B------:R-:W-:Y:S01]  /*a4f0*/  BPT.TRAP 0x1 ;  /* 0x000000040000795c */ /* 0x000fe20000300000 */
.L_x_2965:
        /* <DEDUP_REMOVED lines=8> */
.L_x_3306:
[----:B------:R-:W-:Y:S05]  /*a580*/  BSYNC B1 ;  /* 0x0000000000017941 */ /* 0x000fea0003800000 */
.L_x_2966:
        /* <DEDUP_REMOVED lines=15> */
.L_x_2969:
[----:B------:R-:W-:Y:S05]  /*a680*/  BSYNC B1 ;  /* 0x0000000000017941 */ /* 0x000fea0003800000 */
.L_x_2968:
        /* <DEDUP_REMOVED lines=17> */
.L_x_2971:
[----:B------:R-:W-:Y:S05]  /*a7a0*/  BSYNC B1 ;  /* 0x0000000000017941 */ /* 0x000fea0003800000 */
.L_x_2970:
        /* <DEDUP_REMOVED lines=16> */
.L_x_2919:
[----:B------:R-:W-:Y:S05]  /*a8b0*/  BSYNC B0 ;  /* 0x0000000000007941 */ /* 0x000fea0003800000 */
.L_x_2875:
        /* <DEDUP_REMOVED lines=17> */
.L_x_2973:
[----:B------:R-:W-:Y:S05]  /*a9d0*/  BSYNC B0 ;  /* 0x0000000000007941 */ /* 0x000fea0003800000 */
.L_x_2972:
[----:B------:R-:W2:Y:S01]  /*a9e0*/  SYNCS.PHASECHK.TRANS64.TRYWAIT P2, [R0+URZ+0x388b0], R114 ;  /* 0x0388b072000075a7 */ /* 0x000ea2000804017f */
[----:B------:R-:W-:Y:S01]  /*a9f0*/  ULDC.64 UR4, c[0x0][0x318] ;  /* 0x0000c60000047ab9 */ /* 0x000fe20000000a00 */
[----:B------:R-:W-:Y:S01]  /*aa00*/  ULDC.64 UR60, c[0x0][0x328] ;  /* 0x0000ca00003c7ab9 */ /* 0x000fe20000000a00 */
[----:B-1----:R-:W-:Y:S01]  /*aa10*/  IMAD.U32 R36, RZ, RZ, UR5 ;  /* 0x00000005ff247e24 */ /* 0x002fe2000f8e00ff */
[----:B------:R-:W-:Y:S01]  /*aa20*/  BSSY B0, `(.L_x_2974) ;  /* 0x0000007000007945 */ /* 0x000fe20003800000 */
[----:B------:R-:W-:Y:S01]  /*aa30*/  IMAD.U32 R37, RZ, RZ, UR4 ;  /* 0x00000004ff257e24 */ /* 0x000fe2000f8e00ff */
[----:B------:R-:W-:Y:S01]  /*aa40*/  ISETP.GE.AND P4, PT, R212, R3, PT ;  /* 0x00000003d400720c */ /* 0x000fe20003f86270 */
[----:B------:R-:W-:Y:S01]  /*aa50*/  IMAD.WIDE R48, R24, 0x50, R112 ;  /* 0x0000005018307825 */ /* 0x000fe200078e0270 */
[----:B------:R1:W-:Y:S04]  /*aa60*/  STL [R1+0x8], R36 ;  /* 0x0000082401007387 */ /* 0x0003e80000100800 */
[----:B------:R1:W-:Y:S02]  /*aa70*/  STL [R1+0x58], R37 ;  /* 0x0000582501007387 */ /* 0x0003e40000100800 */
[----:B-12---:R-:W-:Y:S05]  /*aa80*/  @!P2 BRA `(.L_x_2975) ;  /* 0x000002740014a947 */ /* 0x006fea0003800000 */
.L_x_3307:
[----:B------:R-:W-:Y:S05]  /*aa90*/  BSYNC B0 ;  /* 0x0000000000007941 */ /* 0x000fea0003800000 */
.L_x_2974:
[----:B------:R-:W-:Y:S04]  /*aaa0*/  BSSY B0, `(.L_x_2976) ;  /* 0x000001c000007945 */ /* 0x000fe80003800000 */
[----:B------:R-:W-:Y:S05]  /*aab0*/  @P4 BRA `(.L_x_2977) ;  /* 0x0000000000684947 */ /* 0x000fea0003800000 */
[----:B------:R-:W2:Y:S01]  /*aac0*/  LDL R37, [R1+0x58] ;  /* 0x0000580001257983 */ /* 0x000ea20000100800 */
[----:B------:R-:W-:-:S03]  /*aad0*/  ULDC UR6, c[0x0][0x2f4] ;  /* 0x0000bd0000067ab9 */ /* 0x000fc60000000800 */
[----:B------:R-:W3:Y:S01]  /*aae0*/  LDL R36, [R1+0x8] ;  /* 0x0000080001247983 */ /* 0x000ee20000100800 */
[----:B------:R-:W-:Y:S01]  /*aaf0*/  ISETP.GE.AND P5, PT, R18, UR6, PT ;  /* 0x0000000612007c0c */ /* 0x000fe2000bfa6270 */
[----:B------:R-:W-:Y:S01]  /*ab00*/  IMAD R43, R49, UR60, RZ ;  /* 0x0000003c312b7c24 */ /* 0x000fe2000f8e02ff */
[----:B------:R-:W-:Y:S01]  /*ab10*/  ISETP.GE.AND P4, PT, R213, UR6, PT ;  /* 0x00000006d5007c0c */ /* 0x000fe2000bf86270 */
[----:B------:R-:W-:Y:S02]  /*ab20*/  IMAD.MOV.U32 R40, RZ, RZ, R94 ;  /* 0x000000ffff287224 */ /* 0x000fe400078e005e */
[----:B------:R-:W-:Y:S02]  /*ab30*/  IMAD.MOV.U32 R41, RZ, RZ, R5 ;  /* 0x000000ffff297224 */ /* 0x000fe400078e0005 */
[C---:B------:R-:W-:Y:S02]  /*ab40*/  IMAD R43, R48.reuse, UR61, R43 ;  /* 0x0000003d302b7c24 */ /* 0x040fe4000f8e022b */
[----:B------:R-:W-:-:S04]  /*ab50*/  IMAD.WIDE.U32 R40, R48, UR60, R40 ;  /* 0x0000003c30287c25 */ /* 0x000fc8000f8e0028 */
[----:B------:R-:W-:Y:S01]  /*ab60*/  IMAD.IADD R41, R41, 0x1, R43 ;  /* 0x0000000129297824 */ /* 0x000fe200078e022b */
[----:B--2---:R-:W-:Y:S02]  /*ab70*/  R2UR UR4, R37 ;  /* 0x00000000250472ca */ /* 0x004fe400000e0000 */
[----:B---3--:R-:W-:Y:S02]  /*ab80*/  R2UR UR7, R36 ;  /* 0x00000000240772ca */ /* 0x008fe400000e0000 */
[----:B0-----:R-:W0:Y:S09]  /*ab90*/  @!P5 LDS.128 R36, [R4+0x400] ;  /* 0x000400000424d984 */ /* 0x001e320000000c00 */
[----:B------:R-:W-:Y:S01]  /*aba0*/  LEA R50, P2, R40, UR4, 0x1 ;  /* 0x0000000428327c11 */ /* 0x000fe2000f8408ff */
[----:B------:R-:W-:-:S03]  /*abb0*/  ULDC.64 UR4, c[0x0][0x208] ;  /* 0x0000820000047ab9 */ /* 0x000fc60000000a00 */
        /* <DEDUP_REMOVED lines=10> */
.L_x_2977:
[----:B------:R-:W-:Y:S05]  /*ac60*/  BSYNC B0 ;  /* 0x0000000000007941 */ /* 0x000fea0003800000 */
.L_x_2976:
[----:B--2---:R-:W2:Y:S04]  /*ac70*/  LDL R38, [R1+0x58] ;  /* 0x0000580001267983 */ /* 0x004ea80000100800 */
[----:B------:R-:W3:Y:S01]  /*ac80*/  LDL R37, [R1+0x8] ;  /* 0x0000080001257983 */ /* 0x000ee20000100800 */
[----:B------:R-:W-:Y:S01]  /*ac90*/  VIADD R36, R212, 0x20 ;  /* 0x00000020d4247836 */ /* 0x000fe20000000000 */
[----:B------:R-:W-:Y:S04]  /*aca0*/  BSSY B0, `(.L_x_2978) ;  /* 0x000001f000007945 */ /* 0x000fe80003800000 */
[----:B------:R-:W-:Y:S01]  /*acb0*/  ISETP.GE.AND P2, PT, R36, R3, PT ;  /* 0x000000032400720c */ /* 0x000fe20003f46270 */
[----:B--2---:R-:W-:-:S02]  /*acc0*/  IMAD.MOV.U32 R53, RZ, RZ, R38 ;  /* 0x000000ffff357224 */ /* 0x004fc400078e0026 */
[----:B---3--:R-:W-:-:S10]  /*acd0*/  IMAD.MOV.U32 R52, RZ, RZ, R37 ;  /* 0x000000ffff347224 */ /* 0x008fd400078e0025 */
[----:B------:R-:W-:Y:S05]  /*ace0*/  @P2 BRA `(.L_x_2979) ;  /* 0x0000000000682947 */ /* 0x000fea0003800000 */
[----:B------:R-:W-:Y:S01]  /*acf0*/  ULDC UR6, c[0x0][0x2f4] ;  /* 0x0000bd0000067ab9 */ /* 0x000fe20000000800 */
[----:B------:R-:W-:Y:S01]  /*ad00*/  IADD3 R43, P4, R48, 0x20, RZ ;  /* 0x00000020302b7810 */ /* 0x000fe20007f9e0ff */
[----:B------:R-:W-:Y:S01]  /*ad10*/  IMAD.MOV.U32 R41, RZ, RZ, R5 ;  /* 0x000000ffff297224 */ /* 0x000fe200078e0005 */
[----:B------:R-:W-:Y:S02]  /*ad20*/  ISETP.GE.AND P2, PT, R18, UR6, PT ;  /* 0x0000000612007c0c */ /* 0x000fe4000bf46270 */
[----:B------:R-:W-:Y:S01]  /*ad30*/  R2UR UR4, R53 ;  /* 0x00000000350472ca */ /* 0x000fe200000e0000 */
[----:B------:R-:W-:Y:S01]  /*ad40*/  IMAD.X R40, RZ, RZ, R49, P4 ;  /* 0x000000ffff287224 */ /* 0x000fe200020e0631 */
[----:B------:R-:W-:Y:S02]  /*ad50*/  R2UR UR7, R52 ;  /* 0x00000000340772ca */ /* 0x000fe400000e0000 */
[----:B------:R-:W-:Y:S01]  /*ad60*/  ISETP.GE.AND P5, PT, R213, UR6, PT ;  /* 0x00000006d5007c0c */ /* 0x000fe2000bfa6270 */
[----:B------:R-:W-:-:S02]  /*ad70*/  IMAD R42, R40, UR60, RZ ;  /* 0x0000003c282a7c24 */ /* 0x000fc4000f8e02ff */
[----:B------:R-:W-:-:S04]  /*ad80*/  IMAD.MOV.U32 R40, RZ, RZ, R94 ;  /* 0x000000ffff287224 */ /* 0x000fc800078e005e */
[----:B0-----:R-:W0:Y:S01]  /*ad90*/  @!P2 LDS.128 R36, [R4+0x1400] ;  /* 0x001400000424a984 */ /* 0x001e220000000c00 */
[----:B------:R-:W-:-:S04]  /*ada0*/  IMAD.WIDE.U32 R40, R43, UR60, R40 ;  /* 0x0000003c2b287c25 */ /* 0x000fc8000f8e0028 */
[----:B------:R-:W-:Y:S01]  /*adb0*/  IMAD R43, R43, UR61, R42 ;  /* 0x0000003d2b2b7c24 */ /* 0x000fe2000f8e022a */
[----:B------:R-:W-:Y:S01]  /*adc0*/  LEA R50, P4, R40, UR4, 0x1 ;  /* 0x0000000428327c11 */ /* 0x000fe2000f8808ff */
[----:B------:R-:W-:Y:S02]  /*add0*/  ULDC.64 UR4, c[0x0][0x208] ;  /* 0x0000820000047ab9 */ /* 0x000fe40000000a00 */
        /* <DEDUP_REMOVED lines=11> */
.L_x_2979:
[----:B------:R-:W-:Y:S05]  /*ae90*/  BSYNC B0 ;  /* 0x0000000000007941 */ /* 0x000fea0003800000 */
.L_x_2978:
[----:B--2---:R-:W-:Y:S01]  /*aea0*/  VIADD R36, R212, 0x40 ;  /* 0x00000040d4247836 */ /* 0x004fe20000000000 */
[----:B------:R-:W-:Y:S04]  /*aeb0*/  BSSY B0, `(.L_x_2980) ;  /* 0x000001d000007945 */ /* 0x000fe80003800000 */
[----:B------:R-:W-:-:S13]  /*aec0*/  ISETP.GE.AND P2, PT, R36, R3, PT ;  /* 0x000000032400720c */ /* 0x000fda0003f46270 */
[----:B------:R-:W-:Y:S05]  /*aed0*/  @P2 BRA `(.L_x_2981) ;  /* 0x0000000000682947 */ /* 0x000fea0003800000 */
[----:B------:R-:W-:Y:S01]  /*aee0*/  ULDC UR6, c[0x0][0x2f4] ;  /* 0x0000bd0000067ab9 */ /* 0x000fe20000000800 */
[----:B------:R-:W-:Y:S01]  /*aef0*/  IADD3 R3, P4, R48, 0x40, RZ ;  /* 0x0000004030037810 */ /* 0x000fe20007f9e0ff */
[----:B------:R-:W-:Y:S01]  /*af00*/  IMAD.MOV.U32 R40, RZ, RZ, R94 ;  /* 0x000000ffff287224 */ /* 0x000fe200078e005e */
[----:B------:R-:W-:Y:S01]  /*af10*/  ISETP.GE.AND P2, PT, R18, UR6, PT ;  /* 0x0000000612007c0c */ /* 0x000fe2000bf46270 */
[----:B------:R-:W-:Y:S01]  /*af20*/  IMAD.MOV.U32 R41, RZ, RZ, R5 ;  /* 0x000000ffff297224 */ /* 0x000fe200078e0005 */
[----:B------:R-:W-:Y:S01]  /*af30*/  R2UR UR4, R53 ;  /* 0x00000000350472ca */ /* 0x000fe200000e0000 */
[----:B------:R-:W-:Y:S01]  /*af40*/  IMAD.X R48, RZ, RZ, R49, P4 ;  /* 0x000000ffff307224 */ /* 0x000fe200020e0631 */
[----:B------:R-:W-:Y:S01]  /*af50*/  R2UR UR7, R52 ;  /* 0x00000000340772ca */ /* 0x000fe200000e0000 */
[----:B------:R-:W-:Y:S01]  /*af60*/  IMAD.WIDE.U32 R40, R3, UR60, R40 ;  /* 0x0000003c03287c25 */ /* 0x000fe2000f8e0028 */
[----:B------:R-:W-:-:S03]  /*af70*/  ISETP.GE.AND P5, PT, R213, UR6, PT ;  /* 0x00000006d5007c0c */ /* 0x000fc6000bfa6270 */
[----:B------:R-:W-:-:S04]  /*af80*/  IMAD R48, R48, UR60, RZ ;  /* 0x0000003c30307c24 */ /* 0x000fc8000f8e02ff */
[----:B0-----:R-:W0:Y:S01]  /*af90*/  @!P2 LDS.128 R36, [R4+0x2400] ;  /* 0x002400000424a984 */ /* 0x001e220000000c00 */
[----:B------:R-:W-:Y:S01]  /*afa0*/  IMAD R3, R3, UR61, R48 ;  /* 0x0000003d03037c24 */ /* 0x000fe2000f8e0230 */
[----:B------:R-:W-:Y:S01]  /*afb0*/  LEA R48, P4, R40, UR4, 0x1 ;  /* 0x0000000428307c11 */ /* 0x000fe2000f8808ff */
[----:B------:R-:W-:Y:S02]  /*afc0*/  ULDC.64 UR4, c[0x0][0x208] ;  /* 0x0000820000047ab9 */ /* 0x000fe40000000a00 */
[----:B------:R-:W-:-:S05]  /*afd0*/  IMAD.IADD R3, R41, 0x1, R3 ;  /* 0x0000000129037824 */ /* 0x000fca00078e0203 */
[----:B------:R-:W-:Y:S02]  /*afe0*/  LEA.HI.X R49, R40, UR7, R3, 0x1, P4 ;  /* 0x0000000728317c11 */ /* 0x000fe4000a0f0c03 */
[----:B------:R-:W-:Y:S01]  /*aff0*/  ISETP.GE.AND P4, PT, R220, UR6, PT ;  /* 0x00000006dc007c0c */ /* 0x000fe2000bf86270 */
[----:B------:R-:W2:Y:S04]  /*b000*/  @!P5 LDS.128 R40, [R4+0x4c00] ;  /* 0x004c00000428d984 */ /* 0x000ea80000000c00 */
[----:B0-----:R-:W-:Y:S01]  /*b010*/  @!P2 STG.E.128 desc[UR4][R48.64], R36 ;  /* 0x000000243000a986 */ /* 0x001fe2000c101d04 */
[----:B------:R-:W-:-:S07]  /*b020*/  ISETP.GE.AND P2, PT, R221, UR6, PT ;  /* 0x00000006dd007c0c */ /* 0x000fce000bf46270 */
[----:B------:R-:W0:Y:S04]  /*b030*/  @!P4 LDS.128 R36, [R4+0x7400] ;  /* 0x007400000424c984 */ /* 0x000e280000000c00 */
[----:B--2---:R-:W-:Y:S04]  /*b040*/  @!P5 STG.E.128 desc[UR4][R48.64+0x80], R40 ;  /* 0x000080283000d986 */ /* 0x004fe8000c101d04 */
[----:B------:R-:W2:Y:S04]  /*b050*/  @!P2 LDS.128 R44, [R4+0x9c00] ;  /* 0x009c0000042ca984 */ /* 0x000ea80000000c00 */
[----:B0-----:R3:W-:Y:S04]  /*b060*/  @!P4 STG.E.128 desc[UR4][R48.64+0x100], R36 ;  /* 0x000100243000c986 */ /* 0x0017e8000c101d04 */
[----:B--2---:R3:W-:Y:S02]  /*b070*/  @!P2 STG.E.128 desc[UR4][R48.64+0x180], R44 ;  /* 0x0001802c3000a986 */ /* 0x0047e4000c101d04 */
.L_x_2981:
[----:B------:R-:W-:Y:S05]  /*b080*/  BSYNC B0 ;  /* 0x0000000000007941 */ /* 0x000fea0003800000 */
.L_x_2980:
[----:B------:R-:W2:Y:S01]  /*b090*/  LDL R3, [R1+0xc] ;  /* 0x00000c0001037983 */ /* 0x000ea20000100800 */
[----:B01----:R-:W-:Y:S01]  /*b0a0*/  @!P3 VIADD R0, R0, 0x388c0 ;  /* 0x000388c00000b836 */ /* 0x003fe20000000000 */
        /* <DEDUP_REMOVED lines=15> */
[----:B--2---:R-:W-:-:S13]  /*b1a0*/  LOP3.LUT P4, RZ, R3, 0x2, RZ, 0xc0, !PT ;  /* 0x0000000203ff7812 */ /* 0x004fda000788c0ff */
[----:B0-----:R-:W-:Y:S05]  /*b1b0*/  @P4 BRA `(.L_x_2982) ;  /* 0xffffff7400984947 */ /* 0x001fea000383ffff */
.L_x_2870:
[----:B------:R-:W0:Y:S01]  /*b1c0*/  LDC R0, c[0x0][0x448] ;  /* 0x00011200ff007b82 */ /* 0x000e220000000800 */
[----:B------:R-:W-:Y:S01]  /*b1d0*/  VIADD R3, R230, 0x7f ;  /* 0x0000007fe6037836 */ /* 0x000fe20000000000 */
[----:B------:R-:W-:Y:S01]  /*b1e0*/  BSSY B0, `(.L_x_2983) ;  /* 0x0000054000007945 */ /* 0x000fe20003800000 */
        /* <DEDUP_REMOVED lines=21> */
[----:B0-----:R-:W-:Y:S02]  /*b340*/  ISETP.NE.AND P0, PT, R0, 0x1, PT ;  /* 0x000000010000780c */ /* 0x001fe40003f05270 */
[----:B------:R-:W-:Y:S02]  /*b350*/  CS2R R60, SRZ ;  /* 0x00000000003c7805 */ /* 0x000fe4000001ff00 */
[----:B------:R-:W-:Y:S02]  /*b360*/  CS2R R52, SRZ ;  /* 0x0000000000347805 */ /* 0x000fe4000001ff00 */
[----:B------:R-:W-:-:S02]  /*b370*/  CS2R R156, SRZ ;  /* 0x00000000009c7805 */ /* 0x000fc4000001ff00 */
[----:B---3--:R-:W-:Y:S02]  /*b380*/  CS2R R46, SRZ ;  /* 0x00000000002e7805 */ /* 0x008fe4000001ff00 */
        /* <DEDUP_REMOVED lines=8> */
[----:B------:R-:W0:Y:S01]  /*b410*/  @P0 LDC R0, c[0x0][0x44c] ;  /* 0x00011300ff000b82 */ /* 0x000e220000000800 */
[----:B------:R-:W-:Y:S02]  /*b420*/  CS2R R94, SRZ ;  /* 0x00000000005e7805 */ /* 0x000fe4000001ff00 */
[----:B------:R-:W-:Y:S02]  /*b430*/  CS2R R170, SRZ ;  /* 0x0000000000aa7805 */ /* 0x000fe4000001ff00 */
[----:B------:R-:W-:-:S02]  /*b440*/  CS2R R90, SRZ ;  /* 0x00000000005a7805 */ /* 0x000fc4000001ff00 */
[----:B------:R-:W-:Y:S02]  /*b450*/  CS2R R56, SRZ ;  /* 0x0000000000387805 */ /* 0x000fe4000001ff00 */
[----:B------:R-:W-:Y:S02]  /*b460*/  CS2R R86, SRZ ;  /* 0x0000000000567805 */ /* 0x000fe4000001ff00 */
[----:B------:R-:W-:Y:S02]  /*b470*/  CS2R R40, SRZ ;  /* 0x0000000000287805 */ /* 0x000fe4000001ff00 */
[----:B------:R-:W-:Y:S01]  /*b480*/  CS2R R168, SRZ ;  /* 0x0000000000a87805 */ /* 0x000fe2000001ff00 */
[----:B------:R-:W1:Y:S01]  /*b490*/  @P0 LDC R5, c[0x0][0x450] ;  /* 0x00011400ff050b82 */ /* 0x000e620000000800 */
        /* <DEDUP_REMOVED lines=15> */
[----:B0-----:R-:W-:Y:S01]  /*b590*/  @P0 IMAD.HI.U32 R0, R3, R0, RZ ;  /* 0x0000000003000227 */ /* 0x001fe200078e00ff */
[----:B------:R-:W-:Y:S02]  /*b5a0*/  CS2R R12, SRZ ;  /* 0x00000000000c7805 */ /* 0x000fe4000001ff00 */
[----:B------:R-:W-:Y:S02]  /*b5b0*/  CS2R R38, SRZ ;  /* 0x0000000000267805 */ /* 0x000fe4000001ff00 */
[----:B------:R-:W-:Y:S01]  /*b5c0*/  CS2R R34, SRZ ;  /* 0x0000000000227805 */ /* 0x000fe2000001ff00 */
[----:B------:R-:W-:Y:S01]  /*b5d0*/  IMAD.MOV.U32 R43, RZ, RZ, RZ ;  /* 0x000000ffff2b7224 */ /* 0x000fe200078e00ff */
[----:B------:R-:W-:Y:S01]  /*b5e0*/  CS2R R10, SRZ ;  /* 0x00000000000a7805 */ /* 0x000fe2000001ff00 */
[----:B------:R-:W-:Y:S01]  /*b5f0*/  IMAD.MOV.U32 R24, RZ, RZ, RZ ;  /* 0x000000ffff187224 */ /* 0x000fe200078e00ff */
[----:B-1----:R-:W-:-:S02]  /*b600*/  @P0 SHF.R.U32.HI R3, RZ, R5, R0 ;  /* 0x00000005ff030219 */ /* 0x002fc40000011600 */
[----:B------:R-:W-:Y:S02]  /*b610*/  CS2R R4, SRZ ;  /* 0x0000000000047805 */ /* 0x000fe4000001ff00 */
[----:B------:R-:W-:Y:S01]  /*b620*/  PLOP3.LUT P0, PT, PT, PT, PT, 0x80, 0x0 ;  /* 0x000000000000781c */ /* 0x000fe20003f0f070 */
[----:B------:R-:W-:Y:S02]  /*b630*/  IMAD.MOV.U32 R31, RZ, RZ, RZ ;  /* 0x000000ffff1f7224 */ /* 0x000fe400078e00ff */
[----:B------:R-:W-:Y:S02]  /*b640*/  IMAD.IADD R3, R148, 0x1, R3 ;  /* 0x0000000194037824 */ /* 0x000fe400078e0203 */
[----:B------:R-:W-:Y:S02]  /*b650*/  IMAD.MOV.U32 R27, RZ, RZ, RZ ;  /* 0x000000ffff1b7224 */ /* 0x000fe400078e00ff */
[----:B------:R-:W-:-:S04]  /*b660*/  IMAD.HI R3, R3, 0x66666667, RZ ;  /* 0x6666666703037827 */ /* 0x000fc800078e02ff */
[----:B------:R-:W-:Y:S01]  /*b670*/  IMAD.MOV.U32 R9, RZ, RZ, RZ ;  /* 0x000000ffff097224 */ /* 0x000fe200078e00ff */
[----:B------:R-:W-:-:S04]  /*b680*/  SHF.R.U32.HI R0, RZ, 0x1f, R3 ;  /* 0x0000001fff007819 */ /* 0x000fc80000011603 */
[----:B------:R-:W-:Y:S01]  /*b690*/  LEA.HI.SX32 R2, R3, R0, 0x1b ;  /* 0x0000000003027211 */ /* 0x000fe200078fdaff */
[----:B------:R-:W-:Y:S02]  /*b6a0*/  IMAD.MOV.U32 R0, RZ, RZ, RZ ;  /* 0x000000ffff007224 */ /* 0x000fe400078e00ff */
[----:B------:R-:W-:Y:S01]  /*b6b0*/  IMAD.MOV.U32 R3, RZ, RZ, RZ ;  /* 0x000000ffff037224 */ /* 0x000fe200078e00ff */
[----:B------:R-:W-:Y:S02]  /*b6c0*/  VIMNMX R2, R149, R2, PT ;  /* 0x0000000295027248 */ /* 0x000fe40003fe0100 */
[----:B------:R-:W-:Y:S02]  /*b6d0*/  CS2R R148, SRZ ;  /* 0x0000000000947805 */ /* 0x000fe4000001ff00 */
[----:B------:R-:W-:Y:S01]  /*b6e0*/  ISETP.GE.AND P1, PT, R2, 0x1, PT ;  /* 0x000000010200780c */ /* 0x000fe20003f26270 */
[----:B------:R-:W-:-:S12]  /*b6f0*/  @P2 BRA `(.L_x_2984) ;  /* 0x0000000000082947 */ /* 0x000fd80003800000 */
[----:B------:R-:W0:Y:S02]  /*b700*/  FENCE.VIEW.ASYNC.G ;  /* 0x00000000000073c6 */ /* 0x000e240000000100 */
[----:B0-----:R-:W-:Y:S06]  /*b710*/  BAR.ARV 0xc, 0x180 ;  /* 0x0306000000007b1d */ /* 0x001fec0000002000 */
.L_x_2984:
[----:B------:R-:W-:Y:S05]  /*b720*/  BSYNC B0 ;  /* 0x0000000000007941 */ /* 0x000fea0003800000 */
.L_x_2983:
[----:B------:R-:W-:Y:S02]  /*b730*/  IMAD.MOV.U32 R25, RZ, RZ, RZ ;  /* 0x000000ffff197224 */ /* 0x000fe400078e00ff */
[----:B------:R-:W-:Y:S01]  /*b740*/  IMAD.MOV.U32 R8, RZ, RZ, RZ ;  /* 0x000000ffff087224 */ /* 0x000fe200078e00ff */
[----:B------:R-:W-:Y:S06]  /*b750*/  @!P1 BRA `(.L_x_2985) ;  /* 0x000001a400bc9947 */ /* 0x000fec0003800000 */
[----:B------:R-:W2:Y:S04]  /*b760*/  LDL R20, [R1+0x8c] ;  /* 0x00008c0001147983 */ /* 0x000ea80000100800 */
[----:B------:R-:W3:Y:S04]  /*b770*/  LDL R21, [R1+0x6c] ;  /* 0x00006c0001157983 */ /* 0x000ee80000100800 */
[----:B--2---:R-:W0:Y:S01]  /*b780*/  SHFL.IDX PT, R0, R20, RZ, 0x1f ;  /* 0x00001fff14007589 */ /* 0x004e2200000e0000 */
[----:B---3--:R-:W-:-:S13]  /*b790*/  R2UR UR4, R21 ;  /* 0x00000000150472ca */ /* 0x008fda00000e0000 */
[----:B------:R-:W-:Y:S01]  /*b7a0*/  ULOP3.LUT UP0, URZ, UR4, 0x9f, URZ, 0xc0, !UPT ;  /* 0x0000009f043f7892 */ /* 0x000fe2000f80c03f */
[----:B0-----:R-:W-:-:S04]  /*b7b0*/  LEA.HI R3, R0, R0, RZ, 0x1 ;  /* 0x0000000000037211 */ /* 0x001fc800078f08ff */
[----:B------:R-:W-:Y:S02]  /*b7c0*/  LOP3.LUT R3, R3, 0x1e, RZ, 0xc0, !PT ;  /* 0x0000001e03037812 */ /* 0x000fe400078ec0ff */
[----:B------:R-:W-:-:S03]  /*b7d0*/  PLOP3.LUT P0, PT, PT, PT, UP0, 0x80, 0x0 ;  /* 0x000000000000781c */ /* 0x000fc60003f0f008 */
[----:B------:R-:W-:-:S05]  /*b7e0*/  IMAD.IADD R3, R0, 0x1, -R3 ;  /* 0x0000000100037824 */ /* 0x000fca00078e0a03 */
[----:B------:R-:W-:-:S04]  /*b7f0*/  LEA R3, R3, UR4, 0xd ;  /* 0x0000000403037c11 */ /* 0x000fc8000f8e68ff */
        /* <DEDUP_REMOVED lines=19> */
.L_x_2986:
        /* <DEDUP_REMOVED lines=13> */
.L_x_2990:
[----:B-1----:R1:W2:Y:S02]  /*ba00*/  SYNCS.PHASECHK.TRANS64.TRYWAIT P0, [R16+URZ+0x38800], R3 ;  /* 0x03880003100075a7 */ /* 0x0022a4000800017f */
[----:B--2---:R-:W-:Y:S05]  /*ba10*/  @!P0 NANOSLEEP.SYNCS 0x989680 ;  /* 0x009896800000895d */ /* 0x004fea0003900000 */
[----:B------:R-:W2:Y:S02]  /*ba20*/  @!P0 SYNCS.PHASECHK.TRANS64 P0, [R16+URZ+0x38800], R3 ;  /* 0x03880003100085a7 */ /* 0x000ea4000800007f */
[----:B--2---:R-:W-:Y:S05]  /*ba30*/  @!P0 BRA `(.L_x_2990) ;  /* 0xfffffffc00f08947 */ /* 0x004fea000383ffff */
.L_x_2989:
[----:B------:R-:W-:Y:S05]  /*ba40*/  BSYNC B0 ;  /* 0x0000000000007941 */ /* 0x000fea0003800000 */
.L_x_2988:
[----:B------:R-:W-:Y:S05]  /*ba50*/  BRA `(.L_x_2991) ;  /* 0x0000009c00a47947 */ /* 0x000fea0003800000 */
.L_x_2987:
[----:B------:R-:W2:Y:S01]  /*ba60*/  LDL R28, [R1+0x6c] ;  /* 0x00006c00011c7983 */ /* 0x000ea20000100800 */
[----:B-----5:R-:W-:Y:S01]  /*ba70*/  SHF.R.S32.HI R0, RZ, 0x1f, R143 ;  /* 0x0000001fff007819 */ /* 0x020fe2000001148f */
[----:B------:R-:W-:Y:S02]  /*ba80*/  ULDC.64 UR6, c[0x0][0x408] ;  /* 0x0001020000067ab9 */ /* 0x000fe40000000a00 */
[----:B------:R-:W-:Y:S01]  /*ba90*/  IMAD.WIDE.U32 R26, R143, UR6, RZ ;  /* 0x000000068f1a7c25 */ /* 0x000fe2000f8e00ff */
[----:B--2---:R-:W-:-:S13]  /*baa0*/  R2UR UR4, R28 ;  /* 0x000000001c0472ca */ /* 0x004fda00000e0000 */
[----:B------:R-:W-:-:S03]  /*bab0*/  ULOP3.LUT UP0, URZ, UR4, 0x3ff, URZ, 0xc0, !UPT ;  /* 0x000003ff043f7892 */ /* 0x000fc6000f80c03f */
[----:B------:R-:W-:Y:S02]  /*bac0*/  ULDC.64 UR4, c[0x0][0x3f8] ;  /* 0x0000fe0000047ab9 */ /* 0x000fe40000000a00 */
[C---:B------:R-:W-:Y:S01]  /*bad0*/  IMAD R4, R0.reuse, UR4, RZ ;  /* 0x0000000400047c24 */ /* 0x040fe2000f8e02ff */
[----:B------:R-:W-:Y:S01]  /*bae0*/  PLOP3.LUT P0, PT, PT, PT, UP0, 0x80, 0x0 ;  /* 0x000000000000781c */ /* 0x000fe20003f0f008 */
[----:B------:R-:W-:Y:S02]  /*baf0*/  IMAD R0, R0, UR6, RZ ;  /* 0x0000000600007c24 */ /* 0x000fe4000f8e02ff */
[----:B------:R-:W-:-:S04]  /*bb00*/  IMAD.WIDE.U32 R24, R143, UR4, RZ ;  /* 0x000000048f187c25 */ /* 0x000fc8000f8e00ff */
[C---:B------:R-:W-:Y:S02]  /*bb10*/  IMAD R29, R143.reuse, UR5, R4 ;  /* 0x000000058f1d7c24 */ /* 0x040fe4000f8e0204 */
[----:B------:R-:W-:Y:S02]  /*bb20*/  IMAD R31, R143, UR7, R0 ;  /* 0x000000078f1f7c24 */ /* 0x000fe4000f8e0200 */
        /* <DEDUP_REMOVED lines=19> */
.L_x_2992:
[----:B------:R-:W-:Y:S01]  /*bc60*/  ULDC.U8 UR4, c[0x0][0x410] ;  /* 0x0001040000047ab9 */ /* 0x000fe20000000000 */
[----:B------:R-:W-:Y:S01]  /*bc70*/  R2UR UR5, R28 ;  /* 0x000000001c0572ca */ /* 0x000fe200000e0000 */
[----:B------:R-:W-:Y:S01]  /*bc80*/  IMAD.IADD R78, R212, 0x1, R230 ;  /* 0x00000001d44e7824 */ /* 0x000fe200078e02e6 */
[----:B------:R-:W-:Y:S01]  /*bc90*/  ISETP.NE.AND P0, PT, RZ, UR4, PT ;  /* 0x00000004ff007c0c */ /* 0x000fe2000bf05270 */
[----:B------:R-:W-:Y:S02]  /*bca0*/  BSSY B0, `(.L_x_2993) ;  /* 0x00009bc000007945 */ /* 0x000fe40003800000 */
[----:B------:R-:W-:-:S08]  /*bcb0*/  IMAD R3, R237, 0x20, R78 ;  /* 0x00000020ed037824 */ /* 0x000fd000078e024e */
[----:B------:R-:W-:Y:S02]  /*bcc0*/  LEA R0, R233, UR5, 0x1 ;  /* 0x00000005e9007c11 */ /* 0x000fe4000f8e08ff */
[----:B------:R-:W-:Y:S05]  /*bcd0*/  @!P0 BRA `(.L_x_2994) ;  /* 0x0000004c006c8947 */ /* 0x000fea0003800000 */
[----:B------:R-:W0:Y:S01]  /*bce0*/  LDC R20, c[0x0][0x448] ;  /* 0x00011200ff147b82 */ /* 0x000e220000000800 */
[----:B------:R-:W-:Y:S01]  /*bcf0*/  ULDC.64 UR4, c[0x0][0x3f8] ;  /* 0x0000fe0000047ab9 */ /* 0x000fe20000000a00 */
[----:B------:R-:W-:Y:S01]  /*bd00*/  ULDC.64 UR6, c[0x0][0x408] ;  /* 0x0001020000067ab9 */ /* 0x000fe20000000a00 */
[----:B------:R-:W-:Y:S01]  /*bd10*/  IMAD.MOV.U32 R8, RZ, RZ, R24 ;  /* 0x000000ffff087224 */ /* 0x000fe200078e0018 */
[----:B------:R-:W-:Y:S01]  /*bd20*/  SHF.R.S32.HI R79, RZ, 0x1f, R216 ;  /* 0x0000001fff4f7819 */ /* 0x000fe200000114d8 */
[----:B------:R-:W-:Y:S01]  /*bd30*/  IMAD.MOV.U32 R9, RZ, RZ, R29 ;  /* 0x000000ffff097224 */ /* 0x000fe200078e001d */
[----:B------:R-:W-:Y:S02]  /*bd40*/  SHF.R.S32.HI R83, RZ, 0x1f, R214 ;  /* 0x0000001fff537819 */ /* 0x000fe400000114d6 */
[----:B------:R-:W-:Y:S02]  /*bd50*/  SHF.R.S32.HI R91, RZ, 0x1f, R22 ;  /* 0x0000001fff5b7819 */ /* 0x000fe40000011416 */
[----:B------:R-:W-:-:S02]  /*bd60*/  SHF.R.S32.HI R82, RZ, 0x1f, R215 ;  /* 0x0000001fff527819 */ /* 0x000fc400000114d7 */
[----:B0-----:R-:W-:-:S13]  /*bd70*/  ISETP.NE.AND P0, PT, R20, 0x1, PT ;  /* 0x000000011400780c */ /* 0x001fda0003f05270 */
[----:B------:R-:W0:Y:S08]  /*bd80*/  @P0 LDC R4, c[0x0][0x44c] ;  /* 0x00011300ff040b82 */ /* 0x000e300000000800 */
[----:B------:R-:W1:Y:S01]  /*bd90*/  @P0 LDC R5, c[0x0][0x450] ;  /* 0x00011400ff050b82 */ /* 0x000e620000000800 */
[----:B0-----:R-:W-:-:S05]  /*bda0*/  @P0 IMAD.HI.U32 R4, R3, R4, RZ ;  /* 0x0000000403040227 */ /* 0x001fca00078e00ff */
[----:B-1----:R-:W-:Y:S01]  /*bdb0*/  @P0 SHF.R.U32.HI R3, RZ, R5, R4 ;  /* 0x00000005ff030219 */ /* 0x002fe20000011604 */
[----:B------:R-:W-:Y:S02]  /*bdc0*/  IMAD.MOV.U32 R4, RZ, RZ, R26 ;  /* 0x000000ffff047224 */ /* 0x000fe400078e001a */
[----:B------:R-:W-:Y:S01]  /*bdd0*/  IMAD.MOV.U32 R5, RZ, RZ, R31 ;  /* 0x000000ffff057224 */ /* 0x000fe200078e001f */
        /* <DEDUP_REMOVED lines=21> */
.L_x_3313:
        /* <DEDUP_REMOVED lines=12> */
[----:B------:R-:W-:Y:S01]  /*bff0*/  ULDC UR4, c[0x0][0x3f4] ;  /* 0x0000fd0000047ab9 */ /* 0x000fe20000000800 */
[----:B------:R-:W-:Y:S02]  /*c000*/  CS2R R74, SRZ ;  /* 0x00000000004a7805 */ /* 0x000fe4000001ff00 */
[----:B------:R-:W-:Y:S02]  /*c010*/  ISETP.GE.AND P3, PT, R22, UR4, PT ;  /* 0x0000000416007c0c */ /* 0x000fe4000bf66270 */
[----:B------:R-:W-:Y:S02]  /*c020*/  CS2R R76, SRZ ;  /* 0x00000000004c7805 */ /* 0x000fe4000001ff00 */
[----:B------:R-:W-:Y:S01]  /*c030*/  ISETP.GE.AND P2, PT, R215, UR4, PT ;  /* 0x00000004d7007c0c */ /* 0x000fe2000bf46270 */
[----:B------:R-:W-:Y:S01]  /*c040*/  ULDC.64 UR6, c[0x0][0x208] ;  /* 0x0000820000067ab9 */ /* 0x000fe20000000a00 */
[----:B------:R-:W-:Y:S02]  /*c050*/  ISETP.GE.AND P1, PT, R214, UR4, PT ;  /* 0x00000004d6007c0c */ /* 0x000fe4000bf26270 */
[----:B------:R-:W-:-:S05]  /*c060*/  ISETP.GE.AND P0, PT, R216, UR4, PT ;  /* 0x00000004d8007c0c */ /* 0x000fca000bf06270 */
[C---:B------:R-:W-:Y:S01]  /*c070*/  @!P3 IMAD.SHL.U32 R12, R22.reuse, 0x2, RZ ;  /* 0x00000002160cb824 */ /* 0x040fe200078e00ff */
[----:B------:R-:W-:-:S03]  /*c080*/  @!P3 SHF.L.U64.HI R13, R22, 0x1, R91 ;  /* 0x00000001160db819 */ /* 0x000fc6000001025b */
[C---:B------:R-:W-:Y:S01]  /*c090*/  @!P2 IMAD.SHL.U32 R24, R215.reuse, 0x2, RZ ;  /* 0x00000002d718a824 */ /* 0x040fe200078e00ff */
[----:B------:R-:W-:Y:S01]  /*c0a0*/  @!P2 SHF.L.U64.HI R25, R215, 0x1, R82 ;  /* 0x00000001d719a819 */ /* 0x000fe20000010252 */
[----:B------:R-:W-:Y:S01]  /*c0b0*/  @!P1 IMAD.SHL.U32 R28, R214, 0x2, RZ ;  /* 0x00000002d61c9824 */ /* 0x000fe200078e00ff */
[CC--:B--2---:R-:W-:Y:S01]  /*c0c0*/  @!P3 IADD3 R10, P5, R5.reuse, R12.reuse, RZ ;  /* 0x0000000c050ab210 */ /* 0x0c4fe20007fbe0ff */
[----:B------:R-:W-:Y:S01]  /*c0d0*/  @!P0 IMAD.SHL.U32 R15, R216, 0x2, RZ ;  /* 0x00000002d80f8824 */ /* 0x000fe200078e00ff */
[----:B----4-:R-:W-:Y:S02]  /*c0e0*/  @!P3 IADD3 R12, P4, R14, R12, RZ ;  /* 0x0000000c0e0cb210 */ /* 0x010fe40007f9e0ff */
[-C--:B------:R-:W-:Y:S01]  /*c0f0*/  @!P2 IADD3 R20, P6, R5, R24.reuse, RZ ;  /* 0x000000180514a210 */ /* 0x080fe20007fde0ff */
[----:B-1----:R-:W-:Y:S01]  /*c100*/  @!P3 IMAD.X R11, R4, 0x1, R13, P5 ;  /* 0x00000001040bb824 */ /* 0x002fe200028e060d */
[----:B------:R-:W-:Y:S01]  /*c110*/  @!P1 SHF.L.U64.HI R29, R214, 0x1, R83 ;  /* 0x00000001d61d9819 */ /* 0x000fe20000010253 */
[----:B---3--:R-:W-:Y:S01]  /*c120*/  @!P3 IMAD.X R13, R9, 0x1, R13, P4 ;  /* 0x00000001090db824 */ /* 0x008fe200020e060d */
[----:B------:R-:W-:Y:S01]  /*c130*/  @!P2 IADD3 R24, P5, R14, R24, RZ ;  /* 0x000000180e18a210 */ /* 0x000fe20007fbe0ff */
[----:B------:R-:W-:Y:S01]  /*c140*/  @!P2 IMAD.X R21, R4, 0x1, R25, P6 ;  /* 0x000000010415a824 */ /* 0x000fe200030e0619 */
[----:B------:R-:W-:-:S02]  /*c150*/  @!P1 IADD3 R26, P4, R5, R28, RZ ;  /* 0x0000001c051a9210 */ /* 0x000fc40007f9e0ff */
[----:B------:R-:W-:Y:S02]  /*c160*/  CS2R R70, SRZ ;  /* 0x0000000000467805 */ /* 0x000fe4000001ff00 */
[----:B------:R-:W-:Y:S01]  /*c170*/  @!P1 IADD3 R28, P6, R14, R28, RZ ;  /* 0x0000001c0e1c9210 */ /* 0x000fe20007fde0ff */
[----:B------:R-:W-:Y:S01]  /*c180*/  @!P2 IMAD.X R25, R9, 0x1, R25, P5 ;  /* 0x000000010919a824 */ /* 0x000fe200028e0619 */
[----:B------:R-:W-:Y:S01]  /*c190*/  @!P0 SHF.L.U64.HI R32, R216, 0x1, R79 ;  /* 0x00000001d8208819 */ /* 0x000fe2000001024f */
[----:B------:R-:W-:Y:S01]  /*c1a0*/  @!P1 IMAD.X R27, R4, 0x1, R29, P4 ;  /* 0x00000001041b9824 */ /* 0x000fe200020e061d */
[-C--:B------:R-:W-:Y:S02]  /*c1b0*/  @!P0 IADD3 R30, P5, R5, R15.reuse, RZ ;  /* 0x0000000f051e8210 */ /* 0x080fe40007fbe0ff */
[----:B------:R-:W-:Y:S02]  /*c1c0*/  CS2R R72, SRZ ;  /* 0x0000000000487805 */ /* 0x000fe4000001ff00 */
[----:B------:R-:W-:-:S02]  /*c1d0*/  @!P0 IADD3 R14, P4, R14, R15, RZ ;  /* 0x0000000f0e0e8210 */ /* 0x000fc40007f9e0ff */
[----:B------:R-:W-:Y:S02]  /*c1e0*/  CS2R R68, SRZ ;  /* 0x0000000000447805 */ /* 0x000fe4000001ff00 */
[----:B------:R-:W-:Y:S02]  /*c1f0*/  CS2R R66, SRZ ;  /* 0x0000000000427805 */ /* 0x000fe4000001ff00 */
[----:B------:R-:W-:Y:S02]  /*c200*/  CS2R R62, SRZ ;  /* 0x00000000003e7805 */ /* 0x000fe4000001ff00 */
[----:B------:R-:W-:Y:S01]  /*c210*/  CS2R R64, SRZ ;  /* 0x0000000000407805 */ /* 0x000fe2000001ff00 */
[C---:B------:R-:W-:Y:S01]  /*c220*/  @!P1 IMAD.X R29, R9.reuse, 0x1, R29, P6 ;  /* 0x00000001091d9824 */ /* 0x040fe200030e061d */
[----:B------:R1:W5:Y:S01]  /*c230*/  @!P3 LD.E.64 R74, desc[UR6][R10.64] ;  /* 0x000000060a4ab980 */ /* 0x000362000c101b00 */
[--C-:B------:R-:W-:Y:S02]  /*c240*/  @!P0 IMAD.X R31, R4, 0x1, R32.reuse, P5 ;  /* 0x00000001041f8824 */ /* 0x100fe400028e0620 */
[----:B------:R-:W-:Y:S01]  /*c250*/  @!P0 IMAD.X R15, R9, 0x1, R32, P4 ;  /* 0x00000001090f8824 */ /* 0x000fe200020e0620 */
[----:B------:R1:W5:Y:S04]  /*c260*/  @!P3 LD.E.64 R76, desc[UR6][R12.64] ;  /* 0x000000060c4cb980 */ /* 0x000368000c101b00 */
[----:B------:R1:W5:Y:S04]  /*c270*/  @!P2 LD.E.64 R70, desc[UR6][R20.64] ;  /* 0x000000061446a980 */ /* 0x000368000c101b00 */
[----:B------:R1:W5:Y:S04]  /*c280*/  @!P2 LD.E.64 R72, desc[UR6][R24.64] ;  /* 0x000000061848a980 */ /* 0x000368000c101b00 */
[----:B------:R1:W5:Y:S04]  /*c290*/  @!P1 LD.E.64 R68, desc[UR6][R26.64] ;  /* 0x000000061a449980 */ /* 0x000368000c101b00 */
[----:B------:R1:W5:Y:S04]  /*c2a0*/  @!P1 LD.E.64 R66, desc[UR6][R28.64] ;  /* 0x000000061c429980 */ /* 0x000368000c101b00 */
[----:B------:R1:W5:Y:S04]  /*c2b0*/  @!P0 LD.E.64 R62, desc[UR6][R30.64] ;  /* 0x000000061e3e8980 */ /* 0x000368000c101b00 */
[----:B------:R1:W5:Y:S02]  /*c2c0*/  @!P0 LD.E.64 R64, desc[UR6][R14.64] ;  /* 0x000000060e408980 */ /* 0x000364000c101b00 */
.L_x_2997:
[----:B------:R-:W-:Y:S05]  /*c2d0*/  BSYNC B1 ;  /* 0x0000000000017941 */ /* 0x000fea0003800000 */
.L_x_2996:
[----:B-1---5:R-:W-:Y:S01]  /*c2e0*/  IMAD.MOV.U32 R4, RZ, RZ, R62 ;  /* 0x000000ffff047224 */ /* 0x022fe200078e003e */
[----:B------:R-:W-:Y:S01]  /*c2f0*/  UMOV UR4, 0xffffffff ;  /* 0xffffffff00047882 */ /* 0x000fe20000000000 */
[----:B--2---:R-:W-:Y:S01]  /*c300*/  IMAD.MOV.U32 R5, RZ, RZ, R63 ;  /* 0x000000ffff057224 */ /* 0x004fe200078e003f */
[----:B------:R-:W-:Y:S01]  /*c310*/  CS2R R46, SRZ ;  /* 0x00000000002e7805 */ /* 0x000fe2000001ff00 */
        /* <DEDUP_REMOVED lines=35> */
.L_x_3319:
        /* <DEDUP_REMOVED lines=24> */
[CC--:B---3--:R-:W-:Y:S01]  /*c6d0*/  @!P3 IADD3 R30, P5, R5.reuse, R28.reuse, RZ ;  /* 0x0000001c051eb210 */ /* 0x0c8fe20007fbe0ff */
[----:B------:R-:W-:Y:S01]  /*c6e0*/  @!P0 IMAD.SHL.U32 R32, R216, 0x2, RZ ;  /* 0x00000002d8208824 */ /* 0x000fe200078e00ff */
[----:B----4-:R-:W-:Y:S02]  /*c6f0*/  @!P3 IADD3 R28, P4, R14, R28, RZ ;  /* 0x0000001c0e1cb210 */ /* 0x010fe40007f9e0ff */
[-C--:B------:R-:W-:Y:S01]  /*c700*/  @!P2 IADD3 R26, P6, R5, R24.reuse, RZ ;  /* 0x00000018051aa210 */ /* 0x080fe20007fde0ff */
[--C-:B--2---:R-:W-:Y:S01]  /*c710*/  @!P3 IMAD.X R31, R4, 0x1, R10.reuse, P5 ;  /* 0x00000001041fb824 */ /* 0x104fe200028e060a */
[----:B------:R-:W-:Y:S01]  /*c720*/  @!P2 IADD3 R24, P5, R14, R24, RZ ;  /* 0x000000180e18a210 */ /* 0x000fe20007fbe0ff */
[----:B0-----:R-:W-:Y:S01]  /*c730*/  @!P3 IMAD.X R29, R9, 0x1, R10, P4 ;  /* 0x00000001091db824 */ /* 0x001fe200020e060a */
[----:B------:R-:W-:Y:S01]  /*c740*/  @!P1 SHF.L.U64.HI R13, R214, 0x1, R83 ;  /* 0x00000001d60d9819 */ /* 0x000fe20000010253 */
[--C-:B------:R-:W-:Y:S01]  /*c750*/  @!P2 IMAD.X R27, R4, 0x1, R11.reuse, P6 ;  /* 0x00000001041ba824 */ /* 0x100fe200030e060b */
[-C--:B------:R-:W-:Y:S01]  /*c760*/  @!P1 IADD3 R20, P4, R5, R12.reuse, RZ ;  /* 0x0000000c05149210 */ /* 0x080fe20007f9e0ff */
[----:B------:R-:W-:Y:S01]  /*c770*/  @!P2 IMAD.X R25, R9, 0x1, R11, P5 ;  /* 0x000000010919a824 */ /* 0x000fe200028e060b */
[----:B------:R-:W-:-:S02]  /*c780*/  @!P1 IADD3 R10, P6, R14, R12, RZ ;  /* 0x0000000c0e0a9210 */ /* 0x000fc40007fde0ff */
[----:B------:R-:W-:Y:S02]  /*c790*/  CS2R R54, SRZ ;  /* 0x0000000000367805 */ /* 0x000fe4000001ff00 */
[----:B------:R-:W-:Y:S01]  /*c7a0*/  @!P0 SHF.L.U64.HI R15, R216, 0x1, R79 ;  /* 0x00000001d80f8819 */ /* 0x000fe2000001024f */
[--C-:B------:R-:W-:Y:S01]  /*c7b0*/  @!P1 IMAD.X R21, R4, 0x1, R13.reuse, P4 ;  /* 0x0000000104159824 */ /* 0x100fe200020e060d */
[-C--:B------:R-:W-:Y:S01]  /*c7c0*/  @!P0 IADD3 R12, P5, R5, R32.reuse, RZ ;  /* 0x00000020050c8210 */ /* 0x080fe20007fbe0ff */
[----:B------:R-:W-:Y:S01]  /*c7d0*/  @!P1 IMAD.X R11, R9, 0x1, R13, P6 ;  /* 0x00000001090b9824 */ /* 0x000fe200030e060d */
[----:B------:R-:W-:Y:S02]  /*c7e0*/  @!P0 IADD3 R14, P4, R14, R32, RZ ;  /* 0x000000200e0e8210 */ /* 0x000fe40007f9e0ff */
[----:B------:R-:W-:Y:S02]  /*c7f0*/  CS2R R56, SRZ ;  /* 0x0000000000387805 */ /* 0x000fe4000001ff00 */
[----:B------:R-:W-:Y:S01]  /*c800*/  CS2R R50, SRZ ;  /* 0x0000000000327805 */ /* 0x000fe2000001ff00 */
[----:B------:R-:W-:Y:S01]  /*c810*/  @!P0 IMAD.X R13, R4, 0x1, R15, P5 ;  /* 0x00000001040d8824 */ /* 0x000fe200028e060f */
[----:B------:R-:W-:-:S02]  /*c820*/  CS2R R52, SRZ ;  /* 0x0000000000347805 */ /* 0x000fc4000001ff00 */
        /* <DEDUP_REMOVED lines=8> */
[----:B------:R0:W5:Y:S04]  /*c8b0*/  @!P1 LD.E.64 R52, desc[UR6][R10.64] ;  /* 0x000000060a349980 */ /* 0x000168000c101b00 */
[----:B------:R0:W5:Y:S04]  /*c8c0*/  @!P0 LD.E.64 R46, desc[UR6][R12.64] ;  /* 0x000000060c2e8980 */ /* 0x000168000c101b00 */
[----:B------:R0:W5:Y:S02]  /*c8d0*/  @!P0 LD.E.64 R48, desc[UR6][R14.64] ;  /* 0x000000060e308980 */ /* 0x000164000c101b00 */
.L_x_3000:
[----:B------:R-:W-:Y:S05]  /*c8e0*/  BSYNC B1 ;  /* 0x0000000000017941 */ /* 0x000fea0003800000 */
.L_x_2999:
[----:B--2--5:R-:W-:Y:S01]  /*c8f0*/  IMAD.MOV.U32 R4, RZ, RZ, R46 ;  /* 0x000000ffff047224 */ /* 0x024fe200078e002e */
[----:B------:R-:W-:Y:S01]  /*c900*/  UMOV UR4, 0xffffffff ;  /* 0xffffffff00047882 */ /* 0x000fe20000000000 */
[----:B---3--:R-:W-:Y:S02]  /*c910*/  IMAD.MOV.U32 R5, RZ, RZ, R47 ;  /* 0x000000ffff057224 */ /* 0x008fe400078e002f */
        /* <DEDUP_REMOVED lines=35> */
.L_x_3325:
        /* <DEDUP_REMOVED lines=27> */
[----:B0-----:R-:W-:Y:S02]  /*cd00*/  @!P3 IADD3 R32, P4, R14, R32, RZ ;  /* 0x000000200e20b210 */ /* 0x001fe40007f9e0ff */
[-C--:B------:R-:W-:Y:S01]  /*cd10*/  @!P2 IADD3 R30, P6, R5, R24.reuse, RZ ;  /* 0x00000018051ea210 */ /* 0x080fe20007fde0ff */
[--C-:B--2---:R-:W-:Y:S01]  /*cd20*/  @!P3 IMAD.X R81, R4, 0x1, R10.reuse, P5 ;  /* 0x000000010451b824 */ /* 0x104fe200028e060a */
[----:B------:R-:W-:Y:S01]  /*cd30*/  @!P2 IADD3 R24, P5, R14, R24, RZ ;  /* 0x000000180e18a210 */ /* 0x000fe20007fbe0ff */
[----:B------:R-:W-:Y:S01]  /*cd40*/  @!P3 IMAD.X R33, R9, 0x1, R10, P4 ;  /* 0x000000010921b824 */ /* 0x000fe200020e060a */
        /* <DEDUP_REMOVED lines=26> */
.L_x_3003:
[----:B------:R-:W-:Y:S05]  /*cef0*/  BSYNC B1 ;  /* 0x0000000000017941 */ /* 0x000fea0003800000 */
.L_x_3002:
        /* <DEDUP_REMOVED lines=35> */
[----:B-1----:R-:W0:Y:S04]  /*d130*/  SHFL.IDX PT, R8, R8, 0x3, 0x181f ;  /* 0x00781f0008087f89 */ /* 0x002e2800000e0000 */
[----:B------:R1:W2:Y:S04]  /*d140*/  SHFL.IDX PT, R10, R6, 0x3, 0x181f ;  /* 0x00781f00060a7f89 */ /* 0x0002a800000e0000 */
[----:B------:R1:W3:Y:S04]  /*d150*/  SHFL.IDX PT, R9, R7, 0x3, 0x181f ;  /* 0x00781f0007097f89 */ /* 0x0002e800000e0000 */
[----:B----4-:R-:W4:Y:S02]  /*d160*/  SHFL.IDX PT, R3, R3, 0x3, 0x181f ;  /* 0x00781f0003037f89 */ /* 0x010f2400000e0000 */
.L_x_3331:
[----:B-1----:R-:W5:Y:S01]  /*d170*/  LDL R7, [R1+0x68] ;  /* 0x0000680001077983 */ /* 0x002f620000100800 */
        /* <DEDUP_REMOVED lines=9> */
[----:B-----5:R-:W-:-:S04]  /*d210*/  LEA.HI R6, R7, R7, RZ, 0x1 ;  /* 0x0000000707067211 */ /* 0x020fc800078f08ff */
[----:B------:R-:W-:-:S05]  /*d220*/  LOP3.LUT R6, R6, 0xfffffffe, RZ, 0xc0, !PT ;  /* 0xfffffffe06067812 */ /* 0x000fca00078ec0ff */
[----:B------:R-:W-:Y:S01]  /*d230*/  IMAD.IADD R143, R7, 0x1, -R6 ;  /* 0x00000001078f7824 */ /* 0x000fe200078e0a06 */
[----:B------:R-:W-:-:S04]  /*d240*/  CS2R R6, SRZ ;  /* 0x0000000000067805 */ /* 0x000fc8000001ff00 */
[----:B------:R-:W-:Y:S01]  /*d250*/  SHF.L.U32 R143, R143, 0x1f, RZ ;  /* 0x0000001f8f8f7819 */ /* 0x000fe200000006ff */
[----:B------:R-:W-:Y:S06]  /*d260*/  @P0 BRA `(.L_x_3006) ;  /* 0x0000000000b80947 */ /* 0x000fec0003800000 */
        /* <DEDUP_REMOVED lines=13> */
[-C--:B--2---:R-:W-:Y:S01]  /*d340*/  @!P3 IADD3 R100, P5, R10, R94.reuse, RZ ;  /* 0x0000005e0a64b210 */ /* 0x084fe20007fbe0ff */
[----:B------:R-:W-:Y:S01]  /*d350*/  @!P0 IMAD.SHL.U32 R5, R216, 0x2, RZ ;  /* 0x00000002d8058824 */ /* 0x000fe200078e00ff */
[----:B----4-:R-:W-:Y:S02]  /*d360*/  @!P3 IADD3 R94, P4, R3, R94, RZ ;  /* 0x0000005e035eb210 */ /* 0x010fe40007f9e0ff */
[-C--:B------:R-:W-:Y:S01]  /*d370*/  @!P2 IADD3 R92, P6, R10, R90.reuse, RZ ;  /* 0x0000005a0a5ca210 */ /* 0x080fe20007fde0ff */
[----:B0-----:R-:W-:Y:S01]  /*d380*/  @!P3 IMAD.X R101, R8, 0x1, R91, P5 ;  /* 0x000000010865b824 */ /* 0x001fe200028e065b */
[----:B------:R-:W-:Y:S01]  /*d390*/  @!P1 SHF.L.U64.HI R83, R214, 0x1, R83 ;  /* 0x00000001d6539819 */ /* 0x000fe20000010253 */
[----:B---3--:R-:W-:Y:S01]  /*d3a0*/  @!P3 IMAD.X R95, R9, 0x1, R91, P4 ;  /* 0x00000001095fb824 */ /* 0x008fe200020e065b */
[----:B------:R-:W-:Y:S01]  /*d3b0*/  @!P2 IADD3 R90, P5, R3, R90, RZ ;  /* 0x0000005a035aa210 */ /* 0x000fe20007fbe0ff */
[----:B------:R-:W-:Y:S01]  /*d3c0*/  @!P2 IMAD.X R93, R8, 0x1, R82, P6 ;  /* 0x00000001085da824 */ /* 0x000fe200030e0652 */
[----:B------:R-:W-:-:S02]  /*d3d0*/  @!P1 IADD3 R80, P4, R10, R78, RZ ;  /* 0x0000004e0a509210 */ /* 0x000fc40007f9e0ff */
[----:B------:R-:W-:Y:S02]  /*d3e0*/  CS2R R20, SRZ ;  /* 0x0000000000147805 */ /* 0x000fe4000001ff00 */
[----:B------:R-:W-:Y:S01]  /*d3f0*/  @!P1 IADD3 R78, P6, R3, R78, RZ ;  /* 0x0000004e034e9210 */ /* 0x000fe20007fde0ff */
[C---:B------:R-:W-:Y:S01]  /*d400*/  @!P2 IMAD.X R91, R9.reuse, 0x1, R82, P5 ;  /* 0x00000001095ba824 */ /* 0x040fe200028e0652 */
[----:B------:R-:W-:Y:S01]  /*d410*/  @!P0 SHF.L.U64.HI R4, R216, 0x1, R79 ;  /* 0x00000001d8048819 */ /* 0x000fe2000001024f */
[--C-:B------:R-:W-:Y:S01]  /*d420*/  @!P1 IMAD.X R81, R8, 0x1, R83.reuse, P4 ;  /* 0x0000000108519824 */ /* 0x100fe200020e0653 */
[-C--:B------:R-:W-:Y:S01]  /*d430*/  @!P0 IADD3 R10, P5, R10, R5.reuse, RZ ;  /* 0x000000050a0a8210 */ /* 0x080fe20007fbe0ff */
[----:B------:R-:W-:Y:S01]  /*d440*/  @!P1 IMAD.X R79, R9, 0x1, R83, P6 ;  /* 0x00000001094f9824 */ /* 0x000fe200030e0653 */
[----:B------:R-:W-:Y:S02]  /*d450*/  @!P0 IADD3 R82, P4, R3, R5, RZ ;  /* 0x0000000503528210 */ /* 0x000fe40007f9e0ff */
[----:B------:R-:W-:-:S02]  /*d460*/  CS2R R24, SRZ ;  /* 0x0000000000187805 */ /* 0x000fc4000001ff00 */
[----:B------:R-:W-:Y:S01]  /*d470*/  CS2R R12, SRZ ;  /* 0x00000000000c7805 */ /* 0x000fe2000001ff00 */
[--C-:B------:R-:W-:Y:S01]  /*d480*/  @!P0 IMAD.X R11, R8, 0x1, R4.reuse, P5 ;  /* 0x00000001080b8824 */ /* 0x100fe200028e0604 */
[----:B------:R-:W-:Y:S01]  /*d490*/  CS2R R14, SRZ ;  /* 0x00000000000e7805 */ /* 0x000fe2000001ff00 */
[----:B------:R-:W-:Y:S01]  /*d4a0*/  @!P0 IMAD.X R83, R9, 0x1, R4, P4 ;  /* 0x0000000109538824 */ /* 0x000fe200020e0604 */
[----:B------:R-:W-:Y:S02]  /*d4b0*/  CS2R R4, SRZ ;  /* 0x0000000000047805 */ /* 0x000fe4000001ff00 */
[----:B------:R-:W-:Y:S01]  /*d4c0*/  CS2R R6, SRZ ;  /* 0x0000000000067805 */ /* 0x000fe2000001ff00 */
        /* <DEDUP_REMOVED lines=8> */
.L_x_3006:
[----:B------:R-:W-:Y:S05]  /*d550*/  BSYNC B1 ;  /* 0x0000000000017941 */ /* 0x000fea0003800000 */
.L_x_3005:
[----:B------:R-:W4:Y:S01]  /*d560*/  SYNCS.PHASECHK.TRANS64.TRYWAIT P0, [R16+URZ+0x38800], R143 ;  /* 0x0388008f100075a7 */ /* 0x000f22000800017f */
[----:B0----5:R-:W-:Y:S01]  /*d570*/  IMAD.MOV.U32 R8, RZ, RZ, R5 ;  /* 0x000000ffff087224 */ /* 0x021fe200078e0005 */
[----:B------:R-:W-:Y:S01]  /*d580*/  BSSY B1, `(.L_x_3007) ;  /* 0x0000021000017945 */ /* 0x000fe20003800000 */
[----:B---3--:R-:W-:Y:S02]  /*d590*/  IMAD.MOV.U32 R9, RZ, RZ, R12 ;  /* 0x000000ffff097224 */ /* 0x008fe400078e000c */
[----:B-12---:R-:W-:Y:S01]  /*d5a0*/  IMAD.MOV.U32 R10, RZ, RZ, R30 ;  /* 0x000000ffff0a7224 */ /* 0x006fe200078e001e */
[----:B------:R-:W-:Y:S01]  /*d5b0*/  PRMT R79, R8, 0x7610, R79 ;  /* 0x00007610084f7816 */ /* 0x000fe2000000004f */
[----:B------:R-:W-:Y:S01]  /*d5c0*/  IMAD.MOV.U32 R8, RZ, RZ, R20 ;  /* 0x000000ffff087224 */ /* 0x000fe200078e0014 */
[----:B------:R-:W-:Y:S01]  /*d5d0*/  PRMT R82, R9, 0x7610, R82 ;  /* 0x0000761009527816 */ /* 0x000fe20000000052 */
[----:B------:R-:W-:Y:S01]  /*d5e0*/  IMAD.MOV.U32 R9, RZ, RZ, R21 ;  /* 0x000000ffff097224 */ /* 0x000fe200078e0015 */
[----:B------:R-:W-:Y:S01]  /*d5f0*/  PRMT R95, R10, 0x7610, R95 ;  /* 0x000076100a5f7816 */ /* 0x000fe2000000005f */
[----:B----4-:R-:W-:Y:S01]  /*d600*/  IMAD.MOV.U32 R3, RZ, RZ, R4 ;  /* 0x000000ffff037224 */ /* 0x010fe200078e0004 */
        /* <DEDUP_REMOVED lines=17> */
[----:B------:R-:W-:Y:S01]  /*d720*/  IMAD.MOV.U32 R8, RZ, RZ, R32 ;  /* 0x000000ffff087224 */ /* 0x000fe200078e0020 */
[----:B------:R-:W-:Y:S01]  /*d730*/  PRMT R90, R9, 0x7610, R90 ;  /* 0x00007610095a7816 */ /* 0x000fe2000000005a */
[----:B------:R-:W-:Y:S01]  /*d740*/  IMAD.MOV.U32 R9, RZ, RZ, R33 ;  /* 0x000000ffff097224 */ /* 0x000fe200078e0021 */
[----:B------:R-:W-:-:S02]  /*d750*/  ISETP.GE.AND P1, PT, R212, R3, PT ;  /* 0x00000003d400720c */ /* 0x000fc40003f26270 */
[----:B------:R-:W-:Y:S02]  /*d760*/  PRMT R93, R10, 0x7610, R93 ;  /* 0x000076100a5d7816 */ /* 0x000fe4000000005d */
[----:B------:R-:W-:Y:S01]  /*d770*/  PRMT R94, R11, 0x7610, R94 ;  /* 0x000076100b5e7816 */ /* 0x000fe2000000005e */
[----:B------:R-:W-:Y:S08]  /*d780*/  @!P0 BRA `(.L_x_3008) ;  /* 0x0000024c00ac8947 */ /* 0x000ff00003800000 */
.L_x_3332:
[----:B------:R-:W-:Y:S05]  /*d790*/  BSYNC B1 ;  /* 0x0000000000017941 */ /* 0x000fea0003800000 */
.L_x_3007:
[----:B------:R-:W-:Y:S01]  /*d7a0*/  BSSY B1, `(.L_x_3009) ;  /* 0x00000cb000017945 */ /* 0x000fe20003800000 */
[----:B------:R-:W-:Y:S02]  /*d7b0*/  PRMT R101, R8, 0x7610, R101 ;  /* 0x0000761008657816 */ /* 0x000fe40000000065 */
[----:B------:R-:W-:Y:S01]  /*d7c0*/  PRMT R106, R9, 0x7610, R106 ;  /* 0x00007610096a7816 */ /* 0x000fe2000000006a */
[----:B------:R-:W-:Y:S06]  /*d7d0*/  @P1 BRA `(.L_x_3010) ;  /* 0x0000000c001c1947 */ /* 0x000fec0003800000 */
[----:B------:R-:W1:Y:S01]  /*d7e0*/  LDC R9, c[0x0][0x3f4] ;  /* 0x0000fd00ff097b82 */ /* 0x000e620000000800 */
[----:B------:R-:W-:Y:S01]  /*d7f0*/  BSSY B2, `(.L_x_3011) ;  /* 0x0000034000027945 */ /* 0x000fe20003800000 */
[-C--:B-1----:R-:W-:Y:S02]  /*d800*/  ISETP.GE.AND P0, PT, R22, R9.reuse, PT ;  /* 0x000000091600720c */ /* 0x082fe40003f06270 */
[-C--:B------:R-:W-:Y:S02]  /*d810*/  ISETP.GE.AND P1, PT, R215, R9.reuse, PT ;  /* 0x00000009d700720c */ /* 0x080fe40003f26270 */
[-C--:B------:R-:W-:Y:S02]  /*d820*/  ISETP.GE.AND P2, PT, R214, R9.reuse, PT ;  /* 0x00000009d600720c */ /* 0x080fe40003f46270 */
[----:B------:R-:W-:-:S07]  /*d830*/  ISETP.GE.AND P3, PT, R216, R9, PT ;  /* 0x00000009d800720c */ /* 0x000fce0003f66270 */
[----:B------:R-:W-:Y:S06]  /*d840*/  @P0 BRA `(.L_x_3012) ;  /* 0x0000000000b80947 */ /* 0x000fec0003800000 */
[----:B------:R-:W1:Y:S01]  /*d850*/  LDS.128 R8, [R0] ;  /* 0x0000000000087984 */ /* 0x000e620000000c00 */
        /* <DEDUP_REMOVED lines=8> */
[----:B0-----:R-:W-:Y:S01]  /*d8e0*/  PRMT R143, R141, 0x5410, R74 ;  /* 0x000054108d8f7816 */ /* 0x001fe2000000004a */
[----:B------:R-:W-:Y:S01]  /*d8f0*/  IMAD.U32 R141, R140, 0x10000, RZ ;  /* 0x000100008c8d7824 */ /* 0x000fe200078e00ff */
[----:B------:R-:W-:Y:S02]  /*d900*/  LOP3.LUT R142, R142, 0xffff0000, RZ, 0xc0, !PT ;  /* 0xffff00008e8e7812 */ /* 0x000fe400078ec0ff */
[----:B------:R-:W-:Y:S02]  /*d910*/  LOP3.LUT R140, R140, 0xffff0000, RZ, 0xc0, !PT ;  /* 0xffff00008c8c7812 */ /* 0x000fe400078ec0ff */
[C---:B-1----:R-:W-:Y:S01]  /*d920*/  LOP3.LUT R75, R10.reuse, 0xffff0000, RZ, 0xc0, !PT ;  /* 0xffff00000a4b7812 */ /* 0x042fe200078ec0ff */
[----:B------:R-:W-:Y:S01]  /*d930*/  IMAD.U32 R74, R10, 0x10000, RZ ;  /* 0x000100000a4a7824 */ /* 0x000fe200078e00ff */
[C---:B------:R-:W-:Y:S01]  /*d940*/  LOP3.LUT R77, R11.reuse, 0xffff0000, RZ, 0xc0, !PT ;  /* 0xffff00000b4d7812 */ /* 0x040fe200078ec0ff */
[----:B------:R-:W-:Y:S01]  /*d950*/  IMAD.U32 R76, R11, 0x10000, RZ ;  /* 0x000100000b4c7824 */ /* 0x000fe200078e00ff */
[C---:B------:R-:W-:Y:S01]  /*d960*/  LOP3.LUT R11, R8.reuse, 0xffff0000, RZ, 0xc0, !PT ;  /* 0xffff0000080b7812 */ /* 0x040fe200078ec0ff */
[C---:B------:R-:W-:Y:S01]  /*d970*/  FMUL.FTZ R145, R75.reuse, R144 ;  /* 0x000000904b917220 */ /* 0x040fe20000410000 */
[----:B------:R-:W-:Y:S01]  /*d980*/  FMUL.FTZ R75, R75, R141 ;  /* 0x0000008d4b4b7220 */ /* 0x000fe20000410000 */
[----:B------:R-:W-:-:S02]  /*d990*/  IMAD.U32 R10, R8, 0x10000, RZ ;  /* 0x00010000080a7824 */ /* 0x000fc400078e00ff */
[----:B------:R-:W-:Y:S01]  /*d9a0*/  FMUL.FTZ R147, R77, R142 ;  /* 0x0000008e4d937220 */ /* 0x000fe20000410000 */
[C---:B------:R-:W-:Y:S01]  /*d9b0*/  FFMA.FTZ R145, R74.reuse, R141, -R145 ;  /* 0x0000008d4a917223 */ /* 0x040fe20000010891 */
[----:B------:R-:W-:Y:S01]  /*d9c0*/  FFMA.FTZ R144, R74, R144, R75 ;  /* 0x000000904a907223 */ /* 0x000fe2000001004b */
[----:B------:R-:W-:Y:S02]  /*d9d0*/  IMAD.U32 R8, R9, 0x10000, RZ ;  /* 0x0001000009087824 */ /* 0x000fe400078e00ff */
        /* <DEDUP_REMOVED lines=21> */
.L_x_3012:
[----:B------:R-:W-:Y:S05]  /*db30*/  BSYNC B2 ;  /* 0x0000000000027941 */ /* 0x000fea0003800000 */
.L_x_3011:
[----:B------:R-:W-:Y:S04]  /*db40*/  BSSY B2, `(.L_x_3013) ;  /* 0x0000030000027945 */ /* 0x000fe80003800000 */
[----:B------:R-:W-:Y:S05]  /*db50*/  @P1 BRA `(.L_x_3014) ;  /* 0x0000000000b81947 */ /* 0x000fea0003800000 */
[----:B-1----:R-:W1:Y:S01]  /*db60*/  LDS.128 R8, [R0+0x4000] ;  /* 0x0040000000087984 */ /* 0x002e620000000c00 */
        /* <DEDUP_REMOVED lines=12> */
[C---:B-1----:R-:W-:Y:S01]  /*dc30*/  LOP3.LUT R71, R10.reuse, 0xffff0000, RZ, 0xc0, !PT ;  /* 0xffff00000a477812 */ /* 0x042fe200078ec0ff */
        /* <DEDUP_REMOVED lines=32> */
.L_x_3014:
[----:B------:R-:W-:Y:S05]  /*de40*/  BSYNC B2 ;  /* 0x0000000000027941 */ /* 0x000fea0003800000 */
.L_x_3013:
[----:B------:R-:W-:Y:S04]  /*de50*/  BSSY B2, `(.L_x_3015) ;  /* 0x0000030000027945 */ /* 0x000fe80003800000 */
[----:B------:R-:W-:Y:S05]  /*de60*/  @P2 BRA `(.L_x_3016) ;  /* 0x0000000000b82947 */ /* 0x000fea0003800000 */
[----:B-12---:R-:W1:Y:S01]  /*de70*/  LDS.128 R8, [R0+0x8000] ;  /* 0x0080000000087984 */ /* 0x006e620000000c00 */
        /* <DEDUP_REMOVED lines=45> */
.L_x_3016:
[----:B------:R-:W-:Y:S05]  /*e150*/  BSYNC B2 ;  /* 0x0000000000027941 */ /* 0x000fea0003800000 */
.L_x_3015:
[----:B------:R-:W-:Y:S05]  /*e160*/  @P3 BRA `(.L_x_3010) ;  /* 0x0000000000b83947 */ /* 0x000fea0003800000 */
[----:B-123--:R-:W1:Y:S01]  /*e170*/  LDS.128 R8, [R0+0xc000] ;  /* 0x00c0000000087984 */ /* 0x00ee620000000c00 */
        /* <DEDUP_REMOVED lines=45> */
.L_x_3010:
[----:B------:R-:W-:Y:S05]  /*e450*/  BSYNC B1 ;  /* 0x0000000000017941 */ /* 0x000fea0003800000 */
.L_x_3009:
[----:B-1234-:R-:W-:Y:S01]  /*e460*/  VIADD R8, R212, 0x20 ;  /* 0x00000020d4087836 */ /* 0x01efe20000000000 */
[----:B------:R-:W-:Y:S04]  /*e470*/  BSSY B1, `(.L_x_3017) ;  /* 0x00000ca000017945 */ /* 0x000fe80003800000 */
[----:B------:R-:W-:-:S13]  /*e480*/  ISETP.GE.AND P0, PT, R8, R3, PT ;  /* 0x000000030800720c */ /* 0x000fda0003f06270 */
[----:B------:R-:W-:Y:S05]  /*e490*/  @P0 BRA `(.L_x_3018) ;  /* 0x0000000c001c0947 */ /* 0x000fea0003800000 */
[----:B------:R-:W1:Y:S01]  /*e4a0*/  LDC R9, c[0x0][0x3f4] ;  /* 0x0000fd00ff097b82 */ /* 0x000e620000000800 */
[----:B------:R-:W-:Y:S01]  /*e4b0*/  BSSY B2, `(.L_x_3019) ;  /* 0x0000034000027945 */ /* 0x000fe20003800000 */
[-C--:B-1----:R-:W-:Y:S02]  /*e4c0*/  ISETP.GE.AND P0, PT, R22, R9.reuse, PT ;  /* 0x000000091600720c */ /* 0x082fe40003f06270 */
[-C--:B------:R-:W-:Y:S02]  /*e4d0*/  ISETP.GE.AND P1, PT, R215, R9.reuse, PT ;  /* 0x00000009d700720c */ /* 0x080fe40003f26270 */
[-C--:B------:R-:W-:Y:S02]  /*e4e0*/  ISETP.GE.AND P2, PT, R214, R9.reuse, PT ;  /* 0x00000009d600720c */ /* 0x080fe40003f46270 */
[----:B------:R-:W-:-:S07]  /*e4f0*/  ISETP.GE.AND P3, PT, R216, R9, PT ;  /* 0x00000009d800720c */ /* 0x000fce0003f66270 */
[----:B------:R-:W-:Y:S06]  /*e500*/  @P0 BRA `(.L_x_3020) ;  /* 0x0000000000b80947 */ /* 0x000fec0003800000 */
[----:B------:R-:W1:Y:S01]  /*e510*/  LDS.128 R8, [R0+0x1000] ;  /* 0x0010000000087984 */ /* 0x000e620000000c00 */
        /* <DEDUP_REMOVED lines=45> */
.L_x_3020:
[----:B------:R-:W-:Y:S05]  /*e7f0*/  BSYNC B2 ;  /* 0x0000000000027941 */ /* 0x000fea0003800000 */
.L_x_3019:
        /* <DEDUP_REMOVED lines=48> */
.L_x_3022:
[----:B------:R-:W-:Y:S05]  /*eb00*/  BSYNC B2 ;  /* 0x0000000000027941 */ /* 0x000fea0003800000 */
.L_x_3021:
        /* <DEDUP_REMOVED lines=48> */
.L_x_3024:
[----:B------:R-:W-:Y:S05]  /*ee10*/  BSYNC B2 ;  /* 0x0000000000027941 */ /* 0x000fea0003800000 */
.L_x_3023:
        /* <DEDUP_REMOVED lines=47> */
.L_x_3018:
[----:B------:R-:W-:Y:S05]  /*f110*/  BSYNC B1 ;  /* 0x0000000000017941 */ /* 0x000fea0003800000 */
.L_x_3017:
        /* <DEDUP_REMOVED lines=57> */
.L_x_3028:
[----:B------:R-:W-:Y:S05]  /*f4b0*/  BSYNC B2 ;  /* 0x0000000000027941 */ /* 0x000fea0003800000 */
.L_x_3027:
        /* <DEDUP_REMOVED lines=48> */
.L_x_3030:
[----:B------:R-:W-:Y:S05]  /*f7c0*/  BSYNC B2 ;  /* 0x0000000000027941 */ /* 0x000fea0003800000 */
.L_x_3029:
[----:B------:R-:W-:Y:S04]  /*f7d0*/  BSSY B2, `(.L_x_3031) ;  /* 0x0000030000027945 */ /* 0x000fe80003800000 */
[----:B------:R-:W-:Y:S05]  /*f7e0*/  @P2 BRA `(.L_x_3032) ;  /* 0x0000000000b82947 */ /* 0x000fea0003800000 */
[----:B-12---:R-:W1:Y:S01]  /*f7f0*/  LDS.128 R8, [R0+0xa000] ;  /* 0x00a0000000087984 */ /* 0x006e620000000c00 */
[--C-:B------:R-:W-:Y:S02]  /*f800*/  SHF.R.U64 R34, R34, 0x10, R35.reuse ;  /* 0x0000001022227819 */ /* 0x100fe40000001223 */
[----:B------:R-:W-:Y:S02]  /*f810*/  SHF.R.U32.HI R39, RZ, 0x10, R35 ;  /* 0x00000010ff277819 */ /* 0x000fe40000011623 */
[--C-:B------:R-:W-:Y:S02]  /*f820*/  SHF.R.U64 R35, R36, 0x10, R37.reuse ;  /* 0x0000001024237819 */ /* 0x100fe40000001225 */
[----:B------:R-:W-:Y:S02]  /*f830*/  SHF.R.U32.HI R36, RZ, 0x10, R37 ;  /* 0x00000010ff247819 */ /* 0x000fe40000011625 */
[----:B------:R-:W-:Y:S02]  /*f840*/  PRMT R96, R96, 0x5410, R39 ;  /* 0x0000541060607816 */ /* 0x000fe40000000027 */
[----:B------:R-:W-:-:S02]  /*f850*/  PRMT R99, R99, 0x5410, R36 ;  /* 0x0000541063637816 */ /* 0x000fc40000000024 */
[----:B------:R-:W-:Y:S01]  /*f860*/  PRMT R98, R98, 0x5410, R35 ;  /* 0x0000541062627816 */ /* 0x000fe20000000023 */
[C---:B------:R-:W-:Y:S01]  /*f870*/  IMAD.U32 R38, R96.reuse, 0x10000, RZ ;  /* 0x0001000060267824 */ /* 0x040fe200078e00ff */
        /* <DEDUP_REMOVED lines=9> */
[----:B------:R-:W-:Y:S01]  /*f910*/  FMUL.FTZ R41, R35, R39 ;  /* 0x0000002723297220 */ /* 0x000fe20000410000 */
[C---:B------:R-:W-:Y:S01]  /*f920*/  FMUL.FTZ R35, R37.reuse, R99 ;  /* 0x0000006325237220 */ /* 0x040fe20000410000 */
[----:B------:R-:W-:Y:S02]  /*f930*/  IMAD.U32 R10, R8, 0x10000, RZ ;  /* 0x00010000080a7824 */ /* 0x000fe400078e00ff */
[C---:B------:R-:W-:Y:S01]  /*f940*/  FFMA.FTZ R43, R34.reuse, R39, R42 ;  /* 0x00000027222b7223 */ /* 0x040fe2000001002a */
[----:B------:R-:W-:Y:S01]  /*f950*/  FMUL.FTZ R39, R37, R96 ;  /* 0x0000006025277220 */ /* 0x000fe20000410000 */
[C---:B------:R-:W-:Y:S02]  /*f960*/  IMAD.U32 R11, R9.reuse, 0x10000, RZ ;  /* 0x00010000090b7824 */ /* 0x040fe400078e00ff */
[----:B------:R-:W-:Y:S01]  /*f970*/  FFMA.FTZ R40, R34, R38, -R41 ;  /* 0x0000002622287223 */ /* 0x000fe20000010829 */
[----:B------:R-:W-:Y:S01]  /*f980*/  IMAD.U32 R37, R98, 0x10000, RZ ;  /* 0x0001000062257824 */ /* 0x000fe200078e00ff */
[----:B------:R-:W-:Y:S01]  /*f990*/  LOP3.LUT R8, R8, 0xffff0000, RZ, 0xc0, !PT ;  /* 0xffff000008087812 */ /* 0x000fe200078ec0ff */
[----:B------:R-:W-:Y:S01]  /*f9a0*/  FFMA.FTZ R96, R36, R96, -R35 ;  /* 0x0000006024607223 */ /* 0x000fe20000010823 */
[----:B------:R-:W-:Y:S01]  /*f9b0*/  LOP3.LUT R9, R9, 0xffff0000, RZ, 0xc0, !PT ;  /* 0xffff000009097812 */ /* 0x000fe200078ec0ff */
[C---:B------:R-:W-:Y:S01]  /*f9c0*/  IMAD.U32 R35, R97.reuse, 0x10000, RZ ;  /* 0x0001000061237824 */ /* 0x040fe200078e00ff */
[----:B------:R-:W-:Y:S01]  /*f9d0*/  LOP3.LUT R98, R98, 0xffff0000, RZ, 0xc0, !PT ;  /* 0xffff000062627812 */ /* 0x000fe200078ec0ff */
[----:B------:R-:W-:Y:S01]  /*f9e0*/  FFMA.FTZ R99, R36, R99, R39 ;  /* 0x0000006324637223 */ /* 0x000fe20000010027 */
[----:B------:R-:W-:Y:S01]  /*f9f0*/  LOP3.LUT R34, R97, 0xffff0000, RZ, 0xc0, !PT ;  /* 0xffff000061227812 */ /* 0x000fe200078ec0ff */
[C---:B------:R-:W-:Y:S01]  /*fa00*/  FMUL.FTZ R39, R8.reuse, R37 ;  /* 0x0000002508277220 */ /* 0x040fe20000410000 */
[----:B------:R-:W-:Y:S01]  /*fa10*/  FMUL.FTZ R36, R8, R35 ;  /* 0x0000002308247220 */ /* 0x000fe20000410000 */
[----:B------:R-:W-:-:S02]  /*fa20*/  FMUL.FTZ R38, R9, R98 ;  /* 0x0000006209267220 */ /* 0x000fc40000410000 */
[-C--:B------:R-:W-:Y:S01]  /*fa30*/  FMUL.FTZ R41, R9, R34.reuse ;  /* 0x0000002209297220 */ /* 0x080fe20000410000 */
[C---:B------:R-:W-:Y:S01]  /*fa40*/  FFMA.FTZ R8, R10.reuse, R35, -R39 ;  /* 0x000000230a087223 */ /* 0x040fe20000010827 */
[----:B------:R-:W-:Y:S01]  /*fa50*/  FFMA.FTZ R37, R10, R37, R36 ;  /* 0x000000250a257223 */ /* 0x000fe20000010024 */
[C---:B------:R-:W-:Y:S01]  /*fa60*/  FFMA.FTZ R9, R11.reuse, R34, -R38 ;  /* 0x000000220b097223 */ /* 0x040fe20000010826 */
[----:B------:R-:W-:Y:S01]  /*fa70*/  FFMA.FTZ R98, R11, R98, R41 ;  /* 0x000000620b627223 */ /* 0x000fe20000010029 */
[----:B------:R-:W-:Y:S02]  /*fa80*/  F2FP.BF16.F32.PACK_AB R10, R43, R40 ;  /* 0x000000282b0a723e */ /* 0x000fe400000010ff */
[----:B------:R-:W-:Y:S02]  /*fa90*/  F2FP.BF16.F32.PACK_AB R11, R99, R96 ;  /* 0x00000060630b723e */ /* 0x000fe400000010ff */
[----:B------:R-:W-:Y:S02]  /*faa0*/  F2FP.BF16.F32.PACK_AB R8, R37, R8 ;  /* 0x000000082508723e */ /* 0x000fe400000010ff */
[----:B------:R-:W-:-:S05]  /*fab0*/  F2FP.BF16.F32.PACK_AB R9, R98, R9 ;  /* 0x000000096209723e */ /* 0x000fca00000010ff */
[----:B------:R3:W-:Y:S02]  /*fac0*/  STS.128 [R0+0xa000], R8 ;  /* 0x00a0000800007388 */ /* 0x0007e40000000c00 */
.L_x_3032:
[----:B------:R-:W-:Y:S05]  /*fad0*/  BSYNC B2 ;  /* 0x0000000000027941 */ /* 0x000fea0003800000 */
.L_x_3031:
        /* <DEDUP_REMOVED lines=47> */
.L_x_3026:
[----:B------:R-:W-:Y:S05]  /*fdd0*/  BSYNC B1 ;  /* 0x0000000000017941 */ /* 0x000fea0003800000 */
.L_x_3025:
[----:B-1234-:R-:W-:-:S05]  /*fde0*/  VIADD R8, R212, 0x60 ;  /* 0x00000060d4087836 */ /* 0x01efca0000000000 */
        /* <DEDUP_REMOVED lines=22> */
[C---:B-1----:R-:W-:Y:S01]  /*ff50*/  LOP3.LUT R27, R10.reuse, 0xffff0000, RZ, 0xc0, !PT ;  /* 0xffff00000a1b7812 */ /* 0x042fe200078ec0ff */
        /* <DEDUP_REMOVED lines=32> */
.L_x_3035:
[----:B------:R-:W-:Y:S05]  /*10160*/  BSYNC B1 ;  /* 0x0000000000017941 */ /* 0x000fea0003800000 */
.L_x_3034:
[----:B------:R-:W-:Y:S04]  /*10170*/  BSSY B1, `(.L_x_3036) ;  /* 0x0000030000017945 */ /* 0x000fe80003800000 */
[----:B------:R-:W-:Y:S05]  /*10180*/  @P1 BRA `(.L_x_3037) ;  /* 0x0000000000b81947 */ /* 0x000fea0003800000 */
[----:B-1----:R-:W1:Y:S01]  /*10190*/  LDS.128 R8, [R0+0x7000] ;  /* 0x0070000000087984 */ /* 0x002e620000000c00 */
        /* <DEDUP_REMOVED lines=45> */
.L_x_3037:
[----:B------:R-:W-:Y:S05]  /*10470*/  BSYNC B1 ;  /* 0x0000000000017941 */ /* 0x000fea0003800000 */
.L_x_3036:
[----:B------:R-:W-:Y:S04]  /*10480*/  BSSY B1, `(.L_x_3038) ;  /* 0x0000030000017945 */ /* 0x000fe80003800000 */
[----:B------:R-:W-:Y:S05]  /*10490*/  @P2 BRA `(.L_x_3039) ;  /* 0x0000000000b82947 */ /* 0x000fea0003800000 */
[----:B-12---:R-:W1:Y:S01]  /*104a0*/  LDS.128 R8, [R0+0xb000] ;  /* 0x00b0000000087984 */ /* 0x006e620000000c00 */
        /* <DEDUP_REMOVED lines=45> */
.L_x_3039:
[----:B------:R-:W-:Y:S05]  /*10780*/  BSYNC B1 ;  /* 0x0000000000017941 */ /* 0x000fea0003800000 */
.L_x_3038:
        /* <DEDUP_REMOVED lines=13> */
[----:B------:R-:W-:Y:S01]  /*10860*/  PRMT R80, R80, 0x5410, R3 ;  /* 0x0000541050507816 */ /* 0x000fe20000000003 */
[C---:B-1----:R-:W-:Y:S01]  /*10870*/  IMAD.U32 R6, R10.reuse, 0x10000, RZ ;  /* 0x000100000a067824 */ /* 0x042fe200078e00ff */
[----:B------:R-:W-:Y:S01]  /*10880*/  LOP3.LUT R7, R10, 0xffff0000, RZ, 0xc0, !PT ;  /* 0xffff00000a077812 */ /* 0x000fe200078ec0ff */
[C---:B------:R-:W-:Y:S01]  /*10890*/  IMAD.U32 R10, R11.reuse, 0x10000, RZ ;  /* 0x000100000b0a7824 */ /* 0x040fe200078e00ff */
[----:B------:R-:W-:Y:S01]  /*108a0*/  LOP3.LUT R11, R11, 0xffff0000, RZ, 0xc0, !PT ;  /* 0xffff00000b0b7812 */ /* 0x000fe200078ec0ff */
[C---:B------:R-:W-:Y:S01]  /*108b0*/  IMAD.U32 R3, R8.reuse, 0x10000, RZ ;  /* 0x0001000008037824 */ /* 0x040fe200078e00ff */
[----:B------:R-:W-:Y:S01]  /*108c0*/  LOP3.LUT R4, R8, 0xffff0000, RZ, 0xc0, !PT ;  /* 0xffff000008047812 */ /* 0x000fe200078ec0ff */
[C---:B------:R-:W-:Y:S01]  /*108d0*/  FMUL.FTZ R15, R7.reuse, R13 ;  /* 0x0000000d070f7220 */ /* 0x040fe20000410000 */
[-C--:B------:R-:W-:Y:S01]  /*108e0*/  FMUL.FTZ R14, R7, R12.reuse ;  /* 0x0000000c070e7220 */ /* 0x080fe20000410000 */
[C---:B------:R-:W-:Y:S01]  /*108f0*/  FMUL.FTZ R7, R11.reuse, R81 ;  /* 0x000000510b077220 */ /* 0x040fe20000410000 */
[----:B------:R-:W-:Y:S01]  /*10900*/  FMUL.FTZ R11, R11, R79 ;  /* 0x0000004f0b0b7220 */ /* 0x000fe20000410000 */
[C---:B------:R-:W-:Y:S01]  /*10910*/  FFMA.FTZ R15, R6.reuse, R12, -R15 ;  /* 0x0000000c060f7223 */ /* 0x040fe2000001080f */
[----:B------:R-:W-:Y:S01]  /*10920*/  FFMA.FTZ R20, R6, R13, R14 ;  /* 0x0000000d06147223 */ /* 0x000fe2000001000e */
[----:B------:R-:W-:Y:S01]  /*10930*/  FFMA.FTZ R79, R10, R79, -R7 ;  /* 0x0000004f0a4f7223 */ /* 0x000fe20000010807 */
[----:B------:R-:W-:Y:S01]  /*10940*/  IMAD.U32 R7, R80, 0x10000, RZ ;  /* 0x0001000050077824 */ /* 0x000fe200078e00ff */
[C---:B------:R-:W-:Y:S01]  /*10950*/  LOP3.LUT R8, R9.reuse, 0xffff0000, RZ, 0xc0, !PT ;  /* 0xffff000009087812 */ /* 0x040fe200078ec0ff */
[----:B------:R-:W-:Y:S01]  /*10960*/  IMAD.U32 R6, R78, 0x10000, RZ ;  /* 0x000100004e067824 */ /* 0x000fe200078e00ff */
[----:B------:R-:W-:Y:S01]  /*10970*/  LOP3.LUT R80, R80, 0xffff0000, RZ, 0xc0, !PT ;  /* 0xffff000050507812 */ /* 0x000fe200078ec0ff */
[----:B------:R-:W-:Y:S01]  /*10980*/  FFMA.FTZ R24, R10, R81, R11 ;  /* 0x000000510a187223 */ /* 0x000fe2000001000b */
[----:B------:R-:W-:Y:S01]  /*10990*/  LOP3.LUT R78, R78, 0xffff0000, RZ, 0xc0, !PT ;  /* 0xffff00004e4e7812 */ /* 0x000fe200078ec0ff */
[----:B------:R-:W-:-:S02]  /*109a0*/  IMAD.U32 R5, R9, 0x10000, RZ ;  /* 0x0001000009057824 */ /* 0x000fc400078e00ff */
        /* <DEDUP_REMOVED lines=8> */
[----:B------:R-:W-:Y:S02]  /*10a30*/  F2FP.BF16.F32.PACK_AB R6, R20, R15 ;  /* 0x0000000f1406723e */ /* 0x000fe400000010ff */
[----:B------:R-:W-:-:S02]  /*10a40*/  F2FP.BF16.F32.PACK_AB R7, R24, R79 ;  /* 0x0000004f1807723e */ /* 0x000fc400000010ff */
[----:B------:R-:W-:Y:S02]  /*10a50*/  F2FP.BF16.F32.PACK_AB R4, R3, R4 ;  /* 0x000000040304723e */ /* 0x000fe400000010ff */
[----:B------:R-:W-:-:S05]  /*10a60*/  F2FP.BF16.F32.PACK_AB R5, R5, R14 ;  /* 0x0000000e0505723e */ /* 0x000fca00000010ff */
[----:B------:R1:W-:Y:S01]  /*10a70*/  STS.128 [R0+0xf000], R4 ;  /* 0x00f0000400007388 */ /* 0x0003e20000000c00 */
[----:B------:R-:W-:Y:S05]  /*10a80*/  BRA `(.L_x_3033) ;  /* 0x0000004c00747947 */ /* 0x000fea0003800000 */
.L_x_2994:
        /* <DEDUP_REMOVED lines=16> */
[C---:B------:R-:W-:Y:S01]  /*10b90*/  IMAD.WIDE.U32 R26, R3.reuse, UR6, R26 ;  /* 0x00000006031a7c25 */ /* 0x040fe2000f8e001a */
[----:B------:R-:W-:Y:S01]  /*10ba0*/  LEA R6, P0, R24, UR4, 0x1 ;  /* 0x0000000418067c11 */ /* 0x000fe2000f8008ff */
[----:B------:R-:W-:Y:S02]  /*10bb0*/  UMOV UR4, 0xffffffff ;  /* 0xffffffff00047882 */ /* 0x000fe40000000000 */
[----:B------:R-:W-:Y:S01]  /*10bc0*/  IMAD R7, R3, UR7, R4 ;  /* 0x0000000703077c24 */ /* 0x000fe2000f8e0204 */
[----:B------:R-:W-:Y:S01]  /*10bd0*/  ULDC.64 UR6, c[0x0][0x400] ;  /* 0x0001000000067ab9 */ /* 0x000fe20000000a00 */
[----:B------:R-:W-:Y:S01]  /*10be0*/  IMAD.IADD R5, R25, 0x1, R5 ;  /* 0x0000000119057824 */ /* 0x000fe200078e0205 */
[----:B------:R-:W-:Y:S01]  /*10bf0*/  LEA R3, P1, R26, UR6, 0x1 ;  /* 0x000000061a037c11 */ /* 0x000fe2000f8208ff */
[----:B------:R-:W-:-:S03]  /*10c00*/  IMAD.IADD R7, R27, 0x1, R7 ;  /* 0x000000011b077824 */ /* 0x000fc600078e0207 */
[----:B------:R-:W-:Y:S02]  /*10c10*/  LEA.HI.X R8, R24, UR5, R5, 0x1, P0 ;  /* 0x0000000518087c11 */ /* 0x000fe400080f0c05 */
[----:B------:R-:W-:Y:S01]  /*10c20*/  LEA.HI.X R7, R26, UR7, R7, 0x1, P1 ;  /* 0x000000071a077c11 */ /* 0x000fe200088f0c07 */
[----:B------:R-:W-:Y:S06]  /*10c30*/  BRA.DIV UR4, `(.L_x_3040) ;  /* 0x0000021a04947947 */ /* 0x000fec000b800000 */
[----:B------:R0:W1:Y:S04]  /*10c40*/  SHFL.IDX PT, R5, R8, RZ, 0x181f ;  /* 0x00181fff08057589 */ /* 0x00006800000e0000 */
[----:B------:R0:W2:Y:S04]  /*10c50*/  SHFL.IDX PT, R4, R6, RZ, 0x181f ;  /* 0x00181fff06047589 */ /* 0x0000a800000e0000 */
[----:B------:R0:W3:Y:S04]  /*10c60*/  SHFL.IDX PT, R9, R7, RZ, 0x181f ;  /* 0x00181fff07097589 */ /* 0x0000e800000e0000 */
[----:B------:R0:W4:Y:S02]  /*10c70*/  SHFL.IDX PT, R14, R3, RZ, 0x181f ;  /* 0x00181fff030e7589 */ /* 0x00012400000e0000 */
.L_x_3338:
        /* <DEDUP_REMOVED lines=14> */
[----:B--2---:R-:W-:Y:S01]  /*10d60*/  IMAD.MOV.U32 R10, RZ, RZ, R4 ;  /* 0x000000ffff0a7224 */ /* 0x004fe200078e0004 */
[----:B------:R-:W-:Y:S01]  /*10d70*/  ISETP.GE.AND P2, PT, R18, UR4, PT ;  /* 0x0000000412007c0c */ /* 0x000fe2000bf46270 */
[----:B-1----:R-:W-:Y:S01]  /*10d80*/  IMAD.MOV.U32 R11, RZ, RZ, R5 ;  /* 0x000000ffff0b7224 */ /* 0x002fe200078e0005 */
[----:B------:R-:W-:Y:S01]  /*10d90*/  ISETP.GE.AND P3, PT, R213, UR4, PT ;  /* 0x00000004d5007c0c */ /* 0x000fe2000bf66270 */
[----:B---3--:R-:W-:Y:S01]  /*10da0*/  IMAD.MOV.U32 R15, RZ, RZ, R9 ;  /* 0x000000ffff0f7224 */ /* 0x008fe200078e0009 */
[----:B------:R-:W-:Y:S02]  /*10db0*/  CS2R R56, SRZ ;  /* 0x0000000000387805 */ /* 0x000fe4000001ff00 */
[----:B------:R-:W-:Y:S01]  /*10dc0*/  CS2R R58, SRZ ;  /* 0x00000000003a7805 */ /* 0x000fe2000001ff00 */
[----:B------:R-:W-:-:S06]  /*10dd0*/  ULDC.64 UR6, c[0x0][0x208] ;  /* 0x0000820000067ab9 */ /* 0x000fcc0000000a00 */
        /* <DEDUP_REMOVED lines=10> */
[--C-:B------:R-:W-:Y:S02]  /*10e80*/  @!P2 IMAD.X R5, R5, 0x1, R24.reuse, P0 ;  /* 0x000000010505a824 */ /* 0x100fe400000e0618 */
[----:B------:R-:W-:-:S03]  /*10e90*/  @!P2 IMAD.X R21, R9, 0x1, R24, P1 ;  /* 0x000000010915a824 */ /* 0x000fc600008e0618 */
[----:B------:R1:W5:Y:S04]  /*10ea0*/  @!P2 LD.E.128 R60, desc[UR6][R4.64] ;  /* 0x00000006043ca980 */ /* 0x000368000c101d00 */
[----:B------:R1:W5:Y:S01]  /*10eb0*/  @!P2 LD.E.128 R64, desc[UR6][R20.64] ;  /* 0x000000061440a980 */ /* 0x000362000c101d00 */
[----:B------:R-:W-:-:S04]  /*10ec0*/  @!P3 IMAD.SHL.U32 R13, R12, 0x8, RZ ;  /* 0x000000080c0db824 */ /* 0x000fc800078e00ff */
[----:B------:R-:W-:-:S04]  /*10ed0*/  @!P3 IMAD.WIDE R10, R13, 0x2, R10 ;  /* 0x000000020d0ab825 */ /* 0x000fc800078e020a */
[----:B------:R-:W-:Y:S01]  /*10ee0*/  @!P3 IMAD.WIDE R12, R13, 0x2, R14 ;  /* 0x000000020d0cb825 */ /* 0x000fe200078e020e */
[----:B------:R1:W5:Y:S04]  /*10ef0*/  @!P3 LD.E.128 R56, desc[UR6][R10.64] ;  /* 0x000000060a38b980 */ /* 0x000368000c101d00 */
[----:B------:R1:W5:Y:S02]  /*10f00*/  @!P3 LD.E.128 R68, desc[UR6][R12.64] ;  /* 0x000000060c44b980 */ /* 0x000364000c101d00 */
.L_x_3042:
[----:B------:R-:W-:Y:S05]  /*10f10*/  BSYNC B1 ;  /* 0x0000000000017941 */ /* 0x000fea0003800000 */
.L_x_3041:
[----:B-12--5:R-:W-:Y:S01]  /*10f20*/  IMAD.MOV.U32 R4, RZ, RZ, R70 ;  /* 0x000000ffff047224 */ /* 0x026fe200078e0046 */
[----:B------:R-:W-:Y:S01]  /*10f30*/  UMOV UR4, 0xffffffff ;  /* 0xffffffff00047882 */ /* 0x000fe20000000000 */
[----:B------:R-:W-:Y:S01]  /*10f40*/  IMAD.MOV.U32 R5, RZ, RZ, R71 ;  /* 0x000000ffff057224 */ /* 0x000fe200078e0047 */
        /* <DEDUP_REMOVED lines=36> */
.L_x_3344:
        /* <DEDUP_REMOVED lines=31> */
[----:B0-----:R-:W-:-:S03]  /*11380*/  @!P2 IMAD.X R11, R9, 0x1, R20, P1 ;  /* 0x00000001090ba824 */ /* 0x001fc600008e0614 */
[----:B------:R0:W5:Y:S04]  /*11390*/  @!P2 LD.E.128 R44, desc[UR6][R4.64] ;  /* 0x00000006042ca980 */ /* 0x000168000c101d00 */
[----:B------:R0:W5:Y:S01]  /*113a0*/  @!P2 LD.E.128 R48, desc[UR6][R10.64] ;  /* 0x000000060a30a980 */ /* 0x000162000c101d00 */
[----:B------:R-:W-:Y:S02]  /*113b0*/  @!P3 IMAD.SHL.U32 R21, R15, 0x8, RZ ;  /* 0x000000080f15b824 */ /* 0x000fe400078e00ff */
[----:B------:R-:W-:Y:S02]  /*113c0*/  IMAD.MOV.U32 R15, RZ, RZ, R9 ;  /* 0x000000ffff0f7224 */ /* 0x000fe400078e0009 */
[----:B------:R-:W-:-:S04]  /*113d0*/  @!P3 IMAD.WIDE R12, R21, 0x2, R12 ;  /* 0x00000002150cb825 */ /* 0x000fc800078e020c */
[----:B------:R-:W-:Y:S01]  /*113e0*/  @!P3 IMAD.WIDE R14, R21, 0x2, R14 ;  /* 0x00000002150eb825 */ /* 0x000fe200078e020e */
[----:B------:R0:W5:Y:S04]  /*113f0*/  @!P3 LD.E.128 R40, desc[UR6][R12.64] ;  /* 0x000000060c28b980 */ /* 0x000168000c101d00 */
[----:B------:R0:W5:Y:S02]  /*11400*/  @!P3 LD.E.128 R52, desc[UR6][R14.64] ;  /* 0x000000060e34b980 */ /* 0x000164000c101d00 */
.L_x_3045:
[----:B------:R-:W-:Y:S05]  /*11410*/  BSYNC B1 ;  /* 0x0000000000017941 */ /* 0x000fea0003800000 */
.L_x_3044:
        /* <DEDUP_REMOVED lines=38> */
.L_x_3350:
        /* <DEDUP_REMOVED lines=24> */
[----:B0-----:R-:W-:Y:S02]  /*11800*/  @!P2 IADD3 R10, P1, R14, R11, RZ ;  /* 0x0000000b0e0aa210 */ /* 0x001fe40007f3e0ff */
[----:B------:R-:W-:Y:S02]  /*11810*/  CS2R R36, SRZ ;  /* 0x0000000000247805 */ /* 0x000fe4000001ff00 */
[----:B------:R-:W-:Y:S01]  /*11820*/  CS2R R38, SRZ ;  /* 0x0000000000267805 */ /* 0x000fe2000001ff00 */
[--C-:B------:R-:W-:Y:S01]  /*11830*/  @!P2 IMAD.X R5, R5, 0x1, R28.reuse, P0 ;  /* 0x000000010505a824 */ /* 0x100fe200000e061c */
[----:B------:R-:W-:Y:S01]  /*11840*/  CS2R R30, SRZ ;  /* 0x00000000001e7805 */ /* 0x000fe2000001ff00 */
[----:B------:R-:W-:Y:S01]  /*11850*/  @!P2 IMAD.X R11, R9, 0x1, R28, P1 ;  /* 0x00000001090ba824 */ /* 0x000fe200008e061c */
[----:B------:R-:W-:-:S02]  /*11860*/  CS2R R34, SRZ ;  /* 0x0000000000227805 */ /* 0x000fc4000001ff00 */
[----:B------:R-:W-:-:S06]  /*11870*/  CS2R R32, SRZ ;  /* 0x0000000000207805 */ /* 0x000fcc000001ff00 */
[----:B------:R0:W5:Y:S01]  /*11880*/  @!P2 LD.E.128 R32, desc[UR6][R10.64] ;  /* 0x000000060a20a980 */ /* 0x000162000c101d00 */
[----:B----4-:R-:W-:Y:S02]  /*11890*/  @!P3 IMAD.SHL.U32 R29, R15, 0x8, RZ ;  /* 0x000000080f1db824 */ /* 0x010fe400078e00ff */
[----:B------:R-:W-:Y:S02]  /*118a0*/  IMAD.MOV.U32 R15, RZ, RZ, R9 ;  /* 0x000000ffff0f7224 */ /* 0x000fe400078e0009 */
[----:B------:R-:W-:-:S04]  /*118b0*/  @!P3 IMAD.WIDE R20, R29, 0x2, R12 ;  /* 0x000000021d14b825 */ /* 0x000fc800078e020c */
[----:B------:R-:W-:Y:S01]  /*118c0*/  @!P3 IMAD.WIDE R12, R29, 0x2, R14 ;  /* 0x000000021d0cb825 */ /* 0x000fe200078e020e */
[----:B------:R-:W-:Y:S01]  /*118d0*/  CS2R R28, SRZ ;  /* 0x00000000001c7805 */ /* 0x000fe2000001ff00 */
[----:B------:R0:W5:Y:S04]  /*118e0*/  @!P3 LD.E.128 R24, desc[UR6][R20.64] ;  /* 0x000000061418b980 */ /* 0x000168000c101d00 */
[----:B------:R0:W5:Y:S04]  /*118f0*/  @!P3 LD.E.128 R36, desc[UR6][R12.64] ;  /* 0x000000060c24b980 */ /* 0x000168000c101d00 */
[----:B------:R0:W5:Y:S02]  /*11900*/  @!P2 LD.E.128 R28, desc[UR6][R4.64] ;  /* 0x00000006041ca980 */ /* 0x000164000c101d00 */
.L_x_3048:
[----:B------:R-:W-:Y:S05]  /*11910*/  BSYNC B1 ;  /* 0x0000000000017941 */ /* 0x000fea0003800000 */
.L_x_3047:
        /* <DEDUP_REMOVED lines=38> */
[----:B------:R0:W0:Y:S02]  /*11b80*/  SHFL.IDX PT, R76, R3, 0x3, 0x181f ;  /* 0x00781f00034c7f89 */ /* 0x00002400000e0000 */
.L_x_3356:
[----:B------:R-:W4:Y:S01]  /*11b90*/  LDL R12, [R1+0x68] ;  /* 0x00006800010c7983 */ /* 0x000f220000100800 */
[----:B------:R-:W-:Y:S01]  /*11ba0*/  VIADD R78, R78, 0x60 ;  /* 0x000000604e4e7836 */ /* 0x000fe20000000000 */
[----:B------:R-:W-:Y:S01]  /*11bb0*/  BSSY B1, `(.L_x_3050) ;  /* 0x000002a000017945 */ /* 0x000fe20003800000 */
[----:B01----:R-:W-:Y:S02]  /*11bc0*/  CS2R R6, SRZ ;  /* 0x0000000000067805 */ /* 0x003fe4000001ff00 */
        /* <DEDUP_REMOVED lines=24> */
[----:B------:R-:W-:Y:S02]  /*11d50*/  @!P2 IADD3 R78, P1, R76, R79, RZ ;  /* 0x0000004f4c4ea210 */ /* 0x000fe40007f3e0ff */
[----:B------:R-:W-:Y:S02]  /*11d60*/  CS2R R8, SRZ ;  /* 0x0000000000087805 */ /* 0x000fe4000001ff00 */
[----:B------:R-:W-:Y:S01]  /*11d70*/  CS2R R10, SRZ ;  /* 0x00000000000a7805 */ /* 0x000fe2000001ff00 */
[--C-:B------:R-:W-:Y:S01]  /*11d80*/  @!P2 IMAD.X R21, R21, 0x1, R6.reuse, P0 ;  /* 0x000000011515a824 */ /* 0x100fe200000e0606 */
[----:B------:R-:W-:Y:S01]  /*11d90*/  CS2R R12, SRZ ;  /* 0x00000000000c7805 */ /* 0x000fe2000001ff00 */
[----:B------:R-:W-:Y:S01]  /*11da0*/  @!P2 IMAD.X R79, R77, 0x1, R6, P1 ;  /* 0x000000014d4fa824 */ /* 0x000fe200008e0606 */
[----:B------:R-:W-:-:S02]  /*11db0*/  CS2R R14, SRZ ;  /* 0x00000000000e7805 */ /* 0x000fc4000001ff00 */
[----:B------:R-:W-:-:S04]  /*11dc0*/  CS2R R6, SRZ ;  /* 0x0000000000067805 */ /* 0x000fc8000001ff00 */
[----:B------:R0:W5:Y:S01]  /*11dd0*/  @!P2 LD.E.128 R12, desc[UR6][R20.64] ;  /* 0x00000006140ca980 */ /* 0x000162000c101d00 */
[----:B----4-:R-:W-:-:S04]  /*11de0*/  @!P3 IMAD.SHL.U32 R81, R80, 0x8, RZ ;  /* 0x000000085051b824 */ /* 0x010fc800078e00ff */
[----:B------:R-:W-:Y:S01]  /*11df0*/  @!P3 IMAD.WIDE R82, R81, 0x2, R4 ;  /* 0x000000025152b825 */ /* 0x000fe200078e0204 */
[----:B------:R-:W-:-:S03]  /*11e00*/  CS2R R4, SRZ ;  /* 0x0000000000047805 */ /* 0x000fc6000001ff00 */
[----:B------:R-:W-:Y:S01]  /*11e10*/  @!P3 IMAD.WIDE R80, R81, 0x2, R76 ;  /* 0x000000025150b825 */ /* 0x000fe200078e024c */
[----:B------:R0:W5:Y:S04]  /*11e20*/  @!P3 LD.E.128 R72, desc[UR6][R82.64] ;  /* 0x000000065248b980 */ /* 0x000168000c101d00 */
[----:B------:R0:W5:Y:S04]  /*11e30*/  @!P3 LD.E.128 R8, desc[UR6][R80.64] ;  /* 0x000000065008b980 */ /* 0x000168000c101d00 */
[----:B------:R0:W5:Y:S02]  /*11e40*/  @!P2 LD.E.128 R4, desc[UR6][R78.64] ;  /* 0x000000064e04a980 */ /* 0x000164000c101d00 */
.L_x_3051:
[----:B------:R-:W-:Y:S05]  /*11e50*/  BSYNC B1 ;  /* 0x0000000000017941 */ /* 0x000fea0003800000 */
.L_x_3050:
[----:B------:R-:W1:Y:S01]  /*11e60*/  SYNCS.PHASECHK.TRANS64.TRYWAIT P0, [R16+URZ+0x38800], R139 ;  /* 0x0388008b100075a7 */ /* 0x000e62000800017f */
[----:B-----5:R-:W-:Y:S01]  /*11e70*/  IMAD.MOV.U32 R76, RZ, RZ, R10 ;  /* 0x000000ffff4c7224 */ /* 0x020fe200078e000a */
[----:B------:R-:W-:Y:S01]  /*11e80*/  BSSY B1, `(.L_x_3052) ;  /* 0x000001f000017945 */ /* 0x000fe20003800000 */
[----:B------:R-:W-:Y:S02]  /*11e90*/  IMAD.MOV.U32 R3, RZ, RZ, R4 ;  /* 0x000000ffff037224 */ /* 0x000fe400078e0004 */
[----:B------:R-:W-:Y:S01]  /*11ea0*/  IMAD.MOV.U32 R77, RZ, RZ, R12 ;  /* 0x000000ffff4d7224 */ /* 0x000fe200078e000c */
[----:B------:R-:W-:Y:S01]  /*11eb0*/  PRMT R85, R76, 0x7610, R85 ;  /* 0x000076104c557816 */ /* 0x000fe20000000055 */
[----:B------:R-:W-:Y:S01]  /*11ec0*/  IMAD.MOV.U32 R76, RZ, RZ, R11 ;  /* 0x000000ffff4c7224 */ /* 0x000fe200078e000b */
[----:B------:R-:W-:Y:S01]  /*11ed0*/  PRMT R99, R3, 0x7610, R99 ;  /* 0x0000761003637816 */ /* 0x000fe20000000063 */
[----:B0-----:R-:W-:Y:S01]  /*11ee0*/  IMAD.MOV.U32 R78, RZ, RZ, R13 ;  /* 0x000000ffff4e7224 */ /* 0x001fe200078e000d */
[----:B------:R-:W-:Y:S01]  /*11ef0*/  PRMT R103, R77, 0x7610, R103 ;  /* 0x000076104d677816 */ /* 0x000fe20000000067 */
[----:B------:R-:W-:Y:S01]  /*11f00*/  IMAD.MOV.U32 R3, RZ, RZ, R7 ;  /* 0x000000ffff037224 */ /* 0x000fe200078e0007 */
[----:B------:R-:W-:Y:S01]  /*11f10*/  PRMT R86, R76, 0x7610, R86 ;  /* 0x000076104c567816 */ /* 0x000fe20000000056 */
[----:B---3--:R-:W-:Y:S01]  /*11f20*/  IMAD.MOV.U32 R20, RZ, RZ, R5 ;  /* 0x000000ffff147224 */ /* 0x008fe200078e0005 */
[----:B------:R-:W-:Y:S01]  /*11f30*/  PRMT R104, R78, 0x7610, R104 ;  /* 0x000076104e687816 */ /* 0x000fe20000000068 */
[----:B--2---:R-:W-:Y:S01]  /*11f40*/  IMAD.MOV.U32 R21, RZ, RZ, R6 ;  /* 0x000000ffff157224 */ /* 0x004fe200078e0006 */
        /* <DEDUP_REMOVED lines=17> */
[----:B-1----:R-:W-:Y:S08]  /*12060*/  @!P0 BRA `(.L_x_3053) ;  /* 0x0000020c004c8947 */ /* 0x002ff00003800000 */
.L_x_3357:
[----:B------:R-:W-:Y:S05]  /*12070*/  BSYNC B1 ;  /* 0x0000000000017941 */ /* 0x000fea0003800000 */
.L_x_3052:
[----:B------:R-:W-:Y:S01]  /*12080*/  BSSY B1, `(.L_x_3054) ;  /* 0x00000dc000017945 */ /* 0x000fe20003800000 */
        /* <DEDUP_REMOVED lines=9> */
[----:B------:R-:W-:Y:S02]  /*12120*/  LEA.HI R76, R140, R237, RZ, 0x1d ;  /* 0x000000ed8c4c7211 */ /* 0x000fe400078fe8ff */
[----:B------:R-:W-:Y:S02]  /*12130*/  SHF.R.U64 R143, R64, 0x10, R65 ;  /* 0x00000010408f7819 */ /* 0x000fe40000001241 */
[----:B------:R-:W-:Y:S01]  /*12140*/  SHF.R.S32.HI R79, RZ, 0x1f, R76 ;  /* 0x0000001fff4f7819 */ /* 0x000fe2000001144c */
[----:B------:R-:W-:Y:S01]  /*12150*/  IMAD.SHL.U32 R77, R76, 0x8, RZ ;  /* 0x000000084c4d7824 */ /* 0x000fe200078e00ff */
[----:B------:R-:W-:Y:S02]  /*12160*/  SHF.R.U64 R60, R60, 0x10, R61 ;  /* 0x000000103c3c7819 */ /* 0x000fe4000000123d */
[----:B------:R-:W-:Y:S02]  /*12170*/  LEA.HI R79, R79, R76, RZ, 0x3 ;  /* 0x0000004c4f4f7211 */ /* 0x000fe400078f18ff */
[----:B------:R-:W-:-:S02]  /*12180*/  LOP3.LUT R77, R77, 0x38, RZ, 0xc0, !PT ;  /* 0x000000384d4d7812 */ /* 0x000fc400078ec0ff */
[----:B------:R-:W-:Y:S01]  /*12190*/  SHF.R.U32.HI R145, RZ, 0x10, R61 ;  /* 0x00000010ff917819 */ /* 0x000fe2000001163d */
[----:B------:R-:W-:Y:S01]  /*121a0*/  IMAD.SHL.U32 R79, R79, 0x400, RZ ;  /* 0x000004004f4f7824 */ /* 0x000fe200078e00ff */
[----:B------:R-:W-:Y:S02]  /*121b0*/  LOP3.LUT R76, R77, 0x1c0, R156, 0xf8, !PT ;  /* 0x000001c04d4c7812 */ /* 0x000fe400078ef89c */
[----:B------:R-:W-:Y:S02]  /*121c0*/  PRMT R142, R142, 0x5410, R143 ;  /* 0x000054108e8e7816 */ /* 0x000fe4000000008f */
[----:B------:R-:W-:Y:S02]  /*121d0*/  LOP3.LUT R76, R76, R229, RZ, 0x3c, !PT ;  /* 0x000000e54c4c7212 */ /* 0x000fe400078e3cff */
[----:B------:R-:W-:Y:S01]  /*121e0*/  LOP3.LUT R79, R79, 0x7fffe000, RZ, 0xc0, !PT ;  /* 0x7fffe0004f4f7812 */ /* 0x000fe200078ec0ff */
[----:B------:R-:W-:Y:S01]  /*121f0*/  IMAD.U32 R152, R142, 0x10000, RZ ;  /* 0x000100008e987824 */ /* 0x000fe200078e00ff */
[----:B------:R-:W-:-:S02]  /*12200*/  PRMT R61, R91, 0x5432, R60 ;  /* 0x000054325b3d7816 */ /* 0x000fc4000000003c */
[----:B0-----:R-:W-:Y:S02]  /*12210*/  IADD3 R139, R76, R79, R228 ;  /* 0x0000004f4c8b7210 */ /* 0x001fe40007ffe0e4 */
[----:B------:R-:W0:Y:S01]  /*12220*/  LDS.128 R76, [R0] ;  /* 0x00000000004c7984 */ /* 0x000e220000000c00 */
[----:B------:R-:W-:Y:S02]  /*12230*/  SHF.R.U32.HI R64, RZ, 0x10, R65 ;  /* 0x00000010ff407819 */ /* 0x000fe40000011641 */
[----:B------:R-:W-:Y:S01]  /*12240*/  IMAD R139, R139, 0x2, R16 ;  /* 0x000000028b8b7824 */ /* 0x000fe200078e0210 */
[--C-:B------:R-:W-:Y:S02]  /*12250*/  SHF.R.U64 R65, R66, 0x10, R67.reuse ;  /* 0x0000001042417819 */ /* 0x100fe40000001243 */
[----:B------:R-:W-:Y:S02]  /*12260*/  SHF.R.U32.HI R66, RZ, 0x10, R67 ;  /* 0x00000010ff427819 */ /* 0x000fe40000011643 */
[----:B------:R-:W1:Y:S01]  /*12270*/  LDS.128 R80, [R139+0x14400] ;  /* 0x014400008b507984 */ /* 0x000e620000000c00 */
[----:B------:R-:W-:-:S02]  /*12280*/  SHF.R.U64 R62, R62, 0x10, R63 ;  /* 0x000000103e3e7819 */ /* 0x000fc4000000123f */
[----:B------:R-:W-:Y:S02]  /*12290*/  SHF.R.U32.HI R63, RZ, 0x10, R63 ;  /* 0x00000010ff3f7819 */ /* 0x000fe4000001163f */
[----:B------:R-:W-:Y:S02]  /*122a0*/  PRMT R141, R141, 0x5410, R64 ;  /* 0x000054108d8d7816 */ /* 0x000fe40000000040 */
[----:B------:R-:W-:Y:S02]  /*122b0*/  PRMT R64, R86, 0x5432, R65 ;  /* 0x0000543256407816 */ /* 0x000fe40000000041 */
[----:B------:R-:W-:Y:S01]  /*122c0*/  PRMT R60, R90, 0x5432, R145 ;  /* 0x000054325a3c7816 */ /* 0x000fe20000000091 */
[----:B------:R-:W-:Y:S01]  /*122d0*/  IMAD.U32 R153, R141, 0x10000, RZ ;  /* 0x000100008d997824 */ /* 0x000fe200078e00ff */
[----:B------:R-:W-:Y:S02]  /*122e0*/  PRMT R65, R85, 0x5432, R66 ;  /* 0x0000543255417816 */ /* 0x000fe40000000042 */
[----:B------:R-:W-:Y:S01]  /*122f0*/  PRMT R63, R88, 0x5432, R63 ;  /* 0x00005432583f7816 */ /* 0x000fe2000000003f */
[----:B------:R-:W-:Y:S01]  /*12300*/  IMAD.U32 R151, R60, 0x10000, RZ ;  /* 0x000100003c977824 */ /* 0x000fe200078e00ff */
[----:B------:R-:W-:-:S02]  /*12310*/  LOP3.LUT R141, R141, 0xffff0000, RZ, 0xc0, !PT ;  /* 0xffff00008d8d7812 */ /* 0x000fc400078ec0ff */
[----:B------:R-:W-:Y:S01]  /*12320*/  PRMT R62, R89, 0x5432, R62 ;  /* 0x00005432593e7816 */ /* 0x000fe2000000003e */
[----:B0-----:R-:W-:Y:S01]  /*12330*/  IMAD.U32 R147, R76, 0x10000, RZ ;  /* 0x000100004c937824 */ /* 0x001fe200078e00ff */
[C---:B------:R-:W-:Y:S01]  /*12340*/  LOP3.LUT R66, R78.reuse, 0xffff0000, RZ, 0xc0, !PT ;  /* 0xffff00004e427812 */ /* 0x040fe200078ec0ff */
[----:B------:R-:W-:Y:S01]  /*12350*/  IMAD.U32 R67, R78, 0x10000, RZ ;  /* 0x000100004e437824 */ /* 0x000fe200078e00ff */
[C---:B------:R-:W-:Y:S01]  /*12360*/  LOP3.LUT R78, R79.reuse, 0xffff0000, RZ, 0xc0, !PT ;  /* 0xffff00004f4e7812 */ /* 0x040fe200078ec0ff */
[----:B------:R-:W-:Y:S01]  /*12370*/  IMAD.U32 R145, R79, 0x10000, RZ ;  /* 0x000100004f917824 */ /* 0x000fe200078e00ff */
[----:B------:R-:W-:Y:S01]  /*12380*/  LOP3.LUT R76, R76, 0xffff0000, RZ, 0xc0, !PT ;  /* 0xffff00004c4c7812 */ /* 0x000fe200078ec0ff */
[C---:B------:R-:W-:Y:S01]  /*12390*/  IMAD.U32 R146, R77.reuse, 0x10000, RZ ;  /* 0x000100004d927824 */ /* 0x040fe200078e00ff */
[----:B------:R-:W-:Y:S01]  /*123a0*/  LOP3.LUT R77, R77, 0xffff0000, RZ, 0xc0, !PT ;  /* 0xffff00004d4d7812 */ /* 0x000fe200078ec0ff */
[C---:B-1----:R-:W-:Y:S01]  /*123b0*/  IMAD.U32 R148, R80.reuse, 0x10000, RZ ;  /* 0x0001000050947824 */ /* 0x042fe200078e00ff */
[C---:B------:R-:W-:Y:S01]  /*123c0*/  LOP3.LUT R144, R81.reuse, 0xffff0000, RZ, 0xc0, !PT ;  /* 0xffff000051907812 */ /* 0x040fe200078ec0ff */
[----:B------:R-:W-:Y:S01]  /*123d0*/  IMAD.U32 R150, R81, 0x10000, RZ ;  /* 0x0001000051967824 */ /* 0x000fe200078e00ff */
[----:B------:R-:W-:Y:S01]  /*123e0*/  LOP3.LUT R143, R80, 0xffff0000, RZ, 0xc0, !PT ;  /* 0xffff0000508f7812 */ /* 0x000fe200078ec0ff */
[----:B------:R-:W-:-:S02]  /*123f0*/  IMAD.U32 R81, R61, 0x10000, RZ ;  /* 0x000100003d517824 */ /* 0x000fc400078e00ff */
[-C--:B------:R-:W-:Y:S01]  /*12400*/  FMUL.FTZ R154, R148, R152.reuse ;  /* 0x00000098949a7220 */ /* 0x080fe20000410000 */
[C---:B------:R-:W-:Y:S01]  /*12410*/  IMAD.U32 R80, R82.reuse, 0x10000, RZ ;  /* 0x0001000052507824 */ /* 0x040fe200078e00ff */
[----:B------:R-:W-:Y:S01]  /*12420*/  LOP3.LUT R79, R82, 0xffff0000, RZ, 0xc0, !PT ;  /* 0xffff0000524f7812 */ /* 0x000fe200078ec0ff */
[-C--:B------:R-:W-:Y:S01]  /*12430*/  FMUL.FTZ R148, R148, R81.reuse ;  /* 0x0000005194947220 */ /* 0x080fe20000410000 */
[C---:B------:R-:W-:Y:S01]  /*12440*/  IMAD.U32 R149, R83.reuse, 0x10000, RZ ;  /* 0x0001000053957824 */ /* 0x040fe200078e00ff */
[----:B------:R-:W-:Y:S01]  /*12450*/  LOP3.LUT R82, R83, 0xffff0000, RZ, 0xc0, !PT ;  /* 0xffff000053527812 */ /* 0x000fe200078ec0ff */
[----:B------:R-:W-:Y:S01]  /*12460*/  FFMA.FTZ R83, R147, R81, -R154 ;  /* 0x0000005193537223 */ /* 0x000fe2000001089a */
[----:B------:R-:W-:Y:S02]  /*12470*/  IMAD.U32 R154, R65, 0x10000, RZ ;  /* 0x00010000419a7824 */ /* 0x000fe400078e00ff */
[----:B------:R-:W-:Y:S01]  /*12480*/  FFMA.FTZ R81, R147, R152, R148 ;  /* 0x0000009893517223 */ /* 0x000fe20000010094 */
[----:B------:R-:W-:-:S02]  /*12490*/  IMAD.U32 R152, R63, 0x10000, RZ ;  /* 0x000100003f987824 */ /* 0x000fc400078e00ff */
[C---:B------:R-:W-:Y:S01]  /*124a0*/  FMUL.FTZ R155, R150.reuse, R153 ;  /* 0x00000099969b7220 */ /* 0x040fe20000410000 */
[-C--:B------:R-:W-:Y:S01]  /*124b0*/  FMUL.FTZ R157, R150, R151.reuse ;  /* 0x00000097969d7220 */ /* 0x080fe20000410000 */
[C---:B------:R-:W-:Y:S01]  /*124c0*/  FMUL.FTZ R150, R149.reuse, R154 ;  /* 0x0000009a95967220 */ /* 0x040fe20000410000 */
[----:B------:R-:W-:Y:S01]  /*124d0*/  LOP3.LUT R148, R142, 0xffff0000, RZ, 0xc0, !PT ;  /* 0xffff00008e947812 */ /* 0x000fe200078ec0ff */
[-C--:B------:R-:W-:Y:S01]  /*124e0*/  FMUL.FTZ R149, R149, R152.reuse ;  /* 0x0000009895957220 */ /* 0x080fe20000410000 */
[----:B------:R-:W-:Y:S01]  /*124f0*/  LOP3.LUT R61, R61, 0xffff0000, RZ, 0xc0, !PT ;  /* 0xffff00003d3d7812 */ /* 0x000fe200078ec0ff */
[C---:B------:R-:W-:Y:S01]  /*12500*/  FFMA.FTZ R147, R146.reuse, R151, -R155 ;  /* 0x0000009792937223 */ /* 0x040fe2000001089b */
[C---:B------:R-:W-:Y:S01]  /*12510*/  FFMA.FTZ R142, R145.reuse, R152, -R150 ;  /* 0x00000098918e7223 */ /* 0x040fe20000010896 */
[----:B------:R-:W-:Y:S01]  /*12520*/  FFMA.FTZ R146, R146, R153, R157 ;  /* 0x0000009992927223 */ /* 0x000fe2000001009d */
[----:B------:R-:W-:Y:S01]  /*12530*/  FFMA.FTZ R145, R145, R154, R149 ;  /* 0x0000009a91917223 */ /* 0x000fe20000010095 */
[C---:B------:R-:W-:Y:S01]  /*12540*/  FMUL.FTZ R151, R143.reuse, R148 ;  /* 0x000000948f977220 */ /* 0x040fe20000410000 */
[----:B------:R-:W-:Y:S01]  /*12550*/  LOP3.LUT R149, R60, 0xffff0000, RZ, 0xc0, !PT ;  /* 0xffff00003c957812 */ /* 0x000fe200078ec0ff */
[----:B------:R-:W-:Y:S01]  /*12560*/  FMUL.FTZ R153, R143, R61 ;  /* 0x0000003d8f997220 */ /* 0x000fe20000410000 */
[----:B------:R-:W-:-:S02]  /*12570*/  IMAD.U32 R143, R64, 0x10000, RZ ;  /* 0x00010000408f7824 */ /* 0x000fc400078e00ff */
[----:B------:R-:W-:Y:S01]  /*12580*/  FFMA.FTZ R60, R76, R61, -R151 ;  /* 0x0000003d4c3c7223 */ /* 0x000fe20000010897 */
[----:B------:R-:W-:Y:S01]  /*12590*/  FMUL.FTZ R150, R144, R141 ;  /* 0x0000008d90967220 */ /* 0x000fe20000410000 */
[----:B------:R-:W-:Y:S01]  /*125a0*/  FFMA.FTZ R76, R76, R148, R153 ;  /* 0x000000944c4c7223 */ /* 0x000fe20000010099 */
[----:B------:R-:W-:Y:S02]  /*125b0*/  IMAD.U32 R61, R62, 0x10000, RZ ;  /* 0x000100003e3d7824 */ /* 0x000fe400078e00ff */
[----:B------:R-:W-:Y:S01]  /*125c0*/  FMUL.FTZ R152, R144, R149 ;  /* 0x0000009590987220 */ /* 0x000fe20000410000 */
[----:B------:R-:W-:Y:S01]  /*125d0*/  FMUL.FTZ R148, R80, R143 ;  /* 0x0000008f50947220 */ /* 0x000fe20000410000 */
[----:B------:R-:W-:Y:S01]  /*125e0*/  LOP3.LUT R64, R64, 0xffff0000, RZ, 0xc0, !PT ;  /* 0xffff000040407812 */ /* 0x000fe200078ec0ff */
[----:B------:R-:W-:Y:S01]  /*125f0*/  FFMA.FTZ R144, R77, R149, -R150 ;  /* 0x000000954d907223 */ /* 0x000fe20000010896 */
        /* <DEDUP_REMOVED lines=25> */
.L_x_3057:
[----:B------:R-:W-:Y:S05]  /*12790*/  BSYNC B2 ;  /* 0x0000000000027941 */ /* 0x000fea0003800000 */
.L_x_3056:
[----:B------:R-:W-:Y:S05]  /*127a0*/  @P1 BRA `(.L_x_3055) ;  /* 0x0000000400a41947 */ /* 0x000fea0003800000 */
[----:B-1----:R-:W2:Y:S04]  /*127b0*/  LDL R0, [R1+0x60] ;  /* 0x0000600001007983 */ /* 0x002ea80000100800 */
[----:B------:R-:W3:Y:S01]  /*127c0*/  LDL R83, [R1+0x88] ;  /* 0x0000880001537983 */ /* 0x000ee20000100800 */
[----:B------:R-:W-:Y:S02]  /*127d0*/  SHF.R.U64 R76, R56, 0x10, R57 ;  /* 0x00000010384c7819 */ /* 0x000fe40000001239 */
[--C-:B------:R-:W-:Y:S02]  /*127e0*/  SHF.R.U64 R56, R58, 0x10, R59.reuse ;  /* 0x000000103a387819 */ /* 0x100fe4000000123b */
[----:B------:R-:W-:Y:S02]  /*127f0*/  SHF.R.U32.HI R77, RZ, 0x10, R59 ;  /* 0x00000010ff4d7819 */ /* 0x000fe4000001163b */
[----:B------:R-:W-:-:S02]  /*12800*/  SHF.R.U64 R59, R68, 0x10, R69 ;  /* 0x00000010443b7819 */ /* 0x000fc40000001245 */
[----:B------:R-:W-:Y:S02]  /*12810*/  SHF.R.U32.HI R79, RZ, 0x10, R57 ;  /* 0x00000010ff4f7819 */ /* 0x000fe40000011639 */
[----:B------:R-:W-:Y:S02]  /*12820*/  SHF.R.U32.HI R68, RZ, 0x10, R69 ;  /* 0x00000010ff447819 */ /* 0x000fe40000011645 */
[--C-:B------:R-:W-:Y:S02]  /*12830*/  SHF.R.U64 R57, R70, 0x10, R71.reuse ;  /* 0x0000001046397819 */ /* 0x100fe40000001247 */
[----:B------:R-:W-:Y:S02]  /*12840*/  SHF.R.U32.HI R70, RZ, 0x10, R71 ;  /* 0x00000010ff467819 */ /* 0x000fe40000011647 */
[----:B------:R-:W-:Y:S02]  /*12850*/  PRMT R132, R132, 0x5410, R59 ;  /* 0x0000541084847816 */ /* 0x000fe4000000003b */
[----:B------:R-:W-:-:S02]  /*12860*/  PRMT R135, R135, 0x5410, R76 ;  /* 0x0000541087877816 */ /* 0x000fc4000000004c */
[----:B------:R-:W-:Y:S02]  /*12870*/  PRMT R131, R131, 0x5410, R68 ;  /* 0x0000541083837816 */ /* 0x000fe40000000044 */
[----:B------:R-:W-:Y:S02]  /*12880*/  PRMT R137, R137, 0x5410, R56 ;  /* 0x0000541089897816 */ /* 0x000fe40000000038 */
[----:B------:R-:W-:Y:S01]  /*12890*/  PRMT R134, R134, 0x5410, R57 ;  /* 0x0000541086867816 */ /* 0x000fe20000000039 */
[----:B------:R-:W-:Y:S01]  /*128a0*/  IMAD.U32 R80, R131, 0x10000, RZ ;  /* 0x0001000083507824 */ /* 0x000fe200078e00ff */
[----:B------:R-:W-:Y:S01]  /*128b0*/  PRMT R136, R136, 0x5410, R79 ;  /* 0x0000541088887816 */ /* 0x000fe2000000004f */
[----:B------:R-:W-:Y:S01]  /*128c0*/  IMAD.U32 R79, R132, 0x10000, RZ ;  /* 0x00010000844f7824 */ /* 0x000fe200078e00ff */
[----:B------:R-:W-:Y:S02]  /*128d0*/  PRMT R133, R133, 0x5410, R70 ;  /* 0x0000541085857816 */ /* 0x000fe40000000046 */
[----:B------:R-:W-:-:S02]  /*128e0*/  PRMT R138, R138, 0x5410, R77 ;  /* 0x000054108a8a7816 */ /* 0x000fc4000000004d */
        /* <DEDUP_REMOVED lines=11> */
[----:B------:R-:W-:Y:S02]  /*129a0*/  IADD3 R65, R0, R61, R228 ;  /* 0x0000003d00417210 */ /* 0x000fe40007ffe0e4 */
[----:B---3--:R-:W1:Y:S03]  /*129b0*/  LDS.128 R60, [R83] ;  /* 0x00000000533c7984 */ /* 0x008e660000000c00 */
[----:B------:R-:W-:-:S05]  /*129c0*/  IMAD R0, R65, 0x2, R16 ;  /* 0x0000000241007824 */ /* 0x000fca00078e0210 */
[----:B------:R-:W2:Y:S01]  /*129d0*/  LDS.128 R64, [R0+0x14400] ;  /* 0x0144000000407984 */ /* 0x000ea20000000c00 */
        /* <DEDUP_REMOVED lines=8> */
[----:B--2---:R-:W-:Y:S01]  /*12a60*/  IMAD.U32 R61, R64, 0x10000, RZ ;  /* 0x00010000403d7824 */ /* 0x004fe200078e00ff */
[----:B------:R-:W-:Y:S01]  /*12a70*/  LOP3.LUT R77, R65, 0xffff0000, RZ, 0xc0, !PT ;  /* 0xffff0000414d7812 */ /* 0x000fe200078ec0ff */
[----:B------:R-:W-:Y:S01]  /*12a80*/  IMAD.U32 R63, R135, 0x10000, RZ ;  /* 0x00010000873f7824 */ /* 0x000fe200078e00ff */
[----:B------:R-:W-:Y:S01]  /*12a90*/  LOP3.LUT R58, R66, 0xffff0000, RZ, 0xc0, !PT ;  /* 0xffff0000423a7812 */ /* 0x000fe200078ec0ff */
[----:B------:R-:W-:-:S02]  /*12aa0*/  IMAD.U32 R76, R65, 0x10000, RZ ;  /* 0x00010000414c7824 */ /* 0x000fc400078e00ff */
[----:B------:R-:W-:Y:S01]  /*12ab0*/  FMUL.FTZ R81, R61, R79 ;  /* 0x0000004f3d517220 */ /* 0x000fe20000410000 */
[----:B------:R-:W-:Y:S01]  /*12ac0*/  IMAD.U32 R65, R66, 0x10000, RZ ;  /* 0x0001000042417824 */ /* 0x000fe200078e00ff */
[C---:B------:R-:W-:Y:S01]  /*12ad0*/  LOP3.LUT R66, R67.reuse, 0xffff0000, RZ, 0xc0, !PT ;  /* 0xffff000043427812 */ /* 0x040fe200078ec0ff */
[----:B------:R-:W-:Y:S02]  /*12ae0*/  IMAD.U32 R78, R67, 0x10000, RZ ;  /* 0x00010000434e7824 */ /* 0x000fe400078e00ff */
[-C--:B------:R-:W-:Y:S01]  /*12af0*/  FMUL.FTZ R67, R61, R63.reuse ;  /* 0x0000003f3d437220 */ /* 0x080fe20000410000 */
[----:B------:R-:W-:Y:S01]  /*12b00*/  LOP3.LUT R71, R64, 0xffff0000, RZ, 0xc0, !PT ;  /* 0xffff000040477812 */ /* 0x000fe200078ec0ff */
[----:B------:R-:W-:Y:S01]  /*12b10*/  FFMA.FTZ R61, R68, R63, -R81 ;  /* 0x0000003f443d7223 */ /* 0x000fe20000010851 */
[----:B------:R-:W-:Y:S02]  /*12b20*/  IMAD.U32 R64, R136, 0x10000, RZ ;  /* 0x0001000088407824 */ /* 0x000fe400078e00ff */
[----:B------:R-:W-:Y:S01]  /*12b30*/  FFMA.FTZ R63, R68, R79, R67 ;  /* 0x0000004f443f7223 */ /* 0x000fe20000010043 */
[----:B------:R-:W-:-:S02]  /*12b40*/  IMAD.U32 R81, R133, 0x10000, RZ ;  /* 0x0001000085517824 */ /* 0x000fc400078e00ff */
[----:B------:R-:W-:Y:S01]  /*12b50*/  FMUL.FTZ R82, R76, R80 ;  /* 0x000000504c527220 */ /* 0x000fe20000410000 */
[----:B------:R-:W-:Y:S02]  /*12b60*/  IMAD.U32 R67, R138, 0x10000, RZ ;  /* 0x000100008a437824 */ /* 0x000fe400078e00ff */
[-C--:B------:R-:W-:Y:S01]  /*12b70*/  FMUL.FTZ R68, R76, R64.reuse ;  /* 0x000000404c447220 */ /* 0x080fe20000410000 */
[C---:B------:R-:W-:Y:S01]  /*12b80*/  FMUL.FTZ R79, R78.reuse, R81 ;  /* 0x000000514e4f7220 */ /* 0x040fe20000410000 */
[C---:B------:R-:W-:Y:S01]  /*12b90*/  FFMA.FTZ R64, R69.reuse, R64, -R82 ;  /* 0x0000004045407223 */ /* 0x040fe20000010852 */
[-C--:B------:R-:W-:Y:S01]  /*12ba0*/  FMUL.FTZ R78, R78, R67.reuse ;  /* 0x000000434e4e7220 */ /* 0x080fe20000410000 */
[----:B------:R-:W-:Y:S01]  /*12bb0*/  FFMA.FTZ R68, R69, R80, R68 ;  /* 0x0000005045447223 */ /* 0x000fe20000010044 */
[----:B------:R-:W-:Y:S01]  /*12bc0*/  LOP3.LUT R76, R135, 0xffff0000, RZ, 0xc0, !PT ;  /* 0xffff0000874c7812 */ /* 0x000fe200078ec0ff */
[C---:B------:R-:W-:Y:S01]  /*12bd0*/  FFMA.FTZ R67, R70.reuse, R67, -R79 ;  /* 0x0000004346437223 */ /* 0x040fe2000001084f */
[----:B------:R-:W-:Y:S01]  /*12be0*/  FFMA.FTZ R69, R70, R81, R78 ;  /* 0x0000005146457223 */ /* 0x000fe2000001004e */
[----:B------:R-:W-:Y:S01]  /*12bf0*/  LOP3.LUT R136, R136, 0xffff0000, RZ, 0xc0, !PT ;  /* 0xffff000088887812 */ /* 0x000fe200078ec0ff */
[C---:B------:R-:W-:Y:S01]  /*12c00*/  FMUL.FTZ R70, R71.reuse, R132 ;  /* 0x0000008447467220 */ /* 0x040fe20000410000 */
[-C--:B------:R-:W-:Y:S01]  /*12c10*/  FMUL.FTZ R80, R71, R76.reuse ;  /* 0x0000004c47507220 */ /* 0x080fe20000410000 */
[----:B------:R-:W-:Y:S01]  /*12c20*/  FMUL.FTZ R71, R77, R131 ;  /* 0x000000834d477220 */ /* 0x000fe20000410000 */
[----:B------:R-:W-:Y:S01]  /*12c30*/  LOP3.LUT R133, R133, 0xffff0000, RZ, 0xc0, !PT ;  /* 0xffff000085857812 */ /* 0x000fe200078ec0ff */
[----:B------:R-:W-:Y:S01]  /*12c40*/  FFMA.FTZ R78, R59, R76, -R70 ;  /* 0x0000004c3b4e7223 */ /* 0x000fe20000010846 */
[----:B------:R-:W-:Y:S01]  /*12c50*/  FMUL.FTZ R82, R77, R136 ;  /* 0x000000884d527220 */ /* 0x000fe20000410000 */
[----:B------:R-:W-:-:S02]  /*12c60*/  IMAD.U32 R76, R134, 0x10000, RZ ;  /* 0x00010000864c7824 */ /* 0x000fc400078e00ff */
[----:B------:R-:W-:Y:S01]  /*12c70*/  FFMA.FTZ R80, R59, R132, R80 ;  /* 0x000000843b507223 */ /* 0x000fe20000010050 */
[----:B------:R-:W-:Y:S02]  /*12c80*/  IMAD.U32 R70, R137, 0x10000, RZ ;  /* 0x0001000089467824 */ /* 0x000fe400078e00ff */
[C---:B------:R-:W-:Y:S01]  /*12c90*/  FFMA.FTZ R71, R60.reuse, R136, -R71 ;  /* 0x000000883c477223 */ /* 0x040fe20000010847 */
[----:B------:R-:W-:Y:S01]  /*12ca0*/  FFMA.FTZ R131, R60, R131, R82 ;  /* 0x000000833c837223 */ /* 0x000fe20000010052 */
[C---:B------:R-:W-:Y:S01]  /*12cb0*/  FMUL.FTZ R132, R65.reuse, R76 ;  /* 0x0000004c41847220 */ /* 0x040fe20000410000 */
[-C--:B------:R-:W-:Y:S01]  /*12cc0*/  FMUL.FTZ R60, R65, R70.reuse ;  /* 0x00000046413c7220 */ /* 0x080fe20000410000 */
[----:B------:R-:W-:Y:S01]  /*12cd0*/  LOP3.LUT R65, R134, 0xffff0000, RZ, 0xc0, !PT ;  /* 0xffff000086417812 */ /* 0x000fe200078ec0ff */
[----:B------:R-:W-:Y:S01]  /*12ce0*/  FMUL.FTZ R77, R66, R133 ;  /* 0x00000085424d7220 */ /* 0x000fe20000410000 */
[----:B------:R-:W-:Y:S01]  /*12cf0*/  LOP3.LUT R137, R137, 0xffff0000, RZ, 0xc0, !PT ;  /* 0xffff000089897812 */ /* 0x000fe200078ec0ff */
[C---:B------:R-:W-:Y:S01]  /*12d00*/  FFMA.FTZ R132, R57.reuse, R70, -R132 ;  /* 0x0000004639847223 */ /* 0x040fe20000010884 */
[----:B------:R-:W-:Y:S01]  /*12d10*/  LOP3.LUT R59, R138, 0xffff0000, RZ, 0xc0, !PT ;  /* 0xffff00008a3b7812 */ /* 0x000fe200078ec0ff */
[----:B------:R-:W-:Y:S01]  /*12d20*/  FFMA.FTZ R76, R57, R76, R60 ;  /* 0x0000004c394c7223 */ /* 0x000fe2000001003c */
[C---:B------:R-:W-:Y:S01]  /*12d30*/  FMUL.FTZ R57, R58.reuse, R65 ;  /* 0x000000413a397220 */ /* 0x040fe20000410000 */
        /* <DEDUP_REMOVED lines=16> */
.L_x_3055:
[----:B------:R-:W-:Y:S05]  /*12e40*/  BSYNC B1 ;  /* 0x0000000000017941 */ /* 0x000fea0003800000 */
.L_x_3054:
        /* <DEDUP_REMOVED lines=11> */
[----:B------:R-:W-:Y:S02]  /*12f00*/  LOP3.LUT R58, R224, 0x38, R18, 0xf8, !PT ;  /* 0x00000038e03a7812 */ /* 0x000fe400078ef812 */
[----:B------:R-:W-:Y:S02]  /*12f10*/  SHF.R.U64 R66, R46, 0x10, R47 ;  /* 0x000000102e427819 */ /* 0x000fe4000000122f */
[----:B------:R-:W-:Y:S02]  /*12f20*/  LOP3.LUT R58, R227, R58, R69, 0xf6, !PT ;  /* 0x0000003ae33a7212 */ /* 0x000fe400078ef645 */
[----:B------:R-:W-:Y:S02]  /*12f30*/  SHF.R.U64 R68, R44, 0x10, R45 ;  /* 0x000000102c447819 */ /* 0x000fe4000000122d */
[--C-:B------:R-:W-:Y:S02]  /*12f40*/  SHF.R.U64 R46, R48, 0x10, R49.reuse ;  /* 0x00000010302e7819 */ /* 0x100fe40000001231 */
[----:B------:R-:W-:-:S02]  /*12f50*/  SHF.R.U32.HI R49, RZ, 0x10, R49 ;  /* 0x00000010ff317819 */ /* 0x000fc40000011631 */
[----:B------:R-:W-:Y:S02]  /*12f60*/  PRMT R127, R127, 0x5410, R68 ;  /* 0x000054107f7f7816 */ /* 0x000fe40000000044 */
[----:B------:R-:W-:Y:S02]  /*12f70*/  PRMT R125, R125, 0x5410, R46 ;  /* 0x000054107d7d7816 */ /* 0x000fe4000000002e */
[----:B------:R-:W-:Y:S01]  /*12f80*/  SHF.R.U32.HI R45, RZ, 0x10, R45 ;  /* 0x00000010ff2d7819 */ /* 0x000fe2000001162d */
[----:B------:R-:W-:Y:S01]  /*12f90*/  IMAD.U32 R67, R127, 0x10000, RZ ;  /* 0x000100007f437824 */ /* 0x000fe200078e00ff */
[----:B------:R-:W-:Y:S01]  /*12fa0*/  SHF.R.U32.HI R47, RZ, 0x10, R47 ;  /* 0x00000010ff2f7819 */ /* 0x000fe2000001162f */
[----:B------:R-:W-:Y:S01]  /*12fb0*/  IMAD.U32 R68, R125, 0x10000, RZ ;  /* 0x000100007d447824 */ /* 0x000fe200078e00ff */
[----:B------:R-:W-:Y:S02]  /*12fc0*/  SHF.R.U64 R44, R50, 0x10, R51 ;  /* 0x00000010322c7819 */ /* 0x000fe40000001233 */
[----:B------:R-:W-:-:S02]  /*12fd0*/  PRMT R126, R126, 0x5410, R49 ;  /* 0x000054107e7e7816 */ /* 0x000fc40000000031 */
[----:B------:R-:W-:Y:S02]  /*12fe0*/  SHF.R.U32.HI R51, RZ, 0x10, R51 ;  /* 0x00000010ff337819 */ /* 0x000fe40000011633 */
[----:B------:R-:W-:Y:S01]  /*12ff0*/  PRMT R128, R128, 0x5410, R45 ;  /* 0x0000541080807816 */ /* 0x000fe2000000002d */
[----:B------:R-:W-:Y:S01]  /*13000*/  IMAD.U32 R70, R126, 0x10000, RZ ;  /* 0x000100007e467824 */ /* 0x000fe200078e00ff */
[----:B------:R-:W-:Y:S02]  /*13010*/  PRMT R130, R130, 0x5410, R47 ;  /* 0x0000541082827816 */ /* 0x000fe4000000002f */
[----:B------:R-:W-:Y:S02]  /*13020*/  PRMT R123, R123, 0x5410, R44 ;  /* 0x000054107b7b7816 */ /* 0x000fe4000000002c */
[----:B------:R-:W-:Y:S02]  /*13030*/  PRMT R124, R124, 0x5410, R51 ;  /* 0x000054107c7c7816 */ /* 0x000fe40000000033 */
[----:B------:R-:W-:-:S02]  /*13040*/  PRMT R129, R129, 0x5410, R66 ;  /* 0x0000541081817816 */ /* 0x000fc40000000042 */
[----:B------:R-:W-:Y:S02]  /*13050*/  LOP3.LUT R125, R125, 0xffff0000, RZ, 0xc0, !PT ;  /* 0xffff00007d7d7812 */ /* 0x000fe400078ec0ff */
[----:B------:R-:W-:Y:S02]  /*13060*/  LOP3.LUT R127, R127, 0xffff0000, RZ, 0xc0, !PT ;  /* 0xffff00007f7f7812 */ /* 0x000fe400078ec0ff */
[----:B--2---:R-:W-:Y:S02]  /*13070*/  R2UR UR4, R56 ;  /* 0x00000000380472ca */ /* 0x004fe400000e0000 */
[----:B------:R-:W-:-:S04]  /*13080*/  LEA.HI R56, R0, R237, RZ, 0x1d ;  /* 0x000000ed00387211 */ /* 0x000fc800078fe8ff */
[----:B------:R-:W-:Y:S01]  /*13090*/  SHF.R.S32.HI R59, RZ, 0x1f, R56 ;  /* 0x0000001fff3b7819 */ /* 0x000fe20000011438 */
[----:B------:R-:W-:-:S03]  /*130a0*/  IMAD.SHL.U32 R57, R56, 0x8, RZ ;  /* 0x0000000838397824 */ /* 0x000fc600078e00ff */
[----:B------:R-:W-:Y:S02]  /*130b0*/  LEA.HI R59, R59, R56, RZ, 0x3 ;  /* 0x000000383b3b7211 */ /* 0x000fe400078f18ff */
[----:B------:R-:W-:Y:S02]  /*130c0*/  LOP3.LUT R56, R224, 0x38, R57, 0xf8, !PT ;  /* 0x00000038e0387812 */ /* 0x000fe400078ef839 */
[----:B------:R-:W-:Y:S01]  /*130d0*/  LEA R64, R58, UR4, 0x1 ;  /* 0x000000043a407c11 */ /* 0x000fe2000f8e08ff */
[----:B------:R-:W-:Y:S01]  /*130e0*/  IMAD.SHL.U32 R59, R59, 0x400, RZ ;  /* 0x000004003b3b7824 */ /* 0x000fe200078e00ff */
[----:B------:R-:W-:-:S04]  /*130f0*/  LOP3.LUT R56, R56, R69, RZ, 0x3c, !PT ;  /* 0x0000004538387212 */ /* 0x000fc800078e3cff */
[----:B------:R-:W-:-:S04]  /*13100*/  LOP3.LUT R59, R59, 0x7fffe000, RZ, 0xc0, !PT ;  /* 0x7fffe0003b3b7812 */ /* 0x000fc800078ec0ff */
[----:B------:R-:W-:Y:S02]  /*13110*/  IADD3 R65, R56, R59, R227 ;  /* 0x0000003b38417210 */ /* 0x000fe40007ffe0e3 */
[----:B------:R-:W1:Y:S03]  /*13120*/  LDS.128 R56, [R64] ;  /* 0x0000000040387984 */ /* 0x000e660000000c00 */
        /* <DEDUP_REMOVED lines=10> */
[C---:B--2---:R-:W-:Y:S01]  /*131d0*/  IMAD.U32 R50, R60.reuse, 0x10000, RZ ;  /* 0x000100003c327824 */ /* 0x044fe200078e00ff */
[----:B------:R-:W-:Y:S01]  /*131e0*/  LOP3.LUT R51, R60, 0xffff0000, RZ, 0xc0, !PT ;  /* 0xffff00003c337812 */ /* 0x000fe200078ec0ff */
[C---:B------:R-:W-:Y:S01]  /*131f0*/  IMAD.U32 R57, R61.reuse, 0x10000, RZ ;  /* 0x000100003d397824 */ /* 0x040fe200078e00ff */
[----:B------:R-:W-:Y:S01]  /*13200*/  LOP3.LUT R60, R61, 0xffff0000, RZ, 0xc0, !PT ;  /* 0xffff00003d3c7812 */ /* 0x000fe200078ec0ff */
[C---:B------:R-:W-:Y:S01]  /*13210*/  FMUL.FTZ R76, R50.reuse, R68 ;  /* 0x00000044324c7220 */ /* 0x040fe20000410000 */
[-C--:B------:R-:W-:Y:S01]  /*13220*/  FMUL.FTZ R78, R50, R67.reuse ;  /* 0x00000043324e7220 */ /* 0x080fe20000410000 */
[C---:B------:R-:W-:Y:S01]  /*13230*/  IMAD.U32 R59, R62.reuse, 0x10000, RZ ;  /* 0x000100003e3b7824 */ /* 0x040fe200078e00ff */
[----:B------:R-:W-:Y:S01]  /*13240*/  LOP3.LUT R61, R62, 0xffff0000, RZ, 0xc0, !PT ;  /* 0xffff00003e3d7812 */ /* 0x000fe200078ec0ff */
[C---:B------:R-:W-:Y:S01]  /*13250*/  IMAD.U32 R66, R63.reuse, 0x10000, RZ ;  /* 0x000100003f427824 */ /* 0x040fe200078e00ff */
[----:B------:R-:W-:Y:S01]  /*13260*/  LOP3.LUT R62, R63, 0xffff0000, RZ, 0xc0, !PT ;  /* 0xffff00003f3e7812 */ /* 0x000fe200078ec0ff */
[----:B------:R-:W-:Y:S01]  /*13270*/  FFMA.FTZ R76, R45, R67, -R76 ;  /* 0x000000432d4c7223 */ /* 0x000fe2000001084c */
[----:B------:R-:W-:-:S02]  /*13280*/  IMAD.U32 R50, R128, 0x10000, RZ ;  /* 0x0001000080327824 */ /* 0x000fc400078e00ff */
[----:B------:R-:W-:Y:S01]  /*13290*/  FMUL.FTZ R80, R57, R70 ;  /* 0x0000004639507220 */ /* 0x000fe20000410000 */
        /* <DEDUP_REMOVED lines=8> */
[----:B------:R-:W-:Y:S01]  /*13320*/  FMUL.FTZ R47, R51, R125 ;  /* 0x0000007d332f7220 */ /* 0x000fe20000410000 */
[----:B------:R-:W-:Y:S01]  /*13330*/  FFMA.FTZ R66, R49, R45, -R50 ;  /* 0x0000002d31427223 */ /* 0x000fe20000010832 */
[----:B------:R-:W-:-:S02]  /*13340*/  IMAD.U32 R50, R123, 0x10000, RZ ;  /* 0x000100007b327824 */ /* 0x000fc400078e00ff */
[----:B------:R-:W-:Y:S01]  /*13350*/  FFMA.FTZ R82, R49, R63, R82 ;  /* 0x0000003f31527223 */ /* 0x000fe20000010052 */
[----:B------:R-:W-:Y:S01]  /*13360*/  LOP3.LUT R49, R126, 0xffff0000, RZ, 0xc0, !PT ;  /* 0xffff00007e317812 */ /* 0x000fe200078ec0ff */
[-C--:B------:R-:W-:Y:S01]  /*13370*/  FMUL.FTZ R51, R51, R127.reuse ;  /* 0x0000007f33337220 */ /* 0x080fe20000410000 */
[----:B------:R-:W-:Y:S01]  /*13380*/  FFMA.FTZ R127, R46, R127, -R47 ;  /* 0x0000007f2e7f7223 */ /* 0x000fe2000001082f */
[----:B------:R-:W-:Y:S01]  /*13390*/  LOP3.LUT R45, R128, 0xffff0000, RZ, 0xc0, !PT ;  /* 0xffff0000802d7812 */ /* 0x000fe200078ec0ff */
[----:B------:R-:W-:Y:S02]  /*133a0*/  IMAD.U32 R47, R129, 0x10000, RZ ;  /* 0x00010000812f7824 */ /* 0x000fe400078e00ff */
[CC--:B------:R-:W-:Y:S01]  /*133b0*/  FMUL.FTZ R63, R59.reuse, R50.reuse ;  /* 0x000000323b3f7220 */ /* 0x0c0fe20000410000 */
[----:B------:R-:W-:Y:S01]  /*133c0*/  FMUL.FTZ R57, R60, R49 ;  /* 0x000000313c397220 */ /* 0x000fe20000410000 */
[----:B------:R-:W-:Y:S01]  /*133d0*/  FFMA.FTZ R51, R46, R125, R51 ;  /* 0x0000007d2e337223 */ /* 0x000fe20000010033 */
[-C--:B------:R-:W-:Y:S01]  /*133e0*/  FMUL.FTZ R59, R59, R47.reuse ;  /* 0x0000002f3b3b7220 */ /* 0x080fe20000410000 */
        /* <DEDUP_REMOVED lines=8> */
[C---:B------:R-:W-:Y:S01]  /*13470*/  FMUL.FTZ R59, R61.reuse, R123 ;  /* 0x0000007b3d3b7220 */ /* 0x040fe20000410000 */
[----:B------:R-:W-:Y:S01]  /*13480*/  FMUL.FTZ R48, R61, R129 ;  /* 0x000000813d307220 */ /* 0x000fe20000410000 */
[----:B------:R-:W-:Y:S01]  /*13490*/  FMUL.FTZ R61, R62, R47 ;  /* 0x0000002f3e3d7220 */ /* 0x000fe20000410000 */
[----:B------:R-:W-:Y:S01]  /*134a0*/  FFMA.FTZ R49, R56, R49, R60 ;  /* 0x0000003138317223 */ /* 0x000fe2000001003c */
        /* <DEDUP_REMOVED lines=15> */
.L_x_3061:
[----:B------:R-:W-:Y:S05]  /*135a0*/  BSYNC B2 ;  /* 0x0000000000027941 */ /* 0x000fea0003800000 */
.L_x_3060:
[----:B------:R-:W-:Y:S05]  /*135b0*/  @P1 BRA `(.L_x_3059) ;  /* 0x0000000400a01947 */ /* 0x000fea0003800000 */
[----:B-1----:R-:W2:Y:S04]  /*135c0*/  LDL R44, [R1+0x60] ;  /* 0x00006000012c7983 */ /* 0x002ea80000100800 */
[----:B------:R-:W3:Y:S01]  /*135d0*/  LDL R60, [R1+0x84] ;  /* 0x00008400013c7983 */ /* 0x000ee20000100800 */
[----:B------:R-:W-:Y:S02]  /*135e0*/  SHF.R.U64 R58, R40, 0x10, R41 ;  /* 0x00000010283a7819 */ /* 0x000fe40000001229 */
[----:B------:R-:W-:Y:S02]  /*135f0*/  SHF.R.U64 R56, R42, 0x10, R43 ;  /* 0x000000102a387819 */ /* 0x000fe4000000122b */
[----:B------:R-:W-:Y:S02]  /*13600*/  SHF.R.U32.HI R41, RZ, 0x10, R41 ;  /* 0x00000010ff297819 */ /* 0x000fe40000011629 */
[----:B------:R-:W-:-:S02]  /*13610*/  SHF.R.U64 R42, R52, 0x10, R53 ;  /* 0x00000010342a7819 */ /* 0x000fc40000001235 */
[----:B------:R-:W-:Y:S02]  /*13620*/  SHF.R.U64 R40, R54, 0x10, R55 ;  /* 0x0000001036287819 */ /* 0x000fe40000001237 */
[----:B------:R-:W-:Y:S02]  /*13630*/  SHF.R.U32.HI R43, RZ, 0x10, R43 ;  /* 0x00000010ff2b7819 */ /* 0x000fe4000001162b */
        /* <DEDUP_REMOVED lines=56> */
[----:B------:R-:W-:Y:S01]  /*139c0*/  FMUL.FTZ R40, R48, R117 ;  /* 0x0000007530287220 */ /* 0x000fe20000410000 */
[----:B------:R-:W-:Y:S02]  /*139d0*/  IMAD.U32 R42, R115, 0x10000, RZ ;  /* 0x00010000732a7824 */ /* 0x000fe400078e00ff */
[----:B------:R-:W-:Y:S01]  /*139e0*/  FFMA.FTZ R57, R52, R56, R57 ;  /* 0x0000003834397223 */ /* 0x000fe20000010039 */
[-C--:B------:R-:W-:Y:S01]  /*139f0*/  FMUL.FTZ R52, R48, R119.reuse ;  /* 0x0000007730347220 */ /* 0x080fe20000410000 */
[----:B------:R-:W-:Y:S01]  /*13a00*/  FFMA.FTZ R48, R41, R119, -R40 ;  /* 0x0000007729307223 */ /* 0x000fe20000010828 */
[----:B------:R-:W-:Y:S01]  /*13a10*/  LOP3.LUT R50, R50, 0xffff0000, RZ, 0xc0, !PT ;  /* 0xffff000032327812 */ /* 0x000fe200078ec0ff */
[----:B------:R-:W-:Y:S01]  /*13a20*/  IMAD.U32 R40, R121, 0x10000, RZ ;  /* 0x0001000079287824 */ /* 0x000fe200078e00ff */
[----:B------:R-:W-:Y:S01]  /*13a30*/  LOP3.LUT R51, R51, 0xffff0000, RZ, 0xc0, !PT ;  /* 0xffff000033337812 */ /* 0x000fe200078ec0ff */
        /* <DEDUP_REMOVED lines=32> */
.L_x_3059:
[----:B------:R-:W-:Y:S05]  /*13c40*/  BSYNC B1 ;  /* 0x0000000000017941 */ /* 0x000fea0003800000 */
.L_x_3058:
[----:B--2---:R-:W-:Y:S01]  /*13c50*/  VIADD R0, R212, 0x40 ;  /* 0x00000040d4007836 */ /* 0x004fe20000000000 */
[----:B------:R-:W-:Y:S04]  /*13c60*/  BSSY B1, `(.L_x_3062) ;  /* 0x00000de000017945 */ /* 0x000fe80003800000 */
[----:B------:R-:W-:-:S13]  /*13c70*/  ISETP.GE.AND P0, PT, R0, R3, PT ;  /* 0x000000030000720c */ /* 0x000fda0003f06270 */
[----:B------:R-:W-:Y:S05]  /*13c80*/  @P0 BRA `(.L_x_3063) ;  /* 0x0000000c006c0947 */ /* 0x000fea0003800000 */
[----:B------:R-:W2:Y:S01]  /*13c90*/  LDC R0, c[0x0][0x3f4] ;  /* 0x0000fd00ff007b82 */ /* 0x000ea20000000800 */
[----:B------:R-:W-:Y:S01]  /*13ca0*/  BSSY B2, `(.L_x_3064) ;  /* 0x0000070000027945 */ /* 0x000fe20003800000 */
[----:B------:R-:W-:Y:S02]  /*13cb0*/  SHF.R.U32.HI R56, RZ, 0x3, R223 ;  /* 0x00000003ff387819 */ /* 0x000fe400000116df */
[-C--:B--2---:R-:W-:Y:S02]  /*13cc0*/  ISETP.GE.AND P0, PT, R18, R0.reuse, PT ;  /* 0x000000001200720c */ /* 0x084fe40003f06270 */
[----:B------:R-:W-:-:S11]  /*13cd0*/  ISETP.GE.AND P1, PT, R213, R0, PT ;  /* 0x00000000d500720c */ /* 0x000fd60003f26270 */
[----:B------:R-:W-:Y:S05]  /*13ce0*/  @P0 BRA `(.L_x_3065) ;  /* 0x0000000400ac0947 */ /* 0x000fea0003800000 */
[----:B------:R-:W2:Y:S01]  /*13cf0*/  LDL R40, [R1+0x6c] ;  /* 0x00006c0001287983 */ /* 0x000ea20000100800 */
[----:B------:R-:W-:Y:S02]  /*13d00*/  LOP3.LUT R43, R223, 0x38, R18, 0xf8, !PT ;  /* 0x00000038df2b7812 */ /* 0x000fe400078ef812 */
[----:B-1----:R-:W-:Y:S02]  /*13d10*/  SHF.R.U64 R50, R30, 0x10, R31 ;  /* 0x000000101e327819 */ /* 0x002fe4000000121f */
[----:B------:R-:W-:Y:S02]  /*13d20*/  LOP3.LUT R43, R226, R43, R56, 0xf6, !PT ;  /* 0x0000002be22b7212 */ /* 0x000fe400078ef638 */
[----:B------:R-:W-:Y:S02]  /*13d30*/  SHF.R.U64 R30, R32, 0x10, R33 ;  /* 0x00000010201e7819 */ /* 0x000fe40000001221 */
[----:B------:R-:W-:Y:S02]  /*13d40*/  SHF.R.U64 R52, R28, 0x10, R29 ;  /* 0x000000101c347819 */ /* 0x000fe4000000121d */
[----:B------:R-:W-:-:S02]  /*13d50*/  PRMT R109, R109, 0x5410, R30 ;  /* 0x000054106d6d7816 */ /* 0x000fc4000000001e */
[----:B------:R-:W-:Y:S02]  /*13d60*/  SHF.R.U32.HI R29, RZ, 0x10, R29 ;  /* 0x00000010ff1d7819 */ /* 0x000fe4000001161d */
[----:B------:R-:W-:Y:S01]  /*13d70*/  SHF.R.U64 R28, R34, 0x10, R35 ;  /* 0x00000010221c7819 */ /* 0x000fe20000001223 */
[----:B------:R-:W-:Y:S01]  /*13d80*/  IMAD.U32 R53, R109, 0x10000, RZ ;  /* 0x000100006d357824 */ /* 0x000fe200078e00ff */
[----:B------:R-:W-:Y:S02]  /*13d90*/  PRMT R111, R111, 0x5410, R52 ;  /* 0x000054106f6f7816 */ /* 0x000fe40000000034 */
[----:B------:R-:W-:Y:S02]  /*13da0*/  SHF.R.U32.HI R31, RZ, 0x10, R31 ;  /* 0x00000010ff1f7819 */ /* 0x000fe4000001161f */
[----:B------:R-:W-:Y:S01]  /*13db0*/  SHF.R.U32.HI R33, RZ, 0x10, R33 ;  /* 0x00000010ff217819 */ /* 0x000fe20000011621 */
[----:B------:R-:W-:Y:S01]  /*13dc0*/  IMAD.U32 R51, R111, 0x10000, RZ ;  /* 0x000100006f337824 */ /* 0x000fe200078e00ff */
[----:B------:R-:W-:-:S02]  /*13dd0*/  SHF.R.U32.HI R35, RZ, 0x10, R35 ;  /* 0x00000010ff237819 */ /* 0x000fc40000011623 */
[----:B------:R-:W-:Y:S02]  /*13de0*/  PRMT R112, R112, 0x5410, R29 ;  /* 0x0000541070707816 */ /* 0x000fe4000000001d */
[----:B------:R-:W-:Y:S02]  /*13df0*/  PRMT R107, R107, 0x5410, R28 ;  /* 0x000054106b6b7816 */ /* 0x000fe4000000001c */
[----:B------:R-:W-:Y:S02]  /*13e00*/  PRMT R114, R114, 0x5410, R31 ;  /* 0x0000541072727816 */ /* 0x000fe4000000001f */
[----:B------:R-:W-:Y:S02]  /*13e10*/  PRMT R110, R110, 0x5410, R33 ;  /* 0x000054106e6e7816 */ /* 0x000fe40000000021 */
[----:B------:R-:W-:Y:S02]  /*13e20*/  PRMT R108, R108, 0x5410, R35 ;  /* 0x000054106c6c7816 */ /* 0x000fe40000000023 */
[----:B------:R-:W-:-:S02]  /*13e30*/  PRMT R113, R113, 0x5410, R50 ;  /* 0x0000541071717816 */ /* 0x000fc40000000032 */
        /* <DEDUP_REMOVED lines=26> */
[----:B------:R-:W-:Y:S01]  /*13fe0*/  FMUL.FTZ R55, R34, R53 ;  /* 0x0000003522377220 */ /* 0x000fe20000410000 */
[C---:B------:R-:W-:Y:S01]  /*13ff0*/  IMAD.U32 R43, R46.reuse, 0x10000, RZ ;  /* 0x000100002e2b7824 */ /* 0x040fe200078e00ff */
[----:B------:R-:W-:Y:S01]  /*14000*/  LOP3.LUT R45, R46, 0xffff0000, RZ, 0xc0, !PT ;  /* 0xffff00002e2d7812 */ /* 0x000fe200078ec0ff */
[C---:B------:R-:W-:Y:S01]  /*14010*/  IMAD.U32 R50, R47.reuse, 0x10000, RZ ;  /* 0x000100002f327824 */ /* 0x040fe200078e00ff */
[----:B------:R-:W-:Y:S01]  /*14020*/  LOP3.LUT R46, R47, 0xffff0000, RZ, 0xc0, !PT ;  /* 0xffff00002f2e7812 */ /* 0x000fe200078ec0ff */
[----:B------:R-:W-:Y:S01]  /*14030*/  FMUL.FTZ R57, R34, R51 ;  /* 0x0000003322397220 */ /* 0x000fe20000410000 */
[----:B------:R-:W-:-:S02]  /*14040*/  IMAD.U32 R47, R110, 0x10000, RZ ;  /* 0x000100006e2f7824 */ /* 0x000fc400078e00ff */
[----:B------:R-:W-:Y:S01]  /*14050*/  FFMA.FTZ R55, R28, R51, -R55 ;  /* 0x000000331c377223 */ /* 0x000fe20000010837 */
[----:B------:R-:W-:Y:S02]  /*14060*/  IMAD.U32 R51, R108, 0x10000, RZ ;  /* 0x000100006c337824 */ /* 0x000fe400078e00ff */
[----:B------:R-:W-:Y:S01]  /*14070*/  FFMA.FTZ R57, R28, R53, R57 ;  /* 0x000000351c397223 */ /* 0x000fe20000010039 */
[----:B------:R-:W-:Y:S02]  /*14080*/  IMAD.U32 R34, R112, 0x10000, RZ ;  /* 0x0001000070227824 */ /* 0x000fe400078e00ff */
[C---:B------:R-:W-:Y:S01]  /*14090*/  FMUL.FTZ R59, R41.reuse, R47 ;  /* 0x0000002f293b7220 */ /* 0x040fe20000410000 */
[----:B------:R-:W-:Y:S02]  /*140a0*/  IMAD.U32 R28, R114, 0x10000, RZ ;  /* 0x00010000721c7824 */ /* 0x000fe400078e00ff */
[----:B------:R-:W-:Y:S01]  /*140b0*/  FMUL.FTZ R52, R50, R51 ;  /* 0x0000003332347220 */ /* 0x000fe20000410000 */
[-C--:B------:R-:W-:Y:S01]  /*140c0*/  FMUL.FTZ R41, R41, R34.reuse ;  /* 0x0000002229297220 */ /* 0x080fe20000410000 */
[----:B------:R-:W-:Y:S01]  /*140d0*/  FFMA.FTZ R59, R30, R34, -R59 ;  /* 0x000000221e3b7223 */ /* 0x000fe2000001083b */
[-C--:B------:R-:W-:Y:S01]  /*140e0*/  FMUL.FTZ R50, R50, R28.reuse ;  /* 0x0000001c32327220 */ /* 0x080fe20000410000 */
[----:B------:R-:W-:Y:S01]  /*140f0*/  LOP3.LUT R34, R109, 0xffff0000, RZ, 0xc0, !PT ;  /* 0xffff00006d227812 */ /* 0x000fe200078ec0ff */
[----:B------:R-:W-:Y:S01]  /*14100*/  FFMA.FTZ R53, R33, R28, -R52 ;  /* 0x0000001c21357223 */ /* 0x000fe20000010834 */
[----:B------:R-:W-:Y:S01]  /*14110*/  FFMA.FTZ R47, R30, R47, R41 ;  /* 0x0000002f1e2f7223 */ /* 0x000fe20000010029 */
[----:B------:R-:W-:Y:S01]  /*14120*/  LOP3.LUT R28, R111, 0xffff0000, RZ, 0xc0, !PT ;  /* 0xffff00006f1c7812 */ /* 0x000fe200078ec0ff */
[----:B------:R-:W-:Y:S01]  /*14130*/  FFMA.FTZ R51, R33, R51, R50 ;  /* 0x0000003321337223 */ /* 0x000fe20000010032 */
[----:B------:R-:W-:Y:S01]  /*14140*/  LOP3.LUT R41, R110, 0xffff0000, RZ, 0xc0, !PT ;  /* 0xffff00006e297812 */ /* 0x000fe200078ec0ff */
[C---:B------:R-:W-:Y:S01]  /*14150*/  FMUL.FTZ R30, R35.reuse, R34 ;  /* 0x00000022231e7220 */ /* 0x040fe20000410000 */
[----:B------:R-:W-:Y:S01]  /*14160*/  LOP3.LUT R33, R112, 0xffff0000, RZ, 0xc0, !PT ;  /* 0xffff000070217812 */ /* 0x000fe200078ec0ff */
[----:B------:R-:W-:-:S02]  /*14170*/  FMUL.FTZ R52, R35, R28 ;  /* 0x0000001c23347220 */ /* 0x000fc40000410000 */
[C---:B------:R-:W-:Y:S01]  /*14180*/  FMUL.FTZ R35, R44.reuse, R41 ;  /* 0x000000292c237220 */ /* 0x040fe20000410000 */
[----:B------:R-:W-:Y:S01]  /*14190*/  FFMA.FTZ R50, R29, R28, -R30 ;  /* 0x0000001c1d327223 */ /* 0x000fe2000001081e */
[-C--:B------:R-:W-:Y:S01]  /*141a0*/  FMUL.FTZ R44, R44, R33.reuse ;  /* 0x000000212c2c7220 */ /* 0x080fe20000410000 */
[----:B------:R-:W-:Y:S02]  /*141b0*/  IMAD.U32 R30, R107, 0x10000, RZ ;  /* 0x000100006b1e7824 */ /* 0x000fe400078e00ff */
[----:B------:R-:W-:Y:S01]  /*141c0*/  FFMA.FTZ R52, R29, R34, R52 ;  /* 0x000000221d347223 */ /* 0x000fe20000010034 */
[----:B------:R-:W-:Y:S02]  /*141d0*/  IMAD.U32 R28, R113, 0x10000, RZ ;  /* 0x00010000711c7824 */ /* 0x000fe400078e00ff */
[C---:B------:R-:W-:Y:S01]  /*141e0*/  FFMA.FTZ R34, R40.reuse, R33, -R35 ;  /* 0x0000002128227223 */ /* 0x040fe20000010823 */
[----:B------:R-:W-:Y:S01]  /*141f0*/  FFMA.FTZ R44, R40, R41, R44 ;  /* 0x00000029282c7223 */ /* 0x000fe2000001002c */
[C---:B------:R-:W-:Y:S01]  /*14200*/  FMUL.FTZ R54, R43.reuse, R30 ;  /* 0x0000001e2b367220 */ /* 0x040fe20000410000 */
[----:B------:R-:W-:Y:S01]  /*14210*/  FMUL.FTZ R40, R43, R28 ;  /* 0x0000001c2b287220 */ /* 0x000fe20000410000 */
[----:B------:R-:W-:-:S02]  /*14220*/  LOP3.LUT R107, R107, 0xffff0000, RZ, 0xc0, !PT ;  /* 0xffff00006b6b7812 */ /* 0x000fc400078ec0ff */
[----:B------:R-:W-:Y:S01]  /*14230*/  LOP3.LUT R33, R108, 0xffff0000, RZ, 0xc0, !PT ;  /* 0xffff00006c217812 */ /* 0x000fe200078ec0ff */
[----:B------:R-:W-:Y:S01]  /*14240*/  FFMA.FTZ R54, R31, R28, -R54 ;  /* 0x0000001c1f367223 */ /* 0x000fe20000010836 */
[----:B------:R-:W-:Y:S01]  /*14250*/  LOP3.LUT R113, R113, 0xffff0000, RZ, 0xc0, !PT ;  /* 0xffff000071717812 */ /* 0x000fe200078ec0ff */
[----:B------:R-:W-:Y:S01]  /*14260*/  FFMA.FTZ R40, R31, R30, R40 ;  /* 0x0000001e1f287223 */ /* 0x000fe20000010028 */
[----:B------:R-:W-:Y:S01]  /*14270*/  LOP3.LUT R29, R114, 0xffff0000, RZ, 0xc0, !PT ;  /* 0xffff0000721d7812 */ /* 0x000fe200078ec0ff */
[C---:B------:R-:W-:Y:S01]  /*14280*/  FMUL.FTZ R31, R45.reuse, R107 ;  /* 0x0000006b2d1f7220 */ /* 0x040fe20000410000 */
[C---:B------:R-:W-:Y:S01]  /*14290*/  FMUL.FTZ R35, R46.reuse, R33 ;  /* 0x000000212e237220 */ /* 0x040fe20000410000 */
[----:B------:R-:W-:Y:S02]  /*142a0*/  FMUL.FTZ R28, R45, R113 ;  /* 0x000000712d1c7220 */ /* 0x000fe40000410000 */
        /* <DEDUP_REMOVED lines=15> */
.L_x_3065:
[----:B------:R-:W-:Y:S05]  /*143a0*/  BSYNC B2 ;  /* 0x0000000000027941 */ /* 0x000fea0003800000 */
.L_x_3064:
[----:B------:R-:W-:Y:S05]  /*143b0*/  @P1 BRA `(.L_x_3063) ;  /* 0x0000000400a01947 */ /* 0x000fea0003800000 */
[----:B--2---:R-:W2:Y:S04]  /*143c0*/  LDL R28, [R1+0x60] ;  /* 0x00006000011c7983 */ /* 0x004ea80000100800 */
[----:B-1----:R-:W3:Y:S01]  /*143d0*/  LDL R44, [R1+0x80] ;  /* 0x00008000012c7983 */ /* 0x002ee20000100800 */
        /* <DEDUP_REMOVED lines=102> */
.L_x_3063:
[----:B------:R-:W-:Y:S05]  /*14a40*/  BSYNC B1 ;  /* 0x0000000000017941 */ /* 0x000fea0003800000 */
.L_x_3062:
[----:B---3--:R-:W-:-:S05]  /*14a50*/  VIADD R0, R212, 0x60 ;  /* 0x00000060d4007836 */ /* 0x008fca0000000000 */
[----:B------:R-:W-:-:S13]  /*14a60*/  ISETP.GE.AND P0, PT, R0, R3, PT ;  /* 0x000000030000720c */ /* 0x000fda0003f06270 */
[----:B------:R-:W-:Y:S05]  /*14a70*/  @P0 BRA `(.L_x_3033) ;  /* 0x0000000c00780947 */ /* 0x000fea0003800000 */
[----:B------:R3:W5:Y:S01]  /*14a80*/  LDL R41, [R1+0x70] ;  /* 0x0000700001297983 */ /* 0x0007620000100800 */
[----:B------:R-:W4:Y:S01]  /*14a90*/  LDC R40, c[0x0][0x3f4] ;  /* 0x0000fd00ff287b82 */ /* 0x000f220000000800 */
        /* <DEDUP_REMOVED lines=8> */
[-C--:B----4-:R-:W-:Y:S02]  /*14b20*/  ISETP.GE.AND P0, PT, R18, R40.reuse, PT ;  /* 0x000000281200720c */ /* 0x090fe40003f06270 */
[----:B------:R-:W-:-:S11]  /*14b30*/  ISETP.GE.AND P1, PT, R213, R40, PT ;  /* 0x00000028d500720c */ /* 0x000fd60003f26270 */
[----:B---3--:R-:W-:Y:S05]  /*14b40*/  @P0 BRA `(.L_x_3067) ;  /* 0x00000004009c0947 */ /* 0x008fea0003800000 */
[----:B-1----:R-:W3:Y:S01]  /*14b50*/  LDL R44, [R1+0x7c] ;  /* 0x00007c00012c7983 */ /* 0x002ee20000100800 */
[----:B------:R-:W-:Y:S02]  /*14b60*/  LEA.HI R0, R40, R237, RZ, 0x1d ;  /* 0x000000ed28007211 */ /* 0x000fe400078fe8ff */
[----:B------:R-:W-:Y:S02]  /*14b70*/  SHF.R.U64 R4, R4, 0x10, R5 ;  /* 0x0000001004047819 */ /* 0x000fe40000001205 */
[----:B------:R-:W-:Y:S01]  /*14b80*/  SHF.R.S32.HI R25, RZ, 0x1f, R0 ;  /* 0x0000001fff197819 */ /* 0x000fe20000011400 */
[----:B------:R-:W-:Y:S01]  /*14b90*/  IMAD.SHL.U32 R3, R0, 0x8, RZ ;  /* 0x0000000800037824 */ /* 0x000fe200078e00ff */
[----:B--2---:R-:W-:Y:S02]  /*14ba0*/  SHF.R.U64 R32, R12, 0x10, R13 ;  /* 0x000000100c207819 */ /* 0x004fe4000000120d */
[----:B------:R-:W-:Y:S02]  /*14bb0*/  LEA.HI R25, R25, R0, RZ, 0x3 ;  /* 0x0000000019197211 */ /* 0x000fe400078f18ff */
[----:B------:R-:W-:-:S02]  /*14bc0*/  LOP3.LUT R0, R43, 0x38, R3, 0xf8, !PT ;  /* 0x000000382b007812 */ /* 0x000fc400078ef803 */
[----:B------:R-:W-:Y:S01]  /*14bd0*/  SHF.R.U32.HI R13, RZ, 0x10, R13 ;  /* 0x00000010ff0d7819 */ /* 0x000fe2000001160d */
[----:B------:R-:W-:Y:S01]  /*14be0*/  IMAD.SHL.U32 R25, R25, 0x400, RZ ;  /* 0x0000040019197824 */ /* 0x000fe200078e00ff */
[----:B------:R-:W-:Y:S02]  /*14bf0*/  LOP3.LUT R0, R0, R42, RZ, 0x3c, !PT ;  /* 0x0000002a00007212 */ /* 0x000fe400078e3cff */
[----:B------:R-:W-:Y:S02]  /*14c00*/  PRMT R99, R99, 0x5410, R4 ;  /* 0x0000541063637816 */ /* 0x000fe40000000004 */
[----:B------:R-:W-:Y:S02]  /*14c10*/  LOP3.LUT R3, R25, 0x7fffe000, RZ, 0xc0, !PT ;  /* 0x7fffe00019037812 */ /* 0x000fe400078ec0ff */
[----:B------:R-:W-:Y:S01]  /*14c20*/  SHF.R.U32.HI R5, RZ, 0x10, R5 ;  /* 0x00000010ff057819 */ /* 0x000fe20000011605 */
[----:B------:R-:W-:Y:S01]  /*14c30*/  IMAD.U32 R33, R99, 0x10000, RZ ;  /* 0x0001000063217824 */ /* 0x000fe200078e00ff */
[----:B-----5:R-:W-:-:S02]  /*14c40*/  IADD3 R3, R0, R3, R41 ;  /* 0x0000000300037210 */ /* 0x020fc40007ffe029 */
[--C-:B------:R-:W-:Y:S02]  /*14c50*/  SHF.R.U64 R0, R6, 0x10, R7.reuse ;  /* 0x0000001006007819 */ /* 0x100fe40000001207 */
[----:B------:R-:W-:Y:S01]  /*14c60*/  SHF.R.U32.HI R7, RZ, 0x10, R7 ;  /* 0x00000010ff077819 */ /* 0x000fe20000011607 */
[----:B------:R-:W-:Y:S01]  /*14c70*/  IMAD R3, R3, 0x2, R16 ;  /* 0x0000000203037824 */ /* 0x000fe200078e0210 */
[----:B------:R-:W-:Y:S02]  /*14c80*/  PRMT R103, R103, 0x5410, R32 ;  /* 0x0000541067677816 */ /* 0x000fe40000000020 */
[--C-:B------:R-:W-:Y:S02]  /*14c90*/  SHF.R.U64 R12, R14, 0x10, R15.reuse ;  /* 0x000000100e0c7819 */ /* 0x100fe4000000120f */
[----:B------:R-:W1:Y:S01]  /*14ca0*/  LDS.128 R28, [R3+0x14400] ;  /* 0x01440000031c7984 */ /* 0x000e620000000c00 */
[----:B------:R-:W-:Y:S01]  /*14cb0*/  SHF.R.U32.HI R15, RZ, 0x10, R15 ;  /* 0x00000010ff0f7819 */ /* 0x000fe2000001160f */
[----:B------:R-:W-:Y:S01]  /*14cc0*/  IMAD.U32 R32, R103, 0x10000, RZ ;  /* 0x0001000067207824 */ /* 0x000fe200078e00ff */
[----:B------:R-:W-:-:S02]  /*14cd0*/  PRMT R104, R104, 0x5410, R13 ;  /* 0x0000541068687816 */ /* 0x000fc4000000000d */
[----:B------:R-:W-:Y:S02]  /*14ce0*/  PRMT R100, R100, 0x5410, R5 ;  /* 0x0000541064647816 */ /* 0x000fe40000000005 */
[----:B------:R-:W-:Y:S02]  /*14cf0*/  PRMT R101, R101, 0x5410, R0 ;  /* 0x0000541065657816 */ /* 0x000fe40000000000 */
[----:B------:R-:W-:Y:S01]  /*14d00*/  PRMT R102, R102, 0x5410, R7 ;  /* 0x0000541066667816 */ /* 0x000fe20000000007 */
[----:B------:R-:W-:Y:S01]  /*14d10*/  IMAD.U32 R34, R100, 0x10000, RZ ;  /* 0x0001000064227824 */ /* 0x000fe200078e00ff */
[----:B------:R-:W-:Y:S02]  /*14d20*/  PRMT R105, R105, 0x5410, R12 ;  /* 0x0000541069697816 */ /* 0x000fe4000000000c */
[----:B------:R-:W-:Y:S02]  /*14d30*/  PRMT R106, R106, 0x5410, R15 ;  /* 0x000054106a6a7816 */ /* 0x000fe4000000000f */
[----:B------:R-:W-:-:S02]  /*14d40*/  LOP3.LUT R99, R99, 0xffff0000, RZ, 0xc0, !PT ;  /* 0xffff000063637812 */ /* 0x000fc400078ec0ff */
[----:B------:R-:W-:Y:S01]  /*14d50*/  LOP3.LUT R103, R103, 0xffff0000, RZ, 0xc0, !PT ;  /* 0xffff000067677812 */ /* 0x000fe200078ec0ff */
[C---:B-1----:R-:W-:Y:S01]  /*14d60*/  IMAD.U32 R13, R28.reuse, 0x10000, RZ ;  /* 0x000100001c0d7824 */ /* 0x042fe200078e00ff */
[----:B------:R-:W-:Y:S01]  /*14d70*/  LOP3.LUT R14, R28, 0xffff0000, RZ, 0xc0, !PT ;  /* 0xffff00001c0e7812 */ /* 0x000fe200078ec0ff */
[C---:B------:R-:W-:Y:S01]  /*14d80*/  IMAD.U32 R15, R29.reuse, 0x10000, RZ ;  /* 0x000100001d0f7824 */ /* 0x040fe200078e00ff */
[----:B------:R-:W-:Y:S01]  /*14d90*/  LOP3.LUT R28, R29, 0xffff0000, RZ, 0xc0, !PT ;  /* 0xffff00001d1c7812 */ /* 0x000fe200078ec0ff */
[----:B------:R-:W-:Y:S02]  /*14da0*/  IMAD.U32 R29, R31, 0x10000, RZ ;  /* 0x000100001f1d7824 */ /* 0x000fe400078e00ff */
[----:B------:R-:W-:Y:S01]  /*14db0*/  FMUL.FTZ R35, R13, R33 ;  /* 0x000000210d237220 */ /* 0x000fe20000410000 */
[----:B------:R-:W-:Y:S01]  /*14dc0*/  FMUL.FTZ R36, R15, R34 ;  /* 0x000000220f247220 */ /* 0x000fe20000410000 */
[----:B---3--:R-:W1:Y:S02]  /*14dd0*/  LDS.128 R24, [R44] ;  /* 0x000000002c187984 */ /* 0x008e640000000c00 */
        /* <DEDUP_REMOVED lines=8> */
[C---:B------:R-:W-:Y:S01]  /*14e60*/  IMAD.U32 R25, R30.reuse, 0x10000, RZ ;  /* 0x000100001e197824 */ /* 0x040fe200078e00ff */
[----:B------:R-:W-:Y:S01]  /*14e70*/  LOP3.LUT R27, R30, 0xffff0000, RZ, 0xc0, !PT ;  /* 0xffff00001e1b7812 */ /* 0x000fe200078ec0ff */
[-C--:B------:R-:W-:Y:S01]  /*14e80*/  FFMA.FTZ R35, R0, R32.reuse, -R35 ;  /* 0x0000002000237223 */ /* 0x080fe20000010823 */
[----:B------:R-:W-:Y:S01]  /*14e90*/  LOP3.LUT R30, R31, 0xffff0000, RZ, 0xc0, !PT ;  /* 0xffff00001f1e7812 */ /* 0x000fe200078ec0ff */
[----:B------:R-:W-:Y:S01]  /*14ea0*/  FMUL.FTZ R31, R13, R32 ;  /* 0x000000200d1f7220 */ /* 0x000fe20000410000 */
[----:B------:R-:W-:-:S02]  /*14eb0*/  IMAD.U32 R32, R104, 0x10000, RZ ;  /* 0x0001000068207824 */ /* 0x000fc400078e00ff */
[----:B------:R-:W-:Y:S02]  /*14ec0*/  IMAD.U32 R13, R102, 0x10000, RZ ;  /* 0x00010000660d7824 */ /* 0x000fe400078e00ff */
[----:B------:R-:W-:Y:S01]  /*14ed0*/  FFMA.FTZ R31, R0, R33, R31 ;  /* 0x00000021001f7223 */ /* 0x000fe2000001001f */
[----:B------:R-:W-:Y:S02]  /*14ee0*/  IMAD.U32 R0, R106, 0x10000, RZ ;  /* 0x000100006a007824 */ /* 0x000fe400078e00ff */
[-C--:B------:R-:W-:Y:S01]  /*14ef0*/  FMUL.FTZ R38, R15, R32.reuse ;  /* 0x000000200f267220 */ /* 0x080fe20000410000 */
[----:B------:R-:W-:Y:S01]  /*14f00*/  FFMA.FTZ R36, R5, R32, -R36 ;  /* 0x0000002005247223 */ /* 0x000fe20000010824 */
[CC--:B------:R-:W-:Y:S01]  /*14f10*/  FMUL.FTZ R15, R29.reuse, R13.reuse ;  /* 0x0000000d1d0f7220 */ /* 0x0c0fe20000410000 */
[----:B------:R-:W-:Y:S01]  /*14f20*/  FMUL.FTZ R32, R29, R0 ;  /* 0x000000001d207220 */ /* 0x000fe20000410000 */
[----:B------:R-:W-:Y:S01]  /*14f30*/  FFMA.FTZ R38, R5, R34, R38 ;  /* 0x0000002205267223 */ /* 0x000fe20000010026 */
[----:B------:R-:W-:Y:S01]  /*14f40*/  LOP3.LUT R5, R104, 0xffff0000, RZ, 0xc0, !PT ;  /* 0xffff000068057812 */ /* 0x000fe200078ec0ff */
[C---:B------:R-:W-:Y:S01]  /*14f50*/  FFMA.FTZ R34, R12.reuse, R0, -R15 ;  /* 0x000000000c227223 */ /* 0x040fe2000001080f */
[----:B------:R-:W-:Y:S01]  /*14f60*/  FFMA.FTZ R37, R12, R13, R32 ;  /* 0x0000000d0c257223 */ /* 0x000fe20000010020 */
[----:B------:R-:W-:-:S02]  /*14f70*/  IMAD.U32 R12, R101, 0x10000, RZ ;  /* 0x00010000650c7824 */ /* 0x000fc400078e00ff */
[----:B------:R-:W-:Y:S01]  /*14f80*/  FMUL.FTZ R15, R14, R99 ;  /* 0x000000630e0f7220 */ /* 0x000fe20000410000 */
[----:B------:R-:W-:Y:S01]  /*14f90*/  LOP3.LUT R13, R100, 0xffff0000, RZ, 0xc0, !PT ;  /* 0xffff0000640d7812 */ /* 0x000fe200078ec0ff */
[-C--:B------:R-:W-:Y:S01]  /*14fa0*/  FMUL.FTZ R29, R14, R103.reuse ;  /* 0x000000670e1d7220 */ /* 0x080fe20000410000 */
[----:B------:R-:W-:Y:S02]  /*14fb0*/  IMAD.U32 R0, R105, 0x10000, RZ ;  /* 0x0001000069007824 */ /* 0x000fe400078e00ff */
[C---:B------:R-:W-:Y:S01]  /*14fc0*/  FMUL.FTZ R33, R25.reuse, R12 ;  /* 0x0000000c19217220 */ /* 0x040fe20000410000 */
[----:B------:R-:W-:Y:S01]  /*14fd0*/  FFMA.FTZ R14, R4, R103, -R15 ;  /* 0x00000067040e7223 */ /* 0x000fe2000001080f */
[C---:B------:R-:W-:Y:S01]  /*14fe0*/  FMUL.FTZ R32, R28.reuse, R5 ;  /* 0x000000051c207220 */ /* 0x040fe20000410000 */
[----:B------:R-:W-:Y:S01]  /*14ff0*/  FMUL.FTZ R15, R28, R13 ;  /* 0x0000000d1c0f7220 */ /* 0x000fe20000410000 */
[----:B------:R-:W-:Y:S01]  /*15000*/  FFMA.FTZ R28, R4, R99, R29 ;  /* 0x00000063041c7223 */ /* 0x000fe2000001001d */
[-C--:B------:R-:W-:Y:S01]  /*15010*/  FMUL.FTZ R25, R25, R0.reuse ;  /* 0x0000000019197220 */ /* 0x080fe20000410000 */
[----:B------:R-:W-:Y:S01]  /*15020*/  FFMA.FTZ R33, R6, R0, -R33 ;  /* 0x0000000006217223 */ /* 0x000fe20000010821 */
[----:B------:R-:W-:Y:S01]  /*15030*/  LOP3.LUT R4, R101, 0xffff0000, RZ, 0xc0, !PT ;  /* 0xffff000065047812 */ /* 0x000fe200078ec0ff */
[C---:B------:R-:W-:Y:S01]  /*15040*/  FFMA.FTZ R29, R24.reuse, R13, R32 ;  /* 0x0000000d181d7223 */ /* 0x040fe20000010020 */
[----:B------:R-:W-:Y:S01]  /*15050*/  LOP3.LUT R0, R105, 0xffff0000, RZ, 0xc0, !PT ;  /* 0xffff000069007812 */ /* 0x000fe200078ec0ff */
[----:B------:R-:W-:Y:S01]  /*15060*/  FFMA.FTZ R15, R24, R5, -R15 ;  /* 0x00000005180f7223 */ /* 0x000fe2000001080f */
[----:B------:R-:W-:Y:S01]  /*15070*/  LOP3.LUT R13, R102, 0xffff0000, RZ, 0xc0, !PT ;  /* 0xffff0000660d7812 */ /* 0x000fe200078ec0ff */
[----:B------:R-:W-:Y:S01]  /*15080*/  FFMA.FTZ R25, R6, R12, R25 ;  /* 0x0000000c06197223 */ /* 0x000fe20000010019 */
[----:B------:R-:W-:Y:S01]  /*15090*/  LOP3.LUT R5, R106, 0xffff0000, RZ, 0xc0, !PT ;  /* 0xffff00006a057812 */ /* 0x000fe200078ec0ff */
[C---:B------:R-:W-:Y:S01]  /*150a0*/  FMUL.FTZ R6, R27.reuse, R4 ;  /* 0x000000041b067220 */ /* 0x040fe20000410000 */
[-C--:B------:R-:W-:Y:S01]  /*150b0*/  FMUL.FTZ R27, R27, R0.reuse ;  /* 0x000000001b1b7220 */ /* 0x080fe20000410000 */
[----:B------:R-:W-:Y:S01]  /*150c0*/  FMUL.FTZ R39, R30, R13 ;  /* 0x0000000d1e277220 */ /* 0x000fe20000410000 */
[----:B------:R-:W-:Y:S01]  /*150d0*/  F2FP.BF16.F32.PACK_AB R12, R28, R31 ;  /* 0x0000001f1c0c723e */ /* 0x000fe200000010ff */
        /* <DEDUP_REMOVED lines=14> */
.L_x_3067:
[----:B------:R-:W-:Y:S05]  /*151c0*/  BSYNC B1 ;  /* 0x0000000000017941 */ /* 0x000fea0003800000 */
.L_x_3066:
[----:B------:R-:W-:Y:S05]  /*151d0*/  @P1 BRA `(.L_x_3033) ;  /* 0x0000000400a01947 */ /* 0x000fea0003800000 */
[----:B------:R-:W4:Y:S04]  /*151e0*/  LDL R0, [R1+0x60] ;  /* 0x0000600001007983 */ /* 0x000f280000100800 */
[----:B--2---:R-:W2:Y:S01]  /*151f0*/  LDL R32, [R1+0x78] ;  /* 0x0000780001207983 */ /* 0x004ea20000100800 */
[----:B------:R-:W-:Y:S02]  /*15200*/  SHF.R.U64 R26, R72, 0x10, R73 ;  /* 0x00000010481a7819 */ /* 0x000fe40000001249 */
[--C-:B------:R-:W-:Y:S02]  /*15210*/  SHF.R.U64 R25, R8, 0x10, R9.reuse ;  /* 0x0000001008197819 */ /* 0x100fe40000001209 */
[----:B------:R-:W-:Y:S02]  /*15220*/  PRMT R87, R87, 0x5410, R26 ;  /* 0x0000541057577816 */ /* 0x000fe4000000001a */
[----:B------:R-:W-:-:S02]  /*15230*/  SHF.R.U32.HI R28, RZ, 0x10, R9 ;  /* 0x00000010ff1c7819 */ /* 0x000fc40000011609 */
[----:B------:R-:W-:Y:S01]  /*15240*/  PRMT R26, R20, 0x5410, R25 ;  /* 0x00005410141a7816 */ /* 0x000fe20000000019 */
[----:B------:R-:W-:Y:S01]  /*15250*/  IMAD.U32 R25, R87, 0x10000, RZ ;  /* 0x0001000057197824 */ /* 0x000fe200078e00ff */
[----:B------:R-:W-:Y:S02]  /*15260*/  SHF.R.U32.HI R73, RZ, 0x10, R73 ;  /* 0x00000010ff497819 */ /* 0x000fe40000011649 */
[----:B------:R-:W-:Y:S01]  /*15270*/  PRMT R28, R21, 0x5410, R28 ;  /* 0x00005410151c7816 */ /* 0x000fe2000000001c */
[----:B------:R-:W-:Y:S01]  /*15280*/  IMAD.U32 R27, R26, 0x10000, RZ ;  /* 0x000100001a1b7824 */ /* 0x000fe200078e00ff */
[----:B------:R-:W-:Y:S02]  /*15290*/  SHF.R.U64 R24, R74, 0x10, R75 ;  /* 0x000000104a187819 */ /* 0x000fe4000000124b */
[----:B------:R-:W-:Y:S01]  /*152a0*/  PRMT R88, R88, 0x5410, R73 ;  /* 0x0000541058587816 */ /* 0x000fe20000000049 */
[----:B------:R-:W-:Y:S01]  /*152b0*/  IMAD.U32 R29, R28, 0x10000, RZ ;  /* 0x000100001c1d7824 */ /* 0x000fe200078e00ff */
[----:B------:R-:W-:-:S02]  /*152c0*/  SHF.R.U32.HI R75, RZ, 0x10, R75 ;  /* 0x00000010ff4b7819 */ /* 0x000fc4000001164b */
[----:B------:R-:W-:Y:S02]  /*152d0*/  PRMT R89, R89, 0x5410, R24 ;  /* 0x0000541059597816 */ /* 0x000fe40000000018 */
[----:B------:R-:W-:Y:S02]  /*152e0*/  PRMT R90, R90, 0x5410, R75 ;  /* 0x000054105a5a7816 */ /* 0x000fe4000000004b */
[----:B------:R-:W-:Y:S02]  /*152f0*/  LOP3.LUT R87, R87, 0xffff0000, RZ, 0xc0, !PT ;  /* 0xffff000057577812 */ /* 0x000fe400078ec0ff */
[----:B------:R-:W-:Y:S02]  /*15300*/  LOP3.LUT R28, R28, 0xffff0000, RZ, 0xc0, !PT ;  /* 0xffff00001c1c7812 */ /* 0x000fe400078ec0ff */
[----:B----4-:R-:W-:-:S04]  /*15310*/  LEA.HI R40, R40, R0, RZ, 0x1d ;  /* 0x0000000028287211 */ /* 0x010fc800078fe8ff */
[----:B---3--:R-:W-:Y:S01]  /*15320*/  SHF.R.S32.HI R3, RZ, 0x1f, R40 ;  /* 0x0000001fff037819 */ /* 0x008fe20000011428 */
[----:B------:R-:W-:Y:S01]  /*15330*/  IMAD.SHL.U32 R0, R40, 0x8, RZ ;  /* 0x0000000828007824 */ /* 0x000fe200078e00ff */
[----:B--2---:R-:W2:Y:S02]  /*15340*/  LDS.128 R4, [R32] ;  /* 0x0000000020047984 */ /* 0x004ea40000000c00 */
[----:B------:R-:W-:Y:S02]  /*15350*/  LEA.HI R3, R3, R40, RZ, 0x3 ;  /* 0x0000002803037211 */ /* 0x000fe400078f18ff */
[----:B------:R-:W-:-:S03]  /*15360*/  LOP3.LUT R0, R43, 0x38, R0, 0xf8, !PT ;  /* 0x000000382b007812 */ /* 0x000fc600078ef800 */
[----:B------:R-:W-:Y:S01]  /*15370*/  IMAD.SHL.U32 R3, R3, 0x400, RZ ;  /* 0x0000040003037824 */ /* 0x000fe200078e00ff */
[----:B------:R-:W-:-:S04]  /*15380*/  LOP3.LUT R0, R0, R42, RZ, 0x3c, !PT ;  /* 0x0000002a00007212 */ /* 0x000fc800078e3cff */
[----:B------:R-:W-:-:S04]  /*15390*/  LOP3.LUT R3, R3, 0x7fffe000, RZ, 0xc0, !PT ;  /* 0x7fffe00003037812 */ /* 0x000fc800078ec0ff */
[----:B-----5:R-:W-:Y:S02]  /*153a0*/  IADD3 R3, R0, R3, R41 ;  /* 0x0000000300037210 */ /* 0x020fe40007ffe029 */
[--C-:B------:R-:W-:Y:S02]  /*153b0*/  SHF.R.U64 R0, R10, 0x10, R11.reuse ;  /* 0x000000100a007819 */ /* 0x100fe4000000120b */
[----:B------:R-:W-:Y:S01]  /*153c0*/  SHF.R.U32.HI R11, RZ, 0x10, R11 ;  /* 0x00000010ff0b7819 */ /* 0x000fe2000001160b */
[----:B------:R-:W-:Y:S01]  /*153d0*/  IMAD R3, R3, 0x2, R16 ;  /* 0x0000000203037824 */ /* 0x000fe200078e0210 */
[----:B------:R-:W-:Y:S02]  /*153e0*/  PRMT R85, R85, 0x5410, R0 ;  /* 0x0000541055557816 */ /* 0x000fe40000000000 */
[----:B------:R-:W-:Y:S02]  /*153f0*/  PRMT R86, R86, 0x5410, R11 ;  /* 0x0000541056567816 */ /* 0x000fe4000000000b */
[----:B------:R-:W3:Y:S01]  /*15400*/  LDS.128 R12, [R3+0x14400] ;  /* 0x01440000030c7984 */ /* 0x000ee20000000c00 */
[C---:B--2---:R-:W-:Y:S01]  /*15410*/  IMAD.U32 R0, R4.reuse, 0x10000, RZ ;  /* 0x0001000004007824 */ /* 0x044fe200078e00ff */
[----:B------:R-:W-:Y:S01]  /*15420*/  LOP3.LUT R4, R4, 0xffff0000, RZ, 0xc0, !PT ;  /* 0xffff000004047812 */ /* 0x000fe200078ec0ff */
[C---:B------:R-:W-:Y:S01]  /*15430*/  IMAD.U32 R8, R5.reuse, 0x10000, RZ ;  /* 0x0001000005087824 */ /* 0x040fe200078e00ff */
[----:B------:R-:W-:Y:S01]  /*15440*/  LOP3.LUT R5, R5, 0xffff0000, RZ, 0xc0, !PT ;  /* 0xffff000005057812 */ /* 0x000fe200078ec0ff */
[C---:B------:R-:W-:Y:S01]  /*15450*/  IMAD.U32 R10, R7.reuse, 0x10000, RZ ;  /* 0x00010000070a7824 */ /* 0x040fe200078e00ff */
[----:B------:R-:W-:Y:S01]  /*15460*/  LOP3.LUT R7, R7, 0xffff0000, RZ, 0xc0, !PT ;  /* 0xffff000007077812 */ /* 0x000fe200078ec0ff */
[C---:B------:R-:W-:Y:S01]  /*15470*/  IMAD.U32 R9, R6.reuse, 0x10000, RZ ;  /* 0x0001000006097824 */ /* 0x040fe200078e00ff */
[----:B------:R-:W-:Y:S01]  /*15480*/  LOP3.LUT R6, R6, 0xffff0000, RZ, 0xc0, !PT ;  /* 0xffff000006067812 */ /* 0x000fe200078ec0ff */
[C---:B---3--:R-:W-:Y:S01]  /*15490*/  IMAD.U32 R11, R12.reuse, 0x10000, RZ ;  /* 0x000100000c0b7824 */ /* 0x048fe200078e00ff */
        /* <DEDUP_REMOVED lines=12> */
[----:B------:R-:W-:Y:S01]  /*15560*/  FFMA.FTZ R35, R8, R11, -R35 ;  /* 0x0000000b08237223 */ /* 0x000fe20000010823 */
[----:B------:R-:W-:Y:S02]  /*15570*/  IMAD.U32 R25, R90, 0x10000, RZ ;  /* 0x000100005a197824 */ /* 0x000fe400078e00ff */
[----:B------:R-:W-:Y:S01]  /*15580*/  FMUL.FTZ R37, R24, R31 ;  /* 0x0000001f18257220 */ /* 0x000fe20000410000 */
[----:B------:R-:W-:Y:S01]  /*15590*/  LOP3.LUT R11, R26, 0xffff0000, RZ, 0xc0, !PT ;  /* 0xffff00001a0b7812 */ /* 0x000fe200078ec0ff */
[----:B------:R-:W-:Y:S01]  /*155a0*/  FFMA.FTZ R29, R8, R29, R27 ;  /* 0x0000001d081d7223 */ /* 0x000fe2000001001b */
[-C--:B------:R-:W-:Y:S01]  /*155b0*/  FMUL.FTZ R24, R24, R25.reuse ;  /* 0x0000001918187220 */ /* 0x080fe20000410000 */
[----:B------:R-:W-:Y:S01]  /*155c0*/  FFMA.FTZ R37, R10, R25, -R37 ;  /* 0x000000190a257223 */ /* 0x000fe20000010825 */
[----:B------:R-:W-:Y:S01]  /*155d0*/  LOP3.LUT R88, R88, 0xffff0000, RZ, 0xc0, !PT ;  /* 0xffff000058587812 */ /* 0x000fe200078ec0ff */
[C---:B------:R-:W-:Y:S01]  /*155e0*/  FMUL.FTZ R25, R12.reuse, R11 ;  /* 0x0000000b0c197220 */ /* 0x040fe20000410000 */
[----:B------:R-:W-:Y:S01]  /*155f0*/  FMUL.FTZ R27, R12, R87 ;  /* 0x000000570c1b7220 */ /* 0x000fe20000410000 */
[----:B------:R-:W-:-:S02]  /*15600*/  IMAD.U32 R21, R14, 0x10000, RZ ;  /* 0x000100000e157824 */ /* 0x000fc400078e00ff */
[----:B------:R-:W-:Y:S01]  /*15610*/  FFMA.FTZ R24, R10, R31, R24 ;  /* 0x0000001f0a187223 */ /* 0x000fe20000010018 */
[----:B------:R-:W-:Y:S02]  /*15620*/  IMAD.U32 R8, R85, 0x10000, RZ ;  /* 0x0001000055087824 */ /* 0x000fe400078e00ff */
[C---:B------:R-:W-:Y:S01]  /*15630*/  FFMA.FTZ R25, R4.reuse, R87, -R25 ;  /* 0x0000005704197223 */ /* 0x040fe20000010819 */
[----:B------:R-:W-:Y:S02]  /*15640*/  IMAD.U32 R0, R89, 0x10000, RZ ;  /* 0x0001000059007824 */ /* 0x000fe400078e00ff */
[C---:B------:R-:W-:Y:S01]  /*15650*/  FMUL.FTZ R12, R13.reuse, R28 ;  /* 0x0000001c0d0c7220 */ /* 0x040fe20000410000 */
[----:B------:R-:W-:Y:S01]  /*15660*/  FFMA.FTZ R10, R4, R11, R27 ;  /* 0x0000000b040a7223 */ /* 0x000fe2000001001b */
[----:B------:R-:W-:Y:S01]  /*15670*/  LOP3.LUT R14, R14, 0xffff0000, RZ, 0xc0, !PT ;  /* 0xffff00000e0e7812 */ /* 0x000fe200078ec0ff */
[----:B------:R-:W-:Y:S01]  /*15680*/  FMUL.FTZ R13, R13, R88 ;  /* 0x000000580d0d7220 */ /* 0x000fe20000410000 */
[----:B------:R-:W-:Y:S01]  /*15690*/  LOP3.LUT R15, R15, 0xffff0000, RZ, 0xc0, !PT ;  /* 0xffff00000f0f7812 */ /* 0x000fe200078ec0ff */
[----:B------:R-:W-:Y:S01]  /*156a0*/  FMUL.FTZ R4, R21, R8 ;  /* 0x0000000815047220 */ /* 0x000fe20000410000 */
[----:B------:R-:W-:Y:S01]  /*156b0*/  LOP3.LUT R85, R85, 0xffff0000, RZ, 0xc0, !PT ;  /* 0xffff000055557812 */ /* 0x000fe200078ec0ff */
[----:B------:R-:W-:Y:S01]  /*156c0*/  FMUL.FTZ R20, R21, R0 ;  /* 0x0000000015147220 */ /* 0x000fe20000410000 */
[----:B------:R-:W-:Y:S01]  /*156d0*/  LOP3.LUT R86, R86, 0xffff0000, RZ, 0xc0, !PT ;  /* 0xffff000056567812 */ /* 0x000fe200078ec0ff */
[----:B------:R-:W-:Y:S01]  /*156e0*/  FFMA.FTZ R12, R5, R88, -R12 ;  /* 0x00000058050c7223 */ /* 0x000fe2000001080c */
[----:B------:R-:W-:Y:S01]  /*156f0*/  LOP3.LUT R89, R89, 0xffff0000, RZ, 0xc0, !PT ;  /* 0xffff000059597812 */ /* 0x000fe200078ec0ff */
[----:B------:R-:W-:Y:S01]  /*15700*/  FFMA.FTZ R28, R5, R28, R13 ;  /* 0x0000001c051c7223 */ /* 0x000fe2000001000d */
[----:B------:R-:W-:Y:S01]  /*15710*/  LOP3.LUT R90, R90, 0xffff0000, RZ, 0xc0, !PT ;  /* 0xffff00005a5a7812 */ /* 0x000fe200078ec0ff */
[----:B------:R-:W-:Y:S01]  /*15720*/  FFMA.FTZ R0, R9, R0, -R4 ;  /* 0x0000000009007223 */ /* 0x000fe20000010804 */
[C---:B------:R-:W-:Y:S01]  /*15730*/  FMUL.FTZ R5, R14.reuse, R85 ;  /* 0x000000550e057220 */ /* 0x040fe20000410000 */
[C---:B------:R-:W-:Y:S01]  /*15740*/  FMUL.FTZ R4, R15.reuse, R86 ;  /* 0x000000560f047220 */ /* 0x040fe20000410000 */
[-C--:B------:R-:W-:Y:S01]  /*15750*/  FMUL.FTZ R14, R14, R89.reuse ;  /* 0x000000590e0e7220 */ /* 0x080fe20000410000 */
[-C--:B------:R-:W-:Y:S01]  /*15760*/  FMUL.FTZ R15, R15, R90.reuse ;  /* 0x0000005a0f0f7220 */ /* 0x080fe20000410000 */
[C---:B------:R-:W-:Y:S01]  /*15770*/  FFMA.FTZ R89, R6.reuse, R89, -R5 ;  /* 0x0000005906597223 */ /* 0x040fe20000010805 */
        /* <DEDUP_REMOVED lines=14> */
.L_x_3033:
[----:B------:R-:W-:Y:S05]  /*15860*/  BSYNC B0 ;  /* 0x0000000000007941 */ /* 0x000fea0003800000 */
.L_x_2993:
        /* <DEDUP_REMOVED lines=8> */
.L_x_2991:
[----:B-123--:R-:W2:Y:S02]  /*158f0*/  LDL R0, [R1+0x5c] ;  /* 0x00005c0001007983 */ /* 0x00eea40000100800 */
[----:B--2---:R-:W-:-:S13]  /*15900*/  R2UR UR4, R0 ;  /* 0x00000000000472ca */ /* 0x004fda00000e0000 */
[----:B------:R-:W-:-:S05]  /*15910*/  IMAD.U32 R0, RZ, RZ, UR4 ;  /* 0x00000004ff007e24 */ /* 0x000fca000f8e00ff */
[----:B------:R-:W-:-:S13]  /*15920*/  ISETP.NE.AND P0, PT, R0, 0x3, PT ;  /* 0x000000030000780c */ /* 0x000fda0003f05270 */
[----:B------:R-:W-:Y:S05]  /*15930*/  @!P0 BRA `(.L_x_3068) ;  /* 0x0000000000048947 */ /* 0x000fea0003800000 */
[----:B------:R-:W-:Y:S01]  /*15940*/  BPT.TRAP 0x1 ;  /* 0x000000040000795c */ /* 0x000fe20000300000 */
.L_x_3068:
[----:B------:R-:W-:Y:S01]  /*15950*/  IMAD R0, R217, 0x8, R16 ;  /* 0x00000008d9007824 */ /* 0x000fe200078e0210 */
[----:B0---4-:R-:W-:-:S04]  /*15960*/  SHF.L.U32 R3, R218, 0x1f, RZ ;  /* 0x0000001fda037819 */ /* 0x011fc800000006ff */
[----:B------:R0:W1:Y:S01]  /*15970*/  SYNCS.PHASECHK.TRANS64.TRYWAIT P2, [R0+URZ+0x38830], R3 ;  /* 0x03883003000075a7 */ /* 0x000062000804017f */
[----:B------:R-:W-:Y:S05]  /*15980*/  @!P0 BRA `(.L_x_3069) ;  /* 0x0000000000048947 */ /* 0x000fea0003800000 */
[----:B------:R-:W-:Y:S01]  /*15990*/  BPT.TRAP 0x1 ;  /* 0x000000040000795c */ /* 0x000fe20000300000 */
.L_x_3069:
[----:B------:R-:W2:Y:S02]  /*159a0*/  S2R R4, SR_TID.X ;  /* 0x0000000000047919 */ /* 0x000ea40000002100 */
[----:B--2---:R-:W-:-:S04]  /*159b0*/  LOP3.LUT R4, R4, 0x7f, RZ, 0xc0, !PT ;  /* 0x0000007f04047812 */ /* 0x004fc800078ec0ff */
[----:B------:R-:W-:Y:S01]  /*159c0*/  ISETP.NE.AND P1, PT, R4, RZ, PT ;  /* 0x000000ff0400720c */ /* 0x000fe20003f25270 */
[----:B-1----:R-:W-:-:S12]  /*159d0*/  @P2 BRA `(.L_x_3070) ;  /* 0x0000000000082947 */ /* 0x002fd80003800000 */
[----:B------:R-:W1:Y:S02]  /*159e0*/  SYNCS.PHASECHK.TRANS64.TRYWAIT P2, [R0+URZ+0x38830], R3 ;  /* 0x03883003000075a7 */ /* 0x000e64000804017f */
[----:B-1----:R-:W-:Y:S05]  /*159f0*/  @!P2 BRA `(.L_x_3071) ;  /* 0x000001d000fca947 */ /* 0x002fea0003800000 */
.L_x_3070:
[----:B------:R-:W-:Y:S05]  /*15a00*/  WARPSYNC.ALL ;  /* 0x0000000000007948 */ /* 0x000fea0003800000 */
[----:B01----:R-:W-:Y:S01]  /*15a10*/  VIADD R3, R16, 0x24400 ;  /* 0x0002440010037836 */ /* 0x003fe20000000000 */
[----:B------:R-:W-:Y:S01]  /*15a20*/  R2UR UR20, R84 ;  /* 0x00000000541472ca */ /* 0x000fe200000e0000 */
[----:B------:R-:W-:Y:S01]  /*15a30*/  IMAD.MOV.U32 R5, RZ, RZ, 0x40000040 ;  /* 0x40000040ff057424 */ /* 0x000fe200078e00ff */
[----:B------:R-:W-:Y:S01]  /*15a40*/  WARPGROUP.ARRIVE ;  /* 0x00000000000079c5 */ /* 0x000fe20000000000 */
[----:B------:R-:W-:Y:S01]  /*15a50*/  UMOV UR5, 0x40000040 ;  /* 0x4000004000057882 */ /* 0x000fe20000000000 */
[----:B------:R-:W-:Y:S01]  /*15a60*/  SHF.R.U32.HI R3, RZ, 0x4, R3 ;  /* 0x00000004ff037819 */ /* 0x000fe20000011603 */
[----:B------:R-:W-:Y:S01]  /*15a70*/  IMAD.MOV.U32 R7, RZ, RZ, 0x40000040 ;  /* 0x40000040ff077424 */ /* 0x000fe200078e00ff */
[----:B------:R-:W-:Y:S01]  /*15a80*/  R2UR UR7, R5 ;  /* 0x00000000050772ca */ /* 0x000fe200000e0000 */
[----:B------:R-:W-:Y:S01]  /*15a90*/  UMOV UR17, UR5 ;  /* 0x0000000500117c82 */ /* 0x000fe20008000000 */
[----:B------:R-:W-:Y:S01]  /*15aa0*/  LOP3.LUT R3, R3, 0x3fff, RZ, 0xc0, !PT ;  /* 0x00003fff03037812 */ /* 0x000fe200078ec0ff */
[----:B------:R-:W-:Y:S01]  /*15ab0*/  IMAD.U32 R13, RZ, RZ, UR5 ;  /* 0x00000005ff0d7e24 */ /* 0x000fe2000f8e00ff */
[----:B------:R-:W-:Y:S01]  /*15ac0*/  UMOV UR9, UR17 ;  /* 0x0000001100097c82 */ /* 0x000fe20008000000 */
[----:B------:R-:W-:Y:S01]  /*15ad0*/  IMAD.MOV.U32 R9, RZ, RZ, 0x40000040 ;  /* 0x40000040ff097424 */ /* 0x000fe200078e00ff */
[----:B------:R-:W-:Y:S01]  /*15ae0*/  LOP3.LUT R222, R3, 0x10000, RZ, 0xfc, !PT ;  /* 0x0001000003de7812 */ /* 0x000fe200078efcff */
[----:B------:R-:W-:Y:S01]  /*15af0*/  ULOP3.LUT UR20, UR20, 0x10000, URZ, 0xfc, !UPT ;  /* 0x0001000014147892 */ /* 0x000fe2000f8efc3f */
[----:B------:R-:W-:Y:S01]  /*15b00*/  IMAD.MOV.U32 R11, RZ, RZ, 0x40000040 ;  /* 0x40000040ff0b7424 */ /* 0x000fe200078e00ff */
[----:B------:R-:W-:Y:S01]  /*15b10*/  UMOV UR13, UR17 ;  /* 0x00000011000d7c82 */ /* 0x000fe20008000000 */
[----:B------:R-:W-:Y:S01]  /*15b20*/  R2UR UR11, R9 ;  /* 0x00000000090b72ca */ /* 0x000fe200000e0000 */
[----:B------:R-:W-:Y:S01]  /*15b30*/  IMAD R4, R217, 0xa00, R222 ;  /* 0x00000a00d9047824 */ /* 0x000fe200078e02de */
[----:B------:R-:W-:Y:S01]  /*15b40*/  UMOV UR25, 0x40000040 ;  /* 0x4000004000197882 */ /* 0x000fe20000000000 */
[----:B------:R-:W-:Y:S01]  /*15b50*/  IMAD.MOV.U32 R9, RZ, RZ, 0x40000040 ;  /* 0x40000040ff097424 */ /* 0x000fe200078e00ff */
        /* <DEDUP_REMOVED lines=10> */
[----:B------:R-:W-:Y:S01]  /*15c00*/  R2UR UR27, R11 ;  /* 0x000000000b1b72ca */ /* 0x000fe200000e0000 */
[----:B------:R-:W-:Y:S01]  /*15c10*/  IMAD.MOV.U32 R9, RZ, RZ, 0x40000040 ;  /* 0x40000040ff097424 */ /* 0x000fe200078e00ff */
[----:B------:R-:W-:Y:S01]  /*15c20*/  R2UR UR10, R8 ;  /* 0x00000000080a72ca */ /* 0x000fe200000e0000 */
[----:B------:R-:W-:Y:S01]  /*15c30*/  VIADD R8, R4, 0x200 ;  /* 0x0000020004087836 */ /* 0x000fe20000000000 */
[----:B------:R-:W-:Y:S01]  /*15c40*/  R2UR UR26, R10 ;  /* 0x000000000a1a72ca */ /* 0x000fe200000e0000 */
        /* <DEDUP_REMOVED lines=8> */
[----:B------:R0:W-:Y:S01]  /*15cd0*/  STL.64 [R1+0x50], R12 ;  /* 0x0000500c01007387 */ /* 0x0001e20000100a00 */
[----:B------:R-:W-:Y:S01]  /*15ce0*/  VIADD R8, R4, 0x102 ;  /* 0x0000010204087836 */ /* 0x000fe20000000000 */
[----:B------:R-:W-:Y:S01]  /*15cf0*/  R2UR UR14, R6 ;  /* 0x00000000060e72ca */ /* 0x000fe200000e0000 */
[C---:B------:R-:W-:Y:S01]  /*15d00*/  VIADD R6, R4.reuse, 0x82 ;  /* 0x0000008204067836 */ /* 0x040fe20000000000 */
[----:B------:R-:W-:Y:S01]  /*15d10*/  R2UR UR15, R7 ;  /* 0x00000000070f72ca */ /* 0x000fe200000e0000 */
[----:B------:R-:W-:Y:S01]  /*15d20*/  IMAD.MOV.U32 R7, RZ, RZ, 0x40000040 ;  /* 0x40000040ff077424 */ /* 0x000fe200078e00ff */
[----:B------:R-:W-:Y:S01]  /*15d30*/  UIADD3 UR56, UR20, 0x804, URZ ;  /* 0x0000080414387890 */ /* 0x000fe2000fffe03f */
[----:B------:R-:W-:Y:S01]  /*15d40*/  VIADD R10, R4, 0x4 ;  /* 0x00000004040a7836 */ /* 0x000fe20000000000 */
[----:B------:R-:W-:Y:S01]  /*15d50*/  UMOV UR57, 0x40000040 ;  /* 0x4000004000397882 */ /* 0x000fe20000000000 */
[----:B------:R-:W-:Y:S01]  /*15d60*/  IMAD.MOV.U32 R11, RZ, RZ, 0x40000040 ;  /* 0x40000040ff0b7424 */ /* 0x000fe200078e00ff */
[----:B------:R-:W-:Y:S01]  /*15d70*/  UIADD3 UR52, UR20, 0x806, URZ ;  /* 0x0000080614347890 */ /* 0x000fe2000fffe03f */
[----:B------:R-:W1:Y:S01]  /*15d80*/  LDC R3, c[0x0][0x448] ;  /* 0x00011200ff037b82 */ /* 0x000e620000000800 */
[----:B0-----:R-:W-:Y:S01]  /*15d90*/  IMAD.U32 R13, RZ, RZ, UR25 ;  /* 0x00000019ff0d7e24 */ /* 0x001fe2000f8e00ff */
[----:B------:R-:W-:Y:S01]  /*15da0*/  UMOV UR53, 0x40000040 ;  /* 0x4000004000357882 */ /* 0x000fe20000000000 */
[----:B------:R-:W-:Y:S01]  /*15db0*/  UIADD3 UR48, UR20, 0xc00, URZ ;  /* 0x00000c0014307890 */ /* 0x000fe2000fffe03f */
[----:B------:R-:W-:Y:S01]  /*15dc0*/  @!P1 VIADD R0, R0, 0x38840 ;  /* 0x0003884000009836 */ /* 0x000fe20000000000 */
[----:B------:R-:W-:Y:S01]  /*15dd0*/  UMOV UR49, 0x40000040 ;  /* 0x4000004000317882 */ /* 0x000fe20000000000 */
[----:B------:R-:W-:Y:S01]  /*15de0*/  UIADD3 UR44, UR20, 0xc02, URZ ;  /* 0x00000c02142c7890 */ /* 0x000fe2000fffe03f */
[----:B------:R-:W-:Y:S01]  /*15df0*/  BSSY B0, `(.L_x_3072) ;  /* 0x00009cb000007945 */ /* 0x000fe20003800000 */
[----:B------:R-:W-:Y:S01]  /*15e00*/  UMOV UR45, 0x40000040 ;  /* 0x40000040002d7882 */ /* 0x000fe20000000000 */
[----:B------:R-:W-:Y:S01]  /*15e10*/  UIADD3 UR40, UR20, 0xc04, URZ ;  /* 0x00000c0414287890 */ /* 0x000fe2000fffe03f */
[----:B------:R-:W-:Y:S01]  /*15e20*/  @!P1 PRMT R0, RZ, 0x654, R0 ;  /* 0x00000654ff009816 */ /* 0x000fe20000000000 */
[----:B------:R-:W-:Y:S01]  /*15e30*/  UMOV UR41, 0x40000040 ;  /* 0x4000004000297882 */ /* 0x000fe20000000000 */
[----:B------:R-:W-:Y:S01]  /*15e40*/  UIADD3 UR36, UR20, 0xc06, URZ ;  /* 0x00000c0614247890 */ /* 0x000fe2000fffe03f */
[----:B------:R-:W-:Y:S01]  /*15e50*/  CS2R R150, SRZ ;  /* 0x0000000000967805 */ /* 0x000fe2000001ff00 */
[----:B------:R-:W-:Y:S01]  /*15e60*/  UMOV UR37, 0x40000040 ;  /* 0x4000004000257882 */ /* 0x000fe20000000000 */
[----:B------:R-:W-:-:S02]  /*15e70*/  CS2R R148, SRZ ;  /* 0x0000000000947805 */ /* 0x000fc4000001ff00 */
[----:B------:R-:W-:Y:S02]  /*15e80*/  CS2R R146, SRZ ;  /* 0x0000000000927805 */ /* 0x000fe4000001ff00 */
[----:B------:R-:W-:Y:S02]  /*15e90*/  CS2R R144, SRZ ;  /* 0x0000000000907805 */ /* 0x000fe4000001ff00 */
[----:B-----5:R-:W-:Y:S02]  /*15ea0*/  CS2R R142, SRZ ;  /* 0x00000000008e7805 */ /* 0x020fe4000001ff00 */
[----:B------:R-:W-:Y:S02]  /*15eb0*/  CS2R R140, SRZ ;  /* 0x00000000008c7805 */ /* 0x000fe4000001ff00 */
[----:B------:R-:W-:Y:S02]  /*15ec0*/  CS2R R138, SRZ ;  /* 0x00000000008a7805 */ /* 0x000fe4000001ff00 */
[----:B------:R-:W-:-:S02]  /*15ed0*/  CS2R R136, SRZ ;  /* 0x0000000000887805 */ /* 0x000fc4000001ff00 */
[----:B------:R-:W-:Y:S02]  /*15ee0*/  CS2R R134, SRZ ;  /* 0x0000000000867805 */ /* 0x000fe4000001ff00 */
[----:B------:R-:W-:Y:S02]  /*15ef0*/  CS2R R132, SRZ ;  /* 0x0000000000847805 */ /* 0x000fe4000001ff00 */
[----:B-1----:R-:W-:Y:S01]  /*15f00*/  ISETP.NE.AND P2, PT, R3, 0x1, PT ;  /* 0x000000010300780c */ /* 0x002fe20003f45270 */
[----:B------:R-:W-:Y:S01]  /*15f10*/  IMAD.IADD R3, R235, 0x1, R230 ;  /* 0x00000001eb037824 */ /* 0x000fe200078e02e6 */
[----:B------:R-:W-:Y:S02]  /*15f20*/  CS2R R130, SRZ ;  /* 0x0000000000827805 */ /* 0x000fe4000001ff00 */
[----:B------:R-:W-:Y:S02]  /*15f30*/  CS2R R128, SRZ ;  /* 0x0000000000807805 */ /* 0x000fe4000001ff00 */
[----:B------:R-:W-:-:S02]  /*15f40*/  CS2R R126, SRZ ;  /* 0x00000000007e7805 */ /* 0x000fc4000001ff00 */
[----:B------:R-:W-:Y:S02]  /*15f50*/  CS2R R124, SRZ ;  /* 0x00000000007c7805 */ /* 0x000fe4000001ff00 */
[----:B------:R-:W-:Y:S02]  /*15f60*/  CS2R R122, SRZ ;  /* 0x00000000007a7805 */ /* 0x000fe4000001ff00 */
[----:B------:R-:W-:Y:S02]  /*15f70*/  CS2R R120, SRZ ;  /* 0x0000000000787805 */ /* 0x000fe4000001ff00 */
[----:B------:R-:W-:Y:S01]  /*15f80*/  CS2R R118, SRZ ;  /* 0x0000000000767805 */ /* 0x000fe2000001ff00 */
[----:B------:R-:W-:Y:S02]  /*15f90*/  WARPGROUP.DEPBAR.LE gsb0, 0x0 ;  /* 0x00008000000079c5 */ /* 0x000fe40000010000 */
[----:B------:R-:W-:Y:S01]  /*15fa0*/  WARPGROUP.ARRIVE ;  /* 0x00000000000079c5 */ /* 0x000fe20000000000 */
[----:B------:R-:W-:Y:S01]  /*15fb0*/  CS2R R116, SRZ ;  /* 0x0000000000747805 */ /* 0x000fe2000001ff00 */
[----:B------:R-:W0:Y:S01]  /*15fc0*/  @P2 LDC R14, c[0x0][0x44c] ;  /* 0x00011300ff0e2b82 */ /* 0x000e220000000800 */
[----:B------:R-:W-:-:S02]  /*15fd0*/  CS2R R114, SRZ ;  /* 0x0000000000727805 */ /* 0x000fc4000001ff00 */
[----:B------:R-:W-:Y:S02]  /*15fe0*/  CS2R R112, SRZ ;  /* 0x0000000000707805 */ /* 0x000fe4000001ff00 */
[----:B------:R-:W-:Y:S01]  /*15ff0*/  CS2R R110, SRZ ;  /* 0x00000000006e7805 */ /* 0x000fe2000001ff00 */
[----:B------:R-:W-:Y:S01]  /*16000*/  HGMMA.64x16x16.F32.BF16 R48, gdesc[UR4], RZ, !UPT, gsb0 ;  /* 0x00200000043079f0 */ /* 0x000fe2000c0018ff */
[----:B------:R-:W-:Y:S01]  /*16010*/  UIADD3 UR4, UR20, 0x2, URZ ;  /* 0x0000000214047890 */ /* 0x000fe2000fffe03f */
[----:B------:R-:W-:Y:S02]  /*16020*/  CS2R R108, SRZ ;  /* 0x00000000006c7805 */ /* 0x000fe4000001ff00 */
[----:B------:R-:W-:Y:S01]  /*16030*/  CS2R R106, SRZ ;  /* 0x00000000006a7805 */ /* 0x000fe2000001ff00 */
[----:B------:R-:W1:Y:S01]  /*16040*/  @P2 LDC R20, c[0x0][0x450] ;  /* 0x00011400ff142b82 */ /* 0x000e620000000800 */
[----:B------:R-:W-:Y:S02]  /*16050*/  CS2R R104, SRZ ;  /* 0x0000000000687805 */ /* 0x000fe4000001ff00 */
[----:B------:R-:W-:-:S02]  /*16060*/  CS2R R102, SRZ ;  /* 0x0000000000667805 */ /* 0x000fc4000001ff00 */
[----:B------:R-:W-:Y:S01]  /*16070*/  CS2R R100, SRZ ;  /* 0x0000000000647805 */ /* 0x000fe2000001ff00 */
[----:B------:R-:W-:Y:S01]  /*16080*/  UMOV UR24, UR4 ;  /* 0x0000000400187c82 */ /* 0x000fe20008000000 */
[----:B------:R-:W-:Y:S01]  /*16090*/  CS2R R98, SRZ ;  /* 0x0000000000627805 */ /* 0x000fe2000001ff00 */
[----:B------:R-:W-:Y:S01]  /*160a0*/  IMAD.U32 R12, RZ, RZ, UR24 ;  /* 0x00000018ff0c7e24 */ /* 0x000fe2000f8e00ff */
[----:B------:R-:W-:Y:S02]  /*160b0*/  CS2R R96, SRZ ;  /* 0x0000000000607805 */ /* 0x000fe4000001ff00 */
[----:B------:R-:W-:Y:S02]  /*160c0*/  CS2R R94, SRZ ;  /* 0x00000000005e7805 */ /* 0x000fe4000001ff00 */
[----:B------:R-:W-:Y:S02]  /*160d0*/  CS2R R92, SRZ ;  /* 0x00000000005c7805 */ /* 0x000fe4000001ff00 */
[----:B------:R-:W-:Y:S01]  /*160e0*/  CS2R R90, SRZ ;  /* 0x00000000005a7805 */ /* 0x000fe2000001ff00 */
[----:B------:R2:W-:Y:S01]  /*160f0*/  STL.64 [R1+0x48], R12 ;  /* 0x0000480c01007387 */ /* 0x0005e20000100a00 */
[----:B------:R-:W-:-:S02]  /*16100*/  CS2R R88, SRZ ;  /* 0x0000000000587805 */ /* 0x000fc4000001ff00 */
[----:B------:R-:W-:Y:S02]  /*16110*/  CS2R R86, SRZ ;  /* 0x0000000000567805 */ /* 0x000fe4000001ff00 */
[----:B------:R-:W-:Y:S01]  /*16120*/  CS2R R84, SRZ ;  /* 0x0000000000547805 */ /* 0x000fe2000001ff00 */
        /* <DEDUP_REMOVED lines=41> */
[----:B--2---:R-:W-:Y:S01]  /*163c0*/  IMAD.U32 R13, RZ, RZ, UR25 ;  /* 0x00000019ff0d7e24 */ /* 0x004fe2000f8e00ff */
        /* <DEDUP_REMOVED lines=343> */
[----:B------:R-:W-:Y:S01]  /*17940*/  R2UR UR58, R10 ;  /* 0x000000000a3a72ca */ /* 0x000fe200000e0000 */
[----:B------:R-:W-:Y:S01]  /*17950*/  VIADD R10, R4, 0x506 ;  /* 0x00000506040a7836 */ /* 0x000fe20000000000 */
[----:B------:R-:W-:Y:S01]  /*17960*/  R2UR UR59, R11 ;  /* 0x000000000b3b72ca */ /* 0x000fe200000e0000 */
[----:B------:R-:W-:-:S03]  /*17970*/  IMAD.MOV.U32 R11, RZ, RZ, 0x40000040 ;  /* 0x40000040ff0b7424 */ /* 0x000fc600078e00ff */
        /* <DEDUP_REMOVED lines=37> */
[----:B------:R2:W-:Y:S01]  /*17bd0*/  STL.64 [R1], R12 ;  /* 0x0000000c01007387 */ /* 0x0005e20000100a00 */
        /* <DEDUP_REMOVED lines=21> */
[----:B------:R-:W-:Y:S01]  /*17d30*/  IMAD.MOV.U32 R7, RZ, RZ, 0x40000040 ;  /* 0x40000040ff077424 */ /* 0x000fe200078e00ff */
[----:B------:R-:W-:Y:S02]  /*17d40*/  WARPGROUP.DEPBAR.LE gsb0, 0x0 ;  /* 0x00008000000079c5 */ /* 0x000fe40000010000 */
[----:B------:R-:W-:-:S06]  /*17d50*/  WARPGROUP.ARRIVE ;  /* 0x00000000000079c5 */ /* 0x000fcc0000000000 */
[----:B------:R-:W-:Y:S03]  /*17d60*/  HGMMA.64x16x16.F32.BF16 R56, gdesc[UR24], R56, gsb0 ;  /* 0x00200000183879f0 */ /* 0x000fe60008001838 */
        /* <DEDUP_REMOVED lines=195> */
[----:B------:R-:W-:Y:S01]  /*189a0*/  ULDC UR42, c[0x0][0x988] ;  /* 0x00026200002a7ab9 */ /* 0x000fe20000000800 */
[----:B------:R-:W-:Y:S01]  /*189b0*/  ULDC UR43, c[0x0][0x988] ;  /* 0x00026200002b7ab9 */ /* 0x000fe20000000800 */
[----:B------:R-:W-:Y:S02]  /*189c0*/  WARPGROUP.DEPBAR.LE gsb0, 0x0 ;  /* 0x00008000000079c5 */ /* 0x000fe40000010000 */
[----:B------:R-:W-:-:S06]  /*189d0*/  WARPGROUP.ARRIVE ;  /* 0x00000000000079c5 */ /* 0x000fcc0000000000 */
[----:B------:R-:W-:Y:S03]  /*189e0*/  HGMMA.64x16x16.F32.BF16 R48, gdesc[UR16], R48, gsb0 ;  /* 0x00200000103079f0 */ /* 0x000fe60008001830 */
[----:B------:R-:W-:Y:S02]  /*189f0*/  WARPGROUP.DEPBAR.LE gsb0, 0x0 ;  /* 0x00008000000079c5 */ /* 0x000fe40000010000 */
[----:B------:R-:W-:-:S06]  /*18a00*/  WARPGROUP.ARRIVE ;  /* 0x00000000000079c5 */ /* 0x000fcc0000000000 */
[----:B------:R-:W-:Y:S03]  /*18a10*/  HGMMA.64x16x16.F32.BF16 R40, gdesc[UR12], R40, gsb0 ;  /* 0x002000000c2879f0 */ /* 0x000fe60008001828 */
[----:B------:R-:W-:Y:S02]  /*18a20*/  WARPGROUP.DEPBAR.LE gsb0, 0x0 ;  /* 0x00008000000079c5 */ /* 0x000fe40000010000 */
[----:B------:R-:W-:-:S06]  /*18a30*/  WARPGROUP.ARRIVE ;  /* 0x00000000000079c5 */ /* 0x000fcc0000000000 */
[----:B------:R-:W-:Y:S01]  /*18a40*/  HGMMA.64x16x16.F32.BF16 R32, gdesc[UR8], R32, gsb0 ;  /* 0x00200000082079f0 */ /* 0x000fe20008001820 */
[----:B------:R-:W-:Y:S02]  /*18a50*/  ULDC UR8, c[0x0][0x9d8] ;  /* 0x0002760000087ab9 */ /* 0x000fe40000000800 */
[----:B------:R-:W-:Y:S02]  /*18a60*/  WARPGROUP.DEPBAR.LE gsb0, 0x0 ;  /* 0x00008000000079c5 */ /* 0x000fe40000010000 */
[----:B------:R-:W-:-:S06]  /*18a70*/  WARPGROUP.ARRIVE ;  /* 0x00000000000079c5 */ /* 0x000fcc0000000000 */
[----:B------:R-:W-:Y:S01]  /*18a80*/  HGMMA.64x16x16.F32.BF16 R24, gdesc[UR4], R24, gsb0 ;  /* 0x00200000041879f0 */ /* 0x000fe20008001818 */
[----:B------:R-:W-:Y:S01]  /*18a90*/  R2UR UR6, R6 ;  /* 0x00000000060672ca */ /* 0x000fe200000e0000 */
[----:B------:R-:W-:Y:S01]  /*18aa0*/  UMOV UR4, UR36 ;  /* 0x0000002400047c82 */ /* 0x000fe20008000000 */
[----:B------:R-:W-:Y:S01]  /*18ab0*/  R2UR UR7, R7 ;  /* 0x00000000070772ca */ /* 0x000fe200000e0000 */
[----:B------:R-:W-:Y:S01]  /*18ac0*/  UMOV UR5, UR37 ;  /* 0x0000002500057c82 */ /* 0x000fe20008000000 */
[----:B------:R-:W-:Y:S02]  /*18ad0*/  WARPGROUP.DEPBAR.LE gsb0, 0x0 ;  /* 0x00008000000079c5 */ /* 0x000fe40000010000 */
[----:B------:R-:W-:-:S06]  /*18ae0*/  WARPGROUP.ARRIVE ;  /* 0x00000000000079c5 */ /* 0x000fcc0000000000 */
[----:B------:R-:W-:Y:S01]  /*18af0*/  HGMMA.64x16x16.F32.BF16 R56, gdesc[UR36], R56, gsb0 ;  /* 0x00200000243879f0 */ /* 0x000fe20008001838 */
[----:B------:R-:W-:Y:S01]  /*18b00*/  ULDC UR38, c[0x0][0x9d8] ;  /* 0x0002760000267ab9 */ /* 0x000fe20000000800 */
[----:B------:R-:W-:Y:S01]  /*18b10*/  ULDC UR39, c[0x0][0x9d8] ;  /* 0x0002760000277ab9 */ /* 0x000fe20000000800 */
        /* <DEDUP_REMOVED lines=8> */
[----:B------:R-:W-:Y:S01]  /*18ba0*/  R2UR UR6, R8 ;  /* 0x00000000080672ca */ /* 0x000fe200000e0000 */
[----:B------:R-:W-:Y:S01]  /*18bb0*/  UMOV UR4, UR36 ;  /* 0x0000002400047c82 */ /* 0x000fe20008000000 */
[----:B------:R-:W-:Y:S01]  /*18bc0*/  R2UR UR7, R9 ;  /* 0x00000000090772ca */ /* 0x000fe200000e0000 */
[----:B------:R-:W-:Y:S01]  /*18bd0*/  UMOV UR5, UR37 ;  /* 0x0000002500057c82 */ /* 0x000fe20008000000 */
[----:B0-----:R-:W-:Y:S01]  /*18be0*/  @P2 IMAD.HI.U32 R9, R3, R14, RZ ;  /* 0x0000000e03092227 */ /* 0x001fe200078e00ff */
[----:B--2---:R-:W0:Y:S03]  /*18bf0*/  MUFU.TANH R13, R58 ;  /* 0x0000003a000d7308 */ /* 0x004e260000002400 */
[----:B------:R-:W-:Y:S01]  /*18c00*/  FMUL.FTZ R8, R60, UR8 ;  /* 0x000000083c087c20 */ /* 0x000fe20008410000 */
[----:B------:R-:W-:Y:S01]  /*18c10*/  FMUL.FTZ R6, R57, UR8 ;  /* 0x0000000839067c20 */ /* 0x000fe20008410000 */
[----:B------:R-:W-:-:S03]  /*18c20*/  FMUL.FTZ R7, R61, UR8 ;  /* 0x000000083d077c20 */ /* 0x000fc60008410000 */
[----:B------:R-:W2:Y:S08]  /*18c30*/  MUFU.TANH R59, R59 ;  /* 0x0000003b003b7308 */ /* 0x000eb00000002400 */
        /* <DEDUP_REMOVED lines=16> */
[----:B------:R-:W-:Y:S01]  /*18d40*/  VIADD R10, R4, 0x986 ;  /* 0x00000986040a7836 */ /* 0x000fe20000000000 */
[----:B------:R-:W4:Y:S01]  /*18d50*/  MUFU.TANH R50, R50 ;  /* 0x0000003200327308 */ /* 0x000f220000002400 */
[----:B------:R-:W-:Y:S01]  /*18d60*/  IMAD.MOV.U32 R4, RZ, RZ, R3 ;  /* 0x000000ffff047224 */ /* 0x000fe200078e0003 */
[----:B-1----:R-:W-:Y:S01]  /*18d70*/  @P2 SHF.R.U32.HI R4, RZ, R20, R9 ;  /* 0x00000014ff042219 */ /* 0x002fe20000011609 */
[----:B------:R-:W-:-:S02]  /*18d80*/  IMAD.MOV.U32 R11, RZ, RZ, 0x40000040 ;  /* 0x40000040ff0b7424 */ /* 0x000fc400078e00ff */
[----:B------:R-:W-:Y:S01]  /*18d90*/  FMUL.FTZ R49, R49, UR8 ;  /* 0x0000000831317c20 */ /* 0x000fe20008410000 */
[----:B------:R-:W-:Y:S02]  /*18da0*/  IMAD.MOV.U32 R9, RZ, RZ, -0x50 ;  /* 0xffffffb0ff097424 */ /* 0x000fe400078e00ff */
[----:B------:R-:W-:Y:S01]  /*18db0*/  FMUL.FTZ R52, R52, UR8 ;  /* 0x0000000834347c20 */ /* 0x000fe20008410000 */
[C---:B------:R-:W-:Y:S01]  /*18dc0*/  IMAD R3, R2.reuse, -0x50, R232 ;  /* 0xffffffb002037824 */ /* 0x040fe200078e02e8 */
[----:B------:R-:W1:Y:S01]  /*18dd0*/  MUFU.TANH R51, R51 ;  /* 0x0000003300337308 */ /* 0x000e620000002400 */
[----:B------:R-:W-:Y:S02]  /*18de0*/  IMAD R9, R2, R9, 0x51 ;  /* 0x0000005102097424 */ /* 0x000fe400078e0209 */
[----:B------:R-:W-:Y:S01]  /*18df0*/  FMUL.FTZ R53, R53, UR8 ;  /* 0x0000000835357c20 */ /* 0x000fe20008410000 */
[----:B------:R-:W-:-:S04]  /*18e00*/  VIADD R3, R3, 0x50 ;  /* 0x0000005003037836 */ /* 0x000fc80000000000 */
[----:B------:R1:W1:Y:S08]  /*18e10*/  MUFU.TANH R12, R54 ;  /* 0x00000036000c7308 */ /* 0x0002700000002400 */
[----:B------:R-:W1:Y:S08]  /*18e20*/  MUFU.TANH R55, R55 ;  /* 0x0000003700377308 */ /* 0x000e700000002400 */
        /* <DEDUP_REMOVED lines=8> */
[----:B------:R1:W1:Y:S01]  /*18eb0*/  MUFU.TANH R14, R42 ;  /* 0x0000002a000e7308 */ /* 0x0002620000002400 */
[----:B------:R-:W-:Y:S01]  /*18ec0*/  HGMMA.64x16x16.F32.BF16 R32, gdesc[UR4], R32, gsb0 ;  /* 0x00200000042079f0 */ /* 0x000fe20008001820 */
[----:B------:R-:W-:Y:S01]  /*18ed0*/  R2UR UR7, R11 ;  /* 0x000000000b0772ca */ /* 0x000fe200000e0000 */
[----:B------:R-:W-:Y:S01]  /*18ee0*/  UMOV UR4, UR36 ;  /* 0x0000002400047c82 */ /* 0x000fe20008000000 */
[----:B------:R-:W0:Y:S01]  /*18ef0*/  SHFL.IDX PT, R11, R4, 0x1, 0x1c1f ;  /* 0x003c1f00040b7f89 */ /* 0x000e2200000e0000 */
[----:B------:R-:W-:Y:S01]  /*18f00*/  R2UR UR6, R10 ;  /* 0x000000000a0672ca */ /* 0x000fe200000e0000 */
[----:B------:R-:W-:Y:S01]  /*18f10*/  UMOV UR5, UR37 ;  /* 0x0000002500057c82 */ /* 0x000fe20008000000 */
[C---:B------:R-:W-:Y:S01]  /*18f20*/  IMAD R10, R234.reuse, -0x2, R9 ;  /* 0xfffffffeea0a7824 */ /* 0x040fe200078e0209 */
[----:B------:R-:W1:Y:S01]  /*18f30*/  MUFU.TANH R43, R43 ;  /* 0x0000002b002b7308 */ /* 0x000e620000002400 */
[----:B------:R-:W-:Y:S01]  /*18f40*/  IMAD R9, R234, -0x2, R3 ;  /* 0xfffffffeea097824 */ /* 0x000fe200078e0203 */
[----:B------:R-:W1:Y:S01]  /*18f50*/  SHFL.IDX PT, R4, R4, RZ, 0x1c1f ;  /* 0x001c1fff04047589 */ /* 0x000e6200000e0000 */
[----:B------:R-:W-:Y:S01]  /*18f60*/  FMUL.FTZ R40, R40, UR8 ;  /* 0x0000000828287c20 */ /* 0x000fe20008410000 */
[----:B------:R-:W-:Y:S01]  /*18f70*/  IADD3 R70, -R231, R10, R232 ;  /* 0x0000000ae7467210 */ /* 0x000fe20007ffe1e8 */
[----:B------:R-:W-:Y:S01]  /*18f80*/  FMUL.FTZ R41, R41, UR8 ;  /* 0x0000000829297c20 */ /* 0x000fe20008410000 */
[----:B------:R-:W-:Y:S01]  /*18f90*/  FMUL.FTZ R44, R44, UR8 ;  /* 0x000000082c2c7c20 */ /* 0x000fe20008410000 */
[----:B------:R-:W-:Y:S01]  /*18fa0*/  FMUL.FTZ R45, R45, UR8 ;  /* 0x000000082d2d7c20 */ /* 0x000fe20008410000 */
[----:B------:R1:W1:Y:S08]  /*18fb0*/  MUFU.TANH R56, R46 ;  /* 0x0000002e00387308 */ /* 0x0002700000002400 */
[----:B------:R-:W1:Y:S01]  /*18fc0*/  MUFU.TANH R47, R47 ;  /* 0x0000002f002f7308 */ /* 0x000e620000002400 */
[----:B0-----:R-:W-:-:S04]  /*18fd0*/  VIADDMNMX R11, R11, R70, R9, PT ;  /* 0x000000460b0b7246 */ /* 0x001fc80003800109 */
[----:B------:R-:W-:-:S03]  /*18fe0*/  ISETP.GT.AND P3, PT, R11, RZ, PT ;  /* 0x000000ff0b00720c */ /* 0x000fc60003f64270 */
[----:B------:R-:W-:Y:S01]  /*18ff0*/  MUFU.TANH R7, R7 ;  /* 0x0000000700077308 */ /* 0x000fe20000002400 */
[C---:B------:R-:W-:Y:S02]  /*19000*/  ISETP.GT.AND P4, PT, R11.reuse, 0x1, PT ;  /* 0x000000010b00780c */ /* 0x040fe40003f84270 */
[----:B------:R-:W-:Y:S02]  /*19010*/  ISETP.GT.AND P5, PT, R11, 0x8, PT ;  /* 0x000000080b00780c */ /* 0x000fe40003fa4270 */
[----:B------:R-:W-:Y:S02]  /*19020*/  FSEL R13, R13, -INF , P3 ;  /* 0xff8000000d0d7808 */ /* 0x000fe40001800000 */
[----:B--2---:R-:W-:Y:S01]  /*19030*/  FSEL R68, R59, -INF , P4 ;  /* 0xff8000003b447808 */ /* 0x004fe20002000000 */
[----:B------:R-:W-:Y:S01]  /*19040*/  MUFU.TANH R49, R49 ;  /* 0x0000003100317308 */ /* 0x000fe20000002400 */
[----:B------:R-:W-:Y:S02]  /*19050*/  ISETP.GT.AND P3, PT, R11, 0x9, PT ;  /* 0x000000090b00780c */ /* 0x000fe40003f64270 */
[----:B---3--:R-:W-:-:S02]  /*19060*/  FSEL R66, R62, -INF , P5 ;  /* 0xff8000003e427808 */ /* 0x008fc40002800000 */
[----:B------:R-:W-:Y:S02]  /*19070*/  FMNMX.FTZ R3, R13, R68, !PT ;  /* 0x000000440d037209 */ /* 0x000fe40007810000 */
[----:B------:R-:W-:Y:S01]  /*19080*/  ISETP.GT.AND P4, PT, R11, 0x10, PT ;  /* 0x000000100b00780c */ /* 0x000fe20003f84270 */
[----:B------:R-:W-:Y:S01]  /*19090*/  MUFU.TANH R52, R52 ;  /* 0x0000003400347308 */ /* 0x000fe20000002400 */
[----:B----4-:R-:W-:Y:S02]  /*190a0*/  FSEL R64, R63, -INF , P3 ;  /* 0xff8000003f407808 */ /* 0x010fe40001800000 */
[----:B------:R-:W-:Y:S01]  /*190b0*/  FMNMX.FTZ R15, R66, R3, !PT ;  /* 0x00000003420f7209 */ /* 0x000fe20007810000 */
[----:B------:R-:W-:Y:S02]  /*190c0*/  WARPGROUP.DEPBAR.LE gsb0, 0x0 ;  /* 0x00008000000079c5 */ /* 0x000fe40000010000 */
[----:B------:R-:W-:Y:S01]  /*190d0*/  WARPGROUP.ARRIVE ;  /* 0x00000000000079c5 */ /* 0x000fe20000000000 */
[C---:B------:R-:W-:Y:S01]  /*190e0*/  ISETP.GT.AND P3, PT, R11.reuse, 0x11, PT ;  /* 0x000000110b00780c */ /* 0x040fe20003f64270 */
[----:B------:R-:W-:Y:S01]  /*190f0*/  FMUL.FTZ R3, R38, UR8 ;  /* 0x0000000826037c20 */ /* 0x000fe20008410000 */
[----:B------:R-:W-:Y:S01]  /*19100*/  FSEL R62, R50, -INF , P4 ;  /* 0xff800000323e7808 */ /* 0x000fe20002000000 */
[----:B------:R-:W-:Y:S01]  /*19110*/  FMUL.FTZ R34, R34, UR8 ;  /* 0x0000000822227c20 */ /* 0x000fe20008410000 */
[----:B------:R-:W-:Y:S01]  /*19120*/  FMNMX.FTZ R15, R64, R15, !PT ;  /* 0x0000000f400f7209 */ /* 0x000fe20007810000 */
[----:B------:R-:W-:Y:S01]  /*19130*/  HGMMA.64x16x16.F32.BF16 R24, gdesc[UR4], R24, gsb0 ;  /* 0x00200000041879f0 */ /* 0x000fe20008001818 */
[----:B------:R-:W-:Y:S01]  /*19140*/  ISETP.GT.AND P4, PT, R11, 0x18, PT ;  /* 0x000000180b00780c */ /* 0x000fe20003f84270 */
[----:B------:R-:W-:Y:S01]  /*19150*/  FMUL.FTZ R35, R35, UR8 ;  /* 0x0000000823237c20 */ /* 0x000fe20008410000 */
[----:B-1----:R-:W-:Y:S01]  /*19160*/  FSEL R54, R51, -INF , P3 ;  /* 0xff80000033367808 */ /* 0x002fe20001800000 */
[----:B------:R-:W0:Y:S01]  /*19170*/  MUFU.TANH R34, R34 ;  /* 0x0000002200227308 */ /* 0x000e220000002400 */
[----:B------:R-:W-:Y:S01]  /*19180*/  FMNMX.FTZ R15, R62, R15, !PT ;  /* 0x0000000f3e0f7209 */ /* 0x000fe20007810000 */
[----:B------:R-:W-:Y:S01]  /*19190*/  FMUL.FTZ R39, R39, UR8 ;  /* 0x0000000827277c20 */ /* 0x000fe20008410000 */
[C---:B------:R-:W-:Y:S01]  /*191a0*/  ISETP.GT.AND P3, PT, R11.reuse, 0x19, PT ;  /* 0x000000190b00780c */ /* 0x040fe20003f64270 */
[----:B------:R-:W-:Y:S01]  /*191b0*/  FMUL.FTZ R32, R32, UR8 ;  /* 0x0000000820207c20 */ /* 0x000fe20008410000 */
[----:B------:R-:W-:Y:S01]  /*191c0*/  FSEL R38, R12, -INF , P4 ;  /* 0xff8000000c267808 */ /* 0x000fe20002000000 */
[----:B------:R-:W-:Y:S01]  /*191d0*/  FMUL.FTZ R36, R36, UR8 ;  /* 0x0000000824247c20 */ /* 0x000fe20008410000 */
[----:B------:R-:W-:Y:S01]  /*191e0*/  FMNMX.FTZ R15, R54, R15, !PT ;  /* 0x0000000f360f7209 */ /* 0x000fe20007810000 */
[----:B------:R-:W1:Y:S01]  /*191f0*/  MUFU.TANH R35, R35 ;  /* 0x0000002300237308 */ /* 0x000e620000002400 */
[----:B------:R-:W-:Y:S01]  /*19200*/  ISETP.GT.AND P4, PT, R11, 0x20, PT ;  /* 0x000000200b00780c */ /* 0x000fe20003f84270 */
[----:B------:R-:W-:Y:S01]  /*19210*/  ULDC UR4, c[0x0][0x988] ;  /* 0x0002620000047ab9 */ /* 0x000fe20000000800 */
[----:B------:R-:W-:Y:S01]  /*19220*/  FSEL R42, R55, -INF , P3 ;  /* 0xff800000372a7808 */ /* 0x000fe20001800000 */
[----:B------:R-:W-:Y:S01]  /*19230*/  FMUL.FTZ R33, R33, UR8 ;  /* 0x0000000821217c20 */ /* 0x000fe20008410000 */
[----:B------:R-:W-:Y:S01]  /*19240*/  FMNMX.FTZ R15, R38, R15, !PT ;  /* 0x0000000f260f7209 */ /* 0x000fe20007810000 */
[----:B------:R-:W-:Y:S01]  /*19250*/  FMUL.FTZ R37, R37, UR8 ;  /* 0x0000000825257c20 */ /* 0x000fe20008410000 */
[----:B------:R-:W-:Y:S01]  /*19260*/  ISETP.GT.AND P3, PT, R11, 0x21, PT ;  /* 0x000000210b00780c */ /* 0x000fe20003f64270 */
[----:B------:R-:W2:Y:S01]  /*19270*/  MUFU.TANH R3, R3 ;  /* 0x0000000300037308 */ /* 0x000ea20000002400 */
[----:B------:R-:W-:-:S02]  /*19280*/  FSEL R46, R14, -INF , P4 ;  /* 0xff8000000e2e7808 */ /* 0x000fc40002000000 */
[----:B------:R-:W-:Y:S02]  /*19290*/  FMNMX.FTZ R15, R42, R15, !PT ;  /* 0x0000000f2a0f7209 */ /* 0x000fe40007810000 */
[----:B------:R-:W-:Y:S02]  /*192a0*/  ISETP.GT.AND P4, PT, R11, 0x28, PT ;  /* 0x000000280b00780c */ /* 0x000fe40003f84270 */
[----:B------:R-:W-:Y:S01]  /*192b0*/  FSEL R50, R43, -INF , P3 ;  /* 0xff8000002b327808 */ /* 0x000fe20001800000 */
[----:B------:R-:W3:Y:S01]  /*192c0*/  MUFU.TANH R39, R39 ;  /* 0x0000002700277308 */ /* 0x000ee20000002400 */
[----:B------:R-:W-:Y:S02]  /*192d0*/  FMNMX.FTZ R15, R46, R15, !PT ;  /* 0x0000000f2e0f7209 */ /* 0x000fe40007810000 */
[----:B------:R-:W-:Y:S02]  /*192e0*/  ISETP.GT.AND P3, PT, R11, 0x29, PT ;  /* 0x000000290b00780c */ /* 0x000fe40003f64270 */
[----:B------:R-:W-:-:S02]  /*192f0*/  FSEL R56, R56, -INF , P4 ;  /* 0xff80000038387808 */ /* 0x000fc40002000000 */
[----:B------:R-:W-:Y:S01]  /*19300*/  FMNMX.FTZ R15, R50, R15, !PT ;  /* 0x0000000f320f7209 */ /* 0x000fe20007810000 */
[----:B------:R-:W-:Y:S01]  /*19310*/  MUFU.TANH R74, R32 ;  /* 0x00000020004a7308 */ /* 0x000fe20000002400 */
[----:B------:R-:W-:Y:S02]  /*19320*/  ISETP.GT.AND P4, PT, R11, 0x30, PT ;  /* 0x000000300b00780c */ /* 0x000fe40003f84270 */
[----:B------:R-:W-:Y:S02]  /*19330*/  FSEL R60, R47, -INF , P3 ;  /* 0xff8000002f3c7808 */ /* 0x000fe40001800000 */
[----:B------:R-:W-:Y:S02]  /*19340*/  FMNMX.FTZ R15, R56, R15, !PT ;  /* 0x0000000f380f7209 */ /* 0x000fe40007810000 */
[----:B------:R-:W-:Y:S01]  /*19350*/  ISETP.GT.AND P3, PT, R11, 0x31, PT ;  /* 0x000000310b00780c */ /* 0x000fe20003f64270 */
[----:B------:R-:W-:Y:S01]  /*19360*/  MUFU.TANH R76, R36 ;  /* 0x00000024004c7308 */ /* 0x000fe20000002400 */
[----:B0-----:R-:W-:-:S02]  /*19370*/  FSEL R58, R34, -INF , P4 ;  /* 0xff800000223a7808 */ /* 0x001fc40002000000 */
[----:B------:R-:W-:Y:S02]  /*19380*/  FMNMX.FTZ R15, R60, R15, !PT ;  /* 0x0000000f3c0f7209 */ /* 0x000fe40007810000 */
[----:B------:R-:W-:Y:S02]  /*19390*/  ISETP.GT.AND P4, PT, R11, 0x38, PT ;  /* 0x000000380b00780c */ /* 0x000fe40003f84270 */
[----:B-1----:R-:W-:Y:S01]  /*193a0*/  FSEL R12, R35, -INF , P3 ;  /* 0xff800000230c7808 */ /* 0x002fe20001800000 */
[----:B------:R-:W-:Y:S02]  /*193b0*/  WARPGROUP.DEPBAR.LE gsb0, 0x0 ;  /* 0x00008000000079c5 */ /* 0x000fe40000010000 */
[----:B------:R-:W-:Y:S01]  /*193c0*/  FMUL.FTZ R26, R26, UR8 ;  /* 0x000000081a1a7c20 */ /* 0x000fe20008410000 */
[----:B------:R-:W-:Y:S01]  /*193d0*/  FMUL.FTZ R27, R27, UR8 ;  /* 0x000000081b1b7c20 */ /* 0x000fe20008410000 */
[----:B------:R-:W-:Y:S01]  /*193e0*/  FMUL.FTZ R30, R30, UR8 ;  /* 0x000000081e1e7c20 */ /* 0x000fe20008410000 */
[----:B------:R-:W-:Y:S01]  /*193f0*/  FMNMX.FTZ R15, R58, R15, !PT ;  /* 0x0000000f3a0f7209 */ /* 0x000fe20007810000 */
[----:B------:R-:W-:Y:S01]  /*19400*/  FMUL.FTZ R31, R31, UR8 ;  /* 0x000000081f1f7c20 */ /* 0x000fe20008410000 */
[----:B------:R-:W-:Y:S01]  /*19410*/  ISETP.GT.AND P3, PT, R11, 0x39, PT ;  /* 0x000000390b00780c */ /* 0x000fe20003f64270 */
[----:B------:R-:W0:Y:S01]  /*19420*/  MUFU.TANH R26, R26 ;  /* 0x0000001a001a7308 */ /* 0x000e220000002400 */
[----:B--2---:R-:W-:Y:S01]  /*19430*/  FSEL R14, R3, -INF , P4 ;  /* 0xff800000030e7808 */ /* 0x004fe20002000000 */
[----:B------:R-:W-:Y:S01]  /*19440*/  FMUL.FTZ R24, R24, UR8 ;  /* 0x0000000818187c20 */ /* 0x000fe20008410000 */
[----:B------:R-:W-:Y:S01]  /*19450*/  FMNMX.FTZ R15, R12, R15, !PT ;  /* 0x0000000f0c0f7209 */ /* 0x000fe20007810000 */
[----:B------:R-:W-:Y:S01]  /*19460*/  FMUL.FTZ R28, R28, UR8 ;  /* 0x000000081c1c7c20 */ /* 0x000fe20008410000 */
[----:B------:R-:W-:Y:S01]  /*19470*/  ISETP.GT.AND P4, PT, R11, 0x40, PT ;  /* 0x000000400b00780c */ /* 0x000fe20003f84270 */
[----:B------:R-:W-:Y:S01]  /*19480*/  FMUL.FTZ R25, R25, UR8 ;  /* 0x0000000819197c20 */ /* 0x000fe20008410000 */
[----:B---3--:R-:W-:Y:S01]  /*19490*/  FSEL R34, R39, -INF , P3 ;  /* 0xff80000027227808 */ /* 0x008fe20001800000 */
[----:B------:R-:W1:Y:S01]  /*194a0*/  MUFU.TANH R27, R27 ;  /* 0x0000001b001b7308 */ /* 0x000e620000002400 */
[----:B------:R-:W-:Y:S01]  /*194b0*/  FMNMX.FTZ R15, R14, R15, !PT ;  /* 0x0000000f0e0f7209 */ /* 0x000fe20007810000 */
[----:B------:R-:W-:Y:S01]  /*194c0*/  FMUL.FTZ R29, R29, UR8 ;  /* 0x000000081d1d7c20 */ /* 0x000fe20008410000 */
[----:B------:R-:W-:Y:S01]  /*194d0*/  ISETP.GT.AND P3, PT, R11, 0x41, PT ;  /* 0x000000410b00780c */ /* 0x000fe20003f64270 */
[----:B------:R2:W-:Y:S01]  /*194e0*/  @!P1 SYNCS.ARRIVE.TRANS64.RED.A1T0 RZ, [R0+URZ], RZ ;  /* 0x000000ff00ff99a7 */ /* 0x0005e2000810043f */
[----:B------:R-:W-:-:S02]  /*194f0*/  FMNMX.FTZ R15, R34, R15, !PT ;  /* 0x0000000f220f7209 */ /* 0x000fc40007810000 */
[----:B------:R-:W-:Y:S01]  /*19500*/  VIADDMNMX R9, R4, R70, R9, PT ;  /* 0x0000004604097246 */ /* 0x000fe20003800109 */
[----:B------:R1:W3:Y:S01]  /*19510*/  MUFU.TANH R20, R30 ;  /* 0x0000001e00147308 */ /* 0x0002e20000002400 */
[----:B0-----:R-:W-:Y:S02]  /*19520*/  FSEL R26, R26, -INF , P4 ;  /* 0xff8000001a1a7808 */ /* 0x001fe40002000000 */
[----:B------:R-:W-:Y:S02]  /*19530*/  ISETP.GT.AND P4, PT, R11, 0x48, PT ;  /* 0x000000480b00780c */ /* 0x000fe40003f84270 */
[----:B------:R-:W-:Y:S02]  /*19540*/  FMNMX.FTZ R15, R26, R15, !PT ;  /* 0x0000000f1a0f7209 */ /* 0x000fe40007810000 */
[----:B------:R-:W-:Y:S01]  /*19550*/  ISETP.GT.AND P5, PT, R9, 0x1, PT ;  /* 0x000000010900780c */ /* 0x000fe20003fa4270 */
[----:B------:R-:W0:Y:S01]  /*19560*/  MUFU.TANH R10, R31 ;  /* 0x0000001f000a7308 */ /* 0x000e220000002400 */
[----:B-1----:R-:W-:-:S02]  /*19570*/  FSEL R30, R27, -INF , P3 ;  /* 0xff8000001b1e7808 */ /* 0x002fc40001800000 */
[----:B------:R-:W-:Y:S02]  /*19580*/  ISETP.GT.AND P3, PT, R11, 0x49, PT ;  /* 0x000000490b00780c */ /* 0x000fe40003f64270 */
[----:B------:R-:W-:Y:S02]  /*19590*/  FMNMX.FTZ R15, R30, R15, !PT ;  /* 0x0000000f1e0f7209 */ /* 0x000fe40007810000 */
[----:B------:R-:W-:Y:S01]  /*195a0*/  FSEL R11, R6, -INF , P5 ;  /* 0xff800000060b7808 */ /* 0x000fe20002800000 */
[----:B------:R-:W-:Y:S01]  /*195b0*/  MUFU.TANH R53, R53 ;  /* 0x0000003500357308 */ /* 0x000fe20000002400 */
[----:B---3--:R-:W-:Y:S02]  /*195c0*/  FSEL R20, R20, -INF , P4 ;  /* 0xff80000014147808 */ /* 0x008fe40002000000 */
[----:B------:R-:W-:Y:S02]  /*195d0*/  ISETP.GT.AND P4, PT, R9, 0x8, PT ;  /* 0x000000080900780c */ /* 0x000fe40003f84270 */
[----:B------:R-:W-:-:S02]  /*195e0*/  FMNMX.FTZ R15, R20, R15, !PT ;  /* 0x0000000f140f7209 */ /* 0x000fc40007810000 */
[C---:B------:R-:W-:Y:S01]  /*195f0*/  ISETP.GT.AND P5, PT, R9.reuse, 0x9, PT ;  /* 0x000000090900780c */ /* 0x040fe20003fa4270 */
[----:B------:R1:W3:Y:S01]  /*19600*/  MUFU.TANH R27, R40 ;  /* 0x00000028001b7308 */ /* 0x0002e20000002400 */
[----:B0-----:R-:W-:Y:S02]  /*19610*/  FSEL R10, R10, -INF , P3 ;  /* 0xff8000000a0a7808 */ /* 0x001fe40001800000 */
[----:B------:R-:W-:Y:S02]  /*19620*/  ISETP.GT.AND P3, PT, R9, RZ, PT ;  /* 0x000000ff0900720c */ /* 0x000fe40003f64270 */
[----:B------:R-:W-:Y:S02]  /*19630*/  FMNMX.FTZ R15, R10, R15, !PT ;  /* 0x0000000f0a0f7209 */ /* 0x000fe40007810000 */
[----:B------:R-:W-:Y:S01]  /*19640*/  FSEL R32, R5, -INF , P3 ;  /* 0xff80000005207808 */ /* 0x000fe20001800000 */
[----:B------:R0:W-:Y:S01]  /*19650*/  MUFU.TANH R78, R24 ;  /* 0x00000018004e7308 */ /* 0x0001e20000002400 */
[----:B------:R-:W-:Y:S01]  /*19660*/  FSEL R36, R8, -INF , P4 ;  /* 0xff80000008247808 */ /* 0x000fe20002000000 */
[----:B------:R-:W4:Y:S01]  /*19670*/  SHFL.BFLY PT, R48, R15, 0x2, 0x1f ;  /* 0x0c401f000f307f89 */ /* 0x000f2200000e0000 */
[----:B------:R-:W-:-:S02]  /*19680*/  FMNMX.FTZ R5, R32, R11, !PT ;  /* 0x0000000b20057209 */ /* 0x000fc40007810000 */
[----:B------:R-:W-:Y:S02]  /*19690*/  ISETP.GT.AND P3, PT, R9, 0x10, PT ;  /* 0x000000100900780c */ /* 0x000fe40003f64270 */
[----:B-1----:R-:W-:Y:S01]  /*196a0*/  FSEL R40, R7, -INF , P5 ;  /* 0xff80000007287808 */ /* 0x002fe20002800000 */
[----:B------:R-:W-:Y:S01]  /*196b0*/  MUFU.TANH R41, R41 ;  /* 0x0000002900297308 */ /* 0x000fe20000002400 */
[----:B------:R-:W-:Y:S02]  /*196c0*/  FMNMX.FTZ R5, R36, R5, !PT ;  /* 0x0000000524057209 */ /* 0x000fe40007810000 */
[----:B------:R-:W-:Y:S02]  /*196d0*/  ISETP.GT.AND P6, PT, R9, 0x11, PT ;  /* 0x000000110900780c */ /* 0x000fe40003fc4270 */
[----:B0-----:R-:W-:Y:S02]  /*196e0*/  FSEL R24, R21, -INF , P3 ;  /* 0xff80000015187808 */ /* 0x001fe40001800000 */
[----:B------:R-:W-:Y:S01]  /*196f0*/  FMNMX.FTZ R5, R40, R5, !PT ;  /* 0x0000000528057209 */ /* 0x000fe20007810000 */
[----:B------:R0:W1:Y:S01]  /*19700*/  MUFU.TANH R72, R44 ;  /* 0x0000002c00487308 */ /* 0x0000620000002400 */
[----:B------:R-:W-:-:S02]  /*19710*/  ISETP.GT.AND P4, PT, R9, 0x18, PT ;  /* 0x000000180900780c */ /* 0x000fc40003f84270 */
[----:B------:R-:W-:Y:S02]  /*19720*/  FMNMX.FTZ R5, R24, R5, !PT ;  /* 0x0000000518057209 */ /* 0x000fe40007810000 */
[C---:B------:R-:W-:Y:S02]  /*19730*/  ISETP.GT.AND P5, PT, R9.reuse, 0x19, PT ;  /* 0x000000190900780c */ /* 0x040fe40003fa4270 */
[----:B------:R-:W-:Y:S01]  /*19740*/  ISETP.GT.AND P3, PT, R9, 0x20, PT ;  /* 0x000000200900780c */ /* 0x000fe20003f64270 */
[----:B------:R-:W2:Y:S01]  /*19750*/  MUFU.TANH R45, R45 ;  /* 0x0000002d002d7308 */ /* 0x000ea20000002400 */
[----:B0-----:R-:W-:Y:S02]  /*19760*/  FSEL R44, R49, -INF , P6 ;  /* 0xff800000312c7808 */ /* 0x001fe40003000000 */
[----:B----4-:R-:W-:Y:S02]  /*19770*/  FMNMX.FTZ R48, R15, R48, !PT ;  /* 0x000000300f307209 */ /* 0x010fe40007810000 */
[----:B------:R-:W-:-:S03]  /*19780*/  FMNMX.FTZ R5, R44, R5, !PT ;  /* 0x000000052c057209 */ /* 0x000fc60007810000 */
[----:B------:R-:W0:Y:S01]  /*19790*/  SHFL.BFLY PT, R3, R48, 0x1, 0x1f ;  /* 0x0c201f0030037f89 */ /* 0x000e2200000e0000 */
[----:B------:R3:W-:Y:S08]  /*197a0*/  MUFU.TANH R80, R28 ;  /* 0x0000001c00507308 */ /* 0x0007f00000002400 */
[----:B------:R-:W4:Y:S01]  /*197b0*/  MUFU.TANH R33, R33 ;  /* 0x0000002100217308 */ /* 0x000f220000002400 */
[----:B---3--:R-:W-:-:S02]  /*197c0*/  FSEL R28, R27, -INF , P3 ;  /* 0xff8000001b1c7808 */ /* 0x008fc40001800000 */
[----:B------:R-:W-:-:S04]  /*197d0*/  ISETP.GT.AND P3, PT, R9, 0x28, PT ;  /* 0x000000280900780c */ /* 0x000fc80003f64270 */
[----:B-1----:R-:W-:Y:S01]  /*197e0*/  FSEL R72, R72, -INF , P3 ;  /* 0xff80000048487808 */ /* 0x002fe20001800000 */
[----:B------:R-:W1:Y:S01]  /*197f0*/  MUFU.TANH R37, R37 ;  /* 0x0000002500257308 */ /* 0x000e620000002400 */
[----:B------:R-:W-:-:S04]  /*19800*/  ISETP.GT.AND P3, PT, R9, 0x30, PT ;  /* 0x000000300900780c */ /* 0x000fc80003f64270 */
[----:B------:R-:W-:Y:S02]  /*19810*/  FSEL R74, R74, -INF , P3 ;  /* 0xff8000004a4a7808 */ /* 0x000fe40001800000 */
[----:B0-----:R-:W-:Y:S01]  /*19820*/  FMNMX.FTZ R4, R48, R3, !PT ;  /* 0x0000000330047209 */ /* 0x001fe20007810000 */
[----:B------:R-:W-:Y:S01]  /*19830*/  IMAD.U32 R3, RZ, RZ, UR4 ;  /* 0x00000004ff037e24 */ /* 0x000fe2000f8e00ff */
[----:B------:R-:W-:Y:S01]  /*19840*/  FSEL R48, R52, -INF , P4 ;  /* 0xff80000034307808 */ /* 0x000fe20002000000 */
[----:B------:R-:W0:Y:S01]  /*19850*/  MUFU.TANH R25, R25 ;  /* 0x0000001900197308 */ /* 0x000e220000002400 */
[----:B------:R-:W-:Y:S01]  /*19860*/  FSEL R52, R53, -INF , P5 ;  /* 0xff80000035347808 */ /* 0x000fe20002800000 */
[----:B------:R-:W-:Y:S01]  /*19870*/  FMUL.FTZ R6, R4, R3 ;  /* 0x0000000304067220 */ /* 0x000fe20000410000 */
[----:B------:R-:W-:Y:S02]  /*19880*/  FMNMX.FTZ R5, R48, R5, !PT ;  /* 0x0000000530057209 */ /* 0x000fe40007810000 */
[----:B------:R-:W-:-:S02]  /*19890*/  ISETP.GT.AND P4, PT, R9, 0x21, PT ;  /* 0x000000210900780c */ /* 0x000fc40003f84270 */
[----:B------:R-:W-:Y:S01]  /*198a0*/  FMNMX.FTZ R5, R52, R5, !PT ;  /* 0x0000000534057209 */ /* 0x000fe20007810000 */
[----:B------:R-:W3:Y:S01]  /*198b0*/  MUFU.TANH R29, R29 ;  /* 0x0000001d001d7308 */ /* 0x000ee20000002400 */
[----:B------:R-:W-:Y:S02]  /*198c0*/  FSETP.NEU.FTZ.AND P6, PT, R4, -INF , PT ;  /* 0xff8000000400780b */ /* 0x000fe40003fdd000 */
[----:B------:R-:W-:Y:S02]  /*198d0*/  FSEL R70, R41, -INF , P4 ;  /* 0xff80000029467808 */ /* 0x000fe40002000000 */
[----:B------:R-:W-:Y:S02]  /*198e0*/  FMNMX.FTZ R5, R28, R5, !PT ;  /* 0x000000051c057209 */ /* 0x000fe40007810000 */
[----:B------:R-:W-:Y:S02]  /*198f0*/  FSEL R15, R6, RZ, P6 ;  /* 0x000000ff060f7208 */ /* 0x000fe40003000000 */
[----:B------:R-:W-:-:S02]  /*19900*/  ISETP.GT.AND P4, PT, R9, 0x29, PT ;  /* 0x000000290900780c */ /* 0x000fc40003f84270 */
[----:B------:R-:W-:Y:S01]  /*19910*/  FMNMX.FTZ R5, R70, R5, !PT ;  /* 0x0000000546057209 */ /* 0x000fe20007810000 */
[-CC-:B------:R-:W-:Y:S01]  /*19920*/  FFMA.FTZ R6, R68, R3.reuse, -R15.reuse ;  /* 0x0000000344067223 */ /* 0x180fe2000001080f */
[----:B--2---:R-:W-:Y:S01]  /*19930*/  FSEL R68, R45, -INF , P4 ;  /* 0xff8000002d447808 */ /* 0x004fe20002000000 */
[--C-:B------:R-:W-:Y:S01]  /*19940*/  FFMA.FTZ R211, R66, R3, -R15.reuse ;  /* 0x0000000342d37223 */ /* 0x100fe2000001080f */
[----:B------:R-:W-:Y:S01]  /*19950*/  FMNMX.FTZ R5, R72, R5, !PT ;  /* 0x0000000548057209 */ /* 0x000fe20007810000 */
[-CC-:B------:R-:W-:Y:S01]  /*19960*/  FFMA.FTZ R8, R64, R3.reuse, -R15.reuse ;  /* 0x0000000340087223 */ /* 0x180fe2000001080f */
[C---:B------:R-:W-:Y:S01]  /*19970*/  ISETP.GT.AND P4, PT, R9.reuse, 0x31, PT ;  /* 0x000000310900780c */ /* 0x040fe20003f84270 */
[--C-:B------:R-:W-:Y:S01]  /*19980*/  FFMA.FTZ R205, R62, R3, -R15.reuse ;  /* 0x000000033ecd7223 */ /* 0x100fe2000001080f */
[----:B------:R-:W-:Y:S01]  /*19990*/  FMNMX.FTZ R5, R68, R5, !PT ;  /* 0x0000000544057209 */ /* 0x000fe20007810000 */
[-CC-:B------:R-:W-:Y:S01]  /*199a0*/  FFMA.FTZ R7, R54, R3.reuse, -R15.reuse ;  /* 0x0000000336077223 */ /* 0x180fe2000001080f */
[----:B------:R-:W-:Y:S01]  /*199b0*/  ISETP.GT.AND P3, PT, R9, 0x38, PT ;  /* 0x000000380900780c */ /* 0x000fe20003f64270 */
[--C-:B------:R-:W-:Y:S01]  /*199c0*/  FFMA.FTZ R209, R13, R3, -R15.reuse ;  /* 0x000000030dd17223 */ /* 0x100fe2000001080f */
[----:B----4-:R-:W-:Y:S01]  /*199d0*/  FSEL R66, R33, -INF , P4 ;  /* 0xff80000021427808 */ /* 0x010fe20002000000 */
[----:B------:R-:W-:Y:S01]  /*199e0*/  MUFU.EX2 R82, R7 ;  /* 0x0000000700527308 */ /* 0x000fe20000000800 */
[----:B------:R-:W-:Y:S01]  /*199f0*/  FMNMX.FTZ R5, R74, R5, !PT ;  /* 0x000000054a057209 */ /* 0x000fe20007810000 */
[-CC-:B------:R-:W-:Y:S01]  /*19a00*/  FFMA.FTZ R10, R10, R3.reuse, -R15.reuse ;  /* 0x000000030a0a7223 */ /* 0x180fe2000001080f */
[C---:B------:R-:W-:Y:S01]  /*19a10*/  ISETP.GT.AND P4, PT, R9.reuse, 0x39, PT ;  /* 0x000000390900780c */ /* 0x040fe20003f84270 */
[-CC-:B------:R-:W-:Y:S01]  /*19a20*/  FFMA.FTZ R42, R42, R3.reuse, -R15.reuse ;  /* 0x000000032a2a7223 */ /* 0x180fe2000001080f */
[----:B------:R-:W-:Y:S01]  /*19a30*/  FSEL R76, R76, -INF , P3 ;  /* 0xff8000004c4c7808 */ /* 0x000fe20001800000 */
[--C-:B------:R-:W-:Y:S01]  /*19a40*/  FFMA.FTZ R12, R12, R3, -R15.reuse ;  /* 0x000000030c0c7223 */ /* 0x100fe2000001080f */
[----:B------:R-:W-:Y:S01]  /*19a50*/  FMNMX.FTZ R5, R66, R5, !PT ;  /* 0x0000000542057209 */ /* 0x000fe20007810000 */
[----:B------:R-:W-:Y:S01]  /*19a60*/  MUFU.EX2 R209, R209 ;  /* 0x000000d100d17308 */ /* 0x000fe20000000800 */
[----:B------:R-:W-:Y:S01]  /*19a70*/  ISETP.GT.AND P3, PT, R9, 0x40, PT ;  /* 0x000000400900780c */ /* 0x000fe20003f64270 */
[-CC-:B------:R-:W-:Y:S01]  /*19a80*/  FFMA.FTZ R46, R46, R3.reuse, -R15.reuse ;  /* 0x000000032e2e7223 */ /* 0x180fe2000001080f */
[----:B-1----:R-:W-:Y:S01]  /*19a90*/  FSEL R64, R37, -INF , P4 ;  /* 0xff80000025407808 */ /* 0x002fe20002000000 */
[--C-:B------:R-:W-:Y:S01]  /*19aa0*/  FFMA.FTZ R30, R30, R3, -R15.reuse ;  /* 0x000000031e1e7223 */ /* 0x100fe2000001080f */
[----:B------:R-:W-:Y:S01]  /*19ab0*/  FMNMX.FTZ R5, R76, R5, !PT ;  /* 0x000000054c057209 */ /* 0x000fe20007810000 */
[-CC-:B------:R-:W-:Y:S01]  /*19ac0*/  FFMA.FTZ R50, R50, R3.reuse, -R15.reuse ;  /* 0x0000000332327223 */ /* 0x180fe2000001080f */
[C---:B------:R-:W-:Y:S01]  /*19ad0*/  ISETP.GT.AND P4, PT, R9.reuse, 0x41, PT ;  /* 0x000000410900780c */ /* 0x040fe20003f84270 */
[----:B------:R-:W1:Y:S01]  /*19ae0*/  MUFU.EX2 R6, R6 ;  /* 0x0000000600067308 */ /* 0x000e620000000800 */
[----:B------:R-:W-:Y:S01]  /*19af0*/  FSEL R78, R78, -INF , P3 ;  /* 0xff8000004e4e7808 */ /* 0x000fe20001800000 */
[--C-:B------:R-:W-:Y:S01]  /*19b00*/  FFMA.FTZ R56, R56, R3, -R15.reuse ;  /* 0x0000000338387223 */ /* 0x100fe2000001080f */
[----:B------:R-:W-:Y:S01]  /*19b10*/  FMNMX.FTZ R5, R64, R5, !PT ;  /* 0x0000000540057209 */ /* 0x000fe20007810000 */
[-CC-:B------:R-:W-:Y:S01]  /*19b20*/  FFMA.FTZ R60, R60, R3.reuse, -R15.reuse ;  /* 0x000000033c3c7223 */ /* 0x180fe2000001080f */
[----:B------:R-:W-:Y:S01]  /*19b30*/  ISETP.GT.AND P3, PT, R9, 0x48, PT ;  /* 0x000000480900780c */ /* 0x000fe20003f64270 */
[--C-:B------:R-:W-:Y:S01]  /*19b40*/  FFMA.FTZ R58, R58, R3, -R15.reuse ;  /* 0x000000033a3a7223 */ /* 0x100fe2000001080f */
[----:B0-----:R-:W-:Y:S01]  /*19b50*/  FSEL R62, R25, -INF , P4 ;  /* 0xff800000193e7808 */ /* 0x001fe20002000000 */
[----:B------:R-:W0:Y:S01]  /*19b60*/  MUFU.EX2 R211, R211 ;  /* 0x000000d300d37308 */ /* 0x000e220000000800 */
[----:B------:R-:W-:Y:S01]  /*19b70*/  FMNMX.FTZ R5, R78, R5, !PT ;  /* 0x000000054e057209 */ /* 0x000fe20007810000 */
[----:B------:R-:W2:Y:S01]  /*19b80*/  @P2 LDC R25, c[0x0][0x44c] ;  /* 0x00011300ff192b82 */ /* 0x000ea20000000800 */
[----:B------:R-:W-:Y:S01]  /*19b90*/  ISETP.GT.AND P4, PT, R9, 0x49, PT ;  /* 0x000000490900780c */ /* 0x000fe20003f84270 */
[-CC-:B------:R-:W-:Y:S01]  /*19ba0*/  FFMA.FTZ R9, R38, R3.reuse, -R15.reuse ;  /* 0x0000000326097223 */ /* 0x180fe2000001080f */
[----:B------:R-:W-:Y:S01]  /*19bb0*/  FSEL R80, R80, -INF , P3 ;  /* 0xff80000050507808 */ /* 0x000fe20001800000 */
[--C-:B------:R-:W-:Y:S01]  /*19bc0*/  FFMA.FTZ R14, R14, R3, -R15.reuse ;  /* 0x000000030e0e7223 */ /* 0x100fe2000001080f */
[----:B------:R-:W-:Y:S01]  /*19bd0*/  FMNMX.FTZ R5, R62, R5, !PT ;  /* 0x000000053e057209 */ /* 0x000fe20007810000 */
[----:B------:R-:W4:Y:S01]  /*19be0*/  MUFU.EX2 R8, R8 ;  /* 0x0000000800087308 */ /* 0x000f220000000800 */
[----:B---3--:R-:W-:Y:S01]  /*19bf0*/  FSEL R54, R29, -INF , P4 ;  /* 0xff8000001d367808 */ /* 0x008fe20002000000 */
[--C-:B------:R-:W-:Y:S01]  /*19c00*/  FFMA.FTZ R34, R34, R3, -R15.reuse ;  /* 0x0000000322227223 */ /* 0x100fe2000001080f */
[----:B------:R-:W-:Y:S01]  /*19c10*/  FMNMX.FTZ R5, R80, R5, !PT ;  /* 0x0000000550057209 */ /* 0x000fe20007810000 */
[----:B------:R-:W3:Y:S01]  /*19c20*/  @P2 LDC R29, c[0x0][0x450] ;  /* 0x00011400ff1d2b82 */ /* 0x000ee20000000800 */
[-CC-:B------:R-:W-:Y:S01]  /*19c30*/  FFMA.FTZ R26, R26, R3.reuse, -R15.reuse ;  /* 0x000000031a1a7223 */ /* 0x180fe2000001080f */
[----:B------:R-:W-:Y:S01]  /*19c40*/  FFMA.FTZ R20, R20, R3, -R15 ;  /* 0x0000000314147223 */ /* 0x000fe2000001080f */
[----:B------:R-:W-:Y:S01]  /*19c50*/  FMNMX.FTZ R5, R54, R5, !PT ;  /* 0x0000000536057209 */ /* 0x000fe20007810000 */
[----:B------:R-:W3:Y:S04]  /*19c60*/  MUFU.EX2 R205, R205 ;  /* 0x000000cd00cd7308 */ /* 0x000ee80000000800 */
[----:B------:R-:W2:Y:S04]  /*19c70*/  SHFL.BFLY PT, R38, R5, 0x2, 0x1f ;  /* 0x0c401f0005267f89 */ /* 0x000ea800000e0000 */
[----:B------:R1:W-:Y:S08]  /*19c80*/  MUFU.EX2 R195, R10 ;  /* 0x0000000a00c37308 */ /* 0x0003f00000000800 */
[----:B------:R-:W3:Y:S01]  /*19c90*/  MUFU.EX2 R207, R9 ;  /* 0x0000000900cf7308 */ /* 0x000ee20000000800 */
[----:B-1----:R-:W-:Y:S01]  /*19ca0*/  FADD.FTZ R10, R209, R6 ;  /* 0x00000006d10a7221 */ /* 0x002fe20000010000 */
[----:B------:R-:W-:-:S03]  /*19cb0*/  F2FP.BF16.F32.PACK_AB R209, R6, R209 ;  /* 0x000000d106d1723e */ /* 0x000fc600000010ff */
[----:B0-----:R-:W-:Y:S01]  /*19cc0*/  FADD.FTZ R27, R211, R10 ;  /* 0x0000000ad31b7221 */ /* 0x001fe20000010000 */
[C---:B----4-:R-:W-:Y:S02]  /*19cd0*/  F2FP.BF16.F32.PACK_AB R211, R8.reuse, R211 ;  /* 0x000000d308d3723e */ /* 0x050fe400000010ff */
[----:B------:R0:W-:Y:S01]  /*19ce0*/  MUFU.EX2 R197, R12 ;  /* 0x0000000c00c57308 */ /* 0x0001e20000000800 */
[----:B------:R-:W-:Y:S01]  /*19cf0*/  FADD.FTZ R10, R8, R27 ;  /* 0x0000001b080a7221 */ /* 0x000fe20000010000 */
[----:B------:R-:W-:Y:S01]  /*19d00*/  VIADD R8, R2, 0xfffffffe ;  /* 0xfffffffe02087836 */ /* 0x000fe20000000000 */
[----:B--2---:R-:W-:Y:S01]  /*19d10*/  FMNMX.FTZ R38, R5, R38, !PT ;  /* 0x0000002605267209 */ /* 0x004fe20007810000 */
[----:B------:R-:W-:-:S04]  /*19d20*/  IMAD.MOV.U32 R2, RZ, RZ, 0x3f800000 ;  /* 0x3f800000ff027424 */ /* 0x000fc800078e00ff */
[----:B------:R-:W1:Y:S01]  /*19d30*/  MUFU.EX2 R42, R42 ;  /* 0x0000002a002a7308 */ /* 0x000e620000000800 */
[----:B------:R-:W2:Y:S01]  /*19d40*/  SHFL.BFLY PT, R5, R38, 0x1, 0x1f ;  /* 0x0c201f0026057f89 */ /* 0x000ea200000e0000 */
[----:B0-----:R-:W-:-:S06]  /*19d50*/  @P2 IMAD.HI.U32 R12, R230, R25, RZ ;  /* 0x00000019e60c2227 */ /* 0x001fcc00078e00ff */
[----:B------:R0:W-:Y:S08]  /*19d60*/  MUFU.EX2 R193, R30 ;  /* 0x0000001e00c17308 */ /* 0x0001f00000000800 */
[----:B------:R-:W-:Y:S01]  /*19d70*/  MUFU.EX2 R46, R46 ;  /* 0x0000002e002e7308 */ /* 0x000fe20000000800 */
[----:B0-----:R-:W-:Y:S01]  /*19d80*/  IMAD.MOV.U32 R30, RZ, RZ, R230 ;  /* 0x000000ffff1e7224 */ /* 0x001fe200078e00e6 */
[----:B---3--:R-:W-:Y:S01]  /*19d90*/  @P2 SHF.R.U32.HI R30, RZ, R29, R12 ;  /* 0x0000001dff1e2219 */ /* 0x008fe2000001160c */
[----:B------:R-:W-:Y:S01]  /*19da0*/  FADD.FTZ R29, R205, R10 ;  /* 0x0000000acd1d7221 */ /* 0x000fe20000010000 */
[----:B------:R-:W-:-:S02]  /*19db0*/  F2FP.BF16.F32.PACK_AB R205, R82, R205 ;  /* 0x000000cd52cd723e */ /* 0x000fc400000010ff */
[----:B------:R-:W-:Y:S01]  /*19dc0*/  IADD3 R30, R30, R232, -R231 ;  /* 0x000000e81e1e7210 */ /* 0x000fe20007ffe8e7 */
[----:B------:R-:W-:Y:S01]  /*19dd0*/  FADD.FTZ R12, R82, R29 ;  /* 0x0000001d520c7221 */ /* 0x000fe20000010000 */
[----:B------:R0:W-:Y:S01]  /*19de0*/  MUFU.EX2 R201, R50 ;  /* 0x0000003200c97308 */ /* 0x0001e20000000800 */
[----:B--2---:R-:W-:Y:S02]  /*19df0*/  FMNMX.FTZ R5, R38, R5, !PT ;  /* 0x0000000526057209 */ /* 0x004fe40007810000 */
[----:B------:R-:W-:Y:S01]  /*19e00*/  CS2R R82, SRZ ;  /* 0x0000000000527805 */ /* 0x000fe2000001ff00 */
[----:B------:R-:W-:Y:S01]  /*19e10*/  FADD.FTZ R31, R207, R12 ;  /* 0x0000000ccf1f7221 */ /* 0x000fe20000010000 */
[----:B------:R-:W-:Y:S01]  /*19e20*/  IMAD.HI R30, R30, 0x66666667, RZ ;  /* 0x666666671e1e7827 */ /* 0x000fe200078e02ff */
[----:B------:R-:W-:-:S03]  /*19e30*/  FSETP.NEU.FTZ.AND P3, PT, R5, -INF , PT ;  /* 0xff8000000500780b */ /* 0x000fc60003f7d000 */
[----:B------:R-:W-:Y:S01]  /*19e40*/  FMUL.FTZ R7, R5, R3 ;  /* 0x0000000305077220 */ /* 0x000fe20000410000 */
[----:B-1----:R-:W-:Y:S01]  /*19e50*/  FADD.FTZ R31, R42, R31 ;  /* 0x0000001f2a1f7221 */ /* 0x002fe20000010000 */
[----:B------:R-:W-:Y:S01]  /*19e60*/  MUFU.EX2 R56, R56 ;  /* 0x0000003800387308 */ /* 0x000fe20000000800 */
[----:B------:R-:W-:Y:S02]  /*19e70*/  SHF.R.U32.HI R225, RZ, 0x1f, R30 ;  /* 0x0000001fffe17819 */ /* 0x000fe4000001161e */
[----:B0-----:R-:W-:Y:S02]  /*19e80*/  CS2R R50, SRZ ;  /* 0x0000000000327805 */ /* 0x001fe4000001ff00 */
[----:B------:R-:W-:Y:S02]  /*19e90*/  FSEL R7, R7, RZ, P3 ;  /* 0x000000ff07077208 */ /* 0x000fe40001800000 */
[----:B------:R-:W-:Y:S02]  /*19ea0*/  CS2R R38, SRZ ;  /* 0x0000000000267805 */ /* 0x000fe4000001ff00 */
[----:B------:R-:W-:-:S02]  /*19eb0*/  LEA.HI.SX32 R225, R30, R225, 0x1b ;  /* 0x000000e11ee17211 */ /* 0x000fc400078fdaff */
[----:B------:R-:W-:Y:S01]  /*19ec0*/  F2FP.BF16.F32.PACK_AB R207, R42, R207 ;  /* 0x000000cf2acf723e */ /* 0x000fe200000010ff */
        /* <DEDUP_REMOVED lines=21> */
[----:B------:R-:W-:Y:S01]  /*1a020*/  FFMA.FTZ R54, R54, R3, -R7 ;  /* 0x0000000336367223 */ /* 0x000fe20000010807 */
[----:B------:R-:W1:Y:S01]  /*1a030*/  MUFU.EX2 R36, R36 ;  /* 0x0000002400247308 */ /* 0x000e620000000800 */
[----:B------:R-:W-:-:S02]  /*1a040*/  VIMNMX R225, RZ, R225, !PT ;  /* 0x000000e1ffe17248 */ /* 0x000fc40007fe0100 */
[----:B------:R-:W-:Y:S02]  /*1a050*/  CS2R R42, SRZ ;  /* 0x00000000002a7805 */ /* 0x000fe4000001ff00 */
[----:B------:R-:W-:-:S03]  /*1a060*/  ISETP.GE.AND P3, PT, R8, R225, PT ;  /* 0x000000e10800720c */ /* 0x000fc60003f66270 */
[----:B------:R2:W3:Y:S01]  /*1a070*/  MUFU.EX2 R9, R40 ;  /* 0x0000002800097308 */ /* 0x0004e20000000800 */
[----:B0-----:R-:W-:Y:S01]  /*1a080*/  FADD.FTZ R27, R32, R11 ;  /* 0x0000000b201b7221 */ /* 0x001fe20000010000 */
[----:B------:R-:W-:-:S06]  /*1a090*/  F2FP.BF16.F32.PACK_AB R208, R11, R32 ;  /* 0x000000200bd0723e */ /* 0x000fcc00000010ff */
[----:B------:R-:W0:Y:S01]  /*1a0a0*/  MUFU.EX2 R24, R24 ;  /* 0x0000001800187308 */ /* 0x000e220000000800 */
[----:B-1----:R-:W-:Y:S01]  /*1a0b0*/  FADD.FTZ R10, R36, R27 ;  /* 0x0000001b240a7221 */ /* 0x002fe20000010000 */
[----:B--2---:R-:W-:-:S06]  /*1a0c0*/  CS2R R40, SRZ ;  /* 0x0000000000287805 */ /* 0x004fcc000001ff00 */
[----:B------:R1:W2:Y:S01]  /*1a0d0*/  MUFU.EX2 R13, R44 ;  /* 0x0000002c000d7308 */ /* 0x0002a20000000800 */
[C---:B---3--:R-:W-:Y:S01]  /*1a0e0*/  FADD.FTZ R29, R9.reuse, R10 ;  /* 0x0000000a091d7221 */ /* 0x048fe20000010000 */
[----:B------:R-:W-:Y:S01]  /*1a0f0*/  FADD.FTZ R10, R46, R31 ;  /* 0x0000001f2e0a7221 */ /* 0x000fe20000010000 */
[----:B------:R-:W-:Y:S02]  /*1a100*/  F2FP.BF16.F32.PACK_AB R210, R9, R36 ;  /* 0x0000002409d2723e */ /* 0x000fe400000010ff */
[----:B------:R-:W-:Y:S01]  /*1a110*/  CS2R R36, SRZ ;  /* 0x0000000000247805 */ /* 0x000fe2000001ff00 */
[C---:B------:R-:W-:Y:S01]  /*1a120*/  FADD.FTZ R31, R201.reuse, R10 ;  /* 0x0000000ac91f7221 */ /* 0x040fe20000010000 */
[----:B------:R-:W-:Y:S01]  /*1a130*/  F2FP.BF16.F32.PACK_AB R201, R201, R46 ;  /* 0x0000002ec9c9723e */ /* 0x000fe200000010ff */
[----:B------:R-:W3:Y:S01]  /*1a140*/  MUFU.EX2 R48, R48 ;  /* 0x0000003000307308 */ /* 0x000ee20000000800 */
[----:B0-----:R-:W-:Y:S01]  /*1a150*/  FADD.FTZ R0, R24, R29 ;  /* 0x0000001d18007221 */ /* 0x001fe20000010000 */
[----:B------:R-:W-:Y:S01]  /*1a160*/  FADD.FTZ R10, R56, R31 ;  /* 0x0000001f380a7221 */ /* 0x000fe20000010000 */
[----:B------:R-:W-:-:S02]  /*1a170*/  CS2R R46, SRZ ;  /* 0x00000000002e7805 */ /* 0x000fc4000001ff00 */
[----:B-1----:R-:W-:-:S03]  /*1a180*/  CS2R R44, SRZ ;  /* 0x00000000002c7805 */ /* 0x002fc6000001ff00 */
[----:B------:R0:W1:Y:S01]  /*1a190*/  MUFU.EX2 R15, R52 ;  /* 0x00000034000f7308 */ /* 0x0000620000000800 */
[C---:B--2---:R-:W-:Y:S01]  /*1a1a0*/  FADD.FTZ R29, R13.reuse, R0 ;  /* 0x000000000d1d7221 */ /* 0x044fe20000010000 */
[----:B------:R-:W-:-:S06]  /*1a1b0*/  F2FP.BF16.F32.PACK_AB R204, R13, R24 ;  /* 0x000000180dcc723e */ /* 0x000fcc00000010ff */
[----:B------:R2:W4:Y:S01]  /*1a1c0*/  MUFU.EX2 R203, R60 ;  /* 0x0000003c00cb7308 */ /* 0x0005220000000800 */
[----:B---3--:R-:W-:Y:S01]  /*1a1d0*/  FADD.FTZ R0, R48, R29 ;  /* 0x0000001d30007221 */ /* 0x008fe20000010000 */
[----:B0-----:R-:W-:-:S06]  /*1a1e0*/  CS2R R52, SRZ ;  /* 0x0000000000347805 */ /* 0x001fcc000001ff00 */
[----:B------:R-:W0:Y:S01]  /*1a1f0*/  MUFU.EX2 R28, R28 ;  /* 0x0000001c001c7308 */ /* 0x000e220000000800 */
[C---:B-1----:R-:W-:Y:S01]  /*1a200*/  FADD.FTZ R31, R15.reuse, R0 ;  /* 0x000000000f1f7221 */ /* 0x042fe20000010000 */
[----:B------:R-:W-:Y:S02]  /*1a210*/  F2FP.BF16.F32.PACK_AB R206, R15, R48 ;  /* 0x000000300fce723e */ /* 0x000fe400000010ff */
[----:B--2---:R-:W-:Y:S02]  /*1a220*/  CS2R R60, SRZ ;  /* 0x00000000003c7805 */ /* 0x004fe4000001ff00 */
[----:B------:R-:W-:Y:S02]  /*1a230*/  CS2R R48, SRZ ;  /* 0x0000000000307805 */ /* 0x000fe4000001ff00 */
[----:B------:R-:W1:Y:S01]  /*1a240*/  MUFU.EX2 R58, R58 ;  /* 0x0000003a003a7308 */ /* 0x000e620000000800 */
[C---:B----4-:R-:W-:Y:S01]  /*1a250*/  FADD.FTZ R33, R203.reuse, R10 ;  /* 0x0000000acb217221 */ /* 0x050fe20000010000 */
[----:B------:R-:W-:-:S02]  /*1a260*/  F2FP.BF16.F32.PACK_AB R203, R203, R56 ;  /* 0x00000038cbcb723e */ /* 0x000fc400000010ff */
[----:B------:R-:W-:-:S04]  /*1a270*/  CS2R R56, SRZ ;  /* 0x0000000000387805 */ /* 0x000fc8000001ff00 */
[----:B------:R2:W3:Y:S01]  /*1a280*/  MUFU.EX2 R21, R70 ;  /* 0x0000004600157308 */ /* 0x0004e20000000800 */
[----:B0-----:R-:W-:-:S07]  /*1a290*/  FADD.FTZ R0, R28, R31 ;  /* 0x0000001f1c007221 */ /* 0x001fce0000010000 */
[----:B------:R-:W0:Y:S01]  /*1a2a0*/  MUFU.EX2 R72, R72 ;  /* 0x0000004800487308 */ /* 0x000e220000000800 */
[----:B-1----:R-:W-:Y:S01]  /*1a2b0*/  FADD.FTZ R10, R58, R33 ;  /* 0x000000213a0a7221 */ /* 0x002fe20000010000 */
[----:B--2---:R-:W-:-:S03]  /*1a2c0*/  CS2R R70, SRZ ;  /* 0x0000000000467805 */ /* 0x004fc6000001ff00 */
[C---:B------:R-:W-:Y:S01]  /*1a2d0*/  FADD.FTZ R31, R197.reuse, R10 ;  /* 0x0000000ac51f7221 */ /* 0x040fe20000010000 */
[----:B------:R-:W-:Y:S02]  /*1a2e0*/  F2FP.BF16.F32.PACK_AB R197, R197, R58 ;  /* 0x0000003ac5c5723e */ /* 0x000fe400000010ff */
[----:B------:R-:W-:Y:S01]  /*1a2f0*/  CS2R R58, SRZ ;  /* 0x00000000003a7805 */ /* 0x000fe2000001ff00 */
[----:B------:R-:W1:Y:S01]  /*1a300*/  MUFU.EX2 R14, R14 ;  /* 0x0000000e000e7308 */ /* 0x000e620000000800 */
[C---:B---3--:R-:W-:Y:S01]  /*1a310*/  FADD.FTZ R7, R21.reuse, R0 ;  /* 0x0000000015077221 */ /* 0x048fe20000010000 */
[----:B------:R-:W-:-:S06]  /*1a320*/  F2FP.BF16.F32.PACK_AB R200, R21, R28 ;  /* 0x0000001c15c8723e */ /* 0x000fcc00000010ff */
[----:B------:R2:W3:Y:S01]  /*1a330*/  MUFU.EX2 R25, R68 ;  /* 0x0000004400197308 */ /* 0x0004e20000000800 */
[----:B0-----:R-:W-:-:S07]  /*1a340*/  FADD.FTZ R0, R72, R7 ;  /* 0x0000000748007221 */ /* 0x001fce0000010000 */
[----:B------:R0:W4:Y:S01]  /*1a350*/  MUFU.EX2 R199, R34 ;  /* 0x0000002200c77308 */ /* 0x0001220000000800 */
[----:B-1----:R-:W-:Y:S01]  /*1a360*/  FADD.FTZ R6, R14, R31 ;  /* 0x0000001f0e067221 */ /* 0x002fe20000010000 */
[----:B--2---:R-:W-:-:S06]  /*1a370*/  CS2R R68, SRZ ;  /* 0x0000000000447805 */ /* 0x004fcc000001ff00 */
[----:B------:R-:W1:Y:S01]  /*1a380*/  MUFU.EX2 R74, R74 ;  /* 0x0000004a004a7308 */ /* 0x000e620000000800 */
[C---:B---3--:R-:W-:Y:S01]  /*1a390*/  FADD.FTZ R31, R25.reuse, R0 ;  /* 0x00000000191f7221 */ /* 0x048fe20000010000 */
[----:B------:R-:W-:Y:S02]  /*1a3a0*/  F2FP.BF16.F32.PACK_AB R202, R25, R72 ;  /* 0x0000004819ca723e */ /* 0x000fe400000010ff */
[----:B------:R-:W-:Y:S02]  /*1a3b0*/  CS2R R72, SRZ ;  /* 0x0000000000487805 */ /* 0x000fe4000001ff00 */
[----:B0-----:R-:W-:Y:S02]  /*1a3c0*/  CS2R R34, SRZ ;  /* 0x0000000000227805 */ /* 0x001fe4000001ff00 */
[----:B------:R-:W-:Y:S01]  /*1a3d0*/  CS2R R24, SRZ ;  /* 0x0000000000187805 */ /* 0x000fe2000001ff00 */
[----:B------:R-:W0:Y:S01]  /*1a3e0*/  MUFU.EX2 R26, R26 ;  /* 0x0000001a001a7308 */ /* 0x000e220000000800 */
[C---:B----4-:R-:W-:Y:S01]  /*1a3f0*/  FADD.FTZ R33, R199.reuse, R6 ;  /* 0x00000006c7217221 */ /* 0x050fe20000010000 */
[----:B------:R-:W-:-:S06]  /*1a400*/  F2FP.BF16.F32.PACK_AB R199, R199, R14 ;  /* 0x0000000ec7c7723e */ /* 0x000fcc00000010ff */
[----:B------:R2:W3:Y:S01]  /*1a410*/  MUFU.EX2 R27, R66 ;  /* 0x00000042001b7308 */ /* 0x0004e20000000800 */
[----:B-1----:R-:W-:-:S07]  /*1a420*/  FADD.FTZ R0, R74, R31 ;  /* 0x0000001f4a007221 */ /* 0x002fce0000010000 */
[----:B------:R-:W1:Y:S01]  /*1a430*/  MUFU.EX2 R76, R76 ;  /* 0x0000004c004c7308 */ /* 0x000e620000000800 */
[----:B0-----:R-:W-:Y:S01]  /*1a440*/  FADD.FTZ R6, R26, R33 ;  /* 0x000000211a067221 */ /* 0x001fe20000010000 */
[----:B--2---:R-:W-:-:S03]  /*1a450*/  CS2R R66, SRZ ;  /* 0x0000000000427805 */ /* 0x004fc6000001ff00 */
[C---:B------:R-:W-:Y:S01]  /*1a460*/  FADD.FTZ R33, R193.reuse, R6 ;  /* 0x00000006c1217221 */ /* 0x040fe20000010000 */
[----:B------:R-:W-:Y:S02]  /*1a470*/  F2FP.BF16.F32.PACK_AB R193, R193, R26 ;  /* 0x0000001ac1c1723e */ /* 0x000fe400000010ff */
[----:B------:R-:W0:Y:S01]  /*1a480*/  MUFU.EX2 R20, R20 ;  /* 0x0000001400147308 */ /* 0x000e220000000800 */
[C---:B---3--:R-:W-:Y:S01]  /*1a490*/  FADD.FTZ R31, R27.reuse, R0 ;  /* 0x000000001b1f7221 */ /* 0x048fe20000010000 */
[----:B------:R-:W-:Y:S02]  /*1a4a0*/  F2FP.BF16.F32.PACK_AB R196, R27, R74 ;  /* 0x0000004a1bc4723e */ /* 0x000fe400000010ff */
[----:B------:R-:W-:Y:S02]  /*1a4b0*/  CS2R R74, SRZ ;  /* 0x00000000004a7805 */ /* 0x000fe4000001ff00 */
[----:B------:R-:W-:Y:S02]  /*1a4c0*/  CS2R R26, SRZ ;  /* 0x00000000001a7805 */ /* 0x000fe4000001ff00 */
[----:B------:R2:W3:Y:S01]  /*1a4d0*/  MUFU.EX2 R29, R64 ;  /* 0x00000040001d7308 */ /* 0x0004e20000000800 */
[----:B-1----:R-:W-:-:S07]  /*1a4e0*/  FADD.FTZ R0, R76, R31 ;  /* 0x0000001f4c007221 */ /* 0x002fce0000010000 */
[----:B------:R-:W1:Y:S01]  /*1a4f0*/  MUFU.EX2 R78, R78 ;  /* 0x0000004e004e7308 */ /* 0x000e620000000800 */
[----:B0-----:R-:W-:Y:S01]  /*1a500*/  FADD.FTZ R14, R20, R33 ;  /* 0x00000021140e7221 */ /* 0x001fe20000010000 */
[----:B--2---:R-:W-:-:S03]  /*1a510*/  CS2R R64, SRZ ;  /* 0x0000000000407805 */ /* 0x004fc6000001ff00 */
[C---:B------:R-:W-:Y:S01]  /*1a520*/  FADD.FTZ R14, R195.reuse, R14 ;  /* 0x0000000ec30e7221 */ /* 0x040fe20000010000 */
[----:B------:R-:W-:Y:S02]  /*1a530*/  F2FP.BF16.F32.PACK_AB R195, R195, R20 ;  /* 0x00000014c3c3723e */ /* 0x000fe400000010ff */
[----:B------:R0:W2:Y:S01]  /*1a540*/  MUFU.EX2 R7, R62 ;  /* 0x0000003e00077308 */ /* 0x0000a20000000800 */
[C---:B---3--:R-:W-:Y:S01]  /*1a550*/  FADD.FTZ R33, R29.reuse, R0 ;  /* 0x000000001d217221 */ /* 0x048fe20000010000 */
[----:B------:R-:W-:Y:S02]  /*1a560*/  F2FP.BF16.F32.PACK_AB R198, R29, R76 ;  /* 0x0000004c1dc6723e */ /* 0x000fe400000010ff */
[----:B------:R-:W-:Y:S02]  /*1a570*/  CS2R R76, SRZ ;  /* 0x00000000004c7805 */ /* 0x000fe4000001ff00 */
[----:B------:R-:W-:Y:S02]  /*1a580*/  CS2R R28, SRZ ;  /* 0x00000000001c7805 */ /* 0x000fe4000001ff00 */
[----:B------:R-:W3:Y:S01]  /*1a590*/  MUFU.EX2 R80, R80 ;  /* 0x0000005000507308 */ /* 0x000ee20000000800 */
[----:B-1----:R-:W-:Y:S01]  /*1a5a0*/  FADD.FTZ R0, R78, R33 ;  /* 0x000000214e007221 */ /* 0x002fe20000010000 */
[----:B0-----:R-:W-:-:S02]  /*1a5b0*/  CS2R R62, SRZ ;  /* 0x00000000003e7805 */ /* 0x001fc4000001ff00 */
[----:B------:R-:W-:-:S04]  /*1a5c0*/  CS2R R32, SRZ ;  /* 0x0000000000207805 */ /* 0x000fc8000001ff00 */
[----:B------:R0:W1:Y:S01]  /*1a5d0*/  MUFU.EX2 R31, R54 ;  /* 0x00000036001f7308 */ /* 0x0000620000000800 */
[C---:B--2---:R-:W-:Y:S01]  /*1a5e0*/  FADD.FTZ R9, R7.reuse, R0 ;  /* 0x0000000007097221 */ /* 0x044fe20000010000 */
[----:B------:R-:W-:Y:S02]  /*1a5f0*/  F2FP.BF16.F32.PACK_AB R192, R7, R78 ;  /* 0x0000004e07c0723e */ /* 0x000fe400000010ff */
[----:B------:R-:W-:Y:S01]  /*1a600*/  CS2R R78, SRZ ;  /* 0x00000000004e7805 */ /* 0x000fe2000001ff00 */
[----:B---3--:R-:W-:Y:S01]  /*1a610*/  FADD.FTZ R0, R80, R9 ;  /* 0x0000000950007221 */ /* 0x008fe20000010000 */
[----:B0-----:R-:W-:-:S03]  /*1a620*/  CS2R R54, SRZ ;  /* 0x0000000000367805 */ /* 0x001fc6000001ff00 */
[C---:B-1----:R-:W-:Y:S01]  /*1a630*/  FADD.FTZ R15, R31.reuse, R0 ;  /* 0x000000001f0f7221 */ /* 0x042fe20000010000 */
[----:B------:R-:W-:Y:S01]  /*1a640*/  F2FP.BF16.F32.PACK_AB R194, R31, R80 ;  /* 0x000000501fc2723e */ /* 0x000fe200000010ff */
[----:B------:R-:W-:Y:S01]  /*1a650*/  IMAD.MOV.U32 R0, RZ, RZ, 0x3f800000 ;  /* 0x3f800000ff007424 */ /* 0x000fe200078e00ff */
[----:B------:R-:W-:Y:S02]  /*1a660*/  CS2R R80, SRZ ;  /* 0x0000000000507805 */ /* 0x000fe4000001ff00 */
[----:B------:R-:W-:Y:S01]  /*1a670*/  CS2R R30, SRZ ;  /* 0x00000000001e7805 */ /* 0x000fe2000001ff00 */
[----:B------:R-:W-:Y:S06]  /*1a680*/  @!P3 BRA `(.L_x_3073) ;  /* 0x000000540004b947 */ /* 0x000fec0003800000 */
[----:B------:R-:W-:Y:S01]  /*1a690*/  BSSY B1, `(.L_x_3073) ;  /* 0x0000540000017945 */ /* 0x000fe20003800000 */
[----:B------:R-:W-:Y:S02]  /*1a6a0*/  IMAD.MOV.U32 R6, RZ, RZ, R4 ;  /* 0x000000ffff067224 */ /* 0x000fe400078e0004 */
[----:B------:R-:W-:Y:S02]  /*1a6b0*/  IMAD.MOV.U32 R7, RZ, RZ, R5 ;  /* 0x000000ffff077224 */ /* 0x000fe400078e0005 */
[----:B------:R-:W-:Y:S02]  /*1a6c0*/  IMAD.MOV.U32 R9, RZ, RZ, R218 ;  /* 0x000000ffff097224 */ /* 0x000fe400078e00da */
[----:B------:R-:W-:Y:S02]  /*1a6d0*/  IMAD.MOV.U32 R10, RZ, RZ, R217 ;  /* 0x000000ffff0a7224 */ /* 0x000fe400078e00d9 */
[----:B------:R-:W-:Y:S02]  /*1a6e0*/  IMAD.MOV.U32 R2, RZ, RZ, 0x3f800000 ;  /* 0x3f800000ff027424 */ /* 0x000fe400078e00ff */
[----:B------:R-:W-:-:S07]  /*1a6f0*/  IMAD.MOV.U32 R151, RZ, RZ, RZ ;  /* 0x000000ffff977224 */ /* 0x000fce00078e00ff */
.L_x_3084:
        /* <DEDUP_REMOVED lines=8> */
.L_x_3074:
[----:B------:R-:W-:Y:S01]  /*1a780*/  IMAD R11, R3, 0x8, R16 ;  /* 0x00000008030b7824 */ /* 0x000fe200078e0210 */
[----:B------:R-:W-:-:S04]  /*1a790*/  SHF.L.U32 R3, R218, 0x1f, RZ ;  /* 0x0000001fda037819 */ /* 0x000fc800000006ff */
[----:B------:R0:W1:Y:S01]  /*1a7a0*/  SYNCS.PHASECHK.TRANS64.TRYWAIT P3, [R11+URZ+0x38830], R3 ;  /* 0x038830030b0075a7 */ /* 0x000062000806017f */
[----:B------:R-:W-:Y:S05]  /*1a7b0*/  @!P0 BRA `(.L_x_3075) ;  /* 0x0000000000048947 */ /* 0x000fea0003800000 */
[----:B------:R-:W-:Y:S01]  /*1a7c0*/  BPT.TRAP 0x1 ;  /* 0x000000040000795c */ /* 0x000fe20000300000 */
.L_x_3075:
[----:B------:R-:W-:Y:S01]  /*1a7d0*/  IMAD R4, R217, 0xa00, R222 ;  /* 0x00000a00d9047824 */ /* 0x000fe200078e02de */
[----:B------:R-:W-:Y:S01]  /*1a7e0*/  BSSY B2, `(.L_x_3076) ;  /* 0x0000006000027945 */ /* 0x000fe20003800000 */
[----:B------:R-:W-:Y:S02]  /*1a7f0*/  IMAD.MOV.U32 R5, RZ, RZ, 0x40000040 ;  /* 0x40000040ff057424 */ /* 0x000fe400078e00ff */
[----:B------:R-:W-:Y:S01]  /*1a800*/  VIADD R152, R4, 0x80 ;  /* 0x0000008004987836 */ /* 0x000fe20000000000 */
[----:B-1----:R-:W-:Y:S06]  /*1a810*/  @P3 BRA `(.L_x_3077) ;  /* 0x0000000000083947 */ /* 0x002fec0003800000 */
[----:B------:R-:W1:Y:S02]  /*1a820*/  SYNCS.PHASECHK.TRANS64.TRYWAIT P3, [R11+URZ+0x38830], R3 ;  /* 0x038830030b0075a7 */ /* 0x000e64000806017f */
[----:B-1----:R-:W-:Y:S05]  /*1a830*/  @!P3 BRA `(.L_x_3078) ;  /* 0x000001840080b947 */ /* 0x002fea0003800000 */
.L_x_3077:
[----:B------:R-:W-:Y:S05]  /*1a840*/  BSYNC B2 ;  /* 0x0000000000027941 */ /* 0x000fea0003800000 */
.L_x_3076:
[----:B------:R-:W2:Y:S04]  /*1a850*/  LDL.64 R154, [R1+0x48] ;  /* 0x00004800019a7983 */ /* 0x000ea80000100a00 */
[----:B------:R-:W3:Y:S01]  /*1a860*/  LDL.64 R156, [R1+0x50] ;  /* 0x00005000019c7983 */ /* 0x000ee20000100a00 */
[----:B------:R-:W-:Y:S02]  /*1a870*/  R2UR UR18, R4 ;  /* 0x00000000041272ca */ /* 0x000fe400000e0000 */
[----:B------:R-:W-:Y:S01]  /*1a880*/  R2UR UR19, R5 ;  /* 0x00000000051372ca */ /* 0x000fe200000e0000 */
[----:B------:R-:W-:Y:S01]  /*1a890*/  WARPGROUP.ARRIVE ;  /* 0x00000000000079c5 */ /* 0x000fe20000000000 */
[----:B------:R-:W-:Y:S01]  /*1a8a0*/  IMAD.MOV.U32 R153, RZ, RZ, 0x40000040 ;  /* 0x40000040ff997424 */ /* 0x000fe200078e00ff */
[----:B------:R-:W-:-:S04]  /*1a8b0*/  R2UR UR6, R152 ;  /* 0x00000000980672ca */ /* 0x000fc800000e0000 */
[----:B------:R-:W-:Y:S01]  /*1a8c0*/  R2UR UR7, R153 ;  /* 0x00000000990772ca */ /* 0x000fe200000e0000 */
[----:B------:R-:W-:Y:S02]  /*1a8d0*/  VIADD R12, R4, 0x100 ;  /* 0x00000100040c7836 */ /* 0x000fe40000000000 */
[----:B------:R-:W-:-:S03]  /*1a8e0*/  IMAD.MOV.U32 R13, RZ, RZ, 0x40000040 ;  /* 0x40000040ff0d7424 */ /* 0x000fc600078e00ff */
[----:B------:R-:W-:Y:S02]  /*1a8f0*/  R2UR UR10, R12 ;  /* 0x000000000c0a72ca */ /* 0x000fe400000e0000 */
[----:B------:R-:W-:Y:S01]  /*1a900*/  R2UR UR11, R13 ;  /* 0x000000000d0b72ca */ /* 0x000fe200000e0000 */
[----:B------:R-:W-:Y:S02]  /*1a910*/  VIADD R20, R4, 0x180 ;  /* 0x0000018004147836 */ /* 0x000fe40000000000 */
[----:B------:R-:W-:-:S03]  /*1a920*/  IMAD.MOV.U32 R21, RZ, RZ, 0x40000040 ;  /* 0x40000040ff157424 */ /* 0x000fc600078e00ff */
[----:B------:R-:W-:Y:S02]  /*1a930*/  R2UR UR14, R20 ;  /* 0x00000000140e72ca */ /* 0x000fe400000e0000 */
        /* <DEDUP_REMOVED lines=25> */
[----:B------:R-:W-:Y:S01]  /*1aad0*/  IMAD.MOV.U32 R13, RZ, RZ, 0x40000040 ;  /* 0x40000040ff0d7424 */ /* 0x000fe200078e00ff */
[----:B------:R-:W-:Y:S01]  /*1aae0*/  R2UR UR18, R12 ;  /* 0x000000000c1272ca */ /* 0x000fe200000e0000 */
[----:B------:R-:W-:Y:S02]  /*1aaf0*/  VIADD R152, R4, 0x82 ;  /* 0x0000008204987836 */ /* 0x000fe40000000000 */
[----:B------:R-:W-:Y:S01]  /*1ab00*/  IMAD.MOV.U32 R153, RZ, RZ, 0x40000040 ;  /* 0x40000040ff997424 */ /* 0x000fe200078e00ff */
[----:B------:R-:W-:Y:S02]  /*1ab10*/  R2UR UR19, R13 ;  /* 0x000000000d1372ca */ /* 0x000fe400000e0000 */
[----:B------:R-:W-:Y:S02]  /*1ab20*/  R2UR UR22, R152 ;  /* 0x00000000981672ca */ /* 0x000fe400000e0000 */
[----:B------:R-:W-:Y:S01]  /*1ab30*/  R2UR UR23, R153 ;  /* 0x00000000991772ca */ /* 0x000fe200000e0000 */
[----:B------:R-:W-:Y:S01]  /*1ab40*/  UMOV UR16, UR20 ;  /* 0x0000001400107c82 */ /* 0x000fe20008000000 */
[----:B------:R-:W-:Y:S01]  /*1ab50*/  UMOV UR17, UR21 ;  /* 0x0000001500117c82 */ /* 0x000fe20008000000 */
[----:B------:R-:W-:-:S02]  /*1ab60*/  WARPGROUP.DEPBAR.LE gsb0, 0x0 ;  /* 0x00008000000079c5 */ /* 0x000fc40000010000 */
[----:B------:R-:W-:Y:S01]  /*1ab70*/  VIADD R20, R4, 0x2 ;  /* 0x0000000204147836 */ /* 0x000fe20000000000 */
[----:B--2---:R-:W-:Y:S02]  /*1ab80*/  R2UR UR26, R154 ;  /* 0x000000009a1a72ca */ /* 0x004fe400000e0000 */
[----:B------:R-:W-:Y:S02]  /*1ab90*/  R2UR UR27, R155 ;  /* 0x000000009b1b72ca */ /* 0x000fe400000e0000 */
[----:B------:R-:W-:-:S06]  /*1aba0*/  WARPGROUP.ARRIVE ;  /* 0x00000000000079c5 */ /* 0x000fcc0000000000 */
[----:B------:R-:W-:Y:S01]  /*1abb0*/  HGMMA.64x16x16.F32.BF16 R152, gdesc[UR16], RZ, !UPT, gsb0 ;  /* 0x00200000109879f0 */ /* 0x000fe2000c0018ff */
[----:B------:R-:W-:Y:S01]  /*1abc0*/  IMAD.MOV.U32 R21, RZ, RZ, 0x40000040 ;  /* 0x40000040ff157424 */ /* 0x000fe200078e00ff */
[----:B------:R-:W-:-:S04]  /*1abd0*/  R2UR UR6, R20 ;  /* 0x00000000140672ca */ /* 0x000fc800000e0000 */
[----:B------:R-:W-:Y:S01]  /*1abe0*/  R2UR UR7, R21 ;  /* 0x00000000150772ca */ /* 0x000fe200000e0000 */
[----:B------:R-:W-:Y:S01]  /*1abf0*/  UMOV UR4, UR24 ;  /* 0x0000001800047c82 */ /* 0x000fe20008000000 */
[----:B------:R-:W-:Y:S01]  /*1ac00*/  UMOV UR5, UR25 ;  /* 0x0000001900057c82 */ /* 0x000fe20008000000 */
        /* <DEDUP_REMOVED lines=8> */
[----:B------:R-:W-:Y:S01]  /*1ac90*/  UMOV UR12, UR24 ;  /* 0x00000018000c7c82 */ /* 0x000fe20008000000 */
[----:B------:R-:W-:Y:S01]  /*1aca0*/  UMOV UR13, UR25 ;  /* 0x00000019000d7c82 */ /* 0x000fe20008000000 */
[----:B------:R-:W-:Y:S01]  /*1acb0*/  UMOV UR16, UR24 ;  /* 0x0000001800107c82 */ /* 0x000fe20008000000 */
[----:B------:R-:W-:Y:S01]  /*1acc0*/  UMOV UR17, UR25 ;  /* 0x0000001900117c82 */ /* 0x000fe20008000000 */
[----:B------:R-:W2:Y:S01]  /*1acd0*/  LDL.64 R20, [R1+0x38] ;  /* 0x0000380001147983 */ /* 0x000ea20000100a00 */
[----:B------:R-:W-:Y:S03]  /*1ace0*/  HGMMA.64x16x16.F32.BF16 R184, gdesc[UR4], R184, gsb0 ;  /* 0x0020000004b879f0 */ /* 0x000fe600080018b8 */
[----:B------:R-:W-:Y:S02]  /*1acf0*/  WARPGROUP.DEPBAR.LE gsb0, 0x0 ;  /* 0x00008000000079c5 */ /* 0x000fe40000010000 */
        /* <DEDUP_REMOVED lines=63> */
[----:B--2---:R-:W-:Y:S02]  /*1b0f0*/  R2UR UR24, R20 ;  /* 0x00000000141872ca */ /* 0x004fe400000e0000 */
[----:B------:R-:W-:Y:S02]  /*1b100*/  R2UR UR25, R21 ;  /* 0x00000000151972ca */ /* 0x000fe400000e0000 */
[----:B------:R-:W2:Y:S01]  /*1b110*/  LDL.64 R20, [R1+0x30] ;  /* 0x0000300001147983 */ /* 0x000ea20000100a00 */
        /* <DEDUP_REMOVED lines=144> */
[----:B--2---:R-:W-:Y:S02]  /*1ba20*/  R2UR UR26, R20 ;  /* 0x00000000141a72ca */ /* 0x004fe400000e0000 */
[----:B------:R-:W-:Y:S02]  /*1ba30*/  R2UR UR27, R21 ;  /* 0x00000000151b72ca */ /* 0x000fe400000e0000 */
[----:B------:R-:W2:Y:S01]  /*1ba40*/  LDL.64 R20, [R1+0x18] ;  /* 0x0000180001147983 */ /* 0x000ea20000100a00 */
[----:B------:R-:W-:Y:S02]  /*1ba50*/  VIADD R12, R4, 0x284 ;  /* 0x00000284040c7836 */ /* 0x000fe40000000000 */
[----:B------:R-:W-:-:S03]  /*1ba60*/  IMAD.MOV.U32 R13, RZ, RZ, 0x40000040 ;  /* 0x40000040ff0d7424 */ /* 0x000fc600078e00ff */
[----:B------:R-:W-:Y:S02]  /*1ba70*/  R2UR UR6, R12 ;  /* 0x000000000c0672ca */ /* 0x000fe400000e0000 */
[----:B------:R-:W-:Y:S01]  /*1ba80*/  R2UR UR7, R13 ;  /* 0x000000000d0772ca */ /* 0x000fe200000e0000 */
[----:B------:R-:W-:Y:S02]  /*1ba90*/  UMOV UR4, UR26 ;  /* 0x0000001a00047c82 */ /* 0x000fe40008000000 */
[----:B------:R-:W-:Y:S01]  /*1baa0*/  UMOV UR5, UR27 ;  /* 0x0000001b00057c82 */ /* 0x000fe20008000000 */
[----:B------:R-:W-:Y:S02]  /*1bab0*/  WARPGROUP.DEPBAR.LE gsb0, 0x0 ;  /* 0x00008000000079c5 */ /* 0x000fe40000010000 */
[----:B------:R-:W-:-:S07]  /*1bac0*/  WARPGROUP.ARRIVE ;  /* 0x00000000000079c5 */ /* 0x000fce0000000000 */
        /* <DEDUP_REMOVED lines=89> */
[----:B------:R-:W2:Y:S01]  /*1c060*/  LDL.64 R20, [R1] ;  /* 0x0000000001147983 */ /* 0x000ea20000100a00 */
[----:B------:R-:W-:Y:S02]  /*1c070*/  R2UR UR6, R12 ;  /* 0x000000000c0672ca */ /* 0x000fe400000e0000 */
[----:B------:R-:W-:-:S06]  /*1c080*/  R2UR UR7, R13 ;  /* 0x000000000d0772ca */ /* 0x000fcc00000e0000 */
        /* <DEDUP_REMOVED lines=44> */
[----:B------:R-:W-:Y:S02]  /*1c350*/  R2UR UR7, R13 ;  /* 0x000000000d0772ca */ /* 0x000fe400000e0000 */
[----:B--2---:R-:W-:Y:S02]  /*1c360*/  R2UR UR24, R20 ;  /* 0x00000000141872ca */ /* 0x004fe400000e0000 */
[----:B------:R-:W-:-:S11]  /*1c370*/  R2UR UR25, R21 ;  /* 0x00000000151972ca */ /* 0x000fd600000e0000 */
        /* <DEDUP_REMOVED lines=442> */
.L_x_3079:
[----:B------:R-:W-:Y:S01]  /*1df20*/  SHF.L.U32 R0, R9, 0x1f, RZ ;  /* 0x0000001f09007819 */ /* 0x000fe200000006ff */
[----:B------:R-:W-:-:S04]  /*1df30*/  IMAD R9, R10, 0x8, R16 ;  /* 0x000000080a097824 */ /* 0x000fc800078e0210 */
[----:B------:R2:W3:Y:S01]  /*1df40*/  SYNCS.PHASECHK.TRANS64.TRYWAIT P3, [R9+URZ+0x38850], R0 ;  /* 0x03885000090075a7 */ /* 0x0004e2000806017f */
[----:B------:R-:W-:Y:S05]  /*1df50*/  @!P0 BRA `(.L_x_3080) ;  /* 0x0000000000048947 */ /* 0x000fea0003800000 */
[----:B------:R-:W-:Y:S01]  /*1df60*/  BPT.TRAP 0x1 ;  /* 0x000000040000795c */ /* 0x000fe20000300000 */
.L_x_3080:
[----:B------:R-:W-:Y:S04]  /*1df70*/  BSSY B2, `(.L_x_3081) ;  /* 0x0000004000027945 */ /* 0x000fe80003800000 */
[----:B---3--:R-:W-:Y:S05]  /*1df80*/  @P3 BRA `(.L_x_3082) ;  /* 0x0000000000083947 */ /* 0x008fea0003800000 */
[----:B------:R-:W3:Y:S02]  /*1df90*/  SYNCS.PHASECHK.TRANS64.TRYWAIT P3, [R9+URZ+0x38850], R0 ;  /* 0x03885000090075a7 */ /* 0x000ee4000806017f */
[----:B---3--:R-:W-:Y:S05]  /*1dfa0*/  @!P3 BRA `(.L_x_3083) ;  /* 0x0000014c00b8b947 */ /* 0x008fea0003800000 */
.L_x_3082:
[----:B------:R-:W-:Y:S05]  /*1dfb0*/  BSYNC B2 ;  /* 0x0000000000027941 */ /* 0x000fea0003800000 */
.L_x_3081:
[----:B--23--:R-:W-:Y:S01]  /*1dfc0*/  VIADD R0, R16, 0x400 ;  /* 0x0000040010007836 */ /* 0x00cfe20000000000 */
[----:B------:R-:W-:Y:S01]  /*1dfd0*/  WARPGROUP.ARRIVE ;  /* 0x00000000000079c5 */ /* 0x000fe20000000000 */
[----:B01----:R-:W-:Y:S02]  /*1dfe0*/  IMAD.MOV.U32 R3, RZ, RZ, 0x40000040 ;  /* 0x40000040ff037424 */ /* 0x003fe400078e00ff */
[----:B------:R-:W-:Y:S01]  /*1dff0*/  FMUL.FTZ R20, R179, UR39 ;  /* 0x00000027b3147c20 */ /* 0x000fe20008410000 */
[----:B------:R-:W-:Y:S01]  /*1e000*/  IMAD.MOV.U32 R5, RZ, RZ, 0x40000040 ;  /* 0x40000040ff057424 */ /* 0x000fe200078e00ff */
[----:B------:R-:W-:Y:S01]  /*1e010*/  SHF.R.U32.HI R0, RZ, 0x4, R0 ;  /* 0x00000004ff007819 */ /* 0x000fe20000011600 */
[----:B------:R-:W-:Y:S01]  /*1e020*/  FMUL.FTZ R179, R181, UR39 ;  /* 0x00000027b5b37c20 */ /* 0x000fe20008410000 */
[----:B------:R-:W-:Y:S01]  /*1e030*/  R2UR UR7, R3 ;  /* 0x00000000030772ca */ /* 0x000fe200000e0000 */
[----:B------:R-:W-:Y:S01]  /*1e040*/  FMUL.FTZ R184, R184, UR39 ;  /* 0x00000027b8b87c20 */ /* 0x000fe20008410000 */
[----:B------:R-:W-:Y:S01]  /*1e050*/  LOP3.LUT R0, R0, 0x3fff, RZ, 0xc0, !PT ;  /* 0x00003fff00007812 */ /* 0x000fe200078ec0ff */
[----:B------:R-:W0:Y:S01]  /*1e060*/  @P2 LDC R3, c[0x0][0x450] ;  /* 0x00011400ff032b82 */ /* 0x000e220000000800 */
[----:B------:R-:W-:Y:S01]  /*1e070*/  FMUL.FTZ R176, R176, UR39 ;  /* 0x00000027b0b07c20 */ /* 0x000fe20008410000 */
[----:B------:R-:W-:Y:S01]  /*1e080*/  FMUL.FTZ R177, R177, UR39 ;  /* 0x00000027b1b17c20 */ /* 0x000fe20008410000 */
[----:B------:R-:W-:Y:S01]  /*1e090*/  LOP3.LUT R0, R0, 0x2800000, RZ, 0xfc, !PT ;  /* 0x0280000000007812 */ /* 0x000fe200078efcff */
[----:B------:R-:W1:Y:S01]  /*1e0a0*/  MUFU.TANH R184, R184 ;  /* 0x000000b800b87308 */ /* 0x000e620000002400 */
[----:B------:R-:W-:Y:S01]  /*1e0b0*/  FMUL.FTZ R160, R160, UR39 ;  /* 0x00000027a0a07c20 */ /* 0x000fe20008410000 */
[----:B------:R-:W-:Y:S01]  /*1e0c0*/  FMUL.FTZ R13, R178, UR39 ;  /* 0x00000027b20d7c20 */ /* 0x000fe20008410000 */
[----:B------:R-:W-:Y:S01]  /*1e0d0*/  FMUL.FTZ R178, R180, UR39 ;  /* 0x00000027b4b27c20 */ /* 0x000fe20008410000 */
[----:B------:R-:W-:-:S02]  /*1e0e0*/  IMAD R2, R10, 0xa00, R0 ;  /* 0x00000a000a027824 */ /* 0x000fc400078e0200 */
[----:B------:R-:W-:Y:S01]  /*1e0f0*/  FMUL.FTZ R21, R182, UR39 ;  /* 0x00000027b6157c20 */ /* 0x000fe20008410000 */
[----:B------:R-:W-:Y:S02]  /*1e100*/  IMAD.IADD R0, R235, 0x1, R230 ;  /* 0x00000001eb007824 */ /* 0x000fe400078e02e6 */
[----:B------:R-:W-:Y:S01]  /*1e110*/  FMUL.FTZ R182, R169, UR39 ;  /* 0x00000027a9b67c20 */ /* 0x000fe20008410000 */
[C---:B------:R-:W-:Y:S01]  /*1e120*/  VIADD R4, R2.reuse, 0x80 ;  /* 0x0000008002047836 */ /* 0x040fe20000000000 */
[----:B------:R-:W-:Y:S01]  /*1e130*/  R2UR UR6, R2 ;  /* 0x00000000020672ca */ /* 0x000fe200000e0000 */
        /* <DEDUP_REMOVED lines=24> */
[----:B------:R-:W-:Y:S01]  /*1e2c0*/  @!P1 VIADD R11, R11, 0x38840 ;  /* 0x000388400b0b9836 */ /* 0x000fe20000000000 */
[----:B------:R-:W-:Y:S01]  /*1e2d0*/  MUFU.TANH R179, R179 ;  /* 0x000000b300b37308 */ /* 0x000fe20000002400 */
[----:B------:R-:W-:-:S03]  /*1e2e0*/  @!P1 VIADD R9, R9, 0x38860 ;  /* 0x0003886009099836 */ /* 0x000fc60000000000 */
[----:B------:R-:W-:Y:S02]  /*1e2f0*/  @!P1 PRMT R11, RZ, 0x654, R11 ;  /* 0x00000654ff0b9816 */ /* 0x000fe4000000000b */
        /* <DEDUP_REMOVED lines=31> */
[----:B------:R-:W2:Y:S01]  /*1e4f0*/  @P2 LDC R4, c[0x0][0x44c] ;  /* 0x00011300ff042b82 */ /* 0x000ea20000000800 */
[----:B------:R-:W-:Y:S01]  /*1e500*/  FMUL.FTZ R5, R185, UR39 ;  /* 0x00000027b9057c20 */ /* 0x000fe20008410000 */
[----:B------:R-:W-:Y:S01]  /*1e510*/  FMUL.FTZ R185, R188, UR39 ;  /* 0x00000027bcb97c20 */ /* 0x000fe20008410000 */
[----:B------:R-:W-:-:S04]  /*1e520*/  FMUL.FTZ R188, R168, UR39 ;  /* 0x00000027a8bc7c20 */ /* 0x000fc80008410000 */
[----:B------:R-:W-:Y:S08]  /*1e530*/  MUFU.TANH R5, R5 ;  /* 0x0000000500057308 */ /* 0x000ff00000002400 */
[----:B------:R-:W3:Y:S08]  /*1e540*/  MUFU.TANH R185, R185 ;  /* 0x000000b900b97308 */ /* 0x000ef00000002400 */
[----:B------:R-:W-:Y:S01]  /*1e550*/  MUFU.TANH R188, R188 ;  /* 0x000000bc00bc7308 */ /* 0x000fe20000002400 */
[----:B--2---:R-:W-:-:S05]  /*1e560*/  @P2 IMAD.HI.U32 R4, R0, R4, RZ ;  /* 0x0000000400042227 */ /* 0x004fca00078e00ff */
[----:B0-----:R-:W-:Y:S01]  /*1e570*/  @P2 SHF.R.U32.HI R0, RZ, R3, R4 ;  /* 0x00000003ff002219 */ /* 0x001fe20000011604 */
[----:B------:R-:W-:Y:S02]  /*1e580*/  IMAD.MOV.U32 R3, RZ, RZ, 0x40000040 ;  /* 0x40000040ff037424 */ /* 0x000fe400078e00ff */
[----:B------:R-:W-:Y:S01]  /*1e590*/  FMUL.FTZ R4, R187, UR39 ;  /* 0x00000027bb047c20 */ /* 0x000fe20008410000 */
[----:B------:R-:W-:Y:S01]  /*1e5a0*/  FMUL.FTZ R187, R172, UR39 ;  /* 0x00000027acbb7c20 */ /* 0x000fe20008410000 */
[----:B------:R-:W0:Y:S04]  /*1e5b0*/  SHFL.IDX PT, R181, R0, RZ, 0x1c1f ;  /* 0x001c1fff00b57589 */ /* 0x000e2800000e0000 */
[----:B------:R-:W-:Y:S08]  /*1e5c0*/  MUFU.TANH R4, R4 ;  /* 0x0000000400047308 */ /* 0x000ff00000002400 */
[----:B------:R-:W-:Y:S01]  /*1e5d0*/  MUFU.TANH R187, R187 ;  /* 0x000000bb00bb7308 */ /* 0x000fe20000002400 */
[----:B------:R-:W-:-:S02]  /*1e5e0*/  WARPGROUP.DEPBAR.LE gsb0, 0x0 ;  /* 0x00008000000079c5 */ /* 0x000fc40000010000 */
[----:B------:R-:W-:-:S06]  /*1e5f0*/  WARPGROUP.ARRIVE ;  /* 0x00000000000079c5 */ /* 0x000fcc0000000000 */
[----:B------:R-:W-:Y:S01]  /*1e600*/  HGMMA.64x256x16.F32.BF16 R24, R196, gdesc[UR4].tnspB, R24, gsb0 ;  /* 0x43e00004c4187df0 */ /* 0x000fe20008001818 */
[----:B------:R-:W-:Y:S01]  /*1e610*/  R2UR UR7, R3 ;  /* 0x00000000030772ca */ /* 0x000fe200000e0000 */
[----:B------:R-:W-:Y:S01]  /*1e620*/  IMAD.MOV.U32 R3, RZ, RZ, -0x50 ;  /* 0xffffffb0ff037424 */ /* 0x000fe200078e00ff */
[----:B------:R-:W-:Y:S01]  /*1e630*/  R2UR UR6, R2 ;  /* 0x00000000020672ca */ /* 0x000fe200000e0000 */
[----:B------:R-:W-:Y:S01]  /*1e640*/  FMUL.FTZ R2, R186, UR39 ;  /* 0x00000027ba027c20 */ /* 0x000fe20008410000 */
[----:B------:R-:W-:Y:S01]  /*1e650*/  FMUL.FTZ R186, R189, UR39 ;  /* 0x00000027bdba7c20 */ /* 0x000fe20008410000 */
[----:B------:R-:W-:-:S04]  /*1e660*/  IMAD R3, R8, R3, 0x1 ;  /* 0x0000000108037424 */ /* 0x000fc800078e0203 */
[----:B------:R-:W-:Y:S01]  /*1e670*/  IMAD R3, R234, -0x2, R3 ;  /* 0xfffffffeea037824 */ /* 0x000fe200078e0203 */
[----:B------:R-:W2:Y:S04]  /*1e680*/  MUFU.TANH R186, R186 ;  /* 0x000000ba00ba7308 */ /* 0x000ea80000002400 */
[----:B------:R-:W-:-:S04]  /*1e690*/  IADD3 R3, -R231, R3, R232 ;  /* 0x00000003e7037210 */ /* 0x000fc80007ffe1e8 */
[----:B------:R-:W-:Y:S01]  /*1e6a0*/  MUFU.TANH R2, R2 ;  /* 0x0000000200027308 */ /* 0x000fe20000002400 */
[----:B0-----:R-:W-:-:S05]  /*1e6b0*/  IMAD.IADD R181, R3, 0x1, R181 ;  /* 0x0000000103b57824 */ /* 0x001fca00078e02b5 */
[C---:B------:R-:W-:Y:S02]  /*1e6c0*/  ISETP.GT.AND P3, PT, R181.reuse, RZ, PT ;  /* 0x000000ffb500720c */ /* 0x040fe40003f64270 */
[C---:B------:R-:W-:Y:S02]  /*1e6d0*/  ISETP.GT.AND P4, PT, R181.reuse, 0x1, PT ;  /* 0x00000001b500780c */ /* 0x040fe40003f84270 */
[----:B-1----:R-:W-:Y:S02]  /*1e6e0*/  FSEL R168, R184, -INF , P3 ;  /* 0xff800000b8a87808 */ /* 0x002fe40001800000 */
[----:B------:R0:W1:Y:S01]  /*1e6f0*/  MUFU.TANH R184, R160 ;  /* 0x000000a000b87308 */ /* 0x0000620000002400 */
[----:B------:R-:W-:-:S04]  /*1e700*/  ISETP.GT.AND P3, PT, R181, 0x8, PT ;  /* 0x00000008b500780c */ /* 0x000fc80003f64270 */
[----:B---3--:R-:W-:Y:S01]  /*1e710*/  FSEL R169, R185, -INF , P3 ;  /* 0xff800000b9a97808 */ /* 0x008fe20001800000 */
[----:B------:R-:W-:Y:S01]  /*1e720*/  FMUL.FTZ R185, R164, UR39 ;  /* 0x00000027a4b97c20 */ /* 0x000fe20008410000 */
[----:B------:R-:W-:Y:S02]  /*1e730*/  ISETP.GT.AND P3, PT, R181, 0x10, PT ;  /* 0x00000010b500780c */ /* 0x000fe40003f64270 */
[----:B0-----:R-:W-:Y:S02]  /*1e740*/  FSEL R160, R5, -INF , P4 ;  /* 0xff80000005a07808 */ /* 0x001fe40002000000 */
[----:B------:R-:W-:Y:S01]  /*1e750*/  FMNMX.FTZ R5, R168, R7, !PT ;  /* 0x00000007a8057209 */ /* 0x000fe20007810000 */
[----:B------:R-:W-:Y:S01]  /*1e760*/  MUFU.TANH R185, R185 ;  /* 0x000000b900b97308 */ /* 0x000fe20000002400 */
[----:B------:R-:W-:Y:S02]  /*1e770*/  ISETP.GT.AND P4, PT, R181, 0x9, PT ;  /* 0x00000009b500780c */ /* 0x000fe40003f84270 */
[----:B------:R-:W-:-:S02]  /*1e780*/  FMNMX.FTZ R172, R160, R5, !PT ;  /* 0x00000005a0ac7209 */ /* 0x000fc40007810000 */
[----:B------:R-:W-:Y:S02]  /*1e790*/  FSEL R164, R176, -INF , P3 ;  /* 0xff800000b0a47808 */ /* 0x000fe40001800000 */
[----:B------:R-:W-:Y:S01]  /*1e7a0*/  FMNMX.FTZ R172, R169, R172, !PT ;  /* 0x000000aca9ac7209 */ /* 0x000fe20007810000 */
[----:B------:R2:W0:Y:S01]  /*1e7b0*/  MUFU.TANH R5, R161 ;  /* 0x000000a100057308 */ /* 0x0004220000002400 */
[----:B------:R-:W-:Y:S02]  /*1e7c0*/  ISETP.GT.AND P3, PT, R181, 0x18, PT ;  /* 0x00000018b500780c */ /* 0x000fe40003f64270 */
[----:B--2---:R-:W-:Y:S01]  /*1e7d0*/  FSEL R161, R186, -INF , P4 ;  /* 0xff800000baa17808 */ /* 0x004fe20002000000 */
[----:B------:R-:W-:Y:S01]  /*1e7e0*/  FMUL.FTZ R186, R165, UR39 ;  /* 0x00000027a5ba7c20 */ /* 0x000fe20008410000 */
[----:B------:R-:W-:Y:S02]  /*1e7f0*/  ISETP.GT.AND P4, PT, R181, 0x11, PT ;  /* 0x00000011b500780c */ /* 0x000fe40003f84270 */
[----:B------:R-:W-:-:S02]  /*1e800*/  FMNMX.FTZ R173, R161, R172, !PT ;  /* 0x000000aca1ad7209 */ /* 0x000fc40007810000 */
[----:B------:R-:W-:Y:S01]  /*1e810*/  FSEL R172, R177, -INF , P4 ;  /* 0xff800000b1ac7808 */ /* 0x000fe20002000000 */
[----:B------:R-:W-:Y:S01]  /*1e820*/  FMUL.FTZ R177, R152, UR39 ;  /* 0x0000002798b17c20 */ /* 0x000fe20008410000 */
[----:B------:R-:W-:Y:S01]  /*1e830*/  FMNMX.FTZ R176, R164, R173, !PT ;  /* 0x000000ada4b07209 */ /* 0x000fe20007810000 */
[----:B------:R-:W2:Y:S01]  /*1e840*/  MUFU.TANH R186, R186 ;  /* 0x000000ba00ba7308 */ /* 0x000ea20000002400 */
[C---:B------:R-:W-:Y:S02]  /*1e850*/  ISETP.GT.AND P4, PT, R181.reuse, 0x19, PT ;  /* 0x00000019b500780c */ /* 0x040fe40003f84270 */
[----:B------:R-:W-:Y:S02]  /*1e860*/  FSEL R173, R178, -INF , P3 ;  /* 0xff800000b2ad7808 */ /* 0x000fe40001800000 */
[----:B------:R-:W-:Y:S02]  /*1e870*/  FMNMX.FTZ R176, R172, R176, !PT ;  /* 0x000000b0acb07209 */ /* 0x000fe40007810000 */
[----:B------:R-:W-:-:S02]  /*1e880*/  ISETP.GT.AND P3, PT, R181, 0x20, PT ;  /* 0x00000020b500780c */ /* 0x000fc40003f64270 */
[----:B------:R-:W-:Y:S02]  /*1e890*/  FSEL R165, R179, -INF , P4 ;  /* 0xff800000b3a57808 */ /* 0x000fe40002000000 */
[----:B------:R-:W-:Y:S02]  /*1e8a0*/  FMNMX.FTZ R176, R173, R176, !PT ;  /* 0x000000b0adb07209 */ /* 0x000fe40007810000 */
[----:B------:R-:W-:Y:S02]  /*1e8b0*/  ISETP.GT.AND P4, PT, R181, 0x21, PT ;  /* 0x00000021b500780c */ /* 0x000fe40003f84270 */
[----:B------:R-:W-:Y:S02]  /*1e8c0*/  FSEL R152, R188, -INF , P3 ;  /* 0xff800000bc987808 */ /* 0x000fe40001800000 */
[----:B------:R-:W-:Y:S01]  /*1e8d0*/  FMNMX.FTZ R178, R165, R176, !PT ;  /* 0x000000b0a5b27209 */ /* 0x000fe20007810000 */
[----:B------:R3:W4:Y:S01]  /*1e8e0*/  MUFU.TANH R188, R177 ;  /* 0x000000b100bc7308 */ /* 0x0007220000002400 */
[----:B------:R-:W-:-:S02]  /*1e8f0*/  ISETP.GT.AND P3, PT, R181, 0x28, PT ;  /* 0x00000028b500780c */ /* 0x000fc40003f64270 */
[----:B------:R-:W-:Y:S02]  /*1e900*/  FSEL R176, R182, -INF , P4 ;  /* 0xff800000b6b07808 */ /* 0x000fe40002000000 */
[----:B------:R-:W-:Y:S02]  /*1e910*/  FMNMX.FTZ R178, R152, R178, !PT ;  /* 0x000000b298b27209 */ /* 0x000fe40007810000 */
[----:B------:R-:W-:Y:S01]  /*1e920*/  ISETP.GT.AND P4, PT, R181, 0x29, PT ;  /* 0x00000029b500780c */ /* 0x000fe20003f84270 */
[----:B---3--:R-:W-:Y:S01]  /*1e930*/  FMUL.FTZ R177, R153, UR39 ;  /* 0x0000002799b17c20 */ /* 0x008fe20008410000 */
[----:B------:R-:W-:Y:S02]  /*1e940*/  FSEL R153, R187, -INF , P3 ;  /* 0xff800000bb997808 */ /* 0x000fe40001800000 */
[----:B------:R-:W-:Y:S01]  /*1e950*/  FMNMX.FTZ R178, R176, R178, !PT ;  /* 0x000000b2b0b27209 */ /* 0x000fe20007810000 */
[----:B------:R3:W5:Y:S01]  /*1e960*/  MUFU.TANH R187, R177 ;  /* 0x000000b100bb7308 */ /* 0x0007620000002400 */
[----:B------:R-:W-:-:S02]  /*1e970*/  ISETP.GT.AND P3, PT, R181, 0x30, PT ;  /* 0x00000030b500780c */ /* 0x000fc40003f64270 */
[----:B------:R-:W-:Y:S02]  /*1e980*/  FMNMX.FTZ R179, R153, R178, !PT ;  /* 0x000000b299b37209 */ /* 0x000fe40007810000 */
[----:B-1----:R-:W-:Y:S02]  /*1e990*/  FSEL R178, R184, -INF , P3 ;  /* 0xff800000b8b27808 */ /* 0x002fe40001800000 */
[C---:B------:R-:W-:Y:S01]  /*1e9a0*/  ISETP.GT.AND P3, PT, R181.reuse, 0x38, PT ;  /* 0x00000038b500780c */ /* 0x040fe20003f64270 */
[----:B------:R0:W1:Y:S01]  /*1e9b0*/  MUFU.TANH R184, R156 ;  /* 0x0000009c00b87308 */ /* 0x0000620000002400 */
[----:B---3--:R-:W-:Y:S02]  /*1e9c0*/  FSEL R177, R180, -INF , P4 ;  /* 0xff800000b4b17808 */ /* 0x008fe40002000000 */
[----:B------:R-:W-:Y:S02]  /*1e9d0*/  ISETP.GT.AND P4, PT, R181, 0x31, PT ;  /* 0x00000031b500780c */ /* 0x000fe40003f84270 */
[----:B------:R-:W-:-:S02]  /*1e9e0*/  FMNMX.FTZ R179, R177, R179, !PT ;  /* 0x000000b3b1b37209 */ /* 0x000fc40007810000 */
[----:B0-----:R-:W-:Y:S01]  /*1e9f0*/  FSEL R156, R5, -INF , P4 ;  /* 0xff800000059c7808 */ /* 0x001fe20002000000 */
[----:B------:R-:W-:Y:S01]  /*1ea00*/  FMUL.FTZ R5, R157, UR39 ;  /* 0x000000279d057c20 */ /* 0x000fe20008410000 */
[----:B------:R-:W-:Y:S02]  /*1ea10*/  FMNMX.FTZ R179, R178, R179, !PT ;  /* 0x000000b3b2b37209 */ /* 0x000fe40007810000 */
[----:B------:R-:W-:Y:S02]  /*1ea20*/  ISETP.GT.AND P4, PT, R181, 0x39, PT ;  /* 0x00000039b500780c */ /* 0x000fe40003f84270 */
[----:B------:R-:W-:Y:S01]  /*1ea30*/  FSEL R157, R185, -INF , P3 ;  /* 0xff800000b99d7808 */ /* 0x000fe20001800000 */
[----:B------:R-:W0:Y:S01]  /*1ea40*/  MUFU.TANH R5, R5 ;  /* 0x0000000500057308 */ /* 0x000e220000002400 */
[----:B------:R-:W-:Y:S02]  /*1ea50*/  FMNMX.FTZ R180, R156, R179, !PT ;  /* 0x000000b39cb47209 */ /* 0x000fe40007810000 */
[----:B------:R-:W-:-:S02]  /*1ea60*/  ISETP.GT.AND P3, PT, R181, 0x40, PT ;  /* 0x00000040b500780c */ /* 0x000fc40003f64270 */
[----:B--2---:R-:W-:Y:S02]  /*1ea70*/  FSEL R179, R186, -INF , P4 ;  /* 0xff800000bab37808 */ /* 0x004fe40002000000 */
[----:B------:R-:W-:Y:S01]  /*1ea80*/  FMNMX.FTZ R182, R157, R180, !PT ;  /* 0x000000b49db67209 */ /* 0x000fe20007810000 */
[----:B------:R2:W3:Y:S01]  /*1ea90*/  SHFL.IDX PT, R186, R0, 0x1, 0x1c1f ;  /* 0x003c1f0000ba7f89 */ /* 0x0004e200000e0000 */
[----:B------:R-:W-:Y:S02]  /*1eaa0*/  ISETP.GT.AND P4, PT, R181, 0x41, PT ;  /* 0x00000041b500780c */ /* 0x000fe40003f84270 */
[----:B----4-:R-:W-:Y:S02]  /*1eab0*/  FSEL R180, R188, -INF , P3 ;  /* 0xff800000bcb47808 */ /* 0x010fe40001800000 */
[----:B------:R-:W-:Y:S02]  /*1eac0*/  FMNMX.FTZ R185, R179, R182, !PT ;  /* 0x000000b6b3b97209 */ /* 0x000fe40007810000 */
[----:B------:R5:W-:Y:S01]  /*1ead0*/  MUFU.TANH R182, R183 ;  /* 0x000000b700b67308 */ /* 0x000be20000002400 */
[----:B------:R-:W-:-:S02]  /*1eae0*/  ISETP.GT.AND P3, PT, R181, 0x48, PT ;  /* 0x00000048b500780c */ /* 0x000fc40003f64270 */
[----:B------:R-:W-:-:S05]  /*1eaf0*/  FMNMX.FTZ R185, R180, R185, !PT ;  /* 0x000000b9b4b97209 */ /* 0x000fca0007810000 */
[----:B--2---:R2:W-:Y:S01]  /*1eb00*/  MUFU.TANH R0, R166 ;  /* 0x000000a600007308 */ /* 0x0045e20000002400 */
[----:B-----5:R-:W-:Y:S02]  /*1eb10*/  FSEL R183, R187, -INF , P4 ;  /* 0xff800000bbb77808 */ /* 0x020fe40002000000 */
[----:B------:R-:W-:Y:S01]  /*1eb20*/  ISETP.GT.AND P4, PT, R181, 0x49, PT ;  /* 0x00000049b500780c */ /* 0x000fe20003f84270 */
[----:B------:R-:W-:Y:S01]  /*1eb30*/  FMUL.FTZ R181, R170, UR39 ;  /* 0x00000027aab57c20 */ /* 0x000fe20008410000 */
[----:B-1----:R-:W-:Y:S02]  /*1eb40*/  FSEL R170, R184, -INF , P3 ;  /* 0xff800000b8aa7808 */ /* 0x002fe40001800000 */
[----:B------:R-:W-:Y:S01]  /*1eb50*/  FMNMX.FTZ R185, R183, R185, !PT ;  /* 0x000000b9b7b97209 */ /* 0x000fe20007810000 */
[----:B------:R0:W1:Y:S01]  /*1eb60*/  MUFU.TANH R184, R181 ;  /* 0x000000b500b87308 */ /* 0x0000620000002400 */
[----:B--2---:R-:W-:Y:S01]  /*1eb70*/  FMUL.FTZ R166, R167, UR39 ;  /* 0x00000027a7a67c20 */ /* 0x004fe20008410000 */
[----:B---3--:R-:W-:-:S02]  /*1eb80*/  IMAD.IADD R167, R3, 0x1, R186 ;  /* 0x0000000103a77824 */ /* 0x008fc400078e02ba */
[----:B------:R-:W-:-:S03]  /*1eb90*/  IMAD.U32 R3, RZ, RZ, UR43 ;  /* 0x0000002bff037e24 */ /* 0x000fc6000f8e00ff */
[----:B------:R-:W-:Y:S01]  /*1eba0*/  ISETP.GT.AND P3, PT, R167, RZ, PT ;  /* 0x000000ffa700720c */ /* 0x000fe20003f64270 */
[----:B------:R-:W2:Y:S01]  /*1ebb0*/  MUFU.TANH R166, R166 ;  /* 0x000000a600a67308 */ /* 0x000ea20000002400 */
[----:B0-----:R-:W-:Y:S02]  /*1ebc0*/  FSEL R181, R5, -INF , P4 ;  /* 0xff80000005b57808 */ /* 0x001fe40002000000 */
[----:B------:R-:W-:Y:S02]  /*1ebd0*/  FMNMX.FTZ R5, R170, R185, !PT ;  /* 0x000000b9aa057209 */ /* 0x000fe40007810000 */
[----:B------:R-:W-:Y:S02]  /*1ebe0*/  ISETP.GT.AND P4, PT, R167, 0x1, PT ;  /* 0x00000001a700780c */ /* 0x000fe40003f84270 */
[----:B------:R-:W-:Y:S02]  /*1ebf0*/  FMNMX.FTZ R5, R181, R5, !PT ;  /* 0x00000005b5057209 */ /* 0x000fe40007810000 */
[----:B------:R-:W-:-:S02]  /*1ec00*/  FSEL R2, R2, -INF , P3 ;  /* 0xff80000002027808 */ /* 0x000fc40001800000 */
[C---:B------:R-:W-:Y:S01]  /*1ec10*/  ISETP.GT.AND P5, PT, R167.reuse, 0x8, PT ;  /* 0x00000008a700780c */ /* 0x040fe20003fa4270 */
[----:B------:R-:W0:Y:S01]  /*1ec20*/  SHFL.BFLY PT, R185, R5, 0x2, 0x1f ;  /* 0x0c401f0005b97f89 */ /* 0x000e2200000e0000 */
[C---:B------:R-:W-:Y:S02]  /*1ec30*/  ISETP.GT.AND P3, PT, R167.reuse, 0x10, PT ;  /* 0x00000010a700780c */ /* 0x040fe40003f64270 */
[----:B------:R-:W-:Y:S02]  /*1ec40*/  FSEL R10, R10, -INF , P5 ;  /* 0xff8000000a0a7808 */ /* 0x000fe40002800000 */
[----:B------:R-:W-:Y:S02]  /*1ec50*/  ISETP.GT.AND P5, PT, R167, 0x11, PT ;  /* 0x00000011a700780c */ /* 0x000fe40003fa4270 */
[----:B------:R-:W-:Y:S02]  /*1ec60*/  FSEL R13, R13, -INF , P3 ;  /* 0xff8000000d0d7808 */ /* 0x000fe40001800000 */
[----:B------:R-:W-:-:S02]  /*1ec70*/  ISETP.GT.AND P6, PT, R167, 0x18, PT ;  /* 0x00000018a700780c */ /* 0x000fc40003fc4270 */
[----:B------:R-:W-:Y:S02]  /*1ec80*/  FSEL R20, R20, -INF , P5 ;  /* 0xff80000014147808 */ /* 0x000fe40002800000 */
[----:B------:R-:W-:Y:S02]  /*1ec90*/  FSEL R21, R21, -INF , P6 ;  /* 0xff80000015157808 */ /* 0x000fe40003000000 */
[C---:B------:R-:W-:Y:S02]  /*1eca0*/  ISETP.GT.AND P5, PT, R167.reuse, 0x20, PT ;  /* 0x00000020a700780c */ /* 0x040fe40003fa4270 */
[----:B------:R-:W-:Y:S02]  /*1ecb0*/  ISETP.GT.AND P6, PT, R167, 0x21, PT ;  /* 0x00000021a700780c */ /* 0x000fe40003fc4270 */
[----:B-1----:R-:W-:Y:S02]  /*1ecc0*/  FSEL R184, R184, -INF , P5 ;  /* 0xff800000b8b87808 */ /* 0x002fe40002800000 */
[----:B------:R-:W-:-:S02]  /*1ecd0*/  FSEL R171, R171, -INF , P6 ;  /* 0xff800000abab7808 */ /* 0x000fc40003000000 */
[----:B------:R-:W-:Y:S02]  /*1ece0*/  ISETP.GT.AND P5, PT, R167, 0x29, PT ;  /* 0x00000029a700780c */ /* 0x000fe40003fa4270 */
[----:B0-----:R-:W-:Y:S02]  /*1ecf0*/  FMNMX.FTZ R5, R5, R185, !PT ;  /* 0x000000b905057209 */ /* 0x001fe40007810000 */
[----:B------:R-:W-:Y:S02]  /*1ed00*/  ISETP.GT.AND P6, PT, R167, 0x30, PT ;  /* 0x00000030a700780c */ /* 0x000fe40003fc4270 */
[----:B------:R-:W-:Y:S01]  /*1ed10*/  FSEL R175, R175, -INF , P5 ;  /* 0xff800000afaf7808 */ /* 0x000fe20002800000 */
[----:B------:R-:W0:Y:S01]  /*1ed20*/  SHFL.BFLY PT, R185, R5, 0x1, 0x1f ;  /* 0x0c201f0005b97f89 */ /* 0x000e2200000e0000 */
[----:B------:R-:W-:Y:S02]  /*1ed30*/  FSEL R162, R162, -INF , P6 ;  /* 0xff800000a2a27808 */ /* 0x000fe40003000000 */
[----:B------:R-:W-:-:S02]  /*1ed40*/  ISETP.GT.AND P5, PT, R167, 0x38, PT ;  /* 0x00000038a700780c */ /* 0x000fc40003fa4270 */
[----:B------:R-:W-:-:S04]  /*1ed50*/  ISETP.GT.AND P6, PT, R167, 0x39, PT ;  /* 0x00000039a700780c */ /* 0x000fc80003fc4270 */
[----:B--2---:R-:W-:Y:S02]  /*1ed60*/  FSEL R166, R166, -INF , P6 ;  /* 0xff800000a6a67808 */ /* 0x004fe40003000000 */
[----:B------:R-:W-:Y:S02]  /*1ed70*/  ISETP.GT.AND P6, PT, R167, 0x48, PT ;  /* 0x00000048a700780c */ /* 0x000fe40003fc4270 */
[----:B0-----:R-:W-:Y:S02]  /*1ed80*/  FMNMX.FTZ R5, R5, R185, !PT ;  /* 0x000000b905057209 */ /* 0x001fe40007810000 */
[----:B------:R-:W-:Y:S02]  /*1ed90*/  FSEL R185, R4, -INF , P4 ;  /* 0xff80000004b97808 */ /* 0x000fe40002000000 */
[----:B------:R-:W-:Y:S01]  /*1eda0*/  FMNMX.FTZ R4, R2, R6, !PT ;  /* 0x0000000602047209 */ /* 0x000fe20007810000 */
[----:B------:R-:W-:Y:S01]  /*1edb0*/  FMUL.FTZ R186, R5, R3 ;  /* 0x0000000305ba7220 */ /* 0x000fe20000410000 */
[----:B------:R-:W-:-:S02]  /*1edc0*/  ISETP.GT.AND P4, PT, R167, 0x9, PT ;  /* 0x00000009a700780c */ /* 0x000fc40003f84270 */
[----:B------:R-:W-:Y:S02]  /*1edd0*/  FMNMX.FTZ R4, R185, R4, !PT ;  /* 0x00000004b9047209 */ /* 0x000fe40007810000 */
[----:B------:R-:W-:Y:S02]  /*1ede0*/  FSEL R12, R12, -INF , P4 ;  /* 0xff8000000c0c7808 */ /* 0x000fe40002000000 */
[----:B------:R-:W-:Y:S02]  /*1edf0*/  FMNMX.FTZ R4, R10, R4, !PT ;  /* 0x000000040a047209 */ /* 0x000fe40007810000 */
[----:B------:R-:W-:Y:S02]  /*1ee00*/  ISETP.GT.AND P4, PT, R167, 0x19, PT ;  /* 0x00000019a700780c */ /* 0x000fe40003f84270 */
[----:B------:R-:W-:Y:S02]  /*1ee10*/  FMNMX.FTZ R4, R12, R4, !PT ;  /* 0x000000040c047209 */ /* 0x000fe40007810000 */
[----:B------:R-:W-:-:S02]  /*1ee20*/  FSEL R182, R182, -INF , P4 ;  /* 0xff800000b6b67808 */ /* 0x000fc40002000000 */
[----:B------:R-:W-:Y:S02]  /*1ee30*/  FMNMX.FTZ R4, R13, R4, !PT ;  /* 0x000000040d047209 */ /* 0x000fe40007810000 */
[----:B------:R-:W-:Y:S02]  /*1ee40*/  ISETP.GT.AND P4, PT, R167, 0x28, PT ;  /* 0x00000028a700780c */ /* 0x000fe40003f84270 */
[----:B------:R-:W-:Y:S02]  /*1ee50*/  FMNMX.FTZ R4, R20, R4, !PT ;  /* 0x0000000414047209 */ /* 0x000fe40007810000 */
[----:B------:R-:W-:Y:S02]  /*1ee60*/  FSEL R174, R174, -INF , P4 ;  /* 0xff800000aeae7808 */ /* 0x000fe40002000000 */
[----:B------:R-:W-:Y:S02]  /*1ee70*/  FMNMX.FTZ R4, R21, R4, !PT ;  /* 0x0000000415047209 */ /* 0x000fe40007810000 */
[----:B------:R-:W-:-:S02]  /*1ee80*/  FSETP.NEU.FTZ.AND P3, PT, R5, -INF , PT ;  /* 0xff8000000500780b */ /* 0x000fc40003f7d000 */
[----:B------:R-:W-:Y:S02]  /*1ee90*/  FMNMX.FTZ R4, R182, R4, !PT ;  /* 0x00000004b6047209 */ /* 0x000fe40007810000 */
[----:B------:R-:W-:Y:S02]  /*1eea0*/  ISETP.GT.AND P4, PT, R167, 0x31, PT ;  /* 0x00000031a700780c */ /* 0x000fe40003f84270 */
[----:B------:R-:W-:Y:S02]  /*1eeb0*/  FMNMX.FTZ R4, R184, R4, !PT ;  /* 0x00000004b8047209 */ /* 0x000fe40007810000 */
[----:B------:R-:W-:Y:S02]  /*1eec0*/  FSEL R186, R186, RZ, P3 ;  /* 0x000000ffbaba7208 */ /* 0x000fe40001800000 */
[----:B------:R-:W-:Y:S01]  /*1eed0*/  FMNMX.FTZ R4, R171, R4, !PT ;  /* 0x00000004ab047209 */ /* 0x000fe20007810000 */
[----:B------:R-:W-:Y:S02]  /*1eee0*/  WARPGROUP.DEPBAR.LE gsb0, 0x0 ;  /* 0x00008000000079c5 */ /* 0x000fe40000010000 */
[----:B------:R-:W-:Y:S01]  /*1eef0*/  WARPGROUP.ARRIVE ;  /* 0x00000000000079c5 */ /* 0x000fe20000000000 */
[----:B------:R-:W-:Y:S01]  /*1ef00*/  FMNMX.FTZ R4, R174, R4, !PT ;  /* 0x00000004ae047209 */ /* 0x000fe20007810000 */
[-CC-:B------:R-:W-:Y:S01]  /*1ef10*/  FFMA.FTZ R208, R168, R3.reuse, -R186.reuse ;  /* 0x00000003a8d07223 */ /* 0x180fe200000108ba */
[----:B------:R-:W-:Y:S01]  /*1ef20*/  FSEL R163, R163, -INF , P4 ;  /* 0xff800000a3a37808 */ /* 0x000fe20002000000 */
[-CC-:B------:R-:W-:Y:S01]  /*1ef30*/  FFMA.FTZ R204, R164, R3.reuse, -R186.reuse ;  /* 0x00000003a4cc7223 */ /* 0x180fe200000108ba */
[----:B------:R-:W-:Y:S01]  /*1ef40*/  FMNMX.FTZ R4, R175, R4, !PT ;  /* 0x00000004af047209 */ /* 0x000fe20007810000 */
[----:B------:R-:W-:Y:S01]  /*1ef50*/  HGMMA.64x256x16.F32.BF16 R24, R192, gdesc[UR4].tnspB, R24, gsb0 ;  /* 0x43e00004c0187df0 */ /* 0x000fe20008001818 */
[----:B------:R-:W-:Y:S01]  /*1ef60*/  FSEL R168, R0, -INF , P5 ;  /* 0xff80000000a87808 */ /* 0x000fe20002800000 */
[-CC-:B------:R-:W-:Y:S01]  /*1ef70*/  FFMA.FTZ R210, R169, R3.reuse, -R186.reuse ;  /* 0x00000003a9d27223 */ /* 0x180fe200000108ba */
[----:B------:R-:W-:Y:S01]  /*1ef80*/  FMNMX.FTZ R4, R162, R4, !PT ;  /* 0x00000004a2047209 */ /* 0x000fe20007810000 */
[-CC-:B------:R-:W-:Y:S01]  /*1ef90*/  FFMA.FTZ R160, R160, R3.reuse, -R186.reuse ;  /* 0x00000003a0a07223 */ /* 0x180fe200000108ba */
[----:B------:R-:W-:Y:S01]  /*1efa0*/  ISETP.GT.AND P4, PT, R167, 0x40, PT ;  /* 0x00000040a700780c */ /* 0x000fe20003f84270 */
[----:B------:R-:W-:Y:S01]  /*1efb0*/  MUFU.EX2 R208, R208 ;  /* 0x000000d000d07308 */ /* 0x000fe20000000800 */
[----:B------:R-:W-:Y:S01]  /*1efc0*/  FMNMX.FTZ R4, R163, R4, !PT ;  /* 0x00000004a3047209 */ /* 0x000fe20007810000 */
[-CC-:B------:R-:W-:Y:S01]  /*1efd0*/  FFMA.FTZ R206, R173, R3.reuse, -R186.reuse ;  /* 0x00000003adce7223 */ /* 0x180fe200000108ba */
[----:B------:R-:W-:Y:S01]  /*1efe0*/  ISETP.GT.AND P5, PT, R167, 0x41, PT ;  /* 0x00000041a700780c */ /* 0x000fe20003fa4270 */
[-CC-:B------:R-:W-:Y:S01]  /*1eff0*/  FFMA.FTZ R161, R161, R3.reuse, -R186.reuse ;  /* 0x00000003a1a17223 */ /* 0x180fe200000108ba */
[----:B------:R-:W-:Y:S01]  /*1f000*/  FMNMX.FTZ R4, R168, R4, !PT ;  /* 0x00000004a8047209 */ /* 0x000fe20007810000 */
[-CC-:B------:R-:W-:Y:S01]  /*1f010*/  FFMA.FTZ R200, R152, R3.reuse, -R186.reuse ;  /* 0x0000000398c87223 */ /* 0x180fe200000108ba */
[----:B------:R-:W-:Y:S01]  /*1f020*/  FSEL R154, R154, -INF , P4 ;  /* 0xff8000009a9a7808 */ /* 0x000fe20002000000 */
[----:B------:R-:W-:Y:S01]  /*1f030*/  MUFU.EX2 R160, R160 ;  /* 0x000000a000a07308 */ /* 0x000fe20000000800 */
[----:B------:R-:W-:Y:S01]  /*1f040*/  FMNMX.FTZ R4, R166, R4, !PT ;  /* 0x00000004a6047209 */ /* 0x000fe20007810000 */
[-CC-:B------:R-:W-:Y:S01]  /*1f050*/  FFMA.FTZ R202, R153, R3.reuse, -R186.reuse ;  /* 0x0000000399ca7223 */ /* 0x180fe200000108ba */
[----:B------:R-:W-:Y:S01]  /*1f060*/  FSEL R164, R155, -INF , P5 ;  /* 0xff8000009ba47808 */ /* 0x000fe20002800000 */
[-CC-:B------:R-:W-:Y:S01]  /*1f070*/  FFMA.FTZ R155, R172, R3.reuse, -R186.reuse ;  /* 0x00000003ac9b7223 */ /* 0x180fe200000108ba */
[----:B------:R-:W-:Y:S01]  /*1f080*/  FMNMX.FTZ R4, R154, R4, !PT ;  /* 0x000000049a047209 */ /* 0x000fe20007810000 */
[-CC-:B------:R-:W-:Y:S01]  /*1f090*/  FFMA.FTZ R152, R177, R3.reuse, -R186.reuse ;  /* 0x00000003b1987223 */ /* 0x180fe200000108ba */
[----:B------:R-:W-:Y:S01]  /*1f0a0*/  ISETP.GT.AND P4, PT, R167, 0x49, PT ;  /* 0x00000049a700780c */ /* 0x000fe20003f84270 */
[----:B------:R-:W-:Y:S01]  /*1f0b0*/  MUFU.EX2 R210, R210 ;  /* 0x000000d200d27308 */ /* 0x000fe20000000800 */
[----:B------:R-:W-:Y:S01]  /*1f0c0*/  FSEL R167, R158, -INF , P6 ;  /* 0xff8000009ea77808 */ /* 0x000fe20003000000 */
[-CC-:B------:R-:W-:Y:S01]  /*1f0d0*/  FFMA.FTZ R158, R176, R3.reuse, -R186.reuse ;  /* 0x00000003b09e7223 */ /* 0x180fe200000108ba */
[----:B------:R-:W-:Y:S01]  /*1f0e0*/  FMNMX.FTZ R4, R164, R4, !PT ;  /* 0x00000004a4047209 */ /* 0x000fe20007810000 */
[-CC-:B------:R-:W-:Y:S01]  /*1f0f0*/  FFMA.FTZ R196, R178, R3.reuse, -R186.reuse ;  /* 0x00000003b2c47223 */ /* 0x180fe200000108ba */
[----:B------:R-:W-:Y:S01]  /*1f100*/  FSEL R169, R159, -INF , P4 ;  /* 0xff8000009fa97808 */ /* 0x000fe20002000000 */
[-CC-:B------:R-:W-:Y:S01]  /*1f110*/  FFMA.FTZ R159, R165, R3.reuse, -R186.reuse ;  /* 0x00000003a59f7223 */ /* 0x180fe200000108ba */
[----:B------:R-:W-:Y:S01]  /*1f120*/  FMNMX.FTZ R0, R167, R4, !PT ;  /* 0x00000004a7007209 */ /* 0x000fe20007810000 */
[----:B------:R-:W-:Y:S01]  /*1f130*/  MUFU.EX2 R161, R161 ;  /* 0x000000a100a17308 */ /* 0x000fe20000000800 */
[-CC-:B------:R-:W-:Y:S01]  /*1f140*/  FFMA.FTZ R153, R156, R3.reuse, -R186.reuse ;  /* 0x000000039c997223 */ /* 0x180fe200000108ba */
[-CC-:B------:R-:W-:Y:S01]  /*1f150*/  FFMA.FTZ R198, R157, R3.reuse, -R186.reuse ;  /* 0x000000039dc67223 */ /* 0x180fe200000108ba */
[----:B------:R-:W-:Y:S01]  /*1f160*/  FMNMX.FTZ R0, R169, R0, !PT ;  /* 0x00000000a9007209 */ /* 0x000fe20007810000 */
[-CC-:B------:R-:W-:Y:S01]  /*1f170*/  FFMA.FTZ R156, R179, R3.reuse, -R186.reuse ;  /* 0x00000003b39c7223 */ /* 0x180fe200000108ba */
[-CC-:B------:R-:W-:Y:S01]  /*1f180*/  FFMA.FTZ R157, R183, R3.reuse, -R186.reuse ;  /* 0x00000003b79d7223 */ /* 0x180fe200000108ba */
[----:B------:R-:W-:-:S02]  /*1f190*/  FFMA.FTZ R165, R181, R3, -R186 ;  /* 0x00000003b5a57223 */ /* 0x000fc400000108ba */
        /* <DEDUP_REMOVED lines=10> */
[----:B0-----:R-:W-:-:S02]  /*1f240*/  FMNMX.FTZ R4, R0, R4, !PT ;  /* 0x0000000400047209 */ /* 0x001fc40007810000 */
[----:B------:R-:W-:Y:S02]  /*1f250*/  FSEL R0, R5, RZ, P3 ;  /* 0x000000ff05007208 */ /* 0x000fe40001800000 */
[----:B------:R-:W-:-:S03]  /*1f260*/  FSETP.NEU.FTZ.AND P4, PT, R4, -INF , PT ;  /* 0xff8000000400780b */ /* 0x000fc60003f9d000 */
[----:B------:R-:W-:Y:S01]  /*1f270*/  MUFU.EX2 R152, R152 ;  /* 0x0000009800987308 */ /* 0x000fe20000000800 */
[----:B------:R-:W-:Y:S01]  /*1f280*/  ISETP.GT.AND P3, PT, R8, R225, PT ;  /* 0x000000e10800720c */ /* 0x000fe20003f64270 */
[----:B------:R-:W-:Y:S01]  /*1f290*/  FADD.FTZ R0, -R0, R7 ;  /* 0x0000000700007221 */ /* 0x000fe20000010100 */
[----:B------:R-:W-:-:S03]  /*1f2a0*/  VIADD R8, R8, 0xffffffff ;  /* 0xffffffff08087836 */ /* 0x000fc60000000000 */
[----:B------:R-:W-:Y:S02]  /*1f2b0*/  FMUL.FTZ R0, R0, R3 ;  /* 0x0000000300007220 */ /* 0x000fe40000410000 */
[----:B------:R-:W-:Y:S08]  /*1f2c0*/  MUFU.EX2 R196, R196 ;  /* 0x000000c400c47308 */ /* 0x000ff00000000800 */
[----:B------:R-:W0:Y:S08]  /*1f2d0*/  MUFU.EX2 R0, R0 ;  /* 0x0000000000007308 */ /* 0x000e300000000800 */
[----:B------:R-:W1:Y:S08]  /*1f2e0*/  MUFU.EX2 R153, R153 ;  /* 0x0000009900997308 */ /* 0x000e700000000800 */
[----:B------:R-:W2:Y:S01]  /*1f2f0*/  MUFU.EX2 R198, R198 ;  /* 0x000000c600c67308 */ /* 0x000ea20000000800 */
[----:B0-----:R-:W-:Y:S01]  /*1f300*/  FFMA.FTZ R15, R0, R15, R208 ;  /* 0x0000000f000f7223 */ /* 0x001fe200000100d0 */
[----:B------:R-:W-:-:S03]  /*1f310*/  F2FP.BF16.F32.PACK_AB R208, R160, R208 ;  /* 0x000000d0a0d0723e */ /* 0x000fc600000010ff */
[----:B------:R-:W-:-:S03]  /*1f320*/  FADD.FTZ R15, R160, R15 ;  /* 0x0000000fa00f7221 */ /* 0x000fc60000010000 */
[----:B------:R-:W0:Y:S01]  /*1f330*/  MUFU.EX2 R156, R156 ;  /* 0x0000009c009c7308 */ /* 0x000e220000000800 */
[----:B------:R-:W-:Y:S01]  /*1f340*/  FADD.FTZ R15, R210, R15 ;  /* 0x0000000fd20f7221 */ /* 0x000fe20000010000 */
[----:B------:R-:W-:-:S03]  /*1f350*/  F2FP.BF16.F32.PACK_AB R210, R161, R210 ;  /* 0x000000d2a1d2723e */ /* 0x000fc600000010ff */
[----:B------:R-:W-:-:S03]  /*1f360*/  FADD.FTZ R15, R161, R15 ;  /* 0x0000000fa10f7221 */ /* 0x000fc60000010000 */
[----:B------:R-:W-:Y:S01]  /*1f370*/  MUFU.EX2 R157, R157 ;  /* 0x0000009d009d7308 */ /* 0x000fe20000000800 */
[----:B------:R-:W-:Y:S01]  /*1f380*/  FADD.FTZ R15, R204, R15 ;  /* 0x0000000fcc0f7221 */ /* 0x000fe20000010000 */
[----:B------:R-:W-:-:S03]  /*1f390*/  F2FP.BF16.F32.PACK_AB R204, R155, R204 ;  /* 0x000000cc9bcc723e */ /* 0x000fc600000010ff */
[----:B------:R-:W-:-:S03]  /*1f3a0*/  FADD.FTZ R15, R155, R15 ;  /* 0x0000000f9b0f7221 */ /* 0x000fc60000010000 */
[----:B------:R-:W-:Y:S01]  /*1f3b0*/  MUFU.EX2 R165, R165 ;  /* 0x000000a500a57308 */ /* 0x000fe20000000800 */
[----:B------:R-:W-:Y:S01]  /*1f3c0*/  FADD.FTZ R15, R206, R15 ;  /* 0x0000000fce0f7221 */ /* 0x000fe20000010000 */
[----:B------:R-:W-:-:S03]  /*1f3d0*/  F2FP.BF16.F32.PACK_AB R206, R159, R206 ;  /* 0x000000ce9fce723e */ /* 0x000fc600000010ff */
[----:B------:R-:W-:-:S04]  /*1f3e0*/  FADD.FTZ R15, R159, R15 ;  /* 0x0000000f9f0f7221 */ /* 0x000fc80000010000 */
[----:B------:R-:W-:Y:S01]  /*1f3f0*/  FADD.FTZ R15, R200, R15 ;  /* 0x0000000fc80f7221 */ /* 0x000fe20000010000 */
[----:B------:R-:W-:-:S03]  /*1f400*/  F2FP.BF16.F32.PACK_AB R200, R158, R200 ;  /* 0x000000c89ec8723e */ /* 0x000fc600000010ff */
[----:B------:R-:W-:-:S04]  /*1f410*/  FADD.FTZ R15, R158, R15 ;  /* 0x0000000f9e0f7221 */ /* 0x000fc80000010000 */
[----:B------:R-:W-:Y:S01]  /*1f420*/  FADD.FTZ R15, R202, R15 ;  /* 0x0000000fca0f7221 */ /* 0x000fe20000010000 */
[----:B------:R-:W-:-:S03]  /*1f430*/  F2FP.BF16.F32.PACK_AB R202, R152, R202 ;  /* 0x000000ca98ca723e */ /* 0x000fc600000010ff */
[----:B------:R-:W-:-:S04]  /*1f440*/  FADD.FTZ R15, R152, R15 ;  /* 0x0000000f980f7221 */ /* 0x000fc80000010000 */
[----:B------:R-:W-:Y:S01]  /*1f450*/  FADD.FTZ R15, R196, R15 ;  /* 0x0000000fc40f7221 */ /* 0x000fe20000010000 */
[----:B-1----:R-:W-:-:S03]  /*1f460*/  F2FP.BF16.F32.PACK_AB R196, R153, R196 ;  /* 0x000000c499c4723e */ /* 0x002fc600000010ff */
[----:B------:R-:W-:-:S04]  /*1f470*/  FADD.FTZ R15, R153, R15 ;  /* 0x0000000f990f7221 */ /* 0x000fc80000010000 */
[----:B--2---:R-:W-:Y:S01]  /*1f480*/  FADD.FTZ R15, R198, R15 ;  /* 0x0000000fc60f7221 */ /* 0x004fe20000010000 */
[----:B0-----:R-:W-:-:S03]  /*1f490*/  F2FP.BF16.F32.PACK_AB R198, R156, R198 ;  /* 0x000000c69cc6723e */ /* 0x001fc600000010ff */
[----:B------:R-:W-:Y:S01]  /*1f4a0*/  FADD.FTZ R15, R156, R15 ;  /* 0x0000000f9c0f7221 */ /* 0x000fe20000010000 */
[----:B------:R-:W-:Y:S02]  /*1f4b0*/  WARPGROUP.DEPBAR.LE gsb0, 0x0 ;  /* 0x00008000000079c5 */ /* 0x000fe40000010000 */
[-CC-:B------:R-:W-:Y:S01]  /*1f4c0*/  FFMA.FTZ R194, R170, R3.reuse, -R186.reuse ;  /* 0x00000003aac27223 */ /* 0x180fe200000108ba */
[-C--:B------:R-:W-:Y:S01]  /*1f4d0*/  FMUL.FTZ R170, R4, R3.reuse ;  /* 0x0000000304aa7220 */ /* 0x080fe20000410000 */
[----:B------:R0:W-:Y:S01]  /*1f4e0*/  @!P1 SYNCS.ARRIVE.TRANS64.RED.A1T0 RZ, [R11+URZ], RZ ;  /* 0x000000ff0bff99a7 */ /* 0x0001e2000810043f */
[----:B------:R-:W-:-:S03]  /*1f4f0*/  FFMA.FTZ R192, R180, R3, -R186 ;  /* 0x00000003b4c07223 */ /* 0x000fc600000108ba */
[----:B------:R-:W-:Y:S01]  /*1f500*/  FSEL R170, R170, RZ, P4 ;  /* 0x000000ffaaaa7208 */ /* 0x000fe20002000000 */
[----:B------:R-:W-:Y:S01]  /*1f510*/  MUFU.EX2 R194, R194 ;  /* 0x000000c200c27308 */ /* 0x000fe20000000800 */
[----:B------:R1:W-:Y:S03]  /*1f520*/  @!P1 SYNCS.ARRIVE.TRANS64.RED.A1T0 RZ, [R9+URZ], RZ ;  /* 0x000000ff09ff99a7 */ /* 0x0003e6000810043f */
[-CC-:B------:R-:W-:Y:S01]  /*1f530*/  FFMA.FTZ R209, R2, R3.reuse, -R170.reuse ;  /* 0x0000000302d17223 */ /* 0x180fe200000108aa */
[----:B------:R-:W-:Y:S01]  /*1f540*/  FSEL R2, R4, RZ, P4 ;  /* 0x000000ff04027208 */ /* 0x000fe20002000000 */
[-CC-:B------:R-:W-:Y:S01]  /*1f550*/  FFMA.FTZ R172, R185, R3.reuse, -R170.reuse ;  /* 0x00000003b9ac7223 */ /* 0x180fe200000108aa */
[-CC-:B------:R-:W-:Y:S01]  /*1f560*/  FFMA.FTZ R211, R10, R3.reuse, -R170.reuse ;  /* 0x000000030ad37223 */ /* 0x180fe200000108aa */
[-CC-:B------:R-:W-:Y:S01]  /*1f570*/  FFMA.FTZ R173, R12, R3.reuse, -R170.reuse ;  /* 0x000000030cad7223 */ /* 0x180fe200000108aa */
[-C--:B------:R-:W-:Y:S01]  /*1f580*/  FFMA.FTZ R205, R13, R3.reuse, -R170 ;  /* 0x000000030dcd7223 */ /* 0x080fe200000108aa */
[----:B------:R-:W-:Y:S01]  /*1f590*/  FADD.FTZ R2, -R2, R6 ;  /* 0x0000000602027221 */ /* 0x000fe20000010100 */
[----:B------:R-:W-:Y:S01]  /*1f5a0*/  MUFU.EX2 R209, R209 ;  /* 0x000000d100d17308 */ /* 0x000fe20000000800 */
[-CC-:B------:R-:W-:Y:S01]  /*1f5b0*/  FFMA.FTZ R10, R20, R3.reuse, -R170.reuse ;  /* 0x00000003140a7223 */ /* 0x180fe200000108aa */
[-CC-:B------:R-:W-:Y:S01]  /*1f5c0*/  FFMA.FTZ R207, R21, R3.reuse, -R170.reuse ;  /* 0x0000000315cf7223 */ /* 0x180fe200000108aa */
[-C--:B------:R-:W-:Y:S01]  /*1f5d0*/  FMUL.FTZ R2, R2, R3.reuse ;  /* 0x0000000302027220 */ /* 0x080fe20000410000 */
        /* <DEDUP_REMOVED lines=9> */
[-CC-:B0-----:R-:W-:Y:S01]  /*1f670*/  FFMA.FTZ R11, R166, R3.reuse, -R170.reuse ;  /* 0x00000003a60b7223 */ /* 0x181fe200000108aa */
[-CC-:B------:R-:W-:Y:S01]  /*1f680*/  FFMA.FTZ R193, R154, R3.reuse, -R170.reuse ;  /* 0x000000039ac17223 */ /* 0x180fe200000108aa */
[-CC-:B------:R-:W-:Y:S01]  /*1f690*/  FFMA.FTZ R164, R164, R3.reuse, -R170.reuse ;  /* 0x00000003a4a47223 */ /* 0x180fe200000108aa */
[----:B------:R-:W0:Y:S01]  /*1f6a0*/  MUFU.EX2 R2, R2 ;  /* 0x0000000200027308 */ /* 0x000e220000000800 */
[-CC-:B------:R-:W-:Y:S01]  /*1f6b0*/  FFMA.FTZ R167, R167, R3.reuse, -R170.reuse ;  /* 0x00000003a7a77223 */ /* 0x180fe200000108aa */
[----:B------:R-:W-:-:S06]  /*1f6c0*/  FFMA.FTZ R169, R169, R3, -R170 ;  /* 0x00000003a9a97223 */ /* 0x000fcc00000108aa */
[----:B------:R-:W2:Y:S08]  /*1f6d0*/  MUFU.EX2 R211, R211 ;  /* 0x000000d300d37308 */ /* 0x000eb00000000800 */
[----:B------:R-:W3:Y:S01]  /*1f6e0*/  MUFU.EX2 R173, R173 ;  /* 0x000000ad00ad7308 */ /* 0x000ee20000000800 */
[----:B0-----:R-:W-:Y:S01]  /*1f6f0*/  FFMA.FTZ R14, R2, R14, R209 ;  /* 0x0000000e020e7223 */ /* 0x001fe200000100d1 */
[----:B------:R-:W-:-:S03]  /*1f700*/  F2FP.BF16.F32.PACK_AB R209, R172, R209 ;  /* 0x000000d1acd1723e */ /* 0x000fc600000010ff */
[----:B------:R-:W-:-:S03]  /*1f710*/  FADD.FTZ R14, R172, R14 ;  /* 0x0000000eac0e7221 */ /* 0x000fc60000010000 */
[----:B------:R-:W0:Y:S01]  /*1f720*/  MUFU.EX2 R205, R205 ;  /* 0x000000cd00cd7308 */ /* 0x000e220000000800 */
[----:B--2---:R-:W-:-:S07]  /*1f730*/  FADD.FTZ R14, R211, R14 ;  /* 0x0000000ed30e7221 */ /* 0x004fce0000010000 */
[----:B------:R-:W2:Y:S01]  /*1f740*/  MUFU.EX2 R10, R10 ;  /* 0x0000000a000a7308 */ /* 0x000ea20000000800 */
[C---:B---3--:R-:W-:Y:S01]  /*1f750*/  FADD.FTZ R14, R173.reuse, R14 ;  /* 0x0000000ead0e7221 */ /* 0x048fe20000010000 */
[----:B------:R-:W-:-:S06]  /*1f760*/  F2FP.BF16.F32.PACK_AB R211, R173, R211 ;  /* 0x000000d3add3723e */ /* 0x000fcc00000010ff */
[----:B------:R-:W3:Y:S01]  /*1f770*/  MUFU.EX2 R207, R207 ;  /* 0x000000cf00cf7308 */ /* 0x000ee20000000800 */
[----:B0-----:R-:W-:-:S07]  /*1f780*/  FADD.FTZ R14, R205, R14 ;  /* 0x0000000ecd0e7221 */ /* 0x001fce0000010000 */
[----:B------:R-:W0:Y:S01]  /*1f790*/  MUFU.EX2 R12, R12 ;  /* 0x0000000c000c7308 */ /* 0x000e220000000800 */
[C---:B--2---:R-:W-:Y:S01]  /*1f7a0*/  FADD.FTZ R14, R10.reuse, R14 ;  /* 0x0000000e0a0e7221 */ /* 0x044fe20000010000 */
[----:B------:R-:W-:Y:S01]  /*1f7b0*/  F2FP.BF16.F32.PACK_AB R205, R10, R205 ;  /* 0x000000cd0acd723e */ /* 0x000fe200000010ff */
[----:B------:R-:W-:-:S05]  /*1f7c0*/  IMAD.MOV.U32 R10, RZ, RZ, R217 ;  /* 0x000000ffff0a7224 */ /* 0x000fca00078e00d9 */
[----:B------:R-:W2:Y:S01]  /*1f7d0*/  MUFU.EX2 R201, R201 ;  /* 0x000000c900c97308 */ /* 0x000ea20000000800 */
[----:B---3--:R-:W-:-:S07]  /*1f7e0*/  FADD.FTZ R14, R207, R14 ;  /* 0x0000000ecf0e7221 */ /* 0x008fce0000010000 */
[----:B------:R-:W3:Y:S01]  /*1f7f0*/  MUFU.EX2 R7, R171 ;  /* 0x000000ab00077308 */ /* 0x000ee20000000800 */
[C---:B0-----:R-:W-:Y:S01]  /*1f800*/  FADD.FTZ R14, R12.reuse, R14 ;  /* 0x0000000e0c0e7221 */ /* 0x041fe20000010000 */
[----:B------:R-:W-:-:S06]  /*1f810*/  F2FP.BF16.F32.PACK_AB R207, R12, R207 ;  /* 0x000000cf0ccf723e */ /* 0x000fcc00000010ff */
[----:B------:R-:W0:Y:S01]  /*1f820*/  MUFU.EX2 R203, R203 ;  /* 0x000000cb00cb7308 */ /* 0x000e220000000800 */
[----:B--2---:R-:W-:-:S07]  /*1f830*/  FADD.FTZ R14, R201, R14 ;  /* 0x0000000ec90e7221 */ /* 0x004fce0000010000 */
[----:B------:R-:W2:Y:S01]  /*1f840*/  MUFU.EX2 R6, R6 ;  /* 0x0000000600067308 */ /* 0x000ea20000000800 */
[C---:B---3--:R-:W-:Y:S01]  /*1f850*/  FADD.FTZ R14, R7.reuse, R14 ;  /* 0x0000000e070e7221 */ /* 0x048fe20000010000 */
[----:B------:R-:W-:Y:S01]  /*1f860*/  F2FP.BF16.F32.PACK_AB R201, R7, R201 ;  /* 0x000000c907c9723e */ /* 0x000fe200000010ff */
[----:B------:R-:W-:-:S05]  /*1f870*/  IMAD.MOV.U32 R7, RZ, RZ, R5 ;  /* 0x000000ffff077224 */ /* 0x000fca00078e0005 */
[----:B------:R-:W3:Y:S01]  /*1f880*/  MUFU.EX2 R197, R197 ;  /* 0x000000c500c57308 */ /* 0x000ee20000000800 */
[----:B0-----:R-:W-:-:S07]  /*1f890*/  FADD.FTZ R14, R203, R14 ;  /* 0x0000000ecb0e7221 */ /* 0x001fce0000010000 */
[----:B-1----:R-:W0:Y:S01]  /*1f8a0*/  MUFU.EX2 R9, R163 ;  /* 0x000000a300097308 */ /* 0x002e220000000800 */
[C---:B--2---:R-:W-:Y:S01]  /*1f8b0*/  FADD.FTZ R14, R6.reuse, R14 ;  /* 0x0000000e060e7221 */ /* 0x044fe20000010000 */
[----:B------:R-:W-:Y:S01]  /*1f8c0*/  F2FP.BF16.F32.PACK_AB R203, R6, R203 ;  /* 0x000000cb06cb723e */ /* 0x000fe200000010ff */
[----:B------:R-:W-:-:S05]  /*1f8d0*/  IMAD.MOV.U32 R6, RZ, RZ, R4 ;  /* 0x000000ffff067224 */ /* 0x000fca00078e0004 */
[----:B------:R-:W1:Y:S01]  /*1f8e0*/  MUFU.EX2 R199, R199 ;  /* 0x000000c700c77308 */ /* 0x000e620000000800 */
[----:B---3--:R-:W-:-:S07]  /*1f8f0*/  FADD.FTZ R14, R197, R14 ;  /* 0x0000000ec50e7221 */ /* 0x008fce0000010000 */
[----:B------:R-:W2:Y:S01]  /*1f900*/  MUFU.EX2 R11, R11 ;  /* 0x0000000b000b7308 */ /* 0x000ea20000000800 */
[C---:B0-----:R-:W-:Y:S01]  /*1f910*/  FADD.FTZ R14, R9.reuse, R14 ;  /* 0x0000000e090e7221 */ /* 0x041fe20000010000 */
[----:B------:R-:W-:Y:S01]  /*1f920*/  F2FP.BF16.F32.PACK_AB R197, R9, R197 ;  /* 0x000000c509c5723e */ /* 0x000fe200000010ff */
[----:B------:R-:W-:-:S05]  /*1f930*/  IMAD.MOV.U32 R9, RZ, RZ, R218 ;  /* 0x000000ffff097224 */ /* 0x000fca00078e00da */
[----:B------:R-:W0:Y:S01]  /*1f940*/  MUFU.EX2 R192, R192 ;  /* 0x000000c000c07308 */ /* 0x000e220000000800 */
[----:B-1----:R-:W-:-:S07]  /*1f950*/  FADD.FTZ R14, R199, R14 ;  /* 0x0000000ec70e7221 */ /* 0x002fce0000010000 */
[----:B------:R-:W1:Y:S01]  /*1f960*/  MUFU.EX2 R193, R193 ;  /* 0x000000c100c17308 */ /* 0x000e620000000800 */
[C---:B--2---:R-:W-:Y:S01]  /*1f970*/  FADD.FTZ R14, R11.reuse, R14 ;  /* 0x0000000e0b0e7221 */ /* 0x044fe20000010000 */
[----:B------:R-:W-:-:S06]  /*1f980*/  F2FP.BF16.F32.PACK_AB R199, R11, R199 ;  /* 0x000000c70bc7723e */ /* 0x000fcc00000010ff */
[----:B------:R-:W2:Y:S01]  /*1f990*/  MUFU.EX2 R164, R164 ;  /* 0x000000a400a47308 */ /* 0x000ea20000000800 */
[----:B0-----:R-:W-:Y:S01]  /*1f9a0*/  FADD.FTZ R15, R192, R15 ;  /* 0x0000000fc00f7221 */ /* 0x001fe20000010000 */
[----:B------:R-:W-:-:S03]  /*1f9b0*/  F2FP.BF16.F32.PACK_AB R192, R157, R192 ;  /* 0x000000c09dc0723e */ /* 0x000fc600000010ff */
[----:B------:R-:W-:-:S03]  /*1f9c0*/  FADD.FTZ R15, R157, R15 ;  /* 0x0000000f9d0f7221 */ /* 0x000fc60000010000 */
[----:B------:R-:W0:Y:S01]  /*1f9d0*/  MUFU.EX2 R167, R167 ;  /* 0x000000a700a77308 */ /* 0x000e220000000800 */
[----:B-1----:R-:W-:Y:S01]  /*1f9e0*/  FADD.FTZ R14, R193, R14 ;  /* 0x0000000ec10e7221 */ /* 0x002fe20000010000 */
[----:B------:R-:W-:Y:S01]  /*1f9f0*/  FADD.FTZ R15, R194, R15 ;  /* 0x0000000fc20f7221 */ /* 0x000fe20000010000 */
[----:B------:R-:W-:-:S03]  /*1fa00*/  F2FP.BF16.F32.PACK_AB R194, R165, R194 ;  /* 0x000000c2a5c2723e */ /* 0x000fc600000010ff */
[----:B------:R-:W-:Y:S02]  /*1fa10*/  FADD.FTZ R15, R165, R15 ;  /* 0x0000000fa50f7221 */ /* 0x000fe40000010000 */
[----:B------:R-:W1:Y:S01]  /*1fa20*/  MUFU.EX2 R169, R169 ;  /* 0x000000a900a97308 */ /* 0x000e620000000800 */
[C---:B--2---:R-:W-:Y:S01]  /*1fa30*/  FADD.FTZ R14, R164.reuse, R14 ;  /* 0x0000000ea40e7221 */ /* 0x044fe20000010000 */
[----:B------:R-:W-:-:S03]  /*1fa40*/  F2FP.BF16.F32.PACK_AB R193, R164, R193 ;  /* 0x000000c1a4c1723e */ /* 0x000fc600000010ff */
[----:B0-----:R-:W-:-:S04]  /*1fa50*/  FADD.FTZ R14, R167, R14 ;  /* 0x0000000ea70e7221 */ /* 0x001fc80000010000 */
[C---:B-1----:R-:W-:Y:S01]  /*1fa60*/  FADD.FTZ R14, R169.reuse, R14 ;  /* 0x0000000ea90e7221 */ /* 0x042fe20000010000 */
[----:B------:R-:W-:Y:S01]  /*1fa70*/  F2FP.BF16.F32.PACK_AB R195, R169, R167 ;  /* 0x000000a7a9c3723e */ /* 0x000fe200000010ff */
[----:B------:R-:W-:Y:S06]  /*1fa80*/  @P3 BRA `(.L_x_3084) ;  /* 0xffffffac001c3947 */ /* 0x000fec000383ffff */
[----:B------:R-:W-:Y:S05]  /*1fa90*/  BSYNC B1 ;  /* 0x0000000000017941 */ /* 0x000fea0003800000 */
.L_x_3073:
[----:B------:R-:W-:Y:S05]  /*1faa0*/  BSYNC B0 ;  /* 0x0000000000007941 */ /* 0x000fea0003800000 */
.L_x_3072:
[----:B------:R-:W-:Y:S01]  /*1fab0*/  ISETP.GE.AND P2, PT, R8, RZ, PT ;  /* 0x000000ff0800720c */ /* 0x000fe20003f46270 */
[----:B------:R-:W-:-:S12]  /*1fac0*/  BSSY B0, `(.L_x_3085) ;  /* 0x00004dd000007945 */ /* 0x000fd80003800000 */
[----:B------:R-:W-:Y:S05]  /*1fad0*/  @!P2 BRA `(.L_x_3086) ;  /* 0x0000004c006ca947 */ /* 0x000fea0003800000 */
[----:B------:R-:W-:Y:S02]  /*1fae0*/  IMAD.MOV.U32 R6, RZ, RZ, R4 ;  /* 0x000000ffff067224 */ /* 0x000fe400078e0004 */
[----:B------:R-:W-:Y:S02]  /*1faf0*/  IMAD.MOV.U32 R7, RZ, RZ, R5 ;  /* 0x000000ffff077224 */ /* 0x000fe400078e0005 */
[----:B------:R-:W-:Y:S02]  /*1fb00*/  IMAD.MOV.U32 R9, RZ, RZ, R218 ;  /* 0x000000ffff097224 */ /* 0x000fe400078e00da */
[----:B------:R-:W-:-:S07]  /*1fb10*/  IMAD.MOV.U32 R10, RZ, RZ, R217 ;  /* 0x000000ffff0a7224 */ /* 0x000fce00078e00d9 */
.L_x_3097:
        /* <DEDUP_REMOVED lines=8> */
.L_x_3087:
[----:B------:R-:W-:Y:S01]  /*1fba0*/  IMAD R3, R217, 0x8, R16 ;  /* 0x00000008d9037824 */ /* 0x000fe200078e0210 */
[----:B------:R-:W-:-:S04]  /*1fbb0*/  SHF.L.U32 R12, R218, 0x1f, RZ ;  /* 0x0000001fda0c7819 */ /* 0x000fc800000006ff */
[----:B------:R0:W1:Y:S01]  /*1fbc0*/  SYNCS.PHASECHK.TRANS64.TRYWAIT P2, [R3+URZ+0x38830], R12 ;  /* 0x0388300c030075a7 */ /* 0x000062000804017f */
[----:B------:R-:W-:Y:S05]  /*1fbd0*/  @!P0 BRA `(.L_x_3088) ;  /* 0x0000000000048947 */ /* 0x000fea0003800000 */
[----:B------:R-:W-:Y:S01]  /*1fbe0*/  BPT.TRAP 0x1 ;  /* 0x000000040000795c */ /* 0x000fe20000300000 */
.L_x_3088:
[----:B------:R-:W-:Y:S01]  /*1fbf0*/  IMAD R4, R217, 0xa00, R222 ;  /* 0x00000a00d9047824 */ /* 0x000fe200078e02de */
[----:B------:R-:W-:Y:S01]  /*1fc00*/  BSSY B1, `(.L_x_3089) ;  /* 0x0000006000017945 */ /* 0x000fe20003800000 */
[----:B------:R-:W-:Y:S02]  /*1fc10*/  IMAD.MOV.U32 R5, RZ, RZ, 0x40000040 ;  /* 0x40000040ff057424 */ /* 0x000fe400078e00ff */
[----:B------:R-:W-:Y:S01]  /*1fc20*/  VIADD R152, R4, 0x80 ;  /* 0x0000008004987836 */ /* 0x000fe20000000000 */
[----:B-1----:R-:W-:Y:S06]  /*1fc30*/  @P2 BRA `(.L_x_3090) ;  /* 0x0000000000082947 */ /* 0x002fec0003800000 */
[----:B------:R-:W1:Y:S02]  /*1fc40*/  SYNCS.PHASECHK.TRANS64.TRYWAIT P2, [R3+URZ+0x38830], R12 ;  /* 0x0388300c030075a7 */ /* 0x000e64000804017f */
[----:B-1----:R-:W-:Y:S05]  /*1fc50*/  @!P2 BRA `(.L_x_3091) ;  /* 0x0000013000a0a947 */ /* 0x002fea0003800000 */
.L_x_3090:
[----:B------:R-:W-:Y:S05]  /*1fc60*/  BSYNC B1 ;  /* 0x0000000000017941 */ /* 0x000fea0003800000 */
.L_x_3089:
        /* <DEDUP_REMOVED lines=8> */
[----:B01----:R-:W-:Y:S02]  /*1fcf0*/  VIADD R12, R4, 0x100 ;  /* 0x00000100040c7836 */ /* 0x003fe40000000000 */
        /* <DEDUP_REMOVED lines=868> */
.L_x_3092:
[----:B------:R-:W-:Y:S01]  /*23340*/  SHF.L.U32 R0, R9, 0x1f, RZ ;  /* 0x0000001f09007819 */ /* 0x000fe200000006ff */
[----:B------:R-:W-:-:S04]  /*23350*/  IMAD R9, R10, 0x8, R16 ;  /* 0x000000080a097824 */ /* 0x000fc800078e0210 */
[----:B------:R0:W1:Y:S01]  /*23360*/  SYNCS.PHASECHK.TRANS64.TRYWAIT P2, [R9+URZ+0x38850], R0 ;  /* 0x03885000090075a7 */ /* 0x000062000804017f */
[----:B------:R-:W-:Y:S05]  /*23370*/  @!P0 BRA `(.L_x_3093) ;  /* 0x0000000000048947 */ /* 0x000fea0003800000 */
[----:B------:R-:W-:Y:S01]  /*23380*/  BPT.TRAP 0x1 ;  /* 0x000000040000795c */ /* 0x000fe20000300000 */
.L_x_3093:
[----:B------:R-:W-:Y:S04]  /*23390*/  BSSY B1, `(.L_x_3094) ;  /* 0x0000004000017945 */ /* 0x000fe80003800000 */
[----:B-1----:R-:W-:Y:S05]  /*233a0*/  @P2 BRA `(.L_x_3095) ;  /* 0x0000000000082947 */ /* 0x002fea0003800000 */
[----:B------:R-:W1:Y:S02]  /*233b0*/  SYNCS.PHASECHK.TRANS64.TRYWAIT P2, [R9+URZ+0x38850], R0 ;  /* 0x03885000090075a7 */ /* 0x000e64000804017f */
[----:B-1----:R-:W-:Y:S05]  /*233c0*/  @!P2 BRA `(.L_x_3096) ;  /* 0x000000f800d8a947 */ /* 0x002fea0003800000 */
.L_x_3095:
[----:B------:R-:W-:Y:S05]  /*233d0*/  BSYNC B1 ;  /* 0x0000000000017941 */ /* 0x000fea0003800000 */
.L_x_3094:
        /* <DEDUP_REMOVED lines=18> */
[----:B------:R-:W-:Y:S01]  /*23500*/  IMAD R2, R10, 0xa00, R0 ;  /* 0x00000a000a027824 */ /* 0x000fe200078e0200 */
[----:B------:R-:W-:Y:S01]  /*23510*/  MUFU.TANH R21, R21 ;  /* 0x0000001500157308 */ /* 0x000fe20000002400 */
[----:B------:R-:W-:Y:S01]  /*23520*/  FMUL.FTZ R160, R160, UR38 ;  /* 0x00000026a0a07c20 */ /* 0x000fe20008410000 */
[----:B------:R-:W-:Y:S01]  /*23530*/  FMUL.FTZ R161, R161, UR38 ;  /* 0x00000026a1a17c20 */ /* 0x000fe20008410000 */
[C---:B------:R-:W-:Y:S01]  /*23540*/  VIADD R4, R2.reuse, 0x80 ;  /* 0x0000008002047836 */ /* 0x040fe20000000000 */
[----:B------:R-:W-:Y:S01]  /*23550*/  R2UR UR6, R2 ;  /* 0x00000000020672ca */ /* 0x000fe200000e0000 */
[----:B------:R-:W-:Y:S01]  /*23560*/  FMUL.FTZ R164, R164, UR38 ;  /* 0x00000026a4a47c20 */ /* 0x000fe20008410000 */
[----:B------:R-:W-:Y:S01]  /*23570*/  FMUL.FTZ R165, R165, UR38 ;  /* 0x00000026a5a57c20 */ /* 0x000fe20008410000 */
[----:B------:R-:W-:Y:S01]  /*23580*/  FMUL.FTZ R152, R152, UR38 ;  /* 0x0000002698987c20 */ /* 0x000fe20008410000 */
[----:B------:R-:W-:Y:S01]  /*23590*/  MUFU.TANH R177, R177 ;  /* 0x000000b100b17308 */ /* 0x000fe20000002400 */
[----:B------:R-:W-:Y:S01]  /*235a0*/  FMUL.FTZ R153, R153, UR38 ;  /* 0x0000002699997c20 */ /* 0x000fe20008410000 */
[----:B------:R-:W-:Y:S01]  /*235b0*/  FMUL.FTZ R156, R156, UR38 ;  /* 0x000000269c9c7c20 */ /* 0x000fe20008410000 */
[----:B------:R-:W-:-:S02]  /*235c0*/  IMAD.MOV.U32 R3, RZ, RZ, 0x40000040 ;  /* 0x40000040ff037424 */ /* 0x000fc400078e00ff */
[----:B------:R-:W-:Y:S01]  /*235d0*/  FMUL.FTZ R10, R186, UR38 ;  /* 0x00000026ba0a7c20 */ /* 0x000fe20008410000 */
[----:B------:R-:W-:Y:S01]  /*235e0*/  FMUL.FTZ R12, R187, UR38 ;  /* 0x00000026bb0c7c20 */ /* 0x000fe20008410000 */
[----:B------:R-:W-:Y:S01]  /*235f0*/  FMUL.FTZ R13, R190, UR38 ;  /* 0x00000026be0d7c20 */ /* 0x000fe20008410000 */
[----:B------:R-:W-:Y:S01]  /*23600*/  FMUL.FTZ R170, R170, UR38 ;  /* 0x00000026aaaa7c20 */ /* 0x000fe20008410000 */
[----:B------:R-:W-:Y:S01]  /*23610*/  MUFU.TANH R180, R180 ;  /* 0x000000b400b47308 */ /* 0x000fe20000002400 */
[----:B------:R-:W-:Y:S01]  /*23620*/  HGMMA.64x256x16.F32.BF16 R24, R208, gdesc[UR4].tnspB, R24, gsb0 ;  /* 0x43e00004d0187df0 */ /* 0x000fe20008001818 */
[----:B------:R-:W-:Y:S01]  /*23630*/  R2UR UR6, R4 ;  /* 0x00000000040672ca */ /* 0x000fe200000e0000 */
[----:B------:R-:W-:Y:S01]  /*23640*/  VIADD R4, R2, 0x100 ;  /* 0x0000010002047836 */ /* 0x000fe20000000000 */
[----:B------:R-:W-:Y:S01]  /*23650*/  R2UR UR7, R5 ;  /* 0x00000000050772ca */ /* 0x000fe200000e0000 */
[----:B------:R-:W-:Y:S02]  /*23660*/  IMAD.MOV.U32 R5, RZ, RZ, 0x40000040 ;  /* 0x40000040ff057424 */ /* 0x000fe400078e00ff */
        /* <DEDUP_REMOVED lines=13> */
[----:B------:R-:W-:Y:S01]  /*23740*/  @!P1 IMAD R11, R11, 0x8, R16 ;  /* 0x000000080b0b9824 */ /* 0x000fe200078e0210 */
[----:B------:R-:W-:Y:S01]  /*23750*/  ISETP.GT.AND P2, PT, R8, RZ, PT ;  /* 0x000000ff0800720c */ /* 0x000fe20003f44270 */
[----:B------:R-:W-:-:S02]  /*23760*/  @!P1 VIADD R9, R9, 0x38860 ;  /* 0x0003886009099836 */ /* 0x000fc40000000000 */
[----:B------:R-:W-:Y:S01]  /*23770*/  @!P1 VIADD R11, R11, 0x38840 ;  /* 0x000388400b0b9836 */ /* 0x000fe20000000000 */
[----:B------:R-:W-:Y:S01]  /*23780*/  MUFU.TANH R169, R169 ;  /* 0x000000a900a97308 */ /* 0x000fe20000002400 */
[----:B------:R-:W-:Y:S01]  /*23790*/  VIADD R8, R8, 0xffffffff ;  /* 0xffffffff08087836 */ /* 0x000fe20000000000 */
[----:B------:R-:W-:-:S06]  /*237a0*/  @!P1 PRMT R9, RZ, 0x654, R9 ;  /* 0x00000654ff099816 */ /* 0x000fcc0000000009 */
        /* <DEDUP_REMOVED lines=43> */
[----:B------:R-:W-:Y:S01]  /*23a60*/  MUFU.TANH R4, R4 ;  /* 0x0000000400047308 */ /* 0x000fe20000002400 */
[----:B------:R-:W-:Y:S01]  /*23a70*/  FMUL.FTZ R182, R157, UR38 ;  /* 0x000000269db67c20 */ /* 0x000fe20008410000 */
[----:B------:R-:W-:-:S06]  /*23a80*/  FMUL.FTZ R157, R183, UR38 ;  /* 0x00000026b79d7c20 */ /* 0x000fcc0008410000 */
        /* <DEDUP_REMOVED lines=10> */
[----:B------:R-:W-:Y:S01]  /*23b30*/  FMUL.FTZ R2, R184, UR38 ;  /* 0x00000026b8027c20 */ /* 0x000fe20008410000 */
[----:B------:R-:W-:Y:S01]  /*23b40*/  R2UR UR7, R3 ;  /* 0x00000000030772ca */ /* 0x000fe200000e0000 */
[----:B------:R-:W-:-:S04]  /*23b50*/  FMUL.FTZ R184, R191, UR38 ;  /* 0x00000026bfb87c20 */ /* 0x000fc80008410000 */
[----:B------:R-:W0:Y:S08]  /*23b60*/  MUFU.TANH R2, R2 ;  /* 0x0000000200027308 */ /* 0x000e300000002400 */
[----:B------:R-:W1:Y:S01]  /*23b70*/  MUFU.TANH R184, R184 ;  /* 0x000000b800b87308 */ /* 0x000e620000002400 */
        /* <DEDUP_REMOVED lines=21> */
[----:B0-----:R-:W-:Y:S02]  /*23cd0*/  FMNMX.FTZ R3, R0, R3, !PT ;  /* 0x0000000300037209 */ /* 0x001fe40007810000 */
[----:B------:R-:W-:-:S03]  /*23ce0*/  FMNMX.FTZ R0, R10, R6, !PT ;  /* 0x000000060a007209 */ /* 0x000fc60007810000 */
[----:B------:R-:W0:Y:S01]  /*23cf0*/  SHFL.BFLY PT, R5, R3, 0x1, 0x1f ;  /* 0x0c201f0003057f89 */ /* 0x000e2200000e0000 */
[----:B------:R-:W-:-:S04]  /*23d00*/  FMNMX.FTZ R183, R12, R0, !PT ;  /* 0x000000000cb77209 */ /* 0x000fc80007810000 */
[----:B------:R-:W-:-:S04]  /*23d10*/  FMNMX.FTZ R183, R13, R183, !PT ;  /* 0x000000b70db77209 */ /* 0x000fc80007810000 */
[----:B-1----:R-:W-:-:S04]  /*23d20*/  FMNMX.FTZ R183, R184, R183, !PT ;  /* 0x000000b7b8b77209 */ /* 0x002fc80007810000 */
[----:B------:R-:W-:-:S04]  /*23d30*/  FMNMX.FTZ R183, R176, R183, !PT ;  /* 0x000000b7b0b77209 */ /* 0x000fc80007810000 */
[----:B------:R-:W-:Y:S02]  /*23d40*/  FMNMX.FTZ R183, R178, R183, !PT ;  /* 0x000000b7b2b77209 */ /* 0x000fe40007810000 */
[----:B0-----:R-:W-:Y:S01]  /*23d50*/  FMNMX.FTZ R5, R3, R5, !PT ;  /* 0x0000000503057209 */ /* 0x001fe20007810000 */
[----:B------:R-:W-:-:S04]  /*23d60*/  IMAD.U32 R3, RZ, RZ, UR42 ;  /* 0x0000002aff037e24 */ /* 0x000fc8000f8e00ff */
[----:B------:R-:W-:-:S04]  /*23d70*/  FADD.FTZ R7, -R5, R7 ;  /* 0x0000000705077221 */ /* 0x000fc80000010100 */
[-C--:B------:R-:W-:Y:S01]  /*23d80*/  FMUL.FTZ R0, R7, R3.reuse ;  /* 0x0000000307007220 */ /* 0x080fe20000410000 */
[----:B------:R-:W-:-:S04]  /*23d90*/  FMUL.FTZ R7, R5, R3 ;  /* 0x0000000305077220 */ /* 0x000fc80000410000 */
[--C-:B------:R-:W-:Y:S01]  /*23da0*/  FFMA.FTZ R208, R2, R3, -R7.reuse ;  /* 0x0000000302d07223 */ /* 0x100fe20000010807 */
[----:B------:R-:W-:Y:S01]  /*23db0*/  FMNMX.FTZ R2, R179, R183, !PT ;  /* 0x000000b7b3027209 */ /* 0x000fe20007810000 */
[-CC-:B------:R-:W-:Y:S01]  /*23dc0*/  FFMA.FTZ R4, R4, R3.reuse, -R7.reuse ;  /* 0x0000000304047223 */ /* 0x180fe20000010807 */
[-CC-:B------:R-:W-:Y:S01]  /*23dd0*/  FFMA.FTZ R200, R168, R3.reuse, -R7.reuse ;  /* 0x00000003a8c87223 */ /* 0x180fe20000010807 */
        /* <DEDUP_REMOVED lines=8> */
[-CC-:B------:R-:W-:Y:S01]  /*23e60*/  FFMA.FTZ R206, R180, R3.reuse, -R7.reuse ;  /* 0x00000003b4ce7223 */ /* 0x180fe20000010807 */
[----:B------:R-:W-:Y:S01]  /*23e70*/  FMNMX.FTZ R2, R171, R2, !PT ;  /* 0x00000002ab027209 */ /* 0x000fe20007810000 */
[-CC-:B------:R-:W-:Y:S01]  /*23e80*/  FFMA.FTZ R21, R181, R3.reuse, -R7.reuse ;  /* 0x00000003b5157223 */ /* 0x180fe20000010807 */
[-CC-:B------:R-:W-:Y:S01]  /*23e90*/  FFMA.FTZ R202, R172, R3.reuse, -R7.reuse ;  /* 0x00000003acca7223 */ /* 0x180fe20000010807 */
[----:B------:R-:W-:Y:S01]  /*23ea0*/  FFMA.FTZ R169, R173, R3, -R7 ;  /* 0x00000003ada97223 */ /* 0x000fe20000010807 */
[----:B------:R-:W-:Y:S01]  /*23eb0*/  FMNMX.FTZ R2, R174, R2, !PT ;  /* 0x00000002ae027209 */ /* 0x000fe20007810000 */
[----:B------:R-:W-:Y:S03]  /*23ec0*/  MUFU.EX2 R0, R0 ;  /* 0x0000000000007308 */ /* 0x000fe60000000800 */
[----:B------:R-:W-:-:S04]  /*23ed0*/  FMNMX.FTZ R2, R175, R2, !PT ;  /* 0x00000002af027209 */ /* 0x000fc80007810000 */
[----:B------:R-:W-:Y:S01]  /*23ee0*/  FMNMX.FTZ R2, R162, R2, !PT ;  /* 0x00000002a2027209 */ /* 0x000fe20007810000 */
[----:B------:R-:W0:Y:S03]  /*23ef0*/  MUFU.EX2 R208, R208 ;  /* 0x000000d000d07308 */ /* 0x000e260000000800 */
[----:B------:R-:W-:-:S04]  /*23f00*/  FMNMX.FTZ R2, R163, R2, !PT ;  /* 0x00000002a3027209 */ /* 0x000fc80007810000 */
[----:B------:R-:W-:Y:S01]  /*23f10*/  FMNMX.FTZ R2, R166, R2, !PT ;  /* 0x00000002a6027209 */ /* 0x000fe20007810000 */
[----:B------:R-:W1:Y:S03]  /*23f20*/  MUFU.EX2 R210, R210 ;  /* 0x000000d200d27308 */ /* 0x000e660000000800 */
[----:B------:R-:W-:-:S04]  /*23f30*/  FMNMX.FTZ R2, R167, R2, !PT ;  /* 0x00000002a7027209 */ /* 0x000fc80007810000 */
[----:B------:R-:W-:Y:S01]  /*23f40*/  FMNMX.FTZ R2, R154, R2, !PT ;  /* 0x000000029a027209 */ /* 0x000fe20007810000 */
[----:B------:R-:W2:Y:S01]  /*23f50*/  MUFU.EX2 R186, R186 ;  /* 0x000000ba00ba7308 */ /* 0x000ea20000000800 */
[----:B0-----:R-:W-:Y:S01]  /*23f60*/  FFMA.FTZ R15, R0, R15, R208 ;  /* 0x0000000f000f7223 */ /* 0x001fe200000100d0 */
[----:B------:R-:W-:Y:S02]  /*23f70*/  F2FP.BF16.F32.PACK_AB R208, R183, R208 ;  /* 0x000000d0b7d0723e */ /* 0x000fe400000010ff */
[----:B------:R-:W-:Y:S01]  /*23f80*/  FMNMX.FTZ R2, R155, R2, !PT ;  /* 0x000000029b027209 */ /* 0x000fe20007810000 */
[----:B------:R-:W-:-:S03]  /*23f90*/  FADD.FTZ R15, R183, R15 ;  /* 0x0000000fb70f7221 */ /* 0x000fc60000010000 */
[----:B------:R-:W-:Y:S01]  /*23fa0*/  FMNMX.FTZ R2, R158, R2, !PT ;  /* 0x000000029e027209 */ /* 0x000fe20007810000 */
[----:B------:R-:W0:Y:S01]  /*23fb0*/  MUFU.EX2 R204, R204 ;  /* 0x000000cc00cc7308 */ /* 0x000e220000000800 */
[----:B-1----:R-:W-:Y:S02]  /*23fc0*/  FADD.FTZ R15, R210, R15 ;  /* 0x0000000fd20f7221 */ /* 0x002fe40000010000 */
[----:B------:R-:W-:-:S05]  /*23fd0*/  FMNMX.FTZ R2, R159, R2, !PT ;  /* 0x000000029f027209 */ /* 0x000fca0007810000 */
[----:B------:R-:W1:Y:S01]  /*23fe0*/  SHFL.BFLY PT, R4, R2, 0x2, 0x1f ;  /* 0x0c401f0002047f89 */ /* 0x000e6200000e0000 */
[----:B------:R-:W3:Y:S01]  /*23ff0*/  MUFU.EX2 R20, R20 ;  /* 0x0000001400147308 */ /* 0x000ee20000000800 */
[C---:B--2---:R-:W-:Y:S01]  /*24000*/  FADD.FTZ R15, R186.reuse, R15 ;  /* 0x0000000fba0f7221 */ /* 0x044fe20000010000 */
[----:B------:R-:W-:-:S06]  /*24010*/  F2FP.BF16.F32.PACK_AB R210, R186, R210 ;  /* 0x000000d2bad2723e */ /* 0x000fcc00000010ff */
[----:B------:R-:W2:Y:S01]  /*24020*/  MUFU.EX2 R206, R206 ;  /* 0x000000ce00ce7308 */ /* 0x000ea20000000800 */
[----:B0-----:R-:W-:-:S07]  /*24030*/  FADD.FTZ R15, R204, R15 ;  /* 0x0000000fcc0f7221 */ /* 0x001fce0000010000 */
[----:B------:R-:W0:Y:S01]  /*24040*/  MUFU.EX2 R21, R21 ;  /* 0x0000001500157308 */ /* 0x000e220000000800 */
[C---:B---3--:R-:W-:Y:S01]  /*24050*/  FADD.FTZ R15, R20.reuse, R15 ;  /* 0x0000000f140f7221 */ /* 0x048fe20000010000 */
[----:B------:R-:W-:Y:S02]  /*24060*/  F2FP.BF16.F32.PACK_AB R204, R20, R204 ;  /* 0x000000cc14cc723e */ /* 0x000fe400000010ff */
[----:B-1----:R-:W-:-:S04]  /*24070*/  FMNMX.FTZ R2, R2, R4, !PT ;  /* 0x0000000402027209 */ /* 0x002fc80007810000 */
[----:B------:R-:W1:Y:S01]  /*24080*/  MUFU.EX2 R200, R200 ;  /* 0x000000c800c87308 */ /* 0x000e620000000800 */
[----:B--2---:R-:W-:Y:S01]  /*24090*/  FADD.FTZ R15, R206, R15 ;  /* 0x0000000fce0f7221 */ /* 0x004fe20000010000 */
[----:B------:R-:W2:Y:S06]  /*240a0*/  SHFL.BFLY PT, R4, R2, 0x1, 0x1f ;  /* 0x0c201f0002047f89 */ /* 0x000eac00000e0000 */
[----:B------:R-:W3:Y:S01]  /*240b0*/  MUFU.EX2 R168, R168 ;  /* 0x000000a800a87308 */ /* 0x000ee20000000800 */
[C---:B0-----:R-:W-:Y:S01]  /*240c0*/  FADD.FTZ R15, R21.reuse, R15 ;  /* 0x0000000f150f7221 */ /* 0x041fe20000010000 */
[----:B------:R-:W-:Y:S01]  /*240d0*/  F2FP.BF16.F32.PACK_AB R206, R21, R206 ;  /* 0x000000ce15ce723e */ /* 0x000fe200000010ff */
[----:B------:R-:W-:-:S02]  /*240e0*/  WARPGROUP.DEPBAR.LE gsb0, 0x0 ;  /* 0x00008000000079c5 */ /* 0x000fc40000010000 */
[----:B------:R-:W-:Y:S01]  /*240f0*/  WARPGROUP.ARRIVE ;  /* 0x00000000000079c5 */ /* 0x000fe20000000000 */
[-CC-:B------:R-:W-:Y:S01]  /*24100*/  FFMA.FTZ R196, R160, R3.reuse, -R7.reuse ;  /* 0x00000003a0c47223 */ /* 0x180fe20000010807 */
[-CC-:B------:R-:W-:Y:S01]  /*24110*/  FFMA.FTZ R160, R161, R3.reuse, -R7.reuse ;  /* 0x00000003a1a07223 */ /* 0x180fe20000010807 */
[-CC-:B------:R-:W-:Y:S01]  /*24120*/  FFMA.FTZ R198, R164, R3.reuse, -R7.reuse ;  /* 0x00000003a4c67223 */ /* 0x180fe20000010807 */
[----:B------:R-:W-:Y:S01]  /*24130*/  FFMA.FTZ R161, R165, R3, -R7 ;  /* 0x00000003a5a17223 */ /* 0x000fe20000010807 */
[----:B------:R-:W0:Y:S01]  /*24140*/  MUFU.EX2 R202, R202 ;  /* 0x000000ca00ca7308 */ /* 0x000e220000000800 */
[----:B------:R-:W-:Y:S01]  /*24150*/  HGMMA.64x256x16.F32.BF16 R24, R192, gdesc[UR4].tnspB, R24, gsb0 ;  /* 0x43e00004c0187df0 */ /* 0x000fe20008001818 */
[----:B-1----:R-:W-:Y:S01]  /*24160*/  FADD.FTZ R15, R200, R15 ;  /* 0x0000000fc80f7221 */ /* 0x002fe20000010000 */
[----:B---3--:R-:W-:-:S03]  /*24170*/  F2FP.BF16.F32.PACK_AB R200, R168, R200 ;  /* 0x000000c8a8c8723e */ /* 0x008fc600000010ff */
[----:B------:R-:W-:Y:S01]  /*24180*/  FADD.FTZ R15, R168, R15 ;  /* 0x0000000fa80f7221 */ /* 0x000fe20000010000 */
[----:B--2---:R-:W-:Y:S01]  /*24190*/  FMNMX.FTZ R4, R2, R4, !PT ;  /* 0x0000000402047209 */ /* 0x004fe20007810000 */
[----:B------:R-:W1:Y:S04]  /*241a0*/  MUFU.EX2 R169, R169 ;  /* 0x000000a900a97308 */ /* 0x000e680000000800 */
[----:B------:R-:W-:-:S04]  /*241b0*/  FADD.FTZ R2, -R4, R6 ;  /* 0x0000000604027221 */ /* 0x000fc80000010100 */
[----:B------:R-:W-:Y:S01]  /*241c0*/  FMUL.FTZ R2, R2, R3 ;  /* 0x0000000302027220 */ /* 0x000fe20000410000 */
[----:B------:R-:W2:Y:S01]  /*241d0*/  MUFU.EX2 R196, R196 ;  /* 0x000000c400c47308 */ /* 0x000ea20000000800 */
[----:B0-----:R-:W-:-:S07]  /*241e0*/  FADD.FTZ R15, R202, R15 ;  /* 0x0000000fca0f7221 */ /* 0x001fce0000010000 */
[----:B------:R-:W-:Y:S01]  /*241f0*/  MUFU.EX2 R2, R2 ;  /* 0x0000000200027308 */ /* 0x000fe20000000800 */
[C---:B-1----:R-:W-:Y:S01]  /*24200*/  FADD.FTZ R15, R169.reuse, R15 ;  /* 0x0000000fa90f7221 */ /* 0x042fe20000010000 */
[----:B------:R-:W-:-:S06]  /*24210*/  F2FP.BF16.F32.PACK_AB R202, R169, R202 ;  /* 0x000000caa9ca723e */ /* 0x000fcc00000010ff */
[----:B------:R-:W0:Y:S01]  /*24220*/  MUFU.EX2 R160, R160 ;  /* 0x000000a000a07308 */ /* 0x000e220000000800 */
[----:B--2---:R-:W-:-:S07]  /*24230*/  FADD.FTZ R15, R196, R15 ;  /* 0x0000000fc40f7221 */ /* 0x004fce0000010000 */
[----:B------:R-:W1:Y:S08]  /*24240*/  MUFU.EX2 R198, R198 ;  /* 0x000000c600c67308 */ /* 0x000e700000000800 */
[----:B------:R-:W2:Y:S01]  /*24250*/  MUFU.EX2 R161, R161 ;  /* 0x000000a100a17308 */ /* 0x000ea20000000800 */
[C---:B0-----:R-:W-:Y:S01]  /*24260*/  FADD.FTZ R15, R160.reuse, R15 ;  /* 0x0000000fa00f7221 */ /* 0x041fe20000010000 */
[----:B------:R-:W-:-:S03]  /*24270*/  F2FP.BF16.F32.PACK_AB R196, R160, R196 ;  /* 0x000000c4a0c4723e */ /* 0x000fc600000010ff */
[----:B-1----:R-:W-:-:S04]  /*24280*/  FADD.FTZ R15, R198, R15 ;  /* 0x0000000fc60f7221 */ /* 0x002fc80000010000 */
[C---:B--2---:R-:W-:Y:S01]  /*24290*/  FADD.FTZ R15, R161.reuse, R15 ;  /* 0x0000000fa10f7221 */ /* 0x044fe20000010000 */
[----:B------:R-:W-:Y:S01]  /*242a0*/  F2FP.BF16.F32.PACK_AB R198, R161, R198 ;  /* 0x000000c6a1c6723e */ /* 0x000fe200000010ff */
[----:B------:R-:W-:Y:S02]  /*242b0*/  WARPGROUP.DEPBAR.LE gsb0, 0x0 ;  /* 0x00008000000079c5 */ /* 0x000fe40000010000 */
[-CC-:B------:R-:W-:Y:S01]  /*242c0*/  FFMA.FTZ R192, R152, R3.reuse, -R7.reuse ;  /* 0x0000000398c07223 */ /* 0x180fe20000010807 */
[-CC-:B------:R-:W-:Y:S01]  /*242d0*/  FFMA.FTZ R152, R153, R3.reuse, -R7.reuse ;  /* 0x0000000399987223 */ /* 0x180fe20000010807 */
[-CC-:B------:R-:W-:Y:S01]  /*242e0*/  FFMA.FTZ R194, R156, R3.reuse, -R7.reuse ;  /* 0x000000039cc27223 */ /* 0x180fe20000010807 */
[----:B------:R-:W-:-:S03]  /*242f0*/  FFMA.FTZ R7, R182, R3, -R7 ;  /* 0x00000003b6077223 */ /* 0x000fc60000010807 */
[----:B------:R-:W0:Y:S08]  /*24300*/  MUFU.EX2 R192, R192 ;  /* 0x000000c000c07308 */ /* 0x000e300000000800 */
[----:B------:R1:W-:Y:S08]  /*24310*/  MUFU.EX2 R6, R7 ;  /* 0x0000000700067308 */ /* 0x0003f00000000800 */
[----:B------:R-:W-:Y:S01]  /*24320*/  MUFU.EX2 R152, R152 ;  /* 0x0000009800987308 */ /* 0x000fe20000000800 */
[----:B-1----:R-:W-:Y:S01]  /*24330*/  FMUL.FTZ R7, R4, R3 ;  /* 0x0000000304077220 */ /* 0x002fe20000410000 */
[----:B0-----:R-:W-:-:S03]  /*24340*/  FADD.FTZ R15, R192, R15 ;  /* 0x0000000fc00f7221 */ /* 0x001fc60000010000 */
        /* <DEDUP_REMOVED lines=13> */
[-C--:B------:R-:W-:Y:S01]  /*24420*/  FFMA.FTZ R197, R162, R3.reuse, -R7 ;  /* 0x00000003a2c57223 */ /* 0x080fe20000010807 */
[----:B------:R-:W1:Y:S01]  /*24430*/  MUFU.EX2 R10, R10 ;  /* 0x0000000a000a7308 */ /* 0x000e620000000800 */
[----:B------:R-:W-:Y:S01]  /*24440*/  @!P1 PRMT R157, RZ, 0x654, R11 ;  /* 0x00000654ff9d9816 */ /* 0x000fe2000000000b */
[-CC-:B------:R-:W-:Y:S01]  /*24450*/  FFMA.FTZ R163, R163, R3.reuse, -R7.reuse ;  /* 0x00000003a3a37223 */ /* 0x180fe20000010807 */
[-CC-:B------:R-:W-:Y:S01]  /*24460*/  FFMA.FTZ R199, R166, R3.reuse, -R7.reuse ;  /* 0x00000003a6c77223 */ /* 0x180fe20000010807 */
[-CC-:B------:R-:W-:Y:S01]  /*24470*/  FFMA.FTZ R167, R167, R3.reuse, -R7.reuse ;  /* 0x00000003a7a77223 */ /* 0x180fe20000010807 */
[----:B------:R-:W-:Y:S01]  /*24480*/  @!P1 SYNCS.ARRIVE.TRANS64.RED.A1T0 RZ, [R157+URZ], RZ ;  /* 0x000000ff9dff99a7 */ /* 0x000fe2000810043f */
[-CC-:B------:R-:W-:Y:S01]  /*24490*/  FFMA.FTZ R193, R154, R3.reuse, -R7.reuse ;  /* 0x000000039ac17223 */ /* 0x180fe20000010807 */
[-C--:B------:R-:W-:Y:S01]  /*244a0*/  FFMA.FTZ R155, R155, R3.reuse, -R7 ;  /* 0x000000039b9b7223 */ /* 0x080fe20000010807 */
[----:B------:R-:W2:Y:S01]  /*244b0*/  MUFU.EX2 R211, R211 ;  /* 0x000000d300d37308 */ /* 0x000ea20000000800 */
[----:B0-----:R-:W-:Y:S01]  /*244c0*/  FFMA.FTZ R14, R2, R14, R209 ;  /* 0x0000000e020e7223 */ /* 0x001fe200000100d1 */
[-CC-:B------:R-:W-:Y:S01]  /*244d0*/  FFMA.FTZ R158, R158, R3.reuse, -R7.reuse ;  /* 0x000000039e9e7223 */ /* 0x180fe20000010807 */
[----:B------:R-:W-:Y:S01]  /*244e0*/  FFMA.FTZ R159, R159, R3, -R7 ;  /* 0x000000039f9f7223 */ /* 0x000fe20000010807 */
[C---:B------:R-:W-:Y:S01]  /*244f0*/  FADD.FTZ R15, R152.reuse, R15 ;  /* 0x0000000f980f7221 */ /* 0x040fe20000010000 */
[----:B------:R0:W-:Y:S01]  /*24500*/  @!P1 SYNCS.ARRIVE.TRANS64.RED.A1T0 RZ, [R9+URZ], RZ ;  /* 0x000000ff09ff99a7 */ /* 0x0001e2000810043f */
[----:B------:R-:W-:-:S02]  /*24510*/  F2FP.BF16.F32.PACK_AB R192, R152, R192 ;  /* 0x000000c098c0723e */ /* 0x000fc400000010ff */
[----:B------:R-:W3:Y:S01]  /*24520*/  MUFU.EX2 R156, R156 ;  /* 0x0000009c009c7308 */ /* 0x000ee20000000800 */
[C---:B-1----:R-:W-:Y:S01]  /*24530*/  FADD.FTZ R14, R10.reuse, R14 ;  /* 0x0000000e0a0e7221 */ /* 0x042fe20000010000 */
[----:B------:R-:W-:Y:S01]  /*24540*/  F2FP.BF16.F32.PACK_AB R209, R10, R209 ;  /* 0x000000d10ad1723e */ /* 0x000fe200000010ff */
[----:B------:R-:W-:-:S05]  /*24550*/  IMAD.MOV.U32 R10, RZ, RZ, R217 ;  /* 0x000000ffff0a7224 */ /* 0x000fca00078e00d9 */
[----:B------:R-:W1:Y:S01]  /*24560*/  MUFU.EX2 R205, R205 ;  /* 0x000000cd00cd7308 */ /* 0x000e620000000800 */
[----:B--2---:R-:W-:-:S07]  /*24570*/  FADD.FTZ R14, R211, R14 ;  /* 0x0000000ed30e7221 */ /* 0x004fce0000010000 */
[----:B------:R-:W2:Y:S01]  /*24580*/  MUFU.EX2 R12, R12 ;  /* 0x0000000c000c7308 */ /* 0x000ea20000000800 */
[C---:B---3--:R-:W-:Y:S01]  /*24590*/  FADD.FTZ R14, R156.reuse, R14 ;  /* 0x0000000e9c0e7221 */ /* 0x048fe20000010000 */
[----:B------:R-:W-:-:S06]  /*245a0*/  F2FP.BF16.F32.PACK_AB R211, R156, R211 ;  /* 0x000000d39cd3723e */ /* 0x000fcc00000010ff */
        /* <DEDUP_REMOVED lines=16> */
[----:B-1----:R-:W-:-:S07]  /*246b0*/  FADD.FTZ R14, R203, R14 ;  /* 0x0000000ecb0e7221 */ /* 0x002fce0000010000 */
[----:B0-----:R-:W0:Y:S01]  /*246c0*/  MUFU.EX2 R9, R163 ;  /* 0x000000a300097308 */ /* 0x001e220000000800 */
[C---:B--2---:R-:W-:Y:S01]  /*246d0*/  FADD.FTZ R14, R11.reuse, R14 ;  /* 0x0000000e0b0e7221 */ /* 0x044fe20000010000 */
[----:B------:R-:W-:-:S06]  /*246e0*/  F2FP.BF16.F32.PACK_AB R203, R11, R203 ;  /* 0x000000cb0bcb723e */ /* 0x000fcc00000010ff */
        /* <DEDUP_REMOVED lines=10> */
[----:B------:R-:W-:Y:S01]  /*24790*/  F2FP.BF16.F32.PACK_AB R199, R7, R199 ;  /* 0x000000c707c7723e */ /* 0x000fe200000010ff */
[----:B------:R-:W-:-:S05]  /*247a0*/  IMAD.MOV.U32 R7, RZ, RZ, R5 ;  /* 0x000000ffff077224 */ /* 0x000fca00078e0005 */
[----:B------:R-:W2:Y:S01]  /*247b0*/  MUFU.EX2 R194, R194 ;  /* 0x000000c200c27308 */ /* 0x000ea20000000800 */
[----:B0-----:R-:W-:-:S07]  /*247c0*/  FADD.FTZ R14, R193, R14 ;  /* 0x0000000ec10e7221 */ /* 0x001fce0000010000 */
        /* <DEDUP_REMOVED lines=12> */
.L_x_3086:
[----:B------:R-:W-:Y:S05]  /*24890*/  BSYNC B0 ;  /* 0x0000000000007941 */ /* 0x000fea0003800000 */
.L_x_3085:
        /* <DEDUP_REMOVED lines=131> */
.L_x_3098:
[----:B------:R-:W-:Y:S01]  /*250d0*/  IMAD R0, R217, 0x8, R16 ;  /* 0x00000008d9007824 */ /* 0x000fe200078e0210 */
[----:B------:R-:W-:-:S04]  /*250e0*/  SHF.L.U32 R7, R218, 0x1f, RZ ;  /* 0x0000001fda077819 */ /* 0x000fc800000006ff */
[----:B------:R0:W1:Y:S01]  /*250f0*/  SYNCS.PHASECHK.TRANS64.TRYWAIT P2, [R0+URZ+0x38850], R7 ;  /* 0x03885007000075a7 */ /* 0x000062000804017f */
[----:B------:R-:W-:Y:S05]  /*25100*/  @!P0 BRA `(.L_x_3099) ;  /* 0x0000000000048947 */ /* 0x000fea0003800000 */
[----:B------:R-:W-:Y:S01]  /*25110*/  BPT.TRAP 0x1 ;  /* 0x000000040000795c */ /* 0x000fe20000300000 */
.L_x_3099:
        /* <DEDUP_REMOVED lines=9> */
.L_x_3101:
[----:B------:R-:W-:Y:S05]  /*251b0*/  BSYNC B0 ;  /* 0x0000000000007941 */ /* 0x000fea0003800000 */
.L_x_3100:
        /* <DEDUP_REMOVED lines=9> */
[----:B------:R-:W-:-:S04]  /*25250*/  ISETP.NE.AND P2, PT, R217, 0x2, PT ;  /* 0x00000002d900780c */ /* 0x000fc80003f45270 */
[----:B------:R-:W-:Y:S02]  /*25260*/  SEL R11, RZ, 0x1, P2 ;  /* 0x00000001ff0b7807 */ /* 0x000fe40001000000 */
[----:B------:R-:W-:Y:S02]  /*25270*/  SEL R217, R217, RZ, P2 ;  /* 0x000000ffd9d97207 */ /* 0x000fe40001000000 */
[----:B------:R-:W-:Y:S01]  /*25280*/  LOP3.LUT R218, R218, R11, RZ, 0x3c, !PT ;  /* 0x0000000bdada7212 */ /* 0x000fe200078e3cff */
[----:B------:R-:W-:Y:S02]  /*25290*/  @!P1 VIADD R11, R0, 0x38860 ;  /* 0x00038860000b9836 */ /* 0x000fe40000000000 */
[----:B------:R-:W-:Y:S01]  /*252a0*/  HGMMA.64x256x16.F32.BF16 R24, R208, gdesc[UR4].tnspB, R24, gsb0 ;  /* 0x43e00004d0187df0 */ /* 0x000fe20008001818 */
[----:B------:R-:W-:Y:S01]  /*252b0*/  R2UR UR6, R6 ;  /* 0x00000000060672ca */ /* 0x000fe200000e0000 */
[----:B------:R-:W-:Y:S01]  /*252c0*/  VIADD R6, R2, 0x100 ;  /* 0x0000010002067836 */ /* 0x000fe20000000000 */
[----:B------:R-:W-:Y:S01]  /*252d0*/  R2UR UR7, R7 ;  /* 0x00000000070772ca */ /* 0x000fe200000e0000 */
[----:B------:R-:W-:Y:S01]  /*252e0*/  IMAD.MOV.U32 R7, RZ, RZ, 0x40000040 ;  /* 0x40000040ff077424 */ /* 0x000fe200078e00ff */
[----:B------:R-:W-:Y:S01]  /*252f0*/  @!P1 PRMT R11, RZ, 0x654, R11 ;  /* 0x00000654ff0b9816 */ /* 0x000fe2000000000b */
[----:B------:R-:W-:Y:S01]  /*25300*/  IMAD.MOV.U32 R0, RZ, RZ, -0x800000 ;  /* 0xff800000ff007424 */ /* 0x000fe200078e00ff */
[----:B------:R-:W-:-:S02]  /*25310*/  WARPGROUP.DEPBAR.LE gsb0, 0x0 ;  /* 0x00008000000079c5 */ /* 0x000fc40000010000 */
[----:B------:R-:W-:-:S15]  /*25320*/  WARPGROUP.ARRIVE ;  /* 0x00000000000079c5 */ /* 0x000fde0000000000 */
[----:B------:R-:W-:-:S04]  /*25330*/  NOP ;  /* 0x0000000000007918 */ /* 0x000fc80000000000 */
[----:B------:R-:W-:Y:S01]  /*25340*/  HGMMA.64x256x16.F32.BF16 R24, R204, gdesc[UR4].tnspB, R24, gsb0 ;  /* 0x43e00004cc187df0 */ /* 0x000fe20008001818 */
[----:B------:R-:W-:Y:S01]  /*25350*/  R2UR UR6, R6 ;  /* 0x00000000060672ca */ /* 0x000fe200000e0000 */
[----:B------:R-:W-:Y:S01]  /*25360*/  VIADD R6, R2, 0x180 ;  /* 0x0000018002067836 */ /* 0x000fe20000000000 */
[----:B------:R-:W-:Y:S01]  /*25370*/  R2UR UR7, R7 ;  /* 0x00000000070772ca */ /* 0x000fe200000e0000 */
[----:B------:R-:W-:Y:S02]  /*25380*/  IMAD.MOV.U32 R7, RZ, RZ, 0x40000040 ;  /* 0x40000040ff077424 */ /* 0x000fe400078e00ff */
[----:B--2---:R-:W-:-:S05]  /*25390*/  VIADD R16, R16, 0x1 ;  /* 0x0000000110107836 */ /* 0x004fca0000000000 */
[----:B------:R-:W-:Y:S01]  /*253a0*/  STL [R1+0x68], R16 ;  /* 0x0000681001007387 */ /* 0x000fe20000100800 */
[----:B------:R-:W-:Y:S02]  /*253b0*/  WARPGROUP.DEPBAR.LE gsb0, 0x0 ;  /* 0x00008000000079c5 */ /* 0x000fe40000010000 */
[----:B------:R-:W-:-:S14]  /*253c0*/  WARPGROUP.ARRIVE ;  /* 0x00000000000079c5 */ /* 0x000fdc0000000000 */
[----:B------:R-:W-:Y:S01]  /*253d0*/  HGMMA.64x256x16.F32.BF16 R24, R200, gdesc[UR4].tnspB, R24, gsb0 ;  /* 0x43e00004c8187df0 */ /* 0x000fe20008001818 */
[----:B------:R-:W-:Y:S01]  /*253e0*/  R2UR UR6, R6 ;  /* 0x00000000060672ca */ /* 0x000fe200000e0000 */
[----:B------:R-:W-:Y:S01]  /*253f0*/  VIADD R6, R2, 0x200 ;  /* 0x0000020002067836 */ /* 0x000fe20000000000 */
[----:B------:R-:W-:Y:S01]  /*25400*/  R2UR UR7, R7 ;  /* 0x00000000070772ca */ /* 0x000fe200000e0000 */
[----:B------:R-:W-:Y:S01]  /*25410*/  IMAD.MOV.U32 R7, RZ, RZ, 0x40000040 ;  /* 0x40000040ff077424 */ /* 0x000fe200078e00ff */
[----:B------:R-:W0:Y:S02]  /*25420*/  SHFL.BFLY PT, R2, R15, 0x2, 0x1f ;  /* 0x0c401f000f027f89 */ /* 0x000e2400000e0000 */
[----:B0-----:R-:W-:Y:S01]  /*25430*/  FADD.FTZ R2, R2, R15 ;  /* 0x0000000f02027221 */ /* 0x001fe20000010000 */
[----:B------:R-:W-:Y:S02]  /*25440*/  WARPGROUP.DEPBAR.LE gsb0, 0x0 ;  /* 0x00008000000079c5 */ /* 0x000fe40000010000 */
[----:B------:R-:W-:-:S15]  /*25450*/  WARPGROUP.ARRIVE ;  /* 0x00000000000079c5 */ /* 0x000fde0000000000 */
[----:B------:R-:W-:-:S03]  /*25460*/  NOP ;  /* 0x0000000000007918 */ /* 0x000fc60000000000 */
[----:B------:R-:W-:Y:S01]  /*25470*/  HGMMA.64x256x16.F32.BF16 R24, R196, gdesc[UR4].tnspB, R24, gsb0 ;  /* 0x43e00004c4187df0 */ /* 0x000fe20008001818 */
[----:B------:R-:W-:Y:S02]  /*25480*/  R2UR UR6, R6 ;  /* 0x00000000060672ca */ /* 0x000fe400000e0000 */
[----:B------:R-:W-:Y:S02]  /*25490*/  R2UR UR7, R7 ;  /* 0x00000000070772ca */ /* 0x000fe400000e0000 */
[----:B------:R-:W0:Y:S02]  /*254a0*/  SHFL.BFLY PT, R7, R14, 0x2, 0x1f ;  /* 0x0c401f000e077f89 */ /* 0x000e2400000e0000 */
[----:B0-----:R-:W-:Y:S02]  /*254b0*/  FADD.FTZ R6, R7, R14 ;  /* 0x0000000e07067221 */ /* 0x001fe40000010000 */
[----:B------:R-:W0:Y:S04]  /*254c0*/  SHFL.BFLY PT, R7, R2, 0x1, 0x1f ;  /* 0x0c201f0002077f89 */ /* 0x000e2800000e0000 */
[----:B------:R-:W1:Y:S01]  /*254d0*/  SHFL.BFLY PT, R9, R6, 0x1, 0x1f ;  /* 0x0c201f0006097f89 */ /* 0x000e6200000e0000 */
[----:B0-----:R-:W-:Y:S01]  /*254e0*/  FADD.FTZ R12, R2, R7 ;  /* 0x00000007020c7221 */ /* 0x001fe20000010000 */
[----:B------:R-:W-:-:S02]  /*254f0*/  IMAD.MOV.U32 R7, RZ, RZ, RZ ;  /* 0x000000ffff077224 */ /* 0x000fc400078e00ff */
[----:B------:R-:W-:Y:S02]  /*25500*/  IMAD.MOV.U32 R2, RZ, RZ, RZ ;  /* 0x000000ffff027224 */ /* 0x000fe400078e00ff */
        /* <DEDUP_REMOVED lines=8> */
[----:B------:R-:W2:Y:S01]  /*25590*/  @P0 MUFU.RCP R7, R12 ;  /* 0x0000000c00070308 */ /* 0x000ea20000001000 */
[----:B0-----:R-:W-:-:S04]  /*255a0*/  @P0 FMUL.FTZ R9, R9, 0.69314718246459960938 ;  /* 0x3f31721809090820 */ /* 0x001fc80000410000 */
[----:B------:R-:W-:Y:S01]  /*255b0*/  @P0 FFMA.FTZ R6, R8, R5, R9 ;  /* 0x0000000508060223 */ /* 0x000fe20000010009 */
[----:B------:R-:W-:Y:S02]  /*255c0*/  PLOP3.LUT P0, PT, PT, PT, PT, 0x8, 0x0 ;  /* 0x000000000000781c */ /* 0x000fe40003f0e170 */
[----:B------:R-:W0:Y:S01]  /*255d0*/  @P3 MUFU.RCP R2, R13 ;  /* 0x0000000d00023308 */ /* 0x000e220000001000 */
[----:B-1----:R-:W-:-:S04]  /*255e0*/  @P3 FMUL.FTZ R3, R10, 0.69314718246459960938 ;  /* 0x3f3172180a033820 */ /* 0x002fc80000410000 */
[----:B------:R-:W-:Y:S01]  /*255f0*/  @P3 FFMA.FTZ R0, R14, R4, R3 ;  /* 0x000000040e003223 */ /* 0x000fe20000010003 */
[----:B------:R-:W-:Y:S02]  /*25600*/  WARPGROUP.DEPBAR.LE gsb0, 0x0 ;  /* 0x00008000000079c5 */ /* 0x000fe40000010000 */
[----:B------:R-:W-:-:S06]  /*25610*/  WARPGROUP.ARRIVE ;  /* 0x00000000000079c5 */ /* 0x000fcc0000000000 */
[----:B------:R-:W-:Y:S03]  /*25620*/  HGMMA.64x256x16.F32.BF16 R24, R192, gdesc[UR4].tnspB, R24, gsb0 ;  /* 0x43e00004c0187df0 */ /* 0x000fe60008001818 */
[----:B------:R-:W-:Y:S02]  /*25630*/  WARPGROUP.DEPBAR.LE gsb0, 0x0 ;  /* 0x00008000000079c5 */ /* 0x000fe40000010000 */
[-C--:B--2---:R-:W-:Y:S01]  /*25640*/  FMUL.FTZ R8, R24, R7.reuse ;  /* 0x0000000718087220 */ /* 0x084fe20000410000 */
        /* <DEDUP_REMOVED lines=64> */
[-C--:B0-----:R-:W-:Y:S01]  /*25a50*/  FMUL.FTZ R15, R47, R2.reuse ;  /* 0x000000022f0f7220 */ /* 0x081fe20000410000 */
        /* <DEDUP_REMOVED lines=63> */
.L_x_2985:
        /* <DEDUP_REMOVED lines=9> */
[----:B------:R-:W2:Y:S01]  /*25ee0*/  LDL R2, [R1+0x94] ;  /* 0x0000940001027983 */ /* 0x000ea20000100800 */
[----:B------:R-:W-:Y:S01]  /*25ef0*/  F2FP.BF16.F32.PACK_AB R8, R25, R8 ;  /* 0x000000081908723e */ /* 0x000fe200000010ff */
[----:B------:R-:W-:Y:S01]  /*25f00*/  ULDC.64 UR4, c[0x0][0xc00] ;  /* 0x0003000000047ab9 */ /* 0x000fe20000000a00 */
[----:B------:R-:W-:Y:S01]  /*25f10*/  F2FP.BF16.F32.PACK_AB R9, R27, R9 ;  /* 0x000000091b09723e */ /* 0x000fe200000010ff */
[----:B------:R-:W3:Y:S01]  /*25f20*/  S2R R81, SR_SWINHI ;  /* 0x0000000000517919 */ /* 0x000ee20000002f00 */
[----:B------:R-:W-:Y:S01]  /*25f30*/  F2FP.BF16.F32.PACK_AB R10, R29, R10 ;  /* 0x0000000a1d0a723e */ /* 0x000fe200000010ff */
[----:B------:R-:W-:Y:S01]  /*25f40*/  ULDC.64 UR6, c[0x0][0x208] ;  /* 0x0000820000067ab9 */ /* 0x000fe20000000a00 */
        /* <DEDUP_REMOVED lines=15> */
[----:B------:R-:W-:Y:S02]  /*26040*/  MOV R20, R16 ;  /* 0x0000001000147202 */ /* 0x000fe40000000f00 */
[----:B---3--:R-:W-:Y:S02]  /*26050*/  MOV R21, R81 ;  /* 0x0000005100157202 */ /* 0x008fe40000000f00 */
[----:B------:R-:W-:Y:S02]  /*26060*/  F2FP.BF16.F32.PACK_AB R146, R149, R148 ;  /* 0x000000949592723e */ /* 0x000fe400000010ff */
[----:B------:R-:W-:Y:S01]  /*26070*/  F2FP.BF16.F32.PACK_AB R147, R151, R150 ;  /* 0x000000969793723e */ /* 0x000fe200000010ff */
[----:B------:R-:W-:Y:S01]  /*26080*/  BAR.SYNC.DEFER_BLOCKING 0x1, 0x100 ;  /* 0x0044000000007b1d */ /* 0x000fe20000010000 */
[----:B--2---:R-:W-:-:S03]  /*26090*/  IMAD.WIDE R122, R2, 0x2, R20 ;  /* 0x00000002027a7825 */ /* 0x004fc600078e0214 */
[C---:B------:R-:W-:Y:S02]  /*260a0*/  IADD3 R89, P1, R122.reuse, 0x20, RZ ;  /* 0x000000207a597810 */ /* 0x040fe40007f3e0ff */
[----:B------:R-:W-:Y:S02]  /*260b0*/  IADD3 R101, P3, R122, 0x4000, RZ ;  /* 0x000040007a657810 */ /* 0x000fe40007f7e0ff */
[----:B------:R-:W-:Y:S02]  /*260c0*/  LOP3.LUT R88, R89, 0x380, RZ, 0xc0, !PT ;  /* 0x0000038059587812 */ /* 0x000fe400078ec0ff */
[----:B------:R-:W-:Y:S02]  /*260d0*/  LOP3.LUT R100, R101, 0x380, RZ, 0xc0, !PT ;  /* 0x0000038065647812 */ /* 0x000fe400078ec0ff */
[----:B------:R-:W-:Y:S02]  /*260e0*/  SHF.R.U64 R88, R88, 0x3, RZ ;  /* 0x0000000358587819 */ /* 0x000fe400000012ff */
[----:B------:R-:W-:-:S02]  /*260f0*/  IADD3 R93, P0, R122, 0x40, RZ ;  /* 0x000000407a5d7810 */ /* 0x000fc40007f1e0ff */
[----:B------:R-:W-:Y:S01]  /*26100*/  LOP3.LUT R88, R88, R89, RZ, 0x3c, !PT ;  /* 0x0000005958587212 */ /* 0x000fe200078e3cff */
[----:B------:R-:W-:Y:S01]  /*26110*/  IMAD.X R89, RZ, RZ, R123, P1 ;  /* 0x000000ffff597224 */ /* 0x000fe200008e067b */
[C---:B------:R-:W-:Y:S02]  /*26120*/  IADD3 R97, P4, R122.reuse, 0x60, RZ ;  /* 0x000000607a617810 */ /* 0x040fe40007f9e0ff */
[C---:B------:R-:W-:Y:S02]  /*26130*/  IADD3 R105, P6, R122.reuse, 0x4020, RZ ;  /* 0x000040207a697810 */ /* 0x040fe40007fde0ff */
[C---:B------:R-:W-:Y:S02]  /*26140*/  IADD3 R107, P5, R122.reuse, 0x4040, RZ ;  /* 0x000040407a6b7810 */ /* 0x040fe40007fbe0ff */
[C---:B------:R-:W-:Y:S02]  /*26150*/  IADD3 R108, P2, R122.reuse, 0x4060, RZ ;  /* 0x000040607a6c7810 */ /* 0x040fe40007f5e0ff */
[----:B------:R-:W-:-:S02]  /*26160*/  IADD3 R110, P1, R122, 0x8000, RZ ;  /* 0x000080007a6e7810 */ /* 0x000fc40007f3e0ff */
[----:B------:R-:W-:Y:S02]  /*26170*/  SHF.R.U64 R100, R100, 0x3, RZ ;  /* 0x0000000364647819 */ /* 0x000fe400000012ff */
[----:B------:R-:W-:Y:S02]  /*26180*/  LOP3.LUT R92, R93, 0x380, RZ, 0xc0, !PT ;  /* 0x000003805d5c7812 */ /* 0x000fe400078ec0ff */
[----:B------:R-:W-:Y:S02]  /*26190*/  LOP3.LUT R96, R97, 0x380, RZ, 0xc0, !PT ;  /* 0x0000038061607812 */ /* 0x000fe400078ec0ff */
[----:B------:R-:W-:Y:S02]  /*261a0*/  LOP3.LUT R104, R105, 0x380, RZ, 0xc0, !PT ;  /* 0x0000038069687812 */ /* 0x000fe400078ec0ff */
[----:B------:R-:W-:Y:S02]  /*261b0*/  LOP3.LUT R106, R107, 0x380, RZ, 0xc0, !PT ;  /* 0x000003806b6a7812 */ /* 0x000fe400078ec0ff */
[----:B------:R-:W-:-:S02]  /*261c0*/  LOP3.LUT R109, R108, 0x380, RZ, 0xc0, !PT ;  /* 0x000003806c6d7812 */ /* 0x000fc400078ec0ff */
[----:B------:R-:W-:Y:S02]  /*261d0*/  LOP3.LUT R111, R110, 0x380, RZ, 0xc0, !PT ;  /* 0x000003806e6f7812 */ /* 0x000fe400078ec0ff */
[----:B------:R-:W-:Y:S01]  /*261e0*/  LOP3.LUT R100, R100, R101, RZ, 0x3c, !PT ;  /* 0x0000006564647212 */ /* 0x000fe200078e3cff */
[----:B------:R-:W-:Y:S01]  /*261f0*/  IMAD.X R101, RZ, RZ, R123, P3 ;  /* 0x000000ffff657224 */ /* 0x000fe200018e067b */
[----:B------:R-:W-:Y:S02]  /*26200*/  LOP3.LUT R81, R122, 0x380, RZ, 0xc0, !PT ;  /* 0x000003807a517812 */ /* 0x000fe400078ec0ff */
[----:B------:R-:W-:Y:S02]  /*26210*/  SHF.R.U64 R92, R92, 0x3, RZ ;  /* 0x000000035c5c7819 */ /* 0x000fe400000012ff */
[----:B------:R-:W-:Y:S02]  /*26220*/  SHF.R.U64 R96, R96, 0x3, RZ ;  /* 0x0000000360607819 */ /* 0x000fe400000012ff */
[----:B------:R-:W-:-:S02]  /*26230*/  SHF.R.U64 R104, R104, 0x3, RZ ;  /* 0x0000000368687819 */ /* 0x000fc400000012ff */
[----:B------:R-:W-:Y:S02]  /*26240*/  SHF.R.U64 R106, R106, 0x3, RZ ;  /* 0x000000036a6a7819 */ /* 0x000fe400000012ff */
[----:B------:R-:W-:Y:S02]  /*26250*/  SHF.R.U64 R109, R109, 0x3, RZ ;  /* 0x000000036d6d7819 */ /* 0x000fe400000012ff */
[----:B------:R-:W-:Y:S02]  /*26260*/  SHF.R.U64 R111, R111, 0x3, RZ ;  /* 0x000000036f6f7819 */ /* 0x000fe400000012ff */
[----:B------:R-:W-:Y:S02]  /*26270*/  IADD3 R42, P3, R122, 0x8060, RZ ;  /* 0x000080607a2a7810 */ /* 0x000fe40007f7e0ff */
        /* <DEDUP_REMOVED lines=13> */
[----:B------:R-:W-:Y:S01]  /*26350*/  LOP3.LUT R80, R42, 0x380, RZ, 0xc0, !PT ;  /* 0x000003802a507812 */ /* 0x000fe200078ec0ff */
[----:B------:R-:W-:Y:S01]  /*26360*/  IMAD.X R117, RZ, RZ, R123, P3 ;  /* 0x000000ffff757224 */ /* 0x000fe200018e067b */
[----:B------:R-:W-:-:S02]  /*26370*/  IADD3 R112, P0, R122, 0x8020, RZ ;  /* 0x000080207a707810 */ /* 0x000fc40007f1e0ff */
[C---:B------:R-:W-:Y:S02]  /*26380*/  IADD3 R114, P4, R122.reuse, 0x8040, RZ ;  /* 0x000080407a727810 */ /* 0x040fe40007f9e0ff */
[C---:B-1----:R-:W-:Y:S02]  /*26390*/  IADD3 R48, P6, R122.reuse, 0xc000, RZ ;  /* 0x0000c0007a307810 */ /* 0x042fe40007fde0ff */
[C---:B------:R-:W-:Y:S02]  /*263a0*/  IADD3 R2, P5, R122.reuse, 0xc020, RZ ;  /* 0x0000c0207a027810 */ /* 0x040fe40007fbe0ff */
[C---:B------:R-:W-:Y:S01]  /*263b0*/  IADD3 R26, P2, R122.reuse, 0xc040, RZ ;  /* 0x0000c0407a1a7810 */ /* 0x040fe20007f5e0ff */
[--C-:B------:R-:W-:Y:S01]  /*263c0*/  IMAD.X R119, RZ, RZ, R123.reuse, P6 ;  /* 0x000000ffff777224 */ /* 0x100fe200030e067b */
[----:B------:R-:W-:Y:S01]  /*263d0*/  IADD3 R30, P1, R122, 0xc060, RZ ;  /* 0x0000c0607a1e7810 */ /* 0x000fe20007f3e0ff */
[--C-:B------:R-:W-:Y:S01]  /*263e0*/  IMAD.X R121, RZ, RZ, R123.reuse, P5 ;  /* 0x000000ffff797224 */ /* 0x100fe200028e067b */
[----:B------:R-:W-:Y:S01]  /*263f0*/  LOP3.LUT R122, R81, R122, RZ, 0x3c, !PT ;  /* 0x0000007a517a7212 */ /* 0x000fe200078e3cff */
[--C-:B------:R-:W-:Y:S01]  /*26400*/  IMAD.X R81, RZ, RZ, R123.reuse, P2 ;  /* 0x000000ffff517224 */ /* 0x100fe200010e067b */
[----:B------:R-:W-:Y:S01]  /*26410*/  SHF.R.U64 R80, R80, 0x3, RZ ;  /* 0x0000000350507819 */ /* 0x000fe200000012ff */
[----:B------:R-:W-:Y:S01]  /*26420*/  IMAD.X R85, RZ, RZ, R123, P1 ;  /* 0x000000ffff557224 */ /* 0x000fe200008e067b */
[----:B------:R-:W-:-:S02]  /*26430*/  MOV R122, R122 ;  /* 0x0000007a007a7202 */ /* 0x000fc40000000f00 */
[----:B------:R-:W-:Y:S02]  /*26440*/  LOP3.LUT R84, R48, 0x380, RZ, 0xc0, !PT ;  /* 0x0000038030547812 */ /* 0x000fe400078ec0ff */
[----:B------:R-:W-:Y:S01]  /*26450*/  LOP3.LUT R116, R80, R42, RZ, 0x3c, !PT ;  /* 0x0000002a50747212 */ /* 0x000fe200078e3cff */
[----:B------:R1:W-:Y:S01]  /*26460*/  STSM.16.M88.4 [R122], R8 ;  /* 0x000000087a007844 */ /* 0x0003e20000000200 */
[----:B------:R-:W-:Y:S02]  /*26470*/  LOP3.LUT R25, R2, 0x380, RZ, 0xc0, !PT ;  /* 0x0000038002197812 */ /* 0x000fe400078ec0ff */
[----:B------:R-:W-:Y:S02]  /*26480*/  LOP3.LUT R27, R26, 0x380, RZ, 0xc0, !PT ;  /* 0x000003801a1b7812 */ /* 0x000fe400078ec0ff */
[----:B------:R-:W-:Y:S02]  /*26490*/  LOP3.LUT R42, R30, 0x380, RZ, 0xc0, !PT ;  /* 0x000003801e2a7812 */ /* 0x000fe400078ec0ff */
[----:B------:R-:W-:-:S02]  /*264a0*/  LOP3.LUT R113, R112, 0x380, RZ, 0xc0, !PT ;  /* 0x0000038070717812 */ /* 0x000fc400078ec0ff */
[----:B------:R-:W-:Y:S02]  /*264b0*/  LOP3.LUT R115, R114, 0x380, RZ, 0xc0, !PT ;  /* 0x0000038072737812 */ /* 0x000fe400078ec0ff */
[----:B------:R-:W-:Y:S02]  /*264c0*/  SHF.R.U64 R84, R84, 0x3, RZ ;  /* 0x0000000354547819 */ /* 0x000fe400000012ff */
[----:B------:R-:W-:Y:S02]  /*264d0*/  SHF.R.U64 R25, R25, 0x3, RZ ;  /* 0x0000000319197819 */ /* 0x000fe400000012ff */
[----:B------:R-:W-:Y:S02]  /*264e0*/  SHF.R.U64 R27, R27, 0x3, RZ ;  /* 0x000000031b1b7819 */ /* 0x000fe400000012ff */
[----:B------:R-:W-:Y:S02]  /*264f0*/  SHF.R.U64 R42, R42, 0x3, RZ ;  /* 0x000000032a2a7819 */ /* 0x000fe400000012ff */
[----:B------:R-:W-:-:S02]  /*26500*/  MOV R88, R88 ;  /* 0x0000005800587202 */ /* 0x000fc40000000f00 */
[----:B-1----:R-:W-:Y:S02]  /*26510*/  F2FP.BF16.F32.PACK_AB R8, R33, R12 ;  /* 0x0000000c2108723e */ /* 0x002fe400000010ff */
[----:B------:R-:W-:Y:S02]  /*26520*/  F2FP.BF16.F32.PACK_AB R9, R35, R34 ;  /* 0x000000222309723e */ /* 0x000fe400000010ff */
[----:B------:R-:W-:Y:S02]  /*26530*/  F2FP.BF16.F32.PACK_AB R10, R37, R14 ;  /* 0x0000000e250a723e */ /* 0x000fe400000010ff */
[----:B------:R-:W-:Y:S02]  /*26540*/  F2FP.BF16.F32.PACK_AB R11, R39, R38 ;  /* 0x00000026270b723e */ /* 0x000fe400000010ff */
[----:B------:R-:W-:Y:S02]  /*26550*/  SHF.R.U64 R113, R113, 0x3, RZ ;  /* 0x0000000371717819 */ /* 0x000fe400000012ff */
[----:B------:R-:W-:Y:S01]  /*26560*/  MOV R92, R92 ;  /* 0x0000005c005c7202 */ /* 0x000fe20000000f00 */
[----:B------:R1:W-:Y:S01]  /*26570*/  STSM.16.M88.4 [R88], R8 ;  /* 0x0000000858007844 */ /* 0x0003e20000000200 */
[----:B------:R-:W-:-:S02]  /*26580*/  F2FP.BF16.F32.PACK_AB R12, R41, R24 ;  /* 0x00000018290c723e */ /* 0x000fc400000010ff */
[----:B------:R-:W-:Y:S02]  /*26590*/  F2FP.BF16.F32.PACK_AB R14, R45, R28 ;  /* 0x0000001c2d0e723e */ /* 0x000fe400000010ff */
[----:B------:R-:W-:Y:S02]  /*265a0*/  SHF.R.U64 R115, R115, 0x3, RZ ;  /* 0x0000000373737819 */ /* 0x000fe400000012ff */
[----:B------:R-:W-:Y:S01]  /*265b0*/  LOP3.LUT R118, R84, R48, RZ, 0x3c, !PT ;  /* 0x0000003054767212 */ /* 0x000fe200078e3cff */
[----:B------:R2:W-:Y:S01]  /*265c0*/  STSM.16.M88.4 [R92], R12 ;  /* 0x0000000c5c007844 */ /* 0x0005e20000000200 */
[----:B------:R-:W-:Y:S01]  /*265d0*/  LOP3.LUT R120, R25, R2, RZ, 0x3c, !PT ;  /* 0x0000000219787212 */ /* 0x000fe200078e3cff */
[----:B------:R-:W3:Y:S01]  /*265e0*/  LDC R48, c[0x0][0xbe8] ;  /* 0x0002fa00ff307b82 */ /* 0x000ee20000000800 */
[----:B------:R-:W-:Y:S01]  /*265f0*/  LOP3.LUT R80, R27, R26, RZ, 0x3c, !PT ;  /* 0x0000001a1b507212 */ /* 0x000fe200078e3cff */
[----:B------:R-:W-:Y:S01]  /*26600*/  IMAD.SHL.U32 R2, R236, 0x4, RZ ;  /* 0x00000004ec027824 */ /* 0x000fe200078e00ff */
[----:B------:R-:W-:-:S02]  /*26610*/  LOP3.LUT R84, R42, R30, RZ, 0x3c, !PT ;  /* 0x0000001e2a547212 */ /* 0x000fc400078e3cff */
[----:B------:R-:W-:Y:S02]  /*26620*/  MOV R96, R96 ;  /* 0x0000006000607202 */ /* 0x000fe40000000f00 */
[----:B------:R-:W-:Y:S02]  /*26630*/  F2FP.BF16.F32.PACK_AB R24, R3, R160 ;  /* 0x000000a00318723e */ /* 0x000fe400000010ff */
[----:B------:R-:W-:Y:S02]  /*26640*/  F2FP.BF16.F32.PACK_AB R25, R5, R4 ;  /* 0x000000040519723e */ /* 0x000fe400000010ff */
[----:B------:R-:W-:Y:S02]  /*26650*/  F2FP.BF16.F32.PACK_AB R26, R53, R161 ;  /* 0x000000a1351a723e */ /* 0x000fe400000010ff */
[----:B------:R-:W-:Y:S02]  /*26660*/  F2FP.BF16.F32.PACK_AB R27, R55, R54 ;  /* 0x00000036371b723e */ /* 0x000fe400000010ff */
[----:B------:R-:W-:Y:S01]  /*26670*/  LOP3.LUT R112, R113, R112, RZ, 0x3c, !PT ;  /* 0x0000007071707212 */ /* 0x000fe200078e3cff */
[----:B------:R-:W-:Y:S01]  /*26680*/  IMAD.X R113, RZ, RZ, R123, P0 ;  /* 0x000000ffff717224 */ /* 0x000fe200000e067b */
[----:B------:R-:W-:Y:S01]  /*26690*/  MOV R100, R100 ;  /* 0x0000006400647202 */ /* 0x000fe20000000f00 */
[----:B------:R-:W-:Y:S01]  /*266a0*/  STSM.16.M88.4 [R96], R24 ;  /* 0x0000001860007844 */ /* 0x000fe20000000200 */
[----:B------:R-:W-:-:S02]  /*266b0*/  F2FP.BF16.F32.PACK_AB R28, R57, R162 ;  /* 0x000000a2391c723e */ /* 0x000fc400000010ff */
[----:B------:R-:W-:Y:S02]  /*266c0*/  F2FP.BF16.F32.PACK_AB R30, R61, R163 ;  /* 0x000000a33d1e723e */ /* 0x000fe400000010ff */
[----:B------:R-:W-:Y:S01]  /*266d0*/  LOP3.LUT R114, R115, R114, RZ, 0x3c, !PT ;  /* 0x0000007273727212 */ /* 0x000fe200078e3cff */
[----:B------:R-:W-:Y:S01]  /*266e0*/  IMAD.X R115, RZ, RZ, R123, P4 ;  /* 0x000000ffff737224 */ /* 0x000fe200020e067b */
[----:B------:R-:W-:Y:S01]  /*266f0*/  MOV R104, R104 ;  /* 0x0000006800687202 */ /* 0x000fe20000000f00 */
[----:B------:R-:W-:Y:S01]  /*26700*/  STSM.16.M88.4 [R100], R28 ;  /* 0x0000001c64007844 */ /* 0x000fe20000000200 */
[----:B-1----:R-:W-:Y:S02]  /*26710*/  F2FP.BF16.F32.PACK_AB R8, R65, R164 ;  /* 0x000000a44108723e */ /* 0x002fe400000010ff */
[----:B------:R-:W-:Y:S02]  /*26720*/  F2FP.BF16.F32.PACK_AB R9, R67, R66 ;  /* 0x000000424309723e */ /* 0x000fe400000010ff */
[----:B------:R-:W-:-:S02]  /*26730*/  F2FP.BF16.F32.PACK_AB R10, R69, R165 ;  /* 0x000000a5450a723e */ /* 0x000fc400000010ff */
[----:B------:R-:W-:Y:S02]  /*26740*/  F2FP.BF16.F32.PACK_AB R11, R71, R70 ;  /* 0x00000046470b723e */ /* 0x000fe400000010ff */
[----:B------:R-:W-:Y:S02]  /*26750*/  MOV R106, R106 ;  /* 0x0000006a006a7202 */ /* 0x000fe40000000f00 */
[----:B--2---:R-:W-:Y:S01]  /*26760*/  F2FP.BF16.F32.PACK_AB R12, R73, R166 ;  /* 0x000000a6490c723e */ /* 0x004fe200000010ff */
[----:B------:R1:W-:Y:S01]  /*26770*/  STSM.16.M88.4 [R104], R8 ;  /* 0x0000000868007844 */ /* 0x0003e20000000200 */
[----:B------:R-:W-:Y:S02]  /*26780*/  F2FP.BF16.F32.PACK_AB R13, R75, R74 ;  /* 0x0000004a4b0d723e */ /* 0x000fe400000010ff */
[----:B------:R-:W-:Y:S02]  /*26790*/  F2FP.BF16.F32.PACK_AB R14, R77, R167 ;  /* 0x000000a74d0e723e */ /* 0x000fe400000010ff */
[----:B------:R-:W-:-:S02]  /*267a0*/  F2FP.BF16.F32.PACK_AB R15, R79, R78 ;  /* 0x0000004e4f0f723e */ /* 0x000fc400000010ff */
[----:B------:R-:W-:Y:S02]  /*267b0*/  MOV R108, R108 ;  /* 0x0000006c006c7202 */ /* 0x000fe40000000f00 */
[----:B------:R-:W-:Y:S01]  /*267c0*/  F2FP.BF16.F32.PACK_AB R33, R83, R82 ;  /* 0x000000525321723e */ /* 0x000fe200000010ff */
[----:B------:R2:W-:Y:S01]  /*267d0*/  STSM.16.M88.4 [R106], R12 ;  /* 0x0000000c6a007844 */ /* 0x0005e20000000200 */
[----:B------:R-:W-:Y:S02]  /*267e0*/  F2FP.BF16.F32.PACK_AB R34, R40, R169 ;  /* 0x000000a92822723e */ /* 0x000fe400000010ff */
[----:B------:R-:W-:Y:S02]  /*267f0*/  F2FP.BF16.F32.PACK_AB R35, R87, R86 ;  /* 0x000000565723723e */ /* 0x000fe400000010ff */
[----:B------:R-:W-:Y:S02]  /*26800*/  MOV R110, R110 ;  /* 0x0000006e006e7202 */ /* 0x000fe40000000f00 */
[----:B------:R-:W-:Y:S01]  /*26810*/  F2FP.BF16.F32.PACK_AB R40, R56, R170 ;  /* 0x000000aa3828723e */ /* 0x000fe200000010ff */
[----:B------:R-:W-:Y:S01]  /*26820*/  STSM.16.M88.4 [R108], R32 ;  /* 0x000000206c007844 */ /* 0x000fe20000000200 */
[----:B------:R-:W-:-:S02]  /*26830*/  F2FP.BF16.F32.PACK_AB R41, R91, R90 ;  /* 0x0000005a5b29723e */ /* 0x000fc400000010ff */
[----:B------:R-:W-:Y:S02]  /*26840*/  F2FP.BF16.F32.PACK_AB R42, R152, R171 ;  /* 0x000000ab982a723e */ /* 0x000fe400000010ff */
[----:B------:R-:W-:Y:S02]  /*26850*/  MOV R112, R112 ;  /* 0x0000007000707202 */ /* 0x000fe40000000f00 */
[----:B------:R-:W-:Y:S01]  /*26860*/  F2FP.BF16.F32.PACK_AB R56, R153, R172 ;  /* 0x000000ac9938723e */ /* 0x000fe200000010ff */
[----:B------:R-:W-:Y:S01]  /*26870*/  STSM.16.M88.4 [R110], R40 ;  /* 0x000000286e007844 */ /* 0x000fe20000000200 */
[----:B------:R-:W-:Y:S02]  /*26880*/  F2FP.BF16.F32.PACK_AB R57, R99, R98 ;  /* 0x000000626339723e */ /* 0x000fe400000010ff */
[----:B------:R-:W-:Y:S02]  /*26890*/  MOV R114, R114 ;  /* 0x0000007200727202 */ /* 0x000fe40000000f00 */
[----:B-1----:R-:W-:Y:S01]  /*268a0*/  F2FP.BF16.F32.PACK_AB R8, R155, R174 ;  /* 0x000000ae9b08723e */ /* 0x002fe200000010ff */
[----:B------:R-:W-:Y:S01]  /*268b0*/  STSM.16.M88.4 [R112], R56 ;  /* 0x0000003870007844 */ /* 0x000fe20000000200 */
[----:B------:R-:W-:-:S02]  /*268c0*/  F2FP.BF16.F32.PACK_AB R9, R36, R7 ;  /* 0x000000072409723e */ /* 0x000fc400000010ff */
[----:B------:R-:W-:Y:S02]  /*268d0*/  F2FP.BF16.F32.PACK_AB R10, R156, R175 ;  /* 0x000000af9c0a723e */ /* 0x000fe400000010ff */
[----:B------:R-:W-:Y:S02]  /*268e0*/  F2FP.BF16.F32.PACK_AB R11, R47, R44 ;  /* 0x0000002c2f0b723e */ /* 0x000fe400000010ff */
[----:B------:R-:W-:Y:S02]  /*268f0*/  MOV R116, R116 ;  /* 0x0000007400747202 */ /* 0x000fe40000000f00 */
[----:B--2---:R-:W-:Y:S01]  /*26900*/  F2FP.BF16.F32.PACK_AB R12, R157, R176 ;  /* 0x000000b09d0c723e */ /* 0x004fe200000010ff */
[----:B------:R-:W-:Y:S01]  /*26910*/  STSM.16.M88.4 [R114], R8 ;  /* 0x0000000872007844 */ /* 0x000fe20000000200 */
[----:B------:R-:W-:Y:S02]  /*26920*/  F2FP.BF16.F32.PACK_AB R13, R60, R52 ;  /* 0x000000343c0d723e */ /* 0x000fe400000010ff */
[----:B------:R-:W-:-:S02]  /*26930*/  F2FP.BF16.F32.PACK_AB R14, R158, R177 ;  /* 0x000000b19e0e723e */ /* 0x000fc400000010ff */
[----:B------:R-:W-:Y:S02]  /*26940*/  F2FP.BF16.F32.PACK_AB R15, R68, R64 ;  /* 0x00000040440f723e */ /* 0x000fe400000010ff */
[----:B------:R-:W-:Y:S02]  /*26950*/  IADD3 R4, P1, R2, UR4, RZ ;  /* 0x0000000402047c10 */ /* 0x000fe4000ff3e0ff */
[----:B------:R-:W-:Y:S01]  /*26960*/  MOV R118, R118 ;  /* 0x0000007600767202 */ /* 0x000fe20000000f00 */
[----:B------:R1:W-:Y:S01]  /*26970*/  STSM.16.M88.4 [R116], R12 ;  /* 0x0000000c74007844 */ /* 0x0003e20000000200 */
[----:B------:R-:W-:Y:S02]  /*26980*/  F2FP.BF16.F32.PACK_AB R24, R159, R178 ;  /* 0x000000b29f18723e */ /* 0x000fe400000010ff */
[----:B------:R-:W-:Y:S02]  /*26990*/  F2FP.BF16.F32.PACK_AB R25, R76, R72 ;  /* 0x000000484c19723e */ /* 0x000fe400000010ff */
[----:B------:R-:W-:-:S02]  /*269a0*/  F2FP.BF16.F32.PACK_AB R26, R125, R179 ;  /* 0x000000b37d1a723e */ /* 0x000fc400000010ff */
[----:B------:R-:W-:Y:S02]  /*269b0*/  F2FP.BF16.F32.PACK_AB R27, R127, R126 ;  /* 0x0000007e7f1b723e */ /* 0x000fe400000010ff */
[----:B------:R-:W-:Y:S02]  /*269c0*/  ISETP.NE.U32.AND P0, PT, RZ, UR4, PT ;  /* 0x00000004ff007c0c */ /* 0x000fe4000bf05070 */
[----:B------:R-:W-:Y:S01]  /*269d0*/  MOV R120, R120 ;  /* 0x0000007800787202 */ /* 0x000fe20000000f00 */
[----:B------:R2:W-:Y:S01]  /*269e0*/  STSM.16.M88.4 [R118], R24 ;  /* 0x0000001876007844 */ /* 0x0005e20000000200 */
[----:B------:R-:W-:Y:S02]  /*269f0*/  F2FP.BF16.F32.PACK_AB R28, R129, R128 ;  /* 0x00000080811c723e */ /* 0x000fe400000010ff */
[----:B------:R-:W-:Y:S02]  /*26a00*/  F2FP.BF16.F32.PACK_AB R29, R131, R130 ;  /* 0x00000082831d723e */ /* 0x000fe400000010ff */
[----:B-1----:R-:W-:-:S02]  /*26a10*/  SHF.R.S32.HI R15, RZ, 0x1f, R236 ;  /* 0x0000001fff0f7819 */ /* 0x002fc400000114ec */
[----:B------:R-:W-:Y:S02]  /*26a20*/  F2FP.BF16.F32.PACK_AB R30, R133, R132 ;  /* 0x00000084851e723e */ /* 0x000fe400000010ff */
[----:B------:R-:W-:Y:S02]  /*26a30*/  SHF.L.U64.HI R3, R236, 0x2, R15 ;  /* 0x00000002ec037819 */ /* 0x000fe4000001020f */
[----:B------:R-:W-:Y:S02]  /*26a40*/  F2FP.BF16.F32.PACK_AB R31, R135, R134 ;  /* 0x00000086871f723e */ /* 0x000fe400000010ff */
[----:B------:R-:W-:Y:S01]  /*26a50*/  MOV R80, R80 ;  /* 0x0000005000507202 */ /* 0x000fe20000000f00 */
[----:B------:R-:W-:Y:S01]  /*26a60*/  IMAD.MOV.U32 R81, RZ, RZ, RZ ;  /* 0x000000ffff517224 */ /* 0x000fe200078e00ff */
[----:B------:R-:W-:Y:S01]  /*26a70*/  IADD3.X R5, R3, UR5, RZ, P1, !PT ;  /* 0x0000000503057c10 */ /* 0x000fe20008ffe4ff */
[----:B------:R2:W-:Y:S01]  /*26a80*/  STSM.16.M88.4 [R120], R28 ;  /* 0x0000001c78007844 */ /* 0x0005e20000000200 */
[----:B------:R-:W-:-:S02]  /*26a90*/  MOV R84, R84 ;  /* 0x0000005400547202 */ /* 0x000fc40000000f00 */
[----:B---3--:R-:W-:Y:S01]  /*26aa0*/  ISETP.NE.AND P1, PT, R48, 0x1, PT ;  /* 0x000000013000780c */ /* 0x008fe20003f25270 */
[----:B------:R2:W-:Y:S01]  /*26ab0*/  STSM.16.M88.4 [R80], R136 ;  /* 0x0000008850007844 */ /* 0x0005e20000000200 */
[----:B------:R-:W-:Y:S01]  /*26ac0*/  ISETP.NE.AND.EX P0, PT, RZ, UR5, PT, P0 ;  /* 0x00000005ff007c0c */ /* 0x000fe2000bf05300 */
[----:B------:R-:W-:Y:S02]  /*26ad0*/  ULDC.64 UR4, c[0x0][0xc08] ;  /* 0x0003020000047ab9 */ /* 0x000fe40000000a00 */
[----:B------:R-:W-:Y:S01]  /*26ae0*/  ISETP.NE.U32.AND P2, PT, RZ, UR4, PT ;  /* 0x00000004ff007c0c */ /* 0x000fe2000bf45070 */
[----:B------:R2:W-:Y:S01]  /*26af0*/  STSM.16.M88.4 [R84], R144 ;  /* 0x0000009054007844 */ /* 0x0005e20000000200 */
[----:B------:R-:W-:Y:S02]  /*26b00*/  BAR.SYNC.DEFER_BLOCKING 0x1, 0x100 ;  /* 0x0044000000007b1d */ /* 0x000fe40000010000 */
[----:B------:R-:W-:-:S06]  /*26b10*/  ISETP.NE.AND.EX P2, PT, RZ, UR5, PT, P2 ;  /* 0x00000005ff007c0c */ /* 0x000fcc000bf45320 */
[----:B------:R-:W1:Y:S08]  /*26b20*/  @P1 LDC R8, c[0x0][0xbec] ;  /* 0x0002fb00ff081b82 */ /* 0x000e700000000800 */
[----:B------:R-:W3:Y:S01]  /*26b30*/  @P1 LDC R11, c[0x0][0xbf0] ;  /* 0x0002fc00ff0b1b82 */ /* 0x000ee20000000800 */
[----:B------:R-:W-:Y:S01]  /*26b40*/  @P2 IADD3 R2, P3, R2, UR4, RZ ;  /* 0x0000000402022c10 */ /* 0x000fe2000ff7e0ff */
[----:B------:R-:W-:-:S02]  /*26b50*/  ULDC UR4, c[0x0][0xa88] ;  /* 0x0002a20000047ab9 */ /* 0x000fc40000000800 */
[----:B------:R-:W-:Y:S01]  /*26b60*/  IMAD.U32 R7, RZ, RZ, UR4 ;  /* 0x00000004ff077e24 */ /* 0x000fe2000f8e00ff */
[----:B------:R-:W-:Y:S01]  /*26b70*/  @P2 IADD3.X R3, R3, UR5, RZ, P3, !PT ;  /* 0x0000000503032c10 */ /* 0x000fe20009ffe4ff */
[----:B------:R2:W5:Y:S04]  /*26b80*/  @P0 LDG.E R81, desc[UR6][R4.64] ;  /* 0x0000000604510981 */ /* 0x000568000c1e1900 */
[----:B------:R2:W5:Y:S01]  /*26b90*/  @P2 LDG.E R7, desc[UR6][R2.64] ;  /* 0x0000000602072981 */ /* 0x000562000c1e1900 */
[----:B------:R-:W-:Y:S05]  /*26ba0*/  @P2 BRA `(.L_x_3105) ;  /* 0x0000000000142947 */ /* 0x000fea0003800000 */
[----:B------:R-:W-:Y:S05]  /*26bb0*/  @!P0 BRA `(.L_x_3105) ;  /* 0x0000000000108947 */ /* 0x000fea0003800000 */
[----:B------:R-:W-:Y:S02]  /*26bc0*/  ULDC.64 UR4, c[0x0][0x208] ;  /* 0x0000820000047ab9 */ /* 0x000fe40000000a00 */
[----:B--2---:R-:W2:Y:S04]  /*26bd0*/  LDG.E R2, desc[UR4][R4.64] ;  /* 0x0000000404027981 */ /* 0x004ea8000c1e1900 */
[----:B-----5:R-:W2:Y:S02]  /*26be0*/  LDG.E R7, desc[UR4][R4.64+0x4] ;  /* 0x0000040404077981 */ /* 0x020ea4000c1e1900 */
[----:B--2---:R-:W-:-:S07]  /*26bf0*/  IMAD.IADD R7, R7, 0x1, -R2 ;  /* 0x0000000107077824 */ /* 0x004fce00078e0a02 */
.L_x_3105:
[----:B------:R-:W4:Y:S01]  /*26c00*/  LDL.LU R86, [R1+0x64] ;  /* 0x0000640001567983 */ /* 0x000f220000300800 */
[----:B--2---:R-:W-:Y:S01]  /*26c10*/  IMAD.IADD R25, R235, 0x1, R230 ;  /* 0x00000001eb197824 */ /* 0x004fe200078e02e6 */
[----:B------:R-:W-:Y:S01]  /*26c20*/  ULDC.64 UR4, c[0x0][0xb90] ;  /* 0x0002e40000047ab9 */ /* 0x000fe20000000a00 */
[----:B-----5:R-:W-:Y:S01]  /*26c30*/  SHF.R.S32.HI R3, RZ, 0x1f, R81 ;  /* 0x0000001fff037819 */ /* 0x020fe20000011451 */
[----:B------:R-:W2:Y:S01]  /*26c40*/  LDL R26, [R1+0x90] ;  /* 0x00009000011a7983 */ /* 0x000ea20000100800 */
[----:B-1----:R-:W-:-:S04]  /*26c50*/  @P1 IMAD.HI.U32 R8, R25, R8, RZ ;  /* 0x0000000819081227 */ /* 0x002fc800078e00ff */
[----:B------:R-:W-:Y:S01]  /*26c60*/  IMAD.MOV.U32 R2, RZ, RZ, R81 ;  /* 0x000000ffff027224 */ /* 0x000fe200078e0051 */
[----:B------:R-:W2:Y:S01]  /*26c70*/  LDL R14, [R1+0x74] ;  /* 0x00007400010e7983 */ /* 0x000ea20000100800 */
[----:B------:R-:W-:Y:S01]  /*26c80*/  IMAD.MOV.U32 R9, RZ, RZ, R25 ;  /* 0x000000ffff097224 */ /* 0x000fe200078e0019 */
[----:B---3--:R-:W-:Y:S01]  /*26c90*/  @P1 SHF.R.U32.HI R9, RZ, R11, R8 ;  /* 0x0000000bff091219 */ /* 0x008fe20000011608 */
[----:B------:R-:W-:Y:S01]  /*26ca0*/  IMAD.SHL.U32 R10, R212, 0x40, RZ ;  /* 0x00000040d40a7824 */ /* 0x000fe200078e00ff */
[----:B------:R-:W-:Y:S01]  /*26cb0*/  SEL R80, R15, RZ, !P0 ;  /* 0x000000ff0f507207 */ /* 0x000fe20004000000 */
[----:B------:R-:W1:Y:S01]  /*26cc0*/  @P1 LDC R83, c[0x0][0xbec] ;  /* 0x0002fb00ff531b82 */ /* 0x000e620000000800 */
[----:B------:R-:W-:Y:S01]  /*26cd0*/  SEL R236, R236, RZ, !P0 ;  /* 0x000000ffecec7207 */ /* 0x000fe20004000000 */
[----:B------:R-:W-:Y:S02]  /*26ce0*/  IMAD R11, R237, 0x8, R10 ;  /* 0x00000008ed0b7824 */ /* 0x000fe400078e020a */
[----:B------:R-:W-:-:S02]  /*26cf0*/  IMAD.MOV R15, RZ, RZ, -R9 ;  /* 0x000000ffff0f7224 */ /* 0x000fc400078e0a09 */
[----:B------:R-:W-:Y:S01]  /*26d00*/  IMAD.WIDE R20, R11, 0x2, R20 ;  /* 0x000000020b147825 */ /* 0x000fe200078e0214 */
[----:B------:R-:W-:Y:S01]  /*26d10*/  ULDC.64 UR6, c[0x0][0x208] ;  /* 0x0000820000067ab9 */ /* 0x000fe20000000a00 */
[----:B------:R-:W3:Y:S02]  /*26d20*/  @P1 LDC R85, c[0x0][0xbf0] ;  /* 0x0002fc00ff551b82 */ /* 0x000ee40000000800 */
[----:B------:R-:W-:Y:S01]  /*26d30*/  IMAD R11, R48, R15, R25 ;  /* 0x0000000f300b7224 */ /* 0x000fe200078e0219 */
[C---:B------:R-:W-:Y:S02]  /*26d40*/  IADD3 R33, P2, R20.reuse, 0x5000, RZ ;  /* 0x0000500014217810 */ /* 0x040fe40007f5e0ff */
[----:B------:R-:W-:Y:S02]  /*26d50*/  IADD3 R29, P3, R20, 0x4000, RZ ;  /* 0x00004000141d7810 */ /* 0x000fe40007f7e0ff */
[----:B------:R-:W-:Y:S02]  /*26d60*/  LOP3.LUT R32, R33, 0x380, RZ, 0xc0, !PT ;  /* 0x0000038021207812 */ /* 0x000fe400078ec0ff */
[----:B------:R-:W-:-:S02]  /*26d70*/  LOP3.LUT R28, R29, 0x380, RZ, 0xc0, !PT ;  /* 0x000003801d1c7812 */ /* 0x000fc400078ec0ff */
[----:B------:R-:W-:Y:S02]  /*26d80*/  SHF.R.U64 R32, R32, 0x3, RZ ;  /* 0x0000000320207819 */ /* 0x000fe400000012ff */
[----:B------:R-:W-:Y:S02]  /*26d90*/  SHF.R.U64 R28, R28, 0x3, RZ ;  /* 0x000000031c1c7819 */ /* 0x000fe400000012ff */
[----:B------:R-:W-:Y:S01]  /*26da0*/  LOP3.LUT R32, R32, R33, RZ, 0x3c, !PT ;  /* 0x0000002120207212 */ /* 0x000fe200078e3cff */
[--C-:B------:R-:W-:Y:S01]  /*26db0*/  IMAD.X R33, RZ, RZ, R21.reuse, P2 ;  /* 0x000000ffff217224 */ /* 0x100fe200010e0615 */
[----:B------:R-:W-:Y:S02]  /*26dc0*/  IADD3 R61, P2, R20, 0xb000, RZ ;  /* 0x0000b000143d7810 */ /* 0x000fe40007f5e0ff */
[----:B------:R-:W-:Y:S01]  /*26dd0*/  LOP3.LUT R28, R28, R29, RZ, 0x3c, !PT ;  /* 0x0000001d1c1c7212 */ /* 0x000fe200078e3cff */
[----:B------:R-:W-:Y:S01]  /*26de0*/  IMAD.X R29, RZ, RZ, R21, P3 ;  /* 0x000000ffff1d7224 */ /* 0x000fe200018e0615 */
[----:B------:R-:W-:-:S02]  /*26df0*/  IADD3 R57, P3, R20, 0xa000, RZ ;  /* 0x0000a00014397810 */ /* 0x000fc40007f7e0ff */
[----:B------:R-:W-:Y:S02]  /*26e00*/  LOP3.LUT R60, R61, 0x380, RZ, 0xc0, !PT ;  /* 0x000003803d3c7812 */ /* 0x000fe400078ec0ff */
[----:B------:R-:W-:Y:S02]  /*26e10*/  IADD3 R37, P6, R20, 0x6000, RZ ;  /* 0x0000600014257810 */ /* 0x000fe40007fde0ff */
[----:B------:R-:W-:Y:S02]  /*26e20*/  LOP3.LUT R56, R57, 0x380, RZ, 0xc0, !PT ;  /* 0x0000038039387812 */ /* 0x000fe400078ec0ff */
[----:B------:R-:W-:Y:S02]  /*26e30*/  SHF.R.U64 R60, R60, 0x3, RZ ;  /* 0x000000033c3c7819 */ /* 0x000fe400000012ff */
[----:B------:R-:W-:Y:S02]  /*26e40*/  LOP3.LUT R36, R37, 0x380, RZ, 0xc0, !PT ;  /* 0x0000038025247812 */ /* 0x000fe400078ec0ff */
[----:B------:R-:W-:-:S02]  /*26e50*/  SHF.R.U64 R56, R56, 0x3, RZ ;  /* 0x0000000338387819 */ /* 0x000fc400000012ff */
[----:B------:R-:W-:Y:S01]  /*26e60*/  LOP3.LUT R60, R60, R61, RZ, 0x3c, !PT ;  /* 0x0000003d3c3c7212 */ /* 0x000fe200078e3cff */
[--C-:B------:R-:W-:Y:S01]  /*26e70*/  IMAD.X R61, RZ, RZ, R21.reuse, P2 ;  /* 0x000000ffff3d7224 */ /* 0x100fe200010e0615 */
        /* <DEDUP_REMOVED lines=9> */
[----:B------:R-:W-:Y:S02]  /*26f10*/  IMAD.X R65, RZ, RZ, R21, P6 ;  /* 0x000000ffff417224 */ /* 0x000fe400030e0615 */
[----:B------:R-:W-:Y:S01]  /*26f20*/  IMAD.IADD R87, R212, 0x1, R230 ;  /* 0x00000001d4577824 */ /* 0x000fe200078e02e6 */
[----:B------:R-:W-:Y:S01]  /*26f30*/  BSSY B1, `(.L_x_3106) ;  /* 0x00000b0000017945 */ /* 0x000fe20003800000 */
[----:B------:R-:W-:Y:S02]  /*26f40*/  SHF.R.S32.HI R90, RZ, 0x1f, R220 ;  /* 0x0000001fff5a7819 */ /* 0x000fe400000114dc */
[----:B----4-:R-:W-:-:S05]  /*26f50*/  SHF.R.S32.HI R82, RZ, 0x1f, R86 ;  /* 0x0000001fff527819 */ /* 0x010fca0000011456 */
[----:B------:R-:W-:-:S04]  /*26f60*/  IMAD R4, R82, UR4, RZ ;  /* 0x0000000452047c24 */ /* 0x000fc8000f8e02ff */
[C---:B------:R-:W-:Y:S02]  /*26f70*/  IMAD R13, R86.reuse, UR5, R4 ;  /* 0x00000005560d7c24 */ /* 0x040fe4000f8e0204 */
[----:B------:R-:W-:Y:S01]  /*26f80*/  IMAD.WIDE.U32 R4, R86, UR4, R2 ;  /* 0x0000000456047c25 */ /* 0x000fe2000f8e0002 */
[----:B------:R-:W-:-:S03]  /*26f90*/  ULDC.64 UR4, c[0x0][0xb98] ;  /* 0x0002e60000047ab9 */ /* 0x000fc60000000a00 */
[----:B------:R-:W-:Y:S02]  /*26fa0*/  IMAD.IADD R5, R5, 0x1, R13 ;  /* 0x0000000105057824 */ /* 0x000fe400078e020d */
[----:B------:R-:W-:Y:S02]  /*26fb0*/  IMAD R13, R80, UR4, RZ ;  /* 0x00000004500d7c24 */ /* 0x000fe4000f8e02ff */
[----:B------:R-:W-:Y:S01]  /*26fc0*/  IMAD.WIDE.U32 R4, R236, UR4, R4 ;  /* 0x00000004ec047c25 */ /* 0x000fe2000f8e0004 */
[----:B------:R-:W-:-:S03]  /*26fd0*/  SHF.R.S32.HI R2, RZ, 0x1f, R11 ;  /* 0x0000001fff027819 */ /* 0x000fc6000001140b */
[----:B------:R-:W-:Y:S01]  /*26fe0*/  IMAD R8, R236, UR5, R13 ;  /* 0x00000005ec087c24 */ /* 0x000fe2000f8e020d */
[----:B------:R-:W-:Y:S01]  /*26ff0*/  SHF.R.S32.HI R13, RZ, 0x1f, R9 ;  /* 0x0000001fff0d7819 */ /* 0x000fe20000011409 */
[----:B------:R-:W-:Y:S01]  /*27000*/  ULDC.64 UR4, c[0x0][0xb88] ;  /* 0x0002e20000047ab9 */ /* 0x000fe20000000a00 */
[----:B------:R-:W-:Y:S01]  /*27010*/  IADD3 R4, P0, R9, R4, RZ ;  /* 0x0000000409047210 */ /* 0x000fe20007f1e0ff */
[----:B------:R-:W-:-:S03]  /*27020*/  IMAD R2, R2, UR4, RZ ;  /* 0x0000000402027c24 */ /* 0x000fc6000f8e02ff */
[----:B------:R-:W-:Y:S01]  /*27030*/  IADD3.X R5, R13, R5, R8, P0, !PT ;  /* 0x000000050d057210 */ /* 0x000fe200007fe408 */
[C---:B------:R-:W-:Y:S02]  /*27040*/  IMAD R15, R11.reuse, UR5, R2 ;  /* 0x000000050b0f7c24 */ /* 0x040fe4000f8e0202 */
[----:B------:R-:W-:Y:S01]  /*27050*/  IMAD.WIDE.U32 R4, R11, UR4, R4 ;  /* 0x000000040b047c25 */ /* 0x000fe2000f8e0004 */
[----:B------:R-:W-:-:S03]  /*27060*/  ULDC.64 UR4, c[0x0][0xb50] ;  /* 0x0002d40000047ab9 */ /* 0x000fc60000000a00 */
[----:B------:R-:W-:Y:S01]  /*27070*/  IMAD.IADD R5, R5, 0x1, R15 ;  /* 0x0000000105057824 */ /* 0x000fe200078e020f */
[----:B------:R-:W-:-:S04]  /*27080*/  LEA R10, P0, R4, UR4, 0x2 ;  /* 0x00000004040a7c11 */ /* 0x000fc8000f8010ff */
[----:B------:R-:W-:Y:S02]  /*27090*/  LEA.HI.X R4, R4, UR5, R5, 0x2, P0 ;  /* 0x0000000504047c11 */ /* 0x000fe400080f1405 */
[C---:B------:R-:W-:Y:S02]  /*270a0*/  IADD3 R9, P5, R20.reuse, 0x1000, RZ ;  /* 0x0000100014097810 */ /* 0x040fe40007fbe0ff */
[C---:B------:R-:W-:Y:S01]  /*270b0*/  IADD3 R13, P4, R20.reuse, 0x2000, RZ ;  /* 0x00002000140d7810 */ /* 0x040fe20007f9e0ff */
[----:B------:R-:W-:Y:S01]  /*270c0*/  SHFL.IDX PT, R54, R10, RZ, 0x1c1f ;  /* 0x001c1fff0a367589 */ /* 0x000fe200000e0000 */
[----:B------:R-:W-:Y:S01]  /*270d0*/  IADD3 R25, P0, R20, 0x3000, RZ ;  /* 0x0000300014197810 */ /* 0x000fe20007f1e0ff */
[----:B--2---:R-:W-:Y:S02]  /*270e0*/  IMAD.IADD R15, R26, 0x1, R230 ;  /* 0x000000011a0f7824 */ /* 0x004fe400078e02e6 */
[----:B------:R-:W-:Y:S01]  /*270f0*/  IMAD R2, R7, R48, RZ ;  /* 0x0000003007027224 */ /* 0x000fe200078e02ff */
[----:B------:R-:W-:Y:S01]  /*27100*/  LOP3.LUT R24, R25, 0x380, RZ, 0xc0, !PT ;  /* 0x0000038019187812 */ /* 0x000fe200078ec0ff */
[----:B------:R-:W-:Y:S01]  /*27110*/  SHFL.IDX PT, R58, R10, 0x1, 0x1c1f ;  /* 0x003c1f000a3a7f89 */ /* 0x000fe200000e0000 */
[----:B------:R-:W-:Y:S01]  /*27120*/  LOP3.LUT R11, R20, 0x380, RZ, 0xc0, !PT ;  /* 0x00000380140b7812 */ /* 0x000fe200078ec0ff */
[----:B------:R-:W-:Y:S01]  /*27130*/  ULDC.64 UR4, c[0x0][0xaa0] ;  /* 0x0002a80000047ab9 */ /* 0x000fe20000000a00 */
[----:B------:R-:W-:-:S02]  /*27140*/  SHF.R.U64 R24, R24, 0x3, RZ ;  /* 0x0000000318187819 */ /* 0x000fc400000012ff */
[----:B------:R-:W-:Y:S02]  /*27150*/  LOP3.LUT R8, R9, 0x380, RZ, 0xc0, !PT ;  /* 0x0000038009087812 */ /* 0x000fe400078ec0ff */
[----:B------:R-:W-:Y:S01]  /*27160*/  LOP3.LUT R24, R24, R25, RZ, 0x3c, !PT ;  /* 0x0000001918187212 */ /* 0x000fe200078e3cff */
[----:B------:R-:W-:Y:S01]  /*27170*/  IMAD.X R25, RZ, RZ, R21, P0 ;  /* 0x000000ffff197224 */ /* 0x000fe200000e0615 */
[----:B------:R-:W-:Y:S02]  /*27180*/  LOP3.LUT R12, R13, 0x380, RZ, 0xc0, !PT ;  /* 0x000003800d0c7812 */ /* 0x000fe400078ec0ff */
[----:B------:R-:W-:Y:S02]  /*27190*/  IADD3 R53, P0, R20, 0x9000, RZ ;  /* 0x0000900014357810 */ /* 0x000fe40007f1e0ff */
[----:B------:R-:W-:Y:S02]  /*271a0*/  SHF.R.U64 R8, R8, 0x3, RZ ;  /* 0x0000000308087819 */ /* 0x000fe400000012ff */
[----:B------:R-:W-:-:S02]  /*271b0*/  SHF.R.U64 R12, R12, 0x3, RZ ;  /* 0x000000030c0c7819 */ /* 0x000fc400000012ff */
[----:B------:R-:W-:Y:S01]  /*271c0*/  LOP3.LUT R52, R53, 0x380, RZ, 0xc0, !PT ;  /* 0x0000038035347812 */ /* 0x000fe200078ec0ff */
[----:B------:R-:W2:Y:S01]  /*271d0*/  SHFL.IDX PT, R55, R4, RZ, 0x1c1f ;  /* 0x001c1fff04377589 */ /* 0x000ea200000e0000 */
[----:B------:R-:W-:Y:S01]  /*271e0*/  LOP3.LUT R8, R8, R9, RZ, 0x3c, !PT ;  /* 0x0000000908087212 */ /* 0x000fe200078e3cff */
[--C-:B------:R-:W-:Y:S01]  /*271f0*/  IMAD.X R9, RZ, RZ, R21.reuse, P5 ;  /* 0x000000ffff097224 */ /* 0x100fe200028e0615 */
[----:B------:R-:W-:Y:S01]  /*27200*/  LOP3.LUT R12, R12, R13, RZ, 0x3c, !PT ;  /* 0x0000000d0c0c7212 */ /* 0x000fe200078e3cff */
[----:B------:R-:W-:Y:S01]  /*27210*/  IMAD.X R13, RZ, RZ, R21, P4 ;  /* 0x000000ffff0d7224 */ /* 0x000fe200020e0615 */
[----:B------:R-:W-:Y:S01]  /*27220*/  SHF.R.U64 R52, R52, 0x3, RZ ;  /* 0x0000000334347819 */ /* 0x000fe200000012ff */
[----:B------:R4:W0:Y:S01]  /*27230*/  SHFL.IDX PT, R59, R4, 0x1, 0x1c1f ;  /* 0x003c1f00043b7f89 */ /* 0x00082200000e0000 */
[C---:B------:R-:W-:Y:S02]  /*27240*/  IADD3 R41, P5, R20.reuse, 0x7000, RZ ;  /* 0x0000700014297810 */ /* 0x040fe40007fbe0ff */
[----:B------:R-:W-:-:S02]  /*27250*/  IADD3 R45, P4, R20, 0x8000, RZ ;  /* 0x00008000142d7810 */ /* 0x000fc40007f9e0ff */
[----:B------:R-:W-:Y:S01]  /*27260*/  LOP3.LUT R52, R52, R53, RZ, 0x3c, !PT ;  /* 0x0000003534347212 */ /* 0x000fe200078e3cff */
[----:B------:R-:W-:Y:S01]  /*27270*/  IMAD.X R53, RZ, RZ, R21, P0 ;  /* 0x000000ffff357224 */ /* 0x000fe200000e0615 */
[----:B------:R-:W-:Y:S01]  /*27280*/  LOP3.LUT R40, R41, 0x380, RZ, 0xc0, !PT ;  /* 0x0000038029287812 */ /* 0x000fe200078ec0ff */
[----:B------:R-:W-:Y:S01]  /*27290*/  VIADD R5, R15, 0x8 ;  /* 0x000000080f057836 */ /* 0x000fe20000000000 */
[----:B------:R-:W-:Y:S02]  /*272a0*/  LOP3.LUT R44, R45, 0x380, RZ, 0xc0, !PT ;  /* 0x000003802d2c7812 */ /* 0x000fe400078ec0ff */
[----:B------:R-:W-:Y:S02]  /*272b0*/  LOP3.LUT P0, RZ, R14, 0x3, RZ, 0xc0, !PT ;  /* 0x000000030eff7812 */ /* 0x000fe4000780c0ff */
[----:B------:R-:W-:Y:S02]  /*272c0*/  SHF.R.U64 R40, R40, 0x3, RZ ;  /* 0x0000000328287819 */ /* 0x000fe400000012ff */
[----:B------:R-:W-:-:S02]  /*272d0*/  SHF.R.U64 R44, R44, 0x3, RZ ;  /* 0x000000032c2c7819 */ /* 0x000fc400000012ff */
[-C--:B------:R-:W-:Y:S02]  /*272e0*/  ISETP.GE.OR P2, PT, R15, R2.reuse, P0 ;  /* 0x000000020f00720c */ /* 0x080fe40000746670 */
[----:B------:R-:W-:Y:S02]  /*272f0*/  ISETP.GE.OR P0, PT, R5, R2, P0 ;  /* 0x000000020500720c */ /* 0x000fe40000706670 */
[----:B------:R-:W-:Y:S01]  /*27300*/  LOP3.LUT R40, R40, R41, RZ, 0x3c, !PT ;  /* 0x0000002928287212 */ /* 0x000fe200078e3cff */
[--C-:B------:R-:W-:Y:S01]  /*27310*/  IMAD.X R41, RZ, RZ, R21.reuse, P5 ;  /* 0x000000ffff297224 */ /* 0x100fe200028e0615 */
[----:B------:R-:W-:Y:S01]  /*27320*/  LOP3.LUT R44, R44, R45, RZ, 0x3c, !PT ;  /* 0x0000002d2c2c7212 */ /* 0x000fe200078e3cff */
[----:B------:R-:W-:Y:S01]  /*27330*/  IMAD.X R45, RZ, RZ, R21, P4 ;  /* 0x000000ffff2d7224 */ /* 0x000fe200020e0615 */
[C---:B------:R-:W-:Y:S02]  /*27340*/  IADD3 R7, P3, R20.reuse, 0xf000, RZ ;  /* 0x0000f00014077810 */ /* 0x040fe40007f7e0ff */
[----:B------:R-:W-:-:S02]  /*27350*/  IADD3 R69, P5, R20, 0xd000, RZ ;  /* 0x0000d00014457810 */ /* 0x000fc40007fbe0ff */
[----:B------:R-:W-:Y:S02]  /*27360*/  IADD3 R73, P4, R20, 0xe000, RZ ;  /* 0x0000e00014497810 */ /* 0x000fe40007f9e0ff */
[----:B----4-:R-:W-:Y:S02]  /*27370*/  LOP3.LUT R4, R7, 0x380, RZ, 0xc0, !PT ;  /* 0x0000038007047812 */ /* 0x010fe400078ec0ff */
[----:B------:R-:W-:Y:S02]  /*27380*/  LOP3.LUT R68, R69, 0x380, RZ, 0xc0, !PT ;  /* 0x0000038045447812 */ /* 0x000fe400078ec0ff */
[----:B------:R-:W-:Y:S02]  /*27390*/  LOP3.LUT R72, R73, 0x380, RZ, 0xc0, !PT ;  /* 0x0000038049487812 */ /* 0x000fe400078ec0ff */
[----:B------:R-:W-:Y:S01]  /*273a0*/  SHF.R.U64 R11, R11, 0x3, RZ ;  /* 0x000000030b0b7819 */ /* 0x000fe200000012ff */
[----:B--2---:R-:W-:Y:S01]  /*273b0*/  @!P2 ST.E desc[UR6][R54.64], R6 ;  /* 0x000000063600a985 */ /* 0x004fe2000c101906 */
[----:B------:R-:W-:-:S02]  /*273c0*/  SHF.R.U64 R4, R4, 0x3, RZ ;  /* 0x0000000304047819 */ /* 0x000fc400000012ff */
[----:B------:R-:W-:Y:S01]  /*273d0*/  SHF.R.U64 R68, R68, 0x3, RZ ;  /* 0x0000000344447819 */ /* 0x000fe200000012ff */
[----:B0-----:R0:W-:Y:S01]  /*273e0*/  @!P0 ST.E desc[UR6][R58.64], R0 ;  /* 0x000000003a008985 */ /* 0x0011e2000c101906 */
[----:B------:R-:W-:Y:S02]  /*273f0*/  SHF.R.U64 R72, R72, 0x3, RZ ;  /* 0x0000000348487819 */ /* 0x000fe400000012ff */
[----:B------:R-:W-:Y:S01]  /*27400*/  LOP3.LUT R20, R11, R20, RZ, 0x3c, !PT ;  /* 0x000000140b147212 */ /* 0x000fe200078e3cff */
[--C-:B------:R-:W-:Y:S01]  /*27410*/  IMAD.X R77, RZ, RZ, R21.reuse, P3 ;  /* 0x000000ffff4d7224 */ /* 0x100fe200018e0615 */
[----:B------:R-:W-:Y:S01]  /*27420*/  LOP3.LUT R68, R68, R69, RZ, 0x3c, !PT ;  /* 0x0000004544447212 */ /* 0x000fe200078e3cff */
[--C-:B------:R-:W-:Y:S01]  /*27430*/  IMAD.X R69, RZ, RZ, R21.reuse, P5 ;  /* 0x000000ffff457224 */ /* 0x100fe200028e0615 */
[----:B------:R-:W-:Y:S01]  /*27440*/  LOP3.LUT R72, R72, R73, RZ, 0x3c, !PT ;  /* 0x0000004948487212 */ /* 0x000fe200078e3cff */
[----:B------:R-:W-:Y:S01]  /*27450*/  IMAD.X R73, RZ, RZ, R21, P4 ;  /* 0x000000ffff497224 */ /* 0x000fe200020e0615 */
[----:B------:R-:W-:Y:S01]  /*27460*/  LOP3.LUT R76, R4, R7, RZ, 0x3c, !PT ;  /* 0x00000007044c7212 */ /* 0x000fe200078e3cff */
[----:B------:R-:W5:Y:S01]  /*27470*/  LD.E.128 R8, desc[UR6][R8.64] ;  /* 0x0000000608087980 */ /* 0x000f62000c101d00 */
[----:B0-----:R-:W-:-:S03]  /*27480*/  IMAD R0, R3, UR4, RZ ;  /* 0x0000000403007c24 */ /* 0x001fc6000f8e02ff */
[----:B------:R0:W5:Y:S01]  /*27490*/  LD.E.128 R4, desc[UR6][R20.64] ;  /* 0x0000000614047980 */ /* 0x000162000c101d00 */
[----:B------:R-:W-:-:S03]  /*274a0*/  IMAD R3, R81, UR5, R0 ;  /* 0x0000000551037c24 */ /* 0x000fc6000f8e0200 */
[----:B------:R-:W5:Y:S04]  /*274b0*/  LD.E.128 R12, desc[UR6][R12.64] ;  /* 0x000000060c0c7980 */ /* 0x000f68000c101d00 */
[----:B------:R-:W5:Y:S01]  /*274c0*/  LD.E.128 R24, desc[UR6][R24.64] ;  /* 0x0000000618187980 */ /* 0x000f62000c101d00 */
[----:B0-----:R-:W-:Y:S01]  /*274d0*/  IMAD.WIDE.U32 R20, R81, UR4, RZ ;  /* 0x0000000451147c25 */ /* 0x001fe2000f8e00ff */
[----:B------:R-:W-:Y:S02]  /*274e0*/  ULDC.64 UR4, c[0x0][0xae8] ;  /* 0x0002ba0000047ab9 */ /* 0x000fe40000000a00 */
[----:B------:R-:W5:Y:S01]  /*274f0*/  LD.E.128 R28, desc[UR6][R28.64] ;  /* 0x000000061c1c7980 */ /* 0x000f62000c101d00 */
[----:B------:R-:W-:Y:S02]  /*27500*/  IMAD.IADD R21, R21, 0x1, R3 ;  /* 0x0000000115157824 */ /* 0x000fe400078e0203 */
[----:B------:R-:W-:Y:S01]  /*27510*/  IMAD R3, R237, 0x20, R212 ;  /* 0x00000020ed037824 */ /* 0x000fe200078e02d4 */
[----:B------:R-:W5:Y:S01]  /*27520*/  LD.E.128 R32, desc[UR6][R32.64] ;  /* 0x0000000620207980 */ /* 0x000f62000c101d00 */
[----:B------:R-:W-:-:S02]  /*27530*/  IMAD R82, R82, UR4, RZ ;  /* 0x0000000452527c24 */ /* 0x000fc4000f8e02ff */
[----:B------:R-:W-:Y:S01]  /*27540*/  IMAD.IADD R84, R230, 0x1, R3 ;  /* 0x00000001e6547824 */ /* 0x000fe200078e0203 */
[----:B------:R-:W5:Y:S01]  /*27550*/  LD.E.128 R36, desc[UR6][R36.64] ;  /* 0x0000000624247980 */ /* 0x000f62000c101d00 */
[C---:B------:R-:W-:Y:S02]  /*27560*/  IMAD R3, R86.reuse, UR5, R82 ;  /* 0x0000000556037c24 */ /* 0x040fe4000f8e0252 */
[----:B------:R-:W-:Y:S01]  /*27570*/  IMAD.WIDE.U32 R20, R86, UR4, R20 ;  /* 0x0000000456147c25 */ /* 0x000fe2000f8e0014 */
[----:B------:R-:W-:Y:S01]  /*27580*/  ULDC.64 UR4, c[0x0][0xaf0] ;  /* 0x0002bc0000047ab9 */ /* 0x000fe20000000a00 */
[----:B------:R-:W5:Y:S02]  /*27590*/  LD.E.128 R40, desc[UR6][R40.64] ;  /* 0x0000000628287980 */ /* 0x000f64000c101d00 */
[----:B-1----:R-:W-:Y:S02]  /*275a0*/  @P1 IMAD.HI.U32 R0, R84, R83, RZ ;  /* 0x0000005354001227 */ /* 0x002fe400078e00ff */
[----:B------:R-:W5:Y:S02]  /*275b0*/  LD.E.128 R44, desc[UR6][R44.64] ;  /* 0x000000062c2c7980 */ /* 0x000f64000c101d00 */
[----:B------:R-:W-:-:S02]  /*275c0*/  IMAD.IADD R21, R21, 0x1, R3 ;  /* 0x0000000115157824 */ /* 0x000fc400078e0203 */
[----:B------:R-:W-:Y:S01]  /*275d0*/  IMAD.MOV.U32 R3, RZ, RZ, R84 ;  /* 0x000000ffff037224 */ /* 0x000fe200078e0054 */
[----:B---3--:R-:W-:Y:S01]  /*275e0*/  @P1 SHF.R.U32.HI R3, RZ, R85, R0 ;  /* 0x00000055ff031219 */ /* 0x008fe20000011600 */
[----:B------:R-:W-:Y:S01]  /*275f0*/  IMAD R81, R80, UR4, RZ ;  /* 0x0000000450517c24 */ /* 0x000fe2000f8e02ff */
[----:B------:R-:W5:Y:S01]  /*27600*/  LD.E.128 R52, desc[UR6][R52.64] ;  /* 0x0000000634347980 */ /* 0x000f62000c101d00 */
[C---:B------:R-:W-:Y:S01]  /*27610*/  IMAD.WIDE.U32 R20, R236.reuse, UR4, R20 ;  /* 0x00000004ec147c25 */ /* 0x040fe2000f8e0014 */
[----:B------:R-:W-:Y:S02]  /*27620*/  SHF.R.S32.HI R0, RZ, 0x1f, R3 ;  /* 0x0000001fff007819 */ /* 0x000fe40000011403 */
[----:B------:R-:W5:Y:S01]  /*27630*/  LD.E.128 R56, desc[UR6][R56.64] ;  /* 0x0000000638387980 */ /* 0x000f62000c101d00 */
[----:B------:R-:W-:Y:S01]  /*27640*/  IMAD R81, R236, UR5, R81 ;  /* 0x00000005ec517c24 */ /* 0x000fe2000f8e0251 */
[----:B------:R-:W-:Y:S01]  /*27650*/  ULDC.64 UR4, c[0x0][0xae0] ;  /* 0x0002b80000047ab9 */ /* 0x000fe20000000a00 */
[----:B------:R-:W-:Y:S01]  /*27660*/  IMAD.MOV R83, RZ, RZ, -R3 ;  /* 0x000000ffff537224 */ /* 0x000fe200078e0a03 */
[----:B------:R-:W5:Y:S01]  /*27670*/  LD.E.128 R60, desc[UR6][R60.64] ;  /* 0x000000063c3c7980 */ /* 0x000f62000c101d00 */
[----:B------:R-:W-:-:S02]  /*27680*/  IMAD.IADD R21, R21, 0x1, R81 ;  /* 0x0000000115157824 */ /* 0x000fc400078e0251 */
[----:B------:R-:W-:Y:S01]  /*27690*/  IMAD R0, R0, UR4, RZ ;  /* 0x0000000400007c24 */ /* 0x000fe2000f8e02ff */
[----:B------:R-:W5:Y:S01]  /*276a0*/  LD.E.128 R64, desc[UR6][R64.64] ;  /* 0x0000000640407980 */ /* 0x000f62000c101d00 */
[----:B------:R-:W-:Y:S02]  /*276b0*/  IMAD R81, R48, R83, R84 ;  /* 0x0000005330517224 */ /* 0x000fe400078e0254 */
[C---:B------:R-:W-:Y:S01]  /*276c0*/  IMAD R83, R3.reuse, UR5, R0 ;  /* 0x0000000503537c24 */ /* 0x040fe2000f8e0200 */
[----:B------:R-:W5:Y:S01]  /*276d0*/  LD.E.128 R68, desc[UR6][R68.64] ;  /* 0x0000000644447980 */ /* 0x000f62000c101d00 */
[----:B------:R-:W-:Y:S01]  /*276e0*/  IMAD.WIDE.U32 R20, R3, UR4, R20 ;  /* 0x0000000403147c25 */ /* 0x000fe2000f8e0014 */
[----:B------:R-:W-:Y:S01]  /*276f0*/  SHF.R.S32.HI R0, RZ, 0x1f, R81 ;  /* 0x0000001fff007819 */ /* 0x000fe20000011451 */
[----:B------:R-:W-:Y:S01]  /*27700*/  ULDC.64 UR4, c[0x0][0xad8] ;  /* 0x0002b60000047ab9 */ /* 0x000fe20000000a00 */
[----:B------:R-:W5:Y:S01]  /*27710*/  LD.E.128 R72, desc[UR6][R72.64] ;  /* 0x0000000648487980 */ /* 0x000f62000c101d00 */
[----:B------:R-:W-:-:S02]  /*27720*/  IMAD.IADD R21, R21, 0x1, R83 ;  /* 0x0000000115157824 */ /* 0x000fc400078e0253 */
[----:B------:R-:W-:Y:S01]  /*27730*/  IMAD R0, R0, UR4, RZ ;  /* 0x0000000400007c24 */ /* 0x000fe2000f8e02ff */
[----:B------:R-:W5:Y:S01]  /*27740*/  LD.E.128 R76, desc[UR6][R76.64] ;  /* 0x000000064c4c7980 */ /* 0x000f62000c101d00 */
[C---:B------:R-:W-:Y:S01]  /*27750*/  IMAD.WIDE.U32 R20, R81.reuse, UR4, R20 ;  /* 0x0000000451147c25 */ /* 0x040fe2000f8e0014 */
[----:B------:R-:W-:Y:S01]  /*27760*/  @!PT LDS RZ, [RZ] ;  /* 0x00000000fffff984 */ /* 0x000fe20000000800 */
[----:B------:R-:W-:Y:S01]  /*27770*/  @!PT LDS RZ, [RZ] ;  /* 0x00000000fffff984 */ /* 0x000fe20000000800 */
[----:B------:R-:W-:Y:S01]  /*27780*/  @!PT LDS RZ, [RZ] ;  /* 0x00000000fffff984 */ /* 0x000fe20000000800 */
[----:B------:R-:W-:Y:S01]  /*27790*/  @!PT LDS RZ, [RZ] ;  /* 0x00000000fffff984 */ /* 0x000fe20000000800 */
[----:B------:R0:W-:Y:S06]  /*277a0*/  MEMBAR.ALL.CTA ;  /* 0x0000000000007992 */ /* 0x0001ec0000008000 */
[----:B0-----:R-:W0:Y:S01]  /*277b0*/  FENCE.VIEW.ASYNC.S ;  /* 0x00000000000073c6 */ /* 0x001e220000000000 */
[----:B------:R-:W-:Y:S01]  /*277c0*/  IMAD R83, R81, UR5, R0 ;  /* 0x0000000551537c24 */ /* 0x000fe2000f8e0200 */
[----:B------:R-:W-:-:S02]  /*277d0*/  ULDC.64 UR4, c[0x0][0xa80] ;  /* 0x0002a00000047ab9 */ /* 0x000fc40000000a00 */
[----:B------:R-:W-:Y:S01]  /*277e0*/  LEA R48, P2, R20, UR4, 0x1 ;  /* 0x0000000414307c11 */ /* 0x000fe2000f8408ff */
[----:B------:R-:W-:Y:S02]  /*277f0*/  IMAD.IADD R21, R21, 0x1, R83 ;  /* 0x0000000115157824 */ /* 0x000fe400078e0253 */
[----:B------:R-:W-:-:S03]  /*27800*/  VIADD R3, R87, 0x20 ;  /* 0x0000002057037836 */ /* 0x000fc60000000000 */
[----:B------:R-:W-:Y:S02]  /*27810*/  LEA.HI.X R86, R20, UR5, R21, 0x1, P2 ;  /* 0x0000000514567c11 */ /* 0x000fe400090f0c15 */
[-C--:B------:R-:W-:Y:S01]  /*27820*/  ISETP.GE.AND P2, PT, R87, R2.reuse, PT ;  /* 0x000000025700720c */ /* 0x080fe20003f46270 */
[----:B------:R-:W-:Y:S01]  /*27830*/  VIADD R0, R16, 0x38820 ;  /* 0x0003882010007836 */ /* 0x000fe20000000000 */
[----:B------:R-:W-:Y:S02]  /*27840*/  SHF.R.S32.HI R80, RZ, 0x1f, R213 ;  /* 0x0000001fff507819 */ /* 0x000fe400000114d5 */
[-C--:B------:R-:W-:Y:S01]  /*27850*/  ISETP.GE.AND P1, PT, R3, R2.reuse, PT ;  /* 0x000000020300720c */ /* 0x080fe20003f26270 */
[----:B------:R-:W-:Y:S01]  /*27860*/  VIADD R3, R87, 0x40 ;  /* 0x0000004057037836 */ /* 0x000fe20000000000 */
[----:B------:R-:W-:Y:S02]  /*27870*/  LEA.HI R80, R80, R213, RZ, 0x3 ;  /* 0x000000d550507211 */ /* 0x000fe400078f18ff */
[----:B------:R-:W-:Y:S01]  /*27880*/  PRMT R0, RZ, 0x654, R0 ;  /* 0x00000654ff007816 */ /* 0x000fe20000000000 */
[----:B0-----:R0:W1:Y:S01]  /*27890*/  SHFL.IDX PT, R85, R48, RZ, 0x181f ;  /* 0x00181fff30557589 */ /* 0x00106200000e0000 */
[----:B------:R-:W-:-:S02]  /*278a0*/  ISETP.GE.AND P0, PT, R3, R2, PT ;  /* 0x000000020300720c */ /* 0x000fc40003f06270 */
[----:B------:R-:W-:Y:S01]  /*278b0*/  LOP3.LUT R88, R80, 0xfffffff8, RZ, 0xc0, !PT ;  /* 0xfffffff850587812 */ /* 0x000fe200078ec0ff */
[----:B------:R2:W-:Y:S01]  /*278c0*/  SYNCS.ARRIVE.TRANS64.RED.A1T0 RZ, [R0+URZ], RZ ;  /* 0x000000ff00ff79a7 */ /* 0x0005e2000810043f */
[----:B------:R0:W3:Y:S02]  /*278d0*/  SHFL.IDX PT, R3, R86, RZ, 0x181f ;  /* 0x00181fff56037589 */ /* 0x0000e400000e0000 */
[----:B------:R-:W-:Y:S02]  /*278e0*/  SHF.R.S32.HI R89, RZ, 0x1f, R88 ;  /* 0x0000001fff597819 */ /* 0x000fe40000011458 */
[----:B--2---:R-:W-:Y:S01]  /*278f0*/  SHF.R.S32.HI R0, RZ, 0x1f, R221 ;  /* 0x0000001fff007819 */ /* 0x004fe200000114dd */
[----:B0-----:R-:W-:Y:S06]  /*27900*/  @P2 BRA `(.L_x_3107) ;  /* 0x0000000000482947 */ /* 0x001fec0003800000 */
[----:B------:R-:W-:Y:S01]  /*27910*/  ULDC UR4, c[0x0][0xac8] ;  /* 0x0002b20000047ab9 */ /* 0x000fe20000000800 */
[----:B------:R-:W-:Y:S01]  /*27920*/  ULDC.64 UR6, c[0x0][0x208] ;  /* 0x0000820000067ab9 */ /* 0x000fe20000000a00 */
[----:B------:R-:W-:Y:S02]  /*27930*/  ISETP.GE.AND P5, PT, R18, UR4, PT ;  /* 0x0000000412007c0c */ /* 0x000fe4000bfa6270 */
[----:B------:R-:W-:Y:S02]  /*27940*/  ISETP.GE.AND P4, PT, R213, UR4, PT ;  /* 0x00000004d5007c0c */ /* 0x000fe4000bf86270 */
[----:B------:R-:W-:Y:S02]  /*27950*/  ISETP.GE.AND P3, PT, R220, UR4, PT ;  /* 0x00000004dc007c0c */ /* 0x000fe4000bf66270 */
[----:B------:R-:W-:-:S07]  /*27960*/  ISETP.GE.AND P2, PT, R221, UR4, PT ;  /* 0x00000004dd007c0c */ /* 0x000fce000bf46270 */
[----:B-1----:R-:W-:-:S04]  /*27970*/  @!P5 LEA R20, P6, R18, R85, 0x1 ;  /* 0x000000551214d211 */ /* 0x002fc800078c08ff */
[----:B---3--:R-:W-:Y:S02]  /*27980*/  @!P5 LEA.HI.X R21, R18, R3, R19, 0x1, P6 ;  /* 0x000000031215d211 */ /* 0x008fe400030f0c13 */
        /* <DEDUP_REMOVED lines=10> */
.L_x_3107:
[----:B------:R-:W-:Y:S05]  /*27a30*/  BSYNC B1 ;  /* 0x0000000000017941 */ /* 0x000fea0003800000 */
.L_x_3106:
[----:B---3--:R2:W3:Y:S01]  /*27a40*/  SHFL.IDX PT, R3, R86, 0x1, 0x181f ;  /* 0x00381f0056037f89 */ /* 0x0084e200000e0000 */
[----:B------:R-:W-:Y:S03]  /*27a50*/  BSSY B1, `(.L_x_3108) ;  /* 0x0000015000017945 */ /* 0x000fe60003800000 */
[----:B0----5:R2:W0:Y:S01]  /*27a60*/  SHFL.IDX PT, R29, R48, 0x1, 0x181f ;  /* 0x00381f00301d7f89 */ /* 0x02142200000e0000 */
        /* <DEDUP_REMOVED lines=19> */
.L_x_3109:
[----:B------:R-:W-:Y:S05]  /*27ba0*/  BSYNC B1 ;  /* 0x0000000000017941 */ /* 0x000fea0003800000 */
.L_x_3108:
[----:B---3--:R3:W0:Y:S01]  /*27bb0*/  SHFL.IDX PT, R3, R86, 0x2, 0x181f ;  /* 0x00581f0056037f89 */ /* 0x00862200000e0000 */
[----:B------:R-:W-:Y:S03]  /*27bc0*/  BSSY B1, `(.L_x_3110) ;  /* 0x0000015000017945 */ /* 0x000fe60003800000 */
[----:B----4-:R3:W4:Y:S01]  /*27bd0*/  SHFL.IDX PT, R11, R48, 0x2, 0x181f ;  /* 0x00581f00300b7f89 */ /* 0x01072200000e0000 */
[----:B------:R-:W-:Y:S05]  /*27be0*/  @P0 BRA `(.L_x_3111) ;  /* 0x0000000000480947 */ /* 0x000fea0003800000 */
[----:B------:R-:W-:Y:S01]  /*27bf0*/  ULDC UR4, c[0x0][0xac8] ;  /* 0x0002b20000047ab9 */ /* 0x000fe20000000800 */
[----:B------:R-:W-:Y:S01]  /*27c00*/  ULDC.64 UR6, c[0x0][0x208] ;  /* 0x0000820000067ab9 */ /* 0x000fe20000000a00 */
[----:B------:R-:W-:Y:S02]  /*27c10*/  ISETP.GE.AND P3, PT, R18, UR4, PT ;  /* 0x0000000412007c0c */ /* 0x000fe4000bf66270 */
[----:B------:R-:W-:Y:S02]  /*27c20*/  ISETP.GE.AND P2, PT, R213, UR4, PT ;  /* 0x00000004d5007c0c */ /* 0x000fe4000bf46270 */
[----:B------:R-:W-:Y:S02]  /*27c30*/  ISETP.GE.AND P1, PT, R220, UR4, PT ;  /* 0x00000004dc007c0c */ /* 0x000fe4000bf26270 */
[----:B------:R-:W-:-:S07]  /*27c40*/  ISETP.GE.AND P0, PT, R221, UR4, PT ;  /* 0x00000004dd007c0c */ /* 0x000fce000bf06270 */
[-C--:B----4-:R-:W-:Y:S02]  /*27c50*/  @!P3 LEA R4, P6, R18, R11.reuse, 0x1 ;  /* 0x0000000b1204b211 */ /* 0x090fe400078c08ff */
        /* <DEDUP_REMOVED lines=11> */
.L_x_3111:
[----:B------:R-:W-:Y:S05]  /*27d10*/  BSYNC B1 ;  /* 0x0000000000017941 */ /* 0x000fea0003800000 */
.L_x_3110:
[----:B0-----:R-:W-:Y:S01]  /*27d20*/  VIADD R3, R87, 0x60 ;  /* 0x0000006057037836 */ /* 0x001fe20000000000 */
[----:B------:R0:W0:Y:S04]  /*27d30*/  SHFL.IDX PT, R9, R86, 0x3, 0x181f ;  /* 0x00781f0056097f89 */ /* 0x00002800000e0000 */
        /* <DEDUP_REMOVED lines=8> */
[-C--:B0-----:R-:W-:Y:S02]  /*27dc0*/  @!P3 LEA R2, P0, R18, R11.reuse, 0x1 ;  /* 0x0000000b1202b211 */ /* 0x081fe400078008ff */
[----:B------:R-:W-:Y:S02]  /*27dd0*/  @!P4 LEA R4, P1, R88, R11, 0x1 ;  /* 0x0000000b5804c211 */ /* 0x000fe400078208ff */
[----:B------:R-:W-:Y:S02]  /*27de0*/  @!P3 LEA.HI.X R3, R18, R9, R19, 0x1, P0 ;  /* 0x000000091203b211 */ /* 0x000fe400000f0c13 */
        /* <DEDUP_REMOVED lines=13> */
.L_x_3104:
[----:B------:R-:W-:Y:S01]  /*27ec0*/  IMAD.SHL.U32 R4, R236, 0x4, RZ ;  /* 0x00000004ec047824 */ /* 0x000fe200078e00ff */
[----:B------:R-:W-:Y:S01]  /*27ed0*/  SHF.R.S32.HI R9, RZ, 0x1f, R236 ;  /* 0x0000001fff097819 */ /* 0x000fe200000114ec */
[----:B------:R-:W-:Y:S01]  /*27ee0*/  ULDC.64 UR4, c[0x0][0xc00] ;  /* 0x0003000000047ab9 */ /* 0x000fe20000000a00 */
[----:B------:R-:W2:Y:S01]  /*27ef0*/  LDC R25, c[0x0][0xbe8] ;  /* 0x0002fa00ff197b82 */ /* 0x000ea20000000800 */
[----:B------:R-:W-:Y:S01]  /*27f00*/  ISETP.NE.U32.AND P0, PT, RZ, UR4, PT ;  /* 0x00000004ff007c0c */ /* 0x000fe2000bf05070 */
[----:B------:R-:W-:Y:S01]  /*27f10*/  IMAD.MOV.U32 R6, RZ, RZ, RZ ;  /* 0x000000ffff067224 */ /* 0x000fe200078e00ff */
[----:B------:R-:W-:Y:S01]  /*27f20*/  IADD3 R2, P1, R4, UR4, RZ ;  /* 0x0000000404027c10 */ /* 0x000fe2000ff3e0ff */
[----:B------:R-:W-:Y:S01]  /*27f30*/  ULDC.64 UR6, c[0x0][0x208] ;  /* 0x0000820000067ab9 */ /* 0x000fe20000000a00 */
[----:B------:R-:W-:Y:S02]  /*27f40*/  SHF.L.U64.HI R0, R236, 0x2, R9 ;  /* 0x00000002ec007819 */ /* 0x000fe40000010209 */
[----:B------:R-:W-:-:S02]  /*27f50*/  ISETP.NE.AND.EX P0, PT, RZ, UR5, PT, P0 ;  /* 0x00000005ff007c0c */ /* 0x000fc4000bf05300 */
[----:B------:R-:W-:Y:S01]  /*27f60*/  IADD3.X R3, R0, UR5, RZ, P1, !PT ;  /* 0x0000000500037c10 */ /* 0x000fe20008ffe4ff */
[----:B------:R-:W-:Y:S02]  /*27f70*/  ULDC.64 UR4, c[0x0][0xc08] ;  /* 0x0003020000047ab9 */ /* 0x000fe40000000a00 */
[----:B------:R-:W-:-:S04]  /*27f80*/  ISETP.NE.U32.AND P1, PT, RZ, UR4, PT ;  /* 0x00000004ff007c0c */ /* 0x000fc8000bf25070 */
[----:B------:R-:W-:Y:S01]  /*27f90*/  ISETP.NE.AND.EX P1, PT, RZ, UR5, PT, P1 ;  /* 0x00000005ff007c0c */ /* 0x000fe2000bf25310 */
[----:B------:R-:W3:Y:S03]  /*27fa0*/  S2R R7, SR_TID.X ;  /* 0x0000000000077919 */ /* 0x000ee60000002100 */
[----:B------:R4:W5:Y:S09]  /*27fb0*/  @P0 LDG.E R6, desc[UR6][R2.64] ;  /* 0x0000000602060981 */ /* 0x000972000c1e1900 */
[----:B------:R-:W-:Y:S01]  /*27fc0*/  @P1 IADD3 R4, P2, R4, UR4, RZ ;  /* 0x0000000404041c10 */ /* 0x000fe2000ff5e0ff */
[----:B------:R-:W-:-:S03]  /*27fd0*/  ULDC UR4, c[0x0][0xa88] ;  /* 0x0002a20000047ab9 */ /* 0x000fc60000000800 */
[----:B------:R-:W-:Y:S01]  /*27fe0*/  @P1 IADD3.X R5, R0, UR5, RZ, P2, !PT ;  /* 0x0000000500051c10 */ /* 0x000fe200097fe4ff */
[----:B------:R-:W-:Y:S01]  /*27ff0*/  IMAD.U32 R0, RZ, RZ, UR4 ;  /* 0x00000004ff007e24 */ /* 0x000fe2000f8e00ff */
[----:B--2---:R-:W-:-:S05]  /*28000*/  ISETP.NE.AND P2, PT, R25, 0x1, PT ;  /* 0x000000011900780c */ /* 0x004fca0003f45270 */
[----:B------:R4:W5:Y:S08]  /*28010*/  @P1 LDG.E R0, desc[UR6][R4.64] ;  /* 0x0000000604001981 */ /* 0x000970000c1e1900 */
[----:B------:R-:W2:Y:S01]  /*28020*/  @P2 LDC R14, c[0x0][0xbec] ;  /* 0x0002fb00ff0e2b82 */ /* 0x000ea20000000800 */
[----:B---3--:R-:W-:-:S05]  /*28030*/  VIADD R8, R7, 0xffffff80 ;  /* 0xffffff8007087836 */ /* 0x008fca0000000000 */
[----:B------:R-:W-:Y:S02]  /*28040*/  ISETP.GE.AND P3, PT, R8, 0x80, PT ;  /* 0x000000800800780c */ /* 0x000fe40003f66270 */
[----:B------:R-:W3:Y:S01]  /*28050*/  @P2 LDC R27, c[0x0][0xbf0] ;  /* 0x0002fc00ff1b2b82 */ /* 0x000ee20000000800 */
[----:B----4-:R-:W-:Y:S10]  /*28060*/  @P1 BRA `(.L_x_3113) ;  /* 0x0000000000141947 */ /* 0x010ff40003800000 */
[----:B------:R-:W-:Y:S05]  /*28070*/  @!P0 BRA `(.L_x_3113) ;  /* 0x0000000000108947 */ /* 0x000fea0003800000 */
[----:B------:R-:W-:Y:S02]  /*28080*/  ULDC.64 UR4, c[0x0][0x208] ;  /* 0x0000820000047ab9 */ /* 0x000fe40000000a00 */
[----:B------:R-:W4:Y:S04]  /*28090*/  LDG.E R5, desc[UR4][R2.64] ;  /* 0x0000000402057981 */ /* 0x000f28000c1e1900 */
[----:B-----5:R-:W4:Y:S02]  /*280a0*/  LDG.E R0, desc[UR4][R2.64+0x4] ;  /* 0x0000040402007981 */ /* 0x020f24000c1e1900 */
[----:B----4-:R-:W-:-:S07]  /*280b0*/  IMAD.IADD R0, R0, 0x1, -R5 ;  /* 0x0000000100007824 */ /* 0x010fce00078e0a05 */
.L_x_3113:
[----:B------:R-:W4:Y:S01]  /*280c0*/  LDL R20, [R1+0x64] ;  /* 0x0000640001147983 */ /* 0x000f220000100800 */
[----:B------:R-:W-:Y:S01]  /*280d0*/  BSSY B1, `(.L_x_3114) ;  /* 0x000002d000017945 */ /* 0x000fe20003800000 */
[----:B------:R-:W-:Y:S02]  /*280e0*/  SEL R13, R236, RZ, !P0 ;  /* 0x000000ffec0d7207 */ /* 0x000fe40004000000 */
[----:B------:R-:W-:Y:S02]  /*280f0*/  SEL R12, R9, RZ, !P0 ;  /* 0x000000ff090c7207 */ /* 0x000fe40004000000 */
[----:B-----5:R-:W-:Y:S02]  /*28100*/  SHF.R.S32.HI R11, RZ, 0x1f, R6 ;  /* 0x0000001fff0b7819 */ /* 0x020fe40000011406 */
[----:B----4-:R-:W-:Y:S01]  /*28110*/  SHF.R.S32.HI R10, RZ, 0x1f, R20 ;  /* 0x0000001fff0a7819 */ /* 0x010fe20000011414 */
[----:B------:R-:W-:Y:S06]  /*28120*/  @P3 BRA `(.L_x_3115) ;  /* 0x00000000009c3947 */ /* 0x000fec0003800000 */
[----:B------:R-:W4:Y:S01]  /*28130*/  LDC R9, c[0x0][0xbe8] ;  /* 0x0002fa00ff097b82 */ /* 0x000f220000000800 */
[----:B------:R-:W-:Y:S01]  /*28140*/  IADD3 R8, R230, -0x80, R7 ;  /* 0xffffff80e6087810 */ /* 0x000fe20007ffe007 */
[----:B----4-:R-:W-:-:S05]  /*28150*/  IMAD R2, R0, R9, RZ ;  /* 0x0000000900027224 */ /* 0x010fca00078e02ff */
        /* <DEDUP_REMOVED lines=10> */
[----:B------:R-:W4:Y:S01]  /*28200*/  @P0 LDC R15, c[0x0][0xbec] ;  /* 0x0002fb00ff0f0b82 */ /* 0x000f220000000800 */
[----:B------:R-:W-:Y:S01]  /*28210*/  IMAD R7, R20, UR5, R7 ;  /* 0x0000000514077c24 */ /* 0x000fe2000f8e0207 */
[----:B------:R-:W-:-:S03]  /*28220*/  ULDC.64 UR4, c[0x0][0xb98] ;  /* 0x0002e60000047ab9 */ /* 0x000fc60000000a00 */
[----:B------:R-:W-:-:S03]  /*28230*/  IMAD.IADD R3, R3, 0x1, R7 ;  /* 0x0000000103037824 */ /* 0x000fc600078e0207 */
[----:B------:R-:W5:Y:S01]  /*28240*/  @P0 LDC R21, c[0x0][0xbf0] ;  /* 0x0002fc00ff150b82 */ /* 0x000f620000000800 */
[----:B------:R-:W-:-:S04]  /*28250*/  IMAD.WIDE.U32 R2, R13, UR4, R2 ;  /* 0x000000040d027c25 */ /* 0x000fc8000f8e0002 */
[----:B----4-:R-:W-:-:S05]  /*28260*/  @P0 IMAD.HI.U32 R4, R8, R15, RZ ;  /* 0x0000000f08040227 */ /* 0x010fca00078e00ff */
[----:B-----5:R-:W-:Y:S01]  /*28270*/  @P0 SHF.R.U32.HI R5, RZ, R21, R4 ;  /* 0x00000015ff050219 */ /* 0x020fe20000011604 */
        /* <DEDUP_REMOVED lines=18> */
.L_x_3115:
[----:B------:R-:W-:Y:S05]  /*283a0*/  BSYNC B1 ;  /* 0x0000000000017941 */ /* 0x000fea0003800000 */
.L_x_3114:
[----:B------:R-:W-:Y:S01]  /*283b0*/  ULDC.64 UR4, c[0x0][0xaa0] ;  /* 0x0002a80000047ab9 */ /* 0x000fe20000000a00 */
[----:B------:R-:W-:Y:S02]  /*283c0*/  IMAD R7, R237, 0x20, R212 ;  /* 0x00000020ed077824 */ /* 0x000fe400078e02d4 */
[----:B----4-:R-:W-:Y:S02]  /*283d0*/  IMAD R3, R11, UR4, RZ ;  /* 0x000000040b037c24 */ /* 0x010fe4000f8e02ff */
[----:B------:R-:W-:Y:S02]  /*283e0*/  IMAD.IADD R9, R230, 0x1, R7 ;  /* 0x00000001e6097824 */ /* 0x000fe400078e0207 */
        /* <DEDUP_REMOVED lines=8> */
[----:B------:R4:W5:Y:S01]  /*28470*/  LDL R20, [R1+0x60] ;  /* 0x0000600001147983 */ /* 0x0009620000100800 */
[----:B--2---:R-:W-:-:S04]  /*28480*/  @P2 IMAD.HI.U32 R4, R9, R14, RZ ;  /* 0x0000000e09042227 */ /* 0x004fc800078e00ff */
[----:B------:R-:W-:Y:S01]  /*28490*/  IMAD.MOV.U32 R5, RZ, RZ, R9 ;  /* 0x000000ffff057224 */ /* 0x000fe200078e0009 */
[----:B---3--:R-:W-:Y:S01]  /*284a0*/  @P2 SHF.R.U32.HI R5, RZ, R27, R4 ;  /* 0x0000001bff052219 */ /* 0x008fe20000011604 */
        /* <DEDUP_REMOVED lines=31> */
[----:B------:R-:W-:Y:S02]  /*286a0*/  ISETP.GE.AND P0, PT, R0, R25, PT ;  /* 0x000000190000720c */ /* 0x000fe40003f06270 */
[----:B------:R-:W-:-:S02]  /*286b0*/  SHF.R.S32.HI R6, RZ, 0x1f, R221 ;  /* 0x0000001fff067819 */ /* 0x000fc400000114dd */
[----:B------:R-:W-:Y:S01]  /*286c0*/  SHF.R.S32.HI R9, RZ, 0x1f, R220 ;  /* 0x0000001fff097819 */ /* 0x000fe200000114dc */
[----:B------:R-:W-:Y:S08]  /*286d0*/  @P2 BRA `(.L_x_3117) ;  /* 0x0000000000482947 */ /* 0x000ff00003800000 */
[----:B------:R-:W-:Y:S01]  /*286e0*/  ULDC UR4, c[0x0][0xac8] ;  /* 0x0002b20000047ab9 */ /* 0x000fe20000000800 */
[----:B------:R-:W-:Y:S01]  /*286f0*/  ULDC.64 UR6, c[0x0][0x208] ;  /* 0x0000820000067ab9 */ /* 0x000fe20000000a00 */
[----:B------:R-:W-:Y:S02]  /*28700*/  ISETP.GE.AND P5, PT, R18, UR4, PT ;  /* 0x0000000412007c0c */ /* 0x000fe4000bfa6270 */
[----:B------:R-:W-:Y:S02]  /*28710*/  ISETP.GE.AND P3, PT, R220, UR4, PT ;  /* 0x00000004dc007c0c */ /* 0x000fe4000bf66270 */
[----:B------:R-:W-:Y:S02]  /*28720*/  ISETP.GE.AND P2, PT, R221, UR4, PT ;  /* 0x00000004dd007c0c */ /* 0x000fe4000bf46270 */
[----:B------:R-:W-:-:S07]  /*28730*/  ISETP.GE.AND P4, PT, R213, UR4, PT ;  /* 0x00000004d5007c0c */ /* 0x000fce000bf86270 */
[----:B--2---:R-:W-:-:S04]  /*28740*/  @!P5 LEA R10, P6, R18, R2, 0x1 ;  /* 0x00000002120ad211 */ /* 0x004fc800078c08ff */
[-C--:B---3--:R-:W-:Y:S02]  /*28750*/  @!P5 LEA.HI.X R11, R18, R3.reuse, R19, 0x1, P6 ;  /* 0x00000003120bd211 */ /* 0x088fe400030f0c13 */
[-C--:B------:R-:W-:Y:S01]  /*28760*/  @!P3 LEA R12, P6, R220, R2.reuse, 0x1 ;  /* 0x00000002dc0cb211 */ /* 0x080fe200078c08ff */
[----:B-----5:R-:W-:Y:S02]  /*28770*/  @!P4 IMAD.SHL.U32 R7, R20, 0x8, RZ ;  /* 0x000000081407c824 */ /* 0x020fe400078e00ff */
        /* <DEDUP_REMOVED lines=8> */
.L_x_3117:
[----:B------:R-:W-:Y:S05]  /*28800*/  BSYNC B1 ;  /* 0x0000000000017941 */ /* 0x000fea0003800000 */
.L_x_3116:
[----:B--23--:R2:W3:Y:S01]  /*28810*/  SHFL.IDX PT, R3, R5, 0x1, 0x181f ;  /* 0x00381f0005037f89 */ /* 0x00c4e200000e0000 */
        /* <DEDUP_REMOVED lines=11> */
[-C--:B---3--:R-:W-:Y:S02]  /*288d0*/  @!P4 LEA.HI.X R11, R18, R3.reuse, R19, 0x1, P6 ;  /* 0x00000003120bc211 */ /* 0x088fe400030f0c13 */
[C---:B------:R-:W-:Y:S01]  /*288e0*/  @!P1 LEA R14, P6, R221.reuse, R2, 0x1 ;  /* 0x00000002dd0e9211 */ /* 0x040fe200078c08ff */
[----:B-----5:R-:W-:Y:S01]  /*288f0*/  @!P3 IMAD.SHL.U32 R7, R20, 0x8, RZ ;  /* 0x000000081407b824 */ /* 0x020fe200078e00ff */
[-C--:B------:R-:W-:Y:S01]  /*28900*/  @!P2 LEA.HI.X R13, R220, R3.reuse, R9, 0x1, P5 ;  /* 0x00000003dc0da211 */ /* 0x080fe200028f0c09 */
[----:B------:R0:W-:Y:S01]  /*28910*/  @!P4 ST.E.128 desc[UR6][R10.64], RZ ;  /* 0x000000ff0a00c985 */ /* 0x0001e2000c101d06 */
[----:B------:R-:W-:Y:S01]  /*28920*/  @!P1 LEA.HI.X R15, R221, R3, R6, 0x1, P6 ;  /* 0x00000003dd0f9211 */ /* 0x000fe200030f0c06 */
[----:B------:R-:W-:-:S05]  /*28930*/  @!P3 IMAD.WIDE R2, R7, 0x2, R2 ;  /* 0x000000020702b825 */ /* 0x000fca00078e0202 */
[----:B------:R0:W-:Y:S04]  /*28940*/  @!P3 ST.E.128 desc[UR6][R2.64], RZ ;  /* 0x000000ff0200b985 */ /* 0x0001e8000c101d06 */
[----:B------:R0:W-:Y:S04]  /*28950*/  @!P2 ST.E.128 desc[UR6][R12.64], RZ ;  /* 0x000000ff0c00a985 */ /* 0x0001e8000c101d06 */
[----:B------:R0:W-:Y:S02]  /*28960*/  @!P1 ST.E.128 desc[UR6][R14.64], RZ ;  /* 0x000000ff0e009985 */ /* 0x0001e4000c101d06 */
.L_x_3119:
[----:B------:R-:W-:Y:S05]  /*28970*/  BSYNC B1 ;  /* 0x0000000000017941 */ /* 0x000fea0003800000 */
.L_x_3118:
[----:B0--3--:R0:W3:Y:S01]  /*28980*/  SHFL.IDX PT, R3, R5, 0x2, 0x181f ;  /* 0x00581f0005037f89 */ /* 0x0090e200000e0000 */
        /* <DEDUP_REMOVED lines=12> */
[----:B-----5:R-:W-:Y:S01]  /*28a50*/  @!P4 IMAD.SHL.U32 R7, R20, 0x8, RZ ;  /* 0x000000081407c824 */ /* 0x020fe200078e00ff */
[-C--:B---3--:R-:W-:Y:S02]  /*28a60*/  @!P3 LEA.HI.X R11, R18, R3.reuse, R19, 0x1, P0 ;  /* 0x00000003120bb211 */ /* 0x088fe400000f0c13 */
[-C--:B------:R-:W-:Y:S02]  /*28a70*/  @!P5 LEA.HI.X R13, R220, R3.reuse, R9, 0x1, P1 ;  /* 0x00000003dc0dd211 */ /* 0x080fe400008f0c09 */
[----:B------:R-:W-:Y:S01]  /*28a80*/  @!P6 LEA.HI.X R15, R221, R3, R6, 0x1, P2 ;  /* 0x00000003dd0fe211 */ /* 0x000fe200010f0c06 */
[----:B------:R-:W-:Y:S01]  /*28a90*/  @!P4 IMAD.WIDE R2, R7, 0x2, R2 ;  /* 0x000000020702c825 */ /* 0x000fe200078e0202 */
[----:B------:R0:W-:Y:S04]  /*28aa0*/  @!P3 ST.E.128 desc[UR6][R10.64], RZ ;  /* 0x000000ff0a00b985 */ /* 0x0001e8000c101d06 */
[----:B------:R0:W-:Y:S04]  /*28ab0*/  @!P4 ST.E.128 desc[UR6][R2.64], RZ ;  /* 0x000000ff0200c985 */ /* 0x0001e8000c101d06 */
[----:B------:R0:W-:Y:S04]  /*28ac0*/  @!P5 ST.E.128 desc[UR6][R12.64], RZ ;  /* 0x000000ff0c00d985 */ /* 0x0001e8000c101d06 */
[----:B------:R0:W-:Y:S02]  /*28ad0*/  @!P6 ST.E.128 desc[UR6][R14.64], RZ ;  /* 0x000000ff0e00e985 */ /* 0x0001e4000c101d06 */
.L_x_3121:
[----:B------:R-:W-:Y:S05]  /*28ae0*/  BSYNC B1 ;  /* 0x0000000000017941 */ /* 0x000fea0003800000 */
.L_x_3120:
[----:B------:R-:W-:Y:S01]  /*28af0*/  VIADD R0, R230, 0x60 ;  /* 0x00000060e6007836 */ /* 0x000fe20000000000 */
[----:B0--3--:R0:W3:Y:S04]  /*28b00*/  SHFL.IDX PT, R3, R5, 0x3, 0x181f ;  /* 0x00781f0005037f89 */ /* 0x0090e800000e0000 */
        /* <DEDUP_REMOVED lines=12> */
[----:B--2-45:R-:W-:Y:S01]  /*28bd0*/  @!P4 IMAD.SHL.U32 R5, R20, 0x8, RZ ;  /* 0x000000081405c824 */ /* 0x034fe200078e00ff */
        /* <DEDUP_REMOVED lines=8> */
.L_x_3112:
[----:B------:R-:W-:Y:S05]  /*28c60*/  BSYNC B0 ;  /* 0x0000000000007941 */ /* 0x000fea0003800000 */
.L_x_3103:
[----:B------:R-:W-:Y:S02]  /*28c70*/  ULDC UR4, c[0x0][0xc3c] ;  /* 0x00030f0000047ab9 */ /* 0x000fe40000000800 */
[----:B-1----:R-:W-:-:S13]  /*28c80*/  ISETP.GE.AND P0, PT, R51, UR4, PT ;  /* 0x0000000433007c0c */ /* 0x002fda000bf06270 */
[----:B------:R-:W-:Y:S05]  /*28c90*/  @!P0 BRA `(.L_x_3122) ;  /* 0xfffffd8400b48947 */ /* 0x000fea000383ffff */
[----:B------:R-:W-:Y:S05]  /*28ca0*/  BRA `(.L_x_2866) ;  /* 0x0000009000487947 */ /* 0x000fea0003800000 */
.L_x_2864:
        /* <DEDUP_REMOVED lines=18> */
.L_x_3123:
        /* <DEDUP_REMOVED lines=42> */
.L_x_3129:
        /* <DEDUP_REMOVED lines=13> */
.L_x_3128:
[----:B------:R-:W-:Y:S05]  /*29140*/  BSYNC B0 ;  /* 0x0000000000007941 */ /* 0x000fea0003800000 */
.L_x_3127:
        /* <DEDUP_REMOVED lines=21> */
.L_x_3125:
        /* <DEDUP_REMOVED lines=21> */
.L_x_3130:
        /* <DEDUP_REMOVED lines=56> */
.L_x_3126:
[----:B------:R-:W-:Y:S02]  /*29770*/  IMAD.MOV.U32 R17, RZ, RZ, RZ ;  /* 0x000000ffff117224 */ /* 0x000fe400078e00ff */
[----:B------:R-:W-:Y:S02]  /*29780*/  IMAD.U32 R16, RZ, RZ, UR6 ;  /* 0x00000006ff107e24 */ /* 0x000fe4000f8e00ff */
[----:B------:R-:W-:-:S07]  /*29790*/  IMAD.MOV.U32 R18, RZ, RZ, RZ ;  /* 0x000000ffff127224 */ /* 0x000fce00078e00ff */
.L_x_3131:
[----:B------:R-:W-:-:S13]  /*297a0*/  ISETP.NE.AND P0, PT, R0, RZ, PT ;  /* 0x000000ff0000720c */ /* 0x000fda0003f05270 */
[----:B------:R-:W1:Y:S01]  /*297b0*/  @!P0 S2R R3, SR_CgaCtaId ;  /* 0x0000000000038919 */ /* 0x000e620000008800 */
[----:B------:R-:W-:-:S04]  /*297c0*/  @!P0 MOV R0, 0x400 ;  /* 0x0000040000008802 */ /* 0x000fc80000000f00 */
[----:B-1----:R-:W-:-:S05]  /*297d0*/  @!P0 LEA R0, R3, R0, 0x18 ;  /* 0x0000000003008211 */ /* 0x002fca00078ec0ff */
[----:B------:R1:W-:Y:S01]  /*297e0*/  @!P0 STS.128 [R0+0x388d0], R16 ;  /* 0x0388d01000008388 */ /* 0x0003e20000000c00 */
[----:B------:R-:W-:Y:S06]  /*297f0*/  BAR.ARV 0x5, 0x180 ;  /* 0x0146000000007b1d */ /* 0x000fec0000002000 */
.L_x_3124:
[----:B-1----:R-:W-:Y:S01]  /*29800*/  IMAD.MOV.U32 R0, RZ, RZ, 0x1 ;  /* 0x00000001ff007424 */ /* 0x002fe200078e00ff */
[----:B------:R1:W-:Y:S01]  /*29810*/  STL [R1+0x8], RZ ;  /* 0x000008ff01007387 */ /* 0x0003e20000100800 */
[----:B------:R-:W-:Y:S02]  /*29820*/  ULDC UR4, c[0x0][0xc3c] ;  /* 0x00030f0000047ab9 */ /* 0x000fe40000000800 */
[----:B--2---:R-:W-:Y:S01]  /*29830*/  ISETP.GE.AND P0, PT, R19, UR4, PT ;  /* 0x0000000413007c0c */ /* 0x004fe2000bf06270 */
[----:B------:R1:W-:Y:S04]  /*29840*/  STL [R1+0x18], R0 ;  /* 0x0000180001007387 */ /* 0x0003e80000100800 */
[----:B------:R1:W-:Y:S08]  /*29850*/  STL [R1+0x50], RZ ;  /* 0x000050ff01007387 */ /* 0x0003f00000100800 */
[----:B-1----:R-:W-:Y:S05]  /*29860*/  @P0 BRA `(.L_x_3132) ;  /* 0x0000008000680947 */ /* 0x002fea0003800000 */
[----:B------:R-:W2:Y:S04]  /*29870*/  LDL R0, [R1+0x98] ;  /* 0x0000980001007983 */ /* 0x000ea80000100800 */
[----:B------:R-:W3:Y:S01]  /*29880*/  LDL.LU R5, [R1+0xc] ;  /* 0x00000c0001057983 */ /* 0x000ee20000300800 */
[----:B------:R-:W1:Y:S01]  /*29890*/  S2UR UR5, SR_CgaCtaId ;  /* 0x00000000000579c3 */ /* 0x000e620000008800 */
[----:B------:R-:W-:Y:S01]  /*298a0*/  LOP3.LUT R7, R4, 0x7f, RZ, 0xc0, !PT ;  /* 0x0000007f04077812 */ /* 0x000fe200078ec0ff */
[----:B------:R-:W-:Y:S01]  /*298b0*/  UMOV UR4, 0x400 ;  /* 0x0000040000047882 */ /* 0x000fe20000000000 */
[----:B------:R-:W-:Y:S01]  /*298c0*/  BSSY B8, `(.L_x_3132) ;  /* 0x0000814000087945 */ /* 0x000fe20003800000 */
[----:B------:R-:W-:Y:S01]  /*298d0*/  ULDC.64 UR36, c[0x0][0x198] ;  /* 0x0000660000247ab9 */ /* 0x000fe20000000a00 */
[C---:B------:R-:W-:Y:S01]  /*298e0*/  ISETP.NE.AND P1, PT, R7.reuse, RZ, PT ;  /* 0x000000ff0700720c */ /* 0x040fe20003f25270 */
[----:B0-----:R-:W-:Y:S01]  /*298f0*/  IMAD.SHL.U32 R2, R7, 0x8, RZ ;  /* 0x0000000807027824 */ /* 0x001fe200078e00ff */
[----:B------:R-:W-:Y:S01]  /*29900*/  SHF.R.U32.HI R6, RZ, 0x3, R7 ;  /* 0x00000003ff067819 */ /* 0x000fe20000011607 */
[----:B------:R-:W-:Y:S01]  /*29910*/  ULDC UR39, c[0x0][0xc] ;  /* 0x0000030000277ab9 */ /* 0x000fe20000000800 */
[----:B-1----:R-:W-:Y:S01]  /*29920*/  ULEA UR4, UR5, UR4, 0x18 ;  /* 0x0000000405047291 */ /* 0x002fe2000f8ec03f */
[----:B--2---:R-:W-:Y:S01]  /*29930*/  R2UR UR6, R0 ;  /* 0x00000000000672ca */ /* 0x004fe200000e0000 */
[----:B------:R-:W-:Y:S01]  /*29940*/  IMAD.SHL.U32 R0, R4, 0x8, RZ ;  /* 0x0000000804007824 */ /* 0x000fe200078e00ff */
[----:B---3--:R-:W-:-:S04]  /*29950*/  LOP3.LUT R5, R5, 0xfffffffd, RZ, 0xc0, !PT ;  /* 0xfffffffd05057812 */ /* 0x008fc800078ec0ff */
[----:B------:R-:W-:Y:S02]  /*29960*/  LOP3.LUT R3, R0, 0x1f8, RZ, 0xc0, !PT ;  /* 0x000001f800037812 */ /* 0x000fe400078ec0ff */
[----:B------:R-:W-:Y:S02]  /*29970*/  @P1 LOP3.LUT R5, R5, 0x2, RZ, 0xfc, !PT ;  /* 0x0000000205051812 */ /* 0x000fe400078efcff */
[----:B------:R-:W-:Y:S02]  /*29980*/  LOP3.LUT R3, R3, 0x38, R4, 0x78, !PT ;  /* 0x0000003803037812 */ /* 0x000fe400078e7804 */
[----:B------:R-:W-:Y:S01]  /*29990*/  LOP3.LUT R5, R5, 0xfffffffe, RZ, 0xc0, !PT ;  /* 0xfffffffe05057812 */ /* 0x000fe200078ec0ff */
[----:B------:R-:W-:Y:S01]  /*299a0*/  ULOP3.LUT UR38, UR6, 0x2, URZ, 0xfc, !UPT ;  /* 0x0000000206267892 */ /* 0x000fe2000f8efc3f */
[----:B------:R-:W-:Y:S02]  /*299b0*/  LOP3.LUT R2, R3, 0x200, R2, 0xf8, !PT ;  /* 0x0000020003027812 */ /* 0x000fe400078ef802 */
[C---:B------:R-:W-:Y:S01]  /*299c0*/  LOP3.LUT P0, R3, R4.reuse, 0x1f, RZ, 0xc0, !PT ;  /* 0x0000001f04037812 */ /* 0x040fe2000780c0ff */
[----:B------:R-:W-:Y:S01]  /*299d0*/  IMAD.SHL.U32 R4, R4, 0x10, RZ ;  /* 0x0000001004047824 */ /* 0x000fe200078e00ff */
[----:B------:R-:W-:-:S03]  /*299e0*/  LOP3.LUT R0, R0, 0x38, RZ, 0xc0, !PT ;  /* 0x0000003800007812 */ /* 0x000fc600078ec0ff */
[----:B------:R0:W-:Y:S01]  /*299f0*/  STL [R1+0x30], R3 ;  /* 0x0000300301007387 */ /* 0x0001e20000100800 */
[----:B------:R-:W-:Y:S01]  /*29a00*/  LOP3.LUT R4, R6, 0x70, R4, 0xf8, !PT ;  /* 0x0000007006047812 */ /* 0x000fe200078ef804 */
[----:B------:R-:W-:-:S06]  /*29a10*/  IMAD.MOV.U32 R4, RZ, RZ, 0x1 ;  /* 0x00000001ff047424 */ /* 0x000fcc00078e00ff */
[----:B------:R-:W-:Y:S02]  /*29a20*/  @P0 LOP3.LUT R5, R5, 0x1, RZ, 0xfc, !PT ;  /* 0x0000000105050812 */ /* 0x000fe400078efcff */
[----:B------:R-:W-:Y:S01]  /*29a30*/  ISETP.NE.OR P0, PT, R7, RZ, !P0 ;  /* 0x000000ff0700720c */ /* 0x000fe20004705670 */
[----:B0-----:R-:W-:Y:S01]  /*29a40*/  IMAD.U32 R3, RZ, RZ, UR4 ;  /* 0x00000004ff037e24 */ /* 0x001fe2000f8e00ff */
[----:B------:R-:W-:-:S03]  /*29a50*/  LOP3.LUT R5, R5, 0xfffffff7, RZ, 0xc0, !PT ;  /* 0xfffffff705057812 */ /* 0x000fc600078ec0ff */
[----:B------:R-:W-:Y:S01]  /*29a60*/  IMAD R2, R2, 0x2, R3 ;  /* 0x0000000202027824 */ /* 0x000fe200078e0203 */
[----:B------:R0:W-:Y:S04]  /*29a70*/  STL [R1+0x4], R3 ;  /* 0x0000040301007387 */ /* 0x0001e80000100800 */
[----:B------:R1:W-:Y:S03]  /*29a80*/  STL [R1+0x2c], R2 ;  /* 0x00002c0201007387 */ /* 0x0003e60000100800 */
[----:B------:R-:W-:Y:S01]  /*29a90*/  @P0 LOP3.LUT R5, R5, 0x8, RZ, 0xfc, !PT ;  /* 0x0000000805050812 */ /* 0x000fe200078efcff */
[----:B------:R-:W-:Y:S01]  /*29aa0*/  STL [R1+0x20], RZ ;  /* 0x000020ff01007387 */ /* 0x000fe20000100800 */
[----:B0-----:R-:W-:-:S03]  /*29ab0*/  LOP3.LUT R3, R0, 0x40, RZ, 0xfc, !PT ;  /* 0x0000004000037812 */ /* 0x001fc600078efcff */
[----:B------:R-:W-:Y:S01]  /*29ac0*/  STL [R1+0xc], R5 ;  /* 0x00000c0501007387 */ /* 0x000fe20000100800 */
[----:B-1----:R-:W-:-:S05]  /*29ad0*/  IMAD.MOV.U32 R2, RZ, RZ, 0x1 ;  /* 0x00000001ff027424 */ /* 0x002fca00078e00ff */
[----:B------:R0:W-:Y:S04]  /*29ae0*/  STL [R1+0x24], R2 ;  /* 0x0000240201007387 */ /* 0x0001e80000100800 */
[----:B------:R1:W-:Y:S04]  /*29af0*/  STL [R1+0x50], RZ ;  /* 0x000050ff01007387 */ /* 0x0003e80000100800 */
[----:B------:R1:W-:Y:S01]  /*29b00*/  STL [R1+0x8], RZ ;  /* 0x000008ff01007387 */ /* 0x0003e20000100800 */
[----:B0-----:R-:W-:-:S03]  /*29b10*/  LOP3.LUT R2, R0, 0x80, RZ, 0xfc, !PT ;  /* 0x0000008000027812 */ /* 0x001fc600078efcff */
[----:B------:R1:W-:Y:S01]  /*29b20*/  STL [R1+0x18], R4 ;  /* 0x0000180401007387 */ /* 0x0003e20000100800 */
[----:B------:R-:W-:-:S07]  /*29b30*/  LOP3.LUT R0, R0, 0xc0, RZ, 0xfc, !PT ;  /* 0x000000c000007812 */ /* 0x000fce00078efcff */
.L_x_3293:
[----:B0--3--:R-:W0:Y:S01]  /*29b40*/  LDC.64 R2, c[0x0][0xc88] ;  /* 0x00032200ff027b82 */ /* 0x009e220000000a00 */
[----:B------:R-:W-:Y:S01]  /*29b50*/  ULDC.64 UR4, c[0x0][0x208] ;  /* 0x0000820000047ab9 */ /* 0x000fe20000000a00 */
[----:B0-----:R-:W-:-:S05]  /*29b60*/  IMAD.WIDE R2, R19, 0x4, R2 ;  /* 0x0000000413027825 */ /* 0x001fca00078e0202 */
[----:B-12---:R-:W2:Y:S01]  /*29b70*/  LDG.E R4, desc[UR4][R2.64] ;  /* 0x0000000402047981 */ /* 0x006ea2000c1e1900 */
        /* <DEDUP_REMOVED lines=15> */
[----:B------:R0:W-:Y:S01]  /*29c70*/  STL [R1+0x34], R4 ;  /* 0x0000340401007387 */ /* 0x0001e20000100800 */
[C-C-:B------:R-:W-:Y:S02]  /*29c80*/  SHF.L.U64.HI R14, R4.reuse, 0x2, R5.reuse ;  /* 0x00000002040e7819 */ /* 0x140fe40000010205 */
[----:B------:R-:W-:Y:S01]  /*29c90*/  @P0 LEA.HI.X R3, R4, UR5, R5, 0x2, P1 ;  /* 0x0000000504030c11 */ /* 0x000fe200088f1405 */
[----:B------:R-:W-:Y:S01]  /*29ca0*/  ULDC.64 UR4, c[0x0][0xa00] ;  /* 0x0002800000047ab9 */ /* 0x000fe20000000a00 */
[C---:B-----5:R-:W-:Y:S01]  /*29cb0*/  @P3 IADD3 R8, P1, R15.reuse, UR10, RZ ;  /* 0x0000000a0f083c10 */ /* 0x060fe2000ff3e0ff */
        /* <DEDUP_REMOVED lines=12> */
[----:B--2---:R-:W-:-:S04]  /*29d80*/  IADD3 R2, P0, R15, UR4, RZ ;  /* 0x000000040f027c10 */ /* 0x004fc8000ff1e0ff */
[----:B------:R-:W-:Y:S01]  /*29d90*/  IADD3.X R3, R14, UR5, RZ, P0, !PT ;  /* 0x000000050e037c10 */ /* 0x000fe200087fe4ff */
[----:B------:R-:W-:Y:S01]  /*29da0*/  ULDC UR4, c[0x0][0x288] ;  /* 0x0000a20000047ab9 */ /* 0x000fe20000000800 */
[----:B0-----:R-:W-:-:S03]  /*29db0*/  IADD3 R4, P0, R15, UR8, RZ ;  /* 0x000000080f047c10 */ /* 0x001fc6000ff1e0ff */
[----:B------:R0:W5:Y:S01]  /*29dc0*/  @P2 LDG.E R11, desc[UR12][R6.64] ;  /* 0x0000000c060b2981 */ /* 0x000162000c1e1900 */
[----:B-1----:R-:W-:Y:S02]  /*29dd0*/  IADD3.X R5, R14, UR9, RZ, P0, !PT ;  /* 0x000000090e057c10 */ /* 0x002fe400087fe4ff */
[----:B------:R-:W-:Y:S01]  /*29de0*/  ISETP.NE.U32.AND P0, PT, RZ, UR8, PT ;  /* 0x00000008ff007c0c */ /* 0x000fe2000bf05070 */
[----:B------:R-:W2:Y:S03]  /*29df0*/  @P1 LDG.E R12, desc[UR12][R2.64] ;  /* 0x0000000c020c1981 */ /* 0x000ea6000c1e1900 */
[----:B------:R-:W-:-:S13]  /*29e00*/  ISETP.NE.AND.EX P0, PT, RZ, UR9, PT, P0 ;  /* 0x00000009ff007c0c */ /* 0x000fda000bf05300 */
[----:B------:R0:W5:Y:S04]  /*29e10*/  @P0 LDG.E R10, desc[UR12][R4.64] ;  /* 0x0000000c040a0981 */ /* 0x000168000c1e1900 */
[----:B--2---:R1:W-:Y:S02]  /*29e20*/  STL [R1+0x3c], R12 ;  /* 0x00003c0c01007387 */ /* 0x0043e40000100800 */
[----:B-1----:R-:W-:Y:S01]  /*29e30*/  IMAD.U32 R12, RZ, RZ, UR4 ;  /* 0x00000004ff0c7e24 */ /* 0x002fe2000f8e00ff */
[----:B------:R-:W-:-:S05]  /*29e40*/  ULDC.64 UR4, c[0x0][0x418] ;  /* 0x0001060000047ab9 */ /* 0x000fca0000000a00 */
[----:B------:R-:W2:Y:S01]  /*29e50*/  @P3 LDG.E R12, desc[UR12][R8.64] ;  /* 0x0000000c080c3981 */ /* 0x000ea2000c1e1900 */
[----:B------:R-:W-:-:S03]  /*29e60*/  UISETP.NE.U32.AND UP0, UPT, UR4, URZ, UPT ;  /* 0x0000003f0400728c */ /* 0x000fc6000bf05070 */
[----:B------:R-:W-:Y:S01]  /*29e70*/  ULDC UR4, c[0x0][0x424] ;  /* 0x0001090000047ab9 */ /* 0x000fe20000000800 */
[----:B------:R-:W-:-:S03]  /*29e80*/  UISETP.NE.AND.EX UP0, UPT, UR5, URZ, UPT, UP0 ;  /* 0x0000003f0500728c */ /* 0x000fc6000bf05300 */
[----:B------:R-:W-:Y:S01]  /*29e90*/  ULDC UR5, c[0x0][0x2f0] ;  /* 0x0000bc0000057ab9 */ /* 0x000fe20000000800 */
[----:B------:R-:W-:Y:S01]  /*29ea0*/  USEL UR4, UR4, 0x1, UP0 ;  /* 0x0000000104047887 */ /* 0x000fe20008000000 */
[----:B--2---:R0:W-:Y:S04]  /*29eb0*/  STL [R1+0x40], R12 ;  /* 0x0000400c01007387 */ /* 0x0041e80000100800 */
[----:B------:R0:W5:Y:S01]  /*29ec0*/  LDL R13, [R1+0x40] ;  /* 0x00004000010d7983 */ /* 0x0001620000100800 */
[----:B------:R-:W-:-:S03]  /*29ed0*/  UIMAD UR4, UR4, UR5, URZ ;  /* 0x00000005040472a4 */ /* 0x000fc6000f8e023f */
[----:B------:R-:W-:Y:S02]  /*29ee0*/  ULDC UR5, c[0x0][0x348] ;  /* 0x0000d20000057ab9 */ /* 0x000fe40000000800 */
[----:B------:R-:W-:Y:S02]  /*29ef0*/  IMAD.U32 R8, RZ, RZ, UR5 ;  /* 0x00000005ff087e24 */ /* 0x000fe4000f8e00ff */
[----:B------:R-:W-:Y:S01]  /*29f00*/  IMAD.U32 R9, RZ, RZ, UR4 ;  /* 0x00000004ff097e24 */ /* 0x000fe2000f8e00ff */
[----:B0-----:R-:W-:Y:S06]  /*29f10*/  @P3 BRA `(.L_x_3133) ;  /* 0x0000000000183947 */ /* 0x001fec0003800000 */
[----:B------:R-:W-:Y:S05]  /*29f20*/  @!P1 BRA `(.L_x_3133) ;  /* 0x0000000000149947 */ /* 0x000fea0003800000 */
[----:B------:R-:W-:Y:S02]  /*29f30*/  ULDC.64 UR4, c[0x0][0x208] ;  /* 0x0000820000047ab9 */ /* 0x000fe40000000a00 */
[----:B------:R-:W2:Y:S04]  /*29f40*/  LDG.E R12, desc[UR4][R2.64] ;  /* 0x00000004020c7981 */ /* 0x000ea8000c1e1900 */
[----:B------:R-:W2:Y:S02]  /*29f50*/  LDG.E R2, desc[UR4][R2.64+0x4] ;  /* 0x0000040402027981 */ /* 0x000ea4000c1e1900 */
[----:B--2--5:R-:W-:-:S05]  /*29f60*/  IMAD.IADD R13, R2, 0x1, -R12 ;  /* 0x00000001020d7824 */ /* 0x024fca00078e0a0c */
[----:B------:R0:W-:Y:S02]  /*29f70*/  STL [R1+0x40], R13 ;  /* 0x0000400d01007387 */ /* 0x0001e40000100800 */
.L_x_3133:
[----:B------:R-:W2:Y:S01]  /*29f80*/  LDL R12, [R1+0x34] ;  /* 0x00003400010c7983 */ /* 0x000ea20000100800 */
[----:B-----5:R-:W-:Y:S01]  /*29f90*/  IMAD.IADD R2, R11, 0x1, R0 ;  /* 0x000000010b027824 */ /* 0x020fe200078e0200 */
[----:B------:R-:W-:Y:S02]  /*29fa0*/  ULDC.64 UR4, c[0x0][0xa20] ;  /* 0x0002880000047ab9 */ /* 0x000fe40000000a00 */
[----:B------:R-:W-:Y:S02]  /*29fb0*/  ISETP.NE.U32.AND P1, PT, RZ, UR4, PT ;  /* 0x00000004ff007c0c */ /* 0x000fe4000bf25070 */
[----:B------:R1:W-:Y:S02]  /*29fc0*/  STL [R1+0x1c], R2 ;  /* 0x00001c0201007387 */ /* 0x0003e40000100800 */
[----:B------:R-:W-:Y:S02]  /*29fd0*/  ISETP.NE.AND.EX P1, PT, RZ, UR5, PT, P1 ;  /* 0x00000005ff007c0c */ /* 0x000fe4000bf25310 */
[----:B--2---:R1:W-:Y:S11]  /*29fe0*/  STL [R1+0x14], R12 ;  /* 0x0000140c01007387 */ /* 0x0043f60000100800 */
[----:B------:R-:W-:Y:S05]  /*29ff0*/  @!P1 BRA `(.L_x_3134) ;  /* 0x0000000000149947 */ /* 0x000fea0003800000 */
[----:B-1----:R-:W-:Y:S01]  /*2a000*/  IADD3 R2, P1, R15, UR4, RZ ;  /* 0x000000040f027c10 */ /* 0x002fe2000ff3e0ff */
[----:B------:R-:W-:-:S03]  /*2a010*/  ULDC.64 UR6, c[0x0][0x208] ;  /* 0x0000820000067ab9 */ /* 0x000fc60000000a00 */
[----:B------:R-:W-:-:S05]  /*2a020*/  IADD3.X R3, R14, UR5, RZ, P1, !PT ;  /* 0x000000050e037c10 */ /* 0x000fca0008ffe4ff */
[----:B------:R1:W5:Y:S01]  /*2a030*/  LDG.E R9, desc[UR6][R2.64] ;  /* 0x0000000602097981 */ /* 0x000362000c1e1900 */
[----:B------:R-:W-:Y:S05]  /*2a040*/  BRA `(.L_x_3135) ;  /* 0x0000000000147947 */ /* 0x000fea0003800000 */
.L_x_3134:
[----:B------:R-:W-:Y:S05]  /*2a050*/  @!P2 BRA `(.L_x_3135) ;  /* 0x000000000010a947 */ /* 0x000fea0003800000 */
[----:B------:R-:W-:Y:S02]  /*2a060*/  ULDC.64 UR4, c[0x0][0x208] ;  /* 0x0000820000047ab9 */ /* 0x000fe40000000a00 */
[----:B------:R-:W2:Y:S04]  /*2a070*/  LDG.E R9, desc[UR4][R6.64] ;  /* 0x0000000406097981 */ /* 0x000ea8000c1e1900 */
[----:B------:R-:W2:Y:S02]  /*2a080*/  LDG.E R6, desc[UR4][R6.64+0x4] ;  /* 0x0000040406067981 */ /* 0x000ea4000c1e1900 */
[----:B--2---:R-:W-:-:S07]  /*2a090*/  IMAD.IADD R9, R6, 0x1, -R9 ;  /* 0x0000000106097824 */ /* 0x004fce00078e0a09 */
.L_x_3135:
[----:B------:R-:W-:Y:S01]  /*2a0a0*/  ULDC.64 UR4, c[0x0][0x208] ;  /* 0x0000820000047ab9 */ /* 0x000fe20000000a00 */
[----:B-1----:R-:W1:Y:S01]  /*2a0b0*/  LDC R3, c[0x0][0x448] ;  /* 0x00011200ff037b82 */ /* 0x002e620000000800 */
[----:B------:R-:W2:Y:S01]  /*2a0c0*/  @P0 LDG.E R2, desc[UR4][R4.64] ;  /* 0x0000000404020981 */ /* 0x000ea2000c1e1900 */
[----:B-----5:R-:W-:-:S03]  /*2a0d0*/  IMAD.IADD R0, R9, 0x1, -R0 ;  /* 0x0000000109007824 */ /* 0x020fc600078e0a00 */
[----:B------:R3:W2:Y:S01]  /*2a0e0*/  @P0 LDG.E R4, desc[UR4][R4.64+0x4] ;  /* 0x0000040404040981 */ /* 0x0006a2000c1e1900 */
[----:B-1----:R-:W-:-:S13]  /*2a0f0*/  ISETP.NE.AND P1, PT, R3, 0x1, PT ;  /* 0x000000010300780c */ /* 0x002fda0003f25270 */
[----:B---3--:R-:W1:Y:S01]  /*2a100*/  @P1 LDC R5, c[0x0][0x450] ;  /* 0x00011400ff051b82 */ /* 0x008e620000000800 */
[----:B------:R-:W-:Y:S01]  /*2a110*/  BSSY B0, `(.L_x_3136) ;  /* 0x00001b1000007945 */ /* 0x000fe20003800000 */
[----:B------:R-:W-:Y:S01]  /*2a120*/  PLOP3.LUT P5, PT, PT, PT, PT, 0x80, 0x0 ;  /* 0x000000000000781c */ /* 0x000fe20003faf070 */
[----:B--2---:R-:W-:-:S05]  /*2a130*/  @P0 IMAD.IADD R8, R4, 0x1, -R2 ;  /* 0x0000000104080824 */ /* 0x004fca00078e0a02 */
[----:B------:R-:W2:Y:S01]  /*2a140*/  @P1 LDC R4, c[0x0][0x44c] ;  /* 0x00011300ff041b82 */ /* 0x000ea20000000800 */
[----:B------:R-:W-:-:S04]  /*2a150*/  IMAD.SHL.U32 R2, R17, 0x80, RZ ;  /* 0x0000008011027824 */ /* 0x000fc800078e00ff */
[----:B------:R-:W-:-:S04]  /*2a160*/  VIADD R2, R2, 0x7f ;  /* 0x0000007f02027836 */ /* 0x000fc80000000000 */
[----:B------:R-:W-:Y:S02]  /*2a170*/  IMAD.MOV.U32 R3, RZ, RZ, R2 ;  /* 0x000000ffff037224 */ /* 0x000fe400078e0002 */
[----:B--2---:R-:W-:-:S04]  /*2a180*/  @P1 IMAD.HI.U32 R4, R2, R4, RZ ;  /* 0x0000000402041227 */ /* 0x004fc800078e00ff */
[----:B------:R-:W-:Y:S01]  /*2a190*/  IMAD.IADD R2, R0, 0x1, R8 ;  /* 0x0000000100027824 */ /* 0x000fe200078e0208 */
[----:B-1----:R-:W-:-:S03]  /*2a1a0*/  @P1 SHF.R.U32.HI R3, RZ, R5, R4 ;  /* 0x00000005ff031219 */ /* 0x002fc60000011604 */
        /* <DEDUP_REMOVED lines=9> */
[----:B------:R-:W-:-:S05]  /*2a240*/  VIMNMX R2, R20, R2, PT ;  /* 0x0000000214027248 */ /* 0x000fca0003fe0100 */
[--C-:B------:R-:W-:Y:S02]  /*2a250*/  IMAD R2, R2, 0x50, -R0.reuse ;  /* 0x0000005002027824 */ /* 0x100fe400078e0a00 */
[----:B------:R-:W-:-:S03]  /*2a260*/  IMAD.MOV R0, RZ, RZ, -R0 ;  /* 0x000000ffff007224 */ /* 0x000fc600078e0a00 */
[----:B------:R-:W-:Y:S02]  /*2a270*/  VIMNMX R8, R2, R8, PT ;  /* 0x0000000802087248 */ /* 0x000fe40003fe0100 */
[----:B------:R-:W-:-:S04]  /*2a280*/  VIMNMX R0, RZ, R0, !PT ;  /* 0x00000000ff007248 */ /* 0x000fc80007fe0100 */
[----:B------:R-:W-:Y:S01]  /*2a290*/  ISETP.GT.AND P1, PT, R8, R0, PT ;  /* 0x000000000800720c */ /* 0x000fe20003f24270 */
[----:B------:R-:W-:-:S05]  /*2a2a0*/  IMAD.WIDE.U32 R2, R0, -0x33333333, RZ ;  /* 0xcccccccd00027825 */ /* 0x000fca00078e00ff */
[----:B------:R-:W-:-:S07]  /*2a2b0*/  SHF.R.U32.HI R9, RZ, 0x6, R3 ;  /* 0x00000006ff097819 */ /* 0x000fce0000011603 */
[----:B------:R-:W-:-:S04]  /*2a2c0*/  @P1 VIADD R8, R8, 0x4f ;  /* 0x0000004f08081836 */ /* 0x000fc80000000000 */
[----:B------:R-:W-:-:S05]  /*2a2d0*/  @P1 IMAD.HI R0, R8, 0x66666667, RZ ;  /* 0x6666666708001827 */ /* 0x000fca00078e02ff */
[----:B------:R-:W-:Y:S01]  /*2a2e0*/  @P1 SHF.R.U32.HI R2, RZ, 0x1f, R0 ;  /* 0x0000001fff021819 */ /* 0x000fe20000011600 */
[----:B------:R-:W-:-:S03]  /*2a2f0*/  IMAD.MOV.U32 R7, RZ, RZ, R9 ;  /* 0x000000ffff077224 */ /* 0x000fc600078e0009 */
[----:B------:R-:W-:-:S04]  /*2a300*/  @P1 LEA.HI.SX32 R7, R0, R2, 0x1b ;  /* 0x0000000200071211 */ /* 0x000fc800078fdaff */
[----:B------:R-:W-:-:S13]  /*2a310*/  ISETP.GT.AND P1, PT, R7, R9, PT ;  /* 0x000000090700720c */ /* 0x000fda0003f24270 */
[----:B------:R-:W-:Y:S05]  /*2a320*/  @!P1 BRA `(.L_x_3137) ;  /* 0x00000018003c9947 */ /* 0x000fea0003800000 */
[----:B------:R-:W-:Y:S01]  /*2a330*/  UMOV UR4, 0xffffffff ;  /* 0xffffffff00047882 */ /* 0x000fe20000000000 */
[----:B------:R-:W-:Y:S02]  /*2a340*/  SEL R0, R12, RZ, !P0 ;  /* 0x000000ff0c007207 */ /* 0x000fe40004000000 */
[----:B------:R-:W-:Y:S05]  /*2a350*/  BRA.DIV UR4, `(.L_x_3138) ;  /* 0x0000008e041c7947 */ /* 0x000fea000b800000 */
[----:B------:R-:W1:Y:S02]  /*2a360*/  S2R R2, SR_TID.X ;  /* 0x0000000000027919 */ /* 0x000e640000002100 */
[----:B-1----:R-:W-:-:S04]  /*2a370*/  SHF.R.U32.HI R2, RZ, 0x5, R2 ;  /* 0x00000005ff027819 */ /* 0x002fc80000011602 */
[----:B------:R-:W-:-:S05]  /*2a380*/  LOP3.LUT R2, R2, 0x3, RZ, 0xc0, !PT ;  /* 0x0000000302027812 */ /* 0x000fca00078ec0ff */
[----:B------:R1:W2:Y:S02]  /*2a390*/  SHFL.IDX PT, R14, R2, RZ, 0x1f ;  /* 0x00001fff020e7589 */ /* 0x0002a400000e0000 */
.L_x_3360:
[----:B--2---:R-:W-:Y:S02]  /*2a3a0*/  ISETP.NE.AND P0, PT, R14, RZ, PT ;  /* 0x000000ff0e00720c */ /* 0x004fe40003f05270 */
[----:B------:R-:W-:-:S11]  /*2a3b0*/  PLOP3.LUT P2, PT, PT, PT, PT, 0x8, 0x0 ;  /* 0x000000000000781c */ /* 0x000fd60003f4e170 */
[----:B------:R-:W-:Y:S05]  /*2a3c0*/  @P0 BRA `(.L_x_3139) ;  /* 0x00000000000c0947 */ /* 0x000fea0003800000 */
[----:B------:R-:W-:-:S03]  /*2a3d0*/  UMOV UR4, 0xffffffff ;  /* 0xffffffff00047882 */ /* 0x000fc60000000000 */
[----:B------:R-:W-:Y:S05]  /*2a3e0*/  BRA.DIV UR4, `(.L_x_3140) ;  /* 0x0000008e042c7947 */ /* 0x000fea000b800000 */
[----:B------:R-:W-:-:S13]  /*2a3f0*/  ELECT P2, URZ, PT ;  /* 0x00000000003f782f */ /* 0x000fda0003840000 */
.L_x_3139:
[----:B-1----:R-:W2:Y:S04]  /*2a400*/  LDL R2, [R1+0x50] ;  /* 0x0000500001027983 */ /* 0x002ea80000100800 */
[----:B------:R-:W3:Y:S01]  /*2a410*/  LDL R4, [R1+0x4] ;  /* 0x0000040001047983 */ /* 0x000ee20000100800 */
[----:B------:R-:W-:Y:S01]  /*2a420*/  BSSY B1, `(.L_x_3141) ;  /* 0x0000008000017945 */ /* 0x000fe20003800000 */
[----:B--2---:R-:W-:-:S05]  /*2a430*/  VIADD R2, R2, 0x1 ;  /* 0x0000000102027836 */ /* 0x004fca0000000000 */
[----:B------:R-:W-:-:S04]  /*2a440*/  LEA.HI R3, R2, R2, RZ, 0x1 ;  /* 0x0000000202037211 */ /* 0x000fc800078f08ff */
[----:B------:R-:W-:-:S05]  /*2a450*/  LOP3.LUT R3, R3, 0xfffffffe, RZ, 0xc0, !PT ;  /* 0xfffffffe03037812 */ /* 0x000fca00078ec0ff */
[----:B------:R-:W-:-:S05]  /*2a460*/  IMAD.IADD R2, R2, 0x1, -R3 ;  /* 0x0000000102027824 */ /* 0x000fca00078e0a03 */
[----:B------:R-:W-:-:S04]  /*2a470*/  SHF.L.U32 R2, R2, 0x1f, RZ ;  /* 0x0000001f02027819 */ /* 0x000fc800000006ff */
[----:B---3--:R-:W1:Y:S02]  /*2a480*/  SYNCS.PHASECHK.TRANS64.TRYWAIT P0, [R4+URZ+0x38820], R2 ;  /* 0x03882002040075a7 */ /* 0x008e64000800017f */
[----:B-1----:R-:W-:Y:S05]  /*2a490*/  @!P0 BRA `(.L_x_3142) ;  /* 0x0000008c00248947 */ /* 0x002fea0003800000 */
.L_x_3363:
[----:B------:R-:W-:Y:S05]  /*2a4a0*/  BSYNC B1 ;  /* 0x0000000000017941 */ /* 0x000fea0003800000 */
.L_x_3141:
[----:B------:R-:W-:Y:S04]  /*2a4b0*/  BSSY B1, `(.L_x_3143) ;  /* 0x00000ae000017945 */ /* 0x000fe80003800000 */
[----:B------:R-:W-:Y:S05]  /*2a4c0*/  @!P2 BRA `(.L_x_3144) ;  /* 0x0000000800b0a947 */ /* 0x000fea0003800000 */
[----:B------:R-:W2:Y:S04]  /*2a4d0*/  LDL R6, [R1+0x4] ;  /* 0x0000040001067983 */ /* 0x000ea80000100800 */
[----:B------:R-:W2:Y:S04]  /*2a4e0*/  LDL R5, [R1+0x20] ;  /* 0x0000200001057983 */ /* 0x000ea80000100800 */
[----:B------:R-:W3:Y:S01]  /*2a4f0*/  LDL R4, [R1+0x24] ;  /* 0x0000240001047983 */ /* 0x000ee20000100800 */
[----:B------:R-:W-:Y:S01]  /*2a500*/  BSSY B2, `(.L_x_3145) ;  /* 0x0000008000027945 */ /* 0x000fe20003800000 */
[----:B-1----:R-:W1:Y:S02]  /*2a510*/  S2R R3, SR_TID.X ;  /* 0x0000000000037919 */ /* 0x002e640000002100 */
[----:B-1----:R-:W-:-:S04]  /*2a520*/  LOP3.LUT R3, R3, 0x7f, RZ, 0xc0, !PT ;  /* 0x0000007f03037812 */ /* 0x002fc800078ec0ff */
[----:B------:R-:W-:Y:S01]  /*2a530*/  ISETP.NE.AND P4, PT, R3, RZ, PT ;  /* 0x000000ff0300720c */ /* 0x000fe20003f85270 */
[----:B--2---:R-:W-:Y:S01]  /*2a540*/  IMAD R6, R5, 0x8, R6 ;  /* 0x0000000805067824 */ /* 0x004fe200078e0206 */
[----:B---3--:R-:W-:-:S04]  /*2a550*/  SHF.L.U32 R8, R4, 0x1f, RZ ;  /* 0x0000001f04087819 */ /* 0x008fc800000006ff */
[----:B------:R-:W1:Y:S02]  /*2a560*/  SYNCS.PHASECHK.TRANS64.TRYWAIT P0, [R6+URZ+0x388a0], R8 ;  /* 0x0388a008060075a7 */ /* 0x000e64000800017f */
[----:B-1----:R-:W-:Y:S05]  /*2a570*/  @!P0 BRA `(.L_x_3146) ;  /* 0x0000008c00048947 */ /* 0x002fea0003800000 */
.L_x_3364:
[----:B------:R-:W-:Y:S05]  /*2a580*/  BSYNC B2 ;  /* 0x0000000000027941 */ /* 0x000fea0003800000 */
.L_x_3145:
        /* <DEDUP_REMOVED lines=8> */
.L_x_3148:
[----:B------:R-:W-:Y:S05]  /*2a610*/  BSYNC B2 ;  /* 0x0000000000027941 */ /* 0x000fea0003800000 */
.L_x_3147:
[----:B------:R-:W3:Y:S04]  /*2a620*/  LDL R4, [R1+0x4] ;  /* 0x0000040001047983 */ /* 0x000ee80000100800 */
[----:B--2---:R-:W3:Y:S01]  /*2a630*/  LDL R2, [R1+0x20] ;  /* 0x0000200001027983 */ /* 0x004ee20000100800 */
[----:B------:R-:W-:Y:S01]  /*2a640*/  IMAD.MOV.U32 R3, RZ, RZ, RZ ;  /* 0x000000ffff037224 */ /* 0x000fe200078e00ff */
[----:B------:R-:W-:Y:S01]  /*2a650*/  UIADD3 UR4, UP0, UR36, 0x570, URZ ;  /* 0x0000057024047890 */ /* 0x000fe2000ff1e03f */
[----:B------:R-:W-:Y:S01]  /*2a660*/  PLOP3.LUT P0, PT, PT, PT, PT, 0x80, 0x0 ;  /* 0x000000000000781c */ /* 0x000fe20003f0f070 */
[----:B------:R-:W-:Y:S01]  /*2a670*/  UMOV UR6, 0x0 ;  /* 0x0000000000067882 */ /* 0x000fe20000000000 */
[----:B------:R-:W-:Y:S01]  /*2a680*/  UMOV UR7, 0x12f00000 ;  /* 0x12f0000000077882 */ /* 0x000fe20000000000 */
[----:B------:R-:W-:Y:S01]  /*2a690*/  R2UR UR10, R3 ;  /* 0x00000000030a72ca */ /* 0x000fe200000e0000 */
[----:B------:R-:W-:Y:S01]  /*2a6a0*/  IMAD R3, R7, 0x50, R10 ;  /* 0x0000005007037824 */ /* 0x000fe200078e020a */
[----:B------:R-:W-:-:S03]  /*2a6b0*/  UIADD3.X UR5, URZ, UR37, URZ, UP0, !UPT ;  /* 0x000000253f057290 */ /* 0x000fc600087fe43f */
[----:B------:R-:W-:Y:S02]  /*2a6c0*/  VIADD R3, R3, 0xffffffb0 ;  /* 0xffffffb003037836 */ /* 0x000fe40000000000 */
[----:B---3--:R-:W-:Y:S02]  /*2a6d0*/  IMAD R4, R2, 0xa000, R4 ;  /* 0x0000a00002047824 */ /* 0x008fe400078e0204 */
[----:B------:R-:W-:Y:S02]  /*2a6e0*/  VIADD R2, R6, 0x38890 ;  /* 0x0003889006027836 */ /* 0x000fe40000000000 */
[----:B------:R-:W-:-:S07]  /*2a6f0*/  VIADD R5, R4, 0x24400 ;  /* 0x0002440004057836 */ /* 0x000fce0000000000 */
.L_x_3149:
        /* <DEDUP_REMOVED lines=10> */
[----:B------:R-:W-:Y:S01]  /*2a7a0*/  IMAD.MOV.U32 R15, RZ, RZ, 0x40 ;  /* 0x00000040ff0f7424 */ /* 0x000fe200078e00ff */
[----:B------:R-:W-:Y:S01]  /*2a7b0*/  PLOP3.LUT P0, PT, PT, PT, PT, 0x80, 0x0 ;  /* 0x000000000000781c */ /* 0x000fe20003f0f070 */
[----:B------:R-:W-:Y:S01]  /*2a7c0*/  VIADD R5, R4, 0x26c00 ;  /* 0x00026c0004057836 */ /* 0x000fe20000000000 */
[----:B------:R-:W-:Y:S01]  /*2a7d0*/  UMOV UR6, 0x0 ;  /* 0x0000000000067882 */ /* 0x000fe20000000000 */
[----:B------:R-:W-:Y:S01]  /*2a7e0*/  UMOV UR7, 0x12f00000 ;  /* 0x12f0000000077882 */ /* 0x000fe20000000000 */
[----:B------:R-:W-:-:S15]  /*2a7f0*/  R2UR UR10, R15 ;  /* 0x000000000f0a72ca */ /* 0x000fde00000e0000 */
.L_x_3150:
        /* <DEDUP_REMOVED lines=16> */
.L_x_3151:
        /* <DEDUP_REMOVED lines=16> */
.L_x_3152:
        /* <DEDUP_REMOVED lines=10> */
[----:B------:R-:W2:Y:S01]  /*2aaa0*/  SYNCS.PHASECHK.TRANS64.TRYWAIT P0, [R6+URZ+0x388c0], R8 ;  /* 0x0388c008060075a7 */ /* 0x000ea2000800017f */
[----:B------:R-:W-:Y:S04]  /*2aab0*/  BSSY B2, `(.L_x_3153) ;  /* 0x0000002000027945 */ /* 0x000fe80003800000 */
[----:B--2---:R-:W-:Y:S05]  /*2aac0*/  @!P0 BRA `(.L_x_3154) ;  /* 0x0000008400c48947 */ /* 0x004fea0003800000 */
.L_x_3365:
[----:B------:R-:W-:Y:S05]  /*2aad0*/  BSYNC B2 ;  /* 0x0000000000027941 */ /* 0x000fea0003800000 */
.L_x_3153:
[----:B------:R-:W-:Y:S01]  /*2aae0*/  BSSY B2, `(.L_x_3155) ;  /* 0x000000a000027945 */ /* 0x000fe20003800000 */
[----:B------:R-:W-:Y:S02]  /*2aaf0*/  IMAD.MOV.U32 R12, RZ, RZ, 0x0 ;  /* 0x00000000ff0c7424 */ /* 0x000fe400078e00ff */
[----:B0-----:R-:W-:Y:S01]  /*2ab00*/  IMAD.MOV.U32 R13, RZ, RZ, 0x12f00000 ;  /* 0x12f00000ff0d7424 */ /* 0x001fe200078e00ff */
[----:B------:R-:W-:Y:S06]  /*2ab10*/  @P4 BRA `(.L_x_3156) ;  /* 0x0000000000184947 */ /* 0x000fec0003800000 */
[----:B------:R-:W3:Y:S02]  /*2ab20*/  LDL R2, [R1+0xc] ;  /* 0x00000c0001027983 */ /* 0x000ee40000100800 */
[----:B---3--:R-:W-:Y:S01]  /*2ab30*/  LOP3.LUT P0, RZ, R2, 0x1, RZ, 0xc0, !PT ;  /* 0x0000000102ff7812 */ /* 0x008fe2000780c0ff */
[----:B------:R-:W-:-:S04]  /*2ab40*/  IMAD.MOV.U32 R2, RZ, RZ, 0xa000 ;  /* 0x0000a000ff027424 */ /* 0x000fc800078e00ff */
[----:B------:R0:W-:Y:S08]  /*2ab50*/  SYNCS.ARRIVE.TRANS64 RZ, [R6+URZ+0x388b0], R2 ;  /* 0x0388b00206ff79a7 */ /* 0x0001f0000800003f */
[----:B------:R-:W-:Y:S05]  /*2ab60*/  @!P0 BRA `(.L_x_3156) ;  /* 0x0000000000048947 */ /* 0x000fea0003800000 */
[----:B------:R-:W-:Y:S01]  /*2ab70*/  BPT.TRAP 0x1 ;  /* 0x000000040000795c */ /* 0x000fe20000300000 */
.L_x_3156:
[----:B------:R-:W-:Y:S05]  /*2ab80*/  BSYNC B2 ;  /* 0x0000000000027941 */ /* 0x000fea0003800000 */
.L_x_3155:
[----:B------:R-:W-:Y:S01]  /*2ab90*/  R2UR UR6, R12 ;  /* 0x000000000c0672ca */ /* 0x000fe200000e0000 */
[----:B0-----:R-:W-:Y:S01]  /*2aba0*/  IMAD.MOV.U32 R2, RZ, RZ, RZ ;  /* 0x000000ffff027224 */ /* 0x001fe200078e00ff */
[----:B------:R-:W-:Y:S01]  /*2abb0*/  R2UR UR7, R13 ;  /* 0x000000000d0772ca */ /* 0x000fe200000e0000 */
[----:B------:R-:W-:Y:S01]  /*2abc0*/  UIADD3 UR4, UP0, UR36, 0x670, URZ ;  /* 0x0000067024047890 */ /* 0x000fe2000ff1e03f */
[----:B------:R-:W-:Y:S01]  /*2abd0*/  PLOP3.LUT P0, PT, PT, PT, PT, 0x80, 0x0 ;  /* 0x000000000000781c */ /* 0x000fe20003f0f070 */
[----:B-12---:R-:W-:Y:S01]  /*2abe0*/  VIADD R6, R6, 0x388b0 ;  /* 0x000388b006067836 */ /* 0x006fe20000000000 */
[----:B------:R-:W-:Y:S01]  /*2abf0*/  R2UR UR10, R2 ;  /* 0x00000000020a72ca */ /* 0x000fe200000e0000 */
[----:B------:R-:W-:Y:S01]  /*2ac00*/  VIADD R2, R4, 0x400 ;  /* 0x0000040004027836 */ /* 0x000fe20000000000 */
[----:B------:R-:W-:-:S13]  /*2ac10*/  UIADD3.X UR5, URZ, UR37, URZ, UP0, !UPT ;  /* 0x000000253f057290 */ /* 0x000fda00087fe43f */
.L_x_3157:
        /* <DEDUP_REMOVED lines=15> */
.L_x_3158:
        /* <DEDUP_REMOVED lines=15> */
.L_x_3159:
        /* <DEDUP_REMOVED lines=15> */
.L_x_3160:
        /* <DEDUP_REMOVED lines=10> */
.L_x_3144:
[----:B------:R-:W-:Y:S05]  /*2af90*/  BSYNC B1 ;  /* 0x0000000000017941 */ /* 0x000fea0003800000 */
.L_x_3143:
[----:B-1----:R-:W2:Y:S04]  /*2afa0*/  LDL.LU R2, [R1+0x20] ;  /* 0x0000200001027983 */ /* 0x002ea80000300800 */
        /* <DEDUP_REMOVED lines=12> */
.L_x_3179:
[----:B------:R-:W-:Y:S05]  /*2b070*/  YIELD ;  /* 0x0000000000007946 */ /* 0x000fea0003800000 */
[----:B------:R-:W-:Y:S04]  /*2b080*/  BSSY B1, `(.L_x_3161) ;  /* 0x00000ad000017945 */ /* 0x000fe80003800000 */
[----:B--2---:R-:W-:Y:S05]  /*2b090*/  @!P2 BRA `(.L_x_3162) ;  /* 0x0000000800aca947 */ /* 0x004fea0003800000 */
[----:B-1----:R-:W2:Y:S04]  /*2b0a0*/  LDL R5, [R1+0x4] ;  /* 0x0000040001057983 */ /* 0x002ea80000100800 */
[----:B------:R-:W2:Y:S04]  /*2b0b0*/  LDL R4, [R1+0x20] ;  /* 0x0000200001047983 */ /* 0x000ea80000100800 */
[----:B------:R-:W3:Y:S01]  /*2b0c0*/  LDL R3, [R1+0x24] ;  /* 0x0000240001037983 */ /* 0x000ee20000100800 */
[----:B------:R-:W-:Y:S01]  /*2b0d0*/  BSSY B2, `(.L_x_3163) ;  /* 0x0000008000027945 */ /* 0x000fe20003800000 */
[----:B------:R-:W1:Y:S02]  /*2b0e0*/  S2R R2, SR_TID.X ;  /* 0x0000000000027919 */ /* 0x000e640000002100 */
[----:B-1----:R-:W-:-:S04]  /*2b0f0*/  LOP3.LUT R2, R2, 0x7f, RZ, 0xc0, !PT ;  /* 0x0000007f02027812 */ /* 0x002fc800078ec0ff */
[----:B------:R-:W-:Y:S01]  /*2b100*/  ISETP.NE.AND P1, PT, R2, RZ, PT ;  /* 0x000000ff0200720c */ /* 0x000fe20003f25270 */
[----:B--2---:R-:W-:Y:S01]  /*2b110*/  IMAD R6, R4, 0x8, R5 ;  /* 0x0000000804067824 */ /* 0x004fe200078e0205 */
[----:B---3--:R-:W-:-:S04]  /*2b120*/  SHF.L.U32 R5, R3, 0x1f, RZ ;  /* 0x0000001f03057819 */ /* 0x008fc800000006ff */
[----:B------:R-:W1:Y:S02]  /*2b130*/  SYNCS.PHASECHK.TRANS64.TRYWAIT P0, [R6+URZ+0x388a0], R5 ;  /* 0x0388a005060075a7 */ /* 0x000e64000800017f */
[----:B-1----:R-:W-:Y:S05]  /*2b140*/  @!P0 BRA `(.L_x_3164) ;  /* 0x0000008000388947 */ /* 0x002fea0003800000 */
.L_x_3366:
[----:B------:R-:W-:Y:S05]  /*2b150*/  BSYNC B2 ;  /* 0x0000000000027941 */ /* 0x000fea0003800000 */
.L_x_3163:
        /* <DEDUP_REMOVED lines=8> */
.L_x_3166:
[----:B------:R-:W-:Y:S05]  /*2b1e0*/  BSYNC B2 ;  /* 0x0000000000027941 */ /* 0x000fea0003800000 */
.L_x_3165:
        /* <DEDUP_REMOVED lines=8> */
[----:B------:R-:W-:Y:S01]  /*2b270*/  UIADD3.X UR5, URZ, UR37, URZ, UP0, !UPT ;  /* 0x000000253f057290 */ /* 0x000fe200087fe43f */
[----:B---3--:R-:W-:-:S02]  /*2b280*/  IMAD R4, R2, 0xa000, R3 ;  /* 0x0000a00002047824 */ /* 0x008fc400078e0203 */
[----:B------:R-:W-:Y:S02]  /*2b290*/  IMAD R3, R7, 0x50, R10 ;  /* 0x0000005007037824 */ /* 0x000fe400078e020a */
[----:B------:R-:W-:Y:S02]  /*2b2a0*/  VIADD R2, R6, 0x38890 ;  /* 0x0003889006027836 */ /* 0x000fe40000000000 */
[----:B------:R-:W-:-:S07]  /*2b2b0*/  VIADD R8, R4, 0x24400 ;  /* 0x0002440004087836 */ /* 0x000fce0000000000 */
.L_x_3167:
        /* <DEDUP_REMOVED lines=12> */
[----:B------:R-:W-:Y:S01]  /*2b380*/  UMOV UR6, 0x0 ;  /* 0x0000000000067882 */ /* 0x000fe20000000000 */
[----:B------:R-:W-:Y:S02]  /*2b390*/  UMOV UR7, 0x12f00000 ;  /* 0x12f0000000077882 */ /* 0x000fe40000000000 */
[----:B------:R-:W-:Y:S01]  /*2b3a0*/  R2UR UR10, R8 ;  /* 0x00000000080a72ca */ /* 0x000fe200000e0000 */
[----:B------:R-:W-:-:S14]  /*2b3b0*/  VIADD R8, R4, 0x26c00 ;  /* 0x00026c0004087836 */ /* 0x000fdc0000000000 */
.L_x_3168:
        /* <DEDUP_REMOVED lines=16> */
.L_x_3169:
        /* <DEDUP_REMOVED lines=16> */
.L_x_3170:
        /* <DEDUP_REMOVED lines=13> */
.L_x_3367:
[----:B------:R-:W-:Y:S05]  /*2b690*/  BSYNC B2 ;  /* 0x0000000000027941 */ /* 0x000fea0003800000 */
.L_x_3171:
        /* <DEDUP_REMOVED lines=10> */
.L_x_3174:
[----:B------:R-:W-:Y:S05]  /*2b740*/  BSYNC B2 ;  /* 0x0000000000027941 */ /* 0x000fea0003800000 */
.L_x_3173:
        /* <DEDUP_REMOVED lines=8> */
.L_x_3175:
        /* <DEDUP_REMOVED lines=16> */
.L_x_3176:
        /* <DEDUP_REMOVED lines=15> */
.L_x_3177:
        /* <DEDUP_REMOVED lines=15> */
.L_x_3178:
        /* <DEDUP_REMOVED lines=10> */
.L_x_3162:
[----:B------:R-:W-:Y:S05]  /*2bb50*/  BSYNC B1 ;  /* 0x0000000000017941 */ /* 0x000fea0003800000 */
.L_x_3161:
[----:B------:R-:W2:Y:S04]  /*2bb60*/  LDL.LU R2, [R1+0x20] ;  /* 0x0000200001027983 */ /* 0x000ea80000300800 */
[----:B-1----:R-:W3:Y:S01]  /*2bb70*/  LDL.LU R5, [R1+0x24] ;  /* 0x0000240001057983 */ /* 0x002ee20000300800 */
        /* <DEDUP_REMOVED lines=10> */
.L_x_3137:
[----:B------:R-:W-:Y:S05]  /*2bc20*/  BSYNC B0 ;  /* 0x0000000000007941 */ /* 0x000fea0003800000 */
.L_x_3136:
[----:B------:R-:W3:Y:S01]  /*2bc30*/  LDC R0, c[0x0][0x448] ;  /* 0x00011200ff007b82 */ /* 0x000ee20000000800 */
[----:B------:R-:W-:Y:S05]  /*2bc40*/  @!P5 WARPSYNC.ALL ;  /* 0x000000000000d948 */ /* 0x000fea0003800000 */
[----:B------:R-:W-:Y:S02]  /*2bc50*/  BSSY B7, `(.L_x_3180) ;  /* 0x0000511000077945 */ /* 0x000fe40003800000 */
[----:B------:R-:W-:Y:S01]  /*2bc60*/  @!P5 BAR.SYNC.DEFER_BLOCKING 0xc, 0x180 ;  /* 0x030600000000db1d */ /* 0x000fe20000010000 */
[----:B---3--:R-:W-:Y:S02]  /*2bc70*/  ISETP.NE.AND P0, PT, R0, 0x1, PT ;  /* 0x000000010000780c */ /* 0x008fe40003f05270 */
[----:B------:R-:W-:-:S11]  /*2bc80*/  LEA R0, R17, 0x7f, 0x7 ;  /* 0x0000007f11007811 */ /* 0x000fd600078e38ff */
[----:B--2---:R-:W2:Y:S08]  /*2bc90*/  @P0 LDC R2, c[0x0][0x44c] ;  /* 0x00011300ff020b82 */ /* 0x004eb00000000800 */
[----:B-1----:R-:W1:Y:S01]  /*2bca0*/  @P0 LDC R3, c[0x0][0x450] ;  /* 0x00011400ff030b82 */ /* 0x002e620000000800 */
[----:B--2---:R-:W-:-:S05]  /*2bcb0*/  @P0 IMAD.HI.U32 R2, R0, R2, RZ ;  /* 0x0000000200020227 */ /* 0x004fca00078e00ff */
[----:B-1----:R-:W-:-:S05]  /*2bcc0*/  @P0 SHF.R.U32.HI R0, RZ, R3, R2 ;  /* 0x00000003ff000219 */ /* 0x002fca0000011602 */
[----:B------:R-:W-:-:S04]  /*2bcd0*/  IMAD.IADD R0, R21, 0x1, R0 ;  /* 0x0000000115007824 */ /* 0x000fc800078e0200 */
[----:B------:R-:W-:-:S05]  /*2bce0*/  IMAD.HI R0, R0, 0x66666667, RZ ;  /* 0x6666666700007827 */ /* 0x000fca00078e02ff */
[----:B------:R-:W-:-:S04]  /*2bcf0*/  SHF.R.U32.HI R2, RZ, 0x1f, R0 ;  /* 0x0000001fff027819 */ /* 0x000fc80000011600 */
[----:B------:R-:W-:-:S04]  /*2bd00*/  LEA.HI.SX32 R0, R0, R2, 0x1b ;  /* 0x0000000200007211 */ /* 0x000fc800078fdaff */
[----:B------:R-:W-:-:S04]  /*2bd10*/  VIMNMX R4, R20, R0, PT ;  /* 0x0000000014047248 */ /* 0x000fc80003fe0100 */
[----:B------:R-:W-:Y:S01]  /*2bd20*/  ISETP.GT.AND P0, PT, R4, RZ, PT ;  /* 0x000000ff0400720c */ /* 0x000fe20003f04270 */
[----:B------:R1:W-:-:S12]  /*2bd30*/  STL [R1+0x38], R4 ;  /* 0x0000380401007387 */ /* 0x0003d80000100800 */
[----:B-1----:R-:W-:Y:S05]  /*2bd40*/  @P0 BRA `(.L_x_3181) ;  /* 0x0000000000480947 */ /* 0x002fea0003800000 */
[----:B------:R-:W1:Y:S02]  /*2bd50*/  S2R R4, SR_TID.X ;  /* 0x0000000000047919 */ /* 0x000e640000002100 */
[----:B-1----:R-:W-:-:S04]  /*2bd60*/  LOP3.LUT R4, R4, 0x7f, RZ, 0xc0, !PT ;  /* 0x0000007f04047812 */ /* 0x002fc800078ec0ff */
[----:B------:R-:W-:-:S13]  /*2bd70*/  ISETP.NE.AND P1, PT, R4, RZ, PT ;  /* 0x000000ff0400720c */ /* 0x000fda0003f25270 */
[----:B------:R-:W-:Y:S05]  /*2bd80*/  @P1 BRA `(.L_x_3182) ;  /* 0x0000004c00f41947 */ /* 0x000fea0003800000 */
[----:B------:R-:W1:Y:S01]  /*2bd90*/  S2R R3, SR_LANEID ;  /* 0x0000000000037919 */ /* 0x000e620000000000 */
[----:B------:R-:W-:Y:S01]  /*2bda0*/  VOTEU.ANY UR4, UPT, PT ;  /* 0x0000000000047886 */ /* 0x000fe200038e0100 */
[----:B------:R-:W2:Y:S01]  /*2bdb0*/  LDC.64 R4, c[0x0][0xc60] ;  /* 0x00031800ff047b82 */ /* 0x000ea20000000a00 */
[----:B------:R-:W1:Y:S01]  /*2bdc0*/  FLO.U32 R0, UR4 ;  /* 0x0000000400007d00 */ /* 0x000e6200080e0000 */
[----:B------:R-:W-:-:S07]  /*2bdd0*/  ULDC.64 UR6, c[0x0][0x208] ;  /* 0x0000820000067ab9 */ /* 0x000fce0000000a00 */
[----:B------:R-:W2:Y:S01]  /*2bde0*/  POPC R2, UR4 ;  /* 0x0000000400027d09 */ /* 0x000ea20008000000 */
[----:B-1----:R-:W-:-:S13]  /*2bdf0*/  ISETP.EQ.U32.AND P0, PT, R0, R3, PT ;  /* 0x000000030000720c */ /* 0x002fda0003f02070 */
[----:B--2---:R-:W2:Y:S01]  /*2be00*/  @P0 ATOMG.E.ADD.STRONG.GPU PT, R5, desc[UR6][R4.64], R2 ;  /* 0x00000002040509a8 */ /* 0x004ea200081ee1c6 */
[----:B------:R-:W1:Y:S02]  /*2be10*/  S2R R3, SR_LTMASK ;  /* 0x0000000000037919 */ /* 0x000e640000003900 */
[----:B-1----:R-:W-:-:S06]  /*2be20*/  LOP3.LUT R3, R3, UR4, RZ, 0xc0, !PT ;  /* 0x0000000403037c12 */ /* 0x002fcc000f8ec0ff */
[----:B------:R-:W1:Y:S01]  /*2be30*/  POPC R3, R3 ;  /* 0x0000000300037309 */ /* 0x000e620000000000 */
[----:B--2---:R-:W1:Y:S02]  /*2be40*/  SHFL.IDX PT, R0, R5, R0, 0x1f ;  /* 0x00001f0005007589 */ /* 0x004e6400000e0000 */
[----:B-1----:R-:W-:Y:S01]  /*2be50*/  IADD3 R16, R0, UR39, R3 ;  /* 0x0000002700107c10 */ /* 0x002fe2000fffe003 */
[----:B------:R-:W-:Y:S06]  /*2be60*/  BRA `(.L_x_3182) ;  /* 0x0000004c00bc7947 */ /* 0x000fec0003800000 */
.L_x_3181:
        /* <DEDUP_REMOVED lines=21> */
.L_x_3184:
[----:B------:R-:W-:Y:S05]  /*2bfc0*/  BSYNC B6 ;  /* 0x0000000000067941 */ /* 0x000fea0003800000 */
.L_x_3183:
        /* <DEDUP_REMOVED lines=18> */
[----:B01----:R-:W-:-:S07]  /*2c0f0*/  IMAD.MOV.U32 R13, RZ, RZ, RZ ;  /* 0x000000ffff0d7224 */ /* 0x003fce00078e00ff */
[----:B------:R-:W-:-:S07]  /*2c100*/  LEPC R20, `(.L_x_3187) ;  /* 0x000000001014794e */ /* 0x000fce0000000000 */
[----:B--2---:R-:W-:Y:S05]  /*2c110*/  CALL.ABS.NOINC R2 ;  /* 0x0000000002007343 */ /* 0x004fea0003c00000 */
.L_x_3187:
        /* <DEDUP_REMOVED lines=16> */
.L_x_3186:
[----:B------:R-:W-:Y:S05]  /*2c220*/  BSYNC B6 ;  /* 0x0000000000067941 */ /* 0x000fea0003800000 */
.L_x_3185:
[----:B------:R-:W2:Y:S01]  /*2c230*/  LDL.LU R2, [R1] ;  /* 0x0000000001027983 */ /* 0x000ea20000300800 */
[----:B------:R-:W-:-:S03]  /*2c240*/  ULDC.64 UR4, c[0x0][0x9f8] ;  /* 0x00027e0000047ab9 */ /* 0x000fc60000000a00 */
[----:B------:R-:W3:Y:S04]  /*2c250*/  LDL.LU R4, [R1+0x10] ;  /* 0x0000100001047983 */ /* 0x000ee80000300800 */
        /* <DEDUP_REMOVED lines=8> */
[----:B----4-:R1:W2:Y:S02]  /*2c2e0*/  @P0 LDG.E R7, desc[UR6][R2.64] ;  /* 0x0000000602070981 */ /* 0x0102a4000c1e1900 */
[----:B-1----:R-:W1:Y:S01]  /*2c2f0*/  LDC.64 R2, c[0x0][0x418] ;  /* 0x00010600ff027b82 */ /* 0x002e620000000a00 */
[----:B-----5:R-:W-:Y:S01]  /*2c300*/  VIADD R4, R0, 0xffffffff ;  /* 0xffffffff00047836 */ /* 0x020fe20000000000 */
[----:B--2---:R-:W-:Y:S01]  /*2c310*/  SHF.R.S32.HI R8, RZ, 0x1f, R7 ;  /* 0x0000001fff087819 */ /* 0x004fe20000011407 */
[----:B------:R2:W-:Y:S04]  /*2c320*/  @P0 STL [R1+0x14], R7 ;  /* 0x0000140701000387 */ /* 0x0005e80000100800 */
[----:B------:R2:W-:Y:S01]  /*2c330*/  STL [R1+0x28], R8 ;  /* 0x0000280801007387 */ /* 0x0005e20000100800 */
[----:B-1----:R-:W-:Y:S01]  /*2c340*/  LOP3.LUT P0, RZ, R2, UR4, RZ, 0xfc, !PT ;  /* 0x0000000402ff7c12 */ /* 0x002fe2000f80fcff */
[----:B------:R-:W-:-:S03]  /*2c350*/  UMOV UR4, 0xffffffff ;  /* 0xffffffff00047882 */ /* 0x000fc60000000000 */
[----:B------:R-:W-:-:S04]  /*2c360*/  LOP3.LUT P0, RZ, R3, UR5, RZ, 0xfc, P0 ;  /* 0x0000000503ff7c12 */ /* 0x000fc8000800fcff */
[----:B------:R-:W-:Y:S01]  /*2c370*/  SEL R0, R7, RZ, !P0 ;  /* 0x000000ff07007207 */ /* 0x000fe20004000000 */
[----:B--2---:R-:W-:Y:S08]  /*2c380*/  BRA.DIV UR4, `(.L_x_3188) ;  /* 0x0000006e04d07947 */ /* 0x004ff0000b800000 */
[----:B------:R-:W1:Y:S02]  /*2c390*/  S2R R5, SR_TID.X ;  /* 0x0000000000057919 */ /* 0x000e640000002100 */
[----:B-1----:R-:W-:-:S04]  /*2c3a0*/  SHF.R.U32.HI R5, RZ, 0x5, R5 ;  /* 0x00000005ff057819 */ /* 0x002fc80000011605 */
[----:B------:R-:W-:-:S05]  /*2c3b0*/  LOP3.LUT R5, R5, 0x3, RZ, 0xc0, !PT ;  /* 0x0000000305057812 */ /* 0x000fca00078ec0ff */
[----:B------:R1:W2:Y:S02]  /*2c3c0*/  SHFL.IDX PT, R14, R5, RZ, 0x1f ;  /* 0x00001fff050e7589 */ /* 0x0002a400000e0000 */
.L_x_3370:
[----:B-1----:R-:W3:Y:S01]  /*2c3d0*/  LDL.LU R5, [R1+0xc] ;  /* 0x00000c0001057983 */ /* 0x002ee20000300800 */
[----:B------:R-:W-:Y:S02]  /*2c3e0*/  PLOP3.LUT P1, PT, PT, PT, PT, 0x8, 0x0 ;  /* 0x000000000000781c */ /* 0x000fe40003f2e170 */
[----:B--2---:R-:W-:Y:S01]  /*2c3f0*/  ISETP.NE.AND P0, PT, R14, RZ, PT ;  /* 0x000000ff0e00720c */ /* 0x004fe20003f05270 */
[----:B------:R1:W-:Y:S04]  /*2c400*/  STL [R1], R0 ;  /* 0x0000000001007387 */ /* 0x0003e80000100800 */
[----:B------:R1:W-:Y:S01]  /*2c410*/  STL [R1+0x10], R4 ;  /* 0x0000100401007387 */ /* 0x0003e20000100800 */
[----:B---3--:R-:W-:-:S05]  /*2c420*/  LOP3.LUT R5, R5, 0xfffffffb, RZ, 0xc0, !PT ;  /* 0xfffffffb05057812 */ /* 0x008fca00078ec0ff */
[----:B------:R-:W-:-:S05]  /*2c430*/  @P1 LOP3.LUT R5, R5, 0x4, RZ, 0xfc, !PT ;  /* 0x0000000405051812 */ /* 0x000fca00078efcff */
[----:B------:R1:W-:Y:S01]  /*2c440*/  STL [R1+0xc], R5 ;  /* 0x00000c0501007387 */ /* 0x0003e20000100800 */
[----:B------:R-:W-:Y:S05]  /*2c450*/  @P0 BRA `(.L_x_3189) ;  /* 0x00000004005c0947 */ /* 0x000fea0003800000 */
[----:B------:R-:W-:-:S03]  /*2c460*/  UMOV UR4, 0xffffffff ;  /* 0xffffffff00047882 */ /* 0x000fc60000000000 */
[----:B------:R-:W-:Y:S05]  /*2c470*/  BRA.DIV UR4, `(.L_x_3190) ;  /* 0x0000006e04c87947 */ /* 0x000fea000b800000 */
[----:B------:R-:W-:-:S13]  /*2c480*/  ELECT P6, URZ, PT ;  /* 0x00000000003f782f */ /* 0x000fda00038c0000 */
.L_x_3373:
[----:B------:R-:W-:Y:S05]  /*2c490*/  @!P6 BRA `(.L_x_3189) ;  /* 0x00000004004ce947 */ /* 0x000fea0003800000 */
[----:B------:R-:W-:-:S04]  /*2c4a0*/  ISETP.NE.U32.AND P0, PT, R2, RZ, PT ;  /* 0x000000ff0200720c */ /* 0x000fc80003f05070 */
[----:B------:R-:W-:-:S13]  /*2c4b0*/  ISETP.NE.AND.EX P0, PT, R3, RZ, PT, P0 ;  /* 0x000000ff0300720c */ /* 0x000fda0003f05300 */
[----:B------:R-:W-:Y:S05]  /*2c4c0*/  @!P0 BRA `(.L_x_3191) ;  /* 0x0000000000588947 */ /* 0x000fea0003800000 */
[----:B------:R-:W2:Y:S01]  /*2c4d0*/  LDC R6, c[0x0][0x43c] ;  /* 0x00010f00ff067b82 */ /* 0x000ea20000000800 */
[----:B------:R-:W-:Y:S01]  /*2c4e0*/  IMAD.MOV.U32 R9, RZ, RZ, R4 ;  /* 0x000000ffff097224 */ /* 0x000fe200078e0004 */
[----:B------:R-:W-:Y:S01]  /*2c4f0*/  ULDC.64 UR4, c[0x0][0x428] ;  /* 0x00010a0000047ab9 */ /* 0x000fe20000000a00 */
[----:B------:R-:W-:Y:S02]  /*2c500*/  ULDC.64 UR6, c[0x0][0x208] ;  /* 0x0000820000067ab9 */ /* 0x000fe40000000a00 */
        /* <DEDUP_REMOVED lines=16> */
[----:B------:R-:W3:Y:S04]  /*2c610*/  LDG.E R0, desc[UR6][R2.64] ;  /* 0x0000000602007981 */ /* 0x000ee8000c1e1900 */
[----:B---3--:R2:W-:Y:S02]  /*2c620*/  STL [R1], R0 ;  /* 0x0000000001007387 */ /* 0x0085e40000100800 */
.L_x_3191:
[----:B------:R-:W3:Y:S04]  /*2c630*/  LDL R7, [R1+0x4] ;  /* 0x0000040001077983 */ /* 0x000ee80000100800 */
[----:B-12---:R-:W3:Y:S04]  /*2c640*/  LDL R0, [R1+0x8] ;  /* 0x0000080001007983 */ /* 0x006ee80000100800 */
[----:B------:R-:W2:Y:S01]  /*2c650*/  LDL R2, [R1+0x18] ;  /* 0x0000180001027983 */ /* 0x000ea20000100800 */
[----:B---3--:R-:W-:Y:S01]  /*2c660*/  IMAD R0, R0, 0x8, R7 ;  /* 0x0000000800007824 */ /* 0x008fe200078e0207 */
[----:B--2---:R-:W-:-:S04]  /*2c670*/  SHF.L.U32 R2, R2, 0x1f, RZ ;  /* 0x0000001f02027819 */ /* 0x004fc800000006ff */
[----:B------:R-:W1:Y:S02]  /*2c680*/  SYNCS.PHASECHK.TRANS64.TRYWAIT P0, [R0+URZ+0x38840], R2 ;  /* 0x03884002000075a7 */ /* 0x000e64000800017f */
[----:B-1----:R-:W-:Y:S05]  /*2c690*/  @!P0 BRA `(.L_x_3192) ;  /* 0x0000006c00608947 */ /* 0x002fea0003800000 */
.L_x_3374:
[----:B------:R2:W5:Y:S01]  /*2c6a0*/  LDL R3, [R1+0xc] ;  /* 0x00000c0001037983 */ /* 0x0005620000100800 */
[----:B------:R-:W3:Y:S02]  /*2c6b0*/  S2R R4, SR_TID.X ;  /* 0x0000000000047919 */ /* 0x000ee40000002100 */
[----:B---3--:R-:W-:-:S04]  /*2c6c0*/  LOP3.LUT R4, R4, 0x7f, RZ, 0xc0, !PT ;  /* 0x0000007f04047812 */ /* 0x008fc800078ec0ff */
[----:B------:R-:W-:-:S13]  /*2c6d0*/  ISETP.NE.AND P0, PT, R4, RZ, PT ;  /* 0x000000ff0400720c */ /* 0x000fda0003f05270 */
[----:B--2---:R-:W-:Y:S05]  /*2c6e0*/  @P0 BRA `(.L_x_3193) ;  /* 0x0000000000140947 */ /* 0x004fea0003800000 */
[----:B-----5:R-:W-:Y:S01]  /*2c6f0*/  LOP3.LUT P1, RZ, R3, 0x1, RZ, 0xc0, !PT ;  /* 0x0000000103ff7812 */ /* 0x020fe2000782c0ff */
[----:B-1----:R-:W-:-:S04]  /*2c700*/  IMAD.MOV.U32 R2, RZ, RZ, 0xa000 ;  /* 0x0000a000ff027424 */ /* 0x002fc800078e00ff */
[----:B------:R2:W-:Y:S08]  /*2c710*/  SYNCS.ARRIVE.TRANS64 RZ, [R0+URZ+0x38830], R2 ;  /* 0x0388300200ff79a7 */ /* 0x0005f0000800003f */
[----:B------:R-:W-:Y:S05]  /*2c720*/  @!P1 BRA `(.L_x_3193) ;  /* 0x0000000000049947 */ /* 0x000fea0003800000 */
[----:B------:R-:W-:Y:S01]  /*2c730*/  BPT.TRAP 0x1 ;  /* 0x000000040000795c */ /* 0x000fe20000300000 */
.L_x_3193:
[----:B------:R-:W3:Y:S04]  /*2c740*/  LDL R7, [R1+0x4] ;  /* 0x0000040001077983 */ /* 0x000ee80000100800 */
[----:B------:R-:W3:Y:S04]  /*2c750*/  LDL R6, [R1+0x8] ;  /* 0x0000080001067983 */ /* 0x000ee80000100800 */
[----:B------:R-:W4:Y:S04]  /*2c760*/  LDL R5, [R1+0x10] ;  /* 0x0000100001057983 */ /* 0x000f280000100800 */
[----:B------:R-:W4:Y:S04]  /*2c770*/  LDL R4, [R1+0x1c] ;  /* 0x00001c0001047983 */ /* 0x000f280000100800 */
[----:B-12---:R-:W2:Y:S01]  /*2c780*/  LDL R2, [R1] ;  /* 0x0000000001027983 */ /* 0x006ea20000100800 */
        /* <DEDUP_REMOVED lines=12> */
[----:B---3--:R-:W-:Y:S01]  /*2c850*/  IMAD R0, R6, 0xa000, R7 ;  /* 0x0000a00006007824 */ /* 0x008fe200078e0207 */
[----:B----4-:R-:W-:-:S04]  /*2c860*/  R2UR UR11, R5 ;  /* 0x00000000050b72ca */ /* 0x010fc800000e0000 */
[----:B------:R-:W-:Y:S02]  /*2c870*/  R2UR UR14, R0 ;  /* 0x00000000000e72ca */ /* 0x000fe400000e0000 */
[----:B------:R-:W-:Y:S02]  /*2c880*/  R2UR UR5, R4 ;  /* 0x00000000040572ca */ /* 0x000fe400000e0000 */
[----:B--2---:R-:W-:-:S09]  /*2c890*/  R2UR UR13, R2 ;  /* 0x00000000020d72ca */ /* 0x004fd200000e0000 */
[----:B------:R-:W-:Y:S02]  /*2c8a0*/  UIADD3 UR8, UR14, 0x24400, URZ ;  /* 0x000244000e087890 */ /* 0x000fe4000fffe03f */
[----:B------:R-:W-:Y:S02]  /*2c8b0*/  UIMAD UR11, UR11, 0x50, UR5 ;  /* 0x000000500b0b78a4 */ /* 0x000fe4000f8e0205 */
[----:B------:R-:W-:Y:S02]  /*2c8c0*/  UIADD3.X UR5, URZ, UR37, URZ, UP0, !UPT ;  /* 0x000000253f057290 */ /* 0x000fe400087fe43f */
[----:B------:R-:W-:Y:S02]  /*2c8d0*/  UIADD3 UR15, UR14, 0x26c00, URZ ;  /* 0x00026c000e0f7890 */ /* 0x000fe4000fffe03f */
[----:B------:R-:W-:Y:S02]  /*2c8e0*/  UIADD3 UR16, UR14, 0x29400, URZ ;  /* 0x000294000e107890 */ /* 0x000fe4000fffe03f */
[----:B------:R-:W-:-:S03]  /*2c8f0*/  UIADD3 UR14, UR14, 0x2bc00, URZ ;  /* 0x0002bc000e0e7890 */ /* 0x000fc6000fffe03f */
[----:B------:R2:W-:Y:S02]  /*2c900*/  UTMALDG.4D [UR8], [UR4], desc[UR6] ;  /* 0x00000608040075b4 */ /* 0x0005e40008019000 */
[----:B--2---:R-:W-:Y:S01]  /*2c910*/  UMOV UR8, UR15 ;  /* 0x0000000f00087c82 */ /* 0x004fe20008000000 */
[----:B------:R-:W-:Y:S01]  /*2c920*/  UMOV UR10, UR17 ;  /* 0x00000011000a7c82 */ /* 0x000fe20008000000 */
[----:B------:R-:W-:Y:S01]  /*2c930*/  UMOV UR15, 0x80 ;  /* 0x00000080000f7882 */ /* 0x000fe20000000000 */
        /* <DEDUP_REMOVED lines=8> */
[----:B-1----:R-:W-:Y:S01]  /*2c9c0*/  NOP ;  /* 0x0000000000007918 */ /* 0x002fe20000000000 */
.L_x_3189:
[----:B------:R-:W2:Y:S04]  /*2c9d0*/  LDL R2, [R1+0x4] ;  /* 0x0000040001027983 */ /* 0x000ea80000100800 */
[----:B------:R-:W3:Y:S04]  /*2c9e0*/  LDL.LU R3, [R1+0x3c] ;  /* 0x00003c0001037983 */ /* 0x000ee80000300800 */
[----:B-1----:R-:W4:Y:S04]  /*2c9f0*/  LDL.LU R5, [R1+0x34] ;  /* 0x0000340001057983 */ /* 0x002f280000300800 */
[----:B------:R-:W5:Y:S01]  /*2ca00*/  LDL.LU R4, [R1+0x44] ;  /* 0x0000440001047983 */ /* 0x000f620000300800 */
        /* <DEDUP_REMOVED lines=18> */
[----:B-1----:R-:W-:Y:S01]  /*2cb30*/  IMAD.IADD R2, R3, 0x1, R0 ;  /* 0x0000000103027824 */ /* 0x002fe200078e0200 */
        /* <DEDUP_REMOVED lines=20> */
.L_x_3195:
[----:B------:R-:W-:Y:S05]  /*2cc80*/  BSYNC B6 ;  /* 0x0000000000067941 */ /* 0x000fea0003800000 */
.L_x_3194:
[----:B------:R-:W3:Y:S01]  /*2cc90*/  LDL.LU R6, [R1+0x3c] ;  /* 0x00003c0001067983 */ /* 0x000ee20000300800 */
[----:B------:R-:W-:Y:S01]  /*2cca0*/  ULDC.64 UR4, c[0x0][0x2d8] ;  /* 0x0000b60000047ab9 */ /* 0x000fe20000000a00 */
[----:B------:R-:W1:Y:S02]  /*2ccb0*/  LDC R7, c[0x0][0x448] ;  /* 0x00011200ff077b82 */ /* 0x000e640000000800 */
[----:B--2---:R-:W3:Y:S04]  /*2ccc0*/  LDL.LU.64 R2, [R1+0x48] ;  /* 0x0000480001027983 */ /* 0x004ee80000300a00 */
[----:B------:R-:W2:Y:S04]  /*2ccd0*/  LDL.LU R0, [R1+0x44] ;  /* 0x0000440001007983 */ /* 0x000ea80000300800 */
[----:B------:R-:W4:Y:S04]  /*2cce0*/  LDL.LU R4, [R1+0x54] ;  /* 0x0000540001047983 */ /* 0x000f280000300800 */
[----:B------:R-:W5:Y:S01]  /*2ccf0*/  LDL.LU R5, [R1+0x34] ;  /* 0x0000340001057983 */ /* 0x000f620000300800 */
[----:B------:R-:W0:Y:S01]  /*2cd00*/  S2R R9, SR_TID.X ;  /* 0x0000000000097919 */ /* 0x000e220000002100 */
[----:B------:R-:W0:Y:S01]  /*2cd10*/  S2R R8, SR_TID.X ;  /* 0x0000000000087919 */ /* 0x000e220000002100 */
[----:B-1----:R-:W-:Y:S01]  /*2cd20*/  ISETP.NE.AND P0, PT, R7, 0x1, PT ;  /* 0x000000010700780c */ /* 0x002fe20003f05270 */
[----:B------:R-:W1:Y:S01]  /*2cd30*/  S2R R10, SR_TID.X ;  /* 0x00000000000a7919 */ /* 0x000e620000002100 */
[----:B0-----:R-:W-:-:S02]  /*2cd40*/  IMAD.SHL.U32 R9, R9, 0x8, RZ ;  /* 0x0000000809097824 */ /* 0x001fc400078e00ff */
[----:B------:R-:W-:-:S03]  /*2cd50*/  IMAD.SHL.U32 R8, R8, 0x8, RZ ;  /* 0x0000000808087824 */ /* 0x000fc600078e00ff */
[----:B------:R-:W-:Y:S02]  /*2cd60*/  LOP3.LUT R9, R9, 0x38, RZ, 0xc0, !PT ;  /* 0x0000003809097812 */ /* 0x000fe400078ec0ff */
[----:B-1----:R-:W-:Y:S02]  /*2cd70*/  LOP3.LUT R10, R10, 0x7f, RZ, 0xc0, !PT ;  /* 0x0000007f0a0a7812 */ /* 0x002fe400078ec0ff */
[C---:B------:R-:W-:Y:S02]  /*2cd80*/  LOP3.LUT R12, R9.reuse, 0x40, RZ, 0xfc, !PT ;  /* 0x00000040090c7812 */ /* 0x040fe400078efcff */
[C---:B------:R-:W-:Y:S02]  /*2cd90*/  LOP3.LUT R11, R9.reuse, 0x80, RZ, 0xfc, !PT ;  /* 0x00000080090b7812 */ /* 0x040fe400078efcff */
[----:B------:R-:W-:Y:S02]  /*2cda0*/  LOP3.LUT R8, R8, 0x38, RZ, 0xc0, !PT ;  /* 0x0000003808087812 */ /* 0x000fe400078ec0ff */
[----:B------:R-:W-:-:S02]  /*2cdb0*/  LOP3.LUT R9, R9, 0xc0, RZ, 0xfc, !PT ;  /* 0x000000c009097812 */ /* 0x000fc400078efcff */
[----:B------:R-:W-:Y:S01]  /*2cdc0*/  SHF.R.U32.HI R10, RZ, 0x3, R10 ;  /* 0x00000003ff0a7819 */ /* 0x000fe2000001160a */
[----:B---3--:R-:W-:Y:S02]  /*2cdd0*/  IMAD.MOV.U32 R3, RZ, RZ, R6 ;  /* 0x000000ffff037224 */ /* 0x008fe400078e0006 */
[----:B------:R-:W0:Y:S01]  /*2cde0*/  @P0 LDC R6, c[0x0][0x450] ;  /* 0x00011400ff060b82 */ /* 0x000e220000000800 */
[----:B--2---:R-:W-:Y:S02]  /*2cdf0*/  IMAD R0, R0, UR4, RZ ;  /* 0x0000000400007c24 */ /* 0x004fe4000f8e02ff */
[----:B------:R-:W-:-:S04]  /*2ce00*/  IMAD.WIDE.U32 R2, R18, UR4, R2 ;  /* 0x0000000412027c25 */ /* 0x000fc8000f8e0002 */
[----:B------:R-:W-:Y:S01]  /*2ce10*/  IMAD R0, R18, UR5, R0 ;  /* 0x0000000512007c24 */ /* 0x000fe2000f8e0200 */
[----:B------:R-:W-:-:S03]  /*2ce20*/  ULDC.64 UR4, c[0x0][0x2e0] ;  /* 0x0000b80000047ab9 */ /* 0x000fc60000000a00 */
[----:B------:R-:W-:Y:S02]  /*2ce30*/  IMAD.IADD R3, R3, 0x1, R0 ;  /* 0x0000000103037824 */ /* 0x000fe400078e0200 */
[----:B----4-:R-:W-:Y:S02]  /*2ce40*/  IMAD R0, R4, UR4, RZ ;  /* 0x0000000404007c24 */ /* 0x010fe4000f8e02ff */
[----:B------:R-:W1:Y:S01]  /*2ce50*/  S2R R4, SR_TID.X ;  /* 0x0000000000047919 */ /* 0x000e620000002100 */
[----:B-----5:R-:W-:-:S04]  /*2ce60*/  IMAD.WIDE.U32 R2, R5, UR4, R2 ;  /* 0x0000000405027c25 */ /* 0x020fc8000f8e0002 */
[----:B------:R-:W-:Y:S01]  /*2ce70*/  IMAD R0, R5, UR5, R0 ;  /* 0x0000000505007c24 */ /* 0x000fe2000f8e0200 */
[----:B------:R-:W-:-:S03]  /*2ce80*/  ULDC.64 UR4, c[0x0][0x2d0] ;  /* 0x0000b40000047ab9 */ /* 0x000fc60000000a00 */
[----:B------:R-:W-:Y:S01]  /*2ce90*/  IMAD.IADD R3, R3, 0x1, R0 ;  /* 0x0000000103037824 */ /* 0x000fe200078e0200 */
[----:B-1----:R-:W-:-:S04]  /*2cea0*/  LOP3.LUT R4, R4, 0x7f, RZ, 0xc0, !PT ;  /* 0x0000007f04047812 */ /* 0x002fc800078ec0ff */
[----:B------:R-:W-:Y:S02]  /*2ceb0*/  SHF.R.U32.HI R5, RZ, 0x3, R4 ;  /* 0x00000003ff057819 */ /* 0x000fe40000011604 */
[----:B------:R-:W1:Y:S02]  /*2cec0*/  S2R R4, SR_TID.X ;  /* 0x0000000000047919 */ /* 0x000e640000002100 */
[----:B-1----:R-:W-:-:S05]  /*2ced0*/  IMAD.SHL.U32 R4, R4, 0x10, RZ ;  /* 0x0000001004047824 */ /* 0x002fca00078e00ff */
[----:B------:R-:W-:Y:S02]  /*2cee0*/  LOP3.LUT R4, R5, 0x70, R4, 0xf8, !PT ;  /* 0x0000007005047812 */ /* 0x000fe400078ef804 */
[----:B------:R-:W1:Y:S03]  /*2cef0*/  @P0 LDC R5, c[0x0][0x44c] ;  /* 0x00011300ff050b82 */ /* 0x000e660000000800 */
[----:B------:R-:W-:-:S04]  /*2cf00*/  IMAD R4, R17, 0x80, R4 ;  /* 0x0000008011047824 */ /* 0x000fc800078e0204 */
        /* <DEDUP_REMOVED lines=47> */
[----:B0-----:R-:W-:-:S05]  /*2d200*/  @!P2 LEA R5, P5, R8, R4, 0x1 ;  /* 0x000000040805a211 */ /* 0x001fca00078a08ff */
[----:B------:R-:W-:Y:S02]  /*2d210*/  @!P2 IMAD.X R4, RZ, RZ, R6, P5 ;  /* 0x000000ffff04a224 */ /* 0x000fe400028e0606 */
[----:B------:R-:W-:Y:S03]  /*2d220*/  SHFL.IDX PT, R6, R2, 0x2, 0x181f ;  /* 0x00581f0002067f89 */ /* 0x000fe600000e0000 */
        /* <DEDUP_REMOVED lines=73> */
.L_x_3391:
[----:B------:R-:W-:Y:S01]  /*2d6c0*/  VIADD R17, R17, 0x70 ;  /* 0x0000007011117836 */ /* 0x000fe20000000000 */
[----:B------:R-:W-:Y:S04]  /*2d6d0*/  BSSY B0, `(.L_x_3197) ;  /* 0x000000e000007945 */ /* 0x000fe80003800000 */
[----:B------:R-:W-:-:S13]  /*2d6e0*/  ISETP.GE.AND P2, PT, R17, R0, PT ;  /* 0x000000001100720c */ /* 0x000fda0003f46270 */
[----:B------:R-:W-:Y:S05]  /*2d6f0*/  @P2 BRA `(.L_x_3198) ;  /* 0x00000000002c2947 */ /* 0x000fea0003800000 */
[----:B0-----:R-:W2:Y:S01]  /*2d700*/  LDL R4, [R1+0x2c] ;  /* 0x00002c0001047983 */ /* 0x001ea20000100800 */
[----:B------:R-:W-:Y:S01]  /*2d710*/  LEA R2, P2, R8, R3, 0x1 ;  /* 0x0000000308027211 */ /* 0x000fe200078408ff */
[----:B------:R-:W-:-:S04]  /*2d720*/  ULDC.64 UR4, c[0x0][0x208] ;  /* 0x0000820000047ab9 */ /* 0x000fc80000000a00 */
[----:B------:R-:W-:-:S05]  /*2d730*/  IMAD.X R3, RZ, RZ, R6, P2 ;  /* 0x000000ffff037224 */ /* 0x000fca00010e0606 */
[----:B------:R-:W-:Y:S01]  /*2d740*/  @!PT LDS RZ, [RZ] ;  /* 0x00000000fffff984 */ /* 0x000fe20000000800 */
[----:B------:R-:W-:Y:S01]  /*2d750*/  @!PT LDS RZ, [RZ] ;  /* 0x00000000fffff984 */ /* 0x000fe20000000800 */
[----:B------:R-:W-:Y:S01]  /*2d760*/  @!PT LDS RZ, [RZ] ;  /* 0x00000000fffff984 */ /* 0x000fe20000000800 */
[----:B--2---:R1:W-:Y:S04]  /*2d770*/  LDGSTS.E.BYPASS.LTC128B.128 [R4+0x17c00], desc[UR4][R2.64], !P4 ;  /* 0x17c0000002047fae */ /* 0x0043e8000e101d44 */
[----:B------:R1:W-:Y:S04]  /*2d780*/  LDGSTS.E.BYPASS.LTC128B.128 [R4+0x1bc00], desc[UR4][R2.64+0x80], !P3 ;  /* 0x1bc0008002047fae */ /* 0x0003e8000d901d44 */
[----:B------:R1:W-:Y:S04]  /*2d790*/  LDGSTS.E.BYPASS.LTC128B.128 [R4+0x1fc00], desc[UR4][R2.64+0x100], !P0 ;  /* 0x1fc0010002047fae */ /* 0x0003e8000c101d44 */
[----:B------:R1:W-:Y:S02]  /*2d7a0*/  LDGSTS.E.BYPASS.LTC128B.128 [R4+0x23c00], desc[UR4][R2.64+0x180], !P1 ;  /* 0x23c0018002047fae */ /* 0x0003e4000c901d44 */
.L_x_3198:
[----:B------:R-:W-:Y:S05]  /*2d7b0*/  BSYNC B0 ;  /* 0x0000000000007941 */ /* 0x000fea0003800000 */
.L_x_3197:
[----:B------:R2:W5:Y:S01]  /*2d7c0*/  LDL R8, [R1+0x4] ;  /* 0x0000040001087983 */ /* 0x0005620000100800 */
[----:B------:R-:W-:Y:S01]  /*2d7d0*/  PLOP3.LUT P0, PT, PT, PT, PT, 0x80, 0x0 ;  /* 0x000000000000781c */ /* 0x000fe20003f0f070 */
[----:B------:R-:W-:-:S12]  /*2d7e0*/  NOP ;  /* 0x0000000000007918 */ /* 0x000fd80000000000 */
.L_x_3199:
[----:B01----:R-:W3:Y:S01]  /*2d7f0*/  LDL R2, [R1+0x4] ;  /* 0x0000040001027983 */ /* 0x003ee20000100800 */
[----:B------:R-:W-:Y:S02]  /*2d800*/  PLOP3.LUT P1, PT, P1, P0, PT, 0xa2, 0x0 ;  /* 0x000000000000781c */ /* 0x000fe40000f21472 */
[----:B---3--:R-:W-:-:S08]  /*2d810*/  @P0 R2UR P1, UR4, R2 ;  /* 0x00000000020402ca */ /* 0x008fd00000020000 */
[----:B------:R-:W-:-:S05]  /*2d820*/  @P0 PLOP3.LUT P0, PT, P1, PT, PT, 0x80, 0x0 ;  /* 0x000000000000081c */ /* 0x000fca0000f0f070 */
[----:B------:R-:W-:Y:S01]  /*2d830*/  @!P1 SYNCS.ARRIVE.TRANS64.RED.A0T1 RZ, [UR4+0x38800], RZ ;  /* 0x038800ffffff99a7 */ /* 0x000fe20008200404 */
[----:B------:R-:W-:Y:S07]  /*2d840*/  @!P1 ARRIVES.LDGSTSBAR.64.TRANSCNT [UR4+0x38800] ;  /* 0x03880000ff0099b0 */ /* 0x000fee0008000a84 */
[----:B------:R-:W-:Y:S05]  /*2d850*/  @P0 BRA.U.ANY `(.L_x_3199) ;  /* 0xfffffffd00e40947 */ /* 0x000fea000393ffff */
[----:B------:R-:W3:Y:S02]  /*2d860*/  LDL.LU R3, [R1+0x50] ;  /* 0x0000500001037983 */ /* 0x000ee40000300800 */
        /* <DEDUP_REMOVED lines=11> */
.L_x_3392:
[----:B------:R-:W-:Y:S05]  /*2d920*/  BSYNC B0 ;  /* 0x0000000000007941 */ /* 0x000fea0003800000 */
.L_x_3200:
[----:B0-----:R-:W3:Y:S01]  /*2d930*/  LDL R2, [R1+0x38] ;  /* 0x0000380001027983 */ /* 0x001ee20000100800 */
[----:B------:R-:W-:Y:S01]  /*2d940*/  BSSY B0, `(.L_x_3202) ;  /* 0x00002be000007945 */ /* 0x000fe20003800000 */
[----:B---3--:R-:W-:-:S13]  /*2d950*/  ISETP.GE.AND P0, PT, R2, 0x2, PT ;  /* 0x000000020200780c */ /* 0x008fda0003f06270 */
[----:B------:R-:W-:Y:S05]  /*2d960*/  @!P0 BRA `(.L_x_3203) ;  /* 0x0000002800ec8947 */ /* 0x000fea0003800000 */
[C---:B------:R-:W-:Y:S01]  /*2d970*/  LOP3.LUT R0, R2.reuse, 0x1, RZ, 0xc0, !PT ;  /* 0x0000000102007812 */ /* 0x040fe200078ec0ff */
[----:B------:R-:W-:Y:S01]  /*2d980*/  VIADD R2, R2, 0xfffffffe ;  /* 0xfffffffe02027836 */ /* 0x000fe20000000000 */
[----:B------:R-:W-:Y:S02]  /*2d990*/  BSSY B2, `(.L_x_3204) ;  /* 0x00000ed000027945 */ /* 0x000fe40003800000 */
[----:B------:R-:W-:Y:S01]  /*2d9a0*/  ISETP.NE.U32.AND P0, PT, R0, 0x1, PT ;  /* 0x000000010000780c */ /* 0x000fe20003f05070 */
[----:B------:R-:W-:-:S12]  /*2d9b0*/  IMAD.MOV.U32 R0, RZ, RZ, R2 ;  /* 0x000000ffff007224 */ /* 0x000fd800078e0002 */
[----:B------:R-:W-:Y:S05]  /*2d9c0*/  @!P0 BRA `(.L_x_3205) ;  /* 0x0000000c00a48947 */ /* 0x000fea0003800000 */
[----:B------:R-:W3:Y:S04]  /*2d9d0*/  LDL R5, [R1+0xc] ;  /* 0x00000c0001057983 */ /* 0x000ee80000100800 */
[----:B------:R-:W4:Y:S04]  /*2d9e0*/  LDL R4, [R1+0x8] ;  /* 0x0000080001047983 */ /* 0x000f280000100800 */
[----:B------:R-:W2:Y:S01]  /*2d9f0*/  LDL R3, [R1+0x18] ;  /* 0x0000180001037983 */ /* 0x000ea20000100800 */
[----:B------:R-:W-:Y:S01]  /*2da00*/  BSSY B1, `(.L_x_3206) ;  /* 0x00000e1000017945 */ /* 0x000fe20003800000 */
[----:B---3--:R-:W-:Y:S01]  /*2da10*/  LOP3.LUT P1, RZ, R5, 0x4, RZ, 0xc0, !PT ;  /* 0x0000000405ff7812 */ /* 0x008fe2000782c0ff */
[----:B----45:R-:W-:-:S05]  /*2da20*/  VIADD R8, R4, 0x1 ;  /* 0x0000000104087836 */ /* 0x030fca0000000000 */
[----:B------:R-:W-:-:S04]  /*2da30*/  ISETP.NE.AND P0, PT, R8, 0x2, PT ;  /* 0x000000020800780c */ /* 0x000fc80003f05270 */
[----:B------:R-:W-:Y:S02]  /*2da40*/  SEL R9, RZ, 0x1, P0 ;  /* 0x00000001ff097807 */ /* 0x000fe40000000000 */
[----:B------:R-:W-:Y:S02]  /*2da50*/  SEL R8, R8, RZ, P0 ;  /* 0x000000ff08087207 */ /* 0x000fe40000000000 */
[----:B--2---:R-:W-:Y:S01]  /*2da60*/  LOP3.LUT R9, R3, R9, RZ, 0x3c, !PT ;  /* 0x0000000903097212 */ /* 0x004fe200078e3cff */
[----:B------:R-:W-:Y:S06]  /*2da70*/  @!P1 BRA `(.L_x_3207) ;  /* 0x0000000c00649947 */ /* 0x000fec0003800000 */
[----:B------:R0:W5:Y:S01]  /*2da80*/  LDL R4, [R1] ;  /* 0x0000000001047983 */ /* 0x0001620000100800 */
[----:B------:R-:W-:Y:S01]  /*2da90*/  ULDC.64 UR4, c[0x0][0x418] ;  /* 0x0001060000047ab9 */ /* 0x000fe20000000a00 */
[----:B------:R-:W-:Y:S01]  /*2daa0*/  IMAD.MOV.U32 R7, RZ, RZ, R2 ;  /* 0x000000ffff077224 */ /* 0x000fe200078e0002 */
[----:B------:R-:W-:-:S04]  /*2dab0*/  ISETP.NE.U32.AND P0, PT, RZ, UR4, PT ;  /* 0x00000004ff007c0c */ /* 0x000fc8000bf05070 */
[----:B------:R-:W-:-:S13]  /*2dac0*/  ISETP.NE.AND.EX P0, PT, RZ, UR5, PT, P0 ;  /* 0x00000005ff007c0c */ /* 0x000fda000bf05300 */
[----:B0-----:R-:W-:Y:S05]  /*2dad0*/  @!P0 BRA `(.L_x_3208) ;  /* 0x0000000000548947 */ /* 0x001fea0003800000 */
[----:B------:R-:W2:Y:S01]  /*2dae0*/  LDL R10, [R1+0x28] ;  /* 0x00002800010a7983 */ /* 0x000ea20000100800 */
[----:B------:R-:W0:Y:S03]  /*2daf0*/  LDC R3, c[0x0][0x43c] ;  /* 0x00010f00ff037b82 */ /* 0x000e260000000800 */
[----:B------:R-:W3:Y:S01]  /*2db00*/  LDL R6, [R1+0x14] ;  /* 0x0000140001067983 */ /* 0x000ee20000100800 */
[----:B------:R-:W-:Y:S01]  /*2db10*/  IMAD.MOV.U32 R0, RZ, RZ, R2 ;  /* 0x000000ffff007224 */ /* 0x000fe200078e0002 */
[----:B------:R-:W-:Y:S01]  /*2db20*/  ULDC.64 UR6, c[0x0][0x428] ;  /* 0x00010a0000067ab9 */ /* 0x000fe20000000a00 */
[----:B------:R-:W-:Y:S01]  /*2db30*/  ULDC.64 UR8, c[0x0][0x208] ;  /* 0x0000820000087ab9 */ /* 0x000fe20000000a00 */
[----:B0-----:R-:W-:-:S13]  /*2db40*/  ISETP.NE.AND P0, PT, R3, 0x1, PT ;  /* 0x000000010300780c */ /* 0x001fda0003f05270 */
[----:B-----5:R-:W0:Y:S02]  /*2db50*/  @P0 LDC.64 R4, c[0x0][0x440] ;  /* 0x00011000ff040b82 */ /* 0x020e240000000a00 */
[----:B0-----:R-:W-:-:S05]  /*2db60*/  @P0 IMAD.HI.U32 R4, R2, R4, RZ ;  /* 0x0000000402040227 */ /* 0x001fca00078e00ff */
[----:B------:R-:W-:-:S04]  /*2db70*/  @P0 SHF.R.U32.HI R0, RZ, R5, R4 ;  /* 0x00000005ff000219 */ /* 0x000fc80000011604 */
[--C-:B------:R-:W-:Y:S01]  /*2db80*/  SHF.R.S32.HI R5, RZ, 0x1f, R0.reuse ;  /* 0x0000001fff057819 */ /* 0x100fe20000011400 */
[--C-:B------:R-:W-:Y:S02]  /*2db90*/  IMAD.MOV R7, RZ, RZ, -R0.reuse ;  /* 0x000000ffff077224 */ /* 0x100fe400078e0a00 */
[----:B------:R-:W-:Y:S02]  /*2dba0*/  IMAD.MOV.U32 R4, RZ, RZ, R0 ;  /* 0x000000ffff047224 */ /* 0x000fe400078e0000 */
        /* <DEDUP_REMOVED lines=8> */
.L_x_3208:
[----:B------:R-:W2:Y:S01]  /*2dc30*/  LDL R0, [R1+0x4] ;  /* 0x0000040001007983 */ /* 0x000ea20000100800 */
[----:B------:R-:W-:Y:S01]  /*2dc40*/  BSSY B3, `(.L_x_3209) ;  /* 0x0000005000037945 */ /* 0x000fe20003800000 */
[----:B--2---:R-:W-:Y:S01]  /*2dc50*/  IMAD R3, R8, 0x8, R0 ;  /* 0x0000000808037824 */ /* 0x004fe200078e0200 */
[----:B------:R-:W-:-:S04]  /*2dc60*/  SHF.L.U32 R0, R9, 0x1f, RZ ;  /* 0x0000001f09007819 */ /* 0x000fc800000006ff */
[----:B------:R-:W1:Y:S02]  /*2dc70*/  SYNCS.PHASECHK.TRANS64.TRYWAIT P0, [R3+URZ+0x38840], R0 ;  /* 0x03884000030075a7 */ /* 0x000e64000800017f */
[----:B-1----:R-:W-:Y:S05]  /*2dc80*/  @!P0 BRA `(.L_x_3210) ;  /* 0x00000064002c8947 */ /* 0x002fea0003800000 */
.L_x_3393:
[----:B------:R-:W-:Y:S05]  /*2dc90*/  BSYNC B3 ;  /* 0x0000000000037941 */ /* 0x000fea0003800000 */
.L_x_3209:
        /* <DEDUP_REMOVED lines=11> */
.L_x_3212:
[----:B------:R-:W-:Y:S05]  /*2dd50*/  BSYNC B3 ;  /* 0x0000000000037941 */ /* 0x000fea0003800000 */
.L_x_3211:
[----:B------:R-:W2:Y:S04]  /*2dd60*/  LDL R5, [R1+0x4] ;  /* 0x0000040001057983 */ /* 0x000ea80000100800 */
[----:B-1----:R-:W3:Y:S01]  /*2dd70*/  LDL R0, [R1+0x1c] ;  /* 0x00001c0001007983 */ /* 0x002ee20000100800 */
[----:B0-----:R-:W-:Y:S01]  /*2dd80*/  IMAD.MOV.U32 R10, RZ, RZ, RZ ;  /* 0x000000ffff0a7224 */ /* 0x001fe200078e00ff */
        /* <DEDUP_REMOVED lines=10> */
.L_x_3213:
        /* <DEDUP_REMOVED lines=16> */
.L_x_3214:
        /* <DEDUP_REMOVED lines=16> */
.L_x_3215:
        /* <DEDUP_REMOVED lines=16> */
.L_x_3216:
        /* <DEDUP_REMOVED lines=18> */
.L_x_3394:
[----:B------:R-:W-:Y:S05]  /*2e250*/  BSYNC B3 ;  /* 0x0000000000037941 */ /* 0x000fea0003800000 */
.L_x_3217:
        /* <DEDUP_REMOVED lines=10> */
.L_x_3219:
[----:B------:R-:W2:Y:S01]  /*2e300*/  LDL R3, [R1+0xc] ;  /* 0x00000c0001037983 */ /* 0x000ea20000100800 */
[----:B------:R-:W-:Y:S01]  /*2e310*/  BSSY B3, `(.L_x_3220) ;  /* 0x0000004000037945 */ /* 0x000fe20003800000 */
[----:B--2---:R-:W-:-:S13]  /*2e320*/  LOP3.LUT P0, RZ, R3, 0x8, RZ, 0xc0, !PT ;  /* 0x0000000803ff7812 */ /* 0x004fda000780c0ff */
[----:B------:R-:W-:Y:S05]  /*2e330*/  @P0 BRA `(.L_x_3221) ;  /* 0x0000000000040947 */ /* 0x000fea0003800000 */
[----:B------:R-:W-:Y:S01]  /*2e340*/  BPT.TRAP 0x1 ;  /* 0x000000040000795c */ /* 0x000fe20000300000 */
.L_x_3221:
[----:B------:R-:W-:Y:S05]  /*2e350*/  BSYNC B3 ;  /* 0x0000000000037941 */ /* 0x000fea0003800000 */
.L_x_3220:
        /* <DEDUP_REMOVED lines=14> */
.L_x_3222:
        /* <DEDUP_REMOVED lines=16> */
.L_x_3223:
        /* <DEDUP_REMOVED lines=16> */
.L_x_3224:
        /* <DEDUP_REMOVED lines=16> */
.L_x_3225:
        /* <DEDUP_REMOVED lines=13> */
.L_x_3207:
[----:B------:R-:W-:Y:S05]  /*2e810*/  BSYNC B1 ;  /* 0x0000000000017941 */ /* 0x000fea0003800000 */
.L_x_3206:
[----:B------:R-:W2:Y:S04]  /*2e820*/  LDL.LU R0, [R1+0x38] ;  /* 0x0000380001007983 */ /* 0x000ea80000300800 */
[----:B------:R1:W-:Y:S04]  /*2e830*/  STL [R1+0x18], R9 ;  /* 0x0000180901007387 */ /* 0x0003e80000100800 */
[----:B------:R1:W-:Y:S02]  /*2e840*/  STL [R1+0x8], R8 ;  /* 0x0000080801007387 */ /* 0x0003e40000100800 */
[----:B-12---:R-:W-:-:S07]  /*2e850*/  VIADD R0, R0, 0xfffffffd ;  /* 0xfffffffd00007836 */ /* 0x006fce0000000000 */
.L_x_3205:
[----:B------:R-:W-:Y:S05]  /*2e860*/  BSYNC B2 ;  /* 0x0000000000027941 */ /* 0x000fea0003800000 */
.L_x_3204:
[----:B------:R-:W-:-:S13]  /*2e870*/  ISETP.NE.AND P0, PT, R2, RZ, PT ;  /* 0x000000ff0200720c */ /* 0x000fda0003f05270 */
[----:B------:R-:W-:Y:S05]  /*2e880*/  @!P0 BRA `(.L_x_3203) ;  /* 0x0000001c00248947 */ /* 0x000fea0003800000 */
[----:B-----5:R1:W5:Y:S02]  /*2e890*/  LDL R8, [R1] ;  /* 0x0000000001087983 */ /* 0x0203640000100800 */
.L_x_3266:
[----:B0--3--:R-:W3:Y:S04]  /*2e8a0*/  LDL R4, [R1+0xc] ;  /* 0x00000c0001047983 */ /* 0x009ee80000100800 */
[----:B------:R-:W4:Y:S04]  /*2e8b0*/  LDL R3, [R1+0x8] ;  /* 0x0000080001037983 */ /* 0x000f280000100800 */
[----:B--2---:R-:W2:Y:S01]  /*2e8c0*/  LDL R2, [R1+0x18] ;  /* 0x0000180001027983 */ /* 0x004ea20000100800 */
[----:B------:R-:W-:Y:S05]  /*2e8d0*/  YIELD ;  /* 0x0000000000007946 */ /* 0x000fea0003800000 */
[----:B------:R-:W-:Y:S01]  /*2e8e0*/  BSSY B1, `(.L_x_3226) ;  /* 0x00000df000017945 */ /* 0x000fe20003800000 */
[----:B---3--:R-:W-:Y:S01]  /*2e8f0*/  LOP3.LUT P1, RZ, R4, 0x4, RZ, 0xc0, !PT ;  /* 0x0000000404ff7812 */ /* 0x008fe2000782c0ff */
[----:B----4-:R-:W-:-:S05]  /*2e900*/  VIADD R4, R3, 0x1 ;  /* 0x0000000103047836 */ /* 0x010fca0000000000 */
[----:B------:R-:W-:-:S04]  /*2e910*/  ISETP.NE.AND P0, PT, R4, 0x2, PT ;  /* 0x000000020400780c */ /* 0x000fc80003f05270 */
[----:B------:R-:W-:Y:S02]  /*2e920*/  SEL R5, RZ, 0x1, P0 ;  /* 0x00000001ff057807 */ /* 0x000fe40000000000 */
[----:B------:R-:W-:Y:S02]  /*2e930*/  SEL R4, R4, RZ, P0 ;  /* 0x000000ff04047207 */ /* 0x000fe40000000000 */
[----:B--2---:R-:W-:Y:S01]  /*2e940*/  LOP3.LUT R5, R2, R5, RZ, 0x3c, !PT ;  /* 0x0000000502057212 */ /* 0x004fe200078e3cff */
        /* <DEDUP_REMOVED lines=26> */
.L_x_3228:
[----:B------:R-:W2:Y:S01]  /*2eaf0*/  LDL R2, [R1+0x4] ;  /* 0x0000040001027983 */ /* 0x000ea20000100800 */
[----:B------:R-:W-:Y:S01]  /*2eb00*/  BSSY B2, `(.L_x_3229) ;  /* 0x0000005000027945 */ /* 0x000fe20003800000 */
[----:B--2---:R-:W-:Y:S01]  /*2eb10*/  IMAD R3, R4, 0x8, R2 ;  /* 0x0000000804037824 */ /* 0x004fe200078e0202 */
[----:B------:R-:W-:-:S04]  /*2eb20*/  SHF.L.U32 R2, R5, 0x1f, RZ ;  /* 0x0000001f05027819 */ /* 0x000fc800000006ff */
[----:B------:R-:W2:Y:S02]  /*2eb30*/  SYNCS.PHASECHK.TRANS64.TRYWAIT P0, [R3+URZ+0x38840], R2 ;  /* 0x03884002030075a7 */ /* 0x000ea4000800017f */
[----:B--2---:R-:W-:Y:S05]  /*2eb40*/  @!P0 BRA `(.L_x_3230) ;  /* 0x0000005400a48947 */ /* 0x004fea0003800000 */
.L_x_3395:
[----:B------:R-:W-:Y:S05]  /*2eb50*/  BSYNC B2 ;  /* 0x0000000000027941 */ /* 0x000fea0003800000 */
.L_x_3229:
        /* <DEDUP_REMOVED lines=11> */
.L_x_3232:
[----:B------:R-:W-:Y:S05]  /*2ec10*/  BSYNC B2 ;  /* 0x0000000000027941 */ /* 0x000fea0003800000 */
.L_x_3231:
        /* <DEDUP_REMOVED lines=12> */
[----:B0-----:R-:W-:-:S08]  /*2ece0*/  VIADD R9, R7, 0x24400 ;  /* 0x0002440007097836 */ /* 0x001fd00000000000 */
.L_x_3233:
        /* <DEDUP_REMOVED lines=16> */
.L_x_3234:
        /* <DEDUP_REMOVED lines=16> */
.L_x_3235:
        /* <DEDUP_REMOVED lines=16> */
.L_x_3236:
        /* <DEDUP_REMOVED lines=18> */
.L_x_3396:
[----:B------:R-:W-:Y:S05]  /*2f110*/  BSYNC B2 ;  /* 0x0000000000027941 */ /* 0x000fea0003800000 */
.L_x_3237:
[----:B------:R-:W2:Y:S01]  /*2f120*/  S2R R7, SR_TID.X ;  /* 0x0000000000077919 */ /* 0x000ea20000002100 */
[----:B------:R-:W-:-:S04]  /*2f130*/  UPRMT UR4, UR38, 0x9910, URZ ;  /* 0x0000991026047896 */ /* 0x000fc8000800003f */
[----:B------:R-:W-:Y:S01]  /*2f140*/  UISETP.NE.AND UP0, UPT, UR4, 0x2, UPT ;  /* 0x000000020400788c */ /* 0x000fe2000bf05270 */
[----:B--2---:R-:W-:-:S04]  /*2f150*/  LOP3.LUT R7, R7, 0x7f, RZ, 0xc0, !PT ;  /* 0x0000007f07077812 */ /* 0x004fc800078ec0ff */
[----:B------:R-:W-:-:S13]  /*2f160*/  ISETP.NE.AND P0, PT, R7, RZ, PT ;  /* 0x000000ff0700720c */ /* 0x000fda0003f05270 */
[----:B0-----:R-:W-:-:S04]  /*2f170*/  @!P0 IMAD.MOV.U32 R3, RZ, RZ, 0xa000 ;  /* 0x0000a000ff038424 */ /* 0x001fc800078e00ff */
[----:B------:R0:W-:Y:S01]  /*2f180*/  @!P0 SYNCS.ARRIVE.TRANS64 RZ, [R2+URZ+0x38850], R3 ;  /* 0x0388500302ff89a7 */ /* 0x0001e2000800003f */
[----:B------:R-:W-:-:S13]  /*2f190*/  PLOP3.LUT P0, PT, PT, PT, UP0, 0x80, 0x0 ;  /* 0x000000000000781c */ /* 0x000fda0003f0f008 */
[----:B0-----:R-:W-:Y:S05]  /*2f1a0*/  @P0 BRA `(.L_x_3239) ;  /* 0x0000000000040947 */ /* 0x001fea0003800000 */
[----:B------:R-:W-:Y:S01]  /*2f1b0*/  BPT.TRAP 0x1 ;  /* 0x000000040000795c */ /* 0x000fe20000300000 */
.L_x_3239:
[----:B------:R-:W2:Y:S01]  /*2f1c0*/  LDL R3, [R1+0xc] ;  /* 0x00000c0001037983 */ /* 0x000ea20000100800 */
[----:B------:R-:W-:Y:S01]  /*2f1d0*/  BSSY B2, `(.L_x_3240) ;  /* 0x0000004000027945 */ /* 0x000fe20003800000 */
[----:B--2---:R-:W-:-:S13]  /*2f1e0*/  LOP3.LUT P0, RZ, R3, 0x8, RZ, 0xc0, !PT ;  /* 0x0000000803ff7812 */ /* 0x004fda000780c0ff */
[----:B------:R-:W-:Y:S05]  /*2f1f0*/  @P0 BRA `(.L_x_3241) ;  /* 0x0000000000040947 */ /* 0x000fea0003800000 */
[----:B------:R-:W-:Y:S01]  /*2f200*/  BPT.TRAP 0x1 ;  /* 0x000000040000795c */ /* 0x000fe20000300000 */
.L_x_3241:
[----:B------:R-:W-:Y:S05]  /*2f210*/  BSYNC B2 ;  /* 0x0000000000027941 */ /* 0x000fea0003800000 */
.L_x_3240:
        /* <DEDUP_REMOVED lines=14> */
.L_x_3242:
        /* <DEDUP_REMOVED lines=16> */
.L_x_3243:
        /* <DEDUP_REMOVED lines=16> */
.L_x_3244:
        /* <DEDUP_REMOVED lines=16> */
.L_x_3245:
        /* <DEDUP_REMOVED lines=11> */
[----:B------:R0:W-:Y:S04]  /*2f6b0*/  STL [R1+0x10], R6 ;  /* 0x0000100601007387 */ /* 0x0001e80000100800 */
[----:B------:R0:W-:Y:S02]  /*2f6c0*/  STL [R1], R8 ;  /* 0x0000000801007387 */ /* 0x0001e40000100800 */
.L_x_3227:
[----:B------:R-:W-:Y:S05]  /*2f6d0*/  BSYNC B1 ;  /* 0x0000000000017941 */ /* 0x000fea0003800000 */
.L_x_3226:
        /* <DEDUP_REMOVED lines=12> */
[----:B0-----:R-:W-:Y:S01]  /*2f7a0*/  VIADD R6, R0, 0xffffffff ;  /* 0xffffffff00067836 */ /* 0x001fe20000000000 */
[----:B------:R-:W-:-:S04]  /*2f7b0*/  ISETP.NE.U32.AND P0, PT, RZ, UR4, PT ;  /* 0x00000004ff007c0c */ /* 0x000fc8000bf05070 */
[----:B------:R-:W-:-:S13]  /*2f7c0*/  ISETP.NE.AND.EX P0, PT, RZ, UR5, PT, P0 ;  /* 0x00000005ff007c0c */ /* 0x000fda000bf05300 */
[----:B------:R-:W-:Y:S05]  /*2f7d0*/  @!P0 BRA `(.L_x_3248) ;  /* 0x0000000000508947 */ /* 0x000fea0003800000 */
[----:B------:R-:W3:Y:S01]  /*2f7e0*/  LDL R12, [R1+0x28] ;  /* 0x00002800010c7983 */ /* 0x000ee20000100800 */
[----:B-----5:R-:W0:Y:S01]  /*2f7f0*/  LDC R8, c[0x0][0x43c] ;  /* 0x00010f00ff087b82 */ /* 0x020e220000000800 */
[----:B------:R-:W-:Y:S02]  /*2f800*/  ULDC.64 UR6, c[0x0][0x428] ;  /* 0x00010a0000067ab9 */ /* 0x000fe40000000a00 */
[----:B------:R-:W4:Y:S01]  /*2f810*/  LDL R9, [R1+0x14] ;  /* 0x0000140001097983 */ /* 0x000f220000100800 */
        /* <DEDUP_REMOVED lines=16> */
.L_x_3248:
[----:B------:R-:W3:Y:S01]  /*2f920*/  LDL R2, [R1+0x4] ;  /* 0x0000040001027983 */ /* 0x000ee20000100800 */
[----:B------:R-:W-:Y:S01]  /*2f930*/  BSSY B2, `(.L_x_3249) ;  /* 0x0000005000027945 */ /* 0x000fe20003800000 */
[----:B---3--:R-:W-:Y:S01]  /*2f940*/  IMAD R3, R11, 0x8, R2 ;  /* 0x000000080b037824 */ /* 0x008fe200078e0202 */
[----:B------:R-:W-:-:S04]  /*2f950*/  SHF.L.U32 R2, R10, 0x1f, RZ ;  /* 0x0000001f0a027819 */ /* 0x000fc800000006ff */
[----:B------:R-:W3:Y:S02]  /*2f960*/  SYNCS.PHASECHK.TRANS64.TRYWAIT P0, [R3+URZ+0x38840], R2 ;  /* 0x03884002030075a7 */ /* 0x000ee4000800017f */
[----:B---3--:R-:W-:Y:S05]  /*2f970*/  @!P0 BRA `(.L_x_3250) ;  /* 0x0000004800408947 */ /* 0x008fea0003800000 */
.L_x_3397:
[----:B------:R-:W-:Y:S05]  /*2f980*/  BSYNC B2 ;  /* 0x0000000000027941 */ /* 0x000fea0003800000 */
.L_x_3249:
        /* <DEDUP_REMOVED lines=11> */
.L_x_3252:
[----:B------:R-:W-:Y:S05]  /*2fa40*/  BSYNC B2 ;  /* 0x0000000000027941 */ /* 0x000fea0003800000 */
.L_x_3251:
[----:B0-----:R-:W4:Y:S04]  /*2fa50*/  LDL R9, [R1+0x4] ;  /* 0x0000040001097983 */ /* 0x001f280000100800 */
        /* <DEDUP_REMOVED lines=13> */
.L_x_3253:
        /* <DEDUP_REMOVED lines=16> */
.L_x_3254:
        /* <DEDUP_REMOVED lines=16> */
.L_x_3255:
        /* <DEDUP_REMOVED lines=16> */
.L_x_3256:
        /* <DEDUP_REMOVED lines=10> */
[----:B------:R-:W2:Y:S01]  /*2fed0*/  LDL R13, [R1+0x4] ;  /* 0x00000400010d7983 */ /* 0x000ea20000100800 */
[----:B------:R-:W-:Y:S01]  /*2fee0*/  SHF.L.U32 R5, R5, 0x1f, RZ ;  /* 0x0000001f05057819 */ /* 0x000fe200000006ff */
[----:B------:R-:W-:Y:S01]  /*2fef0*/  BSSY B2, `(.L_x_3257) ;  /* 0x0000004000027945 */ /* 0x000fe20003800000 */
[----:B--2---:R-:W-:-:S04]  /*2ff00*/  IMAD R2, R4, 0x8, R13 ;  /* 0x0000000804027824 */ /* 0x004fc800078e020d */
[----:B------:R-:W0:Y:S02]  /*2ff10*/  SYNCS.PHASECHK.TRANS64.TRYWAIT P0, [R2+URZ+0x38860], R5 ;  /* 0x03886005020075a7 */ /* 0x000e24000800017f */
[----:B0-----:R-:W-:Y:S05]  /*2ff20*/  @!P0 BRA `(.L_x_3258) ;  /* 0x0000004000e88947 */ /* 0x001fea0003800000 */
.L_x_3398:
[----:B------:R-:W-:Y:S05]  /*2ff30*/  BSYNC B2 ;  /* 0x0000000000027941 */ /* 0x000fea0003800000 */
.L_x_3257:
        /* <DEDUP_REMOVED lines=10> */
.L_x_3259:
[----:B------:R-:W2:Y:S01]  /*2ffe0*/  LDL R3, [R1+0xc] ;  /* 0x00000c0001037983 */ /* 0x000ea20000100800 */
[----:B------:R-:W-:Y:S01]  /*2fff0*/  BSSY B2, `(.L_x_3260) ;  /* 0x0000004000027945 */ /* 0x000fe20003800000 */
[----:B--2---:R-:W-:-:S13]  /*30000*/  LOP3.LUT P0, RZ, R3, 0x8, RZ, 0xc0, !PT ;  /* 0x0000000803ff7812 */ /* 0x004fda000780c0ff */
[----:B------:R-:W-:Y:S05]  /*30010*/  @P0 BRA `(.L_x_3261) ;  /* 0x0000000000040947 */ /* 0x000fea0003800000 */
[----:B------:R-:W-:Y:S01]  /*30020*/  BPT.TRAP 0x1 ;  /* 0x000000040000795c */ /* 0x000fe20000300000 */
.L_x_3261:
[----:B------:R-:W-:Y:S05]  /*30030*/  BSYNC B2 ;  /* 0x0000000000027941 */ /* 0x000fea0003800000 */
.L_x_3260:
[----:B------:R-:W2:Y:S04]  /*30040*/  LDL R7, [R1+0x4] ;  /* 0x0000040001077983 */ /* 0x000ea80000100800 */
        /* <DEDUP_REMOVED lines=12> */
.L_x_3262:
        /* <DEDUP_REMOVED lines=16> */
.L_x_3263:
        /* <DEDUP_REMOVED lines=16> */
.L_x_3264:
        /* <DEDUP_REMOVED lines=16> */
.L_x_3265:
        /* <DEDUP_REMOVED lines=13> */
.L_x_3247:
[----:B------:R-:W-:Y:S05]  /*304e0*/  BSYNC B1 ;  /* 0x0000000000017941 */ /* 0x000fea0003800000 */
.L_x_3246:
[C---:B------:R-:W-:Y:S01]  /*304f0*/  ISETP.GT.AND P0, PT, R0.reuse, 0x1, PT ;  /* 0x000000010000780c */ /* 0x040fe20003f04270 */
[----:B------:R-:W-:-:S12]  /*30500*/  VIADD R0, R0, 0xfffffffe ;  /* 0xfffffffe00007836 */ /* 0x000fd80000000000 */
[----:B------:R-:W-:Y:S05]  /*30510*/  @P0 BRA `(.L_x_3266) ;  /* 0xffffffe000e00947 */ /* 0x000fea000383ffff */
.L_x_3203:
[----:B------:R-:W-:Y:S05]  /*30520*/  BSYNC B0 ;  /* 0x0000000000007941 */ /* 0x000fea0003800000 */
.L_x_3202:
        /* <DEDUP_REMOVED lines=18> */
.L_x_3268:
[----:B------:R-:W-:Y:S05]  /*30650*/  BSYNC B0 ;  /* 0x0000000000007941 */ /* 0x000fea0003800000 */
.L_x_3267:
[----:B------:R-:W4:Y:S01]  /*30660*/  LDL R0, [R1+0xc] ;  /* 0x00000c0001007983 */ /* 0x000f220000100800 */
[----:B------:R-:W-:Y:S01]  /*30670*/  BSSY B0, `(.L_x_3269) ;  /* 0x0000065000007945 */ /* 0x000fe20003800000 */
[----:B----4-:R-:W-:-:S13]  /*30680*/  LOP3.LUT P0, RZ, R0, 0x4, RZ, 0xc0, !PT ;  /* 0x0000000400ff7812 */ /* 0x010fda000780c0ff */
[----:B------:R-:W-:Y:S05]  /*30690*/  @!P0 BRA `(.L_x_3270) ;  /* 0x0000000400888947 */ /* 0x000fea0003800000 */
[----:B------:R-:W4:Y:S04]  /*306a0*/  LDL R3, [R1+0x4] ;  /* 0x0000040001037983 */ /* 0x000f280000100800 */
[----:B------:R-:W4:Y:S04]  /*306b0*/  LDL R0, [R1+0x8] ;  /* 0x0000080001007983 */ /* 0x000f280000100800 */
[----:B------:R-:W2:Y:S01]  /*306c0*/  LDL R2, [R1+0x18] ;  /* 0x0000180001027983 */ /* 0x000ea20000100800 */
[----:B------:R-:W-:Y:S01]  /*306d0*/  BSSY B1, `(.L_x_3271) ;  /* 0x0000005000017945 */ /* 0x000fe20003800000 */
[----:B----4-:R-:W-:Y:S01]  /*306e0*/  IMAD R0, R0, 0x8, R3 ;  /* 0x0000000800007824 */ /* 0x010fe200078e0203 */
[----:B--2---:R-:W-:-:S04]  /*306f0*/  SHF.L.U32 R2, R2, 0x1f, RZ ;  /* 0x0000001f02027819 */ /* 0x004fc800000006ff */
[----:B------:R-:W2:Y:S02]  /*30700*/  SYNCS.PHASECHK.TRANS64.TRYWAIT P0, [R0+URZ+0x38860], R2 ;  /* 0x03886002000075a7 */ /* 0x000ea4000800017f */
[----:B--2---:R-:W-:Y:S05]  /*30710*/  @!P0 BRA `(.L_x_3272) ;  /* 0x0000003c00008947 */ /* 0x004fea0003800000 */
.L_x_3399:
[----:B------:R-:W-:Y:S05]  /*30720*/  BSYNC B1 ;  /* 0x0000000000017941 */ /* 0x000fea0003800000 */
.L_x_3271:
[----:B------:R-:W4:Y:S01]  /*30730*/  S2R R3, SR_TID.X ;  /* 0x0000000000037919 */ /* 0x000f220000002100 */
[----:B------:R-:W-:-:S04]  /*30740*/  UPRMT UR4, UR38, 0x9910, URZ ;  /* 0x0000991026047896 */ /* 0x000fc8000800003f */
[----:B------:R-:W-:Y:S01]  /*30750*/  UISETP.NE.AND UP0, UPT, UR4, 0x2, UPT ;  /* 0x000000020400788c */ /* 0x000fe2000bf05270 */
[----:B----4-:R-:W-:-:S04]  /*30760*/  LOP3.LUT R3, R3, 0x7f, RZ, 0xc0, !PT ;  /* 0x0000007f03037812 */ /* 0x010fc800078ec0ff */
[----:B------:R-:W-:-:S13]  /*30770*/  ISETP.NE.AND P0, PT, R3, RZ, PT ;  /* 0x000000ff0300720c */ /* 0x000fda0003f05270 */
[----:B--2---:R-:W-:-:S04]  /*30780*/  @!P0 IMAD.MOV.U32 R2, RZ, RZ, 0xa000 ;  /* 0x0000a000ff028424 */ /* 0x004fc800078e00ff */
[----:B------:R2:W-:Y:S01]  /*30790*/  @!P0 SYNCS.ARRIVE.TRANS64 RZ, [R0+URZ+0x38850], R2 ;  /* 0x0388500200ff89a7 */ /* 0x0005e2000800003f */
[----:B------:R-:W-:-:S13]  /*307a0*/  PLOP3.LUT P0, PT, PT, PT, UP0, 0x80, 0x0 ;  /* 0x000000000000781c */ /* 0x000fda0003f0f008 */
[----:B--2---:R-:W-:Y:S05]  /*307b0*/  @P0 BRA `(.L_x_3273) ;  /* 0x0000000000040947 */ /* 0x004fea0003800000 */
[----:B------:R-:W-:Y:S01]  /*307c0*/  BPT.TRAP 0x1 ;  /* 0x000000040000795c */ /* 0x000fe20000300000 */
.L_x_3273:
[----:B------:R-:W2:Y:S01]  /*307d0*/  LDL R2, [R1+0xc] ;  /* 0x00000c0001027983 */ /* 0x000ea20000100800 */
[----:B------:R-:W-:Y:S01]  /*307e0*/  BSSY B1, `(.L_x_3274) ;  /* 0x0000004000017945 */ /* 0x000fe20003800000 */
[----:B--2---:R-:W-:-:S13]  /*307f0*/  LOP3.LUT P0, RZ, R2, 0x8, RZ, 0xc0, !PT ;  /* 0x0000000802ff7812 */ /* 0x004fda000780c0ff */
[----:B------:R-:W-:Y:S05]  /*30800*/  @P0 BRA `(.L_x_3275) ;  /* 0x0000000000040947 */ /* 0x000fea0003800000 */
[----:B------:R-:W-:Y:S01]  /*30810*/  BPT.TRAP 0x1 ;  /* 0x000000040000795c */ /* 0x000fe20000300000 */
.L_x_3275:
[----:B------:R-:W-:Y:S05]  /*30820*/  BSYNC B1 ;  /* 0x0000000000017941 */ /* 0x000fea0003800000 */
.L_x_3274:
[----:B------:R-:W2:Y:S04]  /*30830*/  LDL.LU R5, [R1+0x1c] ;  /* 0x00001c0001057983 */ /* 0x000ea80000300800 */
[----:B------:R-:W2:Y:S04]  /*30840*/  LDL.LU R3, [R1+0x10] ;  /* 0x0000100001037983 */ /* 0x000ea80000300800 */
[----:B0-----:R-:W4:Y:S04]  /*30850*/  LDL R4, [R1+0x4] ;  /* 0x0000040001047983 */ /* 0x001f280000100800 */
[----:B------:R-:W4:Y:S01]  /*30860*/  LDL R2, [R1+0x8] ;  /* 0x0000080001027983 */ /* 0x000f220000100800 */
        /* <DEDUP_REMOVED lines=8> */
[----:B----4-:R-:W-:-:S04]  /*308f0*/  IMAD R2, R2, 0xa000, R4 ;  /* 0x0000a00002027824 */ /* 0x010fc800078e0204 */
[----:B------:R-:W-:-:S07]  /*30900*/  VIADD R4, R2, 0x400 ;  /* 0x0000040002047836 */ /* 0x000fce0000000000 */
.L_x_3276:
        /* <DEDUP_REMOVED lines=16> */
.L_x_3277:
        /* <DEDUP_REMOVED lines=16> */
.L_x_3278:
        /* <DEDUP_REMOVED lines=16> */
.L_x_3279:
        /* <DEDUP_REMOVED lines=11> */
.L_x_3270:
[----:B------:R-:W-:Y:S05]  /*30cc0*/  BSYNC B0 ;  /* 0x0000000000007941 */ /* 0x000fea0003800000 */
.L_x_3269:
[----:B------:R-:W4:Y:S04]  /*30cd0*/  LDL.LU R5, [R1+0x8] ;  /* 0x0000080001057983 */ /* 0x000f280000300800 */
[----:B0-----:R-:W2:Y:S01]  /*30ce0*/  LDL.LU R4, [R1+0x18] ;  /* 0x0000180001047983 */ /* 0x001ea20000300800 */
[----:B----4-:R-:W-:-:S05]  /*30cf0*/  VIADD R0, R5, 0x1 ;  /* 0x0000000105007836 */ /* 0x010fca0000000000 */
[----:B------:R-:W-:-:S04]  /*30d00*/  ISETP.NE.AND P0, PT, R0, 0x2, PT ;  /* 0x000000020000780c */ /* 0x000fc80003f05270 */
[----:B------:R-:W-:Y:S02]  /*30d10*/  SEL R2, RZ, 0x1, P0 ;  /* 0x00000001ff027807 */ /* 0x000fe40000000000 */
[----:B------:R-:W-:Y:S02]  /*30d20*/  SEL R0, R0, RZ, P0 ;  /* 0x000000ff00007207 */ /* 0x000fe40000000000 */
[----:B--2---:R-:W-:-:S03]  /*30d30*/  LOP3.LUT R4, R4, R2, RZ, 0x3c, !PT ;  /* 0x0000000204047212 */ /* 0x004fc600078e3cff */
[----:B------:R2:W-:Y:S04]  /*30d40*/  STL [R1+0x8], R0 ;  /* 0x0000080001007387 */ /* 0x0005e80000100800 */
[----:B------:R2:W-:Y:S02]  /*30d50*/  STL [R1+0x18], R4 ;  /* 0x0000180401007387 */ /* 0x0005e40000100800 */
.L_x_3182:
[----:B------:R-:W-:Y:S05]  /*30d60*/  BSYNC B7 ;  /* 0x0000000000077941 */ /* 0x000fea0003800000 */
.L_x_3180:
[----:B------:R-:W4:Y:S02]  /*30d70*/  LDL R7, [R1+0xc] ;  /* 0x00000c0001077983 */ /* 0x000f240000100800 */
[----:B----4-:R-:W-:-:S13]  /*30d80*/  LOP3.LUT P0, RZ, R7, 0x10, RZ, 0xc0, !PT ;  /* 0x0000001007ff7812 */ /* 0x010fda000780c0ff */
[----:B------:R-:W-:Y:S05]  /*30d90*/  @!P0 BRA `(.L_x_3280) ;  /* 0x0000000000288947 */ /* 0x000fea0003800000 */
[----:B------:R-:W-:Y:S05]  /*30da0*/  WARPSYNC.ALL ;  /* 0x0000000000007948 */ /* 0x000fea0003800000 */
[----:B------:R-:W4:Y:S08]  /*30db0*/  S2UR UR5, SR_CgaCtaId ;  /* 0x00000000000579c3 */ /* 0x000f300000008800 */
[----:B------:R-:W-:Y:S06]  /*30dc0*/  BAR.SYNC.DEFER_BLOCKING 0x5, 0x180 ;  /* 0x0146000000007b1d */ /* 0x000fec0000010000 */
[----:B------:R-:W-:-:S02]  /*30dd0*/  UMOV UR4, 0x400 ;  /* 0x0000040000047882 */ /* 0x000fc40000000000 */
[----:B----4-:R-:W-:-:S06]  /*30de0*/  ULEA UR4, UR5, UR4, 0x18 ;  /* 0x0000000405047291 */ /* 0x010fcc000f8ec03f */
[----:B--2---:R-:W-:-:S05]  /*30df0*/  IMAD.U32 R0, RZ, RZ, UR4 ;  /* 0x00000004ff007e24 */ /* 0x004fca000f8e00ff */
[----:B------:R2:W4:Y:S04]  /*30e00*/  LDS.128 R16, [R0+0x388d0] ;  /* 0x0388d00000107984 */ /* 0x0005280000000c00 */
[----:B------:R2:W-:Y:S01]  /*30e10*/  STL [R1+0x4], R0 ;  /* 0x0000040001007387 */ /* 0x0005e20000100800 */
[----:B------:R-:W-:Y:S06]  /*30e20*/  BAR.ARV 0x4, 0x180 ;  /* 0x0106000000007b1d */ /* 0x000fec0000002000 */
[----:B------:R-:W-:Y:S05]  /*30e30*/  BRA `(.L_x_3281) ;  /* 0x0000000800e47947 */ /* 0x000fea0003800000 */
.L_x_3280:
[----:B---3--:R-:W3:Y:S01]  /*30e40*/  LDL R6, [R1+0x30] ;  /* 0x0000300001067983 */ /* 0x008ee20000100800 */
[----:B------:R-:W-:Y:S01]  /*30e50*/  UMOV UR4, 0xffffffff ;  /* 0xffffffff00047882 */ /* 0x000fe20000000000 */
[----:B---3--:R-:W-:Y:S02]  /*30e60*/  ISETP.NE.AND P5, PT, R6, 0x1f, PT ;  /* 0x0000001f0600780c */ /* 0x008fe40003fa5270 */
[----:B------:R-:W-:Y:S11]  /*30e70*/  BRA.DIV UR4, `(.L_x_3282) ;  /* 0x00000036043c7947 */ /* 0x000ff6000b800000 */
[----:B--2---:R-:W-:Y:S01]  /*30e80*/  IMAD.IADD R0, R19, 0x1, R6 ;  /* 0x0000000113007824 */ /* 0x004fe200078e0206 */
[----:B------:R-:W-:Y:S01]  /*30e90*/  ULDC UR4, c[0x0][0xc3c] ;  /* 0x00030f0000047ab9 */ /* 0x000fe20000000800 */
[----:B------:R-:W-:Y:S01]  /*30ea0*/  ULDC.64 UR6, c[0x0][0x208] ;  /* 0x0000820000067ab9 */ /* 0x000fe20000000a00 */
[----:B------:R-:W-:Y:S02]  /*30eb0*/  LOP3.LUT P4, RZ, R7, 0x1, RZ, 0xc0, !PT ;  /* 0x0000000107ff7812 */ /* 0x000fe4000788c0ff */
[----:B------:R-:W-:-:S13]  /*30ec0*/  ISETP.GE.OR P0, PT, R0, UR4, !P5 ;  /* 0x0000000400007c0c */ /* 0x000fda000ef06670 */
[----:B------:R-:W2:Y:S02]  /*30ed0*/  @!P0 LDC.64 R2, c[0x0][0xc80] ;  /* 0x00032000ff028b82 */ /* 0x000ea40000000a00 */
[----:B--2---:R-:W-:-:S06]  /*30ee0*/  @!P0 IMAD.WIDE R2, R0, 0x4, R2 ;  /* 0x0000000400028825 */ /* 0x004fcc00078e0202 */
[----:B------:R2:W3:Y:S01]  /*30ef0*/  @!P0 LDG.E R2, desc[UR6][R2.64] ;  /* 0x0000000602028981 */ /* 0x0004e2000c1e1900 */
[C---:B------:R-:W-:Y:S02]  /*30f00*/  ISETP.GE.U32.AND P1, PT, R6.reuse, 0x4, PT ;  /* 0x000000040600780c */ /* 0x040fe40003f26070 */
[C---:B------:R-:W-:Y:S01]  /*30f10*/  ISETP.GE.U32.AND P2, PT, R6.reuse, 0x8, PT ;  /* 0x000000080600780c */ /* 0x040fe20003f46070 */
[----:B------:R-:W-:Y:S01]  /*30f20*/  SHFL.IDX PT, R0, R16, RZ, 0x1f ;  /* 0x00001fff10007589 */ /* 0x000fe200000e0000 */
[----:B------:R-:W-:-:S03]  /*30f30*/  ISETP.GE.U32.AND P3, PT, R6, 0x10, PT ;  /* 0x000000100600780c */ /* 0x000fc60003f66070 */
[----:B------:R-:W-:Y:S01]  /*30f40*/  SHFL.IDX PT, R5, R16, 0x1, 0x1f ;  /* 0x00201f0010057f89 */ /* 0x000fe200000e0000 */
[----:B--2---:R-:W-:Y:S02]  /*30f50*/  IMAD.MOV.U32 R3, RZ, RZ, RZ ;  /* 0x000000ffff037224 */ /* 0x004fe400078e00ff */
[----:B---3--:R-:W-:Y:S01]  /*30f60*/  @!P0 IMAD.MOV.U32 R3, RZ, RZ, R2 ;  /* 0x000000ffff038224 */ /* 0x008fe200078e0002 */
[----:B------:R-:W-:-:S04]  /*30f70*/  ISETP.GE.U32.AND P0, PT, R6, 0x2, PT ;  /* 0x000000020600780c */ /* 0x000fc80003f06070 */
[----:B------:R-:W2:Y:S02]  /*30f80*/  SHFL.UP PT, R2, R3, 0x1, RZ ;  /* 0x0420000003027989 */ /* 0x000ea400000e00ff */
[----:B--2---:R-:W-:-:S05]  /*30f90*/  SEL R2, R2, RZ, P4 ;  /* 0x000000ff02027207 */ /* 0x004fca0002000000 */
[----:B------:R-:W-:-:S05]  /*30fa0*/  IMAD.IADD R2, R3, 0x1, R2 ;  /* 0x0000000103027824 */ /* 0x000fca00078e0202 */
        /* <DEDUP_REMOVED lines=12> */
[----:B------:R2:W3:Y:S02]  /*31070*/  SHFL.IDX PT, R16, R2, 0x1f, 0x1f ;  /* 0x03e01f0002107f89 */ /* 0x0004e400000e0000 */
.L_x_3409:
[----:B------:R-:W-:Y:S02]  /*31080*/  ULDC UR4, c[0x0][0xc38] ;  /* 0x00030e0000047ab9 */ /* 0x000fe40000000800 */
[----:B------:R-:W-:-:S04]  /*31090*/  IMAD.U32 R4, RZ, RZ, UR4 ;  /* 0x00000004ff047e24 */ /* 0x000fc8000f8e00ff */
[----:B---3--:R-:W-:-:S04]  /*310a0*/  IMAD R16, R16, R4, RZ ;  /* 0x0000000410107224 */ /* 0x008fc800078e02ff */
[----:B------:R-:W-:-:S05]  /*310b0*/  IMAD.IADD R5, R5, 0x1, R16 ;  /* 0x0000000105057824 */ /* 0x000fca00078e0210 */
[----:B------:R-:W-:-:S13]  /*310c0*/  ISETP.GT.AND P4, PT, R5, R0, PT ;  /* 0x000000000500720c */ /* 0x000fda0003f84270 */
[----:B------:R-:W-:Y:S05]  /*310d0*/  @P4 BRA `(.L_x_3283) ;  /* 0x0000000000a44947 */ /* 0x000fea0003800000 */
.L_x_3288:
[----:B--2---:R-:W2:Y:S01]  /*310e0*/  LDC R2, c[0x0][0xc3c] ;  /* 0x00030f00ff027b82 */ /* 0x004ea20000000800 */
[----:B------:R-:W-:-:S05]  /*310f0*/  VIADD R19, R19, 0x1f ;  /* 0x0000001f13137836 */ /* 0x000fca0000000000 */
[----:B--2---:R-:W-:-:S13]  /*31100*/  ISETP.GE.AND P4, PT, R19, R2, PT ;  /* 0x000000021300720c */ /* 0x004fda0003f86270 */
[----:B------:R-:W-:Y:S05]  /*31110*/  @P4 BRA `(.L_x_3284) ;  /* 0x0000000400e44947 */ /* 0x000fea0003800000 */
[----:B------:R-:W2:Y:S01]  /*31120*/  LDL R3, [R1+0x30] ;  /* 0x0000300001037983 */ /* 0x000ea20000100800 */
[----:B------:R-:W-:Y:S01]  /*31130*/  BSSY B0, `(.L_x_3285) ;  /* 0x0000009000007945 */ /* 0x000fe20003800000 */
[----:B--2---:R-:W-:Y:S02]  /*31140*/  IMAD.IADD R4, R19, 0x1, R3 ;  /* 0x0000000113047824 */ /* 0x004fe400078e0203 */
[----:B------:R-:W-:-:S03]  /*31150*/  IMAD.MOV.U32 R3, RZ, RZ, RZ ;  /* 0x000000ffff037224 */ /* 0x000fc600078e00ff */
[----:B------:R-:W-:-:S13]  /*31160*/  ISETP.GE.OR P4, PT, R4, R2, !P5 ;  /* 0x000000020400720c */ /* 0x000fda0006f86670 */
[----:B------:R-:W-:Y:S05]  /*31170*/  @P4 BRA `(.L_x_3286) ;  /* 0x0000000000104947 */ /* 0x000fea0003800000 */
[----:B------:R-:W2:Y:S01]  /*31180*/  LDC.64 R2, c[0x0][0xc80] ;  /* 0x00032000ff027b82 */ /* 0x000ea20000000a00 */
[----:B------:R-:W-:Y:S01]  /*31190*/  ULDC.64 UR4, c[0x0][0x208] ;  /* 0x0000820000047ab9 */ /* 0x000fe20000000a00 */
[----:B--2---:R-:W-:-:S06]  /*311a0*/  IMAD.WIDE R2, R4, 0x4, R2 ;  /* 0x0000000404027825 */ /* 0x004fcc00078e0202 */
[----:B------:R2:W5:Y:S02]  /*311b0*/  LDG.E R3, desc[UR4][R2.64] ;  /* 0x0000000402037981 */ /* 0x000564000c1e1900 */
.L_x_3286:
[----:B------:R-:W-:Y:S05]  /*311c0*/  BSYNC B0 ;  /* 0x0000000000007941 */ /* 0x000fea0003800000 */
.L_x_3285:
[----:B------:R-:W-:-:S03]  /*311d0*/  UMOV UR4, 0xffffffff ;  /* 0xffffffff00047882 */ /* 0x000fc60000000000 */
[----:B------:R-:W-:Y:S05]  /*311e0*/  BRA.DIV UR4, `(.L_x_3287) ;  /* 0x0000003604a07947 */ /* 0x000fea000b800000 */
[----:B------:R-:W3:Y:S04]  /*311f0*/  LDL R4, [R1+0xc] ;  /* 0x00000c0001047983 */ /* 0x000ee80000100800 */
[----:B--2--5:R-:W2:Y:S01]  /*31200*/  SHFL.UP PT, R2, R3, 0x1, RZ ;  /* 0x0420000003027989 */ /* 0x024ea200000e00ff */
[----:B---3--:R-:W-:-:S04]  /*31210*/  LOP3.LUT P4, RZ, R4, 0x1, RZ, 0xc0, !PT ;  /* 0x0000000104ff7812 */ /* 0x008fc8000788c0ff */
        /* <DEDUP_REMOVED lines=15> */
.L_x_3417:
[----:B------:R-:W-:Y:S02]  /*31310*/  ULDC UR4, c[0x0][0xc38] ;  /* 0x00030e0000047ab9 */ /* 0x000fe40000000800 */
[----:B------:R-:W-:-:S04]  /*31320*/  IMAD.U32 R4, RZ, RZ, UR4 ;  /* 0x00000004ff047e24 */ /* 0x000fc8000f8e00ff */
[----:B---3--:R-:W-:-:S04]  /*31330*/  IMAD R16, R16, R4, RZ ;  /* 0x0000000410107224 */ /* 0x008fc800078e02ff */
[----:B------:R-:W-:-:S05]  /*31340*/  IMAD.IADD R5, R16, 0x1, R5 ;  /* 0x0000000110057824 */ /* 0x000fca00078e0205 */
[----:B------:R-:W-:-:S13]  /*31350*/  ISETP.GT.AND P4, PT, R5, R0, PT ;  /* 0x000000000500720c */ /* 0x000fda0003f84270 */
[----:B------:R-:W-:Y:S05]  /*31360*/  @!P4 BRA `(.L_x_3288) ;  /* 0xfffffffc005cc947 */ /* 0x000fea000383ffff */
.L_x_3283:
[----:B------:R-:W-:Y:S01]  /*31370*/  IMAD.IADD R16, R5, 0x1, -R16 ;  /* 0x0000000105107824 */ /* 0x000fe200078e0a10 */
[----:B------:R-:W-:-:S03]  /*31380*/  UMOV UR4, 0xffffffff ;  /* 0xffffffff00047882 */ /* 0x000fc60000000000 */
[----:B------:R-:W-:-:S05]  /*31390*/  IMAD R5, R2, R4, R16 ;  /* 0x0000000402057224 */ /* 0x000fca00078e0210 */
[----:B------:R-:W-:Y:S01]  /*313a0*/  ISETP.GT.AND P6, PT, R5, R0, PT ;  /* 0x000000000500720c */ /* 0x000fe20003fc4270 */
[----:B------:R-:W-:-:S12]  /*313b0*/  BRA.DIV UR4, `(.L_x_3289) ;  /* 0x0000003a040c7947 */ /* 0x000fd8000b800000 */
[----:B------:R-:W-:-:S04]  /*313c0*/  VOTE.ANY R5, PT, !P6 ;  /* 0x0000000000057806 */ /* 0x000fc800070e0100 */
[----:B------:R-:W3:Y:S02]  /*313d0*/  POPC R6, R5 ;  /* 0x0000000500067309 */ /* 0x000ee40000000000 */
[----:B---3--:R3:W4:Y:S02]  /*313e0*/  SHFL.IDX PT, R17, R3, R6, 0x1f ;  /* 0x00001f0603117589 */ /* 0x00872400000e0000 */
.L_x_3421:
[----:B------:R-:W-:Y:S01]  /*313f0*/  ISETP.NE.AND P0, PT, R5, RZ, PT ;  /* 0x000000ff0500720c */ /* 0x000fe20003f05270 */
[----:B------:R-:W-:-:S12]  /*31400*/  IMAD.MOV.U32 R5, RZ, RZ, RZ ;  /* 0x000000ffff057224 */ /* 0x000fd800078e00ff */
[----:B------:R-:W-:Y:S05]  /*31410*/  @!P0 BRA `(.L_x_3290) ;  /* 0x0000000000148947 */ /* 0x000fea0003800000 */
[----:B------:R-:W-:Y:S01]  /*31420*/  UMOV UR4, 0xffffffff ;  /* 0xffffffff00047882 */ /* 0x000fe20000000000 */
[----:B------:R-:W-:Y:S02]  /*31430*/  VIADD R12, R6, 0xffffffff ;  /* 0xffffffff060c7836 */ /* 0x000fe40000000000 */
[----:B------:R-:W-:Y:S05]  /*31440*/  BRA.DIV UR4, `(.L_x_3291) ;  /* 0x0000003a04307947 */ /* 0x000fea000b800000 */
[----:B--2---:R2:W0:Y:S02]  /*31450*/  SHFL.IDX PT, R2, R2, R12, 0x1f ;  /* 0x00001f0c02027589 */ /* 0x00442400000e0000 */
.L_x_3424:
[----:B0-----:R-:W-:-:S07]  /*31460*/  IMAD.MOV.U32 R5, RZ, RZ, R2 ;  /* 0x000000ffff057224 */ /* 0x001fce00078e0002 */
.L_x_3290:
[----:B--23--:R-:W2:Y:S01]  /*31470*/  LDC.64 R2, c[0x0][0xc90] ;  /* 0x00032400ff027b82 */ /* 0x00cea20000000a00 */
[----:B------:R-:W-:Y:S01]  /*31480*/  IMAD.IADD R19, R6, 0x1, R19 ;  /* 0x0000000106137824 */ /* 0x000fe200078e0213 */
[----:B------:R-:W-:-:S03]  /*31490*/  ULDC.64 UR4, c[0x0][0x208] ;  /* 0x0000820000047ab9 */ /* 0x000fc60000000a00 */
[----:B--2---:R-:W-:-:S05]  /*314a0*/  IMAD.WIDE R2, R19, 0x4, R2 ;  /* 0x0000000413027825 */ /* 0x004fca00078e0202 */
[----:B------:R-:W4:Y:S01]  /*314b0*/  LDG.E R7, desc[UR4][R2.64] ;  /* 0x0000000402077981 */ /* 0x000f22000c1e1900 */
[----:B------:R-:W-:-:S04]  /*314c0*/  IMAD R16, R5, R4, R16 ;  /* 0x0000000405107224 */ /* 0x000fc800078e0210 */
[----:B------:R-:W-:Y:S02]  /*314d0*/  IMAD.IADD R0, R0, 0x1, -R16 ;  /* 0x0000000100007824 */ /* 0x000fe400078e0a10 */
[----:B----4-:R-:W-:-:S05]  /*314e0*/  IMAD R6, R17, R7, RZ ;  /* 0x0000000711067224 */ /* 0x010fca00078e02ff */
[----:B-----5:R-:W-:-:S04]  /*314f0*/  IABS R8, R6 ;  /* 0x0000000600087213 */ /* 0x020fc80000000000 */
[----:B------:R-:W2:Y:S08]  /*31500*/  I2F.RP R2, R8 ;  /* 0x0000000800027306 */ /* 0x000eb00000209400 */
[----:B--2---:R-:W2:Y:S02]  /*31510*/  MUFU.RCP R2, R2 ;  /* 0x0000000200027308 */ /* 0x004ea40000001000 */
[----:B--2---:R-:W-:-:S06]  /*31520*/  VIADD R2, R2, 0xffffffe ;  /* 0x0ffffffe02027836 */ /* 0x004fcc0000000000 */
[----:B------:R-:W2:Y:S02]  /*31530*/  F2I.FTZ.U32.TRUNC.NTZ R3, R2 ;  /* 0x0000000200037305 */ /* 0x000ea4000021f000 */
[----:B--2---:R-:W-:-:S04]  /*31540*/  IMAD.MOV R2, RZ, RZ, -R3 ;  /* 0x000000ffff027224 */ /* 0x004fc800078e0a03 */
        /* <DEDUP_REMOVED lines=54> */
.L_x_3284:
[----:B------:R-:W-:Y:S01]  /*318b0*/  UMOV UR4, URZ ;  /* 0x0000003f00047c82 */ /* 0x000fe20008000000 */
[----:B------:R-:W-:Y:S01]  /*318c0*/  UMOV UR5, URZ ;  /* 0x0000003f00057c82 */ /* 0x000fe20008000000 */
[----:B------:R-:W-:Y:S01]  /*318d0*/  ULDC UR6, c[0x0][0xc3c] ;  /* 0x00030f0000067ab9 */ /* 0x000fe20000000800 */
[----:B------:R-:W-:Y:S02]  /*318e0*/  IMAD.MOV.U32 R16, RZ, RZ, R0 ;  /* 0x000000ffff107224 */ /* 0x000fe400078e0000 */
[----:B------:R-:W-:Y:S02]  /*318f0*/  IMAD.U32 R17, RZ, RZ, UR4 ;  /* 0x00000004ff117e24 */ /* 0x000fe4000f8e00ff */
[----:B------:R-:W-:Y:S02]  /*31900*/  IMAD.U32 R18, RZ, RZ, UR5 ;  /* 0x00000005ff127e24 */ /* 0x000fe4000f8e00ff */
[----:B------:R-:W-:-:S07]  /*31910*/  IMAD.U32 R19, RZ, RZ, UR6 ;  /* 0x00000006ff137e24 */ /* 0x000fce000f8e00ff */
.L_x_3292:
[----:B------:R-:W2:Y:S04]  /*31920*/  LDL R0, [R1+0x30] ;  /* 0x0000300001007983 */ /* 0x000ea80000100800 */
[----:B------:R3:W4:Y:S01]  /*31930*/  LDL R3, [R1+0x4] ;  /* 0x0000040001037983 */ /* 0x0007220000100800 */
[----:B------:R-:W-:Y:S05]  /*31940*/  WARPSYNC.ALL ;  /* 0x0000000000007948 */ /* 0x000fea0003800000 */
[----:B------:R-:W-:Y:S01]  /*31950*/  BAR.SYNC.DEFER_BLOCKING 0x4, 0x180 ;  /* 0x0106000000007b1d */ /* 0x000fe20000010000 */
[----:B--2---:R-:W-:-:S13]  /*31960*/  ISETP.NE.AND P0, PT, R0, RZ, PT ;  /* 0x000000ff0000720c */ /* 0x004fda0003f05270 */
[----:B------:R-:W4:Y:S01]  /*31970*/  @!P0 S2R R0, SR_CgaCtaId ;  /* 0x0000000000008919 */ /* 0x000f220000008800 */
[----:B------:R-:W-:-:S04]  /*31980*/  @!P0 MOV R2, 0x400 ;  /* 0x0000040000028802 */ /* 0x000fc80000000f00 */
[----:B----4-:R-:W-:-:S05]  /*31990*/  @!P0 LEA R3, R0, R2, 0x18 ;  /* 0x0000000200038211 */ /* 0x010fca00078ec0ff */
[----:B------:R3:W-:Y:S04]  /*319a0*/  @!P0 STS.128 [R3+0x388d0], R16 ;  /* 0x0388d01003008388 */ /* 0x0007e80000000c00 */
[----:B------:R3:W-:Y:S01]  /*319b0*/  @!P0 STL [R1+0x4], R3 ;  /* 0x0000040301008387 */ /* 0x0007e20000100800 */
[----:B------:R-:W-:Y:S06]  /*319c0*/  BAR.ARV 0x5, 0x180 ;  /* 0x0146000000007b1d */ /* 0x000fec0000002000 */
.L_x_3281:
[----:B------:R-:W-:Y:S02]  /*319d0*/  ULDC UR4, c[0x0][0xc3c] ;  /* 0x00030f0000047ab9 */ /* 0x000fe40000000800 */
[----:B----4-:R-:W-:-:S13]  /*319e0*/  ISETP.GE.AND P0, PT, R19, UR4, PT ;  /* 0x0000000413007c0c */ /* 0x010fda000bf06270 */
[----:B------:R-:W-:Y:S05]  /*319f0*/  @!P0 BRA `(.L_x_3293) ;  /* 0xffffff8000508947 */ /* 0x000fea000383ffff */
[----:B------:R-:W-:Y:S05]  /*31a00*/  BSYNC B8 ;  /* 0x0000000000087941 */ /* 0x000fea0003800000 */
.L_x_3132:
[----:B--2---:R-:W2:Y:S01]  /*31a10*/  LDL.LU R0, [R1+0x50] ;  /* 0x0000500001007983 */ /* 0x004ea20000300800 */
[----:B------:R-:W-:Y:S01]  /*31a20*/  BSSY B0, `(.L_x_3294) ;  /* 0x000000b000007945 */ /* 0x000fe20003800000 */
[----:B------:R-:W4:Y:S01]  /*31a30*/  S2R R5, SR_CgaCtaId ;  /* 0x0000000000057919 */ /* 0x000f220000008800 */
[----:B--2---:R-:W-:-:S05]  /*31a40*/  VIADD R0, R0, 0x1 ;  /* 0x0000000100007836 */ /* 0x004fca0000000000 */
[----:B0-----:R-:W-:-:S04]  /*31a50*/  LEA.HI R2, R0, R0, RZ, 0x1 ;  /* 0x0000000000027211 */ /* 0x001fc800078f08ff */
[----:B---3--:R-:W-:-:S05]  /*31a60*/  LOP3.LUT R3, R2, 0xfffffffe, RZ, 0xc0, !PT ;  /* 0xfffffffe02037812 */ /* 0x008fca00078ec0ff */
[----:B------:R-:W-:Y:S01]  /*31a70*/  IMAD.IADD R3, R0, 0x1, -R3 ;  /* 0x0000000100037824 */ /* 0x000fe200078e0a03 */
[----:B------:R-:W-:-:S04]  /*31a80*/  MOV R0, 0x400 ;  /* 0x0000040000007802 */ /* 0x000fc80000000f00 */
[----:B----4-:R-:W-:Y:S02]  /*31a90*/  LEA R0, R5, R0, 0x18 ;  /* 0x0000000005007211 */ /* 0x010fe400078ec0ff */
[----:B------:R-:W-:-:S04]  /*31aa0*/  SHF.L.U32 R3, R3, 0x1f, RZ ;  /* 0x0000001f03037819 */ /* 0x000fc800000006ff */
[----:B------:R-:W0:Y:S02]  /*31ab0*/  SYNCS.PHASECHK.TRANS64.TRYWAIT P0, [R0+URZ+0x38820], R3 ;  /* 0x03882003000075a7 */ /* 0x000e24000800017f */
[----:B0-----:R-:W-:Y:S05]  /*31ac0*/  @!P0 BRA `(.L_x_3295) ;  /* 0x0000003000b88947 */ /* 0x001fea0003800000 */
.L_x_3425:
[----:B------:R-:W-:Y:S05]  /*31ad0*/  BSYNC B0 ;  /* 0x0000000000007941 */ /* 0x000fea0003800000 */
.L_x_3294:
[----:B------:R-:W-:-:S03]  /*31ae0*/  UMOV UR4, 0xffffffff ;  /* 0xffffffff00047882 */ /* 0x000fc60000000000 */
[----:B------:R-:W-:Y:S05]  /*31af0*/  BRA.DIV UR4, `(.L_x_3296) ;  /* 0x0000003204c07947 */ /* 0x000fea000b800000 */
[----:B------:R-:W2:Y:S02]  /*31b00*/  S2R R2, SR_TID.X ;  /* 0x0000000000027919 */ /* 0x000ea40000002100 */
[----:B--2---:R-:W-:-:S04]  /*31b10*/  SHF.R.U32.HI R2, RZ, 0x5, R2 ;  /* 0x00000005ff027819 */ /* 0x004fc80000011602 */
[----:B------:R-:W-:-:S05]  /*31b20*/  LOP3.LUT R2, R2, 0x3, RZ, 0xc0, !PT ;  /* 0x0000000302027812 */ /* 0x000fca00078ec0ff */
[----:B------:R2:W3:Y:S02]  /*31b30*/  SHFL.IDX PT, R14, R2, RZ, 0x1f ;  /* 0x00001fff020e7589 */ /* 0x0004e400000e0000 */
.L_x_3428:
[----:B---3--:R-:W-:-:S13]  /*31b40*/  ISETP.NE.AND P0, PT, R14, RZ, PT ;  /* 0x000000ff0e00720c */ /* 0x008fda0003f05270 */
[----:B------:R-:W-:Y:S05]  /*31b50*/  @P0 BRA `(.L_x_2866) ;  /* 0x00000000009c0947 */ /* 0x000fea0003800000 */
[----:B------:R-:W-:-:S03]  /*31b60*/  UMOV UR4, 0xffffffff ;  /* 0xffffffff00047882 */ /* 0x000fc60000000000 */
[----:B------:R-:W-:Y:S05]  /*31b70*/  BRA.DIV UR4, `(.L_x_3297) ;  /* 0x0000003204d47947 */ /* 0x000fea000b800000 */
[----:B------:R-:W-:-:S13]  /*31b80*/  ELECT P6, URZ, PT ;  /* 0x00000000003f782f */ /* 0x000fda00038c0000 */
.L_x_3431:
[----:B------:R-:W-:Y:S05]  /*31b90*/  @!P6 BRA `(.L_x_2866) ;  /* 0x00000000008ce947 */ /* 0x000fea0003800000 */
[----:B--2---:R-:W2:Y:S02]  /*31ba0*/  LDL R2, [R1+0x98] ;  /* 0x0000980001027983 */ /* 0x004ea40000100800 */
[----:B--2---:R-:W-:-:S13]  /*31bb0*/  R2UR UR4, R2 ;  /* 0x00000000020472ca */ /* 0x004fda00000e0000 */
[----:B------:R-:W-:-:S06]  /*31bc0*/  ULOP3.LUT UR4, UR4, 0x2, URZ, 0xfc, !UPT ;  /* 0x0000000204047892 */ /* 0x000fcc000f8efc3f */
[----:B------:R-:W-:-:S05]  /*31bd0*/  IMAD.U32 R2, RZ, RZ, UR4 ;  /* 0x00000004ff027e24 */ /* 0x000fca000f8e00ff */
[----:B------:R-:W-:-:S13]  /*31be0*/  ISETP.NE.AND P2, PT, R2, 0x3, PT ;  /* 0x000000030200780c */ /* 0x000fda0003f45270 */
[----:B------:R-:W-:Y:S05]  /*31bf0*/  @!P2 BRA `(.L_x_3298) ;  /* 0x000000000004a947 */ /* 0x000fea0003800000 */
[----:B------:R-:W-:Y:S01]  /*31c00*/  BPT.TRAP 0x1 ;  /* 0x000000040000795c */ /* 0x000fe20000300000 */
.L_x_3298:
        /* <DEDUP_REMOVED lines=14> */
.L_x_3432:
[----:B------:R-:W2:Y:S02]  /*31cf0*/  SYNCS.PHASECHK.TRANS64.TRYWAIT P0, [R7+URZ], R2 ;  /* 0x00000002070075a7 */ /* 0x000ea4000800017f */
[----:B--2---:R-:W-:Y:S05]  /*31d00*/  @!P0 BRA `(.L_x_3300) ;  /* 0x0000003000a48947 */ /* 0x004fea0003800000 */
.L_x_3433:
[----:B------:R-:W-:Y:S05]  /*31d10*/  @!P2 BRA `(.L_x_3301) ;  /* 0x000000000004a947 */ /* 0x000fea0003800000 */
[----:B------:R-:W-:Y:S01]  /*31d20*/  BPT.TRAP 0x1 ;  /* 0x000000040000795c */ /* 0x000fe20000300000 */
.L_x_3301:
[----:B------:R-:W3:Y:S01]  /*31d30*/  LDL.LU R4, [R1+0x8] ;  /* 0x0000080001047983 */ /* 0x000ee20000300800 */
[----:B------:R-:W-:-:S04]  /*31d40*/  VIADD R0, R0, 0x38860 ;  /* 0x0003886000007836 */ /* 0x000fc80000000000 */
[----:B---3--:R-:W-:-:S04]  /*31d50*/  IMAD R4, R4, 0x8, R0 ;  /* 0x0000000804047824 */ /* 0x008fc800078e0200 */
[----:B------:R-:W3:Y:S02]  /*31d60*/  SYNCS.PHASECHK.TRANS64.TRYWAIT P0, [R4+URZ], R5 ;  /* 0x00000005040075a7 */ /* 0x000ee4000800017f */
[----:B---3--:R-:W-:Y:S05]  /*31d70*/  @!P0 BRA `(.L_x_3302) ;  /* 0x00000030009c8947 */ /* 0x008fea0003800000 */
.L_x_3434:
[----:B------:R-:W-:-:S07]  /*31d80*/  IMAD R3, R3, 0x8, R0 ;  /* 0x0000000803037824 */ /* 0x000fce00078e0200 */
.L_x_3303:
[----:B----4-:R4:W0:Y:S02]  /*31d90*/  SYNCS.PHASECHK.TRANS64.TRYWAIT P0, [R3+URZ], R2 ;  /* 0x00000002030075a7 */ /* 0x010824000800017f */
[----:B0-----:R-:W-:Y:S05]  /*31da0*/  @!P0 NANOSLEEP.SYNCS 0x989680 ;  /* 0x009896800000895d */ /* 0x001fea0003900000 */
[----:B------:R-:W0:Y:S02]  /*31db0*/  @!P0 SYNCS.PHASECHK.TRANS64 P0, [R3+URZ], R2 ;  /* 0x00000002030085a7 */ /* 0x000e24000800007f */
[----:B0-----:R-:W-:Y:S05]  /*31dc0*/  @!P0 BRA `(.L_x_3303) ;  /* 0xfffffffc00f08947 */ /* 0x001fea000383ffff */
.L_x_2866:
[----:B------:R-:W-:Y:S05]  /*31dd0*/  BSYNC B9 ;  /* 0x0000000000097941 */ /* 0x000fea0003800000 */
.L_x_2863:
[----:B------:R-:W-:Y:S05]  /*31de0*/  EXIT ;  /* 0x000000000000794d */ /* 0x000fea0003800000 */
.L_x_2886:
[----:B0-----:R0:W1:Y:S02]  /*31df0*/  SYNCS.PHASECHK.TRANS64.TRYWAIT P6, [R0+URZ+0x38890], R114 ;  /* 0x03889072000075a7 */ /* 0x00106400080c017f */
[----:B-1----:R-:W-:Y:S05]  /*31e00*/  @!P6 NANOSLEEP.SYNCS 0x989680 ;  /* 0x009896800000e95d */ /* 0x002fea0003900000 */
[----:B------:R-:W1:Y:S02]  /*31e10*/  @!P6 SYNCS.PHASECHK.TRANS64 P6, [R0+URZ+0x38890], R114 ;  /* 0x038890720000e5a7 */ /* 0x000e6400080c007f */
[----:B-1----:R-:W-:Y:S05]  /*31e20*/  @!P6 BRA `(.L_x_2886) ;  /* 0xfffffffc00f0e947 */ /* 0x002fea000383ffff */
[----:B------:R-:W-:Y:S05]  /*31e30*/  BRA `(.L_x_3304) ;  /* 0xfffffd1800e07947 */ /* 0x000fea000383ffff */
.L_x_2942:
[----:B-1----:R1:W3:Y:S02]  /*31e40*/  SYNCS.PHASECHK.TRANS64.TRYWAIT P6, [R0+URZ+0x38890], R114 ;  /* 0x03889072000075a7 */ /* 0x0022e400080c017f */
[----:B---3--:R-:W-:Y:S05]  /*31e50*/  @!P6 NANOSLEEP.SYNCS 0x989680 ;  /* 0x009896800000e95d */ /* 0x008fea0003900000 */
[----:B------:R-:W3:Y:S02]  /*31e60*/  @!P6 SYNCS.PHASECHK.TRANS64 P6, [R0+URZ+0x38890], R114 ;  /* 0x038890720000e5a7 */ /* 0x000ee400080c007f */
[----:B---3--:R-:W-:Y:S05]  /*31e70*/  @!P6 BRA `(.L_x_2942) ;  /* 0xfffffffc00f0e947 */ /* 0x008fea000383ffff */
[----:B------:R-:W-:Y:S05]  /*31e80*/  BRA `(.L_x_3305) ;  /* 0xfffffd5000b47947 */ /* 0x000fea000383ffff */
.L_x_2967:
[----:B-1----:R1:W2:Y:S02]  /*31e90*/  SYNCS.PHASECHK.TRANS64.TRYWAIT P3, [R0+URZ+0x38890], R114 ;  /* 0x03889072000075a7 */ /* 0x0022a4000806017f */
[----:B--2---:R-:W-:Y:S05]  /*31ea0*/  @!P3 NANOSLEEP.SYNCS 0x989680 ;  /* 0x009896800000b95d */ /* 0x004fea0003900000 */
[----:B------:R-:W2:Y:S02]  /*31eb0*/  @!P3 SYNCS.PHASECHK.TRANS64 P3, [R0+URZ+0x38890], R114 ;  /* 0x038890720000b5a7 */ /* 0x000ea4000806007f */
[----:B--2---:R-:W-:Y:S05]  /*31ec0*/  @!P3 BRA `(.L_x_2967) ;  /* 0xfffffffc00f0b947 */ /* 0x004fea000383ffff */
[----:B------:R-:W-:Y:S05]  /*31ed0*/  BRA `(.L_x_3306) ;  /* 0xfffffd8400a87947 */ /* 0x000fea000383ffff */
.L_x_2975:
[----:B-1----:R1:W2:Y:S02]  /*31ee0*/  SYNCS.PHASECHK.TRANS64.TRYWAIT P2, [R0+URZ+0x388b0], R114 ;  /* 0x0388b072000075a7 */ /* 0x0022a4000804017f */
[----:B--2---:R-:W-:Y:S05]  /*31ef0*/  @!P2 NANOSLEEP.SYNCS 0x989680 ;  /* 0x009896800000a95d */ /* 0x004fea0003900000 */
[----:B------:R-:W2:Y:S02]  /*31f00*/  @!P2 SYNCS.PHASECHK.TRANS64 P2, [R0+URZ+0x388b0], R114 ;  /* 0x0388b0720000a5a7 */ /* 0x000ea4000804007f */
[----:B--2---:R-:W-:Y:S05]  /*31f10*/  @!P2 BRA `(.L_x_2975) ;  /* 0xfffffffc00f0a947 */ /* 0x004fea000383ffff */
[----:B------:R-:W-:Y:S05]  /*31f20*/  BRA `(.L_x_3307) ;  /* 0xfffffd8800d87947 */ /* 0x000fea000383ffff */
.L_x_2995:
        /* <DEDUP_REMOVED lines=8> */
.L_x_3309:
[----:B------:R-:W-:Y:S05]  /*31fb0*/  BSYNC B1 ;  /* 0x0000000000017941 */ /* 0x000fea0003800000 */
.L_x_3308:
        /* <DEDUP_REMOVED lines=8> */
.L_x_3310:
[----:B------:R-:W-:Y:S02]  /*32040*/  IMAD.MOV.U32 R13, RZ, RZ, R7 ;  /* 0x000000ffff0d7224 */ /* 0x000fe400078e0007 */
[----:B------:R-:W-:-:S07]  /*32050*/  IMAD.MOV.U32 R5, RZ, RZ, R14 ;  /* 0x000000ffff057224 */ /* 0x000fce00078e000e */
[----:B------:R-:W-:Y:S05]  /*32060*/  WARPSYNC.COLLECTIVE R15, `(.L_x_3311) ;  /* 0x000000000f087348 */ /* 0x000fea0003c00000 */
[----:B------:R0:W1:Y:S02]  /*32070*/  SHFL.IDX P6, R14, R13, R12, R11 ;  /* 0x0000000c0d0e7389 */ /* 0x00006400000c000b */
[----:B01----:R-:W-:Y:S01]  /*32080*/  ENDCOLLECTIVE ;  /* 0x000000000000791b */ /* 0x003fe20003800000 */
.L_x_3311:
[----:B------:R-:W-:Y:S02]  /*32090*/  IMAD.MOV.U32 R13, RZ, RZ, R3 ;  /* 0x000000ffff0d7224 */ /* 0x000fe400078e0003 */
[----:B------:R-:W-:-:S07]  /*320a0*/  IMAD.MOV.U32 R9, RZ, RZ, R14 ;  /* 0x000000ffff097224 */ /* 0x000fce00078e000e */
[----:B------:R-:W-:Y:S05]  /*320b0*/  WARPSYNC.COLLECTIVE R15, `(.L_x_3312) ;  /* 0x000000000f087348 */ /* 0x000fea0003c00000 */
[----:B------:R0:W1:Y:S02]  /*320c0*/  SHFL.IDX P6, R14, R13, R12, R11 ;  /* 0x0000000c0d0e7389 */ /* 0x00006400000c000b */
[----:B01----:R-:W-:Y:S01]  /*320d0*/  ENDCOLLECTIVE ;  /* 0x000000000000791b */ /* 0x003fe20003800000 */
.L_x_3312:
[----:B------:R-:W-:Y:S05]  /*320e0*/  BRA `(.L_x_3313) ;  /* 0xfffffd9c00907947 */ /* 0x000fea000383ffff */
.L_x_2998:
        /* <DEDUP_REMOVED lines=8> */
.L_x_3315:
[----:B------:R-:W-:Y:S05]  /*32170*/  BSYNC B1 ;  /* 0x0000000000017941 */ /* 0x000fea0003800000 */
.L_x_3314:
        /* <DEDUP_REMOVED lines=8> */
.L_x_3316:
[----:B------:R-:W-:Y:S02]  /*32200*/  IMAD.MOV.U32 R13, RZ, RZ, R7 ;  /* 0x000000ffff0d7224 */ /* 0x000fe400078e0007 */
[----:B------:R-:W-:-:S07]  /*32210*/  IMAD.MOV.U32 R5, RZ, RZ, R14 ;  /* 0x000000ffff057224 */ /* 0x000fce00078e000e */
[----:B------:R-:W-:Y:S05]  /*32220*/  WARPSYNC.COLLECTIVE R15, `(.L_x_3317) ;  /* 0x000000000f087348 */ /* 0x000fea0003c00000 */
[----:B------:R0:W1:Y:S02]  /*32230*/  SHFL.IDX P6, R14, R13, R12, R11 ;  /* 0x0000000c0d0e7389 */ /* 0x00006400000c000b */
[----:B01----:R-:W-:Y:S01]  /*32240*/  ENDCOLLECTIVE ;  /* 0x000000000000791b */ /* 0x003fe20003800000 */
.L_x_3317:
[----:B------:R-:W-:Y:S02]  /*32250*/  IMAD.MOV.U32 R13, RZ, RZ, R3 ;  /* 0x000000ffff0d7224 */ /* 0x000fe400078e0003 */
[----:B------:R-:W-:-:S07]  /*32260*/  IMAD.MOV.U32 R9, RZ, RZ, R14 ;  /* 0x000000ffff097224 */ /* 0x000fce00078e000e */
[----:B------:R-:W-:Y:S05]  /*32270*/  WARPSYNC.COLLECTIVE R15, `(.L_x_3318) ;  /* 0x000000000f087348 */ /* 0x000fea0003c00000 */
[----:B------:R0:W1:Y:S02]  /*32280*/  SHFL.IDX P6, R14, R13, R12, R11 ;  /* 0x0000000c0d0e7389 */ /* 0x00006400000c000b */
[----:B01----:R-:W-:Y:S01]  /*32290*/  ENDCOLLECTIVE ;  /* 0x000000000000791b */ /* 0x003fe20003800000 */
.L_x_3318:
[----:B------:R-:W-:Y:S05]  /*322a0*/  BRA `(.L_x_3319) ;  /* 0xfffffda000a87947 */ /* 0x000fea000383ffff */
.L_x_3001:
        /* <DEDUP_REMOVED lines=8> */
.L_x_3321:
[----:B------:R-:W-:Y:S05]  /*32330*/  BSYNC B1 ;  /* 0x0000000000017941 */ /* 0x000fea0003800000 */
.L_x_3320:
        /* <DEDUP_REMOVED lines=8> */
.L_x_3322:
[----:B------:R-:W-:Y:S02]  /*323c0*/  IMAD.MOV.U32 R13, RZ, RZ, R7 ;  /* 0x000000ffff0d7224 */ /* 0x000fe400078e0007 */
[----:B------:R-:W-:-:S07]  /*323d0*/  IMAD.MOV.U32 R5, RZ, RZ, R14 ;  /* 0x000000ffff057224 */ /* 0x000fce00078e000e */
[----:B------:R-:W-:Y:S05]  /*323e0*/  WARPSYNC.COLLECTIVE R15, `(.L_x_3323) ;  /* 0x000000000f087348 */ /* 0x000fea0003c00000 */
[----:B------:R0:W1:Y:S02]  /*323f0*/  SHFL.IDX P6, R14, R13, R12, R11 ;  /* 0x0000000c0d0e7389 */ /* 0x00006400000c000b */
[----:B01----:R-:W-:Y:S01]  /*32400*/  ENDCOLLECTIVE ;  /* 0x000000000000791b */ /* 0x003fe20003800000 */
.L_x_3323:
[----:B------:R-:W-:Y:S02]  /*32410*/  IMAD.MOV.U32 R13, RZ, RZ, R3 ;  /* 0x000000ffff0d7224 */ /* 0x000fe400078e0003 */
[----:B------:R-:W-:-:S07]  /*32420*/  IMAD.MOV.U32 R9, RZ, RZ, R14 ;  /* 0x000000ffff097224 */ /* 0x000fce00078e000e */
[----:B------:R-:W-:Y:S05]  /*32430*/  WARPSYNC.COLLECTIVE R15, `(.L_x_3324) ;  /* 0x000000000f087348 */ /* 0x000fea0003c00000 */
[----:B------:R0:W1:Y:S02]  /*32440*/  SHFL.IDX P6, R14, R13, R12, R11 ;  /* 0x0000000c0d0e7389 */ /* 0x00006400000c000b */
[----:B01----:R-:W-:Y:S01]  /*32450*/  ENDCOLLECTIVE ;  /* 0x000000000000791b */ /* 0x003fe20003800000 */
.L_x_3324:
[----:B------:R-:W-:Y:S05]  /*32460*/  BRA `(.L_x_3325) ;  /* 0xfffffda400b87947 */ /* 0x000fea000383ffff */
.L_x_3004:
        /* <DEDUP_REMOVED lines=8> */
.L_x_3327:
[----:B------:R-:W-:Y:S05]  /*324f0*/  BSYNC B1 ;  /* 0x0000000000017941 */ /* 0x000fea0003800000 */
.L_x_3326:
        /* <DEDUP_REMOVED lines=8> */
.L_x_3328:
[----:B------:R-:W-:Y:S02]  /*32580*/  IMAD.MOV.U32 R13, RZ, RZ, R7 ;  /* 0x000000ffff0d7224 */ /* 0x000fe400078e0007 */
[----:B------:R-:W-:-:S07]  /*32590*/  IMAD.MOV.U32 R10, RZ, RZ, R14 ;  /* 0x000000ffff0a7224 */ /* 0x000fce00078e000e */
[----:B------:R-:W-:Y:S05]  /*325a0*/  WARPSYNC.COLLECTIVE R15, `(.L_x_3329) ;  /* 0x000000000f087348 */ /* 0x000fea0003c00000 */
[----:B------:R0:W1:Y:S02]  /*325b0*/  SHFL.IDX P6, R14, R13, R12, R11 ;  /* 0x0000000c0d0e7389 */ /* 0x00006400000c000b */
[----:B01----:R-:W-:Y:S01]  /*325c0*/  ENDCOLLECTIVE ;  /* 0x000000000000791b */ /* 0x003fe20003800000 */
.L_x_3329:
[----:B------:R-:W-:Y:S02]  /*325d0*/  IMAD.MOV.U32 R13, RZ, RZ, R3 ;  /* 0x000000ffff0d7224 */ /* 0x000fe400078e0003 */
[----:B------:R-:W-:-:S07]  /*325e0*/  IMAD.MOV.U32 R9, RZ, RZ, R14 ;  /* 0x000000ffff097224 */ /* 0x000fce00078e000e */
[----:B------:R-:W-:Y:S05]  /*325f0*/  WARPSYNC.COLLECTIVE R15, `(.L_x_3330) ;  /* 0x000000000f087348 */ /* 0x000fea0003c00000 */
[----:B------:R0:W1:Y:S02]  /*32600*/  SHFL.IDX P6, R14, R13, R12, R11 ;  /* 0x0000000c0d0e7389 */ /* 0x00006400000c000b */
[----:B01----:R-:W-:Y:S01]  /*32610*/  ENDCOLLECTIVE ;  /* 0x000000000000791b */ /* 0x003fe20003800000 */
.L_x_3330:
[----:B------:R-:W-:Y:S01]  /*32620*/  IMAD.MOV.U32 R3, RZ, RZ, R14 ;  /* 0x000000ffff037224 */ /* 0x000fe200078e000e */
[----:B------:R-:W-:Y:S06]  /*32630*/  BRA `(.L_x_3331) ;  /* 0xfffffda800cc7947 */ /* 0x000fec000383ffff */
.L_x_3008:
[----:B0-----:R0:W1:Y:S02]  /*32640*/  SYNCS.PHASECHK.TRANS64.TRYWAIT P0, [R16+URZ+0x38800], R143 ;  /* 0x0388008f100075a7 */ /* 0x001064000800017f */
[----:B-1----:R-:W-:Y:S05]  /*32650*/  @!P0 NANOSLEEP.SYNCS 0x989680 ;  /* 0x009896800000895d */ /* 0x002fea0003900000 */
[----:B------:R-:W1:Y:S02]  /*32660*/  @!P0 SYNCS.PHASECHK.TRANS64 P0, [R16+URZ+0x38800], R143 ;  /* 0x0388008f100085a7 */ /* 0x000e64000800007f */
[----:B-1----:R-:W-:Y:S05]  /*32670*/  @!P0 BRA `(.L_x_3008) ;  /* 0xfffffffc00f08947 */ /* 0x002fea000383ffff */
[----:B------:R-:W-:Y:S05]  /*32680*/  BRA `(.L_x_3332) ;  /* 0xfffffdb000407947 */ /* 0x000fea000383ffff */
.L_x_3040:
        /* <DEDUP_REMOVED lines=8> */
.L_x_3334:
[----:B------:R-:W-:Y:S05]  /*32710*/  BSYNC B1 ;  /* 0x0000000000017941 */ /* 0x000fea0003800000 */
.L_x_3333:
        /* <DEDUP_REMOVED lines=8> */
.L_x_3335:
[----:B------:R-:W-:Y:S02]  /*327a0*/  IMAD.MOV.U32 R13, RZ, RZ, R7 ;  /* 0x000000ffff0d7224 */ /* 0x000fe400078e0007 */
[----:B------:R-:W-:-:S07]  /*327b0*/  IMAD.MOV.U32 R4, RZ, RZ, R14 ;  /* 0x000000ffff047224 */ /* 0x000fce00078e000e */
[----:B------:R-:W-:Y:S05]  /*327c0*/  WARPSYNC.COLLECTIVE R15, `(.L_x_3336) ;  /* 0x000000000f087348 */ /* 0x000fea0003c00000 */
[----:B------:R0:W1:Y:S02]  /*327d0*/  SHFL.IDX P6, R14, R13, R12, R11 ;  /* 0x0000000c0d0e7389 */ /* 0x00006400000c000b */
[----:B01----:R-:W-:Y:S01]  /*327e0*/  ENDCOLLECTIVE ;  /* 0x000000000000791b */ /* 0x003fe20003800000 */
.L_x_3336:
[----:B------:R-:W-:Y:S02]  /*327f0*/  IMAD.MOV.U32 R13, RZ, RZ, R3 ;  /* 0x000000ffff0d7224 */ /* 0x000fe400078e0003 */
[----:B------:R-:W-:-:S07]  /*32800*/  IMAD.MOV.U32 R9, RZ, RZ, R14 ;  /* 0x000000ffff097224 */ /* 0x000fce00078e000e */
[----:B------:R-:W-:Y:S05]  /*32810*/  WARPSYNC.COLLECTIVE R15, `(.L_x_3337) ;  /* 0x000000000f087348 */ /* 0x000fea0003c00000 */
[----:B------:R0:W1:Y:S02]  /*32820*/  SHFL.IDX P6, R14, R13, R12, R11 ;  /* 0x0000000c0d0e7389 */ /* 0x00006400000c000b */
[----:B01----:R-:W-:Y:S01]  /*32830*/  ENDCOLLECTIVE ;  /* 0x000000000000791b */ /* 0x003fe20003800000 */
.L_x_3337:
[----:B------:R-:W-:Y:S05]  /*32840*/  BRA `(.L_x_3338) ;  /* 0xfffffde4000c7947 */ /* 0x000fea000383ffff */
.L_x_3043:
        /* <DEDUP_REMOVED lines=8> */
.L_x_3340:
[----:B------:R-:W-:Y:S05]  /*328d0*/  BSYNC B1 ;  /* 0x0000000000017941 */ /* 0x000fea0003800000 */
.L_x_3339:
        /* <DEDUP_REMOVED lines=8> */
.L_x_3341:
[----:B------:R-:W-:Y:S02]  /*32960*/  IMAD.MOV.U32 R13, RZ, RZ, R7 ;  /* 0x000000ffff0d7224 */ /* 0x000fe400078e0007 */
[----:B------:R-:W-:-:S07]  /*32970*/  IMAD.MOV.U32 R4, RZ, RZ, R14 ;  /* 0x000000ffff047224 */ /* 0x000fce00078e000e */
[----:B------:R-:W-:Y:S05]  /*32980*/  WARPSYNC.COLLECTIVE R15, `(.L_x_3342) ;  /* 0x000000000f087348 */ /* 0x000fea0003c00000 */
[----:B------:R0:W1:Y:S02]  /*32990*/  SHFL.IDX P6, R14, R13, R12, R11 ;  /* 0x0000000c0d0e7389 */ /* 0x00006400000c000b */
[----:B01----:R-:W-:Y:S01]  /*329a0*/  ENDCOLLECTIVE ;  /* 0x000000000000791b */ /* 0x003fe20003800000 */
.L_x_3342:
[----:B------:R-:W-:Y:S02]  /*329b0*/  IMAD.MOV.U32 R13, RZ, RZ, R3 ;  /* 0x000000ffff0d7224 */ /* 0x000fe400078e0003 */
[----:B------:R-:W-:-:S07]  /*329c0*/  IMAD.MOV.U32 R9, RZ, RZ, R14 ;  /* 0x000000ffff097224 */ /* 0x000fce00078e000e */
[----:B------:R-:W-:Y:S05]  /*329d0*/  WARPSYNC.COLLECTIVE R15, `(.L_x_3343) ;  /* 0x000000000f087348 */ /* 0x000fea0003c00000 */
[----:B------:R0:W1:Y:S02]  /*329e0*/  SHFL.IDX P6, R14, R13, R12, R11 ;  /* 0x0000000c0d0e7389 */ /* 0x00006400000c000b */
[----:B01----:R-:W-:Y:S01]  /*329f0*/  ENDCOLLECTIVE ;  /* 0x000000000000791b */ /* 0x003fe20003800000 */
.L_x_3343:
[----:B------:R-:W-:Y:S05]  /*32a00*/  BRA `(.L_x_3344) ;  /* 0xfffffde400e07947 */ /* 0x000fea000383ffff */
.L_x_3046:
        /* <DEDUP_REMOVED lines=8> */
.L_x_3346:
[----:B------:R-:W-:Y:S05]  /*32a90*/  BSYNC B1 ;  /* 0x0000000000017941 */ /* 0x000fea0003800000 */
.L_x_3345:
        /* <DEDUP_REMOVED lines=8> */
.L_x_3347:
[----:B------:R-:W-:Y:S02]  /*32b20*/  IMAD.MOV.U32 R13, RZ, RZ, R7 ;  /* 0x000000ffff0d7224 */ /* 0x000fe400078e0007 */
[----:B------:R-:W-:-:S07]  /*32b30*/  IMAD.MOV.U32 R4, RZ, RZ, R14 ;  /* 0x000000ffff047224 */ /* 0x000fce00078e000e */
[----:B------:R-:W-:Y:S05]  /*32b40*/  WARPSYNC.COLLECTIVE R15, `(.L_x_3348) ;  /* 0x000000000f087348 */ /* 0x000fea0003c00000 */
[----:B------:R0:W1:Y:S02]  /*32b50*/  SHFL.IDX P6, R14, R13, R12, R11 ;  /* 0x0000000c0d0e7389 */ /* 0x00006400000c000b */
[----:B01----:R-:W-:Y:S01]  /*32b60*/  ENDCOLLECTIVE ;  /* 0x000000000000791b */ /* 0x003fe20003800000 */
.L_x_3348:
[----:B------:R-:W-:Y:S02]  /*32b70*/  IMAD.MOV.U32 R13, RZ, RZ, R3 ;  /* 0x000000ffff0d7224 */ /* 0x000fe400078e0003 */
[----:B------:R-:W-:-:S07]  /*32b80*/  IMAD.MOV.U32 R9, RZ, RZ, R14 ;  /* 0x000000ffff097224 */ /* 0x000fce00078e000e */
[----:B------:R-:W-:Y:S05]  /*32b90*/  WARPSYNC.COLLECTIVE R15, `(.L_x_3349) ;  /* 0x000000000f087348 */ /* 0x000fea0003c00000 */
[----:B------:R0:W1:Y:S02]  /*32ba0*/  SHFL.IDX P6, R14, R13, R12, R11 ;  /* 0x0000000c0d0e7389 */ /* 0x00006400000c000b */
[----:B01----:R-:W-:Y:S01]  /*32bb0*/  ENDCOLLECTIVE ;  /* 0x000000000000791b */ /* 0x003fe20003800000 */
.L_x_3349:
[----:B------:R-:W-:Y:S05]  /*32bc0*/  BRA `(.L_x_3350) ;  /* 0xfffffde800ac7947 */ /* 0x000fea000383ffff */
.L_x_3049:
        /* <DEDUP_REMOVED lines=8> */
.L_x_3352:
[----:B------:R-:W-:Y:S05]  /*32c50*/  BSYNC B1 ;  /* 0x0000000000017941 */ /* 0x000fea0003800000 */
.L_x_3351:
        /* <DEDUP_REMOVED lines=8> */
.L_x_3353:
[----:B------:R-:W-:Y:S02]  /*32ce0*/  IMAD.MOV.U32 R13, RZ, RZ, R7 ;  /* 0x000000ffff0d7224 */ /* 0x000fe400078e0007 */
[----:B------:R-:W-:-:S07]  /*32cf0*/  IMAD.MOV.U32 R20, RZ, RZ, R14 ;  /* 0x000000ffff147224 */ /* 0x000fce00078e000e */
[----:B------:R-:W-:Y:S05]  /*32d00*/  WARPSYNC.COLLECTIVE R15, `(.L_x_3354) ;  /* 0x000000000f087348 */ /* 0x000fea0003c00000 */
[----:B------:R0:W1:Y:S02]  /*32d10*/  SHFL.IDX P6, R14, R13, R12, R11 ;  /* 0x0000000c0d0e7389 */ /* 0x00006400000c000b */
[----:B01----:R-:W-:Y:S01]  /*32d20*/  ENDCOLLECTIVE ;  /* 0x000000000000791b */ /* 0x003fe20003800000 */
.L_x_3354:
[----:B------:R-:W-:Y:S02]  /*32d30*/  IMAD.MOV.U32 R13, RZ, RZ, R3 ;  /* 0x000000ffff0d7224 */ /* 0x000fe400078e0003 */
[----:B------:R-:W-:-:S07]  /*32d40*/  IMAD.MOV.U32 R77, RZ, RZ, R14 ;  /* 0x000000ffff4d7224 */ /* 0x000fce00078e000e */
[----:B------:R-:W-:Y:S05]  /*32d50*/  WARPSYNC.COLLECTIVE R15, `(.L_x_3355) ;  /* 0x000000000f087348 */ /* 0x000fea0003c00000 */
[----:B------:R0:W1:Y:S02]  /*32d60*/  SHFL.IDX P6, R14, R13, R12, R11 ;  /* 0x0000000c0d0e7389 */ /* 0x00006400000c000b */
[----:B01----:R-:W-:Y:S01]  /*32d70*/  ENDCOLLECTIVE ;  /* 0x000000000000791b */ /* 0x003fe20003800000 */
.L_x_3355:
[----:B------:R-:W-:Y:S01]  /*32d80*/  IMAD.MOV.U32 R76, RZ, RZ, R14 ;  /* 0x000000ffff4c7224 */ /* 0x000fe200078e000e */
[----:B------:R-:W-:Y:S06]  /*32d90*/  BRA `(.L_x_3356) ;  /* 0xfffffdec007c7947 */ /* 0x000fec000383ffff */
.L_x_3053:
[----:B0-----:R0:W1:Y:S02]  /*32da0*/  SYNCS.PHASECHK.TRANS64.TRYWAIT P0, [R16+URZ+0x38800], R139 ;  /* 0x0388008b100075a7 */ /* 0x001064000800017f */
[----:B-1----:R-:W-:Y:S05]  /*32db0*/  @!P0 NANOSLEEP.SYNCS 0x989680 ;  /* 0x009896800000895d */ /* 0x002fea0003900000 */
[----:B------:R-:W1:Y:S02]  /*32dc0*/  @!P0 SYNCS.PHASECHK.TRANS64 P0, [R16+URZ+0x38800], R139 ;  /* 0x0388008b100085a7 */ /* 0x000e64000800007f */
[----:B-1----:R-:W-:Y:S05]  /*32dd0*/  @!P0 BRA `(.L_x_3053) ;  /* 0xfffffffc00f08947 */ /* 0x002fea000383ffff */
[----:B------:R-:W-:Y:S05]  /*32de0*/  BRA `(.L_x_3357) ;  /* 0xfffffdf000a07947 */ /* 0x000fea000383ffff */
.L_x_3071:
[----:B-1----:R1:W2:Y:S02]  /*32df0*/  SYNCS.PHASECHK.TRANS64.TRYWAIT P2, [R0+URZ+0x38830], R3 ;  /* 0x03883003000075a7 */ /* 0x0022a4000804017f */
[----:B--2---:R-:W-:Y:S05]  /*32e00*/  @!P2 NANOSLEEP.SYNCS 0x989680 ;  /* 0x009896800000a95d */ /* 0x004fea0003900000 */
[----:B------:R-:W2:Y:S02]  /*32e10*/  @!P2 SYNCS.PHASECHK.TRANS64 P2, [R0+URZ+0x38830], R3 ;  /* 0x038830030000a5a7 */ /* 0x000ea4000804007f */
[----:B--2---:R-:W-:Y:S05]  /*32e20*/  @!P2 BRA `(.L_x_3071) ;  /* 0xfffffffc00f0a947 */ /* 0x004fea000383ffff */
[----:B------:R-:W-:Y:S05]  /*32e30*/  BRA `(.L_x_3070) ;  /* 0xfffffe2800f07947 */ /* 0x000fea000383ffff */
.L_x_3078:
[----:B-1----:R1:W2:Y:S02]  /*32e40*/  SYNCS.PHASECHK.TRANS64.TRYWAIT P3, [R11+URZ+0x38830], R3 ;  /* 0x038830030b0075a7 */ /* 0x0022a4000806017f */
[----:B--2---:R-:W-:Y:S05]  /*32e50*/  @!P3 NANOSLEEP.SYNCS 0x989680 ;  /* 0x009896800000b95d */ /* 0x004fea0003900000 */
[----:B------:R-:W2:Y:S02]  /*32e60*/  @!P3 SYNCS.PHASECHK.TRANS64 P3, [R11+URZ+0x38830], R3 ;  /* 0x038830030b00b5a7 */ /* 0x000ea4000806007f */
[----:B--2---:R-:W-:Y:S05]  /*32e70*/  @!P3 BRA `(.L_x_3078) ;  /* 0xfffffffc00f0b947 */ /* 0x004fea000383ffff */
[----:B------:R-:W-:Y:S05]  /*32e80*/  BRA `(.L_x_3077) ;  /* 0xfffffe78006c7947 */ /* 0x000fea000383ffff */
.L_x_3083:
[----:B---3--:R3:W4:Y:S02]  /*32e90*/  SYNCS.PHASECHK.TRANS64.TRYWAIT P3, [R9+URZ+0x38850], R0 ;  /* 0x03885000090075a7 */ /* 0x008724000806017f */
[----:B----4-:R-:W-:Y:S05]  /*32ea0*/  @!P3 NANOSLEEP.SYNCS 0x989680 ;  /* 0x009896800000b95d */ /* 0x010fea0003900000 */
[----:B------:R-:W4:Y:S02]  /*32eb0*/  @!P3 SYNCS.PHASECHK.TRANS64 P3, [R9+URZ+0x38850], R0 ;  /* 0x038850000900b5a7 */ /* 0x000f24000806007f */
[----:B----4-:R-:W-:Y:S05]  /*32ec0*/  @!P3 BRA `(.L_x_3083) ;  /* 0xfffffffc00f0b947 */ /* 0x010fea000383ffff */
[----:B------:R-:W-:Y:S05]  /*32ed0*/  BRA `(.L_x_3082) ;  /* 0xfffffeb000347947 */ /* 0x000fea000383ffff */
.L_x_3091:
[----:B-1----:R1:W2:Y:S02]  /*32ee0*/  SYNCS.PHASECHK.TRANS64.TRYWAIT P2, [R3+URZ+0x38830], R12 ;  /* 0x0388300c030075a7 */ /* 0x0022a4000804017f */
[----:B--2---:R-:W-:Y:S05]  /*32ef0*/  @!P2 NANOSLEEP.SYNCS 0x989680 ;  /* 0x009896800000a95d */ /* 0x004fea0003900000 */
[----:B------:R-:W2:Y:S02]  /*32f00*/  @!P2 SYNCS.PHASECHK.TRANS64 P2, [R3+URZ+0x38830], R12 ;  /* 0x0388300c0300a5a7 */ /* 0x000ea4000804007f */
[----:B--2---:R-:W-:Y:S05]  /*32f10*/  @!P2 BRA `(.L_x_3091) ;  /* 0xfffffffc00f0a947 */ /* 0x004fea000383ffff */
[----:B------:R-:W-:Y:S05]  /*32f20*/  BRA `(.L_x_3090) ;  /* 0xfffffecc004c7947 */ /* 0x000fea000383ffff */
.L_x_3096:
[----:B-1----:R1:W2:Y:S02]  /*32f30*/  SYNCS.PHASECHK.TRANS64.TRYWAIT P2, [R9+URZ+0x38850], R0 ;  /* 0x03885000090075a7 */ /* 0x0022a4000804017f */
[----:B--2---:R-:W-:Y:S05]  /*32f40*/  @!P2 NANOSLEEP.SYNCS 0x989680 ;  /* 0x009896800000a95d */ /* 0x004fea0003900000 */
[----:B------:R-:W2:Y:S02]  /*32f50*/  @!P2 SYNCS.PHASECHK.TRANS64 P2, [R9+URZ+0x38850], R0 ;  /* 0x038850000900a5a7 */ /* 0x000ea4000804007f */
[----:B--2---:R-:W-:Y:S05]  /*32f60*/  @!P2 BRA `(.L_x_3096) ;  /* 0xfffffffc00f0a947 */ /* 0x004fea000383ffff */
[----:B------:R-:W-:Y:S05]  /*32f70*/  BRA `(.L_x_3095) ;  /* 0xffffff0400147947 */ /* 0x000fea000383ffff */
.L_x_3102:
[----:B-1----:R1:W2:Y:S02]  /*32f80*/  SYNCS.PHASECHK.TRANS64.TRYWAIT P0, [R0+URZ+0x38850], R7 ;  /* 0x03885007000075a7 */ /* 0x0022a4000800017f */
[----:B--2---:R-:W-:Y:S05]  /*32f90*/  @!P0 NANOSLEEP.SYNCS 0x989680 ;  /* 0x009896800000895d */ /* 0x004fea0003900000 */
[----:B------:R-:W2:Y:S02]  /*32fa0*/  @!P0 SYNCS.PHASECHK.TRANS64 P0, [R0+URZ+0x38850], R7 ;  /* 0x03885007000085a7 */ /* 0x000ea4000800007f */
[----:B--2---:R-:W-:Y:S05]  /*32fb0*/  @!P0 BRA `(.L_x_3102) ;  /* 0xfffffffc00f08947 */ /* 0x004fea000383ffff */
[----:B------:R-:W-:Y:S05]  /*32fc0*/  BRA `(.L_x_3101) ;  /* 0xffffff2000787947 */ /* 0x000fea000383ffff */
.L_x_3138:
[----:B------:R-:W1:Y:S01]  /*32fd0*/  S2R R6, SR_TID.X ;  /* 0x0000000000067919 */ /* 0x000e620000002100 */
[----:B------:R-:W-:Y:S01]  /*32fe0*/  BSSY B1, `(.L_x_3358) ;  /* 0x000000a000017945 */ /* 0x000fe20003800000 */
[----:B------:R-:W-:Y:S02]  /*32ff0*/  IMAD.MOV.U32 R12, RZ, RZ, RZ ;  /* 0x000000ffff0c7224 */ /* 0x000fe400078e00ff */
[----:B------:R-:W-:Y:S02]  /*33000*/  IMAD.MOV.U32 R11, RZ, RZ, 0x1f ;  /* 0x0000001fff0b7424 */ /* 0x000fe400078e00ff */
[----:B------:R-:W-:Y:S01]  /*33010*/  IMAD.MOV.U32 R15, RZ, RZ, -0x1 ;  /* 0xffffffffff0f7424 */ /* 0x000fe200078e00ff */
[----:B-1----:R-:W-:-:S04]  /*33020*/  SHF.R.U32.HI R6, RZ, 0x5, R6 ;  /* 0x00000005ff067819 */ /* 0x002fc80000011606 */
[----:B------:R-:W-:-:S05]  /*33030*/  LOP3.LUT R6, R6, 0x3, RZ, 0xc0, !PT ;  /* 0x0000000306067812 */ /* 0x000fca00078ec0ff */
[----:B0-----:R-:W-:-:S07]  /*33040*/  IMAD.MOV.U32 R13, RZ, RZ, R6 ;  /* 0x000000ffff0d7224 */ /* 0x001fce00078e0006 */
[----:B------:R-:W-:Y:S05]  /*33050*/  WARPSYNC.COLLECTIVE R15, `(.L_x_3359) ;  /* 0x000000000f087348 */ /* 0x000fea0003c00000 */
[----:B------:R0:W1:Y:S02]  /*33060*/  SHFL.IDX P6, R14, R13, R12, R11 ;  /* 0x0000000c0d0e7389 */ /* 0x00006400000c000b */
[----:B01----:R-:W-:Y:S01]  /*33070*/  ENDCOLLECTIVE ;  /* 0x000000000000791b */ /* 0x003fe20003800000 */
.L_x_3359:
[----:B------:R-:W-:Y:S05]  /*33080*/  BSYNC B1 ;  /* 0x0000000000017941 */ /* 0x000fea0003800000 */
.L_x_3358:
[----:B------:R-:W-:Y:S05]  /*33090*/  BRA `(.L_x_3360) ;  /* 0xffffff7000c07947 */ /* 0x000fea000383ffff */
.L_x_3140:
[----:B------:R-:W-:Y:S01]  /*330a0*/  BSSY B1, `(.L_x_3361) ;  /* 0x0000006000017945 */ /* 0x000fe20003800000 */
[----:B------:R-:W-:-:S07]  /*330b0*/  IMAD.MOV.U32 R15, RZ, RZ, -0x1 ;  /* 0xffffffffff0f7424 */ /* 0x000fce00078e00ff */
[----:B01----:R-:W-:Y:S05]  /*330c0*/  WARPSYNC.COLLECTIVE R15, `(.L_x_3362) ;  /* 0x000000000f0c7348 */ /* 0x003fea0003c00000 */
[----:B------:R-:W-:Y:S02]  /*330d0*/  ELECT P6, UR62, PT ;  /* 0x00000000003e782f */ /* 0x000fe400038c0000 */
[----:B------:R-:W-:Y:S01]  /*330e0*/  MOV R14, UR62 ;  /* 0x0000003e000e7c02 */ /* 0x000fe20008000f00 */
[----:B01----:R-:W-:Y:S10]  /*330f0*/  ENDCOLLECTIVE ;  /* 0x000000000000791b */ /* 0x003ff40003800000 */
.L_x_3362:
[----:B------:R-:W-:Y:S05]  /*33100*/  BSYNC B1 ;  /* 0x0000000000017941 */ /* 0x000fea0003800000 */
.L_x_3361:
[----:B------:R-:W-:Y:S01]  /*33110*/  PLOP3.LUT P2, PT, P6, PT, PT, 0x80, 0x0 ;  /* 0x000000000000781c */ /* 0x000fe2000374f070 */
[----:B------:R-:W-:-:S12]  /*33120*/  BRA `(.L_x_3139) ;  /* 0xffffff7000b47947 */ /* 0x000fd8000383ffff */
.L_x_3142:
[----:B-1----:R-:W2:Y:S02]  /*33130*/  LDL R3, [R1+0x4] ;  /* 0x0000040001037983 */ /* 0x002ea40000100800 */
[----:B--2---:R1:W2:Y:S02]  /*33140*/  SYNCS.PHASECHK.TRANS64.TRYWAIT P0, [R3+URZ+0x38820], R2 ;  /* 0x03882002030075a7 */ /* 0x0042a4000800017f */
[----:B--2---:R-:W-:Y:S05]  /*33150*/  @!P0 NANOSLEEP.SYNCS 0x989680 ;  /* 0x009896800000895d */ /* 0x004fea0003900000 */
[----:B------:R-:W2:Y:S02]  /*33160*/  @!P0 SYNCS.PHASECHK.TRANS64 P0, [R3+URZ+0x38820], R2 ;  /* 0x03882002030085a7 */ /* 0x000ea4000800007f */
[----:B--2---:R-:W-:Y:S05]  /*33170*/  @!P0 BRA `(.L_x_3142) ;  /* 0xfffffffc00ec8947 */ /* 0x004fea000383ffff */
[----:B------:R-:W-:Y:S05]  /*33180*/  BRA `(.L_x_3363) ;  /* 0xffffff7000c47947 */ /* 0x000fea000383ffff */
.L_x_3146:
[----:B-1----:R1:W2:Y:S02]  /*33190*/  SYNCS.PHASECHK.TRANS64.TRYWAIT P0, [R6+URZ+0x388a0], R8 ;  /* 0x0388a008060075a7 */ /* 0x0022a4000800017f */
[----:B--2---:R-:W-:Y:S05]  /*331a0*/  @!P0 NANOSLEEP.SYNCS 0x989680 ;  /* 0x009896800000895d */ /* 0x004fea0003900000 */
[----:B------:R-:W2:Y:S02]  /*331b0*/  @!P0 SYNCS.PHASECHK.TRANS64 P0, [R6+URZ+0x388a0], R8 ;  /* 0x0388a008060085a7 */ /* 0x000ea4000800007f */
[----:B--2---:R-:W-:Y:S05]  /*331c0*/  @!P0 BRA `(.L_x_3146) ;  /* 0xfffffffc00f08947 */ /* 0x004fea000383ffff */
[----:B------:R-:W-:Y:S05]  /*331d0*/  BRA `(.L_x_3364) ;  /* 0xffffff7000e87947 */ /* 0x000fea000383ffff */
.L_x_3154:
[----:B--2---:R2:W3:Y:S02]  /*331e0*/  SYNCS.PHASECHK.TRANS64.TRYWAIT P0, [R6+URZ+0x388c0], R8 ;  /* 0x0388c008060075a7 */ /* 0x0044e4000800017f */
[----:B---3--:R-:W-:Y:S05]  /*331f0*/  @!P0 NANOSLEEP.SYNCS 0x989680 ;  /* 0x009896800000895d */ /* 0x008fea0003900000 */
[----:B------:R-:W3:Y:S02]  /*33200*/  @!P0 SYNCS.PHASECHK.TRANS64 P0, [R6+URZ+0x388c0], R8 ;  /* 0x0388c008060085a7 */ /* 0x000ee4000800007f */
[----:B---3--:R-:W-:Y:S05]  /*33210*/  @!P0 BRA `(.L_x_3154) ;  /* 0xfffffffc00f08947 */ /* 0x008fea000383ffff */
[----:B------:R-:W-:Y:S05]  /*33220*/  BRA `(.L_x_3365) ;  /* 0xffffff7800287947 */ /* 0x000fea000383ffff */
.L_x_3164:
[----:B-1----:R1:W2:Y:S02]  /*33230*/  SYNCS.PHASECHK.TRANS64.TRYWAIT P0, [R6+URZ+0x388a0], R5 ;  /* 0x0388a005060075a7 */ /* 0x0022a4000800017f */
[----:B--2---:R-:W-:Y:S05]  /*33240*/  @!P0 NANOSLEEP.SYNCS 0x989680 ;  /* 0x009896800000895d */ /* 0x004fea0003900000 */
[----:B------:R-:W2:Y:S02]  /*33250*/  @!P0 SYNCS.PHASECHK.TRANS64 P0, [R6+URZ+0x388a0], R5 ;  /* 0x0388a005060085a7 */ /* 0x000ea4000800007f */
[----:B--2---:R-:W-:Y:S05]  /*33260*/  @!P0 BRA `(.L_x_3164) ;  /* 0xfffffffc00f08947 */ /* 0x004fea000383ffff */
[----:B------:R-:W-:Y:S05]  /*33270*/  BRA `(.L_x_3366) ;  /* 0xffffff7c00b47947 */ /* 0x000fea000383ffff */
.L_x_3172:
[----:B--2---:R2:W3:Y:S02]  /*33280*/  SYNCS.PHASECHK.TRANS64.TRYWAIT P0, [R6+URZ+0x388c0], R5 ;  /* 0x0388c005060075a7 */ /* 0x0044e4000800017f */
[----:B---3--:R-:W-:Y:S05]  /*33290*/  @!P0 NANOSLEEP.SYNCS 0x989680 ;  /* 0x009896800000895d */ /* 0x008fea0003900000 */
[----:B------:R-:W3:Y:S02]  /*332a0*/  @!P0 SYNCS.PHASECHK.TRANS64 P0, [R6+URZ+0x388c0], R5 ;  /* 0x0388c005060085a7 */ /* 0x000ee4000800007f */
[----:B---3--:R-:W-:Y:S05]  /*332b0*/  @!P0 BRA `(.L_x_3172) ;  /* 0xfffffffc00f08947 */ /* 0x008fea000383ffff */
[----:B------:R-:W-:Y:S05]  /*332c0*/  BRA `(.L_x_3367) ;  /* 0xffffff8000f07947 */ /* 0x000fea000383ffff */
.L_x_3188:
        /* <DEDUP_REMOVED lines=11> */
.L_x_3369:
[----:B------:R-:W-:Y:S05]  /*33380*/  BSYNC B0 ;  /* 0x0000000000007941 */ /* 0x000fea0003800000 */
.L_x_3368:
[----:B------:R-:W-:Y:S05]  /*33390*/  BRA `(.L_x_3370) ;  /* 0xffffff90000c7947 */ /* 0x000fea000383ffff */
.L_x_3190:
[----:B------:R-:W-:Y:S01]  /*333a0*/  BSSY B0, `(.L_x_3371) ;  /* 0x0000006000007945 */ /* 0x000fe20003800000 */
[----:B------:R-:W-:-:S07]  /*333b0*/  IMAD.MOV.U32 R15, RZ, RZ, -0x1 ;  /* 0xffffffffff0f7424 */ /* 0x000fce00078e00ff */
[----:B01----:R-:W-:Y:S05]  /*333c0*/  WARPSYNC.COLLECTIVE R15, `(.L_x_3372) ;  /* 0x000000000f0c7348 */ /* 0x003fea0003c00000 */
[----:B------:R-:W-:Y:S02]  /*333d0*/  ELECT P6, UR62, PT ;  /* 0x00000000003e782f */ /* 0x000fe400038c0000 */
[----:B------:R-:W-:Y:S01]  /*333e0*/  MOV R14, UR62 ;  /* 0x0000003e000e7c02 */ /* 0x000fe20008000f00 */
[----:B01----:R-:W-:Y:S10]  /*333f0*/  ENDCOLLECTIVE ;  /* 0x000000000000791b */ /* 0x003ff40003800000 */
.L_x_3372:
[----:B------:R-:W-:Y:S05]  /*33400*/  BSYNC B0 ;  /* 0x0000000000007941 */ /* 0x000fea0003800000 */
.L_x_3371:
[----:B------:R-:W-:Y:S05]  /*33410*/  BRA `(.L_x_3373) ;  /* 0xffffff90001c7947 */ /* 0x000fea000383ffff */
.L_x_3192:
[----:B-1----:R1:W2:Y:S02]  /*33420*/  SYNCS.PHASECHK.TRANS64.TRYWAIT P0, [R0+URZ+0x38840], R2 ;  /* 0x03884002000075a7 */ /* 0x0022a4000800017f */
[----:B--2---:R-:W-:Y:S05]  /*33430*/  @!P0 NANOSLEEP.SYNCS 0x989680 ;  /* 0x009896800000895d */ /* 0x004fea0003900000 */
[----:B------:R-:W2:Y:S02]  /*33440*/  @!P0 SYNCS.PHASECHK.TRANS64 P0, [R0+URZ+0x38840], R2 ;  /* 0x03884002000085a7 */ /* 0x000ea4000800007f */
[----:B--2---:R-:W-:Y:S05]  /*33450*/  @!P0 BRA `(.L_x_3192) ;  /* 0xfffffffc00f08947 */ /* 0x004fea000383ffff */
[----:B------:R-:W-:Y:S05]  /*33460*/  BRA `(.L_x_3374) ;  /* 0xffffff90008c7947 */ /* 0x000fea000383ffff */
.L_x_3196:
        /* <DEDUP_REMOVED lines=8> */
.L_x_3375:
[----:B------:R-:W-:Y:S02]  /*334f0*/  IMAD.MOV.U32 R13, RZ, RZ, R3 ;  /* 0x000000ffff0d7224 */ /* 0x000fe400078e0003 */
[----:B------:R-:W-:-:S07]  /*33500*/  IMAD.MOV.U32 R4, RZ, RZ, R14 ;  /* 0x000000ffff047224 */ /* 0x000fce00078e000e */
[----:B------:R-:W-:Y:S05]  /*33510*/  WARPSYNC.COLLECTIVE R15, `(.L_x_3376) ;  /* 0x000000000f087348 */ /* 0x000fea0003c00000 */
[----:B------:R0:W1:Y:S02]  /*33520*/  SHFL.IDX P6, R14, R13, R12, R11 ;  /* 0x0000000c0d0e7389 */ /* 0x00006400000c000b */
[----:B01----:R-:W-:Y:S01]  /*33530*/  ENDCOLLECTIVE ;  /* 0x000000000000791b */ /* 0x003fe20003800000 */
.L_x_3376:
[----:B------:R-:W-:Y:S02]  /*33540*/  IMAD R17, R17, 0x80, R10 ;  /* 0x0000008011117824 */ /* 0x000fe400078e020a */
        /* <DEDUP_REMOVED lines=24> */
.L_x_3377:
[----:B------:R-:W-:Y:S02]  /*336d0*/  IMAD.MOV.U32 R13, RZ, RZ, R3 ;  /* 0x000000ffff0d7224 */ /* 0x000fe400078e0003 */
[----:B------:R-:W-:-:S07]  /*336e0*/  IMAD.MOV.U32 R6, RZ, RZ, R14 ;  /* 0x000000ffff067224 */ /* 0x000fce00078e000e */
[----:B------:R-:W-:Y:S05]  /*336f0*/  WARPSYNC.COLLECTIVE R15, `(.L_x_3378) ;  /* 0x000000000f087348 */ /* 0x000fea0003c00000 */
[----:B------:R0:W1:Y:S02]  /*33700*/  SHFL.IDX P6, R14, R13, R12, R11 ;  /* 0x0000000c0d0e7389 */ /* 0x00006400000c000b */
[----:B01----:R-:W-:Y:S01]  /*33710*/  ENDCOLLECTIVE ;  /* 0x000000000000791b */ /* 0x003fe20003800000 */
.L_x_3378:
        /* <DEDUP_REMOVED lines=19> */
.L_x_3379:
[----:B------:R-:W-:-:S05]  /*33850*/  VIADD R4, R17, 0x20 ;  /* 0x0000002011047836 */ /* 0x000fca0000000000 */
[----:B------:R-:W-:Y:S01]  /*33860*/  ISETP.GE.AND P2, PT, R4, R0, PT ;  /* 0x000000000400720c */ /* 0x000fe20003f46270 */
[----:B------:R-:W-:Y:S02]  /*33870*/  IMAD.MOV.U32 R13, RZ, RZ, R3 ;  /* 0x000000ffff0d7224 */ /* 0x000fe400078e0003 */
[----:B------:R-:W-:-:S10]  /*33880*/  IMAD.MOV.U32 R6, RZ, RZ, R14 ;  /* 0x000000ffff067224 */ /* 0x000fd400078e000e */
[----:B------:R-:W-:Y:S05]  /*33890*/  WARPSYNC.COLLECTIVE R15, `(.L_x_3380) ;  /* 0x000000000f087348 */ /* 0x000fea0003c00000 */
[----:B------:R0:W1:Y:S02]  /*338a0*/  SHFL.IDX P6, R14, R13, R12, R11 ;  /* 0x0000000c0d0e7389 */ /* 0x00006400000c000b */
[----:B01----:R-:W-:Y:S01]  /*338b0*/  ENDCOLLECTIVE ;  /* 0x000000000000791b */ /* 0x003fe20003800000 */
.L_x_3380:
        /* <DEDUP_REMOVED lines=19> */
.L_x_3381:
[----:B------:R-:W-:-:S05]  /*339f0*/  VIADD R4, R17, 0x30 ;  /* 0x0000003011047836 */ /* 0x000fca0000000000 */
[----:B------:R-:W-:Y:S01]  /*33a00*/  ISETP.GE.AND P2, PT, R4, R0, PT ;  /* 0x000000000400720c */ /* 0x000fe20003f46270 */
[----:B------:R-:W-:Y:S02]  /*33a10*/  IMAD.MOV.U32 R13, RZ, RZ, R3 ;  /* 0x000000ffff0d7224 */ /* 0x000fe400078e0003 */
[----:B------:R-:W-:-:S10]  /*33a20*/  IMAD.MOV.U32 R6, RZ, RZ, R14 ;  /* 0x000000ffff067224 */ /* 0x000fd400078e000e */
[----:B------:R-:W-:Y:S05]  /*33a30*/  WARPSYNC.COLLECTIVE R15, `(.L_x_3382) ;  /* 0x000000000f087348 */ /* 0x000fea0003c00000 */
[----:B------:R0:W1:Y:S02]  /*33a40*/  SHFL.IDX P6, R14, R13, R12, R11 ;  /* 0x0000000c0d0e7389 */ /* 0x00006400000c000b */
[----:B01----:R-:W-:Y:S01]  /*33a50*/  ENDCOLLECTIVE ;  /* 0x000000000000791b */ /* 0x003fe20003800000 */
.L_x_3382:
        /* <DEDUP_REMOVED lines=19> */
.L_x_3383:
[----:B------:R-:W-:-:S05]  /*33b90*/  VIADD R4, R17, 0x40 ;  /* 0x0000004011047836 */ /* 0x000fca0000000000 */
[----:B------:R-:W-:Y:S01]  /*33ba0*/  ISETP.GE.AND P2, PT, R4, R0, PT ;  /* 0x000000000400720c */ /* 0x000fe20003f46270 */
[----:B------:R-:W-:Y:S02]  /*33bb0*/  IMAD.MOV.U32 R13, RZ, RZ, R3 ;  /* 0x000000ffff0d7224 */ /* 0x000fe400078e0003 */
[----:B------:R-:W-:-:S10]  /*33bc0*/  IMAD.MOV.U32 R6, RZ, RZ, R14 ;  /* 0x000000ffff067224 */ /* 0x000fd400078e000e */
[----:B------:R-:W-:Y:S05]  /*33bd0*/  WARPSYNC.COLLECTIVE R15, `(.L_x_3384) ;  /* 0x000000000f087348 */ /* 0x000fea0003c00000 */
[----:B------:R0:W1:Y:S02]  /*33be0*/  SHFL.IDX P6, R14, R13, R12, R11 ;  /* 0x0000000c0d0e7389 */ /* 0x00006400000c000b */
[----:B01----:R-:W-:Y:S01]  /*33bf0*/  ENDCOLLECTIVE ;  /* 0x000000000000791b */ /* 0x003fe20003800000 */
.L_x_3384:
        /* <DEDUP_REMOVED lines=19> */
.L_x_3385:
[----:B------:R-:W-:-:S05]  /*33d30*/  VIADD R4, R17, 0x50 ;  /* 0x0000005011047836 */ /* 0x000fca0000000000 */
[----:B------:R-:W-:Y:S01]  /*33d40*/  ISETP.GE.AND P2, PT, R4, R0, PT ;  /* 0x000000000400720c */ /* 0x000fe20003f46270 */
[----:B------:R-:W-:Y:S02]  /*33d50*/  IMAD.MOV.U32 R13, RZ, RZ, R3 ;  /* 0x000000ffff0d7224 */ /* 0x000fe400078e0003 */
[----:B------:R-:W-:-:S10]  /*33d60*/  IMAD.MOV.U32 R6, RZ, RZ, R14 ;  /* 0x000000ffff067224 */ /* 0x000fd400078e000e */
[----:B------:R-:W-:Y:S05]  /*33d70*/  WARPSYNC.COLLECTIVE R15, `(.L_x_3386) ;  /* 0x000000000f087348 */ /* 0x000fea0003c00000 */
[----:B------:R0:W1:Y:S02]  /*33d80*/  SHFL.IDX P6, R14, R13, R12, R11 ;  /* 0x0000000c0d0e7389 */ /* 0x00006400000c000b */
[----:B01----:R-:W-:Y:S01]  /*33d90*/  ENDCOLLECTIVE ;  /* 0x000000000000791b */ /* 0x003fe20003800000 */
.L_x_3386:
        /* <DEDUP_REMOVED lines=19> */
.L_x_3387:
[----:B------:R-:W-:-:S05]  /*33ed0*/  VIADD R4, R17, 0x60 ;  /* 0x0000006011047836 */ /* 0x000fca0000000000 */
[----:B------:R-:W-:Y:S01]  /*33ee0*/  ISETP.GE.AND P2, PT, R4, R0, PT ;  /* 0x000000000400720c */ /* 0x000fe20003f46270 */
[----:B------:R-:W-:Y:S02]  /*33ef0*/  IMAD.MOV.U32 R13, RZ, RZ, R3 ;  /* 0x000000ffff0d7224 */ /* 0x000fe400078e0003 */
[----:B------:R-:W-:-:S10]  /*33f00*/  IMAD.MOV.U32 R6, RZ, RZ, R14 ;  /* 0x000000ffff067224 */ /* 0x000fd400078e000e */
[----:B------:R-:W-:Y:S05]  /*33f10*/  WARPSYNC.COLLECTIVE R15, `(.L_x_3388) ;  /* 0x000000000f087348 */ /* 0x000fea0003c00000 */
[----:B------:R0:W1:Y:S02]  /*33f20*/  SHFL.IDX P6, R14, R13, R12, R11 ;  /* 0x0000000c0d0e7389 */ /* 0x00006400000c000b */
[----:B01----:R-:W-:Y:S01]  /*33f30*/  ENDCOLLECTIVE ;  /* 0x000000000000791b */ /* 0x003fe20003800000 */
.L_x_3388:
        /* <DEDUP_REMOVED lines=19> */
.L_x_3389:
[----:B------:R-:W-:Y:S02]  /*34070*/  IMAD.MOV.U32 R13, RZ, RZ, R3 ;  /* 0x000000ffff0d7224 */ /* 0x000fe400078e0003 */
[----:B------:R-:W-:-:S07]  /*34080*/  IMAD.MOV.U32 R6, RZ, RZ, R14 ;  /* 0x000000ffff067224 */ /* 0x000fce00078e000e */
[----:B------:R-:W-:Y:S05]  /*34090*/  WARPSYNC.COLLECTIVE R15, `(.L_x_3390) ;  /* 0x000000000f087348 */ /* 0x000fea0003c00000 */
[----:B------:R0:W1:Y:S02]  /*340a0*/  SHFL.IDX P6, R14, R13, R12, R11 ;  /* 0x0000000c0d0e7389 */ /* 0x00006400000c000b */
[----:B01----:R-:W-:Y:S01]  /*340b0*/  ENDCOLLECTIVE ;  /* 0x000000000000791b */ /* 0x003fe20003800000 */
.L_x_3390:
[----:B------:R-:W-:Y:S01]  /*340c0*/  IMAD.MOV.U32 R3, RZ, RZ, R14 ;  /* 0x000000ffff037224 */ /* 0x000fe200078e000e */
[----:B------:R-:W-:Y:S06]  /*340d0*/  BRA `(.L_x_3391) ;  /* 0xffffff9400787947 */ /* 0x000fec000383ffff */
.L_x_3201:
[----:B0-----:R-:W3:Y:S02]  /*340e0*/  LDL R2, [R1+0x4] ;  /* 0x0000040001027983 */ /* 0x001ee40000100800 */
[----:B---3--:R0:W1:Y:S02]  /*340f0*/  SYNCS.PHASECHK.TRANS64.TRYWAIT P0, [R2+URZ+0x38820], R0 ;  /* 0x03882000020075a7 */ /* 0x008064000800017f */
[----:B-1----:R-:W-:Y:S05]  /*34100*/  @!P0 NANOSLEEP.SYNCS 0x989680 ;  /* 0x009896800000895d */ /* 0x002fea0003900000 */
[----:B------:R-:W1:Y:S02]  /*34110*/  @!P0 SYNCS.PHASECHK.TRANS64 P0, [R2+URZ+0x38820], R0 ;  /* 0x03882000020085a7 */ /* 0x000e64000800007f */
[----:B-1----:R-:W-:Y:S05]  /*34120*/  @!P0 BRA `(.L_x_3201) ;  /* 0xfffffffc00ec8947 */ /* 0x002fea000383ffff */
[----:B------:R-:W-:Y:S05]  /*34130*/  BRA `(.L_x_3392) ;  /* 0xffffff9400f87947 */ /* 0x000fea000383ffff */
.L_x_3210:
[----:B-1----:R1:W2:Y:S02]  /*34140*/  SYNCS.PHASECHK.TRANS64.TRYWAIT P0, [R3+URZ+0x38840], R0 ;  /* 0x03884000030075a7 */ /* 0x0022a4000800017f */
[----:B--2---:R-:W-:Y:S05]  /*34150*/  @!P0 NANOSLEEP.SYNCS 0x989680 ;  /* 0x009896800000895d */ /* 0x004fea0003900000 */
[----:B------:R-:W2:Y:S02]  /*34160*/  @!P0 SYNCS.PHASECHK.TRANS64 P0, [R3+URZ+0x38840], R0 ;  /* 0x03884000030085a7 */ /* 0x000ea4000800007f */
[----:B--2---:R-:W-:Y:S05]  /*34170*/  @!P0 BRA `(.L_x_3210) ;  /* 0xfffffffc00f08947 */ /* 0x004fea000383ffff */
[----:B------:R-:W-:Y:S05]  /*34180*/  BRA `(.L_x_3393) ;  /* 0xffffff9800c07947 */ /* 0x000fea000383ffff */
.L_x_3218:
[----:B0-----:R0:W1:Y:S02]  /*34190*/  SYNCS.PHASECHK.TRANS64.TRYWAIT P0, [R0+URZ+0x38860], R3 ;  /* 0x03886003000075a7 */ /* 0x001064000800017f */
[----:B-1----:R-:W-:Y:S05]  /*341a0*/  @!P0 NANOSLEEP.SYNCS 0x989680 ;  /* 0x009896800000895d */ /* 0x002fea0003900000 */
[----:B------:R-:W1:Y:S02]  /*341b0*/  @!P0 SYNCS.PHASECHK.TRANS64 P0, [R0+URZ+0x38860], R3 ;  /* 0x03886003000085a7 */ /* 0x000e64000800007f */
[----:B-1----:R-:W-:Y:S05]  /*341c0*/  @!P0 BRA `(.L_x_3218) ;  /* 0xfffffffc00f08947 */ /* 0x002fea000383ffff */
[----:B------:R-:W-:Y:S05]  /*341d0*/  BRA `(.L_x_3394) ;  /* 0xffffffa0001c7947 */ /* 0x000fea000383ffff */
.L_x_3230:
[----:B--2---:R2:W3:Y:S02]  /*341e0*/  SYNCS.PHASECHK.TRANS64.TRYWAIT P0, [R3+URZ+0x38840], R2 ;  /* 0x03884002030075a7 */ /* 0x0044e4000800017f */
[----:B---3--:R-:W-:Y:S05]  /*341f0*/  @!P0 NANOSLEEP.SYNCS 0x989680 ;  /* 0x009896800000895d */ /* 0x008fea0003900000 */
[----:B------:R-:W3:Y:S02]  /*34200*/  @!P0 SYNCS.PHASECHK.TRANS64 P0, [R3+URZ+0x38840], R2 ;  /* 0x03884002030085a7 */ /* 0x000ee4000800007f */
[----:B---3--:R-:W-:Y:S05]  /*34210*/  @!P0 BRA `(.L_x_3230) ;  /* 0xfffffffc00f08947 */ /* 0x008fea000383ffff */
[----:B------:R-:W-:Y:S05]  /*34220*/  BRA `(.L_x_3395) ;  /* 0xffffffa800487947 */ /* 0x000fea000383ffff */
.L_x_3238:
[----:B0-----:R0:W2:Y:S02]  /*34230*/  SYNCS.PHASECHK.TRANS64.TRYWAIT P0, [R2+URZ+0x38860], R3 ;  /* 0x03886003020075a7 */ /* 0x0010a4000800017f */
[----:B--2---:R-:W-:Y:S05]  /*34240*/  @!P0 NANOSLEEP.SYNCS 0x989680 ;  /* 0x009896800000895d */ /* 0x004fea0003900000 */
[----:B------:R-:W2:Y:S02]  /*34250*/  @!P0 SYNCS.PHASECHK.TRANS64 P0, [R2+URZ+0x38860], R3 ;  /* 0x03886003020085a7 */ /* 0x000ea4000800007f */
[----:B--2---:R-:W-:Y:S05]  /*34260*/  @!P0 BRA `(.L_x_3238) ;  /* 0xfffffffc00f08947 */ /* 0x004fea000383ffff */
[----:B------:R-:W-:Y:S05]  /*34270*/  BRA `(.L_x_3396) ;  /* 0xffffffac00a47947 */ /* 0x000fea000383ffff */
.L_x_3250:
[----:B---3--:R3:W4:Y:S02]  /*34280*/  SYNCS.PHASECHK.TRANS64.TRYWAIT P0, [R3+URZ+0x38840], R2 ;  /* 0x03884002030075a7 */ /* 0x008724000800017f */
[----:B----4-:R-:W-:Y:S05]  /*34290*/  @!P0 NANOSLEEP.SYNCS 0x989680 ;  /* 0x009896800000895d */ /* 0x010fea0003900000 */
[----:B------:R-:W4:Y:S02]  /*342a0*/  @!P0 SYNCS.PHASECHK.TRANS64 P0, [R3+URZ+0x38840], R2 ;  /* 0x03884002030085a7 */ /* 0x000f24000800007f */
[----:B----4-:R-:W-:Y:S05]  /*342b0*/  @!P0 BRA `(.L_x_3250) ;  /* 0xfffffffc00f08947 */ /* 0x010fea000383ffff */
[----:B------:R-:W-:Y:S05]  /*342c0*/  BRA `(.L_x_3397) ;  /* 0xffffffb400ac7947 */ /* 0x000fea000383ffff */
.L_x_3258:
[----:B0-----:R0:W2:Y:S02]  /*342d0*/  SYNCS.PHASECHK.TRANS64.TRYWAIT P0, [R2+URZ+0x38860], R5 ;  /* 0x03886005020075a7 */ /* 0x0010a4000800017f */
[----:B--2---:R-:W-:Y:S05]  /*342e0*/  @!P0 NANOSLEEP.SYNCS 0x989680 ;  /* 0x009896800000895d */ /* 0x004fea0003900000 */
[----:B------:R-:W2:Y:S02]  /*342f0*/  @!P0 SYNCS.PHASECHK.TRANS64 P0, [R2+URZ+0x38860], R5 ;  /* 0x03886005020085a7 */ /* 0x000ea4000800007f */
[----:B--2---:R-:W-:Y:S05]  /*34300*/  @!P0 BRA `(.L_x_3258) ;  /* 0xfffffffc00f08947 */ /* 0x004fea000383ffff */
[----:B------:R-:W-:Y:S05]  /*34310*/  BRA `(.L_x_3398) ;  /* 0xffffffbc00047947 */ /* 0x000fea000383ffff */
.L_x_3272:
[----:B--2---:R2:W4:Y:S02]  /*34320*/  SYNCS.PHASECHK.TRANS64.TRYWAIT P0, [R0+URZ+0x38860], R2 ;  /* 0x03886002000075a7 */ /* 0x004524000800017f */
[----:B----4-:R-:W-:Y:S05]  /*34330*/  @!P0 NANOSLEEP.SYNCS 0x989680 ;  /* 0x009896800000895d */ /* 0x010fea0003900000 */
[----:B------:R-:W4:Y:S02]  /*34340*/  @!P0 SYNCS.PHASECHK.TRANS64 P0, [R0+URZ+0x38860], R2 ;  /* 0x03886002000085a7 */ /* 0x000f24000800007f */
[----:B----4-:R-:W-:Y:S05]  /*34350*/  @!P0 BRA `(.L_x_3272) ;  /* 0xfffffffc00f08947 */ /* 0x010fea000383ffff */
[----:B------:R-:W-:Y:S05]  /*34360*/  BRA `(.L_x_3399) ;  /* 0xffffffc000ec7947 */ /* 0x000fea000383ffff */
.L_x_3282:
[----:B------:R-:W-:Y:S01]  /*34370*/  BSSY B0, `(.L_x_3400) ;  /* 0x0000008000007945 */ /* 0x000fe20003800000 */
[----:B0-----:R-:W-:Y:S02]  /*34380*/  IMAD.MOV.U32 R13, RZ, RZ, R16 ;  /* 0x000000ffff0d7224 */ /* 0x001fe400078e0010 */
[----:B------:R-:W-:Y:S02]  /*34390*/  IMAD.MOV.U32 R12, RZ, RZ, RZ ;  /* 0x000000ffff0c7224 */ /* 0x000fe400078e00ff */
[----:B------:R-:W-:Y:S02]  /*343a0*/  IMAD.MOV.U32 R11, RZ, RZ, 0x1f ;  /* 0x0000001fff0b7424 */ /* 0x000fe400078e00ff */
[----:B------:R-:W-:-:S07]  /*343b0*/  IMAD.MOV.U32 R15, RZ, RZ, -0x1 ;  /* 0xffffffffff0f7424 */ /* 0x000fce00078e00ff */
[----:B-12--5:R-:W-:Y:S05]  /*343c0*/  WARPSYNC.COLLECTIVE R15, `(.L_x_3401) ;  /* 0x000000000f087348 */ /* 0x026fea0003c00000 */
[----:B------:R0:W3:Y:S02]  /*343d0*/  SHFL.IDX P6, R14, R13, R12, R11 ;  /* 0x0000000c0d0e7389 */ /* 0x0000e400000c000b */
[----:B0123-5:R-:W-:Y:S01]  /*343e0*/  ENDCOLLECTIVE ;  /* 0x000000000000791b */ /* 0x02ffe20003800000 */
.L_x_3401:
[----:B------:R-:W-:Y:S05]  /*343f0*/  BSYNC B0 ;  /* 0x0000000000007941 */ /* 0x000fea0003800000 */
.L_x_3400:
        /* <DEDUP_REMOVED lines=10> */
.L_x_3402:
        /* <DEDUP_REMOVED lines=17> */
.L_x_3403:
        /* <DEDUP_REMOVED lines=9> */
.L_x_3404:
        /* <DEDUP_REMOVED lines=8> */
.L_x_3405:
        /* <DEDUP_REMOVED lines=8> */
.L_x_3406:
        /* <DEDUP_REMOVED lines=8> */
.L_x_3407:
        /* <DEDUP_REMOVED lines=9> */
.L_x_3408:
[----:B------:R-:W-:Y:S01]  /*34850*/  IMAD.MOV.U32 R16, RZ, RZ, R14 ;  /* 0x000000ffff107224 */ /* 0x000fe200078e000e */
[----:B------:R-:W-:Y:S06]  /*34860*/  BRA `(.L_x_3409) ;  /* 0xffffffc800047947 */ /* 0x000fec000383ffff */
.L_x_3287:
[----:B------:R-:W-:Y:S01]  /*34870*/  BSSY B0, `(.L_x_3410) ;  /* 0x0000008000007945 */ /* 0x000fe20003800000 */
[----:B0----5:R-:W-:Y:S02]  /*34880*/  IMAD.MOV.U32 R13, RZ, RZ, R3 ;  /* 0x000000ffff0d7224 */ /* 0x021fe400078e0003 */
[----:B------:R-:W-:Y:S02]  /*34890*/  IMAD.MOV.U32 R12, RZ, RZ, 0x1 ;  /* 0x00000001ff0c7424 */ /* 0x000fe400078e00ff */
[----:B------:R-:W-:Y:S02]  /*348a0*/  IMAD.MOV.U32 R11, RZ, RZ, RZ ;  /* 0x000000ffff0b7224 */ /* 0x000fe400078e00ff */
[----:B------:R-:W-:-:S07]  /*348b0*/  IMAD.MOV.U32 R15, RZ, RZ, -0x1 ;  /* 0xffffffffff0f7424 */ /* 0x000fce00078e00ff */
[----:B-12---:R-:W-:Y:S05]  /*348c0*/  WARPSYNC.COLLECTIVE R15, `(.L_x_3411) ;  /* 0x000000000f087348 */ /* 0x006fea0003c00000 */
[----:B------:R0:W3:Y:S02]  /*348d0*/  SHFL.UP P6, R14, R13, R12, R11 ;  /* 0x0400000c0d0e7389 */ /* 0x0000e400000c000b */
[----:B0123--:R-:W-:Y:S01]  /*348e0*/  ENDCOLLECTIVE ;  /* 0x000000000000791b */ /* 0x00ffe20003800000 */
.L_x_3411:
[----:B------:R-:W-:Y:S05]  /*348f0*/  BSYNC B0 ;  /* 0x0000000000007941 */ /* 0x000fea0003800000 */
.L_x_3410:
        /* <DEDUP_REMOVED lines=12> */
.L_x_3412:
        /* <DEDUP_REMOVED lines=8> */
.L_x_3413:
        /* <DEDUP_REMOVED lines=8> */
.L_x_3414:
        /* <DEDUP_REMOVED lines=8> */
.L_x_3415:
        /* <DEDUP_REMOVED lines=9> */
.L_x_3416:
[----:B------:R-:W-:Y:S01]  /*34bd0*/  IMAD.MOV.U32 R16, RZ, RZ, R14 ;  /* 0x000000ffff107224 */ /* 0x000fe200078e000e */
[----:B------:R-:W-:Y:S06]  /*34be0*/  BRA `(.L_x_3417) ;  /* 0xffffffc400c87947 */ /* 0x000fec000383ffff */
.L_x_3289:
[----:B------:R-:W-:Y:S01]  /*34bf0*/  BSSY B0, `(.L_x_3418) ;  /* 0x0000006000007945 */ /* 0x000fe20003800000 */
[----:B------:R-:W-:Y:S01]  /*34c00*/  PLOP3.LUT P6, PT, P6, PT, PT, 0x8, 0x0 ;  /* 0x000000000000781c */ /* 0x000fe200037ce170 */
[----:B------:R-:W-:-:S12]  /*34c10*/  IMAD.MOV.U32 R15, RZ, RZ, -0x1 ;  /* 0xffffffffff0f7424 */ /* 0x000fd800078e00ff */
[----:B012--5:R-:W-:Y:S05]  /*34c20*/  WARPSYNC.COLLECTIVE R15, `(.L_x_3419) ;  /* 0x000000000f087348 */ /* 0x027fea0003c00000 */
[----:B------:R-:W-:Y:S01]  /*34c30*/  VOTE.ANY R14, PT, P6 ;  /* 0x00000000000e7806 */ /* 0x000fe200030e0100 */
[----:B012--5:R-:W-:Y:S06]  /*34c40*/  ENDCOLLECTIVE ;  /* 0x000000000000791b */ /* 0x027fec0003800000 */
.L_x_3419:
[----:B------:R-:W-:Y:S05]  /*34c50*/  BSYNC B0 ;  /* 0x0000000000007941 */ /* 0x000fea0003800000 */
.L_x_3418:
        /* <DEDUP_REMOVED lines=9> */
.L_x_3420:
[----:B------:R-:W-:Y:S01]  /*34cf0*/  IMAD.MOV.U32 R17, RZ, RZ, R14 ;  /* 0x000000ffff117224 */ /* 0x000fe200078e000e */
[----:B------:R-:W-:Y:S06]  /*34d00*/  BRA `(.L_x_3421) ;  /* 0xffffffc400b87947 */ /* 0x000fec000383ffff */
.L_x_3291:
[----:B------:R-:W-:Y:S01]  /*34d10*/  BSSY B0, `(.L_x_3422) ;  /* 0x0000007000007945 */ /* 0x000fe20003800000 */
[----:B0-----:R-:W-:Y:S02]  /*34d20*/  IMAD.MOV.U32 R13, RZ, RZ, R2 ;  /* 0x000000ffff0d7224 */ /* 0x001fe400078e0002 */
[----:B------:R-:W-:Y:S02]  /*34d30*/  IMAD.MOV.U32 R11, RZ, RZ, 0x1f ;  /* 0x0000001fff0b7424 */ /* 0x000fe400078e00ff */
[----:B------:R-:W-:-:S07]  /*34d40*/  IMAD.MOV.U32 R15, RZ, RZ, -0x1 ;  /* 0xffffffffff0f7424 */ /* 0x000fce00078e00ff */
[----:B-12345:R-:W-:Y:S05]  /*34d50*/  WARPSYNC.COLLECTIVE R15, `(.L_x_3423) ;  /* 0x000000000f087348 */ /* 0x03efea0003c00000 */
[----:B------:R0:W0:Y:S02]  /*34d60*/  SHFL.IDX P6, R14, R13, R12, R11 ;  /* 0x0000000c0d0e7389 */ /* 0x00002400000c000b */
[----:B012345:R-:W-:Y:S01]  /*34d70*/  ENDCOLLECTIVE ;  /* 0x000000000000791b */ /* 0x03ffe20003800000 */
.L_x_3423:
[----:B------:R-:W-:Y:S05]  /*34d80*/  BSYNC B0 ;  /* 0x0000000000007941 */ /* 0x000fea0003800000 */
.L_x_3422:
[----:B------:R-:W-:Y:S01]  /*34d90*/  IMAD.MOV.U32 R2, RZ, RZ, R14 ;  /* 0x000000ffff027224 */ /* 0x000fe200078e000e */
[----:B------:R-:W-:Y:S06]  /*34da0*/  BRA `(.L_x_3424) ;  /* 0xffffffc400ac7947 */ /* 0x000fec000383ffff */
.L_x_3295:
[----:B0-----:R0:W2:Y:S02]  /*34db0*/  SYNCS.PHASECHK.TRANS64.TRYWAIT P0, [R0+URZ+0x38820], R3 ;  /* 0x03882003000075a7 */ /* 0x0010a4000800017f */
[----:B--2---:R-:W-:Y:S05]  /*34dc0*/  @!P0 NANOSLEEP.SYNCS 0x989680 ;  /* 0x009896800000895d */ /* 0x004fea0003900000 */
[----:B------:R-:W2:Y:S02]  /*34dd0*/  @!P0 SYNCS.PHASECHK.TRANS64 P0, [R0+URZ+0x38820], R3 ;  /* 0x03882003000085a7 */ /* 0x000ea4000800007f */
[----:B--2---:R-:W-:Y:S05]  /*34de0*/  @!P0 BRA `(.L_x_3295) ;  /* 0xfffffffc00f08947 */ /* 0x004fea000383ffff */
[----:B------:R-:W-:Y:S05]  /*34df0*/  BRA `(.L_x_3425) ;  /* 0xffffffcc00347947 */ /* 0x000fea000383ffff */
.L_x_3296:
[----:B------:R-:W2:Y:S01]  /*34e00*/  S2R R2, SR_TID.X ;  /* 0x0000000000027919 */ /* 0x000ea20000002100 */
[----:B------:R-:W-:Y:S01]  /*34e10*/  BSSY B0, `(.L_x_3426) ;  /* 0x000000a000007945 */ /* 0x000fe20003800000 */
[----:B------:R-:W-:Y:S02]  /*34e20*/  IMAD.MOV.U32 R12, RZ, RZ, RZ ;  /* 0x000000ffff0c7224 */ /* 0x000fe400078e00ff */
[----:B------:R-:W-:Y:S02]  /*34e30*/  IMAD.MOV.U32 R11, RZ, RZ, 0x1f ;  /* 0x0000001fff0b7424 */ /* 0x000fe400078e00ff */
[----:B------:R-:W-:Y:S01]  /*34e40*/  IMAD.MOV.U32 R15, RZ, RZ, -0x1 ;  /* 0xffffffffff0f7424 */ /* 0x000fe200078e00ff */
[----:B--2---:R-:W-:-:S04]  /*34e50*/  SHF.R.U32.HI R2, RZ, 0x5, R2 ;  /* 0x00000005ff027819 */ /* 0x004fc80000011602 */
[----:B------:R-:W-:-:S05]  /*34e60*/  LOP3.LUT R2, R2, 0x3, RZ, 0xc0, !PT ;  /* 0x0000000302027812 */ /* 0x000fca00078ec0ff */
[----:B------:R-:W-:-:S07]  /*34e70*/  IMAD.MOV.U32 R13, RZ, RZ, R2 ;  /* 0x000000ffff0d7224 */ /* 0x000fce00078e0002 */
[----:B01---5:R-:W-:Y:S05]  /*34e80*/  WARPSYNC.COLLECTIVE R15, `(.L_x_3427) ;  /* 0x000000000f087348 */ /* 0x023fea0003c00000 */
[----:B------:R2:W3:Y:S02]  /*34e90*/  SHFL.IDX P6, R14, R13, R12, R11 ;  /* 0x0000000c0d0e7389 */ /* 0x0004e400000c000b */
[----:B0123-5:R-:W-:Y:S01]  /*34ea0*/  ENDCOLLECTIVE ;  /* 0x000000000000791b */ /* 0x02ffe20003800000 */
.L_x_3427:
[----:B------:R-:W-:Y:S05]  /*34eb0*/  BSYNC B0 ;  /* 0x0000000000007941 */ /* 0x000fea0003800000 */
.L_x_3426:
[----:B------:R-:W-:Y:S05]  /*34ec0*/  BRA `(.L_x_3428) ;  /* 0xffffffcc001c7947 */ /* 0x000fea000383ffff */
.L_x_3297:
[----:B------:R-:W-:Y:S01]  /*34ed0*/  BSSY B0, `(.L_x_3429) ;  /* 0x0000006000007945 */ /* 0x000fe20003800000 */
[----:B------:R-:W-:-:S07]  /*34ee0*/  IMAD.MOV.U32 R15, RZ, RZ, -0x1 ;  /* 0xffffffffff0f7424 */ /* 0x000fce00078e00ff */
[----:B012--5:R-:W-:Y:S05]  /*34ef0*/  WARPSYNC.COLLECTIVE R15, `(.L_x_3430) ;  /* 0x000000000f0c7348 */ /* 0x027fea0003c00000 */
[----:B------:R-:W-:Y:S02]  /*34f00*/  ELECT P6, UR62, PT ;  /* 0x00000000003e782f */ /* 0x000fe400038c0000 */
[----:B------:R-:W-:Y:S01]  /*34f10*/  MOV R14, UR62 ;  /* 0x0000003e000e7c02 */ /* 0x000fe20008000f00 */
[----:B012--5:R-:W-:Y:S10]  /*34f20*/  ENDCOLLECTIVE ;  /* 0x000000000000791b */ /* 0x027ff40003800000 */
.L_x_3430:
[----:B------:R-:W-:Y:S05]  /*34f30*/  BSYNC B0 ;  /* 0x0000000000007941 */ /* 0x000fea0003800000 */
.L_x_3429:
[----:B------:R-:W-:Y:S05]  /*34f40*/  BRA `(.L_x_3431) ;  /* 0xffffffcc00107947 */ /* 0x000fea000383ffff */
.L_x_3299:
[----:B0-----:R0:W2:Y:S02]  /*34f50*/  SYNCS.PHASECHK.TRANS64.TRYWAIT P0, [R6+URZ], R5 ;  /* 0x00000005060075a7 */ /* 0x0010a4000800017f */
[----:B--2---:R-:W-:Y:S05]  /*34f60*/  @!P0 NANOSLEEP.SYNCS 0x989680 ;  /* 0x009896800000895d */ /* 0x004fea0003900000 */
[----:B------:R-:W2:Y:S02]  /*34f70*/  @!P0 SYNCS.PHASECHK.TRANS64 P0, [R6+URZ], R5 ;  /* 0x00000005060085a7 */ /* 0x000ea4000800007f */
[----:B--2---:R-:W-:Y:S05]  /*34f80*/  @!P0 BRA `(.L_x_3299) ;  /* 0xfffffffc00f08947 */ /* 0x004fea000383ffff */
[----:B------:R-:W-:Y:S05]  /*34f90*/  BRA `(.L_x_3432) ;  /* 0xffffffcc00547947 */ /* 0x000fea000383ffff */
.L_x_3300:
[----:B--2---:R2:W3:Y:S02]  /*34fa0*/  SYNCS.PHASECHK.TRANS64.TRYWAIT P0, [R7+URZ], R2 ;  /* 0x00000002070075a7 */ /* 0x0044e4000800017f */
[----:B---3--:R-:W-:Y:S05]  /*34fb0*/  @!P0 NANOSLEEP.SYNCS 0x989680 ;  /* 0x009896800000895d */ /* 0x008fea0003900000 */
[----:B------:R-:W3:Y:S02]  /*34fc0*/  @!P0 SYNCS.PHASECHK.TRANS64 P0, [R7+URZ], R2 ;  /* 0x00000002070085a7 */ /* 0x000ee4000800007f */
[----:B---3--:R-:W-:Y:S05]  /*34fd0*/  @!P0 BRA `(.L_x_3300) ;  /* 0xfffffffc00f08947 */ /* 0x008fea000383ffff */
[----:B------:R-:W-:Y:S05]  /*34fe0*/  BRA `(.L_x_3433) ;  /* 0xffffffcc00487947 */ /* 0x000fea000383ffff */
.L_x_3302:
[----:B---3--:R3:W4:Y:S02]  /*34ff0*/  SYNCS.PHASECHK.TRANS64.TRYWAIT P0, [R4+URZ], R5 ;  /* 0x00000005040075a7 */ /* 0x008724000800017f */
[----:B----4-:R-:W-:Y:S05]  /*35000*/  @!P0 NANOSLEEP.SYNCS 0x989680 ;  /* 0x009896800000895d */ /* 0x010fea0003900000 */
[----:B------:R-:W4:Y:S02]  /*35010*/  @!P0 SYNCS.PHASECHK.TRANS64 P0, [R4+URZ], R5 ;  /* 0x00000005040085a7 */ /* 0x000f24000800007f */
[----:B----4-:R-:W-:Y:S05]  /*35020*/  @!P0 BRA `(.L_x_3302) ;  /* 0xfffffffc00f08947 */ /* 0x010fea000383ffff */
[----:B------:R-:W-:Y:S05]  /*35030*/  BRA `(.L_x_3434) ;  /* 0xffffffcc00507947 */ /* 0x000fea000383ffff */
.L_x_3435:
        /* <DEDUP_REMOVED lines=12> */
.L_x_15297:


//--------------------- .text._ZN7cutlass13device_kernelIN5flash11enable_sm90INS1_16FlashAttnFwdSm90INS1_25CollectiveMainloopFwdSm90ILi2EN4cute5tupleIJNS5_1CILi1EEES8_S8_EEENS6_IJNS7_ILi128EEENS7_ILi112EEENS7_ILi192EEEEEELi192ENS_10bfloat16_tEfNS_4arch4Sm90ELb0ELb0ELb1ELb0ELb0ELb0ELb0ELb1ELb1ELb1ELb0ELb0EEENS1_21CollectiveEpilogueFwdINS6_IJSA_SC_SB_EEES9_SE_SG_Li256ELb0ELb1ELb0ELb0EEENS1_29StaticPersistentTileSchedulerILb0EEEEEEEEEvNT_6ParamsE --------------------------
	.section	.text._ZN7cutlass13device_kernelIN5flash11enable_sm90INS1_16FlashAttnFwdSm90INS1_25CollectiveMainloopFwdSm90ILi2EN4cute5tupleIJNS5_1CILi1EEES8_S8_EEENS6_IJNS7_ILi128EEENS7_ILi112EEENS7_ILi192EEEEEELi192ENS_10bfloat16_tEfNS_4arch4Sm90ELb0ELb0ELb1ELb0ELb0ELb0ELb0ELb1ELb1ELb1ELb0ELb0EEENS1_21CollectiveEpilogueFwdINS6_IJSA_SC_SB_EEES9_SE_SG_Li256ELb0ELb1ELb0ELb0EEENS1_29StaticPersistentTileSchedulerILb0EEEEEEEEEvNT_6ParamsE,"ax",@progbits
	.align	128
.text._ZN7cutlass13device_kernelIN5flash11enable_sm90INS1_16FlashAttnFwdSm90INS1_25CollectiveMainloopFwdSm90ILi2EN4cute5tupleIJNS5_1CILi1EEES8_S8_EEENS6_IJNS7_ILi128EEENS7_ILi112EEENS7_ILi192EEEEEELi192ENS_10bfloat16_tEfNS_4arch4Sm90ELb0ELb0ELb1ELb0ELb0ELb0ELb0ELb1ELb1ELb1ELb0ELb0EEENS1_21CollectiveEpilogueFwdINS6_IJSA_SC_SB_EEES9_SE_SG_Li256ELb0ELb1ELb0ELb0EEENS1_29StaticPersistentTileSchedulerILb0EEEEEEEEEvNT_6ParamsE:
        .type           _ZN7cutlass13device_kernelIN5flash11enable_sm90INS1_16FlashAttnFwdSm90INS1_25CollectiveMainloopFwdSm90ILi2EN4cute5tupleIJNS5_1CILi1EEES8_S8_EEENS6_IJNS7_ILi128EEENS7_ILi112EEENS7_ILi192EEEEEELi192ENS_10bfloat16_tEfNS_4arch4Sm90ELb0ELb0ELb1ELb0ELb0ELb0ELb0ELb1ELb1ELb1ELb0ELb0EEENS1_21CollectiveEpilogueFwdINS6_IJSA_SC_SB_EEES9_SE_SG_Li256ELb0ELb1ELb0ELb0EEENS1_29StaticPersistentTileSchedulerILb0EEEEEEEEEvNT_6ParamsE,@function
        .size           _ZN7cutlass13device_kernelIN5flash11enable_sm90INS1_16FlashAttnFwdSm90INS1_25CollectiveMainloopFwdSm90ILi2EN4cute5tupleIJNS5_1CILi1EEES8_S8_EEENS6_IJNS7_ILi128EEENS7_ILi112EEENS7_ILi192EEEEEELi192ENS_10bfloat16_tEfNS_4arch4Sm90ELb0ELb0ELb1ELb0ELb0ELb0ELb0ELb1ELb1ELb1ELb0ELb0EEENS1_21CollectiveEpilogueFwdINS6_IJSA_SC_SB_EEES9_SE_SG_Li256ELb0ELb1ELb0ELb0EEENS1_29StaticPersistentTileSchedulerILb0EEEEEEEEEvNT_6ParamsE,(.L_x_15298 - _ZN7cutlass13device_kernelIN5flash11enable_sm90INS1_16FlashAttnFwdSm90INS1_25CollectiveMainloopFwdSm90ILi2EN4cute5tupleIJNS5_1CILi1EEES8_S8_EEENS6_IJNS7_ILi128EEENS7_ILi112EEENS7_ILi192EEEEEELi192ENS_10bfloat16_tEfNS_4arch4Sm90ELb0ELb0ELb1ELb0ELb0ELb0ELb0ELb1ELb1ELb1ELb0ELb0EEENS1_21CollectiveEpilogueFwdINS6_IJSA_SC_SB_EEES9_SE_SG_Li256ELb0ELb1ELb0ELb0EEENS1_29StaticPersistentTileSchedulerILb0EEEEEEEEEvNT_6ParamsE)
        .other          _ZN7cutlass13device_kernelIN5flash11enable_sm90INS1_16FlashAttnFwdSm90INS1_25CollectiveMainloopFwdSm90ILi2EN4cute5tupleIJNS5_1CILi1EEES8_S8_EEENS6_IJNS7_ILi128EEENS7_ILi112EEENS7_ILi192EEEEEELi192ENS_10bfloat16_tEfNS_4arch4Sm90ELb0ELb0ELb1ELb0ELb0ELb0ELb0ELb1ELb1ELb1ELb0ELb0EEENS1_21CollectiveEpilogueFwdINS6_IJSA_SC_SB_EEES9_SE_SG_Li256ELb0ELb1ELb0ELb0EEENS1_29StaticPersistentTileSchedulerILb0EEEEEEEEEvNT_6ParamsE,@"STO_CUDA_ENTRY STV_DEFAULT"
_ZN7cutlass13device_kernelIN5flash11enable_sm90INS1_16FlashAttnFwdSm90INS1_25CollectiveMainloopFwdSm90ILi2EN4cute5tupleIJNS5_1CILi1EEES8_S8_EEENS6_IJNS7_ILi128EEENS7_ILi112EEENS7_ILi192EEEEEELi192ENS_10bfloat16_tEfNS_4arch4Sm90ELb0ELb0ELb1ELb0ELb0ELb0ELb0ELb1ELb1ELb1ELb0ELb0EEENS1_21CollectiveEpilogueFwdINS6_IJSA_SC_SB_EEES9_SE_SG_Li256ELb0ELb1ELb0ELb0EEENS1_29StaticPersistentTileSchedulerILb0EEEEEEEEEvNT_6ParamsE:
        /* <DEDUP_REMOVED lines=17> */
.L_x_3437:
[----:B------:R-:W-:Y:S05]  /*0110*/  BSYNC B0 ;  /* 0x0000000000007941 */ /* 0x000fea0003800000 */
.L_x_3436:
        /* <DEDUP_REMOVED lines=40> */
.L_x_3438:
        /* <DEDUP_REMOVED lines=22> */
.L_x_3439:
        /* <DEDUP_REMOVED lines=18> */
.L_x_3440:
        /* <DEDUP_REMOVED lines=22> */
.L_x_3441:
        /* <DEDUP_REMOVED lines=22> */
.L_x_3442:
[----:B0-----:R-:W-:Y:S01]  /*08e0*/  ISETP.NE.AND P0, PT, R3, RZ, PT ;  /* 0x000000ff0300720c */ /* 0x001fe20003f05270 */
[----:B------:R-:W-:Y:S01]  /*08f0*/  IMAD.MOV.U32 R3, RZ, RZ, 0x1 ;  /* 0x00000001ff037424 */ /* 0x000fe200078e00ff */
[----:B------:R-:W-:Y:S01]  /*0900*/  NOP ;  /* 0x0000000000007918 */ /* 0x000fe20000000000 */
[----:B------:R-:W-:-:S03]  /*0910*/  ULDC.64 UR60, c[0x0][0x208] ;  /* 0x00008200003c7ab9 */ /* 0x000fc60000000a00 */
[----:B------:R-:W-:-:S05]  /*0920*/  SEL R3, R3, 0x2, !P0 ;  /* 0x0000000203037807 */ /* 0x000fca0004000000 */
[----:B------:R0:W-:Y:S01]  /*0930*/  STL [R1+0x34], R3 ;  /* 0x0000340301007387 */ /* 0x0001e20000100800 */
[----:B-123--:R-:W-:Y:S06]  /*0940*/  BAR.SYNC.DEFER_BLOCKING 0x0 ;  /* 0x0000000000007b1d */ /* 0x00efec0000010000 */
[----:B------:R-:W-:Y:S05]  /*0950*/  @!P0 BRA `(.L_x_3443) ;  /* 0x000000c000348947 */ /* 0x000fea0003800000 */
.L_x_3444:
        /* <DEDUP_REMOVED lines=9> */
[----:B------:R-:W2:Y:S01]  /*09f0*/  LDL.LU R10, [R1+0x34] ;  /* 0x00003400010a7983 */ /* 0x000ea20000300800 */
[----:B------:R-:W-:Y:S01]  /*0a00*/  VIADD R0, R0, 0xffffff80 ;  /* 0xffffff8000007836 */ /* 0x000fe20000000000 */
[----:B------:R-:W-:Y:S01]  /*0a10*/  UMOV UR39, URZ ;  /* 0x0000003f00277c82 */ /* 0x000fe20008000000 */
[----:B------:R-:W-:Y:S01]  /*0a20*/  IMAD.MOV.U32 R214, RZ, RZ, -0x2 ;  /* 0xfffffffeffd67424 */ /* 0x000fe200078e00ff */
[----:B------:R-:W-:Y:S01]  /*0a30*/  UMOV UR36, URZ ;  /* 0x0000003f00247c82 */ /* 0x000fe20008000000 */
[----:B------:R-:W-:Y:S01]  /*0a40*/  IMAD.U32 R23, RZ, RZ, UR4 ;  /* 0x00000004ff177e24 */ /* 0x000fe2000f8e00ff */
[----:B0-----:R-:W-:Y:S01]  /*0a50*/  SHF.R.S32.HI R3, RZ, 0x1f, R0 ;  /* 0x0000001fff037819 */ /* 0x001fe20000011400 */
[----:B------:R-:W-:-:S03]  /*0a60*/  IMAD.MOV.U32 R204, RZ, RZ, RZ ;  /* 0x000000ffffcc7224 */ /* 0x000fc600078e00ff */
[CC--:B------:R-:W-:Y:S02]  /*0a70*/  LEA.HI R5, R3.reuse, R0.reuse, RZ, 0x7 ;  /* 0x0000000003057211 */ /* 0x0c0fe400078f38ff */
[-C--:B------:R-:W-:Y:S02]  /*0a80*/  LEA.HI R2, R3, R0.reuse, RZ, 0x5 ;  /* 0x0000000003027211 */ /* 0x080fe400078f28ff */
[----:B------:R-:W-:Y:S02]  /*0a90*/  LOP3.LUT R7, R5, 0xffffff80, RZ, 0xc0, !PT ;  /* 0xffffff8005077812 */ /* 0x000fe400078ec0ff */
[CC--:B------:R-:W-:Y:S01]  /*0aa0*/  LEA.HI R8, R3.reuse, R0.reuse, RZ, 0x2 ;  /* 0x0000000003087211 */ /* 0x0c0fe200078f10ff */
[----:B------:R-:W-:Y:S01]  /*0ab0*/  IMAD.SHL.U32 R6, R2, 0x20, RZ ;  /* 0x0000002002067824 */ /* 0x000fe200078e00ff */
[----:B------:R-:W-:Y:S01]  /*0ac0*/  LEA.HI R4, R3, R0, RZ, 0x4 ;  /* 0x0000000003047211 */ /* 0x000fe200078f20ff */
[----:B------:R-:W-:Y:S01]  /*0ad0*/  IMAD.IADD R206, R0, 0x1, -R7 ;  /* 0x0000000100ce7824 */ /* 0x000fe200078e0a07 */
[----:B------:R-:W-:-:S02]  /*0ae0*/  LOP3.LUT R13, R8, 0xfffffffc, RZ, 0xc0, !PT ;  /* 0xfffffffc080d7812 */ /* 0x000fc400078ec0ff */
[----:B------:R-:W-:Y:S02]  /*0af0*/  LEA.HI R205, R3, R0, RZ, 0x3 ;  /* 0x0000000003cd7211 */ /* 0x000fe400078f18ff */
[----:B------:R-:W-:Y:S02]  /*0b00*/  SHF.R.S32.HI R7, RZ, 0x1f, R206 ;  /* 0x0000001fff077819 */ /* 0x000fe400000114ce */
[----:B------:R-:W-:Y:S02]  /*0b10*/  SHF.R.S32.HI R210, RZ, 0x7, R5 ;  /* 0x00000007ffd27819 */ /* 0x000fe40000011405 */
[----:B------:R-:W-:Y:S02]  /*0b20*/  LEA.HI R2, R7, R206, RZ, 0x2 ;  /* 0x000000ce07027211 */ /* 0x000fe400078f10ff */
[----:B------:R-:W-:Y:S02]  /*0b30*/  LOP3.LUT R3, R4, 0x3fffff0, RZ, 0xc0, !PT ;  /* 0x03fffff004037812 */ /* 0x000fe400078ec0ff */
[----:B------:R-:W-:-:S02]  /*0b40*/  SHF.R.S32.HI R8, RZ, 0x2, R2 ;  /* 0x00000002ff087819 */ /* 0x000fc40000011402 */
[----:B------:R-:W-:Y:S01]  /*0b50*/  SHF.R.S32.HI R11, RZ, 0x1f, R2 ;  /* 0x0000001fff0b7819 */ /* 0x000fe20000011402 */
[C---:B------:R-:W-:Y:S01]  /*0b60*/  IMAD.IADD R3, R0.reuse, 0x1, -R3 ;  /* 0x0000000100037824 */ /* 0x040fe200078e0a03 */
[----:B------:R-:W-:Y:S02]  /*0b70*/  LOP3.LUT R15, R205, 0xfffffff8, RZ, 0xc0, !PT ;  /* 0xfffffff8cd0f7812 */ /* 0x000fe400078ec0ff */
[----:B------:R-:W-:Y:S02]  /*0b80*/  LEA.HI R11, R11, R8, RZ, 0x3 ;  /* 0x000000080b0b7211 */ /* 0x000fe400078f18ff */
[----:B------:R-:W-:Y:S01]  /*0b90*/  SHF.R.S32.HI R9, RZ, 0x4, R4 ;  /* 0x00000004ff097819 */ /* 0x000fe20000011404 */
[C---:B------:R-:W-:Y:S01]  /*0ba0*/  IMAD.IADD R22, R0.reuse, 0x1, -R15 ;  /* 0x0000000100167824 */ /* 0x040fe200078e0a0f */
[----:B------:R-:W-:Y:S02]  /*0bb0*/  IADD3 R13, R0, -R13, RZ ;  /* 0x8000000d000d7210 */ /* 0x000fe40007ffe0ff */
[----:B------:R-:W-:Y:S01]  /*0bc0*/  LOP3.LUT R11, R11, 0xfffffff8, RZ, 0xc0, !PT ;  /* 0xfffffff80b0b7812 */ /* 0x000fe200078ec0ff */
[----:B------:R-:W-:Y:S01]  /*0bd0*/  IMAD.SHL.U32 R17, R22, 0x8, RZ ;  /* 0x0000000816117824 */ /* 0x000fe200078e00ff */
[----:B------:R-:W-:-:S02]  /*0be0*/  LEA.HI R5, R5, R210, RZ, 0x1 ;  /* 0x000000d205057211 */ /* 0x000fc400078f08ff */
[----:B------:R-:W-:Y:S01]  /*0bf0*/  LEA.HI R7, R7, R206, RZ, 0x5 ;  /* 0x000000ce07077211 */ /* 0x000fe200078f28ff */
[----:B------:R-:W-:Y:S01]  /*0c00*/  IMAD.IADD R8, R8, 0x1, -R11 ;  /* 0x0000000108087824 */ /* 0x000fe200078e0a0b */
[----:B------:R-:W-:Y:S01]  /*0c10*/  LOP3.LUT R6, R6, 0xfffffc00, RZ, 0xc0, !PT ;  /* 0xfffffc0006067812 */ /* 0x000fe200078ec0ff */
[----:B------:R-:W-:Y:S01]  /*0c20*/  VIADD R18, R17, 0x80 ;  /* 0x0000008011127836 */ /* 0x000fe20000000000 */
[----:B------:R-:W-:Y:S02]  /*0c30*/  LEA.HI R4, R4, R9, RZ, 0x1 ;  /* 0x0000000904047211 */ /* 0x000fe400078f08ff */
[----:B------:R-:W-:Y:S01]  /*0c40*/  LEA.HI R0, R13, R13, RZ, 0x1 ;  /* 0x0000000d0d007211 */ /* 0x000fe200078f08ff */
[----:B------:R-:W-:Y:S01]  /*0c50*/  IMAD R213, R3, 0x40, R6 ;  /* 0x0000004003d57824 */ /* 0x000fe200078e0206 */
[----:B------:R-:W-:Y:S02]  /*0c60*/  LOP3.LUT R5, R5, 0x3fffffe, RZ, 0xc0, !PT ;  /* 0x03fffffe05057812 */ /* 0x000fe400078ec0ff */
[----:B------:R-:W-:-:S02]  /*0c70*/  SHF.R.S32.HI R7, RZ, 0x5, R7 ;  /* 0x00000005ff077819 */ /* 0x000fc40000011407 */
[----:B------:R-:W-:Y:S01]  /*0c80*/  LOP3.LUT R4, R4, 0x1ffffffe, RZ, 0xc0, !PT ;  /* 0x1ffffffe04047812 */ /* 0x000fe200078ec0ff */
[----:B------:R-:W-:Y:S01]  /*0c90*/  IMAD.IADD R5, R210, 0x1, -R5 ;  /* 0x00000001d2057824 */ /* 0x000fe200078e0a05 */
[----:B------:R-:W-:Y:S01]  /*0ca0*/  LOP3.LUT R3, R2, 0x7ffffffc, RZ, 0xc0, !PT ;  /* 0x7ffffffc02037812 */ /* 0x000fe200078ec0ff */
[----:B------:R-:W-:Y:S01]  /*0cb0*/  IMAD R8, R7, 0x10, R8 ;  /* 0x0000001007087824 */ /* 0x000fe200078e0208 */
[----:B------:R-:W-:Y:S01]  /*0cc0*/  LOP3.LUT R0, R0, 0x1ffffffe, RZ, 0xc0, !PT ;  /* 0x1ffffffe00007812 */ /* 0x000fe200078ec0ff */
[----:B------:R-:W-:Y:S01]  /*0cd0*/  IMAD.IADD R4, R9, 0x1, -R4 ;  /* 0x0000000109047824 */ /* 0x000fe200078e0a04 */
[----:B------:R-:W-:Y:S01]  /*0ce0*/  IADD3 R19, R17, 0x40, RZ ;  /* 0x0000004011137810 */ /* 0x000fe20007ffe0ff */
[----:B------:R-:W-:Y:S01]  /*0cf0*/  IMAD.IADD R3, R206, 0x1, -R3 ;  /* 0x00000001ce037824 */ /* 0x000fe200078e0a03 */
[----:B------:R-:W-:Y:S01]  /*0d00*/  SHF.R.S32.HI R205, RZ, 0x3, R205 ;  /* 0x00000003ffcd7819 */ /* 0x000fe200000114cd */
[----:B------:R-:W-:Y:S01]  /*0d10*/  IMAD.IADD R0, R13, 0x1, -R0 ;  /* 0x000000010d007824 */ /* 0x000fe200078e0a00 */
[----:B------:R-:W-:Y:S01]  /*0d20*/  LEA R213, R4, R213, 0x3 ;  /* 0x000000d504d57211 */ /* 0x000fe200078e18ff */
[----:B------:R-:W-:Y:S01]  /*0d30*/  IMAD R211, R5, 0x40, R8 ;  /* 0x0000004005d37824 */ /* 0x000fe200078e0208 */
[----:B------:R-:W-:Y:S01]  /*0d40*/  SHF.R.S32.HI R216, RZ, 0x1f, R19 ;  /* 0x0000001fffd87819 */ /* 0x000fe20000011413 */
[----:B------:R-:W-:Y:S01]  /*0d50*/  IMAD R214, R3, R214, 0x70 ;  /* 0x0000007003d67424 */ /* 0x000fe200078e02d6 */
[----:B------:R-:W-:Y:S01]  /*0d60*/  SHF.R.S32.HI R215, RZ, 0x1f, R18 ;  /* 0x0000001fffd77819 */ /* 0x000fe20000011412 */
[----:B------:R-:W-:Y:S01]  /*0d70*/  IMAD R212, R0, 0x8, R211 ;  /* 0x0000000800d47824 */ /* 0x000fe200078e02d3 */
[----:B--2---:R-:W-:-:S07]  /*0d80*/  LOP3.LUT R16, R10, 0x1, RZ, 0xfc, !PT ;  /* 0x000000010a107812 */ /* 0x004fce00078efcff */
.L_x_3473:
[----:B0-----:R-:W0:Y:S01]  /*0d90*/  SHFL.IDX PT, R0, R210, RZ, 0x1f ;  /* 0x00001fffd2007589 */ /* 0x001e2200000e0000 */
[----:B-1----:R-:W1:Y:S01]  /*0da0*/  S2UR UR4, SR_CgaCtaId ;  /* 0x00000000000479c3 */ /* 0x002e620000008800 */
[----:B------:R-:W-:Y:S01]  /*0db0*/  ULDC UR5, c[0x0][0xc38] ;  /* 0x00030e0000057ab9 */ /* 0x000fe20000000800 */
[----:B------:R-:W-:Y:S01]  /*0dc0*/  R2UR UR13, R23 ;  /* 0x00000000170d72ca */ /* 0x000fe200000e0000 */
[----:B------:R-:W-:Y:S01]  /*0dd0*/  UISETP.NE.AND UP1, UPT, UR5, 0x1, UPT ;  /* 0x000000010500788c */ /* 0x000fe2000bf25270 */
[----:B------:R-:W-:Y:S01]  /*0de0*/  IMAD.MOV.U32 R2, RZ, RZ, RZ ;  /* 0x000000ffff027224 */ /* 0x000fe200078e00ff */
[----:B------:R-:W-:Y:S01]  /*0df0*/  ULDC.64 UR8, c[0x0][0x418] ;  /* 0x0001060000087ab9 */ /* 0x000fe20000000a00 */
[----:B------:R-:W-:Y:S01]  /*0e00*/  UMOV UR37, 0x400 ;  /* 0x0000040000257882 */ /* 0x000fe20000000000 */
[----:B------:R-:W-:Y:S01]  /*0e10*/  UISETP.NE.U32.AND UP0, UPT, UR8, URZ, UPT ;  /* 0x0000003f0800728c */ /* 0x000fe2000bf05070 */
[----:B------:R-:W2:Y:S01]  /*0e20*/  LDC R81, c[0x0][0x2f0] ;  /* 0x0000bc00ff517b82 */ /* 0x000ea20000000800 */
[----:B------:R-:W-:Y:S01]  /*0e30*/  ULDC UR5, c[0x0][0xc44] ;  /* 0x0003110000057ab9 */ /* 0x000fe20000000800 */
[----:B------:R-:W-:Y:S01]  /*0e40*/  ULDC UR6, c[0x0][0x424] ;  /* 0x0001090000067ab9 */ /* 0x000fe20000000800 */
[----:B------:R-:W-:-:S02]  /*0e50*/  UISETP.NE.AND.EX UP0, UPT, UR9, URZ, UPT, UP0 ;  /* 0x0000003f0900728c */ /* 0x000fc4000bf05300 */
[----:B------:R-:W-:Y:S02]  /*0e60*/  UISETP.NE.AND UP2, UPT, UR5, 0x1, UPT ;  /* 0x000000010500788c */ /* 0x000fe4000bf45270 */
[----:B------:R-:W-:Y:S01]  /*0e70*/  USEL UR6, UR6, 0x1, UP0 ;  /* 0x0000000106067887 */ /* 0x000fe20008000000 */
[----:B------:R-:W-:Y:S01]  /*0e80*/  @UP1 ULDC UR12, c[0x0][0xc40] ;  /* 0x00031000000c1ab9 */ /* 0x000fe20000000800 */
[----:B------:R-:W-:Y:S01]  /*0e90*/  UMOV UR14, UR13 ;  /* 0x0000000d000e7c82 */ /* 0x000fe20008000000 */
[----:B0-----:R-:W-:Y:S01]  /*0ea0*/  R2UR UR7, R0 ;  /* 0x00000000000772ca */ /* 0x001fe200000e0000 */
[----:B-1----:R-:W-:-:S05]  /*0eb0*/  ULEA UR37, UR4, UR37, 0x18 ;  /* 0x0000002504257291 */ /* 0x002fca000f8ec03f */
[----:B------:R-:W-:Y:S01]  /*0ec0*/  @UP2 ULDC.64 UR10, c[0x0][0xc48] ;  /* 0x00031200000a2ab9 */ /* 0x000fe20000000a00 */
[----:B------:R-:W-:Y:S01]  /*0ed0*/  @UP1 ULDC UR4, c[0x0][0xc3c] ;  /* 0x00030f0000041ab9 */ /* 0x000fe20000000800 */
[----:B------:R-:W-:Y:S02]  /*0ee0*/  UIADD3 UR9, UR37, 0x15400, URZ ;  /* 0x0001540025097890 */ /* 0x000fe4000fffe03f */
[----:B------:R-:W-:Y:S02]  /*0ef0*/  UIMAD.WIDE.U32 UR4, UR13, UR4, URZ ;  /* 0x000000040d0472a5 */ /* 0x000fe4000f8e003f */
[----:B------:R-:W-:Y:S01]  /*0f00*/  ULOP3.LUT UP0, URZ, UR9, 0x9f, URZ, 0xc0, !UPT ;  /* 0x0000009f093f7892 */ /* 0x000fe2000f80c03f */
[----:B--2---:R-:W-:Y:S01]  /*0f10*/  IMAD R81, R81, UR6, RZ ;  /* 0x0000000651517c24 */ /* 0x004fe2000f8e02ff */
[----:B------:R-:W-:Y:S02]  /*0f20*/  @UP1 USHF.R.U32.HI UR14, URZ, UR12, UR5 ;  /* 0x0000000c3f0e1299 */ /* 0x000fe40008011605 */
[----:B------:R-:W-:Y:S01]  /*0f30*/  ULEA.HI UR8, UR7, UR7, URZ, 0x1 ;  /* 0x0000000707087291 */ /* 0x000fe2000f8f083f */
[----:B------:R-:W-:Y:S01]  /*0f40*/  VIADD R3, R81, 0x6f ;  /* 0x0000006f51037836 */ /* 0x000fe20000000000 */
[----:B------:R-:W-:Y:S01]  /*0f50*/  PLOP3.LUT P0, PT, PT, PT, UP0, 0x80, 0x0 ;  /* 0x000000000000781c */ /* 0x000fe20003f0f008 */
[----:B------:R-:W-:-:S02]  /*0f60*/  UIMAD.WIDE.U32 UR4, UR14, UR10, URZ ;  /* 0x0000000a0e0472a5 */ /* 0x000fc4000f8e003f */
[----:B------:R-:W-:Y:S01]  /*0f70*/  IMAD.U32 R209, RZ, RZ, UR14 ;  /* 0x0000000effd17e24 */ /* 0x000fe2000f8e00ff */
[----:B------:R-:W-:Y:S01]  /*0f80*/  ULOP3.LUT UR8, UR8, 0x1e, URZ, 0xc0, !UPT ;  /* 0x0000001e08087892 */ /* 0x000fe2000f8ec03f */
[----:B------:R-:W-:Y:S01]  /*0f90*/  IMAD.HI R2, R3, -0x6db6db6d, R2 ;  /* 0x9249249303027827 */ /* 0x000fe200078e0202 */
[----:B------:R-:W-:Y:S01]  /*0fa0*/  UMOV UR6, UR14 ;  /* 0x0000000e00067c82 */ /* 0x000fe20008000000 */
[----:B------:R-:W-:Y:S02]  /*0fb0*/  @UP2 USHF.R.U32.HI UR6, URZ, UR11, UR5 ;  /* 0x0000000b3f062299 */ /* 0x000fe40008011605 */
[----:B------:R-:W-:Y:S01]  /*0fc0*/  UIADD3 UR8, UR7, -UR8, URZ ;  /* 0x8000000807087290 */ /* 0x000fe2000fffe03f */
[----:B------:R-:W-:Y:S01]  /*0fd0*/  SHF.R.U32.HI R3, RZ, 0x1f, R2 ;  /* 0x0000001fff037819 */ /* 0x000fe20000011602 */
[----:B------:R-:W-:Y:S02]  /*0fe0*/  UMOV UR4, UR13 ;  /* 0x0000000d00047c82 */ /* 0x000fe40008000000 */
[----:B------:R-:W-:Y:S01]  /*0ff0*/  ULEA UR8, UR8, UR9, 0xd ;  /* 0x0000000908087291 */ /* 0x000fe2000f8e683f */
[----:B------:R-:W-:Y:S01]  /*1000*/  MOV R208, UR6 ;  /* 0x0000000600d07c02 */ /* 0x000fe20008000f00 */
[----:B------:R-:W-:Y:S01]  /*1010*/  IMAD.U32 R207, RZ, RZ, UR4 ;  /* 0x00000004ffcf7e24 */ /* 0x000fe2000f8e00ff */
[----:B------:R-:W-:Y:S01]  /*1020*/  LEA.HI.SX32 R120, R2, R3, 0x1a ;  /* 0x0000000302787211 */ /* 0x000fe200078fd2ff */
[----:B------:R-:W-:-:S04]  /*1030*/  USHF.R.U32.HI UR8, URZ, 0x4, UR8 ;  /* 0x000000043f087899 */ /* 0x000fc80008011608 */
[----:B------:R-:W-:Y:S01]  /*1040*/  ULOP3.LUT UR38, UR8, 0x3fff, URZ, 0xc0, !UPT ;  /* 0x00003fff08267892 */ /* 0x000fe2000f8ec03f */
[----:B---3-5:R-:W-:Y:S11]  /*1050*/  @!P0 BRA `(.L_x_3445) ;  /* 0x0000000000408947 */ /* 0x028ff60003800000 */
        /* <DEDUP_REMOVED lines=8> */
[----:B------:R-:W-:Y:S01]  /*10e0*/  MOV R11, UR7 ;  /* 0x00000007000b7c02 */ /* 0x000fe20008000f00 */
[----:B------:R-:W-:Y:S02]  /*10f0*/  IMAD.U32 R6, RZ, RZ, UR4 ;  /* 0x00000004ff067e24 */ /* 0x000fe4000f8e00ff */
[----:B------:R-:W-:-:S02]  /*1100*/  IMAD.U32 R7, RZ, RZ, UR5 ;  /* 0x00000005ff077e24 */ /* 0x000fc4000f8e00ff */
[----:B------:R-:W-:Y:S02]  /*1110*/  IMAD.MOV.U32 R8, RZ, RZ, 0x70 ;  /* 0x00000070ff087424 */ /* 0x000fe400078e00ff */
[----:B------:R-:W-:Y:S02]  /*1120*/  IMAD.MOV.U32 R12, RZ, RZ, 0x1 ;  /* 0x00000001ff0c7424 */ /* 0x000fe400078e00ff */
[----:B0-----:R-:W-:-:S07]  /*1130*/  IMAD.MOV.U32 R13, RZ, RZ, RZ ;  /* 0x000000ffff0d7224 */ /* 0x001fce00078e00ff */
[----:B------:R-:W-:-:S07]  /*1140*/  LEPC R20, `(.L_x_3445) ;  /* 0x000000001014794e */ /* 0x000fce0000000000 */
[----:B-1----:R-:W-:Y:S05]  /*1150*/  CALL.ABS.NOINC R2 ;  /* 0x0000000002007343 */ /* 0x002fea0003c00000 */
.L_x_3445:
[----:B------:R-:W-:Y:S02]  /*1160*/  LOP3.LUT R0, R204, 0x1, RZ, 0xc0, !PT ;  /* 0x00000001cc007812 */ /* 0x000fe400078ec0ff */
[----:B------:R-:W-:Y:S02]  /*1170*/  ISETP.NE.AND P0, PT, R16, 0x3, PT ;  /* 0x000000031000780c */ /* 0x000fe40003f05270 */
[----:B------:R-:W-:-:S04]  /*1180*/  SHF.L.U32 R0, R0, 0x1f, RZ ;  /* 0x0000001f00007819 */ /* 0x000fc800000006ff */
[----:B------:R-:W0:Y:S02]  /*1190*/  SYNCS.PHASECHK.TRANS64.TRYWAIT P1, [UR37+0x36800], R0 ;  /* 0x03680000ff0075a7 */ /* 0x000e240008020165 */
[----:B0-----:R-:W-:Y:S05]  /*11a0*/  @!P1 BRA `(.L_x_3446) ;  /* 0x000000fc00cc9947 */ /* 0x001fea0003800000 */
.L_x_3567:
[----:B------:R-:W-:Y:S05]  /*11b0*/  @!P0 BRA `(.L_x_3447) ;  /* 0x0000000000048947 */ /* 0x000fea0003800000 */
[----:B------:R-:W-:Y:S01]  /*11c0*/  BPT.TRAP 0x1 ;  /* 0x000000040000795c */ /* 0x000fe20000300000 */
.L_x_3447:
[----:B0-----:R-:W-:Y:S02]  /*11d0*/  IMAD.U32 R0, RZ, RZ, UR36 ;  /* 0x00000024ff007e24 */ /* 0x001fe4000f8e00ff */
[----:B------:R-:W-:-:S03]  /*11e0*/  IMAD.U32 R3, RZ, RZ, UR39 ;  /* 0x00000027ff037e24 */ /* 0x000fc6000f8e00ff */
[----:B------:R-:W-:Y:S02]  /*11f0*/  LEA R0, R0, UR37, 0x3 ;  /* 0x0000002500007c11 */ /* 0x000fe4000f8e18ff */
[----:B------:R-:W-:-:S04]  /*1200*/  SHF.L.U32 R3, R3, 0x1f, RZ ;  /* 0x0000001f03037819 */ /* 0x000fc800000006ff */
[----:B------:R0:W1:Y:S01]  /*1210*/  SYNCS.PHASECHK.TRANS64.TRYWAIT P2, [R0+URZ+0x36830], R3 ;  /* 0x03683003000075a7 */ /* 0x000062000804017f */
[----:B------:R-:W-:Y:S05]  /*1220*/  @!P0 BRA `(.L_x_3448) ;  /* 0x0000000000048947 */ /* 0x000fea0003800000 */
[----:B------:R-:W-:Y:S01]  /*1230*/  BPT.TRAP 0x1 ;  /* 0x000000040000795c */ /* 0x000fe20000300000 */
.L_x_3448:
[----:B------:R-:W2:Y:S01]  /*1240*/  S2R R2, SR_TID.X ;  /* 0x0000000000027919 */ /* 0x000ea20000002100 */
[----:B------:R-:W-:Y:S01]  /*1250*/  IMAD.MOV.U32 R119, RZ, RZ, RZ ;  /* 0x000000ffff777224 */ /* 0x000fe200078e00ff */
[----:B--2---:R-:W-:-:S04]  /*1260*/  LOP3.LUT R2, R2, 0x7f, RZ, 0xc0, !PT ;  /* 0x0000007f02027812 */ /* 0x004fc800078ec0ff */
[----:B------:R-:W-:Y:S01]  /*1270*/  ISETP.NE.AND P1, PT, R2, RZ, PT ;  /* 0x000000ff0200720c */ /* 0x000fe20003f25270 */
[----:B-1----:R-:W-:-:S12]  /*1280*/  @P2 BRA `(.L_x_3449) ;  /* 0x0000000000082947 */ /* 0x002fd80003800000 */
[----:B------:R-:W1:Y:S02]  /*1290*/  SYNCS.PHASECHK.TRANS64.TRYWAIT P2, [R0+URZ+0x36830], R3 ;  /* 0x03683003000075a7 */ /* 0x000e64000804017f */
[----:B-1----:R-:W-:Y:S05]  /*12a0*/  @!P2 BRA `(.L_x_3450) ;  /* 0x000000fc00a4a947 */ /* 0x002fea0003800000 */
.L_x_3449:
[----:B------:R-:W-:Y:S05]  /*12b0*/  WARPSYNC.ALL ;  /* 0x0000000000007948 */ /* 0x000fea0003800000 */
[----:B------:R-:W-:Y:S01]  /*12c0*/  UIADD3 UR37, UR37, 0x21400, URZ ;  /* 0x0002140025257890 */ /* 0x000fe2000fffe03f */
[----:B------:R-:W-:Y:S01]  /*12d0*/  WARPGROUP.ARRIVE ;  /* 0x00000000000079c5 */ /* 0x000fe20000000000 */
[----:B------:R-:W-:Y:S01]  /*12e0*/  ULOP3.LUT UR5, UR38, 0x10000, URZ, 0xfc, !UPT ;  /* 0x0001000026057892 */ /* 0x000fe2000f8efc3f */
[----:B------:R-:W-:Y:S01]  /*12f0*/  MOV R7, UR39 ;  /* 0x0000002700077c02 */ /* 0x000fe20008000f00 */
[----:B------:R-:W-:Y:S01]  /*1300*/  USHF.R.U32.HI UR37, URZ, 0x4, UR37 ;  /* 0x000000043f257899 */ /* 0x000fe20008011625 */
[----:B------:R-:W-:Y:S01]  /*1310*/  MOV R8, UR36 ;  /* 0x0000002400087c02 */ /* 0x000fe20008000f00 */
[----:B------:R-:W-:Y:S01]  /*1320*/  UMOV UR57, 0x40000040 ;  /* 0x4000004000397882 */ /* 0x000fe20000000000 */
[----:B------:R-:W-:Y:S01]  /*1330*/  UMOV UR59, 0x40000040 ;  /* 0x40000040003b7882 */ /* 0x000fe20000000000 */
[----:B------:R-:W-:Y:S01]  /*1340*/  ULOP3.LUT UR37, UR37, 0x3fff, URZ, 0xc0, !UPT ;  /* 0x00003fff25257892 */ /* 0x000fe2000f8ec03f */
[----:B------:R-:W-:Y:S01]  /*1350*/  MOV R5, UR57 ;  /* 0x0000003900057c02 */ /* 0x000fe20008000f00 */
[----:B------:R-:W-:Y:S01]  /*1360*/  UMOV UR56, UR5 ;  /* 0x0000000500387c82 */ /* 0x000fe20008000000 */
[----:B------:R-:W-:Y:S01]  /*1370*/  UMOV UR9, UR57 ;  /* 0x0000003900097c82 */ /* 0x000fe20008000000 */
[----:B------:R-:W-:Y:S01]  /*1380*/  ULOP3.LUT UR4, UR37, 0x10000, URZ, 0xfc, !UPT ;  /* 0x0001000025047892 */ /* 0x000fe2000f8efc3f */
[----:B------:R-:W-:Y:S01]  /*1390*/  MOV R6, UR56 ;  /* 0x0000003800067c02 */ /* 0x000fe20008000f00 */
[----:B------:R-:W-:Y:S01]  /*13a0*/  UMOV UR8, UR56 ;  /* 0x0000003800087c82 */ /* 0x000fe20008000000 */
[----:B------:R-:W-:Y:S01]  /*13b0*/  UMOV UR11, 0x40000040 ;  /* 0x40000040000b7882 */ /* 0x000fe20000000000 */
[----:B------:R-:W-:Y:S01]  /*13c0*/  UMOV UR12, UR56 ;  /* 0x00000038000c7c82 */ /* 0x000fe20008000000 */
[----:B------:R-:W-:Y:S01]  /*13d0*/  UMOV UR13, UR57 ;  /* 0x00000039000d7c82 */ /* 0x000fe20008000000 */
[----:B------:R-:W-:Y:S01]  /*13e0*/  MOV R4, UR4 ;  /* 0x0000000400047c02 */ /* 0x000fe20008000f00 */
[----:B------:R-:W-:Y:S01]  /*13f0*/  UIMAD UR4, UR36, 0xa80, UR4 ;  /* 0x00000a80240478a4 */ /* 0x000fe2000f8e0204 */
[----:B------:R-:W-:Y:S01]  /*1400*/  IMAD.IADD R9, R214, 0x1, R81 ;  /* 0x00000001d6097824 */ /* 0x000fe200078e0251 */
[----:B------:R-:W-:Y:S01]  /*1410*/  UMOV UR15, 0x40000040 ;  /* 0x40000040000f7882 */ /* 0x000fe20000000000 */
[----:B------:R-:W-:Y:S01]  /*1420*/  UMOV UR16, UR56 ;  /* 0x0000003800107c82 */ /* 0x000fe20008000000 */
[----:B------:R-:W-:Y:S01]  /*1430*/  UIADD3 UR10, UR4, 0x80, URZ ;  /* 0x00000080040a7890 */ /* 0x000fe2000fffe03f */
[----:B------:R-:W-:Y:S01]  /*1440*/  P2R R83, PR, RZ, 0x1 ;  /* 0x00000001ff537803 */ /* 0x000fe20000000000 */
[----:B------:R-:W-:Y:S01]  /*1450*/  UIADD3 UR14, UR4, 0x100, URZ ;  /* 0x00000100040e7890 */ /* 0x000fe2000fffe03f */
[----:B01----:R-:W-:Y:S01]  /*1460*/  @!P1 VIADD R0, R0, 0x36840 ;  /* 0x0003684000009836 */ /* 0x003fe20000000000 */
[----:B------:R-:W-:Y:S01]  /*1470*/  UMOV UR58, UR4 ;  /* 0x00000004003a7c82 */ /* 0x000fe20008000000 */
[----:B------:R-:W-:Y:S01]  /*1480*/  UIADD3 UR18, UR4, 0x180, URZ ;  /* 0x0000018004127890 */ /* 0x000fe2000fffe03f */
[----:B------:R-:W-:Y:S01]  /*1490*/  HGMMA.64x16x16.F32.BF16 R72, gdesc[UR56], RZ, !UPT, gsb0 ;  /* 0x00200000384879f0 */ /* 0x000fe2000c0018ff */
[----:B------:R-:W-:Y:S01]  /*14a0*/  UMOV UR17, UR57 ;  /* 0x0000003900117c82 */ /* 0x000fe20008000000 */
[----:B------:R-:W-:Y:S01]  /*14b0*/  UMOV UR19, 0x40000040 ;  /* 0x4000004000137882 */ /* 0x000fe20000000000 */
[----:B------:R-:W-:Y:S01]  /*14c0*/  UIADD3 UR22, UR4, 0x200, URZ ;  /* 0x0000020004167890 */ /* 0x000fe2000fffe03f */
[----:B------:R-:W-:Y:S01]  /*14d0*/  @!P1 PRMT R0, RZ, 0x654, R0 ;  /* 0x00000654ff009816 */ /* 0x000fe20000000000 */
[----:B------:R-:W-:Y:S01]  /*14e0*/  UMOV UR20, UR56 ;  /* 0x0000003800147c82 */ /* 0x000fe20008000000 */
[----:B------:R-:W-:Y:S01]  /*14f0*/  UMOV UR21, UR57 ;  /* 0x0000003900157c82 */ /* 0x000fe20008000000 */
[----:B------:R-:W-:Y:S01]  /*1500*/  UMOV UR23, 0x40000040 ;  /* 0x4000004000177882 */ /* 0x000fe20000000000 */
[----:B------:R-:W-:Y:S01]  /*1510*/  UIADD3 UR26, UR4, 0x280, URZ ;  /* 0x00000280041a7890 */ /* 0x000fe2000fffe03f */
[--C-:B------:R-:W-:Y:S01]  /*1520*/  IMAD.MOV.U32 R118, RZ, RZ, R119.reuse ;  /* 0x000000ffff767224 */ /* 0x100fe200078e0077 */
[----:B------:R-:W-:Y:S01]  /*1530*/  UMOV UR24, UR56 ;  /* 0x0000003800187c82 */ /* 0x000fe20008000000 */
[----:B------:R-:W-:Y:S01]  /*1540*/  UMOV UR25, UR57 ;  /* 0x0000003900197c82 */ /* 0x000fe20008000000 */
[----:B------:R-:W-:Y:S01]  /*1550*/  UMOV UR27, 0x40000040 ;  /* 0x40000040001b7882 */ /* 0x000fe20000000000 */
[----:B------:R-:W-:Y:S01]  /*1560*/  UIADD3 UR58, UR4, 0x300, URZ ;  /* 0x00000300043a7890 */ /* 0x000fe2000fffe03f */
[-C--:B------:R-:W-:Y:S01]  /*1570*/  MOV R117, R119.reuse ;  /* 0x0000007700757202 */ /* 0x080fe20000000f00 */
[----:B------:R-:W-:Y:S01]  /*1580*/  UMOV UR59, 0x40000040 ;  /* 0x40000040003b7882 */ /* 0x000fe20000000000 */
        /* <DEDUP_REMOVED lines=23> */
[-C--:B------:R-:W-:Y:S01]  /*1700*/  MOV R103, R119.reuse ;  /* 0x0000007700677202 */ /* 0x080fe20000000f00 */
[--C-:B------:R-:W-:Y:S01]  /*1710*/  IMAD.MOV.U32 R101, RZ, RZ, R119.reuse ;  /* 0x000000ffff657224 */ /* 0x100fe200078e0077 */
[----:B------:R-:W-:Y:S01]  /*1720*/  MOV R89, R119 ;  /* 0x0000007700597202 */ /* 0x000fe20000000f00 */
[--C-:B------:R-:W-:Y:S01]  /*1730*/  IMAD.MOV.U32 R99, RZ, RZ, R119.reuse ;  /* 0x000000ffff637224 */ /* 0x100fe200078e0077 */
[----:B------:R-:W-:Y:S01]  /*1740*/  UMOV UR38, UR7 ;  /* 0x0000000700267c82 */ /* 0x000fe20008000000 */
[----:B------:R-:W-:Y:S01]  /*1750*/  UIADD3 UR7, UR4, 0x782, URZ ;  /* 0x0000078204077890 */ /* 0x000fe2000fffe03f */
[----:B------:R-:W-:-:S02]  /*1760*/  IMAD.MOV.U32 R97, RZ, RZ, R119 ;  /* 0x000000ffff617224 */ /* 0x000fc400078e0077 */
[--C-:B------:R-:W-:Y:S02]  /*1770*/  IMAD.MOV.U32 R95, RZ, RZ, R119.reuse ;  /* 0x000000ffff5f7224 */ /* 0x100fe400078e0077 */
[--C-:B------:R-:W-:Y:S02]  /*1780*/  IMAD.MOV.U32 R93, RZ, RZ, R119.reuse ;  /* 0x000000ffff5d7224 */ /* 0x100fe400078e0077 */
[--C-:B------:R-:W-:Y:S01]  /*1790*/  IMAD.MOV.U32 R91, RZ, RZ, R119.reuse ;  /* 0x000000ffff5b7224 */ /* 0x100fe200078e0077 */
[----:B------:R-:W-:Y:S02]  /*17a0*/  WARPGROUP.DEPBAR.LE gsb0, 0x0 ;  /* 0x00008000000079c5 */ /* 0x000fe40000010000 */
[----:B------:R-:W-:Y:S01]  /*17b0*/  WARPGROUP.ARRIVE ;  /* 0x00000000000079c5 */ /* 0x000fe20000000000 */
[--C-:B------:R-:W-:Y:S02]  /*17c0*/  IMAD.MOV.U32 R87, RZ, RZ, R119.reuse ;  /* 0x000000ffff577224 */ /* 0x100fe400078e0077 */
[----:B------:R-:W-:-:S03]  /*17d0*/  IMAD.MOV.U32 R85, RZ, RZ, R119 ;  /* 0x000000ffff557224 */ /* 0x000fc600078e0077 */
[----:B------:R-:W-:Y:S01]  /*17e0*/  HGMMA.64x16x16.F32.BF16 R64, gdesc[UR8], RZ, !UPT, gsb0 ;  /* 0x00200000084079f0 */ /* 0x000fe2000c0018ff */
[----:B------:R-:W-:Y:S01]  /*17f0*/  UIADD3 UR10, UR4, 0x2, URZ ;  /* 0x00000002040a7890 */ /* 0x000fe2000fffe03f */
[----:B------:R-:W-:Y:S01]  /*1800*/  UMOV UR8, UR6 ;  /* 0x0000000600087c82 */ /* 0x000fe20008000000 */
[----:B------:R-:W-:Y:S01]  /*1810*/  UMOV UR9, 0x40000040 ;  /* 0x4000004000097882 */ /* 0x000fe20000000000 */
[----:B------:R-:W-:Y:S01]  /*1820*/  UMOV UR11, 0x40000040 ;  /* 0x40000040000b7882 */ /* 0x000fe20000000000 */
[----:B------:R-:W-:Y:S01]  /*1830*/  UIADD3 UR6, UR5, 0x4, URZ ;  /* 0x0000000405067890 */ /* 0x000fe2000fffe03f */
        /* <DEDUP_REMOVED lines=356> */
[----:B------:R-:W-:-:S07]  /*2e80*/  UIADD3 UR7, UR4, 0x804, URZ ;  /* 0x0000080404077890 */ /* 0x000fce000fffe03f */
[----:B------:R-:W-:Y:S01]  /*2e90*/  UMOV UR58, UR7 ;  /* 0x00000007003a7c82 */ /* 0x000fe20008000000 */
        /* <DEDUP_REMOVED lines=46> */
[----:B------:R-:W-:Y:S01]  /*3180*/  ULDC UR10, c[0x0][0x9d8] ;  /* 0x00027600000a7ab9 */ /* 0x000fe20000000800 */
        /* <DEDUP_REMOVED lines=20> */
[----:B------:R-:W-:Y:S01]  /*32d0*/  UMOV UR57, UR49 ;  /* 0x0000003100397c82 */ /* 0x000fe20008000000 */
[----:B------:R-:W-:-:S02]  /*32e0*/  UMOV UR36, UR48 ;  /* 0x0000003000247c82 */ /* 0x000fc40008000000 */
        /* <DEDUP_REMOVED lines=66> */
[----:B------:R-:W-:Y:S01]  /*3710*/  UMOV UR55, 0x40000040 ;  /* 0x4000004000377882 */ /* 0x000fe20000000000 */
[----:B------:R-:W-:Y:S01]  /*3720*/  FMUL.FTZ R75, R75, UR10 ;  /* 0x0000000a4b4b7c20 */ /* 0x000fe20008410000 */
[----:B------:R-:W-:Y:S01]  /*3730*/  FMUL.FTZ R78, R78, UR10 ;  /* 0x0000000a4e4e7c20 */ /* 0x000fe20008410000 */
[----:B------:R-:W-:-:S04]  /*3740*/  FMUL.FTZ R79, R79, UR10 ;  /* 0x0000000a4f4f7c20 */ /* 0x000fc80008410000 */
[----:B------:R-:W1:Y:S08]  /*3750*/  MUFU.TANH R73, R73 ;  /* 0x0000004900497308 */ /* 0x000e700000002400 */
[----:B------:R-:W2:Y:S08]  /*3760*/  MUFU.TANH R76, R76 ;  /* 0x0000004c004c7308 */ /* 0x000eb00000002400 */
[----:B------:R-:W-:Y:S08]  /*3770*/  MUFU.TANH R77, R77 ;  /* 0x0000004d004d7308 */ /* 0x000ff00000002400 */
[----:B------:R-:W3:Y:S08]  /*3780*/  MUFU.TANH R2, R74 ;  /* 0x0000004a00027308 */ /* 0x000ef00000002400 */
[----:B------:R4:W-:Y:S08]  /*3790*/  MUFU.TANH R3, R75 ;  /* 0x0000004b00037308 */ /* 0x0009f00000002400 */
[----:B------:R-:W-:Y:S01]  /*37a0*/  MUFU.TANH R6, R78 ;  /* 0x0000004e00067308 */ /* 0x000fe20000002400 */
[----:B----4-:R-:W-:Y:S01]  /*37b0*/  MOV R75, R119 ;  /* 0x00000077004b7202 */ /* 0x010fe20000000f00 */
[----:B------:R-:W-:-:S02]  /*37c0*/  WARPGROUP.DEPBAR.LE gsb0, 0x0 ;  /* 0x00008000000079c5 */ /* 0x000fc40000010000 */
[----:B------:R-:W-:Y:S01]  /*37d0*/  WARPGROUP.ARRIVE ;  /* 0x00000000000079c5 */ /* 0x000fe20000000000 */
[----:B------:R-:W-:Y:S01]  /*37e0*/  FMUL.FTZ R66, R66, UR10 ;  /* 0x0000000a42427c20 */ /* 0x000fe20008410000 */
[----:B------:R-:W-:Y:S01]  /*37f0*/  FMUL.FTZ R64, R64, UR10 ;  /* 0x0000000a40407c20 */ /* 0x000fe20008410000 */
[----:B------:R-:W-:Y:S01]  /*3800*/  FMUL.FTZ R65, R65, UR10 ;  /* 0x0000000a41417c20 */ /* 0x000fe20008410000 */
[----:B------:R-:W-:Y:S01]  /*3810*/  FMUL.FTZ R68, R68, UR10 ;  /* 0x0000000a44447c20 */ /* 0x000fe20008410000 */
[----:B------:R4:W-:Y:S01]  /*3820*/  MUFU.TANH R12, R66 ;  /* 0x00000042000c7308 */ /* 0x0009e20000002400 */
[----:B------:R-:W-:Y:S01]  /*3830*/  HGMMA.64x16x16.F32.BF16 R56, gdesc[UR52], R56, gsb0 ;  /* 0x00200000343879f0 */ /* 0x000fe20008001838 */
[----:B------:R-:W-:Y:S01]  /*3840*/  UIADD3 UR54, UR4, 0x886, URZ ;  /* 0x0000088604367890 */ /* 0x000fe2000fffe03f */
[----:B------:R-:W-:Y:S01]  /*3850*/  FMUL.FTZ R69, R69, UR10 ;  /* 0x0000000a45457c20 */ /* 0x000fe20008410000 */
[----:B------:R-:W-:Y:S01]  /*3860*/  UMOV UR55, 0x40000040 ;  /* 0x4000004000377882 */ /* 0x000fe20000000000 */
[----:B------:R-:W-:Y:S01]  /*3870*/  FMUL.FTZ R70, R70, UR10 ;  /* 0x0000000a46467c20 */ /* 0x000fe20008410000 */
[----:B------:R-:W-:Y:S01]  /*3880*/  FMUL.FTZ R67, R67, UR10 ;  /* 0x0000000a43437c20 */ /* 0x000fe20008410000 */
[----:B------:R-:W-:Y:S01]  /*3890*/  FMUL.FTZ R71, R71, UR10 ;  /* 0x0000000a47477c20 */ /* 0x000fe20008410000 */
[----:B------:R-:W5:Y:S01]  /*38a0*/  MUFU.TANH R64, R64 ;  /* 0x0000004000407308 */ /* 0x000f620000002400 */
[----:B----4-:R-:W-:-:S05]  /*38b0*/  IMAD R66, R120, -0x70, R9 ;  /* 0xffffff9078427824 */ /* 0x010fca00078e0209 */
[C---:B------:R-:W-:Y:S02]  /*38c0*/  ISETP.GT.AND P4, PT, R66.reuse, RZ, PT ;  /* 0x000000ff4200720c */ /* 0x040fe40003f84270 */
[C---:B------:R-:W-:Y:S01]  /*38d0*/  ISETP.GT.AND P2, PT, R66.reuse, 0x1, PT ;  /* 0x000000014200780c */ /* 0x040fe20003f44270 */
[----:B------:R-:W4:Y:S01]  /*38e0*/  MUFU.TANH R65, R65 ;  /* 0x0000004100417308 */ /* 0x000f220000002400 */
[----:B------:R-:W-:Y:S02]  /*38f0*/  ISETP.GT.AND P3, PT, R66, 0x8, PT ;  /* 0x000000084200780c */ /* 0x000fe40003f64270 */
[----:B0-----:R-:W-:Y:S02]  /*3900*/  FSEL R72, R72, -INF , P4 ;  /* 0xff80000048487808 */ /* 0x001fe40002000000 */
[----:B-1----:R-:W-:Y:S02]  /*3910*/  FSEL R73, R73, -INF , P2 ;  /* 0xff80000049497808 */ /* 0x002fe40001000000 */
[----:B------:R-:W-:Y:S01]  /*3920*/  ISETP.GT.AND P6, PT, R66, 0x9, PT ;  /* 0x000000094200780c */ /* 0x000fe20003fc4270 */
[----:B------:R-:W0:Y:S01]  /*3930*/  MUFU.TANH R68, R68 ;  /* 0x0000004400447308 */ /* 0x000e220000002400 */
[----:B--2---:R-:W-:-:S02]  /*3940*/  FSEL R76, R76, -INF , P3 ;  /* 0xff8000004c4c7808 */ /* 0x004fc40001800000 */
[----:B------:R-:W-:Y:S02]  /*3950*/  FMNMX.FTZ R13, R72, R73, !PT ;  /* 0x00000049480d7209 */ /* 0x000fe40007810000 */
[----:B------:R-:W-:Y:S02]  /*3960*/  ISETP.GT.AND P5, PT, R66, 0x10, PT ;  /* 0x000000104200780c */ /* 0x000fe40003fa4270 */
[----:B------:R-:W-:Y:S01]  /*3970*/  FMNMX.FTZ R13, R76, R13, !PT ;  /* 0x0000000d4c0d7209 */ /* 0x000fe20007810000 */
[----:B------:R1:W2:Y:S01]  /*3980*/  MUFU.TANH R10, R79 ;  /* 0x0000004f000a7308 */ /* 0x0002a20000002400 */
[----:B---3--:R-:W-:Y:S02]  /*3990*/  FSEL R2, R2, -INF , P4 ;  /* 0xff80000002027808 */ /* 0x008fe40002000000 */
[----:B------:R-:W-:Y:S02]  /*39a0*/  ISETP.GT.AND P4, PT, R66, 0x11, PT ;  /* 0x000000114200780c */ /* 0x000fe40003f84270 */
[----:B-----5:R-:W-:-:S02]  /*39b0*/  FSEL R64, R64, -INF , P5 ;  /* 0xff80000040407808 */ /* 0x020fc40002800000 */
[----:B------:R-:W-:Y:S01]  /*39c0*/  FSEL R3, R3, -INF , P2 ;  /* 0xff80000003037808 */ /* 0x000fe20001000000 */
[----:B------:R-:W3:Y:S01]  /*39d0*/  MUFU.TANH R69, R69 ;  /* 0x0000004500457308 */ /* 0x000ee20000002400 */
[----:B------:R-:W-:Y:S01]  /*39e0*/  ISETP.GT.AND P2, PT, R66, 0x18, PT ;  /* 0x000000184200780c */ /* 0x000fe20003f44270 */
[--C-:B-1----:R-:W-:Y:S01]  /*39f0*/  IMAD.MOV.U32 R79, RZ, RZ, R119.reuse ;  /* 0x000000ffff4f7224 */ /* 0x102fe200078e0077 */
[----:B----4-:R-:W-:Y:S01]  /*3a00*/  FSEL R74, R65, -INF , P4 ;  /* 0xff800000414a7808 */ /* 0x010fe20002000000 */
[----:B------:R-:W-:Y:S01]  /*3a10*/  IMAD.MOV.U32 R65, RZ, RZ, R119 ;  /* 0x000000ffff417224 */ /* 0x000fe200078e0077 */
[----:B------:R-:W-:Y:S02]  /*3a20*/  FSEL R6, R6, -INF , P3 ;  /* 0xff80000006067808 */ /* 0x000fe40001800000 */
[----:B------:R-:W-:Y:S01]  /*3a30*/  ISETP.GT.AND P3, PT, R66, 0x19, PT ;  /* 0x000000194200780c */ /* 0x000fe20003f64270 */
[----:B------:R1:W-:Y:S01]  /*3a40*/  MUFU.TANH R20, R70 ;  /* 0x0000004600147308 */ /* 0x0003e20000002400 */
[----:B0-----:R-:W-:-:S02]  /*3a50*/  FSEL R68, R68, -INF , P2 ;  /* 0xff80000044447808 */ /* 0x001fc40001000000 */
[----:B--2---:R-:W-:Y:S01]  /*3a60*/  FSEL R10, R10, -INF , P6 ;  /* 0xff8000000a0a7808 */ /* 0x004fe20003000000 */
[----:B------:R-:W-:Y:S02]  /*3a70*/  WARPGROUP.DEPBAR.LE gsb0, 0x0 ;  /* 0x00008000000079c5 */ /* 0x000fe40000010000 */
[----:B------:R-:W-:Y:S01]  /*3a80*/  WARPGROUP.ARRIVE ;  /* 0x00000000000079c5 */ /* 0x000fe20000000000 */
[----:B------:R-:W-:Y:S01]  /*3a90*/  FMUL.FTZ R56, R56, UR10 ;  /* 0x0000000a38387c20 */ /* 0x000fe20008410000 */
[----:B------:R-:W-:Y:S01]  /*3aa0*/  FMUL.FTZ R57, R57, UR10 ;  /* 0x0000000a39397c20 */ /* 0x000fe20008410000 */
[----:B-1----:R-:W-:Y:S01]  /*3ab0*/  FSEL R70, R77, -INF , P6 ;  /* 0xff8000004d467808 */ /* 0x002fe20003000000 */
[----:B------:R-:W-:Y:S01]  /*3ac0*/  FMUL.FTZ R60, R60, UR10 ;  /* 0x0000000a3c3c7c20 */ /* 0x000fe20008410000 */
[----:B------:R0:W-:Y:S01]  /*3ad0*/  MUFU.TANH R14, R67 ;  /* 0x00000043000e7308 */ /* 0x0001e20000002400 */
[----:B------:R-:W-:Y:S01]  /*3ae0*/  HGMMA.64x16x16.F32.BF16 R48, gdesc[UR52], R48, gsb0 ;  /* 0x00200000343079f0 */ /* 0x000fe20008001830 */
[----:B------:R-:W-:Y:S01]  /*3af0*/  UIADD3 UR54, UR4, 0x906, URZ ;  /* 0x0000090604367890 */ /* 0x000fe2000fffe03f */
[----:B------:R-:W-:Y:S01]  /*3b00*/  FMNMX.FTZ R13, R70, R13, !PT ;  /* 0x0000000d460d7209 */ /* 0x000fe20007810000 */
[----:B------:R-:W-:Y:S01]  /*3b10*/  UMOV UR55, 0x40000040 ;  /* 0x4000004000377882 */ /* 0x000fe20000000000 */
[----:B------:R-:W-:Y:S01]  /*3b20*/  FMUL.FTZ R62, R62, UR10 ;  /* 0x0000000a3e3e7c20 */ /* 0x000fe20008410000 */
[----:B------:R-:W-:Y:S01]  /*3b30*/  FMUL.FTZ R61, R61, UR10 ;  /* 0x0000000a3d3d7c20 */ /* 0x000fe20008410000 */
[----:B------:R-:W-:Y:S01]  /*3b40*/  FMNMX.FTZ R15, R64, R13, !PT ;  /* 0x0000000d400f7209 */ /* 0x000fe20007810000 */
[----:B------:R-:W1:Y:S01]  /*3b50*/  MUFU.TANH R56, R56 ;  /* 0x0000003800387308 */ /* 0x000e620000002400 */
[----:B------:R-:W-:Y:S01]  /*3b60*/  FMUL.FTZ R58, R58, UR10 ;  /* 0x0000000a3a3a7c20 */ /* 0x000fe20008410000 */
[----:B------:R-:W-:Y:S01]  /*3b70*/  FMUL.FTZ R59, R59, UR10 ;  /* 0x0000000a3b3b7c20 */ /* 0x000fe20008410000 */
[----:B------:R-:W-:Y:S01]  /*3b80*/  FMNMX.FTZ R15, R74, R15, !PT ;  /* 0x0000000f4a0f7209 */ /* 0x000fe20007810000 */
[----:B------:R-:W-:Y:S01]  /*3b90*/  FMUL.FTZ R63, R63, UR10 ;  /* 0x0000000a3f3f7c20 */ /* 0x000fe20008410000 */
[----:B------:R-:W-:Y:S01]  /*3ba0*/  ISETP.GT.AND P6, PT, R66, 0x20, PT ;  /* 0x000000204200780c */ /* 0x000fe20003fc4270 */
[--C-:B------:R-:W-:Y:S01]  /*3bb0*/  IMAD.MOV.U32 R77, RZ, RZ, R119.reuse ;  /* 0x000000ffff4d7224 */ /* 0x100fe200078e0077 */
[----:B---3--:R-:W-:Y:S01]  /*3bc0*/  FSEL R78, R69, -INF , P3 ;  /* 0xff800000454e7808 */ /* 0x008fe20001800000 */
[----:B------:R-:W2:Y:S01]  /*3bd0*/  MUFU.TANH R57, R57 ;  /* 0x0000003900397308 */ /* 0x000ea20000002400 */
[----:B------:R-:W-:Y:S01]  /*3be0*/  FMNMX.FTZ R15, R68, R15, !PT ;  /* 0x0000000f440f7209 */ /* 0x000fe20007810000 */
[--C-:B------:R-:W-:Y:S01]  /*3bf0*/  IMAD.MOV.U32 R69, RZ, RZ, R119.reuse ;  /* 0x000000ffff457224 */ /* 0x100fe200078e0077 */
[----:B------:R-:W-:Y:S01]  /*3c00*/  FSEL R12, R12, -INF , P5 ;  /* 0xff8000000c0c7808 */ /* 0x000fe20002800000 */
[----:B0-----:R-:W-:Y:S01]  /*3c10*/  IMAD.MOV.U32 R67, RZ, RZ, R119 ;  /* 0x000000ffff437224 */ /* 0x001fe200078e0077 */
[----:B------:R-:W-:-:S02]  /*3c20*/  ISETP.GT.AND P5, PT, R66, 0x21, PT ;  /* 0x000000214200780c */ /* 0x000fc40003fa4270 */
[----:B------:R-:W-:Y:S01]  /*3c30*/  FMNMX.FTZ R15, R78, R15, !PT ;  /* 0x0000000f4e0f7209 */ /* 0x000fe20007810000 */
[----:B------:R-:W0:Y:S01]  /*3c40*/  MUFU.TANH R60, R60 ;  /* 0x0000003c003c7308 */ /* 0x000e220000002400 */
[----:B-1----:R-:W-:Y:S02]  /*3c50*/  FSEL R80, R56, -INF , P6 ;  /* 0xff80000038507808 */ /* 0x002fe40003000000 */
[----:B------:R-:W-:Y:S02]  /*3c60*/  FSEL R14, R14, -INF , P4 ;  /* 0xff8000000e0e7808 */ /* 0x000fe40002000000 */
[----:B------:R-:W-:Y:S02]  /*3c70*/  ISETP.GT.AND P4, PT, R66, 0x28, PT ;  /* 0x000000284200780c */ /* 0x000fe40003f84270 */
[----:B------:R-:W-:Y:S01]  /*3c80*/  FMNMX.FTZ R21, R80, R15, !PT ;  /* 0x0000000f50157209 */ /* 0x000fe20007810000 */
[----:B------:R-:W1:Y:S01]  /*3c90*/  MUFU.TANH R71, R71 ;  /* 0x0000004700477308 */ /* 0x000e620000002400 */
[----:B--2---:R-:W-:Y:S01]  /*3ca0*/  FSEL R82, R57, -INF , P5 ;  /* 0xff80000039527808 */ /* 0x004fe20002800000 */
[----:B------:R-:W-:Y:S01]  /*3cb0*/  IMAD.MOV.U32 R57, RZ, RZ, R119 ;  /* 0x000000ffff397224 */ /* 0x000fe200078e0077 */
[----:B------:R-:W-:-:S02]  /*3cc0*/  FSEL R20, R20, -INF , P2 ;  /* 0xff80000014147808 */ /* 0x000fc40001000000 */
[----:B------:R-:W-:Y:S02]  /*3cd0*/  ISETP.GT.AND P2, PT, R66, 0x29, PT ;  /* 0x000000294200780c */ /* 0x000fe40003f44270 */
[----:B------:R-:W-:Y:S01]  /*3ce0*/  FMNMX.FTZ R21, R82, R21, !PT ;  /* 0x0000001552157209 */ /* 0x000fe20007810000 */
[----:B------:R-:W-:Y:S01]  /*3cf0*/  MUFU.TANH R62, R62 ;  /* 0x0000003e003e7308 */ /* 0x000fe20000002400 */
[----:B0-----:R-:W-:-:S04]  /*3d00*/  FSEL R60, R60, -INF , P4 ;  /* 0xff8000003c3c7808 */ /* 0x001fc80002000000 */
[----:B------:R-:W-:-:S03]  /*3d10*/  FMNMX.FTZ R21, R60, R21, !PT ;  /* 0x000000153c157209 */ /* 0x000fc60007810000 */
[----:B------:R-:W-:Y:S01]  /*3d20*/  MUFU.TANH R61, R61 ;  /* 0x0000003d003d7308 */ /* 0x000fe20000002400 */
[----:B------:R-:W-:Y:S02]  /*3d30*/  WARPGROUP.DEPBAR.LE gsb0, 0x0 ;  /* 0x00008000000079c5 */ /* 0x000fe40000010000 */
[----:B------:R-:W-:Y:S01]  /*3d40*/  WARPGROUP.ARRIVE ;  /* 0x00000000000079c5 */ /* 0x000fe20000000000 */
[----:B------:R-:W-:Y:S01]  /*3d50*/  FMUL.FTZ R48, R48, UR10 ;  /* 0x0000000a30307c20 */ /* 0x000fe20008410000 */
[----:B------:R-:W-:-:S03]  /*3d60*/  FMUL.FTZ R49, R49, UR10 ;  /* 0x0000000a31317c20 */ /* 0x000fc60008410000 */
[----:B------:R-:W-:Y:S01]  /*3d70*/  MUFU.TANH R58, R58 ;  /* 0x0000003a003a7308 */ /* 0x000fe20000002400 */
[----:B------:R-:W-:Y:S01]  /*3d80*/  FMUL.FTZ R52, R52, UR10 ;  /* 0x0000000a34347c20 */ /* 0x000fe20008410000 */
[----:B------:R-:W-:Y:S01]  /*3d90*/  FMUL.FTZ R51, R51, UR10 ;  /* 0x0000000a33337c20 */ /* 0x000fe20008410000 */
[----:B------:R-:W-:Y:S01]  /*3da0*/  HGMMA.64x16x16.F32.BF16 R40, gdesc[UR52], R40, gsb0 ;  /* 0x00200000342879f0 */ /* 0x000fe20008001828 */
[----:B------:R-:W-:Y:S01]  /*3db0*/  UIADD3 UR54, UR4, 0x986, URZ ;  /* 0x0000098604367890 */ /* 0x000fe2000fffe03f */
[----:B------:R-:W-:Y:S01]  /*3dc0*/  FMUL.FTZ R53, R53, UR10 ;  /* 0x0000000a35357c20 */ /* 0x000fe20008410000 */
[----:B------:R-:W-:Y:S01]  /*3dd0*/  UMOV UR55, 0x40000040 ;  /* 0x4000004000377882 */ /* 0x000fe20000000000 */
[----:B------:R-:W-:Y:S01]  /*3de0*/  UMOV UR4, UR52 ;  /* 0x0000003400047c82 */ /* 0x000fe20008000000 */
[----:B------:R-:W0:Y:S01]  /*3df0*/  MUFU.TANH R48, R48 ;  /* 0x0000003000307308 */ /* 0x000e220000002400 */
[----:B------:R-:W-:Y:S01]  /*3e00*/  FMUL.FTZ R50, R50, UR10 ;  /* 0x0000000a32327c20 */ /* 0x000fe20008410000 */
[----:B------:R-:W-:Y:S01]  /*3e10*/  FMUL.FTZ R54, R54, UR10 ;  /* 0x0000000a36367c20 */ /* 0x000fe20008410000 */
[----:B------:R-:W-:-:S05]  /*3e20*/  FMUL.FTZ R55, R55, UR10 ;  /* 0x0000000a37377c20 */ /* 0x000fca0008410000 */
[----:B------:R-:W2:Y:S08]  /*3e30*/  MUFU.TANH R59, R59 ;  /* 0x0000003b003b7308 */ /* 0x000eb00000002400 */
[----:B------:R-:W-:Y:S08]  /*3e40*/  MUFU.TANH R49, R49 ;  /* 0x0000003100317308 */ /* 0x000ff00000002400 */
[----:B------:R-:W3:Y:S08]  /*3e50*/  MUFU.TANH R52, R52 ;  /* 0x0000003400347308 */ /* 0x000ef00000002400 */
[----:B------:R-:W4:Y:S08]  /*3e60*/  MUFU.TANH R63, R63 ;  /* 0x0000003f003f7308 */ /* 0x000f300000002400 */
[----:B------:R-:W5:Y:S01]  /*3e70*/  MUFU.TANH R51, R51 ;  /* 0x0000003300337308 */ /* 0x000f620000002400 */
[----:B------:R-:W-:-:S02]  /*3e80*/  WARPGROUP.DEPBAR.LE gsb0, 0x0 ;  /* 0x00008000000079c5 */ /* 0x000fc40000010000 */
[----:B------:R-:W-:Y:S01]  /*3e90*/  WARPGROUP.ARRIVE ;  /* 0x00000000000079c5 */ /* 0x000fe20000000000 */
[----:B------:R-:W-:-:S04]  /*3ea0*/  FMUL.FTZ R40, R40, UR10 ;  /* 0x0000000a28287c20 */ /* 0x000fc80008410000 */
[----:B------:R-:W5:Y:S01]  /*3eb0*/  MUFU.TANH R53, R53 ;  /* 0x0000003500357308 */ /* 0x000f620000002400 */
[----:B------:R-:W-:Y:S01]  /*3ec0*/  FMUL.FTZ R41, R41, UR10 ;  /* 0x0000000a29297c20 */ /* 0x000fe20008410000 */
[----:B------:R-:W-:Y:S01]  /*3ed0*/  FMUL.FTZ R42, R42, UR10 ;  /* 0x0000000a2a2a7c20 */ /* 0x000fe20008410000 */
[----:B------:R-:W-:Y:S01]  /*3ee0*/  FMUL.FTZ R44, R44, UR10 ;  /* 0x0000000a2c2c7c20 */ /* 0x000fe20008410000 */
[----:B------:R-:W-:Y:S01]  /*3ef0*/  HGMMA.64x16x16.F32.BF16 R32, gdesc[UR52], R32, gsb0 ;  /* 0x00200000342079f0 */ /* 0x000fe20008001820 */
[----:B------:R-:W-:Y:S01]  /*3f00*/  FMUL.FTZ R45, R45, UR10 ;  /* 0x0000000a2d2d7c20 */ /* 0x000fe20008410000 */
[----:B------:R-:W-:Y:S01]  /*3f10*/  FMUL.FTZ R46, R46, UR10 ;  /* 0x0000000a2e2e7c20 */ /* 0x000fe20008410000 */
[----:B------:R-:W-:Y:S01]  /*3f20*/  FMUL.FTZ R43, R43, UR10 ;  /* 0x0000000a2b2b7c20 */ /* 0x000fe20008410000 */
[----:B------:R1:W-:Y:S01]  /*3f30*/  MUFU.TANH R5, R40 ;  /* 0x0000002800057308 */ /* 0x0003e20000002400 */
[----:B------:R-:W-:-:S07]  /*3f40*/  FMUL.FTZ R47, R47, UR10 ;  /* 0x0000000a2f2f7c20 */ /* 0x000fce0008410000 */
[----:B------:R-:W5:Y:S01]  /*3f50*/  MUFU.TANH R50, R50 ;  /* 0x0000003200327308 */ /* 0x000f620000002400 */
[----:B-1----:R-:W-:Y:S01]  /*3f60*/  FSEL R40, R71, -INF , P3 ;  /* 0xff80000047287808 */ /* 0x002fe20001800000 */
[----:B------:R-:W-:Y:S01]  /*3f70*/  IMAD.MOV.U32 R71, RZ, RZ, R119 ;  /* 0x000000ffff477224 */ /* 0x000fe200078e0077 */
[----:B------:R-:W-:-:S04]  /*3f80*/  ISETP.GT.AND P3, PT, R66, 0x30, PT ;  /* 0x000000304200780c */ /* 0x000fc80003f64270 */
[----:B0-----:R-:W-:Y:S01]  /*3f90*/  FSEL R84, R48, -INF , P3 ;  /* 0xff80000030547808 */ /* 0x001fe20001800000 */
[----:B------:R2:W-:Y:S08]  /*3fa0*/  MUFU.TANH R7, R42 ;  /* 0x0000002a00077308 */ /* 0x0005f00000002400 */
[----:B------:R-:W0:Y:S01]  /*3fb0*/  MUFU.TANH R41, R41 ;  /* 0x0000002900297308 */ /* 0x000e220000002400 */
[----:B--2---:R-:W-:Y:S01]  /*3fc0*/  FSEL R42, R59, -INF , P5 ;  /* 0xff8000003b2a7808 */ /* 0x004fe20002800000 */
[----:B------:R-:W-:Y:S01]  /*3fd0*/  IMAD.MOV.U32 R59, RZ, RZ, R119 ;  /* 0x000000ffff3b7224 */ /* 0x000fe200078e0077 */
[----:B------:R-:W-:-:S04]  /*3fe0*/  ISETP.GT.AND P5, PT, R66, 0x38, PT ;  /* 0x000000384200780c */ /* 0x000fc80003fa4270 */
[----:B---3--:R-:W-:Y:S01]  /*3ff0*/  FSEL R88, R52, -INF , P5 ;  /* 0xff80000034587808 */ /* 0x008fe20002800000 */
[----:B------:R-:W1:Y:S08]  /*4000*/  MUFU.TANH R54, R54 ;  /* 0x0000003600367308 */ /* 0x000e700000002400 */
[----:B------:R4:W2:Y:S01]  /*4010*/  MUFU.TANH R8, R44 ;  /* 0x0000002c00087308 */ /* 0x0008a20000002400 */
[----:B------:R-:W-:-:S02]  /*4020*/  WARPGROUP.DEPBAR.LE gsb0, 0x0 ;  /* 0x00008000000079c5 */ /* 0x000fc40000010000 */
[----:B------:R-:W-:Y:S01]  /*4030*/  WARPGROUP.ARRIVE ;  /* 0x00000000000079c5 */ /* 0x000fe20000000000 */
[----:B------:R-:W-:Y:S01]  /*4040*/  FMUL.FTZ R13, R34, UR10 ;  /* 0x0000000a220d7c20 */ /* 0x000fe20008410000 */
[----:B------:R-:W-:Y:S01]  /*4050*/  FSEL R34, R62, -INF , P4 ;  /* 0xff8000003e227808 */ /* 0x000fe20002000000 */
[----:B------:R-:W-:Y:S01]  /*4060*/  FMUL.FTZ R11, R32, UR10 ;  /* 0x0000000a200b7c20 */ /* 0x000fe20008410000 */
[----:B------:R-:W-:Y:S01]  /*4070*/  FSEL R62, R61, -INF , P2 ;  /* 0xff8000003d3e7808 */ /* 0x000fe20001000000 */
[----:B------:R-:W3:Y:S01]  /*4080*/  MUFU.TANH R55, R55 ;  /* 0x0000003700377308 */ /* 0x000ee20000002400 */
[----:B------:R-:W-:Y:S01]  /*4090*/  HGMMA.64x16x16.F32.BF16 R24, gdesc[UR4], R24, gsb0 ;  /* 0x00200000041879f0 */ /* 0x000fe20008001818 */
[----:B------:R-:W-:Y:S01]  /*40a0*/  FSEL R32, R58, -INF , P6 ;  /* 0xff8000003a207808 */ /* 0x000fe20003000000 */
[----:B------:R-:W-:Y:S01]  /*40b0*/  FMUL.FTZ R33, R33, UR10 ;  /* 0x0000000a21217c20 */ /* 0x000fe20008410000 */
[----:B------:R-:W-:Y:S01]  /*40c0*/  ISETP.GT.AND P6, PT, R66, 0x31, PT ;  /* 0x000000314200780c */ /* 0x000fe20003fc4270 */
[----:B------:R-:W-:Y:S01]  /*40d0*/  FMUL.FTZ R15, R36, UR10 ;  /* 0x0000000a240f7c20 */ /* 0x000fe20008410000 */
[----:B------:R-:W-:Y:S01]  /*40e0*/  FMNMX.FTZ R21, R62, R21, !PT ;  /* 0x000000153e157209 */ /* 0x000fe20007810000 */
[----:B------:R-:W-:Y:S01]  /*40f0*/  FMUL.FTZ R37, R37, UR10 ;  /* 0x0000000a25257c20 */ /* 0x000fe20008410000 */
[----:B------:R-:W-:Y:S01]  /*4100*/  FSEL R86, R49, -INF , P6 ;  /* 0xff80000031567808 */ /* 0x000fe20003000000 */
[----:B------:R5:W-:Y:S01]  /*4110*/  MUFU.TANH R9, R46 ;  /* 0x0000002e00097308 */ /* 0x000be20000002400 */
[----:B------:R-:W-:Y:S01]  /*4120*/  FMNMX.FTZ R49, R84, R21, !PT ;  /* 0x0000001554317209 */ /* 0x000fe20007810000 */
[----:B------:R-:W-:Y:S01]  /*4130*/  FMUL.FTZ R21, R38, UR10 ;  /* 0x0000000a26157c20 */ /* 0x000fe20008410000 */
[----:B------:R-:W-:Y:S01]  /*4140*/  ISETP.GT.AND P4, PT, R66, 0x39, PT ;  /* 0x000000394200780c */ /* 0x000fe20003f84270 */
[----:B------:R-:W-:Y:S01]  /*4150*/  FMUL.FTZ R35, R35, UR10 ;  /* 0x0000000a23237c20 */ /* 0x000fe20008410000 */
[----:B------:R-:W-:Y:S01]  /*4160*/  FMNMX.FTZ R49, R86, R49, !PT ;  /* 0x0000003156317209 */ /* 0x000fe20007810000 */
[----:B------:R-:W-:Y:S01]  /*4170*/  FMUL.FTZ R39, R39, UR10 ;  /* 0x0000000a27277c20 */ /* 0x000fe20008410000 */
[----:B----4-:R-:W-:Y:S01]  /*4180*/  FSEL R44, R63, -INF , P2 ;  /* 0xff8000003f2c7808 */ /* 0x010fe20001000000 */
[----:B------:R-:W4:Y:S01]  /*4190*/  MUFU.TANH R45, R45 ;  /* 0x0000002d002d7308 */ /* 0x000f220000002400 */
[----:B-----5:R-:W-:Y:S01]  /*41a0*/  FSEL R46, R51, -INF , P6 ;  /* 0xff800000332e7808 */ /* 0x020fe20003000000 */
[----:B------:R-:W-:Y:S01]  /*41b0*/  ULDC UR4, c[0x0][0x988] ;  /* 0x0002620000047ab9 */ /* 0x000fe20000000800 */
[----:B------:R-:W-:Y:S01]  /*41c0*/  ISETP.GT.AND P2, PT, R66, 0x40, PT ;  /* 0x000000404200780c */ /* 0x000fe20003f44270 */
[--C-:B------:R-:W-:Y:S01]  /*41d0*/  IMAD.MOV.U32 R63, RZ, RZ, R119.reuse ;  /* 0x000000ffff3f7224 */ /* 0x100fe200078e0077 */
[----:B------:R-:W-:Y:S01]  /*41e0*/  FSEL R90, R53, -INF , P4 ;  /* 0xff800000355a7808 */ /* 0x000fe20002000000 */
[----:B------:R-:W-:Y:S01]  /*41f0*/  IMAD.MOV.U32 R53, RZ, RZ, R119 ;  /* 0x000000ffff357224 */ /* 0x000fe200078e0077 */
[----:B------:R-:W-:Y:S01]  /*4200*/  FMNMX.FTZ R51, R88, R49, !PT ;  /* 0x0000003158337209 */ /* 0x000fe20007810000 */
[----:B------:R-:W5:Y:S01]  /*4210*/  MUFU.TANH R43, R43 ;  /* 0x0000002b002b7308 */ /* 0x000f620000002400 */
[----:B------:R-:W-:-:S02]  /*4220*/  FSEL R36, R50, -INF , P3 ;  /* 0xff80000032247808 */ /* 0x000fc40001800000 */
[----:B------:R-:W-:Y:S02]  /*4230*/  ISETP.GT.AND P3, PT, R66, 0x41, PT ;  /* 0x000000414200780c */ /* 0x000fe40003f64270 */
[----:B------:R-:W-:Y:S02]  /*4240*/  FSEL R92, R5, -INF , P2 ;  /* 0xff800000055c7808 */ /* 0x000fe40001000000 */
[----:B------:R-:W-:Y:S01]  /*4250*/  FMNMX.FTZ R51, R90, R51, !PT ;  /* 0x000000335a337209 */ /* 0x000fe20007810000 */
[----:B------:R-:W5:Y:S01]  /*4260*/  MUFU.TANH R11, R11 ;  /* 0x0000000b000b7308 */ /* 0x000f620000002400 */
[----:B------:R-:W-:Y:S02]  /*4270*/  ISETP.GT.AND P6, PT, R66, 0x48, PT ;  /* 0x000000484200780c */ /* 0x000fe40003fc4270 */
[----:B0-----:R-:W-:Y:S02]  /*4280*/  FSEL R94, R41, -INF , P3 ;  /* 0xff800000295e7808 */ /* 0x001fe40001800000 */
[----:B------:R-:W-:-:S02]  /*4290*/  FMNMX.FTZ R51, R92, R51, !PT ;  /* 0x000000335c337209 */ /* 0x000fc40007810000 */
[----:B-1----:R-:W-:Y:S01]  /*42a0*/  FSEL R48, R54, -INF , P5 ;  /* 0xff80000036307808 */ /* 0x002fe20002800000 */
[----:B------:R-:W0:Y:S01]  /*42b0*/  MUFU.TANH R33, R33 ;  /* 0x0000002100217308 */ /* 0x000e220000002400 */
[----:B------:R-:W-:Y:S02]  /*42c0*/  ISETP.GT.AND P5, PT, R66, 0x49, PT ;  /* 0x000000494200780c */ /* 0x000fe40003fa4270 */
[----:B--2---:R-:W-:Y:S02]  /*42d0*/  FSEL R8, R8, -INF , P6 ;  /* 0xff80000008087808 */ /* 0x004fe40003000000 */
[----:B------:R-:W-:Y:S02]  /*42e0*/  FMNMX.FTZ R51, R94, R51, !PT ;  /* 0x000000335e337209 */ /* 0x000fe40007810000 */
[----:B---3--:R-:W-:Y:S01]  /*42f0*/  FSEL R38, R55, -INF , P4 ;  /* 0xff80000037267808 */ /* 0x008fe20002000000 */
[----:B------:R-:W1:Y:S01]  /*4300*/  MUFU.TANH R15, R15 ;  /* 0x0000000f000f7308 */ /* 0x000e620000002400 */
[----:B------:R-:W-:Y:S01]  /*4310*/  ISETP.GT.AND P4, PT, R66, 0x50, PT ;  /* 0x000000504200780c */ /* 0x000fe20003f84270 */
[----:B------:R-:W-:Y:S01]  /*4320*/  IMAD.MOV.U32 R55, RZ, RZ, R119 ;  /* 0x000000ffff377224 */ /* 0x000fe200078e0077 */
[----:B----4-:R-:W-:Y:S01]  /*4330*/  FSEL R96, R45, -INF , P5 ;  /* 0xff8000002d607808 */ /* 0x010fe20002800000 */
[----:B------:R-:W-:-:S02]  /*4340*/  WARPGROUP.DEPBAR.LE gsb0, 0x0 ;  /* 0x00008000000079c5 */ /* 0x000fc40000010000 */
[----:B------:R-:W-:Y:S01]  /*4350*/  FMUL.FTZ R49, R24, UR10 ;  /* 0x0000000a18317c20 */ /* 0x000fe20008410000 */
[----:B------:R-:W-:Y:S01]  /*4360*/  FMNMX.FTZ R51, R8, R51, !PT ;  /* 0x0000003308337209 */ /* 0x000fe20007810000 */
[----:B------:R-:W2:Y:S01]  /*4370*/  MUFU.TANH R47, R47 ;  /* 0x0000002f002f7308 */ /* 0x000ea20000002400 */
[----:B------:R-:W-:Y:S01]  /*4380*/  FMUL.FTZ R25, R25, UR10 ;  /* 0x0000000a19197c20 */ /* 0x000fe20008410000 */
[----:B-----5:R-:W-:Y:S01]  /*4390*/  FSEL R50, R43, -INF , P3 ;  /* 0xff8000002b327808 */ /* 0x020fe20001800000 */
[----:B------:R-:W-:Y:S01]  /*43a0*/  FMUL.FTZ R5, R28, UR10 ;  /* 0x0000000a1c057c20 */ /* 0x000fe20008410000 */
[----:B------:R-:W-:Y:S01]  /*43b0*/  ISETP.GT.AND P3, PT, R66, 0x51, PT ;  /* 0x000000514200780c */ /* 0x000fe20003f64270 */
[----:B------:R-:W-:Y:S01]  /*43c0*/  FMUL.FTZ R29, R29, UR10 ;  /* 0x0000000a1d1d7c20 */ /* 0x000fe20008410000 */
[----:B------:R-:W-:Y:S01]  /*43d0*/  FSEL R98, R11, -INF , P4 ;  /* 0xff8000000b627808 */ /* 0x000fe20002000000 */
[----:B------:R-:W-:Y:S01]  /*43e0*/  FMUL.FTZ R26, R26, UR10 ;  /* 0x0000000a1a1a7c20 */ /* 0x000fe20008410000 */
[----:B------:R-:W3:Y:S01]  /*43f0*/  MUFU.TANH R37, R37 ;  /* 0x0000002500257308 */ /* 0x000ee20000002400 */
[----:B------:R-:W-:Y:S01]  /*4400*/  FMNMX.FTZ R51, R96, R51, !PT ;  /* 0x0000003360337209 */ /* 0x000fe20007810000 */
[----:B------:R-:W-:Y:S01]  /*4410*/  FMUL.FTZ R27, R27, UR10 ;  /* 0x0000000a1b1b7c20 */ /* 0x000fe20008410000 */
[----:B------:R-:W-:Y:S01]  /*4420*/  FSEL R24, R7, -INF , P2 ;  /* 0xff80000007187808 */ /* 0x000fe20001000000 */
[----:B------:R-:W-:Y:S01]  /*4430*/  FMUL.FTZ R30, R30, UR10 ;  /* 0x0000000a1e1e7c20 */ /* 0x000fe20008410000 */
[----:B------:R-:W-:Y:S01]  /*4440*/  ISETP.GT.AND P2, PT, R66, 0x58, PT ;  /* 0x000000584200780c */ /* 0x000fe20003f44270 */
[----:B------:R-:W-:Y:S01]  /*4450*/  FMUL.FTZ R31, R31, UR10 ;  /* 0x0000000a1f1f7c20 */ /* 0x000fe20008410000 */
[----:B0-----:R-:W-:Y:S01]  /*4460*/  FSEL R100, R33, -INF , P3 ;  /* 0xff80000021647808 */ /* 0x001fe20001800000 */
[----:B------:R-:W0:Y:S01]  /*4470*/  MUFU.TANH R13, R13 ;  /* 0x0000000d000d7308 */ /* 0x000e220000002400 */
[----:B------:R-:W-:Y:S01]  /*4480*/  FMNMX.FTZ R51, R98, R51, !PT ;  /* 0x0000003362337209 */ /* 0x000fe20007810000 */
[----:B------:R4:W-:Y:S01]  /*4490*/  @!P1 SYNCS.ARRIVE.TRANS64.RED.A1T0 RZ, [R0+URZ], RZ ;  /* 0x000000ff00ff99a7 */ /* 0x0009e2000810043f */
[----:B------:R-:W-:-:S02]  /*44a0*/  FSEL R28, R9, -INF , P6 ;  /* 0xff800000091c7808 */ /* 0x000fc40003000000 */
[----:B------:R-:W-:Y:S02]  /*44b0*/  ISETP.GT.AND P6, PT, R66, 0x59, PT ;  /* 0x000000594200780c */ /* 0x000fe40003fc4270 */
[----:B-1----:R-:W-:Y:S01]  /*44c0*/  FSEL R102, R15, -INF , P2 ;  /* 0xff8000000f667808 */ /* 0x002fe20001000000 */
[----:B------:R-:W1:Y:S01]  /*44d0*/  MUFU.TANH R49, R49 ;  /* 0x0000003100317308 */ /* 0x000e620000002400 */
[----:B------:R-:W-:Y:S02]  /*44e0*/  FMNMX.FTZ R51, R100, R51, !PT ;  /* 0x0000003364337209 */ /* 0x000fe40007810000 */
[----:B--2---:R-:W-:Y:S02]  /*44f0*/  FSEL R52, R47, -INF , P5 ;  /* 0xff8000002f347808 */ /* 0x004fe40002800000 */
[----:B------:R-:W-:Y:S02]  /*4500*/  ISETP.GT.AND P5, PT, R66, 0x60, PT ;  /* 0x000000604200780c */ /* 0x000fe40003fa4270 */
[----:B---3--:R-:W-:Y:S01]  /*4510*/  FSEL R104, R37, -INF , P6 ;  /* 0xff80000025687808 */ /* 0x008fe20003000000 */
[----:B------:R-:W2:Y:S01]  /*4520*/  MUFU.TANH R35, R35 ;  /* 0x0000002300237308 */ /* 0x000ea20000002400 */
[----:B------:R-:W-:-:S02]  /*4530*/  FMNMX.FTZ R51, R102, R51, !PT ;  /* 0x0000003366337209 */ /* 0x000fc40007810000 */
[----:B0-----:R-:W-:Y:S02]  /*4540*/  FSEL R54, R13, -INF , P4 ;  /* 0xff8000000d367808 */ /* 0x001fe40002000000 */
[----:B------:R-:W-:Y:S02]  /*4550*/  ISETP.GT.AND P4, PT, R66, 0x61, PT ;  /* 0x000000614200780c */ /* 0x000fe40003f84270 */
[----:B------:R-:W-:Y:S01]  /*4560*/  FMNMX.FTZ R51, R104, R51, !PT ;  /* 0x0000003368337209 */ /* 0x000fe20007810000 */
[----:B------:R-:W0:Y:S01]  /*4570*/  MUFU.TANH R25, R25 ;  /* 0x0000001900197308 */ /* 0x000e220000002400 */
[----:B-1----:R-:W-:Y:S01]  /*4580*/  FSEL R106, R49, -INF , P5 ;  /* 0xff800000316a7808 */ /* 0x002fe20002800000 */
[----:B------:R-:W-:Y:S01]  /*4590*/  IMAD.MOV.U32 R49, RZ, RZ, R119 ;  /* 0x000000ffff317224 */ /* 0x000fe200078e0077 */
[----:B------:R-:W-:Y:S02]  /*45a0*/  FMNMX.FTZ R11, R2, R3, !PT ;  /* 0x00000003020b7209 */ /* 0x000fe40007810000 */
[----:B------:R-:W-:-:S02]  /*45b0*/  FMNMX.FTZ R51, R106, R51, !PT ;  /* 0x000000336a337209 */ /* 0x000fc40007810000 */
[----:B------:R-:W-:Y:S01]  /*45c0*/  FMNMX.FTZ R11, R6, R11, !PT ;  /* 0x0000000b060b7209 */ /* 0x000fe20007810000 */
[----:B------:R-:W1:Y:S01]  /*45d0*/  MUFU.TANH R21, R21 ;  /* 0x0000001500157308 */ /* 0x000e620000002400 */
[----:B--2---:R-:W-:Y:S02]  /*45e0*/  FSEL R56, R35, -INF , P3 ;  /* 0xff80000023387808 */ /* 0x004fe40001800000 */
[----:B------:R-:W-:Y:S02]  /*45f0*/  ISETP.GT.AND P3, PT, R66, 0x68, PT ;  /* 0x000000684200780c */ /* 0x000fe40003f64270 */
[----:B------:R-:W-:Y:S02]  /*4600*/  FMNMX.FTZ R11, R10, R11, !PT ;  /* 0x0000000b0a0b7209 */ /* 0x000fe40007810000 */
[----:B------:R-:W-:Y:S01]  /*4610*/  MOV R61, R119 ;  /* 0x00000077003d7202 */ /* 0x000fe20000000f00 */
[----:B------:R-:W2:Y:S01]  /*4620*/  MUFU.TANH R5, R5 ;  /* 0x0000000500057308 */ /* 0x000ea20000002400 */
[----:B0-----:R-:W-:-:S02]  /*4630*/  FSEL R108, R25, -INF , P4 ;  /* 0xff800000196c7808 */ /* 0x001fc40002000000 */
[----:B------:R-:W-:Y:S02]  /*4640*/  FMNMX.FTZ R11, R12, R11, !PT ;  /* 0x0000000b0c0b7209 */ /* 0x000fe40007810000 */
[----:B------:R-:W-:Y:S02]  /*4650*/  FMNMX.FTZ R51, R108, R51, !PT ;  /* 0x000000336c337209 */ /* 0x000fe40007810000 */
[----:B------:R-:W-:Y:S01]  /*4660*/  FMNMX.FTZ R13, R14, R11, !PT ;  /* 0x0000000b0e0d7209 */ /* 0x000fe20007810000 */
[----:B------:R-:W0:Y:S01]  /*4670*/  MUFU.TANH R29, R29 ;  /* 0x0000001d001d7308 */ /* 0x000e220000002400 */
[----:B-1----:R-:W-:Y:S02]  /*4680*/  FSEL R58, R21, -INF , P2 ;  /* 0xff800000153a7808 */ /* 0x002fe40001000000 */
[----:B------:R-:W-:Y:S02]  /*4690*/  ISETP.GT.AND P2, PT, R66, 0x69, PT ;  /* 0x000000694200780c */ /* 0x000fe40003f44270 */
[----:B------:R-:W-:-:S02]  /*46a0*/  FMNMX.FTZ R13, R20, R13, !PT ;  /* 0x0000000d140d7209 */ /* 0x000fc40007810000 */
[----:B------:R-:W-:Y:S01]  /*46b0*/  MOV R47, R119 ;  /* 0x00000077002f7202 */ /* 0x000fe20000000f00 */
[----:B------:R-:W-:Y:S01]  /*46c0*/  MUFU.TANH R39, R39 ;  /* 0x0000002700277308 */ /* 0x000fe20000002400 */
[----:B--2---:R-:W-:Y:S01]  /*46d0*/  FSEL R66, R5, -INF , P3 ;  /* 0xff80000005427808 */ /* 0x004fe20001800000 */
[----:B------:R-:W-:Y:S01]  /*46e0*/  IMAD.U32 R5, RZ, RZ, UR4 ;  /* 0x00000004ff057e24 */ /* 0x000fe2000f8e00ff */
[----:B------:R-:W-:Y:S02]  /*46f0*/  FMNMX.FTZ R13, R40, R13, !PT ;  /* 0x0000000d280d7209 */ /* 0x000fe40007810000 */
[----:B------:R-:W-:Y:S02]  /*4700*/  FMNMX.FTZ R51, R66, R51, !PT ;  /* 0x0000003342337209 */ /* 0x000fe40007810000 */
[----:B------:R-:W-:Y:S01]  /*4710*/  FMNMX.FTZ R13, R32, R13, !PT ;  /* 0x0000000d200d7209 */ /* 0x000fe20007810000 */
[----:B------:R-:W1:Y:S01]  /*4720*/  MUFU.TANH R26, R26 ;  /* 0x0000001a001a7308 */ /* 0x000e620000002400 */
[----:B0-----:R-:W-:-:S02]  /*4730*/  FSEL R110, R29, -INF , P2 ;  /* 0xff8000001d6e7808 */ /* 0x001fc40001000000 */
[----:B------:R-:W-:Y:S02]  /*4740*/  FMNMX.FTZ R15, R42, R13, !PT ;  /* 0x0000000d2a0f7209 */ /* 0x000fe40007810000 */
[----:B------:R-:W-:Y:S02]  /*4750*/  FMNMX.FTZ R51, R110, R51, !PT ;  /* 0x000000336e337209 */ /* 0x000fe40007810000 */
[----:B------:R-:W-:Y:S01]  /*4760*/  FMNMX.FTZ R15, R34, R15, !PT ;  /* 0x0000000f220f7209 */ /* 0x000fe20007810000 */
[----:B------:R-:W-:Y:S02]  /*4770*/  MUFU.TANH R27, R27 ;  /* 0x0000001b001b7308 */ /* 0x000fe40000002400 */
[----:B------:R-:W0:Y:S01]  /*4780*/  SHFL.BFLY PT, R112, R51, 0x2, 0x1f ;  /* 0x0c401f0033707f89 */ /* 0x000e2200000e0000 */
[----:B------:R-:W-:-:S04]  /*4790*/  FMNMX.FTZ R15, R44, R15, !PT ;  /* 0x0000000f2c0f7209 */ /* 0x000fc80007810000 */
[----:B------:R-:W-:Y:S01]  /*47a0*/  FMNMX.FTZ R15, R36, R15, !PT ;  /* 0x0000000f240f7209 */ /* 0x000fe20007810000 */
[----:B------:R-:W2:Y:S01]  /*47b0*/  MUFU.TANH R30, R30 ;  /* 0x0000001e001e7308 */ /* 0x000ea20000002400 */
[----:B-1----:R-:W-:Y:S02]  /*47c0*/  FSEL R26, R26, -INF , P5 ;  /* 0xff8000001a1a7808 */ /* 0x002fe40002800000 */
[----:B------:R-:W-:-:S04]  /*47d0*/  FMNMX.FTZ R21, R46, R15, !PT ;  /* 0x0000000f2e157209 */ /* 0x000fc80007810000 */
[----:B------:R-:W-:Y:S01]  /*47e0*/  FMNMX.FTZ R21, R48, R21, !PT ;  /* 0x0000001530157209 */ /* 0x000fe20007810000 */
[----:B------:R-:W1:Y:S03]  /*47f0*/  MUFU.TANH R31, R31 ;  /* 0x0000001f001f7308 */ /* 0x000e660000002400 */
[----:B------:R-:W-:-:S04]  /*4800*/  FMNMX.FTZ R21, R38, R21, !PT ;  /* 0x0000001526157209 */ /* 0x000fc80007810000 */
[----:B------:R-:W-:Y:S02]  /*4810*/  FMNMX.FTZ R21, R24, R21, !PT ;  /* 0x0000001518157209 */ /* 0x000fe40007810000 */
[----:B--2---:R-:W-:Y:S02]  /*4820*/  FSEL R30, R30, -INF , P3 ;  /* 0xff8000001e1e7808 */ /* 0x004fe40001800000 */
[----:B0-----:R-:W-:Y:S01]  /*4830*/  FMNMX.FTZ R112, R51, R112, !PT ;  /* 0x0000007033707209 */ /* 0x001fe20007810000 */
[----:B------:R-:W-:Y:S01]  /*4840*/  IMAD.MOV.U32 R51, RZ, RZ, R119 ;  /* 0x000000ffff337224 */ /* 0x000fe200078e0077 */
[----:B------:R-:W-:-:S03]  /*4850*/  FMNMX.FTZ R21, R50, R21, !PT ;  /* 0x0000001532157209 */ /* 0x000fc60007810000 */
[----:B------:R-:W0:Y:S01]  /*4860*/  SHFL.BFLY PT, R7, R112, 0x1, 0x1f ;  /* 0x0c201f0070077f89 */ /* 0x000e2200000e0000 */
[----:B------:R-:W-:-:S04]  /*4870*/  FMNMX.FTZ R21, R28, R21, !PT ;  /* 0x000000151c157209 */ /* 0x000fc80007810000 */
[----:B------:R-:W-:-:S04]  /*4880*/  FMNMX.FTZ R21, R52, R21, !PT ;  /* 0x0000001534157209 */ /* 0x000fc80007810000 */
[----:B------:R-:W-:-:S04]  /*4890*/  FMNMX.FTZ R21, R54, R21, !PT ;  /* 0x0000001536157209 */ /* 0x000fc80007810000 */
[----:B------:R-:W-:-:S04]  /*48a0*/  FMNMX.FTZ R21, R56, R21, !PT ;  /* 0x0000001538157209 */ /* 0x000fc80007810000 */
[----:B------:R-:W-:Y:S02]  /*48b0*/  FMNMX.FTZ R21, R58, R21, !PT ;  /* 0x000000153a157209 */ /* 0x000fe40007810000 */
[----:B0-----:R-:W-:Y:S01]  /*48c0*/  FMNMX.FTZ R7, R112, R7, !PT ;  /* 0x0000000770077209 */ /* 0x001fe20007810000 */
[----:B------:R-:W-:-:S03]  /*48d0*/  IMAD.MOV.U32 R112, RZ, RZ, R119 ;  /* 0x000000ffff707224 */ /* 0x000fc600078e0077 */
[C---:B------:R-:W-:Y:S01]  /*48e0*/  FSETP.NEU.FTZ.AND P0, PT, R7.reuse, -INF , PT ;  /* 0xff8000000700780b */ /* 0x040fe20003f1d000 */
[----:B------:R-:W-:-:S05]  /*48f0*/  FMUL.FTZ R9, R7, R5 ;  /* 0x0000000507097220 */ /* 0x000fca0000410000 */
[----:B------:R-:W-:Y:S02]  /*4900*/  FSEL R25, R9, RZ, P0 ;  /* 0x000000ff09197208 */ /* 0x000fe40000000000 */
[----:B------:R-:W-:Y:S01]  /*4910*/  ISETP.NE.AND P0, PT, R83, RZ, PT ;  /* 0x000000ff5300720c */ /* 0x000fe20003f05270 */
[----:B------:R-:W-:Y:S02]  /*4920*/  IMAD.MOV.U32 R83, RZ, RZ, R119 ;  /* 0x000000ffff537224 */ /* 0x000fe400078e0077 */
[-CC-:B------:R-:W-:Y:S01]  /*4930*/  FFMA.FTZ R33, R60, R5.reuse, -R25.reuse ;  /* 0x000000053c217223 */ /* 0x180fe20000010819 */
[----:B------:R-:W-:Y:S01]  /*4940*/  FSEL R60, R39, -INF , P6 ;  /* 0xff800000273c7808 */ /* 0x000fe20003000000 */
[-CC-:B------:R-:W-:Y:S01]  /*4950*/  FFMA.FTZ R35, R62, R5.reuse, -R25.reuse ;  /* 0x000000053e237223 */ /* 0x180fe20000010819 */
[----:B------:R-:W-:Y:S01]  /*4960*/  FSEL R62, R27, -INF , P4 ;  /* 0xff8000001b3e7808 */ /* 0x000fe20002000000 */
[--C-:B------:R-:W-:Y:S01]  /*4970*/  FFMA.FTZ R196, R64, R5, -R25.reuse ;  /* 0x0000000540c47223 */ /* 0x100fe20000010819 */
[----:B------:R-:W-:Y:S01]  /*4980*/  FMNMX.FTZ R21, R60, R21, !PT ;  /* 0x000000153c157209 */ /* 0x000fe20007810000 */
[-CC-:B------:R-:W-:Y:S01]  /*4990*/  FFMA.FTZ R198, R68, R5.reuse, -R25.reuse ;  /* 0x0000000544c67223 */ /* 0x180fe20000010819 */
[----:B-1----:R-:W-:Y:S01]  /*49a0*/  FSEL R64, R31, -INF , P2 ;  /* 0xff8000001f407808 */ /* 0x002fe20001000000 */
[--C-:B------:R-:W-:Y:S01]  /*49b0*/  FFMA.FTZ R8, R8, R5, -R25.reuse ;  /* 0x0000000508087223 */ /* 0x100fe20000010819 */
[----:B------:R-:W-:Y:S01]  /*49c0*/  FMNMX.FTZ R21, R26, R21, !PT ;  /* 0x000000151a157209 */ /* 0x000fe20007810000 */
[-CC-:B------:R-:W-:Y:S01]  /*49d0*/  FFMA.FTZ R200, R72, R5.reuse, -R25.reuse ;  /* 0x0000000548c87223 */ /* 0x180fe20000010819 */
[--C-:B------:R-:W-:Y:S01]  /*49e0*/  FFMA.FTZ R9, R73, R5, -R25.reuse ;  /* 0x0000000549097223 */ /* 0x100fe20000010819 */
[----:B------:R-:W-:Y:S01]  /*49f0*/  MUFU.EX2 R186, R8 ;  /* 0x0000000800ba7308 */ /* 0x000fe20000000800 */
[----:B------:R-:W-:Y:S01]  /*4a00*/  FMNMX.FTZ R21, R62, R21, !PT ;  /* 0x000000153e157209 */ /* 0x000fe20007810000 */
[-CC-:B------:R-:W-:Y:S01]  /*4a10*/  FFMA.FTZ R202, R76, R5.reuse, -R25.reuse ;  /* 0x000000054cca7223 */ /* 0x180fe20000010819 */
[-CC-:B------:R-:W-:Y:S01]  /*4a20*/  FFMA.FTZ R70, R70, R5.reuse, -R25.reuse ;  /* 0x0000000546467223 */ /* 0x180fe20000010819 */
        /* <DEDUP_REMOVED lines=8> */
[-CC-:B------:R-:W-:Y:S01]  /*4ab0*/  FFMA.FTZ R86, R86, R5.reuse, -R25.reuse ;  /* 0x0000000556567223 */ /* 0x180fe20000010819 */
[-CC-:B------:R-:W-:Y:S01]  /*4ac0*/  FFMA.FTZ R88, R88, R5.reuse, -R25.reuse ;  /* 0x0000000558587223 */ /* 0x180fe20000010819 */
[----:B------:R-:W0:Y:S01]  /*4ad0*/  SHFL.BFLY PT, R68, R21, 0x2, 0x1f ;  /* 0x0c401f0015447f89 */ /* 0x000e2200000e0000 */
[-CC-:B------:R-:W-:Y:S01]  /*4ae0*/  FFMA.FTZ R90, R90, R5.reuse, -R25.reuse ;  /* 0x000000055a5a7223 */ /* 0x180fe20000010819 */
[----:B------:R-:W1:Y:S01]  /*4af0*/  MUFU.EX2 R9, R9 ;  /* 0x0000000900097308 */ /* 0x000e620000000800 */
[-CC-:B------:R-:W-:Y:S01]  /*4b00*/  FFMA.FTZ R92, R92, R5.reuse, -R25.reuse ;  /* 0x000000055c5c7223 */ /* 0x180fe20000010819 */
[-CC-:B------:R-:W-:Y:S01]  /*4b10*/  FFMA.FTZ R94, R94, R5.reuse, -R25.reuse ;  /* 0x000000055e5e7223 */ /* 0x180fe20000010819 */
[-CC-:B------:R-:W-:Y:S01]  /*4b20*/  FFMA.FTZ R96, R96, R5.reuse, -R25.reuse ;  /* 0x0000000560607223 */ /* 0x180fe20000010819 */
[-CC-:B------:R-:W-:Y:S01]  /*4b30*/  FFMA.FTZ R98, R98, R5.reuse, -R25.reuse ;  /* 0x0000000562627223 */ /* 0x180fe20000010819 */
[-CC-:B------:R-:W-:Y:S01]  /*4b40*/  FFMA.FTZ R100, R100, R5.reuse, -R25.reuse ;  /* 0x0000000564647223 */ /* 0x180fe20000010819 */
[-CC-:B------:R-:W-:Y:S01]  /*4b50*/  FFMA.FTZ R102, R102, R5.reuse, -R25.reuse ;  /* 0x0000000566667223 */ /* 0x180fe20000010819 */
[-CC-:B------:R-:W-:Y:S01]  /*4b60*/  FFMA.FTZ R104, R104, R5.reuse, -R25.reuse ;  /* 0x0000000568687223 */ /* 0x180fe20000010819 */
[----:B------:R-:W2:Y:S01]  /*4b70*/  MUFU.EX2 R202, R202 ;  /* 0x000000ca00ca7308 */ /* 0x000ea20000000800 */
[-CC-:B------:R-:W-:Y:S01]  /*4b80*/  FFMA.FTZ R106, R106, R5.reuse, -R25.reuse ;  /* 0x000000056a6a7223 */ /* 0x180fe20000010819 */
[-CC-:B------:R-:W-:Y:S01]  /*4b90*/  FFMA.FTZ R108, R108, R5.reuse, -R25.reuse ;  /* 0x000000056c6c7223 */ /* 0x180fe20000010819 */
[-CC-:B------:R-:W-:Y:S01]  /*4ba0*/  FFMA.FTZ R66, R66, R5.reuse, -R25.reuse ;  /* 0x0000000542427223 */ /* 0x180fe20000010819 */
[----:B------:R-:W-:Y:S01]  /*4bb0*/  FFMA.FTZ R25, R110, R5, -R25 ;  /* 0x000000056e197223 */ /* 0x000fe20000010819 */
[----:B------:R-:W-:Y:S01]  /*4bc0*/  MOV R110, R119 ;  /* 0x00000077006e7202 */ /* 0x000fe20000000f00 */
[----:B------:R-:W-:-:S02]  /*4bd0*/  IMAD.MOV.U32 R80, RZ, RZ, R119 ;  /* 0x000000ffff507224 */ /* 0x000fc400078e0077 */
[----:B------:R3:W5:Y:S01]  /*4be0*/  MUFU.EX2 R11, R70 ;  /* 0x00000046000b7308 */ /* 0x0007620000000800 */
[--C-:B------:R-:W-:Y:S02]  /*4bf0*/  IMAD.MOV.U32 R76, RZ, RZ, R119.reuse ;  /* 0x000000ffff4c7224 */ /* 0x100fe400078e0077 */
[--C-:B------:R-:W-:Y:S02]  /*4c00*/  IMAD.MOV.U32 R73, RZ, RZ, R119.reuse ;  /* 0x000000ffff497224 */ /* 0x100fe400078e0077 */
[--C-:B------:R-:W-:Y:S01]  /*4c10*/  IMAD.MOV.U32 R72, RZ, RZ, R119.reuse ;  /* 0x000000ffff487224 */ /* 0x100fe200078e0077 */
[----:B0-----:R-:W-:Y:S02]  /*4c20*/  FMNMX.FTZ R68, R21, R68, !PT ;  /* 0x0000004415447209 */ /* 0x001fe40007810000 */
[----:B------:R-:W0:Y:S01]  /*4c30*/  MUFU.EX2 R196, R196 ;  /* 0x000000c400c47308 */ /* 0x000e220000000800 */
[--C-:B---3--:R-:W-:Y:S02]  /*4c40*/  IMAD.MOV.U32 R70, RZ, RZ, R119.reuse ;  /* 0x000000ffff467224 */ /* 0x108fe400078e0077 */
[----:B------:R-:W3:Y:S05]  /*4c50*/  SHFL.BFLY PT, R21, R68, 0x1, 0x1f ;  /* 0x0c201f0044157f89 */ /* 0x000eea00000e0000 */
[----:B------:R4:W-:Y:S08]  /*4c60*/  MUFU.EX2 R13, R74 ;  /* 0x0000004a000d7308 */ /* 0x0009f00000000800 */
[----:B------:R-:W-:Y:S01]  /*4c70*/  MUFU.EX2 R198, R198 ;  /* 0x000000c600c67308 */ /* 0x000fe20000000800 */
[----:B----4-:R-:W-:-:S07]  /*4c80*/  IMAD.MOV.U32 R74, RZ, RZ, R119 ;  /* 0x000000ffff4a7224 */ /* 0x010fce00078e0077 */
[----:B------:R4:W-:Y:S01]  /*4c90*/  MUFU.EX2 R15, R78 ;  /* 0x0000004e000f7308 */ /* 0x0009e20000000800 */
[----:B---3--:R-:W-:Y:S02]  /*4ca0*/  FMNMX.FTZ R8, R68, R21, !PT ;  /* 0x0000001544087209 */ /* 0x008fe40007810000 */
[----:B------:R-:W-:Y:S02]  /*4cb0*/  MOV R68, R119 ;  /* 0x0000007700447202 */ /* 0x000fe40000000f00 */
[C---:B------:R-:W-:Y:S01]  /*4cc0*/  FSETP.NEU.FTZ.AND P2, PT, R8.reuse, -INF , PT ;  /* 0xff8000000800780b */ /* 0x040fe20003f5d000 */
[----:B------:R-:W-:Y:S02]  /*4cd0*/  FMUL.FTZ R43, R8, R5 ;  /* 0x00000005082b7220 */ /* 0x000fe40000410000 */
[----:B------:R-:W-:Y:S01]  /*4ce0*/  MUFU.EX2 R192, R192 ;  /* 0x000000c000c07308 */ /* 0x000fe20000000800 */
[----:B----4-:R-:W-:Y:S02]  /*4cf0*/  IMAD.MOV.U32 R78, RZ, RZ, R119 ;  /* 0x000000ffff4e7224 */ /* 0x010fe400078e0077 */
[----:B------:R-:W-:-:S02]  /*4d00*/  FSEL R43, R43, RZ, P2 ;  /* 0x000000ff2b2b7208 */ /* 0x000fc40001000000 */
[----:B------:R-:W-:Y:S01]  /*4d10*/  ISETP.GE.AND P2, PT, R81, 0x71, PT ;  /* 0x000000715100780c */ /* 0x000fe20003f46270 */
[----:B------:R-:W-:Y:S02]  /*4d20*/  IMAD.MOV.U32 R81, RZ, RZ, R119 ;  /* 0x000000ffff517224 */ /* 0x000fe400078e0077 */
        /* <DEDUP_REMOVED lines=16> */
[----:B------:R1:W3:Y:S01]  /*4e30*/  MUFU.EX2 R201, R3 ;  /* 0x0000000300c97308 */ /* 0x0002e20000000800 */
[-CC-:B------:R-:W-:Y:S01]  /*4e40*/  FFMA.FTZ R48, R48, R5.reuse, -R43.reuse ;  /* 0x0000000530307223 */ /* 0x180fe2000001082b */
[-CC-:B------:R-:W-:Y:S01]  /*4e50*/  FFMA.FTZ R38, R38, R5.reuse, -R43.reuse ;  /* 0x0000000526267223 */ /* 0x180fe2000001082b */
[-CC-:B------:R-:W-:Y:S01]  /*4e60*/  FFMA.FTZ R24, R24, R5.reuse, -R43.reuse ;  /* 0x0000000518187223 */ /* 0x180fe2000001082b */
[-CC-:B------:R-:W-:Y:S01]  /*4e70*/  FFMA.FTZ R50, R50, R5.reuse, -R43.reuse ;  /* 0x0000000532327223 */ /* 0x180fe2000001082b */
[-CC-:B------:R-:W-:Y:S01]  /*4e80*/  FFMA.FTZ R28, R28, R5.reuse, -R43.reuse ;  /* 0x000000051c1c7223 */ /* 0x180fe2000001082b */
[-CC-:B------:R-:W-:Y:S01]  /*4e90*/  FFMA.FTZ R52, R52, R5.reuse, -R43.reuse ;  /* 0x0000000534347223 */ /* 0x180fe2000001082b */
[-C--:B------:R-:W-:Y:S01]  /*4ea0*/  FFMA.FTZ R54, R54, R5.reuse, -R43 ;  /* 0x0000000536367223 */ /* 0x080fe2000001082b */
[----:B------:R-:W4:Y:S01]  /*4eb0*/  MUFU.EX2 R6, R6 ;  /* 0x0000000600067308 */ /* 0x000f220000000800 */
[----:B-1----:R-:W-:Y:S01]  /*4ec0*/  FADD.FTZ R3, R200, R9 ;  /* 0x00000009c8037221 */ /* 0x002fe20000010000 */
[----:B------:R-:W-:Y:S01]  /*4ed0*/  F2FP.BF16.F32.PACK_AB R200, R9, R200 ;  /* 0x000000c809c8723e */ /* 0x000fe200000010ff */
[-CC-:B------:R-:W-:Y:S01]  /*4ee0*/  FFMA.FTZ R56, R56, R5.reuse, -R43.reuse ;  /* 0x0000000538387223 */ /* 0x180fe2000001082b */
[-CC-:B------:R-:W-:Y:S01]  /*4ef0*/  FFMA.FTZ R58, R58, R5.reuse, -R43.reuse ;  /* 0x000000053a3a7223 */ /* 0x180fe2000001082b */
[-CC-:B------:R-:W-:Y:S01]  /*4f00*/  FFMA.FTZ R60, R60, R5.reuse, -R43.reuse ;  /* 0x000000053c3c7223 */ /* 0x180fe2000001082b */
[-CC-:B------:R-:W-:Y:S01]  /*4f10*/  FFMA.FTZ R26, R26, R5.reuse, -R43.reuse ;  /* 0x000000051a1a7223 */ /* 0x180fe2000001082b */
[-CC-:B------:R-:W-:Y:S01]  /*4f20*/  FFMA.FTZ R62, R62, R5.reuse, -R43.reuse ;  /* 0x000000053e3e7223 */ /* 0x180fe2000001082b */
[----:B------:R2:W1:Y:S01]  /*4f30*/  MUFU.EX2 R203, R10 ;  /* 0x0000000a00cb7308 */ /* 0x0004620000000800 */
[-CC-:B------:R-:W-:Y:S01]  /*4f40*/  FFMA.FTZ R30, R30, R5.reuse, -R43.reuse ;  /* 0x000000051e1e7223 */ /* 0x180fe2000001082b */
[----:B------:R-:W-:Y:S01]  /*4f50*/  FFMA.FTZ R43, R64, R5, -R43 ;  /* 0x00000005402b7223 */ /* 0x000fe2000001082b */
[----:B------:R-:W-:Y:S01]  /*4f60*/  MOV R82, R119 ;  /* 0x0000007700527202 */ /* 0x000fe20000000f00 */
[----:B------:R-:W-:-:S04]  /*4f70*/  IMAD.MOV.U32 R64, RZ, RZ, R119 ;  /* 0x000000ffff407224 */ /* 0x000fc800078e0077 */
[----:B------:R-:W1:Y:S01]  /*4f80*/  MUFU.EX2 R12, R12 ;  /* 0x0000000c000c7308 */ /* 0x000e620000000800 */
[----:B--2---:R-:W-:Y:S01]  /*4f90*/  FADD.FTZ R10, R202, R3 ;  /* 0x00000003ca0a7221 */ /* 0x004fe20000010000 */
[----:B-----5:R-:W-:-:S03]  /*4fa0*/  F2FP.BF16.F32.PACK_AB R202, R11, R202 ;  /* 0x000000ca0bca723e */ /* 0x020fc600000010ff */
[----:B------:R-:W-:-:S03]  /*4fb0*/  FADD.FTZ R3, R11, R10 ;  /* 0x0000000a0b037221 */ /* 0x000fc60000010000 */
[----:B------:R2:W5:Y:S01]  /*4fc0*/  MUFU.EX2 R197, R14 ;  /* 0x0000000e00c57308 */ /* 0x0005620000000800 */
[----:B0-----:R-:W-:Y:S01]  /*4fd0*/  FADD.FTZ R10, R196, R3 ;  /* 0x00000003c40a7221 */ /* 0x001fe20000010000 */
[----:B---3--:R-:W-:Y:S01]  /*4fe0*/  FADD.FTZ R3, R2, R201 ;  /* 0x000000c902037221 */ /* 0x008fe20000010000 */
[----:B------:R-:W-:Y:S02]  /*4ff0*/  F2FP.BF16.F32.PACK_AB R201, R201, R2 ;  /* 0x00000002c9c9723e */ /* 0x000fe400000010ff */
[C---:B------:R-:W-:Y:S01]  /*5000*/  FADD.FTZ R45, R13.reuse, R10 ;  /* 0x0000000a0d2d7221 */ /* 0x040fe20000010000 */
[----:B----4-:R-:W-:Y:S01]  /*5010*/  FADD.FTZ R10, R6, R3 ;  /* 0x00000003060a7221 */ /* 0x010fe20000010000 */
[----:B------:R-:W-:Y:S01]  /*5020*/  F2FP.BF16.F32.PACK_AB R196, R13, R196 ;  /* 0x000000c40dc4723e */ /* 0x000fe200000010ff */
[----:B------:R-:W0:Y:S01]  /*5030*/  MUFU.EX2 R20, R20 ;  /* 0x0000001400147308 */ /* 0x000e220000000800 */
[----:B--2---:R-:W-:Y:S01]  /*5040*/  FADD.FTZ R14, R198, R45 ;  /* 0x0000002dc60e7221 */ /* 0x004fe20000010000 */
[C---:B-1----:R-:W-:Y:S01]  /*5050*/  FADD.FTZ R3, R203.reuse, R10 ;  /* 0x0000000acb037221 */ /* 0x042fe20000010000 */
[----:B------:R-:W-:Y:S01]  /*5060*/  F2FP.BF16.F32.PACK_AB R203, R203, R6 ;  /* 0x00000006cbcb723e */ /* 0x000fe200000010ff */
[----:B------:R-:W-:-:S02]  /*5070*/  IMAD.MOV.U32 R6, RZ, RZ, 0x3f800000 ;  /* 0x3f800000ff067424 */ /* 0x000fc400078e00ff */
[C---:B------:R-:W-:Y:S01]  /*5080*/  FADD.FTZ R45, R15.reuse, R14 ;  /* 0x0000000e0f2d7221 */ /* 0x040fe20000010000 */
[----:B------:R-:W-:Y:S01]  /*5090*/  FADD.FTZ R10, R12, R3 ;  /* 0x000000030c0a7221 */ /* 0x000fe20000010000 */
[----:B------:R-:W-:Y:S01]  /*50a0*/  F2FP.BF16.F32.PACK_AB R198, R15, R198 ;  /* 0x000000c60fc6723e */ /* 0x000fe200000010ff */
[----:B------:R-:W1:Y:S01]  /*50b0*/  MUFU.EX2 R33, R33 ;  /* 0x0000002100217308 */ /* 0x000e620000000800 */
[----:B------:R-:W-:Y:S01]  /*50c0*/  FADD.FTZ R14, R192, R45 ;  /* 0x0000002dc00e7221 */ /* 0x000fe20000010000 */
[----:B-----5:R-:W-:Y:S01]  /*50d0*/  FADD.FTZ R3, R197, R10 ;  /* 0x0000000ac5037221 */ /* 0x020fe20000010000 */
[C---:B------:R-:W-:Y:S02]  /*50e0*/  F2FP.BF16.F32.PACK_AB R192, R29.reuse, R192 ;  /* 0x000000c01dc0723e */ /* 0x040fe400000010ff */
[----:B------:R-:W-:Y:S01]  /*50f0*/  FADD.FTZ R14, R29, R14 ;  /* 0x0000000e1d0e7221 */ /* 0x000fe20000010000 */
[----:B------:R-:W-:Y:S01]  /*5100*/  F2FP.BF16.F32.PACK_AB R197, R197, R12 ;  /* 0x0000000cc5c5723e */ /* 0x000fe200000010ff */
[----:B------:R-:W-:Y:S01]  /*5110*/  IMAD.MOV.U32 R29, RZ, RZ, R119 ;  /* 0x000000ffff1d7224 */ /* 0x000fe200078e0077 */
[----:B------:R2:W3:Y:S01]  /*5120*/  MUFU.EX2 R199, R40 ;  /* 0x0000002800c77308 */ /* 0x0004e20000000800 */
[----:B0-----:R-:W-:-:S07]  /*5130*/  FADD.FTZ R10, R20, R3 ;  /* 0x00000003140a7221 */ /* 0x001fce0000010000 */
[----:B------:R-:W0:Y:S01]  /*5140*/  MUFU.EX2 R194, R35 ;  /* 0x0000002300c27308 */ /* 0x000e220000000800 */
[----:B-1----:R-:W-:Y:S01]  /*5150*/  FADD.FTZ R45, R33, R14 ;  /* 0x0000000e212d7221 */ /* 0x002fe20000010000 */
[----:B--2---:R-:W-:-:S06]  /*5160*/  MOV R40, R119 ;  /* 0x0000007700287202 */ /* 0x004fcc0000000f00 */
[----:B------:R-:W1:Y:S01]  /*5170*/  MUFU.EX2 R32, R32 ;  /* 0x0000002000207308 */ /* 0x000e620000000800 */
[C---:B---3--:R-:W-:Y:S01]  /*5180*/  FADD.FTZ R3, R199.reuse, R10 ;  /* 0x0000000ac7037221 */ /* 0x048fe20000010000 */
[----:B------:R-:W-:-:S06]  /*5190*/  F2FP.BF16.F32.PACK_AB R199, R199, R20 ;  /* 0x00000014c7c7723e */ /* 0x000fcc00000010ff */
[----:B------:R-:W2:Y:S01]  /*51a0*/  MUFU.EX2 R84, R84 ;  /* 0x0000005400547308 */ /* 0x000ea20000000800 */
[C---:B0-----:R-:W-:Y:S01]  /*51b0*/  FADD.FTZ R45, R194.reuse, R45 ;  /* 0x0000002dc22d7221 */ /* 0x041fe20000010000 */
[----:B------:R-:W-:Y:S02]  /*51c0*/  F2FP.BF16.F32.PACK_AB R194, R194, R33 ;  /* 0x00000021c2c2723e */ /* 0x000fe400000010ff */
[----:B------:R-:W-:-:S04]  /*51d0*/  MOV R33, R119 ;  /* 0x0000007700217202 */ /* 0x000fc80000000f00 */
[----:B------:R0:W3:Y:S01]  /*51e0*/  MUFU.EX2 R193, R42 ;  /* 0x0000002a00c17308 */ /* 0x0000e20000000800 */
[----:B-1----:R-:W-:-:S07]  /*51f0*/  FADD.FTZ R10, R32, R3 ;  /* 0x00000003200a7221 */ /* 0x002fce0000010000 */
[----:B------:R1:W4:Y:S01]  /*5200*/  MUFU.EX2 R27, R86 ;  /* 0x00000056001b7308 */ /* 0x0003220000000800 */
[----:B--2---:R-:W-:Y:S01]  /*5210*/  FADD.FTZ R14, R84, R45 ;  /* 0x0000002d540e7221 */ /* 0x004fe20000010000 */
[----:B0-----:R-:W-:-:S06]  /*5220*/  IMAD.MOV.U32 R42, RZ, RZ, R119 ;  /* 0x000000ffff2a7224 */ /* 0x001fcc00078e0077 */
[----:B------:R-:W0:Y:S01]  /*5230*/  MUFU.EX2 R34, R34 ;  /* 0x0000002200227308 */ /* 0x000e220000000800 */
[C---:B---3--:R-:W-:Y:S01]  /*5240*/  FADD.FTZ R3, R193.reuse, R10 ;  /* 0x0000000ac1037221 */ /* 0x048fe20000010000 */
[----:B------:R-:W-:Y:S01]  /*5250*/  F2FP.BF16.F32.PACK_AB R193, R193, R32 ;  /* 0x00000020c1c1723e */ /* 0x000fe200000010ff */
[--C-:B-1----:R-:W-:Y:S02]  /*5260*/  IMAD.MOV.U32 R86, RZ, RZ, R119.reuse ;  /* 0x000000ffff567224 */ /* 0x102fe400078e0077 */
[----:B------:R-:W-:-:S03]  /*5270*/  IMAD.MOV.U32 R32, RZ, RZ, R119 ;  /* 0x000000ffff207224 */ /* 0x000fc600078e0077 */
[----:B------:R-:W1:Y:S01]  /*5280*/  MUFU.EX2 R88, R88 ;  /* 0x0000005800587308 */ /* 0x000e620000000800 */
[C---:B----4-:R-:W-:Y:S01]  /*5290*/  FADD.FTZ R45, R27.reuse, R14 ;  /* 0x0000000e1b2d7221 */ /* 0x050fe20000010000 */
[----:B------:R-:W-:Y:S01]  /*52a0*/  F2FP.BF16.F32.PACK_AB R188, R27, R84 ;  /* 0x000000541bbc723e */ /* 0x000fe200000010ff */
[--C-:B------:R-:W-:Y:S02]  /*52b0*/  IMAD.MOV.U32 R84, RZ, RZ, R119.reuse ;  /* 0x000000ffff547224 */ /* 0x100fe400078e0077 */
[----:B------:R-:W-:-:S03]  /*52c0*/  IMAD.MOV.U32 R27, RZ, RZ, R119 ;  /* 0x000000ffff1b7224 */ /* 0x000fc600078e0077 */
[----:B------:R2:W3:Y:S01]  /*52d0*/  MUFU.EX2 R195, R44 ;  /* 0x0000002c00c37308 */ /* 0x0004e20000000800 */
[----:B0-----:R-:W-:-:S07]  /*52e0*/  FADD.FTZ R0, R34, R3 ;  /* 0x0000000322007221 */ /* 0x001fce0000010000 */
[----:B------:R0:W4:Y:S01]  /*52f0*/  MUFU.EX2 R31, R90 ;  /* 0x0000005a001f7308 */ /* 0x0001220000000800 */
[----:B-1----:R-:W-:Y:S01]  /*5300*/  FADD.FTZ R10, R88, R45 ;  /* 0x0000002d580a7221 */ /* 0x002fe20000010000 */
[----:B--2---:R-:W-:-:S06]  /*5310*/  IMAD.MOV.U32 R44, RZ, RZ, R119 ;  /* 0x000000ffff2c7224 */ /* 0x004fcc00078e0077 */
[----:B------:R-:W1:Y:S01]  /*5320*/  MUFU.EX2 R36, R36 ;  /* 0x0000002400247308 */ /* 0x000e620000000800 */
[C---:B---3--:R-:W-:Y:S01]  /*5330*/  FADD.FTZ R3, R195.reuse, R0 ;  /* 0x00000000c3037221 */ /* 0x048fe20000010000 */
[----:B------:R-:W-:Y:S01]  /*5340*/  F2FP.BF16.F32.PACK_AB R195, R195, R34 ;  /* 0x00000022c3c3723e */ /* 0x000fe200000010ff */
[--C-:B0-----:R-:W-:Y:S02]  /*5350*/  IMAD.MOV.U32 R90, RZ, RZ, R119.reuse ;  /* 0x000000ffff5a7224 */ /* 0x101fe400078e0077 */
[----:B------:R-:W-:-:S03]  /*5360*/  IMAD.MOV.U32 R34, RZ, RZ, R119 ;  /* 0x000000ffff227224 */ /* 0x000fc600078e0077 */
[----:B------:R-:W0:Y:S01]  /*5370*/  MUFU.EX2 R92, R92 ;  /* 0x0000005c005c7308 */ /* 0x000e220000000800 */
[C---:B----4-:R-:W-:Y:S01]  /*5380*/  FADD.FTZ R45, R31.reuse, R10 ;  /* 0x0000000a1f2d7221 */ /* 0x050fe20000010000 */
[----:B------:R-:W-:Y:S01]  /*5390*/  F2FP.BF16.F32.PACK_AB R190, R31, R88 ;  /* 0x000000581fbe723e */ /* 0x000fe200000010ff */
[--C-:B------:R-:W-:Y:S02]  /*53a0*/  IMAD.MOV.U32 R88, RZ, RZ, R119.reuse ;  /* 0x000000ffff587224 */ /* 0x100fe400078e0077 */
[----:B------:R-:W-:-:S03]  /*53b0*/  IMAD.MOV.U32 R31, RZ, RZ, R119 ;  /* 0x000000ffff1f7224 */ /* 0x000fc600078e0077 */
[----:B------:R2:W3:Y:S01]  /*53c0*/  MUFU.EX2 R189, R46 ;  /* 0x0000002e00bd7308 */ /* 0x0004e20000000800 */
[----:B-1----:R-:W-:-:S07]  /*53d0*/  FADD.FTZ R0, R36, R3 ;  /* 0x0000000324007221 */ /* 0x002fce0000010000 */
[----:B------:R1:W4:Y:S01]  /*53e0*/  MUFU.EX2 R35, R94 ;  /* 0x0000005e00237308 */ /* 0x0003220000000800 */
[----:B0-----:R-:W-:Y:S01]  /*53f0*/  FADD.FTZ R10, R92, R45 ;  /* 0x0000002d5c0a7221 */ /* 0x001fe20000010000 */
[----:B--2---:R-:W-:-:S06]  /*5400*/  IMAD.MOV.U32 R46, RZ, RZ, R119 ;  /* 0x000000ffff2e7224 */ /* 0x004fcc00078e0077 */
[----:B------:R-:W0:Y:S01]  /*5410*/  MUFU.EX2 R48, R48 ;  /* 0x0000003000307308 */ /* 0x000e220000000800 */
[C---:B---3--:R-:W-:Y:S01]  /*5420*/  FADD.FTZ R3, R189.reuse, R0 ;  /* 0x00000000bd037221 */ /* 0x048fe20000010000 */
[----:B------:R-:W-:Y:S01]  /*5430*/  F2FP.BF16.F32.PACK_AB R189, R189, R36 ;  /* 0x00000024bdbd723e */ /* 0x000fe200000010ff */
[--C-:B-1----:R-:W-:Y:S02]  /*5440*/  IMAD.MOV.U32 R94, RZ, RZ, R119.reuse ;  /* 0x000000ffff5e7224 */ /* 0x102fe400078e0077 */
[----:B------:R-:W-:-:S03]  /*5450*/  IMAD.MOV.U32 R36, RZ, RZ, R119 ;  /* 0x000000ffff247224 */ /* 0x000fc600078e0077 */
[----:B------:R1:W2:Y:S01]  /*5460*/  MUFU.EX2 R191, R38 ;  /* 0x0000002600bf7308 */ /* 0x0002a20000000800 */
[C---:B----4-:R-:W-:Y:S01]  /*5470*/  FADD.FTZ R45, R35.reuse, R10 ;  /* 0x0000000a232d7221 */ /* 0x050fe20000010000 */
[----:B------:R-:W-:Y:S01]  /*5480*/  F2FP.BF16.F32.PACK_AB R184, R35, R92 ;  /* 0x0000005c23b8723e */ /* 0x000fe200000010ff */
[----:B------:R-:W-:Y:S02]  /*5490*/  IMAD.MOV.U32 R92, RZ, RZ, R119 ;  /* 0x000000ffff5c7224 */ /* 0x000fe400078e0077 */
[----:B------:R-:W-:Y:S01]  /*54a0*/  FADD.FTZ R10, R186, R45 ;  /* 0x0000002dba0a7221 */ /* 0x000fe20000010000 */
[----:B------:R-:W-:Y:S02]  /*54b0*/  IMAD.MOV.U32 R45, RZ, RZ, R119 ;  /* 0x000000ffff2d7224 */ /* 0x000fe400078e0077 */
[----:B------:R3:W4:Y:S01]  /*54c0*/  MUFU.EX2 R37, R96 ;  /* 0x0000006000257308 */ /* 0x0007220000000800 */
[----:B0-----:R-:W-:Y:S01]  /*54d0*/  FADD.FTZ R0, R48, R3 ;  /* 0x0000000330007221 */ /* 0x001fe20000010000 */
[----:B-1----:R-:W-:-:S02]  /*54e0*/  IMAD.MOV.U32 R38, RZ, RZ, R119 ;  /* 0x000000ffff267224 */ /* 0x002fc400078e0077 */
[----:B------:R-:W-:-:S04]  /*54f0*/  IMAD.MOV.U32 R35, RZ, RZ, R119 ;  /* 0x000000ffff237224 */ /* 0x000fc800078e0077 */
[----:B------:R-:W0:Y:S01]  /*5500*/  MUFU.EX2 R24, R24 ;  /* 0x0000001800187308 */ /* 0x000e220000000800 */
[C---:B--2---:R-:W-:Y:S01]  /*5510*/  FADD.FTZ R3, R191.reuse, R0 ;  /* 0x00000000bf037221 */ /* 0x044fe20000010000 */
[----:B------:R-:W-:Y:S01]  /*5520*/  F2FP.BF16.F32.PACK_AB R191, R191, R48 ;  /* 0x00000030bfbf723e */ /* 0x000fe200000010ff */
[----:B------:R-:W-:Y:S01]  /*5530*/  IMAD.MOV.U32 R48, RZ, RZ, R119 ;  /* 0x000000ffff307224 */ /* 0x000fe200078e0077 */
[----:B---3--:R-:W-:-:S04]  /*5540*/  MOV R96, R119 ;  /* 0x0000007700607202 */ /* 0x008fc80000000f00 */
[----:B------:R-:W1:Y:S01]  /*5550*/  MUFU.EX2 R98, R98 ;  /* 0x0000006200627308 */ /* 0x000e620000000800 */
[C---:B----4-:R-:W-:Y:S01]  /*5560*/  FADD.FTZ R9, R37.reuse, R10 ;  /* 0x0000000a25097221 */ /* 0x050fe20000010000 */
[----:B------:R-:W-:Y:S01]  /*5570*/  F2FP.BF16.F32.PACK_AB R186, R37, R186 ;  /* 0x000000ba25ba723e */ /* 0x000fe200000010ff */
[----:B------:R-:W-:-:S05]  /*5580*/  IMAD.MOV.U32 R37, RZ, RZ, R119 ;  /* 0x000000ffff257224 */ /* 0x000fca00078e0077 */
        /* <DEDUP_REMOVED lines=38> */
[----:B0-----:R-:W-:Y:S01]  /*57f0*/  IMAD.MOV.U32 R108, RZ, RZ, R119 ;  /* 0x000000ffff6c7224 */ /* 0x001fe200078e0077 */
[----:B------:R-:W-:-:S04]  /*5800*/  MOV R54, R119 ;  /* 0x0000007700367202 */ /* 0x000fc80000000f00 */
[----:B------:R-:W0:Y:S01]  /*5810*/  MUFU.EX2 R66, R66 ;  /* 0x0000004200427308 */ /* 0x000e220000000800 */
[C---:B----4-:R-:W-:Y:S01]  /*5820*/  FADD.FTZ R9, R21.reuse, R10 ;  /* 0x0000000a15097221 */ /* 0x050fe20000010000 */
[----:B------:R-:W-:Y:S01]  /*5830*/  F2FP.BF16.F32.PACK_AB R176, R21, R106 ;  /* 0x0000006a15b0723e */ /* 0x000fe200000010ff */
[----:B------:R-:W-:-:S05]  /*5840*/  IMAD.MOV.U32 R106, RZ, RZ, R119 ;  /* 0x000000ffff6a7224 */ /* 0x000fca00078e0077 */
[----:B------:R2:W3:Y:S01]  /*5850*/  MUFU.EX2 R183, R60 ;  /* 0x0000003c00b77308 */ /* 0x0004e20000000800 */
[----:B-1----:R-:W-:-:S07]  /*5860*/  FADD.FTZ R0, R58, R3 ;  /* 0x000000033a007221 */ /* 0x002fce0000010000 */
[----:B------:R-:W1:Y:S01]  /*5870*/  MUFU.EX2 R26, R26 ;  /* 0x0000001a001a7308 */ /* 0x000e620000000800 */
[----:B0-----:R-:W-:Y:S01]  /*5880*/  FADD.FTZ R10, R66, R9 ;  /* 0x00000009420a7221 */ /* 0x001fe20000010000 */
[----:B--2---:R-:W-:-:S06]  /*5890*/  IMAD.MOV.U32 R60, RZ, RZ, R119 ;  /* 0x000000ffff3c7224 */ /* 0x004fcc00078e0077 */
[----:B------:R0:W2:Y:S01]  /*58a0*/  MUFU.EX2 R177, R62 ;  /* 0x0000003e00b17308 */ /* 0x0000a20000000800 */
[C---:B---3--:R-:W-:Y:S01]  /*58b0*/  FADD.FTZ R9, R183.reuse, R0 ;  /* 0x00000000b7097221 */ /* 0x048fe20000010000 */
[----:B------:R-:W-:Y:S01]  /*58c0*/  F2FP.BF16.F32.PACK_AB R183, R183, R58 ;  /* 0x0000003ab7b7723e */ /* 0x000fe200000010ff */
[----:B------:R-:W-:-:S05]  /*58d0*/  IMAD.MOV.U32 R58, RZ, RZ, R119 ;  /* 0x000000ffff3a7224 */ /* 0x000fca00078e0077 */
[----:B------:R-:W3:Y:S01]  /*58e0*/  MUFU.EX2 R30, R30 ;  /* 0x0000001e001e7308 */ /* 0x000ee20000000800 */
[----:B-1----:R-:W-:Y:S01]  /*58f0*/  FADD.FTZ R0, R26, R9 ;  /* 0x000000091a007221 */ /* 0x002fe20000010000 */
[----:B0-----:R-:W-:-:S06]  /*5900*/  IMAD.MOV.U32 R62, RZ, RZ, R119 ;  /* 0x000000ffff3e7224 */ /* 0x001fcc00078e0077 */
[----:B------:R-:W0:Y:S01]  /*5910*/  MUFU.EX2 R25, R25 ;  /* 0x0000001900197308 */ /* 0x000e220000000800 */
[C---:B--2---:R-:W-:Y:S01]  /*5920*/  FADD.FTZ R9, R177.reuse, R0 ;  /* 0x00000000b1097221 */ /* 0x044fe20000010000 */
[----:B------:R-:W-:Y:S01]  /*5930*/  F2FP.BF16.F32.PACK_AB R177, R177, R26 ;  /* 0x0000001ab1b1723e */ /* 0x000fe200000010ff */
[----:B------:R-:W-:Y:S01]  /*5940*/  IMAD.MOV.U32 R0, RZ, RZ, 0x3f800000 ;  /* 0x3f800000ff007424 */ /* 0x000fe200078e00ff */
[----:B------:R-:W-:-:S04]  /*5950*/  MOV R26, R119 ;  /* 0x00000077001a7202 */ /* 0x000fc80000000f00 */
[----:B------:R-:W1:Y:S01]  /*5960*/  MUFU.EX2 R43, R43 ;  /* 0x0000002b002b7308 */ /* 0x000e620000000800 */
[----:B---3--:R-:W-:Y:S01]  /*5970*/  FADD.FTZ R2, R30, R9 ;  /* 0x000000091e027221 */ /* 0x008fe20000010000 */
[C---:B0-----:R-:W-:Y:S01]  /*5980*/  FADD.FTZ R3, R25.reuse, R10 ;  /* 0x0000000a19037221 */ /* 0x041fe20000010000 */
[----:B------:R-:W-:Y:S01]  /*5990*/  F2FP.BF16.F32.PACK_AB R178, R25, R66 ;  /* 0x0000004219b2723e */ /* 0x000fe200000010ff */
[--C-:B------:R-:W-:Y:S02]  /*59a0*/  IMAD.MOV.U32 R66, RZ, RZ, R119.reuse ;  /* 0x000000ffff427224 */ /* 0x100fe400078e0077 */
[--C-:B------:R-:W-:Y:S02]  /*59b0*/  IMAD.MOV.U32 R25, RZ, RZ, R119.reuse ;  /* 0x000000ffff197224 */ /* 0x100fe400078e0077 */
[C---:B-1----:R-:W-:Y:S01]  /*59c0*/  FADD.FTZ R2, R43.reuse, R2 ;  /* 0x000000022b027221 */ /* 0x042fe20000010000 */
[----:B------:R-:W-:Y:S01]  /*59d0*/  F2FP.BF16.F32.PACK_AB R179, R43, R30 ;  /* 0x0000001e2bb3723e */ /* 0x000fe200000010ff */
        /* <DEDUP_REMOVED lines=55> */
[----:B------:R-:W-:Y:S01]  /*5d50*/  UMOV UR38, UR39 ;  /* 0x0000002700267c82 */ /* 0x000fe20008000000 */
[----:B------:R-:W-:Y:S01]  /*5d60*/  UMOV UR6, UR36 ;  /* 0x0000002400067c82 */ /* 0x000fe20008000000 */
[----:B------:R-:W-:-:S05]  /*5d70*/  ULDC UR5, c[0x0][0x9d8] ;  /* 0x0002760000057ab9 */ /* 0x000fca0000000800 */
.L_x_3460:
[----:B------:R-:W-:-:S04]  /*5d80*/  UIADD3 UR4, UR6, 0x1, URZ ;  /* 0x0000000106047890 */ /* 0x000fc8000fffe03f */
[----:B------:R-:W-:-:S04]  /*5d90*/  UISETP.NE.AND UP0, UPT, UR4, 0x2, UPT ;  /* 0x000000020400788c */ /* 0x000fc8000bf05270 */
[----:B------:R-:W-:Y:S02]  /*5da0*/  USEL UR39, URZ, 0x1, UP0 ;  /* 0x000000013f277887 */ /* 0x000fe40008000000 */
[----:B------:R-:W-:Y:S02]  /*5db0*/  USEL UR36, UR4, URZ, UP0 ;  /* 0x0000003f04247287 */ /* 0x000fe40008000000 */
[----:B------:R-:W-:Y:S01]  /*5dc0*/  ULOP3.LUT UR39, UR38, UR39, URZ, 0x3c, !UPT ;  /* 0x0000002726277292 */ /* 0x000fe2000f8e3c3f */
[----:B------:R-:W-:Y:S11]  /*5dd0*/  @!P0 BRA `(.L_x_3452) ;  /* 0x0000000000048947 */ /* 0x000ff60003800000 */
[----:B------:R-:W-:Y:S01]  /*5de0*/  BPT.TRAP 0x1 ;  /* 0x000000040000795c */ /* 0x000fe20000300000 */
.L_x_3452:
[----:B------:R-:W0:Y:S01]  /*5df0*/  S2UR UR4, SR_CgaCtaId ;  /* 0x00000000000479c3 */ /* 0x000e220000008800 */
[----:B------:R-:W-:Y:S01]  /*5e00*/  UMOV UR37, 0x400 ;  /* 0x0000040000257882 */ /* 0x000fe20000000000 */
[----:B------:R-:W-:-:S04]  /*5e10*/  MOV R5, UR39 ;  /* 0x0000002700057c02 */ /* 0x000fc80008000f00 */
[----:B------:R-:W-:Y:S01]  /*5e20*/  SHF.L.U32 R5, R5, 0x1f, RZ ;  /* 0x0000001f05057819 */ /* 0x000fe200000006ff */
[----:B0-----:R-:W-:-:S04]  /*5e30*/  ULEA UR37, UR4, UR37, 0x18 ;  /* 0x0000002504257291 */ /* 0x001fc8000f8ec03f */
[----:B------:R-:W-:-:S09]  /*5e40*/  ULEA UR7, UR36, UR37, 0x3 ;  /* 0x0000002524077291 */ /* 0x000fd2000f8e183f */
[----:B------:R0:W1:Y:S01]  /*5e50*/  SYNCS.PHASECHK.TRANS64.TRYWAIT P2, [UR7+0x36830], R5 ;  /* 0x03683005ff0075a7 */ /* 0x0000620008040147 */
[----:B------:R-:W-:Y:S05]  /*5e60*/  @!P0 BRA `(.L_x_3453) ;  /* 0x0000000000048947 */ /* 0x000fea0003800000 */
[----:B------:R-:W-:Y:S01]  /*5e70*/  BPT.TRAP 0x1 ;  /* 0x000000040000795c */ /* 0x000fe20000300000 */
.L_x_3453:
[----:B-1----:R-:W-:Y:S05]  /*5e80*/  @P2 BRA `(.L_x_3454) ;  /* 0x0000000000082947 */ /* 0x002fea0003800000 */
[----:B------:R-:W1:Y:S02]  /*5e90*/  SYNCS.PHASECHK.TRANS64.TRYWAIT P2, [UR7+0x36830], R5 ;  /* 0x03683005ff0075a7 */ /* 0x000e640008040147 */
[----:B-1----:R-:W-:Y:S05]  /*5ea0*/  @!P2 BRA `(.L_x_3455) ;  /* 0x000000b000b8a947 */ /* 0x002fea0003800000 */
.L_x_3454:
[----:B------:R-:W-:Y:S01]  /*5eb0*/  R2UR UR4, R4 ;  /* 0x00000000040472ca */ /* 0x000fe200000e0000 */
[----:B------:R-:W-:Y:S01]  /*5ec0*/  WARPGROUP.ARRIVE ;  /* 0x00000000000079c5 */ /* 0x000fe20000000000 */
        /* <DEDUP_REMOVED lines=10> */
[-C--:B------:R-:W-:Y:S01]  /*5f70*/  FMUL.FTZ R24, R24, R6.reuse ;  /* 0x0000000618187220 */ /* 0x080fe20000410000 */
[----:B------:R-:W-:Y:S01]  /*5f80*/  UIMAD UR4, UR36, 0xa80, UR4 ;  /* 0x00000a80240478a4 */ /* 0x000fe2000f8e0204 */
        /* <DEDUP_REMOVED lines=9> */
[----:B------:R-:W-:Y:S01]  /*6020*/  HGMMA.64x16x16.F32.BF16 R168, gdesc[UR56], RZ, !UPT, gsb0 ;  /* 0x0020000038a879f0 */ /* 0x000fe2000c0018ff */
        /* <DEDUP_REMOVED lines=56> */
[----:B------:R-:W-:Y:S01]  /*63b0*/  FMUL.FTZ R117, R117, R6 ;  /* 0x0000000675757220 */ /* 0x000fe20000410000 */
[-C--:B------:R-:W-:Y:S01]  /*63c0*/  FMUL.FTZ R26, R26, R0.reuse ;  /* 0x000000001a1a7220 */ /* 0x080fe20000410000 */
[----:B------:R-:W-:Y:S01]  /*63d0*/  HGMMA.64x16x16.F32.BF16 R160, gdesc[UR56], RZ, !UPT, gsb0 ;  /* 0x0020000038a079f0 */ /* 0x000fe2000c0018ff */
        /* <DEDUP_REMOVED lines=54> */
[----:B------:R-:W-:Y:S01]  /*6740*/  UMOV UR59, 0x40000040 ;  /* 0x40000040003b7882 */ /* 0x000fe20000000000 */
[----:B------:R-:W-:Y:S01]  /*6750*/  UIADD3 UR10, UR4, 0x280, URZ ;  /* 0x00000280040a7890 */ /* 0x000fe2000fffe03f */
[----:B------:R-:W-:Y:S02]  /*6760*/  WARPGROUP.DEPBAR.LE gsb0, 0x0 ;  /* 0x00008000000079c5 */ /* 0x000fe40000010000 */
        /* <DEDUP_REMOVED lines=16> */
[----:B------:R-:W-:Y:S01]  /*6870*/  UMOV UR11, 0x40000040 ;  /* 0x40000040000b7882 */ /* 0x000fe20000000000 */
[----:B------:R-:W-:Y:S02]  /*6880*/  WARPGROUP.DEPBAR.LE gsb0, 0x0 ;  /* 0x00008000000079c5 */ /* 0x000fe40000010000 */
[----:B------:R-:W-:-:S06]  /*6890*/  WARPGROUP.ARRIVE ;  /* 0x00000000000079c5 */ /* 0x000fcc0000000000 */
[----:B------:R-:W-:Y:S03]  /*68a0*/  HGMMA.64x16x16.F32.BF16 R120, gdesc[UR56], RZ, !UPT, gsb0 ;  /* 0x00200000387879f0 */ /* 0x000fe6000c0018ff */
        /* <DEDUP_REMOVED lines=35> */
[----:B------:R-:W-:Y:S01]  /*6ae0*/  UMOV UR15, 0x40000040 ;  /* 0x40000040000f7882 */ /* 0x000fe20000000000 */
        /* <DEDUP_REMOVED lines=373> */
[----:B------:R-:W-:Y:S02]  /*8240*/  UIADD3 UR10, UR4, 0x986, URZ ;  /* 0x00000986040a7890 */ /* 0x000fe4000fffe03f */
        /* <DEDUP_REMOVED lines=22> */
.L_x_3456:
[----:B------:R-:W-:Y:S01]  /*83b0*/  ULEA UR10, UR6, UR37, 0x3 ;  /* 0x00000025060a7291 */ /* 0x000fe2000f8e183f */
[----:B------:R-:W-:-:S05]  /*83c0*/  IMAD.U32 R0, RZ, RZ, UR38 ;  /* 0x00000026ff007e24 */ /* 0x000fca000f8e00ff */
[----:B------:R-:W-:-:S04]  /*83d0*/  SHF.L.U32 R0, R0, 0x1f, RZ ;  /* 0x0000001f00007819 */ /* 0x000fc800000006ff */
[----:B------:R2:W3:Y:S01]  /*83e0*/  SYNCS.PHASECHK.TRANS64.TRYWAIT P2, [UR10+0x36850], R0 ;  /* 0x03685000ff0075a7 */ /* 0x0004e2000804014a */
[----:B------:R-:W-:Y:S05]  /*83f0*/  @!P0 BRA `(.L_x_3457) ;  /* 0x0000000000048947 */ /* 0x000fea0003800000 */
[----:B------:R-:W-:Y:S01]  /*8400*/  BPT.TRAP 0x1 ;  /* 0x000000040000795c */ /* 0x000fe20000300000 */
.L_x_3457:
[----:B---3--:R-:W-:Y:S05]  /*8410*/  @P2 BRA `(.L_x_3458) ;  /* 0x0000000000082947 */ /* 0x008fea0003800000 */
[----:B------:R-:W3:Y:S02]  /*8420*/  SYNCS.PHASECHK.TRANS64.TRYWAIT P2, [UR10+0x36850], R0 ;  /* 0x03685000ff0075a7 */ /* 0x000ee4000804014a */
[----:B---3--:R-:W-:Y:S05]  /*8430*/  @!P2 BRA `(.L_x_3459) ;  /* 0x0000008c006ca947 */ /* 0x008fea0003800000 */
.L_x_3458:
[----:B------:R-:W-:Y:S01]  /*8440*/  UIADD3 UR37, UR37, 0x400, URZ ;  /* 0x0000040025257890 */ /* 0x000fe2000fffe03f */
[----:B------:R-:W-:Y:S01]  /*8450*/  WARPGROUP.ARRIVE ;  /* 0x00000000000079c5 */ /* 0x000fe20000000000 */
[----:B------:R-:W-:Y:S01]  /*8460*/  UMOV UR15, 0x40000040 ;  /* 0x40000040000f7882 */ /* 0x000fe20000000000 */
[----:B0-2---:R-:W-:Y:S01]  /*8470*/  FMUL.FTZ R0, R168, UR5 ;  /* 0x00000005a8007c20 */ /* 0x005fe20008410000 */
[----:B------:R-:W-:Y:S01]  /*8480*/  USHF.R.U32.HI UR37, URZ, 0x4, UR37 ;  /* 0x000000043f257899 */ /* 0x000fe20008011625 */
[----:B-1----:R-:W-:Y:S01]  /*8490*/  FMUL.FTZ R8, R169, UR5 ;  /* 0x00000005a9087c20 */ /* 0x002fe20008410000 */
[----:B------:R-:W-:Y:S01]  /*84a0*/  FMUL.FTZ R20, R172, UR5 ;  /* 0x00000005ac147c20 */ /* 0x000fe20008410000 */
[----:B------:R-:W-:Y:S01]  /*84b0*/  FMUL.FTZ R12, R170, UR5 ;  /* 0x00000005aa0c7c20 */ /* 0x000fe20008410000 */
[----:B------:R-:W-:Y:S01]  /*84c0*/  ULOP3.LUT UR37, UR37, 0x3fff, URZ, 0xc0, !UPT ;  /* 0x00003fff25257892 */ /* 0x000fe2000f8ec03f */
[----:B------:R-:W0:Y:S01]  /*84d0*/  MUFU.TANH R0, R0 ;  /* 0x0000000000007308 */ /* 0x000e220000002400 */
[----:B------:R-:W-:Y:S01]  /*84e0*/  FMUL.FTZ R170, R173, UR5 ;  /* 0x00000005adaa7c20 */ /* 0x000fe20008410000 */
[----:B------:R-:W-:Y:S01]  /*84f0*/  FMUL.FTZ R168, R174, UR5 ;  /* 0x00000005aea87c20 */ /* 0x000fe20008410000 */
[----:B------:R-:W-:Y:S01]  /*8500*/  ULOP3.LUT UR4, UR37, 0x3800000, URZ, 0xfc, !UPT ;  /* 0x0380000025047892 */ /* 0x000fe2000f8efc3f */
[----:B------:R-:W-:Y:S01]  /*8510*/  FMUL.FTZ R174, R160, UR5 ;  /* 0x00000005a0ae7c20 */ /* 0x000fe20008410000 */
[----:B------:R-:W-:Y:S01]  /*8520*/  FMUL.FTZ R218, R153, UR5 ;  /* 0x0000000599da7c20 */ /* 0x000fe20008410000 */
[----:B------:R-:W-:Y:S01]  /*8530*/  FMUL.FTZ R222, R144, UR5 ;  /* 0x0000000590de7c20 */ /* 0x000fe20008410000 */
[----:B------:R-:W-:Y:S01]  /*8540*/  UIMAD UR4, UR6, 0xa80, UR4 ;  /* 0x00000a80060478a4 */ /* 0x000fe2000f8e0204 */
[----:B------:R-:W1:Y:S01]  /*8550*/  MUFU.TANH R8, R8 ;  /* 0x0000000800087308 */ /* 0x000e620000002400 */
[----:B------:R-:W-:Y:S01]  /*8560*/  FMUL.FTZ R220, R145, UR5 ;  /* 0x0000000591dc7c20 */ /* 0x000fe20008410000 */
[----:B------:R-:W-:Y:S01]  /*8570*/  FMUL.FTZ R226, R148, UR5 ;  /* 0x0000000594e27c20 */ /* 0x000fe20008410000 */
[----:B------:R-:W-:Y:S01]  /*8580*/  UIADD3 UR6, UR4, 0x80, URZ ;  /* 0x0000008004067890 */ /* 0x000fe2000fffe03f */
[----:B------:R-:W-:Y:S01]  /*8590*/  FMUL.FTZ R224, R149, UR5 ;  /* 0x0000000595e07c20 */ /* 0x000fe20008410000 */
[----:B------:R-:W-:Y:S01]  /*85a0*/  FMUL.FTZ R230, R136, UR5 ;  /* 0x0000000588e67c20 */ /* 0x000fe20008410000 */
[----:B------:R-:W-:Y:S01]  /*85b0*/  UMOV UR14, UR4 ;  /* 0x00000004000e7c82 */ /* 0x000fe20008000000 */
[----:B------:R-:W-:Y:S01]  /*85c0*/  FMUL.FTZ R136, R137, UR5 ;  /* 0x0000000589887c20 */ /* 0x000fe20008410000 */
[----:B------:R-:W-:Y:S01]  /*85d0*/  HGMMA.64x192x16.F32.BF16 R24, R200, gdesc[UR12].tnspB, R24, gsb0 ;  /* 0x42e0000cc8187df0 */ /* 0x000fe20008001818 */
[----:B------:R-:W-:Y:S01]  /*85e0*/  UMOV UR15, 0x40000040 ;  /* 0x40000040000f7882 */ /* 0x000fe20000000000 */
[----:B------:R-:W-:Y:S01]  /*85f0*/  UMOV UR14, UR6 ;  /* 0x00000006000e7c82 */ /* 0x000fe20008000000 */
[----:B------:R-:W-:Y:S01]  /*8600*/  UIADD3 UR6, UR4, 0x100, URZ ;  /* 0x0000010004067890 */ /* 0x000fe2000fffe03f */
[----:B------:R-:W2:Y:S01]  /*8610*/  MUFU.TANH R20, R20 ;  /* 0x0000001400147308 */ /* 0x000ea20000002400 */
[----:B0-----:R-:W-:Y:S01]  /*8620*/  FMNMX.FTZ R5, R0, R10, !PT ;  /* 0x0000000a00057209 */ /* 0x001fe20007810000 */
[----:B------:R-:W-:Y:S01]  /*8630*/  FMUL.FTZ R148, R150, UR5 ;  /* 0x0000000596947c20 */ /* 0x000fe20008410000 */
[----:B------:R-:W-:Y:S01]  /*8640*/  FMUL.FTZ R150, R140, UR5 ;  /* 0x000000058c967c20 */ /* 0x000fe20008410000 */
[----:B------:R-:W-:Y:S01]  /*8650*/  FMUL.FTZ R228, R141, UR5 ;  /* 0x000000058de47c20 */ /* 0x000fe20008410000 */
[----:B-1----:R-:W-:Y:S01]  /*8660*/  FMNMX.FTZ R5, R8, R5, !PT ;  /* 0x0000000508057209 */ /* 0x002fe20007810000 */
        /* <DEDUP_REMOVED lines=12> */
[----:B------:R-:W-:Y:S01]  /*8730*/  FMUL.FTZ R141, R121, UR5 ;  /* 0x00000005798d7c20 */ /* 0x000fe20008410000 */
[----:B------:R-:W-:Y:S01]  /*8740*/  FMUL.FTZ R144, R146, UR5 ;  /* 0x0000000592907c20 */ /* 0x000fe20008410000 */
[----:B------:R-:W-:Y:S01]  /*8750*/  FMUL.FTZ R146, R147, UR5 ;  /* 0x0000000593927c20 */ /* 0x000fe20008410000 */
[----:B------:R-:W-:Y:S01]  /*8760*/  FMUL.FTZ R147, R124, UR5 ;  /* 0x000000057c937c20 */ /* 0x000fe20008410000 */
[----:B------:R-:W-:Y:S01]  /*8770*/  FMUL.FTZ R145, R125, UR5 ;  /* 0x000000057d917c20 */ /* 0x000fe20008410000 */
[----:B------:R-:W-:Y:S01]  /*8780*/  FMUL.FTZ R124, R151, UR5 ;  /* 0x00000005977c7c20 */ /* 0x000fe20008410000 */
[----:B------:R-:W-:Y:S01]  /*8790*/  MUFU.TANH R218, R218 ;  /* 0x000000da00da7308 */ /* 0x000fe20000002400 */
[----:B0-----:R-:W-:Y:S01]  /*87a0*/  FMNMX.FTZ R5, R170, R5, !PT ;  /* 0x00000005aa057209 */ /* 0x001fe20007810000 */
[----:B------:R-:W-:Y:S01]  /*87b0*/  FMUL.FTZ R138, R138, UR5 ;  /* 0x000000058a8a7c20 */ /* 0x000fe20008410000 */
[----:B------:R-:W-:Y:S01]  /*87c0*/  FMUL.FTZ R142, R142, UR5 ;  /* 0x000000058e8e7c20 */ /* 0x000fe20008410000 */
[----:B------:R-:W-:Y:S01]  /*87d0*/  FMUL.FTZ R130, R130, UR5 ;  /* 0x0000000582827c20 */ /* 0x000fe20008410000 */
[----:B------:R-:W-:Y:S01]  /*87e0*/  FMUL.FTZ R234, R131, UR5 ;  /* 0x0000000583ea7c20 */ /* 0x000fe20008410000 */
[----:B------:R-:W-:Y:S01]  /*87f0*/  FMUL.FTZ R134, R134, UR5 ;  /* 0x0000000586867c20 */ /* 0x000fe20008410000 */
[----:B------:R-:W-:Y:S01]  /*8800*/  FMUL.FTZ R236, R135, UR5 ;  /* 0x0000000587ec7c20 */ /* 0x000fe20008410000 */
[----:B------:R-:W-:Y:S01]  /*8810*/  MUFU.TANH R222, R222 ;  /* 0x000000de00de7308 */ /* 0x000fe20000002400 */
[----:B-1----:R-:W-:Y:S01]  /*8820*/  FMNMX.FTZ R5, R174, R5, !PT ;  /* 0x00000005ae057209 */ /* 0x002fe20007810000 */
[----:B------:R-:W-:Y:S01]  /*8830*/  FMUL.FTZ R122, R122, UR5 ;  /* 0x000000057a7a7c20 */ /* 0x000fe20008410000 */
[----:B------:R-:W-:Y:S01]  /*8840*/  FMUL.FTZ R13, R123, UR5 ;  /* 0x000000057b0d7c20 */ /* 0x000fe20008410000 */
[----:B------:R-:W-:Y:S01]  /*8850*/  FMUL.FTZ R126, R126, UR5 ;  /* 0x000000057e7e7c20 */ /* 0x000fe20008410000 */
[----:B------:R-:W-:Y:S01]  /*8860*/  FMUL.FTZ R15, R127, UR5 ;  /* 0x000000057f0f7c20 */ /* 0x000fe20008410000 */
[C---:B------:R-:W-:Y:S01]  /*8870*/  ISETP.GT.AND P2, PT, R11.reuse, RZ, PT ;  /* 0x000000ff0b00720c */ /* 0x040fe20003f44270 */
[----:B------:R-:W-:Y:S01]  /*8880*/  UMOV UR38, UR39 ;  /* 0x0000002700267c82 */ /* 0x000fe20008000000 */
[----:B------:R-:W-:Y:S01]  /*8890*/  MUFU.TANH R220, R220 ;  /* 0x000000dc00dc7308 */ /* 0x000fe20000002400 */
[----:B------:R-:W-:-:S07]  /*88a0*/  VIADD R11, R11, 0xffffffff ;  /* 0xffffffff0b0b7836 */ /* 0x000fce0000000000 */
[----:B------:R-:W-:Y:S08]  /*88b0*/  MUFU.TANH R226, R226 ;  /* 0x000000e200e27308 */ /* 0x000ff00000002400 */
[----:B------:R-:W-:Y:S08]  /*88c0*/  MUFU.TANH R224, R224 ;  /* 0x000000e000e07308 */ /* 0x000ff00000002400 */
[----:B------:R-:W-:Y:S08]  /*88d0*/  MUFU.TANH R230, R230 ;  /* 0x000000e600e67308 */ /* 0x000ff00000002400 */
[----:B------:R-:W-:Y:S08]  /*88e0*/  MUFU.TANH R136, R136 ;  /* 0x0000008800887308 */ /* 0x000ff00000002400 */
[----:B------:R-:W-:Y:S08]  /*88f0*/  MUFU.TANH R150, R150 ;  /* 0x0000009600967308 */ /* 0x000ff00000002400 */
[----:B------:R-:W-:Y:S08]  /*8900*/  MUFU.TANH R228, R228 ;  /* 0x000000e400e47308 */ /* 0x000ff00000002400 */
[----:B------:R-:W0:Y:S08]  /*8910*/  MUFU.TANH R12, R12 ;  /* 0x0000000c000c7308 */ /* 0x000e300000002400 */
[----:B------:R-:W-:Y:S08]  /*8920*/  MUFU.TANH R232, R232 ;  /* 0x000000e800e87308 */ /* 0x000ff00000002400 */
[----:B------:R-:W1:Y:S01]  /*8930*/  MUFU.TANH R14, R14 ;  /* 0x0000000e000e7308 */ /* 0x000e620000002400 */
[----:B0-----:R-:W-:-:S07]  /*8940*/  FMNMX.FTZ R121, R12, R9, !PT ;  /* 0x000000090c797209 */ /* 0x001fce0007810000 */
[----:B------:R-:W-:Y:S08]  /*8950*/  MUFU.TANH R140, R140 ;  /* 0x0000008c008c7308 */ /* 0x000ff00000002400 */
[----:B------:R-:W0:Y:S01]  /*8960*/  MUFU.TANH R168, R168 ;  /* 0x000000a800a87308 */ /* 0x000e220000002400 */
[----:B-1----:R-:W-:-:S07]  /*8970*/  FMNMX.FTZ R121, R14, R121, !PT ;  /* 0x000000790e797209 */ /* 0x002fce0007810000 */
        /* <DEDUP_REMOVED lines=10> */
[----:B------:R-:W-:Y:S01]  /*8a20*/  MUFU.TANH R147, R147 ;  /* 0x0000009300937308 */ /* 0x000fe20000002400 */
[----:B-1----:R-:W-:-:S07]  /*8a30*/  FMNMX.FTZ R121, R162, R121, !PT ;  /* 0x00000079a2797209 */ /* 0x002fce0007810000 */
[----:B------:R-:W-:Y:S01]  /*8a40*/  MUFU.TANH R145, R145 ;  /* 0x0000009100917308 */ /* 0x000fe20000002400 */
[----:B------:R-:W-:Y:S02]  /*8a50*/  WARPGROUP.DEPBAR.LE gsb0, 0x0 ;  /* 0x00008000000079c5 */ /* 0x000fe40000010000 */
[----:B------:R-:W-:Y:S01]  /*8a60*/  WARPGROUP.ARRIVE ;  /* 0x00000000000079c5 */ /* 0x000fe20000000000 */
[----:B------:R-:W-:Y:S01]  /*8a70*/  FMUL.FTZ R200, R165, UR5 ;  /* 0x00000005a5c87c20 */ /* 0x000fe20008410000 */
[----:B------:R-:W-:Y:S01]  /*8a80*/  FMUL.FTZ R202, R152, UR5 ;  /* 0x0000000598ca7c20 */ /* 0x000fe20008410000 */
[----:B------:R-:W-:Y:S01]  /*8a90*/  FMUL.FTZ R152, R154, UR5 ;  /* 0x000000059a987c20 */ /* 0x000fe20008410000 */
[----:B------:R-:W-:Y:S01]  /*8aa0*/  FMUL.FTZ R154, R155, UR5 ;  /* 0x000000059b9a7c20 */ /* 0x000fe20008410000 */
[----:B------:R-:W-:Y:S01]  /*8ab0*/  MUFU.TANH R144, R144 ;  /* 0x0000009000907308 */ /* 0x000fe20000002400 */
[----:B------:R-:W-:Y:S01]  /*8ac0*/  HGMMA.64x192x16.F32.BF16 R24, R196, gdesc[UR12].tnspB, R24, gsb0 ;  /* 0x42e0000cc4187df0 */ /* 0x000fe20008001818 */
[----:B------:R-:W-:Y:S01]  /*8ad0*/  UMOV UR14, UR6 ;  /* 0x00000006000e7c82 */ /* 0x000fe20008000000 */
[----:B------:R-:W-:Y:S01]  /*8ae0*/  UMOV UR15, 0x40000040 ;  /* 0x40000040000f7882 */ /* 0x000fe20000000000 */
[----:B------:R-:W-:-:S04]  /*8af0*/  UIADD3 UR6, UR4, 0x180, URZ ;  /* 0x0000018004067890 */ /* 0x000fc8000fffe03f */
        /* <DEDUP_REMOVED lines=22> */
[----:B------:R-:W-:Y:S02]  /*8c60*/  FMUL.FTZ R166, R167, UR5 ;  /* 0x00000005a7a67c20 */ /* 0x000fe40008410000 */
[----:B------:R-:W-:Y:S01]  /*8c70*/  HGMMA.64x192x16.F32.BF16 R24, R192, gdesc[UR12].tnspB, R24, gsb0 ;  /* 0x42e0000cc0187df0 */ /* 0x000fe20008001818 */
[----:B------:R-:W-:Y:S01]  /*8c80*/  UMOV UR14, UR6 ;  /* 0x00000006000e7c82 */ /* 0x000fe20008000000 */
[----:B------:R-:W-:Y:S01]  /*8c90*/  UMOV UR15, 0x40000040 ;  /* 0x40000040000f7882 */ /* 0x000fe20000000000 */
[----:B------:R-:W-:Y:S01]  /*8ca0*/  UIADD3 UR6, UR4, 0x200, URZ ;  /* 0x0000020004067890 */ /* 0x000fe2000fffe03f */
[----:B------:R-:W0:Y:S08]  /*8cb0*/  MUFU.TANH R196, R196 ;  /* 0x000000c400c47308 */ /* 0x000e300000002400 */
[----:B------:R-:W1:Y:S08]  /*8cc0*/  MUFU.TANH R198, R198 ;  /* 0x000000c600c67308 */ /* 0x000e700000002400 */
[----:B------:R-:W2:Y:S01]  /*8cd0*/  MUFU.TANH R164, R164 ;  /* 0x000000a400a47308 */ /* 0x000ea20000002400 */
[----:B0-----:R-:W-:-:S07]  /*8ce0*/  FMNMX.FTZ R5, R196, R5, !PT ;  /* 0x00000005c4057209 */ /* 0x001fce0007810000 */
[----:B------:R-:W0:Y:S01]  /*8cf0*/  MUFU.TANH R166, R166 ;  /* 0x000000a600a67308 */ /* 0x000e220000002400 */
[----:B-1----:R-:W-:-:S04]  /*8d00*/  FMNMX.FTZ R5, R198, R5, !PT ;  /* 0x00000005c6057209 */ /* 0x002fc80007810000 */
[----:B------:R-:W-:-:S04]  /*8d10*/  FMNMX.FTZ R5, R200, R5, !PT ;  /* 0x00000005c8057209 */ /* 0x000fc80007810000 */
[----:B------:R-:W-:Y:S02]  /*8d20*/  FMNMX.FTZ R5, R202, R5, !PT ;  /* 0x00000005ca057209 */ /* 0x000fe40007810000 */
[----:B--2---:R-:W-:Y:S02]  /*8d30*/  FMNMX.FTZ R121, R164, R121, !PT ;  /* 0x00000079a4797209 */ /* 0x004fe40007810000 */
[----:B------:R-:W-:Y:S02]  /*8d40*/  FMNMX.FTZ R5, R218, R5, !PT ;  /* 0x00000005da057209 */ /* 0x000fe40007810000 */
[----:B0-----:R-:W-:-:S04]  /*8d50*/  FMNMX.FTZ R121, R166, R121, !PT ;  /* 0x00000079a6797209 */ /* 0x001fc80007810000 */
[----:B------:R-:W-:-:S04]  /*8d60*/  FMNMX.FTZ R121, R152, R121, !PT ;  /* 0x0000007998797209 */ /* 0x000fc80007810000 */
[----:B------:R-:W-:Y:S01]  /*8d70*/  FMNMX.FTZ R121, R154, R121, !PT ;  /* 0x000000799a797209 */ /* 0x000fe20007810000 */
[----:B------:R-:W-:Y:S02]  /*8d80*/  WARPGROUP.DEPBAR.LE gsb0, 0x0 ;  /* 0x00008000000079c5 */ /* 0x000fe40000010000 */
        /* <DEDUP_REMOVED lines=8> */
[----:B------:R-:W0:Y:S01]  /*8e10*/  MUFU.TANH R194, R194 ;  /* 0x000000c200c27308 */ /* 0x000e220000002400 */
[----:B------:R-:W-:-:S02]  /*8e20*/  UIADD3 UR6, UR4, 0x280, URZ ;  /* 0x0000028004067890 */ /* 0x000fc4000fffe03f */
[----:B------:R-:W-:-:S05]  /*8e30*/  UIADD3 UR4, UR4, 0x300, URZ ;  /* 0x0000030004047890 */ /* 0x000fca000fffe03f */
        /* <DEDUP_REMOVED lines=8> */
[----:B------:R-:W-:-:S04]  /*8ec0*/  FMNMX.FTZ R5, R226, R5, !PT ;  /* 0x00000005e2057209 */ /* 0x000fc80007810000 */
[----:B------:R-:W-:Y:S02]  /*8ed0*/  FMNMX.FTZ R5, R224, R5, !PT ;  /* 0x00000005e0057209 */ /* 0x000fe40007810000 */
[----:B0-----:R-:W-:Y:S02]  /*8ee0*/  FMNMX.FTZ R121, R158, R121, !PT ;  /* 0x000000799e797209 */ /* 0x001fe40007810000 */
[----:B------:R-:W-:Y:S02]  /*8ef0*/  FMNMX.FTZ R5, R230, R5, !PT ;  /* 0x00000005e6057209 */ /* 0x000fe40007810000 */
[----:B------:R-:W-:Y:S02]  /*8f00*/  FMNMX.FTZ R121, R144, R121, !PT ;  /* 0x0000007990797209 */ /* 0x000fe40007810000 */
[----:B------:R-:W-:Y:S02]  /*8f10*/  FMNMX.FTZ R5, R136, R5, !PT ;  /* 0x0000000588057209 */ /* 0x000fe40007810000 */
[----:B------:R-:W-:-:S02]  /*8f20*/  FMNMX.FTZ R121, R146, R121, !PT ;  /* 0x0000007992797209 */ /* 0x000fc40007810000 */
[----:B------:R-:W-:Y:S02]  /*8f30*/  FMNMX.FTZ R5, R150, R5, !PT ;  /* 0x0000000596057209 */ /* 0x000fe40007810000 */
[----:B------:R-:W-:Y:S02]  /*8f40*/  FMNMX.FTZ R121, R148, R121, !PT ;  /* 0x0000007994797209 */ /* 0x000fe40007810000 */
[----:B------:R-:W-:Y:S02]  /*8f50*/  FMNMX.FTZ R5, R228, R5, !PT ;  /* 0x00000005e4057209 */ /* 0x000fe40007810000 */
[----:B------:R-:W-:Y:S02]  /*8f60*/  FMNMX.FTZ R121, R124, R121, !PT ;  /* 0x000000797c797209 */ /* 0x000fe40007810000 */
[----:B------:R-:W-:Y:S02]  /*8f70*/  FMNMX.FTZ R5, R232, R5, !PT ;  /* 0x00000005e8057209 */ /* 0x000fe40007810000 */
[----:B------:R-:W-:-:S02]  /*8f80*/  FMNMX.FTZ R121, R138, R121, !PT ;  /* 0x000000798a797209 */ /* 0x000fc40007810000 */
        /* <DEDUP_REMOVED lines=9> */
[----:B------:R-:W0:Y:S03]  /*9020*/  LDC R5, c[0x0][0x988] ;  /* 0x00026200ff057b82 */ /* 0x000e260000000800 */
[----:B------:R-:W1:Y:S02]  /*9030*/  SHFL.BFLY PT, R6, R7, 0x1, 0x1f ;  /* 0x0c201f0007067f89 */ /* 0x000e6400000e0000 */
[----:B-1----:R-:W-:-:S05]  /*9040*/  FMNMX.FTZ R7, R7, R6, !PT ;  /* 0x0000000607077209 */ /* 0x002fca0007810000 */
[C---:B0-----:R-:W-:Y:S01]  /*9050*/  FMUL.FTZ R149, R7.reuse, R5 ;  /* 0x0000000507957220 */ /* 0x041fe20000410000 */
[----:B------:R-:W-:-:S03]  /*9060*/  FADD.FTZ R6, -R7, R10 ;  /* 0x0000000a07067221 */ /* 0x000fc60000010100 */
[-CC-:B------:R-:W-:Y:S01]  /*9070*/  FFMA.FTZ R21, R0, R5.reuse, -R149.reuse ;  /* 0x0000000500157223 */ /* 0x180fe20000010895 */
        /* <DEDUP_REMOVED lines=17> */
[-C--:B------:R-:W-:Y:S01]  /*9190*/  FFMA.FTZ R141, R141, R5.reuse, -R149 ;  /* 0x000000058d8d7223 */ /* 0x080fe20000010895 */
[----:B------:R-:W-:Y:S01]  /*91a0*/  FMUL.FTZ R6, R6, R5 ;  /* 0x0000000506067220 */ /* 0x000fe20000410000 */
[----:B------:R-:W-:Y:S08]  /*91b0*/  MUFU.EX2 R21, R21 ;  /* 0x0000001500157308 */ /* 0x000ff00000000800 */
[----:B------:R-:W0:Y:S08]  /*91c0*/  MUFU.EX2 R6, R6 ;  /* 0x0000000600067308 */ /* 0x000e300000000800 */
[----:B------:R-:W1:Y:S08]  /*91d0*/  MUFU.EX2 R10, R10 ;  /* 0x0000000a000a7308 */ /* 0x000e700000000800 */
[----:B------:R-:W-:Y:S01]  /*91e0*/  MUFU.EX2 R20, R20 ;  /* 0x0000001400147308 */ /* 0x000fe20000000800 */
[----:B0-----:R-:W-:Y:S01]  /*91f0*/  FFMA.FTZ R3, R6, R3, R21 ;  /* 0x0000000306037223 */ /* 0x001fe20000010015 */
[----:B------:R-:W-:-:S02]  /*9200*/  WARPGROUP.DEPBAR.LE gsb0, 0x0 ;  /* 0x00008000000079c5 */ /* 0x000fc40000010000 */
[----:B------:R-:W-:Y:S01]  /*9210*/  WARPGROUP.ARRIVE ;  /* 0x00000000000079c5 */ /* 0x000fe20000000000 */
[----:B------:R-:W-:Y:S01]  /*9220*/  FMUL.FTZ R188, R139, UR5 ;  /* 0x000000058bbc7c20 */ /* 0x000fe20008410000 */
[----:B------:R-:W-:Y:S01]  /*9230*/  FMUL.FTZ R190, R143, UR5 ;  /* 0x000000058fbe7c20 */ /* 0x000fe20008410000 */
[----:B------:R-:W-:Y:S01]  /*9240*/  FFMA.FTZ R143, R140, R5, -R149 ;  /* 0x000000058c8f7223 */ /* 0x000fe20000010895 */
[----:B------:R-:W0:Y:S01]  /*9250*/  MUFU.EX2 R135, R135 ;  /* 0x0000008700877308 */ /* 0x000e220000000800 */
[C---:B-1----:R-:W-:Y:S01]  /*9260*/  FADD.FTZ R3, R10.reuse, R3 ;  /* 0x000000030a037221 */ /* 0x042fe20000010000 */
[----:B------:R-:W-:Y:S01]  /*9270*/  HGMMA.64x192x16.F32.BF16 R24, R184, gdesc[UR12].tnspB, R24, gsb0 ;  /* 0x42e0000cb8187df0 */ /* 0x000fe20008001818 */
[----:B------:R-:W-:Y:S01]  /*9280*/  UMOV UR14, UR6 ;  /* 0x00000006000e7c82 */ /* 0x000fe20008000000 */
[----:B------:R-:W-:Y:S01]  /*9290*/  UMOV UR15, 0x40000040 ;  /* 0x40000040000f7882 */ /* 0x000fe20000000000 */
[----:B------:R-:W-:Y:S01]  /*92a0*/  UMOV UR6, UR4 ;  /* 0x0000000400067c82 */ /* 0x000fe20008000000 */
[----:B------:R-:W-:-:S02]  /*92b0*/  F2FP.BF16.F32.PACK_AB R200, R10, R21 ;  /* 0x000000150ac8723e */ /* 0x000fc400000010ff */
[----:B------:R-:W1:Y:S08]  /*92c0*/  MUFU.TANH R188, R188 ;  /* 0x000000bc00bc7308 */ /* 0x000e700000002400 */
[----:B------:R-:W2:Y:S01]  /*92d0*/  MUFU.TANH R190, R190 ;  /* 0x000000be00be7308 */ /* 0x000ea20000002400 */
[----:B0-----:R-:W-:-:S07]  /*92e0*/  F2FP.BF16.F32.PACK_AB R202, R135, R20 ;  /* 0x0000001487ca723e */ /* 0x001fce00000010ff */
[----:B------:R-:W-:Y:S01]  /*92f0*/  MUFU.EX2 R137, R137 ;  /* 0x0000008900897308 */ /* 0x000fe20000000800 */
[----:B-1----:R-:W-:-:S04]  /*9300*/  FMNMX.FTZ R121, R188, R121, !PT ;  /* 0x00000079bc797209 */ /* 0x002fc80007810000 */
[----:B------:R-:W-:-:S03]  /*9310*/  FMNMX.FTZ R121, R142, R121, !PT ;  /* 0x000000798e797209 */ /* 0x000fc60007810000 */
[----:B------:R-:W-:Y:S01]  /*9320*/  MUFU.EX2 R196, R196 ;  /* 0x000000c400c47308 */ /* 0x000fe20000000800 */
[----:B--2---:R-:W-:-:S04]  /*9330*/  FMNMX.FTZ R121, R190, R121, !PT ;  /* 0x00000079be797209 */ /* 0x004fc80007810000 */
[----:B------:R-:W-:-:S03]  /*9340*/  FMNMX.FTZ R121, R130, R121, !PT ;  /* 0x0000007982797209 */ /* 0x000fc60007810000 */
[----:B------:R-:W-:Y:S01]  /*9350*/  MUFU.EX2 R198, R198 ;  /* 0x000000c600c67308 */ /* 0x000fe20000000800 */
[----:B------:R-:W-:-:S04]  /*9360*/  FMNMX.FTZ R121, R234, R121, !PT ;  /* 0x00000079ea797209 */ /* 0x000fc80007810000 */
[----:B------:R-:W-:-:S03]  /*9370*/  FMNMX.FTZ R131, R134, R121, !PT ;  /* 0x0000007986837209 */ /* 0x000fc60007810000 */
[----:B------:R-:W-:Y:S01]  /*9380*/  MUFU.EX2 R127, R127 ;  /* 0x0000007f007f7308 */ /* 0x000fe20000000800 */
[----:B------:R-:W-:-:S04]  /*9390*/  FMNMX.FTZ R131, R236, R131, !PT ;  /* 0x00000083ec837209 */ /* 0x000fc80007810000 */
[----:B------:R-:W-:-:S03]  /*93a0*/  FMNMX.FTZ R0, R122, R131, !PT ;  /* 0x000000837a007209 */ /* 0x000fc60007810000 */
[----:B------:R-:W-:Y:S01]  /*93b0*/  MUFU.EX2 R125, R125 ;  /* 0x0000007d007d7308 */ /* 0x000fe20000000800 */
[----:B------:R-:W-:-:S04]  /*93c0*/  FMNMX.FTZ R131, R13, R0, !PT ;  /* 0x000000000d837209 */ /* 0x000fc80007810000 */
[----:B------:R-:W-:Y:S01]  /*93d0*/  FMNMX.FTZ R0, R126, R131, !PT ;  /* 0x000000837e007209 */ /* 0x000fe20007810000 */
[----:B------:R-:W-:Y:S02]  /*93e0*/  FFMA.FTZ R131, R136, R5, -R149 ;  /* 0x0000000588837223 */ /* 0x000fe40000010895 */
[----:B------:R-:W0:Y:S01]  /*93f0*/  MUFU.EX2 R170, R170 ;  /* 0x000000aa00aa7308 */ /* 0x000e220000000800 */
[----:B------:R-:W-:-:S05]  /*9400*/  FMNMX.FTZ R0, R15, R0, !PT ;  /* 0x000000000f007209 */ /* 0x000fca0007810000 */
[----:B------:R-:W1:Y:S02]  /*9410*/  SHFL.BFLY PT, R139, R0, 0x2, 0x1f ;  /* 0x0c401f00008b7f89 */ /* 0x000e6400000e0000 */
[----:B------:R-:W-:Y:S08]  /*9420*/  MUFU.EX2 R194, R194 ;  /* 0x000000c200c27308 */ /* 0x000ff00000000800 */
[----:B------:R-:W-:Y:S01]  /*9430*/  MUFU.EX2 R129, R129 ;  /* 0x0000008100817308 */ /* 0x000fe20000000800 */
[----:B0-----:R-:W-:-:S07]  /*9440*/  F2FP.BF16.F32.PACK_AB R192, R170, R125 ;  /* 0x0000007daac0723e */ /* 0x001fce00000010ff */
[----:B------:R-:W-:Y:S01]  /*9450*/  MUFU.EX2 R123, R123 ;  /* 0x0000007b007b7308 */ /* 0x000fe20000000800 */
[----:B-1----:R-:W-:Y:S01]  /*9460*/  FMNMX.FTZ R136, R0, R139, !PT ;  /* 0x0000008b00887209 */ /* 0x002fe20007810000 */
[----:B------:R-:W-:-:S06]  /*9470*/  FFMA.FTZ R139, R132, R5, -R149 ;  /* 0x00000005848b7223 */ /* 0x000fcc0000010895 */
[----:B------:R-:W-:Y:S01]  /*9480*/  MUFU.EX2 R174, R174 ;  /* 0x000000ae00ae7308 */ /* 0x000fe20000000800 */
[----:B------:R-:W0:Y:S07]  /*9490*/  SHFL.BFLY PT, R151, R136, 0x1, 0x1f ;  /* 0x0c201f0088977f89 */ /* 0x000e2e00000e0000 */
[----:B------:R-:W-:Y:S08]  /*94a0*/  MUFU.EX2 R121, R226 ;  /* 0x000000e200797308 */ /* 0x000ff00000000800 */
[----:B------:R-:W-:Y:S08]  /*94b0*/  MUFU.EX2 R218, R218 ;  /* 0x000000da00da7308 */ /* 0x000ff00000000800 */
[----:B------:R-:W-:Y:S01]  /*94c0*/  MUFU.EX2 R131, R131 ;  /* 0x0000008300837308 */ /* 0x000fe20000000800 */
[----:B0-----:R-:W-:-:S05]  /*94d0*/  FMNMX.FTZ R8, R136, R151, !PT ;  /* 0x0000009788087209 */ /* 0x001fca0007810000 */
[----:B------:R-:W-:Y:S02]  /*94e0*/  FADD.FTZ R0, -R8, R9 ;  /* 0x0000000908007221 */ /* 0x000fe40000010100 */
[----:B------:R-:W-:Y:S02]  /*94f0*/  MUFU.EX2 R133, R133 ;  /* 0x0000008500857308 */ /* 0x000fe40000000800 */
[----:B------:R-:W-:-:S06]  /*9500*/  FMUL.FTZ R0, R0, R5 ;  /* 0x0000000500007220 */ /* 0x000fcc0000410000 */
[----:B------:R-:W-:Y:S08]  /*9510*/  MUFU.EX2 R143, R143 ;  /* 0x0000008f008f7308 */ /* 0x000ff00000000800 */
[----:B------:R-:W-:Y:S08]  /*9520*/  MUFU.EX2 R0, R0 ;  /* 0x0000000000007308 */ /* 0x000ff00000000800 */
[----:B------:R-:W-:Y:S08]  /*9530*/  MUFU.EX2 R139, R139 ;  /* 0x0000008b008b7308 */ /* 0x000ff00000000800 */
[----:B------:R-:W-:Y:S08]  /*9540*/  MUFU.EX2 R120, R120 ;  /* 0x0000007800787308 */ /* 0x000ff00000000800 */
[----:B------:R-:W0:Y:S01]  /*9550*/  MUFU.EX2 R141, R141 ;  /* 0x0000008d008d7308 */ /* 0x000e220000000800 */
[----:B------:R-:W-:-:S02]  /*9560*/  WARPGROUP.DEPBAR.LE gsb0, 0x0 ;  /* 0x00008000000079c5 */ /* 0x000fc40000010000 */
[----:B------:R-:W-:Y:S01]  /*9570*/  WARPGROUP.ARRIVE ;  /* 0x00000000000079c5 */ /* 0x000fe20000000000 */
[-CC-:B------:R-:W-:Y:S01]  /*9580*/  FFMA.FTZ R184, R230, R5.reuse, -R149.reuse ;  /* 0x00000005e6b87223 */ /* 0x180fe20000010895 */
[----:B------:R-:W-:-:S04]  /*9590*/  FFMA.FTZ R186, R150, R5, -R149 ;  /* 0x0000000596ba7223 */ /* 0x000fc80000010895 */
[----:B------:R-:W-:Y:S01]  /*95a0*/  HGMMA.64x192x16.F32.BF16 R24, R180, gdesc[UR12].tnspB, R24, gsb0 ;  /* 0x42e0000cb4187df0 */ /* 0x000fe20008001818 */
[----:B------:R-:W-:Y:S08]  /*95b0*/  MUFU.EX2 R184, R184 ;  /* 0x000000b800b87308 */ /* 0x000ff00000000800 */
[----:B------:R-:W-:Y:S01]  /*95c0*/  MUFU.EX2 R186, R186 ;  /* 0x000000ba00ba7308 */ /* 0x000fe20000000800 */
[----:B------:R-:W-:-:S02]  /*95d0*/  WARPGROUP.DEPBAR.LE gsb0, 0x0 ;  /* 0x00008000000079c5 */ /* 0x000fc40000010000 */
[-CC-:B------:R-:W-:Y:S01]  /*95e0*/  FFMA.FTZ R182, R128, R5.reuse, -R149.reuse ;  /* 0x0000000580b67223 */ /* 0x180fe20000010895 */
[-CC-:B------:R-:W-:Y:S01]  /*95f0*/  FFMA.FTZ R180, R232, R5.reuse, -R149.reuse ;  /* 0x00000005e8b47223 */ /* 0x180fe20000010895 */
[-CC-:B------:R-:W-:Y:S01]  /*9600*/  FFMA.FTZ R128, R147, R5.reuse, -R149.reuse ;  /* 0x0000000593807223 */ /* 0x180fe20000010895 */
[-C--:B------:R-:W-:Y:S01]  /*9610*/  FFMA.FTZ R149, R145, R5.reuse, -R149 ;  /* 0x0000000591957223 */ /* 0x080fe20000010895 */
[-C--:B------:R-:W-:Y:S01]  /*9620*/  FMUL.FTZ R145, R8, R5.reuse ;  /* 0x0000000508917220 */ /* 0x080fe20000410000 */
[----:B------:R-:W-:Y:S01]  /*9630*/  WARPGROUP.ARRIVE ;  /* 0x00000000000079c5 */ /* 0x000fe20000000000 */
[----:B------:R-:W-:Y:S01]  /*9640*/  IMAD.U32 R147, RZ, RZ, UR10 ;  /* 0x0000000aff937e24 */ /* 0x000fe2000f8e00ff */
[----:B------:R-:W-:Y:S01]  /*9650*/  MUFU.EX2 R9, R149 ;  /* 0x0000009500097308 */ /* 0x000fe20000000800 */
[-CC-:B------:R-:W-:Y:S01]  /*9660*/  FFMA.FTZ R189, R144, R5.reuse, -R145.reuse ;  /* 0x0000000590bd7223 */ /* 0x180fe20000010891 */
[-CC-:B------:R-:W-:Y:S01]  /*9670*/  FFMA.FTZ R144, R146, R5.reuse, -R145.reuse ;  /* 0x0000000592907223 */ /* 0x180fe20000010891 */
[----:B------:R-:W-:Y:S01]  /*9680*/  IMAD.U32 R146, RZ, RZ, UR7 ;  /* 0x00000007ff927e24 */ /* 0x000fe2000f8e00ff */
[----:B------:R-:W-:Y:S01]  /*9690*/  UMOV UR7, 0x40000040 ;  /* 0x4000004000077882 */ /* 0x000fe20000000000 */
[-CC-:B------:R-:W-:Y:S01]  /*96a0*/  FFMA.FTZ R201, R12, R5.reuse, -R145.reuse ;  /* 0x000000050cc97223 */ /* 0x180fe20000010891 */
[----:B------:R-:W-:Y:S01]  /*96b0*/  HGMMA.64x192x16.F32.BF16 R24, R176, gdesc[UR4].tnspB, R24, gsb0 ;  /* 0x42e00004b0187df0 */ /* 0x000fe20008001818 */
[-CC-:B------:R-:W-:Y:S01]  /*96c0*/  FFMA.FTZ R12, R14, R5.reuse, -R145.reuse ;  /* 0x000000050e0c7223 */ /* 0x180fe20000010891 */
[----:B------:R-:W-:Y:S01]  /*96d0*/  FFMA.FTZ R203, R168, R5, -R145 ;  /* 0x00000005a8cb7223 */ /* 0x000fe20000010891 */
[----:B------:R-:W-:-:S02]  /*96e0*/  @!P1 VIADD R146, R146, 0x36840 ;  /* 0x0003684092929836 */ /* 0x000fc40000000000 */
[-CC-:B------:R-:W-:Y:S01]  /*96f0*/  FFMA.FTZ R14, R172, R5.reuse, -R145.reuse ;  /* 0x00000005ac0e7223 */ /* 0x180fe20000010891 */
[----:B------:R-:W1:Y:S01]  /*9700*/  MUFU.EX2 R201, R201 ;  /* 0x000000c900c97308 */ /* 0x000e620000000800 */
[-CC-:B------:R-:W-:Y:S01]  /*9710*/  FFMA.FTZ R197, R160, R5.reuse, -R145.reuse ;  /* 0x00000005a0c57223 */ /* 0x180fe20000010891 */
[-CC-:B------:R-:W-:Y:S01]  /*9720*/  FFMA.FTZ R132, R162, R5.reuse, -R145.reuse ;  /* 0x00000005a2847223 */ /* 0x180fe20000010891 */
[----:B------:R-:W-:Y:S01]  /*9730*/  @!P1 PRMT R146, RZ, 0x654, R146 ;  /* 0x00000654ff929816 */ /* 0x000fe20000000092 */
        /* <DEDUP_REMOVED lines=19> */
[----:B------:R-:W-:Y:S01]  /*9870*/  FFMA.FTZ R15, R15, R5, -R145 ;  /* 0x000000050f0f7223 */ /* 0x000fe20000010891 */
[----:B------:R-:W-:Y:S01]  /*9880*/  MUFU.EX2 R14, R14 ;  /* 0x0000000e000e7308 */ /* 0x000fe20000000800 */
[----:B------:R-:W-:-:S07]  /*9890*/  UMOV UR6, UR36 ;  /* 0x0000002400067c82 */ /* 0x000fce0008000000 */
        /* <DEDUP_REMOVED lines=21> */
[----:B------:R-:W3:Y:S01]  /*99f0*/  MUFU.EX2 R128, R128 ;  /* 0x0000008000807308 */ /* 0x000ee20000000800 */
[----:B------:R-:W-:-:S02]  /*9a00*/  WARPGROUP.DEPBAR.LE gsb0, 0x0 ;  /* 0x00008000000079c5 */ /* 0x000fc40000010000 */
[----:B------:R4:W-:Y:S01]  /*9a10*/  @!P1 SYNCS.ARRIVE.TRANS64.RED.A1T0 RZ, [R146+URZ], RZ ;  /* 0x000000ff92ff99a7 */ /* 0x0009e2000810043f */
[----:B0-----:R-:W-:-:S04]  /*9a20*/  F2FP.BF16.F32.PACK_AB R176, R141, R120 ;  /* 0x000000788db0723e */ /* 0x001fc800000010ff */
[----:B------:R-:W-:Y:S01]  /*9a30*/  MUFU.EX2 R179, R126 ;  /* 0x0000007e00b37308 */ /* 0x000fe20000000800 */
[----:B----4-:R-:W-:Y:S02]  /*9a40*/  @!P1 VIADD R146, R147, 0x36860 ;  /* 0x0003686093929836 */ /* 0x010fe40000000000 */
[----:B-1----:R-:W-:Y:S01]  /*9a50*/  FFMA.FTZ R147, R0, R2, R201 ;  /* 0x0000000200937223 */ /* 0x002fe200000100c9 */
[----:B------:R-:W-:Y:S01]  /*9a60*/  FFMA.FTZ R2, R188, R5, -R145 ;  /* 0x00000005bc027223 */ /* 0x000fe20000010891 */
[C---:B--2---:R-:W-:Y:S02]  /*9a70*/  F2FP.BF16.F32.PACK_AB R201, R12.reuse, R201 ;  /* 0x000000c90cc9723e */ /* 0x044fe400000010ff */
[----:B------:R-:W-:Y:S01]  /*9a80*/  @!P1 PRMT R146, RZ, 0x654, R146 ;  /* 0x00000654ff929816 */ /* 0x000fe20000000092 */
[----:B------:R-:W-:Y:S01]  /*9a90*/  FADD.FTZ R138, R12, R147 ;  /* 0x000000930c8a7221 */ /* 0x000fe20000010000 */
[----:B------:R-:W-:Y:S01]  /*9aa0*/  MUFU.EX2 R15, R15 ;  /* 0x0000000f000f7308 */ /* 0x000fe20000000800 */
[----:B---3--:R-:W-:Y:S01]  /*9ab0*/  F2FP.BF16.F32.PACK_AB R178, R9, R128 ;  /* 0x0000008009b2723e */ /* 0x008fe200000010ff */
[----:B------:R0:W-:Y:S01]  /*9ac0*/  @!P1 SYNCS.ARRIVE.TRANS64.RED.A1T0 RZ, [R146+URZ], RZ ;  /* 0x000000ff92ff99a7 */ /* 0x0001e2000810043f */
[----:B------:R-:W-:-:S05]  /*9ad0*/  F2FP.BF16.F32.PACK_AB R188, R174, R123 ;  /* 0x0000007baebc723e */ /* 0x000fca00000010ff */
[----:B------:R-:W1:Y:S01]  /*9ae0*/  MUFU.EX2 R2, R2 ;  /* 0x0000000200027308 */ /* 0x000e620000000800 */
[----:B0-----:R-:W-:Y:S01]  /*9af0*/  FADD.FTZ R146, R20, R3 ;  /* 0x0000000314927221 */ /* 0x001fe20000010000 */
[----:B------:R-:W-:Y:S01]  /*9b00*/  FADD.FTZ R3, R203, R138 ;  /* 0x0000008acb037221 */ /* 0x000fe20000010000 */
[C---:B------:R-:W-:Y:S02]  /*9b10*/  F2FP.BF16.F32.PACK_AB R203, R14.reuse, R203 ;  /* 0x000000cb0ecb723e */ /* 0x040fe400000010ff */
[----:B------:R-:W-:Y:S01]  /*9b20*/  FADD.FTZ R146, R135, R146 ;  /* 0x0000009287927221 */ /* 0x000fe20000010000 */
[----:B------:R-:W-:-:S03]  /*9b30*/  FADD.FTZ R138, R14, R3 ;  /* 0x000000030e8a7221 */ /* 0x000fc60000010000 */
[----:B------:R-:W-:Y:S01]  /*9b40*/  FADD.FTZ R3, R137, R146 ;  /* 0x0000009289037221 */ /* 0x000fe20000010000 */
[----:B------:R-:W-:Y:S01]  /*9b50*/  FADD.FTZ R147, R197, R138 ;  /* 0x0000008ac5937221 */ /* 0x000fe20000010000 */
[----:B------:R-:W-:Y:S02]  /*9b60*/  F2FP.BF16.F32.PACK_AB R197, R132, R197 ;  /* 0x000000c584c5723e */ /* 0x000fe400000010ff */
[----:B------:R-:W-:Y:S01]  /*9b70*/  FADD.FTZ R3, R196, R3 ;  /* 0x00000003c4037221 */ /* 0x000fe20000010000 */
[----:B------:R-:W-:Y:S01]  /*9b80*/  FADD.FTZ R130, R132, R147 ;  /* 0x0000009384827221 */ /* 0x000fe20000010000 */
[----:B------:R-:W-:Y:S02]  /*9b90*/  F2FP.BF16.F32.PACK_AB R196, R196, R137 ;  /* 0x00000089c4c4723e */ /* 0x000fe400000010ff */
[----:B------:R-:W-:Y:S01]  /*9ba0*/  FADD.FTZ R138, R198, R3 ;  /* 0x00000003c68a7221 */ /* 0x000fe20000010000 */
[----:B------:R-:W-:Y:S01]  /*9bb0*/  FADD.FTZ R147, R199, R130 ;  /* 0x00000082c7937221 */ /* 0x000fe20000010000 */
[C---:B------:R-:W-:Y:S01]  /*9bc0*/  F2FP.BF16.F32.PACK_AB R198, R127.reuse, R198 ;  /* 0x000000c67fc6723e */ /* 0x040fe200000010ff */
[----:B------:R-:W-:Y:S01]  /*9bd0*/  FFMA.FTZ R3, R122, R5, -R145 ;  /* 0x000000057a037223 */ /* 0x000fe20000010891 */
[----:B------:R-:W-:Y:S01]  /*9be0*/  FADD.FTZ R138, R127, R138 ;  /* 0x0000008a7f8a7221 */ /* 0x000fe20000010000 */
[C---:B------:R-:W-:Y:S01]  /*9bf0*/  FADD.FTZ R130, R136.reuse, R147 ;  /* 0x0000009388827221 */ /* 0x040fe20000010000 */
[----:B------:R0:W2:Y:S01]  /*9c00*/  MUFU.EX2 R122, R190 ;  /* 0x000000be007a7308 */ /* 0x0000a20000000800 */
[----:B------:R-:W-:Y:S01]  /*9c10*/  F2FP.BF16.F32.PACK_AB R199, R136, R199 ;  /* 0x000000c788c7723e */ /* 0x000fe200000010ff */
[----:B------:R-:W-:Y:S01]  /*9c20*/  FADD.FTZ R147, R125, R138 ;  /* 0x0000008a7d937221 */ /* 0x000fe20000010000 */
[----:B------:R-:W-:Y:S01]  /*9c30*/  FADD.FTZ R149, R193, R130 ;  /* 0x00000082c1957221 */ /* 0x000fe20000010000 */
[----:B------:R-:W-:-:S02]  /*9c40*/  F2FP.BF16.F32.PACK_AB R193, R140, R193 ;  /* 0x000000c18cc1723e */ /* 0x000fc400000010ff */
[----:B------:R-:W-:Y:S01]  /*9c50*/  FADD.FTZ R147, R170, R147 ;  /* 0x00000093aa937221 */ /* 0x000fe20000010000 */
[----:B------:R-:W-:Y:S01]  /*9c60*/  FADD.FTZ R130, R140, R149 ;  /* 0x000000958c827221 */ /* 0x000fe20000010000 */
[----:B------:R3:W4:Y:S01]  /*9c70*/  MUFU.EX2 R177, R3 ;  /* 0x0000000300b17308 */ /* 0x0007220000000800 */
[----:B0-----:R-:W-:Y:S01]  /*9c80*/  F2FP.BF16.F32.PACK_AB R190, R218, R121 ;  /* 0x00000079dabe723e */ /* 0x001fe200000010ff */
[----:B------:R-:W-:Y:S01]  /*9c90*/  FADD.FTZ R10, R194, R147 ;  /* 0x00000093c20a7221 */ /* 0x000fe20000010000 */
[----:B------:R-:W-:Y:S01]  /*9ca0*/  FADD.FTZ R21, R195, R130 ;  /* 0x00000082c3157221 */ /* 0x000fe20000010000 */
[C---:B------:R-:W-:Y:S02]  /*9cb0*/  F2FP.BF16.F32.PACK_AB R194, R129.reuse, R194 ;  /* 0x000000c281c2723e */ /* 0x040fe400000010ff */
[----:B------:R-:W-:Y:S01]  /*9cc0*/  FADD.FTZ R10, R129, R10 ;  /* 0x0000000a810a7221 */ /* 0x000fe20000010000 */
[C---:B------:R-:W-:Y:S01]  /*9cd0*/  FADD.FTZ R20, R150.reuse, R21 ;  /* 0x0000001596147221 */ /* 0x040fe20000010000 */
[----:B------:R-:W-:-:S02]  /*9ce0*/  F2FP.BF16.F32.PACK_AB R195, R150, R195 ;  /* 0x000000c396c3723e */ /* 0x000fc400000010ff */
[----:B------:R-:W-:Y:S01]  /*9cf0*/  FADD.FTZ R21, R123, R10 ;  /* 0x0000000a7b157221 */ /* 0x000fe20000010000 */
[----:B------:R-:W-:Y:S01]  /*9d00*/  FADD.FTZ R135, R189, R20 ;  /* 0x00000014bd877221 */ /* 0x000fe20000010000 */
[----:B------:R-:W-:Y:S02]  /*9d10*/  F2FP.BF16.F32.PACK_AB R189, R144, R189 ;  /* 0x000000bd90bd723e */ /* 0x000fe400000010ff */
[----:B------:R-:W-:Y:S01]  /*9d20*/  FADD.FTZ R10, R174, R21 ;  /* 0x00000015ae0a7221 */ /* 0x000fe20000010000 */
[----:B------:R-:W-:-:S03]  /*9d30*/  FADD.FTZ R12, R144, R135 ;  /* 0x00000087900c7221 */ /* 0x000fc60000010000 */
[----:B------:R-:W-:Y:S01]  /*9d40*/  FADD.FTZ R21, R121, R10 ;  /* 0x0000000a79157221 */ /* 0x000fe20000010000 */
[----:B------:R-:W-:Y:S01]  /*9d50*/  FADD.FTZ R127, R191, R12 ;  /* 0x0000000cbf7f7221 */ /* 0x000fe20000010000 */
[----:B------:R-:W-:Y:S02]  /*9d60*/  F2FP.BF16.F32.PACK_AB R191, R124, R191 ;  /* 0x000000bf7cbf723e */ /* 0x000fe400000010ff */
[----:B------:R-:W-:Y:S01]  /*9d70*/  FADD.FTZ R21, R218, R21 ;  /* 0x00000015da157221 */ /* 0x000fe20000010000 */
[----:B------:R-:W-:-:S03]  /*9d80*/  FADD.FTZ R10, R124, R127 ;  /* 0x0000007f7c0a7221 */ /* 0x000fc60000010000 */
[----:B------:R-:W-:Y:S01]  /*9d90*/  FADD.FTZ R12, R184, R21 ;  /* 0x00000015b80c7221 */ /* 0x000fe20000010000 */
[----:B------:R-:W-:Y:S01]  /*9da0*/  FADD.FTZ R21, R185, R10 ;  /* 0x0000000ab9157221 */ /* 0x000fe20000010000 */
[C---:B-1----:R-:W-:Y:S02]  /*9db0*/  F2FP.BF16.F32.PACK_AB R185, R2.reuse, R185 ;  /* 0x000000b902b9723e */ /* 0x042fe400000010ff */
[C---:B------:R-:W-:Y:S01]  /*9dc0*/  FADD.FTZ R125, R131.reuse, R12 ;  /* 0x0000000c837d7221 */ /* 0x040fe20000010000 */
[----:B------:R-:W-:Y:S01]  /*9dd0*/  FADD.FTZ R10, R2, R21 ;  /* 0x00000015020a7221 */ /* 0x000fe20000010000 */
[----:B------:R-:W-:Y:S02]  /*9de0*/  F2FP.BF16.F32.PACK_AB R184, R131, R184 ;  /* 0x000000b883b8723e */ /* 0x000fe400000010ff */
[----:B------:R-:W-:Y:S01]  /*9df0*/  FADD.FTZ R12, R186, R125 ;  /* 0x0000007dba0c7221 */ /* 0x000fe20000010000 */
[----:B------:R-:W-:Y:S01]  /*9e00*/  FADD.FTZ R21, R187, R10 ;  /* 0x0000000abb157221 */ /* 0x000fe20000010000 */
[----:B------:R-:W-:-:S02]  /*9e10*/  F2FP.BF16.F32.PACK_AB R186, R133, R186 ;  /* 0x000000ba85ba723e */ /* 0x000fc400000010ff */
[----:B------:R-:W-:Y:S01]  /*9e20*/  FADD.FTZ R121, R133, R12 ;  /* 0x0000000c85797221 */ /* 0x000fe20000010000 */
[C---:B--2---:R-:W-:Y:S01]  /*9e30*/  FADD.FTZ R10, R122.reuse, R21 ;  /* 0x000000157a0a7221 */ /* 0x044fe20000010000 */
[----:B------:R-:W-:Y:S02]  /*9e40*/  F2FP.BF16.F32.PACK_AB R187, R122, R187 ;  /* 0x000000bb7abb723e */ /* 0x000fe400000010ff */
[----:B------:R-:W-:Y:S01]  /*9e50*/  FADD.FTZ R12, R180, R121 ;  /* 0x00000079b40c7221 */ /* 0x000fe20000010000 */
[----:B------:R-:W-:Y:S01]  /*9e60*/  FADD.FTZ R10, R181, R10 ;  /* 0x0000000ab50a7221 */ /* 0x000fe20000010000 */
[C---:B------:R-:W-:Y:S02]  /*9e70*/  F2FP.BF16.F32.PACK_AB R180, R143.reuse, R180 ;  /* 0x000000b48fb4723e */ /* 0x040fe400000010ff */
[----:B---3--:R-:W-:Y:S01]  /*9e80*/  FADD.FTZ R3, R143, R12 ;  /* 0x0000000c8f037221 */ /* 0x008fe20000010000 */
[C---:B------:R-:W-:Y:S01]  /*9e90*/  FADD.FTZ R10, R234.reuse, R10 ;  /* 0x0000000aea0a7221 */ /* 0x040fe20000010000 */
[----:B------:R-:W-:-:S02]  /*9ea0*/  F2FP.BF16.F32.PACK_AB R181, R234, R181 ;  /* 0x000000b5eab5723e */ /* 0x000fc400000010ff */
[----:B------:R-:W-:Y:S01]  /*9eb0*/  FADD.FTZ R2, R182, R3 ;  /* 0x00000003b6027221 */ /* 0x000fe20000010000 */
[----:B------:R-:W-:Y:S01]  /*9ec0*/  FADD.FTZ R10, R183, R10 ;  /* 0x0000000ab70a7221 */ /* 0x000fe20000010000 */
[C---:B------:R-:W-:Y:S02]  /*9ed0*/  F2FP.BF16.F32.PACK_AB R182, R139.reuse, R182 ;  /* 0x000000b68bb6723e */ /* 0x040fe400000010ff */
[----:B------:R-:W-:Y:S01]  /*9ee0*/  FADD.FTZ R3, R139, R2 ;  /* 0x000000028b037221 */ /* 0x000fe20000010000 */
[C---:B------:R-:W-:Y:S01]  /*9ef0*/  FADD.FTZ R10, R236.reuse, R10 ;  /* 0x0000000aec0a7221 */ /* 0x040fe20000010000 */
[----:B------:R-:W-:Y:S02]  /*9f00*/  F2FP.BF16.F32.PACK_AB R183, R236, R183 ;  /* 0x000000b7ecb7723e */ /* 0x000fe400000010ff */
[----:B------:R-:W-:Y:S01]  /*9f10*/  FADD.FTZ R2, R120, R3 ;  /* 0x0000000378027221 */ /* 0x000fe20000010000 */
[----:B----4-:R-:W-:Y:S01]  /*9f20*/  FADD.FTZ R10, R177, R10 ;  /* 0x0000000ab10a7221 */ /* 0x010fe20000010000 */
[----:B------:R-:W-:-:S02]  /*9f30*/  F2FP.BF16.F32.PACK_AB R177, R13, R177 ;  /* 0x000000b10db1723e */ /* 0x000fc400000010ff */
[----:B------:R-:W-:Y:S01]  /*9f40*/  FADD.FTZ R3, R141, R2 ;  /* 0x000000028d037221 */ /* 0x000fe20000010000 */
[----:B------:R-:W-:-:S03]  /*9f50*/  FADD.FTZ R10, R13, R10 ;  /* 0x0000000a0d0a7221 */ /* 0x000fc60000010000 */
[----:B------:R-:W-:Y:S01]  /*9f60*/  FADD.FTZ R2, R128, R3 ;  /* 0x0000000380027221 */ /* 0x000fe20000010000 */
[----:B------:R-:W-:Y:S01]  /*9f70*/  FADD.FTZ R10, R179, R10 ;  /* 0x0000000ab30a7221 */ /* 0x000fe20000010000 */
[----:B------:R-:W-:Y:S02]  /*9f80*/  F2FP.BF16.F32.PACK_AB R179, R15, R179 ;  /* 0x000000b30fb3723e */ /* 0x000fe400000010ff */
[----:B------:R-:W-:Y:S01]  /*9f90*/  FADD.FTZ R3, R9, R2 ;  /* 0x0000000209037221 */ /* 0x000fe20000010000 */
[----:B------:R-:W-:Y:S01]  /*9fa0*/  FADD.FTZ R2, R15, R10 ;  /* 0x0000000a0f027221 */ /* 0x000fe20000010000 */
[----:B------:R-:W-:Y:S01]  /*9fb0*/  MOV R9, R8 ;  /* 0x0000000800097202 */ /* 0x000fe20000000f00 */
[----:B------:R-:W-:Y:S01]  /*9fc0*/  IMAD.MOV.U32 R10, RZ, RZ, R7 ;  /* 0x000000ffff0a7224 */ /* 0x000fe200078e0007 */
[----:B------:R-:W-:Y:S06]  /*9fd0*/  @P2 BRA `(.L_x_3460) ;  /* 0xffffffbc00682947 */ /* 0x000fec000383ffff */
.L_x_3451:
        /* <DEDUP_REMOVED lines=99> */
.L_x_3461:
[----:B------:R-:W0:Y:S01]  /*a610*/  S2UR UR5, SR_CgaCtaId ;  /* 0x00000000000579c3 */ /* 0x000e220000008800 */
[----:B------:R-:W-:Y:S01]  /*a620*/  UMOV UR4, 0x400 ;  /* 0x0000040000047882 */ /* 0x000fe20000000000 */
[----:B------:R-:W-:-:S05]  /*a630*/  IMAD.U32 R0, RZ, RZ, UR39 ;  /* 0x00000027ff007e24 */ /* 0x000fca000f8e00ff */
[----:B------:R-:W-:Y:S01]  /*a640*/  SHF.L.U32 R0, R0, 0x1f, RZ ;  /* 0x0000001f00007819 */ /* 0x000fe200000006ff */
[----:B0-----:R-:W-:-:S04]  /*a650*/  ULEA UR4, UR5, UR4, 0x18 ;  /* 0x0000000405047291 */ /* 0x001fc8000f8ec03f */
[----:B------:R-:W-:-:S09]  /*a660*/  ULEA UR12, UR36, UR4, 0x3 ;  /* 0x00000004240c7291 */ /* 0x000fd2000f8e183f */
[----:B------:R0:W1:Y:S01]  /*a670*/  SYNCS.PHASECHK.TRANS64.TRYWAIT P2, [UR12+0x36850], R0 ;  /* 0x03685000ff0075a7 */ /* 0x000062000804014c */
[----:B------:R-:W-:Y:S05]  /*a680*/  @!P0 BRA `(.L_x_3462) ;  /* 0x0000000000048947 */ /* 0x000fea0003800000 */
[----:B------:R-:W-:Y:S01]  /*a690*/  BPT.TRAP 0x1 ;  /* 0x000000040000795c */ /* 0x000fe20000300000 */
.L_x_3462:
[----:B-1----:R-:W-:Y:S05]  /*a6a0*/  @P2 BRA `(.L_x_3463) ;  /* 0x0000000000082947 */ /* 0x002fea0003800000 */
[----:B------:R-:W1:Y:S02]  /*a6b0*/  SYNCS.PHASECHK.TRANS64.TRYWAIT P0, [UR12+0x36850], R0 ;  /* 0x03685000ff0075a7 */ /* 0x000e64000800014c */
[----:B-1----:R-:W-:Y:S05]  /*a6c0*/  @!P0 BRA `(.L_x_3464) ;  /* 0x0000006800e08947 */ /* 0x002fea0003800000 */
.L_x_3463:
[----:B------:R-:W-:Y:S01]  /*a6d0*/  UIADD3 UR5, UR4, 0x400, URZ ;  /* 0x0000040004057890 */ /* 0x000fe2000fffe03f */
[----:B------:R-:W-:Y:S01]  /*a6e0*/  WARPGROUP.ARRIVE ;  /* 0x00000000000079c5 */ /* 0x000fe20000000000 */
[----:B------:R-:W-:Y:S01]  /*a6f0*/  UMOV UR7, 0x40000040 ;  /* 0x4000004000077882 */ /* 0x000fe20000000000 */
[----:B01----:R-:W0:Y:S01]  /*a700*/  SHFL.BFLY PT, R0, R3, 0x2, 0x1f ;  /* 0x0c401f0003007f89 */ /* 0x003e2200000e0000 */
[----:B------:R-:W-:Y:S01]  /*a710*/  USHF.R.U32.HI UR5, URZ, 0x4, UR5 ;  /* 0x000000043f057899 */ /* 0x000fe20008011605 */
[----:B------:R-:W-:Y:S01]  /*a720*/  CS2R R142, SRZ ;  /* 0x00000000008e7805 */ /* 0x000fe2000001ff00 */
[----:B------:R-:W-:Y:S01]  /*a730*/  IMAD.MOV.U32 R130, RZ, RZ, -0x800000 ;  /* 0xff800000ff827424 */ /* 0x000fe200078e00ff */
[----:B------:R-:W1:Y:S01]  /*a740*/  SHFL.BFLY PT, R9, R2, 0x2, 0x1f ;  /* 0x0c401f0002097f89 */ /* 0x000e6200000e0000 */
[----:B------:R-:W-:Y:S01]  /*a750*/  ULOP3.LUT UR5, UR5, 0x3fff, URZ, 0xc0, !UPT ;  /* 0x00003fff05057892 */ /* 0x000fe2000f8ec03f */
[----:B------:R-:W2:Y:S01]  /*a760*/  LDC R131, c[0x0][0xbe8] ;  /* 0x0002fa00ff837b82 */ /* 0x000ea20000000800 */
[----:B------:R-:W-:Y:S01]  /*a770*/  R2UR UR13, R208 ;  /* 0x00000000d00d72ca */ /* 0x000fe200000e0000 */
[----:B------:R-:W-:Y:S01]  /*a780*/  ULDC UR10, c[0x0][0xc44] ;  /* 0x00031100000a7ab9 */ /* 0x000fe20000000800 */
[----:B------:R-:W-:Y:S01]  /*a790*/  ULOP3.LUT UR5, UR5, 0x3800000, URZ, 0xfc, !UPT ;  /* 0x0380000005057892 */ /* 0x000fe2000f8efc3f */
[----:B------:R-:W-:-:S02]  /*a7a0*/  R2UR UR15, R209 ;  /* 0x00000000d10f72ca */ /* 0x000fc400000e0000 */
[----:B------:R-:W-:Y:S01]  /*a7b0*/  R2UR UR14, R207 ;  /* 0x00000000cf0e72ca */ /* 0x000fe200000e0000 */
[----:B------:R-:W-:-:S07]  /*a7c0*/  UIMAD UR8, UR36, 0xa80, UR5 ;  /* 0x00000a80240878a4 */ /* 0x000fce000f8e0205 */
[----:B------:R-:W-:Y:S01]  /*a7d0*/  UMOV UR6, UR8 ;  /* 0x0000000800067c82 */ /* 0x000fe20008000000 */
[----:B------:R-:W3:Y:S02]  /*a7e0*/  S2UR UR5, SR_SWINHI ;  /* 0x00000000000579c3 */ /* 0x000ee40000002f00 */
[----:B---3--:R-:W-:Y:S01]  /*a7f0*/  HGMMA.64x192x16.F32.BF16 R24, R200, gdesc[UR4].tnspB, R24, gsb0 ;  /* 0x42e00004c8187df0 */ /* 0x008fe20008001818 */
[----:B------:R-:W-:Y:S01]  /*a800*/  UIADD3 UR6, UR8, 0x80, URZ ;  /* 0x0000008008067890 */ /* 0x000fe2000fffe03f */
[----:B0-----:R-:W-:Y:S01]  /*a810*/  FADD.FTZ R0, R0, R3 ;  /* 0x0000000300007221 */ /* 0x001fe20000010000 */
[----:B------:R-:W-:Y:S01]  /*a820*/  UMOV UR7, 0x40000040 ;  /* 0x4000004000077882 */ /* 0x000fe20000000000 */
[----:B-1----:R-:W-:-:S03]  /*a830*/  FADD.FTZ R4, R9, R2 ;  /* 0x0000000209047221 */ /* 0x002fc60000010000 */
[----:B------:R-:W0:Y:S04]  /*a840*/  SHFL.BFLY PT, R9, R0, 0x1, 0x1f ;  /* 0x0c201f0000097f89 */ /* 0x000e2800000e0000 */
[----:B------:R-:W1:Y:S01]  /*a850*/  SHFL.BFLY PT, R11, R4, 0x1, 0x1f ;  /* 0x0c201f00040b7f89 */ /* 0x000e6200000e0000 */
[----:B0-----:R-:W-:Y:S01]  /*a860*/  FADD.FTZ R10, R0, R9 ;  /* 0x00000009000a7221 */ /* 0x001fe20000010000 */
[----:B------:R-:W-:Y:S01]  /*a870*/  MOV R0, 0xff800000 ;  /* 0xff80000000007802 */ /* 0x000fe20000000f00 */
[----:B------:R-:W-:Y:S02]  /*a880*/  IMAD R9, R205, 0x40, R17 ;  /* 0x00000040cd097824 */ /* 0x000fe400078e0211 */
[----:B-1----:R-:W-:Y:S01]  /*a890*/  FADD.FTZ R11, R4, R11 ;  /* 0x0000000b040b7221 */ /* 0x002fe20000010000 */
[----:B------:R-:W-:-:S04]  /*a8a0*/  FSETP.NE.FTZ.AND P0, PT, R10, RZ, PT ;  /* 0x000000ff0a00720b */ /* 0x000fc80003f15000 */
[----:B------:R-:W-:-:S09]  /*a8b0*/  FSETP.NE.FTZ.AND P2, PT, R11, RZ, PT ;  /* 0x000000ff0b00720b */ /* 0x000fd20003f55000 */
[----:B------:R-:W0:Y:S01]  /*a8c0*/  @P0 MUFU.LG2 R3, R10 ;  /* 0x0000000a00030308 */ /* 0x000e220000000c00 */
[----:B------:R-:W-:-:S03]  /*a8d0*/  @P0 FMUL.FTZ R2, R5, 0.69314718246459960938 ;  /* 0x3f31721805020820 */ /* 0x000fc60000410000 */
[----:B------:R-:W-:-:S04]  /*a8e0*/  @P2 FMUL.FTZ R4, R5, 0.69314718246459960938 ;  /* 0x3f31721805042820 */ /* 0x000fc80000410000 */
[----:B------:R-:W1:Y:S08]  /*a8f0*/  @P2 MUFU.LG2 R6, R11 ;  /* 0x0000000b00062308 */ /* 0x000e700000000c00 */
[----:B------:R-:W-:Y:S01]  /*a900*/  @P2 MUFU.RCP R142, R11 ;  /* 0x0000000b008e2308 */ /* 0x000fe20000001000 */
[----:B0-----:R-:W-:-:S04]  /*a910*/  @P0 FMUL.FTZ R3, R3, 0.69314718246459960938 ;  /* 0x3f31721803030820 */ /* 0x001fc80000410000 */
[----:B------:R-:W-:-:S03]  /*a920*/  @P0 FFMA.FTZ R130, R2, R7, R3 ;  /* 0x0000000702820223 */ /* 0x000fc60000010003 */
[----:B------:R0:W3:Y:S01]  /*a930*/  @P0 MUFU.RCP R143, R10 ;  /* 0x0000000a008f0308 */ /* 0x0000e20000001000 */
[----:B-1----:R-:W-:-:S04]  /*a940*/  @P2 FMUL.FTZ R5, R6, 0.69314718246459960938 ;  /* 0x3f31721806052820 */ /* 0x002fc80000410000 */
[----:B------:R-:W-:Y:S01]  /*a950*/  @P2 FFMA.FTZ R0, R4, R8, R5 ;  /* 0x0000000804002223 */ /* 0x000fe20000010005 */
[----:B------:R-:W-:Y:S02]  /*a960*/  WARPGROUP.DEPBAR.LE gsb0, 0x0 ;  /* 0x00008000000079c5 */ /* 0x000fe40000010000 */
[----:B------:R-:W-:-:S06]  /*a970*/  WARPGROUP.ARRIVE ;  /* 0x00000000000079c5 */ /* 0x000fcc0000000000 */
[----:B------:R-:W-:Y:S01]  /*a980*/  HGMMA.64x192x16.F32.BF16 R24, R196, gdesc[UR4].tnspB, R24, gsb0 ;  /* 0x42e00004c4187df0 */ /* 0x000fe20008001818 */
[----:B------:R-:W-:Y:S01]  /*a990*/  UIADD3 UR6, UR8, 0x100, URZ ;  /* 0x0000010008067890 */ /* 0x000fe2000fffe03f */
[----:B------:R-:W-:Y:S01]  /*a9a0*/  UMOV UR7, 0x40000040 ;  /* 0x4000004000077882 */ /* 0x000fe20000000000 */
[----:B------:R-:W-:Y:S02]  /*a9b0*/  WARPGROUP.DEPBAR.LE gsb0, 0x0 ;  /* 0x00008000000079c5 */ /* 0x000fe40000010000 */
[----:B------:R-:W-:-:S15]  /*a9c0*/  WARPGROUP.ARRIVE ;  /* 0x00000000000079c5 */ /* 0x000fde0000000000 */
        /* <DEDUP_REMOVED lines=13> */
[----:B------:R-:W-:Y:S01]  /*aaa0*/  UIADD3 UR8, UR8, 0x300, URZ ;  /* 0x0000030008087890 */ /* 0x000fe2000fffe03f */
[----:B------:R-:W-:Y:S02]  /*aab0*/  WARPGROUP.DEPBAR.LE gsb0, 0x0 ;  /* 0x00008000000079c5 */ /* 0x000fe40000010000 */
[----:B------:R-:W-:-:S14]  /*aac0*/  WARPGROUP.ARRIVE ;  /* 0x00000000000079c5 */ /* 0x000fdc0000000000 */
[----:B------:R-:W-:Y:S01]  /*aad0*/  HGMMA.64x192x16.F32.BF16 R24, R180, gdesc[UR4].tnspB, R24, gsb0 ;  /* 0x42e00004b4187df0 */ /* 0x000fe20008001818 */
[----:B------:R-:W-:Y:S01]  /*aae0*/  UMOV UR6, UR4 ;  /* 0x0000000400067c82 */ /* 0x000fe20008000000 */
[----:B------:R-:W-:Y:S01]  /*aaf0*/  UMOV UR7, UR5 ;  /* 0x0000000500077c82 */ /* 0x000fe20008000000 */
[----:B------:R-:W-:Y:S01]  /*ab00*/  UIADD3 UR5, -UR13, URZ, URZ ;  /* 0x0000003f0d057290 */ /* 0x000fe2000fffe13f */
[----:B------:R-:W-:Y:S01]  /*ab10*/  IMAD.U32 R126, RZ, RZ, UR6 ;  /* 0x00000006ff7e7e24 */ /* 0x000fe2000f8e00ff */
[----:B------:R-:W-:Y:S01]  /*ab20*/  UMOV UR6, UR8 ;  /* 0x0000000800067c82 */ /* 0x000fe20008000000 */
[----:B------:R-:W-:Y:S01]  /*ab30*/  IMAD.U32 R127, RZ, RZ, UR7 ;  /* 0x00000007ff7f7e24 */ /* 0x000fe2000f8e00ff */
[----:B------:R-:W-:Y:S01]  /*ab40*/  UMOV UR7, 0x40000040 ;  /* 0x4000004000077882 */ /* 0x000fe20000000000 */
[----:B------:R-:W-:Y:S01]  /*ab50*/  UIMAD UR10, UR10, UR5, UR15 ;  /* 0x000000050a0a72a4 */ /* 0x000fe2000f8e020f */
[----:B------:R-:W-:Y:S01]  /*ab60*/  IMAD.WIDE R140, R213, 0x2, R126 ;  /* 0x00000002d58c7825 */ /* 0x000fe200078e027e */
[----:B------:R-:W-:-:S02]  /*ab70*/  ULDC.64 UR8, c[0x0][0xb90] ;  /* 0x0002e40000087ab9 */ /* 0x000fc40000000a00 */
[----:B------:R-:W-:Y:S01]  /*ab80*/  USHF.R.S32.HI UR11, URZ, 0x1f, UR10 ;  /* 0x0000001f3f0b7899 */ /* 0x000fe2000801140a */
[----:B------:R-:W-:Y:S01]  /*ab90*/  IMAD.WIDE R126, R9, 0x2, R126 ;  /* 0x00000002097e7825 */ /* 0x000fe200078e027e */
[C---:B------:R-:W-:Y:S02]  /*aba0*/  IADD3 R135, P4, R140.reuse, 0x8060, RZ ;  /* 0x000080608c877810 */ /* 0x040fe40007f9e0ff */
[----:B------:R-:W-:Y:S01]  /*abb0*/  UIMAD UR5, UR11, UR8, URZ ;  /* 0x000000080b0572a4 */ /* 0x000fe2000f8e023f */
[C---:B------:R-:W-:Y:S02]  /*abc0*/  LOP3.LUT R3, R140.reuse, 0x380, RZ, 0xc0, !PT ;  /* 0x000003808c037812 */ /* 0x040fe400078ec0ff */
[----:B------:R-:W-:Y:S01]  /*abd0*/  LOP3.LUT R134, R135, 0x380, RZ, 0xc0, !PT ;  /* 0x0000038087867812 */ /* 0x000fe200078ec0ff */
[----:B------:R-:W-:Y:S01]  /*abe0*/  UIMAD UR5, UR10, UR9, UR5 ;  /* 0x000000090a0572a4 */ /* 0x000fe2000f8e0205 */
[----:B------:R-:W-:Y:S02]  /*abf0*/  IADD3 R15, P3, R140, 0x8040, RZ ;  /* 0x000080408c0f7810 */ /* 0x000fe40007f7e0ff */
[----:B------:R-:W-:-:S02]  /*ac00*/  SHF.R.U64 R134, R134, 0x3, RZ ;  /* 0x0000000386867819 */ /* 0x000fc400000012ff */
[C---:B------:R-:W-:Y:S01]  /*ac10*/  IADD3 R12, P6, R140.reuse, 0x8020, RZ ;  /* 0x000080208c0c7810 */ /* 0x040fe20007fde0ff */
[--C-:B------:R-:W-:Y:S01]  /*ac20*/  IMAD.X R157, RZ, RZ, R141.reuse, P3 ;  /* 0x000000ffff9d7224 */ /* 0x100fe200018e068d */
[C---:B------:R-:W-:Y:S02]  /*ac30*/  IADD3 R13, P5, R140.reuse, 0x8000, RZ ;  /* 0x000080008c0d7810 */ /* 0x040fe40007fbe0ff */
[----:B------:R-:W-:Y:S01]  /*ac40*/  IADD3 R8, P2, R140, 0x4060, RZ ;  /* 0x000040608c087810 */ /* 0x000fe20007f5e0ff */
[--C-:B------:R-:W-:Y:S01]  /*ac50*/  IMAD.X R137, RZ, RZ, R141.reuse, P6 ;  /* 0x000000ffff897224 */ /* 0x100fe200030e068d */
[----:B------:R-:W-:Y:S01]  /*ac60*/  SHF.R.U64 R3, R3, 0x3, RZ ;  /* 0x0000000303037819 */ /* 0x000fe200000012ff */
[--C-:B------:R-:W-:Y:S01]  /*ac70*/  IMAD.X R155, RZ, RZ, R141.reuse, P5 ;  /* 0x000000ffff9b7224 */ /* 0x100fe200028e068d */
[----:B------:R-:W-:Y:S01]  /*ac80*/  LOP3.LUT R134, R134, R135, RZ, 0x3c, !PT ;  /* 0x0000008786867212 */ /* 0x000fe200078e3cff */
[--C-:B------:R-:W-:Y:S01]  /*ac90*/  IMAD.X R135, RZ, RZ, R141.reuse, P4 ;  /* 0x000000ffff877224 */ /* 0x100fe200020e068d */
[----:B0-----:R-:W-:Y:S01]  /*aca0*/  LOP3.LUT R10, R12, 0x380, RZ, 0xc0, !PT ;  /* 0x000003800c0a7812 */ /* 0x001fe200078ec0ff */
[----:B------:R-:W-:Y:S01]  /*acb0*/  IMAD.X R133, RZ, RZ, R141, P2 ;  /* 0x000000ffff857224 */ /* 0x000fe200010e068d */
[----:B------:R-:W-:-:S02]  /*acc0*/  LOP3.LUT R2, R13, 0x380, RZ, 0xc0, !PT ;  /* 0x000003800d027812 */ /* 0x000fc400078ec0ff */
[C---:B------:R-:W-:Y:S02]  /*acd0*/  IADD3 R5, P0, R140.reuse, 0x20, RZ ;  /* 0x000000208c057810 */ /* 0x040fe40007f1e0ff */
[C---:B------:R-:W-:Y:S02]  /*ace0*/  IADD3 R6, P4, R140.reuse, 0x4040, RZ ;  /* 0x000040408c067810 */ /* 0x040fe40007f9e0ff */
[C---:B------:R-:W-:Y:S01]  /*acf0*/  IADD3 R4, P3, R140.reuse, 0x4020, RZ ;  /* 0x000040208c047810 */ /* 0x040fe20007f7e0ff */
[--C-:B------:R-:W-:Y:S01]  /*ad00*/  IMAD.X R145, RZ, RZ, R141.reuse, P0 ;  /* 0x000000ffff917224 */ /* 0x100fe200000e068d */
        /* <DEDUP_REMOVED lines=9> */
[----:B------:R-:W-:-:S02]  /*ada0*/  SHF.R.U64 R2, R2, 0x3, RZ ;  /* 0x0000000302027819 */ /* 0x000fc400000012ff */
[----:B------:R-:W-:Y:S02]  /*adb0*/  LOP3.LUT R136, R3, R12, RZ, 0x3c, !PT ;  /* 0x0000000c03887212 */ /* 0x000fe400078e3cff */
[----:B------:R-:W-:Y:S02]  /*adc0*/  LOP3.LUT R154, R2, R13, RZ, 0x3c, !PT ;  /* 0x0000000d029a7212 */ /* 0x000fe400078e3cff */
[----:B------:R-:W-:Y:S02]  /*add0*/  LOP3.LUT R3, R8, 0x380, RZ, 0xc0, !PT ;  /* 0x0000038008037812 */ /* 0x000fe400078ec0ff */
[----:B------:R-:W-:Y:S02]  /*ade0*/  LOP3.LUT R2, R5, 0x380, RZ, 0xc0, !PT ;  /* 0x0000038005027812 */ /* 0x000fe400078ec0ff */
[----:B------:R-:W-:Y:S02]  /*adf0*/  SHF.R.U64 R3, R3, 0x3, RZ ;  /* 0x0000000303037819 */ /* 0x000fe400000012ff */
[----:B------:R-:W-:-:S02]  /*ae00*/  SHF.R.U64 R2, R2, 0x3, RZ ;  /* 0x0000000302027819 */ /* 0x000fc400000012ff */
[----:B------:R-:W-:Y:S02]  /*ae10*/  LOP3.LUT R132, R3, R8, RZ, 0x3c, !PT ;  /* 0x0000000803847212 */ /* 0x000fe400078e3cff */
[----:B------:R-:W-:Y:S02]  /*ae20*/  LOP3.LUT R144, R2, R5, RZ, 0x3c, !PT ;  /* 0x0000000502907212 */ /* 0x000fe400078e3cff */
[----:B------:R-:W-:Y:S02]  /*ae30*/  LOP3.LUT R5, R6, 0x380, RZ, 0xc0, !PT ;  /* 0x0000038006057812 */ /* 0x000fe400078ec0ff */
[----:B------:R-:W-:Y:S02]  /*ae40*/  LOP3.LUT R3, R4, 0x380, RZ, 0xc0, !PT ;  /* 0x0000038004037812 */ /* 0x000fe400078ec0ff */
[----:B------:R-:W-:Y:S02]  /*ae50*/  LOP3.LUT R8, R9, 0x380, RZ, 0xc0, !PT ;  /* 0x0000038009087812 */ /* 0x000fe400078ec0ff */
[----:B------:R-:W-:-:S02]  /*ae60*/  LOP3.LUT R2, R11, 0x380, RZ, 0xc0, !PT ;  /* 0x000003800b027812 */ /* 0x000fc400078ec0ff */
[----:B------:R-:W-:Y:S02]  /*ae70*/  SHF.R.U64 R5, R5, 0x3, RZ ;  /* 0x0000000305057819 */ /* 0x000fe400000012ff */
[----:B------:R-:W-:Y:S02]  /*ae80*/  SHF.R.U64 R3, R3, 0x3, RZ ;  /* 0x0000000303037819 */ /* 0x000fe400000012ff */
[----:B------:R-:W-:Y:S02]  /*ae90*/  SHF.R.U64 R8, R8, 0x3, RZ ;  /* 0x0000000308087819 */ /* 0x000fe400000012ff */
[----:B------:R-:W-:Y:S02]  /*aea0*/  IADD3 R21, P2, R126, 0x5000, RZ ;  /* 0x000050007e157810 */ /* 0x000fe40007f5e0ff */
[----:B------:R-:W-:Y:S02]  /*aeb0*/  IADD3.X R139, RZ, R141, RZ, P4, !PT ;  /* 0x0000008dff8b7210 */ /* 0x000fe400027fe4ff */
[----:B------:R-:W-:-:S02]  /*aec0*/  SHF.R.U64 R2, R2, 0x3, RZ ;  /* 0x0000000302027819 */ /* 0x000fc400000012ff */
[----:B------:R-:W-:Y:S02]  /*aed0*/  LOP3.LUT R138, R5, R6, RZ, 0x3c, !PT ;  /* 0x00000006058a7212 */ /* 0x000fe400078e3cff */
[----:B------:R-:W-:Y:S02]  /*aee0*/  LOP3.LUT R152, R3, R4, RZ, 0x3c, !PT ;  /* 0x0000000403987212 */ /* 0x000fe400078e3cff */
[----:B------:R-:W-:Y:S02]  /*aef0*/  LOP3.LUT R148, R8, R9, RZ, 0x3c, !PT ;  /* 0x0000000908947212 */ /* 0x000fe400078e3cff */
[----:B------:R-:W-:Y:S02]  /*af00*/  LOP3.LUT R20, R21, 0x380, RZ, 0xc0, !PT ;  /* 0x0000038015147812 */ /* 0x000fe400078ec0ff */
[C---:B------:R-:W-:Y:S02]  /*af10*/  IADD3 R3, P4, R126.reuse, 0x1000, RZ ;  /* 0x000010007e037810 */ /* 0x040fe40007f9e0ff */
[----:B------:R-:W-:-:S02]  /*af20*/  IADD3 R5, P3, R126, 0x2000, RZ ;  /* 0x000020007e057810 */ /* 0x000fc40007f7e0ff */
[C---:B------:R-:W-:Y:S02]  /*af30*/  IADD3 R9, P6, R126.reuse, 0x3000, RZ ;  /* 0x000030007e097810 */ /* 0x040fe40007fde0ff */
[----:B------:R-:W-:Y:S02]  /*af40*/  IADD3 R13, P5, R126, 0x4000, RZ ;  /* 0x000040007e0d7810 */ /* 0x000fe40007fbe0ff */
[----:B------:R-:W-:Y:S02]  /*af50*/  LOP3.LUT R150, R2, R11, RZ, 0x3c, !PT ;  /* 0x0000000b02967212 */ /* 0x000fe400078e3cff */
[----:B------:R-:W-:Y:S02]  /*af60*/  SHF.R.U64 R20, R20, 0x3, RZ ;  /* 0x0000000314147819 */ /* 0x000fe400000012ff */
[----:B------:R-:W-:Y:S02]  /*af70*/  LOP3.LUT R2, R3, 0x380, RZ, 0xc0, !PT ;  /* 0x0000038003027812 */ /* 0x000fe400078ec0ff */
[----:B------:R-:W-:-:S02]  /*af80*/  LOP3.LUT R4, R5, 0x380, RZ, 0xc0, !PT ;  /* 0x0000038005047812 */ /* 0x000fc400078ec0ff */
[----:B------:R-:W-:Y:S02]  /*af90*/  LOP3.LUT R8, R9, 0x380, RZ, 0xc0, !PT ;  /* 0x0000038009087812 */ /* 0x000fe400078ec0ff */
[----:B------:R-:W-:Y:S02]  /*afa0*/  LOP3.LUT R12, R13, 0x380, RZ, 0xc0, !PT ;  /* 0x000003800d0c7812 */ /* 0x000fe400078ec0ff */
[----:B------:R-:W-:Y:S02]  /*afb0*/  LOP3.LUT R14, R15, 0x380, RZ, 0xc0, !PT ;  /* 0x000003800f0e7812 */ /* 0x000fe400078ec0ff */
[----:B------:R-:W-:Y:S02]  /*afc0*/  LOP3.LUT R6, R7, 0x380, RZ, 0xc0, !PT ;  /* 0x0000038007067812 */ /* 0x000fe400078ec0ff */
[----:B------:R-:W-:Y:S01]  /*afd0*/  LOP3.LUT R20, R20, R21, RZ, 0x3c, !PT ;  /* 0x0000001514147212 */ /* 0x000fe200078e3cff */
[----:B------:R-:W-:Y:S01]  /*afe0*/  IMAD.X R21, RZ, RZ, R127, P2 ;  /* 0x000000ffff157224 */ /* 0x000fe200010e067f */
[----:B------:R-:W-:-:S02]  /*aff0*/  LOP3.LUT R11, R126, 0x380, RZ, 0xc0, !PT ;  /* 0x000003807e0b7812 */ /* 0x000fc400078ec0ff */
[----:B------:R-:W-:Y:S02]  /*b000*/  SHF.R.U64 R2, R2, 0x3, RZ ;  /* 0x0000000302027819 */ /* 0x000fe400000012ff */
[----:B------:R-:W-:Y:S02]  /*b010*/  SHF.R.U64 R4, R4, 0x3, RZ ;  /* 0x0000000304047819 */ /* 0x000fe400000012ff */
[----:B------:R-:W-:Y:S02]  /*b020*/  SHF.R.U64 R8, R8, 0x3, RZ ;  /* 0x0000000308087819 */ /* 0x000fe400000012ff */
[----:B------:R-:W-:Y:S02]  /*b030*/  SHF.R.U64 R12, R12, 0x3, RZ ;  /* 0x000000030c0c7819 */ /* 0x000fe400000012ff */
[----:B------:R-:W-:Y:S02]  /*b040*/  SHF.R.U64 R14, R14, 0x3, RZ ;  /* 0x000000030e0e7819 */ /* 0x000fe400000012ff */
[----:B------:R-:W-:-:S02]  /*b050*/  SHF.R.U64 R6, R6, 0x3, RZ ;  /* 0x0000000306067819 */ /* 0x000fc400000012ff */
        /* <DEDUP_REMOVED lines=11> */
[----:B------:R-:W-:Y:S02]  /*b110*/  LOP3.LUT R146, R6, R7, RZ, 0x3c, !PT ;  /* 0x0000000706927212 */ /* 0x000fe400078e3cff */
[----:B------:R-:W-:Y:S02]  /*b120*/  LOP3.LUT R10, R159, 0x380, RZ, 0xc0, !PT ;  /* 0x000003809f0a7812 */ /* 0x000fe400078ec0ff */
[C---:B------:R-:W-:Y:S02]  /*b130*/  IADD3 R121, P0, R126.reuse, 0x6000, RZ ;  /* 0x000060007e797810 */ /* 0x040fe40007f1e0ff */
[C---:B------:R-:W-:Y:S02]  /*b140*/  IADD3 R125, P4, R126.reuse, 0x7000, RZ ;  /* 0x000070007e7d7810 */ /* 0x040fe40007f9e0ff */
[C---:B------:R-:W-:Y:S02]  /*b150*/  IADD3 R7, P3, R126.reuse, 0x8000, RZ ;  /* 0x000080007e077810 */ /* 0x040fe40007f7e0ff */
[----:B------:R-:W-:-:S02]  /*b160*/  IADD3 R15, P6, R126, 0x9000, RZ ;  /* 0x000090007e0f7810 */ /* 0x000fc40007fde0ff */
[----:B------:R-:W-:Y:S02]  /*b170*/  IADD3 R123, P5, R126, 0xa000, RZ ;  /* 0x0000a0007e7b7810 */ /* 0x000fe40007fbe0ff */
[----:B------:R-:W-:Y:S01]  /*b180*/  LOP3.LUT R126, R11, R126, RZ, 0x3c, !PT ;  /* 0x0000007e0b7e7212 */ /* 0x000fe200078e3cff */
[----:B------:R-:W-:Y:S01]  /*b190*/  IMAD.X R11, RZ, RZ, R127, P2 ;  /* 0x000000ffff0b7224 */ /* 0x000fe200010e067f */
[----:B------:R-:W-:Y:S02]  /*b1a0*/  SHF.R.U64 R10, R10, 0x3, RZ ;  /* 0x000000030a0a7819 */ /* 0x000fe400000012ff */
[----:B--2---:R-:W-:Y:S02]  /*b1b0*/  ISETP.NE.AND P2, PT, R131, 0x1, PT ;  /* 0x000000018300780c */ /* 0x004fe40003f45270 */
[----:B------:R-:W-:Y:S01]  /*b1c0*/  MOV R145, R144 ;  /* 0x0000009000917202 */ /* 0x000fe20000000f00 */
[----:B------:R-:W-:Y:S01]  /*b1d0*/  IMAD.U32 R144, RZ, RZ, UR12 ;  /* 0x0000000cff907e24 */ /* 0x000fe2000f8e00ff */
[----:B------:R-:W-:Y:S01]  /*b1e0*/  LOP3.LUT R10, R10, R159, RZ, 0x3c, !PT ;  /* 0x0000009f0a0a7212 */ /* 0x000fe200078e3cff */
[----:B------:R-:W-:Y:S01]  /*b1f0*/  USHF.R.S32.HI UR12, URZ, 0x1f, UR13 ;  /* 0x0000001f3f0c7899 */ /* 0x000fe2000801140d */
[----:B------:R-:W0:Y:S01]  /*b200*/  LDC R159, c[0x0][0xc38] ;  /* 0x00030e00ff9f7b82 */ /* 0x000e220000000800 */
[----:B------:R-:W-:-:S02]  /*b210*/  MOV R141, R140 ;  /* 0x0000008c008d7202 */ /* 0x000fc40000000f00 */
[----:B------:R-:W-:Y:S02]  /*b220*/  @!P1 IADD3 R144, R144, 0x36860, RZ ;  /* 0x0003686090909810 */ /* 0x000fe40007ffe0ff */
[----:B------:R-:W-:Y:S02]  /*b230*/  MOV R140, R150 ;  /* 0x00000096008c7202 */ /* 0x000fe40000000f00 */
[----:B------:R-:W-:Y:S02]  /*b240*/  @!P1 PRMT R150, RZ, 0x654, R144 ;  /* 0x00000654ff969816 */ /* 0x000fe40000000090 */
[----:B------:R-:W-:Y:S02]  /*b250*/  MOV R144, R148 ;  /* 0x0000009400907202 */ /* 0x000fe40000000f00 */
[----:B------:R-:W1:Y:S01]  /*b260*/  @P2 LDC R149, c[0x0][0xbec] ;  /* 0x0002fb00ff952b82 */ /* 0x000e620000000800 */
[----:B------:R-:W-:Y:S02]  /*b270*/  MOV R138, R138 ;  /* 0x0000008a008a7202 */ /* 0x000fe40000000f00 */
[----:B------:R-:W-:-:S02]  /*b280*/  MOV R139, R152 ;  /* 0x00000098008b7202 */ /* 0x000fc40000000f00 */
[----:B------:R-:W-:Y:S01]  /*b290*/  MOV R133, R132 ;  /* 0x0000008400857202 */ /* 0x000fe20000000f00 */
[----:B------:R-:W-:Y:S01]  /*b2a0*/  IMAD R132, RZ, RZ, -UR15 ;  /* 0x8000000fff847e24 */ /* 0x000fe2000f8e02ff */
[----:B------:R-:W-:Y:S01]  /*b2b0*/  MOV R146, R146 ;  /* 0x0000009200927202 */ /* 0x000fe20000000f00 */
[----:B------:R-:W2:Y:S01]  /*b2c0*/  @P2 LDC R152, c[0x0][0xbf0] ;  /* 0x0002fc00ff982b82 */ /* 0x000ea20000000800 */
[----:B------:R-:W-:Y:S02]  /*b2d0*/  LOP3.LUT R120, R121, 0x380, RZ, 0xc0, !PT ;  /* 0x0000038079787812 */ /* 0x000fe400078ec0ff */
[----:B------:R-:W-:Y:S01]  /*b2e0*/  LOP3.LUT R6, R7, 0x380, RZ, 0xc0, !PT ;  /* 0x0000038007067812 */ /* 0x000fe200078ec0ff */
[----:B0-----:R-:W-:Y:S01]  /*b2f0*/  IMAD R132, R159, R132, UR14 ;  /* 0x0000000e9f847e24 */ /* 0x001fe2000f8e0284 */
[----:B------:R-:W-:Y:S02]  /*b300*/  SHF.R.U64 R120, R120, 0x3, RZ ;  /* 0x0000000378787819 */ /* 0x000fe400000012ff */
[----:B------:R-:W-:Y:S01]  /*b310*/  SHF.R.U64 R6, R6, 0x3, RZ ;  /* 0x0000000306067819 */ /* 0x000fe200000012ff */
[----:B------:R-:W-:-:S02]  /*b320*/  WARPGROUP.DEPBAR.LE gsb0, 0x0 ;  /* 0x00008000000079c5 */ /* 0x000fc40000010000 */
[----:B------:R-:W-:Y:S01]  /*b330*/  WARPGROUP.ARRIVE ;  /* 0x00000000000079c5 */ /* 0x000fe20000000000 */
[----:B------:R-:W-:Y:S01]  /*b340*/  IMAD R148, R132, 0x80, R212 ;  /* 0x0000008084947824 */ /* 0x000fe200078e02d4 */
[----:B------:R-:W-:Y:S01]  /*b350*/  LOP3.LUT R120, R120, R121, RZ, 0x3c, !PT ;  /* 0x0000007978787212 */ /* 0x000fe200078e3cff */
[--C-:B------:R-:W-:Y:S01]  /*b360*/  IMAD.X R121, RZ, RZ, R127.reuse, P0 ;  /* 0x000000ffff797224 */ /* 0x100fe200000e067f */
[----:B------:R-:W-:Y:S01]  /*b370*/  LOP3.LUT R6, R6, R7, RZ, 0x3c, !PT ;  /* 0x0000000706067212 */ /* 0x000fe200078e3cff */
[----:B-1----:R-:W-:Y:S01]  /*b380*/  @P2 IMAD.HI.U32 R149, R148, R149, RZ ;  /* 0x0000009594952227 */ /* 0x002fe200078e00ff */
[----:B------:R-:W-:Y:S01]  /*b390*/  HGMMA.64x192x16.F32.BF16 R24, R176, gdesc[UR4].tnspB, R24, gsb0 ;  /* 0x42e00004b0187df0 */ /* 0x000fe20008001818 */
[----:B------:R-:W-:Y:S01]  /*b3a0*/  UIMAD.WIDE.U32 UR6, UR10, UR8, URZ ;  /* 0x000000080a0672a5 */ /* 0x000fe2000f8e003f */
[----:B------:R-:W-:Y:S01]  /*b3b0*/  MOV R136, R136 ;  /* 0x0000008800887202 */ /* 0x000fe20000000f00 */
[----:B------:R-:W-:Y:S01]  /*b3c0*/  IMAD.X R7, RZ, RZ, R127, P3 ;  /* 0x000000ffff077224 */ /* 0x000fe200018e067f */
[----:B------:R-:W-:Y:S01]  /*b3d0*/  MOV R137, R154 ;  /* 0x0000009a00897202 */ /* 0x000fe20000000f00 */
[----:B------:R-:W-:Y:S01]  /*b3e0*/  ULDC.64 UR8, c[0x0][0xae8] ;  /* 0x0002ba0000087ab9 */ /* 0x000fe20000000a00 */
[----:B------:R-:W-:Y:S01]  /*b3f0*/  MOV R134, R134 ;  /* 0x0000008600867202 */ /* 0x000fe20000000f00 */
[----:B------:R-:W-:Y:S01]  /*b400*/  IMAD.U32 R128, RZ, RZ, UR6 ;  /* 0x00000006ff807e24 */ /* 0x000fe2000f8e00ff */
[----:B------:R-:W-:-:S02]  /*b410*/  UIADD3 UR6, UR7, UR5, URZ ;  /* 0x0000000507067290 */ /* 0x000fc4000fffe03f */
[----:B------:R-:W-:Y:S01]  /*b420*/  IMAD.U32 R129, RZ, RZ, UR7 ;  /* 0x00000007ff817e24 */ /* 0x000fe2000f8e00ff */
[----:B------:R-:W-:Y:S01]  /*b430*/  MOV R135, R156 ;  /* 0x0000009c00877202 */ /* 0x000fe20000000f00 */
[----:B------:R-:W-:Y:S01]  /*b440*/  ULDC UR5, c[0x0][0xa88] ;  /* 0x0002a20000057ab9 */ /* 0x000fe20000000800 */
[----:B------:R-:W-:Y:S02]  /*b450*/  LOP3.LUT R124, R125, 0x380, RZ, 0xc0, !PT ;  /* 0x000003807d7c7812 */ /* 0x000fe400078ec0ff */
[----:B------:R-:W-:Y:S01]  /*b460*/  MOV R129, UR6 ;  /* 0x0000000600817c02 */ /* 0x000fe20008000f00 */
[----:B------:R-:W-:Y:S01]  /*b470*/  ULDC.64 UR6, c[0x0][0xb88] ;  /* 0x0002e20000067ab9 */ /* 0x000fe20000000a00 */
[----:B------:R-:W-:Y:S02]  /*b480*/  LOP3.LUT R14, R15, 0x380, RZ, 0xc0, !PT ;  /* 0x000003800f0e7812 */ /* 0x000fe400078ec0ff */
[----:B------:R-:W-:Y:S02]  /*b490*/  LOP3.LUT R122, R123, 0x380, RZ, 0xc0, !PT ;  /* 0x000003807b7a7812 */ /* 0x000fe400078ec0ff */
[----:B------:R-:W-:-:S02]  /*b4a0*/  SHF.R.U64 R124, R124, 0x3, RZ ;  /* 0x000000037c7c7819 */ /* 0x000fc400000012ff */
[----:B------:R-:W-:Y:S02]  /*b4b0*/  SHF.R.U64 R14, R14, 0x3, RZ ;  /* 0x000000030e0e7819 */ /* 0x000fe400000012ff */
[----:B------:R-:W-:Y:S02]  /*b4c0*/  SHF.R.U64 R122, R122, 0x3, RZ ;  /* 0x000000037a7a7819 */ /* 0x000fe400000012ff */
[----:B------:R-:W-:Y:S02]  /*b4d0*/  LOP3.LUT R124, R124, R125, RZ, 0x3c, !PT ;  /* 0x0000007d7c7c7212 */ /* 0x000fe400078e3cff */
[----:B------:R-:W-:Y:S01]  /*b4e0*/  LOP3.LUT R14, R14, R15, RZ, 0x3c, !PT ;  /* 0x0000000f0e0e7212 */ /* 0x000fe200078e3cff */
[--C-:B------:R-:W-:Y:S01]  /*b4f0*/  IMAD.X R15, RZ, RZ, R127.reuse, P6 ;  /* 0x000000ffff0f7224 */ /* 0x100fe200030e067f */
[----:B------:R-:W-:Y:S01]  /*b500*/  LOP3.LUT R122, R122, R123, RZ, 0x3c, !PT ;  /* 0x0000007b7a7a7212 */ /* 0x000fe200078e3cff */
[----:B------:R-:W-:Y:S01]  /*b510*/  IMAD.X R123, RZ, RZ, R127, P5 ;  /* 0x000000ffff7b7224 */ /* 0x000fe200028e067f */
[----:B------:R-:W-:Y:S01]  /*b520*/  IADD3.X R125, RZ, R127, RZ, P4, !PT ;  /* 0x0000007fff7d7210 */ /* 0x000fe200027fe4ff */
[----:B------:R-:W-:-:S02]  /*b530*/  UIADD3 UR4, UR4, 0x36820, URZ ;  /* 0x0003682004047890 */ /* 0x000fc4000fffe03f */
[----:B------:R-:W-:Y:S02]  /*b540*/  UIADD3 UR36, UR36, 0x1, URZ ;  /* 0x0000000124247890 */ /* 0x000fe4000fffe03f */
[----:B------:R-:W-:Y:S02]  /*b550*/  UPRMT UR4, URZ, 0x654, UR4 ;  /* 0x000006543f047896 */ /* 0x000fe40008000004 */
[----:B------:R-:W-:Y:S01]  /*b560*/  UISETP.NE.AND UP0, UPT, UR36, 0x2, UPT ;  /* 0x000000022400788c */ /* 0x000fe2000bf05270 */
[----:B------:R-:W-:Y:S03]  /*b570*/  BSSY B0, `(.L_x_3465) ;  /* 0x0000110000007945 */ /* 0x000fe60003800000 */
[----:B------:R-:W-:Y:S01]  /*b580*/  USEL UR36, UR36, URZ, UP0 ;  /* 0x0000003f24247287 */ /* 0x000fe20008000000 */
[----:B------:R-:W-:Y:S02]  /*b590*/  WARPGROUP.DEPBAR.LE gsb0, 0x0 ;  /* 0x00008000000079c5 */ /* 0x000fe40000010000 */
[----:B------:R0:W-:Y:S01]  /*b5a0*/  @!P1 SYNCS.ARRIVE.TRANS64.RED.A1T0 RZ, [R150+URZ], RZ ;  /* 0x000000ff96ff99a7 */ /* 0x0001e2000810043f */
[-C--:B---3--:R-:W-:Y:S01]  /*b5b0*/  FMUL.FTZ R147, R32, R143.reuse ;  /* 0x0000008f20937220 */ /* 0x088fe20000410000 */
        /* <DEDUP_REMOVED lines=9> */
[----:B------:R-:W-:Y:S01]  /*b650*/  FMUL.FTZ R30, R30, R142 ;  /* 0x0000008e1e1e7220 */ /* 0x000fe20000410000 */
[----:B------:R-:W0:Y:S01]  /*b660*/  LDC.64 R36, c[0x0][0xb98] ;  /* 0x0002e600ff247b82 */ /* 0x000e220000000a00 */
        /* <DEDUP_REMOVED lines=41> */
[----:B------:R-:W-:-:S02]  /*b900*/  IMAD.MOV.U32 R143, RZ, RZ, R148 ;  /* 0x000000ffff8f7224 */ /* 0x000fc400078e0094 */
[-C--:B------:R-:W-:Y:S01]  /*b910*/  FMUL.FTZ R43, R43, R142.reuse ;  /* 0x0000008e2b2b7220 */ /* 0x080fe20000410000 */
[----:B------:R-:W-:Y:S01]  /*b920*/  FMUL.FTZ R42, R42, R142 ;  /* 0x0000008e2a2a7220 */ /* 0x000fe20000410000 */
[----:B--2---:R-:W-:Y:S01]  /*b930*/  @P2 SHF.R.U32.HI R143, RZ, R152, R149 ;  /* 0x00000098ff8f2219 */ /* 0x004fe20000011695 */
[----:B------:R-:W-:Y:S01]  /*b940*/  FMUL.FTZ R35, R35, R142 ;  /* 0x0000008e23237220 */ /* 0x000fe20000410000 */
[----:B------:R-:W-:Y:S01]  /*b950*/  F2FP.BF16.F32.PACK_AB R24, R25, R24 ;  /* 0x000000181918723e */ /* 0x000fe200000010ff */
[----:B------:R-:W-:Y:S01]  /*b960*/  FMUL.FTZ R34, R34, R142 ;  /* 0x0000008e22227220 */ /* 0x000fe20000410000 */
[----:B------:R-:W-:Y:S01]  /*b970*/  F2FP.BF16.F32.PACK_AB R25, R27, R26 ;  /* 0x0000001a1b19723e */ /* 0x000fe200000010ff */
[-C--:B------:R-:W-:Y:S01]  /*b980*/  FMUL.FTZ R39, R39, R142.reuse ;  /* 0x0000008e27277220 */ /* 0x080fe20000410000 */
[----:B------:R-:W-:Y:S01]  /*b990*/  FMUL.FTZ R38, R38, R142 ;  /* 0x0000008e26267220 */ /* 0x000fe20000410000 */
[----:B------:R-:W-:Y:S01]  /*b9a0*/  F2FP.BF16.F32.PACK_AB R27, R31, R30 ;  /* 0x0000001e1f1b723e */ /* 0x000fe200000010ff */
[-C--:B------:R-:W-:Y:S01]  /*b9b0*/  FMUL.FTZ R47, R47, R142.reuse ;  /* 0x0000008e2f2f7220 */ /* 0x080fe20000410000 */
[----:B------:R-:W-:Y:S01]  /*b9c0*/  FMUL.FTZ R46, R46, R142 ;  /* 0x0000008e2e2e7220 */ /* 0x000fe20000410000 */
[----:B------:R-:W-:Y:S01]  /*b9d0*/  F2FP.BF16.F32.PACK_AB R30, R32, R33 ;  /* 0x00000021201e723e */ /* 0x000fe200000010ff */
[----:B0-----:R-:W-:Y:S01]  /*b9e0*/  IMAD.WIDE.U32 R128, R36, UR13, R128 ;  /* 0x0000000d24807c25 */ /* 0x001fe2000f8e0080 */
[----:B------:R-:W-:-:S03]  /*b9f0*/  F2FP.BF16.F32.PACK_AB R33, R43, R42 ;  /* 0x0000002a2b21723e */ /* 0x000fc600000010ff */
[----:B------:R-:W-:Y:S01]  /*ba00*/  FMUL.FTZ R51, R51, R142 ;  /* 0x0000008e33337220 */ /* 0x000fe20000410000 */
[----:B------:R-:W-:Y:S01]  /*ba10*/  F2FP.BF16.F32.PACK_AB R26, R29, R150 ;  /* 0x000000961d1a723e */ /* 0x000fe200000010ff */
[----:B------:R-:W-:Y:S01]  /*ba20*/  BAR.SYNC.DEFER_BLOCKING 0x1, 0x100 ;  /* 0x0044000000007b1d */ /* 0x000fe20000010000 */
[--C-:B------:R-:W-:Y:S01]  /*ba30*/  IMAD.MOV R43, RZ, RZ, -R143.reuse ;  /* 0x000000ffff2b7224 */ /* 0x100fe200078e0a8f */
[----:B------:R-:W-:Y:S01]  /*ba40*/  F2FP.BF16.F32.PACK_AB R28, R28, R147 ;  /* 0x000000931c1c723e */ /* 0x000fe200000010ff */
[----:B------:R-:W-:Y:S01]  /*ba50*/  FMUL.FTZ R50, R50, R142 ;  /* 0x0000008e32327220 */ /* 0x000fe20000410000 */
[----:B------:R-:W-:Y:S01]  /*ba60*/  F2FP.BF16.F32.PACK_AB R29, R35, R34 ;  /* 0x00000022231d723e */ /* 0x000fe200000010ff */
[----:B------:R-:W-:Y:S01]  /*ba70*/  IMAD R43, R131, R43, R148 ;  /* 0x0000002b832b7224 */ /* 0x000fe200078e0294 */
[----:B------:R-:W-:Y:S01]  /*ba80*/  F2FP.BF16.F32.PACK_AB R31, R39, R38 ;  /* 0x00000026271f723e */ /* 0x000fe200000010ff */
[----:B------:R-:W-:Y:S01]  /*ba90*/  IMAD R38, R36, UR12, RZ ;  /* 0x0000000c24267c24 */ /* 0x000fe2000f8e02ff */
[----:B------:R-:W-:Y:S01]  /*baa0*/  F2FP.BF16.F32.PACK_AB R32, R41, R40 ;  /* 0x000000282920723e */ /* 0x000fe200000010ff */
[----:B------:R-:W-:Y:S01]  /*bab0*/  FMUL.FTZ R55, R55, R142 ;  /* 0x0000008e37377220 */ /* 0x000fe20000410000 */
[----:B------:R-:W-:Y:S01]  /*bac0*/  F2FP.BF16.F32.PACK_AB R34, R45, R44 ;  /* 0x0000002c2d22723e */ /* 0x000fe200000010ff */
[----:B------:R-:W-:Y:S01]  /*bad0*/  IMAD R41, R37, UR13, R38 ;  /* 0x0000000d25297c24 */ /* 0x000fe2000f8e0226 */
[----:B------:R-:W-:Y:S01]  /*bae0*/  F2FP.BF16.F32.PACK_AB R35, R47, R46 ;  /* 0x0000002e2f23723e */ /* 0x000fe200000010ff */
[----:B------:R-:W-:Y:S01]  /*baf0*/  FMUL.FTZ R54, R54, R142 ;  /* 0x0000008e36367220 */ /* 0x000fe20000410000 */
[----:B------:R-:W-:Y:S01]  /*bb00*/  IADD3 R40, P0, R143, R128, RZ ;  /* 0x000000808f287210 */ /* 0x000fe20007f1e0ff */
        /* <DEDUP_REMOVED lines=8> */
[----:B------:R-:W-:Y:S01]  /*bb90*/  F2FP.BF16.F32.PACK_AB R36, R49, R48 ;  /* 0x000000303124723e */ /* 0x000fe200000010ff */
[----:B------:R0:W-:Y:S01]  /*bba0*/  STSM.16.M88.4 [R141], R24 ;  /* 0x000000188d007844 */ /* 0x0001e20000000200 */
[----:B------:R-:W-:Y:S01]  /*bbb0*/  F2FP.BF16.F32.PACK_AB R37, R51, R50 ;  /* 0x000000323325723e */ /* 0x000fe200000010ff */
[----:B------:R-:W-:Y:S01]  /*bbc0*/  FMUL.FTZ R75, R75, R142 ;  /* 0x0000008e4b4b7220 */ /* 0x000fe20000410000 */
[----:B------:R-:W-:Y:S01]  /*bbd0*/  F2FP.BF16.F32.PACK_AB R38, R53, R52 ;  /* 0x000000343526723e */ /* 0x000fe200000010ff */
[----:B------:R-:W-:Y:S01]  /*bbe0*/  STSM.16.M88.4 [R145], R28 ;  /* 0x0000001c91007844 */ /* 0x000fe20000000200 */
[----:B------:R-:W-:Y:S01]  /*bbf0*/  F2FP.BF16.F32.PACK_AB R39, R55, R54 ;  /* 0x000000363727723e */ /* 0x000fe200000010ff */
[-C--:B------:R-:W-:Y:S01]  /*bc00*/  FMUL.FTZ R74, R74, R142.reuse ;  /* 0x0000008e4a4a7220 */ /* 0x080fe20000410000 */
[-C--:B------:R-:W-:Y:S01]  /*bc10*/  FMUL.FTZ R79, R79, R142.reuse ;  /* 0x0000008e4f4f7220 */ /* 0x080fe20000410000 */
[----:B------:R1:W-:Y:S01]  /*bc20*/  STSM.16.M88.4 [R146], R32 ;  /* 0x0000002092007844 */ /* 0x0003e20000000200 */
[-C--:B------:R-:W-:Y:S01]  /*bc30*/  FMUL.FTZ R78, R78, R142.reuse ;  /* 0x0000008e4e4e7220 */ /* 0x080fe20000410000 */
[-C--:B------:R-:W-:Y:S01]  /*bc40*/  FMUL.FTZ R83, R83, R142.reuse ;  /* 0x0000008e53537220 */ /* 0x080fe20000410000 */
[-C--:B------:R-:W-:Y:S01]  /*bc50*/  FMUL.FTZ R82, R82, R142.reuse ;  /* 0x0000008e52527220 */ /* 0x080fe20000410000 */
[----:B------:R-:W-:Y:S01]  /*bc60*/  STSM.16.M88.4 [R144], R36 ;  /* 0x0000002490007844 */ /* 0x000fe20000000200 */
[-C--:B------:R-:W-:Y:S01]  /*bc70*/  FMUL.FTZ R87, R87, R142.reuse ;  /* 0x0000008e57577220 */ /* 0x080fe20000410000 */
[-C--:B------:R-:W-:Y:S01]  /*bc80*/  FMUL.FTZ R86, R86, R142.reuse ;  /* 0x0000008e56567220 */ /* 0x080fe20000410000 */
[----:B------:R-:W-:Y:S01]  /*bc90*/  FMUL.FTZ R91, R91, R142 ;  /* 0x0000008e5b5b7220 */ /* 0x000fe20000410000 */
[----:B0-----:R-:W-:Y:S01]  /*bca0*/  F2FP.BF16.F32.PACK_AB R24, R57, R56 ;  /* 0x000000383918723e */ /* 0x001fe200000010ff */
[----:B------:R-:W-:Y:S01]  /*bcb0*/  FMUL.FTZ R90, R90, R142 ;  /* 0x0000008e5a5a7220 */ /* 0x000fe20000410000 */
[----:B------:R-:W-:Y:S01]  /*bcc0*/  F2FP.BF16.F32.PACK_AB R25, R59, R58 ;  /* 0x0000003a3b19723e */ /* 0x000fe200000010ff */
[----:B------:R-:W-:Y:S01]  /*bcd0*/  FMUL.FTZ R95, R95, R142 ;  /* 0x0000008e5f5f7220 */ /* 0x000fe20000410000 */
[----:B------:R-:W-:Y:S01]  /*bce0*/  F2FP.BF16.F32.PACK_AB R26, R61, R60 ;  /* 0x0000003c3d1a723e */ /* 0x000fe200000010ff */
[----:B------:R-:W-:Y:S01]  /*bcf0*/  FMUL.FTZ R94, R94, R142 ;  /* 0x0000008e5e5e7220 */ /* 0x000fe20000410000 */
[----:B------:R-:W-:Y:S01]  /*bd00*/  F2FP.BF16.F32.PACK_AB R27, R63, R62 ;  /* 0x0000003e3f1b723e */ /* 0x000fe200000010ff */
[-C--:B------:R-:W-:Y:S01]  /*bd10*/  FMUL.FTZ R99, R99, R142.reuse ;  /* 0x0000008e63637220 */ /* 0x080fe20000410000 */
[----:B-1----:R-:W-:Y:S01]  /*bd20*/  SHF.R.S32.HI R33, RZ, 0x1f, R143 ;  /* 0x0000001fff217819 */ /* 0x002fe2000001148f */
[-C--:B------:R-:W-:Y:S01]  /*bd30*/  FMUL.FTZ R98, R98, R142.reuse ;  /* 0x0000008e62627220 */ /* 0x080fe20000410000 */
[----:B------:R-:W-:Y:S01]  /*bd40*/  SHF.R.S32.HI R32, RZ, 0x1f, R43 ;  /* 0x0000001fff207819 */ /* 0x000fe2000001142b */
[----:B------:R0:W-:Y:S01]  /*bd50*/  STSM.16.M88.4 [R140], R24 ;  /* 0x000000188c007844 */ /* 0x0001e20000000200 */
[----:B------:R-:W-:Y:S01]  /*bd60*/  IADD3.X R41, R33, R129, R41, P0, !PT ;  /* 0x0000008121297210 */ /* 0x000fe200007fe429 */
[----:B------:R-:W-:Y:S01]  /*bd70*/  FMUL.FTZ R103, R103, R142 ;  /* 0x0000008e67677220 */ /* 0x000fe20000410000 */
[----:B------:R-:W-:Y:S01]  /*bd80*/  F2FP.BF16.F32.PACK_AB R28, R65, R64 ;  /* 0x00000040411c723e */ /* 0x000fe200000010ff */
[----:B------:R-:W-:Y:S01]  /*bd90*/  IMAD R32, R32, UR6, RZ ;  /* 0x0000000620207c24 */ /* 0x000fe2000f8e02ff */
[----:B------:R-:W-:Y:S01]  /*bda0*/  F2FP.BF16.F32.PACK_AB R29, R67, R66 ;  /* 0x00000042431d723e */ /* 0x000fe200000010ff */
[----:B------:R-:W-:Y:S01]  /*bdb0*/  IMAD.WIDE.U32 R40, R43, UR6, R40 ;  /* 0x000000062b287c25 */ /* 0x000fe2000f8e0028 */
[----:B------:R-:W-:-:S03]  /*bdc0*/  F2FP.BF16.F32.PACK_AB R30, R69, R68 ;  /* 0x00000044451e723e */ /* 0x000fc600000010ff */
[----:B------:R-:W-:Y:S01]  /*bdd0*/  FMUL.FTZ R102, R102, R142 ;  /* 0x0000008e66667220 */ /* 0x000fe20000410000 */
[----:B------:R-:W-:Y:S01]  /*bde0*/  F2FP.BF16.F32.PACK_AB R31, R71, R70 ;  /* 0x00000046471f723e */ /* 0x000fe200000010ff */
[----:B------:R-:W-:Y:S01]  /*bdf0*/  IMAD R45, R43, UR7, R32 ;  /* 0x000000072b2d7c24 */ /* 0x000fe2000f8e0220 */
[----:B------:R-:W-:Y:S01]  /*be00*/  F2FP.BF16.F32.PACK_AB R32, R73, R72 ;  /* 0x000000484920723e */ /* 0x000fe200000010ff */
[----:B------:R-:W-:Y:S01]  /*be10*/  IMAD R43, R132, 0x80, R211 ;  /* 0x00000080842b7824 */ /* 0x000fe200078e02d3 */
[----:B------:R-:W-:Y:S01]  /*be20*/  ULDC.64 UR6, c[0x0][0xb50] ;  /* 0x0002d40000067ab9 */ /* 0x000fe20000000a00 */
[----:B------:R-:W-:Y:S01]  /*be30*/  IMAD R72, R131, UR5, RZ ;  /* 0x0000000583487c24 */ /* 0x000fe2000f8e02ff */
[----:B------:R1:W-:Y:S01]  /*be40*/  STSM.16.M88.4 [R139], R28 ;  /* 0x0000001c8b007844 */ /* 0x0003e20000000200 */
[----:B------:R-:W-:Y:S01]  /*be50*/  LOP3.LUT P0, RZ, R206, 0x3, RZ, 0xc0, !PT ;  /* 0x00000003ceff7812 */ /* 0x000fe2000780c0ff */
[----:B0-----:R-:W-:Y:S02]  /*be60*/  VIADD R25, R43, 0x8 ;  /* 0x000000082b197836 */ /* 0x001fe40000000000 */
[----:B------:R-:W-:Y:S01]  /*be70*/  FMUL.FTZ R107, R107, R142 ;  /* 0x0000008e6b6b7220 */ /* 0x000fe20000410000 */
[----:B------:R-:W-:-:S02]  /*be80*/  IMAD.IADD R27, R41, 0x1, R45 ;  /* 0x00000001291b7824 */ /* 0x000fc400078e022d */
[-C--:B------:R-:W-:Y:S01]  /*be90*/  FMUL.FTZ R106, R106, R142.reuse ;  /* 0x0000008e6a6a7220 */ /* 0x080fe20000410000 */
[-C--:B------:R-:W-:Y:S01]  /*bea0*/  FMUL.FTZ R111, R111, R142.reuse ;  /* 0x0000008e6f6f7220 */ /* 0x080fe20000410000 */
[-C--:B------:R-:W-:Y:S01]  /*beb0*/  FMUL.FTZ R110, R110, R142.reuse ;  /* 0x0000008e6e6e7220 */ /* 0x080fe20000410000 */
[-C--:B------:R-:W-:Y:S01]  /*bec0*/  FMUL.FTZ R115, R115, R142.reuse ;  /* 0x0000008e73737220 */ /* 0x080fe20000410000 */
[----:B------:R-:W-:Y:S01]  /*bed0*/  FMUL.FTZ R114, R114, R142 ;  /* 0x0000008e72727220 */ /* 0x000fe20000410000 */
[----:B------:R-:W-:Y:S01]  /*bee0*/  ISETP.GE.OR P1, PT, R43, R72, P0 ;  /* 0x000000482b00720c */ /* 0x000fe20000726670 */
[-C--:B------:R-:W-:Y:S01]  /*bef0*/  FMUL.FTZ R119, R119, R142.reuse ;  /* 0x0000008e77777220 */ /* 0x080fe20000410000 */
[----:B------:R-:W-:Y:S01]  /*bf00*/  FMUL.FTZ R118, R118, R142 ;  /* 0x0000008e76767220 */ /* 0x000fe20000410000 */
[----:B------:R-:W-:Y:S01]  /*bf10*/  F2FP.BF16.F32.PACK_AB R33, R75, R74 ;  /* 0x0000004a4b21723e */ /* 0x000fe200000010ff */
[----:B------:R-:W0:Y:S01]  /*bf20*/  @P2 LDC R73, c[0x0][0xbec] ;  /* 0x0002fb00ff492b82 */ /* 0x000e220000000800 */
[----:B------:R-:W-:-:S02]  /*bf30*/  F2FP.BF16.F32.PACK_AB R34, R77, R76 ;  /* 0x0000004c4d22723e */ /* 0x000fc400000010ff */
[C---:B-1----:R-:W-:Y:S02]  /*bf40*/  LEA R28, P3, R40.reuse, UR6, 0x2 ;  /* 0x00000006281c7c11 */ /* 0x042fe4000f8610ff */
[----:B------:R-:W-:Y:S02]  /*bf50*/  F2FP.BF16.F32.PACK_AB R35, R79, R78 ;  /* 0x0000004e4f23723e */ /* 0x000fe400000010ff */
[----:B------:R-:W-:Y:S01]  /*bf60*/  ISETP.GE.OR P0, PT, R25, R72, P0 ;  /* 0x000000481900720c */ /* 0x000fe20000706670 */
[----:B------:R-:W-:Y:S01]  /*bf70*/  SHFL.IDX PT, R44, R28, RZ, 0x1c1f ;  /* 0x001c1fff1c2c7589 */ /* 0x000fe200000e0000 */
[----:B------:R-:W-:Y:S01]  /*bf80*/  LEA.HI.X R40, R40, UR7, R27, 0x2, P3 ;  /* 0x0000000728287c11 */ /* 0x000fe200098f141b */
[----:B------:R-:W1:Y:S01]  /*bf90*/  @P2 LDC R75, c[0x0][0xbf0] ;  /* 0x0002fc00ff4b2b82 */ /* 0x000e620000000800 */
[----:B------:R-:W-:Y:S01]  /*bfa0*/  F2FP.BF16.F32.PACK_AB R88, R89, R88 ;  /* 0x000000585958723e */ /* 0x000fe200000010ff */
[----:B------:R-:W-:Y:S01]  /*bfb0*/  STSM.16.M88.4 [R138], R32 ;  /* 0x000000208a007844 */ /* 0x000fe20000000200 */
[----:B------:R-:W-:-:S02]  /*bfc0*/  F2FP.BF16.F32.PACK_AB R24, R81, R80 ;  /* 0x000000505118723e */ /* 0x000fc400000010ff */
[----:B------:R-:W-:Y:S01]  /*bfd0*/  F2FP.BF16.F32.PACK_AB R25, R83, R82 ;  /* 0x000000525319723e */ /* 0x000fe200000010ff */
[----:B------:R-:W2:Y:S01]  /*bfe0*/  SHFL.IDX PT, R45, R40, RZ, 0x1c1f ;  /* 0x001c1fff282d7589 */ /* 0x000ea200000e0000 */
[----:B------:R-:W-:Y:S02]  /*bff0*/  F2FP.BF16.F32.PACK_AB R26, R85, R84 ;  /* 0x00000054551a723e */ /* 0x000fe400000010ff */
[----:B------:R-:W-:Y:S01]  /*c000*/  F2FP.BF16.F32.PACK_AB R27, R87, R86 ;  /* 0x00000056571b723e */ /* 0x000fe200000010ff */
[----:B------:R-:W-:Y:S01]  /*c010*/  SHFL.IDX PT, R46, R28, 0x1, 0x1c1f ;  /* 0x003c1f001c2e7f89 */ /* 0x000fe200000e0000 */
[----:B------:R-:W-:Y:S02]  /*c020*/  F2FP.BF16.F32.PACK_AB R89, R91, R90 ;  /* 0x0000005a5b59723e */ /* 0x000fe400000010ff */
[----:B------:R-:W-:Y:S01]  /*c030*/  F2FP.BF16.F32.PACK_AB R96, R97, R96 ;  /* 0x000000606160723e */ /* 0x000fe200000010ff */
[----:B------:R-:W-:Y:S01]  /*c040*/  STSM.16.M88.4 [R133], R24 ;  /* 0x0000001885007844 */ /* 0x000fe20000000200 */
[----:B------:R-:W-:-:S02]  /*c050*/  F2FP.BF16.F32.PACK_AB R90, R93, R92 ;  /* 0x0000005c5d5a723e */ /* 0x000fc400000010ff */
[----:B------:R-:W-:Y:S01]  /*c060*/  F2FP.BF16.F32.PACK_AB R91, R95, R94 ;  /* 0x0000005e5f5b723e */ /* 0x000fe200000010ff */
[----:B------:R-:W3:Y:S01]  /*c070*/  SHFL.IDX PT, R47, R40, 0x1, 0x1c1f ;  /* 0x003c1f00282f7f89 */ /* 0x000ee200000e0000 */
        /* <DEDUP_REMOVED lines=13> */
[----:B------:R-:W-:-:S05]  /*c150*/  F2FP.BF16.F32.PACK_AB R115, R119, R118 ;  /* 0x000000767773723e */ /* 0x000fca00000010ff */
[----:B------:R-:W-:Y:S01]  /*c160*/  STSM.16.M88.4 [R134], R112 ;  /* 0x0000007086007844 */ /* 0x000fe20000000200 */
[----:B------:R-:W-:Y:S01]  /*c170*/  BAR.SYNC.DEFER_BLOCKING 0x1, 0x100 ;  /* 0x0044000000007b1d */ /* 0x000fe20000010000 */
[----:B------:R-:W-:Y:S02]  /*c180*/  UIMAD UR5, UR11, UR8, URZ ;  /* 0x000000080b0572a4 */ /* 0x000fe4000f8e023f */
[----:B------:R-:W-:Y:S02]  /*c190*/  UIMAD.WIDE.U32 UR6, UR10, UR8, URZ ;  /* 0x000000080a0672a5 */ /* 0x000fe4000f8e003f */
[----:B------:R-:W-:-:S03]  /*c1a0*/  UIMAD UR5, UR10, UR9, UR5 ;  /* 0x000000090a0572a4 */ /* 0x000fc6000f8e0205 */
[----:B------:R-:W-:Y:S01]  /*c1b0*/  ULDC.64 UR8, c[0x0][0xaf0] ;  /* 0x0002bc0000087ab9 */ /* 0x000fe20000000a00 */
[----:B--2---:R-:W-:Y:S04]  /*c1c0*/  @!P1 ST.E desc[UR60][R44.64], R130 ;  /* 0x000000822c009985 */ /* 0x004fe8000c10193c */
[----:B---3--:R0:W-:Y:S04]  /*c1d0*/  @!P0 ST.E desc[UR60][R46.64], R0 ;  /* 0x000000002e008985 */ /* 0x0081e8000c10193c */
[----:B------:R2:W5:Y:S04]  /*c1e0*/  LD.E.128 R36, desc[UR60][R2.64] ;  /* 0x0000003c02247980 */ /* 0x000568000c101d00 */
[----:B------:R3:W5:Y:S04]  /*c1f0*/  LD.E.128 R28, desc[UR60][R4.64] ;  /* 0x0000003c041c7980 */ /* 0x000768000c101d00 */
[----:B------:R4:W5:Y:S01]  /*c200*/  LD.E.128 R24, desc[UR60][R8.64] ;  /* 0x0000003c08187980 */ /* 0x000962000c101d00 */
[----:B--2---:R-:W-:Y:S01]  /*c210*/  LEA R3, R22, R205, 0x5 ;  /* 0x000000cd16037211 */ /* 0x004fe200078e28ff */
[----:B------:R-:W-:-:S02]  /*c220*/  UIADD3 UR7, UR7, UR5, URZ ;  /* 0x0000000507077290 */ /* 0x000fc4000fffe03f */
[----:B------:R-:W5:Y:S01]  /*c230*/  LD.E.128 R48, desc[UR60][R126.64] ;  /* 0x0000003c7e307980 */ /* 0x000f62000c101d00 */
[----:B---3--:R-:W2:Y:S03]  /*c240*/  LDC.64 R4, c[0x0][0xae0] ;  /* 0x0002b800ff047b82 */ /* 0x008ea60000000a00 */
[----:B------:R-:W5:Y:S01]  /*c250*/  LD.E.128 R60, desc[UR60][R12.64] ;  /* 0x0000003c0c3c7980 */ /* 0x000f62000c101d00 */
[----:B----4-:R-:W-:-:S03]  /*c260*/  IMAD R8, R132, 0x80, R3 ;  /* 0x0000008084087824 */ /* 0x010fc600078e0203 */
[----:B------:R-:W5:Y:S01]  /*c270*/  LD.E.128 R52, desc[UR60][R20.64] ;  /* 0x0000003c14347980 */ /* 0x000f62000c101d00 */
[----:B0-----:R-:W-:Y:S01]  /*c280*/  @P2 IMAD.HI.U32 R0, R8, R73, RZ ;  /* 0x0000004908002227 */ /* 0x001fe200078e00ff */
[----:B------:R-:W-:Y:S02]  /*c290*/  UIMAD UR5, UR12, UR8, URZ ;  /* 0x000000080c0572a4 */ /* 0x000fe4000f8e023f */
[----:B------:R-:W5:Y:S01]  /*c2a0*/  LD.E.128 R40, desc[UR60][R120.64] ;  /* 0x0000003c78287980 */ /* 0x000f62000c101d00 */
[----:B------:R-:W-:Y:S01]  /*c2b0*/  IMAD.MOV.U32 R2, RZ, RZ, R8 ;  /* 0x000000ffff027224 */ /* 0x000fe200078e0008 */
[----:B-1----:R-:W-:Y:S01]  /*c2c0*/  @P2 SHF.R.U32.HI R2, RZ, R75, R0 ;  /* 0x0000004bff022219 */ /* 0x002fe20000011600 */
[----:B------:R-:W-:Y:S01]  /*c2d0*/  UIMAD UR5, UR13, UR9, UR5 ;  /* 0x000000090d0572a4 */ /* 0x000fe2000f8e0205 */
[----:B------:R-:W5:Y:S01]  /*c2e0*/  LD.E.128 R32, desc[UR60][R124.64] ;  /* 0x0000003c7c207980 */ /* 0x000f62000c101d00 */
[----:B------:R-:W-:Y:S01]  /*c2f0*/  UIMAD.WIDE.U32 UR6, UR13, UR8, UR6 ;  /* 0x000000080d0672a5 */ /* 0x000fe2000f8e0006 */
[--C-:B------:R-:W-:Y:S01]  /*c300*/  SHF.R.S32.HI R3, RZ, 0x1f, R2.reuse ;  /* 0x0000001fff037819 */ /* 0x100fe20000011402 */
[----:B------:R-:W-:Y:S01]  /*c310*/  IMAD.MOV R0, RZ, RZ, -R2 ;  /* 0x000000ffff007224 */ /* 0x000fe200078e0a02 */
[----:B------:R-:W5:Y:S01]  /*c320*/  LD.E.128 R68, desc[UR60][R6.64] ;  /* 0x0000003c06447980 */ /* 0x000f62000c101d00 */
[----:B------:R-:W-:-:S02]  /*c330*/  UIADD3 UR7, UR7, UR5, URZ ;  /* 0x0000000507077290 */ /* 0x000fc4000fffe03f */
[----:B------:R-:W-:Y:S01]  /*c340*/  IMAD R131, R131, R0, R8 ;  /* 0x0000000083837224 */ /* 0x000fe200078e0208 */
[----:B------:R-:W5:Y:S01]  /*c350*/  LD.E.128 R64, desc[UR60][R14.64] ;  /* 0x0000003c0e407980 */ /* 0x000f62000c101d00 */
[----:B--2---:R-:W-:-:S03]  /*c360*/  IMAD R3, R3, R4, RZ ;  /* 0x0000000403037224 */ /* 0x004fc600078e02ff */
[----:B------:R-:W5:Y:S01]  /*c370*/  LD.E.128 R56, desc[UR60][R122.64] ;  /* 0x0000003c7a387980 */ /* 0x000f62000c101d00 */
[C---:B------:R-:W-:Y:S01]  /*c380*/  IMAD R5, R2.reuse, R5, R3 ;  /* 0x0000000502057224 */ /* 0x040fe200078e0203 */
[----:B------:R-:W-:Y:S02]  /*c390*/  SHF.R.S32.HI R0, RZ, 0x1f, R131 ;  /* 0x0000001fff007819 */ /* 0x000fe40000011483 */
[----:B------:R0:W5:Y:S01]  /*c3a0*/  LD.E.128 R44, desc[UR60][R10.64] ;  /* 0x0000003c0a2c7980 */ /* 0x000162000c101d00 */
[----:B------:R-:W-:Y:S01]  /*c3b0*/  IMAD.WIDE.U32 R2, R2, R4, UR6 ;  /* 0x0000000602027e25 */ /* 0x000fe2000f8e0004 */
[----:B------:R-:W-:Y:S01]  /*c3c0*/  ULDC.64 UR6, c[0x0][0xad8] ;  /* 0x0002b60000067ab9 */ /* 0x000fe20000000a00 */
[----:B------:R-:W-:Y:S01]  /*c3d0*/  @!PT LDS RZ, [RZ] ;  /* 0x00000000fffff984 */ /* 0x000fe20000000800 */
[----:B------:R-:W-:Y:S01]  /*c3e0*/  @!PT LDS RZ, [RZ] ;  /* 0x00000000fffff984 */ /* 0x000fe20000000800 */
[----:B------:R-:W-:Y:S01]  /*c3f0*/  @!PT LDS RZ, [RZ] ;  /* 0x00000000fffff984 */ /* 0x000fe20000000800 */
[----:B------:R-:W-:Y:S01]  /*c400*/  @!PT LDS RZ, [RZ] ;  /* 0x00000000fffff984 */ /* 0x000fe20000000800 */
[----:B------:R1:W-:Y:S06]  /*c410*/  MEMBAR.ALL.CTA ;  /* 0x0000000000007992 */ /* 0x0003ec0000008000 */
[----:B-1----:R-:W1:Y:S01]  /*c420*/  FENCE.VIEW.ASYNC.S ;  /* 0x00000000000073c6 */ /* 0x002e620000000000 */
[----:B------:R-:W-:Y:S01]  /*c430*/  R2UR UR9, R23 ;  /* 0x00000000170972ca */ /* 0x000fe200000e0000 */
[----:B------:R-:W-:-:S02]  /*c440*/  IMAD.IADD R3, R3, 0x1, R5 ;  /* 0x0000000103037824 */ /* 0x000fc400078e0205 */
[----:B------:R-:W-:Y:S02]  /*c450*/  IMAD R0, R0, UR6, RZ ;  /* 0x0000000600007c24 */ /* 0x000fe4000f8e02ff */
[----:B0-----:R-:W-:Y:S02]  /*c460*/  IMAD R11, R132, 0x80, R205 ;  /* 0x00000080840b7824 */ /* 0x001fe400078e02cd */
[C---:B------:R-:W-:Y:S02]  /*c470*/  IMAD R7, R131.reuse, UR7, R0 ;  /* 0x0000000783077c24 */ /* 0x040fe4000f8e0200 */
[----:B------:R-:W-:Y:S01]  /*c480*/  IMAD.WIDE.U32 R2, R131, UR6, R2 ;  /* 0x0000000683027c25 */ /* 0x000fe2000f8e0002 */
[C---:B------:R-:W-:Y:S01]  /*c490*/  ISETP.GE.AND P2, PT, R11.reuse, R72, PT ;  /* 0x000000480b00720c */ /* 0x040fe20003f46270 */
[----:B------:R-:W-:Y:S02]  /*c4a0*/  ULDC.64 UR6, c[0x0][0xa80] ;  /* 0x0002a00000067ab9 */ /* 0x000fe40000000a00 */
[----:B------:R-:W-:Y:S01]  /*c4b0*/  VIADD R5, R11, 0x20 ;  /* 0x000000200b057836 */ /* 0x000fe20000000000 */
[----:B------:R-:W-:Y:S01]  /*c4c0*/  LEA R0, P3, R2, UR6, 0x1 ;  /* 0x0000000602007c11 */ /* 0x000fe2000f8608ff */
[----:B------:R-:W-:Y:S01]  /*c4d0*/  IMAD.IADD R3, R3, 0x1, R7 ;  /* 0x0000000103037824 */ /* 0x000fe200078e0207 */
[----:B------:R-:W-:-:S02]  /*c4e0*/  ULDC UR5, c[0x0][0xc] ;  /* 0x0000030000057ab9 */ /* 0x000fc40000000800 */
[-C--:B------:R-:W-:Y:S01]  /*c4f0*/  ISETP.GE.AND P0, PT, R5, R72.reuse, PT ;  /* 0x000000480500720c */ /* 0x080fe20003f06270 */
[----:B------:R-:W-:Y:S01]  /*c500*/  UIADD3 UR9, UR5, UR9, URZ ;  /* 0x0000000905097290 */ /* 0x000fe2000fffe03f */
[----:B------:R-:W-:Y:S01]  /*c510*/  IADD3 R5, R11, 0x40, RZ ;  /* 0x000000400b057810 */ /* 0x000fe20007ffe0ff */
[----:B------:R-:W-:Y:S01]  /*c520*/  USEL UR6, URZ, 0x1, UP0 ;  /* 0x000000013f067887 */ /* 0x000fe20008000000 */
[----:B------:R-:W-:Y:S01]  /*c530*/  LEA.HI.X R10, R2, UR7, R3, 0x1, P3 ;  /* 0x00000007020a7c11 */ /* 0x000fe200098f0c03 */
[----:B-1----:R0:W1:Y:S01]  /*c540*/  SHFL.IDX PT, R4, R0, RZ, 0x181f ;  /* 0x00181fff00047589 */ /* 0x00206200000e0000 */
[----:B------:R-:W-:Y:S01]  /*c550*/  ISETP.GE.AND P1, PT, R5, R72, PT ;  /* 0x000000480500720c */ /* 0x000fe20003f26270 */
[----:B------:R-:W-:Y:S01]  /*c560*/  ULOP3.LUT UR39, UR39, UR6, URZ, 0x3c, !UPT ;  /* 0x0000000627277292 */ /* 0x000fe2000f8e3c3f */
[----:B------:R-:W-:Y:S01]  /*c570*/  IMAD.U32 R23, RZ, RZ, UR9 ;  /* 0x00000009ff177e24 */ /* 0x000fe2000f8e00ff */
[----:B------:R0:W2:Y:S01]  /*c580*/  SHFL.IDX PT, R5, R10, RZ, 0x181f ;  /* 0x00181fff0a057589 */ /* 0x0000a200000e0000 */
[----:B------:R-:W-:Y:S01]  /*c590*/  SYNCS.ARRIVE.TRANS64.RED.A1T0 RZ, [UR4], RZ ;  /* 0x000000ffffff79a7 */ /* 0x000fe20008100404 */
[----:B------:R-:W-:Y:S08]  /*c5a0*/  @P2 BRA `(.L_x_3466) ;  /* 0x0000000000302947 */ /* 0x000ff00003800000 */
[----:B------:R-:W-:Y:S02]  /*c5b0*/  ULDC UR4, c[0x0][0xac8] ;  /* 0x0002b20000047ab9 */ /* 0x000fe40000000800 */
[----:B------:R-:W-:Y:S02]  /*c5c0*/  ISETP.GE.AND P3, PT, R19, UR4, PT ;  /* 0x0000000413007c0c */ /* 0x000fe4000bf66270 */
[----:B------:R-:W-:Y:S02]  /*c5d0*/  ISETP.GE.AND P4, PT, R18, UR4, PT ;  /* 0x0000000412007c0c */ /* 0x000fe4000bf86270 */
[----:B------:R-:W-:-:S09]  /*c5e0*/  ISETP.GE.AND P2, PT, R17, UR4, PT ;  /* 0x0000000411007c0c */ /* 0x000fd2000bf46270 */
[-C--:B-1----:R-:W-:Y:S02]  /*c5f0*/  @!P3 LEA R6, P5, R19, R4.reuse, 0x1 ;  /* 0x000000041306b211 */ /* 0x082fe400078a08ff */
[C---:B------:R-:W-:Y:S02]  /*c600*/  @!P4 LEA R8, P6, R18.reuse, R4, 0x1 ;  /* 0x000000041208c211 */ /* 0x040fe400078c08ff */
[----:B--2---:R-:W-:Y:S01]  /*c610*/  @!P2 IMAD.WIDE R2, R17, 0x2, R4 ;  /* 0x000000021102a825 */ /* 0x004fe200078e0204 */
[-C--:B------:R-:W-:Y:S02]  /*c620*/  @!P3 LEA.HI.X R7, R19, R5.reuse, R216, 0x1, P5 ;  /* 0x000000051307b211 */ /* 0x080fe400028f0cd8 */
[----:B------:R-:W-:Y:S02]  /*c630*/  @!P4 LEA.HI.X R9, R18, R5, R215, 0x1, P6 ;  /* 0x000000051209c211 */ /* 0x000fe400030f0cd7 */
[----:B-----5:R3:W-:Y:S04]  /*c640*/  @!P2 ST.E.128 desc[UR60][R2.64], R48 ;  /* 0x000000300200a985 */ /* 0x0207e8000c101d3c */
[----:B------:R3:W-:Y:S04]  /*c650*/  @!P3 ST.E.128 desc[UR60][R6.64], R60 ;  /* 0x0000003c0600b985 */ /* 0x0007e8000c101d3c */
[----:B------:R3:W-:Y:S02]  /*c660*/  @!P4 ST.E.128 desc[UR60][R8.64], R68 ;  /* 0x000000440800c985 */ /* 0x0007e4000c101d3c */
.L_x_3466:
[----:B------:R-:W-:Y:S05]  /*c670*/  BSYNC B0 ;  /* 0x0000000000007941 */ /* 0x000fea0003800000 */
.L_x_3465:
[----:B--2---:R2:W4:Y:S01]  /*c680*/  SHFL.IDX PT, R5, R10, 0x1, 0x181f ;  /* 0x00381f000a057f89 */ /* 0x00452200000e0000 */
[----:B------:R-:W-:Y:S03]  /*c690*/  BSSY B0, `(.L_x_3467) ;  /* 0x000000f000007945 */ /* 0x000fe60003800000 */
[----:B-1----:R2:W1:Y:S01]  /*c6a0*/  SHFL.IDX PT, R4, R0, 0x1, 0x181f ;  /* 0x00381f0000047f89 */ /* 0x00246200000e0000 */
[----:B------:R-:W-:Y:S05]  /*c6b0*/  @P0 BRA `(.L_x_3468) ;  /* 0x0000000000300947 */ /* 0x000fea0003800000 */
[----:B------:R-:W-:Y:S02]  /*c6c0*/  ULDC UR4, c[0x0][0xac8] ;  /* 0x0002b20000047ab9 */ /* 0x000fe40000000800 */
[----:B------:R-:W-:Y:S02]  /*c6d0*/  ISETP.GE.AND P4, PT, R19, UR4, PT ;  /* 0x0000000413007c0c */ /* 0x000fe4000bf86270 */
[----:B------:R-:W-:Y:S02]  /*c6e0*/  ISETP.GE.AND P5, PT, R18, UR4, PT ;  /* 0x0000000412007c0c */ /* 0x000fe4000bfa6270 */
[----:B------:R-:W-:-:S09]  /*c6f0*/  ISETP.GE.AND P3, PT, R17, UR4, PT ;  /* 0x0000000411007c0c */ /* 0x000fd2000bf66270 */
[-C--:B-1-3--:R-:W-:Y:S02]  /*c700*/  @!P4 LEA R6, P0, R19, R4.reuse, 0x1 ;  /* 0x000000041306c211 */ /* 0x08afe400078008ff */
[C---:B------:R-:W-:Y:S02]  /*c710*/  @!P5 LEA R8, P2, R18.reuse, R4, 0x1 ;  /* 0x000000041208d211 */ /* 0x040fe400078408ff */
[----:B----4-:R-:W-:Y:S01]  /*c720*/  @!P3 IMAD.WIDE R2, R17, 0x2, R4 ;  /* 0x000000021102b825 */ /* 0x010fe200078e0204 */
[-C--:B------:R-:W-:Y:S02]  /*c730*/  @!P4 LEA.HI.X R7, R19, R5.reuse, R216, 0x1, P0 ;  /* 0x000000051307c211 */ /* 0x080fe400000f0cd8 */
[----:B------:R-:W-:Y:S02]  /*c740*/  @!P5 LEA.HI.X R9, R18, R5, R215, 0x1, P2 ;  /* 0x000000051209d211 */ /* 0x000fe400010f0cd7 */
[----:B-----5:R1:W-:Y:S04]  /*c750*/  @!P3 ST.E.128 desc[UR60][R2.64], R36 ;  /* 0x000000240200b985 */ /* 0x0203e8000c101d3c */
[----:B------:R1:W-:Y:S04]  /*c760*/  @!P4 ST.E.128 desc[UR60][R6.64], R52 ;  /* 0x000000340600c985 */ /* 0x0003e8000c101d3c */
[----:B------:R1:W-:Y:S02]  /*c770*/  @!P5 ST.E.128 desc[UR60][R8.64], R64 ;  /* 0x000000400800d985 */ /* 0x0003e4000c101d3c */
.L_x_3468:
[----:B------:R-:W-:Y:S05]  /*c780*/  BSYNC B0 ;  /* 0x0000000000007941 */ /* 0x000fea0003800000 */
.L_x_3467:
[----:B----4-:R4:W0:Y:S01]  /*c790*/  SHFL.IDX PT, R5, R10, 0x2, 0x181f ;  /* 0x00581f000a057f89 */ /* 0x01082200000e0000 */
        /* <DEDUP_REMOVED lines=9> */
[----:B0-----:R-:W-:Y:S01]  /*c830*/  @!P2 IMAD.WIDE R2, R17, 0x2, R4 ;  /* 0x000000021102a825 */ /* 0x001fe200078e0204 */
[-C--:B------:R-:W-:Y:S02]  /*c840*/  @!P3 LEA.HI.X R7, R19, R5.reuse, R216, 0x1, P0 ;  /* 0x000000051307b211 */ /* 0x080fe400000f0cd8 */
[----:B------:R-:W-:Y:S02]  /*c850*/  @!P4 LEA.HI.X R9, R18, R5, R215, 0x1, P1 ;  /* 0x000000051209c211 */ /* 0x000fe400008f0cd7 */
[----:B-----5:R0:W-:Y:S04]  /*c860*/  @!P2 ST.E.128 desc[UR60][R2.64], R28 ;  /* 0x0000001c0200a985 */ /* 0x0201e8000c101d3c */
[----:B------:R0:W-:Y:S04]  /*c870*/  @!P3 ST.E.128 desc[UR60][R6.64], R40 ;  /* 0x000000280600b985 */ /* 0x0001e8000c101d3c */
[----:B------:R0:W-:Y:S02]  /*c880*/  @!P4 ST.E.128 desc[UR60][R8.64], R56 ;  /* 0x000000380800c985 */ /* 0x0001e4000c101d3c */
.L_x_3470:
[----:B------:R-:W-:Y:S05]  /*c890*/  BSYNC B0 ;  /* 0x0000000000007941 */ /* 0x000fea0003800000 */
.L_x_3469:
[----:B0--3--:R-:W-:Y:S01]  /*c8a0*/  VIADD R3, R11, 0x60 ;  /* 0x000000600b037836 */ /* 0x009fe20000000000 */
[----:B------:R0:W3:Y:S01]  /*c8b0*/  SHFL.IDX PT, R5, R10, 0x3, 0x181f ;  /* 0x00781f000a057f89 */ /* 0x0000e200000e0000 */
[----:B------:R-:W-:Y:S01]  /*c8c0*/  BSSY B0, `(.L_x_3471) ;  /* 0x0000011000007945 */ /* 0x000fe20003800000 */
[----:B------:R-:W-:Y:S02]  /*c8d0*/  VIADD R204, R204, 0x1 ;  /* 0x00000001cccc7836 */ /* 0x000fe40000000000 */
[----:B------:R-:W-:Y:S01]  /*c8e0*/  ISETP.GE.AND P0, PT, R3, R72, PT ;  /* 0x000000480300720c */ /* 0x000fe20003f06270 */
[----:B-1----:R0:W1:-:S12]  /*c8f0*/  SHFL.IDX PT, R4, R0, 0x3, 0x181f ;  /* 0x00781f0000047f89 */ /* 0x00205800000e0000 */
[----:B0-----:R-:W-:Y:S05]  /*c900*/  @P0 BRA `(.L_x_3472) ;  /* 0x0000000000300947 */ /* 0x001fea0003800000 */
[----:B------:R-:W-:Y:S02]  /*c910*/  ULDC UR4, c[0x0][0xac8] ;  /* 0x0002b20000047ab9 */ /* 0x000fe40000000800 */
[----:B------:R-:W-:Y:S02]  /*c920*/  ISETP.GE.AND P3, PT, R19, UR4, PT ;  /* 0x0000000413007c0c */ /* 0x000fe4000bf66270 */
[----:B------:R-:W-:Y:S02]  /*c930*/  ISETP.GE.AND P4, PT, R18, UR4, PT ;  /* 0x0000000412007c0c */ /* 0x000fe4000bf86270 */
[----:B------:R-:W-:-:S09]  /*c940*/  ISETP.GE.AND P2, PT, R17, UR4, PT ;  /* 0x0000000411007c0c */ /* 0x000fd2000bf46270 */
[-C--:B-1----:R-:W-:Y:S02]  /*c950*/  @!P3 LEA R6, P0, R19, R4.reuse, 0x1 ;  /* 0x000000041306b211 */ /* 0x082fe400078008ff */
[C---:B------:R-:W-:Y:S02]  /*c960*/  @!P4 LEA R8, P1, R18.reuse, R4, 0x1 ;  /* 0x000000041208c211 */ /* 0x040fe400078208ff */
[----:B---3--:R-:W-:Y:S01]  /*c970*/  @!P2 IMAD.WIDE R2, R17, 0x2, R4 ;  /* 0x000000021102a825 */ /* 0x008fe200078e0204 */
[-C--:B------:R-:W-:Y:S02]  /*c980*/  @!P3 LEA.HI.X R7, R19, R5.reuse, R216, 0x1, P0 ;  /* 0x000000051307b211 */ /* 0x080fe400000f0cd8 */
[----:B------:R-:W-:Y:S02]  /*c990*/  @!P4 LEA.HI.X R9, R18, R5, R215, 0x1, P1 ;  /* 0x000000051209c211 */ /* 0x000fe400008f0cd7 */
[----:B-----5:R0:W-:Y:S04]  /*c9a0*/  @!P2 ST.E.128 desc[UR60][R2.64], R24 ;  /* 0x000000180200a985 */ /* 0x0201e8000c101d3c */
[----:B------:R0:W-:Y:S04]  /*c9b0*/  @!P3 ST.E.128 desc[UR60][R6.64], R32 ;  /* 0x000000200600b985 */ /* 0x0001e8000c101d3c */
[----:B------:R0:W-:Y:S02]  /*c9c0*/  @!P4 ST.E.128 desc[UR60][R8.64], R44 ;  /* 0x0000002c0800c985 */ /* 0x0001e4000c101d3c */
.L_x_3472:
[----:B------:R-:W-:Y:S05]  /*c9d0*/  BSYNC B0 ;  /* 0x0000000000007941 */ /* 0x000fea0003800000 */
.L_x_3471:
[----:B--2-4-:R-:W2:Y:S01]  /*c9e0*/  LDC R0, c[0x0][0xc34] ;  /* 0x00030d00ff007b82 */ /* 0x014ea20000000800 */
[----:B------:R-:W-:-:S13]  /*c9f0*/  R2UR UR4, R23 ;  /* 0x00000000170472ca */ /* 0x000fda00000e0000 */
[----:B--2---:R-:W-:-:S13]  /*ca00*/  ISETP.LE.AND P0, PT, R0, UR4, PT ;  /* 0x0000000400007c0c */ /* 0x004fda000bf03270 */
[----:B------:R-:W-:Y:S05]  /*ca10*/  @!P0 BRA `(.L_x_3473) ;  /* 0xffffff4000dc8947 */ /* 0x000fea000383ffff */
[----:B------:R-:W-:Y:S05]  /*ca20*/  EXIT ;  /* 0x000000000000794d */ /* 0x000fea0003800000 */
.L_x_3443:
[----:B------:R-:W-:-:S08]  /*ca30*/  NOP ;  /* 0x0000000000007918 */ /* 0x000fd00000000000 */
[----:B0-----:R-:W0:-:S00]  /*ca40*/  USETMAXREG.DEALLOC.CTAPOOL 0x18 ;  /* 0x00000018000079c8 */ /* 0x001e0000080e0500 */
[----:B------:R-:W1:Y:S01]  /*ca50*/  S2UR UR5, SR_CTAID.X ;  /* 0x00000000000579c3 */ /* 0x000e620000002500 */
[----:B0-----:R-:W-:Y:S02]  /*ca60*/  IMAD.MOV.U32 R2, RZ, RZ, 0x1 ;  /* 0x00000001ff027424 */ /* 0x001fe400078e00ff */
[----:B------:R-:W-:-:S05]  /*ca70*/  IMAD.MOV.U32 R18, RZ, RZ, RZ ;  /* 0x000000ffff127224 */ /* 0x000fca00078e00ff */
[----:B------:R-:W1:Y:S02]  /*ca80*/  LDC R3, c[0x0][0xc34] ;  /* 0x00030d00ff037b82 */ /* 0x000e640000000800 */
[----:B-1----:R-:W-:Y:S02]  /*ca90*/  ISETP.LE.AND P0, PT, R3, UR5, PT ;  /* 0x0000000503007c0c */ /* 0x002fe4000bf03270 */
[----:B------:R-:W-:-:S05]  /*caa0*/  MOV R3, 0x1 ;  /* 0x0000000100037802 */ /* 0x000fca0000000f00 */
[----:B------:R0:W-:Y:S06]  /*cab0*/  STL [R1], R3 ;  /* 0x0000000301007387 */ /* 0x0001ec0000100800 */
        /* <DEDUP_REMOVED lines=18> */
[----:B------:R-:W-:-:S05]  /*cbe0*/  IMAD.MOV.U32 R0, RZ, RZ, 0x1 ;  /* 0x00000001ff007424 */ /* 0x000fca00078e00ff */
[----:B------:R-:W-:-:S05]  /*cbf0*/  LEA R4, R4, UR36, 0x1 ;  /* 0x0000002404047c11 */ /* 0x000fca000f8e08ff */
[----:B------:R-:W-:Y:S04]  /*cc00*/  STL [R1+0x14], R4 ;  /* 0x0000140401007387 */ /* 0x000fe80000100800 */
[----:B------:R0:W-:Y:S04]  /*cc10*/  STL [R1+0x28], R3 ;  /* 0x0000280301007387 */ /* 0x0001e80000100800 */
[----:B------:R1:W-:Y:S04]  /*cc20*/  STL [R1], R0 ;  /* 0x0000000001007387 */ /* 0x0003e80000100800 */
[----:B------:R2:W-:Y:S01]  /*cc30*/  STL [R1+0x30], RZ ;  /* 0x000030ff01007387 */ /* 0x0005e20000100800 */
[----:B0-----:R-:W-:-:S02]  /*cc40*/  LOP3.LUT R3, R2, 0x40, RZ, 0xfc, !PT ;  /* 0x0000004002037812 */ /* 0x001fc400078efcff */
[----:B-1----:R-:W-:-:S07]  /*cc50*/  LOP3.LUT R0, R2, 0x80, RZ, 0xfc, !PT ;  /* 0x0000008002007812 */ /* 0x002fce00078efcff */
.L_x_3554:
[----:B---3--:R-:W3:Y:S01]  /*cc60*/  LDL R2, [R1+0x28] ;  /* 0x0000280001027983 */ /* 0x008ee20000100800 */
[----:B0-----:R-:W0:Y:S01]  /*cc70*/  LDC R0, c[0x0][0xc38] ;  /* 0x00030e00ff007b82 */ /* 0x001e220000000800 */
[----:B------:R-:W-:Y:S05]  /*cc80*/  YIELD ;  /* 0x0000000000007946 */ /* 0x000fea0003800000 */
[----:B------:R-:W-:Y:S02]  /*cc90*/  ULDC.64 UR4, c[0x0][0x418] ;  /* 0x0001060000047ab9 */ /* 0x000fe40000000a00 */
[----:B-1----:R-:W1:Y:S01]  /*cca0*/  LDC R16, c[0x0][0xc44] ;  /* 0x00031100ff107b82 */ /* 0x002e620000000800 */
[----:B------:R-:W-:-:S03]  /*ccb0*/  UISETP.NE.U32.AND UP0, UPT, UR4, URZ, UPT ;  /* 0x0000003f0400728c */ /* 0x000fc6000bf05070 */
[----:B------:R-:W-:Y:S01]  /*ccc0*/  ULDC UR4, c[0x0][0x424] ;  /* 0x0001090000047ab9 */ /* 0x000fe20000000800 */
[----:B------:R-:W-:-:S04]  /*ccd0*/  UISETP.NE.AND.EX UP0, UPT, UR5, URZ, UPT, UP0 ;  /* 0x0000003f0500728c */ /* 0x000fc8000bf05300 */
[----:B------:R-:W-:Y:S01]  /*cce0*/  USEL UR4, UR4, 0x1, UP0 ;  /* 0x0000000104047887 */ /* 0x000fe20008000000 */
[----:B0-----:R-:W-:Y:S02]  /*ccf0*/  ISETP.NE.AND P0, PT, R0, 0x1, PT ;  /* 0x000000010000780c */ /* 0x001fe40003f05270 */
[----:B-1----:R-:W-:-:S11]  /*cd00*/  ISETP.NE.AND P1, PT, R16, 0x1, PT ;  /* 0x000000011000780c */ /* 0x002fd60003f25270 */
[----:B------:R-:W3:Y:S08]  /*cd10*/  @P0 LDC R0, c[0x0][0xc3c] ;  /* 0x00030f00ff000b82 */ /* 0x000ef00000000800 */
[----:B------:R-:W0:Y:S01]  /*cd20*/  @P0 LDC R3, c[0x0][0xc40] ;  /* 0x00031000ff030b82 */ /* 0x000e220000000800 */
[----:B---3--:R-:W-:Y:S01]  /*cd30*/  @P0 IMAD.HI.U32 R0, R2, R0, RZ ;  /* 0x0000000002000227 */ /* 0x008fe200078e00ff */
[----:B------:R-:W-:-:S04]  /*cd40*/  MOV R4, R2 ;  /* 0x0000000200047202 */ /* 0x000fc80000000f00 */
[----:B0-----:R-:W-:Y:S02]  /*cd50*/  @P0 SHF.R.U32.HI R4, RZ, R3, R0 ;  /* 0x00000003ff040219 */ /* 0x001fe40000011600 */
[----:B------:R-:W0:Y:S03]  /*cd60*/  @P1 LDC.64 R2, c[0x0][0xc48] ;  /* 0x00031200ff021b82 */ /* 0x000e260000000a00 */
[----:B------:R-:W-:Y:S01]  /*cd70*/  IMAD.MOV.U32 R19, RZ, RZ, R4 ;  /* 0x000000ffff137224 */ /* 0x000fe200078e0004 */
[----:B------:R1:W-:Y:S04]  /*cd80*/  STL [R1+0x24], R4 ;  /* 0x0000240401007387 */ /* 0x0003e80000100800 */
[----:B------:R-:W3:Y:S01]  /*cd90*/  LDC R0, c[0x0][0x2f0] ;  /* 0x0000bc00ff007b82 */ /* 0x000ee20000000800 */
[----:B0-----:R-:W-:-:S05]  /*cda0*/  @P1 IMAD.HI.U32 R2, R4, R2, RZ ;  /* 0x0000000204021227 */ /* 0x001fca00078e00ff */
[----:B------:R-:W-:Y:S01]  /*cdb0*/  @P1 SHF.R.U32.HI R19, RZ, R3, R2 ;  /* 0x00000003ff131219 */ /* 0x000fe20000011602 */
[----:B------:R-:W-:Y:S02]  /*cdc0*/  IMAD.MOV.U32 R2, RZ, RZ, RZ ;  /* 0x000000ffff027224 */ /* 0x000fe400078e00ff */
[----:B---3--:R-:W-:Y:S01]  /*cdd0*/  IMAD R5, R0, UR4, RZ ;  /* 0x0000000400057c24 */ /* 0x008fe2000f8e02ff */
[----:B------:R-:W-:Y:S01]  /*cde0*/  UIADD3 UR4, UR36, 0x21400, URZ ;  /* 0x0002140024047890 */ /* 0x000fe2000fffe03f */
[----:B------:R1:W-:Y:S02]  /*cdf0*/  STL [R1+0x18], R19 ;  /* 0x0000181301007387 */ /* 0x0003e40000100800 */
[----:B------:R-:W-:Y:S01]  /*ce00*/  VIADD R3, R5, 0x6f ;  /* 0x0000006f05037836 */ /* 0x000fe20000000000 */
[----:B------:R-:W-:Y:S01]  /*ce10*/  ULOP3.LUT UP0, URZ, UR4, 0x3ff, URZ, 0xc0, !UPT ;  /* 0x000003ff043f7892 */ /* 0x000fe2000f80c03f */
[----:B------:R1:W-:Y:S02]  /*ce20*/  STL [R1+0x2c], R5 ;  /* 0x00002c0501007387 */ /* 0x0003e40000100800 */
[----:B------:R-:W-:-:S03]  /*ce30*/  IMAD.HI R2, R3, -0x6db6db6d, R2 ;  /* 0x9249249303027827 */ /* 0x000fc600078e0202 */
[----:B------:R-:W-:Y:S01]  /*ce40*/  PLOP3.LUT P0, PT, PT, PT, UP0, 0x80, 0x0 ;  /* 0x000000000000781c */ /* 0x000fe20003f0f008 */
[----:B------:R-:W-:-:S04]  /*ce50*/  IMAD.MOV R3, RZ, RZ, -R19 ;  /* 0x000000ffff037224 */ /* 0x000fc800078e0a13 */
[----:B------:R-:W-:Y:S01]  /*ce60*/  IMAD R16, R16, R3, R4 ;  /* 0x0000000310107224 */ /* 0x000fe200078e0204 */
        /* <DEDUP_REMOVED lines=8> */
[----:B-1----:R-:W-:Y:S01]  /*cef0*/  IMAD.U32 R4, RZ, RZ, UR6 ;  /* 0x00000006ff047e24 */ /* 0x002fe2000f8e00ff */
        /* <DEDUP_REMOVED lines=10> */
[----:B0-2---:R-:W-:Y:S05]  /*cfa0*/  CALL.ABS.NOINC R2 ;  /* 0x0000000002007343 */ /* 0x005fea0003c00000 */
.L_x_3475:
        /* <DEDUP_REMOVED lines=9> */
[----:B-1----:R-:W-:Y:S01]  /*d040*/  MOV R4, UR6 ;  /* 0x0000000600047c02 */ /* 0x002fe20008000f00 */
[----:B------:R-:W-:Y:S01]  /*d050*/  IMAD.U32 R5, RZ, RZ, UR7 ;  /* 0x00000007ff057e24 */ /* 0x000fe2000f8e00ff */
[----:B------:R-:W-:Y:S01]  /*d060*/  MOV R12, 0x1 ;  /* 0x00000001000c7802 */ /* 0x000fe20000000f00 */
[----:B------:R-:W-:Y:S02]  /*d070*/  IMAD.U32 R6, RZ, RZ, UR8 ;  /* 0x00000008ff067e24 */ /* 0x000fe4000f8e00ff */
[----:B------:R-:W-:-:S02]  /*d080*/  IMAD.U32 R7, RZ, RZ, UR9 ;  /* 0x00000009ff077e24 */ /* 0x000fc4000f8e00ff */
[----:B------:R-:W-:Y:S02]  /*d090*/  IMAD.U32 R10, RZ, RZ, UR4 ;  /* 0x00000004ff0a7e24 */ /* 0x000fe4000f8e00ff */
[----:B------:R-:W-:Y:S02]  /*d0a0*/  IMAD.U32 R11, RZ, RZ, UR5 ;  /* 0x00000005ff0b7e24 */ /* 0x000fe4000f8e00ff */
[----:B------:R-:W-:Y:S02]  /*d0b0*/  IMAD.MOV.U32 R8, RZ, RZ, 0x70 ;  /* 0x00000070ff087424 */ /* 0x000fe400078e00ff */
[----:B0-----:R-:W-:-:S07]  /*d0c0*/  IMAD.MOV.U32 R13, RZ, RZ, RZ ;  /* 0x000000ffff0d7224 */ /* 0x001fce00078e00ff */
[----:B------:R-:W-:-:S07]  /*d0d0*/  LEPC R20, `(.L_x_3477) ;  /* 0x000000001014794e */ /* 0x000fce0000000000 */
[----:B--23--:R-:W-:Y:S05]  /*d0e0*/  CALL.ABS.NOINC R2 ;  /* 0x0000000002007343 */ /* 0x00cfea0003c00000 */
.L_x_3477:
        /* <DEDUP_REMOVED lines=15> */
.L_x_3476:
[----:B------:R-:W-:Y:S01]  /*d1e0*/  ULDC.64 UR4, c[0x0][0x9f8] ;  /* 0x00027e0000047ab9 */ /* 0x000fe20000000a00 */
[----:B------:R-:W3:Y:S01]  /*d1f0*/  LDL R17, [R1+0x20] ;  /* 0x0000200001117983 */ /* 0x000ee20000100800 */
[----:B------:R-:W-:-:S04]  /*d200*/  ISETP.NE.U32.AND P0, PT, RZ, UR4, PT ;  /* 0x00000004ff007c0c */ /* 0x000fc8000bf05070 */
[----:B------:R-:W-:-:S13]  /*d210*/  ISETP.NE.AND.EX P0, PT, RZ, UR5, PT, P0 ;  /* 0x00000005ff007c0c */ /* 0x000fda000bf05300 */
[----:B------:R-:W0:Y:S02]  /*d220*/  @P0 LDC.64 R2, c[0x0][0x9f8] ;  /* 0x00027e00ff020b82 */ /* 0x000e240000000a00 */
[----:B0-----:R-:W-:-:S05]  /*d230*/  @P0 IMAD.WIDE R2, R19, 0x4, R2 ;  /* 0x0000000413020825 */ /* 0x001fca00078e0202 */
[----:B-1----:R0:W4:Y:S01]  /*d240*/  @P0 LDG.E R19, desc[UR60][R2.64] ;  /* 0x0000003c02130981 */ /* 0x002122000c1e1900 */
[----:B------:R-:W-:Y:S01]  /*d250*/  UMOV UR4, 0xffffffff ;  /* 0xffffffff00047882 */ /* 0x000fe20000000000 */
[----:B0-----:R-:W0:Y:S02]  /*d260*/  LDC.64 R2, c[0x0][0x418] ;  /* 0x00010600ff027b82 */ /* 0x001e240000000a00 */
[----:B0-----:R-:W-:-:S04]  /*d270*/  ISETP.NE.U32.AND P0, PT, R2, RZ, PT ;  /* 0x000000ff0200720c */ /* 0x001fc80003f05070 */
[----:B------:R-:W-:-:S04]  /*d280*/  ISETP.NE.AND.EX P1, PT, R3, RZ, PT, P0 ;  /* 0x000000ff0300720c */ /* 0x000fc80003f25300 */
[----:B------:R-:W-:Y:S01]  /*d290*/  P2R R0, PR, RZ, 0x2 ;  /* 0x00000002ff007803 */ /* 0x000fe20000000000 */
[----:B---3--:R-:W-:-:S05]  /*d2a0*/  VIADD R8, R17, 0xffffffff ;  /* 0xffffffff11087836 */ /* 0x008fca0000000000 */
[----:B------:R0:W-:Y:S04]  /*d2b0*/  STL [R1+0x1c], R8 ;  /* 0x00001c0801007387 */ /* 0x0001e80000100800 */
[----:B------:R0:W-:Y:S01]  /*d2c0*/  STL [R1+0x10], R0 ;  /* 0x0000100001007387 */ /* 0x0001e20000100800 */
[----:B----4-:R-:W-:Y:S02]  /*d2d0*/  SHF.R.S32.HI R7, RZ, 0x1f, R19 ;  /* 0x0000001fff077819 */ /* 0x010fe40000011413 */
[----:B------:R-:W-:-:S03]  /*d2e0*/  SEL R17, R19, RZ, !P1 ;  /* 0x000000ff13117207 */ /* 0x000fc60004800000 */
[----:B------:R0:W-:Y:S01]  /*d2f0*/  STL [R1+0x8], R7 ;  /* 0x0000080701007387 */ /* 0x0001e20000100800 */
[----:B------:R-:W-:Y:S05]  /*d300*/  BRA.DIV UR4, `(.L_x_3478) ;  /* 0x0000003e04e87947 */ /* 0x000fea000b800000 */
[----:B0-----:R-:W0:Y:S02]  /*d310*/  S2R R0, SR_TID.X ;  /* 0x0000000000007919 */ /* 0x001e240000002100 */
[----:B0-----:R-:W-:-:S04]  /*d320*/  SHF.R.U32.HI R0, RZ, 0x5, R0 ;  /* 0x00000005ff007819 */ /* 0x001fc80000011600 */
[----:B------:R-:W-:-:S05]  /*d330*/  LOP3.LUT R0, R0, 0x3, RZ, 0xc0, !PT ;  /* 0x0000000300007812 */ /* 0x000fca00078ec0ff */
[----:B------:R0:W1:Y:S02]  /*d340*/  SHFL.IDX PT, R14, R0, RZ, 0x1f ;  /* 0x00001fff000e7589 */ /* 0x00006400000e0000 */
.L_x_3570:
[----:B------:R-:W-:Y:S02]  /*d350*/  PLOP3.LUT P2, PT, PT, PT, PT, 0x8, 0x0 ;  /* 0x000000000000781c */ /* 0x000fe40003f4e170 */
[----:B-1----:R-:W-:Y:S02]  /*d360*/  ISETP.NE.AND P0, PT, R14, RZ, PT ;  /* 0x000000ff0e00720c */ /* 0x002fe40003f05270 */
[----:B0-----:R-:W-:-:S05]  /*d370*/  P2R R0, PR, RZ, 0x4 ;  /* 0x00000004ff007803 */ /* 0x001fca0000000000 */
[----:B------:R0:W-:Y:S06]  /*d380*/  STL [R1+0xc], R0 ;  /* 0x00000c0001007387 */ /* 0x0001ec0000100800 */
[----:B------:R-:W-:Y:S05]  /*d390*/  @P0 BRA `(.L_x_3479) ;  /* 0x0000000400240947 */ /* 0x000fea0003800000 */
[----:B------:R-:W-:-:S03]  /*d3a0*/  UMOV UR4, 0xffffffff ;  /* 0xffffffff00047882 */ /* 0x000fc60000000000 */
[----:B------:R-:W-:Y:S05]  /*d3b0*/  BRA.DIV UR4, `(.L_x_3480) ;  /* 0x0000003e04f07947 */ /* 0x000fea000b800000 */
[----:B------:R-:W-:-:S13]  /*d3c0*/  ELECT P6, URZ, PT ;  /* 0x00000000003f782f */ /* 0x000fda00038c0000 */
.L_x_3573:
[----:B------:R-:W-:Y:S05]  /*d3d0*/  @!P6 BRA `(.L_x_3479) ;  /* 0x000000040014e947 */ /* 0x000fea0003800000 */
[----:B------:R1:W-:Y:S01]  /*d3e0*/  STL [R1+0x4], R8 ;  /* 0x0000040801007387 */ /* 0x0003e20000100800 */
[----:B------:R-:W-:Y:S01]  /*d3f0*/  IMAD.MOV.U32 R17, RZ, RZ, R19 ;  /* 0x000000ffff117224 */ /* 0x000fe200078e0013 */
[----:B------:R-:W-:Y:S06]  /*d400*/  @!P1 BRA `(.L_x_3481) ;  /* 0x00000000004c9947 */ /* 0x000fec0003800000 */
[----:B------:R-:W3:Y:S01]  /*d410*/  LDC R6, c[0x0][0x43c] ;  /* 0x00010f00ff067b82 */ /* 0x000ee20000000800 */
[----:B0-----:R-:W-:Y:S01]  /*d420*/  IMAD.MOV.U32 R0, RZ, RZ, R8 ;  /* 0x000000ffff007224 */ /* 0x001fe200078e0008 */
[----:B------:R-:W-:Y:S01]  /*d430*/  ULDC.64 UR4, c[0x0][0x428] ;  /* 0x00010a0000047ab9 */ /* 0x000fe20000000a00 */
[----:B---3--:R-:W-:-:S13]  /*d440*/  ISETP.NE.AND P0, PT, R6, 0x1, PT ;  /* 0x000000010600780c */ /* 0x008fda0003f05270 */
[----:B------:R-:W0:Y:S02]  /*d450*/  @P0 LDC.64 R4, c[0x0][0x440] ;  /* 0x00011000ff040b82 */ /* 0x000e240000000a00 */
[----:B0-----:R-:W-:-:S05]  /*d460*/  @P0 IMAD.HI.U32 R4, R8, R4, RZ ;  /* 0x0000000408040227 */ /* 0x001fca00078e00ff */
[----:B------:R-:W-:-:S04]  /*d470*/  @P0 SHF.R.U32.HI R0, RZ, R5, R4 ;  /* 0x00000005ff000219 */ /* 0x000fc80000011604 */
[----:B------:R-:W-:Y:S02]  /*d480*/  IADD3 R4, -R0, RZ, RZ ;  /* 0x000000ff00047210 */ /* 0x000fe40007ffe1ff */
[----:B------:R-:W-:-:S03]  /*d490*/  SHF.R.S32.HI R5, RZ, 0x1f, R0 ;  /* 0x0000001fff057819 */ /* 0x000fc60000011400 */
        /* <DEDUP_REMOVED lines=9> */
[----:B------:R3:W5:Y:S02]  /*d530*/  LDG.E R17, desc[UR60][R2.64] ;  /* 0x0000003c02117981 */ /* 0x000764000c1e1900 */
.L_x_3481:
[----:B---3--:R-:W3:Y:S01]  /*d540*/  LDL R2, [R1] ;  /* 0x0000000001027983 */ /* 0x008ee20000100800 */
[----:B0-----:R-:W-:Y:S02]  /*d550*/  LEA R0, R18, UR36, 0x3 ;  /* 0x0000002412007c11 */ /* 0x001fe4000f8e18ff */
[----:B---3--:R-:W-:-:S04]  /*d560*/  SHF.L.U32 R2, R2, 0x1f, RZ ;  /* 0x0000001f02027819 */ /* 0x008fc800000006ff */
[----:B------:R-:W0:Y:S02]  /*d570*/  SYNCS.PHASECHK.TRANS64.TRYWAIT P0, [R0+URZ+0x36840], R2 ;  /* 0x03684002000075a7 */ /* 0x000e24000800017f */
[----:B0-----:R-:W-:Y:S05]  /*d580*/  @!P0 BRA `(.L_x_3482) ;  /* 0x0000003c009c8947 */ /* 0x001fea0003800000 */
.L_x_3574:
[----:B------:R-:W3:Y:S02]  /*d590*/  S2R R3, SR_TID.X ;  /* 0x0000000000037919 */ /* 0x000ee40000002100 */
[----:B---3--:R-:W-:-:S04]  /*d5a0*/  LOP3.LUT R3, R3, 0x7f, RZ, 0xc0, !PT ;  /* 0x0000007f03037812 */ /* 0x008fc800078ec0ff */
[----:B------:R-:W-:-:S13]  /*d5b0*/  ISETP.NE.AND P0, PT, R3, RZ, PT ;  /* 0x000000ff0300720c */ /* 0x000fda0003f05270 */
        /* <DEDUP_REMOVED lines=8> */
.L_x_3483:
[----:B0-----:R-:W3:Y:S01]  /*d640*/  LDL R2, [R1+0x4] ;  /* 0x0000040001027983 */ /* 0x001ee20000100800 */
        /* <DEDUP_REMOVED lines=8> */
[----:B------:R-:W-:Y:S01]  /*d6d0*/  PLOP3.LUT P0, PT, PT, PT, PT, 0x80, 0x0 ;  /* 0x000000000000781c */ /* 0x000fe20003f0f070 */
[----:B------:R-:W-:Y:S01]  /*d6e0*/  UMOV UR7, 0x14f00000 ;  /* 0x14f0000000077882 */ /* 0x000fe20000000000 */
[----:B------:R-:W-:-:S02]  /*d6f0*/  UMOV UR16, 0x40 ;  /* 0x0000004000107882 */ /* 0x000fc40000000000 */
[----:B------:R-:W-:Y:S01]  /*d700*/  P2R R0, PR, RZ, 0x1 ;  /* 0x00000001ff007803 */ /* 0x000fe20000000000 */
[----:B------:R-:W-:Y:S02]  /*d710*/  UIMAD UR8, UR8, 0xa800, UR36 ;  /* 0x0000a800080878a4 */ /* 0x000fe4000f8e0224 */
[----:B------:R-:W-:Y:S02]  /*d720*/  UIADD3 UR9, UR9, 0x36830, URZ ;  /* 0x0003683009097890 */ /* 0x000fe4000fffe03f */
[----:B------:R-:W-:Y:S01]  /*d730*/  UIADD3 UR14, UR8, 0x21400, URZ ;  /* 0x00021400080e7890 */ /* 0x000fe2000fffe03f */
[----:B------:R4:W-:Y:S01]  /*d740*/  STL [R1+0xc], R0 ;  /* 0x00000c0001007387 */ /* 0x0009e20000100800 */
[----:B------:R-:W-:Y:S02]  /*d750*/  UIADD3 UR15, UR8, 0x24c00, URZ ;  /* 0x00024c00080f7890 */ /* 0x000fe4000fffe03f */
[----:B------:R-:W-:-:S03]  /*d760*/  UIADD3 UR17, UR8, 0x28400, URZ ;  /* 0x0002840008117890 */ /* 0x000fc6000fffe03f */
[----:B------:R-:W-:Y:S01]  /*d770*/  UMOV UR8, UR14 ;  /* 0x0000000e00087c82 */ /* 0x000fe20008000000 */
[----:B------:R-:W-:Y:S01]  /*d780*/  UMOV UR14, 0x80 ;  /* 0x00000080000e7882 */ /* 0x000fe20000000000 */
[----:B---3--:R-:W-:-:S13]  /*d790*/  R2UR UR11, R2 ;  /* 0x00000000020b72ca */ /* 0x008fda00000e0000 */
[----:B------:R-:W-:-:S09]  /*d7a0*/  UIMAD UR11, UR11, 0x70, URZ ;  /* 0x000000700b0b78a4 */ /* 0x000fd2000f8e023f */
[----:B------:R0:W-:Y:S02]  /*d7b0*/  UTMALDG.4D [UR8], [UR4], desc[UR6] ;  /* 0x00000608040075b4 */ /* 0x0001e40008019000 */
[----:B0-----:R-:W-:Y:S01]  /*d7c0*/  UMOV UR8, UR15 ;  /* 0x0000000f00087c82 */ /* 0x001fe20008000000 */
[----:B------:R-:W-:Y:S02]  /*d7d0*/  UMOV UR10, UR16 ;  /* 0x00000010000a7c82 */ /* 0x000fe40008000000 */
[----:B------:R0:W-:Y:S02]  /*d7e0*/  UTMALDG.4D [UR8], [UR4], desc[UR6] ;  /* 0x00000608040075b4 */ /* 0x0001e40008019000 */
[----:B0-----:R-:W-:Y:S01]  /*d7f0*/  UMOV UR8, UR17 ;  /* 0x0000001100087c82 */ /* 0x001fe20008000000 */
[----:B------:R-:W-:Y:S02]  /*d800*/  UMOV UR10, UR14 ;  /* 0x0000000e000a7c82 */ /* 0x000fe40008000000 */
[----:B------:R4:W-:Y:S02]  /*d810*/  UTMALDG.4D [UR8], [UR4], desc[UR6] ;  /* 0x00000608040075b4 */ /* 0x0009e40008019000 */
[----:B----4-:R-:W-:Y:S01]  /*d820*/  NOP ;  /* 0x0000000000007918 */ /* 0x010fe20000000000 */
.L_x_3479:
        /* <DEDUP_REMOVED lines=11> */
[----:B------:R-:W-:Y:S01]  /*d8e0*/  MOV R7, UR9 ;  /* 0x0000000900077c02 */ /* 0x000fe20008000f00 */
[----:B------:R-:W3:Y:S01]  /*d8f0*/  LDC.64 R2, c[0x4][R2] ;  /* 0x0100000002027b82 */ /* 0x000ee20000000a00 */
[----:B------:R-:W-:Y:S02]  /*d900*/  IMAD.U32 R5, RZ, RZ, UR7 ;  /* 0x00000007ff057e24 */ /* 0x000fe4000f8e00ff */
[----:B------:R-:W-:Y:S02]  /*d910*/  IMAD.U32 R6, RZ, RZ, UR8 ;  /* 0x00000008ff067e24 */ /* 0x000fe4000f8e00ff */
[----:B------:R-:W-:-:S02]  /*d920*/  IMAD.U32 R10, RZ, RZ, UR4 ;  /* 0x00000004ff0a7e24 */ /* 0x000fc4000f8e00ff */
[----:B------:R-:W-:Y:S02]  /*d930*/  IMAD.U32 R11, RZ, RZ, UR5 ;  /* 0x00000005ff0b7e24 */ /* 0x000fe4000f8e00ff */
[----:B-1----:R-:W-:Y:S02]  /*d940*/  IMAD.MOV.U32 R8, RZ, RZ, 0x70 ;  /* 0x00000070ff087424 */ /* 0x002fe400078e00ff */
[----:B------:R-:W-:Y:S02]  /*d950*/  IMAD.MOV.U32 R12, RZ, RZ, 0x1 ;  /* 0x00000001ff0c7424 */ /* 0x000fe400078e00ff */
[----:B------:R-:W-:-:S07]  /*d960*/  IMAD.MOV.U32 R13, RZ, RZ, RZ ;  /* 0x000000ffff0d7224 */ /* 0x000fce00078e00ff */
[----:B------:R-:W-:-:S07]  /*d970*/  LEPC R20, `(.L_x_3484) ;  /* 0x000000001014794e */ /* 0x000fce0000000000 */
[----:B0-23--:R-:W-:Y:S05]  /*d980*/  CALL.ABS.NOINC R2 ;  /* 0x0000000002007343 */ /* 0x00dfea0003c00000 */
.L_x_3484:
[----:B------:R-:W3:Y:S01]  /*d990*/  LDL.LU R5, [R1+0x18] ;  /* 0x0000180001057983 */ /* 0x000ee20000300800 */
[----:B0-----:R-:W-:Y:S01]  /*d9a0*/  SHF.R.S32.HI R0, RZ, 0x1f, R16 ;  /* 0x0000001fff007819 */ /* 0x001fe20000011410 */
[----:B------:R-:W-:Y:S01]  /*d9b0*/  ULDC.64 UR4, c[0x0][0x2d8] ;  /* 0x0000b60000047ab9 */ /* 0x000fe20000000a00 */
[----:B-1----:R-:W0:Y:S01]  /*d9c0*/  LDC R8, c[0x0][0x448] ;  /* 0x00011200ff087b82 */ /* 0x002e220000000800 */
[----:B------:R-:W4:Y:S01]  /*d9d0*/  LDL.LU R7, [R1+0x24] ;  /* 0x0000240001077983 */ /* 0x000f220000300800 */
[----:B------:R-:W-:-:S03]  /*d9e0*/  ULDC.64 UR6, c[0x0][0x280] ;  /* 0x0000a00000067ab9 */ /* 0x000fc60000000a00 */
[----:B------:R-:W2:Y:S01]  /*d9f0*/  LDL R4, [R1+0x28] ;  /* 0x0000280001047983 */ /* 0x000ea20000100800 */
        /* <DEDUP_REMOVED lines=8> */
[----:B-1----:R-:W-:-:S04]  /*da80*/  SHF.L.U32 R11, R11, 0x3, RZ ;  /* 0x000000030b0b7819 */ /* 0x002fc800000006ff */
[----:B------:R-:W-:-:S04]  /*da90*/  LOP3.LUT R11, R11, 0x38, RZ, 0xc0, !PT ;  /* 0x000000380b0b7812 */ /* 0x000fc800078ec0ff */
[----:B------:R-:W-:Y:S02]  /*daa0*/  LOP3.LUT R10, R11, 0x40, RZ, 0xfc, !PT ;  /* 0x000000400b0a7812 */ /* 0x000fe400078efcff */
[----:B---3--:R-:W-:Y:S01]  /*dab0*/  SHF.R.S32.HI R0, RZ, 0x1f, R5 ;  /* 0x0000001fff007819 */ /* 0x008fe20000011405 */
[----:B------:R-:W-:-:S04]  /*dac0*/  IMAD.WIDE.U32 R2, R5, UR4, R2 ;  /* 0x0000000405027c25 */ /* 0x000fc8000f8e0002 */
[----:B------:R-:W-:Y:S01]  /*dad0*/  IMAD R0, R0, UR4, RZ ;  /* 0x0000000400007c24 */ /* 0x000fe2000f8e02ff */
[----:B------:R-:W-:-:S03]  /*dae0*/  ULDC UR4, c[0x0][0xc38] ;  /* 0x00030e0000047ab9 */ /* 0x000fc60000000800 */
[----:B------:R-:W-:Y:S02]  /*daf0*/  IMAD R0, R5, UR5, R0 ;  /* 0x0000000505007c24 */ /* 0x000fe4000f8e0200 */
[----:B------:R-:W1:Y:S03]  /*db00*/  S2R R5, SR_TID.X ;  /* 0x0000000000057919 */ /* 0x000e660000002100 */
[----:B------:R-:W-:Y:S01]  /*db10*/  IADD3 R3, R3, R0, RZ ;  /* 0x0000000003037210 */ /* 0x000fe20007ffe0ff */
[----:B----4-:R-:W-:Y:S02]  /*db20*/  IMAD.MOV R0, RZ, RZ, -R7 ;  /* 0x000000ffff007224 */ /* 0x010fe400078e0a07 */
[----:B------:R-:W3:Y:S02]  /*db30*/  @P0 LDC R7, c[0x0][0x450] ;  /* 0x00011400ff070b82 */ /* 0x000ee40000000800 */
[----:B--2---:R-:W-:Y:S01]  /*db40*/  IMAD R0, R0, UR4, R4 ;  /* 0x0000000400007c24 */ /* 0x004fe2000f8e0204 */
[----:B------:R-:W-:-:S03]  /*db50*/  ULDC.64 UR4, c[0x0][0x2d0] ;  /* 0x0000b40000047ab9 */ /* 0x000fc60000000a00 */
[----:B------:R-:W-:Y:S01]  /*db60*/  IMAD.SHL.U32 R4, R0, 0x80, RZ ;  /* 0x0000008000047824 */ /* 0x000fe200078e00ff */
[----:B-1----:R-:W-:-:S04]  /*db70*/  LOP3.LUT R5, R5, 0x7f, RZ, 0xc0, !PT ;  /* 0x0000007f05057812 */ /* 0x002fc800078ec0ff */
[----:B------:R-:W-:Y:S02]  /*db80*/  SHF.R.U32.HI R9, RZ, 0x3, R5 ;  /* 0x00000003ff097819 */ /* 0x000fe40000011605 */
[----:B------:R-:W1:Y:S02]  /*db90*/  S2R R5, SR_TID.X ;  /* 0x0000000000057919 */ /* 0x000e640000002100 */
[----:B-1----:R-:W-:-:S05]  /*dba0*/  IMAD.SHL.U32 R5, R5, 0x10, RZ ;  /* 0x0000001005057824 */ /* 0x002fca00078e00ff */
[----:B------:R-:W-:Y:S02]  /*dbb0*/  LOP3.LUT R5, R9, 0x70, R5, 0xf8, !PT ;  /* 0x0000007009057812 */ /* 0x000fe400078ef805 */
[----:B------:R-:W-:Y:S02]  /*dbc0*/  LOP3.LUT R9, R11, 0x80, RZ, 0xfc, !PT ;  /* 0x000000800b097812 */ /* 0x000fe400078efcff */
        /* <DEDUP_REMOVED lines=8> */
[----:B------:R-:W-:-:S04]  /*dc50*/  IMAD R6, R6, UR4, RZ ;  /* 0x0000000406067c24 */ /* 0x000fc8000f8e02ff */
[----:B------:R-:W-:Y:S01]  /*dc60*/  IMAD R6, R5, UR5, R6 ;  /* 0x0000000505067c24 */ /* 0x000fe2000f8e0206 */
[----:B------:R-:W-:Y:S01]  /*dc70*/  SHF.R.S32.HI R5, RZ, 0x1f, R0 ;  /* 0x0000001fff057819 */ /* 0x000fe20000011400 */
[----:B------:R-:W-:Y:S02]  /*dc80*/  ULDC.64 UR4, c[0x0][0x2c8] ;  /* 0x0000b20000047ab9 */ /* 0x000fe40000000a00 */
[----:B------:R-:W-:Y:S02]  /*dc90*/  IMAD.IADD R3, R3, 0x1, R6 ;  /* 0x0000000103037824 */ /* 0x000fe400078e0206 */
[----:B------:R-:W-:Y:S02]  /*dca0*/  IMAD R5, R5, UR4, RZ ;  /* 0x0000000405057c24 */ /* 0x000fe4000f8e02ff */
[----:B------:R-:W-:Y:S01]  /*dcb0*/  IMAD.WIDE.U32 R2, R0, UR4, R2 ;  /* 0x0000000400027c25 */ /* 0x000fe2000f8e0002 */
[----:B------:R-:W-:Y:S02]  /*dcc0*/  ULDC UR4, c[0x0][0x2b8] ;  /* 0x0000ae0000047ab9 */ /* 0x000fe40000000800 */
[----:B------:R-:W-:Y:S01]  /*dcd0*/  ISETP.GE.AND P1, PT, R10, UR4, PT ;  /* 0x000000040a007c0c */ /* 0x000fe2000bf26270 */
[----:B------:R-:W-:Y:S01]  /*dce0*/  IMAD R5, R0, UR5, R5 ;  /* 0x0000000500057c24 */ /* 0x000fe2000f8e0205 */
[----:B------:R0:W5:Y:S01]  /*dcf0*/  LDL R10, [R1+0x14] ;  /* 0x00001400010a7983 */ /* 0x0001620000100800 */
[----:B------:R-:W-:-:S02]  /*dd00*/  LEA R0, P3, R2, UR6, 0x1 ;  /* 0x0000000602007c11 */ /* 0x000fc4000f8608ff */
[----:B------:R-:W-:Y:S01]  /*dd10*/  IMAD.IADD R5, R3, 0x1, R5 ;  /* 0x0000000103057824 */ /* 0x000fe200078e0205 */
[----:B------:R-:W-:Y:S02]  /*dd20*/  ISETP.GE.AND P0, PT, R11, UR4, PT ;  /* 0x000000040b007c0c */ /* 0x000fe4000bf06270 */
[----:B------:R-:W-:Y:S01]  /*dd30*/  ISETP.GE.AND P2, PT, R9, UR4, PT ;  /* 0x0000000409007c0c */ /* 0x000fe2000bf46270 */
[----:B------:R-:W-:Y:S01]  /*dd40*/  UMOV UR4, 0xffffffff ;  /* 0xffffffff00047882 */ /* 0x000fe20000000000 */
[----:B------:R-:W-:Y:S02]  /*dd50*/  LEA.HI.X R2, R2, UR7, R5, 0x1, P3 ;  /* 0x0000000702027c11 */ /* 0x000fe400098f0c05 */
[----:B0-----:R-:W-:Y:S09]  /*dd60*/  BRA.DIV UR4, `(.L_x_3485) ;  /* 0x0000003604b87947 */ /* 0x001ff2000b800000 */
[----:B------:R-:W0:Y:S01]  /*dd70*/  S2R R6, SR_TID.X ;  /* 0x0000000000067919 */ /* 0x000e220000002100 */
[----:B------:R-:W-:Y:S02]  /*dd80*/  ULDC UR4, c[0x0][0x288] ;  /* 0x0000a20000047ab9 */ /* 0x000fe40000000800 */
[----:B------:R-:W-:Y:S01]  /*dd90*/  IMAD R3, R8, UR4, RZ ;  /* 0x0000000408037c24 */ /* 0x000fe2000f8e02ff */
[----:B------:R-:W1:Y:S01]  /*dda0*/  S2R R11, SR_TID.X ;  /* 0x00000000000b7919 */ /* 0x000e620000002100 */
[----:B------:R-:W2:Y:S04]  /*ddb0*/  SHFL.IDX PT, R7, R0, RZ, 0x181f ;  /* 0x00181fff00077589 */ /* 0x000ea800000e0000 */
[----:B------:R-:W-:Y:S01]  /*ddc0*/  SHFL.IDX PT, R9, R2, 0x1, 0x181f ;  /* 0x00381f0002097f89 */ /* 0x000fe200000e0000 */
[----:B0-----:R-:W-:-:S04]  /*ddd0*/  LOP3.LUT R6, R6, 0x7f, RZ, 0xc0, !PT ;  /* 0x0000007f06067812 */ /* 0x001fc800078ec0ff */
[----:B------:R-:W-:Y:S01]  /*dde0*/  SHF.R.U32.HI R6, RZ, 0x3, R6 ;  /* 0x00000003ff067819 */ /* 0x000fe20000011606 */
[----:B-1----:R-:W-:-:S04]  /*ddf0*/  IMAD.SHL.U32 R11, R11, 0x8, RZ ;  /* 0x000000080b0b7824 */ /* 0x002fc800078e00ff */
[----:B------:R-:W-:Y:S01]  /*de00*/  IMAD.IADD R4, R6, 0x1, R4 ;  /* 0x0000000106047824 */ /* 0x000fe200078e0204 */
[----:B------:R-:W-:Y:S01]  /*de10*/  LOP3.LUT R11, R11, 0x38, RZ, 0xc0, !PT ;  /* 0x000000380b0b7812 */ /* 0x000fe200078ec0ff */
[----:B------:R-:W0:Y:S02]  /*de20*/  SHFL.IDX PT, R6, R2, RZ, 0x181f ;  /* 0x00181fff02067589 */ /* 0x000e2400000e0000 */
[C---:B------:R-:W-:Y:S01]  /*de30*/  VIADD R5, R4.reuse, 0x10 ;  /* 0x0000001004057836 */ /* 0x040fe20000000000 */
[----:B------:R-:W-:-:S04]  /*de40*/  ISETP.GE.AND P4, PT, R4, R3, PT ;  /* 0x000000030400720c */ /* 0x000fc80003f86270 */
[----:B------:R-:W-:Y:S02]  /*de50*/  ISETP.GE.AND P3, PT, R5, R3, PT ;  /* 0x000000030500720c */ /* 0x000fe40003f66270 */
[----:B------:R-:W1:Y:S07]  /*de60*/  SHFL.IDX PT, R5, R0, 0x1, 0x181f ;  /* 0x00381f0000057f89 */ /* 0x000e6e00000e0000 */
[----:B--2---:R-:W-:-:S05]  /*de70*/  @!P4 LEA R7, P5, R11, R7, 0x1 ;  /* 0x000000070b07c211 */ /* 0x004fca00078a08ff */
[----:B0-----:R-:W-:-:S05]  /*de80*/  @!P4 IMAD.X R6, RZ, RZ, R6, P5 ;  /* 0x000000ffff06c224 */ /* 0x001fca00028e0606 */
[----:B------:R-:W-:-:S04]  /*de90*/  @!P4 LOP3.LUT R7, R7, R6, RZ, 0x3c, !PT ;  /* 0x000000060707c212 */ /* 0x000fc800078e3cff */
[----:B------:R-:W-:Y:S02]  /*dea0*/  @!P4 LOP3.LUT R6, R7, R6, RZ, 0x3c, !PT ;  /* 0x000000060706c212 */ /* 0x000fe400078e3cff */
[----:B-1----:R-:W-:Y:S02]  /*deb0*/  @!P3 LEA R8, P5, R11, R5, 0x1 ;  /* 0x000000050b08b211 */ /* 0x002fe400078a08ff */
[----:B------:R-:W-:-:S03]  /*dec0*/  @!P4 LOP3.LUT R7, R7, R6, RZ, 0x3c, !PT ;  /* 0x000000060707c212 */ /* 0x000fc600078e3cff */
[----:B------:R-:W-:Y:S02]  /*ded0*/  @!P3 IMAD.X R5, RZ, RZ, R9, P5 ;  /* 0x000000ffff05b224 */ /* 0x000fe400028e0609 */
[----:B-----5:R-:W-:Y:S04]  /*dee0*/  @!P4 LDGSTS.E.BYPASS.LTC128B.128 [R10+0x15400], desc[UR60][R6.64], !P0 ;  /* 0x15400000060acfae */ /* 0x020fe8000c101d7c */
[----:B------:R-:W-:Y:S04]  /*def0*/  @!P4 LDGSTS.E.BYPASS.LTC128B.128 [R10+0x19400], desc[UR60][R6.64+0x80], !P1 ;  /* 0x19400080060acfae */ /* 0x000fe8000c901d7c */
[----:B------:R0:W-:Y:S02]  /*df00*/  @!P4 LDGSTS.E.BYPASS.LTC128B.128 [R10+0x1d400], desc[UR60][R6.64+0x100], !P2 ;  /* 0x1d400100060acfae */ /* 0x0001e4000d101d7c */
[----:B0-----:R-:W-:Y:S01]  /*df10*/  @!P3 MOV R6, R8 ;  /* 0x000000080006b202 */ /* 0x001fe20000000f00 */
[----:B------:R-:W-:Y:S01]  /*df20*/  @!P3 IMAD.MOV.U32 R7, RZ, RZ, R5 ;  /* 0x000000ffff07b224 */ /* 0x000fe200078e0005 */
[----:B------:R-:W0:Y:S01]  /*df30*/  SHFL.IDX PT, R8, R0, 0x2, 0x181f ;  /* 0x00581f0000087f89 */ /* 0x000e2200000e0000 */
[----:B------:R-:W-:-:S03]  /*df40*/  VIADD R5, R4, 0x20 ;  /* 0x0000002004057836 */ /* 0x000fc60000000000 */
[----:B------:R-:W-:Y:S04]  /*df50*/  @!P3 LDGSTS.E.BYPASS.LTC128B.128 [R10+0x15c00], desc[UR60][R6.64], !P0 ;  /* 0x15c00000060abfae */ /* 0x000fe8000c101d7c */
[----:B------:R-:W-:Y:S04]  /*df60*/  @!P3 LDGSTS.E.BYPASS.LTC128B.128 [R10+0x19c00], desc[UR60][R6.64+0x80], !P1 ;  /* 0x19c00080060abfae */ /* 0x000fe8000c901d7c */
[----:B------:R1:W-:Y:S01]  /*df70*/  @!P3 LDGSTS.E.BYPASS.LTC128B.128 [R10+0x1dc00], desc[UR60][R6.64+0x100], !P2 ;  /* 0x1dc00100060abfae */ /* 0x0003e2000d101d7c */
[----:B------:R-:W-:-:S03]  /*df80*/  ISETP.GE.AND P3, PT, R5, R3, PT ;  /* 0x000000030500720c */ /* 0x000fc60003f66270 */
[----:B------:R-:W2:Y:S10]  /*df90*/  SHFL.IDX PT, R5, R2, 0x2, 0x181f ;  /* 0x00581f0002057f89 */ /* 0x000eb400000e0000 */
[----:B0-----:R-:W-:-:S05]  /*dfa0*/  @!P3 LEA R8, P4, R11, R8, 0x1 ;  /* 0x000000080b08b211 */ /* 0x001fca00078808ff */
[----:B-1----:R-:W-:Y:S02]  /*dfb0*/  @!P3 IMAD.MOV.U32 R6, RZ, RZ, R8 ;  /* 0x000000ffff06b224 */ /* 0x002fe400078e0008 */
[----:B--2---:R-:W-:Y:S02]  /*dfc0*/  @!P3 IMAD.X R9, RZ, RZ, R5, P4 ;  /* 0x000000ffff09b224 */ /* 0x004fe400020e0605 */
[----:B------:R-:W-:Y:S02]  /*dfd0*/  VIADD R5, R4, 0x30 ;  /* 0x0000003004057836 */ /* 0x000fe40000000000 */
[----:B------:R-:W-:-:S05]  /*dfe0*/  @!P3 IMAD.MOV.U32 R7, RZ, RZ, R9 ;  /* 0x000000ffff07b224 */ /* 0x000fca00078e0009 */
[----:B------:R-:W-:Y:S04]  /*dff0*/  @!P3 LDGSTS.E.BYPASS.LTC128B.128 [R10+0x16400], desc[UR60][R6.64], !P0 ;  /* 0x16400000060abfae */ /* 0x000fe8000c101d7c */
[----:B------:R-:W-:Y:S04]  /*e000*/  @!P3 LDGSTS.E.BYPASS.LTC128B.128 [R10+0x1a400], desc[UR60][R6.64+0x80], !P1 ;  /* 0x1a400080060abfae */ /* 0x000fe8000c901d7c */
[----:B------:R0:W-:Y:S01]  /*e010*/  @!P3 LDGSTS.E.BYPASS.LTC128B.128 [R10+0x1e400], desc[UR60][R6.64+0x100], !P2 ;  /* 0x1e400100060abfae */ /* 0x0001e2000d101d7c */
[----:B------:R-:W-:-:S03]  /*e020*/  ISETP.GE.AND P3, PT, R5, R3, PT ;  /* 0x000000030500720c */ /* 0x000fc60003f66270 */
[----:B------:R-:W-:Y:S04]  /*e030*/  SHFL.IDX PT, R5, R2, 0x3, 0x181f ;  /* 0x00781f0002057f89 */ /* 0x000fe800000e0000 */
[----:B0-----:R-:W0:Y:S06]  /*e040*/  SHFL.IDX PT, R6, R0, 0x3, 0x181f ;  /* 0x00781f0000067f89 */ /* 0x001e2c00000e0000 */
[----:B0-----:R-:W-:-:S04]  /*e050*/  @!P3 LEA R6, P4, R11, R6, 0x1 ;  /* 0x000000060b06b211 */ /* 0x001fc800078808ff */
[----:B------:R-:W-:-:S05]  /*e060*/  @!P3 IADD3.X R5, RZ, R5, RZ, P4, !PT ;  /* 0x00000005ff05b210 */ /* 0x000fca00027fe4ff */
[----:B------:R-:W-:Y:S02]  /*e070*/  @!P3 IMAD.MOV.U32 R7, RZ, RZ, R5 ;  /* 0x000000ffff07b224 */ /* 0x000fe400078e0005 */
[----:B------:R-:W-:-:S03]  /*e080*/  VIADD R5, R4, 0x40 ;  /* 0x0000004004057836 */ /* 0x000fc60000000000 */
        /* <DEDUP_REMOVED lines=17> */
[----:B------:R-:W-:-:S05]  /*e1a0*/  @!P3 IMAD.X R5, RZ, RZ, R5, P4 ;  /* 0x000000ffff05b224 */ /* 0x000fca00020e0605 */
[----:B------:R-:W-:Y:S01]  /*e1b0*/  @!P3 MOV R7, R5 ;  /* 0x000000050007b202 */ /* 0x000fe20000000f00 */
[----:B------:R-:W-:-:S04]  /*e1c0*/  VIADD R5, R4, 0x60 ;  /* 0x0000006004057836 */ /* 0x000fc80000000000 */
[----:B------:R-:W-:Y:S01]  /*e1d0*/  @!P3 LDGSTS.E.BYPASS.LTC128B.128 [R10+0x17c00], desc[UR60][R6.64], !P0 ;  /* 0x17c00000060abfae */ /* 0x000fe2000c101d7c */
[----:B------:R-:W-:-:S03]  /*e1e0*/  ISETP.GE.AND P4, PT, R5, R3, PT ;  /* 0x000000030500720c */ /* 0x000fc60003f86270 */
[----:B------:R-:W-:Y:S04]  /*e1f0*/  @!P3 LDGSTS.E.BYPASS.LTC128B.128 [R10+0x1bc00], desc[UR60][R6.64+0x80], !P1 ;  /* 0x1bc00080060abfae */ /* 0x000fe8000c901d7c */
[----:B------:R0:W-:Y:S04]  /*e200*/  @!P3 LDGSTS.E.BYPASS.LTC128B.128 [R10+0x1fc00], desc[UR60][R6.64+0x100], !P2 ;  /* 0x1fc00100060abfae */ /* 0x0001e8000d101d7c */
[----:B------:R-:W-:Y:S04]  /*e210*/  SHFL.IDX PT, R5, R2, 0x6, 0x181f ;  /* 0x00d81f0002057f89 */ /* 0x000fe800000e0000 */
[----:B0-----:R-:W0:Y:S04]  /*e220*/  SHFL.IDX PT, R6, R0, 0x6, 0x181f ;  /* 0x00d81f0000067f89 */ /* 0x001e2800000e0000 */
[----:B------:R-:W1:Y:S01]  /*e230*/  SHFL.IDX PT, R0, R0, 0x7, 0x181f ;  /* 0x00f81f0000007f89 */ /* 0x000e6200000e0000 */
[----:B0-----:R-:W-:-:S05]  /*e240*/  @!P4 LEA R6, P3, R11, R6, 0x1 ;  /* 0x000000060b06c211 */ /* 0x001fca00078608ff */
[----:B------:R-:W-:-:S04]  /*e250*/  @!P4 IMAD.X R5, RZ, RZ, R5, P3 ;  /* 0x000000ffff05c224 */ /* 0x000fc800018e0605 */
[----:B------:R-:W-:Y:S02]  /*e260*/  @!P4 IMAD.MOV.U32 R7, RZ, RZ, R5 ;  /* 0x000000ffff07c224 */ /* 0x000fe400078e0005 */
[----:B------:R0:W2:Y:S04]  /*e270*/  SHFL.IDX PT, R5, R2, 0x7, 0x181f ;  /* 0x00f81f0002057f89 */ /* 0x0000a800000e0000 */
[----:B------:R0:W-:Y:S04]  /*e280*/  @!P4 LDGSTS.E.BYPASS.LTC128B.128 [R10+0x18400], desc[UR60][R6.64], !P0 ;  /* 0x18400000060acfae */ /* 0x0001e8000c101d7c */
[----:B------:R0:W-:Y:S04]  /*e290*/  @!P4 LDGSTS.E.BYPASS.LTC128B.128 [R10+0x1c400], desc[UR60][R6.64+0x80], !P1 ;  /* 0x1c400080060acfae */ /* 0x0001e8000c901d7c */
[----:B-1----:R0:W-:Y:S02]  /*e2a0*/  @!P4 LDGSTS.E.BYPASS.LTC128B.128 [R10+0x20400], desc[UR60][R6.64+0x100], !P2 ;  /* 0x20400100060acfae */ /* 0x0021e4000d101d7c */
.L_x_3591:
[----:B------:R-:W-:Y:S01]  /*e2b0*/  VIADD R4, R4, 0x70 ;  /* 0x0000007004047836 */ /* 0x000fe20000000000 */
[----:B------:R-:W-:Y:S04]  /*e2c0*/  BSSY B0, `(.L_x_3486) ;  /* 0x000000e000007945 */ /* 0x000fe80003800000 */
[----:B------:R-:W-:-:S13]  /*e2d0*/  ISETP.GE.AND P3, PT, R4, R3, PT ;  /* 0x000000030400720c */ /* 0x000fda0003f66270 */
[----:B------:R-:W-:Y:S05]  /*e2e0*/  @P3 BRA `(.L_x_3487) ;  /* 0x00000000002c3947 */ /* 0x000fea0003800000 */
[----:B0-----:R-:W0:Y:S02]  /*e2f0*/  S2R R2, SR_TID.X ;  /* 0x0000000000027919 */ /* 0x001e240000002100 */
[----:B0-----:R-:W-:-:S05]  /*e300*/  IMAD.SHL.U32 R2, R2, 0x8, RZ ;  /* 0x0000000802027824 */ /* 0x001fca00078e00ff */
[----:B------:R-:W-:-:S04]  /*e310*/  LOP3.LUT R2, R2, 0x38, RZ, 0xc0, !PT ;  /* 0x0000003802027812 */ /* 0x000fc800078ec0ff */
[----:B------:R-:W-:-:S05]  /*e320*/  LEA R2, P3, R2, R0, 0x1 ;  /* 0x0000000002027211 */ /* 0x000fca00078608ff */
[----:B--2---:R-:W-:-:S05]  /*e330*/  IMAD.X R3, RZ, RZ, R5, P3 ;  /* 0x000000ffff037224 */ /* 0x004fca00018e0605 */
[----:B------:R-:W-:Y:S01]  /*e340*/  @!PT LDS RZ, [RZ] ;  /* 0x00000000fffff984 */ /* 0x000fe20000000800 */
[----:B------:R-:W-:Y:S01]  /*e350*/  @!PT LDS RZ, [RZ] ;  /* 0x00000000fffff984 */ /* 0x000fe20000000800 */
[----:B------:R-:W-:Y:S01]  /*e360*/  @!PT LDS RZ, [RZ] ;  /* 0x00000000fffff984 */ /* 0x000fe20000000800 */
[----:B------:R3:W-:Y:S04]  /*e370*/  LDGSTS.E.BYPASS.LTC128B.128 [R10+0x18c00], desc[UR60][R2.64], !P0 ;  /* 0x18c00000020a7fae */ /* 0x0007e8000c101d7c */
[----:B------:R3:W-:Y:S04]  /*e380*/  LDGSTS.E.BYPASS.LTC128B.128 [R10+0x1cc00], desc[UR60][R2.64+0x80], !P1 ;  /* 0x1cc00080020a7fae */ /* 0x0007e8000c901d7c */
[----:B------:R3:W-:Y:S02]  /*e390*/  LDGSTS.E.BYPASS.LTC128B.128 [R10+0x20c00], desc[UR60][R2.64+0x100], !P2 ;  /* 0x20c00100020a7fae */ /* 0x0007e4000d101d7c */
.L_x_3487:
[----:B------:R-:W-:Y:S05]  /*e3a0*/  BSYNC B0 ;  /* 0x0000000000007941 */ /* 0x000fea0003800000 */
.L_x_3486:
[----:B0--3--:R-:W3:Y:S01]  /*e3b0*/  LDL R2, [R1+0x30] ;  /* 0x0000300001027983 */ /* 0x009ee20000100800 */
        /* <DEDUP_REMOVED lines=9> */
[----:B------:R-:W-:Y:S01]  /*e450*/  MOV R9, UR36 ;  /* 0x0000002400097c02 */ /* 0x000fe20008000f00 */
[----:B------:R-:W0:Y:S01]  /*e460*/  SYNCS.PHASECHK.TRANS64.TRYWAIT P0, [UR36+0x36820], R0 ;  /* 0x03682000ff0075a7 */ /* 0x000e220008000164 */
[----:B---3--:R-:W-:Y:S01]  /*e470*/  ISETP.GE.AND P1, PT, R2, 0x71, PT ;  /* 0x000000710200780c */ /* 0x008fe20003f26270 */
[----:B0-----:R-:W-:-:S12]  /*e480*/  @!P0 BRA `(.L_x_3489) ;  /* 0x0000003800e48947 */ /* 0x001fd80003800000 */
.L_x_3592:
[----:B------:R-:W-:Y:S05]  /*e490*/  BSYNC B0 ;  /* 0x0000000000007941 */ /* 0x000fea0003800000 */
.L_x_3488:
[----:B------:R-:W-:Y:S01]  /*e4a0*/  VIADD R11, R9, 0x36800 ;  /* 0x00036800090b7836 */ /* 0x000fe20000000000 */
        /* <DEDUP_REMOVED lines=10> */
[----:B------:R-:W3:Y:S04]  /*e550*/  LDL R3, [R1+0xc] ;  /* 0x00000c0001037983 */ /* 0x000ee80000100800 */
[----:B------:R-:W4:Y:S01]  /*e560*/  LDL R2, [R1] ;  /* 0x0000000001027983 */ /* 0x000f220000100800 */
[----:B------:R-:W-:Y:S01]  /*e570*/  VIADD R4, R18, 0x1 ;  /* 0x0000000112047836 */ /* 0x000fe20000000000 */
[----:B------:R-:W-:Y:S04]  /*e580*/  BSSY B0, `(.L_x_3492) ;  /* 0x00000b0000007945 */ /* 0x000fe80003800000 */
[----:B------:R-:W-:-:S04]  /*e590*/  ISETP.NE.AND P0, PT, R4, 0x2, PT ;  /* 0x000000020400780c */ /* 0x000fc80003f05270 */
[----:B-1----:R-:W-:Y:S02]  /*e5a0*/  SEL R10, RZ, 0x1, P0 ;  /* 0x00000001ff0a7807 */ /* 0x002fe40000000000 */
[----:B------:R-:W-:Y:S02]  /*e5b0*/  SEL R4, R4, RZ, P0 ;  /* 0x000000ff04047207 */ /* 0x000fe40000000000 */
[----:B---3--:R-:W-:Y:S02]  /*e5c0*/  ISETP.NE.AND P2, PT, R3, RZ, PT ;  /* 0x000000ff0300720c */ /* 0x008fe40003f45270 */
[----:B----4-:R-:W-:-:S11]  /*e5d0*/  LOP3.LUT R10, R2, R10, RZ, 0x3c, !PT ;  /* 0x0000000a020a7212 */ /* 0x010fd600078e3cff */
[----:B------:R-:W-:Y:S05]  /*e5e0*/  @!P2 BRA `(.L_x_3493) ;  /* 0x0000000800a4a947 */ /* 0x000fea0003800000 */
[----:B------:R-:W3:Y:S01]  /*e5f0*/  LDL R2, [R1+0x10] ;  /* 0x0000100001027983 */ /* 0x000ee20000100800 */
[----:B------:R-:W-:Y:S02]  /*e600*/  MOV R6, R17 ;  /* 0x0000001100067202 */ /* 0x000fe40000000f00 */
[----:B---3--:R-:W-:-:S13]  /*e610*/  ISETP.NE.AND P2, PT, R2, RZ, PT ;  /* 0x000000ff0200720c */ /* 0x008fda0003f45270 */
[----:B------:R-:W-:Y:S05]  /*e620*/  @!P2 BRA `(.L_x_3494) ;  /* 0x00000000004ca947 */ /* 0x000fea0003800000 */
[----:B------:R-:W3:Y:S01]  /*e630*/  LDL R7, [R1+0x8] ;  /* 0x0000080001077983 */ /* 0x000ee20000100800 */
[----:B------:R-:W0:Y:S01]  /*e640*/  LDC R6, c[0x0][0x43c] ;  /* 0x00010f00ff067b82 */ /* 0x000e220000000800 */
[----:B------:R-:W-:Y:S01]  /*e650*/  ULDC.64 UR4, c[0x0][0x428] ;  /* 0x00010a0000047ab9 */ /* 0x000fe20000000a00 */
[----:B0-----:R-:W-:-:S13]  /*e660*/  ISETP.NE.AND P0, PT, R6, 0x1, PT ;  /* 0x000000010600780c */ /* 0x001fda0003f05270 */
[----:B------:R-:W2:Y:S02]  /*e670*/  @P0 LDC.64 R2, c[0x0][0x440] ;  /* 0x00011000ff020b82 */ /* 0x000ea40000000a00 */
[----:B--2---:R-:W-:-:S04]  /*e680*/  @P0 IMAD.HI.U32 R5, R0, R2, RZ ;  /* 0x0000000200050227 */ /* 0x004fc800078e00ff */
        /* <DEDUP_REMOVED lines=8> */
[----:B------:R-:W-:Y:S02]  /*e710*/  ULDC.64 UR4, c[0x0][0x418] ;  /* 0x0001060000047ab9 */ /* 0x000fe40000000a00 */
[----:B------:R-:W-:Y:S01]  /*e720*/  LEA R6, P0, R2, UR4, 0x2 ;  /* 0x0000000402067c11 */ /* 0x000fe2000f8010ff */
[----:B------:R-:W-:-:S05]  /*e730*/  IMAD.IADD R3, R5, 0x1, R3 ;  /* 0x0000000105037824 */ /* 0x000fca00078e0203 */
[----:B------:R-:W-:-:S05]  /*e740*/  LEA.HI.X R7, R2, UR5, R3, 0x2, P0 ;  /* 0x0000000502077c11 */ /* 0x000fca00080f1403 */
[----:B------:R0:W5:Y:S02]  /*e750*/  LDG.E R6, desc[UR60][R6.64] ;  /* 0x0000003c06067981 */ /* 0x000164000c1e1900 */
.L_x_3494:
[----:B------:R-:W-:Y:S01]  /*e760*/  LEA R3, R4, UR36, 0x3 ;  /* 0x0000002404037c11 */ /* 0x000fe2000f8e18ff */
[----:B------:R-:W-:Y:S01]  /*e770*/  BSSY B1, `(.L_x_3495) ;  /* 0x0000004000017945 */ /* 0x000fe20003800000 */
[----:B------:R-:W-:-:S04]  /*e780*/  SHF.L.U32 R2, R10, 0x1f, RZ ;  /* 0x0000001f0a027819 */ /* 0x000fc800000006ff */
[----:B------:R-:W1:Y:S02]  /*e790*/  SYNCS.PHASECHK.TRANS64.TRYWAIT P0, [R3+URZ+0x36840], R2 ;  /* 0x03684002030075a7 */ /* 0x000e64000800017f */
[----:B-1----:R-:W-:Y:S05]  /*e7a0*/  @!P0 BRA `(.L_x_3496) ;  /* 0x0000003800308947 */ /* 0x002fea0003800000 */
.L_x_3593:
[----:B------:R-:W-:Y:S05]  /*e7b0*/  BSYNC B1 ;  /* 0x0000000000017941 */ /* 0x000fea0003800000 */
.L_x_3495:
[----:B--2---:R-:W2:Y:S01]  /*e7c0*/  S2R R5, SR_TID.X ;  /* 0x0000000000057919 */ /* 0x004ea20000002100 */
        /* <DEDUP_REMOVED lines=11> */
.L_x_3498:
[----:B------:R-:W-:Y:S05]  /*e880*/  BSYNC B1 ;  /* 0x0000000000017941 */ /* 0x000fea0003800000 */
.L_x_3497:
[----:B------:R-:W-:Y:S01]  /*e890*/  IMAD.MOV.U32 R14, RZ, RZ, RZ ;  /* 0x000000ffff0e7224 */ /* 0x000fe200078e00ff */
[----:B------:R-:W-:Y:S01]  /*e8a0*/  UIADD3 UR4, UP0, UR38, 0x370, URZ ;  /* 0x0000037026047890 */ /* 0x000fe2000ff1e03f */
[----:B------:R-:W-:Y:S01]  /*e8b0*/  IMAD R5, R4, 0xa800, R9 ;  /* 0x0000a80004057824 */ /* 0x000fe200078e0209 */
[----:B------:R-:W-:Y:S01]  /*e8c0*/  PLOP3.LUT P0, PT, PT, PT, PT, 0x80, 0x0 ;  /* 0x000000000000781c */ /* 0x000fe20003f0f070 */
[----:B-1----:R-:W-:Y:S01]  /*e8d0*/  IMAD R2, R0, 0x70, RZ ;  /* 0x0000007000027824 */ /* 0x002fe200078e02ff */
[----:B------:R-:W-:Y:S01]  /*e8e0*/  R2UR UR10, R14 ;  /* 0x000000000e0a72ca */ /* 0x000fe200000e0000 */
[----:B0-----:R-:W-:Y:S01]  /*e8f0*/  VIADD R7, R5, 0x21400 ;  /* 0x0002140005077836 */ /* 0x001fe20000000000 */
[----:B------:R-:W-:Y:S01]  /*e900*/  IADD3 R3, R3, 0x36830, RZ ;  /* 0x0003683003037810 */ /* 0x000fe20007ffe0ff */
[----:B------:R-:W-:Y:S01]  /*e910*/  UIADD3.X UR5, URZ, UR39, URZ, UP0, !UPT ;  /* 0x000000273f057290 */ /* 0x000fe200087fe43f */
[----:B------:R-:W-:Y:S01]  /*e920*/  UMOV UR6, 0x0 ;  /* 0x0000000000067882 */ /* 0x000fe20000000000 */
[----:B------:R-:W-:-:S10]  /*e930*/  UMOV UR7, 0x14f00000 ;  /* 0x14f0000000077882 */ /* 0x000fd40000000000 */
.L_x_3499:
        /* <DEDUP_REMOVED lines=16> */
.L_x_3500:
        /* <DEDUP_REMOVED lines=16> */
.L_x_3501:
        /* <DEDUP_REMOVED lines=11> */
[----:B------:R-:W-:Y:S01]  /*ebf0*/  LEA R3, R18, R11, 0x3 ;  /* 0x0000000b12037211 */ /* 0x000fe200078e18ff */
[----:B------:R-:W-:Y:S01]  /*ec00*/  BSSY B1, `(.L_x_3502) ;  /* 0x0000004000017945 */ /* 0x000fe20003800000 */
[----:B--2---:R-:W-:-:S04]  /*ec10*/  SHF.L.U32 R2, R7, 0x1f, RZ ;  /* 0x0000001f07027819 */ /* 0x004fc800000006ff */
[----:B------:R-:W0:Y:S02]  /*ec20*/  SYNCS.PHASECHK.TRANS64.TRYWAIT P0, [R3+URZ+0x60], R2 ;  /* 0x00006002030075a7 */ /* 0x000e24000800017f */
[----:B0-----:R-:W-:Y:S05]  /*ec30*/  @!P0 BRA `(.L_x_3503) ;  /* 0x0000003400208947 */ /* 0x001fea0003800000 */
.L_x_3594:
[----:B------:R-:W-:Y:S05]  /*ec40*/  BSYNC B1 ;  /* 0x0000000000017941 */ /* 0x000fea0003800000 */
.L_x_3502:
        /* <DEDUP_REMOVED lines=12> */
.L_x_3505:
[----:B------:R-:W-:Y:S05]  /*ed10*/  BSYNC B1 ;  /* 0x0000000000017941 */ /* 0x000fea0003800000 */
.L_x_3504:
        /* <DEDUP_REMOVED lines=12> */
.L_x_3506:
        /* <DEDUP_REMOVED lines=15> */
.L_x_3507:
        /* <DEDUP_REMOVED lines=15> */
.L_x_3508:
        /* <DEDUP_REMOVED lines=12> */
.L_x_3493:
[----:B------:R-:W-:Y:S05]  /*f080*/  BSYNC B0 ;  /* 0x0000000000007941 */ /* 0x000fea0003800000 */
.L_x_3492:
[----:B0-----:R-:W3:Y:S01]  /*f090*/  LDL.LU R0, [R1+0x20] ;  /* 0x0000200001007983 */ /* 0x001ee20000300800 */
[----:B------:R-:W-:-:S03]  /*f0a0*/  IMAD.MOV.U32 R18, RZ, RZ, R4 ;  /* 0x000000ffff127224 */ /* 0x000fc600078e0004 */
[----:B------:R0:W-:Y:S02]  /*f0b0*/  STL [R1], R10 ;  /* 0x0000000a01007387 */ /* 0x0001e40000100800 */
[----:B0--3--:R-:W-:-:S07]  /*f0c0*/  VIADD R0, R0, 0xfffffffd ;  /* 0xfffffffd00007836 */ /* 0x009fce0000000000 */
.L_x_3491:
[----:B------:R-:W3:Y:S01]  /*f0d0*/  LDL.LU R2, [R1+0x1c] ;  /* 0x00001c0001027983 */ /* 0x000ee20000300800 */
[----:B------:R-:W-:Y:S01]  /*f0e0*/  IMAD.MOV R8, RZ, RZ, -R8 ;  /* 0x000000ffff087224 */ /* 0x000fe200078e0a08 */
[----:B------:R-:W-:Y:S04]  /*f0f0*/  BSSY B0, `(.L_x_3490) ;  /* 0x000016b000007945 */ /* 0x000fe80003800000 */
[----:B---3--:R-:W-:-:S13]  /*f100*/  ISETP.NE.AND P0, PT, R2, R8, PT ;  /* 0x000000080200720c */ /* 0x008fda0003f05270 */
[----:B------:R-:W-:Y:S05]  /*f110*/  @!P0 BRA `(.L_x_3509) ;  /* 0x0000001400a08947 */ /* 0x000fea0003800000 */
[----:B------:R-:W-:-:S07]  /*f120*/  MOV R4, R17 ;  /* 0x0000001100047202 */ /* 0x000fce0000000f00 */
.L_x_3544:
[----:B---3--:R-:W3:Y:S04]  /*f130*/  LDL R3, [R1+0xc] ;  /* 0x00000c0001037983 */ /* 0x008ee80000100800 */
[----:B------:R-:W4:Y:S01]  /*f140*/  LDL R2, [R1] ;  /* 0x0000000001027983 */ /* 0x000f220000100800 */
[----:B-1----:R-:W-:Y:S01]  /*f150*/  VIADD R6, R18, 0x1 ;  /* 0x0000000112067836 */ /* 0x002fe20000000000 */
[----:B------:R-:W-:Y:S04]  /*f160*/  BSSY B1, `(.L_x_3510) ;  /* 0x00000ae000017945 */ /* 0x000fe80003800000 */
[----:B------:R-:W-:-:S04]  /*f170*/  ISETP.NE.AND P0, PT, R6, 0x2, PT ;  /* 0x000000020600780c */ /* 0x000fc80003f05270 */
[----:B------:R-:W-:Y:S02]  /*f180*/  SEL R7, RZ, 0x1, P0 ;  /* 0x00000001ff077807 */ /* 0x000fe40000000000 */
[----:B------:R-:W-:Y:S02]  /*f190*/  SEL R6, R6, RZ, P0 ;  /* 0x000000ff06067207 */ /* 0x000fe40000000000 */
[----:B---3--:R-:W-:Y:S02]  /*f1a0*/  ISETP.NE.AND P1, PT, R3, RZ, PT ;  /* 0x000000ff0300720c */ /* 0x008fe40003f25270 */
[----:B----4-:R-:W-:-:S11]  /*f1b0*/  LOP3.LUT R7, R2, R7, RZ, 0x3c, !PT ;  /* 0x0000000702077212 */ /* 0x010fd600078e3cff */
[----:B0-----:R-:W-:Y:S05]  /*f1c0*/  @!P1 BRA `(.L_x_3511) ;  /* 0x00000008009c9947 */ /* 0x001fea0003800000 */
[----:B------:R-:W3:Y:S01]  /*f1d0*/  LDL R2, [R1+0x10] ;  /* 0x0000100001027983 */ /* 0x000ee20000100800 */
[----:B------:R-:W-:Y:S01]  /*f1e0*/  IMAD.MOV.U32 R8, RZ, RZ, R0 ;  /* 0x000000ffff087224 */ /* 0x000fe200078e0000 */
[----:B---3--:R-:W-:-:S13]  /*f1f0*/  ISETP.NE.AND P1, PT, R2, RZ, PT ;  /* 0x000000ff0200720c */ /* 0x008fda0003f25270 */
[----:B------:R-:W-:Y:S05]  /*f200*/  @!P1 BRA `(.L_x_3512) ;  /* 0x00000000004c9947 */ /* 0x000fea0003800000 */
[----:B------:R-:W3:Y:S01]  /*f210*/  LDL R10, [R1+0x8] ;  /* 0x00000800010a7983 */ /* 0x000ee20000100800 */
[----:B--2---:R-:W0:Y:S01]  /*f220*/  LDC R5, c[0x0][0x43c] ;  /* 0x00010f00ff057b82 */ /* 0x004e220000000800 */
[----:B------:R-:W-:Y:S01]  /*f230*/  ULDC.64 UR4, c[0x0][0x428] ;  /* 0x00010a0000047ab9 */ /* 0x000fe20000000a00 */
[----:B0-----:R-:W-:-:S13]  /*f240*/  ISETP.NE.AND P0, PT, R5, 0x1, PT ;  /* 0x000000010500780c */ /* 0x001fda0003f05270 */
[----:B------:R-:W0:Y:S02]  /*f250*/  @P0 LDC.64 R2, c[0x0][0x440] ;  /* 0x00011000ff020b82 */ /* 0x000e240000000a00 */
[----:B0-----:R-:W-:-:S04]  /*f260*/  @P0 IMAD.HI.U32 R4, R0, R2, RZ ;  /* 0x0000000200040227 */ /* 0x001fc800078e00ff */
[----:B------:R-:W-:Y:S01]  /*f270*/  IMAD.MOV.U32 R2, RZ, RZ, R0 ;  /* 0x000000ffff027224 */ /* 0x000fe200078e0000 */
[----:B------:R-:W-:-:S04]  /*f280*/  @P0 SHF.R.U32.HI R2, RZ, R3, R4 ;  /* 0x00000003ff020219 */ /* 0x000fc80000011604 */
[--C-:B------:R-:W-:Y:S01]  /*f290*/  SHF.R.S32.HI R3, RZ, 0x1f, R2.reuse ;  /* 0x0000001fff037819 */ /* 0x100fe20000011402 */
[--C-:B------:R-:W-:Y:S02]  /*f2a0*/  IMAD.MOV R8, RZ, RZ, -R2.reuse ;  /* 0x000000ffff087224 */ /* 0x100fe400078e0a02 */
[----:B------:R-:W-:-:S04]  /*f2b0*/  IMAD.WIDE.U32 R2, R19, UR4, R2 ;  /* 0x0000000413027c25 */ /* 0x000fc8000f8e0002 */
[----:B------:R-:W-:Y:S02]  /*f2c0*/  IMAD R8, R5, R8, R0 ;  /* 0x0000000805087224 */ /* 0x000fe400078e0200 */
[----:B---3--:R-:W-:-:S04]  /*f2d0*/  IMAD R4, R10, UR4, RZ ;  /* 0x000000040a047c24 */ /* 0x008fc8000f8e02ff */
[----:B------:R-:W-:Y:S01]  /*f2e0*/  IMAD R4, R19, UR5, R4 ;  /* 0x0000000513047c24 */ /* 0x000fe2000f8e0204 */
[----:B------:R-:W-:-:S03]  /*f2f0*/  ULDC.64 UR4, c[0x0][0x418] ;  /* 0x0001060000047ab9 */ /* 0x000fc60000000a00 */
[----:B------:R-:W-:Y:S01]  /*f300*/  IMAD.IADD R3, R4, 0x1, R3 ;  /* 0x0000000104037824 */ /* 0x000fe200078e0203 */
[----:B------:R-:W-:-:S04]  /*f310*/  LEA R4, P0, R2, UR4, 0x2 ;  /* 0x0000000402047c11 */ /* 0x000fc8000f8010ff */
[----:B------:R-:W-:-:S05]  /*f320*/  LEA.HI.X R5, R2, UR5, R3, 0x2, P0 ;  /* 0x0000000502057c11 */ /* 0x000fca00080f1403 */
[----:B------:R0:W5:Y:S04]  /*f330*/  LDG.E R4, desc[UR60][R4.64] ;  /* 0x0000003c04047981 */ /* 0x000168000c1e1900 */
.L_x_3512:
[----:B------:R-:W-:Y:S01]  /*f340*/  LEA R3, R6, UR36, 0x3 ;  /* 0x0000002406037c11 */ /* 0x000fe2000f8e18ff */
[----:B------:R-:W-:Y:S01]  /*f350*/  BSSY B2, `(.L_x_3513) ;  /* 0x0000004000027945 */ /* 0x000fe20003800000 */
[----:B------:R-:W-:-:S04]  /*f360*/  SHF.L.U32 R2, R7, 0x1f, RZ ;  /* 0x0000001f07027819 */ /* 0x000fc800000006ff */
[----:B------:R-:W1:Y:S02]  /*f370*/  SYNCS.PHASECHK.TRANS64.TRYWAIT P0, [R3+URZ+0x36840], R2 ;  /* 0x03684002030075a7 */ /* 0x000e64000800017f */
[----:B-1----:R-:W-:Y:S05]  /*f380*/  @!P0 BRA `(.L_x_3514) ;  /* 0x0000002c00608947 */ /* 0x002fea0003800000 */
.L_x_3595:
[----:B------:R-:W-:Y:S05]  /*f390*/  BSYNC B2 ;  /* 0x0000000000027941 */ /* 0x000fea0003800000 */
.L_x_3513:
[----:B0-2---:R-:W0:Y:S01]  /*f3a0*/  S2R R5, SR_TID.X ;  /* 0x0000000000057919 */ /* 0x005e220000002100 */
[----:B------:R-:W-:Y:S01]  /*f3b0*/  BSSY B2, `(.L_x_3515) ;  /* 0x000000b000027945 */ /* 0x000fe20003800000 */
[----:B0-----:R-:W-:-:S04]  /*f3c0*/  LOP3.LUT R5, R5, 0x7f, RZ, 0xc0, !PT ;  /* 0x0000007f05057812 */ /* 0x001fc800078ec0ff */
[----:B------:R-:W-:-:S13]  /*f3d0*/  ISETP.NE.AND P1, PT, R5, RZ, PT ;  /* 0x000000ff0500720c */ /* 0x000fda0003f25270 */
[----:B------:R-:W-:Y:S05]  /*f3e0*/  @P1 BRA `(.L_x_3516) ;  /* 0x00000000001c1947 */ /* 0x000fea0003800000 */
[----:B------:R-:W0:Y:S01]  /*f3f0*/  S2R R5, SR_TID.X ;  /* 0x0000000000057919 */ /* 0x000e220000002100 */
[----:B-1----:R-:W-:-:S04]  /*f400*/  MOV R2, 0xa800 ;  /* 0x0000a80000027802 */ /* 0x002fc80000000f00 */
[----:B------:R2:W-:Y:S01]  /*f410*/  SYNCS.ARRIVE.TRANS64 RZ, [R3+URZ+0x36830], R2 ;  /* 0x0368300203ff79a7 */ /* 0x0005e2000800003f */
[----:B0-----:R-:W-:-:S04]  /*f420*/  LOP3.LUT R5, R5, 0x1f, RZ, 0xc0, !PT ;  /* 0x0000001f05057812 */ /* 0x001fc800078ec0ff */
[----:B------:R-:W-:-:S13]  /*f430*/  ISETP.NE.AND P0, PT, R5, RZ, PT ;  /* 0x000000ff0500720c */ /* 0x000fda0003f05270 */
[----:B--2---:R-:W-:Y:S05]  /*f440*/  @!P0 BRA `(.L_x_3516) ;  /* 0x0000000000048947 */ /* 0x004fea0003800000 */
[----:B------:R-:W-:Y:S01]  /*f450*/  BPT.TRAP 0x1 ;  /* 0x000000040000795c */ /* 0x000fe20000300000 */
.L_x_3516:
[----:B------:R-:W-:Y:S05]  /*f460*/  BSYNC B2 ;  /* 0x0000000000027941 */ /* 0x000fea0003800000 */
.L_x_3515:
[----:B------:R-:W-:Y:S01]  /*f470*/  IMAD.MOV.U32 R14, RZ, RZ, RZ ;  /* 0x000000ffff0e7224 */ /* 0x000fe200078e00ff */
[----:B------:R-:W-:Y:S01]  /*f480*/  UIADD3 UR4, UP0, UR38, 0x370, URZ ;  /* 0x0000037026047890 */ /* 0x000fe2000ff1e03f */
[----:B------:R-:W-:Y:S01]  /*f490*/  IMAD R5, R6, 0xa800, R9 ;  /* 0x0000a80006057824 */ /* 0x000fe200078e0209 */
[----:B------:R-:W-:Y:S01]  /*f4a0*/  PLOP3.LUT P0, PT, PT, PT, PT, 0x80, 0x0 ;  /* 0x000000000000781c */ /* 0x000fe20003f0f070 */
[----:B-1----:R-:W-:Y:S01]  /*f4b0*/  VIADD R3, R3, 0x36830 ;  /* 0x0003683003037836 */ /* 0x002fe20000000000 */
[----:B------:R-:W-:Y:S01]  /*f4c0*/  R2UR UR10, R14 ;  /* 0x000000000e0a72ca */ /* 0x000fe200000e0000 */
[----:B------:R-:W-:Y:S01]  /*f4d0*/  IMAD R2, R8, 0x70, RZ ;  /* 0x0000007008027824 */ /* 0x000fe200078e02ff */
[----:B------:R-:W-:Y:S01]  /*f4e0*/  UIADD3.X UR5, URZ, UR39, URZ, UP0, !UPT ;  /* 0x000000273f057290 */ /* 0x000fe200087fe43f */
[----:B------:R-:W-:Y:S01]  /*f4f0*/  VIADD R10, R5, 0x21400 ;  /* 0x00021400050a7836 */ /* 0x000fe20000000000 */
[----:B------:R-:W-:Y:S01]  /*f500*/  UMOV UR6, 0x0 ;  /* 0x0000000000067882 */ /* 0x000fe20000000000 */
[----:B------:R-:W-:-:S10]  /*f510*/  UMOV UR7, 0x14f00000 ;  /* 0x14f0000000077882 */ /* 0x000fd40000000000 */
.L_x_3517:
        /* <DEDUP_REMOVED lines=16> */
.L_x_3518:
        /* <DEDUP_REMOVED lines=16> */
.L_x_3519:
        /* <DEDUP_REMOVED lines=16> */
.L_x_3596:
[----:B------:R-:W-:Y:S05]  /*f820*/  BSYNC B2 ;  /* 0x0000000000027941 */ /* 0x000fea0003800000 */
.L_x_3520:
        /* <DEDUP_REMOVED lines=11> */
.L_x_3523:
[----:B------:R-:W-:Y:S05]  /*f8e0*/  BSYNC B2 ;  /* 0x0000000000027941 */ /* 0x000fea0003800000 */
.L_x_3522:
        /* <DEDUP_REMOVED lines=11> */
.L_x_3524:
        /* <DEDUP_REMOVED lines=15> */
.L_x_3525:
        /* <DEDUP_REMOVED lines=15> */
.L_x_3526:
        /* <DEDUP_REMOVED lines=12> */
.L_x_3511:
[----:B------:R-:W-:Y:S05]  /*fc40*/  BSYNC B1 ;  /* 0x0000000000017941 */ /* 0x000fea0003800000 */
.L_x_3510:
[----:B------:R-:W3:Y:S01]  /*fc50*/  LDL R2, [R1+0xc] ;  /* 0x00000c0001027983 */ /* 0x000ee20000100800 */
[----:B------:R-:W-:Y:S01]  /*fc60*/  VIADD R18, R6, 0x1 ;  /* 0x0000000106127836 */ /* 0x000fe20000000000 */
[----:B------:R-:W-:Y:S04]  /*fc70*/  BSSY B1, `(.L_x_3527) ;  /* 0x00000af000017945 */ /* 0x000fe80003800000 */
[----:B------:R-:W-:-:S04]  /*fc80*/  ISETP.NE.AND P0, PT, R18, 0x2, PT ;  /* 0x000000021200780c */ /* 0x000fc80003f05270 */
[----:B------:R-:W-:Y:S02]  /*fc90*/  SEL R18, R18, RZ, P0 ;  /* 0x000000ff12127207 */ /* 0x000fe40000000000 */
[----:B---3--:R-:W-:Y:S02]  /*fca0*/  ISETP.NE.AND P1, PT, R2, RZ, PT ;  /* 0x000000ff0200720c */ /* 0x008fe40003f25270 */
[----:B------:R-:W-:-:S04]  /*fcb0*/  SEL R2, RZ, 0x1, P0 ;  /* 0x00000001ff027807 */ /* 0x000fc80000000000 */
[----:B------:R-:W-:-:S05]  /*fcc0*/  LOP3.LUT R10, R7, R2, RZ, 0x3c, !PT ;  /* 0x00000002070a7212 */ /* 0x000fca00078e3cff */
[----:B------:R1:W-:Y:S02]  /*fcd0*/  STL [R1], R10 ;  /* 0x0000000a01007387 */ /* 0x0003e40000100800 */
[----:B------:R-:W-:Y:S05]  /*fce0*/  @!P1 BRA `(.L_x_3528) ;  /* 0x00000008009c9947 */ /* 0x000fea0003800000 */
[----:B------:R-:W3:Y:S01]  /*fcf0*/  LDL R3, [R1+0x10] ;  /* 0x0000100001037983 */ /* 0x000ee20000100800 */
[----:B0-----:R-:W-:Y:S02]  /*fd00*/  IADD3 R8, R0, -0x1, RZ ;  /* 0xffffffff00087810 */ /* 0x001fe40007ffe0ff */
        /* <DEDUP_REMOVED lines=16> */
[----:B------:R-:W-:-:S03]  /*fe10*/  ULDC.64 UR4, c[0x0][0x418] ;  /* 0x0001060000047ab9 */ /* 0x000fc60000000a00 */
[----:B------:R-:W-:Y:S01]  /*fe20*/  IMAD.IADD R3, R4, 0x1, R3 ;  /* 0x0000000104037824 */ /* 0x000fe200078e0203 */
[----:B------:R-:W-:-:S04]  /*fe30*/  LEA R4, P0, R2, UR4, 0x2 ;  /* 0x0000000402047c11 */ /* 0x000fc8000f8010ff */
[----:B------:R-:W-:-:S05]  /*fe40*/  LEA.HI.X R5, R2, UR5, R3, 0x2, P0 ;  /* 0x0000000502057c11 */ /* 0x000fca00080f1403 */
[----:B------:R0:W5:Y:S04]  /*fe50*/  LDG.E R4, desc[UR60][R4.64] ;  /* 0x0000003c04047981 */ /* 0x000168000c1e1900 */
.L_x_3529:
[----:B------:R-:W-:Y:S01]  /*fe60*/  LEA R2, R18, UR36, 0x3 ;  /* 0x0000002412027c11 */ /* 0x000fe2000f8e18ff */
[----:B------:R-:W-:Y:S01]  /*fe70*/  BSSY B2, `(.L_x_3530) ;  /* 0x0000004000027945 */ /* 0x000fe20003800000 */
[----:B------:R-:W-:-:S04]  /*fe80*/  SHF.L.U32 R3, R10, 0x1f, RZ ;  /* 0x0000001f0a037819 */ /* 0x000fc800000006ff */
[----:B------:R-:W3:Y:S02]  /*fe90*/  SYNCS.PHASECHK.TRANS64.TRYWAIT P0, [R2+URZ+0x36840], R3 ;  /* 0x03684003020075a7 */ /* 0x000ee4000800017f */
[----:B---3--:R-:W-:Y:S05]  /*fea0*/  @!P0 BRA `(.L_x_3531) ;  /* 0x0000002000c08947 */ /* 0x008fea0003800000 */
.L_x_3597:
[----:B------:R-:W-:Y:S05]  /*feb0*/  BSYNC B2 ;  /* 0x0000000000027941 */ /* 0x000fea0003800000 */
.L_x_3530:
        /* <DEDUP_REMOVED lines=12> */
.L_x_3533:
[----:B------:R-:W-:Y:S05]  /*ff80*/  BSYNC B2 ;  /* 0x0000000000027941 */ /* 0x000fea0003800000 */
.L_x_3532:
[----:B------:R-:W-:Y:S01]  /*ff90*/  IMAD.MOV.U32 R14, RZ, RZ, RZ ;  /* 0x000000ffff0e7224 */ /* 0x000fe200078e00ff */
[C---:B---3--:R-:W-:Y:S01]  /*ffa0*/  LEA R3, R18.reuse, R11, 0x3 ;  /* 0x0000000b12037211 */ /* 0x048fe200078e18ff */
[----:B------:R-:W-:Y:S01]  /*ffb0*/  IMAD R5, R18, 0xa800, R9 ;  /* 0x0000a80012057824 */ /* 0x000fe200078e0209 */
[----:B------:R-:W-:Y:S01]  /*ffc0*/  UIADD3 UR4, UP0, UR38, 0x370, URZ ;  /* 0x0000037026047890 */ /* 0x000fe2000ff1e03f */
[----:B------:R-:W-:Y:S01]  /*ffd0*/  PLOP3.LUT P0, PT, PT, PT, PT, 0x80, 0x0 ;  /* 0x000000000000781c */ /* 0x000fe20003f0f070 */
[----:B------:R-:W-:Y:S01]  /*ffe0*/  IMAD R2, R8, 0x70, RZ ;  /* 0x0000007008027824 */ /* 0x000fe200078e02ff */
[----:B------:R-:W-:Y:S01]  /*fff0*/  R2UR UR10, R14 ;  /* 0x000000000e0a72ca */ /* 0x000fe200000e0000 */
[----:B------:R-:W-:Y:S01]  /*10000*/  VIADD R3, R3, 0x30 ;  /* 0x0000003003037836 */ /* 0x000fe20000000000 */
[----:B------:R-:W-:Y:S01]  /*10010*/  UIADD3.X UR5, URZ, UR39, URZ, UP0, !UPT ;  /* 0x000000273f057290 */ /* 0x000fe200087fe43f */
[----:B-1----:R-:W-:Y:S01]  /*10020*/  VIADD R10, R5, 0x21400 ;  /* 0x00021400050a7836 */ /* 0x002fe20000000000 */
[----:B------:R-:W-:Y:S01]  /*10030*/  UMOV UR6, 0x0 ;  /* 0x0000000000067882 */ /* 0x000fe20000000000 */
[----:B------:R-:W-:-:S10]  /*10040*/  UMOV UR7, 0x14f00000 ;  /* 0x14f0000000077882 */ /* 0x000fd40000000000 */
.L_x_3534:
        /* <DEDUP_REMOVED lines=16> */
.L_x_3535:
        /* <DEDUP_REMOVED lines=16> */
.L_x_3536:
        /* <DEDUP_REMOVED lines=15> */
.L_x_3598:
[----:B------:R-:W-:Y:S05]  /*10340*/  BSYNC B2 ;  /* 0x0000000000027941 */ /* 0x000fea0003800000 */
.L_x_3537:
[----:B------:R-:W-:Y:S01]  /*10350*/  BSSY B2, `(.L_x_3539) ;  /* 0x000000b000027945 */ /* 0x000fe20003800000 */
[----:B------:R-:W-:Y:S02]  /*10360*/  IMAD.MOV.U32 R12, RZ, RZ, 0x0 ;  /* 0x00000000ff0c7424 */ /* 0x000fe400078e00ff */
[----:B------:R-:W-:Y:S01]  /*10370*/  IMAD.MOV.U32 R13, RZ, RZ, 0x14f00000 ;  /* 0x14f00000ff0d7424 */ /* 0x000fe200078e00ff */
[----:B------:R-:W-:Y:S06]  /*10380*/  @P1 BRA `(.L_x_3540) ;  /* 0x00000000001c1947 */ /* 0x000fec0003800000 */
[----:B------:R-:W1:Y:S01]  /*10390*/  S2R R5, SR_TID.X ;  /* 0x0000000000057919 */ /* 0x000e620000002100 */
[----:B------:R-:W-:-:S04]  /*103a0*/  IMAD.MOV.U32 R3, RZ, RZ, 0xa800 ;  /* 0x0000a800ff037424 */ /* 0x000fc800078e00ff */
[----:B------:R2:W-:Y:S01]  /*103b0*/  SYNCS.ARRIVE.TRANS64 RZ, [R2+URZ+0x50], R3 ;  /* 0x0000500302ff79a7 */ /* 0x0005e2000800003f */
[----:B-1----:R-:W-:-:S04]  /*103c0*/  LOP3.LUT R5, R5, 0x1f, RZ, 0xc0, !PT ;  /* 0x0000001f05057812 */ /* 0x002fc800078ec0ff */
[----:B------:R-:W-:-:S13]  /*103d0*/  ISETP.NE.AND P0, PT, R5, RZ, PT ;  /* 0x000000ff0500720c */ /* 0x000fda0003f05270 */
[----:B--2---:R-:W-:Y:S05]  /*103e0*/  @!P0 BRA `(.L_x_3540) ;  /* 0x0000000000048947 */ /* 0x004fea0003800000 */
[----:B------:R-:W-:Y:S01]  /*103f0*/  BPT.TRAP 0x1 ;  /* 0x000000040000795c */ /* 0x000fe20000300000 */
.L_x_3540:
[----:B------:R-:W-:Y:S05]  /*10400*/  BSYNC B2 ;  /* 0x0000000000027941 */ /* 0x000fea0003800000 */
.L_x_3539:
[----:B------:R-:W2:Y:S01]  /*10410*/  LDL.LU R3, [R1+0x4] ;  /* 0x0000040001037983 */ /* 0x000ea20000300800 */
[----:B------:R-:W-:Y:S01]  /*10420*/  R2UR UR10, R14 ;  /* 0x000000000e0a72ca */ /* 0x000fe200000e0000 */
[----:B------:R-:W-:Y:S01]  /*10430*/  IMAD R6, R6, 0xa800, R9 ;  /* 0x0000a80006067824 */ /* 0x000fe200078e0209 */
[----:B------:R-:W-:Y:S01]  /*10440*/  R2UR UR6, R12 ;  /* 0x000000000c0672ca */ /* 0x000fe200000e0000 */
[----:B------:R-:W-:Y:S01]  /*10450*/  UIADD3 UR4, UP0, UR38, 0x470, URZ ;  /* 0x0000047026047890 */ /* 0x000fe2000ff1e03f */
[----:B------:R-:W-:Y:S01]  /*10460*/  R2UR UR7, R13 ;  /* 0x000000000d0772ca */ /* 0x000fe200000e0000 */
[----:B0-----:R-:W-:Y:S01]  /*10470*/  VIADD R2, R2, 0x50 ;  /* 0x0000005002027836 */ /* 0x001fe20000000000 */
[----:B------:R-:W-:Y:S01]  /*10480*/  PLOP3.LUT P0, PT, PT, PT, PT, 0x80, 0x0 ;  /* 0x000000000000781c */ /* 0x000fe20003f0f070 */
[----:B------:R-:W-:Y:S01]  /*10490*/  UIADD3.X UR5, URZ, UR39, URZ, UP0, !UPT ;  /* 0x000000273f057290 */ /* 0x000fe200087fe43f */
[----:B------:R-:W-:Y:S01]  /*104a0*/  IADD3 R5, R6, 0x400, RZ ;  /* 0x0000040006057810 */ /* 0x000fe20007ffe0ff */
[----:B--2---:R-:W-:-:S10]  /*104b0*/  IMAD R3, R3, 0x70, RZ ;  /* 0x0000007003037824 */ /* 0x004fd400078e02ff */
.L_x_3541:
        /* <DEDUP_REMOVED lines=15> */
.L_x_3542:
        /* <DEDUP_REMOVED lines=15> */
.L_x_3543:
        /* <DEDUP_REMOVED lines=12> */
.L_x_3528:
[----:B------:R-:W-:Y:S05]  /*10760*/  BSYNC B1 ;  /* 0x0000000000017941 */ /* 0x000fea0003800000 */
.L_x_3527:
[C---:B------:R-:W-:Y:S01]  /*10770*/  ISETP.GT.AND P0, PT, R0.reuse, 0x1, PT ;  /* 0x000000010000780c */ /* 0x040fe20003f04270 */
[----:B------:R-:W-:-:S12]  /*10780*/  VIADD R0, R0, 0xfffffffe ;  /* 0xfffffffe00007836 */ /* 0x000fd80000000000 */
[----:B------:R-:W-:Y:S05]  /*10790*/  @P0 BRA `(.L_x_3544) ;  /* 0xffffffe800640947 */ /* 0x000fea000383ffff */
.L_x_3509:
[----:B------:R-:W-:Y:S05]  /*107a0*/  BSYNC B0 ;  /* 0x0000000000007941 */ /* 0x000fea0003800000 */
.L_x_3490:
[----:B0-----:R-:W4:Y:S01]  /*107b0*/  LDL.LU R0, [R1+0xc] ;  /* 0x00000c0001007983 */ /* 0x001f220000300800 */
[----:B------:R-:W-:Y:S01]  /*107c0*/  BSSY B0, `(.L_x_3545) ;  /* 0x000004a000007945 */ /* 0x000fe20003800000 */
[----:B----4-:R-:W-:-:S13]  /*107d0*/  ISETP.NE.AND P0, PT, R0, RZ, PT ;  /* 0x000000ff0000720c */ /* 0x010fda0003f05270 */
[----:B------:R-:W-:Y:S05]  /*107e0*/  @!P0 BRA `(.L_x_3546) ;  /* 0x00000004001c8947 */ /* 0x000fea0003800000 */
[----:B------:R-:W4:Y:S01]  /*107f0*/  LDL R3, [R1] ;  /* 0x0000000001037983 */ /* 0x000f220000100800 */
[----:B------:R-:W-:Y:S01]  /*10800*/  LEA R0, R18, UR36, 0x3 ;  /* 0x0000002412007c11 */ /* 0x000fe2000f8e18ff */
[----:B------:R-:W-:Y:S01]  /*10810*/  BSSY B1, `(.L_x_3547) ;  /* 0x0000007000017945 */ /* 0x000fe20003800000 */
[----:B------:R-:W0:Y:S02]  /*10820*/  S2R R2, SR_TID.X ;  /* 0x0000000000027919 */ /* 0x000e240000002100 */
[----:B0-----:R-:W-:-:S04]  /*10830*/  LOP3.LUT R2, R2, 0x7f, RZ, 0xc0, !PT ;  /* 0x0000007f02027812 */ /* 0x001fc800078ec0ff */
[----:B------:R-:W-:Y:S02]  /*10840*/  ISETP.NE.AND P1, PT, R2, RZ, PT ;  /* 0x000000ff0200720c */ /* 0x000fe40003f25270 */
[----:B----4-:R-:W-:-:S04]  /*10850*/  SHF.L.U32 R3, R3, 0x1f, RZ ;  /* 0x0000001f03037819 */ /* 0x010fc800000006ff */
[----:B------:R-:W0:Y:S02]  /*10860*/  SYNCS.PHASECHK.TRANS64.TRYWAIT P0, [R0+URZ+0x36860], R3 ;  /* 0x03686003000075a7 */ /* 0x000e24000800017f */
[----:B0-----:R-:W-:Y:S05]  /*10870*/  @!P0 BRA `(.L_x_3548) ;  /* 0x0000001800748947 */ /* 0x001fea0003800000 */
.L_x_3599:
[----:B------:R-:W-:Y:S05]  /*10880*/  BSYNC B1 ;  /* 0x0000000000017941 */ /* 0x000fea0003800000 */
.L_x_3547:
[----:B------:R-:W-:Y:S04]  /*10890*/  BSSY B1, `(.L_x_3549) ;  /* 0x0000009000017945 */ /* 0x000fe80003800000 */
[----:B------:R-:W-:Y:S05]  /*108a0*/  @P1 BRA `(.L_x_3550) ;  /* 0x00000000001c1947 */ /* 0x000fea0003800000 */
[----:B------:R-:W4:Y:S01]  /*108b0*/  S2R R2, SR_TID.X ;  /* 0x0000000000027919 */ /* 0x000f220000002100 */
[----:B0-----:R-:W-:-:S04]  /*108c0*/  IMAD.MOV.U32 R3, RZ, RZ, 0xa800 ;  /* 0x0000a800ff037424 */ /* 0x001fc800078e00ff */
[----:B------:R0:W-:Y:S01]  /*108d0*/  SYNCS.ARRIVE.TRANS64 RZ, [R0+URZ+0x36850], R3 ;  /* 0x0368500300ff79a7 */ /* 0x0001e2000800003f */
[----:B----4-:R-:W-:-:S04]  /*108e0*/  LOP3.LUT R2, R2, 0x1f, RZ, 0xc0, !PT ;  /* 0x0000001f02027812 */ /* 0x010fc800078ec0ff */
[----:B------:R-:W-:-:S13]  /*108f0*/  ISETP.NE.AND P0, PT, R2, RZ, PT ;  /* 0x000000ff0200720c */ /* 0x000fda0003f05270 */
[----:B0-----:R-:W-:Y:S05]  /*10900*/  @!P0 BRA `(.L_x_3550) ;  /* 0x0000000000048947 */ /* 0x001fea0003800000 */
[----:B------:R-:W-:Y:S01]  /*10910*/  BPT.TRAP 0x1 ;  /* 0x000000040000795c */ /* 0x000fe20000300000 */
.L_x_3550:
[----:B------:R-:W-:Y:S05]  /*10920*/  BSYNC B1 ;  /* 0x0000000000017941 */ /* 0x000fea0003800000 */
.L_x_3549:
[----:B------:R-:W4:Y:S01]  /*10930*/  LDL R2, [R1+0x4] ;  /* 0x0000040001027983 */ /* 0x000f220000100800 */
[----:B------:R-:W-:Y:S01]  /*10940*/  IMAD R9, R18, 0xa800, R9 ;  /* 0x0000a80012097824 */ /* 0x000fe200078e0209 */
[----:B------:R-:W-:Y:S01]  /*10950*/  UIADD3 UR4, UP0, UR38, 0x470, URZ ;  /* 0x0000047026047890 */ /* 0x000fe2000ff1e03f */
[----:B------:R-:W-:Y:S01]  /*10960*/  PLOP3.LUT P0, PT, PT, PT, PT, 0x80, 0x0 ;  /* 0x000000000000781c */ /* 0x000fe20003f0f070 */
[----:B------:R-:W-:Y:S01]  /*10970*/  UMOV UR6, 0x0 ;  /* 0x0000000000067882 */ /* 0x000fe20000000000 */
[----:B0-----:R-:W-:Y:S01]  /*10980*/  IADD3 R0, R0, 0x36850, RZ ;  /* 0x0003685000007810 */ /* 0x001fe20007ffe0ff */
[----:B------:R-:W-:Y:S01]  /*10990*/  VIADD R3, R9, 0x400 ;  /* 0x0000040009037836 */ /* 0x000fe20000000000 */
[----:B------:R-:W-:Y:S01]  /*109a0*/  UIADD3.X UR5, URZ, UR39, URZ, UP0, !UPT ;  /* 0x000000273f057290 */ /* 0x000fe200087fe43f */
[----:B------:R-:W-:Y:S01]  /*109b0*/  UMOV UR7, 0x14f00000 ;  /* 0x14f0000000077882 */ /* 0x000fe20000000000 */
[----:B------:R-:W-:Y:S01]  /*109c0*/  UMOV UR10, URZ ;  /* 0x0000003f000a7c82 */ /* 0x000fe20008000000 */
[----:B----4-:R-:W-:-:S09]  /*109d0*/  IMAD R2, R2, 0x70, RZ ;  /* 0x0000007002027824 */ /* 0x010fd200078e02ff */
.L_x_3551:
        /* <DEDUP_REMOVED lines=15> */
.L_x_3552:
        /* <DEDUP_REMOVED lines=15> */
.L_x_3553:
        /* <DEDUP_REMOVED lines=10> */
.L_x_3546:
[----:B------:R-:W-:Y:S05]  /*10c60*/  BSYNC B0 ;  /* 0x0000000000007941 */ /* 0x000fea0003800000 */
.L_x_3545:
[----:B--2---:R-:W2:Y:S01]  /*10c70*/  LDL.LU R5, [R1+0x28] ;  /* 0x0000280001057983 */ /* 0x004ea20000300800 */
[----:B------:R-:W-:Y:S01]  /*10c80*/  VIADD R18, R18, 0x1 ;  /* 0x0000000112127836 */ /* 0x000fe20000000000 */
[----:B------:R-:W-:Y:S02]  /*10c90*/  ULDC UR4, c[0x0][0xc34] ;  /* 0x00030d0000047ab9 */ /* 0x000fe40000000800 */
[----:B------:R-:W4:Y:S04]  /*10ca0*/  LDL.LU R4, [R1] ;  /* 0x0000000001047983 */ /* 0x000f280000300800 */
[----:B------:R-:W5:Y:S01]  /*10cb0*/  LDL.LU R3, [R1+0x30] ;  /* 0x0000300001037983 */ /* 0x000f620000300800 */
[----:B------:R-:W-:-:S04]  /*10cc0*/  ISETP.NE.AND P0, PT, R18, 0x2, PT ;  /* 0x000000021200780c */ /* 0x000fc80003f05270 */
[----:B------:R-:W-:Y:S02]  /*10cd0*/  SEL R0, RZ, 0x1, P0 ;  /* 0x00000001ff007807 */ /* 0x000fe40000000000 */
[----:B------:R-:W-:Y:S01]  /*10ce0*/  SEL R18, R18, RZ, P0 ;  /* 0x000000ff12127207 */ /* 0x000fe20000000000 */
[----:B--2---:R-:W-:Y:S01]  /*10cf0*/  VIADD R5, R5, UR37 ;  /* 0x0000002505057c36 */ /* 0x004fe20008000000 */
[----:B----4-:R-:W-:-:S04]  /*10d00*/  LOP3.LUT R4, R4, R0, RZ, 0x3c, !PT ;  /* 0x0000000004047212 */ /* 0x010fc800078e3cff */
[----:B------:R0:W-:Y:S01]  /*10d10*/  STL [R1+0x28], R5 ;  /* 0x0000280501007387 */ /* 0x0001e20000100800 */
[----:B------:R-:W-:Y:S02]  /*10d20*/  ISETP.GE.AND P1, PT, R5, UR4, PT ;  /* 0x0000000405007c0c */ /* 0x000fe4000bf26270 */
[----:B-----5:R-:W-:-:S05]  /*10d30*/  IADD3 R3, R3, 0x1, RZ ;  /* 0x0000000103037810 */ /* 0x020fca0007ffe0ff */
[----:B------:R0:W-:Y:S04]  /*10d40*/  STL [R1+0x30], R3 ;  /* 0x0000300301007387 */ /* 0x0001e80000100800 */
[----:B------:R0:W-:Y:S02]  /*10d50*/  STL [R1], R4 ;  /* 0x0000000401007387 */ /* 0x0001e40000100800 */
[----:B------:R-:W-:Y:S05]  /*10d60*/  @!P1 BRA `(.L_x_3554) ;  /* 0xffffffbc00bc9947 */ /* 0x000fea000383ffff */
[----:B------:R-:W-:-:S07]  /*10d70*/  LOP3.LUT R2, R3, 0x1, RZ, 0xc, !PT ;  /* 0x0000000103027812 */ /* 0x000fce00078e0cff */
.L_x_3474:
[----:B0-----:R-:W0:Y:S01]  /*10d80*/  S2R R3, SR_CgaCtaId ;  /* 0x0000000000037919 */ /* 0x001e220000008800 */
[----:B------:R-:W-:Y:S01]  /*10d90*/  MOV R0, 0x400 ;  /* 0x0000040000007802 */ /* 0x000fe20000000f00 */
[----:B------:R-:W-:Y:S03]  /*10da0*/  BSSY B0, `(.L_x_3555) ;  /* 0x0000005000007945 */ /* 0x000fe60003800000 */
[----:B0-----:R-:W-:Y:S02]  /*10db0*/  LEA R0, R3, R0, 0x18 ;  /* 0x0000000003007211 */ /* 0x001fe400078ec0ff */
[----:B------:R-:W-:-:S04]  /*10dc0*/  SHF.L.U32 R3, R2, 0x1f, RZ ;  /* 0x0000001f02037819 */ /* 0x000fc800000006ff */
[----:B------:R-:W0:Y:S02]  /*10dd0*/  SYNCS.PHASECHK.TRANS64.TRYWAIT P0, [R0+URZ+0x36820], R3 ;  /* 0x03682003000075a7 */ /* 0x000e24000800017f */
[----:B0-----:R-:W-:Y:S05]  /*10de0*/  @!P0 BRA `(.L_x_3556) ;  /* 0x00000014002c8947 */ /* 0x001fea0003800000 */
.L_x_3600:
[----:B------:R-:W-:Y:S05]  /*10df0*/  BSYNC B0 ;  /* 0x0000000000007941 */ /* 0x000fea0003800000 */
.L_x_3555:
[----:B------:R-:W-:-:S03]  /*10e00*/  UMOV UR4, 0xffffffff ;  /* 0xffffffff00047882 */ /* 0x000fc60000000000 */
[----:B------:R-:W-:Y:S05]  /*10e10*/  BRA.DIV UR4, `(.L_x_3557) ;  /* 0x0000001604347947 */ /* 0x000fea000b800000 */
[----:B------:R-:W2:Y:S02]  /*10e20*/  S2R R2, SR_TID.X ;  /* 0x0000000000027919 */ /* 0x000ea40000002100 */
[----:B--2---:R-:W-:-:S04]  /*10e30*/  SHF.R.U32.HI R2, RZ, 0x5, R2 ;  /* 0x00000005ff027819 */ /* 0x004fc80000011602 */
[----:B------:R-:W-:-:S05]  /*10e40*/  LOP3.LUT R2, R2, 0x3, RZ, 0xc0, !PT ;  /* 0x0000000302027812 */ /* 0x000fca00078ec0ff */
[----:B------:R2:W4:Y:S02]  /*10e50*/  SHFL.IDX PT, R14, R2, RZ, 0x1f ;  /* 0x00001fff020e7589 */ /* 0x00052400000e0000 */
.L_x_3603:
[----:B----4-:R-:W-:Y:S01]  /*10e60*/  ISETP.NE.AND P0, PT, R14, RZ, PT ;  /* 0x000000ff0e00720c */ /* 0x010fe20003f05270 */
[----:B------:R-:W-:-:S12]  /*10e70*/  BSSY B0, `(.L_x_3558) ;  /* 0x0000025000007945 */ /* 0x000fd80003800000 */
[----:B------:R-:W-:Y:S05]  /*10e80*/  @P0 BRA `(.L_x_3559) ;  /* 0x00000000008c0947 */ /* 0x000fea0003800000 */
[----:B------:R-:W-:-:S03]  /*10e90*/  UMOV UR4, 0xffffffff ;  /* 0xffffffff00047882 */ /* 0x000fc60000000000 */
[----:B------:R-:W-:Y:S05]  /*10ea0*/  BRA.DIV UR4, `(.L_x_3560) ;  /* 0x0000001604447947 */ /* 0x000fea000b800000 */
[----:B------:R-:W-:-:S13]  /*10eb0*/  ELECT P6, URZ, PT ;  /* 0x00000000003f782f */ /* 0x000fda00038c0000 */
.L_x_3606:
[----:B------:R-:W-:Y:S05]  /*10ec0*/  @!P6 BRA `(.L_x_3559) ;  /* 0x00000000007ce947 */ /* 0x000fea0003800000 */
[----:B--2---:R-:W2:Y:S02]  /*10ed0*/  LDL.LU R2, [R1+0x34] ;  /* 0x0000340001027983 */ /* 0x004ea40000300800 */
[----:B--2---:R-:W-:-:S04]  /*10ee0*/  LOP3.LUT R2, R2, 0x2, RZ, 0xfc, !PT ;  /* 0x0000000202027812 */ /* 0x004fc800078efcff */
[----:B------:R-:W-:-:S13]  /*10ef0*/  ISETP.NE.AND P2, PT, R2, 0x3, PT ;  /* 0x000000030200780c */ /* 0x000fda0003f45270 */
[----:B------:R-:W-:Y:S05]  /*10f00*/  @!P2 BRA `(.L_x_3561) ;  /* 0x000000000004a947 */ /* 0x000fea0003800000 */
[----:B------:R-:W-:Y:S01]  /*10f10*/  BPT.TRAP 0x1 ;  /* 0x000000040000795c */ /* 0x000fe20000300000 */
.L_x_3561:
[----:B-1----:R-:W2:Y:S01]  /*10f20*/  LDL.LU R7, [R1] ;  /* 0x0000000001077983 */ /* 0x002ea20000300800 */
        /* <DEDUP_REMOVED lines=12> */
.L_x_3607:
[----:B------:R-:W1:Y:S02]  /*10ff0*/  SYNCS.PHASECHK.TRANS64.TRYWAIT P0, [R3+URZ], R2 ;  /* 0x00000002030075a7 */ /* 0x000e64000800017f */
[----:B-1----:R-:W-:Y:S05]  /*11000*/  @!P0 BRA `(.L_x_3563) ;  /* 0x0000001400208947 */ /* 0x002fea0003800000 */
.L_x_3608:
[----:B------:R-:W-:Y:S05]  /*11010*/  @!P2 BRA `(.L_x_3564) ;  /* 0x000000000004a947 */ /* 0x000fea0003800000 */
[----:B------:R-:W-:Y:S01]  /*11020*/  BPT.TRAP 0x1 ;  /* 0x000000040000795c */ /* 0x000fe20000300000 */
.L_x_3564:
[----:B-1----:R-:W-:-:S05]  /*11030*/  VIADD R3, R0, 0x36860 ;  /* 0x0003686000037836 */ /* 0x002fca0000000000 */
[----:B------:R-:W-:-:S04]  /*11040*/  LEA R18, R18, R3, 0x3 ;  /* 0x0000000312127211 */ /* 0x000fc800078e18ff */
[----:B------:R-:W1:Y:S02]  /*11050*/  SYNCS.PHASECHK.TRANS64.TRYWAIT P0, [R18+URZ], R5 ;  /* 0x00000005120075a7 */ /* 0x000e64000800017f */
[----:B-1----:R-:W-:Y:S05]  /*11060*/  @!P0 BRA `(.L_x_3565) ;  /* 0x00000014001c8947 */ /* 0x002fea0003800000 */
.L_x_3609:
[----:B------:R-:W-:-:S07]  /*11070*/  IMAD R3, R4, 0x8, R3 ;  /* 0x0000000804037824 */ /* 0x000fce00078e0203 */
.L_x_3566:
[----:B--2---:R2:W4:Y:S02]  /*11080*/  SYNCS.PHASECHK.TRANS64.TRYWAIT P0, [R3+URZ], R2 ;  /* 0x00000002030075a7 */ /* 0x004524000800017f */
[----:B----4-:R-:W-:Y:S05]  /*11090*/  @!P0 NANOSLEEP.SYNCS 0x989680 ;  /* 0x009896800000895d */ /* 0x010fea0003900000 */
[----:B------:R-:W4:Y:S02]  /*110a0*/  @!P0 SYNCS.PHASECHK.TRANS64 P0, [R3+URZ], R2 ;  /* 0x00000002030085a7 */ /* 0x000f24000800007f */
[----:B----4-:R-:W-:Y:S05]  /*110b0*/  @!P0 BRA `(.L_x_3566) ;  /* 0xfffffffc00f08947 */ /* 0x010fea000383ffff */
.L_x_3559:
[----:B------:R-:W-:Y:S05]  /*110c0*/  BSYNC B0 ;  /* 0x0000000000007941 */ /* 0x000fea0003800000 */
.L_x_3558:
[----:B------:R-:W-:Y:S05]  /*110d0*/  EXIT ;  /* 0x000000000000794d */ /* 0x000fea0003800000 */
.L_x_3446:
[----:B0-----:R-:W-:-:S04]  /*110e0*/  IMAD.U32 R3, RZ, RZ, UR37 ;  /* 0x00000025ff037e24 */ /* 0x001fc8000f8e00ff */
[----:B------:R0:W1:Y:S03]  /*110f0*/  SYNCS.PHASECHK.TRANS64.TRYWAIT P1, [R3+URZ+0x36800], R0 ;  /* 0x03680000030075a7 */ /* 0x000066000802017f */
[----:B-1----:R-:W-:Y:S05]  /*11100*/  @!P1 NANOSLEEP.SYNCS 0x989680 ;  /* 0x009896800000995d */ /* 0x002fea0003900000 */
[----:B------:R-:W1:Y:S02]  /*11110*/  @!P1 SYNCS.PHASECHK.TRANS64 P1, [R3+URZ+0x36800], R0 ;  /* 0x03680000030095a7 */ /* 0x000e64000802007f */
[----:B-1----:R-:W-:Y:S05]  /*11120*/  @!P1 BRA `(.L_x_3446) ;  /* 0xfffffffc00ec9947 */ /* 0x002fea000383ffff */
[----:B------:R-:W-:Y:S05]  /*11130*/  BRA `(.L_x_3567) ;  /* 0xffffff00001c7947 */ /* 0x000fea000383ffff */
.L_x_3450:
[----:B-1----:R1:W2:Y:S02]  /*11140*/  SYNCS.PHASECHK.TRANS64.TRYWAIT P2, [R0+URZ+0x36830], R3 ;  /* 0x03683003000075a7 */ /* 0x0022a4000804017f */
[----:B--2---:R-:W-:Y:S05]  /*11150*/  @!P2 NANOSLEEP.SYNCS 0x989680 ;  /* 0x009896800000a95d */ /* 0x004fea0003900000 */
[----:B------:R-:W2:Y:S02]  /*11160*/  @!P2 SYNCS.PHASECHK.TRANS64 P2, [R0+URZ+0x36830], R3 ;  /* 0x036830030000a5a7 */ /* 0x000ea4000804007f */
[----:B--2---:R-:W-:Y:S05]  /*11170*/  @!P2 BRA `(.L_x_3450) ;  /* 0xfffffffc00f0a947 */ /* 0x004fea000383ffff */
[----:B------:R-:W-:Y:S05]  /*11180*/  BRA `(.L_x_3449) ;  /* 0xffffff0000487947 */ /* 0x000fea000383ffff */
.L_x_3455:
[----:B-1----:R-:W-:-:S04]  /*11190*/  IMAD.U32 R8, RZ, RZ, UR7 ;  /* 0x00000007ff087e24 */ /* 0x002fc8000f8e00ff */
[----:B------:R1:W2:Y:S03]  /*111a0*/  SYNCS.PHASECHK.TRANS64.TRYWAIT P2, [R8+URZ+0x36830], R5 ;  /* 0x03683005080075a7 */ /* 0x0002a6000804017f */
[----:B--2---:R-:W-:Y:S05]  /*111b0*/  @!P2 NANOSLEEP.SYNCS 0x989680 ;  /* 0x009896800000a95d */ /* 0x004fea0003900000 */
[----:B------:R-:W2:Y:S02]  /*111c0*/  @!P2 SYNCS.PHASECHK.TRANS64 P2, [R8+URZ+0x36830], R5 ;  /* 0x036830050800a5a7 */ /* 0x000ea4000804007f */
[----:B--2---:R-:W-:Y:S05]  /*111d0*/  @!P2 BRA `(.L_x_3455) ;  /* 0xfffffffc00eca947 */ /* 0x004fea000383ffff */
[----:B------:R-:W-:Y:S05]  /*111e0*/  BRA `(.L_x_3454) ;  /* 0xffffff4c00307947 */ /* 0x000fea000383ffff */
.L_x_3459:
[----:B01----:R-:W-:-:S04]  /*111f0*/  IMAD.U32 R5, RZ, RZ, UR10 ;  /* 0x0000000aff057e24 */ /* 0x003fc8000f8e00ff */
[----:B------:R0:W1:Y:S03]  /*11200*/  SYNCS.PHASECHK.TRANS64.TRYWAIT P2, [R5+URZ+0x36850], R0 ;  /* 0x03685000050075a7 */ /* 0x000066000804017f */
[----:B-1----:R-:W-:Y:S05]  /*11210*/  @!P2 NANOSLEEP.SYNCS 0x989680 ;  /* 0x009896800000a95d */ /* 0x002fea0003900000 */
[----:B------:R-:W1:Y:S02]  /*11220*/  @!P2 SYNCS.PHASECHK.TRANS64 P2, [R5+URZ+0x36850], R0 ;  /* 0x036850000500a5a7 */ /* 0x000e64000804007f */
[----:B-1----:R-:W-:Y:S05]  /*11230*/  @!P2 BRA `(.L_x_3459) ;  /* 0xfffffffc00eca947 */ /* 0x002fea000383ffff */
[----:B------:R-:W-:Y:S05]  /*11240*/  BRA `(.L_x_3458) ;  /* 0xffffff70007c7947 */ /* 0x000fea000383ffff */
.L_x_3464:
[----:B-1----:R-:W-:-:S04]  /*11250*/  IMAD.U32 R9, RZ, RZ, UR12 ;  /* 0x0000000cff097e24 */ /* 0x002fc8000f8e00ff */
[----:B------:R1:W2:Y:S03]  /*11260*/  SYNCS.PHASECHK.TRANS64.TRYWAIT P0, [R9+URZ+0x36850], R0 ;  /* 0x03685000090075a7 */ /* 0x0002a6000800017f */
[----:B--2---:R-:W-:Y:S05]  /*11270*/  @!P0 NANOSLEEP.SYNCS 0x989680 ;  /* 0x009896800000895d */ /* 0x004fea0003900000 */
[----:B------:R-:W2:Y:S02]  /*11280*/  @!P0 SYNCS.PHASECHK.TRANS64 P0, [R9+URZ+0x36850], R0 ;  /* 0x03685000090085a7 */ /* 0x000ea4000800007f */
[----:B--2---:R-:W-:Y:S05]  /*11290*/  @!P0 BRA `(.L_x_3464) ;  /* 0xfffffffc00ec8947 */ /* 0x004fea000383ffff */
[----:B------:R-:W-:Y:S05]  /*112a0*/  BRA `(.L_x_3463) ;  /* 0xffffff9400087947 */ /* 0x000fea000383ffff */
.L_x_3478:
[----:B0-----:R-:W0:Y:S01]  /*112b0*/  S2R R0, SR_TID.X ;  /* 0x0000000000007919 */ /* 0x001e220000002100 */
[----:B------:R-:W-:Y:S01]  /*112c0*/  BSSY B0, `(.L_x_3568) ;  /* 0x000000a000007945 */ /* 0x000fe20003800000 */
[----:B------:R-:W-:Y:S02]  /*112d0*/  IMAD.MOV.U32 R12, RZ, RZ, RZ ;  /* 0x000000ffff0c7224 */ /* 0x000fe400078e00ff */
[----:B------:R-:W-:Y:S02]  /*112e0*/  IMAD.MOV.U32 R11, RZ, RZ, 0x1f ;  /* 0x0000001fff0b7424 */ /* 0x000fe400078e00ff */
[----:B------:R-:W-:Y:S01]  /*112f0*/  IMAD.MOV.U32 R15, RZ, RZ, -0x1 ;  /* 0xffffffffff0f7424 */ /* 0x000fe200078e00ff */
[----:B0-----:R-:W-:-:S04]  /*11300*/  SHF.R.U32.HI R0, RZ, 0x5, R0 ;  /* 0x00000005ff007819 */ /* 0x001fc80000011600 */
[----:B------:R-:W-:-:S04]  /*11310*/  LOP3.LUT R0, R0, 0x3, RZ, 0xc0, !PT ;  /* 0x0000000300007812 */ /* 0x000fc800078ec0ff */
[----:B------:R-:W-:-:S07]  /*11320*/  MOV R13, R0 ;  /* 0x00000000000d7202 */ /* 0x000fce0000000f00 */
[----:B--2---:R-:W-:Y:S05]  /*11330*/  WARPSYNC.COLLECTIVE R15, `(.L_x_3569) ;  /* 0x000000000f087348 */ /* 0x004fea0003c00000 */
[----:B------:R0:W1:Y:S02]  /*11340*/  SHFL.IDX P6, R14, R13, R12, R11 ;  /* 0x0000000c0d0e7389 */ /* 0x00006400000c000b */
[----:B012---:R-:W-:Y:S01]  /*11350*/  ENDCOLLECTIVE ;  /* 0x000000000000791b */ /* 0x007fe20003800000 */
.L_x_3569:
[----:B------:R-:W-:Y:S05]  /*11360*/  BSYNC B0 ;  /* 0x0000000000007941 */ /* 0x000fea0003800000 */
.L_x_3568:
[----:B------:R-:W-:Y:S05]  /*11370*/  BRA `(.L_x_3570) ;  /* 0xffffffbc00f47947 */ /* 0x000fea000383ffff */
.L_x_3480:
[----:B------:R-:W-:Y:S01]  /*11380*/  BSSY B0, `(.L_x_3571) ;  /* 0x0000006000007945 */ /* 0x000fe20003800000 */
[----:B------:R-:W-:-:S07]  /*11390*/  IMAD.MOV.U32 R15, RZ, RZ, -0x1 ;  /* 0xffffffffff0f7424 */ /* 0x000fce00078e00ff */
[----:B0-2---:R-:W-:Y:S05]  /*113a0*/  WARPSYNC.COLLECTIVE R15, `(.L_x_3572) ;  /* 0x000000000f0c7348 */ /* 0x005fea0003c00000 */
[----:B------:R-:W-:Y:S02]  /*113b0*/  ELECT P6, UR62, PT ;  /* 0x00000000003e782f */ /* 0x000fe400038c0000 */
[----:B------:R-:W-:Y:S01]  /*113c0*/  MOV R14, UR62 ;  /* 0x0000003e000e7c02 */ /* 0x000fe20008000f00 */
[----:B0-2---:R-:W-:Y:S10]  /*113d0*/  ENDCOLLECTIVE ;  /* 0x000000000000791b */ /* 0x005ff40003800000 */
.L_x_3572:
[----:B------:R-:W-:Y:S05]  /*113e0*/  BSYNC B0 ;  /* 0x0000000000007941 */ /* 0x000fea0003800000 */
.L_x_3571:
[----:B------:R-:W-:Y:S05]  /*113f0*/  BRA `(.L_x_3573) ;  /* 0xffffffbc00f47947 */ /* 0x000fea000383ffff */
.L_x_3482:
[----:B0-----:R0:W3:Y:S02]  /*11400*/  SYNCS.PHASECHK.TRANS64.TRYWAIT P0, [R0+URZ+0x36840], R2 ;  /* 0x03684002000075a7 */ /* 0x0010e4000800017f */
[----:B---3--:R-:W-:Y:S05]  /*11410*/  @!P0 NANOSLEEP.SYNCS 0x989680 ;  /* 0x009896800000895d */ /* 0x008fea0003900000 */
[----:B------:R-:W3:Y:S02]  /*11420*/  @!P0 SYNCS.PHASECHK.TRANS64 P0, [R0+URZ+0x36840], R2 ;  /* 0x03684002000085a7 */ /* 0x000ee4000800007f */
[----:B---3--:R-:W-:Y:S05]  /*11430*/  @!P0 BRA `(.L_x_3482) ;  /* 0xfffffffc00f08947 */ /* 0x008fea000383ffff */
[----:B------:R-:W-:Y:S05]  /*11440*/  BRA `(.L_x_3574) ;  /* 0xffffffc000507947 */ /* 0x000fea000383ffff */
.L_x_3485:
[----:B------:R-:W-:Y:S01]  /*11450*/  IMAD.MOV.U32 R13, RZ, RZ, R2 ;  /* 0x000000ffff0d7224 */ /* 0x000fe200078e0002 */
[----:B------:R-:W-:Y:S01]  /*11460*/  MOV R12, RZ ;  /* 0x000000ff000c7202 */ /* 0x000fe20000000f00 */
[----:B------:R-:W-:Y:S01]  /*11470*/  IMAD.MOV.U32 R11, RZ, RZ, 0x181f ;  /* 0x0000181fff0b7424 */ /* 0x000fe200078e00ff */
[----:B------:R-:W0:Y:S01]  /*11480*/  S2R R9, SR_TID.X ;  /* 0x0000000000097919 */ /* 0x000e220000002100 */
[----:B------:R-:W-:-:S07]  /*11490*/  IMAD.MOV.U32 R15, RZ, RZ, -0x1 ;  /* 0xffffffffff0f7424 */ /* 0x000fce00078e00ff */
[----:B0----5:R-:W-:Y:S05]  /*114a0*/  WARPSYNC.COLLECTIVE R15, `(.L_x_3575) ;  /* 0x000000000f087348 */ /* 0x021fea0003c00000 */
[----:B------:R1:W2:Y:S02]  /*114b0*/  SHFL.IDX P6, R14, R13, R12, R11 ;  /* 0x0000000c0d0e7389 */ /* 0x0002a400000c000b */
[----:B012--5:R-:W-:Y:S01]  /*114c0*/  ENDCOLLECTIVE ;  /* 0x000000000000791b */ /* 0x027fe20003800000 */
.L_x_3575:
[----:B------:R-:W-:Y:S02]  /*114d0*/  IMAD.MOV.U32 R13, RZ, RZ, R0 ;  /* 0x000000ffff0d7224 */ /* 0x000fe400078e0000 */
[----:B------:R-:W-:-:S07]  /*114e0*/  IMAD.MOV.U32 R6, RZ, RZ, R14 ;  /* 0x000000ffff067224 */ /* 0x000fce00078e000e */
[----:B------:R-:W-:Y:S05]  /*114f0*/  WARPSYNC.COLLECTIVE R15, `(.L_x_3576) ;  /* 0x000000000f087348 */ /* 0x000fea0003c00000 */
[----:B------:R0:W1:Y:S02]  /*11500*/  SHFL.IDX P6, R14, R13, R12, R11 ;  /* 0x0000000c0d0e7389 */ /* 0x00006400000c000b */
[----:B01----:R-:W-:Y:S01]  /*11510*/  ENDCOLLECTIVE ;  /* 0x000000000000791b */ /* 0x003fe20003800000 */
.L_x_3576:
[----:B------:R-:W-:Y:S01]  /*11520*/  ULDC UR4, c[0x0][0x288] ;  /* 0x0000a20000047ab9 */ /* 0x000fe20000000800 */
[----:B------:R-:W-:Y:S01]  /*11530*/  LOP3.LUT R9, R9, 0x7f, RZ, 0xc0, !PT ;  /* 0x0000007f09097812 */ /* 0x000fe200078ec0ff */
[----:B------:R-:W-:Y:S02]  /*11540*/  IMAD R3, R8, UR4, RZ ;  /* 0x0000000408037c24 */ /* 0x000fe4000f8e02ff */
[----:B------:R-:W0:Y:S01]  /*11550*/  S2R R8, SR_TID.X ;  /* 0x0000000000087919 */ /* 0x000e220000002100 */
[----:B------:R-:W-:-:S05]  /*11560*/  SHF.R.U32.HI R9, RZ, 0x3, R9 ;  /* 0x00000003ff097819 */ /* 0x000fca0000011609 */
[----:B------:R-:W-:Y:S02]  /*11570*/  IMAD.IADD R4, R9, 0x1, R4 ;  /* 0x0000000109047824 */ /* 0x000fe400078e0204 */
[----:B------:R-:W-:Y:S02]  /*11580*/  IMAD.MOV.U32 R13, RZ, RZ, R2 ;  /* 0x000000ffff0d7224 */ /* 0x000fe400078e0002 */
[----:B------:R-:W-:Y:S01]  /*11590*/  IMAD.MOV.U32 R12, RZ, RZ, 0x1 ;  /* 0x00000001ff0c7424 */ /* 0x000fe200078e00ff */
[C---:B------:R-:W-:Y:S01]  /*115a0*/  ISETP.GE.AND P3, PT, R4.reuse, R3, PT ;  /* 0x000000030400720c */ /* 0x040fe20003f66270 */
[----:B------:R-:W-:Y:S02]  /*115b0*/  VIADD R5, R4, 0x10 ;  /* 0x0000001004057836 */ /* 0x000fe40000000000 */
[----:B------:R-:W-:-:S10]  /*115c0*/  IMAD.MOV.U32 R7, RZ, RZ, R14 ;  /* 0x000000ffff077224 */ /* 0x000fd400078e000e */
[----:B0-----:R-:W-:Y:S05]  /*115d0*/  WARPSYNC.COLLECTIVE R15, `(.L_x_3577) ;  /* 0x000000000f087348 */ /* 0x001fea0003c00000 */
[----:B------:R1:W2:Y:S02]  /*115e0*/  SHFL.IDX P6, R14, R13, R12, R11 ;  /* 0x0000000c0d0e7389 */ /* 0x0002a400000c000b */
[----:B012---:R-:W-:Y:S01]  /*115f0*/  ENDCOLLECTIVE ;  /* 0x000000000000791b */ /* 0x007fe20003800000 */
.L_x_3577:
[----:B------:R-:W-:Y:S01]  /*11600*/  SHF.L.U32 R8, R8, 0x3, RZ ;  /* 0x0000000308087819 */ /* 0x000fe200000006ff */
[----:B------:R-:W-:-:S03]  /*11610*/  IMAD.MOV.U32 R13, RZ, RZ, R0 ;  /* 0x000000ffff0d7224 */ /* 0x000fc600078e0000 */
[----:B------:R-:W-:-:S04]  /*11620*/  LOP3.LUT R8, R8, 0x38, RZ, 0xc0, !PT ;  /* 0x0000003808087812 */ /* 0x000fc800078ec0ff */
[----:B------:R-:W-:-:S05]  /*11630*/  @!P3 LEA R7, P5, R8, R7, 0x1 ;  /* 0x000000070807b211 */ /* 0x000fca00078a08ff */
[----:B------:R-:W-:Y:S01]  /*11640*/  @!P3 IMAD.X R6, RZ, RZ, R6, P5 ;  /* 0x000000ffff06b224 */ /* 0x000fe200028e0606 */
[----:B------:R-:W-:-:S07]  /*11650*/  MOV R9, R14 ;  /* 0x0000000e00097202 */ /* 0x000fce0000000f00 */
[----:B------:R-:W-:Y:S05]  /*11660*/  WARPSYNC.COLLECTIVE R15, `(.L_x_3578) ;  /* 0x000000000f087348 */ /* 0x000fea0003c00000 */
[----:B------:R0:W1:Y:S02]  /*11670*/  SHFL.IDX P6, R14, R13, R12, R11 ;  /* 0x0000000c0d0e7389 */ /* 0x00006400000c000b */
[----:B01----:R-:W-:Y:S01]  /*11680*/  ENDCOLLECTIVE ;  /* 0x000000000000791b */ /* 0x003fe20003800000 */
.L_x_3578:
[----:B------:R-:W-:-:S04]  /*11690*/  @!P3 LOP3.LUT R7, R7, R6, RZ, 0x3c, !PT ;  /* 0x000000060707b212 */ /* 0x000fc800078e3cff */
[----:B------:R-:W-:-:S04]  /*116a0*/  @!P3 LOP3.LUT R6, R7, R6, RZ, 0x3c, !PT ;  /* 0x000000060706b212 */ /* 0x000fc800078e3cff */
[----:B------:R-:W-:Y:S01]  /*116b0*/  @!P3 LOP3.LUT R7, R7, R6, RZ, 0x3c, !PT ;  /* 0x000000060707b212 */ /* 0x000fe200078e3cff */
[----:B------:R-:W-:-:S04]  /*116c0*/  IMAD.MOV.U32 R13, RZ, RZ, R2 ;  /* 0x000000ffff0d7224 */ /* 0x000fc800078e0002 */
[----:B------:R-:W-:Y:S01]  /*116d0*/  @!PT LDS RZ, [RZ] ;  /* 0x00000000fffff984 */ /* 0x000fe20000000800 */
[----:B------:R-:W-:Y:S01]  /*116e0*/  @!PT LDS RZ, [RZ] ;  /* 0x00000000fffff984 */ /* 0x000fe20000000800 */
[----:B------:R-:W-:Y:S01]  /*116f0*/  @!PT LDS RZ, [RZ] ;  /* 0x00000000fffff984 */ /* 0x000fe20000000800 */
[----:B------:R0:W-:Y:S01]  /*11700*/  @!P3 LDGSTS.E.BYPASS.LTC128B.128 [R10+0x15400], desc[UR60][R6.64], !P0 ;  /* 0x15400000060abfae */ /* 0x0001e2000c101d7c */
[----:B------:R-:W-:-:S03]  /*11710*/  IMAD.MOV.U32 R12, RZ, RZ, 0x2 ;  /* 0x00000002ff0c7424 */ /* 0x000fc600078e00ff */
[----:B------:R0:W-:Y:S04]  /*11720*/  @!P3 LDGSTS.E.BYPASS.LTC128B.128 [R10+0x19400], desc[UR60][R6.64+0x80], !P1 ;  /* 0x19400080060abfae */ /* 0x0001e8000c901d7c */
[----:B------:R0:W-:Y:S01]  /*11730*/  @!P3 LDGSTS.E.BYPASS.LTC128B.128 [R10+0x1d400], desc[UR60][R6.64+0x100], !P2 ;  /* 0x1d400100060abfae */ /* 0x0001e2000d101d7c */
[----:B------:R-:W-:Y:S01]  /*11740*/  ISETP.GE.AND P3, PT, R5, R3, PT ;  /* 0x000000030500720c */ /* 0x000fe20003f66270 */
[----:B------:R-:W-:-:S12]  /*11750*/  IMAD.MOV.U32 R5, RZ, RZ, R14 ;  /* 0x000000ffff057224 */ /* 0x000fd800078e000e */
[----:B0-----:R-:W-:Y:S05]  /*11760*/  WARPSYNC.COLLECTIVE R15, `(.L_x_3579) ;  /* 0x000000000f087348 */ /* 0x001fea0003c00000 */
[----:B------:R1:W2:Y:S02]  /*11770*/  SHFL.IDX P6, R14, R13, R12, R11 ;  /* 0x0000000c0d0e7389 */ /* 0x0002a400000c000b */
[----:B012---:R-:W-:Y:S01]  /*11780*/  ENDCOLLECTIVE ;  /* 0x000000000000791b */ /* 0x007fe20003800000 */
.L_x_3579:
[----:B------:R-:W-:Y:S01]  /*11790*/  @!P3 LEA R8, P5, R8, R5, 0x1 ;  /* 0x000000050808b211 */ /* 0x000fe200078a08ff */
[----:B------:R-:W-:-:S04]  /*117a0*/  IMAD.MOV.U32 R13, RZ, RZ, R0 ;  /* 0x000000ffff0d7224 */ /* 0x000fc800078e0000 */
[----:B------:R-:W-:Y:S02]  /*117b0*/  @!P3 IMAD.X R5, RZ, RZ, R9, P5 ;  /* 0x000000ffff05b224 */ /* 0x000fe400028e0609 */
[----:B------:R-:W0:Y:S01]  /*117c0*/  S2R R9, SR_TID.X ;  /* 0x0000000000097919 */ /* 0x000e220000002100 */
[----:B------:R-:W-:Y:S02]  /*117d0*/  @!P3 IMAD.MOV.U32 R6, RZ, RZ, R8 ;  /* 0x000000ffff06b224 */ /* 0x000fe400078e0008 */
[----:B------:R-:W-:Y:S01]  /*117e0*/  @!P3 IMAD.MOV.U32 R7, RZ, RZ, R5 ;  /* 0x000000ffff07b224 */ /* 0x000fe200078e0005 */
[----:B------:R-:W-:-:S04]  /*117f0*/  IADD3 R5, R4, 0x20, RZ ;  /* 0x0000002004057810 */ /* 0x000fc80007ffe0ff */
[----:B------:R-:W-:Y:S01]  /*11800*/  @!PT LDS RZ, [RZ] ;  /* 0x00000000fffff984 */ /* 0x000fe20000000800 */
[----:B------:R-:W-:Y:S01]  /*11810*/  @!PT LDS RZ, [RZ] ;  /* 0x00000000fffff984 */ /* 0x000fe20000000800 */
[----:B------:R-:W-:Y:S01]  /*11820*/  @!PT LDS RZ, [RZ] ;  /* 0x00000000fffff984 */ /* 0x000fe20000000800 */
[----:B------:R1:W-:Y:S04]  /*11830*/  @!P3 LDGSTS.E.BYPASS.LTC128B.128 [R10+0x15c00], desc[UR60][R6.64], !P0 ;  /* 0x15c00000060abfae */ /* 0x0003e8000c101d7c */
[----:B------:R1:W-:Y:S04]  /*11840*/  @!P3 LDGSTS.E.BYPASS.LTC128B.128 [R10+0x19c00], desc[UR60][R6.64+0x80], !P1 ;  /* 0x19c00080060abfae */ /* 0x0003e8000c901d7c */
[----:B------:R1:W-:Y:S01]  /*11850*/  @!P3 LDGSTS.E.BYPASS.LTC128B.128 [R10+0x1dc00], desc[UR60][R6.64+0x100], !P2 ;  /* 0x1dc00100060abfae */ /* 0x0003e2000d101d7c */
[----:B------:R-:W-:Y:S01]  /*11860*/  ISETP.GE.AND P3, PT, R5, R3, PT ;  /* 0x000000030500720c */ /* 0x000fe20003f66270 */
[----:B------:R-:W-:-:S12]  /*11870*/  IMAD.MOV.U32 R5, RZ, RZ, R14 ;  /* 0x000000ffff057224 */ /* 0x000fd800078e000e */
[----:B01----:R-:W-:Y:S05]  /*11880*/  WARPSYNC.COLLECTIVE R15, `(.L_x_3580) ;  /* 0x000000000f087348 */ /* 0x003fea0003c00000 */
[----:B------:R2:W3:Y:S02]  /*11890*/  SHFL.IDX P6, R14, R13, R12, R11 ;  /* 0x0000000c0d0e7389 */ /* 0x0004e400000c000b */
[----:B0123--:R-:W-:Y:S01]  /*118a0*/  ENDCOLLECTIVE ;  /* 0x000000000000791b */ /* 0x00ffe20003800000 */
.L_x_3580:
[----:B------:R-:W-:Y:S02]  /*118b0*/  IMAD.SHL.U32 R9, R9, 0x8, RZ ;  /* 0x0000000809097824 */ /* 0x000fe400078e00ff */
[----:B------:R-:W-:Y:S01]  /*118c0*/  IMAD.MOV.U32 R13, RZ, RZ, R2 ;  /* 0x000000ffff0d7224 */ /* 0x000fe200078e0002 */
[----:B------:R-:W-:Y:S02]  /*118d0*/  MOV R12, 0x3 ;  /* 0x00000003000c7802 */ /* 0x000fe40000000f00 */
[----:B------:R-:W-:Y:S02]  /*118e0*/  LOP3.LUT R9, R9, 0x38, RZ, 0xc0, !PT ;  /* 0x0000003809097812 */ /* 0x000fe400078ec0ff */
[----:B------:R-:W-:-:S07]  /*118f0*/  MOV R8, R14 ;  /* 0x0000000e00087202 */ /* 0x000fce0000000f00 */
[----:B------:R-:W-:Y:S05]  /*11900*/  WARPSYNC.COLLECTIVE R15, `(.L_x_3581) ;  /* 0x000000000f087348 */ /* 0x000fea0003c00000 */
[----:B------:R0:W1:Y:S02]  /*11910*/  SHFL.IDX P6, R14, R13, R12, R11 ;  /* 0x0000000c0d0e7389 */ /* 0x00006400000c000b */
[----:B01----:R-:W-:Y:S01]  /*11920*/  ENDCOLLECTIVE ;  /* 0x000000000000791b */ /* 0x003fe20003800000 */
.L_x_3581:
[----:B------:R-:W-:-:S05]  /*11930*/  @!P3 LEA R8, P4, R9, R8, 0x1 ;  /* 0x000000080908b211 */ /* 0x000fca00078808ff */
[----:B------:R-:W-:Y:S02]  /*11940*/  @!P3 IMAD.X R9, RZ, RZ, R5, P4 ;  /* 0x000000ffff09b224 */ /* 0x000fe400020e0605 */
[----:B------:R-:W-:Y:S02]  /*11950*/  @!P3 IMAD.MOV.U32 R6, RZ, RZ, R8 ;  /* 0x000000ffff06b224 */ /* 0x000fe400078e0008 */
[----:B------:R-:W-:Y:S02]  /*11960*/  @!P3 IMAD.MOV.U32 R7, RZ, RZ, R9 ;  /* 0x000000ffff07b224 */ /* 0x000fe400078e0009 */
[----:B------:R-:W0:Y:S01]  /*11970*/  S2R R9, SR_TID.X ;  /* 0x0000000000097919 */ /* 0x000e220000002100 */
[C---:B------:R-:W-:Y:S02]  /*11980*/  VIADD R5, R4.reuse, 0x30 ;  /* 0x0000003004057836 */ /* 0x040fe40000000000 */
[----:B------:R-:W-:Y:S01]  /*11990*/  IMAD.MOV.U32 R13, RZ, RZ, R0 ;  /* 0x000000ffff0d7224 */ /* 0x000fe200078e0000 */
[----:B------:R-:W-:Y:S01]  /*119a0*/  @!PT LDS RZ, [RZ] ;  /* 0x00000000fffff984 */ /* 0x000fe20000000800 */
[----:B------:R-:W-:Y:S01]  /*119b0*/  @!PT LDS RZ, [RZ] ;  /* 0x00000000fffff984 */ /* 0x000fe20000000800 */
[----:B------:R-:W-:Y:S01]  /*119c0*/  @!PT LDS RZ, [RZ] ;  /* 0x00000000fffff984 */ /* 0x000fe20000000800 */
[----:B------:R1:W-:Y:S01]  /*119d0*/  @!P3 LDGSTS.E.BYPASS.LTC128B.128 [R10+0x16400], desc[UR60][R6.64], !P0 ;  /* 0x16400000060abfae */ /* 0x0003e2000c101d7c */
[----:B------:R-:W-:-:S03]  /*119e0*/  VIADD R8, R4, 0x60 ;  /* 0x0000006004087836 */ /* 0x000fc60000000000 */
[----:B------:R1:W-:Y:S04]  /*119f0*/  @!P3 LDGSTS.E.BYPASS.LTC128B.128 [R10+0x1a400], desc[UR60][R6.64+0x80], !P1 ;  /* 0x1a400080060abfae */ /* 0x0003e8000c901d7c */
[----:B------:R1:W-:Y:S01]  /*11a00*/  @!P3 LDGSTS.E.BYPASS.LTC128B.128 [R10+0x1e400], desc[UR60][R6.64+0x100], !P2 ;  /* 0x1e400100060abfae */ /* 0x0003e2000d101d7c */
[----:B------:R-:W-:Y:S01]  /*11a10*/  ISETP.GE.AND P3, PT, R5, R3, PT ;  /* 0x000000030500720c */ /* 0x000fe20003f66270 */
[----:B------:R-:W-:-:S12]  /*11a20*/  IMAD.MOV.U32 R5, RZ, RZ, R14 ;  /* 0x000000ffff057224 */ /* 0x000fd800078e000e */
[----:B01----:R-:W-:Y:S05]  /*11a30*/  WARPSYNC.COLLECTIVE R15, `(.L_x_3582) ;  /* 0x000000000f087348 */ /* 0x003fea0003c00000 */
[----:B------:R2:W3:Y:S02]  /*11a40*/  SHFL.IDX P6, R14, R13, R12, R11 ;  /* 0x0000000c0d0e7389 */ /* 0x0004e400000c000b */
[----:B0123--:R-:W-:Y:S01]  /*11a50*/  ENDCOLLECTIVE ;  /* 0x000000000000791b */ /* 0x00ffe20003800000 */
.L_x_3582:
[----:B------:R-:W-:Y:S02]  /*11a60*/  IMAD.MOV.U32 R13, RZ, RZ, R2 ;  /* 0x000000ffff0d7224 */ /* 0x000fe400078e0002 */
[----:B------:R-:W-:Y:S02]  /*11a70*/  IMAD.MOV.U32 R12, RZ, RZ, 0x4 ;  /* 0x00000004ff0c7424 */ /* 0x000fe400078e00ff */
[----:B------:R-:W-:-:S05]  /*11a80*/  IMAD.SHL.U32 R9, R9, 0x8, RZ ;  /* 0x0000000809097824 */ /* 0x000fca00078e00ff */
[----:B------:R-:W-:Y:S01]  /*11a90*/  LOP3.LUT R9, R9, 0x38, RZ, 0xc0, !PT ;  /* 0x0000003809097812 */ /* 0x000fe200078ec0ff */
[----:B------:R-:W-:-:S07]  /*11aa0*/  IMAD.MOV.U32 R6, RZ, RZ, R14 ;  /* 0x000000ffff067224 */ /* 0x000fce00078e000e */
[----:B------:R-:W-:Y:S05]  /*11ab0*/  WARPSYNC.COLLECTIVE R15, `(.L_x_3583) ;  /* 0x000000000f087348 */ /* 0x000fea0003c00000 */
[----:B------:R0:W1:Y:S02]  /*11ac0*/  SHFL.IDX P6, R14, R13, R12, R11 ;  /* 0x0000000c0d0e7389 */ /* 0x00006400000c000b */
[----:B01----:R-:W-:Y:S01]  /*11ad0*/  ENDCOLLECTIVE ;  /* 0x000000000000791b */ /* 0x003fe20003800000 */
.L_x_3583:
[----:B------:R-:W-:-:S05]  /*11ae0*/  @!P3 LEA R6, P4, R9, R6, 0x1 ;  /* 0x000000060906b211 */ /* 0x000fca00078808ff */
[----:B------:R-:W-:-:S05]  /*11af0*/  @!P3 IMAD.X R5, RZ, RZ, R5, P4 ;  /* 0x000000ffff05b224 */ /* 0x000fca00020e0605 */
[----:B------:R-:W-:Y:S01]  /*11b00*/  @!P3 MOV R7, R5 ;  /* 0x000000050007b202 */ /* 0x000fe20000000f00 */
[----:B------:R-:W-:Y:S02]  /*11b10*/  VIADD R5, R4, 0x40 ;  /* 0x0000004004057836 */ /* 0x000fe40000000000 */
[----:B------:R-:W-:Y:S02]  /*11b20*/  IMAD.MOV.U32 R13, RZ, RZ, R0 ;  /* 0x000000ffff0d7224 */ /* 0x000fe400078e0000 */
        /* <DEDUP_REMOVED lines=8> */
[----:B0-----:R-:W-:Y:S05]  /*11bb0*/  WARPSYNC.COLLECTIVE R15, `(.L_x_3584) ;  /* 0x000000000f087348 */ /* 0x001fea0003c00000 */
[----:B------:R1:W2:Y:S02]  /*11bc0*/  SHFL.IDX P6, R14, R13, R12, R11 ;  /* 0x0000000c0d0e7389 */ /* 0x0002a400000c000b */
[----:B012---:R-:W-:Y:S01]  /*11bd0*/  ENDCOLLECTIVE ;  /* 0x000000000000791b */ /* 0x007fe20003800000 */
.L_x_3584:
[----:B------:R-:W-:Y:S02]  /*11be0*/  IMAD.MOV.U32 R13, RZ, RZ, R2 ;  /* 0x000000ffff0d7224 */ /* 0x000fe400078e0002 */
[----:B------:R-:W-:Y:S01]  /*11bf0*/  IMAD.MOV.U32 R12, RZ, RZ, 0x5 ;  /* 0x00000005ff0c7424 */ /* 0x000fe200078e00ff */
[----:B------:R-:W-:-:S07]  /*11c00*/  MOV R6, R14 ;  /* 0x0000000e00067202 */ /* 0x000fce0000000f00 */
[----:B------:R-:W-:Y:S05]  /*11c10*/  WARPSYNC.COLLECTIVE R15, `(.L_x_3585) ;  /* 0x000000000f087348 */ /* 0x000fea0003c00000 */
[----:B------:R0:W1:Y:S02]  /*11c20*/  SHFL.IDX P6, R14, R13, R12, R11 ;  /* 0x0000000c0d0e7389 */ /* 0x00006400000c000b */
[----:B01----:R-:W-:Y:S01]  /*11c30*/  ENDCOLLECTIVE ;  /* 0x000000000000791b */ /* 0x003fe20003800000 */
.L_x_3585:
[----:B------:R-:W-:-:S05]  /*11c40*/  @!P3 LEA R6, P4, R9, R6, 0x1 ;  /* 0x000000060906b211 */ /* 0x000fca00078808ff */
[----:B------:R-:W-:-:S04]  /*11c50*/  @!P3 IMAD.X R5, RZ, RZ, R5, P4 ;  /* 0x000000ffff05b224 */ /* 0x000fc800020e0605 */
[----:B------:R-:W-:Y:S02]  /*11c60*/  @!P3 IMAD.MOV.U32 R7, RZ, RZ, R5 ;  /* 0x000000ffff07b224 */ /* 0x000fe400078e0005 */
[----:B------:R-:W-:Y:S02]  /*11c70*/  VIADD R5, R4, 0x50 ;  /* 0x0000005004057836 */ /* 0x000fe40000000000 */
[----:B------:R-:W-:Y:S01]  /*11c80*/  IMAD.MOV.U32 R13, RZ, RZ, R0 ;  /* 0x000000ffff0d7224 */ /* 0x000fe200078e0000 */
[----:B------:R-:W-:Y:S01]  /*11c90*/  @!PT LDS RZ, [RZ] ;  /* 0x00000000fffff984 */ /* 0x000fe20000000800 */
[----:B------:R-:W-:Y:S01]  /*11ca0*/  @!PT LDS RZ, [RZ] ;  /* 0x00000000fffff984 */ /* 0x000fe20000000800 */
[----:B------:R-:W-:Y:S01]  /*11cb0*/  @!PT LDS RZ, [RZ] ;  /* 0x00000000fffff984 */ /* 0x000fe20000000800 */
[----:B------:R0:W-:Y:S04]  /*11cc0*/  @!P3 LDGSTS.E.BYPASS.LTC128B.128 [R10+0x17400], desc[UR60][R6.64], !P0 ;  /* 0x17400000060abfae */ /* 0x0001e8000c101d7c */
[----:B------:R0:W-:Y:S04]  /*11cd0*/  @!P3 LDGSTS.E.BYPASS.LTC128B.128 [R10+0x1b400], desc[UR60][R6.64+0x80], !P1 ;  /* 0x1b400080060abfae */ /* 0x0001e8000c901d7c */
[----:B------:R0:W-:Y:S01]  /*11ce0*/  @!P3 LDGSTS.E.BYPASS.LTC128B.128 [R10+0x1f400], desc[UR60][R6.64+0x100], !P2 ;  /* 0x1f400100060abfae */ /* 0x0001e2000d101d7c */
[----:B------:R-:W-:-:S02]  /*11cf0*/  ISETP.GE.AND P3, PT, R5, R3, PT ;  /* 0x000000030500720c */ /* 0x000fc40003f66270 */
[----:B------:R-:W-:-:S11]  /*11d00*/  MOV R5, R14 ;  /* 0x0000000e00057202 */ /* 0x000fd60000000f00 */
[----:B0-----:R-:W-:Y:S05]  /*11d10*/  WARPSYNC.COLLECTIVE R15, `(.L_x_3586) ;  /* 0x000000000f087348 */ /* 0x001fea0003c00000 */
[----:B------:R1:W2:Y:S02]  /*11d20*/  SHFL.IDX P6, R14, R13, R12, R11 ;  /* 0x0000000c0d0e7389 */ /* 0x0002a400000c000b */
[----:B012---:R-:W-:Y:S01]  /*11d30*/  ENDCOLLECTIVE ;  /* 0x000000000000791b */ /* 0x007fe20003800000 */
.L_x_3586:
[----:B------:R-:W-:Y:S01]  /*11d40*/  IMAD.MOV.U32 R13, RZ, RZ, R2 ;  /* 0x000000ffff0d7224 */ /* 0x000fe200078e0002 */
[----:B------:R-:W-:Y:S01]  /*11d50*/  MOV R12, 0x6 ;  /* 0x00000006000c7802 */ /* 0x000fe20000000f00 */
[----:B------:R-:W-:-:S07]  /*11d60*/  IMAD.MOV.U32 R6, RZ, RZ, R14 ;  /* 0x000000ffff067224 */ /* 0x000fce00078e000e */
[----:B------:R-:W-:Y:S05]  /*11d70*/  WARPSYNC.COLLECTIVE R15, `(.L_x_3587) ;  /* 0x000000000f087348 */ /* 0x000fea0003c00000 */
[----:B------:R0:W1:Y:S02]  /*11d80*/  SHFL.IDX P6, R14, R13, R12, R11 ;  /* 0x0000000c0d0e7389 */ /* 0x00006400000c000b */
[----:B01----:R-:W-:Y:S01]  /*11d90*/  ENDCOLLECTIVE ;  /* 0x000000000000791b */ /* 0x003fe20003800000 */
.L_x_3587:
[----:B------:R-:W-:-:S05]  /*11da0*/  @!P3 LEA R6, P4, R9, R6, 0x1 ;  /* 0x000000060906b211 */ /* 0x000fca00078808ff */
[----:B------:R-:W-:Y:S01]  /*11db0*/  @!P3 IMAD.X R5, RZ, RZ, R5, P4 ;  /* 0x000000ffff05b224 */ /* 0x000fe200020e0605 */
[----:B------:R-:W-:-:S03]  /*11dc0*/  ISETP.GE.AND P4, PT, R8, R3, PT ;  /* 0x000000030800720c */ /* 0x000fc60003f86270 */
[----:B------:R-:W-:Y:S02]  /*11dd0*/  @!P3 IMAD.MOV.U32 R7, RZ, RZ, R5 ;  /* 0x000000ffff07b224 */ /* 0x000fe400078e0005 */
[----:B------:R-:W-:-:S03]  /*11de0*/  IMAD.MOV.U32 R13, RZ, RZ, R0 ;  /* 0x000000ffff0d7224 */ /* 0x000fc600078e0000 */
[----:B------:R-:W-:Y:S01]  /*11df0*/  @!PT LDS RZ, [RZ] ;  /* 0x00000000fffff984 */ /* 0x000fe20000000800 */
[----:B------:R-:W-:Y:S01]  /*11e00*/  @!PT LDS RZ, [RZ] ;  /* 0x00000000fffff984 */ /* 0x000fe20000000800 */
[----:B------:R-:W-:Y:S01]  /*11e10*/  @!PT LDS RZ, [RZ] ;  /* 0x00000000fffff984 */ /* 0x000fe20000000800 */
[----:B------:R0:W-:Y:S04]  /*11e20*/  @!P3 LDGSTS.E.BYPASS.LTC128B.128 [R10+0x17c00], desc[UR60][R6.64], !P0 ;  /* 0x17c00000060abfae */ /* 0x0001e8000c101d7c */
[----:B------:R0:W-:Y:S01]  /*11e30*/  @!P3 LDGSTS.E.BYPASS.LTC128B.128 [R10+0x1bc00], desc[UR60][R6.64+0x80], !P1 ;  /* 0x1bc00080060abfae */ /* 0x0001e2000c901d7c */
[----:B------:R-:W-:-:S03]  /*11e40*/  IMAD.MOV.U32 R5, RZ, RZ, R14 ;  /* 0x000000ffff057224 */ /* 0x000fc600078e000e */
[----:B------:R0:W-:Y:S04]  /*11e50*/  @!P3 LDGSTS.E.BYPASS.LTC128B.128 [R10+0x1fc00], desc[UR60][R6.64+0x100], !P2 ;  /* 0x1fc00100060abfae */ /* 0x0001e8000d101d7c */
[----:B0-----:R-:W-:Y:S05]  /*11e60*/  WARPSYNC.COLLECTIVE R15, `(.L_x_3588) ;  /* 0x000000000f087348 */ /* 0x001fea0003c00000 */
[----:B------:R1:W2:Y:S02]  /*11e70*/  SHFL.IDX P6, R14, R13, R12, R11 ;  /* 0x0000000c0d0e7389 */ /* 0x0002a400000c000b */
[----:B012---:R-:W-:Y:S01]  /*11e80*/  ENDCOLLECTIVE ;  /* 0x000000000000791b */ /* 0x007fe20003800000 */
.L_x_3588:
[----:B------:R-:W-:Y:S02]  /*11e90*/  IMAD.MOV.U32 R13, RZ, RZ, R2 ;  /* 0x000000ffff0d7224 */ /* 0x000fe400078e0002 */
[----:B------:R-:W-:Y:S02]  /*11ea0*/  IMAD.MOV.U32 R12, RZ, RZ, 0x7 ;  /* 0x00000007ff0c7424 */ /* 0x000fe400078e00ff */
[----:B------:R-:W-:-:S07]  /*11eb0*/  IMAD.MOV.U32 R6, RZ, RZ, R14 ;  /* 0x000000ffff067224 */ /* 0x000fce00078e000e */
[----:B------:R-:W-:Y:S05]  /*11ec0*/  WARPSYNC.COLLECTIVE R15, `(.L_x_3589) ;  /* 0x000000000f087348 */ /* 0x000fea0003c00000 */
[----:B------:R0:W1:Y:S02]  /*11ed0*/  SHFL.IDX P6, R14, R13, R12, R11 ;  /* 0x0000000c0d0e7389 */ /* 0x00006400000c000b */
[----:B01----:R-:W-:Y:S01]  /*11ee0*/  ENDCOLLECTIVE ;  /* 0x000000000000791b */ /* 0x003fe20003800000 */
.L_x_3589:
[----:B------:R-:W-:-:S05]  /*11ef0*/  @!P4 LEA R6, P3, R9, R6, 0x1 ;  /* 0x000000060906c211 */ /* 0x000fca00078608ff */
[----:B------:R-:W-:-:S05]  /*11f00*/  @!P4 IMAD.X R5, RZ, RZ, R5, P3 ;  /* 0x000000ffff05c224 */ /* 0x000fca00018e0605 */
[----:B------:R-:W-:Y:S01]  /*11f10*/  @!P4 MOV R7, R5 ;  /* 0x000000050007c202 */ /* 0x000fe20000000f00 */
[----:B------:R-:W-:-:S04]  /*11f20*/  IMAD.MOV.U32 R13, RZ, RZ, R0 ;  /* 0x000000ffff0d7224 */ /* 0x000fc800078e0000 */
[----:B------:R-:W-:Y:S01]  /*11f30*/  @!PT LDS RZ, [RZ] ;  /* 0x00000000fffff984 */ /* 0x000fe20000000800 */
[----:B------:R-:W-:Y:S01]  /*11f40*/  @!PT LDS RZ, [RZ] ;  /* 0x00000000fffff984 */ /* 0x000fe20000000800 */
[----:B------:R-:W-:Y:S01]  /*11f50*/  @!PT LDS RZ, [RZ] ;  /* 0x00000000fffff984 */ /* 0x000fe20000000800 */
[----:B------:R0:W-:Y:S04]  /*11f60*/  @!P4 LDGSTS.E.BYPASS.LTC128B.128 [R10+0x18400], desc[UR60][R6.64], !P0 ;  /* 0x18400000060acfae */ /* 0x0001e8000c101d7c */
[----:B------:R0:W-:Y:S01]  /*11f70*/  @!P4 LDGSTS.E.BYPASS.LTC128B.128 [R10+0x1c400], desc[UR60][R6.64+0x80], !P1 ;  /* 0x1c400080060acfae */ /* 0x0001e2000c901d7c */
[----:B------:R-:W-:-:S07]  /*11f80*/  IMAD.MOV.U32 R5, RZ, RZ, R14 ;  /* 0x000000ffff057224 */ /* 0x000fce00078e000e */
[----:B0-----:R-:W-:Y:S05]  /*11f90*/  WARPSYNC.COLLECTIVE R15, `(.L_x_3590) ;  /* 0x000000000f087348 */ /* 0x001fea0003c00000 */
[----:B------:R1:W2:Y:S02]  /*11fa0*/  SHFL.IDX P6, R14, R13, R12, R11 ;  /* 0x0000000c0d0e7389 */ /* 0x0002a400000c000b */
[----:B012---:R-:W-:Y:S01]  /*11fb0*/  ENDCOLLECTIVE ;  /* 0x000000000000791b */ /* 0x007fe20003800000 */
.L_x_3590:
[----:B------:R-:W-:Y:S01]  /*11fc0*/  @!PT LDS RZ, [RZ] ;  /* 0x00000000fffff984 */ /* 0x000fe20000000800 */
[----:B------:R-:W-:Y:S01]  /*11fd0*/  @!PT LDS RZ, [RZ] ;  /* 0x00000000fffff984 */ /* 0x000fe20000000800 */
[----:B------:R-:W-:Y:S01]  /*11fe0*/  @!PT LDS RZ, [RZ] ;  /* 0x00000000fffff984 */ /* 0x000fe20000000800 */
[----:B------:R1:W-:Y:S01]  /*11ff0*/  @!P4 LDGSTS.E.BYPASS.LTC128B.128 [R10+0x20400], desc[UR60][R6.64+0x100], !P2 ;  /* 0x20400100060acfae */ /* 0x0003e2000d101d7c */
[----:B------:R-:W-:Y:S01]  /*12000*/  IMAD.MOV.U32 R0, RZ, RZ, R14 ;  /* 0x000000ffff007224 */ /* 0x000fe200078e000e */
[----:B------:R-:W-:Y:S06]  /*12010*/  BRA `(.L_x_3591) ;  /* 0xffffffc000a47947 */ /* 0x000fec000383ffff */
.L_x_3489:
[----:B0-----:R0:W3:Y:S02]  /*12020*/  SYNCS.PHASECHK.TRANS64.TRYWAIT P0, [R9+URZ+0x36820], R0 ;  /* 0x03682000090075a7 */ /* 0x0010e4000800017f */
[----:B---3--:R-:W-:Y:S05]  /*12030*/  @!P0 NANOSLEEP.SYNCS 0x989680 ;  /* 0x009896800000895d */ /* 0x008fea0003900000 */
[----:B------:R-:W3:Y:S02]  /*12040*/  @!P0 SYNCS.PHASECHK.TRANS64 P0, [R9+URZ+0x36820], R0 ;  /* 0x03682000090085a7 */ /* 0x000ee4000800007f */
[----:B---3--:R-:W-:Y:S05]  /*12050*/  @!P0 BRA `(.L_x_3489) ;  /* 0xfffffffc00f08947 */ /* 0x008fea000383ffff */
[----:B------:R-:W-:Y:S05]  /*12060*/  BRA `(.L_x_3592) ;  /* 0xffffffc400087947 */ /* 0x000fea000383ffff */
.L_x_3496:
[----:B-1----:R1:W3:Y:S02]  /*12070*/  SYNCS.PHASECHK.TRANS64.TRYWAIT P0, [R3+URZ+0x36840], R2 ;  /* 0x03684002030075a7 */ /* 0x0022e4000800017f */
[----:B---3--:R-:W-:Y:S05]  /*12080*/  @!P0 NANOSLEEP.SYNCS 0x989680 ;  /* 0x009896800000895d */ /* 0x008fea0003900000 */
[----:B------:R-:W3:Y:S02]  /*12090*/  @!P0 SYNCS.PHASECHK.TRANS64 P0, [R3+URZ+0x36840], R2 ;  /* 0x03684002030085a7 */ /* 0x000ee4000800007f */
[----:B---3--:R-:W-:Y:S05]  /*120a0*/  @!P0 BRA `(.L_x_3496) ;  /* 0xfffffffc00f08947 */ /* 0x008fea000383ffff */
[----:B------:R-:W-:Y:S05]  /*120b0*/  BRA `(.L_x_3593) ;  /* 0xffffffc400bc7947 */ /* 0x000fea000383ffff */
.L_x_3503:
[----:B0-----:R0:W1:Y:S02]  /*120c0*/  SYNCS.PHASECHK.TRANS64.TRYWAIT P0, [R3+URZ+0x60], R2 ;  /* 0x00006002030075a7 */ /* 0x001064000800017f */
[----:B-1----:R-:W-:Y:S05]  /*120d0*/  @!P0 NANOSLEEP.SYNCS 0x989680 ;  /* 0x009896800000895d */ /* 0x002fea0003900000 */
[----:B------:R-:W1:Y:S02]  /*120e0*/  @!P0 SYNCS.PHASECHK.TRANS64 P0, [R3+URZ+0x60], R2 ;  /* 0x00006002030085a7 */ /* 0x000e64000800007f */
[----:B-1----:R-:W-:Y:S05]  /*120f0*/  @!P0 BRA `(.L_x_3503) ;  /* 0xfffffffc00f08947 */ /* 0x002fea000383ffff */
[----:B------:R-:W-:Y:S05]  /*12100*/  BRA `(.L_x_3594) ;  /* 0xffffffc800cc7947 */ /* 0x000fea000383ffff */
.L_x_3514:
[----:B-1----:R1:W3:Y:S02]  /*12110*/  SYNCS.PHASECHK.TRANS64.TRYWAIT P0, [R3+URZ+0x36840], R2 ;  /* 0x03684002030075a7 */ /* 0x0022e4000800017f */
[----:B---3--:R-:W-:Y:S05]  /*12120*/  @!P0 NANOSLEEP.SYNCS 0x989680 ;  /* 0x009896800000895d */ /* 0x008fea0003900000 */
[----:B------:R-:W3:Y:S02]  /*12130*/  @!P0 SYNCS.PHASECHK.TRANS64 P0, [R3+URZ+0x36840], R2 ;  /* 0x03684002030085a7 */ /* 0x000ee4000800007f */
[----:B---3--:R-:W-:Y:S05]  /*12140*/  @!P0 BRA `(.L_x_3514) ;  /* 0xfffffffc00f08947 */ /* 0x008fea000383ffff */
[----:B------:R-:W-:Y:S05]  /*12150*/  BRA `(.L_x_3595) ;  /* 0xffffffd0008c7947 */ /* 0x000fea000383ffff */
.L_x_3521:
[----:B0-----:R0:W1:Y:S02]  /*12160*/  SYNCS.PHASECHK.TRANS64.TRYWAIT P0, [R2+URZ+0x60], R3 ;  /* 0x00006003020075a7 */ /* 0x001064000800017f */
[----:B-1----:R-:W-:Y:S05]  /*12170*/  @!P0 NANOSLEEP.SYNCS 0x989680 ;  /* 0x009896800000895d */ /* 0x002fea0003900000 */
[----:B------:R-:W1:Y:S02]  /*12180*/  @!P0 SYNCS.PHASECHK.TRANS64 P0, [R2+URZ+0x60], R3 ;  /* 0x00006003020085a7 */ /* 0x000e64000800007f */
[----:B-1----:R-:W-:Y:S05]  /*12190*/  @!P0 BRA `(.L_x_3521) ;  /* 0xfffffffc00f08947 */ /* 0x002fea000383ffff */
[----:B------:R-:W-:Y:S05]  /*121a0*/  BRA `(.L_x_3596) ;  /* 0xffffffd4009c7947 */ /* 0x000fea000383ffff */
.L_x_3531:
[----:B---3--:R3:W4:Y:S02]  /*121b0*/  SYNCS.PHASECHK.TRANS64.TRYWAIT P0, [R2+URZ+0x36840], R3 ;  /* 0x03684003020075a7 */ /* 0x008724000800017f */
[----:B----4-:R-:W-:Y:S05]  /*121c0*/  @!P0 NANOSLEEP.SYNCS 0x989680 ;  /* 0x009896800000895d */ /* 0x010fea0003900000 */
[----:B------:R-:W4:Y:S02]  /*121d0*/  @!P0 SYNCS.PHASECHK.TRANS64 P0, [R2+URZ+0x36840], R3 ;  /* 0x03684003020085a7 */ /* 0x000f24000800007f */
[----:B----4-:R-:W-:Y:S05]  /*121e0*/  @!P0 BRA `(.L_x_3531) ;  /* 0xfffffffc00f08947 */ /* 0x010fea000383ffff */
[----:B------:R-:W-:Y:S05]  /*121f0*/  BRA `(.L_x_3597) ;  /* 0xffffffdc002c7947 */ /* 0x000fea000383ffff */
.L_x_3538:
[----:B0-----:R0:W1:Y:S02]  /*12200*/  SYNCS.PHASECHK.TRANS64.TRYWAIT P0, [R2+URZ+0x60], R7 ;  /* 0x00006007020075a7 */ /* 0x001064000800017f */
[----:B-1----:R-:W-:Y:S05]  /*12210*/  @!P0 NANOSLEEP.SYNCS 0x989680 ;  /* 0x009896800000895d */ /* 0x002fea0003900000 */
[----:B------:R-:W1:Y:S02]  /*12220*/  @!P0 SYNCS.PHASECHK.TRANS64 P0, [R2+URZ+0x60], R7 ;  /* 0x00006007020085a7 */ /* 0x000e64000800007f */
[----:B-1----:R-:W-:Y:S05]  /*12230*/  @!P0 BRA `(.L_x_3538) ;  /* 0xfffffffc00f08947 */ /* 0x002fea000383ffff */
[----:B------:R-:W-:Y:S05]  /*12240*/  BRA `(.L_x_3598) ;  /* 0xffffffe0003c7947 */ /* 0x000fea000383ffff */
.L_x_3548:
[----:B0-----:R0:W4:Y:S02]  /*12250*/  SYNCS.PHASECHK.TRANS64.TRYWAIT P0, [R0+URZ+0x36860], R3 ;  /* 0x03686003000075a7 */ /* 0x001124000800017f */
[----:B----4-:R-:W-:Y:S05]  /*12260*/  @!P0 NANOSLEEP.SYNCS 0x989680 ;  /* 0x009896800000895d */ /* 0x010fea0003900000 */
[----:B------:R-:W4:Y:S02]  /*12270*/  @!P0 SYNCS.PHASECHK.TRANS64 P0, [R0+URZ+0x36860], R3 ;  /* 0x03686003000085a7 */ /* 0x000f24000800007f */
[----:B----4-:R-:W-:Y:S05]  /*12280*/  @!P0 BRA `(.L_x_3548) ;  /* 0xfffffffc00f08947 */ /* 0x010fea000383ffff */
[----:B------:R-:W-:Y:S05]  /*12290*/  BRA `(.L_x_3599) ;  /* 0xffffffe400787947 */ /* 0x000fea000383ffff */
.L_x_3556:
[----:B0-----:R0:W2:Y:S02]  /*122a0*/  SYNCS.PHASECHK.TRANS64.TRYWAIT P0, [R0+URZ+0x36820], R3 ;  /* 0x03682003000075a7 */ /* 0x0010a4000800017f */
[----:B--2---:R-:W-:Y:S05]  /*122b0*/  @!P0 NANOSLEEP.SYNCS 0x989680 ;  /* 0x009896800000895d */ /* 0x004fea0003900000 */
[----:B------:R-:W2:Y:S02]  /*122c0*/  @!P0 SYNCS.PHASECHK.TRANS64 P0, [R0+URZ+0x36820], R3 ;  /* 0x03682003000085a7 */ /* 0x000ea4000800007f */
[----:B--2---:R-:W-:Y:S05]  /*122d0*/  @!P0 BRA `(.L_x_3556) ;  /* 0xfffffffc00f08947 */ /* 0x004fea000383ffff */
[----:B------:R-:W-:Y:S05]  /*122e0*/  BRA `(.L_x_3600) ;  /* 0xffffffe800c07947 */ /* 0x000fea000383ffff */
.L_x_3557:
[----:B------:R-:W2:Y:S01]  /*122f0*/  S2R R2, SR_TID.X ;  /* 0x0000000000027919 */ /* 0x000ea20000002100 */
[----:B------:R-:W-:Y:S01]  /*12300*/  BSSY B0, `(.L_x_3601) ;  /* 0x000000a000007945 */ /* 0x000fe20003800000 */
[----:B------:R-:W-:Y:S02]  /*12310*/  IMAD.MOV.U32 R12, RZ, RZ, RZ ;  /* 0x000000ffff0c7224 */ /* 0x000fe400078e00ff */
[----:B------:R-:W-:Y:S02]  /*12320*/  IMAD.MOV.U32 R11, RZ, RZ, 0x1f ;  /* 0x0000001fff0b7424 */ /* 0x000fe400078e00ff */
[----:B------:R-:W-:Y:S01]  /*12330*/  IMAD.MOV.U32 R15, RZ, RZ, -0x1 ;  /* 0xffffffffff0f7424 */ /* 0x000fe200078e00ff */
[----:B--2---:R-:W-:-:S04]  /*12340*/  SHF.R.U32.HI R2, RZ, 0x5, R2 ;  /* 0x00000005ff027819 */ /* 0x004fc80000011602 */
[----:B------:R-:W-:-:S04]  /*12350*/  LOP3.LUT R2, R2, 0x3, RZ, 0xc0, !PT ;  /* 0x0000000302027812 */ /* 0x000fc800078ec0ff */
[----:B------:R-:W-:-:S07]  /*12360*/  MOV R13, R2 ;  /* 0x00000002000d7202 */ /* 0x000fce0000000f00 */
[----:B01-3--:R-:W-:Y:S05]  /*12370*/  WARPSYNC.COLLECTIVE R15, `(.L_x_3602) ;  /* 0x000000000f087348 */ /* 0x00bfea0003c00000 */
[----:B------:R2:W4:Y:S02]  /*12380*/  SHFL.IDX P6, R14, R13, R12, R11 ;  /* 0x0000000c0d0e7389 */ /* 0x00052400000c000b */
[----:B01234-:R-:W-:Y:S01]  /*12390*/  ENDCOLLECTIVE ;  /* 0x000000000000791b */ /* 0x01ffe20003800000 */
.L_x_3602:
[----:B------:R-:W-:Y:S05]  /*123a0*/  BSYNC B0 ;  /* 0x0000000000007941 */ /* 0x000fea0003800000 */
.L_x_3601:
[----:B------:R-:W-:Y:S05]  /*123b0*/  BRA `(.L_x_3603) ;  /* 0xffffffe800a87947 */ /* 0x000fea000383ffff */
.L_x_3560:
[----:B------:R-:W-:Y:S01]  /*123c0*/  BSSY B1, `(.L_x_3604) ;  /* 0x0000006000017945 */ /* 0x000fe20003800000 */
[----:B------:R-:W-:-:S07]  /*123d0*/  IMAD.MOV.U32 R15, RZ, RZ, -0x1 ;  /* 0xffffffffff0f7424 */ /* 0x000fce00078e00ff */
[----:B0123--:R-:W-:Y:S05]  /*123e0*/  WARPSYNC.COLLECTIVE R15, `(.L_x_3605) ;  /* 0x000000000f0c7348 */ /* 0x00ffea0003c00000 */
[----:B------:R-:W-:Y:S02]  /*123f0*/  ELECT P6, UR62, PT ;  /* 0x00000000003e782f */ /* 0x000fe400038c0000 */
[----:B------:R-:W-:Y:S01]  /*12400*/  MOV R14, UR62 ;  /* 0x0000003e000e7c02 */ /* 0x000fe20008000f00 */
[----:B0123--:R-:W-:Y:S10]  /*12410*/  ENDCOLLECTIVE ;  /* 0x000000000000791b */ /* 0x00fff40003800000 */
.L_x_3605:
[----:B------:R-:W-:Y:S05]  /*12420*/  BSYNC B1 ;  /* 0x0000000000017941 */ /* 0x000fea0003800000 */
.L_x_3604:
[----:B------:R-:W-:Y:S05]  /*12430*/  BRA `(.L_x_3606) ;  /* 0xffffffe800a07947 */ /* 0x000fea000383ffff */
.L_x_3562:
[----:B0-----:R0:W1:Y:S02]  /*12440*/  SYNCS.PHASECHK.TRANS64.TRYWAIT P0, [R6+URZ], R5 ;  /* 0x00000005060075a7 */ /* 0x001064000800017f */
[----:B-1----:R-:W-:Y:S05]  /*12450*/  @!P0 NANOSLEEP.SYNCS 0x989680 ;  /* 0x009896800000895d */ /* 0x002fea0003900000 */
[----:B------:R-:W1:Y:S02]  /*12460*/  @!P0 SYNCS.PHASECHK.TRANS64 P0, [R6+URZ], R5 ;  /* 0x00000005060085a7 */ /* 0x000e64000800007f */
[----:B-1----:R-:W-:Y:S05]  /*12470*/  @!P0 BRA `(.L_x_3562) ;  /* 0xfffffffc00f08947 */ /* 0x002fea000383ffff */
[----:B------:R-:W-:Y:S05]  /*12480*/  BRA `(.L_x_3607) ;  /* 0xffffffe800d87947 */ /* 0x000fea000383ffff */
.L_x_3563:
[----:B-1----:R1:W2:Y:S02]  /*12490*/  SYNCS.PHASECHK.TRANS64.TRYWAIT P0, [R3+URZ], R2 ;  /* 0x00000002030075a7 */ /* 0x0022a4000800017f */
[----:B--2---:R-:W-:Y:S05]  /*124a0*/  @!P0 NANOSLEEP.SYNCS 0x989680 ;  /* 0x009896800000895d */ /* 0x004fea0003900000 */
[----:B------:R-:W2:Y:S02]  /*124b0*/  @!P0 SYNCS.PHASECHK.TRANS64 P0, [R3+URZ], R2 ;  /* 0x00000002030085a7 */ /* 0x000ea4000800007f */
[----:B--2---:R-:W-:Y:S05]  /*124c0*/  @!P0 BRA `(.L_x_3563) ;  /* 0xfffffffc00f08947 */ /* 0x004fea000383ffff */
[----:B------:R-:W-:Y:S05]  /*124d0*/  BRA `(.L_x_3608) ;  /* 0xffffffe800cc7947 */ /* 0x000fea000383ffff */
.L_x_3565:
[----:B-1----:R1:W2:Y:S02]  /*124e0*/  SYNCS.PHASECHK.TRANS64.TRYWAIT P0, [R18+URZ], R5 ;  /* 0x00000005120075a7 */ /* 0x0022a4000800017f */
[----:B--2---:R-:W-:Y:S05]  /*124f0*/  @!P0 NANOSLEEP.SYNCS 0x989680 ;  /* 0x009896800000895d */ /* 0x004fea0003900000 */
[----:B------:R-:W2:Y:S02]  /*12500*/  @!P0 SYNCS.PHASECHK.TRANS64 P0, [R18+URZ], R5 ;  /* 0x00000005120085a7 */ /* 0x000ea4000800007f */
[----:B--2---:R-:W-:Y:S05]  /*12510*/  @!P0 BRA `(.L_x_3565) ;  /* 0xfffffffc00f08947 */ /* 0x004fea000383ffff */
[----:B------:R-:W-:Y:S05]  /*12520*/  BRA `(.L_x_3609) ;  /* 0xffffffe800d07947 */ /* 0x000fea000383ffff */
.L_x_3610:
        /* <DEDUP_REMOVED lines=13> */
.L_x_15298:


//--------------------- .text._ZN7cutlass13device_kernelIN5flash11enable_sm90INS1_16FlashAttnFwdSm90INS1_25CollectiveMainloopFwdSm90ILi2EN4cute5tupleIJNS5_1CILi2EEENS7_ILi1EEES9_EEENS6_IJNS7_ILi128EEENS7_ILi112EEENS7_ILi192EEEEEELi192ENS_10bfloat16_tEfNS_4arch4Sm90ELb0ELb0ELb1ELb0ELb0ELb0ELb0ELb1ELb1ELb1ELb0ELb0EEENS1_21CollectiveEpilogueFwdINS6_IJSB_SD_SC_EEESA_SF_SH_Li256ELb0ELb1ELb0ELb0EEENS1_29StaticPersistentTileSchedulerILb0EEEEEEEEEvNT_6ParamsE --------------------------
	.section	.text._ZN7cutlass13device_kernelIN5flash11enable_sm90INS1_16FlashAttnFwdSm90INS1_25CollectiveMainloopFwdSm90ILi2EN4cute5tupleIJNS5_1CILi2EEENS7_ILi1EEES9_EEENS6_IJNS7_ILi128EEENS7_ILi112EEENS7_ILi192EEEEEELi192ENS_10bfloat16_tEfNS_4arch4Sm90ELb0ELb0ELb1ELb0ELb0ELb0ELb0ELb1ELb1ELb1ELb0ELb0EEENS1_21CollectiveEpilogueFwdINS6_IJSB_SD_SC_EEESA_SF_SH_Li256ELb0ELb1ELb0ELb0EEENS1_29StaticPersistentTileSchedulerILb0EEEEEEEEEvNT_6ParamsE,"ax",@progbits
	.align	128
.text._ZN7cutlass13device_kernelIN5flash11enable_sm90INS1_16FlashAttnFwdSm90INS1_25CollectiveMainloopFwdSm90ILi2EN4cute5tupleIJNS5_1CILi2EEENS7_ILi1EEES9_EEENS6_IJNS7_ILi128EEENS7_ILi112EEENS7_ILi192EEEEEELi192ENS_10bfloat16_tEfNS_4arch4Sm90ELb0ELb0ELb1ELb0ELb0ELb0ELb0ELb1ELb1ELb1ELb0ELb0EEENS1_21CollectiveEpilogueFwdINS6_IJSB_SD_SC_EEESA_SF_SH_Li256ELb0ELb1ELb0ELb0EEENS1_29StaticPersistentTileSchedulerILb0EEEEEEEEEvNT_6ParamsE:
        .type           _ZN7cutlass13device_kernelIN5flash11enable_sm90INS1_16FlashAttnFwdSm90INS1_25CollectiveMainloopFwdSm90ILi2EN4cute5tupleIJNS5_1CILi2EEENS7_ILi1EEES9_EEENS6_IJNS7_ILi128EEENS7_ILi112EEENS7_ILi192EEEEEELi192ENS_10bfloat16_tEfNS_4arch4Sm90ELb0ELb0ELb1ELb0ELb0ELb0ELb0ELb1ELb1ELb1ELb0ELb0EEENS1_21CollectiveEpilogueFwdINS6_IJSB_SD_SC_EEESA_SF_SH_Li256ELb0ELb1ELb0ELb0EEENS1_29StaticPersistentTileSchedulerILb0EEEEEEEEEvNT_6ParamsE,@function
        .size           _ZN7cutlass13device_kernelIN5flash11enable_sm90INS1_16FlashAttnFwdSm90INS1_25CollectiveMainloopFwdSm90ILi2EN4cute5tupleIJNS5_1CILi2EEENS7_ILi1EEES9_EEENS6_IJNS7_ILi128EEENS7_ILi112EEENS7_ILi192EEEEEELi192ENS_10bfloat16_tEfNS_4arch4Sm90ELb0ELb0ELb1ELb0ELb0ELb0ELb0ELb1ELb1ELb1ELb0ELb0EEENS1_21CollectiveEpilogueFwdINS6_IJSB_SD_SC_EEESA_SF_SH_Li256ELb0ELb1ELb0ELb0EEENS1_29StaticPersistentTileSchedulerILb0EEEEEEEEEvNT_6ParamsE,(.L_x_15299 - _ZN7cutlass13device_kernelIN5flash11enable_sm90INS1_16FlashAttnFwdSm90INS1_25CollectiveMainloopFwdSm90ILi2EN4cute5tupleIJNS5_1CILi2EEENS7_ILi1EEES9_EEENS6_IJNS7_ILi128EEENS7_ILi112EEENS7_ILi192EEEEEELi192ENS_10bfloat16_tEfNS_4arch4Sm90ELb0ELb0ELb1ELb0ELb0ELb0ELb0ELb1ELb1ELb1ELb0ELb0EEENS1_21CollectiveEpilogueFwdINS6_IJSB_SD_SC_EEESA_SF_SH_Li256ELb0ELb1ELb0ELb0EEENS1_29StaticPersistentTileSchedulerILb0EEEEEEEEEvNT_6ParamsE)
        .other          _ZN7cutlass13device_kernelIN5flash11enable_sm90INS1_16FlashAttnFwdSm90INS1_25CollectiveMainloopFwdSm90ILi2EN4cute5tupleIJNS5_1CILi2EEENS7_ILi1EEES9_EEENS6_IJNS7_ILi128EEENS7_ILi112EEENS7_ILi192EEEEEELi192ENS_10bfloat16_tEfNS_4arch4Sm90ELb0ELb0ELb1ELb0ELb0ELb0ELb0ELb1ELb1ELb1ELb0ELb0EEENS1_21CollectiveEpilogueFwdINS6_IJSB_SD_SC_EEESA_SF_SH_Li256ELb0ELb1ELb0ELb0EEENS1_29StaticPersistentTileSchedulerILb0EEEEEEEEEvNT_6ParamsE,@"STO_CUDA_ENTRY STV_DEFAULT"
_ZN7cutlass13device_kernelIN5flash11enable_sm90INS1_16FlashAttnFwdSm90INS1_25CollectiveMainloopFwdSm90ILi2EN4cute5tupleIJNS5_1CILi2EEENS7_ILi1EEES9_EEENS6_IJNS7_ILi128EEENS7_ILi112EEENS7_ILi192EEEEEELi192ENS_10bfloat16_tEfNS_4arch4Sm90ELb0ELb0ELb1ELb0ELb0ELb0ELb0ELb1ELb1ELb1ELb0ELb0EEENS1_21CollectiveEpilogueFwdINS6_IJSB_SD_SC_EEESA_SF_SH_Li256ELb0ELb1ELb0ELb0EEENS1_29StaticPersistentTileSchedulerILb0EEEEEEEEEvNT_6ParamsE:
        /* <DEDUP_REMOVED lines=17> */
.L_x_3612:
[----:B------:R-:W-:Y:S05]  /*0110*/  BSYNC B0 ;  /* 0x0000000000007941 */ /* 0x000fea0003800000 */
.L_x_3611:
[----:B------:R-:W-:Y:S01]  /*0120*/  VOTEU.ANY UP0, P0 ;  /* 0x00000000003f7886 */ /* 0x000fe20000000100 */
[----:B------:R-:W0:Y:S01]  /*0130*/  SHFL.IDX PT, R4, R2, RZ, 0x1f ;  /* 0x00001fff02047589 */ /* 0x000e2200000e0000 */
[----:B------:R-:W-:Y:S01]  /*0140*/  UMOV UR4, 0x80 ;  /* 0x0000008000047882 */ /* 0x000fe20000000000 */
[----:B------:R-:W-:Y:S01]  /*0150*/  UMOV UR7, 0x200 ;  /* 0x0000020000077882 */ /* 0x000fe20000000000 */
[----:B------:R-:W-:Y:S01]  /*0160*/  SHF.R.U32.HI R3, RZ, 0x7, R0 ;  /* 0x00000007ff037819 */ /* 0x000fe20000011600 */
[----:B------:R-:W1:Y:S01]  /*0170*/  @UP0 S2UR UR8, SR_CgaCtaId ;  /* 0x00000000000809c3 */ /* 0x000e620000008800 */
[----:B------:R-:W-:Y:S01]  /*0180*/  @UP0 UMOV UR6, 0x400 ;  /* 0x0000040000060882 */ /* 0x000fe20000000000 */
[----:B------:R-:W-:-:S04]  /*0190*/  @UP0 UIADD3 UR4, -UR4, 0x100000, URZ ;  /* 0x0010000004040890 */ /* 0x000fc8000fffe13f */
[----:B------:R-:W-:Y:S02]  /*01a0*/  @UP0 USHF.L.U32 UR5, UR4, 0xb, URZ ;  /* 0x0000000b04050899 */ /* 0x000fe4000800063f */
[----:B------:R-:W-:Y:S01]  /*01b0*/  @UP0 USHF.L.U32 UR4, UR4, 0x1, URZ ;  /* 0x0000000104040899 */ /* 0x000fe2000800063f */
[----:B------:R-:W-:Y:S01]  /*01c0*/  VOTEU.ANY UP1, P0 ;  /* 0x00000000003f7886 */ /* 0x000fe20000020100 */
[----:B------:R-:W2:Y:S01]  /*01d0*/  SHFL.IDX PT, R3, R3, RZ, 0x1f ;  /* 0x00001fff03037589 */ /* 0x000ea200000e0000 */
[----:B0-----:R-:W-:Y:S01]  /*01e0*/  ISETP.NE.AND P1, PT, R4, RZ, PT ;  /* 0x000000ff0400720c */ /* 0x001fe20003f25270 */
[----:B-1----:R-:W-:Y:S02]  /*01f0*/  @UP0 ULEA UR8, UR8, UR6, 0x18 ;  /* 0x0000000608080291 */ /* 0x002fe4000f8ec03f */
[----:B------:R-:W-:-:S04]  /*0200*/  @UP0 UIADD3 UR6, -UR7, 0x100000, URZ ;  /* 0x0010000007060890 */ /* 0x000fc8000fffe13f */
[----:B------:R-:W-:Y:S02]  /*0210*/  @UP0 USHF.L.U32 UR7, UR6, 0xb, URZ ;  /* 0x0000000b06070899 */ /* 0x000fe4000800063f */
[----:B------:R-:W-:Y:S01]  /*0220*/  @UP0 USHF.L.U32 UR6, UR6, 0x1, URZ ;  /* 0x0000000106060899 */ /* 0x000fe2000800063f */
[----:B------:R-:W-:Y:S01]  /*0230*/  VOTEU.ANY UP0, P0 ;  /* 0x00000000003f7886 */ /* 0x000fe20000000100 */
[----:B------:R-:W0:Y:S04]  /*0240*/  FENCE.VIEW.ASYNC.S ;  /* 0x00000000000073c6 */ /* 0x000e280000000000 */
[----:B0-----:R0:W1:Y:S06]  /*0250*/  @UP0 SYNCS.EXCH.64 URZ, [UR8+0x36800], UR4 ;  /* 0x03680004083f05b2 */ /* 0x00106c0008000100 */
[----:B------:R0:W3:Y:S01]  /*0260*/  @UP1 SYNCS.EXCH.64 URZ, [UR8+0x36820], UR6 ;  /* 0x03682006083f15b2 */ /* 0x0000e20008000100 */
[----:B--2---:R-:W-:Y:S05]  /*0270*/  @P1 BRA `(.L_x_3613) ;  /* 0x0000000000481947 */ /* 0x004fea0003800000 */
        /* <DEDUP_REMOVED lines=17> */
[----:B--2---:R-:W-:Y:S01]  /*0390*/  NOP ;  /* 0x0000000000007918 */ /* 0x004fe20000000000 */
.L_x_3613:
[----:B0-----:R-:W0:Y:S01]  /*03a0*/  S2UR UR4, SR_CTAID.Y ;  /* 0x00000000000479c3 */ /* 0x001e220000002600 */
[----:B------:R-:W2:Y:S01]  /*03b0*/  SHFL.IDX PT, R8, R2, RZ, 0x1f ;  /* 0x00001fff02087589 */ /* 0x000ea200000e0000 */
[----:B------:R-:W-:Y:S01]  /*03c0*/  ULDC UR5, c[0x0][0x154] ;  /* 0x0000550000057ab9 */ /* 0x000fe20000000800 */
[----:B------:R-:W-:-:S05]  /*03d0*/  NOP ;  /* 0x0000000000007918 */ /* 0x000fca0000000000 */
[----:B------:R-:W5:Y:S08]  /*03e0*/  S2UR UR6, SR_CTAID.X ;  /* 0x00000000000679c3 */ /* 0x000f700000002500 */
[----:B------:R-:W1:Y:S01]  /*03f0*/  LDC R9, c[0x0][0x148] ;  /* 0x00005200ff097b82 */ /* 0x000e620000000800 */
[----:B0-----:R-:W-:Y:S02]  /*0400*/  I2FP.F32.U32 R5, UR4 ;  /* 0x0000000400057c45 */ /* 0x001fe40008201000 */
[----:B--2---:R-:W-:-:S03]  /*0410*/  ISETP.NE.AND P0, PT, R8, RZ, PT ;  /* 0x000000ff0800720c */ /* 0x004fc60003f05270 */
        /* <DEDUP_REMOVED lines=24> */
[----:B------:R0:W2:Y:S01]  /*05a0*/  SYNCS.EXCH.64 URZ, [UR8+0x36860], UR6 ;  /* 0x03686006083f75b2 */ /* 0x0000a20008000100 */
[----:B------:R0:W0:Y:S01]  /*05b0*/  SYNCS.EXCH.64 URZ, [UR8+0x36858], UR4 ;  /* 0x03685804083f75b2 */ /* 0x0000220008000100 */
[----:B------:R0:W0:Y:S01]  /*05c0*/  SYNCS.EXCH.64 URZ, [UR8+0x36868], UR6 ;  /* 0x03686806083f75b2 */ /* 0x0000220008000100 */
[----:B------:R-:W-:Y:S01]  /*05d0*/  NOP ;  /* 0x0000000000007918 */ /* 0x000fe20000000000 */
.L_x_3614:
        /* <DEDUP_REMOVED lines=35> */
.L_x_3615:
[----:B------:R-:W5:Y:S01]  /*0810*/  SHFL.IDX PT, R14, R2, RZ, 0x1f ;  /* 0x00001fff020e7589 */ /* 0x000f6200000e0000 */
[----:B------:R-:W-:Y:S01]  /*0820*/  LEA.HI R11, R11, R8, RZ, 0x2 ;  /* 0x000000080b0b7211 */ /* 0x000fe200078f10ff */
[----:B0-----:R-:W0:Y:S01]  /*0830*/  S2UR UR4, SR_CTAID.X ;  /* 0x00000000000479c3 */ /* 0x001e220000002500 */
[----:B------:R-:W-:Y:S01]  /*0840*/  LOP3.LUT R9, R9, 0x3ffffffc, RZ, 0xc0, !PT ;  /* 0x3ffffffc09097812 */ /* 0x000fe200078ec0ff */
[----:B------:R-:W-:Y:S01]  /*0850*/  IMAD.IADD R6, R7, 0x1, -R6 ;  /* 0x0000000107067824 */ /* 0x000fe200078e0a06 */
[----:B------:R-:W-:Y:S01]  /*0860*/  LOP3.LUT R11, R11, 0x3ffffffc, RZ, 0xc0, !PT ;  /* 0x3ffffffc0b0b7812 */ /* 0x000fe200078ec0ff */
[----:B------:R-:W-:Y:S01]  /*0870*/  IMAD.MOV R7, RZ, RZ, -R10 ;  /* 0x000000ffff077224 */ /* 0x000fe200078e0a0a */
[----:B------:R-:W-:Y:S01]  /*0880*/  NOP ;  /* 0x0000000000007918 */ /* 0x000fe20000000000 */
[----:B------:R-:W-:Y:S02]  /*0890*/  IMAD.IADD R9, R4, 0x1, -R9 ;  /* 0x0000000104097824 */ /* 0x000fe400078e0a09 */
[----:B------:R-:W-:-:S02]  /*08a0*/  IMAD.IADD R11, R8, 0x1, -R11 ;  /* 0x00000001080b7824 */ /* 0x000fc400078e0a0b */
[----:B------:R-:W1:Y:S01]  /*08b0*/  LDC R8, c[0x0][0x140] ;  /* 0x00005000ff087b82 */ /* 0x000e620000000800 */
[--C-:B------:R-:W-:Y:S02]  /*08c0*/  IMAD R9, R9, 0x4, R6.reuse ;  /* 0x0000000409097824 */ /* 0x100fe400078e0206 */
[----:B------:R-:W-:-:S03]  /*08d0*/  IMAD R11, R11, 0x4, R6 ;  /* 0x000000040b0b7824 */ /* 0x000fc600078e0206 */
[----:B------:R-:W-:Y:S02]  /*08e0*/  LEA.HI R4, R9, R9, RZ, 0x1 ;  /* 0x0000000909047211 */ /* 0x000fe400078f08ff */
[----:B------:R-:W-:Y:S02]  /*08f0*/  LEA.HI R6, R11, R11, RZ, 0x1 ;  /* 0x0000000b0b067211 */ /* 0x000fe400078f08ff */
[----:B------:R-:W-:Y:S02]  /*0900*/  LOP3.LUT R4, R4, 0xfffffffe, RZ, 0xc0, !PT ;  /* 0xfffffffe04047812 */ /* 0x000fe400078ec0ff */
[----:B-----5:R-:W-:Y:S01]  /*0910*/  ISETP.NE.AND P0, PT, R14, RZ, PT ;  /* 0x000000ff0e00720c */ /* 0x020fe20003f05270 */
[----:B0-----:R-:W-:Y:S01]  /*0920*/  IMAD R7, R12, R7, UR4 ;  /* 0x000000040c077e24 */ /* 0x001fe2000f8e0207 */
[----:B------:R-:W-:Y:S01]  /*0930*/  LOP3.LUT R6, R6, 0xfffffffe, RZ, 0xc0, !PT ;  /* 0xfffffffe06067812 */ /* 0x000fe200078ec0ff */
[----:B------:R-:W-:-:S04]  /*0940*/  IMAD.IADD R4, R9, 0x1, -R4 ;  /* 0x0000000109047824 */ /* 0x000fc800078e0a04 */
[----:B------:R-:W-:Y:S01]  /*0950*/  IMAD.IADD R6, R11, 0x1, -R6 ;  /* 0x000000010b067824 */ /* 0x000fe200078e0a06 */
[----:B------:R-:W-:-:S05]  /*0960*/  ISETP.NE.AND P4, PT, R4, R7, PT ;  /* 0x000000070400720c */ /* 0x000fca0003f85270 */
[----:B------:R-:W-:Y:S08]  /*0970*/  @P0 BRA `(.L_x_3616) ;  /* 0x0000000000480947 */ /* 0x000ff00003800000 */
        /* <DEDUP_REMOVED lines=18> */
.L_x_3616:
[----:B------:R-:W5:Y:S01]  /*0aa0*/  SHFL.IDX PT, R10, R2, RZ, 0x1f ;  /* 0x00001fff020a7589 */ /* 0x000f6200000e0000 */
[----:B------:R-:W-:Y:S01]  /*0ab0*/  IMAD.SHL.U32 R22, R9, 0x4, RZ ;  /* 0x0000000409167824 */ /* 0x000fe200078e00ff */
[----:B------:R-:W-:Y:S01]  /*0ac0*/  ISETP.NE.AND P3, PT, R6, R7, PT ;  /* 0x000000070600720c */ /* 0x000fe20003f65270 */
[----:B------:R-:W-:Y:S01]  /*0ad0*/  IMAD.SHL.U32 R6, R11, 0x4, RZ ;  /* 0x000000040b067824 */ /* 0x000fe200078e00ff */
[----:B------:R-:W-:Y:S01]  /*0ae0*/  LOP3.LUT P0, RZ, R5, 0x7, RZ, 0xc0, !PT ;  /* 0x0000000705ff7812 */ /* 0x000fe2000780c0ff */
        /* <DEDUP_REMOVED lines=10> */
[----:B------:R-:W-:Y:S02]  /*0b90*/  @P3 SHF.R.S32.HI R6, RZ, 0x1, R6 ;  /* 0x00000001ff063819 */ /* 0x000fe40000011406 */
[----:B------:R-:W-:-:S02]  /*0ba0*/  @P4 SEL R18, RZ, 0x1, P5 ;  /* 0x00000001ff124807 */ /* 0x000fc40002800000 */
[----:B-----5:R-:W-:Y:S02]  /*0bb0*/  ISETP.NE.AND P5, PT, R10, RZ, PT ;  /* 0x000000ff0a00720c */ /* 0x020fe40003fa5270 */
[----:B------:R-:W-:Y:S02]  /*0bc0*/  ISETP.NE.AND P2, PT, R3, RZ, PT ;  /* 0x000000ff0300720c */ /* 0x000fe40003f45270 */
[----:B------:R-:W-:Y:S02]  /*0bd0*/  @P3 ISETP.NE.AND P4, PT, R6, R13, PT ;  /* 0x0000000d0600320c */ /* 0x000fe40003f85270 */
[----:B------:R-:W-:Y:S02]  /*0be0*/  SEL R3, RZ, 0x1, !P6 ;  /* 0x00000001ff037807 */ /* 0x000fe40007000000 */
[----:B------:R-:W-:Y:S02]  /*0bf0*/  ISETP.LT.U32.AND P0, PT, R19, 0x2, !P0 ;  /* 0x000000021300780c */ /* 0x000fe40004701070 */
[----:B-1----:R-:W-:-:S02]  /*0c00*/  ISETP.EQ.U32.AND P1, PT, R8, 0x1, PT ;  /* 0x000000010800780c */ /* 0x002fc40003f22070 */
[----:B------:R-:W-:Y:S02]  /*0c10*/  LOP3.LUT R18, R18, R3, RZ, 0xc0, !PT ;  /* 0x0000000312127212 */ /* 0x000fe400078ec0ff */
[----:B------:R-:W-:Y:S02]  /*0c20*/  SEL R4, RZ, 0x1, !P0 ;  /* 0x00000001ff047807 */ /* 0x000fe40004000000 */
        /* <DEDUP_REMOVED lines=20> */
.L_x_3617:
[----:B------:R-:W-:Y:S01]  /*0d70*/  LOP3.LUT R17, R17, R4, RZ, 0xc0, !PT ;  /* 0x0000000411117212 */ /* 0x000fe200078ec0ff */
[----:B------:R-:W-:Y:S01]  /*0d80*/  NOP ;  /* 0x0000000000007918 */ /* 0x000fe20000000000 */
[----:B------:R-:W-:Y:S05]  /*0d90*/  @!P1 BRA `(.L_x_3618) ;  /* 0x0000000000089947 */ /* 0x000fea0003800000 */
[----:B0-234-:R-:W-:Y:S01]  /*0da0*/  UCGABAR_ARV ;  /* 0x00000000000079c7 */ /* 0x01dfe20008000000 */
[----:B------:R-:W-:Y:S05]  /*0db0*/  BRA `(.L_x_3619) ;  /* 0x0000000000047947 */ /* 0x000fea0003800000 */
.L_x_3618:
[----:B0-234-:R-:W-:Y:S01]  /*0dc0*/  NOP ;  /* 0x0000000000007918 */ /* 0x01dfe20000000000 */
.L_x_3619:
[----:B------:R-:W-:Y:S05]  /*0dd0*/  @!P1 BRA `(.L_x_3620) ;  /* 0x00000000000c9947 */ /* 0x000fea0003800000 */
[----:B------:R-:W-:Y:S01]  /*0de0*/  UCGABAR_WAIT ;  /* 0x0000000000007dc7 */ /* 0x000fe20008000000 */
[----:B------:R-:W-:Y:S01]  /*0df0*/  CCTL.IVALL ;  /* 0x00000000ff00798f */ /* 0x000fe20002000000 */
[----:B------:R-:W-:Y:S05]  /*0e00*/  BRA `(.L_x_3621) ;  /* 0x0000000000047947 */ /* 0x000fea0003800000 */
.L_x_3620:
[----:B------:R-:W-:Y:S06]  /*0e10*/  BAR.SYNC.DEFER_BLOCKING 0x0 ;  /* 0x0000000000007b1d */ /* 0x000fec0000010000 */
.L_x_3621:
[----:B------:R-:W-:Y:S01]  /*0e20*/  IMAD.MOV.U32 R3, RZ, RZ, 0x1 ;  /* 0x00000001ff037424 */ /* 0x000fe200078e00ff */
[----:B------:R-:W-:-:S04]  /*0e30*/  ULDC.64 UR60, c[0x0][0x208] ;  /* 0x00008200003c7ab9 */ /* 0x000fc80000000a00 */
[----:B------:R-:W-:-:S05]  /*0e40*/  SEL R3, R3, 0x2, !P2 ;  /* 0x0000000203037807 */ /* 0x000fca0005000000 */
[----:B------:R0:W-:Y:S01]  /*0e50*/  STL [R1+0x2c], R3 ;  /* 0x00002c0301007387 */ /* 0x0001e20000100800 */
[----:B------:R-:W-:Y:S05]  /*0e60*/  @!P2 BRA `(.L_x_3622) ;  /* 0x000000b800d4a947 */ /* 0x000fea0003800000 */
.L_x_3623:
        /* <DEDUP_REMOVED lines=26> */
[----:B------:R-:W-:Y:S01]  /*1010*/  SHF.R.S32.HI R7, RZ, 0x1f, R210 ;  /* 0x0000001fff077819 */ /* 0x000fe200000114d2 */
[----:B------:R-:W-:Y:S01]  /*1020*/  IMAD.IADD R13, R0, 0x1, -R13 ;  /* 0x00000001000d7824 */ /* 0x000fe200078e0a0d */
        /* <DEDUP_REMOVED lines=15> */
[----:B------:R-:W-:Y:S01]  /*1120*/  LOP3.LUT R6, R6, 0xfffffc00, RZ, 0xc0, !PT ;  /* 0xfffffc0006067812 */ /* 0x000fe200078ec0ff */
[C---:B------:R-:W-:Y:S01]  /*1130*/  VIADD R205, R23.reuse, 0x40 ;  /* 0x0000004017cd7836 */ /* 0x040fe20000000000 */
[----:B------:R-:W-:Y:S01]  /*1140*/  LEA.HI R4, R4, R9, RZ, 0x1 ;  /* 0x0000000904047211 */ /* 0x000fe200078f08ff */
[----:B------:R-:W-:Y:S01]  /*1150*/  VIADD R204, R23, 0x80 ;  /* 0x0000008017cc7836 */ /* 0x000fe20000000000 */
[----:B------:R-:W-:Y:S01]  /*1160*/  LEA.HI R0, R13, R13, RZ, 0x1 ;  /* 0x0000000d0d007211 */ /* 0x000fe200078f08ff */
[----:B------:R-:W-:Y:S01]  /*1170*/  IMAD R217, R3, 0x40, R6 ;  /* 0x0000004003d97824 */ /* 0x000fe200078e0206 */
[----:B------:R-:W-:-:S02]  /*1180*/  LOP3.LUT R5, R5, 0x3fffffe, RZ, 0xc0, !PT ;  /* 0x03fffffe05057812 */ /* 0x000fc400078ec0ff */
[----:B------:R-:W-:Y:S02]  /*1190*/  SHF.R.S32.HI R7, RZ, 0x5, R7 ;  /* 0x00000005ff077819 */ /* 0x000fe40000011407 */
[----:B------:R-:W-:Y:S01]  /*11a0*/  LOP3.LUT R4, R4, 0x1ffffffe, RZ, 0xc0, !PT ;  /* 0x1ffffffe04047812 */ /* 0x000fe200078ec0ff */
[----:B------:R-:W-:Y:S01]  /*11b0*/  IMAD.IADD R5, R214, 0x1, -R5 ;  /* 0x00000001d6057824 */ /* 0x000fe200078e0a05 */
[----:B------:R-:W-:Y:S01]  /*11c0*/  LOP3.LUT R3, R2, 0x7ffffffc, RZ, 0xc0, !PT ;  /* 0x7ffffffc02037812 */ /* 0x000fe200078ec0ff */
[----:B------:R-:W-:Y:S01]  /*11d0*/  IMAD R8, R7, 0x10, R8 ;  /* 0x0000001007087824 */ /* 0x000fe200078e0208 */
[----:B------:R-:W-:Y:S01]  /*11e0*/  LOP3.LUT R0, R0, 0x1ffffffe, RZ, 0xc0, !PT ;  /* 0x1ffffffe00007812 */ /* 0x000fe200078ec0ff */
[----:B------:R-:W-:Y:S01]  /*11f0*/  IMAD.IADD R4, R9, 0x1, -R4 ;  /* 0x0000000109047824 */ /* 0x000fe200078e0a04 */
        /* <DEDUP_REMOVED lines=8> */
[----:B------:R-:W-:Y:S01]  /*1280*/  IMAD R216, R0, 0x8, R215 ;  /* 0x0000000800d87824 */ /* 0x000fe200078e02d7 */
[----:B--2---:R-:W-:-:S07]  /*1290*/  LOP3.LUT R16, R10, 0x1, RZ, 0xfc, !PT ;  /* 0x000000010a107812 */ /* 0x004fce00078efcff */
.L_x_3656:
[----:B------:R-:W0:Y:S01]  /*12a0*/  SHFL.IDX PT, R0, R214, RZ, 0x1f ;  /* 0x00001fffd6007589 */ /* 0x000e2200000e0000 */
[----:B------:R-:W1:Y:S01]  /*12b0*/  S2UR UR4, SR_CgaCtaId ;  /* 0x00000000000479c3 */ /* 0x000e620000008800 */
        /* <DEDUP_REMOVED lines=37> */
[----:B------:R-:W-:Y:S01]  /*1510*/  IMAD.U32 R212, RZ, RZ, UR6 ;  /* 0x00000006ffd47e24 */ /* 0x000fe2000f8e00ff */
[----:B------:R-:W-:Y:S01]  /*1520*/  LEA.HI.SX32 R120, R2, R3, 0x1a ;  /* 0x0000000302787211 */ /* 0x000fe200078fd2ff */
[----:B------:R-:W-:Y:S01]  /*1530*/  IMAD.U32 R211, RZ, RZ, UR4 ;  /* 0x00000004ffd37e24 */ /* 0x000fe2000f8e00ff */
[----:B------:R-:W-:-:S04]  /*1540*/  USHF.R.U32.HI UR8, URZ, 0x4, UR8 ;  /* 0x000000043f087899 */ /* 0x000fc80008011608 */
[----:B------:R-:W-:Y:S01]  /*1550*/  ULOP3.LUT UR38, UR8, 0x3fff, URZ, 0xc0, !UPT ;  /* 0x00003fff08267892 */ /* 0x000fe2000f8ec03f */
[----:B---3--:R-:W-:Y:S11]  /*1560*/  @!P0 BRA `(.L_x_3624) ;  /* 0x0000000000408947 */ /* 0x008ff60003800000 */
        /* <DEDUP_REMOVED lines=16> */
.L_x_3624:
[----:B------:R-:W-:Y:S02]  /*1670*/  LOP3.LUT R0, R208, 0x1, RZ, 0xc0, !PT ;  /* 0x00000001d0007812 */ /* 0x000fe400078ec0ff */
[----:B------:R-:W-:Y:S02]  /*1680*/  ISETP.NE.AND P0, PT, R16, 0x3, PT ;  /* 0x000000031000780c */ /* 0x000fe40003f05270 */
[----:B------:R-:W-:-:S04]  /*1690*/  SHF.L.U32 R0, R0, 0x1f, RZ ;  /* 0x0000001f00007819 */ /* 0x000fc800000006ff */
[----:B------:R-:W0:Y:S02]  /*16a0*/  SYNCS.PHASECHK.TRANS64.TRYWAIT P1, [UR37+0x36800], R0 ;  /* 0x03680000ff0075a7 */ /* 0x000e240008020165 */
[----:B0-----:R-:W-:Y:S05]  /*16b0*/  @!P1 BRA `(.L_x_3625) ;  /* 0x000000fc00e89947 */ /* 0x001fea0003800000 */
.L_x_3758:
[----:B------:R-:W-:Y:S05]  /*16c0*/  @!P0 BRA `(.L_x_3626) ;  /* 0x0000000000048947 */ /* 0x000fea0003800000 */
[----:B------:R-:W-:Y:S01]  /*16d0*/  BPT.TRAP 0x1 ;  /* 0x000000040000795c */ /* 0x000fe20000300000 */
.L_x_3626:
[----:B0-----:R-:W-:Y:S02]  /*16e0*/  IMAD.U32 R0, RZ, RZ, UR36 ;  /* 0x00000024ff007e24 */ /* 0x001fe4000f8e00ff */
[----:B------:R-:W-:-:S03]  /*16f0*/  IMAD.U32 R3, RZ, RZ, UR39 ;  /* 0x00000027ff037e24 */ /* 0x000fc6000f8e00ff */
[----:B------:R-:W-:Y:S02]  /*1700*/  LEA R0, R0, UR37, 0x3 ;  /* 0x0000002500007c11 */ /* 0x000fe4000f8e18ff */
[----:B------:R-:W-:-:S04]  /*1710*/  SHF.L.U32 R3, R3, 0x1f, RZ ;  /* 0x0000001f03037819 */ /* 0x000fc800000006ff */
[----:B------:R0:W1:Y:S01]  /*1720*/  SYNCS.PHASECHK.TRANS64.TRYWAIT P1, [R0+URZ+0x36830], R3 ;  /* 0x03683003000075a7 */ /* 0x000062000802017f */
[----:B------:R-:W-:Y:S05]  /*1730*/  @!P0 BRA `(.L_x_3627) ;  /* 0x0000000000048947 */ /* 0x000fea0003800000 */
[----:B------:R-:W-:Y:S01]  /*1740*/  BPT.TRAP 0x1 ;  /* 0x000000040000795c */ /* 0x000fe20000300000 */
.L_x_3627:
[----:B-1----:R-:W-:Y:S05]  /*1750*/  @P1 BRA `(.L_x_3628) ;  /* 0x0000000000081947 */ /* 0x002fea0003800000 */
[----:B------:R-:W1:Y:S02]  /*1760*/  SYNCS.PHASECHK.TRANS64.TRYWAIT P1, [R0+URZ+0x36830], R3 ;  /* 0x03683003000075a7 */ /* 0x000e64000802017f */
[----:B-1----:R-:W-:Y:S05]  /*1770*/  @!P1 BRA `(.L_x_3629) ;  /* 0x000000fc00d09947 */ /* 0x002fea0003800000 */
.L_x_3628:
        /* <DEDUP_REMOVED lines=14> */
[----:B01----:R-:W-:Y:S01]  /*1860*/  MOV R3, UR56 ;  /* 0x0000003800037c02 */ /* 0x003fe20008000f00 */
[----:B------:R-:W-:Y:S01]  /*1870*/  UMOV UR8, UR56 ;  /* 0x0000003800087c82 */ /* 0x000fe20008000000 */
[----:B------:R-:W-:Y:S01]  /*1880*/  UMOV UR11, 0x40000040 ;  /* 0x40000040000b7882 */ /* 0x000fe20000000000 */
[----:B------:R-:W-:Y:S01]  /*1890*/  UIMAD UR6, UR36, 0xa80, UR5 ;  /* 0x00000a80240678a4 */ /* 0x000fe2000f8e0205 */
[----:B------:R-:W-:Y:S01]  /*18a0*/  UMOV UR12, UR56 ;  /* 0x00000038000c7c82 */ /* 0x000fe20008000000 */
[----:B------:R-:W-:-:S02]  /*18b0*/  UMOV UR13, UR57 ;  /* 0x00000039000d7c82 */ /* 0x000fc40008000000 */
[----:B------:R-:W-:Y:S01]  /*18c0*/  UIADD3 UR10, UR6, 0x80, URZ ;  /* 0x00000080060a7890 */ /* 0x000fe2000fffe03f */
[----:B------:R-:W-:Y:S01]  /*18d0*/  IMAD.U32 R4, RZ, RZ, UR5 ;  /* 0x00000005ff047e24 */ /* 0x000fe2000f8e00ff */
[----:B------:R-:W-:Y:S02]  /*18e0*/  UIADD3 UR14, UR6, 0x100, URZ ;  /* 0x00000100060e7890 */ /* 0x000fe4000fffe03f */
[----:B------:R-:W-:Y:S01]  /*18f0*/  UMOV UR58, UR6 ;  /* 0x00000006003a7c82 */ /* 0x000fe20008000000 */
[----:B------:R-:W-:Y:S01]  /*1900*/  UMOV UR15, 0x40000040 ;  /* 0x40000040000f7882 */ /* 0x000fe20000000000 */
[----:B------:R-:W-:Y:S01]  /*1910*/  HGMMA.64x16x16.F32.BF16 R72, gdesc[UR56], RZ, !UPT, gsb0 ;  /* 0x00200000384879f0 */ /* 0x000fe2000c0018ff */
[----:B------:R-:W-:Y:S01]  /*1920*/  UIADD3 UR18, UR6, 0x180, URZ ;  /* 0x0000018006127890 */ /* 0x000fe2000fffe03f */
[----:B------:R-:W-:Y:S01]  /*1930*/  UMOV UR16, UR56 ;  /* 0x0000003800107c82 */ /* 0x000fe20008000000 */
[----:B------:R-:W-:Y:S01]  /*1940*/  UMOV UR17, UR57 ;  /* 0x0000003900117c82 */ /* 0x000fe20008000000 */
[----:B------:R-:W-:Y:S01]  /*1950*/  UMOV UR19, 0x40000040 ;  /* 0x4000004000137882 */ /* 0x000fe20000000000 */
[----:B------:R-:W-:Y:S01]  /*1960*/  UIADD3 UR22, UR6, 0x200, URZ ;  /* 0x0000020006167890 */ /* 0x000fe2000fffe03f */
[----:B------:R-:W-:Y:S01]  /*1970*/  UMOV UR20, UR56 ;  /* 0x0000003800147c82 */ /* 0x000fe20008000000 */
[----:B------:R-:W-:Y:S01]  /*1980*/  UMOV UR21, UR57 ;  /* 0x0000003900157c82 */ /* 0x000fe20008000000 */
[----:B------:R-:W-:Y:S01]  /*1990*/  UMOV UR23, 0x40000040 ;  /* 0x4000004000177882 */ /* 0x000fe20000000000 */
[----:B------:R-:W-:Y:S01]  /*19a0*/  UIADD3 UR58, UR6, 0x280, URZ ;  /* 0x00000280063a7890 */ /* 0x000fe2000fffe03f */
[----:B------:R-:W-:Y:S01]  /*19b0*/  UMOV UR59, 0x40000040 ;  /* 0x40000040003b7882 */ /* 0x000fe20000000000 */
[----:B------:R-:W-:-:S02]  /*19c0*/  UIADD3 UR5, UR6, 0x300, URZ ;  /* 0x0000030006057890 */ /* 0x000fc4000fffe03f */
        /* <DEDUP_REMOVED lines=14> */
[----:B------:R-:W-:Y:S01]  /*1ab0*/  UMOV UR39, 0x40000040 ;  /* 0x4000004000277882 */ /* 0x000fe20000000000 */
[----:B------:R-:W-:Y:S01]  /*1ac0*/  UIADD3 UR7, UR6, 0x802, URZ ;  /* 0x0000080206077890 */ /* 0x000fe2000fffe03f */
[----:B------:R-:W-:-:S02]  /*1ad0*/  WARPGROUP.DEPBAR.LE gsb0, 0x0 ;  /* 0x00008000000079c5 */ /* 0x000fc40000010000 */
[----:B------:R-:W-:-:S06]  /*1ae0*/  WARPGROUP.ARRIVE ;  /* 0x00000000000079c5 */ /* 0x000fcc0000000000 */
[----:B------:R-:W-:Y:S01]  /*1af0*/  HGMMA.64x16x16.F32.BF16 R64, gdesc[UR8], RZ, !UPT, gsb0 ;  /* 0x00200000084079f0 */ /* 0x000fe2000c0018ff */
[----:B------:R-:W-:Y:S02]  /*1b00*/  UIADD3 UR8, UR4, 0x2, URZ ;  /* 0x0000000204087890 */ /* 0x000fe4000fffe03f */
[----:B------:R-:W-:Y:S01]  /*1b10*/  UIADD3 UR10, UR6, 0x2, URZ ;  /* 0x00000002060a7890 */ /* 0x000fe2000fffe03f */
[----:B------:R-:W-:Y:S01]  /*1b20*/  UMOV UR9, 0x40000040 ;  /* 0x4000004000097882 */ /* 0x000fe20000000000 */
        /* <DEDUP_REMOVED lines=31> */
[----:B------:R-:W-:Y:S02]  /*1d20*/  UMOV UR59, 0x40000040 ;  /* 0x40000040003b7882 */ /* 0x000fe40000000000 */
        /* <DEDUP_REMOVED lines=375> */
[----:B------:R-:W-:Y:S01]  /*34a0*/  UMOV UR36, UR48 ;  /* 0x0000003000247c82 */ /* 0x000fe20008000000 */
[----:B------:R-:W-:Y:S01]  /*34b0*/  UMOV UR37, UR49 ;  /* 0x0000003100257c82 */ /* 0x000fe20008000000 */
        /* <DEDUP_REMOVED lines=49> */
[----:B------:R-:W-:Y:S01]  /*37d0*/  UMOV UR4, UR52 ;  /* 0x0000003400047c82 */ /* 0x000fe20008000000 */
[----:B------:R-:W-:Y:S01]  /*37e0*/  UMOV UR5, UR53 ;  /* 0x0000003500057c82 */ /* 0x000fe20008000000 */
[----:B------:R-:W-:-:S02]  /*37f0*/  WARPGROUP.DEPBAR.LE gsb0, 0x0 ;  /* 0x00008000000079c5 */ /* 0x000fc40000010000 */
        /* <DEDUP_REMOVED lines=14> */
[----:B------:R-:W-:Y:S02]  /*38e0*/  UMOV UR55, 0x40000040 ;  /* 0x4000004000377882 */ /* 0x000fe40000000000 */
[----:B------:R-:W-:Y:S01]  /*38f0*/  UMOV UR6, UR11 ;  /* 0x0000000b00067c82 */ /* 0x000fe20008000000 */
        /* <DEDUP_REMOVED lines=33> */
.L_x_3630:
[----:B------:R-:W-:Y:S01]  /*3b10*/  ULDC UR4, c[0x0][0x9d8] ;  /* 0x0002760000047ab9 */ /* 0x000fe20000000800 */
[----:B------:R-:W-:Y:S01]  /*3b20*/  IADD3 R21, R218, R81, RZ ;  /* 0x00000051da157210 */ /* 0x000fe20007ffe0ff */
        /* <DEDUP_REMOVED lines=30> */
[----:B------:R3:W-:Y:S01]  /*3d10*/  MUFU.TANH R14, R66 ;  /* 0x00000042000e7308 */ /* 0x0007e20000002400 */
[----:B------:R-:W-:Y:S01]  /*3d20*/  FMUL.FTZ R24, R24, UR4 ;  /* 0x0000000418187c20 */ /* 0x000fe20008410000 */
[----:B------:R-:W-:Y:S01]  /*3d30*/  FMUL.FTZ R63, R63, UR4 ;  /* 0x000000043f3f7c20 */ /* 0x000fe20008410000 */
[----:B------:R-:W-:Y:S01]  /*3d40*/  FMUL.FTZ R28, R28, UR4 ;  /* 0x000000041c1c7c20 */ /* 0x000fe20008410000 */
[----:B------:R-:W-:Y:S01]  /*3d50*/  FMUL.FTZ R40, R40, UR4 ;  /* 0x0000000428287c20 */ /* 0x000fe20008410000 */
[----:B------:R-:W-:Y:S01]  /*3d60*/  FMUL.FTZ R50, R50, UR4 ;  /* 0x0000000432327c20 */ /* 0x000fe20008410000 */
[----:B------:R-:W-:Y:S01]  /*3d70*/  FMUL.FTZ R41, R41, UR4 ;  /* 0x0000000429297c20 */ /* 0x000fe20008410000 */
[----:B------:R-:W-:Y:S01]  /*3d80*/  FMUL.FTZ R32, R32, UR4 ;  /* 0x0000000420207c20 */ /* 0x000fe20008410000 */
[----:B------:R-:W4:Y:S01]  /*3d90*/  MUFU.TANH R77, R77 ;  /* 0x0000004d004d7308 */ /* 0x000f220000002400 */
[----:B---3--:R-:W-:-:S02]  /*3da0*/  IMAD R66, R120, -0x70, R21 ;  /* 0xffffff9078427824 */ /* 0x008fc400078e0215 */
[----:B------:R-:W-:Y:S01]  /*3db0*/  FMUL.FTZ R51, R51, UR4 ;  /* 0x0000000433337c20 */ /* 0x000fe20008410000 */
[----:B------:R-:W-:Y:S01]  /*3dc0*/  FMUL.FTZ R34, R34, UR4 ;  /* 0x0000000422227c20 */ /* 0x000fe20008410000 */
[----:B------:R-:W-:Y:S01]  /*3dd0*/  FMUL.FTZ R44, R44, UR4 ;  /* 0x000000042c2c7c20 */ /* 0x000fe20008410000 */
[----:B------:R-:W-:Y:S01]  /*3de0*/  FMUL.FTZ R54, R54, UR4 ;  /* 0x0000000436367c20 */ /* 0x000fe20008410000 */
[C---:B------:R-:W-:Y:S01]  /*3df0*/  ISETP.GT.AND P4, PT, R66.reuse, RZ, PT ;  /* 0x000000ff4200720c */ /* 0x040fe20003f84270 */
[----:B------:R-:W-:Y:S01]  /*3e00*/  FMUL.FTZ R45, R45, UR4 ;  /* 0x000000042d2d7c20 */ /* 0x000fe20008410000 */
[----:B------:R-:W3:Y:S01]  /*3e10*/  MUFU.TANH R64, R64 ;  /* 0x0000004000407308 */ /* 0x000ee20000002400 */
[----:B------:R-:W-:Y:S01]  /*3e20*/  ISETP.GT.AND P3, PT, R66, 0x1, PT ;  /* 0x000000014200780c */ /* 0x000fe20003f64270 */
[----:B------:R-:W-:Y:S01]  /*3e30*/  FMUL.FTZ R36, R36, UR4 ;  /* 0x0000000424247c20 */ /* 0x000fe20008410000 */
[----:B------:R-:W-:Y:S01]  /*3e40*/  ISETP.GT.AND P2, PT, R66, 0x8, PT ;  /* 0x000000084200780c */ /* 0x000fe20003f44270 */
[----:B------:R-:W-:Y:S01]  /*3e50*/  FMUL.FTZ R55, R55, UR4 ;  /* 0x0000000437377c20 */ /* 0x000fe20008410000 */
[----:B0-----:R-:W-:Y:S01]  /*3e60*/  FSEL R72, R72, -INF , P4 ;  /* 0xff80000048487808 */ /* 0x001fe20002000000 */
[----:B------:R-:W-:Y:S01]  /*3e70*/  FMUL.FTZ R33, R33, UR4 ;  /* 0x0000000421217c20 */ /* 0x000fe20008410000 */
[----:B-1----:R-:W-:Y:S01]  /*3e80*/  FSEL R73, R73, -INF , P3 ;  /* 0xff80000049497808 */ /* 0x002fe20001800000 */
[----:B------:R4:W0:Y:S01]  /*3e90*/  MUFU.TANH R2, R74 ;  /* 0x0000004a00027308 */ /* 0x0008220000002400 */
[----:B------:R-:W-:Y:S01]  /*3ea0*/  ISETP.GT.AND P1, PT, R66, 0x9, PT ;  /* 0x000000094200780c */ /* 0x000fe20003f24270 */
[----:B------:R-:W-:Y:S01]  /*3eb0*/  FMUL.FTZ R42, R42, UR4 ;  /* 0x000000042a2a7c20 */ /* 0x000fe20008410000 */
[----:B--2---:R-:W-:Y:S01]  /*3ec0*/  FSEL R76, R76, -INF , P2 ;  /* 0xff8000004c4c7808 */ /* 0x004fe20001000000 */
[----:B------:R-:W-:Y:S01]  /*3ed0*/  FMUL.FTZ R43, R43, UR4 ;  /* 0x000000042b2b7c20 */ /* 0x000fe20008410000 */
[C---:B------:R-:W-:Y:S01]  /*3ee0*/  ISETP.GT.AND P6, PT, R66.reuse, 0x10, PT ;  /* 0x000000104200780c */ /* 0x040fe20003fc4270 */
[----:B------:R-:W-:Y:S01]  /*3ef0*/  FMUL.FTZ R37, R37, UR4 ;  /* 0x0000000425257c20 */ /* 0x000fe20008410000 */
[----:B------:R-:W-:Y:S01]  /*3f00*/  ISETP.GT.AND P5, PT, R66, 0x11, PT ;  /* 0x000000114200780c */ /* 0x000fe20003fa4270 */
[----:B------:R-:W-:Y:S01]  /*3f10*/  MUFU.TANH R65, R65 ;  /* 0x0000004100417308 */ /* 0x000fe20000002400 */
[----:B----4-:R-:W-:Y:S01]  /*3f20*/  FSEL R74, R77, -INF , P1 ;  /* 0xff8000004d4a7808 */ /* 0x010fe20000800000 */
[----:B------:R-:W-:Y:S01]  /*3f30*/  FMUL.FTZ R46, R46, UR4 ;  /* 0x000000042e2e7c20 */ /* 0x000fe20008410000 */
[----:B---3--:R-:W-:Y:S01]  /*3f40*/  FSEL R64, R64, -INF , P6 ;  /* 0xff80000040407808 */ /* 0x008fe20003000000 */
[----:B------:R-:W-:Y:S01]  /*3f50*/  FMUL.FTZ R47, R47, UR4 ;  /* 0x000000042f2f7c20 */ /* 0x000fe20008410000 */
[----:B------:R-:W-:Y:S01]  /*3f60*/  FSEL R14, R14, -INF , P6 ;  /* 0xff8000000e0e7808 */ /* 0x000fe20003000000 */
[----:B------:R-:W-:Y:S01]  /*3f70*/  FMUL.FTZ R25, R25, UR4 ;  /* 0x0000000419197c20 */ /* 0x000fe20008410000 */
[----:B------:R-:W-:Y:S01]  /*3f80*/  ISETP.GT.AND P6, PT, R66, 0x28, PT ;  /* 0x000000284200780c */ /* 0x000fe20003fc4270 */
[----:B------:R-:W1:Y:S01]  /*3f90*/  MUFU.TANH R3, R75 ;  /* 0x0000004b00037308 */ /* 0x000e620000002400 */
[----:B0-----:R-:W-:Y:S01]  /*3fa0*/  FSEL R2, R2, -INF , P4 ;  /* 0xff80000002027808 */ /* 0x001fe20002000000 */
[----:B------:R-:W-:Y:S01]  /*3fb0*/  FMUL.FTZ R35, R35, UR4 ;  /* 0x0000000423237c20 */ /* 0x000fe20008410000 */
[----:B------:R-:W-:Y:S01]  /*3fc0*/  ISETP.GT.AND P4, PT, R66, 0x18, PT ;  /* 0x000000184200780c */ /* 0x000fe20003f84270 */
[----:B------:R-:W-:Y:S01]  /*3fd0*/  FMUL.FTZ R29, R29, UR4 ;  /* 0x000000041d1d7c20 */ /* 0x000fe20008410000 */
[----:B------:R-:W-:Y:S01]  /*3fe0*/  ULDC UR5, c[0x0][0x988] ;  /* 0x0002620000057ab9 */ /* 0x000fe20000000800 */
[----:B------:R-:W-:Y:S01]  /*3ff0*/  P2R R83, PR, RZ, 0x1 ;  /* 0x00000001ff537803 */ /* 0x000fe20000000000 */
[----:B------:R-:W-:Y:S01]  /*4000*/  FMUL.FTZ R38, R38, UR4 ;  /* 0x0000000426267c20 */ /* 0x000fe20008410000 */
[----:B------:R0:W2:Y:S01]  /*4010*/  MUFU.TANH R20, R67 ;  /* 0x0000004300147308 */ /* 0x0000a20000002400 */
[----:B------:R-:W-:Y:S01]  /*4020*/  FMUL.FTZ R39, R39, UR4 ;  /* 0x0000000427277c20 */ /* 0x000fe20008410000 */
[----:B------:R-:W-:Y:S01]  /*4030*/  FMUL.FTZ R26, R26, UR4 ;  /* 0x000000041a1a7c20 */ /* 0x000fe20008410000 */
[----:B------:R-:W-:Y:S01]  /*4040*/  FMUL.FTZ R27, R27, UR4 ;  /* 0x000000041b1b7c20 */ /* 0x000fe20008410000 */
[----:B------:R-:W-:Y:S01]  /*4050*/  FMUL.FTZ R30, R30, UR4 ;  /* 0x000000041e1e7c20 */ /* 0x000fe20008410000 */
[----:B------:R-:W-:Y:S01]  /*4060*/  FMUL.FTZ R31, R31, UR4 ;  /* 0x000000041f1f7c20 */ /* 0x000fe20008410000 */
[----:B------:R-:W-:-:S02]  /*4070*/  CS2R R118, SRZ ;  /* 0x0000000000767805 */ /* 0x000fc4000001ff00 */
[----:B------:R-:W-:Y:S01]  /*4080*/  CS2R R116, SRZ ;  /* 0x0000000000747805 */ /* 0x000fe2000001ff00 */
[----:B------:R-:W3:Y:S01]  /*4090*/  MUFU.TANH R68, R68 ;  /* 0x0000004400447308 */ /* 0x000ee20000002400 */
[----:B0-----:R-:W-:Y:S02]  /*40a0*/  FMNMX.FTZ R67, R72, R73, !PT ;  /* 0x0000004948437209 */ /* 0x001fe40007810000 */
[----:B-1----:R-:W-:Y:S02]  /*40b0*/  FSEL R3, R3, -INF , P3 ;  /* 0xff80000003037808 */ /* 0x002fe40001800000 */
[----:B------:R-:W-:Y:S02]  /*40c0*/  FMNMX.FTZ R67, R76, R67, !PT ;  /* 0x000000434c437209 */ /* 0x000fe40007810000 */
[----:B------:R-:W-:Y:S01]  /*40d0*/  ISETP.GT.AND P3, PT, R66, 0x19, PT ;  /* 0x000000194200780c */ /* 0x000fe20003f64270 */
[----:B------:R0:W1:Y:S01]  /*40e0*/  MUFU.TANH R10, R78 ;  /* 0x0000004e000a7308 */ /* 0x0000620000002400 */
[----:B------:R-:W-:-:S02]  /*40f0*/  FMNMX.FTZ R67, R74, R67, !PT ;  /* 0x000000434a437209 */ /* 0x000fc40007810000 */
[----:B--2---:R-:W-:Y:S02]  /*4100*/  FSEL R20, R20, -INF , P5 ;  /* 0xff80000014147808 */ /* 0x004fe40002800000 */
[----:B------:R-:W-:-:S03]  /*4110*/  FMNMX.FTZ R67, R64, R67, !PT ;  /* 0x0000004340437209 */ /* 0x000fc60007810000 */
[----:B------:R-:W2:Y:S01]  /*4120*/  MUFU.TANH R69, R69 ;  /* 0x0000004500457308 */ /* 0x000ea20000002400 */
[----:B0-----:R-:W-:Y:S02]  /*4130*/  FSEL R78, R65, -INF , P5 ;  /* 0xff800000414e7808 */ /* 0x001fe40002800000 */
[----:B---3--:R-:W-:Y:S02]  /*4140*/  FSEL R68, R68, -INF , P4 ;  /* 0xff80000044447808 */ /* 0x008fe40002000000 */
[----:B------:R-:W-:Y:S02]  /*4150*/  FMNMX.FTZ R67, R78, R67, !PT ;  /* 0x000000434e437209 */ /* 0x000fe40007810000 */
[----:B------:R-:W-:Y:S01]  /*4160*/  ISETP.GT.AND P5, PT, R66, 0x29, PT ;  /* 0x000000294200780c */ /* 0x000fe20003fa4270 */
[----:B------:R-:W0:Y:S01]  /*4170*/  MUFU.TANH R12, R79 ;  /* 0x0000004f000c7308 */ /* 0x000e220000002400 */
[----:B-1----:R-:W-:Y:S02]  /*4180*/  FSEL R10, R10, -INF , P2 ;  /* 0xff8000000a0a7808 */ /* 0x002fe40001000000 */
[----:B------:R-:W-:-:S02]  /*4190*/  ISETP.GT.AND P2, PT, R66, 0x20, PT ;  /* 0x000000204200780c */ /* 0x000fc40003f44270 */
        /* <DEDUP_REMOVED lines=16> */
[----:B------:R-:W-:Y:S08]  /*42a0*/  MUFU.TANH R71, R71 ;  /* 0x0000004700477308 */ /* 0x000ff00000002400 */
[----:B------:R-:W0:Y:S08]  /*42b0*/  MUFU.TANH R48, R48 ;  /* 0x0000003000307308 */ /* 0x000e300000002400 */
[----:B------:R-:W-:Y:S08]  /*42c0*/  MUFU.TANH R58, R58 ;  /* 0x0000003a003a7308 */ /* 0x000ff00000002400 */
[----:B------:R-:W3:Y:S08]  /*42d0*/  MUFU.TANH R49, R49 ;  /* 0x0000003100317308 */ /* 0x000ef00000002400 */
[----:B------:R-:W-:Y:S08]  /*42e0*/  MUFU.TANH R59, R59 ;  /* 0x0000003b003b7308 */ /* 0x000ff00000002400 */
[----:B------:R-:W-:Y:S08]  /*42f0*/  MUFU.TANH R52, R52 ;  /* 0x0000003400347308 */ /* 0x000ff00000002400 */
[----:B------:R-:W-:Y:S08]  /*4300*/  MUFU.TANH R62, R62 ;  /* 0x0000003e003e7308 */ /* 0x000ff00000002400 */
[----:B------:R1:W-:Y:S08]  /*4310*/  MUFU.TANH R15, R24 ;  /* 0x00000018000f7308 */ /* 0x0003f00000002400 */
[----:B------:R-:W-:Y:S01]  /*4320*/  MUFU.TANH R53, R53 ;  /* 0x0000003500357308 */ /* 0x000fe20000002400 */
[----:B-1----:R-:W-:-:S02]  /*4330*/  FSEL R24, R70, -INF , P4 ;  /* 0xff80000046187808 */ /* 0x002fc40002000000 */
[----:B------:R-:W-:Y:S02]  /*4340*/  ISETP.GT.AND P4, PT, R66, 0x30, PT ;  /* 0x000000304200780c */ /* 0x000fe40003f84270 */
[----:B--2---:R-:W-:Y:S02]  /*4350*/  FSEL R70, R61, -INF , P5 ;  /* 0xff8000003d467808 */ /* 0x004fe40002800000 */
[----:B0-----:R-:W-:Y:S01]  /*4360*/  FSEL R88, R48, -INF , P4 ;  /* 0xff80000030587808 */ /* 0x001fe20002000000 */
[----:B------:R-:W0:Y:S01]  /*4370*/  MUFU.TANH R63, R63 ;  /* 0x0000003f003f7308 */ /* 0x000e220000002400 */
[----:B------:R-:W-:-:S04]  /*4380*/  FMNMX.FTZ R67, R70, R67, !PT ;  /* 0x0000004346437209 */ /* 0x000fc80007810000 */
[----:B------:R-:W-:-:S03]  /*4390*/  FMNMX.FTZ R67, R88, R67, !PT ;  /* 0x0000004358437209 */ /* 0x000fc60007810000 */
[----:B------:R1:W-:Y:S08]  /*43a0*/  MUFU.TANH R21, R28 ;  /* 0x0000001c00157308 */ /* 0x0003f00000002400 */
[----:B------:R0:W-:Y:S01]  /*43b0*/  MUFU.TANH R5, R40 ;  /* 0x0000002800057308 */ /* 0x0001e20000002400 */
[----:B-1----:R-:W-:Y:S02]  /*43c0*/  FSEL R28, R71, -INF , P3 ;  /* 0xff800000471c7808 */ /* 0x002fe40001800000 */
[----:B------:R-:W-:-:S04]  /*43d0*/  ISETP.GT.AND P3, PT, R66, 0x31, PT ;  /* 0x000000314200780c */ /* 0x000fc80003f64270 */
[----:B---3--:R-:W-:Y:S01]  /*43e0*/  FSEL R90, R49, -INF , P3 ;  /* 0xff800000315a7808 */ /* 0x008fe20001800000 */
[----:B------:R-:W-:Y:S01]  /*43f0*/  MUFU.TANH R50, R50 ;  /* 0x0000003200327308 */ /* 0x000fe20000002400 */
[----:B0-----:R-:W-:Y:S02]  /*4400*/  FSEL R40, R63, -INF , P5 ;  /* 0xff8000003f287808 */ /* 0x001fe40002800000 */
[----:B------:R-:W-:Y:S02]  /*4410*/  FMNMX.FTZ R67, R90, R67, !PT ;  /* 0x000000435a437209 */ /* 0x000fe40007810000 */
[----:B------:R-:W-:-:S03]  /*4420*/  ISETP.GT.AND P5, PT, R66, 0x41, PT ;  /* 0x000000414200780c */ /* 0x000fc60003fa4270 */
[----:B------:R0:W-:Y:S08]  /*4430*/  MUFU.TANH R9, R32 ;  /* 0x0000002000097308 */ /* 0x0001f00000002400 */
[----:B------:R-:W1:Y:S01]  /*4440*/  MUFU.TANH R41, R41 ;  /* 0x0000002900297308 */ /* 0x000e620000002400 */
[----:B0-----:R-:W-:Y:S02]  /*4450*/  FSEL R32, R58, -INF , P2 ;  /* 0xff8000003a207808 */ /* 0x001fe40001000000 */
[----:B------:R-:W-:-:S04]  /*4460*/  ISETP.GT.AND P2, PT, R66, 0x38, PT ;  /* 0x000000384200780c */ /* 0x000fc80003f44270 */
[----:B------:R-:W-:Y:S01]  /*4470*/  FSEL R92, R52, -INF , P2 ;  /* 0xff800000345c7808 */ /* 0x000fe20001000000 */
[----:B------:R-:W0:Y:S03]  /*4480*/  MUFU.TANH R51, R51 ;  /* 0x0000003300337308 */ /* 0x000e260000002400 */
[----:B------:R-:W-:-:S05]  /*4490*/  FMNMX.FTZ R67, R92, R67, !PT ;  /* 0x000000435c437209 */ /* 0x000fca0007810000 */
[----:B------:R2:W-:Y:S01]  /*44a0*/  MUFU.TANH R11, R34 ;  /* 0x00000022000b7308 */ /* 0x0005e20000002400 */
[----:B-1----:R-:W-:-:S07]  /*44b0*/  FSEL R96, R41, -INF , P5 ;  /* 0xff80000029607808 */ /* 0x002fce0002800000 */
[----:B------:R0:W-:Y:S01]  /*44c0*/  MUFU.TANH R7, R44 ;  /* 0x0000002c00077308 */ /* 0x0001e20000002400 */
[----:B--2---:R-:W-:Y:S02]  /*44d0*/  FSEL R34, R59, -INF , P1 ;  /* 0xff8000003b227808 */ /* 0x004fe40000800000 */
[----:B------:R-:W-:-:S05]  /*44e0*/  ISETP.GT.AND P1, PT, R66, 0x39, PT ;  /* 0x000000394200780c */ /* 0x000fca0003f24270 */
[----:B------:R-:W-:Y:S01]  /*44f0*/  MUFU.TANH R54, R54 ;  /* 0x0000003600367308 */ /* 0x000fe20000002400 */
[----:B0-----:R-:W-:Y:S02]  /*4500*/  FSEL R44, R51, -INF , P3 ;  /* 0xff800000332c7808 */ /* 0x001fe40001800000 */
[----:B------:R-:W-:-:S05]  /*4510*/  ISETP.GT.AND P3, PT, R66, 0x49, PT ;  /* 0x000000494200780c */ /* 0x000fca0003f64270 */
[----:B------:R0:W-:Y:S08]  /*4520*/  MUFU.TANH R13, R36 ;  /* 0x00000024000d7308 */ /* 0x0001f00000002400 */
[----:B------:R-:W1:Y:S01]  /*4530*/  MUFU.TANH R45, R45 ;  /* 0x0000002d002d7308 */ /* 0x000e620000002400 */
[----:B0-----:R-:W-:Y:S02]  /*4540*/  FSEL R36, R62, -INF , P6 ;  /* 0xff8000003e247808 */ /* 0x001fe40003000000 */
[----:B------:R-:W-:-:S02]  /*4550*/  ISETP.GT.AND P6, PT, R66, 0x40, PT ;  /* 0x000000404200780c */ /* 0x000fc40003fc4270 */
[----:B------:R-:W-:Y:S02]  /*4560*/  FSEL R62, R53, -INF , P1 ;  /* 0xff800000353e7808 */ /* 0x000fe40000800000 */
[----:B------:R-:W-:Y:S01]  /*4570*/  FSEL R94, R5, -INF , P6 ;  /* 0xff800000055e7808 */ /* 0x000fe20003000000 */
[----:B------:R-:W0:Y:S01]  /*4580*/  MUFU.TANH R55, R55 ;  /* 0x0000003700377308 */ /* 0x000e220000002400 */
[----:B------:R-:W-:-:S04]  /*4590*/  FMNMX.FTZ R67, R62, R67, !PT ;  /* 0x000000433e437209 */ /* 0x000fc80007810000 */
[----:B------:R-:W-:-:S03]  /*45a0*/  FMNMX.FTZ R67, R94, R67, !PT ;  /* 0x000000435e437209 */ /* 0x000fc60007810000 */
[----:B------:R2:W3:Y:S01]  /*45b0*/  MUFU.TANH R6, R42 ;  /* 0x0000002a00067308 */ /* 0x0004e20000002400 */
[----:B------:R-:W-:Y:S02]  /*45c0*/  FMNMX.FTZ R67, R96, R67, !PT ;  /* 0x0000004360437209 */ /* 0x000fe40007810000 */
[----:B-1----:R-:W-:-:S05]  /*45d0*/  FSEL R100, R45, -INF , P3 ;  /* 0xff8000002d647808 */ /* 0x002fca0001800000 */
[----:B------:R-:W1:Y:S01]  /*45e0*/  MUFU.TANH R33, R33 ;  /* 0x0000002100217308 */ /* 0x000e620000002400 */
[----:B--2---:R-:W-:Y:S02]  /*45f0*/  FSEL R42, R50, -INF , P4 ;  /* 0xff800000322a7808 */ /* 0x004fe40002000000 */
[C---:B------:R-:W-:Y:S02]  /*4600*/  ISETP.GT.AND P4, PT, R66.reuse, 0x48, PT ;  /* 0x000000484200780c */ /* 0x040fe40003f84270 */
[----:B0-----:R-:W-:Y:S02]  /*4610*/  FSEL R48, R55, -INF , P1 ;  /* 0xff80000037307808 */ /* 0x001fe40000800000 */
[----:B------:R-:W-:Y:S01]  /*4620*/  FSEL R98, R7, -INF , P4 ;  /* 0xff80000007627808 */ /* 0x000fe20002000000 */
[----:B------:R-:W0:Y:S01]  /*4630*/  MUFU.TANH R43, R43 ;  /* 0x0000002b002b7308 */ /* 0x000e220000002400 */
[----:B------:R-:W-:Y:S01]  /*4640*/  ISETP.GT.AND P1, PT, R66, 0x51, PT ;  /* 0x000000514200780c */ /* 0x000fe20003f24270 */
[----:B------:R-:W-:Y:S01]  /*4650*/  IMAD.U32 R7, RZ, RZ, UR5 ;  /* 0x00000005ff077e24 */ /* 0x000fe2000f8e00ff */
[----:B------:R-:W-:-:S02]  /*4660*/  FMNMX.FTZ R67, R98, R67, !PT ;  /* 0x0000004362437209 */ /* 0x000fc40007810000 */
[----:B---3--:R-:W-:Y:S02]  /*4670*/  FSEL R50, R6, -INF , P6 ;  /* 0xff80000006327808 */ /* 0x008fe40003000000 */
[----:B------:R-:W-:Y:S01]  /*4680*/  FMNMX.FTZ R67, R100, R67, !PT ;  /* 0x0000004364437209 */ /* 0x000fe20007810000 */
[----:B------:R2:W3:Y:S01]  /*4690*/  MUFU.TANH R8, R46 ;  /* 0x0000002e00087308 */ /* 0x0004e20000002400 */
[----:B------:R-:W-:Y:S02]  /*46a0*/  ISETP.GT.AND P6, PT, R66, 0x58, PT ;  /* 0x000000584200780c */ /* 0x000fe40003fc4270 */
[----:B-1----:R-:W-:Y:S02]  /*46b0*/  FSEL R104, R33, -INF , P1 ;  /* 0xff80000021687808 */ /* 0x002fe40000800000 */
[----:B------:R-:W-:-:S03]  /*46c0*/  FSEL R106, R13, -INF , P6 ;  /* 0xff8000000d6a7808 */ /* 0x000fc60003000000 */
[----:B------:R-:W1:Y:S01]  /*46d0*/  MUFU.TANH R37, R37 ;  /* 0x0000002500257308 */ /* 0x000e620000002400 */
[----:B--2---:R-:W-:Y:S02]  /*46e0*/  FSEL R46, R54, -INF , P2 ;  /* 0xff800000362e7808 */ /* 0x004fe40001000000 */
[C---:B------:R-:W-:Y:S02]  /*46f0*/  ISETP.GT.AND P2, PT, R66.reuse, 0x50, PT ;  /* 0x000000504200780c */ /* 0x040fe40003f44270 */
[----:B0-----:R-:W-:Y:S02]  /*4700*/  FSEL R52, R43, -INF , P5 ;  /* 0xff8000002b347808 */ /* 0x001fe40002800000 */
[----:B------:R-:W-:Y:S01]  /*4710*/  FSEL R102, R9, -INF , P2 ;  /* 0xff80000009667808 */ /* 0x000fe20001000000 */
[----:B------:R-:W0:Y:S01]  /*4720*/  MUFU.TANH R47, R47 ;  /* 0x0000002f002f7308 */ /* 0x000e220000002400 */
[----:B------:R-:W-:Y:S02]  /*4730*/  ISETP.GT.AND P5, PT, R66, 0x59, PT ;  /* 0x000000594200780c */ /* 0x000fe40003fa4270 */
[----:B------:R-:W-:-:S02]  /*4740*/  FMNMX.FTZ R67, R102, R67, !PT ;  /* 0x0000004366437209 */ /* 0x000fc40007810000 */
[----:B---3--:R-:W-:Y:S02]  /*4750*/  FSEL R54, R8, -INF , P4 ;  /* 0xff80000008367808 */ /* 0x008fe40002000000 */
[----:B------:R-:W-:Y:S01]  /*4760*/  FMNMX.FTZ R67, R104, R67, !PT ;  /* 0x0000004368437209 */ /* 0x000fe20007810000 */
[----:B------:R-:W2:Y:S01]  /*4770*/  MUFU.TANH R25, R25 ;  /* 0x0000001900197308 */ /* 0x000ea20000002400 */
[----:B------:R-:W-:Y:S02]  /*4780*/  ISETP.GT.AND P4, PT, R66, 0x60, PT ;  /* 0x000000604200780c */ /* 0x000fe40003f84270 */
[----:B-1----:R-:W-:Y:S02]  /*4790*/  FSEL R8, R37, -INF , P5 ;  /* 0xff80000025087808 */ /* 0x002fe40002800000 */
[----:B------:R-:W-:Y:S02]  /*47a0*/  FMNMX.FTZ R67, R106, R67, !PT ;  /* 0x000000436a437209 */ /* 0x000fe40007810000 */
[----:B------:R-:W-:Y:S01]  /*47b0*/  FSEL R108, R15, -INF , P4 ;  /* 0xff8000000f6c7808 */ /* 0x000fe20002000000 */
[----:B------:R-:W1:Y:S01]  /*47c0*/  MUFU.TANH R35, R35 ;  /* 0x0000002300237308 */ /* 0x000e620000002400 */
[----:B0-----:R-:W-:-:S02]  /*47d0*/  FSEL R56, R47, -INF , P3 ;  /* 0xff8000002f387808 */ /* 0x001fc40001800000 */
[----:B------:R-:W-:Y:S02]  /*47e0*/  ISETP.GT.AND P3, PT, R66, 0x61, PT ;  /* 0x000000614200780c */ /* 0x000fe40003f64270 */
[----:B------:R-:W-:Y:S02]  /*47f0*/  FMNMX.FTZ R67, R8, R67, !PT ;  /* 0x0000004308437209 */ /* 0x000fe40007810000 */
[----:B------:R-:W-:Y:S01]  /*4800*/  FSEL R58, R11, -INF , P2 ;  /* 0xff8000000b3a7808 */ /* 0x000fe20001000000 */
[----:B------:R-:W0:Y:S01]  /*4810*/  MUFU.TANH R29, R29 ;  /* 0x0000001d001d7308 */ /* 0x000e220000002400 */
[----:B------:R-:W-:Y:S02]  /*4820*/  ISETP.GT.AND P2, PT, R66, 0x68, PT ;  /* 0x000000684200780c */ /* 0x000fe40003f44270 */
[----:B--2---:R-:W-:Y:S02]  /*4830*/  FSEL R110, R25, -INF , P3 ;  /* 0xff800000196e7808 */ /* 0x004fe40001800000 */
[----:B------:R-:W-:-:S02]  /*4840*/  FMNMX.FTZ R67, R108, R67, !PT ;  /* 0x000000436c437209 */ /* 0x000fc40007810000 */
[----:B------:R-:W-:Y:S01]  /*4850*/  FSEL R112, R21, -INF , P2 ;  /* 0xff80000015707808 */ /* 0x000fe20001000000 */
[----:B------:R-:W2:Y:S01]  /*4860*/  MUFU.TANH R38, R38 ;  /* 0x0000002600267308 */ /* 0x000ea20000002400 */
[----:B-1----:R-:W-:Y:S02]  /*4870*/  FSEL R60, R35, -INF , P1 ;  /* 0xff800000233c7808 */ /* 0x002fe40000800000 */
[----:B------:R-:W-:Y:S02]  /*4880*/  ISETP.GT.AND P1, PT, R66, 0x69, PT ;  /* 0x000000694200780c */ /* 0x000fe40003f24270 */
[----:B------:R-:W-:-:S03]  /*4890*/  FMNMX.FTZ R67, R110, R67, !PT ;  /* 0x000000436e437209 */ /* 0x000fc60007810000 */
[----:B------:R-:W-:Y:S01]  /*48a0*/  MUFU.TANH R39, R39 ;  /* 0x0000002700277308 */ /* 0x000fe20000002400 */
[----:B0-----:R-:W-:Y:S02]  /*48b0*/  FSEL R114, R29, -INF , P1 ;  /* 0xff8000001d727808 */ /* 0x001fe40000800000 */
[----:B------:R-:W-:-:S04]  /*48c0*/  FMNMX.FTZ R67, R112, R67, !PT ;  /* 0x0000004370437209 */ /* 0x000fc80007810000 */
[----:B------:R-:W-:Y:S01]  /*48d0*/  FMNMX.FTZ R67, R114, R67, !PT ;  /* 0x0000004372437209 */ /* 0x000fe20007810000 */
[----:B------:R-:W0:Y:S01]  /*48e0*/  MUFU.TANH R26, R26 ;  /* 0x0000001a001a7308 */ /* 0x000e220000002400 */
[----:B--2---:R-:W-:-:S03]  /*48f0*/  FSEL R38, R38, -INF , P6 ;  /* 0xff80000026267808 */ /* 0x004fc60003000000 */
[----:B------:R-:W1:Y:S04]  /*4900*/  SHFL.BFLY PT, R6, R67, 0x2, 0x1f ;  /* 0x0c401f0043067f89 */ /* 0x000e6800000e0000 */
[----:B------:R-:W2:Y:S08]  /*4910*/  MUFU.TANH R27, R27 ;  /* 0x0000001b001b7308 */ /* 0x000eb00000002400 */
[----:B------:R-:W3:Y:S01]  /*4920*/  MUFU.TANH R30, R30 ;  /* 0x0000001e001e7308 */ /* 0x000ee20000002400 */
[----:B0-----:R-:W-:-:S07]  /*4930*/  FSEL R26, R26, -INF , P4 ;  /* 0xff8000001a1a7808 */ /* 0x001fce0002000000 */
[----:B------:R-:W0:Y:S01]  /*4940*/  MUFU.TANH R31, R31 ;  /* 0x0000001f001f7308 */ /* 0x000e220000002400 */
[----:B--2---:R-:W-:Y:S02]  /*4950*/  FSEL R66, R27, -INF , P3 ;  /* 0xff8000001b427808 */ /* 0x004fe40001800000 */
[----:B-1----:R-:W-:-:S05]  /*4960*/  FMNMX.FTZ R5, R67, R6, !PT ;  /* 0x0000000643057209 */ /* 0x002fca0007810000 */
[----:B------:R-:W1:Y:S01]  /*4970*/  SHFL.BFLY PT, R6, R5, 0x1, 0x1f ;  /* 0x0c201f0005067f89 */ /* 0x000e6200000e0000 */
[----:B---3--:R-:W-:Y:S02]  /*4980*/  FSEL R30, R30, -INF , P2 ;  /* 0xff8000001e1e7808 */ /* 0x008fe40001000000 */
[----:B------:R-:W-:Y:S02]  /*4990*/  ISETP.GE.AND P2, PT, R81, 0x71, PT ;  /* 0x000000715100780c */ /* 0x000fe40003f46270 */
[----:B-1----:R-:W-:-:S04]  /*49a0*/  FMNMX.FTZ R6, R5, R6, !PT ;  /* 0x0000000605067209 */ /* 0x002fc80007810000 */
[C---:B------:R-:W-:Y:S01]  /*49b0*/  FSETP.NEU.FTZ.AND P0, PT, R6.reuse, -INF , PT ;  /* 0xff8000000600780b */ /* 0x040fe20003f1d000 */
[----:B------:R-:W-:-:S05]  /*49c0*/  FMUL.FTZ R9, R6, R7 ;  /* 0x0000000706097220 */ /* 0x000fca0000410000 */
[----:B------:R-:W-:Y:S02]  /*49d0*/  FSEL R25, R9, RZ, P0 ;  /* 0x000000ff09197208 */ /* 0x000fe40000000000 */
[----:B------:R-:W-:Y:S02]  /*49e0*/  FMNMX.FTZ R9, R2, R3, !PT ;  /* 0x0000000302097209 */ /* 0x000fe40007810000 */
[----:B------:R-:W-:Y:S01]  /*49f0*/  ISETP.NE.AND P0, PT, R83, RZ, PT ;  /* 0x000000ff5300720c */ /* 0x000fe20003f05270 */
[--C-:B------:R-:W-:Y:S01]  /*4a00*/  FFMA.FTZ R196, R64, R7, -R25.reuse ;  /* 0x0000000740c47223 */ /* 0x100fe20000010819 */
[----:B------:R-:W-:Y:S01]  /*4a10*/  FMNMX.FTZ R9, R10, R9, !PT ;  /* 0x000000090a097209 */ /* 0x000fe20007810000 */
[-CC-:B------:R-:W-:Y:S01]  /*4a20*/  FFMA.FTZ R198, R68, R7.reuse, -R25.reuse ;  /* 0x0000000744c67223 */ /* 0x180fe20000010819 */
[----:B------:R-:W-:Y:S01]  /*4a30*/  FSEL R64, R39, -INF , P5 ;  /* 0xff80000027407808 */ /* 0x000fe20002800000 */
[--C-:B------:R-:W-:Y:S01]  /*4a40*/  FFMA.FTZ R39, R8, R7, -R25.reuse ;  /* 0x0000000708277223 */ /* 0x100fe20000010819 */
[----:B------:R-:W-:Y:S01]  /*4a50*/  FMNMX.FTZ R9, R12, R9, !PT ;  /* 0x000000090c097209 */ /* 0x000fe20007810000 */
[-CC-:B------:R-:W-:Y:S01]  /*4a60*/  FFMA.FTZ R200, R72, R7.reuse, -R25.reuse ;  /* 0x0000000748c87223 */ /* 0x180fe20000010819 */
[----:B0-----:R-:W-:Y:S01]  /*4a70*/  FSEL R68, R31, -INF , P1 ;  /* 0xff8000001f447808 */ /* 0x001fe20000800000 */
        /* <DEDUP_REMOVED lines=28> */
[----:B------:R0:W-:Y:S01]  /*4c40*/  MUFU.EX2 R9, R74 ;  /* 0x0000004a00097308 */ /* 0x0001e20000000800 */
        /* <DEDUP_REMOVED lines=9> */
[----:B------:R-:W-:Y:S01]  /*4ce0*/  FFMA.FTZ R25, R114, R7, -R25 ;  /* 0x0000000772197223 */ /* 0x000fe20000010819 */
[----:B------:R-:W-:-:S02]  /*4cf0*/  CS2R R114, SRZ ;  /* 0x0000000000727805 */ /* 0x000fc4000001ff00 */
[----:B------:R-:W-:Y:S02]  /*4d00*/  CS2R R86, SRZ ;  /* 0x0000000000567805 */ /* 0x000fe4000001ff00 */
[----:B------:R-:W-:Y:S02]  /*4d10*/  FMNMX.FTZ R15, R46, R15, !PT ;  /* 0x0000000f2e0f7209 */ /* 0x000fe40007810000 */
[----:B------:R-:W-:Y:S02]  /*4d20*/  CS2R R82, SRZ ;  /* 0x0000000000527805 */ /* 0x000fe4000001ff00 */
[----:B------:R-:W-:Y:S01]  /*4d30*/  CS2R R76, SRZ ;  /* 0x00000000004c7805 */ /* 0x000fe2000001ff00 */
[----:B------:R1:W-:Y:S01]  /*4d40*/  MUFU.EX2 R11, R78 ;  /* 0x0000004e000b7308 */ /* 0x0003e20000000800 */
[----:B------:R-:W-:Y:S02]  /*4d50*/  FMNMX.FTZ R15, R48, R15, !PT ;  /* 0x0000000f300f7209 */ /* 0x000fe40007810000 */
[----:B0-----:R-:W-:-:S02]  /*4d60*/  CS2R R74, SRZ ;  /* 0x00000000004a7805 */ /* 0x001fc4000001ff00 */
[----:B------:R-:W-:Y:S02]  /*4d70*/  CS2R R72, SRZ ;  /* 0x0000000000487805 */ /* 0x000fe4000001ff00 */
[----:B------:R-:W-:Y:S01]  /*4d80*/  FMNMX.FTZ R15, R50, R15, !PT ;  /* 0x0000000f320f7209 */ /* 0x000fe20007810000 */
[----:B------:R-:W-:Y:S03]  /*4d90*/  MUFU.EX2 R198, R198 ;  /* 0x000000c600c67308 */ /* 0x000fe60000000800 */
[----:B------:R-:W-:Y:S02]  /*4da0*/  FMNMX.FTZ R21, R52, R15, !PT ;  /* 0x0000000f34157209 */ /* 0x000fe40007810000 */
[----:B-1----:R-:W-:Y:S02]  /*4db0*/  CS2R R78, SRZ ;  /* 0x00000000004e7805 */ /* 0x002fe4000001ff00 */
[----:B------:R-:W-:Y:S01]  /*4dc0*/  FMNMX.FTZ R21, R54, R21, !PT ;  /* 0x0000001536157209 */ /* 0x000fe20007810000 */
[----:B------:R0:W-:Y:S03]  /*4dd0*/  MUFU.EX2 R13, R80 ;  /* 0x00000050000d7308 */ /* 0x0001e60000000800 */
[----:B------:R-:W-:-:S04]  /*4de0*/  FMNMX.FTZ R21, R56, R21, !PT ;  /* 0x0000001538157209 */ /* 0x000fc80007810000 */
[----:B------:R-:W-:Y:S01]  /*4df0*/  FMNMX.FTZ R21, R58, R21, !PT ;  /* 0x000000153a157209 */ /* 0x000fe20007810000 */
[----:B------:R-:W-:Y:S03]  /*4e00*/  MUFU.EX2 R192, R192 ;  /* 0x000000c000c07308 */ /* 0x000fe60000000800 */
[----:B------:R-:W-:Y:S02]  /*4e10*/  FMNMX.FTZ R21, R60, R21, !PT ;  /* 0x000000153c157209 */ /* 0x000fe40007810000 */
[----:B0-----:R-:W-:Y:S02]  /*4e20*/  CS2R R80, SRZ ;  /* 0x0000000000507805 */ /* 0x001fe4000001ff00 */
        /* <DEDUP_REMOVED lines=9> */
[----:B------:R-:W-:-:S05]  /*4ec0*/  FMNMX.FTZ R21, R68, R21, !PT ;  /* 0x0000001544157209 */ /* 0x000fca0007810000 */
[----:B------:R-:W1:Y:S01]  /*4ed0*/  SHFL.BFLY PT, R62, R21, 0x2, 0x1f ;  /* 0x0c401f00153e7f89 */ /* 0x000e6200000e0000 */
[----:B------:R-:W-:Y:S01]  /*4ee0*/  MUFU.EX2 R88, R88 ;  /* 0x0000005800587308 */ /* 0x000fe20000000800 */
[----:B0-----:R-:W-:-:S07]  /*4ef0*/  CS2R R70, SRZ ;  /* 0x0000000000467805 */ /* 0x001fce000001ff00 */
[----:B------:R0:W2:Y:S08]  /*4f00*/  MUFU.EX2 R27, R90 ;  /* 0x0000005a001b7308 */ /* 0x0000b00000000800 */
[----:B------:R-:W-:Y:S01]  /*4f10*/  MUFU.EX2 R92, R92 ;  /* 0x0000005c005c7308 */ /* 0x000fe20000000800 */
[----:B0-----:R-:W-:Y:S02]  /*4f20*/  CS2R R90, SRZ ;  /* 0x00000000005a7805 */ /* 0x001fe4000001ff00 */
[----:B-1----:R-:W-:-:S05]  /*4f30*/  FMNMX.FTZ R62, R21, R62, !PT ;  /* 0x0000003e153e7209 */ /* 0x002fca0007810000 */
[----:B------:R-:W0:Y:S01]  /*4f40*/  MUFU.EX2 R31, R31 ;  /* 0x0000001f001f7308 */ /* 0x000e220000000800 */
[----:B--2---:R-:W-:Y:S01]  /*4f50*/  F2FP.BF16.F32.PACK_AB R188, R27, R88 ;  /* 0x000000581bbc723e */ /* 0x004fe200000010ff */
[----:B------:R-:W1:Y:S06]  /*4f60*/  SHFL.BFLY PT, R21, R62, 0x1, 0x1f ;  /* 0x0c201f003e157f89 */ /* 0x000e6c00000e0000 */
[----:B------:R-:W-:Y:S08]  /*4f70*/  MUFU.EX2 R94, R94 ;  /* 0x0000005e005e7308 */ /* 0x000ff00000000800 */
[----:B------:R2:W3:Y:S01]  /*4f80*/  MUFU.EX2 R33, R96 ;  /* 0x0000006000217308 */ /* 0x0004e20000000800 */
[----:B0-----:R-:W-:-:S07]  /*4f90*/  F2FP.BF16.F32.PACK_AB R190, R31, R92 ;  /* 0x0000005c1fbe723e */ /* 0x001fce00000010ff */
[----:B------:R-:W-:Y:S01]  /*4fa0*/  MUFU.EX2 R98, R98 ;  /* 0x0000006200627308 */ /* 0x000fe20000000800 */
[----:B--2---:R-:W-:Y:S02]  /*4fb0*/  CS2R R96, SRZ ;  /* 0x0000000000607805 */ /* 0x004fe4000001ff00 */
[----:B-1----:R-:W-:Y:S02]  /*4fc0*/  FMNMX.FTZ R8, R62, R21, !PT ;  /* 0x000000153e087209 */ /* 0x002fe40007810000 */
[----:B------:R-:W-:Y:S02]  /*4fd0*/  CS2R R62, SRZ ;  /* 0x00000000003e7805 */ /* 0x000fe4000001ff00 */
[C---:B------:R-:W-:Y:S01]  /*4fe0*/  FSETP.NEU.FTZ.AND P1, PT, R8.reuse, -INF , PT ;  /* 0xff8000000800780b */ /* 0x040fe20003f3d000 */
[----:B------:R-:W-:Y:S01]  /*4ff0*/  FMUL.FTZ R41, R8, R7 ;  /* 0x0000000708297220 */ /* 0x000fe20000410000 */
[----:B------:R-:W0:Y:S01]  /*5000*/  MUFU.EX2 R35, R100 ;  /* 0x0000006400237308 */ /* 0x000e220000000800 */
[----:B---3--:R-:W-:-:S03]  /*5010*/  F2FP.BF16.F32.PACK_AB R184, R33, R94 ;  /* 0x0000005e21b8723e */ /* 0x008fc600000010ff */
[----:B------:R-:W-:Y:S02]  /*5020*/  FSEL R41, R41, RZ, P1 ;  /* 0x000000ff29297208 */ /* 0x000fe40000800000 */
[----:B------:R-:W-:Y:S02]  /*5030*/  ISETP.NE.AND P1, PT, R18, RZ, PT ;  /* 0x000000ff1200720c */ /* 0x000fe40003f25270 */
        /* <DEDUP_REMOVED lines=16> */
[----:B------:R1:W2:Y:S01]  /*5140*/  MUFU.EX2 R201, R3 ;  /* 0x0000000300c97308 */ /* 0x0002a20000000800 */
[-CC-:B------:R-:W-:Y:S01]  /*5150*/  FFMA.FTZ R46, R46, R7.reuse, -R41.reuse ;  /* 0x000000072e2e7223 */ /* 0x180fe20000010829 */
[-CC-:B------:R-:W-:Y:S01]  /*5160*/  FFMA.FTZ R48, R48, R7.reuse, -R41.reuse ;  /* 0x0000000730307223 */ /* 0x180fe20000010829 */
[-CC-:B------:R-:W-:Y:S01]  /*5170*/  FFMA.FTZ R50, R50, R7.reuse, -R41.reuse ;  /* 0x0000000732327223 */ /* 0x180fe20000010829 */
[-CC-:B------:R-:W-:Y:S01]  /*5180*/  FFMA.FTZ R52, R52, R7.reuse, -R41.reuse ;  /* 0x0000000734347223 */ /* 0x180fe20000010829 */
[-CC-:B------:R-:W-:Y:S01]  /*5190*/  FFMA.FTZ R54, R54, R7.reuse, -R41.reuse ;  /* 0x0000000736367223 */ /* 0x180fe20000010829 */
[-CC-:B------:R-:W-:Y:S01]  /*51a0*/  FFMA.FTZ R56, R56, R7.reuse, -R41.reuse ;  /* 0x0000000738387223 */ /* 0x180fe20000010829 */
[-C--:B------:R-:W-:Y:S01]  /*51b0*/  FFMA.FTZ R58, R58, R7.reuse, -R41 ;  /* 0x000000073a3a7223 */ /* 0x080fe20000010829 */
[----:B------:R-:W3:Y:S01]  /*51c0*/  MUFU.EX2 R10, R10 ;  /* 0x0000000a000a7308 */ /* 0x000ee20000000800 */
[----:B-1----:R-:W-:Y:S01]  /*51d0*/  FADD.FTZ R3, R200, R5 ;  /* 0x00000005c8037221 */ /* 0x002fe20000010000 */
[----:B------:R-:W-:Y:S01]  /*51e0*/  F2FP.BF16.F32.PACK_AB R200, R5, R200 ;  /* 0x000000c805c8723e */ /* 0x000fe200000010ff */
[-CC-:B------:R-:W-:Y:S01]  /*51f0*/  FFMA.FTZ R60, R60, R7.reuse, -R41.reuse ;  /* 0x000000073c3c7223 */ /* 0x180fe20000010829 */
[-CC-:B------:R-:W-:Y:S01]  /*5200*/  FFMA.FTZ R38, R38, R7.reuse, -R41.reuse ;  /* 0x0000000726267223 */ /* 0x180fe20000010829 */
[-CC-:B------:R-:W-:Y:S01]  /*5210*/  FFMA.FTZ R64, R64, R7.reuse, -R41.reuse ;  /* 0x0000000740407223 */ /* 0x180fe20000010829 */
[-CC-:B------:R-:W-:Y:S01]  /*5220*/  FFMA.FTZ R26, R26, R7.reuse, -R41.reuse ;  /* 0x000000071a1a7223 */ /* 0x180fe20000010829 */
[-CC-:B------:R-:W-:Y:S01]  /*5230*/  FFMA.FTZ R66, R66, R7.reuse, -R41.reuse ;  /* 0x0000000742427223 */ /* 0x180fe20000010829 */
[----:B------:R1:W4:Y:S01]  /*5240*/  MUFU.EX2 R203, R12 ;  /* 0x0000000c00cb7308 */ /* 0x0003220000000800 */
[-CC-:B------:R-:W-:Y:S01]  /*5250*/  FFMA.FTZ R30, R30, R7.reuse, -R41.reuse ;  /* 0x000000071e1e7223 */ /* 0x180fe20000010829 */
[----:B------:R-:W-:Y:S01]  /*5260*/  FFMA.FTZ R41, R68, R7, -R41 ;  /* 0x0000000744297223 */ /* 0x000fe20000010829 */
[----:B0-----:R-:W-:-:S02]  /*5270*/  F2FP.BF16.F32.PACK_AB R186, R35, R98 ;  /* 0x0000006223ba723e */ /* 0x001fc400000010ff */
[----:B------:R-:W-:Y:S02]  /*5280*/  CS2R R100, SRZ ;  /* 0x0000000000647805 */ /* 0x000fe4000001ff00 */
[----:B------:R-:W-:Y:S01]  /*5290*/  CS2R R68, SRZ ;  /* 0x0000000000447805 */ /* 0x000fe2000001ff00 */
[----:B------:R-:W0:Y:S01]  /*52a0*/  MUFU.EX2 R14, R14 ;  /* 0x0000000e000e7308 */ /* 0x000e220000000800 */
[----:B-1----:R-:W-:Y:S01]  /*52b0*/  FADD.FTZ R12, R202, R3 ;  /* 0x00000003ca0c7221 */ /* 0x002fe20000010000 */
[----:B------:R-:W-:-:S03]  /*52c0*/  F2FP.BF16.F32.PACK_AB R202, R9, R202 ;  /* 0x000000ca09ca723e */ /* 0x000fc600000010ff */
[----:B------:R-:W-:-:S03]  /*52d0*/  FADD.FTZ R3, R9, R12 ;  /* 0x0000000c09037221 */ /* 0x000fc60000010000 */
[----:B------:R1:W5:Y:S01]  /*52e0*/  MUFU.EX2 R197, R20 ;  /* 0x0000001400c57308 */ /* 0x0003620000000800 */
[----:B------:R-:W-:Y:S01]  /*52f0*/  FADD.FTZ R12, R196, R3 ;  /* 0x00000003c40c7221 */ /* 0x000fe20000010000 */
[----:B--2---:R-:W-:Y:S01]  /*5300*/  FADD.FTZ R3, R2, R201 ;  /* 0x000000c902037221 */ /* 0x004fe20000010000 */
[----:B------:R-:W-:Y:S02]  /*5310*/  F2FP.BF16.F32.PACK_AB R201, R201, R2 ;  /* 0x00000002c9c9723e */ /* 0x000fe400000010ff */
[C---:B------:R-:W-:Y:S01]  /*5320*/  FADD.FTZ R43, R11.reuse, R12 ;  /* 0x0000000c0b2b7221 */ /* 0x040fe20000010000 */
[----:B---3--:R-:W-:Y:S01]  /*5330*/  FADD.FTZ R12, R10, R3 ;  /* 0x000000030a0c7221 */ /* 0x008fe20000010000 */
[----:B------:R-:W-:Y:S01]  /*5340*/  F2FP.BF16.F32.PACK_AB R196, R11, R196 ;  /* 0x000000c40bc4723e */ /* 0x000fe200000010ff */
[----:B------:R-:W2:Y:S01]  /*5350*/  MUFU.EX2 R24, R24 ;  /* 0x0000001800187308 */ /* 0x000ea20000000800 */
[----:B-1----:R-:W-:Y:S01]  /*5360*/  FADD.FTZ R20, R198, R43 ;  /* 0x0000002bc6147221 */ /* 0x002fe20000010000 */
[----:B----4-:R-:W-:Y:S01]  /*5370*/  FADD.FTZ R3, R203, R12 ;  /* 0x0000000ccb037221 */ /* 0x010fe20000010000 */
[----:B------:R-:W-:-:S02]  /*5380*/  F2FP.BF16.F32.PACK_AB R198, R13, R198 ;  /* 0x000000c60dc6723e */ /* 0x000fc400000010ff */
[----:B------:R-:W-:Y:S01]  /*5390*/  FADD.FTZ R43, R13, R20 ;  /* 0x000000140d2b7221 */ /* 0x000fe20000010000 */
[----:B0-----:R-:W-:Y:S01]  /*53a0*/  FADD.FTZ R12, R14, R3 ;  /* 0x000000030e0c7221 */ /* 0x001fe20000010000 */
[----:B------:R-:W-:Y:S01]  /*53b0*/  F2FP.BF16.F32.PACK_AB R203, R203, R10 ;  /* 0x0000000acbcb723e */ /* 0x000fe200000010ff */
[----:B------:R-:W0:Y:S01]  /*53c0*/  MUFU.EX2 R199, R28 ;  /* 0x0000001c00c77308 */ /* 0x000e220000000800 */
[----:B------:R-:W-:Y:S01]  /*53d0*/  FADD.FTZ R20, R192, R43 ;  /* 0x0000002bc0147221 */ /* 0x000fe20000010000 */
[----:B-----5:R-:W-:Y:S01]  /*53e0*/  FADD.FTZ R3, R197, R12 ;  /* 0x0000000cc5037221 */ /* 0x020fe20000010000 */
[C---:B------:R-:W-:Y:S02]  /*53f0*/  F2FP.BF16.F32.PACK_AB R192, R15.reuse, R192 ;  /* 0x000000c00fc0723e */ /* 0x040fe400000010ff */
[----:B------:R-:W-:Y:S01]  /*5400*/  FADD.FTZ R43, R15, R20 ;  /* 0x000000140f2b7221 */ /* 0x000fe20000010000 */
[----:B------:R-:W-:Y:S02]  /*5410*/  F2FP.BF16.F32.PACK_AB R197, R197, R14 ;  /* 0x0000000ec5c5723e */ /* 0x000fe400000010ff */
[----:B------:R-:W1:Y:S01]  /*5420*/  MUFU.EX2 R32, R32 ;  /* 0x0000002000207308 */ /* 0x000e620000000800 */
[----:B--2---:R-:W-:Y:S01]  /*5430*/  FADD.FTZ R12, R24, R3 ;  /* 0x00000003180c7221 */ /* 0x004fe20000010000 */
[----:B------:R-:W-:-:S02]  /*5440*/  @P1 VIADD R3, R0, 0x36840 ;  /* 0x0003684000031836 */ /* 0x000fc40000000000 */
[----:B------:R-:W-:Y:S01]  /*5450*/  FADD.FTZ R20, R194, R43 ;  /* 0x0000002bc2147221 */ /* 0x000fe20000010000 */
[----:B------:R-:W-:-:S03]  /*5460*/  F2FP.BF16.F32.PACK_AB R194, R29, R194 ;  /* 0x000000c21dc2723e */ /* 0x000fc600000010ff */
[----:B------:R-:W-:Y:S01]  /*5470*/  FADD.FTZ R45, R29, R20 ;  /* 0x000000141d2d7221 */ /* 0x000fe20000010000 */
[----:B------:R-:W2:Y:S01]  /*5480*/  MUFU.EX2 R193, R34 ;  /* 0x0000002200c17308 */ /* 0x000ea20000000800 */
[C---:B0-----:R-:W-:Y:S01]  /*5490*/  FADD.FTZ R43, R199.reuse, R12 ;  /* 0x0000000cc72b7221 */ /* 0x041fe20000010000 */
[----:B------:R-:W-:Y:S01]  /*54a0*/  @P1 PRMT R3, R22, 0x654, R3 ;  /* 0x0000065416031816 */ /* 0x000fe20000000003 */
[----:B------:R-:W-:Y:S01]  /*54b0*/  FADD.FTZ R12, R88, R45 ;  /* 0x0000002d580c7221 */ /* 0x000fe20000010000 */
[----:B------:R-:W-:Y:S02]  /*54c0*/  F2FP.BF16.F32.PACK_AB R199, R199, R24 ;  /* 0x00000018c7c7723e */ /* 0x000fe400000010ff */
[----:B------:R-:W-:Y:S01]  /*54d0*/  CS2R R88, SRZ ;  /* 0x0000000000587805 */ /* 0x000fe2000001ff00 */
[----:B------:R2:W-:Y:S01]  /*54e0*/  @P1 SYNCS.ARRIVE.TRANS64.RED.A1T0 RZ, [R3+URZ], RZ ;  /* 0x000000ff03ff19a7 */ /* 0x0005e2000810043f */
[----:B------:R-:W-:Y:S01]  /*54f0*/  CS2R R28, SRZ ;  /* 0x00000000001c7805 */ /* 0x000fe2000001ff00 */
[----:B------:R-:W0:Y:S01]  /*5500*/  MUFU.EX2 R36, R36 ;  /* 0x0000002400247308 */ /* 0x000e220000000800 */
[----:B-1----:R-:W-:Y:S01]  /*5510*/  FADD.FTZ R0, R32, R43 ;  /* 0x0000002b20007221 */ /* 0x002fe20000010000 */
[----:B------:R-:W-:-:S04]  /*5520*/  FADD.FTZ R43, R27, R12 ;  /* 0x0000000c1b2b7221 */ /* 0x000fc80000010000 */
[----:B------:R-:W-:Y:S01]  /*5530*/  FADD.FTZ R12, R92, R43 ;  /* 0x0000002b5c0c7221 */ /* 0x000fe20000010000 */
[----:B------:R-:W-:Y:S01]  /*5540*/  CS2R R92, SRZ ;  /* 0x00000000005c7805 */ /* 0x000fe2000001ff00 */
[----:B------:R-:W1:Y:S01]  /*5550*/  MUFU.EX2 R195, R40 ;  /* 0x0000002800c37308 */ /* 0x000e620000000800 */
[----:B--2---:R-:W-:Y:S01]  /*5560*/  FADD.FTZ R3, R193, R0 ;  /* 0x00000000c1037221 */ /* 0x004fe20000010000 */
[----:B------:R-:W-:Y:S01]  /*5570*/  FADD.FTZ R43, R31, R12 ;  /* 0x0000000c1f2b7221 */ /* 0x000fe20000010000 */
[----:B------:R-:W-:-:S03]  /*5580*/  F2FP.BF16.F32.PACK_AB R193, R193, R32 ;  /* 0x00000020c1c1723e */ /* 0x000fc600000010ff */
[----:B------:R-:W-:Y:S01]  /*5590*/  FADD.FTZ R12, R94, R43 ;  /* 0x0000002b5e0c7221 */ /* 0x000fe20000010000 */
[----:B------:R-:W-:Y:S01]  /*55a0*/  CS2R R94, SRZ ;  /* 0x00000000005e7805 */ /* 0x000fe2000001ff00 */
[----:B------:R-:W2:Y:S01]  /*55b0*/  MUFU.EX2 R42, R42 ;  /* 0x0000002a002a7308 */ /* 0x000ea20000000800 */
[----:B0-----:R-:W-:Y:S01]  /*55c0*/  FADD.FTZ R0, R36, R3 ;  /* 0x0000000324007221 */ /* 0x001fe20000010000 */
[----:B------:R-:W-:Y:S01]  /*55d0*/  FADD.FTZ R43, R33, R12 ;  /* 0x0000000c212b7221 */ /* 0x000fe20000010000 */
[----:B------:R-:W-:-:S03]  /*55e0*/  CS2R R32, SRZ ;  /* 0x0000000000207805 */ /* 0x000fc6000001ff00 */
[----:B------:R-:W-:Y:S01]  /*55f0*/  FADD.FTZ R12, R98, R43 ;  /* 0x0000002b620c7221 */ /* 0x000fe20000010000 */
[----:B------:R-:W-:Y:S01]  /*5600*/  CS2R R98, SRZ ;  /* 0x0000000000627805 */ /* 0x000fe2000001ff00 */
[----:B------:R0:W3:Y:S01]  /*5610*/  MUFU.EX2 R189, R44 ;  /* 0x0000002c00bd7308 */ /* 0x0000e20000000800 */
[----:B-1----:R-:W-:Y:S01]  /*5620*/  FADD.FTZ R3, R195, R0 ;  /* 0x00000000c3037221 */ /* 0x002fe20000010000 */
[----:B------:R-:W-:Y:S01]  /*5630*/  FADD.FTZ R5, R35, R12 ;  /* 0x0000000c23057221 */ /* 0x000fe20000010000 */
[----:B------:R-:W-:Y:S02]  /*5640*/  F2FP.BF16.F32.PACK_AB R195, R195, R36 ;  /* 0x00000024c3c3723e */ /* 0x000fe400000010ff */
[----:B------:R-:W-:Y:S01]  /*5650*/  CS2R R34, SRZ ;  /* 0x0000000000227805 */ /* 0x000fe2000001ff00 */
[----:B------:R-:W-:Y:S02]  /*5660*/  FADD.FTZ R12, R102, R5 ;  /* 0x00000005660c7221 */ /* 0x000fe40000010000 */
[----:B------:R-:W1:Y:S01]  /*5670*/  MUFU.EX2 R46, R46 ;  /* 0x0000002e002e7308 */ /* 0x000e620000000800 */
[----:B--2---:R-:W-:Y:S01]  /*5680*/  FADD.FTZ R0, R42, R3 ;  /* 0x000000032a007221 */ /* 0x004fe20000010000 */
[----:B0-----:R-:W-:-:S06]  /*5690*/  CS2R R44, SRZ ;  /* 0x00000000002c7805 */ /* 0x001fcc000001ff00 */
[----:B------:R0:W2:Y:S01]  /*56a0*/  MUFU.EX2 R191, R48 ;  /* 0x0000003000bf7308 */ /* 0x0000a20000000800 */
[C---:B---3--:R-:W-:Y:S01]  /*56b0*/  FADD.FTZ R3, R189.reuse, R0 ;  /* 0x00000000bd037221 */ /* 0x048fe20000010000 */
[----:B------:R-:W-:Y:S02]  /*56c0*/  F2FP.BF16.F32.PACK_AB R189, R189, R42 ;  /* 0x0000002abdbd723e */ /* 0x000fe400000010ff */
[----:B------:R-:W-:-:S04]  /*56d0*/  CS2R R42, SRZ ;  /* 0x00000000002a7805 */ /* 0x000fc8000001ff00 */
[----:B------:R-:W3:Y:S01]  /*56e0*/  MUFU.EX2 R50, R50 ;  /* 0x0000003200327308 */ /* 0x000ee20000000800 */
[----:B-1----:R-:W-:Y:S01]  /*56f0*/  FADD.FTZ R0, R46, R3 ;  /* 0x000000032e007221 */ /* 0x002fe20000010000 */
[----:B0-----:R-:W-:-:S06]  /*5700*/  CS2R R48, SRZ ;  /* 0x0000000000307805 */ /* 0x001fcc000001ff00 */
[----:B------:R0:W1:Y:S01]  /*5710*/  MUFU.EX2 R185, R52 ;  /* 0x0000003400b97308 */ /* 0x0000620000000800 */
[C---:B--2---:R-:W-:Y:S01]  /*5720*/  FADD.FTZ R3, R191.reuse, R0 ;  /* 0x00000000bf037221 */ /* 0x044fe20000010000 */
[----:B------:R-:W-:Y:S02]  /*5730*/  F2FP.BF16.F32.PACK_AB R191, R191, R46 ;  /* 0x0000002ebfbf723e */ /* 0x000fe400000010ff */
[----:B------:R-:W-:-:S04]  /*5740*/  CS2R R46, SRZ ;  /* 0x00000000002e7805 */ /* 0x000fc8000001ff00 */
        /* <DEDUP_REMOVED lines=11> */
[----:B------:R-:W-:Y:S02]  /*5800*/  CS2R R102, SRZ ;  /* 0x0000000000667805 */ /* 0x000fe4000001ff00 */
[----:B------:R-:W-:Y:S02]  /*5810*/  CS2R R36, SRZ ;  /* 0x0000000000247805 */ /* 0x000fe4000001ff00 */
[----:B------:R2:W3:Y:S01]  /*5820*/  MUFU.EX2 R187, R56 ;  /* 0x0000003800bb7308 */ /* 0x0004e20000000800 */
[----:B0-----:R-:W-:-:S07]  /*5830*/  FADD.FTZ R0, R54, R3 ;  /* 0x0000000336007221 */ /* 0x001fce0000010000 */
[----:B------:R-:W0:Y:S01]  /*5840*/  MUFU.EX2 R39, R39 ;  /* 0x0000002700277308 */ /* 0x000e220000000800 */
[----:B-1----:R-:W-:Y:S01]  /*5850*/  FADD.FTZ R12, R106, R5 ;  /* 0x000000056a0c7221 */ /* 0x002fe20000010000 */
[----:B--2---:R-:W-:-:S06]  /*5860*/  CS2R R56, SRZ ;  /* 0x0000000000387805 */ /* 0x004fcc000001ff00 */
[----:B------:R-:W1:Y:S01]  /*5870*/  MUFU.EX2 R58, R58 ;  /* 0x0000003a003a7308 */ /* 0x000e620000000800 */
[C---:B---3--:R-:W-:Y:S01]  /*5880*/  FADD.FTZ R3, R187.reuse, R0 ;  /* 0x00000000bb037221 */ /* 0x048fe20000010000 */
[----:B------:R-:W-:Y:S02]  /*5890*/  F2FP.BF16.F32.PACK_AB R187, R187, R54 ;  /* 0x00000036bbbb723e */ /* 0x000fe400000010ff */
[----:B------:R-:W-:-:S04]  /*58a0*/  CS2R R54, SRZ ;  /* 0x0000000000367805 */ /* 0x000fc8000001ff00 */
[----:B------:R-:W2:Y:S01]  /*58b0*/  MUFU.EX2 R108, R108 ;  /* 0x0000006c006c7308 */ /* 0x000ea20000000800 */
[C---:B0-----:R-:W-:Y:S01]  /*58c0*/  FADD.FTZ R5, R39.reuse, R12 ;  /* 0x0000000c27057221 */ /* 0x041fe20000010000 */
[----:B------:R-:W-:Y:S02]  /*58d0*/  F2FP.BF16.F32.PACK_AB R182, R39, R106 ;  /* 0x0000006a27b6723e */ /* 0x000fe400000010ff */
[----:B------:R-:W-:-:S04]  /*58e0*/  CS2R R106, SRZ ;  /* 0x00000000006a7805 */ /* 0x000fc8000001ff00 */
[----:B------:R0:W3:Y:S01]  /*58f0*/  MUFU.EX2 R181, R60 ;  /* 0x0000003c00b57308 */ /* 0x0000e20000000800 */
[----:B-1----:R-:W-:-:S07]  /*5900*/  FADD.FTZ R0, R58, R3 ;  /* 0x000000033a007221 */ /* 0x002fce0000010000 */
[----:B------:R1:W4:Y:S01]  /*5910*/  MUFU.EX2 R21, R110 ;  /* 0x0000006e00157308 */ /* 0x0003220000000800 */
[----:B--2---:R-:W-:Y:S01]  /*5920*/  FADD.FTZ R12, R108, R5 ;  /* 0x000000056c0c7221 */ /* 0x004fe20000010000 */
[----:B0-----:R-:W-:-:S06]  /*5930*/  CS2R R60, SRZ ;  /* 0x00000000003c7805 */ /* 0x001fcc000001ff00 */
[----:B------:R-:W0:Y:S01]  /*5940*/  MUFU.EX2 R38, R38 ;  /* 0x0000002600267308 */ /* 0x000e220000000800 */
[C---:B---3--:R-:W-:Y:S01]  /*5950*/  FADD.FTZ R3, R181.reuse, R0 ;  /* 0x00000000b5037221 */ /* 0x048fe20000010000 */
[----:B------:R-:W-:Y:S02]  /*5960*/  F2FP.BF16.F32.PACK_AB R181, R181, R58 ;  /* 0x0000003ab5b5723e */ /* 0x000fe400000010ff */
[----:B-1----:R-:W-:Y:S02]  /*5970*/  CS2R R110, SRZ ;  /* 0x00000000006e7805 */ /* 0x002fe4000001ff00 */
        /* <DEDUP_REMOVED lines=9> */
[----:B--2---:R-:W-:-:S06]  /*5a10*/  CS2R R64, SRZ ;  /* 0x0000000000407805 */ /* 0x004fcc000001ff00 */
[----:B------:R1:W2:Y:S01]  /*5a20*/  MUFU.EX2 R177, R66 ;  /* 0x0000004200b17308 */ /* 0x0002a20000000800 */
[C---:B---3--:R-:W-:Y:S01]  /*5a30*/  FADD.FTZ R5, R183.reuse, R0 ;  /* 0x00000000b7057221 */ /* 0x048fe20000010000 */
[----:B------:R-:W-:Y:S02]  /*5a40*/  F2FP.BF16.F32.PACK_AB R183, R183, R38 ;  /* 0x00000026b7b7723e */ /* 0x000fe400000010ff */
[----:B------:R-:W-:-:S04]  /*5a50*/  CS2R R38, SRZ ;  /* 0x0000000000267805 */ /* 0x000fc8000001ff00 */
[----:B------:R-:W3:Y:S01]  /*5a60*/  MUFU.EX2 R30, R30 ;  /* 0x0000001e001e7308 */ /* 0x000ee20000000800 */
[----:B0-----:R-:W-:Y:S01]  /*5a70*/  FADD.FTZ R0, R26, R5 ;  /* 0x000000051a007221 */ /* 0x001fe20000010000 */
[----:B-1----:R-:W-:-:S06]  /*5a80*/  CS2R R66, SRZ ;  /* 0x0000000000427805 */ /* 0x002fcc000001ff00 */
[----:B------:R-:W0:Y:S01]  /*5a90*/  MUFU.EX2 R25, R25 ;  /* 0x0000001900197308 */ /* 0x000e220000000800 */
[C---:B--2---:R-:W-:Y:S01]  /*5aa0*/  FADD.FTZ R5, R177.reuse, R0 ;  /* 0x00000000b1057221 */ /* 0x044fe20000010000 */
[----:B------:R-:W-:Y:S01]  /*5ab0*/  F2FP.BF16.F32.PACK_AB R177, R177, R26 ;  /* 0x0000001ab1b1723e */ /* 0x000fe200000010ff */
[----:B------:R-:W-:Y:S01]  /*5ac0*/  IMAD.MOV.U32 R0, RZ, RZ, 0x3f800000 ;  /* 0x3f800000ff007424 */ /* 0x000fe200078e00ff */
[----:B------:R-:W-:-:S04]  /*5ad0*/  CS2R R26, SRZ ;  /* 0x00000000001a7805 */ /* 0x000fc8000001ff00 */
[----:B------:R-:W1:Y:S01]  /*5ae0*/  MUFU.EX2 R41, R41 ;  /* 0x0000002900297308 */ /* 0x000e620000000800 */
[----:B---3--:R-:W-:Y:S01]  /*5af0*/  FADD.FTZ R2, R30, R5 ;  /* 0x000000051e027221 */ /* 0x008fe20000010000 */
[----:B------:R-:W-:Y:S02]  /*5b00*/  IMAD.MOV.U32 R5, RZ, RZ, 0x3f800000 ;  /* 0x3f800000ff057424 */ /* 0x000fe400078e00ff */
[C---:B0-----:R-:W-:Y:S01]  /*5b10*/  FADD.FTZ R3, R25.reuse, R12 ;  /* 0x0000000c19037221 */ /* 0x041fe20000010000 */
[----:B------:R-:W-:Y:S02]  /*5b20*/  F2FP.BF16.F32.PACK_AB R178, R25, R112 ;  /* 0x0000007019b2723e */ /* 0x000fe400000010ff */
[----:B------:R-:W-:Y:S02]  /*5b30*/  CS2R R112, SRZ ;  /* 0x0000000000707805 */ /* 0x000fe4000001ff00 */
[----:B------:R-:W-:Y:S01]  /*5b40*/  CS2R R24, SRZ ;  /* 0x0000000000187805 */ /* 0x000fe2000001ff00 */
[C---:B-1----:R-:W-:Y:S01]  /*5b50*/  FADD.FTZ R2, R41.reuse, R2 ;  /* 0x0000000229027221 */ /* 0x042fe20000010000 */
[----:B------:R-:W-:-:S02]  /*5b60*/  F2FP.BF16.F32.PACK_AB R179, R41, R30 ;  /* 0x0000001e29b3723e */ /* 0x000fc400000010ff */
[----:B------:R-:W-:Y:S02]  /*5b70*/  CS2R R40, SRZ ;  /* 0x0000000000287805 */ /* 0x000fe4000001ff00 */
[----:B------:R-:W-:Y:S01]  /*5b80*/  CS2R R30, SRZ ;  /* 0x00000000001e7805 */ /* 0x000fe2000001ff00 */
[----:B------:R-:W-:Y:S06]  /*5b90*/  @!P2 BRA `(.L_x_3631) ;  /* 0x0000004000d0a947 */ /* 0x000fec0003800000 */
[----:B------:R-:W-:Y:S01]  /*5ba0*/  VIADD R10, R120, 0xfffffffe ;  /* 0xfffffffe780a7836 */ /* 0x000fe20000000000 */
[----:B------:R-:W-:Y:S01]  /*5bb0*/  UMOV UR38, UR39 ;  /* 0x0000002700267c82 */ /* 0x000fe20008000000 */
[----:B------:R-:W-:Y:S01]  /*5bc0*/  IMAD.MOV.U32 R11, RZ, RZ, R8 ;  /* 0x000000ffff0b7224 */ /* 0x000fe200078e0008 */
[----:B------:R-:W-:Y:S01]  /*5bd0*/  UMOV UR6, UR36 ;  /* 0x0000002400067c82 */ /* 0x000fe20008000000 */
[----:B------:R-:W-:Y:S01]  /*5be0*/  IMAD.MOV.U32 R9, RZ, RZ, R6 ;  /* 0x000000ffff097224 */ /* 0x000fe200078e0006 */
[----:B------:R-:W-:Y:S01]  /*5bf0*/  ULDC UR5, c[0x0][0x9d8] ;  /* 0x0002760000057ab9 */ /* 0x000fe20000000800 */
[----:B------:R-:W-:Y:S02]  /*5c00*/  IMAD.MOV.U32 R0, RZ, RZ, 0x3f800000 ;  /* 0x3f800000ff007424 */ /* 0x000fe400078e00ff */
[----:B------:R-:W-:-:S07]  /*5c10*/  IMAD.MOV.U32 R119, RZ, RZ, RZ ;  /* 0x000000ffff777224 */ /* 0x000fce00078e00ff */
.L_x_3642:
[----:B------:R-:W-:-:S04]  /*5c20*/  UIADD3 UR4, UR6, 0x1, URZ ;  /* 0x0000000106047890 */ /* 0x000fc8000fffe03f */
[----:B------:R-:W-:-:S04]  /*5c30*/  UISETP.NE.AND UP0, UPT, UR4, 0x2, UPT ;  /* 0x000000020400788c */ /* 0x000fc8000bf05270 */
[----:B------:R-:W-:Y:S02]  /*5c40*/  USEL UR39, URZ, 0x1, UP0 ;  /* 0x000000013f277887 */ /* 0x000fe40008000000 */
[----:B------:R-:W-:Y:S02]  /*5c50*/  USEL UR36, UR4, URZ, UP0 ;  /* 0x0000003f04247287 */ /* 0x000fe40008000000 */
[----:B------:R-:W-:Y:S01]  /*5c60*/  ULOP3.LUT UR39, UR38, UR39, URZ, 0x3c, !UPT ;  /* 0x0000002726277292 */ /* 0x000fe2000f8e3c3f */
[----:B------:R-:W-:Y:S11]  /*5c70*/  @!P0 BRA `(.L_x_3632) ;  /* 0x0000000000048947 */ /* 0x000ff60003800000 */
[----:B------:R-:W-:Y:S01]  /*5c80*/  BPT.TRAP 0x1 ;  /* 0x000000040000795c */ /* 0x000fe20000300000 */
.L_x_3632:
        /* <DEDUP_REMOVED lines=9> */
.L_x_3633:
[----:B-1----:R-:W-:Y:S05]  /*5d20*/  @P1 BRA `(.L_x_3634) ;  /* 0x0000000000081947 */ /* 0x002fea0003800000 */
[----:B------:R-:W1:Y:S02]  /*5d30*/  SYNCS.PHASECHK.TRANS64.TRYWAIT P1, [UR7+0x36830], R6 ;  /* 0x03683006ff0075a7 */ /* 0x000e640008020147 */
[----:B-1----:R-:W-:Y:S05]  /*5d40*/  @!P1 BRA `(.L_x_3635) ;  /* 0x000000b800709947 */ /* 0x002fea0003800000 */
.L_x_3634:
        /* <DEDUP_REMOVED lines=592> */
.L_x_3636:
[----:B------:R-:W-:Y:S01]  /*8250*/  ULEA UR10, UR6, UR37, 0x3 ;  /* 0x00000025060a7291 */ /* 0x000fe2000f8e183f */
[----:B------:R-:W-:-:S05]  /*8260*/  IMAD.U32 R0, RZ, RZ, UR38 ;  /* 0x00000026ff007e24 */ /* 0x000fca000f8e00ff */
[----:B------:R-:W-:-:S04]  /*8270*/  SHF.L.U32 R0, R0, 0x1f, RZ ;  /* 0x0000001f00007819 */ /* 0x000fc800000006ff */
[----:B------:R2:W3:Y:S01]  /*8280*/  SYNCS.PHASECHK.TRANS64.TRYWAIT P1, [UR10+0x36850], R0 ;  /* 0x03685000ff0075a7 */ /* 0x0004e2000802014a */
[----:B------:R-:W-:Y:S05]  /*8290*/  @!P0 BRA `(.L_x_3637) ;  /* 0x0000000000048947 */ /* 0x000fea0003800000 */
[----:B------:R-:W-:Y:S01]  /*82a0*/  BPT.TRAP 0x1 ;  /* 0x000000040000795c */ /* 0x000fe20000300000 */
.L_x_3637:
[----:B---3--:R-:W-:Y:S05]  /*82b0*/  @P1 BRA `(.L_x_3638) ;  /* 0x0000000000081947 */ /* 0x008fea0003800000 */
[----:B------:R-:W3:Y:S02]  /*82c0*/  SYNCS.PHASECHK.TRANS64.TRYWAIT P1, [UR10+0x36850], R0 ;  /* 0x03685000ff0075a7 */ /* 0x000ee4000802014a */
[----:B---3--:R-:W-:Y:S05]  /*82d0*/  @!P1 BRA `(.L_x_3639) ;  /* 0x0000009400249947 */ /* 0x008fea0003800000 */
.L_x_3638:
[----:B------:R-:W-:Y:S01]  /*82e0*/  UIADD3 UR37, UR37, 0x400, URZ ;  /* 0x0000040025257890 */ /* 0x000fe2000fffe03f */
[----:B------:R-:W-:Y:S01]  /*82f0*/  WARPGROUP.ARRIVE ;  /* 0x00000000000079c5 */ /* 0x000fe20000000000 */
[----:B------:R-:W-:Y:S02]  /*8300*/  UMOV UR15, 0x40000040 ;  /* 0x40000040000f7882 */ /* 0x000fe40000000000 */
[----:B------:R-:W-:-:S04]  /*8310*/  USHF.R.U32.HI UR37, URZ, 0x4, UR37 ;  /* 0x000000043f257899 */ /* 0x000fc80008011625 */
[----:B------:R-:W-:-:S04]  /*8320*/  ULOP3.LUT UR37, UR37, 0x3fff, URZ, 0xc0, !UPT ;  /* 0x00003fff25257892 */ /* 0x000fc8000f8ec03f */
[----:B------:R-:W-:-:S04]  /*8330*/  ULOP3.LUT UR4, UR37, 0x3800000, URZ, 0xfc, !UPT ;  /* 0x0380000025047892 */ /* 0x000fc8000f8efc3f */
[----:B------:R-:W-:-:S04]  /*8340*/  UIMAD UR4, UR6, 0xa80, UR4 ;  /* 0x00000a80060478a4 */ /* 0x000fc8000f8e0204 */
[----:B------:R-:W-:-:S03]  /*8350*/  UIADD3 UR6, UR4, 0x80, URZ ;  /* 0x0000008004067890 */ /* 0x000fc6000fffe03f */
[----:B------:R-:W-:Y:S02]  /*8360*/  UMOV UR14, UR4 ;  /* 0x00000004000e7c82 */ /* 0x000fe40008000000 */
[----:B------:R-:W-:Y:S01]  /*8370*/  HGMMA.64x192x16.F32.BF16 R24, R200, gdesc[UR12].tnspB, R24, gsb0 ;  /* 0x42e0000cc8187df0 */ /* 0x000fe20008001818 */
[----:B------:R-:W-:Y:S01]  /*8380*/  UMOV UR15, 0x40000040 ;  /* 0x40000040000f7882 */ /* 0x000fe20000000000 */
[----:B------:R-:W-:Y:S01]  /*8390*/  UMOV UR14, UR6 ;  /* 0x00000006000e7c82 */ /* 0x000fe20008000000 */
[----:B------:R-:W-:Y:S01]  /*83a0*/  UIADD3 UR6, UR4, 0x100, URZ ;  /* 0x0000010004067890 */ /* 0x000fe2000fffe03f */
[----:B------:R-:W-:Y:S02]  /*83b0*/  WARPGROUP.DEPBAR.LE gsb0, 0x0 ;  /* 0x00008000000079c5 */ /* 0x000fe40000010000 */
[----:B------:R-:W-:-:S14]  /*83c0*/  WARPGROUP.ARRIVE ;  /* 0x00000000000079c5 */ /* 0x000fdc0000000000 */
[----:B------:R-:W-:Y:S01]  /*83d0*/  HGMMA.64x192x16.F32.BF16 R24, R196, gdesc[UR12].tnspB, R24, gsb0 ;  /* 0x42e0000cc4187df0 */ /* 0x000fe20008001818 */
[----:B------:R-:W-:Y:S01]  /*83e0*/  UMOV UR14, UR6 ;  /* 0x00000006000e7c82 */ /* 0x000fe20008000000 */
[----:B------:R-:W-:Y:S01]  /*83f0*/  UMOV UR15, 0x40000040 ;  /* 0x40000040000f7882 */ /* 0x000fe20000000000 */
        /* <DEDUP_REMOVED lines=12> */
[----:B------:R-:W-:Y:S02]  /*84c0*/  UIADD3 UR6, UR4, 0x280, URZ ;  /* 0x0000028004067890 */ /* 0x000fe4000fffe03f */
[----:B------:R-:W-:Y:S01]  /*84d0*/  UIADD3 UR4, UR4, 0x300, URZ ;  /* 0x0000030004047890 */ /* 0x000fe2000fffe03f */
[----:B------:R-:W-:Y:S02]  /*84e0*/  WARPGROUP.DEPBAR.LE gsb0, 0x0 ;  /* 0x00008000000079c5 */ /* 0x000fe40000010000 */
[----:B------:R-:W-:-:S12]  /*84f0*/  WARPGROUP.ARRIVE ;  /* 0x00000000000079c5 */ /* 0x000fd80000000000 */
[----:B------:R-:W-:Y:S01]  /*8500*/  HGMMA.64x192x16.F32.BF16 R24, R184, gdesc[UR12].tnspB, R24, gsb0 ;  /* 0x42e0000cb8187df0 */ /* 0x000fe20008001818 */
[----:B------:R-:W-:Y:S01]  /*8510*/  UMOV UR14, UR6 ;  /* 0x00000006000e7c82 */ /* 0x000fe20008000000 */
[----:B------:R-:W-:Y:S01]  /*8520*/  UMOV UR15, 0x40000040 ;  /* 0x40000040000f7882 */ /* 0x000fe20000000000 */
[----:B------:R-:W-:Y:S02]  /*8530*/  WARPGROUP.DEPBAR.LE gsb0, 0x0 ;  /* 0x00008000000079c5 */ /* 0x000fe40000010000 */
[----:B------:R-:W-:-:S15]  /*8540*/  WARPGROUP.ARRIVE ;  /* 0x00000000000079c5 */ /* 0x000fde0000000000 */
[----:B------:R-:W-:Y:S01]  /*8550*/  HGMMA.64x192x16.F32.BF16 R24, R180, gdesc[UR12].tnspB, R24, gsb0 ;  /* 0x42e0000cb4187df0 */ /* 0x000fe20008001818 */
[----:B------:R-:W-:Y:S01]  /*8560*/  UMOV UR14, UR4 ;  /* 0x00000004000e7c82 */ /* 0x000fe20008000000 */
[----:B------:R-:W-:Y:S01]  /*8570*/  UMOV UR15, 0x40000040 ;  /* 0x40000040000f7882 */ /* 0x000fe20000000000 */
[----:B------:R-:W-:Y:S02]  /*8580*/  WARPGROUP.DEPBAR.LE gsb0, 0x0 ;  /* 0x00008000000079c5 */ /* 0x000fe40000010000 */
[----:B------:R-:W-:-:S15]  /*8590*/  WARPGROUP.ARRIVE ;  /* 0x00000000000079c5 */ /* 0x000fde0000000000 */
[----:B------:R-:W-:Y:S03]  /*85a0*/  HGMMA.64x192x16.F32.BF16 R24, R176, gdesc[UR12].tnspB, R24, gsb0 ;  /* 0x42e0000cb0187df0 */ /* 0x000fe60008001818 */
[----:B------:R-:W-:Y:S02]  /*85b0*/  WARPGROUP.DEPBAR.LE gsb0, 0x0 ;  /* 0x00008000000079c5 */ /* 0x000fe40000010000 */
[----:B------:R-:W-:Y:S05]  /*85c0*/  @!P0 BRA `(.L_x_3640) ;  /* 0x0000000000048947 */ /* 0x000fea0003800000 */
[----:B------:R-:W-:Y:S01]  /*85d0*/  BPT.TRAP 0x1 ;  /* 0x000000040000795c */ /* 0x000fe20000300000 */
.L_x_3640:
[----:B------:R-:W-:Y:S01]  /*85e0*/  FMUL.FTZ R176, R168, UR5 ;  /* 0x00000005a8b07c20 */ /* 0x000fe20008410000 */
[----:B------:R-:W-:Y:S01]  /*85f0*/  FMUL.FTZ R12, R170, UR5 ;  /* 0x00000005aa0c7c20 */ /* 0x000fe20008410000 */
        /* <DEDUP_REMOVED lines=21> */
[----:B---3--:R-:W-:Y:S01]  /*8750*/  FMNMX.FTZ R5, R176, R9, !PT ;  /* 0x00000009b0057209 */ /* 0x008fe20007810000 */
[----:B------:R-:W-:Y:S01]  /*8760*/  FMUL.FTZ R190, R156, UR5 ;  /* 0x000000059cbe7c20 */ /* 0x000fe20008410000 */
[----:B------:R-:W-:Y:S01]  /*8770*/  FMUL.FTZ R156, R158, UR5 ;  /* 0x000000059e9c7c20 */ /* 0x000fe20008410000 */
[----:B------:R-:W-:Y:S01]  /*8780*/  FMUL.FTZ R222, R157, UR5 ;  /* 0x000000059dde7c20 */ /* 0x000fe20008410000 */
[----:B------:R-:W-:Y:S01]  /*8790*/  FMUL.FTZ R158, R159, UR5 ;  /* 0x000000059f9e7c20 */ /* 0x000fe20008410000 */
[----:B------:R-:W-:Y:S01]  /*87a0*/  FMUL.FTZ R224, R144, UR5 ;  /* 0x0000000590e07c20 */ /* 0x000fe20008410000 */
[----:B------:R-:W-:Y:S01]  /*87b0*/  FMUL.FTZ R144, R146, UR5 ;  /* 0x0000000592907c20 */ /* 0x000fe20008410000 */
[----:B------:R-:W3:Y:S01]  /*87c0*/  MUFU.TANH R14, R14 ;  /* 0x0000000e000e7308 */ /* 0x000ee20000002400 */
        /* <DEDUP_REMOVED lines=8> */
[----:B----4-:R-:W-:Y:S01]  /*8850*/  FMNMX.FTZ R5, R178, R5, !PT ;  /* 0x00000005b2057209 */ /* 0x010fe20007810000 */
        /* <DEDUP_REMOVED lines=31> */
[----:B---3--:R-:W-:-:S02]  /*8a50*/  FMNMX.FTZ R5, R172, R5, !PT ;  /* 0x00000005ac057209 */ /* 0x008fc40007810000 */
[----:B------:R-:W-:-:S05]  /*8a60*/  ISETP.NE.AND P1, PT, R18, RZ, PT ;  /* 0x000000ff1200720c */ /* 0x000fca0003f25270 */
[----:B------:R-:W3:Y:S01]  /*8a70*/  MUFU.TANH R160, R160 ;  /* 0x000000a000a07308 */ /* 0x000ee20000002400 */
[----:B-1----:R-:W-:-:S07]  /*8a80*/  FMNMX.FTZ R7, R168, R7, !PT ;  /* 0x00000007a8077209 */ /* 0x002fce0007810000 */
[----:B------:R-:W1:Y:S01]  /*8a90*/  MUFU.TANH R180, R180 ;  /* 0x000000b400b47308 */ /* 0x000e620000002400 */
[----:B----4-:R-:W-:-:S07]  /*8aa0*/  FMNMX.FTZ R5, R174, R5, !PT ;  /* 0x00000005ae057209 */ /* 0x010fce0007810000 */
[----:B------:R-:W4:Y:S01]  /*8ab0*/  MUFU.TANH R162, R162 ;  /* 0x000000a200a27308 */ /* 0x000f220000002400 */
[----:B---3--:R-:W-:-:S07]  /*8ac0*/  FMNMX.FTZ R7, R160, R7, !PT ;  /* 0x00000007a0077209 */ /* 0x008fce0007810000 */
        /* <DEDUP_REMOVED lines=48> */
[----:B------:R-:W2:Y:S01]  /*8dd0*/  MUFU.TANH R236, R236 ;  /* 0x000000ec00ec7308 */ /* 0x000ea20000002400 */
[----:B-1----:R-:W-:-:S07]  /*8de0*/  FMNMX.FTZ R5, R234, R5, !PT ;  /* 0x00000005ea057209 */ /* 0x002fce0007810000 */
[----:B------:R-:W1:Y:S01]  /*8df0*/  MUFU.TANH R140, R140 ;  /* 0x0000008c008c7308 */ /* 0x000e620000002400 */
[----:B----4-:R-:W-:-:S07]  /*8e00*/  FMNMX.FTZ R7, R138, R7, !PT ;  /* 0x000000078a077209 */ /* 0x010fce0007810000 */
[----:B------:R-:W3:Y:S01]  /*8e10*/  MUFU.TANH R13, R13 ;  /* 0x0000000d000d7308 */ /* 0x000ee20000002400 */
[----:B--2---:R-:W-:-:S07]  /*8e20*/  FMNMX.FTZ R0, R236, R5, !PT ;  /* 0x00000005ec007209 */ /* 0x004fce0007810000 */
[----:B------:R-:W2:Y:S01]  /*8e30*/  MUFU.TANH R142, R142 ;  /* 0x0000008e008e7308 */ /* 0x000ea20000002400 */
[----:B-1----:R-:W-:-:S07]  /*8e40*/  FMNMX.FTZ R7, R140, R7, !PT ;  /* 0x000000078c077209 */ /* 0x002fce0007810000 */
[----:B------:R-:W1:Y:S01]  /*8e50*/  MUFU.TANH R137, R137 ;  /* 0x0000008900897308 */ /* 0x000e620000002400 */
[----:B---3--:R-:W-:-:S07]  /*8e60*/  FMNMX.FTZ R0, R13, R0, !PT ;  /* 0x000000000d007209 */ /* 0x008fce0007810000 */
        /* <DEDUP_REMOVED lines=29> */
[----:B---3--:R-:W-:Y:S02]  /*9040*/  FMNMX.FTZ R7, R124, R7, !PT ;  /* 0x000000077c077209 */ /* 0x008fe40007810000 */
[----:B--2---:R-:W-:Y:S02]  /*9050*/  FMNMX.FTZ R0, R151, R0, !PT ;  /* 0x0000000097007209 */ /* 0x004fe40007810000 */
[----:B-1----:R-:W-:-:S03]  /*9060*/  FMNMX.FTZ R5, R126, R7, !PT ;  /* 0x000000077e057209 */ /* 0x002fc60007810000 */
[----:B------:R-:W1:Y:S04]  /*9070*/  SHFL.BFLY PT, R7, R0, 0x2, 0x1f ;  /* 0x0c401f0000077f89 */ /* 0x000e6800000e0000 */
[----:B0-----:R-:W0:Y:S01]  /*9080*/  SHFL.BFLY PT, R6, R5, 0x2, 0x1f ;  /* 0x0c401f0005067f89 */ /* 0x001e2200000e0000 */
[----:B-1----:R-:W-:Y:S02]  /*9090*/  FMNMX.FTZ R15, R0, R7, !PT ;  /* 0x00000007000f7209 */ /* 0x002fe40007810000 */
[----:B------:R-:W1:Y:S01]  /*90a0*/  LDC R7, c[0x0][0x988] ;  /* 0x00026200ff077b82 */ /* 0x000e620000000800 */
[----:B0-----:R-:W-:Y:S02]  /*90b0*/  FMNMX.FTZ R21, R5, R6, !PT ;  /* 0x0000000605157209 */ /* 0x001fe40007810000 */
[----:B------:R-:W0:Y:S04]  /*90c0*/  SHFL.BFLY PT, R6, R15, 0x1, 0x1f ;  /* 0x0c201f000f067f89 */ /* 0x000e2800000e0000 */
[----:B------:R-:W2:Y:S01]  /*90d0*/  SHFL.BFLY PT, R8, R21, 0x1, 0x1f ;  /* 0x0c201f0015087f89 */ /* 0x000ea200000e0000 */
[----:B0-----:R-:W-:-:S02]  /*90e0*/  FMNMX.FTZ R6, R15, R6, !PT ;  /* 0x000000060f067209 */ /* 0x001fc40007810000 */
[----:B--2---:R-:W-:-:S03]  /*90f0*/  FMNMX.FTZ R8, R21, R8, !PT ;  /* 0x0000000815087209 */ /* 0x004fc60007810000 */
[C---:B-1----:R-:W-:Y:S01]  /*9100*/  FMUL.FTZ R153, R6.reuse, R7 ;  /* 0x0000000706997220 */ /* 0x042fe20000410000 */
[----:B------:R-:W-:-:S03]  /*9110*/  FADD.FTZ R192, -R6, R9 ;  /* 0x0000000906c07221 */ /* 0x000fc60000010100 */
[-CC-:B------:R-:W-:Y:S01]  /*9120*/  FFMA.FTZ R15, R13, R7.reuse, -R153.reuse ;  /* 0x000000070d0f7223 */ /* 0x180fe20000010899 */
[-C--:B------:R-:W-:Y:S01]  /*9130*/  FFMA.FTZ R13, R139, R7.reuse, -R153 ;  /* 0x000000078b0d7223 */ /* 0x080fe20000010899 */
[C---:B------:R-:W-:Y:S01]  /*9140*/  FADD.FTZ R0, -R8.reuse, R11 ;  /* 0x0000000b08007221 */ /* 0x040fe20000010100 */
[-C--:B------:R-:W-:Y:S01]  /*9150*/  FMUL.FTZ R139, R8, R7.reuse ;  /* 0x00000007088b7220 */ /* 0x080fe20000410000 */
[-C--:B------:R-:W-:Y:S01]  /*9160*/  FFMA.FTZ R200, R176, R7.reuse, -R153 ;  /* 0x00000007b0c87223 */ /* 0x080fe20000010899 */
[-C--:B------:R-:W-:Y:S01]  /*9170*/  FMUL.FTZ R192, R192, R7.reuse ;  /* 0x00000007c0c07220 */ /* 0x080fe20000410000 */
[-C--:B------:R-:W-:Y:S01]  /*9180*/  FMUL.FTZ R0, R0, R7.reuse ;  /* 0x0000000700007220 */ /* 0x080fe20000410000 */
[-C--:B------:R-:W-:Y:S01]  /*9190*/  FFMA.FTZ R201, R12, R7.reuse, -R139 ;  /* 0x000000070cc97223 */ /* 0x080fe2000001088b */
[-C--:B------:R-:W-:Y:S01]  /*91a0*/  FFMA.FTZ R135, R178, R7.reuse, -R153 ;  /* 0x00000007b2877223 */ /* 0x080fe20000010899 */
[-C--:B------:R-:W-:Y:S01]  /*91b0*/  FFMA.FTZ R12, R14, R7.reuse, -R139 ;  /* 0x000000070e0c7223 */ /* 0x080fe2000001088b */
[----:B------:R0:W-:Y:S01]  /*91c0*/  MUFU.EX2 R5, R192 ;  /* 0x000000c000057308 */ /* 0x0001e20000000800 */
[-C--:B------:R-:W-:Y:S01]  /*91d0*/  FFMA.FTZ R202, R170, R7.reuse, -R153 ;  /* 0x00000007aaca7223 */ /* 0x080fe20000010899 */
[-C--:B------:R-:W-:Y:S01]  /*91e0*/  FFMA.FTZ R203, R20, R7.reuse, -R139 ;  /* 0x0000000714cb7223 */ /* 0x080fe2000001088b */
[-C--:B------:R-:W-:Y:S01]  /*91f0*/  FFMA.FTZ R133, R172, R7.reuse, -R153 ;  /* 0x00000007ac857223 */ /* 0x080fe20000010899 */
[-C--:B------:R-:W-:Y:S01]  /*9200*/  FFMA.FTZ R14, R168, R7.reuse, -R139 ;  /* 0x00000007a80e7223 */ /* 0x080fe2000001088b */
[-C--:B------:R-:W-:Y:S01]  /*9210*/  FFMA.FTZ R196, R174, R7.reuse, -R153 ;  /* 0x00000007aec47223 */ /* 0x080fe20000010899 */
[-C--:B------:R-:W-:Y:S01]  /*9220*/  FFMA.FTZ R197, R160, R7.reuse, -R139 ;  /* 0x00000007a0c57223 */ /* 0x080fe2000001088b */
[-C--:B------:R-:W-:Y:S01]  /*9230*/  FFMA.FTZ R131, R180, R7.reuse, -R153 ;  /* 0x00000007b4837223 */ /* 0x080fe20000010899 */
[----:B------:R-:W1:Y:S01]  /*9240*/  MUFU.EX2 R200, R200 ;  /* 0x000000c800c87308 */ /* 0x000e620000000800 */
[-CC-:B------:R-:W-:Y:S01]  /*9250*/  FFMA.FTZ R20, R162, R7.reuse, -R139.reuse ;  /* 0x00000007a2147223 */ /* 0x180fe2000001088b */
[-C--:B------:R-:W-:Y:S01]  /*9260*/  FFMA.FTZ R185, R136, R7.reuse, -R139 ;  /* 0x0000000788b97223 */ /* 0x080fe2000001088b */
[-C--:B------:R-:W-:Y:S01]  /*9270*/  FFMA.FTZ R198, R182, R7.reuse, -R153 ;  /* 0x00000007b6c67223 */ /* 0x080fe20000010899 */
[-C--:B------:R-:W-:Y:S01]  /*9280*/  FFMA.FTZ R199, R164, R7.reuse, -R139 ;  /* 0x00000007a4c77223 */ /* 0x080fe2000001088b */
[-CC-:B------:R-:W-:Y:S01]  /*9290*/  FFMA.FTZ R182, R141, R7.reuse, -R153.reuse ;  /* 0x000000078db67223 */ /* 0x180fe20000010899 */
[-C--:B------:R-:W-:Y:S01]  /*92a0*/  FFMA.FTZ R129, R184, R7.reuse, -R153 ;  /* 0x00000007b8817223 */ /* 0x080fe20000010899 */
[-C--:B------:R-:W-:Y:S01]  /*92b0*/  FFMA.FTZ R160, R166, R7.reuse, -R139 ;  /* 0x00000007a6a07223 */ /* 0x080fe2000001088b */
[----:B------:R-:W-:Y:S01]  /*92c0*/  MUFU.EX2 R0, R0 ;  /* 0x0000000000007308 */ /* 0x000fe20000000800 */
[-C--:B0-----:R-:W-:Y:S01]  /*92d0*/  FFMA.FTZ R192, R186, R7.reuse, -R153 ;  /* 0x00000007bac07223 */ /* 0x081fe20000010899 */
[-C--:B------:R-:W-:Y:S01]  /*92e0*/  FFMA.FTZ R193, R152, R7.reuse, -R139 ;  /* 0x0000000798c17223 */ /* 0x080fe2000001088b */
[-C--:B------:R-:W-:Y:S01]  /*92f0*/  FFMA.FTZ R127, R188, R7.reuse, -R153 ;  /* 0x00000007bc7f7223 */ /* 0x080fe20000010899 */
[-C--:B------:R-:W-:Y:S01]  /*9300*/  FFMA.FTZ R152, R154, R7.reuse, -R139 ;  /* 0x000000079a987223 */ /* 0x080fe2000001088b */
[-C--:B------:R-:W-:Y:S01]  /*9310*/  FFMA.FTZ R194, R190, R7.reuse, -R153 ;  /* 0x00000007bec27223 */ /* 0x080fe20000010899 */
[-C--:B------:R-:W-:Y:S01]  /*9320*/  FFMA.FTZ R195, R156, R7.reuse, -R139 ;  /* 0x000000079cc37223 */ /* 0x080fe2000001088b */
[----:B------:R-:W-:Y:S01]  /*9330*/  FFMA.FTZ R125, R222, R7, -R153 ;  /* 0x00000007de7d7223 */ /* 0x000fe20000010899 */
[----:B------:R-:W0:Y:S01]  /*9340*/  MUFU.EX2 R201, R201 ;  /* 0x000000c900c97308 */ /* 0x000e220000000800 */
[----:B-1----:R-:W-:Y:S01]  /*9350*/  FFMA.FTZ R136, R5, R3, R200 ;  /* 0x0000000305887223 */ /* 0x002fe200000100c8 */
[-CC-:B------:R-:W-:Y:S01]  /*9360*/  FFMA.FTZ R154, R158, R7.reuse, -R139.reuse ;  /* 0x000000079e9a7223 */ /* 0x180fe2000001088b */
[-C--:B------:R-:W-:Y:S01]  /*9370*/  FFMA.FTZ R187, R140, R7.reuse, -R139 ;  /* 0x000000078cbb7223 */ /* 0x080fe2000001088b */
[-C--:B------:R-:W-:Y:S01]  /*9380*/  FFMA.FTZ R188, R224, R7.reuse, -R153 ;  /* 0x00000007e0bc7223 */ /* 0x080fe20000010899 */
[-C--:B------:R-:W-:Y:S01]  /*9390*/  FFMA.FTZ R189, R144, R7.reuse, -R139 ;  /* 0x0000000790bd7223 */ /* 0x080fe2000001088b */
[-C--:B------:R-:W-:Y:S01]  /*93a0*/  FFMA.FTZ R123, R226, R7.reuse, -R153 ;  /* 0x00000007e27b7223 */ /* 0x080fe20000010899 */
[-CC-:B------:R-:W-:Y:S01]  /*93b0*/  FFMA.FTZ R144, R146, R7.reuse, -R139.reuse ;  /* 0x0000000792907223 */ /* 0x180fe2000001088b */
[----:B------:R-:W1:Y:S01]  /*93c0*/  MUFU.EX2 R135, R135 ;  /* 0x0000008700877308 */ /* 0x000e620000000800 */
[-C--:B------:R-:W-:Y:S01]  /*93d0*/  FFMA.FTZ R181, R128, R7.reuse, -R139 ;  /* 0x0000000780b57223 */ /* 0x080fe2000001088b */
[-C--:B------:R-:W-:Y:S01]  /*93e0*/  FFMA.FTZ R190, R228, R7.reuse, -R153 ;  /* 0x00000007e4be7223 */ /* 0x080fe20000010899 */
[-C--:B------:R-:W-:Y:S01]  /*93f0*/  FFMA.FTZ R191, R148, R7.reuse, -R139 ;  /* 0x0000000794bf7223 */ /* 0x080fe2000001088b */
[-C--:B------:R-:W-:Y:S01]  /*9400*/  FFMA.FTZ R121, R230, R7.reuse, -R153 ;  /* 0x00000007e6797223 */ /* 0x080fe20000010899 */
[-C--:B------:R-:W-:Y:S01]  /*9410*/  FFMA.FTZ R146, R150, R7.reuse, -R139 ;  /* 0x0000000796927223 */ /* 0x080fe2000001088b */
[-CC-:B------:R-:W-:Y:S01]  /*9420*/  FFMA.FTZ R184, R232, R7.reuse, -R153.reuse ;  /* 0x00000007e8b87223 */ /* 0x180fe20000010899 */
[-C--:B------:R-:W-:Y:S01]  /*9430*/  FFMA.FTZ R21, R234, R7.reuse, -R153 ;  /* 0x00000007ea157223 */ /* 0x080fe20000010899 */
[----:B------:R-:W2:Y:S01]  /*9440*/  MUFU.EX2 R12, R12 ;  /* 0x0000000c000c7308 */ /* 0x000ea20000000800 */
[----:B0-----:R-:W-:Y:S01]  /*9450*/  FFMA.FTZ R3, R0, R2, R201 ;  /* 0x0000000200037223 */ /* 0x001fe200000100c9 */
[-C--:B------:R-:W-:Y:S01]  /*9460*/  FFMA.FTZ R186, R236, R7.reuse, -R153 ;  /* 0x00000007ecba7223 */ /* 0x080fe20000010899 */
[-C--:B------:R-:W-:Y:S01]  /*9470*/  FFMA.FTZ R183, R132, R7.reuse, -R139 ;  /* 0x0000000784b77223 */ /* 0x080fe2000001088b */
[-C--:B------:R-:W-:Y:S01]  /*9480*/  FFMA.FTZ R180, R137, R7.reuse, -R153 ;  /* 0x0000000789b47223 */ /* 0x080fe20000010899 */
[-C--:B------:R-:W-:Y:S01]  /*9490*/  FFMA.FTZ R177, R120, R7.reuse, -R139 ;  /* 0x0000000778b17223 */ /* 0x080fe2000001088b */
[-CC-:B------:R-:W-:Y:S01]  /*94a0*/  FFMA.FTZ R11, R143, R7.reuse, -R153.reuse ;  /* 0x000000078f0b7223 */ /* 0x180fe20000010899 */
[-C--:B------:R-:W-:Y:S01]  /*94b0*/  FFMA.FTZ R176, R145, R7.reuse, -R153 ;  /* 0x0000000791b07223 */ /* 0x080fe20000010899 */
[----:B------:R-:W0:Y:S01]  /*94c0*/  MUFU.EX2 R202, R202 ;  /* 0x000000ca00ca7308 */ /* 0x000e220000000800 */
[----:B-1----:R-:W-:Y:S01]  /*94d0*/  FADD.FTZ R141, R135, R136 ;  /* 0x00000088878d7221 */ /* 0x002fe20000010000 */
[-C--:B------:R-:W-:Y:S01]  /*94e0*/  FFMA.FTZ R136, R138, R7.reuse, -R139 ;  /* 0x000000078a887223 */ /* 0x080fe2000001088b */
[-CC-:B------:R-:W-:Y:S01]  /*94f0*/  FFMA.FTZ R9, R147, R7.reuse, -R153.reuse ;  /* 0x0000000793097223 */ /* 0x180fe20000010899 */
[-C--:B------:R-:W-:Y:S01]  /*9500*/  FFMA.FTZ R178, R149, R7.reuse, -R153 ;  /* 0x0000000795b27223 */ /* 0x080fe20000010899 */
[-C--:B------:R-:W-:Y:S01]  /*9510*/  FFMA.FTZ R124, R124, R7.reuse, -R139 ;  /* 0x000000077c7c7223 */ /* 0x080fe2000001088b */
[-C--:B------:R-:W-:Y:S01]  /*9520*/  FFMA.FTZ R137, R151, R7.reuse, -R153 ;  /* 0x0000000797897223 */ /* 0x080fe20000010899 */
[----:B------:R-:W-:Y:S01]  /*9530*/  FFMA.FTZ R126, R126, R7, -R139 ;  /* 0x000000077e7e7223 */ /* 0x000fe2000001088b */
        /* <DEDUP_REMOVED lines=15> */
[----:B0-----:R-:W-:Y:S01]  /*9630*/  FADD.FTZ R141, R131, R138 ;  /* 0x0000008a838d7221 */ /* 0x001fe20000010000 */
[----:B------:R-:W-:-:S06]  /*9640*/  FFMA.FTZ R138, R142, R7, -R139 ;  /* 0x000000078e8a7223 */ /* 0x000fcc000001088b */
        /* <DEDUP_REMOVED lines=16> */
[----:B------:R-:W-:-:S06]  /*9750*/  FFMA.FTZ R128, R130, R7, -R139 ;  /* 0x0000000782807223 */ /* 0x000fcc000001088b */
        /* <DEDUP_REMOVED lines=15> */
[----:B-1----:R-:W-:Y:S01]  /*9850*/  FADD.FTZ R141, R123, R130 ;  /* 0x000000827b8d7221 */ /* 0x002fe20000010000 */
[----:B------:R-:W-:-:S06]  /*9860*/  FFMA.FTZ R130, R134, R7, -R139 ;  /* 0x0000000786827223 */ /* 0x000fcc000001088b */
        /* <DEDUP_REMOVED lines=27> */
[----:B------:R-:W-:-:S04]  /*9a20*/  IMAD.U32 R3, RZ, RZ, UR7 ;  /* 0x00000007ff037e24 */ /* 0x000fc8000f8e00ff */
[----:B------:R-:W-:Y:S02]  /*9a30*/  @P1 VIADD R3, R3, 0x36840 ;  /* 0x0003684003031836 */ /* 0x000fe40000000000 */
[----:B------:R-:W2:Y:S01]  /*9a40*/  MUFU.EX2 R13, R13 ;  /* 0x0000000d000d7308 */ /* 0x000ea20000000800 */
[----:B0-----:R-:W-:Y:S02]  /*9a50*/  FADD.FTZ R122, R180, R141 ;  /* 0x0000008db47a7221 */ /* 0x001fe40000010000 */
[----:B------:R-:W-:-:S04]  /*9a60*/  @P1 PRMT R3, R22, 0x654, R3 ;  /* 0x0000065416031816 */ /* 0x000fc80000000003 */
[----:B------:R0:W-:Y:S01]  /*9a70*/  @P1 SYNCS.ARRIVE.TRANS64.RED.A1T0 RZ, [R3+URZ], RZ ;  /* 0x000000ff03ff19a7 */ /* 0x0001e2000810043f */
[----:B------:R-:W3:Y:S01]  /*9a80*/  MUFU.EX2 R128, R128 ;  /* 0x0000008000807308 */ /* 0x000ee20000000800 */
[----:B-1----:R-:W-:-:S07]  /*9a90*/  FADD.FTZ R141, R181, R2 ;  /* 0x00000002b58d7221 */ /* 0x002fce0000010000 */
[----:B------:R-:W1:Y:S01]  /*9aa0*/  MUFU.EX2 R182, R182 ;  /* 0x000000b600b67308 */ /* 0x000e620000000800 */
[----:B--2---:R-:W-:-:S07]  /*9ab0*/  FADD.FTZ R143, R13, R122 ;  /* 0x0000007a0d8f7221 */ /* 0x004fce0000010000 */
        /* <DEDUP_REMOVED lines=22> */
[----:B--2---:R-:W-:-:S03]  /*9c20*/  FADD.FTZ R3, R137, R2 ;  /* 0x0000000289037221 */ /* 0x004fc60000010000 */
[----:B0-----:R-:W-:Y:S01]  /*9c30*/  FADD.FTZ R2, R179, R122 ;  /* 0x0000007ab3027221 */ /* 0x001fe20000010000 */
[----:B------:R-:W-:Y:S06]  /*9c40*/  @!P0 BRA `(.L_x_3641) ;  /* 0x0000000000048947 */ /* 0x000fec0003800000 */
[----:B------:R-:W-:Y:S01]  /*9c50*/  BPT.TRAP 0x1 ;  /* 0x000000040000795c */ /* 0x000fe20000300000 */
.L_x_3641:
[----:B------:R-:W-:Y:S01]  /*9c60*/  ISETP.NE.AND P1, PT, R17, RZ, PT ;  /* 0x000000ff1100720c */ /* 0x000fe20003f25270 */
[----:B------:R-:W-:Y:S01]  /*9c70*/  IMAD.U32 R122, RZ, RZ, UR10 ;  /* 0x0000000aff7a7e24 */ /* 0x000fe2000f8e00ff */
[----:B------:R-:W-:Y:S01]  /*9c80*/  UMOV UR38, UR39 ;  /* 0x0000002700267c82 */ /* 0x000fe20008000000 */
[----:B------:R-:W-:Y:S01]  /*9c90*/  UMOV UR6, UR36 ;  /* 0x0000002400067c82 */ /* 0x000fe20008000000 */
[----:B------:R-:W-:Y:S01]  /*9ca0*/  F2FP.BF16.F32.PACK_AB R182, R11, R182 ;  /* 0x000000b60bb6723e */ /* 0x000fe200000010ff */
[----:B------:R-:W-:Y:S01]  /*9cb0*/  IMAD.MOV.U32 R11, RZ, RZ, R8 ;  /* 0x000000ffff0b7224 */ /* 0x000fe200078e0008 */
[----:B------:R-:W-:Y:S01]  /*9cc0*/  F2FP.BF16.F32.PACK_AB R176, R9, R176 ;  /* 0x000000b009b0723e */ /* 0x000fe200000010ff */
[----:B------:R-:W-:Y:S01]  /*9cd0*/  IMAD.MOV.U32 R9, RZ, RZ, R6 ;  /* 0x000000ffff097224 */ /* 0x000fe200078e0006 */
[----:B------:R-:W-:Y:S02]  /*9ce0*/  F2FP.BF16.F32.PACK_AB R200, R135, R200 ;  /* 0x000000c887c8723e */ /* 0x000fe400000010ff */
[----:B------:R-:W-:-:S02]  /*9cf0*/  F2FP.BF16.F32.PACK_AB R201, R12, R201 ;  /* 0x000000c90cc9723e */ /* 0x000fc400000010ff */
[----:B------:R-:W-:Y:S01]  /*9d00*/  F2FP.BF16.F32.PACK_AB R202, R133, R202 ;  /* 0x000000ca85ca723e */ /* 0x000fe200000010ff */
[----:B------:R-:W-:Y:S01]  /*9d10*/  @P1 VIADD R122, R122, 0x36860 ;  /* 0x000368607a7a1836 */ /* 0x000fe20000000000 */
[----:B------:R-:W-:Y:S02]  /*9d20*/  F2FP.BF16.F32.PACK_AB R203, R14, R203 ;  /* 0x000000cb0ecb723e */ /* 0x000fe400000010ff */
[----:B------:R-:W-:Y:S02]  /*9d30*/  F2FP.BF16.F32.PACK_AB R196, R131, R196 ;  /* 0x000000c483c4723e */ /* 0x000fe400000010ff */
[----:B------:R-:W-:Y:S02]  /*9d40*/  @P1 PRMT R122, R19, 0x654, R122 ;  /* 0x00000654137a1816 */ /* 0x000fe4000000007a */
[----:B------:R-:W-:Y:S02]  /*9d50*/  F2FP.BF16.F32.PACK_AB R197, R20, R197 ;  /* 0x000000c514c5723e */ /* 0x000fe400000010ff */
[----:B------:R0:W-:Y:S01]  /*9d60*/  @P1 SYNCS.ARRIVE.TRANS64.RED.A1T0 RZ, [R122+URZ], RZ ;  /* 0x000000ff7aff19a7 */ /* 0x0001e2000810043f */
[C---:B------:R-:W-:Y:S01]  /*9d70*/  ISETP.GT.AND P1, PT, R10.reuse, RZ, PT ;  /* 0x000000ff0a00720c */ /* 0x040fe20003f24270 */
[----:B------:R-:W-:Y:S01]  /*9d80*/  VIADD R10, R10, 0xffffffff ;  /* 0xffffffff0a0a7836 */ /* 0x000fe20000000000 */
        /* <DEDUP_REMOVED lines=20> */
[----:B0-----:R-:W-:Y:S06]  /*9ed0*/  @P1 BRA `(.L_x_3642) ;  /* 0xffffffbc00501947 */ /* 0x001fec000383ffff */
.L_x_3631:
        /* <DEDUP_REMOVED lines=99> */
.L_x_3643:
        /* <DEDUP_REMOVED lines=9> */
.L_x_3644:
[----:B-1----:R-:W-:Y:S05]  /*a5a0*/  @P1 BRA `(.L_x_3645) ;  /* 0x0000000000081947 */ /* 0x002fea0003800000 */
[----:B------:R-:W1:Y:S02]  /*a5b0*/  SYNCS.PHASECHK.TRANS64.TRYWAIT P1, [UR9+0x36850], R0 ;  /* 0x03685000ff0075a7 */ /* 0x000e640008020149 */
[----:B-1----:R-:W-:Y:S05]  /*a5c0*/  @!P1 BRA `(.L_x_3646) ;  /* 0x0000007000809947 */ /* 0x002fea0003800000 */
.L_x_3645:
[----:B------:R-:W-:Y:S01]  /*a5d0*/  UIADD3 UR5, UR4, 0x400, URZ ;  /* 0x0000040004057890 */ /* 0x000fe2000fffe03f */
[----:B------:R-:W-:Y:S01]  /*a5e0*/  WARPGROUP.ARRIVE ;  /* 0x00000000000079c5 */ /* 0x000fe20000000000 */
[----:B------:R-:W-:Y:S01]  /*a5f0*/  UMOV UR7, 0x40000040 ;  /* 0x4000004000077882 */ /* 0x000fe20000000000 */
[----:B------:R-:W-:Y:S01]  /*a600*/  UMOV UR11, 0x40000040 ;  /* 0x40000040000b7882 */ /* 0x000fe20000000000 */
[----:B------:R-:W-:Y:S01]  /*a610*/  USHF.R.U32.HI UR5, URZ, 0x4, UR5 ;  /* 0x000000043f057899 */ /* 0x000fe20008011605 */
[----:B01----:R-:W0:Y:S01]  /*a620*/  SHFL.BFLY PT, R0, R3, 0x2, 0x1f ;  /* 0x0c401f0003007f89 */ /* 0x003e2200000e0000 */
[----:B------:R-:W-:Y:S02]  /*a630*/  CS2R R20, SRZ ;  /* 0x0000000000147805 */ /* 0x000fe4000001ff00 */
[----:B------:R-:W-:Y:S01]  /*a640*/  ULOP3.LUT UR5, UR5, 0x3fff, URZ, 0xc0, !UPT ;  /* 0x00003fff05057892 */ /* 0x000fe2000f8ec03f */
[----:B------:R-:W1:Y:S03]  /*a650*/  SHFL.BFLY PT, R5, R2, 0x2, 0x1f ;  /* 0x0c401f0002057f89 */ /* 0x000e6600000e0000 */
[----:B------:R-:W-:-:S04]  /*a660*/  ULOP3.LUT UR5, UR5, 0x3800000, URZ, 0xfc, !UPT ;  /* 0x0380000005057892 */ /* 0x000fc8000f8efc3f */
[----:B------:R-:W-:-:S04]  /*a670*/  UIMAD UR6, UR36, 0xa80, UR5 ;  /* 0x00000a80240678a4 */ /* 0x000fc8000f8e0205 */
[----:B------:R-:W-:-:S05]  /*a680*/  UIADD3 UR8, UR6, 0x80, URZ ;  /* 0x0000008006087890 */ /* 0x000fca000fffe03f */
[----:B------:R-:W-:Y:S01]  /*a690*/  HGMMA.64x192x16.F32.BF16 R24, R200, gdesc[UR4].tnspB, R24, gsb0 ;  /* 0x42e00004c8187df0 */ /* 0x000fe20008001818 */
[----:B------:R-:W-:Y:S01]  /*a6a0*/  UMOV UR7, 0x40000040 ;  /* 0x4000004000077882 */ /* 0x000fe20000000000 */
[----:B------:R-:W-:Y:S01]  /*a6b0*/  UMOV UR10, UR8 ;  /* 0x00000008000a7c82 */ /* 0x000fe20008000000 */
[----:B------:R-:W-:Y:S01]  /*a6c0*/  UIADD3 UR8, UR6, 0x100, URZ ;  /* 0x0000010006087890 */ /* 0x000fe2000fffe03f */
[----:B0-----:R-:W-:Y:S01]  /*a6d0*/  FADD.FTZ R0, R0, R3 ;  /* 0x0000000300007221 */ /* 0x001fe20000010000 */
[----:B-1----:R-:W-:Y:S01]  /*a6e0*/  FADD.FTZ R4, R5, R2 ;  /* 0x0000000205047221 */ /* 0x002fe20000010000 */
[----:B------:R-:W-:-:S03]  /*a6f0*/  IMAD.MOV.U32 R2, RZ, RZ, -0x800000 ;  /* 0xff800000ff027424 */ /* 0x000fc600078e00ff */
[----:B------:R-:W0:Y:S04]  /*a700*/  SHFL.BFLY PT, R5, R0, 0x1, 0x1f ;  /* 0x0c201f0000057f89 */ /* 0x000e2800000e0000 */
[----:B------:R-:W1:Y:S01]  /*a710*/  SHFL.BFLY PT, R9, R4, 0x1, 0x1f ;  /* 0x0c201f0004097f89 */ /* 0x000e6200000e0000 */
[----:B0-----:R-:W-:Y:S01]  /*a720*/  FADD.FTZ R10, R0, R5 ;  /* 0x00000005000a7221 */ /* 0x001fe20000010000 */
[----:B------:R-:W-:Y:S02]  /*a730*/  IMAD.MOV.U32 R0, RZ, RZ, -0x800000 ;  /* 0xff800000ff007424 */ /* 0x000fe400078e00ff */
[----:B-1----:R-:W-:Y:S02]  /*a740*/  FADD.FTZ R11, R4, R9 ;  /* 0x00000009040b7221 */ /* 0x002fe40000010000 */
[----:B------:R-:W-:-:S03]  /*a750*/  FSETP.NE.FTZ.AND P1, PT, R10, RZ, PT ;  /* 0x000000ff0a00720b */ /* 0x000fc60003f35000 */
[----:B------:R-:W-:-:S10]  /*a760*/  FSETP.NE.FTZ.AND P2, PT, R11, RZ, PT ;  /* 0x000000ff0b00720b */ /* 0x000fd40003f55000 */
[----:B------:R-:W0:Y:S01]  /*a770*/  @P1 MUFU.LG2 R5, R10 ;  /* 0x0000000a00051308 */ /* 0x000e220000000c00 */
[C---:B------:R-:W-:Y:S02]  /*a780*/  @P1 FMUL.FTZ R3, R7.reuse, 0.69314718246459960938 ;  /* 0x3f31721807031820 */ /* 0x040fe40000410000 */
[----:B------:R-:W-:-:S05]  /*a790*/  @P2 FMUL.FTZ R12, R7, 0.69314718246459960938 ;  /* 0x3f317218070c2820 */ /* 0x000fca0000410000 */
        /* <DEDUP_REMOVED lines=33> */
[----:B------:R-:W-:Y:S03]  /*a9b0*/  HGMMA.64x192x16.F32.BF16 R24, R180, gdesc[UR8].tnspB, R24, gsb0 ;  /* 0x42e00008b4187df0 */ /* 0x000fe60008001818 */
[----:B------:R-:W-:Y:S02]  /*a9c0*/  WARPGROUP.DEPBAR.LE gsb0, 0x0 ;  /* 0x00008000000079c5 */ /* 0x000fe40000010000 */
[----:B------:R-:W-:-:S15]  /*a9d0*/  WARPGROUP.ARRIVE ;  /* 0x00000000000079c5 */ /* 0x000fde0000000000 */
[----:B------:R-:W-:Y:S03]  /*a9e0*/  HGMMA.64x192x16.F32.BF16 R24, R176, gdesc[UR4].tnspB, R24, gsb0 ;  /* 0x42e00004b0187df0 */ /* 0x000fe60008001818 */
[----:B------:R-:W-:Y:S02]  /*a9f0*/  WARPGROUP.DEPBAR.LE gsb0, 0x0 ;  /* 0x00008000000079c5 */ /* 0x000fe40000010000 */
[----:B0-23--:R-:W-:Y:S05]  /*aa00*/  @!P0 BRA `(.L_x_3647) ;  /* 0x0000000000048947 */ /* 0x00dfea0003800000 */
[----:B------:R-:W-:Y:S01]  /*aa10*/  BPT.TRAP 0x1 ;  /* 0x000000040000795c */ /* 0x000fe20000300000 */
.L_x_3647:
[----:B------:R-:W0:Y:S01]  /*aa20*/  S2UR UR5, SR_SWINHI ;  /* 0x00000000000579c3 */ /* 0x000e220000002f00 */
[----:B------:R-:W-:Y:S01]  /*aa30*/  ISETP.NE.AND P0, PT, R17, RZ, PT ;  /* 0x000000ff1100720c */ /* 0x000fe20003f05270 */
[-C--:B------:R-:W-:Y:S01]  /*aa40*/  FMUL.FTZ R12, R49, R21.reuse ;  /* 0x00000015310c7220 */ /* 0x080fe20000410000 */
[-C--:B------:R-:W-:Y:S01]  /*aa50*/  FMUL.FTZ R121, R48, R21.reuse ;  /* 0x0000001530797220 */ /* 0x080fe20000410000 */
[-C--:B------:R-:W-:Y:S01]  /*aa60*/  FMUL.FTZ R154, R26, R20.reuse ;  /* 0x000000141a9a7220 */ /* 0x080fe20000410000 */
[-C--:B------:R-:W-:Y:S01]  /*aa70*/  FMUL.FTZ R141, R47, R20.reuse ;  /* 0x000000142f8d7220 */ /* 0x080fe20000410000 */
[-C--:B------:R-:W-:Y:S01]  /*aa80*/  FMUL.FTZ R148, R46, R20.reuse ;  /* 0x000000142e947220 */ /* 0x080fe20000410000 */
[----:B------:R-:W-:Y:S02]  /*aa90*/  IMAD.U32 R26, RZ, RZ, UR9 ;  /* 0x00000009ff1a7e24 */ /* 0x000fe4000f8e00ff */
[----:B------:R-:W-:Y:S01]  /*aaa0*/  FMUL.FTZ R129, R71, R20 ;  /* 0x0000001447817220 */ /* 0x000fe20000410000 */
[-C--:B------:R-:W-:Y:S01]  /*aab0*/  FMUL.FTZ R4, R25, R21.reuse ;  /* 0x0000001519047220 */ /* 0x080fe20000410000 */
[-C--:B------:R-:W-:Y:S01]  /*aac0*/  FMUL.FTZ R5, R24, R21.reuse ;  /* 0x0000001518057220 */ /* 0x080fe20000410000 */
[-C--:B------:R-:W-:Y:S01]  /*aad0*/  FMUL.FTZ R6, R29, R21.reuse ;  /* 0x000000151d067220 */ /* 0x080fe20000410000 */
[-C--:B------:R-:W-:Y:S01]  /*aae0*/  FMUL.FTZ R7, R28, R21.reuse ;  /* 0x000000151c077220 */ /* 0x080fe20000410000 */
[----:B------:R-:W-:Y:S01]  /*aaf0*/  FMUL.FTZ R9, R33, R21 ;  /* 0x0000001521097220 */ /* 0x000fe20000410000 */
[----:B------:R-:W-:-:S02]  /*ab00*/  @P0 VIADD R26, R26, 0x36860 ;  /* 0x000368601a1a0836 */ /* 0x000fc40000000000 */
        /* <DEDUP_REMOVED lines=47> */
[----:B------:R-:W-:-:S02]  /*ae00*/  IMAD R21, R209, 0x40, R23 ;  /* 0x00000040d1157824 */ /* 0x000fc400078e0217 */
[-C--:B------:R-:W-:Y:S01]  /*ae10*/  FMUL.FTZ R132, R70, R20.reuse ;  /* 0x0000001446847220 */ /* 0x080fe20000410000 */
[----:B------:R-:W-:Y:S01]  /*ae20*/  @P0 PRMT R26, R19, 0x654, R26 ;  /* 0x00000654131a0816 */ /* 0x000fe2000000001a */
[-C--:B------:R-:W-:Y:S01]  /*ae30*/  FMUL.FTZ R144, R43, R20.reuse ;  /* 0x000000142b907220 */ /* 0x080fe20000410000 */
[----:B------:R-:W-:Y:S01]  /*ae40*/  LOP3.LUT R70, R71, 0x380, RZ, 0xc0, !PT ;  /* 0x0000038047467812 */ /* 0x000fe200078ec0ff */
[----:B------:R-:W-:Y:S01]  /*ae50*/  IMAD.WIDE R48, R21, 0x2, R48 ;  /* 0x0000000215307825 */ /* 0x000fe200078e0230 */
[----:B------:R0:W-:Y:S01]  /*ae60*/  @P0 SYNCS.ARRIVE.TRANS64.RED.A1T0 RZ, [R26+URZ], RZ ;  /* 0x000000ff1aff09a7 */ /* 0x0001e2000810043f */
[----:B------:R-:W-:Y:S02]  /*ae70*/  LOP3.LUT R21, R46, 0x380, RZ, 0xc0, !PT ;  /* 0x000003802e157812 */ /* 0x000fe400078ec0ff */
[-C--:B------:R-:W-:Y:S01]  /*ae80*/  FMUL.FTZ R152, R30, R20.reuse ;  /* 0x000000141e987220 */ /* 0x080fe20000410000 */
[----:B------:R-:W-:Y:S01]  /*ae90*/  SHF.R.U64 R70, R70, 0x3, RZ ;  /* 0x0000000346467819 */ /* 0x000fe200000012ff */
[-C--:B------:R-:W-:Y:S01]  /*aea0*/  FMUL.FTZ R33, R27, R20.reuse ;  /* 0x000000141b217220 */ /* 0x080fe20000410000 */
[C---:B------:R-:W-:Y:S01]  /*aeb0*/  IADD3 R45, P6, R46.reuse, 0x8040, RZ ;  /* 0x000080402e2d7810 */ /* 0x040fe20007fde0ff */
[-C--:B------:R-:W-:Y:S01]  /*aec0*/  FMUL.FTZ R29, R31, R20.reuse ;  /* 0x000000141f1d7220 */ /* 0x080fe20000410000 */
[C---:B------:R-:W-:Y:S01]  /*aed0*/  IADD3 R32, P0, R46.reuse, 0x8020, RZ ;  /* 0x000080202e207810 */ /* 0x040fe20007f1e0ff */
[-C--:B------:R-:W-:Y:S01]  /*aee0*/  FMUL.FTZ R145, R35, R20.reuse ;  /* 0x0000001423917220 */ /* 0x080fe20000410000 */
[----:B------:R-:W-:Y:S01]  /*aef0*/  IADD3 R43, P1, R46, 0x8000, RZ ;  /* 0x000080002e2b7810 */ /* 0x000fe20007f3e0ff */
[-C--:B------:R-:W-:Y:S01]  /*af00*/  FMUL.FTZ R146, R34, R20.reuse ;  /* 0x0000001422927220 */ /* 0x080fe20000410000 */
[----:B------:R-:W-:Y:S01]  /*af10*/  SHF.R.U64 R21, R21, 0x3, RZ ;  /* 0x0000000315157819 */ /* 0x000fe200000012ff */
        /* <DEDUP_REMOVED lines=37> */
[----:B------:R-:W-:Y:S01]  /*b170*/  LOP3.LUT R70, R70, R71, RZ, 0x3c, !PT ;  /* 0x0000004746467212 */ /* 0x000fe200078e3cff */
[--C-:B------:R-:W-:Y:S01]  /*b180*/  IMAD.X R71, RZ, RZ, R47.reuse, P5 ;  /* 0x000000ffff477224 */ /* 0x100fe200028e062f */
[----:B------:R-:W-:Y:S01]  /*b190*/  LOP3.LUT R30, R32, 0x380, RZ, 0xc0, !PT ;  /* 0x00000380201e7812 */ /* 0x000fe200078ec0ff */
[--C-:B------:R-:W-:Y:S01]  /*b1a0*/  IMAD.X R75, RZ, RZ, R47.reuse, P6 ;  /* 0x000000ffff4b7224 */ /* 0x100fe200030e062f */
[----:B------:R-:W-:Y:S01]  /*b1b0*/  LOP3.LUT R20, R43, 0x380, RZ, 0xc0, !PT ;  /* 0x000003802b147812 */ /* 0x000fe200078ec0ff */
[--C-:B------:R-:W-:Y:S01]  /*b1c0*/  IMAD.X R79, RZ, RZ, R47.reuse, P0 ;  /* 0x000000ffff4f7224 */ /* 0x100fe200000e062f */
[C---:B------:R-:W-:Y:S01]  /*b1d0*/  IADD3 R28, P2, R46.reuse, 0x4060, RZ ;  /* 0x000040602e1c7810 */ /* 0x040fe20007f5e0ff */
[--C-:B------:R-:W-:Y:S01]  /*b1e0*/  IMAD.X R83, RZ, RZ, R47.reuse, P1 ;  /* 0x000000ffff537224 */ /* 0x100fe200008e062f */
[C---:B------:R-:W-:Y:S01]  /*b1f0*/  IADD3 R31, P3, R46.reuse, 0x20, RZ ;  /* 0x000000202e1f7810 */ /* 0x040fe20007f7e0ff */
[----:B------:R-:W1:Y:S01]  /*b200*/  LDC R86, c[0x0][0xbe8] ;  /* 0x0002fa00ff567b82 */ /* 0x000e620000000800 */
[C---:B------:R-:W-:Y:S01]  /*b210*/  IADD3 R41, P4, R46.reuse, 0x4040, RZ ;  /* 0x000040402e297810 */ /* 0x040fe20007f9e0ff */
[--C-:B------:R-:W-:Y:S01]  /*b220*/  IMAD.X R63, RZ, RZ, R47.reuse, P2 ;  /* 0x000000ffff3f7224 */ /* 0x100fe200010e062f */
[C---:B0-----:R-:W-:Y:S01]  /*b230*/  IADD3 R26, P5, R46.reuse, 0x4020, RZ ;  /* 0x000040202e1a7810 */ /* 0x041fe20007fbe0ff */
[--C-:B------:R-:W-:Y:S01]  /*b240*/  IMAD.X R67, RZ, RZ, R47.reuse, P3 ;  /* 0x000000ffff437224 */ /* 0x100fe200018e062f */
[C---:B------:R-:W-:Y:S01]  /*b250*/  IADD3 R39, P6, R46.reuse, 0x4000, RZ ;  /* 0x000040002e277810 */ /* 0x040fe20007fde0ff */
[--C-:B------:R-:W-:Y:S01]  /*b260*/  IMAD.X R53, RZ, RZ, R47.reuse, P4 ;  /* 0x000000ffff357224 */ /* 0x100fe200020e062f */
[C---:B------:R-:W-:Y:S01]  /*b270*/  IADD3 R37, P0, R46.reuse, 0x60, RZ ;  /* 0x000000602e257810 */ /* 0x040fe20007f1e0ff */
[----:B------:R-:W0:Y:S01]  /*b280*/  LDC R155, c[0x0][0xc38] ;  /* 0x00030e00ff9b7b82 */ /* 0x000e220000000800 */
[----:B------:R-:W-:Y:S01]  /*b290*/  IADD3 R35, P1, R46, 0x40, RZ ;  /* 0x000000402e237810 */ /* 0x000fe20007f3e0ff */
[----:B------:R-:W-:Y:S01]  /*b2a0*/  ULDC UR10, c[0x0][0xc44] ;  /* 0x00031100000a7ab9 */ /* 0x000fe20000000800 */
[----:B------:R-:W-:Y:S01]  /*b2b0*/  LOP3.LUT R46, R21, R46, RZ, 0x3c, !PT ;  /* 0x0000002e152e7212 */ /* 0x000fe200078e3cff */
[--C-:B------:R-:W-:Y:S01]  /*b2c0*/  IMAD.X R27, RZ, RZ, R47.reuse, P0 ;  /* 0x000000ffff1b7224 */ /* 0x100fe200000e062f */
[----:B------:R-:W-:Y:S01]  /*b2d0*/  SHF.R.U64 R21, R30, 0x3, RZ ;  /* 0x000000031e157819 */ /* 0x000fe200000012ff */
[--C-:B------:R-:W-:Y:S01]  /*b2e0*/  IMAD.X R59, RZ, RZ, R47.reuse, P1 ;  /* 0x000000ffff3b7224 */ /* 0x100fe200008e062f */
[----:B------:R-:W-:Y:S01]  /*b2f0*/  SHF.R.U64 R20, R20, 0x3, RZ ;  /* 0x0000000314147819 */ /* 0x000fe200000012ff */
[----:B------:R-:W-:Y:S01]  /*b300*/  ULDC.64 UR8, c[0x0][0xb90] ;  /* 0x0002e40000087ab9 */ /* 0x000fe20000000a00 */
[----:B------:R-:W-:Y:S01]  /*b310*/  LOP3.LUT R78, R21, R32, RZ, 0x3c, !PT ;  /* 0x00000020154e7212 */ /* 0x000fe200078e3cff */
[--C-:B------:R-:W-:Y:S01]  /*b320*/  IMAD.X R55, RZ, RZ, R47.reuse, P5 ;  /* 0x000000ffff377224 */ /* 0x100fe200028e062f */
[----:B------:R-:W-:Y:S01]  /*b330*/  LOP3.LUT R21, R28, 0x380, RZ, 0xc0, !PT ;  /* 0x000003801c157812 */ /* 0x000fe200078ec0ff */
[----:B------:R-:W-:Y:S01]  /*b340*/  IMAD.X R57, RZ, RZ, R47, P6 ;  /* 0x000000ffff397224 */ /* 0x000fe200030e062f */
[----:B------:R-:W-:-:S02]  /*b350*/  LOP3.LUT R82, R20, R43, RZ, 0x3c, !PT ;  /* 0x0000002b14527212 */ /* 0x000fc400078e3cff */
[----:B------:R-:W-:Y:S02]  /*b360*/  LOP3.LUT R20, R31, 0x380, RZ, 0xc0, !PT ;  /* 0x000003801f147812 */ /* 0x000fe400078ec0ff */
[----:B------:R-:W-:Y:S02]  /*b370*/  SHF.R.U64 R21, R21, 0x3, RZ ;  /* 0x0000000315157819 */ /* 0x000fe400000012ff */
[----:B------:R-:W-:Y:S02]  /*b380*/  SHF.R.U64 R20, R20, 0x3, RZ ;  /* 0x0000000314147819 */ /* 0x000fe400000012ff */
[----:B------:R-:W-:Y:S02]  /*b390*/  LOP3.LUT R62, R21, R28, RZ, 0x3c, !PT ;  /* 0x0000001c153e7212 */ /* 0x000fe400078e3cff */
[----:B------:R-:W-:Y:S02]  /*b3a0*/  LOP3.LUT R66, R20, R31, RZ, 0x3c, !PT ;  /* 0x0000001f14427212 */ /* 0x000fe400078e3cff */
[----:B------:R-:W-:-:S02]  /*b3b0*/  LOP3.LUT R21, R26, 0x380, RZ, 0xc0, !PT ;  /* 0x000003801a157812 */ /* 0x000fc400078ec0ff */
[----:B------:R-:W-:Y:S02]  /*b3c0*/  LOP3.LUT R20, R39, 0x380, RZ, 0xc0, !PT ;  /* 0x0000038027147812 */ /* 0x000fe400078ec0ff */
[----:B------:R-:W-:Y:S02]  /*b3d0*/  SHF.R.U64 R21, R21, 0x3, RZ ;  /* 0x0000000315157819 */ /* 0x000fe400000012ff */
[----:B------:R-:W-:Y:S02]  /*b3e0*/  SHF.R.U64 R20, R20, 0x3, RZ ;  /* 0x0000000314147819 */ /* 0x000fe400000012ff */
[----:B------:R-:W-:Y:S02]  /*b3f0*/  LOP3.LUT R54, R21, R26, RZ, 0x3c, !PT ;  /* 0x0000001a15367212 */ /* 0x000fe400078e3cff */
[----:B------:R-:W-:Y:S02]  /*b400*/  LOP3.LUT R56, R20, R39, RZ, 0x3c, !PT ;  /* 0x0000002714387212 */ /* 0x000fe400078e3cff */
[----:B------:R-:W-:-:S02]  /*b410*/  IADD3 R21, P4, R48, 0x1000, RZ ;  /* 0x0000100030157810 */ /* 0x000fc40007f9e0ff */
[----:B------:R-:W-:Y:S02]  /*b420*/  IADD3 R39, P1, R48, 0x4000, RZ ;  /* 0x0000400030277810 */ /* 0x000fe40007f3e0ff */
[----:B------:R-:W-:Y:S02]  /*b430*/  LOP3.LUT R28, R41, 0x380, RZ, 0xc0, !PT ;  /* 0x00000380291c7812 */ /* 0x000fe400078ec0ff */
[----:B------:R-:W-:Y:S02]  /*b440*/  LOP3.LUT R20, R21, 0x380, RZ, 0xc0, !PT ;  /* 0x0000038015147812 */ /* 0x000fe400078ec0ff */
[----:B------:R-:W-:Y:S02]  /*b450*/  LOP3.LUT R38, R39, 0x380, RZ, 0xc0, !PT ;  /* 0x0000038027267812 */ /* 0x000fe400078ec0ff */
[----:B------:R-:W-:Y:S02]  /*b460*/  SHF.R.U64 R28, R28, 0x3, RZ ;  /* 0x000000031c1c7819 */ /* 0x000fe400000012ff */
[----:B------:R-:W-:-:S02]  /*b470*/  SHF.R.U64 R20, R20, 0x3, RZ ;  /* 0x0000000314147819 */ /* 0x000fc400000012ff */
[----:B------:R-:W-:Y:S02]  /*b480*/  SHF.R.U64 R38, R38, 0x3, RZ ;  /* 0x0000000326267819 */ /* 0x000fe400000012ff */
[----:B------:R-:W-:Y:S02]  /*b490*/  LOP3.LUT R52, R28, R41, RZ, 0x3c, !PT ;  /* 0x000000291c347212 */ /* 0x000fe400078e3cff */
[----:B------:R-:W-:Y:S01]  /*b4a0*/  LOP3.LUT R20, R20, R21, RZ, 0x3c, !PT ;  /* 0x0000001514147212 */ /* 0x000fe200078e3cff */
[----:B------:R-:W-:Y:S01]  /*b4b0*/  IMAD.X R21, RZ, RZ, R49, P4 ;  /* 0x000000ffff157224 */ /* 0x000fe200020e0631 */
[----:B------:R-:W-:Y:S02]  /*b4c0*/  IADD3 R41, P0, R48, 0x5000, RZ ;  /* 0x0000500030297810 */ /* 0x000fe40007f1e0ff */
[----:B------:R-:W-:Y:S02]  /*b4d0*/  LOP3.LUT R38, R38, R39, RZ, 0x3c, !PT ;  /* 0x0000002726267212 */ /* 0x000fe400078e3cff */
[----:B------:R-:W-:-:S02]  /*b4e0*/  IADD3 R39, P4, R48, 0x8000, RZ ;  /* 0x0000800030277810 */ /* 0x000fc40007f9e0ff */
[----:B------:R-:W-:Y:S02]  /*b4f0*/  LOP3.LUT R40, R41, 0x380, RZ, 0xc0, !PT ;  /* 0x0000038029287812 */ /* 0x000fe400078ec0ff */
[----:B------:R-:W-:Y:S02]  /*b500*/  LOP3.LUT R36, R39, 0x380, RZ, 0xc0, !PT ;  /* 0x0000038027247812 */ /* 0x000fe400078ec0ff */
[----:B------:R-:W-:Y:S02]  /*b510*/  LOP3.LUT R28, R35, 0x380, RZ, 0xc0, !PT ;  /* 0x00000380231c7812 */ /* 0x000fe400078ec0ff */
[----:B------:R-:W-:Y:S02]  /*b520*/  SHF.R.U64 R40, R40, 0x3, RZ ;  /* 0x0000000328287819 */ /* 0x000fe400000012ff */
[----:B------:R-:W-:Y:S02]  /*b530*/  SHF.R.U64 R36, R36, 0x3, RZ ;  /* 0x0000000324247819 */ /* 0x000fe400000012ff */
[----:B------:R-:W-:-:S02]  /*b540*/  SHF.R.U64 R28, R28, 0x3, RZ ;  /* 0x000000031c1c7819 */ /* 0x000fc400000012ff */
[----:B------:R-:W-:Y:S02]  /*b550*/  LOP3.LUT R40, R40, R41, RZ, 0x3c, !PT ;  /* 0x0000002928287212 */ /* 0x000fe400078e3cff */
[----:B------:R-:W-:Y:S02]  /*b560*/  IADD3 R41, P3, R48, 0x7000, RZ ;  /* 0x0000700030297810 */ /* 0x000fe40007f7e0ff */
[----:B------:R-:W-:Y:S01]  /*b570*/  LOP3.LUT R36, R36, R39, RZ, 0x3c, !PT ;  /* 0x0000002724247212 */ /* 0x000fe200078e3cff */
[----:B------:R-:W-:Y:S01]  /*b580*/  IMAD.X R39, RZ, RZ, R49, P1 ;  /* 0x000000ffff277224 */ /* 0x000fe200008e0631 */
[----:B-1----:R-:W-:Y:S02]  /*b590*/  ISETP.NE.AND P1, PT, R86, 0x1, PT ;  /* 0x000000015600780c */ /* 0x002fe40003f25270 */
[----:B------:R-:W-:Y:S02]  /*b5a0*/  LOP3.LUT R58, R28, R35, RZ, 0x3c, !PT ;  /* 0x000000231c3a7212 */ /* 0x000fe400078e3cff */
[----:B------:R-:W-:-:S02]  /*b5b0*/  LOP3.LUT R28, R41, 0x380, RZ, 0xc0, !PT ;  /* 0x00000380291c7812 */ /* 0x000fc400078ec0ff */
[----:B------:R-:W-:Y:S02]  /*b5c0*/  R2UR UR14, R212 ;  /* 0x00000000d40e72ca */ /* 0x000fe400000e0000 */
[----:B------:R-:W-:Y:S02]  /*b5d0*/  SHF.R.U64 R28, R28, 0x3, RZ ;  /* 0x000000031c1c7819 */ /* 0x000fe400000012ff */
[----:B------:R-:W-:Y:S02]  /*b5e0*/  F2FP.BF16.F32.PACK_AB R6, R6, R7 ;  /* 0x000000070606723e */ /* 0x000fe400000010ff */
[----:B------:R-:W-:Y:S01]  /*b5f0*/  LOP3.LUT R28, R28, R41, RZ, 0x3c, !PT ;  /* 0x000000291c1c7212 */ /* 0x000fe200078e3cff */
[--C-:B------:R-:W-:Y:S01]  /*b600*/  IMAD.X R41, RZ, RZ, R49.reuse, P0 ;  /* 0x000000ffff297224 */ /* 0x100fe200000e0631 */
[----:B------:R-:W-:Y:S01]  /*b610*/  R2UR UR13, R213 ;  /* 0x00000000d50d72ca */ /* 0x000fe200000e0000 */
[----:B------:R-:W1:Y:S01]  /*b620*/  @P1 LDC R153, c[0x0][0xbf0] ;  /* 0x0002fc00ff991b82 */ /* 0x000e620000000800 */
[----:B------:R-:W-:Y:S01]  /*b630*/  F2FP.BF16.F32.PACK_AB R7, R29, R152 ;  /* 0x000000981d07723e */ /* 0x000fe200000010ff */
[----:B------:R-:W-:Y:S01]  /*b640*/  IMAD.X R29, RZ, RZ, R49, P3 ;  /* 0x000000ffff1d7224 */ /* 0x000fe200018e0631 */
[----:B------:R-:W-:Y:S01]  /*b650*/  IADD3 R149, P0, R48, 0xb000, RZ ;  /* 0x0000b00030957810 */ /* 0x000fe20007f1e0ff */
[----:B------:R-:W-:Y:S01]  /*b660*/  UIADD3 UR5, -UR14, URZ, URZ ;  /* 0x0000003f0e057290 */ /* 0x000fe2000fffe13f */
[----:B------:R-:W-:-:S02]  /*b670*/  LOP3.LUT R34, R45, 0x380, RZ, 0xc0, !PT ;  /* 0x000003802d227812 */ /* 0x000fc400078ec0ff */
[----:B------:R-:W-:Y:S01]  /*b680*/  MOV R151, R46 ;  /* 0x0000002e00977202 */ /* 0x000fe20000000f00 */
[----:B------:R-:W2:Y:S01]  /*b690*/  @P1 LDC R152, c[0x0][0xbec] ;  /* 0x0002fb00ff981b82 */ /* 0x000ea20000000800 */
[----:B------:R-:W-:Y:S01]  /*b6a0*/  R2UR UR12, R211 ;  /* 0x00000000d30c72ca */ /* 0x000fe200000e0000 */
[----:B------:R-:W-:Y:S01]  /*b6b0*/  IMAD.X R47, RZ, RZ, R49, P0 ;  /* 0x000000ffff2f7224 */ /* 0x000fe200000e0631 */
[----:B------:R-:W-:Y:S01]  /*b6c0*/  LOP3.LUT R46, R149, 0x380, RZ, 0xc0, !PT ;  /* 0x00000380952e7812 */ /* 0x000fe200078ec0ff */
[----:B------:R-:W-:Y:S01]  /*b6d0*/  UIMAD UR10, UR10, UR5, UR13 ;  /* 0x000000050a0a72a4 */ /* 0x000fe2000f8e020d */
[----:B------:R-:W-:Y:S02]  /*b6e0*/  SHF.R.U64 R34, R34, 0x3, RZ ;  /* 0x0000000322227819 */ /* 0x000fe400000012ff */
[----:B------:R-:W-:Y:S01]  /*b6f0*/  SHF.R.U64 R46, R46, 0x3, RZ ;  /* 0x000000032e2e7819 */ /* 0x000fe200000012ff */
[----:B------:R-:W-:Y:S01]  /*b700*/  USHF.R.S32.HI UR11, URZ, 0x1f, UR10 ;  /* 0x0000001f3f0b7899 */ /* 0x000fe2000801140a */
[----:B------:R-:W-:Y:S01]  /*b710*/  LOP3.LUT R74, R34, R45, RZ, 0x3c, !PT ;  /* 0x0000002d224a7212 */ /* 0x000fe200078e3cff */
[----:B------:R-:W-:Y:S01]  /*b720*/  UIMAD.WIDE.U32 UR6, UR10, UR8, URZ ;  /* 0x000000080a0672a5 */ /* 0x000fe2000f8e003f */
[----:B------:R-:W-:Y:S01]  /*b730*/  LOP3.LUT R46, R46, R149, RZ, 0x3c, !PT ;  /* 0x000000952e2e7212 */ /* 0x000fe200078e3cff */
[----:B------:R-:W-:Y:S01]  /*b740*/  UIMAD UR5, UR11, UR8, URZ ;  /* 0x000000080b0572a4 */ /* 0x000fe2000f8e023f */
[----:B------:R-:W-:Y:S01]  /*b750*/  MOV R71, R70 ;  /* 0x0000004600477202 */ /* 0x000fe20000000f00 */
[----:B------:R-:W-:Y:S01]  /*b760*/  IMAD R70, RZ, RZ, -UR13 ;  /* 0x8000000dff467e24 */ /* 0x000fe2000f8e02ff */
[----:B------:R-:W-:Y:S01]  /*b770*/  MOV R149, R74 ;  /* 0x0000004a00957202 */ /* 0x000fe20000000f00 */
[----:B------:R-:W-:Y:S01]  /*b780*/  UIMAD UR5, UR10, UR9, UR5 ;  /* 0x000000090a0572a4 */ /* 0x000fe2000f8e0205 */
[----:B------:R-:W-:Y:S01]  /*b790*/  MOV R74, R62 ;  /* 0x0000003e004a7202 */ /* 0x000fe20000000f00 */
[----:B0-----:R-:W-:Y:S01]  /*b7a0*/  IMAD R70, R155, R70, UR12 ;  /* 0x0000000c9b467e24 */ /* 0x001fe2000f8e0246 */
[----:B------:R-:W0:Y:S01]  /*b7b0*/  LDC.64 R62, c[0x0][0xb98] ;  /* 0x0002e600ff3e7b82 */ /* 0x000e220000000a00 */
[----:B------:R-:W-:Y:S01]  /*b7c0*/  F2FP.BF16.F32.PACK_AB R4, R4, R5 ;  /* 0x000000050404723e */ /* 0x000fe200000010ff */
[----:B------:R-:W-:Y:S01]  /*b7d0*/  IMAD.U32 R50, RZ, RZ, UR6 ;  /* 0x00000006ff327e24 */ /* 0x000fe2000f8e00ff */
[----:B------:R-:W-:-:S05]  /*b7e0*/  F2FP.BF16.F32.PACK_AB R5, R33, R154 ;  /* 0x0000009a2105723e */ /* 0x000fca00000010ff */
[----:B------:R-:W-:Y:S01]  /*b7f0*/  BAR.SYNC.DEFER_BLOCKING 0x1, 0x100 ;  /* 0x0044000000007b1d */ /* 0x000fe20000010000 */
[----:B------:R-:W-:Y:S01]  /*b800*/  MOV R66, R66 ;  /* 0x0000004200427202 */ /* 0x000fe20000000f00 */
[----:B------:R-:W-:Y:S01]  /*b810*/  IMAD R67, R70, 0x80, R216 ;  /* 0x0000008046437824 */ /* 0x000fe200078e02d8 */
[----:B------:R-:W-:Y:S01]  /*b820*/  LOP3.LUT R26, R37, 0x380, RZ, 0xc0, !PT ;  /* 0x00000380251a7812 */ /* 0x000fe200078ec0ff */
[----:B------:R-:W-:Y:S01]  /*b830*/  UIADD3 UR6, UR7, UR5, URZ ;  /* 0x0000000507067290 */ /* 0x000fe2000fffe03f */
[----:B------:R-:W-:Y:S01]  /*b840*/  MOV R52, R52 ;  /* 0x0000003400347202 */ /* 0x000fe20000000f00 */
[----:B------:R-:W-:Y:S01]  /*b850*/  IMAD.MOV.U32 R53, RZ, RZ, R67 ;  /* 0x000000ffff357224 */ /* 0x000fe200078e0043 */
[----:B------:R-:W-:Y:S01]  /*b860*/  SHF.R.U64 R26, R26, 0x3, RZ ;  /* 0x000000031a1a7819 */ /* 0x000fe200000012ff */
[----:B------:R-:W-:Y:S01]  /*b870*/  USHF.R.S32.HI UR12, URZ, 0x1f, UR14 ;  /* 0x0000001f3f0c7899 */ /* 0x000fe2000801140e */
[----:B------:R-:W-:Y:S01]  /*b880*/  IMAD.U32 R51, RZ, RZ, UR7 ;  /* 0x00000007ff337e24 */ /* 0x000fe2000f8e00ff */
[----:B------:R-:W-:Y:S01]  /*b890*/  MOV R54, R54 ;  /* 0x0000003600367202 */ /* 0x000fe20000000f00 */
[----:B------:R-:W-:Y:S01]  /*b8a0*/  IMAD.U32 R51, RZ, RZ, UR6 ;  /* 0x00000006ff337e24 */ /* 0x000fe2000f8e00ff */
[----:B------:R-:W-:Y:S01]  /*b8b0*/  LOP3.LUT R26, R26, R37, RZ, 0x3c, !PT ;  /* 0x000000251a1a7212 */ /* 0x000fe200078e3cff */
[----:B------:R-:W-:Y:S01]  /*b8c0*/  ULDC.64 UR6, c[0x0][0xb88] ;  /* 0x0002e20000067ab9 */ /* 0x000fe20000000a00 */
[----:B------:R-:W-:Y:S01]  /*b8d0*/  F2FP.BF16.F32.PACK_AB R8, R8, R11 ;  /* 0x0000000b0808723e */ /* 0x000fe200000010ff */
[----:B------:R-:W-:Y:S01]  /*b8e0*/  ULDC UR5, c[0x0][0xa88] ;  /* 0x0002a20000057ab9 */ /* 0x000fe20000000800 */
[----:B------:R-:W-:Y:S01]  /*b8f0*/  MOV R58, R58 ;  /* 0x0000003a003a7202 */ /* 0x000fe20000000f00 */
[----:B------:R-:W-:Y:S01]  /*b900*/  ULDC.64 UR8, c[0x0][0xae8] ;  /* 0x0002ba0000087ab9 */ /* 0x000fe20000000a00 */
[----:B------:R-:W-:-:S02]  /*b910*/  F2FP.BF16.F32.PACK_AB R10, R10, R13 ;  /* 0x0000000d0a0a723e */ /* 0x000fc400000010ff */
[----:B------:R-:W-:Y:S01]  /*b920*/  F2FP.BF16.F32.PACK_AB R11, R141, R148 ;  /* 0x000000948d0b723e */ /* 0x000fe200000010ff */
[C---:B0-----:R-:W-:Y:S01]  /*b930*/  IMAD.WIDE.U32 R50, R62.reuse, UR14, R50 ;  /* 0x0000000e3e327c25 */ /* 0x041fe2000f8e0032 */
[----:B------:R-:W-:Y:S01]  /*b940*/  MOV R55, R26 ;  /* 0x0000001a00377202 */ /* 0x000fe20000000f00 */
[----:B------:R2:W-:Y:S02]  /*b950*/  STSM.16.M88.4 [R151], R4 ;  /* 0x0000000497007844 */ /* 0x0005e40000000200 */
[----:B------:R-:W-:Y:S01]  /*b960*/  IMAD R26, R62, UR12, RZ ;  /* 0x0000000c3e1a7c24 */ /* 0x000fe2000f8e02ff */
[----:B------:R-:W-:Y:S02]  /*b970*/  IADD3 R45, P2, R48, 0x6000, RZ ;  /* 0x00006000302d7810 */ /* 0x000fe40007f5e0ff */
[----:B------:R-:W-:Y:S01]  /*b980*/  F2FP.BF16.F32.PACK_AB R14, R14, R15 ;  /* 0x0000000f0e0e723e */ /* 0x000fe200000010ff */
[----:B------:R-:W-:Y:S01]  /*b990*/  IMAD R63, R63, UR14, R26 ;  /* 0x0000000e3f3f7c24 */ /* 0x000fe2000f8e021a */
[----:B------:R-:W-:-:S02]  /*b9a0*/  F2FP.BF16.F32.PACK_AB R12, R12, R121 ;  /* 0x000000790c0c723e */ /* 0x000fc400000010ff */
[----:B------:R-:W-:Y:S02]  /*b9b0*/  F2FP.BF16.F32.PACK_AB R13, R135, R142 ;  /* 0x0000008e870d723e */ /* 0x000fe400000010ff */
[----:B------:R-:W-:Y:S02]  /*b9c0*/  F2FP.BF16.F32.PACK_AB R15, R136, R139 ;  /* 0x0000008b880f723e */ /* 0x000fe400000010ff */
[----:B------:R-:W-:Y:S02]  /*b9d0*/  F2FP.BF16.F32.PACK_AB R24, R24, R25 ;  /* 0x000000191818723e */ /* 0x000fe400000010ff */
[----:B------:R-:W-:Y:S01]  /*b9e0*/  LOP3.LUT R44, R45, 0x380, RZ, 0xc0, !PT ;  /* 0x000003802d2c7812 */ /* 0x000fe200078ec0ff */
[----:B--2---:R-:W-:Y:S01]  /*b9f0*/  @P1 IMAD.HI.U32 R4, R67, R152, RZ ;  /* 0x0000009843041227 */ /* 0x004fe200078e00ff */
[----:B------:R-:W-:Y:S02]  /*ba00*/  F2FP.BF16.F32.PACK_AB R6, R3, R120 ;  /* 0x000000780306723e */ /* 0x000fe400000010ff */
[----:B------:R-:W-:-:S02]  /*ba10*/  F2FP.BF16.F32.PACK_AB R5, R145, R146 ;  /* 0x000000929105723e */ /* 0x000fc400000010ff */
[----:B-1----:R-:W-:Y:S02]  /*ba20*/  @P1 SHF.R.U32.HI R53, RZ, R153, R4 ;  /* 0x00000099ff351219 */ /* 0x002fe40000011604 */
[----:B------:R-:W-:Y:S02]  /*ba30*/  F2FP.BF16.F32.PACK_AB R4, R9, R122 ;  /* 0x0000007a0904723e */ /* 0x000fe400000010ff */
[----:B------:R-:W-:Y:S01]  /*ba40*/  F2FP.BF16.F32.PACK_AB R7, R143, R150 ;  /* 0x000000968f07723e */ /* 0x000fe200000010ff */
[----:B------:R-:W-:Y:S01]  /*ba50*/  IMAD.MOV R3, RZ, RZ, -R53 ;  /* 0x000000ffff037224 */ /* 0x000fe200078e0a35 */
[----:B------:R-:W-:Y:S02]  /*ba60*/  F2FP.BF16.F32.PACK_AB R9, R144, R147 ;  /* 0x000000939009723e */ /* 0x000fe400000010ff */
[----:B------:R-:W-:Y:S01]  /*ba70*/  IADD3 R50, P0, R53, R50, RZ ;  /* 0x0000003235327210 */ /* 0x000fe20007f1e0ff */
[----:B------:R-:W-:Y:S01]  /*ba80*/  IMAD R3, R86, R3, R67 ;  /* 0x0000000356037224 */ /* 0x000fe200078e0243 */
[----:B------:R0:W-:Y:S01]  /*ba90*/  STSM.16.M88.4 [R66], R4 ;  /* 0x0000000442007844 */ /* 0x0001e20000000200 */
[----:B------:R-:W-:Y:S01]  /*baa0*/  MOV R56, R56 ;  /* 0x0000003800387202 */ /* 0x000fe20000000f00 */
[----:B------:R-:W-:Y:S01]  /*bab0*/  IMAD R57, R70, 0x80, R215 ;  /* 0x0000008046397824 */ /* 0x000fe200078e02d7 */
[----:B------:R-:W-:Y:S01]  /*bac0*/  F2FP.BF16.F32.PACK_AB R25, R133, R140 ;  /* 0x0000008c8519723e */ /* 0x000fe200000010ff */
[----:B------:R1:W-:Y:S01]  /*bad0*/  STSM.16.M88.4 [R58], R8 ;  /* 0x000000083a007844 */ /* 0x0003e20000000200 */
[----:B------:R-:W-:-:S02]  /*bae0*/  F2FP.BF16.F32.PACK_AB R26, R61, R60 ;  /* 0x0000003c3d1a723e */ /* 0x000fc400000010ff */
[----:B------:R-:W-:Y:S01]  /*baf0*/  F2FP.BF16.F32.PACK_AB R27, R134, R137 ;  /* 0x00000089861b723e */ /* 0x000fe200000010ff */
[----:B------:R-:W-:Y:S01]  /*bb00*/  STSM.16.M88.4 [R55], R12 ;  /* 0x0000000c37007844 */ /* 0x000fe20000000200 */
[----:B------:R-:W-:Y:S02]  /*bb10*/  SHF.R.U64 R44, R44, 0x3, RZ ;  /* 0x000000032c2c7819 */ /* 0x000fe400000012ff */
[----:B------:R-:W-:Y:S01]  /*bb20*/  F2FP.BF16.F32.PACK_AB R96, R97, R96 ;  /* 0x000000606160723e */ /* 0x000fe200000010ff */
[----:B------:R2:W-:Y:S01]  /*bb30*/  STSM.16.M88.4 [R56], R24 ;  /* 0x0000001838007844 */ /* 0x0005e20000000200 */
[----:B------:R-:W-:Y:S01]  /*bb40*/  LOP3.LUT R44, R44, R45, RZ, 0x3c, !PT ;  /* 0x0000002d2c2c7212 */ /* 0x000fe200078e3cff */
[----:B------:R-:W-:Y:S01]  /*bb50*/  IMAD.X R45, RZ, RZ, R49, P2 ;  /* 0x000000ffff2d7224 */ /* 0x000fe200010e0631 */
[----:B------:R-:W-:Y:S02]  /*bb60*/  MOV R82, R82 ;  /* 0x0000005200527202 */ /* 0x000fe40000000f00 */
[----:B0-----:R-:W-:-:S02]  /*bb70*/  F2FP.BF16.F32.PACK_AB R4, R65, R64 ;  /* 0x000000404104723e */ /* 0x001fc400000010ff */
[----:B------:R-:W-:Y:S02]  /*bb80*/  F2FP.BF16.F32.PACK_AB R5, R131, R138 ;  /* 0x0000008a8305723e */ /* 0x000fe400000010ff */
[----:B-1----:R-:W-:Y:S02]  /*bb90*/  SHF.R.S32.HI R9, RZ, 0x1f, R53 ;  /* 0x0000001fff097819 */ /* 0x002fe40000011435 */
[----:B------:R-:W-:Y:S02]  /*bba0*/  SHF.R.S32.HI R8, RZ, 0x1f, R3 ;  /* 0x0000001fff087819 */ /* 0x000fe40000011403 */
[----:B------:R-:W-:Y:S02]  /*bbb0*/  IADD3.X R51, R9, R51, R63, P0, !PT ;  /* 0x0000003309337210 */ /* 0x000fe400007fe43f */
[----:B------:R-:W-:Y:S01]  /*bbc0*/  F2FP.BF16.F32.PACK_AB R6, R69, R68 ;  /* 0x000000444506723e */ /* 0x000fe200000010ff */
[----:B------:R-:W-:Y:S01]  /*bbd0*/  IMAD R8, R8, UR6, RZ ;  /* 0x0000000608087c24 */ /* 0x000fe2000f8e02ff */
[----:B------:R-:W-:Y:S01]  /*bbe0*/  F2FP.BF16.F32.PACK_AB R7, R129, R132 ;  /* 0x000000848107723e */ /* 0x000fe200000010ff */
[----:B------:R-:W-:Y:S01]  /*bbf0*/  IMAD.WIDE.U32 R50, R3, UR6, R50 ;  /* 0x0000000603327c25 */ /* 0x000fe2000f8e0032 */
[----:B------:R-:W-:Y:S01]  /*bc00*/  LOP3.LUT P0, RZ, R210, 0x3, RZ, 0xc0, !PT ;  /* 0x00000003d2ff7812 */ /* 0x000fe2000780c0ff */
[----:B------:R-:W0:Y:S01]  /*bc10*/  @P1 LDC R69, c[0x0][0xbf0] ;  /* 0x0002fc00ff451b82 */ /* 0x000e220000000800 */
[----:B------:R-:W-:Y:S01]  /*bc20*/  F2FP.BF16.F32.PACK_AB R9, R127, R130 ;  /* 0x000000827f09723e */ /* 0x000fe200000010ff */
[----:B------:R-:W-:Y:S01]  /*bc30*/  IMAD R53, R3, UR7, R8 ;  /* 0x0000000703357c24 */ /* 0x000fe2000f8e0208 */
[----:B------:R1:W-:Y:S01]  /*bc40*/  STSM.16.M88.4 [R54], R4 ;  /* 0x0000000436007844 */ /* 0x0003e20000000200 */
[----:B------:R-:W-:Y:S01]  /*bc50*/  IMAD R68, R86, UR5, RZ ;  /* 0x0000000556447c24 */ /* 0x000fe2000f8e02ff */
[----:B------:R-:W-:Y:S01]  /*bc60*/  ULDC.64 UR6, c[0x0][0xb50] ;  /* 0x0002d40000067ab9 */ /* 0x000fe20000000a00 */
[----:B------:R-:W-:Y:S01]  /*bc70*/  VIADD R3, R57, 0x8 ;  /* 0x0000000839037836 */ /* 0x000fe20000000000 */
[----:B--2---:R-:W-:-:S02]  /*bc80*/  LEA R24, P3, R50, UR6, 0x2 ;  /* 0x0000000632187c11 */ /* 0x004fc4000f8610ff */
[-C--:B------:R-:W-:Y:S02]  /*bc90*/  ISETP.GE.OR P2, PT, R57, R68.reuse, P0 ;  /* 0x000000443900720c */ /* 0x080fe40000746670 */
[----:B------:R-:W-:Y:S01]  /*bca0*/  ISETP.GE.OR P0, PT, R3, R68, P0 ;  /* 0x000000440300720c */ /* 0x000fe20000706670 */
[----:B------:R-:W-:Y:S01]  /*bcb0*/  SHFL.IDX PT, R64, R24, 0x1, 0x1c1f ;  /* 0x003c1f0018407f89 */ /* 0x000fe200000e0000 */
[----:B------:R-:W-:Y:S02]  /*bcc0*/  F2FP.BF16.F32.PACK_AB R8, R73, R72 ;  /* 0x000000484908723e */ /* 0x000fe400000010ff */
[----:B------:R-:W-:Y:S02]  /*bcd0*/  F2FP.BF16.F32.PACK_AB R10, R77, R76 ;  /* 0x0000004c4d0a723e */ /* 0x000fe400000010ff */
[----:B------:R-:W-:Y:S01]  /*bce0*/  F2FP.BF16.F32.PACK_AB R11, R123, R128 ;  /* 0x000000807b0b723e */ /* 0x000fe200000010ff */
[----:B-1----:R-:W-:Y:S01]  /*bcf0*/  IMAD.IADD R5, R51, 0x1, R53 ;  /* 0x0000000133057824 */ /* 0x002fe200078e0235 */
[----:B------:R-:W-:-:S02]  /*bd00*/  F2FP.BF16.F32.PACK_AB R4, R81, R80 ;  /* 0x000000505104723e */ /* 0x000fc400000010ff */
[----:B------:R-:W-:Y:S01]  /*bd10*/  F2FP.BF16.F32.PACK_AB R6, R85, R84 ;  /* 0x000000545506723e */ /* 0x000fe200000010ff */
[----:B------:R-:W-:Y:S01]  /*bd20*/  STSM.16.M88.4 [R52], R8 ;  /* 0x0000000834007844 */ /* 0x000fe20000000200 */
[----:B------:R-:W-:Y:S02]  /*bd30*/  LEA.HI.X R3, R50, UR7, R5, 0x2, P3 ;  /* 0x0000000732037c11 */ /* 0x000fe400098f1405 */
[----:B------:R-:W-:Y:S01]  /*bd40*/  F2FP.BF16.F32.PACK_AB R5, R124, R125 ;  /* 0x0000007d7c05723e */ /* 0x000fe200000010ff */
[----:B------:R-:W-:Y:S01]  /*bd50*/  SHFL.IDX PT, R50, R24, RZ, 0x1c1f ;  /* 0x001c1fff18327589 */ /* 0x000fe200000e0000 */
[----:B------:R-:W-:Y:S02]  /*bd60*/  F2FP.BF16.F32.PACK_AB R7, R87, R126 ;  /* 0x0000007e5707723e */ /* 0x000fe400000010ff */
[----:B------:R-:W-:Y:S01]  /*bd70*/  F2FP.BF16.F32.PACK_AB R12, R89, R88 ;  /* 0x00000058590c723e */ /* 0x000fe200000010ff */
[----:B------:R-:W1:Y:S01]  /*bd80*/  SHFL.IDX PT, R51, R3, RZ, 0x1c1f ;  /* 0x001c1fff03337589 */ /* 0x000e6200000e0000 */
[----:B------:R-:W-:-:S02]  /*bd90*/  F2FP.BF16.F32.PACK_AB R13, R91, R90 ;  /* 0x0000005a5b0d723e */ /* 0x000fc400000010ff */
[----:B------:R-:W-:Y:S01]  /*bda0*/  F2FP.BF16.F32.PACK_AB R14, R93, R92 ;  /* 0x0000005c5d0e723e */ /* 0x000fe200000010ff */
[----:B------:R-:W-:Y:S01]  /*bdb0*/  STSM.16.M88.4 [R74], R4 ;  /* 0x000000044a007844 */ /* 0x000fe20000000200 */
[----:B------:R-:W-:Y:S02]  /*bdc0*/  F2FP.BF16.F32.PACK_AB R15, R95, R94 ;  /* 0x0000005e5f0f723e */ /* 0x000fe400000010ff */
[----:B------:R-:W-:Y:S01]  /*bdd0*/  F2FP.BF16.F32.PACK_AB R97, R99, R98 ;  /* 0x000000626361723e */ /* 0x000fe200000010ff */
[----:B------:R2:W3:Y:S01]  /*bde0*/  SHFL.IDX PT, R65, R3, 0x1, 0x1c1f ;  /* 0x003c1f0003417f89 */ /* 0x0004e200000e0000 */
[----:B------:R-:W-:Y:S02]  /*bdf0*/  F2FP.BF16.F32.PACK_AB R104, R105, R104 ;  /* 0x000000686968723e */ /* 0x000fe400000010ff */
[----:B------:R-:W-:Y:S01]  /*be00*/  MOV R78, R78 ;  /* 0x0000004e004e7202 */ /* 0x000fe20000000f00 */
        /* <DEDUP_REMOVED lines=12> */
[C---:B------:R-:W-:Y:S02]  /*bed0*/  IADD3 R31, P5, R48.reuse, 0x2000, RZ ;  /* 0x00002000301f7810 */ /* 0x040fe40007fbe0ff */
[----:B------:R-:W-:Y:S01]  /*bee0*/  IADD3 R35, P6, R48, 0x3000, RZ ;  /* 0x0000300030237810 */ /* 0x000fe20007fde0ff */
[----:B------:R-:W-:Y:S01]  /*bef0*/  STSM.16.M88.4 [R71], R112 ;  /* 0x0000007047007844 */ /* 0x000fe20000000200 */
[----:B------:R-:W-:Y:S02]  /*bf00*/  LOP3.LUT R30, R31, 0x380, RZ, 0xc0, !PT ;  /* 0x000003801f1e7812 */ /* 0x000fe400078ec0ff */
[----:B------:R-:W-:Y:S01]  /*bf10*/  LOP3.LUT R34, R35, 0x380, RZ, 0xc0, !PT ;  /* 0x0000038023227812 */ /* 0x000fe200078ec0ff */
[----:B------:R-:W-:Y:S01]  /*bf20*/  BAR.SYNC.DEFER_BLOCKING 0x1, 0x100 ;  /* 0x0044000000007b1d */ /* 0x000fe20000010000 */
[----:B------:R-:W-:Y:S01]  /*bf30*/  SHF.R.U64 R30, R30, 0x3, RZ ;  /* 0x000000031e1e7819 */ /* 0x000fe200000012ff */
[----:B--2---:R-:W-:Y:S01]  /*bf40*/  IMAD R3, R206, 0x20, R209 ;  /* 0x00000020ce037824 */ /* 0x004fe200078e02d1 */
[----:B------:R-:W-:-:S02]  /*bf50*/  SHF.R.U64 R34, R34, 0x3, RZ ;  /* 0x0000000322227819 */ /* 0x000fc400000012ff */
[----:B------:R-:W-:Y:S01]  /*bf60*/  LOP3.LUT R30, R30, R31, RZ, 0x3c, !PT ;  /* 0x0000001f1e1e7212 */ /* 0x000fe200078e3cff */
[--C-:B------:R-:W-:Y:S01]  /*bf70*/  IMAD.X R31, RZ, RZ, R49.reuse, P5 ;  /* 0x000000ffff1f7224 */ /* 0x100fe200028e0631 */
[----:B------:R-:W-:Y:S01]  /*bf80*/  UIMAD UR5, UR11, UR8, URZ ;  /* 0x000000080b0572a4 */ /* 0x000fe2000f8e023f */
[----:B------:R-:W-:Y:S01]  /*bf90*/  LOP3.LUT R34, R34, R35, RZ, 0x3c, !PT ;  /* 0x0000002322227212 */ /* 0x000fe200078e3cff */
[----:B------:R-:W-:Y:S01]  /*bfa0*/  IMAD.X R35, RZ, RZ, R49, P6 ;  /* 0x000000ffff237224 */ /* 0x000fe200030e0631 */
[C---:B------:R-:W-:Y:S02]  /*bfb0*/  IADD3 R43, P5, R48.reuse, 0x9000, RZ ;  /* 0x00009000302b7810 */ /* 0x040fe40007fbe0ff */
[C---:B------:R-:W-:Y:S02]  /*bfc0*/  LOP3.LUT R33, R48.reuse, 0x380, RZ, 0xc0, !PT ;  /* 0x0000038030217812 */ /* 0x040fe400078ec0ff */
[----:B------:R-:W-:Y:S01]  /*bfd0*/  R2UR UR13, R207 ;  /* 0x00000000cf0d72ca */ /* 0x000fe200000e0000 */
[----:B-1----:R-:W-:Y:S01]  /*bfe0*/  @!P2 ST.E desc[UR60][R50.64], R2 ;  /* 0x000000023200a985 */ /* 0x002fe2000c10193c */
[----:B------:R-:W-:Y:S01]  /*bff0*/  IADD3 R37, P6, R48, 0xa000, RZ ;  /* 0x0000a00030257810 */ /* 0x000fe20007fde0ff */
[----:B------:R-:W-:Y:S01]  /*c000*/  UIMAD.WIDE.U32 UR6, UR10, UR8, URZ ;  /* 0x000000080a0672a5 */ /* 0x000fe2000f8e003f */
[----:B------:R-:W-:Y:S01]  /*c010*/  LOP3.LUT R42, R43, 0x380, RZ, 0xc0, !PT ;  /* 0x000003802b2a7812 */ /* 0x000fe200078ec0ff */
[----:B---3--:R1:W-:Y:S01]  /*c020*/  @!P0 ST.E desc[UR60][R64.64], R0 ;  /* 0x0000000040008985 */ /* 0x0083e2000c10193c */
[----:B------:R-:W-:Y:S01]  /*c030*/  UIMAD UR5, UR10, UR9, UR5 ;  /* 0x000000090a0572a4 */ /* 0x000fe2000f8e0205 */
[----:B------:R-:W-:-:S02]  /*c040*/  LOP3.LUT R32, R37, 0x380, RZ, 0xc0, !PT ;  /* 0x0000038025207812 */ /* 0x000fc400078ec0ff */
[----:B------:R2:W5:Y:S01]  /*c050*/  LD.E.128 R24, desc[UR60][R20.64] ;  /* 0x0000003c14187980 */ /* 0x000562000c101d00 */
[----:B------:R-:W-:Y:S01]  /*c060*/  ULDC.64 UR8, c[0x0][0xaf0] ;  /* 0x0002bc0000087ab9 */ /* 0x000fe20000000a00 */
[----:B------:R-:W-:Y:S02]  /*c070*/  SHF.R.U64 R42, R42, 0x3, RZ ;  /* 0x000000032a2a7819 */ /* 0x000fe400000012ff */
[----:B------:R3:W5:Y:S01]  /*c080*/  LD.E.128 R8, desc[UR60][R30.64] ;  /* 0x0000003c1e087980 */ /* 0x000762000c101d00 */
[----:B------:R-:W-:Y:S01]  /*c090*/  UIADD3 UR7, UR7, UR5, URZ ;  /* 0x0000000507077290 */ /* 0x000fe2000fffe03f */
[----:B------:R-:W-:Y:S01]  /*c0a0*/  SHF.R.U64 R32, R32, 0x3, RZ ;  /* 0x0000000320207819 */ /* 0x000fe200000012ff */
[----:B------:R-:W-:Y:S01]  /*c0b0*/  UIADD3 UR4, UR4, 0x36820, URZ ;  /* 0x0003682004047890 */ /* 0x000fe2000fffe03f */
[----:B------:R-:W-:Y:S01]  /*c0c0*/  SHF.R.U64 R33, R33, 0x3, RZ ;  /* 0x0000000321217819 */ /* 0x000fe200000012ff */
[----:B------:R-:W5:Y:S01]  /*c0d0*/  LD.E.128 R4, desc[UR60][R34.64] ;  /* 0x0000003c22047980 */ /* 0x000f62000c101d00 */
[----:B--2---:R-:W2:Y:S01]  /*c0e0*/  @P1 LDC R21, c[0x0][0xbec] ;  /* 0x0002fb00ff151b82 */ /* 0x004ea20000000800 */
[----:B------:R-:W-:Y:S01]  /*c0f0*/  IMAD R20, R70, 0x80, R3 ;  /* 0x0000008046147824 */ /* 0x000fe200078e0203 */
[----:B------:R-:W-:Y:S01]  /*c100*/  LOP3.LUT R42, R42, R43, RZ, 0x3c, !PT ;  /* 0x0000002b2a2a7212 */ /* 0x000fe200078e3cff */
[----:B------:R-:W5:Y:S01]  /*c110*/  LD.E.128 R72, desc[UR60][R38.64] ;  /* 0x0000003c26487980 */ /* 0x000f62000c101d00 */
[----:B------:R-:W-:Y:S01]  /*c120*/  UIADD3 UR36, UR36, 0x1, URZ ;  /* 0x0000000124247890 */ /* 0x000fe2000fffe03f */
[----:B------:R-:W-:-:S02]  /*c130*/  ULDC.64 UR10, c[0x0][0xa80] ;  /* 0x0002a000000a7ab9 */ /* 0x000fc40000000a00 */
[----:B------:R-:W5:Y:S01]  /*c140*/  LD.E.128 R60, desc[UR60][R40.64] ;  /* 0x0000003c283c7980 */ /* 0x000f62000c101d00 */
[----:B---3--:R-:W3:Y:S01]  /*c150*/  LDC.64 R30, c[0x0][0xae0] ;  /* 0x0002b800ff1e7b82 */ /* 0x008ee20000000a00 */
[----:B-1----:R-:W-:Y:S01]  /*c160*/  IMAD.MOV.U32 R0, RZ, RZ, R20 ;  /* 0x000000ffff007224 */ /* 0x002fe200078e0014 */
[----:B------:R-:W-:Y:S01]  /*c170*/  UIMAD UR5, UR12, UR8, URZ ;  /* 0x000000080c0572a4 */ /* 0x000fe2000f8e023f */
[----:B------:R-:W-:Y:S01]  /*c180*/  LOP3.LUT R32, R32, R37, RZ, 0x3c, !PT ;  /* 0x0000002520207212 */ /* 0x000fe200078e3cff */
[----:B------:R-:W-:Y:S01]  /*c190*/  UIMAD.WIDE.U32 UR6, UR14, UR8, UR6 ;  /* 0x000000080e0672a5 */ /* 0x000fe2000f8e0006 */
[----:B------:R-:W-:Y:S01]  /*c1a0*/  LOP3.LUT R48, R33, R48, RZ, 0x3c, !PT ;  /* 0x0000003021307212 */ /* 0x000fe200078e3cff */
[----:B------:R-:W-:Y:S01]  /*c1b0*/  UIMAD UR5, UR14, UR9, UR5 ;  /* 0x000000090e0572a4 */ /* 0x000fe2000f8e0205 */
[----:B------:R-:W-:Y:S01]  /*c1c0*/  IADD3.X R37, RZ, R49, RZ, P4, !PT ;  /* 0x00000031ff257210 */ /* 0x000fe200027fe4ff */
[--C-:B------:R-:W-:Y:S01]  /*c1d0*/  IMAD.X R43, RZ, RZ, R49.reuse, P5 ;  /* 0x000000ffff2b7224 */ /* 0x100fe200028e0631 */
[----:B------:R-:W5:Y:S01]  /*c1e0*/  LD.E.128 R52, desc[UR60][R44.64] ;  /* 0x0000003c2c347980 */ /* 0x000f62000c101d00 */
[----:B------:R-:W-:-:S03]  /*c1f0*/  IMAD.X R33, RZ, RZ, R49, P6 ;  /* 0x000000ffff217224 */ /* 0x000fc600030e0631 */
[----:B------:R1:W5:Y:S01]  /*c200*/  LD.E.128 R12, desc[UR60][R28.64] ;  /* 0x0000003c1c0c7980 */ /* 0x000362000c101d00 */
[----:B--2---:R-:W-:Y:S01]  /*c210*/  @P1 IMAD.HI.U32 R2, R20, R21, RZ ;  /* 0x0000001514021227 */ /* 0x004fe200078e00ff */
[----:B------:R-:W-:Y:S02]  /*c220*/  UIADD3 UR7, UR7, UR5, URZ ;  /* 0x0000000507077290 */ /* 0x000fe4000fffe03f */
[----:B------:R-:W5:Y:S01]  /*c230*/  LD.E.128 R56, desc[UR60][R48.64] ;  /* 0x0000003c30387980 */ /* 0x000f62000c101d00 */
[----:B------:R-:W-:Y:S01]  /*c240*/  ULDC.64 UR8, c[0x0][0xad8] ;  /* 0x0002b60000087ab9 */ /* 0x000fe20000000a00 */
[----:B0-----:R-:W-:Y:S02]  /*c250*/  @P1 SHF.R.U32.HI R0, RZ, R69, R2 ;  /* 0x00000045ff001219 */ /* 0x001fe40000011602 */
[----:B------:R-:W5:Y:S02]  /*c260*/  LD.E.128 R80, desc[UR60][R36.64] ;  /* 0x0000003c24507980 */ /* 0x000f64000c101d00 */
[--C-:B------:R-:W-:Y:S01]  /*c270*/  SHF.R.S32.HI R3, RZ, 0x1f, R0.reuse ;  /* 0x0000001fff037819 */ /* 0x100fe20000011400 */
[----:B------:R-:W-:Y:S01]  /*c280*/  IMAD.MOV R21, RZ, RZ, -R0 ;  /* 0x000000ffff157224 */ /* 0x000fe200078e0a00 */
[----:B------:R-:W5:Y:S03]  /*c290*/  LD.E.128 R76, desc[UR60][R42.64] ;  /* 0x0000003c2a4c7980 */ /* 0x000f66000c101d00 */
[----:B---3--:R-:W-:Y:S01]  /*c2a0*/  IMAD R3, R3, R30, RZ ;  /* 0x0000001e03037224 */ /* 0x008fe200078e02ff */
[----:B------:R0:W5:Y:S01]  /*c2b0*/  LD.E.128 R64, desc[UR60][R32.64] ;  /* 0x0000003c20407980 */ /* 0x000162000c101d00 */
[----:B------:R-:W-:-:S02]  /*c2c0*/  IMAD R21, R86, R21, R20 ;  /* 0x0000001556157224 */ /* 0x000fc400078e0214 */
[C---:B-1----:R-:W-:Y:S01]  /*c2d0*/  IMAD R29, R0.reuse, R31, R3 ;  /* 0x0000001f001d7224 */ /* 0x042fe200078e0203 */
[----:B------:R1:W5:Y:S01]  /*c2e0*/  LD.E.128 R48, desc[UR60][R46.64] ;  /* 0x0000003c2e307980 */ /* 0x000362000c101d00 */
[----:B------:R-:W-:Y:S01]  /*c2f0*/  IMAD.WIDE.U32 R2, R0, R30, UR6 ;  /* 0x0000000600027e25 */ /* 0x000fe2000f8e001e */
[----:B------:R-:W-:Y:S01]  /*c300*/  SHF.R.S32.HI R0, RZ, 0x1f, R21 ;  /* 0x0000001fff007819 */ /* 0x000fe20000011415 */
[----:B------:R-:W-:Y:S01]  /*c310*/  @!PT LDS RZ, [RZ] ;  /* 0x00000000fffff984 */ /* 0x000fe20000000800 */
[----:B------:R-:W-:Y:S01]  /*c320*/  @!PT LDS RZ, [RZ] ;  /* 0x00000000fffff984 */ /* 0x000fe20000000800 */
[----:B------:R-:W-:Y:S01]  /*c330*/  @!PT LDS RZ, [RZ] ;  /* 0x00000000fffff984 */ /* 0x000fe20000000800 */
[----:B------:R-:W-:Y:S01]  /*c340*/  @!PT LDS RZ, [RZ] ;  /* 0x00000000fffff984 */ /* 0x000fe20000000800 */
[----:B------:R2:W-:Y:S06]  /*c350*/  MEMBAR.ALL.CTA ;  /* 0x0000000000007992 */ /* 0x0005ec0000008000 */
[----:B--2---:R-:W2:Y:S01]  /*c360*/  FENCE.VIEW.ASYNC.S ;  /* 0x00000000000073c6 */ /* 0x004ea20000000000 */
[----:B------:R-:W-:-:S02]  /*c370*/  IMAD.IADD R3, R3, 0x1, R29 ;  /* 0x0000000103037824 */ /* 0x000fc400078e021d */
[----:B------:R-:W-:Y:S02]  /*c380*/  IMAD R0, R0, UR8, RZ ;  /* 0x0000000800007c24 */ /* 0x000fe4000f8e02ff */
[----:B0-----:R-:W-:Y:S01]  /*c390*/  IMAD R33, R70, 0x80, R209 ;  /* 0x0000008046217824 */ /* 0x001fe200078e02d1 */
[----:B------:R-:W-:Y:S01]  /*c3a0*/  ULDC UR5, c[0x0][0xc] ;  /* 0x0000030000057ab9 */ /* 0x000fe20000000800 */
[C---:B------:R-:W-:Y:S02]  /*c3b0*/  IMAD R29, R21.reuse, UR9, R0 ;  /* 0x00000009151d7c24 */ /* 0x040fe4000f8e0200 */
[----:B------:R-:W-:Y:S01]  /*c3c0*/  IMAD.WIDE.U32 R2, R21, UR8, R2 ;  /* 0x0000000815027c25 */ /* 0x000fe2000f8e0002 */
[----:B------:R-:W-:Y:S01]  /*c3d0*/  ISETP.GE.AND P2, PT, R33, R68, PT ;  /* 0x000000442100720c */ /* 0x000fe20003f46270 */
[----:B------:R-:W-:Y:S01]  /*c3e0*/  UMOV UR6, 0x1 ;  /* 0x0000000100067882 */ /* 0x000fe20000000000 */
[----:B------:R-:W-:Y:S01]  /*c3f0*/  UIADD3 UR13, UR5, UR13, URZ ;  /* 0x0000000d050d7290 */ /* 0x000fe2000fffe03f */
[----:B------:R-:W-:Y:S01]  /*c400*/  IMAD.IADD R29, R3, 0x1, R29 ;  /* 0x00000001031d7824 */ /* 0x000fe200078e021d */
[----:B------:R-:W-:Y:S01]  /*c410*/  UPRMT UR5, URZ, 0x654, UR4 ;  /* 0x000006543f057896 */ /* 0x000fe20008000004 */
[----:B------:R-:W-:Y:S01]  /*c420*/  LEA R0, P1, R2, UR10, 0x1 ;  /* 0x0000000a02007c11 */ /* 0x000fe2000f8208ff */
[----:B------:R-:W-:-:S02]  /*c430*/  UPRMT UR4, UR6, 0x654, UR4 ;  /* 0x0000065406047896 */ /* 0x000fc40008000004 */
[----:B------:R-:W-:Y:S01]  /*c440*/  UISETP.NE.AND UP0, UPT, UR36, 0x2, UPT ;  /* 0x000000022400788c */ /* 0x000fe2000bf05270 */
[C---:B------:R-:W-:Y:S01]  /*c450*/  VIADD R21, R33.reuse, 0x20 ;  /* 0x0000002021157836 */ /* 0x040fe20000000000 */
[----:B------:R-:W-:Y:S02]  /*c460*/  LEA.HI.X R32, R2, UR11, R29, 0x1, P1 ;  /* 0x0000000b02207c11 */ /* 0x000fe400088f0c1d */
[----:B------:R-:W-:Y:S01]  /*c470*/  USEL UR6, URZ, 0x1, UP0 ;  /* 0x000000013f067887 */ /* 0x000fe20008000000 */
[----:B------:R-:W-:Y:S01]  /*c480*/  VIADD R3, R33, 0x40 ;  /* 0x0000004021037836 */ /* 0x000fe20000000000 */
[-C--:B------:R-:W-:Y:S01]  /*c490*/  ISETP.GE.AND P0, PT, R21, R68.reuse, PT ;  /* 0x000000441500720c */ /* 0x080fe20003f06270 */
[----:B--2---:R-:W-:Y:S01]  /*c4a0*/  SYNCS.ARRIVE.TRANS64.RED.A1T0 RZ, [UR5], RZ ;  /* 0x000000ffffff79a7 */ /* 0x004fe20008100405 */
[----:B------:R-:W-:Y:S01]  /*c4b0*/  IMAD.U32 R207, RZ, RZ, UR13 ;  /* 0x0000000dffcf7e24 */ /* 0x000fe2000f8e00ff */
[----:B------:R-:W-:Y:S01]  /*c4c0*/  USEL UR36, UR36, URZ, UP0 ;  /* 0x0000003f24247287 */ /* 0x000fe20008000000 */
[----:B------:R1:W0:Y:S01]  /*c4d0*/  SHFL.IDX PT, R20, R0, RZ, 0x181f ;  /* 0x00181fff00147589 */ /* 0x00022200000e0000 */
[----:B------:R-:W-:Y:S01]  /*c4e0*/  ULOP3.LUT UR39, UR39, UR6, URZ, 0x3c, !UPT ;  /* 0x0000000627277292 */ /* 0x000fe2000f8e3c3f */
[----:B------:R-:W-:Y:S02]  /*c4f0*/  BSSY B0, `(.L_x_3648) ;  /* 0x0000011000007945 */ /* 0x000fe40003800000 */
[----:B------:R1:W2:Y:S01]  /*c500*/  SHFL.IDX PT, R21, R32, RZ, 0x181f ;  /* 0x00181fff20157589 */ /* 0x0002a200000e0000 */
[----:B------:R-:W-:Y:S01]  /*c510*/  SYNCS.ARRIVE.TRANS64.RED.A1T0 RZ, [UR4], RZ ;  /* 0x000000ffffff79a7 */ /* 0x000fe20008100404 */
[----:B------:R-:W-:Y:S01]  /*c520*/  ISETP.GE.AND P1, PT, R3, R68, PT ;  /* 0x000000440300720c */ /* 0x000fe20003f26270 */
[----:B------:R-:W-:-:S12]  /*c530*/  @P2 BRA `(.L_x_3649) ;  /* 0x0000000000302947 */ /* 0x000fd80003800000 */
[----:B------:R-:W-:Y:S02]  /*c540*/  ULDC UR4, c[0x0][0xac8] ;  /* 0x0002b20000047ab9 */ /* 0x000fe40000000800 */
[----:B------:R-:W-:Y:S02]  /*c550*/  ISETP.GE.AND P3, PT, R205, UR4, PT ;  /* 0x00000004cd007c0c */ /* 0x000fe4000bf66270 */
[----:B------:R-:W-:Y:S02]  /*c560*/  ISETP.GE.AND P4, PT, R204, UR4, PT ;  /* 0x00000004cc007c0c */ /* 0x000fe4000bf86270 */
[----:B------:R-:W-:-:S09]  /*c570*/  ISETP.GE.AND P2, PT, R23, UR4, PT ;  /* 0x0000000417007c0c */ /* 0x000fd2000bf46270 */
[-C--:B0-----:R-:W-:Y:S02]  /*c580*/  @!P3 LEA R28, P5, R205, R20.reuse, 0x1 ;  /* 0x00000014cd1cb211 */ /* 0x081fe400078a08ff */
[C---:B------:R-:W-:Y:S02]  /*c590*/  @!P4 LEA R30, P6, R204.reuse, R20, 0x1 ;  /* 0x00000014cc1ec211 */ /* 0x040fe400078c08ff */
[----:B--2---:R-:W-:Y:S01]  /*c5a0*/  @!P2 IMAD.WIDE R2, R23, 0x2, R20 ;  /* 0x000000021702a825 */ /* 0x004fe200078e0214 */
[-C--:B------:R-:W-:Y:S02]  /*c5b0*/  @!P3 LEA.HI.X R29, R205, R21.reuse, R220, 0x1, P5 ;  /* 0x00000015cd1db211 */ /* 0x080fe400028f0cdc */
[----:B------:R-:W-:Y:S02]  /*c5c0*/  @!P4 LEA.HI.X R31, R204, R21, R219, 0x1, P6 ;  /* 0x00000015cc1fc211 */ /* 0x000fe400030f0cdb */
[----:B-----5:R3:W-:Y:S04]  /*c5d0*/  @!P2 ST.E.128 desc[UR60][R2.64], R56 ;  /* 0x000000380200a985 */ /* 0x0207e8000c101d3c */
[----:B------:R3:W-:Y:S04]  /*c5e0*/  @!P3 ST.E.128 desc[UR60][R28.64], R72 ;  /* 0x000000481c00b985 */ /* 0x0007e8000c101d3c */
[----:B------:R3:W-:Y:S02]  /*c5f0*/  @!P4 ST.E.128 desc[UR60][R30.64], R80 ;  /* 0x000000501e00c985 */ /* 0x0007e4000c101d3c */
.L_x_3649:
[----:B------:R-:W-:Y:S05]  /*c600*/  BSYNC B0 ;  /* 0x0000000000007941 */ /* 0x000fea0003800000 */
.L_x_3648:
[----:B--2---:R2:W4:Y:S01]  /*c610*/  SHFL.IDX PT, R21, R32, 0x1, 0x181f ;  /* 0x00381f0020157f89 */ /* 0x00452200000e0000 */
[----:B------:R-:W-:Y:S03]  /*c620*/  BSSY B0, `(.L_x_3650) ;  /* 0x000000f000007945 */ /* 0x000fe60003800000 */
[----:B0-----:R2:W0:Y:S01]  /*c630*/  SHFL.IDX PT, R20, R0, 0x1, 0x181f ;  /* 0x00381f0000147f89 */ /* 0x00142200000e0000 */
[----:B------:R-:W-:Y:S05]  /*c640*/  @P0 BRA `(.L_x_3651) ;  /* 0x0000000000300947 */ /* 0x000fea0003800000 */
[----:B------:R-:W-:Y:S02]  /*c650*/  ULDC UR4, c[0x0][0xac8] ;  /* 0x0002b20000047ab9 */ /* 0x000fe40000000800 */
[----:B------:R-:W-:Y:S02]  /*c660*/  ISETP.GE.AND P4, PT, R205, UR4, PT ;  /* 0x00000004cd007c0c */ /* 0x000fe4000bf86270 */
[----:B------:R-:W-:Y:S02]  /*c670*/  ISETP.GE.AND P5, PT, R204, UR4, PT ;  /* 0x00000004cc007c0c */ /* 0x000fe4000bfa6270 */
[----:B------:R-:W-:-:S09]  /*c680*/  ISETP.GE.AND P3, PT, R23, UR4, PT ;  /* 0x0000000417007c0c */ /* 0x000fd2000bf66270 */
[-C--:B0--3--:R-:W-:Y:S02]  /*c690*/  @!P4 LEA R28, P0, R205, R20.reuse, 0x1 ;  /* 0x00000014cd1cc211 */ /* 0x089fe400078008ff */
[C---:B------:R-:W-:Y:S02]  /*c6a0*/  @!P5 LEA R30, P2, R204.reuse, R20, 0x1 ;  /* 0x00000014cc1ed211 */ /* 0x040fe400078408ff */
[----:B----4-:R-:W-:Y:S01]  /*c6b0*/  @!P3 IMAD.WIDE R2, R23, 0x2, R20 ;  /* 0x000000021702b825 */ /* 0x010fe200078e0214 */
[-C--:B------:R-:W-:Y:S02]  /*c6c0*/  @!P4 LEA.HI.X R29, R205, R21.reuse, R220, 0x1, P0 ;  /* 0x00000015cd1dc211 */ /* 0x080fe400000f0cdc */
[----:B------:R-:W-:Y:S02]  /*c6d0*/  @!P5 LEA.HI.X R31, R204, R21, R219, 0x1, P2 ;  /* 0x00000015cc1fd211 */ /* 0x000fe400010f0cdb */
[----:B-----5:R0:W-:Y:S04]  /*c6e0*/  @!P3 ST.E.128 desc[UR60][R2.64], R24 ;  /* 0x000000180200b985 */ /* 0x0201e8000c101d3c */
[----:B------:R0:W-:Y:S04]  /*c6f0*/  @!P4 ST.E.128 desc[UR60][R28.64], R60 ;  /* 0x0000003c1c00c985 */ /* 0x0001e8000c101d3c */
[----:B------:R0:W-:Y:S02]  /*c700*/  @!P5 ST.E.128 desc[UR60][R30.64], R76 ;  /* 0x0000004c1e00d985 */ /* 0x0001e4000c101d3c */
.L_x_3651:
[----:B------:R-:W-:Y:S05]  /*c710*/  BSYNC B0 ;  /* 0x0000000000007941 */ /* 0x000fea0003800000 */
.L_x_3650:
[----:B----4-:R4:W1:Y:S01]  /*c720*/  SHFL.IDX PT, R21, R32, 0x2, 0x181f ;  /* 0x00581f0020157f89 */ /* 0x01086200000e0000 */
[----:B------:R-:W-:Y:S03]  /*c730*/  BSSY B0, `(.L_x_3652) ;  /* 0x000000f000007945 */ /* 0x000fe60003800000 */
[----:B0-----:R4:W0:Y:S01]  /*c740*/  SHFL.IDX PT, R20, R0, 0x2, 0x181f ;  /* 0x00581f0000147f89 */ /* 0x00182200000e0000 */
[----:B------:R-:W-:Y:S05]  /*c750*/  @P1 BRA `(.L_x_3653) ;  /* 0x0000000000301947 */ /* 0x000fea0003800000 */
[----:B------:R-:W-:Y:S02]  /*c760*/  ULDC UR4, c[0x0][0xac8] ;  /* 0x0002b20000047ab9 */ /* 0x000fe40000000800 */
[----:B------:R-:W-:Y:S02]  /*c770*/  ISETP.GE.AND P3, PT, R205, UR4, PT ;  /* 0x00000004cd007c0c */ /* 0x000fe4000bf66270 */
[----:B------:R-:W-:Y:S02]  /*c780*/  ISETP.GE.AND P4, PT, R204, UR4, PT ;  /* 0x00000004cc007c0c */ /* 0x000fe4000bf86270 */
[----:B------:R-:W-:-:S09]  /*c790*/  ISETP.GE.AND P2, PT, R23, UR4, PT ;  /* 0x0000000417007c0c */ /* 0x000fd2000bf46270 */
[-C--:B0----5:R-:W-:Y:S02]  /*c7a0*/  @!P3 LEA R24, P0, R205, R20.reuse, 0x1 ;  /* 0x00000014cd18b211 */ /* 0x0a1fe400078008ff */
[C---:B------:R-:W-:Y:S02]  /*c7b0*/  @!P4 LEA R26, P1, R204.reuse, R20, 0x1 ;  /* 0x00000014cc1ac211 */ /* 0x040fe400078208ff */
[----:B-1-3--:R-:W-:Y:S01]  /*c7c0*/  @!P2 IMAD.WIDE R2, R23, 0x2, R20 ;  /* 0x000000021702a825 */ /* 0x00afe200078e0214 */
[-C--:B------:R-:W-:Y:S02]  /*c7d0*/  @!P3 LEA.HI.X R25, R205, R21.reuse, R220, 0x1, P0 ;  /* 0x00000015cd19b211 */ /* 0x080fe400000f0cdc */
[----:B------:R-:W-:Y:S02]  /*c7e0*/  @!P4 LEA.HI.X R27, R204, R21, R219, 0x1, P1 ;  /* 0x00000015cc1bc211 */ /* 0x000fe400008f0cdb */
[----:B------:R0:W-:Y:S04]  /*c7f0*/  @!P2 ST.E.128 desc[UR60][R2.64], R8 ;  /* 0x000000080200a985 */ /* 0x0001e8000c101d3c */
[----:B------:R0:W-:Y:S04]  /*c800*/  @!P3 ST.E.128 desc[UR60][R24.64], R52 ;  /* 0x000000341800b985 */ /* 0x0001e8000c101d3c */
[----:B------:R0:W-:Y:S02]  /*c810*/  @!P4 ST.E.128 desc[UR60][R26.64], R64 ;  /* 0x000000401a00c985 */ /* 0x0001e4000c101d3c */
.L_x_3653:
[----:B------:R-:W-:Y:S05]  /*c820*/  BSYNC B0 ;  /* 0x0000000000007941 */ /* 0x000fea0003800000 */
.L_x_3652:
[----:B0--3--:R-:W-:Y:S01]  /*c830*/  VIADD R3, R33, 0x60 ;  /* 0x0000006021037836 */ /* 0x009fe20000000000 */
[----:B-----5:R0:W3:Y:S01]  /*c840*/  SHFL.IDX PT, R9, R32, 0x3, 0x181f ;  /* 0x00781f0020097f89 */ /* 0x0200e200000e0000 */
[----:B------:R-:W-:Y:S01]  /*c850*/  BSSY B0, `(.L_x_3654) ;  /* 0x0000011000007945 */ /* 0x000fe20003800000 */
[----:B------:R-:W-:Y:S02]  /*c860*/  VIADD R208, R208, 0x1 ;  /* 0x00000001d0d07836 */ /* 0x000fe40000000000 */
[----:B------:R-:W-:Y:S01]  /*c870*/  ISETP.GE.AND P0, PT, R3, R68, PT ;  /* 0x000000440300720c */ /* 0x000fe20003f06270 */
[----:B------:R0:W0:-:S12]  /*c880*/  SHFL.IDX PT, R8, R0, 0x3, 0x181f ;  /* 0x00781f0000087f89 */ /* 0x00001800000e0000 */
[----:B------:R-:W-:Y:S05]  /*c890*/  @P0 BRA `(.L_x_3655) ;  /* 0x0000000000300947 */ /* 0x000fea0003800000 */
[----:B------:R-:W-:Y:S02]  /*c8a0*/  ULDC UR4, c[0x0][0xac8] ;  /* 0x0002b20000047ab9 */ /* 0x000fe40000000800 */
[----:B------:R-:W-:Y:S02]  /*c8b0*/  ISETP.GE.AND P3, PT, R205, UR4, PT ;  /* 0x00000004cd007c0c */ /* 0x000fe4000bf66270 */
[----:B------:R-:W-:Y:S02]  /*c8c0*/  ISETP.GE.AND P4, PT, R204, UR4, PT ;  /* 0x00000004cc007c0c */ /* 0x000fe4000bf86270 */
[----:B------:R-:W-:-:S09]  /*c8d0*/  ISETP.GE.AND P2, PT, R23, UR4, PT ;  /* 0x0000000417007c0c */ /* 0x000fd2000bf46270 */
[-C--:B0-----:R-:W-:Y:S02]  /*c8e0*/  @!P3 LEA R10, P0, R205, R8.reuse, 0x1 ;  /* 0x00000008cd0ab211 */ /* 0x081fe400078008ff */
[C---:B------:R-:W-:Y:S02]  /*c8f0*/  @!P4 LEA R20, P1, R204.reuse, R8, 0x1 ;  /* 0x00000008cc14c211 */ /* 0x040fe400078208ff */
[----:B---3--:R-:W-:Y:S01]  /*c900*/  @!P2 IMAD.WIDE R2, R23, 0x2, R8 ;  /* 0x000000021702a825 */ /* 0x008fe200078e0208 */
[-C--:B------:R-:W-:Y:S02]  /*c910*/  @!P3 LEA.HI.X R11, R205, R9.reuse, R220, 0x1, P0 ;  /* 0x00000009cd0bb211 */ /* 0x080fe400000f0cdc */
[----:B-1----:R-:W-:Y:S02]  /*c920*/  @!P4 LEA.HI.X R21, R204, R9, R219, 0x1, P1 ;  /* 0x00000009cc15c211 */ /* 0x002fe400008f0cdb */
[----:B------:R0:W-:Y:S04]  /*c930*/  @!P2 ST.E.128 desc[UR60][R2.64], R4 ;  /* 0x000000040200a985 */ /* 0x0001e8000c101d3c */
[----:B------:R0:W-:Y:S04]  /*c940*/  @!P3 ST.E.128 desc[UR60][R10.64], R12 ;  /* 0x0000000c0a00b985 */ /* 0x0001e8000c101d3c */
[----:B------:R0:W-:Y:S02]  /*c950*/  @!P4 ST.E.128 desc[UR60][R20.64], R48 ;  /* 0x000000301400c985 */ /* 0x0001e4000c101d3c */
.L_x_3655:
[----:B------:R-:W-:Y:S05]  /*c960*/  BSYNC B0 ;  /* 0x0000000000007941 */ /* 0x000fea0003800000 */
.L_x_3654:
[----:B012-4-:R-:W0:Y:S01]  /*c970*/  LDC R0, c[0x0][0xc34] ;  /* 0x00030d00ff007b82 */ /* 0x017e220000000800 */
[----:B------:R-:W-:-:S13]  /*c980*/  R2UR UR4, R207 ;  /* 0x00000000cf0472ca */ /* 0x000fda00000e0000 */
[----:B0-----:R-:W-:-:S13]  /*c990*/  ISETP.LE.AND P0, PT, R0, UR4, PT ;  /* 0x0000000400007c0c */ /* 0x001fda000bf03270 */
[----:B------:R-:W-:Y:S05]  /*c9a0*/  @!P0 BRA `(.L_x_3656) ;  /* 0xffffff48003c8947 */ /* 0x000fea000383ffff */
[----:B------:R-:W-:Y:S05]  /*c9b0*/  EXIT ;  /* 0x000000000000794d */ /* 0x000fea0003800000 */
.L_x_3622:
        /* <DEDUP_REMOVED lines=19> */
[----:B------:R-:W0:Y:S01]  /*caf0*/  S2UR UR5, SR_CTAID.X ;  /* 0x00000000000579c3 */ /* 0x000e220000002500 */
[C---:B------:R-:W-:Y:S01]  /*cb00*/  ISETP.NE.AND P1, PT, R6.reuse, RZ, PT ;  /* 0x000000ff0600720c */ /* 0x040fe20003f25270 */
[----:B------:R-:W-:Y:S01]  /*cb10*/  ULDC UR37, c[0x0][0xc] ;  /* 0x0000030000257ab9 */ /* 0x000fe20000000800 */
[----:B------:R-:W-:Y:S01]  /*cb20*/  LOP3.LUT R4, R3, 0x38, R0, 0x78, !PT ;  /* 0x0000003803047812 */ /* 0x000fe200078e7800 */
[C---:B------:R-:W-:Y:S01]  /*cb30*/  IMAD.SHL.U32 R3, R6.reuse, 0x8, RZ ;  /* 0x0000000806037824 */ /* 0x040fe200078e00ff */
[----:B------:R-:W-:Y:S01]  /*cb40*/  ISETP.NE.OR P0, PT, R6, RZ, !P0 ;  /* 0x000000ff0600720c */ /* 0x000fe20004705670 */
[----:B------:R-:W-:Y:S01]  /*cb50*/  IMAD.SHL.U32 R0, R0, 0x10, RZ ;  /* 0x0000001000007824 */ /* 0x000fe200078e00ff */
[----:B------:R-:W-:-:S02]  /*cb60*/  LOP3.LUT R18, R18, 0xfffffffe, RZ, 0xc0, !PT ;  /* 0xfffffffe12127812 */ /* 0x000fc400078ec0ff */
[----:B------:R-:W-:Y:S02]  /*cb70*/  LOP3.LUT R3, R4, 0x200, R3, 0xf8, !PT ;  /* 0x0000020004037812 */ /* 0x000fe400078ef803 */
[----:B------:R-:W-:Y:S02]  /*cb80*/  SHF.R.U32.HI R4, RZ, 0x3, R6 ;  /* 0x00000003ff047819 */ /* 0x000fe40000011606 */
[----:B------:R-:W-:Y:S02]  /*cb90*/  LOP3.LUT R2, R2, 0x38, RZ, 0xc0, !PT ;  /* 0x0000003802027812 */ /* 0x000fe400078ec0ff */
[----:B------:R-:W-:Y:S01]  /*cba0*/  LOP3.LUT R6, R4, 0x70, R0, 0xf8, !PT ;  /* 0x0000007004067812 */ /* 0x000fe200078ef800 */
[----:B-1----:R-:W-:Y:S01]  /*cbb0*/  ULEA UR36, UR4, UR36, 0x18 ;  /* 0x0000002404247291 */ /* 0x002fe2000f8ec03f */
[----:B------:R-:W-:-:S04]  /*cbc0*/  @P1 LOP3.LUT R18, R18, 0x1, RZ, 0xfc, !PT ;  /* 0x0000000112121812 */ /* 0x000fc800078efcff */
[----:B------:R-:W-:Y:S02]  /*cbd0*/  LOP3.LUT R18, R18, 0xfffffffd, RZ, 0xc0, !PT ;  /* 0xfffffffd12127812 */ /* 0x000fe400078ec0ff */
[----:B------:R-:W-:Y:S01]  /*cbe0*/  LEA R4, R3, UR36, 0x1 ;  /* 0x0000002403047c11 */ /* 0x000fe2000f8e08ff */
[----:B0-----:R-:W-:Y:S01]  /*cbf0*/  IMAD.U32 R0, RZ, RZ, UR5 ;  /* 0x00000005ff007e24 */ /* 0x001fe2000f8e00ff */
[----:B------:R-:W-:-:S03]  /*cc00*/  @P0 LOP3.LUT R18, R18, 0x2, RZ, 0xfc, !PT ;  /* 0x0000000212120812 */ /* 0x000fc600078efcff */
[----:B------:R-:W-:Y:S04]  /*cc10*/  STL [R1+0x10], R4 ;  /* 0x0000100401007387 */ /* 0x000fe80000100800 */
[----:B------:R0:W-:Y:S02]  /*cc20*/  STL [R1+0x28], R0 ;  /* 0x0000280001007387 */ /* 0x0001e40000100800 */
[----:B0-----:R-:W-:Y:S01]  /*cc30*/  IMAD.MOV.U32 R0, RZ, RZ, 0x1 ;  /* 0x00000001ff007424 */ /* 0x001fe200078e00ff */
[----:B--2---:R-:W-:-:S05]  /*cc40*/  LOP3.LUT R3, R5, 0x2, RZ, 0xfc, !PT ;  /* 0x0000000205037812 */ /* 0x004fca00078efcff */
[----:B------:R0:W-:Y:S04]  /*cc50*/  STL [R1+0x18], R3 ;  /* 0x0000180301007387 */ /* 0x0001e80000100800 */
[----:B------:R-:W-:Y:S04]  /*cc60*/  STL [R1+0x34], RZ ;  /* 0x000034ff01007387 */ /* 0x000fe80000100800 */
[----:B------:R1:W-:Y:S01]  /*cc70*/  STL [R1], R0 ;  /* 0x0000000001007387 */ /* 0x0003e20000100800 */
[C---:B0-----:R-:W-:Y:S02]  /*cc80*/  LOP3.LUT R3, R2.reuse, 0x40, RZ, 0xfc, !PT ;  /* 0x0000004002037812 */ /* 0x041fe400078efcff */
[----:B-1----:R-:W-:-:S07]  /*cc90*/  LOP3.LUT R0, R2, 0x80, RZ, 0xfc, !PT ;  /* 0x0000008002007812 */ /* 0x002fce00078efcff */
.L_x_3745:
        /* <DEDUP_REMOVED lines=18> */
[----:B------:R1:W-:Y:S04]  /*cdc0*/  STL [R1+0x1c], R4 ;  /* 0x00001c0401007387 */ /* 0x0003e80000100800 */
[----:B------:R-:W2:Y:S01]  /*cdd0*/  LDC R0, c[0x0][0x2f0] ;  /* 0x0000bc00ff007b82 */ /* 0x000ea20000000800 */
[----:B0-----:R-:W-:-:S05]  /*cde0*/  @P1 IMAD.HI.U32 R2, R4, R2, RZ ;  /* 0x0000000204021227 */ /* 0x001fca00078e00ff */
[----:B------:R-:W-:Y:S01]  /*cdf0*/  @P1 SHF.R.U32.HI R5, RZ, R3, R2 ;  /* 0x00000003ff051219 */ /* 0x000fe20000011602 */
[----:B------:R-:W-:Y:S02]  /*ce00*/  IMAD.MOV.U32 R2, RZ, RZ, RZ ;  /* 0x000000ffff027224 */ /* 0x000fe400078e00ff */
[----:B--2---:R-:W-:Y:S01]  /*ce10*/  IMAD R6, R0, UR4, RZ ;  /* 0x0000000400067c24 */ /* 0x004fe2000f8e02ff */
[----:B------:R-:W-:Y:S01]  /*ce20*/  UIADD3 UR4, UR36, 0x21400, URZ ;  /* 0x0002140024047890 */ /* 0x000fe2000fffe03f */
[----:B------:R-:W-:Y:S01]  /*ce30*/  IMAD.MOV R0, RZ, RZ, -R5 ;  /* 0x000000ffff007224 */ /* 0x000fe200078e0a05 */
[----:B------:R1:W-:Y:S01]  /*ce40*/  STL [R1+0x14], R5 ;  /* 0x0000140501007387 */ /* 0x0003e20000100800 */
[----:B------:R-:W-:Y:S01]  /*ce50*/  VIADD R3, R6, 0x6f ;  /* 0x0000006f06037836 */ /* 0x000fe20000000000 */
[----:B------:R-:W-:Y:S01]  /*ce60*/  ULOP3.LUT UP0, URZ, UR4, 0x3ff, URZ, 0xc0, !UPT ;  /* 0x000003ff043f7892 */ /* 0x000fe2000f80c03f */
[----:B------:R-:W-:Y:S01]  /*ce70*/  IMAD R16, R16, R0, R4 ;  /* 0x0000000010107224 */ /* 0x000fe200078e0204 */
[----:B------:R1:W-:Y:S01]  /*ce80*/  STL [R1+0x30], R6 ;  /* 0x0000300601007387 */ /* 0x0003e20000100800 */
[----:B------:R-:W-:-:S03]  /*ce90*/  IMAD.HI R2, R3, -0x6db6db6d, R2 ;  /* 0x9249249303027827 */ /* 0x000fc600078e0202 */
[----:B------:R-:W-:Y:S02]  /*cea0*/  PLOP3.LUT P0, PT, PT, PT, UP0, 0x80, 0x0 ;  /* 0x000000000000781c */ /* 0x000fe40003f0f008 */
[----:B------:R-:W-:-:S04]  /*ceb0*/  SHF.R.U32.HI R0, RZ, 0x1f, R2 ;  /* 0x0000001fff007819 */ /* 0x000fc80000011602 */
[----:B------:R-:W-:-:S05]  /*cec0*/  LEA.HI.SX32 R0, R2, R0, 0x1a ;  /* 0x0000000002007211 */ /* 0x000fca00078fd2ff */
[----:B------:R1:W-:Y:S02]  /*ced0*/  STL [R1+0x24], R0 ;  /* 0x0000240001007387 */ /* 0x0003e40000100800 */
[----:B------:R-:W-:Y:S05]  /*cee0*/  @!P0 BRA `(.L_x_3658) ;  /* 0x0000000000408947 */ /* 0x000fea0003800000 */
[----:B------:R-:W-:Y:S01]  /*cef0*/  MOV R2, 0x0 ;  /* 0x0000000000027802 */ /* 0x000fe20000000f00 */
[----:B------:R-:W-:Y:S01]  /*cf00*/  ULDC.64 UR6, c[0x4][0x1b8] ;  /* 0x01006e0000067ab9 */ /* 0x000fe20000000a00 */
[----:B------:R-:W-:Y:S01]  /*cf10*/  ULDC.64 UR8, c[0x4][0x1c0] ;  /* 0x0100700000087ab9 */ /* 0x000fe20000000a00 */
[----:B------:R-:W-:Y:S01]  /*cf20*/  ULDC.64 UR4, c[0x4][0xd0] ;  /* 0x0100340000047ab9 */ /* 0x000fe20000000a00 */
[----:B-1----:R-:W-:Y:S02]  /*cf30*/  IMAD.U32 R4, RZ, RZ, UR6 ;  /* 0x00000006ff047e24 */ /* 0x002fe4000f8e00ff */
        /* <DEDUP_REMOVED lines=11> */
.L_x_3658:
        /* <DEDUP_REMOVED lines=9> */
[----:B-1----:R-:W-:Y:S01]  /*d080*/  IMAD.U32 R4, RZ, RZ, UR6 ;  /* 0x00000006ff047e24 */ /* 0x002fe2000f8e00ff */
        /* <DEDUP_REMOVED lines=9> */
[----:B--2---:R-:W-:Y:S05]  /*d120*/  CALL.ABS.NOINC R2 ;  /* 0x0000000002007343 */ /* 0x004fea0003c00000 */
.L_x_3660:
        /* <DEDUP_REMOVED lines=15> */
.L_x_3659:
[----:B------:R-:W2:Y:S01]  /*d220*/  LDL R2, [R1+0x24] ;  /* 0x0000240001027983 */ /* 0x000ea20000100800 */
[----:B------:R-:W-:-:S03]  /*d230*/  ULDC.64 UR4, c[0x0][0x9f8] ;  /* 0x00027e0000047ab9 */ /* 0x000fc60000000a00 */
[----:B-1----:R-:W3:Y:S01]  /*d240*/  LDL R0, [R1+0x14] ;  /* 0x0000140001007983 */ /* 0x002ee20000100800 */
[----:B------:R-:W-:-:S04]  /*d250*/  ISETP.NE.U32.AND P0, PT, RZ, UR4, PT ;  /* 0x00000004ff007c0c */ /* 0x000fc8000bf05070 */
        /* <DEDUP_REMOVED lines=22> */
.L_x_3761:
        /* <DEDUP_REMOVED lines=8> */
.L_x_3764:
[----:B------:R-:W-:Y:S05]  /*d440*/  @!P6 BRA `(.L_x_3662) ;  /* 0x00000004003ce947 */ /* 0x000fea0003800000 */
[----:B------:R2:W-:Y:S01]  /*d450*/  STL [R1+0x4], R9 ;  /* 0x0000040901007387 */ /* 0x0005e20000100800 */
[----:B------:R-:W-:Y:S05]  /*d460*/  @!P1 BRA `(.L_x_3664) ;  /* 0x0000000000489947 */ /* 0x000fea0003800000 */
[----:B------:R-:W3:Y:S01]  /*d470*/  LDC R7, c[0x0][0x43c] ;  /* 0x00010f00ff077b82 */ /* 0x000ee20000000800 */
        /* <DEDUP_REMOVED lines=17> */
.L_x_3664:
[----:B---3--:R-:W3:Y:S01]  /*d590*/  LDL R3, [R1] ;  /* 0x0000000001037983 */ /* 0x008ee20000100800 */
[----:B------:R-:W-:Y:S02]  /*d5a0*/  LEA R2, R19, UR36, 0x3 ;  /* 0x0000002413027c11 */ /* 0x000fe4000f8e18ff */
[----:B---3--:R-:W-:-:S04]  /*d5b0*/  SHF.L.U32 R3, R3, 0x1f, RZ ;  /* 0x0000001f03037819 */ /* 0x008fc800000006ff */
[----:B------:R-:W3:Y:S02]  /*d5c0*/  SYNCS.PHASECHK.TRANS64.TRYWAIT P0, [R2+URZ+0x36840], R3 ;  /* 0x03684003020075a7 */ /* 0x000ee4000800017f */
[----:B---3--:R-:W-:Y:S05]  /*d5d0*/  @!P0 BRA `(.L_x_3665) ;  /* 0x0000004000e88947 */ /* 0x008fea0003800000 */
.L_x_3765:
[----:B0-----:R-:W4:Y:S01]  /*d5e0*/  LDL R4, [R1+0x18] ;  /* 0x0000180001047983 */ /* 0x001f220000100800 */
        /* <DEDUP_REMOVED lines=9> */
.L_x_3666:
[----:B------:R-:W-:-:S13]  /*d680*/  LOP3.LUT P0, RZ, R18, 0x2, RZ, 0xc0, !PT ;  /* 0x0000000212ff7812 */ /* 0x000fda000780c0ff */
[----:B------:R-:W-:Y:S05]  /*d690*/  @P0 BRA `(.L_x_3667) ;  /* 0x0000000000040947 */ /* 0x000fea0003800000 */
[----:B------:R-:W-:Y:S01]  /*d6a0*/  BPT.TRAP 0x1 ;  /* 0x000000040000795c */ /* 0x000fe20000300000 */
.L_x_3667:
        /* <DEDUP_REMOVED lines=14> */
[----:B------:R-:W-:-:S11]  /*d790*/  LOP3.LUT R18, R18, 0xfffffff7, RZ, 0xc0, !PT ;  /* 0xfffffff712127812 */ /* 0x000fd600078ec0ff */
        /* <DEDUP_REMOVED lines=11> */
[----:B------:R-:W-:Y:S01]  /*d850*/  UIADD3 UR17, UR8, 0x28400, URZ ;  /* 0x0002840008117890 */ /* 0x000fe2000fffe03f */
[----:B---3--:R-:W-:-:S13]  /*d860*/  R2UR UR11, R4 ;  /* 0x00000000040b72ca */ /* 0x008fda00000e0000 */
[----:B------:R-:W-:Y:S02]  /*d870*/  UIMAD UR11, UR11, 0x70, UR9 ;  /* 0x000000700b0b78a4 */ /* 0x000fe4000f8e0209 */
[----:B------:R-:W-:Y:S02]  /*d880*/  UIADD3 UR9, UR14, 0x36830, URZ ;  /* 0x000368300e097890 */ /* 0x000fe4000fffe03f */
[----:B------:R-:W-:-:S07]  /*d890*/  UIADD3 UR14, UR8, 0x21400, URZ ;  /* 0x00021400080e7890 */ /* 0x000fce000fffe03f */
[----:B------:R-:W-:Y:S01]  /*d8a0*/  UMOV UR8, UR14 ;  /* 0x0000000e00087c82 */ /* 0x000fe20008000000 */
[----:B------:R-:W-:Y:S01]  /*d8b0*/  UMOV UR14, 0x80 ;  /* 0x00000080000e7882 */ /* 0x000fe20000000000 */
[----:B------:R0:W-:Y:S02]  /*d8c0*/  UTMALDG.4D.MULTICAST [UR8], [UR4], UR18, desc[UR6] ;  /* 0x00000608040073b4 */ /* 0x0001e40008019812 */
[----:B0-----:R-:W-:Y:S01]  /*d8d0*/  UMOV UR8, UR15 ;  /* 0x0000000f00087c82 */ /* 0x001fe20008000000 */
[----:B------:R-:W-:Y:S02]  /*d8e0*/  UMOV UR10, UR16 ;  /* 0x00000010000a7c82 */ /* 0x000fe40008000000 */
[----:B------:R0:W-:Y:S02]  /*d8f0*/  UTMALDG.4D.MULTICAST [UR8], [UR4], UR18, desc[UR6] ;  /* 0x00000608040073b4 */ /* 0x0001e40008019812 */
[----:B0-----:R-:W-:Y:S01]  /*d900*/  UMOV UR8, UR17 ;  /* 0x0000001100087c82 */ /* 0x001fe20008000000 */
[----:B------:R-:W-:-:S02]  /*d910*/  UMOV UR10, UR14 ;  /* 0x0000000e000a7c82 */ /* 0x000fc40008000000 */
[----:B------:R3:W-:Y:S02]  /*d920*/  UTMALDG.4D.MULTICAST [UR8], [UR4], UR18, desc[UR6] ;  /* 0x00000608040073b4 */ /* 0x0007e40008019812 */
[----:B---3--:R-:W-:Y:S01]  /*d930*/  NOP ;  /* 0x0000000000007918 */ /* 0x008fe20000000000 */
.L_x_3662:
        /* <DEDUP_REMOVED lines=22> */
.L_x_3668:
[----:B0-----:R-:W3:Y:S01]  /*daa0*/  LDL.LU R4, [R1+0x14] ;  /* 0x0000140001047983 */ /* 0x001ee20000300800 */
[----:B-1----:R-:W-:Y:S01]  /*dab0*/  SHF.R.S32.HI R0, RZ, 0x1f, R16 ;  /* 0x0000001fff007819 */ /* 0x002fe20000011410 */
[----:B------:R-:W-:Y:S01]  /*dac0*/  ULDC.64 UR4, c[0x0][0x2d8] ;  /* 0x0000b60000047ab9 */ /* 0x000fe20000000a00 */
[----:B------:R-:W0:Y:S01]  /*dad0*/  LDC R8, c[0x0][0x448] ;  /* 0x00011200ff087b82 */ /* 0x000e220000000800 */
[----:B------:R-:W4:Y:S04]  /*dae0*/  LDL.LU R7, [R1+0x1c] ;  /* 0x00001c0001077983 */ /* 0x000f280000300800 */
        /* <DEDUP_REMOVED lines=40> */
[----:B------:R-:W-:Y:S02]  /*dd70*/  ULDC.64 UR4, c[0x0][0x2c8] ;  /* 0x0000b20000047ab9 */ /* 0x000fe40000000a00 */
[----:B------:R-:W-:Y:S01]  /*dd80*/  LOP3.LUT R9, R9, 0x38, RZ, 0xc0, !PT ;  /* 0x0000003809097812 */ /* 0x000fe200078ec0ff */
[----:B------:R-:W-:Y:S01]  /*dd90*/  IMAD.IADD R3, R3, 0x1, R4 ;  /* 0x0000000103037824 */ /* 0x000fe200078e0204 */
[----:B------:R-:W-:Y:S02]  /*dda0*/  SHF.R.S32.HI R4, RZ, 0x1f, R0 ;  /* 0x0000001fff047819 */ /* 0x000fe40000011400 */
[C---:B------:R-:W-:Y:S01]  /*ddb0*/  LOP3.LUT R11, R9.reuse, 0x40, RZ, 0xfc, !PT ;  /* 0x00000040090b7812 */ /* 0x040fe200078efcff */
[----:B------:R-:W-:Y:S01]  /*ddc0*/  IMAD.WIDE.U32 R2, R0, UR4, R2 ;  /* 0x0000000400027c25 */ /* 0x000fe2000f8e0002 */
[----:B------:R-:W-:-:S03]  /*ddd0*/  LOP3.LUT R9, R9, 0x80, RZ, 0xfc, !PT ;  /* 0x0000008009097812 */ /* 0x000fc600078efcff */
[----:B------:R-:W-:-:S04]  /*dde0*/  IMAD R4, R4, UR4, RZ ;  /* 0x0000000404047c24 */ /* 0x000fc8000f8e02ff */
[----:B------:R-:W-:Y:S01]  /*ddf0*/  IMAD R4, R0, UR5, R4 ;  /* 0x0000000500047c24 */ /* 0x000fe2000f8e0204 */
[----:B------:R-:W-:Y:S02]  /*de00*/  ULDC.64 UR4, c[0x0][0x280] ;  /* 0x0000a00000047ab9 */ /* 0x000fe40000000a00 */
[----:B------:R-:W-:Y:S01]  /*de10*/  LEA R0, P0, R2, UR4, 0x1 ;  /* 0x0000000402007c11 */ /* 0x000fe2000f8008ff */
[----:B------:R-:W-:Y:S01]  /*de20*/  ULDC UR4, c[0x0][0x2b8] ;  /* 0x0000ae0000047ab9 */ /* 0x000fe20000000800 */
[----:B------:R-:W-:Y:S01]  /*de30*/  IMAD.IADD R3, R3, 0x1, R4 ;  /* 0x0000000103037824 */ /* 0x000fe200078e0204 */
[----:B------:R-:W-:Y:S02]  /*de40*/  ISETP.GE.AND P1, PT, R9, UR4, PT ;  /* 0x0000000409007c0c */ /* 0x000fe4000bf26270 */
[----:B------:R0:W5:Y:S01]  /*de50*/  LDL R9, [R1+0x10] ;  /* 0x0000100001097983 */ /* 0x0001620000100800 */
[----:B------:R-:W-:Y:S02]  /*de60*/  ISETP.GE.AND P3, PT, R10, UR4, PT ;  /* 0x000000040a007c0c */ /* 0x000fe4000bf66270 */
[----:B------:R-:W-:-:S02]  /*de70*/  LEA.HI.X R2, R2, UR5, R3, 0x1, P0 ;  /* 0x0000000502027c11 */ /* 0x000fc400080f0c03 */
[----:B------:R-:W-:Y:S01]  /*de80*/  ISETP.GE.AND P0, PT, R11, UR4, PT ;  /* 0x000000040b007c0c */ /* 0x000fe2000bf06270 */
[----:B------:R-:W-:-:S03]  /*de90*/  UMOV UR4, 0xffffffff ;  /* 0xffffffff00047882 */ /* 0x000fc60000000000 */
[----:B0-----:R-:W-:Y:S09]  /*dea0*/  BRA.DIV UR4, `(.L_x_3669) ;  /* 0x0000003a04c87947 */ /* 0x001ff2000b800000 */
[----:B------:R-:W0:Y:S01]  /*deb0*/  S2R R6, SR_TID.X ;  /* 0x0000000000067919 */ /* 0x000e220000002100 */
[----:B------:R-:W-:Y:S02]  /*dec0*/  ULDC UR4, c[0x0][0x288] ;  /* 0x0000a20000047ab9 */ /* 0x000fe40000000800 */
        /* <DEDUP_REMOVED lines=10> */
[----:B------:R-:W-:-:S04]  /*df70*/  @!P2 LOP3.LUT R7, R7, R6, RZ, 0x3c, !PT ;  /* 0x000000060707a212 */ /* 0x000fc800078e3cff */
[----:B------:R-:W-:-:S04]  /*df80*/  @!P2 LOP3.LUT R6, R7, R6, RZ, 0x3c, !PT ;  /* 0x000000060706a212 */ /* 0x000fc800078e3cff */
[----:B------:R-:W-:-:S05]  /*df90*/  @!P2 LOP3.LUT R7, R7, R6, RZ, 0x3c, !PT ;  /* 0x000000060707a212 */ /* 0x000fca00078e3cff */
[----:B------:R-:W-:Y:S01]  /*dfa0*/  @!PT LDS RZ, [RZ] ;  /* 0x00000000fffff984 */ /* 0x000fe20000000800 */
[----:B-----5:R-:W-:Y:S04]  /*dfb0*/  @!P2 LDGSTS.E.BYPASS.LTC128B.128 [R9+0x15400], desc[UR60][R6.64], !P3 ;  /* 0x154000000609afae */ /* 0x020fe8000d901d7c */
[----:B------:R-:W-:Y:S04]  /*dfc0*/  @!P2 LDGSTS.E.BYPASS.LTC128B.128 [R9+0x19400], desc[UR60][R6.64+0x80], !P0 ;  /* 0x194000800609afae */ /* 0x000fe8000c101d7c */
[----:B------:R0:W-:Y:S01]  /*dfd0*/  @!P2 LDGSTS.E.BYPASS.LTC128B.128 [R9+0x1d400], desc[UR60][R6.64+0x100], !P1 ;  /* 0x1d4001000609afae */ /* 0x0001e2000c901d7c */
[----:B------:R-:W-:-:S03]  /*dfe0*/  ISETP.GE.AND P2, PT, R5, R3, PT ;  /* 0x000000030500720c */ /* 0x000fc60003f46270 */
[----:B------:R-:W1:Y:S04]  /*dff0*/  SHFL.IDX PT, R5, R0, 0x1, 0x181f ;  /* 0x00381f0000057f89 */ /* 0x000e6800000e0000 */
[----:B0-----:R-:W0:Y:S06]  /*e000*/  SHFL.IDX PT, R6, R2, 0x1, 0x181f ;  /* 0x00381f0002067f89 */ /* 0x001e2c00000e0000 */
[----:B-1----:R-:W-:-:S05]  /*e010*/  @!P2 LEA R5, P4, R10, R5, 0x1 ;  /* 0x000000050a05a211 */ /* 0x002fca00078808ff */
[----:B0-----:R-:W-:-:S04]  /*e020*/  @!P2 IMAD.X R6, RZ, RZ, R6, P4 ;  /* 0x000000ffff06a224 */ /* 0x001fc800020e0606 */
[----:B------:R-:W-:Y:S01]  /*e030*/  @!P2 IMAD.MOV.U32 R7, RZ, RZ, R6 ;  /* 0x000000ffff07a224 */ /* 0x000fe200078e0006 */
[----:B------:R-:W-:Y:S01]  /*e040*/  @!P2 MOV R6, R5 ;  /* 0x000000050006a202 */ /* 0x000fe20000000f00 */
[----:B------:R-:W-:-:S04]  /*e050*/  VIADD R5, R4, 0x20 ;  /* 0x0000002004057836 */ /* 0x000fc80000000000 */
        /* <DEDUP_REMOVED lines=49> */
[----:B------:R-:W-:Y:S04]  /*e370*/  SHFL.IDX PT, R0, R0, 0x7, 0x181f ;  /* 0x00f81f0000007f89 */ /* 0x000fe800000e0000 */
[----:B0-----:R-:W0:Y:S02]  /*e380*/  SHFL.IDX PT, R6, R2, 0x6, 0x181f ;  /* 0x00d81f0002067f89 */ /* 0x001e2400000e0000 */
[----:B-1----:R-:W-:-:S05]  /*e390*/  @!P2 LEA R5, P4, R10, R5, 0x1 ;  /* 0x000000050a05a211 */ /* 0x002fca00078808ff */
[----:B0-----:R-:W-:-:S04]  /*e3a0*/  @!P2 IMAD.X R6, RZ, RZ, R6, P4 ;  /* 0x000000ffff06a224 */ /* 0x001fc800020e0606 */
[----:B------:R-:W-:Y:S02]  /*e3b0*/  @!P2 IMAD.MOV.U32 R7, RZ, RZ, R6 ;  /* 0x000000ffff07a224 */ /* 0x000fe400078e0006 */
[----:B------:R-:W-:Y:S02]  /*e3c0*/  @!P2 IMAD.MOV.U32 R6, RZ, RZ, R5 ;  /* 0x000000ffff06a224 */ /* 0x000fe400078e0005 */
[----:B------:R1:W2:Y:S04]  /*e3d0*/  SHFL.IDX PT, R5, R2, 0x7, 0x181f ;  /* 0x00f81f0002057f89 */ /* 0x0002a800000e0000 */
[----:B------:R1:W-:Y:S04]  /*e3e0*/  @!P2 LDGSTS.E.BYPASS.LTC128B.128 [R9+0x18400], desc[UR60][R6.64], !P3 ;  /* 0x184000000609afae */ /* 0x0003e8000d901d7c */
[----:B------:R1:W-:Y:S04]  /*e3f0*/  @!P2 LDGSTS.E.BYPASS.LTC128B.128 [R9+0x1c400], desc[UR60][R6.64+0x80], !P0 ;  /* 0x1c4000800609afae */ /* 0x0003e8000c101d7c */
[----:B------:R1:W-:Y:S02]  /*e400*/  @!P2 LDGSTS.E.BYPASS.LTC128B.128 [R9+0x20400], desc[UR60][R6.64+0x100], !P1 ;  /* 0x204001000609afae */ /* 0x0003e4000c901d7c */
.L_x_3782:
[----:B------:R-:W-:Y:S01]  /*e410*/  VIADD R4, R4, 0x70 ;  /* 0x0000007004047836 */ /* 0x000fe20000000000 */
[----:B------:R-:W-:Y:S04]  /*e420*/  BSSY B0, `(.L_x_3670) ;  /* 0x000000b000007945 */ /* 0x000fe80003800000 */
[----:B------:R-:W-:-:S13]  /*e430*/  ISETP.GE.AND P2, PT, R4, R3, PT ;  /* 0x000000030400720c */ /* 0x000fda0003f46270 */
[----:B------:R-:W-:Y:S05]  /*e440*/  @P2 BRA `(.L_x_3671) ;  /* 0x0000000000202947 */ /* 0x000fea0003800000 */
[----:B-1----:R-:W-:-:S05]  /*e450*/  LEA R2, P2, R10, R0, 0x1 ;  /* 0x000000000a027211 */ /* 0x002fca00078408ff */
[----:B--2---:R-:W-:-:S05]  /*e460*/  IMAD.X R3, RZ, RZ, R5, P2 ;  /* 0x000000ffff037224 */ /* 0x004fca00010e0605 */
[----:B------:R-:W-:Y:S01]  /*e470*/  @!PT LDS RZ, [RZ] ;  /* 0x00000000fffff984 */ /* 0x000fe20000000800 */
[----:B------:R-:W-:Y:S01]  /*e480*/  @!PT LDS RZ, [RZ] ;  /* 0x00000000fffff984 */ /* 0x000fe20000000800 */
[----:B------:R-:W-:Y:S01]  /*e490*/  @!PT LDS RZ, [RZ] ;  /* 0x00000000fffff984 */ /* 0x000fe20000000800 */
[----:B------:R3:W-:Y:S04]  /*e4a0*/  LDGSTS.E.BYPASS.LTC128B.128 [R9+0x18c00], desc[UR60][R2.64], !P3 ;  /* 0x18c0000002097fae */ /* 0x0007e8000d901d7c */
[----:B------:R3:W-:Y:S04]  /*e4b0*/  LDGSTS.E.BYPASS.LTC128B.128 [R9+0x1cc00], desc[UR60][R2.64+0x80], !P0 ;  /* 0x1cc0008002097fae */ /* 0x0007e8000c101d7c */
[----:B------:R3:W-:Y:S02]  /*e4c0*/  LDGSTS.E.BYPASS.LTC128B.128 [R9+0x20c00], desc[UR60][R2.64+0x100], !P1 ;  /* 0x20c0010002097fae */ /* 0x0007e4000c901d7c */
.L_x_3671:
[----:B------:R-:W-:Y:S05]  /*e4d0*/  BSYNC B0 ;  /* 0x0000000000007941 */ /* 0x000fea0003800000 */
.L_x_3670:
[----:B-1-3--:R-:W3:Y:S01]  /*e4e0*/  LDL R2, [R1+0x34] ;  /* 0x0000340001027983 */ /* 0x00aee20000100800 */
        /* <DEDUP_REMOVED lines=9> */
[----:B------:R-:W1:Y:S01]  /*e580*/  SYNCS.PHASECHK.TRANS64.TRYWAIT P0, [UR36+0x36820], R0 ;  /* 0x03682000ff0075a7 */ /* 0x000e620008000164 */
[----:B---3--:R-:W-:Y:S02]  /*e590*/  ISETP.GE.AND P1, PT, R2, 0x71, PT ;  /* 0x000000710200780c */ /* 0x008fe40003f26270 */
[----:B-1----:R-:W-:Y:S11]  /*e5a0*/  @!P0 BRA `(.L_x_3673) ;  /* 0x0000003c00e88947 */ /* 0x002ff60003800000 */
.L_x_3783:
[----:B------:R-:W-:Y:S05]  /*e5b0*/  BSYNC B0 ;  /* 0x0000000000007941 */ /* 0x000fea0003800000 */
.L_x_3672:
[----:B------:R-:W-:Y:S05]  /*e5c0*/  @!P1 BRA `(.L_x_3674) ;  /* 0x0000002400ac9947 */ /* 0x000fea0003800000 */
[----:B-1----:R-:W3:Y:S01]  /*e5d0*/  LDL R2, [R1+0x24] ;  /* 0x0000240001027983 */ /* 0x002ee20000100800 */
        /* <DEDUP_REMOVED lines=21> */
[----:B--2---:R-:W0:Y:S01]  /*e730*/  LDC R5, c[0x0][0x43c] ;  /* 0x00010f00ff057b82 */ /* 0x004e220000000800 */
[----:B------:R-:W-:Y:S02]  /*e740*/  ULDC.64 UR4, c[0x0][0x428] ;  /* 0x00010a0000047ab9 */ /* 0x000fe40000000a00 */
[----:B------:R-:W2:Y:S01]  /*e750*/  LDL R6, [R1+0x8] ;  /* 0x0000080001067983 */ /* 0x000ea20000100800 */
        /* <DEDUP_REMOVED lines=9> */
[C---:B--2---:R-:W-:Y:S02]  /*e7f0*/  IMAD R4, R6.reuse, UR5, R4 ;  /* 0x0000000506047c24 */ /* 0x044fe4000f8e0204 */
[----:B------:R-:W-:Y:S01]  /*e800*/  IMAD.WIDE.U32 R2, R6, UR4, R2 ;  /* 0x0000000406027c25 */ /* 0x000fe2000f8e0002 */
[----:B------:R-:W-:-:S03]  /*e810*/  ULDC.64 UR4, c[0x0][0x418] ;  /* 0x0001060000047ab9 */ /* 0x000fc60000000a00 */
[----:B------:R-:W-:Y:S01]  /*e820*/  IMAD.IADD R3, R4, 0x1, R3 ;  /* 0x0000000104037824 */ /* 0x000fe200078e0203 */
[----:B------:R-:W-:-:S04]  /*e830*/  LEA R4, P0, R2, UR4, 0x2 ;  /* 0x0000000402047c11 */ /* 0x000fc8000f8010ff */
[----:B------:R-:W-:-:S05]  /*e840*/  LEA.HI.X R5, R2, UR5, R3, 0x2, P0 ;  /* 0x0000000502057c11 */ /* 0x000fca00080f1403 */
[----:B------:R0:W5:Y:S04]  /*e850*/  LDG.E R4, desc[UR60][R4.64] ;  /* 0x0000003c04047981 */ /* 0x000168000c1e1900 */
.L_x_3678:
[----:B------:R-:W-:Y:S01]  /*e860*/  LEA R3, R7, UR36, 0x3 ;  /* 0x0000002407037c11 */ /* 0x000fe2000f8e18ff */
[----:B------:R-:W-:Y:S01]  /*e870*/  BSSY B1, `(.L_x_3679) ;  /* 0x0000004000017945 */ /* 0x000fe20003800000 */
[----:B------:R-:W-:-:S04]  /*e880*/  SHF.L.U32 R2, R9, 0x1f, RZ ;  /* 0x0000001f09027819 */ /* 0x000fc800000006ff */
[----:B------:R-:W1:Y:S02]  /*e890*/  SYNCS.PHASECHK.TRANS64.TRYWAIT P0, [R3+URZ+0x36840], R2 ;  /* 0x03684002030075a7 */ /* 0x000e64000800017f */
[----:B-1----:R-:W-:Y:S05]  /*e8a0*/  @!P0 BRA `(.L_x_3680) ;  /* 0x0000003c00408947 */ /* 0x002fea0003800000 */
.L_x_3784:
[----:B------:R-:W-:Y:S05]  /*e8b0*/  BSYNC B1 ;  /* 0x0000000000017941 */ /* 0x000fea0003800000 */
.L_x_3679:
[----:B0-2---:R-:W2:Y:S01]  /*e8c0*/  LDL R5, [R1+0x18] ;  /* 0x0000180001057983 */ /* 0x005ea20000100800 */
[----:B------:R-:W0:Y:S02]  /*e8d0*/  S2R R6, SR_TID.X ;  /* 0x0000000000067919 */ /* 0x000e240000002100 */
[----:B0-----:R-:W-:-:S04]  /*e8e0*/  LOP3.LUT R6, R6, 0x7f, RZ, 0xc0, !PT ;  /* 0x0000007f06067812 */ /* 0x001fc800078ec0ff */
[----:B------:R-:W-:-:S13]  /*e8f0*/  ISETP.NE.AND P0, PT, R6, RZ, PT ;  /* 0x000000ff0600720c */ /* 0x000fda0003f05270 */
[----:B-1----:R-:W-:-:S04]  /*e900*/  @!P0 IMAD.MOV.U32 R2, RZ, RZ, 0xa800 ;  /* 0x0000a800ff028424 */ /* 0x002fc800078e00ff */
[----:B------:R2:W-:Y:S02]  /*e910*/  @!P0 SYNCS.ARRIVE.TRANS64 RZ, [R3+URZ+0x36830], R2 ;  /* 0x0368300203ff89a7 */ /* 0x0005e4000800003f */
[----:B--2---:R-:W-:-:S04]  /*e920*/  PRMT R2, R5, 0x9910, RZ ;  /* 0x0000991005027816 */ /* 0x004fc800000000ff */
[----:B------:R-:W-:-:S13]  /*e930*/  ISETP.NE.AND P1, PT, R2, 0x2, PT ;  /* 0x000000020200780c */ /* 0x000fda0003f25270 */
[----:B------:R-:W-:Y:S05]  /*e940*/  @P1 BRA `(.L_x_3681) ;  /* 0x0000000000041947 */ /* 0x000fea0003800000 */
[----:B------:R-:W-:Y:S01]  /*e950*/  BPT.TRAP 0x1 ;  /* 0x000000040000795c */ /* 0x000fe20000300000 */
.L_x_3681:
[----:B------:R-:W-:Y:S01]  /*e960*/  LOP3.LUT P0, RZ, R18, 0x2, RZ, 0xc0, !PT ;  /* 0x0000000212ff7812 */ /* 0x000fe2000780c0ff */
[----:B------:R-:W-:-:S12]  /*e970*/  BSSY B1, `(.L_x_3682) ;  /* 0x0000003000017945 */ /* 0x000fd80003800000 */
[----:B------:R-:W-:Y:S05]  /*e980*/  @P0 BRA `(.L_x_3683) ;  /* 0x0000000000040947 */ /* 0x000fea0003800000 */
[----:B------:R-:W-:Y:S01]  /*e990*/  BPT.TRAP 0x1 ;  /* 0x000000040000795c */ /* 0x000fe20000300000 */
.L_x_3683:
[----:B------:R-:W-:Y:S05]  /*e9a0*/  BSYNC B1 ;  /* 0x0000000000017941 */ /* 0x000fea0003800000 */
.L_x_3682:
        /* <DEDUP_REMOVED lines=19> */
.L_x_3684:
        /* <DEDUP_REMOVED lines=17> */
.L_x_3685:
        /* <DEDUP_REMOVED lines=17> */
.L_x_3686:
        /* <DEDUP_REMOVED lines=16> */
.L_x_3785:
[----:B------:R-:W-:Y:S05]  /*ee00*/  BSYNC B1 ;  /* 0x0000000000017941 */ /* 0x000fea0003800000 */
.L_x_3687:
[----:B------:R-:W1:Y:S02]  /*ee10*/  S2R R5, SR_TID.X ;  /* 0x0000000000057919 */ /* 0x000e640000002100 */
[----:B-1----:R-:W-:-:S04]  /*ee20*/  LOP3.LUT R5, R5, 0x7f, RZ, 0xc0, !PT ;  /* 0x0000007f05057812 */ /* 0x002fc800078ec0ff */
[----:B------:R-:W-:-:S13]  /*ee30*/  ISETP.NE.AND P0, PT, R5, RZ, PT ;  /* 0x000000ff0500720c */ /* 0x000fda0003f05270 */
[----:B0-----:R-:W-:-:S04]  /*ee40*/  @!P0 IMAD.MOV.U32 R3, RZ, RZ, 0xa800 ;  /* 0x0000a800ff038424 */ /* 0x001fc800078e00ff */
[----:B------:R0:W-:Y:S01]  /*ee50*/  @!P0 SYNCS.ARRIVE.TRANS64 RZ, [R2+URZ+0x36850], R3 ;  /* 0x0368500302ff89a7 */ /* 0x0001e2000800003f */
[----:B------:R-:W-:Y:S05]  /*ee60*/  @P1 BRA `(.L_x_3689) ;  /* 0x0000000000041947 */ /* 0x000fea0003800000 */
[----:B------:R-:W-:Y:S01]  /*ee70*/  BPT.TRAP 0x1 ;  /* 0x000000040000795c */ /* 0x000fe20000300000 */
.L_x_3689:
[----:B------:R-:W-:Y:S01]  /*ee80*/  LOP3.LUT P0, RZ, R18, 0x2, RZ, 0xc0, !PT ;  /* 0x0000000212ff7812 */ /* 0x000fe2000780c0ff */
[----:B------:R-:W-:-:S12]  /*ee90*/  BSSY B1, `(.L_x_3690) ;  /* 0x0000003000017945 */ /* 0x000fd80003800000 */
[----:B------:R-:W-:Y:S05]  /*eea0*/  @P0 BRA `(.L_x_3691) ;  /* 0x0000000000040947 */ /* 0x000fea0003800000 */
[----:B------:R-:W-:Y:S01]  /*eeb0*/  BPT.TRAP 0x1 ;  /* 0x000000040000795c */ /* 0x000fe20000300000 */
.L_x_3691:
[----:B------:R-:W-:Y:S05]  /*eec0*/  BSYNC B1 ;  /* 0x0000000000017941 */ /* 0x000fea0003800000 */
.L_x_3690:
        /* <DEDUP_REMOVED lines=19> */
.L_x_3692:
        /* <DEDUP_REMOVED lines=16> */
.L_x_3693:
        /* <DEDUP_REMOVED lines=16> */
.L_x_3694:
        /* <DEDUP_REMOVED lines=12> */
.L_x_3677:
[----:B------:R-:W-:Y:S05]  /*f2c0*/  BSYNC B0 ;  /* 0x0000000000007941 */ /* 0x000fea0003800000 */
.L_x_3676:
[----:B0-----:R-:W3:Y:S01]  /*f2d0*/  LDL.LU R0, [R1+0x24] ;  /* 0x0000240001007983 */ /* 0x001ee20000300800 */
[----:B------:R-:W-:-:S03]  /*f2e0*/  MOV R19, R7 ;  /* 0x0000000700137202 */ /* 0x000fc60000000f00 */
[----:B------:R1:W-:Y:S02]  /*f2f0*/  STL [R1], R9 ;  /* 0x0000000901007387 */ /* 0x0003e40000100800 */
[----:B-1-3--:R-:W-:-:S07]  /*f300*/  VIADD R0, R0, 0xfffffffd ;  /* 0xfffffffd00007836 */ /* 0x00afce0000000000 */
.L_x_3675:
[----:B------:R-:W3:Y:S01]  /*f310*/  LDL.LU R2, [R1+0x20] ;  /* 0x0000200001027983 */ /* 0x000ee20000300800 */
[----:B------:R-:W-:Y:S01]  /*f320*/  IMAD.MOV R8, RZ, RZ, -R8 ;  /* 0x000000ffff087224 */ /* 0x000fe200078e0a08 */
[----:B------:R-:W-:Y:S04]  /*f330*/  BSSY B0, `(.L_x_3674) ;  /* 0x0000194000007945 */ /* 0x000fe80003800000 */
[----:B---3--:R-:W-:-:S13]  /*f340*/  ISETP.NE.AND P0, PT, R2, R8, PT ;  /* 0x000000080200720c */ /* 0x008fda0003f05270 */
[----:B------:R-:W-:Y:S05]  /*f350*/  @!P0 BRA `(.L_x_3695) ;  /* 0x0000001800448947 */ /* 0x000fea0003800000 */
[----:B0-----:R-:W-:-:S07]  /*f360*/  IMAD.MOV.U32 R6, RZ, RZ, R17 ;  /* 0x000000ffff067224 */ /* 0x001fce00078e0011 */
.L_x_3734:
[----:B------:R-:W3:Y:S01]  /*f370*/  LDL R2, [R1] ;  /* 0x0000000001027983 */ /* 0x000ee20000100800 */
[----:B------:R-:W-:Y:S01]  /*f380*/  LOP3.LUT P1, RZ, R18, 0x8, RZ, 0xc0, !PT ;  /* 0x0000000812ff7812 */ /* 0x000fe2000782c0ff */
[----:B------:R-:W-:Y:S01]  /*f390*/  VIADD R4, R19, 0x1 ;  /* 0x0000000113047836 */ /* 0x000fe20000000000 */
[----:B------:R-:W-:Y:S04]  /*f3a0*/  BSSY B1, `(.L_x_3696) ;  /* 0x00000c3000017945 */ /* 0x000fe80003800000 */
[----:B------:R-:W-:-:S04]  /*f3b0*/  ISETP.NE.AND P0, PT, R4, 0x2, PT ;  /* 0x000000020400780c */ /* 0x000fc80003f05270 */
[----:B--2---:R-:W-:Y:S02]  /*f3c0*/  SEL R5, RZ, 0x1, P0 ;  /* 0x00000001ff057807 */ /* 0x004fe40000000000 */
[----:B------:R-:W-:Y:S02]  /*f3d0*/  SEL R4, R4, RZ, P0 ;  /* 0x000000ff04047207 */ /* 0x000fe40000000000 */
[----:B---3--:R-:W-:Y:S01]  /*f3e0*/  LOP3.LUT R5, R2, R5, RZ, 0x3c, !PT ;  /* 0x0000000502057212 */ /* 0x008fe200078e3cff */
[----:B01----:R-:W-:Y:S06]  /*f3f0*/  @!P1 BRA `(.L_x_3697) ;  /* 0x0000000800f49947 */ /* 0x003fec0003800000 */
[----:B------:R-:W-:Y:S01]  /*f400*/  LOP3.LUT P1, RZ, R18, 0x4, RZ, 0xc0, !PT ;  /* 0x0000000412ff7812 */ /* 0x000fe2000782c0ff */
[----:B------:R-:W-:-:S12]  /*f410*/  IMAD.MOV.U32 R8, RZ, RZ, R0 ;  /* 0x000000ffff087224 */ /* 0x000fd800078e0000 */
        /* <DEDUP_REMOVED lines=21> */
.L_x_3698:
[----:B------:R-:W-:Y:S01]  /*f570*/  LEA R3, R4, UR36, 0x3 ;  /* 0x0000002404037c11 */ /* 0x000fe2000f8e18ff */
[----:B------:R-:W-:Y:S01]  /*f580*/  BSSY B2, `(.L_x_3699) ;  /* 0x0000004000027945 */ /* 0x000fe20003800000 */
[----:B------:R-:W-:-:S04]  /*f590*/  SHF.L.U32 R2, R5, 0x1f, RZ ;  /* 0x0000001f05027819 */ /* 0x000fc800000006ff */
[----:B------:R-:W1:Y:S02]  /*f5a0*/  SYNCS.PHASECHK.TRANS64.TRYWAIT P0, [R3+URZ+0x36840], R2 ;  /* 0x03684002030075a7 */ /* 0x000e64000800017f */
[----:B-1----:R-:W-:Y:S05]  /*f5b0*/  @!P0 BRA `(.L_x_3700) ;  /* 0x0000003000248947 */ /* 0x002fea0003800000 */
.L_x_3786:
[----:B------:R-:W-:Y:S05]  /*f5c0*/  BSYNC B2 ;  /* 0x0000000000027941 */ /* 0x000fea0003800000 */
.L_x_3699:
[----:B0-----:R-:W2:Y:S01]  /*f5d0*/  LDL R7, [R1+0x18] ;  /* 0x0000180001077983 */ /* 0x001ea20000100800 */
        /* <DEDUP_REMOVED lines=9> */
.L_x_3701:
[----:B------:R-:W-:Y:S01]  /*f670*/  LOP3.LUT P0, RZ, R18, 0x2, RZ, 0xc0, !PT ;  /* 0x0000000212ff7812 */ /* 0x000fe2000780c0ff */
[----:B------:R-:W-:-:S12]  /*f680*/  BSSY B2, `(.L_x_3702) ;  /* 0x0000003000027945 */ /* 0x000fd80003800000 */
[----:B------:R-:W-:Y:S05]  /*f690*/  @P0 BRA `(.L_x_3703) ;  /* 0x0000000000040947 */ /* 0x000fea0003800000 */
[----:B------:R-:W-:Y:S01]  /*f6a0*/  BPT.TRAP 0x1 ;  /* 0x000000040000795c */ /* 0x000fe20000300000 */
.L_x_3703:
[----:B------:R-:W-:Y:S05]  /*f6b0*/  BSYNC B2 ;  /* 0x0000000000027941 */ /* 0x000fea0003800000 */
.L_x_3702:
        /* <DEDUP_REMOVED lines=19> */
.L_x_3704:
        /* <DEDUP_REMOVED lines=17> */
.L_x_3705:
        /* <DEDUP_REMOVED lines=17> */
.L_x_3706:
        /* <DEDUP_REMOVED lines=16> */
.L_x_3787:
[----:B------:R-:W-:Y:S05]  /*fb10*/  BSYNC B2 ;  /* 0x0000000000027941 */ /* 0x000fea0003800000 */
.L_x_3707:
[----:B------:R-:W1:Y:S02]  /*fb20*/  S2R R7, SR_TID.X ;  /* 0x0000000000077919 */ /* 0x000e640000002100 */
[----:B-1----:R-:W-:-:S04]  /*fb30*/  LOP3.LUT R7, R7, 0x7f, RZ, 0xc0, !PT ;  /* 0x0000007f07077812 */ /* 0x002fc800078ec0ff */
[----:B------:R-:W-:-:S13]  /*fb40*/  ISETP.NE.AND P0, PT, R7, RZ, PT ;  /* 0x000000ff0700720c */ /* 0x000fda0003f05270 */
[----:B0-----:R-:W-:-:S04]  /*fb50*/  @!P0 IMAD.MOV.U32 R3, RZ, RZ, 0xa800 ;  /* 0x0000a800ff038424 */ /* 0x001fc800078e00ff */
[----:B------:R0:W-:Y:S01]  /*fb60*/  @!P0 SYNCS.ARRIVE.TRANS64 RZ, [R2+URZ+0x36850], R3 ;  /* 0x0368500302ff89a7 */ /* 0x0001e2000800003f */
[----:B------:R-:W-:Y:S05]  /*fb70*/  @P1 BRA `(.L_x_3709) ;  /* 0x0000000000041947 */ /* 0x000fea0003800000 */
[----:B------:R-:W-:Y:S01]  /*fb80*/  BPT.TRAP 0x1 ;  /* 0x000000040000795c */ /* 0x000fe20000300000 */
.L_x_3709:
[----:B------:R-:W-:Y:S01]  /*fb90*/  LOP3.LUT P0, RZ, R18, 0x2, RZ, 0xc0, !PT ;  /* 0x0000000212ff7812 */ /* 0x000fe2000780c0ff */
[----:B------:R-:W-:-:S12]  /*fba0*/  BSSY B2, `(.L_x_3710) ;  /* 0x0000003000027945 */ /* 0x000fd80003800000 */
[----:B------:R-:W-:Y:S05]  /*fbb0*/  @P0 BRA `(.L_x_3711) ;  /* 0x0000000000040947 */ /* 0x000fea0003800000 */
[----:B------:R-:W-:Y:S01]  /*fbc0*/  BPT.TRAP 0x1 ;  /* 0x000000040000795c */ /* 0x000fe20000300000 */
.L_x_3711:
[----:B------:R-:W-:Y:S05]  /*fbd0*/  BSYNC B2 ;  /* 0x0000000000027941 */ /* 0x000fea0003800000 */
.L_x_3710:
        /* <DEDUP_REMOVED lines=19> */
.L_x_3712:
        /* <DEDUP_REMOVED lines=16> */
.L_x_3713:
        /* <DEDUP_REMOVED lines=16> */
.L_x_3714:
        /* <DEDUP_REMOVED lines=12> */
.L_x_3697:
[----:B------:R-:W-:Y:S05]  /*ffd0*/  BSYNC B1 ;  /* 0x0000000000017941 */ /* 0x000fea0003800000 */
.L_x_3696:
        /* <DEDUP_REMOVED lines=32> */
.L_x_3717:
[----:B------:R-:W-:Y:S01]  /*101e0*/  LEA R3, R19, UR36, 0x3 ;  /* 0x0000002413037c11 */ /* 0x000fe2000f8e18ff */
[----:B------:R-:W-:Y:S01]  /*101f0*/  BSSY B2, `(.L_x_3718) ;  /* 0x0000004000027945 */ /* 0x000fe20003800000 */
[----:B------:R-:W-:-:S04]  /*10200*/  SHF.L.U32 R2, R9, 0x1f, RZ ;  /* 0x0000001f09027819 */ /* 0x000fc800000006ff */
[----:B------:R-:W2:Y:S02]  /*10210*/  SYNCS.PHASECHK.TRANS64.TRYWAIT P0, [R3+URZ+0x36840], R2 ;  /* 0x03684002030075a7 */ /* 0x000ea4000800017f */
[----:B--2---:R-:W-:Y:S05]  /*10220*/  @!P0 BRA `(.L_x_3719) ;  /* 0x0000002400308947 */ /* 0x004fea0003800000 */
.L_x_3788:
[----:B------:R-:W-:Y:S05]  /*10230*/  BSYNC B2 ;  /* 0x0000000000027941 */ /* 0x000fea0003800000 */
.L_x_3718:
[----:B0-----:R-:W3:Y:S01]  /*10240*/  LDL R7, [R1+0x18] ;  /* 0x0000180001077983 */ /* 0x001ee20000100800 */
[----:B-1----:R-:W0:Y:S02]  /*10250*/  S2R R9, SR_TID.X ;  /* 0x0000000000097919 */ /* 0x002e240000002100 */
[----:B0-----:R-:W-:-:S04]  /*10260*/  LOP3.LUT R9, R9, 0x7f, RZ, 0xc0, !PT ;  /* 0x0000007f09097812 */ /* 0x001fc800078ec0ff */
[----:B------:R-:W-:-:S13]  /*10270*/  ISETP.NE.AND P0, PT, R9, RZ, PT ;  /* 0x000000ff0900720c */ /* 0x000fda0003f05270 */
[----:B--2---:R-:W-:-:S04]  /*10280*/  @!P0 IMAD.MOV.U32 R2, RZ, RZ, 0xa800 ;  /* 0x0000a800ff028424 */ /* 0x004fc800078e00ff */
[----:B------:R3:W-:Y:S02]  /*10290*/  @!P0 SYNCS.ARRIVE.TRANS64 RZ, [R3+URZ+0x36830], R2 ;  /* 0x0368300203ff89a7 */ /* 0x0007e4000800003f */
[----:B---3--:R-:W-:-:S04]  /*102a0*/  PRMT R2, R7, 0x9910, RZ ;  /* 0x0000991007027816 */ /* 0x008fc800000000ff */
[----:B------:R-:W-:-:S13]  /*102b0*/  ISETP.NE.AND P1, PT, R2, 0x2, PT ;  /* 0x000000020200780c */ /* 0x000fda0003f25270 */
[----:B------:R-:W-:Y:S05]  /*102c0*/  @P1 BRA `(.L_x_3720) ;  /* 0x0000000000041947 */ /* 0x000fea0003800000 */
[----:B------:R-:W-:Y:S01]  /*102d0*/  BPT.TRAP 0x1 ;  /* 0x000000040000795c */ /* 0x000fe20000300000 */
.L_x_3720:
[----:B------:R-:W-:Y:S01]  /*102e0*/  LOP3.LUT P0, RZ, R18, 0x2, RZ, 0xc0, !PT ;  /* 0x0000000212ff7812 */ /* 0x000fe2000780c0ff */
[----:B------:R-:W-:-:S12]  /*102f0*/  BSSY B2, `(.L_x_3721) ;  /* 0x0000003000027945 */ /* 0x000fd80003800000 */
[----:B------:R-:W-:Y:S05]  /*10300*/  @P0 BRA `(.L_x_3722) ;  /* 0x0000000000040947 */ /* 0x000fea0003800000 */
[----:B------:R-:W-:Y:S01]  /*10310*/  BPT.TRAP 0x1 ;  /* 0x000000040000795c */ /* 0x000fe20000300000 */
.L_x_3722:
[----:B------:R-:W-:Y:S05]  /*10320*/  BSYNC B2 ;  /* 0x0000000000027941 */ /* 0x000fea0003800000 */
.L_x_3721:
        /* <DEDUP_REMOVED lines=19> */
.L_x_3723:
        /* <DEDUP_REMOVED lines=17> */
.L_x_3724:
        /* <DEDUP_REMOVED lines=17> */
.L_x_3725:
        /* <DEDUP_REMOVED lines=15> */
.L_x_3789:
[----:B------:R-:W-:Y:S05]  /*10770*/  BSYNC B2 ;  /* 0x0000000000027941 */ /* 0x000fea0003800000 */
.L_x_3726:
[----:B------:R-:W1:Y:S02]  /*10780*/  S2R R3, SR_TID.X ;  /* 0x0000000000037919 */ /* 0x000e640000002100 */
[----:B-1----:R-:W-:-:S04]  /*10790*/  LOP3.LUT R3, R3, 0x7f, RZ, 0xc0, !PT ;  /* 0x0000007f03037812 */ /* 0x002fc800078ec0ff */
[----:B------:R-:W-:-:S13]  /*107a0*/  ISETP.NE.AND P0, PT, R3, RZ, PT ;  /* 0x000000ff0300720c */ /* 0x000fda0003f05270 */
[----:B------:R-:W-:-:S04]  /*107b0*/  @!P0 IMAD.MOV.U32 R3, RZ, RZ, 0xa800 ;  /* 0x0000a800ff038424 */ /* 0x000fc800078e00ff */
[----:B------:R1:W-:Y:S01]  /*107c0*/  @!P0 SYNCS.ARRIVE.TRANS64 RZ, [R2+URZ+0x36850], R3 ;  /* 0x0368500302ff89a7 */ /* 0x0003e2000800003f */
[----:B------:R-:W-:Y:S05]  /*107d0*/  @P1 BRA `(.L_x_3728) ;  /* 0x0000000000041947 */ /* 0x000fea0003800000 */
[----:B------:R-:W-:Y:S01]  /*107e0*/  BPT.TRAP 0x1 ;  /* 0x000000040000795c */ /* 0x000fe20000300000 */
.L_x_3728:
[----:B------:R-:W-:Y:S01]  /*107f0*/  LOP3.LUT P0, RZ, R18, 0x2, RZ, 0xc0, !PT ;  /* 0x0000000212ff7812 */ /* 0x000fe2000780c0ff */
[----:B------:R-:W-:-:S12]  /*10800*/  BSSY B2, `(.L_x_3729) ;  /* 0x0000003000027945 */ /* 0x000fd80003800000 */
[----:B------:R-:W-:Y:S05]  /*10810*/  @P0 BRA `(.L_x_3730) ;  /* 0x0000000000040947 */ /* 0x000fea0003800000 */
[----:B------:R-:W-:Y:S01]  /*10820*/  BPT.TRAP 0x1 ;  /* 0x000000040000795c */ /* 0x000fe20000300000 */
.L_x_3730:
[----:B------:R-:W-:Y:S05]  /*10830*/  BSYNC B2 ;  /* 0x0000000000027941 */ /* 0x000fea0003800000 */
.L_x_3729:
        /* <DEDUP_REMOVED lines=19> */
.L_x_3731:
        /* <DEDUP_REMOVED lines=16> */
.L_x_3732:
        /* <DEDUP_REMOVED lines=16> */
.L_x_3733:
        /* <DEDUP_REMOVED lines=12> */
.L_x_3716:
[----:B------:R-:W-:Y:S05]  /*10c30*/  BSYNC B1 ;  /* 0x0000000000017941 */ /* 0x000fea0003800000 */
.L_x_3715:
[C---:B------:R-:W-:Y:S01]  /*10c40*/  ISETP.GT.AND P0, PT, R0.reuse, 0x1, PT ;  /* 0x000000010000780c */ /* 0x040fe20003f04270 */
[----:B------:R-:W-:-:S12]  /*10c50*/  VIADD R0, R0, 0xfffffffe ;  /* 0xfffffffe00007836 */ /* 0x000fd80000000000 */
[----:B------:R-:W-:Y:S05]  /*10c60*/  @P0 BRA `(.L_x_3734) ;  /* 0xffffffe400c00947 */ /* 0x000fea000383ffff */
.L_x_3695:
[----:B------:R-:W-:Y:S05]  /*10c70*/  BSYNC B0 ;  /* 0x0000000000007941 */ /* 0x000fea0003800000 */
.L_x_3674:
[----:B------:R-:W-:Y:S01]  /*10c80*/  LOP3.LUT P0, RZ, R18, 0x8, RZ, 0xc0, !PT ;  /* 0x0000000812ff7812 */ /* 0x000fe2000780c0ff */
[----:B------:R-:W-:-:S12]  /*10c90*/  BSSY B0, `(.L_x_3735) ;  /* 0x0000055000007945 */ /* 0x000fd80003800000 */
[----:B------:R-:W-:Y:S05]  /*10ca0*/  @!P0 BRA `(.L_x_3736) ;  /* 0x00000004004c8947 */ /* 0x000fea0003800000 */
[----:B-1----:R-:W3:Y:S01]  /*10cb0*/  LDL R2, [R1] ;  /* 0x0000000001027983 */ /* 0x002ee20000100800 */
[----:B------:R-:W-:Y:S01]  /*10cc0*/  LEA R0, R19, UR36, 0x3 ;  /* 0x0000002413007c11 */ /* 0x000fe2000f8e18ff */
[----:B------:R-:W-:Y:S01]  /*10cd0*/  BSSY B1, `(.L_x_3737) ;  /* 0x0000004000017945 */ /* 0x000fe20003800000 */
[----:B---3--:R-:W-:-:S04]  /*10ce0*/  SHF.L.U32 R2, R2, 0x1f, RZ ;  /* 0x0000001f02027819 */ /* 0x008fc800000006ff */
[----:B------:R-:W1:Y:S02]  /*10cf0*/  SYNCS.PHASECHK.TRANS64.TRYWAIT P0, [R0+URZ+0x36860], R2 ;  /* 0x03686002000075a7 */ /* 0x000e64000800017f */
[----:B-1----:R-:W-:Y:S05]  /*10d00*/  @!P0 BRA `(.L_x_3738) ;  /* 0x0000001800a08947 */ /* 0x002fea0003800000 */
.L_x_3790:
[----:B------:R-:W-:Y:S05]  /*10d10*/  BSYNC B1 ;  /* 0x0000000000017941 */ /* 0x000fea0003800000 */
.L_x_3737:
[----:B------:R-:W3:Y:S01]  /*10d20*/  LDL R3, [R1+0x18] ;  /* 0x0000180001037983 */ /* 0x000ee20000100800 */
[----:B------:R-:W4:Y:S02]  /*10d30*/  S2R R4, SR_TID.X ;  /* 0x0000000000047919 */ /* 0x000f240000002100 */
[----:B----4-:R-:W-:-:S04]  /*10d40*/  LOP3.LUT R4, R4, 0x7f, RZ, 0xc0, !PT ;  /* 0x0000007f04047812 */ /* 0x010fc800078ec0ff */
[----:B------:R-:W-:-:S13]  /*10d50*/  ISETP.NE.AND P0, PT, R4, RZ, PT ;  /* 0x000000ff0400720c */ /* 0x000fda0003f05270 */
[----:B-1----:R-:W-:-:S04]  /*10d60*/  @!P0 IMAD.MOV.U32 R2, RZ, RZ, 0xa800 ;  /* 0x0000a800ff028424 */ /* 0x002fc800078e00ff */
[----:B------:R3:W-:Y:S02]  /*10d70*/  @!P0 SYNCS.ARRIVE.TRANS64 RZ, [R0+URZ+0x36850], R2 ;  /* 0x0368500200ff89a7 */ /* 0x0007e4000800003f */
[----:B---3--:R-:W-:-:S04]  /*10d80*/  PRMT R2, R3, 0x9910, RZ ;  /* 0x0000991003027816 */ /* 0x008fc800000000ff */
[----:B------:R-:W-:-:S13]  /*10d90*/  ISETP.NE.AND P0, PT, R2, 0x2, PT ;  /* 0x000000020200780c */ /* 0x000fda0003f05270 */
[----:B------:R-:W-:Y:S05]  /*10da0*/  @P0 BRA `(.L_x_3739) ;  /* 0x0000000000040947 */ /* 0x000fea0003800000 */
[----:B------:R-:W-:Y:S01]  /*10db0*/  BPT.TRAP 0x1 ;  /* 0x000000040000795c */ /* 0x000fe20000300000 */
.L_x_3739:
[----:B------:R-:W-:Y:S01]  /*10dc0*/  LOP3.LUT P0, RZ, R18, 0x2, RZ, 0xc0, !PT ;  /* 0x0000000212ff7812 */ /* 0x000fe2000780c0ff */
[----:B------:R-:W-:-:S12]  /*10dd0*/  BSSY B1, `(.L_x_3740) ;  /* 0x0000003000017945 */ /* 0x000fd80003800000 */
[----:B------:R-:W-:Y:S05]  /*10de0*/  @P0 BRA `(.L_x_3741) ;  /* 0x0000000000040947 */ /* 0x000fea0003800000 */
[----:B------:R-:W-:Y:S01]  /*10df0*/  BPT.TRAP 0x1 ;  /* 0x000000040000795c */ /* 0x000fe20000300000 */
.L_x_3741:
[----:B------:R-:W-:Y:S05]  /*10e00*/  BSYNC B1 ;  /* 0x0000000000017941 */ /* 0x000fea0003800000 */
.L_x_3740:
[----:B------:R-:W3:Y:S01]  /*10e10*/  LDL R3, [R1+0x4] ;  /* 0x0000040001037983 */ /* 0x000ee20000100800 */
[----:B------:R-:W1:Y:S01]  /*10e20*/  S2R R2, SR_CgaCtaId ;  /* 0x0000000000027919 */ /* 0x000e620000008800 */
[----:B------:R-:W4:Y:S01]  /*10e30*/  S2R R4, SR_CgaCtaId ;  /* 0x0000000000047919 */ /* 0x000f220000008800 */
[----:B------:R-:W-:Y:S01]  /*10e40*/  UIADD3 UR4, UP0, UR38, 0x470, URZ ;  /* 0x0000047026047890 */ /* 0x000fe2000ff1e03f */
[----:B------:R-:W-:Y:S01]  /*10e50*/  PLOP3.LUT P0, PT, PT, PT, PT, 0x80, 0x0 ;  /* 0x000000000000781c */ /* 0x000fe20003f0f070 */
[----:B------:R-:W-:Y:S01]  /*10e60*/  VIADD R0, R0, 0x36850 ;  /* 0x0003685000007836 */ /* 0x000fe20000000000 */
[----:B------:R-:W-:Y:S01]  /*10e70*/  UMOV UR6, 0x30000 ;  /* 0x0003000000067882 */ /* 0x000fe20000000000 */
[----:B------:R-:W-:Y:S01]  /*10e80*/  UIADD3.X UR5, URZ, UR39, URZ, UP0, !UPT ;  /* 0x000000273f057290 */ /* 0x000fe200087fe43f */
[----:B-1----:R-:W-:Y:S02]  /*10e90*/  LOP3.LUT R2, R2, 0x1, RZ, 0xc0, !PT ;  /* 0x0000000102027812 */ /* 0x002fe400078ec0ff */
[----:B----4-:R-:W-:-:S03]  /*10ea0*/  LOP3.LUT R4, R4, 0x1, RZ, 0xc0, !PT ;  /* 0x0000000104047812 */ /* 0x010fc600078ec0ff */
[----:B------:R-:W-:-:S04]  /*10eb0*/  IMAD R2, R2, 0xe00, RZ ;  /* 0x00000e0002027824 */ /* 0x000fc800078e02ff */
[----:B------:R-:W-:Y:S02]  /*10ec0*/  IMAD R2, R19, 0x5400, R2 ;  /* 0x0000540013027824 */ /* 0x000fe400078e0202 */
[----:B------:R-:W-:-:S03]  /*10ed0*/  IMAD R4, R4, 0x38, RZ ;  /* 0x0000003804047824 */ /* 0x000fc600078e02ff */
[----:B------:R-:W-:Y:S01]  /*10ee0*/  LEA R2, R2, UR36, 0x1 ;  /* 0x0000002402027c11 */ /* 0x000fe2000f8e08ff */
[----:B------:R-:W-:Y:S01]  /*10ef0*/  UMOV UR14, 0x0 ;  /* 0x00000000000e7882 */ /* 0x000fe20000000000 */
[----:B------:R-:W-:Y:S01]  /*10f00*/  UMOV UR15, 0x14f00000 ;  /* 0x14f00000000f7882 */ /* 0x000fe20000000000 */
[----:B------:R-:W-:Y:S01]  /*10f10*/  UMOV UR10, URZ ;  /* 0x0000003f000a7c82 */ /* 0x000fe20008000000 */
[----:B---3--:R-:W-:Y:S02]  /*10f20*/  IMAD R3, R3, 0x70, R4 ;  /* 0x0000007003037824 */ /* 0x008fe400078e0204 */
[----:B------:R-:W-:-:S07]  /*10f30*/  VIADD R4, R2, 0x400 ;  /* 0x0000040002047836 */ /* 0x000fce0000000000 */
.L_x_3742:
        /* <DEDUP_REMOVED lines=9> */
[----:B-1----:R-:W-:Y:S05]  /*10fd0*/  @P0 BRA.U.ANY `(.L_x_3742) ;  /* 0xfffffffd00d80947 */ /* 0x002fea000393ffff */
[----:B------:R-:W-:Y:S01]  /*10fe0*/  PLOP3.LUT P0, PT, PT, PT, PT, 0x80, 0x0 ;  /* 0x000000000000781c */ /* 0x000fe20003f0f070 */
[----:B------:R-:W-:Y:S01]  /*10ff0*/  VIADD R4, R2, 0x3c00 ;  /* 0x00003c0002047836 */ /* 0x000fe20000000000 */
[----:B------:R-:W-:Y:S01]  /*11000*/  UMOV UR6, 0x30000 ;  /* 0x0003000000067882 */ /* 0x000fe20000000000 */
[----:B------:R-:W-:Y:S01]  /*11010*/  UMOV UR14, 0x0 ;  /* 0x00000000000e7882 */ /* 0x000fe20000000000 */
[----:B------:R-:W-:Y:S01]  /*11020*/  UMOV UR15, 0x14f00000 ;  /* 0x14f00000000f7882 */ /* 0x000fe20000000000 */
[----:B------:R-:W-:-:S08]  /*11030*/  UMOV UR10, 0x40 ;  /* 0x00000040000a7882 */ /* 0x000fd00000000000 */
.L_x_3743:
        /* <DEDUP_REMOVED lines=16> */
.L_x_3744:
        /* <DEDUP_REMOVED lines=9> */
[----:B---3--:R-:W-:Y:S05]  /*111d0*/  @P0 BRA.U.ANY `(.L_x_3744) ;  /* 0xfffffffd00d80947 */ /* 0x008fea000393ffff */
.L_x_3736:
[----:B------:R-:W-:Y:S05]  /*111e0*/  BSYNC B0 ;  /* 0x0000000000007941 */ /* 0x000fea0003800000 */
.L_x_3735:
[----:B0-----:R-:W3:Y:S01]  /*111f0*/  LDL.LU R6, [R1+0x28] ;  /* 0x0000280001067983 */ /* 0x001ee20000300800 */
[----:B------:R-:W-:Y:S01]  /*11200*/  IADD3 R19, R19, 0x1, RZ ;  /* 0x0000000113137810 */ /* 0x000fe20007ffe0ff */
[----:B------:R-:W-:Y:S02]  /*11210*/  ULDC UR4, c[0x0][0xc34] ;  /* 0x00030d0000047ab9 */ /* 0x000fe40000000800 */
[----:B--2---:R-:W2:Y:S04]  /*11220*/  LDL.LU R5, [R1] ;  /* 0x0000000001057983 */ /* 0x004ea80000300800 */
[----:B------:R-:W4:Y:S01]  /*11230*/  LDL.LU R4, [R1+0x34] ;  /* 0x0000340001047983 */ /* 0x000f220000300800 */
[----:B------:R-:W-:-:S04]  /*11240*/  ISETP.NE.AND P0, PT, R19, 0x2, PT ;  /* 0x000000021300780c */ /* 0x000fc80003f05270 */
[----:B-1----:R-:W-:Y:S02]  /*11250*/  SEL R0, RZ, 0x1, P0 ;  /* 0x00000001ff007807 */ /* 0x002fe40000000000 */
[----:B------:R-:W-:Y:S01]  /*11260*/  SEL R19, R19, RZ, P0 ;  /* 0x000000ff13137207 */ /* 0x000fe20000000000 */
[----:B---3--:R-:W-:Y:S01]  /*11270*/  VIADD R6, R6, UR37 ;  /* 0x0000002506067c36 */ /* 0x008fe20008000000 */
[----:B--2---:R-:W-:-:S04]  /*11280*/  LOP3.LUT R5, R5, R0, RZ, 0x3c, !PT ;  /* 0x0000000005057212 */ /* 0x004fc800078e3cff */
[----:B------:R0:W-:Y:S01]  /*11290*/  STL [R1+0x28], R6 ;  /* 0x0000280601007387 */ /* 0x0001e20000100800 */
[----:B------:R-:W-:Y:S01]  /*112a0*/  ISETP.GE.AND P1, PT, R6, UR4, PT ;  /* 0x0000000406007c0c */ /* 0x000fe2000bf26270 */
[----:B----4-:R-:W-:-:S05]  /*112b0*/  VIADD R4, R4, 0x1 ;  /* 0x0000000104047836 */ /* 0x010fca0000000000 */
[----:B------:R0:W-:Y:S04]  /*112c0*/  STL [R1+0x34], R4 ;  /* 0x0000340401007387 */ /* 0x0001e80000100800 */
[----:B------:R0:W-:Y:S03]  /*112d0*/  STL [R1], R5 ;  /* 0x0000000501007387 */ /* 0x0001e60000100800 */
[----:B------:R-:W-:Y:S05]  /*112e0*/  @!P1 BRA `(.L_x_3745) ;  /* 0xffffffb8006c9947 */ /* 0x000fea000383ffff */
[----:B------:R-:W-:-:S07]  /*112f0*/  LOP3.LUT R2, R4, 0x1, RZ, 0xc, !PT ;  /* 0x0000000104027812 */ /* 0x000fce00078e0cff */
.L_x_3657:
[----:B0-----:R-:W0:Y:S01]  /*11300*/  S2R R3, SR_CgaCtaId ;  /* 0x0000000000037919 */ /* 0x001e220000008800 */
[----:B------:R-:W-:Y:S01]  /*11310*/  MOV R0, 0x400 ;  /* 0x0000040000007802 */ /* 0x000fe20000000f00 */
[----:B------:R-:W-:Y:S03]  /*11320*/  BSSY B0, `(.L_x_3746) ;  /* 0x0000005000007945 */ /* 0x000fe60003800000 */
[----:B0-----:R-:W-:Y:S02]  /*11330*/  LEA R0, R3, R0, 0x18 ;  /* 0x0000000003007211 */ /* 0x001fe400078ec0ff */
[----:B------:R-:W-:-:S04]  /*11340*/  SHF.L.U32 R3, R2, 0x1f, RZ ;  /* 0x0000001f02037819 */ /* 0x000fc800000006ff */
[----:B------:R-:W0:Y:S02]  /*11350*/  SYNCS.PHASECHK.TRANS64.TRYWAIT P0, [R0+URZ+0x36820], R3 ;  /* 0x03682003000075a7 */ /* 0x000e24000800017f */
[----:B0-----:R-:W-:Y:S05]  /*11360*/  @!P0 BRA `(.L_x_3747) ;  /* 0x00000014001c8947 */ /* 0x001fea0003800000 */
.L_x_3791:
[----:B------:R-:W-:Y:S05]  /*11370*/  BSYNC B0 ;  /* 0x0000000000007941 */ /* 0x000fea0003800000 */
.L_x_3746:
[----:B------:R-:W-:-:S03]  /*11380*/  UMOV UR4, 0xffffffff ;  /* 0xffffffff00047882 */ /* 0x000fc60000000000 */
[----:B------:R-:W-:Y:S05]  /*11390*/  BRA.DIV UR4, `(.L_x_3748) ;  /* 0x0000001604247947 */ /* 0x000fea000b800000 */
[----:B------:R-:W1:Y:S02]  /*113a0*/  S2R R2, SR_TID.X ;  /* 0x0000000000027919 */ /* 0x000e640000002100 */
[----:B-1----:R-:W-:-:S04]  /*113b0*/  SHF.R.U32.HI R2, RZ, 0x5, R2 ;  /* 0x00000005ff027819 */ /* 0x002fc80000011602 */
[----:B------:R-:W-:-:S05]  /*113c0*/  LOP3.LUT R2, R2, 0x3, RZ, 0xc0, !PT ;  /* 0x0000000302027812 */ /* 0x000fca00078ec0ff */
[----:B------:R1:W2:Y:S02]  /*113d0*/  SHFL.IDX PT, R14, R2, RZ, 0x1f ;  /* 0x00001fff020e7589 */ /* 0x0002a400000e0000 */
.L_x_3794:
[----:B--2---:R-:W-:Y:S01]  /*113e0*/  ISETP.NE.AND P0, PT, R14, RZ, PT ;  /* 0x000000ff0e00720c */ /* 0x004fe20003f05270 */
[----:B------:R-:W-:-:S12]  /*113f0*/  BSSY B0, `(.L_x_3749) ;  /* 0x0000025000007945 */ /* 0x000fd80003800000 */
[----:B------:R-:W-:Y:S05]  /*11400*/  @P0 BRA `(.L_x_3750) ;  /* 0x00000000008c0947 */ /* 0x000fea0003800000 */
[----:B------:R-:W-:-:S03]  /*11410*/  UMOV UR4, 0xffffffff ;  /* 0xffffffff00047882 */ /* 0x000fc60000000000 */
[----:B------:R-:W-:Y:S05]  /*11420*/  BRA.DIV UR4, `(.L_x_3751) ;  /* 0x0000001604347947 */ /* 0x000fea000b800000 */
[----:B------:R-:W-:-:S13]  /*11430*/  ELECT P6, URZ, PT ;  /* 0x00000000003f782f */ /* 0x000fda00038c0000 */
.L_x_3797:
[----:B------:R-:W-:Y:S05]  /*11440*/  @!P6 BRA `(.L_x_3750) ;  /* 0x00000000007ce947 */ /* 0x000fea0003800000 */
[----:B-1----:R-:W2:Y:S02]  /*11450*/  LDL.LU R2, [R1+0x2c] ;  /* 0x00002c0001027983 */ /* 0x002ea40000300800 */
[----:B--2---:R-:W-:-:S04]  /*11460*/  LOP3.LUT R2, R2, 0x2, RZ, 0xfc, !PT ;  /* 0x0000000202027812 */ /* 0x004fc800078efcff */
[----:B------:R-:W-:-:S13]  /*11470*/  ISETP.NE.AND P2, PT, R2, 0x3, PT ;  /* 0x000000030200780c */ /* 0x000fda0003f45270 */
[----:B------:R-:W-:Y:S05]  /*11480*/  @!P2 BRA `(.L_x_3752) ;  /* 0x000000000004a947 */ /* 0x000fea0003800000 */
[----:B------:R-:W-:Y:S01]  /*11490*/  BPT.TRAP 0x1 ;  /* 0x000000040000795c */ /* 0x000fe20000300000 */
.L_x_3752:
        /* <DEDUP_REMOVED lines=13> */
.L_x_3798:
[----:B------:R-:W1:Y:S02]  /*11570*/  SYNCS.PHASECHK.TRANS64.TRYWAIT P0, [R7+URZ], R2 ;  /* 0x00000002070075a7 */ /* 0x000e64000800017f */
[----:B-1----:R-:W-:Y:S05]  /*11580*/  @!P0 BRA `(.L_x_3754) ;  /* 0x0000001400108947 */ /* 0x002fea0003800000 */
.L_x_3799:
[----:B------:R-:W-:Y:S05]  /*11590*/  @!P2 BRA `(.L_x_3755) ;  /* 0x000000000004a947 */ /* 0x000fea0003800000 */
[----:B------:R-:W-:Y:S01]  /*115a0*/  BPT.TRAP 0x1 ;  /* 0x000000040000795c */ /* 0x000fe20000300000 */
.L_x_3755:
[----:B------:R-:W-:-:S04]  /*115b0*/  VIADD R0, R0, 0x36860 ;  /* 0x0003686000007836 */ /* 0x000fc80000000000 */
[----:B------:R-:W-:-:S04]  /*115c0*/  IMAD R4, R19, 0x8, R0 ;  /* 0x0000000813047824 */ /* 0x000fc800078e0200 */
[----:B------:R-:W2:Y:S02]  /*115d0*/  SYNCS.PHASECHK.TRANS64.TRYWAIT P0, [R4+URZ], R5 ;  /* 0x00000005040075a7 */ /* 0x000ea4000800017f */
[----:B--2---:R-:W-:Y:S05]  /*115e0*/  @!P0 BRA `(.L_x_3756) ;  /* 0x00000014000c8947 */ /* 0x004fea0003800000 */
.L_x_3800:
[----:B------:R-:W-:-:S07]  /*115f0*/  IMAD R3, R3, 0x8, R0 ;  /* 0x0000000803037824 */ /* 0x000fce00078e0200 */
.L_x_3757:
[----:B---3--:R3:W4:Y:S02]  /*11600*/  SYNCS.PHASECHK.TRANS64.TRYWAIT P0, [R3+URZ], R2 ;  /* 0x00000002030075a7 */ /* 0x008724000800017f */
[----:B----4-:R-:W-:Y:S05]  /*11610*/  @!P0 NANOSLEEP.SYNCS 0x989680 ;  /* 0x009896800000895d */ /* 0x010fea0003900000 */
[----:B------:R-:W4:Y:S02]  /*11620*/  @!P0 SYNCS.PHASECHK.TRANS64 P0, [R3+URZ], R2 ;  /* 0x00000002030085a7 */ /* 0x000f24000800007f */
[----:B----4-:R-:W-:Y:S05]  /*11630*/  @!P0 BRA `(.L_x_3757) ;  /* 0xfffffffc00f08947 */ /* 0x010fea000383ffff */
.L_x_3750:
[----:B------:R-:W-:Y:S05]  /*11640*/  BSYNC B0 ;  /* 0x0000000000007941 */ /* 0x000fea0003800000 */
.L_x_3749:
[----:B------:R-:W-:Y:S05]  /*11650*/  EXIT ;  /* 0x000000000000794d */ /* 0x000fea0003800000 */
.L_x_3625:
[----:B0-----:R-:W-:-:S04]  /*11660*/  IMAD.U32 R3, RZ, RZ, UR37 ;  /* 0x00000025ff037e24 */ /* 0x001fc8000f8e00ff */
[----:B------:R0:W1:Y:S03]  /*11670*/  SYNCS.PHASECHK.TRANS64.TRYWAIT P1, [R3+URZ+0x36800], R0 ;  /* 0x03680000030075a7 */ /* 0x000066000802017f */
[----:B-1----:R-:W-:Y:S05]  /*11680*/  @!P1 NANOSLEEP.SYNCS 0x989680 ;  /* 0x009896800000995d */ /* 0x002fea0003900000 */
[----:B------:R-:W1:Y:S02]  /*11690*/  @!P1 SYNCS.PHASECHK.TRANS64 P1, [R3+URZ+0x36800], R0 ;  /* 0x03680000030095a7 */ /* 0x000e64000802007f */
[----:B-1----:R-:W-:Y:S05]  /*116a0*/  @!P1 BRA `(.L_x_3625) ;  /* 0xfffffffc00ec9947 */ /* 0x002fea000383ffff */
[----:B------:R-:W-:Y:S05]  /*116b0*/  BRA `(.L_x_3758) ;  /* 0xffffff0000007947 */ /* 0x000fea000383ffff */
.L_x_3629:
[----:B-1----:R1:W2:Y:S02]  /*116c0*/  SYNCS.PHASECHK.TRANS64.TRYWAIT P1, [R0+URZ+0x36830], R3 ;  /* 0x03683003000075a7 */ /* 0x0022a4000802017f */
[----:B--2---:R-:W-:Y:S05]  /*116d0*/  @!P1 NANOSLEEP.SYNCS 0x989680 ;  /* 0x009896800000995d */ /* 0x004fea0003900000 */
[----:B------:R-:W2:Y:S02]  /*116e0*/  @!P1 SYNCS.PHASECHK.TRANS64 P1, [R0+URZ+0x36830], R3 ;  /* 0x03683003000095a7 */ /* 0x000ea4000802007f */
[----:B--2---:R-:W-:Y:S05]  /*116f0*/  @!P1 BRA `(.L_x_3629) ;  /* 0xfffffffc00f09947 */ /* 0x004fea000383ffff */
[----:B------:R-:W-:Y:S05]  /*11700*/  BRA `(.L_x_3628) ;  /* 0xffffff00001c7947 */ /* 0x000fea000383ffff */
.L_x_3635:
[----:B-1----:R-:W-:-:S04]  /*11710*/  IMAD.U32 R7, RZ, RZ, UR7 ;  /* 0x00000007ff077e24 */ /* 0x002fc8000f8e00ff */
[----:B------:R1:W2:Y:S03]  /*11720*/  SYNCS.PHASECHK.TRANS64.TRYWAIT P1, [R7+URZ+0x36830], R6 ;  /* 0x03683006070075a7 */ /* 0x0002a6000802017f */
[----:B--2---:R-:W-:Y:S05]  /*11730*/  @!P1 NANOSLEEP.SYNCS 0x989680 ;  /* 0x009896800000995d */ /* 0x004fea0003900000 */
[----:B------:R-:W2:Y:S02]  /*11740*/  @!P1 SYNCS.PHASECHK.TRANS64 P1, [R7+URZ+0x36830], R6 ;  /* 0x03683006070095a7 */ /* 0x000ea4000802007f */
[----:B--2---:R-:W-:Y:S05]  /*11750*/  @!P1 BRA `(.L_x_3635) ;  /* 0xfffffffc00ec9947 */ /* 0x004fea000383ffff */
[----:B------:R-:W-:Y:S05]  /*11760*/  BRA `(.L_x_3634) ;  /* 0xffffff4400787947 */ /* 0x000fea000383ffff */
.L_x_3639:
[----:B---3--:R-:W-:-:S04]  /*11770*/  IMAD.U32 R5, RZ, RZ, UR10 ;  /* 0x0000000aff057e24 */ /* 0x008fc8000f8e00ff */
[----:B------:R3:W4:Y:S03]  /*11780*/  SYNCS.PHASECHK.TRANS64.TRYWAIT P1, [R5+URZ+0x36850], R0 ;  /* 0x03685000050075a7 */ /* 0x000726000802017f */
[----:B----4-:R-:W-:Y:S05]  /*11790*/  @!P1 NANOSLEEP.SYNCS 0x989680 ;  /* 0x009896800000995d */ /* 0x010fea0003900000 */
[----:B------:R-:W4:Y:S02]  /*117a0*/  @!P1 SYNCS.PHASECHK.TRANS64 P1, [R5+URZ+0x36850], R0 ;  /* 0x03685000050095a7 */ /* 0x000f24000802007f */
[----:B----4-:R-:W-:Y:S05]  /*117b0*/  @!P1 BRA `(.L_x_3639) ;  /* 0xfffffffc00ec9947 */ /* 0x010fea000383ffff */
[----:B------:R-:W-:Y:S05]  /*117c0*/  BRA `(.L_x_3638) ;  /* 0xffffff6800c47947 */ /* 0x000fea000383ffff */
.L_x_3646:
[----:B-1----:R-:W-:-:S04]  /*117d0*/  IMAD.U32 R5, RZ, RZ, UR9 ;  /* 0x00000009ff057e24 */ /* 0x002fc8000f8e00ff */
[----:B------:R1:W2:Y:S03]  /*117e0*/  SYNCS.PHASECHK.TRANS64.TRYWAIT P1, [R5+URZ+0x36850], R0 ;  /* 0x03685000050075a7 */ /* 0x0002a6000802017f */
[----:B--2---:R-:W-:Y:S05]  /*117f0*/  @!P1 NANOSLEEP.SYNCS 0x989680 ;  /* 0x009896800000995d */ /* 0x004fea0003900000 */
[----:B------:R-:W2:Y:S02]  /*11800*/  @!P1 SYNCS.PHASECHK.TRANS64 P1, [R5+URZ+0x36850], R0 ;  /* 0x03685000050095a7 */ /* 0x000ea4000802007f */
[----:B--2---:R-:W-:Y:S05]  /*11810*/  @!P1 BRA `(.L_x_3646) ;  /* 0xfffffffc00ec9947 */ /* 0x004fea000383ffff */
[----:B------:R-:W-:Y:S05]  /*11820*/  BRA `(.L_x_3645) ;  /* 0xffffff8c00687947 */ /* 0x000fea000383ffff */
.L_x_3661:
        /* <DEDUP_REMOVED lines=11> */
.L_x_3760:
[----:B------:R-:W-:Y:S05]  /*118e0*/  BSYNC B0 ;  /* 0x0000000000007941 */ /* 0x000fea0003800000 */
.L_x_3759:
[----:B------:R-:W-:Y:S05]  /*118f0*/  BRA `(.L_x_3761) ;  /* 0xffffffb800b07947 */ /* 0x000fea000383ffff */
.L_x_3663:
[----:B------:R-:W-:Y:S01]  /*11900*/  BSSY B0, `(.L_x_3762) ;  /* 0x0000006000007945 */ /* 0x000fe20003800000 */
[----:B------:R-:W-:-:S07]  /*11910*/  IMAD.MOV.U32 R15, RZ, RZ, -0x1 ;  /* 0xffffffffff0f7424 */ /* 0x000fce00078e00ff */
[----:B01----:R-:W-:Y:S05]  /*11920*/  WARPSYNC.COLLECTIVE R15, `(.L_x_3763) ;  /* 0x000000000f0c7348 */ /* 0x003fea0003c00000 */
[----:B------:R-:W-:Y:S02]  /*11930*/  ELECT P6, UR62, PT ;  /* 0x00000000003e782f */ /* 0x000fe400038c0000 */
[----:B------:R-:W-:Y:S01]  /*11940*/  MOV R14, UR62 ;  /* 0x0000003e000e7c02 */ /* 0x000fe20008000f00 */
[----:B01----:R-:W-:Y:S10]  /*11950*/  ENDCOLLECTIVE ;  /* 0x000000000000791b */ /* 0x003ff40003800000 */
.L_x_3763:
[----:B------:R-:W-:Y:S05]  /*11960*/  BSYNC B0 ;  /* 0x0000000000007941 */ /* 0x000fea0003800000 */
.L_x_3762:
[----:B------:R-:W-:Y:S05]  /*11970*/  BRA `(.L_x_3764) ;  /* 0xffffffb800b07947 */ /* 0x000fea000383ffff */
.L_x_3665:
[----:B---3--:R3:W4:Y:S02]  /*11980*/  SYNCS.PHASECHK.TRANS64.TRYWAIT P0, [R2+URZ+0x36840], R3 ;  /* 0x03684003020075a7 */ /* 0x008724000800017f */
[----:B----4-:R-:W-:Y:S05]  /*11990*/  @!P0 NANOSLEEP.SYNCS 0x989680 ;  /* 0x009896800000895d */ /* 0x010fea0003900000 */
[----:B------:R-:W4:Y:S02]  /*119a0*/  @!P0 SYNCS.PHASECHK.TRANS64 P0, [R2+URZ+0x36840], R3 ;  /* 0x03684003020085a7 */ /* 0x000f24000800007f */
[----:B----4-:R-:W-:Y:S05]  /*119b0*/  @!P0 BRA `(.L_x_3665) ;  /* 0xfffffffc00f08947 */ /* 0x010fea000383ffff */
[----:B------:R-:W-:Y:S05]  /*119c0*/  BRA `(.L_x_3765) ;  /* 0xffffffbc00047947 */ /* 0x000fea000383ffff */
.L_x_3669:
        /* <DEDUP_REMOVED lines=8> */
.L_x_3766:
[----:B------:R-:W-:Y:S01]  /*11a50*/  IMAD.MOV.U32 R13, RZ, RZ, R0 ;  /* 0x000000ffff0d7224 */ /* 0x000fe200078e0000 */
[----:B------:R-:W-:Y:S01]  /*11a60*/  LOP3.LUT R7, R7, 0x7f, RZ, 0xc0, !PT ;  /* 0x0000007f07077812 */ /* 0x000fe200078ec0ff */
[----:B------:R-:W-:-:S07]  /*11a70*/  IMAD.MOV.U32 R6, RZ, RZ, R14 ;  /* 0x000000ffff067224 */ /* 0x000fce00078e000e */
[----:B------:R-:W-:Y:S05]  /*11a80*/  WARPSYNC.COLLECTIVE R15, `(.L_x_3767) ;  /* 0x000000000f087348 */ /* 0x000fea0003c00000 */
[----:B------:R0:W1:Y:S02]  /*11a90*/  SHFL.IDX P6, R14, R13, R12, R11 ;  /* 0x0000000c0d0e7389 */ /* 0x00006400000c000b */
[----:B01----:R-:W-:Y:S01]  /*11aa0*/  ENDCOLLECTIVE ;  /* 0x000000000000791b */ /* 0x003fe20003800000 */
.L_x_3767:
[----:B------:R-:W-:Y:S01]  /*11ab0*/  SHF.R.U32.HI R4, RZ, 0x3, R7 ;  /* 0x00000003ff047819 */ /* 0x000fe20000011607 */
[----:B------:R-:W-:Y:S02]  /*11ac0*/  ULDC UR4, c[0x0][0x288] ;  /* 0x0000a20000047ab9 */ /* 0x000fe40000000800 */
[----:B------:R-:W-:Y:S02]  /*11ad0*/  IMAD R3, R8, UR4, RZ ;  /* 0x0000000408037c24 */ /* 0x000fe4000f8e02ff */
[----:B------:R-:W-:-:S04]  /*11ae0*/  IMAD.IADD R4, R4, 0x1, R5 ;  /* 0x0000000104047824 */ /* 0x000fc800078e0205 */
[C---:B------:R-:W-:Y:S01]  /*11af0*/  VIADD R8, R4.reuse, 0x10 ;  /* 0x0000001004087836 */ /* 0x040fe20000000000 */
[----:B------:R-:W-:Y:S01]  /*11b00*/  ISETP.GE.AND P2, PT, R4, R3, PT ;  /* 0x000000030400720c */ /* 0x000fe20003f46270 */
[----:B------:R-:W-:Y:S02]  /*11b10*/  IMAD.MOV.U32 R13, RZ, RZ, R2 ;  /* 0x000000ffff0d7224 */ /* 0x000fe400078e0002 */
[----:B------:R-:W-:Y:S02]  /*11b20*/  IMAD.MOV.U32 R12, RZ, RZ, 0x1 ;  /* 0x00000001ff0c7424 */ /* 0x000fe400078e00ff */
[----:B------:R-:W-:-:S08]  /*11b30*/  IMAD.MOV.U32 R7, RZ, RZ, R14 ;  /* 0x000000ffff077224 */ /* 0x000fd000078e000e */
[----:B------:R-:W-:Y:S05]  /*11b40*/  WARPSYNC.COLLECTIVE R15, `(.L_x_3768) ;  /* 0x000000000f087348 */ /* 0x000fea0003c00000 */
[----:B------:R0:W1:Y:S02]  /*11b50*/  SHFL.IDX P6, R14, R13, R12, R11 ;  /* 0x0000000c0d0e7389 */ /* 0x00006400000c000b */
[----:B01----:R-:W-:Y:S01]  /*11b60*/  ENDCOLLECTIVE ;  /* 0x000000000000791b */ /* 0x003fe20003800000 */
.L_x_3768:
[----:B------:R-:W-:-:S05]  /*11b70*/  @!P2 LEA R7, P4, R10, R7, 0x1 ;  /* 0x000000070a07a211 */ /* 0x000fca00078808ff */
[----:B------:R-:W-:-:S05]  /*11b80*/  @!P2 IMAD.X R6, RZ, RZ, R6, P4 ;  /* 0x000000ffff06a224 */ /* 0x000fca00020e0606 */
[----:B------:R-:W-:Y:S01]  /*11b90*/  @!P2 LOP3.LUT R7, R7, R6, RZ, 0x3c, !PT ;  /* 0x000000060707a212 */ /* 0x000fe200078e3cff */
[----:B------:R-:W-:-:S03]  /*11ba0*/  IMAD.MOV.U32 R13, RZ, RZ, R0 ;  /* 0x000000ffff0d7224 */ /* 0x000fc600078e0000 */
[----:B------:R-:W-:-:S04]  /*11bb0*/  @!P2 LOP3.LUT R6, R7, R6, RZ, 0x3c, !PT ;  /* 0x000000060706a212 */ /* 0x000fc800078e3cff */
[----:B------:R-:W-:-:S05]  /*11bc0*/  @!P2 LOP3.LUT R7, R7, R6, RZ, 0x3c, !PT ;  /* 0x000000060707a212 */ /* 0x000fca00078e3cff */
[----:B------:R-:W-:Y:S01]  /*11bd0*/  @!PT LDS RZ, [RZ] ;  /* 0x00000000fffff984 */ /* 0x000fe20000000800 */
[----:B------:R-:W-:Y:S01]  /*11be0*/  @!PT LDS RZ, [RZ] ;  /* 0x00000000fffff984 */ /* 0x000fe20000000800 */
[----:B------:R-:W-:Y:S01]  /*11bf0*/  @!PT LDS RZ, [RZ] ;  /* 0x00000000fffff984 */ /* 0x000fe20000000800 */
        /* <DEDUP_REMOVED lines=8> */
.L_x_3769:
[----:B------:R-:W-:Y:S02]  /*11c80*/  IMAD.MOV.U32 R13, RZ, RZ, R2 ;  /* 0x000000ffff0d7224 */ /* 0x000fe400078e0002 */
[----:B------:R-:W-:Y:S02]  /*11c90*/  IMAD.MOV.U32 R12, RZ, RZ, 0x2 ;  /* 0x00000002ff0c7424 */ /* 0x000fe400078e00ff */
[----:B------:R-:W-:-:S07]  /*11ca0*/  IMAD.MOV.U32 R5, RZ, RZ, R14 ;  /* 0x000000ffff057224 */ /* 0x000fce00078e000e */
[----:B------:R-:W-:Y:S05]  /*11cb0*/  WARPSYNC.COLLECTIVE R15, `(.L_x_3770) ;  /* 0x000000000f087348 */ /* 0x000fea0003c00000 */
[----:B------:R0:W1:Y:S02]  /*11cc0*/  SHFL.IDX P6, R14, R13, R12, R11 ;  /* 0x0000000c0d0e7389 */ /* 0x00006400000c000b */
[----:B01----:R-:W-:Y:S01]  /*11cd0*/  ENDCOLLECTIVE ;  /* 0x000000000000791b */ /* 0x003fe20003800000 */
.L_x_3770:
        /* <DEDUP_REMOVED lines=17> */
.L_x_3771:
[----:B------:R-:W-:Y:S01]  /*11df0*/  MOV R13, R2 ;  /* 0x00000002000d7202 */ /* 0x000fe20000000f00 */
[----:B------:R-:W-:Y:S02]  /*11e00*/  IMAD.MOV.U32 R12, RZ, RZ, 0x3 ;  /* 0x00000003ff0c7424 */ /* 0x000fe400078e00ff */
[----:B------:R-:W-:-:S07]  /*11e10*/  IMAD.MOV.U32 R5, RZ, RZ, R14 ;  /* 0x000000ffff057224 */ /* 0x000fce00078e000e */
[----:B------:R-:W-:Y:S05]  /*11e20*/  WARPSYNC.COLLECTIVE R15, `(.L_x_3772) ;  /* 0x000000000f087348 */ /* 0x000fea0003c00000 */
[----:B------:R0:W1:Y:S02]  /*11e30*/  SHFL.IDX P6, R14, R13, R12, R11 ;  /* 0x0000000c0d0e7389 */ /* 0x00006400000c000b */
[----:B01----:R-:W-:Y:S01]  /*11e40*/  ENDCOLLECTIVE ;  /* 0x000000000000791b */ /* 0x003fe20003800000 */
.L_x_3772:
        /* <DEDUP_REMOVED lines=17> */
.L_x_3773:
[----:B------:R-:W-:Y:S02]  /*11f60*/  IMAD.MOV.U32 R13, RZ, RZ, R2 ;  /* 0x000000ffff0d7224 */ /* 0x000fe400078e0002 */
[----:B------:R-:W-:Y:S02]  /*11f70*/  IMAD.MOV.U32 R12, RZ, RZ, 0x4 ;  /* 0x00000004ff0c7424 */ /* 0x000fe400078e00ff */
[----:B------:R-:W-:-:S07]  /*11f80*/  IMAD.MOV.U32 R5, RZ, RZ, R14 ;  /* 0x000000ffff057224 */ /* 0x000fce00078e000e */
[----:B------:R-:W-:Y:S05]  /*11f90*/  WARPSYNC.COLLECTIVE R15, `(.L_x_3774) ;  /* 0x000000000f087348 */ /* 0x000fea0003c00000 */
[----:B------:R0:W1:Y:S02]  /*11fa0*/  SHFL.IDX P6, R14, R13, R12, R11 ;  /* 0x0000000c0d0e7389 */ /* 0x00006400000c000b */
[----:B01----:R-:W-:Y:S01]  /*11fb0*/  ENDCOLLECTIVE ;  /* 0x000000000000791b */ /* 0x003fe20003800000 */
.L_x_3774:
        /* <DEDUP_REMOVED lines=17> */
.L_x_3775:
[----:B------:R-:W-:Y:S02]  /*120d0*/  IMAD.MOV.U32 R13, RZ, RZ, R2 ;  /* 0x000000ffff0d7224 */ /* 0x000fe400078e0002 */
[----:B------:R-:W-:Y:S02]  /*120e0*/  IMAD.MOV.U32 R12, RZ, RZ, 0x5 ;  /* 0x00000005ff0c7424 */ /* 0x000fe400078e00ff */
[----:B------:R-:W-:-:S07]  /*120f0*/  IMAD.MOV.U32 R5, RZ, RZ, R14 ;  /* 0x000000ffff057224 */ /* 0x000fce00078e000e */
[----:B------:R-:W-:Y:S05]  /*12100*/  WARPSYNC.COLLECTIVE R15, `(.L_x_3776) ;  /* 0x000000000f087348 */ /* 0x000fea0003c00000 */
[----:B------:R0:W1:Y:S02]  /*12110*/  SHFL.IDX P6, R14, R13, R12, R11 ;  /* 0x0000000c0d0e7389 */ /* 0x00006400000c000b */
[----:B01----:R-:W-:Y:S01]  /*12120*/  ENDCOLLECTIVE ;  /* 0x000000000000791b */ /* 0x003fe20003800000 */
.L_x_3776:
        /* <DEDUP_REMOVED lines=17> */
.L_x_3777:
[----:B------:R-:W-:Y:S02]  /*12240*/  IMAD.MOV.U32 R13, RZ, RZ, R2 ;  /* 0x000000ffff0d7224 */ /* 0x000fe400078e0002 */
[----:B------:R-:W-:Y:S02]  /*12250*/  IMAD.MOV.U32 R12, RZ, RZ, 0x6 ;  /* 0x00000006ff0c7424 */ /* 0x000fe400078e00ff */
[----:B------:R-:W-:-:S07]  /*12260*/  IMAD.MOV.U32 R5, RZ, RZ, R14 ;  /* 0x000000ffff057224 */ /* 0x000fce00078e000e */
[----:B------:R-:W-:Y:S05]  /*12270*/  WARPSYNC.COLLECTIVE R15, `(.L_x_3778) ;  /* 0x000000000f087348 */ /* 0x000fea0003c00000 */
[----:B------:R0:W1:Y:S02]  /*12280*/  SHFL.IDX P6, R14, R13, R12, R11 ;  /* 0x0000000c0d0e7389 */ /* 0x00006400000c000b */
[----:B01----:R-:W-:Y:S01]  /*12290*/  ENDCOLLECTIVE ;  /* 0x000000000000791b */ /* 0x003fe20003800000 */
.L_x_3778:
        /* <DEDUP_REMOVED lines=17> */
.L_x_3779:
[----:B------:R-:W-:Y:S02]  /*123b0*/  IMAD.MOV.U32 R13, RZ, RZ, R2 ;  /* 0x000000ffff0d7224 */ /* 0x000fe400078e0002 */
[----:B------:R-:W-:Y:S02]  /*123c0*/  IMAD.MOV.U32 R12, RZ, RZ, 0x7 ;  /* 0x00000007ff0c7424 */ /* 0x000fe400078e00ff */
[----:B------:R-:W-:-:S07]  /*123d0*/  IMAD.MOV.U32 R5, RZ, RZ, R14 ;  /* 0x000000ffff057224 */ /* 0x000fce00078e000e */
[----:B------:R-:W-:Y:S05]  /*123e0*/  WARPSYNC.COLLECTIVE R15, `(.L_x_3780) ;  /* 0x000000000f087348 */ /* 0x000fea0003c00000 */
[----:B------:R0:W1:Y:S02]  /*123f0*/  SHFL.IDX P6, R14, R13, R12, R11 ;  /* 0x0000000c0d0e7389 */ /* 0x00006400000c000b */
[----:B01----:R-:W-:Y:S01]  /*12400*/  ENDCOLLECTIVE ;  /* 0x000000000000791b */ /* 0x003fe20003800000 */
.L_x_3780:
        /* <DEDUP_REMOVED lines=14> */
.L_x_3781:
[----:B------:R-:W-:Y:S01]  /*124f0*/  @!PT LDS RZ, [RZ] ;  /* 0x00000000fffff984 */ /* 0x000fe20000000800 */
[----:B------:R-:W-:Y:S01]  /*12500*/  @!PT LDS RZ, [RZ] ;  /* 0x00000000fffff984 */ /* 0x000fe20000000800 */
[----:B------:R-:W-:Y:S01]  /*12510*/  @!PT LDS RZ, [RZ] ;  /* 0x00000000fffff984 */ /* 0x000fe20000000800 */
[----:B------:R0:W-:Y:S01]  /*12520*/  @!P2 LDGSTS.E.BYPASS.LTC128B.128 [R9+0x20400], desc[UR60][R6.64+0x100], !P1 ;  /* 0x204001000609afae */ /* 0x0001e2000c901d7c */
[----:B------:R-:W-:Y:S01]  /*12530*/  IMAD.MOV.U32 R0, RZ, RZ, R14 ;  /* 0x000000ffff007224 */ /* 0x000fe200078e000e */
[----:B------:R-:W-:Y:S06]  /*12540*/  BRA `(.L_x_3782) ;  /* 0xffffffbc00b07947 */ /* 0x000fec000383ffff */
.L_x_3673:
[----:B-1----:R-:W-:-:S04]  /*12550*/  IMAD.U32 R2, RZ, RZ, UR36 ;  /* 0x00000024ff027e24 */ /* 0x002fc8000f8e00ff */
[----:B------:R1:W3:Y:S03]  /*12560*/  SYNCS.PHASECHK.TRANS64.TRYWAIT P0, [R2+URZ+0x36820], R0 ;  /* 0x03682000020075a7 */ /* 0x0002e6000800017f */
[----:B---3--:R-:W-:Y:S05]  /*12570*/  @!P0 NANOSLEEP.SYNCS 0x989680 ;  /* 0x009896800000895d */ /* 0x008fea0003900000 */
[----:B------:R-:W3:Y:S02]  /*12580*/  @!P0 SYNCS.PHASECHK.TRANS64 P0, [R2+URZ+0x36820], R0 ;  /* 0x03682000020085a7 */ /* 0x000ee4000800007f */
[----:B---3--:R-:W-:Y:S05]  /*12590*/  @!P0 BRA `(.L_x_3673) ;  /* 0xfffffffc00ec8947 */ /* 0x008fea000383ffff */
[----:B------:R-:W-:Y:S05]  /*125a0*/  BRA `(.L_x_3783) ;  /* 0xffffffc000007947 */ /* 0x000fea000383ffff */
.L_x_3680:
[----:B-1----:R1:W3:Y:S02]  /*125b0*/  SYNCS.PHASECHK.TRANS64.TRYWAIT P0, [R3+URZ+0x36840], R2 ;  /* 0x03684002030075a7 */ /* 0x0022e4000800017f */
[----:B---3--:R-:W-:Y:S05]  /*125c0*/  @!P0 NANOSLEEP.SYNCS 0x989680 ;  /* 0x009896800000895d */ /* 0x008fea0003900000 */
[----:B------:R-:W3:Y:S02]  /*125d0*/  @!P0 SYNCS.PHASECHK.TRANS64 P0, [R3+URZ+0x36840], R2 ;  /* 0x03684002030085a7 */ /* 0x000ee4000800007f */
[----:B---3--:R-:W-:Y:S05]  /*125e0*/  @!P0 BRA `(.L_x_3680) ;  /* 0xfffffffc00f08947 */ /* 0x008fea000383ffff */
[----:B------:R-:W-:Y:S05]  /*125f0*/  BRA `(.L_x_3784) ;  /* 0xffffffc000ac7947 */ /* 0x000fea000383ffff */
.L_x_3688:
[----:B0-----:R0:W1:Y:S02]  /*12600*/  SYNCS.PHASECHK.TRANS64.TRYWAIT P0, [R2+URZ+0x36860], R3 ;  /* 0x03686003020075a7 */ /* 0x001064000800017f */
[----:B-1----:R-:W-:Y:S05]  /*12610*/  @!P0 NANOSLEEP.SYNCS 0x989680 ;  /* 0x009896800000895d */ /* 0x002fea0003900000 */
[----:B------:R-:W1:Y:S02]  /*12620*/  @!P0 SYNCS.PHASECHK.TRANS64 P0, [R2+URZ+0x36860], R3 ;  /* 0x03686003020085a7 */ /* 0x000e64000800007f */
[----:B-1----:R-:W-:Y:S05]  /*12630*/  @!P0 BRA `(.L_x_3688) ;  /* 0xfffffffc00f08947 */ /* 0x002fea000383ffff */
[----:B------:R-:W-:Y:S05]  /*12640*/  BRA `(.L_x_3785) ;  /* 0xffffffc400ec7947 */ /* 0x000fea000383ffff */
.L_x_3700:
[----:B-1----:R1:W2:Y:S02]  /*12650*/  SYNCS.PHASECHK.TRANS64.TRYWAIT P0, [R3+URZ+0x36840], R2 ;  /* 0x03684002030075a7 */ /* 0x0022a4000800017f */
[----:B--2---:R-:W-:Y:S05]  /*12660*/  @!P0 NANOSLEEP.SYNCS 0x989680 ;  /* 0x009896800000895d */ /* 0x004fea0003900000 */
[----:B------:R-:W2:Y:S02]  /*12670*/  @!P0 SYNCS.PHASECHK.TRANS64 P0, [R3+URZ+0x36840], R2 ;  /* 0x03684002030085a7 */ /* 0x000ea4000800007f */
[----:B--2---:R-:W-:Y:S05]  /*12680*/  @!P0 BRA `(.L_x_3700) ;  /* 0xfffffffc00f08947 */ /* 0x004fea000383ffff */
[----:B------:R-:W-:Y:S05]  /*12690*/  BRA `(.L_x_3786) ;  /* 0xffffffcc00c87947 */ /* 0x000fea000383ffff */
.L_x_3708:
[----:B0-----:R0:W1:Y:S02]  /*126a0*/  SYNCS.PHASECHK.TRANS64.TRYWAIT P0, [R2+URZ+0x36860], R3 ;  /* 0x03686003020075a7 */ /* 0x001064000800017f */
[----:B-1----:R-:W-:Y:S05]  /*126b0*/  @!P0 NANOSLEEP.SYNCS 0x989680 ;  /* 0x009896800000895d */ /* 0x002fea0003900000 */
[----:B------:R-:W1:Y:S02]  /*126c0*/  @!P0 SYNCS.PHASECHK.TRANS64 P0, [R2+URZ+0x36860], R3 ;  /* 0x03686003020085a7 */ /* 0x000e64000800007f */
[----:B-1----:R-:W-:Y:S05]  /*126d0*/  @!P0 BRA `(.L_x_3708) ;  /* 0xfffffffc00f08947 */ /* 0x002fea000383ffff */
[----:B------:R-:W-:Y:S05]  /*126e0*/  BRA `(.L_x_3787) ;  /* 0xffffffd400087947 */ /* 0x000fea000383ffff */
.L_x_3719:
[----:B--2---:R2:W3:Y:S02]  /*126f0*/  SYNCS.PHASECHK.TRANS64.TRYWAIT P0, [R3+URZ+0x36840], R2 ;  /* 0x03684002030075a7 */ /* 0x0044e4000800017f */
[----:B---3--:R-:W-:Y:S05]  /*12700*/  @!P0 NANOSLEEP.SYNCS 0x989680 ;  /* 0x009896800000895d */ /* 0x008fea0003900000 */
[----:B------:R-:W3:Y:S02]  /*12710*/  @!P0 SYNCS.PHASECHK.TRANS64 P0, [R3+URZ+0x36840], R2 ;  /* 0x03684002030085a7 */ /* 0x000ee4000800007f */
[----:B---3--:R-:W-:Y:S05]  /*12720*/  @!P0 BRA `(.L_x_3719) ;  /* 0xfffffffc00f08947 */ /* 0x008fea000383ffff */
[----:B------:R-:W-:Y:S05]  /*12730*/  BRA `(.L_x_3788) ;  /* 0xffffffd800bc7947 */ /* 0x000fea000383ffff */
.L_x_3727:
[----:B0-----:R0:W1:Y:S02]  /*12740*/  SYNCS.PHASECHK.TRANS64.TRYWAIT P0, [R2+URZ+0x36860], R5 ;  /* 0x03686005020075a7 */ /* 0x001064000800017f */
[----:B-1----:R-:W-:Y:S05]  /*12750*/  @!P0 NANOSLEEP.SYNCS 0x989680 ;  /* 0x009896800000895d */ /* 0x002fea0003900000 */
[----:B------:R-:W1:Y:S02]  /*12760*/  @!P0 SYNCS.PHASECHK.TRANS64 P0, [R2+URZ+0x36860], R5 ;  /* 0x03686005020085a7 */ /* 0x000e64000800007f */
[----:B-1----:R-:W-:Y:S05]  /*12770*/  @!P0 BRA `(.L_x_3727) ;  /* 0xfffffffc00f08947 */ /* 0x002fea000383ffff */
[----:B------:R-:W-:Y:S05]  /*12780*/  BRA `(.L_x_3789) ;  /* 0xffffffdc00f87947 */ /* 0x000fea000383ffff */
.L_x_3738:
[----:B-1----:R1:W3:Y:S02]  /*12790*/  SYNCS.PHASECHK.TRANS64.TRYWAIT P0, [R0+URZ+0x36860], R2 ;  /* 0x03686002000075a7 */ /* 0x0022e4000800017f */
[----:B---3--:R-:W-:Y:S05]  /*127a0*/  @!P0 NANOSLEEP.SYNCS 0x989680 ;  /* 0x009896800000895d */ /* 0x008fea0003900000 */
[----:B------:R-:W3:Y:S02]  /*127b0*/  @!P0 SYNCS.PHASECHK.TRANS64 P0, [R0+URZ+0x36860], R2 ;  /* 0x03686002000085a7 */ /* 0x000ee4000800007f */
[----:B---3--:R-:W-:Y:S05]  /*127c0*/  @!P0 BRA `(.L_x_3738) ;  /* 0xfffffffc00f08947 */ /* 0x008fea000383ffff */
[----:B------:R-:W-:Y:S05]  /*127d0*/  BRA `(.L_x_3790) ;  /* 0xffffffe4004c7947 */ /* 0x000fea000383ffff */
.L_x_3747:
[----:B0-----:R0:W1:Y:S02]  /*127e0*/  SYNCS.PHASECHK.TRANS64.TRYWAIT P0, [R0+URZ+0x36820], R3 ;  /* 0x03682003000075a7 */ /* 0x001064000800017f */
[----:B-1----:R-:W-:Y:S05]  /*127f0*/  @!P0 NANOSLEEP.SYNCS 0x989680 ;  /* 0x009896800000895d */ /* 0x002fea0003900000 */
[----:B------:R-:W1:Y:S02]  /*12800*/  @!P0 SYNCS.PHASECHK.TRANS64 P0, [R0+URZ+0x36820], R3 ;  /* 0x03682003000085a7 */ /* 0x000e64000800007f */
[----:B-1----:R-:W-:Y:S05]  /*12810*/  @!P0 BRA `(.L_x_3747) ;  /* 0xfffffffc00f08947 */ /* 0x002fea000383ffff */
[----:B------:R-:W-:Y:S05]  /*12820*/  BRA `(.L_x_3791) ;  /* 0xffffffe800d07947 */ /* 0x000fea000383ffff */
.L_x_3748:
        /* <DEDUP_REMOVED lines=11> */
.L_x_3793:
[----:B------:R-:W-:Y:S05]  /*128e0*/  BSYNC B0 ;  /* 0x0000000000007941 */ /* 0x000fea0003800000 */
.L_x_3792:
[----:B------:R-:W-:Y:S05]  /*128f0*/  BRA `(.L_x_3794) ;  /* 0xffffffe800b87947 */ /* 0x000fea000383ffff */
.L_x_3751:
[----:B------:R-:W-:Y:S01]  /*12900*/  BSSY B1, `(.L_x_3795) ;  /* 0x0000006000017945 */ /* 0x000fe20003800000 */
[----:B------:R-:W-:-:S07]  /*12910*/  IMAD.MOV.U32 R15, RZ, RZ, -0x1 ;  /* 0xffffffffff0f7424 */ /* 0x000fce00078e00ff */
[----:B01----:R-:W-:Y:S05]  /*12920*/  WARPSYNC.COLLECTIVE R15, `(.L_x_3796) ;  /* 0x000000000f0c7348 */ /* 0x003fea0003c00000 */
[----:B------:R-:W-:Y:S02]  /*12930*/  ELECT P6, UR62, PT ;  /* 0x00000000003e782f */ /* 0x000fe400038c0000 */
[----:B------:R-:W-:Y:S01]  /*12940*/  MOV R14, UR62 ;  /* 0x0000003e000e7c02 */ /* 0x000fe20008000f00 */
[----:B01----:R-:W-:Y:S10]  /*12950*/  ENDCOLLECTIVE ;  /* 0x000000000000791b */ /* 0x003ff40003800000 */
.L_x_3796:
[----:B------:R-:W-:Y:S05]  /*12960*/  BSYNC B1 ;  /* 0x0000000000017941 */ /* 0x000fea0003800000 */
.L_x_3795:
[----:B------:R-:W-:Y:S05]  /*12970*/  BRA `(.L_x_3797) ;  /* 0xffffffe800b07947 */ /* 0x000fea000383ffff */
.L_x_3753:
[----:B0-----:R0:W1:Y:S02]  /*12980*/  SYNCS.PHASECHK.TRANS64.TRYWAIT P0, [R6+URZ], R5 ;  /* 0x00000005060075a7 */ /* 0x001064000800017f */
[----:B-1----:R-:W-:Y:S05]  /*12990*/  @!P0 NANOSLEEP.SYNCS 0x989680 ;  /* 0x009896800000895d */ /* 0x002fea0003900000 */
[----:B------:R-:W1:Y:S02]  /*129a0*/  @!P0 SYNCS.PHASECHK.TRANS64 P0, [R6+URZ], R5 ;  /* 0x00000005060085a7 */ /* 0x000e64000800007f */
[----:B-1----:R-:W-:Y:S05]  /*129b0*/  @!P0 BRA `(.L_x_3753) ;  /* 0xfffffffc00f08947 */ /* 0x002fea000383ffff */
[----:B------:R-:W-:Y:S05]  /*129c0*/  BRA `(.L_x_3798) ;  /* 0xffffffe800e87947 */ /* 0x000fea000383ffff */
.L_x_3754:
[----:B-1----:R1:W2:Y:S02]  /*129d0*/  SYNCS.PHASECHK.TRANS64.TRYWAIT P0, [R7+URZ], R2 ;  /* 0x00000002070075a7 */ /* 0x0022a4000800017f */
[----:B--2---:R-:W-:Y:S05]  /*129e0*/  @!P0 NANOSLEEP.SYNCS 0x989680 ;  /* 0x009896800000895d */ /* 0x004fea0003900000 */
[----:B------:R-:W2:Y:S02]  /*129f0*/  @!P0 SYNCS.PHASECHK.TRANS64 P0, [R7+URZ], R2 ;  /* 0x00000002070085a7 */ /* 0x000ea4000800007f */
[----:B--2---:R-:W-:Y:S05]  /*12a00*/  @!P0 BRA `(.L_x_3754) ;  /* 0xfffffffc00f08947 */ /* 0x004fea000383ffff */
[----:B------:R-:W-:Y:S05]  /*12a10*/  BRA `(.L_x_3799) ;  /* 0xffffffe800dc7947 */ /* 0x000fea000383ffff */
.L_x_3756:
[----:B--2---:R2:W3:Y:S02]  /*12a20*/  SYNCS.PHASECHK.TRANS64.TRYWAIT P0, [R4+URZ], R5 ;  /* 0x00000005040075a7 */ /* 0x0044e4000800017f */
[----:B---3--:R-:W-:Y:S05]  /*12a30*/  @!P0 NANOSLEEP.SYNCS 0x989680 ;  /* 0x009896800000895d */ /* 0x008fea0003900000 */
[----:B------:R-:W3:Y:S02]  /*12a40*/  @!P0 SYNCS.PHASECHK.TRANS64 P0, [R4+URZ], R5 ;  /* 0x00000005040085a7 */ /* 0x000ee4000800007f */
[----:B---3--:R-:W-:Y:S05]  /*12a50*/  @!P0 BRA `(.L_x_3756) ;  /* 0xfffffffc00f08947 */ /* 0x008fea000383ffff */
[----:B------:R-:W-:Y:S05]  /*12a60*/  BRA `(.L_x_3800) ;  /* 0xffffffe800e07947 */ /* 0x000fea000383ffff */
.L_x_3801:
        /* <DEDUP_REMOVED lines=9> */
.L_x_15299:


//--------------------- .text._ZN7cutlass13device_kernelIN5flash11enable_sm90INS1_16FlashAttnFwdSm90INS1_25CollectiveMainloopFwdSm90ILi2EN4cute5tupleIJNS5_1CILi1EEES8_S8_EEENS6_IJNS7_ILi128EEENS7_ILi112EEENS7_ILi192EEEEEELi192ENS_10bfloat16_tEfNS_4arch4Sm90ELb0ELb0ELb1ELb1ELb0ELb0ELb0ELb1ELb1ELb1ELb0ELb0EEENS1_21CollectiveEpilogueFwdINS6_IJSA_SC_SB_EEES9_SE_SG_Li256ELb1ELb1ELb0ELb0EEENS1_36VarlenDynamicPersistentTileSchedulerILi128ELi112ELi256ELi128ELb0ELb1ELb1ELb0ELb1ELb1EEEEEEEEEvNT_6ParamsE --------------------------
	.section	.text._ZN7cutlass13device_kernelIN5flash11enable_sm90INS1_16FlashAttnFwdSm90INS1_25CollectiveMainloopFwdSm90ILi2EN4cute5tupleIJNS5_1CILi1EEES8_S8_EEENS6_IJNS7_ILi128EEENS7_ILi112EEENS7_ILi192EEEEEELi192ENS_10bfloat16_tEfNS_4arch4Sm90ELb0ELb0ELb1ELb1ELb0ELb0ELb0ELb1ELb1ELb1ELb0ELb0EEENS1_21CollectiveEpilogueFwdINS6_IJSA_SC_SB_EEES9_SE_SG_Li256ELb1ELb1ELb0ELb0EEENS1_36VarlenDynamicPersistentTileSchedulerILi128ELi112ELi256ELi128ELb0ELb1ELb1ELb0ELb1ELb1EEEEEEEEEvNT_6ParamsE,"ax",@progbits
	.align	128
.text._ZN7cutlass13device_kernelIN5flash11enable_sm90INS1_16FlashAttnFwdSm90INS1_25CollectiveMainloopFwdSm90ILi2EN4cute5tupleIJNS5_1CILi1EEES8_S8_EEENS6_IJNS7_ILi128EEENS7_ILi112EEENS7_ILi192EEEEEELi192ENS_10bfloat16_tEfNS_4arch4Sm90ELb0ELb0ELb1ELb1ELb0ELb0ELb0ELb1ELb1ELb1ELb0ELb0EEENS1_21CollectiveEpilogueFwdINS6_IJSA_SC_SB_EEES9_SE_SG_Li256ELb1ELb1ELb0ELb0EEENS1_36VarlenDynamicPersistentTileSchedulerILi128ELi112ELi256ELi128ELb0ELb1ELb1ELb0ELb1ELb1EEEEEEEEEvNT_6ParamsE:
        .type           _ZN7cutlass13device_kernelIN5flash11enable_sm90INS1_16FlashAttnFwdSm90INS1_25CollectiveMainloopFwdSm90ILi2EN4cute5tupleIJNS5_1CILi1EEES8_S8_EEENS6_IJNS7_ILi128EEENS7_ILi112EEENS7_ILi192EEEEEELi192ENS_10bfloat16_tEfNS_4arch4Sm90ELb0ELb0ELb1ELb1ELb0ELb0ELb0ELb1ELb1ELb1ELb0ELb0EEENS1_21CollectiveEpilogueFwdINS6_IJSA_SC_SB_EEES9_SE_SG_Li256ELb1ELb1ELb0ELb0EEENS1_36VarlenDynamicPersistentTileSchedulerILi128ELi112ELi256ELi128ELb0ELb1ELb1ELb0ELb1ELb1EEEEEEEEEvNT_6ParamsE,@function
        .size           _ZN7cutlass13device_kernelIN5flash11enable_sm90INS1_16FlashAttnFwdSm90INS1_25CollectiveMainloopFwdSm90ILi2EN4cute5tupleIJNS5_1CILi1EEES8_S8_EEENS6_IJNS7_ILi128EEENS7_ILi112EEENS7_ILi192EEEEEELi192ENS_10bfloat16_tEfNS_4arch4Sm90ELb0ELb0ELb1ELb1ELb0ELb0ELb0ELb1ELb1ELb1ELb0ELb0EEENS1_21CollectiveEpilogueFwdINS6_IJSA_SC_SB_EEES9_SE_SG_Li256ELb1ELb1ELb0ELb0EEENS1_36VarlenDynamicPersistentTileSchedulerILi128ELi112ELi256ELi128ELb0ELb1ELb1ELb0ELb1ELb1EEEEEEEEEvNT_6ParamsE,(.L_x_15300 - _ZN7cutlass13device_kernelIN5flash11enable_sm90INS1_16FlashAttnFwdSm90INS1_25CollectiveMainloopFwdSm90ILi2EN4cute5tupleIJNS5_1CILi1EEES8_S8_EEENS6_IJNS7_ILi128EEENS7_ILi112EEENS7_ILi192EEEEEELi192ENS_10bfloat16_tEfNS_4arch4Sm90ELb0ELb0ELb1ELb1ELb0ELb0ELb0ELb1ELb1ELb1ELb0ELb0EEENS1_21CollectiveEpilogueFwdINS6_IJSA_SC_SB_EEES9_SE_SG_Li256ELb1ELb1ELb0ELb0EEENS1_36VarlenDynamicPersistentTileSchedulerILi128ELi112ELi256ELi128ELb0ELb1ELb1ELb0ELb1ELb1EEEEEEEEEvNT_6ParamsE)
        .other          _ZN7cutlass13device_kernelIN5flash11enable_sm90INS1_16FlashAttnFwdSm90INS1_25CollectiveMainloopFwdSm90ILi2EN4cute5tupleIJNS5_1CILi1EEES8_S8_EEENS6_IJNS7_ILi128EEENS7_ILi112EEENS7_ILi192EEEEEELi192ENS_10bfloat16_tEfNS_4arch4Sm90ELb0ELb0ELb1ELb1ELb0ELb0ELb0ELb1ELb1ELb1ELb0ELb0EEENS1_21CollectiveEpilogueFwdINS6_IJSA_SC_SB_EEES9_SE_SG_Li256ELb1ELb1ELb0ELb0EEENS1_36VarlenDynamicPersistentTileSchedulerILi128ELi112ELi256ELi128ELb0ELb1ELb1ELb0ELb1ELb1EEEEEEEEEvNT_6ParamsE,@"STO_CUDA_ENTRY STV_DEFAULT"
_ZN7cutlass13device_kernelIN5flash11enable_sm90INS1_16FlashAttnFwdSm90INS1_25CollectiveMainloopFwdSm90ILi2EN4cute5tupleIJNS5_1CILi1EEES8_S8_EEENS6_IJNS7_ILi128EEENS7_ILi112EEENS7_ILi192EEEEEELi192ENS_10bfloat16_tEfNS_4arch4Sm90ELb0ELb0ELb1ELb1ELb0ELb0ELb0ELb1ELb1ELb1ELb0ELb0EEENS1_21CollectiveEpilogueFwdINS6_IJSA_SC_SB_EEES9_SE_SG_Li256ELb1ELb1ELb0ELb0EEENS1_36VarlenDynamicPersistentTileSchedulerILi128ELi112ELi256ELi128ELb0ELb1ELb1ELb0ELb1ELb1EEEEEEEEEvNT_6ParamsE:
        /* <DEDUP_REMOVED lines=17> */
.L_x_3803:
[----:B------:R-:W-:Y:S05]  /*0110*/  BSYNC B0 ;  /* 0x0000000000007941 */ /* 0x000fea0003800000 */
.L_x_3802:
        /* <DEDUP_REMOVED lines=40> */
.L_x_3804:
        /* <DEDUP_REMOVED lines=22> */
.L_x_3805:
        /* <DEDUP_REMOVED lines=18> */
.L_x_3806:
        /* <DEDUP_REMOVED lines=22> */
.L_x_3807:
        /* <DEDUP_REMOVED lines=22> */
.L_x_3808:
        /* <DEDUP_REMOVED lines=8> */
.L_x_3810:
        /* <DEDUP_REMOVED lines=14> */
[----:B------:R-:W2:Y:S01]  /*0a40*/  LDL.LU R10, [R1+0x5c] ;  /* 0x00005c00010a7983 */ /* 0x000ea20000300800 */
[----:B------:R-:W1:Y:S02]  /*0a50*/  S2R R0, SR_TID.X ;  /* 0x0000000000007919 */ /* 0x000e640000002100 */
[----:B-1----:R-:W-:-:S05]  /*0a60*/  VIADD R220, R0, 0xffffff80 ;  /* 0xffffff8000dc7836 */ /* 0x002fca0000000000 */
[----:B------:R-:W-:-:S04]  /*0a70*/  SHF.R.S32.HI R3, RZ, 0x1f, R220 ;  /* 0x0000001fff037819 */ /* 0x000fc800000114dc */
[CC--:B------:R-:W-:Y:S02]  /*0a80*/  LEA.HI R5, R3.reuse, R220.reuse, RZ, 0x7 ;  /* 0x000000dc03057211 */ /* 0x0c0fe400078f38ff */
[-C--:B0-----:R-:W-:Y:S02]  /*0a90*/  LEA.HI R2, R3, R220.reuse, RZ, 0x5 ;  /* 0x000000dc03027211 */ /* 0x081fe400078f28ff */
[----:B------:R-:W-:Y:S02]  /*0aa0*/  LOP3.LUT R211, R5, 0xffffff80, RZ, 0xc0, !PT ;  /* 0xffffff8005d37812 */ /* 0x000fe400078ec0ff */
[----:B------:R-:W-:Y:S01]  /*0ab0*/  LEA.HI R0, R3, R220, RZ, 0x4 ;  /* 0x000000dc03007211 */ /* 0x000fe200078f20ff */
[----:B------:R-:W-:Y:S02]  /*0ac0*/  IMAD.SHL.U32 R2, R2, 0x20, RZ ;  /* 0x0000002002027824 */ /* 0x000fe400078e00ff */
[----:B------:R-:W-:Y:S01]  /*0ad0*/  IMAD.IADD R211, R220, 0x1, -R211 ;  /* 0x00000001dcd37824 */ /* 0x000fe200078e0ad3 */
[----:B------:R-:W-:-:S02]  /*0ae0*/  SHF.R.S32.HI R9, RZ, 0x4, R0 ;  /* 0x00000004ff097819 */ /* 0x000fc40000011400 */
[----:B------:R-:W-:Y:S02]  /*0af0*/  LOP3.LUT R7, R0, 0x3fffff0, RZ, 0xc0, !PT ;  /* 0x03fffff000077812 */ /* 0x000fe400078ec0ff */
[----:B------:R-:W-:Y:S02]  /*0b00*/  SHF.R.S32.HI R4, RZ, 0x1f, R211 ;  /* 0x0000001fff047819 */ /* 0x000fe400000114d3 */
[----:B------:R-:W-:Y:S01]  /*0b10*/  LOP3.LUT R2, R2, 0xfffffc00, RZ, 0xc0, !PT ;  /* 0xfffffc0002027812 */ /* 0x000fe200078ec0ff */
[----:B------:R-:W-:Y:S01]  /*0b20*/  IMAD.IADD R7, R220, 0x1, -R7 ;  /* 0x00000001dc077824 */ /* 0x000fe200078e0a07 */
[----:B------:R-:W-:Y:S02]  /*0b30*/  LEA.HI R0, R0, R9, RZ, 0x1 ;  /* 0x0000000900007211 */ /* 0x000fe400078f08ff */
[----:B------:R-:W-:Y:S01]  /*0b40*/  LEA.HI R6, R4, R211, RZ, 0x2 ;  /* 0x000000d304067211 */ /* 0x000fe200078f10ff */
[----:B------:R-:W-:Y:S01]  /*0b50*/  IMAD R7, R7, 0x40, R2 ;  /* 0x0000004007077824 */ /* 0x000fe200078e0202 */
[----:B------:R-:W-:-:S02]  /*0b60*/  LOP3.LUT R0, R0, 0x1ffffffe, RZ, 0xc0, !PT ;  /* 0x1ffffffe00007812 */ /* 0x000fc400078ec0ff */
[--C-:B------:R-:W-:Y:S02]  /*0b70*/  SHF.R.S32.HI R8, RZ, 0x2, R6.reuse ;  /* 0x00000002ff087819 */ /* 0x100fe40000011406 */
[----:B------:R-:W-:Y:S02]  /*0b80*/  SHF.R.S32.HI R11, RZ, 0x1f, R6 ;  /* 0x0000001fff0b7819 */ /* 0x000fe40000011406 */
[-C--:B------:R-:W-:Y:S01]  /*0b90*/  LEA.HI R2, R3, R220.reuse, RZ, 0x2 ;  /* 0x000000dc03027211 */ /* 0x080fe200078f10ff */
[----:B------:R-:W-:Y:S01]  /*0ba0*/  IMAD.IADD R0, R9, 0x1, -R0 ;  /* 0x0000000109007824 */ /* 0x000fe200078e0a00 */
[----:B------:R-:W-:Y:S02]  /*0bb0*/  LEA.HI R3, R3, R220, RZ, 0x3 ;  /* 0x000000dc03037211 */ /* 0x000fe400078f18ff */
[----:B------:R-:W-:Y:S02]  /*0bc0*/  LEA.HI R11, R11, R8, RZ, 0x3 ;  /* 0x000000080b0b7211 */ /* 0x000fe400078f18ff */
[----:B------:R-:W-:-:S02]  /*0bd0*/  LOP3.LUT R9, R2, 0xfffffffc, RZ, 0xc0, !PT ;  /* 0xfffffffc02097812 */ /* 0x000fc400078ec0ff */
[----:B------:R-:W-:Y:S02]  /*0be0*/  SHF.R.S32.HI R212, RZ, 0x7, R5 ;  /* 0x00000007ffd47819 */ /* 0x000fe40000011405 */
[----:B------:R-:W-:Y:S02]  /*0bf0*/  LOP3.LUT R205, R3, 0xfffffff8, RZ, 0xc0, !PT ;  /* 0xfffffff803cd7812 */ /* 0x000fe400078ec0ff */
[----:B------:R-:W-:Y:S02]  /*0c00*/  LOP3.LUT R11, R11, 0xfffffff8, RZ, 0xc0, !PT ;  /* 0xfffffff80b0b7812 */ /* 0x000fe400078ec0ff */
[----:B------:R-:W-:Y:S02]  /*0c10*/  IADD3 R9, R220, -R9, RZ ;  /* 0x80000009dc097210 */ /* 0x000fe40007ffe0ff */
[----:B------:R-:W-:Y:S02]  /*0c20*/  LEA.HI R4, R4, R211, RZ, 0x5 ;  /* 0x000000d304047211 */ /* 0x000fe400078f28ff */
[----:B------:R-:W-:Y:S01]  /*0c30*/  LEA.HI R5, R5, R212, RZ, 0x1 ;  /* 0x000000d405057211 */ /* 0x000fe200078f08ff */
[----:B------:R-:W-:Y:S01]  /*0c40*/  IMAD R216, R0, 0x8, R7 ;  /* 0x0000000800d87824 */ /* 0x000fe200078e0207 */
[----:B------:R-:W-:Y:S01]  /*0c50*/  LEA.HI R0, R9, R9, RZ, 0x1 ;  /* 0x0000000909007211 */ /* 0x000fe200078f08ff */
[----:B------:R-:W-:Y:S01]  /*0c60*/  IMAD.IADD R205, R220, 0x1, -R205 ;  /* 0x00000001dccd7824 */ /* 0x000fe200078e0acd */
[----:B------:R-:W-:Y:S01]  /*0c70*/  SHF.R.S32.HI R4, RZ, 0x5, R4 ;  /* 0x00000005ff047819 */ /* 0x000fe20000011404 */
[----:B------:R-:W-:Y:S01]  /*0c80*/  IMAD.IADD R11, R8, 0x1, -R11 ;  /* 0x00000001080b7824 */ /* 0x000fe200078e0a0b */
[----:B------:R-:W-:Y:S01]  /*0c90*/  LOP3.LUT R5, R5, 0x3fffffe, RZ, 0xc0, !PT ;  /* 0x03fffffe05057812 */ /* 0x000fe200078ec0ff */
[----:B------:R-:W-:Y:S01]  /*0ca0*/  IMAD.SHL.U32 R18, R205, 0x8, RZ ;  /* 0x00000008cd127824 */ /* 0x000fe200078e00ff */
[----:B------:R-:W-:Y:S01]  /*0cb0*/  LOP3.LUT R6, R6, 0x7ffffffc, RZ, 0xc0, !PT ;  /* 0x7ffffffc06067812 */ /* 0x000fe200078ec0ff */
[----:B------:R-:W-:Y:S01]  /*0cc0*/  IMAD R4, R4, 0x10, R11 ;  /* 0x0000001004047824 */ /* 0x000fe200078e020b */
[----:B------:R-:W-:Y:S01]  /*0cd0*/  LOP3.LUT R0, R0, 0x1ffffffe, RZ, 0xc0, !PT ;  /* 0x1ffffffe00007812 */ /* 0x000fe200078ec0ff */
[----:B------:R-:W-:-:S02]  /*0ce0*/  IMAD.IADD R5, R212, 0x1, -R5 ;  /* 0x00000001d4057824 */ /* 0x000fc400078e0a05 */
[C---:B------:R-:W-:Y:S02]  /*0cf0*/  VIADD R19, R18.reuse, 0x40 ;  /* 0x0000004012137836 */ /* 0x040fe40000000000 */
[----:B------:R-:W-:Y:S02]  /*0d00*/  VIADD R23, R18, 0x80 ;  /* 0x0000008012177836 */ /* 0x000fe40000000000 */
[----:B------:R-:W-:Y:S02]  /*0d10*/  IMAD.MOV.U32 R7, RZ, RZ, -0x2 ;  /* 0xfffffffeff077424 */ /* 0x000fe400078e00ff */
[----:B------:R-:W-:Y:S02]  /*0d20*/  IMAD.IADD R6, R211, 0x1, -R6 ;  /* 0x00000001d3067824 */ /* 0x000fe400078e0a06 */
[----:B------:R-:W-:Y:S02]  /*0d30*/  IMAD.IADD R0, R9, 0x1, -R0 ;  /* 0x0000000109007824 */ /* 0x000fe400078e0a00 */
[----:B------:R-:W-:Y:S01]  /*0d40*/  IMAD R213, R5, 0x40, R4 ;  /* 0x0000004005d57824 */ /* 0x000fe200078e0204 */
[----:B------:R-:W-:Y:S01]  /*0d50*/  CS2R R16, SRZ ;  /* 0x0000000000107805 */ /* 0x000fe2000001ff00 */
[----:B------:R-:W-:Y:S01]  /*0d60*/  IMAD R214, R6, R7, 0x70 ;  /* 0x0000007006d67424 */ /* 0x000fe200078e0207 */
[----:B------:R-:W-:Y:S01]  /*0d70*/  SHF.R.S32.HI R209, RZ, 0x3, R3 ;  /* 0x00000003ffd17819 */ /* 0x000fe20000011403 */
[----:B------:R-:W-:Y:S01]  /*0d80*/  IMAD.MOV.U32 R210, RZ, RZ, RZ ;  /* 0x000000ffffd27224 */ /* 0x000fe200078e00ff */
[----:B------:R-:W-:Y:S01]  /*0d90*/  SHF.R.S32.HI R219, RZ, 0x1f, R18 ;  /* 0x0000001fffdb7819 */ /* 0x000fe20000011412 */
[----:B------:R-:W-:Y:S01]  /*0da0*/  IMAD R215, R0, 0x8, R213 ;  /* 0x0000000800d77824 */ /* 0x000fe200078e02d5 */
[----:B------:R-:W-:-:S02]  /*0db0*/  SHF.R.S32.HI R218, RZ, 0x1f, R19 ;  /* 0x0000001fffda7819 */ /* 0x000fc40000011413 */
[----:B------:R-:W-:Y:S02]  /*0dc0*/  SHF.R.S32.HI R217, RZ, 0x1f, R23 ;  /* 0x0000001fffd97819 */ /* 0x000fe40000011417 */
[----:B--2---:R-:W-:-:S07]  /*0dd0*/  LOP3.LUT R22, R10, 0x1, RZ, 0xfc, !PT ;  /* 0x000000010a167812 */ /* 0x004fce00078efcff */
.L_x_3853:
[----:B0-2-4-:R-:W0:Y:S01]  /*0de0*/  LDC.64 R2, c[0x0][0xc88] ;  /* 0x00032200ff027b82 */ /* 0x015e220000000a00 */
[----:B------:R-:W-:Y:S01]  /*0df0*/  ULDC.64 UR4, c[0x0][0xa28] ;  /* 0x00028a0000047ab9 */ /* 0x000fe20000000a00 */
[----:B------:R-:W-:Y:S01]  /*0e00*/  MOV R0, RZ ;  /* 0x000000ff00007202 */ /* 0x000fe20000000f00 */
[----:B------:R-:W-:Y:S01]  /*0e10*/  ULDC.64 UR6, c[0x0][0xa20] ;  /* 0x0002880000067ab9 */ /* 0x000fe20000000a00 */
[----:B0-----:R-:W-:-:S05]  /*0e20*/  IMAD.WIDE R2, R43, 0x4, R2 ;  /* 0x000000042b027825 */ /* 0x001fca00078e0202 */
[----:B------:R-:W2:Y:S01]  /*0e30*/  LDG.E R204, desc[UR60][R2.64] ;  /* 0x0000003c02cc7981 */ /* 0x000ea2000c1e1900 */
[----:B------:R-:W-:-:S04]  /*0e40*/  ISETP.NE.U32.AND P0, PT, RZ, UR4, PT ;  /* 0x00000004ff007c0c */ /* 0x000fc8000bf05070 */
[----:B------:R-:W-:Y:S02]  /*0e50*/  ISETP.NE.AND.EX P0, PT, RZ, UR5, PT, P0 ;  /* 0x00000005ff007c0c */ /* 0x000fe4000bf05300 */
[----:B--2---:R-:W-:-:S11]  /*0e60*/  SHF.R.S32.HI R208, RZ, 0x1f, R204 ;  /* 0x0000001fffd07819 */ /* 0x004fd600000114cc */
[----:B---3--:R-:W-:-:S04]  /*0e70*/  @P0 LEA R4, P1, R204, UR4, 0x2 ;  /* 0x00000004cc040c11 */ /* 0x008fc8000f8210ff */
[----:B------:R-:W-:Y:S01]  /*0e80*/  @P0 LEA.HI.X R5, R204, UR5, R208, 0x2, P1 ;  /* 0x00000005cc050c11 */ /* 0x000fe200088f14d0 */
[----:B------:R-:W-:-:S04]  /*0e90*/  ULDC.64 UR4, c[0x0][0x418] ;  /* 0x0001060000047ab9 */ /* 0x000fc80000000a00 */
[----:B------:R0:W5:Y:S01]  /*0ea0*/  @P0 LDG.E R0, desc[UR60][R4.64] ;  /* 0x0000003c04000981 */ /* 0x000162000c1e1900 */
[----:B------:R-:W-:Y:S01]  /*0eb0*/  ISETP.NE.U32.AND P0, PT, RZ, UR6, PT ;  /* 0x00000006ff007c0c */ /* 0x000fe2000bf05070 */
[----:B------:R-:W-:-:S03]  /*0ec0*/  UISETP.NE.U32.AND UP0, UPT, UR4, URZ, UPT ;  /* 0x0000003f0400728c */ /* 0x000fc6000bf05070 */
[----:B------:R-:W-:Y:S01]  /*0ed0*/  ISETP.NE.AND.EX P0, PT, RZ, UR7, PT, P0 ;  /* 0x00000007ff007c0c */ /* 0x000fe2000bf05300 */
[----:B------:R-:W-:Y:S01]  /*0ee0*/  UISETP.NE.AND.EX UP0, UPT, UR5, URZ, UPT, UP0 ;  /* 0x0000003f0500728c */ /* 0x000fe2000bf05300 */
[----:B------:R-:W-:Y:S02]  /*0ef0*/  ULDC UR4, c[0x0][0x424] ;  /* 0x0001090000047ab9 */ /* 0x000fe40000000800 */
[----:B------:R-:W-:Y:S01]  /*0f00*/  ULDC UR5, c[0x0][0x2f0] ;  /* 0x0000bc0000057ab9 */ /* 0x000fe20000000800 */
[----:B------:R-:W-:-:S04]  /*0f10*/  USEL UR4, UR4, 0x1, UP0 ;  /* 0x0000000104047887 */ /* 0x000fc80008000000 */
[----:B------:R-:W-:-:S04]  /*0f20*/  UIMAD UR4, UR4, UR5, URZ ;  /* 0x00000005040472a4 */ /* 0x000fc8000f8e023f */
[C---:B------:R-:W-:Y:S02]  /*0f30*/  @P0 LEA R2, P1, R204.reuse, UR6, 0x2 ;  /* 0x00000006cc020c11 */ /* 0x040fe4000f8210ff */
[----:B------:R-:W-:Y:S02]  /*0f40*/  IMAD.U32 R83, RZ, RZ, UR4 ;  /* 0x00000004ff537e24 */ /* 0x000fe4000f8e00ff */
[----:B------:R-:W-:-:S05]  /*0f50*/  @P0 LEA.HI.X R3, R204, UR7, R208, 0x2, P1 ;  /* 0x00000007cc030c11 */ /* 0x000fca00088f14d0 */
[----:B------:R0:W5:Y:S01]  /*0f60*/  @P0 LDG.E R83, desc[UR60][R2.64] ;  /* 0x0000003c02530981 */ /* 0x000162000c1e1900 */
[----:B------:R-:W-:Y:S05]  /*0f70*/  @P0 BRA `(.L_x_3811) ;  /* 0x0000000000240947 */ /* 0x000fea0003800000 */
[----:B------:R-:W-:Y:S02]  /*0f80*/  ULDC.64 UR4, c[0x0][0xa08] ;  /* 0x0002820000047ab9 */ /* 0x000fe40000000a00 */
[----:B------:R-:W-:-:S04]  /*0f90*/  ISETP.NE.U32.AND P0, PT, RZ, UR4, PT ;  /* 0x00000004ff007c0c */ /* 0x000fc8000bf05070 */
[----:B------:R-:W-:-:S13]  /*0fa0*/  ISETP.NE.AND.EX P0, PT, RZ, UR5, PT, P0 ;  /* 0x00000005ff007c0c */ /* 0x000fda000bf05300 */
[----:B------:R-:W-:Y:S05]  /*0fb0*/  @!P0 BRA `(.L_x_3811) ;  /* 0x0000000000148947 */ /* 0x000fea0003800000 */
[----:B0-----:R-:W0:Y:S02]  /*0fc0*/  LDC.64 R2, c[0x0][0xa08] ;  /* 0x00028200ff027b82 */ /* 0x001e240000000a00 */
[----:B0-----:R-:W-:-:S05]  /*0fd0*/  IMAD.WIDE R2, R204, 0x4, R2 ;  /* 0x00000004cc027825 */ /* 0x001fca00078e0202 */
[----:B-----5:R-:W2:Y:S04]  /*0fe0*/  LDG.E R83, desc[UR60][R2.64] ;  /* 0x0000003c02537981 */ /* 0x020ea8000c1e1900 */
[----:B------:R-:W2:Y:S02]  /*0ff0*/  LDG.E R4, desc[UR60][R2.64+0x4] ;  /* 0x0000043c02047981 */ /* 0x000ea4000c1e1900 */
[----:B--2---:R-:W-:-:S07]  /*1000*/  IMAD.IADD R83, R4, 0x1, -R83 ;  /* 0x0000000104537824 */ /* 0x004fce00078e0a53 */
.L_x_3811:
[----:B-----5:R-:W-:Y:S01]  /*1010*/  IMAD.IADD R83, R83, 0x1, -R0 ;  /* 0x0000000153537824 */ /* 0x020fe200078e0a00 */
[----:B------:R-:W-:Y:S01]  /*1020*/  PLOP3.LUT P0, PT, PT, PT, PT, 0x80, 0x0 ;  /* 0x000000000000781c */ /* 0x000fe20003f0f070 */
[----:B0-----:R-:W-:Y:S01]  /*1030*/  IMAD.MOV.U32 R2, RZ, RZ, RZ ;  /* 0x000000ffff027224 */ /* 0x001fe200078e00ff */
[----:B------:R-:W-:Y:S01]  /*1040*/  CS2R R118, SRZ ;  /* 0x0000000000767805 */ /* 0x000fe2000001ff00 */
[C---:B------:R-:W-:Y:S01]  /*1050*/  VIADD R3, R83.reuse, 0x6f ;  /* 0x0000006f53037836 */ /* 0x040fe20000000000 */
[----:B------:R-:W-:Y:S01]  /*1060*/  ISETP.GE.AND P1, PT, R83, 0x1, PT ;  /* 0x000000015300780c */ /* 0x000fe20003f26270 */
[----:B------:R-:W-:Y:S01]  /*1070*/  IMAD.MOV.U32 R207, RZ, RZ, R41 ;  /* 0x000000ffffcf7224 */ /* 0x000fe200078e0029 */
[----:B------:R-:W-:Y:S01]  /*1080*/  CS2R R116, SRZ ;  /* 0x0000000000747805 */ /* 0x000fe2000001ff00 */
[----:B------:R-:W-:Y:S01]  /*1090*/  IMAD.HI R2, R3, -0x6db6db6d, R2 ;  /* 0x9249249303027827 */ /* 0x000fe200078e0202 */
[----:B------:R-:W-:Y:S02]  /*10a0*/  CS2R R114, SRZ ;  /* 0x0000000000727805 */ /* 0x000fe4000001ff00 */
[----:B------:R-:W-:-:S02]  /*10b0*/  CS2R R112, SRZ ;  /* 0x0000000000707805 */ /* 0x000fc4000001ff00 */
[----:B------:R-:W-:Y:S01]  /*10c0*/  CS2R R110, SRZ ;  /* 0x00000000006e7805 */ /* 0x000fe2000001ff00 */
[----:B------:R-:W-:Y:S01]  /*10d0*/  IMAD.MOV.U32 R206, RZ, RZ, R42 ;  /* 0x000000ffffce7224 */ /* 0x000fe200078e002a */
[----:B------:R-:W-:Y:S01]  /*10e0*/  SHF.R.U32.HI R3, RZ, 0x1f, R2 ;  /* 0x0000001fff037819 */ /* 0x000fe20000011602 */
[----:B------:R-:W-:Y:S01]  /*10f0*/  IMAD.MOV.U32 R0, RZ, RZ, RZ ;  /* 0x000000ffff007224 */ /* 0x000fe200078e00ff */
[----:B------:R-:W-:Y:S02]  /*1100*/  CS2R R108, SRZ ;  /* 0x00000000006c7805 */ /* 0x000fe4000001ff00 */
[----:B------:R-:W-:Y:S02]  /*1110*/  CS2R R106, SRZ ;  /* 0x00000000006a7805 */ /* 0x000fe4000001ff00 */
[----:B------:R-:W-:Y:S02]  /*1120*/  LEA.HI.SX32 R120, R2, R3, 0x1a ;  /* 0x0000000302787211 */ /* 0x000fe400078fd2ff */
[----:B------:R-:W-:-:S02]  /*1130*/  CS2R R2, SRZ ;  /* 0x0000000000027805 */ /* 0x000fc4000001ff00 */
[----:B------:R-:W-:Y:S02]  /*1140*/  CS2R R104, SRZ ;  /* 0x0000000000687805 */ /* 0x000fe4000001ff00 */
[----:B------:R-:W-:Y:S02]  /*1150*/  CS2R R46, SRZ ;  /* 0x00000000002e7805 */ /* 0x000fe4000001ff00 */
[----:B------:R-:W-:Y:S02]  /*1160*/  CS2R R98, SRZ ;  /* 0x0000000000627805 */ /* 0x000fe4000001ff00 */
[----:B------:R-:W-:Y:S01]  /*1170*/  CS2R R100, SRZ ;  /* 0x0000000000647805 */ /* 0x000fe2000001ff00 */
[----:B------:R-:W-:Y:S01]  /*1180*/  IMAD.MOV.U32 R39, RZ, RZ, RZ ;  /* 0x000000ffff277224 */ /* 0x000fe200078e00ff */
        /* <DEDUP_REMOVED lines=35> */
[----:B------:R-:W-:Y:S02]  /*13c0*/  MOV R28, RZ ;  /* 0x000000ff001c7202 */ /* 0x000fe40000000f00 */
[----:B------:R-:W-:Y:S01]  /*13d0*/  CS2R R6, SRZ ;  /* 0x0000000000067805 */ /* 0x000fe2000001ff00 */
[----:B------:R-:W-:Y:S01]  /*13e0*/  IMAD.MOV.U32 R36, RZ, RZ, RZ ;  /* 0x000000ffff247224 */ /* 0x000fe200078e00ff */
        /* <DEDUP_REMOVED lines=32> */
.L_x_3813:
[----:B------:R-:W0:Y:S01]  /*15f0*/  S2UR UR5, SR_CgaCtaId ;  /* 0x00000000000579c3 */ /* 0x000e220000008800 */
[----:B------:R-:W-:Y:S01]  /*1600*/  LEA.HI R0, R210, R210, RZ, 0x1 ;  /* 0x000000d2d2007211 */ /* 0x000fe200078f08ff */
[----:B------:R-:W-:Y:S01]  /*1610*/  UMOV UR4, 0x400 ;  /* 0x0000040000047882 */ /* 0x000fe20000000000 */
[----:B------:R-:W-:Y:S01]  /*1620*/  BSSY B0, `(.L_x_3814) ;  /* 0x0000009000007945 */ /* 0x000fe20003800000 */
[----:B------:R-:W-:Y:S02]  /*1630*/  ISETP.NE.AND P0, PT, R22, 0x3, PT ;  /* 0x000000031600780c */ /* 0x000fe40003f05270 */
[----:B------:R-:W-:-:S05]  /*1640*/  LOP3.LUT R3, R0, 0xfffffffe, RZ, 0xc0, !PT ;  /* 0xfffffffe00037812 */ /* 0x000fca00078ec0ff */
[----:B------:R-:W-:-:S05]  /*1650*/  IMAD.IADD R3, R210, 0x1, -R3 ;  /* 0x00000001d2037824 */ /* 0x000fca00078e0a03 */
[----:B------:R-:W-:Y:S01]  /*1660*/  SHF.L.U32 R3, R3, 0x1f, RZ ;  /* 0x0000001f03037819 */ /* 0x000fe200000006ff */
[----:B0-----:R-:W-:-:S06]  /*1670*/  ULEA UR4, UR5, UR4, 0x18 ;  /* 0x0000000405047291 */ /* 0x001fcc000f8ec03f */
[----:B------:R-:W-:-:S04]  /*1680*/  MOV R2, UR4 ;  /* 0x0000000400027c02 */ /* 0x000fc80008000f00 */
[----:B------:R-:W0:Y:S02]  /*1690*/  SYNCS.PHASECHK.TRANS64.TRYWAIT P1, [R2+URZ+0x36800], R3 ;  /* 0x03680003020075a7 */ /* 0x000e24000802017f */
[----:B0-----:R-:W-:Y:S05]  /*16a0*/  @!P1 BRA `(.L_x_3815) ;  /* 0x00000128009c9947 */ /* 0x001fea0003800000 */
.L_x_3982:
[----:B------:R-:W-:Y:S05]  /*16b0*/  BSYNC B0 ;  /* 0x0000000000007941 */ /* 0x000fea0003800000 */
.L_x_3814:
[----:B------:R-:W-:Y:S05]  /*16c0*/  @!P0 BRA `(.L_x_3816) ;  /* 0x0000000000048947 */ /* 0x000fea0003800000 */
[----:B------:R-:W-:Y:S01]  /*16d0*/  BPT.TRAP 0x1 ;  /* 0x000000040000795c */ /* 0x000fe20000300000 */
.L_x_3816:
[----:B------:R-:W-:Y:S01]  /*16e0*/  IMAD R0, R16, 0x8, R2 ;  /* 0x0000000810007824 */ /* 0x000fe200078e0202 */
[----:B0-----:R-:W-:-:S04]  /*16f0*/  SHF.L.U32 R3, R17, 0x1f, RZ ;  /* 0x0000001f11037819 */ /* 0x001fc800000006ff */
[----:B------:R0:W1:Y:S01]  /*1700*/  SYNCS.PHASECHK.TRANS64.TRYWAIT P2, [R0+URZ+0x36830], R3 ;  /* 0x03683003000075a7 */ /* 0x000062000804017f */
[----:B------:R-:W-:Y:S05]  /*1710*/  @!P0 BRA `(.L_x_3817) ;  /* 0x0000000000048947 */ /* 0x000fea0003800000 */
[----:B------:R-:W-:Y:S01]  /*1720*/  BPT.TRAP 0x1 ;  /* 0x000000040000795c */ /* 0x000fe20000300000 */
.L_x_3817:
[----:B------:R-:W2:Y:S01]  /*1730*/  S2R R4, SR_TID.X ;  /* 0x0000000000047919 */ /* 0x000ea20000002100 */
[----:B------:R-:W-:Y:S01]  /*1740*/  IMAD.MOV.U32 R119, RZ, RZ, RZ ;  /* 0x000000ffff777224 */ /* 0x000fe200078e00ff */
[----:B--2---:R-:W-:Y:S01]  /*1750*/  LOP3.LUT P1, RZ, R4, 0x7f, RZ, 0xc0, !PT ;  /* 0x0000007f04ff7812 */ /* 0x004fe2000782c0ff */
[----:B-1----:R-:W-:-:S12]  /*1760*/  @P2 BRA `(.L_x_3818) ;  /* 0x0000000000082947 */ /* 0x002fd80003800000 */
[----:B------:R-:W1:Y:S02]  /*1770*/  SYNCS.PHASECHK.TRANS64.TRYWAIT P2, [R0+URZ+0x36830], R3 ;  /* 0x03683003000075a7 */ /* 0x000e64000804017f */
[----:B-1----:R-:W-:Y:S05]  /*1780*/  @!P2 BRA `(.L_x_3819) ;  /* 0x000001280078a947 */ /* 0x002fea0003800000 */
.L_x_3818:
[----:B------:R-:W-:Y:S05]  /*1790*/  WARPSYNC.ALL ;  /* 0x0000000000007948 */ /* 0x000fea0003800000 */
[----:B01----:R-:W-:Y:S01]  /*17a0*/  VIADD R3, R2, 0x21400 ;  /* 0x0002140002037836 */ /* 0x003fe20000000000 */
[----:B------:R-:W-:Y:S01]  /*17b0*/  ULOP3.LUT UR5, UR36, 0x10000, URZ, 0xfc, !UPT ;  /* 0x0001000024057892 */ /* 0x000fe2000f8efc3f */
[----:B------:R-:W-:Y:S01]  /*17c0*/  WARPGROUP.ARRIVE ;  /* 0x00000000000079c5 */ /* 0x000fe20000000000 */
[----:B------:R-:W-:Y:S01]  /*17d0*/  UMOV UR53, 0x40000040 ;  /* 0x4000004000357882 */ /* 0x000fe20000000000 */
[----:B------:R-:W-:Y:S01]  /*17e0*/  UMOV UR55, 0x40000040 ;  /* 0x4000004000377882 */ /* 0x000fe20000000000 */
[----:B------:R-:W-:Y:S01]  /*17f0*/  SHF.R.U32.HI R3, RZ, 0x4, R3 ;  /* 0x00000004ff037819 */ /* 0x000fe20000011603 */
[----:B------:R-:W-:Y:S01]  /*1800*/  UMOV UR13, UR53 ;  /* 0x00000035000d7c82 */ /* 0x000fe20008000000 */
[----:B------:R-:W-:Y:S01]  /*1810*/  UMOV UR15, 0x40000040 ;  /* 0x40000040000f7882 */ /* 0x000fe20000000000 */
[----:B------:R-:W-:Y:S01]  /*1820*/  UMOV UR52, UR5 ;  /* 0x0000000500347c82 */ /* 0x000fe20008000000 */
[----:B------:R-:W-:Y:S01]  /*1830*/  LOP3.LUT R3, R3, 0x3fff, RZ, 0xc0, !PT ;  /* 0x00003fff03037812 */ /* 0x000fe200078ec0ff */
[----:B------:R-:W-:Y:S01]  /*1840*/  UMOV UR12, UR52 ;  /* 0x00000034000c7c82 */ /* 0x000fe20008000000 */
[----:B------:R-:W-:Y:S01]  /*1850*/  UMOV UR16, UR52 ;  /* 0x0000003400107c82 */ /* 0x000fe20008000000 */
[----:B------:R-:W-:Y:S01]  /*1860*/  UMOV UR17, UR53 ;  /* 0x0000003500117c82 */ /* 0x000fe20008000000 */
[----:B------:R-:W-:Y:S01]  /*1870*/  LOP3.LUT R5, R3, 0x10000, RZ, 0xfc, !PT ;  /* 0x0001000003057812 */ /* 0x000fe200078efcff */
[----:B------:R-:W-:Y:S01]  /*1880*/  UMOV UR19, 0x40000040 ;  /* 0x4000004000137882 */ /* 0x000fe20000000000 */
[----:B------:R-:W-:Y:S01]  /*1890*/  UMOV UR20, UR52 ;  /* 0x0000003400147c82 */ /* 0x000fe20008000000 */
[----:B------:R-:W-:Y:S01]  /*18a0*/  UMOV UR21, UR53 ;  /* 0x0000003500157c82 */ /* 0x000fe20008000000 */
[----:B------:R-:W-:Y:S01]  /*18b0*/  UMOV UR23, 0x40000040 ;  /* 0x4000004000177882 */ /* 0x000fe20000000000 */
[----:B------:R-:W-:Y:S01]  /*18c0*/  IMAD R3, R16, 0xa80, R5 ;  /* 0x00000a8010037824 */ /* 0x000fe200078e0205 */
[----:B------:R-:W-:Y:S01]  /*18d0*/  UMOV UR8, UR52 ;  /* 0x0000003400087c82 */ /* 0x000fe20008000000 */
[----:B------:R-:W-:Y:S01]  /*18e0*/  UMOV UR9, UR53 ;  /* 0x0000003500097c82 */ /* 0x000fe20008000000 */
[----:B------:R-:W-:Y:S01]  /*18f0*/  UMOV UR11, 0x40000040 ;  /* 0x40000040000b7882 */ /* 0x000fe20000000000 */
[----:B------:R-:W-:Y:S01]  /*1900*/  UIADD3 UR7, UR5, 0x2, URZ ;  /* 0x0000000205077890 */ /* 0x000fe2000fffe03f */
        /* <DEDUP_REMOVED lines=9> */
[----:B------:R-:W-:Y:S01]  /*19a0*/  MOV R6, UR53 ;  /* 0x0000003500067c02 */ /* 0x000fe20008000f00 */
[----:B------:R-:W-:Y:S01]  /*19b0*/  IMAD.IADD R9, R214, 0x1, R83 ;  /* 0x00000001d6097824 */ /* 0x000fe200078e0253 */
[----:B------:R-:W-:Y:S01]  /*19c0*/  MOV R7, UR52 ;  /* 0x0000003400077c02 */ /* 0x000fe20008000f00 */
[----:B------:R-:W-:Y:S01]  /*19d0*/  @!P1 VIADD R0, R0, 0x36840 ;  /* 0x0003684000009836 */ /* 0x000fe20000000000 */
[----:B------:R-:W-:Y:S01]  /*19e0*/  UMOV UR54, UR4 ;  /* 0x0000000400367c82 */ /* 0x000fe20008000000 */
[----:B------:R-:W-:Y:S01]  /*19f0*/  UIADD3 UR14, UR4, 0x80, URZ ;  /* 0x00000080040e7890 */ /* 0x000fe2000fffe03f */
[----:B------:R-:W-:Y:S01]  /*1a00*/  HGMMA.64x16x16.F32.BF16 R72, gdesc[UR52], RZ, !UPT, gsb0 ;  /* 0x00200000344879f0 */ /* 0x000fe2000c0018ff */
[----:B------:R-:W-:Y:S01]  /*1a10*/  UIADD3 UR18, UR4, 0x100, URZ ;  /* 0x0000010004127890 */ /* 0x000fe2000fffe03f */
[----:B------:R-:W-:Y:S01]  /*1a20*/  P2R R80, PR, RZ, 0x1 ;  /* 0x00000001ff507803 */ /* 0x000fe20000000000 */
[----:B------:R-:W-:Y:S01]  /*1a30*/  UIADD3 UR22, UR4, 0x180, URZ ;  /* 0x0000018004167890 */ /* 0x000fe2000fffe03f */
[----:B------:R-:W-:Y:S01]  /*1a40*/  @!P1 PRMT R0, RZ, 0x654, R0 ;  /* 0x00000654ff009816 */ /* 0x000fe20000000000 */
[----:B------:R-:W-:Y:S01]  /*1a50*/  UIADD3 UR54, UR4, 0x200, URZ ;  /* 0x0000020004367890 */ /* 0x000fe2000fffe03f */
[--C-:B------:R-:W-:Y:S01]  /*1a60*/  IMAD.MOV.U32 R118, RZ, RZ, R119.reuse ;  /* 0x000000ffff767224 */ /* 0x100fe200078e0077 */
        /* <DEDUP_REMOVED lines=28> */
[----:B------:R-:W-:Y:S01]  /*1c30*/  IMAD.MOV.U32 R82, RZ, RZ, R119 ;  /* 0x000000ffff527224 */ /* 0x000fe200078e0077 */
[----:B------:R-:W-:Y:S02]  /*1c40*/  WARPGROUP.DEPBAR.LE gsb0, 0x0 ;  /* 0x00008000000079c5 */ /* 0x000fe40000010000 */
[----:B------:R-:W-:-:S06]  /*1c50*/  WARPGROUP.ARRIVE ;  /* 0x00000000000079c5 */ /* 0x000fcc0000000000 */
[----:B------:R-:W-:Y:S01]  /*1c60*/  HGMMA.64x16x16.F32.BF16 R64, gdesc[UR12], RZ, !UPT, gsb0 ;  /* 0x002000000c4079f0 */ /* 0x000fe2000c0018ff */
[----:B------:R-:W-:Y:S02]  /*1c70*/  UIADD3 UR12, UR4, 0x2, URZ ;  /* 0x00000002040c7890 */ /* 0x000fe4000fffe03f */
[----:B------:R-:W-:Y:S01]  /*1c80*/  UIADD3 UR14, UR4, 0x282, URZ ;  /* 0x00000282040e7890 */ /* 0x000fe2000fffe03f */
[----:B------:R-:W-:Y:S01]  /*1c90*/  UMOV UR15, 0x40000040 ;  /* 0x40000040000f7882 */ /* 0x000fe20000000000 */
        /* <DEDUP_REMOVED lines=31> */
[----:B------:R-:W-:Y:S01]  /*1e90*/  UIADD3 UR7, UR5, 0x4, URZ ;  /* 0x0000000405077890 */ /* 0x000fe2000fffe03f */
[----:B------:R-:W-:-:S02]  /*1ea0*/  MOV R3, UR9 ;  /* 0x0000000900037c02 */ /* 0x000fc40008000f00 */
[----:B------:R-:W-:Y:S01]  /*1eb0*/  MOV R4, UR8 ;  /* 0x0000000800047c02 */ /* 0x000fe20008000f00 */
        /* <DEDUP_REMOVED lines=338> */
[----:B------:R-:W-:-:S05]  /*33e0*/  UMOV UR53, UR41 ;  /* 0x0000002900357c82 */ /* 0x000fca0008000000 */
        /* <DEDUP_REMOVED lines=48> */
[----:B------:R-:W-:Y:S02]  /*36f0*/  UIADD3 UR7, UR5, 0x806, URZ ;  /* 0x0000080605077890 */ /* 0x000fe4000fffe03f */
[----:B------:R-:W-:Y:S01]  /*3700*/  UIADD3 UR5, UR4, 0x784, URZ ;  /* 0x0000078404057890 */ /* 0x000fe2000fffe03f */
[----:B------:R-:W-:Y:S01]  /*3710*/  UMOV UR8, UR44 ;  /* 0x0000002c00087c82 */ /* 0x000fe20008000000 */
[----:B------:R-:W-:Y:S01]  /*3720*/  UMOV UR9, UR45 ;  /* 0x0000002d00097c82 */ /* 0x000fe20008000000 */
[----:B------:R-:W-:Y:S01]  /*3730*/  UMOV UR52, UR44 ;  /* 0x0000002c00347c82 */ /* 0x000fe20008000000 */
[----:B------:R-:W-:-:S03]  /*3740*/  UMOV UR53, UR45 ;  /* 0x0000002d00357c82 */ /* 0x000fc60008000000 */
[----:B------:R-:W-:Y:S01]  /*3750*/  UMOV UR10, UR5 ;  /* 0x00000005000a7c82 */ /* 0x000fe20008000000 */
[----:B------:R-:W-:Y:S01]  /*3760*/  ULDC UR5, c[0x0][0x9d8] ;  /* 0x0002760000057ab9 */ /* 0x000fe20000000800 */
        /* <DEDUP_REMOVED lines=64> */
[----:B------:R-:W-:Y:S01]  /*3b70*/  MUFU.TANH R72, R72 ;  /* 0x0000004800487308 */ /* 0x000fe20000002400 */
[----:B------:R-:W-:Y:S01]  /*3b80*/  UMOV UR51, 0x40000040 ;  /* 0x4000004000337882 */ /* 0x000fe20000000000 */
[----:B------:R-:W-:Y:S01]  /*3b90*/  FMUL.FTZ R75, R75, UR5 ;  /* 0x000000054b4b7c20 */ /* 0x000fe20008410000 */
[----:B------:R-:W-:Y:S01]  /*3ba0*/  FMUL.FTZ R78, R78, UR5 ;  /* 0x000000054e4e7c20 */ /* 0x000fe20008410000 */
[----:B------:R-:W-:-:S04]  /*3bb0*/  FMUL.FTZ R79, R79, UR5 ;  /* 0x000000054f4f7c20 */ /* 0x000fc80008410000 */
[----:B------:R-:W0:Y:S08]  /*3bc0*/  MUFU.TANH R73, R73 ;  /* 0x0000004900497308 */ /* 0x000e300000002400 */
[----:B------:R-:W1:Y:S08]  /*3bd0*/  MUFU.TANH R76, R76 ;  /* 0x0000004c004c7308 */ /* 0x000e700000002400 */
[----:B------:R-:W2:Y:S08]  /*3be0*/  MUFU.TANH R77, R77 ;  /* 0x0000004d004d7308 */ /* 0x000eb00000002400 */
[----:B------:R3:W4:Y:S08]  /*3bf0*/  MUFU.TANH R3, R74 ;  /* 0x0000004a00037308 */ /* 0x0007300000002400 */
[----:B------:R-:W5:Y:S01]  /*3c00*/  MUFU.TANH R4, R75 ;  /* 0x0000004b00047308 */ /* 0x000f620000002400 */
[----:B---3--:R-:W-:-:S07]  /*3c10*/  IMAD.MOV.U32 R74, RZ, RZ, R119 ;  /* 0x000000ffff4a7224 */ /* 0x008fce00078e0077 */
[----:B------:R-:W-:Y:S01]  /*3c20*/  MUFU.TANH R7, R78 ;  /* 0x0000004e00077308 */ /* 0x000fe20000002400 */
[----:B------:R-:W-:Y:S02]  /*3c30*/  WARPGROUP.DEPBAR.LE gsb0, 0x0 ;  /* 0x00008000000079c5 */ /* 0x000fe40000010000 */
        /* <DEDUP_REMOVED lines=13> */
[----:B------:R-:W-:Y:S01]  /*3d10*/  MUFU.TANH R64, R64 ;  /* 0x0000004000407308 */ /* 0x000fe20000002400 */
[----:B---3--:R-:W-:-:S02]  /*3d20*/  IMAD R66, R120, -0x70, R9 ;  /* 0xffffff9078427824 */ /* 0x008fc400078e0209 */
[----:B------:R-:W-:-:S03]  /*3d30*/  IMAD.MOV.U32 R78, RZ, RZ, R119 ;  /* 0x000000ffff4e7224 */ /* 0x000fc600078e0077 */
[C---:B------:R-:W-:Y:S02]  /*3d40*/  ISETP.GT.AND P4, PT, R66.reuse, RZ, PT ;  /* 0x000000ff4200720c */ /* 0x040fe40003f84270 */
[C---:B------:R-:W-:Y:S01]  /*3d50*/  ISETP.GT.AND P2, PT, R66.reuse, 0x1, PT ;  /* 0x000000014200780c */ /* 0x040fe20003f44270 */
[----:B------:R-:W3:Y:S01]  /*3d60*/  MUFU.TANH R65, R65 ;  /* 0x0000004100417308 */ /* 0x000ee20000002400 */
[C---:B------:R-:W-:Y:S02]  /*3d70*/  ISETP.GT.AND P3, PT, R66.reuse, 0x8, PT ;  /* 0x000000084200780c */ /* 0x040fe40003f64270 */
[----:B0-----:R-:W-:Y:S02]  /*3d80*/  FSEL R73, R73, -INF , P2 ;  /* 0xff80000049497808 */ /* 0x001fe40001000000 */
[----:B------:R-:W-:Y:S02]  /*3d90*/  ISETP.GT.AND P6, PT, R66, 0x9, PT ;  /* 0x000000094200780c */ /* 0x000fe40003fc4270 */
[----:B-1----:R-:W-:Y:S01]  /*3da0*/  FSEL R75, R76, -INF , P3 ;  /* 0xff8000004c4b7808 */ /* 0x002fe20001800000 */
[----:B------:R0:W-:Y:S01]  /*3db0*/  MUFU.TANH R15, R67 ;  /* 0x00000043000f7308 */ /* 0x0001e20000002400 */
[----:B------:R-:W-:Y:S01]  /*3dc0*/  ISETP.GT.AND P5, PT, R66, 0x10, PT ;  /* 0x000000104200780c */ /* 0x000fe20003fa4270 */
[----:B------:R-:W-:Y:S01]  /*3dd0*/  IMAD.MOV.U32 R76, RZ, RZ, R119 ;  /* 0x000000ffff4c7224 */ /* 0x000fe200078e0077 */
[----:B--2---:R-:W-:-:S02]  /*3de0*/  FSEL R77, R77, -INF , P6 ;  /* 0xff8000004d4d7808 */ /* 0x004fc40003000000 */
[----:B----4-:R-:W-:Y:S02]  /*3df0*/  FSEL R3, R3, -INF , P4 ;  /* 0xff80000003037808 */ /* 0x010fe40002000000 */
[----:B-----5:R-:W-:Y:S01]  /*3e00*/  FSEL R4, R4, -INF , P2 ;  /* 0xff80000004047808 */ /* 0x020fe20001000000 */
[----:B------:R-:W1:Y:S01]  /*3e10*/  MUFU.TANH R68, R68 ;  /* 0x0000004400447308 */ /* 0x000e620000002400 */
[----:B0-----:R-:W-:Y:S01]  /*3e20*/  FSEL R67, R72, -INF , P4 ;  /* 0xff80000048437808 */ /* 0x001fe20002000000 */
[----:B------:R-:W-:Y:S01]  /*3e30*/  IMAD.MOV.U32 R72, RZ, RZ, R119 ;  /* 0x000000ffff487224 */ /* 0x000fe200078e0077 */
[C---:B------:R-:W-:Y:S02]  /*3e40*/  ISETP.GT.AND P4, PT, R66.reuse, 0x11, PT ;  /* 0x000000114200780c */ /* 0x040fe40003f84270 */
[----:B------:R-:W-:Y:S02]  /*3e50*/  FMNMX.FTZ R12, R67, R73, !PT ;  /* 0x00000049430c7209 */ /* 0x000fe40007810000 */
[----:B------:R-:W-:Y:S01]  /*3e60*/  ISETP.GT.AND P2, PT, R66, 0x18, PT ;  /* 0x000000184200780c */ /* 0x000fe20003f44270 */
[----:B------:R0:W2:Y:S01]  /*3e70*/  MUFU.TANH R11, R79 ;  /* 0x0000004f000b7308 */ /* 0x0000a20000002400 */
[----:B------:R-:W-:-:S02]  /*3e80*/  FMNMX.FTZ R14, R75, R12, !PT ;  /* 0x0000000c4b0e7209 */ /* 0x000fc40007810000 */
[----:B---3--:R-:W-:Y:S02]  /*3e90*/  FSEL R65, R65, -INF , P4 ;  /* 0xff80000041417808 */ /* 0x008fe40002000000 */
[----:B------:R-:W-:Y:S02]  /*3ea0*/  FMNMX.FTZ R14, R77, R14, !PT ;  /* 0x0000000e4d0e7209 */ /* 0x000fe40007810000 */
[----:B------:R-:W-:Y:S01]  /*3eb0*/  FSEL R7, R7, -INF , P3 ;  /* 0xff80000007077808 */ /* 0x000fe20001800000 */
[----:B------:R-:W3:Y:S01]  /*3ec0*/  MUFU.TANH R69, R69 ;  /* 0x0000004500457308 */ /* 0x000ee20000002400 */
[----:B0-----:R-:W-:Y:S01]  /*3ed0*/  FSEL R79, R64, -INF , P5 ;  /* 0xff800000404f7808 */ /* 0x001fe20002800000 */
[--C-:B------:R-:W-:Y:S01]  /*3ee0*/  IMAD.MOV.U32 R64, RZ, RZ, R119.reuse ;  /* 0x000000ffff407224 */ /* 0x100fe200078e0077 */
[----:B------:R-:W-:Y:S01]  /*3ef0*/  ISETP.GT.AND P3, PT, R66, 0x19, PT ;  /* 0x000000194200780c */ /* 0x000fe20003f64270 */
[----:B------:R-:W-:Y:S02]  /*3f00*/  WARPGROUP.DEPBAR.LE gsb0, 0x0 ;  /* 0x00008000000079c5 */ /* 0x000fe40000010000 */
[----:B------:R-:W-:Y:S01]  /*3f10*/  WARPGROUP.ARRIVE ;  /* 0x00000000000079c5 */ /* 0x000fe20000000000 */
[----:B------:R-:W-:Y:S01]  /*3f20*/  FMUL.FTZ R56, R56, UR5 ;  /* 0x0000000538387c20 */ /* 0x000fe20008410000 */
[----:B------:R-:W-:Y:S01]  /*3f30*/  FMUL.FTZ R57, R57, UR5 ;  /* 0x0000000539397c20 */ /* 0x000fe20008410000 */
[----:B------:R-:W-:Y:S01]  /*3f40*/  MUFU.TANH R71, R71 ;  /* 0x0000004700477308 */ /* 0x000fe20000002400 */
[----:B------:R-:W-:Y:S01]  /*3f50*/  FMUL.FTZ R60, R60, UR5 ;  /* 0x000000053c3c7c20 */ /* 0x000fe20008410000 */
[----:B------:R-:W-:Y:S01]  /*3f60*/  FMNMX.FTZ R14, R79, R14, !PT ;  /* 0x0000000e4f0e7209 */ /* 0x000fe20007810000 */
[----:B------:R-:W-:Y:S01]  /*3f70*/  HGMMA.64x16x16.F32.BF16 R48, gdesc[UR48], R48, gsb0 ;  /* 0x00200000303079f0 */ /* 0x000fe20008001830 */
[----:B------:R-:W-:Y:S01]  /*3f80*/  UIADD3 UR50, UR4, 0x906, URZ ;  /* 0x0000090604327890 */ /* 0x000fe2000fffe03f */
[----:B------:R-:W-:Y:S01]  /*3f90*/  FMUL.FTZ R61, R61, UR5 ;  /* 0x000000053d3d7c20 */ /* 0x000fe20008410000 */
[----:B------:R-:W-:Y:S01]  /*3fa0*/  UMOV UR51, 0x40000040 ;  /* 0x4000004000337882 */ /* 0x000fe20000000000 */
[----:B------:R-:W-:Y:S01]  /*3fb0*/  FMUL.FTZ R58, R58, UR5 ;  /* 0x000000053a3a7c20 */ /* 0x000fe20008410000 */
[----:B------:R-:W-:Y:S01]  /*3fc0*/  MUFU.TANH R56, R56 ;  /* 0x0000003800387308 */ /* 0x000fe20000002400 */
[----:B-1----:R-:W-:Y:S01]  /*3fd0*/  FSEL R81, R68, -INF , P2 ;  /* 0xff80000044517808 */ /* 0x002fe20001000000 */
[----:B------:R-:W-:Y:S01]  /*3fe0*/  FMUL.FTZ R59, R59, UR5 ;  /* 0x000000053b3b7c20 */ /* 0x000fe20008410000 */
[----:B------:R-:W-:Y:S01]  /*3ff0*/  FMNMX.FTZ R14, R65, R14, !PT ;  /* 0x0000000e410e7209 */ /* 0x000fe20007810000 */
[----:B------:R-:W-:Y:S01]  /*4000*/  FMUL.FTZ R62, R62, UR5 ;  /* 0x000000053e3e7c20 */ /* 0x000fe20008410000 */
[----:B--2---:R-:W-:Y:S01]  /*4010*/  FSEL R11, R11, -INF , P6 ;  /* 0xff8000000b0b7808 */ /* 0x004fe20003000000 */
[----:B------:R-:W-:Y:S01]  /*4020*/  FMUL.FTZ R63, R63, UR5 ;  /* 0x000000053f3f7c20 */ /* 0x000fe20008410000 */
[----:B------:R-:W-:Y:S01]  /*4030*/  ISETP.GT.AND P6, PT, R66, 0x20, PT ;  /* 0x000000204200780c */ /* 0x000fe20003fc4270 */
[----:B------:R-:W0:Y:S01]  /*4040*/  MUFU.TANH R57, R57 ;  /* 0x0000003900397308 */ /* 0x000e220000002400 */
[----:B---3--:R-:W-:Y:S01]  /*4050*/  FSEL R69, R69, -INF , P3 ;  /* 0xff80000045457808 */ /* 0x008fe20001800000 */
[----:B------:R-:W-:Y:S01]  /*4060*/  IMAD.MOV.U32 R68, RZ, RZ, R119 ;  /* 0x000000ffff447224 */ /* 0x000fe200078e0077 */
[----:B------:R-:W-:-:S02]  /*4070*/  FMNMX.FTZ R20, R81, R14, !PT ;  /* 0x0000000e51147209 */ /* 0x000fc40007810000 */
[----:B------:R-:W-:Y:S02]  /*4080*/  FSEL R13, R13, -INF , P5 ;  /* 0xff8000000d0d7808 */ /* 0x000fe40002800000 */
[C---:B------:R-:W-:Y:S01]  /*4090*/  ISETP.GT.AND P5, PT, R66.reuse, 0x21, PT ;  /* 0x000000214200780c */ /* 0x040fe20003fa4270 */
[----:B------:R1:W2:Y:S01]  /*40a0*/  MUFU.TANH R21, R70 ;  /* 0x0000004600157308 */ /* 0x0002a20000002400 */
[----:B------:R-:W-:Y:S02]  /*40b0*/  FMNMX.FTZ R20, R69, R20, !PT ;  /* 0x0000001445147209 */ /* 0x000fe40007810000 */
[----:B------:R-:W-:Y:S02]  /*40c0*/  FSEL R15, R15, -INF , P4 ;  /* 0xff8000000f0f7808 */ /* 0x000fe40002000000 */
[----:B------:R-:W-:-:S03]  /*40d0*/  ISETP.GT.AND P4, PT, R66, 0x28, PT ;  /* 0x000000284200780c */ /* 0x000fc60003f84270 */
[----:B------:R-:W3:Y:S01]  /*40e0*/  MUFU.TANH R60, R60 ;  /* 0x0000003c003c7308 */ /* 0x000ee20000002400 */
[----:B0-----:R-:W-:Y:S01]  /*40f0*/  FSEL R85, R57, -INF , P5 ;  /* 0xff80000039557808 */ /* 0x001fe20002800000 */
[----:B-1----:R-:W-:-:S06]  /*4100*/  IMAD.MOV.U32 R70, RZ, RZ, R119 ;  /* 0x000000ffff467224 */ /* 0x002fcc00078e0077 */
[----:B------:R-:W0:Y:S01]  /*4110*/  MUFU.TANH R61, R61 ;  /* 0x0000003d003d7308 */ /* 0x000e220000002400 */
[----:B--2---:R-:W-:Y:S02]  /*4120*/  FSEL R21, R21, -INF , P2 ;  /* 0xff80000015157808 */ /* 0x004fe40001000000 */
[----:B------:R-:W-:-:S05]  /*4130*/  ISETP.GT.AND P2, PT, R66, 0x29, PT ;  /* 0x000000294200780c */ /* 0x000fca0003f44270 */
[----:B------:R-:W-:Y:S01]  /*4140*/  MUFU.TANH R58, R58 ;  /* 0x0000003a003a7308 */ /* 0x000fe20000002400 */
[----:B---3--:R-:W-:Y:S01]  /*4150*/  FSEL R87, R60, -INF , P4 ;  /* 0xff8000003c577808 */ /* 0x008fe20002000000 */
[----:B------:R-:W-:Y:S01]  /*4160*/  IMAD.MOV.U32 R60, RZ, RZ, R119 ;  /* 0x000000ffff3c7224 */ /* 0x000fe200078e0077 */
[----:B------:R-:W-:Y:S02]  /*4170*/  WARPGROUP.DEPBAR.LE gsb0, 0x0 ;  /* 0x00008000000079c5 */ /* 0x000fe40000010000 */
[----:B------:R-:W-:Y:S01]  /*4180*/  WARPGROUP.ARRIVE ;  /* 0x00000000000079c5 */ /* 0x000fe20000000000 */
[----:B------:R-:W-:Y:S01]  /*4190*/  FMUL.FTZ R48, R48, UR5 ;  /* 0x0000000530307c20 */ /* 0x000fe20008410000 */
[----:B------:R-:W-:Y:S01]  /*41a0*/  FMUL.FTZ R49, R49, UR5 ;  /* 0x0000000531317c20 */ /* 0x000fe20008410000 */
[----:B------:R-:W-:Y:S01]  /*41b0*/  FMUL.FTZ R52, R52, UR5 ;  /* 0x0000000534347c20 */ /* 0x000fe20008410000 */
[----:B------:R-:W-:Y:S01]  /*41c0*/  MUFU.TANH R59, R59 ;  /* 0x0000003b003b7308 */ /* 0x000fe20000002400 */
[----:B------:R-:W-:Y:S01]  /*41d0*/  FMUL.FTZ R53, R53, UR5 ;  /* 0x0000000535357c20 */ /* 0x000fe20008410000 */
[----:B------:R-:W-:Y:S01]  /*41e0*/  HGMMA.64x16x16.F32.BF16 R40, gdesc[UR48], R40, gsb0 ;  /* 0x00200000302879f0 */ /* 0x000fe20008001828 */
[----:B------:R-:W-:Y:S01]  /*41f0*/  UIADD3 UR50, UR4, 0x986, URZ ;  /* 0x0000098604327890 */ /* 0x000fe2000fffe03f */
[----:B------:R-:W-:Y:S01]  /*4200*/  FMUL.FTZ R50, R50, UR5 ;  /* 0x0000000532327c20 */ /* 0x000fe20008410000 */
[----:B------:R-:W-:Y:S01]  /*4210*/  UMOV UR51, 0x40000040 ;  /* 0x4000004000337882 */ /* 0x000fe20000000000 */
[----:B------:R-:W-:Y:S01]  /*4220*/  FMUL.FTZ R51, R51, UR5 ;  /* 0x0000000533337c20 */ /* 0x000fe20008410000 */
[----:B0-----:R-:W-:Y:S01]  /*4230*/  FSEL R89, R61, -INF , P2 ;  /* 0xff8000003d597808 */ /* 0x001fe20001000000 */
[----:B------:R-:W0:Y:S01]  /*4240*/  MUFU.TANH R48, R48 ;  /* 0x0000003000307308 */ /* 0x000e220000002400 */
[----:B------:R-:W-:Y:S01]  /*4250*/  FMUL.FTZ R54, R54, UR5 ;  /* 0x0000000536367c20 */ /* 0x000fe20008410000 */
[----:B------:R-:W-:-:S06]  /*4260*/  FMUL.FTZ R55, R55, UR5 ;  /* 0x0000000537377c20 */ /* 0x000fcc0008410000 */
[----:B------:R-:W1:Y:S08]  /*4270*/  MUFU.TANH R49, R49 ;  /* 0x0000003100317308 */ /* 0x000e700000002400 */
[----:B------:R-:W2:Y:S08]  /*4280*/  MUFU.TANH R62, R62 ;  /* 0x0000003e003e7308 */ /* 0x000eb00000002400 */
[----:B------:R-:W3:Y:S08]  /*4290*/  MUFU.TANH R52, R52 ;  /* 0x0000003400347308 */ /* 0x000ef00000002400 */
[----:B------:R-:W4:Y:S08]  /*42a0*/  MUFU.TANH R63, R63 ;  /* 0x0000003f003f7308 */ /* 0x000f300000002400 */
[----:B------:R-:W5:Y:S01]  /*42b0*/  MUFU.TANH R53, R53 ;  /* 0x0000003500357308 */ /* 0x000f620000002400 */
[----:B------:R-:W-:-:S02]  /*42c0*/  WARPGROUP.DEPBAR.LE gsb0, 0x0 ;  /* 0x00008000000079c5 */ /* 0x000fc40000010000 */
[----:B------:R-:W-:Y:S01]  /*42d0*/  WARPGROUP.ARRIVE ;  /* 0x00000000000079c5 */ /* 0x000fe20000000000 */
[----:B------:R-:W-:Y:S01]  /*42e0*/  FMUL.FTZ R41, R41, UR5 ;  /* 0x0000000529297c20 */ /* 0x000fe20008410000 */
[----:B------:R-:W-:Y:S01]  /*42f0*/  FMUL.FTZ R40, R40, UR5 ;  /* 0x0000000528287c20 */ /* 0x000fe20008410000 */
[----:B------:R-:W-:Y:S02]  /*4300*/  FMUL.FTZ R43, R43, UR5 ;  /* 0x000000052b2b7c20 */ /* 0x000fe40008410000 */
[----:B------:R-:W-:Y:S01]  /*4310*/  MUFU.TANH R50, R50 ;  /* 0x0000003200327308 */ /* 0x000fe20000002400 */
[----:B------:R-:W-:Y:S01]  /*4320*/  FMUL.FTZ R44, R44, UR5 ;  /* 0x000000052c2c7c20 */ /* 0x000fe20008410000 */
[----:B------:R-:W-:Y:S01]  /*4330*/  HGMMA.64x16x16.F32.BF16 R32, gdesc[UR48], R32, gsb0 ;  /* 0x00200000302079f0 */ /* 0x000fe20008001820 */
[----:B------:R-:W-:Y:S01]  /*4340*/  UIADD3 UR50, UR4, 0xa06, URZ ;  /* 0x00000a0604327890 */ /* 0x000fe2000fffe03f */
[----:B------:R-:W-:Y:S01]  /*4350*/  FMUL.FTZ R45, R45, UR5 ;  /* 0x000000052d2d7c20 */ /* 0x000fe20008410000 */
[----:B------:R-:W-:Y:S01]  /*4360*/  UMOV UR51, 0x40000040 ;  /* 0x4000004000337882 */ /* 0x000fe20000000000 */
[----:B------:R-:W-:Y:S01]  /*4370*/  FMUL.FTZ R47, R47, UR5 ;  /* 0x000000052f2f7c20 */ /* 0x000fe20008410000 */
[----:B------:R-:W-:Y:S01]  /*4380*/  FMUL.FTZ R42, R42, UR5 ;  /* 0x000000052a2a7c20 */ /* 0x000fe20008410000 */
[----:B------:R0:W-:Y:S01]  /*4390*/  MUFU.TANH R6, R41 ;  /* 0x0000002900067308 */ /* 0x0001e20000002400 */
[----:B------:R-:W-:Y:S01]  /*43a0*/  FMUL.FTZ R46, R46, UR5 ;  /* 0x000000052e2e7c20 */ /* 0x000fe20008410000 */
[----:B------:R-:W-:-:S06]  /*43b0*/  ULDC UR4, c[0x0][0x988] ;  /* 0x0002620000047ab9 */ /* 0x000fcc0000000800 */
[----:B------:R1:W-:Y:S01]  /*43c0*/  MUFU.TANH R8, R43 ;  /* 0x0000002b00087308 */ /* 0x0003e20000002400 */
[----:B0-----:R-:W-:Y:S02]  /*43d0*/  FSEL R41, R71, -INF , P3 ;  /* 0xff80000047297808 */ /* 0x001fe40001800000 */
[----:B------:R-:W-:Y:S01]  /*43e0*/  FSEL R71, R56, -INF , P6 ;  /* 0xff80000038477808 */ /* 0x000fe20003000000 */
[----:B------:R-:W-:Y:S01]  /*43f0*/  IMAD.MOV.U32 R56, RZ, RZ, R119 ;  /* 0x000000ffff387224 */ /* 0x000fe200078e0077 */
[----:B------:R-:W-:Y:S02]  /*4400*/  ISETP.GT.AND P3, PT, R66, 0x30, PT ;  /* 0x000000304200780c */ /* 0x000fe40003f64270 */
[----:B------:R-:W-:Y:S01]  /*4410*/  FMNMX.FTZ R20, R71, R20, !PT ;  /* 0x0000001447147209 */ /* 0x000fe20007810000 */
[----:B------:R-:W0:Y:S01]  /*4420*/  MUFU.TANH R40, R40 ;  /* 0x0000002800287308 */ /* 0x000e220000002400 */
[----:B------:R-:W-:Y:S02]  /*4430*/  FSEL R91, R48, -INF , P3 ;  /* 0xff800000305b7808 */ /* 0x000fe40001800000 */
[----:B------:R-:W-:-:S02]  /*4440*/  FMNMX.FTZ R48, R85, R20, !PT ;  /* 0x0000001455307209 */ /* 0x000fc40007810000 */
[----:B-1----:R-:W-:Y:S01]  /*4450*/  FSEL R43, R58, -INF , P6 ;  /* 0xff8000003a2b7808 */ /* 0x002fe20003000000 */
[----:B------:R-:W-:Y:S01]  /*4460*/  IMAD.MOV.U32 R58, RZ, RZ, R119 ;  /* 0x000000ffff3a7224 */ /* 0x000fe200078e0077 */
[----:B------:R-:W-:Y:S01]  /*4470*/  FMNMX.FTZ R48, R87, R48, !PT ;  /* 0x0000003057307209 */ /* 0x000fe20007810000 */
[----:B------:R-:W1:Y:S01]  /*4480*/  MUFU.TANH R51, R51 ;  /* 0x0000003300337308 */ /* 0x000e620000002400 */
[----:B------:R-:W-:Y:S02]  /*4490*/  ISETP.GT.AND P6, PT, R66, 0x31, PT ;  /* 0x000000314200780c */ /* 0x000fe40003fc4270 */
[----:B------:R-:W-:Y:S02]  /*44a0*/  FMNMX.FTZ R48, R89, R48, !PT ;  /* 0x0000003059307209 */ /* 0x000fe40007810000 */
[----:B------:R-:W-:Y:S02]  /*44b0*/  FSEL R93, R49, -INF , P6 ;  /* 0xff800000315d7808 */ /* 0x000fe40003000000 */
[----:B------:R-:W-:Y:S01]  /*44c0*/  FMNMX.FTZ R48, R91, R48, !PT ;  /* 0x000000305b307209 */ /* 0x000fe20007810000 */
[----:B------:R-:W1:Y:S03]  /*44d0*/  MUFU.TANH R54, R54 ;  /* 0x0000003600367308 */ /* 0x000e660000002400 */
[----:B------:R-:W-:-:S05]  /*44e0*/  FMNMX.FTZ R48, R93, R48, !PT ;  /* 0x000000305d307209 */ /* 0x000fca0007810000 */
[----:B------:R2:W-:Y:S01]  /*44f0*/  MUFU.TANH R9, R45 ;  /* 0x0000002d00097308 */ /* 0x0005e20000002400 */
[----:B------:R-:W-:Y:S02]  /*4500*/  WARPGROUP.DEPBAR.LE gsb0, 0x0 ;  /* 0x00008000000079c5 */ /* 0x000fe40000010000 */
[----:B------:R-:W-:Y:S01]  /*4510*/  WARPGROUP.ARRIVE ;  /* 0x00000000000079c5 */ /* 0x000fe20000000000 */
[----:B------:R-:W-:Y:S01]  /*4520*/  FMUL.FTZ R12, R33, UR5 ;  /* 0x00000005210c7c20 */ /* 0x000fe20008410000 */
[----:B------:R-:W-:-:S03]  /*4530*/  FSEL R33, R59, -INF , P5 ;  /* 0xff8000003b217808 */ /* 0x000fc60002800000 */
[----:B------:R-:W1:Y:S01]  /*4540*/  MUFU.TANH R44, R44 ;  /* 0x0000002c002c7308 */ /* 0x000e620000002400 */
[----:B------:R-:W-:Y:S01]  /*4550*/  ISETP.GT.AND P5, PT, R66, 0x38, PT ;  /* 0x000000384200780c */ /* 0x000fe20003fa4270 */
[----:B------:R-:W-:Y:S01]  /*4560*/  FMUL.FTZ R32, R32, UR5 ;  /* 0x0000000520207c20 */ /* 0x000fe20008410000 */
[----:B------:R-:W-:Y:S01]  /*4570*/  HGMMA.64x16x16.F32.BF16 R24, gdesc[UR48], R24, gsb0 ;  /* 0x00200000301879f0 */ /* 0x000fe20008001818 */
[----:B--2---:R-:W-:Y:S01]  /*4580*/  FSEL R45, R62, -INF , P4 ;  /* 0xff8000003e2d7808 */ /* 0x004fe20002000000 */
[----:B------:R-:W-:Y:S01]  /*4590*/  FMUL.FTZ R14, R35, UR5 ;  /* 0x00000005230e7c20 */ /* 0x000fe20008410000 */
[----:B------:R-:W-:Y:S01]  /*45a0*/  ISETP.GT.AND P4, PT, R66, 0x39, PT ;  /* 0x000000394200780c */ /* 0x000fe20003f84270 */
[----:B------:R-:W-:Y:S01]  /*45b0*/  FMUL.FTZ R36, R36, UR5 ;  /* 0x0000000524247c20 */ /* 0x000fe20008410000 */
[----:B---3--:R-:W-:Y:S01]  /*45c0*/  FSEL R95, R52, -INF , P5 ;  /* 0xff800000345f7808 */ /* 0x008fe20002800000 */
[----:B------:R-:W2:Y:S01]  /*45d0*/  MUFU.TANH R55, R55 ;  /* 0x0000003700377308 */ /* 0x000ea20000002400 */
[----:B----4-:R-:W-:Y:S01]  /*45e0*/  FSEL R35, R63, -INF , P2 ;  /* 0xff8000003f237808 */ /* 0x010fe20001000000 */
[----:B------:R-:W-:Y:S01]  /*45f0*/  FMUL.FTZ R20, R37, UR5 ;  /* 0x0000000525147c20 */ /* 0x000fe20008410000 */
[----:B------:R-:W-:Y:S01]  /*4600*/  ISETP.GT.AND P2, PT, R66, 0x40, PT ;  /* 0x000000404200780c */ /* 0x000fe20003f44270 */
[----:B------:R-:W-:Y:S01]  /*4610*/  FMUL.FTZ R34, R34, UR5 ;  /* 0x0000000522227c20 */ /* 0x000fe20008410000 */
[----:B-----5:R-:W-:Y:S01]  /*4620*/  FSEL R97, R53, -INF , P4 ;  /* 0xff80000035617808 */ /* 0x020fe20002000000 */
[----:B------:R-:W-:Y:S01]  /*4630*/  FMUL.FTZ R38, R38, UR5 ;  /* 0x0000000526267c20 */ /* 0x000fe20008410000 */
[----:B------:R-:W-:Y:S01]  /*4640*/  FMNMX.FTZ R48, R95, R48, !PT ;  /* 0x000000305f307209 */ /* 0x000fe20007810000 */
[----:B------:R3:W-:Y:S01]  /*4650*/  MUFU.TANH R10, R47 ;  /* 0x0000002f000a7308 */ /* 0x0007e20000002400 */
[----:B0-----:R-:W-:Y:S01]  /*4660*/  FSEL R99, R40, -INF , P2 ;  /* 0xff80000028637808 */ /* 0x001fe20001000000 */
[----:B------:R-:W-:Y:S01]  /*4670*/  FMUL.FTZ R39, R39, UR5 ;  /* 0x0000000527277c20 */ /* 0x000fe20008410000 */
[----:B------:R-:W-:Y:S01]  /*4680*/  FMNMX.FTZ R48, R97, R48, !PT ;  /* 0x0000003061307209 */ /* 0x000fe20007810000 */
[--C-:B------:R-:W-:Y:S01]  /*4690*/  IMAD.MOV.U32 R62, RZ, RZ, R119.reuse ;  /* 0x000000ffff3e7224 */ /* 0x100fe200078e0077 */
[----:B-1----:R-:W-:Y:S01]  /*46a0*/  FSEL R37, R51, -INF , P6 ;  /* 0xff80000033257808 */ /* 0x002fe20003000000 */
[--C-:B------:R-:W-:Y:S01]  /*46b0*/  IMAD.MOV.U32 R52, RZ, RZ, R119.reuse ;  /* 0x000000ffff347224 */ /* 0x100fe200078e0077 */
[----:B------:R-:W-:Y:S01]  /*46c0*/  ISETP.GT.AND P6, PT, R66, 0x48, PT ;  /* 0x000000484200780c */ /* 0x000fe20003fc4270 */
[----:B------:R-:W0:Y:S01]  /*46d0*/  MUFU.TANH R32, R32 ;  /* 0x0000002000207308 */ /* 0x000e220000002400 */
[----:B---3--:R-:W-:Y:S01]  /*46e0*/  FSEL R47, R50, -INF , P3 ;  /* 0xff800000322f7808 */ /* 0x008fe20001800000 */
[----:B------:R-:W-:Y:S01]  /*46f0*/  IMAD.MOV.U32 R50, RZ, RZ, R119 ;  /* 0x000000ffff327224 */ /* 0x000fe200078e0077 */
[----:B------:R-:W-:-:S02]  /*4700*/  ISETP.GT.AND P3, PT, R66, 0x41, PT ;  /* 0x000000414200780c */ /* 0x000fc40003f64270 */
[----:B------:R-:W-:Y:S02]  /*4710*/  FMNMX.FTZ R48, R99, R48, !PT ;  /* 0x0000003063307209 */ /* 0x000fe40007810000 */
[----:B------:R-:W-:Y:S01]  /*4720*/  FSEL R101, R6, -INF , P3 ;  /* 0xff80000006657808 */ /* 0x000fe20001800000 */
[----:B------:R-:W1:Y:S01]  /*4730*/  MUFU.TANH R42, R42 ;  /* 0x0000002a002a7308 */ /* 0x000e620000002400 */
[----:B------:R-:W-:Y:S01]  /*4740*/  FSEL R49, R54, -INF , P5 ;  /* 0xff80000036317808 */ /* 0x000fe20002800000 */
[--C-:B------:R-:W-:Y:S01]  /*4750*/  IMAD.MOV.U32 R54, RZ, RZ, R119.reuse ;  /* 0x000000ffff367224 */ /* 0x100fe200078e0077 */
[----:B------:R-:W-:Y:S02]  /*4760*/  ISETP.GT.AND P5, PT, R66, 0x49, PT ;  /* 0x000000494200780c */ /* 0x000fe40003fa4270 */
[----:B------:R-:W-:Y:S01]  /*4770*/  FSEL R103, R44, -INF , P6 ;  /* 0xff8000002c677808 */ /* 0x000fe20003000000 */
[----:B------:R-:W-:Y:S01]  /*4780*/  IMAD.MOV.U32 R44, RZ, RZ, R119 ;  /* 0x000000ffff2c7224 */ /* 0x000fe200078e0077 */
[----:B------:R-:W-:Y:S01]  /*4790*/  FMNMX.FTZ R48, R101, R48, !PT ;  /* 0x0000003065307209 */ /* 0x000fe20007810000 */
[----:B------:R-:W3:Y:S01]  /*47a0*/  MUFU.TANH R12, R12 ;  /* 0x0000000c000c7308 */ /* 0x000ee20000002400 */
[----:B--2---:R-:W-:-:S02]  /*47b0*/  FSEL R51, R55, -INF , P4 ;  /* 0xff80000037337808 */ /* 0x004fc40002000000 */
[----:B------:R-:W-:Y:S02]  /*47c0*/  ISETP.GT.AND P4, PT, R66, 0x50, PT ;  /* 0x000000504200780c */ /* 0x000fe40003f84270 */
[----:B------:R-:W-:Y:S02]  /*47d0*/  FSEL R105, R9, -INF , P5 ;  /* 0xff80000009697808 */ /* 0x000fe40002800000 */
[----:B------:R-:W-:Y:S01]  /*47e0*/  FMNMX.FTZ R48, R103, R48, !PT ;  /* 0x0000003067307209 */ /* 0x000fe20007810000 */
[----:B------:R-:W2:Y:S01]  /*47f0*/  MUFU.TANH R46, R46 ;  /* 0x0000002e002e7308 */ /* 0x000ea20000002400 */
[----:B------:R-:W-:Y:S02]  /*4800*/  FSEL R55, R8, -INF , P3 ;  /* 0xff80000008377808 */ /* 0x000fe40001800000 */
[----:B------:R-:W-:Y:S02]  /*4810*/  ISETP.GT.AND P3, PT, R66, 0x51, PT ;  /* 0x000000514200780c */ /* 0x000fe40003f64270 */
[----:B0-----:R-:W-:Y:S01]  /*4820*/  FSEL R107, R32, -INF , P4 ;  /* 0xff800000206b7808 */ /* 0x001fe20002000000 */
[----:B------:R-:W-:-:S02]  /*4830*/  WARPGROUP.DEPBAR.LE gsb0, 0x0 ;  /* 0x00008000000079c5 */ /* 0x000fc40000010000 */
[----:B------:R-:W0:Y:S01]  /*4840*/  MUFU.TANH R36, R36 ;  /* 0x0000002400247308 */ /* 0x000e220000002400 */
[----:B------:R-:W-:Y:S01]  /*4850*/  FMUL.FTZ R24, R24, UR5 ;  /* 0x0000000518187c20 */ /* 0x000fe20008410000 */
[----:B------:R-:W-:Y:S01]  /*4860*/  FMUL.FTZ R6, R25, UR5 ;  /* 0x0000000519067c20 */ /* 0x000fe20008410000 */
[----:B------:R-:W-:Y:S01]  /*4870*/  FMNMX.FTZ R48, R105, R48, !PT ;  /* 0x0000003069307209 */ /* 0x000fe20007810000 */
[----:B------:R-:W-:Y:S01]  /*4880*/  FMUL.FTZ R28, R28, UR5 ;  /* 0x000000051c1c7c20 */ /* 0x000fe20008410000 */
[----:B-1----:R-:W-:Y:S01]  /*4890*/  FSEL R53, R42, -INF , P2 ;  /* 0xff8000002a357808 */ /* 0x002fe20001000000 */
[----:B------:R-:W-:Y:S01]  /*48a0*/  FMUL.FTZ R8, R29, UR5 ;  /* 0x000000051d087c20 */ /* 0x000fe20008410000 */
[----:B------:R-:W-:Y:S01]  /*48b0*/  ISETP.GT.AND P2, PT, R66, 0x58, PT ;  /* 0x000000584200780c */ /* 0x000fe20003f44270 */
[----:B------:R-:W1:Y:S01]  /*48c0*/  MUFU.TANH R20, R20 ;  /* 0x0000001400147308 */ /* 0x000e620000002400 */
[----:B---3--:R-:W-:Y:S01]  /*48d0*/  FSEL R109, R12, -INF , P3 ;  /* 0xff8000000c6d7808 */ /* 0x008fe20001800000 */
[----:B------:R-:W-:Y:S01]  /*48e0*/  FMUL.FTZ R26, R26, UR5 ;  /* 0x000000051a1a7c20 */ /* 0x000fe20008410000 */
[----:B------:R-:W-:Y:S01]  /*48f0*/  FMNMX.FTZ R48, R107, R48, !PT ;  /* 0x000000306b307209 */ /* 0x000fe20007810000 */
[----:B------:R-:W-:Y:S01]  /*4900*/  FMUL.FTZ R30, R30, UR5 ;  /* 0x000000051e1e7c20 */ /* 0x000fe20008410000 */
[----:B--2---:R-:W-:Y:S01]  /*4910*/  FSEL R25, R46, -INF , P6 ;  /* 0xff8000002e197808 */ /* 0x004fe20003000000 */
[----:B------:R-:W-:Y:S01]  /*4920*/  FMUL.FTZ R31, R31, UR5 ;  /* 0x000000051f1f7c20 */ /* 0x000fe20008410000 */
[----:B------:R-:W-:Y:S01]  /*4930*/  ISETP.GT.AND P6, PT, R66, 0x59, PT ;  /* 0x000000594200780c */ /* 0x000fe20003fc4270 */
[----:B------:R-:W2:Y:S01]  /*4940*/  MUFU.TANH R34, R34 ;  /* 0x0000002200227308 */ /* 0x000ea20000002400 */
[----:B0-----:R-:W-:Y:S01]  /*4950*/  FSEL R111, R36, -INF , P2 ;  /* 0xff800000246f7808 */ /* 0x001fe20001000000 */
[----:B------:R0:W-:Y:S01]  /*4960*/  @!P1 SYNCS.ARRIVE.TRANS64.RED.A1T0 RZ, [R0+URZ], RZ ;  /* 0x000000ff00ff99a7 */ /* 0x0001e2000810043f */
[----:B------:R-:W-:Y:S01]  /*4970*/  FMNMX.FTZ R48, R109, R48, !PT ;  /* 0x000000306d307209 */ /* 0x000fe20007810000 */
[----:B------:R-:W-:Y:S01]  /*4980*/  IMAD.MOV.U32 R46, RZ, RZ, R119 ;  /* 0x000000ffff2e7224 */ /* 0x000fe200078e0077 */
[----:B------:R-:W-:-:S02]  /*4990*/  FSEL R29, R10, -INF , P5 ;  /* 0xff8000000a1d7808 */ /* 0x000fc40002800000 */
[----:B------:R-:W-:Y:S01]  /*49a0*/  ISETP.GT.AND P5, PT, R66, 0x60, PT ;  /* 0x000000604200780c */ /* 0x000fe20003fa4270 */
[----:B------:R-:W3:Y:S01]  /*49b0*/  MUFU.TANH R24, R24 ;  /* 0x0000001800187308 */ /* 0x000ee20000002400 */
[----:B-1----:R-:W-:Y:S02]  /*49c0*/  FSEL R113, R20, -INF , P6 ;  /* 0xff80000014717808 */ /* 0x002fe40003000000 */
[----:B------:R-:W-:-:S04]  /*49d0*/  FMNMX.FTZ R48, R111, R48, !PT ;  /* 0x000000306f307209 */ /* 0x000fc80007810000 */
[----:B------:R-:W-:Y:S01]  /*49e0*/  FMNMX.FTZ R48, R113, R48, !PT ;  /* 0x0000003071307209 */ /* 0x000fe20007810000 */
[----:B------:R-:W1:Y:S01]  /*49f0*/  MUFU.TANH R14, R14 ;  /* 0x0000000e000e7308 */ /* 0x000e620000002400 */
[----:B--2---:R-:W-:Y:S02]  /*4a00*/  FSEL R57, R34, -INF , P4 ;  /* 0xff80000022397808 */ /* 0x004fe40002000000 */
[----:B------:R-:W-:-:S05]  /*4a10*/  ISETP.GT.AND P4, PT, R66, 0x61, PT ;  /* 0x000000614200780c */ /* 0x000fca0003f84270 */
[----:B------:R-:W2:Y:S01]  /*4a20*/  MUFU.TANH R6, R6 ;  /* 0x0000000600067308 */ /* 0x000ea20000002400 */
[----:B---3--:R-:W-:-:S04]  /*4a30*/  FSEL R115, R24, -INF , P5 ;  /* 0xff80000018737808 */ /* 0x008fc80002800000 */
[----:B------:R-:W-:-:S03]  /*4a40*/  FMNMX.FTZ R48, R115, R48, !PT ;  /* 0x0000003073307209 */ /* 0x000fc60007810000 */
[----:B------:R-:W3:Y:S01]  /*4a50*/  MUFU.TANH R38, R38 ;  /* 0x0000002600267308 */ /* 0x000ee20000002400 */
[----:B-1----:R-:W-:Y:S02]  /*4a60*/  FSEL R59, R14, -INF , P3 ;  /* 0xff8000000e3b7808 */ /* 0x002fe40001800000 */
[----:B------:R-:W-:Y:S02]  /*4a70*/  ISETP.GT.AND P3, PT, R66, 0x68, PT ;  /* 0x000000684200780c */ /* 0x000fe40003f64270 */
[----:B------:R-:W-:-:S03]  /*4a80*/  FMNMX.FTZ R14, R3, R4, !PT ;  /* 0x00000004030e7209 */ /* 0x000fc60007810000 */
[----:B------:R-:W1:Y:S01]  /*4a90*/  MUFU.TANH R28, R28 ;  /* 0x0000001c001c7308 */ /* 0x000e620000002400 */
[----:B--2---:R-:W-:Y:S01]  /*4aa0*/  FSEL R117, R6, -INF , P4 ;  /* 0xff80000006757808 */ /* 0x004fe20002000000 */
[----:B------:R-:W-:Y:S01]  /*4ab0*/  IMAD.U32 R6, RZ, RZ, UR4 ;  /* 0x00000004ff067e24 */ /* 0x000fe2000f8e00ff */
[----:B------:R-:W-:Y:S02]  /*4ac0*/  FMNMX.FTZ R14, R7, R14, !PT ;  /* 0x0000000e070e7209 */ /* 0x000fe40007810000 */
[----:B------:R-:W-:Y:S02]  /*4ad0*/  FMNMX.FTZ R48, R117, R48, !PT ;  /* 0x0000003075307209 */ /* 0x000fe40007810000 */
[----:B------:R-:W-:Y:S01]  /*4ae0*/  FMNMX.FTZ R14, R11, R14, !PT ;  /* 0x0000000e0b0e7209 */ /* 0x000fe20007810000 */
[----:B------:R-:W2:Y:S01]  /*4af0*/  MUFU.TANH R8, R8 ;  /* 0x0000000800087308 */ /* 0x000ea20000002400 */
[----:B---3--:R-:W-:Y:S02]  /*4b00*/  FSEL R61, R38, -INF , P2 ;  /* 0xff800000263d7808 */ /* 0x008fe40001000000 */
[----:B------:R-:W-:Y:S01]  /*4b10*/  ISETP.GT.AND P2, PT, R66, 0x69, PT ;  /* 0x000000694200780c */ /* 0x000fe20003f44270 */
[----:B------:R-:W-:Y:S01]  /*4b20*/  IMAD.MOV.U32 R66, RZ, RZ, R119 ;  /* 0x000000ffff427224 */ /* 0x000fe200078e0077 */
[----:B------:R-:W-:-:S03]  /*4b30*/  FMNMX.FTZ R14, R13, R14, !PT ;  /* 0x0000000e0d0e7209 */ /* 0x000fc60007810000 */
[----:B------:R-:W3:Y:S01]  /*4b40*/  MUFU.TANH R26, R26 ;  /* 0x0000001a001a7308 */ /* 0x000ee20000002400 */
[----:B-1----:R-:W-:Y:S02]  /*4b50*/  FSEL R121, R28, -INF , P3 ;  /* 0xff8000001c797808 */ /* 0x002fe40001800000 */
[----:B------:R-:W-:Y:S02]  /*4b60*/  FMNMX.FTZ R14, R15, R14, !PT ;  /* 0x0000000e0f0e7209 */ /* 0x000fe40007810000 */
[----:B------:R-:W-:Y:S02]  /*4b70*/  FMNMX.FTZ R48, R121, R48, !PT ;  /* 0x0000003079307209 */ /* 0x000fe40007810000 */
[----:B------:R-:W-:Y:S01]  /*4b80*/  FMNMX.FTZ R14, R21, R14, !PT ;  /* 0x0000000e150e7209 */ /* 0x000fe20007810000 */
[----:B------:R-:W1:Y:S01]  /*4b90*/  MUFU.TANH R30, R30 ;  /* 0x0000001e001e7308 */ /* 0x000e620000002400 */
[----:B--2---:R-:W-:Y:S02]  /*4ba0*/  FSEL R123, R8, -INF , P2 ;  /* 0xff800000087b7808 */ /* 0x004fe40001000000 */
[----:B------:R-:W-:-:S02]  /*4bb0*/  FMNMX.FTZ R14, R41, R14, !PT ;  /* 0x0000000e290e7209 */ /* 0x000fc40007810000 */
[----:B------:R-:W-:Y:S02]  /*4bc0*/  FMNMX.FTZ R48, R123, R48, !PT ;  /* 0x000000307b307209 */ /* 0x000fe40007810000 */
[----:B------:R-:W-:Y:S01]  /*4bd0*/  FMNMX.FTZ R14, R43, R14, !PT ;  /* 0x0000000e2b0e7209 */ /* 0x000fe20007810000 */
[----:B------:R-:W2:Y:S02]  /*4be0*/  MUFU.TANH R12, R31 ;  /* 0x0000001f000c7308 */ /* 0x000ea40000002400 */
[----:B------:R-:W4:Y:S01]  /*4bf0*/  SHFL.BFLY PT, R9, R48, 0x2, 0x1f ;  /* 0x0c401f0030097f89 */ /* 0x000f2200000e0000 */
[----:B------:R-:W-:-:S04]  /*4c00*/  FMNMX.FTZ R14, R33, R14, !PT ;  /* 0x0000000e210e7209 */ /* 0x000fc80007810000 */
[----:B------:R-:W-:-:S04]  /*4c10*/  FMNMX.FTZ R14, R45, R14, !PT ;  /* 0x0000000e2d0e7209 */ /* 0x000fc80007810000 */
[----:B------:R-:W-:-:S04]  /*4c20*/  FMNMX.FTZ R14, R35, R14, !PT ;  /* 0x0000000e230e7209 */ /* 0x000fc80007810000 */
[----:B------:R-:W-:-:S04]  /*4c30*/  FMNMX.FTZ R14, R47, R14, !PT ;  /* 0x0000000e2f0e7209 */ /* 0x000fc80007810000 */
[----:B------:R-:W-:-:S04]  /*4c40*/  FMNMX.FTZ R14, R37, R14, !PT ;  /* 0x0000000e250e7209 */ /* 0x000fc80007810000 */
[----:B------:R-:W-:Y:S02]  /*4c50*/  FMNMX.FTZ R14, R49, R14, !PT ;  /* 0x0000000e310e7209 */ /* 0x000fe40007810000 */
[----:B----4-:R-:W-:Y:S01]  /*4c60*/  FMNMX.FTZ R10, R48, R9, !PT ;  /* 0x00000009300a7209 */ /* 0x010fe20007810000 */
[----:B------:R-:W-:Y:S01]  /*4c70*/  IMAD.MOV.U32 R48, RZ, RZ, R119 ;  /* 0x000000ffff307224 */ /* 0x000fe200078e0077 */
[----:B------:R-:W-:-:S03]  /*4c80*/  FMNMX.FTZ R14, R51, R14, !PT ;  /* 0x0000000e330e7209 */ /* 0x000fc60007810000 */
        /* <DEDUP_REMOVED lines=8> */
[----:B------:R-:W-:Y:S01]  /*4d10*/  FMUL.FTZ R10, R27, UR5 ;  /* 0x000000051b0a7c20 */ /* 0x000fe20008410000 */
[----:B------:R-:W-:Y:S02]  /*4d20*/  FMNMX.FTZ R14, R61, R14, !PT ;  /* 0x0000000e3d0e7209 */ /* 0x000fe40007810000 */
[C---:B------:R-:W-:Y:S01]  /*4d30*/  FSETP.NEU.FTZ.AND P0, PT, R8.reuse, -INF , PT ;  /* 0xff8000000800780b */ /* 0x040fe20003f1d000 */
[----:B------:R-:W-:Y:S02]  /*4d40*/  FMUL.FTZ R9, R8, R6 ;  /* 0x0000000608097220 */ /* 0x000fe40000410000 */
[----:B------:R-:W4:Y:S03]  /*4d50*/  MUFU.TANH R10, R10 ;  /* 0x0000000a000a7308 */ /* 0x000f260000002400 */
[----:B------:R-:W-:-:S02]  /*4d60*/  FSEL R20, R9, RZ, P0 ;  /* 0x000000ff09147208 */ /* 0x000fc40000000000 */
[----:B------:R-:W-:Y:S01]  /*4d70*/  ISETP.NE.AND P0, PT, R80, RZ, PT ;  /* 0x000000ff5000720c */ /* 0x000fe20003f05270 */
[--C-:B------:R-:W-:Y:S02]  /*4d80*/  IMAD.MOV.U32 R80, RZ, RZ, R119.reuse ;  /* 0x000000ffff507224 */ /* 0x100fe400078e0077 */
[----:B------:R5:W0:Y:S01]  /*4d90*/  MUFU.TANH R9, R39 ;  /* 0x0000002700097308 */ /* 0x000a220000002400 */
[-CC-:B------:R-:W-:Y:S01]  /*4da0*/  FFMA.FTZ R200, R67, R6.reuse, -R20.reuse ;  /* 0x0000000643c87223 */ /* 0x180fe20000010814 */
[-CC-:B------:R-:W-:Y:S01]  /*4db0*/  FFMA.FTZ R63, R69, R6.reuse, -R20.reuse ;  /* 0x00000006453f7223 */ /* 0x180fe20000010814 */
[----:B---3--:R-:W-:Y:S01]  /*4dc0*/  FSEL R69, R26, -INF , P5 ;  /* 0xff8000001a457808 */ /* 0x008fe20002800000 */
[-CC-:B------:R-:W-:Y:S01]  /*4dd0*/  FFMA.FTZ R192, R71, R6.reuse, -R20.reuse ;  /* 0x0000000647c07223 */ /* 0x180fe20000010814 */
[-CC-:B------:R-:W-:Y:S01]  /*4de0*/  FFMA.FTZ R27, R73, R6.reuse, -R20.reuse ;  /* 0x00000006491b7223 */ /* 0x180fe20000010814 */
[----:B-1----:R-:W-:Y:S01]  /*4df0*/  FSEL R73, R30, -INF , P3 ;  /* 0xff8000001e497808 */ /* 0x002fe20001800000 */
[-CC-:B------:R-:W-:Y:S01]  /*4e00*/  FFMA.FTZ R202, R75, R6.reuse, -R20.reuse ;  /* 0x000000064bca7223 */ /* 0x180fe20000010814 */
[----:B--2---:R-:W-:Y:S01]  /*4e10*/  FSEL R75, R12, -INF , P2 ;  /* 0xff8000000c4b7808 */ /* 0x004fe20001000000 */
[----:B------:R-:W-:Y:S01]  /*4e20*/  MUFU.EX2 R200, R200 ;  /* 0x000000c800c87308 */ /* 0x000fe20000000800 */
[----:B----4-:R-:W-:Y:S01]  /*4e30*/  FSEL R71, R10, -INF , P4 ;  /* 0xff8000000a477808 */ /* 0x010fe20002000000 */
[-CC-:B------:R-:W-:Y:S01]  /*4e40*/  FFMA.FTZ R31, R77, R6.reuse, -R20.reuse ;  /* 0x000000064d1f7223 */ /* 0x180fe20000010814 */
[-CC-:B------:R-:W-:Y:S01]  /*4e50*/  FFMA.FTZ R196, R79, R6.reuse, -R20.reuse ;  /* 0x000000064fc47223 */ /* 0x180fe20000010814 */
[-CC-:B-----5:R-:W-:Y:S01]  /*4e60*/  FFMA.FTZ R39, R65, R6.reuse, -R20.reuse ;  /* 0x0000000641277223 */ /* 0x1a0fe20000010814 */
[-CC-:B------:R-:W-:Y:S01]  /*4e70*/  FFMA.FTZ R198, R81, R6.reuse, -R20.reuse ;  /* 0x0000000651c67223 */ /* 0x180fe20000010814 */
[-CC-:B------:R-:W-:Y:S01]  /*4e80*/  FFMA.FTZ R65, R85, R6.reuse, -R20.reuse ;  /* 0x0000000655417223 */ /* 0x180fe20000010814 */
[-CC-:B------:R-:W-:Y:S01]  /*4e90*/  FFMA.FTZ R194, R87, R6.reuse, -R20.reuse ;  /* 0x0000000657c27223 */ /* 0x180fe20000010814 */
[----:B0-----:R-:W-:Y:S01]  /*4ea0*/  FSEL R67, R9, -INF , P6 ;  /* 0xff80000009437808 */ /* 0x001fe20003000000 */
        /* <DEDUP_REMOVED lines=8> */
[----:B------:R-:W1:Y:S01]  /*4f30*/  MUFU.EX2 R202, R202 ;  /* 0x000000ca00ca7308 */ /* 0x000e620000000800 */
[-CC-:B------:R-:W-:Y:S01]  /*4f40*/  FFMA.FTZ R99, R99, R6.reuse, -R20.reuse ;  /* 0x0000000663637223 */ /* 0x180fe20000010814 */
[--C-:B------:R-:W-:Y:S01]  /*4f50*/  FFMA.FTZ R101, R101, R6, -R20.reuse ;  /* 0x0000000665657223 */ /* 0x100fe20000010814 */
[----:B------:R-:W-:Y:S01]  /*4f60*/  FMNMX.FTZ R14, R71, R14, !PT ;  /* 0x0000000e470e7209 */ /* 0x000fe20007810000 */
[-CC-:B------:R-:W-:Y:S01]  /*4f70*/  FFMA.FTZ R103, R103, R6.reuse, -R20.reuse ;  /* 0x0000000667677223 */ /* 0x180fe20000010814 */
[-CC-:B------:R-:W-:Y:S01]  /*4f80*/  FFMA.FTZ R105, R105, R6.reuse, -R20.reuse ;  /* 0x0000000669697223 */ /* 0x180fe20000010814 */
[--C-:B------:R-:W-:Y:S01]  /*4f90*/  FFMA.FTZ R107, R107, R6, -R20.reuse ;  /* 0x000000066b6b7223 */ /* 0x100fe20000010814 */
[----:B------:R-:W-:Y:S01]  /*4fa0*/  FMNMX.FTZ R14, R73, R14, !PT ;  /* 0x0000000e490e7209 */ /* 0x000fe20007810000 */
[----:B------:R-:W2:Y:S01]  /*4fb0*/  MUFU.EX2 R31, R31 ;  /* 0x0000001f001f7308 */ /* 0x000ea20000000800 */
[-CC-:B------:R-:W-:Y:S01]  /*4fc0*/  FFMA.FTZ R109, R109, R6.reuse, -R20.reuse ;  /* 0x000000066d6d7223 */ /* 0x180fe20000010814 */
[--C-:B------:R-:W-:Y:S01]  /*4fd0*/  FFMA.FTZ R111, R111, R6, -R20.reuse ;  /* 0x000000066f6f7223 */ /* 0x100fe20000010814 */
[----:B------:R-:W-:Y:S01]  /*4fe0*/  FMNMX.FTZ R14, R75, R14, !PT ;  /* 0x0000000e4b0e7209 */ /* 0x000fe20007810000 */
[-CC-:B------:R-:W-:Y:S01]  /*4ff0*/  FFMA.FTZ R113, R113, R6.reuse, -R20.reuse ;  /* 0x0000000671717223 */ /* 0x180fe20000010814 */
[-CC-:B------:R-:W-:Y:S01]  /*5000*/  FFMA.FTZ R115, R115, R6.reuse, -R20.reuse ;  /* 0x0000000673737223 */ /* 0x180fe20000010814 */
[-CC-:B------:R-:W-:Y:S01]  /*5010*/  FFMA.FTZ R117, R117, R6.reuse, -R20.reuse ;  /* 0x0000000675757223 */ /* 0x180fe20000010814 */
[-CC-:B------:R-:W-:Y:S01]  /*5020*/  FFMA.FTZ R121, R121, R6.reuse, -R20.reuse ;  /* 0x0000000679797223 */ /* 0x180fe20000010814 */
[----:B------:R-:W3:Y:S01]  /*5030*/  SHFL.BFLY PT, R9, R14, 0x2, 0x1f ;  /* 0x0c401f000e097f89 */ /* 0x000ee200000e0000 */
[----:B------:R-:W4:Y:S01]  /*5040*/  MUFU.EX2 R196, R196 ;  /* 0x000000c400c47308 */ /* 0x000f220000000800 */
[----:B------:R-:W-:Y:S01]  /*5050*/  FFMA.FTZ R20, R123, R6, -R20 ;  /* 0x000000067b147223 */ /* 0x000fe20000010814 */
[--C-:B------:R-:W-:Y:S01]  /*5060*/  IMAD.MOV.U32 R87, RZ, RZ, R119.reuse ;  /* 0x000000ffff577224 */ /* 0x100fe200078e0077 */
[----:B------:R-:W-:Y:S01]  /*5070*/  MOV R79, R119 ;  /* 0x00000077004f7202 */ /* 0x000fe20000000f00 */
[----:B------:R-:W-:-:S02]  /*5080*/  IMAD.MOV.U32 R85, RZ, RZ, R119 ;  /* 0x000000ffff557224 */ /* 0x000fc400078e0077 */
[--C-:B------:R-:W-:Y:S02]  /*5090*/  IMAD.MOV.U32 R81, RZ, RZ, R119.reuse ;  /* 0x000000ffff517224 */ /* 0x100fe400078e0077 */
[----:B------:R-:W-:Y:S01]  /*50a0*/  MUFU.EX2 R39, R39 ;  /* 0x0000002700277308 */ /* 0x000fe20000000800 */
[----:B------:R-:W-:-:S07]  /*50b0*/  IMAD.MOV.U32 R77, RZ, RZ, R119 ;  /* 0x000000ffff4d7224 */ /* 0x000fce00078e0077 */
[----:B------:R-:W-:Y:S01]  /*50c0*/  MUFU.EX2 R198, R198 ;  /* 0x000000c600c67308 */ /* 0x000fe20000000800 */
[----:B---3--:R-:W-:-:S07]  /*50d0*/  FMNMX.FTZ R10, R14, R9, !PT ;  /* 0x000000090e0a7209 */ /* 0x008fce0007810000 */
[----:B------:R-:W-:Y:S01]  /*50e0*/  MUFU.EX2 R63, R63 ;  /* 0x0000003f003f7308 */ /* 0x000fe20000000800 */
[----:B------:R-:W3:Y:S07]  /*50f0*/  SHFL.BFLY PT, R9, R10, 0x1, 0x1f ;  /* 0x0c201f000a097f89 */ /* 0x000eee00000e0000 */
[----:B------:R-:W-:Y:S08]  /*5100*/  MUFU.EX2 R192, R192 ;  /* 0x000000c000c07308 */ /* 0x000ff00000000800 */
[----:B------:R-:W-:Y:S08]  /*5110*/  MUFU.EX2 R65, R65 ;  /* 0x0000004100417308 */ /* 0x000ff00000000800 */
[----:B------:R-:W-:Y:S01]  /*5120*/  MUFU.EX2 R194, R194 ;  /* 0x000000c200c27308 */ /* 0x000fe20000000800 */
[----:B---3--:R-:W-:-:S04]  /*5130*/  FMNMX.FTZ R9, R10, R9, !PT ;  /* 0x000000090a097209 */ /* 0x008fc80007810000 */
[C---:B------:R-:W-:Y:S01]  /*5140*/  FSETP.NEU.FTZ.AND P2, PT, R9.reuse, -INF , PT ;  /* 0xff8000000900780b */ /* 0x040fe20003f5d000 */
[-C--:B------:R-:W-:Y:S02]  /*5150*/  FMUL.FTZ R10, R9, R6.reuse ;  /* 0x00000006090a7220 */ /* 0x080fe40000410000 */
[----:B------:R-:W-:Y:S03]  /*5160*/  MUFU.EX2 R89, R89 ;  /* 0x0000005900597308 */ /* 0x000fe60000000800 */
[----:B------:R-:W-:Y:S02]  /*5170*/  FSEL R10, R10, RZ, P2 ;  /* 0x000000ff0a0a7208 */ /* 0x000fe40001000000 */
        /* <DEDUP_REMOVED lines=10> */
[----:B------:R0:W-:Y:S01]  /*5220*/  MUFU.EX2 R14, R11 ;  /* 0x0000000b000e7308 */ /* 0x0001e20000000800 */
        /* <DEDUP_REMOVED lines=8> */
[----:B0-----:R-:W-:Y:S01]  /*52b0*/  FADD.FTZ R11, R200, R27 ;  /* 0x0000001bc80b7221 */ /* 0x001fe20000010000 */
[-CC-:B------:R-:W-:Y:S01]  /*52c0*/  FFMA.FTZ R49, R49, R6.reuse, -R10.reuse ;  /* 0x0000000631317223 */ /* 0x180fe2000001080a */
[-CC-:B------:R-:W-:Y:S01]  /*52d0*/  FFMA.FTZ R51, R51, R6.reuse, -R10.reuse ;  /* 0x0000000633337223 */ /* 0x180fe2000001080a */
[-CC-:B------:R-:W-:Y:S01]  /*52e0*/  FFMA.FTZ R53, R53, R6.reuse, -R10.reuse ;  /* 0x0000000635357223 */ /* 0x180fe2000001080a */
[-CC-:B------:R-:W-:Y:S01]  /*52f0*/  FFMA.FTZ R55, R55, R6.reuse, -R10.reuse ;  /* 0x0000000637377223 */ /* 0x180fe2000001080a */
[-CC-:B------:R-:W-:Y:S01]  /*5300*/  FFMA.FTZ R25, R25, R6.reuse, -R10.reuse ;  /* 0x0000000619197223 */ /* 0x180fe2000001080a */
[-CC-:B------:R-:W-:Y:S01]  /*5310*/  FFMA.FTZ R29, R29, R6.reuse, -R10.reuse ;  /* 0x000000061d1d7223 */ /* 0x180fe2000001080a */
[----:B------:R1:W0:Y:S01]  /*5320*/  MUFU.EX2 R12, R4 ;  /* 0x00000004000c7308 */ /* 0x0002220000000800 */
[-CC-:B------:R-:W-:Y:S01]  /*5330*/  FFMA.FTZ R57, R57, R6.reuse, -R10.reuse ;  /* 0x0000000639397223 */ /* 0x180fe2000001080a */
[-CC-:B------:R-:W-:Y:S01]  /*5340*/  FFMA.FTZ R59, R59, R6.reuse, -R10.reuse ;  /* 0x000000063b3b7223 */ /* 0x180fe2000001080a */
[-CC-:B------:R-:W-:Y:S01]  /*5350*/  FFMA.FTZ R61, R61, R6.reuse, -R10.reuse ;  /* 0x000000063d3d7223 */ /* 0x180fe2000001080a */
[-CC-:B------:R-:W-:Y:S01]  /*5360*/  FFMA.FTZ R67, R67, R6.reuse, -R10.reuse ;  /* 0x0000000643437223 */ /* 0x180fe2000001080a */
[-CC-:B------:R-:W-:Y:S01]  /*5370*/  FFMA.FTZ R69, R69, R6.reuse, -R10.reuse ;  /* 0x0000000645457223 */ /* 0x180fe2000001080a */
[-CC-:B------:R-:W-:Y:S01]  /*5380*/  FFMA.FTZ R71, R71, R6.reuse, -R10.reuse ;  /* 0x0000000647477223 */ /* 0x180fe2000001080a */
[-CC-:B------:R-:W-:Y:S01]  /*5390*/  FFMA.FTZ R73, R73, R6.reuse, -R10.reuse ;  /* 0x0000000649497223 */ /* 0x180fe2000001080a */
[----:B------:R-:W3:Y:S01]  /*53a0*/  MUFU.EX2 R7, R7 ;  /* 0x0000000700077308 */ /* 0x000ee20000000800 */
[----:B-1----:R-:W-:Y:S01]  /*53b0*/  FADD.FTZ R4, R202, R11 ;  /* 0x0000000bca047221 */ /* 0x002fe20000010000 */
[----:B------:R-:W-:Y:S01]  /*53c0*/  FFMA.FTZ R75, R75, R6, -R10 ;  /* 0x000000064b4b7223 */ /* 0x000fe2000001080a */
[----:B------:R-:W-:Y:S01]  /*53d0*/  F2FP.BF16.F32.PACK_AB R200, R27, R200 ;  /* 0x000000c81bc8723e */ /* 0x000fe200000010ff */
[----:B------:R-:W-:-:S02]  /*53e0*/  IMAD.MOV.U32 R27, RZ, RZ, R119 ;  /* 0x000000ffff1b7224 */ /* 0x000fc400078e0077 */
[C---:B--2---:R-:W-:Y:S01]  /*53f0*/  FADD.FTZ R11, R31.reuse, R4 ;  /* 0x000000041f0b7221 */ /* 0x044fe20000010000 */
[----:B------:R-:W-:Y:S01]  /*5400*/  F2FP.BF16.F32.PACK_AB R202, R31, R202 ;  /* 0x000000ca1fca723e */ /* 0x000fe200000010ff */
[----:B------:R-:W1:Y:S02]  /*5410*/  MUFU.EX2 R13, R13 ;  /* 0x0000000d000d7308 */ /* 0x000e640000000800 */
[----:B----4-:R-:W-:Y:S01]  /*5420*/  FADD.FTZ R4, R196, R11 ;  /* 0x0000000bc4047221 */ /* 0x010fe20000010000 */
[----:B0-----:R-:W-:Y:S02]  /*5430*/  F2FP.BF16.F32.PACK_AB R201, R12, R3 ;  /* 0x000000030cc9723e */ /* 0x001fe400000010ff */
[C---:B------:R-:W-:Y:S01]  /*5440*/  F2FP.BF16.F32.PACK_AB R196, R39.reuse, R196 ;  /* 0x000000c427c4723e */ /* 0x040fe200000010ff */
[----:B------:R-:W-:Y:S01]  /*5450*/  FADD.FTZ R11, R39, R4 ;  /* 0x00000004270b7221 */ /* 0x000fe20000010000 */
[----:B------:R-:W-:Y:S01]  /*5460*/  FADD.FTZ R4, R3, R12 ;  /* 0x0000000c03047221 */ /* 0x000fe20000010000 */
[----:B------:R-:W-:Y:S01]  /*5470*/  IMAD.MOV.U32 R39, RZ, RZ, R119 ;  /* 0x000000ffff277224 */ /* 0x000fe200078e0077 */
[----:B------:R0:W2:Y:S01]  /*5480*/  MUFU.EX2 R24, R15 ;  /* 0x0000000f00187308 */ /* 0x0000a20000000800 */
[----:B------:R-:W-:Y:S01]  /*5490*/  FADD.FTZ R36, R198, R11 ;  /* 0x0000000bc6247221 */ /* 0x000fe20000010000 */
[----:B---3--:R-:W-:Y:S01]  /*54a0*/  FADD.FTZ R11, R7, R4 ;  /* 0x00000004070b7221 */ /* 0x008fe20000010000 */
[C---:B------:R-:W-:Y:S01]  /*54b0*/  F2FP.BF16.F32.PACK_AB R203, R14.reuse, R7 ;  /* 0x000000070ecb723e */ /* 0x040fe200000010ff */
[----:B------:R-:W-:Y:S01]  /*54c0*/  IMAD.MOV.U32 R7, RZ, RZ, 0x3f800000 ;  /* 0x3f800000ff077424 */ /* 0x000fe200078e00ff */
[C---:B------:R-:W-:Y:S01]  /*54d0*/  F2FP.BF16.F32.PACK_AB R198, R63.reuse, R198 ;  /* 0x000000c63fc6723e */ /* 0x040fe200000010ff */
[----:B------:R-:W-:Y:S01]  /*54e0*/  FADD.FTZ R4, R14, R11 ;  /* 0x0000000b0e047221 */ /* 0x000fe20000010000 */
[----:B------:R-:W-:Y:S01]  /*54f0*/  MOV R31, R119 ;  /* 0x00000077001f7202 */ /* 0x000fe20000000f00 */
[----:B------:R-:W3:Y:S01]  /*5500*/  MUFU.EX2 R21, R21 ;  /* 0x0000001500157308 */ /* 0x000ee20000000800 */
[----:B0-----:R-:W-:Y:S01]  /*5510*/  FADD.FTZ R15, R63, R36 ;  /* 0x000000243f0f7221 */ /* 0x001fe20000010000 */
[----:B-1----:R-:W-:Y:S01]  /*5520*/  FADD.FTZ R11, R13, R4 ;  /* 0x000000040d0b7221 */ /* 0x002fe20000010000 */
[----:B------:R-:W-:-:S02]  /*5530*/  IMAD.MOV.U32 R63, RZ, RZ, R119 ;  /* 0x000000ffff3f7224 */ /* 0x000fc400078e0077 */
[----:B------:R-:W-:Y:S01]  /*5540*/  FADD.FTZ R38, R192, R15 ;  /* 0x0000000fc0267221 */ /* 0x000fe20000010000 */
[C---:B------:R-:W-:Y:S02]  /*5550*/  F2FP.BF16.F32.PACK_AB R192, R65.reuse, R192 ;  /* 0x000000c041c0723e */ /* 0x040fe400000010ff */
[----:B------:R0:W1:Y:S01]  /*5560*/  MUFU.EX2 R26, R41 ;  /* 0x00000029001a7308 */ /* 0x0000620000000800 */
[----:B------:R-:W-:Y:S01]  /*5570*/  FADD.FTZ R15, R65, R38 ;  /* 0x00000026410f7221 */ /* 0x000fe20000010000 */
[C---:B--2---:R-:W-:Y:S01]  /*5580*/  FADD.FTZ R4, R24.reuse, R11 ;  /* 0x0000000b18047221 */ /* 0x044fe20000010000 */
[----:B------:R-:W-:Y:S01]  /*5590*/  F2FP.BF16.F32.PACK_AB R197, R24, R13 ;  /* 0x0000000d18c5723e */ /* 0x000fe200000010ff */
[----:B------:R-:W-:Y:S02]  /*55a0*/  IMAD.MOV.U32 R65, RZ, RZ, R119 ;  /* 0x000000ffff417224 */ /* 0x000fe400078e0077 */
[----:B------:R-:W-:Y:S01]  /*55b0*/  FADD.FTZ R38, R194, R15 ;  /* 0x0000000fc2267221 */ /* 0x000fe20000010000 */
[----:B------:R-:W-:Y:S01]  /*55c0*/  F2FP.BF16.F32.PACK_AB R194, R89, R194 ;  /* 0x000000c259c2723e */ /* 0x000fe200000010ff */
[--C-:B------:R-:W-:Y:S01]  /*55d0*/  IMAD.MOV.U32 R24, RZ, RZ, R119.reuse ;  /* 0x000000ffff187224 */ /* 0x100fe200078e0077 */
[----:B------:R-:W2:Y:S01]  /*55e0*/  MUFU.EX2 R43, R43 ;  /* 0x0000002b002b7308 */ /* 0x000ea20000000800 */
[----:B---3--:R-:W-:Y:S01]  /*55f0*/  FADD.FTZ R11, R21, R4 ;  /* 0x00000004150b7221 */ /* 0x008fe20000010000 */
[----:B------:R-:W-:Y:S01]  /*5600*/  FADD.FTZ R40, R89, R38 ;  /* 0x0000002659287221 */ /* 0x000fe20000010000 */
[----:B------:R-:W-:-:S02]  /*5610*/  IMAD.MOV.U32 R89, RZ, RZ, R119 ;  /* 0x000000ffff597224 */ /* 0x000fc400078e0077 */
[----:B0-----:R-:W-:Y:S02]  /*5620*/  IMAD.MOV.U32 R41, RZ, RZ, R119 ;  /* 0x000000ffff297224 */ /* 0x001fe400078e0077 */
[----:B------:R-:W-:Y:S01]  /*5630*/  FADD.FTZ R15, R91, R40 ;  /* 0x000000285b0f7221 */ /* 0x000fe20000010000 */
[----:B------:R0:W3:Y:S01]  /*5640*/  MUFU.EX2 R188, R93 ;  /* 0x0000005d00bc7308 */ /* 0x0000e20000000800 */
[C---:B-1----:R-:W-:Y:S01]  /*5650*/  FADD.FTZ R4, R26.reuse, R11 ;  /* 0x0000000b1a047221 */ /* 0x042fe20000010000 */
[----:B------:R-:W-:Y:S01]  /*5660*/  F2FP.BF16.F32.PACK_AB R199, R26, R21 ;  /* 0x000000151ac7723e */ /* 0x000fe200000010ff */
[----:B------:R-:W-:-:S05]  /*5670*/  IMAD.MOV.U32 R26, RZ, RZ, R119 ;  /* 0x000000ffff1a7224 */ /* 0x000fca00078e0077 */
[----:B------:R1:W4:Y:S01]  /*5680*/  MUFU.EX2 R28, R33 ;  /* 0x00000021001c7308 */ /* 0x0003220000000800 */
[----:B--2---:R-:W-:Y:S01]  /*5690*/  FADD.FTZ R11, R43, R4 ;  /* 0x000000042b0b7221 */ /* 0x004fe20000010000 */
[----:B0-----:R-:W-:-:S06]  /*56a0*/  IMAD.MOV.U32 R93, RZ, RZ, R119 ;  /* 0x000000ffff5d7224 */ /* 0x001fcc00078e0077 */
[----:B------:R-:W0:Y:S01]  /*56b0*/  MUFU.EX2 R95, R95 ;  /* 0x0000005f005f7308 */ /* 0x000e220000000800 */
[C---:B---3--:R-:W-:Y:S01]  /*56c0*/  FADD.FTZ R4, R188.reuse, R15 ;  /* 0x0000000fbc047221 */ /* 0x048fe20000010000 */
[----:B------:R-:W-:Y:S01]  /*56d0*/  F2FP.BF16.F32.PACK_AB R188, R188, R91 ;  /* 0x0000005bbcbc723e */ /* 0x000fe200000010ff */
[----:B-1----:R-:W-:Y:S01]  /*56e0*/  IMAD.MOV.U32 R33, RZ, RZ, R119 ;  /* 0x000000ffff217224 */ /* 0x002fe200078e0077 */
[----:B------:R-:W-:-:S04]  /*56f0*/  MOV R91, R119 ;  /* 0x00000077005b7202 */ /* 0x000fc80000000f00 */
[----:B------:R-:W1:Y:S01]  /*5700*/  MUFU.EX2 R45, R45 ;  /* 0x0000002d002d7308 */ /* 0x000e620000000800 */
[C---:B----4-:R-:W-:Y:S01]  /*5710*/  FADD.FTZ R0, R28.reuse, R11 ;  /* 0x0000000b1c007221 */ /* 0x050fe20000010000 */
[----:B------:R-:W-:Y:S01]  /*5720*/  F2FP.BF16.F32.PACK_AB R193, R28, R43 ;  /* 0x0000002b1cc1723e */ /* 0x000fe200000010ff */
[----:B------:R-:W-:Y:S01]  /*5730*/  IMAD.MOV.U32 R28, RZ, RZ, R119 ;  /* 0x000000ffff1c7224 */ /* 0x000fe200078e0077 */
[----:B------:R-:W-:-:S04]  /*5740*/  MOV R43, R119 ;  /* 0x00000077002b7202 */ /* 0x000fc80000000f00 */
        /* <DEDUP_REMOVED lines=8> */
[--C-:B------:R-:W-:Y:S02]  /*57d0*/  IMAD.MOV.U32 R95, RZ, RZ, R119.reuse ;  /* 0x000000ffff5f7224 */ /* 0x100fe400078e0077 */
[----:B0-----:R-:W-:-:S03]  /*57e0*/  IMAD.MOV.U32 R35, RZ, RZ, R119 ;  /* 0x000000ffff237224 */ /* 0x001fc600078e0077 */
        /* <DEDUP_REMOVED lines=13> */
[--C-:B------:R-:W-:Y:S02]  /*58c0*/  IMAD.MOV.U32 R99, RZ, RZ, R119.reuse ;  /* 0x000000ffff637224 */ /* 0x100fe400078e0077 */
[----:B-1----:R-:W-:-:S03]  /*58d0*/  IMAD.MOV.U32 R37, RZ, RZ, R119 ;  /* 0x000000ffff257224 */ /* 0x002fc600078e0077 */
        /* <DEDUP_REMOVED lines=28> */
[----:B------:R-:W-:Y:S01]  /*5aa0*/  IMAD.MOV.U32 R107, RZ, RZ, R119 ;  /* 0x000000ffff6b7224 */ /* 0x000fe200078e0077 */
[----:B-1----:R-:W-:-:S04]  /*5ab0*/  MOV R55, R119 ;  /* 0x0000007700377202 */ /* 0x002fc80000000f00 */
        /* <DEDUP_REMOVED lines=33> */
[----:B------:R-:W-:Y:S02]  /*5cd0*/  IMAD.MOV.U32 R0, RZ, RZ, 0x3f800000 ;  /* 0x3f800000ff007424 */ /* 0x000fe400078e00ff */
[----:B------:R-:W-:-:S03]  /*5ce0*/  IMAD.MOV.U32 R57, RZ, RZ, R119 ;  /* 0x000000ffff397224 */ /* 0x000fc600078e0077 */
[----:B------:R-:W2:Y:S01]  /*5cf0*/  MUFU.EX2 R20, R20 ;  /* 0x0000001400147308 */ /* 0x000ea20000000800 */
[----:B0-----:R-:W-:Y:S01]  /*5d00*/  FADD.FTZ R15, R121, R42 ;  /* 0x0000002a790f7221 */ /* 0x001fe20000010000 */
[----:B------:R-:W-:-:S06]  /*5d10*/  IMAD.MOV.U32 R42, RZ, RZ, R119 ;  /* 0x000000ffff2a7224 */ /* 0x000fcc00078e0077 */
[----:B------:R0:W3:Y:S01]  /*5d20*/  MUFU.EX2 R10, R67 ;  /* 0x00000043000a7308 */ /* 0x0000e20000000800 */
[----:B-1----:R-:W-:-:S07]  /*5d30*/  FADD.FTZ R11, R61, R4 ;  /* 0x000000043d0b7221 */ /* 0x002fce0000010000 */
[----:B------:R-:W1:Y:S01]  /*5d40*/  MUFU.EX2 R69, R69 ;  /* 0x0000004500457308 */ /* 0x000e620000000800 */
[C---:B--2---:R-:W-:Y:S01]  /*5d50*/  FADD.FTZ R4, R20.reuse, R15 ;  /* 0x0000000f14047221 */ /* 0x044fe20000010000 */
[----:B------:R-:W-:Y:S02]  /*5d60*/  F2FP.BF16.F32.PACK_AB R178, R20, R121 ;  /* 0x0000007914b2723e */ /* 0x000fe400000010ff */
[----:B0-----:R-:W-:-:S04]  /*5d70*/  MOV R67, R119 ;  /* 0x0000007700437202 */ /* 0x001fc80000000f00 */
[----:B------:R0:W2:Y:S01]  /*5d80*/  MUFU.EX2 R40, R71 ;  /* 0x0000004700287308 */ /* 0x0000a20000000800 */
[C---:B---3--:R-:W-:Y:S01]  /*5d90*/  FADD.FTZ R20, R10.reuse, R11 ;  /* 0x0000000b0a147221 */ /* 0x048fe20000010000 */
[----:B------:R-:W-:Y:S01]  /*5da0*/  F2FP.BF16.F32.PACK_AB R183, R10, R61 ;  /* 0x0000003d0ab7723e */ /* 0x000fe200000010ff */
[----:B------:R-:W-:-:S05]  /*5db0*/  IMAD.MOV.U32 R61, RZ, RZ, R119 ;  /* 0x000000ffff3d7224 */ /* 0x000fca00078e0077 */
[----:B------:R-:W3:Y:S01]  /*5dc0*/  MUFU.EX2 R73, R73 ;  /* 0x0000004900497308 */ /* 0x000ee20000000800 */
[----:B-1----:R-:W-:Y:S01]  /*5dd0*/  FADD.FTZ R3, R69, R20 ;  /* 0x0000001445037221 */ /* 0x002fe20000010000 */
[----:B0-----:R-:W-:-:S06]  /*5de0*/  IMAD.MOV.U32 R71, RZ, RZ, R119 ;  /* 0x000000ffff477224 */ /* 0x001fcc00078e0077 */
[----:B------:R0:W1:Y:S01]  /*5df0*/  MUFU.EX2 R12, R75 ;  /* 0x0000004b000c7308 */ /* 0x0000620000000800 */
[C---:B--2---:R-:W-:Y:S01]  /*5e00*/  FADD.FTZ R14, R40.reuse, R3 ;  /* 0x00000003280e7221 */ /* 0x044fe20000010000 */
[----:B------:R-:W-:Y:S01]  /*5e10*/  F2FP.BF16.F32.PACK_AB R177, R40, R69 ;  /* 0x0000004528b1723e */ /* 0x000fe200000010ff */
[--C-:B------:R-:W-:Y:S02]  /*5e20*/  IMAD.MOV.U32 R69, RZ, RZ, R119.reuse ;  /* 0x000000ffff457224 */ /* 0x100fe400078e0077 */
[--C-:B------:R-:W-:Y:S02]  /*5e30*/  IMAD.MOV.U32 R40, RZ, RZ, R119.reuse ;  /* 0x000000ffff287224 */ /* 0x100fe400078e0077 */
[----:B---3--:R-:W-:Y:S01]  /*5e40*/  FADD.FTZ R3, R73, R14 ;  /* 0x0000000e49037221 */ /* 0x008fe20000010000 */
[----:B0-----:R-:W-:Y:S01]  /*5e50*/  IMAD.MOV.U32 R75, RZ, RZ, R119 ;  /* 0x000000ffff4b7224 */ /* 0x001fe200078e0077 */
[C---:B-1----:R-:W-:Y:S02]  /*5e60*/  F2FP.BF16.F32.PACK_AB R179, R12.reuse, R73 ;  /* 0x000000490cb3723e */ /* 0x042fe400000010ff */
[----:B------:R-:W-:Y:S01]  /*5e70*/  FADD.FTZ R3, R12, R3 ;  /* 0x000000030c037221 */ /* 0x000fe20000010000 */
[----:B------:R-:W-:Y:S01]  /*5e80*/  IMAD.MOV.U32 R73, RZ, RZ, R119 ;  /* 0x000000ffff497224 */ /* 0x000fe200078e0077 */
[----:B------:R-:W-:Y:S06]  /*5e90*/  @!P2 BRA `(.L_x_3820) ;  /* 0x00000044005ca947 */ /* 0x000fec0003800000 */
[----:B------:R-:W-:Y:S01]  /*5ea0*/  R2UR UR6, R16 ;  /* 0x00000000100672ca */ /* 0x000fe200000e0000 */
[----:B------:R-:W-:Y:S01]  /*5eb0*/  VIADD R11, R120, 0xfffffffe ;  /* 0xfffffffe780b7836 */ /* 0x000fe20000000000 */
[----:B------:R-:W-:Y:S01]  /*5ec0*/  MOV R0, 0x3f800000 ;  /* 0x3f80000000007802 */ /* 0x000fe20000000f00 */
[----:B------:R-:W-:Y:S01]  /*5ed0*/  IMAD.MOV.U32 R10, RZ, RZ, R9 ;  /* 0x000000ffff0a7224 */ /* 0x000fe200078e0009 */
[----:B------:R-:W-:Y:S01]  /*5ee0*/  CS2R R118, SRZ ;  /* 0x0000000000767805 */ /* 0x000fe2000001ff00 */
[----:B------:R-:W-:Y:S01]  /*5ef0*/  IMAD.MOV.U32 R13, RZ, RZ, R8 ;  /* 0x000000ffff0d7224 */ /* 0x000fe200078e0008 */
[----:B------:R-:W-:Y:S01]  /*5f00*/  CS2R R114, SRZ ;  /* 0x0000000000727805 */ /* 0x000fe2000001ff00 */
[----:B------:R-:W-:Y:S01]  /*5f10*/  IMAD.MOV.U32 R14, RZ, RZ, R17 ;  /* 0x000000ffff0e7224 */ /* 0x000fe200078e0011 */
        /* <DEDUP_REMOVED lines=46> */
[----:B------:R-:W-:-:S06]  /*6200*/  ULDC UR4, c[0x0][0x9d8] ;  /* 0x0002760000047ab9 */ /* 0x000fcc0000000800 */
.L_x_3829:
        /* <DEDUP_REMOVED lines=8> */
.L_x_3821:
[----:B------:R-:W0:Y:S01]  /*6290*/  S2UR UR10, SR_CgaCtaId ;  /* 0x00000000000a79c3 */ /* 0x000e220000008800 */
[----:B------:R-:W-:Y:S01]  /*62a0*/  UMOV UR7, 0x400 ;  /* 0x0000040000077882 */ /* 0x000fe20000000000 */
[----:B------:R-:W-:Y:S01]  /*62b0*/  IMAD.U32 R15, RZ, RZ, UR5 ;  /* 0x00000005ff0f7e24 */ /* 0x000fe2000f8e00ff */
[----:B------:R-:W-:Y:S01]  /*62c0*/  SHF.L.U32 R9, R17, 0x1f, RZ ;  /* 0x0000001f11097819 */ /* 0x000fe200000006ff */
[----:B0-----:R-:W-:-:S06]  /*62d0*/  ULEA UR7, UR10, UR7, 0x18 ;  /* 0x000000070a077291 */ /* 0x001fcc000f8ec03f */
[----:B------:R-:W-:-:S04]  /*62e0*/  IMAD.U32 R2, RZ, RZ, UR7 ;  /* 0x00000007ff027e24 */ /* 0x000fc8000f8e00ff */
[----:B------:R-:W-:-:S04]  /*62f0*/  IMAD R12, R15, 0x8, R2 ;  /* 0x000000080f0c7824 */ /* 0x000fc800078e0202 */
[----:B------:R0:W1:Y:S01]  /*6300*/  SYNCS.PHASECHK.TRANS64.TRYWAIT P2, [R12+URZ+0x36830], R9 ;  /* 0x036830090c0075a7 */ /* 0x000062000804017f */
[----:B------:R-:W-:Y:S05]  /*6310*/  @!P0 BRA `(.L_x_3822) ;  /* 0x0000000000048947 */ /* 0x000fea0003800000 */
[----:B------:R-:W-:Y:S01]  /*6320*/  BPT.TRAP 0x1 ;  /* 0x000000040000795c */ /* 0x000fe20000300000 */
.L_x_3822:
[----:B------:R-:W-:Y:S01]  /*6330*/  IMAD R6, R16, 0xa80, R5 ;  /* 0x00000a8010067824 */ /* 0x000fe200078e0205 */
[----:B-1----:R-:W-:Y:S06]  /*6340*/  @P2 BRA `(.L_x_3823) ;  /* 0x0000000000082947 */ /* 0x002fec0003800000 */
[----:B------:R-:W1:Y:S02]  /*6350*/  SYNCS.PHASECHK.TRANS64.TRYWAIT P2, [R12+URZ+0x36830], R9 ;  /* 0x036830090c0075a7 */ /* 0x000e64000804017f */
[----:B-1----:R-:W-:Y:S05]  /*6360*/  @!P2 BRA `(.L_x_3824) ;  /* 0x000000dc0094a947 */ /* 0x002fea0003800000 */
.L_x_3823:
        /* <DEDUP_REMOVED lines=13> */
[----:B------:R-:W-:Y:S01]  /*6440*/  UMOV UR54, UR5 ;  /* 0x0000000500367c82 */ /* 0x000fe20008000000 */
[----:B------:R-:W-:Y:S01]  /*6450*/  UIADD3 UR7, UR5, 0x80, URZ ;  /* 0x0000008005077890 */ /* 0x000fe2000fffe03f */
[----:B------:R-:W-:Y:S01]  /*6460*/  HGMMA.64x16x16.F32.BF16 R168, gdesc[UR52], RZ, !UPT, gsb0 ;  /* 0x0020000034a879f0 */ /* 0x000fe2000c0018ff */
[----:B------:R-:W-:Y:S01]  /*6470*/  UMOV UR55, 0x40000040 ;  /* 0x4000004000377882 */ /* 0x000fe20000000000 */
[----:B------:R-:W-:Y:S01]  /*6480*/  UIADD3 UR10, UR5, 0x100, URZ ;  /* 0x00000100050a7890 */ /* 0x000fe2000fffe03f */
[-C--:B------:R-:W-:Y:S01]  /*6490*/  FMUL.FTZ R24, R24, R7.reuse ;  /* 0x0000000718187220 */ /* 0x080fe20000410000 */
[----:B------:R-:W-:Y:S01]  /*64a0*/  UIADD3 UR14, UR5, 0x102, URZ ;  /* 0x00000102050e7890 */ /* 0x000fe2000fffe03f */
[-C--:B------:R-:W-:Y:S01]  /*64b0*/  FMUL.FTZ R25, R25, R7.reuse ;  /* 0x0000000719197220 */ /* 0x080fe20000410000 */
[----:B------:R-:W-:Y:S01]  /*64c0*/  UMOV UR54, UR7 ;  /* 0x0000000700367c82 */ /* 0x000fe20008000000 */
        /* <DEDUP_REMOVED lines=569> */
.L_x_3825:
[----:B01----:R-:W-:Y:S01]  /*8860*/  IMAD.U32 R9, RZ, RZ, UR6 ;  /* 0x00000006ff097e24 */ /* 0x003fe2000f8e00ff */
[----:B------:R-:W-:-:S03]  /*8870*/  SHF.L.U32 R7, R14, 0x1f, RZ ;  /* 0x0000001f0e077819 */ /* 0x000fc600000006ff */
[----:B------:R-:W-:-:S04]  /*8880*/  IMAD R14, R9, 0x8, R2 ;  /* 0x00000008090e7824 */ /* 0x000fc800078e0202 */
[----:B------:R0:W1:Y:S01]  /*8890*/  SYNCS.PHASECHK.TRANS64.TRYWAIT P2, [R14+URZ+0x36850], R7 ;  /* 0x036850070e0075a7 */ /* 0x000062000804017f */
[----:B------:R-:W-:Y:S05]  /*88a0*/  @!P0 BRA `(.L_x_3826) ;  /* 0x0000000000048947 */ /* 0x000fea0003800000 */
[----:B------:R-:W-:Y:S01]  /*88b0*/  BPT.TRAP 0x1 ;  /* 0x000000040000795c */ /* 0x000fe20000300000 */
.L_x_3826:
[----:B-1----:R-:W-:Y:S05]  /*88c0*/  @P2 BRA `(.L_x_3827) ;  /* 0x0000000000082947 */ /* 0x002fea0003800000 */
[----:B------:R-:W1:Y:S02]  /*88d0*/  SYNCS.PHASECHK.TRANS64.TRYWAIT P2, [R14+URZ+0x36850], R7 ;  /* 0x036850070e0075a7 */ /* 0x000e64000804017f */
[----:B-1----:R-:W-:Y:S05]  /*88e0*/  @!P2 BRA `(.L_x_3828) ;  /* 0x000000b80048a947 */ /* 0x002fea0003800000 */
.L_x_3827:
[----:B------:R-:W-:Y:S01]  /*88f0*/  R2UR UR5, R2 ;  /* 0x00000000020572ca */ /* 0x000fe200000e0000 */
[----:B------:R-:W-:Y:S01]  /*8900*/  WARPGROUP.ARRIVE ;  /* 0x00000000000079c5 */ /* 0x000fe20000000000 */
[----:B------:R-:W-:Y:S01]  /*8910*/  UMOV UR7, 0x40000040 ;  /* 0x4000004000077882 */ /* 0x000fe20000000000 */
[----:B------:R-:W-:Y:S01]  /*8920*/  UMOV UR11, 0x40000040 ;  /* 0x40000040000b7882 */ /* 0x000fe20000000000 */
        /* <DEDUP_REMOVED lines=14> */
[----:B------:R-:W3:Y:S01]  /*8a10*/  MUFU.TANH R9, R9 ;  /* 0x0000000900097308 */ /* 0x000ee20000002400 */
[----:B------:R-:W-:Y:S01]  /*8a20*/  FMUL.FTZ R137, R137, UR4 ;  /* 0x0000000489897c20 */ /* 0x000fe20008410000 */
[----:B------:R-:W-:Y:S01]  /*8a30*/  FMUL.FTZ R235, R140, UR4 ;  /* 0x000000048ceb7c20 */ /* 0x000fe20008410000 */
[----:B------:R-:W-:Y:S01]  /*8a40*/  ULOP3.LUT UR5, UR5, 0x3fff, URZ, 0xc0, !UPT ;  /* 0x00003fff05057892 */ /* 0x000fe2000f8ec03f */
[----:B------:R-:W-:Y:S01]  /*8a50*/  FMUL.FTZ R141, R141, UR4 ;  /* 0x000000048d8d7c20 */ /* 0x000fe20008410000 */
[----:B------:R-:W-:Y:S01]  /*8a60*/  FMUL.FTZ R237, R128, UR4 ;  /* 0x0000000480ed7c20 */ /* 0x000fe20008410000 */
[----:B------:R-:W-:Y:S01]  /*8a70*/  FMUL.FTZ R129, R129, UR4 ;  /* 0x0000000481817c20 */ /* 0x000fe20008410000 */
[----:B------:R-:W-:Y:S01]  /*8a80*/  ULOP3.LUT UR5, UR5, 0x3800000, URZ, 0xfc, !UPT ;  /* 0x0380000005057892 */ /* 0x000fe2000f8efc3f */
[----:B------:R-:W4:Y:S01]  /*8a90*/  MUFU.TANH R169, R169 ;  /* 0x000000a900a97308 */ /* 0x000f220000002400 */
[----:B--2---:R-:W-:Y:S01]  /*8aa0*/  FMNMX.FTZ R6, R0, R13, !PT ;  /* 0x0000000d00067209 */ /* 0x004fe20007810000 */
[----:B------:R-:W-:Y:S01]  /*8ab0*/  FMUL.FTZ R20, R132, UR4 ;  /* 0x0000000484147c20 */ /* 0x000fe20008410000 */
[----:B------:R-:W-:Y:S01]  /*8ac0*/  UIMAD UR6, UR6, 0xa80, UR5 ;  /* 0x00000a80060678a4 */ /* 0x000fe2000f8e0205 */
[----:B------:R-:W-:Y:S01]  /*8ad0*/  FMUL.FTZ R133, R133, UR4 ;  /* 0x0000000485857c20 */ /* 0x000fe20008410000 */
[----:B------:R-:W-:Y:S01]  /*8ae0*/  FMUL.FTZ R120, R120, UR4 ;  /* 0x0000000478787c20 */ /* 0x000fe20008410000 */
[----:B------:R-:W-:Y:S01]  /*8af0*/  FMUL.FTZ R121, R121, UR4 ;  /* 0x0000000479797c20 */ /* 0x000fe20008410000 */
[----:B------:R-:W-:Y:S01]  /*8b00*/  UIADD3 UR10, UR6, 0x80, URZ ;  /* 0x00000080060a7890 */ /* 0x000fe2000fffe03f */
[----:B------:R-:W2:Y:S01]  /*8b10*/  MUFU.TANH R173, R173 ;  /* 0x000000ad00ad7308 */ /* 0x000ea20000002400 */
[----:B---3--:R-:W-:Y:S01]  /*8b20*/  FMNMX.FTZ R6, R9, R6, !PT ;  /* 0x0000000609067209 */ /* 0x008fe20007810000 */
[----:B------:R-:W-:Y:S01]  /*8b30*/  FMUL.FTZ R15, R170, UR4 ;  /* 0x00000004aa0f7c20 */ /* 0x000fe20008410000 */
[----:B------:R-:W-:Y:S01]  /*8b40*/  FMUL.FTZ R21, R171, UR4 ;  /* 0x00000004ab157c20 */ /* 0x000fe20008410000 */
[----:B------:R-:W-:Y:S01]  /*8b50*/  HGMMA.64x192x16.F32.BF16 R24, R200, gdesc[UR4].tnspB, R24, gsb0 ;  /* 0x42e00004c8187df0 */ /* 0x000fe20008001818 */
[----:B------:R-:W-:Y:S01]  /*8b60*/  FMUL.FTZ R171, R174, UR4 ;  /* 0x00000004aeab7c20 */ /* 0x000fe20008410000 */
[----:B------:R-:W-:Y:S01]  /*8b70*/  FMUL.FTZ R175, R175, UR4 ;  /* 0x00000004afaf7c20 */ /* 0x000fe20008410000 */
[----:B------:R-:W-:Y:S01]  /*8b80*/  FMUL.FTZ R128, R130, UR4 ;  /* 0x0000000482807c20 */ /* 0x000fe20008410000 */
[----:B------:R-:W-:Y:S01]  /*8b90*/  MUFU.TANH R221, R221 ;  /* 0x000000dd00dd7308 */ /* 0x000fe20000002400 */
[----:B----4-:R-:W-:Y:S01]  /*8ba0*/  FMNMX.FTZ R6, R169, R6, !PT ;  /* 0x00000006a9067209 */ /* 0x010fe20007810000 */
[----:B------:R-:W-:Y:S01]  /*8bb0*/  FMUL.FTZ R130, R134, UR4 ;  /* 0x0000000486827c20 */ /* 0x000fe20008410000 */
[----:B------:R-:W-:Y:S01]  /*8bc0*/  FMUL.FTZ R163, R163, UR4 ;  /* 0x00000004a3a37c20 */ /* 0x000fe20008410000 */
[----:B------:R-:W-:Y:S01]  /*8bd0*/  FMUL.FTZ R167, R167, UR4 ;  /* 0x00000004a7a77c20 */ /* 0x000fe20008410000 */
[----:B------:R-:W-:Y:S01]  /*8be0*/  FMUL.FTZ R153, R154, UR4 ;  /* 0x000000049a997c20 */ /* 0x000fe20008410000 */
[----:B------:R-:W-:Y:S01]  /*8bf0*/  FMUL.FTZ R155, R155, UR4 ;  /* 0x000000049b9b7c20 */ /* 0x000fe20008410000 */
[----:B------:R-:W-:Y:S01]  /*8c00*/  FMUL.FTZ R159, R159, UR4 ;  /* 0x000000049f9f7c20 */ /* 0x000fe20008410000 */
[----:B------:R-:W-:Y:S01]  /*8c10*/  MUFU.TANH R223, R223 ;  /* 0x000000df00df7308 */ /* 0x000fe20000002400 */
        /* <DEDUP_REMOVED lines=8> */
[----:B------:R-:W-:Y:S01]  /*8ca0*/  UMOV UR7, 0x40000040 ;  /* 0x4000004000077882 */ /* 0x000fe20000000000 */
[----:B------:R-:W-:Y:S01]  /*8cb0*/  FMUL.FTZ R135, R135, UR4 ;  /* 0x0000000487877c20 */ /* 0x000fe20008410000 */
[----:B------:R-:W-:Y:S01]  /*8cc0*/  FMUL.FTZ R122, R122, UR4 ;  /* 0x000000047a7a7c20 */ /* 0x000fe20008410000 */
[----:B------:R-:W-:Y:S01]  /*8cd0*/  FMUL.FTZ R123, R123, UR4 ;  /* 0x000000047b7b7c20 */ /* 0x000fe20008410000 */
[----:B------:R-:W-:Y:S01]  /*8ce0*/  FMUL.FTZ R126, R126, UR4 ;  /* 0x000000047e7e7c20 */ /* 0x000fe20008410000 */
[----:B------:R-:W-:Y:S01]  /*8cf0*/  FMUL.FTZ R127, R127, UR4 ;  /* 0x000000047f7f7c20 */ /* 0x000fe20008410000 */
[----:B------:R-:W-:Y:S01]  /*8d00*/  @!P1 VIADD R12, R12, 0x36840 ;  /* 0x000368400c0c9836 */ /* 0x000fe20000000000 */
[----:B------:R-:W-:Y:S01]  /*8d10*/  MUFU.TANH R227, R227 ;  /* 0x000000e300e37308 */ /* 0x000fe20000002400 */
[----:B01----:R-:W-:Y:S01]  /*8d20*/  @!P1 VIADD R14, R14, 0x36860 ;  /* 0x000368600e0e9836 */ /* 0x003fe20000000000 */
[C---:B------:R-:W-:Y:S01]  /*8d30*/  ISETP.GT.AND P2, PT, R11.reuse, RZ, PT ;  /* 0x000000ff0b00720c */ /* 0x040fe20003f44270 */
[----:B------:R-:W-:Y:S01]  /*8d40*/  VIADD R11, R11, 0xffffffff ;  /* 0xffffffff0b0b7836 */ /* 0x000fe20000000000 */
[----:B------:R-:W-:-:S04]  /*8d50*/  @!P1 PRMT R12, RZ, 0x654, R12 ;  /* 0x00000654ff0c9816 */ /* 0x000fc8000000000c */
        /* <DEDUP_REMOVED lines=26> */
[----:B------:R-:W-:Y:S02]  /*8f00*/  FMUL.FTZ R165, R166, UR4 ;  /* 0x00000004a6a57c20 */ /* 0x000fe40008410000 */
[----:B------:R-:W-:Y:S01]  /*8f10*/  MUFU.TANH R147, R147 ;  /* 0x0000009300937308 */ /* 0x000fe20000002400 */
[----:B------:R-:W-:Y:S01]  /*8f20*/  HGMMA.64x192x16.F32.BF16 R24, R196, gdesc[UR8].tnspB, R24, gsb0 ;  /* 0x42e00008c4187df0 */ /* 0x000fe20008001818 */
[----:B------:R-:W-:Y:S01]  /*8f30*/  UIADD3 UR10, UR6, 0x100, URZ ;  /* 0x00000100060a7890 */ /* 0x000fe2000fffe03f */
[----:B------:R-:W-:-:S05]  /*8f40*/  UMOV UR11, 0x40000040 ;  /* 0x40000040000b7882 */ /* 0x000fca0000000000 */
        /* <DEDUP_REMOVED lines=18> */
[----:B------:R-:W-:-:S03]  /*9070*/  FMUL.FTZ R161, R162, UR4 ;  /* 0x00000004a2a17c20 */ /* 0x000fc60008410000 */
[----:B------:R-:W-:Y:S01]  /*9080*/  HGMMA.64x192x16.F32.BF16 R24, R192, gdesc[UR8].tnspB, R24, gsb0 ;  /* 0x42e00008c0187df0 */ /* 0x000fe20008001818 */
[----:B------:R-:W-:Y:S01]  /*9090*/  UIADD3 UR10, UR6, 0x180, URZ ;  /* 0x00000180060a7890 */ /* 0x000fe2000fffe03f */
[----:B------:R-:W0:Y:S01]  /*90a0*/  MUFU.TANH R197, R197 ;  /* 0x000000c500c57308 */ /* 0x000e220000002400 */
[----:B------:R-:W-:-:S07]  /*90b0*/  UMOV UR11, 0x40000040 ;  /* 0x40000040000b7882 */ /* 0x000fce0000000000 */
[----:B------:R-:W1:Y:S08]  /*90c0*/  MUFU.TANH R199, R199 ;  /* 0x000000c700c77308 */ /* 0x000e700000002400 */
[----:B------:R-:W-:Y:S01]  /*90d0*/  MUFU.TANH R161, R161 ;  /* 0x000000a100a17308 */ /* 0x000fe20000002400 */
[----:B0-----:R-:W-:-:S04]  /*90e0*/  FMNMX.FTZ R6, R197, R6, !PT ;  /* 0x00000006c5067209 */ /* 0x001fc80007810000 */
[----:B-1----:R-:W-:-:S04]  /*90f0*/  FMNMX.FTZ R6, R199, R6, !PT ;  /* 0x00000006c7067209 */ /* 0x002fc80007810000 */
[----:B------:R-:W-:-:S04]  /*9100*/  FMNMX.FTZ R6, R201, R6, !PT ;  /* 0x00000006c9067209 */ /* 0x000fc80007810000 */
[----:B------:R-:W-:-:S04]  /*9110*/  FMNMX.FTZ R6, R203, R6, !PT ;  /* 0x00000006cb067209 */ /* 0x000fc80007810000 */
[----:B------:R-:W-:-:S04]  /*9120*/  FMNMX.FTZ R6, R221, R6, !PT ;  /* 0x00000006dd067209 */ /* 0x000fc80007810000 */
[----:B------:R-:W-:Y:S01]  /*9130*/  FMNMX.FTZ R6, R223, R6, !PT ;  /* 0x00000006df067209 */ /* 0x000fe20007810000 */
[----:B------:R-:W-:Y:S02]  /*9140*/  WARPGROUP.DEPBAR.LE gsb0, 0x0 ;  /* 0x00008000000079c5 */ /* 0x000fe40000010000 */
        /* <DEDUP_REMOVED lines=30> */
[----:B------:R-:W-:Y:S01]  /*9330*/  FMUL.FTZ R125, R151, UR4 ;  /* 0x00000004977d7c20 */ /* 0x000fe20008410000 */
[----:B------:R-:W-:Y:S01]  /*9340*/  FMUL.FTZ R151, R138, UR4 ;  /* 0x000000048a977c20 */ /* 0x000fe20008410000 */
[----:B------:R-:W-:Y:S01]  /*9350*/  FMUL.FTZ R124, R142, UR4 ;  /* 0x000000048e7c7c20 */ /* 0x000fe20008410000 */
[----:B------:R-:W-:Y:S01]  /*9360*/  HGMMA.64x192x16.F32.BF16 R24, R184, gdesc[UR8].tnspB, R24, gsb0 ;  /* 0x42e00008b8187df0 */ /* 0x000fe20008001818 */
[----:B------:R-:W0:Y:S01]  /*9370*/  MUFU.TANH R189, R189 ;  /* 0x000000bd00bd7308 */ /* 0x000e220000002400 */
[----:B------:R-:W-:Y:S01]  /*9380*/  UIADD3 UR10, UR6, 0x280, URZ ;  /* 0x00000280060a7890 */ /* 0x000fe2000fffe03f */
[----:B------:R-:W-:Y:S01]  /*9390*/  UMOV UR11, 0x40000040 ;  /* 0x40000040000b7882 */ /* 0x000fe20000000000 */
[----:B------:R-:W-:-:S05]  /*93a0*/  UIADD3 UR6, UR6, 0x300, URZ ;  /* 0x0000030006067890 */ /* 0x000fca000fffe03f */
[----:B------:R-:W1:Y:S08]  /*93b0*/  MUFU.TANH R191, R191 ;  /* 0x000000bf00bf7308 */ /* 0x000e700000002400 */
[----:B------:R-:W-:Y:S01]  /*93c0*/  MUFU.TANH R125, R125 ;  /* 0x0000007d007d7308 */ /* 0x000fe20000002400 */
[----:B0-----:R-:W-:-:S07]  /*93d0*/  FMNMX.FTZ R6, R189, R6, !PT ;  /* 0x00000006bd067209 */ /* 0x001fce0007810000 */
[----:B------:R-:W-:Y:S01]  /*93e0*/  MUFU.TANH R151, R151 ;  /* 0x0000009700977308 */ /* 0x000fe20000002400 */
[----:B-1----:R-:W-:-:S05]  /*93f0*/  FMNMX.FTZ R6, R191, R6, !PT ;  /* 0x00000006bf067209 */ /* 0x002fca0007810000 */
[----:B------:R-:W0:Y:S02]  /*9400*/  SHFL.BFLY PT, R7, R6, 0x2, 0x1f ;  /* 0x0c401f0006077f89 */ /* 0x000e2400000e0000 */
[----:B------:R-:W-:Y:S01]  /*9410*/  MUFU.TANH R124, R124 ;  /* 0x0000007c007c7308 */ /* 0x000fe20000002400 */
[----:B0-----:R-:W-:Y:S02]  /*9420*/  FMNMX.FTZ R7, R6, R7, !PT ;  /* 0x0000000706077209 */ /* 0x001fe40007810000 */
[----:B------:R-:W0:Y:S03]  /*9430*/  LDC R6, c[0x0][0x988] ;  /* 0x00026200ff067b82 */ /* 0x000e260000000800 */
[----:B------:R-:W1:Y:S02]  /*9440*/  SHFL.BFLY PT, R8, R7, 0x1, 0x1f ;  /* 0x0c201f0007087f89 */ /* 0x000e6400000e0000 */
[----:B-1----:R-:W-:-:S05]  /*9450*/  FMNMX.FTZ R8, R7, R8, !PT ;  /* 0x0000000807087209 */ /* 0x002fca0007810000 */
[C---:B0-----:R-:W-:Y:S01]  /*9460*/  FMUL.FTZ R134, R8.reuse, R6 ;  /* 0x0000000608867220 */ /* 0x041fe20000410000 */
[----:B------:R-:W-:-:S03]  /*9470*/  FADD.FTZ R7, -R8, R13 ;  /* 0x0000000d08077221 */ /* 0x000fc60000010100 */
[--C-:B------:R-:W-:Y:S01]  /*9480*/  FFMA.FTZ R200, R0, R6, -R134.reuse ;  /* 0x0000000600c87223 */ /* 0x100fe20000010886 */
[----:B------:R-:W-:Y:S01]  /*9490*/  FMNMX.FTZ R0, R15, R10, !PT ;  /* 0x0000000a0f007209 */ /* 0x000fe20007810000 */
[-CC-:B------:R-:W-:Y:S01]  /*94a0*/  FFMA.FTZ R13, R9, R6.reuse, -R134.reuse ;  /* 0x00000006090d7223 */ /* 0x180fe20000010886 */
[-CC-:B------:R-:W-:Y:S01]  /*94b0*/  FFMA.FTZ R202, R169, R6.reuse, -R134.reuse ;  /* 0x00000006a9ca7223 */ /* 0x180fe20000010886 */
[--C-:B------:R-:W-:Y:S01]  /*94c0*/  FFMA.FTZ R132, R173, R6, -R134.reuse ;  /* 0x00000006ad847223 */ /* 0x100fe20000010886 */
[----:B------:R-:W-:Y:S01]  /*94d0*/  FMNMX.FTZ R0, R21, R0, !PT ;  /* 0x0000000015007209 */ /* 0x000fe20007810000 */
[-CC-:B------:R-:W-:Y:S01]  /*94e0*/  FFMA.FTZ R196, R197, R6.reuse, -R134.reuse ;  /* 0x00000006c5c47223 */ /* 0x180fe20000010886 */
[-CC-:B------:R-:W-:Y:S01]  /*94f0*/  FFMA.FTZ R192, R221, R6.reuse, -R134.reuse ;  /* 0x00000006ddc07223 */ /* 0x180fe20000010886 */
[----:B------:R-:W-:Y:S01]  /*9500*/  FMUL.FTZ R7, R7, R6 ;  /* 0x0000000607077220 */ /* 0x000fe20000410000 */
[----:B------:R-:W-:Y:S01]  /*9510*/  FMNMX.FTZ R0, R171, R0, !PT ;  /* 0x00000000ab007209 */ /* 0x000fe20007810000 */
[-CC-:B------:R-:W-:Y:S01]  /*9520*/  FFMA.FTZ R197, R199, R6.reuse, -R134.reuse ;  /* 0x00000006c7c57223 */ /* 0x180fe20000010886 */
[-CC-:B------:R-:W-:Y:S01]  /*9530*/  FFMA.FTZ R198, R201, R6.reuse, -R134.reuse ;  /* 0x00000006c9c67223 */ /* 0x180fe20000010886 */
        /* <DEDUP_REMOVED lines=11> */
[----:B------:R-:W-:Y:S01]  /*95f0*/  FFMA.FTZ R121, R121, R6, -R134 ;  /* 0x0000000679797223 */ /* 0x000fe20000010886 */
[----:B------:R-:W-:Y:S01]  /*9600*/  MUFU.EX2 R7, R7 ;  /* 0x0000000700077308 */ /* 0x000fe20000000800 */
[----:B------:R-:W-:-:S04]  /*9610*/  FMNMX.FTZ R0, R165, R0, !PT ;  /* 0x00000000a5007209 */ /* 0x000fc80007810000 */
[----:B------:R-:W-:-:S03]  /*9620*/  FMNMX.FTZ R0, R167, R0, !PT ;  /* 0x00000000a7007209 */ /* 0x000fc60007810000 */
[----:B------:R-:W0:Y:S01]  /*9630*/  MUFU.EX2 R200, R200 ;  /* 0x000000c800c87308 */ /* 0x000e220000000800 */
[----:B------:R-:W-:-:S04]  /*9640*/  FMNMX.FTZ R0, R153, R0, !PT ;  /* 0x0000000099007209 */ /* 0x000fc80007810000 */
[----:B------:R-:W-:-:S03]  /*9650*/  FMNMX.FTZ R0, R155, R0, !PT ;  /* 0x000000009b007209 */ /* 0x000fc60007810000 */
[----:B------:R-:W1:Y:S01]  /*9660*/  MUFU.EX2 R13, R13 ;  /* 0x0000000d000d7308 */ /* 0x000e620000000800 */
[----:B------:R-:W-:-:S04]  /*9670*/  FMNMX.FTZ R0, R157, R0, !PT ;  /* 0x000000009d007209 */ /* 0x000fc80007810000 */
[----:B------:R-:W-:-:S03]  /*9680*/  FMNMX.FTZ R0, R159, R0, !PT ;  /* 0x000000009f007209 */ /* 0x000fc60007810000 */
[----:B------:R-:W2:Y:S01]  /*9690*/  MUFU.EX2 R202, R202 ;  /* 0x000000ca00ca7308 */ /* 0x000ea20000000800 */
[----:B------:R-:W-:Y:S01]  /*96a0*/  FMNMX.FTZ R0, R145, R0, !PT ;  /* 0x0000000091007209 */ /* 0x000fe20007810000 */
[----:B0-----:R-:W-:-:S03]  /*96b0*/  FFMA.FTZ R148, R7, R4, R200 ;  /* 0x0000000407947223 */ /* 0x001fc600000100c8 */
[----:B------:R-:W-:-:S03]  /*96c0*/  FMNMX.FTZ R0, R147, R0, !PT ;  /* 0x0000000093007209 */ /* 0x000fc60007810000 */
[----:B------:R-:W0:Y:S01]  /*96d0*/  MUFU.EX2 R132, R132 ;  /* 0x0000008400847308 */ /* 0x000e220000000800 */
[----:B------:R-:W-:Y:S02]  /*96e0*/  FMNMX.FTZ R0, R149, R0, !PT ;  /* 0x0000000095007209 */ /* 0x000fe40007810000 */
[----:B-1----:R-:W-:Y:S02]  /*96f0*/  F2FP.BF16.F32.PACK_AB R200, R13, R200 ;  /* 0x000000c80dc8723e */ /* 0x002fe400000010ff */
[----:B------:R-:W-:-:S03]  /*9700*/  FMNMX.FTZ R0, R125, R0, !PT ;  /* 0x000000007d007209 */ /* 0x000fc60007810000 */
[----:B------:R-:W1:Y:S01]  /*9710*/  MUFU.EX2 R196, R196 ;  /* 0x000000c400c47308 */ /* 0x000e620000000800 */
[----:B------:R-:W-:-:S04]  /*9720*/  FMNMX.FTZ R0, R151, R0, !PT ;  /* 0x0000000097007209 */ /* 0x000fc80007810000 */
        /* <DEDUP_REMOVED lines=17> */
[----:B------:R-:W-:Y:S02]  /*9840*/  WARPGROUP.DEPBAR.LE gsb0, 0x0 ;  /* 0x00008000000079c5 */ /* 0x000fe40000010000 */
[----:B------:R-:W-:Y:S01]  /*9850*/  WARPGROUP.ARRIVE ;  /* 0x00000000000079c5 */ /* 0x000fe20000000000 */
[----:B------:R-:W3:Y:S01]  /*9860*/  SHFL.BFLY PT, R9, R0, 0x2, 0x1f ;  /* 0x0c401f0000097f89 */ /* 0x000ee200000e0000 */
[-CC-:B------:R-:W-:Y:S01]  /*9870*/  FFMA.FTZ R185, R203, R6.reuse, -R134.reuse ;  /* 0x00000006cbb97223 */ /* 0x180fe20000010886 */
[-CC-:B------:R-:W-:Y:S01]  /*9880*/  FFMA.FTZ R187, R195, R6.reuse, -R134.reuse ;  /* 0x00000006c3bb7223 */ /* 0x180fe20000010886 */
[-CC-:B------:R-:W-:Y:S01]  /*9890*/  FFMA.FTZ R184, R233, R6.reuse, -R134.reuse ;  /* 0x00000006e9b87223 */ /* 0x180fe20000010886 */
[----:B------:R-:W-:Y:S01]  /*98a0*/  FFMA.FTZ R186, R235, R6, -R134 ;  /* 0x00000006ebba7223 */ /* 0x000fe20000010886 */
[----:B------:R-:W-:Y:S01]  /*98b0*/  HGMMA.64x192x16.F32.BF16 R24, R180, gdesc[UR8].tnspB, R24, gsb0 ;  /* 0x42e00008b4187df0 */ /* 0x000fe20008001818 */
[----:B------:R-:W-:Y:S08]  /*98c0*/  MUFU.EX2 R221, R221 ;  /* 0x000000dd00dd7308 */ /* 0x000ff00000000800 */
[----:B------:R-:W-:Y:S08]  /*98d0*/  MUFU.EX2 R185, R185 ;  /* 0x000000b900b97308 */ /* 0x000ff00000000800 */
[----:B------:R-:W-:Y:S01]  /*98e0*/  MUFU.EX2 R187, R187 ;  /* 0x000000bb00bb7308 */ /* 0x000fe20000000800 */
[----:B---3--:R-:W-:-:S05]  /*98f0*/  FMNMX.FTZ R136, R0, R9, !PT ;  /* 0x0000000900887209 */ /* 0x008fca0007810000 */
[----:B------:R-:W3:Y:S02]  /*9900*/  SHFL.BFLY PT, R9, R136, 0x1, 0x1f ;  /* 0x0c201f0088097f89 */ /* 0x000ee400000e0000 */
[----:B------:R-:W-:Y:S08]  /*9910*/  MUFU.EX2 R190, R190 ;  /* 0x000000be00be7308 */ /* 0x000ff00000000800 */
[----:B------:R-:W-:Y:S08]  /*9920*/  MUFU.EX2 R173, R173 ;  /* 0x000000ad00ad7308 */ /* 0x000ff00000000800 */
[----:B------:R-:W-:Y:S01]  /*9930*/  MUFU.EX2 R184, R184 ;  /* 0x000000b800b87308 */ /* 0x000fe20000000800 */
[----:B---3--:R-:W-:-:S07]  /*9940*/  FMNMX.FTZ R9, R136, R9, !PT ;  /* 0x0000000988097209 */ /* 0x008fce0007810000 */
[----:B------:R-:W-:Y:S08]  /*9950*/  MUFU.EX2 R137, R137 ;  /* 0x0000008900897308 */ /* 0x000ff00000000800 */
[----:B------:R-:W-:Y:S08]  /*9960*/  MUFU.EX2 R186, R186 ;  /* 0x000000ba00ba7308 */ /* 0x000ff00000000800 */
[----:B------:R-:W-:Y:S08]  /*9970*/  MUFU.EX2 R141, R141 ;  /* 0x0000008d008d7308 */ /* 0x000ff00000000800 */
[----:B------:R-:W-:Y:S01]  /*9980*/  MUFU.EX2 R121, R121 ;  /* 0x0000007900797308 */ /* 0x000fe20000000800 */
[----:B------:R-:W-:-:S02]  /*9990*/  WARPGROUP.DEPBAR.LE gsb0, 0x0 ;  /* 0x00008000000079c5 */ /* 0x000fc40000010000 */
[----:B------:R-:W-:Y:S01]  /*99a0*/  WARPGROUP.ARRIVE ;  /* 0x00000000000079c5 */ /* 0x000fe20000000000 */
[-CC-:B------:R-:W-:Y:S01]  /*99b0*/  FFMA.FTZ R181, R129, R6.reuse, -R134.reuse ;  /* 0x0000000681b57223 */ /* 0x180fe20000010886 */
[-CC-:B------:R-:W-:Y:S01]  /*99c0*/  FFMA.FTZ R182, R20, R6.reuse, -R134.reuse ;  /* 0x0000000614b67223 */ /* 0x180fe20000010886 */
[-CC-:B------:R-:W-:Y:S01]  /*99d0*/  FFMA.FTZ R129, R133, R6.reuse, -R134.reuse ;  /* 0x0000000685817223 */ /* 0x180fe20000010886 */
[-CC-:B------:R-:W-:Y:S01]  /*99e0*/  FFMA.FTZ R20, R120, R6.reuse, -R134.reuse ;  /* 0x0000000678147223 */ /* 0x180fe20000010886 */
[-CC-:B------:R-:W-:Y:S01]  /*99f0*/  FFMA.FTZ R180, R237, R6.reuse, -R134.reuse ;  /* 0x00000006edb47223 */ /* 0x180fe20000010886 */
[----:B------:R-:W-:Y:S01]  /*9a00*/  HGMMA.64x192x16.F32.BF16 R24, R176, gdesc[UR4].tnspB, R24, gsb0 ;  /* 0x42e00004b0187df0 */ /* 0x000fe20008001818 */
[-CC-:B------:R-:W-:Y:S01]  /*9a10*/  FFMA.FTZ R120, R189, R6.reuse, -R134.reuse ;  /* 0x00000006bd787223 */ /* 0x180fe20000010886 */
[-C--:B------:R-:W-:Y:S01]  /*9a20*/  FFMA.FTZ R133, R191, R6.reuse, -R134 ;  /* 0x00000006bf857223 */ /* 0x080fe20000010886 */
[CC--:B------:R-:W-:Y:S01]  /*9a30*/  FMUL.FTZ R134, R9.reuse, R6.reuse ;  /* 0x0000000609867220 */ /* 0x0c0fe20000410000 */
[----:B------:R-:W-:Y:S01]  /*9a40*/  FADD.FTZ R183, -R9, R10 ;  /* 0x0000000a09b77221 */ /* 0x000fe20000010100 */
[----:B------:R-:W-:Y:S01]  /*9a50*/  MUFU.EX2 R180, R180 ;  /* 0x000000b400b47308 */ /* 0x000fe20000000800 */
[----:B------:R-:W-:Y:S01]  /*9a60*/  R2UR UR6, R16 ;  /* 0x00000000100672ca */ /* 0x000fe200000e0000 */
        /* <DEDUP_REMOVED lines=8> */
[-C--:B------:R-:W-:Y:S01]  /*9af0*/  FFMA.FTZ R189, R145, R6.reuse, -R134 ;  /* 0x0000000691bd7223 */ /* 0x080fe20000010886 */
[----:B------:R-:W-:Y:S01]  /*9b00*/  FADD.FTZ R145, R13, R148 ;  /* 0x000000940d917221 */ /* 0x000fe20000010000 */
[-CC-:B------:R-:W-:Y:S01]  /*9b10*/  FFMA.FTZ R199, R165, R6.reuse, -R134.reuse ;  /* 0x00000006a5c77223 */ /* 0x180fe20000010886 */
[-CC-:B------:R-:W-:Y:S01]  /*9b20*/  FFMA.FTZ R140, R167, R6.reuse, -R134.reuse ;  /* 0x00000006a78c7223 */ /* 0x180fe20000010886 */
[-CC-:B------:R-:W-:Y:S01]  /*9b30*/  FFMA.FTZ R193, R153, R6.reuse, -R134.reuse ;  /* 0x0000000699c17223 */ /* 0x180fe20000010886 */
[----:B--2---:R-:W-:Y:S01]  /*9b40*/  FADD.FTZ R145, R202, R145 ;  /* 0x00000091ca917221 */ /* 0x004fe20000010000 */
[----:B------:R-:W2:Y:S01]  /*9b50*/  MUFU.EX2 R201, R201 ;  /* 0x000000c900c97308 */ /* 0x000ea20000000800 */
[-CC-:B------:R-:W-:Y:S01]  /*9b60*/  FFMA.FTZ R125, R125, R6.reuse, -R134.reuse ;  /* 0x000000067d7d7223 */ /* 0x180fe20000010886 */
[-CC-:B------:R-:W-:Y:S01]  /*9b70*/  FFMA.FTZ R142, R155, R6.reuse, -R134.reuse ;  /* 0x000000069b8e7223 */ /* 0x180fe20000010886 */
[----:B0-----:R-:W-:Y:S01]  /*9b80*/  FADD.FTZ R145, R132, R145 ;  /* 0x0000009184917221 */ /* 0x001fe20000010000 */
[-CC-:B------:R-:W-:Y:S01]  /*9b90*/  FFMA.FTZ R195, R157, R6.reuse, -R134.reuse ;  /* 0x000000069dc37223 */ /* 0x180fe20000010886 */
[-CC-:B------:R-:W-:Y:S01]  /*9ba0*/  FFMA.FTZ R144, R159, R6.reuse, -R134.reuse ;  /* 0x000000069f907223 */ /* 0x180fe20000010886 */
[-CC-:B------:R-:W-:Y:S01]  /*9bb0*/  FFMA.FTZ R146, R147, R6.reuse, -R134.reuse ;  /* 0x0000000693927223 */ /* 0x180fe20000010886 */
[----:B-1----:R-:W-:Y:S01]  /*9bc0*/  FADD.FTZ R148, R196, R145 ;  /* 0x00000091c4947221 */ /* 0x002fe20000010000 */
        /* <DEDUP_REMOVED lines=9> */
[----:B--2---:R-:W-:Y:S01]  /*9c60*/  FFMA.FTZ R21, R0, R3, R201 ;  /* 0x0000000300157223 */ /* 0x004fe200000100c9 */
[-CC-:B------:R-:W-:Y:S01]  /*9c70*/  FFMA.FTZ R126, R126, R6.reuse, -R134.reuse ;  /* 0x000000067e7e7223 */ /* 0x180fe20000010886 */
[----:B------:R-:W-:Y:S01]  /*9c80*/  FFMA.FTZ R127, R127, R6, -R134 ;  /* 0x000000067f7f7223 */ /* 0x000fe20000010886 */
[----:B------:R-:W-:-:S02]  /*9c90*/  F2FP.BF16.F32.PACK_AB R202, R132, R202 ;  /* 0x000000ca84ca723e */ /* 0x000fc400000010ff */
[----:B------:R-:W-:Y:S02]  /*9ca0*/  F2FP.BF16.F32.PACK_AB R196, R197, R196 ;  /* 0x000000c4c5c4723e */ /* 0x000fe400000010ff */
[----:B------:R-:W-:Y:S01]  /*9cb0*/  MUFU.EX2 R136, R136 ;  /* 0x0000008800887308 */ /* 0x000fe20000000800 */
[----:B0-----:R-:W-:-:S07]  /*9cc0*/  F2FP.BF16.F32.PACK_AB R201, R10, R201 ;  /* 0x000000c90ac9723e */ /* 0x001fce00000010ff */
        /* <DEDUP_REMOVED lines=17> */
[----:B------:R-:W0:Y:S08]  /*9de0*/  MUFU.EX2 R135, R135 ;  /* 0x0000008700877308 */ /* 0x000e300000000800 */
[----:B------:R-:W-:Y:S08]  /*9df0*/  MUFU.EX2 R129, R129 ;  /* 0x0000008100817308 */ /* 0x000ff00000000800 */
[----:B------:R-:W1:Y:S01]  /*9e00*/  MUFU.EX2 R20, R20 ;  /* 0x0000001400147308 */ /* 0x000e620000000800 */
[----:B------:R-:W-:-:S02]  /*9e10*/  WARPGROUP.DEPBAR.LE gsb0, 0x0 ;  /* 0x00008000000079c5 */ /* 0x000fc40000010000 */
[----:B------:R2:W-:Y:S01]  /*9e20*/  @!P1 SYNCS.ARRIVE.TRANS64.RED.A1T0 RZ, [R12+URZ], RZ ;  /* 0x000000ff0cff99a7 */ /* 0x0005e2000810043f */
[----:B0-----:R-:W-:-:S04]  /*9e30*/  F2FP.BF16.F32.PACK_AB R183, R135, R130 ;  /* 0x0000008287b7723e */ /* 0x001fc800000010ff */
[----:B------:R-:W-:Y:S01]  /*9e40*/  MUFU.EX2 R123, R123 ;  /* 0x0000007b007b7308 */ /* 0x000fe20000000800 */
[----:B--2---:R-:W-:Y:S01]  /*9e50*/  @!P1 PRMT R12, RZ, 0x654, R14 ;  /* 0x00000654ff0c9816 */ /* 0x004fe2000000000e */
[----:B------:R-:W-:-:S03]  /*9e60*/  FADD.FTZ R14, R10, R21 ;  /* 0x000000150a0e7221 */ /* 0x000fc60000010000 */
[----:B------:R0:W-:Y:S01]  /*9e70*/  @!P1 SYNCS.ARRIVE.TRANS64.RED.A1T0 RZ, [R12+URZ], RZ ;  /* 0x000000ff0cff99a7 */ /* 0x0001e2000810043f */
[----:B------:R-:W-:Y:S01]  /*9e80*/  FADD.FTZ R21, R203, R14 ;  /* 0x0000000ecb157221 */ /* 0x000fe20000010000 */
[-CC-:B------:R-:W-:Y:S01]  /*9e90*/  FFMA.FTZ R14, R124, R6.reuse, -R134.reuse ;  /* 0x000000067c0e7223 */ /* 0x180fe20000010886 */
[----:B------:R-:W-:Y:S01]  /*9ea0*/  MUFU.EX2 R126, R126 ;  /* 0x0000007e007e7308 */ /* 0x000fe20000000800 */
[C---:B------:R-:W-:Y:S01]  /*9eb0*/  F2FP.BF16.F32.PACK_AB R203, R136.reuse, R203 ;  /* 0x000000cb88cb723e */ /* 0x040fe200000010ff */
[----:B------:R-:W-:Y:S01]  /*9ec0*/  FADD.FTZ R124, R136, R21 ;  /* 0x00000015887c7221 */ /* 0x000fe20000010000 */
[--C-:B------:R-:W-:Y:S01]  /*9ed0*/  FFMA.FTZ R21, R143, R6, -R134.reuse ;  /* 0x000000068f157223 */ /* 0x100fe20000010886 */
[----:B-1----:R-:W-:Y:S01]  /*9ee0*/  F2FP.BF16.F32.PACK_AB R176, R121, R20 ;  /* 0x0000001479b0723e */ /* 0x002fe200000010ff */
[----:B0-----:R-:W-:Y:S01]  /*9ef0*/  FFMA.FTZ R12, R139, R6, -R134 ;  /* 0x000000068b0c7223 */ /* 0x001fe20000010886 */
[----:B------:R-:W-:Y:S01]  /*9f00*/  FADD.FTZ R139, R197, R148 ;  /* 0x00000094c58b7221 */ /* 0x000fe20000010000 */
[----:B------:R-:W-:Y:S01]  /*9f10*/  FADD.FTZ R125, R15, R124 ;  /* 0x0000007c0f7d7221 */ /* 0x000fe20000010000 */
[----:B------:R-:W-:Y:S01]  /*9f20*/  F2FP.BF16.F32.PACK_AB R197, R138, R15 ;  /* 0x0000000f8ac5723e */ /* 0x000fe200000010ff */
[----:B------:R-:W-:Y:S01]  /*9f30*/  MUFU.EX2 R14, R14 ;  /* 0x0000000e000e7308 */ /* 0x000fe20000000800 */
[----:B------:R-:W-:Y:S01]  /*9f40*/  FADD.FTZ R148, R198, R139 ;  /* 0x0000008bc6947221 */ /* 0x000fe20000010000 */
[----:B------:R-:W-:Y:S01]  /*9f50*/  FADD.FTZ R124, R138, R125 ;  /* 0x0000007d8a7c7221 */ /* 0x000fe20000010000 */
[----:B------:R-:W-:-:S02]  /*9f60*/  F2FP.BF16.F32.PACK_AB R198, R185, R198 ;  /* 0x000000c6b9c6723e */ /* 0x000fc400000010ff */
[----:B------:R-:W-:Y:S01]  /*9f70*/  FADD.FTZ R139, R185, R148 ;  /* 0x00000094b98b7221 */ /* 0x000fe20000010000 */
[----:B------:R-:W-:Y:S01]  /*9f80*/  FADD.FTZ R125, R199, R124 ;  /* 0x0000007cc77d7221 */ /* 0x000fe20000010000 */
[----:B------:R-:W-:Y:S01]  /*9f90*/  FFMA.FTZ R124, R122, R6, -R134 ;  /* 0x000000067a7c7223 */ /* 0x000fe20000010886 */
[----:B------:R-:W0:Y:S01]  /*9fa0*/  MUFU.EX2 R12, R12 ;  /* 0x0000000c000c7308 */ /* 0x000e220000000800 */
[----:B------:R-:W-:Y:S01]  /*9fb0*/  FADD.FTZ R148, R192, R139 ;  /* 0x0000008bc0947221 */ /* 0x000fe20000010000 */
[C---:B------:R-:W-:Y:S01]  /*9fc0*/  FADD.FTZ R122, R140.reuse, R125 ;  /* 0x0000007d8c7a7221 */ /* 0x040fe20000010000 */
[----:B------:R-:W-:Y:S02]  /*9fd0*/  F2FP.BF16.F32.PACK_AB R199, R140, R199 ;  /* 0x000000c78cc7723e */ /* 0x000fe400000010ff */
[----:B------:R-:W-:Y:S01]  /*9fe0*/  FADD.FTZ R139, R169, R148 ;  /* 0x00000094a98b7221 */ /* 0x000fe20000010000 */
[----:B------:R-:W-:Y:S01]  /*9ff0*/  FADD.FTZ R125, R193, R122 ;  /* 0x0000007ac17d7221 */ /* 0x000fe20000010000 */
[----:B------:R-:W-:Y:S01]  /*a000*/  F2FP.BF16.F32.PACK_AB R192, R169, R192 ;  /* 0x000000c0a9c0723e */ /* 0x000fe200000010ff */
[----:B------:R1:W-:Y:S01]  /*a010*/  MUFU.EX2 R122, R128 ;  /* 0x00000080007a7308 */ /* 0x0003e20000000800 */
[----:B------:R-:W-:Y:S01]  /*a020*/  FADD.FTZ R148, R194, R139 ;  /* 0x0000008bc2947221 */ /* 0x000fe20000010000 */
[----:B------:R-:W-:Y:S01]  /*a030*/  FADD.FTZ R134, R142, R125 ;  /* 0x0000007d8e867221 */ /* 0x000fe20000010000 */
[----:B------:R-:W-:-:S02]  /*a040*/  F2FP.BF16.F32.PACK_AB R194, R187, R194 ;  /* 0x000000c2bbc2723e */ /* 0x000fc400000010ff */
[----:B------:R-:W-:Y:S01]  /*a050*/  FADD.FTZ R125, R187, R148 ;  /* 0x00000094bb7d7221 */ /* 0x000fe20000010000 */
[----:B------:R-:W-:Y:S01]  /*a060*/  FADD.FTZ R13, R195, R134 ;  /* 0x00000086c30d7221 */ /* 0x000fe20000010000 */
[----:B------:R-:W-:Y:S01]  /*a070*/  F2FP.BF16.F32.PACK_AB R193, R142, R193 ;  /* 0x000000c18ec1723e */ /* 0x000fe200000010ff */
[----:B------:R-:W2:Y:S01]  /*a080*/  MUFU.EX2 R21, R21 ;  /* 0x0000001500157308 */ /* 0x000ea20000000800 */
[----:B------:R-:W-:Y:S01]  /*a090*/  FADD.FTZ R134, R188, R125 ;  /* 0x0000007dbc867221 */ /* 0x000fe20000010000 */
[----:B------:R-:W-:Y:S01]  /*a0a0*/  FADD.FTZ R132, R144, R13 ;  /* 0x0000000d90847221 */ /* 0x000fe20000010000 */
[----:B0-----:R-:W-:Y:S02]  /*a0b0*/  F2FP.BF16.F32.PACK_AB R185, R12, R3 ;  /* 0x000000030cb9723e */ /* 0x001fe400000010ff */
[----:B------:R-:W-:Y:S01]  /*a0c0*/  FADD.FTZ R125, R221, R134 ;  /* 0x00000086dd7d7221 */ /* 0x000fe20000010000 */
[----:B------:R-:W-:Y:S01]  /*a0d0*/  FADD.FTZ R13, R189, R132 ;  /* 0x00000084bd0d7221 */ /* 0x000fe20000010000 */
[----:B------:R-:W-:Y:S01]  /*a0e0*/  F2FP.BF16.F32.PACK_AB R195, R144, R195 ;  /* 0x000000c390c3723e */ /* 0x000fe200000010ff */
[----:B------:R-:W0:Y:S01]  /*a0f0*/  MUFU.EX2 R124, R124 ;  /* 0x0000007c007c7308 */ /* 0x000e220000000800 */
[----:B-1----:R-:W-:Y:S01]  /*a100*/  FADD.FTZ R128, R190, R125 ;  /* 0x0000007dbe807221 */ /* 0x002fe20000010000 */
[----:B------:R-:W-:Y:S01]  /*a110*/  FADD.FTZ R10, R146, R13 ;  /* 0x0000000d920a7221 */ /* 0x000fe20000010000 */
[----:B------:R-:W-:-:S02]  /*a120*/  F2FP.BF16.F32.PACK_AB R188, R221, R188 ;  /* 0x000000bcddbc723e */ /* 0x000fc400000010ff */
[----:B------:R-:W-:Y:S01]  /*a130*/  FADD.FTZ R15, R173, R128 ;  /* 0x00000080ad0f7221 */ /* 0x000fe20000010000 */
[----:B------:R-:W-:Y:S01]  /*a140*/  FADD.FTZ R13, R191, R10 ;  /* 0x0000000abf0d7221 */ /* 0x000fe20000010000 */
[----:B------:R-:W-:Y:S01]  /*a150*/  F2FP.BF16.F32.PACK_AB R191, R4, R191 ;  /* 0x000000bf04bf723e */ /* 0x000fe200000010ff */
[----:B------:R-:W-:Y:S01]  /*a160*/  MUFU.EX2 R120, R120 ;  /* 0x0000007800787308 */ /* 0x000fe20000000800 */
[----:B------:R-:W-:Y:S01]  /*a170*/  FADD.FTZ R128, R184, R15 ;  /* 0x0000000fb8807221 */ /* 0x000fe20000010000 */
[----:B------:R-:W-:Y:S01]  /*a180*/  FADD.FTZ R10, R4, R13 ;  /* 0x0000000d040a7221 */ /* 0x000fe20000010000 */
[----:B--2---:R-:W-:Y:S02]  /*a190*/  F2FP.BF16.F32.PACK_AB R187, R21, R14 ;  /* 0x0000000e15bb723e */ /* 0x004fe400000010ff */
        /* <DEDUP_REMOVED lines=9> */
[----:B------:R-:W-:Y:S01]  /*a230*/  F2FP.BF16.F32.PACK_AB R184, R137, R184 ;  /* 0x000000b889b8723e */ /* 0x000fe200000010ff */
[----:B------:R-:W1:Y:S01]  /*a240*/  MUFU.EX2 R133, R133 ;  /* 0x0000008500857308 */ /* 0x000e620000000800 */
[----:B------:R-:W-:Y:S01]  /*a250*/  FADD.FTZ R128, R180, R15 ;  /* 0x0000000fb4807221 */ /* 0x000fe20000010000 */
[----:B------:R-:W-:Y:S01]  /*a260*/  FADD.FTZ R13, R21, R10 ;  /* 0x0000000a150d7221 */ /* 0x000fe20000010000 */
[C---:B------:R-:W-:Y:S01]  /*a270*/  F2FP.BF16.F32.PACK_AB R180, R181.reuse, R180 ;  /* 0x000000b4b5b4723e */ /* 0x040fe200000010ff */
[----:B------:R-:W-:Y:S02]  /*a280*/  IMAD.MOV.U32 R14, RZ, RZ, R17 ;  /* 0x000000ffff0e7224 */ /* 0x000fe400078e0011 */
[----:B------:R-:W-:Y:S01]  /*a290*/  FADD.FTZ R15, R181, R128 ;  /* 0x00000080b50f7221 */ /* 0x000fe20000010000 */
[----:B------:R-:W-:Y:S01]  /*a2a0*/  FADD.FTZ R13, R122, R13 ;  /* 0x0000000d7a0d7221 */ /* 0x000fe20000010000 */
[----:B------:R-:W-:-:S02]  /*a2b0*/  F2FP.BF16.F32.PACK_AB R186, R141, R186 ;  /* 0x000000ba8dba723e */ /* 0x000fc400000010ff */
[----:B------:R-:W-:Y:S01]  /*a2c0*/  FADD.FTZ R4, R182, R15 ;  /* 0x0000000fb6047221 */ /* 0x000fe20000010000 */
[C---:B------:R-:W-:Y:S01]  /*a2d0*/  FADD.FTZ R13, R131.reuse, R13 ;  /* 0x0000000d830d7221 */ /* 0x040fe20000010000 */
[----:B------:R-:W-:Y:S02]  /*a2e0*/  F2FP.BF16.F32.PACK_AB R181, R131, R122 ;  /* 0x0000007a83b5723e */ /* 0x000fe400000010ff */
[C---:B------:R-:W-:Y:S01]  /*a2f0*/  FADD.FTZ R3, R129.reuse, R4 ;  /* 0x0000000481037221 */ /* 0x040fe20000010000 */
[----:B------:R-:W-:Y:S01]  /*a300*/  FADD.FTZ R13, R130, R13 ;  /* 0x0000000d820d7221 */ /* 0x000fe20000010000 */
[----:B------:R-:W-:Y:S02]  /*a310*/  F2FP.BF16.F32.PACK_AB R182, R129, R182 ;  /* 0x000000b681b6723e */ /* 0x000fe400000010ff */
[----:B------:R-:W-:Y:S01]  /*a320*/  FADD.FTZ R4, R20, R3 ;  /* 0x0000000314047221 */ /* 0x000fe20000010000 */
[----:B------:R-:W-:Y:S01]  /*a330*/  FADD.FTZ R13, R135, R13 ;  /* 0x0000000d870d7221 */ /* 0x000fe20000010000 */
[----:B0-----:R-:W-:-:S02]  /*a340*/  F2FP.BF16.F32.PACK_AB R177, R123, R124 ;  /* 0x0000007c7bb1723e */ /* 0x001fc400000010ff */
[----:B------:R-:W-:Y:S01]  /*a350*/  FADD.FTZ R3, R121, R4 ;  /* 0x0000000479037221 */ /* 0x000fe20000010000 */
[----:B------:R-:W-:Y:S01]  /*a360*/  FADD.FTZ R13, R124, R13 ;  /* 0x0000000d7c0d7221 */ /* 0x000fe20000010000 */
[----:B-1----:R-:W-:Y:S02]  /*a370*/  F2FP.BF16.F32.PACK_AB R178, R133, R120 ;  /* 0x0000007885b2723e */ /* 0x002fe400000010ff */
[----:B------:R-:W-:Y:S01]  /*a380*/  FADD.FTZ R4, R120, R3 ;  /* 0x0000000378047221 */ /* 0x000fe20000010000 */
[----:B------:R-:W-:Y:S01]  /*a390*/  FADD.FTZ R13, R123, R13 ;  /* 0x0000000d7b0d7221 */ /* 0x000fe20000010000 */
[----:B------:R-:W-:Y:S02]  /*a3a0*/  F2FP.BF16.F32.PACK_AB R179, R127, R126 ;  /* 0x0000007e7fb3723e */ /* 0x000fe400000010ff */
[----:B------:R-:W-:Y:S01]  /*a3b0*/  FADD.FTZ R4, R133, R4 ;  /* 0x0000000485047221 */ /* 0x000fe20000010000 */
[----:B------:R-:W-:Y:S01]  /*a3c0*/  FADD.FTZ R13, R126, R13 ;  /* 0x0000000d7e0d7221 */ /* 0x000fe20000010000 */
[----:B------:R-:W-:-:S03]  /*a3d0*/  MOV R10, R9 ;  /* 0x00000009000a7202 */ /* 0x000fc60000000f00 */
[----:B------:R-:W-:Y:S01]  /*a3e0*/  FADD.FTZ R3, R127, R13 ;  /* 0x0000000d7f037221 */ /* 0x000fe20000010000 */
[----:B------:R-:W-:Y:S01]  /*a3f0*/  IMAD.MOV.U32 R13, RZ, RZ, R8 ;  /* 0x000000ffff0d7224 */ /* 0x000fe200078e0008 */
[----:B------:R-:W-:Y:S06]  /*a400*/  @P2 BRA `(.L_x_3829) ;  /* 0xffffffbc00802947 */ /* 0x000fec000383ffff */
.L_x_3820:
        /* <DEDUP_REMOVED lines=99> */
.L_x_3830:
[----:B------:R-:W-:Y:S01]  /*aa40*/  IMAD R13, R16, 0x8, R2 ;  /* 0x00000008100d7824 */ /* 0x000fe200078e0202 */
[----:B------:R-:W-:-:S04]  /*aa50*/  SHF.L.U32 R0, R17, 0x1f, RZ ;  /* 0x0000001f11007819 */ /* 0x000fc800000006ff */
[----:B------:R0:W1:Y:S01]  /*aa60*/  SYNCS.PHASECHK.TRANS64.TRYWAIT P2, [R13+URZ+0x36850], R0 ;  /* 0x036850000d0075a7 */ /* 0x000062000804017f */
[----:B------:R-:W-:Y:S05]  /*aa70*/  @!P0 BRA `(.L_x_3831) ;  /* 0x0000000000048947 */ /* 0x000fea0003800000 */
[----:B------:R-:W-:Y:S01]  /*aa80*/  BPT.TRAP 0x1 ;  /* 0x000000040000795c */ /* 0x000fe20000300000 */
.L_x_3831:
[----:B-1----:R-:W-:Y:S05]  /*aa90*/  @P2 BRA `(.L_x_3832) ;  /* 0x0000000000082947 */ /* 0x002fea0003800000 */
[----:B------:R-:W1:Y:S02]  /*aaa0*/  SYNCS.PHASECHK.TRANS64.TRYWAIT P0, [R13+URZ+0x36850], R0 ;  /* 0x036850000d0075a7 */ /* 0x000e64000800017f */
[----:B-1----:R-:W-:Y:S05]  /*aab0*/  @!P0 BRA `(.L_x_3833) ;  /* 0x0000009400e88947 */ /* 0x002fea0003800000 */
.L_x_3832:
[----:B------:R-:W-:Y:S05]  /*aac0*/  WARPSYNC.ALL ;  /* 0x0000000000007948 */ /* 0x000fea0003800000 */
[----:B------:R-:W-:Y:S01]  /*aad0*/  VIADD R2, R2, 0x400 ;  /* 0x0000040002027836 */ /* 0x000fe20000000000 */
[----:B------:R-:W-:Y:S01]  /*aae0*/  WARPGROUP.ARRIVE ;  /* 0x00000000000079c5 */ /* 0x000fe20000000000 */
[----:B------:R-:W-:Y:S01]  /*aaf0*/  IMAD.MOV.U32 R15, RZ, RZ, 0x40000040 ;  /* 0x40000040ff0f7424 */ /* 0x000fe200078e00ff */
[----:B------:R-:W2:Y:S01]  /*ab00*/  SHFL.BFLY PT, R5, R4, 0x2, 0x1f ;  /* 0x0c401f0004057f89 */ /* 0x000ea200000e0000 */
[----:B------:R-:W-:Y:S01]  /*ab10*/  VIADD R210, R210, 0x1 ;  /* 0x00000001d2d27836 */ /* 0x000fe20000000000 */
[----:B------:R-:W-:-:S02]  /*ab20*/  SHF.R.U32.HI R2, RZ, 0x4, R2 ;  /* 0x00000004ff027819 */ /* 0x000fc40000011602 */
[----:B01----:R-:W0:Y:S02]  /*ab30*/  SHFL.BFLY PT, R0, R3, 0x2, 0x1f ;  /* 0x0c401f0003007f89 */ /* 0x003e2400000e0000 */
[----:B------:R-:W-:-:S04]  /*ab40*/  LOP3.LUT R2, R2, 0x3fff, RZ, 0xc0, !PT ;  /* 0x00003fff02027812 */ /* 0x000fc800078ec0ff */
[----:B------:R-:W-:-:S05]  /*ab50*/  LOP3.LUT R11, R2, 0x3800000, RZ, 0xfc, !PT ;  /* 0x03800000020b7812 */ /* 0x000fca00078efcff */
[----:B------:R-:W-:Y:S02]  /*ab60*/  IMAD R10, R16, 0xa80, R11 ;  /* 0x00000a80100a7824 */ /* 0x000fe400078e020b */
[----:B------:R-:W-:Y:S02]  /*ab70*/  IMAD.MOV.U32 R11, RZ, RZ, 0x40000040 ;  /* 0x40000040ff0b7424 */ /* 0x000fe400078e00ff */
[C---:B------:R-:W-:Y:S01]  /*ab80*/  VIADD R14, R10.reuse, 0x80 ;  /* 0x000000800a0e7836 */ /* 0x040fe20000000000 */
[----:B------:R-:W-:Y:S01]  /*ab90*/  R2UR UR6, R10 ;  /* 0x000000000a0672ca */ /* 0x000fe200000e0000 */
[----:B------:R-:W-:Y:S01]  /*aba0*/  VIADD R16, R16, 0x1 ;  /* 0x0000000110107836 */ /* 0x000fe20000000000 */
[----:B------:R-:W-:Y:S01]  /*abb0*/  R2UR UR7, R11 ;  /* 0x000000000b0772ca */ /* 0x000fe200000e0000 */
[----:B------:R-:W-:Y:S02]  /*abc0*/  IMAD.MOV.U32 R11, RZ, RZ, 0x40000040 ;  /* 0x40000040ff0b7424 */ /* 0x000fe400078e00ff */
[----:B--2---:R-:W-:Y:S01]  /*abd0*/  FADD.FTZ R5, R5, R4 ;  /* 0x0000000405057221 */ /* 0x004fe20000010000 */
[----:B------:R-:W-:Y:S01]  /*abe0*/  ISETP.NE.AND P2, PT, R16, 0x2, PT ;  /* 0x000000021000780c */ /* 0x000fe20003f45270 */
[----:B0-----:R-:W-:-:S03]  /*abf0*/  FADD.FTZ R2, R0, R3 ;  /* 0x0000000300027221 */ /* 0x001fc60000010000 */
[----:B------:R-:W0:Y:S01]  /*ac00*/  SHFL.BFLY PT, R0, R5, 0x1, 0x1f ;  /* 0x0c201f0005007f89 */ /* 0x000e2200000e0000 */
[----:B------:R-:W-:-:S03]  /*ac10*/  SEL R16, R16, RZ, P2 ;  /* 0x000000ff10107207 */ /* 0x000fc60001000000 */
[----:B------:R-:W1:Y:S01]  /*ac20*/  SHFL.BFLY PT, R7, R2, 0x1, 0x1f ;  /* 0x0c201f0002077f89 */ /* 0x000e6200000e0000 */
[----:B------:R-:W-:Y:S01]  /*ac30*/  HGMMA.64x192x16.F32.BF16 R24, R200, gdesc[UR4].tnspB, R24, gsb0 ;  /* 0x42e00004c8187df0 */ /* 0x000fe20008001818 */
[----:B------:R-:W-:Y:S01]  /*ac40*/  R2UR UR6, R14 ;  /* 0x000000000e0672ca */ /* 0x000fe200000e0000 */
[----:B------:R-:W-:Y:S01]  /*ac50*/  VIADD R14, R10, 0x100 ;  /* 0x000001000a0e7836 */ /* 0x000fe20000000000 */
[----:B------:R-:W-:Y:S01]  /*ac60*/  R2UR UR7, R15 ;  /* 0x000000000f0772ca */ /* 0x000fe200000e0000 */
[----:B------:R-:W-:Y:S02]  /*ac70*/  IMAD.MOV.U32 R15, RZ, RZ, 0x40000040 ;  /* 0x40000040ff0f7424 */ /* 0x000fe400078e00ff */
[----:B0-----:R-:W-:Y:S01]  /*ac80*/  FADD.FTZ R12, R5, R0 ;  /* 0x00000000050c7221 */ /* 0x001fe20000010000 */
[----:B------:R-:W-:Y:S02]  /*ac90*/  CS2R R4, SRZ ;  /* 0x0000000000047805 */ /* 0x000fe4000001ff00 */
[----:B------:R-:W-:-:S02]  /*aca0*/  SEL R0, RZ, 0x1, P2 ;  /* 0x00000001ff007807 */ /* 0x000fc40001000000 */
[----:B------:R-:W-:Y:S02]  /*acb0*/  FSETP.NE.FTZ.AND P0, PT, R12, RZ, PT ;  /* 0x000000ff0c00720b */ /* 0x000fe40003f15000 */
[----:B------:R-:W-:Y:S01]  /*acc0*/  LOP3.LUT R17, R17, R0, RZ, 0x3c, !PT ;  /* 0x0000000011117212 */ /* 0x000fe200078e3cff */
[----:B------:R-:W-:-:S10]  /*acd0*/  IMAD.MOV.U32 R0, RZ, RZ, -0x800000 ;  /* 0xff800000ff007424 */ /* 0x000fd400078e00ff */
[----:B------:R-:W-:Y:S01]  /*ace0*/  @P0 MUFU.RCP R4, R12 ;  /* 0x0000000c00040308 */ /* 0x000fe20000001000 */
[----:B------:R-:W-:Y:S01]  /*acf0*/  @P0 FMUL.FTZ R3, R6, 0.69314718246459960938 ;  /* 0x3f31721806030820 */ /* 0x000fe20000410000 */
[----:B------:R-:W-:Y:S02]  /*ad00*/  WARPGROUP.DEPBAR.LE gsb0, 0x0 ;  /* 0x00008000000079c5 */ /* 0x000fe40000010000 */
[----:B------:R-:W-:-:S06]  /*ad10*/  WARPGROUP.ARRIVE ;  /* 0x00000000000079c5 */ /* 0x000fcc0000000000 */
[----:B------:R-:W-:Y:S01]  /*ad20*/  HGMMA.64x192x16.F32.BF16 R24, R196, gdesc[UR4].tnspB, R24, gsb0 ;  /* 0x42e00004c4187df0 */ /* 0x000fe20008001818 */
[----:B------:R-:W-:Y:S01]  /*ad30*/  R2UR UR6, R14 ;  /* 0x000000000e0672ca */ /* 0x000fe200000e0000 */
[----:B------:R-:W-:Y:S01]  /*ad40*/  VIADD R14, R10, 0x180 ;  /* 0x000001800a0e7836 */ /* 0x000fe20000000000 */
[----:B------:R-:W-:Y:S01]  /*ad50*/  R2UR UR7, R15 ;  /* 0x000000000f0772ca */ /* 0x000fe200000e0000 */
[----:B------:R-:W-:Y:S01]  /*ad60*/  IMAD.MOV.U32 R15, RZ, RZ, 0x40000040 ;  /* 0x40000040ff0f7424 */ /* 0x000fe200078e00ff */
[----:B------:R-:W-:Y:S02]  /*ad70*/  WARPGROUP.DEPBAR.LE gsb0, 0x0 ;  /* 0x00008000000079c5 */ /* 0x000fe40000010000 */
[----:B------:R-:W-:-:S13]  /*ad80*/  WARPGROUP.ARRIVE ;  /* 0x00000000000079c5 */ /* 0x000fda0000000000 */
[----:B------:R-:W-:Y:S01]  /*ad90*/  HGMMA.64x192x16.F32.BF16 R24, R192, gdesc[UR4].tnspB, R24, gsb0 ;  /* 0x42e00004c0187df0 */ /* 0x000fe20008001818 */
[----:B------:R-:W-:Y:S02]  /*ada0*/  R2UR UR6, R14 ;  /* 0x000000000e0672ca */ /* 0x000fe400000e0000 */
[----:B------:R-:W-:Y:S01]  /*adb0*/  R2UR UR7, R15 ;  /* 0x000000000f0772ca */ /* 0x000fe200000e0000 */
[----:B------:R-:W-:Y:S01]  /*adc0*/  IMAD.MOV.U32 R15, RZ, RZ, 0x40000040 ;  /* 0x40000040ff0f7424 */ /* 0x000fe200078e00ff */
[----:B------:R-:W-:Y:S01]  /*add0*/  IADD3 R14, R10, 0x200, RZ ;  /* 0x000002000a0e7810 */ /* 0x000fe20007ffe0ff */
[----:B------:R-:W-:Y:S02]  /*ade0*/  WARPGROUP.DEPBAR.LE gsb0, 0x0 ;  /* 0x00008000000079c5 */ /* 0x000fe40000010000 */
[----:B------:R-:W-:-:S12]  /*adf0*/  WARPGROUP.ARRIVE ;  /* 0x00000000000079c5 */ /* 0x000fd80000000000 */
[----:B------:R-:W-:Y:S01]  /*ae00*/  HGMMA.64x192x16.F32.BF16 R24, R188, gdesc[UR4].tnspB, R24, gsb0 ;  /* 0x42e00004bc187df0 */ /* 0x000fe20008001818 */
[----:B------:R-:W-:Y:S01]  /*ae10*/  R2UR UR6, R14 ;  /* 0x000000000e0672ca */ /* 0x000fe200000e0000 */
[C---:B------:R-:W-:Y:S01]  /*ae20*/  VIADD R14, R10.reuse, 0x280 ;  /* 0x000002800a0e7836 */ /* 0x040fe20000000000 */
[----:B------:R-:W-:Y:S01]  /*ae30*/  R2UR UR7, R15 ;  /* 0x000000000f0772ca */ /* 0x000fe200000e0000 */
[----:B------:R-:W-:Y:S02]  /*ae40*/  IMAD.MOV.U32 R15, RZ, RZ, 0x40000040 ;  /* 0x40000040ff0f7424 */ /* 0x000fe400078e00ff */
[----:B------:R-:W-:Y:S01]  /*ae50*/  VIADD R10, R10, 0x300 ;  /* 0x000003000a0a7836 */ /* 0x000fe20000000000 */
[----:B------:R-:W-:Y:S02]  /*ae60*/  WARPGROUP.DEPBAR.LE gsb0, 0x0 ;  /* 0x00008000000079c5 */ /* 0x000fe40000010000 */
[----:B------:R-:W-:-:S11]  /*ae70*/  WARPGROUP.ARRIVE ;  /* 0x00000000000079c5 */ /* 0x000fd60000000000 */
[----:B------:R-:W-:Y:S01]  /*ae80*/  HGMMA.64x192x16.F32.BF16 R24, R184, gdesc[UR4].tnspB, R24, gsb0 ;  /* 0x42e00004b8187df0 */ /* 0x000fe20008001818 */
[----:B------:R-:W-:Y:S01]  /*ae90*/  R2UR UR6, R14 ;  /* 0x000000000e0672ca */ /* 0x000fe200000e0000 */
[----:B-1----:R-:W-:Y:S01]  /*aea0*/  FADD.FTZ R14, R2, R7 ;  /* 0x00000007020e7221 */ /* 0x002fe20000010000 */
[----:B------:R-:W-:Y:S01]  /*aeb0*/  R2UR UR7, R15 ;  /* 0x000000000f0772ca */ /* 0x000fe200000e0000 */
[----:B------:R-:W0:Y:S01]  /*aec0*/  @P0 MUFU.LG2 R7, R12 ;  /* 0x0000000c00070308 */ /* 0x000e220000000c00 */
[----:B------:R-:W-:Y:S02]  /*aed0*/  IMAD.MOV.U32 R2, RZ, RZ, -0x800000 ;  /* 0xff800000ff027424 */ /* 0x000fe400078e00ff */
[----:B------:R-:W-:-:S13]  /*aee0*/  FSETP.NE.FTZ.AND P3, PT, R14, RZ, PT ;  /* 0x000000ff0e00720b */ /* 0x000fda0003f75000 */
[----:B------:R-:W-:Y:S01]  /*aef0*/  @P3 MUFU.RCP R5, R14 ;  /* 0x0000000e00053308 */ /* 0x000fe20000001000 */
[----:B------:R-:W-:Y:S02]  /*af00*/  WARPGROUP.DEPBAR.LE gsb0, 0x0 ;  /* 0x00008000000079c5 */ /* 0x000fe40000010000 */
[----:B------:R-:W-:-:S06]  /*af10*/  WARPGROUP.ARRIVE ;  /* 0x00000000000079c5 */ /* 0x000fcc0000000000 */
[----:B------:R-:W-:Y:S01]  /*af20*/  HGMMA.64x192x16.F32.BF16 R24, R180, gdesc[UR4].tnspB, R24, gsb0 ;  /* 0x42e00004b4187df0 */ /* 0x000fe20008001818 */
[----:B------:R-:W-:Y:S02]  /*af30*/  R2UR UR6, R10 ;  /* 0x000000000a0672ca */ /* 0x000fe400000e0000 */
[----:B------:R-:W-:Y:S01]  /*af40*/  R2UR UR7, R11 ;  /* 0x000000000b0772ca */ /* 0x000fe200000e0000 */
[----:B------:R-:W-:Y:S01]  /*af50*/  @!P1 VIADD R11, R13, 0x36860 ;  /* 0x000368600d0b9836 */ /* 0x000fe20000000000 */
[----:B------:R-:W1:Y:S01]  /*af60*/  @P3 MUFU.LG2 R10, R14 ;  /* 0x0000000e000a3308 */ /* 0x000e620000000c00 */
[----:B------:R-:W-:Y:S01]  /*af70*/  @P3 FMUL.FTZ R13, R6, 0.69314718246459960938 ;  /* 0x3f317218060d3820 */ /* 0x000fe20000410000 */
[----:B0-----:R-:W-:Y:S02]  /*af80*/  @P0 FMUL.FTZ R6, R7, 0.69314718246459960938 ;  /* 0x3f31721807060820 */ /* 0x001fe40000410000 */
[----:B------:R-:W-:Y:S02]  /*af90*/  @!P1 PRMT R11, RZ, 0x654, R11 ;  /* 0x00000654ff0b9816 */ /* 0x000fe4000000000b */
[----:B------:R-:W-:Y:S01]  /*afa0*/  @P0 FFMA.FTZ R0, R3, R8, R6 ;  /* 0x0000000803000223 */ /* 0x000fe20000010006 */
[----:B------:R-:W-:Y:S01]  /*afb0*/  PLOP3.LUT P0, PT, PT, PT, PT, 0x8, 0x0 ;  /* 0x000000000000781c */ /* 0x000fe20003f0e170 */
[----:B-1----:R-:W-:-:S04]  /*afc0*/  @P3 FMUL.FTZ R10, R10, 0.69314718246459960938 ;  /* 0x3f3172180a0a3820 */ /* 0x002fc80000410000 */
[----:B------:R-:W-:Y:S01]  /*afd0*/  @P3 FFMA.FTZ R2, R13, R9, R10 ;  /* 0x000000090d023223 */ /* 0x000fe2000001000a */
[----:B------:R-:W-:Y:S02]  /*afe0*/  WARPGROUP.DEPBAR.LE gsb0, 0x0 ;  /* 0x00008000000079c5 */ /* 0x000fe40000010000 */
[----:B------:R-:W-:-:S06]  /*aff0*/  WARPGROUP.ARRIVE ;  /* 0x00000000000079c5 */ /* 0x000fcc0000000000 */
[----:B------:R-:W-:Y:S03]  /*b000*/  HGMMA.64x192x16.F32.BF16 R24, R176, gdesc[UR4].tnspB, R24, gsb0 ;  /* 0x42e00004b0187df0 */ /* 0x000fe60008001818 */
        /* <DEDUP_REMOVED lines=98> */
.L_x_3812:
[----:B------:R-:W0:Y:S01]  /*b630*/  S2R R5, SR_CgaCtaId ;  /* 0x0000000000057919 */ /* 0x000e220000008800 */
[----:B------:R-:W-:Y:S01]  /*b640*/  MOV R38, 0x400 ;  /* 0x0000040000267802 */ /* 0x000fe20000000f00 */
[----:B------:R-:W-:Y:S01]  /*b650*/  BSSY B0, `(.L_x_3834) ;  /* 0x0000257000007945 */ /* 0x000fe20003800000 */
[----:B------:R-:W-:Y:S02]  /*b660*/  BAR.SYNC.DEFER_BLOCKING 0x5, 0x180 ;  /* 0x0146000000007b1d */ /* 0x000fe40000010000 */
[----:B0-----:R-:W-:-:S05]  /*b670*/  LEA R38, R5, R38, 0x18 ;  /* 0x0000002605267211 */ /* 0x001fca00078ec0ff */
[----:B------:R0:W1:Y:S01]  /*b680*/  LDS.128 R40, [R38+0x368d0] ;  /* 0x0368d00026287984 */ /* 0x0000620000000c00 */
[----:B------:R-:W-:Y:S06]  /*b690*/  BAR.ARV 0x4, 0x180 ;  /* 0x0106000000007b1d */ /* 0x000fec0000002000 */
[----:B------:R-:W-:Y:S05]  /*b6a0*/  @P0 BRA `(.L_x_3835) ;  /* 0x00000018004c0947 */ /* 0x000fea0003800000 */
[----:B------:R-:W2:Y:S01]  /*b6b0*/  S2R R5, SR_SWINHI ;  /* 0x0000000000057919 */ /* 0x000ea20000002f00 */
[----:B------:R-:W-:Y:S01]  /*b6c0*/  F2FP.BF16.F32.PACK_AB R6, R125, R6 ;  /* 0x000000067d06723e */ /* 0x000fe200000010ff */
[----:B------:R-:W-:Y:S01]  /*b6d0*/  ULDC.64 UR4, c[0x0][0xc08] ;  /* 0x0003020000047ab9 */ /* 0x000fe20000000a00 */
        /* <DEDUP_REMOVED lines=12> */
[----:B------:R-:W-:Y:S02]  /*b7a0*/  MOV R20, R38 ;  /* 0x0000002600147202 */ /* 0x000fe40000000f00 */
[----:B--2---:R-:W-:-:S03]  /*b7b0*/  MOV R21, R5 ;  /* 0x0000000500157202 */ /* 0x004fc60000000f00 */
[----:B------:R-:W-:-:S03]  /*b7c0*/  IMAD.WIDE R4, R216, 0x2, R20 ;  /* 0x00000002d8047825 */ /* 0x000fc600078e0214 */
[C---:B------:R-:W-:Y:S02]  /*b7d0*/  LOP3.LUT R29, R4.reuse, 0x380, RZ, 0xc0, !PT ;  /* 0x00000380041d7812 */ /* 0x040fe400078ec0ff */
[C---:B------:R-:W-:Y:S02]  /*b7e0*/  IADD3 R103, P1, R4.reuse, 0x40, RZ ;  /* 0x0000004004677810 */ /* 0x040fe40007f3e0ff */
[C---:B------:R-:W-:Y:S02]  /*b7f0*/  IADD3 R139, P6, R4.reuse, 0x60, RZ ;  /* 0x00000060048b7810 */ /* 0x040fe40007fde0ff */
[C---:B------:R-:W-:Y:S01]  /*b800*/  IADD3 R141, P5, R4.reuse, 0x4000, RZ ;  /* 0x00004000048d7810 */ /* 0x040fe20007fbe0ff */
[--C-:B------:R-:W-:Y:S01]  /*b810*/  IMAD.X R11, RZ, RZ, R5.reuse, P1 ;  /* 0x000000ffff0b7224 */ /* 0x100fe200008e0605 */
[----:B------:R-:W-:Y:S01]  /*b820*/  IADD3 R83, P2, R4, 0x20, RZ ;  /* 0x0000002004537810 */ /* 0x000fe20007f5e0ff */
[--C-:B------:R-:W-:Y:S01]  /*b830*/  IMAD.X R13, RZ, RZ, R5.reuse, P6 ;  /* 0x000000ffff0d7224 */ /* 0x100fe200030e0605 */
[----:B------:R-:W-:Y:S01]  /*b840*/  SHF.R.U64 R29, R29, 0x3, RZ ;  /* 0x000000031d1d7819 */ /* 0x000fe200000012ff */
[----:B------:R-:W-:Y:S01]  /*b850*/  IMAD.X R15, RZ, RZ, R5, P5 ;  /* 0x000000ffff0f7224 */ /* 0x000fe200028e0605 */
[----:B------:R-:W-:-:S02]  /*b860*/  LOP3.LUT R10, R103, 0x380, RZ, 0xc0, !PT ;  /* 0x00000380670a7812 */ /* 0x000fc400078ec0ff */
[C---:B------:R-:W-:Y:S02]  /*b870*/  IADD3 R143, P0, R4.reuse, 0x4020, RZ ;  /* 0x00004020048f7810 */ /* 0x040fe40007f1e0ff */
[C---:B------:R-:W-:Y:S02]  /*b880*/  IADD3 R145, P4, R4.reuse, 0x4040, RZ ;  /* 0x0000404004917810 */ /* 0x040fe40007f9e0ff */
[----:B------:R-:W-:Y:S01]  /*b890*/  IADD3.X R9, RZ, R5, RZ, P2, !PT ;  /* 0x00000005ff097210 */ /* 0x000fe200017fe4ff */
[--C-:B------:R-:W-:Y:S01]  /*b8a0*/  IMAD.X R25, RZ, RZ, R5.reuse, P0 ;  /* 0x000000ffff197224 */ /* 0x100fe200000e0605 */
[C---:B------:R-:W-:Y:S01]  /*b8b0*/  IADD3 R147, P3, R4.reuse, 0x4060, RZ ;  /* 0x0000406004937810 */ /* 0x040fe20007f7e0ff */
[--C-:B------:R-:W-:Y:S01]  /*b8c0*/  IMAD.X R27, RZ, RZ, R5.reuse, P4 ;  /* 0x000000ffff1b7224 */ /* 0x100fe200020e0605 */
[C---:B------:R-:W-:Y:S02]  /*b8d0*/  IADD3 R149, P2, R4.reuse, 0x8000, RZ ;  /* 0x0000800004957810 */ /* 0x040fe40007f5e0ff */
        /* <DEDUP_REMOVED lines=9> */
[----:B------:R-:W-:Y:S01]  /*b970*/  IMAD.X R29, RZ, RZ, R5, P5 ;  /* 0x000000ffff1d7224 */ /* 0x000fe200028e0605 */
[----:B------:R-:W-:-:S02]  /*b980*/  LOP3.LUT R12, R139, 0x380, RZ, 0xc0, !PT ;  /* 0x000003808b0c7812 */ /* 0x000fc400078ec0ff */
[----:B------:R-:W-:Y:S02]  /*b990*/  LOP3.LUT R14, R141, 0x380, RZ, 0xc0, !PT ;  /* 0x000003808d0e7812 */ /* 0x000fe400078ec0ff */
[----:B------:R-:W-:Y:S02]  /*b9a0*/  SHF.R.U64 R10, R10, 0x3, RZ ;  /* 0x000000030a0a7819 */ /* 0x000fe400000012ff */
[----:B------:R-:W-:Y:S02]  /*b9b0*/  LOP3.LUT R24, R143, 0x380, RZ, 0xc0, !PT ;  /* 0x000003808f187812 */ /* 0x000fe400078ec0ff */
[----:B------:R-:W-:Y:S02]  /*b9c0*/  LOP3.LUT R26, R145, 0x380, RZ, 0xc0, !PT ;  /* 0x00000380911a7812 */ /* 0x000fe400078ec0ff */
[----:B------:R-:W-:Y:S02]  /*b9d0*/  LOP3.LUT R30, R147, 0x380, RZ, 0xc0, !PT ;  /* 0x00000380931e7812 */ /* 0x000fe400078ec0ff */
[----:B-1----:R-:W-:-:S02]  /*b9e0*/  LOP3.LUT R40, R155, 0x380, RZ, 0xc0, !PT ;  /* 0x000003809b287812 */ /* 0x002fc400078ec0ff */
[----:B------:R-:W-:Y:S02]  /*b9f0*/  SHF.R.U64 R8, R8, 0x3, RZ ;  /* 0x0000000308087819 */ /* 0x000fe400000012ff */
[----:B------:R-:W-:Y:S02]  /*ba00*/  LOP3.LUT R32, R149, 0x380, RZ, 0xc0, !PT ;  /* 0x0000038095207812 */ /* 0x000fe400078ec0ff */
[----:B------:R-:W-:Y:S02]  /*ba10*/  MOV R138, R4 ;  /* 0x00000004008a7202 */ /* 0x000fe40000000f00 */
[----:B------:R-:W-:Y:S02]  /*ba20*/  LOP3.LUT R34, R151, 0x380, RZ, 0xc0, !PT ;  /* 0x0000038097227812 */ /* 0x000fe400078ec0ff */
[----:B------:R-:W-:Y:S02]  /*ba30*/  SHF.R.U64 R12, R12, 0x3, RZ ;  /* 0x000000030c0c7819 */ /* 0x000fe400000012ff */
[----:B------:R-:W-:-:S02]  /*ba40*/  SHF.R.U64 R14, R14, 0x3, RZ ;  /* 0x000000030e0e7819 */ /* 0x000fc400000012ff */
[----:B------:R-:W-:Y:S02]  /*ba50*/  LOP3.LUT R10, R10, R103, RZ, 0x3c, !PT ;  /* 0x000000670a0a7212 */ /* 0x000fe400078e3cff */
[----:B------:R-:W-:Y:S02]  /*ba60*/  F2FP.BF16.F32.PACK_AB R4, R128, R7 ;  /* 0x000000078004723e */ /* 0x000fe400000010ff */
[----:B------:R-:W-:Y:S02]  /*ba70*/  SHF.R.U64 R24, R24, 0x3, RZ ;  /* 0x0000000318187819 */ /* 0x000fe400000012ff */
[----:B------:R-:W-:Y:S02]  /*ba80*/  SHF.R.U64 R26, R26, 0x3, RZ ;  /* 0x000000031a1a7819 */ /* 0x000fe400000012ff */
[----:B------:R-:W-:Y:S02]  /*ba90*/  F2FP.BF16.F32.PACK_AB R5, R137, R36 ;  /* 0x000000248905723e */ /* 0x000fe400000010ff */
[----:B------:R-:W-:Y:S01]  /*baa0*/  F2FP.BF16.F32.PACK_AB R7, R135, R28 ;  /* 0x0000001c8707723e */ /* 0x000fe200000010ff */
[----:B------:R-:W-:Y:S01]  /*bab0*/  BAR.SYNC.DEFER_BLOCKING 0x1, 0x100 ;  /* 0x0044000000007b1d */ /* 0x000fe20000010000 */
[----:B------:R-:W-:-:S02]  /*bac0*/  SHF.R.U64 R30, R30, 0x3, RZ ;  /* 0x000000031e1e7819 */ /* 0x000fc400000012ff */
[----:B------:R-:W-:Y:S02]  /*bad0*/  SHF.R.U64 R40, R40, 0x3, RZ ;  /* 0x0000000328287819 */ /* 0x000fe400000012ff */
[----:B------:R-:W-:Y:S02]  /*bae0*/  LOP3.LUT R8, R8, R83, RZ, 0x3c, !PT ;  /* 0x0000005308087212 */ /* 0x000fe400078e3cff */
[----:B------:R-:W-:Y:S02]  /*baf0*/  SHF.R.U64 R32, R32, 0x3, RZ ;  /* 0x0000000320207819 */ /* 0x000fe400000012ff */
[----:B------:R-:W-:Y:S02]  /*bb00*/  SHF.R.U64 R34, R34, 0x3, RZ ;  /* 0x0000000322227819 */ /* 0x000fe400000012ff */
[----:B------:R-:W-:Y:S02]  /*bb10*/  LOP3.LUT R12, R12, R139, RZ, 0x3c, !PT ;  /* 0x0000008b0c0c7212 */ /* 0x000fe400078e3cff */
[----:B------:R-:W-:-:S02]  /*bb20*/  LOP3.LUT R14, R14, R141, RZ, 0x3c, !PT ;  /* 0x0000008d0e0e7212 */ /* 0x000fc400078e3cff */
[----:B------:R-:W-:Y:S02]  /*bb30*/  LOP3.LUT R36, R153, 0x380, RZ, 0xc0, !PT ;  /* 0x0000038099247812 */ /* 0x000fe400078ec0ff */
[----:B------:R-:W-:Y:S02]  /*bb40*/  MOV R135, R10 ;  /* 0x0000000a00877202 */ /* 0x000fe40000000f00 */
[----:B------:R-:W-:Y:S02]  /*bb50*/  LOP3.LUT R24, R24, R143, RZ, 0x3c, !PT ;  /* 0x0000008f18187212 */ /* 0x000fe400078e3cff */
[----:B------:R-:W-:Y:S02]  /*bb60*/  LOP3.LUT R26, R26, R145, RZ, 0x3c, !PT ;  /* 0x000000911a1a7212 */ /* 0x000fe400078e3cff */
[----:B------:R-:W-:Y:S01]  /*bb70*/  F2FP.BF16.F32.PACK_AB R10, R45, R44 ;  /* 0x0000002c2d0a723e */ /* 0x000fe200000010ff */
[----:B------:R1:W-:Y:S01]  /*bb80*/  STSM.16.M88.4 [R138], R4 ;  /* 0x000000048a007844 */ /* 0x0003e20000000200 */
[----:B------:R-:W-:Y:S01]  /*bb90*/  LOP3.LUT R30, R30, R147, RZ, 0x3c, !PT ;  /* 0x000000931e1e7212 */ /* 0x000fe200078e3cff */
[----:B------:R-:W2:Y:S01]  /*bba0*/  LDC.64 R44, c[0x0][0xc00] ;  /* 0x00030000ff2c7b82 */ /* 0x000ea20000000a00 */
[----:B------:R-:W-:-:S02]  /*bbb0*/  LOP3.LUT R28, R40, R155, RZ, 0x3c, !PT ;  /* 0x0000009b281c7212 */ /* 0x000fc400078e3cff */
[----:B------:R-:W-:Y:S02]  /*bbc0*/  LOP3.LUT R32, R32, R149, RZ, 0x3c, !PT ;  /* 0x0000009520207212 */ /* 0x000fe400078e3cff */
[----:B------:R-:W-:Y:S02]  /*bbd0*/  LOP3.LUT R34, R34, R151, RZ, 0x3c, !PT ;  /* 0x0000009722227212 */ /* 0x000fe400078e3cff */
[----:B------:R-:W-:Y:S02]  /*bbe0*/  MOV R137, R8 ;  /* 0x0000000800897202 */ /* 0x000fe40000000f00 */
[----:B------:R-:W-:Y:S02]  /*bbf0*/  SHF.R.U64 R36, R36, 0x3, RZ ;  /* 0x0000000324247819 */ /* 0x000fe400000012ff */
[----:B------:R-:W-:Y:S02]  /*bc00*/  MOV R128, R12 ;  /* 0x0000000c00807202 */ /* 0x000fe40000000f00 */
[----:B------:R-:W-:-:S02]  /*bc10*/  MOV R125, R14 ;  /* 0x0000000e007d7202 */ /* 0x000fc40000000f00 */
[----:B-1----:R-:W-:Y:S02]  /*bc20*/  F2FP.BF16.F32.PACK_AB R4, R123, R122 ;  /* 0x0000007a7b04723e */ /* 0x002fe400000010ff */
[----:B------:R-:W-:Y:S02]  /*bc30*/  F2FP.BF16.F32.PACK_AB R5, R136, R131 ;  /* 0x000000838805723e */ /* 0x000fe400000010ff */
[----:B------:R-:W-:Y:S02]  /*bc40*/  F2FP.BF16.F32.PACK_AB R6, R126, R121 ;  /* 0x000000797e06723e */ /* 0x000fe400000010ff */
[----:B------:R-:W-:Y:S02]  /*bc50*/  F2FP.BF16.F32.PACK_AB R7, R133, R130 ;  /* 0x000000828507723e */ /* 0x000fe400000010ff */
[----:B------:R-:W-:Y:S02]  /*bc60*/  F2FP.BF16.F32.PACK_AB R8, R124, R3 ;  /* 0x000000037c08723e */ /* 0x000fe400000010ff */
[----:B------:R-:W-:Y:S01]  /*bc70*/  F2FP.BF16.F32.PACK_AB R9, R132, R129 ;  /* 0x000000818409723e */ /* 0x000fe200000010ff */
[----:B------:R-:W-:Y:S01]  /*bc80*/  STSM.16.M88.4 [R137], R4 ;  /* 0x0000000489007844 */ /* 0x000fe20000000200 */
[----:B------:R-:W-:-:S02]  /*bc90*/  F2FP.BF16.F32.PACK_AB R11, R134, R127 ;  /* 0x0000007f860b723e */ /* 0x000fc400000010ff */
[----:B------:R-:W-:Y:S02]  /*bca0*/  MOV R120, R24 ;  /* 0x0000001800787202 */ /* 0x000fe40000000f00 */
[----:B------:R-:W-:Y:S01]  /*bcb0*/  MOV R103, R26 ;  /* 0x0000001a00677202 */ /* 0x000fe20000000f00 */
[----:B------:R-:W-:Y:S01]  /*bcc0*/  STSM.16.M88.4 [R135], R8 ;  /* 0x0000000887007844 */ /* 0x000fe20000000200 */
[----:B------:R-:W-:Y:S02]  /*bcd0*/  F2FP.BF16.F32.PACK_AB R12, R49, R48 ;  /* 0x00000030310c723e */ /* 0x000fe400000010ff */
        /* <DEDUP_REMOVED lines=8> */
[----:B------:R-:W-:Y:S02]  /*bd60*/  F2FP.BF16.F32.PACK_AB R27, R63, R62 ;  /* 0x0000003e3f1b723e */ /* 0x000fe400000010ff */
[----:B------:R-:W-:-:S02]  /*bd70*/  MOV R3, R28 ;  /* 0x0000001c00037202 */ /* 0x000fc40000000f00 */
[----:B------:R-:W-:Y:S01]  /*bd80*/  MOV R83, R32 ;  /* 0x0000002000537202 */ /* 0x000fe20000000f00 */
[----:B------:R-:W-:Y:S01]  /*bd90*/  STSM.16.M88.4 [R125], R24 ;  /* 0x000000187d007844 */ /* 0x000fe20000000200 */
[----:B------:R-:W-:Y:S02]  /*bda0*/  MOV R40, R34 ;  /* 0x0000002200287202 */ /* 0x000fe40000000f00 */
[----:B------:R-:W-:Y:S02]  /*bdb0*/  F2FP.BF16.F32.PACK_AB R28, R65, R64 ;  /* 0x00000040411c723e */ /* 0x000fe400000010ff */
[----:B------:R-:W-:Y:S01]  /*bdc0*/  F2FP.BF16.F32.PACK_AB R29, R67, R66 ;  /* 0x00000042431d723e */ /* 0x000fe200000010ff */
[----:B-1----:R-:W1:Y:S01]  /*bdd0*/  LDC.64 R12, c[0x0][0xc00] ;  /* 0x00030000ff0c7b82 */ /* 0x002e620000000a00 */
[----:B------:R-:W-:Y:S02]  /*bde0*/  F2FP.BF16.F32.PACK_AB R30, R69, R68 ;  /* 0x00000044451e723e */ /* 0x000fe400000010ff */
[----:B------:R-:W-:-:S02]  /*bdf0*/  F2FP.BF16.F32.PACK_AB R31, R71, R70 ;  /* 0x00000046471f723e */ /* 0x000fc400000010ff */
[----:B------:R-:W-:Y:S02]  /*be00*/  LOP3.LUT R36, R36, R153, RZ, 0x3c, !PT ;  /* 0x0000009924247212 */ /* 0x000fe400078e3cff */
[----:B------:R-:W-:Y:S01]  /*be10*/  F2FP.BF16.F32.PACK_AB R32, R73, R72 ;  /* 0x000000484920723e */ /* 0x000fe200000010ff */
[----:B------:R-:W-:Y:S01]  /*be20*/  STSM.16.M88.4 [R120], R28 ;  /* 0x0000001c78007844 */ /* 0x000fe20000000200 */
[----:B------:R-:W-:Y:S01]  /*be30*/  F2FP.BF16.F32.PACK_AB R33, R75, R74 ;  /* 0x0000004a4b21723e */ /* 0x000fe200000010ff */
[----:B------:R-:W3:Y:S01]  /*be40*/  LDC R68, c[0x0][0xbe8] ;  /* 0x0002fa00ff447b82 */ /* 0x000ee20000000800 */
[----:B------:R-:W-:Y:S02]  /*be50*/  F2FP.BF16.F32.PACK_AB R34, R77, R76 ;  /* 0x0000004c4d22723e */ /* 0x000fe400000010ff */
[----:B------:R-:W-:Y:S02]  /*be60*/  F2FP.BF16.F32.PACK_AB R35, R79, R78 ;  /* 0x0000004e4f23723e */ /* 0x000fe400000010ff */
[----:B------:R-:W-:-:S02]  /*be70*/  F2FP.BF16.F32.PACK_AB R4, R81, R80 ;  /* 0x000000505104723e */ /* 0x000fc400000010ff */
[----:B------:R-:W-:Y:S01]  /*be80*/  F2FP.BF16.F32.PACK_AB R5, R47, R82 ;  /* 0x000000522f05723e */ /* 0x000fe200000010ff */
[----:B------:R-:W-:Y:S01]  /*be90*/  STSM.16.M88.4 [R103], R32 ;  /* 0x0000002067007844 */ /* 0x000fe20000000200 */
[----:B------:R-:W-:Y:S02]  /*bea0*/  F2FP.BF16.F32.PACK_AB R6, R85, R84 ;  /* 0x000000545506723e */ /* 0x000fe400000010ff */
[----:B------:R-:W-:Y:S02]  /*beb0*/  F2FP.BF16.F32.PACK_AB R7, R87, R86 ;  /* 0x000000565707723e */ /* 0x000fe400000010ff */
[----:B------:R-:W-:Y:S01]  /*bec0*/  F2FP.BF16.F32.PACK_AB R8, R89, R88 ;  /* 0x000000585908723e */ /* 0x000fe200000010ff */
[----:B-1----:R-:W-:Y:S01]  /*bed0*/  IMAD.WIDE R12, R204, 0x4, R12 ;  /* 0x00000004cc0c7825 */ /* 0x002fe200078e020c */
[----:B------:R-:W-:Y:S01]  /*bee0*/  F2FP.BF16.F32.PACK_AB R9, R91, R90 ;  /* 0x0000005a5b09723e */ /* 0x000fe200000010ff */
[----:B------:R1:W-:Y:S01]  /*bef0*/  STSM.16.M88.4 [R102], R4 ;  /* 0x0000000466007844 */ /* 0x0003e20000000200 */
[----:B------:R-:W-:-:S02]  /*bf00*/  F2FP.BF16.F32.PACK_AB R10, R93, R92 ;  /* 0x0000005c5d0a723e */ /* 0x000fc400000010ff */
[----:B------:R-:W-:Y:S02]  /*bf10*/  F2FP.BF16.F32.PACK_AB R11, R95, R94 ;  /* 0x0000005e5f0b723e */ /* 0x000fe400000010ff */
[----:B------:R-:W-:Y:S02]  /*bf20*/  MOV R37, R36 ;  /* 0x0000002400257202 */ /* 0x000fe40000000f00 */
[----:B------:R-:W-:Y:S01]  /*bf30*/  ISETP.NE.U32.AND P2, PT, RZ, UR4, PT ;  /* 0x00000004ff007c0c */ /* 0x000fe2000bf45070 */
[----:B------:R-:W-:Y:S01]  /*bf40*/  STSM.16.M88.4 [R83], R8 ;  /* 0x0000000853007844 */ /* 0x000fe20000000200 */
[----:B--2---:R-:W-:Y:S02]  /*bf50*/  ISETP.NE.U32.AND P0, PT, R44, RZ, PT ;  /* 0x000000ff2c00720c */ /* 0x004fe40003f05070 */
[----:B------:R-:W-:Y:S01]  /*bf60*/  MOV R36, RZ ;  /* 0x000000ff00247202 */ /* 0x000fe20000000f00 */
[----:B------:R-:W-:Y:S01]  /*bf70*/  STSM.16.M88.4 [R40], R96 ;  /* 0x0000006028007844 */ /* 0x000fe20000000200 */
[----:B------:R-:W-:-:S02]  /*bf80*/  ISETP.NE.AND.EX P2, PT, RZ, UR5, PT, P2 ;  /* 0x00000005ff007c0c */ /* 0x000fc4000bf45320 */
[----:B------:R-:W-:Y:S01]  /*bf90*/  ISETP.NE.AND.EX P0, PT, R45, RZ, PT, P0 ;  /* 0x000000ff2d00720c */ /* 0x000fe20003f05300 */
[----:B------:R-:W-:Y:S04]  /*bfa0*/  STSM.16.M88.4 [R37], R104 ;  /* 0x0000006825007844 */ /* 0x000fe80000000200 */
[----:B------:R2:W-:Y:S01]  /*bfb0*/  STSM.16.M88.4 [R3], R112 ;  /* 0x0000007003007844 */ /* 0x0005e20000000200 */
[----:B------:R-:W-:Y:S05]  /*bfc0*/  BAR.SYNC.DEFER_BLOCKING 0x1, 0x100 ;  /* 0x0044000000007b1d */ /* 0x000fea0000010000 */
[----:B-1----:R-:W-:Y:S01]  /*bfd0*/  @P2 LEA R4, P3, R204, UR4, 0x2 ;  /* 0x00000004cc042c11 */ /* 0x002fe2000f8610ff */
[----:B------:R-:W-:-:S03]  /*bfe0*/  ULDC UR4, c[0x0][0xa88] ;  /* 0x0002a20000047ab9 */ /* 0x000fc60000000800 */
[----:B------:R-:W-:Y:S01]  /*bff0*/  @P2 LEA.HI.X R5, R204, UR5, R208, 0x2, P3 ;  /* 0x00000005cc052c11 */ /* 0x000fe200098f14d0 */
[----:B--2---:R-:W-:Y:S01]  /*c000*/  IMAD.U32 R3, RZ, RZ, UR4 ;  /* 0x00000004ff037e24 */ /* 0x004fe2000f8e00ff */
[----:B------:R1:W5:Y:S01]  /*c010*/  @P0 LDG.E R36, desc[UR60][R12.64] ;  /* 0x0000003c0c240981 */ /* 0x000362000c1e1900 */
[----:B---3--:R-:W-:-:S04]  /*c020*/  ISETP.NE.AND P1, PT, R68, 0x1, PT ;  /* 0x000000014400780c */ /* 0x008fc80003f25270 */
[----:B------:R1:W5:Y:S09]  /*c030*/  @P2 LDG.E R3, desc[UR60][R4.64] ;  /* 0x0000003c04032981 */ /* 0x000372000c1e1900 */
[----:B------:R-:W2:Y:S08]  /*c040*/  @P1 LDC R6, c[0x0][0xbec] ;  /* 0x0002fb00ff061b82 */ /* 0x000eb00000000800 */
[----:B------:R-:W3:Y:S01]  /*c050*/  @P1 LDC R9, c[0x0][0xbf0] ;  /* 0x0002fc00ff091b82 */ /* 0x000ee20000000800 */
[----:B-1----:R-:W-:Y:S05]  /*c060*/  @P2 BRA `(.L_x_3836) ;  /* 0x0000000000102947 */ /* 0x002fea0003800000 */
[----:B------:R-:W-:Y:S05]  /*c070*/  @!P0 BRA `(.L_x_3836) ;  /* 0x00000000000c8947 */ /* 0x000fea0003800000 */
[----:B------:R-:W4:Y:S04]  /*c080*/  LDG.E R4, desc[UR60][R12.64] ;  /* 0x0000003c0c047981 */ /* 0x000f28000c1e1900 */
[----:B-----5:R-:W4:Y:S02]  /*c090*/  LDG.E R3, desc[UR60][R12.64+0x4] ;  /* 0x0000043c0c037981 */ /* 0x020f24000c1e1900 */
[----:B----4-:R-:W-:-:S07]  /*c0a0*/  IMAD.IADD R3, R3, 0x1, -R4 ;  /* 0x0000000103037824 */ /* 0x010fce00078e0a04 */
.L_x_3836:
[----:B------:R-:W-:Y:S01]  /*c0b0*/  SHF.R.S32.HI R39, RZ, 0x1f, R206 ;  /* 0x0000001fff277819 */ /* 0x000fe200000114ce */
[C---:B------:R-:W-:Y:S01]  /*c0c0*/  IMAD R13, R207.reuse, 0x80, R215 ;  /* 0x00000080cf0d7824 */ /* 0x040fe200078e02d7 */
[----:B------:R-:W-:Y:S01]  /*c0d0*/  ULDC.64 UR4, c[0x0][0xb90] ;  /* 0x0002e40000047ab9 */ /* 0x000fe20000000a00 */
[----:B-----5:R-:W-:Y:S01]  /*c0e0*/  SHF.R.S32.HI R37, RZ, 0x1f, R36 ;  /* 0x0000001fff257819 */ /* 0x020fe20000011424 */
[----:B------:R-:W-:Y:S01]  /*c0f0*/  IMAD R14, R207, 0x80, R213 ;  /* 0x00000080cf0e7824 */ /* 0x000fe200078e02d5 */
[----:B------:R-:W-:Y:S01]  /*c100*/  SEL R208, R208, RZ, !P0 ;  /* 0x000000ffd0d07207 */ /* 0x000fe20004000000 */
[----:B------:R-:W-:Y:S01]  /*c110*/  IMAD R5, R39, UR4, RZ ;  /* 0x0000000427057c24 */ /* 0x000fe2000f8e02ff */
[----:B------:R-:W-:Y:S01]  /*c120*/  SEL R69, R204, RZ, !P0 ;  /* 0x000000ffcc457207 */ /* 0x000fe20004000000 */
[----:B--2---:R-:W-:Y:S01]  /*c130*/  @P1 IMAD.HI.U32 R6, R13, R6, RZ ;  /* 0x000000060d061227 */ /* 0x004fe200078e00ff */
[----:B------:R-:W1:Y:S03]  /*c140*/  @P1 LDC R73, c[0x0][0xbec] ;  /* 0x0002fb00ff491b82 */ /* 0x000e660000000800 */
[----:B------:R-:W-:Y:S01]  /*c150*/  IMAD.MOV.U32 R7, RZ, RZ, R13 ;  /* 0x000000ffff077224 */ /* 0x000fe200078e000d */
[----:B---3--:R-:W-:Y:S01]  /*c160*/  @P1 SHF.R.U32.HI R7, RZ, R9, R6 ;  /* 0x00000009ff071219 */ /* 0x008fe20000011606 */
[----:B------:R-:W-:-:S02]  /*c170*/  IMAD R11, R206, UR5, R5 ;  /* 0x00000005ce0b7c24 */ /* 0x000fc4000f8e0205 */
[----:B------:R-:W-:Y:S01]  /*c180*/  IMAD.WIDE.U32 R4, R206, UR4, R36 ;  /* 0x00000004ce047c25 */ /* 0x000fe2000f8e0024 */
[----:B------:R-:W-:-:S03]  /*c190*/  ULDC.64 UR4, c[0x0][0xb98] ;  /* 0x0002e60000047ab9 */ /* 0x000fc60000000a00 */
[----:B------:R-:W-:Y:S02]  /*c1a0*/  IMAD R9, R209, 0x40, R18 ;  /* 0x00000040d1097824 */ /* 0x000fe400078e0212 */
[----:B------:R-:W-:Y:S02]  /*c1b0*/  IMAD.IADD R5, R5, 0x1, R11 ;  /* 0x0000000105057824 */ /* 0x000fe400078e020b */
[----:B------:R-:W-:Y:S02]  /*c1c0*/  IMAD.MOV R11, RZ, RZ, -R7 ;  /* 0x000000ffff0b7224 */ /* 0x000fe400078e0a07 */
[----:B------:R-:W-:-:S04]  /*c1d0*/  IMAD.WIDE R20, R9, 0x2, R20 ;  /* 0x0000000209147825 */ /* 0x000fc800078e0214 */
[----:B------:R-:W-:Y:S01]  /*c1e0*/  IMAD R6, R208, UR4, RZ ;  /* 0x00000004d0067c24 */ /* 0x000fe2000f8e02ff */
[C---:B------:R-:W-:Y:S01]  /*c1f0*/  IADD3 R29, P3, R20.reuse, 0x6000, RZ ;  /* 0x00006000141d7810 */ /* 0x040fe20007f7e0ff */
[----:B------:R-:W-:Y:S01]  /*c200*/  IMAD.WIDE.U32 R4, R69, UR4, R4 ;  /* 0x0000000445047c25 */ /* 0x000fe2000f8e0004 */
[----:B------:R-:W-:Y:S02]  /*c210*/  IADD3 R25, P5, R20, 0x3000, RZ ;  /* 0x0000300014197810 */ /* 0x000fe40007fbe0ff */
[----:B------:R-:W-:Y:S01]  /*c220*/  LOP3.LUT R28, R29, 0x380, RZ, 0xc0, !PT ;  /* 0x000003801d1c7812 */ /* 0x000fe200078ec0ff */
[----:B------:R-:W-:Y:S01]  /*c230*/  IMAD R9, R68, R11, R13 ;  /* 0x0000000b44097224 */ /* 0x000fe200078e020d */
[----:B------:R-:W-:Y:S01]  /*c240*/  SHF.R.S32.HI R11, RZ, 0x1f, R7 ;  /* 0x0000001fff0b7819 */ /* 0x000fe20000011407 */
[----:B------:R-:W-:Y:S01]  /*c250*/  IMAD R8, R69, UR5, R6 ;  /* 0x0000000545087c24 */ /* 0x000fe2000f8e0206 */
[----:B------:R-:W-:Y:S01]  /*c260*/  IADD3 R4, P0, R7, R4, RZ ;  /* 0x0000000407047210 */ /* 0x000fe20007f1e0ff */
[----:B------:R-:W-:Y:S01]  /*c270*/  ULDC.64 UR4, c[0x0][0xb88] ;  /* 0x0002e20000047ab9 */ /* 0x000fe20000000a00 */
[----:B------:R-:W-:Y:S01]  /*c280*/  SHF.R.S32.HI R6, RZ, 0x1f, R9 ;  /* 0x0000001fff067819 */ /* 0x000fe20000011409 */
[----:B------:R-:W-:Y:S01]  /*c290*/  IMAD R71, R3, R68, RZ ;  /* 0x0000004403477224 */ /* 0x000fe200078e02ff */
[----:B------:R-:W-:-:S02]  /*c2a0*/  IADD3.X R5, R11, R5, R8, P0, !PT ;  /* 0x000000050b057210 */ /* 0x000fc400007fe408 */
[----:B------:R-:W-:Y:S01]  /*c2b0*/  IADD3 R7, P2, R20, 0x1000, RZ ;  /* 0x0000100014077810 */ /* 0x000fe20007f5e0ff */
[----:B------:R-:W-:Y:S01]  /*c2c0*/  IMAD R6, R6, UR4, RZ ;  /* 0x0000000406067c24 */ /* 0x000fe2000f8e02ff */
[C---:B------:R-:W-:Y:S01]  /*c2d0*/  IADD3 R13, P6, R20.reuse, 0x2000, RZ ;  /* 0x00002000140d7810 */ /* 0x040fe20007fde0ff */
[----:B------:R-:W-:Y:S01]  /*c2e0*/  IMAD.WIDE.U32 R4, R9, UR4, R4 ;  /* 0x0000000409047c25 */ /* 0x000fe2000f8e0004 */
[----:B------:R-:W-:Y:S02]  /*c2f0*/  LOP3.LUT R8, R7, 0x380, RZ, 0xc0, !PT ;  /* 0x0000038007087812 */ /* 0x000fe400078ec0ff */
[----:B------:R-:W-:Y:S01]  /*c300*/  IADD3 R53, P4, R20, 0x4000, RZ ;  /* 0x0000400014357810 */ /* 0x000fe20007f9e0ff */
[----:B------:R-:W-:Y:S01]  /*c310*/  IMAD R11, R9, UR5, R6 ;  /* 0x00000005090b7c24 */ /* 0x000fe2000f8e0206 */
[----:B------:R-:W-:Y:S01]  /*c320*/  ULDC.64 UR4, c[0x0][0xb50] ;  /* 0x0002d40000047ab9 */ /* 0x000fe20000000a00 */
[----:B------:R-:W-:Y:S01]  /*c330*/  SHF.R.U64 R8, R8, 0x3, RZ ;  /* 0x0000000308087819 */ /* 0x000fe200000012ff */
[----:B------:R-:W-:Y:S01]  /*c340*/  IMAD.X R9, RZ, RZ, R21, P2 ;  /* 0x000000ffff097224 */ /* 0x000fe200010e0615 */
[----:B------:R-:W-:Y:S01]  /*c350*/  LEA R10, P0, R4, UR4, 0x2 ;  /* 0x00000004040a7c11 */ /* 0x000fe2000f8010ff */
[----:B------:R-:W-:Y:S01]  /*c360*/  IMAD.IADD R5, R5, 0x1, R11 ;  /* 0x0000000105057824 */ /* 0x000fe200078e020b */
[----:B------:R-:W-:-:S02]  /*c370*/  LOP3.LUT R8, R8, R7, RZ, 0x3c, !PT ;  /* 0x0000000708087212 */ /* 0x000fc400078e3cff */
[----:B------:R-:W-:Y:S01]  /*c380*/  IADD3 R33, P2, R20, 0x7000, RZ ;  /* 0x0000700014217810 */ /* 0x000fe20007f5e0ff */
[----:B------:R-:W-:Y:S01]  /*c390*/  SHFL.IDX PT, R50, R10, RZ, 0x1c1f ;  /* 0x001c1fff0a327589 */ /* 0x000fe200000e0000 */
[----:B------:R-:W-:Y:S01]  /*c3a0*/  LEA.HI.X R7, R4, UR5, R5, 0x2, P0 ;  /* 0x0000000504077c11 */ /* 0x000fe200080f1405 */
[----:B------:R-:W-:Y:S01]  /*c3b0*/  VIADD R4, R14, 0x8 ;  /* 0x000000080e047836 */ /* 0x000fe20000000000 */
[----:B------:R-:W-:Y:S01]  /*c3c0*/  IADD3 R45, P0, R20, 0x5000, RZ ;  /* 0x00005000142d7810 */ /* 0x000fe20007f1e0ff */
[----:B------:R-:W-:Y:S01]  /*c3d0*/  SHFL.IDX PT, R58, R10, 0x1, 0x1c1f ;  /* 0x003c1f000a3a7f89 */ /* 0x000fe200000e0000 */
[----:B------:R-:W-:Y:S01]  /*c3e0*/  SHF.R.U64 R28, R28, 0x3, RZ ;  /* 0x000000031c1c7819 */ /* 0x000fe200000012ff */
[----:B------:R-:W-:Y:S01]  /*c3f0*/  ULDC.64 UR4, c[0x0][0xaa0] ;  /* 0x0002a80000047ab9 */ /* 0x000fe20000000a00 */
[----:B------:R-:W-:Y:S01]  /*c400*/  LOP3.LUT R44, R45, 0x380, RZ, 0xc0, !PT ;  /* 0x000003802d2c7812 */ /* 0x000fe200078ec0ff */
[----:B------:R-:W2:Y:S01]  /*c410*/  SHFL.IDX PT, R51, R7, RZ, 0x1c1f ;  /* 0x001c1fff07337589 */ /* 0x000ea200000e0000 */
[----:B------:R-:W-:-:S02]  /*c420*/  LOP3.LUT R32, R33, 0x380, RZ, 0xc0, !PT ;  /* 0x0000038021207812 */ /* 0x000fc400078ec0ff */
[----:B------:R-:W-:Y:S01]  /*c430*/  SHF.R.U64 R44, R44, 0x3, RZ ;  /* 0x000000032c2c7819 */ /* 0x000fe200000012ff */
[----:B------:R-:W3:Y:S01]  /*c440*/  SHFL.IDX PT, R59, R7, 0x1, 0x1c1f ;  /* 0x003c1f00073b7f89 */ /* 0x000ee200000e0000 */
[----:B------:R-:W-:Y:S02]  /*c450*/  LOP3.LUT R12, R13, 0x380, RZ, 0xc0, !PT ;  /* 0x000003800d0c7812 */ /* 0x000fe400078ec0ff */
[----:B------:R-:W-:Y:S02]  /*c460*/  LOP3.LUT R24, R25, 0x380, RZ, 0xc0, !PT ;  /* 0x0000038019187812 */ /* 0x000fe400078ec0ff */
[----:B------:R-:W-:Y:S02]  /*c470*/  LOP3.LUT R52, R53, 0x380, RZ, 0xc0, !PT ;  /* 0x0000038035347812 */ /* 0x000fe400078ec0ff */
[----:B------:R-:W-:Y:S01]  /*c480*/  LOP3.LUT R28, R28, R29, RZ, 0x3c, !PT ;  /* 0x0000001d1c1c7212 */ /* 0x000fe200078e3cff */
[--C-:B------:R-:W-:Y:S01]  /*c490*/  IMAD.X R29, RZ, RZ, R21.reuse, P3 ;  /* 0x000000ffff1d7224 */ /* 0x100fe200018e0615 */
[----:B------:R-:W-:Y:S01]  /*c4a0*/  LOP3.LUT R44, R44, R45, RZ, 0x3c, !PT ;  /* 0x0000002d2c2c7212 */ /* 0x000fe200078e3cff */
[----:B------:R-:W-:Y:S01]  /*c4b0*/  IMAD.X R45, RZ, RZ, R21, P0 ;  /* 0x000000ffff2d7224 */ /* 0x000fe200000e0615 */
[----:B------:R-:W-:-:S02]  /*c4c0*/  SHF.R.U64 R32, R32, 0x3, RZ ;  /* 0x0000000320207819 */ /* 0x000fc400000012ff */
[----:B------:R-:W-:Y:S02]  /*c4d0*/  IADD3 R6, P3, R20, 0xb000, RZ ;  /* 0x0000b00014067810 */ /* 0x000fe40007f7e0ff */
[----:B------:R-:W-:Y:S02]  /*c4e0*/  SHF.R.U64 R12, R12, 0x3, RZ ;  /* 0x000000030c0c7819 */ /* 0x000fe400000012ff */
[----:B------:R-:W-:Y:S01]  /*c4f0*/  SHF.R.U64 R24, R24, 0x3, RZ ;  /* 0x0000000318187819 */ /* 0x000fe200000012ff */
[--C-:B------:R-:W-:Y:S01]  /*c500*/  IMAD.X R49, RZ, RZ, R21.reuse, P3 ;  /* 0x000000ffff317224 */ /* 0x100fe200018e0615 */
[----:B------:R-:W-:Y:S02]  /*c510*/  SHF.R.U64 R52, R52, 0x3, RZ ;  /* 0x0000000334347819 */ /* 0x000fe400000012ff */
[----:B------:R-:W-:Y:S02]  /*c520*/  LOP3.LUT P0, RZ, R211, 0x3, RZ, 0xc0, !PT ;  /* 0x00000003d3ff7812 */ /* 0x000fe4000780c0ff */
[----:B------:R-:W-:Y:S01]  /*c530*/  LOP3.LUT R32, R32, R33, RZ, 0x3c, !PT ;  /* 0x0000002120207212 */ /* 0x000fe200078e3cff */
[----:B------:R-:W-:Y:S01]  /*c540*/  IMAD.X R33, RZ, RZ, R21, P2 ;  /* 0x000000ffff217224 */ /* 0x000fe200010e0615 */
[----:B------:R-:W-:-:S02]  /*c550*/  LOP3.LUT R3, R6, 0x380, RZ, 0xc0, !PT ;  /* 0x0000038006037812 */ /* 0x000fc400078ec0ff */
[----:B------:R-:W-:Y:S01]  /*c560*/  LOP3.LUT R12, R12, R13, RZ, 0x3c, !PT ;  /* 0x0000000d0c0c7212 */ /* 0x000fe200078e3cff */
[--C-:B------:R-:W-:Y:S01]  /*c570*/  IMAD.X R13, RZ, RZ, R21.reuse, P6 ;  /* 0x000000ffff0d7224 */ /* 0x100fe200030e0615 */
[----:B------:R-:W-:Y:S02]  /*c580*/  LOP3.LUT R24, R24, R25, RZ, 0x3c, !PT ;  /* 0x0000001918187212 */ /* 0x000fe400078e3cff */
[----:B------:R-:W-:Y:S01]  /*c590*/  LOP3.LUT R52, R52, R53, RZ, 0x3c, !PT ;  /* 0x0000003534347212 */ /* 0x000fe200078e3cff */
[----:B------:R-:W-:Y:S01]  /*c5a0*/  IMAD.X R53, RZ, RZ, R21, P4 ;  /* 0x000000ffff357224 */ /* 0x000fe200020e0615 */
[----:B------:R-:W-:Y:S02]  /*c5b0*/  ISETP.GE.OR P2, PT, R14, R71, P0 ;  /* 0x000000470e00720c */ /* 0x000fe40000746670 */
[----:B------:R-:W-:Y:S02]  /*c5c0*/  IADD3.X R25, RZ, R21, RZ, P5, !PT ;  /* 0x00000015ff197210 */ /* 0x000fe40002ffe4ff */
[----:B------:R-:W-:-:S02]  /*c5d0*/  ISETP.GE.OR P0, PT, R4, R71, P0 ;  /* 0x000000470400720c */ /* 0x000fc40000706670 */
[C---:B------:R-:W-:Y:S02]  /*c5e0*/  IADD3 R65, P6, R20.reuse, 0x8000, RZ ;  /* 0x0000800014417810 */ /* 0x040fe40007fde0ff */
[C---:B------:R-:W-:Y:S02]  /*c5f0*/  IADD3 R61, P5, R20.reuse, 0x9000, RZ ;  /* 0x00009000143d7810 */ /* 0x040fe40007fbe0ff */
[C---:B------:R-:W-:Y:S02]  /*c600*/  IADD3 R57, P4, R20.reuse, 0xa000, RZ ;  /* 0x0000a00014397810 */ /* 0x040fe40007f9e0ff */
[----:B------:R-:W-:Y:S01]  /*c610*/  LOP3.LUT R5, R20, 0x380, RZ, 0xc0, !PT ;  /* 0x0000038014057812 */ /* 0x000fe200078ec0ff */
[----:B--2---:R2:W-:Y:S01]  /*c620*/  @!P2 ST.E desc[UR60][R50.64], R0 ;  /* 0x000000003200a985 */ /* 0x0045e2000c10193c */
[----:B------:R-:W-:Y:S02]  /*c630*/  SHF.R.U64 R3, R3, 0x3, RZ ;  /* 0x0000000303037819 */ /* 0x000fe400000012ff */
[----:B------:R-:W-:Y:S01]  /*c640*/  LOP3.LUT R64, R65, 0x380, RZ, 0xc0, !PT ;  /* 0x0000038041407812 */ /* 0x000fe200078ec0ff */
[----:B---3--:R3:W-:Y:S01]  /*c650*/  @!P0 ST.E desc[UR60][R58.64], R2 ;  /* 0x000000023a008985 */ /* 0x0087e2000c10193c */
[----:B------:R-:W-:-:S02]  /*c660*/  LOP3.LUT R60, R61, 0x380, RZ, 0xc0, !PT ;  /* 0x000003803d3c7812 */ /* 0x000fc400078ec0ff */
[----:B------:R-:W-:Y:S01]  /*c670*/  LOP3.LUT R56, R57, 0x380, RZ, 0xc0, !PT ;  /* 0x0000038039387812 */ /* 0x000fe200078ec0ff */
[----:B------:R-:W5:Y:S01]  /*c680*/  LD.E.128 R8, desc[UR60][R8.64] ;  /* 0x0000003c08087980 */ /* 0x000f62000c101d00 */
[----:B------:R-:W-:Y:S02]  /*c690*/  SHF.R.U64 R5, R5, 0x3, RZ ;  /* 0x0000000305057819 */ /* 0x000fe400000012ff */
[----:B------:R-:W-:Y:S01]  /*c6a0*/  LOP3.LUT R48, R3, R6, RZ, 0x3c, !PT ;  /* 0x0000000603307212 */ /* 0x000fe200078e3cff */
[----:B------:R-:W-:Y:S01]  /*c6b0*/  IMAD R3, R37, UR4, RZ ;  /* 0x0000000425037c24 */ /* 0x000fe2000f8e02ff */
[----:B------:R-:W-:Y:S01]  /*c6c0*/  SHF.R.U64 R64, R64, 0x3, RZ ;  /* 0x0000000340407819 */ /* 0x000fe200000012ff */
[----:B------:R-:W4:Y:S01]  /*c6d0*/  @P1 LDC R37, c[0x0][0xbf0] ;  /* 0x0002fc00ff251b82 */ /* 0x000f220000000800 */
[----:B------:R-:W-:Y:S01]  /*c6e0*/  SHF.R.U64 R60, R60, 0x3, RZ ;  /* 0x000000033c3c7819 */ /* 0x000fe200000012ff */
[----:B--2---:R-:W-:Y:S01]  /*c6f0*/  IMAD R0, R205, 0x20, R209 ;  /* 0x00000020cd007824 */ /* 0x004fe200078e02d1 */
[----:B------:R-:W-:Y:S01]  /*c700*/  SHF.R.U64 R56, R56, 0x3, RZ ;  /* 0x0000000338387819 */ /* 0x000fe200000012ff */
[----:B------:R-:W5:Y:S01]  /*c710*/  LD.E.128 R12, desc[UR60][R12.64] ;  /* 0x0000003c0c0c7980 */ /* 0x000f62000c101d00 */
[----:B------:R-:W-:-:S02]  /*c720*/  LOP3.LUT R20, R5, R20, RZ, 0x3c, !PT ;  /* 0x0000001405147212 */ /* 0x000fc400078e3cff */
[----:B------:R-:W-:Y:S01]  /*c730*/  LOP3.LUT R64, R64, R65, RZ, 0x3c, !PT ;  /* 0x0000004140407212 */ /* 0x000fe200078e3cff */
[--C-:B------:R-:W-:Y:S01]  /*c740*/  IMAD.X R65, RZ, RZ, R21.reuse, P6 ;  /* 0x000000ffff417224 */ /* 0x100fe200030e0615 */
[----:B------:R-:W-:Y:S01]  /*c750*/  LOP3.LUT R60, R60, R61, RZ, 0x3c, !PT ;  /* 0x0000003d3c3c7212 */ /* 0x000fe200078e3cff */
[--C-:B------:R-:W-:Y:S01]  /*c760*/  IMAD.X R61, RZ, RZ, R21.reuse, P5 ;  /* 0x000000ffff3d7224 */ /* 0x100fe200028e0615 */
[----:B------:R-:W-:Y:S01]  /*c770*/  LOP3.LUT R56, R56, R57, RZ, 0x3c, !PT ;  /* 0x0000003938387212 */ /* 0x000fe200078e3cff */
[----:B------:R-:W-:Y:S01]  /*c780*/  IMAD.X R57, RZ, RZ, R21, P4 ;  /* 0x000000ffff397224 */ /* 0x000fe200020e0615 */
[----:B------:R2:W5:Y:S04]  /*c790*/  LD.E.128 R4, desc[UR60][R20.64] ;  /* 0x0000003c14047980 */ /* 0x000568000c101d00 */
[----:B------:R-:W5:Y:S04]  /*c7a0*/  LD.E.128 R24, desc[UR60][R24.64] ;  /* 0x0000003c18187980 */ /* 0x000f68000c101d00 */
[----:B------:R-:W5:Y:S01]  /*c7b0*/  LD.E.128 R52, desc[UR60][R52.64] ;  /* 0x0000003c34347980 */ /* 0x000f62000c101d00 */
[----:B--2---:R-:W-:-:S02]  /*c7c0*/  IMAD R21, R36, UR5, R3 ;  /* 0x0000000524157c24 */ /* 0x004fc4000f8e0203 */
[----:B---3--:R-:W-:Y:S01]  /*c7d0*/  IMAD.WIDE.U32 R2, R36, UR4, RZ ;  /* 0x0000000424027c25 */ /* 0x008fe2000f8e00ff */
[----:B------:R-:W-:Y:S01]  /*c7e0*/  ULDC.64 UR4, c[0x0][0xae8] ;  /* 0x0002ba0000047ab9 */ /* 0x000fe20000000a00 */
[----:B------:R-:W5:Y:S03]  /*c7f0*/  LD.E.128 R44, desc[UR60][R44.64] ;  /* 0x0000003c2c2c7980 */ /* 0x000f66000c101d00 */
[----:B------:R-:W-:Y:S01]  /*c800*/  IADD3 R3, R3, R21, RZ ;  /* 0x0000001503037210 */ /* 0x000fe20007ffe0ff */
        /* <DEDUP_REMOVED lines=8> */
[----:B-1----:R-:W-:-:S03]  /*c890*/  @P1 IMAD.HI.U32 R0, R36, R73, RZ ;  /* 0x0000004924001227 */ /* 0x002fc600078e00ff */
[----:B------:R-:W5:Y:S01]  /*c8a0*/  LD.E.128 R60, desc[UR60][R60.64] ;  /* 0x0000003c3c3c7980 */ /* 0x000f62000c101d00 */
[----:B------:R-:W-:Y:S02]  /*c8b0*/  IMAD.IADD R3, R3, 0x1, R21 ;  /* 0x0000000103037824 */ /* 0x000fe400078e0215 */
[----:B------:R-:W-:Y:S01]  /*c8c0*/  IMAD.MOV.U32 R21, RZ, RZ, R36 ;  /* 0x000000ffff157224 */ /* 0x000fe200078e0024 */
[----:B----4-:R-:W-:Y:S01]  /*c8d0*/  @P1 SHF.R.U32.HI R21, RZ, R37, R0 ;  /* 0x00000025ff151219 */ /* 0x010fe20000011600 */
[----:B------:R-:W-:Y:S01]  /*c8e0*/  IMAD R20, R208, UR4, RZ ;  /* 0x00000004d0147c24 */ /* 0x000fe2000f8e02ff */
[----:B------:R-:W5:Y:S01]  /*c8f0*/  LD.E.128 R56, desc[UR60][R56.64] ;  /* 0x0000003c38387980 */ /* 0x000f62000c101d00 */
[C---:B------:R-:W-:Y:S01]  /*c900*/  IMAD.WIDE.U32 R2, R69.reuse, UR4, R2 ;  /* 0x0000000445027c25 */ /* 0x040fe2000f8e0002 */
[--C-:B------:R-:W-:Y:S02]  /*c910*/  SHF.R.S32.HI R0, RZ, 0x1f, R21.reuse ;  /* 0x0000001fff007819 */ /* 0x100fe40000011415 */
[----:B------:R-:W5:Y:S01]  /*c920*/  LD.E.128 R48, desc[UR60][R48.64] ;  /* 0x0000003c30307980 */ /* 0x000f62000c101d00 */
[----:B------:R-:W-:Y:S01]  /*c930*/  IMAD R37, R69, UR5, R20 ;  /* 0x0000000545257c24 */ /* 0x000fe2000f8e0214 */
[----:B------:R-:W-:Y:S01]  /*c940*/  ULDC.64 UR4, c[0x0][0xae0] ;  /* 0x0002b80000047ab9 */ /* 0x000fe20000000a00 */
[----:B------:R-:W-:Y:S01]  /*c950*/  IMAD.MOV R39, RZ, RZ, -R21 ;  /* 0x000000ffff277224 */ /* 0x000fe200078e0a15 */
        /* <DEDUP_REMOVED lines=8> */
[----:B------:R-:W-:Y:S02]  /*c9e0*/  IMAD R37, R68, R39, R36 ;  /* 0x0000002744257224 */ /* 0x000fe400078e0224 */
[C---:B------:R-:W-:Y:S02]  /*c9f0*/  IMAD R39, R21.reuse, UR5, R0 ;  /* 0x0000000515277c24 */ /* 0x040fe4000f8e0200 */
[----:B------:R-:W-:Y:S01]  /*ca00*/  IMAD.WIDE.U32 R2, R21, UR4, R2 ;  /* 0x0000000415027c25 */ /* 0x000fe2000f8e0002 */
[----:B------:R-:W-:Y:S01]  /*ca10*/  SHF.R.S32.HI R0, RZ, 0x1f, R37 ;  /* 0x0000001fff007819 */ /* 0x000fe20000011425 */
[----:B------:R-:W-:Y:S02]  /*ca20*/  ULDC.64 UR4, c[0x0][0xad8] ;  /* 0x0002b60000047ab9 */ /* 0x000fe40000000a00 */
[----:B------:R-:W-:-:S02]  /*ca30*/  IMAD.IADD R3, R3, 0x1, R39 ;  /* 0x0000000103037824 */ /* 0x000fc400078e0227 */
[----:B------:R-:W-:Y:S02]  /*ca40*/  IMAD R20, R0, UR4, RZ ;  /* 0x0000000400147c24 */ /* 0x000fe4000f8e02ff */
[----:B------:R-:W-:Y:S02]  /*ca50*/  IMAD R68, R207, 0x80, R209 ;  /* 0x00000080cf447824 */ /* 0x000fe400078e02d1 */
[C---:B------:R-:W-:Y:S02]  /*ca60*/  IMAD R21, R37.reuse, UR5, R20 ;  /* 0x0000000525157c24 */ /* 0x040fe4000f8e0214 */
[----:B------:R-:W-:Y:S01]  /*ca70*/  IMAD.WIDE.U32 R2, R37, UR4, R2 ;  /* 0x0000000425027c25 */ /* 0x000fe2000f8e0002 */
[C---:B------:R-:W-:Y:S01]  /*ca80*/  ISETP.GE.AND P2, PT, R68.reuse, R71, PT ;  /* 0x000000474400720c */ /* 0x040fe20003f46270 */
[----:B------:R-:W-:Y:S02]  /*ca90*/  ULDC.64 UR4, c[0x0][0xa80] ;  /* 0x0002a00000047ab9 */ /* 0x000fe40000000a00 */
[----:B------:R-:W-:Y:S01]  /*caa0*/  VIADD R0, R68, 0x20 ;  /* 0x0000002044007836 */ /* 0x000fe20000000000 */
[----:B------:R-:W-:Y:S01]  /*cab0*/  LEA R39, P3, R2, UR4, 0x1 ;  /* 0x0000000402277c11 */ /* 0x000fe2000f8608ff */
[----:B------:R-:W-:-:S02]  /*cac0*/  IMAD.IADD R3, R3, 0x1, R21 ;  /* 0x0000000103037824 */ /* 0x000fc400078e0215 */
[----:B0-----:R-:W-:Y:S01]  /*cad0*/  VIADD R38, R38, 0x36820 ;  /* 0x0003682026267836 */ /* 0x001fe20000000000 */
[-C--:B------:R-:W-:Y:S02]  /*cae0*/  ISETP.GE.AND P1, PT, R0, R71.reuse, PT ;  /* 0x000000470000720c */ /* 0x080fe40003f26270 */
[----:B------:R-:W-:Y:S02]  /*caf0*/  IADD3 R0, R68, 0x40, RZ ;  /* 0x0000004044007810 */ /* 0x000fe40007ffe0ff */
        /* <DEDUP_REMOVED lines=8> */
[----:B------:R-:W-:Y:S02]  /*cb80*/  ULDC UR4, c[0x0][0xac8] ;  /* 0x0002b20000047ab9 */ /* 0x000fe40000000800 */
[----:B------:R-:W-:Y:S02]  /*cb90*/  ISETP.GE.AND P4, PT, R18, UR4, PT ;  /* 0x0000000412007c0c */ /* 0x000fe4000bf86270 */
[----:B------:R-:W-:Y:S02]  /*cba0*/  ISETP.GE.AND P3, PT, R19, UR4, PT ;  /* 0x0000000413007c0c */ /* 0x000fe4000bf66270 */
[----:B------:R-:W-:-:S09]  /*cbb0*/  ISETP.GE.AND P2, PT, R23, UR4, PT ;  /* 0x0000000417007c0c */ /* 0x000fd2000bf46270 */
[CC--:B-1----:R-:W-:Y:S02]  /*cbc0*/  @!P4 LEA R2, P6, R18.reuse, R36.reuse, 0x1 ;  /* 0x000000241202c211 */ /* 0x0c2fe400078c08ff */
[----:B------:R-:W-:Y:S02]  /*cbd0*/  @!P3 LEA R20, P5, R19, R36, 0x1 ;  /* 0x000000241314b211 */ /* 0x000fe400078a08ff */
[----:B--2---:R-:W-:Y:S02]  /*cbe0*/  @!P4 LEA.HI.X R3, R18, R0, R219, 0x1, P6 ;  /* 0x000000001203c211 */ /* 0x004fe400030f0cdb */
[----:B------:R-:W-:Y:S02]  /*cbf0*/  @!P2 LEA R36, P6, R23, R36, 0x1 ;  /* 0x000000241724a211 */ /* 0x000fe400078c08ff */
[-C--:B------:R-:W-:Y:S01]  /*cc00*/  @!P3 LEA.HI.X R21, R19, R0.reuse, R218, 0x1, P5 ;  /* 0x000000001315b211 */ /* 0x080fe200028f0cda */
[----:B-----5:R3:W-:Y:S01]  /*cc10*/  @!P4 ST.E.128 desc[UR60][R2.64], R4 ;  /* 0x000000040200c985 */ /* 0x0207e2000c101d3c */
[----:B------:R-:W-:-:S03]  /*cc20*/  @!P2 LEA.HI.X R37, R23, R0, R217, 0x1, P6 ;  /* 0x000000001725a211 */ /* 0x000fc600030f0cd9 */
[----:B------:R3:W-:Y:S04]  /*cc30*/  @!P3 ST.E.128 desc[UR60][R20.64], R52 ;  /* 0x000000341400b985 */ /* 0x0007e8000c101d3c */
[----:B------:R3:W-:Y:S02]  /*cc40*/  @!P2 ST.E.128 desc[UR60][R36.64], R64 ;  /* 0x000000402400a985 */ /* 0x0007e4000c101d3c */
.L_x_3838:
[----:B------:R-:W-:Y:S05]  /*cc50*/  BSYNC B1 ;  /* 0x0000000000017941 */ /* 0x000fea0003800000 */
.L_x_3837:
[----:B--2---:R2:W4:Y:S01]  /*cc60*/  SHFL.IDX PT, R0, R40, 0x1, 0x181f ;  /* 0x00381f0028007f89 */ /* 0x00452200000e0000 */
[----:B------:R-:W-:Y:S03]  /*cc70*/  BSSY B1, `(.L_x_3839) ;  /* 0x0000010000017945 */ /* 0x000fe60003800000 */
[----:B---3-5:R2:W3:Y:S01]  /*cc80*/  SHFL.IDX PT, R6, R39, 0x1, 0x181f ;  /* 0x00381f0027067f89 */ /* 0x0284e200000e0000 */
[----:B------:R-:W-:Y:S05]  /*cc90*/  @P1 BRA `(.L_x_3840) ;  /* 0x0000000000341947 */ /* 0x000fea0003800000 */
[----:B------:R-:W-:Y:S02]  /*cca0*/  ULDC UR4, c[0x0][0xac8] ;  /* 0x0002b20000047ab9 */ /* 0x000fe40000000800 */
[----:B------:R-:W-:Y:S02]  /*ccb0*/  ISETP.GE.AND P4, PT, R18, UR4, PT ;  /* 0x0000000412007c0c */ /* 0x000fe4000bf86270 */
[----:B------:R-:W-:Y:S02]  /*ccc0*/  ISETP.GE.AND P5, PT, R19, UR4, PT ;  /* 0x0000000413007c0c */ /* 0x000fe4000bfa6270 */
[----:B------:R-:W-:-:S09]  /*ccd0*/  ISETP.GE.AND P6, PT, R23, UR4, PT ;  /* 0x0000000417007c0c */ /* 0x000fd2000bfc6270 */
[CC--:B---3--:R-:W-:Y:S02]  /*cce0*/  @!P4 LEA R2, P1, R18.reuse, R6.reuse, 0x1 ;  /* 0x000000061202c211 */ /* 0x0c8fe400078208ff */
[-C--:B------:R-:W-:Y:S02]  /*ccf0*/  @!P5 LEA R4, P2, R19, R6.reuse, 0x1 ;  /* 0x000000061304d211 */ /* 0x080fe400078408ff */
[----:B------:R-:W-:Y:S02]  /*cd00*/  @!P6 LEA R6, P3, R23, R6, 0x1 ;  /* 0x000000061706e211 */ /* 0x000fe400078608ff */
[-C--:B----4-:R-:W-:Y:S02]  /*cd10*/  @!P4 LEA.HI.X R3, R18, R0.reuse, R219, 0x1, P1 ;  /* 0x000000001203c211 */ /* 0x090fe400008f0cdb */
[-C--:B------:R-:W-:Y:S02]  /*cd20*/  @!P5 LEA.HI.X R5, R19, R0.reuse, R218, 0x1, P2 ;  /* 0x000000001305d211 */ /* 0x080fe400010f0cda */
[----:B------:R-:W-:Y:S01]  /*cd30*/  @!P6 LEA.HI.X R7, R23, R0, R217, 0x1, P3 ;  /* 0x000000001707e211 */ /* 0x000fe200018f0cd9 */
[----:B------:R3:W-:Y:S04]  /*cd40*/  @!P4 ST.E.128 desc[UR60][R2.64], R8 ;  /* 0x000000080200c985 */ /* 0x0007e8000c101d3c */
[----:B------:R3:W-:Y:S04]  /*cd50*/  @!P5 ST.E.128 desc[UR60][R4.64], R44 ;  /* 0x0000002c0400d985 */ /* 0x0007e8000c101d3c */
[----:B------:R3:W-:Y:S02]  /*cd60*/  @!P6 ST.E.128 desc[UR60][R6.64], R60 ;  /* 0x0000003c0600e985 */ /* 0x0007e4000c101d3c */
.L_x_3840:
[----:B------:R-:W-:Y:S05]  /*cd70*/  BSYNC B1 ;  /* 0x0000000000017941 */ /* 0x000fea0003800000 */
.L_x_3839:
[----:B----4-:R4:W0:Y:S01]  /*cd80*/  SHFL.IDX PT, R0, R40, 0x2, 0x181f ;  /* 0x00581f0028007f89 */ /* 0x01082200000e0000 */
[----:B------:R-:W-:Y:S03]  /*cd90*/  BSSY B1, `(.L_x_3841) ;  /* 0x0000010000017945 */ /* 0x000fe60003800000 */
[----:B---3--:R4:W3:Y:S01]  /*cda0*/  SHFL.IDX PT, R6, R39, 0x2, 0x181f ;  /* 0x00581f0027067f89 */ /* 0x0088e200000e0000 */
        /* <DEDUP_REMOVED lines=8> */
[-C--:B0-----:R-:W-:Y:S02]  /*ce30*/  @!P3 LEA.HI.X R3, R18, R0.reuse, R219, 0x1, P0 ;  /* 0x000000001203b211 */ /* 0x081fe400000f0cdb */
[-C--:B------:R-:W-:Y:S02]  /*ce40*/  @!P4 LEA.HI.X R5, R19, R0.reuse, R218, 0x1, P1 ;  /* 0x000000001305c211 */ /* 0x080fe400008f0cda */
[----:B------:R-:W-:Y:S01]  /*ce50*/  @!P5 LEA.HI.X R7, R23, R0, R217, 0x1, P2 ;  /* 0x000000001707d211 */ /* 0x000fe200010f0cd9 */
[----:B------:R0:W-:Y:S04]  /*ce60*/  @!P3 ST.E.128 desc[UR60][R2.64], R12 ;  /* 0x0000000c0200b985 */ /* 0x0001e8000c101d3c */
[----:B------:R0:W-:Y:S04]  /*ce70*/  @!P4 ST.E.128 desc[UR60][R4.64], R28 ;  /* 0x0000001c0400c985 */ /* 0x0001e8000c101d3c */
[----:B------:R0:W-:Y:S02]  /*ce80*/  @!P5 ST.E.128 desc[UR60][R6.64], R56 ;  /* 0x000000380600d985 */ /* 0x0001e4000c101d3c */
.L_x_3842:
[----:B------:R-:W-:Y:S05]  /*ce90*/  BSYNC B1 ;  /* 0x0000000000017941 */ /* 0x000fea0003800000 */
.L_x_3841:
[----:B0-----:R-:W-:Y:S01]  /*cea0*/  VIADD R0, R68, 0x60 ;  /* 0x0000006044007836 */ /* 0x001fe20000000000 */
[----:B--2-4-:R-:W0:Y:S04]  /*ceb0*/  SHFL.IDX PT, R40, R40, 0x3, 0x181f ;  /* 0x00781f0028287f89 */ /* 0x014e2800000e0000 */
[----:B------:R-:W-:Y:S01]  /*cec0*/  ISETP.GE.AND P0, PT, R0, R71, PT ;  /* 0x000000470000720c */ /* 0x000fe20003f06270 */
[----:B---3--:R2:W3:-:S12]  /*ced0*/  SHFL.IDX PT, R6, R39, 0x3, 0x181f ;  /* 0x00781f0027067f89 */ /* 0x0084d800000e0000 */
[----:B--2---:R-:W-:Y:S05]  /*cee0*/  @P0 BRA `(.L_x_3843) ;  /* 0x0000000c00340947 */ /* 0x004fea0003800000 */
[----:B------:R-:W-:Y:S02]  /*cef0*/  ULDC UR4, c[0x0][0xac8] ;  /* 0x0002b20000047ab9 */ /* 0x000fe40000000800 */
[----:B------:R-:W-:Y:S02]  /*cf00*/  ISETP.GE.AND P2, PT, R18, UR4, PT ;  /* 0x0000000412007c0c */ /* 0x000fe4000bf46270 */
[----:B------:R-:W-:-:S11]  /*cf10*/  ISETP.GE.AND P3, PT, R19, UR4, PT ;  /* 0x0000000413007c0c */ /* 0x000fd6000bf66270 */
[CC--:B---3--:R-:W-:Y:S02]  /*cf20*/  @!P2 LEA R2, P0, R18.reuse, R6.reuse, 0x1 ;  /* 0x000000061202a211 */ /* 0x0c8fe400078008ff */
[C---:B------:R-:W-:Y:S02]  /*cf30*/  @!P3 LEA R4, P1, R19.reuse, R6, 0x1 ;  /* 0x000000061304b211 */ /* 0x040fe400078208ff */
[-C--:B0-----:R-:W-:Y:S02]  /*cf40*/  @!P2 LEA.HI.X R3, R18, R40.reuse, R219, 0x1, P0 ;  /* 0x000000281203a211 */ /* 0x081fe400000f0cdb */
[----:B------:R-:W-:Y:S02]  /*cf50*/  @!P3 LEA.HI.X R5, R19, R40, R218, 0x1, P1 ;  /* 0x000000281305b211 */ /* 0x000fe400008f0cda */
[----:B------:R-:W-:Y:S01]  /*cf60*/  ISETP.GE.AND P0, PT, R23, UR4, PT ;  /* 0x0000000417007c0c */ /* 0x000fe2000bf06270 */
[----:B------:R2:W-:Y:S04]  /*cf70*/  @!P2 ST.E.128 desc[UR60][R2.64], R24 ;  /* 0x000000180200a985 */ /* 0x0005e8000c101d3c */
[----:B------:R2:W-:Y:S08]  /*cf80*/  @!P3 ST.E.128 desc[UR60][R4.64], R32 ;  /* 0x000000200400b985 */ /* 0x0005f0000c101d3c */
[----:B------:R-:W-:Y:S05]  /*cf90*/  @P0 BRA `(.L_x_3843) ;  /* 0x0000000c00080947 */ /* 0x000fea0003800000 */
[----:B--2---:R-:W-:-:S04]  /*cfa0*/  LEA R2, P0, R23, R6, 0x1 ;  /* 0x0000000617027211 */ /* 0x004fc800078008ff */
[----:B------:R-:W-:-:S05]  /*cfb0*/  LEA.HI.X R3, R23, R40, R217, 0x1, P0 ;  /* 0x0000002817037211 */ /* 0x000fca00000f0cd9 */
[----:B------:R4:W-:Y:S01]  /*cfc0*/  ST.E.128 desc[UR60][R2.64], R48 ;  /* 0x0000003002007985 */ /* 0x0009e2000c101d3c */
[----:B------:R-:W-:Y:S05]  /*cfd0*/  BRA `(.L_x_3843) ;  /* 0x0000000800f87947 */ /* 0x000fea0003800000 */
.L_x_3835:
[----:B------:R-:W2:Y:S01]  /*cfe0*/  LDC.64 R4, c[0x0][0xc00] ;  /* 0x00030000ff047b82 */ /* 0x000ea20000000a00 */
[C---:B------:R-:W-:Y:S01]  /*cff0*/  IMAD.SHL.U32 R3, R204.reuse, 0x4, RZ ;  /* 0x00000004cc037824 */ /* 0x040fe200078e00ff */
[----:B------:R-:W-:Y:S01]  /*d000*/  SHF.L.U64.HI R0, R204, 0x2, R208 ;  /* 0x00000002cc007819 */ /* 0x000fe200000102d0 */
[----:B------:R-:W-:Y:S01]  /*d010*/  ULDC.64 UR4, c[0x0][0xc08] ;  /* 0x0003020000047ab9 */ /* 0x000fe20000000a00 */
[----:B------:R-:W-:-:S04]  /*d020*/  IMAD.MOV.U32 R6, RZ, RZ, RZ ;  /* 0x000000ffff067224 */ /* 0x000fc800078e00ff */
[----:B------:R-:W3:Y:S01]  /*d030*/  LDC R25, c[0x0][0xbe8] ;  /* 0x0002fa00ff197b82 */ /* 0x000ee20000000800 */
[----:B--2---:R-:W-:Y:S02]  /*d040*/  ISETP.NE.U32.AND P0, PT, R4, RZ, PT ;  /* 0x000000ff0400720c */ /* 0x004fe40003f05070 */
[----:B------:R-:W-:Y:S02]  /*d050*/  IADD3 R4, P1, R3, R4, RZ ;  /* 0x0000000403047210 */ /* 0x000fe40007f3e0ff */
[----:B------:R-:W-:-:S03]  /*d060*/  ISETP.NE.AND.EX P0, PT, R5, RZ, PT, P0 ;  /* 0x000000ff0500720c */ /* 0x000fc60003f05300 */
[----:B------:R-:W-:Y:S01]  /*d070*/  IMAD.X R5, R0, 0x1, R5, P1 ;  /* 0x0000000100057824 */ /* 0x000fe200008e0605 */
[----:B------:R-:W-:-:S04]  /*d080*/  ISETP.NE.U32.AND P1, PT, RZ, UR4, PT ;  /* 0x00000004ff007c0c */ /* 0x000fc8000bf25070 */
[----:B------:R-:W-:-:S05]  /*d090*/  ISETP.NE.AND.EX P1, PT, RZ, UR5, PT, P1 ;  /* 0x00000005ff007c0c */ /* 0x000fca000bf25310 */
[----:B------:R2:W5:Y:S08]  /*d0a0*/  @P0 LDG.E R6, desc[UR60][R4.64] ;  /* 0x0000003c04060981 */ /* 0x000570000c1e1900 */
[----:B------:R-:W-:Y:S01]  /*d0b0*/  @P1 IADD3 R2, P2, R3, UR4, RZ ;  /* 0x0000000403021c10 */ /* 0x000fe2000ff5e0ff */
[----:B------:R-:W-:-:S03]  /*d0c0*/  ULDC UR4, c[0x0][0xa88] ;  /* 0x0002a20000047ab9 */ /* 0x000fc60000000800 */
[----:B------:R-:W-:Y:S01]  /*d0d0*/  @P1 IADD3.X R3, R0, UR5, RZ, P2, !PT ;  /* 0x0000000500031c10 */ /* 0x000fe200097fe4ff */
[----:B------:R-:W-:-:S06]  /*d0e0*/  IMAD.U32 R0, RZ, RZ, UR4 ;  /* 0x00000004ff007e24 */ /* 0x000fcc000f8e00ff */
[----:B------:R2:W5:Y:S01]  /*d0f0*/  @P1 LDG.E R0, desc[UR60][R2.64] ;  /* 0x0000003c02001981 */ /* 0x000562000c1e1900 */
[----:B---3--:R-:W-:Y:S02]  /*d100*/  ISETP.NE.AND P2, PT, R25, 0x1, PT ;  /* 0x000000011900780c */ /* 0x008fe40003f45270 */
[----:B------:R-:W-:-:S11]  /*d110*/  ISETP.GE.AND P3, PT, R220, 0x80, PT ;  /* 0x00000080dc00780c */ /* 0x000fd60003f66270 */
[----:B------:R-:W3:Y:S08]  /*d120*/  @P2 LDC R12, c[0x0][0xbec] ;  /* 0x0002fb00ff0c2b82 */ /* 0x000ef00000000800 */
[----:B------:R-:W4:Y:S01]  /*d130*/  @P2 LDC R27, c[0x0][0xbf0] ;  /* 0x0002fc00ff1b2b82 */ /* 0x000f220000000800 */
[----:B--2---:R-:W-:Y:S05]  /*d140*/  @P1 BRA `(.L_x_3844) ;  /* 0x0000000000101947 */ /* 0x004fea0003800000 */
[----:B------:R-:W-:Y:S05]  /*d150*/  @!P0 BRA `(.L_x_3844) ;  /* 0x00000000000c8947 */ /* 0x000fea0003800000 */
[----:B------:R-:W2:Y:S04]  /*d160*/  LDG.E R3, desc[UR60][R4.64] ;  /* 0x0000003c04037981 */ /* 0x000ea8000c1e1900 */
[----:B-----5:R-:W2:Y:S02]  /*d170*/  LDG.E R0, desc[UR60][R4.64+0x4] ;  /* 0x0000043c04007981 */ /* 0x020ea4000c1e1900 */
[----:B--2---:R-:W-:-:S07]  /*d180*/  IMAD.IADD R0, R0, 0x1, -R3 ;  /* 0x0000000100007824 */ /* 0x004fce00078e0a03 */
.L_x_3844:
        /* <DEDUP_REMOVED lines=15> */
[----:B------:R-:W-:Y:S01]  /*d280*/  MOV R2, R6 ;  /* 0x0000000600027202 */ /* 0x000fe20000000f00 */
[----:B------:R-:W-:Y:S02]  /*d290*/  IMAD R7, R10, UR4, RZ ;  /* 0x000000040a077c24 */ /* 0x000fe4000f8e02ff */
[----:B------:R-:W-:Y:S02]  /*d2a0*/  IMAD.MOV.U32 R3, RZ, RZ, R11 ;  /* 0x000000ffff037224 */ /* 0x000fe400078e000b */
[----:B------:R-:W-:Y:S02]  /*d2b0*/  IMAD.MOV.U32 R5, RZ, RZ, R8 ;  /* 0x000000ffff057224 */ /* 0x000fe400078e0008 */
[----:B------:R-:W-:-:S04]  /*d2c0*/  IMAD.WIDE.U32 R2, R206, UR4, R2 ;  /* 0x00000004ce027c25 */ /* 0x000fc8000f8e0002 */
[----:B------:R-:W2:Y:S01]  /*d2d0*/  @P0 LDC R15, c[0x0][0xbec] ;  /* 0x0002fb00ff0f0b82 */ /* 0x000ea20000000800 */
[----:B------:R-:W-:Y:S01]  /*d2e0*/  IMAD R7, R206, UR5, R7 ;  /* 0x00000005ce077c24 */ /* 0x000fe2000f8e0207 */
[----:B------:R-:W-:-:S03]  /*d2f0*/  ULDC.64 UR4, c[0x0][0xb98] ;  /* 0x0002e60000047ab9 */ /* 0x000fc60000000a00 */
[----:B------:R-:W-:-:S03]  /*d300*/  IMAD.IADD R3, R3, 0x1, R7 ;  /* 0x0000000103037824 */ /* 0x000fc600078e0207 */
[----:B------:R-:W5:Y:S01]  /*d310*/  @P0 LDC R21, c[0x0][0xbf0] ;  /* 0x0002fc00ff150b82 */ /* 0x000f620000000800 */
[----:B------:R-:W-:-:S04]  /*d320*/  IMAD.WIDE.U32 R2, R13, UR4, R2 ;  /* 0x000000040d027c25 */ /* 0x000fc8000f8e0002 */
[----:B--2---:R-:W-:-:S05]  /*d330*/  @P0 IMAD.HI.U32 R4, R8, R15, RZ ;  /* 0x0000000f08040227 */ /* 0x004fca00078e00ff */
        /* <DEDUP_REMOVED lines=19> */
.L_x_3846:
[----:B------:R-:W-:Y:S05]  /*d470*/  BSYNC B1 ;  /* 0x0000000000017941 */ /* 0x000fea0003800000 */
.L_x_3845:
[----:B------:R-:W-:Y:S01]  /*d480*/  ULDC.64 UR4, c[0x0][0xaa0] ;  /* 0x0002a80000047ab9 */ /* 0x000fe20000000a00 */
[----:B--2---:R-:W-:Y:S01]  /*d490*/  IMAD R4, R205, 0x20, R209 ;  /* 0x00000020cd047824 */ /* 0x004fe200078e02d1 */
[----:B------:R-:W-:Y:S01]  /*d4a0*/  BSSY B1, `(.L_x_3847) ;  /* 0x000003b000017945 */ /* 0x000fe20003800000 */
[----:B------:R-:W-:Y:S02]  /*d4b0*/  IMAD R3, R11, UR4, RZ ;  /* 0x000000040b037c24 */ /* 0x000fe4000f8e02ff */
        /* <DEDUP_REMOVED lines=15> */
[----:B------:R-:W-:Y:S01]  /*d5b0*/  IMAD R7, R13, UR5, R6 ;  /* 0x000000050d077c24 */ /* 0x000fe2000f8e0206 */
[----:B------:R-:W-:Y:S01]  /*d5c0*/  IADD3 R6, -R5, RZ, RZ ;  /* 0x000000ff05067210 */ /* 0x000fe20007ffe1ff */
[----:B------:R-:W-:Y:S01]  /*d5d0*/  IMAD.WIDE.U32 R2, R13, UR4, R2 ;  /* 0x000000040d027c25 */ /* 0x000fe2000f8e0002 */
[----:B------:R-:W-:-:S03]  /*d5e0*/  ULDC.64 UR4, c[0x0][0xae0] ;  /* 0x0002b80000047ab9 */ /* 0x000fc60000000a00 */
        /* <DEDUP_REMOVED lines=9> */
[----:B------:R-:W-:Y:S02]  /*d680*/  IMAD R8, R207, 0x80, R209 ;  /* 0x00000080cf087824 */ /* 0x000fe400078e02d1 */
[----:B------:R-:W-:Y:S02]  /*d690*/  IMAD R25, R0, R25, RZ ;  /* 0x0000001900197224 */ /* 0x000fe400078e02ff */
        /* <DEDUP_REMOVED lines=10> */
[----:B------:R2:W3:Y:S02]  /*d740*/  SHFL.IDX PT, R2, R4, RZ, 0x181f ;  /* 0x00181fff04027589 */ /* 0x0004e400000e0000 */
[----:B------:R-:W-:Y:S02]  /*d750*/  ISETP.GE.AND P0, PT, R0, R25, PT ;  /* 0x000000190000720c */ /* 0x000fe40003f06270 */
[----:B------:R2:W4:Y:S01]  /*d760*/  SHFL.IDX PT, R0, R5, RZ, 0x181f ;  /* 0x00181fff05007589 */ /* 0x00052200000e0000 */
[----:B------:R-:W-:Y:S10]  /*d770*/  @P2 BRA `(.L_x_3848) ;  /* 0x0000000000342947 */ /* 0x000ff40003800000 */
[----:B------:R-:W-:Y:S02]  /*d780*/  ULDC UR4, c[0x0][0xac8] ;  /* 0x0002b20000047ab9 */ /* 0x000fe40000000800 */
[----:B------:R-:W-:Y:S02]  /*d790*/  ISETP.GE.AND P4, PT, R18, UR4, PT ;  /* 0x0000000412007c0c */ /* 0x000fe4000bf86270 */
[----:B------:R-:W-:Y:S02]  /*d7a0*/  ISETP.GE.AND P3, PT, R19, UR4, PT ;  /* 0x0000000413007c0c */ /* 0x000fe4000bf66270 */
[----:B------:R-:W-:-:S09]  /*d7b0*/  ISETP.GE.AND P2, PT, R23, UR4, PT ;  /* 0x0000000417007c0c */ /* 0x000fd2000bf46270 */
[CC--:B---3--:R-:W-:Y:S02]  /*d7c0*/  @!P4 LEA R6, P6, R18.reuse, R2.reuse, 0x1 ;  /* 0x000000021206c211 */ /* 0x0c8fe400078c08ff */
[----:B------:R-:W-:Y:S02]  /*d7d0*/  @!P3 LEA R10, P5, R19, R2, 0x1 ;  /* 0x00000002130ab211 */ /* 0x000fe400078a08ff */
[----:B----4-:R-:W-:Y:S02]  /*d7e0*/  @!P4 LEA.HI.X R7, R18, R0, R219, 0x1, P6 ;  /* 0x000000001207c211 */ /* 0x010fe400030f0cdb */
[----:B------:R-:W-:Y:S02]  /*d7f0*/  @!P2 LEA R2, P6, R23, R2, 0x1 ;  /* 0x000000021702a211 */ /* 0x000fe400078c08ff */
[-C--:B------:R-:W-:Y:S01]  /*d800*/  @!P3 LEA.HI.X R11, R19, R0.reuse, R218, 0x1, P5 ;  /* 0x00000000130bb211 */ /* 0x080fe200028f0cda */
[----:B------:R3:W-:Y:S01]  /*d810*/  @!P4 ST.E.128 desc[UR60][R6.64], RZ ;  /* 0x000000ff0600c985 */ /* 0x0007e2000c101d3c */
[----:B------:R-:W-:-:S03]  /*d820*/  @!P2 LEA.HI.X R3, R23, R0, R217, 0x1, P6 ;  /* 0x000000001703a211 */ /* 0x000fc600030f0cd9 */
[----:B------:R3:W-:Y:S04]  /*d830*/  @!P3 ST.E.128 desc[UR60][R10.64], RZ ;  /* 0x000000ff0a00b985 */ /* 0x0007e8000c101d3c */
[----:B------:R3:W-:Y:S02]  /*d840*/  @!P2 ST.E.128 desc[UR60][R2.64], RZ ;  /* 0x000000ff0200a985 */ /* 0x0007e4000c101d3c */
.L_x_3848:
[----:B------:R-:W-:Y:S05]  /*d850*/  BSYNC B1 ;  /* 0x0000000000017941 */ /* 0x000fea0003800000 */
.L_x_3847:
        /* <DEDUP_REMOVED lines=14> */
[----:B------:R0:W-:Y:S04]  /*d940*/  @!P4 ST.E.128 desc[UR60][R6.64], RZ ;  /* 0x000000ff0600c985 */ /* 0x0001e8000c101d3c */
[----:B------:R0:W-:Y:S04]  /*d950*/  @!P5 ST.E.128 desc[UR60][R10.64], RZ ;  /* 0x000000ff0a00d985 */ /* 0x0001e8000c101d3c */
[----:B------:R0:W-:Y:S02]  /*d960*/  @!P6 ST.E.128 desc[UR60][R2.64], RZ ;  /* 0x000000ff0200e985 */ /* 0x0001e4000c101d3c */
.L_x_3850:
[----:B------:R-:W-:Y:S05]  /*d970*/  BSYNC B1 ;  /* 0x0000000000017941 */ /* 0x000fea0003800000 */
.L_x_3849:
[----:B0-----:R0:W0:Y:S01]  /*d980*/  SHFL.IDX PT, R0, R5, 0x2, 0x181f ;  /* 0x00581f0005007f89 */ /* 0x00102200000e0000 */
[----:B------:R-:W-:Y:S03]  /*d990*/  BSSY B1, `(.L_x_3851) ;  /* 0x0000010000017945 */ /* 0x000fe60003800000 */
[----:B---3--:R3:W0:Y:S01]  /*d9a0*/  SHFL.IDX PT, R2, R4, 0x2, 0x181f ;  /* 0x00581f0004027f89 */ /* 0x00862200000e0000 */
[----:B------:R-:W-:Y:S05]  /*d9b0*/  @P0 BRA `(.L_x_3852) ;  /* 0x0000000000340947 */ /* 0x000fea0003800000 */
[----:B------:R-:W-:Y:S02]  /*d9c0*/  ULDC UR4, c[0x0][0xac8] ;  /* 0x0002b20000047ab9 */ /* 0x000fe40000000800 */
[----:B------:R-:W-:Y:S02]  /*d9d0*/  ISETP.GE.AND P3, PT, R18, UR4, PT ;  /* 0x0000000412007c0c */ /* 0x000fe4000bf66270 */
[----:B------:R-:W-:Y:S02]  /*d9e0*/  ISETP.GE.AND P4, PT, R19, UR4, PT ;  /* 0x0000000413007c0c */ /* 0x000fe4000bf86270 */
[----:B------:R-:W-:-:S09]  /*d9f0*/  ISETP.GE.AND P5, PT, R23, UR4, PT ;  /* 0x0000000417007c0c */ /* 0x000fd2000bfa6270 */
[CC--:B0-----:R-:W-:Y:S02]  /*da00*/  @!P3 LEA R6, P0, R18.reuse, R2.reuse, 0x1 ;  /* 0x000000021206b211 */ /* 0x0c1fe400078008ff */
[-C--:B------:R-:W-:Y:S02]  /*da10*/  @!P4 LEA R10, P1, R19, R2.reuse, 0x1 ;  /* 0x00000002130ac211 */ /* 0x080fe400078208ff */
[----:B------:R-:W-:Y:S02]  /*da20*/  @!P5 LEA R2, P2, R23, R2, 0x1 ;  /* 0x000000021702d211 */ /* 0x000fe400078408ff */
[-C--:B------:R-:W-:Y:S02]  /*da30*/  @!P3 LEA.HI.X R7, R18, R0.reuse, R219, 0x1, P0 ;  /* 0x000000001207b211 */ /* 0x080fe400000f0cdb */
[-C--:B------:R-:W-:Y:S02]  /*da40*/  @!P4 LEA.HI.X R11, R19, R0.reuse, R218, 0x1, P1 ;  /* 0x00000000130bc211 */ /* 0x080fe400008f0cda */
[----:B------:R-:W-:Y:S01]  /*da50*/  @!P5 LEA.HI.X R3, R23, R0, R217, 0x1, P2 ;  /* 0x000000001703d211 */ /* 0x000fe200010f0cd9 */
[----:B------:R0:W-:Y:S04]  /*da60*/  @!P3 ST.E.128 desc[UR60][R6.64], RZ ;  /* 0x000000ff0600b985 */ /* 0x0001e8000c101d3c */
[----:B------:R0:W-:Y:S04]  /*da70*/  @!P4 ST.E.128 desc[UR60][R10.64], RZ ;  /* 0x000000ff0a00c985 */ /* 0x0001e8000c101d3c */
[----:B------:R0:W-:Y:S02]  /*da80*/  @!P5 ST.E.128 desc[UR60][R2.64], RZ ;  /* 0x000000ff0200d985 */ /* 0x0001e4000c101d3c */
.L_x_3852:
[----:B------:R-:W-:Y:S05]  /*da90*/  BSYNC B1 ;  /* 0x0000000000017941 */ /* 0x000fea0003800000 */
.L_x_3851:
[----:B0-----:R-:W-:Y:S01]  /*daa0*/  VIADD R0, R8, 0x60 ;  /* 0x0000006008007836 */ /* 0x001fe20000000000 */
[----:B------:R0:W0:Y:S04]  /*dab0*/  SHFL.IDX PT, R6, R5, 0x3, 0x181f ;  /* 0x00781f0005067f89 */ /* 0x00002800000e0000 */
[----:B------:R-:W-:Y:S01]  /*dac0*/  ISETP.GE.AND P0, PT, R0, R25, PT ;  /* 0x000000190000720c */ /* 0x000fe20003f06270 */
[----:B------:R0:W0:-:S12]  /*dad0*/  SHFL.IDX PT, R2, R4, 0x3, 0x181f ;  /* 0x00781f0004027f89 */ /* 0x00001800000e0000 */
[----:B------:R-:W-:Y:S05]  /*dae0*/  @P0 BRA `(.L_x_3843) ;  /* 0x0000000000340947 */ /* 0x000fea0003800000 */
[----:B------:R-:W-:Y:S02]  /*daf0*/  ULDC UR4, c[0x0][0xac8] ;  /* 0x0002b20000047ab9 */ /* 0x000fe40000000800 */
[----:B------:R-:W-:Y:S02]  /*db00*/  ISETP.GE.AND P3, PT, R18, UR4, PT ;  /* 0x0000000412007c0c */ /* 0x000fe4000bf66270 */
[----:B------:R-:W-:Y:S02]  /*db10*/  ISETP.GE.AND P4, PT, R19, UR4, PT ;  /* 0x0000000413007c0c */ /* 0x000fe4000bf86270 */
[----:B------:R-:W-:-:S09]  /*db20*/  ISETP.GE.AND P5, PT, R23, UR4, PT ;  /* 0x0000000417007c0c */ /* 0x000fd2000bfa6270 */
[CC--:B0-234-:R-:W-:Y:S02]  /*db30*/  @!P3 LEA R4, P0, R18.reuse, R2.reuse, 0x1 ;  /* 0x000000021204b211 */ /* 0x0ddfe400078008ff */
        /* <DEDUP_REMOVED lines=8> */
.L_x_3843:
[----:B------:R-:W-:Y:S05]  /*dbc0*/  BSYNC B0 ;  /* 0x0000000000007941 */ /* 0x000fea0003800000 */
.L_x_3834:
[----:B------:R-:W-:Y:S02]  /*dbd0*/  ULDC UR4, c[0x0][0xc3c] ;  /* 0x00030f0000047ab9 */ /* 0x000fe40000000800 */
[----:B-1----:R-:W-:-:S13]  /*dbe0*/  ISETP.GE.AND P0, PT, R43, UR4, PT ;  /* 0x000000042b007c0c */ /* 0x002fda000bf06270 */
[----:B------:R-:W-:Y:S05]  /*dbf0*/  @!P0 BRA `(.L_x_3853) ;  /* 0xffffff3000788947 */ /* 0x000fea000383ffff */
[----:B------:R-:W-:Y:S05]  /*dc00*/  EXIT ;  /* 0x000000000000794d */ /* 0x000fea0003800000 */
.L_x_3809:
        /* <DEDUP_REMOVED lines=16> */
.L_x_3854:
[----:B0-----:R-:W0:Y:S01]  /*dd10*/  S2R R2, SR_TID.X ;  /* 0x0000000000027919 */ /* 0x001e220000002100 */
[----:B------:R-:W-:Y:S01]  /*dd20*/  ULDC UR4, c[0x0][0xc3c] ;  /* 0x00030f0000047ab9 */ /* 0x000fe20000000800 */
[----:B------:R-:W1:Y:S01]  /*dd30*/  S2UR UR6, SR_CTAID.X ;  /* 0x00000000000679c3 */ /* 0x000e620000002500 */
        /* <DEDUP_REMOVED lines=21> */
[----:B0-----:R-:W-:-:S04]  /*de90*/  SEL R3, R6, RZ, P3 ;  /* 0x000000ff06037207 */ /* 0x001fc80001800000 */
[----:B------:R-:W-:-:S05]  /*dea0*/  IADD3 R3, R4, R3, RZ ;  /* 0x0000000304037210 */ /* 0x000fca0007ffe0ff */
        /* <DEDUP_REMOVED lines=16> */
.L_x_3860:
        /* <DEDUP_REMOVED lines=12> */
.L_x_3859:
[----:B------:R-:W-:Y:S05]  /*e070*/  BSYNC B0 ;  /* 0x0000000000007941 */ /* 0x000fea0003800000 */
.L_x_3858:
[----:B0----5:R-:W0:Y:S02]  /*e080*/  SHFL.UP PT, R2, R0, 0x1, RZ ;  /* 0x0420000000027989 */ /* 0x021e2400000e00ff */
        /* <DEDUP_REMOVED lines=21> */
.L_x_3856:
        /* <DEDUP_REMOVED lines=16> */
.L_x_3861:
[----:B-1----:R-:W-:Y:S01]  /*e2e0*/  IMAD R16, R16, UR5, R7 ;  /* 0x0000000510107c24 */ /* 0x002fe2000f8e0207 */
[----:B------:R-:W-:Y:S01]  /*e2f0*/  IABS R6, R0 ;  /* 0x0000000000067213 */ /* 0x000fe20000000000 */
[----:B------:R-:W-:Y:S02]  /*e300*/  IMAD R7, R11, R4, RZ ;  /* 0x000000040b077224 */ /* 0x000fe400078e02ff */
[----:B0-----:R-:W-:Y:S01]  /*e310*/  IMAD.MOV.U32 R2, RZ, RZ, RZ ;  /* 0x000000ffff027224 */ /* 0x001fe200078e00ff */
[----:B------:R-:W-:Y:S01]  /*e320*/  IADD3 R17, -R16, UR6, RZ ;  /* 0x0000000610117c10 */ /* 0x000fe2000fffe1ff */
[----:B------:R-:W-:Y:S01]  /*e330*/  VIADD R19, R19, UR4 ;  /* 0x0000000413137c36 */ /* 0x000fe20008000000 */
[----:B------:R-:W-:Y:S01]  /*e340*/  IADD3 R6, RZ, -R6, RZ ;  /* 0x80000006ff067210 */ /* 0x000fe20007ffe0ff */
[----:B------:R-:W-:Y:S01]  /*e350*/  IMAD.HI.U32 R2, R3, R7, R2 ;  /* 0x0000000703027227 */ /* 0x000fe200078e0002 */
        /* <DEDUP_REMOVED lines=17> */
.L_x_3857:
[----:B------:R-:W-:Y:S02]  /*e470*/  IMAD.MOV.U32 R17, RZ, RZ, RZ ;  /* 0x000000ffff117224 */ /* 0x000fe400078e00ff */
[----:B------:R-:W-:Y:S02]  /*e480*/  IMAD.U32 R16, RZ, RZ, UR6 ;  /* 0x00000006ff107e24 */ /* 0x000fe4000f8e00ff */
[----:B------:R-:W-:-:S07]  /*e490*/  IMAD.MOV.U32 R18, RZ, RZ, RZ ;  /* 0x000000ffff127224 */ /* 0x000fce00078e00ff */
.L_x_3862:
[----:B------:R-:W-:-:S13]  /*e4a0*/  ISETP.NE.AND P0, PT, R5, RZ, PT ;  /* 0x000000ff0500720c */ /* 0x000fda0003f05270 */
[----:B------:R-:W0:Y:S01]  /*e4b0*/  @!P0 S2R R3, SR_CgaCtaId ;  /* 0x0000000000038919 */ /* 0x000e220000008800 */
[----:B------:R-:W-:-:S04]  /*e4c0*/  @!P0 MOV R0, 0x400 ;  /* 0x0000040000008802 */ /* 0x000fc80000000f00 */
[----:B0-----:R-:W-:-:S05]  /*e4d0*/  @!P0 LEA R0, R3, R0, 0x18 ;  /* 0x0000000003008211 */ /* 0x001fca00078ec0ff */
[----:B------:R0:W-:Y:S01]  /*e4e0*/  @!P0 STS.128 [R0+0x368d0], R16 ;  /* 0x0368d01000008388 */ /* 0x0001e20000000c00 */
[----:B------:R-:W-:Y:S06]  /*e4f0*/  BAR.ARV 0x5, 0x180 ;  /* 0x0146000000007b1d */ /* 0x000fec0000002000 */
.L_x_3855:
[----:B0-----:R-:W-:Y:S01]  /*e500*/  MOV R0, 0x1 ;  /* 0x0000000100007802 */ /* 0x001fe20000000f00 */
        /* <DEDUP_REMOVED lines=27> */
[----:B------:R-:W-:Y:S04]  /*e6c0*/  STL [R1+0x24], R3 ;  /* 0x0000240301007387 */ /* 0x000fe80000100800 */
[----:B------:R-:W-:Y:S04]  /*e6d0*/  STL [R1+0x8], RZ ;  /* 0x000008ff01007387 */ /* 0x000fe80000100800 */
[----:B------:R0:W-:Y:S04]  /*e6e0*/  STL [R1+0x10], R2 ;  /* 0x0000100201007387 */ /* 0x0001e80000100800 */
[----:B------:R1:W-:Y:S01]  /*e6f0*/  STL [R1+0x50], RZ ;  /* 0x000050ff01007387 */ /* 0x0003e20000100800 */
[----:B0-----:R-:W-:-:S02]  /*e700*/  LOP3.LUT R2, R0, 0x40, RZ, 0xfc, !PT ;  /* 0x0000004000027812 */ /* 0x001fc400078efcff */
[----:B-1----:R-:W-:-:S07]  /*e710*/  LOP3.LUT R0, R0, 0x80, RZ, 0xfc, !PT ;  /* 0x0000008000007812 */ /* 0x002fce00078efcff */
.L_x_3969:
[----:B0--3--:R-:W0:Y:S02]  /*e720*/  LDC.64 R2, c[0x0][0xc88] ;  /* 0x00032200ff027b82 */ /* 0x009e240000000a00 */
[----:B0-----:R-:W-:-:S05]  /*e730*/  IMAD.WIDE R2, R19, 0x4, R2 ;  /* 0x0000000413027825 */ /* 0x001fca00078e0202 */
[----:B------:R-:W2:Y:S01]  /*e740*/  LDG.E R11, desc[UR60][R2.64] ;  /* 0x0000003c020b7981 */ /* 0x000ea2000c1e1900 */
[----:B------:R-:W-:Y:S05]  /*e750*/  YIELD ;  /* 0x0000000000007946 */ /* 0x000fea0003800000 */
[----:B------:R-:W-:Y:S01]  /*e760*/  ULDC.64 UR4, c[0x0][0xa28] ;  /* 0x00028a0000047ab9 */ /* 0x000fe20000000a00 */
[----:B------:R-:W-:Y:S01]  /*e770*/  IMAD.MOV.U32 R0, RZ, RZ, RZ ;  /* 0x000000ffff007224 */ /* 0x000fe200078e00ff */
[----:B------:R-:W-:Y:S01]  /*e780*/  ISETP.NE.U32.AND P0, PT, RZ, UR4, PT ;  /* 0x00000004ff007c0c */ /* 0x000fe2000bf05070 */
[----:B------:R-:W-:Y:S01]  /*e790*/  IMAD.MOV.U32 R6, RZ, RZ, RZ ;  /* 0x000000ffff067224 */ /* 0x000fe200078e00ff */
[----:B------:R-:W-:Y:S01]  /*e7a0*/  ULDC.64 UR6, c[0x0][0xa18] ;  /* 0x0002860000067ab9 */ /* 0x000fe20000000a00 */
[----:B------:R-:W-:Y:S01]  /*e7b0*/  ULDC.64 UR8, c[0x0][0xa08] ;  /* 0x0002820000087ab9 */ /* 0x000fe20000000a00 */
[----:B------:R-:W-:-:S02]  /*e7c0*/  ISETP.NE.AND.EX P0, PT, RZ, UR5, PT, P0 ;  /* 0x00000005ff007c0c */ /* 0x000fc4000bf05300 */
        /* <DEDUP_REMOVED lines=9> */
[----:B-1---5:R1:W5:Y:S01]  /*e860*/  @P0 LDG.E R0, desc[UR60][R2.64] ;  /* 0x0000003c02000981 */ /* 0x022362000c1e1900 */
[----:B------:R-:W-:Y:S01]  /*e870*/  ISETP.NE.AND.EX P1, PT, RZ, UR5, PT, P1 ;  /* 0x00000005ff007c0c */ /* 0x000fe2000bf25310 */
[----:B----4-:R-:W-:Y:S01]  /*e880*/  IMAD.MOV.U32 R8, RZ, RZ, RZ ;  /* 0x000000ffff087224 */ /* 0x010fe200078e00ff */
[----:B------:R-:W-:Y:S01]  /*e890*/  ISETP.NE.U32.AND P2, PT, RZ, UR6, PT ;  /* 0x00000006ff007c0c */ /* 0x000fe2000bf45070 */
[----:B------:R-:W-:Y:S01]  /*e8a0*/  STL [R1], R10 ;  /* 0x0000000a01007387 */ /* 0x000fe20000100800 */
[----:B------:R-:W-:Y:S02]  /*e8b0*/  ISETP.NE.U32.AND P0, PT, RZ, UR8, PT ;  /* 0x00000008ff007c0c */ /* 0x000fe4000bf05070 */
[----:B------:R-:W-:Y:S01]  /*e8c0*/  ISETP.NE.AND.EX P2, PT, RZ, UR7, PT, P2 ;  /* 0x00000007ff007c0c */ /* 0x000fe2000bf45320 */
[----:B------:R-:W-:Y:S01]  /*e8d0*/  STL [R1+0x1c], R9 ;  /* 0x00001c0901007387 */ /* 0x000fe20000100800 */
[----:B------:R-:W-:Y:S02]  /*e8e0*/  ISETP.NE.AND.EX P0, PT, RZ, UR9, PT, P0 ;  /* 0x00000009ff007c0c */ /* 0x000fe4000bf05300 */
[----:B-1----:R-:W-:-:S02]  /*e8f0*/  IADD3 R2, P3, R10, UR4, RZ ;  /* 0x000000040a027c10 */ /* 0x002fc4000ff7e0ff */
[----:B0-----:R-:W-:Y:S02]  /*e900*/  IADD3 R4, P4, R10, UR8, RZ ;  /* 0x000000080a047c10 */ /* 0x001fe4000ff9e0ff */
        /* <DEDUP_REMOVED lines=8> */
[----:B0-----:R-:W-:-:S04]  /*e990*/  @P2 IADD3 R6, P3, R10, UR6, RZ ;  /* 0x000000060a062c10 */ /* 0x001fc8000ff7e0ff */
        /* <DEDUP_REMOVED lines=8> */
[----:B0-----:R-:W-:Y:S01]  /*ea20*/  IMAD.U32 R6, RZ, RZ, UR4 ;  /* 0x00000004ff067e24 */ /* 0x001fe2000f8e00ff */
[----:B--2---:R0:W-:Y:S01]  /*ea30*/  STL [R1+0x3c], R12 ;  /* 0x00003c0c01007387 */ /* 0x0041e20000100800 */
[----:B------:R-:W-:Y:S05]  /*ea40*/  @P2 BRA `(.L_x_3864) ;  /* 0x0000000000142947 */ /* 0x000fea0003800000 */
[----:B------:R-:W-:Y:S05]  /*ea50*/  @!P1 BRA `(.L_x_3864) ;  /* 0x0000000000109947 */ /* 0x000fea0003800000 */
[----:B------:R-:W2:Y:S04]  /*ea60*/  LDG.E R7, desc[UR60][R2.64] ;  /* 0x0000003c02077981 */ /* 0x000ea8000c1e1900 */
[----:B------:R-:W2:Y:S02]  /*ea70*/  LDG.E R2, desc[UR60][R2.64+0x4] ;  /* 0x0000043c02027981 */ /* 0x000ea4000c1e1900 */
[----:B--2---:R-:W-:-:S05]  /*ea80*/  IMAD.IADD R2, R2, 0x1, -R7 ;  /* 0x0000000102027824 */ /* 0x004fca00078e0a07 */
[----:B------:R1:W-:Y:S02]  /*ea90*/  STL [R1+0x3c], R2 ;  /* 0x00003c0201007387 */ /* 0x0003e40000100800 */
.L_x_3864:
[----:B-1----:R-:W-:Y:S01]  /*eaa0*/  IMAD.MOV.U32 R2, RZ, RZ, R11 ;  /* 0x000000ffff027224 */ /* 0x002fe200078e000b */
[----:B------:R-:W-:Y:S01]  /*eab0*/  ULDC.64 UR4, c[0x0][0xa20] ;  /* 0x0002880000047ab9 */ /* 0x000fe20000000a00 */
[----:B-----5:R-:W-:Y:S01]  /*eac0*/  IMAD.IADD R3, R8, 0x1, R0 ;  /* 0x0000000108037824 */ /* 0x020fe200078e0200 */
[----:B------:R-:W-:Y:S02]  /*ead0*/  ISETP.NE.U32.AND P1, PT, RZ, UR4, PT ;  /* 0x00000004ff007c0c */ /* 0x000fe4000bf25070 */
[----:B------:R1:W-:Y:S02]  /*eae0*/  STL [R1+0xc], R2 ;  /* 0x00000c0201007387 */ /* 0x0003e40000100800 */
[----:B------:R-:W-:Y:S02]  /*eaf0*/  ISETP.NE.AND.EX P1, PT, RZ, UR5, PT, P1 ;  /* 0x00000005ff007c0c */ /* 0x000fe4000bf25310 */
[----:B------:R1:W-:Y:S11]  /*eb00*/  STL [R1+0x18], R3 ;  /* 0x0000180301007387 */ /* 0x0003f60000100800 */
[----:B-1----:R-:W-:Y:S05]  /*eb10*/  @!P1 BRA `(.L_x_3865) ;  /* 0x0000000000109947 */ /* 0x002fea0003800000 */
[----:B------:R-:W-:-:S04]  /*eb20*/  IADD3 R6, P0, R10, UR4, RZ ;  /* 0x000000040a067c10 */ /* 0x000fc8000ff1e0ff */
[----:B------:R-:W-:-:S05]  /*eb30*/  IADD3.X R7, R9, UR5, RZ, P0, !PT ;  /* 0x0000000509077c10 */ /* 0x000fca00087fe4ff */
[----:B------:R1:W5:Y:S01]  /*eb40*/  LDG.E R6, desc[UR60][R6.64] ;  /* 0x0000003c06067981 */ /* 0x000362000c1e1900 */
[----:B------:R-:W-:Y:S05]  /*eb50*/  BRA `(.L_x_3866) ;  /* 0x0000000000107947 */ /* 0x000fea0003800000 */
.L_x_3865:
[----:B------:R-:W-:Y:S05]  /*eb60*/  @!P0 BRA `(.L_x_3866) ;  /* 0x00000000000c8947 */ /* 0x000fea0003800000 */
[----:B------:R-:W2:Y:S04]  /*eb70*/  LDG.E R6, desc[UR60][R4.64] ;  /* 0x0000003c04067981 */ /* 0x000ea8000c1e1900 */
[----:B------:R-:W2:Y:S02]  /*eb80*/  LDG.E R4, desc[UR60][R4.64+0x4] ;  /* 0x0000043c04047981 */ /* 0x000ea4000c1e1900 */
[----:B--2---:R-:W-:-:S07]  /*eb90*/  IMAD.IADD R6, R4, 0x1, -R6 ;  /* 0x0000000104067824 */ /* 0x004fce00078e0a06 */
.L_x_3866:
[----:B-----5:R-:W-:Y:S01]  /*eba0*/  IMAD.IADD R0, R6, 0x1, -R0 ;  /* 0x0000000106007824 */ /* 0x020fe200078e0a00 */
[----:B------:R-:W-:Y:S01]  /*ebb0*/  BSSY B7, `(.L_x_3867) ;  /* 0x0000476000077945 */ /* 0x000fe20003800000 */
[----:B------:R-:W-:Y:S02]  /*ebc0*/  IMAD.MOV.U32 R2, RZ, RZ, RZ ;  /* 0x000000ffff027224 */ /* 0x000fe400078e00ff */
[C---:B------:R-:W-:Y:S01]  /*ebd0*/  VIADD R3, R0.reuse, 0x6f ;  /* 0x0000006f00037836 */ /* 0x040fe20000000000 */
[----:B------:R2:W-:Y:S01]  /*ebe0*/  STL [R1+0x40], R0 ;  /* 0x0000400001007387 */ /* 0x0005e20000100800 */
[----:B------:R-:W-:Y:S02]  /*ebf0*/  ISETP.GT.AND P0, PT, R0, RZ, PT ;  /* 0x000000ff0000720c */ /* 0x000fe40003f04270 */
[----:B------:R-:W-:-:S05]  /*ec00*/  IMAD.HI R2, R3, -0x6db6db6d, R2 ;  /* 0x9249249303027827 */ /* 0x000fca00078e0202 */
[----:B--2---:R-:W-:-:S04]  /*ec10*/  SHF.R.U32.HI R0, RZ, 0x1f, R2 ;  /* 0x0000001fff007819 */ /* 0x004fc80000011602 */
[----:B------:R-:W-:-:S05]  /*ec20*/  LEA.HI.SX32 R0, R2, R0, 0x1a ;  /* 0x0000000002007211 */ /* 0x000fca00078fd2ff */
[----:B------:R2:W-:Y:S01]  /*ec30*/  STL [R1+0x30], R0 ;  /* 0x0000300001007387 */ /* 0x0005e20000100800 */
[----:B------:R-:W-:Y:S05]  /*ec40*/  @P0 BRA `(.L_x_3868) ;  /* 0x0000000000440947 */ /* 0x000fea0003800000 */
[----:B------:R-:W3:Y:S02]  /*ec50*/  S2R R4, SR_TID.X ;  /* 0x0000000000047919 */ /* 0x000ee40000002100 */
[----:B---3--:R-:W-:-:S04]  /*ec60*/  LOP3.LUT R4, R4, 0x7f, RZ, 0xc0, !PT ;  /* 0x0000007f04047812 */ /* 0x008fc800078ec0ff */
[----:B------:R-:W-:-:S13]  /*ec70*/  ISETP.NE.AND P0, PT, R4, RZ, PT ;  /* 0x000000ff0400720c */ /* 0x000fda0003f05270 */
[----:B------:R-:W-:Y:S05]  /*ec80*/  @P0 BRA `(.L_x_3869) ;  /* 0x0000004400a00947 */ /* 0x000fea0003800000 */
[----:B------:R-:W3:Y:S01]  /*ec90*/  S2R R3, SR_LANEID ;  /* 0x0000000000037919 */ /* 0x000ee20000000000 */
[----:B------:R-:W-:Y:S02]  /*eca0*/  VOTEU.ANY UR4, UPT, PT ;  /* 0x0000000000047886 */ /* 0x000fe400038e0100 */
[----:B--2---:R-:W3:Y:S08]  /*ecb0*/  FLO.U32 R0, UR4 ;  /* 0x0000000400007d00 */ /* 0x004ef000080e0000 */
[----:B------:R-:W2:Y:S01]  /*ecc0*/  POPC R5, UR4 ;  /* 0x0000000400057d09 */ /* 0x000ea20008000000 */
[----:B---3--:R-:W-:-:S02]  /*ecd0*/  ISETP.EQ.U32.AND P0, PT, R0, R3, PT ;  /* 0x000000030000720c */ /* 0x008fc40003f02070 */
[----:B------:R-:W2:Y:S11]  /*ece0*/  LDC.64 R2, c[0x0][0xc60] ;  /* 0x00031800ff027b82 */ /* 0x000eb60000000a00 */
[----:B--2---:R-:W2:Y:S01]  /*ecf0*/  @P0 ATOMG.E.ADD.STRONG.GPU PT, R3, desc[UR60][R2.64], R5 ;  /* 0x00000005020309a8 */ /* 0x004ea200081ee1fc */
[----:B------:R-:W3:Y:S02]  /*ed00*/  S2R R4, SR_LTMASK ;  /* 0x0000000000047919 */ /* 0x000ee40000003900 */
[----:B---3--:R-:W-:-:S04]  /*ed10*/  LOP3.LUT R4, R4, UR4, RZ, 0xc0, !PT ;  /* 0x0000000404047c12 */ /* 0x008fc8000f8ec0ff */
[----:B-1----:R-:W1:Y:S01]  /*ed20*/  POPC R7, R4 ;  /* 0x0000000400077309 */ /* 0x002e620000000000 */
[----:B--2---:R-:W1:Y:S02]  /*ed30*/  SHFL.IDX PT, R0, R3, R0, 0x1f ;  /* 0x00001f0003007589 */ /* 0x004e6400000e0000 */
[----:B-1----:R-:W-:Y:S01]  /*ed40*/  IADD3 R16, R0, UR38, R7 ;  /* 0x0000002600107c10 */ /* 0x002fe2000fffe007 */
[----:B------:R-:W-:Y:S06]  /*ed50*/  BRA `(.L_x_3869) ;  /* 0x00000044006c7947 */ /* 0x000fec0003800000 */
.L_x_3868:
[----:B--2---:R-:W2:Y:S01]  /*ed60*/  LDL R0, [R1+0x4] ;  /* 0x0000040001007983 */ /* 0x004ea20000100800 */
        /* <DEDUP_REMOVED lines=12> */
[----:B-1----:R-:W-:Y:S02]  /*ee30*/  IMAD.U32 R7, RZ, RZ, UR9 ;  /* 0x00000009ff077e24 */ /* 0x002fe4000f8e00ff */
[----:B------:R-:W-:-:S02]  /*ee40*/  IMAD.U32 R10, RZ, RZ, UR4 ;  /* 0x00000004ff0a7e24 */ /* 0x000fc4000f8e00ff */
[----:B------:R-:W-:Y:S02]  /*ee50*/  IMAD.U32 R11, RZ, RZ, UR5 ;  /* 0x00000005ff0b7e24 */ /* 0x000fe4000f8e00ff */
[----:B------:R-:W-:Y:S02]  /*ee60*/  IMAD.MOV.U32 R8, RZ, RZ, 0x70 ;  /* 0x00000070ff087424 */ /* 0x000fe400078e00ff */
[----:B0-----:R-:W-:Y:S02]  /*ee70*/  IMAD.MOV.U32 R12, RZ, RZ, 0x1 ;  /* 0x00000001ff0c7424 */ /* 0x001fe400078e00ff */
[----:B------:R-:W-:-:S07]  /*ee80*/  IMAD.MOV.U32 R13, RZ, RZ, RZ ;  /* 0x000000ffff0d7224 */ /* 0x000fce00078e00ff */
[----:B------:R-:W-:-:S07]  /*ee90*/  LEPC R20, `(.L_x_3871) ;  /* 0x000000001014794e */ /* 0x000fce0000000000 */
[----:B--2---:R-:W-:Y:S05]  /*eea0*/  CALL.ABS.NOINC R2 ;  /* 0x0000000002007343 */ /* 0x004fea0003c00000 */
.L_x_3871:
[----:B------:R-:W-:Y:S05]  /*eeb0*/  BSYNC B6 ;  /* 0x0000000000067941 */ /* 0x000fea0003800000 */
.L_x_3870:
        /* <DEDUP_REMOVED lines=13> */
[----:B-1----:R-:W-:Y:S02]  /*ef90*/  IMAD.U32 R7, RZ, RZ, UR9 ;  /* 0x00000009ff077e24 */ /* 0x002fe4000f8e00ff */
[----:B------:R-:W-:-:S02]  /*efa0*/  IMAD.U32 R10, RZ, RZ, UR4 ;  /* 0x00000004ff0a7e24 */ /* 0x000fc4000f8e00ff */
[----:B------:R-:W-:Y:S02]  /*efb0*/  IMAD.U32 R11, RZ, RZ, UR5 ;  /* 0x00000005ff0b7e24 */ /* 0x000fe4000f8e00ff */
[----:B------:R-:W-:Y:S02]  /*efc0*/  IMAD.MOV.U32 R8, RZ, RZ, 0x70 ;  /* 0x00000070ff087424 */ /* 0x000fe400078e00ff */
[----:B0-----:R-:W-:Y:S02]  /*efd0*/  IMAD.MOV.U32 R12, RZ, RZ, 0x1 ;  /* 0x00000001ff0c7424 */ /* 0x001fe400078e00ff */
[----:B--2---:R-:W-:-:S07]  /*efe0*/  IMAD.MOV.U32 R13, RZ, RZ, RZ ;  /* 0x000000ffff0d7224 */ /* 0x004fce00078e00ff */
[----:B------:R-:W-:-:S07]  /*eff0*/  LEPC R20, `(.L_x_3874) ;  /* 0x000000001014794e */ /* 0x000fce0000000000 */
[----:B---3--:R-:W-:Y:S05]  /*f000*/  CALL.ABS.NOINC R2 ;  /* 0x0000000002007343 */ /* 0x008fea0003c00000 */
.L_x_3874:
[----:B------:R-:W-:Y:S01]  /*f010*/  MOV R2, 0x0 ;  /* 0x0000000000027802 */ /* 0x000fe20000000f00 */
        /* <DEDUP_REMOVED lines=15> */
.L_x_3873:
[----:B------:R-:W-:Y:S05]  /*f110*/  BSYNC B6 ;  /* 0x0000000000067941 */ /* 0x000fea0003800000 */
.L_x_3872:
[----:B------:R-:W2:Y:S01]  /*f120*/  LDL.LU R2, [R1] ;  /* 0x0000000001027983 */ /* 0x000ea20000300800 */
[----:B------:R-:W-:-:S03]  /*f130*/  ULDC.64 UR4, c[0x0][0x9f8] ;  /* 0x00027e0000047ab9 */ /* 0x000fc60000000a00 */
[----:B------:R-:W3:Y:S04]  /*f140*/  LDL.LU R4, [R1+0x1c] ;  /* 0x00001c0001047983 */ /* 0x000ee80000300800 */
[----:B-1----:R-:W4:Y:S01]  /*f150*/  LDL R7, [R1+0xc] ;  /* 0x00000c0001077983 */ /* 0x002f220000100800 */
[----:B------:R-:W-:-:S03]  /*f160*/  ISETP.NE.U32.AND P0, PT, RZ, UR4, PT ;  /* 0x00000004ff007c0c */ /* 0x000fc6000bf05070 */
[----:B------:R-:W5:Y:S01]  /*f170*/  LDL R0, [R1+0x30] ;  /* 0x0000300001007983 */ /* 0x000f620000100800 */
[----:B------:R-:W-:-:S13]  /*f180*/  ISETP.NE.AND.EX P0, PT, RZ, UR5, PT, P0 ;  /* 0x00000005ff007c0c */ /* 0x000fda000bf05300 */
[----:B--2---:R-:W-:-:S04]  /*f190*/  @P0 IADD3 R2, P1, R2, UR4, RZ ;  /* 0x0000000402020c10 */ /* 0x004fc8000ff3e0ff */
[----:B---3--:R-:W-:Y:S01]  /*f1a0*/  @P0 IADD3.X R3, R4, UR5, RZ, P1, !PT ;  /* 0x0000000504030c10 */ /* 0x008fe20008ffe4ff */
[----:B------:R-:W-:-:S04]  /*f1b0*/  ULDC.64 UR4, c[0x0][0xa08] ;  /* 0x0002820000047ab9 */ /* 0x000fc80000000a00 */
[----:B----4-:R1:W2:Y:S01]  /*f1c0*/  @P0 LDG.E R7, desc[UR60][R2.64] ;  /* 0x0000003c02070981 */ /* 0x0102a2000c1e1900 */
[----:B-----5:R-:W-:Y:S01]  /*f1d0*/  VIADD R9, R0, 0xffffffff ;  /* 0xffffffff00097836 */ /* 0x020fe20000000000 */
[----:B-1----:R-:W1:Y:S01]  /*f1e0*/  LDC.64 R2, c[0x0][0x418] ;  /* 0x00010600ff027b82 */ /* 0x002e620000000a00 */
[----:B--2---:R-:W-:Y:S01]  /*f1f0*/  SHF.R.S32.HI R8, RZ, 0x1f, R7 ;  /* 0x0000001fff087819 */ /* 0x004fe20000011407 */
[----:B------:R2:W-:Y:S04]  /*f200*/  @P0 STL [R1+0xc], R7 ;  /* 0x00000c0701000387 */ /* 0x0005e80000100800 */
[----:B------:R2:W-:Y:S04]  /*f210*/  STL [R1+0x2c], R9 ;  /* 0x00002c0901007387 */ /* 0x0005e80000100800 */
        /* <DEDUP_REMOVED lines=10> */
.L_x_3985:
[----:B------:R-:W-:Y:S01]  /*f2c0*/  PLOP3.LUT P1, PT, PT, PT, PT, 0x8, 0x0 ;  /* 0x000000000000781c */ /* 0x000fe20003f2e170 */
[----:B------:R3:W-:Y:S01]  /*f2d0*/  STL [R1], R0 ;  /* 0x0000000001007387 */ /* 0x0007e20000100800 */
[----:B--2---:R-:W-:Y:S02]  /*f2e0*/  ISETP.NE.AND P0, PT, R14, RZ, PT ;  /* 0x000000ff0e00720c */ /* 0x004fe40003f05270 */
[----:B---3--:R-:W-:-:S05]  /*f2f0*/  P2R R0, PR, RZ, 0x2 ;  /* 0x00000002ff007803 */ /* 0x008fca0000000000 */
[----:B------:R2:W-:Y:S06]  /*f300*/  STL [R1+0x20], R0 ;  /* 0x0000200001007387 */ /* 0x0005ec0000100800 */
[----:B------:R-:W-:Y:S05]  /*f310*/  @P0 BRA `(.L_x_3876) ;  /* 0x0000000400480947 */ /* 0x000fea0003800000 */
[----:B------:R-:W-:-:S03]  /*f320*/  UMOV UR4, 0xffffffff ;  /* 0xffffffff00047882 */ /* 0x000fc60000000000 */
[----:B------:R-:W-:Y:S05]  /*f330*/  BRA.DIV UR4, `(.L_x_3877) ;  /* 0x0000005204107947 */ /* 0x000fea000b800000 */
[----:B------:R-:W-:-:S13]  /*f340*/  ELECT P6, URZ, PT ;  /* 0x00000000003f782f */ /* 0x000fda00038c0000 */
.L_x_3988:
[----:B------:R-:W-:Y:S05]  /*f350*/  @!P6 BRA `(.L_x_3876) ;  /* 0x000000040038e947 */ /* 0x000fea0003800000 */
[----:B------:R3:W-:Y:S01]  /*f360*/  STL [R1+0x14], R9 ;  /* 0x0000140901007387 */ /* 0x0007e20000100800 */
[----:B------:R-:W-:-:S04]  /*f370*/  ISETP.NE.U32.AND P0, PT, R2, RZ, PT ;  /* 0x000000ff0200720c */ /* 0x000fc80003f05070 */
[----:B------:R-:W-:-:S13]  /*f380*/  ISETP.NE.AND.EX P0, PT, R3, RZ, PT, P0 ;  /* 0x000000ff0300720c */ /* 0x000fda0003f05300 */
[----:B---3--:R-:W-:Y:S05]  /*f390*/  @!P0 BRA `(.L_x_3878) ;  /* 0x0000000000508947 */ /* 0x008fea0003800000 */
[----:B------:R-:W3:Y:S01]  /*f3a0*/  LDC R6, c[0x0][0x43c] ;  /* 0x00010f00ff067b82 */ /* 0x000ee20000000800 */
[----:B--2---:R-:W-:Y:S01]  /*f3b0*/  IMAD.MOV.U32 R0, RZ, RZ, R9 ;  /* 0x000000ffff007224 */ /* 0x004fe200078e0009 */
[----:B------:R-:W-:Y:S01]  /*f3c0*/  ULDC.64 UR4, c[0x0][0x428] ;  /* 0x00010a0000047ab9 */ /* 0x000fe20000000a00 */
[----:B---3--:R-:W-:-:S13]  /*f3d0*/  ISETP.NE.AND P0, PT, R6, 0x1, PT ;  /* 0x000000010600780c */ /* 0x008fda0003f05270 */
[----:B-1----:R-:W1:Y:S02]  /*f3e0*/  @P0 LDC.64 R4, c[0x0][0x440] ;  /* 0x00011000ff040b82 */ /* 0x002e640000000a00 */
        /* <DEDUP_REMOVED lines=10> */
[----:B------:R-:W-:-:S04]  /*f490*/  IMAD R0, R7, UR5, R6 ;  /* 0x0000000507007c24 */ /* 0x000fc8000f8e0206 */
[----:B------:R-:W-:-:S05]  /*f4a0*/  IMAD.IADD R0, R5, 0x1, R0 ;  /* 0x0000000105007824 */ /* 0x000fca00078e0200 */
[----:B------:R-:W-:-:S05]  /*f4b0*/  LEA.HI.X R3, R4, R3, R0, 0x2, P0 ;  /* 0x0000000304037211 */ /* 0x000fca00000f1400 */
[----:B------:R-:W2:Y:S04]  /*f4c0*/  LDG.E R0, desc[UR60][R2.64] ;  /* 0x0000003c02007981 */ /* 0x000ea8000c1e1900 */
[----:B--2---:R3:W-:Y:S02]  /*f4d0*/  STL [R1], R0 ;  /* 0x0000000001007387 */ /* 0x0047e40000100800 */
.L_x_3878:
[----:B------:R-:W4:Y:S04]  /*f4e0*/  LDL R7, [R1+0x4] ;  /* 0x0000040001077983 */ /* 0x000f280000100800 */
[----:B--23--:R-:W4:Y:S04]  /*f4f0*/  LDL R0, [R1+0x8] ;  /* 0x0000080001007983 */ /* 0x00cf280000100800 */
[----:B------:R-:W2:Y:S01]  /*f500*/  LDL R2, [R1+0x10] ;  /* 0x0000100001027983 */ /* 0x000ea20000100800 */
[----:B----4-:R-:W-:Y:S01]  /*f510*/  IMAD R0, R0, 0x8, R7 ;  /* 0x0000000800007824 */ /* 0x010fe200078e0207 */
[----:B--2---:R-:W-:-:S04]  /*f520*/  SHF.L.U32 R2, R2, 0x1f, RZ ;  /* 0x0000001f02027819 */ /* 0x004fc800000006ff */
[----:B------:R-:W2:Y:S02]  /*f530*/  SYNCS.PHASECHK.TRANS64.TRYWAIT P0, [R0+URZ+0x36840], R2 ;  /* 0x03684002000075a7 */ /* 0x000ea4000800017f */
[----:B--2---:R-:W-:Y:S05]  /*f540*/  @!P0 BRA `(.L_x_3879) ;  /* 0x0000004c00ac8947 */ /* 0x004fea0003800000 */
.L_x_3989:
[----:B------:R-:W3:Y:S02]  /*f550*/  S2R R3, SR_TID.X ;  /* 0x0000000000037919 */ /* 0x000ee40000002100 */
[----:B---3--:R-:W-:-:S04]  /*f560*/  LOP3.LUT R3, R3, 0x7f, RZ, 0xc0, !PT ;  /* 0x0000007f03037812 */ /* 0x008fc800078ec0ff */
[----:B------:R-:W-:-:S13]  /*f570*/  ISETP.NE.AND P0, PT, R3, RZ, PT ;  /* 0x000000ff0300720c */ /* 0x000fda0003f05270 */
[----:B------:R-:W-:Y:S05]  /*f580*/  @P0 BRA `(.L_x_3880) ;  /* 0x00000000001c0947 */ /* 0x000fea0003800000 */
[----:B------:R-:W3:Y:S01]  /*f590*/  S2R R3, SR_TID.X ;  /* 0x0000000000037919 */ /* 0x000ee20000002100 */
[----:B--2---:R-:W-:-:S04]  /*f5a0*/  MOV R2, 0xa800 ;  /* 0x0000a80000027802 */ /* 0x004fc80000000f00 */
[----:B------:R4:W-:Y:S01]  /*f5b0*/  SYNCS.ARRIVE.TRANS64 RZ, [R0+URZ+0x36830], R2 ;  /* 0x0368300200ff79a7 */ /* 0x0009e2000800003f */
[----:B---3--:R-:W-:-:S04]  /*f5c0*/  LOP3.LUT R3, R3, 0x1f, RZ, 0xc0, !PT ;  /* 0x0000001f03037812 */ /* 0x008fc800078ec0ff */
[----:B------:R-:W-:-:S13]  /*f5d0*/  ISETP.NE.AND P0, PT, R3, RZ, PT ;  /* 0x000000ff0300720c */ /* 0x000fda0003f05270 */
[----:B----4-:R-:W-:Y:S05]  /*f5e0*/  @!P0 BRA `(.L_x_3880) ;  /* 0x0000000000048947 */ /* 0x010fea0003800000 */
[----:B------:R-:W-:Y:S01]  /*f5f0*/  BPT.TRAP 0x1 ;  /* 0x000000040000795c */ /* 0x000fe20000300000 */
.L_x_3880:
[----:B------:R-:W3:Y:S04]  /*f600*/  LDL R6, [R1+0x4] ;  /* 0x0000040001067983 */ /* 0x000ee80000100800 */
[----:B------:R-:W3:Y:S04]  /*f610*/  LDL R5, [R1+0x8] ;  /* 0x0000080001057983 */ /* 0x000ee80000100800 */
[----:B-1----:R-:W4:Y:S04]  /*f620*/  LDL R4, [R1+0x14] ;  /* 0x0000140001047983 */ /* 0x002f280000100800 */
[----:B------:R-:W5:Y:S04]  /*f630*/  LDL R3, [R1+0x18] ;  /* 0x0000180001037983 */ /* 0x000f680000100800 */
[----:B--2---:R-:W2:Y:S01]  /*f640*/  LDL R2, [R1] ;  /* 0x0000000001027983 */ /* 0x004ea20000100800 */
[----:B------:R-:W-:Y:S01]  /*f650*/  R2UR UR9, R0 ;  /* 0x00000000000972ca */ /* 0x000fe200000e0000 */
[----:B------:R-:W-:Y:S01]  /*f660*/  UIADD3 UR4, UP0, UR36, 0x370, URZ ;  /* 0x0000037024047890 */ /* 0x000fe2000ff1e03f */
[----:B------:R-:W-:Y:S01]  /*f670*/  R2UR UR12, R18 ;  /* 0x00000000120c72ca */ /* 0x000fe200000e0000 */
[----:B------:R-:W-:Y:S01]  /*f680*/  UMOV UR10, URZ ;  /* 0x0000003f000a7c82 */ /* 0x000fe20008000000 */
[----:B------:R-:W-:Y:S01]  /*f690*/  PLOP3.LUT P0, PT, PT, PT, PT, 0x80, 0x0 ;  /* 0x000000000000781c */ /* 0x000fe20003f0f070 */
[----:B------:R-:W-:Y:S01]  /*f6a0*/  UMOV UR6, 0x0 ;  /* 0x0000000000067882 */ /* 0x000fe20000000000 */
[----:B------:R-:W-:Y:S01]  /*f6b0*/  UMOV UR7, 0x14f00000 ;  /* 0x14f0000000077882 */ /* 0x000fe20000000000 */
[----:B------:R-:W-:-:S06]  /*f6c0*/  UMOV UR16, 0x40 ;  /* 0x0000004000107882 */ /* 0x000fcc0000000000 */
        /* <DEDUP_REMOVED lines=12> */
[----:B------:R-:W-:-:S03]  /*f790*/  UIADD3 UR17, UR8, 0x28400, URZ ;  /* 0x0002840008117890 */ /* 0x000fc6000fffe03f */
[----:B------:R-:W-:Y:S01]  /*f7a0*/  UMOV UR8, UR14 ;  /* 0x0000000e00087c82 */ /* 0x000fe20008000000 */
[----:B------:R-:W-:Y:S01]  /*f7b0*/  UMOV UR14, 0x80 ;  /* 0x00000080000e7882 */ /* 0x000fe20000000000 */
[----:B------:R1:W-:Y:S02]  /*f7c0*/  UTMALDG.4D [UR8], [UR4], desc[UR6] ;  /* 0x00000608040075b4 */ /* 0x0003e40008019000 */
[----:B-1----:R-:W-:Y:S01]  /*f7d0*/  UMOV UR8, UR15 ;  /* 0x0000000f00087c82 */ /* 0x002fe20008000000 */
[----:B------:R-:W-:Y:S02]  /*f7e0*/  UMOV UR10, UR16 ;  /* 0x00000010000a7c82 */ /* 0x000fe40008000000 */
[----:B------:R1:W-:Y:S02]  /*f7f0*/  UTMALDG.4D [UR8], [UR4], desc[UR6] ;  /* 0x00000608040075b4 */ /* 0x0003e40008019000 */
[----:B-1----:R-:W-:Y:S01]  /*f800*/  UMOV UR8, UR17 ;  /* 0x0000001100087c82 */ /* 0x002fe20008000000 */
[----:B------:R-:W-:-:S02]  /*f810*/  UMOV UR10, UR14 ;  /* 0x0000000e000a7c82 */ /* 0x000fc40008000000 */
[----:B------:R3:W-:Y:S02]  /*f820*/  UTMALDG.4D [UR8], [UR4], desc[UR6] ;  /* 0x00000608040075b4 */ /* 0x0007e40008019000 */
[----:B---3--:R-:W-:Y:S01]  /*f830*/  NOP ;  /* 0x0000000000007918 */ /* 0x008fe20000000000 */
.L_x_3876:
[----:B------:R-:W3:Y:S04]  /*f840*/  LDL R2, [R1+0x4] ;  /* 0x0000040001027983 */ /* 0x000ee80000100800 */
[----:B------:R-:W2:Y:S04]  /*f850*/  LDL.LU R3, [R1+0x34] ;  /* 0x0000340001037983 */ /* 0x000ea80000300800 */
[----:B------:R-:W4:Y:S04]  /*f860*/  LDL.LU R5, [R1+0x28] ;  /* 0x0000280001057983 */ /* 0x000f280000300800 */
[----:B-1----:R-:W5:Y:S01]  /*f870*/  LDL.LU R4, [R1+0x38] ;  /* 0x0000380001047983 */ /* 0x002f620000300800 */
        /* <DEDUP_REMOVED lines=8> */
[----:B--2---:R-:W-:-:S04]  /*f900*/  SHF.R.S32.HI R0, RZ, 0x1f, R3 ;  /* 0x0000001fff007819 */ /* 0x004fc80000011403 */
        /* <DEDUP_REMOVED lines=18> */
[----:B------:R-:W-:Y:S01]  /*fa30*/  IMAD.U32 R4, RZ, RZ, UR6 ;  /* 0x00000006ff047e24 */ /* 0x000fe2000f8e00ff */
[----:B------:R-:W-:Y:S01]  /*fa40*/  MOV R13, RZ ;  /* 0x000000ff000d7202 */ /* 0x000fe20000000f00 */
[----:B------:R-:W1:Y:S01]  /*fa50*/  LDC.64 R2, c[0x4][R2] ;  /* 0x0100000002027b82 */ /* 0x000e620000000a00 */
[----:B------:R-:W-:Y:S02]  /*fa60*/  IMAD.U32 R5, RZ, RZ, UR7 ;  /* 0x00000007ff057e24 */ /* 0x000fe4000f8e00ff */
[----:B------:R-:W-:Y:S02]  /*fa70*/  IMAD.U32 R6, RZ, RZ, UR8 ;  /* 0x00000008ff067e24 */ /* 0x000fe4000f8e00ff */
[----:B------:R-:W-:-:S02]  /*fa80*/  IMAD.U32 R7, RZ, RZ, UR9 ;  /* 0x00000009ff077e24 */ /* 0x000fc4000f8e00ff */
[----:B------:R-:W-:Y:S02]  /*fa90*/  IMAD.U32 R10, RZ, RZ, UR4 ;  /* 0x00000004ff0a7e24 */ /* 0x000fe4000f8e00ff */
[----:B------:R-:W-:Y:S02]  /*faa0*/  IMAD.U32 R11, RZ, RZ, UR5 ;  /* 0x00000005ff0b7e24 */ /* 0x000fe4000f8e00ff */
[----:B------:R-:W-:Y:S02]  /*fab0*/  IMAD.MOV.U32 R8, RZ, RZ, 0x70 ;  /* 0x00000070ff087424 */ /* 0x000fe400078e00ff */
[----:B0-----:R-:W-:-:S07]  /*fac0*/  IMAD.MOV.U32 R12, RZ, RZ, 0x1 ;  /* 0x00000001ff0c7424 */ /* 0x001fce00078e00ff */
[----:B------:R-:W-:-:S07]  /*fad0*/  LEPC R20, `(.L_x_3882) ;  /* 0x000000001014794e */ /* 0x000fce0000000000 */
[----:B-1----:R-:W-:Y:S05]  /*fae0*/  CALL.ABS.NOINC R2 ;  /* 0x0000000002007343 */ /* 0x002fea0003c00000 */
.L_x_3882:
[----:B------:R-:W-:Y:S05]  /*faf0*/  BSYNC B6 ;  /* 0x0000000000067941 */ /* 0x000fea0003800000 */
.L_x_3881:
[----:B--2---:R-:W2:Y:S01]  /*fb00*/  LDL.LU R4, [R1+0x34] ;  /* 0x0000340001047983 */ /* 0x004ea20000300800 */
[----:B------:R-:W1:Y:S01]  /*fb10*/  LDC R7, c[0x0][0x448] ;  /* 0x00011200ff077b82 */ /* 0x000e620000000800 */
[----:B------:R-:W-:Y:S01]  /*fb20*/  ULDC.64 UR4, c[0x0][0x2d8] ;  /* 0x0000b60000047ab9 */ /* 0x000fe20000000a00 */
[----:B------:R-:W-:Y:S01]  /*fb30*/  IMAD.SHL.U32 R17, R17, 0x80, RZ ;  /* 0x0000008011117824 */ /* 0x000fe200078e00ff */
[----:B------:R-:W2:Y:S01]  /*fb40*/  LDL.LU.64 R2, [R1+0x48] ;  /* 0x0000480001027983 */ /* 0x000ea20000300a00 */
[----:B------:R-:W-:-:S03]  /*fb50*/  ULDC.64 UR6, c[0x0][0x280] ;  /* 0x0000a00000067ab9 */ /* 0x000fc60000000a00 */
[----:B------:R-:W3:Y:S04]  /*fb60*/  LDL.LU R0, [R1+0x38] ;  /* 0x0000380001007983 */ /* 0x000ee80000300800 */
[----:B------:R-:W4:Y:S04]  /*fb70*/  LDL.LU R6, [R1+0x54] ;  /* 0x0000540001067983 */ /* 0x000f280000300800 */
[----:B------:R-:W4:Y:S01]  /*fb80*/  LDL.LU R5, [R1+0x28] ;  /* 0x0000280001057983 */ /* 0x000f220000300800 */
[----:B------:R-:W0:Y:S01]  /*fb90*/  S2R R8, SR_TID.X ;  /* 0x0000000000087919 */ /* 0x000e220000002100 */
[----:B-1----:R-:W-:Y:S01]  /*fba0*/  ISETP.NE.AND P0, PT, R7, 0x1, PT ;  /* 0x000000010700780c */ /* 0x002fe20003f05270 */
[----:B0-----:R-:W-:-:S05]  /*fbb0*/  IMAD.SHL.U32 R10, R8, 0x8, RZ ;  /* 0x00000008080a7824 */ /* 0x001fca00078e00ff */
[----:B------:R-:W-:-:S04]  /*fbc0*/  LOP3.LUT R10, R10, 0x38, RZ, 0xc0, !PT ;  /* 0x000000380a0a7812 */ /* 0x000fc800078ec0ff */
[C---:B------:R-:W-:Y:S02]  /*fbd0*/  LOP3.LUT R9, R10.reuse, 0x40, RZ, 0xfc, !PT ;  /* 0x000000400a097812 */ /* 0x040fe400078efcff */
[----:B------:R-:W-:Y:S01]  /*fbe0*/  LOP3.LUT R8, R10, 0x80, RZ, 0xfc, !PT ;  /* 0x000000800a087812 */ /* 0x000fe200078efcff */
[----:B--2---:R-:W-:Y:S02]  /*fbf0*/  IMAD.MOV.U32 R3, RZ, RZ, R4 ;  /* 0x000000ffff037224 */ /* 0x004fe400078e0004 */
[----:B------:R-:W0:Y:S01]  /*fc00*/  S2R R4, SR_TID.X ;  /* 0x0000000000047919 */ /* 0x000e220000002100 */
[----:B---3--:R-:W-:Y:S02]  /*fc10*/  IMAD R0, R0, UR4, RZ ;  /* 0x0000000400007c24 */ /* 0x008fe4000f8e02ff */
        /* <DEDUP_REMOVED lines=37> */
[----:B------:R-:W-:Y:S01]  /*fe70*/  ISETP.GE.AND P0, PT, R8, UR4, PT ;  /* 0x0000000408007c0c */ /* 0x000fe2000bf06270 */
[----:B------:R-:W-:Y:S01]  /*fe80*/  UMOV UR4, 0xffffffff ;  /* 0xffffffff00047882 */ /* 0x000fe20000000000 */
[----:B------:R-:W-:-:S02]  /*fe90*/  LEA.HI.X R0, R2, UR7, R0, 0x1, P3 ;  /* 0x0000000702007c11 */ /* 0x000fc400098f0c00 */
[----:B0-----:R-:W-:Y:S09]  /*fea0*/  BRA.DIV UR4, `(.L_x_3883) ;  /* 0x0000004604687947 */ /* 0x001ff2000b800000 */
[----:B------:R-:W0:Y:S02]  /*feb0*/  S2R R5, SR_TID.X ;  /* 0x0000000000057919 */ /* 0x000e240000002100 */
[----:B0-----:R-:W-:-:S04]  /*fec0*/  LOP3.LUT R5, R5, 0x7f, RZ, 0xc0, !PT ;  /* 0x0000007f05057812 */ /* 0x001fc800078ec0ff */
[----:B------:R-:W-:Y:S02]  /*fed0*/  SHF.R.U32.HI R6, RZ, 0x3, R5 ;  /* 0x00000003ff067819 */ /* 0x000fe40000011605 */
[----:B------:R-:W2:Y:S02]  /*fee0*/  LDL.LU R5, [R1+0x3c] ;  /* 0x00003c0001057983 */ /* 0x000ea40000300800 */
[----:B------:R-:W-:Y:S02]  /*fef0*/  IADD3 R2, R6, R17, RZ ;  /* 0x0000001106027210 */ /* 0x000fe40007ffe0ff */
[----:B------:R-:W0:Y:S01]  /*ff00*/  S2R R6, SR_TID.X ;  /* 0x0000000000067919 */ /* 0x000e220000002100 */
[----:B------:R-:W-:Y:S01]  /*ff10*/  SHFL.IDX PT, R9, R0, 0x1, 0x181f ;  /* 0x00381f0000097f89 */ /* 0x000fe200000e0000 */
[----:B0-----:R-:W-:-:S03]  /*ff20*/  IMAD.SHL.U32 R11, R6, 0x8, RZ ;  /* 0x00000008060b7824 */ /* 0x001fc600078e00ff */
[----:B------:R-:W-:Y:S02]  /*ff30*/  SHFL.IDX PT, R6, R0, RZ, 0x181f ;  /* 0x00181fff00067589 */ /* 0x000fe400000e0000 */
[----:B------:R-:W-:Y:S01]  /*ff40*/  LOP3.LUT R11, R11, 0x38, RZ, 0xc0, !PT ;  /* 0x000000380b0b7812 */ /* 0x000fe200078ec0ff */
[----:B--2---:R-:W-:Y:S02]  /*ff50*/  IMAD R3, R5, R7, RZ ;  /* 0x0000000705037224 */ /* 0x004fe400078e02ff */
[----:B------:R-:W0:Y:S01]  /*ff60*/  SHFL.IDX PT, R7, R4, RZ, 0x181f ;  /* 0x00181fff04077589 */ /* 0x000e2200000e0000 */
[C---:B------:R-:W-:Y:S02]  /*ff70*/  VIADD R5, R2.reuse, 0x10 ;  /* 0x0000001002057836 */ /* 0x040fe40000000000 */
[----:B------:R-:W-:-:S03]  /*ff80*/  ISETP.GE.AND P4, PT, R2, R3, PT ;  /* 0x000000030200720c */ /* 0x000fc60003f86270 */
[----:B------:R-:W-:Y:S02]  /*ff90*/  ISETP.GE.AND P3, PT, R5, R3, PT ;  /* 0x000000030500720c */ /* 0x000fe40003f66270 */
[----:B------:R-:W1:Y:S08]  /*ffa0*/  SHFL.IDX PT, R5, R4, 0x1, 0x181f ;  /* 0x00381f0004057f89 */ /* 0x000e7000000e0000 */
[----:B0-----:R-:W-:-:S05]  /*ffb0*/  @!P4 LEA R7, P5, R11, R7, 0x1 ;  /* 0x000000070b07c211 */ /* 0x001fca00078a08ff */
[----:B------:R-:W-:Y:S01]  /*ffc0*/  @!P4 IMAD.X R6, RZ, RZ, R6, P5 ;  /* 0x000000ffff06c224 */ /* 0x000fe200028e0606 */
[----:B-1----:R-:W-:-:S04]  /*ffd0*/  @!P3 LEA R8, P5, R11, R5, 0x1 ;  /* 0x000000050b08b211 */ /* 0x002fc800078a08ff */
[----:B------:R-:W-:Y:S01]  /*ffe0*/  @!P4 LOP3.LUT R7, R7, R6, RZ, 0x3c, !PT ;  /* 0x000000060707c212 */ /* 0x000fe200078e3cff */
[----:B------:R-:W-:-:S03]  /*fff0*/  @!P3 IMAD.X R5, RZ, RZ, R9, P5 ;  /* 0x000000ffff05b224 */ /* 0x000fc600028e0609 */
[----:B------:R-:W-:-:S04]  /*10000*/  @!P4 LOP3.LUT R6, R7, R6, RZ, 0x3c, !PT ;  /* 0x000000060706c212 */ /* 0x000fc800078e3cff */
[----:B------:R-:W-:-:S05]  /*10010*/  @!P4 LOP3.LUT R7, R7, R6, RZ, 0x3c, !PT ;  /* 0x000000060707c212 */ /* 0x000fca00078e3cff */
[----:B-----5:R-:W-:Y:S04]  /*10020*/  @!P4 LDGSTS.E.BYPASS.LTC128B.128 [R10+0x15400], desc[UR60][R6.64], !P2 ;  /* 0x15400000060acfae */ /* 0x020fe8000d101d7c */
[----:B------:R-:W-:Y:S04]  /*10030*/  @!P4 LDGSTS.E.BYPASS.LTC128B.128 [R10+0x19400], desc[UR60][R6.64+0x80], !P1 ;  /* 0x19400080060acfae */ /* 0x000fe8000c901d7c */
[----:B------:R0:W-:Y:S02]  /*10040*/  @!P4 LDGSTS.E.BYPASS.LTC128B.128 [R10+0x1d400], desc[UR60][R6.64+0x100], !P0 ;  /* 0x1d400100060acfae */ /* 0x0001e4000c101d7c */
[----:B0-----:R-:W-:-:S02]  /*10050*/  @!P3 IMAD.MOV.U32 R6, RZ, RZ, R8 ;  /* 0x000000ffff06b224 */ /* 0x001fc400078e0008 */
[----:B------:R-:W-:Y:S01]  /*10060*/  @!P3 IMAD.MOV.U32 R7, RZ, RZ, R5 ;  /* 0x000000ffff07b224 */ /* 0x000fe200078e0005 */
[----:B------:R-:W-:Y:S01]  /*10070*/  SHFL.IDX PT, R8, R0, 0x2, 0x181f ;  /* 0x00581f0000087f89 */ /* 0x000fe200000e0000 */
[----:B------:R-:W-:-:S03]  /*10080*/  VIADD R5, R2, 0x20 ;  /* 0x0000002002057836 */ /* 0x000fc60000000000 */
[----:B------:R-:W-:Y:S04]  /*10090*/  @!P3 LDGSTS.E.BYPASS.LTC128B.128 [R10+0x15c00], desc[UR60][R6.64], !P2 ;  /* 0x15c00000060abfae */ /* 0x000fe8000d101d7c */
[----:B------:R-:W-:Y:S04]  /*100a0*/  @!P3 LDGSTS.E.BYPASS.LTC128B.128 [R10+0x19c00], desc[UR60][R6.64+0x80], !P1 ;  /* 0x19c00080060abfae */ /* 0x000fe8000c901d7c */
[----:B------:R0:W-:Y:S01]  /*100b0*/  @!P3 LDGSTS.E.BYPASS.LTC128B.128 [R10+0x1dc00], desc[UR60][R6.64+0x100], !P0 ;  /* 0x1dc00100060abfae */ /* 0x0001e2000c101d7c */
[----:B------:R-:W-:-:S03]  /*100c0*/  ISETP.GE.AND P3, PT, R5, R3, PT ;  /* 0x000000030500720c */ /* 0x000fc60003f66270 */
[----:B------:R-:W1:Y:S10]  /*100d0*/  SHFL.IDX PT, R5, R4, 0x2, 0x181f ;  /* 0x00581f0004057f89 */ /* 0x000e7400000e0000 */
[----:B-1----:R-:W-:-:S05]  /*100e0*/  @!P3 LEA R5, P4, R11, R5, 0x1 ;  /* 0x000000050b05b211 */ /* 0x002fca00078808ff */
[----:B0-----:R-:W-:-:S04]  /*100f0*/  @!P3 IMAD.X R6, RZ, RZ, R8, P4 ;  /* 0x000000ffff06b224 */ /* 0x001fc800020e0608 */
[----:B------:R-:W-:Y:S02]  /*10100*/  @!P3 IMAD.MOV.U32 R7, RZ, RZ, R6 ;  /* 0x000000ffff07b224 */ /* 0x000fe400078e0006 */
[----:B------:R-:W-:Y:S01]  /*10110*/  @!P3 IMAD.MOV.U32 R6, RZ, RZ, R5 ;  /* 0x000000ffff06b224 */ /* 0x000fe200078e0005 */
[----:B------:R-:W-:-:S04]  /*10120*/  IADD3 R5, R2, 0x30, RZ ;  /* 0x0000003002057810 */ /* 0x000fc80007ffe0ff */
        /* <DEDUP_REMOVED lines=33> */
[----:B------:R-:W-:Y:S01]  /*10340*/  @!P3 LDGSTS.E.BYPASS.LTC128B.128 [R10+0x17c00], desc[UR60][R6.64], !P2 ;  /* 0x17c00000060abfae */ /* 0x000fe2000d101d7c */
[----:B------:R-:W-:-:S03]  /*10350*/  ISETP.GE.AND P4, PT, R5, R3, PT ;  /* 0x000000030500720c */ /* 0x000fc60003f86270 */
[----:B------:R-:W0:Y:S04]  /*10360*/  SHFL.IDX PT, R5, R4, 0x6, 0x181f ;  /* 0x00d81f0004057f89 */ /* 0x000e2800000e0000 */
[----:B------:R-:W-:Y:S04]  /*10370*/  @!P3 LDGSTS.E.BYPASS.LTC128B.128 [R10+0x1bc00], desc[UR60][R6.64+0x80], !P1 ;  /* 0x1bc00080060abfae */ /* 0x000fe8000c901d7c */
[----:B------:R1:W-:Y:S04]  /*10380*/  @!P3 LDGSTS.E.BYPASS.LTC128B.128 [R10+0x1fc00], desc[UR60][R6.64+0x100], !P0 ;  /* 0x1fc00100060abfae */ /* 0x0003e8000c101d7c */
[----:B------:R-:W-:Y:S04]  /*10390*/  SHFL.IDX PT, R4, R4, 0x7, 0x181f ;  /* 0x00f81f0004047f89 */ /* 0x000fe800000e0000 */
[----:B-1----:R-:W1:Y:S01]  /*103a0*/  SHFL.IDX PT, R6, R0, 0x6, 0x181f ;  /* 0x00d81f0000067f89 */ /* 0x002e6200000e0000 */
[----:B0-----:R-:W-:-:S03]  /*103b0*/  @!P4 LEA R5, P3, R11, R5, 0x1 ;  /* 0x000000050b05c211 */ /* 0x001fc600078608ff */
[----:B------:R-:W2:Y:S02]  /*103c0*/  SHFL.IDX PT, R0, R0, 0x7, 0x181f ;  /* 0x00f81f0000007f89 */ /* 0x000ea400000e0000 */
[----:B-1----:R-:W-:-:S04]  /*103d0*/  @!P4 IMAD.X R6, RZ, RZ, R6, P3 ;  /* 0x000000ffff06c224 */ /* 0x002fc800018e0606 */
[----:B------:R-:W-:Y:S02]  /*103e0*/  @!P4 IMAD.MOV.U32 R7, RZ, RZ, R6 ;  /* 0x000000ffff07c224 */ /* 0x000fe400078e0006 */
[----:B------:R-:W-:-:S05]  /*103f0*/  @!P4 IMAD.MOV.U32 R6, RZ, RZ, R5 ;  /* 0x000000ffff06c224 */ /* 0x000fca00078e0005 */
[----:B------:R1:W-:Y:S04]  /*10400*/  @!P4 LDGSTS.E.BYPASS.LTC128B.128 [R10+0x18400], desc[UR60][R6.64], !P2 ;  /* 0x18400000060acfae */ /* 0x0003e8000d101d7c */
[----:B------:R1:W-:Y:S04]  /*10410*/  @!P4 LDGSTS.E.BYPASS.LTC128B.128 [R10+0x1c400], desc[UR60][R6.64+0x80], !P1 ;  /* 0x1c400080060acfae */ /* 0x0003e8000c901d7c */
[----:B--2---:R1:W-:Y:S02]  /*10420*/  @!P4 LDGSTS.E.BYPASS.LTC128B.128 [R10+0x20400], desc[UR60][R6.64+0x100], !P0 ;  /* 0x20400100060acfae */ /* 0x0043e4000c101d7c */
.L_x_4006:
[----:B------:R-:W-:Y:S01]  /*10430*/  VIADD R2, R2, 0x70 ;  /* 0x0000007002027836 */ /* 0x000fe20000000000 */
[----:B------:R-:W-:Y:S04]  /*10440*/  BSSY B0, `(.L_x_3884) ;  /* 0x000000e000007945 */ /* 0x000fe80003800000 */
[----:B------:R-:W-:-:S13]  /*10450*/  ISETP.GE.AND P3, PT, R2, R3, PT ;  /* 0x000000030200720c */ /* 0x000fda0003f66270 */
[----:B------:R-:W-:Y:S05]  /*10460*/  @P3 BRA `(.L_x_3885) ;  /* 0x00000000002c3947 */ /* 0x000fea0003800000 */
[----:B------:R-:W2:Y:S02]  /*10470*/  S2R R5, SR_TID.X ;  /* 0x0000000000057919 */ /* 0x000ea40000002100 */
[----:B--2---:R-:W-:-:S05]  /*10480*/  IMAD.SHL.U32 R5, R5, 0x8, RZ ;  /* 0x0000000805057824 */ /* 0x004fca00078e00ff */
[----:B------:R-:W-:-:S04]  /*10490*/  LOP3.LUT R5, R5, 0x38, RZ, 0xc0, !PT ;  /* 0x0000003805057812 */ /* 0x000fc800078ec0ff */
[----:B------:R-:W-:-:S05]  /*104a0*/  LEA R2, P3, R5, R4, 0x1 ;  /* 0x0000000405027211 */ /* 0x000fca00078608ff */
[----:B------:R-:W-:-:S05]  /*104b0*/  IMAD.X R3, RZ, RZ, R0, P3 ;  /* 0x000000ffff037224 */ /* 0x000fca00018e0600 */
[----:B------:R-:W-:Y:S01]  /*104c0*/  @!PT LDS RZ, [RZ] ;  /* 0x00000000fffff984 */ /* 0x000fe20000000800 */
[----:B------:R-:W-:Y:S01]  /*104d0*/  @!PT LDS RZ, [RZ] ;  /* 0x00000000fffff984 */ /* 0x000fe20000000800 */
[----:B------:R-:W-:Y:S01]  /*104e0*/  @!PT LDS RZ, [RZ] ;  /* 0x00000000fffff984 */ /* 0x000fe20000000800 */
[----:B------:R2:W-:Y:S04]  /*104f0*/  LDGSTS.E.BYPASS.LTC128B.128 [R10+0x18c00], desc[UR60][R2.64], !P2 ;  /* 0x18c00000020a7fae */ /* 0x0005e8000d101d7c */
[----:B------:R2:W-:Y:S04]  /*10500*/  LDGSTS.E.BYPASS.LTC128B.128 [R10+0x1cc00], desc[UR60][R2.64+0x80], !P1 ;  /* 0x1cc00080020a7fae */ /* 0x0005e8000c901d7c */
[----:B------:R2:W-:Y:S02]  /*10510*/  LDGSTS.E.BYPASS.LTC128B.128 [R10+0x20c00], desc[UR60][R2.64+0x100], !P0 ;  /* 0x20c00100020a7fae */ /* 0x0005e4000c101d7c */
.L_x_3885:
[----:B------:R-:W-:Y:S05]  /*10520*/  BSYNC B0 ;  /* 0x0000000000007941 */ /* 0x000fea0003800000 */
.L_x_3884:
[----:B012---:R-:W2:Y:S01]  /*10530*/  LDL R10, [R1+0x4] ;  /* 0x00000400010a7983 */ /* 0x007ea20000100800 */
[----:B------:R-:W-:Y:S01]  /*10540*/  PLOP3.LUT P0, PT, PT, PT, PT, 0x80, 0x0 ;  /* 0x000000000000781c */ /* 0x000fe20003f0f070 */
[----:B------:R-:W-:Y:S01]  /*10550*/  NOP ;  /* 0x0000000000007918 */ /* 0x000fe20000000000 */
[----:B--2---:R-:W-:-:S11]  /*10560*/  VIADD R6, R10, 0x36800 ;  /* 0x000368000a067836 */ /* 0x004fd60000000000 */
.L_x_3886:
        /* <DEDUP_REMOVED lines=19> */
.L_x_4007:
[----:B------:R-:W-:Y:S05]  /*106a0*/  BSYNC B0 ;  /* 0x0000000000007941 */ /* 0x000fea0003800000 */
.L_x_3887:
[----:B0-----:R-:W2:Y:S01]  /*106b0*/  LDL.LU R2, [R1+0x40] ;  /* 0x0000400001027983 */ /* 0x001ea20000300800 */
[----:B------:R-:W-:Y:S01]  /*106c0*/  BSSY B0, `(.L_x_3889) ;  /* 0x0000257000007945 */ /* 0x000fe20003800000 */
[----:B--2---:R-:W-:-:S13]  /*106d0*/  ISETP.GE.AND P0, PT, R2, 0x71, PT ;  /* 0x000000710200780c */ /* 0x004fda0003f06270 */
[----:B------:R-:W-:Y:S05]  /*106e0*/  @!P0 BRA `(.L_x_3890) ;  /* 0x0000002400508947 */ /* 0x000fea0003800000 */
[----:B------:R-:W2:Y:S01]  /*106f0*/  LDL R2, [R1+0x30] ;  /* 0x0000300001027983 */ /* 0x000ea20000100800 */
[----:B------:R-:W-:Y:S01]  /*10700*/  IMAD.MOV.U32 R0, RZ, RZ, 0x1 ;  /* 0x00000001ff007424 */ /* 0x000fe200078e00ff */
[----:B------:R-:W-:Y:S01]  /*10710*/  BSSY B2, `(.L_x_3891) ;  /* 0x00000cd000027945 */ /* 0x000fe20003800000 */
[----:B--2---:R-:W-:-:S04]  /*10720*/  IADD3 R9, -R2, RZ, RZ ;  /* 0x000000ff02097210 */ /* 0x004fc80007ffe1ff */
        /* <DEDUP_REMOVED lines=20> */
[----:B------:R-:W-:-:S13]  /*10870*/  ISETP.NE.AND.EX P0, PT, RZ, UR5, PT, P0 ;  /* 0x00000005ff007c0c */ /* 0x000fda000bf05300 */
[----:B0-----:R-:W-:Y:S05]  /*10880*/  @!P0 BRA `(.L_x_3895) ;  /* 0x00000000004c8947 */ /* 0x001fea0003800000 */
[----:B------:R-:W2:Y:S01]  /*10890*/  LDL R11, [R1+0x1c] ;  /* 0x00001c00010b7983 */ /* 0x000ea20000100800 */
[----:B------:R-:W0:Y:S01]  /*108a0*/  LDC R5, c[0x0][0x43c] ;  /* 0x00010f00ff057b82 */ /* 0x000e220000000800 */
[----:B------:R-:W-:Y:S02]  /*108b0*/  ULDC.64 UR6, c[0x0][0x428] ;  /* 0x00010a0000067ab9 */ /* 0x000fe40000000a00 */
[----:B------:R-:W3:Y:S01]  /*108c0*/  LDL R7, [R1+0xc] ;  /* 0x00000c0001077983 */ /* 0x000ee20000100800 */
        /* <DEDUP_REMOVED lines=15> */
.L_x_3895:
[----:B------:R-:W2:Y:S01]  /*109c0*/  LDL R2, [R1+0x4] ;  /* 0x0000040001027983 */ /* 0x000ea20000100800 */
[----:B------:R-:W-:Y:S01]  /*109d0*/  BSSY B3, `(.L_x_3896) ;  /* 0x0000005000037945 */ /* 0x000fe20003800000 */
[----:B--2---:R-:W-:Y:S01]  /*109e0*/  IMAD R3, R8, 0x8, R2 ;  /* 0x0000000808037824 */ /* 0x004fe200078e0202 */
[----:B------:R-:W-:-:S04]  /*109f0*/  SHF.L.U32 R2, R10, 0x1f, RZ ;  /* 0x0000001f0a027819 */ /* 0x000fc800000006ff */
[----:B------:R-:W1:Y:S02]  /*10a00*/  SYNCS.PHASECHK.TRANS64.TRYWAIT P0, [R3+URZ+0x36840], R2 ;  /* 0x03684002030075a7 */ /* 0x000e64000800017f */
[----:B-1----:R-:W-:Y:S05]  /*10a10*/  @!P0 BRA `(.L_x_3897) ;  /* 0x0000004400908947 */ /* 0x002fea0003800000 */
.L_x_4008:
[----:B------:R-:W-:Y:S05]  /*10a20*/  BSYNC B3 ;  /* 0x0000000000037941 */ /* 0x000fea0003800000 */
.L_x_3896:
        /* <DEDUP_REMOVED lines=12> */
.L_x_3899:
[----:B------:R-:W-:Y:S05]  /*10af0*/  BSYNC B3 ;  /* 0x0000000000037941 */ /* 0x000fea0003800000 */
.L_x_3898:
        /* <DEDUP_REMOVED lines=13> */
.L_x_3900:
        /* <DEDUP_REMOVED lines=16> */
.L_x_3901:
        /* <DEDUP_REMOVED lines=16> */
.L_x_3902:
        /* <DEDUP_REMOVED lines=17> */
.L_x_4009:
[----:B------:R-:W-:Y:S05]  /*10ee0*/  BSYNC B3 ;  /* 0x0000000000037941 */ /* 0x000fea0003800000 */
.L_x_3903:
[----:B------:R1:W5:Y:S01]  /*10ef0*/  LDL R17, [R1+0x8] ;  /* 0x0000080001117983 */ /* 0x0003620000100800 */
[----:B------:R-:W-:Y:S01]  /*10f00*/  BSSY B3, `(.L_x_3905) ;  /* 0x000000d000037945 */ /* 0x000fe20003800000 */
[----:B------:R-:W-:Y:S02]  /*10f10*/  IMAD.MOV.U32 R12, RZ, RZ, 0x0 ;  /* 0x00000000ff0c7424 */ /* 0x000fe400078e00ff */
[----:B------:R-:W-:Y:S01]  /*10f20*/  IMAD.MOV.U32 R13, RZ, RZ, 0x14f00000 ;  /* 0x14f00000ff0d7424 */ /* 0x000fe200078e00ff */
[----:B------:R-:W-:Y:S06]  /*10f30*/  @P1 BRA `(.L_x_3906) ;  /* 0x0000000000241947 */ /* 0x000fec0003800000 */
[----:B------:R-:W2:Y:S01]  /*10f40*/  LDL R7, [R1+0x4] ;  /* 0x0000040001077983 */ /* 0x000ea20000100800 */
[----:B------:R-:W3:Y:S01]  /*10f50*/  S2R R5, SR_TID.X ;  /* 0x0000000000057919 */ /* 0x000ee20000002100 */
[----:B0-----:R-:W-:Y:S01]  /*10f60*/  IMAD.MOV.U32 R3, RZ, RZ, 0xa800 ;  /* 0x0000a800ff037424 */ /* 0x001fe200078e00ff */
[----:B---3--:R-:W-:-:S04]  /*10f70*/  LOP3.LUT R5, R5, 0x1f, RZ, 0xc0, !PT ;  /* 0x0000001f05057812 */ /* 0x008fc800078ec0ff */
[----:B------:R-:W-:Y:S01]  /*10f80*/  ISETP.NE.AND P0, PT, R5, RZ, PT ;  /* 0x000000ff0500720c */ /* 0x000fe20003f05270 */
[----:B--2--5:R-:W-:-:S04]  /*10f90*/  IMAD R2, R17, 0x8, R7 ;  /* 0x0000000811027824 */ /* 0x024fc800078e0207 */
[----:B------:R2:W-:Y:S08]  /*10fa0*/  SYNCS.ARRIVE.TRANS64 RZ, [R2+URZ+0x36850], R3 ;  /* 0x0368500302ff79a7 */ /* 0x0005f0000800003f */
[----:B------:R-:W-:Y:S05]  /*10fb0*/  @!P0 BRA `(.L_x_3906) ;  /* 0x0000000000048947 */ /* 0x000fea0003800000 */
[----:B------:R-:W-:Y:S01]  /*10fc0*/  BPT.TRAP 0x1 ;  /* 0x000000040000795c */ /* 0x000fe20000300000 */
.L_x_3906:
[----:B------:R-:W-:Y:S05]  /*10fd0*/  BSYNC B3 ;  /* 0x0000000000037941 */ /* 0x000fea0003800000 */
.L_x_3905:
[----:B0-2---:R-:W2:Y:S04]  /*10fe0*/  LDL R2, [R1+0x4] ;  /* 0x0000040001027983 */ /* 0x005ea80000100800 */
[----:B------:R-:W3:Y:S04]  /*10ff0*/  LDL R7, [R1+0x18] ;  /* 0x0000180001077983 */ /* 0x000ee80000100800 */
[----:B------:R-:W3:Y:S01]  /*11000*/  LDL.LU R5, [R1+0x14] ;  /* 0x0000140001057983 */ /* 0x000ee20000300800 */
[----:B------:R-:W-:Y:S01]  /*11010*/  R2UR UR10, R11 ;  /* 0x000000000b0a72ca */ /* 0x000fe200000e0000 */
[----:B------:R-:W-:Y:S01]  /*11020*/  UIADD3 UR4, UP0, UR36, 0x470, URZ ;  /* 0x0000047024047890 */ /* 0x000fe2000ff1e03f */
[----:B------:R-:W-:-:S02]  /*11030*/  R2UR UR6, R12 ;  /* 0x000000000c0672ca */ /* 0x000fc400000e0000 */
[----:B------:R-:W-:Y:S01]  /*11040*/  R2UR UR7, R13 ;  /* 0x000000000d0772ca */ /* 0x000fe200000e0000 */
[----:B------:R-:W-:Y:S01]  /*11050*/  UIADD3.X UR5, URZ, UR37, URZ, UP0, !UPT ;  /* 0x000000253f057290 */ /* 0x000fe200087fe43f */
[----:B------:R-:W-:Y:S02]  /*11060*/  PLOP3.LUT P0, PT, PT, PT, PT, 0x80, 0x0 ;  /* 0x000000000000781c */ /* 0x000fe40003f0f070 */
[C---:B--2--5:R-:W-:Y:S01]  /*11070*/  LEA R3, R17.reuse, R2, 0x3 ;  /* 0x0000000211037211 */ /* 0x064fe200078e18ff */
[----:B------:R-:W-:-:S04]  /*11080*/  IMAD R2, R17, 0xa800, R2 ;  /* 0x0000a80011027824 */ /* 0x000fc800078e0202 */
[----:B------:R-:W-:Y:S02]  /*11090*/  VIADD R3, R3, 0x36850 ;  /* 0x0003685003037836 */ /* 0x000fe40000000000 */
[----:B---3--:R-:W-:Y:S02]  /*110a0*/  IMAD R5, R5, 0x70, R7 ;  /* 0x0000007005057824 */ /* 0x008fe400078e0207 */
[----:B------:R-:W-:-:S07]  /*110b0*/  VIADD R7, R2, 0x400 ;  /* 0x0000040002077836 */ /* 0x000fce0000000000 */
.L_x_3907:
        /* <DEDUP_REMOVED lines=16> */
.L_x_3908:
        /* <DEDUP_REMOVED lines=16> */
.L_x_3909:
        /* <DEDUP_REMOVED lines=13> */
.L_x_3894:
[----:B------:R-:W-:Y:S05]  /*11390*/  BSYNC B1 ;  /* 0x0000000000017941 */ /* 0x000fea0003800000 */
.L_x_3893:
[----:B0-----:R-:W2:Y:S04]  /*113a0*/  LDL.LU R0, [R1+0x30] ;  /* 0x0000300001007983 */ /* 0x001ea80000300800 */
[----:B------:R0:W-:Y:S04]  /*113b0*/  STL [R1+0x8], R8 ;  /* 0x0000080801007387 */ /* 0x0001e80000100800 */
[----:B------:R0:W-:Y:S02]  /*113c0*/  STL [R1+0x10], R10 ;  /* 0x0000100a01007387 */ /* 0x0001e40000100800 */
[----:B0-2---:R-:W-:-:S07]  /*113d0*/  VIADD R0, R0, 0xfffffffd ;  /* 0xfffffffd00007836 */ /* 0x005fce0000000000 */
.L_x_3892:
[----:B------:R-:W-:Y:S05]  /*113e0*/  BSYNC B2 ;  /* 0x0000000000027941 */ /* 0x000fea0003800000 */
.L_x_3891:
[----:B------:R-:W2:Y:S01]  /*113f0*/  LDL.LU R2, [R1+0x2c] ;  /* 0x00002c0001027983 */ /* 0x000ea20000300800 */
[----:B------:R-:W-:-:S05]  /*11400*/  IMAD.MOV R9, RZ, RZ, -R9 ;  /* 0x000000ffff097224 */ /* 0x000fca00078e0a09 */
[----:B--2---:R-:W-:-:S13]  /*11410*/  ISETP.NE.AND P0, PT, R2, R9, PT ;  /* 0x000000090200720c */ /* 0x004fda0003f05270 */
[----:B------:R-:W-:Y:S05]  /*11420*/  @!P0 BRA `(.L_x_3890) ;  /* 0x0000001800008947 */ /* 0x000fea0003800000 */
[----:B------:R0:W5:Y:S02]  /*11430*/  LDL R8, [R1] ;  /* 0x0000000001087983 */ /* 0x0001640000100800 */
.L_x_3944:
[----:B--2---:R-:W2:Y:S04]  /*11440*/  LDL R4, [R1+0x20] ;  /* 0x0000200001047983 */ /* 0x004ea80000100800 */
[----:B---3--:R-:W3:Y:S04]  /*11450*/  LDL R3, [R1+0x8] ;  /* 0x0000080001037983 */ /* 0x008ee80000100800 */
[----:B----4-:R-:W4:Y:S01]  /*11460*/  LDL R2, [R1+0x10] ;  /* 0x0000100001027983 */ /* 0x010f220000100800 */
        /* <DEDUP_REMOVED lines=15> */
[----:B-----5:R-:W3:Y:S01]  /*11560*/  LDC R8, c[0x0][0x43c] ;  /* 0x00010f00ff087b82 */ /* 0x020ee20000000800 */
[----:B------:R-:W-:Y:S02]  /*11570*/  ULDC.64 UR6, c[0x0][0x428] ;  /* 0x00010a0000067ab9 */ /* 0x000fe40000000a00 */
[----:B------:R-:W4:Y:S01]  /*11580*/  LDL R9, [R1+0xc] ;  /* 0x00000c0001097983 */ /* 0x000f220000100800 */
[----:B---3--:R-:W-:-:S13]  /*11590*/  ISETP.NE.AND P0, PT, R8, 0x1, PT ;  /* 0x000000010800780c */ /* 0x008fda0003f05270 */
[----:B------:R-:W3:Y:S02]  /*115a0*/  @P0 LDC.64 R2, c[0x0][0x440] ;  /* 0x00011000ff020b82 */ /* 0x000ee40000000a00 */
[----:B---3--:R-:W-:-:S04]  /*115b0*/  @P0 IMAD.HI.U32 R7, R0, R2, RZ ;  /* 0x0000000200070227 */ /* 0x008fc800078e00ff */
[----:B------:R-:W-:Y:S01]  /*115c0*/  IMAD.MOV.U32 R2, RZ, RZ, R0 ;  /* 0x000000ffff027224 */ /* 0x000fe200078e0000 */
[----:B------:R-:W-:-:S04]  /*115d0*/  @P0 SHF.R.U32.HI R2, RZ, R3, R7 ;  /* 0x00000003ff020219 */ /* 0x000fc80000011607 */
[--C-:B------:R-:W-:Y:S01]  /*115e0*/  SHF.R.S32.HI R3, RZ, 0x1f, R2.reuse ;  /* 0x0000001fff037819 */ /* 0x100fe20000011402 */
[----:B------:R-:W-:-:S04]  /*115f0*/  IMAD.MOV R7, RZ, RZ, -R2 ;  /* 0x000000ffff077224 */ /* 0x000fc800078e0a02 */
[----:B------:R-:W-:Y:S02]  /*11600*/  IMAD R7, R8, R7, R0 ;  /* 0x0000000708077224 */ /* 0x000fe400078e0200 */
[----:B--2---:R-:W-:-:S04]  /*11610*/  IMAD R8, R10, UR6, RZ ;  /* 0x000000060a087c24 */ /* 0x004fc8000f8e02ff */
[C---:B----4-:R-:W-:Y:S02]  /*11620*/  IMAD R8, R9.reuse, UR7, R8 ;  /* 0x0000000709087c24 */ /* 0x050fe4000f8e0208 */
[----:B------:R-:W-:-:S05]  /*11630*/  IMAD.WIDE.U32 R2, R9, UR6, R2 ;  /* 0x0000000609027c25 */ /* 0x000fca000f8e0002 */
[----:B------:R-:W-:Y:S02]  /*11640*/  IADD3 R3, R8, R3, RZ ;  /* 0x0000000308037210 */ /* 0x000fe40007ffe0ff */
[----:B------:R-:W-:-:S04]  /*11650*/  LEA R8, P0, R2, UR4, 0x2 ;  /* 0x0000000402087c11 */ /* 0x000fc8000f8010ff */
[----:B------:R-:W-:-:S05]  /*11660*/  LEA.HI.X R9, R2, UR5, R3, 0x2, P0 ;  /* 0x0000000502097c11 */ /* 0x000fca00080f1403 */
[----:B------:R2:W5:Y:S04]  /*11670*/  LDG.E R8, desc[UR60][R8.64] ;  /* 0x0000003c08087981 */ /* 0x000568000c1e1900 */
.L_x_3912:
[----:B------:R-:W3:Y:S01]  /*11680*/  LDL R2, [R1+0x4] ;  /* 0x0000040001027983 */ /* 0x000ee20000100800 */
[----:B------:R-:W-:Y:S01]  /*11690*/  BSSY B2, `(.L_x_3913) ;  /* 0x0000005000027945 */ /* 0x000fe20003800000 */
[----:B---3--:R-:W-:Y:S01]  /*116a0*/  IMAD R3, R4, 0x8, R2 ;  /* 0x0000000804037824 */ /* 0x008fe200078e0202 */
[----:B------:R-:W-:-:S04]  /*116b0*/  SHF.L.U32 R2, R5, 0x1f, RZ ;  /* 0x0000001f05027819 */ /* 0x000fc800000006ff */
[----:B------:R-:W3:Y:S02]  /*116c0*/  SYNCS.PHASECHK.TRANS64.TRYWAIT P0, [R3+URZ+0x36840], R2 ;  /* 0x03684002030075a7 */ /* 0x000ee4000800017f */
[----:B---3--:R-:W-:Y:S05]  /*116d0*/  @!P0 BRA `(.L_x_3914) ;  /* 0x0000003800888947 */ /* 0x008fea0003800000 */
.L_x_4010:
[----:B------:R-:W-:Y:S05]  /*116e0*/  BSYNC B2 ;  /* 0x0000000000027941 */ /* 0x000fea0003800000 */
.L_x_3913:
[----:B--2---:R-:W2:Y:S01]  /*116f0*/  S2R R9, SR_TID.X ;  /* 0x0000000000097919 */ /* 0x004ea20000002100 */
[----:B------:R-:W-:Y:S01]  /*11700*/  BSSY B2, `(.L_x_3915) ;  /* 0x000000b000027945 */ /* 0x000fe20003800000 */
[----:B--2---:R-:W-:-:S04]  /*11710*/  LOP3.LUT R9, R9, 0x7f, RZ, 0xc0, !PT ;  /* 0x0000007f09097812 */ /* 0x004fc800078ec0ff */
[----:B------:R-:W-:-:S13]  /*11720*/  ISETP.NE.AND P1, PT, R9, RZ, PT ;  /* 0x000000ff0900720c */ /* 0x000fda0003f25270 */
[----:B------:R-:W-:Y:S05]  /*11730*/  @P1 BRA `(.L_x_3916) ;  /* 0x00000000001c1947 */ /* 0x000fea0003800000 */
[----:B------:R-:W2:Y:S01]  /*11740*/  S2R R9, SR_TID.X ;  /* 0x0000000000097919 */ /* 0x000ea20000002100 */
[----:B---3--:R-:W-:-:S04]  /*11750*/  IMAD.MOV.U32 R2, RZ, RZ, 0xa800 ;  /* 0x0000a800ff027424 */ /* 0x008fc800078e00ff */
[----:B------:R4:W-:Y:S01]  /*11760*/  SYNCS.ARRIVE.TRANS64 RZ, [R3+URZ+0x36830], R2 ;  /* 0x0368300203ff79a7 */ /* 0x0009e2000800003f */
[----:B--2---:R-:W-:-:S04]  /*11770*/  LOP3.LUT R9, R9, 0x1f, RZ, 0xc0, !PT ;  /* 0x0000001f09097812 */ /* 0x004fc800078ec0ff */
[----:B------:R-:W-:-:S13]  /*11780*/  ISETP.NE.AND P0, PT, R9, RZ, PT ;  /* 0x000000ff0900720c */ /* 0x000fda0003f05270 */
[----:B----4-:R-:W-:Y:S05]  /*11790*/  @!P0 BRA `(.L_x_3916) ;  /* 0x0000000000048947 */ /* 0x010fea0003800000 */
[----:B------:R-:W-:Y:S01]  /*117a0*/  BPT.TRAP 0x1 ;  /* 0x000000040000795c */ /* 0x000fe20000300000 */
.L_x_3916:
[----:B------:R-:W-:Y:S05]  /*117b0*/  BSYNC B2 ;  /* 0x0000000000027941 */ /* 0x000fea0003800000 */
.L_x_3915:
[----:B------:R-:W2:Y:S04]  /*117c0*/  LDL R9, [R1+0x4] ;  /* 0x0000040001097983 */ /* 0x000ea80000100800 */
[----:B---3--:R-:W3:Y:S01]  /*117d0*/  LDL R2, [R1+0x18] ;  /* 0x0000180001027983 */ /* 0x008ee20000100800 */
        /* <DEDUP_REMOVED lines=11> */
.L_x_3917:
        /* <DEDUP_REMOVED lines=16> */
.L_x_3918:
        /* <DEDUP_REMOVED lines=16> */
.L_x_3919:
        /* <DEDUP_REMOVED lines=10> */
[----:B------:R-:W2:Y:S04]  /*11b30*/  LDL.LU R12, [R1+0x10] ;  /* 0x00001000010c7983 */ /* 0x000ea80000300800 */
[----:B------:R-:W3:Y:S01]  /*11b40*/  LDL R10, [R1+0x8] ;  /* 0x00000800010a7983 */ /* 0x000ee20000100800 */
[----:B------:R-:W-:Y:S01]  /*11b50*/  BSSY B2, `(.L_x_3920) ;  /* 0x0000005000027945 */ /* 0x000fe20003800000 */
[----:B--2---:R-:W-:Y:S01]  /*11b60*/  SHF.L.U32 R3, R12, 0x1f, RZ ;  /* 0x0000001f0c037819 */ /* 0x004fe200000006ff */
[----:B---3--:R-:W-:-:S04]  /*11b70*/  IMAD R2, R10, 0x8, R6 ;  /* 0x000000080a027824 */ /* 0x008fc800078e0206 */
[----:B------:R-:W2:Y:S02]  /*11b80*/  SYNCS.PHASECHK.TRANS64.TRYWAIT P0, [R2+URZ+0x60], R3 ;  /* 0x00006003020075a7 */ /* 0x000ea4000800017f */
[----:B--2---:R-:W-:Y:S05]  /*11b90*/  @!P0 BRA `(.L_x_3921) ;  /* 0x00000034006c8947 */ /* 0x004fea0003800000 */
.L_x_4011:
[----:B------:R-:W-:Y:S05]  /*11ba0*/  BSYNC B2 ;  /* 0x0000000000027941 */ /* 0x000fea0003800000 */
.L_x_3920:
[----:B------:R-:W-:Y:S01]  /*11bb0*/  BSSY B2, `(.L_x_3922) ;  /* 0x000000b000027945 */ /* 0x000fe20003800000 */
[----:B------:R-:W-:Y:S01]  /*11bc0*/  MOV R12, 0x0 ;  /* 0x00000000000c7802 */ /* 0x000fe20000000f00 */
[----:B------:R-:W-:Y:S02]  /*11bd0*/  IMAD.MOV.U32 R13, RZ, RZ, 0x14f00000 ;  /* 0x14f00000ff0d7424 */ /* 0x000fe400078e00ff */
        /* <DEDUP_REMOVED lines=8> */
.L_x_3923:
[----:B------:R-:W-:Y:S05]  /*11c60*/  BSYNC B2 ;  /* 0x0000000000027941 */ /* 0x000fea0003800000 */
.L_x_3922:
[----:B------:R-:W3:Y:S04]  /*11c70*/  LDL R17, [R1+0x4] ;  /* 0x0000040001117983 */ /* 0x000ee80000100800 */
[----:B--2---:R-:W3:Y:S04]  /*11c80*/  LDL.LU R3, [R1+0x8] ;  /* 0x0000080001037983 */ /* 0x004ee80000300800 */
[----:B------:R-:W2:Y:S04]  /*11c90*/  LDL R10, [R1+0x18] ;  /* 0x00001800010a7983 */ /* 0x000ea80000100800 */
[----:B------:R-:W2:Y:S01]  /*11ca0*/  LDL.LU R9, [R1+0x14] ;  /* 0x0000140001097983 */ /* 0x000ea20000300800 */
[----:B------:R-:W-:Y:S01]  /*11cb0*/  R2UR UR10, R11 ;  /* 0x000000000b0a72ca */ /* 0x000fe200000e0000 */
[----:B------:R-:W-:Y:S01]  /*11cc0*/  UIADD3 UR4, UP0, UR36, 0x470, URZ ;  /* 0x0000047024047890 */ /* 0x000fe2000ff1e03f */
[----:B------:R-:W-:Y:S01]  /*11cd0*/  R2UR UR6, R12 ;  /* 0x000000000c0672ca */ /* 0x000fe200000e0000 */
[----:B------:R-:W-:Y:S01]  /*11ce0*/  VIADD R2, R2, 0x50 ;  /* 0x0000005002027836 */ /* 0x000fe20000000000 */
[----:B------:R-:W-:Y:S01]  /*11cf0*/  R2UR UR7, R13 ;  /* 0x000000000d0772ca */ /* 0x000fe200000e0000 */
[----:B------:R-:W-:Y:S01]  /*11d00*/  UIADD3.X UR5, URZ, UR37, URZ, UP0, !UPT ;  /* 0x000000253f057290 */ /* 0x000fe200087fe43f */
[----:B------:R-:W-:Y:S01]  /*11d10*/  PLOP3.LUT P0, PT, PT, PT, PT, 0x80, 0x0 ;  /* 0x000000000000781c */ /* 0x000fe20003f0f070 */
[----:B---3--:R-:W-:-:S02]  /*11d20*/  IMAD R3, R3, 0xa800, R17 ;  /* 0x0000a80003037824 */ /* 0x008fc400078e0211 */
[----:B--2---:R-:W-:Y:S02]  /*11d30*/  IMAD R9, R9, 0x70, R10 ;  /* 0x0000007009097824 */ /* 0x004fe400078e020a */
[----:B------:R-:W-:-:S08]  /*11d40*/  VIADD R10, R3, 0x400 ;  /* 0x00000400030a7836 */ /* 0x000fd00000000000 */
.L_x_3924:
        /* <DEDUP_REMOVED lines=10> */
[----:B--2---:R-:W-:Y:S05]  /*11df0*/  @P0 BRA.U.ANY `(.L_x_3924) ;  /* 0xfffffffd00d40947 */ /* 0x004fea000393ffff */
[----:B------:R-:W-:Y:S01]  /*11e00*/  R2UR UR10, R15 ;  /* 0x000000000f0a72ca */ /* 0x000fe200000e0000 */
[----:B------:R-:W-:Y:S01]  /*11e10*/  VIADD R10, R3, 0x3c00 ;  /* 0x00003c00030a7836 */ /* 0x000fe20000000000 */
[----:B------:R-:W-:Y:S02]  /*11e20*/  R2UR UR6, R12 ;  /* 0x000000000c0672ca */ /* 0x000fe400000e0000 */
[----:B------:R-:W-:Y:S02]  /*11e30*/  R2UR UR7, R13 ;  /* 0x000000000d0772ca */ /* 0x000fe400000e0000 */
[----:B------:R-:W-:-:S13]  /*11e40*/  PLOP3.LUT P0, PT, PT, PT, PT, 0x80, 0x0 ;  /* 0x000000000000781c */ /* 0x000fda0003f0f070 */
.L_x_3925:
        /* <DEDUP_REMOVED lines=16> */
.L_x_3926:
        /* <DEDUP_REMOVED lines=11> */
[----:B------:R2:W-:Y:S04]  /*12000*/  STL [R1+0x14], R7 ;  /* 0x0000140701007387 */ /* 0x0005e80000100800 */
[----:B------:R2:W-:Y:S02]  /*12010*/  STL [R1], R8 ;  /* 0x0000000801007387 */ /* 0x0005e40000100800 */
.L_x_3911:
[----:B------:R-:W-:Y:S05]  /*12020*/  BSYNC B1 ;  /* 0x0000000000017941 */ /* 0x000fea0003800000 */
.L_x_3910:
        /* <DEDUP_REMOVED lines=8> */
[----:B------:R3:W-:Y:S04]  /*120b0*/  STL [R1+0x10], R10 ;  /* 0x0000100a01007387 */ /* 0x0007e80000100800 */
[----:B------:R3:W-:Y:S01]  /*120c0*/  STL [R1+0x8], R11 ;  /* 0x0000080b01007387 */ /* 0x0007e20000100800 */
[----:B------:R-:W-:Y:S05]  /*120d0*/  @!P1 BRA `(.L_x_3928) ;  /* 0x0000000800c49947 */ /* 0x000fea0003800000 */
[----:B------:R-:W-:Y:S01]  /*120e0*/  ULDC.64 UR4, c[0x0][0x418] ;  /* 0x0001060000047ab9 */ /* 0x000fe20000000a00 */
[----:B--2---:R-:W-:Y:S01]  /*120f0*/  VIADD R7, R0, 0xffffffff ;  /* 0xffffffff00077836 */ /* 0x004fe20000000000 */
[----:B------:R-:W-:-:S04]  /*12100*/  ISETP.NE.U32.AND P0, PT, RZ, UR4, PT ;  /* 0x00000004ff007c0c */ /* 0x000fc8000bf05070 */
[----:B------:R-:W-:-:S13]  /*12110*/  ISETP.NE.AND.EX P0, PT, RZ, UR5, PT, P0 ;  /* 0x00000005ff007c0c */ /* 0x000fda000bf05300 */
[----:B------:R-:W-:Y:S05]  /*12120*/  @!P0 BRA `(.L_x_3929) ;  /* 0x00000000004c8947 */ /* 0x000fea0003800000 */
[----:B------:R-:W2:Y:S01]  /*12130*/  LDL R13, [R1+0x1c] ;  /* 0x00001c00010d7983 */ /* 0x000ea20000100800 */
[----:B------:R-:W4:Y:S01]  /*12140*/  LDC R9, c[0x0][0x43c] ;  /* 0x00010f00ff097b82 */ /* 0x000f220000000800 */
[----:B------:R-:W-:Y:S02]  /*12150*/  ULDC.64 UR6, c[0x0][0x428] ;  /* 0x00010a0000067ab9 */ /* 0x000fe40000000a00 */
[----:B------:R-:W3:Y:S01]  /*12160*/  LDL R12, [R1+0xc] ;  /* 0x00000c00010c7983 */ /* 0x000ee20000100800 */
[----:B----4-:R-:W-:-:S13]  /*12170*/  ISETP.NE.AND P0, PT, R9, 0x1, PT ;  /* 0x000000010900780c */ /* 0x010fda0003f05270 */
[----:B------:R-:W4:Y:S02]  /*12180*/  @P0 LDC.64 R2, c[0x0][0x440] ;  /* 0x00011000ff020b82 */ /* 0x000f240000000a00 */
[----:B----45:R-:W-:-:S04]  /*12190*/  @P0 IMAD.HI.U32 R8, R7, R2, RZ ;  /* 0x0000000207080227 */ /* 0x030fc800078e00ff */
[----:B------:R-:W-:Y:S01]  /*121a0*/  IMAD.MOV.U32 R2, RZ, RZ, R7 ;  /* 0x000000ffff027224 */ /* 0x000fe200078e0007 */
[----:B------:R-:W-:-:S05]  /*121b0*/  @P0 SHF.R.U32.HI R2, RZ, R3, R8 ;  /* 0x00000003ff020219 */ /* 0x000fca0000011608 */
[----:B------:R-:W-:-:S04]  /*121c0*/  IMAD.MOV R3, RZ, RZ, -R2 ;  /* 0x000000ffff037224 */ /* 0x000fc800078e0a02 */
[----:B------:R-:W-:Y:S01]  /*121d0*/  IMAD R7, R9, R3, R7 ;  /* 0x0000000309077224 */ /* 0x000fe200078e0207 */
[----:B------:R-:W-:Y:S01]  /*121e0*/  SHF.R.S32.HI R3, RZ, 0x1f, R2 ;  /* 0x0000001fff037819 */ /* 0x000fe20000011402 */
[----:B--2---:R-:W-:-:S04]  /*121f0*/  IMAD R8, R13, UR6, RZ ;  /* 0x000000060d087c24 */ /* 0x004fc8000f8e02ff */
[C---:B---3--:R-:W-:Y:S02]  /*12200*/  IMAD R8, R12.reuse, UR7, R8 ;  /* 0x000000070c087c24 */ /* 0x048fe4000f8e0208 */
[----:B------:R-:W-:-:S05]  /*12210*/  IMAD.WIDE.U32 R2, R12, UR6, R2 ;  /* 0x000000060c027c25 */ /* 0x000fca000f8e0002 */
[----:B------:R-:W-:Y:S02]  /*12220*/  IADD3 R3, R8, R3, RZ ;  /* 0x0000000308037210 */ /* 0x000fe40007ffe0ff */
[----:B------:R-:W-:-:S04]  /*12230*/  LEA R8, P0, R2, UR4, 0x2 ;  /* 0x0000000402087c11 */ /* 0x000fc8000f8010ff */
[----:B------:R-:W-:-:S05]  /*12240*/  LEA.HI.X R9, R2, UR5, R3, 0x2, P0 ;  /* 0x0000000502097c11 */ /* 0x000fca00080f1403 */
[----:B------:R2:W5:Y:S04]  /*12250*/  LDG.E R8, desc[UR60][R8.64] ;  /* 0x0000003c08087981 */ /* 0x000568000c1e1900 */
.L_x_3929:
[----:B------:R-:W4:Y:S01]  /*12260*/  LDL R2, [R1+0x4] ;  /* 0x0000040001027983 */ /* 0x000f220000100800 */
[----:B------:R-:W-:Y:S01]  /*12270*/  SHF.L.U32 R3, R10, 0x1f, RZ ;  /* 0x0000001f0a037819 */ /* 0x000fe200000006ff */
[----:B------:R-:W-:Y:S01]  /*12280*/  BSSY B2, `(.L_x_3930) ;  /* 0x0000004000027945 */ /* 0x000fe20003800000 */
[----:B----4-:R-:W-:-:S04]  /*12290*/  IMAD R2, R11, 0x8, R2 ;  /* 0x000000080b027824 */ /* 0x010fc800078e0202 */
[----:B------:R-:W4:Y:S02]  /*122a0*/  SYNCS.PHASECHK.TRANS64.TRYWAIT P0, [R2+URZ+0x36840], R3 ;  /* 0x03684003020075a7 */ /* 0x000f24000800017f */
[----:B----4-:R-:W-:Y:S05]  /*122b0*/  @!P0 BRA `(.L_x_3931) ;  /* 0x0000002c00b88947 */ /* 0x010fea0003800000 */
.L_x_4012:
[----:B------:R-:W-:Y:S05]  /*122c0*/  BSYNC B2 ;  /* 0x0000000000027941 */ /* 0x000fea0003800000 */
.L_x_3930:
[----:B--2---:R-:W2:Y:S01]  /*122d0*/  S2R R9, SR_TID.X ;  /* 0x0000000000097919 */ /* 0x004ea20000002100 */
[----:B------:R-:W-:Y:S01]  /*122e0*/  BSSY B2, `(.L_x_3932) ;  /* 0x000000b000027945 */ /* 0x000fe20003800000 */
[----:B--2---:R-:W-:-:S04]  /*122f0*/  LOP3.LUT R9, R9, 0x7f, RZ, 0xc0, !PT ;  /* 0x0000007f09097812 */ /* 0x004fc800078ec0ff */
[----:B------:R-:W-:-:S13]  /*12300*/  ISETP.NE.AND P1, PT, R9, RZ, PT ;  /* 0x000000ff0900720c */ /* 0x000fda0003f25270 */
[----:B------:R-:W-:Y:S05]  /*12310*/  @P1 BRA `(.L_x_3933) ;  /* 0x00000000001c1947 */ /* 0x000fea0003800000 */
[----:B------:R-:W2:Y:S01]  /*12320*/  S2R R9, SR_TID.X ;  /* 0x0000000000097919 */ /* 0x000ea20000002100 */
[----:B----4-:R-:W-:-:S04]  /*12330*/  IMAD.MOV.U32 R3, RZ, RZ, 0xa800 ;  /* 0x0000a800ff037424 */ /* 0x010fc800078e00ff */
[----:B------:R4:W-:Y:S01]  /*12340*/  SYNCS.ARRIVE.TRANS64 RZ, [R2+URZ+0x36830], R3 ;  /* 0x0368300302ff79a7 */ /* 0x0009e2000800003f */
[----:B--2---:R-:W-:-:S04]  /*12350*/  LOP3.LUT R9, R9, 0x1f, RZ, 0xc0, !PT ;  /* 0x0000001f09097812 */ /* 0x004fc800078ec0ff */
[----:B------:R-:W-:-:S13]  /*12360*/  ISETP.NE.AND P0, PT, R9, RZ, PT ;  /* 0x000000ff0900720c */ /* 0x000fda0003f05270 */
[----:B----4-:R-:W-:Y:S05]  /*12370*/  @!P0 BRA `(.L_x_3933) ;  /* 0x0000000000048947 */ /* 0x010fea0003800000 */
[----:B------:R-:W-:Y:S01]  /*12380*/  BPT.TRAP 0x1 ;  /* 0x000000040000795c */ /* 0x000fe20000300000 */
.L_x_3933:
[----:B------:R-:W-:Y:S05]  /*12390*/  BSYNC B2 ;  /* 0x0000000000027941 */ /* 0x000fea0003800000 */
.L_x_3932:
[----:B------:R-:W2:Y:S04]  /*123a0*/  LDL R9, [R1+0x8] ;  /* 0x0000080001097983 */ /* 0x000ea80000100800 */
[----:B---3--:R-:W3:Y:S04]  /*123b0*/  LDL R10, [R1+0x4] ;  /* 0x00000400010a7983 */ /* 0x008ee80000100800 */
[----:B----4-:R-:W4:Y:S01]  /*123c0*/  LDL R2, [R1+0x18] ;  /* 0x0000180001027983 */ /* 0x010f220000100800 */
        /* <DEDUP_REMOVED lines=8> */
[----:B---3--:R-:W-:Y:S02]  /*12450*/  IMAD R9, R9, 0xa800, R10 ;  /* 0x0000a80009097824 */ /* 0x008fe400078e020a */
[----:B------:R-:W-:-:S02]  /*12460*/  VIADD R3, R3, 0x30 ;  /* 0x0000003003037836 */ /* 0x000fc40000000000 */
[----:B----4-:R-:W-:Y:S02]  /*12470*/  IMAD R2, R7, 0x70, R2 ;  /* 0x0000007007027824 */ /* 0x010fe400078e0202 */
[----:B------:R-:W-:-:S07]  /*12480*/  VIADD R10, R9, 0x21400 ;  /* 0x00021400090a7836 */ /* 0x000fce0000000000 */
.L_x_3934:
        /* <DEDUP_REMOVED lines=16> */
.L_x_3935:
        /* <DEDUP_REMOVED lines=16> */
.L_x_3936:
        /* <DEDUP_REMOVED lines=10> */
[----:B------:R-:W-:Y:S01]  /*12730*/  SHF.L.U32 R5, R5, 0x1f, RZ ;  /* 0x0000001f05057819 */ /* 0x000fe200000006ff */
[----:B------:R-:W-:Y:S01]  /*12740*/  BSSY B2, `(.L_x_3937) ;  /* 0x0000004000027945 */ /* 0x000fe20003800000 */
[----:B------:R-:W-:-:S04]  /*12750*/  LEA R2, R4, R6, 0x3 ;  /* 0x0000000604027211 */ /* 0x000fc800078e18ff */
[----:B------:R-:W2:Y:S02]  /*12760*/  SYNCS.PHASECHK.TRANS64.TRYWAIT P0, [R2+URZ+0x60], R5 ;  /* 0x00006005020075a7 */ /* 0x000ea4000800017f */
[----:B--2---:R-:W-:Y:S05]  /*12770*/  @!P0 BRA `(.L_x_3938) ;  /* 0x00000028009c8947 */ /* 0x004fea0003800000 */
.L_x_4013:
[----:B------:R-:W-:Y:S05]  /*12780*/  BSYNC B2 ;  /* 0x0000000000027941 */ /* 0x000fea0003800000 */
.L_x_3937:
[----:B------:R-:W-:Y:S01]  /*12790*/  BSSY B2, `(.L_x_3939) ;  /* 0x000000b000027945 */ /* 0x000fe20003800000 */
[----:B------:R-:W-:Y:S02]  /*127a0*/  IMAD.MOV.U32 R10, RZ, RZ, 0x0 ;  /* 0x00000000ff0a7424 */ /* 0x000fe400078e00ff */
[----:B------:R-:W-:Y:S01]  /*127b0*/  IMAD.MOV.U32 R11, RZ, RZ, 0x14f00000 ;  /* 0x14f00000ff0b7424 */ /* 0x000fe200078e00ff */
[----:B------:R-:W-:Y:S06]  /*127c0*/  @P1 BRA `(.L_x_3940) ;  /* 0x00000000001c1947 */ /* 0x000fec0003800000 */
[----:B------:R-:W3:Y:S02]  /*127d0*/  S2R R3, SR_TID.X ;  /* 0x0000000000037919 */ /* 0x000ee40000002100 */
[----:B---3--:R-:W-:Y:S01]  /*127e0*/  LOP3.LUT R9, R3, 0x1f, RZ, 0xc0, !PT ;  /* 0x0000001f03097812 */ /* 0x008fe200078ec0ff */
[----:B------:R-:W-:-:S03]  /*127f0*/  IMAD.MOV.U32 R3, RZ, RZ, 0xa800 ;  /* 0x0000a800ff037424 */ /* 0x000fc600078e00ff */
[----:B------:R-:W-:Y:S01]  /*12800*/  ISETP.NE.AND P0, PT, R9, RZ, PT ;  /* 0x000000ff0900720c */ /* 0x000fe20003f05270 */
[----:B------:R3:W-:-:S12]  /*12810*/  SYNCS.ARRIVE.TRANS64 RZ, [R2+URZ+0x50], R3 ;  /* 0x0000500302ff79a7 */ /* 0x0007d8000800003f */
[----:B---3--:R-:W-:Y:S05]  /*12820*/  @!P0 BRA `(.L_x_3940) ;  /* 0x0000000000048947 */ /* 0x008fea0003800000 */
[----:B------:R-:W-:Y:S01]  /*12830*/  BPT.TRAP 0x1 ;  /* 0x000000040000795c */ /* 0x000fe20000300000 */
.L_x_3940:
[----:B------:R-:W-:Y:S05]  /*12840*/  BSYNC B2 ;  /* 0x0000000000027941 */ /* 0x000fea0003800000 */
.L_x_3939:
[----:B------:R-:W3:Y:S04]  /*12850*/  LDL R9, [R1+0x4] ;  /* 0x0000040001097983 */ /* 0x000ee80000100800 */
[----:B--2---:R-:W2:Y:S04]  /*12860*/  LDL R5, [R1+0x18] ;  /* 0x0000180001057983 */ /* 0x004ea80000100800 */
        /* <DEDUP_REMOVED lines=11> */
.L_x_3941:
        /* <DEDUP_REMOVED lines=16> */
.L_x_3942:
        /* <DEDUP_REMOVED lines=16> */
.L_x_3943:
        /* <DEDUP_REMOVED lines=13> */
.L_x_3928:
[----:B------:R-:W-:Y:S05]  /*12bf0*/  BSYNC B1 ;  /* 0x0000000000017941 */ /* 0x000fea0003800000 */
.L_x_3927:
[C---:B------:R-:W-:Y:S01]  /*12c00*/  ISETP.GT.AND P0, PT, R0.reuse, 0x1, PT ;  /* 0x000000010000780c */ /* 0x040fe20003f04270 */
[----:B------:R-:W-:-:S12]  /*12c10*/  VIADD R0, R0, 0xfffffffe ;  /* 0xfffffffe00007836 */ /* 0x000fd80000000000 */
[----:B------:R-:W-:Y:S05]  /*12c20*/  @P0 BRA `(.L_x_3944) ;  /* 0xffffffe800040947 */ /* 0x000fea000383ffff */
.L_x_3890:
[----:B------:R-:W-:Y:S05]  /*12c30*/  BSYNC B0 ;  /* 0x0000000000007941 */ /* 0x000fea0003800000 */
.L_x_3889:
[----:B------:R-:W0:Y:S01]  /*12c40*/  S2R R2, SR_TID.X ;  /* 0x0000000000027919 */ /* 0x000e220000002100 */
[----:B------:R-:W-:Y:S01]  /*12c50*/  BSSY B0, `(.L_x_3945) ;  /* 0x0000010000007945 */ /* 0x000fe20003800000 */
        /* <DEDUP_REMOVED lines=15> */
.L_x_3946:
[----:B------:R-:W-:Y:S05]  /*12d50*/  BSYNC B0 ;  /* 0x0000000000007941 */ /* 0x000fea0003800000 */
.L_x_3945:
[----:B------:R-:W2:Y:S01]  /*12d60*/  LDL.LU R0, [R1+0x20] ;  /* 0x0000200001007983 */ /* 0x000ea20000300800 */
[----:B------:R-:W-:Y:S01]  /*12d70*/  BSSY B0, `(.L_x_3947) ;  /* 0x0000050000007945 */ /* 0x000fe20003800000 */
[----:B--2---:R-:W-:-:S13]  /*12d80*/  ISETP.NE.AND P0, PT, R0, RZ, PT ;  /* 0x000000ff0000720c */ /* 0x004fda0003f05270 */
[----:B------:R-:W-:Y:S05]  /*12d90*/  @!P0 BRA `(.L_x_3948) ;  /* 0x0000000400348947 */ /* 0x000fea0003800000 */
[----:B------:R-:W2:Y:S04]  /*12da0*/  LDL R4, [R1+0x4] ;  /* 0x0000040001047983 */ /* 0x000ea80000100800 */
[----:B------:R-:W2:Y:S04]  /*12db0*/  LDL R2, [R1+0x8] ;  /* 0x0000080001027983 */ /* 0x000ea80000100800 */
[----:B------:R-:W3:Y:S01]  /*12dc0*/  LDL R0, [R1+0x10] ;  /* 0x0000100001007983 */ /* 0x000ee20000100800 */
[----:B------:R-:W-:Y:S01]  /*12dd0*/  BSSY B1, `(.L_x_3949) ;  /* 0x0000006000017945 */ /* 0x000fe20003800000 */
[----:B------:R-:W-:Y:S01]  /*12de0*/  ISETP.NE.AND P1, PT, R3, RZ, PT ;  /* 0x000000ff0300720c */ /* 0x000fe20003f25270 */
[----:B--2---:R-:W-:Y:S01]  /*12df0*/  IMAD R2, R2, 0x8, R4 ;  /* 0x0000000802027824 */ /* 0x004fe200078e0204 */
[----:B---3--:R-:W-:-:S04]  /*12e00*/  SHF.L.U32 R0, R0, 0x1f, RZ ;  /* 0x0000001f00007819 */ /* 0x008fc800000006ff */
[----:B------:R-:W0:Y:S02]  /*12e10*/  SYNCS.PHASECHK.TRANS64.TRYWAIT P0, [R2+URZ+0x36860], R0 ;  /* 0x03686000020075a7 */ /* 0x000e24000800017f */
[----:B0-----:R-:W-:Y:S05]  /*12e20*/  @!P0 BRA `(.L_x_3950) ;  /* 0x0000002400048947 */ /* 0x001fea0003800000 */
.L_x_4014:
[----:B------:R-:W-:Y:S05]  /*12e30*/  BSYNC B1 ;  /* 0x0000000000017941 */ /* 0x000fea0003800000 */
.L_x_3949:
        /* <DEDUP_REMOVED lines=9> */
.L_x_3952:
[----:B------:R-:W-:Y:S05]  /*12ed0*/  BSYNC B1 ;  /* 0x0000000000017941 */ /* 0x000fea0003800000 */
.L_x_3951:
[----:B------:R-:W2:Y:S04]  /*12ee0*/  LDL R5, [R1+0x4] ;  /* 0x0000040001057983 */ /* 0x000ea80000100800 */
[----:B0-----:R-:W2:Y:S04]  /*12ef0*/  LDL R0, [R1+0x8] ;  /* 0x0000080001007983 */ /* 0x001ea80000100800 */
[----:B------:R-:W3:Y:S04]  /*12f00*/  LDL.LU R4, [R1+0x18] ;  /* 0x0000180001047983 */ /* 0x000ee80000300800 */
[----:B------:R-:W3:Y:S01]  /*12f10*/  LDL R3, [R1+0x14] ;  /* 0x0000140001037983 */ /* 0x000ee20000100800 */
[----:B------:R-:W-:Y:S01]  /*12f20*/  UIADD3 UR4, UP0, UR36, 0x470, URZ ;  /* 0x0000047024047890 */ /* 0x000fe2000ff1e03f */
[----:B------:R-:W-:Y:S01]  /*12f30*/  PLOP3.LUT P0, PT, PT, PT, PT, 0x80, 0x0 ;  /* 0x000000000000781c */ /* 0x000fe20003f0f070 */
[----:B------:R-:W-:Y:S01]  /*12f40*/  UMOV UR6, 0x0 ;  /* 0x0000000000067882 */ /* 0x000fe20000000000 */
[----:B------:R-:W-:Y:S01]  /*12f50*/  IADD3 R2, R2, 0x36850, RZ ;  /* 0x0003685002027810 */ /* 0x000fe20007ffe0ff */
[----:B------:R-:W-:Y:S01]  /*12f60*/  UIADD3.X UR5, URZ, UR37, URZ, UP0, !UPT ;  /* 0x000000253f057290 */ /* 0x000fe200087fe43f */
[----:B------:R-:W-:Y:S01]  /*12f70*/  UMOV UR7, 0x14f00000 ;  /* 0x14f0000000077882 */ /* 0x000fe20000000000 */
[----:B------:R-:W-:Y:S01]  /*12f80*/  UMOV UR10, URZ ;  /* 0x0000003f000a7c82 */ /* 0x000fe20008000000 */
[----:B--2---:R-:W-:-:S02]  /*12f90*/  IMAD R0, R0, 0xa800, R5 ;  /* 0x0000a80000007824 */ /* 0x004fc400078e0205 */
[----:B---3--:R-:W-:Y:S02]  /*12fa0*/  IMAD R3, R3, 0x70, R4 ;  /* 0x0000007003037824 */ /* 0x008fe400078e0204 */
[----:B------:R-:W-:-:S07]  /*12fb0*/  VIADD R4, R0, 0x400 ;  /* 0x0000040000047836 */ /* 0x000fce0000000000 */
.L_x_3953:
        /* <DEDUP_REMOVED lines=16> */
.L_x_3954:
        /* <DEDUP_REMOVED lines=16> */
.L_x_3955:
        /* <DEDUP_REMOVED lines=11> */
.L_x_3948:
[----:B------:R-:W-:Y:S05]  /*13270*/  BSYNC B0 ;  /* 0x0000000000007941 */ /* 0x000fea0003800000 */
.L_x_3947:
[----:B------:R-:W2:Y:S04]  /*13280*/  LDL.LU R5, [R1+0x8] ;  /* 0x0000080001057983 */ /* 0x000ea80000300800 */
        /* <DEDUP_REMOVED lines=8> */
.L_x_3869:
[----:B------:R-:W-:Y:S05]  /*13310*/  BSYNC B7 ;  /* 0x0000000000077941 */ /* 0x000fea0003800000 */
.L_x_3867:
[----:B0-2---:R-:W2:Y:S02]  /*13320*/  LDL R0, [R1+0x58] ;  /* 0x0000580001007983 */ /* 0x005ea40000100800 */
[----:B--2---:R-:W-:-:S13]  /*13330*/  ISETP.NE.AND P0, PT, R0, RZ, PT ;  /* 0x000000ff0000720c */ /* 0x004fda0003f05270 */
[----:B------:R-:W-:Y:S05]  /*13340*/  @!P0 BRA `(.L_x_3956) ;  /* 0x0000000000288947 */ /* 0x000fea0003800000 */
[----:B------:R-:W-:Y:S05]  /*13350*/  WARPSYNC.ALL ;  /* 0x0000000000007948 */ /* 0x000fea0003800000 */
[----:B------:R-:W0:Y:S08]  /*13360*/  S2UR UR5, SR_CgaCtaId ;  /* 0x00000000000579c3 */ /* 0x000e300000008800 */
[----:B------:R-:W-:Y:S06]  /*13370*/  BAR.SYNC.DEFER_BLOCKING 0x5, 0x180 ;  /* 0x0146000000007b1d */ /* 0x000fec0000010000 */
[----:B------:R-:W-:-:S02]  /*13380*/  UMOV UR4, 0x400 ;  /* 0x0000040000047882 */ /* 0x000fc40000000000 */
[----:B0-----:R-:W-:-:S06]  /*13390*/  ULEA UR4, UR5, UR4, 0x18 ;  /* 0x0000000405047291 */ /* 0x001fcc000f8ec03f */
[----:B------:R-:W-:-:S05]  /*133a0*/  IMAD.U32 R0, RZ, RZ, UR4 ;  /* 0x00000004ff007e24 */ /* 0x000fca000f8e00ff */
[----:B------:R0:W2:Y:S04]  /*133b0*/  LDS.128 R16, [R0+0x368d0] ;  /* 0x0368d00000107984 */ /* 0x0000a80000000c00 */
[----:B------:R0:W-:Y:S01]  /*133c0*/  STL [R1+0x4], R0 ;  /* 0x0000040001007387 */ /* 0x0001e20000100800 */
[----:B------:R-:W-:Y:S06]  /*133d0*/  BAR.ARV 0x4, 0x180 ;  /* 0x0106000000007b1d */ /* 0x000fec0000002000 */
[----:B------:R-:W-:Y:S05]  /*133e0*/  BRA `(.L_x_3957) ;  /* 0x0000000800487947 */ /* 0x000fea0003800000 */
.L_x_3956:
[----:B------:R-:W1:Y:S01]  /*133f0*/  S2R R0, SR_TID.X ;  /* 0x0000000000007919 */ /* 0x000e620000002100 */
[----:B------:R-:W-:Y:S01]  /*13400*/  UMOV UR4, 0xffffffff ;  /* 0xffffffff00047882 */ /* 0x000fe20000000000 */
[----:B-1--4-:R-:W-:-:S04]  /*13410*/  LOP3.LUT R7, R0, 0x1f, RZ, 0xc0, !PT ;  /* 0x0000001f00077812 */ /* 0x012fc800078ec0ff */
[----:B------:R-:W-:Y:S01]  /*13420*/  ISETP.NE.AND P0, PT, R7, 0x1f, PT ;  /* 0x0000001f0700780c */ /* 0x000fe20003f05270 */
[----:B------:R-:W-:-:S12]  /*13430*/  BRA.DIV UR4, `(.L_x_3958) ;  /* 0x0000001e04947947 */ /* 0x000fd8000b800000 */
[----:B------:R-:W-:Y:S01]  /*13440*/  IMAD.IADD R5, R19, 0x1, R7 ;  /* 0x0000000113057824 */ /* 0x000fe200078e0207 */
[----:B------:R-:W-:-:S04]  /*13450*/  ULDC UR4, c[0x0][0xc3c] ;  /* 0x00030f0000047ab9 */ /* 0x000fc80000000800 */
[----:B------:R-:W-:-:S13]  /*13460*/  ISETP.GE.OR P1, PT, R5, UR4, !P0 ;  /* 0x0000000405007c0c */ /* 0x000fda000c726670 */
[----:B------:R-:W0:Y:S02]  /*13470*/  @!P1 LDC.64 R2, c[0x0][0xc80] ;  /* 0x00032000ff029b82 */ /* 0x000e240000000a00 */
[----:B0-----:R-:W-:-:S06]  /*13480*/  @!P1 IMAD.WIDE R2, R5, 0x4, R2 ;  /* 0x0000000405029825 */ /* 0x001fcc00078e0202 */
[----:B------:R0:W2:Y:S01]  /*13490*/  @!P1 LDG.E R3, desc[UR60][R2.64] ;  /* 0x0000003c02039981 */ /* 0x0000a2000c1e1900 */
[C---:B------:R-:W-:Y:S02]  /*134a0*/  ISETP.GE.U32.AND P2, PT, R7.reuse, 0x2, PT ;  /* 0x000000020700780c */ /* 0x040fe40003f46070 */
[C---:B------:R-:W-:Y:S01]  /*134b0*/  ISETP.GE.U32.AND P3, PT, R7.reuse, 0x4, PT ;  /* 0x000000040700780c */ /* 0x040fe20003f66070 */
[----:B------:R-:W-:Y:S01]  /*134c0*/  SHFL.IDX PT, R4, R16, 0x1, 0x1f ;  /* 0x00201f0010047f89 */ /* 0x000fe200000e0000 */
[C---:B------:R-:W-:Y:S02]  /*134d0*/  ISETP.GE.U32.AND P4, PT, R7.reuse, 0x8, PT ;  /* 0x000000080700780c */ /* 0x040fe40003f86070 */
[C---:B------:R-:W-:Y:S01]  /*134e0*/  ISETP.GE.U32.AND P5, PT, R7.reuse, 0x10, PT ;  /* 0x000000100700780c */ /* 0x040fe20003fa6070 */
[----:B0-----:R-:W-:Y:S02]  /*134f0*/  IMAD.MOV.U32 R2, RZ, RZ, RZ ;  /* 0x000000ffff027224 */ /* 0x001fe400078e00ff */
[----:B--2---:R-:W-:Y:S01]  /*13500*/  @!P1 IMAD.MOV.U32 R2, RZ, RZ, R3 ;  /* 0x000000ffff029224 */ /* 0x004fe200078e0003 */
[----:B------:R-:W-:-:S04]  /*13510*/  ISETP.NE.AND P1, PT, R7, RZ, PT ;  /* 0x000000ff0700720c */ /* 0x000fc80003f25270 */
[----:B------:R-:W0:Y:S02]  /*13520*/  SHFL.UP PT, R3, R2, 0x1, RZ ;  /* 0x0420000002037989 */ /* 0x000e2400000e00ff */
        /* <DEDUP_REMOVED lines=13> */
[----:B------:R-:W-:Y:S02]  /*13600*/  IMAD.IADD R3, R3, 0x1, R0 ;  /* 0x0000000103037824 */ /* 0x000fe400078e0200 */
[----:B------:R0:W1:Y:S04]  /*13610*/  SHFL.IDX PT, R0, R16, RZ, 0x1f ;  /* 0x00001fff10007589 */ /* 0x00006800000e0000 */
[----:B------:R0:W2:Y:S02]  /*13620*/  SHFL.IDX PT, R6, R3, 0x1f, 0x1f ;  /* 0x03e01f0003067f89 */ /* 0x0000a400000e0000 */
.L_x_4024:
[----:B------:R-:W-:Y:S02]  /*13630*/  ULDC UR4, c[0x0][0xc38] ;  /* 0x00030e0000047ab9 */ /* 0x000fe40000000800 */
[----:B0-----:R-:W-:-:S04]  /*13640*/  IMAD.U32 R16, RZ, RZ, UR4 ;  /* 0x00000004ff107e24 */ /* 0x001fc8000f8e00ff */
[----:B--2---:R-:W-:-:S04]  /*13650*/  IMAD R6, R6, R16, RZ ;  /* 0x0000001006067224 */ /* 0x004fc800078e02ff */
[----:B------:R-:W-:-:S05]  /*13660*/  IMAD.IADD R4, R4, 0x1, R6 ;  /* 0x0000000104047824 */ /* 0x000fca00078e0206 */
[----:B-1----:R-:W-:-:S13]  /*13670*/  ISETP.GT.AND P6, PT, R4, R0, PT ;  /* 0x000000000400720c */ /* 0x002fda0003fc4270 */
[----:B------:R-:W-:Y:S05]  /*13680*/  @P6 BRA `(.L_x_3959) ;  /* 0x00000000009c6947 */ /* 0x000fea0003800000 */
.L_x_3964:
[----:B0-----:R-:W0:Y:S01]  /*13690*/  LDC R2, c[0x0][0xc3c] ;  /* 0x00030f00ff027b82 */ /* 0x001e220000000800 */
[----:B------:R-:W-:-:S05]  /*136a0*/  VIADD R19, R19, 0x1f ;  /* 0x0000001f13137836 */ /* 0x000fca0000000000 */
[----:B0-----:R-:W-:-:S13]  /*136b0*/  ISETP.GE.AND P6, PT, R19, R2, PT ;  /* 0x000000021300720c */ /* 0x001fda0003fc6270 */
[----:B------:R-:W-:Y:S05]  /*136c0*/  @P6 BRA `(.L_x_3960) ;  /* 0x0000000400446947 */ /* 0x000fea0003800000 */
[----:B------:R-:W0:Y:S01]  /*136d0*/  S2R R3, SR_TID.X ;  /* 0x0000000000037919 */ /* 0x000e220000002100 */
[----:B------:R-:W-:Y:S01]  /*136e0*/  BSSY B0, `(.L_x_3961) ;  /* 0x0000009000007945 */ /* 0x000fe20003800000 */
[----:B0-----:R-:W-:-:S05]  /*136f0*/  LOP3.LUT R3, R3, 0x1f, RZ, 0xc0, !PT ;  /* 0x0000001f03037812 */ /* 0x001fca00078ec0ff */
[----:B------:R-:W-:-:S05]  /*13700*/  IMAD.IADD R5, R19, 0x1, R3 ;  /* 0x0000000113057824 */ /* 0x000fca00078e0203 */
[----:B------:R-:W-:Y:S01]  /*13710*/  ISETP.GE.OR P6, PT, R5, R2, !P0 ;  /* 0x000000020500720c */ /* 0x000fe200047c6670 */
[----:B------:R-:W-:-:S12]  /*13720*/  IMAD.MOV.U32 R2, RZ, RZ, RZ ;  /* 0x000000ffff027224 */ /* 0x000fd800078e00ff */
[----:B------:R-:W-:Y:S05]  /*13730*/  @P6 BRA `(.L_x_3962) ;  /* 0x00000000000c6947 */ /* 0x000fea0003800000 */
[----:B------:R-:W0:Y:S02]  /*13740*/  LDC.64 R2, c[0x0][0xc80] ;  /* 0x00032000ff027b82 */ /* 0x000e240000000a00 */
[----:B0-----:R-:W-:-:S06]  /*13750*/  IMAD.WIDE R2, R5, 0x4, R2 ;  /* 0x0000000405027825 */ /* 0x001fcc00078e0202 */
[----:B------:R0:W5:Y:S02]  /*13760*/  LDG.E R2, desc[UR60][R2.64] ;  /* 0x0000003c02027981 */ /* 0x000164000c1e1900 */
.L_x_3962:
[----:B------:R-:W-:Y:S05]  /*13770*/  BSYNC B0 ;  /* 0x0000000000007941 */ /* 0x000fea0003800000 */
.L_x_3961:
        /* <DEDUP_REMOVED lines=17> */
[----:B------:R0:W1:Y:S02]  /*13890*/  SHFL.IDX PT, R6, R3, 0x1f, 0x1f ;  /* 0x03e01f0003067f89 */ /* 0x00006400000e0000 */
.L_x_4032:
[----:B------:R-:W-:Y:S02]  /*138a0*/  ULDC UR4, c[0x0][0xc38] ;  /* 0x00030e0000047ab9 */ /* 0x000fe40000000800 */
[----:B------:R-:W-:-:S04]  /*138b0*/  IMAD.U32 R16, RZ, RZ, UR4 ;  /* 0x00000004ff107e24 */ /* 0x000fc8000f8e00ff */
[----:B-1----:R-:W-:-:S04]  /*138c0*/  IMAD R6, R6, R16, RZ ;  /* 0x0000001006067224 */ /* 0x002fc800078e02ff */
[----:B------:R-:W-:-:S05]  /*138d0*/  IMAD.IADD R4, R6, 0x1, R4 ;  /* 0x0000000106047824 */ /* 0x000fca00078e0204 */
[----:B------:R-:W-:-:S13]  /*138e0*/  ISETP.GT.AND P6, PT, R4, R0, PT ;  /* 0x000000000400720c */ /* 0x000fda0003fc4270 */
[----:B------:R-:W-:Y:S05]  /*138f0*/  @!P6 BRA `(.L_x_3964) ;  /* 0xfffffffc0064e947 */ /* 0x000fea000383ffff */
.L_x_3959:
        /* <DEDUP_REMOVED lines=8> */
.L_x_4036:
[----:B------:R-:W-:Y:S01]  /*13980*/  ISETP.NE.AND P0, PT, R5, RZ, PT ;  /* 0x000000ff0500720c */ /* 0x000fe20003f05270 */
[----:B-1----:R-:W-:-:S12]  /*13990*/  IMAD.MOV.U32 R2, RZ, RZ, RZ ;  /* 0x000000ffff027224 */ /* 0x002fd800078e00ff */
[----:B------:R-:W-:Y:S05]  /*139a0*/  @!P0 BRA `(.L_x_3966) ;  /* 0x0000000000108947 */ /* 0x000fea0003800000 */
[----:B------:R-:W-:Y:S01]  /*139b0*/  UMOV UR4, 0xffffffff ;  /* 0xffffffff00047882 */ /* 0x000fe20000000000 */
[----:B------:R-:W-:Y:S02]  /*139c0*/  VIADD R12, R4, 0xffffffff ;  /* 0xffffffff040c7836 */ /* 0x000fe40000000000 */
[----:B------:R-:W-:Y:S05]  /*139d0*/  BRA.DIV UR4, `(.L_x_3967) ;  /* 0x0000002204847947 */ /* 0x000fea000b800000 */
[----:B------:R1:W3:Y:S02]  /*139e0*/  SHFL.IDX PT, R2, R3, R12, 0x1f ;  /* 0x00001f0c03027589 */ /* 0x0002e400000e0000 */
.L_x_3966:
[----:B--2---:R-:W-:Y:S01]  /*139f0*/  IABS R5, R17 ;  /* 0x0000001100057213 */ /* 0x004fe20000000000 */
[----:B---3--:R-:W-:Y:S02]  /*13a00*/  IMAD R16, R2, R16, R6 ;  /* 0x0000001002107224 */ /* 0x008fe400078e0206 */
[----:B------:R-:W-:Y:S01]  /*13a10*/  IMAD.IADD R19, R4, 0x1, R19 ;  /* 0x0000000104137824 */ /* 0x000fe200078e0213 */
[----:B------:R-:W2:Y:S01]  /*13a20*/  I2F.RP R2, R5 ;  /* 0x0000000500027306 */ /* 0x000ea20000209400 */
[----:B------:R-:W-:-:S07]  /*13a30*/  IMAD.IADD R0, R0, 0x1, -R16 ;  /* 0x0000000100007824 */ /* 0x000fce00078e0a10 */
[----:B--2---:R-:W2:Y:S02]  /*13a40*/  MUFU.RCP R2, R2 ;  /* 0x0000000200027308 */ /* 0x004ea40000001000 */
[----:B--2---:R-:W-:-:S06]  /*13a50*/  VIADD R2, R2, 0xffffffe ;  /* 0x0ffffffe02027836 */ /* 0x004fcc0000000000 */
[----:B01----:R-:W0:Y:S02]  /*13a60*/  F2I.FTZ.U32.TRUNC.NTZ R3, R2 ;  /* 0x0000000200037305 */ /* 0x003e24000021f000 */
[----:B0-----:R-:W-:-:S04]  /*13a70*/  IMAD.MOV R2, RZ, RZ, -R3 ;  /* 0x000000ffff027224 */ /* 0x001fc800078e0a03 */
[----:B------:R-:W-:Y:S02]  /*13a80*/  IMAD R6, R2, R5, RZ ;  /* 0x0000000502067224 */ /* 0x000fe400078e02ff */
[----:B------:R-:W-:-:S04]  /*13a90*/  IMAD.MOV.U32 R2, RZ, RZ, RZ ;  /* 0x000000ffff027224 */ /* 0x000fc800078e00ff */
[----:B------:R-:W-:Y:S01]  /*13aa0*/  IMAD.HI.U32 R2, R3, R6, R2 ;  /* 0x0000000603027227 */ /* 0x000fe200078e0002 */
[----:B------:R-:W-:Y:S02]  /*13ab0*/  IABS R6, R17 ;  /* 0x0000001100067213 */ /* 0x000fe40000000000 */
[----:B------:R-:W-:Y:S02]  /*13ac0*/  IABS R3, R0 ;  /* 0x0000000000037213 */ /* 0x000fe40000000000 */
        /* <DEDUP_REMOVED lines=17> */
.L_x_3960:
[----:B------:R-:W-:Y:S01]  /*13be0*/  UMOV UR4, URZ ;  /* 0x0000003f00047c82 */ /* 0x000fe20008000000 */
[----:B------:R-:W-:Y:S01]  /*13bf0*/  UMOV UR5, URZ ;  /* 0x0000003f00057c82 */ /* 0x000fe20008000000 */
[----:B------:R-:W-:Y:S01]  /*13c00*/  ULDC UR6, c[0x0][0xc3c] ;  /* 0x00030f0000067ab9 */ /* 0x000fe20000000800 */
[----:B------:R-:W-:Y:S01]  /*13c10*/  IMAD.MOV.U32 R16, RZ, RZ, R0 ;  /* 0x000000ffff107224 */ /* 0x000fe200078e0000 */
[----:B------:R-:W-:Y:S01]  /*13c20*/  MOV R19, UR6 ;  /* 0x0000000600137c02 */ /* 0x000fe20008000f00 */
[----:B------:R-:W-:Y:S02]  /*13c30*/  IMAD.U32 R17, RZ, RZ, UR4 ;  /* 0x00000004ff117e24 */ /* 0x000fe4000f8e00ff */
[----:B------:R-:W-:-:S07]  /*13c40*/  IMAD.U32 R18, RZ, RZ, UR5 ;  /* 0x00000005ff127e24 */ /* 0x000fce000f8e00ff */
.L_x_3968:
[----:B------:R3:W2:Y:S01]  /*13c50*/  LDL R3, [R1+0x4] ;  /* 0x0000040001037983 */ /* 0x0006a20000100800 */
[----:B------:R-:W0:Y:S01]  /*13c60*/  S2R R0, SR_TID.X ;  /* 0x0000000000007919 */ /* 0x000e220000002100 */
[----:B------:R-:W-:Y:S05]  /*13c70*/  WARPSYNC.ALL ;  /* 0x0000000000007948 */ /* 0x000fea0003800000 */
[----:B0-----:R-:W-:Y:S01]  /*13c80*/  LOP3.LUT R0, R0, 0x1f, RZ, 0xc0, !PT ;  /* 0x0000001f00007812 */ /* 0x001fe200078ec0ff */
        /* <DEDUP_REMOVED lines=8> */
.L_x_3957:
[----:B------:R-:W-:Y:S02]  /*13d10*/  ULDC UR4, c[0x0][0xc3c] ;  /* 0x00030f0000047ab9 */ /* 0x000fe40000000800 */
[----:B--2---:R-:W-:-:S13]  /*13d20*/  ISETP.GE.AND P0, PT, R19, UR4, PT ;  /* 0x0000000413007c0c */ /* 0x004fda000bf06270 */
[----:B------:R-:W-:Y:S05]  /*13d30*/  @!P0 BRA `(.L_x_3969) ;  /* 0xffffffa800788947 */ /* 0x000fea000383ffff */
[----:B------:R-:W-:Y:S05]  /*13d40*/  BSYNC B8 ;  /* 0x0000000000087941 */ /* 0x000fea0003800000 */
.L_x_3863:
        /* <DEDUP_REMOVED lines=12> */
.L_x_4039:
[----:B------:R-:W-:Y:S05]  /*13e10*/  BSYNC B0 ;  /* 0x0000000000007941 */ /* 0x000fea0003800000 */
.L_x_3970:
[----:B------:R-:W-:-:S03]  /*13e20*/  UMOV UR4, 0xffffffff ;  /* 0xffffffff00047882 */ /* 0x000fc60000000000 */
[----:B------:R-:W-:Y:S05]  /*13e30*/  BRA.DIV UR4, `(.L_x_3972) ;  /* 0x0000001e04a87947 */ /* 0x000fea000b800000 */
[----:B------:R-:W2:Y:S02]  /*13e40*/  S2R R2, SR_TID.X ;  /* 0x0000000000027919 */ /* 0x000ea40000002100 */
[----:B--2---:R-:W-:-:S04]  /*13e50*/  SHF.R.U32.HI R2, RZ, 0x5, R2 ;  /* 0x00000005ff027819 */ /* 0x004fc80000011602 */
[----:B------:R-:W-:-:S05]  /*13e60*/  LOP3.LUT R2, R2, 0x3, RZ, 0xc0, !PT ;  /* 0x0000000302027812 */ /* 0x000fca00078ec0ff */
[----:B------:R2:W3:Y:S02]  /*13e70*/  SHFL.IDX PT, R14, R2, RZ, 0x1f ;  /* 0x00001fff020e7589 */ /* 0x0004e400000e0000 */
.L_x_4042:
[----:B---3--:R-:W-:Y:S01]  /*13e80*/  ISETP.NE.AND P0, PT, R14, RZ, PT ;  /* 0x000000ff0e00720c */ /* 0x008fe20003f05270 */
[----:B------:R-:W-:-:S12]  /*13e90*/  BSSY B0, `(.L_x_3973) ;  /* 0x0000027000007945 */ /* 0x000fd80003800000 */
[----:B------:R-:W-:Y:S05]  /*13ea0*/  @P0 BRA `(.L_x_3974) ;  /* 0x0000000000940947 */ /* 0x000fea0003800000 */
[----:B------:R-:W-:-:S03]  /*13eb0*/  UMOV UR4, 0xffffffff ;  /* 0xffffffff00047882 */ /* 0x000fc60000000000 */
[----:B------:R-:W-:Y:S05]  /*13ec0*/  BRA.DIV UR4, `(.L_x_3975) ;  /* 0x0000001e04b87947 */ /* 0x000fea000b800000 */
[----:B------:R-:W-:-:S13]  /*13ed0*/  ELECT P6, URZ, PT ;  /* 0x00000000003f782f */ /* 0x000fda00038c0000 */
.L_x_4045:
[----:B------:R-:W-:Y:S05]  /*13ee0*/  @!P6 BRA `(.L_x_3974) ;  /* 0x000000000084e947 */ /* 0x000fea0003800000 */
[----:B--2---:R-:W2:Y:S02]  /*13ef0*/  LDL.LU R2, [R1+0x5c] ;  /* 0x00005c0001027983 */ /* 0x004ea40000300800 */
[----:B--2---:R-:W-:-:S04]  /*13f00*/  LOP3.LUT R2, R2, 0x2, RZ, 0xfc, !PT ;  /* 0x0000000202027812 */ /* 0x004fc800078efcff */
[----:B------:R-:W-:-:S13]  /*13f10*/  ISETP.NE.AND P2, PT, R2, 0x3, PT ;  /* 0x000000030200780c */ /* 0x000fda0003f45270 */
[----:B------:R-:W-:Y:S05]  /*13f20*/  @!P2 BRA `(.L_x_3976) ;  /* 0x000000000004a947 */ /* 0x000fea0003800000 */
[----:B------:R-:W-:Y:S01]  /*13f30*/  BPT.TRAP 0x1 ;  /* 0x000000040000795c */ /* 0x000fe20000300000 */
.L_x_3976:
[----:B0-----:R-:W2:Y:S04]  /*13f40*/  LDL R3, [R1+0x8] ;  /* 0x0000080001037983 */ /* 0x001ea80000100800 */
[----:B-1--4-:R-:W3:Y:S01]  /*13f50*/  LDL.LU R7, [R1+0x10] ;  /* 0x0000100001077983 */ /* 0x012ee20000300800 */
        /* <DEDUP_REMOVED lines=12> */
.L_x_4046:
[----:B------:R-:W1:Y:S02]  /*14020*/  SYNCS.PHASECHK.TRANS64.TRYWAIT P0, [R7+URZ], R2 ;  /* 0x00000002070075a7 */ /* 0x000e64000800017f */
[----:B-1----:R-:W-:Y:S05]  /*14030*/  @!P0 BRA `(.L_x_3978) ;  /* 0x0000001c00908947 */ /* 0x002fea0003800000 */
.L_x_4047:
[----:B------:R-:W-:Y:S05]  /*14040*/  @!P2 BRA `(.L_x_3979) ;  /* 0x000000000004a947 */ /* 0x000fea0003800000 */
[----:B------:R-:W-:Y:S01]  /*14050*/  BPT.TRAP 0x1 ;  /* 0x000000040000795c */ /* 0x000fe20000300000 */
.L_x_3979:
[----:B------:R-:W2:Y:S01]  /*14060*/  LDL.LU R4, [R1+0x8] ;  /* 0x0000080001047983 */ /* 0x000ea20000300800 */
[----:B------:R-:W-:-:S04]  /*14070*/  VIADD R0, R0, 0x36860 ;  /* 0x0003686000007836 */ /* 0x000fc80000000000 */
[----:B--2---:R-:W-:-:S04]  /*14080*/  IMAD R4, R4, 0x8, R0 ;  /* 0x0000000804047824 */ /* 0x004fc800078e0200 */
[----:B------:R-:W2:Y:S02]  /*14090*/  SYNCS.PHASECHK.TRANS64.TRYWAIT P0, [R4+URZ], R5 ;  /* 0x00000005040075a7 */ /* 0x000ea4000800017f */
[----:B--2---:R-:W-:Y:S05]  /*140a0*/  @!P0 BRA `(.L_x_3980) ;  /* 0x0000001c00888947 */ /* 0x004fea0003800000 */
.L_x_4048:
[----:B------:R-:W-:-:S07]  /*140b0*/  IMAD R3, R3, 0x8, R0 ;  /* 0x0000000803037824 */ /* 0x000fce00078e0200 */
.L_x_3981:
[----:B---3--:R3:W4:Y:S02]  /*140c0*/  SYNCS.PHASECHK.TRANS64.TRYWAIT P0, [R3+URZ], R2 ;  /* 0x00000002030075a7 */ /* 0x008724000800017f */
[----:B----4-:R-:W-:Y:S05]  /*140d0*/  @!P0 NANOSLEEP.SYNCS 0x989680 ;  /* 0x009896800000895d */ /* 0x010fea0003900000 */
[----:B------:R-:W4:Y:S02]  /*140e0*/  @!P0 SYNCS.PHASECHK.TRANS64 P0, [R3+URZ], R2 ;  /* 0x00000002030085a7 */ /* 0x000f24000800007f */
[----:B----4-:R-:W-:Y:S05]  /*140f0*/  @!P0 BRA `(.L_x_3981) ;  /* 0xfffffffc00f08947 */ /* 0x010fea000383ffff */
.L_x_3974:
[----:B------:R-:W-:Y:S05]  /*14100*/  BSYNC B0 ;  /* 0x0000000000007941 */ /* 0x000fea0003800000 */
.L_x_3973:
[----:B------:R-:W-:Y:S05]  /*14110*/  EXIT ;  /* 0x000000000000794d */ /* 0x000fea0003800000 */
.L_x_3815:
[----:B0-----:R0:W1:Y:S02]  /*14120*/  SYNCS.PHASECHK.TRANS64.TRYWAIT P1, [R2+URZ+0x36800], R3 ;  /* 0x03680003020075a7 */ /* 0x001064000802017f */
[----:B-1----:R-:W-:Y:S05]  /*14130*/  @!P1 NANOSLEEP.SYNCS 0x989680 ;  /* 0x009896800000995d */ /* 0x002fea0003900000 */
[----:B------:R-:W1:Y:S02]  /*14140*/  @!P1 SYNCS.PHASECHK.TRANS64 P1, [R2+URZ+0x36800], R3 ;  /* 0x03680003020095a7 */ /* 0x000e64000802007f */
[----:B-1----:R-:W-:Y:S05]  /*14150*/  @!P1 BRA `(.L_x_3815) ;  /* 0xfffffffc00f09947 */ /* 0x002fea000383ffff */
[----:B------:R-:W-:Y:S05]  /*14160*/  BRA `(.L_x_3982) ;  /* 0xfffffed400507947 */ /* 0x000fea000383ffff */
.L_x_3819:
[----:B-1----:R1:W2:Y:S02]  /*14170*/  SYNCS.PHASECHK.TRANS64.TRYWAIT P2, [R0+URZ+0x36830], R3 ;  /* 0x03683003000075a7 */ /* 0x0022a4000804017f */
[----:B--2---:R-:W-:Y:S05]  /*14180*/  @!P2 NANOSLEEP.SYNCS 0x989680 ;  /* 0x009896800000a95d */ /* 0x004fea0003900000 */
[----:B------:R-:W2:Y:S02]  /*14190*/  @!P2 SYNCS.PHASECHK.TRANS64 P2, [R0+URZ+0x36830], R3 ;  /* 0x036830030000a5a7 */ /* 0x000ea4000804007f */
[----:B--2---:R-:W-:Y:S05]  /*141a0*/  @!P2 BRA `(.L_x_3819) ;  /* 0xfffffffc00f0a947 */ /* 0x004fea000383ffff */
[----:B------:R-:W-:Y:S05]  /*141b0*/  BRA `(.L_x_3818) ;  /* 0xfffffed400747947 */ /* 0x000fea000383ffff */
.L_x_3824:
[----:B-1----:R1:W2:Y:S02]  /*141c0*/  SYNCS.PHASECHK.TRANS64.TRYWAIT P2, [R12+URZ+0x36830], R9 ;  /* 0x036830090c0075a7 */ /* 0x0022a4000804017f */
[----:B--2---:R-:W-:Y:S05]  /*141d0*/  @!P2 NANOSLEEP.SYNCS 0x989680 ;  /* 0x009896800000a95d */ /* 0x004fea0003900000 */
[----:B------:R-:W2:Y:S02]  /*141e0*/  @!P2 SYNCS.PHASECHK.TRANS64 P2, [R12+URZ+0x36830], R9 ;  /* 0x036830090c00a5a7 */ /* 0x000ea4000804007f */
[----:B--2---:R-:W-:Y:S05]  /*141f0*/  @!P2 BRA `(.L_x_3824) ;  /* 0xfffffffc00f0a947 */ /* 0x004fea000383ffff */
[----:B------:R-:W-:Y:S05]  /*14200*/  BRA `(.L_x_3823) ;  /* 0xffffff2000587947 */ /* 0x000fea000383ffff */
.L_x_3828:
[----:B-1----:R1:W2:Y:S02]  /*14210*/  SYNCS.PHASECHK.TRANS64.TRYWAIT P2, [R14+URZ+0x36850], R7 ;  /* 0x036850070e0075a7 */ /* 0x0022a4000804017f */
[----:B--2---:R-:W-:Y:S05]  /*14220*/  @!P2 NANOSLEEP.SYNCS 0x989680 ;  /* 0x009896800000a95d */ /* 0x004fea0003900000 */
[----:B------:R-:W2:Y:S02]  /*14230*/  @!P2 SYNCS.PHASECHK.TRANS64 P2, [R14+URZ+0x36850], R7 ;  /* 0x036850070e00a5a7 */ /* 0x000ea4000804007f */
[----:B--2---:R-:W-:Y:S05]  /*14240*/  @!P2 BRA `(.L_x_3828) ;  /* 0xfffffffc00f0a947 */ /* 0x004fea000383ffff */
[----:B------:R-:W-:Y:S05]  /*14250*/  BRA `(.L_x_3827) ;  /* 0xffffff4400a47947 */ /* 0x000fea000383ffff */
.L_x_3833:
[----:B-1----:R1:W2:Y:S02]  /*14260*/  SYNCS.PHASECHK.TRANS64.TRYWAIT P0, [R13+URZ+0x36850], R0 ;  /* 0x036850000d0075a7 */ /* 0x0022a4000800017f */
[----:B--2---:R-:W-:Y:S05]  /*14270*/  @!P0 NANOSLEEP.SYNCS 0x989680 ;  /* 0x009896800000895d */ /* 0x004fea0003900000 */
[----:B------:R-:W2:Y:S02]  /*14280*/  @!P0 SYNCS.PHASECHK.TRANS64 P0, [R13+URZ+0x36850], R0 ;  /* 0x036850000d0085a7 */ /* 0x000ea4000800007f */
[----:B--2---:R-:W-:Y:S05]  /*14290*/  @!P0 BRA `(.L_x_3833) ;  /* 0xfffffffc00f08947 */ /* 0x004fea000383ffff */
[----:B------:R-:W-:Y:S05]  /*142a0*/  BRA `(.L_x_3832) ;  /* 0xffffff6800047947 */ /* 0x000fea000383ffff */
.L_x_3875:
[----:B------:R-:W1:Y:S01]  /*142b0*/  S2R R4, SR_TID.X ;  /* 0x0000000000047919 */ /* 0x000e620000002100 */
[----:B------:R-:W-:Y:S01]  /*142c0*/  BSSY B0, `(.L_x_3983) ;  /* 0x000000a000007945 */ /* 0x000fe20003800000 */
[----:B0-----:R-:W-:Y:S01]  /*142d0*/  MOV R12, RZ ;  /* 0x000000ff000c7202 */ /* 0x001fe20000000f00 */
[----:B------:R-:W-:Y:S02]  /*142e0*/  IMAD.MOV.U32 R11, RZ, RZ, 0x1f ;  /* 0x0000001fff0b7424 */ /* 0x000fe400078e00ff */
[----:B------:R-:W-:Y:S01]  /*142f0*/  IMAD.MOV.U32 R15, RZ, RZ, -0x1 ;  /* 0xffffffffff0f7424 */ /* 0x000fe200078e00ff */
[----:B-1----:R-:W-:-:S04]  /*14300*/  SHF.R.U32.HI R4, RZ, 0x5, R4 ;  /* 0x00000005ff047819 */ /* 0x002fc80000011604 */
[----:B------:R-:W-:-:S05]  /*14310*/  LOP3.LUT R4, R4, 0x3, RZ, 0xc0, !PT ;  /* 0x0000000304047812 */ /* 0x000fca00078ec0ff */
[----:B------:R-:W-:-:S07]  /*14320*/  IMAD.MOV.U32 R13, RZ, RZ, R4 ;  /* 0x000000ffff0d7224 */ /* 0x000fce00078e0004 */
[----:B------:R-:W-:Y:S05]  /*14330*/  WARPSYNC.COLLECTIVE R15, `(.L_x_3984) ;  /* 0x000000000f087348 */ /* 0x000fea0003c00000 */
[----:B------:R0:W1:Y:S02]  /*14340*/  SHFL.IDX P6, R14, R13, R12, R11 ;  /* 0x0000000c0d0e7389 */ /* 0x00006400000c000b */
[----:B01----:R-:W-:Y:S01]  /*14350*/  ENDCOLLECTIVE ;  /* 0x000000000000791b */ /* 0x003fe20003800000 */
.L_x_3984:
[----:B------:R-:W-:Y:S05]  /*14360*/  BSYNC B0 ;  /* 0x0000000000007941 */ /* 0x000fea0003800000 */
.L_x_3983:
[----:B------:R-:W-:Y:S05]  /*14370*/  BRA `(.L_x_3985) ;  /* 0xffffffac00d07947 */ /* 0x000fea000383ffff */
.L_x_3877:
[----:B------:R-:W-:Y:S01]  /*14380*/  BSSY B0, `(.L_x_3986) ;  /* 0x0000006000007945 */ /* 0x000fe20003800000 */
[----:B------:R-:W-:-:S07]  /*14390*/  IMAD.MOV.U32 R15, RZ, RZ, -0x1 ;  /* 0xffffffffff0f7424 */ /* 0x000fce00078e00ff */
[----:B012---:R-:W-:Y:S05]  /*143a0*/  WARPSYNC.COLLECTIVE R15, `(.L_x_3987) ;  /* 0x000000000f0c7348 */ /* 0x007fea0003c00000 */
[----:B------:R-:W-:Y:S02]  /*143b0*/  ELECT P6, UR62, PT ;  /* 0x00000000003e782f */ /* 0x000fe400038c0000 */
[----:B------:R-:W-:Y:S01]  /*143c0*/  MOV R14, UR62 ;  /* 0x0000003e000e7c02 */ /* 0x000fe20008000f00 */
[----:B012---:R-:W-:Y:S10]  /*143d0*/  ENDCOLLECTIVE ;  /* 0x000000000000791b */ /* 0x007ff40003800000 */
.L_x_3987:
[----:B------:R-:W-:Y:S05]  /*143e0*/  BSYNC B0 ;  /* 0x0000000000007941 */ /* 0x000fea0003800000 */
.L_x_3986:
[----:B------:R-:W-:Y:S05]  /*143f0*/  BRA `(.L_x_3988) ;  /* 0xffffffac00d47947 */ /* 0x000fea000383ffff */
.L_x_3879:
[----:B--2---:R2:W3:Y:S02]  /*14400*/  SYNCS.PHASECHK.TRANS64.TRYWAIT P0, [R0+URZ+0x36840], R2 ;  /* 0x03684002000075a7 */ /* 0x0044e4000800017f */
[----:B---3--:R-:W-:Y:S05]  /*14410*/  @!P0 NANOSLEEP.SYNCS 0x989680 ;  /* 0x009896800000895d */ /* 0x008fea0003900000 */
[----:B------:R-:W3:Y:S02]  /*14420*/  @!P0 SYNCS.PHASECHK.TRANS64 P0, [R0+URZ+0x36840], R2 ;  /* 0x03684002000085a7 */ /* 0x000ee4000800007f */
[----:B---3--:R-:W-:Y:S05]  /*14430*/  @!P0 BRA `(.L_x_3879) ;  /* 0xfffffffc00f08947 */ /* 0x008fea000383ffff */
[----:B------:R-:W-:Y:S05]  /*14440*/  BRA `(.L_x_3989) ;  /* 0xffffffb000407947 */ /* 0x000fea000383ffff */
.L_x_3883:
[----:B------:R0:W5:Y:S01]  /*14450*/  LDL.LU R8, [R1+0x3c] ;  /* 0x00003c0001087983 */ /* 0x0001620000300800 */
        /* <DEDUP_REMOVED lines=8> */
.L_x_3990:
[----:B------:R-:W-:Y:S02]  /*144e0*/  IMAD.MOV.U32 R13, RZ, RZ, R4 ;  /* 0x000000ffff0d7224 */ /* 0x000fe400078e0004 */
[----:B------:R-:W-:-:S07]  /*144f0*/  IMAD.MOV.U32 R6, RZ, RZ, R14 ;  /* 0x000000ffff067224 */ /* 0x000fce00078e000e */
[----:B------:R-:W-:Y:S05]  /*14500*/  WARPSYNC.COLLECTIVE R15, `(.L_x_3991) ;  /* 0x000000000f087348 */ /* 0x000fea0003c00000 */
[----:B------:R0:W1:Y:S02]  /*14510*/  SHFL.IDX P6, R14, R13, R12, R11 ;  /* 0x0000000c0d0e7389 */ /* 0x00006400000c000b */
[----:B01----:R-:W-:Y:S01]  /*14520*/  ENDCOLLECTIVE ;  /* 0x000000000000791b */ /* 0x003fe20003800000 */
.L_x_3991:
[----:B------:R-:W-:Y:S02]  /*14530*/  IMAD.MOV.U32 R13, RZ, RZ, R0 ;  /* 0x000000ffff0d7224 */ /* 0x000fe400078e0000 */
[----:B------:R-:W-:Y:S02]  /*14540*/  IMAD.MOV.U32 R12, RZ, RZ, 0x1 ;  /* 0x00000001ff0c7424 */ /* 0x000fe400078e00ff */
[----:B------:R-:W-:Y:S02]  /*14550*/  IMAD R3, R8, R7, RZ ;  /* 0x0000000708037224 */ /* 0x000fe400078e02ff */
[----:B------:R-:W0:Y:S01]  /*14560*/  S2R R8, SR_TID.X ;  /* 0x0000000000087919 */ /* 0x000e220000002100 */
[----:B------:R-:W-:-:S07]  /*14570*/  IMAD.MOV.U32 R7, RZ, RZ, R14 ;  /* 0x000000ffff077224 */ /* 0x000fce00078e000e */
[----:B0-----:R-:W-:Y:S05]  /*14580*/  WARPSYNC.COLLECTIVE R15, `(.L_x_3992) ;  /* 0x000000000f087348 */ /* 0x001fea0003c00000 */
[----:B------:R1:W2:Y:S02]  /*14590*/  SHFL.IDX P6, R14, R13, R12, R11 ;  /* 0x0000000c0d0e7389 */ /* 0x0002a400000c000b */
[----:B012---:R-:W-:Y:S01]  /*145a0*/  ENDCOLLECTIVE ;  /* 0x000000000000791b */ /* 0x007fe20003800000 */
.L_x_3992:
[----:B------:R-:W-:Y:S02]  /*145b0*/  IMAD.MOV.U32 R13, RZ, RZ, R4 ;  /* 0x000000ffff0d7224 */ /* 0x000fe400078e0004 */
[----:B------:R-:W-:-:S07]  /*145c0*/  IMAD.MOV.U32 R9, RZ, RZ, R14 ;  /* 0x000000ffff097224 */ /* 0x000fce00078e000e */
[----:B------:R-:W-:Y:S05]  /*145d0*/  WARPSYNC.COLLECTIVE R15, `(.L_x_3993) ;  /* 0x000000000f087348 */ /* 0x000fea0003c00000 */
[----:B------:R0:W1:Y:S02]  /*145e0*/  SHFL.IDX P6, R14, R13, R12, R11 ;  /* 0x0000000c0d0e7389 */ /* 0x00006400000c000b */
[----:B01----:R-:W-:Y:S01]  /*145f0*/  ENDCOLLECTIVE ;  /* 0x000000000000791b */ /* 0x003fe20003800000 */
.L_x_3993:
[----:B------:R-:W-:-:S04]  /*14600*/  LOP3.LUT R8, R8, 0x7f, RZ, 0xc0, !PT ;  /* 0x0000007f08087812 */ /* 0x000fc800078ec0ff */
[----:B------:R-:W-:-:S04]  /*14610*/  SHF.R.U32.HI R8, RZ, 0x3, R8 ;  /* 0x00000003ff087819 */ /* 0x000fc80000011608 */
[----:B------:R-:W-:Y:S01]  /*14620*/  IADD3 R2, R8, R17, RZ ;  /* 0x0000001108027210 */ /* 0x000fe20007ffe0ff */
[----:B------:R-:W-:-:S03]  /*14630*/  IMAD.SHL.U32 R17, R5, 0x8, RZ ;  /* 0x0000000805117824 */ /* 0x000fc600078e00ff */
[C---:B------:R-:W-:Y:S01]  /*14640*/  ISETP.GE.AND P3, PT, R2.reuse, R3, PT ;  /* 0x000000030200720c */ /* 0x040fe20003f66270 */
[----:B------:R-:W-:Y:S01]  /*14650*/  VIADD R5, R2, 0x10 ;  /* 0x0000001002057836 */ /* 0x000fe20000000000 */
[----:B------:R-:W-:Y:S01]  /*14660*/  LOP3.LUT R17, R17, 0x38, RZ, 0xc0, !PT ;  /* 0x0000003811117812 */ /* 0x000fe200078ec0ff */
[----:B------:R-:W-:Y:S02]  /*14670*/  IMAD.MOV.U32 R13, RZ, RZ, R0 ;  /* 0x000000ffff0d7224 */ /* 0x000fe400078e0000 */
[----:B------:R-:W-:-:S08]  /*14680*/  IMAD.MOV.U32 R12, RZ, RZ, 0x2 ;  /* 0x00000002ff0c7424 */ /* 0x000fd000078e00ff */
        /* <DEDUP_REMOVED lines=16> */
.L_x_3994:
[----:B------:R-:W-:Y:S01]  /*14790*/  @!P3 LEA R8, P5, R17, R5, 0x1 ;  /* 0x000000051108b211 */ /* 0x000fe200078a08ff */
[----:B------:R-:W-:-:S04]  /*147a0*/  IMAD.MOV.U32 R13, RZ, RZ, R4 ;  /* 0x000000ffff0d7224 */ /* 0x000fc800078e0004 */
[----:B------:R-:W-:Y:S02]  /*147b0*/  @!P3 IMAD.MOV.U32 R6, RZ, RZ, R8 ;  /* 0x000000ffff06b224 */ /* 0x000fe400078e0008 */
[----:B------:R-:W-:-:S05]  /*147c0*/  @!P3 IMAD.X R5, RZ, RZ, R9, P5 ;  /* 0x000000ffff05b224 */ /* 0x000fca00028e0609 */
[----:B------:R-:W-:Y:S01]  /*147d0*/  @!P3 MOV R7, R5 ;  /* 0x000000050007b202 */ /* 0x000fe20000000f00 */
[----:B------:R-:W-:-:S07]  /*147e0*/  IMAD.MOV.U32 R8, RZ, RZ, R14 ;  /* 0x000000ffff087224 */ /* 0x000fce00078e000e */
[----:B------:R-:W-:Y:S05]  /*147f0*/  WARPSYNC.COLLECTIVE R15, `(.L_x_3995) ;  /* 0x000000000f087348 */ /* 0x000fea0003c00000 */
[----:B------:R0:W1:Y:S02]  /*14800*/  SHFL.IDX P6, R14, R13, R12, R11 ;  /* 0x0000000c0d0e7389 */ /* 0x00006400000c000b */
[----:B01----:R-:W-:Y:S01]  /*14810*/  ENDCOLLECTIVE ;  /* 0x000000000000791b */ /* 0x003fe20003800000 */
.L_x_3995:
[----:B------:R-:W-:Y:S01]  /*14820*/  VIADD R5, R2, 0x20 ;  /* 0x0000002002057836 */ /* 0x000fe20000000000 */
[----:B------:R-:W-:Y:S01]  /*14830*/  @!PT LDS RZ, [RZ] ;  /* 0x00000000fffff984 */ /* 0x000fe20000000800 */
[----:B------:R-:W-:Y:S01]  /*14840*/  @!PT LDS RZ, [RZ] ;  /* 0x00000000fffff984 */ /* 0x000fe20000000800 */
[----:B------:R-:W-:Y:S01]  /*14850*/  @!PT LDS RZ, [RZ] ;  /* 0x00000000fffff984 */ /* 0x000fe20000000800 */
[----:B------:R0:W-:Y:S04]  /*14860*/  @!P3 LDGSTS.E.BYPASS.LTC128B.128 [R10+0x15c00], desc[UR60][R6.64], !P2 ;  /* 0x15c00000060abfae */ /* 0x0001e8000d101d7c */
[----:B------:R0:W-:Y:S04]  /*14870*/  @!P3 LDGSTS.E.BYPASS.LTC128B.128 [R10+0x19c00], desc[UR60][R6.64+0x80], !P1 ;  /* 0x19c00080060abfae */ /* 0x0001e8000c901d7c */
[----:B------:R0:W-:Y:S01]  /*14880*/  @!P3 LDGSTS.E.BYPASS.LTC128B.128 [R10+0x1dc00], desc[UR60][R6.64+0x100], !P0 ;  /* 0x1dc00100060abfae */ /* 0x0001e2000c101d7c */
[----:B------:R-:W-:Y:S01]  /*14890*/  ISETP.GE.AND P3, PT, R5, R3, PT ;  /* 0x000000030500720c */ /* 0x000fe20003f66270 */
[----:B------:R-:W-:Y:S01]  /*148a0*/  IMAD.MOV.U32 R12, RZ, RZ, 0x3 ;  /* 0x00000003ff0c7424 */ /* 0x000fe200078e00ff */
[----:B------:R-:W-:Y:S01]  /*148b0*/  MOV R13, R0 ;  /* 0x00000000000d7202 */ /* 0x000fe20000000f00 */
[----:B------:R-:W-:-:S10]  /*148c0*/  IMAD.MOV.U32 R5, RZ, RZ, R14 ;  /* 0x000000ffff057224 */ /* 0x000fd400078e000e */
[----:B0-----:R-:W-:Y:S05]  /*148d0*/  WARPSYNC.COLLECTIVE R15, `(.L_x_3996) ;  /* 0x000000000f087348 */ /* 0x001fea0003c00000 */
[----:B------:R1:W2:Y:S02]  /*148e0*/  SHFL.IDX P6, R14, R13, R12, R11 ;  /* 0x0000000c0d0e7389 */ /* 0x0002a400000c000b */
[----:B012---:R-:W-:Y:S01]  /*148f0*/  ENDCOLLECTIVE ;  /* 0x000000000000791b */ /* 0x007fe20003800000 */
.L_x_3996:
[----:B------:R-:W-:-:S05]  /*14900*/  @!P3 LEA R5, P4, R17, R5, 0x1 ;  /* 0x000000051105b211 */ /* 0x000fca00078808ff */
[----:B------:R-:W-:Y:S02]  /*14910*/  @!P3 IMAD.X R6, RZ, RZ, R8, P4 ;  /* 0x000000ffff06b224 */ /* 0x000fe400020e0608 */
[C---:B------:R-:W-:Y:S02]  /*14920*/  VIADD R8, R2.reuse, 0x60 ;  /* 0x0000006002087836 */ /* 0x040fe40000000000 */
        /* <DEDUP_REMOVED lines=15> */
.L_x_3997:
[----:B------:R-:W-:Y:S02]  /*14a20*/  IMAD.MOV.U32 R13, RZ, RZ, R0 ;  /* 0x000000ffff0d7224 */ /* 0x000fe400078e0000 */
[----:B------:R-:W-:Y:S02]  /*14a30*/  IMAD.MOV.U32 R12, RZ, RZ, 0x4 ;  /* 0x00000004ff0c7424 */ /* 0x000fe400078e00ff */
[----:B------:R-:W-:-:S07]  /*14a40*/  IMAD.MOV.U32 R5, RZ, RZ, R14 ;  /* 0x000000ffff057224 */ /* 0x000fce00078e000e */
[----:B------:R-:W-:Y:S05]  /*14a50*/  WARPSYNC.COLLECTIVE R15, `(.L_x_3998) ;  /* 0x000000000f087348 */ /* 0x000fea0003c00000 */
[----:B------:R0:W1:Y:S02]  /*14a60*/  SHFL.IDX P6, R14, R13, R12, R11 ;  /* 0x0000000c0d0e7389 */ /* 0x00006400000c000b */
[----:B01----:R-:W-:Y:S01]  /*14a70*/  ENDCOLLECTIVE ;  /* 0x000000000000791b */ /* 0x003fe20003800000 */
.L_x_3998:
        /* <DEDUP_REMOVED lines=12> */
[----:B------:R-:W-:-:S02]  /*14b40*/  ISETP.GE.AND P3, PT, R5, R3, PT ;  /* 0x000000030500720c */ /* 0x000fc40003f66270 */
[----:B0-----:R-:W-:-:S11]  /*14b50*/  MOV R6, R14 ;  /* 0x0000000e00067202 */ /* 0x001fd60000000f00 */
[----:B------:R-:W-:Y:S05]  /*14b60*/  WARPSYNC.COLLECTIVE R15, `(.L_x_3999) ;  /* 0x000000000f087348 */ /* 0x000fea0003c00000 */
[----:B------:R0:W1:Y:S02]  /*14b70*/  SHFL.IDX P6, R14, R13, R12, R11 ;  /* 0x0000000c0d0e7389 */ /* 0x00006400000c000b */
[----:B01----:R-:W-:Y:S01]  /*14b80*/  ENDCOLLECTIVE ;  /* 0x000000000000791b */ /* 0x003fe20003800000 */
.L_x_3999:
[----:B------:R-:W-:Y:S02]  /*14b90*/  IMAD.MOV.U32 R13, RZ, RZ, R0 ;  /* 0x000000ffff0d7224 */ /* 0x000fe400078e0000 */
[----:B------:R-:W-:Y:S02]  /*14ba0*/  IMAD.MOV.U32 R12, RZ, RZ, 0x5 ;  /* 0x00000005ff0c7424 */ /* 0x000fe400078e00ff */
[----:B------:R-:W-:-:S07]  /*14bb0*/  IMAD.MOV.U32 R5, RZ, RZ, R14 ;  /* 0x000000ffff057224 */ /* 0x000fce00078e000e */
[----:B------:R-:W-:Y:S05]  /*14bc0*/  WARPSYNC.COLLECTIVE R15, `(.L_x_4000) ;  /* 0x000000000f087348 */ /* 0x000fea0003c00000 */
[----:B------:R0:W1:Y:S02]  /*14bd0*/  SHFL.IDX P6, R14, R13, R12, R11 ;  /* 0x0000000c0d0e7389 */ /* 0x00006400000c000b */
[----:B01----:R-:W-:Y:S01]  /*14be0*/  ENDCOLLECTIVE ;  /* 0x000000000000791b */ /* 0x003fe20003800000 */
.L_x_4000:
        /* <DEDUP_REMOVED lines=17> */
.L_x_4001:
[----:B------:R-:W-:Y:S02]  /*14d00*/  IMAD.MOV.U32 R13, RZ, RZ, R0 ;  /* 0x000000ffff0d7224 */ /* 0x000fe400078e0000 */
[----:B------:R-:W-:Y:S01]  /*14d10*/  IMAD.MOV.U32 R12, RZ, RZ, 0x6 ;  /* 0x00000006ff0c7424 */ /* 0x000fe200078e00ff */
[----:B------:R-:W-:-:S07]  /*14d20*/  MOV R5, R14 ;  /* 0x0000000e00057202 */ /* 0x000fce0000000f00 */
[----:B------:R-:W-:Y:S05]  /*14d30*/  WARPSYNC.COLLECTIVE R15, `(.L_x_4002) ;  /* 0x000000000f087348 */ /* 0x000fea0003c00000 */
[----:B------:R0:W1:Y:S02]  /*14d40*/  SHFL.IDX P6, R14, R13, R12, R11 ;  /* 0x0000000c0d0e7389 */ /* 0x00006400000c000b */
[----:B01----:R-:W-:Y:S01]  /*14d50*/  ENDCOLLECTIVE ;  /* 0x000000000000791b */ /* 0x003fe20003800000 */
.L_x_4002:
[----:B------:R-:W-:-:S05]  /*14d60*/  @!P3 LEA R5, P4, R17, R5, 0x1 ;  /* 0x000000051105b211 */ /* 0x000fca00078808ff */
[----:B------:R-:W-:Y:S01]  /*14d70*/  @!P3 IMAD.X R6, RZ, RZ, R6, P4 ;  /* 0x000000ffff06b224 */ /* 0x000fe200020e0606 */
[----:B------:R-:W-:-:S03]  /*14d80*/  ISETP.GE.AND P4, PT, R8, R3, PT ;  /* 0x000000030800720c */ /* 0x000fc60003f86270 */
[----:B------:R-:W-:Y:S02]  /*14d90*/  @!P3 IMAD.MOV.U32 R7, RZ, RZ, R6 ;  /* 0x000000ffff07b224 */ /* 0x000fe400078e0006 */
[----:B------:R-:W-:Y:S02]  /*14da0*/  @!P3 IMAD.MOV.U32 R6, RZ, RZ, R5 ;  /* 0x000000ffff06b224 */ /* 0x000fe400078e0005 */
[----:B------:R-:W-:-:S03]  /*14db0*/  IMAD.MOV.U32 R13, RZ, RZ, R4 ;  /* 0x000000ffff0d7224 */ /* 0x000fc600078e0004 */
[----:B------:R-:W-:Y:S01]  /*14dc0*/  @!PT LDS RZ, [RZ] ;  /* 0x00000000fffff984 */ /* 0x000fe20000000800 */
[----:B------:R-:W-:Y:S01]  /*14dd0*/  @!PT LDS RZ, [RZ] ;  /* 0x00000000fffff984 */ /* 0x000fe20000000800 */
[----:B------:R-:W-:Y:S01]  /*14de0*/  @!PT LDS RZ, [RZ] ;  /* 0x00000000fffff984 */ /* 0x000fe20000000800 */
[----:B------:R-:W-:Y:S04]  /*14df0*/  @!P3 LDGSTS.E.BYPASS.LTC128B.128 [R10+0x17c00], desc[UR60][R6.64], !P2 ;  /* 0x17c00000060abfae */ /* 0x000fe8000d101d7c */
[----:B------:R-:W-:Y:S04]  /*14e00*/  @!P3 LDGSTS.E.BYPASS.LTC128B.128 [R10+0x1bc00], desc[UR60][R6.64+0x80], !P1 ;  /* 0x1bc00080060abfae */ /* 0x000fe8000c901d7c */
[----:B------:R0:W-:Y:S02]  /*14e10*/  @!P3 LDGSTS.E.BYPASS.LTC128B.128 [R10+0x1fc00], desc[UR60][R6.64+0x100], !P0 ;  /* 0x1fc00100060abfae */ /* 0x0001e4000c101d7c */
[----:B0-----:R-:W-:-:S07]  /*14e20*/  IMAD.MOV.U32 R6, RZ, RZ, R14 ;  /* 0x000000ffff067224 */ /* 0x001fce00078e000e */
[----:B------:R-:W-:Y:S05]  /*14e30*/  WARPSYNC.COLLECTIVE R15, `(.L_x_4003) ;  /* 0x000000000f087348 */ /* 0x000fea0003c00000 */
[----:B------:R0:W1:Y:S02]  /*14e40*/  SHFL.IDX P6, R14, R13, R12, R11 ;  /* 0x0000000c0d0e7389 */ /* 0x00006400000c000b */
[----:B01----:R-:W-:Y:S01]  /*14e50*/  ENDCOLLECTIVE ;  /* 0x000000000000791b */ /* 0x003fe20003800000 */
.L_x_4003:
[----:B------:R-:W-:Y:S02]  /*14e60*/  IMAD.MOV.U32 R13, RZ, RZ, R0 ;  /* 0x000000ffff0d7224 */ /* 0x000fe400078e0000 */
[----:B------:R-:W-:Y:S02]  /*14e70*/  IMAD.MOV.U32 R12, RZ, RZ, 0x7 ;  /* 0x00000007ff0c7424 */ /* 0x000fe400078e00ff */
[----:B------:R-:W-:-:S07]  /*14e80*/  IMAD.MOV.U32 R5, RZ, RZ, R14 ;  /* 0x000000ffff057224 */ /* 0x000fce00078e000e */
[----:B------:R-:W-:Y:S05]  /*14e90*/  WARPSYNC.COLLECTIVE R15, `(.L_x_4004) ;  /* 0x000000000f087348 */ /* 0x000fea0003c00000 */
[----:B------:R0:W1:Y:S02]  /*14ea0*/  SHFL.IDX P6, R14, R13, R12, R11 ;  /* 0x0000000c0d0e7389 */ /* 0x00006400000c000b */
[----:B01----:R-:W-:Y:S01]  /*14eb0*/  ENDCOLLECTIVE ;  /* 0x000000000000791b */ /* 0x003fe20003800000 */
.L_x_4004:
[----:B------:R-:W-:-:S05]  /*14ec0*/  @!P4 LEA R5, P3, R17, R5, 0x1 ;  /* 0x000000051105c211 */ /* 0x000fca00078608ff */
[----:B------:R-:W-:-:S05]  /*14ed0*/  @!P4 IMAD.X R6, RZ, RZ, R6, P3 ;  /* 0x000000ffff06c224 */ /* 0x000fca00018e0606 */
[----:B------:R-:W-:Y:S01]  /*14ee0*/  @!P4 MOV R7, R6 ;  /* 0x000000060007c202 */ /* 0x000fe20000000f00 */
        /* <DEDUP_REMOVED lines=11> */
.L_x_4005:
[----:B------:R-:W-:Y:S01]  /*14fa0*/  @!PT LDS RZ, [RZ] ;  /* 0x00000000fffff984 */ /* 0x000fe20000000800 */
[----:B------:R-:W-:Y:S01]  /*14fb0*/  @!PT LDS RZ, [RZ] ;  /* 0x00000000fffff984 */ /* 0x000fe20000000800 */
[----:B------:R-:W-:Y:S01]  /*14fc0*/  @!PT LDS RZ, [RZ] ;  /* 0x00000000fffff984 */ /* 0x000fe20000000800 */
[----:B------:R0:W-:Y:S01]  /*14fd0*/  @!P4 LDGSTS.E.BYPASS.LTC128B.128 [R10+0x20400], desc[UR60][R6.64+0x100], !P0 ;  /* 0x20400100060acfae */ /* 0x0001e2000c101d7c */
[----:B------:R-:W-:Y:S01]  /*14fe0*/  IMAD.MOV.U32 R4, RZ, RZ, R14 ;  /* 0x000000ffff047224 */ /* 0x000fe200078e000e */
[----:B------:R-:W-:Y:S06]  /*14ff0*/  BRA `(.L_x_4006) ;  /* 0xffffffb4000c7947 */ /* 0x000fec000383ffff */
.L_x_3888:
[----:B0-----:R-:W2:Y:S02]  /*15000*/  LDL R2, [R1+0x4] ;  /* 0x0000040001027983 */ /* 0x001ea40000100800 */
[----:B--2---:R0:W1:Y:S02]  /*15010*/  SYNCS.PHASECHK.TRANS64.TRYWAIT P0, [R2+URZ+0x36820], R0 ;  /* 0x03682000020075a7 */ /* 0x004064000800017f */
[----:B-1----:R-:W-:Y:S05]  /*15020*/  @!P0 NANOSLEEP.SYNCS 0x989680 ;  /* 0x009896800000895d */ /* 0x002fea0003900000 */
[----:B------:R-:W1:Y:S02]  /*15030*/  @!P0 SYNCS.PHASECHK.TRANS64 P0, [R2+URZ+0x36820], R0 ;  /* 0x03682000020085a7 */ /* 0x000e64000800007f */
[----:B-1----:R-:W-:Y:S05]  /*15040*/  @!P0 BRA `(.L_x_3888) ;  /* 0xfffffffc00ec8947 */ /* 0x002fea000383ffff */
[----:B------:R-:W-:Y:S05]  /*15050*/  BRA `(.L_x_4007) ;  /* 0xffffffb400907947 */ /* 0x000fea000383ffff */
.L_x_3897:
[----:B-1----:R1:W2:Y:S02]  /*15060*/  SYNCS.PHASECHK.TRANS64.TRYWAIT P0, [R3+URZ+0x36840], R2 ;  /* 0x03684002030075a7 */ /* 0x0022a4000800017f */
[----:B--2---:R-:W-:Y:S05]  /*15070*/  @!P0 NANOSLEEP.SYNCS 0x989680 ;  /* 0x009896800000895d */ /* 0x004fea0003900000 */
[----:B------:R-:W2:Y:S02]  /*15080*/  @!P0 SYNCS.PHASECHK.TRANS64 P0, [R3+URZ+0x36840], R2 ;  /* 0x03684002030085a7 */ /* 0x000ea4000800007f */
[----:B--2---:R-:W-:Y:S05]  /*15090*/  @!P0 BRA `(.L_x_3897) ;  /* 0xfffffffc00f08947 */ /* 0x004fea000383ffff */
[----:B------:R-:W-:Y:S05]  /*150a0*/  BRA `(.L_x_4008) ;  /* 0xffffffb8005c7947 */ /* 0x000fea000383ffff */
.L_x_3904:
[----:B0-----:R0:W1:Y:S02]  /*150b0*/  SYNCS.PHASECHK.TRANS64.TRYWAIT P0, [R3+URZ+0x60], R2 ;  /* 0x00006002030075a7 */ /* 0x001064000800017f */
[----:B-1----:R-:W-:Y:S05]  /*150c0*/  @!P0 NANOSLEEP.SYNCS 0x989680 ;  /* 0x009896800000895d */ /* 0x002fea0003900000 */
[----:B------:R-:W1:Y:S02]  /*150d0*/  @!P0 SYNCS.PHASECHK.TRANS64 P0, [R3+URZ+0x60], R2 ;  /* 0x00006002030085a7 */ /* 0x000e64000800007f */
[----:B-1----:R-:W-:Y:S05]  /*150e0*/  @!P0 BRA `(.L_x_3904) ;  /* 0xfffffffc00f08947 */ /* 0x002fea000383ffff */
[----:B------:R-:W-:Y:S05]  /*150f0*/  BRA `(.L_x_4009) ;  /* 0xffffffbc00787947 */ /* 0x000fea000383ffff */
.L_x_3914:
[----:B---3--:R3:W4:Y:S02]  /*15100*/  SYNCS.PHASECHK.TRANS64.TRYWAIT P0, [R3+URZ+0x36840], R2 ;  /* 0x03684002030075a7 */ /* 0x008724000800017f */
[----:B----4-:R-:W-:Y:S05]  /*15110*/  @!P0 NANOSLEEP.SYNCS 0x989680 ;  /* 0x009896800000895d */ /* 0x010fea0003900000 */
[----:B------:R-:W4:Y:S02]  /*15120*/  @!P0 SYNCS.PHASECHK.TRANS64 P0, [R3+URZ+0x36840], R2 ;  /* 0x03684002030085a7 */ /* 0x000f24000800007f */
[----:B----4-:R-:W-:Y:S05]  /*15130*/  @!P0 BRA `(.L_x_3914) ;  /* 0xfffffffc00f08947 */ /* 0x010fea000383ffff */
[----:B------:R-:W-:Y:S05]  /*15140*/  BRA `(.L_x_4010) ;  /* 0xffffffc400647947 */ /* 0x000fea000383ffff */
.L_x_3921:
[----:B--2---:R2:W3:Y:S02]  /*15150*/  SYNCS.PHASECHK.TRANS64.TRYWAIT P0, [R2+URZ+0x60], R3 ;  /* 0x00006003020075a7 */ /* 0x0044e4000800017f */
[----:B---3--:R-:W-:Y:S05]  /*15160*/  @!P0 NANOSLEEP.SYNCS 0x989680 ;  /* 0x009896800000895d */ /* 0x008fea0003900000 */
[----:B------:R-:W3:Y:S02]  /*15170*/  @!P0 SYNCS.PHASECHK.TRANS64 P0, [R2+URZ+0x60], R3 ;  /* 0x00006003020085a7 */ /* 0x000ee4000800007f */
[----:B---3--:R-:W-:Y:S05]  /*15180*/  @!P0 BRA `(.L_x_3921) ;  /* 0xfffffffc00f08947 */ /* 0x008fea000383ffff */
[----:B------:R-:W-:Y:S05]  /*15190*/  BRA `(.L_x_4011) ;  /* 0xffffffc800807947 */ /* 0x000fea000383ffff */
.L_x_3931:
[----:B----4-:R4:W0:Y:S02]  /*151a0*/  SYNCS.PHASECHK.TRANS64.TRYWAIT P0, [R2+URZ+0x36840], R3 ;  /* 0x03684003020075a7 */ /* 0x010824000800017f */
[----:B0-----:R-:W-:Y:S05]  /*151b0*/  @!P0 NANOSLEEP.SYNCS 0x989680 ;  /* 0x009896800000895d */ /* 0x001fea0003900000 */
[----:B------:R-:W0:Y:S02]  /*151c0*/  @!P0 SYNCS.PHASECHK.TRANS64 P0, [R2+URZ+0x36840], R3 ;  /* 0x03684003020085a7 */ /* 0x000e24000800007f */
[----:B0-----:R-:W-:Y:S05]  /*151d0*/  @!P0 BRA `(.L_x_3931) ;  /* 0xfffffffc00f08947 */ /* 0x001fea000383ffff */
[----:B------:R-:W-:Y:S05]  /*151e0*/  BRA `(.L_x_4012) ;  /* 0xffffffd000347947 */ /* 0x000fea000383ffff */
.L_x_3938:
[----:B--2---:R2:W3:Y:S02]  /*151f0*/  SYNCS.PHASECHK.TRANS64.TRYWAIT P0, [R2+URZ+0x60], R5 ;  /* 0x00006005020075a7 */ /* 0x0044e4000800017f */
[----:B---3--:R-:W-:Y:S05]  /*15200*/  @!P0 NANOSLEEP.SYNCS 0x989680 ;  /* 0x009896800000895d */ /* 0x008fea0003900000 */
[----:B------:R-:W3:Y:S02]  /*15210*/  @!P0 SYNCS.PHASECHK.TRANS64 P0, [R2+URZ+0x60], R5 ;  /* 0x00006005020085a7 */ /* 0x000ee4000800007f */
[----:B---3--:R-:W-:Y:S05]  /*15220*/  @!P0 BRA `(.L_x_3938) ;  /* 0xfffffffc00f08947 */ /* 0x008fea000383ffff */
[----:B------:R-:W-:Y:S05]  /*15230*/  BRA `(.L_x_4013) ;  /* 0xffffffd400507947 */ /* 0x000fea000383ffff */
.L_x_3950:
[----:B0-----:R0:W2:Y:S02]  /*15240*/  SYNCS.PHASECHK.TRANS64.TRYWAIT P0, [R2+URZ+0x36860], R0 ;  /* 0x03686000020075a7 */ /* 0x0010a4000800017f */
[----:B--2---:R-:W-:Y:S05]  /*15250*/  @!P0 NANOSLEEP.SYNCS 0x989680 ;  /* 0x009896800000895d */ /* 0x004fea0003900000 */
[----:B------:R-:W2:Y:S02]  /*15260*/  @!P0 SYNCS.PHASECHK.TRANS64 P0, [R2+URZ+0x36860], R0 ;  /* 0x03686000020085a7 */ /* 0x000ea4000800007f */
[----:B--2---:R-:W-:Y:S05]  /*15270*/  @!P0 BRA `(.L_x_3950) ;  /* 0xfffffffc00f08947 */ /* 0x004fea000383ffff */
[----:B------:R-:W-:Y:S05]  /*15280*/  BRA `(.L_x_4014) ;  /* 0xffffffd800e87947 */ /* 0x000fea000383ffff */
.L_x_3958:
[----:B------:R-:W-:Y:S01]  /*15290*/  BSSY B0, `(.L_x_4015) ;  /* 0x0000008000007945 */ /* 0x000fe20003800000 */
[----:B------:R-:W-:Y:S02]  /*152a0*/  IMAD.MOV.U32 R13, RZ, RZ, R16 ;  /* 0x000000ffff0d7224 */ /* 0x000fe400078e0010 */
[----:B------:R-:W-:Y:S02]  /*152b0*/  IMAD.MOV.U32 R12, RZ, RZ, RZ ;  /* 0x000000ffff0c7224 */ /* 0x000fe400078e00ff */
[----:B------:R-:W-:Y:S02]  /*152c0*/  IMAD.MOV.U32 R11, RZ, RZ, 0x1f ;  /* 0x0000001fff0b7424 */ /* 0x000fe400078e00ff */
[----:B------:R-:W-:-:S07]  /*152d0*/  IMAD.MOV.U32 R15, RZ, RZ, -0x1 ;  /* 0xffffffffff0f7424 */ /* 0x000fce00078e00ff */
[----:B-----5:R-:W-:Y:S05]  /*152e0*/  WARPSYNC.COLLECTIVE R15, `(.L_x_4016) ;  /* 0x000000000f087348 */ /* 0x020fea0003c00000 */
[----:B------:R0:W1:Y:S02]  /*152f0*/  SHFL.IDX P6, R14, R13, R12, R11 ;  /* 0x0000000c0d0e7389 */ /* 0x00006400000c000b */
[----:B01---5:R-:W-:Y:S01]  /*15300*/  ENDCOLLECTIVE ;  /* 0x000000000000791b */ /* 0x023fe20003800000 */
.L_x_4016:
[----:B------:R-:W-:Y:S05]  /*15310*/  BSYNC B0 ;  /* 0x0000000000007941 */ /* 0x000fea0003800000 */
.L_x_4015:
[----:B------:R-:W-:Y:S01]  /*15320*/  IMAD.MOV.U32 R13, RZ, RZ, R16 ;  /* 0x000000ffff0d7224 */ /* 0x000fe200078e0010 */
[----:B------:R-:W-:Y:S01]  /*15330*/  MOV R0, R14 ;  /* 0x0000000e00007202 */ /* 0x000fe20000000f00 */
[----:B------:R-:W-:Y:S02]  /*15340*/  IMAD.MOV.U32 R12, RZ, RZ, 0x1 ;  /* 0x00000001ff0c7424 */ /* 0x000fe400078e00ff */
[----:B------:R-:W-:Y:S02]  /*15350*/  IMAD.MOV.U32 R11, RZ, RZ, 0x1f ;  /* 0x0000001fff0b7424 */ /* 0x000fe400078e00ff */
[----:B------:R-:W-:Y:S02]  /*15360*/  IMAD.MOV.U32 R15, RZ, RZ, -0x1 ;  /* 0xffffffffff0f7424 */ /* 0x000fe400078e00ff */
[----:B------:R-:W-:-:S07]  /*15370*/  IMAD.IADD R5, R19, 0x1, R7 ;  /* 0x0000000113057824 */ /* 0x000fce00078e0207 */
[----:B------:R-:W-:Y:S05]  /*15380*/  WARPSYNC.COLLECTIVE R15, `(.L_x_4017) ;  /* 0x000000000f087348 */ /* 0x000fea0003c00000 */
[----:B------:R0:W1:Y:S02]  /*15390*/  SHFL.IDX P6, R14, R13, R12, R11 ;  /* 0x0000000c0d0e7389 */ /* 0x00006400000c000b */
[----:B01----:R-:W-:Y:S01]  /*153a0*/  ENDCOLLECTIVE ;  /* 0x000000000000791b */ /* 0x003fe20003800000 */
.L_x_4017:
        /* <DEDUP_REMOVED lines=18> */
.L_x_4018:
[----:B------:R-:W-:Y:S01]  /*154d0*/  IMAD.MOV.U32 R12, RZ, RZ, 0x2 ;  /* 0x00000002ff0c7424 */ /* 0x000fe200078e00ff */
[----:B------:R-:W-:-:S04]  /*154e0*/  MOV R3, R14 ;  /* 0x0000000e00037202 */ /* 0x000fc80000000f00 */
[----:B------:R-:W-:-:S05]  /*154f0*/  SEL R5, R3, RZ, P1 ;  /* 0x000000ff03057207 */ /* 0x000fca0000800000 */
[----:B------:R-:W-:-:S04]  /*15500*/  IMAD.IADD R3, R2, 0x1, R5 ;  /* 0x0000000102037824 */ /* 0x000fc800078e0205 */
[----:B------:R-:W-:-:S07]  /*15510*/  IMAD.MOV.U32 R13, RZ, RZ, R3 ;  /* 0x000000ffff0d7224 */ /* 0x000fce00078e0003 */
[----:B------:R-:W-:Y:S05]  /*15520*/  WARPSYNC.COLLECTIVE R15, `(.L_x_4019) ;  /* 0x000000000f087348 */ /* 0x000fea0003c00000 */
[----:B------:R0:W1:Y:S02]  /*15530*/  SHFL.UP P6, R14, R13, R12, R11 ;  /* 0x0400000c0d0e7389 */ /* 0x00006400000c000b */
[----:B01----:R-:W-:Y:S01]  /*15540*/  ENDCOLLECTIVE ;  /* 0x000000000000791b */ /* 0x003fe20003800000 */
.L_x_4019:
        /* <DEDUP_REMOVED lines=8> */
.L_x_4020:
[----:B------:R-:W-:Y:S01]  /*155d0*/  MOV R12, 0x8 ;  /* 0x00000008000c7802 */ /* 0x000fe20000000f00 */
[----:B------:R-:W-:-:S05]  /*155e0*/  IMAD.MOV.U32 R5, RZ, RZ, R14 ;  /* 0x000000ffff057224 */ /* 0x000fca00078e000e */
[----:B------:R-:W-:-:S05]  /*155f0*/  SEL R5, R5, RZ, P3 ;  /* 0x000000ff05057207 */ /* 0x000fca0001800000 */
[----:B------:R-:W-:-:S04]  /*15600*/  IMAD.IADD R3, R3, 0x1, R5 ;  /* 0x0000000103037824 */ /* 0x000fc800078e0205 */
[----:B------:R-:W-:-:S07]  /*15610*/  IMAD.MOV.U32 R13, RZ, RZ, R3 ;  /* 0x000000ffff0d7224 */ /* 0x000fce00078e0003 */
[----:B------:R-:W-:Y:S05]  /*15620*/  WARPSYNC.COLLECTIVE R15, `(.L_x_4021) ;  /* 0x000000000f087348 */ /* 0x000fea0003c00000 */
[----:B------:R0:W1:Y:S02]  /*15630*/  SHFL.UP P6, R14, R13, R12, R11 ;  /* 0x0400000c0d0e7389 */ /* 0x00006400000c000b */
[----:B01----:R-:W-:Y:S01]  /*15640*/  ENDCOLLECTIVE ;  /* 0x000000000000791b */ /* 0x003fe20003800000 */
.L_x_4021:
        /* <DEDUP_REMOVED lines=8> */
.L_x_4022:
        /* <DEDUP_REMOVED lines=9> */
.L_x_4023:
[----:B------:R-:W-:Y:S01]  /*15760*/  IMAD.MOV.U32 R6, RZ, RZ, R14 ;  /* 0x000000ffff067224 */ /* 0x000fe200078e000e */
[----:B------:R-:W-:Y:S06]  /*15770*/  BRA `(.L_x_4024) ;  /* 0xffffffdc00ac7947 */ /* 0x000fec000383ffff */
.L_x_3963:
[----:B------:R-:W-:Y:S01]  /*15780*/  BSSY B0, `(.L_x_4025) ;  /* 0x0000008000007945 */ /* 0x000fe20003800000 */
[----:B-----5:R-:W-:Y:S01]  /*15790*/  MOV R13, R2 ;  /* 0x00000002000d7202 */ /* 0x020fe20000000f00 */
[----:B------:R-:W-:Y:S02]  /*157a0*/  IMAD.MOV.U32 R12, RZ, RZ, 0x1 ;  /* 0x00000001ff0c7424 */ /* 0x000fe400078e00ff */
[----:B------:R-:W-:Y:S02]  /*157b0*/  IMAD.MOV.U32 R11, RZ, RZ, RZ ;  /* 0x000000ffff0b7224 */ /* 0x000fe400078e00ff */
[----:B------:R-:W-:-:S07]  /*157c0*/  IMAD.MOV.U32 R15, RZ, RZ, -0x1 ;  /* 0xffffffffff0f7424 */ /* 0x000fce00078e00ff */
[----:B0-----:R-:W-:Y:S05]  /*157d0*/  WARPSYNC.COLLECTIVE R15, `(.L_x_4026) ;  /* 0x000000000f087348 */ /* 0x001fea0003c00000 */
[----:B------:R1:W2:Y:S02]  /*157e0*/  SHFL.UP P6, R14, R13, R12, R11 ;  /* 0x0400000c0d0e7389 */ /* 0x0002a400000c000b */
[----:B012---:R-:W-:Y:S01]  /*157f0*/  ENDCOLLECTIVE ;  /* 0x000000000000791b */ /* 0x007fe20003800000 */
.L_x_4026:
[----:B------:R-:W-:Y:S05]  /*15800*/  BSYNC B0 ;  /* 0x0000000000007941 */ /* 0x000fea0003800000 */
.L_x_4025:
        /* <DEDUP_REMOVED lines=9> */
.L_x_4027:
        /* <DEDUP_REMOVED lines=8> */
.L_x_4028:
        /* <DEDUP_REMOVED lines=8> */
.L_x_4029:
        /* <DEDUP_REMOVED lines=8> */
.L_x_4030:
[----:B------:R-:W-:Y:S02]  /*15a20*/  IMAD.MOV.U32 R12, RZ, RZ, 0x1f ;  /* 0x0000001fff0c7424 */ /* 0x000fe400078e00ff */
[----:B------:R-:W-:Y:S02]  /*15a30*/  IMAD.MOV.U32 R11, RZ, RZ, 0x1f ;  /* 0x0000001fff0b7424 */ /* 0x000fe400078e00ff */
[----:B------:R-:W-:-:S05]  /*15a40*/  IMAD.MOV.U32 R5, RZ, RZ, R14 ;  /* 0x000000ffff057224 */ /* 0x000fca00078e000e */
[----:B------:R-:W-:-:S04]  /*15a50*/  SEL R5, R5, RZ, P5 ;  /* 0x000000ff05057207 */ /* 0x000fc80002800000 */
[----:B------:R-:W-:-:S05]  /*15a60*/  IADD3 R3, R3, R5, RZ ;  /* 0x0000000503037210 */ /* 0x000fca0007ffe0ff */
[----:B------:R-:W-:-:S07]  /*15a70*/  IMAD.MOV.U32 R13, RZ, RZ, R3 ;  /* 0x000000ffff0d7224 */ /* 0x000fce00078e0003 */
[----:B------:R-:W-:Y:S05]  /*15a80*/  WARPSYNC.COLLECTIVE R15, `(.L_x_4031) ;  /* 0x000000000f087348 */ /* 0x000fea0003c00000 */
[----:B------:R0:W1:Y:S02]  /*15a90*/  SHFL.IDX P6, R14, R13, R12, R11 ;  /* 0x0000000c0d0e7389 */ /* 0x00006400000c000b */
[----:B01----:R-:W-:Y:S01]  /*15aa0*/  ENDCOLLECTIVE ;  /* 0x000000000000791b */ /* 0x003fe20003800000 */
.L_x_4031:
[----:B------:R-:W-:Y:S01]  /*15ab0*/  IMAD.MOV.U32 R6, RZ, RZ, R14 ;  /* 0x000000ffff067224 */ /* 0x000fe200078e000e */
[----:B------:R-:W-:Y:S06]  /*15ac0*/  BRA `(.L_x_4032) ;  /* 0xffffffdc00747947 */ /* 0x000fec000383ffff */
.L_x_3965:
[----:B------:R-:W-:Y:S01]  /*15ad0*/  BSSY B0, `(.L_x_4033) ;  /* 0x0000006000007945 */ /* 0x000fe20003800000 */
[----:B------:R-:W-:Y:S01]  /*15ae0*/  PLOP3.LUT P6, PT, P6, PT, PT, 0x8, 0x0 ;  /* 0x000000000000781c */ /* 0x000fe200037ce170 */
[----:B------:R-:W-:-:S12]  /*15af0*/  IMAD.MOV.U32 R15, RZ, RZ, -0x1 ;  /* 0xffffffffff0f7424 */ /* 0x000fd800078e00ff */
[----:B0----5:R-:W-:Y:S05]  /*15b00*/  WARPSYNC.COLLECTIVE R15, `(.L_x_4034) ;  /* 0x000000000f087348 */ /* 0x021fea0003c00000 */
[----:B------:R-:W-:Y:S01]  /*15b10*/  VOTE.ANY R14, PT, P6 ;  /* 0x00000000000e7806 */ /* 0x000fe200030e0100 */
[----:B0----5:R-:W-:Y:S06]  /*15b20*/  ENDCOLLECTIVE ;  /* 0x000000000000791b */ /* 0x021fec0003800000 */
.L_x_4034:
[----:B------:R-:W-:Y:S05]  /*15b30*/  BSYNC B0 ;  /* 0x0000000000007941 */ /* 0x000fea0003800000 */
.L_x_4033:
        /* <DEDUP_REMOVED lines=9> */
.L_x_4035:
[----:B------:R-:W-:Y:S01]  /*15bd0*/  MOV R17, R14 ;  /* 0x0000000e00117202 */ /* 0x000fe20000000f00 */
[----:B------:R-:W-:Y:S06]  /*15be0*/  BRA `(.L_x_4036) ;  /* 0xffffffdc00647947 */ /* 0x000fec000383ffff */
.L_x_3967:
[----:B------:R-:W-:Y:S01]  /*15bf0*/  BSSY B0, `(.L_x_4037) ;  /* 0x0000007000007945 */ /* 0x000fe20003800000 */
[----:B------:R-:W-:Y:S02]  /*15c00*/  IMAD.MOV.U32 R13, RZ, RZ, R3 ;  /* 0x000000ffff0d7224 */ /* 0x000fe400078e0003 */
[----:B------:R-:W-:Y:S02]  /*15c10*/  IMAD.MOV.U32 R11, RZ, RZ, 0x1f ;  /* 0x0000001fff0b7424 */ /* 0x000fe400078e00ff */
[----:B------:R-:W-:-:S07]  /*15c20*/  IMAD.MOV.U32 R15, RZ, RZ, -0x1 ;  /* 0xffffffffff0f7424 */ /* 0x000fce00078e00ff */
[----:B0-2--5:R-:W-:Y:S05]  /*15c30*/  WARPSYNC.COLLECTIVE R15, `(.L_x_4038) ;  /* 0x000000000f087348 */ /* 0x025fea0003c00000 */
[----:B------:R1:W3:Y:S02]  /*15c40*/  SHFL.IDX P6, R14, R13, R12, R11 ;  /* 0x0000000c0d0e7389 */ /* 0x0002e400000c000b */
[----:B0123-5:R-:W-:Y:S01]  /*15c50*/  ENDCOLLECTIVE ;  /* 0x000000000000791b */ /* 0x02ffe20003800000 */
.L_x_4038:
[----:B------:R-:W-:Y:S05]  /*15c60*/  BSYNC B0 ;  /* 0x0000000000007941 */ /* 0x000fea0003800000 */
.L_x_4037:
[----:B------:R-:W-:Y:S01]  /*15c70*/  IMAD.MOV.U32 R2, RZ, RZ, R14 ;  /* 0x000000ffff027224 */ /* 0x000fe200078e000e */
[----:B------:R-:W-:Y:S06]  /*15c80*/  BRA `(.L_x_3966) ;  /* 0xffffffdc00587947 */ /* 0x000fec000383ffff */
.L_x_3971:
[----:B0-----:R0:W2:Y:S02]  /*15c90*/  SYNCS.PHASECHK.TRANS64.TRYWAIT P0, [R0+URZ+0x36820], R3 ;  /* 0x03682003000075a7 */ /* 0x0010a4000800017f */
[----:B--2---:R-:W-:Y:S05]  /*15ca0*/  @!P0 NANOSLEEP.SYNCS 0x989680 ;  /* 0x009896800000895d */ /* 0x004fea0003900000 */
[----:B------:R-:W2:Y:S02]  /*15cb0*/  @!P0 SYNCS.PHASECHK.TRANS64 P0, [R0+URZ+0x36820], R3 ;  /* 0x03682003000085a7 */ /* 0x000ea4000800007f */
[----:B--2---:R-:W-:Y:S05]  /*15cc0*/  @!P0 BRA `(.L_x_3971) ;  /* 0xfffffffc00f08947 */ /* 0x004fea000383ffff */
[----:B------:R-:W-:Y:S05]  /*15cd0*/  BRA `(.L_x_4039) ;  /* 0xffffffe0004c7947 */ /* 0x000fea000383ffff */
.L_x_3972:
        /* <DEDUP_REMOVED lines=8> */
[----:B01--45:R-:W-:Y:S05]  /*15d60*/  WARPSYNC.COLLECTIVE R15, `(.L_x_4041) ;  /* 0x000000000f087348 */ /* 0x033fea0003c00000 */
[----:B------:R2:W3:Y:S02]  /*15d70*/  SHFL.IDX P6, R14, R13, R12, R11 ;  /* 0x0000000c0d0e7389 */ /* 0x0004e400000c000b */
[----:B012345:R-:W-:Y:S01]  /*15d80*/  ENDCOLLECTIVE ;  /* 0x000000000000791b */ /* 0x03ffe20003800000 */
.L_x_4041:
[----:B------:R-:W-:Y:S05]  /*15d90*/  BSYNC B0 ;  /* 0x0000000000007941 */ /* 0x000fea0003800000 */
.L_x_4040:
[----:B------:R-:W-:Y:S05]  /*15da0*/  BRA `(.L_x_4042) ;  /* 0xffffffe000347947 */ /* 0x000fea000383ffff */
.L_x_3975:
[----:B------:R-:W-:Y:S01]  /*15db0*/  BSSY B1, `(.L_x_4043) ;  /* 0x0000006000017945 */ /* 0x000fe20003800000 */
[----:B------:R-:W-:-:S07]  /*15dc0*/  IMAD.MOV.U32 R15, RZ, RZ, -0x1 ;  /* 0xffffffffff0f7424 */ /* 0x000fce00078e00ff */
[----:B012-45:R-:W-:Y:S05]  /*15dd0*/  WARPSYNC.COLLECTIVE R15, `(.L_x_4044) ;  /* 0x000000000f0c7348 */ /* 0x037fea0003c00000 */
[----:B------:R-:W-:Y:S02]  /*15de0*/  ELECT P6, UR62, PT ;  /* 0x00000000003e782f */ /* 0x000fe400038c0000 */
[----:B------:R-:W-:Y:S01]  /*15df0*/  MOV R14, UR62 ;  /* 0x0000003e000e7c02 */ /* 0x000fe20008000f00 */
[----:B012-45:R-:W-:Y:S10]  /*15e00*/  ENDCOLLECTIVE ;  /* 0x000000000000791b */ /* 0x037ff40003800000 */
.L_x_4044:
[----:B------:R-:W-:Y:S05]  /*15e10*/  BSYNC B1 ;  /* 0x0000000000017941 */ /* 0x000fea0003800000 */
.L_x_4043:
[----:B------:R-:W-:Y:S05]  /*15e20*/  BRA `(.L_x_4045) ;  /* 0xffffffe0002c7947 */ /* 0x000fea000383ffff */
.L_x_3977:
[----:B0-----:R0:W1:Y:S02]  /*15e30*/  SYNCS.PHASECHK.TRANS64.TRYWAIT P0, [R6+URZ], R5 ;  /* 0x00000005060075a7 */ /* 0x001064000800017f */
[----:B-1----:R-:W-:Y:S05]  /*15e40*/  @!P0 NANOSLEEP.SYNCS 0x989680 ;  /* 0x009896800000895d */ /* 0x002fea0003900000 */
[----:B------:R-:W1:Y:S02]  /*15e50*/  @!P0 SYNCS.PHASECHK.TRANS64 P0, [R6+URZ], R5 ;  /* 0x00000005060085a7 */ /* 0x000e64000800007f */
[----:B-1----:R-:W-:Y:S05]  /*15e60*/  @!P0 BRA `(.L_x_3977) ;  /* 0xfffffffc00f08947 */ /* 0x002fea000383ffff */
[----:B------:R-:W-:Y:S05]  /*15e70*/  BRA `(.L_x_4046) ;  /* 0xffffffe000687947 */ /* 0x000fea000383ffff */
.L_x_3978:
[----:B-1----:R1:W2:Y:S02]  /*15e80*/  SYNCS.PHASECHK.TRANS64.TRYWAIT P0, [R7+URZ], R2 ;  /* 0x00000002070075a7 */ /* 0x0022a4000800017f */
[----:B--2---:R-:W-:Y:S05]  /*15e90*/  @!P0 NANOSLEEP.SYNCS 0x989680 ;  /* 0x009896800000895d */ /* 0x004fea0003900000 */
[----:B------:R-:W2:Y:S02]  /*15ea0*/  @!P0 SYNCS.PHASECHK.TRANS64 P0, [R7+URZ], R2 ;  /* 0x00000002070085a7 */ /* 0x000ea4000800007f */
[----:B--2---:R-:W-:Y:S05]  /*15eb0*/  @!P0 BRA `(.L_x_3978) ;  /* 0xfffffffc00f08947 */ /* 0x004fea000383ffff */
[----:B------:R-:W-:Y:S05]  /*15ec0*/  BRA `(.L_x_4047) ;  /* 0xffffffe0005c7947 */ /* 0x000fea000383ffff */
.L_x_3980:
[----:B--2---:R2:W3:Y:S02]  /*15ed0*/  SYNCS.PHASECHK.TRANS64.TRYWAIT P0, [R4+URZ], R5 ;  /* 0x00000005040075a7 */ /* 0x0044e4000800017f */
[----:B---3--:R-:W-:Y:S05]  /*15ee0*/  @!P0 NANOSLEEP.SYNCS 0x989680 ;  /* 0x009896800000895d */ /* 0x008fea0003900000 */
[----:B------:R-:W3:Y:S02]  /*15ef0*/  @!P0 SYNCS.PHASECHK.TRANS64 P0, [R4+URZ], R5 ;  /* 0x00000005040085a7 */ /* 0x000ee4000800007f */
[----:B---3--:R-:W-:Y:S05]  /*15f00*/  @!P0 BRA `(.L_x_3980) ;  /* 0xfffffffc00f08947 */ /* 0x008fea000383ffff */
[----:B------:R-:W-:Y:S05]  /*15f10*/  BRA `(.L_x_4048) ;  /* 0xffffffe000647947 */ /* 0x000fea000383ffff */
.L_x_4049:
        /* <DEDUP_REMOVED lines=14> */
.L_x_15300:


//--------------------- .text._ZN7cutlass13device_kernelIN5flash11enable_sm90INS1_16FlashAttnFwdSm90INS1_25CollectiveMainloopFwdSm90ILi2EN4cute5tupleIJNS5_1CILi1EEES8_S8_EEENS6_IJNS7_ILi128EEENS7_ILi112EEENS7_ILi192EEEEEELi192ENS_10bfloat16_tEfNS_4arch4Sm90ELb0ELb0ELb1ELb1ELb0ELb1ELb0ELb1ELb1ELb1ELb0ELb0EEENS1_21CollectiveEpilogueFwdINS6_IJSA_SC_SB_EEES9_SE_SG_Li256ELb1ELb1ELb0ELb0EEENS1_36VarlenDynamicPersistentTileSchedulerILi128ELi112ELi256ELi128ELb0ELb1ELb1ELb0ELb1ELb1EEEEEEEEEvNT_6ParamsE --------------------------
	.section	.text._ZN7cutlass13device_kernelIN5flash11enable_sm90INS1_16FlashAttnFwdSm90INS1_25CollectiveMainloopFwdSm90ILi2EN4cute5tupleIJNS5_1CILi1EEES8_S8_EEENS6_IJNS7_ILi128EEENS7_ILi112EEENS7_ILi192EEEEEELi192ENS_10bfloat16_tEfNS_4arch4Sm90ELb0ELb0ELb1ELb1ELb0ELb1ELb0ELb1ELb1ELb1ELb0ELb0EEENS1_21CollectiveEpilogueFwdINS6_IJSA_SC_SB_EEES9_SE_SG_Li256ELb1ELb1ELb0ELb0EEENS1_36VarlenDynamicPersistentTileSchedulerILi128ELi112ELi256ELi128ELb0ELb1ELb1ELb0ELb1ELb1EEEEEEEEEvNT_6ParamsE,"ax",@progbits
	.align	128
.text._ZN7cutlass13device_kernelIN5flash11enable_sm90INS1_16FlashAttnFwdSm90INS1_25CollectiveMainloopFwdSm90ILi2EN4cute5tupleIJNS5_1CILi1EEES8_S8_EEENS6_IJNS7_ILi128EEENS7_ILi112EEENS7_ILi192EEEEEELi192ENS_10bfloat16_tEfNS_4arch4Sm90ELb0ELb0ELb1ELb1ELb0ELb1ELb0ELb1ELb1ELb1ELb0ELb0EEENS1_21CollectiveEpilogueFwdINS6_IJSA_SC_SB_EEES9_SE_SG_Li256ELb1ELb1ELb0ELb0EEENS1_36VarlenDynamicPersistentTileSchedulerILi128ELi112ELi256ELi128ELb0ELb1ELb1ELb0ELb1ELb1EEEEEEEEEvNT_6ParamsE:
        .type           _ZN7cutlass13device_kernelIN5flash11enable_sm90INS1_16FlashAttnFwdSm90INS1_25CollectiveMainloopFwdSm90ILi2EN4cute5tupleIJNS5_1CILi1EEES8_S8_EEENS6_IJNS7_ILi128EEENS7_ILi112EEENS7_ILi192EEEEEELi192ENS_10bfloat16_tEfNS_4arch4Sm90ELb0ELb0ELb1ELb1ELb0ELb1ELb0ELb1ELb1ELb1ELb0ELb0EEENS1_21CollectiveEpilogueFwdINS6_IJSA_SC_SB_EEES9_SE_SG_Li256ELb1ELb1ELb0ELb0EEENS1_36VarlenDynamicPersistentTileSchedulerILi128ELi112ELi256ELi128ELb0ELb1ELb1ELb0ELb1ELb1EEEEEEEEEvNT_6ParamsE,@function
        .size           _ZN7cutlass13device_kernelIN5flash11enable_sm90INS1_16FlashAttnFwdSm90INS1_25CollectiveMainloopFwdSm90ILi2EN4cute5tupleIJNS5_1CILi1EEES8_S8_EEENS6_IJNS7_ILi128EEENS7_ILi112EEENS7_ILi192EEEEEELi192ENS_10bfloat16_tEfNS_4arch4Sm90ELb0ELb0ELb1ELb1ELb0ELb1ELb0ELb1ELb1ELb1ELb0ELb0EEENS1_21CollectiveEpilogueFwdINS6_IJSA_SC_SB_EEES9_SE_SG_Li256ELb1ELb1ELb0ELb0EEENS1_36VarlenDynamicPersistentTileSchedulerILi128ELi112ELi256ELi128ELb0ELb1ELb1ELb0ELb1ELb1EEEEEEEEEvNT_6ParamsE,(.L_x_15301 - _ZN7cutlass13device_kernelIN5flash11enable_sm90INS1_16FlashAttnFwdSm90INS1_25CollectiveMainloopFwdSm90ILi2EN4cute5tupleIJNS5_1CILi1EEES8_S8_EEENS6_IJNS7_ILi128EEENS7_ILi112EEENS7_ILi192EEEEEELi192ENS_10bfloat16_tEfNS_4arch4Sm90ELb0ELb0ELb1ELb1ELb0ELb1ELb0ELb1ELb1ELb1ELb0ELb0EEENS1_21CollectiveEpilogueFwdINS6_IJSA_SC_SB_EEES9_SE_SG_Li256ELb1ELb1ELb0ELb0EEENS1_36VarlenDynamicPersistentTileSchedulerILi128ELi112ELi256ELi128ELb0ELb1ELb1ELb0ELb1ELb1EEEEEEEEEvNT_6ParamsE)
        .other          _ZN7cutlass13device_kernelIN5flash11enable_sm90INS1_16FlashAttnFwdSm90INS1_25CollectiveMainloopFwdSm90ILi2EN4cute5tupleIJNS5_1CILi1EEES8_S8_EEENS6_IJNS7_ILi128EEENS7_ILi112EEENS7_ILi192EEEEEELi192ENS_10bfloat16_tEfNS_4arch4Sm90ELb0ELb0ELb1ELb1ELb0ELb1ELb0ELb1ELb1ELb1ELb0ELb0EEENS1_21CollectiveEpilogueFwdINS6_IJSA_SC_SB_EEES9_SE_SG_Li256ELb1ELb1ELb0ELb0EEENS1_36VarlenDynamicPersistentTileSchedulerILi128ELi112ELi256ELi128ELb0ELb1ELb1ELb0ELb1ELb1EEEEEEEEEvNT_6ParamsE,@"STO_CUDA_ENTRY STV_DEFAULT"
_ZN7cutlass13device_kernelIN5flash11enable_sm90INS1_16FlashAttnFwdSm90INS1_25CollectiveMainloopFwdSm90ILi2EN4cute5tupleIJNS5_1CILi1EEES8_S8_EEENS6_IJNS7_ILi128EEENS7_ILi112EEENS7_ILi192EEEEEELi192ENS_10bfloat16_tEfNS_4arch4Sm90ELb0ELb0ELb1ELb1ELb0ELb1ELb0ELb1ELb1ELb1ELb0ELb0EEENS1_21CollectiveEpilogueFwdINS6_IJSA_SC_SB_EEES9_SE_SG_Li256ELb1ELb1ELb0ELb0EEENS1_36VarlenDynamicPersistentTileSchedulerILi128ELi112ELi256ELi128ELb0ELb1ELb1ELb0ELb1ELb1EEEEEEEEEvNT_6ParamsE:
[----:B------:R-:W0:Y:S02]  /*0000*/  LDC R1, c[0x0][0x28] ;  /* 0x00000a00ff017b82 */ /* 0x000e240000000800 */
[----:B0-----:R-:W-:Y:S01]  /*0010*/  VIADD R1, R1, 0xffffff60 ;  /* 0xffffff6001017836 */ /* 0x001fe20000000000 */
[----:B------:R-:W0:Y:S01]  /*0020*/  S2R R0, SR_TID.X ;  /* 0x0000000000007919 */ /* 0x000e220000002100 */
[----:B------:R-:W-:Y:S01]  /*0030*/  ELECT P0, URZ, PT ;  /* 0x00000000003f782f */ /* 0x000fe20003800000 */
[----:B------:R-:W-:Y:S01]  /*0040*/  BSSY B0, `(.L_x_4050) ;  /* 0x0000014000007945 */ /* 0x000fe20003800000 */
[--C-:B0-----:R-:W-:Y:S02]  /*0050*/  SHF.R.U32.HI R2, RZ, 0x5, R0.reuse ;  /* 0x00000005ff027819 */ /* 0x101fe40000011600 */
[----:B------:R-:W-:-:S03]  /*0060*/  SHF.R.U32.HI R4, RZ, 0x7, R0 ;  /* 0x00000007ff047819 */ /* 0x000fc60000011600 */
        /* <DEDUP_REMOVED lines=17> */
.L_x_4051:
[----:B------:R-:W-:Y:S05]  /*0180*/  BSYNC B0 ;  /* 0x0000000000007941 */ /* 0x000fea0003800000 */
.L_x_4050:
        /* <DEDUP_REMOVED lines=41> */
.L_x_4052:
        /* <DEDUP_REMOVED lines=22> */
.L_x_4053:
        /* <DEDUP_REMOVED lines=18> */
.L_x_4054:
        /* <DEDUP_REMOVED lines=22> */
.L_x_4055:
        /* <DEDUP_REMOVED lines=22> */
.L_x_4056:
[----:B0-----:R-:W-:Y:S01]  /*0960*/  UMOV UR4, 0x1 ;  /* 0x0000000100047882 */ /* 0x001fe20000000000 */
[----:B------:R-:W-:Y:S01]  /*0970*/  PLOP3.LUT P0, PT, PT, PT, UP0, 0x80, 0x0 ;  /* 0x000000000000781c */ /* 0x000fe20003f0f008 */
[----:B------:R-:W-:Y:S01]  /*0980*/  USEL UR4, UR4, 0x2, !UP0 ;  /* 0x0000000204047887 */ /* 0x000fe2000c000000 */
[----:B------:R-:W-:Y:S01]  /*0990*/  NOP ;  /* 0x0000000000007918 */ /* 0x000fe20000000000 */
[----:B------:R-:W-:Y:S01]  /*09a0*/  ULDC.64 UR60, c[0x0][0x208] ;  /* 0x00008200003c7ab9 */ /* 0x000fe20000000a00 */
[----:B------:R-:W-:Y:S03]  /*09b0*/  BSSY B9, `(.L_x_4057) ;  /* 0x000269c000097945 */ /* 0x000fe60003800000 */
[----:B------:R-:W-:-:S05]  /*09c0*/  IMAD.U32 R3, RZ, RZ, UR4 ;  /* 0x00000004ff037e24 */ /* 0x000fca000f8e00ff */
[----:B------:R0:W-:Y:S01]  /*09d0*/  STL [R1+0x94], R3 ;  /* 0x0000940301007387 */ /* 0x0001e20000100800 */
[----:B-12-4-:R-:W-:Y:S06]  /*09e0*/  BAR.SYNC.DEFER_BLOCKING 0x0 ;  /* 0x0000000000007b1d */ /* 0x016fec0000010000 */
[----:B------:R-:W-:Y:S05]  /*09f0*/  @!P0 BRA `(.L_x_4058) ;  /* 0x000001e800e48947 */ /* 0x000fea0003800000 */
.L_x_4059:
        /* <DEDUP_REMOVED lines=15> */
[----:B0-----:R-:W2:Y:S01]  /*0af0*/  LDL R3, [R1+0x94] ;  /* 0x0000940001037983 */ /* 0x001ea20000100800 */
[----:B------:R-:W-:Y:S01]  /*0b00*/  VIADD R18, R0, 0xffffff80 ;  /* 0xffffff8000127836 */ /* 0x000fe20000000000 */
[----:B------:R-:W-:Y:S01]  /*0b10*/  R2UR UR4, R2 ;  /* 0x00000000020472ca */ /* 0x000fe200000e0000 */
[----:B------:R-:W-:Y:S02]  /*0b20*/  IMAD.MOV.U32 R12, RZ, RZ, -0x2 ;  /* 0xfffffffeff0c7424 */ /* 0x000fe400078e00ff */
[----:B------:R-:W-:Y:S01]  /*0b30*/  IMAD.MOV.U32 R226, RZ, RZ, RZ ;  /* 0x000000ffffe27224 */ /* 0x000fe200078e00ff */
[----:B------:R-:W-:Y:S01]  /*0b40*/  SHF.R.S32.HI R0, RZ, 0x1f, R18 ;  /* 0x0000001fff007819 */ /* 0x000fe20000011412 */
[----:B------:R-:W-:Y:S02]  /*0b50*/  IMAD.MOV.U32 R16, RZ, RZ, RZ ;  /* 0x000000ffff107224 */ /* 0x000fe400078e00ff */
[----:B------:R-:W-:Y:S01]  /*0b60*/  IMAD.MOV.U32 R204, RZ, RZ, RZ ;  /* 0x000000ffffcc7224 */ /* 0x000fe200078e00ff */
[CC--:B------:R-:W-:Y:S01]  /*0b70*/  LEA.HI R4, R0.reuse, R18.reuse, RZ, 0x4 ;  /* 0x0000001200047211 */ /* 0x0c0fe200078f20ff */
[----:B------:R-:W-:Y:S01]  /*0b80*/  IMAD.MOV.U32 R216, RZ, RZ, RZ ;  /* 0x000000ffffd87224 */ /* 0x000fe200078e00ff */
[----:B------:R-:W-:Y:S01]  /*0b90*/  LEA.HI R10, R0, R18, RZ, 0x2 ;  /* 0x00000012000a7211 */ /* 0x000fe200078f10ff */
[----:B------:R-:W-:Y:S01]  /*0ba0*/  IMAD.MOV.U32 R214, RZ, RZ, RZ ;  /* 0x000000ffffd67224 */ /* 0x000fe200078e00ff */
[----:B------:R-:W-:Y:S01]  /*0bb0*/  SHF.R.S32.HI R5, RZ, 0x4, R4 ;  /* 0x00000004ff057819 */ /* 0x000fe20000011404 */
[----:B------:R-:W-:Y:S01]  /*0bc0*/  UIADD3 UR4, UR4, 0x15400, URZ ;  /* 0x0001540004047890 */ /* 0x000fe2000fffe03f */
[----:B------:R-:W-:-:S02]  /*0bd0*/  LOP3.LUT R231, R10, 0xfffffffc, RZ, 0xc0, !PT ;  /* 0xfffffffc0ae77812 */ /* 0x000fc400078ec0ff */
[C---:B------:R-:W-:Y:S02]  /*0be0*/  LEA.HI R6, R4.reuse, R5, RZ, 0x1 ;  /* 0x0000000504067211 */ /* 0x040fe400078f08ff */
[----:B------:R-:W-:Y:S01]  /*0bf0*/  LOP3.LUT R4, R4, 0x3fffff0, RZ, 0xc0, !PT ;  /* 0x03fffff004047812 */ /* 0x000fe200078ec0ff */
[----:B------:R-:W-:Y:S01]  /*0c00*/  IMAD.IADD R231, R18, 0x1, -R231 ;  /* 0x0000000112e77824 */ /* 0x000fe200078e0ae7 */
[----:B------:R-:W-:Y:S02]  /*0c10*/  LOP3.LUT R6, R6, 0x1ffffffe, RZ, 0xc0, !PT ;  /* 0x1ffffffe06067812 */ /* 0x000fe400078ec0ff */
[----:B------:R-:W-:Y:S01]  /*0c20*/  SHF.R.S32.HI R17, RZ, 0x2, R10 ;  /* 0x00000002ff117819 */ /* 0x000fe2000001140a */
[----:B------:R-:W-:Y:S01]  /*0c30*/  IMAD.IADD R4, R18, 0x1, -R4 ;  /* 0x0000000112047824 */ /* 0x000fe200078e0a04 */
[----:B------:R-:W-:Y:S01]  /*0c40*/  SHF.R.S32.HI R10, RZ, 0x1f, R10 ;  /* 0x0000001fff0a7819 */ /* 0x000fe2000001140a */
[----:B------:R-:W-:Y:S01]  /*0c50*/  IMAD.IADD R6, R5, 0x1, -R6 ;  /* 0x0000000105067824 */ /* 0x000fe200078e0a06 */
[----:B------:R-:W-:Y:S01]  /*0c60*/  LEA.HI R5, R0, R18, RZ, 0x5 ;  /* 0x0000001200057211 */ /* 0x000fe200078f28ff */
[----:B------:R-:W-:Y:S01]  /*0c70*/  IMAD.SHL.U32 R22, R231, 0x4, RZ ;  /* 0x00000004e7167824 */ /* 0x000fe200078e00ff */
[----:B------:R-:W-:Y:S01]  /*0c80*/  LEA.HI R10, R10, R17, RZ, 0x3 ;  /* 0x000000110a0a7211 */ /* 0x000fe200078f18ff */
[----:B------:R-:W-:Y:S01]  /*0c90*/  VIADD R227, R17, 0x40 ;  /* 0x0000004011e37836 */ /* 0x000fe20000000000 */
[----:B------:R-:W-:Y:S01]  /*0ca0*/  SHF.R.S32.HI R5, RZ, 0x5, R5 ;  /* 0x00000005ff057819 */ /* 0x000fe20000011405 */
[----:B------:R-:W-:Y:S01]  /*0cb0*/  VIADD R206, R22, 0x20 ;  /* 0x0000002016ce7836 */ /* 0x000fe20000000000 */
[----:B------:R-:W-:Y:S01]  /*0cc0*/  LOP3.LUT R10, R10, 0xfffffff8, RZ, 0xc0, !PT ;  /* 0xfffffff80a0a7812 */ /* 0x000fe200078ec0ff */
[----:B------:R-:W-:-:S02]  /*0cd0*/  VIADD R208, R22, 0x40 ;  /* 0x0000004016d07836 */ /* 0x000fc40000000000 */
[----:B------:R-:W-:Y:S01]  /*0ce0*/  IMAD R13, R5, 0x10, R4 ;  /* 0x00000010050d7824 */ /* 0x000fe200078e0204 */
[--C-:B------:R-:W-:Y:S01]  /*0cf0*/  SHF.R.S32.HI R237, RZ, 0x1f, R206.reuse ;  /* 0x0000001fffed7819 */ /* 0x100fe200000114ce */
[----:B------:R-:W-:Y:S02]  /*0d00*/  IMAD.IADD R11, R22, 0x1, R206 ;  /* 0x00000001160b7824 */ /* 0x000fe400078e02ce */
[----:B------:R-:W-:Y:S01]  /*0d10*/  IMAD.IADD R218, R17, 0x1, -R10 ;  /* 0x0000000111da7824 */ /* 0x000fe200078e0a0a */
[----:B------:R-:W-:Y:S01]  /*0d20*/  SHF.L.U64.HI R237, R206, 0x1, R237 ;  /* 0x00000001ceed7819 */ /* 0x000fe200000102ed */
[----:B------:R-:W-:Y:S02]  /*0d30*/  IMAD R14, R13, 0x8, R6 ;  /* 0x000000080d0e7824 */ /* 0x000fe400078e0206 */
[----:B------:R-:W-:Y:S02]  /*0d40*/  IMAD.IADD R6, R22, 0x1, R208 ;  /* 0x0000000116067824 */ /* 0x000fe400078e02d0 */
[----:B------:R-:W-:-:S02]  /*0d50*/  IMAD.SHL.U32 R211, R218, 0x40, RZ ;  /* 0x00000040dad37824 */ /* 0x000fc400078e00ff */
[----:B------:R-:W-:Y:S01]  /*0d60*/  IMAD.SHL.U32 R205, R227, 0x40, RZ ;  /* 0x00000040e3cd7824 */ /* 0x000fe200078e00ff */
[----:B------:R-:W-:Y:S01]  /*0d70*/  SHF.R.S32.HI R13, RZ, 0x1f, R6 ;  /* 0x0000001fff0d7819 */ /* 0x000fe20000011406 */
[----:B------:R-:W-:Y:S01]  /*0d80*/  IMAD.SHL.U32 R213, R5, 0x200, RZ ;  /* 0x0000020005d57824 */ /* 0x000fe200078e00ff */
[----:B------:R-:W-:Y:S01]  /*0d90*/  LOP3.LUT R211, R211, 0x1c0, RZ, 0xc0, !PT ;  /* 0x000001c0d3d37812 */ /* 0x000fe200078ec0ff */
[C---:B------:R-:W-:Y:S01]  /*0da0*/  VIADD R209, R22.reuse, 0x30 ;  /* 0x0000003016d17836 */ /* 0x040fe20000000000 */
[----:B------:R-:W-:Y:S01]  /*0db0*/  LOP3.LUT R205, R205, 0x1c0, RZ, 0xc0, !PT ;  /* 0x000001c0cdcd7812 */ /* 0x000fe200078ec0ff */
[C---:B------:R-:W-:Y:S01]  /*0dc0*/  VIADD R207, R22.reuse, 0x10 ;  /* 0x0000001016cf7836 */ /* 0x040fe20000000000 */
[----:B------:R-:W-:Y:S01]  /*0dd0*/  SHF.R.U32.HI R212, RZ, 0x3, R211 ;  /* 0x00000003ffd47819 */ /* 0x000fe200000116d3 */
[----:B------:R-:W-:Y:S01]  /*0de0*/  VIADD R210, R22, 0x50 ;  /* 0x0000005016d27836 */ /* 0x000fe20000000000 */
[----:B------:R-:W-:Y:S01]  /*0df0*/  SHF.R.U32.HI R20, RZ, 0x3, R205 ;  /* 0x00000003ff147819 */ /* 0x000fe200000116cd */
[----:B------:R-:W-:-:S02]  /*0e00*/  IMAD.SHL.U32 R24, R208, 0x2, RZ ;  /* 0x00000002d0187824 */ /* 0x000fc400078e00ff */
[----:B------:R-:W-:Y:S01]  /*0e10*/  IMAD.SHL.U32 R236, R207, 0x2, RZ ;  /* 0x00000002cfec7824 */ /* 0x000fe200078e00ff */
[----:B--2---:R-:W-:Y:S02]  /*0e20*/  R2UR UR5, R3 ;  /* 0x00000000030572ca */ /* 0x004fe400000e0000 */
[CC--:B------:R-:W-:Y:S02]  /*0e30*/  LEA.HI R3, R0.reuse, R18.reuse, RZ, 0x7 ;  /* 0x0000001200037211 */ /* 0x0c0fe400078f38ff */
[----:B------:R-:W-:Y:S02]  /*0e40*/  LEA.HI R0, R0, R18, RZ, 0x3 ;  /* 0x0000001200007211 */ /* 0x000fe400078f18ff */
[C---:B------:R-:W-:Y:S02]  /*0e50*/  LOP3.LUT R234, R3.reuse, 0xffffff80, RZ, 0xc0, !PT ;  /* 0xffffff8003ea7812 */ /* 0x040fe400078ec0ff */
[----:B------:R-:W-:Y:S02]  /*0e60*/  SHF.R.S32.HI R15, RZ, 0x7, R3 ;  /* 0x00000007ff0f7819 */ /* 0x000fe40000011403 */
[----:B------:R-:W-:Y:S01]  /*0e70*/  LOP3.LUT R221, R0, 0xfffffff8, RZ, 0xc0, !PT ;  /* 0xfffffff800dd7812 */ /* 0x000fe200078ec0ff */
[C---:B------:R-:W-:Y:S01]  /*0e80*/  IMAD.IADD R234, R18.reuse, 0x1, -R234 ;  /* 0x0000000112ea7824 */ /* 0x040fe200078e0aea */
[----:B------:R-:W-:Y:S01]  /*0e90*/  LEA.HI R3, R3, R15, RZ, 0x1 ;  /* 0x0000000f03037211 */ /* 0x000fe200078f08ff */
[----:B------:R-:W-:Y:S01]  /*0ea0*/  ULOP3.LUT UR5, UR5, 0x1, URZ, 0xfc, !UPT ;  /* 0x0000000105057892 */ /* 0x000fe2000f8efc3f */
[----:B------:R-:W-:Y:S01]  /*0eb0*/  SHF.R.S32.HI R229, RZ, 0x3, R0 ;  /* 0x00000003ffe57819 */ /* 0x000fe20000011400 */
[----:B------:R-:W-:Y:S01]  /*0ec0*/  IMAD.IADD R221, R18, 0x1, -R221 ;  /* 0x0000000112dd7824 */ /* 0x000fe200078e0add */
[----:B------:R-:W-:Y:S01]  /*0ed0*/  SHF.R.S32.HI R7, RZ, 0x1f, R234 ;  /* 0x0000001fff077819 */ /* 0x000fe200000114ea */
[----:B------:R-:W-:Y:S01]  /*0ee0*/  IMAD.U32 R0, RZ, RZ, UR4 ;  /* 0x00000004ff007e24 */ /* 0x000fe2000f8e00ff */
[----:B------:R-:W-:Y:S01]  /*0ef0*/  LOP3.LUT R3, R3, 0x3fffffe, RZ, 0xc0, !PT ;  /* 0x03fffffe03037812 */ /* 0x000fe200078ec0ff */
[----:B------:R-:W-:Y:S01]  /*0f00*/  IMAD.SHL.U32 R217, R221, 0x8, RZ ;  /* 0x00000008ddd97824 */ /* 0x000fe200078e00ff */
[-C--:B------:R-:W-:Y:S01]  /*0f10*/  LEA.HI R8, R7, R234.reuse, RZ, 0x2 ;  /* 0x000000ea07087211 */ /* 0x080fe200078f10ff */
[----:B------:R-:W-:Y:S01]  /*0f20*/  IMAD.SHL.U32 R18, R231, 0x8, RZ ;  /* 0x00000008e7127824 */ /* 0x000fe200078e00ff */
[----:B------:R-:W-:Y:S01]  /*0f30*/  LEA.HI R7, R7, R234, RZ, 0x5 ;  /* 0x000000ea07077211 */ /* 0x000fe200078f28ff */
[----:B------:R-:W-:Y:S01]  /*0f40*/  IMAD.IADD R3, R15, 0x1, -R3 ;  /* 0x000000010f037824 */ /* 0x000fe200078e0a03 */
[----:B------:R-:W-:Y:S01]  /*0f50*/  LOP3.LUT R9, R8, 0x7ffffffc, RZ, 0xc0, !PT ;  /* 0x7ffffffc08097812 */ /* 0x000fe200078ec0ff */
[C---:B------:R-:W-:Y:S01]  /*0f60*/  VIADD R219, R217.reuse, 0x40 ;  /* 0x00000040d9db7836 */ /* 0x040fe20000000000 */
[----:B------:R-:W-:Y:S01]  /*0f70*/  SHF.R.S32.HI R7, RZ, 0x5, R7 ;  /* 0x00000005ff077819 */ /* 0x000fe20000011407 */
[----:B------:R-:W-:-:S02]  /*0f80*/  VIADD R220, R217, 0x80 ;  /* 0x00000080d9dc7836 */ /* 0x000fc40000000000 */
[----:B------:R-:W-:Y:S01]  /*0f90*/  IMAD.IADD R9, R234, 0x1, -R9 ;  /* 0x00000001ea097824 */ /* 0x000fe200078e0a09 */
[----:B------:R-:W-:Y:S01]  /*0fa0*/  SHF.R.S32.HI R21, RZ, 0x1f, R219 ;  /* 0x0000001fff157819 */ /* 0x000fe200000114db */
[----:B------:R-:W-:Y:S02]  /*0fb0*/  IMAD.SHL.U32 R21, R206, 0x2, RZ ;  /* 0x00000002ce157824 */ /* 0x000fe400078e00ff */
[----:B------:R-:W-:Y:S01]  /*0fc0*/  IMAD R4, R9, R12, 0x70 ;  /* 0x0000007009047424 */ /* 0x000fe200078e020c */
[----:B------:R-:W-:Y:S02]  /*0fd0*/  SHF.R.S32.HI R9, RZ, 0x1f, R8 ;  /* 0x0000001fff097819 */ /* 0x000fe40000011408 */
[----:B------:R-:W-:Y:S02]  /*0fe0*/  SHF.R.S32.HI R12, RZ, 0x1f, R11 ;  /* 0x0000001fff0c7819 */ /* 0x000fe4000001140b */
[----:B------:R0:W-:Y:S02]  /*0ff0*/  STL [R1+0x88], R4 ;  /* 0x0000880401007387 */ /* 0x0001e40000100800 */
[----:B------:R-:W-:-:S02]  /*1000*/  LEA.HI R232, R12, R11, RZ, 0x3 ;  /* 0x0000000b0ce87211 */ /* 0x000fc400078f18ff */
[----:B------:R-:W-:Y:S02]  /*1010*/  LEA.HI R11, R12, R11, RZ, 0x6 ;  /* 0x0000000b0c0b7211 */ /* 0x000fe400078f30ff */
[----:B------:R-:W-:-:S03]  /*1020*/  SHF.R.S32.HI R12, RZ, 0x1f, R209 ;  /* 0x0000001fff0c7819 */ /* 0x000fc600000114d1 */
[----:B------:R-:W-:Y:S01]  /*1030*/  IMAD.SHL.U32 R11, R11, 0x80, RZ ;  /* 0x000000800b0b7824 */ /* 0x000fe200078e00ff */
[----:B0-----:R-:W-:Y:S02]  /*1040*/  SHF.R.S32.HI R4, RZ, 0x2, R8 ;  /* 0x00000002ff047819 */ /* 0x001fe40000011408 */
[----:B------:R-:W-:Y:S02]  /*1050*/  LEA.HI R8, R13, R6, RZ, 0x3 ;  /* 0x000000060d087211 */ /* 0x000fe400078f18ff */
[----:B------:R-:W-:Y:S02]  /*1060*/  LEA.HI R9, R9, R4, RZ, 0x3 ;  /* 0x0000000409097211 */ /* 0x000fe400078f18ff */
[----:B------:R-:W-:Y:S02]  /*1070*/  LEA.HI R13, R13, R6, RZ, 0x6 ;  /* 0x000000060d0d7211 */ /* 0x000fe400078f30ff */
[----:B------:R-:W-:Y:S02]  /*1080*/  LOP3.LUT R9, R9, 0xfffffff8, RZ, 0xc0, !PT ;  /* 0xfffffff809097812 */ /* 0x000fe400078ec0ff */
[----:B------:R-:W-:Y:S01]  /*1090*/  SHF.R.S32.HI R6, RZ, 0x1f, R227 ;  /* 0x0000001fff067819 */ /* 0x000fe200000114e3 */
[----:B------:R-:W-:Y:S01]  /*10a0*/  IMAD.SHL.U32 R13, R13, 0x80, RZ ;  /* 0x000000800d0d7824 */ /* 0x000fe200078e00ff */
[----:B------:R-:W-:Y:S01]  /*10b0*/  LOP3.LUT R5, R211, 0x38, R8, 0xf8, !PT ;  /* 0x00000038d3057812 */ /* 0x000fe200078ef808 */
[----:B------:R-:W-:Y:S01]  /*10c0*/  IMAD.IADD R4, R4, 0x1, -R9 ;  /* 0x0000000104047824 */ /* 0x000fe200078e0a09 */
[----:B------:R-:W-:-:S02]  /*10d0*/  LEA.HI R6, R6, R227, RZ, 0x3 ;  /* 0x000000e306067211 */ /* 0x000fc400078f18ff */
[----:B------:R-:W-:Y:S01]  /*10e0*/  LOP3.LUT R10, R205, 0x38, R8, 0xf8, !PT ;  /* 0x00000038cd0a7812 */ /* 0x000fe200078ef808 */
[----:B------:R-:W-:Y:S01]  /*10f0*/  IMAD R4, R7, 0x10, R4 ;  /* 0x0000001007047824 */ /* 0x000fe200078e0204 */
[----:B------:R-:W-:Y:S01]  /*1100*/  LOP3.LUT R7, R205, 0x38, R232, 0xf8, !PT ;  /* 0x00000038cd077812 */ /* 0x000fe200078ef8e8 */
[----:B------:R-:W-:Y:S01]  /*1110*/  IMAD.SHL.U32 R6, R6, 0x40, RZ ;  /* 0x0000004006067824 */ /* 0x000fe200078e00ff */
[----:B------:R-:W-:Y:S01]  /*1120*/  LOP3.LUT R10, R10, R20, RZ, 0x3c, !PT ;  /* 0x000000140a0a7212 */ /* 0x000fe200078e3cff */
[----:B------:R-:W-:Y:S01]  /*1130*/  IMAD R15, R3, 0x40, R4 ;  /* 0x00000040030f7824 */ /* 0x000fe200078e0204 */
[----:B------:R-:W-:Y:S02]  /*1140*/  LOP3.LUT R3, R211, 0x38, R232, 0xf8, !PT ;  /* 0x00000038d3037812 */ /* 0x000fe400078ef8e8 */
[----:B------:R-:W-:Y:S02]  /*1150*/  LOP3.LUT R4, R11, 0xffffe000, RZ, 0xc0, !PT ;  /* 0xffffe0000b047812 */ /* 0x000fe400078ec0ff */
[----:B------:R-:W-:Y:S01]  /*1160*/  LOP3.LUT R3, R3, R212, RZ, 0x3c, !PT ;  /* 0x000000d403037212 */ /* 0x000fe200078e3cff */
[----:B------:R-:W-:Y:S01]  /*1170*/  STL [R1+0x84], R15 ;  /* 0x0000840f01007387 */ /* 0x000fe20000100800 */
[----:B------:R-:W-:-:S02]  /*1180*/  LOP3.LUT R9, R7, R20, RZ, 0x3c, !PT ;  /* 0x0000001407097212 */ /* 0x000fc400078e3cff */
[----:B------:R-:W-:Y:S02]  /*1190*/  LOP3.LUT R7, R5, R212, RZ, 0x3c, !PT ;  /* 0x000000d405077212 */ /* 0x000fe400078e3cff */
[--C-:B------:R-:W-:Y:S01]  /*11a0*/  IADD3 R5, R3, R4, R213.reuse ;  /* 0x0000000403057210 */ /* 0x100fe20007ffe0d5 */
[----:B------:R-:W-:Y:S01]  /*11b0*/  IMAD.U32 R3, RZ, RZ, UR5 ;  /* 0x00000005ff037e24 */ /* 0x000fe2000f8e00ff */
[----:B------:R-:W-:Y:S02]  /*11c0*/  LOP3.LUT R215, R6, 0xfffffe00, RZ, 0xc0, !PT ;  /* 0xfffffe0006d77812 */ /* 0x000fe400078ec0ff */
[----:B------:R-:W-:Y:S02]  /*11d0*/  LOP3.LUT R6, R13, 0xffffe000, RZ, 0xc0, !PT ;  /* 0xffffe0000d067812 */ /* 0x000fe400078ec0ff */
[----:B------:R0:W-:Y:S01]  /*11e0*/  STL [R1+0x14], R3 ;  /* 0x0000140301007387 */ /* 0x0001e20000100800 */
[----:B------:R-:W-:Y:S01]  /*11f0*/  SHF.R.S32.HI R13, RZ, 0x1f, R220 ;  /* 0x0000001fff0d7819 */ /* 0x000fe200000114dc */
[----:B------:R-:W-:Y:S01]  /*1200*/  IMAD.SHL.U32 R13, R209, 0x2, RZ ;  /* 0x00000002d10d7824 */ /* 0x000fe200078e00ff */
[-C--:B------:R-:W-:Y:S01]  /*1210*/  IADD3 R7, R7, R6.reuse, R213 ;  /* 0x0000000607077210 */ /* 0x080fe20007ffe0d5 */
[----:B------:R1:W-:Y:S01]  /*1220*/  STL [R1+0x80], R0 ;  /* 0x0000800001007387 */ /* 0x0003e20000100800 */
[----:B------:R-:W-:-:S02]  /*1230*/  IADD3 R10, R10, R6, R215 ;  /* 0x000000060a0a7210 */ /* 0x000fc40007ffe0d7 */
[----:B------:R-:W-:Y:S01]  /*1240*/  SHF.R.S32.HI R6, RZ, 0x1f, R207 ;  /* 0x0000001fff067819 */ /* 0x000fe200000114cf */
[----:B------:R2:W-:Y:S01]  /*1250*/  STL [R1+0x50], R21 ;  /* 0x0000501501007387 */ /* 0x0005e20000100800 */
[----:B------:R-:W-:Y:S02]  /*1260*/  IADD3 R9, R9, R4, R215 ;  /* 0x0000000409097210 */ /* 0x000fe40007ffe0d7 */
[----:B0-----:R-:W-:Y:S01]  /*1270*/  LEA.HI R3, R231, R231, RZ, 0x1 ;  /* 0x000000e7e7037211 */ /* 0x001fe200078f08ff */
[----:B------:R0:W-:Y:S01]  /*1280*/  STL [R1+0x58], R13 ;  /* 0x0000580d01007387 */ /* 0x0001e20000100800 */
[----:B------:R-:W-:Y:S02]  /*1290*/  LOP3.LUT R4, R205, 0x38, R18, 0xf8, !PT ;  /* 0x00000038cd047812 */ /* 0x000fe400078ef812 */
[----:B-1----:R-:W-:Y:S01]  /*12a0*/  LOP3.LUT R0, R3, 0x1ffffffe, RZ, 0xc0, !PT ;  /* 0x1ffffffe03007812 */ /* 0x002fe200078ec0ff */
[----:B------:R-:W-:Y:S01]  /*12b0*/  STL [R1+0x60], R24 ;  /* 0x0000601801007387 */ /* 0x000fe20000100800 */
[----:B------:R-:W-:Y:S01]  /*12c0*/  SHF.R.S32.HI R3, RZ, 0x1f, R217 ;  /* 0x0000001fff037819 */ /* 0x000fe200000114d9 */
[----:B--2---:R-:W-:Y:S01]  /*12d0*/  IMAD.SHL.U32 R21, R210, 0x2, RZ ;  /* 0x00000002d2157824 */ /* 0x004fe200078e00ff */
[----:B------:R-:W-:Y:S01]  /*12e0*/  SHF.R.S32.HI R3, RZ, 0x1f, R208 ;  /* 0x0000001fff037819 */ /* 0x000fe200000114d0 */
[----:B------:R-:W-:Y:S01]  /*12f0*/  IMAD.IADD R0, R231, 0x1, -R0 ;  /* 0x00000001e7007824 */ /* 0x000fe200078e0a00 */
[----:B------:R-:W-:Y:S01]  /*1300*/  SHF.R.S32.HI R11, RZ, 0x1f, R210 ;  /* 0x0000001fff0b7819 */ /* 0x000fe200000114d2 */
[----:B0-----:R-:W-:Y:S01]  /*1310*/  IMAD.SHL.U32 R13, R14, 0x8, RZ ;  /* 0x000000080e0d7824 */ /* 0x001fe200078e00ff */
[----:B------:R-:W-:Y:S01]  /*1320*/  SHF.L.U64.HI R235, R207, 0x1, R6 ;  /* 0x00000001cfeb7819 */ /* 0x000fe20000010206 */
[----:B------:R-:W-:Y:S01]  /*1330*/  STL [R1+0x68], R21 ;  /* 0x0000681501007387 */ /* 0x000fe20000100800 */
[----:B------:R-:W-:Y:S01]  /*1340*/  SHF.L.U64.HI R12, R209, 0x1, R12 ;  /* 0x00000001d10c7819 */ /* 0x000fe2000001020c */
[----:B------:R-:W-:Y:S01]  /*1350*/  IMAD R0, R0, 0x8, R15 ;  /* 0x0000000800007824 */ /* 0x000fe200078e020f */
[----:B------:R-:W-:Y:S01]  /*1360*/  SHF.L.U64.HI R6, R208, 0x1, R3 ;  /* 0x00000001d0067819 */ /* 0x000fe20000010203 */
[----:B------:R-:W-:Y:S01]  /*1370*/  STL [R1+0x90], R13 ;  /* 0x0000900d01007387 */ /* 0x000fe20000100800 */
[----:B------:R-:W-:-:S02]  /*1380*/  LOP3.LUT R4, R215, R4, R20, 0xf6, !PT ;  /* 0x00000004d7047212 */ /* 0x000fc400078ef614 */
[----:B------:R-:W-:Y:S01]  /*1390*/  SHF.L.U64.HI R3, R210, 0x1, R11 ;  /* 0x00000001d2037819 */ /* 0x000fe2000001020b */
[----:B------:R-:W-:Y:S01]  /*13a0*/  STL [R1+0x54], R12 ;  /* 0x0000540c01007387 */ /* 0x000fe20000100800 */
[----:B------:R-:W-:Y:S02]  /*13b0*/  LEA R4, R4, UR4, 0x1 ;  /* 0x0000000404047c11 */ /* 0x000fe4000f8e08ff */
[----:B------:R-:W-:Y:S01]  /*13c0*/  SHF.R.S32.HI R232, RZ, 0x3, R232 ;  /* 0x00000003ffe87819 */ /* 0x000fe200000114e8 */
[----:B------:R-:W-:Y:S01]  /*13d0*/  STL [R1+0x5c], R6 ;  /* 0x00005c0601007387 */ /* 0x000fe20000100800 */
[----:B------:R-:W-:-:S03]  /*13e0*/  SHF.R.S32.HI R233, RZ, 0x3, R8 ;  /* 0x00000003ffe97819 */ /* 0x000fc60000011408 */
[----:B------:R0:W-:Y:S04]  /*13f0*/  STL [R1+0x64], R3 ;  /* 0x0000640301007387 */ /* 0x0001e80000100800 */
[----:B------:R1:W-:Y:S01]  /*1400*/  STL [R1+0x78], R4 ;  /* 0x0000780401007387 */ /* 0x0003e20000100800 */
[----:B0-----:R-:W-:Y:S02]  /*1410*/  LEA R3, R5, UR4, 0x1 ;  /* 0x0000000405037c11 */ /* 0x001fe4000f8e08ff */
[----:B------:R-:W-:Y:S02]  /*1420*/  LEA R5, R9, UR4, 0x1 ;  /* 0x0000000409057c11 */ /* 0x000fe4000f8e08ff */
[----:B-1----:R-:W-:Y:S01]  /*1430*/  LEA R4, R7, UR4, 0x1 ;  /* 0x0000000407047c11 */ /* 0x002fe2000f8e08ff */
[----:B------:R0:W-:Y:S04]  /*1440*/  STL [R1+0x7c], R3 ;  /* 0x00007c0301007387 */ /* 0x0001e80000100800 */
[----:B------:R1:W-:Y:S04]  /*1450*/  STL [R1+0x70], R5 ;  /* 0x0000700501007387 */ /* 0x0003e80000100800 */
[----:B------:R1:W-:Y:S01]  /*1460*/  STL [R1+0x74], R4 ;  /* 0x0000740401007387 */ /* 0x0003e20000100800 */
[----:B0-----:R-:W-:-:S03]  /*1470*/  LEA R3, R10, UR4, 0x1 ;  /* 0x000000040a037c11 */ /* 0x001fc6000f8e08ff */
[----:B------:R1:W-:Y:S04]  /*1480*/  STL [R1+0x8c], R0 ;  /* 0x00008c0001007387 */ /* 0x0003e80000100800 */
[----:B------:R1:W-:Y:S02]  /*1490*/  STL [R1+0x6c], R3 ;  /* 0x00006c0301007387 */ /* 0x0003e40000100800 */
.L_x_4265:
[----:B012---:R-:W0:Y:S01]  /*14a0*/  LDC.64 R4, c[0x0][0xc88] ;  /* 0x00032200ff047b82 */ /* 0x007e220000000a00 */
[----:B------:R-:W-:Y:S01]  /*14b0*/  ULDC.64 UR4, c[0x0][0xa28] ;  /* 0x00028a0000047ab9 */ /* 0x000fe20000000a00 */
[----:B------:R-:W-:Y:S01]  /*14c0*/  ULDC.64 UR8, c[0x0][0xa18] ;  /* 0x0002860000087ab9 */ /* 0x000fe20000000a00 */
[----:B------:R-:W-:Y:S01]  /*14d0*/  ULDC.64 UR6, c[0x0][0xa08] ;  /* 0x0002820000067ab9 */ /* 0x000fe20000000a00 */
[----:B0-----:R-:W-:-:S05]  /*14e0*/  IMAD.WIDE R4, R139, 0x4, R4 ;  /* 0x000000048b047825 */ /* 0x001fca00078e0204 */
[----:B------:R-:W2:Y:S01]  /*14f0*/  LDG.E R225, desc[UR60][R4.64] ;  /* 0x0000003c04e17981 */ /* 0x000ea2000c1e1900 */
[----:B------:R-:W-:Y:S01]  /*1500*/  ISETP.NE.U32.AND P2, PT, RZ, UR4, PT ;  /* 0x00000004ff007c0c */ /* 0x000fe2000bf45070 */
[----:B---3--:R-:W-:Y:S01]  /*1510*/  IMAD.MOV.U32 R3, RZ, RZ, RZ ;  /* 0x000000ffff037224 */ /* 0x008fe200078e00ff */
[----:B------:R-:W-:Y:S01]  /*1520*/  ISETP.NE.U32.AND P1, PT, RZ, UR8, PT ;  /* 0x00000008ff007c0c */ /* 0x000fe2000bf25070 */
[----:B------:R-:W-:Y:S01]  /*1530*/  IMAD.MOV.U32 R29, RZ, RZ, RZ ;  /* 0x000000ffff1d7224 */ /* 0x000fe200078e00ff */
[----:B------:R-:W-:Y:S02]  /*1540*/  ISETP.NE.AND.EX P2, PT, RZ, UR5, PT, P2 ;  /* 0x00000005ff007c0c */ /* 0x000fe4000bf45320 */
[----:B------:R-:W-:Y:S02]  /*1550*/  ISETP.NE.AND.EX P1, PT, RZ, UR9, PT, P1 ;  /* 0x00000009ff007c0c */ /* 0x000fe4000bf25310 */
[----:B------:R-:W-:-:S04]  /*1560*/  ISETP.NE.U32.AND P0, PT, RZ, UR6, PT ;  /* 0x00000006ff007c0c */ /* 0x000fc8000bf05070 */
[----:B------:R-:W-:Y:S02]  /*1570*/  ISETP.NE.AND.EX P0, PT, RZ, UR7, PT, P0 ;  /* 0x00000007ff007c0c */ /* 0x000fe4000bf05300 */
[----:B--2---:R-:W-:Y:S01]  /*1580*/  SHF.R.S32.HI R230, RZ, 0x1f, R225 ;  /* 0x0000001fffe67819 */ /* 0x004fe200000114e1 */
[C---:B------:R-:W-:Y:S02]  /*1590*/  IMAD.SHL.U32 R223, R225.reuse, 0x4, RZ ;  /* 0x00000004e1df7824 */ /* 0x040fe400078e00ff */
[C---:B------:R-:W-:Y:S02]  /*15a0*/  @P2 LEA R4, P3, R225.reuse, UR4, 0x2 ;  /* 0x00000004e1042c11 */ /* 0x040fe4000f8610ff */
[C-C-:B------:R-:W-:Y:S02]  /*15b0*/  SHF.L.U64.HI R224, R225.reuse, 0x2, R230.reuse ;  /* 0x00000002e1e07819 */ /* 0x140fe400000102e6 */
[----:B------:R-:W-:Y:S01]  /*15c0*/  @P2 LEA.HI.X R5, R225, UR5, R230, 0x2, P3 ;  /* 0x00000005e1052c11 */ /* 0x000fe200098f14e6 */
[----:B------:R-:W-:Y:S01]  /*15d0*/  ULDC UR4, c[0x0][0x288] ;  /* 0x0000a20000047ab9 */ /* 0x000fe20000000800 */
[----:B------:R-:W-:-:S03]  /*15e0*/  IADD3 R8, P4, R223, UR6, RZ ;  /* 0x00000006df087c10 */ /* 0x000fc6000ff9e0ff */
[----:B------:R0:W5:Y:S01]  /*15f0*/  @P2 LDG.E R3, desc[UR60][R4.64] ;  /* 0x0000003c04032981 */ /* 0x000162000c1e1900 */
[----:B------:R-:W-:Y:S01]  /*1600*/  @P1 IADD3 R6, P2, R223, UR8, RZ ;  /* 0x00000008df061c10 */ /* 0x000fe2000ff5e0ff */
[----:B------:R-:W-:Y:S01]  /*1610*/  IMAD.U32 R153, RZ, RZ, UR4 ;  /* 0x00000004ff997e24 */ /* 0x000fe2000f8e00ff */
[C---:B------:R-:W-:Y:S01]  /*1620*/  IADD3.X R9, R224.reuse, UR7, RZ, P4, !PT ;  /* 0x00000007e0097c10 */ /* 0x040fe2000a7fe4ff */
[----:B------:R-:W-:Y:S01]  /*1630*/  ULDC.64 UR4, c[0x0][0x418] ;  /* 0x0001060000047ab9 */ /* 0x000fe20000000a00 */
[----:B------:R-:W-:-:S03]  /*1640*/  @P1 IADD3.X R7, R224, UR9, RZ, P2, !PT ;  /* 0x00000009e0071c10 */ /* 0x000fc600097fe4ff */
[----:B------:R0:W5:Y:S01]  /*1650*/  @P0 LDG.E R29, desc[UR60][R8.64] ;  /* 0x0000003c081d0981 */ /* 0x000162000c1e1900 */
[----:B------:R-:W-:Y:S01]  /*1660*/  UISETP.NE.U32.AND UP0, UPT, UR4, URZ, UPT ;  /* 0x0000003f0400728c */ /* 0x000fe2000bf05070 */
[----:B------:R-:W-:Y:S02]  /*1670*/  ULDC.64 UR8, c[0x0][0xa20] ;  /* 0x0002880000087ab9 */ /* 0x000fe40000000a00 */
[----:B------:R0:W5:Y:S01]  /*1680*/  @P1 LDG.E R153, desc[UR60][R6.64] ;  /* 0x0000003c06991981 */ /* 0x000162000c1e1900 */
[----:B------:R-:W-:Y:S01]  /*1690*/  UISETP.NE.AND.EX UP0, UPT, UR5, URZ, UPT, UP0 ;  /* 0x0000003f0500728c */ /* 0x000fe2000bf05300 */
[----:B------:R-:W-:Y:S01]  /*16a0*/  ULDC UR4, c[0x0][0x424] ;  /* 0x0001090000047ab9 */ /* 0x000fe20000000800 */
[----:B------:R-:W-:Y:S02]  /*16b0*/  ISETP.NE.U32.AND P2, PT, RZ, UR8, PT ;  /* 0x00000008ff007c0c */ /* 0x000fe4000bf45070 */
[----:B------:R-:W-:Y:S01]  /*16c0*/  USEL UR4, UR4, 0x1, UP0 ;  /* 0x0000000104047887 */ /* 0x000fe20008000000 */
[----:B------:R-:W-:Y:S01]  /*16d0*/  ULDC UR5, c[0x0][0x2f0] ;  /* 0x0000bc0000057ab9 */ /* 0x000fe20000000800 */
[----:B------:R-:W-:-:S02]  /*16e0*/  ISETP.NE.AND.EX P2, PT, RZ, UR9, PT, P2 ;  /* 0x00000009ff007c0c */ /* 0x000fc4000bf45320 */
[----:B------:R-:W-:-:S03]  /*16f0*/  UIMAD UR4, UR4, UR5, URZ ;  /* 0x00000005040472a4 */ /* 0x000fc6000f8e023f */
[----:B------:R-:W-:Y:S01]  /*1700*/  ULDC UR5, c[0x0][0x348] ;  /* 0x0000d20000057ab9 */ /* 0x000fe20000000800 */
[----:B------:R-:W-:Y:S02]  /*1710*/  IMAD.MOV.U32 R228, RZ, RZ, R137 ;  /* 0x000000ffffe47224 */ /* 0x000fe400078e0089 */
[----:B------:R-:W-:Y:S02]  /*1720*/  IMAD.MOV.U32 R222, RZ, RZ, R138 ;  /* 0x000000ffffde7224 */ /* 0x000fe400078e008a */
[----:B------:R-:W-:Y:S01]  /*1730*/  IMAD.MOV.U32 R27, RZ, RZ, R225 ;  /* 0x000000ffff1b7224 */ /* 0x000fe200078e00e1 */
[----:B0---4-:R-:W-:Y:S06]  /*1740*/  @P1 BRA `(.L_x_4061) ;  /* 0x0000000000241947 */ /* 0x011fec0003800000 */
        /* <DEDUP_REMOVED lines=9> */
.L_x_4061:
[----:B------:R-:W-:Y:S01]  /*17e0*/  MOV R24, UR5 ;  /* 0x0000000500187c02 */ /* 0x000fe20008000f00 */
[----:B------:R-:W-:Y:S01]  /*17f0*/  IMAD.U32 R26, RZ, RZ, UR4 ;  /* 0x00000004ff1a7e24 */ /* 0x000fe2000f8e00ff */
[----:B------:R-:W-:Y:S06]  /*1800*/  @!P2 BRA `(.L_x_4062) ;  /* 0x000000000010a947 */ /* 0x000fec0003800000 */
[----:B------:R-:W-:-:S04]  /*1810*/  IADD3 R4, P0, R223, UR8, RZ ;  /* 0x00000008df047c10 */ /* 0x000fc8000ff1e0ff */
[----:B------:R-:W-:-:S05]  /*1820*/  IADD3.X R5, R224, UR9, RZ, P0, !PT ;  /* 0x00000009e0057c10 */ /* 0x000fca00087fe4ff */
[----:B------:R0:W5:Y:S01]  /*1830*/  LDG.E R26, desc[UR60][R4.64] ;  /* 0x0000003c041a7981 */ /* 0x000162000c1e1900 */
[----:B------:R-:W-:Y:S05]  /*1840*/  BRA `(.L_x_4063) ;  /* 0x0000000000107947 */ /* 0x000fea0003800000 */
.L_x_4062:
[----:B------:R-:W-:Y:S05]  /*1850*/  @!P0 BRA `(.L_x_4063) ;  /* 0x00000000000c8947 */ /* 0x000fea0003800000 */
[----:B------:R-:W2:Y:S04]  /*1860*/  LDG.E R5, desc[UR60][R8.64] ;  /* 0x0000003c08057981 */ /* 0x000ea8000c1e1900 */
[----:B------:R-:W2:Y:S02]  /*1870*/  LDG.E R26, desc[UR60][R8.64+0x4] ;  /* 0x0000043c081a7981 */ /* 0x000ea4000c1e1900 */
[----:B--2---:R-:W-:-:S07]  /*1880*/  IMAD.IADD R26, R26, 0x1, -R5 ;  /* 0x000000011a1a7824 */ /* 0x004fce00078e0a05 */
.L_x_4063:
[----:B------:R-:W-:Y:S02]  /*1890*/  ULDC.64 UR4, c[0x0][0xa10] ;  /* 0x0002840000047ab9 */ /* 0x000fe40000000a00 */
[----:B------:R-:W-:-:S04]  /*18a0*/  ISETP.NE.U32.AND P0, PT, RZ, UR4, PT ;  /* 0x00000004ff007c0c */ /* 0x000fc8000bf05070 */
        /* <DEDUP_REMOVED lines=12> */
[----:B------:R-:W-:Y:S01]  /*1970*/  IMAD.IADD R11, R26, 0x1, -R3 ;  /* 0x000000011a0b7824 */ /* 0x000fe200078e0a03 */
[----:B------:R-:W-:Y:S01]  /*1980*/  PLOP3.LUT P2, PT, PT, PT, PT, 0x80, 0x0 ;  /* 0x000000000000781c */ /* 0x000fe20003f4f070 */
[----:B0-----:R-:W-:Y:S02]  /*1990*/  IMAD.MOV.U32 R4, RZ, RZ, RZ ;  /* 0x000000ffff047224 */ /* 0x001fe400078e00ff */
[----:B--2---:R-:W-:Y:S02]  /*19a0*/  @P0 IMAD.IADD R24, R9, 0x1, -R0 ;  /* 0x0000000109180824 */ /* 0x004fe400078e0a00 */
[----:B------:R-:W-:Y:S02]  /*19b0*/  IMAD.MOV R0, RZ, RZ, -R11 ;  /* 0x000000ffff007224 */ /* 0x000fe400078e0a0b */
[----:B------:R-:W-:-:S03]  /*19c0*/  IMAD.IADD R154, R11, 0x1, R24 ;  /* 0x000000010b9a7824 */ /* 0x000fc600078e0218 */
[----:B------:R-:W-:Y:S01]  /*19d0*/  VIMNMX R0, RZ, R0, !PT ;  /* 0x00000000ff007248 */ /* 0x000fe20007fe0100 */
[----:B------:R-:W-:-:S03]  /*19e0*/  VIADD R5, R154, 0x6f ;  /* 0x0000006f9a057836 */ /* 0x000fc60000000000 */
[----:B------:R-:W-:Y:S01]  /*19f0*/  SHF.R.U32.HI R134, RZ, 0x4, R0 ;  /* 0x00000004ff867819 */ /* 0x000fe20000011600 */
[----:B------:R-:W-:-:S04]  /*1a00*/  IMAD.HI R4, R5, -0x6db6db6d, R4 ;  /* 0x9249249305047827 */ /* 0x000fc800078e0204 */
[----:B------:R-:W-:Y:S01]  /*1a10*/  IMAD.WIDE.U32 R134, R134, 0x24924925, RZ ;  /* 0x2492492586867825 */ /* 0x000fe200078e00ff */
[----:B------:R-:W-:-:S03]  /*1a20*/  SHF.R.U32.HI R3, RZ, 0x1f, R4 ;  /* 0x0000001fff037819 */ /* 0x000fc60000011604 */
[----:B------:R-:W-:Y:S01]  /*1a30*/  IMAD.MOV.U32 R134, RZ, RZ, R135 ;  /* 0x000000ffff867224 */ /* 0x000fe200078e0087 */
[----:B------:R-:W-:-:S03]  /*1a40*/  LEA.HI.SX32 R156, R4, R3, 0x1a ;  /* 0x00000003049c7211 */ /* 0x000fc600078fd2ff */
[----:B------:R-:W-:Y:S02]  /*1a50*/  IMAD.MOV.U32 R25, RZ, RZ, R134 ;  /* 0x000000ffff197224 */ /* 0x000fe400078e0086 */
[----:B------:R-:W-:-:S05]  /*1a60*/  IMAD R3, R156, 0x70, -R11 ;  /* 0x000000709c037824 */ /* 0x000fca00078e0a0b */
[----:B------:R-:W-:-:S04]  /*1a70*/  VIMNMX R3, R3, R24, PT ;  /* 0x0000001803037248 */ /* 0x000fc80003fe0100 */
[----:B------:R-:W-:-:S13]  /*1a80*/  ISETP.GT.AND P0, PT, R3, R0, PT ;  /* 0x000000000300720c */ /* 0x000fda0003f04270 */
[----:B------:R-:W-:Y:S02]  /*1a90*/  @P0 VIADD R5, R3, 0x6f ;  /* 0x0000006f03050836 */ /* 0x000fe40000000000 */
[----:B------:R-:W-:-:S04]  /*1aa0*/  @P0 IMAD.MOV.U32 R4, RZ, RZ, RZ ;  /* 0x000000ffff040224 */ /* 0x000fc800078e00ff */
[----:B------:R-:W-:-:S05]  /*1ab0*/  @P0 IMAD.HI R4, R5, -0x6db6db6d, R4 ;  /* 0x9249249305040827 */ /* 0x000fca00078e0204 */
[----:B------:R-:W-:-:S04]  /*1ac0*/  @P0 SHF.R.U32.HI R3, RZ, 0x1f, R4 ;  /* 0x0000001fff030819 */ /* 0x000fc80000011604 */
[----:B------:R-:W-:-:S04]  /*1ad0*/  @P0 LEA.HI.SX32 R25, R4, R3, 0x1a ;  /* 0x0000000304190211 */ /* 0x000fc800078fd2ff */
[----:B------:R-:W-:-:S13]  /*1ae0*/  ISETP.GT.AND P0, PT, R25, R134, PT ;  /* 0x000000861900720c */ /* 0x000fda0003f04270 */
[----:B-1----:R-:W-:Y:S05]  /*1af0*/  @!P0 BRA `(.L_x_4064) ;  /* 0x0000009000948947 */ /* 0x002fea0003800000 */
        /* <DEDUP_REMOVED lines=20> */
.L_x_4066:
[----:B------:R-:W-:Y:S05]  /*1c40*/  BSYNC B6 ;  /* 0x0000000000067941 */ /* 0x000fea0003800000 */
.L_x_4065:
        /* <DEDUP_REMOVED lines=20> */
.L_x_4068:
[----:B------:R-:W-:Y:S05]  /*1d90*/  BSYNC B6 ;  /* 0x0000000000067941 */ /* 0x000fea0003800000 */
.L_x_4067:
[----:B------:R-:W-:Y:S01]  /*1da0*/  ULDC.64 UR4, c[0x0][0x9f8] ;  /* 0x00027e0000047ab9 */ /* 0x000fe20000000a00 */
[----:B------:R-:W2:Y:S01]  /*1db0*/  LDL.LU R32, [R1+0x8] ;  /* 0x0000080001207983 */ /* 0x000ea20000300800 */
[----:B------:R-:W-:Y:S01]  /*1dc0*/  ISETP.NE.U32.AND P0, PT, RZ, UR4, PT ;  /* 0x00000004ff007c0c */ /* 0x000fe2000bf05070 */
[----:B------:R-:W-:Y:S01]  /*1dd0*/  VIADD R0, R18, 0x20 ;  /* 0x0000002012007836 */ /* 0x000fe20000000000 */
[----:B------:R-:W-:Y:S01]  /*1de0*/  SHF.R.S32.HI R11, RZ, 0x1f, R138 ;  /* 0x0000001fff0b7819 */ /* 0x000fe2000001148a */
[----:B------:R-:W0:Y:S01]  /*1df0*/  LDC.64 R114, c[0x0][0x300] ;  /* 0x0000c000ff727b82 */ /* 0x000e220000000a00 */
[----:B------:R-:W-:Y:S01]  /*1e00*/  ISETP.NE.AND.EX P0, PT, RZ, UR5, PT, P0 ;  /* 0x00000005ff007c0c */ /* 0x000fe2000bf05300 */
[----:B------:R-:W-:Y:S01]  /*1e10*/  ULDC UR6, c[0x0][0x2f4] ;  /* 0x0000bd0000067ab9 */ /* 0x000fe20000000800 */
[----:B------:R-:W-:Y:S01]  /*1e20*/  SHF.R.S32.HI R19, RZ, 0x1f, R18 ;  /* 0x0000001fff137819 */ /* 0x000fe20000011412 */
[----:B------:R-:W-:Y:S01]  /*1e30*/  IMAD.IADD R122, R29, 0x1, R26 ;  /* 0x000000011d7a7824 */ /* 0x000fe200078e021a */
[----:B------:R-:W-:-:S03]  /*1e40*/  ULDC.64 UR8, c[0x0][0xa08] ;  /* 0x0002820000087ab9 */ /* 0x000fc60000000a00 */
[----:B------:R-:W1:Y:S06]  /*1e50*/  LDC.64 R108, c[0x0][0x408] ;  /* 0x00010200ff6c7b82 */ /* 0x000e6c0000000a00 */
[----:B------:R-:W-:Y:S02]  /*1e60*/  @P0 IADD3 R4, P1, R223, UR4, RZ ;  /* 0x00000004df040c10 */ /* 0x000fe4000ff3e0ff */
[----:B------:R-:W3:Y:S02]  /*1e70*/  LDC R127, c[0x0][0x3f4] ;  /* 0x0000fd00ff7f7b82 */ /* 0x000ee40000000800 */
[----:B------:R-:W-:Y:S01]  /*1e80*/  @P0 IADD3.X R5, R224, UR5, RZ, P1, !PT ;  /* 0x00000005e0050c10 */ /* 0x000fe20008ffe4ff */
[----:B------:R-:W-:-:S04]  /*1e90*/  ULDC.64 UR4, c[0x0][0x330] ;  /* 0x0000cc0000047ab9 */ /* 0x000fc80000000a00 */
[----:B------:R4:W2:Y:S01]  /*1ea0*/  @P0 LDG.E R27, desc[UR60][R4.64] ;  /* 0x0000003c041b0981 */ /* 0x0008a2000c1e1900 */
[----:B------:R-:W-:Y:S01]  /*1eb0*/  ISETP.GE.AND P1, PT, R0, UR6, PT ;  /* 0x0000000600007c0c */ /* 0x000fe2000bf26270 */
[----:B------:R-:W-:Y:S01]  /*1ec0*/  IMAD R3, R11, UR4, RZ ;  /* 0x000000040b037c24 */ /* 0x000fe2000f8e02ff */
[----:B------:R-:W-:Y:S01]  /*1ed0*/  ISETP.GE.AND P0, PT, R18, UR6, PT ;  /* 0x0000000612007c0c */ /* 0x000fe2000bf06270 */
[C---:B------:R-:W-:Y:S01]  /*1ee0*/  IMAD.WIDE.U32 R116, R138.reuse, UR4, R18 ;  /* 0x000000048a747c25 */ /* 0x040fe2000f8e0012 */
[----:B------:R-:W-:Y:S01]  /*1ef0*/  SHF.R.S32.HI R15, RZ, 0x1f, R122 ;  /* 0x0000001fff0f7819 */ /* 0x000fe2000001147a */
[----:B------:R-:W1:Y:S01]  /*1f00*/  LDC.64 R102, c[0x0][0x3f8] ;  /* 0x0000fe00ff667b82 */ /* 0x000e620000000a00 */
[----:B------:R-:W-:Y:S01]  /*1f10*/  SEL R6, RZ, 0x1, P0 ;  /* 0x00000001ff067807 */ /* 0x000fe20000000000 */
[----:B------:R-:W-:Y:S01]  /*1f20*/  IMAD R3, R138, UR5, R3 ;  /* 0x000000058a037c24 */ /* 0x000fe2000f8e0203 */
[----:B------:R-:W-:Y:S01]  /*1f30*/  ULDC.64 UR4, c[0x0][0x308] ;  /* 0x0000c20000047ab9 */ /* 0x000fe20000000a00 */
[----:B----4-:R-:W-:Y:S01]  /*1f40*/  SEL R4, RZ, 0xffffffff, P1 ;  /* 0xffffffffff047807 */ /* 0x010fe20000800000 */
[----:B------:R-:W-:Y:S01]  /*1f50*/  VIADD R5, R18, 0x80 ;  /* 0x0000008012057836 */ /* 0x000fe20000000000 */
[----:B------:R-:W-:Y:S01]  /*1f60*/  SHF.R.S32.HI R150, RZ, 0x1f, R17 ;  /* 0x0000001fff967819 */ /* 0x000fe20000011411 */
[----:B------:R-:W-:Y:S01]  /*1f70*/  IMAD.IADD R117, R117, 0x1, R3 ;  /* 0x0000000175757824 */ /* 0x000fe200078e0203 */
[----:B------:R-:W-:Y:S01]  /*1f80*/  SHF.R.S32.HI R23, RZ, 0x1f, R22 ;  /* 0x0000001fff177819 */ /* 0x000fe20000011416 */
[----:B------:R-:W-:Y:S01]  /*1f90*/  IMAD.SHL.U32 R7, R4, 0x2, RZ ;  /* 0x0000000204077824 */ /* 0x000fe200078e00ff */
[----:B------:R-:W-:Y:S01]  /*1fa0*/  ISETP.GE.AND P2, PT, R5, UR6, PT ;  /* 0x0000000605007c0c */ /* 0x000fe2000bf46270 */
[C---:B------:R-:W-:Y:S01]  /*1fb0*/  VIADD R3, R18.reuse, 0x40 ;  /* 0x0000004012037836 */ /* 0x040fe20000000000 */
[----:B------:R-:W-:Y:S01]  /*1fc0*/  SHF.R.U32.HI R33, RZ, 0x3, R205 ;  /* 0x00000003ff217819 */ /* 0x000fe200000116cd */
[----:B------:R-:W-:Y:S01]  /*1fd0*/  VIADD R4, R18, 0x60 ;  /* 0x0000006012047836 */ /* 0x000fe20000000000 */
[----:B------:R-:W-:Y:S01]  /*1fe0*/  LOP3.LUT R8, R7, 0x2, R6, 0xe2, !PT ;  /* 0x0000000207087812 */ /* 0x000fe200078ee206 */
[-C--:B0-----:R-:W-:Y:S01]  /*1ff0*/  IMAD R12, R15, R114.reuse, RZ ;  /* 0x000000720f0c7224 */ /* 0x081fe200078e02ff */
[----:B------:R-:W-:Y:S01]  /*2000*/  ISETP.GE.AND P0, PT, R3, UR6, PT ;  /* 0x0000000603007c0c */ /* 0x000fe2000bf06270 */
[----:B------:R-:W-:Y:S01]  /*2010*/  IMAD.WIDE.U32 R6, R122, R114, RZ ;  /* 0x000000727a067225 */ /* 0x000fe200078e00ff */
[----:B------:R-:W-:-:S02]  /*2020*/  ISETP.GE.AND P1, PT, R4, UR6, PT ;  /* 0x0000000604007c0c */ /* 0x000fc4000bf26270 */
[----:B------:R-:W-:Y:S01]  /*2030*/  SEL R9, RZ, 0x4, P0 ;  /* 0x00000004ff097807 */ /* 0x000fe20000000000 */
[----:B------:R-:W-:Y:S01]  /*2040*/  IMAD R13, R122, R115, R12 ;  /* 0x000000737a0d7224 */ /* 0x000fe200078e020c */
[----:B------:R-:W-:Y:S01]  /*2050*/  SEL R10, RZ, 0x8, P1 ;  /* 0x00000008ff0a7807 */ /* 0x000fe20000800000 */
[----:B------:R-:W-:Y:S01]  /*2060*/  IMAD R11, R11, UR4, RZ ;  /* 0x000000040b0b7c24 */ /* 0x000fe2000f8e02ff */
[----:B------:R-:W-:Y:S01]  /*2070*/  SEL R31, RZ, 0x10, P2 ;  /* 0x00000010ff1f7807 */ /* 0x000fe20001000000 */
[----:B------:R-:W-:Y:S01]  /*2080*/  IMAD.IADD R7, R7, 0x1, R13 ;  /* 0x0000000107077824 */ /* 0x000fe200078e020d */
[----:B------:R-:W-:Y:S01]  /*2090*/  LOP3.LUT R8, R10, R8, R9, 0xfe, !PT ;  /* 0x000000080a087212 */ /* 0x000fe200078efe09 */
[C---:B------:R-:W-:Y:S01]  /*20a0*/  IMAD R11, R138.reuse, UR5, R11 ;  /* 0x000000058a0b7c24 */ /* 0x040fe2000f8e020b */
[----:B------:R-:W-:Y:S01]  /*20b0*/  ISETP.NE.U32.AND P0, PT, RZ, UR8, PT ;  /* 0x00000008ff007c0c */ /* 0x000fe2000bf05070 */
[----:B------:R-:W-:Y:S01]  /*20c0*/  IMAD.WIDE.U32 R6, R138, UR4, R6 ;  /* 0x000000048a067c25 */ /* 0x000fe2000f8e0006 */
[----:B------:R-:W-:Y:S01]  /*20d0*/  LOP3.LUT R31, R8, R31, RZ, 0xfc, !PT ;  /* 0x0000001f081f7212 */ /* 0x000fe200078efcff */
[----:B------:R-:W-:Y:S01]  /*20e0*/  ULDC.64 UR4, c[0x0][0x310] ;  /* 0x0000c40000047ab9 */ /* 0x000fe20000000a00 */
[----:B------:R-:W-:Y:S01]  /*20f0*/  ISETP.NE.AND.EX P0, PT, RZ, UR9, PT, P0 ;  /* 0x00000009ff007c0c */ /* 0x000fe2000bf05300 */
[----:B------:R-:W-:Y:S01]  /*2100*/  IMAD.IADD R7, R7, 0x1, R11 ;  /* 0x0000000107077824 */ /* 0x000fe200078e020b */
[-C--:B---3--:R-:W-:Y:S01]  /*2110*/  ISETP.GE.AND P1, PT, R0, R127.reuse, PT ;  /* 0x0000007f0000720c */ /* 0x088fe20003f26270 */
[----:B-1----:R-:W-:Y:S01]  /*2120*/  IMAD.WIDE.U32 R112, R17, R108, R22 ;  /* 0x0000006c11707225 */ /* 0x002fe200078e0016 */
[----:B------:R-:W-:-:S02]  /*2130*/  ISETP.GE.AND P3, PT, R3, R127, PT ;  /* 0x0000007f0300720c */ /* 0x000fc40003f66270 */
[----:B------:R-:W-:Y:S01]  /*2140*/  LOP3.LUT P2, RZ, R218, 0x4, RZ, 0xc0, !PT ;  /* 0x00000004daff7812 */ /* 0x000fe2000784c0ff */
[C---:B------:R-:W-:Y:S01]  /*2150*/  IMAD.WIDE.U32 R110, R17.reuse, R108, R18 ;  /* 0x0000006c116e7225 */ /* 0x040fe200078e0012 */
[----:B------:R-:W-:Y:S02]  /*2160*/  SHF.L.U64.HI R139, R114, 0x6, R115 ;  /* 0x00000006728b7819 */ /* 0x000fe40000010273 */
[----:B------:R-:W-:Y:S01]  /*2170*/  SHF.R.S32.HI R152, RZ, 0x1f, R227 ;  /* 0x0000001fff987819 */ /* 0x000fe200000114e3 */
[----:B------:R-:W-:-:S04]  /*2180*/  IMAD.WIDE.U32 R106, R17, R102, R22 ;  /* 0x00000066116a7225 */ /* 0x000fc800078e0016 */
[----:B------:R-:W-:-:S04]  /*2190*/  IMAD.WIDE.U32 R104, R17, R102, R18 ;  /* 0x0000006611687225 */ /* 0x000fc800078e0012 */
[----:B------:R-:W-:Y:S02]  /*21a0*/  IMAD R29, R109, 0x70, RZ ;  /* 0x000000706d1d7824 */ /* 0x000fe400078e02ff */
[----:B------:R-:W-:Y:S02]  /*21b0*/  IMAD R135, R115, 0x70, RZ ;  /* 0x0000007073877824 */ /* 0x000fe400078e02ff */
[----:B------:R-:W-:Y:S01]  /*21c0*/  IMAD.SHL.U32 R140, R114, 0x40, RZ ;  /* 0x00000040728c7824 */ /* 0x000fe200078e00ff */
[----:B--2---:R-:W-:-:S04]  /*21d0*/  LOP3.LUT R32, R32, 0xfffffffe, RZ, 0xc0, !PT ;  /* 0xfffffffe20207812 */ /* 0x004fc800078ec0ff */
[----:B------:R-:W-:-:S04]  /*21e0*/  @P3 LOP3.LUT R32, R32, 0x1, RZ, 0xfc, !PT ;  /* 0x0000000120203812 */ /* 0x000fc800078efcff */
[----:B------:R-:W-:-:S04]  /*21f0*/  LOP3.LUT R32, R32, 0xfffffffb, RZ, 0xc0, !PT ;  /* 0xfffffffb20207812 */ /* 0x000fc800078ec0ff */
[----:B------:R-:W-:-:S05]  /*2200*/  @P2 LOP3.LUT R32, R32, 0x4, RZ, 0xfc, !PT ;  /* 0x0000000420202812 */ /* 0x000fca00078efcff */
[----:B------:R0:W-:Y:S01]  /*2210*/  STL [R1+0x8], R32 ;  /* 0x0000082001007387 */ /* 0x0001e20000100800 */
[----:B------:R-:W-:Y:S02]  /*2220*/  SHF.R.S32.HI R8, RZ, 0x1f, R27 ;  /* 0x0000001fff087819 */ /* 0x000fe4000001141b */
[----:B------:R-:W-:Y:S01]  /*2230*/  SEL R41, R27, RZ, !P0 ;  /* 0x000000ff1b297207 */ /* 0x000fe20004000000 */
[----:B------:R-:W-:Y:S01]  /*2240*/  IMAD R27, R103, 0x70, RZ ;  /* 0x00000070671b7824 */ /* 0x000fe200078e02ff */
[----:B------:R-:W-:Y:S01]  /*2250*/  SEL R10, R8, RZ, !P0 ;  /* 0x000000ff080a7207 */ /* 0x000fe20004000000 */
[----:B------:R-:W-:Y:S02]  /*2260*/  IMAD R8, R150, R108, RZ ;  /* 0x0000006c96087224 */ /* 0x000fe400078e02ff */
[----:B------:R-:W-:-:S04]  /*2270*/  IMAD.WIDE.U32 R118, R41, UR4, R6 ;  /* 0x0000000429767c25 */ /* 0x000fc8000f8e0006 */
[----:B------:R-:W-:Y:S02]  /*2280*/  IMAD R12, R10, UR4, RZ ;  /* 0x000000040a0c7c24 */ /* 0x000fe4000f8e02ff */
[----:B------:R-:W-:Y:S02]  /*2290*/  IMAD R11, R17, R109, R8 ;  /* 0x0000006d110b7224 */ /* 0x000fe400078e0208 */
[----:B------:R-:W-:Y:S01]  /*22a0*/  IMAD R13, R41, UR5, R12 ;  /* 0x00000005290d7c24 */ /* 0x000fe2000f8e020c */
[----:B------:R-:W-:Y:S01]  /*22b0*/  ULDC.64 UR4, c[0x0][0x338] ;  /* 0x0000ce0000047ab9 */ /* 0x000fe20000000a00 */
[-C--:B------:R-:W-:Y:S02]  /*22c0*/  IMAD R6, R150, R114.reuse, RZ ;  /* 0x0000007296067224 */ /* 0x080fe400078e02ff */
[----:B------:R-:W-:-:S04]  /*22d0*/  IMAD.WIDE.U32 R8, R17, R114, R18 ;  /* 0x0000007211087225 */ /* 0x000fc800078e0012 */
[----:B------:R-:W-:Y:S01]  /*22e0*/  IMAD R12, R17, R115, R6 ;  /* 0x00000073110c7224 */ /* 0x000fe200078e0206 */
[----:B------:R-:W-:Y:S01]  /*22f0*/  IADD3 R6, P0, R118, R8, RZ ;  /* 0x0000000876067210 */ /* 0x000fe20007f1e0ff */
[----:B------:R-:W-:Y:S02]  /*2300*/  IMAD.IADD R7, R119, 0x1, R13 ;  /* 0x0000000177077824 */ /* 0x000fe400078e020d */
[----:B------:R-:W-:Y:S02]  /*2310*/  IMAD R10, R10, UR4, RZ ;  /* 0x000000040a0a7c24 */ /* 0x000fe4000f8e02ff */
[----:B------:R-:W-:Y:S01]  /*2320*/  IMAD.WIDE.U32 R116, R41, UR4, R116 ;  /* 0x0000000429747c25 */ /* 0x000fe2000f8e0074 */
[----:B------:R-:W-:Y:S02]  /*2330*/  IADD3.X R8, R7, R9, R12, P0, !PT ;  /* 0x0000000907087210 */ /* 0x000fe400007fe40c */
[----:B------:R-:W-:Y:S01]  /*2340*/  ISETP.GE.AND P0, PT, R18, R127, PT ;  /* 0x0000007f1200720c */ /* 0x000fe20003f06270 */
[----:B------:R-:W-:-:S02]  /*2350*/  IMAD R41, R41, UR5, R10 ;  /* 0x0000000529297c24 */ /* 0x000fc4000f8e020a */
[----:B------:R-:W-:Y:S01]  /*2360*/  IMAD.IADD R113, R113, 0x1, R11 ;  /* 0x0000000171717824 */ /* 0x000fe200078e020b */
[----:B------:R-:W-:Y:S01]  /*2370*/  SEL R9, R127, RZ, P0 ;  /* 0x000000ff7f097207 */ /* 0x000fe20000000000 */
[----:B------:R-:W-:Y:S01]  /*2380*/  IMAD.IADD R111, R11, 0x1, R111 ;  /* 0x000000010b6f7824 */ /* 0x000fe200078e026f */
[----:B------:R-:W-:Y:S01]  /*2390*/  SEL R11, R127, RZ, P1 ;  /* 0x000000ff7f0b7207 */ /* 0x000fe20000800000 */
[----:B------:R-:W-:Y:S02]  /*23a0*/  IMAD R10, R150, R102, RZ ;  /* 0x00000066960a7224 */ /* 0x000fe400078e02ff */
[----:B------:R-:W-:Y:S02]  /*23b0*/  IMAD.IADD R9, R18, 0x1, R9 ;  /* 0x0000000112097824 */ /* 0x000fe400078e0209 */
[----:B------:R-:W-:Y:S01]  /*23c0*/  IMAD R13, R17, R103, R10 ;  /* 0x00000067110d7224 */ /* 0x000fe200078e020a */
[----:B------:R-:W-:Y:S01]  /*23d0*/  SEL R10, R127, RZ, P3 ;  /* 0x000000ff7f0a7207 */ /* 0x000fe20001800000 */
[----:B------:R-:W-:Y:S01]  /*23e0*/  IMAD.IADD R11, R0, 0x1, R11 ;  /* 0x00000001000b7824 */ /* 0x000fe200078e020b */
[----:B------:R-:W-:Y:S01]  /*23f0*/  IADD3 R122, P3, R17, R122, RZ ;  /* 0x0000007a117a7210 */ /* 0x000fe20007f7e0ff */
[----:B------:R-:W-:-:S02]  /*2400*/  IMAD.IADD R107, R107, 0x1, R13 ;  /* 0x000000016b6b7824 */ /* 0x000fc400078e020d */
[----:B------:R-:W-:Y:S01]  /*2410*/  IMAD.IADD R20, R3, 0x1, R10 ;  /* 0x0000000103147824 */ /* 0x000fe200078e020a */
[----:B------:R-:W-:Y:S01]  /*2420*/  SHF.R.S32.HI R10, RZ, 0x1f, R9 ;  /* 0x0000001fff0a7819 */ /* 0x000fe20000011409 */
[----:B------:R-:W-:Y:S01]  /*2430*/  IMAD.IADD R105, R13, 0x1, R105 ;  /* 0x000000010d697824 */ /* 0x000fe200078e0269 */
[----:B------:R-:W-:Y:S01]  /*2440*/  SHF.R.S32.HI R12, RZ, 0x1f, R11 ;  /* 0x0000001fff0c7819 */ /* 0x000fe2000001140b */
[CC--:B-----5:R-:W-:Y:S01]  /*2450*/  IMAD.WIDE.U32 R112, R149.reuse, R108.reuse, R112 ;  /* 0x0000006c95707225 */ /* 0x0e0fe200078e0070 */
[----:B------:R-:W-:Y:S02]  /*2460*/  LEA.HI R26, R10, R9, RZ, 0x3 ;  /* 0x000000090a1a7211 */ /* 0x000fe400078f18ff */
[----:B------:R-:W-:Y:S01]  /*2470*/  LEA.HI R13, R12, R11, RZ, 0x6 ;  /* 0x0000000b0c0d7211 */ /* 0x000fe200078f30ff */
[C---:B------:R-:W-:Y:S01]  /*2480*/  IMAD.WIDE.U32 R110, R149.reuse, R108, R110 ;  /* 0x0000006c956e7225 */ /* 0x040fe200078e006e */
[----:B------:R-:W-:Y:S02]  /*2490*/  LEA.HI R9, R10, R9, RZ, 0x6 ;  /* 0x000000090a097211 */ /* 0x000fe400078f30ff */
[----:B------:R-:W-:Y:S01]  /*24a0*/  LEA.HI R28, R12, R11, RZ, 0x3 ;  /* 0x0000000b0c1c7211 */ /* 0x000fe200078f18ff */
[----:B------:R-:W-:Y:S01]  /*24b0*/  IMAD.WIDE.U32 R106, R149, R102, R106 ;  /* 0x00000066956a7225 */ /* 0x000fe200078e006a */
[----:B------:R-:W-:-:S02]  /*24c0*/  SHF.R.S32.HI R12, RZ, 0x6, R13 ;  /* 0x00000006ff0c7819 */ /* 0x000fc4000001140d */
[----:B------:R-:W-:Y:S01]  /*24d0*/  SHF.R.S32.HI R10, RZ, 0x6, R9 ;  /* 0x00000006ff0a7819 */ /* 0x000fe20000011409 */
[----:B------:R-:W-:Y:S01]  /*24e0*/  IMAD.WIDE.U32 R104, R149, R102, R104 ;  /* 0x0000006695687225 */ /* 0x000fe200078e0068 */
[--C-:B------:R-:W-:Y:S02]  /*24f0*/  LOP3.LUT R13, R205, 0x38, R26.reuse, 0xf8, !PT ;  /* 0x00000038cd0d7812 */ /* 0x100fe400078ef81a */
[----:B------:R-:W-:Y:S01]  /*2500*/  LOP3.LUT R9, R211, 0x38, R26, 0xf8, !PT ;  /* 0x00000038d3097812 */ /* 0x000fe200078ef81a */
[C---:B------:R-:W-:Y:S01]  /*2510*/  IMAD R145, R10.reuse, 0x1c00, R215 ;  /* 0x00001c000a917824 */ /* 0x040fe200078e02d7 */
[----:B------:R-:W-:Y:S01]  /*2520*/  LOP3.LUT R14, R13, R33, RZ, 0x3c, !PT ;  /* 0x000000210d0e7212 */ /* 0x000fe200078e3cff */
[--C-:B------:R-:W-:Y:S01]  /*2530*/  IMAD R147, R10, 0x1c00, R213.reuse ;  /* 0x00001c000a937824 */ /* 0x100fe200078e02d5 */
[-C--:B------:R-:W-:Y:S01]  /*2540*/  LOP3.LUT R10, R9, R212.reuse, RZ, 0x3c, !PT ;  /* 0x000000d4090a7212 */ /* 0x080fe200078e3cff */
[C---:B------:R-:W-:Y:S01]  /*2550*/  IMAD R146, R12.reuse, 0x1c00, R213 ;  /* 0x00001c000c927824 */ /* 0x040fe200078e02d5 */
[----:B------:R-:W-:Y:S01]  /*2560*/  LOP3.LUT R11, R211, 0x38, R28, 0xf8, !PT ;  /* 0x00000038d30b7812 */ /* 0x000fe200078ef81c */
[----:B------:R-:W-:Y:S01]  /*2570*/  IMAD.IADD R145, R145, 0x1, R14 ;  /* 0x0000000191917824 */ /* 0x000fe200078e020e */
[----:B------:R-:W-:Y:S01]  /*2580*/  SHF.R.S32.HI R21, RZ, 0x1f, R20 ;  /* 0x0000001fff157819 */ /* 0x000fe20000011414 */
[----:B------:R-:W1:Y:S01]  /*2590*/  S2R R14, SR_TID.X ;  /* 0x00000000000e7919 */ /* 0x000e620000002100 */
[----:B------:R-:W-:Y:S01]  /*25a0*/  IMAD.IADD R147, R147, 0x1, R10 ;  /* 0x0000000193937824 */ /* 0x000fe200078e020a */
[----:B------:R-:W-:Y:S01]  /*25b0*/  LOP3.LUT R10, R205, 0x38, R28, 0xf8, !PT ;  /* 0x00000038cd0a7812 */ /* 0x000fe200078ef81c */
[----:B------:R-:W-:Y:S01]  /*25c0*/  IMAD R143, R12, 0x1c00, R215 ;  /* 0x00001c000c8f7824 */ /* 0x000fe200078e02d7 */
[----:B------:R-:W-:Y:S01]  /*25d0*/  LOP3.LUT R11, R11, R212, RZ, 0x3c, !PT ;  /* 0x000000d40b0b7212 */ /* 0x000fe200078e3cff */
[----:B------:R-:W-:Y:S01]  /*25e0*/  IMAD.WIDE.U32 R114, R114, 0x70, RZ ;  /* 0x0000007072727825 */ /* 0x000fe200078e00ff */
[----:B------:R-:W-:-:S02]  /*25f0*/  LEA.HI R30, R21, R20, RZ, 0x3 ;  /* 0x00000014151e7211 */ /* 0x000fc400078f18ff */
[----:B------:R-:W-:Y:S01]  /*2600*/  LEA.HI R20, R21, R20, RZ, 0x6 ;  /* 0x0000001415147211 */ /* 0x000fe200078f30ff */
[----:B------:R-:W-:Y:S01]  /*2610*/  IMAD.IADD R146, R146, 0x1, R11 ;  /* 0x0000000192927824 */ /* 0x000fe200078e020b */
[-C--:B------:R-:W-:Y:S01]  /*2620*/  LOP3.LUT R10, R10, R33.reuse, RZ, 0x3c, !PT ;  /* 0x000000210a0a7212 */ /* 0x080fe200078e3cff */
[----:B------:R-:W-:Y:S01]  /*2630*/  IMAD.X R123, R15, 0x1, R150, P3 ;  /* 0x000000010f7b7824 */ /* 0x000fe200018e0696 */
[----:B------:R-:W-:Y:S01]  /*2640*/  SHF.R.S32.HI R13, RZ, 0x1f, R149 ;  /* 0x0000001fff0d7819 */ /* 0x000fe20000011495 */
[----:B------:R-:W-:Y:S01]  /*2650*/  IMAD.SHL.U32 R127, R127, 0x2, RZ ;  /* 0x000000027f7f7824 */ /* 0x000fe200078e00ff */
[----:B------:R-:W-:Y:S01]  /*2660*/  SHF.R.S32.HI R20, RZ, 0x6, R20 ;  /* 0x00000006ff147819 */ /* 0x000fe20000011414 */
[----:B------:R-:W-:Y:S01]  /*2670*/  IMAD.IADD R143, R143, 0x1, R10 ;  /* 0x000000018f8f7824 */ /* 0x000fe200078e020a */
[--C-:B------:R-:W-:Y:S01]  /*2680*/  LOP3.LUT R9, R211, 0x38, R30.reuse, 0xf8, !PT ;  /* 0x00000038d3097812 */ /* 0x100fe200078ef81e */
[----:B------:R-:W-:Y:S01]  /*2690*/  IMAD R10, R13, R108, RZ ;  /* 0x0000006c0d0a7224 */ /* 0x000fe200078e02ff */
[----:B------:R-:W-:Y:S01]  /*26a0*/  LOP3.LUT R11, R205, 0x38, R30, 0xf8, !PT ;  /* 0x00000038cd0b7812 */ /* 0x000fe200078ef81e */
[----:B------:R-:W-:Y:S01]  /*26b0*/  IMAD R12, R13, R102, RZ ;  /* 0x000000660d0c7224 */ /* 0x000fe200078e02ff */
[----:B------:R-:W-:Y:S01]  /*26c0*/  LOP3.LUT R9, R9, R212, RZ, 0x3c, !PT ;  /* 0x000000d409097212 */ /* 0x000fe200078e3cff */
[----:B------:R-:W-:Y:S01]  /*26d0*/  VIADD R13, R18, 0xa0 ;  /* 0x000000a0120d7836 */ /* 0x000fe20000000000 */
[----:B------:R-:W-:Y:S01]  /*26e0*/  LOP3.LUT R11, R11, R33, RZ, 0x3c, !PT ;  /* 0x000000210b0b7212 */ /* 0x000fe200078e3cff */
[C---:B------:R-:W-:Y:S01]  /*26f0*/  IMAD R144, R20.reuse, 0x1c00, R213 ;  /* 0x00001c0014907824 */ /* 0x040fe200078e02d5 */
[----:B------:R-:W-:Y:S01]  /*2700*/  LOP3.LUT R21, R211, 0x18, R18, 0xf8, !PT ;  /* 0x00000018d3157812 */ /* 0x000fe200078ef812 */
[----:B------:R-:W-:Y:S01]  /*2710*/  IMAD R142, R20, 0x1c00, R215 ;  /* 0x00001c00148e7824 */ /* 0x000fe200078e02d7 */
[----:B------:R-:W-:Y:S01]  /*2720*/  ISETP.GE.AND P2, PT, R13, UR6, PT ;  /* 0x000000060d007c0c */ /* 0x000fe2000bf46270 */
[----:B------:R-:W-:Y:S01]  /*2730*/  IMAD.IADD R144, R144, 0x1, R9 ;  /* 0x0000000190907824 */ /* 0x000fe200078e0209 */
[----:B------:R-:W-:Y:S01]  /*2740*/  SHF.L.U64.HI R9, R108, 0x6, R109 ;  /* 0x000000066c097819 */ /* 0x000fe2000001026d */
[----:B------:R-:W-:Y:S01]  /*2750*/  IMAD.IADD R142, R142, 0x1, R11 ;  /* 0x000000018e8e7824 */ /* 0x000fe200078e020b */
[C---:B------:R-:W-:Y:S01]  /*2760*/  SHF.L.U64.HI R11, R102.reuse, 0x6, R103 ;  /* 0x00000006660b7819 */ /* 0x040fe20000010267 */
[C---:B------:R-:W-:Y:S01]  /*2770*/  IMAD R35, R149.reuse, R109, R10 ;  /* 0x0000006d95237224 */ /* 0x040fe200078e020a */
[----:B-1----:R-:W-:Y:S01]  /*2780*/  SHF.R.U32.HI R14, RZ, 0x7, R14 ;  /* 0x00000007ff0e7819 */ /* 0x002fe2000001160e */
[----:B------:R-:W-:Y:S01]  /*2790*/  IMAD R33, R149, R103, R12 ;  /* 0x0000006795217224 */ /* 0x000fe200078e020c */
[----:B------:R-:W-:Y:S01]  /*27a0*/  SHF.L.U32 R12, R102, 0x6, RZ ;  /* 0x00000006660c7819 */ /* 0x000fe200000006ff */
[C---:B------:R-:W-:Y:S01]  /*27b0*/  IMAD.SHL.U32 R10, R108.reuse, 0x40, RZ ;  /* 0x000000406c0a7824 */ /* 0x040fe200078e00ff */
[----:B0-----:R-:W-:Y:S01]  /*27c0*/  SEL R32, RZ, 0x20, P2 ;  /* 0x00000020ff207807 */ /* 0x001fe20001000000 */
[----:B------:R-:W-:Y:S01]  /*27d0*/  IMAD.WIDE.U32 R108, R108, 0x70, RZ ;  /* 0x000000706c6c7825 */ /* 0x000fe200078e00ff */
[----:B------:R-:W-:-:S02]  /*27e0*/  SHF.R.S32.HI R120, RZ, 0x3, R26 ;  /* 0x00000003ff787819 */ /* 0x000fc4000001141a */
[----:B------:R-:W-:Y:S01]  /*27f0*/  LOP3.LUT R39, R31, R32, RZ, 0xfc, !PT ;  /* 0x000000201f277212 */ /* 0x000fe200078efcff */
[----:B------:R-:W-:Y:S01]  /*2800*/  IMAD.WIDE.U32 R102, R102, 0x70, RZ ;  /* 0x0000007066667825 */ /* 0x000fe200078e00ff */
[----:B------:R-:W-:Y:S02]  /*2810*/  LOP3.LUT R26, R26, 0xfffffff8, RZ, 0xc0, !PT ;  /* 0xfffffff81a1a7812 */ /* 0x000fe400078ec0ff */
[----:B------:R-:W-:Y:S01]  /*2820*/  LOP3.LUT R36, R39, 0x4, RZ, 0xc0, !PT ;  /* 0x0000000427247812 */ /* 0x000fe200078ec0ff */
[----:B------:R-:W-:Y:S01]  /*2830*/  VIADD R155, R14, 0x8 ;  /* 0x000000080e9b7836 */ /* 0x000fe20000000000 */
[----:B------:R-:W-:Y:S01]  /*2840*/  LOP3.LUT R14, R21, R212, RZ, 0x3c, !PT ;  /* 0x000000d4150e7212 */ /* 0x000fe200078e3cff */
[----:B------:R-:W-:Y:S01]  /*2850*/  IMAD.IADD R138, R109, 0x1, R29 ;  /* 0x000000016d8a7824 */ /* 0x000fe200078e021d */
[----:B------:R-:W-:Y:S01]  /*2860*/  SHF.R.S32.HI R29, RZ, 0x3, R30 ;  /* 0x00000003ff1d7819 */ /* 0x000fe2000001141e */
[----:B------:R-:W-:Y:S01]  /*2870*/  IMAD.IADD R136, R103, 0x1, R27 ;  /* 0x0000000167887824 */ /* 0x000fe200078e021b */
[----:B------:R-:W-:Y:S01]  /*2880*/  SHF.R.S32.HI R27, RZ, 0x3, R28 ;  /* 0x00000003ff1b7819 */ /* 0x000fe2000001141c */
[----:B------:R-:W-:Y:S01]  /*2890*/  IMAD.IADD R141, R213, 0x1, R14 ;  /* 0x00000001d58d7824 */ /* 0x000fe200078e020e */
[----:B------:R-:W-:Y:S01]  /*28a0*/  LOP3.LUT R28, R28, 0xfffffff8, RZ, 0xc0, !PT ;  /* 0xfffffff81c1c7812 */ /* 0x000fe200078ec0ff */
        /* <DEDUP_REMOVED lines=11> */
[----:B------:R-:W-:-:S02]  /*2960*/  SHF.R.S32.HI R32, RZ, 0x1f, R26 ;  /* 0x0000001fff207819 */ /* 0x000fc4000001141a */
[----:B------:R-:W-:Y:S02]  /*2970*/  SHF.R.S32.HI R33, RZ, 0x1f, R28 ;  /* 0x0000001fff217819 */ /* 0x000fe4000001141c */
[----:B------:R-:W-:Y:S02]  /*2980*/  SHF.R.S32.HI R34, RZ, 0x1f, R30 ;  /* 0x0000001fff227819 */ /* 0x000fe4000001141e */
[----:B------:R-:W-:-:S07]  /*2990*/  LOP3.LUT R39, R39, 0x20, RZ, 0xc0, !PT ;  /* 0x0000002027277812 */ /* 0x000fce00078ec0ff */
.L_x_4168:
[----:B--2---:R-:W2:Y:S01]  /*29a0*/  LDL.LU R43, [R1+0x8] ;  /* 0x00000800012b7983 */ /* 0x004ea20000300800 */
[----:B-----5:R-:W-:Y:S01]  /*29b0*/  VIADD R53, R25, 0xffffffff ;  /* 0xffffffff19357836 */ /* 0x020fe20000000000 */
[----:B------:R-:W0:Y:S01]  /*29c0*/  LDC.64 R124, c[0x0][0x2e8] ;  /* 0x0000ba00ff7c7b82 */ /* 0x000e220000000a00 */
[----:B------:R-:W-:Y:S01]  /*29d0*/  LOP3.LUT P5, RZ, R218, 0x4, RZ, 0xc0, !PT ;  /* 0x00000004daff7812 */ /* 0x000fe200078ac0ff */
[----:B------:R-:W-:Y:S01]  /*29e0*/  IMAD R42, R16, 0x5400, R141 ;  /* 0x00005400102a7824 */ /* 0x000fe200078e028d */
[----:B------:R-:W-:Y:S05]  /*29f0*/  YIELD ;  /* 0x0000000000007946 */ /* 0x000fea0003800000 */
[----:B------:R-:W-:Y:S01]  /*2a00*/  SHF.R.S32.HI R52, RZ, 0x1f, R53 ;  /* 0x0000001fff347819 */ /* 0x000fe20000011435 */
[-C--:B------:R-:W-:Y:S01]  /*2a10*/  IMAD R25, R135, R53.reuse, RZ ;  /* 0x0000003587197224 */ /* 0x080fe200078e02ff */
[----:B-1----:R-:W1:Y:S01]  /*2a20*/  LDC R126, c[0x0][0x3f4] ;  /* 0x0000fd00ff7e7b82 */ /* 0x002e620000000800 */
[----:B------:R-:W-:Y:S01]  /*2a30*/  IMAD.WIDE.U32 R128, R114, R53, RZ ;  /* 0x0000003572807225 */ /* 0x000fe200078e00ff */
[----:B------:R-:W-:Y:S03]  /*2a40*/  BSSY B0, `(.L_x_4069) ;  /* 0x00007b0000007945 */ /* 0x000fe60003800000 */
[----:B------:R-:W-:Y:S01]  /*2a50*/  IMAD R25, R52, R114, R25 ;  /* 0x0000007234197224 */ /* 0x000fe200078e0219 */
[----:B------:R-:W-:-:S03]  /*2a60*/  IADD3 R41, P4, R6, R128, RZ ;  /* 0x0000008006297210 */ /* 0x000fc60007f9e0ff */
[----:B------:R-:W-:Y:S01]  /*2a70*/  IMAD.IADD R96, R129, 0x1, R25 ;  /* 0x0000000181607824 */ /* 0x000fe200078e0219 */
[----:B------:R-:W-:-:S03]  /*2a80*/  IADD3 R25, P2, P3, R6, R128, R140 ;  /* 0x0000008006197210 */ /* 0x000fc60007b5e08c */
[----:B------:R-:W-:Y:S01]  /*2a90*/  IMAD.X R44, R96, 0x1, R8, P4 ;  /* 0x00000001602c7824 */ /* 0x000fe200020e0608 */
[----:B------:R-:W-:Y:S02]  /*2aa0*/  IADD3.X R46, R8, R96, R139, P2, P3 ;  /* 0x00000060082e7210 */ /* 0x000fe400017e648b */
[----:B------:R-:W-:Y:S02]  /*2ab0*/  ISETP.GT.AND P3, PT, R53, R134, PT ;  /* 0x000000863500720c */ /* 0x000fe40003f64270 */
[-C--:B0-----:R-:W-:Y:S02]  /*2ac0*/  LEA R48, P2, R25, R124.reuse, 0x1 ;  /* 0x0000007c19307211 */ /* 0x081fe400078408ff */
[----:B------:R-:W-:Y:S02]  /*2ad0*/  LEA R50, P4, R41, R124, 0x1 ;  /* 0x0000007c29327211 */ /* 0x000fe400078808ff */
[----:B------:R-:W-:Y:S01]  /*2ae0*/  LEA.HI.X R49, R25, R125, R46, 0x1, P2 ;  /* 0x0000007d19317211 */ /* 0x000fe200010f0c2e */
[----:B------:R-:W-:Y:S01]  /*2af0*/  IMAD.MOV.U32 R25, RZ, RZ, R53 ;  /* 0x000000ffff197224 */ /* 0x000fe200078e0035 */
[----:B-1----:R-:W-:-:S02]  /*2b00*/  ISETP.GE.AND P2, PT, R126, 0x1, PT ;  /* 0x000000017e00780c */ /* 0x002fc40003f46270 */
[----:B------:R-:W-:Y:S01]  /*2b10*/  LEA.HI.X R51, R41, R125, R44, 0x1, P4 ;  /* 0x0000007d29337211 */ /* 0x000fe200020f0c2c */
[C---:B------:R-:W-:Y:S02]  /*2b20*/  VIADD R44, R42.reuse, 0x20 ;  /* 0x000000202a2c7836 */ /* 0x040fe40000000000 */
[C---:B------:R-:W-:Y:S02]  /*2b30*/  @P5 VIADD R44, R42.reuse, 0xffffffe0 ;  /* 0xffffffe02a2c5836 */ /* 0x040fe40000000000 */
[--C-:B------:R-:W-:Y:S02]  /*2b40*/  IMAD R41, R42, 0x2, R121.reuse ;  /* 0x000000022a297824 */ /* 0x100fe400078e0279 */
[----:B------:R-:W-:Y:S01]  /*2b50*/  IMAD R42, R44, 0x2, R121 ;  /* 0x000000022c2a7824 */ /* 0x000fe200078e0279 */
[----:B--2---:R-:W-:-:S04]  /*2b60*/  LOP3.LUT R43, R43, 0xfffffffd, RZ, 0xc0, !PT ;  /* 0xfffffffd2b2b7812 */ /* 0x004fc800078ec0ff */
[----:B------:R-:W-:-:S05]  /*2b70*/  @P3 LOP3.LUT R43, R43, 0x2, RZ, 0xfc, !PT ;  /* 0x000000022b2b3812 */ /* 0x000fca00078efcff */
[----:B------:R0:W-:Y:S01]  /*2b80*/  STL [R1+0x8], R43 ;  /* 0x0000082b01007387 */ /* 0x0001e20000100800 */
[----:B------:R-:W-:Y:S05]  /*2b90*/  @!P2 BRA `(.L_x_4070) ;  /* 0x000000740088a947 */ /* 0x000fea0003800000 */
[----:B------:R-:W-:Y:S01]  /*2ba0*/  ULDC.U8 UR4, c[0x0][0x410] ;  /* 0x0001040000047ab9 */ /* 0x000fe20000000000 */
[-C--:B0-----:R-:W-:Y:S01]  /*2bb0*/  IMAD R43, R136, R53.reuse, RZ ;  /* 0x00000035882b7224 */ /* 0x081fe200078e02ff */
[----:B------:R-:W-:Y:S01]  /*2bc0*/  ISETP.NE.AND P2, PT, RZ, UR4, PT ;  /* 0x00000004ff007c0c */ /* 0x000fe2000bf45270 */
[-C--:B------:R-:W-:Y:S02]  /*2bd0*/  IMAD R47, R138, R53.reuse, RZ ;  /* 0x000000358a2f7224 */ /* 0x080fe400078e02ff */
[C---:B------:R-:W-:Y:S02]  /*2be0*/  IMAD R45, R52.reuse, R102, R43 ;  /* 0x00000066342d7224 */ /* 0x040fe400078e022b */
        /* <DEDUP_REMOVED lines=23> */
[----:B------:R-:W-:Y:S06]  /*2d60*/  @P3 BRA `(.L_x_4073) ;  /* 0x0000000000a03947 */ /* 0x000fec0003800000 */
[----:B------:R-:W-:Y:S01]  /*2d70*/  IADD3 R45, P2, R106, R94, RZ ;  /* 0x0000005e6a2d7210 */ /* 0x000fe20007f5e0ff */
[----:B------:R-:W-:Y:S01]  /*2d80*/  ULDC.64 UR4, c[0x0][0x3e8] ;  /* 0x0000fa0000047ab9 */ /* 0x000fe20000000a00 */
[----:B------:R-:W-:Y:S02]  /*2d90*/  CS2R R124, SRZ ;  /* 0x00000000007c7805 */ /* 0x000fe4000001ff00 */
[----:B------:R-:W-:Y:S01]  /*2da0*/  CS2R R128, SRZ ;  /* 0x0000000000807805 */ /* 0x000fe2000001ff00 */
[----:B------:R-:W-:Y:S01]  /*2db0*/  IMAD.X R46, R100, 0x1, R20, P2 ;  /* 0x00000001642e7824 */ /* 0x000fe200010e0614 */
[----:B------:R-:W-:-:S04]  /*2dc0*/  LEA R44, P2, R45, UR4, 0x1 ;  /* 0x000000042d2c7c11 */ /* 0x000fc8000f8408ff */
[----:B------:R-:W-:Y:S01]  /*2dd0*/  LEA.HI.X R45, R45, UR5, R46, 0x1, P2 ;  /* 0x000000052d2d7c11 */ /* 0x000fe200090f0c2e */
[----:B------:R-:W-:Y:S01]  /*2de0*/  ULDC.64 UR4, c[0x0][0x400] ;  /* 0x0001000000047ab9 */ /* 0x000fe20000000a00 */
[----:B------:R-:W-:-:S05]  /*2df0*/  IADD3 R47, P2, R112, R92, RZ ;  /* 0x0000005c702f7210 */ /* 0x000fca0007f5e0ff */
[----:B------:R-:W-:Y:S01]  /*2e00*/  IMAD.X R54, R101, 0x1, R14, P2 ;  /* 0x0000000165367824 */ /* 0x000fe200010e060e */
        /* <DEDUP_REMOVED lines=30> */
.L_x_4073:
[----:B------:R-:W-:Y:S05]  /*2ff0*/  BSYNC B1 ;  /* 0x0000000000017941 */ /* 0x000fea0003800000 */
.L_x_4072:
        /* <DEDUP_REMOVED lines=12> */
[----:B-----5:R-:W-:Y:S01]  /*30c0*/  IMAD.MOV.U32 R131, RZ, RZ, R76 ;  /* 0x000000ffff837224 */ /* 0x020fe200078e004c */
[----:B------:R-:W-:Y:S01]  /*30d0*/  CS2R R74, SRZ ;  /* 0x00000000004a7805 */ /* 0x000fe2000001ff00 */
[----:B------:R-:W-:Y:S01]  /*30e0*/  IMAD.MOV.U32 R130, RZ, RZ, R77 ;  /* 0x000000ffff827224 */ /* 0x000fe200078e004d */
[----:B------:R-:W-:Y:S06]  /*30f0*/  @P4 BRA `(.L_x_4075) ;  /* 0x0000000000a04947 */ /* 0x000fec0003800000 */
[----:B------:R-:W-:Y:S01]  /*3100*/  IADD3 R94, P2, P5, R106, R94, R12 ;  /* 0x0000005e6a5e7210 */ /* 0x000fe20007d5e00c */
[----:B------:R-:W-:Y:S01]  /*3110*/  ULDC.64 UR4, c[0x0][0x3e8] ;  /* 0x0000fa0000047ab9 */ /* 0x000fe20000000a00 */
[----:B------:R-:W-:Y:S02]  /*3120*/  CS2R R72, SRZ ;  /* 0x0000000000487805 */ /* 0x000fe4000001ff00 */
[----:B------:R-:W-:Y:S02]  /*3130*/  CS2R R74, SRZ ;  /* 0x00000000004a7805 */ /* 0x000fe4000001ff00 */
[----:B0-----:R-:W-:Y:S02]  /*3140*/  IADD3.X R45, R20, R100, R11, P2, P5 ;  /* 0x00000064142d7210 */ /* 0x001fe400017ea40b */
[----:B------:R-:W-:-:S04]  /*3150*/  IADD3 R92, P2, P5, R112, R92, R10 ;  /* 0x0000005c705c7210 */ /* 0x000fc80007d5e00a */
[----:B------:R-:W-:Y:S02]  /*3160*/  IADD3.X R101, R14, R101, R9, P2, P5 ;  /* 0x000000650e657210 */ /* 0x000fe400017ea409 */
[----:B------:R-:W-:-:S04]  /*3170*/  LEA R44, P2, R94, UR4, 0x1 ;  /* 0x000000045e2c7c11 */ /* 0x000fc8000f8408ff */
[----:B------:R-:W-:Y:S01]  /*3180*/  LEA.HI.X R45, R94, UR5, R45, 0x1, P2 ;  /* 0x000000055e2d7c11 */ /* 0x000fe200090f0c2d */
[----:B------:R-:W-:Y:S02]  /*3190*/  ULDC.64 UR4, c[0x0][0x400] ;  /* 0x0001000000047ab9 */ /* 0x000fe40000000a00 */
        /* <DEDUP_REMOVED lines=30> */
.L_x_4075:
[----:B------:R-:W-:Y:S05]  /*3380*/  BSYNC B1 ;  /* 0x0000000000017941 */ /* 0x000fea0003800000 */
.L_x_4074:
[----:B01----:R-:W2:Y:S01]  /*3390*/  LDL R44, [R1+0x14] ;  /* 0x00001400012c7983 */ /* 0x003ea20000100800 */
        /* <DEDUP_REMOVED lines=15> */
[----:B------:R-:W-:-:S05]  /*3490*/  IMAD.MOV.U32 R47, RZ, RZ, R79 ;  /* 0x000000ffff2f7224 */ /* 0x000fca00078e004f */
[----:B------:R-:W-:Y:S01]  /*34a0*/  PRMT R164, R46, 0x5410, R47 ;  /* 0x000054102ea47816 */ /* 0x000fe2000000002f */
[----:B------:R-:W-:Y:S02]  /*34b0*/  IMAD.MOV.U32 R46, RZ, RZ, R90 ;  /* 0x000000ffff2e7224 */ /* 0x000fe400078e005a */
[----:B------:R-:W-:-:S03]  /*34c0*/  IMAD.MOV.U32 R47, RZ, RZ, R91 ;  /* 0x000000ffff2f7224 */ /* 0x000fc600078e005b */
[----:B------:R-:W-:Y:S01]  /*34d0*/  PRMT R170, R170, 0x5410, R46 ;  /* 0x00005410aaaa7816 */ /* 0x000fe2000000002e */
[----:B------:R-:W-:Y:S01]  /*34e0*/  IMAD.MOV.U32 R46, RZ, RZ, R128 ;  /* 0x000000ffff2e7224 */ /* 0x000fe200078e0080 */
[----:B------:R-:W-:Y:S01]  /*34f0*/  PRMT R171, R171, 0x5410, R47 ;  /* 0x00005410abab7816 */ /* 0x000fe2000000002f */
[----:B------:R-:W-:-:S03]  /*3500*/  IMAD.MOV.U32 R47, RZ, RZ, R129 ;  /* 0x000000ffff2f7224 */ /* 0x000fc600078e0081 */
[----:B------:R-:W-:Y:S01]  /*3510*/  PRMT R130, R46, 0x7610, R130 ;  /* 0x000076102e827816 */ /* 0x000fe20000000082 */
[----:B-----5:R-:W-:Y:S01]  /*3520*/  IMAD.MOV.U32 R46, RZ, RZ, R53 ;  /* 0x000000ffff2e7224 */ /* 0x020fe200078e0035 */
[----:B------:R-:W-:Y:S01]  /*3530*/  PRMT R132, R132, 0x5410, R47 ;  /* 0x0000541084847816 */ /* 0x000fe2000000002f */
[----:B------:R-:W-:-:S05]  /*3540*/  IMAD.MOV.U32 R47, RZ, RZ, R52 ;  /* 0x000000ffff2f7224 */ /* 0x000fca00078e0034 */
[----:B------:R-:W-:Y:S01]  /*3550*/  PRMT R92, R46, 0x5410, R47 ;  /* 0x000054102e5c7816 */ /* 0x000fe2000000002f */
[----:B------:R-:W-:Y:S02]  /*3560*/  IMAD.MOV.U32 R47, RZ, RZ, R60 ;  /* 0x000000ffff2f7224 */ /* 0x000fe400078e003c */
[----:B------:R-:W-:-:S05]  /*3570*/  IMAD.MOV.U32 R46, RZ, RZ, R61 ;  /* 0x000000ffff2e7224 */ /* 0x000fca00078e003d */
[----:B------:R-:W-:Y:S01]  /*3580*/  PRMT R151, R47, 0x5410, R46 ;  /* 0x000054102f977816 */ /* 0x000fe2000000002e */
[----:B------:R-:W-:Y:S01]  /*3590*/  IMAD.MOV.U32 R47, RZ, RZ, R68 ;  /* 0x000000ffff2f7224 */ /* 0x000fe200078e0044 */
[----:B------:R-:W-:-:S04]  /*35a0*/  MOV R46, R69 ;  /* 0x00000045002e7202 */ /* 0x000fc80000000f00 */
[----:B------:R-:W-:Y:S01]  /*35b0*/  PRMT R160, R47, 0x5410, R46 ;  /* 0x000054102fa07816 */ /* 0x000fe2000000002e */
[----:B------:R-:W-:Y:S02]  /*35c0*/  IMAD.MOV.U32 R47, RZ, RZ, R54 ;  /* 0x000000ffff2f7224 */ /* 0x000fe400078e0036 */
[----:B------:R-:W-:-:S05]  /*35d0*/  IMAD.MOV.U32 R46, RZ, RZ, R55 ;  /* 0x000000ffff2e7224 */ /* 0x000fca00078e0037 */
[----:B------:R-:W-:Y:S01]  /*35e0*/  PRMT R93, R47, 0x5410, R46 ;  /* 0x000054102f5d7816 */ /* 0x000fe2000000002e */
[----:B------:R-:W-:Y:S02]  /*35f0*/  IMAD.MOV.U32 R47, RZ, RZ, R62 ;  /* 0x000000ffff2f7224 */ /* 0x000fe400078e003e */
[----:B------:R-:W-:-:S05]  /*3600*/  IMAD.MOV.U32 R46, RZ, RZ, R63 ;  /* 0x000000ffff2e7224 */ /* 0x000fca00078e003f */
[----:B------:R-:W-:Y:S02]  /*3610*/  PRMT R157, R47, 0x5410, R46 ;  /* 0x000054102f9d7816 */ /* 0x000fe4000000002e */
[----:B--2---:R-:W-:Y:S01]  /*3620*/  R2UR UR4, R44 ;  /* 0x000000002c0472ca */ /* 0x004fe200000e0000 */
[----:B------:R-:W-:-:S05]  /*3630*/  IMAD.MOV.U32 R44, RZ, RZ, R80 ;  /* 0x000000ffff2c7224 */ /* 0x000fca00078e0050 */
[----:B------:R-:W-:Y:S01]  /*3640*/  PRMT R168, R44, 0x7610, R168 ;  /* 0x000076102ca87816 */ /* 0x000fe200000000a8 */
[----:B------:R-:W-:-:S03]  /*3650*/  IMAD.MOV.U32 R44, RZ, RZ, R84 ;  /* 0x000000ffff2c7224 */ /* 0x000fc600078e0054 */
[----:B------:R-:W-:Y:S01]  /*3660*/  PRMT R168, R168, 0x5410, R45 ;  /* 0x00005410a8a87816 */ /* 0x000fe2000000002d */
[----:B------:R-:W-:Y:S01]  /*3670*/  IMAD.MOV.U32 R45, RZ, RZ, R82 ;  /* 0x000000ffff2d7224 */ /* 0x000fe200078e0052 */
[----:B------:R-:W-:Y:S01]  /*3680*/  PRMT R169, R44, 0x7610, R169 ;  /* 0x000076102ca97816 */ /* 0x000fe200000000a9 */
[----:B------:R-:W-:Y:S01]  /*3690*/  IMAD.MOV.U32 R44, RZ, RZ, R96 ;  /* 0x000000ffff2c7224 */ /* 0x000fe200078e0060 */
[----:B------:R-:W-:-:S04]  /*36a0*/  UISETP.NE.AND UP0, UPT, UR4, 0x3, UPT ;  /* 0x000000030400788c */ /* 0x000fc8000bf05270 */
[----:B------:R-:W-:Y:S01]  /*36b0*/  PRMT R167, R167, 0x5410, R44 ;  /* 0x00005410a7a77816 */ /* 0x000fe2000000002c */
[----:B------:R-:W-:Y:S01]  /*36c0*/  IMAD.MOV.U32 R44, RZ, RZ, R83 ;  /* 0x000000ffff2c7224 */ /* 0x000fe200078e0053 */
[----:B------:R-:W-:-:S04]  /*36d0*/  PLOP3.LUT P2, PT, PT, PT, UP0, 0x80, 0x0 ;  /* 0x000000000000781c */ /* 0x000fc80003f4f008 */
        /* <DEDUP_REMOVED lines=8> */
[----:B------:R-:W-:Y:S01]  /*3760*/  IMAD.MOV.U32 R44, RZ, RZ, R57 ;  /* 0x000000ffff2c7224 */ /* 0x000fe200078e0039 */
[----:B------:R-:W-:Y:S01]  /*3770*/  PRMT R172, R172, 0x5410, R45 ;  /* 0x00005410acac7816 */ /* 0x000fe2000000002d */
[----:B------:R-:W-:-:S05]  /*3780*/  IMAD.MOV.U32 R45, RZ, RZ, R56 ;  /* 0x000000ffff2d7224 */ /* 0x000fca00078e0038 */
[----:B------:R-:W-:Y:S01]  /*3790*/  PRMT R133, R45, 0x5410, R44 ;  /* 0x000054102d857816 */ /* 0x000fe2000000002c */
[----:B------:R-:W-:Y:S02]  /*37a0*/  IMAD.MOV.U32 R45, RZ, RZ, R64 ;  /* 0x000000ffff2d7224 */ /* 0x000fe400078e0040 */
[----:B------:R-:W-:-:S05]  /*37b0*/  IMAD.MOV.U32 R44, RZ, RZ, R65 ;  /* 0x000000ffff2c7224 */ /* 0x000fca00078e0041 */
[----:B------:R-:W-:Y:S01]  /*37c0*/  PRMT R159, R44, 0x5410, R45 ;  /* 0x000054102c9f7816 */ /* 0x000fe2000000002d */
[----:B------:R-:W-:Y:S02]  /*37d0*/  IMAD.MOV.U32 R45, RZ, RZ, R72 ;  /* 0x000000ffff2d7224 */ /* 0x000fe400078e0048 */
        /* <DEDUP_REMOVED lines=16> */
[----:B------:R-:W-:Y:S06]  /*38e0*/  @!P2 BRA `(.L_x_4076) ;  /* 0x000000000004a947 */ /* 0x000fec0003800000 */
[----:B------:R-:W-:Y:S01]  /*38f0*/  BPT.TRAP 0x1 ;  /* 0x000000040000795c */ /* 0x000fe20000300000 */
.L_x_4076:
[----:B------:R-:W-:Y:S01]  /*3900*/  IMAD R100, R16, 0x8, R2 ;  /* 0x0000000810647824 */ /* 0x000fe200078e0202 */
[----:B------:R-:W-:Y:S01]  /*3910*/  SHF.L.U32 R101, R204, 0x1f, RZ ;  /* 0x0000001fcc657819 */ /* 0x000fe200000006ff */
[----:B------:R-:W-:Y:S03]  /*3920*/  BSSY B1, `(.L_x_4077) ;  /* 0x0000003000017945 */ /* 0x000fe60003800000 */
[----:B------:R-:W0:Y:S02]  /*3930*/  SYNCS.PHASECHK.TRANS64.TRYWAIT P5, [R100+URZ+0x36890], R101 ;  /* 0x03689065640075a7 */ /* 0x000e2400080a017f */
[----:B0-----:R-:W-:Y:S05]  /*3940*/  @!P5 BRA `(.L_x_4078) ;  /* 0x000002380090d947 */ /* 0x001fea0003800000 */
.L_x_4436:
[----:B------:R-:W-:Y:S05]  /*3950*/  BSYNC B1 ;  /* 0x0000000000017941 */ /* 0x000fea0003800000 */
.L_x_4077:
        /* <DEDUP_REMOVED lines=10> */
[----:B------:R-:W-:Y:S01]  /*3a00*/  SHF.R.U64 R94, R124, 0x10, R125 ;  /* 0x000000107c5e7819 */ /* 0x000fe2000000127d */
[C---:B--2---:R-:W-:Y:S01]  /*3a10*/  IMAD.U32 R124, R45.reuse, 0x10000, RZ ;  /* 0x000100002d7c7824 */ /* 0x044fe200078e00ff */
[C---:B------:R-:W-:Y:S02]  /*3a20*/  PRMT R95, R130.reuse, 0x5410, R95 ;  /* 0x00005410825f7816 */ /* 0x040fe4000000005f */
[----:B------:R-:W-:Y:S02]  /*3a30*/  PRMT R94, R130, 0x5432, R94 ;  /* 0x00005432825e7816 */ /* 0x000fe4000000005e */
[----:B------:R-:W-:Y:S02]  /*3a40*/  SHF.R.U32.HI R128, RZ, 0x10, R129 ;  /* 0x00000010ff807819 */ /* 0x000fe40000011681 */
[----:B------:R-:W-:-:S02]  /*3a50*/  LOP3.LUT R130, R45, 0xffff0000, RZ, 0xc0, !PT ;  /* 0xffff00002d827812 */ /* 0x000fc400078ec0ff */
[C---:B------:R-:W-:Y:S01]  /*3a60*/  LOP3.LUT R129, R95.reuse, 0xffff0000, RZ, 0xc0, !PT ;  /* 0xffff00005f817812 */ /* 0x040fe200078ec0ff */
[----:B------:R-:W-:Y:S01]  /*3a70*/  IMAD.U32 R95, R95, 0x10000, RZ ;  /* 0x000100005f5f7824 */ /* 0x000fe200078e00ff */
[C---:B------:R-:W-:Y:S01]  /*3a80*/  LOP3.LUT R131, R94.reuse, 0xffff0000, RZ, 0xc0, !PT ;  /* 0xffff00005e837812 */ /* 0x040fe200078ec0ff */
[----:B------:R-:W-:Y:S01]  /*3a90*/  IMAD.U32 R94, R94, 0x10000, RZ ;  /* 0x000100005e5e7824 */ /* 0x000fe200078e00ff */
[----:B------:R-:W-:Y:S01]  /*3aa0*/  SHF.R.U32.HI R125, RZ, 0x10, R125 ;  /* 0x00000010ff7d7819 */ /* 0x000fe2000001167d */
[----:B------:R-:W-:Y:S01]  /*3ab0*/  FMUL.FTZ R45, R130, R129 ;  /* 0x00000081822d7220 */ /* 0x000fe20000410000 */
[----:B------:R-:W-:Y:S01]  /*3ac0*/  PRMT R128, R132, 0x5432, R128 ;  /* 0x0000543284807816 */ /* 0x000fe20000000080 */
[-C--:B------:R-:W-:Y:S01]  /*3ad0*/  FMUL.FTZ R130, R130, R131.reuse ;  /* 0x0000008382827220 */ /* 0x080fe20000410000 */
[----:B------:R-:W-:Y:S01]  /*3ae0*/  PRMT R125, R132, 0x5410, R125 ;  /* 0x00005410847d7816 */ /* 0x000fe2000000007d */
[----:B------:R-:W-:Y:S01]  /*3af0*/  FFMA.FTZ R45, R124, R131, -R45 ;  /* 0x000000837c2d7223 */ /* 0x000fe2000001082d */
[----:B------:R-:W-:Y:S01]  /*3b00*/  LOP3.LUT R132, R46, 0xffff0000, RZ, 0xc0, !PT ;  /* 0xffff00002e847812 */ /* 0x000fe200078ec0ff */
[----:B------:R-:W-:Y:S01]  /*3b10*/  FFMA.FTZ R124, R124, R129, R130 ;  /* 0x000000817c7c7223 */ /* 0x000fe20000010082 */
[C---:B------:R-:W-:Y:S01]  /*3b20*/  IMAD.U32 R129, R128.reuse, 0x10000, RZ ;  /* 0x0001000080817824 */ /* 0x040fe200078e00ff */
[----:B------:R-:W-:Y:S01]  /*3b30*/  LOP3.LUT R128, R128, 0xffff0000, RZ, 0xc0, !PT ;  /* 0xffff000080807812 */ /* 0x000fe200078ec0ff */
[C---:B------:R-:W-:Y:S01]  /*3b40*/  IMAD.U32 R130, R125.reuse, 0x10000, RZ ;  /* 0x000100007d827824 */ /* 0x040fe200078e00ff */
[----:B------:R-:W-:Y:S01]  /*3b50*/  LOP3.LUT R125, R125, 0xffff0000, RZ, 0xc0, !PT ;  /* 0xffff00007d7d7812 */ /* 0x000fe200078ec0ff */
[----:B------:R-:W-:Y:S01]  /*3b60*/  FMUL.FTZ R131, R132, R129 ;  /* 0x0000008184837220 */ /* 0x000fe20000410000 */
[----:B------:R-:W-:-:S02]  /*3b70*/  IMAD.U32 R46, R46, 0x10000, RZ ;  /* 0x000100002e2e7824 */ /* 0x000fc400078e00ff */
[-C--:B------:R-:W-:Y:S01]  /*3b80*/  FMUL.FTZ R132, R132, R130.reuse ;  /* 0x0000008284847220 */ /* 0x080fe20000410000 */
[----:B------:R-:W-:Y:S01]  /*3b90*/  F2FP.BF16.F32.PACK_AB R45, R124, R45 ;  /* 0x0000002d7c2d723e */ /* 0x000fe200000010ff */
[C---:B------:R-:W-:Y:S02]  /*3ba0*/  FFMA.FTZ R131, R46.reuse, R130, -R131 ;  /* 0x000000822e837223 */ /* 0x040fe40000010883 */
[----:B------:R-:W-:Y:S01]  /*3bb0*/  FFMA.FTZ R132, R46, R129, R132 ;  /* 0x000000812e847223 */ /* 0x000fe20000010084 */
[C---:B------:R-:W-:Y:S01]  /*3bc0*/  LOP3.LUT R46, R47.reuse, 0xffff0000, RZ, 0xc0, !PT ;  /* 0xffff00002f2e7812 */ /* 0x040fe200078ec0ff */
[----:B------:R-:W-:-:S03]  /*3bd0*/  IMAD.U32 R47, R47, 0x10000, RZ ;  /* 0x000100002f2f7824 */ /* 0x000fc600078e00ff */
[----:B------:R-:W-:Y:S01]  /*3be0*/  F2FP.BF16.F32.PACK_AB R131, R132, R131 ;  /* 0x000000838483723e */ /* 0x000fe200000010ff */
[C---:B------:R-:W-:Y:S01]  /*3bf0*/  FMUL.FTZ R129, R46.reuse, R128 ;  /* 0x000000802e817220 */ /* 0x040fe20000410000 */
[----:B------:R-:W-:-:S03]  /*3c00*/  FMUL.FTZ R46, R46, R125 ;  /* 0x0000007d2e2e7220 */ /* 0x000fc60000410000 */
[C---:B------:R-:W-:Y:S01]  /*3c10*/  FFMA.FTZ R129, R47.reuse, R125, -R129 ;  /* 0x0000007d2f817223 */ /* 0x040fe20000010881 */
[----:B------:R-:W-:Y:S01]  /*3c20*/  FFMA.FTZ R46, R47, R128, R46 ;  /* 0x000000802f2e7223 */ /* 0x000fe2000001002e */
[C---:B------:R-:W-:Y:S01]  /*3c30*/  LOP3.LUT R47, R44.reuse, 0xffff0000, RZ, 0xc0, !PT ;  /* 0xffff00002c2f7812 */ /* 0x040fe200078ec0ff */
[----:B------:R-:W-:-:S03]  /*3c40*/  IMAD.U32 R44, R44, 0x10000, RZ ;  /* 0x000100002c2c7824 */ /* 0x000fc600078e00ff */
[----:B------:R-:W-:Y:S01]  /*3c50*/  F2FP.BF16.F32.PACK_AB R46, R46, R129 ;  /* 0x000000812e2e723e */ /* 0x000fe200000010ff */
[C---:B------:R-:W-:Y:S01]  /*3c60*/  FMUL.FTZ R125, R47.reuse, R95 ;  /* 0x0000005f2f7d7220 */ /* 0x040fe20000410000 */
[----:B------:R-:W-:-:S03]  /*3c70*/  FMUL.FTZ R47, R47, R94 ;  /* 0x0000005e2f2f7220 */ /* 0x000fc60000410000 */
[C---:B------:R-:W-:Y:S01]  /*3c80*/  FFMA.FTZ R125, R44.reuse, R94, -R125 ;  /* 0x0000005e2c7d7223 */ /* 0x040fe2000001087d */
[----:B------:R-:W-:-:S05]  /*3c90*/  FFMA.FTZ R47, R44, R95, R47 ;  /* 0x0000005f2c2f7223 */ /* 0x000fca000001002f */
[----:B------:R-:W-:Y:S01]  /*3ca0*/  F2FP.BF16.F32.PACK_AB R125, R47, R125 ;  /* 0x0000007d2f7d723e */ /* 0x000fe200000010ff */
[----:B------:R-:W-:Y:S02]  /*3cb0*/  IMAD.MOV.U32 R47, RZ, RZ, R46 ;  /* 0x000000ffff2f7224 */ /* 0x000fe400078e002e */
[----:B------:R-:W-:Y:S02]  /*3cc0*/  IMAD.MOV.U32 R46, RZ, RZ, R131 ;  /* 0x000000ffff2e7224 */ /* 0x000fe400078e0083 */
[----:B------:R-:W-:-:S07]  /*3cd0*/  IMAD.MOV.U32 R44, RZ, RZ, R125 ;  /* 0x000000ffff2c7224 */ /* 0x000fce00078e007d */
.L_x_4084:
[----:B------:R-:W-:Y:S05]  /*3ce0*/  BSYNC B3 ;  /* 0x0000000000037941 */ /* 0x000fea0003800000 */
.L_x_4083:
[----:B--2---:R1:W-:Y:S02]  /*3cf0*/  STG.E.128 desc[UR60][R50.64], R44 ;  /* 0x0000002c32007986 */ /* 0x0043e4000c101d3c */
.L_x_4082:
[----:B------:R-:W-:Y:S05]  /*3d00*/  BSYNC B2 ;  /* 0x0000000000027941 */ /* 0x000fea0003800000 */
.L_x_4081:
[----:B------:R-:W-:Y:S01]  /*3d10*/  ISETP.NE.AND P3, PT, R35, RZ, PT ;  /* 0x000000ff2300720c */ /* 0x000fe20003f65270 */
[----:B------:R-:W-:-:S12]  /*3d20*/  BSSY B2, `(.L_x_4085) ;  /* 0x0000038000027945 */ /* 0x000fd80003800000 */
[----:B------:R-:W-:Y:S05]  /*3d30*/  @!P3 BRA `(.L_x_4086) ;  /* 0x0000000000d8b947 */ /* 0x000fea0003800000 */
[----:B-1----:R1:W2:Y:S01]  /*3d40*/  LDS.128 R44, [R42+0x21000] ;  /* 0x021000002a2c7984 */ /* 0x0022a20000000c00 */
[----:B------:R-:W-:Y:S01]  /*3d50*/  ISETP.GE.AND P3, PT, R207, R126, PT ;  /* 0x0000007ecf00720c */ /* 0x000fe20003f66270 */
[----:B------:R-:W-:-:S12]  /*3d60*/  BSSY B3, `(.L_x_4087) ;  /* 0x0000032000037945 */ /* 0x000fd80003800000 */
[----:B-1----:R-:W-:Y:S05]  /*3d70*/  @P3 BRA `(.L_x_4088) ;  /* 0x0000000000c03947 */ /* 0x002fea0003800000 */
[--C-:B------:R-:W-:Y:S01]  /*3d80*/  SHF.R.U64 R94, R96, 0x10, R97.reuse ;  /* 0x00000010605e7819 */ /* 0x100fe20000001261 */
[----:B--2---:R-:W-:Y:S01]  /*3d90*/  IMAD.U32 R95, R45, 0x10000, RZ ;  /* 0x000100002d5f7824 */ /* 0x004fe200078e00ff */
[----:B------:R-:W-:Y:S02]  /*3da0*/  SHF.R.U32.HI R124, RZ, 0x10, R97 ;  /* 0x00000010ff7c7819 */ /* 0x000fe40000011661 */
[----:B------:R-:W-:Y:S02]  /*3db0*/  SHF.R.U64 R97, R98, 0x10, R99 ;  /* 0x0000001062617819 */ /* 0x000fe40000001263 */
[----:B------:R-:W-:Y:S02]  /*3dc0*/  PRMT R94, R167, 0x5432, R94 ;  /* 0x00005432a75e7816 */ /* 0x000fe4000000005e */
[----:B------:R-:W-:Y:S02]  /*3dd0*/  PRMT R97, R174, 0x5410, R97 ;  /* 0x00005410ae617816 */ /* 0x000fe40000000061 */
[----:B------:R-:W-:-:S02]  /*3de0*/  SHF.R.U32.HI R98, RZ, 0x10, R99 ;  /* 0x00000010ff627819 */ /* 0x000fc40000011663 */
[----:B------:R-:W-:Y:S02]  /*3df0*/  LOP3.LUT R128, R45, 0xffff0000, RZ, 0xc0, !PT ;  /* 0xffff00002d807812 */ /* 0x000fe400078ec0ff */
[C---:B------:R-:W-:Y:S01]  /*3e00*/  LOP3.LUT R99, R97.reuse, 0xffff0000, RZ, 0xc0, !PT ;  /* 0xffff000061637812 */ /* 0x040fe200078ec0ff */
[----:B------:R-:W-:Y:S01]  /*3e10*/  IMAD.U32 R97, R97, 0x10000, RZ ;  /* 0x0001000061617824 */ /* 0x000fe200078e00ff */
[C---:B------:R-:W-:Y:S01]  /*3e20*/  LOP3.LUT R96, R94.reuse, 0xffff0000, RZ, 0xc0, !PT ;  /* 0xffff00005e607812 */ /* 0x040fe200078ec0ff */
[----:B------:R-:W-:Y:S01]  /*3e30*/  IMAD.U32 R94, R94, 0x10000, RZ ;  /* 0x000100005e5e7824 */ /* 0x000fe200078e00ff */
[----:B------:R-:W-:Y:S01]  /*3e40*/  PRMT R98, R172, 0x5432, R98 ;  /* 0x00005432ac627816 */ /* 0x000fe20000000062 */
[C---:B------:R-:W-:Y:S02]  /*3e50*/  FMUL.FTZ R125, R128.reuse, R99 ;  /* 0x00000063807d7220 */ /* 0x040fe40000410000 */
[-C--:B------:R-:W-:Y:S01]  /*3e60*/  FMUL.FTZ R45, R128, R96.reuse ;  /* 0x00000060802d7220 */ /* 0x080fe20000410000 */
[C---:B------:R-:W-:Y:S01]  /*3e70*/  LOP3.LUT R128, R46.reuse, 0xffff0000, RZ, 0xc0, !PT ;  /* 0xffff00002e807812 */ /* 0x040fe200078ec0ff */
[----:B------:R-:W-:Y:S01]  /*3e80*/  FFMA.FTZ R96, R95, R96, -R125 ;  /* 0x000000605f607223 */ /* 0x000fe2000001087d */
[----:B------:R-:W-:-:S02]  /*3e90*/  IMAD.U32 R46, R46, 0x10000, RZ ;  /* 0x000100002e2e7824 */ /* 0x000fc400078e00ff */
[----:B------:R-:W-:Y:S01]  /*3ea0*/  FFMA.FTZ R95, R95, R99, R45 ;  /* 0x000000635f5f7223 */ /* 0x000fe2000001002d */
[----:B------:R-:W-:Y:S01]  /*3eb0*/  PRMT R45, R168, 0x5432, R124 ;  /* 0x00005432a82d7816 */ /* 0x000fe2000000007c */
[C---:B------:R-:W-:Y:S01]  /*3ec0*/  IMAD.U32 R99, R98.reuse, 0x10000, RZ ;  /* 0x0001000062637824 */ /* 0x040fe200078e00ff */
[----:B------:R-:W-:Y:S02]  /*3ed0*/  LOP3.LUT R98, R98, 0xffff0000, RZ, 0xc0, !PT ;  /* 0xffff000062627812 */ /* 0x000fe400078ec0ff */
[----:B------:R-:W-:Y:S01]  /*3ee0*/  F2FP.BF16.F32.PACK_AB R95, R95, R96 ;  /* 0x000000605f5f723e */ /* 0x000fe200000010ff */
[C---:B------:R-:W-:Y:S02]  /*3ef0*/  IMAD.U32 R124, R45.reuse, 0x10000, RZ ;  /* 0x000100002d7c7824 */ /* 0x040fe400078e00ff */
[C---:B------:R-:W-:Y:S01]  /*3f00*/  FMUL.FTZ R125, R128.reuse, R99 ;  /* 0x00000063807d7220 */ /* 0x040fe20000410000 */
[----:B------:R-:W-:Y:S01]  /*3f10*/  LOP3.LUT R45, R45, 0xffff0000, RZ, 0xc0, !PT ;  /* 0xffff00002d2d7812 */ /* 0x000fe200078ec0ff */
[----:B------:R-:W-:-:S02]  /*3f20*/  FMUL.FTZ R128, R128, R124 ;  /* 0x0000007c80807220 */ /* 0x000fc40000410000 */
        /* <DEDUP_REMOVED lines=8> */
[C---:B------:R-:W-:Y:S01]  /*3fb0*/  LOP3.LUT R45, R44.reuse, 0xffff0000, RZ, 0xc0, !PT ;  /* 0xffff00002c2d7812 */ /* 0x040fe200078ec0ff */
[----:B------:R-:W-:Y:S01]  /*3fc0*/  FFMA.FTZ R46, R47, R98, R46 ;  /* 0x000000622f2e7223 */ /* 0x000fe2000001002e */
[----:B------:R-:W-:-:S03]  /*3fd0*/  IMAD.U32 R44, R44, 0x10000, RZ ;  /* 0x000100002c2c7824 */ /* 0x000fc600078e00ff */
[C---:B------:R-:W-:Y:S01]  /*3fe0*/  FMUL.FTZ R47, R45.reuse, R97 ;  /* 0x000000612d2f7220 */ /* 0x040fe20000410000 */
[-C--:B------:R-:W-:Y:S01]  /*3ff0*/  FMUL.FTZ R45, R45, R94.reuse ;  /* 0x0000005e2d2d7220 */ /* 0x080fe20000410000 */
[----:B------:R-:W-:Y:S02]  /*4000*/  F2FP.BF16.F32.PACK_AB R46, R46, R99 ;  /* 0x000000632e2e723e */ /* 0x000fe400000010ff */
[C---:B------:R-:W-:Y:S01]  /*4010*/  FFMA.FTZ R47, R44.reuse, R94, -R47 ;  /* 0x0000005e2c2f7223 */ /* 0x040fe2000001082f */
[----:B------:R-:W-:-:S05]  /*4020*/  FFMA.FTZ R45, R44, R97, R45 ;  /* 0x000000612c2d7223 */ /* 0x000fca000001002d */
[----:B------:R-:W-:Y:S01]  /*4030*/  F2FP.BF16.F32.PACK_AB R45, R45, R47 ;  /* 0x0000002f2d2d723e */ /* 0x000fe200000010ff */
[----:B------:R-:W-:Y:S02]  /*4040*/  IMAD.MOV.U32 R47, RZ, RZ, R46 ;  /* 0x000000ffff2f7224 */ /* 0x000fe400078e002e */
[----:B------:R-:W-:Y:S02]  /*4050*/  IMAD.MOV.U32 R46, RZ, RZ, R125 ;  /* 0x000000ffff2e7224 */ /* 0x000fe400078e007d */
[----:B------:R-:W-:Y:S02]  /*4060*/  IMAD.MOV.U32 R44, RZ, RZ, R45 ;  /* 0x000000ffff2c7224 */ /* 0x000fe400078e002d */
[----:B------:R-:W-:-:S07]  /*4070*/  IMAD.MOV.U32 R45, RZ, RZ, R95 ;  /* 0x000000ffff2d7224 */ /* 0x000fce00078e005f */
.L_x_4088:
[----:B------:R-:W-:Y:S05]  /*4080*/  BSYNC B3 ;  /* 0x0000000000037941 */ /* 0x000fea0003800000 */
.L_x_4087:
[----:B--2---:R2:W-:Y:S02]  /*4090*/  STG.E.128 desc[UR60][R50.64+0x40], R44 ;  /* 0x0000402c32007986 */ /* 0x0045e4000c101d3c */
.L_x_4086:
[----:B------:R-:W-:Y:S05]  /*40a0*/  BSYNC B2 ;  /* 0x0000000000027941 */ /* 0x000fea0003800000 */
.L_x_4085:
        /* <DEDUP_REMOVED lines=10> */
[----:B------:R-:W-:Y:S02]  /*4150*/  PRMT R90, R171, 0x5410, R95 ;  /* 0x00005410ab5a7816 */ /* 0x000fe4000000005f */
[----:B------:R-:W-:Y:S02]  /*4160*/  PRMT R88, R170, 0x5432, R88 ;  /* 0x00005432aa587816 */ /* 0x000fe40000000058 */
[C---:B------:R-:W-:Y:S02]  /*4170*/  LOP3.LUT R94, R45.reuse, 0xffff0000, RZ, 0xc0, !PT ;  /* 0xffff00002d5e7812 */ /* 0x040fe400078ec0ff */
[C---:B------:R-:W-:Y:S01]  /*4180*/  LOP3.LUT R96, R88.reuse, 0xffff0000, RZ, 0xc0, !PT ;  /* 0xffff000058607812 */ /* 0x040fe200078ec0ff */
[----:B------:R-:W-:Y:S01]  /*4190*/  IMAD.U32 R88, R88, 0x10000, RZ ;  /* 0x0001000058587824 */ /* 0x000fe200078e00ff */
[C---:B------:R-:W-:Y:S01]  /*41a0*/  LOP3.LUT R95, R90.reuse, 0xffff0000, RZ, 0xc0, !PT ;  /* 0xffff00005a5f7812 */ /* 0x040fe200078ec0ff */
[----:B------:R-:W-:Y:S01]  /*41b0*/  IMAD.U32 R90, R90, 0x10000, RZ ;  /* 0x000100005a5a7824 */ /* 0x000fe200078e00ff */
[----:B------:R-:W-:Y:S01]  /*41c0*/  SHF.R.U32.HI R98, RZ, 0x10, R91 ;  /* 0x00000010ff627819 */ /* 0x000fe2000001165b */
[----:B------:R-:W-:Y:S01]  /*41d0*/  IMAD.U32 R91, R45, 0x10000, RZ ;  /* 0x000100002d5b7824 */ /* 0x000fe200078e00ff */
[----:B------:R-:W-:Y:S01]  /*41e0*/  SHF.R.U32.HI R89, RZ, 0x10, R89 ;  /* 0x00000010ff597819 */ /* 0x000fe20000011659 */
[C---:B------:R-:W-:Y:S01]  /*41f0*/  FMUL.FTZ R45, R94.reuse, R96 ;  /* 0x000000605e2d7220 */ /* 0x040fe20000410000 */
[----:B------:R-:W-:Y:S01]  /*4200*/  FMUL.FTZ R97, R94, R95 ;  /* 0x0000005f5e617220 */ /* 0x000fe20000410000 */
[----:B------:R-:W-:-:S02]  /*4210*/  PRMT R94, R171, 0x5432, R98 ;  /* 0x00005432ab5e7816 */ /* 0x000fc40000000062 */
[----:B------:R-:W-:Y:S01]  /*4220*/  PRMT R89, R172, 0x5410, R89 ;  /* 0x00005410ac597816 */ /* 0x000fe20000000059 */
[C---:B------:R-:W-:Y:S01]  /*4230*/  FFMA.FTZ R95, R91.reuse, R95, -R45 ;  /* 0x0000005f5b5f7223 */ /* 0x040fe2000001082d */
[----:B------:R-:W-:Y:S01]  /*4240*/  FFMA.FTZ R91, R91, R96, R97 ;  /* 0x000000605b5b7223 */ /* 0x000fe20000010061 */
[----:B------:R-:W-:Y:S01]  /*4250*/  LOP3.LUT R45, R46, 0xffff0000, RZ, 0xc0, !PT ;  /* 0xffff00002e2d7812 */ /* 0x000fe200078ec0ff */
[C---:B------:R-:W-:Y:S01]  /*4260*/  IMAD.U32 R97, R94.reuse, 0x10000, RZ ;  /* 0x000100005e617824 */ /* 0x040fe200078e00ff */
[----:B------:R-:W-:Y:S01]  /*4270*/  LOP3.LUT R94, R94, 0xffff0000, RZ, 0xc0, !PT ;  /* 0xffff00005e5e7812 */ /* 0x000fe200078ec0ff */
[C---:B------:R-:W-:Y:S01]  /*4280*/  IMAD.U32 R98, R89.reuse, 0x10000, RZ ;  /* 0x0001000059627824 */ /* 0x040fe200078e00ff */
[----:B------:R-:W-:Y:S01]  /*4290*/  LOP3.LUT R89, R89, 0xffff0000, RZ, 0xc0, !PT ;  /* 0xffff000059597812 */ /* 0x000fe200078ec0ff */
[----:B------:R-:W-:Y:S02]  /*42a0*/  IMAD.U32 R96, R46, 0x10000, RZ ;  /* 0x000100002e607824 */ /* 0x000fe400078e00ff */
[----:B------:R-:W-:Y:S01]  /*42b0*/  FMUL.FTZ R99, R45, R97 ;  /* 0x000000612d637220 */ /* 0x000fe20000410000 */
[----:B------:R-:W-:Y:S01]  /*42c0*/  LOP3.LUT R46, R47, 0xffff0000, RZ, 0xc0, !PT ;  /* 0xffff00002f2e7812 */ /* 0x000fe200078ec0ff */
[-C--:B------:R-:W-:Y:S01]  /*42d0*/  FMUL.FTZ R45, R45, R98.reuse ;  /* 0x000000622d2d7220 */ /* 0x080fe20000410000 */
[----:B------:R-:W-:Y:S01]  /*42e0*/  LOP3.LUT R44, R44, 0xffff0000, RZ, 0xc0, !PT ;  /* 0xffff00002c2c7812 */ /* 0x000fe200078ec0ff */
[----:B------:R-:W-:Y:S01]  /*42f0*/  FFMA.FTZ R99, R96, R98, -R99 ;  /* 0x0000006260637223 */ /* 0x000fe20000010863 */
[----:B------:R-:W-:-:S02]  /*4300*/  IMAD.U32 R47, R47, 0x10000, RZ ;  /* 0x000100002f2f7824 */ /* 0x000fc400078e00ff */
        /* <DEDUP_REMOVED lines=10> */
[----:B------:R-:W-:-:S02]  /*43b0*/  F2FP.BF16.F32.PACK_AB R91, R91, R95 ;  /* 0x0000005f5b5b723e */ /* 0x000fc400000010ff */
[----:B------:R-:W-:Y:S02]  /*43c0*/  F2FP.BF16.F32.PACK_AB R96, R97, R96 ;  /* 0x000000606160723e */ /* 0x000fe400000010ff */
[----:B------:R-:W-:Y:S01]  /*43d0*/  F2FP.BF16.F32.PACK_AB R44, R44, R46 ;  /* 0x0000002e2c2c723e */ /* 0x000fe200000010ff */
[----:B------:R-:W-:Y:S02]  /*43e0*/  IMAD.MOV.U32 R46, RZ, RZ, R45 ;  /* 0x000000ffff2e7224 */ /* 0x000fe400078e002d */
[----:B------:R-:W-:Y:S02]  /*43f0*/  IMAD.MOV.U32 R47, RZ, RZ, R96 ;  /* 0x000000ffff2f7224 */ /* 0x000fe400078e0060 */
[----:B------:R-:W-:-:S07]  /*4400*/  IMAD.MOV.U32 R45, RZ, RZ, R91 ;  /* 0x000000ffff2d7224 */ /* 0x000fce00078e005b */
.L_x_4092:
[----:B------:R-:W-:Y:S05]  /*4410*/  BSYNC B3 ;  /* 0x0000000000037941 */ /* 0x000fea0003800000 */
.L_x_4091:
[----:B--2---:R3:W-:Y:S02]  /*4420*/  STG.E.128 desc[UR60][R50.64+0x80], R44 ;  /* 0x0000802c32007986 */ /* 0x0047e4000c101d3c */
.L_x_4090:
[----:B------:R-:W-:Y:S05]  /*4430*/  BSYNC B2 ;  /* 0x0000000000027941 */ /* 0x000fea0003800000 */
.L_x_4089:
[----:B------:R-:W-:Y:S01]  /*4440*/  ISETP.NE.AND P3, PT, R37, RZ, PT ;  /* 0x000000ff2500720c */ /* 0x000fe20003f65270 */
[----:B------:R-:W-:-:S12]  /*4450*/  BSSY B2, `(.L_x_4093) ;  /* 0x0000036000027945 */ /* 0x000fd80003800000 */
[----:B------:R-:W-:Y:S05]  /*4460*/  @!P3 BRA `(.L_x_4094) ;  /* 0x0000000000d0b947 */ /* 0x000fea0003800000 */
[----:B-123--:R1:W2:Y:S01]  /*4470*/  LDS.128 R44, [R42+0x24800] ;  /* 0x024800002a2c7984 */ /* 0x00e2a20000000c00 */
[----:B------:R-:W-:Y:S01]  /*4480*/  ISETP.GE.AND P3, PT, R209, R126, PT ;  /* 0x0000007ed100720c */ /* 0x000fe20003f66270 */
[----:B------:R-:W-:-:S12]  /*4490*/  BSSY B3, `(.L_x_4095) ;  /* 0x0000030000037945 */ /* 0x000fd80003800000 */
[----:B-1----:R-:W-:Y:S05]  /*44a0*/  @P3 BRA `(.L_x_4096) ;  /* 0x0000000000b83947 */ /* 0x002fea0003800000 */
[----:B------:R-:W-:Y:S01]  /*44b0*/  SHF.R.U64 R88, R86, 0x10, R87 ;  /* 0x0000001056587819 */ /* 0x000fe20000001257 */
[----:B--2---:R-:W-:Y:S01]  /*44c0*/  IMAD.U32 R90, R47, 0x10000, RZ ;  /* 0x000100002f5a7824 */ /* 0x004fe200078e00ff */
[--C-:B------:R-:W-:Y:S01]  /*44d0*/  SHF.R.U64 R89, R84, 0x10, R85.reuse ;  /* 0x0000001054597819 */ /* 0x100fe20000001255 */
[----:B------:R-:W-:Y:S01]  /*44e0*/  IMAD.U32 R94, R44, 0x10000, RZ ;  /* 0x000100002c5e7824 */ /* 0x000fe200078e00ff */
[----:B------:R-:W-:Y:S01]  /*44f0*/  SHF.R.U32.HI R91, RZ, 0x10, R85 ;  /* 0x00000010ff5b7819 */ /* 0x000fe20000011655 */
[----:B------:R-:W-:Y:S01]  /*4500*/  IMAD.U32 R85, R46, 0x10000, RZ ;  /* 0x000100002e557824 */ /* 0x000fe200078e00ff */
[----:B------:R-:W-:Y:S02]  /*4510*/  SHF.R.U32.HI R87, RZ, 0x10, R87 ;  /* 0x00000010ff577819 */ /* 0x000fe40000011657 */
[C---:B------:R-:W-:Y:S02]  /*4520*/  PRMT R88, R169.reuse, 0x5432, R88 ;  /* 0x00005432a9587816 */ /* 0x040fe40000000058 */
[----:B------:R-:W-:-:S02]  /*4530*/  PRMT R89, R169, 0x5410, R89 ;  /* 0x00005410a9597816 */ /* 0x000fc40000000059 */
[----:B------:R-:W-:Y:S01]  /*4540*/  LOP3.LUT R84, R47, 0xffff0000, RZ, 0xc0, !PT ;  /* 0xffff00002f547812 */ /* 0x000fe200078ec0ff */
[C---:B------:R-:W-:Y:S01]  /*4550*/  IMAD.U32 R47, R45.reuse, 0x10000, RZ ;  /* 0x000100002d2f7824 */ /* 0x040fe200078e00ff */
[----:B------:R-:W-:Y:S02]  /*4560*/  LOP3.LUT R98, R45, 0xffff0000, RZ, 0xc0, !PT ;  /* 0xffff00002d627812 */ /* 0x000fe400078ec0ff */
[----:B------:R-:W-:Y:S02]  /*4570*/  PRMT R86, R170, 0x5410, R91 ;  /* 0x00005410aa567816 */ /* 0x000fe4000000005b */
[----:B------:R-:W-:Y:S02]  /*4580*/  PRMT R87, R173, 0x5410, R87 ;  /* 0x00005410ad577816 */ /* 0x000fe40000000057 */
[----:B------:R-:W-:Y:S01]  /*4590*/  LOP3.LUT R45, R88, 0xffff0000, RZ, 0xc0, !PT ;  /* 0xffff0000582d7812 */ /* 0x000fe200078ec0ff */
[----:B------:R-:W-:Y:S01]  /*45a0*/  IMAD.U32 R96, R86, 0x10000, RZ ;  /* 0x0001000056607824 */ /* 0x000fe200078e00ff */
[----:B------:R-:W-:Y:S01]  /*45b0*/  LOP3.LUT R91, R89, 0xffff0000, RZ, 0xc0, !PT ;  /* 0xffff0000595b7812 */ /* 0x000fe200078ec0ff */
[C---:B------:R-:W-:Y:S01]  /*45c0*/  IMAD.U32 R95, R87.reuse, 0x10000, RZ ;  /* 0x00010000575f7824 */ /* 0x040fe200078e00ff */
[----:B------:R-:W-:Y:S01]  /*45d0*/  LOP3.LUT R87, R87, 0xffff0000, RZ, 0xc0, !PT ;  /* 0xffff000057577812 */ /* 0x000fe200078ec0ff */
[----:B------:R-:W-:Y:S01]  /*45e0*/  FMUL.FTZ R97, R98, R45 ;  /* 0x0000002d62617220 */ /* 0x000fe20000410000 */
[----:B------:R-:W-:Y:S01]  /*45f0*/  LOP3.LUT R86, R86, 0xffff0000, RZ, 0xc0, !PT ;  /* 0xffff000056567812 */ /* 0x000fe200078ec0ff */
[----:B------:R-:W-:Y:S01]  /*4600*/  FMUL.FTZ R98, R98, R91 ;  /* 0x0000005b62627220 */ /* 0x000fe20000410000 */
[----:B------:R-:W-:Y:S01]  /*4610*/  LOP3.LUT R44, R44, 0xffff0000, RZ, 0xc0, !PT ;  /* 0xffff00002c2c7812 */ /* 0x000fe200078ec0ff */
[----:B------:R-:W-:Y:S01]  /*4620*/  IMAD.U32 R88, R88, 0x10000, RZ ;  /* 0x0001000058587824 */ /* 0x000fe200078e00ff */
[----:B------:R-:W-:Y:S01]  /*4630*/  LOP3.LUT R46, R46, 0xffff0000, RZ, 0xc0, !PT ;  /* 0xffff00002e2e7812 */ /* 0x000fe200078ec0ff */
[----:B------:R-:W-:Y:S01]  /*4640*/  FFMA.FTZ R98, R47, R45, R98 ;  /* 0x0000002d2f627223 */ /* 0x000fe20000010062 */
[----:B------:R-:W-:Y:S01]  /*4650*/  FMUL.FTZ R45, R84, R87 ;  /* 0x00000057542d7220 */ /* 0x000fe20000410000 */
[----:B------:R-:W-:-:S02]  /*4660*/  IMAD.U32 R89, R89, 0x10000, RZ ;  /* 0x0001000059597824 */ /* 0x000fc400078e00ff */
[----:B------:R-:W-:Y:S01]  /*4670*/  FMUL.FTZ R84, R84, R86 ;  /* 0x0000005654547220 */ /* 0x000fe20000410000 */
[----:B------:R-:W-:Y:S01]  /*4680*/  FFMA.FTZ R97, R47, R91, -R97 ;  /* 0x0000005b2f617223 */ /* 0x000fe20000010861 */
[C---:B------:R-:W-:Y:S01]  /*4690*/  FMUL.FTZ R47, R44.reuse, R88 ;  /* 0x000000582c2f7220 */ /* 0x040fe20000410000 */
[----:B------:R-:W-:Y:S01]  /*46a0*/  FMUL.FTZ R44, R44, R89 ;  /* 0x000000592c2c7220 */ /* 0x000fe20000410000 */
[C---:B------:R-:W-:Y:S01]  /*46b0*/  FFMA.FTZ R45, R90.reuse, R86, -R45 ;  /* 0x000000565a2d7223 */ /* 0x040fe2000001082d */
[----:B------:R-:W-:Y:S01]  /*46c0*/  FFMA.FTZ R84, R90, R87, R84 ;  /* 0x000000575a547223 */ /* 0x000fe20000010054 */
[C---:B------:R-:W-:Y:S01]  /*46d0*/  FMUL.FTZ R99, R46.reuse, R95 ;  /* 0x0000005f2e637220 */ /* 0x040fe20000410000 */
[----:B------:R-:W-:Y:S01]  /*46e0*/  FMUL.FTZ R46, R46, R96 ;  /* 0x000000602e2e7220 */ /* 0x000fe20000410000 */
[C---:B------:R-:W-:Y:S01]  /*46f0*/  FFMA.FTZ R47, R94.reuse, R89, -R47 ;  /* 0x000000595e2f7223 */ /* 0x040fe2000001082f */
[----:B------:R-:W-:Y:S01]  /*4700*/  FFMA.FTZ R44, R94, R88, R44 ;  /* 0x000000585e2c7223 */ /* 0x000fe2000001002c */
[----:B------:R-:W-:Y:S01]  /*4710*/  F2FP.BF16.F32.PACK_AB R45, R84, R45 ;  /* 0x0000002d542d723e */ /* 0x000fe200000010ff */
[C---:B------:R-:W-:Y:S01]  /*4720*/  FFMA.FTZ R99, R85.reuse, R96, -R99 ;  /* 0x0000006055637223 */ /* 0x040fe20000010863 */
[----:B------:R-:W-:Y:S01]  /*4730*/  FFMA.FTZ R46, R85, R95, R46 ;  /* 0x0000005f552e7223 */ /* 0x000fe2000001002e */
[----:B------:R-:W-:-:S02]  /*4740*/  F2FP.BF16.F32.PACK_AB R97, R98, R97 ;  /* 0x000000616261723e */ /* 0x000fc400000010ff */
[----:B------:R-:W-:Y:S01]  /*4750*/  F2FP.BF16.F32.PACK_AB R44, R44, R47 ;  /* 0x0000002f2c2c723e */ /* 0x000fe200000010ff */
[----:B------:R-:W-:Y:S01]  /*4760*/  IMAD.MOV.U32 R47, RZ, RZ, R45 ;  /* 0x000000ffff2f7224 */ /* 0x000fe200078e002d */
[----:B------:R-:W-:Y:S02]  /*4770*/  F2FP.BF16.F32.PACK_AB R46, R46, R99 ;  /* 0x000000632e2e723e */ /* 0x000fe400000010ff */
[----:B------:R-:W-:-:S07]  /*4780*/  MOV R45, R97 ;  /* 0x00000061002d7202 */ /* 0x000fce0000000f00 */
.L_x_4096:
[----:B------:R-:W-:Y:S05]  /*4790*/  BSYNC B3 ;  /* 0x0000000000037941 */ /* 0x000fea0003800000 */
.L_x_4095:
[----:B--2---:R4:W-:Y:S02]  /*47a0*/  STG.E.128 desc[UR60][R50.64+0xc0], R44 ;  /* 0x0000c02c32007986 */ /* 0x0049e4000c101d3c */
.L_x_4094:
[----:B------:R-:W-:Y:S05]  /*47b0*/  BSYNC B2 ;  /* 0x0000000000027941 */ /* 0x000fea0003800000 */
.L_x_4093:
        /* <DEDUP_REMOVED lines=14> */
[----:B------:R-:W-:Y:S02]  /*48a0*/  PRMT R84, R166, 0x5432, R84 ;  /* 0x00005432a6547816 */ /* 0x000fe40000000054 */
        /* <DEDUP_REMOVED lines=36> */
[----:B------:R-:W-:Y:S01]  /*4af0*/  F2FP.BF16.F32.PACK_AB R46, R46, R95 ;  /* 0x0000005f2e2e723e */ /* 0x000fe200000010ff */
[----:B------:R-:W-:-:S07]  /*4b00*/  IMAD.MOV.U32 R45, RZ, RZ, R91 ;  /* 0x000000ffff2d7224 */ /* 0x000fce00078e005b */
.L_x_4100:
[----:B------:R-:W-:Y:S05]  /*4b10*/  BSYNC B3 ;  /* 0x0000000000037941 */ /* 0x000fea0003800000 */
.L_x_4099:
[----:B--2---:R1:W-:Y:S02]  /*4b20*/  STG.E.128 desc[UR60][R50.64+0x100], R44 ;  /* 0x0001002c32007986 */ /* 0x0043e4000c101d3c */
.L_x_4098:
[----:B------:R-:W-:Y:S05]  /*4b30*/  BSYNC B2 ;  /* 0x0000000000027941 */ /* 0x000fea0003800000 */
.L_x_4097:
        /* <DEDUP_REMOVED lines=10> */
[----:B------:R-:W-:Y:S01]  /*4be0*/  SHF.R.U32.HI R81, RZ, 0x10, R79 ;  /* 0x00000010ff517819 */ /* 0x000fe2000001164f */
[----:B------:R-:W-:Y:S01]  /*4bf0*/  IMAD.U32 R79, R46, 0x10000, RZ ;  /* 0x000100002e4f7824 */ /* 0x000fe200078e00ff */
[C---:B------:R-:W-:Y:S02]  /*4c00*/  PRMT R77, R164.reuse, 0x5410, R77 ;  /* 0x00005410a44d7816 */ /* 0x040fe4000000004d */
[----:B------:R-:W-:Y:S01]  /*4c10*/  PRMT R164, R164, 0x5432, R81 ;  /* 0x00005432a4a47816 */ /* 0x000fe20000000051 */
[----:B------:R-:W-:Y:S01]  /*4c20*/  IMAD.U32 R81, R45, 0x10000, RZ ;  /* 0x000100002d517824 */ /* 0x000fe200078e00ff */
[----:B------:R-:W-:-:S02]  /*4c30*/  PRMT R76, R163, 0x5410, R76 ;  /* 0x00005410a34c7816 */ /* 0x000fc4000000004c */
[----:B------:R-:W-:Y:S01]  /*4c40*/  PRMT R80, R163, 0x5432, R80 ;  /* 0x00005432a3507816 */ /* 0x000fe20000000050 */
[----:B------:R-:W-:Y:S01]  /*4c50*/  IMAD.U32 R84, R164, 0x10000, RZ ;  /* 0x00010000a4547824 */ /* 0x000fe200078e00ff */
[----:B------:R-:W-:Y:S02]  /*4c60*/  LOP3.LUT R87, R45, 0xffff0000, RZ, 0xc0, !PT ;  /* 0xffff00002d577812 */ /* 0x000fe400078ec0ff */
[----:B------:R-:W-:Y:S01]  /*4c70*/  LOP3.LUT R46, R46, 0xffff0000, RZ, 0xc0, !PT ;  /* 0xffff00002e2e7812 */ /* 0x000fe200078ec0ff */
[----:B------:R-:W-:Y:S01]  /*4c80*/  IMAD.U32 R85, R80, 0x10000, RZ ;  /* 0x0001000050557824 */ /* 0x000fe200078e00ff */
[C---:B------:R-:W-:Y:S01]  /*4c90*/  LOP3.LUT R45, R77.reuse, 0xffff0000, RZ, 0xc0, !PT ;  /* 0xffff00004d2d7812 */ /* 0x040fe200078ec0ff */
[----:B------:R-:W-:Y:S01]  /*4ca0*/  IMAD.U32 R77, R77, 0x10000, RZ ;  /* 0x000100004d4d7824 */ /* 0x000fe200078e00ff */
[----:B------:R-:W-:Y:S01]  /*4cb0*/  LOP3.LUT R82, R76, 0xffff0000, RZ, 0xc0, !PT ;  /* 0xffff00004c527812 */ /* 0x000fe200078ec0ff */
[C---:B------:R-:W-:Y:S01]  /*4cc0*/  FMUL.FTZ R88, R46.reuse, R84 ;  /* 0x000000542e587220 */ /* 0x040fe20000410000 */
[----:B------:R-:W-:Y:S01]  /*4cd0*/  LOP3.LUT R78, R47, 0xffff0000, RZ, 0xc0, !PT ;  /* 0xffff00002f4e7812 */ /* 0x000fe200078ec0ff */
[C---:B------:R-:W-:Y:S01]  /*4ce0*/  FMUL.FTZ R86, R87.reuse, R45 ;  /* 0x0000002d57567220 */ /* 0x040fe20000410000 */
[-C--:B------:R-:W-:Y:S01]  /*4cf0*/  FMUL.FTZ R46, R46, R85.reuse ;  /* 0x000000552e2e7220 */ /* 0x080fe20000410000 */
[----:B------:R-:W-:Y:S01]  /*4d00*/  FMUL.FTZ R87, R87, R82 ;  /* 0x0000005257577220 */ /* 0x000fe20000410000 */
[----:B------:R-:W-:Y:S01]  /*4d10*/  LOP3.LUT R164, R164, 0xffff0000, RZ, 0xc0, !PT ;  /* 0xffff0000a4a47812 */ /* 0x000fe200078ec0ff */
[----:B------:R-:W-:Y:S01]  /*4d20*/  FFMA.FTZ R88, R79, R85, -R88 ;  /* 0x000000554f587223 */ /* 0x000fe20000010858 */
[----:B------:R-:W-:Y:S01]  /*4d30*/  LOP3.LUT R80, R80, 0xffff0000, RZ, 0xc0, !PT ;  /* 0xffff000050507812 */ /* 0x000fe200078ec0ff */
[----:B------:R-:W-:Y:S01]  /*4d40*/  IMAD.U32 R76, R76, 0x10000, RZ ;  /* 0x000100004c4c7824 */ /* 0x000fe200078e00ff */
[----:B------:R-:W-:Y:S01]  /*4d50*/  LOP3.LUT R44, R44, 0xffff0000, RZ, 0xc0, !PT ;  /* 0xffff00002c2c7812 */ /* 0x000fe200078ec0ff */
[----:B------:R-:W-:Y:S01]  /*4d60*/  FFMA.FTZ R87, R81, R45, R87 ;  /* 0x0000002d51577223 */ /* 0x000fe20000010057 */
[----:B------:R-:W-:Y:S01]  /*4d70*/  FFMA.FTZ R79, R79, R84, R46 ;  /* 0x000000544f4f7223 */ /* 0x000fe2000001002e */
[C---:B------:R-:W-:Y:S01]  /*4d80*/  FMUL.FTZ R46, R78.reuse, R164 ;  /* 0x000000a44e2e7220 */ /* 0x040fe20000410000 */
[----:B------:R-:W-:Y:S01]  /*4d90*/  FMUL.FTZ R45, R78, R80 ;  /* 0x000000504e2d7220 */ /* 0x000fe20000410000 */
[----:B------:R-:W-:-:S02]  /*4da0*/  IMAD.U32 R47, R47, 0x10000, RZ ;  /* 0x000100002f2f7824 */ /* 0x000fc400078e00ff */
[----:B------:R-:W-:Y:S01]  /*4db0*/  FFMA.FTZ R86, R81, R82, -R86 ;  /* 0x0000005251567223 */ /* 0x000fe20000010856 */
[CC--:B------:R-:W-:Y:S01]  /*4dc0*/  FMUL.FTZ R78, R44.reuse, R77.reuse ;  /* 0x0000004d2c4e7220 */ /* 0x0c0fe20000410000 */
        /* <DEDUP_REMOVED lines=10> */
.L_x_4102:
[----:B------:R-:W-:Y:S05]  /*4e70*/  BSYNC B2 ;  /* 0x0000000000027941 */ /* 0x000fea0003800000 */
.L_x_4101:
[----:B--2---:R1:W-:Y:S02]  /*4e80*/  STG.E.128 desc[UR60][R50.64+0x140], R44 ;  /* 0x0001402c32007986 */ /* 0x0043e4000c101d3c */
.L_x_4080:
[----:B------:R-:W-:Y:S05]  /*4e90*/  BSYNC B1 ;  /* 0x0000000000017941 */ /* 0x000fea0003800000 */
.L_x_4079:
        /* <DEDUP_REMOVED lines=13> */
[----:B------:R-:W-:Y:S02]  /*4f70*/  PRMT R75, R165, 0x5410, R78 ;  /* 0x00005410a54b7816 */ /* 0x000fe4000000004e */
[----:B------:R-:W-:Y:S02]  /*4f80*/  PRMT R72, R161, 0x5432, R72 ;  /* 0x00005432a1487816 */ /* 0x000fe40000000048 */
[----:B------:R-:W-:-:S02]  /*4f90*/  SHF.R.U32.HI R73, RZ, 0x10, R73 ;  /* 0x00000010ff497819 */ /* 0x000fc40000011649 */
[----:B------:R-:W-:Y:S02]  /*4fa0*/  PRMT R165, R165, 0x5432, R76 ;  /* 0x00005432a5a57816 */ /* 0x000fe4000000004c */
[----:B------:R-:W-:Y:S01]  /*4fb0*/  LOP3.LUT R76, R45, 0xffff0000, RZ, 0xc0, !PT ;  /* 0xffff00002d4c7812 */ /* 0x000fe200078ec0ff */
[----:B------:R-:W-:Y:S01]  /*4fc0*/  IMAD.U32 R45, R44, 0x10000, RZ ;  /* 0x000100002c2d7824 */ /* 0x000fe200078e00ff */
[C---:B------:R-:W-:Y:S01]  /*4fd0*/  LOP3.LUT R80, R75.reuse, 0xffff0000, RZ, 0xc0, !PT ;  /* 0xffff00004b507812 */ /* 0x040fe200078ec0ff */
[----:B------:R-:W-:Y:S01]  /*4fe0*/  IMAD.U32 R75, R75, 0x10000, RZ ;  /* 0x000100004b4b7824 */ /* 0x000fe200078e00ff */
[C---:B------:R-:W-:Y:S01]  /*4ff0*/  LOP3.LUT R78, R72.reuse, 0xffff0000, RZ, 0xc0, !PT ;  /* 0xffff0000484e7812 */ /* 0x040fe200078ec0ff */
[----:B------:R-:W-:Y:S01]  /*5000*/  IMAD.U32 R72, R72, 0x10000, RZ ;  /* 0x0001000048487824 */ /* 0x000fe200078e00ff */
[----:B------:R-:W-:Y:S01]  /*5010*/  PRMT R74, R162, 0x5410, R73 ;  /* 0x00005410a24a7816 */ /* 0x000fe20000000049 */
[----:B------:R-:W-:Y:S01]  /*5020*/  FMUL.FTZ R82, R76, R80 ;  /* 0x000000504c527220 */ /* 0x000fe20000410000 */
[----:B------:R-:W-:Y:S01]  /*5030*/  LOP3.LUT R51, R46, 0xffff0000, RZ, 0xc0, !PT ;  /* 0xffff00002e337812 */ /* 0x000fe200078ec0ff */
[----:B------:R-:W-:-:S02]  /*5040*/  IMAD.U32 R73, R165, 0x10000, RZ ;  /* 0x00010000a5497824 */ /* 0x000fc400078e00ff */
        /* <DEDUP_REMOVED lines=9> */
[-C--:B------:R-:W-:Y:S01]  /*50e0*/  FMUL.FTZ R81, R51, R79.reuse ;  /* 0x0000004f33517220 */ /* 0x080fe20000410000 */
[----:B------:R-:W-:Y:S01]  /*50f0*/  FFMA.FTZ R51, R50, R79, -R83 ;  /* 0x0000004f32337223 */ /* 0x000fe20000010853 */
[----:B------:R-:W-:Y:S01]  /*5100*/  FMUL.FTZ R78, R46, R165 ;  /* 0x000000a52e4e7220 */ /* 0x000fe20000410000 */
[----:B------:R-:W-:-:S02]  /*5110*/  IMAD.U32 R47, R47, 0x10000, RZ ;  /* 0x000100002f2f7824 */ /* 0x000fc400078e00ff */
        /* <DEDUP_REMOVED lines=8> */
[----:B------:R-:W-:Y:S02]  /*51a0*/  F2FP.BF16.F32.PACK_AB R77, R77, R44 ;  /* 0x0000002c4d4d723e */ /* 0x000fe400000010ff */
[----:B------:R-:W-:-:S02]  /*51b0*/  F2FP.BF16.F32.PACK_AB R50, R50, R51 ;  /* 0x000000333232723e */ /* 0x000fc400000010ff */
[----:B------:R-:W-:Y:S01]  /*51c0*/  F2FP.BF16.F32.PACK_AB R44, R45, R46 ;  /* 0x0000002e2d2c723e */ /* 0x000fe200000010ff */
[----:B------:R-:W-:Y:S01]  /*51d0*/  IMAD.MOV.U32 R45, RZ, RZ, R77 ;  /* 0x000000ffff2d7224 */ /* 0x000fe200078e004d */
[----:B------:R-:W-:Y:S01]  /*51e0*/  F2FP.BF16.F32.PACK_AB R47, R47, R78 ;  /* 0x0000004e2f2f723e */ /* 0x000fe200000010ff */
[----:B------:R-:W-:-:S07]  /*51f0*/  IMAD.MOV.U32 R46, RZ, RZ, R50 ;  /* 0x000000ffff2e7224 */ /* 0x000fce00078e0032 */
.L_x_4107:
[----:B------:R-:W-:Y:S05]  /*5200*/  BSYNC B2 ;  /* 0x0000000000027941 */ /* 0x000fea0003800000 */
.L_x_4106:
[----:B--2---:R1:W-:Y:S02]  /*5210*/  STG.E.128 desc[UR60][R48.64], R44 ;  /* 0x0000002c30007986 */ /* 0x0043e4000c101d3c */
.L_x_4105:
[----:B------:R-:W-:Y:S05]  /*5220*/  BSYNC B1 ;  /* 0x0000000000017941 */ /* 0x000fea0003800000 */
.L_x_4104:
        /* <DEDUP_REMOVED lines=24> */
[-C--:B------:R-:W-:Y:S01]  /*53b0*/  FMUL.FTZ R77, R69, R72.reuse ;  /* 0x00000048454d7220 */ /* 0x080fe20000410000 */
[----:B------:R-:W-:Y:S01]  /*53c0*/  LOP3.LUT R46, R47, 0xffff0000, RZ, 0xc0, !PT ;  /* 0xffff00002f2e7812 */ /* 0x000fe200078ec0ff */
[-C--:B------:R-:W-:Y:S01]  /*53d0*/  FMUL.FTZ R69, R69, R71.reuse ;  /* 0x0000004745457220 */ /* 0x080fe20000410000 */
[----:B------:R-:W-:Y:S01]  /*53e0*/  LOP3.LUT R162, R162, 0xffff0000, RZ, 0xc0, !PT ;  /* 0xffff0000a2a27812 */ /* 0x000fe200078ec0ff */
[----:B------:R-:W-:Y:S01]  /*53f0*/  FFMA.FTZ R77, R68, R71, -R77 ;  /* 0x00000047444d7223 */ /* 0x000fe2000001084d */
[----:B------:R-:W-:Y:S01]  /*5400*/  FMUL.FTZ R79, R70, R75 ;  /* 0x0000004b464f7220 */ /* 0x000fe20000410000 */
[----:B------:R-:W-:Y:S01]  /*5410*/  FFMA.FTZ R68, R68, R72, R69 ;  /* 0x0000004844447223 */ /* 0x000fe20000010045 */
[-C--:B------:R-:W-:Y:S01]  /*5420*/  FMUL.FTZ R69, R70, R73.reuse ;  /* 0x0000004946457220 */ /* 0x080fe20000410000 */
[----:B------:R-:W-:Y:S01]  /*5430*/  LOP3.LUT R160, R160, 0xffff0000, RZ, 0xc0, !PT ;  /* 0xffff0000a0a07812 */ /* 0x000fe200078ec0ff */
[----:B------:R-:W-:Y:S01]  /*5440*/  IMAD.U32 R161, R161, 0x10000, RZ ;  /* 0x00010000a1a17824 */ /* 0x000fe200078e00ff */
        /* <DEDUP_REMOVED lines=17> */
[----:B------:R-:W-:Y:S01]  /*5560*/  F2FP.BF16.F32.PACK_AB R47, R69, R70 ;  /* 0x00000046452f723e */ /* 0x000fe200000010ff */
[----:B------:R-:W-:-:S07]  /*5570*/  IMAD.MOV.U32 R46, RZ, RZ, R50 ;  /* 0x000000ffff2e7224 */ /* 0x000fce00078e0032 */
.L_x_4111:
[----:B------:R-:W-:Y:S05]  /*5580*/  BSYNC B2 ;  /* 0x0000000000027941 */ /* 0x000fea0003800000 */
.L_x_4110:
[----:B--2---:R1:W-:Y:S02]  /*5590*/  STG.E.128 desc[UR60][R48.64+0x40], R44 ;  /* 0x0000402c30007986 */ /* 0x0043e4000c101d3c */
.L_x_4109:
[----:B------:R-:W-:Y:S05]  /*55a0*/  BSYNC B1 ;  /* 0x0000000000017941 */ /* 0x000fea0003800000 */
.L_x_4108:
        /* <DEDUP_REMOVED lines=23> */
[C---:B------:R-:W-:Y:S01]  /*5720*/  IMAD.U32 R46, R47.reuse, 0x10000, RZ ;  /* 0x000100002f2e7824 */ /* 0x040fe200078e00ff */
[----:B------:R-:W-:Y:S01]  /*5730*/  LOP3.LUT R65, R47, 0xffff0000, RZ, 0xc0, !PT ;  /* 0xffff00002f417812 */ /* 0x000fe200078ec0ff */
[----:B------:R-:W-:-:S02]  /*5740*/  IMAD.U32 R47, R45, 0x10000, RZ ;  /* 0x000100002d2f7824 */ /* 0x000fc400078e00ff */
[----:B------:R-:W-:Y:S01]  /*5750*/  FMUL.FTZ R72, R50, R70 ;  /* 0x0000004632487220 */ /* 0x000fe20000410000 */
[----:B------:R-:W-:Y:S02]  /*5760*/  IMAD.U32 R45, R44, 0x10000, RZ ;  /* 0x000100002c2d7824 */ /* 0x000fe400078e00ff */
[----:B------:R-:W-:Y:S01]  /*5770*/  FMUL.FTZ R73, R50, R67 ;  /* 0x0000004332497220 */ /* 0x000fe20000410000 */
[----:B------:R-:W-:Y:S01]  /*5780*/  LOP3.LUT R44, R44, 0xffff0000, RZ, 0xc0, !PT ;  /* 0xffff00002c2c7812 */ /* 0x000fe200078ec0ff */
[----:B------:R-:W-:Y:S01]  /*5790*/  FMUL.FTZ R50, R64, R71 ;  /* 0x0000004740327220 */ /* 0x000fe20000410000 */
[----:B------:R-:W-:Y:S01]  /*57a0*/  LOP3.LUT R158, R158, 0xffff0000, RZ, 0xc0, !PT ;  /* 0xffff00009e9e7812 */ /* 0x000fe200078ec0ff */
[----:B------:R-:W-:Y:S01]  /*57b0*/  IMAD.U32 R66, R66, 0x10000, RZ ;  /* 0x0001000042427824 */ /* 0x000fe200078e00ff */
[----:B------:R-:W-:Y:S01]  /*57c0*/  LOP3.LUT R159, R159, 0xffff0000, RZ, 0xc0, !PT ;  /* 0xffff00009f9f7812 */ /* 0x000fe200078ec0ff */
[----:B------:R-:W-:Y:S01]  /*57d0*/  FMUL.FTZ R64, R64, R68 ;  /* 0x0000004440407220 */ /* 0x000fe20000410000 */
[C---:B------:R-:W-:Y:S01]  /*57e0*/  FFMA.FTZ R72, R47.reuse, R67, -R72 ;  /* 0x000000432f487223 */ /* 0x040fe20000010848 */
[----:B------:R-:W-:Y:S01]  /*57f0*/  FFMA.FTZ R73, R47, R70, R73 ;  /* 0x000000462f497223 */ /* 0x000fe20000010049 */
[----:B------:R-:W-:Y:S01]  /*5800*/  FFMA.FTZ R68, R51, R68, -R50 ;  /* 0x0000004433447223 */ /* 0x000fe20000010832 */
        /* <DEDUP_REMOVED lines=8> */
[----:B------:R-:W-:Y:S01]  /*5890*/  FFMA.FTZ R51, R51, R71, R64 ;  /* 0x0000004733337223 */ /* 0x000fe20000010040 */
[----:B------:R-:W-:-:S02]  /*58a0*/  F2FP.BF16.F32.PACK_AB R72, R73, R72 ;  /* 0x000000484948723e */ /* 0x000fc400000010ff */
[----:B------:R-:W-:Y:S02]  /*58b0*/  F2FP.BF16.F32.PACK_AB R47, R46, R47 ;  /* 0x0000002f2e2f723e */ /* 0x000fe400000010ff */
[----:B------:R-:W-:Y:S01]  /*58c0*/  F2FP.BF16.F32.PACK_AB R44, R45, R50 ;  /* 0x000000322d2c723e */ /* 0x000fe200000010ff */
[----:B------:R-:W-:Y:S01]  /*58d0*/  IMAD.MOV.U32 R45, RZ, RZ, R72 ;  /* 0x000000ffff2d7224 */ /* 0x000fe200078e0048 */
[----:B------:R-:W-:-:S07]  /*58e0*/  F2FP.BF16.F32.PACK_AB R46, R51, R68 ;  /* 0x00000044332e723e */ /* 0x000fce00000010ff */
.L_x_4115:
[----:B------:R-:W-:Y:S05]  /*58f0*/  BSYNC B2 ;  /* 0x0000000000027941 */ /* 0x000fea0003800000 */
.L_x_4114:
[----:B--2---:R1:W-:Y:S02]  /*5900*/  STG.E.128 desc[UR60][R48.64+0x80], R44 ;  /* 0x0000802c30007986 */ /* 0x0043e4000c101d3c */
.L_x_4113:
[----:B------:R-:W-:Y:S05]  /*5910*/  BSYNC B1 ;  /* 0x0000000000017941 */ /* 0x000fea0003800000 */
.L_x_4112:
        /* <DEDUP_REMOVED lines=53> */
.L_x_4119:
[----:B------:R-:W-:Y:S05]  /*5c70*/  BSYNC B2 ;  /* 0x0000000000027941 */ /* 0x000fea0003800000 */
.L_x_4118:
[----:B--2---:R1:W-:Y:S02]  /*5c80*/  STG.E.128 desc[UR60][R48.64+0xc0], R44 ;  /* 0x0000c02c30007986 */ /* 0x0043e4000c101d3c */
.L_x_4117:
[----:B------:R-:W-:Y:S05]  /*5c90*/  BSYNC B1 ;  /* 0x0000000000017941 */ /* 0x000fea0003800000 */
.L_x_4116:
        /* <DEDUP_REMOVED lines=8> */
[----:B------:R-:W-:Y:S01]  /*5d20*/  SHF.R.U64 R62, R56, 0x10, R57 ;  /* 0x00000010383e7819 */ /* 0x000fe20000001239 */
[----:B--2---:R-:W-:Y:S01]  /*5d30*/  IMAD.U32 R56, R47, 0x10000, RZ ;  /* 0x000100002f387824 */ /* 0x004fe200078e00ff */
        /* <DEDUP_REMOVED lines=13> */
[C---:B------:R-:W-:Y:S01]  /*5e10*/  LOP3.LUT R51, R46.reuse, 0xffff0000, RZ, 0xc0, !PT ;  /* 0xffff00002e337812 */ /* 0x040fe200078ec0ff */
[----:B------:R-:W-:Y:S01]  /*5e20*/  FMUL.FTZ R65, R47, R62 ;  /* 0x0000003e2f417220 */ /* 0x000fe20000410000 */
[----:B------:R-:W-:Y:S01]  /*5e30*/  SHF.L.U32 R50, R46, 0x10, RZ ;  /* 0x000000102e327819 */ /* 0x000fe200000006ff */
[----:B------:R-:W-:-:S02]  /*5e40*/  IMAD.U32 R46, R45, 0x10000, RZ ;  /* 0x000100002d2e7824 */ /* 0x000fc400078e00ff */
[----:B------:R-:W-:Y:S01]  /*5e50*/  FMUL.FTZ R47, R47, R59 ;  /* 0x0000003b2f2f7220 */ /* 0x000fe20000410000 */
[C---:B------:R-:W-:Y:S01]  /*5e60*/  IMAD.U32 R45, R44.reuse, 0x10000, RZ ;  /* 0x000100002c2d7824 */ /* 0x040fe200078e00ff */
[----:B------:R-:W-:Y:S01]  /*5e70*/  LOP3.LUT R44, R44, 0xffff0000, RZ, 0xc0, !PT ;  /* 0xffff00002c2c7812 */ /* 0x000fe200078ec0ff */
[C---:B------:R-:W-:Y:S01]  /*5e80*/  FMUL.FTZ R67, R51.reuse, R63 ;  /* 0x0000003f33437220 */ /* 0x040fe20000410000 */
[----:B------:R-:W-:Y:S01]  /*5e90*/  LOP3.LUT R148, R148, 0xffff0000, RZ, 0xc0, !PT ;  /* 0xffff000094947812 */ /* 0x000fe200078ec0ff */
[----:B------:R-:W-:Y:S01]  /*5ea0*/  FMUL.FTZ R51, R51, R60 ;  /* 0x0000003c33337220 */ /* 0x000fe20000410000 */
        /* <DEDUP_REMOVED lines=20> */
.L_x_4123:
[----:B------:R-:W-:Y:S05]  /*5ff0*/  BSYNC B2 ;  /* 0x0000000000027941 */ /* 0x000fea0003800000 */
.L_x_4122:
[----:B--2---:R1:W-:Y:S02]  /*6000*/  STG.E.128 desc[UR60][R48.64+0x100], R44 ;  /* 0x0001002c30007986 */ /* 0x0043e4000c101d3c */
.L_x_4121:
[----:B------:R-:W-:Y:S05]  /*6010*/  BSYNC B1 ;  /* 0x0000000000017941 */ /* 0x000fea0003800000 */
.L_x_4120:
        /* <DEDUP_REMOVED lines=12> */
[C---:B------:R-:W-:Y:S02]  /*60e0*/  PRMT R54, R92.reuse, 0x5432, R59 ;  /* 0x000054325c367816 */ /* 0x040fe4000000003b */
[----:B------:R-:W-:-:S02]  /*60f0*/  PRMT R92, R92, 0x5410, R57 ;  /* 0x000054105c5c7816 */ /* 0x000fc40000000039 */
[C---:B------:R-:W-:Y:S02]  /*6100*/  PRMT R57, R93.reuse, 0x5410, R58 ;  /* 0x000054105d397816 */ /* 0x040fe4000000003a */
[----:B------:R-:W-:Y:S01]  /*6110*/  PRMT R93, R93, 0x5432, R56 ;  /* 0x000054325d5d7816 */ /* 0x000fe20000000038 */
[----:B------:R-:W-:Y:S01]  /*6120*/  IMAD.U32 R56, R92, 0x10000, RZ ;  /* 0x000100005c387824 */ /* 0x000fe200078e00ff */
[----:B------:R-:W-:Y:S02]  /*6130*/  LOP3.LUT R53, R47, 0xffff0000, RZ, 0xc0, !PT ;  /* 0xffff00002f357812 */ /* 0x000fe400078ec0ff */
[----:B------:R-:W-:Y:S01]  /*6140*/  LOP3.LUT R47, R45, 0xffff0000, RZ, 0xc0, !PT ;  /* 0xffff00002d2f7812 */ /* 0x000fe200078ec0ff */
[----:B------:R-:W-:Y:S01]  /*6150*/  IMAD.U32 R59, R93, 0x10000, RZ ;  /* 0x000100005d3b7824 */ /* 0x000fe200078e00ff */
[C---:B------:R-:W-:Y:S01]  /*6160*/  LOP3.LUT R58, R57.reuse, 0xffff0000, RZ, 0xc0, !PT ;  /* 0xffff0000393a7812 */ /* 0x040fe200078ec0ff */
[----:B------:R-:W-:Y:S01]  /*6170*/  IMAD.U32 R57, R57, 0x10000, RZ ;  /* 0x0001000039397824 */ /* 0x000fe200078e00ff */
[C---:B------:R-:W-:Y:S01]  /*6180*/  LOP3.LUT R55, R54.reuse, 0xffff0000, RZ, 0xc0, !PT ;  /* 0xffff000036377812 */ /* 0x040fe200078ec0ff */
        /* <DEDUP_REMOVED lines=10> */
[----:B------:R-:W-:Y:S01]  /*6230*/  FFMA.FTZ R61, R46, R55, -R61 ;  /* 0x000000372e3d7223 */ /* 0x000fe2000001083d */
[----:B------:R-:W-:Y:S01]  /*6240*/  LOP3.LUT R92, R92, 0xffff0000, RZ, 0xc0, !PT ;  /* 0xffff00005c5c7812 */ /* 0x000fe200078ec0ff */
        /* <DEDUP_REMOVED lines=17> */
.L_x_4125:
[----:B------:R-:W-:Y:S05]  /*6360*/  BSYNC B1 ;  /* 0x0000000000017941 */ /* 0x000fea0003800000 */
.L_x_4124:
[----:B--2---:R1:W-:Y:S01]  /*6370*/  STG.E.128 desc[UR60][R48.64+0x140], R44 ;  /* 0x0001402c30007986 */ /* 0x0043e2000c101d3c */
[----:B------:R-:W-:Y:S05]  /*6380*/  BRA `(.L_x_4103) ;  /* 0x00000040006c7947 */ /* 0x000fea0003800000 */
.L_x_4071:
        /* <DEDUP_REMOVED lines=19> */
[----:B------:R-:W-:Y:S02]  /*64c0*/  CS2R R52, SRZ ;  /* 0x0000000000347805 */ /* 0x000fe4000001ff00 */
[----:B------:R-:W-:Y:S01]  /*64d0*/  CS2R R66, SRZ ;  /* 0x0000000000427805 */ /* 0x000fe2000001ff00 */
[----:B------:R-:W-:Y:S01]  /*64e0*/  IMAD.X R45, R100, 0x1, R21, P2 ;  /* 0x00000001642d7824 */ /* 0x000fe200010e0615 */
[----:B------:R-:W-:Y:S02]  /*64f0*/  LEA R68, P2, R44, UR4, 0x1 ;  /* 0x000000042c447c11 */ /* 0x000fe4000f8408ff */
[----:B------:R-:W-:-:S02]  /*6500*/  CS2R R64, SRZ ;  /* 0x0000000000407805 */ /* 0x000fc4000001ff00 */
        /* <DEDUP_REMOVED lines=13> */
[----:B------:R-:W-:Y:S02]  /*65e0*/  ISETP.GE.AND P2, PT, R0, R126, PT ;  /* 0x0000007e0000720c */ /* 0x000fe40003f46270 */
[----:B------:R-:W-:Y:S02]  /*65f0*/  CS2R R46, SRZ ;  /* 0x00000000002e7805 */ /* 0x000fe4000001ff00 */
[----:B------:R-:W-:Y:S02]  /*6600*/  CS2R R44, SRZ ;  /* 0x00000000002c7805 */ /* 0x000fe4000001ff00 */
[----:B------:R-:W-:-:S02]  /*6610*/  CS2R R58, SRZ ;  /* 0x00000000003a7805 */ /* 0x000fc4000001ff00 */
[----:B------:R-:W-:-:S05]  /*6620*/  CS2R R56, SRZ ;  /* 0x0000000000387805 */ /* 0x000fca000001ff00 */
[----:B------:R0:W5:Y:S04]  /*6630*/  @!P2 LDG.E.128 R48, desc[UR60][R68.64+0x40] ;  /* 0x0000403c4430a981 */ /* 0x000168000c1e1d00 */
[----:B------:R0:W5:Y:S01]  /*6640*/  @!P2 LDG.E.128 R60, desc[UR60][R72.64+0x40] ;  /* 0x0000403c483ca981 */ /* 0x000162000c1e1d00 */
[----:B------:R-:W-:-:S13]  /*6650*/  ISETP.GE.AND P2, PT, R3, R126, PT ;  /* 0x0000007e0300720c */ /* 0x000fda0003f46270 */
[----:B------:R0:W5:Y:S04]  /*6660*/  @!P2 LDG.E.128 R44, desc[UR60][R68.64+0x80] ;  /* 0x0000803c442ca981 */ /* 0x000168000c1e1d00 */
[----:B------:R0:W5:Y:S02]  /*6670*/  @!P2 LDG.E.128 R56, desc[UR60][R72.64+0x80] ;  /* 0x0000803c4838a981 */ /* 0x000164000c1e1d00 */
.L_x_4127:
[----:B------:R-:W-:Y:S05]  /*6680*/  BSYNC B1 ;  /* 0x0000000000017941 */ /* 0x000fea0003800000 */
.L_x_4126:
[----:B------:R-:W-:Y:S01]  /*6690*/  ISETP.GE.AND P3, PT, R227, R43, PT ;  /* 0x0000002be300720c */ /* 0x000fe20003f66270 */
[----:B------:R-:W-:Y:S01]  /*66a0*/  BSSY B1, `(.L_x_4128) ;  /* 0x000002e000017945 */ /* 0x000fe20003800000 */
[----:B0-----:R-:W-:Y:S02]  /*66b0*/  CS2R R68, SRZ ;  /* 0x0000000000447805 */ /* 0x001fe4000001ff00 */
        /* <DEDUP_REMOVED lines=17> */
[----:B------:R-:W-:Y:S02]  /*67d0*/  IADD3.X R69, R21, R100, R11, P2, P5 ;  /* 0x0000006415457210 */ /* 0x000fe400017ea40b */
[----:B------:R-:W-:Y:S02]  /*67e0*/  CS2R R90, SRZ ;  /* 0x00000000005a7805 */ /* 0x000fe4000001ff00 */
[----:B------:R-:W-:-:S02]  /*67f0*/  IADD3 R68, P2, P5, R110, R92, R10 ;  /* 0x0000005c6e447210 */ /* 0x000fc40007d5e00a */
[----:B------:R-:W-:Y:S02]  /*6800*/  CS2R R88, SRZ ;  /* 0x0000000000587805 */ /* 0x000fe4000001ff00 */
        /* <DEDUP_REMOVED lines=23> */
.L_x_4129:
[----:B------:R-:W-:Y:S05]  /*6980*/  BSYNC B1 ;  /* 0x0000000000017941 */ /* 0x000fea0003800000 */
.L_x_4128:
[----:B0-----:R-:W2:Y:S01]  /*6990*/  LDL R92, [R1+0x14] ;  /* 0x00001400015c7983 */ /* 0x001ea20000100800 */
        /* <DEDUP_REMOVED lines=32> */
[----:B------:R-:W-:-:S03]  /*6ba0*/  IMAD.MOV.U32 R94, RZ, RZ, R65 ;  /* 0x000000ffff5e7224 */ /* 0x000fc600078e0041 */
[----:B------:R-:W-:Y:S01]  /*6bb0*/  PRMT R170, R170, 0x5410, R93 ;  /* 0x00005410aaaa7816 */ /* 0x000fe2000000005d */
[----:B------:R-:W-:Y:S01]  /*6bc0*/  IMAD.MOV.U32 R93, RZ, RZ, R74 ;  /* 0x000000ffff5d7224 */ /* 0x000fe200078e004a */
[----:B------:R-:W-:Y:S01]  /*6bd0*/  PRMT R171, R171, 0x5410, R94 ;  /* 0x00005410abab7816 */ /* 0x000fe2000000005e */
[----:B------:R-:W-:Y:S01]  /*6be0*/  IMAD.MOV.U32 R94, RZ, RZ, R69 ;  /* 0x000000ffff5e7224 */ /* 0x000fe200078e0045 */
        /* <DEDUP_REMOVED lines=20> */
[----:B------:R-:W-:Y:S02]  /*6d30*/  IMAD.MOV.U32 R92, RZ, RZ, R79 ;  /* 0x000000ffff5c7224 */ /* 0x000fe400078e004f */
[----:B------:R-:W-:Y:S02]  /*6d40*/  IMAD.MOV.U32 R95, RZ, RZ, R72 ;  /* 0x000000ffff5f7224 */ /* 0x000fe400078e0048 */
[----:B------:R-:W-:Y:S01]  /*6d50*/  IMAD.MOV.U32 R94, RZ, RZ, R73 ;  /* 0x000000ffff5e7224 */ /* 0x000fe200078e0049 */
[----:B------:R-:W-:Y:S01]  /*6d60*/  PRMT R167, R93, 0x5410, R92 ;  /* 0x000054105da77816 */ /* 0x000fe2000000005c */
[----:B------:R-:W-:Y:S01]  /*6d70*/  IMAD.MOV.U32 R93, RZ, RZ, R82 ;  /* 0x000000ffff5d7224 */ /* 0x000fe200078e0052 */
[----:B------:R-:W-:-:S02]  /*6d80*/  MOV R92, R83 ;  /* 0x00000053005c7202 */ /* 0x000fc40000000f00 */
[----:B------:R-:W-:Y:S01]  /*6d90*/  PRMT R164, R94, 0x5410, R95 ;  /* 0x000054105ea47816 */ /* 0x000fe2000000005f */
[----:B------:R-:W-:Y:S01]  /*6da0*/  IMAD.MOV.U32 R95, RZ, RZ, R76 ;  /* 0x000000ffff5f7224 */ /* 0x000fe200078e004c */
[----:B------:R-:W-:Y:S01]  /*6db0*/  PRMT R158, R92, 0x5410, R93 ;  /* 0x000054105c9e7816 */ /* 0x000fe2000000005d */
[----:B------:R-:W-:Y:S02]  /*6dc0*/  IMAD.MOV.U32 R93, RZ, RZ, R86 ;  /* 0x000000ffff5d7224 */ /* 0x000fe400078e0056 */
        /* <DEDUP_REMOVED lines=9> */
[----:B------:R-:W-:Y:S02]  /*6e60*/  IMAD.MOV.U32 R93, RZ, RZ, R90 ;  /* 0x000000ffff5d7224 */ /* 0x000fe400078e005a */
[----:B------:R-:W-:Y:S01]  /*6e70*/  IMAD.MOV.U32 R92, RZ, RZ, R91 ;  /* 0x000000ffff5c7224 */ /* 0x000fe200078e005b */
[----:B------:R-:W-:-:S04]  /*6e80*/  PRMT R161, R95, 0x5410, R94 ;  /* 0x000054105fa17816 */ /* 0x000fc8000000005e */
[----:B------:R-:W-:Y:S01]  /*6e90*/  PRMT R174, R93, 0x5410, R92 ;  /* 0x000054105dae7816 */ /* 0x000fe2000000005c */
[----:B------:R-:W-:Y:S02]  /*6ea0*/  IMAD.MOV.U32 R93, RZ, RZ, R88 ;  /* 0x000000ffff5d7224 */ /* 0x000fe400078e0058 */
[----:B------:R-:W-:-:S05]  /*6eb0*/  IMAD.MOV.U32 R92, RZ, RZ, R89 ;  /* 0x000000ffff5c7224 */ /* 0x000fca00078e0059 */
[----:B------:R-:W-:Y:S01]  /*6ec0*/  PRMT R175, R93, 0x5410, R92 ;  /* 0x000054105daf7816 */ /* 0x000fe2000000005c */
[----:B------:R-:W-:Y:S06]  /*6ed0*/  @!P2 BRA `(.L_x_4130) ;  /* 0x000000000004a947 */ /* 0x000fec0003800000 */
[----:B------:R-:W-:Y:S01]  /*6ee0*/  BPT.TRAP 0x1 ;  /* 0x000000040000795c */ /* 0x000fe20000300000 */
.L_x_4130:
[----:B------:R-:W-:Y:S01]  /*6ef0*/  IMAD R100, R16, 0x8, R2 ;  /* 0x0000000810647824 */ /* 0x000fe200078e0202 */
[----:B------:R-:W-:Y:S01]  /*6f00*/  SHF.L.U32 R101, R204, 0x1f, RZ ;  /* 0x0000001fcc657819 */ /* 0x000fe200000006ff */
[----:B------:R-:W0:Y:S01]  /*6f10*/  LDC R148, c[0x0][0x2f4] ;  /* 0x0000bd00ff947b82 */ /* 0x000e220000000800 */
[----:B------:R-:W-:Y:S01]  /*6f20*/  BSSY B1, `(.L_x_4131) ;  /* 0x0000005000017945 */ /* 0x000fe20003800000 */
[----:B------:R-:W-:Y:S01]  /*6f30*/  IMAD.MOV.U32 R129, RZ, RZ, R96 ;  /* 0x000000ffff817224 */ /* 0x000fe200078e0060 */
[----:B------:R-:W1:Y:S05]  /*6f40*/  SYNCS.PHASECHK.TRANS64.TRYWAIT P5, [R100+URZ+0x36890], R101 ;  /* 0x03689065640075a7 */ /* 0x000e6a00080a017f */
[----:B------:R-:W2:Y:S01]  /*6f50*/  LDC.64 R130, c[0x0][0x300] ;  /* 0x0000c000ff827b82 */ /* 0x000ea20000000a00 */
[----:B-1----:R-:W-:Y:S05]  /*6f60*/  @!P5 BRA `(.L_x_4132) ;  /* 0x00000204001cd947 */ /* 0x002fea0003800000 */
.L_x_4437:
[----:B------:R-:W-:Y:S05]  /*6f70*/  BSYNC B1 ;  /* 0x0000000000017941 */ /* 0x000fea0003800000 */
.L_x_4131:
[----:B------:R-:W-:Y:S01]  /*6f80*/  BSSY B1, `(.L_x_4133) ;  /* 0x0000191000017945 */ /* 0x000fe20003800000 */
[----:B0-----:R-:W-:-:S03]  /*6f90*/  IMAD.IADD R151, R148, 0x1, -R127 ;  /* 0x0000000194977824 */ /* 0x001fc600078e0a7f */
[----:B------:R-:W-:Y:S05]  /*6fa0*/  @P4 BRA `(.L_x_4134) ;  /* 0x0000001800384947 */ /* 0x000fea0003800000 */
[----:B------:R-:W-:Y:S01]  /*6fb0*/  ISETP.NE.AND P4, PT, R31, RZ, PT ;  /* 0x000000ff1f00720c */ /* 0x000fe20003f85270 */
[-C--:B--2---:R-:W-:Y:S01]  /*6fc0*/  IMAD R157, R150, R130.reuse, RZ ;  /* 0x00000082969d7224 */ /* 0x084fe200078e02ff */
[----:B------:R-:W-:Y:S01]  /*6fd0*/  BSSY B2, `(.L_x_4135) ;  /* 0x0000084000027945 */ /* 0x000fe20003800000 */
[----:B------:R-:W-:-:S04]  /*6fe0*/  IMAD.WIDE.U32 R132, R17, R130, R128 ;  /* 0x0000008211847225 */ /* 0x000fc800078e0080 */
[----:B------:R-:W-:-:S04]  /*6ff0*/  IMAD R157, R17, R131, R157 ;  /* 0x00000083119d7224 */ /* 0x000fc800078e029d */
[----:B------:R-:W-:Y:S02]  /*7000*/  IMAD.IADD R157, R157, 0x1, R133 ;  /* 0x000000019d9d7824 */ /* 0x000fe400078e0285 */
[----:B------:R-:W-:Y:S05]  /*7010*/  @!P4 BRA `(.L_x_4136) ;  /* 0x0000000400fcc947 */ /* 0x000fea0003800000 */
[----:B------:R-:W-:Y:S01]  /*7020*/  SEL R92, R127, R151, !P0 ;  /* 0x000000977f5c7207 */ /* 0x000fe20004000000 */
[----:B------:R-:W-:Y:S01]  /*7030*/  BSSY B3, `(.L_x_4137) ;  /* 0x0000071000037945 */ /* 0x000fe20003800000 */
[----:B------:R-:W-:Y:S02]  /*7040*/  ISETP.GE.AND P4, PT, R18, R126, PT ;  /* 0x0000007e1200720c */ /* 0x000fe40003f86270 */
[----:B------:R-:W-:-:S04]  /*7050*/  SHF.R.S32.HI R93, RZ, 0x1f, R92 ;  /* 0x0000001fff5d7819 */ /* 0x000fc8000001145c */
[----:B------:R-:W-:-:S04]  /*7060*/  LEA.HI R93, R93, R92, RZ, 0x4 ;  /* 0x0000005c5d5d7211 */ /* 0x000fc800078f20ff */
[----:B------:R-:W-:-:S04]  /*7070*/  LEA.HI.SX32 R166, R93, R120, 0x1c ;  /* 0x000000785da67211 */ /* 0x000fc800078fe2ff */
[----:B------:R-:W-:-:S04]  /*7080*/  SHF.R.S32.HI R93, RZ, 0x1f, R166 ;  /* 0x0000001fff5d7819 */ /* 0x000fc800000114a6 */
[----:B------:R-:W-:Y:S01]  /*7090*/  LEA.HI R93, R93, R166, RZ, 0x3 ;  /* 0x000000a65d5d7211 */ /* 0x000fe200078f18ff */
[----:B------:R-:W-:-:S03]  /*70a0*/  IMAD.SHL.U32 R166, R166, 0x8, RZ ;  /* 0x00000008a6a67824 */ /* 0x000fc600078e00ff */
[----:B------:R-:W-:Y:S02]  /*70b0*/  SHF.R.S32.HI R93, RZ, 0x3, R93 ;  /* 0x00000003ff5d7819 */ /* 0x000fe4000001145d */
[----:B------:R-:W-:-:S03]  /*70c0*/  LOP3.LUT R92, R211, 0x38, R166, 0xf8, !PT ;  /* 0x00000038d35c7812 */ /* 0x000fc600078ef8a6 */
[----:B------:R-:W-:Y:S01]  /*70d0*/  IMAD R93, R93, 0x1c00, R213 ;  /* 0x00001c005d5d7824 */ /* 0x000fe200078e02d5 */
[----:B------:R-:W-:-:S05]  /*70e0*/  LOP3.LUT R92, R92, R212, RZ, 0x3c, !PT ;  /* 0x000000d45c5c7212 */ /* 0x000fca00078e3cff */
        /* <DEDUP_REMOVED lines=9> */
[----:B0-----:R-:W-:Y:S01]  /*7180*/  IMAD.U32 R172, R97, 0x10000, RZ ;  /* 0x0001000061ac7824 */ /* 0x001fe200078e00ff */
[----:B------:R-:W-:Y:S02]  /*7190*/  SHF.R.U32.HI R53, RZ, 0x10, R53 ;  /* 0x00000010ff357819 */ /* 0x000fe40000011635 */
[C---:B------:R-:W-:Y:S02]  /*71a0*/  PRMT R52, R168.reuse, 0x5432, R52 ;  /* 0x00005432a8347816 */ /* 0x040fe40000000034 */
[----:B------:R-:W-:Y:S02]  /*71b0*/  PRMT R53, R168, 0x5410, R53 ;  /* 0x00005410a8357816 */ /* 0x000fe40000000035 */
[----:B------:R-:W-:Y:S02]  /*71c0*/  SHF.R.U64 R54, R54, 0x10, R55 ;  /* 0x0000001036367819 */ /* 0x000fe40000001237 */
[----:B------:R-:W-:-:S02]  /*71d0*/  SHF.R.U32.HI R168, RZ, 0x10, R65 ;  /* 0x00000010ffa87819 */ /* 0x000fc40000011641 */
[----:B------:R-:W-:Y:S02]  /*71e0*/  SHF.R.U64 R64, R64, 0x10, R65 ;  /* 0x0000001040407819 */ /* 0x000fe40000001241 */
[--C-:B------:R-:W-:Y:S02]  /*71f0*/  SHF.R.U64 R65, R66, 0x10, R67.reuse ;  /* 0x0000001042417819 */ /* 0x100fe40000001243 */
[----:B------:R-:W-:Y:S02]  /*7200*/  PRMT R66, R169, 0x5432, R54 ;  /* 0x00005432a9427816 */ /* 0x000fe40000000036 */
[----:B------:R-:W-:Y:S02]  /*7210*/  SHF.R.U32.HI R67, RZ, 0x10, R67 ;  /* 0x00000010ff437819 */ /* 0x000fe40000011643 */
[----:B------:R-:W-:Y:S01]  /*7220*/  PRMT R54, R171, 0x5432, R168 ;  /* 0x00005432ab367816 */ /* 0x000fe200000000a8 */
[----:B------:R-:W-:Y:S01]  /*7230*/  IMAD.U32 R168, R53, 0x10000, RZ ;  /* 0x0001000035a87824 */ /* 0x000fe200078e00ff */
[----:B------:R-:W-:-:S02]  /*7240*/  SHF.R.U32.HI R55, RZ, 0x10, R55 ;  /* 0x00000010ff377819 */ /* 0x000fc40000011637 */
[----:B------:R-:W-:Y:S01]  /*7250*/  PRMT R67, R171, 0x5410, R67 ;  /* 0x00005410ab437816 */ /* 0x000fe20000000043 */
[----:B------:R-:W-:Y:S01]  /*7260*/  IMAD.U32 R171, R54, 0x10000, RZ ;  /* 0x0001000036ab7824 */ /* 0x000fe200078e00ff */
[----:B------:R-:W-:Y:S02]  /*7270*/  PRMT R55, R169, 0x5410, R55 ;  /* 0x00005410a9377816 */ /* 0x000fe40000000037 */
[----:B------:R-:W-:Y:S01]  /*7280*/  PRMT R64, R170, 0x5432, R64 ;  /* 0x00005432aa407816 */ /* 0x000fe20000000040 */
[-C--:B------:R-:W-:Y:S01]  /*7290*/  FMUL.FTZ R169, R172, R171.reuse ;  /* 0x000000abaca97220 */ /* 0x080fe20000410000 */
[----:B------:R-:W-:Y:S01]  /*72a0*/  PRMT R65, R170, 0x5410, R65 ;  /* 0x00005410aa417816 */ /* 0x000fe20000000041 */
[----:B--2---:R-:W-:Y:S01]  /*72b0*/  IMAD.U32 R170, R93, 0x10000, RZ ;  /* 0x000100005daa7824 */ /* 0x004fe200078e00ff */
[----:B------:R-:W-:Y:S02]  /*72c0*/  LOP3.LUT R54, R54, 0xffff0000, RZ, 0xc0, !PT ;  /* 0xffff000036367812 */ /* 0x000fe400078ec0ff */
[----:B------:R-:W-:Y:S01]  /*72d0*/  LOP3.LUT R97, R97, 0xffff0000, RZ, 0xc0, !PT ;  /* 0xffff000061617812 */ /* 0x000fe200078ec0ff */
[-C--:B------:R-:W-:Y:S01]  /*72e0*/  FFMA.FTZ R169, R170, R168.reuse, -R169 ;  /* 0x000000a8aaa97223 */ /* 0x080fe200000108a9 */
[----:B------:R-:W-:Y:S01]  /*72f0*/  FMUL.FTZ R168, R172, R168 ;  /* 0x000000a8aca87220 */ /* 0x000fe20000410000 */
[----:B------:R-:W-:Y:S01]  /*7300*/  LOP3.LUT R93, R93, 0xffff0000, RZ, 0xc0, !PT ;  /* 0xffff00005d5d7812 */ /* 0x000fe200078ec0ff */
[C---:B------:R-:W-:Y:S01]  /*7310*/  IMAD.U32 R172, R99.reuse, 0x10000, RZ ;  /* 0x0001000063ac7824 */ /* 0x040fe200078e00ff */
[----:B------:R-:W-:Y:S01]  /*7320*/  LOP3.LUT R99, R99, 0xffff0000, RZ, 0xc0, !PT ;  /* 0xffff000063637812 */ /* 0x000fe200078ec0ff */
[----:B------:R-:W-:Y:S01]  /*7330*/  FFMA.FTZ R168, R170, R171, R168 ;  /* 0x000000abaaa87223 */ /* 0x000fe200000100a8 */
[----:B------:R-:W-:Y:S01]  /*7340*/  LOP3.LUT R170, R53, 0xffff0000, RZ, 0xc0, !PT ;  /* 0xffff000035aa7812 */ /* 0x000fe200078ec0ff */
[----:B------:R-:W-:Y:S01]  /*7350*/  FMUL.FTZ R53, R97, R54 ;  /* 0x0000003661357220 */ /* 0x000fe20000410000 */
[C---:B------:R-:W-:Y:S01]  /*7360*/  IMAD.U32 R171, R67.reuse, 0x10000, RZ ;  /* 0x0001000043ab7824 */ /* 0x040fe200078e00ff */
[----:B------:R-:W-:-:S02]  /*7370*/  LOP3.LUT R67, R67, 0xffff0000, RZ, 0xc0, !PT ;  /* 0xffff000043437812 */ /* 0x000fc400078ec0ff */
[-C--:B------:R-:W-:Y:S01]  /*7380*/  FMUL.FTZ R97, R97, R170.reuse ;  /* 0x000000aa61617220 */ /* 0x080fe20000410000 */
[----:B------:R-:W-:Y:S01]  /*7390*/  FFMA.FTZ R53, R93, R170, -R53 ;  /* 0x000000aa5d357223 */ /* 0x000fe20000010835 */
[----:B------:R-:W-:Y:S02]  /*73a0*/  IMAD.U32 R170, R95, 0x10000, RZ ;  /* 0x000100005faa7824 */ /* 0x000fe400078e00ff */
[----:B------:R-:W-:Y:S01]  /*73b0*/  FFMA.FTZ R54, R93, R54, R97 ;  /* 0x000000365d367223 */ /* 0x000fe20000010061 */
[----:B------:R-:W-:Y:S02]  /*73c0*/  IMAD.U32 R97, R55, 0x10000, RZ ;  /* 0x0001000037617824 */ /* 0x000fe400078e00ff */
[----:B------:R-:W-:Y:S01]  /*73d0*/  FMUL.FTZ R93, R172, R171 ;  /* 0x000000abac5d7220 */ /* 0x000fe20000410000 */
[----:B------:R-:W-:Y:S02]  /*73e0*/  F2FP.BF16.F32.PACK_AB R53, R53, R169 ;  /* 0x000000a93535723e */ /* 0x000fe400000010ff */
[----:B------:R-:W-:Y:S01]  /*73f0*/  F2FP.BF16.F32.PACK_AB R54, R54, R168 ;  /* 0x000000a83636723e */ /* 0x000fe200000010ff */
[-C--:B------:R-:W-:Y:S01]  /*7400*/  FFMA.FTZ R93, R170, R97.reuse, -R93 ;  /* 0x00000061aa5d7223 */ /* 0x080fe2000001085d */
[----:B------:R-:W-:-:S04]  /*7410*/  FMUL.FTZ R97, R172, R97 ;  /* 0x00000061ac617220 */ /* 0x000fc80000410000 */
[----:B------:R-:W-:Y:S01]  /*7420*/  FFMA.FTZ R97, R170, R171, R97 ;  /* 0x000000abaa617223 */ /* 0x000fe20000010061 */
[----:B------:R-:W-:Y:S02]  /*7430*/  LOP3.LUT R170, R55, 0xffff0000, RZ, 0xc0, !PT ;  /* 0xffff000037aa7812 */ /* 0x000fe400078ec0ff */
[----:B------:R-:W-:Y:S01]  /*7440*/  LOP3.LUT R55, R95, 0xffff0000, RZ, 0xc0, !PT ;  /* 0xffff00005f377812 */ /* 0x000fe200078ec0ff */
[CC--:B------:R-:W-:Y:S02]  /*7450*/  FMUL.FTZ R95, R99.reuse, R67.reuse ;  /* 0x00000043635f7220 */ /* 0x0c0fe40000410000 */
[-C--:B------:R-:W-:Y:S02]  /*7460*/  FMUL.FTZ R99, R99, R170.reuse ;  /* 0x000000aa63637220 */ /* 0x080fe40000410000 */
[C---:B------:R-:W-:Y:S02]  /*7470*/  FFMA.FTZ R95, R55.reuse, R170, -R95 ;  /* 0x000000aa375f7223 */ /* 0x040fe4000001085f */
[----:B------:R-:W-:Y:S01]  /*7480*/  FFMA.FTZ R99, R55, R67, R99 ;  /* 0x0000004337637223 */ /* 0x000fe20000010063 */
[C---:B------:R-:W-:Y:S01]  /*7490*/  IMAD.U32 R67, R64.reuse, 0x10000, RZ ;  /* 0x0001000040437824 */ /* 0x040fe200078e00ff */
[----:B------:R-:W-:Y:S01]  /*74a0*/  LOP3.LUT R64, R64, 0xffff0000, RZ, 0xc0, !PT ;  /* 0xffff000040407812 */ /* 0x000fe200078ec0ff */
[----:B------:R-:W-:Y:S01]  /*74b0*/  IMAD.U32 R55, R92, 0x10000, RZ ;  /* 0x000100005c377824 */ /* 0x000fe200078e00ff */
[----:B------:R-:W-:Y:S01]  /*74c0*/  F2FP.BF16.F32.PACK_AB R95, R95, R93 ;  /* 0x0000005d5f5f723e */ /* 0x000fe200000010ff */
[----:B------:R-:W-:Y:S01]  /*74d0*/  IMAD.U32 R93, R96, 0x10000, RZ ;  /* 0x00010000605d7824 */ /* 0x000fe200078e00ff */
[----:B------:R-:W-:Y:S01]  /*74e0*/  F2FP.BF16.F32.PACK_AB R99, R99, R97 ;  /* 0x000000616363723e */ /* 0x000fe200000010ff */
[C---:B------:R-:W-:Y:S01]  /*74f0*/  IMAD.U32 R97, R52.reuse, 0x10000, RZ ;  /* 0x0001000034617824 */ /* 0x040fe200078e00ff */
[----:B------:R-:W-:Y:S01]  /*7500*/  LOP3.LUT R52, R52, 0xffff0000, RZ, 0xc0, !PT ;  /* 0xffff000034347812 */ /* 0x000fe200078ec0ff */
[----:B------:R-:W-:-:S02]  /*7510*/  FMUL.FTZ R168, R93, R67 ;  /* 0x000000435da87220 */ /* 0x000fc40000410000 */
[-C--:B------:R-:W-:Y:S02]  /*7520*/  FMUL.FTZ R93, R93, R97.reuse ;  /* 0x000000615d5d7220 */ /* 0x080fe40000410000 */
[C---:B------:R-:W-:Y:S01]  /*7530*/  FFMA.FTZ R168, R55.reuse, R97, -R168 ;  /* 0x0000006137a87223 */ /* 0x040fe200000108a8 */
[----:B------:R-:W-:Y:S02]  /*7540*/  IMAD.U32 R97, R98, 0x10000, RZ ;  /* 0x0001000062617824 */ /* 0x000fe400078e00ff */
[----:B------:R-:W-:Y:S01]  /*7550*/  FFMA.FTZ R93, R55, R67, R93 ;  /* 0x00000043375d7223 */ /* 0x000fe2000001005d */
[----:B------:R-:W-:Y:S02]  /*7560*/  LOP3.LUT R55, R96, 0xffff0000, RZ, 0xc0, !PT ;  /* 0xffff000060377812 */ /* 0x000fe400078ec0ff */
[----:B------:R-:W-:-:S03]  /*7570*/  LOP3.LUT R67, R92, 0xffff0000, RZ, 0xc0, !PT ;  /* 0xffff00005c437812 */ /* 0x000fc600078ec0ff */
[C---:B------:R-:W-:Y:S01]  /*7580*/  FMUL.FTZ R92, R55.reuse, R64 ;  /* 0x00000040375c7220 */ /* 0x040fe20000410000 */
[----:B------:R-:W-:-:S03]  /*7590*/  FMUL.FTZ R55, R55, R52 ;  /* 0x0000003437377220 */ /* 0x000fc60000410000 */
[C---:B------:R-:W-:Y:S01]  /*75a0*/  FFMA.FTZ R52, R67.reuse, R52, -R92 ;  /* 0x0000003443347223 */ /* 0x040fe2000001085c */
[----:B------:R-:W-:Y:S01]  /*75b0*/  FFMA.FTZ R55, R67, R64, R55 ;  /* 0x0000004043377223 */ /* 0x000fe20000010037 */
[C---:B------:R-:W-:Y:S01]  /*75c0*/  IMAD.U32 R67, R65.reuse, 0x10000, RZ ;  /* 0x0001000041437824 */ /* 0x040fe200078e00ff */
[----:B------:R-:W-:Y:S01]  /*75d0*/  LOP3.LUT R65, R65, 0xffff0000, RZ, 0xc0, !PT ;  /* 0xffff000041417812 */ /* 0x000fe200078ec0ff */
[C---:B------:R-:W-:Y:S01]  /*75e0*/  IMAD.U32 R92, R66.reuse, 0x10000, RZ ;  /* 0x00010000425c7824 */ /* 0x040fe200078e00ff */
[----:B------:R-:W-:Y:S01]  /*75f0*/  LOP3.LUT R66, R66, 0xffff0000, RZ, 0xc0, !PT ;  /* 0xffff000042427812 */ /* 0x000fe200078ec0ff */
[C---:B------:R-:W-:Y:S01]  /*7600*/  FMUL.FTZ R96, R97.reuse, R67 ;  /* 0x0000004361607220 */ /* 0x040fe20000410000 */
[----:B------:R-:W-:Y:S02]  /*7610*/  IMAD.U32 R64, R94, 0x10000, RZ ;  /* 0x000100005e407824 */ /* 0x000fe400078e00ff */
[----:B------:R-:W-:Y:S01]  /*7620*/  FMUL.FTZ R97, R97, R92 ;  /* 0x0000005c61617220 */ /* 0x000fe20000410000 */
[----:B------:R-:W-:Y:S01]  /*7630*/  F2FP.BF16.F32.PACK_AB R52, R52, R168 ;  /* 0x000000a83434723e */ /* 0x000fe200000010ff */
[----:B------:R-:W-:-:S02]  /*7640*/  FFMA.FTZ R96, R64, R92, -R96 ;  /* 0x0000005c40607223 */ /* 0x000fc40000010860 */
[----:B------:R-:W-:Y:S01]  /*7650*/  FFMA.FTZ R97, R64, R67, R97 ;  /* 0x0000004340617223 */ /* 0x000fe20000010061 */
[----:B------:R-:W-:Y:S02]  /*7660*/  LOP3.LUT R64, R98, 0xffff0000, RZ, 0xc0, !PT ;  /* 0xffff000062407812 */ /* 0x000fe400078ec0ff */
[----:B------:R-:W-:Y:S02]  /*7670*/  LOP3.LUT R67, R94, 0xffff0000, RZ, 0xc0, !PT ;  /* 0xffff00005e437812 */ /* 0x000fe400078ec0ff */
[----:B------:R-:W-:Y:S01]  /*7680*/  F2FP.BF16.F32.PACK_AB R55, R55, R93 ;  /* 0x0000005d3737723e */ /* 0x000fe200000010ff */
[CC--:B------:R-:W-:Y:S01]  /*7690*/  FMUL.FTZ R92, R64.reuse, R65.reuse ;  /* 0x00000041405c7220 */ /* 0x0c0fe20000410000 */
[-C--:B------:R-:W-:Y:S01]  /*76a0*/  FMUL.FTZ R64, R64, R66.reuse ;  /* 0x0000004240407220 */ /* 0x080fe20000410000 */
[----:B------:R-:W-:Y:S02]  /*76b0*/  IMAD.MOV.U32 R93, RZ, RZ, R53 ;  /* 0x000000ffff5d7224 */ /* 0x000fe400078e0035 */
[C---:B------:R-:W-:Y:S01]  /*76c0*/  FFMA.FTZ R92, R67.reuse, R66, -R92 ;  /* 0x00000042435c7223 */ /* 0x040fe2000001085c */
[----:B------:R-:W-:-:S04]  /*76d0*/  FFMA.FTZ R64, R67, R65, R64 ;  /* 0x0000004143407223 */ /* 0x000fc80000010040 */
[----:B------:R-:W-:Y:S01]  /*76e0*/  F2FP.BF16.F32.PACK_AB R94, R92, R96 ;  /* 0x000000605c5e723e */ /* 0x000fe200000010ff */
[----:B------:R-:W-:Y:S01]  /*76f0*/  IMAD.MOV.U32 R92, RZ, RZ, R52 ;  /* 0x000000ffff5c7224 */ /* 0x000fe200078e0034 */
[----:B------:R-:W-:Y:S01]  /*7700*/  F2FP.BF16.F32.PACK_AB R64, R64, R97 ;  /* 0x000000614040723e */ /* 0x000fe200000010ff */
[----:B------:R-:W-:Y:S02]  /*7710*/  IMAD.MOV.U32 R96, RZ, RZ, R55 ;  /* 0x000000ffff607224 */ /* 0x000fe400078e0037 */
[----:B------:R-:W-:Y:S02]  /*7720*/  IMAD.MOV.U32 R97, RZ, RZ, R54 ;  /* 0x000000ffff617224 */ /* 0x000fe400078e0036 */
[----:B------:R-:W-:-:S07]  /*7730*/  IMAD.MOV.U32 R98, RZ, RZ, R64 ;  /* 0x000000ffff627224 */ /* 0x000fce00078e0040 */
.L_x_4138:
[----:B------:R-:W-:Y:S05]  /*7740*/  BSYNC B3 ;  /* 0x0000000000037941 */ /* 0x000fea0003800000 */
.L_x_4137:
[----:B------:R-:W-:-:S13]  /*7750*/  ISETP.GE.AND P4, PT, R166, R148, PT ;  /* 0x00000094a600720c */ /* 0x000fda0003f86270 */
[--C-:B------:R-:W-:Y:S02]  /*7760*/  @!P4 SHF.R.S32.HI R55, RZ, 0x1f, R166.reuse ;  /* 0x0000001fff37c819 */ /* 0x100fe400000114a6 */
[----:B------:R-:W-:-:S04]  /*7770*/  @!P4 IADD3 R166, P5, P6, R118, R132, R166 ;  /* 0x0000008476a6c210 */ /* 0x000fc80007ebe0a6 */
[----:B------:R-:W-:Y:S02]  /*7780*/  @!P4 IADD3.X R55, R7, R157, R55, P5, P6 ;  /* 0x0000009d0737c210 */ /* 0x000fe40002fec437 */
[----:B------:R-:W-:-:S04]  /*7790*/  IADD3 R53, P5, P6, R118, R132, R26 ;  /* 0x0000008476357210 */ /* 0x000fc80007ebe01a */
[----:B------:R-:W-:Y:S02]  /*77a0*/  IADD3.X R54, R7, R157, R32, P5, P6 ;  /* 0x0000009d07367210 */ /* 0x000fe40002fec420 */
[----:B------:R-:W-:-:S04]  /*77b0*/  LEA R52, P5, R53, R124, 0x1 ;  /* 0x0000007c35347211 */ /* 0x000fc800078a08ff */
[----:B------:R-:W-:Y:S02]  /*77c0*/  LEA.HI.X R53, R53, R125, R54, 0x1, P5 ;  /* 0x0000007d35357211 */ /* 0x000fe400028f0c36 */
[----:B------:R-:W-:-:S03]  /*77d0*/  @!P4 LEA R54, P5, R166, R124, 0x1 ;  /* 0x0000007ca636c211 */ /* 0x000fc600078a08ff */
[----:B--2---:R2:W-:Y:S01]  /*77e0*/  STG.E.128 desc[UR60][R52.64], R92 ;  /* 0x0000005c34007986 */ /* 0x0045e2000c101d3c */
[----:B------:R-:W-:-:S05]  /*77f0*/  @!P4 LEA.HI.X R55, R166, R125, R55, 0x1, P5 ;  /* 0x0000007da637c211 */ /* 0x000fca00028f0c37 */
[----:B0-----:R2:W-:Y:S04]  /*7800*/  @!P4 STG.E.128 desc[UR60][R54.64], R96 ;  /* 0x000000603600c986 */ /* 0x0015e8000c101d3c */
.L_x_4136:
[----:B------:R-:W-:Y:S05]  /*7810*/  BSYNC B2 ;  /* 0x0000000000027941 */ /* 0x000fea0003800000 */
.L_x_4135:
[----:B------:R-:W-:Y:S01]  /*7820*/  ISETP.NE.AND P4, PT, R35, RZ, PT ;  /* 0x000000ff2300720c */ /* 0x000fe20003f85270 */
[----:B------:R-:W-:-:S12]  /*7830*/  BSSY B2, `(.L_x_4139) ;  /* 0x0000082000027945 */ /* 0x000fd80003800000 */
[----:B------:R-:W-:Y:S05]  /*7840*/  @!P4 BRA `(.L_x_4140) ;  /* 0x000000080000c947 */ /* 0x000fea0003800000 */
[----:B--2---:R-:W-:Y:S01]  /*7850*/  SEL R52, R127, R151, !P1 ;  /* 0x000000977f347207 */ /* 0x004fe20004800000 */
[----:B------:R-:W-:Y:S01]  /*7860*/  BSSY B3, `(.L_x_4141) ;  /* 0x0000074000037945 */ /* 0x000fe20003800000 */
[----:B------:R-:W-:Y:S02]  /*7870*/  IADD3 R92, P4, P5, R118, R132, R28 ;  /* 0x00000084765c7210 */ /* 0x000fe40007d9e01c */
[----:B------:R-:W-:Y:S02]  /*7880*/  SHF.R.S32.HI R53, RZ, 0x1f, R52 ;  /* 0x0000001fff357819 */ /* 0x000fe40000011434 */
[----:B------:R-:W-:Y:S02]  /*7890*/  IADD3.X R93, R7, R157, R33, P4, P5 ;  /* 0x0000009d075d7210 */ /* 0x000fe400027ea421 */
[----:B------:R-:W-:Y:S02]  /*78a0*/  LEA.HI R53, R53, R52, RZ, 0x4 ;  /* 0x0000003435357211 */ /* 0x000fe400078f20ff */
[----:B------:R-:W-:-:S02]  /*78b0*/  ISETP.GE.AND P4, PT, R0, R126, PT ;  /* 0x0000007e0000720c */ /* 0x000fc40003f86270 */
        /* <DEDUP_REMOVED lines=17> */
[----:B--2---:R-:W-:Y:S01]  /*79d0*/  IMAD.U32 R95, R53, 0x10000, RZ ;  /* 0x00010000355f7824 */ /* 0x004fe200078e00ff */
[----:B------:R-:W-:Y:S01]  /*79e0*/  SHF.R.U32.HI R98, RZ, 0x10, R49 ;  /* 0x00000010ff627819 */ /* 0x000fe20000011631 */
[----:B0-----:R-:W-:Y:S01]  /*79f0*/  IMAD.U32 R166, R65, 0x10000, RZ ;  /* 0x0001000041a67824 */ /* 0x001fe200078e00ff */
[----:B------:R-:W-:Y:S02]  /*7a00*/  PRMT R97, R182, 0x5410, R97 ;  /* 0x00005410b6617816 */ /* 0x000fe40000000061 */
[----:B------:R-:W-:Y:S02]  /*7a10*/  PRMT R98, R184, 0x5432, R98 ;  /* 0x00005432b8627816 */ /* 0x000fe40000000062 */
[----:B------:R-:W-:Y:S01]  /*7a20*/  SHF.R.U64 R48, R48, 0x10, R49 ;  /* 0x0000001030307819 */ /* 0x000fe20000001231 */
[C---:B------:R-:W-:Y:S01]  /*7a30*/  IMAD.U32 R99, R97.reuse, 0x10000, RZ ;  /* 0x0001000061637824 */ /* 0x040fe200078e00ff */
[----:B------:R-:W-:Y:S01]  /*7a40*/  SHF.R.U64 R49, R60, 0x10, R61 ;  /* 0x000000103c317819 */ /* 0x000fe2000000123d */
[----:B------:R-:W-:Y:S01]  /*7a50*/  IMAD.U32 R96, R98, 0x10000, RZ ;  /* 0x0001000062607824 */ /* 0x000fe200078e00ff */
[----:B------:R-:W-:Y:S01]  /*7a60*/  LOP3.LUT R97, R97, 0xffff0000, RZ, 0xc0, !PT ;  /* 0xffff000061617812 */ /* 0x000fe200078ec0ff */
[C---:B------:R-:W-:Y:S01]  /*7a70*/  FMUL.FTZ R168, R166.reuse, R99 ;  /* 0x00000063a6a87220 */ /* 0x040fe20000410000 */
[----:B------:R-:W-:Y:S01]  /*7a80*/  LOP3.LUT R61, R65, 0xffff0000, RZ, 0xc0, !PT ;  /* 0xffff0000413d7812 */ /* 0x000fe200078ec0ff */
[-C--:B------:R-:W-:Y:S01]  /*7a90*/  FMUL.FTZ R166, R166, R96.reuse ;  /* 0x00000060a6a67220 */ /* 0x080fe20000410000 */
[----:B------:R-:W-:Y:S01]  /*7aa0*/  LOP3.LUT R60, R98, 0xffff0000, RZ, 0xc0, !PT ;  /* 0xffff0000623c7812 */ /* 0x000fe200078ec0ff */
[----:B------:R-:W-:Y:S01]  /*7ab0*/  FFMA.FTZ R96, R95, R96, -R168 ;  /* 0x000000605f607223 */ /* 0x000fe200000108a8 */
[----:B------:R-:W-:Y:S01]  /*7ac0*/  LOP3.LUT R53, R53, 0xffff0000, RZ, 0xc0, !PT ;  /* 0xffff000035357812 */ /* 0x000fe200078ec0ff */
[C---:B------:R-:W-:Y:S01]  /*7ad0*/  FMUL.FTZ R65, R61.reuse, R97 ;  /* 0x000000613d417220 */ /* 0x040fe20000410000 */
[----:B------:R-:W-:Y:S01]  /*7ae0*/  SHF.R.U32.HI R98, RZ, 0x10, R51 ;  /* 0x00000010ff627819 */ /* 0x000fe20000011633 */
[-C--:B------:R-:W-:Y:S01]  /*7af0*/  FMUL.FTZ R61, R61, R60.reuse ;  /* 0x0000003c3d3d7220 */ /* 0x080fe20000410000 */
[----:B------:R-:W-:Y:S01]  /*7b00*/  FFMA.FTZ R95, R95, R99, R166 ;  /* 0x000000635f5f7223 */ /* 0x000fe200000100a6 */
[C---:B------:R-:W-:Y:S01]  /*7b10*/  FFMA.FTZ R60, R53.reuse, R60, -R65 ;  /* 0x0000003c353c7223 */ /* 0x040fe20000010841 */
[----:B------:R-:W-:Y:S01]  /*7b20*/  PRMT R98, R182, 0x5432, R98 ;  /* 0x00005432b6627816 */ /* 0x000fe20000000062 */
[----:B------:R-:W-:Y:S01]  /*7b30*/  FFMA.FTZ R53, R53, R97, R61 ;  /* 0x0000006135357223 */ /* 0x000fe2000001003d */
[----:B------:R-:W-:Y:S01]  /*7b40*/  PRMT R97, R183, 0x5432, R48 ;  /* 0x00005432b7617816 */ /* 0x000fe20000000030 */
[C---:B------:R-:W-:Y:S01]  /*7b50*/  IMAD.U32 R166, R67.reuse, 0x10000, RZ ;  /* 0x0001000043a67824 */ /* 0x040fe200078e00ff */
[----:B------:R-:W-:Y:S01]  /*7b60*/  SHF.R.U32.HI R48, RZ, 0x10, R63 ;  /* 0x00000010ff307819 */ /* 0x000fe2000001163f */
[----:B------:R-:W-:Y:S01]  /*7b70*/  IMAD.U32 R65, R98, 0x10000, RZ ;  /* 0x0001000062417824 */ /* 0x000fe200078e00ff */
[----:B------:R-:W-:Y:S01]  /*7b80*/  LOP3.LUT R67, R67, 0xffff0000, RZ, 0xc0, !PT ;  /* 0xffff000043437812 */ /* 0x000fe200078ec0ff */
[----:B------:R-:W-:Y:S01]  /*7b90*/  IMAD.U32 R61, R55, 0x10000, RZ ;  /* 0x00010000373d7824 */ /* 0x000fe200078e00ff */
[----:B------:R-:W-:-:S02]  /*7ba0*/  PRMT R48, R181, 0x5432, R48 ;  /* 0x00005432b5307816 */ /* 0x000fc40000000030 */
[----:B------:R-:W-:Y:S02]  /*7bb0*/  PRMT R49, R181, 0x5410, R49 ;  /* 0x00005410b5317816 */ /* 0x000fe40000000031 */
[----:B------:R-:W-:Y:S01]  /*7bc0*/  SHF.R.U64 R50, R50, 0x10, R51 ;  /* 0x0000001032327819 */ /* 0x000fe20000001233 */
[----:B------:R-:W-:Y:S01]  /*7bd0*/  IMAD.U32 R99, R48, 0x10000, RZ ;  /* 0x0001000030637824 */ /* 0x000fe200078e00ff */
[----:B------:R-:W-:Y:S02]  /*7be0*/  LOP3.LUT R51, R49, 0xffff0000, RZ, 0xc0, !PT ;  /* 0xffff000031337812 */ /* 0x000fe400078ec0ff */
[----:B------:R-:W-:Y:S01]  /*7bf0*/  SHF.R.U64 R62, R62, 0x10, R63 ;  /* 0x000000103e3e7819 */ /* 0x000fe2000000123f */
[C---:B------:R-:W-:Y:S01]  /*7c00*/  FMUL.FTZ R168, R166.reuse, R99 ;  /* 0x00000063a6a87220 */ /* 0x040fe20000410000 */
[-C--:B------:R-:W-:Y:S01]  /*7c10*/  FMUL.FTZ R166, R166, R65.reuse ;  /* 0x00000041a6a67220 */ /* 0x080fe20000410000 */
[----:B------:R-:W-:Y:S02]  /*7c20*/  PRMT R50, R180, 0x5432, R50 ;  /* 0x00005432b4327816 */ /* 0x000fe40000000032 */
[C---:B------:R-:W-:Y:S01]  /*7c30*/  FFMA.FTZ R65, R61.reuse, R65, -R168 ;  /* 0x000000413d417223 */ /* 0x040fe200000108a8 */
[----:B------:R-:W-:Y:S01]  /*7c40*/  FFMA.FTZ R61, R61, R99, R166 ;  /* 0x000000633d3d7223 */ /* 0x000fe200000100a6 */
[----:B------:R-:W-:Y:S01]  /*7c50*/  LOP3.LUT R99, R98, 0xffff0000, RZ, 0xc0, !PT ;  /* 0xffff000062637812 */ /* 0x000fe200078ec0ff */
[----:B------:R-:W-:Y:S01]  /*7c60*/  IMAD.U32 R166, R97, 0x10000, RZ ;  /* 0x0001000061a67824 */ /* 0x000fe200078e00ff */
[----:B------:R-:W-:-:S02]  /*7c70*/  LOP3.LUT R98, R48, 0xffff0000, RZ, 0xc0, !PT ;  /* 0xffff000030627812 */ /* 0x000fc400078ec0ff */
[----:B------:R-:W-:Y:S02]  /*7c80*/  LOP3.LUT R48, R55, 0xffff0000, RZ, 0xc0, !PT ;  /* 0xffff000037307812 */ /* 0x000fe400078ec0ff */
[----:B------:R-:W-:Y:S01]  /*7c90*/  PRMT R62, R180, 0x5410, R62 ;  /* 0x00005410b43e7816 */ /* 0x000fe2000000003e */
[C---:B------:R-:W-:Y:S01]  /*7ca0*/  FMUL.FTZ R55, R67.reuse, R98 ;  /* 0x0000006243377220 */ /* 0x040fe20000410000 */
[-C--:B------:R-:W-:Y:S01]  /*7cb0*/  FMUL.FTZ R67, R67, R99.reuse ;  /* 0x0000006343437220 */ /* 0x080fe20000410000 */
[----:B------:R-:W-:Y:S02]  /*7cc0*/  F2FP.BF16.F32.PACK_AB R60, R60, R96 ;  /* 0x000000603c3c723e */ /* 0x000fe400000010ff */
[C---:B------:R-:W-:Y:S01]  /*7cd0*/  FFMA.FTZ R55, R48.reuse, R99, -R55 ;  /* 0x0000006330377223 */ /* 0x040fe20000010837 */
[----:B------:R-:W-:Y:S01]  /*7ce0*/  FFMA.FTZ R48, R48, R98, R67 ;  /* 0x0000006230307223 */ /* 0x000fe20000010043 */
[C---:B------:R-:W-:Y:S01]  /*7cf0*/  IMAD.U32 R99, R64.reuse, 0x10000, RZ ;  /* 0x0001000040637824 */ /* 0x040fe200078e00ff */
[----:B------:R-:W-:Y:S01]  /*7d00*/  LOP3.LUT R64, R64, 0xffff0000, RZ, 0xc0, !PT ;  /* 0xffff000040407812 */ /* 0x000fe200078ec0ff */
[----:B------:R-:W-:Y:S01]  /*7d10*/  IMAD.U32 R98, R49, 0x10000, RZ ;  /* 0x0001000031627824 */ /* 0x000fe200078e00ff */
[----:B------:R-:W-:Y:S01]  /*7d20*/  LOP3.LUT R49, R97, 0xffff0000, RZ, 0xc0, !PT ;  /* 0xffff000061317812 */ /* 0x000fe200078ec0ff */
[C---:B------:R-:W-:Y:S01]  /*7d30*/  IMAD.U32 R67, R52.reuse, 0x10000, RZ ;  /* 0x0001000034437824 */ /* 0x040fe200078e00ff */
[----:B------:R-:W-:Y:S01]  /*7d40*/  LOP3.LUT R52, R52, 0xffff0000, RZ, 0xc0, !PT ;  /* 0xffff000034347812 */ /* 0x000fe200078ec0ff */
[C---:B------:R-:W-:Y:S01]  /*7d50*/  FMUL.FTZ R63, R64.reuse, R51 ;  /* 0x00000033403f7220 */ /* 0x040fe20000410000 */
[C---:B------:R-:W-:Y:S01]  /*7d60*/  FMUL.FTZ R168, R99.reuse, R98 ;  /* 0x0000006263a87220 */ /* 0x040fe20000410000 */
[-C--:B------:R-:W-:Y:S01]  /*7d70*/  FMUL.FTZ R64, R64, R49.reuse ;  /* 0x0000003140407220 */ /* 0x080fe20000410000 */
[----:B------:R-:W-:Y:S01]  /*7d80*/  FMUL.FTZ R99, R99, R166 ;  /* 0x000000a663637220 */ /* 0x000fe20000410000 */
[----:B------:R-:W-:Y:S01]  /*7d90*/  FFMA.FTZ R49, R52, R49, -R63 ;  /* 0x0000003134317223 */ /* 0x000fe2000001083f */
[----:B------:R-:W-:-:S02]  /*7da0*/  IMAD.U32 R97, R66, 0x10000, RZ ;  /* 0x0001000042617824 */ /* 0x000fc400078e00ff */
[----:B------:R-:W-:Y:S01]  /*7db0*/  FFMA.FTZ R51, R52, R51, R64 ;  /* 0x0000003334337223 */ /* 0x000fe20000010040 */
[----:B------:R-:W-:Y:S02]  /*7dc0*/  IMAD.U32 R63, R62, 0x10000, RZ ;  /* 0x000100003e3f7824 */ /* 0x000fe400078e00ff */
[C---:B------:R-:W-:Y:S01]  /*7dd0*/  FFMA.FTZ R168, R67.reuse, R166, -R168 ;  /* 0x000000a643a87223 */ /* 0x040fe200000108a8 */
[----:B------:R-:W-:Y:S02]  /*7de0*/  IMAD.U32 R64, R50, 0x10000, RZ ;  /* 0x0001000032407824 */ /* 0x000fe400078e00ff */
[----:B------:R-:W-:Y:S01]  /*7df0*/  FFMA.FTZ R99, R67, R98, R99 ;  /* 0x0000006243637223 */ /* 0x000fe20000010063 */
[----:B------:R-:W-:Y:S01]  /*7e00*/  SHF.L.U32 R52, R54, 0x10, RZ ;  /* 0x0000001036347819 */ /* 0x000fe200000006ff */
[C---:B------:R-:W-:Y:S01]  /*7e10*/  FMUL.FTZ R67, R97.reuse, R63 ;  /* 0x0000003f61437220 */ /* 0x040fe20000410000 */
[----:B------:R-:W-:Y:S01]  /*7e20*/  FMUL.FTZ R97, R97, R64 ;  /* 0x0000004061617220 */ /* 0x000fe20000410000 */
[----:B------:R-:W-:-:S02]  /*7e30*/  LOP3.LUT R66, R66, 0xffff0000, RZ, 0xc0, !PT ;  /* 0xffff000042427812 */ /* 0x000fc400078ec0ff */
[----:B------:R-:W-:Y:S01]  /*7e40*/  LOP3.LUT R62, R62, 0xffff0000, RZ, 0xc0, !PT ;  /* 0xffff00003e3e7812 */ /* 0x000fe200078ec0ff */
[C---:B------:R-:W-:Y:S01]  /*7e50*/  FFMA.FTZ R67, R52.reuse, R64, -R67 ;  /* 0x0000004034437223 */ /* 0x040fe20000010843 */
[----:B------:R-:W-:Y:S01]  /*7e60*/  FFMA.FTZ R97, R52, R63, R97 ;  /* 0x0000003f34617223 */ /* 0x000fe20000010061 */
[----:B------:R-:W-:Y:S02]  /*7e70*/  LOP3.LUT R50, R50, 0xffff0000, RZ, 0xc0, !PT ;  /* 0xffff000032327812 */ /* 0x000fe400078ec0ff */
[----:B------:R-:W-:Y:S01]  /*7e80*/  LOP3.LUT R54, R54, 0xffff0000, RZ, 0xc0, !PT ;  /* 0xffff000036367812 */ /* 0x000fe200078ec0ff */
[C---:B------:R-:W-:Y:S01]  /*7e90*/  FMUL.FTZ R52, R66.reuse, R62 ;  /* 0x0000003e42347220 */ /* 0x040fe20000410000 */
[----:B------:R-:W-:Y:S01]  /*7ea0*/  F2FP.BF16.F32.PACK_AB R95, R53, R95 ;  /* 0x0000005f355f723e */ /* 0x000fe200000010ff */
[-C--:B------:R-:W-:Y:S01]  /*7eb0*/  FMUL.FTZ R66, R66, R50.reuse ;  /* 0x0000003242427220 */ /* 0x080fe20000410000 */
[----:B------:R-:W-:Y:S01]  /*7ec0*/  F2FP.BF16.F32.PACK_AB R48, R48, R61 ;  /* 0x0000003d3030723e */ /* 0x000fe200000010ff */
[C---:B------:R-:W-:Y:S01]  /*7ed0*/  FFMA.FTZ R52, R54.reuse, R50, -R52 ;  /* 0x0000003236347223 */ /* 0x040fe20000010834 */
[----:B------:R-:W-:Y:S01]  /*7ee0*/  F2FP.BF16.F32.PACK_AB R49, R49, R168 ;  /* 0x000000a83131723e */ /* 0x000fe200000010ff */
[----:B------:R-:W-:Y:S01]  /*7ef0*/  FFMA.FTZ R66, R54, R62, R66 ;  /* 0x0000003e36427223 */ /* 0x000fe20000010042 */
[----:B------:R-:W-:Y:S01]  /*7f00*/  F2FP.BF16.F32.PACK_AB R51, R51, R99 ;  /* 0x000000633333723e */ /* 0x000fe200000010ff */
[----:B------:R-:W-:Y:S01]  /*7f10*/  IMAD.MOV.U32 R53, RZ, RZ, R60 ;  /* 0x000000ffff357224 */ /* 0x000fe200078e003c */
[----:B------:R-:W-:Y:S01]  /*7f20*/  F2FP.BF16.F32.PACK_AB R67, R52, R67 ;  /* 0x000000433443723e */ /* 0x000fe200000010ff */
[----:B------:R-:W-:Y:S01]  /*7f30*/  IMAD.MOV.U32 R52, RZ, RZ, R49 ;  /* 0x000000ffff347224 */ /* 0x000fe200078e0031 */
[----:B------:R-:W-:Y:S01]  /*7f40*/  F2FP.BF16.F32.PACK_AB R55, R55, R65 ;  /* 0x000000413737723e */ /* 0x000fe200000010ff */
[----:B------:R-:W-:Y:S01]  /*7f50*/  IMAD.MOV.U32 R64, RZ, RZ, R51 ;  /* 0x000000ffff407224 */ /* 0x000fe200078e0033 */
[----:B------:R-:W-:Y:S01]  /*7f60*/  F2FP.BF16.F32.PACK_AB R66, R66, R97 ;  /* 0x000000614242723e */ /* 0x000fe200000010ff */
[----:B------:R-:W-:-:S02]  /*7f70*/  IMAD.MOV.U32 R54, RZ, RZ, R67 ;  /* 0x000000ffff367224 */ /* 0x000fc400078e0043 */
[----:B------:R-:W-:Y:S02]  /*7f80*/  IMAD.MOV.U32 R65, RZ, RZ, R95 ;  /* 0x000000ffff417224 */ /* 0x000fe400078e005f */
[----:B------:R-:W-:-:S07]  /*7f90*/  IMAD.MOV.U32 R67, RZ, RZ, R48 ;  /* 0x000000ffff437224 */ /* 0x000fce00078e0030 */
.L_x_4142:
[----:B------:R-:W-:Y:S05]  /*7fa0*/  BSYNC B3 ;  /* 0x0000000000037941 */ /* 0x000fea0003800000 */
.L_x_4141:
[----:B------:R-:W-:-:S13]  /*7fb0*/  ISETP.GE.AND P4, PT, R94, R148, PT ;  /* 0x000000945e00720c */ /* 0x000fda0003f86270 */
[--C-:B------:R-:W-:Y:S02]  /*7fc0*/  @!P4 SHF.R.S32.HI R51, RZ, 0x1f, R94.reuse ;  /* 0x0000001fff33c819 */ /* 0x100fe4000001145e */
[----:B------:R-:W-:-:S04]  /*7fd0*/  @!P4 IADD3 R94, P5, P6, R118, R132, R94 ;  /* 0x00000084765ec210 */ /* 0x000fc80007ebe05e */
[----:B------:R-:W-:Y:S02]  /*7fe0*/  @!P4 IADD3.X R51, R7, R157, R51, P5, P6 ;  /* 0x0000009d0733c210 */ /* 0x000fe40002fec433 */
[----:B------:R-:W-:-:S04]  /*7ff0*/  LEA R48, P5, R92, R124, 0x1 ;  /* 0x0000007c5c307211 */ /* 0x000fc800078a08ff */
[----:B------:R-:W-:Y:S02]  /*8000*/  LEA.HI.X R49, R92, R125, R93, 0x1, P5 ;  /* 0x0000007d5c317211 */ /* 0x000fe400028f0c5d */
[----:B------:R-:W-:-:S03]  /*8010*/  @!P4 LEA R50, P5, R94, R124, 0x1 ;  /* 0x0000007c5e32c211 */ /* 0x000fc600078a08ff */
[----:B--2---:R3:W-:Y:S01]  /*8020*/  STG.E.128 desc[UR60][R48.64], R52 ;  /* 0x0000003430007986 */ /* 0x0047e2000c101d3c */
[----:B------:R-:W-:-:S05]  /*8030*/  @!P4 LEA.HI.X R51, R94, R125, R51, 0x1, P5 ;  /* 0x0000007d5e33c211 */ /* 0x000fca00028f0c33 */
[----:B0-----:R3:W-:Y:S04]  /*8040*/  @!P4 STG.E.128 desc[UR60][R50.64], R64 ;  /* 0x000000403200c986 */ /* 0x0017e8000c101d3c */
.L_x_4140:
[----:B------:R-:W-:Y:S05]  /*8050*/  BSYNC B2 ;  /* 0x0000000000027941 */ /* 0x000fea0003800000 */
.L_x_4139:
[----:B------:R-:W-:-:S13]  /*8060*/  ISETP.NE.AND P4, PT, R36, RZ, PT ;  /* 0x000000ff2400720c */ /* 0x000fda0003f85270 */
[----:B------:R-:W-:Y:S05]  /*8070*/  @!P4 BRA `(.L_x_4134) ;  /* 0x000000080004c947 */ /* 0x000fea0003800000 */
[----:B---3--:R-:W3:Y:S01]  /*8080*/  LDL R48, [R1+0x8] ;  /* 0x0000080001307983 */ /* 0x008ee20000100800 */
[----:B------:R-:W-:Y:S01]  /*8090*/  IADD3 R60, P4, P5, R118, R132, R30 ;  /* 0x00000084763c7210 */ /* 0x000fe20007d9e01e */
[----:B------:R-:W-:Y:S03]  /*80a0*/  BSSY B2, `(.L_x_4143) ;  /* 0x0000074000027945 */ /* 0x000fe60003800000 */
[----:B------:R-:W-:Y:S02]  /*80b0*/  IADD3.X R61, R7, R157, R34, P4, P5 ;  /* 0x0000009d073d7210 */ /* 0x000fe400027ea422 */
[----:B------:R-:W-:Y:S02]  /*80c0*/  ISETP.GE.AND P4, PT, R3, R126, PT ;  /* 0x0000007e0300720c */ /* 0x000fe40003f86270 */
[----:B---3--:R-:W-:-:S04]  /*80d0*/  LOP3.LUT P6, RZ, R48, 0x1, RZ, 0xc0, !PT ;  /* 0x0000000130ff7812 */ /* 0x008fc800078cc0ff */
[----:B------:R-:W-:-:S04]  /*80e0*/  SEL R48, R127, R151, !P6 ;  /* 0x000000977f307207 */ /* 0x000fc80007000000 */
        /* <DEDUP_REMOVED lines=10> */
[----:B------:R-:W-:Y:S02]  /*8190*/  IMAD.IADD R49, R49, 0x1, R48 ;  /* 0x0000000131317824 */ /* 0x000fe400078e0230 */
[C---:B------:R-:W-:Y:S02]  /*81a0*/  IMAD R48, R16.reuse, 0x5400, R144 ;  /* 0x0000540010307824 */ /* 0x040fe400078e0290 */
[----:B--2---:R-:W-:Y:S02]  /*81b0*/  IMAD R52, R16, 0x5400, R49 ;  /* 0x0000540010347824 */ /* 0x004fe400078e0231 */
        /* <DEDUP_REMOVED lines=9> */
[----:B------:R-:W-:Y:S01]  /*8250*/  PRMT R63, R179, 0x5432, R63 ;  /* 0x00005432b33f7816 */ /* 0x000fe2000000003f */
[----:B------:R-:W-:Y:S01]  /*8260*/  IMAD.U32 R95, R55, 0x10000, RZ ;  /* 0x00010000375f7824 */ /* 0x000fe200078e00ff */
[----:B------:R-:W-:Y:S02]  /*8270*/  PRMT R179, R179, 0x5410, R65 ;  /* 0x00005410b3b37816 */ /* 0x000fe40000000041 */
[----:B------:R-:W-:Y:S01]  /*8280*/  LOP3.LUT R53, R53, 0xffff0000, RZ, 0xc0, !PT ;  /* 0xffff000035357812 */ /* 0x000fe200078ec0ff */
[C---:B------:R-:W-:Y:S01]  /*8290*/  IMAD.U32 R65, R63.reuse, 0x10000, RZ ;  /* 0x000100003f417824 */ /* 0x040fe200078e00ff */
[----:B------:R-:W-:Y:S01]  /*82a0*/  LOP3.LUT R63, R63, 0xffff0000, RZ, 0xc0, !PT ;  /* 0xffff00003f3f7812 */ /* 0x000fe200078ec0ff */
[C---:B------:R-:W-:Y:S01]  /*82b0*/  IMAD.U32 R67, R179.reuse, 0x10000, RZ ;  /* 0x00010000b3437824 */ /* 0x040fe200078e00ff */
[----:B------:R-:W-:-:S02]  /*82c0*/  LOP3.LUT R179, R179, 0xffff0000, RZ, 0xc0, !PT ;  /* 0xffff0000b3b37812 */ /* 0x000fc400078ec0ff */
[----:B------:R-:W-:Y:S01]  /*82d0*/  LOP3.LUT R49, R49, 0xffff0000, RZ, 0xc0, !PT ;  /* 0xffff000031317812 */ /* 0x000fe200078ec0ff */
[C---:B------:R-:W-:Y:S01]  /*82e0*/  FMUL.FTZ R92, R64.reuse, R67 ;  /* 0x00000043405c7220 */ /* 0x040fe20000410000 */
[-C--:B------:R-:W-:Y:S01]  /*82f0*/  FMUL.FTZ R64, R64, R65.reuse ;  /* 0x0000004140407220 */ /* 0x080fe20000410000 */
[----:B------:R-:W-:Y:S02]  /*8300*/  LOP3.LUT R55, R55, 0xffff0000, RZ, 0xc0, !PT ;  /* 0xffff000037377812 */ /* 0x000fe400078ec0ff */
[C---:B------:R-:W-:Y:S01]  /*8310*/  FFMA.FTZ R65, R66.reuse, R65, -R92 ;  /* 0x0000004142417223 */ /* 0x040fe2000001085c */
[----:B------:R-:W-:Y:S01]  /*8320*/  FFMA.FTZ R64, R66, R67, R64 ;  /* 0x0000004342407223 */ /* 0x000fe20000010040 */
[C---:B------:R-:W-:Y:S01]  /*8330*/  FMUL.FTZ R66, R53.reuse, R179 ;  /* 0x000000b335427220 */ /* 0x040fe20000410000 */
[-C--:B------:R-:W-:Y:S01]  /*8340*/  FMUL.FTZ R67, R53, R63.reuse ;  /* 0x0000003f35437220 */ /* 0x080fe20000410000 */
[----:B------:R-:W-:Y:S02]  /*8350*/  SHF.R.U64 R56, R56, 0x10, R57 ;  /* 0x0000001038387819 */ /* 0x000fe40000001239 */
[C---:B------:R-:W-:Y:S01]  /*8360*/  FFMA.FTZ R53, R49.reuse, R63, -R66 ;  /* 0x0000003f31357223 */ /* 0x040fe20000010842 */
[----:B------:R-:W-:Y:S01]  /*8370*/  SHF.R.U32.HI R63, RZ, 0x10, R59 ;  /* 0x00000010ff3f7819 */ /* 0x000fe2000001163b */
[----:B------:R-:W-:Y:S01]  /*8380*/  FFMA.FTZ R49, R49, R179, R67 ;  /* 0x000000b331317223 */ /* 0x000fe20000010043 */
[----:B------:R-:W-:Y:S01]  /*8390*/  SHF.R.U32.HI R66, RZ, 0x10, R47 ;  /* 0x00000010ff427819 */ /* 0x000fe2000001162f */
[----:B------:R-:W-:Y:S01]  /*83a0*/  IMAD.U32 R67, R51, 0x10000, RZ ;  /* 0x0001000033437824 */ /* 0x000fe200078e00ff */
[----:B------:R-:W-:-:S02]  /*83b0*/  PRMT R63, R178, 0x5410, R63 ;  /* 0x00005410b23f7816 */ /* 0x000fc4000000003f */
[----:B------:R-:W-:Y:S02]  /*83c0*/  PRMT R66, R178, 0x5432, R66 ;  /* 0x00005432b2427816 */ /* 0x000fe40000000042 */
        /* <DEDUP_REMOVED lines=8> */
[----:B------:R-:W-:Y:S01]  /*8450*/  PRMT R56, R177, 0x5432, R56 ;  /* 0x00005432b1387816 */ /* 0x000fe20000000038 */
[C---:B------:R-:W-:Y:S01]  /*8460*/  FFMA.FTZ R94, R67.reuse, R93, -R94 ;  /* 0x0000005d435e7223 */ /* 0x040fe2000001085e */
[----:B------:R-:W-:Y:S01]  /*8470*/  SHF.R.U64 R46, R46, 0x10, R47 ;  /* 0x000000102e2e7819 */ /* 0x000fe2000000122f */
[----:B------:R-:W-:Y:S01]  /*8480*/  FFMA.FTZ R95, R67, R92, R95 ;  /* 0x0000005c435f7223 */ /* 0x000fe2000001005f */
[C---:B------:R-:W-:Y:S01]  /*8490*/  FMUL.FTZ R67, R55.reuse, R63 ;  /* 0x0000003f37437220 */ /* 0x040fe20000410000 */
[----:B------:R-:W-:Y:S01]  /*84a0*/  PRMT R44, R176, 0x5432, R44 ;  /* 0x00005432b02c7816 */ /* 0x000fe2000000002c */
[----:B------:R-:W-:Y:S01]  /*84b0*/  FMUL.FTZ R55, R55, R66 ;  /* 0x0000004237377220 */ /* 0x000fe20000410000 */
[----:B------:R-:W-:-:S02]  /*84c0*/  IMAD.U32 R47, R52, 0x10000, RZ ;  /* 0x00010000342f7824 */ /* 0x000fc400078e00ff */
[C---:B------:R-:W-:Y:S01]  /*84d0*/  FFMA.FTZ R67, R57.reuse, R66, -R67 ;  /* 0x0000004239437223 */ /* 0x040fe20000010843 */
[----:B------:R-:W-:Y:S02]  /*84e0*/  IMAD.U32 R66, R56, 0x10000, RZ ;  /* 0x0001000038427824 */ /* 0x000fe400078e00ff */
[----:B------:R-:W-:Y:S01]  /*84f0*/  FFMA.FTZ R55, R57, R63, R55 ;  /* 0x0000003f39377223 */ /* 0x000fe20000010037 */
[----:B------:R-:W-:Y:S01]  /*8500*/  IMAD.U32 R45, R48, 0x10000, RZ ;  /* 0x00010000302d7824 */ /* 0x000fe200078e00ff */
[----:B------:R-:W-:Y:S01]  /*8510*/  LOP3.LUT R52, R52, 0xffff0000, RZ, 0xc0, !PT ;  /* 0xffff000034347812 */ /* 0x000fe200078ec0ff */
[----:B------:R-:W-:Y:S01]  /*8520*/  IMAD.U32 R57, R44, 0x10000, RZ ;  /* 0x000100002c397824 */ /* 0x000fe200078e00ff */
[----:B------:R-:W-:Y:S01]  /*8530*/  LOP3.LUT R56, R56, 0xffff0000, RZ, 0xc0, !PT ;  /* 0xffff000038387812 */ /* 0x000fe200078ec0ff */
[C---:B------:R-:W-:Y:S01]  /*8540*/  FMUL.FTZ R63, R47.reuse, R66 ;  /* 0x000000422f3f7220 */ /* 0x040fe20000410000 */
[----:B------:R-:W-:Y:S01]  /*8550*/  SHF.R.U64 R58, R58, 0x10, R59 ;  /* 0x000000103a3a7819 */ /* 0x000fe2000000123b */
[-C--:B------:R-:W-:Y:S01]  /*8560*/  FMUL.FTZ R47, R47, R57.reuse ;  /* 0x000000392f2f7220 */ /* 0x080fe20000410000 */
[----:B------:R-:W-:Y:S01]  /*8570*/  LOP3.LUT R48, R48, 0xffff0000, RZ, 0xc0, !PT ;  /* 0xffff000030307812 */ /* 0x000fe200078ec0ff */
[----:B------:R-:W-:Y:S01]  /*8580*/  FFMA.FTZ R63, R45, R57, -R63 ;  /* 0x000000392d3f7223 */ /* 0x000fe2000001083f */
[----:B------:R-:W-:Y:S01]  /*8590*/  LOP3.LUT R44, R44, 0xffff0000, RZ, 0xc0, !PT ;  /* 0xffff00002c2c7812 */ /* 0x000fe200078ec0ff */
[----:B------:R-:W-:Y:S01]  /*85a0*/  FMUL.FTZ R57, R52, R56 ;  /* 0x0000003834397220 */ /* 0x000fe20000410000 */
[----:B------:R-:W-:Y:S01]  /*85b0*/  PRMT R58, R177, 0x5410, R58 ;  /* 0x00005410b13a7816 */ /* 0x000fe2000000003a */
[----:B------:R-:W-:Y:S01]  /*85c0*/  IMAD.U32 R59, R54, 0x10000, RZ ;  /* 0x00010000363b7824 */ /* 0x000fe200078e00ff */
[----:B------:R-:W-:Y:S01]  /*85d0*/  PRMT R46, R176, 0x5410, R46 ;  /* 0x00005410b02e7816 */ /* 0x000fe2000000002e */
[-C--:B------:R-:W-:Y:S01]  /*85e0*/  FMUL.FTZ R52, R52, R44.reuse ;  /* 0x0000002c34347220 */ /* 0x080fe20000410000 */
[----:B------:R-:W-:Y:S01]  /*85f0*/  FFMA.FTZ R57, R48, R44, -R57 ;  /* 0x0000002c30397223 */ /* 0x000fe20000010839 */
[----:B------:R-:W-:Y:S01]  /*8600*/  IMAD.U32 R44, R58, 0x10000, RZ ;  /* 0x000100003a2c7824 */ /* 0x000fe200078e00ff */
[----:B------:R-:W-:Y:S01]  /*8610*/  LOP3.LUT R54, R54, 0xffff0000, RZ, 0xc0, !PT ;  /* 0xffff000036367812 */ /* 0x000fe200078ec0ff */
[----:B------:R-:W-:Y:S01]  /*8620*/  FFMA.FTZ R47, R45, R66, R47 ;  /* 0x000000422d2f7223 */ /* 0x000fe2000001002f */
[----:B------:R-:W-:Y:S01]  /*8630*/  LOP3.LUT R58, R58, 0xffff0000, RZ, 0xc0, !PT ;  /* 0xffff00003a3a7812 */ /* 0x000fe200078ec0ff */
[C---:B------:R-:W-:Y:S01]  /*8640*/  IMAD.U32 R51, R50.reuse, 0x10000, RZ ;  /* 0x0001000032337824 */ /* 0x040fe200078e00ff */
[----:B------:R-:W-:Y:S01]  /*8650*/  LOP3.LUT R50, R50, 0xffff0000, RZ, 0xc0, !PT ;  /* 0xffff000032327812 */ /* 0x000fe200078ec0ff */
[C---:B------:R-:W-:Y:S01]  /*8660*/  IMAD.U32 R45, R46.reuse, 0x10000, RZ ;  /* 0x000100002e2d7824 */ /* 0x040fe200078e00ff */
[----:B------:R-:W-:Y:S01]  /*8670*/  LOP3.LUT R46, R46, 0xffff0000, RZ, 0xc0, !PT ;  /* 0xffff00002e2e7812 */ /* 0x000fe200078ec0ff */
[----:B------:R-:W-:Y:S01]  /*8680*/  FFMA.FTZ R52, R48, R56, R52 ;  /* 0x0000003830347223 */ /* 0x000fe20000010034 */
[C---:B------:R-:W-:Y:S01]  /*8690*/  FMUL.FTZ R48, R59.reuse, R44 ;  /* 0x0000002c3b307220 */ /* 0x040fe20000410000 */
[C---:B------:R-:W-:Y:S01]  /*86a0*/  FMUL.FTZ R56, R54.reuse, R58 ;  /* 0x0000003a36387220 */ /* 0x040fe20000410000 */
[-C--:B------:R-:W-:Y:S01]  /*86b0*/  FMUL.FTZ R59, R59, R45.reuse ;  /* 0x0000002d3b3b7220 */ /* 0x080fe20000410000 */
[-C--:B------:R-:W-:Y:S01]  /*86c0*/  FMUL.FTZ R54, R54, R46.reuse ;  /* 0x0000002e36367220 */ /* 0x080fe20000410000 */
[----:B------:R-:W-:Y:S01]  /*86d0*/  FFMA.FTZ R48, R51, R45, -R48 ;  /* 0x0000002d33307223 */ /* 0x000fe20000010830 */
[C---:B------:R-:W-:Y:S01]  /*86e0*/  FFMA.FTZ R56, R50.reuse, R46, -R56 ;  /* 0x0000002e32387223 */ /* 0x040fe20000010838 */
[----:B------:R-:W-:Y:S01]  /*86f0*/  F2FP.BF16.F32.PACK_AB R53, R53, R65 ;  /* 0x000000413535723e */ /* 0x000fe200000010ff */
[----:B------:R-:W-:Y:S01]  /*8700*/  FFMA.FTZ R59, R51, R44, R59 ;  /* 0x0000002c333b7223 */ /* 0x000fe2000001003b */
[----:B------:R-:W-:Y:S01]  /*8710*/  FFMA.FTZ R54, R50, R58, R54 ;  /* 0x0000003a32367223 */ /* 0x000fe20000010036 */
[----:B------:R-:W-:-:S02]  /*8720*/  F2FP.BF16.F32.PACK_AB R67, R67, R94 ;  /* 0x0000005e4343723e */ /* 0x000fc400000010ff */
        /* <DEDUP_REMOVED lines=11> */
.L_x_4144:
[----:B------:R-:W-:Y:S05]  /*87e0*/  BSYNC B2 ;  /* 0x0000000000027941 */ /* 0x000fea0003800000 */
.L_x_4143:
[----:B------:R-:W-:-:S13]  /*87f0*/  ISETP.GE.AND P4, PT, R62, R148, PT ;  /* 0x000000943e00720c */ /* 0x000fda0003f86270 */
[--C-:B------:R-:W-:Y:S02]  /*8800*/  @!P4 SHF.R.S32.HI R44, RZ, 0x1f, R62.reuse ;  /* 0x0000001fff2cc819 */ /* 0x100fe4000001143e */
[----:B------:R-:W-:-:S04]  /*8810*/  @!P4 IADD3 R62, P5, P6, R118, R132, R62 ;  /* 0x00000084763ec210 */ /* 0x000fc80007ebe03e */
[----:B------:R-:W-:Y:S02]  /*8820*/  @!P4 IADD3.X R157, R7, R157, R44, P5, P6 ;  /* 0x0000009d079dc210 */ /* 0x000fe40002fec42c */
[----:B------:R-:W-:-:S04]  /*8830*/  LEA R44, P5, R60, R124, 0x1 ;  /* 0x0000007c3c2c7211 */ /* 0x000fc800078a08ff */
[----:B------:R-:W-:Y:S02]  /*8840*/  LEA.HI.X R45, R60, R125, R61, 0x1, P5 ;  /* 0x0000007d3c2d7211 */ /* 0x000fe400028f0c3d */
[----:B------:R-:W-:-:S03]  /*8850*/  @!P4 LEA R46, P5, R62, R124, 0x1 ;  /* 0x0000007c3e2ec211 */ /* 0x000fc600078a08ff */
[----:B0-----:R0:W-:Y:S01]  /*8860*/  STG.E.128 desc[UR60][R44.64], R48 ;  /* 0x000000302c007986 */ /* 0x0011e2000c101d3c */
[----:B------:R-:W-:-:S05]  /*8870*/  @!P4 LEA.HI.X R47, R62, R125, R157, 0x1, P5 ;  /* 0x0000007d3e2fc211 */ /* 0x000fca00028f0c9d */
[----:B--2---:R0:W-:Y:S04]  /*8880*/  @!P4 STG.E.128 desc[UR60][R46.64], R52 ;  /* 0x000000342e00c986 */ /* 0x0041e8000c101d3c */
.L_x_4134:
[----:B------:R-:W-:Y:S05]  /*8890*/  BSYNC B1 ;  /* 0x0000000000017941 */ /* 0x000fea0003800000 */
.L_x_4133:
[-C--:B0-2---:R-:W-:Y:S02]  /*88a0*/  IMAD R44, R152, R130.reuse, RZ ;  /* 0x00000082982c7224 */ /* 0x085fe400078e02ff */
        /* <DEDUP_REMOVED lines=9> */
[----:B------:R-:W-:Y:S02]  /*8940*/  IADD3 R47, P3, P4, R118, R128, R26 ;  /* 0x00000080762f7210 */ /* 0x000fe40007c7e01a */
[----:B------:R-:W-:Y:S02]  /*8950*/  SHF.R.S32.HI R45, RZ, 0x1f, R44 ;  /* 0x0000001fff2d7819 */ /* 0x000fe4000001142c */
[----:B---3--:R-:W-:Y:S02]  /*8960*/  IADD3.X R48, R7, R56, R32, P3, P4 ;  /* 0x0000003807307210 */ /* 0x008fe40001fe8420 */
[----:B------:R-:W-:Y:S02]  /*8970*/  LEA.HI R45, R45, R44, RZ, 0x4 ;  /* 0x0000002c2d2d7211 */ /* 0x000fe400078f20ff */
[----:B------:R-:W-:-:S02]  /*8980*/  SHF.R.U32.HI R50, RZ, 0x3, R205 ;  /* 0x00000003ff327819 */ /* 0x000fc400000116cd */
[----:B------:R-:W-:-:S05]  /*8990*/  LEA.HI.SX32 R49, R45, R120, 0x1c ;  /* 0x000000782d317211 */ /* 0x000fca00078fe2ff */
[----:B------:R-:W-:-:S05]  /*89a0*/  IMAD.SHL.U32 R45, R49, 0x8, RZ ;  /* 0x00000008312d7824 */ /* 0x000fca00078e00ff */
[----:B------:R-:W-:-:S13]  /*89b0*/  ISETP.GE.AND P3, PT, R45, R148, PT ;  /* 0x000000942d00720c */ /* 0x000fda0003f66270 */
[--C-:B------:R-:W-:Y:S02]  /*89c0*/  @!P3 SHF.R.S32.HI R46, RZ, 0x1f, R45.reuse ;  /* 0x0000001fff2eb819 */ /* 0x100fe4000001142d */
[--C-:B------:R-:W-:Y:S02]  /*89d0*/  @!P3 IADD3 R44, P4, P5, R118, R128, R45.reuse ;  /* 0x00000080762cb210 */ /* 0x100fe40007d9e02d */
[----:B------:R-:W-:Y:S02]  /*89e0*/  LOP3.LUT R45, R205, 0x38, R45, 0xf8, !PT ;  /* 0x00000038cd2d7812 */ /* 0x000fe400078ef82d */
[----:B------:R-:W-:Y:S02]  /*89f0*/  @!P3 IADD3.X R46, R7, R56, R46, P4, P5 ;  /* 0x00000038072eb210 */ /* 0x000fe400027ea42e */
[----:B------:R-:W-:Y:S02]  /*8a00*/  LEA R52, P4, R47, R124, 0x1 ;  /* 0x0000007c2f347211 */ /* 0x000fe400078808ff */
[----:B------:R-:W-:-:S02]  /*8a10*/  LOP3.LUT R45, R45, R50, RZ, 0x3c, !PT ;  /* 0x000000322d2d7212 */ /* 0x000fc400078e3cff */
        /* <DEDUP_REMOVED lines=26> */
[----:B------:R-:W-:Y:S01]  /*8bc0*/  PRMT R76, R173, 0x5432, R76 ;  /* 0x00005432ad4c7816 */ /* 0x000fe2000000004c */
[----:B------:R-:W-:Y:S01]  /*8bd0*/  IMAD.U32 R65, R46, 0x10000, RZ ;  /* 0x000100002e417824 */ /* 0x000fe200078e00ff */
[----:B------:R-:W-:-:S02]  /*8be0*/  SHF.R.U64 R58, R78, 0x10, R79 ;  /* 0x000000104e3a7819 */ /* 0x000fc4000000124f */
[----:B------:R-:W-:Y:S01]  /*8bf0*/  SHF.R.U32.HI R78, RZ, 0x10, R79 ;  /* 0x00000010ff4e7819 */ /* 0x000fe2000001164f */
[----:B------:R-:W-:Y:S01]  /*8c00*/  IMAD.U32 R79, R88, 0x10000, RZ ;  /* 0x00010000584f7824 */ /* 0x000fe200078e00ff */
[--C-:B------:R-:W-:Y:S01]  /*8c10*/  SHF.R.U64 R60, R90, 0x10, R91.reuse ;  /* 0x000000105a3c7819 */ /* 0x100fe2000000125b */
[----:B------:R-:W-:Y:S01]  /*8c20*/  IMAD.U32 R89, R76, 0x10000, RZ ;  /* 0x000100004c597824 */ /* 0x000fe200078e00ff */
[----:B------:R-:W-:Y:S02]  /*8c30*/  SHF.R.U32.HI R90, RZ, 0x10, R91 ;  /* 0x00000010ff5a7819 */ /* 0x000fe4000001165b */
[----:B------:R-:W-:Y:S01]  /*8c40*/  LOP3.LUT R64, R49, 0xffff0000, RZ, 0xc0, !PT ;  /* 0xffff000031407812 */ /* 0x000fe200078ec0ff */
[----:B------:R-:W-:Y:S01]  /*8c50*/  IMAD.U32 R49, R48, 0x10000, RZ ;  /* 0x0001000030317824 */ /* 0x000fe200078e00ff */
[----:B------:R-:W-:Y:S01]  /*8c60*/  PRMT R91, R174, 0x5410, R60 ;  /* 0x00005410ae5b7816 */ /* 0x000fe2000000003c */
[C---:B------:R-:W-:Y:S01]  /*8c70*/  FMUL.FTZ R60, R63.reuse, R79 ;  /* 0x0000004f3f3c7220 */ /* 0x040fe20000410000 */
[----:B------:R-:W-:Y:S01]  /*8c80*/  LOP3.LUT R88, R88, 0xffff0000, RZ, 0xc0, !PT ;  /* 0xffff000058587812 */ /* 0x000fe200078ec0ff */
[-C--:B------:R-:W-:Y:S01]  /*8c90*/  FMUL.FTZ R63, R63, R89.reuse ;  /* 0x000000593f3f7220 */ /* 0x080fe20000410000 */
[----:B------:R-:W-:Y:S01]  /*8ca0*/  PRMT R90, R174, 0x5432, R90 ;  /* 0x00005432ae5a7816 */ /* 0x000fe2000000005a */
[----:B------:R-:W-:Y:S01]  /*8cb0*/  FFMA.FTZ R60, R61, R89, -R60 ;  /* 0x000000593d3c7223 */ /* 0x000fe2000001083c */
[----:B------:R-:W-:Y:S01]  /*8cc0*/  PRMT R78, R167, 0x5432, R78 ;  /* 0x00005432a74e7816 */ /* 0x000fe2000000004e */
[----:B------:R-:W-:Y:S01]  /*8cd0*/  FMUL.FTZ R92, R64, R88 ;  /* 0x00000058405c7220 */ /* 0x000fe20000410000 */
[----:B------:R-:W-:Y:S01]  /*8ce0*/  LOP3.LUT R62, R45, 0xffff0000, RZ, 0xc0, !PT ;  /* 0xffff00002d3e7812 */ /* 0x000fe200078ec0ff */
[----:B------:R-:W-:Y:S01]  /*8cf0*/  IMAD.U32 R89, R90, 0x10000, RZ ;  /* 0x000100005a597824 */ /* 0x000fe200078e00ff */
[----:B------:R-:W-:Y:S01]  /*8d00*/  LOP3.LUT R76, R76, 0xffff0000, RZ, 0xc0, !PT ;  /* 0xffff00004c4c7812 */ /* 0x000fe200078ec0ff */
[----:B------:R-:W-:Y:S01]  /*8d10*/  FFMA.FTZ R63, R61, R79, R63 ;  /* 0x0000004f3d3f7223 */ /* 0x000fe2000001003f */
[----:B------:R-:W-:Y:S01]  /*8d20*/  IMAD.U32 R61, R78, 0x10000, RZ ;  /* 0x000100004e3d7824 */ /* 0x000fe200078e00ff */
[----:B------:R-:W-:Y:S01]  /*8d30*/  LOP3.LUT R51, R51, 0xffff0000, RZ, 0xc0, !PT ;  /* 0xffff000033337812 */ /* 0x000fe200078ec0ff */
[----:B------:R-:W-:-:S02]  /*8d40*/  IMAD.U32 R45, R44, 0x10000, RZ ;  /* 0x000100002c2d7824 */ /* 0x000fc400078e00ff */
[-C--:B------:R-:W-:Y:S01]  /*8d50*/  FMUL.FTZ R64, R64, R76.reuse ;  /* 0x0000004c40407220 */ /* 0x080fe20000410000 */
[----:B------:R-:W-:Y:S01]  /*8d60*/  FFMA.FTZ R92, R62, R76, -R92 ;  /* 0x0000004c3e5c7223 */ /* 0x000fe2000001085c */
[C---:B------:R-:W-:Y:S01]  /*8d70*/  FMUL.FTZ R76, R67.reuse, R89 ;  /* 0x00000059434c7220 */ /* 0x040fe20000410000 */
        /* <DEDUP_REMOVED lines=9> */
[----:B------:R-:W-:Y:S01]  /*8e10*/  FFMA.FTZ R64, R62, R88, R64 ;  /* 0x000000583e407223 */ /* 0x000fe20000010040 */
[----:B------:R-:W-:Y:S01]  /*8e20*/  IMAD.U32 R62, R59, 0x10000, RZ ;  /* 0x000100003b3e7824 */ /* 0x000fe200078e00ff */
[----:B------:R-:W-:Y:S01]  /*8e30*/  LOP3.LUT R48, R48, 0xffff0000, RZ, 0xc0, !PT ;  /* 0xffff000030307812 */ /* 0x000fe200078ec0ff */
[----:B------:R-:W-:-:S02]  /*8e40*/  IMAD.U32 R61, R57, 0x10000, RZ ;  /* 0x00010000393d7824 */ /* 0x000fc400078e00ff */
[-C--:B------:R-:W-:Y:S01]  /*8e50*/  FMUL.FTZ R51, R51, R78.reuse ;  /* 0x0000004e33337220 */ /* 0x080fe20000410000 */
[----:B------:R-:W-:Y:S01]  /*8e60*/  FFMA.FTZ R66, R47, R78, -R66 ;  /* 0x0000004e2f427223 */ /* 0x000fe20000010842 */
[----:B------:R-:W-:Y:S02]  /*8e70*/  LOP3.LUT R59, R59, 0xffff0000, RZ, 0xc0, !PT ;  /* 0xffff00003b3b7812 */ /* 0x000fe400078ec0ff */
[----:B------:R-:W-:Y:S01]  /*8e80*/  LOP3.LUT R78, R57, 0xffff0000, RZ, 0xc0, !PT ;  /* 0xffff0000394e7812 */ /* 0x000fe200078ec0ff */
[C---:B------:R-:W-:Y:S01]  /*8e90*/  FMUL.FTZ R57, R49.reuse, R62 ;  /* 0x0000003e31397220 */ /* 0x040fe20000410000 */
[----:B------:R-:W-:Y:S01]  /*8ea0*/  FMUL.FTZ R49, R49, R61 ;  /* 0x0000003d31317220 */ /* 0x000fe20000410000 */
[----:B------:R-:W-:Y:S01]  /*8eb0*/  LOP3.LUT R44, R44, 0xffff0000, RZ, 0xc0, !PT ;  /* 0xffff00002c2c7812 */ /* 0x000fe200078ec0ff */
[----:B------:R-:W-:Y:S01]  /*8ec0*/  FFMA.FTZ R90, R47, R90, R51 ;  /* 0x0000005a2f5a7223 */ /* 0x000fe20000010033 */
[C---:B------:R-:W-:Y:S01]  /*8ed0*/  FMUL.FTZ R47, R48.reuse, R59 ;  /* 0x0000003b302f7220 */ /* 0x040fe20000410000 */
[----:B------:R-:W-:Y:S01]  /*8ee0*/  PRMT R58, R167, 0x5410, R58 ;  /* 0x00005410a73a7816 */ /* 0x000fe2000000003a */
[C---:B------:R-:W-:Y:S01]  /*8ef0*/  FFMA.FTZ R57, R45.reuse, R61, -R57 ;  /* 0x0000003d2d397223 */ /* 0x040fe20000010839 */
[----:B------:R-:W-:Y:S01]  /*8f00*/  FFMA.FTZ R49, R45, R62, R49 ;  /* 0x0000003e2d317223 */ /* 0x000fe20000010031 */
[-C--:B------:R-:W-:Y:S01]  /*8f10*/  FMUL.FTZ R45, R48, R78.reuse ;  /* 0x0000004e302d7220 */ /* 0x080fe20000410000 */
[C---:B------:R-:W-:Y:S01]  /*8f20*/  IMAD.U32 R62, R91.reuse, 0x10000, RZ ;  /* 0x000100005b3e7824 */ /* 0x040fe200078e00ff */
        /* <DEDUP_REMOVED lines=27> */
[----:B------:R-:W-:-:S07]  /*90e0*/  IMAD.MOV.U32 R50, RZ, RZ, R62 ;  /* 0x000000ffff327224 */ /* 0x000fce00078e003e */
.L_x_4148:
[----:B------:R-:W-:Y:S05]  /*90f0*/  BSYNC B2 ;  /* 0x0000000000027941 */ /* 0x000fea0003800000 */
.L_x_4147:
[----:B0-----:R0:W-:Y:S04]  /*9100*/  STG.E.128 desc[UR60][R52.64], R44 ;  /* 0x0000002c34007986 */ /* 0x0011e8000c101d3c */
[----:B--2---:R0:W-:Y:S02]  /*9110*/  @!P3 STG.E.128 desc[UR60][R54.64], R48 ;  /* 0x000000303600b986 */ /* 0x0041e4000c101d3c */
.L_x_4146:
[----:B------:R-:W-:Y:S05]  /*9120*/  BSYNC B1 ;  /* 0x0000000000017941 */ /* 0x000fea0003800000 */
.L_x_4145:
[----:B------:R-:W-:Y:S01]  /*9130*/  ISETP.NE.AND P3, PT, R35, RZ, PT ;  /* 0x000000ff2300720c */ /* 0x000fe20003f65270 */
[----:B------:R-:W-:-:S12]  /*9140*/  BSSY B1, `(.L_x_4149) ;  /* 0x0000084000017945 */ /* 0x000fd80003800000 */
[----:B------:R-:W-:Y:S05]  /*9150*/  @!P3 BRA `(.L_x_4150) ;  /* 0x000000080008b947 */ /* 0x000fea0003800000 */
[----:B0-----:R-:W-:Y:S01]  /*9160*/  SEL R44, R127, R151, !P1 ;  /* 0x000000977f2c7207 */ /* 0x001fe20004800000 */
[----:B------:R-:W-:Y:S01]  /*9170*/  BSSY B2, `(.L_x_4151) ;  /* 0x000007e000027945 */ /* 0x000fe20003800000 */
[----:B------:R-:W-:Y:S02]  /*9180*/  IADD3 R46, P3, P4, R118, R128, R28 ;  /* 0x00000080762e7210 */ /* 0x000fe40007c7e01c */
[----:B------:R-:W-:Y:S02]  /*9190*/  SHF.R.S32.HI R45, RZ, 0x1f, R44 ;  /* 0x0000001fff2d7819 */ /* 0x000fe4000001142c */
[----:B------:R-:W-:Y:S02]  /*91a0*/  IADD3.X R47, R7, R56, R33, P3, P4 ;  /* 0x00000038072f7210 */ /* 0x000fe40001fe8421 */
[----:B------:R-:W-:Y:S02]  /*91b0*/  LEA.HI R44, R45, R44, RZ, 0x4 ;  /* 0x0000002c2d2c7211 */ /* 0x000fe400078f20ff */
[----:B---3--:R-:W-:-:S02]  /*91c0*/  SHF.R.U32.HI R50, RZ, 0x3, R205 ;  /* 0x00000003ff327819 */ /* 0x008fc400000116cd */
[----:B------:R-:W-:-:S05]  /*91d0*/  LEA.HI.SX32 R48, R44, R27, 0x1c ;  /* 0x0000001b2c307211 */ /* 0x000fca00078fe2ff */
[----:B------:R-:W-:-:S05]  /*91e0*/  IMAD.SHL.U32 R49, R48, 0x8, RZ ;  /* 0x0000000830317824 */ /* 0x000fca00078e00ff */
[----:B------:R-:W-:-:S13]  /*91f0*/  ISETP.GE.AND P3, PT, R49, R148, PT ;  /* 0x000000943100720c */ /* 0x000fda0003f66270 */
[--C-:B------:R-:W-:Y:S02]  /*9200*/  @!P3 SHF.R.S32.HI R45, RZ, 0x1f, R49.reuse ;  /* 0x0000001fff2db819 */ /* 0x100fe40000011431 */
[----:B------:R-:W-:-:S04]  /*9210*/  @!P3 IADD3 R44, P4, P5, R118, R128, R49 ;  /* 0x00000080762cb210 */ /* 0x000fc80007d9e031 */
[----:B------:R-:W-:Y:S02]  /*9220*/  @!P3 IADD3.X R45, R7, R56, R45, P4, P5 ;  /* 0x00000038072db210 */ /* 0x000fe400027ea42d */
[----:B------:R-:W-:-:S04]  /*9230*/  LEA R52, P4, R46, R124, 0x1 ;  /* 0x0000007c2e347211 */ /* 0x000fc800078808ff */
[----:B------:R-:W-:Y:S02]  /*9240*/  LEA.HI.X R53, R46, R125, R47, 0x1, P4 ;  /* 0x0000007d2e357211 */ /* 0x000fe400020f0c2f */
[----:B------:R-:W-:-:S04]  /*9250*/  @!P3 LEA R54, P4, R44, R124, 0x1 ;  /* 0x0000007c2c36b211 */ /* 0x000fc800078808ff */
[----:B------:R-:W-:Y:S02]  /*9260*/  @!P3 LEA.HI.X R55, R44, R125, R45, 0x1, P4 ;  /* 0x0000007d2c37b211 */ /* 0x000fe400020f0c2d */
[----:B------:R-:W-:Y:S02]  /*9270*/  SHF.R.S32.HI R45, RZ, 0x1f, R48 ;  /* 0x0000001fff2d7819 */ /* 0x000fe40000011430 */
[----:B------:R-:W-:Y:S02]  /*9280*/  LOP3.LUT R44, R205, 0x38, R49, 0xf8, !PT ;  /* 0x00000038cd2c7812 */ /* 0x000fe400078ef831 */
[----:B------:R-:W-:Y:S02]  /*9290*/  LEA.HI R45, R45, R48, RZ, 0x3 ;  /* 0x000000302d2d7211 */ /* 0x000fe400078f18ff */
[----:B------:R-:W-:Y:S02]  /*92a0*/  LOP3.LUT R44, R44, R50, RZ, 0x3c, !PT ;  /* 0x000000322c2c7212 */ /* 0x000fe400078e3cff */
[----:B------:R-:W-:-:S02]  /*92b0*/  SHF.R.S32.HI R46, RZ, 0x3, R45 ;  /* 0x00000003ff2e7819 */ /* 0x000fc4000001142d */
[----:B------:R-:W-:-:S03]  /*92c0*/  ISETP.GE.AND P4, PT, R0, R126, PT ;  /* 0x0000007e0000720c */ /* 0x000fc60003f86270 */
[----:B------:R-:W-:-:S05]  /*92d0*/  IMAD R45, R46, 0x1c00, R215 ;  /* 0x00001c002e2d7824 */ /* 0x000fca00078e02d7 */
[----:B------:R-:W-:Y:S01]  /*92e0*/  IADD3 R47, R45, R44, RZ ;  /* 0x0000002c2d2f7210 */ /* 0x000fe20007ffe0ff */
[----:B------:R-:W-:-:S04]  /*92f0*/  IMAD R45, R16, 0x5400, R143 ;  /* 0x00005400102d7824 */ /* 0x000fc800078e028f */
        /* <DEDUP_REMOVED lines=10> */
[--C-:B------:R-:W-:Y:S01]  /*93a0*/  SHF.R.U64 R57, R72, 0x10, R73.reuse ;  /* 0x0000001048397819 */ /* 0x100fe20000001249 */
[----:B------:R-:W-:Y:S01]  /*93b0*/  IMAD.U32 R72, R51, 0x10000, RZ ;  /* 0x0001000033487824 */ /* 0x000fe200078e00ff */
[----:B------:R-:W-:Y:S01]  /*93c0*/  SHF.R.U32.HI R73, RZ, 0x10, R73 ;  /* 0x00000010ff497819 */ /* 0x000fe20000011649 */
[----:B------:R-:W-:Y:S01]  /*93d0*/  IMAD.U32 R66, R47, 0x10000, RZ ;  /* 0x000100002f427824 */ /* 0x000fe200078e00ff */
[----:B------:R-:W-:Y:S01]  /*93e0*/  PRMT R85, R162, 0x5410, R85 ;  /* 0x00005410a2557816 */ /* 0x000fe20000000055 */
[----:B------:R-:W-:Y:S01]  /*93f0*/  IMAD.U32 R65, R46, 0x10000, RZ ;  /* 0x000100002e417824 */ /* 0x000fe200078e00ff */
[----:B------:R-:W-:-:S02]  /*9400*/  SHF.R.U64 R58, R74, 0x10, R75 ;  /* 0x000000104a3a7819 */ /* 0x000fc4000000124b */
[----:B------:R-:W-:Y:S01]  /*9410*/  SHF.R.U64 R60, R86, 0x10, R87 ;  /* 0x00000010563c7819 */ /* 0x000fe20000001257 */
[----:B------:R-:W-:Y:S01]  /*9420*/  IMAD.U32 R76, R85, 0x10000, RZ ;  /* 0x00010000554c7824 */ /* 0x000fe200078e00ff */
[C---:B------:R-:W-:Y:S02]  /*9430*/  PRMT R57, R164.reuse, 0x5432, R57 ;  /* 0x00005432a4397816 */ /* 0x040fe40000000039 */
[----:B------:R-:W-:Y:S01]  /*9440*/  SHF.R.U32.HI R74, RZ, 0x10, R75 ;  /* 0x00000010ff4a7819 */ /* 0x000fe2000001164b */
[----:B------:R-:W-:Y:S01]  /*9450*/  FMUL.FTZ R78, R63, R76 ;  /* 0x0000004c3f4e7220 */ /* 0x000fe20000410000 */
[----:B------:R-:W-:Y:S02]  /*9460*/  SHF.R.U32.HI R86, RZ, 0x10, R87 ;  /* 0x00000010ff567819 */ /* 0x000fe40000011657 */
[----:B------:R-:W-:Y:S02]  /*9470*/  PRMT R164, R164, 0x5410, R73 ;  /* 0x00005410a4a47816 */ /* 0x000fe40000000049 */
[----:B------:R-:W-:Y:S01]  /*9480*/  LOP3.LUT R64, R49, 0xffff0000, RZ, 0xc0, !PT ;  /* 0xffff000031407812 */ /* 0x000fe200078ec0ff */
[----:B------:R-:W-:Y:S01]  /*9490*/  IMAD.U32 R49, R48, 0x10000, RZ ;  /* 0x0001000030317824 */ /* 0x000fe200078e00ff */
[----:B------:R-:W-:-:S02]  /*94a0*/  PRMT R58, R165, 0x5432, R58 ;  /* 0x00005432a53a7816 */ /* 0x000fc4000000003a */
[----:B------:R-:W-:Y:S02]  /*94b0*/  PRMT R60, R163, 0x5432, R60 ;  /* 0x00005432a33c7816 */ /* 0x000fe4000000003c */
[----:B------:R-:W-:Y:S02]  /*94c0*/  LOP3.LUT R85, R85, 0xffff0000, RZ, 0xc0, !PT ;  /* 0xffff000055557812 */ /* 0x000fe400078ec0ff */
[----:B------:R-:W-:Y:S01]  /*94d0*/  PRMT R165, R165, 0x5410, R74 ;  /* 0x00005410a5a57816 */ /* 0x000fe2000000004a */
[----:B------:R-:W-:Y:S01]  /*94e0*/  IMAD.U32 R74, R164, 0x10000, RZ ;  /* 0x00010000a44a7824 */ /* 0x000fe200078e00ff */
[----:B------:R-:W-:Y:S01]  /*94f0*/  PRMT R163, R163, 0x5410, R86 ;  /* 0x00005410a3a37816 */ /* 0x000fe20000000056 */
[----:B------:R-:W-:Y:S01]  /*9500*/  FMUL.FTZ R79, R64, R85 ;  /* 0x00000055404f7220 */ /* 0x000fe20000410000 */
[----:B------:R-:W-:Y:S01]  /*9510*/  LOP3.LUT R73, R164, 0xffff0000, RZ, 0xc0, !PT ;  /* 0xffff0000a4497812 */ /* 0x000fe200078ec0ff */
[----:B------:R-:W-:Y:S01]  /*9520*/  FMUL.FTZ R84, R63, R74 ;  /* 0x0000004a3f547220 */ /* 0x000fe20000410000 */
[----:B------:R-:W-:Y:S01]  /*9530*/  LOP3.LUT R62, R45, 0xffff0000, RZ, 0xc0, !PT ;  /* 0xffff00002d3e7812 */ /* 0x000fe200078ec0ff */
[----:B------:R-:W-:-:S02]  /*9540*/  IMAD.U32 R77, R163, 0x10000, RZ ;  /* 0x00010000a34d7824 */ /* 0x000fc400078e00ff */
[----:B------:R-:W-:Y:S01]  /*9550*/  FFMA.FTZ R63, R61, R74, -R78 ;  /* 0x0000004a3d3f7223 */ /* 0x000fe2000001084e */
[----:B------:R-:W-:Y:S02]  /*9560*/  IMAD.U32 R75, R165, 0x10000, RZ ;  /* 0x00010000a54b7824 */ /* 0x000fe400078e00ff */
[-C--:B------:R-:W-:Y:S01]  /*9570*/  FMUL.FTZ R87, R64, R73.reuse ;  /* 0x0000004940577220 */ /* 0x080fe20000410000 */
[----:B------:R-:W-:Y:S01]  /*9580*/  LOP3.LUT R51, R51, 0xffff0000, RZ, 0xc0, !PT ;  /* 0xffff000033337812 */ /* 0x000fe200078ec0ff */
[----:B------:R-:W-:Y:S01]  /*9590*/  FFMA.FTZ R64, R62, R73, -R79 ;  /* 0x000000493e407223 */ /* 0x000fe2000001084f */
[----:B------:R-:W-:Y:S01]  /*95a0*/  LOP3.LUT R74, R163, 0xffff0000, RZ, 0xc0, !PT ;  /* 0xffff0000a34a7812 */ /* 0x000fe200078ec0ff */
[----:B------:R-:W-:Y:S01]  /*95b0*/  FFMA.FTZ R61, R61, R76, R84 ;  /* 0x0000004c3d3d7223 */ /* 0x000fe20000010054 */
[----:B------:R-:W-:Y:S01]  /*95c0*/  PRMT R59, R162, 0x5432, R59 ;  /* 0x00005432a23b7816 */ /* 0x000fe2000000003b */
[C---:B------:R-:W-:Y:S01]  /*95d0*/  FMUL.FTZ R73, R72.reuse, R77 ;  /* 0x0000004d48497220 */ /* 0x040fe20000410000 */
[-C--:B------:R-:W-:Y:S01]  /*95e0*/  FMUL.FTZ R76, R72, R75.reuse ;  /* 0x0000004b484c7220 */ /* 0x080fe20000410000 */
[----:B------:R-:W-:Y:S01]  /*95f0*/  LOP3.LUT R78, R165, 0xffff0000, RZ, 0xc0, !PT ;  /* 0xffff0000a54e7812 */ /* 0x000fe200078ec0ff */
[----:B------:R-:W-:Y:S01]  /*9600*/  FMUL.FTZ R86, R51, R74 ;  /* 0x0000004a33567220 */ /* 0x000fe20000410000 */
[----:B------:R-:W-:Y:S01]  /*9610*/  LOP3.LUT R47, R47, 0xffff0000, RZ, 0xc0, !PT ;  /* 0xffff00002f2f7812 */ /* 0x000fe200078ec0ff */
[C---:B------:R-:W-:Y:S01]  /*9620*/  FFMA.FTZ R72, R66.reuse, R75, -R73 ;  /* 0x0000004b42487223 */ /* 0x040fe20000010849 */
[----:B------:R-:W-:Y:S01]  /*9630*/  FFMA.FTZ R66, R66, R77, R76 ;  /* 0x0000004d42427223 */ /* 0x000fe2000001004c */
[----:B------:R-:W-:Y:S01]  /*9640*/  IMAD.U32 R84, R59, 0x10000, RZ ;  /* 0x000100003b547824 */ /* 0x000fe200078e00ff */
[----:B------:R-:W-:Y:S01]  /*9650*/  LOP3.LUT R48, R48, 0xffff0000, RZ, 0xc0, !PT ;  /* 0xffff000030307812 */ /* 0x000fe200078ec0ff */
[----:B------:R-:W-:Y:S01]  /*9660*/  IMAD.U32 R76, R57, 0x10000, RZ ;  /* 0x00010000394c7824 */ /* 0x000fe200078e00ff */
[----:B------:R-:W-:Y:S01]  /*9670*/  LOP3.LUT R59, R59, 0xffff0000, RZ, 0xc0, !PT ;  /* 0xffff00003b3b7812 */ /* 0x000fe200078ec0ff */
[-C--:B------:R-:W-:Y:S01]  /*9680*/  FMUL.FTZ R88, R51, R78.reuse ;  /* 0x0000004e33587220 */ /* 0x080fe20000410000 */
[----:B------:R-:W-:Y:S01]  /*9690*/  FFMA.FTZ R51, R47, R78, -R86 ;  /* 0x0000004e2f337223 */ /* 0x000fe20000010856 */
[----:B------:R-:W-:-:S02]  /*96a0*/  IMAD.U32 R45, R44, 0x10000, RZ ;  /* 0x000100002c2d7824 */ /* 0x000fc400078e00ff */
[C---:B------:R-:W-:Y:S01]  /*96b0*/  FMUL.FTZ R78, R49.reuse, R84 ;  /* 0x00000054314e7220 */ /* 0x040fe20000410000 */
[----:B------:R-:W-:Y:S01]  /*96c0*/  LOP3.LUT R44, R44, 0xffff0000, RZ, 0xc0, !PT ;  /* 0xffff00002c2c7812 */ /* 0x000fe200078ec0ff */
[-C--:B------:R-:W-:Y:S01]  /*96d0*/  FMUL.FTZ R73, R49, R76.reuse ;  /* 0x0000004c31497220 */ /* 0x080fe20000410000 */
[----:B------:R-:W-:Y:S01]  /*96e0*/  LOP3.LUT R57, R57, 0xffff0000, RZ, 0xc0, !PT ;  /* 0xffff000039397812 */ /* 0x000fe200078ec0ff */
[----:B------:R-:W-:Y:S01]  /*96f0*/  FMUL.FTZ R75, R48, R59 ;  /* 0x0000003b304b7220 */ /* 0x000fe20000410000 */
[----:B------:R-:W-:Y:S01]  /*9700*/  FFMA.FTZ R49, R45, R76, -R78 ;  /* 0x0000004c2d317223 */ /* 0x000fe2000001084e */
[----:B------:R-:W-:Y:S01]  /*9710*/  FFMA.FTZ R47, R47, R74, R88 ;  /* 0x0000004a2f2f7223 */ /* 0x000fe20000010058 */
[----:B------:R-:W-:Y:S01]  /*9720*/  FFMA.FTZ R45, R45, R84, R73 ;  /* 0x000000542d2d7223 */ /* 0x000fe20000010049 */
[----:B------:R-:W-:Y:S01]  /*9730*/  LOP3.LUT R67, R46, 0xffff0000, RZ, 0xc0, !PT ;  /* 0xffff00002e437812 */ /* 0x000fe200078ec0ff */
[-C--:B------:R-:W-:Y:S01]  /*9740*/  FMUL.FTZ R73, R48, R57.reuse ;  /* 0x0000003930497220 */ /* 0x080fe20000410000 */
[----:B------:R-:W-:Y:S01]  /*9750*/  FFMA.FTZ R74, R44, R57, -R75 ;  /* 0x000000392c4a7223 */ /* 0x000fe2000001084b */
[C---:B------:R-:W-:Y:S01]  /*9760*/  IMAD.U32 R46, R50.reuse, 0x10000, RZ ;  /* 0x00010000322e7824 */ /* 0x040fe200078e00ff */
[----:B------:R-:W-:Y:S01]  /*9770*/  LOP3.LUT R50, R50, 0xffff0000, RZ, 0xc0, !PT ;  /* 0xffff000032327812 */ /* 0x000fe200078ec0ff */
[C---:B------:R-:W-:Y:S01]  /*9780*/  IMAD.U32 R57, R60.reuse, 0x10000, RZ ;  /* 0x000100003c397824 */ /* 0x040fe200078e00ff */
[----:B------:R-:W-:Y:S01]  /*9790*/  LOP3.LUT R60, R60, 0xffff0000, RZ, 0xc0, !PT ;  /* 0xffff00003c3c7812 */ /* 0x000fe200078ec0ff */
[C---:B------:R-:W-:Y:S01]  /*97a0*/  IMAD.U32 R48, R58.reuse, 0x10000, RZ ;  /* 0x000100003a307824 */ /* 0x040fe200078e00ff */
[----:B------:R-:W-:Y:S01]  /*97b0*/  LOP3.LUT R58, R58, 0xffff0000, RZ, 0xc0, !PT ;  /* 0xffff00003a3a7812 */ /* 0x000fe200078ec0ff */
[----:B------:R-:W-:Y:S01]  /*97c0*/  FMUL.FTZ R76, R46, R57 ;  /* 0x000000392e4c7220 */ /* 0x000fe20000410000 */
[----:B------:R-:W-:Y:S01]  /*97d0*/  FFMA.FTZ R44, R44, R59, R73 ;  /* 0x0000003b2c2c7223 */ /* 0x000fe20000010049 */
[----:B------:R-:W-:Y:S01]  /*97e0*/  FMUL.FTZ R46, R46, R48 ;  /* 0x000000302e2e7220 */ /* 0x000fe20000410000 */
[C---:B------:R-:W-:Y:S01]  /*97f0*/  FMUL.FTZ R78, R50.reuse, R60 ;  /* 0x0000003c324e7220 */ /* 0x040fe20000410000 */
[----:B------:R-:W-:Y:S01]  /*9800*/  FMUL.FTZ R59, R50, R58 ;  /* 0x0000003a323b7220 */ /* 0x000fe20000410000 */
[----:B------:R-:W-:Y:S01]  /*9810*/  FFMA.FTZ R62, R62, R85, R87 ;  /* 0x000000553e3e7223 */ /* 0x000fe20000010057 */
[C---:B------:R-:W-:Y:S01]  /*9820*/  FFMA.FTZ R46, R65.reuse, R57, R46 ;  /* 0x00000039412e7223 */ /* 0x040fe2000001002e */
[----:B------:R-:W-:Y:S01]  /*9830*/  FFMA.FTZ R76, R65, R48, -R76 ;  /* 0x00000030414c7223 */ /* 0x000fe2000001084c */
        /* <DEDUP_REMOVED lines=17> */
.L_x_4152:
[----:B------:R-:W-:Y:S05]  /*9950*/  BSYNC B2 ;  /* 0x0000000000027941 */ /* 0x000fea0003800000 */
.L_x_4151:
[----:B0-----:R4:W-:Y:S04]  /*9960*/  STG.E.128 desc[UR60][R52.64], R44 ;  /* 0x0000002c34007986 */ /* 0x0019e8000c101d3c */
[----:B--2---:R4:W-:Y:S02]  /*9970*/  @!P3 STG.E.128 desc[UR60][R54.64], R48 ;  /* 0x000000303600b986 */ /* 0x0049e4000c101d3c */
.L_x_4150:
[----:B------:R-:W-:Y:S05]  /*9980*/  BSYNC B1 ;  /* 0x0000000000017941 */ /* 0x000fea0003800000 */
.L_x_4149:
[----:B------:R-:W-:-:S13]  /*9990*/  ISETP.NE.AND P3, PT, R36, RZ, PT ;  /* 0x000000ff2400720c */ /* 0x000fda0003f65270 */
[----:B------:R-:W-:Y:S05]  /*99a0*/  @!P3 BRA `(.L_x_4103) ;  /* 0x0000000800e4b947 */ /* 0x000fea0003800000 */
[----:B0---4-:R-:W2:Y:S01]  /*99b0*/  LDL R44, [R1+0x8] ;  /* 0x00000800012c7983 */ /* 0x011ea20000100800 */
[----:B------:R-:W-:Y:S01]  /*99c0*/  SHF.R.U32.HI R47, RZ, 0x3, R205 ;  /* 0x00000003ff2f7819 */ /* 0x000fe200000116cd */
[----:B------:R-:W-:Y:S01]  /*99d0*/  BSSY B1, `(.L_x_4153) ;  /* 0x0000074000017945 */ /* 0x000fe20003800000 */
[----:B------:R-:W-:-:S04]  /*99e0*/  IADD3 R46, P3, P4, R118, R128, R30 ;  /* 0x00000080762e7210 */ /* 0x000fc80007c7e01e */
[----:B---3--:R-:W-:Y:S02]  /*99f0*/  IADD3.X R49, R7, R56, R34, P3, P4 ;  /* 0x0000003807317210 */ /* 0x008fe40001fe8422 */
[----:B------:R-:W-:-:S04]  /*9a00*/  LEA R52, P3, R46, R124, 0x1 ;  /* 0x0000007c2e347211 */ /* 0x000fc800078608ff */
[----:B------:R-:W-:Y:S02]  /*9a10*/  LEA.HI.X R53, R46, R125, R49, 0x1, P3 ;  /* 0x0000007d2e357211 */ /* 0x000fe400018f0c31 */
[----:B------:R-:W-:Y:S02]  /*9a20*/  ISETP.GE.AND P3, PT, R3, R126, PT ;  /* 0x0000007e0300720c */ /* 0x000fe40003f66270 */
[----:B--2---:R-:W-:-:S04]  /*9a30*/  LOP3.LUT P5, RZ, R44, 0x1, RZ, 0xc0, !PT ;  /* 0x000000012cff7812 */ /* 0x004fc800078ac0ff */
[----:B------:R-:W-:-:S04]  /*9a40*/  SEL R151, R127, R151, !P5 ;  /* 0x000000977f977207 */ /* 0x000fc80006800000 */
[----:B------:R-:W-:-:S04]  /*9a50*/  SHF.R.S32.HI R44, RZ, 0x1f, R151 ;  /* 0x0000001fff2c7819 */ /* 0x000fc80000011497 */
[----:B------:R-:W-:-:S04]  /*9a60*/  LEA.HI R44, R44, R151, RZ, 0x4 ;  /* 0x000000972c2c7211 */ /* 0x000fc800078f20ff */
[----:B------:R-:W-:-:S04]  /*9a70*/  LEA.HI.SX32 R44, R44, R29, 0x1c ;  /* 0x0000001d2c2c7211 */ /* 0x000fc800078fe2ff */
[----:B------:R-:W-:Y:S01]  /*9a80*/  SHF.R.S32.HI R45, RZ, 0x1f, R44 ;  /* 0x0000001fff2d7819 */ /* 0x000fe2000001142c */
[----:B------:R-:W-:-:S03]  /*9a90*/  IMAD.SHL.U32 R55, R44, 0x8, RZ ;  /* 0x000000082c377824 */ /* 0x000fc600078e00ff */
[----:B------:R-:W-:Y:S02]  /*9aa0*/  LEA.HI R45, R45, R44, RZ, 0x3 ;  /* 0x0000002c2d2d7211 */ /* 0x000fe400078f18ff */
[----:B------:R-:W-:Y:S02]  /*9ab0*/  LOP3.LUT R44, R205, 0x38, R55, 0xf8, !PT ;  /* 0x00000038cd2c7812 */ /* 0x000fe400078ef837 */
[----:B------:R-:W-:Y:S02]  /*9ac0*/  SHF.R.S32.HI R48, RZ, 0x3, R45 ;  /* 0x00000003ff307819 */ /* 0x000fe4000001142d */
[----:B------:R-:W-:-:S03]  /*9ad0*/  LOP3.LUT R44, R44, R47, RZ, 0x3c, !PT ;  /* 0x0000002f2c2c7212 */ /* 0x000fc600078e3cff */
        /* <DEDUP_REMOVED lines=11> */
[----:B------:R-:W-:Y:S01]  /*9b90*/  SHF.R.U32.HI R68, RZ, 0x10, R81 ;  /* 0x00000010ff447819 */ /* 0x000fe20000011651 */
[----:B------:R-:W-:Y:S01]  /*9ba0*/  IMAD.U32 R62, R49, 0x10000, RZ ;  /* 0x00010000313e7824 */ /* 0x000fe200078e00ff */
[----:B------:R-:W-:Y:S01]  /*9bb0*/  SHF.R.U32.HI R72, RZ, 0x10, R69 ;  /* 0x00000010ff487819 */ /* 0x000fe20000011645 */
[----:B0-----:R-:W-:Y:S01]  /*9bc0*/  IMAD.U32 R59, R45, 0x10000, RZ ;  /* 0x000100002d3b7824 */ /* 0x001fe200078e00ff */
[--C-:B------:R-:W-:Y:S01]  /*9bd0*/  SHF.R.U64 R69, R70, 0x10, R71.reuse ;  /* 0x0000001046457819 */ /* 0x100fe20000001247 */
[----:B------:R-:W-:Y:S01]  /*9be0*/  IMAD.U32 R65, R47, 0x10000, RZ ;  /* 0x000100002f417824 */ /* 0x000fe200078e00ff */
[----:B------:R-:W-:Y:S01]  /*9bf0*/  PRMT R68, R161, 0x5432, R68 ;  /* 0x00005432a1447816 */ /* 0x000fe20000000044 */
[----:B------:R-:W-:Y:S01]  /*9c00*/  IMAD.U32 R57, R48, 0x10000, RZ ;  /* 0x0001000030397824 */ /* 0x000fe200078e00ff */
[----:B------:R-:W-:Y:S01]  /*9c10*/  PRMT R63, R159, 0x5432, R74 ;  /* 0x000054329f3f7816 */ /* 0x000fe2000000004a */
[----:B------:R-:W-:Y:S01]  /*9c20*/  IMAD.U32 R54, R44, 0x10000, RZ ;  /* 0x000100002c367824 */ /* 0x000fe200078e00ff */
[----:B------:R-:W-:-:S02]  /*9c30*/  SHF.R.U32.HI R73, RZ, 0x10, R71 ;  /* 0x00000010ff497819 */ /* 0x000fc40000011647 */
[----:B------:R-:W-:Y:S02]  /*9c40*/  SHF.R.U64 R60, R80, 0x10, R81 ;  /* 0x00000010503c7819 */ /* 0x000fe40000001251 */
[----:B------:R-:W-:Y:S02]  /*9c50*/  LOP3.LUT R61, R51, 0xffff0000, RZ, 0xc0, !PT ;  /* 0xffff0000333d7812 */ /* 0x000fe400078ec0ff */
[----:B------:R-:W-:Y:S02]  /*9c60*/  PRMT R159, R159, 0x5410, R72 ;  /* 0x000054109f9f7816 */ /* 0x000fe40000000048 */
[----:B------:R-:W-:Y:S02]  /*9c70*/  SHF.R.U64 R71, R82, 0x10, R83 ;  /* 0x0000001052477819 */ /* 0x000fe40000001253 */
[----:B------:R-:W-:Y:S01]  /*9c80*/  PRMT R51, R160, 0x5432, R69 ;  /* 0x00005432a0337816 */ /* 0x000fe20000000045 */
[----:B------:R-:W-:Y:S01]  /*9c90*/  IMAD.U32 R69, R68, 0x10000, RZ ;  /* 0x0001000044457824 */ /* 0x000fe200078e00ff */
[----:B------:R-:W-:-:S02]  /*9ca0*/  SHF.R.U32.HI R83, RZ, 0x10, R83 ;  /* 0x00000010ff537819 */ /* 0x000fc40000011653 */
[----:B------:R-:W-:Y:S01]  /*9cb0*/  LOP3.LUT R66, R49, 0xffff0000, RZ, 0xc0, !PT ;  /* 0xffff000031427812 */ /* 0x000fe200078ec0ff */
[----:B------:R-:W-:Y:S01]  /*9cc0*/  IMAD.U32 R49, R159, 0x10000, RZ ;  /* 0x000100009f317824 */ /* 0x000fe200078e00ff */
[----:B------:R-:W-:Y:S01]  /*9cd0*/  PRMT R161, R161, 0x5410, R60 ;  /* 0x00005410a1a17816 */ /* 0x000fe2000000003c */
[----:B------:R-:W-:Y:S01]  /*9ce0*/  FMUL.FTZ R70, R62, R69 ;  /* 0x000000453e467220 */ /* 0x000fe20000410000 */
[----:B------:R-:W-:Y:S01]  /*9cf0*/  PRMT R60, R158, 0x5432, R71 ;  /* 0x000054329e3c7816 */ /* 0x000fe20000000047 */
[-C--:B------:R-:W-:Y:S01]  /*9d00*/  FMUL.FTZ R62, R62, R49.reuse ;  /* 0x000000313e3e7220 */ /* 0x080fe20000410000 */
[----:B------:R-:W-:Y:S01]  /*9d10*/  PRMT R158, R158, 0x5410, R83 ;  /* 0x000054109e9e7816 */ /* 0x000fe20000000053 */
[C---:B------:R-:W-:Y:S01]  /*9d20*/  FFMA.FTZ R49, R59.reuse, R49, -R70 ;  /* 0x000000313b317223 */ /* 0x040fe20000010846 */
[----:B------:R-:W-:Y:S01]  /*9d30*/  PRMT R160, R160, 0x5410, R73 ;  /* 0x00005410a0a07816 */ /* 0x000fe20000000049 */
[----:B------:R-:W-:Y:S01]  /*9d40*/  FFMA.FTZ R59, R59, R69, R62 ;  /* 0x000000453b3b7223 */ /* 0x000fe2000001003e */
[----:B------:R-:W-:Y:S01]  /*9d50*/  LOP3.LUT R71, R68, 0xffff0000, RZ, 0xc0, !PT ;  /* 0xffff000044477812 */ /* 0x000fe200078ec0ff */
[----:B------:R-:W-:Y:S01]  /*9d60*/  IMAD.U32 R70, R158, 0x10000, RZ ;  /* 0x000100009e467824 */ /* 0x000fe200078e00ff */
[----:B------:R-:W-:Y:S01]  /*9d70*/  LOP3.LUT R159, R159, 0xffff0000, RZ, 0xc0, !PT ;  /* 0xffff00009f9f7812 */ /* 0x000fe200078ec0ff */
[----:B------:R-:W-:Y:S01]  /*9d80*/  IMAD.U32 R68, R160, 0x10000, RZ ;  /* 0x00010000a0447824 */ /* 0x000fe200078e00ff */
[----:B------:R-:W-:Y:S01]  /*9d90*/  LOP3.LUT R64, R45, 0xffff0000, RZ, 0xc0, !PT ;  /* 0xffff00002d407812 */ /* 0x000fe200078ec0ff */
[----:B------:R-:W-:Y:S01]  /*9da0*/  FMUL.FTZ R73, R66, R71 ;  /* 0x0000004742497220 */ /* 0x000fe20000410000 */
[----:B------:R-:W-:Y:S01]  /*9db0*/  LOP3.LUT R158, R158, 0xffff0000, RZ, 0xc0, !PT ;  /* 0xffff00009e9e7812 */ /* 0x000fe200078ec0ff */
[-C--:B------:R-:W-:Y:S01]  /*9dc0*/  FMUL.FTZ R69, R66, R159.reuse ;  /* 0x0000009f42457220 */ /* 0x080fe20000410000 */
[C---:B------:R-:W-:Y:S01]  /*9dd0*/  FMUL.FTZ R66, R67.reuse, R70 ;  /* 0x0000004643427220 */ /* 0x040fe20000410000 */
[-C--:B------:R-:W-:Y:S01]  /*9de0*/  FMUL.FTZ R67, R67, R68.reuse ;  /* 0x0000004443437220 */ /* 0x080fe20000410000 */
[----:B------:R-:W-:Y:S01]  /*9df0*/  LOP3.LUT R160, R160, 0xffff0000, RZ, 0xc0, !PT ;  /* 0xffff0000a0a07812 */ /* 0x000fe200078ec0ff */
[C---:B------:R-:W-:Y:S01]  /*9e00*/  FFMA.FTZ R62, R64.reuse, R159, -R73 ;  /* 0x0000009f403e7223 */ /* 0x040fe20000010849 */
[----:B------:R-:W-:Y:S01]  /*9e10*/  FFMA.FTZ R72, R64, R71, R69 ;  /* 0x0000004740487223 */ /* 0x000fe20000010045 */
[C---:B------:R-:W-:Y:S01]  /*9e20*/  FFMA.FTZ R68, R65.reuse, R68, -R66 ;  /* 0x0000004441447223 */ /* 0x040fe20000010842 */
[----:B------:R-:W-:Y:S01]  /*9e30*/  FFMA.FTZ R67, R65, R70, R67 ;  /* 0x0000004641437223 */ /* 0x000fe20000010043 */
[----:B------:R-:W-:-:S02]  /*9e40*/  IMAD.U32 R64, R63, 0x10000, RZ ;  /* 0x000100003f407824 */ /* 0x000fc400078e00ff */
[----:B------:R-:W-:Y:S01]  /*9e50*/  FMUL.FTZ R69, R61, R158 ;  /* 0x0000009e3d457220 */ /* 0x000fe20000410000 */
[----:B------:R-:W-:Y:S02]  /*9e60*/  IMAD.U32 R65, R161, 0x10000, RZ ;  /* 0x00010000a1417824 */ /* 0x000fe400078e00ff */
[----:B------:R-:W-:Y:S01]  /*9e70*/  FMUL.FTZ R71, R61, R160 ;  /* 0x000000a03d477220 */ /* 0x000fe20000410000 */
[----:B------:R-:W-:Y:S01]  /*9e80*/  LOP3.LUT R48, R48, 0xffff0000, RZ, 0xc0, !PT ;  /* 0xffff000030307812 */ /* 0x000fe200078ec0ff */
[-C--:B------:R-:W-:Y:S01]  /*9e90*/  FMUL.FTZ R66, R57, R64.reuse ;  /* 0x0000004039427220 */ /* 0x080fe20000410000 */
[----:B------:R-:W-:Y:S01]  /*9ea0*/  LOP3.LUT R161, R161, 0xffff0000, RZ, 0xc0, !PT ;  /* 0xffff0000a1a17812 */ /* 0x000fe200078ec0ff */
[-C--:B------:R-:W-:Y:S01]  /*9eb0*/  FMUL.FTZ R61, R57, R65.reuse ;  /* 0x00000041393d7220 */ /* 0x080fe20000410000 */
[----:B------:R-:W-:Y:S01]  /*9ec0*/  LOP3.LUT R63, R63, 0xffff0000, RZ, 0xc0, !PT ;  /* 0xffff00003f3f7812 */ /* 0x000fe200078ec0ff */
[----:B------:R-:W-:Y:S01]  /*9ed0*/  IMAD.U32 R45, R46, 0x10000, RZ ;  /* 0x000100002e2d7824 */ /* 0x000fe200078e00ff */
[----:B------:R-:W-:Y:S01]  /*9ee0*/  LOP3.LUT R58, R47, 0xffff0000, RZ, 0xc0, !PT ;  /* 0xffff00002f3a7812 */ /* 0x000fe200078ec0ff */
[----:B------:R-:W-:Y:S01]  /*9ef0*/  FFMA.FTZ R61, R54, R64, -R61 ;  /* 0x00000040363d7223 */ /* 0x000fe2000001083d */
[----:B------:R-:W-:Y:S01]  /*9f00*/  LOP3.LUT R44, R44, 0xffff0000, RZ, 0xc0, !PT ;  /* 0xffff00002c2c7812 */ /* 0x000fe200078ec0ff */
[----:B------:R-:W-:Y:S01]  /*9f10*/  FFMA.FTZ R66, R54, R65, R66 ;  /* 0x0000004136427223 */ /* 0x000fe20000010042 */
[----:B------:R-:W-:Y:S01]  /*9f20*/  LOP3.LUT R47, R46, 0xffff0000, RZ, 0xc0, !PT ;  /* 0xffff00002e2f7812 */ /* 0x000fe200078ec0ff */
[----:B------:R-:W-:-:S02]  /*9f30*/  IMAD.U32 R46, R50, 0x10000, RZ ;  /* 0x00010000322e7824 */ /* 0x000fc400078e00ff */
[C---:B------:R-:W-:Y:S01]  /*9f40*/  FMUL.FTZ R57, R48.reuse, R161 ;  /* 0x000000a130397220 */ /* 0x040fe20000410000 */
[-C--:B------:R-:W-:Y:S01]  /*9f50*/  FMUL.FTZ R65, R48, R63.reuse ;  /* 0x0000003f30417220 */ /* 0x080fe20000410000 */
[----:B------:R-:W-:Y:S01]  /*9f60*/  IMAD.U32 R54, R60, 0x10000, RZ ;  /* 0x000100003c367824 */ /* 0x000fe200078e00ff */
[----:B------:R-:W-:Y:S01]  /*9f70*/  LOP3.LUT R50, R50, 0xffff0000, RZ, 0xc0, !PT ;  /* 0xffff000032327812 */ /* 0x000fe200078ec0ff */
[C---:B------:R-:W-:Y:S01]  /*9f80*/  IMAD.U32 R48, R51.reuse, 0x10000, RZ ;  /* 0x0001000033307824 */ /* 0x040fe200078e00ff */
[----:B------:R-:W-:Y:S01]  /*9f90*/  LOP3.LUT R60, R60, 0xffff0000, RZ, 0xc0, !PT ;  /* 0xffff00003c3c7812 */ /* 0x000fe200078ec0ff */
[C---:B------:R-:W-:Y:S01]  /*9fa0*/  FFMA.FTZ R69, R58.reuse, R160, -R69 ;  /* 0x000000a03a457223 */ /* 0x040fe20000010845 */
[----:B------:R-:W-:Y:S01]  /*9fb0*/  LOP3.LUT R51, R51, 0xffff0000, RZ, 0xc0, !PT ;  /* 0xffff000033337812 */ /* 0x000fe200078ec0ff */
[----:B------:R-:W-:Y:S01]  /*9fc0*/  FFMA.FTZ R158, R58, R158, R71 ;  /* 0x0000009e3a9e7223 */ /* 0x000fe20000010047 */
[C---:B------:R-:W-:Y:S01]  /*9fd0*/  FFMA.FTZ R58, R44.reuse, R63, -R57 ;  /* 0x0000003f2c3a7223 */ /* 0x040fe20000010839 */
[----:B------:R-:W-:Y:S01]  /*9fe0*/  FFMA.FTZ R65, R44, R161, R65 ;  /* 0x000000a12c417223 */ /* 0x000fe20000010041 */
[C---:B------:R-:W-:Y:S01]  /*9ff0*/  FMUL.FTZ R44, R46.reuse, R54 ;  /* 0x000000362e2c7220 */ /* 0x040fe20000410000 */
[----:B------:R-:W-:Y:S01]  /*a000*/  FMUL.FTZ R57, R46, R48 ;  /* 0x000000302e397220 */ /* 0x000fe20000410000 */
        /* <DEDUP_REMOVED lines=16> */
.L_x_4154:
[----:B------:R-:W-:Y:S05]  /*a110*/  BSYNC B1 ;  /* 0x0000000000017941 */ /* 0x000fea0003800000 */
.L_x_4153:
[----:B0-----:R0:W-:Y:S01]  /*a120*/  STG.E.128 desc[UR60][R52.64], R44 ;  /* 0x0000002c34007986 */ /* 0x0011e2000c101d3c */
[----:B------:R-:W-:-:S13]  /*a130*/  ISETP.GE.AND P3, PT, R55, R148, PT ;  /* 0x000000943700720c */ /* 0x000fda0003f66270 */
[----:B------:R-:W-:Y:S05]  /*a140*/  @P3 BRA `(.L_x_4103) ;  /* 0x0000000000fc3947 */ /* 0x000fea0003800000 */
[--C-:B0-----:R-:W-:Y:S02]  /*a150*/  SHF.R.S32.HI R44, RZ, 0x1f, R55.reuse ;  /* 0x0000001fff2c7819 */ /* 0x101fe40000011437 */
[----:B------:R-:W-:-:S04]  /*a160*/  IADD3 R55, P3, P4, R118, R128, R55 ;  /* 0x0000008076377210 */ /* 0x000fc80007c7e037 */
[----:B------:R-:W-:Y:S02]  /*a170*/  IADD3.X R56, R7, R56, R44, P3, P4 ;  /* 0x0000003807387210 */ /* 0x000fe40001fe842c */
[----:B------:R-:W-:-:S04]  /*a180*/  LEA R124, P3, R55, R124, 0x1 ;  /* 0x0000007c377c7211 */ /* 0x000fc800078608ff */
[----:B------:R-:W-:-:S05]  /*a190*/  LEA.HI.X R125, R55, R125, R56, 0x1, P3 ;  /* 0x0000007d377d7211 */ /* 0x000fca00018f0c38 */
[----:B--2---:R0:W-:Y:S01]  /*a1a0*/  STG.E.128 desc[UR60][R124.64], R48 ;  /* 0x000000307c007986 */ /* 0x0041e2000c101d3c */
[----:B------:R-:W-:Y:S05]  /*a1b0*/  BRA `(.L_x_4103) ;  /* 0x0000000000e07947 */ /* 0x000fea0003800000 */
.L_x_4070:
[----:B------:R-:W2:Y:S02]  /*a1c0*/  LDL R44, [R1+0x14] ;  /* 0x00001400012c7983 */ /* 0x000ea40000100800 */
[----:B--2---:R-:W-:-:S13]  /*a1d0*/  R2UR UR4, R44 ;  /* 0x000000002c0472ca */ /* 0x004fda00000e0000 */
[----:B------:R-:W-:-:S06]  /*a1e0*/  UISETP.NE.AND UP0, UPT, UR4, 0x3, UPT ;  /* 0x000000030400788c */ /* 0x000fcc000bf05270 */
[----:B------:R-:W-:-:S13]  /*a1f0*/  PLOP3.LUT P2, PT, PT, PT, UP0, 0x80, 0x0 ;  /* 0x000000000000781c */ /* 0x000fda0003f4f008 */
[----:B------:R-:W-:Y:S05]  /*a200*/  @!P2 BRA `(.L_x_4155) ;  /* 0x000000000004a947 */ /* 0x000fea0003800000 */
[----:B------:R-:W-:Y:S01]  /*a210*/  BPT.TRAP 0x1 ;  /* 0x000000040000795c */ /* 0x000fe20000300000 */
.L_x_4155:
[----:B------:R-:W-:Y:S01]  /*a220*/  IMAD R100, R16, 0x8, R2 ;  /* 0x0000000810647824 */ /* 0x000fe200078e0202 */
[----:B------:R-:W-:Y:S01]  /*a230*/  SHF.L.U32 R101, R204, 0x1f, RZ ;  /* 0x0000001fcc657819 */ /* 0x000fe200000006ff */
[----:B0-----:R-:W-:Y:S01]  /*a240*/  IMAD R43, R25, -0x70, R24 ;  /* 0xffffff90192b7824 */ /* 0x001fe200078e0218 */
[----:B------:R-:W-:Y:S02]  /*a250*/  BSSY B1, `(.L_x_4156) ;  /* 0x0000004000017945 */ /* 0x000fe40003800000 */
[----:B------:R-:W0:Y:S02]  /*a260*/  SYNCS.PHASECHK.TRANS64.TRYWAIT P3, [R100+URZ+0x36890], R101 ;  /* 0x03689065640075a7 */ /* 0x000e24000806017f */
[----:B------:R-:W-:Y:S01]  /*a270*/  VIMNMX R43, R43, 0x70, PT ;  /* 0x000000702b2b7848 */ /* 0x000fe20003fe0100 */
[----:B0-----:R-:W-:Y:S06]  /*a280*/  @!P3 BRA `(.L_x_4157) ;  /* 0x000001d00068b947 */ /* 0x001fec0003800000 */
.L_x_4438:
[----:B------:R-:W-:Y:S05]  /*a290*/  BSYNC B1 ;  /* 0x0000000000017941 */ /* 0x000fea0003800000 */
.L_x_4156:
[----:B------:R-:W-:Y:S01]  /*a2a0*/  ISETP.GE.AND P3, PT, R17, R43, PT ;  /* 0x0000002b1100720c */ /* 0x000fe20003f66270 */
[----:B------:R-:W-:-:S12]  /*a2b0*/  BSSY B1, `(.L_x_4158) ;  /* 0x0000014000017945 */ /* 0x000fd80003800000 */
[----:B------:R-:W-:Y:S05]  /*a2c0*/  @P3 BRA `(.L_x_4159) ;  /* 0x0000000000483947 */ /* 0x000fea0003800000 */
[----:B------:R-:W-:-:S13]  /*a2d0*/  ISETP.NE.AND P3, PT, R31, RZ, PT ;  /* 0x000000ff1f00720c */ /* 0x000fda0003f65270 */
[----:B------:R-:W1:Y:S04]  /*a2e0*/  @P3 LDS.128 R44, [R41+0x21000] ;  /* 0x02100000292c3984 */ /* 0x000e680000000c00 */
[----:B-1----:R-:W-:Y:S01]  /*a2f0*/  @P3 STG.E.128 desc[UR60][R50.64], R44 ;  /* 0x0000002c32003986 */ /* 0x002fe2000c101d3c */
        /* <DEDUP_REMOVED lines=14> */
[----:B-1----:R1:W-:Y:S02]  /*a3e0*/  @P3 STG.E.128 desc[UR60][R50.64+0x140], R44 ;  /* 0x0001402c32003986 */ /* 0x0023e4000c101d3c */
.L_x_4159:
[----:B------:R-:W-:Y:S05]  /*a3f0*/  BSYNC B1 ;  /* 0x0000000000017941 */ /* 0x000fea0003800000 */
.L_x_4158:
[----:B------:R-:W-:-:S13]  /*a400*/  ISETP.GE.AND P3, PT, R227, R43, PT ;  /* 0x0000002be300720c */ /* 0x000fda0003f66270 */
[----:B------:R-:W-:Y:S05]  /*a410*/  @P3 BRA `(.L_x_4103) ;  /* 0x0000000000483947 */ /* 0x000fea0003800000 */
[----:B------:R-:W-:-:S13]  /*a420*/  ISETP.NE.AND P3, PT, R31, RZ, PT ;  /* 0x000000ff1f00720c */ /* 0x000fda0003f65270 */
[----:B-1----:R-:W1:Y:S04]  /*a430*/  @P3 LDS.128 R44, [R41+0x23000] ;  /* 0x02300000292c3984 */ /* 0x002e680000000c00 */
        /* <DEDUP_REMOVED lines=16> */
.L_x_4103:
[----:B------:R-:W-:Y:S05]  /*a540*/  BSYNC B0 ;  /* 0x0000000000007941 */ /* 0x000fea0003800000 */
.L_x_4069:
        /* <DEDUP_REMOVED lines=17> */
.L_x_4161:
[----:B------:R-:W-:Y:S05]  /*a660*/  BSYNC B0 ;  /* 0x0000000000007941 */ /* 0x000fea0003800000 */
.L_x_4160:
[----:B------:R-:W1:Y:S01]  /*a670*/  SYNCS.PHASECHK.TRANS64.TRYWAIT P2, [R100+URZ+0x368b0], R101 ;  /* 0x0368b065640075a7 */ /* 0x000e62000804017f */
[----:B------:R-:W-:Y:S01]  /*a680*/  ULDC.64 UR4, c[0x0][0x318] ;  /* 0x0000c60000047ab9 */ /* 0x000fe20000000a00 */
[----:B------:R-:W-:Y:S01]  /*a690*/  ULDC.64 UR6, c[0x0][0x328] ;  /* 0x0000ca0000067ab9 */ /* 0x000fe20000000a00 */
[----:B0-----:R-:W-:Y:S01]  /*a6a0*/  IMAD.U32 R44, RZ, RZ, UR4 ;  /* 0x00000004ff2c7e24 */ /* 0x001fe2000f8e00ff */
[----:B------:R-:W-:Y:S01]  /*a6b0*/  BSSY B0, `(.L_x_4162) ;  /* 0x0000009000007945 */ /* 0x000fe20003800000 */
[----:B------:R-:W-:Y:S02]  /*a6c0*/  IMAD.U32 R46, RZ, RZ, UR6 ;  /* 0x00000006ff2e7e24 */ /* 0x000fe4000f8e00ff */
[----:B------:R-:W-:Y:S01]  /*a6d0*/  IMAD.U32 R45, RZ, RZ, UR7 ;  /* 0x00000007ff2d7e24 */ /* 0x000fe2000f8e00ff */
[----:B------:R0:W-:Y:S04]  /*a6e0*/  STL [R1+0x4], R44 ;  /* 0x0000042c01007387 */ /* 0x0001e80000100800 */
[----:B------:R2:W-:Y:S01]  /*a6f0*/  STL [R1+0x10], R46 ;  /* 0x0000102e01007387 */ /* 0x0005e20000100800 */
[----:B0-----:R-:W-:-:S05]  /*a700*/  IMAD.U32 R44, RZ, RZ, UR5 ;  /* 0x00000005ff2c7e24 */ /* 0x001fca000f8e00ff */
[----:B------:R2:W-:Y:S04]  /*a710*/  STL [R1], R44 ;  /* 0x0000002c01007387 */ /* 0x0005e80000100800 */
[----:B------:R2:W-:Y:S02]  /*a720*/  STL [R1+0xc], R45 ;  /* 0x00000c2d01007387 */ /* 0x0005e40000100800 */
[----:B-12---:R-:W-:Y:S05]  /*a730*/  @!P2 BRA `(.L_x_4163) ;  /* 0x000001cc0050a947 */ /* 0x006fea0003800000 */
.L_x_4439:
[----:B------:R-:W-:Y:S05]  /*a740*/  BSYNC B0 ;  /* 0x0000000000007941 */ /* 0x000fea0003800000 */
.L_x_4162:
[----:B------:R1:W5:Y:S04]  /*a750*/  LDL R55, [R1+0x10] ;  /* 0x0000100001377983 */ /* 0x0003680000100800 */
[----:B------:R1:W5:Y:S04]  /*a760*/  LDL R54, [R1+0xc] ;  /* 0x00000c0001367983 */ /* 0x0003680000100800 */
[----:B------:R1:W5:Y:S04]  /*a770*/  LDL R53, [R1+0x4] ;  /* 0x0000040001357983 */ /* 0x0003680000100800 */
[----:B------:R1:W5:Y:S01]  /*a780*/  LDL R52, [R1] ;  /* 0x0000000001347983 */ /* 0x0003620000100800 */
[----:B------:R-:W-:Y:S01]  /*a790*/  ISETP.GE.AND P2, PT, R17, R43, PT ;  /* 0x0000002b1100720c */ /* 0x000fe20003f46270 */
[----:B------:R-:W-:Y:S01]  /*a7a0*/  BSSY B0, `(.L_x_4164) ;  /* 0x0000022000007945 */ /* 0x000fe20003800000 */
[----:B------:R-:W-:-:S11]  /*a7b0*/  IMAD.WIDE R48, R25, 0x70, R122 ;  /* 0x0000007019307825 */ /* 0x000fd600078e027a */
[----:B-1----:R-:W-:Y:S05]  /*a7c0*/  @P2 BRA `(.L_x_4165) ;  /* 0x00000000007c2947 */ /* 0x002fea0003800000 */
[----:B-----5:R-:W-:Y:S01]  /*a7d0*/  R2UR UR7, R55 ;  /* 0x00000000370772ca */ /* 0x020fe200000e0000 */
[----:B------:R-:W-:Y:S01]  /*a7e0*/  IMAD.MOV.U32 R44, RZ, RZ, R116 ;  /* 0x000000ffff2c7224 */ /* 0x000fe200078e0074 */
[----:B------:R-:W-:Y:S01]  /*a7f0*/  R2UR UR4, R54 ;  /* 0x00000000360472ca */ /* 0x000fe200000e0000 */
[----:B------:R-:W-:Y:S01]  /*a800*/  IMAD.MOV.U32 R45, RZ, RZ, R40 ;  /* 0x000000ffff2d7224 */ /* 0x000fe200078e0028 */
[----:B------:R-:W-:Y:S02]  /*a810*/  R2UR UR6, R53 ;  /* 0x00000000350672ca */ /* 0x000fe400000e0000 */
[----:B------:R-:W-:-:S07]  /*a820*/  R2UR UR5, R52 ;  /* 0x00000000340572ca */ /* 0x000fce00000e0000 */
[----:B------:R-:W-:Y:S02]  /*a830*/  IMAD R47, R49, UR7, RZ ;  /* 0x00000007312f7c24 */ /* 0x000fe4000f8e02ff */
[----:B------:R-:W-:-:S04]  /*a840*/  IMAD.WIDE.U32 R44, R48, UR7, R44 ;  /* 0x00000007302c7c25 */ /* 0x000fc8000f8e002c */
[----:B------:R-:W-:Y:S01]  /*a850*/  IMAD R47, R48, UR4, R47 ;  /* 0x00000004302f7c24 */ /* 0x000fe2000f8e022f */
[----:B------:R-:W-:Y:S01]  /*a860*/  LEA R50, P2, R44, UR6, 0x1 ;  /* 0x000000062c327c11 */ /* 0x000fe2000f8408ff */
[----:B------:R-:W-:Y:S02]  /*a870*/  ULDC UR4, c[0x0][0x2f4] ;  /* 0x0000bd0000047ab9 */ /* 0x000fe40000000800 */
[----:B------:R-:W-:-:S05]  /*a880*/  IMAD.IADD R45, R45, 0x1, R47 ;  /* 0x000000012d2d7824 */ /* 0x000fca00078e022f */
[----:B------:R-:W-:Y:S02]  /*a890*/  LEA.HI.X R51, R44, UR5, R45, 0x1, P2 ;  /* 0x000000052c337c11 */ /* 0x000fe400090f0c2d */
[----:B------:R-:W-:-:S13]  /*a8a0*/  ISETP.GE.AND P2, PT, R18, UR4, PT ;  /* 0x0000000412007c0c */ /* 0x000fda000bf46270 */
[----:B------:R-:W1:Y:S04]  /*a8b0*/  @!P2 LDS.128 R44, [R41] ;  /* 0x00000000292ca984 */ /* 0x000e680000000c00 */
[----:B-1----:R-:W-:Y:S01]  /*a8c0*/  @!P2 STG.E.128 desc[UR60][R50.64], R44 ;  /* 0x0000002c3200a986 */ /* 0x002fe2000c101d3c */
[----:B------:R-:W-:-:S13]  /*a8d0*/  ISETP.GE.AND P2, PT, R0, UR4, PT ;  /* 0x0000000400007c0c */ /* 0x000fda000bf46270 */
[----:B------:R-:W1:Y:S04]  /*a8e0*/  @!P2 LDS.128 R44, [R42] ;  /* 0x000000002a2ca984 */ /* 0x000e680000000c00 */
[----:B-1----:R-:W-:Y:S01]  /*a8f0*/  @!P2 STG.E.128 desc[UR60][R50.64+0x40], R44 ;  /* 0x0000402c3200a986 */ /* 0x002fe2000c101d3c */
[----:B------:R-:W-:-:S13]  /*a900*/  ISETP.GE.AND P2, PT, R3, UR4, PT ;  /* 0x0000000403007c0c */ /* 0x000fda000bf46270 */
[----:B------:R-:W1:Y:S04]  /*a910*/  @!P2 LDS.128 R44, [R41+0x3800] ;  /* 0x00380000292ca984 */ /* 0x000e680000000c00 */
        /* <DEDUP_REMOVED lines=9> */
[----:B-1----:R1:W-:Y:S02]  /*a9b0*/  @!P2 STG.E.128 desc[UR60][R50.64+0x140], R44 ;  /* 0x0001402c3200a986 */ /* 0x0023e4000c101d3c */
.L_x_4165:
[----:B------:R-:W-:Y:S05]  /*a9c0*/  BSYNC B0 ;  /* 0x0000000000007941 */ /* 0x000fea0003800000 */
.L_x_4164:
[----:B------:R-:W-:Y:S01]  /*a9d0*/  ISETP.GE.AND P2, PT, R227, R43, PT ;  /* 0x0000002be300720c */ /* 0x000fe20003f46270 */
[----:B------:R-:W-:-:S12]  /*a9e0*/  BSSY B0, `(.L_x_4166) ;  /* 0x0000023000007945 */ /* 0x000fd80003800000 */
[----:B------:R-:W-:Y:S05]  /*a9f0*/  @P2 BRA `(.L_x_4167) ;  /* 0x0000000000842947 */ /* 0x000fea0003800000 */
[----:B-----5:R-:W-:Y:S01]  /*aa00*/  R2UR UR7, R55 ;  /* 0x00000000370772ca */ /* 0x020fe200000e0000 */
[----:B-1----:R-:W-:Y:S01]  /*aa10*/  IMAD.MOV.U32 R44, RZ, RZ, R116 ;  /* 0x000000ffff2c7224 */ /* 0x002fe200078e0074 */
[----:B------:R-:W-:Y:S02]  /*aa20*/  R2UR UR4, R54 ;  /* 0x00000000360472ca */ /* 0x000fe400000e0000 */
[----:B------:R-:W-:Y:S02]  /*aa30*/  IADD3 R43, P2, R48, 0x40, RZ ;  /* 0x00000040302b7810 */ /* 0x000fe40007f5e0ff */
[----:B------:R-:W-:Y:S02]  /*aa40*/  R2UR UR6, R53 ;  /* 0x00000000350672ca */ /* 0x000fe400000e0000 */
[----:B------:R-:W-:Y:S01]  /*aa50*/  MOV R45, R40 ;  /* 0x00000028002d7202 */ /* 0x000fe20000000f00 */
[----:B------:R-:W-:Y:S01]  /*aa60*/  IMAD.X R48, RZ, RZ, R49, P2 ;  /* 0x000000ffff307224 */ /* 0x000fe200010e0631 */
[----:B------:R-:W-:-:S03]  /*aa70*/  R2UR UR5, R52 ;  /* 0x00000000340572ca */ /* 0x000fc600000e0000 */
        /* <DEDUP_REMOVED lines=25> */
.L_x_4167:
[----:B------:R-:W-:Y:S05]  /*ac10*/  BSYNC B0 ;  /* 0x0000000000007941 */ /* 0x000fea0003800000 */
.L_x_4166:
[----:B------:R-:W3:Y:S01]  /*ac20*/  LDL R41, [R1+0x8] ;  /* 0x0000080001297983 */ /* 0x000ee20000100800 */
[----:B0-----:R-:W-:Y:S01]  /*ac30*/  @!P3 VIADD R100, R100, 0x368c0 ;  /* 0x000368c06464b836 */ /* 0x001fe20000000000 */
        /* <DEDUP_REMOVED lines=13> */
[----:B---3--:R-:W-:Y:S02]  /*ad10*/  LOP3.LUT P4, RZ, R41, 0x2, RZ, 0xc0, !PT ;  /* 0x0000000229ff7812 */ /* 0x008fe4000788c0ff */
[----:B------:R-:W-:-:S04]  /*ad20*/  SEL R41, RZ, 0x1, P3 ;  /* 0x00000001ff297807 */ /* 0x000fc80001800000 */
[----:B------:R-:W-:-:S07]  /*ad30*/  LOP3.LUT R204, R204, R41, RZ, 0x3c, !PT ;  /* 0x00000029cccc7212 */ /* 0x000fce00078e3cff */
[----:B0-----:R-:W-:Y:S05]  /*ad40*/  @P4 BRA `(.L_x_4168) ;  /* 0xffffff7c00144947 */ /* 0x001fea000383ffff */
.L_x_4064:
[----:B------:R-:W-:Y:S01]  /*ad50*/  BSSY B0, `(.L_x_4169) ;  /* 0x000003a000007945 */ /* 0x000fe20003800000 */
[----:B------:R-:W-:Y:S01]  /*ad60*/  ISETP.GE.AND P1, PT, R154, 0x1, PT ;  /* 0x000000019a00780c */ /* 0x000fe20003f26270 */
[----:B------:R-:W-:Y:S01]  /*ad70*/  IMAD.MOV.U32 R0, RZ, RZ, RZ ;  /* 0x000000ffff007224 */ /* 0x000fe200078e00ff */
[----:B------:R-:W-:Y:S01]  /*ad80*/  PLOP3.LUT P0, PT, PT, PT, PT, 0x80, 0x0 ;  /* 0x000000000000781c */ /* 0x000fe20003f0f070 */
[----:B------:R-:W-:Y:S01]  /*ad90*/  IMAD.MOV.U32 R3, RZ, RZ, RZ ;  /* 0x000000ffff037224 */ /* 0x000fe200078e00ff */
[----:B------:R-:W-:Y:S02]  /*ada0*/  CS2R R118, SRZ ;  /* 0x0000000000767805 */ /* 0x000fe4000001ff00 */
[----:B------:R-:W-:Y:S02]  /*adb0*/  CS2R R116, SRZ ;  /* 0x0000000000747805 */ /* 0x000fe4000001ff00 */
[----:B------:R-:W-:Y:S02]  /*adc0*/  CS2R R114, SRZ ;  /* 0x0000000000727805 */ /* 0x000fe4000001ff00 */
[----:B------:R-:W-:Y:S01]  /*add0*/  CS2R R112, SRZ ;  /* 0x0000000000707805 */ /* 0x000fe2000001ff00 */
[----:B------:R-:W-:Y:S01]  /*ade0*/  IMAD.MOV.U32 R111, RZ, RZ, RZ ;  /* 0x000000ffff6f7224 */ /* 0x000fe200078e00ff */
[----:B------:R-:W-:-:S02]  /*adf0*/  CS2R R106, SRZ ;  /* 0x00000000006a7805 */ /* 0x000fc4000001ff00 */
[----:B------:R-:W-:Y:S02]  /*ae00*/  CS2R R108, SRZ ;  /* 0x00000000006c7805 */ /* 0x000fe4000001ff00 */
[----:B-----5:R-:W-:Y:S02]  /*ae10*/  CS2R R54, SRZ ;  /* 0x0000000000367805 */ /* 0x020fe4000001ff00 */
[----:B------:R-:W-:Y:S01]  /*ae20*/  CS2R R104, SRZ ;  /* 0x0000000000687805 */ /* 0x000fe2000001ff00 */
        /* <DEDUP_REMOVED lines=27> */
[----:B-1----:R-:W-:Y:S02]  /*afe0*/  CS2R R50, SRZ ;  /* 0x0000000000327805 */ /* 0x002fe4000001ff00 */
[----:B------:R-:W-:Y:S02]  /*aff0*/  CS2R R52, SRZ ;  /* 0x0000000000347805 */ /* 0x000fe4000001ff00 */
[----:B--2---:R-:W-:Y:S02]  /*b000*/  CS2R R48, SRZ ;  /* 0x0000000000307805 */ /* 0x004fe4000001ff00 */
        /* <DEDUP_REMOVED lines=10> */
[----:B------:R-:W-:Y:S01]  /*b0b0*/  CS2R R28, SRZ ;  /* 0x00000000001c7805 */ /* 0x000fe2000001ff00 */
[----:B------:R-:W-:Y:S06]  /*b0c0*/  @P2 BRA `(.L_x_4170) ;  /* 0x0000000000082947 */ /* 0x000fec0003800000 */
[----:B------:R-:W0:Y:S02]  /*b0d0*/  FENCE.VIEW.ASYNC.G ;  /* 0x00000000000073c6 */ /* 0x000e240000000100 */
[----:B0-----:R-:W-:Y:S06]  /*b0e0*/  BAR.ARV 0xc, 0x180 ;  /* 0x0306000000007b1d */ /* 0x001fec0000002000 */
.L_x_4170:
[----:B------:R-:W-:Y:S05]  /*b0f0*/  BSYNC B0 ;  /* 0x0000000000007941 */ /* 0x000fea0003800000 */
.L_x_4169:
        /* <DEDUP_REMOVED lines=35> */
.L_x_4172:
        /* <DEDUP_REMOVED lines=12> */
.L_x_4176:
[----:B-1----:R1:W2:Y:S02]  /*b3f0*/  SYNCS.PHASECHK.TRANS64.TRYWAIT P0, [R2+URZ+0x36800], R3 ;  /* 0x03680003020075a7 */ /* 0x0022a4000800017f */
[----:B--2---:R-:W-:Y:S05]  /*b400*/  @!P0 NANOSLEEP.SYNCS 0x989680 ;  /* 0x009896800000895d */ /* 0x004fea0003900000 */
[----:B------:R-:W2:Y:S02]  /*b410*/  @!P0 SYNCS.PHASECHK.TRANS64 P0, [R2+URZ+0x36800], R3 ;  /* 0x03680003020085a7 */ /* 0x000ea4000800007f */
[----:B--2---:R-:W-:Y:S05]  /*b420*/  @!P0 BRA `(.L_x_4176) ;  /* 0xfffffffc00f08947 */ /* 0x004fea000383ffff */
.L_x_4175:
[----:B------:R-:W-:Y:S05]  /*b430*/  BSYNC B0 ;  /* 0x0000000000007941 */ /* 0x000fea0003800000 */
.L_x_4174:
[----:B------:R-:W-:Y:S05]  /*b440*/  BRA `(.L_x_4177) ;  /* 0x0000005800787947 */ /* 0x000fea0003800000 */
.L_x_4173:
[----:B------:R-:W2:Y:S01]  /*b450*/  LDL R0, [R1+0x80] ;  /* 0x0000800001007983 */ /* 0x000ea20000100800 */
[----:B------:R-:W-:Y:S01]  /*b460*/  ULDC.64 UR4, c[0x0][0x3f8] ;  /* 0x0000fe0000047ab9 */ /* 0x000fe20000000a00 */
[----:B------:R-:W-:Y:S01]  /*b470*/  ULDC.64 UR6, c[0x0][0x408] ;  /* 0x0001020000067ab9 */ /* 0x000fe20000000a00 */
[----:B------:R-:W-:Y:S01]  /*b480*/  IMAD.WIDE.U32 R4, R149, UR4, RZ ;  /* 0x0000000495047c25 */ /* 0x000fe2000f8e00ff */
[----:B--2---:R-:W-:Y:S02]  /*b490*/  R2UR UR8, R0 ;  /* 0x00000000000872ca */ /* 0x004fe400000e0000 */
[----:B------:R-:W-:-:S05]  /*b4a0*/  SHF.R.S32.HI R0, RZ, 0x1f, R149 ;  /* 0x0000001fff007819 */ /* 0x000fca0000011495 */
[C---:B------:R-:W-:Y:S02]  /*b4b0*/  IMAD R6, R0.reuse, UR4, RZ ;  /* 0x0000000400067c24 */ /* 0x040fe4000f8e02ff */
[----:B------:R-:W-:Y:S02]  /*b4c0*/  IMAD R0, R0, UR6, RZ ;  /* 0x0000000600007c24 */ /* 0x000fe4000f8e02ff */
[C---:B------:R-:W-:Y:S01]  /*b4d0*/  IMAD R25, R149.reuse, UR5, R6 ;  /* 0x0000000595197c24 */ /* 0x040fe2000f8e0206 */
[----:B------:R-:W-:Y:S01]  /*b4e0*/  ULDC.64 UR4, c[0x0][0x3e8] ;  /* 0x0000fa0000047ab9 */ /* 0x000fe20000000a00 */
[----:B------:R-:W-:Y:S01]  /*b4f0*/  ULOP3.LUT UP0, URZ, UR8, 0x3ff, URZ, 0xc0, !UPT ;  /* 0x000003ff083f7892 */ /* 0x000fe2000f80c03f */
[C---:B------:R-:W-:Y:S01]  /*b500*/  IMAD R27, R149.reuse, UR7, R0 ;  /* 0x00000007951b7c24 */ /* 0x040fe2000f8e0200 */
[----:B------:R-:W-:Y:S01]  /*b510*/  LEA R24, P0, R4, UR4, 0x1 ;  /* 0x0000000404187c11 */ /* 0x000fe2000f8008ff */
[----:B------:R-:W-:Y:S01]  /*b520*/  IMAD.WIDE.U32 R6, R149, UR6, RZ ;  /* 0x0000000695067c25 */ /* 0x000fe2000f8e00ff */
[----:B------:R-:W-:-:S02]  /*b530*/  ULDC.64 UR6, c[0x0][0x400] ;  /* 0x0001000000067ab9 */ /* 0x000fc40000000a00 */
[----:B------:R-:W-:Y:S01]  /*b540*/  PLOP3.LUT P2, PT, PT, PT, UP0, 0x80, 0x0 ;  /* 0x000000000000781c */ /* 0x000fe20003f4f008 */
[----:B------:R-:W-:Y:S01]  /*b550*/  IMAD.IADD R25, R25, 0x1, R5 ;  /* 0x0000000119197824 */ /* 0x000fe200078e0205 */
[----:B------:R-:W-:Y:S01]  /*b560*/  LEA R26, P1, R6, UR6, 0x1 ;  /* 0x00000006061a7c11 */ /* 0x000fe2000f8208ff */
[----:B------:R-:W-:-:S03]  /*b570*/  IMAD.IADD R27, R27, 0x1, R7 ;  /* 0x000000011b1b7824 */ /* 0x000fc600078e0207 */
[----:B------:R-:W-:Y:S02]  /*b580*/  LEA.HI.X R25, R4, UR5, R25, 0x1, P0 ;  /* 0x0000000504197c11 */ /* 0x000fe400080f0c19 */
[----:B------:R-:W-:-:S05]  /*b590*/  LEA.HI.X R27, R6, UR7, R27, 0x1, P1 ;  /* 0x00000007061b7c11 */ /* 0x000fca00088f0c1b */
        /* <DEDUP_REMOVED lines=17> */
.L_x_4178:
[----:B------:R-:W-:Y:S01]  /*b6b0*/  ULDC.U8 UR4, c[0x0][0x410] ;  /* 0x0001040000047ab9 */ /* 0x000fe20000000000 */
[----:B------:R-:W-:Y:S01]  /*b6c0*/  BSSY B0, `(.L_x_4179) ;  /* 0x000056e000007945 */ /* 0x000fe20003800000 */
[----:B------:R-:W-:Y:S01]  /*b6d0*/  ISETP.NE.AND P0, PT, RZ, UR4, PT ;  /* 0x00000004ff007c0c */ /* 0x000fe2000bf05270 */
[----:B------:R-:W-:-:S12]  /*b6e0*/  IMAD R6, R137, 0x80, R17 ;  /* 0x0000008089067824 */ /* 0x000fd800078e0211 */
[----:B------:R-:W-:Y:S05]  /*b6f0*/  @!P0 BRA `(.L_x_4180) ;  /* 0x0000002800b88947 */ /* 0x000fea0003800000 */
[----:B------:R-:W-:-:S03]  /*b700*/  UMOV UR4, 0xffffffff ;  /* 0xffffffff00047882 */ /* 0x000fc60000000000 */
[----:B------:R-:W-:Y:S05]  /*b710*/  BRA.DIV UR4, `(.L_x_4181) ;  /* 0x000001be046c7947 */ /* 0x000fea000b800000 */
[----:B------:R0:W1:Y:S04]  /*b720*/  SHFL.IDX PT, R0, R25, RZ, 0x1c1f ;  /* 0x001c1fff19007589 */ /* 0x00006800000e0000 */
[----:B------:R0:W2:Y:S04]  /*b730*/  SHFL.IDX PT, R3, R24, RZ, 0x1c1f ;  /* 0x001c1fff18037589 */ /* 0x0000a800000e0000 */
[----:B------:R0:W3:Y:S04]  /*b740*/  SHFL.IDX PT, R4, R27, RZ, 0x1c1f ;  /* 0x001c1fff1b047589 */ /* 0x0000e800000e0000 */
[----:B------:R0:W4:Y:S02]  /*b750*/  SHFL.IDX PT, R14, R26, RZ, 0x1c1f ;  /* 0x001c1fff1a0e7589 */ /* 0x00012400000e0000 */
.L_x_4445:
[----:B------:R-:W-:Y:S01]  /*b760*/  ULDC UR4, c[0x0][0x448] ;  /* 0x0001120000047ab9 */ /* 0x000fe20000000800 */
[----:B------:R-:W-:Y:S01]  /*b770*/  LOP3.LUT R7, R211, 0x18, R18, 0xf8, !PT ;  /* 0x00000018d3077812 */ /* 0x000fe200078ef812 */
[----:B------:R-:W-:Y:S01]  /*b780*/  IMAD R5, R153, UR4, RZ ;  /* 0x0000000499057c24 */ /* 0x000fe2000f8e02ff */
[----:B------:R-:W-:Y:S01]  /*b790*/  BSSY B1, `(.L_x_4182) ;  /* 0x0000055000017945 */ /* 0x000fe20003800000 */
[----:B------:R-:W-:Y:S02]  /*b7a0*/  LOP3.LUT P0, RZ, R218, 0x4, RZ, 0xc0, !PT ;  /* 0x00000004daff7812 */ /* 0x000fe4000780c0ff */
[----:B------:R-:W-:Y:S02]  /*b7b0*/  CS2R R28, SRZ ;  /* 0x00000000001c7805 */ /* 0x000fe4000001ff00 */
[----:B------:R-:W-:Y:S02]  /*b7c0*/  CS2R R30, SRZ ;  /* 0x00000000001e7805 */ /* 0x000fe4000001ff00 */
[----:B------:R-:W-:Y:S01]  /*b7d0*/  ISETP.GE.AND P1, PT, R6, R5, PT ;  /* 0x000000050600720c */ /* 0x000fe20003f26270 */
[----:B------:R-:W-:Y:S01]  /*b7e0*/  IMAD R5, R137, -0x80, R5 ;  /* 0xffffff8089057824 */ /* 0x000fe200078e0205 */
[----:B------:R-:W-:-:S02]  /*b7f0*/  LOP3.LUT R6, R7, R212, RZ, 0x3c, !PT ;  /* 0x000000d407067212 */ /* 0x000fc400078e3cff */
[----:B------:R-:W-:Y:S02]  /*b800*/  CS2R R32, SRZ ;  /* 0x0000000000207805 */ /* 0x000fe4000001ff00 */
[----:B------:R-:W-:Y:S02]  /*b810*/  CS2R R34, SRZ ;  /* 0x0000000000227805 */ /* 0x000fe4000001ff00 */
[----:B------:R-:W-:Y:S02]  /*b820*/  CS2R R38, SRZ ;  /* 0x0000000000267805 */ /* 0x000fe4000001ff00 */
[----:B------:R-:W-:Y:S01]  /*b830*/  CS2R R40, SRZ ;  /* 0x0000000000287805 */ /* 0x000fe2000001ff00 */
[----:B------:R-:W-:Y:S01]  /*b840*/  IMAD.IADD R9, R213, 0x1, R6 ;  /* 0x00000001d5097824 */ /* 0x000fe200078e0206 */
[----:B0-----:R-:W-:Y:S02]  /*b850*/  CS2R R24, SRZ ;  /* 0x0000000000187805 */ /* 0x001fe4000001ff00 */
[----:B------:R-:W-:-:S02]  /*b860*/  CS2R R26, SRZ ;  /* 0x00000000001a7805 */ /* 0x000fc4000001ff00 */
[----:B------:R-:W-:Y:S01]  /*b870*/  CS2R R20, SRZ ;  /* 0x0000000000147805 */ /* 0x000fe2000001ff00 */
[----:B------:R-:W-:Y:S01]  /*b880*/  IMAD R9, R9, 0x2, R2 ;  /* 0x0000000209097824 */ /* 0x000fe200078e0202 */
[----:B------:R-:W-:Y:S02]  /*b890*/  CS2R R12, SRZ ;  /* 0x00000000000c7805 */ /* 0x000fe4000001ff00 */
[----:B------:R-:W-:Y:S02]  /*b8a0*/  CS2R R10, SRZ ;  /* 0x00000000000a7805 */ /* 0x000fe4000001ff00 */
[----:B------:R-:W-:Y:S01]  /*b8b0*/  CS2R R6, SRZ ;  /* 0x0000000000067805 */ /* 0x000fe2000001ff00 */
[C---:B------:R-:W-:Y:S02]  /*b8c0*/  VIADD R37, R9.reuse, 0x15400 ;  /* 0x0001540009257836 */ /* 0x040fe40000000000 */
[----:B------:R-:W-:Y:S01]  /*b8d0*/  VIADD R8, R9, 0x15440 ;  /* 0x0001544009087836 */ /* 0x000fe20000000000 */
[----:B------:R-:W-:Y:S06]  /*b8e0*/  @P1 BRA `(.L_x_4183) ;  /* 0x0000000000fc1947 */ /* 0x000fec0003800000 */
[----:B------:R-:W4:Y:S01]  /*b8f0*/  LDL R42, [R1+0x50] ;  /* 0x00005000012a7983 */ /* 0x000f220000100800 */
[----:B------:R-:W-:-:S03]  /*b900*/  ULDC UR4, c[0x0][0x3f4] ;  /* 0x0000fd0000047ab9 */ /* 0x000fc60000000800 */
[----:B------:R-:W4:Y:S04]  /*b910*/  LDL R46, [R1+0x58] ;  /* 0x00005800012e7983 */ /* 0x000f280000100800 */
[----:B------:R-:W4:Y:S04]  /*b920*/  LDL R51, [R1+0x54] ;  /* 0x0000540001337983 */ /* 0x000f280000100800 */
[----:B------:R-:W4:Y:S04]  /*b930*/  LDL R50, [R1+0x60] ;  /* 0x0000600001327983 */ /* 0x000f280000100800 */
[----:B------:R-:W4:Y:S04]  /*b940*/  LDL R54, [R1+0x68] ;  /* 0x0000680001367983 */ /* 0x000f280000100800 */
[----:B------:R-:W4:Y:S04]  /*b950*/  LDL R53, [R1+0x5c] ;  /* 0x00005c0001357983 */ /* 0x000f280000100800 */
[----:B------:R-:W4:Y:S01]  /*b960*/  LDL R52, [R1+0x64] ;  /* 0x0000640001347983 */ /* 0x000f220000100800 */
[----:B------:R-:W-:-:S02]  /*b970*/  ISETP.GE.AND P2, PT, R22, UR4, PT ;  /* 0x0000000416007c0c */ /* 0x000fc4000bf46270 */
[----:B------:R-:W-:Y:S02]  /*b980*/  CS2R R40, SRZ ;  /* 0x0000000000287805 */ /* 0x000fe4000001ff00 */
[----:B------:R-:W-:Y:S02]  /*b990*/  ISETP.GE.AND P3, PT, R207, UR4, PT ;  /* 0x00000004cf007c0c */ /* 0x000fe4000bf66270 */
[----:B------:R-:W-:Y:S02]  /*b9a0*/  CS2R R6, SRZ ;  /* 0x0000000000067805 */ /* 0x000fe4000001ff00 */
[----:B------:R-:W-:Y:S02]  /*b9b0*/  ISETP.GE.AND P4, PT, R206, UR4, PT ;  /* 0x00000004ce007c0c */ /* 0x000fe4000bf86270 */
[----:B------:R-:W-:-:S03]  /*b9c0*/  CS2R R38, SRZ ;  /* 0x0000000000267805 */ /* 0x000fc6000001ff00 */
[----:B--2---:R-:W-:Y:S02]  /*b9d0*/  @!P2 IMAD.MOV.U32 R10, RZ, RZ, R3 ;  /* 0x000000ffff0aa224 */ /* 0x004fe400078e0003 */
[----:B-1----:R-:W-:Y:S02]  /*b9e0*/  @!P2 IMAD.MOV.U32 R11, RZ, RZ, R0 ;  /* 0x000000ffff0ba224 */ /* 0x002fe400078e0000 */
[----:B------:R-:W-:Y:S01]  /*b9f0*/  @!P3 IADD3 R24, P1, R3, R236, RZ ;  /* 0x000000ec0318b210 */ /* 0x000fe20007f3e0ff */
[----:B---3--:R-:W-:Y:S02]  /*ba00*/  @!P2 IMAD.MOV.U32 R15, RZ, RZ, R4 ;  /* 0x000000ffff0fa224 */ /* 0x008fe400078e0004 */
[----:B------:R-:W-:-:S04]  /*ba10*/  @!P2 IMAD.WIDE R12, R22, 0x2, R10 ;  /* 0x00000002160ca825 */ /* 0x000fc800078e020a */
[----:B----4-:R-:W-:Y:S01]  /*ba20*/  @!P2 IMAD.WIDE R20, R22, 0x2, R14 ;  /* 0x000000021614a825 */ /* 0x010fe200078e020e */
[----:B------:R0:W5:Y:S03]  /*ba30*/  @!P2 LD.E.64 R40, desc[UR60][R12.64] ;  /* 0x0000003c0c28a980 */ /* 0x000166000c101b00 */
[----:B------:R-:W-:Y:S01]  /*ba40*/  @!P3 IMAD.X R25, R0, 0x1, R235, P1 ;  /* 0x000000010019b824 */ /* 0x000fe200008e06eb */
[----:B------:R1:W5:Y:S01]  /*ba50*/  @!P2 LD.E.64 R6, desc[UR60][R20.64] ;  /* 0x0000003c1406a980 */ /* 0x000362000c101b00 */
[----:B------:R-:W-:Y:S02]  /*ba60*/  ISETP.GE.AND P2, PT, R209, UR4, PT ;  /* 0x00000004d1007c0c */ /* 0x000fe4000bf46270 */
[----:B------:R-:W-:Y:S02]  /*ba70*/  @!P3 IADD3 R26, P1, R14, R236, RZ ;  /* 0x000000ec0e1ab210 */ /* 0x000fe40007f3e0ff */
[----:B------:R-:W-:-:S02]  /*ba80*/  CS2R R10, SRZ ;  /* 0x00000000000a7805 */ /* 0x000fc4000001ff00 */
[----:B------:R-:W-:Y:S02]  /*ba90*/  CS2R R34, SRZ ;  /* 0x0000000000227805 */ /* 0x000fe4000001ff00 */
[----:B0-----:R-:W-:Y:S01]  /*baa0*/  CS2R R12, SRZ ;  /* 0x00000000000c7805 */ /* 0x001fe2000001ff00 */
[----:B------:R0:W5:Y:S01]  /*bab0*/  @!P3 LD.E.64 R38, desc[UR60][R24.64] ;  /* 0x0000003c1826b980 */ /* 0x000162000c101b00 */
[----:B------:R-:W-:Y:S01]  /*bac0*/  @!P3 IMAD.X R27, R4, 0x1, R235, P1 ;  /* 0x00000001041bb824 */ /* 0x000fe200008e06eb */
[----:B------:R-:W-:-:S04]  /*bad0*/  ISETP.GE.AND P1, PT, R208, UR4, PT ;  /* 0x00000004d0007c0c */ /* 0x000fc8000bf26270 */
[----:B------:R2:W5:Y:S01]  /*bae0*/  @!P3 LD.E.64 R10, desc[UR60][R26.64] ;  /* 0x0000003c1a0ab980 */ /* 0x000562000c101b00 */
[----:B------:R-:W-:Y:S02]  /*baf0*/  ISETP.GE.AND P3, PT, R210, UR4, PT ;  /* 0x00000004d2007c0c */ /* 0x000fe4000bf66270 */
[----:B------:R-:W-:Y:S02]  /*bb00*/  CS2R R32, SRZ ;  /* 0x0000000000207805 */ /* 0x000fe4000001ff00 */
[----:B-1----:R-:W-:Y:S02]  /*bb10*/  CS2R R20, SRZ ;  /* 0x0000000000147805 */ /* 0x002fe4000001ff00 */
[----:B------:R-:W-:Y:S02]  /*bb20*/  CS2R R30, SRZ ;  /* 0x00000000001e7805 */ /* 0x000fe4000001ff00 */
[----:B0-----:R-:W-:Y:S02]  /*bb30*/  CS2R R24, SRZ ;  /* 0x0000000000187805 */ /* 0x001fe4000001ff00 */
[----:B--2---:R-:W-:-:S02]  /*bb40*/  CS2R R26, SRZ ;  /* 0x00000000001a7805 */ /* 0x004fc4000001ff00 */
[-C--:B------:R-:W-:Y:S02]  /*bb50*/  @!P4 IADD3 R28, P5, R3, R42.reuse, RZ ;  /* 0x0000002a031cc210 */ /* 0x080fe40007fbe0ff */
[----:B------:R-:W-:-:S03]  /*bb60*/  @!P4 IADD3 R42, P6, R14, R42, RZ ;  /* 0x0000002a0e2ac210 */ /* 0x000fc60007fde0ff */
[--C-:B------:R-:W-:Y:S02]  /*bb70*/  @!P4 IMAD.X R29, R0, 0x1, R237.reuse, P5 ;  /* 0x00000001001dc824 */ /* 0x100fe400028e06ed */
[----:B------:R-:W-:-:S03]  /*bb80*/  @!P4 IMAD.X R43, R4, 0x1, R237, P6 ;  /* 0x00000001042bc824 */ /* 0x000fc600030e06ed */
[----:B------:R-:W5:Y:S04]  /*bb90*/  @!P4 LD.E.64 R34, desc[UR60][R28.64] ;  /* 0x0000003c1c22c980 */ /* 0x000f68000c101b00 */
[----:B------:R0:W5:Y:S01]  /*bba0*/  @!P4 LD.E.64 R12, desc[UR60][R42.64] ;  /* 0x0000003c2a0cc980 */ /* 0x000162000c101b00 */
[-C--:B------:R-:W-:Y:S02]  /*bbb0*/  @!P2 IADD3 R44, P4, R3, R46.reuse, RZ ;  /* 0x0000002e032ca210 */ /* 0x080fe40007f9e0ff */
[----:B------:R-:W-:-:S03]  /*bbc0*/  @!P2 IADD3 R46, P5, R14, R46, RZ ;  /* 0x0000002e0e2ea210 */ /* 0x000fc60007fbe0ff */
[--C-:B------:R-:W-:Y:S02]  /*bbd0*/  @!P2 IMAD.X R45, R0, 0x1, R51.reuse, P4 ;  /* 0x00000001002da824 */ /* 0x100fe400020e0633 */
[----:B------:R-:W-:Y:S01]  /*bbe0*/  @!P2 IMAD.X R47, R4, 0x1, R51, P5 ;  /* 0x00000001042fa824 */ /* 0x000fe200028e0633 */
[-C--:B------:R-:W-:Y:S02]  /*bbf0*/  @!P1 IADD3 R48, P6, R3, R50.reuse, RZ ;  /* 0x0000003203309210 */ /* 0x080fe40007fde0ff */
[----:B------:R1:W5:Y:S04]  /*bc00*/  @!P2 LD.E.64 R32, desc[UR60][R44.64] ;  /* 0x0000003c2c20a980 */ /* 0x000368000c101b00 */
[----:B------:R1:W5:Y:S01]  /*bc10*/  @!P2 LD.E.64 R20, desc[UR60][R46.64] ;  /* 0x0000003c2e14a980 */ /* 0x000362000c101b00 */
[----:B0-----:R-:W-:-:S02]  /*bc20*/  @!P1 IADD3 R42, P2, R14, R50, RZ ;  /* 0x000000320e2a9210 */ /* 0x001fc40007f5e0ff */
[-C--:B------:R-:W-:Y:S02]  /*bc30*/  @!P3 IADD3 R50, P4, R3, R54.reuse, RZ ;  /* 0x000000360332b210 */ /* 0x080fe40007f9e0ff */
[----:B------:R-:W-:Y:S02]  /*bc40*/  @!P3 IADD3 R14, P5, R14, R54, RZ ;  /* 0x000000360e0eb210 */ /* 0x000fe40007fbe0ff */
[----:B------:R-:W-:Y:S01]  /*bc50*/  CS2R R28, SRZ ;  /* 0x00000000001c7805 */ /* 0x000fe2000001ff00 */
[--C-:B------:R-:W-:Y:S02]  /*bc60*/  @!P1 IMAD.X R49, R0, 0x1, R53.reuse, P6 ;  /* 0x0000000100319824 */ /* 0x100fe400030e0635 */
[----:B------:R-:W-:Y:S02]  /*bc70*/  @!P1 IMAD.X R43, R4, 0x1, R53, P2 ;  /* 0x00000001042b9824 */ /* 0x000fe400010e0635 */
[--C-:B------:R-:W-:Y:S01]  /*bc80*/  @!P3 IMAD.X R51, R0, 0x1, R52.reuse, P4 ;  /* 0x000000010033b824 */ /* 0x100fe200020e0634 */
[----:B------:R1:W5:Y:S01]  /*bc90*/  @!P1 LD.E.64 R30, desc[UR60][R48.64] ;  /* 0x0000003c301e9980 */ /* 0x000362000c101b00 */
[----:B------:R-:W-:-:S03]  /*bca0*/  @!P3 IMAD.X R15, R4, 0x1, R52, P5 ;  /* 0x00000001040fb824 */ /* 0x000fc600028e0634 */
[----:B------:R1:W5:Y:S04]  /*bcb0*/  @!P1 LD.E.64 R26, desc[UR60][R42.64] ;  /* 0x0000003c2a1a9980 */ /* 0x000368000c101b00 */
[----:B------:R1:W5:Y:S04]  /*bcc0*/  @!P3 LD.E.64 R28, desc[UR60][R50.64] ;  /* 0x0000003c321cb980 */ /* 0x000368000c101b00 */
[----:B------:R1:W5:Y:S02]  /*bcd0*/  @!P3 LD.E.64 R24, desc[UR60][R14.64] ;  /* 0x0000003c0e18b980 */ /* 0x000364000c101b00 */
.L_x_4183:
[----:B------:R-:W-:Y:S05]  /*bce0*/  BSYNC B1 ;  /* 0x0000000000017941 */ /* 0x000fea0003800000 */
.L_x_4182:
[----:B-1----:R-:W-:Y:S01]  /*bcf0*/  LEA.HI R0, R226, R226, RZ, 0x1 ;  /* 0x000000e2e2007211 */ /* 0x002fe200078f08ff */
[--C-:B----45:R-:W-:Y:S01]  /*bd00*/  IMAD.MOV.U32 R14, RZ, RZ, R31.reuse ;  /* 0x000000ffff0e7224 */ /* 0x130fe200078e001f */
[----:B------:R-:W-:Y:S01]  /*bd10*/  SHF.R.U64 R67, R30, 0x10, R31 ;  /* 0x000000101e437819 */ /* 0x000fe2000000121f */
[----:B------:R-:W-:Y:S01]  /*bd20*/  IMAD.MOV.U32 R48, RZ, RZ, R7 ;  /* 0x000000ffff307224 */ /* 0x000fe200078e0007 */
[----:B------:R-:W-:Y:S01]  /*bd30*/  SHF.R.U32.HI R65, RZ, 0x10, R31 ;  /* 0x00000010ff417819 */ /* 0x000fe2000001161f */
[----:B------:R-:W-:Y:S01]  /*bd40*/  @P0 VIADD R8, R37, 0xffffffc0 ;  /* 0xffffffc025080836 */ /* 0x000fe20000000000 */
[----:B------:R-:W-:Y:S01]  /*bd50*/  LOP3.LUT R31, R0, 0xfffffffe, RZ, 0xc0, !PT ;  /* 0xfffffffe001f7812 */ /* 0x000fe200078ec0ff */
[----:B------:R-:W-:Y:S01]  /*bd60*/  IMAD.MOV.U32 R42, RZ, RZ, R40 ;  /* 0x000000ffff2a7224 */ /* 0x000fe200078e0028 */
[----:B------:R-:W-:Y:S01]  /*bd70*/  SHF.R.U64 R58, R6, 0x10, R7 ;  /* 0x00000010063a7819 */ /* 0x000fe20000001207 */
[----:B------:R-:W-:Y:S01]  /*bd80*/  IMAD.MOV.U32 R43, RZ, RZ, R41 ;  /* 0x000000ffff2b7224 */ /* 0x000fe200078e0029 */
[----:B------:R-:W-:Y:S01]  /*bd90*/  SHF.R.U32.HI R61, RZ, 0x10, R7 ;  /* 0x00000010ff3d7819 */ /* 0x000fe20000011607 */
[----:B------:R-:W-:Y:S01]  /*bda0*/  IMAD.IADD R31, R226, 0x1, -R31 ;  /* 0x00000001e21f7824 */ /* 0x000fe200078e0a1f */
[----:B------:R-:W-:Y:S01]  /*bdb0*/  SHF.R.U64 R73, R40, 0x10, R41 ;  /* 0x0000001028497819 */ /* 0x000fe20000001229 */
[----:B------:R-:W-:Y:S01]  /*bdc0*/  IMAD.MOV.U32 R40, RZ, RZ, R38 ;  /* 0x000000ffff287224 */ /* 0x000fe200078e0026 */
[----:B------:R-:W-:Y:S01]  /*bdd0*/  SHF.R.U64 R71, R38, 0x10, R39 ;  /* 0x0000001026477819 */ /* 0x000fe20000001227 */
[----:B------:R-:W-:Y:S01]  /*bde0*/  IMAD.MOV.U32 R38, RZ, RZ, R34 ;  /* 0x000000ffff267224 */ /* 0x000fe200078e0022 */
[----:B------:R-:W-:Y:S01]  /*bdf0*/  SHF.L.U32 R7, R31, 0x1f, RZ ;  /* 0x0000001f1f077819 */ /* 0x000fe200000006ff */
[----:B------:R-:W-:Y:S01]  /*be00*/  IMAD.MOV.U32 R15, RZ, RZ, R32 ;  /* 0x000000ffff0f7224 */ /* 0x000fe200078e0020 */
[----:B------:R-:W-:Y:S01]  /*be10*/  SHF.R.U32.HI R70, RZ, 0x10, R41 ;  /* 0x00000010ff467819 */ /* 0x000fe20000011629 */
[--C-:B------:R-:W-:Y:S01]  /*be20*/  IMAD.MOV.U32 R37, RZ, RZ, R33.reuse ;  /* 0x000000ffff257224 */ /* 0x100fe200078e0021 */
[----:B------:R-:W0:Y:S01]  /*be30*/  SYNCS.PHASECHK.TRANS64.TRYWAIT P0, [R2+URZ+0x36800], R7 ;  /* 0x03680007020075a7 */ /* 0x000e22000800017f */
[--C-:B------:R-:W-:Y:S01]  /*be40*/  SHF.R.U64 R64, R32, 0x10, R33.reuse ;  /* 0x0000001020407819 */ /* 0x100fe20000001221 */
[----:B---3--:R-:W-:Y:S01]  /*be50*/  IMAD.MOV.U32 R4, RZ, RZ, R30 ;  /* 0x000000ffff047224 */ /* 0x008fe200078e001e */
[----:B------:R-:W-:Y:S01]  /*be60*/  SHF.R.U32.HI R62, RZ, 0x10, R33 ;  /* 0x00000010ff3e7819 */ /* 0x000fe20000011621 */
[----:B------:R-:W-:Y:S01]  /*be70*/  IMAD.MOV.U32 R0, RZ, RZ, R28 ;  /* 0x000000ffff007224 */ /* 0x000fe200078e001c */
[--C-:B------:R-:W-:Y:S01]  /*be80*/  SHF.R.U64 R63, R28, 0x10, R29.reuse ;  /* 0x000000101c3f7819 */ /* 0x100fe2000000121d */
[--C-:B--2---:R-:W-:Y:S01]  /*be90*/  IMAD.MOV.U32 R3, RZ, RZ, R29.reuse ;  /* 0x000000ffff037224 */ /* 0x104fe200078e001d */
[----:B------:R-:W-:Y:S01]  /*bea0*/  SHF.R.U32.HI R60, RZ, 0x10, R29 ;  /* 0x00000010ff3c7819 */ /* 0x000fe2000001161d */
[--C-:B------:R-:W-:Y:S01]  /*beb0*/  IMAD.MOV.U32 R41, RZ, RZ, R39.reuse ;  /* 0x000000ffff297224 */ /* 0x100fe200078e0027 */
[----:B------:R-:W-:Y:S01]  /*bec0*/  SHF.R.U32.HI R68, RZ, 0x10, R39 ;  /* 0x00000010ff447819 */ /* 0x000fe20000011627 */
[----:B------:R-:W-:Y:S01]  /*bed0*/  IMAD.MOV.U32 R47, RZ, RZ, R6 ;  /* 0x000000ffff2f7224 */ /* 0x000fe200078e0006 */
[----:B------:R-:W-:Y:S01]  /*bee0*/  SHF.R.U64 R69, R34, 0x10, R35 ;  /* 0x0000001022457819 */ /* 0x000fe20000001223 */
[----:B------:R-:W-:Y:S01]  /*bef0*/  IMAD.MOV.U32 R32, RZ, RZ, R10 ;  /* 0x000000ffff207224 */ /* 0x000fe200078e000a */
[----:B------:R-:W-:Y:S01]  /*bf00*/  PRMT R30, R40, 0x5410, R71 ;  /* 0x00005410281e7816 */ /* 0x000fe20000000047 */
[----:B------:R-:W-:Y:S01]  /*bf10*/  IMAD.MOV.U32 R33, RZ, RZ, R11 ;  /* 0x000000ffff217224 */ /* 0x000fe200078e000b */
[----:B------:R-:W-:Y:S01]  /*bf20*/  MOV R39, R35 ;  /* 0x0000002300277202 */ /* 0x000fe20000000f00 */
[----:B------:R-:W-:Y:S01]  /*bf30*/  IMAD.MOV.U32 R28, RZ, RZ, R12 ;  /* 0x000000ffff1c7224 */ /* 0x000fe200078e000c */
[----:B------:R-:W-:Y:S01]  /*bf40*/  SHF.R.U32.HI R66, RZ, 0x10, R35 ;  /* 0x00000010ff427819 */ /* 0x000fe20000011623 */
[----:B------:R-:W-:Y:S01]  /*bf50*/  IMAD.MOV.U32 R29, RZ, RZ, R13 ;  /* 0x000000ffff1d7224 */ /* 0x000fe200078e000d */
[--C-:B------:R-:W-:Y:S01]  /*bf60*/  SHF.R.U64 R59, R10, 0x10, R11.reuse ;  /* 0x000000100a3b7819 */ /* 0x100fe2000000120b */
[----:B------:R-:W-:Y:S01]  /*bf70*/  IMAD.MOV.U32 R45, RZ, RZ, R20 ;  /* 0x000000ffff2d7224 */ /* 0x000fe200078e0014 */
[----:B------:R-:W-:Y:S01]  /*bf80*/  SHF.R.U32.HI R56, RZ, 0x10, R11 ;  /* 0x00000010ff387819 */ /* 0x000fe2000001160b */
[----:B------:R-:W-:Y:S01]  /*bf90*/  IMAD.MOV.U32 R46, RZ, RZ, R21 ;  /* 0x000000ffff2e7224 */ /* 0x000fe200078e0015 */
[--C-:B------:R-:W-:Y:S01]  /*bfa0*/  SHF.R.U64 R57, R12, 0x10, R13.reuse ;  /* 0x000000100c397819 */ /* 0x100fe2000000120d */
[----:B------:R-:W-:Y:S01]  /*bfb0*/  BSSY B1, `(.L_x_4184) ;  /* 0x0000022000017945 */ /* 0x000fe20003800000 */
[----:B------:R-:W-:Y:S01]  /*bfc0*/  SHF.R.U32.HI R54, RZ, 0x10, R13 ;  /* 0x00000010ff367819 */ /* 0x000fe2000001160d */
[----:B------:R-:W-:Y:S01]  /*bfd0*/  IMAD.MOV.U32 R6, RZ, RZ, R26 ;  /* 0x000000ffff067224 */ /* 0x000fe200078e001a */
[----:B------:R-:W-:Y:S01]  /*bfe0*/  SHF.R.U64 R52, R20, 0x10, R21 ;  /* 0x0000001014347819 */ /* 0x000fe20000001215 */
[----:B------:R-:W-:Y:S01]  /*bff0*/  IMAD.MOV.U32 R44, RZ, RZ, R27 ;  /* 0x000000ffff2c7224 */ /* 0x000fe200078e001b */
[----:B------:R-:W-:Y:S01]  /*c000*/  SHF.R.U32.HI R55, RZ, 0x10, R21 ;  /* 0x00000010ff377819 */ /* 0x000fe20000011615 */
[----:B------:R-:W-:Y:S01]  /*c010*/  IMAD.MOV.U32 R10, RZ, RZ, R24 ;  /* 0x000000ffff0a7224 */ /* 0x000fe200078e0018 */
[----:B------:R-:W-:Y:S01]  /*c020*/  VIMNMX R40, R5, 0x80, PT ;  /* 0x0000008005287848 */ /* 0x000fe20003fe0100 */
[----:B------:R-:W-:Y:S01]  /*c030*/  IMAD.MOV.U32 R11, RZ, RZ, R25 ;  /* 0x000000ffff0b7224 */ /* 0x000fe200078e0019 */
[----:B------:R-:W-:-:S02]  /*c040*/  SHF.R.U64 R53, R26, 0x10, R27 ;  /* 0x000000101a357819 */ /* 0x000fc4000000121b */
[----:B------:R-:W-:Y:S02]  /*c050*/  SHF.R.U32.HI R51, RZ, 0x10, R27 ;  /* 0x00000010ff337819 */ /* 0x000fe4000001161b */
[--C-:B------:R-:W-:Y:S02]  /*c060*/  SHF.R.U64 R49, R24, 0x10, R25.reuse ;  /* 0x0000001018317819 */ /* 0x100fe40000001219 */
[----:B------:R-:W-:Y:S02]  /*c070*/  SHF.R.U32.HI R50, RZ, 0x10, R25 ;  /* 0x00000010ff327819 */ /* 0x000fe40000011619 */
[----:B------:R-:W-:Y:S02]  /*c080*/  PRMT R26, R38, 0x5410, R69 ;  /* 0x00005410261a7816 */ /* 0x000fe40000000045 */
[----:B------:R-:W-:Y:S02]  /*c090*/  PRMT R21, R37, 0x5410, R62 ;  /* 0x0000541025157816 */ /* 0x000fe4000000003e */
[----:B------:R-:W-:-:S02]  /*c0a0*/  PRMT R34, R42, 0x5410, R73 ;  /* 0x000054102a227816 */ /* 0x000fc40000000049 */
[----:B------:R-:W-:Y:S02]  /*c0b0*/  PRMT R35, R43, 0x5410, R70 ;  /* 0x000054102b237816 */ /* 0x000fe40000000046 */
[----:B------:R-:W-:Y:S02]  /*c0c0*/  PRMT R31, R41, 0x5410, R68 ;  /* 0x00005410291f7816 */ /* 0x000fe40000000044 */
[----:B------:R-:W-:Y:S02]  /*c0d0*/  PRMT R27, R39, 0x5410, R66 ;  /* 0x00005410271b7816 */ /* 0x000fe40000000042 */
[----:B------:R-:W-:Y:S02]  /*c0e0*/  PRMT R20, R15, 0x5410, R64 ;  /* 0x000054100f147816 */ /* 0x000fe40000000040 */
[----:B------:R-:W-:Y:S02]  /*c0f0*/  PRMT R12, R4, 0x5410, R67 ;  /* 0x00005410040c7816 */ /* 0x000fe40000000043 */
[----:B------:R-:W-:-:S02]  /*c100*/  PRMT R13, R14, 0x5410, R65 ;  /* 0x000054100e0d7816 */ /* 0x000fc40000000041 */
[----:B------:R-:W-:Y:S02]  /*c110*/  PRMT R0, R0, 0x5410, R63 ;  /* 0x0000541000007816 */ /* 0x000fe4000000003f */
[----:B------:R-:W-:Y:S02]  /*c120*/  PRMT R3, R3, 0x5410, R60 ;  /* 0x0000541003037816 */ /* 0x000fe4000000003c */
[----:B------:R-:W-:Y:S02]  /*c130*/  PRMT R37, R47, 0x5410, R58 ;  /* 0x000054102f257816 */ /* 0x000fe4000000003a */
[----:B------:R-:W-:Y:S02]  /*c140*/  ISETP.GE.AND P1, PT, R17, R40, PT ;  /* 0x000000281100720c */ /* 0x000fe40003f26270 */
[----:B------:R-:W-:Y:S02]  /*c150*/  PRMT R38, R48, 0x5410, R61 ;  /* 0x0000541030267816 */ /* 0x000fe4000000003d */
[----:B------:R-:W-:-:S02]  /*c160*/  PRMT R32, R32, 0x5410, R59 ;  /* 0x0000541020207816 */ /* 0x000fc4000000003b */
[----:B------:R-:W-:Y:S02]  /*c170*/  PRMT R33, R33, 0x5410, R56 ;  /* 0x0000541021217816 */ /* 0x000fe40000000038 */
[----:B------:R-:W-:Y:S02]  /*c180*/  PRMT R28, R28, 0x5410, R57 ;  /* 0x000054101c1c7816 */ /* 0x000fe40000000039 */
[----:B------:R-:W-:Y:S02]  /*c190*/  PRMT R29, R29, 0x5410, R54 ;  /* 0x000054101d1d7816 */ /* 0x000fe40000000036 */
[----:B------:R-:W-:Y:S02]  /*c1a0*/  PRMT R24, R45, 0x5410, R52 ;  /* 0x000054102d187816 */ /* 0x000fe40000000034 */
[----:B------:R-:W-:Y:S01]  /*c1b0*/  PRMT R25, R46, 0x5410, R55 ;  /* 0x000054102e197816 */ /* 0x000fe20000000037 */
[----:B0-----:R-:W-:Y:S06]  /*c1c0*/  @!P0 BRA `(.L_x_4185) ;  /* 0x000001b400308947 */ /* 0x001fec0003800000 */
.L_x_4446:
[----:B------:R-:W-:Y:S05]  /*c1d0*/  BSYNC B1 ;  /* 0x0000000000017941 */ /* 0x000fea0003800000 */
.L_x_4184:
        /* <DEDUP_REMOVED lines=11> */
[-C--:B------:R-:W-:Y:S02]  /*c290*/  ISETP.GE.AND P3, PT, R209, R5.reuse, PT ;  /* 0x00000005d100720c */ /* 0x080fe40003f66270 */
[----:B------:R-:W-:-:S02]  /*c2a0*/  ISETP.GE.AND P4, PT, R208, R5, PT ;  /* 0x00000005d000720c */ /* 0x000fc40003f86270 */
[----:B------:R-:W-:-:S03]  /*c2b0*/  ISETP.GE.AND P5, PT, R210, R5, PT ;  /* 0x00000005d200720c */ /* 0x000fc60003fa6270 */
[----:B------:R-:W-:Y:S10]  /*c2c0*/  @P0 BRA `(.L_x_4189) ;  /* 0x0000000000980947 */ /* 0x000ff40003800000 */
        /* <DEDUP_REMOVED lines=38> */
.L_x_4189:
[----:B------:R-:W-:Y:S05]  /*c530*/  BSYNC B2 ;  /* 0x0000000000027941 */ /* 0x000fea0003800000 */
.L_x_4188:
[----:B------:R-:W-:Y:S04]  /*c540*/  BSSY B2, `(.L_x_4190) ;  /* 0x0000028000027945 */ /* 0x000fe80003800000 */
[----:B------:R-:W-:Y:S05]  /*c550*/  @P1 BRA `(.L_x_4191) ;  /* 0x0000000000981947 */ /* 0x000fea0003800000 */
[----:B01----:R-:W0:Y:S01]  /*c560*/  LDS.128 R4, [R8] ;  /* 0x0000000008047984 */ /* 0x003e220000000c00 */
        /* <DEDUP_REMOVED lines=37> */
.L_x_4191:
[----:B------:R-:W-:Y:S05]  /*c7c0*/  BSYNC B2 ;  /* 0x0000000000027941 */ /* 0x000fea0003800000 */
.L_x_4190:
[----:B------:R-:W-:Y:S04]  /*c7d0*/  BSSY B2, `(.L_x_4192) ;  /* 0x0000028000027945 */ /* 0x000fe80003800000 */
        /* <DEDUP_REMOVED lines=39> */
.L_x_4193:
[----:B------:R-:W-:Y:S05]  /*ca50*/  BSYNC B2 ;  /* 0x0000000000027941 */ /* 0x000fea0003800000 */
.L_x_4192:
[----:B------:R-:W-:Y:S04]  /*ca60*/  BSSY B2, `(.L_x_4194) ;  /* 0x0000028000027945 */ /* 0x000fe80003800000 */
[----:B------:R-:W-:Y:S05]  /*ca70*/  @P3 BRA `(.L_x_4195) ;  /* 0x0000000000983947 */ /* 0x000fea0003800000 */
[----:B0123--:R-:W0:Y:S01]  /*ca80*/  LDS.128 R4, [R8+0x4000] ;  /* 0x0040000008047984 */ /* 0x00fe220000000c00 */
        /* <DEDUP_REMOVED lines=37> */
.L_x_4195:
[----:B------:R-:W-:Y:S05]  /*cce0*/  BSYNC B2 ;  /* 0x0000000000027941 */ /* 0x000fea0003800000 */
.L_x_4194:
[----:B------:R-:W-:Y:S04]  /*ccf0*/  BSSY B2, `(.L_x_4196) ;  /* 0x0000028000027945 */ /* 0x000fe80003800000 */
[----:B------:R-:W-:Y:S05]  /*cd00*/  @P4 BRA `(.L_x_4197) ;  /* 0x0000000000984947 */ /* 0x000fea0003800000 */
[----:B01234-:R-:W0:Y:S01]  /*cd10*/  LDS.128 R4, [R9+0x1d400] ;  /* 0x01d4000009047984 */ /* 0x01fe220000000c00 */
[----:B------:R-:W-:Y:S01]  /*cd20*/  IMAD.U32 R45, R14, 0x10000, RZ ;  /* 0x000100000e2d7824 */ /* 0x000fe200078e00ff */
[C---:B------:R-:W-:Y:S01]  /*cd30*/  LOP3.LUT R46, R12.reuse, 0xffff0000, RZ, 0xc0, !PT ;  /* 0xffff00000c2e7812 */ /* 0x040fe200078ec0ff */
[----:B------:R-:W-:Y:S01]  /*cd40*/  IMAD.U32 R44, R12, 0x10000, RZ ;  /* 0x000100000c2c7824 */ /* 0x000fe200078e00ff */
        /* <DEDUP_REMOVED lines=13> */
[-C--:B------:R-:W-:Y:S01]  /*ce20*/  FMUL.FTZ R54, R5, R46.reuse ;  /* 0x0000002e05367220 */ /* 0x080fe20000410000 */
[----:B------:R-:W-:Y:S01]  /*ce30*/  LOP3.LUT R7, R7, 0xffff0000, RZ, 0xc0, !PT ;  /* 0xffff000007077812 */ /* 0x000fe200078ec0ff */
[----:B------:R-:W-:Y:S01]  /*ce40*/  IMAD.U32 R39, R15, 0x10000, RZ ;  /* 0x000100000f277824 */ /* 0x000fe200078e00ff */
[----:B------:R-:W-:Y:S01]  /*ce50*/  SHF.L.U32 R5, R13, 0x10, RZ ;  /* 0x000000100d057819 */ /* 0x000fe200000006ff */
[----:B------:R-:W-:Y:S01]  /*ce60*/  FFMA.FTZ R52, R41, R46, -R52 ;  /* 0x0000002e29347223 */ /* 0x000fe20000010834 */
        /* <DEDUP_REMOVED lines=16> */
.L_x_4197:
[----:B------:R-:W-:Y:S05]  /*cf70*/  BSYNC B2 ;  /* 0x0000000000027941 */ /* 0x000fea0003800000 */
.L_x_4196:
[----:B------:R-:W-:Y:S05]  /*cf80*/  @P5 BRA `(.L_x_4187) ;  /* 0x0000000000985947 */ /* 0x000fea0003800000 */
[----:B01234-:R-:W0:Y:S01]  /*cf90*/  LDS.128 R4, [R8+0x8000] ;  /* 0x0080000008047984 */ /* 0x01fe220000000c00 */
        /* <DEDUP_REMOVED lines=37> */
.L_x_4187:
[----:B------:R-:W-:Y:S05]  /*d1f0*/  BSYNC B1 ;  /* 0x0000000000017941 */ /* 0x000fea0003800000 */
.L_x_4186:
[----:B------:R-:W-:-:S13]  /*d200*/  ISETP.GE.AND P0, PT, R227, R40, PT ;  /* 0x00000028e300720c */ /* 0x000fda0003f06270 */
[----:B------:R-:W-:Y:S05]  /*d210*/  @P0 BRA `(.L_x_4198) ;  /* 0x0000003800e00947 */ /* 0x000fea0003800000 */
[----:B01234-:R-:W0:Y:S01]  /*d220*/  LDC R5, c[0x0][0x3f4] ;  /* 0x0000fd00ff057b82 */ /* 0x01fe220000000800 */
[----:B------:R-:W-:Y:S01]  /*d230*/  BSSY B1, `(.L_x_4199) ;  /* 0x000002e000017945 */ /* 0x000fe20003800000 */
[-C--:B0-----:R-:W-:Y:S02]  /*d240*/  ISETP.GE.AND P0, PT, R22, R5.reuse, PT ;  /* 0x000000051600720c */ /* 0x081fe40003f06270 */
[-C--:B------:R-:W-:Y:S02]  /*d250*/  ISETP.GE.AND P1, PT, R207, R5.reuse, PT ;  /* 0x00000005cf00720c */ /* 0x080fe40003f26270 */
[-C--:B------:R-:W-:Y:S02]  /*d260*/  ISETP.GE.AND P2, PT, R206, R5.reuse, PT ;  /* 0x00000005ce00720c */ /* 0x080fe40003f46270 */
[-C--:B------:R-:W-:Y:S02]  /*d270*/  ISETP.GE.AND P3, PT, R209, R5.reuse, PT ;  /* 0x00000005d100720c */ /* 0x080fe40003f66270 */
[----:B------:R-:W-:-:S02]  /*d280*/  ISETP.GE.AND P4, PT, R208, R5, PT ;  /* 0x00000005d000720c */ /* 0x000fc40003f86270 */
[----:B------:R-:W-:-:S03]  /*d290*/  ISETP.GE.AND P5, PT, R210, R5, PT ;  /* 0x00000005d200720c */ /* 0x000fc60003fa6270 */
[----:B------:R-:W-:Y:S10]  /*d2a0*/  @P0 BRA `(.L_x_4200) ;  /* 0x0000000000980947 */ /* 0x000ff40003800000 */
[----:B------:R-:W0:Y:S01]  /*d2b0*/  LDS.128 R4, [R9+0x17400] ;  /* 0x0174000009047984 */ /* 0x000e220000000c00 */
[C---:B------:R-:W-:Y:S01]  /*d2c0*/  IMAD.U32 R45, R37.reuse, 0x10000, RZ ;  /* 0x00010000252d7824 */ /* 0x040fe200078e00ff */
[----:B------:R-:W-:Y:S01]  /*d2d0*/  LOP3.LUT R48, R37, 0xffff0000, RZ, 0xc0, !PT ;  /* 0xffff000025307812 */ /* 0x000fe200078ec0ff */
[C---:B------:R-:W-:Y:S01]  /*d2e0*/  IMAD.U32 R43, R34.reuse, 0x10000, RZ ;  /* 0x00010000222b7824 */ /* 0x040fe200078e00ff */
[----:B------:R-:W-:Y:S02]  /*d2f0*/  LOP3.LUT R46, R34, 0xffff0000, RZ, 0xc0, !PT ;  /* 0xffff0000222e7812 */ /* 0x000fe400078ec0ff */
        /* <DEDUP_REMOVED lines=15> */
[-C--:B------:R-:W-:Y:S01]  /*d3f0*/  FFMA.FTZ R5, R46, R40.reuse, -R41 ;  /* 0x000000282e057223 */ /* 0x080fe20000010829 */
[C---:B------:R-:W-:Y:S01]  /*d400*/  LOP3.LUT R45, R35.reuse, 0xffff0000, RZ, 0xc0, !PT ;  /* 0xffff0000232d7812 */ /* 0x040fe200078ec0ff */
[----:B------:R-:W-:Y:S02]  /*d410*/  IMAD.U32 R46, R38, 0x10000, RZ ;  /* 0x00010000262e7824 */ /* 0x000fe400078e00ff */
[----:B------:R-:W-:Y:S01]  /*d420*/  FFMA.FTZ R40, R48, R40, R43 ;  /* 0x0000002830287223 */ /* 0x000fe2000001002b */
[----:B------:R-:W-:Y:S02]  /*d430*/  IMAD.U32 R44, R35, 0x10000, RZ ;  /* 0x00010000232c7824 */ /* 0x000fe400078e00ff */
[-C--:B------:R-:W-:Y:S01]  /*d440*/  FMUL.FTZ R38, R47, R7.reuse ;  /* 0x000000072f267220 */ /* 0x080fe20000410000 */
[-C--:B------:R-:W-:Y:S01]  /*d450*/  FMUL.FTZ R35, R46, R6.reuse ;  /* 0x000000062e237220 */ /* 0x080fe20000410000 */
[C---:B------:R-:W-:Y:S01]  /*d460*/  FMUL.FTZ R42, R45.reuse, R7 ;  /* 0x000000072d2a7220 */ /* 0x040fe20000410000 */
[C---:B------:R-:W-:Y:S01]  /*d470*/  FMUL.FTZ R41, R44.reuse, R6 ;  /* 0x000000062c297220 */ /* 0x040fe20000410000 */
[-C--:B------:R-:W-:Y:S01]  /*d480*/  FFMA.FTZ R7, R45, R37.reuse, -R38 ;  /* 0x000000252d077223 */ /* 0x080fe20000010826 */
[-C--:B------:R-:W-:Y:S01]  /*d490*/  FFMA.FTZ R6, R44, R34.reuse, -R35 ;  /* 0x000000222c067223 */ /* 0x080fe20000010823 */
[----:B------:R-:W-:Y:S01]  /*d4a0*/  FFMA.FTZ R42, R47, R37, R42 ;  /* 0x000000252f2a7223 */ /* 0x000fe2000001002a */
[----:B------:R-:W-:Y:S01]  /*d4b0*/  FFMA.FTZ R41, R46, R34, R41 ;  /* 0x000000222e297223 */ /* 0x000fe20000010029 */
[----:B------:R-:W-:-:S02]  /*d4c0*/  F2FP.BF16.F32.PACK_AB R4, R39, R4 ;  /* 0x000000042704723e */ /* 0x000fc400000010ff */
[----:B------:R-:W-:Y:S02]  /*d4d0*/  F2FP.BF16.F32.PACK_AB R5, R40, R5 ;  /* 0x000000052805723e */ /* 0x000fe400000010ff */
[----:B------:R-:W-:Y:S02]  /*d4e0*/  F2FP.BF16.F32.PACK_AB R6, R41, R6 ;  /* 0x000000062906723e */ /* 0x000fe400000010ff */
[----:B------:R-:W-:-:S05]  /*d4f0*/  F2FP.BF16.F32.PACK_AB R7, R42, R7 ;  /* 0x000000072a07723e */ /* 0x000fca00000010ff */
[----:B------:R0:W-:Y:S02]  /*d500*/  STS.128 [R9+0x17400], R4 ;  /* 0x0174000409007388 */ /* 0x0001e40000000c00 */
.L_x_4200:
[----:B------:R-:W-:Y:S05]  /*d510*/  BSYNC B1 ;  /* 0x0000000000017941 */ /* 0x000fea0003800000 */
.L_x_4199:
[----:B------:R-:W-:Y:S04]  /*d520*/  BSSY B1, `(.L_x_4201) ;  /* 0x0000028000017945 */ /* 0x000fe80003800000 */
[----:B------:R-:W-:Y:S05]  /*d530*/  @P1 BRA `(.L_x_4202) ;  /* 0x0000000000981947 */ /* 0x000fea0003800000 */
[----:B0-----:R-:W0:Y:S01]  /*d540*/  LDS.128 R4, [R8+0x2000] ;  /* 0x0020000008047984 */ /* 0x001e220000000c00 */
[----:B------:R-:W-:Y:S01]  /*d550*/  IMAD.U32 R40, R30, 0x10000, RZ ;  /* 0x000100001e287824 */ /* 0x000fe200078e00ff */
[C---:B------:R-:W-:Y:S01]  /*d560*/  LOP3.LUT R43, R32.reuse, 0xffff0000, RZ, 0xc0, !PT ;  /* 0xffff0000202b7812 */ /* 0x040fe200078ec0ff */
[----:B------:R-:W-:Y:S01]  /*d570*/  IMAD.U32 R42, R32, 0x10000, RZ ;  /* 0x00010000202a7824 */ /* 0x000fe200078e00ff */
        /* <DEDUP_REMOVED lines=17> */
[----:B------:R-:W-:Y:S01]  /*d690*/  LOP3.LUT R40, R31, 0xffff0000, RZ, 0xc0, !PT ;  /* 0xffff00001f287812 */ /* 0x000fe200078ec0ff */
[----:B------:R-:W-:Y:S02]  /*d6a0*/  IMAD.U32 R42, R33, 0x10000, RZ ;  /* 0x00010000212a7824 */ /* 0x000fe400078e00ff */
[----:B------:R-:W-:Y:S01]  /*d6b0*/  FFMA.FTZ R34, R43, R35, R34 ;  /* 0x000000232b227223 */ /* 0x000fe20000010022 */
[----:B------:R-:W-:Y:S02]  /*d6c0*/  IMAD.U32 R38, R31, 0x10000, RZ ;  /* 0x000100001f267824 */ /* 0x000fe400078e00ff */
[-C--:B------:R-:W-:Y:S01]  /*d6d0*/  FMUL.FTZ R35, R44, R7.reuse ;  /* 0x000000072c237220 */ /* 0x080fe20000410000 */
[-C--:B------:R-:W-:Y:S01]  /*d6e0*/  FMUL.FTZ R31, R42, R6.reuse ;  /* 0x000000062a1f7220 */ /* 0x080fe20000410000 */
        /* <DEDUP_REMOVED lines=11> */
.L_x_4202:
[----:B------:R-:W-:Y:S05]  /*d7a0*/  BSYNC B1 ;  /* 0x0000000000017941 */ /* 0x000fea0003800000 */
.L_x_4201:
[----:B------:R-:W-:Y:S04]  /*d7b0*/  BSSY B1, `(.L_x_4203) ;  /* 0x0000028000017945 */ /* 0x000fe80003800000 */
[----:B------:R-:W-:Y:S05]  /*d7c0*/  @P2 BRA `(.L_x_4204) ;  /* 0x0000000000982947 */ /* 0x000fea0003800000 */
[----:B01----:R-:W0:Y:S01]  /*d7d0*/  LDS.128 R4, [R9+0x1b400] ;  /* 0x01b4000009047984 */ /* 0x003e220000000c00 */
        /* <DEDUP_REMOVED lines=37> */
.L_x_4204:
[----:B------:R-:W-:Y:S05]  /*da30*/  BSYNC B1 ;  /* 0x0000000000017941 */ /* 0x000fea0003800000 */
.L_x_4203:
[----:B------:R-:W-:Y:S04]  /*da40*/  BSSY B1, `(.L_x_4205) ;  /* 0x0000028000017945 */ /* 0x000fe80003800000 */
[----:B------:R-:W-:Y:S05]  /*da50*/  @P3 BRA `(.L_x_4206) ;  /* 0x0000000000983947 */ /* 0x000fea0003800000 */
[----:B012---:R-:W0:Y:S01]  /*da60*/  LDS.128 R4, [R8+0x6000] ;  /* 0x0060000008047984 */ /* 0x007e220000000c00 */
        /* <DEDUP_REMOVED lines=37> */
.L_x_4206:
[----:B------:R-:W-:Y:S05]  /*dcc0*/  BSYNC B1 ;  /* 0x0000000000017941 */ /* 0x000fea0003800000 */
.L_x_4205:
[----:B------:R-:W-:Y:S04]  /*dcd0*/  BSSY B1, `(.L_x_4207) ;  /* 0x0000028000017945 */ /* 0x000fe80003800000 */
[----:B------:R-:W-:Y:S05]  /*dce0*/  @P4 BRA `(.L_x_4208) ;  /* 0x0000000000984947 */ /* 0x000fea0003800000 */
[----:B0123--:R-:W0:Y:S01]  /*dcf0*/  LDS.128 R4, [R9+0x1f400] ;  /* 0x01f4000009047984 */ /* 0x00fe220000000c00 */
        /* <DEDUP_REMOVED lines=37> */
.L_x_4208:
[----:B------:R-:W-:Y:S05]  /*df50*/  BSYNC B1 ;  /* 0x0000000000017941 */ /* 0x000fea0003800000 */
.L_x_4207:
[----:B------:R-:W-:Y:S05]  /*df60*/  @P5 BRA `(.L_x_4198) ;  /* 0x0000002c008c5947 */ /* 0x000fea0003800000 */
[----:B01234-:R-:W0:Y:S01]  /*df70*/  LDS.128 R4, [R8+0xa000] ;  /* 0x00a0000008047984 */ /* 0x01fe220000000c00 */
        /* <DEDUP_REMOVED lines=17> */
[----:B------:R-:W-:Y:S01]  /*e090*/  FMUL.FTZ R15, R24, R5 ;  /* 0x00000005180f7220 */ /* 0x000fe20000410000 */
        /* <DEDUP_REMOVED lines=20> */
.L_x_4180:
[----:B------:R-:W-:-:S03]  /*e1e0*/  UMOV UR4, 0xffffffff ;  /* 0xffffffff00047882 */ /* 0x000fc60000000000 */
[----:B------:R-:W-:Y:S05]  /*e1f0*/  BRA.DIV UR4, `(.L_x_4209) ;  /* 0x0000019604387947 */ /* 0x000fea000b800000 */
[----:B------:R-:W0:Y:S04]  /*e200*/  SHFL.IDX PT, R3, R25, RZ, 0x1c1f ;  /* 0x001c1fff19037589 */ /* 0x000e2800000e0000 */
[----:B------:R-:W1:Y:S04]  /*e210*/  SHFL.IDX PT, R0, R24, RZ, 0x1c1f ;  /* 0x001c1fff18007589 */ /* 0x000e6800000e0000 */
[----:B------:R2:W3:Y:S04]  /*e220*/  SHFL.IDX PT, R5, R27, RZ, 0x1c1f ;  /* 0x001c1fff1b057589 */ /* 0x0004e800000e0000 */
[----:B------:R2:W4:Y:S01]  /*e230*/  SHFL.IDX PT, R14, R26, RZ, 0x1c1f ;  /* 0x001c1fff1a0e7589 */ /* 0x00052200000e0000 */
[----:B0-----:R-:W-:-:S02]  /*e240*/  IMAD.MOV.U32 R43, RZ, RZ, R3 ;  /* 0x000000ffff2b7224 */ /* 0x001fc400078e0003 */
[----:B-12---:R-:W-:-:S07]  /*e250*/  IMAD.MOV.U32 R42, RZ, RZ, R0 ;  /* 0x000000ffff2a7224 */ /* 0x006fce00078e0000 */
.L_x_4452:
[----:B------:R-:W-:Y:S01]  /*e260*/  ULDC UR4, c[0x0][0x448] ;  /* 0x0001120000047ab9 */ /* 0x000fe20000000800 */
[----:B------:R-:W-:Y:S01]  /*e270*/  BSSY B1, `(.L_x_4210) ;  /* 0x0000033000017945 */ /* 0x000fe20003800000 */
[----:B------:R-:W-:Y:S01]  /*e280*/  IMAD R37, R153, UR4, RZ ;  /* 0x0000000499257c24 */ /* 0x000fe2000f8e02ff */
[----:B----4-:R-:W-:Y:S01]  /*e290*/  MOV R20, R14 ;  /* 0x0000000e00147202 */ /* 0x010fe20000000f00 */
[----:B---3--:R-:W-:Y:S01]  /*e2a0*/  IMAD.MOV.U32 R21, RZ, RZ, R5 ;  /* 0x000000ffff157224 */ /* 0x008fe200078e0005 */
[----:B------:R-:W-:Y:S02]  /*e2b0*/  CS2R R4, SRZ ;  /* 0x0000000000047805 */ /* 0x000fe4000001ff00 */
[----:B------:R-:W-:Y:S02]  /*e2c0*/  CS2R R8, SRZ ;  /* 0x0000000000087805 */ /* 0x000fe4000001ff00 */
[----:B------:R-:W-:Y:S01]  /*e2d0*/  ISETP.GE.AND P0, PT, R6, R37, PT ;  /* 0x000000250600720c */ /* 0x000fe20003f06270 */
[----:B------:R-:W-:Y:S01]  /*e2e0*/  IMAD R37, R137, -0x80, R37 ;  /* 0xffffff8089257824 */ /* 0x000fe200078e0225 */
        /* <DEDUP_REMOVED lines=10> */
[----:B------:R-:W-:Y:S06]  /*e390*/  @P0 BRA `(.L_x_4211) ;  /* 0x0000000000800947 */ /* 0x000fec0003800000 */
[C---:B------:R-:W-:Y:S01]  /*e3a0*/  VIADD R0, R18.reuse, 0x20 ;  /* 0x0000002012007836 */ /* 0x040fe20000000000 */
[----:B------:R-:W-:Y:S01]  /*e3b0*/  ULDC UR4, c[0x0][0x3f4] ;  /* 0x0000fd0000047ab9 */ /* 0x000fe20000000800 */
[C---:B------:R-:W-:Y:S01]  /*e3c0*/  VIADD R3, R18.reuse, 0x40 ;  /* 0x0000004012037836 */ /* 0x040fe20000000000 */
[----:B------:R-:W-:Y:S02]  /*e3d0*/  ISETP.GE.AND P0, PT, R18, UR4, PT ;  /* 0x0000000412007c0c */ /* 0x000fe4000bf06270 */
[----:B------:R-:W-:Y:S02]  /*e3e0*/  CS2R R24, SRZ ;  /* 0x0000000000187805 */ /* 0x000fe4000001ff00 */
[----:B------:R-:W-:Y:S02]  /*e3f0*/  ISETP.GE.AND P1, PT, R0, UR4, PT ;  /* 0x0000000400007c0c */ /* 0x000fe4000bf26270 */
[----:B------:R-:W-:Y:S02]  /*e400*/  CS2R R26, SRZ ;  /* 0x00000000001a7805 */ /* 0x000fe4000001ff00 */
[----:B------:R-:W-:-:S02]  /*e410*/  ISETP.GE.AND P2, PT, R3, UR4, PT ;  /* 0x0000000403007c0c */ /* 0x000fc4000bf46270 */
[----:B------:R-:W-:Y:S02]  /*e420*/  CS2R R4, SRZ ;  /* 0x0000000000047805 */ /* 0x000fe4000001ff00 */
[----:B------:R-:W-:Y:S02]  /*e430*/  CS2R R6, SRZ ;  /* 0x0000000000067805 */ /* 0x000fe4000001ff00 */
[----:B------:R-:W-:Y:S01]  /*e440*/  CS2R R28, SRZ ;  /* 0x00000000001c7805 */ /* 0x000fe2000001ff00 */
[----:B------:R-:W-:-:S04]  /*e450*/  @!P0 IMAD.WIDE R12, R18, 0x2, R42 ;  /* 0x00000002120c8825 */ /* 0x000fc800078e022a */
[----:B------:R-:W-:Y:S01]  /*e460*/  @!P1 IMAD.SHL.U32 R41, R232, 0x8, RZ ;  /* 0x00000008e8299824 */ /* 0x000fe200078e00ff */
[----:B------:R0:W5:Y:S01]  /*e470*/  @!P0 LD.E.128 R24, desc[UR60][R12.64] ;  /* 0x0000003c0c188980 */ /* 0x000162000c101d00 */
[----:B------:R-:W-:Y:S01]  /*e480*/  @!P2 IMAD.SHL.U32 R45, R233, 0x8, RZ ;  /* 0x00000008e92da824 */ /* 0x000fe200078e00ff */
[----:B------:R-:W-:Y:S01]  /*e490*/  CS2R R30, SRZ ;  /* 0x00000000001e7805 */ /* 0x000fe2000001ff00 */
[--C-:B------:R-:W-:Y:S01]  /*e4a0*/  @!P1 IMAD.WIDE R38, R41, 0x2, R42.reuse ;  /* 0x0000000229269825 */ /* 0x100fe200078e022a */
[----:B------:R-:W-:Y:S02]  /*e4b0*/  CS2R R8, SRZ ;  /* 0x0000000000087805 */ /* 0x000fe4000001ff00 */
[----:B------:R-:W-:Y:S02]  /*e4c0*/  CS2R R10, SRZ ;  /* 0x00000000000a7805 */ /* 0x000fe4000001ff00 */
[----:B------:R-:W-:Y:S01]  /*e4d0*/  CS2R R32, SRZ ;  /* 0x0000000000207805 */ /* 0x000fe2000001ff00 */
[----:B------:R-:W-:Y:S01]  /*e4e0*/  @!P2 IMAD.WIDE R42, R45, 0x2, R42 ;  /* 0x000000022d2aa825 */ /* 0x000fe200078e022a */
[----:B------:R-:W-:-:S02]  /*e4f0*/  CS2R R34, SRZ ;  /* 0x0000000000227805 */ /* 0x000fc4000001ff00 */
[----:B------:R-:W-:Y:S02]  /*e500*/  CS2R R14, SRZ ;  /* 0x00000000000e7805 */ /* 0x000fe4000001ff00 */
[----:B0-----:R-:W-:Y:S01]  /*e510*/  CS2R R12, SRZ ;  /* 0x00000000000c7805 */ /* 0x001fe2000001ff00 */
[--C-:B------:R-:W-:Y:S01]  /*e520*/  @!P1 IMAD.WIDE R40, R41, 0x2, R20.reuse ;  /* 0x0000000229289825 */ /* 0x100fe200078e0214 */
[----:B------:R0:W5:Y:S03]  /*e530*/  @!P1 LD.E.128 R28, desc[UR60][R38.64] ;  /* 0x0000003c261c9980 */ /* 0x000166000c101d00 */
[--C-:B------:R-:W-:Y:S01]  /*e540*/  @!P2 IMAD.WIDE R44, R45, 0x2, R20.reuse ;  /* 0x000000022d2ca825 */ /* 0x100fe200078e0214 */
[----:B------:R0:W5:Y:S03]  /*e550*/  @!P1 LD.E.128 R8, desc[UR60][R40.64] ;  /* 0x0000003c28089980 */ /* 0x000166000c101d00 */
[----:B------:R-:W-:Y:S01]  /*e560*/  @!P0 IMAD.WIDE R20, R18, 0x2, R20 ;  /* 0x0000000212148825 */ /* 0x000fe200078e0214 */
[----:B------:R0:W5:Y:S04]  /*e570*/  @!P2 LD.E.128 R32, desc[UR60][R42.64] ;  /* 0x0000003c2a20a980 */ /* 0x000168000c101d00 */
[----:B------:R0:W5:Y:S04]  /*e580*/  @!P0 LD.E.128 R4, desc[UR60][R20.64] ;  /* 0x0000003c14048980 */ /* 0x000168000c101d00 */
[----:B------:R0:W5:Y:S02]  /*e590*/  @!P2 LD.E.128 R12, desc[UR60][R44.64] ;  /* 0x0000003c2c0ca980 */ /* 0x000164000c101d00 */
.L_x_4211:
[----:B------:R-:W-:Y:S05]  /*e5a0*/  BSYNC B1 ;  /* 0x0000000000017941 */ /* 0x000fea0003800000 */
.L_x_4210:
[----:B0-----:R-:W-:Y:S01]  /*e5b0*/  LEA.HI R20, R226, R226, RZ, 0x1 ;  /* 0x000000e2e2147211 */ /* 0x001fe200078f08ff */
[--C-:B-----5:R-:W-:Y:S01]  /*e5c0*/  IMAD.MOV.U32 R38, RZ, RZ, R5.reuse ;  /* 0x000000ffff267224 */ /* 0x120fe200078e0005 */
[----:B------:R-:W-:Y:S01]  /*e5d0*/  SHF.R.U64 R55, R4, 0x10, R5 ;  /* 0x0000001004377819 */ /* 0x000fe20000001205 */
[----:B------:R-:W-:Y:S01]  /*e5e0*/  IMAD.MOV.U32 R3, RZ, RZ, R25 ;  /* 0x000000ffff037224 */ /* 0x000fe200078e0019 */
[----:B------:R-:W-:Y:S01]  /*e5f0*/  LOP3.LUT R21, R20, 0xfffffffe, RZ, 0xc0, !PT ;  /* 0xfffffffe14157812 */ /* 0x000fe200078ec0ff */
[----:B------:R-:W-:Y:S01]  /*e600*/  IMAD.MOV.U32 R42, RZ, RZ, R31 ;  /* 0x000000ffff2a7224 */ /* 0x000fe200078e001f */
[----:B------:R-:W-:Y:S01]  /*e610*/  SHF.R.U32.HI R53, RZ, 0x10, R5 ;  /* 0x00000010ff357819 */ /* 0x000fe20000011605 */
[----:B------:R-:W-:Y:S01]  /*e620*/  IMAD.MOV.U32 R0, RZ, RZ, R24 ;  /* 0x000000ffff007224 */ /* 0x000fe200078e0018 */
[----:B------:R-:W-:Y:S01]  /*e630*/  SHF.R.U64 R67, R24, 0x10, R25 ;  /* 0x0000001018437819 */ /* 0x000fe20000001219 */
[----:B------:R-:W-:Y:S01]  /*e640*/  IMAD.IADD R21, R226, 0x1, -R21 ;  /* 0x00000001e2157824 */ /* 0x000fe200078e0a15 */
[----:B------:R-:W-:Y:S01]  /*e650*/  SHF.R.U32.HI R64, RZ, 0x10, R25 ;  /* 0x00000010ff407819 */ /* 0x000fe20000011619 */
[--C-:B------:R-:W-:Y:S01]  /*e660*/  IMAD.MOV.U32 R25, RZ, RZ, R27.reuse ;  /* 0x000000ffff197224 */ /* 0x100fe200078e001b */
[----:B------:R-:W-:Y:S01]  /*e670*/  SHF.R.U64 R65, R26, 0x10, R27 ;  /* 0x000000101a417819 */ /* 0x000fe2000000121b */
[----:B------:R-:W-:Y:S01]  /*e680*/  IMAD.MOV.U32 R46, RZ, RZ, R35 ;  /* 0x000000ffff2e7224 */ /* 0x000fe200078e0023 */
[----:B------:R-:W-:Y:S01]  /*e690*/  SHF.L.U32 R5, R21, 0x1f, RZ ;  /* 0x0000001f15057819 */ /* 0x000fe200000006ff */
[----:B------:R-:W-:Y:S01]  /*e6a0*/  IMAD.MOV.U32 R24, RZ, RZ, R26 ;  /* 0x000000ffff187224 */ /* 0x000fe200078e001a */
[----:B------:R-:W-:Y:S01]  /*e6b0*/  SHF.R.U32.HI R62, RZ, 0x10, R27 ;  /* 0x00000010ff3e7819 */ /* 0x000fe2000001161b */
[--C-:B------:R-:W-:Y:S01]  /*e6c0*/  IMAD.MOV.U32 R27, RZ, RZ, R29.reuse ;  /* 0x000000ffff1b7224 */ /* 0x100fe200078e001d */
[----:B------:R-:W0:Y:S01]  /*e6d0*/  SYNCS.PHASECHK.TRANS64.TRYWAIT P0, [R2+URZ+0x36800], R5 ;  /* 0x03680005020075a7 */ /* 0x000e22000800017f */
[----:B------:R-:W-:Y:S01]  /*e6e0*/  SHF.R.U32.HI R60, RZ, 0x10, R29 ;  /* 0x00000010ff3c7819 */ /* 0x000fe2000001161d */
[----:B------:R-:W-:Y:S01]  /*e6f0*/  IMAD.MOV.U32 R26, RZ, RZ, R28 ;  /* 0x000000ffff1a7224 */ /* 0x000fe200078e001c */
[----:B------:R-:W-:Y:S01]  /*e700*/  SHF.R.U32.HI R61, RZ, 0x10, R31 ;  /* 0x00000010ff3d7819 */ /* 0x000fe2000001161f */
[----:B------:R-:W-:Y:S01]  /*e710*/  IMAD.MOV.U32 R41, RZ, RZ, R30 ;  /* 0x000000ffff297224 */ /* 0x000fe200078e001e */
[--C-:B------:R-:W-:Y:S01]  /*e720*/  SHF.R.U64 R54, R34, 0x10, R35.reuse ;  /* 0x0000001022367819 */ /* 0x100fe20000001223 */
[----:B------:R-:W-:Y:S01]  /*e730*/  IMAD.MOV.U32 R43, RZ, RZ, R32 ;  /* 0x000000ffff2b7224 */ /* 0x000fe200078e0020 */
[----:B------:R-:W-:Y:S01]  /*e740*/  SHF.R.U32.HI R57, RZ, 0x10, R35 ;  /* 0x00000010ff397819 */ /* 0x000fe20000011623 */
[----:B------:R-:W-:Y:S01]  /*e750*/  IMAD.MOV.U32 R44, RZ, RZ, R33 ;  /* 0x000000ffff2c7224 */ /* 0x000fe200078e0021 */
[----:B------:R-:W-:Y:S01]  /*e760*/  PRMT R35, R25, 0x5410, R62 ;  /* 0x0000541019237816 */ /* 0x000fe2000000003e */
[----:B------:R-:W-:Y:S01]  /*e770*/  IMAD.MOV.U32 R45, RZ, RZ, R34 ;  /* 0x000000ffff2d7224 */ /* 0x000fe200078e0022 */
[----:B------:R-:W-:Y:S01]  /*e780*/  SHF.R.U64 R63, R28, 0x10, R29 ;  /* 0x000000101c3f7819 */ /* 0x000fe2000000121d */
[----:B------:R-:W-:Y:S01]  /*e790*/  IMAD.MOV.U32 R20, RZ, RZ, R4 ;  /* 0x000000ffff147224 */ /* 0x000fe200078e0004 */
[----:B------:R-:W-:Y:S01]  /*e7a0*/  SHF.R.U64 R58, R30, 0x10, R31 ;  /* 0x000000101e3a7819 */ /* 0x000fe2000000121f */
[----:B------:R-:W-:Y:S01]  /*e7b0*/  IMAD.MOV.U32 R39, RZ, RZ, R6 ;  /* 0x000000ffff277224 */ /* 0x000fe200078e0006 */
[----:B------:R-:W-:Y:S01]  /*e7c0*/  PRMT R25, R27, 0x5410, R60 ;  /* 0x000054101b197816 */ /* 0x000fe2000000003c */
[----:B------:R-:W-:Y:S01]  /*e7d0*/  IMAD.MOV.U32 R40, RZ, RZ, R7 ;  /* 0x000000ffff287224 */ /* 0x000fe200078e0007 */
[----:B------:R-:W-:Y:S01]  /*e7e0*/  PRMT R27, R42, 0x5410, R61 ;  /* 0x000054102a1b7816 */ /* 0x000fe2000000003d */
        /* <DEDUP_REMOVED lines=8> */
[----:B------:R-:W-:Y:S01]  /*e870*/  BSSY B1, `(.L_x_4212) ;  /* 0x0000021000017945 */ /* 0x000fe20003800000 */
[--C-:B------:R-:W-:Y:S01]  /*e880*/  SHF.R.U64 R49, R8, 0x10, R9.reuse ;  /* 0x0000001008317819 */ /* 0x100fe20000001209 */
[----:B------:R-:W-:Y:S01]  /*e890*/  IMAD.MOV.U32 R4, RZ, RZ, R12 ;  /* 0x000000ffff047224 */ /* 0x000fe200078e000c */
[----:B------:R-:W-:Y:S01]  /*e8a0*/  SHF.R.U32.HI R50, RZ, 0x10, R9 ;  /* 0x00000010ff327819 */ /* 0x000fe20000011609 */
[----:B------:R-:W-:Y:S01]  /*e8b0*/  IMAD.MOV.U32 R6, RZ, RZ, R13 ;  /* 0x000000ffff067224 */ /* 0x000fe200078e000d */
[--C-:B------:R-:W-:Y:S01]  /*e8c0*/  SHF.R.U64 R47, R10, 0x10, R11.reuse ;  /* 0x000000100a2f7819 */ /* 0x100fe2000000120b */
[----:B------:R-:W-:Y:S01]  /*e8d0*/  IMAD.MOV.U32 R7, RZ, RZ, R14 ;  /* 0x000000ffff077224 */ /* 0x000fe200078e000e */
[----:B------:R-:W-:Y:S01]  /*e8e0*/  SHF.R.U32.HI R48, RZ, 0x10, R11 ;  /* 0x00000010ff307819 */ /* 0x000fe2000001160b */
[----:B------:R-:W-:Y:S01]  /*e8f0*/  IMAD.MOV.U32 R21, RZ, RZ, R15 ;  /* 0x000000ffff157224 */ /* 0x000fe200078e000f */
[----:B------:R-:W-:-:S02]  /*e900*/  VIMNMX R42, R37, 0x80, PT ;  /* 0x00000080252a7848 */ /* 0x000fc40003fe0100 */
[----:B------:R-:W-:Y:S02]  /*e910*/  PRMT R34, R24, 0x5410, R65 ;  /* 0x0000541018227816 */ /* 0x000fe40000000041 */
[--C-:B------:R-:W-:Y:S02]  /*e920*/  SHF.R.U64 R11, R12, 0x10, R13.reuse ;  /* 0x000000100c0b7819 */ /* 0x100fe4000000120d */
[----:B------:R-:W-:Y:S02]  /*e930*/  SHF.R.U32.HI R9, RZ, 0x10, R13 ;  /* 0x00000010ff097819 */ /* 0x000fe4000001160d */
[----:B------:R-:W-:Y:S02]  /*e940*/  PRMT R32, R0, 0x5410, R67 ;  /* 0x0000541000207816 */ /* 0x000fe40000000043 */
[----:B------:R-:W-:Y:S02]  /*e950*/  PRMT R33, R3, 0x5410, R64 ;  /* 0x0000541003217816 */ /* 0x000fe40000000040 */
[----:B------:R-:W-:-:S02]  /*e960*/  PRMT R24, R26, 0x5410, R63 ;  /* 0x000054101a187816 */ /* 0x000fc4000000003f */
[--C-:B------:R-:W-:Y:S02]  /*e970*/  SHF.R.U64 R10, R14, 0x10, R15.reuse ;  /* 0x000000100e0a7819 */ /* 0x100fe4000000120f */
[----:B------:R-:W-:Y:S02]  /*e980*/  SHF.R.U32.HI R8, RZ, 0x10, R15 ;  /* 0x00000010ff087819 */ /* 0x000fe4000001160f */
[----:B------:R-:W-:Y:S02]  /*e990*/  PRMT R26, R41, 0x5410, R58 ;  /* 0x00005410291a7816 */ /* 0x000fe4000000003a */
[----:B------:R-:W-:Y:S02]  /*e9a0*/  PRMT R0, R43, 0x5410, R56 ;  /* 0x000054102b007816 */ /* 0x000fe40000000038 */
[----:B------:R-:W-:Y:S02]  /*e9b0*/  PRMT R3, R44, 0x5410, R59 ;  /* 0x000054102c037816 */ /* 0x000fe4000000003b */
[----:B------:R-:W-:-:S02]  /*e9c0*/  PRMT R12, R45, 0x5410, R54 ;  /* 0x000054102d0c7816 */ /* 0x000fc40000000036 */
[----:B------:R-:W-:Y:S02]  /*e9d0*/  PRMT R13, R46, 0x5410, R57 ;  /* 0x000054102e0d7816 */ /* 0x000fe40000000039 */
[----:B------:R-:W-:Y:S02]  /*e9e0*/  PRMT R37, R20, 0x5410, R55 ;  /* 0x0000541014257816 */ /* 0x000fe40000000037 */
[----:B------:R-:W-:Y:S02]  /*e9f0*/  ISETP.GE.AND P1, PT, R17, R42, PT ;  /* 0x0000002a1100720c */ /* 0x000fe40003f26270 */
[----:B------:R-:W-:Y:S02]  /*ea00*/  PRMT R38, R38, 0x5410, R53 ;  /* 0x0000541026267816 */ /* 0x000fe40000000035 */
[----:B------:R-:W-:Y:S02]  /*ea10*/  PRMT R39, R39, 0x5410, R52 ;  /* 0x0000541027277816 */ /* 0x000fe40000000034 */
[----:B------:R-:W-:-:S02]  /*ea20*/  PRMT R40, R40, 0x5410, R51 ;  /* 0x0000541028287816 */ /* 0x000fc40000000033 */
[----:B------:R-:W-:Y:S02]  /*ea30*/  PRMT R28, R28, 0x5410, R49 ;  /* 0x000054101c1c7816 */ /* 0x000fe40000000031 */
[----:B------:R-:W-:Y:S02]  /*ea40*/  PRMT R29, R29, 0x5410, R50 ;  /* 0x000054101d1d7816 */ /* 0x000fe40000000032 */
[----:B------:R-:W-:Y:S02]  /*ea50*/  PRMT R30, R30, 0x5410, R47 ;  /* 0x000054101e1e7816 */ /* 0x000fe4000000002f */
[----:B------:R-:W-:Y:S01]  /*ea60*/  PRMT R31, R31, 0x5410, R48 ;  /* 0x000054101f1f7816 */ /* 0x000fe20000000030 */
[----:B0-----:R-:W-:Y:S06]  /*ea70*/  @!P0 BRA `(.L_x_4213) ;  /* 0x0000018c00908947 */ /* 0x001fec0003800000 */
.L_x_4453:
[----:B------:R-:W-:Y:S05]  /*ea80*/  BSYNC B1 ;  /* 0x0000000000017941 */ /* 0x000fea0003800000 */
.L_x_4212:
[----:B------:R-:W-:Y:S01]  /*ea90*/  BSSY B1, `(.L_x_4214) ;  /* 0x000011b000017945 */ /* 0x000fe20003800000 */
[----:B------:R-:W-:Y:S02]  /*eaa0*/  PRMT R14, R4, 0x5410, R11 ;  /* 0x00005410040e7816 */ /* 0x000fe4000000000b */
[----:B------:R-:W-:Y:S02]  /*eab0*/  PRMT R15, R6, 0x5410, R9 ;  /* 0x00005410060f7816 */ /* 0x000fe40000000009 */
[----:B------:R-:W-:Y:S02]  /*eac0*/  PRMT R20, R7, 0x5410, R10 ;  /* 0x0000541007147816 */ /* 0x000fe4000000000a */
[----:B------:R-:W-:Y:S01]  /*ead0*/  PRMT R21, R21, 0x5410, R8 ;  /* 0x0000541015157816 */ /* 0x000fe20000000008 */
[----:B------:R-:W-:Y:S06]  /*eae0*/  @P1 BRA `(.L_x_4215) ;  /* 0x0000001000541947 */ /* 0x000fec0003800000 */
[----:B------:R-:W1:Y:S01]  /*eaf0*/  LDC R41, c[0x0][0x3f4] ;  /* 0x0000fd00ff297b82 */ /* 0x000e620000000800 */
[C---:B------:R-:W-:Y:S01]  /*eb00*/  VIADD R4, R18.reuse, 0x20 ;  /* 0x0000002012047836 */ /* 0x040fe20000000000 */
[----:B------:R-:W-:Y:S01]  /*eb10*/  BSSY B2, `(.L_x_4216) ;  /* 0x0000060000027945 */ /* 0x000fe20003800000 */
[C---:B------:R-:W-:Y:S01]  /*eb20*/  VIADD R6, R18.reuse, 0x40 ;  /* 0x0000004012067836 */ /* 0x040fe20000000000 */
[-C--:B-1----:R-:W-:Y:S02]  /*eb30*/  ISETP.GE.AND P0, PT, R18, R41.reuse, PT ;  /* 0x000000291200720c */ /* 0x082fe40003f06270 */
[-C--:B------:R-:W-:Y:S02]  /*eb40*/  ISETP.GE.AND P1, PT, R4, R41.reuse, PT ;  /* 0x000000290400720c */ /* 0x080fe40003f26270 */
[----:B------:R-:W-:-:S09]  /*eb50*/  ISETP.GE.AND P2, PT, R6, R41, PT ;  /* 0x000000290600720c */ /* 0x000fd20003f46270 */
[----:B------:R-:W-:Y:S05]  /*eb60*/  @P0 BRA `(.L_x_4217) ;  /* 0x0000000400680947 */ /* 0x000fea0003800000 */
[----:B------:R-:W-:Y:S01]  /*eb70*/  LEA.HI R6, R41, R231, RZ, 0x1d ;  /* 0x000000e729067211 */ /* 0x000fe200078fe8ff */
[----:B------:R-:W-:Y:S01]  /*eb80*/  IMAD.U32 R54, R37, 0x10000, RZ ;  /* 0x0001000025367824 */ /* 0x000fe200078e00ff */
[----:B0-----:R-:W-:Y:S01]  /*eb90*/  LOP3.LUT R5, R211, 0x38, R18, 0xf8, !PT ;  /* 0x00000038d3057812 */ /* 0x001fe200078ef812 */
[----:B------:R-:W-:Y:S01]  /*eba0*/  IMAD.U32 R52, R32, 0x10000, RZ ;  /* 0x0001000020347824 */ /* 0x000fe200078e00ff */
[----:B------:R-:W-:Y:S01]  /*ebb0*/  SHF.R.S32.HI R7, RZ, 0x1f, R6 ;  /* 0x0000001fff077819 */ /* 0x000fe20000011406 */
[----:B------:R-:W-:Y:S01]  /*ebc0*/  IMAD.SHL.U32 R8, R6, 0x8, RZ ;  /* 0x0000000806087824 */ /* 0x000fe200078e00ff */
[----:B------:R-:W-:Y:S01]  /*ebd0*/  LOP3.LUT R4, R5, R212, RZ, 0x3c, !PT ;  /* 0x000000d405047212 */ /* 0x000fe200078e3cff */
[----:B------:R-:W-:Y:S01]  /*ebe0*/  IMAD.U32 R53, R38, 0x10000, RZ ;  /* 0x0001000026357824 */ /* 0x000fe200078e00ff */
[----:B------:R-:W-:Y:S02]  /*ebf0*/  LEA.HI R6, R7, R6, RZ, 0x3 ;  /* 0x0000000607067211 */ /* 0x000fe400078f18ff */
[----:B------:R-:W-:Y:S01]  /*ec00*/  LOP3.LUT R7, R211, 0x38, R8, 0xf8, !PT ;  /* 0x00000038d3077812 */ /* 0x000fe200078ef808 */
[----:B------:R-:W-:Y:S01]  /*ec10*/  IMAD.IADD R5, R213, 0x1, R4 ;  /* 0x00000001d5057824 */ /* 0x000fe200078e0204 */
[----:B------:R-:W-:Y:S01]  /*ec20*/  LOP3.LUT R51, R37, 0xffff0000, RZ, 0xc0, !PT ;  /* 0xffff000025337812 */ /* 0x000fe200078ec0ff */
[----:B------:R-:W-:Y:S01]  /*ec30*/  IMAD.SHL.U32 R6, R6, 0x400, RZ ;  /* 0x0000040006067824 */ /* 0x000fe200078e00ff */
[----:B------:R-:W-:Y:S01]  /*ec40*/  LOP3.LUT R7, R7, R212, RZ, 0x3c, !PT ;  /* 0x000000d407077212 */ /* 0x000fe200078e3cff */
[----:B------:R-:W-:-:S03]  /*ec50*/  IMAD R61, R5, 0x2, R2 ;  /* 0x00000002053d7824 */ /* 0x000fc600078e0202 */
[----:B------:R-:W-:-:S04]  /*ec60*/  LOP3.LUT R6, R6, 0x7fffe000, RZ, 0xc0, !PT ;  /* 0x7fffe00006067812 */ /* 0x000fc800078ec0ff */
[----:B------:R-:W-:Y:S02]  /*ec70*/  IADD3 R9, R7, R6, R213 ;  /* 0x0000000607097210 */ /* 0x000fe40007ffe0d5 */
[----:B------:R-:W0:Y:S03]  /*ec80*/  LDS.128 R4, [R61+0x15400] ;  /* 0x015400003d047984 */ /* 0x000e260000000c00 */
        /* <DEDUP_REMOVED lines=68> */
[----:B------:R1:W-:Y:S01]  /*f0d0*/  STS.128 [R61+0x15400], R4 ;  /* 0x015400043d007388 */ /* 0x0003e20000000c00 */
[----:B------:R-:W-:Y:S02]  /*f0e0*/  F2FP.BF16.F32.PACK_AB R9, R43, R52 ;  /* 0x000000342b09723e */ /* 0x000fe400000010ff */
[----:B------:R-:W-:-:S05]  /*f0f0*/  F2FP.BF16.F32.PACK_AB R11, R11, R46 ;  /* 0x0000002e0b0b723e */ /* 0x000fca00000010ff */
[----:B------:R1:W-:Y:S02]  /*f100*/  STS.128 [R62+0x15400], R8 ;  /* 0x015400083e007388 */ /* 0x0003e40000000c00 */
.L_x_4217:
[----:B------:R-:W-:Y:S05]  /*f110*/  BSYNC B2 ;  /* 0x0000000000027941 */ /* 0x000fea0003800000 */
.L_x_4216:
[----:B------:R-:W-:Y:S04]  /*f120*/  BSSY B2, `(.L_x_4218) ;  /* 0x0000059000027945 */ /* 0x000fe80003800000 */
[----:B------:R-:W-:Y:S05]  /*f130*/  @P1 BRA `(.L_x_4219) ;  /* 0x00000004005c1947 */ /* 0x000fea0003800000 */
[----:B------:R-:W2:Y:S01]  /*f140*/  LDL R60, [R1+0x7c] ;  /* 0x00007c00013c7983 */ /* 0x000ea20000100800 */
[----:B-1----:R-:W-:Y:S01]  /*f150*/  LEA.HI R4, R41, R232, RZ, 0x1d ;  /* 0x000000e829047211 */ /* 0x002fe200078fe8ff */
[C---:B------:R-:W-:Y:S01]  /*f160*/  IMAD.U32 R55, R28.reuse, 0x10000, RZ ;  /* 0x000100001c377824 */ /* 0x040fe200078e00ff */
[----:B------:R-:W-:Y:S01]  /*f170*/  LOP3.LUT R57, R28, 0xffff0000, RZ, 0xc0, !PT ;  /* 0xffff00001c397812 */ /* 0x000fe200078ec0ff */
[----:B------:R-:W-:Y:S01]  /*f180*/  IMAD.U32 R53, R24, 0x10000, RZ ;  /* 0x0001000018357824 */ /* 0x000fe200078e00ff */
[----:B0-----:R-:W-:Y:S01]  /*f190*/  SHF.R.S32.HI R5, RZ, 0x1f, R4 ;  /* 0x0000001fff057819 */ /* 0x001fe20000011404 */
[----:B------:R-:W-:-:S03]  /*f1a0*/  IMAD.SHL.U32 R6, R4, 0x8, RZ ;  /* 0x0000000804067824 */ /* 0x000fc600078e00ff */
[----:B------:R-:W-:Y:S02]  /*f1b0*/  LEA.HI R4, R5, R4, RZ, 0x3 ;  /* 0x0000000405047211 */ /* 0x000fe400078f18ff */
[----:B------:R-:W-:-:S03]  /*f1c0*/  LOP3.LUT R5, R211, 0x38, R6, 0xf8, !PT ;  /* 0x00000038d3057812 */ /* 0x000fc600078ef806 */
[----:B------:R-:W-:Y:S01]  /*f1d0*/  IMAD.SHL.U32 R4, R4, 0x400, RZ ;  /* 0x0000040004047824 */ /* 0x000fe200078e00ff */
[----:B------:R-:W-:-:S04]  /*f1e0*/  LOP3.LUT R5, R5, R212, RZ, 0x3c, !PT ;  /* 0x000000d405057212 */ /* 0x000fc800078e3cff */
[----:B------:R-:W-:-:S04]  /*f1f0*/  LOP3.LUT R4, R4, 0x7fffe000, RZ, 0xc0, !PT ;  /* 0x7fffe00004047812 */ /* 0x000fc800078ec0ff */
[----:B------:R-:W-:-:S05]  /*f200*/  IADD3 R9, R5, R4, R213 ;  /* 0x0000000405097210 */ /* 0x000fca0007ffe0d5 */
        /* <DEDUP_REMOVED lines=17> */
[----:B------:R-:W-:Y:S01]  /*f320*/  IMAD.U32 R45, R5, 0x10000, RZ ;  /* 0x00010000052d7824 */ /* 0x000fe200078e00ff */
[----:B------:R-:W-:Y:S01]  /*f330*/  SHF.L.U32 R46, R6, 0x10, RZ ;  /* 0x00000010062e7819 */ /* 0x000fe200000006ff */
[----:B------:R-:W-:Y:S01]  /*f340*/  FFMA.FTZ R59, R44, R53, -R59 ;  /* 0x000000352c3b7223 */ /* 0x000fe2000001083b */
        /* <DEDUP_REMOVED lines=8> */
[----:B------:R-:W-:Y:S02]  /*f3d0*/  IMAD.U32 R53, R30, 0x10000, RZ ;  /* 0x000100001e357824 */ /* 0x000fe400078e00ff */
[-C--:B------:R-:W-:Y:S01]  /*f3e0*/  FMUL.FTZ R63, R49, R44.reuse ;  /* 0x0000002c313f7220 */ /* 0x080fe20000410000 */
[----:B------:R-:W-:Y:S01]  /*f3f0*/  FFMA.FTZ R54, R4, R57, R55 ;  /* 0x0000003904367223 */ /* 0x000fe20000010037 */
[C---:B------:R-:W-:Y:S01]  /*f400*/  FFMA.FTZ R56, R45.reuse, R44, -R8 ;  /* 0x0000002c2d387223 */ /* 0x040fe20000010808 */
[----:B------:R-:W-:Y:S02]  /*f410*/  IMAD.U32 R49, R26, 0x10000, RZ ;  /* 0x000100001a317824 */ /* 0x000fe400078e00ff */
[----:B------:R-:W-:Y:S01]  /*f420*/  FFMA.FTZ R63, R45, R48, R63 ;  /* 0x000000302d3f7223 */ /* 0x000fe2000001003f */
[----:B------:R-:W-:Y:S01]  /*f430*/  FMUL.FTZ R57, R50, R53 ;  /* 0x0000003532397220 */ /* 0x000fe20000410000 */
[----:B------:R-:W-:Y:S01]  /*f440*/  LOP3.LUT R55, R30, 0xffff0000, RZ, 0xc0, !PT ;  /* 0xffff00001e377812 */ /* 0x000fe200078ec0ff */
[----:B------:R-:W-:Y:S01]  /*f450*/  IMAD.U32 R44, R31, 0x10000, RZ ;  /* 0x000100001f2c7824 */ /* 0x000fe200078e00ff */
        /* <DEDUP_REMOVED lines=22> */
[----:B------:R-:W-:-:S02]  /*f5c0*/  FMUL.FTZ R11, R11, R6 ;  /* 0x000000060b0b7220 */ /* 0x000fc40000410000 */
[C---:B------:R-:W-:Y:S01]  /*f5d0*/  FFMA.FTZ R9, R5.reuse, R4, -R44 ;  /* 0x0000000405097223 */ /* 0x040fe2000001082c */
[----:B------:R-:W-:Y:S01]  /*f5e0*/  FFMA.FTZ R44, R5, R8, R45 ;  /* 0x00000008052c7223 */ /* 0x000fe2000001002d */
[C---:B------:R-:W-:Y:S01]  /*f5f0*/  FFMA.FTZ R58, R7.reuse, R6, -R58 ;  /* 0x00000006073a7223 */ /* 0x040fe2000001083a */
        /* <DEDUP_REMOVED lines=11> */
.L_x_4219:
[----:B------:R-:W-:Y:S05]  /*f6b0*/  BSYNC B2 ;  /* 0x0000000000027941 */ /* 0x000fea0003800000 */
.L_x_4218:
[----:B------:R-:W-:Y:S05]  /*f6c0*/  @P2 BRA `(.L_x_4215) ;  /* 0x00000004005c2947 */ /* 0x000fea0003800000 */
[----:B-1----:R-:W3:Y:S01]  /*f6d0*/  LDL R61, [R1+0x74] ;  /* 0x00007400013d7983 */ /* 0x002ee20000100800 */
[----:B------:R-:W-:Y:S01]  /*f6e0*/  LEA.HI R41, R41, R233, RZ, 0x1d ;  /* 0x000000e929297211 */ /* 0x000fe200078fe8ff */
[C---:B------:R-:W-:Y:S01]  /*f6f0*/  IMAD.U32 R54, R14.reuse, 0x10000, RZ ;  /* 0x000100000e367824 */ /* 0x040fe200078e00ff */
[----:B------:R-:W-:Y:S01]  /*f700*/  LOP3.LUT R51, R14, 0xffff0000, RZ, 0xc0, !PT ;  /* 0xffff00000e337812 */ /* 0x000fe200078ec0ff */
[----:B------:R-:W-:Y:S01]  /*f710*/  IMAD.U32 R52, R0, 0x10000, RZ ;  /* 0x0001000000347824 */ /* 0x000fe200078e00ff */
[----:B--2---:R-:W-:Y:S01]  /*f720*/  SHF.R.S32.HI R6, RZ, 0x1f, R41 ;  /* 0x0000001fff067819 */ /* 0x004fe20000011429 */
[----:B------:R-:W-:Y:S02]  /*f730*/  IMAD.SHL.U32 R4, R41, 0x8, RZ ;  /* 0x0000000829047824 */ /* 0x000fe400078e00ff */
[----:B------:R-:W-:Y:S01]  /*f740*/  IMAD.U32 R53, R15, 0x10000, RZ ;  /* 0x000100000f357824 */ /* 0x000fe200078e00ff */
[----:B------:R-:W-:Y:S02]  /*f750*/  LEA.HI R6, R6, R41, RZ, 0x3 ;  /* 0x0000002906067211 */ /* 0x000fe400078f18ff */
[----:B0-----:R-:W-:-:S03]  /*f760*/  LOP3.LUT R5, R211, 0x38, R4, 0xf8, !PT ;  /* 0x00000038d3057812 */ /* 0x001fc600078ef804 */
        /* <DEDUP_REMOVED lines=12> */
[----:B------:R-:W-:Y:S01]  /*f830*/  LOP3.LUT R47, R0, 0xffff0000, RZ, 0xc0, !PT ;  /* 0xffff0000002f7812 */ /* 0x000fe200078ec0ff */
[----:B------:R-:W-:Y:S01]  /*f840*/  FMUL.FTZ R55, R8, R51 ;  /* 0x0000003308377220 */ /* 0x000fe20000410000 */
[C---:B------:R-:W-:Y:S01]  /*f850*/  IMAD.U32 R49, R10.reuse, 0x10000, RZ ;  /* 0x000100000a317824 */ /* 0x040fe200078e00ff */
[----:B------:R-:W-:Y:S01]  /*f860*/  LOP3.LUT R10, R10, 0xffff0000, RZ, 0xc0, !PT ;  /* 0xffff00000a0a7812 */ /* 0x000fe200078ec0ff */
[----:B------:R-:W-:-:S02]  /*f870*/  IMAD.U32 R50, R11, 0x10000, RZ ;  /* 0x000100000b327824 */ /* 0x000fc400078e00ff */
[----:B------:R-:W-:Y:S01]  /*f880*/  FMUL.FTZ R57, R8, R47 ;  /* 0x0000002f08397220 */ /* 0x000fe20000410000 */
[----:B------:R-:W-:Y:S01]  /*f890*/  IMAD.U32 R8, R20, 0x10000, RZ ;  /* 0x0001000014087824 */ /* 0x000fe200078e00ff */
[----:B------:R-:W-:Y:S01]  /*f8a0*/  LOP3.LUT R11, R11, 0xffff0000, RZ, 0xc0, !PT ;  /* 0xffff00000b0b7812 */ /* 0x000fe200078ec0ff */
[----:B---3--:R-:W0:Y:S02]  /*f8b0*/  LDS.128 R4, [R61] ;  /* 0x000000003d047984 */ /* 0x008e240000000c00 */
[C---:B0-----:R-:W-:Y:S01]  /*f8c0*/  IMAD.U32 R43, R4.reuse, 0x10000, RZ ;  /* 0x00010000042b7824 */ /* 0x041fe200078e00ff */
[----:B------:R-:W-:Y:S01]  /*f8d0*/  LOP3.LUT R4, R4, 0xffff0000, RZ, 0xc0, !PT ;  /* 0xffff000004047812 */ /* 0x000fe200078ec0ff */
[C---:B------:R-:W-:Y:S01]  /*f8e0*/  IMAD.U32 R44, R5.reuse, 0x10000, RZ ;  /* 0x00010000052c7824 */ /* 0x040fe200078e00ff */
[----:B------:R-:W-:Y:S01]  /*f8f0*/  LOP3.LUT R5, R5, 0xffff0000, RZ, 0xc0, !PT ;  /* 0xffff000005057812 */ /* 0x000fe200078ec0ff */
[C---:B------:R-:W-:Y:S01]  /*f900*/  FFMA.FTZ R56, R43.reuse, R52, -R56 ;  /* 0x000000342b387223 */ /* 0x040fe20000010838 */
[----:B------:R-:W-:Y:S01]  /*f910*/  FFMA.FTZ R58, R43, R54, R58 ;  /* 0x000000362b3a7223 */ /* 0x000fe2000001003a */
[----:B------:R-:W-:-:S02]  /*f920*/  IMAD.U32 R43, R3, 0x10000, RZ ;  /* 0x00010000032b7824 */ /* 0x000fc400078e00ff */
[----:B------:R-:W-:Y:S01]  /*f930*/  FFMA.FTZ R55, R4, R47, -R55 ;  /* 0x0000002f04377223 */ /* 0x000fe20000010837 */
[----:B------:R-:W-:Y:S01]  /*f940*/  FMUL.FTZ R47, R48, R53 ;  /* 0x00000035302f7220 */ /* 0x000fe20000410000 */
[----:B------:R-:W-:Y:S01]  /*f950*/  FFMA.FTZ R57, R4, R51, R57 ;  /* 0x0000003304397223 */ /* 0x000fe20000010039 */
[-C--:B------:R-:W-:Y:S01]  /*f960*/  FMUL.FTZ R52, R48, R43.reuse ;  /* 0x0000002b30347220 */ /* 0x080fe20000410000 */
[----:B------:R-:W-:Y:S01]  /*f970*/  LOP3.LUT R51, R20, 0xffff0000, RZ, 0xc0, !PT ;  /* 0xffff000014337812 */ /* 0x000fe200078ec0ff */
[----:B------:R-:W-:Y:S01]  /*f980*/  FFMA.FTZ R48, R44, R43, -R47 ;  /* 0x0000002b2c307223 */ /* 0x000fe2000001082f */
[C---:B------:R-:W-:Y:S01]  /*f990*/  LOP3.LUT R43, R12.reuse, 0xffff0000, RZ, 0xc0, !PT ;  /* 0xffff00000c2b7812 */ /* 0x040fe200078ec0ff */
[----:B------:R-:W-:Y:S02]  /*f9a0*/  IMAD.U32 R4, R12, 0x10000, RZ ;  /* 0x000100000c047824 */ /* 0x000fe400078e00ff */
[----:B------:R-:W-:Y:S01]  /*f9b0*/  FFMA.FTZ R52, R44, R53, R52 ;  /* 0x000000352c347223 */ /* 0x000fe20000010034 */
[C---:B------:R-:W-:Y:S01]  /*f9c0*/  IMAD.U32 R45, R6.reuse, 0x10000, RZ ;  /* 0x00010000062d7824 */ /* 0x040fe200078e00ff */
[----:B------:R-:W-:Y:S01]  /*f9d0*/  LOP3.LUT R6, R6, 0xffff0000, RZ, 0xc0, !PT ;  /* 0xffff000006067812 */ /* 0x000fe200078ec0ff */
[C---:B------:R-:W-:Y:S01]  /*f9e0*/  FMUL.FTZ R59, R10.reuse, R51 ;  /* 0x000000330a3b7220 */ /* 0x040fe20000410000 */
[C---:B------:R-:W-:Y:S01]  /*f9f0*/  FMUL.FTZ R44, R49.reuse, R8 ;  /* 0x00000008312c7220 */ /* 0x040fe20000410000 */
[----:B------:R-:W-:Y:S01]  /*fa00*/  FMUL.FTZ R54, R49, R4 ;  /* 0x0000000431367220 */ /* 0x000fe20000410000 */
[----:B------:R-:W-:Y:S01]  /*fa10*/  FMUL.FTZ R10, R10, R43 ;  /* 0x0000002b0a0a7220 */ /* 0x000fe20000410000 */
[----:B------:R-:W-:-:S02]  /*fa20*/  IMAD.U32 R49, R21, 0x10000, RZ ;  /* 0x0001000015317824 */ /* 0x000fc400078e00ff */
[----:B------:R-:W-:Y:S01]  /*fa30*/  FFMA.FTZ R53, R45, R4, -R44 ;  /* 0x000000042d357223 */ /* 0x000fe2000001082c */
[----:B------:R-:W-:Y:S02]  /*fa40*/  IMAD.U32 R47, R13, 0x10000, RZ ;  /* 0x000100000d2f7824 */ /* 0x000fe400078e00ff */
[----:B------:R-:W-:Y:S01]  /*fa50*/  FFMA.FTZ R54, R45, R8, R54 ;  /* 0x000000082d367223 */ /* 0x000fe20000010036 */
[----:B------:R-:W-:Y:S01]  /*fa60*/  FFMA.FTZ R51, R6, R51, R10 ;  /* 0x0000003306337223 */ /* 0x000fe2000001000a */
[----:B------:R-:W-:Y:S02]  /*fa70*/  IMAD.U32 R46, R7, 0x10000, RZ ;  /* 0x00010000072e7824 */ /* 0x000fe400078e00ff */
        /* <DEDUP_REMOVED lines=28> */
.L_x_4215:
[----:B------:R-:W-:Y:S05]  /*fc40*/  BSYNC B1 ;  /* 0x0000000000017941 */ /* 0x000fea0003800000 */
.L_x_4214:
[----:B------:R-:W-:-:S13]  /*fc50*/  ISETP.GE.AND P0, PT, R227, R42, PT ;  /* 0x0000002ae300720c */ /* 0x000fda0003f06270 */
[----:B------:R-:W-:Y:S05]  /*fc60*/  @P0 BRA `(.L_x_4198) ;  /* 0x00000010004c0947 */ /* 0x000fea0003800000 */
[----:B---3--:R-:W3:Y:S01]  /*fc70*/  LDC R41, c[0x0][0x3f4] ;  /* 0x0000fd00ff297b82 */ /* 0x008ee20000000800 */
[C---:B-12---:R-:W-:Y:S01]  /*fc80*/  VIADD R4, R18.reuse, 0x20 ;  /* 0x0000002012047836 */ /* 0x046fe20000000000 */
[----:B------:R-:W-:Y:S01]  /*fc90*/  BSSY B1, `(.L_x_4220) ;  /* 0x000005e000017945 */ /* 0x000fe20003800000 */
[C---:B------:R-:W-:Y:S01]  /*fca0*/  VIADD R6, R18.reuse, 0x40 ;  /* 0x0000004012067836 */ /* 0x040fe20000000000 */
[----:B------:R-:W-:Y:S02]  /*fcb0*/  SHF.R.U32.HI R59, RZ, 0x3, R205 ;  /* 0x00000003ff3b7819 */ /* 0x000fe400000116cd */
[-C--:B---3--:R-:W-:Y:S02]  /*fcc0*/  ISETP.GE.AND P0, PT, R18, R41.reuse, PT ;  /* 0x000000291200720c */ /* 0x088fe40003f06270 */
[-C--:B------:R-:W-:Y:S02]  /*fcd0*/  ISETP.GE.AND P1, PT, R4, R41.reuse, PT ;  /* 0x000000290400720c */ /* 0x080fe40003f26270 */
[----:B------:R-:W-:-:S09]  /*fce0*/  ISETP.GE.AND P2, PT, R6, R41, PT ;  /* 0x000000290600720c */ /* 0x000fd20003f46270 */
[----:B------:R-:W-:Y:S05]  /*fcf0*/  @P0 BRA `(.L_x_4221) ;  /* 0x00000004005c0947 */ /* 0x000fea0003800000 */
[----:B------:R-:W2:Y:S01]  /*fd00*/  LDL R61, [R1+0x78] ;  /* 0x00007800013d7983 */ /* 0x000ea20000100800 */
[----:B------:R-:W-:Y:S01]  /*fd10*/  LEA.HI R4, R41, R231, RZ, 0x1d ;  /* 0x000000e729047211 */ /* 0x000fe200078fe8ff */
[C---:B------:R-:W-:Y:S01]  /*fd20*/  IMAD.U32 R53, R37.reuse, 0x10000, RZ ;  /* 0x0001000025357824 */ /* 0x040fe200078e00ff */
[----:B------:R-:W-:Y:S01]  /*fd30*/  LOP3.LUT R58, R37, 0xffff0000, RZ, 0xc0, !PT ;  /* 0xffff0000253a7812 */ /* 0x000fe200078ec0ff */
[----:B------:R-:W-:Y:S01]  /*fd40*/  IMAD.U32 R51, R32, 0x10000, RZ ;  /* 0x0001000020337824 */ /* 0x000fe200078e00ff */
[----:B0-----:R-:W-:Y:S01]  /*fd50*/  SHF.R.S32.HI R5, RZ, 0x1f, R4 ;  /* 0x0000001fff057819 */ /* 0x001fe20000011404 */
[----:B------:R-:W-:Y:S01]  /*fd60*/  IMAD.SHL.U32 R6, R4, 0x8, RZ ;  /* 0x0000000804067824 */ /* 0x000fe200078e00ff */
[----:B------:R-:W-:Y:S01]  /*fd70*/  LOP3.LUT R32, R32, 0xffff0000, RZ, 0xc0, !PT ;  /* 0xffff000020207812 */ /* 0x000fe200078ec0ff */
[----:B------:R-:W-:Y:S01]  /*fd80*/  IMAD.U32 R60, R38, 0x10000, RZ ;  /* 0x00010000263c7824 */ /* 0x000fe200078e00ff */
[----:B------:R-:W-:Y:S01]  /*fd90*/  LEA.HI R5, R5, R4, RZ, 0x3 ;  /* 0x0000000405057211 */ /* 0x000fe200078f18ff */
[----:B------:R-:W-:Y:S01]  /*fda0*/  IMAD.U32 R56, R33, 0x10000, RZ ;  /* 0x0001000021387824 */ /* 0x000fe200078e00ff */
[----:B------:R-:W-:Y:S01]  /*fdb0*/  LOP3.LUT R4, R205, 0x38, R6, 0xf8, !PT ;  /* 0x00000038cd047812 */ /* 0x000fe200078ef806 */
[----:B------:R-:W-:Y:S01]  /*fdc0*/  IMAD.U32 R55, R39, 0x10000, RZ ;  /* 0x0001000027377824 */ /* 0x000fe200078e00ff */
[----:B------:R-:W-:Y:S01]  /*fdd0*/  LOP3.LUT R57, R40, 0xffff0000, RZ, 0xc0, !PT ;  /* 0xffff000028397812 */ /* 0x000fe200078ec0ff */
[----:B------:R-:W-:Y:S01]  /*fde0*/  IMAD.SHL.U32 R5, R5, 0x400, RZ ;  /* 0x0000040005057824 */ /* 0x000fe200078e00ff */
[----:B------:R-:W-:-:S02]  /*fdf0*/  LOP3.LUT R4, R4, R59, RZ, 0x3c, !PT ;  /* 0x0000003b04047212 */ /* 0x000fc400078e3cff */
[----:B------:R-:W-:Y:S02]  /*fe00*/  LOP3.LUT R33, R33, 0xffff0000, RZ, 0xc0, !PT ;  /* 0xffff000021217812 */ /* 0x000fe400078ec0ff */
        /* <DEDUP_REMOVED lines=10> */
[----:B------:R-:W-:Y:S01]  /*feb0*/  FMUL.FTZ R47, R60, R48 ;  /* 0x000000303c2f7220 */ /* 0x000fe20000410000 */
[----:B------:R-:W-:Y:S01]  /*fec0*/  FMUL.FTZ R37, R58, R8 ;  /* 0x000000083a257220 */ /* 0x000fe20000410000 */
        /* <DEDUP_REMOVED lines=9> */
[-C--:B------:R-:W-:Y:S01]  /*ff60*/  FFMA.FTZ R52, R51, R43.reuse, -R52 ;  /* 0x0000002b33347223 */ /* 0x080fe20000010834 */
[----:B------:R-:W-:Y:S01]  /*ff70*/  FMUL.FTZ R51, R56, R48 ;  /* 0x0000003038337220 */ /* 0x000fe20000410000 */
[----:B------:R-:W-:Y:S01]  /*ff80*/  FFMA.FTZ R54, R53, R43, R54 ;  /* 0x0000002b35367223 */ /* 0x000fe20000010036 */
[----:B------:R-:W-:Y:S01]  /*ff90*/  FMUL.FTZ R43, R32, R8 ;  /* 0x00000008202b7220 */ /* 0x000fe20000410000 */
[----:B------:R-:W-:-:S02]  /*ffa0*/  IMAD.U32 R53, R34, 0x10000, RZ ;  /* 0x0001000022357824 */ /* 0x000fc400078e00ff */
[-C--:B------:R-:W-:Y:S01]  /*ffb0*/  FFMA.FTZ R47, R56, R44.reuse, -R47 ;  /* 0x0000002c382f7223 */ /* 0x080fe2000001082f */
[----:B------:R-:W-:Y:S01]  /*ffc0*/  FFMA.FTZ R51, R60, R44, R51 ;  /* 0x0000002c3c337223 */ /* 0x000fe20000010033 */
[----:B------:R-:W-:Y:S01]  /*ffd0*/  LOP3.LUT R34, R34, 0xffff0000, RZ, 0xc0, !PT ;  /* 0xffff000022227812 */ /* 0x000fe200078ec0ff */
[-C--:B------:R-:W-:Y:S01]  /*ffe0*/  FFMA.FTZ R37, R32, R4.reuse, -R37 ;  /* 0x0000000420257223 */ /* 0x080fe20000010825 */
[----:B------:R-:W-:Y:S01]  /*fff0*/  LOP3.LUT R44, R39, 0xffff0000, RZ, 0xc0, !PT ;  /* 0xffff0000272c7812 */ /* 0x000fe200078ec0ff */
        /* <DEDUP_REMOVED lines=10> */
[----:B------:R-:W-:Y:S02]  /*100a0*/  IMAD.U32 R46, R7, 0x10000, RZ ;  /* 0x00010000072e7824 */ /* 0x000fe400078e00ff */
[----:B------:R-:W-:Y:S01]  /*100b0*/  FMUL.FTZ R45, R48, R50 ;  /* 0x00000032302d7220 */ /* 0x000fe20000410000 */
[C---:B------:R-:W-:Y:S01]  /*100c0*/  IMAD.U32 R4, R35.reuse, 0x10000, RZ ;  /* 0x0001000023047824 */ /* 0x040fe200078e00ff */
[----:B------:R-:W-:Y:S01]  /*100d0*/  LOP3.LUT R55, R38, 0xffff0000, RZ, 0xc0, !PT ;  /* 0xffff000026377812 */ /* 0x000fe200078ec0ff */
[----:B------:R-:W-:Y:S01]  /*100e0*/  FFMA.FTZ R39, R34, R6, -R39 ;  /* 0x0000000622277223 */ /* 0x000fe20000010827 */
[----:B------:R-:W-:Y:S01]  /*100f0*/  LOP3.LUT R35, R35, 0xffff0000, RZ, 0xc0, !PT ;  /* 0xffff000023237812 */ /* 0x000fe200078ec0ff */
[C---:B------:R-:W-:Y:S01]  /*10100*/  FMUL.FTZ R53, R4.reuse, R50 ;  /* 0x0000003204357220 */ /* 0x040fe20000410000 */
[----:B------:R-:W-:Y:S01]  /*10110*/  LOP3.LUT R7, R7, 0xffff0000, RZ, 0xc0, !PT ;  /* 0xffff000007077812 */ /* 0x000fe200078ec0ff */
[----:B------:R-:W-:Y:S01]  /*10120*/  FFMA.FTZ R45, R4, R46, -R45 ;  /* 0x0000002e042d7223 */ /* 0x000fe2000001082d */
[----:B------:R-:W-:Y:S01]  /*10130*/  FFMA.FTZ R49, R44, R6, R49 ;  /* 0x000000062c317223 */ /* 0x000fe20000010031 */
[----:B------:R-:W-:Y:S01]  /*10140*/  FMUL.FTZ R4, R55, R9 ;  /* 0x0000000937047220 */ /* 0x000fe20000410000 */
        /* <DEDUP_REMOVED lines=18> */
.L_x_4221:
[----:B------:R-:W-:Y:S05]  /*10270*/  BSYNC B1 ;  /* 0x0000000000017941 */ /* 0x000fea0003800000 */
.L_x_4220:
        /* <DEDUP_REMOVED lines=12> */
[C---:B------:R-:W-:Y:S01]  /*10340*/  IMAD.U32 R47, R26.reuse, 0x10000, RZ ;  /* 0x000100001a2f7824 */ /* 0x040fe200078e00ff */
[----:B------:R-:W-:Y:S01]  /*10350*/  LOP3.LUT R4, R205, 0x38, R6, 0xf8, !PT ;  /* 0x00000038cd047812 */ /* 0x000fe200078ef806 */
[----:B------:R-:W-:Y:S01]  /*10360*/  IMAD.U32 R48, R29, 0x10000, RZ ;  /* 0x000100001d307824 */ /* 0x000fe200078e00ff */
[----:B------:R-:W-:Y:S01]  /*10370*/  LOP3.LUT R26, R26, 0xffff0000, RZ, 0xc0, !PT ;  /* 0xffff00001a1a7812 */ /* 0x000fe200078ec0ff */
[----:B------:R-:W-:Y:S01]  /*10380*/  IMAD.SHL.U32 R5, R5, 0x400, RZ ;  /* 0x0000040005057824 */ /* 0x000fe200078e00ff */
[----:B------:R-:W-:Y:S01]  /*10390*/  LOP3.LUT R4, R4, R59, RZ, 0x3c, !PT ;  /* 0x0000003b04047212 */ /* 0x000fe200078e3cff */
[----:B------:R-:W-:Y:S01]  /*103a0*/  IMAD.U32 R55, R31, 0x10000, RZ ;  /* 0x000100001f377824 */ /* 0x000fe200078e00ff */
[----:B------:R-:W-:Y:S01]  /*103b0*/  LOP3.LUT R30, R30, 0xffff0000, RZ, 0xc0, !PT ;  /* 0xffff00001e1e7812 */ /* 0x000fe200078ec0ff */
[----:B------:R-:W-:Y:S01]  /*103c0*/  IMAD.U32 R28, R25, 0x10000, RZ ;  /* 0x00010000191c7824 */ /* 0x000fe200078e00ff */
[----:B------:R-:W-:Y:S01]  /*103d0*/  LOP3.LUT R5, R5, 0x7fffe000, RZ, 0xc0, !PT ;  /* 0x7fffe00005057812 */ /* 0x000fe200078ec0ff */
[----:B------:R-:W-:Y:S01]  /*103e0*/  IMAD.U32 R51, R27, 0x10000, RZ ;  /* 0x000100001b337824 */ /* 0x000fe200078e00ff */
[----:B------:R-:W-:-:S02]  /*103f0*/  LOP3.LUT R29, R29, 0xffff0000, RZ, 0xc0, !PT ;  /* 0xffff00001d1d7812 */ /* 0x000fc400078ec0ff */
[----:B------:R-:W-:Y:S02]  /*10400*/  IADD3 R9, R4, R5, R215 ;  /* 0x0000000504097210 */ /* 0x000fe40007ffe0d7 */
[----:B------:R-:W-:Y:S02]  /*10410*/  LOP3.LUT R31, R31, 0xffff0000, RZ, 0xc0, !PT ;  /* 0xffff00001f1f7812 */ /* 0x000fe400078ec0ff */
[----:B------:R-:W-:Y:S01]  /*10420*/  LOP3.LUT R25, R25, 0xffff0000, RZ, 0xc0, !PT ;  /* 0xffff000019197812 */ /* 0x000fe200078ec0ff */
[----:B------:R-:W-:Y:S01]  /*10430*/  IMAD R32, R9, 0x2, R2 ;  /* 0x0000000209207824 */ /* 0x000fe200078e0202 */
[----:B------:R-:W-:-:S04]  /*10440*/  LOP3.LUT R27, R27, 0xffff0000, RZ, 0xc0, !PT ;  /* 0xffff00001b1b7812 */ /* 0x000fc800078ec0ff */
[----:B------:R-:W0:Y:S02]  /*10450*/  LDS.128 R8, [R32+0x15400] ;  /* 0x0154000020087984 */ /* 0x000e240000000c00 */
[C---:B0-----:R-:W-:Y:S01]  /*10460*/  IMAD.U32 R38, R8.reuse, 0x10000, RZ ;  /* 0x0001000008267824 */ /* 0x041fe200078e00ff */
[----:B------:R-:W-:Y:S01]  /*10470*/  LOP3.LUT R8, R8, 0xffff0000, RZ, 0xc0, !PT ;  /* 0xffff000008087812 */ /* 0x000fe200078ec0ff */
[C---:B------:R-:W-:Y:S01]  /*10480*/  IMAD.U32 R40, R10.reuse, 0x10000, RZ ;  /* 0x000100000a287824 */ /* 0x040fe200078e00ff */
[----:B------:R-:W-:Y:S01]  /*10490*/  LOP3.LUT R10, R10, 0xffff0000, RZ, 0xc0, !PT ;  /* 0xffff00000a0a7812 */ /* 0x000fe200078ec0ff */
[-C--:B------:R-:W-:Y:S01]  /*104a0*/  FMUL.FTZ R44, R45, R38.reuse ;  /* 0x000000262d2c7220 */ /* 0x080fe20000410000 */
[----:B------:R-:W-:Y:S01]  /*104b0*/  FMUL.FTZ R38, R43, R38 ;  /* 0x000000262b267220 */ /* 0x000fe20000410000 */
[C---:B------:R-:W-:Y:S01]  /*104c0*/  IMAD.U32 R39, R9.reuse, 0x10000, RZ ;  /* 0x0001000009277824 */ /* 0x040fe200078e00ff */
[----:B------:R-:W-:Y:S01]  /*104d0*/  LOP3.LUT R9, R9, 0xffff0000, RZ, 0xc0, !PT ;  /* 0xffff000009097812 */ /* 0x000fe200078ec0ff */
[C---:B------:R-:W-:Y:S01]  /*104e0*/  IMAD.U32 R42, R11.reuse, 0x10000, RZ ;  /* 0x000100000b2a7824 */ /* 0x040fe200078e00ff */
[----:B------:R-:W-:Y:S01]  /*104f0*/  LOP3.LUT R11, R11, 0xffff0000, RZ, 0xc0, !PT ;  /* 0xffff00000b0b7812 */ /* 0x000fe200078ec0ff */
[----:B------:R-:W-:Y:S01]  /*10500*/  FMUL.FTZ R49, R26, R10 ;  /* 0x0000000a1a317220 */ /* 0x000fe20000410000 */
[----:B--2---:R-:W0:Y:S02]  /*10510*/  LDS.128 R4, [R50] ;  /* 0x0000000032047984 */ /* 0x004e240000000c00 */
[C---:B0-----:R-:W-:Y:S01]  /*10520*/  IMAD.U32 R33, R4.reuse, 0x10000, RZ ;  /* 0x0001000004217824 */ /* 0x041fe200078e00ff */
[----:B------:R-:W-:Y:S01]  /*10530*/  LOP3.LUT R4, R4, 0xffff0000, RZ, 0xc0, !PT ;  /* 0xffff000004047812 */ /* 0x000fe200078ec0ff */
[----:B------:R-:W-:Y:S01]  /*10540*/  IMAD.U32 R34, R5, 0x10000, RZ ;  /* 0x0001000005227824 */ /* 0x000fe200078e00ff */
[----:B------:R-:W-:Y:S01]  /*10550*/  SHF.L.U32 R35, R6, 0x10, RZ ;  /* 0x0000001006237819 */ /* 0x000fe200000006ff */
[-C--:B------:R-:W-:Y:S01]  /*10560*/  FFMA.FTZ R44, R43, R33.reuse, -R44 ;  /* 0x000000212b2c7223 */ /* 0x080fe2000001082c */
[----:B------:R-:W-:Y:S01]  /*10570*/  FFMA.FTZ R38, R45, R33, R38 ;  /* 0x000000212d267223 */ /* 0x000fe20000010026 */
[-C--:B------:R-:W-:Y:S01]  /*10580*/  FMUL.FTZ R43, R46, R8.reuse ;  /* 0x000000082e2b7220 */ /* 0x080fe20000410000 */
[----:B------:R-:W-:Y:S01]  /*10590*/  FMUL.FTZ R33, R24, R8 ;  /* 0x0000000818217220 */ /* 0x000fe20000410000 */
[----:B------:R-:W-:Y:S01]  /*105a0*/  LOP3.LUT R6, R6, 0xffff0000, RZ, 0xc0, !PT ;  /* 0xffff000006067812 */ /* 0x000fe200078ec0ff */
[----:B------:R-:W-:Y:S01]  /*105b0*/  FMUL.FTZ R45, R48, R39 ;  /* 0x00000027302d7220 */ /* 0x000fe20000410000 */
[-C--:B------:R-:W-:Y:S01]  /*105c0*/  FFMA.FTZ R43, R24, R4.reuse, -R43 ;  /* 0x00000004182b7223 */ /* 0x080fe2000001082b */
[----:B------:R-:W-:Y:S01]  /*105d0*/  FFMA.FTZ R33, R46, R4, R33 ;  /* 0x000000042e217223 */ /* 0x000fe20000010021 */
[----:B------:R-:W-:Y:S01]  /*105e0*/  FMUL.FTZ R4, R53, R40 ;  /* 0x0000002835047220 */ /* 0x000fe20000410000 */
[----:B------:R-:W-:-:S02]  /*105f0*/  IMAD.U32 R37, R7, 0x10000, RZ ;  /* 0x0001000007257824 */ /* 0x000fc400078e00ff */
[C---:B------:R-:W-:Y:S01]  /*10600*/  FMUL.FTZ R40, R47.reuse, R40 ;  /* 0x000000282f287220 */ /* 0x040fe20000410000 */
[----:B------:R-:W-:Y:S01]  /*10610*/  FMUL.FTZ R39, R28, R39 ;  /* 0x000000271c277220 */ /* 0x000fe20000410000 */
[----:B------:R-:W-:Y:S01]  /*10620*/  FFMA.FTZ R8, R47, R35, -R4 ;  /* 0x000000232f087223 */ /* 0x000fe20000010804 */
[----:B------:R-:W-:Y:S01]  /*10630*/  FMUL.FTZ R4, R55, R42 ;  /* 0x0000002a37047220 */ /* 0x000fe20000410000 */
[----:B------:R-:W-:Y:S01]  /*10640*/  FMUL.FTZ R47, R30, R10 ;  /* 0x0000000a1e2f7220 */ /* 0x000fe20000410000 */
[----:B------:R-:W-:Y:S01]  /*10650*/  FFMA.FTZ R45, R28, R34, -R45 ;  /* 0x000000221c2d7223 */ /* 0x000fe2000001082d */
[----:B------:R-:W-:Y:S01]  /*10660*/  LOP3.LUT R5, R5, 0xffff0000, RZ, 0xc0, !PT ;  /* 0xffff000005057812 */ /* 0x000fe200078ec0ff */
[----:B------:R-:W-:Y:S01]  /*10670*/  FFMA.FTZ R49, R30, R6, R49 ;  /* 0x000000061e317223 */ /* 0x000fe20000010031 */
[----:B------:R-:W-:Y:S01]  /*10680*/  LOP3.LUT R7, R7, 0xffff0000, RZ, 0xc0, !PT ;  /* 0xffff000007077812 */ /* 0x000fe200078ec0ff */
[----:B------:R-:W-:Y:S01]  /*10690*/  FFMA.FTZ R28, R51, R37, -R4 ;  /* 0x00000025331c7223 */ /* 0x000fe20000010804 */
[----:B------:R-:W-:Y:S01]  /*106a0*/  FFMA.FTZ R39, R48, R34, R39 ;  /* 0x0000002230277223 */ /* 0x000fe20000010027 */
[----:B------:R-:W-:Y:S01]  /*106b0*/  FFMA.FTZ R47, R26, R6, -R47 ;  /* 0x000000061a2f7223 */ /* 0x000fe2000001082f */
[----:B------:R-:W-:Y:S01]  /*106c0*/  FMUL.FTZ R4, R29, R9 ;  /* 0x000000091d047220 */ /* 0x000fe20000410000 */
        /* <DEDUP_REMOVED lines=20> */
.L_x_4223:
[----:B------:R-:W-:Y:S05]  /*10810*/  BSYNC B1 ;  /* 0x0000000000017941 */ /* 0x000fea0003800000 */
.L_x_4222:
[----:B------:R-:W-:Y:S05]  /*10820*/  @P2 BRA `(.L_x_4198) ;  /* 0x00000004005c2947 */ /* 0x000fea0003800000 */
[----:B------:R-:W0:Y:S01]  /*10830*/  LDL R43, [R1+0x6c] ;  /* 0x00006c00012b7983 */ /* 0x000e220000100800 */
[----:B------:R-:W-:Y:S01]  /*10840*/  LEA.HI R41, R41, R233, RZ, 0x1d ;  /* 0x000000e929297211 */ /* 0x000fe200078fe8ff */
[C---:B------:R-:W-:Y:S01]  /*10850*/  IMAD.U32 R35, R14.reuse, 0x10000, RZ ;  /* 0x000100000e237824 */ /* 0x040fe200078e00ff */
[----:B------:R-:W-:Y:S01]  /*10860*/  LOP3.LUT R40, R14, 0xffff0000, RZ, 0xc0, !PT ;  /* 0xffff00000e287812 */ /* 0x000fe200078ec0ff */
[C---:B------:R-:W-:Y:S01]  /*10870*/  IMAD.U32 R33, R0.reuse, 0x10000, RZ ;  /* 0x0001000000217824 */ /* 0x040fe200078e00ff */
[----:B-12---:R-:W-:Y:S01]  /*10880*/  SHF.R.S32.HI R6, RZ, 0x1f, R41 ;  /* 0x0000001fff067819 */ /* 0x006fe20000011429 */
[----:B------:R-:W-:Y:S01]  /*10890*/  IMAD.SHL.U32 R4, R41, 0x8, RZ ;  /* 0x0000000829047824 */ /* 0x000fe200078e00ff */
[----:B------:R-:W-:Y:S01]  /*108a0*/  LOP3.LUT R0, R0, 0xffff0000, RZ, 0xc0, !PT ;  /* 0xffff000000007812 */ /* 0x000fe200078ec0ff */
[----:B------:R-:W-:Y:S01]  /*108b0*/  IMAD.U32 R42, R15, 0x10000, RZ ;  /* 0x000100000f2a7824 */ /* 0x000fe200078e00ff */
[----:B------:R-:W-:Y:S01]  /*108c0*/  LEA.HI R6, R6, R41, RZ, 0x3 ;  /* 0x0000002906067211 */ /* 0x000fe200078f18ff */
[----:B------:R-:W-:Y:S01]  /*108d0*/  IMAD.U32 R38, R3, 0x10000, RZ ;  /* 0x0001000003267824 */ /* 0x000fe200078e00ff */
[----:B------:R-:W-:Y:S01]  /*108e0*/  LOP3.LUT R4, R205, 0x38, R4, 0xf8, !PT ;  /* 0x00000038cd047812 */ /* 0x000fe200078ef804 */
[C---:B------:R-:W-:Y:S01]  /*108f0*/  IMAD.U32 R39, R20.reuse, 0x10000, RZ ;  /* 0x0001000014277824 */ /* 0x040fe200078e00ff */
[----:B------:R-:W-:Y:S01]  /*10900*/  LOP3.LUT R20, R20, 0xffff0000, RZ, 0xc0, !PT ;  /* 0xffff000014147812 */ /* 0x000fe200078ec0ff */
[----:B------:R-:W-:Y:S01]  /*10910*/  IMAD.SHL.U32 R6, R6, 0x400, RZ ;  /* 0x0000040006067824 */ /* 0x000fe200078e00ff */
[----:B------:R-:W-:Y:S01]  /*10920*/  LOP3.LUT R4, R4, R59, RZ, 0x3c, !PT ;  /* 0x0000003b04047212 */ /* 0x000fe200078e3cff */
[C---:B------:R-:W-:Y:S01]  /*10930*/  IMAD.U32 R37, R12.reuse, 0x10000, RZ ;  /* 0x000100000c257824 */ /* 0x040fe200078e00ff */
[----:B------:R-:W-:-:S02]  /*10940*/  LOP3.LUT R12, R12, 0xffff0000, RZ, 0xc0, !PT ;  /* 0xffff00000c0c7812 */ /* 0x000fc400078ec0ff */
[----:B------:R-:W-:Y:S02]  /*10950*/  LOP3.LUT R6, R6, 0x7fffe000, RZ, 0xc0, !PT ;  /* 0x7fffe00006067812 */ /* 0x000fe400078ec0ff */
[----:B------:R-:W-:Y:S02]  /*10960*/  LOP3.LUT R15, R15, 0xffff0000, RZ, 0xc0, !PT ;  /* 0xffff00000f0f7812 */ /* 0x000fe400078ec0ff */
[----:B------:R-:W-:Y:S02]  /*10970*/  IADD3 R9, R4, R6, R215 ;  /* 0x0000000604097210 */ /* 0x000fe40007ffe0d7 */
[----:B------:R-:W-:-:S03]  /*10980*/  LOP3.LUT R3, R3, 0xffff0000, RZ, 0xc0, !PT ;  /* 0xffff000003037812 */ /* 0x000fc600078ec0ff */
[----:B------:R-:W-:-:S05]  /*10990*/  IMAD R24, R9, 0x2, R2 ;  /* 0x0000000209187824 */ /* 0x000fca00078e0202 */
[----:B------:R-:W1:Y:S02]  /*109a0*/  LDS.128 R8, [R24+0x15400] ;  /* 0x0154000018087984 */ /* 0x000e640000000c00 */
[C---:B-1----:R-:W-:Y:S01]  /*109b0*/  IMAD.U32 R29, R8.reuse, 0x10000, RZ ;  /* 0x00010000081d7824 */ /* 0x042fe200078e00ff */
[----:B------:R-:W-:Y:S01]  /*109c0*/  LOP3.LUT R8, R8, 0xffff0000, RZ, 0xc0, !PT ;  /* 0xffff000008087812 */ /* 0x000fe200078ec0ff */
[C---:B------:R-:W-:Y:S01]  /*109d0*/  IMAD.U32 R30, R9.reuse, 0x10000, RZ ;  /* 0x00010000091e7824 */ /* 0x040fe200078e00ff */
[----:B------:R-:W-:Y:S01]  /*109e0*/  LOP3.LUT R9, R9, 0xffff0000, RZ, 0xc0, !PT ;  /* 0xffff000009097812 */ /* 0x000fe200078ec0ff */
[-C--:B------:R-:W-:Y:S01]  /*109f0*/  FMUL.FTZ R34, R35, R29.reuse ;  /* 0x0000001d23227220 */ /* 0x080fe20000410000 */
[----:B------:R-:W-:Y:S01]  /*10a00*/  FMUL.FTZ R14, R33, R29 ;  /* 0x0000001d210e7220 */ /* 0x000fe20000410000 */
[-C--:B------:R-:W-:Y:S01]  /*10a10*/  FMUL.FTZ R29, R40, R8.reuse ;  /* 0x00000008281d7220 */ /* 0x080fe20000410000 */
[C---:B------:R-:W-:Y:S01]  /*10a20*/  IMAD.U32 R31, R10.reuse, 0x10000, RZ ;  /* 0x000100000a1f7824 */ /* 0x040fe200078e00ff */
[----:B------:R-:W-:Y:S01]  /*10a30*/  LOP3.LUT R10, R10, 0xffff0000, RZ, 0xc0, !PT ;  /* 0xffff00000a0a7812 */ /* 0x000fe200078ec0ff */
[C---:B------:R-:W-:Y:S01]  /*10a40*/  IMAD.U32 R32, R11.reuse, 0x10000, RZ ;  /* 0x000100000b207824 */ /* 0x040fe200078e00ff */
[----:B------:R-:W-:Y:S01]  /*10a50*/  LOP3.LUT R11, R11, 0xffff0000, RZ, 0xc0, !PT ;  /* 0xffff00000b0b7812 */ /* 0x000fe200078ec0ff */
[----:B0-----:R-:W0:Y:S02]  /*10a60*/  LDS.128 R4, [R43] ;  /* 0x000000002b047984 */ /* 0x001e240000000c00 */
[C---:B0-----:R-:W-:Y:S01]  /*10a70*/  IMAD.U32 R25, R4.reuse, 0x10000, RZ ;  /* 0x0001000004197824 */ /* 0x041fe200078e00ff */
[----:B------:R-:W-:Y:S01]  /*10a80*/  LOP3.LUT R4, R4, 0xffff0000, RZ, 0xc0, !PT ;  /* 0xffff000004047812 */ /* 0x000fe200078ec0ff */
[C---:B------:R-:W-:Y:S01]  /*10a90*/  IMAD.U32 R26, R5.reuse, 0x10000, RZ ;  /* 0x00010000051a7824 */ /* 0x040fe200078e00ff */
[----:B------:R-:W-:Y:S01]  /*10aa0*/  LOP3.LUT R5, R5, 0xffff0000, RZ, 0xc0, !PT ;  /* 0xffff000005057812 */ /* 0x000fe200078ec0ff */
[-C--:B------:R-:W-:Y:S01]  /*10ab0*/  FFMA.FTZ R34, R33, R25.reuse, -R34 ;  /* 0x0000001921227223 */ /* 0x080fe20000010822 */
[----:B------:R-:W-:Y:S01]  /*10ac0*/  FFMA.FTZ R14, R35, R25, R14 ;  /* 0x00000019230e7223 */ /* 0x000fe2000001000e */
[C---:B------:R-:W-:Y:S01]  /*10ad0*/  FMUL.FTZ R25, R0.reuse, R8 ;  /* 0x0000000800197220 */ /* 0x040fe20000410000 */
[----:B------:R-:W-:Y:S01]  /*10ae0*/  FFMA.FTZ R29, R0, R4, -R29 ;  /* 0x00000004001d7223 */ /* 0x000fe2000001081d */
[-C--:B------:R-:W-:Y:S01]  /*10af0*/  FMUL.FTZ R33, R42, R30.reuse ;  /* 0x0000001e2a217220 */ /* 0x080fe20000410000 */
[----:B------:R-:W-:Y:S01]  /*10b00*/  FMUL.FTZ R35, R38, R30 ;  /* 0x0000001e26237220 */ /* 0x000fe20000410000 */
[----:B------:R-:W-:-:S02]  /*10b10*/  IMAD.U32 R27, R6, 0x10000, RZ ;  /* 0x00010000061b7824 */ /* 0x000fc400078e00ff */
[-C--:B------:R-:W-:Y:S01]  /*10b20*/  FMUL.FTZ R0, R39, R31.reuse ;  /* 0x0000001f27007220 */ /* 0x080fe20000410000 */
[----:B------:R-:W-:Y:S01]  /*10b30*/  FFMA.FTZ R25, R40, R4, R25 ;  /* 0x0000000428197223 */ /* 0x000fe20000010019 */
[-C--:B------:R-:W-:Y:S01]  /*10b40*/  FFMA.FTZ R33, R38, R26.reuse, -R33 ;  /* 0x0000001a26217223 */ /* 0x080fe20000010821 */
[----:B------:R-:W-:Y:S01]  /*10b50*/  FFMA.FTZ R35, R42, R26, R35 ;  /* 0x0000001a2a237223 */ /* 0x000fe20000010023 */
[C---:B------:R-:W-:Y:S01]  /*10b60*/  FMUL.FTZ R4, R37.reuse, R31 ;  /* 0x0000001f25047220 */ /* 0x040fe20000410000 */
[-C--:B------:R-:W-:Y:S01]  /*10b70*/  FFMA.FTZ R8, R37, R27.reuse, -R0 ;  /* 0x0000001b25087223 */ /* 0x080fe20000010800 */
[----:B------:R-:W-:Y:S02]  /*10b80*/  IMAD.U32 R26, R21, 0x10000, RZ ;  /* 0x00010000151a7824 */ /* 0x000fe400078e00ff */
[-C--:B------:R-:W-:Y:S01]  /*10b90*/  FMUL.FTZ R31, R20, R10.reuse ;  /* 0x0000000a141f7220 */ /* 0x080fe20000410000 */
[----:B------:R-:W-:Y:S02]  /*10ba0*/  IMAD.U32 R0, R13, 0x10000, RZ ;  /* 0x000100000d007824 */ /* 0x000fe400078e00ff */
[----:B------:R-:W-:Y:S01]  /*10bb0*/  FMUL.FTZ R37, R12, R10 ;  /* 0x0000000a0c257220 */ /* 0x000fe20000410000 */
[----:B------:R-:W-:Y:S01]  /*10bc0*/  LOP3.LUT R6, R6, 0xffff0000, RZ, 0xc0, !PT ;  /* 0xffff000006067812 */ /* 0x000fe200078ec0ff */
[----:B------:R-:W-:Y:S01]  /*10bd0*/  FFMA.FTZ R10, R39, R27, R4 ;  /* 0x0000001b270a7223 */ /* 0x000fe20000010004 */
[----:B------:R-:W-:-:S02]  /*10be0*/  IMAD.U32 R28, R7, 0x10000, RZ ;  /* 0x00010000071c7824 */ /* 0x000fc400078e00ff */
[-C--:B------:R-:W-:Y:S01]  /*10bf0*/  FMUL.FTZ R27, R26, R32.reuse ;  /* 0x000000201a1b7220 */ /* 0x080fe20000410000 */
[----:B------:R-:W-:Y:S01]  /*10c00*/  LOP3.LUT R21, R21, 0xffff0000, RZ, 0xc0, !PT ;  /* 0xffff000015157812 */ /* 0x000fe200078ec0ff */
[----:B------:R-:W-:Y:S01]  /*10c10*/  FMUL.FTZ R39, R0, R32 ;  /* 0x0000002000277220 */ /* 0x000fe20000410000 */
[----:B------:R-:W-:Y:S01]  /*10c20*/  LOP3.LUT R13, R13, 0xffff0000, RZ, 0xc0, !PT ;  /* 0xffff00000d0d7812 */ /* 0x000fe200078ec0ff */
[-C--:B------:R-:W-:Y:S01]  /*10c30*/  FFMA.FTZ R31, R12, R6.reuse, -R31 ;  /* 0x000000060c1f7223 */ /* 0x080fe2000001081f */
[----:B------:R-:W-:Y:S01]  /*10c40*/  LOP3.LUT R7, R7, 0xffff0000, RZ, 0xc0, !PT ;  /* 0xffff000007077812 */ /* 0x000fe200078ec0ff */
[----:B------:R-:W-:Y:S01]  /*10c50*/  FFMA.FTZ R37, R20, R6, R37 ;  /* 0x0000000614257223 */ /* 0x000fe20000010025 */
[-C--:B------:R-:W-:Y:S01]  /*10c60*/  FFMA.FTZ R27, R0, R28.reuse, -R27 ;  /* 0x0000001c001b7223 */ /* 0x080fe2000001081b */
        /* <DEDUP_REMOVED lines=19> */
.L_x_4198:
[----:B------:R-:W-:Y:S05]  /*10da0*/  BSYNC B0 ;  /* 0x0000000000007941 */ /* 0x000fea0003800000 */
.L_x_4179:
[----:B------:R-:W-:Y:S01]  /*10db0*/  @!PT LDS RZ, [RZ] ;  /* 0x00000000fffff984 */ /* 0x000fe20000000800 */
[----:B------:R-:W-:Y:S01]  /*10dc0*/  @!PT LDS RZ, [RZ] ;  /* 0x00000000fffff984 */ /* 0x000fe20000000800 */
[----:B------:R-:W-:Y:S01]  /*10dd0*/  @!PT LDS RZ, [RZ] ;  /* 0x00000000fffff984 */ /* 0x000fe20000000800 */
[----:B------:R-:W-:Y:S01]  /*10de0*/  @!PT LDS RZ, [RZ] ;  /* 0x00000000fffff984 */ /* 0x000fe20000000800 */
[----:B------:R5:W-:Y:S06]  /*10df0*/  MEMBAR.ALL.CTA ;  /* 0x0000000000007992 */ /* 0x000bec0000008000 */
[----:B-----5:R-:W5:Y:S01]  /*10e00*/  FENCE.VIEW.ASYNC.S ;  /* 0x00000000000073c6 */ /* 0x020f620000000000 */
[----:B------:R-:W-:Y:S05]  /*10e10*/  WARPSYNC.ALL ;  /* 0x0000000000007948 */ /* 0x000fea0003800000 */
[----:B-----5:R-:W-:Y:S06]  /*10e20*/  BAR.SYNC.DEFER_BLOCKING 0xd, 0x100 ;  /* 0x0344000000007b1d */ /* 0x020fec0000010000 */
.L_x_4177:
[----:B------:R-:W5:Y:S02]  /*10e30*/  LDL R0, [R1+0x14] ;  /* 0x0000140001007983 */ /* 0x000f640000100800 */
[----:B-----5:R-:W-:-:S13]  /*10e40*/  R2UR UR4, R0 ;  /* 0x00000000000472ca */ /* 0x020fda00000e0000 */
[----:B------:R-:W-:-:S05]  /*10e50*/  IMAD.U32 R0, RZ, RZ, UR4 ;  /* 0x00000004ff007e24 */ /* 0x000fca000f8e00ff */
[----:B------:R-:W-:-:S13]  /*10e60*/  ISETP.NE.AND P0, PT, R0, 0x3, PT ;  /* 0x000000030000780c */ /* 0x000fda0003f05270 */
[----:B------:R-:W-:Y:S05]  /*10e70*/  @!P0 BRA `(.L_x_4224) ;  /* 0x0000000000048947 */ /* 0x000fea0003800000 */
[----:B------:R-:W-:Y:S01]  /*10e80*/  BPT.TRAP 0x1 ;  /* 0x000000040000795c */ /* 0x000fe20000300000 */
.L_x_4224:
[----:B------:R-:W-:Y:S01]  /*10e90*/  IMAD R0, R214, 0x8, R2 ;  /* 0x00000008d6007824 */ /* 0x000fe200078e0202 */
[----:B01----:R-:W-:-:S04]  /*10ea0*/  SHF.L.U32 R3, R216, 0x1f, RZ ;  /* 0x0000001fd8037819 */ /* 0x003fc800000006ff */
[----:B------:R0:W1:Y:S01]  /*10eb0*/  SYNCS.PHASECHK.TRANS64.TRYWAIT P2, [R0+URZ+0x36830], R3 ;  /* 0x03683003000075a7 */ /* 0x000062000804017f */
[----:B------:R-:W-:Y:S05]  /*10ec0*/  @!P0 BRA `(.L_x_4225) ;  /* 0x0000000000048947 */ /* 0x000fea0003800000 */
[----:B------:R-:W-:Y:S01]  /*10ed0*/  BPT.TRAP 0x1 ;  /* 0x000000040000795c */ /* 0x000fe20000300000 */
.L_x_4225:
[----:B--234-:R-:W2:Y:S01]  /*10ee0*/  S2R R4, SR_TID.X ;  /* 0x0000000000047919 */ /* 0x01cea20000002100 */
[----:B------:R-:W-:Y:S01]  /*10ef0*/  IMAD.MOV.U32 R119, RZ, RZ, RZ ;  /* 0x000000ffff777224 */ /* 0x000fe200078e00ff */
[----:B--2---:R-:W-:-:S04]  /*10f00*/  LOP3.LUT R4, R4, 0x7f, RZ, 0xc0, !PT ;  /* 0x0000007f04047812 */ /* 0x004fc800078ec0ff */
[----:B------:R-:W-:Y:S01]  /*10f10*/  ISETP.NE.AND P1, PT, R4, RZ, PT ;  /* 0x000000ff0400720c */ /* 0x000fe20003f25270 */
[----:B-1----:R-:W-:-:S12]  /*10f20*/  @P2 BRA `(.L_x_4226) ;  /* 0x0000000000082947 */ /* 0x002fd80003800000 */
[----:B------:R-:W1:Y:S02]  /*10f30*/  SYNCS.PHASECHK.TRANS64.TRYWAIT P2, [R0+URZ+0x36830], R3 ;  /* 0x03683003000075a7 */ /* 0x000e64000804017f */
[----:B-1----:R-:W-:Y:S05]  /*10f40*/  @!P2 BRA `(.L_x_4227) ;  /* 0x000001680070a947 */ /* 0x002fea0003800000 */
.L_x_4226:
        /* <DEDUP_REMOVED lines=11> */
[----:B------:R-:W-:Y:S01]  /*11000*/  UMOV UR17, UR27 ;  /* 0x0000001b00117c82 */ /* 0x000fe20008000000 */
[----:B------:R-:W-:Y:S01]  /*11010*/  R2UR UR19, R7 ;  /* 0x00000000071372ca */ /* 0x000fe200000e0000 */
[----:B------:R-:W-:Y:S01]  /*11020*/  IMAD.MOV.U32 R9, RZ, RZ, 0x40000040 ;  /* 0x40000040ff097424 */ /* 0x000fe200078e00ff */
[----:B------:R-:W-:Y:S01]  /*11030*/  LOP3.LUT R21, R3, 0x10000, RZ, 0xfc, !PT ;  /* 0x0001000003157812 */ /* 0x000fe200078efcff */
[----:B------:R-:W-:Y:S01]  /*11040*/  ULOP3.LUT UR24, UR24, 0x10000, URZ, 0xfc, !UPT ;  /* 0x0001000018187892 */ /* 0x000fe2000f8efc3f */
[----:B------:R-:W-:Y:S01]  /*11050*/  IMAD.MOV.U32 R7, RZ, RZ, 0x40000040 ;  /* 0x40000040ff077424 */ /* 0x000fe200078e00ff */
[----:B------:R-:W-:Y:S01]  /*11060*/  UMOV UR21, UR27 ;  /* 0x0000001b00157c82 */ /* 0x000fe20008000000 */
[----:B------:R-:W-:Y:S01]  /*11070*/  R2UR UR23, R9 ;  /* 0x00000000091772ca */ /* 0x000fe200000e0000 */
[----:B------:R-:W-:Y:S01]  /*11080*/  IMAD R4, R214, 0xa80, R21 ;  /* 0x00000a80d6047824 */ /* 0x000fe200078e0215 */
[----:B------:R-:W-:Y:S01]  /*11090*/  UMOV UR9, UR27 ;  /* 0x0000001b00097c82 */ /* 0x000fe20008000000 */
[----:B------:R-:W-:Y:S01]  /*110a0*/  IMAD.U32 R15, RZ, RZ, UR5 ;  /* 0x00000005ff0f7e24 */ /* 0x000fe2000f8e00ff */
[----:B------:R-:W-:Y:S01]  /*110b0*/  UMOV UR4, UR24 ;  /* 0x0000001800047c82 */ /* 0x000fe20008000000 */
[C---:B------:R-:W-:Y:S01]  /*110c0*/  VIADD R6, R4.reuse, 0x80 ;  /* 0x0000008004067836 */ /* 0x040fe20000000000 */
[C---:B------:R-:W-:Y:S01]  /*110d0*/  R2UR UR6, R4.reuse ;  /* 0x00000000040672ca */ /* 0x040fe200000e0000 */
[----:B------:R-:W-:Y:S01]  /*110e0*/  UMOV UR26, UR4 ;  /* 0x00000004001a7c82 */ /* 0x000fe20008000000 */
[----:B------:R-:W-:Y:S01]  /*110f0*/  VIADD R8, R4, 0x100 ;  /* 0x0000010004087836 */ /* 0x000fe20000000000 */
[----:B------:R-:W-:Y:S01]  /*11100*/  UMOV UR16, UR26 ;  /* 0x0000001a00107c82 */ /* 0x000fe20008000000 */
[----:B------:R-:W-:Y:S01]  /*11110*/  R2UR UR18, R6 ;  /* 0x00000000061272ca */ /* 0x000fe200000e0000 */
[----:B------:R-:W-:Y:S01]  /*11120*/  UMOV UR20, UR26 ;  /* 0x0000001a00147c82 */ /* 0x000fe20008000000 */
[----:B------:R-:W-:Y:S01]  /*11130*/  VIADD R6, R4, 0x180 ;  /* 0x0000018004067836 */ /* 0x000fe20000000000 */
[----:B------:R-:W-:Y:S01]  /*11140*/  R2UR UR22, R8 ;  /* 0x00000000081672ca */ /* 0x000fe200000e0000 */
[----:B------:R-:W-:Y:S01]  /*11150*/  IMAD.U32 R14, RZ, RZ, UR4 ;  /* 0x00000004ff0e7e24 */ /* 0x000fe2000f8e00ff */
[----:B------:R-:W-:Y:S01]  /*11160*/  UMOV UR8, UR26 ;  /* 0x0000001a00087c82 */ /* 0x000fe20008000000 */
[----:B------:R-:W-:Y:S01]  /*11170*/  VIADD R10, R4, 0x200 ;  /* 0x00000200040a7836 */ /* 0x000fe20000000000 */
[----:B------:R-:W-:Y:S01]  /*11180*/  UMOV UR12, UR26 ;  /* 0x0000001a000c7c82 */ /* 0x000fe20008000000 */
[----:B------:R-:W-:Y:S01]  /*11190*/  IMAD.MOV.U32 R11, RZ, RZ, 0x40000040 ;  /* 0x40000040ff0b7424 */ /* 0x000fe200078e00ff */
[----:B------:R-:W-:Y:S01]  /*111a0*/  HGMMA.64x16x16.F32.BF16 R72, gdesc[UR4], RZ, !UPT, gsb0 ;  /* 0x00200000044879f0 */ /* 0x000fe2000c0018ff */
[----:B------:R-:W-:Y:S01]  /*111b0*/  R2UR UR6, R6 ;  /* 0x00000000060672ca */ /* 0x000fe200000e0000 */
[----:B------:R-:W-:Y:S01]  /*111c0*/  UMOV UR4, UR26 ;  /* 0x0000001a00047c82 */ /* 0x000fe20008000000 */
[----:B------:R-:W-:Y:S01]  /*111d0*/  R2UR UR7, R7 ;  /* 0x00000000070772ca */ /* 0x000fe200000e0000 */
[----:B------:R-:W-:Y:S01]  /*111e0*/  UMOV UR5, UR27 ;  /* 0x0000001b00057c82 */ /* 0x000fe20008000000 */
[----:B------:R-:W-:Y:S01]  /*111f0*/  R2UR UR10, R10 ;  /* 0x000000000a0a72ca */ /* 0x000fe200000e0000 */
[C---:B------:R-:W-:Y:S01]  /*11200*/  VIADD R8, R4.reuse, 0x280 ;  /* 0x0000028004087836 */ /* 0x040fe20000000000 */
[----:B------:R-:W-:Y:S01]  /*11210*/  R2UR UR11, R11 ;  /* 0x000000000b0b72ca */ /* 0x000fe200000e0000 */
[----:B------:R-:W-:Y:S01]  /*11220*/  IMAD.MOV.U32 R9, RZ, RZ, 0x40000040 ;  /* 0x40000040ff097424 */ /* 0x000fe200078e00ff */
[----:B------:R-:W-:Y:S01]  /*11230*/  UMOV UR13, UR27 ;  /* 0x0000001b000d7c82 */ /* 0x000fe20008000000 */
[----:B------:R-:W-:Y:S01]  /*11240*/  VIADD R6, R4, 0x300 ;  /* 0x0000030004067836 */ /* 0x000fe20000000000 */
[----:B------:R-:W-:Y:S01]  /*11250*/  R2UR UR14, R8 ;  /* 0x00000000080e72ca */ /* 0x000fe200000e0000 */
[----:B------:R-:W-:Y:S01]  /*11260*/  IMAD.MOV.U32 R7, RZ, RZ, 0x40000040 ;  /* 0x40000040ff077424 */ /* 0x000fe200078e00ff */
[----:B------:R-:W-:Y:S01]  /*11270*/  R2UR UR15, R9 ;  /* 0x00000000090f72ca */ /* 0x000fe200000e0000 */
[C---:B------:R-:W-:Y:S01]  /*11280*/  VIADD R8, R4.reuse, 0x2 ;  /* 0x0000000204087836 */ /* 0x040fe20000000000 */
[----:B------:R-:W-:Y:S01]  /*11290*/  UMOV UR29, 0x40000040 ;  /* 0x40000040001d7882 */ /* 0x000fe20000000000 */
[----:B------:R-:W-:Y:S01]  /*112a0*/  IMAD.MOV.U32 R9, RZ, RZ, 0x40000040 ;  /* 0x40000040ff097424 */ /* 0x000fe200078e00ff */
[----:B------:R0:W-:Y:S01]  /*112b0*/  STL.64 [R1+0x48], R14 ;  /* 0x0000480e01007387 */ /* 0x0001e20000100a00 */
[----:B------:R-:W-:Y:S01]  /*112c0*/  VIADD R10, R4, 0x202 ;  /* 0x00000202040a7836 */ /* 0x000fe20000000000 */
[----:B------:R-:W-:Y:S01]  /*112d0*/  R2UR UR30, R8 ;  /* 0x00000000081e72ca */ /* 0x000fe200000e0000 */
[----:B------:R-:W-:Y:S01]  /*112e0*/  VIADD R8, R4, 0x102 ;  /* 0x0000010204087836 */ /* 0x000fe20000000000 */
[----:B------:R-:W-:Y:S01]  /*112f0*/  R2UR UR31, R9 ;  /* 0x00000000091f72ca */ /* 0x000fe200000e0000 */
[----:B------:R-:W-:Y:S01]  /*11300*/  IMAD.MOV.U32 R9, RZ, RZ, 0x40000040 ;  /* 0x40000040ff097424 */ /* 0x000fe200078e00ff */
[----:B------:R-:W-:Y:S01]  /*11310*/  P2R R13, PR, RZ, 0x1 ;  /* 0x00000001ff0d7803 */ /* 0x000fe20000000000 */
[----:B------:R-:W-:-:S02]  /*11320*/  IMAD.MOV.U32 R11, RZ, RZ, 0x40000040 ;  /* 0x40000040ff0b7424 */ /* 0x000fc400078e00ff */
[----:B0-----:R-:W-:Y:S01]  /*11330*/  IMAD.U32 R15, RZ, RZ, UR29 ;  /* 0x0000001dff0f7e24 */ /* 0x001fe2000f8e00ff */
        /* <DEDUP_REMOVED lines=8> */
[----:B------:R-:W-:Y:S01]  /*113c0*/  UMOV UR27, UR29 ;  /* 0x0000001d001b7c82 */ /* 0x000fe20008000000 */
[----:B------:R-:W-:Y:S01]  /*113d0*/  IMAD.MOV.U32 R7, RZ, RZ, 0x40000040 ;  /* 0x40000040ff077424 */ /* 0x000fe200078e00ff */
[----:B------:R-:W-:Y:S02]  /*113e0*/  WARPGROUP.DEPBAR.LE gsb0, 0x0 ;  /* 0x00008000000079c5 */ /* 0x000fe40000010000 */
[----:B------:R-:W-:-:S06]  /*113f0*/  WARPGROUP.ARRIVE ;  /* 0x00000000000079c5 */ /* 0x000fcc0000000000 */
[----:B------:R-:W-:Y:S01]  /*11400*/  HGMMA.64x16x16.F32.BF16 R56, gdesc[UR20], RZ, !UPT, gsb0 ;  /* 0x00200000143879f0 */ /* 0x000fe2000c0018ff */
[----:B------:R-:W-:Y:S01]  /*11410*/  R2UR UR22, R8 ;  /* 0x00000000081672ca */ /* 0x000fe200000e0000 */
[----:B------:R-:W-:Y:S01]  /*11420*/  UMOV UR21, UR27 ;  /* 0x0000001b00157c82 */ /* 0x000fe20008000000 */
[----:B------:R-:W-:Y:S01]  /*11430*/  R2UR UR23, R9 ;  /* 0x00000000091772ca */ /* 0x000fe200000e0000 */
[----:B------:R-:W-:Y:S02]  /*11440*/  VIADD R8, R4, 0x282 ;  /* 0x0000028204087836 */ /* 0x000fe40000000000 */
[----:B------:R-:W-:Y:S01]  /*11450*/  IMAD.MOV.U32 R9, RZ, RZ, 0x40000040 ;  /* 0x40000040ff097424 */ /* 0x000fe200078e00ff */
[----:B------:R-:W-:Y:S02]  /*11460*/  WARPGROUP.DEPBAR.LE gsb0, 0x0 ;  /* 0x00008000000079c5 */ /* 0x000fe40000010000 */
[----:B------:R-:W-:-:S06]  /*11470*/  WARPGROUP.ARRIVE ;  /* 0x00000000000079c5 */ /* 0x000fcc0000000000 */
[----:B------:R-:W-:Y:S01]  /*11480*/  HGMMA.64x16x16.F32.BF16 R48, gdesc[UR4], RZ, !UPT, gsb0 ;  /* 0x00200000043079f0 */ /* 0x000fe2000c0018ff */
[----:B------:R-:W-:Y:S01]  /*11490*/  UIADD3 UR4, UR24, 0x2, URZ ;  /* 0x0000000218047890 */ /* 0x000fe2000fffe03f */
[----:B------:R-:W-:-:S06]  /*114a0*/  UMOV UR5, UR27 ;  /* 0x0000001b00057c82 */ /* 0x000fcc0008000000 */
[----:B------:R-:W-:Y:S02]  /*114b0*/  UMOV UR28, UR4 ;  /* 0x00000004001c7c82 */ /* 0x000fe40008000000 */
[----:B------:R-:W-:Y:S01]  /*114c0*/  UMOV UR26, UR28 ;  /* 0x0000001c001a7c82 */ /* 0x000fe20008000000 */
[----:B------:R-:W-:Y:S01]  /*114d0*/  IMAD.U32 R14, RZ, RZ, UR28 ;  /* 0x0000001cff0e7e24 */ /* 0x000fe2000f8e00ff */
[----:B------:R-:W-:Y:S01]  /*114e0*/  UMOV UR20, UR26 ;  /* 0x0000001a00147c82 */ /* 0x000fe20008000000 */
[----:B------:R-:W-:-:S03]  /*114f0*/  UMOV UR4, UR26 ;  /* 0x0000001a00047c82 */ /* 0x000fc60008000000 */
[----:B------:R0:W-:Y:S01]  /*11500*/  STL.64 [R1+0x40], R14 ;  /* 0x0000400e01007387 */ /* 0x0001e20000100a00 */
        /* <DEDUP_REMOVED lines=25> */
[----:B------:R-:W-:Y:S01]  /*116a0*/  IMAD.MOV.U32 R7, RZ, RZ, 0x40000040 ;  /* 0x40000040ff077424 */ /* 0x000fe200078e00ff */
[----:B------:R-:W-:-:S04]  /*116b0*/  IADD3 R6, R4, 0x182, RZ ;  /* 0x0000018204067810 */ /* 0x000fc80007ffe0ff */
        /* <DEDUP_REMOVED lines=25> */
[----:B------:R-:W-:Y:S01]  /*11850*/  HGMMA.64x16x16.F32.BF16 R56, gdesc[UR20], R56, gsb0 ;  /* 0x00200000143879f0 */ /* 0x000fe20008001838 */
[----:B------:R-:W-:Y:S01]  /*11860*/  R2UR UR22, R8 ;  /* 0x00000000081672ca */ /* 0x000fe200000e0000 */
[----:B------:R-:W-:Y:S01]  /*11870*/  UMOV UR21, UR27 ;  /* 0x0000001b00157c82 */ /* 0x000fe20008000000 */
[----:B------:R-:W-:Y:S01]  /*11880*/  R2UR UR23, R9 ;  /* 0x00000000091772ca */ /* 0x000fe200000e0000 */
[----:B------:R-:W-:Y:S02]  /*11890*/  VIADD R8, R4, 0x284 ;  /* 0x0000028404087836 */ /* 0x000fe40000000000 */
[----:B------:R-:W-:Y:S01]  /*118a0*/  IMAD.MOV.U32 R9, RZ, RZ, 0x40000040 ;  /* 0x40000040ff097424 */ /* 0x000fe200078e00ff */
[----:B------:R-:W-:Y:S02]  /*118b0*/  WARPGROUP.DEPBAR.LE gsb0, 0x0 ;  /* 0x00008000000079c5 */ /* 0x000fe40000010000 */
[----:B------:R-:W-:-:S06]  /*118c0*/  WARPGROUP.ARRIVE ;  /* 0x00000000000079c5 */ /* 0x000fcc0000000000 */
[----:B------:R-:W-:Y:S01]  /*118d0*/  HGMMA.64x16x16.F32.BF16 R48, gdesc[UR4], R48, gsb0 ;  /* 0x00200000043079f0 */ /* 0x000fe20008001830 */
        /* <DEDUP_REMOVED lines=211> */
[----:B------:R-:W-:Y:S01]  /*12610*/  MOV R14, UR28 ;  /* 0x0000001c000e7c02 */ /* 0x000fe20008000f00 */
[----:B------:R-:W-:Y:S01]  /*12620*/  UMOV UR20, UR26 ;  /* 0x0000001a00147c82 */ /* 0x000fe20008000000 */
[----:B------:R-:W-:Y:S01]  /*12630*/  UMOV UR4, UR26 ;  /* 0x0000001a00047c82 */ /* 0x000fe20008000000 */
[----:B------:R-:W-:Y:S01]  /*12640*/  UIADD3 UR52, UR24, 0x406, URZ ;  /* 0x0000040618347890 */ /* 0x000fe2000fffe03f */
[----:B------:R-:W-:Y:S01]  /*12650*/  UMOV UR53, 0x40000040 ;  /* 0x4000004000357882 */ /* 0x000fe20000000000 */
[----:B------:R-:W-:Y:S01]  /*12660*/  UIADD3 UR48, UR24, 0x800, URZ ;  /* 0x0000080018307890 */ /* 0x000fe2000fffe03f */
[----:B------:R0:W-:Y:S01]  /*12670*/  STL.64 [R1+0x20], R14 ;  /* 0x0000200e01007387 */ /* 0x0001e20000100a00 */
[----:B------:R-:W-:Y:S01]  /*12680*/  UMOV UR49, 0x40000040 ;  /* 0x4000004000317882 */ /* 0x000fe20000000000 */
[----:B------:R-:W-:Y:S01]  /*12690*/  UIADD3 UR44, UR24, 0x802, URZ ;  /* 0x00000802182c7890 */ /* 0x000fe2000fffe03f */
[----:B------:R-:W-:Y:S01]  /*126a0*/  UMOV UR45, 0x40000040 ;  /* 0x40000040002d7882 */ /* 0x000fe20000000000 */
[----:B------:R-:W-:Y:S01]  /*126b0*/  UIADD3 UR40, UR24, 0x804, URZ ;  /* 0x0000080418287890 */ /* 0x000fe2000fffe03f */
[----:B------:R-:W2:Y:S01]  /*126c0*/  LDL R80, [R1+0x88] ;  /* 0x0000880001507983 */ /* 0x000ea20000100800 */
[----:B------:R-:W-:-:S02]  /*126d0*/  WARPGROUP.DEPBAR.LE gsb0, 0x0 ;  /* 0x00008000000079c5 */ /* 0x000fc40000010000 */
        /* <DEDUP_REMOVED lines=37> */
[----:B------:R-:W-:Y:S02]  /*12930*/  VIADD R10, R4, 0x584 ;  /* 0x00000584040a7836 */ /* 0x000fe40000000000 */
[----:B------:R-:W-:Y:S01]  /*12940*/  IMAD.MOV.U32 R11, RZ, RZ, 0x40000040 ;  /* 0x40000040ff0b7424 */ /* 0x000fe200078e00ff */
[----:B------:R-:W-:Y:S01]  /*12950*/  HGMMA.64x16x16.F32.BF16 R64, gdesc[UR16], R64, gsb0 ;  /* 0x00200000104079f0 */ /* 0x000fe20008001840 */
[----:B------:R-:W-:Y:S01]  /*12960*/  R2UR UR18, R6 ;  /* 0x00000000061272ca */ /* 0x000fe200000e0000 */
[----:B------:R-:W-:Y:S01]  /*12970*/  UMOV UR16, UR26 ;  /* 0x0000001a00107c82 */ /* 0x000fe20008000000 */
[----:B------:R-:W-:Y:S01]  /*12980*/  R2UR UR19, R7 ;  /* 0x00000000071372ca */ /* 0x000fe200000e0000 */
[----:B------:R-:W-:Y:S01]  /*12990*/  UMOV UR17, UR27 ;  /* 0x0000001b00117c82 */ /* 0x000fe20008000000 */
[----:B------:R-:W-:Y:S01]  /*129a0*/  UMOV UR41, 0x40000040 ;  /* 0x4000004000297882 */ /* 0x000fe20000000000 */
[----:B------:R-:W-:Y:S01]  /*129b0*/  UIADD3 UR36, UR24, 0x806, URZ ;  /* 0x0000080618247890 */ /* 0x000fe2000fffe03f */
[----:B0-----:R-:W-:Y:S01]  /*129c0*/  IMAD.U32 R15, RZ, RZ, UR29 ;  /* 0x0000001dff0f7e24 */ /* 0x001fe2000f8e00ff */
[----:B------:R-:W-:-:S02]  /*129d0*/  WARPGROUP.DEPBAR.LE gsb0, 0x0 ;  /* 0x00008000000079c5 */ /* 0x000fc40000010000 */
[----:B------:R-:W-:-:S06]  /*129e0*/  WARPGROUP.ARRIVE ;  /* 0x00000000000079c5 */ /* 0x000fcc0000000000 */
[----:B------:R-:W-:Y:S03]  /*129f0*/  HGMMA.64x16x16.F32.BF16 R56, gdesc[UR20], R56, gsb0 ;  /* 0x00200000143879f0 */ /* 0x000fe60008001838 */
[----:B------:R-:W-:Y:S02]  /*12a00*/  WARPGROUP.DEPBAR.LE gsb0, 0x0 ;  /* 0x00008000000079c5 */ /* 0x000fe40000010000 */
[----:B------:R-:W-:-:S06]  /*12a10*/  WARPGROUP.ARRIVE ;  /* 0x00000000000079c5 */ /* 0x000fcc0000000000 */
[----:B------:R-:W-:Y:S01]  /*12a20*/  HGMMA.64x16x16.F32.BF16 R48, gdesc[UR4], R48, gsb0 ;  /* 0x00200000043079f0 */ /* 0x000fe20008001830 */
[----:B------:R-:W-:-:S07]  /*12a30*/  UIADD3 UR4, UR24, 0x404, URZ ;  /* 0x0000040418047890 */ /* 0x000fce000fffe03f */
[----:B------:R-:W-:Y:S01]  /*12a40*/  UMOV UR28, UR4 ;  /* 0x00000004001c7c82 */ /* 0x000fe20008000000 */
[----:B------:R-:W-:Y:S02]  /*12a50*/  WARPGROUP.DEPBAR.LE gsb0, 0x0 ;  /* 0x00008000000079c5 */ /* 0x000fe40000010000 */
[----:B------:R-:W-:Y:S01]  /*12a60*/  WARPGROUP.ARRIVE ;  /* 0x00000000000079c5 */ /* 0x000fe20000000000 */
[----:B------:R-:W-:Y:S02]  /*12a70*/  VIADD R6, R4, 0x404 ;  /* 0x0000040404067836 */ /* 0x000fe40000000000 */
[----:B------:R-:W-:Y:S01]  /*12a80*/  IMAD.MOV.U32 R7, RZ, RZ, 0x40000040 ;  /* 0x40000040ff077424 */ /* 0x000fe200078e00ff */
[----:B------:R-:W-:Y:S01]  /*12a90*/  UMOV UR26, UR28 ;  /* 0x0000001c001a7c82 */ /* 0x000fe20008000000 */
[----:B------:R-:W-:Y:S01]  /*12aa0*/  UMOV UR27, UR29 ;  /* 0x0000001d001b7c82 */ /* 0x000fe20008000000 */
[----:B------:R-:W-:Y:S01]  /*12ab0*/  HGMMA.64x16x16.F32.BF16 R40, gdesc[UR8], R40, gsb0 ;  /* 0x00200000082879f0 */ /* 0x000fe20008001828 */
[----:B------:R-:W-:Y:S01]  /*12ac0*/  IMAD.MOV.U32 R9, RZ, RZ, 0x40000040 ;  /* 0x40000040ff097424 */ /* 0x000fe200078e00ff */
[----:B------:R-:W-:Y:S01]  /*12ad0*/  R2UR UR22, R8 ;  /* 0x00000000081672ca */ /* 0x000fe200000e0000 */
[----:B------:R-:W-:Y:S01]  /*12ae0*/  UMOV UR37, 0x40000040 ;  /* 0x4000004000257882 */ /* 0x000fe20000000000 */
[----:B------:R-:W-:Y:S01]  /*12af0*/  IMAD.U32 R14, RZ, RZ, UR28 ;  /* 0x0000001cff0e7e24 */ /* 0x000fe2000f8e00ff */
[----:B------:R-:W-:-:S02]  /*12b00*/  WARPGROUP.DEPBAR.LE gsb0, 0x0 ;  /* 0x00008000000079c5 */ /* 0x000fc40000010000 */
        /* <DEDUP_REMOVED lines=8> */
[----:B------:R-:W-:Y:S02]  /*12b90*/  R2UR UR18, R6 ;  /* 0x00000000061272ca */ /* 0x000fe400000e0000 */
[----:B------:R-:W-:Y:S01]  /*12ba0*/  R2UR UR19, R7 ;  /* 0x00000000071372ca */ /* 0x000fe200000e0000 */
[----:B------:R-:W-:Y:S01]  /*12bb0*/  UMOV UR16, UR26 ;  /* 0x0000001a00107c82 */ /* 0x000fe20008000000 */
[----:B------:R-:W-:Y:S01]  /*12bc0*/  UMOV UR17, UR27 ;  /* 0x0000001b00117c82 */ /* 0x000fe20008000000 */
[----:B------:R-:W-:Y:S02]  /*12bd0*/  WARPGROUP.DEPBAR.LE gsb0, 0x0 ;  /* 0x00008000000079c5 */ /* 0x000fe40000010000 */
[----:B------:R-:W-:-:S08]  /*12be0*/  WARPGROUP.ARRIVE ;  /* 0x00000000000079c5 */ /* 0x000fd00000000000 */
        /* <DEDUP_REMOVED lines=251> */
[----:B------:R-:W-:Y:S01]  /*13ba0*/  UMOV UR20, UR40 ;  /* 0x0000002800147c82 */ /* 0x000fe20008000000 */
[----:B------:R-:W-:Y:S01]  /*13bb0*/  UMOV UR21, UR41 ;  /* 0x0000002900157c82 */ /* 0x000fe20008000000 */
[----:B------:R-:W-:Y:S01]  /*13bc0*/  R2UR UR22, R6 ;  /* 0x00000000061672ca */ /* 0x000fe200000e0000 */
[C---:B------:R-:W-:Y:S01]  /*13bd0*/  VIADD R10, R4.reuse, 0x904 ;  /* 0x00000904040a7836 */ /* 0x040fe20000000000 */
[----:B------:R-:W-:Y:S01]  /*13be0*/  R2UR UR23, R7 ;  /* 0x00000000071772ca */ /* 0x000fe200000e0000 */
[----:B------:R-:W-:Y:S01]  /*13bf0*/  IMAD.MOV.U32 R11, RZ, RZ, 0x40000040 ;  /* 0x40000040ff0b7424 */ /* 0x000fe200078e00ff */
[----:B------:R-:W-:Y:S01]  /*13c00*/  UMOV UR16, UR40 ;  /* 0x0000002800107c82 */ /* 0x000fe20008000000 */
[----:B------:R-:W-:Y:S01]  /*13c10*/  UMOV UR17, UR41 ;  /* 0x0000002900117c82 */ /* 0x000fe20008000000 */
[----:B------:R-:W-:Y:S01]  /*13c20*/  VIADD R8, R4, 0x984 ;  /* 0x0000098404087836 */ /* 0x000fe20000000000 */
[----:B------:R-:W-:Y:S01]  /*13c30*/  UMOV UR12, UR40 ;  /* 0x00000028000c7c82 */ /* 0x000fe20008000000 */
[----:B------:R-:W-:Y:S01]  /*13c40*/  IMAD.MOV.U32 R9, RZ, RZ, 0x40000040 ;  /* 0x40000040ff097424 */ /* 0x000fe200078e00ff */
[----:B------:R-:W-:Y:S01]  /*13c50*/  UMOV UR13, UR41 ;  /* 0x00000029000d7c82 */ /* 0x000fe20008000000 */
[----:B------:R-:W-:Y:S01]  /*13c60*/  UMOV UR4, UR40 ;  /* 0x0000002800047c82 */ /* 0x000fe20008000000 */
[----:B------:R-:W-:Y:S01]  /*13c70*/  UMOV UR5, UR41 ;  /* 0x0000002900057c82 */ /* 0x000fe20008000000 */
[----:B------:R-:W-:Y:S01]  /*13c80*/  ULDC UR8, c[0x0][0x9d8] ;  /* 0x0002760000087ab9 */ /* 0x000fe20000000800 */
[----:B------:R-:W-:-:S02]  /*13c90*/  WARPGROUP.DEPBAR.LE gsb0, 0x0 ;  /* 0x00008000000079c5 */ /* 0x000fc40000010000 */
[----:B------:R-:W-:-:S06]  /*13ca0*/  WARPGROUP.ARRIVE ;  /* 0x00000000000079c5 */ /* 0x000fcc0000000000 */
[----:B------:R-:W-:Y:S01]  /*13cb0*/  HGMMA.64x16x16.F32.BF16 R48, gdesc[UR20], R48, gsb0 ;  /* 0x00200000143079f0 */ /* 0x000fe20008001830 */
        /* <DEDUP_REMOVED lines=66> */
[----:B------:R-:W-:Y:S01]  /*140e0*/  FMUL.FTZ R3, R72, UR8 ;  /* 0x0000000848037c20 */ /* 0x000fe20008410000 */
[----:B------:R-:W-:Y:S01]  /*140f0*/  FMUL.FTZ R9, R73, UR8 ;  /* 0x0000000849097c20 */ /* 0x000fe20008410000 */
[----:B------:R-:W-:Y:S01]  /*14100*/  FMUL.FTZ R74, R74, UR8 ;  /* 0x000000084a4a7c20 */ /* 0x000fe20008410000 */
[----:B------:R-:W-:Y:S01]  /*14110*/  FMUL.FTZ R65, R65, UR8 ;  /* 0x0000000841417c20 */ /* 0x000fe20008410000 */
[----:B------:R-:W-:Y:S02]  /*14120*/  FMUL.FTZ R76, R76, UR8 ;  /* 0x000000084c4c7c20 */ /* 0x000fe40008410000 */
[----:B------:R-:W-:Y:S01]  /*14130*/  MUFU.TANH R3, R3 ;  /* 0x0000000300037308 */ /* 0x000fe20000002400 */
[----:B------:R-:W-:Y:S01]  /*14140*/  FMUL.FTZ R77, R77, UR8 ;  /* 0x000000084d4d7c20 */ /* 0x000fe20008410000 */
[----:B------:R-:W-:-:S02]  /*14150*/  WARPGROUP.DEPBAR.LE gsb0, 0x0 ;  /* 0x00008000000079c5 */ /* 0x000fc40000010000 */
[----:B------:R-:W-:-:S06]  /*14160*/  WARPGROUP.ARRIVE ;  /* 0x00000000000079c5 */ /* 0x000fcc0000000000 */
[----:B------:R-:W-:Y:S01]  /*14170*/  HGMMA.64x16x16.F32.BF16 R32, gdesc[UR4], R32, gsb0 ;  /* 0x00200000042079f0 */ /* 0x000fe20008001820 */
[----:B------:R-:W0:Y:S01]  /*14180*/  MUFU.TANH R8, R74 ;  /* 0x0000004a00087308 */ /* 0x000e220000002400 */
[----:B--2---:R-:W-:Y:S02]  /*14190*/  IMAD.IADD R7, R80, 0x1, R154 ;  /* 0x0000000150077824 */ /* 0x004fe400078e029a */
[----:B------:R-:W-:-:S05]  /*141a0*/  FMUL.FTZ R64, R64, UR8 ;  /* 0x0000000840407c20 */ /* 0x000fca0008410000 */
[----:B------:R-:W1:Y:S01]  /*141b0*/  MUFU.TANH R9, R9 ;  /* 0x0000000900097308 */ /* 0x000e620000002400 */
[----:B------:R-:W-:Y:S02]  /*141c0*/  IMAD R7, R156, -0x70, R7 ;  /* 0xffffff909c077824 */ /* 0x000fe400078e0207 */
[----:B------:R-:W-:-:S05]  /*141d0*/  FMUL.FTZ R75, R75, UR8 ;  /* 0x000000084b4b7c20 */ /* 0x000fca0008410000 */
[----:B------:R-:W2:Y:S01]  /*141e0*/  MUFU.TANH R65, R65 ;  /* 0x0000004100417308 */ /* 0x000ea20000002400 */
[----:B------:R-:W-:-:S07]  /*141f0*/  ISETP.GT.AND P4, PT, R7, RZ, PT ;  /* 0x000000ff0700720c */ /* 0x000fce0003f84270 */
[----:B------:R-:W3:Y:S01]  /*14200*/  MUFU.TANH R76, R76 ;  /* 0x0000004c004c7308 */ /* 0x000ee20000002400 */
[----:B------:R-:W-:Y:S01]  /*14210*/  ISETP.GT.AND P2, PT, R7, 0x1, PT ;  /* 0x000000010700780c */ /* 0x000fe20003f44270 */
[----:B------:R-:W-:-:S06]  /*14220*/  FMUL.FTZ R68, R68, UR8 ;  /* 0x0000000844447c20 */ /* 0x000fcc0008410000 */
[----:B------:R-:W-:Y:S01]  /*14230*/  MUFU.TANH R77, R77 ;  /* 0x0000004d004d7308 */ /* 0x000fe20000002400 */
[----:B------:R-:W-:Y:S01]  /*14240*/  FMUL.FTZ R78, R78, UR8 ;  /* 0x000000084e4e7c20 */ /* 0x000fe20008410000 */
[----:B------:R-:W-:Y:S01]  /*14250*/  FMUL.FTZ R60, R60, UR8 ;  /* 0x000000083c3c7c20 */ /* 0x000fe20008410000 */
[----:B0-----:R-:W-:Y:S01]  /*14260*/  FSEL R8, R8, -INF , P4 ;  /* 0xff80000008087808 */ /* 0x001fe20002000000 */
[----:B------:R-:W-:Y:S01]  /*14270*/  FMUL.FTZ R54, R54, UR8 ;  /* 0x0000000836367c20 */ /* 0x000fe20008410000 */
[----:B------:R-:W-:-:S03]  /*14280*/  FSEL R6, R3, -INF , P4 ;  /* 0xff80000003067808 */ /* 0x000fc60002000000 */
[----:B------:R-:W-:Y:S01]  /*14290*/  MUFU.TANH R64, R64 ;  /* 0x0000004000407308 */ /* 0x000fe20000002400 */
[----:B------:R-:W-:Y:S01]  /*142a0*/  VIADD R4, R4, 0xa06 ;  /* 0x00000a0604047836 */ /* 0x000fe20000000000 */
[C---:B------:R-:W-:Y:S01]  /*142b0*/  ISETP.GT.AND P4, PT, R7.reuse, 0x11, PT ;  /* 0x000000110700780c */ /* 0x040fe20003f84270 */
[----:B------:R-:W-:Y:S01]  /*142c0*/  IMAD.MOV.U32 R5, RZ, RZ, 0x40000040 ;  /* 0x40000040ff057424 */ /* 0x000fe200078e00ff */
[----:B------:R-:W-:Y:S01]  /*142d0*/  ISETP.GT.AND P3, PT, R7, 0x8, PT ;  /* 0x000000080700780c */ /* 0x000fe20003f64270 */
[----:B------:R0:W-:Y:S01]  /*142e0*/  STL.64 [R1+0x18], R14 ;  /* 0x0000180e01007387 */ /* 0x0001e20000100a00 */
[----:B-1----:R-:W-:Y:S02]  /*142f0*/  FSEL R9, R9, -INF , P2 ;  /* 0xff80000009097808 */ /* 0x002fe40001000000 */
[----:B------:R-:W1:Y:S01]  /*14300*/  MUFU.TANH R75, R75 ;  /* 0x0000004b004b7308 */ /* 0x000e620000002400 */
[----:B------:R-:W-:Y:S01]  /*14310*/  FMUL.FTZ R66, R66, UR8 ;  /* 0x0000000842427c20 */ /* 0x000fe20008410000 */
[----:B------:R-:W-:Y:S01]  /*14320*/  FMUL.FTZ R69, R69, UR8 ;  /* 0x0000000845457c20 */ /* 0x000fe20008410000 */
[----:B------:R-:W-:Y:S01]  /*14330*/  FMUL.FTZ R79, R79, UR8 ;  /* 0x000000084f4f7c20 */ /* 0x000fe20008410000 */
[----:B------:R-:W-:Y:S01]  /*14340*/  FMUL.FTZ R56, R56, UR8 ;  /* 0x0000000838387c20 */ /* 0x000fe20008410000 */
[----:B------:R-:W-:-:S03]  /*14350*/  R2UR UR6, R4 ;  /* 0x00000000040672ca */ /* 0x000fc600000e0000 */
[----:B------:R-:W4:Y:S01]  /*14360*/  MUFU.TANH R10, R78 ;  /* 0x0000004e000a7308 */ /* 0x000f220000002400 */
[----:B------:R-:W-:Y:S02]  /*14370*/  R2UR UR7, R5 ;  /* 0x00000000050772ca */ /* 0x000fe400000e0000 */
[----:B------:R-:W-:-:S05]  /*14380*/  ISETP.GT.AND P6, PT, R7, 0x9, PT ;  /* 0x000000090700780c */ /* 0x000fca0003fc4270 */
[----:B0-----:R2:W-:Y:S01]  /*14390*/  MUFU.TANH R15, R60 ;  /* 0x0000003c000f7308 */ /* 0x0015e20000002400 */
[----:B------:R-:W-:Y:S01]  /*143a0*/  FMUL.FTZ R58, R58, UR8 ;  /* 0x000000083a3a7c20 */ /* 0x000fe20008410000 */
[----:B------:R-:W-:-:S06]  /*143b0*/  ISETP.GT.AND P5, PT, R7, 0x10, PT ;  /* 0x000000100700780c */ /* 0x000fcc0003fa4270 */
[----:B------:R-:W-:Y:S01]  /*143c0*/  MUFU.TANH R68, R68 ;  /* 0x0000004400447308 */ /* 0x000fe20000002400 */
[----:B--2---:R-:W-:Y:S02]  /*143d0*/  FSEL R60, R65, -INF , P4 ;  /* 0xff800000413c7808 */ /* 0x004fe40002000000 */
[----:B------:R-:W-:-:S05]  /*143e0*/  FMNMX.FTZ R65, R6, R9, !PT ;  /* 0x0000000906417209 */ /* 0x000fca0007810000 */
[----:B------:R3:W-:Y:S01]  /*143f0*/  MUFU.TANH R72, R54 ;  /* 0x0000003600487308 */ /* 0x0007e20000002400 */
[----:B------:R-:W-:Y:S01]  /*14400*/  FMUL.FTZ R57, R57, UR8 ;  /* 0x0000000839397c20 */ /* 0x000fe20008410000 */
[----:B------:R-:W-:Y:S01]  /*14410*/  FMUL.FTZ R67, R67, UR8 ;  /* 0x0000000843437c20 */ /* 0x000fe20008410000 */
[----:B------:R-:W-:Y:S02]  /*14420*/  WARPGROUP.DEPBAR.LE gsb0, 0x0 ;  /* 0x00008000000079c5 */ /* 0x000fe40000010000 */
[----:B---3--:R-:W-:-:S03]  /*14430*/  FSEL R54, R76, -INF , P3 ;  /* 0xff8000004c367808 */ /* 0x008fc60001800000 */
[----:B------:R-:W0:Y:S01]  /*14440*/  MUFU.TANH R12, R79 ;  /* 0x0000004f000c7308 */ /* 0x000e220000002400 */
[----:B------:R-:W-:-:S07]  /*14450*/  FMNMX.FTZ R65, R54, R65, !PT ;  /* 0x0000004136417209 */ /* 0x000fce0007810000 */
[----:B------:R-:W-:Y:S01]  /*14460*/  MUFU.TANH R14, R66 ;  /* 0x00000042000e7308 */ /* 0x000fe20000002400 */
[----:B------:R-:W-:Y:S01]  /*14470*/  WARPGROUP.ARRIVE ;  /* 0x00000000000079c5 */ /* 0x000fe20000000000 */
[----:B------:R-:W-:-:S06]  /*14480*/  FMUL.FTZ R70, R70, UR8 ;  /* 0x0000000846467c20 */ /* 0x000fcc0008410000 */
[----:B------:R-:W2:Y:S08]  /*14490*/  MUFU.TANH R69, R69 ;  /* 0x0000004500457308 */ /* 0x000eb00000002400 */
[----:B------:R3:W-:Y:S01]  /*144a0*/  MUFU.TANH R66, R56 ;  /* 0x0000003800427308 */ /* 0x0007e20000002400 */
[----:B------:R-:W-:Y:S01]  /*144b0*/  FMUL.FTZ R62, R62, UR8 ;  /* 0x000000083e3e7c20 */ /* 0x000fe20008410000 */
[----:B-1----:R-:W-:-:S02]  /*144c0*/  FSEL R3, R75, -INF , P2 ;  /* 0xff8000004b037808 */ /* 0x002fc40001000000 */
[----:B---3--:R-:W-:-:S04]  /*144d0*/  FSEL R56, R77, -INF , P6 ;  /* 0xff8000004d387808 */ /* 0x008fc80003000000 */
[----:B------:R1:W-:Y:S01]  /*144e0*/  MUFU.TANH R11, R58 ;  /* 0x0000003a000b7308 */ /* 0x0003e20000002400 */
[----:B------:R-:W-:Y:S01]  /*144f0*/  FMNMX.FTZ R65, R56, R65, !PT ;  /* 0x0000004138417209 */ /* 0x000fe20007810000 */
[----:B------:R-:W-:Y:S01]  /*14500*/  UMOV UR4, UR36 ;  /* 0x0000002400047c82 */ /* 0x000fe20008000000 */
[----:B------:R-:W-:Y:S01]  /*14510*/  UMOV UR5, UR37 ;  /* 0x0000002500057c82 */ /* 0x000fe20008000000 */
[----:B------:R-:W-:-:S04]  /*14520*/  FMUL.FTZ R71, R71, UR8 ;  /* 0x0000000847477c20 */ /* 0x000fc80008410000 */
[----:B------:R-:W3:Y:S01]  /*14530*/  MUFU.TANH R20, R67 ;  /* 0x0000004300147308 */ /* 0x000ee20000002400 */
[----:B-1----:R-:W-:Y:S01]  /*14540*/  FSEL R58, R64, -INF , P5 ;  /* 0xff800000403a7808 */ /* 0x002fe20002800000 */
[----:B------:R-:W-:Y:S01]  /*14550*/  FMUL.FTZ R61, R61, UR8 ;  /* 0x000000083d3d7c20 */ /* 0x000fe20008410000 */
[----:B------:R-:W-:Y:S01]  /*14560*/  ISETP.GT.AND P2, PT, R7, 0x18, PT ;  /* 0x000000180700780c */ /* 0x000fe20003f44270 */
[----:B------:R-:W-:Y:S01]  /*14570*/  HGMMA.64x16x16.F32.BF16 R24, gdesc[UR4], R24, gsb0 ;  /* 0x00200000041879f0 */ /* 0x000fe20008001818 */
[----:B------:R-:W-:-:S03]  /*14580*/  FMNMX.FTZ R65, R58, R65, !PT ;  /* 0x000000413a417209 */ /* 0x000fc60007810000 */
[----:B------:R-:W1:Y:S01]  /*14590*/  MUFU.TANH R57, R57 ;  /* 0x0000003900397308 */ /* 0x000e620000002400 */
[----:B----4-:R-:W-:Y:S01]  /*145a0*/  FSEL R10, R10, -INF , P3 ;  /* 0xff8000000a0a7808 */ /* 0x010fe20001800000 */
[----:B------:R-:W-:Y:S01]  /*145b0*/  FMUL.FTZ R48, R48, UR8 ;  /* 0x0000000830307c20 */ /* 0x000fe20008410000 */
[----:B------:R-:W-:Y:S01]  /*145c0*/  ISETP.GT.AND P3, PT, R7, 0x19, PT ;  /* 0x000000190700780c */ /* 0x000fe20003f64270 */
[----:B------:R-:W-:Y:S01]  /*145d0*/  FMUL.FTZ R59, R59, UR8 ;  /* 0x000000083b3b7c20 */ /* 0x000fe20008410000 */
[----:B------:R-:W-:Y:S01]  /*145e0*/  FMNMX.FTZ R65, R60, R65, !PT ;  /* 0x000000413c417209 */ /* 0x000fe20007810000 */
[----:B------:R-:W-:Y:S02]  /*145f0*/  FMUL.FTZ R49, R49, UR8 ;  /* 0x0000000831317c20 */ /* 0x000fe40008410000 */
[----:B------:R-:W4:Y:S01]  /*14600*/  MUFU.TANH R70, R70 ;  /* 0x0000004600467308 */ /* 0x000f220000002400 */
[----:B0-----:R-:W-:Y:S01]  /*14610*/  FSEL R12, R12, -INF , P6 ;  /* 0xff8000000c0c7808 */ /* 0x001fe20003000000 */
[----:B------:R-:W-:Y:S01]  /*14620*/  FMUL.FTZ R52, R52, UR8 ;  /* 0x0000000834347c20 */ /* 0x000fe20008410000 */
[----:B------:R-:W-:Y:S01]  /*14630*/  ISETP.GT.AND P6, PT, R7, 0x20, PT ;  /* 0x000000200700780c */ /* 0x000fe20003fc4270 */
[----:B------:R-:W-:-:S04]  /*14640*/  FMUL.FTZ R40, R40, UR8 ;  /* 0x0000000828287c20 */ /* 0x000fc80008410000 */
[----:B------:R0:W-:Y:S01]  /*14650*/  MUFU.TANH R67, R62 ;  /* 0x0000003e00437308 */ /* 0x0001e20000002400 */
[----:B--2---:R-:W-:Y:S01]  /*14660*/  FSEL R64, R69, -INF , P3 ;  /* 0xff80000045407808 */ /* 0x004fe20001800000 */
[----:B------:R-:W-:Y:S01]  /*14670*/  FMUL.FTZ R63, R63, UR8 ;  /* 0x000000083f3f7c20 */ /* 0x000fe20008410000 */
[----:B------:R-:W-:Y:S01]  /*14680*/  FSEL R14, R14, -INF , P5 ;  /* 0xff8000000e0e7808 */ /* 0x000fe20002800000 */
[----:B------:R-:W-:-:S04]  /*14690*/  FMUL.FTZ R53, R53, UR8 ;  /* 0x0000000835357c20 */ /* 0x000fc80008410000 */
[----:B------:R-:W-:Y:S01]  /*146a0*/  MUFU.TANH R71, R71 ;  /* 0x0000004700477308 */ /* 0x000fe20000002400 */
[----:B0-----:R-:W-:Y:S01]  /*146b0*/  FSEL R62, R68, -INF , P2 ;  /* 0xff800000443e7808 */ /* 0x001fe20001000000 */
[----:B------:R-:W-:Y:S01]  /*146c0*/  FMUL.FTZ R42, R42, UR8 ;  /* 0x000000082a2a7c20 */ /* 0x000fe20008410000 */
[----:B---3--:R-:W-:Y:S01]  /*146d0*/  FSEL R20, R20, -INF , P4 ;  /* 0xff80000014147808 */ /* 0x008fe20002000000 */
[----:B------:R-:W-:Y:S01]  /*146e0*/  FMUL.FTZ R50, R50, UR8 ;  /* 0x0000000832327c20 */ /* 0x000fe20008410000 */
[----:B------:R-:W-:Y:S01]  /*146f0*/  FMNMX.FTZ R65, R62, R65, !PT ;  /* 0x000000413e417209 */ /* 0x000fe20007810000 */
[----:B------:R-:W-:Y:S02]  /*14700*/  FMUL.FTZ R51, R51, UR8 ;  /* 0x0000000833337c20 */ /* 0x000fe40008410000 */
[----:B------:R-:W0:Y:S01]  /*14710*/  MUFU.TANH R61, R61 ;  /* 0x0000003d003d7308 */ /* 0x000e220000002400 */
[----:B------:R-:W-:Y:S01]  /*14720*/  ISETP.GT.AND P5, PT, R7, 0x21, PT ;  /* 0x000000210700780c */ /* 0x000fe20003fa4270 */
[----:B------:R-:W-:Y:S01]  /*14730*/  FMUL.FTZ R41, R41, UR8 ;  /* 0x0000000829297c20 */ /* 0x000fe20008410000 */
[----:B------:R-:W-:Y:S01]  /*14740*/  FSEL R66, R66, -INF , P6 ;  /* 0xff80000042427808 */ /* 0x000fe20003000000 */
[----:B------:R-:W-:Y:S01]  /*14750*/  FMUL.FTZ R44, R44, UR8 ;  /* 0x000000082c2c7c20 */ /* 0x000fe20008410000 */
[----:B------:R-:W-:Y:S01]  /*14760*/  FMNMX.FTZ R65, R64, R65, !PT ;  /* 0x0000004140417209 */ /* 0x000fe20007810000 */
[----:B------:R-:W-:Y:S01]  /*14770*/  FMUL.FTZ R5, R32, UR8 ;  /* 0x0000000820057c20 */ /* 0x000fe20008410000 */
[----:B------:R-:W-:Y:S01]  /*14780*/  FMUL.FTZ R55, R55, UR8 ;  /* 0x0000000837377c20 */ /* 0x000fe20008410000 */
[----:B------:R-:W2:Y:S01]  /*14790*/  MUFU.TANH R48, R48 ;  /* 0x0000003000307308 */ /* 0x000ea20000002400 */
[----:B------:R-:W-:Y:S01]  /*147a0*/  ISETP.GT.AND P4, PT, R7, 0x28, PT ;  /* 0x000000280700780c */ /* 0x000fe20003f84270 */
[----:B------:R-:W-:Y:S01]  /*147b0*/  FMUL.FTZ R45, R45, UR8 ;  /* 0x000000082d2d7c20 */ /* 0x000fe20008410000 */
[----:B-1----:R-:W-:Y:S01]  /*147c0*/  FSEL R68, R57, -INF , P5 ;  /* 0xff80000039447808 */ /* 0x002fe20002800000 */
[----:B------:R-:W-:Y:S01]  /*147d0*/  FMUL.FTZ R46, R46, UR8 ;  /* 0x000000082e2e7c20 */ /* 0x000fe20008410000 */
[----:B------:R-:W-:Y:S01]  /*147e0*/  FMNMX.FTZ R65, R66, R65, !PT ;  /* 0x0000004142417209 */ /* 0x000fe20007810000 */
[----:B------:R-:W-:Y:S01]  /*147f0*/  FMUL.FTZ R43, R43, UR8 ;  /* 0x000000082b2b7c20 */ /* 0x000fe20008410000 */
[----:B------:R-:W-:Y:S01]  /*14800*/  FMUL.FTZ R33, R33, UR8 ;  /* 0x0000000821217c20 */ /* 0x000fe20008410000 */
[----:B------:R-:W-:Y:S01]  /*14810*/  MUFU.TANH R59, R59 ;  /* 0x0000003b003b7308 */ /* 0x000fe20000002400 */
[----:B------:R-:W-:Y:S01]  /*14820*/  FMNMX.FTZ R65, R68, R65, !PT ;  /* 0x0000004144417209 */ /* 0x000fe20007810000 */
[----:B------:R-:W-:Y:S01]  /*14830*/  FMUL.FTZ R47, R47, UR8 ;  /* 0x000000082f2f7c20 */ /* 0x000fe20008410000 */
[----:B------:R-:W-:Y:S01]  /*14840*/  FMUL.FTZ R37, R37, UR8 ;  /* 0x0000000825257c20 */ /* 0x000fe20008410000 */
[----:B------:R-:W-:Y:S01]  /*14850*/  FMUL.FTZ R35, R35, UR8 ;  /* 0x0000000823237c20 */ /* 0x000fe20008410000 */
[----:B------:R-:W-:-:S03]  /*14860*/  ULDC UR4, c[0x0][0x988] ;  /* 0x0002620000047ab9 */ /* 0x000fc60000000800 */
[----:B------:R-:W1:Y:S08]  /*14870*/  MUFU.TANH R49, R49 ;  /* 0x0000003100317308 */ /* 0x000e700000002400 */
[----:B------:R4:W-:Y:S08]  /*14880*/  MUFU.TANH R90, R40 ;  /* 0x00000028005a7308 */ /* 0x0009f00000002400 */
[----:B------:R-:W3:Y:S01]  /*14890*/  MUFU.TANH R52, R52 ;  /* 0x0000003400347308 */ /* 0x000ee20000002400 */
[----:B----4-:R-:W-:-:S02]  /*148a0*/  FSEL R40, R70, -INF , P2 ;  /* 0xff80000046287808 */ /* 0x010fc40001000000 */
[----:B------:R-:W-:Y:S02]  /*148b0*/  ISETP.GT.AND P2, PT, R7, 0x29, PT ;  /* 0x000000290700780c */ /* 0x000fe40003f44270 */
[----:B------:R-:W-:-:S03]  /*148c0*/  FSEL R70, R15, -INF , P4 ;  /* 0xff8000000f467808 */ /* 0x000fc60002000000 */
[----:B------:R-:W-:Y:S01]  /*148d0*/  MUFU.TANH R63, R63 ;  /* 0x0000003f003f7308 */ /* 0x000fe20000002400 */
[----:B0-----:R-:W-:Y:S02]  /*148e0*/  FSEL R74, R61, -INF , P2 ;  /* 0xff8000003d4a7808 */ /* 0x001fe40001000000 */
[----:B------:R-:W-:-:S05]  /*148f0*/  FMNMX.FTZ R65, R70, R65, !PT ;  /* 0x0000004146417209 */ /* 0x000fca0007810000 */
[----:B------:R0:W-:Y:S01]  /*14900*/  MUFU.TANH R73, R42 ;  /* 0x0000002a00497308 */ /* 0x0001e20000002400 */
[----:B------:R-:W-:Y:S02]  /*14910*/  FSEL R32, R11, -INF , P6 ;  /* 0xff8000000b207808 */ /* 0x000fe40003000000 */
[----:B------:R-:W-:-:S05]  /*14920*/  ISETP.GT.AND P6, PT, R7, 0x31, PT ;  /* 0x000000310700780c */ /* 0x000fca0003fc4270 */
[----:B------:R-:W4:Y:S01]  /*14930*/  MUFU.TANH R53, R53 ;  /* 0x0000003500357308 */ /* 0x000f220000002400 */
[----:B0-----:R-:W-:Y:S02]  /*14940*/  FSEL R42, R71, -INF , P3 ;  /* 0xff800000472a7808 */ /* 0x001fe40001800000 */
[----:B------:R-:W-:Y:S02]  /*14950*/  ISETP.GT.AND P3, PT, R7, 0x30, PT ;  /* 0x000000300700780c */ /* 0x000fe40003f64270 */
[----:B------:R-:W-:-:S03]  /*14960*/  FMNMX.FTZ R65, R74, R65, !PT ;  /* 0x000000414a417209 */ /* 0x000fc60007810000 */
[----:B------:R-:W0:Y:S01]  /*14970*/  MUFU.TANH R50, R50 ;  /* 0x0000003200327308 */ /* 0x000e220000002400 */
[----:B--2---:R-:W-:Y:S02]  /*14980*/  FSEL R78, R48, -INF , P3 ;  /* 0xff800000304e7808 */ /* 0x004fe40001800000 */
[----:B-1----:R-:W-:Y:S02]  /*14990*/  FSEL R80, R49, -INF , P6 ;  /* 0xff80000031507808 */ /* 0x002fe40003000000 */
[----:B------:R-:W-:-:S03]  /*149a0*/  FMNMX.FTZ R65, R78, R65, !PT ;  /* 0x000000414e417209 */ /* 0x000fc60007810000 */
[----:B------:R-:W1:Y:S01]  /*149b0*/  MUFU.TANH R51, R51 ;  /* 0x0000003300337308 */ /* 0x000e620000002400 */
[----:B------:R-:W-:Y:S01]  /*149c0*/  FMUL.FTZ R11, R34, UR8 ;  /* 0x00000008220b7c20 */ /* 0x000fe20008410000 */
[----:B------:R-:W-:-:S06]  /*149d0*/  FSEL R34, R67, -INF , P4 ;  /* 0xff80000043227808 */ /* 0x000fcc0002000000 */
[----:B------:R2:W-:Y:S01]  /*149e0*/  MUFU.TANH R94, R44 ;  /* 0x0000002c005e7308 */ /* 0x0005e20000002400 */
[----:B------:R-:W-:Y:S02]  /*149f0*/  ISETP.GT.AND P4, PT, R7, 0x39, PT ;  /* 0x000000390700780c */ /* 0x000fe40003f84270 */
[----:B------:R-:W-:-:S05]  /*14a00*/  FMNMX.FTZ R65, R80, R65, !PT ;  /* 0x0000004150417209 */ /* 0x000fca0007810000 */
[----:B------:R-:W5:Y:S01]  /*14a10*/  MUFU.TANH R41, R41 ;  /* 0x0000002900297308 */ /* 0x000f620000002400 */
[----:B--2---:R-:W-:Y:S02]  /*14a20*/  FSEL R44, R59, -INF , P5 ;  /* 0xff8000003b2c7808 */ /* 0x004fe40002800000 */
[----:B------:R-:W-:-:S04]  /*14a30*/  ISETP.GT.AND P5, PT, R7, 0x38, PT ;  /* 0x000000380700780c */ /* 0x000fc80003fa4270 */
[----:B---3--:R-:W-:Y:S01]  /*14a40*/  FSEL R84, R52, -INF , P5 ;  /* 0xff80000034547808 */ /* 0x008fe20002800000 */
[----:B------:R-:W2:Y:S01]  /*14a50*/  MUFU.TANH R55, R55 ;  /* 0x0000003700377308 */ /* 0x000ea20000002400 */
[----:B----4-:R-:W-:Y:S02]  /*14a60*/  FSEL R88, R53, -INF , P4 ;  /* 0xff80000035587808 */ /* 0x010fe40002000000 */
[----:B------:R-:W-:Y:S01]  /*14a70*/  FMNMX.FTZ R65, R84, R65, !PT ;  /* 0x0000004154417209 */ /* 0x000fe20007810000 */
[----:B------:R-:W-:-:S04]  /*14a80*/  FMUL.FTZ R15, R36, UR8 ;  /* 0x00000008240f7c20 */ /* 0x000fc80008410000 */
[----:B------:R3:W-:Y:S01]  /*14a90*/  MUFU.TANH R4, R46 ;  /* 0x0000002e00047308 */ /* 0x0007e20000002400 */
[----:B0-----:R-:W-:Y:S02]  /*14aa0*/  FSEL R36, R50, -INF , P3 ;  /* 0xff80000032247808 */ /* 0x001fe40001800000 */
[----:B------:R-:W-:-:S05]  /*14ab0*/  ISETP.GT.AND P3, PT, R7, 0x41, PT ;  /* 0x000000410700780c */ /* 0x000fca0003f64270 */
[----:B------:R-:W0:Y:S01]  /*14ac0*/  MUFU.TANH R45, R45 ;  /* 0x0000002d002d7308 */ /* 0x000e220000002400 */
[----:B---3--:R-:W-:Y:S02]  /*14ad0*/  FSEL R46, R63, -INF , P2 ;  /* 0xff8000003f2e7808 */ /* 0x008fe40001000000 */
[----:B------:R-:W-:Y:S02]  /*14ae0*/  ISETP.GT.AND P2, PT, R7, 0x40, PT ;  /* 0x000000400700780c */ /* 0x000fe40003f44270 */
[----:B------:R-:W-:-:S03]  /*14af0*/  FMNMX.FTZ R65, R88, R65, !PT ;  /* 0x0000004158417209 */ /* 0x000fc60007810000 */
[----:B------:R-:W3:Y:S01]  /*14b00*/  MUFU.TANH R43, R43 ;  /* 0x0000002b002b7308 */ /* 0x000ee20000002400 */
[----:B------:R-:W-:Y:S02]  /*14b10*/  FSEL R90, R90, -INF , P2 ;  /* 0xff8000005a5a7808 */ /* 0x000fe40001000000 */
[----:B-1----:R-:W-:-:S05]  /*14b20*/  FSEL R48, R51, -INF , P6 ;  /* 0xff80000033307808 */ /* 0x002fca0003000000 */
[----:B------:R-:W1:Y:S01]  /*14b30*/  MUFU.TANH R5, R5 ;  /* 0x0000000500057308 */ /* 0x000e620000002400 */
[----:B------:R-:W-:Y:S02]  /*14b40*/  ISETP.GT.AND P6, PT, R7, 0x48, PT ;  /* 0x000000480700780c */ /* 0x000fe40003fc4270 */
[----:B-----5:R-:W-:Y:S02]  /*14b50*/  FSEL R92, R41, -INF , P3 ;  /* 0xff800000295c7808 */ /* 0x020fe40001800000 */
[----:B------:R-:W-:-:S03]  /*14b60*/  FMNMX.FTZ R65, R90, R65, !PT ;  /* 0x000000415a417209 */ /* 0x000fc60007810000 */
[----:B------:R-:W4:Y:S01]  /*14b70*/  MUFU.TANH R33, R33 ;  /* 0x0000002100217308 */ /* 0x000f220000002400 */
[----:B------:R-:W-:Y:S01]  /*14b80*/  FSEL R50, R72, -INF , P5 ;  /* 0xff80000048327808 */ /* 0x000fe20002800000 */
[----:B------:R-:W-:Y:S02]  /*14b90*/  WARPGROUP.DEPBAR.LE gsb0, 0x0 ;  /* 0x00008000000079c5 */ /* 0x000fe40000010000 */
[----:B------:R-:W-:Y:S01]  /*14ba0*/  ISETP.GT.AND P5, PT, R7, 0x49, PT ;  /* 0x000000490700780c */ /* 0x000fe20003fa4270 */
[----:B------:R-:W-:Y:S01]  /*14bb0*/  FMUL.FTZ R51, R24, UR8 ;  /* 0x0000000818337c20 */ /* 0x000fe20008410000 */
[----:B------:R-:W-:Y:S02]  /*14bc0*/  FSEL R94, R94, -INF , P6 ;  /* 0xff8000005e5e7808 */ /* 0x000fe40003000000 */
[----:B------:R-:W5:Y:S01]  /*14bd0*/  MUFU.TANH R15, R15 ;  /* 0x0000000f000f7308 */ /* 0x000f620000002400 */
[----:B------:R-:W-:Y:S01]  /*14be0*/  FMNMX.FTZ R65, R92, R65, !PT ;  /* 0x000000415c417209 */ /* 0x000fe20007810000 */
[----:B------:R-:W-:Y:S01]  /*14bf0*/  FMUL.FTZ R49, R38, UR8 ;  /* 0x0000000826317c20 */ /* 0x000fe20008410000 */
[----:B--2---:R-:W-:Y:S01]  /*14c00*/  FSEL R38, R55, -INF , P4 ;  /* 0xff80000037267808 */ /* 0x004fe20002000000 */
[----:B------:R-:W-:Y:S01]  /*14c10*/  FMUL.FTZ R25, R25, UR8 ;  /* 0x0000000819197c20 */ /* 0x000fe20008410000 */
[----:B------:R-:W-:-:S03]  /*14c20*/  ISETP.GT.AND P4, PT, R7, 0x50, PT ;  /* 0x000000500700780c */ /* 0x000fc60003f84270 */
[----:B------:R-:W2:Y:S01]  /*14c30*/  MUFU.TANH R47, R47 ;  /* 0x0000002f002f7308 */ /* 0x000ea20000002400 */
[----:B0-----:R-:W-:Y:S02]  /*14c40*/  FSEL R96, R45, -INF , P5 ;  /* 0xff8000002d607808 */ /* 0x001fe40002800000 */
[----:B------:R-:W-:-:S05]  /*14c50*/  FMNMX.FTZ R65, R94, R65, !PT ;  /* 0x000000415e417209 */ /* 0x000fca0007810000 */
[----:B------:R-:W0:Y:S01]  /*14c60*/  MUFU.TANH R37, R37 ;  /* 0x0000002500257308 */ /* 0x000e220000002400 */
[----:B---3--:R-:W-:Y:S01]  /*14c70*/  FSEL R52, R43, -INF , P3 ;  /* 0xff8000002b347808 */ /* 0x008fe20001800000 */
[----:B------:R-:W-:Y:S01]  /*14c80*/  FMUL.FTZ R41, R28, UR8 ;  /* 0x000000081c297c20 */ /* 0x000fe20008410000 */
[----:B------:R-:W-:Y:S02]  /*14c90*/  ISETP.GT.AND P3, PT, R7, 0x51, PT ;  /* 0x000000510700780c */ /* 0x000fe40003f64270 */
[----:B-1----:R-:W-:-:S03]  /*14ca0*/  FSEL R98, R5, -INF , P4 ;  /* 0xff80000005627808 */ /* 0x002fc60002000000 */
[----:B------:R-:W1:Y:S01]  /*14cb0*/  MUFU.TANH R11, R11 ;  /* 0x0000000b000b7308 */ /* 0x000e620000002400 */
[----:B------:R-:W-:Y:S02]  /*14cc0*/  FMNMX.FTZ R65, R96, R65, !PT ;  /* 0x0000004160417209 */ /* 0x000fe40007810000 */
[----:B------:R-:W-:-:S05]  /*14cd0*/  FSEL R24, R73, -INF , P2 ;  /* 0xff80000049187808 */ /* 0x000fca0001000000 */
[----:B------:R-:W3:Y:S01]  /*14ce0*/  MUFU.TANH R51, R51 ;  /* 0x0000003300337308 */ /* 0x000ee20000002400 */
[----:B------:R-:W-:Y:S01]  /*14cf0*/  ISETP.GT.AND P2, PT, R7, 0x58, PT ;  /* 0x000000580700780c */ /* 0x000fe20003f44270 */
[----:B------:R-:W-:Y:S01]  /*14d00*/  FMUL.FTZ R29, R29, UR8 ;  /* 0x000000081d1d7c20 */ /* 0x000fe20008410000 */
[----:B----4-:R-:W-:Y:S02]  /*14d10*/  FSEL R100, R33, -INF , P3 ;  /* 0xff80000021647808 */ /* 0x010fe40001800000 */
[----:B------:R-:W-:-:S03]  /*14d20*/  FMNMX.FTZ R65, R98, R65, !PT ;  /* 0x0000004162417209 */ /* 0x000fc60007810000 */
[----:B------:R-:W4:Y:S01]  /*14d30*/  MUFU.TANH R35, R35 ;  /* 0x0000002300237308 */ /* 0x000f220000002400 */
[----:B------:R-:W-:Y:S02]  /*14d40*/  FSEL R28, R4, -INF , P6 ;  /* 0xff800000041c7808 */ /* 0x000fe40003000000 */
[----:B------:R-:W-:-:S05]  /*14d50*/  ISETP.GT.AND P6, PT, R7, 0x59, PT ;  /* 0x000000590700780c */ /* 0x000fca0003fc4270 */
[----:B------:R-:W4:Y:S01]  /*14d60*/  MUFU.TANH R25, R25 ;  /* 0x0000001900197308 */ /* 0x000f220000002400 */
[----:B-----5:R-:W-:Y:S02]  /*14d70*/  FSEL R102, R15, -INF , P2 ;  /* 0xff8000000f667808 */ /* 0x020fe40001000000 */
[----:B------:R-:W-:-:S05]  /*14d80*/  FMNMX.FTZ R65, R100, R65, !PT ;  /* 0x0000004164417209 */ /* 0x000fca0007810000 */
[----:B------:R-:W5:Y:S01]  /*14d90*/  MUFU.TANH R49, R49 ;  /* 0x0000003100317308 */ /* 0x000f620000002400 */
[----:B--2---:R-:W-:Y:S02]  /*14da0*/  FSEL R72, R47, -INF , P5 ;  /* 0xff8000002f487808 */ /* 0x004fe40002800000 */
[----:B------:R-:W-:-:S05]  /*14db0*/  ISETP.GT.AND P5, PT, R7, 0x60, PT ;  /* 0x000000600700780c */ /* 0x000fca0003fa4270 */
[----:B------:R-:W2:Y:S01]  /*14dc0*/  MUFU.TANH R41, R41 ;  /* 0x0000002900297308 */ /* 0x000ea20000002400 */
[----:B0-----:R-:W-:Y:S02]  /*14dd0*/  FSEL R104, R37, -INF , P6 ;  /* 0xff80000025687808 */ /* 0x001fe40003000000 */
[----:B------:R-:W-:-:S05]  /*14de0*/  FMNMX.FTZ R65, R102, R65, !PT ;  /* 0x0000004166417209 */ /* 0x000fca0007810000 */
[----:B------:R-:W0:Y:S01]  /*14df0*/  MUFU.TANH R29, R29 ;  /* 0x0000001d001d7308 */ /* 0x000e220000002400 */
[----:B-1----:R-:W-:Y:S02]  /*14e00*/  FSEL R76, R11, -INF , P4 ;  /* 0xff8000000b4c7808 */ /* 0x002fe40002000000 */
[----:B------:R-:W-:Y:S02]  /*14e10*/  ISETP.GT.AND P4, PT, R7, 0x61, PT ;  /* 0x000000610700780c */ /* 0x000fe40003f84270 */
[----:B---3--:R-:W-:Y:S02]  /*14e20*/  FSEL R106, R51, -INF , P5 ;  /* 0xff800000336a7808 */ /* 0x008fe40002800000 */
[----:B------:R-:W-:Y:S02]  /*14e30*/  FMNMX.FTZ R65, R104, R65, !PT ;  /* 0x0000004168417209 */ /* 0x000fe40007810000 */
[----:B----4-:R-:W-:Y:S02]  /*14e40*/  FSEL R82, R35, -INF , P3 ;  /* 0xff80000023527808 */ /* 0x010fe40001800000 */
[----:B------:R-:W-:-:S02]  /*14e50*/  ISETP.GT.AND P3, PT, R7, 0x68, PT ;  /* 0x000000680700780c */ /* 0x000fc40003f64270 */
[----:B------:R-:W-:Y:S02]  /*14e60*/  FSEL R108, R25, -INF , P4 ;  /* 0xff800000196c7808 */ /* 0x000fe40002000000 */
[----:B------:R-:W-:Y:S02]  /*14e70*/  FMNMX.FTZ R65, R106, R65, !PT ;  /* 0x000000416a417209 */ /* 0x000fe40007810000 */
[----:B-----5:R-:W-:Y:S02]  /*14e80*/  FSEL R86, R49, -INF , P2 ;  /* 0xff80000031567808 */ /* 0x020fe40001000000 */
[----:B------:R-:W-:Y:S02]  /*14e90*/  ISETP.GT.AND P2, PT, R7, 0x69, PT ;  /* 0x000000690700780c */ /* 0x000fe40003f44270 */
[----:B--2---:R-:W-:Y:S02]  /*14ea0*/  FSEL R110, R41, -INF , P3 ;  /* 0xff800000296e7808 */ /* 0x004fe40001800000 */
[----:B------:R-:W-:-:S02]  /*14eb0*/  FMNMX.FTZ R65, R108, R65, !PT ;  /* 0x000000416c417209 */ /* 0x000fc40007810000 */
[----:B0-----:R-:W-:Y:S02]  /*14ec0*/  FSEL R112, R29, -INF , P2 ;  /* 0xff8000001d707808 */ /* 0x001fe40001000000 */
        /* <DEDUP_REMOVED lines=9> */
[----:B------:R-:W-:-:S05]  /*14f60*/  FSEL R11, R11, RZ, P0 ;  /* 0x000000ff0b0b7208 */ /* 0x000fca0000000000 */
[----:B------:R-:W-:Y:S01]  /*14f70*/  FFMA.FTZ R7, R9, R5, -R11 ;  /* 0x0000000509077223 */ /* 0x000fe2000001080b */
[----:B------:R-:W-:-:S04]  /*14f80*/  FMNMX.FTZ R9, R8, R3, !PT ;  /* 0x0000000308097209 */ /* 0x000fc80007810000 */
[----:B------:R-:W-:-:S04]  /*14f90*/  FMNMX.FTZ R9, R10, R9, !PT ;  /* 0x000000090a097209 */ /* 0x000fc80007810000 */
[----:B------:R-:W-:-:S04]  /*14fa0*/  FMNMX.FTZ R9, R12, R9, !PT ;  /* 0x000000090c097209 */ /* 0x000fc80007810000 */
[----:B------:R-:W-:Y:S02]  /*14fb0*/  FMNMX.FTZ R9, R14, R9, !PT ;  /* 0x000000090e097209 */ /* 0x000fe40007810000 */
[----:B------:R-:W-:Y:S02]  /*14fc0*/  ISETP.NE.AND P0, PT, R13, RZ, PT ;  /* 0x000000ff0d00720c */ /* 0x000fe40003f05270 */
        /* <DEDUP_REMOVED lines=10> */
[----:B------:R-:W-:-:S03]  /*15070*/  FMUL.FTZ R27, R27, UR8 ;  /* 0x000000081b1b7c20 */ /* 0x000fc60008410000 */
[----:B------:R-:W-:Y:S01]  /*15080*/  FMNMX.FTZ R25, R38, R25, !PT ;  /* 0x0000001926197209 */ /* 0x000fe20007810000 */
[----:B------:R-:W-:-:S03]  /*15090*/  FMUL.FTZ R39, R39, UR8 ;  /* 0x0000000827277c20 */ /* 0x000fc60008410000 */
[----:B------:R-:W-:Y:S01]  /*150a0*/  FMNMX.FTZ R25, R24, R25, !PT ;  /* 0x0000001918197209 */ /* 0x000fe20007810000 */
[----:B------:R0:W-:Y:S01]  /*150b0*/  MUFU.TANH R33, R27 ;  /* 0x0000001b00217308 */ /* 0x0001e20000002400 */
[----:B------:R-:W-:Y:S02]  /*150c0*/  FMUL.FTZ R26, R26, UR8 ;  /* 0x000000081a1a7c20 */ /* 0x000fe40008410000 */
[----:B0-----:R-:W-:-:S05]  /*150d0*/  FMNMX.FTZ R27, R52, R25, !PT ;  /* 0x00000019341b7209 */ /* 0x001fca0007810000 */
[----:B------:R-:W0:Y:S01]  /*150e0*/  MUFU.TANH R39, R39 ;  /* 0x0000002700277308 */ /* 0x000e220000002400 */
[----:B------:R-:W-:Y:S01]  /*150f0*/  FMNMX.FTZ R27, R28, R27, !PT ;  /* 0x0000001b1c1b7209 */ /* 0x000fe20007810000 */
[----:B------:R-:W-:-:S03]  /*15100*/  FMUL.FTZ R30, R30, UR8 ;  /* 0x000000081e1e7c20 */ /* 0x000fc60008410000 */
[----:B------:R-:W-:-:S03]  /*15110*/  FMNMX.FTZ R27, R72, R27, !PT ;  /* 0x0000001b481b7209 */ /* 0x000fc60007810000 */
[----:B------:R0:W1:Y:S01]  /*15120*/  MUFU.TANH R29, R26 ;  /* 0x0000001a001d7308 */ /* 0x0000620000002400 */
[----:B------:R-:W-:Y:S01]  /*15130*/  FMUL.FTZ R31, R31, UR8 ;  /* 0x000000081f1f7c20 */ /* 0x000fe20008410000 */
[----:B------:R-:W-:-:S04]  /*15140*/  FMNMX.FTZ R27, R76, R27, !PT ;  /* 0x0000001b4c1b7209 */ /* 0x000fc80007810000 */
[----:B------:R-:W-:Y:S02]  /*15150*/  FMNMX.FTZ R37, R82, R27, !PT ;  /* 0x0000001b52257209 */ /* 0x000fe40007810000 */
[----:B------:R1:W2:Y:S01]  /*15160*/  MUFU.TANH R35, R30 ;  /* 0x0000001e00237308 */ /* 0x0002a20000002400 */
[----:B0-----:R-:W-:Y:S02]  /*15170*/  FSEL R26, R39, -INF , P6 ;  /* 0xff800000271a7808 */ /* 0x001fe40003000000 */
[----:B------:R-:W-:-:S05]  /*15180*/  FMNMX.FTZ R37, R86, R37, !PT ;  /* 0x0000002556257209 */ /* 0x000fca0007810000 */
[----:B------:R-:W0:Y:S01]  /*15190*/  MUFU.TANH R31, R31 ;  /* 0x0000001f001f7308 */ /* 0x000e220000002400 */
[----:B-1----:R-:W-:Y:S02]  /*151a0*/  FSEL R30, R29, -INF , P5 ;  /* 0xff8000001d1e7808 */ /* 0x002fe40002800000 */
[----:B------:R-:W-:Y:S01]  /*151b0*/  FMNMX.FTZ R37, R26, R37, !PT ;  /* 0x000000251a257209 */ /* 0x000fe20007810000 */
[-CC-:B------:R-:W-:Y:S01]  /*151c0*/  FFMA.FTZ R202, R54, R5.reuse, -R11.reuse ;  /* 0x0000000536ca7223 */ /* 0x180fe2000001080b */
[--C-:B------:R-:W-:Y:S01]  /*151d0*/  FFMA.FTZ R56, R56, R5, -R11.reuse ;  /* 0x0000000538387223 */ /* 0x100fe2000001080b */
[----:B------:R-:W-:Y:S02]  /*151e0*/  FSEL R54, R33, -INF , P4 ;  /* 0xff80000021367808 */ /* 0x000fe40002000000 */
[----:B------:R-:W-:Y:S01]  /*151f0*/  FMNMX.FTZ R37, R30, R37, !PT ;  /* 0x000000251e257209 */ /* 0x000fe20007810000 */
[----:B------:R2:W-:Y:S03]  /*15200*/  MUFU.EX2 R9, R56 ;  /* 0x0000003800097308 */ /* 0x0005e60000000800 */
[----:B------:R-:W-:Y:S01]  /*15210*/  FMNMX.FTZ R37, R54, R37, !PT ;  /* 0x0000002536257209 */ /* 0x000fe20007810000 */
[----:B------:R-:W-:Y:S01]  /*15220*/  FFMA.FTZ R196, R58, R5, -R11 ;  /* 0x000000053ac47223 */ /* 0x000fe2000001080b */
[----:B--2---:R-:W-:-:S02]  /*15230*/  FSEL R56, R35, -INF , P3 ;  /* 0xff80000023387808 */ /* 0x004fc40001800000 */
[----:B0-----:R-:W-:Y:S02]  /*15240*/  FSEL R58, R31, -INF , P2 ;  /* 0xff8000001f3a7808 */ /* 0x001fe40001000000 */
[----:B------:R-:W-:-:S04]  /*15250*/  FMNMX.FTZ R37, R56, R37, !PT ;  /* 0x0000002538257209 */ /* 0x000fc80007810000 */
[----:B------:R-:W-:Y:S01]  /*15260*/  FMNMX.FTZ R37, R58, R37, !PT ;  /* 0x000000253a257209 */ /* 0x000fe20007810000 */
[----:B------:R-:W-:-:S04]  /*15270*/  FFMA.FTZ R200, R6, R5, -R11 ;  /* 0x0000000506c87223 */ /* 0x000fc8000001080b */
[----:B------:R-:W0:Y:S02]  /*15280*/  SHFL.BFLY PT, R6, R37, 0x2, 0x1f ;  /* 0x0c401f0025067f89 */ /* 0x000e2400000e0000 */
[----:B0-----:R-:W-:-:S05]  /*15290*/  FMNMX.FTZ R41, R37, R6, !PT ;  /* 0x0000000625297209 */ /* 0x001fca0007810000 */
[----:B------:R-:W0:Y:S01]  /*152a0*/  SHFL.BFLY PT, R6, R41, 0x1, 0x1f ;  /* 0x0c201f0029067f89 */ /* 0x000e2200000e0000 */
[----:B------:R-:W-:Y:S08]  /*152b0*/  MUFU.EX2 R200, R200 ;  /* 0x000000c800c87308 */ /* 0x000ff00000000800 */
[----:B------:R-:W1:Y:S01]  /*152c0*/  MUFU.EX2 R7, R7 ;  /* 0x0000000700077308 */ /* 0x000e620000000800 */
[----:B0-----:R-:W-:-:S07]  /*152d0*/  FMNMX.FTZ R6, R41, R6, !PT ;  /* 0x0000000629067209 */ /* 0x001fce0007810000 */
[----:B------:R-:W0:Y:S01]  /*152e0*/  MUFU.EX2 R202, R202 ;  /* 0x000000ca00ca7308 */ /* 0x000e220000000800 */
[C---:B------:R-:W-:Y:S01]  /*152f0*/  FSETP.NEU.FTZ.AND P2, PT, R6.reuse, -INF , PT ;  /* 0xff8000000600780b */ /* 0x040fe20003f5d000 */
[----:B------:R-:W-:-:S05]  /*15300*/  FMUL.FTZ R43, R6, R5 ;  /* 0x00000005062b7220 */ /* 0x000fca0000410000 */
[----:B------:R-:W-:Y:S01]  /*15310*/  FSEL R43, R43, RZ, P2 ;  /* 0x000000ff2b2b7208 */ /* 0x000fe20001000000 */
[----:B------:R-:W2:Y:S01]  /*15320*/  MUFU.EX2 R196, R196 ;  /* 0x000000c400c47308 */ /* 0x000ea20000000800 */
[----:B------:R-:W-:-:S03]  /*15330*/  FFMA.FTZ R60, R60, R5, -R11 ;  /* 0x000000053c3c7223 */ /* 0x000fc6000001080b */
[-CC-:B------:R-:W-:Y:S01]  /*15340*/  FFMA.FTZ R201, R8, R5.reuse, -R43.reuse ;  /* 0x0000000508c97223 */ /* 0x180fe2000001082b */
[-C--:B------:R-:W-:Y:S01]  /*15350*/  FFMA.FTZ R8, R3, R5.reuse, -R43 ;  /* 0x0000000503087223 */ /* 0x080fe2000001082b */
[-C--:B------:R-:W-:Y:S01]  /*15360*/  FFMA.FTZ R198, R62, R5.reuse, -R11 ;  /* 0x000000053ec67223 */ /* 0x080fe2000001080b */
[-C--:B------:R-:W-:Y:S01]  /*15370*/  FFMA.FTZ R203, R10, R5.reuse, -R43 ;  /* 0x000000050acb7223 */ /* 0x080fe2000001082b */
[----:B------:R-:W3:Y:S01]  /*15380*/  MUFU.EX2 R13, R60 ;  /* 0x0000003c000d7308 */ /* 0x000ee20000000800 */
[----:B-1----:R-:W-:Y:S01]  /*15390*/  FADD.FTZ R3, R200, R7 ;  /* 0x00000007c8037221 */ /* 0x002fe20000010000 */
[-CC-:B------:R-:W-:Y:S01]  /*153a0*/  FFMA.FTZ R10, R12, R5.reuse, -R43.reuse ;  /* 0x000000050c0a7223 */ /* 0x180fe2000001082b */
[----:B------:R-:W-:-:S05]  /*153b0*/  FFMA.FTZ R12, R20, R5, -R43 ;  /* 0x00000005140c7223 */ /* 0x000fca000001082b */
[----:B------:R-:W-:Y:S01]  /*153c0*/  MUFU.EX2 R201, R201 ;  /* 0x000000c900c97308 */ /* 0x000fe20000000800 */
[----:B0-----:R-:W-:Y:S01]  /*153d0*/  FADD.FTZ R20, R202, R3 ;  /* 0x00000003ca147221 */ /* 0x001fe20000010000 */
[----:B------:R-:W-:-:S06]  /*153e0*/  FFMA.FTZ R197, R14, R5, -R43 ;  /* 0x000000050ec57223 */ /* 0x000fcc000001082b */
[----:B------:R-:W0:Y:S01]  /*153f0*/  MUFU.EX2 R8, R8 ;  /* 0x0000000800087308 */ /* 0x000e220000000800 */
[----:B------:R-:W-:-:S07]  /*15400*/  FADD.FTZ R3, R9, R20 ;  /* 0x0000001409037221 */ /* 0x000fce0000010000 */
[----:B------:R-:W1:Y:S08]  /*15410*/  MUFU.EX2 R198, R198 ;  /* 0x000000c600c67308 */ /* 0x000e700000000800 */
[----:B------:R-:W4:Y:S01]  /*15420*/  MUFU.EX2 R203, R203 ;  /* 0x000000cb00cb7308 */ /* 0x000f220000000800 */
[----:B--2---:R-:W-:Y:S01]  /*15430*/  FADD.FTZ R20, R196, R3 ;  /* 0x00000003c4147221 */ /* 0x004fe20000010000 */
[----:B------:R-:W-:-:S06]  /*15440*/  FFMA.FTZ R199, R40, R5, -R43 ;  /* 0x0000000528c77223 */ /* 0x000fcc000001082b */
[----:B------:R-:W2:Y:S01]  /*15450*/  MUFU.EX2 R10, R10 ;  /* 0x0000000a000a7308 */ /* 0x000ea20000000800 */
[----:B---3--:R-:W-:Y:S01]  /*15460*/  FADD.FTZ R3, R13, R20 ;  /* 0x000000140d037221 */ /* 0x008fe20000010000 */
[----:B0-----:R-:W-:-:S06]  /*15470*/  FADD.FTZ R20, R201, R8 ;  /* 0x00000008c9147221 */ /* 0x001fcc0000010000 */
[----:B------:R-:W0:Y:S01]  /*15480*/  MUFU.EX2 R197, R197 ;  /* 0x000000c500c57308 */ /* 0x000e220000000800 */
[-C--:B------:R-:W-:Y:S01]  /*15490*/  FFMA.FTZ R14, R42, R5.reuse, -R43 ;  /* 0x000000052a0e7223 */ /* 0x080fe2000001082b */
[----:B-1----:R-:W-:Y:S01]  /*154a0*/  FADD.FTZ R40, R198, R3 ;  /* 0x00000003c6287221 */ /* 0x002fe20000010000 */
[----:B------:R-:W-:-:S05]  /*154b0*/  FFMA.FTZ R64, R64, R5, -R11 ;  /* 0x0000000540407223 */ /* 0x000fca000001080b */
[----:B------:R-:W1:Y:S01]  /*154c0*/  MUFU.EX2 R12, R12 ;  /* 0x0000000c000c7308 */ /* 0x000e620000000800 */
[----:B----4-:R-:W-:Y:S01]  /*154d0*/  FADD.FTZ R3, R203, R20 ;  /* 0x00000014cb037221 */ /* 0x010fe20000010000 */
[-C--:B------:R-:W-:Y:S01]  /*154e0*/  FFMA.FTZ R193, R32, R5.reuse, -R43 ;  /* 0x0000000520c17223 */ /* 0x080fe2000001082b */
[----:B------:R-:W-:-:S05]  /*154f0*/  FFMA.FTZ R192, R66, R5, -R11 ;  /* 0x0000000542c07223 */ /* 0x000fca000001080b */
[----:B------:R-:W3:Y:S01]  /*15500*/  MUFU.EX2 R199, R199 ;  /* 0x000000c700c77308 */ /* 0x000ee20000000800 */
[----:B--2---:R-:W-:Y:S01]  /*15510*/  FADD.FTZ R20, R10, R3 ;  /* 0x000000030a147221 */ /* 0x004fe20000010000 */
[-C--:B------:R-:W-:Y:S01]  /*15520*/  FFMA.FTZ R32, R44, R5.reuse, -R43 ;  /* 0x000000052c207223 */ /* 0x080fe2000001082b */
[----:B------:R-:W-:-:S05]  /*15530*/  FFMA.FTZ R68, R68, R5, -R11 ;  /* 0x0000000544447223 */ /* 0x000fca000001080b */
[----:B------:R-:W2:Y:S01]  /*15540*/  MUFU.EX2 R14, R14 ;  /* 0x0000000e000e7308 */ /* 0x000ea20000000800 */
[----:B0-----:R-:W-:Y:S01]  /*15550*/  FADD.FTZ R3, R197, R20 ;  /* 0x00000014c5037221 */ /* 0x001fe20000010000 */
[----:B------:R-:W-:-:S06]  /*15560*/  FFMA.FTZ R195, R34, R5, -R43 ;  /* 0x0000000522c37223 */ /* 0x000fcc000001082b */
[----:B------:R-:W0:Y:S01]  /*15570*/  MUFU.EX2 R15, R64 ;  /* 0x00000040000f7308 */ /* 0x000e220000000800 */
[----:B------:R-:W-:Y:S01]  /*15580*/  FFMA.FTZ R194, R70, R5, -R11 ;  /* 0x0000000546c27223 */ /* 0x000fe2000001080b */
[----:B-1----:R-:W-:-:S06]  /*15590*/  FADD.FTZ R20, R12, R3 ;  /* 0x000000030c147221 */ /* 0x002fcc0000010000 */
[----:B------:R-:W1:Y:S01]  /*155a0*/  MUFU.EX2 R193, R193 ;  /* 0x000000c100c17308 */ /* 0x000e620000000800 */
[----:B------:R-:W-:-:S07]  /*155b0*/  FFMA.FTZ R34, R46, R5, -R43 ;  /* 0x000000052e227223 */ /* 0x000fce000001082b */
[----:B------:R-:W4:Y:S01]  /*155c0*/  MUFU.EX2 R192, R192 ;  /* 0x000000c000c07308 */ /* 0x000f220000000800 */
[----:B------:R-:W-:Y:S01]  /*155d0*/  FFMA.FTZ R74, R74, R5, -R11 ;  /* 0x000000054a4a7223 */ /* 0x000fe2000001080b */
[----:B---3--:R-:W-:-:S06]  /*155e0*/  FADD.FTZ R3, R199, R20 ;  /* 0x00000014c7037221 */ /* 0x008fcc0000010000 */
[----:B------:R-:W-:Y:S01]  /*155f0*/  MUFU.EX2 R32, R32 ;  /* 0x0000002000207308 */ /* 0x000fe20000000800 */
[-C--:B------:R-:W-:Y:S01]  /*15600*/  FFMA.FTZ R189, R36, R5.reuse, -R43 ;  /* 0x0000000524bd7223 */ /* 0x080fe2000001082b */
[----:B------:R-:W-:-:S06]  /*15610*/  FFMA.FTZ R188, R78, R5, -R11 ;  /* 0x000000054ebc7223 */ /* 0x000fcc000001080b */
[----:B------:R-:W3:Y:S01]  /*15620*/  MUFU.EX2 R25, R68 ;  /* 0x0000004400197308 */ /* 0x000ee20000000800 */
[----:B------:R-:W-:Y:S02]  /*15630*/  @!P1 VIADD R0, R0, 0x36840 ;  /* 0x0003684000009836 */ /* 0x000fe40000000000 */
[----:B--2---:R-:W-:-:S05]  /*15640*/  FADD.FTZ R20, R14, R3 ;  /* 0x000000030e147221 */ /* 0x004fca0000010000 */
[----:B------:R-:W2:Y:S01]  /*15650*/  MUFU.EX2 R195, R195 ;  /* 0x000000c300c37308 */ /* 0x000ea20000000800 */
[----:B------:R-:W-:Y:S01]  /*15660*/  FFMA.FTZ R36, R48, R5, -R43 ;  /* 0x0000000530247223 */ /* 0x000fe2000001082b */
[----:B0-----:R-:W-:-:S06]  /*15670*/  FADD.FTZ R45, R15, R40 ;  /* 0x000000280f2d7221 */ /* 0x001fcc0000010000 */
[----:B------:R-:W0:Y:S01]  /*15680*/  MUFU.EX2 R194, R194 ;  /* 0x000000c200c27308 */ /* 0x000e220000000800 */
[----:B------:R-:W-:Y:S01]  /*15690*/  FFMA.FTZ R29, R80, R5, -R11 ;  /* 0x00000005501d7223 */ /* 0x000fe2000001080b */
[----:B------:R-:W-:Y:S01]  /*156a0*/  @!P1 PRMT R0, RZ, 0x654, R0 ;  /* 0x00000654ff009816 */ /* 0x000fe20000000000 */
[----:B-1----:R-:W-:-:S05]  /*156b0*/  FADD.FTZ R3, R193, R20 ;  /* 0x00000014c1037221 */ /* 0x002fca0000010000 */
[----:B------:R-:W1:Y:S01]  /*156c0*/  MUFU.EX2 R34, R34 ;  /* 0x0000002200227308 */ /* 0x000e620000000800 */
[-C--:B------:R-:W-:Y:S01]  /*156d0*/  FFMA.FTZ R191, R50, R5.reuse, -R43 ;  /* 0x0000000532bf7223 */ /* 0x080fe2000001082b */
[----:B----4-:R-:W-:Y:S01]  /*156e0*/  FADD.FTZ R40, R192, R45 ;  /* 0x0000002dc0287221 */ /* 0x010fe20000010000 */
[-C--:B------:R-:W-:Y:S01]  /*156f0*/  FFMA.FTZ R190, R84, R5.reuse, -R11 ;  /* 0x0000000554be7223 */ /* 0x080fe2000001080b */
[----:B------:R4:W-:Y:S04]  /*15700*/  @!P1 SYNCS.ARRIVE.TRANS64.RED.A1T0 RZ, [R0+URZ], RZ ;  /* 0x000000ff00ff99a7 */ /* 0x0009e8000810043f */
[----:B------:R-:W5:Y:S01]  /*15710*/  MUFU.EX2 R27, R74 ;  /* 0x0000004a001b7308 */ /* 0x000f620000000800 */
[----:B------:R-:W-:Y:S01]  /*15720*/  FFMA.FTZ R38, R38, R5, -R43 ;  /* 0x0000000526267223 */ /* 0x000fe2000001082b */
[----:B---3--:R-:W-:-:S06]  /*15730*/  FADD.FTZ R45, R25, R40 ;  /* 0x00000028192d7221 */ /* 0x008fcc0000010000 */
[----:B------:R-:W3:Y:S01]  /*15740*/  MUFU.EX2 R189, R189 ;  /* 0x000000bd00bd7308 */ /* 0x000ee20000000800 */
[----:B----4-:R-:W-:Y:S01]  /*15750*/  FADD.FTZ R0, R32, R3 ;  /* 0x0000000320007221 */ /* 0x010fe20000010000 */
[----:B------:R-:W-:-:S06]  /*15760*/  FFMA.FTZ R31, R88, R5, -R11 ;  /* 0x00000005581f7223 */ /* 0x000fcc000001080b */
[----:B------:R-:W4:Y:S01]  /*15770*/  MUFU.EX2 R188, R188 ;  /* 0x000000bc00bc7308 */ /* 0x000f220000000800 */
[----:B--2---:R-:W-:Y:S01]  /*15780*/  FADD.FTZ R3, R195, R0 ;  /* 0x00000000c3037221 */ /* 0x004fe20000010000 */
[----:B------:R-:W-:-:S06]  /*15790*/  FFMA.FTZ R185, R24, R5, -R43 ;  /* 0x0000000518b97223 */ /* 0x000fcc000001082b */
[----:B------:R-:W2:Y:S01]  /*157a0*/  MUFU.EX2 R36, R36 ;  /* 0x0000002400247308 */ /* 0x000ea20000000800 */
[----:B0-----:R-:W-:Y:S01]  /*157b0*/  FADD.FTZ R40, R194, R45 ;  /* 0x0000002dc2287221 */ /* 0x001fe20000010000 */
[----:B------:R-:W-:-:S06]  /*157c0*/  FFMA.FTZ R184, R90, R5, -R11 ;  /* 0x000000055ab87223 */ /* 0x000fcc000001080b */
[----:B------:R-:W0:Y:S01]  /*157d0*/  MUFU.EX2 R29, R29 ;  /* 0x0000001d001d7308 */ /* 0x000e220000000800 */
[----:B-1----:R-:W-:Y:S01]  /*157e0*/  FADD.FTZ R0, R34, R3 ;  /* 0x0000000322007221 */ /* 0x002fe20000010000 */
[----:B------:R-:W-:-:S06]  /*157f0*/  FFMA.FTZ R24, R52, R5, -R43 ;  /* 0x0000000534187223 */ /* 0x000fcc000001082b */
[----:B------:R-:W1:Y:S01]  /*15800*/  MUFU.EX2 R191, R191 ;  /* 0x000000bf00bf7308 */ /* 0x000e620000000800 */
[----:B-----5:R-:W-:Y:S01]  /*15810*/  FADD.FTZ R45, R27, R40 ;  /* 0x000000281b2d7221 */ /* 0x020fe20000010000 */
[----:B------:R-:W-:-:S06]  /*15820*/  FFMA.FTZ R33, R92, R5, -R11 ;  /* 0x000000055c217223 */ /* 0x000fcc000001080b */
[----:B------:R-:W5:Y:S01]  /*15830*/  MUFU.EX2 R190, R190 ;  /* 0x000000be00be7308 */ /* 0x000f620000000800 */
[----:B---3--:R-:W-:Y:S01]  /*15840*/  FADD.FTZ R3, R189, R0 ;  /* 0x00000000bd037221 */ /* 0x008fe20000010000 */
[----:B------:R-:W-:-:S06]  /*15850*/  FFMA.FTZ R28, R28, R5, -R43 ;  /* 0x000000051c1c7223 */ /* 0x000fcc000001082b */
[----:B------:R-:W3:Y:S01]  /*15860*/  MUFU.EX2 R38, R38 ;  /* 0x0000002600267308 */ /* 0x000ee20000000800 */
[----:B----4-:R-:W-:Y:S01]  /*15870*/  FADD.FTZ R40, R188, R45 ;  /* 0x0000002dbc287221 */ /* 0x010fe20000010000 */
[----:B------:R-:W-:-:S06]  /*15880*/  FFMA.FTZ R186, R94, R5, -R11 ;  /* 0x000000055eba7223 */ /* 0x000fcc000001080b */
[----:B------:R-:W4:Y:S01]  /*15890*/  MUFU.EX2 R31, R31 ;  /* 0x0000001f001f7308 */ /* 0x000f220000000800 */
[----:B--2---:R-:W-:Y:S01]  /*158a0*/  FADD.FTZ R0, R36, R3 ;  /* 0x0000000324007221 */ /* 0x004fe20000010000 */
[----:B0-----:R-:W-:-:S06]  /*158b0*/  FADD.FTZ R45, R29, R40 ;  /* 0x000000281d2d7221 */ /* 0x001fcc0000010000 */
[----:B------:R-:W0:Y:S01]  /*158c0*/  MUFU.EX2 R185, R185 ;  /* 0x000000b900b97308 */ /* 0x000e220000000800 */
[----:B------:R-:W-:-:S07]  /*158d0*/  FFMA.FTZ R35, R96, R5, -R11 ;  /* 0x0000000560237223 */ /* 0x000fce000001080b */
[----:B------:R-:W2:Y:S01]  /*158e0*/  MUFU.EX2 R184, R184 ;  /* 0x000000b800b87308 */ /* 0x000ea20000000800 */
[----:B------:R-:W-:Y:S01]  /*158f0*/  FFMA.FTZ R72, R72, R5, -R43 ;  /* 0x0000000548487223 */ /* 0x000fe2000001082b */
[----:B-1----:R-:W-:-:S06]  /*15900*/  FADD.FTZ R3, R191, R0 ;  /* 0x00000000bf037221 */ /* 0x002fcc0000010000 */
[----:B------:R-:W1:Y:S01]  /*15910*/  MUFU.EX2 R24, R24 ;  /* 0x0000001800187308 */ /* 0x000e620000000800 */
[----:B------:R-:W-:Y:S01]  /*15920*/  FFMA.FTZ R76, R76, R5, -R43 ;  /* 0x000000054c4c7223 */ /* 0x000fe2000001082b */
[----:B-----5:R-:W-:-:S06]  /*15930*/  FADD.FTZ R20, R190, R45 ;  /* 0x0000002dbe147221 */ /* 0x020fcc0000010000 */
[----:B------:R-:W5:Y:S01]  /*15940*/  MUFU.EX2 R33, R33 ;  /* 0x0000002100217308 */ /* 0x000f620000000800 */
[----:B------:R-:W-:Y:S01]  /*15950*/  FFMA.FTZ R180, R98, R5, -R11 ;  /* 0x0000000562b47223 */ /* 0x000fe2000001080b */
[----:B---3--:R-:W-:-:S06]  /*15960*/  FADD.FTZ R0, R38, R3 ;  /* 0x0000000326007221 */ /* 0x008fcc0000010000 */
[----:B------:R-:W3:Y:S01]  /*15970*/  MUFU.EX2 R28, R28 ;  /* 0x0000001c001c7308 */ /* 0x000ee20000000800 */
[----:B----4-:R-:W-:Y:S01]  /*15980*/  FADD.FTZ R45, R31, R20 ;  /* 0x000000141f2d7221 */ /* 0x010fe20000010000 */
[----:B------:R-:W-:-:S06]  /*15990*/  FFMA.FTZ R37, R100, R5, -R11 ;  /* 0x0000000564257223 */ /* 0x000fcc000001080b */
[----:B------:R-:W4:Y:S01]  /*159a0*/  MUFU.EX2 R186, R186 ;  /* 0x000000ba00ba7308 */ /* 0x000f220000000800 */
[----:B------:R-:W-:Y:S01]  /*159b0*/  FFMA.FTZ R82, R82, R5, -R43 ;  /* 0x0000000552527223 */ /* 0x000fe2000001082b */
[----:B0-----:R-:W-:-:S06]  /*159c0*/  FADD.FTZ R3, R185, R0 ;  /* 0x00000000b9037221 */ /* 0x001fcc0000010000 */
[----:B------:R-:W0:Y:S01]  /*159d0*/  MUFU.EX2 R187, R72 ;  /* 0x0000004800bb7308 */ /* 0x000e220000000800 */
[----:B------:R-:W-:Y:S01]  /*159e0*/  FFMA.FTZ R86, R86, R5, -R43 ;  /* 0x0000000556567223 */ /* 0x000fe2000001082b */
[----:B--2---:R-:W-:-:S06]  /*159f0*/  FADD.FTZ R20, R184, R45 ;  /* 0x0000002db8147221 */ /* 0x004fcc0000010000 */
[----:B------:R-:W2:Y:S01]  /*15a00*/  MUFU.EX2 R35, R35 ;  /* 0x0000002300237308 */ /* 0x000ea20000000800 */
[----:B------:R-:W-:Y:S01]  /*15a10*/  FFMA.FTZ R182, R102, R5, -R11 ;  /* 0x0000000566b67223 */ /* 0x000fe2000001080b */
[----:B-1----:R-:W-:-:S06]  /*15a20*/  FADD.FTZ R3, R24, R3 ;  /* 0x0000000318037221 */ /* 0x002fcc0000010000 */
[----:B------:R-:W1:Y:S01]  /*15a30*/  MUFU.EX2 R76, R76 ;  /* 0x0000004c004c7308 */ /* 0x000e620000000800 */
[----:B-----5:R-:W-:Y:S01]  /*15a40*/  FADD.FTZ R45, R33, R20 ;  /* 0x00000014212d7221 */ /* 0x020fe20000010000 */
[----:B------:R-:W-:-:S06]  /*15a50*/  FFMA.FTZ R39, R104, R5, -R11 ;  /* 0x0000000568277223 */ /* 0x000fcc000001080b */
[----:B------:R-:W5:Y:S01]  /*15a60*/  MUFU.EX2 R180, R180 ;  /* 0x000000b400b47308 */ /* 0x000f620000000800 */
[----:B------:R-:W-:Y:S01]  /*15a70*/  FFMA.FTZ R26, R26, R5, -R43 ;  /* 0x000000051a1a7223 */ /* 0x000fe2000001082b */
[----:B---3--:R-:W-:-:S06]  /*15a80*/  FADD.FTZ R0, R28, R3 ;  /* 0x000000031c007221 */ /* 0x008fcc0000010000 */
[----:B------:R-:W3:Y:S01]  /*15a90*/  MUFU.EX2 R181, R82 ;  /* 0x0000005200b57308 */ /* 0x000ee20000000800 */
[----:B------:R-:W-:Y:S01]  /*15aa0*/  FFMA.FTZ R30, R30, R5, -R43 ;  /* 0x000000051e1e7223 */ /* 0x000fe2000001082b */
[----:B----4-:R-:W-:-:S06]  /*15ab0*/  FADD.FTZ R20, R186, R45 ;  /* 0x0000002dba147221 */ /* 0x010fcc0000010000 */
[----:B------:R-:W4:Y:S01]  /*15ac0*/  MUFU.EX2 R37, R37 ;  /* 0x0000002500257308 */ /* 0x000f220000000800 */
[----:B------:R-:W-:Y:S01]  /*15ad0*/  FFMA.FTZ R176, R106, R5, -R11 ;  /* 0x000000056ab07223 */ /* 0x000fe2000001080b */
[----:B------:R-:W-:Y:S01]  /*15ae0*/  F2FP.BF16.F32.PACK_AB R200, R7, R200 ;  /* 0x000000c807c8723e */ /* 0x000fe200000010ff */
[----:B0-----:R-:W-:-:S05]  /*15af0*/  FADD.FTZ R3, R187, R0 ;  /* 0x00000000bb037221 */ /* 0x001fca0000010000 */
[----:B------:R-:W0:Y:S01]  /*15b00*/  MUFU.EX2 R86, R86 ;  /* 0x0000005600567308 */ /* 0x000e220000000800 */
[----:B--2---:R-:W-:-:S07]  /*15b10*/  FADD.FTZ R7, R35, R20 ;  /* 0x0000001423077221 */ /* 0x004fce0000010000 */
[----:B------:R-:W2:Y:S01]  /*15b20*/  MUFU.EX2 R182, R182 ;  /* 0x000000b600b67308 */ /* 0x000ea20000000800 */
[-C--:B------:R-:W-:Y:S01]  /*15b30*/  FFMA.FTZ R54, R54, R5.reuse, -R43 ;  /* 0x0000000536367223 */ /* 0x080fe2000001082b */
[----:B------:R-:W-:Y:S01]  /*15b40*/  FFMA.FTZ R108, R108, R5, -R11 ;  /* 0x000000056c6c7223 */ /* 0x000fe2000001080b */
[----:B-1----:R-:W-:-:S05]  /*15b50*/  FADD.FTZ R0, R76, R3 ;  /* 0x000000034c007221 */ /* 0x002fca0000010000 */
[----:B------:R-:W1:Y:S01]  /*15b60*/  MUFU.EX2 R183, R26 ;  /* 0x0000001a00b77308 */ /* 0x000e620000000800 */
[----:B------:R-:W-:Y:S01]  /*15b70*/  FFMA.FTZ R56, R56, R5, -R43 ;  /* 0x0000000538387223 */ /* 0x000fe2000001082b */
[----:B-----5:R-:W-:-:S06]  /*15b80*/  FADD.FTZ R20, R180, R7 ;  /* 0x00000007b4147221 */ /* 0x020fcc0000010000 */
        /* <DEDUP_REMOVED lines=8> */
[----:B0-----:R-:W-:-:S06]  /*15c10*/  FADD.FTZ R0, R86, R3 ;  /* 0x0000000356007221 */ /* 0x001fcc0000010000 */
[----:B------:R-:W0:Y:S01]  /*15c20*/  MUFU.EX2 R177, R54 ;  /* 0x0000003600b17308 */ /* 0x000e220000000800 */
[----:B--2---:R-:W-:-:S07]  /*15c30*/  FADD.FTZ R20, R182, R7 ;  /* 0x00000007b6147221 */ /* 0x004fce0000010000 */
[----:B------:R-:W2:Y:S01]  /*15c40*/  MUFU.EX2 R41, R108 ;  /* 0x0000006c00297308 */ /* 0x000ea20000000800 */
[----:B-1----:R-:W-:Y:S01]  /*15c50*/  FADD.FTZ R3, R183, R0 ;  /* 0x00000000b7037221 */ /* 0x002fe20000010000 */
[----:B-----5:R-:W-:-:S06]  /*15c60*/  FADD.FTZ R7, R39, R20 ;  /* 0x0000001427077221 */ /* 0x020fcc0000010000 */
[----:B------:R-:W1:Y:S01]  /*15c70*/  MUFU.EX2 R56, R56 ;  /* 0x0000003800387308 */ /* 0x000e620000000800 */
[----:B------:R-:W-:-:S07]  /*15c80*/  ISETP.GE.AND P2, PT, R154, 0x71, PT ;  /* 0x000000719a00780c */ /* 0x000fce0003f46270 */
[----:B------:R-:W5:Y:S01]  /*15c90*/  MUFU.EX2 R178, R178 ;  /* 0x000000b200b27308 */ /* 0x000f620000000800 */
[----:B---3--:R-:W-:Y:S01]  /*15ca0*/  FADD.FTZ R0, R30, R3 ;  /* 0x000000031e007221 */ /* 0x008fe20000010000 */
[----:B----4-:R-:W-:-:S06]  /*15cb0*/  FADD.FTZ R20, R176, R7 ;  /* 0x00000007b0147221 */ /* 0x010fcc0000010000 */
[----:B------:R-:W3:Y:S08]  /*15cc0*/  MUFU.EX2 R43, R43 ;  /* 0x0000002b002b7308 */ /* 0x000ef00000000800 */
[----:B------:R-:W4:Y:S01]  /*15cd0*/  MUFU.EX2 R11, R11 ;  /* 0x0000000b000b7308 */ /* 0x000f220000000800 */
[----:B0-----:R-:W-:Y:S01]  /*15ce0*/  FADD.FTZ R3, R177, R0 ;  /* 0x00000000b1037221 */ /* 0x001fe20000010000 */
[----:B--2---:R-:W-:Y:S01]  /*15cf0*/  FADD.FTZ R7, R41, R20 ;  /* 0x0000001429077221 */ /* 0x004fe20000010000 */
[----:B------:R-:W-:Y:S02]  /*15d00*/  BSSY B0, `(.L_x_4228) ;  /* 0x00005fb000007945 */ /* 0x000fe40003800000 */
[----:B-1----:R-:W-:Y:S01]  /*15d10*/  FADD.FTZ R0, R56, R3 ;  /* 0x0000000338007221 */ /* 0x002fe20000010000 */
[----:B-----5:R-:W-:Y:S01]  /*15d20*/  FADD.FTZ R20, R178, R7 ;  /* 0x00000007b2147221 */ /* 0x020fe20000010000 */
[----:B------:R-:W-:Y:S01]  /*15d30*/  F2FP.BF16.F32.PACK_AB R196, R13, R196 ;  /* 0x000000c40dc4723e */ /* 0x000fe200000010ff */
[----:B------:R-:W-:Y:S01]  /*15d40*/  IMAD.MOV.U32 R3, RZ, RZ, 0x3f800000 ;  /* 0x3f800000ff037424 */ /* 0x000fe200078e00ff */
[----:B------:R-:W-:Y:S01]  /*15d50*/  F2FP.BF16.F32.PACK_AB R192, R25, R192 ;  /* 0x000000c019c0723e */ /* 0x000fe200000010ff */
[----:B---3--:R-:W-:Y:S01]  /*15d60*/  FADD.FTZ R13, R43, R0 ;  /* 0x000000002b0d7221 */ /* 0x008fe20000010000 */
[----:B------:R-:W-:Y:S01]  /*15d70*/  F2FP.BF16.F32.PACK_AB R194, R27, R194 ;  /* 0x000000c21bc2723e */ /* 0x000fe200000010ff */
[----:B------:R-:W-:Y:S01]  /*15d80*/  IMAD.MOV.U32 R0, RZ, RZ, 0x3f800000 ;  /* 0x3f800000ff007424 */ /* 0x000fe200078e00ff */
[----:B------:R-:W-:Y:S01]  /*15d90*/  F2FP.BF16.F32.PACK_AB R188, R29, R188 ;  /* 0x000000bc1dbc723e */ /* 0x000fe200000010ff */
[--C-:B------:R-:W-:Y:S01]  /*15da0*/  IMAD.MOV.U32 R118, RZ, RZ, R119.reuse ;  /* 0x000000ffff767224 */ /* 0x100fe200078e0077 */
[----:B------:R-:W-:Y:S01]  /*15db0*/  F2FP.BF16.F32.PACK_AB R190, R31, R190 ;  /* 0x000000be1fbe723e */ /* 0x000fe200000010ff */
[--C-:B------:R-:W-:Y:S01]  /*15dc0*/  IMAD.MOV.U32 R117, RZ, RZ, R119.reuse ;  /* 0x000000ffff757224 */ /* 0x100fe200078e0077 */
[----:B------:R-:W-:Y:S01]  /*15dd0*/  F2FP.BF16.F32.PACK_AB R184, R33, R184 ;  /* 0x000000b821b8723e */ /* 0x000fe200000010ff */
[----:B----4-:R-:W-:Y:S01]  /*15de0*/  FADD.FTZ R20, R11, R20 ;  /* 0x000000140b147221 */ /* 0x010fe20000010000 */
        /* <DEDUP_REMOVED lines=168> */
[----:B------:R-:W-:-:S07]  /*16870*/  CS2R R24, SRZ ;  /* 0x0000000000187805 */ /* 0x000fce000001ff00 */
.L_x_4240:
[----:B------:R-:W-:-:S05]  /*16880*/  VIADD R4, R11, 0x1 ;  /* 0x000000010b047836 */ /* 0x000fca0000000000 */
[----:B------:R-:W-:-:S04]  /*16890*/  ISETP.NE.AND P2, PT, R4, 0x2, PT ;  /* 0x000000020400780c */ /* 0x000fc80003f45270 */
[----:B------:R-:W-:Y:S02]  /*168a0*/  SEL R5, RZ, 0x1, P2 ;  /* 0x00000001ff057807 */ /* 0x000fe40001000000 */
[----:B------:R-:W-:Y:S02]  /*168b0*/  SEL R214, R4, RZ, P2 ;  /* 0x000000ff04d67207 */ /* 0x000fe40001000000 */
[----:B------:R-:W-:Y:S01]  /*168c0*/  LOP3.LUT R216, R10, R5, RZ, 0x3c, !PT ;  /* 0x000000050ad87212 */ /* 0x000fe200078e3cff */
[----:B------:R-:W-:Y:S06]  /*168d0*/  @!P0 BRA `(.L_x_4230) ;  /* 0x0000000000048947 */ /* 0x000fec0003800000 */
[----:B------:R-:W-:Y:S01]  /*168e0*/  BPT.TRAP 0x1 ;  /* 0x000000040000795c */ /* 0x000fe20000300000 */
.L_x_4230:
[----:B------:R-:W-:Y:S01]  /*168f0*/  IMAD R12, R214, 0x8, R2 ;  /* 0x00000008d60c7824 */ /* 0x000fe200078e0202 */
[----:B------:R-:W-:-:S04]  /*16900*/  SHF.L.U32 R5, R216, 0x1f, RZ ;  /* 0x0000001fd8057819 */ /* 0x000fc800000006ff */
[----:B------:R0:W1:Y:S01]  /*16910*/  SYNCS.PHASECHK.TRANS64.TRYWAIT P2, [R12+URZ+0x36830], R5 ;  /* 0x036830050c0075a7 */ /* 0x000062000804017f */
[----:B------:R-:W-:Y:S05]  /*16920*/  @!P0 BRA `(.L_x_4231) ;  /* 0x0000000000048947 */ /* 0x000fea0003800000 */
[----:B------:R-:W-:Y:S01]  /*16930*/  BPT.TRAP 0x1 ;  /* 0x000000040000795c */ /* 0x000fe20000300000 */
.L_x_4231:
[----:B------:R-:W-:Y:S01]  /*16940*/  IMAD R4, R214, 0xa80, R21 ;  /* 0x00000a80d6047824 */ /* 0x000fe200078e0215 */
[----:B------:R-:W-:Y:S03]  /*16950*/  BSSY B1, `(.L_x_4232) ;  /* 0x0000006000017945 */ /* 0x000fe60003800000 */
[C---:B------:R-:W-:Y:S02]  /*16960*/  VIADD R120, R4.reuse, 0x80 ;  /* 0x0000008004787836 */ /* 0x040fe40000000000 */
[----:B------:R-:W-:Y:S01]  /*16970*/  VIADD R122, R4, 0x100 ;  /* 0x00000100047a7836 */ /* 0x000fe20000000000 */
[----:B-1----:R-:W-:Y:S06]  /*16980*/  @P2 BRA `(.L_x_4233) ;  /* 0x0000000000082947 */ /* 0x002fec0003800000 */
[----:B------:R-:W1:Y:S02]  /*16990*/  SYNCS.PHASECHK.TRANS64.TRYWAIT P2, [R12+URZ+0x36830], R5 ;  /* 0x036830050c0075a7 */ /* 0x000e64000804017f */
[----:B-1----:R-:W-:Y:S05]  /*169a0*/  @!P2 BRA `(.L_x_4234) ;  /* 0x0000010c00eca947 */ /* 0x002fea0003800000 */
.L_x_4233:
[----:B------:R-:W-:Y:S05]  /*169b0*/  BSYNC B1 ;  /* 0x0000000000017941 */ /* 0x000fea0003800000 */
.L_x_4232:
[----:B------:R-:W2:Y:S04]  /*169c0*/  LDL.64 R14, [R1+0x40] ;  /* 0x00004000010e7983 */ /* 0x000ea80000100a00 */
[----:B------:R-:W3:Y:S01]  /*169d0*/  LDL.64 R124, [R1+0x48] ;  /* 0x00004800017c7983 */ /* 0x000ee20000100a00 */
[----:B------:R-:W-:Y:S01]  /*169e0*/  WARPGROUP.ARRIVE ;  /* 0x00000000000079c5 */ /* 0x000fe20000000000 */
[----:B------:R-:W-:Y:S01]  /*169f0*/  IMAD.MOV.U32 R121, RZ, RZ, 0x40000040 ;  /* 0x40000040ff797424 */ /* 0x000fe200078e00ff */
[----:B------:R-:W-:-:S04]  /*16a00*/  R2UR UR6, R120 ;  /* 0x00000000780672ca */ /* 0x000fc800000e0000 */
[C---:B------:R-:W-:Y:S01]  /*16a10*/  R2UR UR7, R121.reuse ;  /* 0x00000000790772ca */ /* 0x040fe200000e0000 */
[----:B------:R-:W-:Y:S01]  /*16a20*/  IMAD.MOV.U32 R120, RZ, RZ, R122 ;  /* 0x000000ffff787224 */ /* 0x000fe200078e007a */
[----:B------:R-:W-:-:S04]  /*16a30*/  R2UR UR19, R121 ;  /* 0x00000000791372ca */ /* 0x000fc800000e0000 */
[----:B------:R-:W-:Y:S01]  /*16a40*/  R2UR UR18, R120 ;  /* 0x00000000781272ca */ /* 0x000fe200000e0000 */
[----:B------:R-:W-:Y:S01]  /*16a50*/  VIADD R120, R4, 0x200 ;  /* 0x0000020004787836 */ /* 0x000fe20000000000 */
[----:B------:R-:W-:-:S04]  /*16a60*/  R2UR UR15, R121 ;  /* 0x00000000790f72ca */ /* 0x000fc800000e0000 */
[----:B------:R-:W-:Y:S02]  /*16a70*/  R2UR UR14, R120 ;  /* 0x00000000780e72ca */ /* 0x000fe400000e0000 */
[----:B--2---:R-:W-:Y:S01]  /*16a80*/  R2UR UR42, R14 ;  /* 0x000000000e2a72ca */ /* 0x004fe200000e0000 */
[----:B------:R-:W-:Y:S01]  /*16a90*/  IMAD.MOV.U32 R14, RZ, RZ, R4 ;  /* 0x000000ffff0e7224 */ /* 0x000fe200078e0004 */
[----:B------:R-:W-:Y:S01]  /*16aa0*/  R2UR UR43, R15 ;  /* 0x000000000f2b72ca */ /* 0x000fe200000e0000 */
[----:B------:R-:W-:Y:S01]  /*16ab0*/  IMAD.MOV.U32 R15, RZ, RZ, 0x40000040 ;  /* 0x40000040ff0f7424 */ /* 0x000fe200078e00ff */
[----:B---3--:R-:W-:Y:S02]  /*16ac0*/  R2UR UR28, R124 ;  /* 0x000000007c1c72ca */ /* 0x008fe400000e0000 */
[----:B------:R-:W-:Y:S02]  /*16ad0*/  R2UR UR29, R125 ;  /* 0x000000007d1d72ca */ /* 0x000fe400000e0000 */
[----:B------:R-:W-:-:S02]  /*16ae0*/  R2UR UR26, R14 ;  /* 0x000000000e1a72ca */ /* 0x000fc400000e0000 */
[----:B------:R-:W-:-:S07]  /*16af0*/  R2UR UR27, R15 ;  /* 0x000000000f1b72ca */ /* 0x000fce00000e0000 */
[----:B------:R-:W-:Y:S02]  /*16b00*/  UMOV UR24, UR28 ;  /* 0x0000001c00187c82 */ /* 0x000fe40008000000 */
[----:B------:R-:W-:-:S04]  /*16b10*/  UMOV UR25, UR29 ;  /* 0x0000001d00197c82 */ /* 0x000fc80008000000 */
        /* <DEDUP_REMOVED lines=26> */
[----:B------:R-:W-:-:S04]  /*16cc0*/  R2UR UR10, R122 ;  /* 0x000000007a0a72ca */ /* 0x000fc800000e0000 */
[----:B------:R-:W-:Y:S01]  /*16cd0*/  R2UR UR11, R123 ;  /* 0x000000007b0b72ca */ /* 0x000fe200000e0000 */
[----:B------:R-:W-:Y:S01]  /*16ce0*/  UMOV UR8, UR28 ;  /* 0x0000001c00087c82 */ /* 0x000fe20008000000 */
[----:B------:R-:W-:Y:S01]  /*16cf0*/  UMOV UR9, UR29 ;  /* 0x0000001d00097c82 */ /* 0x000fe20008000000 */
[----:B------:R-:W-:Y:S01]  /*16d00*/  VIADD R120, R4, 0x2 ;  /* 0x0000000204787836 */ /* 0x000fe20000000000 */
[----:B------:R-:W-:Y:S02]  /*16d10*/  WARPGROUP.DEPBAR.LE gsb0, 0x0 ;  /* 0x00008000000079c5 */ /* 0x000fe40000010000 */
[----:B------:R-:W-:-:S07]  /*16d20*/  WARPGROUP.ARRIVE ;  /* 0x00000000000079c5 */ /* 0x000fce0000000000 */
[----:B------:R-:W-:Y:S01]  /*16d30*/  HGMMA.64x16x16.F32.BF16 R128, gdesc[UR8], RZ, !UPT, gsb0 ;  /* 0x00200000088079f0 */ /* 0x000fe2000c0018ff */
[----:B------:R-:W-:Y:S01]  /*16d40*/  IMAD.MOV.U32 R121, RZ, RZ, 0x40000040 ;  /* 0x40000040ff797424 */ /* 0x000fe200078e00ff */
[----:B------:R-:W-:Y:S01]  /*16d50*/  R2UR UR34, R120 ;  /* 0x00000000782272ca */ /* 0x000fe200000e0000 */
[C---:B------:R-:W-:Y:S02]  /*16d60*/  VIADD R14, R4.reuse, 0x300 ;  /* 0x00000300040e7836 */ /* 0x040fe40000000000 */
[C---:B------:R-:W-:Y:S01]  /*16d70*/  VIADD R120, R4.reuse, 0x102 ;  /* 0x0000010204787836 */ /* 0x040fe20000000000 */
[----:B------:R-:W-:Y:S01]  /*16d80*/  R2UR UR35, R121 ;  /* 0x00000000792372ca */ /* 0x000fe200000e0000 */
[----:B------:R-:W-:Y:S02]  /*16d90*/  VIADD R122, R4, 0x182 ;  /* 0x00000182047a7836 */ /* 0x000fe40000000000 */
[----:B------:R-:W-:Y:S02]  /*16da0*/  IMAD.MOV.U32 R121, RZ, RZ, 0x40000040 ;  /* 0x40000040ff797424 */ /* 0x000fe400078e00ff */
[----:B------:R-:W-:Y:S01]  /*16db0*/  IMAD.MOV.U32 R123, RZ, RZ, 0x40000040 ;  /* 0x40000040ff7b7424 */ /* 0x000fe200078e00ff */
[----:B------:R-:W-:-:S02]  /*16dc0*/  R2UR UR58, R14 ;  /* 0x000000000e3a72ca */ /* 0x000fc400000e0000 */
[----:B------:R-:W-:Y:S02]  /*16dd0*/  R2UR UR59, R15 ;  /* 0x000000000f3b72ca */ /* 0x000fe400000e0000 */
[----:B------:R-:W-:Y:S01]  /*16de0*/  R2UR UR30, R120 ;  /* 0x00000000781e72ca */ /* 0x000fe200000e0000 */
[----:B------:R-:W-:Y:S01]  /*16df0*/  VIADD R120, R4, 0x282 ;  /* 0x0000028204787836 */ /* 0x000fe20000000000 */
[----:B------:R-:W-:Y:S01]  /*16e00*/  R2UR UR31, R121 ;  /* 0x00000000791f72ca */ /* 0x000fe200000e0000 */
[----:B------:R-:W-:Y:S01]  /*16e10*/  IMAD.MOV.U32 R121, RZ, RZ, 0x40000040 ;  /* 0x40000040ff797424 */ /* 0x000fe200078e00ff */
[----:B------:R-:W-:Y:S01]  /*16e20*/  R2UR UR26, R122 ;  /* 0x000000007a1a72ca */ /* 0x000fe200000e0000 */
[----:B------:R-:W-:Y:S01]  /*16e30*/  VIADD R122, R4, 0x302 ;  /* 0x00000302047a7836 */ /* 0x000fe20000000000 */
[----:B------:R-:W-:Y:S01]  /*16e40*/  R2UR UR27, R123 ;  /* 0x000000007b1b72ca */ /* 0x000fe200000e0000 */
[----:B------:R-:W-:Y:S01]  /*16e50*/  IMAD.MOV.U32 R123, RZ, RZ, 0x40000040 ;  /* 0x40000040ff7b7424 */ /* 0x000fe200078e00ff */
[----:B------:R-:W-:-:S02]  /*16e60*/  R2UR UR18, R120 ;  /* 0x00000000781272ca */ /* 0x000fc400000e0000 */
[----:B------:R-:W-:Y:S02]  /*16e70*/  R2UR UR19, R121 ;  /* 0x00000000791372ca */ /* 0x000fe400000e0000 */
[----:B------:R-:W-:Y:S02]  /*16e80*/  R2UR UR46, R122 ;  /* 0x000000007a2e72ca */ /* 0x000fe400000e0000 */
[----:B------:R-:W-:Y:S01]  /*16e90*/  R2UR UR47, R123 ;  /* 0x000000007b2f72ca */ /* 0x000fe200000e0000 */
        /* <DEDUP_REMOVED lines=19> */
[----:B------:R2:W-:Y:S04]  /*16fd0*/  STL.64 [R1+0x98], R8 ;  /* 0x0000980801007387 */ /* 0x0005e80000100a00 */
[----:B--2---:R-:W2:Y:S01]  /*16fe0*/  LDL.64 R8, [R1+0x38] ;  /* 0x0000380001087983 */ /* 0x004ea20000100a00 */
[----:B------:R-:W-:Y:S01]  /*16ff0*/  UMOV UR28, UR42 ;  /* 0x0000002a001c7c82 */ /* 0x000fe20008000000 */
[----:B------:R-:W-:Y:S01]  /*17000*/  UMOV UR29, UR43 ;  /* 0x0000002b001d7c82 */ /* 0x000fe20008000000 */
[----:B------:R-:W-:Y:S02]  /*17010*/  WARPGROUP.DEPBAR.LE gsb0, 0x0 ;  /* 0x00008000000079c5 */ /* 0x000fe40000010000 */
[----:B------:R-:W-:-:S06]  /*17020*/  WARPGROUP.ARRIVE ;  /* 0x00000000000079c5 */ /* 0x000fcc0000000000 */
[----:B------:R-:W-:Y:S01]  /*17030*/  HGMMA.64x16x16.F32.BF16 R152, gdesc[UR28], R152, gsb0 ;  /* 0x002000001c9879f0 */ /* 0x000fe20008001898 */
        /* <DEDUP_REMOVED lines=14> */
[----:B------:R-:W-:Y:S01]  /*17120*/  UMOV UR16, UR42 ;  /* 0x0000002a00107c82 */ /* 0x000fe20008000000 */
[----:B------:R-:W-:Y:S01]  /*17130*/  UMOV UR17, UR43 ;  /* 0x0000002b00117c82 */ /* 0x000fe20008000000 */
[----:B------:R-:W-:Y:S02]  /*17140*/  WARPGROUP.DEPBAR.LE gsb0, 0x0 ;  /* 0x00008000000079c5 */ /* 0x000fe40000010000 */
[----:B------:R-:W-:-:S06]  /*17150*/  WARPGROUP.ARRIVE ;  /* 0x00000000000079c5 */ /* 0x000fcc0000000000 */
[----:B------:R-:W-:Y:S01]  /*17160*/  HGMMA.64x16x16.F32.BF16 R128, gdesc[UR16], R128, gsb0 ;  /* 0x00200000108079f0 */ /* 0x000fe20008001880 */
[----:B------:R-:W-:Y:S01]  /*17170*/  MOV R6, UR45 ;  /* 0x0000002d00067c02 */ /* 0x000fe20008000f00 */
[----:B------:R-:W-:Y:S01]  /*17180*/  UMOV UR45, UR43 ;  /* 0x0000002b002d7c82 */ /* 0x000fe20008000000 */
[----:B01----:R-:W-:Y:S01]  /*17190*/  MOV R5, UR44 ;  /* 0x0000002c00057c02 */ /* 0x003fe20008000f00 */
[----:B------:R-:W-:Y:S01]  /*171a0*/  UMOV UR44, UR42 ;  /* 0x0000002a002c7c82 */ /* 0x000fe20008000000 */
[----:B------:R-:W-:Y:S02]  /*171b0*/  WARPGROUP.DEPBAR.LE gsb0, 0x0 ;  /* 0x00008000000079c5 */ /* 0x000fe40000010000 */
[----:B------:R-:W-:-:S06]  /*171c0*/  WARPGROUP.ARRIVE ;  /* 0x00000000000079c5 */ /* 0x000fcc0000000000 */
[----:B------:R-:W-:Y:S01]  /*171d0*/  HGMMA.64x16x16.F32.BF16 R120, gdesc[UR44], R120, gsb0 ;  /* 0x002000002c7879f0 */ /* 0x000fe20008001878 */
[----:B------:R-:W-:Y:S02]  /*171e0*/  VIADD R14, R4, 0x4 ;  /* 0x00000004040e7836 */ /* 0x000fe40000000000 */
[----:B------:R-:W-:-:S03]  /*171f0*/  IMAD.MOV.U32 R15, RZ, RZ, 0x40000040 ;  /* 0x40000040ff0f7424 */ /* 0x000fc600078e00ff */
[----:B------:R-:W-:Y:S02]  /*17200*/  R2UR UR14, R14 ;  /* 0x000000000e0e72ca */ /* 0x000fe400000e0000 */
[----:B------:R-:W-:Y:S02]  /*17210*/  R2UR UR15, R15 ;  /* 0x000000000f0f72ca */ /* 0x000fe400000e0000 */
[----:B--2---:R-:W-:Y:S02]  /*17220*/  R2UR UR38, R8 ;  /* 0x00000000082672ca */ /* 0x004fe400000e0000 */
[----:B------:R-:W-:Y:S01]  /*17230*/  R2UR UR39, R9 ;  /* 0x00000000092772ca */ /* 0x000fe200000e0000 */
[----:B------:R-:W-:Y:S02]  /*17240*/  WARPGROUP.DEPBAR.LE gsb0, 0x0 ;  /* 0x00008000000079c5 */ /* 0x000fe40000010000 */
[----:B------:R-:W-:-:S08]  /*17250*/  WARPGROUP.ARRIVE ;  /* 0x00000000000079c5 */ /* 0x000fd00000000000 */
[----:B------:R-:W-:Y:S02]  /*17260*/  UMOV UR12, UR38 ;  /* 0x00000026000c7c82 */ /* 0x000fe40008000000 */
[----:B------:R-:W-:Y:S01]  /*17270*/  UMOV UR13, UR39 ;  /* 0x00000027000d7c82 */ /* 0x000fe20008000000 */
[----:B------:R-:W-:Y:S01]  /*17280*/  VIADD R14, R4, 0x84 ;  /* 0x00000084040e7836 */ /* 0x000fe20000000000 */
[----:B------:R-:W-:Y:S01]  /*17290*/  MOV R15, 0x40000040 ;  /* 0x40000040000f7802 */ /* 0x000fe20000000f00 */
[----:B------:R-:W-:Y:S01]  /*172a0*/  UMOV UR8, UR38 ;  /* 0x0000002600087c82 */ /* 0x000fe20008000000 */
[----:B------:R-:W-:Y:S01]  /*172b0*/  HGMMA.64x16x16.F32.BF16 R168, gdesc[UR12], R168, gsb0 ;  /* 0x002000000ca879f0 */ /* 0x000fe200080018a8 */
[----:B------:R-:W2:Y:S01]  /*172c0*/  LDL.64 R8, [R1+0x30] ;  /* 0x0000300001087983 */ /* 0x000ea20000100a00 */
[----:B------:R-:W-:Y:S02]  /*172d0*/  R2UR UR10, R14 ;  /* 0x000000000e0a72ca */ /* 0x000fe400000e0000 */
[----:B------:R-:W-:Y:S01]  /*172e0*/  R2UR UR11, R15 ;  /* 0x000000000f0b72ca */ /* 0x000fe200000e0000 */
[----:B------:R-:W-:Y:S01]  /*172f0*/  UMOV UR9, UR39 ;  /* 0x0000002700097c82 */ /* 0x000fe20008000000 */
[----:B------:R-:W-:-:S02]  /*17300*/  WARPGROUP.DEPBAR.LE gsb0, 0x0 ;  /* 0x00008000000079c5 */ /* 0x000fc40000010000 */
[----:B------:R-:W-:-:S09]  /*17310*/  WARPGROUP.ARRIVE ;  /* 0x00000000000079c5 */ /* 0x000fd20000000000 */
        /* <DEDUP_REMOVED lines=165> */
[----:B------:R-:W-:-:S09]  /*17d70*/  UMOV UR17, UR39 ;  /* 0x0000002700117c82 */ /* 0x000fd20008000000 */
        /* <DEDUP_REMOVED lines=85> */
[----:B------:R-:W-:Y:S01]  /*182d0*/  UMOV UR28, UR52 ;  /* 0x00000034001c7c82 */ /* 0x000fe20008000000 */
[----:B------:R-:W-:Y:S01]  /*182e0*/  R2UR UR23, R15 ;  /* 0x000000000f1772ca */ /* 0x000fe200000e0000 */
[----:B------:R-:W-:Y:S01]  /*182f0*/  UMOV UR29, UR53 ;  /* 0x00000035001d7c82 */ /* 0x000fe20008000000 */
[----:B------:R-:W-:Y:S01]  /*18300*/  UMOV UR24, UR52 ;  /* 0x0000003400187c82 */ /* 0x000fe20008000000 */
[----:B------:R-:W-:Y:S01]  /*18310*/  UMOV UR25, UR53 ;  /* 0x0000003500197c82 */ /* 0x000fe20008000000 */
[----:B------:R-:W-:Y:S01]  /*18320*/  R2UR UR45, R6 ;  /* 0x00000000062d72ca */ /* 0x000fe200000e0000 */
[----:B------:R0:W5:Y:S02]  /*18330*/  LDL.LU.64 R8, [R1+0x98] ;  /* 0x0000980001087983 */ /* 0x0001640000300a00 */
[----:B------:R-:W-:-:S02]  /*18340*/  UMOV UR20, UR38 ;  /* 0x0000002600147c82 */ /* 0x000fc40008000000 */
        /* <DEDUP_REMOVED lines=178> */
[----:B------:R-:W-:Y:S02]  /*18e70*/  R2UR UR44, R5 ;  /* 0x00000000052c72ca */ /* 0x000fe400000e0000 */
[----:B------:R-:W-:Y:S02]  /*18e80*/  R2UR UR18, R14 ;  /* 0x000000000e1272ca */ /* 0x000fe400000e0000 */
[----:B------:R-:W-:Y:S01]  /*18e90*/  R2UR UR19, R15 ;  /* 0x000000000f1372ca */ /* 0x000fe200000e0000 */
[----:B------:R-:W-:-:S08]  /*18ea0*/  UMOV UR17, UR45 ;  /* 0x0000002d00117c82 */ /* 0x000fd00008000000 */
        /* <DEDUP_REMOVED lines=275> */
[----:B0-----:R-:W-:Y:S06]  /*19fe0*/  @!P0 BRA `(.L_x_4235) ;  /* 0x0000000000048947 */ /* 0x001fec0003800000 */
[----:B------:R-:W-:Y:S01]  /*19ff0*/  BPT.TRAP 0x1 ;  /* 0x000000040000795c */ /* 0x000fe20000300000 */
.L_x_4235:
[----:B------:R-:W-:Y:S01]  /*1a000*/  SHF.L.U32 R0, R10, 0x1f, RZ ;  /* 0x0000001f0a007819 */ /* 0x000fe200000006ff */
[----:B------:R-:W-:-:S04]  /*1a010*/  IMAD R14, R11, 0x8, R2 ;  /* 0x000000080b0e7824 */ /* 0x000fc800078e0202 */
[----:B------:R0:W1:Y:S01]  /*1a020*/  SYNCS.PHASECHK.TRANS64.TRYWAIT P2, [R14+URZ+0x36850], R0 ;  /* 0x036850000e0075a7 */ /* 0x000062000804017f */
[----:B------:R-:W-:Y:S05]  /*1a030*/  @!P0 BRA `(.L_x_4236) ;  /* 0x0000000000048947 */ /* 0x000fea0003800000 */
[----:B------:R-:W-:Y:S01]  /*1a040*/  BPT.TRAP 0x1 ;  /* 0x000000040000795c */ /* 0x000fe20000300000 */
.L_x_4236:
[----:B------:R-:W-:Y:S04]  /*1a050*/  BSSY B1, `(.L_x_4237) ;  /* 0x0000004000017945 */ /* 0x000fe80003800000 */
[----:B-1----:R-:W-:Y:S05]  /*1a060*/  @P2 BRA `(.L_x_4238) ;  /* 0x0000000000082947 */ /* 0x002fea0003800000 */
[----:B------:R-:W1:Y:S02]  /*1a070*/  SYNCS.PHASECHK.TRANS64.TRYWAIT P2, [R14+URZ+0x36850], R0 ;  /* 0x036850000e0075a7 */ /* 0x000e64000804017f */
[----:B-1----:R-:W-:Y:S05]  /*1a080*/  @!P2 BRA `(.L_x_4239) ;  /* 0x000000d80048a947 */ /* 0x002fea0003800000 */
.L_x_4238:
[----:B------:R-:W-:Y:S05]  /*1a090*/  BSYNC B1 ;  /* 0x0000000000017941 */ /* 0x000fea0003800000 */
.L_x_4237:
[----:B01----:R-:W-:Y:S01]  /*1a0a0*/  VIADD R0, R2, 0x400 ;  /* 0x0000040002007836 */ /* 0x003fe20000000000 */
[----:B------:R-:W-:Y:S01]  /*1a0b0*/  WARPGROUP.ARRIVE ;  /* 0x00000000000079c5 */ /* 0x000fe20000000000 */
[----:B------:R-:W-:Y:S01]  /*1a0c0*/  IMAD.MOV.U32 R5, RZ, RZ, 0x40000040 ;  /* 0x40000040ff057424 */ /* 0x000fe200078e00ff */
[----:B------:R-:W-:Y:S01]  /*1a0d0*/  ULDC UR5, c[0x0][0x9d8] ;  /* 0x0002760000057ab9 */ /* 0x000fe20000000800 */
[----:B------:R-:W-:Y:S01]  /*1a0e0*/  ULDC UR4, c[0x0][0x988] ;  /* 0x0002620000047ab9 */ /* 0x000fe20000000800 */
[----:B------:R-:W-:Y:S01]  /*1a0f0*/  SHF.R.U32.HI R0, RZ, 0x4, R0 ;  /* 0x00000004ff007819 */ /* 0x000fe20000011600 */
[----:B------:R-:W-:Y:S01]  /*1a100*/  FMUL.FTZ R6, R169, UR5 ;  /* 0x00000005a9067c20 */ /* 0x000fe20008410000 */
[----:B------:R-:W-:Y:S01]  /*1a110*/  FMUL.FTZ R169, R172, UR5 ;  /* 0x00000005aca97c20 */ /* 0x000fe20008410000 */
[----:B------:R-:W-:Y:S01]  /*1a120*/  FMUL.FTZ R172, R160, UR5 ;  /* 0x00000005a0ac7c20 */ /* 0x000fe20008410000 */
[----:B------:R-:W-:Y:S01]  /*1a130*/  LOP3.LUT R0, R0, 0x3fff, RZ, 0xc0, !PT ;  /* 0x00003fff00007812 */ /* 0x000fe200078ec0ff */
[----:B------:R-:W-:Y:S01]  /*1a140*/  FMUL.FTZ R161, R161, UR5 ;  /* 0x00000005a1a17c20 */ /* 0x000fe20008410000 */
[----:B------:R-:W-:Y:S01]  /*1a150*/  FMUL.FTZ R164, R164, UR5 ;  /* 0x00000005a4a47c20 */ /* 0x000fe20008410000 */
[----:B------:R-:W-:Y:S01]  /*1a160*/  MUFU.TANH R6, R6 ;  /* 0x0000000600067308 */ /* 0x000fe20000002400 */
[----:B------:R-:W-:Y:S01]  /*1a170*/  LOP3.LUT R0, R0, 0x3800000, RZ, 0xfc, !PT ;  /* 0x0380000000007812 */ /* 0x000fe200078efcff */
[----:B------:R-:W-:Y:S01]  /*1a180*/  FMUL.FTZ R160, R162, UR5 ;  /* 0x00000005a2a07c20 */ /* 0x000fe20008410000 */
[----:B------:R-:W-:Y:S01]  /*1a190*/  FMUL.FTZ R165, R165, UR5 ;  /* 0x00000005a5a57c20 */ /* 0x000fe20008410000 */
[----:B------:R-:W-:Y:S01]  /*1a1a0*/  FMUL.FTZ R162, R163, UR5 ;  /* 0x00000005a3a27c20 */ /* 0x000fe20008410000 */
[----:B------:R-:W-:Y:S01]  /*1a1b0*/  FMUL.FTZ R163, R166, UR5 ;  /* 0x00000005a6a37c20 */ /* 0x000fe20008410000 */
[----:B------:R-:W-:-:S02]  /*1a1c0*/  IMAD R10, R11, 0xa80, R0 ;  /* 0x00000a800b0a7824 */ /* 0x000fc400078e0200 */
[----:B------:R-:W-:Y:S01]  /*1a1d0*/  FMUL.FTZ R0, R168, UR5 ;  /* 0x00000005a8007c20 */ /* 0x000fe20008410000 */
[----:B------:R-:W-:Y:S01]  /*1a1e0*/  IMAD.MOV.U32 R11, RZ, RZ, 0x40000040 ;  /* 0x40000040ff0b7424 */ /* 0x000fe200078e00ff */
[----:B------:R-:W-:Y:S01]  /*1a1f0*/  MUFU.TANH R169, R169 ;  /* 0x000000a900a97308 */ /* 0x000fe20000002400 */
[C---:B------:R-:W-:Y:S01]  /*1a200*/  VIADD R4, R10.reuse, 0x80 ;  /* 0x000000800a047836 */ /* 0x040fe20000000000 */
[----:B------:R-:W-:Y:S01]  /*1a210*/  R2UR UR6, R10 ;  /* 0x000000000a0672ca */ /* 0x000fe200000e0000 */
[----:B------:R-:W-:Y:S01]  /*1a220*/  FMUL.FTZ R166, R167, UR5 ;  /* 0x00000005a7a67c20 */ /* 0x000fe20008410000 */
[----:B------:R-:W-:Y:S01]  /*1a230*/  R2UR UR7, R11 ;  /* 0x000000000b0772ca */ /* 0x000fe200000e0000 */
        /* <DEDUP_REMOVED lines=12> */
[----:B------:R-:W-:Y:S01]  /*1a300*/  HGMMA.64x192x16.F32.BF16 R24, R200, gdesc[UR4].tnspB, R24, gsb0 ;  /* 0x42e00004c8187df0 */ /* 0x000fe20008001818 */
[----:B------:R-:W-:Y:S01]  /*1a310*/  R2UR UR6, R4 ;  /* 0x00000000040672ca */ /* 0x000fe200000e0000 */
[----:B------:R-:W-:Y:S01]  /*1a320*/  VIADD R4, R10, 0x100 ;  /* 0x000001000a047836 */ /* 0x000fe20000000000 */
[----:B------:R-:W-:Y:S01]  /*1a330*/  R2UR UR7, R5 ;  /* 0x00000000050772ca */ /* 0x000fe200000e0000 */
[----:B------:R-:W-:-:S02]  /*1a340*/  IMAD.MOV.U32 R5, RZ, RZ, 0x40000040 ;  /* 0x40000040ff057424 */ /* 0x000fc400078e00ff */
[----:B------:R-:W-:Y:S01]  /*1a350*/  FMUL.FTZ R159, R144, UR5 ;  /* 0x00000005909f7c20 */ /* 0x000fe20008410000 */
[----:B------:R-:W-:Y:S01]  /*1a360*/  FMUL.FTZ R173, R145, UR5 ;  /* 0x0000000591ad7c20 */ /* 0x000fe20008410000 */
[----:B------:R-:W2:Y:S01]  /*1a370*/  MUFU.TANH R172, R172 ;  /* 0x000000ac00ac7308 */ /* 0x000ea20000002400 */
[----:B0----5:R-:W-:Y:S01]  /*1a380*/  FMNMX.FTZ R3, R0, R9, !PT ;  /* 0x0000000900037209 */ /* 0x021fe20007810000 */
[----:B------:R-:W-:Y:S01]  /*1a390*/  FMUL.FTZ R145, R147, UR5 ;  /* 0x0000000593917c20 */ /* 0x000fe20008410000 */
[----:B------:R-:W-:Y:S01]  /*1a3a0*/  FMUL.FTZ R147, R148, UR5 ;  /* 0x0000000594937c20 */ /* 0x000fe20008410000 */
[----:B------:R-:W-:Y:S01]  /*1a3b0*/  FMUL.FTZ R148, R149, UR5 ;  /* 0x0000000595947c20 */ /* 0x000fe20008410000 */
[----:B------:R-:W-:Y:S01]  /*1a3c0*/  FMNMX.FTZ R3, R6, R3, !PT ;  /* 0x0000000306037209 */ /* 0x000fe20007810000 */
[----:B------:R-:W-:Y:S01]  /*1a3d0*/  FMUL.FTZ R136, R136, UR5 ;  /* 0x0000000588887c20 */ /* 0x000fe20008410000 */
[----:B------:R-:W-:Y:S01]  /*1a3e0*/  FMUL.FTZ R137, R137, UR5 ;  /* 0x0000000589897c20 */ /* 0x000fe20008410000 */
[----:B------:R-:W0:Y:S01]  /*1a3f0*/  MUFU.TANH R161, R161 ;  /* 0x000000a100a17308 */ /* 0x000e220000002400 */
[----:B------:R-:W-:Y:S01]  /*1a400*/  FMNMX.FTZ R3, R169, R3, !PT ;  /* 0x00000003a9037209 */ /* 0x000fe20007810000 */
[----:B------:R-:W-:Y:S01]  /*1a410*/  FMUL.FTZ R140, R140, UR5 ;  /* 0x000000058c8c7c20 */ /* 0x000fe20008410000 */
[----:B------:R-:W-:Y:S01]  /*1a420*/  FMUL.FTZ R141, R141, UR5 ;  /* 0x000000058d8d7c20 */ /* 0x000fe20008410000 */
[----:B------:R-:W-:Y:S01]  /*1a430*/  FMUL.FTZ R128, R128, UR5 ;  /* 0x0000000580807c20 */ /* 0x000fe20008410000 */
[----:B-1----:R-:W-:Y:S01]  /*1a440*/  FMNMX.FTZ R3, R170, R3, !PT ;  /* 0x00000003aa037209 */ /* 0x002fe20007810000 */
        /* <DEDUP_REMOVED lines=17> */
[----:B------:R-:W-:Y:S01]  /*1a560*/  VIADD R120, R10, 0x280 ;  /* 0x000002800a787836 */ /* 0x000fe20000000000 */
[----:B------:R-:W0:Y:S01]  /*1a570*/  MUFU.TANH R167, R167 ;  /* 0x000000a700a77308 */ /* 0x000e220000002400 */
[----:B-1----:R-:W-:Y:S01]  /*1a580*/  FMNMX.FTZ R3, R164, R3, !PT ;  /* 0x00000003a4037209 */ /* 0x002fe20007810000 */
[----:B------:R-:W-:-:S02]  /*1a590*/  IMAD.MOV.U32 R121, RZ, RZ, 0x40000040 ;  /* 0x40000040ff797424 */ /* 0x000fc400078e00ff */
        /* <DEDUP_REMOVED lines=16> */
[----:B------:R-:W-:Y:S01]  /*1a6a0*/  @!P1 VIADD R12, R12, 0x36840 ;  /* 0x000368400c0c9836 */ /* 0x000fe20000000000 */
[----:B------:R-:W-:Y:S01]  /*1a6b0*/  ISETP.GT.AND P2, PT, R7, RZ, PT ;  /* 0x000000ff0700720c */ /* 0x000fe20003f44270 */
[----:B------:R-:W-:-:S02]  /*1a6c0*/  @!P1 VIADD R14, R14, 0x36860 ;  /* 0x000368600e0e9836 */ /* 0x000fc40000000000 */
[----:B------:R-:W-:Y:S01]  /*1a6d0*/  VIADD R7, R7, 0xffffffff ;  /* 0xffffffff07077836 */ /* 0x000fe20000000000 */
[----:B------:R-:W0:Y:S01]  /*1a6e0*/  MUFU.TANH R157, R157 ;  /* 0x0000009d009d7308 */ /* 0x000e220000002400 */
[----:B-1----:R-:W-:Y:S02]  /*1a6f0*/  FMNMX.FTZ R3, R153, R3, !PT ;  /* 0x0000000399037209 */ /* 0x002fe40007810000 */
[----:B------:R-:W-:Y:S02]  /*1a700*/  @!P1 PRMT R12, RZ, 0x654, R12 ;  /* 0x00000654ff0c9816 */ /* 0x000fe4000000000c */
[----:B------:R-:W-:-:S03]  /*1a710*/  @!P1 PRMT R14, RZ, 0x654, R14 ;  /* 0x00000654ff0e9816 */ /* 0x000fc6000000000e */
        /* <DEDUP_REMOVED lines=34> */
[----:B------:R-:W-:Y:S02]  /*1a940*/  WARPGROUP.DEPBAR.LE gsb0, 0x0 ;  /* 0x00008000000079c5 */ /* 0x000fe40000010000 */
[----:B------:R-:W-:-:S04]  /*1a950*/  WARPGROUP.ARRIVE ;  /* 0x00000000000079c5 */ /* 0x000fc80000000000 */
[----:B------:R-:W0:Y:S02]  /*1a960*/  MUFU.TANH R15, R15 ;  /* 0x0000000f000f7308 */ /* 0x000e240000002400 */
[----:B------:R-:W-:Y:S01]  /*1a970*/  HGMMA.64x192x16.F32.BF16 R24, R196, gdesc[UR4].tnspB, R24, gsb0 ;  /* 0x42e00004c4187df0 */ /* 0x000fe20008001818 */
[----:B------:R-:W-:Y:S01]  /*1a980*/  R2UR UR6, R4 ;  /* 0x00000000040672ca */ /* 0x000fe200000e0000 */
[----:B------:R-:W-:Y:S01]  /*1a990*/  VIADD R4, R10, 0x180 ;  /* 0x000001800a047836 */ /* 0x000fe20000000000 */
[----:B------:R-:W-:Y:S01]  /*1a9a0*/  R2UR UR7, R5 ;  /* 0x00000000050772ca */ /* 0x000fe200000e0000 */
[----:B------:R-:W-:Y:S02]  /*1a9b0*/  IMAD.MOV.U32 R5, RZ, RZ, 0x40000040 ;  /* 0x40000040ff057424 */ /* 0x000fe400078e00ff */
[----:B------:R-:W3:Y:S08]  /*1a9c0*/  MUFU.TANH R168, R168 ;  /* 0x000000a800a87308 */ /* 0x000ef00000002400 */
[----:B------:R-:W4:Y:S08]  /*1a9d0*/  MUFU.TANH R171, R171 ;  /* 0x000000ab00ab7308 */ /* 0x000f300000002400 */
[----:B------:R-:W4:Y:S08]  /*1a9e0*/  MUFU.TANH R160, R160 ;  /* 0x000000a000a07308 */ /* 0x000f300000002400 */
        /* <DEDUP_REMOVED lines=34> */
[----:B------:R-:W-:Y:S02]  /*1ac10*/  R2UR UR6, R4 ;  /* 0x00000000040672ca */ /* 0x000fe400000e0000 */
[----:B------:R-:W-:Y:S01]  /*1ac20*/  R2UR UR7, R5 ;  /* 0x00000000050772ca */ /* 0x000fe200000e0000 */
[----:B------:R-:W-:Y:S01]  /*1ac30*/  IMAD.U32 R5, RZ, RZ, UR4 ;  /* 0x00000004ff057e24 */ /* 0x000fe2000f8e00ff */
[----:B-1----:R-:W-:-:S05]  /*1ac40*/  FMNMX.FTZ R4, R125, R3, !PT ;  /* 0x000000037d047209 */ /* 0x002fca0007810000 */
[----:B------:R-:W1:Y:S02]  /*1ac50*/  SHFL.BFLY PT, R3, R4, 0x2, 0x1f ;  /* 0x0c401f0004037f89 */ /* 0x000e6400000e0000 */
[----:B-1----:R-:W-:-:S05]  /*1ac60*/  FMNMX.FTZ R4, R4, R3, !PT ;  /* 0x0000000304047209 */ /* 0x002fca0007810000 */
[----:B------:R-:W1:Y:S02]  /*1ac70*/  SHFL.BFLY PT, R3, R4, 0x1, 0x1f ;  /* 0x0c201f0004037f89 */ /* 0x000e6400000e0000 */
[----:B-1----:R-:W-:-:S05]  /*1ac80*/  FMNMX.FTZ R4, R4, R3, !PT ;  /* 0x0000000304047209 */ /* 0x002fca0007810000 */
[----:B------:R-:W-:-:S04]  /*1ac90*/  FADD.FTZ R3, -R4, R9 ;  /* 0x0000000904037221 */ /* 0x000fc80000010100 */
[----:B------:R-:W-:-:S06]  /*1aca0*/  FMUL.FTZ R3, R3, R5 ;  /* 0x0000000503037220 */ /* 0x000fcc0000410000 */
[----:B------:R-:W-:Y:S01]  /*1acb0*/  MUFU.EX2 R3, R3 ;  /* 0x0000000300037308 */ /* 0x000fe20000000800 */
[----:B------:R-:W-:Y:S02]  /*1acc0*/  WARPGROUP.DEPBAR.LE gsb0, 0x0 ;  /* 0x00008000000079c5 */ /* 0x000fe40000010000 */
[----:B------:R-:W-:-:S06]  /*1acd0*/  WARPGROUP.ARRIVE ;  /* 0x00000000000079c5 */ /* 0x000fcc0000000000 */
[----:B------:R-:W-:Y:S01]  /*1ace0*/  HGMMA.64x192x16.F32.BF16 R24, R184, gdesc[UR4].tnspB, R24, gsb0 ;  /* 0x42e00004b8187df0 */ /* 0x000fe20008001818 */
[----:B------:R-:W-:Y:S02]  /*1acf0*/  R2UR UR6, R120 ;  /* 0x00000000780672ca */ /* 0x000fe400000e0000 */
[----:B------:R-:W-:Y:S01]  /*1ad00*/  R2UR UR7, R121 ;  /* 0x00000000790772ca */ /* 0x000fe200000e0000 */
[----:B------:R-:W-:Y:S02]  /*1ad10*/  WARPGROUP.DEPBAR.LE gsb0, 0x0 ;  /* 0x00008000000079c5 */ /* 0x000fe40000010000 */
[----:B------:R-:W-:Y:S01]  /*1ad20*/  FMUL.FTZ R184, R4, R5 ;  /* 0x0000000504b87220 */ /* 0x000fe20000410000 */
[----:B------:R-:W-:-:S03]  /*1ad30*/  WARPGROUP.ARRIVE ;  /* 0x00000000000079c5 */ /* 0x000fc60000000000 */
[-CC-:B------:R-:W-:Y:S01]  /*1ad40*/  FFMA.FTZ R200, R0, R5.reuse, -R184.reuse ;  /* 0x0000000500c87223 */ /* 0x180fe200000108b8 */
[----:B--2---:R-:W-:Y:S01]  /*1ad50*/  FMNMX.FTZ R0, R11, R8, !PT ;  /* 0x000000080b007209 */ /* 0x004fe20007810000 */
[----:B------:R-:W-:-:S08]  /*1ad60*/  FFMA.FTZ R174, R6, R5, -R184 ;  /* 0x0000000506ae7223 */ /* 0x000fd000000108b8 */
[----:B------:R-:W-:Y:S01]  /*1ad70*/  HGMMA.64x192x16.F32.BF16 R24, R180, gdesc[UR4].tnspB, R24, gsb0 ;  /* 0x42e00004b4187df0 */ /* 0x000fe20008001818 */
[-CC-:B------:R-:W-:Y:S01]  /*1ad80*/  FFMA.FTZ R9, R148, R5.reuse, -R184.reuse ;  /* 0x0000000594097223 */ /* 0x180fe200000108b8 */
[----:B0-----:R-:W-:Y:S01]  /*1ad90*/  FMNMX.FTZ R0, R15, R0, !PT ;  /* 0x000000000f007209 */ /* 0x001fe20007810000 */
[----:B------:R-:W0:Y:S01]  /*1ada0*/  MUFU.EX2 R200, R200 ;  /* 0x000000c800c87308 */ /* 0x000e220000000800 */
[----:B------:R-:W-:Y:S01]  /*1adb0*/  R2UR UR6, R10 ;  /* 0x000000000a0672ca */ /* 0x000fe200000e0000 */
[-CC-:B------:R-:W-:Y:S01]  /*1adc0*/  FFMA.FTZ R202, R169, R5.reuse, -R184.reuse ;  /* 0x00000005a9ca7223 */ /* 0x180fe200000108b8 */
[----:B---3--:R-:W-:Y:S01]  /*1add0*/  FMNMX.FTZ R0, R168, R0, !PT ;  /* 0x00000000a8007209 */ /* 0x008fe20007810000 */
[-CC-:B------:R-:W-:Y:S01]  /*1ade0*/  FFMA.FTZ R169, R170, R5.reuse, -R184.reuse ;  /* 0x00000005aaa97223 */ /* 0x180fe200000108b8 */
[-CC-:B------:R-:W-:Y:S01]  /*1adf0*/  FFMA.FTZ R196, R172, R5.reuse, -R184.reuse ;  /* 0x00000005acc47223 */ /* 0x180fe200000108b8 */
[-CC-:B------:R-:W-:Y:S01]  /*1ae00*/  FFMA.FTZ R186, R140, R5.reuse, -R184.reuse ;  /* 0x000000058cba7223 */ /* 0x180fe200000108b8 */
[----:B----4-:R-:W-:Y:S01]  /*1ae10*/  FMNMX.FTZ R0, R171, R0, !PT ;  /* 0x00000000ab007209 */ /* 0x010fe20007810000 */
[----:B------:R-:W1:Y:S01]  /*1ae20*/  MUFU.EX2 R174, R174 ;  /* 0x000000ae00ae7308 */ /* 0x000e620000000800 */
[-CC-:B------:R-:W-:Y:S01]  /*1ae30*/  FFMA.FTZ R120, R161, R5.reuse, -R184.reuse ;  /* 0x00000005a1787223 */ /* 0x180fe200000108b8 */
[-CC-:B------:R-:W-:Y:S01]  /*1ae40*/  FFMA.FTZ R140, R141, R5.reuse, -R184.reuse ;  /* 0x000000058d8c7223 */ /* 0x180fe200000108b8 */
[----:B------:R-:W-:Y:S01]  /*1ae50*/  FMNMX.FTZ R0, R160, R0, !PT ;  /* 0x00000000a0007209 */ /* 0x000fe20007810000 */
[-CC-:B------:R-:W-:Y:S01]  /*1ae60*/  FFMA.FTZ R198, R164, R5.reuse, -R184.reuse ;  /* 0x00000005a4c67223 */ /* 0x180fe200000108b8 */
[-CC-:B------:R-:W-:Y:S01]  /*1ae70*/  FFMA.FTZ R161, R165, R5.reuse, -R184.reuse ;  /* 0x00000005a5a17223 */ /* 0x180fe200000108b8 */
[-C--:B------:R-:W-:Y:S01]  /*1ae80*/  FFMA.FTZ R192, R167, R5.reuse, -R184 ;  /* 0x00000005a7c07223 */ /* 0x080fe200000108b8 */
[----:B------:R-:W-:Y:S01]  /*1ae90*/  FMNMX.FTZ R0, R162, R0, !PT ;  /* 0x00000000a2007209 */ /* 0x000fe20007810000 */
[----:B------:R-:W2:Y:S01]  /*1aea0*/  MUFU.EX2 R202, R202 ;  /* 0x000000ca00ca7308 */ /* 0x000ea20000000800 */
[----:B0-----:R-:W-:Y:S01]  /*1aeb0*/  FFMA.FTZ R20, R3, R20, R200 ;  /* 0x0000001403147223 */ /* 0x001fe200000100c8 */
[-CC-:B------:R-:W-:Y:S01]  /*1aec0*/  FFMA.FTZ R125, R125, R5.reuse, -R184.reuse ;  /* 0x000000057d7d7223 */ /* 0x180fe200000108b8 */
[----:B------:R-:W-:Y:S01]  /*1aed0*/  FMNMX.FTZ R0, R163, R0, !PT ;  /* 0x00000000a3007209 */ /* 0x000fe20007810000 */
[-CC-:B------:R-:W-:Y:S01]  /*1aee0*/  FFMA.FTZ R164, R153, R5.reuse, -R184.reuse ;  /* 0x0000000599a47223 */ /* 0x180fe200000108b8 */
[-CC-:B------:R-:W-:Y:S01]  /*1aef0*/  FFMA.FTZ R194, R156, R5.reuse, -R184.reuse ;  /* 0x000000059cc27223 */ /* 0x180fe200000108b8 */
[-C--:B------:R-:W-:Y:S01]  /*1af00*/  FFMA.FTZ R121, R157, R5.reuse, -R184 ;  /* 0x000000059d797223 */ /* 0x080fe200000108b8 */
[----:B------:R-:W-:Y:S01]  /*1af10*/  FMNMX.FTZ R0, R166, R0, !PT ;  /* 0x00000000a6007209 */ /* 0x000fe20007810000 */
[----:B------:R-:W0:Y:S01]  /*1af20*/  MUFU.EX2 R169, R169 ;  /* 0x000000a900a97308 */ /* 0x000e220000000800 */
[----:B-1----:R-:W-:Y:S01]  /*1af30*/  FADD.FTZ R20, R174, R20 ;  /* 0x00000014ae147221 */ /* 0x002fe20000010000 */
[-CC-:B------:R-:W-:Y:S01]  /*1af40*/  FFMA.FTZ R190, R147, R5.reuse, -R184.reuse ;  /* 0x0000000593be7223 */ /* 0x180fe200000108b8 */
[----:B------:R-:W-:Y:S01]  /*1af50*/  FMNMX.FTZ R0, R152, R0, !PT ;  /* 0x0000000098007209 */ /* 0x000fe20007810000 */
[-CC-:B------:R-:W-:Y:S01]  /*1af60*/  FFMA.FTZ R188, R159, R5.reuse, -R184.reuse ;  /* 0x000000059fbc7223 */ /* 0x180fe200000108b8 */
[-CC-:B------:R-:W-:Y:S01]  /*1af70*/  FFMA.FTZ R153, R173, R5.reuse, -R184.reuse ;  /* 0x00000005ad997223 */ /* 0x180fe200000108b8 */
[-C--:B------:R-:W-:Y:S01]  /*1af80*/  FFMA.FTZ R136, R136, R5.reuse, -R184 ;  /* 0x0000000588887223 */ /* 0x080fe200000108b8 */
[----:B------:R-:W-:Y:S01]  /*1af90*/  FMNMX.FTZ R0, R154, R0, !PT ;  /* 0x000000009a007209 */ /* 0x000fe20007810000 */
[----:B------:R-:W1:Y:S01]  /*1afa0*/  MUFU.EX2 R196, R196 ;  /* 0x000000c400c47308 */ /* 0x000e620000000800 */
[----:B--2---:R-:W-:Y:S01]  /*1afb0*/  FADD.FTZ R20, R202, R20 ;  /* 0x00000014ca147221 */ /* 0x004fe20000010000 */
[-CC-:B------:R-:W-:Y:S01]  /*1afc0*/  FFMA.FTZ R137, R137, R5.reuse, -R184.reuse ;  /* 0x0000000589897223 */ /* 0x180fe200000108b8 */
[----:B------:R-:W-:Y:S01]  /*1afd0*/  FMNMX.FTZ R0, R155, R0, !PT ;  /* 0x000000009b007209 */ /* 0x000fe20007810000 */
[-CC-:B------:R-:W-:Y:S01]  /*1afe0*/  FFMA.FTZ R129, R129, R5.reuse, -R184.reuse ;  /* 0x0000000581817223 */ /* 0x180fe200000108b8 */
[----:B------:R-:W-:Y:S01]  /*1aff0*/  FFMA.FTZ R124, R124, R5, -R184 ;  /* 0x000000057c7c7223 */ /* 0x000fe200000108b8 */
[----:B------:R-:W-:-:S02]  /*1b000*/  F2FP.BF16.F32.PACK_AB R200, R174, R200 ;  /* 0x000000c8aec8723e */ /* 0x000fc400000010ff */
[----:B------:R-:W-:Y:S01]  /*1b010*/  FMNMX.FTZ R0, R158, R0, !PT ;  /* 0x000000009e007209 */ /* 0x000fe20007810000 */
[----:B------:R-:W2:Y:S01]  /*1b020*/  MUFU.EX2 R120, R120 ;  /* 0x0000007800787308 */ /* 0x000ea20000000800 */
[C---:B0-----:R-:W-:Y:S01]  /*1b030*/  FADD.FTZ R20, R169.reuse, R20 ;  /* 0x00000014a9147221 */ /* 0x041fe20000010000 */
[----:B------:R-:W-:Y:S02]  /*1b040*/  F2FP.BF16.F32.PACK_AB R202, R169, R202 ;  /* 0x000000caa9ca723e */ /* 0x000fe400000010ff */
[----:B------:R-:W-:-:S04]  /*1b050*/  FMNMX.FTZ R0, R144, R0, !PT ;  /* 0x0000000090007209 */ /* 0x000fc80007810000 */
[----:B------:R-:W-:Y:S01]  /*1b060*/  FMNMX.FTZ R0, R145, R0, !PT ;  /* 0x0000000091007209 */ /* 0x000fe20007810000 */
[----:B------:R-:W0:Y:S01]  /*1b070*/  MUFU.EX2 R198, R198 ;  /* 0x000000c600c67308 */ /* 0x000e220000000800 */
[----:B-1----:R-:W-:Y:S02]  /*1b080*/  FADD.FTZ R20, R196, R20 ;  /* 0x00000014c4147221 */ /* 0x002fe40000010000 */
[----:B------:R-:W-:-:S04]  /*1b090*/  FMNMX.FTZ R0, R146, R0, !PT ;  /* 0x0000000092007209 */ /* 0x000fc80007810000 */
[----:B------:R-:W-:Y:S01]  /*1b0a0*/  FMNMX.FTZ R0, R151, R0, !PT ;  /* 0x0000000097007209 */ /* 0x000fe20007810000 */
[----:B------:R-:W1:Y:S01]  /*1b0b0*/  MUFU.EX2 R161, R161 ;  /* 0x000000a100a17308 */ /* 0x000e620000000800 */
[C---:B--2---:R-:W-:Y:S01]  /*1b0c0*/  FADD.FTZ R20, R120.reuse, R20 ;  /* 0x0000001478147221 */ /* 0x044fe20000010000 */
[----:B------:R-:W-:Y:S02]  /*1b0d0*/  F2FP.BF16.F32.PACK_AB R196, R120, R196 ;  /* 0x000000c478c4723e */ /* 0x000fe400000010ff */
[----:B------:R-:W-:-:S04]  /*1b0e0*/  FMNMX.FTZ R0, R138, R0, !PT ;  /* 0x000000008a007209 */ /* 0x000fc80007810000 */
[----:B------:R-:W-:Y:S01]  /*1b0f0*/  FMNMX.FTZ R0, R139, R0, !PT ;  /* 0x000000008b007209 */ /* 0x000fe20007810000 */
[----:B------:R-:W2:Y:S01]  /*1b100*/  MUFU.EX2 R192, R192 ;  /* 0x000000c000c07308 */ /* 0x000ea20000000800 */
[----:B0-----:R-:W-:Y:S02]  /*1b110*/  FADD.FTZ R20, R198, R20 ;  /* 0x00000014c6147221 */ /* 0x001fe40000010000 */
[----:B------:R-:W-:-:S04]  /*1b120*/  FMNMX.FTZ R0, R142, R0, !PT ;  /* 0x000000008e007209 */ /* 0x000fc80007810000 */
[----:B------:R-:W-:Y:S01]  /*1b130*/  FMNMX.FTZ R0, R143, R0, !PT ;  /* 0x000000008f007209 */ /* 0x000fe20007810000 */
[----:B------:R-:W0:Y:S01]  /*1b140*/  MUFU.EX2 R164, R164 ;  /* 0x000000a400a47308 */ /* 0x000e220000000800 */
[C---:B-1----:R-:W-:Y:S01]  /*1b150*/  FADD.FTZ R20, R161.reuse, R20 ;  /* 0x00000014a1147221 */ /* 0x042fe20000010000 */
[----:B------:R-:W-:Y:S02]  /*1b160*/  F2FP.BF16.F32.PACK_AB R198, R161, R198 ;  /* 0x000000c6a1c6723e */ /* 0x000fe400000010ff */
[----:B------:R-:W-:-:S04]  /*1b170*/  FMNMX.FTZ R0, R130, R0, !PT ;  /* 0x0000000082007209 */ /* 0x000fc80007810000 */
[----:B------:R-:W-:Y:S01]  /*1b180*/  FMNMX.FTZ R0, R131, R0, !PT ;  /* 0x0000000083007209 */ /* 0x000fe20007810000 */
[----:B------:R-:W1:Y:S01]  /*1b190*/  MUFU.EX2 R194, R194 ;  /* 0x000000c200c27308 */ /* 0x000e620000000800 */
[----:B--2---:R-:W-:Y:S02]  /*1b1a0*/  FADD.FTZ R20, R192, R20 ;  /* 0x00000014c0147221 */ /* 0x004fe40000010000 */
[----:B------:R-:W-:-:S04]  /*1b1b0*/  FMNMX.FTZ R0, R134, R0, !PT ;  /* 0x0000000086007209 */ /* 0x000fc80007810000 */
        /* <DEDUP_REMOVED lines=13> */
[----:B------:R-:W2:Y:S04]  /*1b290*/  SHFL.BFLY PT, R6, R0, 0x2, 0x1f ;  /* 0x0c401f0000067f89 */ /* 0x000ea800000e0000 */
[----:B------:R-:W3:Y:S01]  /*1b2a0*/  MUFU.EX2 R190, R190 ;  /* 0x000000be00be7308 */ /* 0x000ee20000000800 */
[----:B0-----:R-:W-:-:S07]  /*1b2b0*/  FADD.FTZ R20, R188, R20 ;  /* 0x00000014bc147221 */ /* 0x001fce0000010000 */
[----:B------:R-:W0:Y:S01]  /*1b2c0*/  MUFU.EX2 R9, R9 ;  /* 0x0000000900097308 */ /* 0x000e220000000800 */
[C---:B-1----:R-:W-:Y:S01]  /*1b2d0*/  FADD.FTZ R20, R153.reuse, R20 ;  /* 0x0000001499147221 */ /* 0x042fe20000010000 */
[----:B------:R-:W-:-:S06]  /*1b2e0*/  F2FP.BF16.F32.PACK_AB R188, R153, R188 ;  /* 0x000000bc99bc723e */ /* 0x000fcc00000010ff */
[----:B------:R-:W1:Y:S01]  /*1b2f0*/  MUFU.EX2 R136, R136 ;  /* 0x0000008800887308 */ /* 0x000e620000000800 */
[----:B---3--:R-:W-:Y:S01]  /*1b300*/  FADD.FTZ R20, R190, R20 ;  /* 0x00000014be147221 */ /* 0x008fe20000010000 */
[----:B--2---:R-:W-:-:S06]  /*1b310*/  FMNMX.FTZ R0, R0, R6, !PT ;  /* 0x0000000600007209 */ /* 0x004fcc0007810000 */
[----:B------:R-:W2:Y:S01]  /*1b320*/  MUFU.EX2 R137, R137 ;  /* 0x0000008900897308 */ /* 0x000ea20000000800 */
[----:B------:R-:W3:Y:S01]  /*1b330*/  SHFL.BFLY PT, R6, R0, 0x1, 0x1f ;  /* 0x0c201f0000067f89 */ /* 0x000ee200000e0000 */
[C---:B0-----:R-:W-:Y:S01]  /*1b340*/  FADD.FTZ R20, R9.reuse, R20 ;  /* 0x0000001409147221 */ /* 0x041fe20000010000 */
[----:B------:R-:W-:-:S05]  /*1b350*/  F2FP.BF16.F32.PACK_AB R190, R9, R190 ;  /* 0x000000be09be723e */ /* 0x000fca00000010ff */
[----:B------:R-:W0:Y:S01]  /*1b360*/  MUFU.EX2 R186, R186 ;  /* 0x000000ba00ba7308 */ /* 0x000e220000000800 */
[----:B-1----:R-:W-:-:S07]  /*1b370*/  FADD.FTZ R20, R136, R20 ;  /* 0x0000001488147221 */ /* 0x002fce0000010000 */
[----:B------:R-:W1:Y:S01]  /*1b380*/  MUFU.EX2 R140, R140 ;  /* 0x0000008c008c7308 */ /* 0x000e620000000800 */
[----:B--2---:R-:W-:-:S07]  /*1b390*/  FADD.FTZ R20, R137, R20 ;  /* 0x0000001489147221 */ /* 0x004fce0000010000 */
[----:B------:R-:W-:Y:S01]  /*1b3a0*/  MUFU.EX2 R129, R129 ;  /* 0x0000008100817308 */ /* 0x000fe20000000800 */
[----:B---3--:R-:W-:Y:S01]  /*1b3b0*/  FMNMX.FTZ R6, R0, R6, !PT ;  /* 0x0000000600067209 */ /* 0x008fe20007810000 */
[----:B0-----:R-:W-:-:S04]  /*1b3c0*/  FADD.FTZ R20, R186, R20 ;  /* 0x00000014ba147221 */ /* 0x001fc80000010000 */
[CC--:B------:R-:W-:Y:S01]  /*1b3d0*/  FMUL.FTZ R148, R6.reuse, R5.reuse ;  /* 0x0000000506947220 */ /* 0x0c0fe20000410000 */
[----:B------:R-:W-:Y:S01]  /*1b3e0*/  FADD.FTZ R0, -R6, R8 ;  /* 0x0000000806007221 */ /* 0x000fe20000010100 */
[----:B------:R-:W-:Y:S01]  /*1b3f0*/  MUFU.EX2 R124, R124 ;  /* 0x0000007c007c7308 */ /* 0x000fe20000000800 */
[----:B-1----:R-:W-:Y:S01]  /*1b400*/  F2FP.BF16.F32.PACK_AB R186, R140, R186 ;  /* 0x000000ba8cba723e */ /* 0x002fe200000010ff */
[-CC-:B------:R-:W-:Y:S01]  /*1b410*/  FFMA.FTZ R201, R11, R5.reuse, -R148.reuse ;  /* 0x000000050bc97223 */ /* 0x180fe20000010894 */
[----:B------:R-:W-:Y:S02]  /*1b420*/  IMAD.MOV.U32 R11, RZ, RZ, 0x40000040 ;  /* 0x40000040ff0b7424 */ /* 0x000fe400078e00ff */
[-C--:B------:R-:W-:Y:S01]  /*1b430*/  FMUL.FTZ R0, R0, R5.reuse ;  /* 0x0000000500007220 */ /* 0x080fe20000410000 */
[-CC-:B------:R-:W-:Y:S01]  /*1b440*/  FFMA.FTZ R15, R15, R5.reuse, -R148.reuse ;  /* 0x000000050f0f7223 */ /* 0x180fe20000010894 */
[-CC-:B------:R-:W-:Y:S01]  /*1b450*/  FFMA.FTZ R203, R168, R5.reuse, -R148.reuse ;  /* 0x00000005a8cb7223 */ /* 0x180fe20000010894 */
[-CC-:B------:R-:W-:Y:S01]  /*1b460*/  FFMA.FTZ R197, R160, R5.reuse, -R148.reuse ;  /* 0x00000005a0c57223 */ /* 0x180fe20000010894 */
[----:B------:R-:W-:Y:S01]  /*1b470*/  R2UR UR7, R11 ;  /* 0x000000000b0772ca */ /* 0x000fe200000e0000 */
        /* <DEDUP_REMOVED lines=18> */
[----:B------:R-:W-:Y:S01]  /*1b5a0*/  FFMA.FTZ R127, R127, R5, -R148 ;  /* 0x000000057f7f7223 */ /* 0x000fe20000010894 */
[----:B------:R-:W-:-:S02]  /*1b5b0*/  WARPGROUP.DEPBAR.LE gsb0, 0x0 ;  /* 0x00008000000079c5 */ /* 0x000fc40000010000 */
[----:B------:R-:W-:Y:S01]  /*1b5c0*/  WARPGROUP.ARRIVE ;  /* 0x00000000000079c5 */ /* 0x000fe20000000000 */
[-CC-:B------:R-:W-:Y:S01]  /*1b5d0*/  FFMA.FTZ R180, R128, R5.reuse, -R184.reuse ;  /* 0x0000000580b47223 */ /* 0x180fe200000108b8 */
[-C--:B------:R-:W-:Y:S01]  /*1b5e0*/  FFMA.FTZ R128, R149, R5.reuse, -R184 ;  /* 0x0000000595807223 */ /* 0x080fe200000108b8 */
[----:B------:R-:W-:Y:S01]  /*1b5f0*/  FFMA.FTZ R149, R171, R5, -R148 ;  /* 0x00000005ab957223 */ /* 0x000fe20000010894 */
[----:B------:R-:W2:Y:S01]  /*1b600*/  MUFU.EX2 R203, R203 ;  /* 0x000000cb00cb7308 */ /* 0x000ea20000000800 */
[----:B0-----:R-:W-:Y:S01]  /*1b610*/  FFMA.FTZ R13, R0, R13, R201 ;  /* 0x0000000d000d7223 */ /* 0x001fe200000100c9 */
[----:B------:R-:W-:Y:S01]  /*1b620*/  HGMMA.64x192x16.F32.BF16 R24, R176, gdesc[UR4].tnspB, R24, gsb0 ;  /* 0x42e00004b0187df0 */ /* 0x000fe20008001818 */
[-CC-:B------:R-:W-:Y:S01]  /*1b630*/  FFMA.FTZ R182, R132, R5.reuse, -R184.reuse ;  /* 0x0000000584b67223 */ /* 0x180fe200000108b8 */
[-CC-:B------:R-:W-:Y:S01]  /*1b640*/  FFMA.FTZ R132, R133, R5.reuse, -R184.reuse ;  /* 0x0000000585847223 */ /* 0x180fe200000108b8 */
[-C--:B------:R-:W-:Y:S01]  /*1b650*/  FFMA.FTZ R133, R150, R5.reuse, -R184 ;  /* 0x0000000596857223 */ /* 0x080fe200000108b8 */
[C---:B-1----:R-:W-:Y:S01]  /*1b660*/  FADD.FTZ R13, R15.reuse, R13 ;  /* 0x0000000d0f0d7221 */ /* 0x042fe20000010000 */
[-CC-:B------:R-:W-:Y:S01]  /*1b670*/  FFMA.FTZ R150, R166, R5.reuse, -R148.reuse ;  /* 0x00000005a6967223 */ /* 0x180fe20000010894 */
[----:B------:R-:W0:Y:S01]  /*1b680*/  MUFU.EX2 R149, R149 ;  /* 0x0000009500957308 */ /* 0x000e220000000800 */
[-CC-:B------:R-:W-:Y:S01]  /*1b690*/  FFMA.FTZ R181, R130, R5.reuse, -R148.reuse ;  /* 0x0000000582b57223 */ /* 0x180fe20000010894 */
[----:B------:R-:W-:Y:S01]  /*1b6a0*/  FFMA.FTZ R183, R134, R5, -R148 ;  /* 0x0000000586b77223 */ /* 0x000fe20000010894 */
[----:B------:R-:W-:Y:S01]  /*1b6b0*/  F2FP.BF16.F32.PACK_AB R201, R15, R201 ;  /* 0x000000c90fc9723e */ /* 0x000fe200000010ff */
[----:B------:R-:W-:Y:S01]  /*1b6c0*/  FADD.FTZ R15, R140, R20 ;  /* 0x000000148c0f7221 */ /* 0x000fe20000010000 */
[----:B------:R-:W-:-:S03]  /*1b6d0*/  F2FP.BF16.F32.PACK_AB R184, R137, R136 ;  /* 0x0000008889b8723e */ /* 0x000fc600000010ff */
[----:B------:R-:W-:Y:S01]  /*1b6e0*/  MUFU.EX2 R197, R197 ;  /* 0x000000c500c57308 */ /* 0x000fe20000000800 */
[----:B--2---:R-:W-:-:S07]  /*1b6f0*/  FADD.FTZ R13, R203, R13 ;  /* 0x0000000dcb0d7221 */ /* 0x004fce0000010000 */
[----:B------:R-:W-:Y:S01]  /*1b700*/  MUFU.EX2 R141, R141 ;  /* 0x0000008d008d7308 */ /* 0x000fe20000000800 */
[----:B0-----:R-:W-:-:S07]  /*1b710*/  F2FP.BF16.F32.PACK_AB R203, R149, R203 ;  /* 0x000000cb95cb723e */ /* 0x001fce00000010ff */
[----:B------:R-:W-:Y:S08]  /*1b720*/  MUFU.EX2 R199, R199 ;  /* 0x000000c700c77308 */ /* 0x000ff00000000800 */
[----:B------:R-:W-:Y:S08]  /*1b730*/  MUFU.EX2 R150, R150 ;  /* 0x0000009600967308 */ /* 0x000ff00000000800 */
[----:B------:R0:W1:Y:S08]  /*1b740*/  MUFU.EX2 R8, R125 ;  /* 0x0000007d00087308 */ /* 0x0000700000000800 */
[----:B------:R-:W-:Y:S01]  /*1b750*/  MUFU.EX2 R193, R193 ;  /* 0x000000c100c17308 */ /* 0x000fe20000000800 */
[----:B0-----:R-:W-:-:S07]  /*1b760*/  FFMA.FTZ R125, R154, R5, -R148 ;  /* 0x000000059a7d7223 */ /* 0x001fce0000010894 */
        /* <DEDUP_REMOVED lines=17> */
[----:B------:R-:W0:Y:S01]  /*1b880*/  MUFU.EX2 R133, R133 ;  /* 0x0000008500857308 */ /* 0x000e220000000800 */
[----:B------:R-:W-:-:S02]  /*1b890*/  WARPGROUP.DEPBAR.LE gsb0, 0x0 ;  /* 0x00008000000079c5 */ /* 0x000fc40000010000 */
[----:B------:R2:W-:Y:S05]  /*1b8a0*/  @!P1 SYNCS.ARRIVE.TRANS64.RED.A1T0 RZ, [R12+URZ], RZ ;  /* 0x000000ff0cff99a7 */ /* 0x0005ea000810043f */
[----:B------:R-:W3:Y:S01]  /*1b8b0*/  MUFU.EX2 R123, R123 ;  /* 0x0000007b007b7308 */ /* 0x000ee20000000800 */
[----:B-1----:R-:W-:Y:S02]  /*1b8c0*/  F2FP.BF16.F32.PACK_AB R178, R8, R124 ;  /* 0x0000007c08b2723e */ /* 0x002fe400000010ff */
[----:B0-----:R-:W-:Y:S01]  /*1b8d0*/  F2FP.BF16.F32.PACK_AB R176, R133, R128 ;  /* 0x0000008085b0723e */ /* 0x001fe200000010ff */
[----:B------:R0:W-:Y:S01]  /*1b8e0*/  @!P1 SYNCS.ARRIVE.TRANS64.RED.A1T0 RZ, [R14+URZ], RZ ;  /* 0x000000ff0eff99a7 */ /* 0x0001e2000810043f */
[----:B--2---:R-:W-:-:S03]  /*1b8f0*/  FFMA.FTZ R12, R139, R5, -R148 ;  /* 0x000000058b0c7223 */ /* 0x004fc60000010894 */
[----:B------:R-:W-:Y:S01]  /*1b900*/  MUFU.EX2 R126, R126 ;  /* 0x0000007e007e7308 */ /* 0x000fe20000000800 */
[----:B0-----:R-:W-:Y:S01]  /*1b910*/  FADD.FTZ R14, R149, R13 ;  /* 0x0000000d950e7221 */ /* 0x001fe20000010000 */
[----:B------:R-:W-:-:S06]  /*1b920*/  FFMA.FTZ R13, R143, R5, -R148 ;  /* 0x000000058f0d7223 */ /* 0x000fcc0000010894 */
[----:B------:R-:W-:Y:S01]  /*1b930*/  MUFU.EX2 R12, R12 ;  /* 0x0000000c000c7308 */ /* 0x000fe20000000800 */
[----:B---3--:R-:W-:Y:S01]  /*1b940*/  F2FP.BF16.F32.PACK_AB R177, R123, R122 ;  /* 0x0000007a7bb1723e */ /* 0x008fe200000010ff */
[----:B------:R-:W-:Y:S01]  /*1b950*/  FADD.FTZ R14, R197, R14 ;  /* 0x0000000ec50e7221 */ /* 0x000fe20000010000 */
[----:B------:R-:W-:-:S03]  /*1b960*/  F2FP.BF16.F32.PACK_AB R197, R141, R197 ;  /* 0x000000c58dc5723e */ /* 0x000fc600000010ff */
[----:B------:R-:W-:Y:S01]  /*1b970*/  FADD.FTZ R130, R141, R14 ;  /* 0x0000000e8d827221 */ /* 0x000fe20000010000 */
[----:B------:R-:W-:Y:S01]  /*1b980*/  FFMA.FTZ R14, R131, R5, -R148 ;  /* 0x00000005830e7223 */ /* 0x000fe20000010894 */
[----:B------:R-:W-:Y:S02]  /*1b990*/  MUFU.EX2 R13, R13 ;  /* 0x0000000d000d7308 */ /* 0x000fe40000000800 */
[----:B------:R-:W-:Y:S01]  /*1b9a0*/  FADD.FTZ R130, R199, R130 ;  /* 0x00000082c7827221 */ /* 0x000fe20000010000 */
[----:B------:R-:W-:-:S03]  /*1b9b0*/  F2FP.BF16.F32.PACK_AB R199, R150, R199 ;  /* 0x000000c796c7723e */ /* 0x000fc600000010ff */
[----:B------:R-:W-:Y:S02]  /*1b9c0*/  FADD.FTZ R130, R150, R130 ;  /* 0x0000008296827221 */ /* 0x000fe40000010000 */
[----:B------:R-:W-:Y:S02]  /*1b9d0*/  MUFU.EX2 R14, R14 ;  /* 0x0000000e000e7308 */ /* 0x000fe40000000800 */
[----:B------:R-:W-:Y:S01]  /*1b9e0*/  FADD.FTZ R130, R193, R130 ;  /* 0x00000082c1827221 */ /* 0x000fe20000010000 */
[----:B------:R-:W-:-:S03]  /*1b9f0*/  F2FP.BF16.F32.PACK_AB R193, R125, R193 ;  /* 0x000000c17dc1723e */ /* 0x000fc600000010ff */
[----:B------:R-:W-:Y:S02]  /*1ba00*/  FADD.FTZ R130, R125, R130 ;  /* 0x000000827d827221 */ /* 0x000fe40000010000 */
[----:B------:R-:W0:Y:S02]  /*1ba10*/  MUFU.EX2 R127, R127 ;  /* 0x0000007f007f7308 */ /* 0x000e240000000800 */
[----:B------:R-:W-:Y:S01]  /*1ba20*/  FADD.FTZ R130, R195, R130 ;  /* 0x00000082c3827221 */ /* 0x000fe20000010000 */
[----:B------:R-:W-:-:S03]  /*1ba30*/  F2FP.BF16.F32.PACK_AB R195, R147, R195 ;  /* 0x000000c393c3723e */ /* 0x000fc600000010ff */
[----:B------:R-:W-:-:S04]  /*1ba40*/  FADD.FTZ R130, R147, R130 ;  /* 0x0000008293827221 */ /* 0x000fc80000010000 */
[----:B------:R-:W-:Y:S01]  /*1ba50*/  FADD.FTZ R130, R189, R130 ;  /* 0x00000082bd827221 */ /* 0x000fe20000010000 */
[----:B------:R-:W-:-:S03]  /*1ba60*/  F2FP.BF16.F32.PACK_AB R189, R10, R189 ;  /* 0x000000bd0abd723e */ /* 0x000fc600000010ff */
[----:B------:R-:W-:Y:S01]  /*1ba70*/  FADD.FTZ R130, R10, R130 ;  /* 0x000000820a827221 */ /* 0x000fe20000010000 */
[----:B------:R-:W-:Y:S01]  /*1ba80*/  FADD.FTZ R10, R180, R15 ;  /* 0x0000000fb40a7221 */ /* 0x000fe20000010000 */
[----:B------:R-:W-:Y:S02]  /*1ba90*/  F2FP.BF16.F32.PACK_AB R180, R129, R180 ;  /* 0x000000b481b4723e */ /* 0x000fe400000010ff */
[----:B------:R-:W-:Y:S01]  /*1baa0*/  FADD.FTZ R130, R191, R130 ;  /* 0x00000082bf827221 */ /* 0x000fe20000010000 */
[----:B------:R-:W-:Y:S02]  /*1bab0*/  F2FP.BF16.F32.PACK_AB R191, R11, R191 ;  /* 0x000000bf0bbf723e */ /* 0x000fe400000010ff */
[----:B0-----:R-:W-:Y:S01]  /*1bac0*/  F2FP.BF16.F32.PACK_AB R179, R127, R126 ;  /* 0x0000007e7fb3723e */ /* 0x001fe200000010ff */
[----:B------:R-:W-:Y:S01]  /*1bad0*/  FADD.FTZ R130, R11, R130 ;  /* 0x000000820b827221 */ /* 0x000fe20000010000 */
[----:B------:R-:W-:-:S03]  /*1bae0*/  FADD.FTZ R11, R129, R10 ;  /* 0x0000000a810b7221 */ /* 0x000fc60000010000 */
[----:B------:R-:W-:Y:S01]  /*1baf0*/  FADD.FTZ R130, R185, R130 ;  /* 0x00000082b9827221 */ /* 0x000fe20000010000 */
[----:B------:R-:W-:Y:S01]  /*1bb00*/  FADD.FTZ R11, R182, R11 ;  /* 0x0000000bb60b7221 */ /* 0x000fe20000010000 */
[C---:B------:R-:W-:Y:S02]  /*1bb10*/  F2FP.BF16.F32.PACK_AB R185, R12.reuse, R185 ;  /* 0x000000b90cb9723e */ /* 0x040fe400000010ff */
[----:B------:R-:W-:Y:S01]  /*1bb20*/  FADD.FTZ R130, R12, R130 ;  /* 0x000000820c827221 */ /* 0x000fe20000010000 */
[C---:B------:R-:W-:Y:S01]  /*1bb30*/  FADD.FTZ R11, R132.reuse, R11 ;  /* 0x0000000b840b7221 */ /* 0x040fe20000010000 */
[----:B------:R-:W-:Y:S02]  /*1bb40*/  F2FP.BF16.F32.PACK_AB R182, R132, R182 ;  /* 0x000000b684b6723e */ /* 0x000fe400000010ff */
        /* <DEDUP_REMOVED lines=8> */
[----:B------:R-:W-:Y:S01]  /*1bbd0*/  FADD.FTZ R9, R135, R10 ;  /* 0x0000000a87097221 */ /* 0x000fe20000010000 */
[----:B------:R-:W-:-:S03]  /*1bbe0*/  FADD.FTZ R10, R128, R11 ;  /* 0x0000000b800a7221 */ /* 0x000fc60000010000 */
[----:B------:R-:W-:Y:S01]  /*1bbf0*/  FADD.FTZ R12, R122, R9 ;  /* 0x000000097a0c7221 */ /* 0x000fe20000010000 */
[----:B------:R-:W-:-:S03]  /*1bc00*/  FADD.FTZ R9, R133, R10 ;  /* 0x0000000a85097221 */ /* 0x000fc60000010000 */
[----:B------:R-:W-:Y:S01]  /*1bc10*/  FADD.FTZ R11, R123, R12 ;  /* 0x0000000c7b0b7221 */ /* 0x000fe20000010000 */
[----:B------:R-:W-:-:S03]  /*1bc20*/  FADD.FTZ R9, R124, R9 ;  /* 0x000000097c097221 */ /* 0x000fc60000010000 */
[----:B------:R-:W-:Y:S01]  /*1bc30*/  FADD.FTZ R10, R126, R11 ;  /* 0x0000000b7e0a7221 */ /* 0x000fe20000010000 */
[----:B------:R-:W-:Y:S01]  /*1bc40*/  FADD.FTZ R20, R8, R9 ;  /* 0x0000000908147221 */ /* 0x000fe20000010000 */
[----:B------:R-:W-:Y:S02]  /*1bc50*/  IMAD.MOV.U32 R11, RZ, RZ, R214 ;  /* 0x000000ffff0b7224 */ /* 0x000fe400078e00d6 */
[----:B------:R-:W-:Y:S01]  /*1bc60*/  FADD.FTZ R13, R127, R10 ;  /* 0x0000000a7f0d7221 */ /* 0x000fe20000010000 */
[----:B------:R-:W-:Y:S02]  /*1bc70*/  IMAD.MOV.U32 R10, RZ, RZ, R216 ;  /* 0x000000ffff0a7224 */ /* 0x000fe400078e00d8 */
[----:B------:R-:W-:Y:S02]  /*1bc80*/  IMAD.MOV.U32 R8, RZ, RZ, R6 ;  /* 0x000000ffff087224 */ /* 0x000fe400078e0006 */
[----:B------:R-:W-:Y:S01]  /*1bc90*/  IMAD.MOV.U32 R9, RZ, RZ, R4 ;  /* 0x000000ffff097224 */ /* 0x000fe200078e0004 */
[----:B------:R-:W-:Y:S06]  /*1bca0*/  @P2 BRA `(.L_x_4240) ;  /* 0xffffffa800f42947 */ /* 0x000fec000383ffff */
.L_x_4229:
[----:B------:R-:W-:Y:S05]  /*1bcb0*/  BSYNC B0 ;  /* 0x0000000000007941 */ /* 0x000fea0003800000 */
.L_x_4228:
        /* <DEDUP_REMOVED lines=99> */
.L_x_4241:
[----:B------:R-:W-:Y:S01]  /*1c2f0*/  IMAD R0, R214, 0x8, R2 ;  /* 0x00000008d6007824 */ /* 0x000fe200078e0202 */
[----:B------:R-:W-:-:S04]  /*1c300*/  SHF.L.U32 R3, R216, 0x1f, RZ ;  /* 0x0000001fd8037819 */ /* 0x000fc800000006ff */
[----:B------:R0:W1:Y:S01]  /*1c310*/  SYNCS.PHASECHK.TRANS64.TRYWAIT P2, [R0+URZ+0x36850], R3 ;  /* 0x03685003000075a7 */ /* 0x000062000804017f */
[----:B------:R-:W-:Y:S05]  /*1c320*/  @!P0 BRA `(.L_x_4242) ;  /* 0x0000000000048947 */ /* 0x000fea0003800000 */
[----:B------:R-:W-:Y:S01]  /*1c330*/  BPT.TRAP 0x1 ;  /* 0x000000040000795c */ /* 0x000fe20000300000 */
.L_x_4242:
        /* <DEDUP_REMOVED lines=9> */
.L_x_4244:
[----:B------:R-:W-:Y:S05]  /*1c3d0*/  BSYNC B0 ;  /* 0x0000000000007941 */ /* 0x000fea0003800000 */
.L_x_4243:
[----:B------:R-:W-:Y:S01]  /*1c3e0*/  IMAD.MOV.U32 R2, RZ, RZ, R7 ;  /* 0x000000ffff027224 */ /* 0x000fe200078e0007 */
[----:B------:R-:W-:Y:S01]  /*1c3f0*/  WARPGROUP.ARRIVE ;  /* 0x00000000000079c5 */ /* 0x000fe20000000000 */
[----:B01----:R-:W-:Y:S02]  /*1c400*/  IMAD.MOV.U32 R3, RZ, RZ, 0x40000040 ;  /* 0x40000040ff037424 */ /* 0x003fe400078e00ff */
[----:B------:R-:W-:Y:S01]  /*1c410*/  VIADD R214, R214, 0x1 ;  /* 0x00000001d6d67836 */ /* 0x000fe20000000000 */
[----:B------:R-:W-:Y:S01]  /*1c420*/  R2UR UR6, R2 ;  /* 0x00000000020672ca */ /* 0x000fe200000e0000 */
[----:B------:R-:W-:Y:S01]  /*1c430*/  VIADD R2, R7, 0x80 ;  /* 0x0000008007027836 */ /* 0x000fe20000000000 */
[----:B------:R-:W-:Y:S01]  /*1c440*/  R2UR UR7, R3 ;  /* 0x00000000030772ca */ /* 0x000fe200000e0000 */
[----:B------:R-:W-:Y:S01]  /*1c450*/  IMAD.MOV.U32 R3, RZ, RZ, 0x40000040 ;  /* 0x40000040ff037424 */ /* 0x000fe200078e00ff */
[----:B------:R-:W-:Y:S01]  /*1c460*/  ISETP.NE.AND P2, PT, R214, 0x2, PT ;  /* 0x00000002d600780c */ /* 0x000fe20003f45270 */
[----:B------:R-:W-:-:S03]  /*1c470*/  VIADD R226, R226, 0x1 ;  /* 0x00000001e2e27836 */ /* 0x000fc60000000000 */
[----:B------:R-:W-:-:S07]  /*1c480*/  SEL R214, R214, RZ, P2 ;  /* 0x000000ffd6d67207 */ /* 0x000fce0001000000 */
        /* <DEDUP_REMOVED lines=38> */
[----:B------:R-:W0:Y:S04]  /*1c6f0*/  SHFL.BFLY PT, R2, R13, 0x2, 0x1f ;  /* 0x0c401f000d027f89 */ /* 0x000e2800000e0000 */
[----:B------:R-:W1:Y:S01]  /*1c700*/  SHFL.BFLY PT, R3, R20, 0x2, 0x1f ;  /* 0x0c401f0014037f89 */ /* 0x000e6200000e0000 */
[----:B0-----:R-:W-:Y:S01]  /*1c710*/  FADD.FTZ R8, R2, R13 ;  /* 0x0000000d02087221 */ /* 0x001fe20000010000 */
[----:B-1----:R-:W-:-:S04]  /*1c720*/  FADD.FTZ R3, R3, R20 ;  /* 0x0000001403037221 */ /* 0x002fc80000010000 */
[----:B------:R-:W0:Y:S04]  /*1c730*/  SHFL.BFLY PT, R7, R8, 0x1, 0x1f ;  /* 0x0c201f0008077f89 */ /* 0x000e2800000e0000 */
[----:B------:R-:W1:Y:S01]  /*1c740*/  SHFL.BFLY PT, R2, R3, 0x1, 0x1f ;  /* 0x0c201f0003027f89 */ /* 0x000e6200000e0000 */
[----:B0-----:R-:W-:Y:S01]  /*1c750*/  FADD.FTZ R14, R8, R7 ;  /* 0x00000007080e7221 */ /* 0x001fe20000010000 */
[----:B------:R-:W-:Y:S01]  /*1c760*/  @!P1 VIADD R8, R0, 0x36860 ;  /* 0x0003686000089836 */ /* 0x000fe20000000000 */
[----:B------:R-:W-:Y:S01]  /*1c770*/  MOV R7, RZ ;  /* 0x000000ff00077202 */ /* 0x000fe20000000f00 */
[----:B------:R-:W-:Y:S02]  /*1c780*/  IMAD.MOV.U32 R0, RZ, RZ, -0x800000 ;  /* 0xff800000ff007424 */ /* 0x000fe400078e00ff */
[----:B-1----:R-:W-:Y:S01]  /*1c790*/  FADD.FTZ R12, R3, R2 ;  /* 0x00000002030c7221 */ /* 0x002fe20000010000 */
[----:B------:R-:W-:Y:S01]  /*1c7a0*/  FSETP.NE.FTZ.AND P3, PT, R14, RZ, PT ;  /* 0x000000ff0e00720b */ /* 0x000fe20003f75000 */
[----:B------:R-:W-:Y:S01]  /*1c7b0*/  IMAD.MOV.U32 R2, RZ, RZ, RZ ;  /* 0x000000ffff027224 */ /* 0x000fe200078e00ff */
[----:B------:R-:W-:-:S02]  /*1c7c0*/  @!P1 PRMT R8, RZ, 0x654, R8 ;  /* 0x00000654ff089816 */ /* 0x000fc40000000008 */
[----:B------:R-:W-:Y:S02]  /*1c7d0*/  FSETP.NE.FTZ.AND P0, PT, R12, RZ, PT ;  /* 0x000000ff0c00720b */ /* 0x000fe40003f15000 */
[----:B------:R-:W-:-:S04]  /*1c7e0*/  SEL R3, RZ, 0x1, P2 ;  /* 0x00000001ff037807 */ /* 0x000fc80001000000 */
[----:B------:R-:W-:Y:S01]  /*1c7f0*/  LOP3.LUT R216, R216, R3, RZ, 0x3c, !PT ;  /* 0x00000003d8d87212 */ /* 0x000fe200078e3cff */
[----:B------:R-:W-:Y:S02]  /*1c800*/  IMAD.MOV.U32 R3, RZ, RZ, -0x800000 ;  /* 0xff800000ff037424 */ /* 0x000fe400078e00ff */
        /* <DEDUP_REMOVED lines=8> */
[----:B-1----:R-:W-:-:S04]  /*1c890*/  @P0 FMUL.FTZ R10, R10, 0.69314718246459960938 ;  /* 0x3f3172180a0a0820 */ /* 0x002fc80000410000 */
[----:B------:R-:W-:Y:S01]  /*1c8a0*/  @P0 FFMA.FTZ R3, R9, R4, R10 ;  /* 0x0000000409030223 */ /* 0x000fe2000001000a */
[----:B------:R-:W-:Y:S01]  /*1c8b0*/  PLOP3.LUT P0, PT, PT, PT, PT, 0x8, 0x0 ;  /* 0x000000000000781c */ /* 0x000fe20003f0e170 */
[----:B------:R-:W-:Y:S02]  /*1c8c0*/  WARPGROUP.DEPBAR.LE gsb0, 0x0 ;  /* 0x00008000000079c5 */ /* 0x000fe40000010000 */
[----:B------:R-:W-:-:S06]  /*1c8d0*/  WARPGROUP.ARRIVE ;  /* 0x00000000000079c5 */ /* 0x000fcc0000000000 */
[----:B------:R-:W-:Y:S03]  /*1c8e0*/  HGMMA.64x192x16.F32.BF16 R24, R176, gdesc[UR4].tnspB, R24, gsb0 ;  /* 0x42e00004b0187df0 */ /* 0x000fe60008001818 */
        /* <DEDUP_REMOVED lines=97> */
[----:B-1----:R-:W-:-:S07]  /*1cf00*/  FMUL.FTZ R119, R119, R2 ;  /* 0x0000000277777220 */ /* 0x002fce0000410000 */
.L_x_4171:
        /* <DEDUP_REMOVED lines=27> */
[----:B------:R-:W4:Y:S01]  /*1d0c0*/  LDC R60, c[0x0][0xbe8] ;  /* 0x0002fa00ff3c7b82 */ /* 0x000f220000000800 */
[----:B------:R-:W-:Y:S02]  /*1d0d0*/  F2FP.BF16.F32.PACK_AB R65, R125, R66 ;  /* 0x000000427d41723e */ /* 0x000fe400000010ff */
[----:B------:R-:W-:Y:S02]  /*1d0e0*/  F2FP.BF16.F32.PACK_AB R72, R73, R72 ;  /* 0x000000484948723e */ /* 0x000fe400000010ff */
[----:B------:R-:W-:-:S02]  /*1d0f0*/  F2FP.BF16.F32.PACK_AB R66, R69, R68 ;  /* 0x000000444542723e */ /* 0x000fc400000010ff */
[----:B------:R-:W-:Y:S02]  /*1d100*/  MOV R4, R2 ;  /* 0x0000000200047202 */ /* 0x000fe40000000f00 */
[----:B---3--:R-:W-:Y:S02]  /*1d110*/  MOV R5, R7 ;  /* 0x0000000700057202 */ /* 0x008fe40000000f00 */
        /* <DEDUP_REMOVED lines=23> */
[----:B------:R-:W-:Y:S01]  /*1d290*/  F2FP.BF16.F32.PACK_AB R115, R119, R118 ;  /* 0x000000767773723e */ /* 0x000fe200000010ff */
[----:B------:R-:W-:Y:S01]  /*1d2a0*/  BAR.SYNC.DEFER_BLOCKING 0x1, 0x100 ;  /* 0x0044000000007b1d */ /* 0x000fe20000010000 */
[----:B--2---:R-:W-:-:S03]  /*1d2b0*/  IMAD.WIDE R26, R8, 0x2, R4 ;  /* 0x00000002081a7825 */ /* 0x004fc600078e0204 */
[C---:B------:R-:W-:Y:S02]  /*1d2c0*/  IADD3 R145, P6, R26.reuse, 0x60, RZ ;  /* 0x000000601a917810 */ /* 0x040fe40007fde0ff */
[C---:B------:R-:W-:Y:S02]  /*1d2d0*/  LOP3.LUT R7, R26.reuse, 0x380, RZ, 0xc0, !PT ;  /* 0x000003801a077812 */ /* 0x040fe400078ec0ff */
[C---:B------:R-:W-:Y:S01]  /*1d2e0*/  IADD3 R141, P2, R26.reuse, 0x20, RZ ;  /* 0x000000201a8d7810 */ /* 0x040fe20007f5e0ff */
[--C-:B------:R-:W-:Y:S01]  /*1d2f0*/  IMAD.X R13, RZ, RZ, R27.reuse, P6 ;  /* 0x000000ffff0d7224 */ /* 0x100fe200030e061b */
[C---:B------:R-:W-:Y:S02]  /*1d300*/  IADD3 R143, P1, R26.reuse, 0x40, RZ ;  /* 0x000000401a8f7810 */ /* 0x040fe40007f3e0ff */
[C---:B------:R-:W-:Y:S01]  /*1d310*/  IADD3 R147, P5, R26.reuse, 0x4000, RZ ;  /* 0x000040001a937810 */ /* 0x040fe20007fbe0ff */
[--C-:B------:R-:W-:Y:S01]  /*1d320*/  IMAD.X R9, RZ, RZ, R27.reuse, P2 ;  /* 0x000000ffff097224 */ /* 0x100fe200010e061b */
[----:B------:R-:W-:Y:S01]  /*1d330*/  LOP3.LUT R12, R145, 0x380, RZ, 0xc0, !PT ;  /* 0x00000380910c7812 */ /* 0x000fe200078ec0ff */
[--C-:B------:R-:W-:Y:S01]  /*1d340*/  IMAD.X R11, RZ, RZ, R27.reuse, P1 ;  /* 0x000000ffff0b7224 */ /* 0x100fe200008e061b */
[----:B------:R-:W-:Y:S01]  /*1d350*/  SHF.R.U64 R7, R7, 0x3, RZ ;  /* 0x0000000307077819 */ /* 0x000fe200000012ff */
        /* <DEDUP_REMOVED lines=16> */
[----:B------:R-:W-:Y:S01]  /*1d460*/  IMAD.X R7, RZ, RZ, R27, P5 ;  /* 0x000000ffff077224 */ /* 0x000fe200028e061b */
[----:B------:R-:W-:-:S02]  /*1d470*/  LOP3.LUT R8, R141, 0x380, RZ, 0xc0, !PT ;  /* 0x000003808d087812 */ /* 0x000fc400078ec0ff */
[----:B------:R-:W-:Y:S02]  /*1d480*/  LOP3.LUT R10, R143, 0x380, RZ, 0xc0, !PT ;  /* 0x000003808f0a7812 */ /* 0x000fe400078ec0ff */
[----:B------:R-:W-:Y:S02]  /*1d490*/  LOP3.LUT R12, R12, R145, RZ, 0x3c, !PT ;  /* 0x000000910c0c7212 */ /* 0x000fe400078e3cff */
[----:B------:R-:W-:Y:S02]  /*1d4a0*/  SHF.R.U64 R8, R8, 0x3, RZ ;  /* 0x0000000308087819 */ /* 0x000fe400000012ff */
[----:B------:R-:W-:Y:S02]  /*1d4b0*/  LOP3.LUT R145, R34, 0x380, RZ, 0xc0, !PT ;  /* 0x0000038022917812 */ /* 0x000fe400078ec0ff */
[----:B------:R-:W-:Y:S02]  /*1d4c0*/  MOV R86, R26 ;  /* 0x0000001a00567202 */ /* 0x000fe40000000f00 */
[----:B------:R-:W-:-:S02]  /*1d4d0*/  SHF.R.U64 R10, R10, 0x3, RZ ;  /* 0x000000030a0a7819 */ /* 0x000fc400000012ff */
[----:B------:R-:W-:Y:S02]  /*1d4e0*/  LOP3.LUT R27, R42, 0x380, RZ, 0xc0, !PT ;  /* 0x000003802a1b7812 */ /* 0x000fe400078ec0ff */
[----:B------:R-:W-:Y:S02]  /*1d4f0*/  LOP3.LUT R14, R147, 0x380, RZ, 0xc0, !PT ;  /* 0x00000380930e7812 */ /* 0x000fe400078ec0ff */
[----:B------:R-:W-:Y:S02]  /*1d500*/  LOP3.LUT R8, R8, R141, RZ, 0x3c, !PT ;  /* 0x0000008d08087212 */ /* 0x000fe400078e3cff */
[----:B------:R-:W-:Y:S02]  /*1d510*/  SHF.R.U64 R145, R145, 0x3, RZ ;  /* 0x0000000391917819 */ /* 0x000fe400000012ff */
[----:B------:R-:W-:Y:S02]  /*1d520*/  F2FP.BF16.F32.PACK_AB R26, R29, R28 ;  /* 0x0000001c1d1a723e */ /* 0x000fe400000010ff */
[----:B------:R-:W-:-:S02]  /*1d530*/  LOP3.LUT R10, R10, R143, RZ, 0x3c, !PT ;  /* 0x0000008f0a0a7212 */ /* 0x000fc400078e3cff */
[----:B------:R-:W-:Y:S02]  /*1d540*/  LOP3.LUT R141, R20, 0x380, RZ, 0xc0, !PT ;  /* 0x00000380148d7812 */ /* 0x000fe400078ec0ff */
[----:B------:R-:W-:Y:S02]  /*1d550*/  SHF.R.U64 R29, R27, 0x3, RZ ;  /* 0x000000031b1d7819 */ /* 0x000fe400000012ff */
[----:B------:R-:W-:Y:S02]  /*1d560*/  LOP3.LUT R143, R30, 0x380, RZ, 0xc0, !PT ;  /* 0x000003801e8f7812 */ /* 0x000fe400078ec0ff */
[----:B------:R-:W-:Y:S02]  /*1d570*/  SHF.R.U64 R14, R14, 0x3, RZ ;  /* 0x000000030e0e7819 */ /* 0x000fe400000012ff */
[----:B------:R-:W-:Y:S02]  /*1d580*/  LOP3.LUT R34, R145, R34, RZ, 0x3c, !PT ;  /* 0x0000002291227212 */ /* 0x000fe400078e3cff */
[----:B------:R-:W-:-:S02]  /*1d590*/  SHF.R.U64 R141, R141, 0x3, RZ ;  /* 0x000000038d8d7819 */ /* 0x000fc400000012ff */
[----:B------:R-:W-:Y:S02]  /*1d5a0*/  LOP3.LUT R42, R29, R42, RZ, 0x3c, !PT ;  /* 0x0000002a1d2a7212 */ /* 0x000fe400078e3cff */
[----:B------:R-:W-:Y:S02]  /*1d5b0*/  SHF.R.U64 R143, R143, 0x3, RZ ;  /* 0x000000038f8f7819 */ /* 0x000fe400000012ff */
[----:B------:R-:W-:Y:S02]  /*1d5c0*/  MOV R11, R10 ;  /* 0x0000000a000b7202 */ /* 0x000fe40000000f00 */
[----:B------:R-:W-:Y:S02]  /*1d5d0*/  LOP3.LUT R14, R14, R147, RZ, 0x3c, !PT ;  /* 0x000000930e0e7212 */ /* 0x000fe400078e3cff */
[----:B------:R-:W-:Y:S02]  /*1d5e0*/  F2FP.BF16.F32.PACK_AB R27, R134, R6 ;  /* 0x00000006861b723e */ /* 0x000fe400000010ff */
[----:B------:R-:W-:-:S02]  /*1d5f0*/  MOV R28, R8 ;  /* 0x00000008001c7202 */ /* 0x000fc40000000f00 */
[----:B------:R-:W-:Y:S01]  /*1d600*/  MOV R10, R34 ;  /* 0x00000022000a7202 */ /* 0x000fe20000000f00 */
[----:B------:R-:W-:Y:S01]  /*1d610*/  STSM.16.M88.4 [R86], R24 ;  /* 0x0000001856007844 */ /* 0x000fe20000000200 */
[----:B------:R-:W-:Y:S02]  /*1d620*/  LOP3.LUT R147, R38, 0x380, RZ, 0xc0, !PT ;  /* 0x0000038026937812 */ /* 0x000fe400078ec0ff */
[----:B------:R-:W-:Y:S02]  /*1d630*/  LOP3.LUT R20, R141, R20, RZ, 0x3c, !PT ;  /* 0x000000148d147212 */ /* 0x000fe400078e3cff */
[----:B------:R-:W-:Y:S02]  /*1d640*/  MOV R8, R42 ;  /* 0x0000002a00087202 */ /* 0x000fe40000000f00 */
[----:B------:R-:W-:Y:S02]  /*1d650*/  F2FP.BF16.F32.PACK_AB R34, R37, R36 ;  /* 0x000000242522723e */ /* 0x000fe400000010ff */
[----:B------:R-:W-:-:S02]  /*1d660*/  F2FP.BF16.F32.PACK_AB R35, R132, R122 ;  /* 0x0000007a8423723e */ /* 0x000fc400000010ff */
[----:B------:R-:W-:Y:S02]  /*1d670*/  LOP3.LUT R30, R143, R30, RZ, 0x3c, !PT ;  /* 0x0000001e8f1e7212 */ /* 0x000fe400078e3cff */
[----:B------:R-:W-:Y:S01]  /*1d680*/  F2FP.BF16.F32.PACK_AB R42, R45, R44 ;  /* 0x0000002c2d2a723e */ /* 0x000fe200000010ff */
[----:B------:R-:W-:Y:S01]  /*1d690*/  STSM.16.M88.4 [R28], R32 ;  /* 0x000000201c007844 */ /* 0x000fe20000000200 */
[----:B------:R-:W-:Y:S02]  /*1d6a0*/  F2FP.BF16.F32.PACK_AB R43, R130, R120 ;  /* 0x00000078822b723e */ /* 0x000fe400000010ff */
[----:B------:R-:W-:Y:S02]  /*1d6b0*/  LOP3.LUT R135, R46, 0x380, RZ, 0xc0, !PT ;  /* 0x000003802e877812 */ /* 0x000fe400078ec0ff */
[----:B------:R-:W-:Y:S01]  /*1d6c0*/  MOV R12, R12 ;  /* 0x0000000c000c7202 */ /* 0x000fe20000000f00 */
[----:B------:R-:W-:Y:S01]  /*1d6d0*/  STSM.16.M88.4 [R11], R40 ;  /* 0x000000280b007844 */ /* 0x000fe20000000200 */
[----:B------:R-:W-:-:S02]  /*1d6e0*/  LOP3.LUT R141, R78, 0x380, RZ, 0xc0, !PT ;  /* 0x000003804e8d7812 */ /* 0x000fc400078ec0ff */
[----:B------:R-:W-:Y:S01]  /*1d6f0*/  MOV R14, R14 ;  /* 0x0000000e000e7202 */ /* 0x000fe20000000f00 */
[----:B------:R-:W-:Y:S01]  /*1d700*/  STSM.16.M88.4 [R12], R48 ;  /* 0x000000300c007844 */ /* 0x000fe20000000200 */
[----:B------:R-:W-:Y:S02]  /*1d710*/  SHF.R.U64 R147, R147, 0x3, RZ ;  /* 0x0000000393937819 */ /* 0x000fe400000012ff */
[----:B------:R-:W-:Y:S01]  /*1d720*/  MOV R20, R20 ;  /* 0x0000001400147202 */ /* 0x000fe20000000f00 */
[----:B------:R-:W-:Y:S01]  /*1d730*/  STSM.16.M88.4 [R14], R56 ;  /* 0x000000380e007844 */ /* 0x000fe20000000200 */
[----:B------:R-:W-:Y:S02]  /*1d740*/  MOV R30, R30 ;  /* 0x0000001e001e7202 */ /* 0x000fe40000000f00 */
[----:B------:R-:W-:Y:S01]  /*1d750*/  SHF.R.U64 R135, R135, 0x3, RZ ;  /* 0x0000000387877819 */ /* 0x000fe200000012ff */
[----:B------:R2:W-:Y:S01]  /*1d760*/  STSM.16.M88.4 [R20], R64 ;  /* 0x0000004014007844 */ /* 0x0005e20000000200 */
[----:B------:R-:W-:-:S02]  /*1d770*/  SHF.R.U64 R141, R141, 0x3, RZ ;  /* 0x000000038d8d7819 */ /* 0x000fc400000012ff */
[----:B------:R-:W-:Y:S01]  /*1d780*/  LOP3.LUT R38, R147, R38, RZ, 0x3c, !PT ;  /* 0x0000002693267212 */ /* 0x000fe200078e3cff */
[----:B------:R-:W-:Y:S01]  /*1d790*/  STSM.16.M88.4 [R30], R72 ;  /* 0x000000481e007844 */ /* 0x000fe20000000200 */
[----:B------:R-:W-:Y:S02]  /*1d7a0*/  LOP3.LUT R46, R135, R46, RZ, 0x3c, !PT ;  /* 0x0000002e872e7212 */ /* 0x000fe400078e3cff */
[----:B------:R-:W-:Y:S01]  /*1d7b0*/  LOP3.LUT R6, R141, R78, RZ, 0x3c, !PT ;  /* 0x0000004e8d067212 */ /* 0x000fe200078e3cff */
[----:B------:R3:W-:Y:S01]  /*1d7c0*/  STSM.16.M88.4 [R10], R80 ;  /* 0x000000500a007844 */ /* 0x0007e20000000200 */
[----:B------:R-:W-:Y:S02]  /*1d7d0*/  MOV R38, R38 ;  /* 0x0000002600267202 */ /* 0x000fe40000000f00 */
[----:B------:R-:W-:Y:S02]  /*1d7e0*/  ISETP.NE.U32.AND P0, PT, RZ, UR4, PT ;  /* 0x00000004ff007c0c */ /* 0x000fe4000bf05070 */
[----:B------:R-:W-:Y:S01]  /*1d7f0*/  MOV R46, R46 ;  /* 0x0000002e002e7202 */ /* 0x000fe20000000f00 */
[----:B------:R-:W-:Y:S01]  /*1d800*/  STSM.16.M88.4 [R38], R88 ;  /* 0x0000005826007844 */ /* 0x000fe20000000200 */
[----:B------:R-:W-:Y:S01]  /*1d810*/  MOV R9, R6 ;  /* 0x0000000600097202 */ /* 0x000fe20000000f00 */
[----:B--2---:R-:W-:Y:S01]  /*1d820*/  IMAD.MOV.U32 R20, RZ, RZ, RZ ;  /* 0x000000ffff147224 */ /* 0x004fe200078e00ff */
[----:B------:R-:W-:Y:S01]  /*1d830*/  ISETP.NE.AND.EX P0, PT, RZ, UR5, PT, P0 ;  /* 0x00000005ff007c0c */ /* 0x000fe2000bf05300 */
[----:B------:R2:W-:Y:S04]  /*1d840*/  STSM.16.M88.4 [R8], R96 ;  /* 0x0000006008007844 */ /* 0x0005e80000000200 */
[----:B------:R0:W-:Y:S01]  /*1d850*/  STSM.16.M88.4 [R46], R104 ;  /* 0x000000682e007844 */ /* 0x0001e20000000200 */
[----:B---3--:R-:W-:-:S03]  /*1d860*/  IADD3 R10, P1, R223, UR4, RZ ;  /* 0x00000004df0a7c10 */ /* 0x008fc6000ff3e0ff */
[----:B------:R0:W-:Y:S01]  /*1d870*/  STSM.16.M88.4 [R9], R112 ;  /* 0x0000007009007844 */ /* 0x0001e20000000200 */
[----:B------:R-:W-:Y:S01]  /*1d880*/  IADD3.X R11, R224, UR5, RZ, P1, !PT ;  /* 0x00000005e00b7c10 */ /* 0x000fe20008ffe4ff */
[----:B------:R-:W-:Y:S01]  /*1d890*/  ULDC.64 UR4, c[0x0][0xc08] ;  /* 0x0003020000047ab9 */ /* 0x000fe20000000a00 */
[----:B------:R-:W-:Y:S01]  /*1d8a0*/  BAR.SYNC.DEFER_BLOCKING 0x1, 0x100 ;  /* 0x0044000000007b1d */ /* 0x000fe20000010000 */
[----:B------:R-:W-:-:S04]  /*1d8b0*/  ISETP.NE.U32.AND P2, PT, RZ, UR4, PT ;  /* 0x00000004ff007c0c */ /* 0x000fc8000bf45070 */
[----:B------:R-:W-:-:S13]  /*1d8c0*/  ISETP.NE.AND.EX P2, PT, RZ, UR5, PT, P2 ;  /* 0x00000005ff007c0c */ /* 0x000fda000bf45320 */
[----:B------:R-:W-:Y:S01]  /*1d8d0*/  @P2 IADD3 R6, P3, R223, UR4, RZ ;  /* 0x00000004df062c10 */ /* 0x000fe2000ff7e0ff */
[----:B------:R-:W-:Y:S02]  /*1d8e0*/  ULDC UR4, c[0x0][0xa88] ;  /* 0x0002a20000047ab9 */ /* 0x000fe40000000800 */
[----:B------:R-:W-:Y:S01]  /*1d8f0*/  IMAD.U32 R15, RZ, RZ, UR4 ;  /* 0x00000004ff0f7e24 */ /* 0x000fe2000f8e00ff */
[----:B------:R-:W-:Y:S01]  /*1d900*/  @P2 IADD3.X R7, R224, UR5, RZ, P3, !PT ;  /* 0x00000005e0072c10 */ /* 0x000fe20009ffe4ff */
[----:B------:R0:W5:Y:S01]  /*1d910*/  @P0 LDG.E R20, desc[UR60][R10.64] ;  /* 0x0000003c0a140981 */ /* 0x000162000c1e1900 */
[----:B----4-:R-:W-:-:S03]  /*1d920*/  ISETP.NE.AND P1, PT, R60, 0x1, PT ;  /* 0x000000013c00780c */ /* 0x010fc60003f25270 */
[----:B------:R0:W5:Y:S10]  /*1d930*/  @P2 LDG.E R15, desc[UR60][R6.64] ;  /* 0x0000003c060f2981 */ /* 0x000174000c1e1900 */
[----:B--2---:R-:W2:Y:S08]  /*1d940*/  @P1 LDC R8, c[0x0][0xbec] ;  /* 0x0002fb00ff081b82 */ /* 0x004eb00000000800 */
[----:B------:R-:W3:Y:S01]  /*1d950*/  @P1 LDC R25, c[0x0][0xbf0] ;  /* 0x0002fc00ff191b82 */ /* 0x000ee20000000800 */
[----:B0-----:R-:W-:Y:S05]  /*1d960*/  @P2 BRA `(.L_x_4248) ;  /* 0x0000000000102947 */ /* 0x001fea0003800000 */
[----:B------:R-:W-:Y:S05]  /*1d970*/  @!P0 BRA `(.L_x_4248) ;  /* 0x00000000000c8947 */ /* 0x000fea0003800000 */
[----:B------:R-:W4:Y:S04]  /*1d980*/  LDG.E R6, desc[UR60][R10.64] ;  /* 0x0000003c0a067981 */ /* 0x000f28000c1e1900 */
[----:B-----5:R-:W4:Y:S02]  /*1d990*/  LDG.E R15, desc[UR60][R10.64+0x4] ;  /* 0x0000043c0a0f7981 */ /* 0x020f24000c1e1900 */
[----:B----4-:R-:W-:-:S07]  /*1d9a0*/  IMAD.IADD R15, R15, 0x1, -R6 ;  /* 0x000000010f0f7824 */ /* 0x010fce00078e0a06 */
.L_x_4248:
[----:B------:R-:W4:Y:S01]  /*1d9b0*/  LDL R6, [R1+0x8c] ;  /* 0x00008c0001067983 */ /* 0x000f220000100800 */
[----:B------:R-:W-:Y:S01]  /*1d9c0*/  SHF.R.S32.HI R61, RZ, 0x1f, R222 ;  /* 0x0000001fff3d7819 */ /* 0x000fe200000114de */
[----:B------:R-:W-:Y:S02]  /*1d9d0*/  ULDC.64 UR4, c[0x0][0xb90] ;  /* 0x0002e40000047ab9 */ /* 0x000fe40000000a00 */
[----:B------:R-:W3:Y:S01]  /*1d9e0*/  LDL R14, [R1+0x84] ;  /* 0x00008400010e7983 */ /* 0x000ee20000100800 */
[----:B-----5:R-:W-:Y:S01]  /*1d9f0*/  SHF.R.S32.HI R21, RZ, 0x1f, R20 ;  /* 0x0000001fff157819 */ /* 0x020fe20000011414 */
[----:B------:R-:W-:Y:S01]  /*1da00*/  IMAD R7, R61, UR4, RZ ;  /* 0x000000043d077c24 */ /* 0x000fe2000f8e02ff */
[----:B------:R-:W-:Y:S01]  /*1da10*/  SEL R230, R230, RZ, !P0 ;  /* 0x000000ffe6e67207 */ /* 0x000fe20004000000 */
[----:B------:R-:W-:Y:S01]  /*1da20*/  IMAD R11, R229, 0x40, R217 ;  /* 0x00000040e50b7824 */ /* 0x000fe200078e02d9 */
[----:B------:R-:W-:Y:S01]  /*1da30*/  SEL R225, R225, RZ, !P0 ;  /* 0x000000ffe1e17207 */ /* 0x000fe20004000000 */
[----:B------:R-:W-:Y:S01]  /*1da40*/  IMAD R13, R222, UR5, R7 ;  /* 0x00000005de0d7c24 */ /* 0x000fe2000f8e0207 */
[----:B------:R-:W0:Y:S01]  /*1da50*/  @P1 LDC R63, c[0x0][0xbec] ;  /* 0x0002fb00ff3f1b82 */ /* 0x000e220000000800 */
[----:B------:R-:W-:-:S04]  /*1da60*/  IMAD.WIDE R4, R11, 0x2, R4 ;  /* 0x000000020b047825 */ /* 0x000fc800078e0204 */
[----:B------:R-:W-:Y:S01]  /*1da70*/  IMAD R62, R15, R60, RZ ;  /* 0x0000003c0f3e7224 */ /* 0x000fe200078e02ff */
[C---:B------:R-:W-:Y:S02]  /*1da80*/  IADD3 R29, P4, R4.reuse, 0x4000, RZ ;  /* 0x00004000041d7810 */ /* 0x040fe40007f9e0ff */
[----:B------:R-:W1:Y:S01]  /*1da90*/  @P1 LDC R65, c[0x0][0xbf0] ;  /* 0x0002fc00ff411b82 */ /* 0x000e620000000800 */
[----:B------:R-:W-:Y:S02]  /*1daa0*/  IADD3 R37, P3, R4, 0x6000, RZ ;  /* 0x0000600004257810 */ /* 0x000fe40007f7e0ff */
        /* <DEDUP_REMOVED lines=8> */
[C---:B------:R-:W-:Y:S02]  /*1db30*/  IADD3 R53, P4, R4.reuse, 0xa000, RZ ;  /* 0x0000a00004357810 */ /* 0x040fe40007f9e0ff */
[----:B------:R-:W-:Y:S02]  /*1db40*/  LOP3.LUT R15, R4, 0x380, RZ, 0xc0, !PT ;  /* 0x00000380040f7812 */ /* 0x000fe400078ec0ff */
[----:B------:R-:W-:-:S02]  /*1db50*/  LOP3.LUT R52, R53, 0x380, RZ, 0xc0, !PT ;  /* 0x0000038035347812 */ /* 0x000fc400078ec0ff */
[----:B------:R-:W-:Y:S02]  /*1db60*/  SHF.R.U64 R15, R15, 0x3, RZ ;  /* 0x000000030f0f7819 */ /* 0x000fe400000012ff */
[----:B------:R-:W-:-:S04]  /*1db70*/  SHF.R.U64 R52, R52, 0x3, RZ ;  /* 0x0000000334347819 */ /* 0x000fc800000012ff */
[----:B------:R-:W-:Y:S01]  /*1db80*/  LOP3.LUT R52, R52, R53, RZ, 0x3c, !PT ;  /* 0x0000003534347212 */ /* 0x000fe200078e3cff */
[----:B------:R-:W-:Y:S02]  /*1db90*/  IMAD.X R53, RZ, RZ, R5, P4 ;  /* 0x000000ffff357224 */ /* 0x000fe400020e0605 */
[C---:B------:R-:W-:Y:S01]  /*1dba0*/  IMAD R67, R228.reuse, 0x80, R229 ;  /* 0x00000080e4437824 */ /* 0x040fe200078e02e5 */
[----:B------:R-:W-:Y:S01]  /*1dbb0*/  BSSY B1, `(.L_x_4249) ;  /* 0x000009f000017945 */ /* 0x000fe20003800000 */
[----:B------:R-:W-:Y:S02]  /*1dbc0*/  SHF.R.S32.HI R68, RZ, 0x1f, R220 ;  /* 0x0000001fff447819 */ /* 0x000fe400000114dc */
[----:B------:R-:W-:Y:S02]  /*1dbd0*/  SHF.R.S32.HI R69, RZ, 0x1f, R219 ;  /* 0x0000001fff457819 */ /* 0x000fe400000114db */
[----:B------:R-:W-:Y:S01]  /*1dbe0*/  SHF.R.S32.HI R70, RZ, 0x1f, R217 ;  /* 0x0000001fff467819 */ /* 0x000fe200000114d9 */
[----:B----4-:R-:W-:-:S04]  /*1dbf0*/  IMAD R27, R228, 0x80, R6 ;  /* 0x00000080e41b7824 */ /* 0x010fc800078e0206 */
[----:B--2---:R-:W-:-:S04]  /*1dc00*/  @P1 IMAD.HI.U32 R8, R27, R8, RZ ;  /* 0x000000081b081227 */ /* 0x004fc800078e00ff */
[----:B------:R-:W-:Y:S01]  /*1dc10*/  IMAD.MOV.U32 R9, RZ, RZ, R27 ;  /* 0x000000ffff097224 */ /* 0x000fe200078e001b */
[----:B---3--:R-:W-:Y:S01]  /*1dc20*/  @P1 SHF.R.U32.HI R9, RZ, R25, R8 ;  /* 0x00000019ff091219 */ /* 0x008fe20000011608 */
[----:B------:R-:W-:Y:S01]  /*1dc30*/  IMAD.WIDE.U32 R6, R222, UR4, R20 ;  /* 0x00000004de067c25 */ /* 0x000fe2000f8e0014 */
[----:B------:R-:W-:-:S03]  /*1dc40*/  ULDC.64 UR4, c[0x0][0xb98] ;  /* 0x0002e60000047ab9 */ /* 0x000fc60000000a00 */
[----:B------:R-:W-:Y:S02]  /*1dc50*/  IMAD.IADD R7, R7, 0x1, R13 ;  /* 0x0000000107077824 */ /* 0x000fe400078e020d */
[----:B------:R-:W-:Y:S02]  /*1dc60*/  IMAD.MOV R13, RZ, RZ, -R9 ;  /* 0x000000ffff0d7224 */ /* 0x000fe400078e0a09 */
        /* <DEDUP_REMOVED lines=9> */
[----:B------:R-:W-:Y:S01]  /*1dd00*/  IMAD R10, R8, UR4, RZ ;  /* 0x00000004080a7c24 */ /* 0x000fe2000f8e02ff */
[----:B------:R-:W-:Y:S01]  /*1dd10*/  IADD3 R9, P2, R4, 0x1000, RZ ;  /* 0x0000100004097810 */ /* 0x000fe20007f5e0ff */
[----:B------:R-:W-:-:S04]  /*1dd20*/  IMAD.WIDE.U32 R6, R11, UR4, R6 ;  /* 0x000000040b067c25 */ /* 0x000fc8000f8e0006 */
[----:B------:R-:W-:Y:S01]  /*1dd30*/  IMAD R25, R11, UR5, R10 ;  /* 0x000000050b197c24 */ /* 0x000fe2000f8e020a */
[----:B------:R-:W-:Y:S01]  /*1dd40*/  ULDC.64 UR4, c[0x0][0xb50] ;  /* 0x0002d40000047ab9 */ /* 0x000fe20000000a00 */
[----:B------:R-:W-:Y:S02]  /*1dd50*/  LOP3.LUT R8, R9, 0x380, RZ, 0xc0, !PT ;  /* 0x0000038009087812 */ /* 0x000fe400078ec0ff */
[----:B------:R-:W-:Y:S01]  /*1dd60*/  IMAD.IADD R7, R7, 0x1, R25 ;  /* 0x0000000107077824 */ /* 0x000fe200078e0219 */
[----:B------:R-:W-:Y:S02]  /*1dd70*/  LEA R10, P0, R6, UR4, 0x2 ;  /* 0x00000004060a7c11 */ /* 0x000fe4000f8010ff */
[----:B------:R-:W-:Y:S02]  /*1dd80*/  SHF.R.U64 R8, R8, 0x3, RZ ;  /* 0x0000000308087819 */ /* 0x000fe400000012ff */
[----:B------:R-:W-:Y:S01]  /*1dd90*/  LEA.HI.X R6, R6, UR5, R7, 0x2, P0 ;  /* 0x0000000506067c11 */ /* 0x000fe200080f1407 */
[----:B------:R-:W-:Y:S01]  /*1dda0*/  SHFL.IDX PT, R50, R10, RZ, 0x1c1f ;  /* 0x001c1fff0a327589 */ /* 0x000fe200000e0000 */
[----:B------:R-:W-:Y:S01]  /*1ddb0*/  IADD3 R33, P0, R4, 0x5000, RZ ;  /* 0x0000500004217810 */ /* 0x000fe20007f1e0ff */
[----:B------:R-:W-:Y:S01]  /*1ddc0*/  IMAD R27, R228, 0x80, R14 ;  /* 0x00000080e41b7824 */ /* 0x000fe200078e020e */
[----:B------:R-:W-:Y:S01]  /*1ddd0*/  LOP3.LUT R8, R8, R9, RZ, 0x3c, !PT ;  /* 0x0000000908087212 */ /* 0x000fe200078e3cff */
[----:B------:R-:W-:Y:S01]  /*1dde0*/  IMAD.X R9, RZ, RZ, R5, P2 ;  /* 0x000000ffff097224 */ /* 0x000fe200010e0605 */
[----:B------:R-:W-:Y:S01]  /*1ddf0*/  LOP3.LUT R32, R33, 0x380, RZ, 0xc0, !PT ;  /* 0x0000038021207812 */ /* 0x000fe200078ec0ff */
[----:B------:R-:W-:Y:S01]  /*1de00*/  SHFL.IDX PT, R54, R10, 0x1, 0x1c1f ;  /* 0x003c1f000a367f89 */ /* 0x000fe200000e0000 */
[----:B------:R-:W-:Y:S01]  /*1de10*/  IADD3 R41, P2, R4, 0x7000, RZ ;  /* 0x0000700004297810 */ /* 0x000fe20007f5e0ff */
[----:B------:R-:W-:Y:S01]  /*1de20*/  ULDC.64 UR4, c[0x0][0xaa0] ;  /* 0x0002a80000047ab9 */ /* 0x000fe20000000a00 */
[----:B------:R-:W-:Y:S01]  /*1de30*/  SHF.R.U64 R32, R32, 0x3, RZ ;  /* 0x0000000320207819 */ /* 0x000fe200000012ff */
[----:B------:R-:W2:Y:S01]  /*1de40*/  SHFL.IDX PT, R51, R6, RZ, 0x1c1f ;  /* 0x001c1fff06337589 */ /* 0x000ea200000e0000 */
[----:B------:R-:W-:-:S02]  /*1de50*/  LOP3.LUT R40, R41, 0x380, RZ, 0xc0, !PT ;  /* 0x0000038029287812 */ /* 0x000fc400078ec0ff */
[----:B------:R-:W-:Y:S01]  /*1de60*/  LOP3.LUT R32, R32, R33, RZ, 0x3c, !PT ;  /* 0x0000002120207212 */ /* 0x000fe200078e3cff */
[--C-:B------:R-:W-:Y:S01]  /*1de70*/  IMAD.X R33, RZ, RZ, R5.reuse, P0 ;  /* 0x000000ffff217224 */ /* 0x100fe200000e0605 */
[----:B------:R-:W-:Y:S02]  /*1de80*/  SHF.R.U64 R40, R40, 0x3, RZ ;  /* 0x0000000328287819 */ /* 0x000fe400000012ff */
[----:B------:R-:W-:Y:S02]  /*1de90*/  LOP3.LUT P0, RZ, R234, 0x3, RZ, 0xc0, !PT ;  /* 0x00000003eaff7812 */ /* 0x000fe4000780c0ff */
[----:B------:R-:W-:Y:S01]  /*1dea0*/  LOP3.LUT R40, R40, R41, RZ, 0x3c, !PT ;  /* 0x0000002928287212 */ /* 0x000fe200078e3cff */
[----:B------:R-:W-:Y:S01]  /*1deb0*/  IMAD.X R41, RZ, RZ, R5, P2 ;  /* 0x000000ffff297224 */ /* 0x000fe200010e0605 */
[C---:B------:R-:W-:Y:S01]  /*1dec0*/  ISETP.GE.OR P2, PT, R27.reuse, R62, P0 ;  /* 0x0000003e1b00720c */ /* 0x040fe20000746670 */
[----:B------:R-:W3:Y:S01]  /*1ded0*/  SHFL.IDX PT, R55, R6, 0x1, 0x1c1f ;  /* 0x003c1f0006377f89 */ /* 0x000ee200000e0000 */
[----:B------:R-:W-:Y:S01]  /*1dee0*/  VIADD R7, R27, 0x8 ;  /* 0x000000081b077836 */ /* 0x000fe20000000000 */
[----:B------:R-:W-:-:S02]  /*1def0*/  IADD3 R13, P6, R4, 0x2000, RZ ;  /* 0x00002000040d7810 */ /* 0x000fc40007fde0ff */
[----:B------:R-:W-:Y:S02]  /*1df00*/  IADD3 R25, P5, R4, 0x3000, RZ ;  /* 0x0000300004197810 */ /* 0x000fe40007fbe0ff */
[----:B------:R-:W-:-:S06]  /*1df10*/  ISETP.GE.OR P0, PT, R7, R62, P0 ;  /* 0x0000003e0700720c */ /* 0x000fcc0000706670 */
[----:B--2---:R2:W-:Y:S01]  /*1df20*/  @!P2 ST.E desc[UR60][R50.64], R3 ;  /* 0x000000033200a985 */ /* 0x0045e2000c10193c */
[----:B------:R-:W-:Y:S02]  /*1df30*/  LOP3.LUT R12, R13, 0x380, RZ, 0xc0, !PT ;  /* 0x000003800d0c7812 */ /* 0x000fe400078ec0ff */
[----:B------:R-:W-:Y:S01]  /*1df40*/  LOP3.LUT R24, R25, 0x380, RZ, 0xc0, !PT ;  /* 0x0000038019187812 */ /* 0x000fe200078ec0ff */
[----:B--2---:R-:W-:-:S04]  /*1df50*/  IMAD R3, R21, UR4, RZ ;  /* 0x0000000415037c24 */ /* 0x004fc8000f8e02ff */
[C---:B------:R-:W-:Y:S02]  /*1df60*/  IMAD R3, R20.reuse, UR5, R3 ;  /* 0x0000000514037c24 */ /* 0x040fe4000f8e0203 */
[----:B------:R-:W-:Y:S01]  /*1df70*/  IMAD.WIDE.U32 R20, R20, UR4, RZ ;  /* 0x0000000414147c25 */ /* 0x000fe2000f8e00ff */
[----:B------:R-:W-:Y:S01]  /*1df80*/  SHF.R.U64 R12, R12, 0x3, RZ ;  /* 0x000000030c0c7819 */ /* 0x000fe200000012ff */
[----:B------:R-:W-:Y:S01]  /*1df90*/  ULDC.64 UR4, c[0x0][0xae8] ;  /* 0x0002ba0000047ab9 */ /* 0x000fe20000000a00 */
[----:B------:R-:W-:Y:S01]  /*1dfa0*/  SHF.R.U64 R24, R24, 0x3, RZ ;  /* 0x0000000318187819 */ /* 0x000fe200000012ff */
[----:B------:R-:W-:Y:S02]  /*1dfb0*/  IMAD.IADD R21, R21, 0x1, R3 ;  /* 0x0000000115157824 */ /* 0x000fe400078e0203 */
[----:B------:R-:W-:Y:S01]  /*1dfc0*/  IMAD R3, R221, 0x20, R229 ;  /* 0x00000020dd037824 */ /* 0x000fe200078e02e5 */
[----:B------:R-:W-:Y:S01]  /*1dfd0*/  LOP3.LUT R12, R12, R13, RZ, 0x3c, !PT ;  /* 0x0000000d0c0c7212 */ /* 0x000fe200078e3cff */
[--C-:B------:R-:W-:Y:S01]  /*1dfe0*/  IMAD.X R13, RZ, RZ, R5.reuse, P6 ;  /* 0x000000ffff0d7224 */ /* 0x100fe200030e0605 */
[----:B------:R-:W-:Y:S01]  /*1dff0*/  LOP3.LUT R24, R24, R25, RZ, 0x3c, !PT ;  /* 0x0000001918187212 */ /* 0x000fe200078e3cff */
[----:B------:R-:W-:Y:S01]  /*1e000*/  IMAD.X R25, RZ, RZ, R5, P5 ;  /* 0x000000ffff197224 */ /* 0x000fe200028e0605 */
[----:B------:R-:W-:Y:S01]  /*1e010*/  IADD3 R45, P6, R4, 0x8000, RZ ;  /* 0x00008000042d7810 */ /* 0x000fe20007fde0ff */
[----:B------:R-:W-:Y:S01]  /*1e020*/  IMAD R64, R228, 0x80, R3 ;  /* 0x00000080e4407824 */ /* 0x000fe200078e0203 */
[C---:B------:R-:W-:Y:S01]  /*1e030*/  IADD3 R49, P5, R4.reuse, 0x9000, RZ ;  /* 0x0000900004317810 */ /* 0x040fe20007fbe0ff */
[----:B------:R-:W-:Y:S01]  /*1e040*/  IMAD R61, R61, UR4, RZ ;  /* 0x000000043d3d7c24 */ /* 0x000fe2000f8e02ff */
[----:B------:R-:W-:Y:S01]  /*1e050*/  IADD3 R11, P3, R4, 0xb000, RZ ;  /* 0x0000b000040b7810 */ /* 0x000fe20007f7e0ff */
[----:B---3--:R0:W-:Y:S01]  /*1e060*/  @!P0 ST.E desc[UR60][R54.64], R0 ;  /* 0x0000000036008985 */ /* 0x0081e2000c10193c */
[----:B------:R-:W-:Y:S01]  /*1e070*/  LOP3.LUT R44, R45, 0x380, RZ, 0xc0, !PT ;  /* 0x000003802d2c7812 */ /* 0x000fe200078ec0ff */
[C---:B------:R-:W-:Y:S01]  /*1e080*/  IMAD R61, R222.reuse, UR5, R61 ;  /* 0x00000005de3d7c24 */ /* 0x040fe2000f8e023d */
[----:B------:R-:W-:Y:S01]  /*1e090*/  LOP3.LUT R48, R49, 0x380, RZ, 0xc0, !PT ;  /* 0x0000038031307812 */ /* 0x000fe200078ec0ff */
[----:B------:R-:W-:Y:S01]  /*1e0a0*/  IMAD.WIDE.U32 R20, R222, UR4, R20 ;  /* 0x00000004de147c25 */ /* 0x000fe2000f8e0014 */
[----:B------:R-:W-:Y:S01]  /*1e0b0*/  LOP3.LUT R6, R11, 0x380, RZ, 0xc0, !PT ;  /* 0x000003800b067812 */ /* 0x000fe200078ec0ff */
[----:B------:R-:W-:Y:S01]  /*1e0c0*/  ULDC.64 UR4, c[0x0][0xaf0] ;  /* 0x0002bc0000047ab9 */ /* 0x000fe20000000a00 */
[----:B------:R-:W-:Y:S01]  /*1e0d0*/  SHF.R.U64 R44, R44, 0x3, RZ ;  /* 0x000000032c2c7819 */ /* 0x000fe200000012ff */
[----:B------:R-:W-:-:S02]  /*1e0e0*/  IMAD.MOV.U32 R3, RZ, RZ, R64 ;  /* 0x000000ffff037224 */ /* 0x000fc400078e0040 */
[----:B0-----:R-:W-:Y:S01]  /*1e0f0*/  @P1 IMAD.HI.U32 R0, R64, R63, RZ ;  /* 0x0000003f40001227 */ /* 0x001fe200078e00ff */
[----:B------:R-:W-:Y:S01]  /*1e100*/  SHF.R.U64 R48, R48, 0x3, RZ ;  /* 0x0000000330307819 */ /* 0x000fe200000012ff */
[----:B------:R-:W5:Y:S01]  /*1e110*/  LD.E.128 R24, desc[UR60][R24.64] ;  /* 0x0000003c18187980 */ /* 0x000f62000c101d00 */
[----:B------:R-:W-:Y:S01]  /*1e120*/  SHF.R.U64 R6, R6, 0x3, RZ ;  /* 0x0000000306067819 */ /* 0x000fe200000012ff */
[----:B------:R-:W-:Y:S01]  /*1e130*/  IMAD.IADD R21, R21, 0x1, R61 ;  /* 0x0000000115157824 */ /* 0x000fe200078e023d */
[----:B-1----:R-:W-:Y:S01]  /*1e140*/  @P1 SHF.R.U32.HI R3, RZ, R65, R0 ;  /* 0x00000041ff031219 */ /* 0x002fe20000011600 */
[----:B------:R-:W-:Y:S01]  /*1e150*/  IMAD R230, R230, UR4, RZ ;  /* 0x00000004e6e67c24 */ /* 0x000fe2000f8e02ff */
[----:B------:R-:W-:Y:S01]  /*1e160*/  LOP3.LUT R44, R44, R45, RZ, 0x3c, !PT ;  /* 0x0000002d2c2c7212 */ /* 0x000fe200078e3cff */
[C---:B------:R-:W-:Y:S01]  /*1e170*/  IMAD.WIDE.U32 R20, R225.reuse, UR4, R20 ;  /* 0x00000004e1147c25 */ /* 0x040fe2000f8e0014 */
[----:B------:R-:W-:Y:S01]  /*1e180*/  LOP3.LUT R48, R48, R49, RZ, 0x3c, !PT ;  /* 0x0000003130307212 */ /* 0x000fe200078e3cff */
[----:B------:R-:W5:Y:S01]  /*1e190*/  LD.E.128 R28, desc[UR60][R28.64] ;  /* 0x0000003c1c1c7980 */ /* 0x000f62000c101d00 */
[----:B------:R-:W-:Y:S01]  /*1e1a0*/  SHF.R.S32.HI R0, RZ, 0x1f, R3 ;  /* 0x0000001fff007819 */ /* 0x000fe20000011403 */
[----:B------:R-:W-:Y:S01]  /*1e1b0*/  IMAD R61, R225, UR5, R230 ;  /* 0x00000005e13d7c24 */ /* 0x000fe2000f8e02e6 */
[----:B------:R-:W-:Y:S01]  /*1e1c0*/  LOP3.LUT R4, R15, R4, RZ, 0x3c, !PT ;  /* 0x000000040f047212 */ /* 0x000fe200078e3cff */
[--C-:B------:R-:W-:Y:S01]  /*1e1d0*/  IMAD.X R45, RZ, RZ, R5.reuse, P6 ;  /* 0x000000ffff2d7224 */ /* 0x100fe200030e0605 */
[----:B------:R-:W-:Y:S01]  /*1e1e0*/  LOP3.LUT R56, R6, R11, RZ, 0x3c, !PT ;  /* 0x0000000b06387212 */ /* 0x000fe200078e3cff */
[--C-:B------:R-:W-:Y:S01]  /*1e1f0*/  IMAD.X R49, RZ, RZ, R5.reuse, P5 ;  /* 0x000000ffff317224 */ /* 0x100fe200028e0605 */
[----:B------:R-:W-:Y:S01]  /*1e200*/  ULDC.64 UR4, c[0x0][0xae0] ;  /* 0x0002b80000047ab9 */ /* 0x000fe20000000a00 */
[----:B------:R-:W-:Y:S01]  /*1e210*/  IMAD.X R57, RZ, RZ, R5, P3 ;  /* 0x000000ffff397224 */ /* 0x000fe200018e0605 */
[----:B------:R-:W5:Y:S01]  /*1e220*/  LD.E.128 R8, desc[UR60][R8.64] ;  /* 0x0000003c08087980 */ /* 0x000f62000c101d00 */
[----:B------:R-:W-:-:S02]  /*1e230*/  IMAD.MOV R63, RZ, RZ, -R3 ;  /* 0x000000ffff3f7224 */ /* 0x000fc400078e0a03 */
[----:B------:R-:W-:Y:S01]  /*1e240*/  IMAD.IADD R21, R21, 0x1, R61 ;  /* 0x0000000115157824 */ /* 0x000fe200078e023d */
[----:B------:R-:W5:Y:S01]  /*1e250*/  LD.E.128 R4, desc[UR60][R4.64] ;  /* 0x0000003c04047980 */ /* 0x000f62000c101d00 */
[----:B------:R-:W-:Y:S02]  /*1e260*/  IMAD R0, R0, UR4, RZ ;  /* 0x0000000400007c24 */ /* 0x000fe4000f8e02ff */
[----:B------:R-:W-:Y:S01]  /*1e270*/  IMAD R61, R60, R63, R64 ;  /* 0x0000003f3c3d7224 */ /* 0x000fe200078e0240 */
        /* <DEDUP_REMOVED lines=8> */
[----:B------:R-:W5:Y:S04]  /*1e300*/  LD.E.128 R52, desc[UR60][R52.64] ;  /* 0x0000003c34347980 */ /* 0x000f68000c101d00 */
[----:B------:R-:W5:Y:S01]  /*1e310*/  LD.E.128 R56, desc[UR60][R56.64] ;  /* 0x0000003c38387980 */ /* 0x000f62000c101d00 */
[----:B------:R-:W-:Y:S01]  /*1e320*/  IMAD.WIDE.U32 R20, R3, UR4, R20 ;  /* 0x0000000403147c25 */ /* 0x000fe2000f8e0014 */
[----:B------:R-:W-:Y:S01]  /*1e330*/  ULDC.64 UR4, c[0x0][0xad8] ;  /* 0x0002b60000047ab9 */ /* 0x000fe20000000a00 */
        /* <DEDUP_REMOVED lines=8> */
[----:B------:R-:W-:Y:S01]  /*1e3c0*/  IMAD.WIDE.U32 R20, R61, UR4, R20 ;  /* 0x000000043d147c25 */ /* 0x000fe2000f8e0014 */
[----:B------:R-:W-:-:S03]  /*1e3d0*/  ISETP.GE.AND P2, PT, R67, R62, PT ;  /* 0x0000003e4300720c */ /* 0x000fc60003f46270 */
[----:B------:R-:W-:Y:S01]  /*1e3e0*/  IMAD R63, R61, UR5, R0 ;  /* 0x000000053d3f7c24 */ /* 0x000fe2000f8e0200 */
[----:B------:R-:W-:Y:S01]  /*1e3f0*/  ULDC.64 UR4, c[0x0][0xa80] ;  /* 0x0002a00000047ab9 */ /* 0x000fe20000000a00 */
[----:B------:R-:W-:Y:S02]  /*1e400*/  VIADD R0, R2, 0x36820 ;  /* 0x0003682002007836 */ /* 0x000fe40000000000 */
[----:B------:R-:W-:Y:S01]  /*1e410*/  IMAD.IADD R21, R21, 0x1, R63 ;  /* 0x0000000115157824 */ /* 0x000fe200078e023f */
[C---:B------:R-:W-:Y:S01]  /*1e420*/  LEA R63, P3, R20.reuse, UR4, 0x1 ;  /* 0x00000004143f7c11 */ /* 0x040fe2000f8608ff */
[----:B------:R-:W-:Y:S01]  /*1e430*/  VIADD R3, R67, 0x20 ;  /* 0x0000002043037836 */ /* 0x000fe20000000000 */
[----:B------:R-:W-:Y:S02]  /*1e440*/  PRMT R0, RZ, 0x654, R0 ;  /* 0x00000654ff007816 */ /* 0x000fe40000000000 */
[----:B------:R-:W-:Y:S02]  /*1e450*/  LEA.HI.X R66, R20, UR5, R21, 0x1, P3 ;  /* 0x0000000514427c11 */ /* 0x000fe400098f0c15 */
[-C--:B------:R-:W-:Y:S01]  /*1e460*/  ISETP.GE.AND P1, PT, R3, R62.reuse, PT ;  /* 0x0000003e0300720c */ /* 0x080fe20003f26270 */
[----:B------:R-:W-:Y:S01]  /*1e470*/  VIADD R3, R67, 0x40 ;  /* 0x0000004043037836 */ /* 0x000fe20000000000 */
[----:B0-----:R0:W1:Y:S01]  /*1e480*/  SHFL.IDX PT, R64, R63, RZ, 0x181f ;  /* 0x00181fff3f407589 */ /* 0x00106200000e0000 */
[----:B------:R2:W-:Y:S03]  /*1e490*/  SYNCS.ARRIVE.TRANS64.RED.A1T0 RZ, [R0+URZ], RZ ;  /* 0x000000ff00ff79a7 */ /* 0x0005e6000810043f */
[----:B------:R-:W-:Y:S01]  /*1e4a0*/  ISETP.GE.AND P0, PT, R3, R62, PT ;  /* 0x0000003e0300720c */ /* 0x000fe20003f06270 */
[----:B--2---:R0:W2:Y:S01]  /*1e4b0*/  SHFL.IDX PT, R0, R66, RZ, 0x181f ;  /* 0x00181fff42007589 */ /* 0x0040a200000e0000 */
[----:B------:R-:W-:Y:S11]  /*1e4c0*/  @P2 BRA `(.L_x_4250) ;  /* 0x0000000000342947 */ /* 0x000ff60003800000 */
[----:B------:R-:W-:Y:S02]  /*1e4d0*/  ULDC UR4, c[0x0][0xac8] ;  /* 0x0002b20000047ab9 */ /* 0x000fe40000000800 */
[----:B------:R-:W-:Y:S02]  /*1e4e0*/  ISETP.GE.AND P4, PT, R217, UR4, PT ;  /* 0x00000004d9007c0c */ /* 0x000fe4000bf86270 */
[----:B------:R-:W-:Y:S02]  /*1e4f0*/  ISETP.GE.AND P3, PT, R219, UR4, PT ;  /* 0x00000004db007c0c */ /* 0x000fe4000bf66270 */
[----:B------:R-:W-:-:S09]  /*1e500*/  ISETP.GE.AND P2, PT, R220, UR4, PT ;  /* 0x00000004dc007c0c */ /* 0x000fd2000bf46270 */
[-C--:B-1----:R-:W-:Y:S02]  /*1e510*/  @!P4 LEA R20, P6, R217, R64.reuse, 0x1 ;  /* 0x00000040d914c211 */ /* 0x082fe400078c08ff */
[----:B------:R-:W-:Y:S02]  /*1e520*/  @!P3 LEA R60, P5, R219, R64, 0x1 ;  /* 0x00000040db3cb211 */ /* 0x000fe400078a08ff */
[----:B--2---:R-:W-:Y:S02]  /*1e530*/  @!P4 LEA.HI.X R21, R217, R0, R70, 0x1, P6 ;  /* 0x00000000d915c211 */ /* 0x004fe400030f0c46 */
[C---:B------:R-:W-:Y:S02]  /*1e540*/  @!P2 LEA R64, P6, R220.reuse, R64, 0x1 ;  /* 0x00000040dc40a211 */ /* 0x040fe400078c08ff */
[-C--:B------:R-:W-:Y:S01]  /*1e550*/  @!P3 LEA.HI.X R61, R219, R0.reuse, R69, 0x1, P5 ;  /* 0x00000000db3db211 */ /* 0x080fe200028f0c45 */
[----:B-----5:R3:W-:Y:S01]  /*1e560*/  @!P4 ST.E.128 desc[UR60][R20.64], R4 ;  /* 0x000000041400c985 */ /* 0x0207e2000c101d3c */
[----:B------:R-:W-:-:S03]  /*1e570*/  @!P2 LEA.HI.X R65, R220, R0, R68, 0x1, P6 ;  /* 0x00000000dc41a211 */ /* 0x000fc600030f0c44 */
[----:B------:R3:W-:Y:S04]  /*1e580*/  @!P3 ST.E.128 desc[UR60][R60.64], R28 ;  /* 0x0000001c3c00b985 */ /* 0x0007e8000c101d3c */
[----:B------:R3:W-:Y:S02]  /*1e590*/  @!P2 ST.E.128 desc[UR60][R64.64], R44 ;  /* 0x0000002c4000a985 */ /* 0x0007e4000c101d3c */
.L_x_4250:
[----:B------:R-:W-:Y:S05]  /*1e5a0*/  BSYNC B1 ;  /* 0x0000000000017941 */ /* 0x000fea0003800000 */
.L_x_4249:
[----:B--2---:R2:W4:Y:S01]  /*1e5b0*/  SHFL.IDX PT, R0, R66, 0x1, 0x181f ;  /* 0x00381f0042007f89 */ /* 0x00452200000e0000 */
[----:B------:R-:W-:Y:S03]  /*1e5c0*/  BSSY B1, `(.L_x_4251) ;  /* 0x0000010000017945 */ /* 0x000fe60003800000 */
[----:B---3--:R2:W3:Y:S01]  /*1e5d0*/  SHFL.IDX PT, R20, R63, 0x1, 0x181f ;  /* 0x00381f003f147f89 */ /* 0x0084e200000e0000 */
[----:B------:R-:W-:Y:S05]  /*1e5e0*/  @P1 BRA `(.L_x_4252) ;  /* 0x0000000000341947 */ /* 0x000fea0003800000 */
[----:B------:R-:W-:Y:S02]  /*1e5f0*/  ULDC UR4, c[0x0][0xac8] ;  /* 0x0002b20000047ab9 */ /* 0x000fe40000000800 */
[----:B------:R-:W-:Y:S02]  /*1e600*/  ISETP.GE.AND P4, PT, R217, UR4, PT ;  /* 0x00000004d9007c0c */ /* 0x000fe4000bf86270 */
[----:B------:R-:W-:Y:S02]  /*1e610*/  ISETP.GE.AND P5, PT, R219, UR4, PT ;  /* 0x00000004db007c0c */ /* 0x000fe4000bfa6270 */
[----:B------:R-:W-:-:S09]  /*1e620*/  ISETP.GE.AND P6, PT, R220, UR4, PT ;  /* 0x00000004dc007c0c */ /* 0x000fd2000bfc6270 */
[-C--:B---3-5:R-:W-:Y:S02]  /*1e630*/  @!P4 LEA R4, P1, R217, R20.reuse, 0x1 ;  /* 0x00000014d904c211 */ /* 0x0a8fe400078208ff */
[-C--:B------:R-:W-:Y:S02]  /*1e640*/  @!P5 LEA R6, P2, R219, R20.reuse, 0x1 ;  /* 0x00000014db06d211 */ /* 0x080fe400078408ff */
[C---:B------:R-:W-:Y:S02]  /*1e650*/  @!P6 LEA R20, P3, R220.reuse, R20, 0x1 ;  /* 0x00000014dc14e211 */ /* 0x040fe400078608ff */
[-C--:B----4-:R-:W-:Y:S02]  /*1e660*/  @!P4 LEA.HI.X R5, R217, R0.reuse, R70, 0x1, P1 ;  /* 0x00000000d905c211 */ /* 0x090fe400008f0c46 */
[-C--:B------:R-:W-:Y:S02]  /*1e670*/  @!P5 LEA.HI.X R7, R219, R0.reuse, R69, 0x1, P2 ;  /* 0x00000000db07d211 */ /* 0x080fe400010f0c45 */
[----:B------:R-:W-:Y:S01]  /*1e680*/  @!P6 LEA.HI.X R21, R220, R0, R68, 0x1, P3 ;  /* 0x00000000dc15e211 */ /* 0x000fe200018f0c44 */
[----:B------:R3:W-:Y:S04]  /*1e690*/  @!P4 ST.E.128 desc[UR60][R4.64], R8 ;  /* 0x000000080400c985 */ /* 0x0007e8000c101d3c */
[----:B------:R3:W-:Y:S04]  /*1e6a0*/  @!P5 ST.E.128 desc[UR60][R6.64], R32 ;  /* 0x000000200600d985 */ /* 0x0007e8000c101d3c */
[----:B------:R3:W-:Y:S02]  /*1e6b0*/  @!P6 ST.E.128 desc[UR60][R20.64], R48 ;  /* 0x000000301400e985 */ /* 0x0007e4000c101d3c */
.L_x_4252:
[----:B------:R-:W-:Y:S05]  /*1e6c0*/  BSYNC B1 ;  /* 0x0000000000017941 */ /* 0x000fea0003800000 */
.L_x_4251:
[----:B----4-:R4:W0:Y:S01]  /*1e6d0*/  SHFL.IDX PT, R0, R66, 0x2, 0x181f ;  /* 0x00581f0042007f89 */ /* 0x01082200000e0000 */
[----:B------:R-:W-:Y:S03]  /*1e6e0*/  BSSY B1, `(.L_x_4253) ;  /* 0x0000010000017945 */ /* 0x000fe60003800000 */
[----:B---3-5:R4:W3:Y:S01]  /*1e6f0*/  SHFL.IDX PT, R8, R63, 0x2, 0x181f ;  /* 0x00581f003f087f89 */ /* 0x0288e200000e0000 */
[----:B------:R-:W-:Y:S05]  /*1e700*/  @P0 BRA `(.L_x_4254) ;  /* 0x0000000000340947 */ /* 0x000fea0003800000 */
[----:B------:R-:W-:Y:S02]  /*1e710*/  ULDC UR4, c[0x0][0xac8] ;  /* 0x0002b20000047ab9 */ /* 0x000fe40000000800 */
[----:B------:R-:W-:Y:S02]  /*1e720*/  ISETP.GE.AND P3, PT, R217, UR4, PT ;  /* 0x00000004d9007c0c */ /* 0x000fe4000bf66270 */
[----:B------:R-:W-:Y:S02]  /*1e730*/  ISETP.GE.AND P4, PT, R219, UR4, PT ;  /* 0x00000004db007c0c */ /* 0x000fe4000bf86270 */
[----:B------:R-:W-:-:S09]  /*1e740*/  ISETP.GE.AND P5, PT, R220, UR4, PT ;  /* 0x00000004dc007c0c */ /* 0x000fd2000bfa6270 */
[-C--:B---3--:R-:W-:Y:S02]  /*1e750*/  @!P3 LEA R4, P0, R217, R8.reuse, 0x1 ;  /* 0x00000008d904b211 */ /* 0x088fe400078008ff */
[-C--:B------:R-:W-:Y:S02]  /*1e760*/  @!P4 LEA R6, P1, R219, R8.reuse, 0x1 ;  /* 0x00000008db06c211 */ /* 0x080fe400078208ff */
[C---:B------:R-:W-:Y:S02]  /*1e770*/  @!P5 LEA R8, P2, R220.reuse, R8, 0x1 ;  /* 0x00000008dc08d211 */ /* 0x040fe400078408ff */
[-C--:B0-----:R-:W-:Y:S02]  /*1e780*/  @!P3 LEA.HI.X R5, R217, R0.reuse, R70, 0x1, P0 ;  /* 0x00000000d905b211 */ /* 0x081fe400000f0c46 */
[-C--:B------:R-:W-:Y:S02]  /*1e790*/  @!P4 LEA.HI.X R7, R219, R0.reuse, R69, 0x1, P1 ;  /* 0x00000000db07c211 */ /* 0x080fe400008f0c45 */
[----:B------:R-:W-:Y:S01]  /*1e7a0*/  @!P5 LEA.HI.X R9, R220, R0, R68, 0x1, P2 ;  /* 0x00000000dc09d211 */ /* 0x000fe200010f0c44 */
[----:B------:R0:W-:Y:S04]  /*1e7b0*/  @!P3 ST.E.128 desc[UR60][R4.64], R12 ;  /* 0x0000000c0400b985 */ /* 0x0001e8000c101d3c */
[----:B------:R0:W-:Y:S04]  /*1e7c0*/  @!P4 ST.E.128 desc[UR60][R6.64], R36 ;  /* 0x000000240600c985 */ /* 0x0001e8000c101d3c */
[----:B------:R0:W-:Y:S02]  /*1e7d0*/  @!P5 ST.E.128 desc[UR60][R8.64], R52 ;  /* 0x000000340800d985 */ /* 0x0001e4000c101d3c */
.L_x_4254:
[----:B------:R-:W-:Y:S05]  /*1e7e0*/  BSYNC B1 ;  /* 0x0000000000017941 */ /* 0x000fea0003800000 */
.L_x_4253:
[----:B------:R-:W-:Y:S01]  /*1e7f0*/  VIADD R3, R67, 0x60 ;  /* 0x0000006043037836 */ /* 0x000fe20000000000 */
[----:B0-2-4-:R-:W0:Y:S04]  /*1e800*/  SHFL.IDX PT, R66, R66, 0x3, 0x181f ;  /* 0x00781f0042427f89 */ /* 0x015e2800000e0000 */
[----:B------:R-:W-:Y:S01]  /*1e810*/  ISETP.GE.AND P0, PT, R3, R62, PT ;  /* 0x0000003e0300720c */ /* 0x000fe20003f06270 */
[----:B------:R2:W4:-:S12]  /*1e820*/  SHFL.IDX PT, R0, R63, 0x3, 0x181f ;  /* 0x00781f003f007f89 */ /* 0x00051800000e0000 */
[----:B--2---:R-:W-:Y:S05]  /*1e830*/  @P0 BRA `(.L_x_4255) ;  /* 0x0000000c00400947 */ /* 0x004fea0003800000 */
[----:B------:R-:W-:Y:S02]  /*1e840*/  ULDC UR4, c[0x0][0xac8] ;  /* 0x0002b20000047ab9 */ /* 0x000fe40000000800 */
[----:B------:R-:W-:Y:S02]  /*1e850*/  ISETP.GE.AND P2, PT, R217, UR4, PT ;  /* 0x00000004d9007c0c */ /* 0x000fe4000bf46270 */
[----:B------:R-:W-:-:S11]  /*1e860*/  ISETP.GE.AND P3, PT, R219, UR4, PT ;  /* 0x00000004db007c0c */ /* 0x000fd6000bf66270 */
[-C--:B----4-:R-:W-:Y:S02]  /*1e870*/  @!P2 LEA R4, P0, R217, R0.reuse, 0x1 ;  /* 0x00000000d904a211 */ /* 0x090fe400078008ff */
[----:B------:R-:W-:Y:S02]  /*1e880*/  @!P3 LEA R6, P1, R219, R0, 0x1 ;  /* 0x00000000db06b211 */ /* 0x000fe400078208ff */
        /* <DEDUP_REMOVED lines=10> */
.L_x_4247:
[----:B------:R-:W-:Y:S01]  /*1e930*/  ULDC.64 UR4, c[0x0][0xc00] ;  /* 0x0003000000047ab9 */ /* 0x000fe20000000a00 */
[----:B------:R-:W-:Y:S01]  /*1e940*/  IMAD.MOV.U32 R3, RZ, RZ, RZ ;  /* 0x000000ffff037224 */ /* 0x000fe200078e00ff */
[----:B------:R-:W-:Y:S01]  /*1e950*/  ISETP.NE.U32.AND P0, PT, RZ, UR4, PT ;  /* 0x00000004ff007c0c */ /* 0x000fe2000bf05070 */
[----:B------:R-:W2:Y:S01]  /*1e960*/  LDC R21, c[0x0][0xbe8] ;  /* 0x0002fa00ff157b82 */ /* 0x000ea20000000800 */
[----:B------:R-:W-:Y:S02]  /*1e970*/  IADD3 R4, P1, R223, UR4, RZ ;  /* 0x00000004df047c10 */ /* 0x000fe4000ff3e0ff */
[----:B------:R-:W-:Y:S02]  /*1e980*/  ISETP.NE.AND.EX P0, PT, RZ, UR5, PT, P0 ;  /* 0x00000005ff007c0c */ /* 0x000fe4000bf05300 */
[----:B------:R-:W-:Y:S01]  /*1e990*/  IADD3.X R5, R224, UR5, RZ, P1, !PT ;  /* 0x00000005e0057c10 */ /* 0x000fe20008ffe4ff */
[----:B------:R-:W-:Y:S02]  /*1e9a0*/  ULDC.64 UR4, c[0x0][0xc08] ;  /* 0x0003020000047ab9 */ /* 0x000fe40000000a00 */
[----:B------:R-:W-:-:S04]  /*1e9b0*/  ISETP.NE.U32.AND P1, PT, RZ, UR4, PT ;  /* 0x00000004ff007c0c */ /* 0x000fc8000bf25070 */
[----:B------:R-:W-:-:S04]  /*1e9c0*/  ISETP.NE.AND.EX P1, PT, RZ, UR5, PT, P1 ;  /* 0x00000005ff007c0c */ /* 0x000fc8000bf25310 */
[----:B------:R3:W5:Y:S09]  /*1e9d0*/  @P0 LDG.E R3, desc[UR60][R4.64] ;  /* 0x0000003c04030981 */ /* 0x000772000c1e1900 */
[----:B------:R-:W-:Y:S01]  /*1e9e0*/  @P1 IADD3 R6, P2, R223, UR4, RZ ;  /* 0x00000004df061c10 */ /* 0x000fe2000ff5e0ff */
[----:B------:R-:W-:-:S02]  /*1e9f0*/  ULDC UR4, c[0x0][0xa88] ;  /* 0x0002a20000047ab9 */ /* 0x000fc40000000800 */
[----:B------:R-:W-:Y:S01]  /*1ea00*/  IMAD.U32 R0, RZ, RZ, UR4 ;  /* 0x00000004ff007e24 */ /* 0x000fe2000f8e00ff */
[----:B------:R-:W-:-:S05]  /*1ea10*/  @P1 IADD3.X R7, R224, UR5, RZ, P2, !PT ;  /* 0x00000005e0071c10 */ /* 0x000fca00097fe4ff */
[----:B------:R3:W5:Y:S01]  /*1ea20*/  @P1 LDG.E R0, desc[UR60][R6.64] ;  /* 0x0000003c06001981 */ /* 0x000762000c1e1900 */
[----:B--2---:R-:W-:Y:S01]  /*1ea30*/  ISETP.NE.AND P2, PT, R21, 0x1, PT ;  /* 0x000000011500780c */ /* 0x004fe20003f45270 */
[----:B------:R-:W2:-:S12]  /*1ea40*/  S2R R8, SR_TID.X ;  /* 0x0000000000087919 */ /* 0x000e980000002100 */
[----:B------:R-:W4:Y:S08]  /*1ea50*/  @P2 LDC R14, c[0x0][0xbec] ;  /* 0x0002fb00ff0e2b82 */ /* 0x000f300000000800 */
[----:B------:R-:W0:Y:S01]  /*1ea60*/  @P2 LDC R25, c[0x0][0xbf0] ;  /* 0x0002fc00ff192b82 */ /* 0x000e220000000800 */
[----:B--2---:R-:W-:-:S05]  /*1ea70*/  VIADD R8, R8, 0xffffff80 ;  /* 0xffffff8008087836 */ /* 0x004fca0000000000 */
[----:B------:R-:W-:Y:S01]  /*1ea80*/  ISETP.GE.AND P3, PT, R8, 0x80, PT ;  /* 0x000000800800780c */ /* 0x000fe20003f66270 */
[----:B---3--:R-:W-:-:S12]  /*1ea90*/  @P1 BRA `(.L_x_4256) ;  /* 0x0000000000101947 */ /* 0x008fd80003800000 */
[----:B------:R-:W-:Y:S05]  /*1eaa0*/  @!P0 BRA `(.L_x_4256) ;  /* 0x00000000000c8947 */ /* 0x000fea0003800000 */
[----:B------:R-:W2:Y:S04]  /*1eab0*/  LDG.E R7, desc[UR60][R4.64] ;  /* 0x0000003c04077981 */ /* 0x000ea8000c1e1900 */
[----:B-----5:R-:W2:Y:S02]  /*1eac0*/  LDG.E R0, desc[UR60][R4.64+0x4] ;  /* 0x0000043c04007981 */ /* 0x020ea4000c1e1900 */
[----:B--2---:R-:W-:-:S07]  /*1ead0*/  IMAD.IADD R0, R0, 0x1, -R7 ;  /* 0x0000000100007824 */ /* 0x004fce00078e0a07 */
.L_x_4256:
[----:B------:R-:W-:Y:S01]  /*1eae0*/  BSSY B1, `(.L_x_4257) ;  /* 0x000002e000017945 */ /* 0x000fe20003800000 */
[----:B------:R-:W-:Y:S02]  /*1eaf0*/  SHF.R.S32.HI R12, RZ, 0x1f, R222 ;  /* 0x0000001fff0c7819 */ /* 0x000fe400000114de */
[----:B------:R-:W-:Y:S02]  /*1eb00*/  SEL R225, R225, RZ, !P0 ;  /* 0x000000ffe1e17207 */ /* 0x000fe40004000000 */
[----:B------:R-:W-:Y:S02]  /*1eb10*/  SEL R230, R230, RZ, !P0 ;  /* 0x000000ffe6e67207 */ /* 0x000fe40004000000 */
[----:B-----5:R-:W-:Y:S01]  /*1eb20*/  SHF.R.S32.HI R10, RZ, 0x1f, R3 ;  /* 0x0000001fff0a7819 */ /* 0x020fe20000011403 */
[----:B------:R-:W-:Y:S06]  /*1eb30*/  @P3 BRA `(.L_x_4258) ;  /* 0x0000000000a03947 */ /* 0x000fec0003800000 */
[----:B------:R-:W2:Y:S01]  /*1eb40*/  S2R R5, SR_TID.X ;  /* 0x0000000000057919 */ /* 0x000ea20000002100 */
[----:B------:R-:W3:Y:S01]  /*1eb50*/  LDC R11, c[0x0][0xbe8] ;  /* 0x0002fa00ff0b7b82 */ /* 0x000ee20000000800 */
[----:B--2---:R-:W-:Y:S01]  /*1eb60*/  LEA R4, R228, R5, 0x7 ;  /* 0x00000005e4047211 */ /* 0x004fe200078e38ff */
[----:B---3--:R-:W-:-:S04]  /*1eb70*/  IMAD R5, R0, R11, RZ ;  /* 0x0000000b00057224 */ /* 0x008fc800078e02ff */
[----:B------:R-:W-:-:S05]  /*1eb80*/  VIADD R8, R4, 0xffffff80 ;  /* 0xffffff8004087836 */ /* 0x000fca0000000000 */
        /* <DEDUP_REMOVED lines=13> */
[----:B------:R-:W3:Y:S01]  /*1ec60*/  @P0 LDC R15, c[0x0][0xbf0] ;  /* 0x0002fc00ff0f0b82 */ /* 0x000ee20000000800 */
[----:B------:R-:W-:-:S04]  /*1ec70*/  IMAD.WIDE.U32 R4, R225, UR4, R4 ;  /* 0x00000004e1047c25 */ /* 0x000fc8000f8e0004 */
[----:B--2---:R-:W-:-:S05]  /*1ec80*/  @P0 IMAD.HI.U32 R6, R8, R13, RZ ;  /* 0x0000000d08060227 */ /* 0x004fca00078e00ff */
[----:B---3--:R-:W-:Y:S01]  /*1ec90*/  @P0 SHF.R.U32.HI R7, RZ, R15, R6 ;  /* 0x0000000fff070219 */ /* 0x008fe20000011606 */
        /* <DEDUP_REMOVED lines=18> */
.L_x_4258:
[----:B------:R-:W-:Y:S05]  /*1edc0*/  BSYNC B1 ;  /* 0x0000000000017941 */ /* 0x000fea0003800000 */
.L_x_4257:
[----:B------:R-:W-:Y:S01]  /*1edd0*/  ULDC.64 UR4, c[0x0][0xaa0] ;  /* 0x0002a80000047ab9 */ /* 0x000fe20000000a00 */
[----:B------:R-:W-:Y:S01]  /*1ede0*/  BSSY B1, `(.L_x_4259) ;  /* 0x000003f000017945 */ /* 0x000fe20003800000 */
[----:B------:R-:W-:Y:S01]  /*1edf0*/  IMAD R4, R10, UR4, RZ ;  /* 0x000000040a047c24 */ /* 0x000fe2000f8e02ff */
[----:B------:R-:W-:Y:S01]  /*1ee00*/  SHF.R.S32.HI R15, RZ, 0x1f, R220 ;  /* 0x0000001fff0f7819 */ /* 0x000fe200000114dc */
[----:B------:R-:W-:Y:S01]  /*1ee10*/  IMAD R10, R228, 0x80, R229 ;  /* 0x00000080e40a7824 */ /* 0x000fe200078e02e5 */
[----:B------:R-:W-:Y:S01]  /*1ee20*/  SHF.R.S32.HI R20, RZ, 0x1f, R219 ;  /* 0x0000001fff147819 */ /* 0x000fe200000114db */
[C---:B--2---:R-:W-:Y:S01]  /*1ee30*/  IMAD R7, R3.reuse, UR5, R4 ;  /* 0x0000000503077c24 */ /* 0x044fe2000f8e0204 */
[----:B------:R-:W-:Y:S01]  /*1ee40*/  SHF.R.S32.HI R24, RZ, 0x1f, R217 ;  /* 0x0000001fff187819 */ /* 0x000fe200000114d9 */
[----:B------:R-:W-:Y:S01]  /*1ee50*/  IMAD.WIDE.U32 R4, R3, UR4, RZ ;  /* 0x0000000403047c25 */ /* 0x000fe2000f8e00ff */
[----:B------:R-:W-:-:S03]  /*1ee60*/  ULDC.64 UR4, c[0x0][0xae8] ;  /* 0x0002ba0000047ab9 */ /* 0x000fc60000000a00 */
[----:B------:R-:W-:Y:S02]  /*1ee70*/  IMAD R3, R221, 0x20, R229 ;  /* 0x00000020dd037824 */ /* 0x000fe400078e02e5 */
[----:B------:R-:W-:Y:S02]  /*1ee80*/  IMAD.IADD R5, R5, 0x1, R7 ;  /* 0x0000000105057824 */ /* 0x000fe400078e0207 */
[----:B------:R-:W-:Y:S02]  /*1ee90*/  IMAD R9, R228, 0x80, R3 ;  /* 0x00000080e4097824 */ /* 0x000fe400078e0203 */
[----:B------:R-:W-:Y:S02]  /*1eea0*/  IMAD R7, R12, UR4, RZ ;  /* 0x000000040c077c24 */ /* 0x000fe4000f8e02ff */
[----:B----4-:R-:W-:-:S04]  /*1eeb0*/  @P2 IMAD.HI.U32 R6, R9, R14, RZ ;  /* 0x0000000e09062227 */ /* 0x010fc800078e00ff */
[C---:B------:R-:W-:Y:S02]  /*1eec0*/  IMAD R7, R222.reuse, UR5, R7 ;  /* 0x00000005de077c24 */ /* 0x040fe4000f8e0207 */
[----:B------:R-:W-:Y:S01]  /*1eed0*/  IMAD.WIDE.U32 R4, R222, UR4, R4 ;  /* 0x00000004de047c25 */ /* 0x000fe2000f8e0004 */
[----:B------:R-:W-:-:S03]  /*1eee0*/  ULDC.64 UR4, c[0x0][0xaf0] ;  /* 0x0002bc0000047ab9 */ /* 0x000fc60000000a00 */
[----:B------:R-:W-:Y:S01]  /*1eef0*/  IMAD.MOV.U32 R3, RZ, RZ, R9 ;  /* 0x000000ffff037224 */ /* 0x000fe200078e0009 */
[----:B0-----:R-:W-:Y:S01]  /*1ef00*/  @P2 SHF.R.U32.HI R3, RZ, R25, R6 ;  /* 0x00000019ff032219 */ /* 0x001fe20000011606 */
        /* <DEDUP_REMOVED lines=27> */
[----:B------:R0:W2:Y:S02]  /*1f0c0*/  SHFL.IDX PT, R4, R6, RZ, 0x181f ;  /* 0x00181fff06047589 */ /* 0x0000a400000e0000 */
[----:B------:R-:W-:Y:S02]  /*1f0d0*/  ISETP.GE.AND P0, PT, R0, R21, PT ;  /* 0x000000150000720c */ /* 0x000fe40003f06270 */
[----:B------:R0:W3:Y:S01]  /*1f0e0*/  SHFL.IDX PT, R0, R3, RZ, 0x181f ;  /* 0x00181fff03007589 */ /* 0x0000e200000e0000 */
[----:B------:R-:W-:Y:S10]  /*1f0f0*/  @P2 BRA `(.L_x_4260) ;  /* 0x0000000000342947 */ /* 0x000ff40003800000 */
[----:B------:R-:W-:Y:S02]  /*1f100*/  ULDC UR4, c[0x0][0xac8] ;  /* 0x0002b20000047ab9 */ /* 0x000fe40000000800 */
[----:B------:R-:W-:Y:S02]  /*1f110*/  ISETP.GE.AND P4, PT, R217, UR4, PT ;  /* 0x00000004d9007c0c */ /* 0x000fe4000bf86270 */
[----:B------:R-:W-:Y:S02]  /*1f120*/  ISETP.GE.AND P3, PT, R219, UR4, PT ;  /* 0x00000004db007c0c */ /* 0x000fe4000bf66270 */
[----:B------:R-:W-:-:S09]  /*1f130*/  ISETP.GE.AND P2, PT, R220, UR4, PT ;  /* 0x00000004dc007c0c */ /* 0x000fd2000bf46270 */
[-C--:B--2---:R-:W-:Y:S02]  /*1f140*/  @!P4 LEA R8, P6, R217, R4.reuse, 0x1 ;  /* 0x00000004d908c211 */ /* 0x084fe400078c08ff */
[----:B------:R-:W-:Y:S02]  /*1f150*/  @!P3 LEA R12, P5, R219, R4, 0x1 ;  /* 0x00000004db0cb211 */ /* 0x000fe400078a08ff */
[----:B---3--:R-:W-:Y:S02]  /*1f160*/  @!P4 LEA.HI.X R9, R217, R0, R24, 0x1, P6 ;  /* 0x00000000d909c211 */ /* 0x008fe400030f0c18 */
[C---:B------:R-:W-:Y:S02]  /*1f170*/  @!P2 LEA R4, P6, R220.reuse, R4, 0x1 ;  /* 0x00000004dc04a211 */ /* 0x040fe400078c08ff */
[-C--:B------:R-:W-:Y:S01]  /*1f180*/  @!P3 LEA.HI.X R13, R219, R0.reuse, R20, 0x1, P5 ;  /* 0x00000000db0db211 */ /* 0x080fe200028f0c14 */
[----:B------:R4:W-:Y:S01]  /*1f190*/  @!P4 ST.E.128 desc[UR60][R8.64], RZ ;  /* 0x000000ff0800c985 */ /* 0x0009e2000c101d3c */
[----:B------:R-:W-:-:S03]  /*1f1a0*/  @!P2 LEA.HI.X R5, R220, R0, R15, 0x1, P6 ;  /* 0x00000000dc05a211 */ /* 0x000fc600030f0c0f */
[----:B------:R4:W-:Y:S04]  /*1f1b0*/  @!P3 ST.E.128 desc[UR60][R12.64], RZ ;  /* 0x000000ff0c00b985 */ /* 0x0009e8000c101d3c */
[----:B------:R4:W-:Y:S02]  /*1f1c0*/  @!P2 ST.E.128 desc[UR60][R4.64], RZ ;  /* 0x000000ff0400a985 */ /* 0x0009e4000c101d3c */
.L_x_4260:
[----:B------:R-:W-:Y:S05]  /*1f1d0*/  BSYNC B1 ;  /* 0x0000000000017941 */ /* 0x000fea0003800000 */
.L_x_4259:
[----:B---3--:R3:W0:Y:S01]  /*1f1e0*/  SHFL.IDX PT, R0, R3, 0x1, 0x181f ;  /* 0x00381f0003007f89 */ /* 0x00862200000e0000 */
[----:B------:R-:W-:Y:S03]  /*1f1f0*/  BSSY B1, `(.L_x_4261) ;  /* 0x0000010000017945 */ /* 0x000fe60003800000 */
[----:B--2-4-:R3:W2:Y:S01]  /*1f200*/  SHFL.IDX PT, R4, R6, 0x1, 0x181f ;  /* 0x00381f0006047f89 */ /* 0x0146a200000e0000 */
[----:B------:R-:W-:Y:S05]  /*1f210*/  @P1 BRA `(.L_x_4262) ;  /* 0x0000000000341947 */ /* 0x000fea0003800000 */
[----:B------:R-:W-:Y:S02]  /*1f220*/  ULDC UR4, c[0x0][0xac8] ;  /* 0x0002b20000047ab9 */ /* 0x000fe40000000800 */
[----:B------:R-:W-:Y:S02]  /*1f230*/  ISETP.GE.AND P4, PT, R217, UR4, PT ;  /* 0x00000004d9007c0c */ /* 0x000fe4000bf86270 */
[----:B------:R-:W-:Y:S02]  /*1f240*/  ISETP.GE.AND P5, PT, R219, UR4, PT ;  /* 0x00000004db007c0c */ /* 0x000fe4000bfa6270 */
[----:B------:R-:W-:-:S09]  /*1f250*/  ISETP.GE.AND P6, PT, R220, UR4, PT ;  /* 0x00000004dc007c0c */ /* 0x000fd2000bfc6270 */
[-C--:B--2---:R-:W-:Y:S02]  /*1f260*/  @!P4 LEA R8, P1, R217, R4.reuse, 0x1 ;  /* 0x00000004d908c211 */ /* 0x084fe400078208ff */
[-C--:B------:R-:W-:Y:S02]  /*1f270*/  @!P5 LEA R12, P2, R219, R4.reuse, 0x1 ;  /* 0x00000004db0cd211 */ /* 0x080fe400078408ff */
[C---:B------:R-:W-:Y:S02]  /*1f280*/  @!P6 LEA R4, P3, R220.reuse, R4, 0x1 ;  /* 0x00000004dc04e211 */ /* 0x040fe400078608ff */
[-C--:B0-----:R-:W-:Y:S02]  /*1f290*/  @!P4 LEA.HI.X R9, R217, R0.reuse, R24, 0x1, P1 ;  /* 0x00000000d909c211 */ /* 0x081fe400008f0c18 */
[-C--:B------:R-:W-:Y:S02]  /*1f2a0*/  @!P5 LEA.HI.X R13, R219, R0.reuse, R20, 0x1, P2 ;  /* 0x00000000db0dd211 */ /* 0x080fe400010f0c14 */
[----:B------:R-:W-:Y:S01]  /*1f2b0*/  @!P6 LEA.HI.X R5, R220, R0, R15, 0x1, P3 ;  /* 0x00000000dc05e211 */ /* 0x000fe200018f0c0f */
[----:B------:R4:W-:Y:S04]  /*1f2c0*/  @!P4 ST.E.128 desc[UR60][R8.64], RZ ;  /* 0x000000ff0800c985 */ /* 0x0009e8000c101d3c */
[----:B------:R4:W-:Y:S04]  /*1f2d0*/  @!P5 ST.E.128 desc[UR60][R12.64], RZ ;  /* 0x000000ff0c00d985 */ /* 0x0009e8000c101d3c */
[----:B------:R4:W-:Y:S02]  /*1f2e0*/  @!P6 ST.E.128 desc[UR60][R4.64], RZ ;  /* 0x000000ff0400e985 */ /* 0x0009e4000c101d3c */
.L_x_4262:
[----:B------:R-:W-:Y:S05]  /*1f2f0*/  BSYNC B1 ;  /* 0x0000000000017941 */ /* 0x000fea0003800000 */
.L_x_4261:
[----:B0-----:R0:W0:Y:S01]  /*1f300*/  SHFL.IDX PT, R0, R3, 0x2, 0x181f ;  /* 0x00581f0003007f89 */ /* 0x00102200000e0000 */
[----:B------:R-:W-:Y:S03]  /*1f310*/  BSSY B1, `(.L_x_4263) ;  /* 0x0000010000017945 */ /* 0x000fe60003800000 */
[----:B--2-4-:R2:W4:Y:S01]  /*1f320*/  SHFL.IDX PT, R4, R6, 0x2, 0x181f ;  /* 0x00581f0006047f89 */ /* 0x01452200000e0000 */
[----:B------:R-:W-:Y:S05]  /*1f330*/  @P0 BRA `(.L_x_4264) ;  /* 0x0000000000340947 */ /* 0x000fea0003800000 */
[----:B------:R-:W-:Y:S02]  /*1f340*/  ULDC UR4, c[0x0][0xac8] ;  /* 0x0002b20000047ab9 */ /* 0x000fe40000000800 */
[----:B------:R-:W-:Y:S02]  /*1f350*/  ISETP.GE.AND P3, PT, R217, UR4, PT ;  /* 0x00000004d9007c0c */ /* 0x000fe4000bf66270 */
[----:B------:R-:W-:Y:S02]  /*1f360*/  ISETP.GE.AND P4, PT, R219, UR4, PT ;  /* 0x00000004db007c0c */ /* 0x000fe4000bf86270 */
[----:B------:R-:W-:-:S09]  /*1f370*/  ISETP.GE.AND P5, PT, R220, UR4, PT ;  /* 0x00000004dc007c0c */ /* 0x000fd2000bfa6270 */
[-C--:B----4-:R-:W-:Y:S02]  /*1f380*/  @!P3 LEA R8, P0, R217, R4.reuse, 0x1 ;  /* 0x00000004d908b211 */ /* 0x090fe400078008ff */
        /* <DEDUP_REMOVED lines=8> */
.L_x_4264:
[----:B------:R-:W-:Y:S05]  /*1f410*/  BSYNC B1 ;  /* 0x0000000000017941 */ /* 0x000fea0003800000 */
.L_x_4263:
[----:B0-----:R-:W-:Y:S01]  /*1f420*/  VIADD R0, R10, 0x60 ;  /* 0x000000600a007836 */ /* 0x001fe20000000000 */
[----:B------:R0:W0:Y:S04]  /*1f430*/  SHFL.IDX PT, R8, R3, 0x3, 0x181f ;  /* 0x00781f0003087f89 */ /* 0x00002800000e0000 */
[----:B------:R-:W-:Y:S01]  /*1f440*/  ISETP.GE.AND P0, PT, R0, R21, PT ;  /* 0x000000150000720c */ /* 0x000fe20003f06270 */
[----:B----4-:R4:W0:-:S12]  /*1f450*/  SHFL.IDX PT, R4, R6, 0x3, 0x181f ;  /* 0x00781f0006047f89 */ /* 0x01081800000e0000 */
[----:B----4-:R-:W-:Y:S05]  /*1f460*/  @P0 BRA `(.L_x_4255) ;  /* 0x0000000000340947 */ /* 0x010fea0003800000 */
[----:B------:R-:W-:Y:S02]  /*1f470*/  ULDC UR4, c[0x0][0xac8] ;  /* 0x0002b20000047ab9 */ /* 0x000fe40000000800 */
[----:B------:R-:W-:Y:S02]  /*1f480*/  ISETP.GE.AND P3, PT, R217, UR4, PT ;  /* 0x00000004d9007c0c */ /* 0x000fe4000bf66270 */
[----:B------:R-:W-:Y:S02]  /*1f490*/  ISETP.GE.AND P4, PT, R219, UR4, PT ;  /* 0x00000004db007c0c */ /* 0x000fe4000bf86270 */
[----:B------:R-:W-:-:S09]  /*1f4a0*/  ISETP.GE.AND P5, PT, R220, UR4, PT ;  /* 0x00000004dc007c0c */ /* 0x000fd2000bfa6270 */
[-C--:B0-23--:R-:W-:Y:S02]  /*1f4b0*/  @!P3 LEA R6, P0, R217, R4.reuse, 0x1 ;  /* 0x00000004d906b211 */ /* 0x08dfe400078008ff */
[-C--:B------:R-:W-:Y:S02]  /*1f4c0*/  @!P4 LEA R10, P1, R219, R4.reuse, 0x1 ;  /* 0x00000004db0ac211 */ /* 0x080fe400078208ff */
[C---:B------:R-:W-:Y:S02]  /*1f4d0*/  @!P5 LEA R4, P2, R220.reuse, R4, 0x1 ;  /* 0x00000004dc04d211 */ /* 0x040fe400078408ff */
[-C--:B------:R-:W-:Y:S02]  /*1f4e0*/  @!P3 LEA.HI.X R7, R217, R8.reuse, R24, 0x1, P0 ;  /* 0x00000008d907b211 */ /* 0x080fe400000f0c18 */
[-C--:B------:R-:W-:Y:S02]  /*1f4f0*/  @!P4 LEA.HI.X R11, R219, R8.reuse, R20, 0x1, P1 ;  /* 0x00000008db0bc211 */ /* 0x080fe400008f0c14 */
[----:B------:R-:W-:Y:S01]  /*1f500*/  @!P5 LEA.HI.X R5, R220, R8, R15, 0x1, P2 ;  /* 0x00000008dc05d211 */ /* 0x000fe200010f0c0f */
[----:B------:R0:W-:Y:S04]  /*1f510*/  @!P3 ST.E.128 desc[UR60][R6.64], RZ ;  /* 0x000000ff0600b985 */ /* 0x0001e8000c101d3c */
[----:B------:R0:W-:Y:S04]  /*1f520*/  @!P4 ST.E.128 desc[UR60][R10.64], RZ ;  /* 0x000000ff0a00c985 */ /* 0x0001e8000c101d3c */
[----:B------:R0:W-:Y:S02]  /*1f530*/  @!P5 ST.E.128 desc[UR60][R4.64], RZ ;  /* 0x000000ff0400d985 */ /* 0x0001e4000c101d3c */
.L_x_4255:
[----:B------:R-:W-:Y:S05]  /*1f540*/  BSYNC B0 ;  /* 0x0000000000007941 */ /* 0x000fea0003800000 */
.L_x_4246:
[----:B------:R-:W-:Y:S02]  /*1f550*/  ULDC UR4, c[0x0][0xc3c] ;  /* 0x00030f0000047ab9 */ /* 0x000fe40000000800 */
[----:B-1----:R-:W-:-:S13]  /*1f560*/  ISETP.GE.AND P0, PT, R139, UR4, PT ;  /* 0x000000048b007c0c */ /* 0x002fda000bf06270 */
[----:B------:R-:W-:Y:S05]  /*1f570*/  @!P0 BRA `(.L_x_4265) ;  /* 0xfffffe1c00c88947 */ /* 0x000fea000383ffff */
[----:B------:R-:W-:Y:S05]  /*1f580*/  BRA `(.L_x_4060) ;  /* 0x0000007c00787947 */ /* 0x000fea0003800000 */
.L_x_4058:
        /* <DEDUP_REMOVED lines=18> */
.L_x_4266:
        /* <DEDUP_REMOVED lines=41> */
.L_x_4272:
        /* <DEDUP_REMOVED lines=12> */
.L_x_4271:
[----:B------:R-:W-:Y:S05]  /*1fa00*/  BSYNC B0 ;  /* 0x0000000000007941 */ /* 0x000fea0003800000 */
.L_x_4270:
        /* <DEDUP_REMOVED lines=21> */
.L_x_4268:
        /* <DEDUP_REMOVED lines=16> */
.L_x_4273:
[----:B-1----:R-:W-:Y:S02]  /*1fc60*/  IMAD R16, R16, UR5, R7 ;  /* 0x0000000510107c24 */ /* 0x002fe4000f8e0207 */
[----:B------:R-:W-:Y:S02]  /*1fc70*/  IMAD R7, R11, R6, RZ ;  /* 0x000000060b077224 */ /* 0x000fe400078e02ff */
[----:B0-----:R-:W-:Y:S01]  /*1fc80*/  IMAD.MOV.U32 R2, RZ, RZ, RZ ;  /* 0x000000ffff027224 */ /* 0x001fe200078e00ff */
[----:B------:R-:W-:Y:S01]  /*1fc90*/  IADD3 R17, -R16, UR6, RZ ;  /* 0x0000000610117c10 */ /* 0x000fe2000fffe1ff */
[----:B------:R-:W-:Y:S02]  /*1fca0*/  VIADD R19, R19, UR4 ;  /* 0x0000000413137c36 */ /* 0x000fe40008000000 */
        /* <DEDUP_REMOVED lines=20> */
.L_x_4269:
[----:B------:R-:W-:Y:S02]  /*1fdf0*/  IMAD.MOV.U32 R17, RZ, RZ, RZ ;  /* 0x000000ffff117224 */ /* 0x000fe400078e00ff */
[----:B------:R-:W-:Y:S02]  /*1fe00*/  IMAD.U32 R16, RZ, RZ, UR6 ;  /* 0x00000006ff107e24 */ /* 0x000fe4000f8e00ff */
[----:B------:R-:W-:-:S07]  /*1fe10*/  IMAD.MOV.U32 R18, RZ, RZ, RZ ;  /* 0x000000ffff127224 */ /* 0x000fce00078e00ff */
.L_x_4274:
[----:B------:R-:W-:-:S13]  /*1fe20*/  ISETP.NE.AND P0, PT, R5, RZ, PT ;  /* 0x000000ff0500720c */ /* 0x000fda0003f05270 */
[----:B------:R-:W0:Y:S01]  /*1fe30*/  @!P0 S2R R3, SR_CgaCtaId ;  /* 0x0000000000038919 */ /* 0x000e220000008800 */
[----:B------:R-:W-:-:S04]  /*1fe40*/  @!P0 MOV R2, 0x400 ;  /* 0x0000040000028802 */ /* 0x000fc80000000f00 */
[----:B0-----:R-:W-:-:S05]  /*1fe50*/  @!P0 LEA R2, R3, R2, 0x18 ;  /* 0x0000000203028211 */ /* 0x001fca00078ec0ff */
[----:B------:R2:W-:Y:S01]  /*1fe60*/  @!P0 STS.128 [R2+0x368d0], R16 ;  /* 0x0368d01002008388 */ /* 0x0005e20000000c00 */
[----:B------:R-:W-:Y:S06]  /*1fe70*/  BAR.ARV 0x5, 0x180 ;  /* 0x0146000000007b1d */ /* 0x000fec0000002000 */
.L_x_4267:
[----:B--2---:R-:W-:Y:S01]  /*1fe80*/  IMAD.MOV.U32 R2, RZ, RZ, 0x1 ;  /* 0x00000001ff027424 */ /* 0x004fe200078e00ff */
[----:B------:R2:W-:Y:S01]  /*1fe90*/  STL [R1+0xc], RZ ;  /* 0x00000cff01007387 */ /* 0x0005e20000100800 */
[----:B------:R-:W-:Y:S02]  /*1fea0*/  ULDC UR4, c[0x0][0xc3c] ;  /* 0x00030f0000047ab9 */ /* 0x000fe40000000800 */
[----:B-1----:R-:W-:Y:S01]  /*1feb0*/  ISETP.GE.AND P0, PT, R19, UR4, PT ;  /* 0x0000000413007c0c */ /* 0x002fe2000bf06270 */
[----:B------:R2:W-:Y:S04]  /*1fec0*/  STL [R1+0x14], R2 ;  /* 0x0000140201007387 */ /* 0x0005e80000100800 */
[----:B------:R2:W-:Y:S08]  /*1fed0*/  STL [R1+0x54], RZ ;  /* 0x000054ff01007387 */ /* 0x0005f00000100800 */
[----:B--2---:R-:W-:Y:S05]  /*1fee0*/  @P0 BRA `(.L_x_4275) ;  /* 0x0000007000300947 */ /* 0x004fea0003800000 */
[----:B------:R-:W2:Y:S04]  /*1fef0*/  LDL R2, [R1+0x94] ;  /* 0x0000940001027983 */ /* 0x000ea80000100800 */
[----:B------:R-:W3:Y:S01]  /*1ff00*/  LDL.LU R5, [R1+0x8] ;  /* 0x0000080001057983 */ /* 0x000ee20000300800 */
[----:B------:R-:W1:Y:S01]  /*1ff10*/  S2UR UR5, SR_CgaCtaId ;  /* 0x00000000000579c3 */ /* 0x000e620000008800 */
[----:B------:R-:W-:Y:S01]  /*1ff20*/  LOP3.LUT R7, R0, 0x7f, RZ, 0xc0, !PT ;  /* 0x0000007f00077812 */ /* 0x000fe200078ec0ff */
[----:B------:R-:W-:Y:S01]  /*1ff30*/  UMOV UR4, 0x400 ;  /* 0x0000040000047882 */ /* 0x000fe20000000000 */
[----:B------:R-:W-:Y:S01]  /*1ff40*/  BSSY B8, `(.L_x_4275) ;  /* 0x0000706000087945 */ /* 0x000fe20003800000 */
[----:B------:R-:W-:Y:S01]  /*1ff50*/  ULDC.64 UR36, c[0x0][0x198] ;  /* 0x0000660000247ab9 */ /* 0x000fe20000000a00 */
[----:B------:R-:W-:Y:S01]  /*1ff60*/  ISETP.NE.AND P1, PT, R7, RZ, PT ;  /* 0x000000ff0700720c */ /* 0x000fe20003f25270 */
[----:B------:R-:W-:Y:S01]  /*1ff70*/  ULDC UR39, c[0x0][0xc] ;  /* 0x0000030000277ab9 */ /* 0x000fe20000000800 */
[----:B------:R-:W-:Y:S01]  /*1ff80*/  SHF.R.U32.HI R6, RZ, 0x3, R7 ;  /* 0x00000003ff067819 */ /* 0x000fe20000011607 */
[----:B-1----:R-:W-:Y:S01]  /*1ff90*/  ULEA UR4, UR5, UR4, 0x18 ;  /* 0x0000000405047291 */ /* 0x002fe2000f8ec03f */
[----:B--2---:R-:W-:-:S02]  /*1ffa0*/  R2UR UR6, R2 ;  /* 0x00000000020672ca */ /* 0x004fc400000e0000 */
[----:B------:R-:W-:Y:S02]  /*1ffb0*/  SHF.L.U32 R2, R0, 0x3, RZ ;  /* 0x0000000300027819 */ /* 0x000fe400000006ff */
[----:B---3--:R-:W-:Y:S02]  /*1ffc0*/  LOP3.LUT R5, R5, 0xfffffffd, RZ, 0xc0, !PT ;  /* 0xfffffffd05057812 */ /* 0x008fe400078ec0ff */
[----:B0-----:R-:W-:-:S03]  /*1ffd0*/  LOP3.LUT R3, R2, 0x1f8, RZ, 0xc0, !PT ;  /* 0x000001f802037812 */ /* 0x001fc600078ec0ff */
[----:B------:R-:W-:Y:S02]  /*1ffe0*/  @P1 LOP3.LUT R5, R5, 0x2, RZ, 0xfc, !PT ;  /* 0x0000000205051812 */ /* 0x000fe400078efcff */
[----:B------:R-:W-:Y:S01]  /*1fff0*/  LOP3.LUT R4, R3, 0x38, R0, 0x78, !PT ;  /* 0x0000003803047812 */ /* 0x000fe200078e7800 */
[----:B------:R-:W-:Y:S01]  /*20000*/  IMAD.SHL.U32 R3, R7, 0x8, RZ ;  /* 0x0000000807037824 */ /* 0x000fe200078e00ff */
[----:B------:R-:W-:Y:S01]  /*20010*/  LOP3.LUT R5, R5, 0xfffffffe, RZ, 0xc0, !PT ;  /* 0xfffffffe05057812 */ /* 0x000fe200078ec0ff */
[----:B------:R-:W-:Y:S01]  /*20020*/  ULOP3.LUT UR38, UR6, 0x2, URZ, 0xfc, !UPT ;  /* 0x0000000206267892 */ /* 0x000fe2000f8efc3f */
[----:B------:R-:W-:Y:S02]  /*20030*/  LOP3.LUT R2, R2, 0x38, RZ, 0xc0, !PT ;  /* 0x0000003802027812 */ /* 0x000fe400078ec0ff */
[----:B------:R-:W-:Y:S02]  /*20040*/  LOP3.LUT R3, R4, 0x200, R3, 0xf8, !PT ;  /* 0x0000020004037812 */ /* 0x000fe400078ef803 */
[C---:B------:R-:W-:Y:S01]  /*20050*/  LOP3.LUT P0, R4, R0.reuse, 0x1f, RZ, 0xc0, !PT ;  /* 0x0000001f00047812 */ /* 0x040fe2000780c0ff */
[----:B------:R-:W-:-:S04]  /*20060*/  IMAD.SHL.U32 R0, R0, 0x10, RZ ;  /* 0x0000001000007824 */ /* 0x000fc800078e00ff */
[----:B------:R0:W-:Y:S01]  /*20070*/  STL [R1+0x2c], R4 ;  /* 0x00002c0401007387 */ /* 0x0001e20000100800 */
[----:B------:R-:W-:-:S07]  /*20080*/  LOP3.LUT R6, R6, 0x70, R0, 0xf8, !PT ;  /* 0x0000007006067812 */ /* 0x000fce00078ef800 */
[----:B------:R-:W-:Y:S02]  /*20090*/  @P0 LOP3.LUT R5, R5, 0x1, RZ, 0xfc, !PT ;  /* 0x0000000105050812 */ /* 0x000fe400078efcff */
[----:B------:R-:W-:Y:S01]  /*200a0*/  ISETP.NE.OR P0, PT, R7, RZ, !P0 ;  /* 0x000000ff0700720c */ /* 0x000fe20004705670 */
[----:B0-----:R-:W-:Y:S01]  /*200b0*/  IMAD.U32 R4, RZ, RZ, UR4 ;  /* 0x00000004ff047e24 */ /* 0x001fe2000f8e00ff */
[----:B------:R-:W-:-:S03]  /*200c0*/  LOP3.LUT R5, R5, 0xfffffff7, RZ, 0xc0, !PT ;  /* 0xfffffff705057812 */ /* 0x000fc600078ec0ff */
[----:B------:R-:W-:Y:S01]  /*200d0*/  IMAD R0, R3, 0x2, R4 ;  /* 0x0000000203007824 */ /* 0x000fe200078e0204 */
[----:B------:R-:W-:Y:S01]  /*200e0*/  STL [R1+0x4], R4 ;  /* 0x0000040401007387 */ /* 0x000fe20000100800 */
[----:B------:R-:W-:-:S03]  /*200f0*/  LOP3.LUT R3, R2, 0x40, RZ, 0xfc, !PT ;  /* 0x0000004002037812 */ /* 0x000fc600078efcff */
[----:B------:R0:W-:Y:S03]  /*20100*/  STL [R1+0x30], R0 ;  /* 0x0000300001007387 */ /* 0x0001e60000100800 */
[----:B------:R-:W-:Y:S01]  /*20110*/  @P0 LOP3.LUT R5, R5, 0x8, RZ, 0xfc, !PT ;  /* 0x0000000805050812 */ /* 0x000fe200078efcff */
[----:B------:R-:W-:Y:S04]  /*20120*/  STL [R1+0x20], RZ ;  /* 0x000020ff01007387 */ /* 0x000fe80000100800 */
[----:B------:R-:W-:Y:S01]  /*20130*/  STL [R1+0x8], R5 ;  /* 0x0000080501007387 */ /* 0x000fe20000100800 */
[----:B0-----:R-:W-:-:S05]  /*20140*/  IMAD.MOV.U32 R0, RZ, RZ, 0x1 ;  /* 0x00000001ff007424 */ /* 0x001fca00078e00ff */
[----:B------:R-:W-:Y:S04]  /*20150*/  STL [R1+0x24], R0 ;  /* 0x0000240001007387 */ /* 0x000fe80000100800 */
[----:B------:R-:W-:Y:S04]  /*20160*/  STL [R1+0x54], RZ ;  /* 0x000054ff01007387 */ /* 0x000fe80000100800 */
[----:B------:R-:W-:Y:S04]  /*20170*/  STL [R1+0xc], RZ ;  /* 0x00000cff01007387 */ /* 0x000fe80000100800 */
[----:B------:R0:W-:Y:S02]  /*20180*/  STL [R1+0x14], R0 ;  /* 0x0000140001007387 */ /* 0x0001e40000100800 */
[----:B0-----:R-:W-:-:S07]  /*20190*/  LOP3.LUT R0, R2, 0x80, RZ, 0xfc, !PT ;  /* 0x0000008002007812 */ /* 0x001fce00078efcff */
.L_x_4425:
[----:B01----:R-:W0:Y:S02]  /*201a0*/  LDC.64 R2, c[0x0][0xc88] ;  /* 0x00032200ff027b82 */ /* 0x003e240000000a00 */
        /* <DEDUP_REMOVED lines=10> */
[----:B------:R-:W-:Y:S01]  /*20250*/  IMAD.MOV.U32 R12, RZ, RZ, RZ ;  /* 0x000000ffff0c7224 */ /* 0x000fe200078e00ff */
[----:B------:R-:W-:Y:S01]  /*20260*/  ISETP.NE.AND.EX P3, PT, RZ, UR11, PT, P3 ;  /* 0x0000000bff007c0c */ /* 0x000fe2000bf65330 */
[----:B------:R-:W-:Y:S01]  /*20270*/  ULDC.64 UR8, c[0x0][0xa10] ;  /* 0x0002840000087ab9 */ /* 0x000fe20000000a00 */
[----:B--2---:R-:W-:Y:S01]  /*20280*/  SHF.R.S32.HI R4, RZ, 0x1f, R15 ;  /* 0x0000001fff047819 */ /* 0x004fe2000001140f */
[----:B------:R-:W-:-:S08]  /*20290*/  IMAD.SHL.U32 R14, R15, 0x4, RZ ;  /* 0x000000040f0e7824 */ /* 0x000fd000078e00ff */
        /* <DEDUP_REMOVED lines=42> */
[----:B------:R-:W-:Y:S05]  /*20540*/  @P3 BRA `(.L_x_4276) ;  /* 0x0000000000143947 */ /* 0x000fea0003800000 */
[----:B------:R-:W-:Y:S05]  /*20550*/  @!P1 BRA `(.L_x_4276) ;  /* 0x0000000000109947 */ /* 0x000fea0003800000 */
[----:B0-----:R-:W2:Y:S04]  /*20560*/  LDG.E R12, desc[UR60][R2.64] ;  /* 0x0000003c020c7981 */ /* 0x001ea8000c1e1900 */
[----:B------:R-:W2:Y:S02]  /*20570*/  LDG.E R2, desc[UR60][R2.64+0x4] ;  /* 0x0000043c02027981 */ /* 0x000ea4000c1e1900 */
[----:B--2---:R-:W-:-:S05]  /*20580*/  IMAD.IADD R2, R2, 0x1, -R12 ;  /* 0x0000000102027824 */ /* 0x004fca00078e0a0c */
[----:B------:R1:W-:Y:S02]  /*20590*/  STL [R1+0x50], R2 ;  /* 0x0000500201007387 */ /* 0x0003e40000100800 */
.L_x_4276:
        /* <DEDUP_REMOVED lines=8> */
[----:B------:R-:W-:-:S04]  /*20620*/  IADD3 R2, P1, R14, UR4, RZ ;  /* 0x000000040e027c10 */ /* 0x000fc8000ff3e0ff */
[----:B------:R-:W-:-:S05]  /*20630*/  IADD3.X R3, R13, UR5, RZ, P1, !PT ;  /* 0x000000050d037c10 */ /* 0x000fca0008ffe4ff */
[----:B------:R0:W5:Y:S01]  /*20640*/  LDG.E R8, desc[UR60][R2.64] ;  /* 0x0000003c02087981 */ /* 0x000162000c1e1900 */
[----:B------:R-:W-:Y:S05]  /*20650*/  BRA `(.L_x_4278) ;  /* 0x0000000000107947 */ /* 0x000fea0003800000 */
.L_x_4277:
[----:B------:R-:W-:Y:S05]  /*20660*/  @!P2 BRA `(.L_x_4278) ;  /* 0x00000000000ca947 */ /* 0x000fea0003800000 */
[----:B------:R-:W2:Y:S04]  /*20670*/  LDG.E R8, desc[UR60][R6.64] ;  /* 0x0000003c06087981 */ /* 0x000ea8000c1e1900 */
[----:B------:R-:W2:Y:S02]  /*20680*/  LDG.E R6, desc[UR60][R6.64+0x4] ;  /* 0x0000043c06067981 */ /* 0x000ea4000c1e1900 */
[----:B--2---:R-:W-:-:S07]  /*20690*/  IMAD.IADD R8, R6, 0x1, -R8 ;  /* 0x0000000106087824 */ /* 0x004fce00078e0a08 */
.L_x_4278:
[----:B0-----:R-:W2:Y:S01]  /*206a0*/  @P0 LDG.E R2, desc[UR60][R4.64] ;  /* 0x0000003c04020981 */ /* 0x001ea2000c1e1900 */
[----:B-----5:R-:W-:-:S03]  /*206b0*/  IMAD.IADD R0, R8, 0x1, -R0 ;  /* 0x0000000108007824 */ /* 0x020fc600078e0a00 */
[----:B------:R-:W2:Y:S01]  /*206c0*/  @P0 LDG.E R4, desc[UR60][R4.64+0x4] ;  /* 0x0000043c04040981 */ /* 0x000ea2000c1e1900 */
[----:B------:R-:W-:Y:S01]  /*206d0*/  BSSY B0, `(.L_x_4279) ;  /* 0x000016a000007945 */ /* 0x000fe20003800000 */
[----:B------:R-:W-:Y:S01]  /*206e0*/  PLOP3.LUT P5, PT, PT, PT, PT, 0x80, 0x0 ;  /* 0x000000000000781c */ /* 0x000fe20003faf070 */
[----:B--2---:R-:W-:-:S04]  /*206f0*/  @P0 IMAD.IADD R9, R4, 0x1, -R2 ;  /* 0x0000000104090824 */ /* 0x004fc800078e0a02 */
[----:B------:R-:W-:Y:S02]  /*20700*/  IMAD.IADD R3, R0, 0x1, R9 ;  /* 0x0000000100037824 */ /* 0x000fe400078e0209 */
[----:B------:R-:W-:-:S03]  /*20710*/  IMAD.MOV.U32 R2, RZ, RZ, RZ ;  /* 0x000000ffff027224 */ /* 0x000fc600078e00ff */
[----:B------:R0:W-:Y:S02]  /*20720*/  STL [R1+0x4c], R3 ;  /* 0x00004c0301007387 */ /* 0x0001e40000100800 */
[----:B0-----:R-:W-:-:S04]  /*20730*/  VIADD R3, R3, 0x6f ;  /* 0x0000006f03037836 */ /* 0x001fc80000000000 */
[----:B------:R-:W-:-:S05]  /*20740*/  IMAD.HI R2, R3, -0x6db6db6d, R2 ;  /* 0x9249249303027827 */ /* 0x000fca00078e0202 */
[----:B------:R-:W-:-:S04]  /*20750*/  SHF.R.U32.HI R3, RZ, 0x1f, R2 ;  /* 0x0000001fff037819 */ /* 0x000fc80000011602 */
[----:B------:R-:W-:-:S05]  /*20760*/  LEA.HI.SX32 R4, R2, R3, 0x1a ;  /* 0x0000000302047211 */ /* 0x000fca00078fd2ff */
[--C-:B------:R-:W-:Y:S02]  /*20770*/  IMAD R2, R4, 0x70, -R0.reuse ;  /* 0x0000007004027824 */ /* 0x100fe400078e0a00 */
[----:B------:R-:W-:-:S03]  /*20780*/  IMAD.MOV R0, RZ, RZ, -R0 ;  /* 0x000000ffff007224 */ /* 0x000fc600078e0a00 */
[----:B------:R-:W-:Y:S02]  /*20790*/  VIMNMX R2, R2, R9, PT ;  /* 0x0000000902027248 */ /* 0x000fe40003fe0100 */
[----:B------:R-:W-:-:S04]  /*207a0*/  VIMNMX R0, RZ, R0, !PT ;  /* 0x00000000ff007248 */ /* 0x000fc80007fe0100 */
[----:B------:R-:W-:Y:S01]  /*207b0*/  ISETP.GT.AND P1, PT, R2, R0, PT ;  /* 0x000000000200720c */ /* 0x000fe20003f24270 */
[----:B------:R0:W-:Y:S02]  /*207c0*/  STL [R1+0x38], R4 ;  /* 0x0000380401007387 */ /* 0x0001e40000100800 */
[----:B0-----:R-:W-:-:S10]  /*207d0*/  SHF.R.U32.HI R4, RZ, 0x4, R0 ;  /* 0x00000004ff047819 */ /* 0x001fd40000011600 */
[----:B------:R-:W-:Y:S02]  /*207e0*/  @P1 VIADD R3, R2, 0x6f ;  /* 0x0000006f02031836 */ /* 0x000fe40000000000 */
[----:B------:R-:W-:Y:S02]  /*207f0*/  @P1 IMAD.MOV.U32 R2, RZ, RZ, RZ ;  /* 0x000000ffff021224 */ /* 0x000fe400078e00ff */
[----:B------:R-:W-:-:S04]  /*20800*/  IMAD.WIDE.U32 R4, R4, 0x24924925, RZ ;  /* 0x2492492504047825 */ /* 0x000fc800078e00ff */
[----:B------:R-:W-:-:S04]  /*20810*/  @P1 IMAD.HI R2, R3, -0x6db6db6d, R2 ;  /* 0x9249249303021827 */ /* 0x000fc800078e0202 */
[----:B------:R-:W-:Y:S01]  /*20820*/  IMAD.MOV.U32 R9, RZ, RZ, R5 ;  /* 0x000000ffff097224 */ /* 0x000fe200078e0005 */
[----:B------:R-:W-:-:S03]  /*20830*/  @P1 SHF.R.U32.HI R0, RZ, 0x1f, R2 ;  /* 0x0000001fff001819 */ /* 0x000fc60000011602 */
[----:B------:R-:W-:Y:S01]  /*20840*/  IMAD.MOV.U32 R7, RZ, RZ, R9 ;  /* 0x000000ffff077224 */ /* 0x000fe200078e0009 */
        /* <DEDUP_REMOVED lines=10> */
.L_x_4456:
[----:B-1----:R-:W-:Y:S02]  /*208f0*/  ISETP.NE.AND P0, PT, R14, RZ, PT ;  /* 0x000000ff0e00720c */ /* 0x002fe40003f05270 */
[----:B------:R-:W-:-:S11]  /*20900*/  PLOP3.LUT P2, PT, PT, PT, PT, 0x8, 0x0 ;  /* 0x000000000000781c */ /* 0x000fd60003f4e170 */
[----:B------:R-:W-:Y:S05]  /*20910*/  @P0 BRA `(.L_x_4282) ;  /* 0x00000000000c0947 */ /* 0x000fea0003800000 */
[----:B------:R-:W-:-:S03]  /*20920*/  UMOV UR4, 0xffffffff ;  /* 0xffffffff00047882 */ /* 0x000fc60000000000 */
[----:B------:R-:W-:Y:S05]  /*20930*/  BRA.DIV UR4, `(.L_x_4283) ;  /* 0x0000007204787947 */ /* 0x000fea000b800000 */
[----:B------:R-:W-:-:S13]  /*20940*/  ELECT P2, URZ, PT ;  /* 0x00000000003f782f */ /* 0x000fda0003840000 */
.L_x_4282:
        /* <DEDUP_REMOVED lines=10> */
.L_x_4459:
[----:B------:R-:W-:Y:S05]  /*209f0*/  BSYNC B1 ;  /* 0x0000000000017941 */ /* 0x000fea0003800000 */
.L_x_4284:
        /* <DEDUP_REMOVED lines=13> */
.L_x_4460:
[----:B------:R-:W-:Y:S05]  /*20ad0*/  BSYNC B2 ;  /* 0x0000000000027941 */ /* 0x000fea0003800000 */
.L_x_4288:
        /* <DEDUP_REMOVED lines=8> */
.L_x_4291:
[----:B------:R-:W-:Y:S05]  /*20b60*/  BSYNC B2 ;  /* 0x0000000000027941 */ /* 0x000fea0003800000 */
.L_x_4290:
        /* <DEDUP_REMOVED lines=14> */
.L_x_4292:
        /* <DEDUP_REMOVED lines=16> */
.L_x_4293:
        /* <DEDUP_REMOVED lines=16> */
.L_x_4294:
        /* <DEDUP_REMOVED lines=13> */
.L_x_4461:
[----:B------:R-:W-:Y:S05]  /*20f20*/  BSYNC B2 ;  /* 0x0000000000027941 */ /* 0x000fea0003800000 */
.L_x_4295:
        /* <DEDUP_REMOVED lines=10> */
.L_x_4298:
[----:B------:R-:W-:Y:S05]  /*20fd0*/  BSYNC B2 ;  /* 0x0000000000027941 */ /* 0x000fea0003800000 */
.L_x_4297:
        /* <DEDUP_REMOVED lines=8> */
.L_x_4299:
        /* <DEDUP_REMOVED lines=15> */
.L_x_4300:
        /* <DEDUP_REMOVED lines=15> */
.L_x_4301:
        /* <DEDUP_REMOVED lines=10> */
.L_x_4287:
[----:B------:R-:W-:Y:S05]  /*212e0*/  BSYNC B1 ;  /* 0x0000000000017941 */ /* 0x000fea0003800000 */
.L_x_4286:
[----:B0-----:R-:W2:Y:S04]  /*212f0*/  LDL.LU R2, [R1+0x20] ;  /* 0x0000200001027983 */ /* 0x001ea80000300800 */
        /* <DEDUP_REMOVED lines=12> */
.L_x_4318:
        /* <DEDUP_REMOVED lines=14> */
.L_x_4462:
[----:B------:R-:W-:Y:S05]  /*214a0*/  BSYNC B2 ;  /* 0x0000000000027941 */ /* 0x000fea0003800000 */
.L_x_4304:
        /* <DEDUP_REMOVED lines=8> */
.L_x_4307:
[----:B------:R-:W-:Y:S05]  /*21530*/  BSYNC B2 ;  /* 0x0000000000027941 */ /* 0x000fea0003800000 */
.L_x_4306:
[----:B------:R-:W2:Y:S04]  /*21540*/  LDL R3, [R1+0x4] ;  /* 0x0000040001037983 */ /* 0x000ea80000100800 */
        /* <DEDUP_REMOVED lines=12> */
.L_x_4308:
        /* <DEDUP_REMOVED lines=16> */
.L_x_4309:
        /* <DEDUP_REMOVED lines=16> */
.L_x_4310:
        /* <DEDUP_REMOVED lines=13> */
.L_x_4463:
[----:B------:R-:W-:Y:S05]  /*218e0*/  BSYNC B2 ;  /* 0x0000000000027941 */ /* 0x000fea0003800000 */
.L_x_4311:
[----:B------:R-:W-:Y:S01]  /*218f0*/  BSSY B2, `(.L_x_4313) ;  /* 0x000000a000027945 */ /* 0x000fe20003800000 */
[----:B------:R-:W-:Y:S02]  /*21900*/  IMAD.MOV.U32 R12, RZ, RZ, 0x0 ;  /* 0x00000000ff0c7424 */ /* 0x000fe400078e00ff */
[----:B------:R-:W-:Y:S01]  /*21910*/  IMAD.MOV.U32 R13, RZ, RZ, 0x12f00000 ;  /* 0x12f00000ff0d7424 */ /* 0x000fe200078e00ff */
[----:B------:R-:W-:Y:S06]  /*21920*/  @P1 BRA `(.L_x_4314) ;  /* 0x0000000000181947 */ /* 0x000fec0003800000 */
[----:B------:R-:W2:Y:S02]  /*21930*/  LDL R2, [R1+0x8] ;  /* 0x0000080001027983 */ /* 0x000ea40000100800 */
[----:B--2---:R-:W-:Y:S02]  /*21940*/  LOP3.LUT P0, RZ, R2, 0x1, RZ, 0xc0, !PT ;  /* 0x0000000102ff7812 */ /* 0x004fe4000780c0ff */
[----:B------:R-:W-:-:S04]  /*21950*/  MOV R2, 0xa800 ;  /* 0x0000a80000027802 */ /* 0x000fc80000000f00 */
[----:B------:R2:W-:Y:S07]  /*21960*/  SYNCS.ARRIVE.TRANS64 RZ, [R6+URZ+0x368b0], R2 ;  /* 0x0368b00206ff79a7 */ /* 0x0005ee000800003f */
[----:B------:R-:W-:Y:S05]  /*21970*/  @!P0 BRA `(.L_x_4314) ;  /* 0x0000000000048947 */ /* 0x000fea0003800000 */
[----:B------:R-:W-:Y:S01]  /*21980*/  BPT.TRAP 0x1 ;  /* 0x000000040000795c */ /* 0x000fe20000300000 */
.L_x_4314:
[----:B------:R-:W-:Y:S05]  /*21990*/  BSYNC B2 ;  /* 0x0000000000027941 */ /* 0x000fea0003800000 */
.L_x_4313:
        /* <DEDUP_REMOVED lines=8> */
.L_x_4315:
        /* <DEDUP_REMOVED lines=15> */
.L_x_4316:
        /* <DEDUP_REMOVED lines=15> */
.L_x_4317:
        /* <DEDUP_REMOVED lines=10> */
.L_x_4303:
[----:B------:R-:W-:Y:S05]  /*21ca0*/  BSYNC B1 ;  /* 0x0000000000017941 */ /* 0x000fea0003800000 */
.L_x_4302:
        /* <DEDUP_REMOVED lines=12> */
.L_x_4280:
[----:B------:R-:W-:Y:S05]  /*21d70*/  BSYNC B0 ;  /* 0x0000000000007941 */ /* 0x000fea0003800000 */
.L_x_4279:
        /* <DEDUP_REMOVED lines=13> */
[----:B------:R-:W0:Y:S08]  /*21e50*/  FLO.U32 R0, UR4 ;  /* 0x0000000400007d00 */ /* 0x000e3000080e0000 */
        /* <DEDUP_REMOVED lines=9> */
.L_x_4320:
        /* <DEDUP_REMOVED lines=21> */
.L_x_4323:
[----:B------:R-:W-:Y:S05]  /*22040*/  BSYNC B6 ;  /* 0x0000000000067941 */ /* 0x000fea0003800000 */
.L_x_4322:
        /* <DEDUP_REMOVED lines=21> */
.L_x_4326:
        /* <DEDUP_REMOVED lines=16> */
.L_x_4325:
[----:B------:R-:W-:Y:S05]  /*222a0*/  BSYNC B6 ;  /* 0x0000000000067941 */ /* 0x000fea0003800000 */
.L_x_4324:
[----:B------:R-:W2:Y:S01]  /*222b0*/  LDL.LU R2, [R1] ;  /* 0x0000000001027983 */ /* 0x000ea20000300800 */
[----:B------:R-:W-:-:S03]  /*222c0*/  ULDC.64 UR4, c[0x0][0x9f8] ;  /* 0x00027e0000047ab9 */ /* 0x000fc60000000a00 */
[----:B0-----:R-:W3:Y:S04]  /*222d0*/  LDL.LU R4, [R1+0x28] ;  /* 0x0000280001047983 */ /* 0x001ee80000300800 */
[----:B------:R-:W4:Y:S01]  /*222e0*/  LDL R7, [R1+0x10] ;  /* 0x0000100001077983 */ /* 0x000f220000100800 */
        /* <DEDUP_REMOVED lines=22> */
.L_x_4466:
        /* <DEDUP_REMOVED lines=11> */
.L_x_4469:
        /* <DEDUP_REMOVED lines=25> */
.L_x_4330:
[----:B------:R-:W2:Y:S04]  /*22690*/  LDL R7, [R1+0x4] ;  /* 0x0000040001077983 */ /* 0x000ea80000100800 */
[----:B01----:R-:W2:Y:S04]  /*226a0*/  LDL R0, [R1+0xc] ;  /* 0x00000c0001007983 */ /* 0x003ea80000100800 */
[----:B------:R-:W3:Y:S01]  /*226b0*/  LDL R2, [R1+0x14] ;  /* 0x0000140001027983 */ /* 0x000ee20000100800 */
[----:B--2---:R-:W-:Y:S01]  /*226c0*/  IMAD R0, R0, 0x8, R7 ;  /* 0x0000000800007824 */ /* 0x004fe200078e0207 */
[----:B---3--:R-:W-:-:S04]  /*226d0*/  SHF.L.U32 R2, R2, 0x1f, RZ ;  /* 0x0000001f02027819 */ /* 0x008fc800000006ff */
[----:B------:R-:W0:Y:S02]  /*226e0*/  SYNCS.PHASECHK.TRANS64.TRYWAIT P0, [R0+URZ+0x36840], R2 ;  /* 0x03684002000075a7 */ /* 0x000e24000800017f */
[----:B0-----:R-:W-:Y:S05]  /*226f0*/  @!P0 BRA `(.L_x_4331) ;  /* 0x0000005400e88947 */ /* 0x001fea0003800000 */
.L_x_4470:
        /* <DEDUP_REMOVED lines=10> */
.L_x_4332:
        /* <DEDUP_REMOVED lines=11> */
[----:B-----5:R-:W-:Y:S01]  /*22850*/  LOP3.LUT R3, R3, 0xfffffffb, RZ, 0xc0, !PT ;  /* 0xfffffffb03037812 */ /* 0x020fe200078ec0ff */
[----:B------:R-:W-:Y:S01]  /*22860*/  UMOV UR7, 0x14f00000 ;  /* 0x14f0000000077882 */ /* 0x000fe20000000000 */
[----:B------:R-:W-:-:S05]  /*22870*/  UMOV UR17, 0x40 ;  /* 0x0000004000117882 */ /* 0x000fca0000000000 */
        /* <DEDUP_REMOVED lines=12> */
[----:B------:R-:W-:-:S03]  /*22940*/  UIADD3 UR16, UR8, 0x28400, URZ ;  /* 0x0002840008107890 */ /* 0x000fc6000fffe03f */
[----:B------:R-:W-:Y:S01]  /*22950*/  UMOV UR8, UR14 ;  /* 0x0000000e00087c82 */ /* 0x000fe20008000000 */
[----:B------:R-:W-:Y:S01]  /*22960*/  UMOV UR14, 0x80 ;  /* 0x00000080000e7882 */ /* 0x000fe20000000000 */
[----:B------:R0:W-:Y:S02]  /*22970*/  UTMALDG.4D [UR8], [UR4], desc[UR6] ;  /* 0x00000608040075b4 */ /* 0x0001e40008019000 */
[----:B0-----:R-:W-:Y:S01]  /*22980*/  UMOV UR8, UR15 ;  /* 0x0000000f00087c82 */ /* 0x001fe20008000000 */
[----:B------:R-:W-:Y:S02]  /*22990*/  UMOV UR10, UR17 ;  /* 0x00000011000a7c82 */ /* 0x000fe40008000000 */
[----:B------:R0:W-:Y:S02]  /*229a0*/  UTMALDG.4D [UR8], [UR4], desc[UR6] ;  /* 0x00000608040075b4 */ /* 0x0001e40008019000 */
[----:B0-----:R-:W-:Y:S01]  /*229b0*/  UMOV UR8, UR16 ;  /* 0x0000001000087c82 */ /* 0x001fe20008000000 */
[----:B------:R-:W-:-:S02]  /*229c0*/  UMOV UR10, UR14 ;  /* 0x0000000e000a7c82 */ /* 0x000fc40008000000 */
[----:B------:R1:W-:Y:S02]  /*229d0*/  UTMALDG.4D [UR8], [UR4], desc[UR6] ;  /* 0x00000608040075b4 */ /* 0x0003e40008019000 */
[----:B-1----:R-:W-:Y:S01]  /*229e0*/  NOP ;  /* 0x0000000000007918 */ /* 0x002fe20000000000 */
.L_x_4328:
        /* <DEDUP_REMOVED lines=43> */
.L_x_4334:
[----:B------:R-:W-:Y:S05]  /*22ca0*/  BSYNC B6 ;  /* 0x0000000000067941 */ /* 0x000fea0003800000 */
.L_x_4333:
[----:B------:R-:W2:Y:S01]  /*22cb0*/  LDL.LU R6, [R1+0x48] ;  /* 0x0000480001067983 */ /* 0x000ea20000300800 */
[----:B------:R-:W-:Y:S01]  /*22cc0*/  ULDC.64 UR4, c[0x0][0x2d8] ;  /* 0x0000b60000047ab9 */ /* 0x000fe20000000a00 */
[----:B------:R-:W0:Y:S02]  /*22cd0*/  LDC R7, c[0x0][0x448] ;  /* 0x00011200ff077b82 */ /* 0x000e240000000800 */
[----:B-1----:R-:W2:Y:S04]  /*22ce0*/  LDL.LU.64 R2, [R1+0x40] ;  /* 0x0000400001027983 */ /* 0x002ea80000300a00 */
[----:B------:R-:W3:Y:S04]  /*22cf0*/  LDL.LU R0, [R1+0x58] ;  /* 0x0000580001007983 */ /* 0x000ee80000300800 */
[----:B------:R-:W4:Y:S04]  /*22d00*/  LDL.LU R5, [R1+0x5c] ;  /* 0x00005c0001057983 */ /* 0x000f280000300800 */
[----:B------:R-:W5:Y:S01]  /*22d10*/  LDL.LU R4, [R1+0x34] ;  /* 0x0000340001047983 */ /* 0x000f620000300800 */
[----:B------:R-:W-:Y:S01]  /*22d20*/  SHF.L.U32 R17, R17, 0x7, RZ ;  /* 0x0000000711117819 */ /* 0x000fe200000006ff */
        /* <DEDUP_REMOVED lines=9> */
[----:B------:R-:W-:Y:S02]  /*22dc0*/  LOP3.LUT R8, R8, 0x38, RZ, 0xc0, !PT ;  /* 0x0000003808087812 */ /* 0x000fe400078ec0ff */
[----:B------:R-:W-:Y:S02]  /*22dd0*/  LOP3.LUT R9, R9, 0x80, RZ, 0xfc, !PT ;  /* 0x0000008009097812 */ /* 0x000fe400078efcff */
[----:B------:R-:W-:Y:S01]  /*22de0*/  SHF.R.U32.HI R10, RZ, 0x3, R10 ;  /* 0x00000003ff0a7819 */ /* 0x000fe2000001160a */
[----:B--2---:R-:W-:-:S02]  /*22df0*/  IMAD.MOV.U32 R3, RZ, RZ, R6 ;  /* 0x000000ffff037224 */ /* 0x004fc400078e0006 */
        /* <DEDUP_REMOVED lines=42> */
[----:B------:R-:W-:Y:S01]  /*230a0*/  ISETP.GE.AND P1, PT, R9, UR4, PT ;  /* 0x0000000409007c0c */ /* 0x000fe2000bf26270 */
[----:B------:R-:W-:-:S12]  /*230b0*/  BRA.DIV UR5, `(.L_x_4335) ;  /* 0x0000004e058c7947 */ /* 0x000fd8000b800000 */
[----:B------:R-:W2:Y:S04]  /*230c0*/  LDL.LU R6, [R1+0x50] ;  /* 0x0000500001067983 */ /* 0x000ea80000300800 */
[----:B------:R-:W3:Y:S01]  /*230d0*/  LDL R9, [R1+0x30] ;  /* 0x0000300001097983 */ /* 0x000ee20000100800 */
[----:B------:R-:W-:-:S04]  /*230e0*/  IMAD.IADD R0, R10, 0x1, R17 ;  /* 0x000000010a007824 */ /* 0x000fc800078e0211 */
        /* <DEDUP_REMOVED lines=10> */
[----:B------:R-:W-:Y:S01]  /*23190*/  @!PT LDS RZ, [RZ] ;  /* 0x00000000fffff984 */ /* 0x000fe20000000800 */
[----:B---3--:R-:W-:Y:S04]  /*231a0*/  @!P2 LDGSTS.E.BYPASS.LTC128B.128 [R9+0x15400], desc[UR60][R6.64], !P3 ;  /* 0x154000000609afae */ /* 0x008fe8000d901d7c */
        /* <DEDUP_REMOVED lines=68> */
[----:B------:R0:W2:Y:S02]  /*235f0*/  SHFL.IDX PT, R3, R4, 0x7, 0x181f ;  /* 0x00f81f0004037f89 */ /* 0x0000a400000e0000 */
.L_x_4487:
[----:B------:R-:W-:Y:S01]  /*23600*/  VIADD R0, R0, 0x70 ;  /* 0x0000007000007836 */ /* 0x000fe20000000000 */
[----:B------:R-:W-:Y:S04]  /*23610*/  BSSY B0, `(.L_x_4336) ;  /* 0x000000c000007945 */ /* 0x000fe80003800000 */
[----:B------:R-:W-:-:S13]  /*23620*/  ISETP.GE.AND P2, PT, R0, R2, PT ;  /* 0x000000020000720c */ /* 0x000fda0003f46270 */
[----:B------:R-:W-:Y:S05]  /*23630*/  @P2 BRA `(.L_x_4337) ;  /* 0x0000000000242947 */ /* 0x000fea0003800000 */
[----:B0-----:R-:W4:Y:S01]  /*23640*/  LDL R4, [R1+0x30] ;  /* 0x0000300001047983 */ /* 0x001f220000100800 */
[----:B--2---:R-:W-:-:S05]  /*23650*/  LEA R2, P2, R8, R3, 0x1 ;  /* 0x0000000308027211 */ /* 0x004fca00078408ff */
[----:B-1----:R-:W-:-:S05]  /*23660*/  IMAD.X R3, RZ, RZ, R5, P2 ;  /* 0x000000ffff037224 */ /* 0x002fca00010e0605 */
[----:B------:R-:W-:Y:S01]  /*23670*/  @!PT LDS RZ, [RZ] ;  /* 0x00000000fffff984 */ /* 0x000fe20000000800 */
[----:B------:R-:W-:Y:S01]  /*23680*/  @!PT LDS RZ, [RZ] ;  /* 0x00000000fffff984 */ /* 0x000fe20000000800 */
[----:B------:R-:W-:Y:S01]  /*23690*/  @!PT LDS RZ, [RZ] ;  /* 0x00000000fffff984 */ /* 0x000fe20000000800 */
[----:B----4-:R4:W-:Y:S04]  /*236a0*/  LDGSTS.E.BYPASS.LTC128B.128 [R4+0x18c00], desc[UR60][R2.64], !P3 ;  /* 0x18c0000002047fae */ /* 0x0109e8000d901d7c */
[----:B------:R4:W-:Y:S04]  /*236b0*/  LDGSTS.E.BYPASS.LTC128B.128 [R4+0x1cc00], desc[UR60][R2.64+0x80], !P0 ;  /* 0x1cc0008002047fae */ /* 0x0009e8000c101d7c */
[----:B------:R4:W-:Y:S02]  /*236c0*/  LDGSTS.E.BYPASS.LTC128B.128 [R4+0x20c00], desc[UR60][R2.64+0x100], !P1 ;  /* 0x20c0010002047fae */ /* 0x0009e4000c901d7c */
.L_x_4337:
[----:B------:R-:W-:Y:S05]  /*236d0*/  BSYNC B0 ;  /* 0x0000000000007941 */ /* 0x000fea0003800000 */
.L_x_4336:
[----:B------:R0:W5:Y:S01]  /*236e0*/  LDL R8, [R1+0x4] ;  /* 0x0000040001087983 */ /* 0x0001620000100800 */
[----:B------:R-:W-:Y:S01]  /*236f0*/  PLOP3.LUT P0, PT, PT, PT, PT, 0x80, 0x0 ;  /* 0x000000000000781c */ /* 0x000fe20003f0f070 */
[----:B------:R-:W-:-:S12]  /*23700*/  NOP ;  /* 0x0000000000007918 */ /* 0x000fd80000000000 */
.L_x_4338:
[----:B----4-:R-:W4:Y:S01]  /*23710*/  LDL R2, [R1+0x4] ;  /* 0x0000040001027983 */ /* 0x010f220000100800 */
[----:B------:R-:W-:Y:S02]  /*23720*/  PLOP3.LUT P1, PT, P1, P0, PT, 0xa2, 0x0 ;  /* 0x000000000000781c */ /* 0x000fe40000f21472 */
[----:B----4-:R-:W-:-:S08]  /*23730*/  @P0 R2UR P1, UR4, R2 ;  /* 0x00000000020402ca */ /* 0x010fd00000020000 */
        /* <DEDUP_REMOVED lines=16> */
.L_x_4488:
[----:B------:R-:W-:Y:S05]  /*23840*/  BSYNC B0 ;  /* 0x0000000000007941 */ /* 0x000fea0003800000 */
.L_x_4339:
        /* <DEDUP_REMOVED lines=49> */
.L_x_4347:
[----:B------:R-:W2:Y:S01]  /*23b60*/  LDL R2, [R1+0x4] ;  /* 0x0000040001027983 */ /* 0x000ea20000100800 */
[----:B------:R-:W-:Y:S01]  /*23b70*/  BSSY B3, `(.L_x_4348) ;  /* 0x0000005000037945 */ /* 0x000fe20003800000 */
[----:B--2---:R-:W-:Y:S01]  /*23b80*/  IMAD R3, R7, 0x8, R2 ;  /* 0x0000000807037824 */ /* 0x004fe200078e0202 */
[----:B------:R-:W-:-:S04]  /*23b90*/  SHF.L.U32 R2, R9, 0x1f, RZ ;  /* 0x0000001f09027819 */ /* 0x000fc800000006ff */
[----:B------:R-:W2:Y:S02]  /*23ba0*/  SYNCS.PHASECHK.TRANS64.TRYWAIT P0, [R3+URZ+0x36840], R2 ;  /* 0x03684002030075a7 */ /* 0x000ea4000800017f */
[----:B--2---:R-:W-:Y:S05]  /*23bb0*/  @!P0 BRA `(.L_x_4349) ;  /* 0x0000004c00bc8947 */ /* 0x004fea0003800000 */
.L_x_4489:
[----:B------:R-:W-:Y:S05]  /*23bc0*/  BSYNC B3 ;  /* 0x0000000000037941 */ /* 0x000fea0003800000 */
.L_x_4348:
        /* <DEDUP_REMOVED lines=11> */
.L_x_4351:
[----:B------:R-:W-:Y:S05]  /*23c80*/  BSYNC B3 ;  /* 0x0000000000037941 */ /* 0x000fea0003800000 */
.L_x_4350:
        /* <DEDUP_REMOVED lines=13> */
.L_x_4352:
        /* <DEDUP_REMOVED lines=16> */
.L_x_4353:
        /* <DEDUP_REMOVED lines=16> */
.L_x_4354:
        /* <DEDUP_REMOVED lines=18> */
.L_x_4490:
[----:B------:R-:W-:Y:S05]  /*24080*/  BSYNC B3 ;  /* 0x0000000000037941 */ /* 0x000fea0003800000 */
.L_x_4355:
        /* <DEDUP_REMOVED lines=10> */
.L_x_4357:
[----:B------:R-:W2:Y:S01]  /*24130*/  LDL R3, [R1+0x8] ;  /* 0x0000080001037983 */ /* 0x000ea20000100800 */
[----:B------:R-:W-:Y:S01]  /*24140*/  BSSY B3, `(.L_x_4358) ;  /* 0x0000004000037945 */ /* 0x000fe20003800000 */
[----:B--2---:R-:W-:-:S13]  /*24150*/  LOP3.LUT P0, RZ, R3, 0x8, RZ, 0xc0, !PT ;  /* 0x0000000803ff7812 */ /* 0x004fda000780c0ff */
[----:B------:R-:W-:Y:S05]  /*24160*/  @P0 BRA `(.L_x_4359) ;  /* 0x0000000000040947 */ /* 0x000fea0003800000 */
[----:B------:R-:W-:Y:S01]  /*24170*/  BPT.TRAP 0x1 ;  /* 0x000000040000795c */ /* 0x000fe20000300000 */
.L_x_4359:
[----:B------:R-:W-:Y:S05]  /*24180*/  BSYNC B3 ;  /* 0x0000000000037941 */ /* 0x000fea0003800000 */
.L_x_4358:
        /* <DEDUP_REMOVED lines=14> */
.L_x_4360:
        /* <DEDUP_REMOVED lines=12> */
[----:B------:R-:W-:Y:S01]  /*24330*/  UMOV UR6, 0x0 ;  /* 0x0000000000067882 */ /* 0x000fe20000000000 */
[----:B------:R-:W-:Y:S01]  /*24340*/  PLOP3.LUT P0, PT, PT, PT, PT, 0x80, 0x0 ;  /* 0x000000000000781c */ /* 0x000fe20003f0f070 */
[----:B------:R-:W-:Y:S01]  /*24350*/  UMOV UR7, 0x14f00000 ;  /* 0x14f0000000077882 */ /* 0x000fe20000000000 */
[----:B------:R-:W-:-:S11]  /*24360*/  IADD3 R6, R3, 0x3c00, RZ ;  /* 0x00003c0003067810 */ /* 0x000fd60007ffe0ff */
.L_x_4361:
        /* <DEDUP_REMOVED lines=16> */
.L_x_4362:
        /* <DEDUP_REMOVED lines=13> */
.L_x_4346:
[----:B------:R-:W-:Y:S05]  /*24540*/  BSYNC B1 ;  /* 0x0000000000017941 */ /* 0x000fea0003800000 */
.L_x_4345:
[----:B0-----:R-:W2:Y:S04]  /*24550*/  LDL.LU R0, [R1+0x38] ;  /* 0x0000380001007983 */ /* 0x001ea80000300800 */
[----:B------:R0:W-:Y:S04]  /*24560*/  STL [R1+0xc], R7 ;  /* 0x00000c0701007387 */ /* 0x0001e80000100800 */
[----:B------:R0:W-:Y:S02]  /*24570*/  STL [R1+0x14], R9 ;  /* 0x0000140901007387 */ /* 0x0001e40000100800 */
[----:B0-2---:R-:W-:-:S07]  /*24580*/  VIADD R0, R0, 0xfffffffd ;  /* 0xfffffffd00007836 */ /* 0x005fce0000000000 */
.L_x_4344:
[----:B------:R-:W-:Y:S05]  /*24590*/  BSYNC B2 ;  /* 0x0000000000027941 */ /* 0x000fea0003800000 */
.L_x_4343:
[----:B------:R-:W2:Y:S01]  /*245a0*/  LDL.LU R2, [R1+0x3c] ;  /* 0x00003c0001027983 */ /* 0x000ea20000300800 */
[----:B------:R-:W-:-:S05]  /*245b0*/  IMAD.MOV R8, RZ, RZ, -R8 ;  /* 0x000000ffff087224 */ /* 0x000fca00078e0a08 */
[----:B--2---:R-:W-:-:S13]  /*245c0*/  ISETP.NE.AND P0, PT, R2, R8, PT ;  /* 0x000000080200720c */ /* 0x004fda0003f05270 */
[----:B------:R-:W-:Y:S05]  /*245d0*/  @!P0 BRA `(.L_x_4342) ;  /* 0x00000018001c8947 */ /* 0x000fea0003800000 */
[----:B------:R0:W5:Y:S02]  /*245e0*/  LDL R8, [R1] ;  /* 0x0000000001087983 */ /* 0x0001640000100800 */
.L_x_4399:
[----:B--2---:R-:W2:Y:S04]  /*245f0*/  LDL R4, [R1+0x8] ;  /* 0x0000080001047983 */ /* 0x004ea80000100800 */
[----:B------:R-:W4:Y:S04]  /*24600*/  LDL R3, [R1+0xc] ;  /* 0x00000c0001037983 */ /* 0x000f280000100800 */
[----:B---3--:R-:W3:Y:S01]  /*24610*/  LDL R2, [R1+0x14] ;  /* 0x0000140001027983 */ /* 0x008ee20000100800 */
[----:B------:R-:W-:Y:S05]  /*24620*/  YIELD ;  /* 0x0000000000007946 */ /* 0x000fea0003800000 */
[----:B------:R-:W-:Y:S01]  /*24630*/  BSSY B1, `(.L_x_4363) ;  /* 0x00000be000017945 */ /* 0x000fe20003800000 */
[----:B--2---:R-:W-:Y:S01]  /*24640*/  LOP3.LUT P1, RZ, R4, 0x4, RZ, 0xc0, !PT ;  /* 0x0000000404ff7812 */ /* 0x004fe2000782c0ff */
[----:B----4-:R-:W-:-:S05]  /*24650*/  VIADD R4, R3, 0x1 ;  /* 0x0000000103047836 */ /* 0x010fca0000000000 */
[----:B------:R-:W-:-:S04]  /*24660*/  ISETP.NE.AND P0, PT, R4, 0x2, PT ;  /* 0x000000020400780c */ /* 0x000fc80003f05270 */
[----:B-1----:R-:W-:Y:S02]  /*24670*/  SEL R5, RZ, 0x1, P0 ;  /* 0x00000001ff057807 */ /* 0x002fe40000000000 */
        /* <DEDUP_REMOVED lines=27> */
.L_x_4365:
[----:B------:R-:W2:Y:S01]  /*24830*/  LDL R2, [R1+0x4] ;  /* 0x0000040001027983 */ /* 0x000ea20000100800 */
[----:B------:R-:W-:Y:S01]  /*24840*/  BSSY B2, `(.L_x_4366) ;  /* 0x0000005000027945 */ /* 0x000fe20003800000 */
[----:B--2---:R-:W-:Y:S01]  /*24850*/  IMAD R3, R4, 0x8, R2 ;  /* 0x0000000804037824 */ /* 0x004fe200078e0202 */
[----:B------:R-:W-:-:S04]  /*24860*/  SHF.L.U32 R2, R5, 0x1f, RZ ;  /* 0x0000001f05027819 */ /* 0x000fc800000006ff */
[----:B------:R-:W2:Y:S02]  /*24870*/  SYNCS.PHASECHK.TRANS64.TRYWAIT P0, [R3+URZ+0x36840], R2 ;  /* 0x03684002030075a7 */ /* 0x000ea4000800017f */
[----:B--2---:R-:W-:Y:S05]  /*24880*/  @!P0 BRA `(.L_x_4367) ;  /* 0x0000004000b08947 */ /* 0x004fea0003800000 */
.L_x_4491:
[----:B------:R-:W-:Y:S05]  /*24890*/  BSYNC B2 ;  /* 0x0000000000027941 */ /* 0x000fea0003800000 */
.L_x_4366:
        /* <DEDUP_REMOVED lines=11> */
.L_x_4369:
[----:B------:R-:W-:Y:S05]  /*24950*/  BSYNC B2 ;  /* 0x0000000000027941 */ /* 0x000fea0003800000 */
.L_x_4368:
        /* <DEDUP_REMOVED lines=13> */
.L_x_4370:
        /* <DEDUP_REMOVED lines=16> */
.L_x_4371:
        /* <DEDUP_REMOVED lines=16> */
.L_x_4372:
        /* <DEDUP_REMOVED lines=18> */
.L_x_4492:
[----:B------:R-:W-:Y:S05]  /*24d50*/  BSYNC B2 ;  /* 0x0000000000027941 */ /* 0x000fea0003800000 */
.L_x_4373:
        /* <DEDUP_REMOVED lines=10> */
.L_x_4375:
[----:B------:R-:W2:Y:S01]  /*24e00*/  LDL R3, [R1+0x8] ;  /* 0x0000080001037983 */ /* 0x000ea20000100800 */
[----:B------:R-:W-:Y:S01]  /*24e10*/  BSSY B2, `(.L_x_4376) ;  /* 0x0000004000027945 */ /* 0x000fe20003800000 */
[----:B--2---:R-:W-:-:S13]  /*24e20*/  LOP3.LUT P0, RZ, R3, 0x8, RZ, 0xc0, !PT ;  /* 0x0000000803ff7812 */ /* 0x004fda000780c0ff */
[----:B------:R-:W-:Y:S05]  /*24e30*/  @P0 BRA `(.L_x_4377) ;  /* 0x0000000000040947 */ /* 0x000fea0003800000 */
[----:B------:R-:W-:Y:S01]  /*24e40*/  BPT.TRAP 0x1 ;  /* 0x000000040000795c */ /* 0x000fe20000300000 */
.L_x_4377:
[----:B------:R-:W-:Y:S05]  /*24e50*/  BSYNC B2 ;  /* 0x0000000000027941 */ /* 0x000fea0003800000 */
.L_x_4376:
        /* <DEDUP_REMOVED lines=14> */
.L_x_4378:
        /* <DEDUP_REMOVED lines=16> */
.L_x_4379:
        /* <DEDUP_REMOVED lines=16> */
.L_x_4380:
        /* <DEDUP_REMOVED lines=13> */
.L_x_4364:
[----:B------:R-:W-:Y:S05]  /*25210*/  BSYNC B1 ;  /* 0x0000000000017941 */ /* 0x000fea0003800000 */
.L_x_4363:
        /* <DEDUP_REMOVED lines=35> */
.L_x_4383:
[----:B------:R-:W3:Y:S01]  /*25450*/  LDL R2, [R1+0x4] ;  /* 0x0000040001027983 */ /* 0x000ee20000100800 */
[----:B------:R-:W-:Y:S01]  /*25460*/  BSSY B2, `(.L_x_4384) ;  /* 0x0000005000027945 */ /* 0x000fe20003800000 */
[----:B---3--:R-:W-:Y:S01]  /*25470*/  IMAD R3, R11, 0x8, R2 ;  /* 0x000000080b037824 */ /* 0x008fe200078e0202 */
[----:B------:R-:W-:-:S04]  /*25480*/  SHF.L.U32 R2, R10, 0x1f, RZ ;  /* 0x0000001f0a027819 */ /* 0x000fc800000006ff */
[----:B------:R-:W3:Y:S02]  /*25490*/  SYNCS.PHASECHK.TRANS64.TRYWAIT P0, [R3+URZ+0x36840], R2 ;  /* 0x03684002030075a7 */ /* 0x000ee4000800017f */
[----:B---3--:R-:W-:Y:S05]  /*254a0*/  @!P0 BRA `(.L_x_4385) ;  /* 0x0000003400d08947 */ /* 0x008fea0003800000 */
.L_x_4493:
[----:B------:R-:W-:Y:S05]  /*254b0*/  BSYNC B2 ;  /* 0x0000000000027941 */ /* 0x000fea0003800000 */
.L_x_4384:
        /* <DEDUP_REMOVED lines=11> */
.L_x_4387:
[----:B------:R-:W-:Y:S05]  /*25570*/  BSYNC B2 ;  /* 0x0000000000027941 */ /* 0x000fea0003800000 */
.L_x_4386:
        /* <DEDUP_REMOVED lines=14> */
.L_x_4388:
        /* <DEDUP_REMOVED lines=16> */
.L_x_4389:
        /* <DEDUP_REMOVED lines=16> */
.L_x_4390:
        /* <DEDUP_REMOVED lines=16> */
.L_x_4494:
[----:B------:R-:W-:Y:S05]  /*25960*/  BSYNC B2 ;  /* 0x0000000000027941 */ /* 0x000fea0003800000 */
.L_x_4391:
        /* <DEDUP_REMOVED lines=10> */
.L_x_4393:
[----:B------:R-:W2:Y:S01]  /*25a10*/  LDL R3, [R1+0x8] ;  /* 0x0000080001037983 */ /* 0x000ea20000100800 */
[----:B------:R-:W-:Y:S01]  /*25a20*/  BSSY B2, `(.L_x_4394) ;  /* 0x0000004000027945 */ /* 0x000fe20003800000 */
[----:B--2---:R-:W-:-:S13]  /*25a30*/  LOP3.LUT P0, RZ, R3, 0x8, RZ, 0xc0, !PT ;  /* 0x0000000803ff7812 */ /* 0x004fda000780c0ff */
[----:B------:R-:W-:Y:S05]  /*25a40*/  @P0 BRA `(.L_x_4395) ;  /* 0x0000000000040947 */ /* 0x000fea0003800000 */
[----:B------:R-:W-:Y:S01]  /*25a50*/  BPT.TRAP 0x1 ;  /* 0x000000040000795c */ /* 0x000fe20000300000 */
.L_x_4395:
[----:B------:R-:W-:Y:S05]  /*25a60*/  BSYNC B2 ;  /* 0x0000000000027941 */ /* 0x000fea0003800000 */
.L_x_4394:
        /* <DEDUP_REMOVED lines=13> */
.L_x_4396:
        /* <DEDUP_REMOVED lines=16> */
.L_x_4397:
        /* <DEDUP_REMOVED lines=16> */
.L_x_4398:
        /* <DEDUP_REMOVED lines=13> */
.L_x_4382:
[----:B------:R-:W-:Y:S05]  /*25e10*/  BSYNC B1 ;  /* 0x0000000000017941 */ /* 0x000fea0003800000 */
.L_x_4381:
[C---:B------:R-:W-:Y:S01]  /*25e20*/  ISETP.GT.AND P0, PT, R0.reuse, 0x1, PT ;  /* 0x000000010000780c */ /* 0x040fe20003f04270 */
[----:B------:R-:W-:-:S12]  /*25e30*/  VIADD R0, R0, 0xfffffffe ;  /* 0xfffffffe00007836 */ /* 0x000fd80000000000 */
[----:B------:R-:W-:Y:S05]  /*25e40*/  @P0 BRA `(.L_x_4399) ;  /* 0xffffffe400e80947 */ /* 0x000fea000383ffff */
.L_x_4342:
[----:B------:R-:W-:Y:S05]  /*25e50*/  BSYNC B0 ;  /* 0x0000000000007941 */ /* 0x000fea0003800000 */
.L_x_4341:
        /* <DEDUP_REMOVED lines=8> */
[----:B------:R-:W4:Y:S02]  /*25ee0*/  FLO.U32 R0, UR4 ;  /* 0x0000000400007d00 */ /* 0x000f2400080e0000 */
        /* <DEDUP_REMOVED lines=8> */
.L_x_4401:
[----:B------:R-:W-:Y:S05]  /*25f70*/  BSYNC B0 ;  /* 0x0000000000007941 */ /* 0x000fea0003800000 */
.L_x_4400:
        /* <DEDUP_REMOVED lines=12> */
.L_x_4495:
[----:B------:R-:W-:Y:S05]  /*26040*/  BSYNC B1 ;  /* 0x0000000000017941 */ /* 0x000fea0003800000 */
.L_x_4404:
        /* <DEDUP_REMOVED lines=10> */
.L_x_4406:
[----:B------:R-:W2:Y:S01]  /*260f0*/  LDL R0, [R1+0x8] ;  /* 0x0000080001007983 */ /* 0x000ea20000100800 */
[----:B------:R-:W-:Y:S01]  /*26100*/  BSSY B1, `(.L_x_4407) ;  /* 0x0000004000017945 */ /* 0x000fe20003800000 */
[----:B--2---:R-:W-:-:S13]  /*26110*/  LOP3.LUT P0, RZ, R0, 0x8, RZ, 0xc0, !PT ;  /* 0x0000000800ff7812 */ /* 0x004fda000780c0ff */
[----:B------:R-:W-:Y:S05]  /*26120*/  @P0 BRA `(.L_x_4408) ;  /* 0x0000000000040947 */ /* 0x000fea0003800000 */
[----:B------:R-:W-:Y:S01]  /*26130*/  BPT.TRAP 0x1 ;  /* 0x000000040000795c */ /* 0x000fe20000300000 */
.L_x_4408:
[----:B------:R-:W-:Y:S05]  /*26140*/  BSYNC B1 ;  /* 0x0000000000017941 */ /* 0x000fea0003800000 */
.L_x_4407:
[----:B-1----:R-:W2:Y:S04]  /*26150*/  LDL R5, [R1+0x4] ;  /* 0x0000040001057983 */ /* 0x002ea80000100800 */
[----:B------:R-:W2:Y:S04]  /*26160*/  LDL R0, [R1+0xc] ;  /* 0x00000c0001007983 */ /* 0x000ea80000100800 */
[----:B------:R-:W4:Y:S04]  /*26170*/  LDL.LU R4, [R1+0x1c] ;  /* 0x00001c0001047983 */ /* 0x000f280000300800 */
        /* <DEDUP_REMOVED lines=9> */
[----:B----4-:R-:W-:Y:S02]  /*26210*/  IMAD R3, R3, 0x70, R4 ;  /* 0x0000007003037824 */ /* 0x010fe400078e0204 */
[----:B------:R-:W-:-:S07]  /*26220*/  VIADD R4, R0, 0x400 ;  /* 0x0000040000047836 */ /* 0x000fce0000000000 */
.L_x_4409:
        /* <DEDUP_REMOVED lines=16> */
.L_x_4410:
        /* <DEDUP_REMOVED lines=16> */
.L_x_4411:
        /* <DEDUP_REMOVED lines=11> */
.L_x_4403:
[----:B------:R-:W-:Y:S05]  /*264e0*/  BSYNC B0 ;  /* 0x0000000000007941 */ /* 0x000fea0003800000 */
.L_x_4402:
        /* <DEDUP_REMOVED lines=9> */
.L_x_4321:
[----:B------:R-:W-:Y:S05]  /*26580*/  BSYNC B7 ;  /* 0x0000000000077941 */ /* 0x000fea0003800000 */
.L_x_4319:
[----:B---3-5:R-:W2:Y:S02]  /*26590*/  LDL R8, [R1+0x8] ;  /* 0x0000080001087983 */ /* 0x028ea40000100800 */
        /* <DEDUP_REMOVED lines=12> */
.L_x_4412:
[----:B------:R-:W2:Y:S01]  /*26660*/  LDL R7, [R1+0x2c] ;  /* 0x00002c0001077983 */ /* 0x000ea20000100800 */
[----:B------:R-:W-:Y:S01]  /*26670*/  UMOV UR4, 0xffffffff ;  /* 0xffffffff00047882 */ /* 0x000fe20000000000 */
[----:B--2---:R-:W-:Y:S02]  /*26680*/  ISETP.NE.AND P5, PT, R7, 0x1f, PT ;  /* 0x0000001f0700780c */ /* 0x004fe40003fa5270 */
[----:B------:R-:W-:Y:S11]  /*26690*/  BRA.DIV UR4, `(.L_x_4414) ;  /* 0x0000002604907947 */ /* 0x000ff6000b800000 */
[----:B-1----:R-:W-:Y:S01]  /*266a0*/  IMAD.IADD R0, R19, 0x1, R7 ;  /* 0x0000000113007824 */ /* 0x002fe200078e0207 */
[----:B------:R-:W-:Y:S01]  /*266b0*/  ULDC UR4, c[0x0][0xc3c] ;  /* 0x00030f0000047ab9 */ /* 0x000fe20000000800 */
[----:B------:R-:W-:-:S03]  /*266c0*/  LOP3.LUT P4, RZ, R8, 0x1, RZ, 0xc0, !PT ;  /* 0x0000000108ff7812 */ /* 0x000fc6000788c0ff */
        /* <DEDUP_REMOVED lines=27> */
[----:B------:R0:W1:Y:S02]  /*26880*/  SHFL.IDX PT, R6, R5, 0x1f, 0x1f ;  /* 0x03e01f0005067f89 */ /* 0x00006400000e0000 */
.L_x_4505:
[----:B------:R-:W-:Y:S02]  /*26890*/  ULDC UR4, c[0x0][0xc38] ;  /* 0x00030e0000047ab9 */ /* 0x000fe40000000800 */
[----:B------:R-:W-:-:S04]  /*268a0*/  IMAD.U32 R16, RZ, RZ, UR4 ;  /* 0x00000004ff107e24 */ /* 0x000fc8000f8e00ff */
[----:B-1----:R-:W-:-:S04]  /*268b0*/  IMAD R6, R6, R16, RZ ;  /* 0x0000001006067224 */ /* 0x002fc800078e02ff */
[----:B------:R-:W-:-:S05]  /*268c0*/  IMAD.IADD R4, R4, 0x1, R6 ;  /* 0x0000000104047824 */ /* 0x000fca00078e0206 */
[----:B------:R-:W-:-:S13]  /*268d0*/  ISETP.GT.AND P4, PT, R4, R0, PT ;  /* 0x000000000400720c */ /* 0x000fda0003f84270 */
[----:B------:R-:W-:Y:S05]  /*268e0*/  @P4 BRA `(.L_x_4415) ;  /* 0x0000000000a04947 */ /* 0x000fea0003800000 */
.L_x_4420:
[----:B------:R-:W1:Y:S01]  /*268f0*/  LDC R2, c[0x0][0xc3c] ;  /* 0x00030f00ff027b82 */ /* 0x000e620000000800 */
[----:B------:R-:W-:-:S05]  /*26900*/  VIADD R19, R19, 0x1f ;  /* 0x0000001f13137836 */ /* 0x000fca0000000000 */
[----:B-1----:R-:W-:-:S13]  /*26910*/  ISETP.GE.AND P4, PT, R19, R2, PT ;  /* 0x000000021300720c */ /* 0x002fda0003f86270 */
[----:B------:R-:W-:Y:S05]  /*26920*/  @P4 BRA `(.L_x_4416) ;  /* 0x0000000400484947 */ /* 0x000fea0003800000 */
[----:B------:R-:W0:Y:S01]  /*26930*/  LDL R3, [R1+0x2c] ;  /* 0x00002c0001037983 */ /* 0x000e220000100800 */
[----:B------:R-:W-:Y:S01]  /*26940*/  BSSY B0, `(.L_x_4417) ;  /* 0x0000008000007945 */ /* 0x000fe20003800000 */
[----:B0-----:R-:W-:-:S05]  /*26950*/  IMAD.IADD R5, R19, 0x1, R3 ;  /* 0x0000000113057824 */ /* 0x001fca00078e0203 */
[----:B------:R-:W-:Y:S01]  /*26960*/  ISETP.GE.OR P4, PT, R5, R2, !P5 ;  /* 0x000000020500720c */ /* 0x000fe20006f86670 */
[----:B------:R-:W-:-:S12]  /*26970*/  IMAD.MOV.U32 R2, RZ, RZ, RZ ;  /* 0x000000ffff027224 */ /* 0x000fd800078e00ff */
[----:B------:R-:W-:Y:S05]  /*26980*/  @P4 BRA `(.L_x_4418) ;  /* 0x00000000000c4947 */ /* 0x000fea0003800000 */
[----:B------:R-:W0:Y:S02]  /*26990*/  LDC.64 R2, c[0x0][0xc80] ;  /* 0x00032000ff027b82 */ /* 0x000e240000000a00 */
[----:B0-----:R-:W-:-:S06]  /*269a0*/  IMAD.WIDE R2, R5, 0x4, R2 ;  /* 0x0000000405027825 */ /* 0x001fcc00078e0202 */
[----:B------:R0:W5:Y:S02]  /*269b0*/  LDG.E R2, desc[UR60][R2.64] ;  /* 0x0000003c02027981 */ /* 0x000164000c1e1900 */
.L_x_4418:
[----:B------:R-:W-:Y:S05]  /*269c0*/  BSYNC B0 ;  /* 0x0000000000007941 */ /* 0x000fea0003800000 */
.L_x_4417:
[----:B------:R-:W-:-:S03]  /*269d0*/  UMOV UR4, 0xffffffff ;  /* 0xffffffff00047882 */ /* 0x000fc60000000000 */
[----:B------:R-:W-:Y:S05]  /*269e0*/  BRA.DIV UR4, `(.L_x_4419) ;  /* 0x0000002604f87947 */ /* 0x000fea000b800000 */
[----:B0-----:R-:W2:Y:S02]  /*269f0*/  LDL R3, [R1+0x8] ;  /* 0x0000080001037983 */ /* 0x001ea40000100800 */
[----:B--2---:R-:W-:Y:S02]  /*26a00*/  LOP3.LUT P4, RZ, R3, 0x1, RZ, 0xc0, !PT ;  /* 0x0000000103ff7812 */ /* 0x004fe4000788c0ff */
        /* <DEDUP_REMOVED lines=16> */
.L_x_4513:
[----:B------:R-:W-:Y:S02]  /*26b10*/  ULDC UR4, c[0x0][0xc38] ;  /* 0x00030e0000047ab9 */ /* 0x000fe40000000800 */
[----:B------:R-:W-:-:S04]  /*26b20*/  IMAD.U32 R16, RZ, RZ, UR4 ;  /* 0x00000004ff107e24 */ /* 0x000fc8000f8e00ff */
[----:B-1----:R-:W-:-:S04]  /*26b30*/  IMAD R6, R6, R16, RZ ;  /* 0x0000001006067224 */ /* 0x002fc800078e02ff */
[----:B------:R-:W-:-:S05]  /*26b40*/  IMAD.IADD R4, R6, 0x1, R4 ;  /* 0x0000000106047824 */ /* 0x000fca00078e0204 */
[----:B------:R-:W-:-:S13]  /*26b50*/  ISETP.GT.AND P4, PT, R4, R0, PT ;  /* 0x000000000400720c */ /* 0x000fda0003f84270 */
[----:B------:R-:W-:Y:S05]  /*26b60*/  @!P4 BRA `(.L_x_4420) ;  /* 0xfffffffc0060c947 */ /* 0x000fea000383ffff */
.L_x_4415:
        /* <DEDUP_REMOVED lines=8> */
.L_x_4517:
[----:B------:R-:W-:Y:S01]  /*26bf0*/  ISETP.NE.AND P0, PT, R3, RZ, PT ;  /* 0x000000ff0300720c */ /* 0x000fe20003f05270 */
[----:B-1----:R-:W-:-:S12]  /*26c00*/  IMAD.MOV.U32 R2, RZ, RZ, RZ ;  /* 0x000000ffff027224 */ /* 0x002fd800078e00ff */
[----:B------:R-:W-:Y:S05]  /*26c10*/  @!P0 BRA `(.L_x_4422) ;  /* 0x0000000000108947 */ /* 0x000fea0003800000 */
[----:B------:R-:W-:Y:S01]  /*26c20*/  UMOV UR4, 0xffffffff ;  /* 0xffffffff00047882 */ /* 0x000fe20000000000 */
[----:B------:R-:W-:Y:S02]  /*26c30*/  VIADD R12, R4, 0xffffffff ;  /* 0xffffffff040c7836 */ /* 0x000fe40000000000 */
[----:B------:R-:W-:Y:S05]  /*26c40*/  BRA.DIV UR4, `(.L_x_4423) ;  /* 0x0000002a04887947 */ /* 0x000fea000b800000 */
[----:B------:R1:W3:Y:S02]  /*26c50*/  SHFL.IDX PT, R2, R5, R12, 0x1f ;  /* 0x00001f0c05027589 */ /* 0x0002e400000e0000 */
.L_x_4422:
        /* <DEDUP_REMOVED lines=31> */
.L_x_4416:
[----:B------:R-:W-:Y:S01]  /*26e50*/  UMOV UR4, URZ ;  /* 0x0000003f00047c82 */ /* 0x000fe20008000000 */
[----:B------:R-:W-:Y:S01]  /*26e60*/  UMOV UR5, URZ ;  /* 0x0000003f00057c82 */ /* 0x000fe20008000000 */
[----:B------:R-:W-:Y:S01]  /*26e70*/  ULDC UR6, c[0x0][0xc3c] ;  /* 0x00030f0000067ab9 */ /* 0x000fe20000000800 */
[----:B------:R-:W-:Y:S02]  /*26e80*/  IMAD.MOV.U32 R16, RZ, RZ, R0 ;  /* 0x000000ffff107224 */ /* 0x000fe400078e0000 */
[----:B------:R-:W-:Y:S02]  /*26e90*/  IMAD.U32 R17, RZ, RZ, UR4 ;  /* 0x00000004ff117e24 */ /* 0x000fe4000f8e00ff */
[----:B------:R-:W-:Y:S02]  /*26ea0*/  IMAD.U32 R18, RZ, RZ, UR5 ;  /* 0x00000005ff127e24 */ /* 0x000fe4000f8e00ff */
[----:B------:R-:W-:-:S07]  /*26eb0*/  IMAD.U32 R19, RZ, RZ, UR6 ;  /* 0x00000006ff137e24 */ /* 0x000fce000f8e00ff */
.L_x_4424:
        /* <DEDUP_REMOVED lines=11> */
.L_x_4413:
[----:B------:R-:W-:Y:S02]  /*26f70*/  ULDC UR4, c[0x0][0xc3c] ;  /* 0x00030f0000047ab9 */ /* 0x000fe40000000800 */
[----:B---3--:R-:W-:-:S13]  /*26f80*/  ISETP.GE.AND P0, PT, R19, UR4, PT ;  /* 0x0000000413007c0c */ /* 0x008fda000bf06270 */
[----:B------:R-:W-:Y:S05]  /*26f90*/  @!P0 BRA `(.L_x_4425) ;  /* 0xffffff9000808947 */ /* 0x000fea000383ffff */
[----:B------:R-:W-:Y:S05]  /*26fa0*/  BSYNC B8 ;  /* 0x0000000000087941 */ /* 0x000fea0003800000 */
.L_x_4275:
        /* <DEDUP_REMOVED lines=12> */
.L_x_4520:
[----:B------:R-:W-:Y:S05]  /*27070*/  BSYNC B0 ;  /* 0x0000000000007941 */ /* 0x000fea0003800000 */
.L_x_4426:
[----:B------:R-:W-:-:S03]  /*27080*/  UMOV UR4, 0xffffffff ;  /* 0xffffffff00047882 */ /* 0x000fc60000000000 */
[----:B------:R-:W-:Y:S05]  /*27090*/  BRA.DIV UR4, `(.L_x_4428) ;  /* 0x0000002604b07947 */ /* 0x000fea000b800000 */
[----:B------:R-:W1:Y:S02]  /*270a0*/  S2R R2, SR_TID.X ;  /* 0x0000000000027919 */ /* 0x000e640000002100 */
[----:B-1----:R-:W-:-:S04]  /*270b0*/  SHF.R.U32.HI R2, RZ, 0x5, R2 ;  /* 0x00000005ff027819 */ /* 0x002fc80000011602 */
[----:B------:R-:W-:-:S05]  /*270c0*/  LOP3.LUT R2, R2, 0x3, RZ, 0xc0, !PT ;  /* 0x0000000302027812 */ /* 0x000fca00078ec0ff */
[----:B------:R1:W2:Y:S02]  /*270d0*/  SHFL.IDX PT, R14, R2, RZ, 0x1f ;  /* 0x00001fff020e7589 */ /* 0x0002a400000e0000 */
.L_x_4523:
[----:B--2---:R-:W-:-:S13]  /*270e0*/  ISETP.NE.AND P0, PT, R14, RZ, PT ;  /* 0x000000ff0e00720c */ /* 0x004fda0003f05270 */
[----:B------:R-:W-:Y:S05]  /*270f0*/  @P0 BRA `(.L_x_4060) ;  /* 0x00000000009c0947 */ /* 0x000fea0003800000 */
[----:B------:R-:W-:-:S03]  /*27100*/  UMOV UR4, 0xffffffff ;  /* 0xffffffff00047882 */ /* 0x000fc60000000000 */
[----:B------:R-:W-:Y:S05]  /*27110*/  BRA.DIV UR4, `(.L_x_4429) ;  /* 0x0000002604c47947 */ /* 0x000fea000b800000 */
[----:B------:R-:W-:-:S13]  /*27120*/  ELECT P6, URZ, PT ;  /* 0x00000000003f782f */ /* 0x000fda00038c0000 */
.L_x_4526:
        /* <DEDUP_REMOVED lines=8> */
.L_x_4430:
        /* <DEDUP_REMOVED lines=14> */
.L_x_4527:
[----:B------:R-:W1:Y:S02]  /*27290*/  SYNCS.PHASECHK.TRANS64.TRYWAIT P0, [R7+URZ], R2 ;  /* 0x00000002070075a7 */ /* 0x000e64000800017f */
[----:B-1----:R-:W-:Y:S05]  /*272a0*/  @!P0 BRA `(.L_x_4432) ;  /* 0x0000002400948947 */ /* 0x002fea0003800000 */
.L_x_4528:
[----:B------:R-:W-:Y:S05]  /*272b0*/  @!P2 BRA `(.L_x_4433) ;  /* 0x000000000004a947 */ /* 0x000fea0003800000 */
[----:B------:R-:W-:Y:S01]  /*272c0*/  BPT.TRAP 0x1 ;  /* 0x000000040000795c */ /* 0x000fe20000300000 */
.L_x_4433:
[----:B------:R-:W2:Y:S01]  /*272d0*/  LDL.LU R4, [R1+0xc] ;  /* 0x00000c0001047983 */ /* 0x000ea20000300800 */
[----:B------:R-:W-:-:S04]  /*272e0*/  VIADD R0, R0, 0x36860 ;  /* 0x0003686000007836 */ /* 0x000fc80000000000 */
[----:B--2---:R-:W-:-:S04]  /*272f0*/  IMAD R4, R4, 0x8, R0 ;  /* 0x0000000804047824 */ /* 0x004fc800078e0200 */
[----:B------:R-:W2:Y:S02]  /*27300*/  SYNCS.PHASECHK.TRANS64.TRYWAIT P0, [R4+URZ], R5 ;  /* 0x00000005040075a7 */ /* 0x000ea4000800017f */
[----:B--2---:R-:W-:Y:S05]  /*27310*/  @!P0 BRA `(.L_x_4434) ;  /* 0x00000024008c8947 */ /* 0x004fea0003800000 */
.L_x_4529:
[----:B------:R-:W-:-:S07]  /*27320*/  IMAD R3, R3, 0x8, R0 ;  /* 0x0000000803037824 */ /* 0x000fce00078e0200 */
.L_x_4435:
[----:B---3--:R3:W4:Y:S02]  /*27330*/  SYNCS.PHASECHK.TRANS64.TRYWAIT P0, [R3+URZ], R2 ;  /* 0x00000002030075a7 */ /* 0x008724000800017f */
[----:B----4-:R-:W-:Y:S05]  /*27340*/  @!P0 NANOSLEEP.SYNCS 0x989680 ;  /* 0x009896800000895d */ /* 0x010fea0003900000 */
[----:B------:R-:W4:Y:S02]  /*27350*/  @!P0 SYNCS.PHASECHK.TRANS64 P0, [R3+URZ], R2 ;  /* 0x00000002030085a7 */ /* 0x000f24000800007f */
[----:B----4-:R-:W-:Y:S05]  /*27360*/  @!P0 BRA `(.L_x_4435) ;  /* 0xfffffffc00f08947 */ /* 0x010fea000383ffff */
.L_x_4060:
[----:B------:R-:W-:Y:S05]  /*27370*/  BSYNC B9 ;  /* 0x0000000000097941 */ /* 0x000fea0003800000 */
.L_x_4057:
[----:B------:R-:W-:Y:S05]  /*27380*/  EXIT ;  /* 0x000000000000794d */ /* 0x000fea0003800000 */
.L_x_4078:
[----:B0-----:R0:W1:Y:S02]  /*27390*/  SYNCS.PHASECHK.TRANS64.TRYWAIT P5, [R100+URZ+0x36890], R101 ;  /* 0x03689065640075a7 */ /* 0x00106400080a017f */
[----:B-1----:R-:W-:Y:S05]  /*273a0*/  @!P5 NANOSLEEP.SYNCS 0x989680 ;  /* 0x009896800000d95d */ /* 0x002fea0003900000 */
[----:B------:R-:W1:Y:S02]  /*273b0*/  @!P5 SYNCS.PHASECHK.TRANS64 P5, [R100+URZ+0x36890], R101 ;  /* 0x036890656400d5a7 */ /* 0x000e6400080a007f */
[----:B-1----:R-:W-:Y:S05]  /*273c0*/  @!P5 BRA `(.L_x_4078) ;  /* 0xfffffffc00f0d947 */ /* 0x002fea000383ffff */
[----:B------:R-:W-:Y:S05]  /*273d0*/  BRA `(.L_x_4436) ;  /* 0xfffffdc4005c7947 */ /* 0x000fea000383ffff */
.L_x_4132:
[----:B-1----:R1:W3:Y:S02]  /*273e0*/  SYNCS.PHASECHK.TRANS64.TRYWAIT P5, [R100+URZ+0x36890], R101 ;  /* 0x03689065640075a7 */ /* 0x0022e400080a017f */
[----:B---3--:R-:W-:Y:S05]  /*273f0*/  @!P5 NANOSLEEP.SYNCS 0x989680 ;  /* 0x009896800000d95d */ /* 0x008fea0003900000 */
[----:B------:R-:W3:Y:S02]  /*27400*/  @!P5 SYNCS.PHASECHK.TRANS64 P5, [R100+URZ+0x36890], R101 ;  /* 0x036890656400d5a7 */ /* 0x000ee400080a007f */
[----:B---3--:R-:W-:Y:S05]  /*27410*/  @!P5 BRA `(.L_x_4132) ;  /* 0xfffffffc00f0d947 */ /* 0x008fea000383ffff */
[----:B------:R-:W-:Y:S05]  /*27420*/  BRA `(.L_x_4437) ;  /* 0xfffffdf800d07947 */ /* 0x000fea000383ffff */
.L_x_4157:
[----:B0-----:R0:W1:Y:S02]  /*27430*/  SYNCS.PHASECHK.TRANS64.TRYWAIT P3, [R100+URZ+0x36890], R101 ;  /* 0x03689065640075a7 */ /* 0x001064000806017f */
[----:B-1----:R-:W-:Y:S05]  /*27440*/  @!P3 NANOSLEEP.SYNCS 0x989680 ;  /* 0x009896800000b95d */ /* 0x002fea0003900000 */
[----:B------:R-:W1:Y:S02]  /*27450*/  @!P3 SYNCS.PHASECHK.TRANS64 P3, [R100+URZ+0x36890], R101 ;  /* 0x036890656400b5a7 */ /* 0x000e64000806007f */
[----:B-1----:R-:W-:Y:S05]  /*27460*/  @!P3 BRA `(.L_x_4157) ;  /* 0xfffffffc00f0b947 */ /* 0x002fea000383ffff */
[----:B------:R-:W-:Y:S05]  /*27470*/  BRA `(.L_x_4438) ;  /* 0xfffffe2c00847947 */ /* 0x000fea000383ffff */
.L_x_4163:
[----:B0-----:R0:W1:Y:S02]  /*27480*/  SYNCS.PHASECHK.TRANS64.TRYWAIT P2, [R100+URZ+0x368b0], R101 ;  /* 0x0368b065640075a7 */ /* 0x001064000804017f */
[----:B-1----:R-:W-:Y:S05]  /*27490*/  @!P2 NANOSLEEP.SYNCS 0x989680 ;  /* 0x009896800000a95d */ /* 0x002fea0003900000 */
[----:B------:R-:W1:Y:S02]  /*274a0*/  @!P2 SYNCS.PHASECHK.TRANS64 P2, [R100+URZ+0x368b0], R101 ;  /* 0x0368b0656400a5a7 */ /* 0x000e64000804007f */
[----:B-1----:R-:W-:Y:S05]  /*274b0*/  @!P2 BRA `(.L_x_4163) ;  /* 0xfffffffc00f0a947 */ /* 0x002fea000383ffff */
[----:B------:R-:W-:Y:S05]  /*274c0*/  BRA `(.L_x_4439) ;  /* 0xfffffe30009c7947 */ /* 0x000fea000383ffff */
.L_x_4181:
        /* <DEDUP_REMOVED lines=8> */
.L_x_4441:
[----:B------:R-:W-:Y:S05]  /*27550*/  BSYNC B1 ;  /* 0x0000000000017941 */ /* 0x000fea0003800000 */
.L_x_4440:
        /* <DEDUP_REMOVED lines=8> */
.L_x_4442:
[----:B------:R-:W-:Y:S02]  /*275e0*/  IMAD.MOV.U32 R13, RZ, RZ, R27 ;  /* 0x000000ffff0d7224 */ /* 0x000fe400078e001b */
[----:B------:R-:W-:-:S07]  /*275f0*/  IMAD.MOV.U32 R3, RZ, RZ, R14 ;  /* 0x000000ffff037224 */ /* 0x000fce00078e000e */
[----:B------:R-:W-:Y:S05]  /*27600*/  WARPSYNC.COLLECTIVE R15, `(.L_x_4443) ;  /* 0x000000000f087348 */ /* 0x000fea0003c00000 */
[----:B------:R0:W1:Y:S02]  /*27610*/  SHFL.IDX P6, R14, R13, R12, R11 ;  /* 0x0000000c0d0e7389 */ /* 0x00006400000c000b */
[----:B01----:R-:W-:Y:S01]  /*27620*/  ENDCOLLECTIVE ;  /* 0x000000000000791b */ /* 0x003fe20003800000 */
.L_x_4443:
[----:B------:R-:W-:Y:S02]  /*27630*/  IMAD.MOV.U32 R13, RZ, RZ, R26 ;  /* 0x000000ffff0d7224 */ /* 0x000fe400078e001a */
[----:B------:R-:W-:-:S07]  /*27640*/  IMAD.MOV.U32 R4, RZ, RZ, R14 ;  /* 0x000000ffff047224 */ /* 0x000fce00078e000e */
[----:B------:R-:W-:Y:S05]  /*27650*/  WARPSYNC.COLLECTIVE R15, `(.L_x_4444) ;  /* 0x000000000f087348 */ /* 0x000fea0003c00000 */
[----:B------:R0:W1:Y:S02]  /*27660*/  SHFL.IDX P6, R14, R13, R12, R11 ;  /* 0x0000000c0d0e7389 */ /* 0x00006400000c000b */
[----:B01----:R-:W-:Y:S01]  /*27670*/  ENDCOLLECTIVE ;  /* 0x000000000000791b */ /* 0x003fe20003800000 */
.L_x_4444:
[----:B------:R-:W-:Y:S05]  /*27680*/  BRA `(.L_x_4445) ;  /* 0xfffffe4000347947 */ /* 0x000fea000383ffff */
.L_x_4185:
[----:B0-----:R0:W1:Y:S02]  /*27690*/  SYNCS.PHASECHK.TRANS64.TRYWAIT P0, [R2+URZ+0x36800], R7 ;  /* 0x03680007020075a7 */ /* 0x001064000800017f */
[----:B-1----:R-:W-:Y:S05]  /*276a0*/  @!P0 NANOSLEEP.SYNCS 0x989680 ;  /* 0x009896800000895d */ /* 0x002fea0003900000 */
[----:B------:R-:W1:Y:S02]  /*276b0*/  @!P0 SYNCS.PHASECHK.TRANS64 P0, [R2+URZ+0x36800], R7 ;  /* 0x03680007020085a7 */ /* 0x000e64000800007f */
[----:B-1----:R-:W-:Y:S05]  /*276c0*/  @!P0 BRA `(.L_x_4185) ;  /* 0xfffffffc00f08947 */ /* 0x002fea000383ffff */
[----:B------:R-:W-:Y:S05]  /*276d0*/  BRA `(.L_x_4446) ;  /* 0xfffffe4800bc7947 */ /* 0x000fea000383ffff */
.L_x_4209:
[----:B------:R-:W-:Y:S01]  /*276e0*/  BSSY B1, `(.L_x_4447) ;  /* 0x0000008000017945 */ /* 0x000fe20003800000 */
[----:B------:R-:W-:Y:S01]  /*276f0*/  IMAD.MOV.U32 R13, RZ, RZ, R25 ;  /* 0x000000ffff0d7224 */ /* 0x000fe200078e0019 */
[----:B------:R-:W-:Y:S01]  /*27700*/  MOV R12, RZ ;  /* 0x000000ff000c7202 */ /* 0x000fe20000000f00 */
[----:B------:R-:W-:Y:S02]  /*27710*/  IMAD.MOV.U32 R11, RZ, RZ, 0x1c1f ;  /* 0x00001c1fff0b7424 */ /* 0x000fe400078e00ff */
[----:B------:R-:W-:-:S07]  /*27720*/  IMAD.MOV.U32 R15, RZ, RZ, -0x1 ;  /* 0xffffffffff0f7424 */ /* 0x000fce00078e00ff */
[----:B------:R-:W-:Y:S05]  /*27730*/  WARPSYNC.COLLECTIVE R15, `(.L_x_4448) ;  /* 0x000000000f087348 */ /* 0x000fea0003c00000 */
[----:B------:R0:W1:Y:S02]  /*27740*/  SHFL.IDX P6, R14, R13, R12, R11 ;  /* 0x0000000c0d0e7389 */ /* 0x00006400000c000b */
[----:B01----:R-:W-:Y:S01]  /*27750*/  ENDCOLLECTIVE ;  /* 0x000000000000791b */ /* 0x003fe20003800000 */
.L_x_4448:
[----:B------:R-:W-:Y:S05]  /*27760*/  BSYNC B1 ;  /* 0x0000000000017941 */ /* 0x000fea0003800000 */
.L_x_4447:
        /* <DEDUP_REMOVED lines=8> */
.L_x_4449:
[----:B------:R-:W-:Y:S02]  /*277f0*/  IMAD.MOV.U32 R43, RZ, RZ, R3 ;  /* 0x000000ffff2b7224 */ /* 0x000fe400078e0003 */
[----:B------:R-:W-:Y:S02]  /*27800*/  IMAD.MOV.U32 R13, RZ, RZ, R27 ;  /* 0x000000ffff0d7224 */ /* 0x000fe400078e001b */
[----:B------:R-:W-:-:S07]  /*27810*/  IMAD.MOV.U32 R0, RZ, RZ, R14 ;  /* 0x000000ffff007224 */ /* 0x000fce00078e000e */
[----:B------:R-:W-:Y:S05]  /*27820*/  WARPSYNC.COLLECTIVE R15, `(.L_x_4450) ;  /* 0x000000000f087348 */ /* 0x000fea0003c00000 */
[----:B------:R0:W1:Y:S02]  /*27830*/  SHFL.IDX P6, R14, R13, R12, R11 ;  /* 0x0000000c0d0e7389 */ /* 0x00006400000c000b */
[----:B01----:R-:W-:Y:S01]  /*27840*/  ENDCOLLECTIVE ;  /* 0x000000000000791b */ /* 0x003fe20003800000 */
.L_x_4450:
[----:B------:R-:W-:Y:S02]  /*27850*/  IMAD.MOV.U32 R42, RZ, RZ, R0 ;  /* 0x000000ffff2a7224 */ /* 0x000fe400078e0000 */
[----:B------:R-:W-:Y:S02]  /*27860*/  IMAD.MOV.U32 R13, RZ, RZ, R26 ;  /* 0x000000ffff0d7224 */ /* 0x000fe400078e001a */
[----:B------:R-:W-:-:S07]  /*27870*/  IMAD.MOV.U32 R5, RZ, RZ, R14 ;  /* 0x000000ffff057224 */ /* 0x000fce00078e000e */
[----:B------:R-:W-:Y:S05]  /*27880*/  WARPSYNC.COLLECTIVE R15, `(.L_x_4451) ;  /* 0x000000000f087348 */ /* 0x000fea0003c00000 */
[----:B------:R0:W1:Y:S02]  /*27890*/  SHFL.IDX P6, R14, R13, R12, R11 ;  /* 0x0000000c0d0e7389 */ /* 0x00006400000c000b */
[----:B01----:R-:W-:Y:S01]  /*278a0*/  ENDCOLLECTIVE ;  /* 0x000000000000791b */ /* 0x003fe20003800000 */
.L_x_4451:
[----:B------:R-:W-:Y:S05]  /*278b0*/  BRA `(.L_x_4452) ;  /* 0xfffffe6800687947 */ /* 0x000fea000383ffff */
.L_x_4213:
[----:B0-----:R0:W1:Y:S02]  /*278c0*/  SYNCS.PHASECHK.TRANS64.TRYWAIT P0, [R2+URZ+0x36800], R5 ;  /* 0x03680005020075a7 */ /* 0x001064000800017f */
[----:B-1----:R-:W-:Y:S05]  /*278d0*/  @!P0 NANOSLEEP.SYNCS 0x989680 ;  /* 0x009896800000895d */ /* 0x002fea0003900000 */
[----:B------:R-:W1:Y:S02]  /*278e0*/  @!P0 SYNCS.PHASECHK.TRANS64 P0, [R2+URZ+0x36800], R5 ;  /* 0x03680005020085a7 */ /* 0x000e64000800007f */
[----:B-1----:R-:W-:Y:S05]  /*278f0*/  @!P0 BRA `(.L_x_4213) ;  /* 0xfffffffc00f08947 */ /* 0x002fea000383ffff */
[----:B------:R-:W-:Y:S05]  /*27900*/  BRA `(.L_x_4453) ;  /* 0xfffffe70005c7947 */ /* 0x000fea000383ffff */
.L_x_4227:
[----:B-1----:R1:W2:Y:S02]  /*27910*/  SYNCS.PHASECHK.TRANS64.TRYWAIT P2, [R0+URZ+0x36830], R3 ;  /* 0x03683003000075a7 */ /* 0x0022a4000804017f */
[----:B--2---:R-:W-:Y:S05]  /*27920*/  @!P2 NANOSLEEP.SYNCS 0x989680 ;  /* 0x009896800000a95d */ /* 0x004fea0003900000 */
[----:B------:R-:W2:Y:S02]  /*27930*/  @!P2 SYNCS.PHASECHK.TRANS64 P2, [R0+URZ+0x36830], R3 ;  /* 0x036830030000a5a7 */ /* 0x000ea4000804007f */
[----:B--2---:R-:W-:Y:S05]  /*27940*/  @!P2 BRA `(.L_x_4227) ;  /* 0xfffffffc00f0a947 */ /* 0x004fea000383ffff */
[----:B------:R-:W-:Y:S05]  /*27950*/  BRA `(.L_x_4226) ;  /* 0xfffffe94007c7947 */ /* 0x000fea000383ffff */
.L_x_4234:
[----:B-1----:R1:W2:Y:S02]  /*27960*/  SYNCS.PHASECHK.TRANS64.TRYWAIT P2, [R12+URZ+0x36830], R5 ;  /* 0x036830050c0075a7 */ /* 0x0022a4000804017f */
[----:B--2---:R-:W-:Y:S05]  /*27970*/  @!P2 NANOSLEEP.SYNCS 0x989680 ;  /* 0x009896800000a95d */ /* 0x004fea0003900000 */
[----:B------:R-:W2:Y:S02]  /*27980*/  @!P2 SYNCS.PHASECHK.TRANS64 P2, [R12+URZ+0x36830], R5 ;  /* 0x036830050c00a5a7 */ /* 0x000ea4000804007f */
[----:B--2---:R-:W-:Y:S05]  /*27990*/  @!P2 BRA `(.L_x_4234) ;  /* 0xfffffffc00f0a947 */ /* 0x004fea000383ffff */
[----:B------:R-:W-:Y:S05]  /*279a0*/  BRA `(.L_x_4233) ;  /* 0xfffffef000007947 */ /* 0x000fea000383ffff */
.L_x_4239:
[----:B-1----:R1:W2:Y:S02]  /*279b0*/  SYNCS.PHASECHK.TRANS64.TRYWAIT P2, [R14+URZ+0x36850], R0 ;  /* 0x036850000e0075a7 */ /* 0x0022a4000804017f */
[----:B--2---:R-:W-:Y:S05]  /*279c0*/  @!P2 NANOSLEEP.SYNCS 0x989680 ;  /* 0x009896800000a95d */ /* 0x004fea0003900000 */
[----:B------:R-:W2:Y:S02]  /*279d0*/  @!P2 SYNCS.PHASECHK.TRANS64 P2, [R14+URZ+0x36850], R0 ;  /* 0x036850000e00a5a7 */ /* 0x000ea4000804007f */
[----:B--2---:R-:W-:Y:S05]  /*279e0*/  @!P2 BRA `(.L_x_4239) ;  /* 0xfffffffc00f0a947 */ /* 0x004fea000383ffff */
[----:B------:R-:W-:Y:S05]  /*279f0*/  BRA `(.L_x_4238) ;  /* 0xffffff2400a47947 */ /* 0x000fea000383ffff */
.L_x_4245:
[----:B-1----:R1:W2:Y:S02]  /*27a00*/  SYNCS.PHASECHK.TRANS64.TRYWAIT P0, [R0+URZ+0x36850], R3 ;  /* 0x03685003000075a7 */ /* 0x0022a4000800017f */
[----:B--2---:R-:W-:Y:S05]  /*27a10*/  @!P0 NANOSLEEP.SYNCS 0x989680 ;  /* 0x009896800000895d */ /* 0x004fea0003900000 */
[----:B------:R-:W2:Y:S02]  /*27a20*/  @!P0 SYNCS.PHASECHK.TRANS64 P0, [R0+URZ+0x36850], R3 ;  /* 0x03685003000085a7 */ /* 0x000ea4000800007f */
[----:B--2---:R-:W-:Y:S05]  /*27a30*/  @!P0 BRA `(.L_x_4245) ;  /* 0xfffffffc00f08947 */ /* 0x004fea000383ffff */
[----:B------:R-:W-:Y:S05]  /*27a40*/  BRA `(.L_x_4244) ;  /* 0xffffff4800607947 */ /* 0x000fea000383ffff */
.L_x_4281:
        /* <DEDUP_REMOVED lines=11> */
.L_x_4455:
[----:B------:R-:W-:Y:S05]  /*27b00*/  BSYNC B1 ;  /* 0x0000000000017941 */ /* 0x000fea0003800000 */
.L_x_4454:
[----:B------:R-:W-:Y:S05]  /*27b10*/  BRA `(.L_x_4456) ;  /* 0xffffff8c00747947 */ /* 0x000fea000383ffff */
.L_x_4283:
[----:B------:R-:W-:Y:S01]  /*27b20*/  BSSY B1, `(.L_x_4457) ;  /* 0x0000006000017945 */ /* 0x000fe20003800000 */
[----:B------:R-:W-:-:S07]  /*27b30*/  IMAD.MOV.U32 R15, RZ, RZ, -0x1 ;  /* 0xffffffffff0f7424 */ /* 0x000fce00078e00ff */
[----:B0-----:R-:W-:Y:S05]  /*27b40*/  WARPSYNC.COLLECTIVE R15, `(.L_x_4458) ;  /* 0x000000000f0c7348 */ /* 0x001fea0003c00000 */
[----:B------:R-:W-:Y:S02]  /*27b50*/  ELECT P6, UR62, PT ;  /* 0x00000000003e782f */ /* 0x000fe400038c0000 */
[----:B------:R-:W-:Y:S01]  /*27b60*/  MOV R14, UR62 ;  /* 0x0000003e000e7c02 */ /* 0x000fe20008000f00 */
[----:B0-----:R-:W-:Y:S10]  /*27b70*/  ENDCOLLECTIVE ;  /* 0x000000000000791b */ /* 0x001ff40003800000 */
.L_x_4458:
[----:B------:R-:W-:Y:S05]  /*27b80*/  BSYNC B1 ;  /* 0x0000000000017941 */ /* 0x000fea0003800000 */
.L_x_4457:
[----:B------:R-:W-:Y:S01]  /*27b90*/  PLOP3.LUT P2, PT, P6, PT, PT, 0x80, 0x0 ;  /* 0x000000000000781c */ /* 0x000fe2000374f070 */
[----:B------:R-:W-:-:S12]  /*27ba0*/  BRA `(.L_x_4282) ;  /* 0xffffff8c00687947 */ /* 0x000fd8000383ffff */
.L_x_4285:
[----:B0-----:R-:W2:Y:S02]  /*27bb0*/  LDL R3, [R1+0x4] ;  /* 0x0000040001037983 */ /* 0x001ea40000100800 */
[----:B--2---:R0:W1:Y:S02]  /*27bc0*/  SYNCS.PHASECHK.TRANS64.TRYWAIT P0, [R3+URZ+0x36820], R2 ;  /* 0x03682002030075a7 */ /* 0x004064000800017f */
[----:B-1----:R-:W-:Y:S05]  /*27bd0*/  @!P0 NANOSLEEP.SYNCS 0x989680 ;  /* 0x009896800000895d */ /* 0x002fea0003900000 */
[----:B------:R-:W1:Y:S02]  /*27be0*/  @!P0 SYNCS.PHASECHK.TRANS64 P0, [R3+URZ+0x36820], R2 ;  /* 0x03682002030085a7 */ /* 0x000e64000800007f */
[----:B-1----:R-:W-:Y:S05]  /*27bf0*/  @!P0 BRA `(.L_x_4285) ;  /* 0xfffffffc00ec8947 */ /* 0x002fea000383ffff */
[----:B------:R-:W-:Y:S05]  /*27c00*/  BRA `(.L_x_4459) ;  /* 0xffffff8c00787947 */ /* 0x000fea000383ffff */
.L_x_4289:
[----:B0-----:R0:W1:Y:S02]  /*27c10*/  SYNCS.PHASECHK.TRANS64.TRYWAIT P0, [R5+URZ+0x368a0], R8 ;  /* 0x0368a008050075a7 */ /* 0x001064000800017f */
[----:B-1----:R-:W-:Y:S05]  /*27c20*/  @!P0 NANOSLEEP.SYNCS 0x989680 ;  /* 0x009896800000895d */ /* 0x002fea0003900000 */
[----:B------:R-:W1:Y:S02]  /*27c30*/  @!P0 SYNCS.PHASECHK.TRANS64 P0, [R5+URZ+0x368a0], R8 ;  /* 0x0368a008050085a7 */ /* 0x000e64000800007f */
[----:B-1----:R-:W-:Y:S05]  /*27c40*/  @!P0 BRA `(.L_x_4289) ;  /* 0xfffffffc00f08947 */ /* 0x002fea000383ffff */
[----:B------:R-:W-:Y:S05]  /*27c50*/  BRA `(.L_x_4460) ;  /* 0xffffff8c009c7947 */ /* 0x000fea000383ffff */
.L_x_4296:
[----:B-1----:R1:W2:Y:S02]  /*27c60*/  SYNCS.PHASECHK.TRANS64.TRYWAIT P0, [R5+URZ+0x368c0], R8 ;  /* 0x0368c008050075a7 */ /* 0x0022a4000800017f */
[----:B--2---:R-:W-:Y:S05]  /*27c70*/  @!P0 NANOSLEEP.SYNCS 0x989680 ;  /* 0x009896800000895d */ /* 0x004fea0003900000 */
[----:B------:R-:W2:Y:S02]  /*27c80*/  @!P0 SYNCS.PHASECHK.TRANS64 P0, [R5+URZ+0x368c0], R8 ;  /* 0x0368c008050085a7 */ /* 0x000ea4000800007f */
[----:B--2---:R-:W-:Y:S05]  /*27c90*/  @!P0 BRA `(.L_x_4296) ;  /* 0xfffffffc00f08947 */ /* 0x004fea000383ffff */
[----:B------:R-:W-:Y:S05]  /*27ca0*/  BRA `(.L_x_4461) ;  /* 0xffffff90009c7947 */ /* 0x000fea000383ffff */
.L_x_4305:
[----:B0-----:R0:W1:Y:S02]  /*27cb0*/  SYNCS.PHASECHK.TRANS64.TRYWAIT P0, [R6+URZ+0x368a0], R5 ;  /* 0x0368a005060075a7 */ /* 0x001064000800017f */
[----:B-1----:R-:W-:Y:S05]  /*27cc0*/  @!P0 NANOSLEEP.SYNCS 0x989680 ;  /* 0x009896800000895d */ /* 0x002fea0003900000 */
[----:B------:R-:W1:Y:S02]  /*27cd0*/  @!P0 SYNCS.PHASECHK.TRANS64 P0, [R6+URZ+0x368a0], R5 ;  /* 0x0368a005060085a7 */ /* 0x000e64000800007f */
[----:B-1----:R-:W-:Y:S05]  /*27ce0*/  @!P0 BRA `(.L_x_4305) ;  /* 0xfffffffc00f08947 */ /* 0x002fea000383ffff */
[----:B------:R-:W-:Y:S05]  /*27cf0*/  BRA `(.L_x_4462) ;  /* 0xffffff9400e87947 */ /* 0x000fea000383ffff */
.L_x_4312:
[----:B-1----:R1:W2:Y:S02]  /*27d00*/  SYNCS.PHASECHK.TRANS64.TRYWAIT P0, [R6+URZ+0x368c0], R5 ;  /* 0x0368c005060075a7 */ /* 0x0022a4000800017f */
[----:B--2---:R-:W-:Y:S05]  /*27d10*/  @!P0 NANOSLEEP.SYNCS 0x989680 ;  /* 0x009896800000895d */ /* 0x004fea0003900000 */
[----:B------:R-:W2:Y:S02]  /*27d20*/  @!P0 SYNCS.PHASECHK.TRANS64 P0, [R6+URZ+0x368c0], R5 ;  /* 0x0368c005060085a7 */ /* 0x000ea4000800007f */
[----:B--2---:R-:W-:Y:S05]  /*27d30*/  @!P0 BRA `(.L_x_4312) ;  /* 0xfffffffc00f08947 */ /* 0x004fea000383ffff */
[----:B------:R-:W-:Y:S05]  /*27d40*/  BRA `(.L_x_4463) ;  /* 0xffffff9800e47947 */ /* 0x000fea000383ffff */
.L_x_4327:
        /* <DEDUP_REMOVED lines=11> */
.L_x_4465:
[----:B------:R-:W-:Y:S05]  /*27e00*/  BSYNC B0 ;  /* 0x0000000000007941 */ /* 0x000fea0003800000 */
.L_x_4464:
[----:B------:R-:W-:Y:S05]  /*27e10*/  BRA `(.L_x_4466) ;  /* 0xffffffa4008c7947 */ /* 0x000fea000383ffff */
.L_x_4329:
[----:B------:R-:W-:Y:S01]  /*27e20*/  BSSY B0, `(.L_x_4467) ;  /* 0x0000006000007945 */ /* 0x000fe20003800000 */
[----:B------:R-:W-:-:S07]  /*27e30*/  IMAD.MOV.U32 R15, RZ, RZ, -0x1 ;  /* 0xffffffffff0f7424 */ /* 0x000fce00078e00ff */
[----:B0-----:R-:W-:Y:S05]  /*27e40*/  WARPSYNC.COLLECTIVE R15, `(.L_x_4468) ;  /* 0x000000000f0c7348 */ /* 0x001fea0003c00000 */
[----:B------:R-:W-:Y:S02]  /*27e50*/  ELECT P6, UR62, PT ;  /* 0x00000000003e782f */ /* 0x000fe400038c0000 */
[----:B------:R-:W-:Y:S01]  /*27e60*/  MOV R14, UR62 ;  /* 0x0000003e000e7c02 */ /* 0x000fe20008000f00 */
[----:B0-----:R-:W-:Y:S10]  /*27e70*/  ENDCOLLECTIVE ;  /* 0x000000000000791b */ /* 0x001ff40003800000 */
.L_x_4468:
[----:B------:R-:W-:Y:S05]  /*27e80*/  BSYNC B0 ;  /* 0x0000000000007941 */ /* 0x000fea0003800000 */
.L_x_4467:
[----:B------:R-:W-:Y:S05]  /*27e90*/  BRA `(.L_x_4469) ;  /* 0xffffffa400987947 */ /* 0x000fea000383ffff */
.L_x_4331:
[----:B0-----:R0:W1:Y:S02]  /*27ea0*/  SYNCS.PHASECHK.TRANS64.TRYWAIT P0, [R0+URZ+0x36840], R2 ;  /* 0x03684002000075a7 */ /* 0x001064000800017f */
[----:B-1----:R-:W-:Y:S05]  /*27eb0*/  @!P0 NANOSLEEP.SYNCS 0x989680 ;  /* 0x009896800000895d */ /* 0x002fea0003900000 */
[----:B------:R-:W1:Y:S02]  /*27ec0*/  @!P0 SYNCS.PHASECHK.TRANS64 P0, [R0+URZ+0x36840], R2 ;  /* 0x03684002000085a7 */ /* 0x000e64000800007f */
[----:B-1----:R-:W-:Y:S05]  /*27ed0*/  @!P0 BRA `(.L_x_4331) ;  /* 0xfffffffc00f08947 */ /* 0x002fea000383ffff */
[----:B------:R-:W-:Y:S05]  /*27ee0*/  BRA `(.L_x_4470) ;  /* 0xffffffa800047947 */ /* 0x000fea000383ffff */
.L_x_4335:
        /* <DEDUP_REMOVED lines=8> */
.L_x_4471:
[----:B------:R-:W-:Y:S02]  /*27f70*/  IMAD.MOV.U32 R13, RZ, RZ, R4 ;  /* 0x000000ffff0d7224 */ /* 0x000fe400078e0004 */
[----:B------:R-:W-:-:S07]  /*27f80*/  IMAD.MOV.U32 R6, RZ, RZ, R14 ;  /* 0x000000ffff067224 */ /* 0x000fce00078e000e */
[----:B------:R-:W-:Y:S05]  /*27f90*/  WARPSYNC.COLLECTIVE R15, `(.L_x_4472) ;  /* 0x000000000f087348 */ /* 0x000fea0003c00000 */
[----:B------:R0:W1:Y:S02]  /*27fa0*/  SHFL.IDX P6, R14, R13, R12, R11 ;  /* 0x0000000c0d0e7389 */ /* 0x00006400000c000b */
[----:B01----:R-:W-:Y:S01]  /*27fb0*/  ENDCOLLECTIVE ;  /* 0x000000000000791b */ /* 0x003fe20003800000 */
.L_x_4472:
[----:B------:R-:W-:Y:S02]  /*27fc0*/  IMAD.IADD R0, R10, 0x1, R17 ;  /* 0x000000010a007824 */ /* 0x000fe400078e0211 */
[----:B------:R-:W-:Y:S02]  /*27fd0*/  IMAD R2, R9, R7, RZ ;  /* 0x0000000709027224 */ /* 0x000fe400078e02ff */
[----:B------:R0:W5:Y:S01]  /*27fe0*/  LDL R9, [R1+0x30] ;  /* 0x0000300001097983 */ /* 0x0001620000100800 */
[----:B------:R-:W-:Y:S02]  /*27ff0*/  IMAD.MOV.U32 R7, RZ, RZ, R14 ;  /* 0x000000ffff077224 */ /* 0x000fe400078e000e */
[----:B------:R-:W-:Y:S01]  /*28000*/  ISETP.GE.AND P2, PT, R0, R2, PT ;  /* 0x000000020000720c */ /* 0x000fe20003f46270 */
[----:B------:R-:W-:Y:S02]  /*28010*/  IMAD.MOV.U32 R13, RZ, RZ, R3 ;  /* 0x000000ffff0d7224 */ /* 0x000fe400078e0003 */
[----:B------:R-:W-:-:S02]  /*28020*/  IMAD.MOV.U32 R12, RZ, RZ, 0x1 ;  /* 0x00000001ff0c7424 */ /* 0x000fc400078e00ff */
[----:B0-----:R-:W-:-:S08]  /*28030*/  VIADD R5, R0, 0x10 ;  /* 0x0000001000057836 */ /* 0x001fd00000000000 */
[----:B-----5:R-:W-:Y:S05]  /*28040*/  WARPSYNC.COLLECTIVE R15, `(.L_x_4473) ;  /* 0x000000000f087348 */ /* 0x020fea0003c00000 */
[----:B------:R0:W1:Y:S02]  /*28050*/  SHFL.IDX P6, R14, R13, R12, R11 ;  /* 0x0000000c0d0e7389 */ /* 0x00006400000c000b */
[----:B01---5:R-:W-:Y:S01]  /*28060*/  ENDCOLLECTIVE ;  /* 0x000000000000791b */ /* 0x023fe20003800000 */
.L_x_4473:
        /* <DEDUP_REMOVED lines=17> */
.L_x_4474:
[----:B------:R-:W-:Y:S02]  /*28180*/  IMAD.MOV.U32 R13, RZ, RZ, R3 ;  /* 0x000000ffff0d7224 */ /* 0x000fe400078e0003 */
[----:B------:R-:W-:Y:S02]  /*28190*/  IMAD.MOV.U32 R12, RZ, RZ, 0x2 ;  /* 0x00000002ff0c7424 */ /* 0x000fe400078e00ff */
[----:B------:R-:W-:-:S07]  /*281a0*/  IMAD.MOV.U32 R5, RZ, RZ, R14 ;  /* 0x000000ffff057224 */ /* 0x000fce00078e000e */
[----:B------:R-:W-:Y:S05]  /*281b0*/  WARPSYNC.COLLECTIVE R15, `(.L_x_4475) ;  /* 0x000000000f087348 */ /* 0x000fea0003c00000 */
[----:B------:R0:W1:Y:S02]  /*281c0*/  SHFL.IDX P6, R14, R13, R12, R11 ;  /* 0x0000000c0d0e7389 */ /* 0x00006400000c000b */
[----:B01----:R-:W-:Y:S01]  /*281d0*/  ENDCOLLECTIVE ;  /* 0x000000000000791b */ /* 0x003fe20003800000 */
.L_x_4475:
        /* <DEDUP_REMOVED lines=17> */
.L_x_4476:
[----:B------:R-:W-:Y:S02]  /*282f0*/  IMAD.MOV.U32 R13, RZ, RZ, R3 ;  /* 0x000000ffff0d7224 */ /* 0x000fe400078e0003 */
[----:B------:R-:W-:Y:S02]  /*28300*/  IMAD.MOV.U32 R12, RZ, RZ, 0x3 ;  /* 0x00000003ff0c7424 */ /* 0x000fe400078e00ff */
[----:B------:R-:W-:-:S07]  /*28310*/  IMAD.MOV.U32 R5, RZ, RZ, R14 ;  /* 0x000000ffff057224 */ /* 0x000fce00078e000e */
[----:B------:R-:W-:Y:S05]  /*28320*/  WARPSYNC.COLLECTIVE R15, `(.L_x_4477) ;  /* 0x000000000f087348 */ /* 0x000fea0003c00000 */
[----:B------:R0:W1:Y:S02]  /*28330*/  SHFL.IDX P6, R14, R13, R12, R11 ;  /* 0x0000000c0d0e7389 */ /* 0x00006400000c000b */
[----:B01----:R-:W-:Y:S01]  /*28340*/  ENDCOLLECTIVE ;  /* 0x000000000000791b */ /* 0x003fe20003800000 */
.L_x_4477:
        /* <DEDUP_REMOVED lines=17> */
.L_x_4478:
[----:B------:R-:W-:Y:S02]  /*28460*/  IMAD.MOV.U32 R13, RZ, RZ, R3 ;  /* 0x000000ffff0d7224 */ /* 0x000fe400078e0003 */
[----:B------:R-:W-:Y:S02]  /*28470*/  IMAD.MOV.U32 R12, RZ, RZ, 0x4 ;  /* 0x00000004ff0c7424 */ /* 0x000fe400078e00ff */
[----:B------:R-:W-:-:S07]  /*28480*/  IMAD.MOV.U32 R5, RZ, RZ, R14 ;  /* 0x000000ffff057224 */ /* 0x000fce00078e000e */
[----:B------:R-:W-:Y:S05]  /*28490*/  WARPSYNC.COLLECTIVE R15, `(.L_x_4479) ;  /* 0x000000000f087348 */ /* 0x000fea0003c00000 */
[----:B------:R0:W1:Y:S02]  /*284a0*/  SHFL.IDX P6, R14, R13, R12, R11 ;  /* 0x0000000c0d0e7389 */ /* 0x00006400000c000b */
[----:B01----:R-:W-:Y:S01]  /*284b0*/  ENDCOLLECTIVE ;  /* 0x000000000000791b */ /* 0x003fe20003800000 */
.L_x_4479:
[----:B------:R-:W-:-:S05]  /*284c0*/  @!P2 LEA R5, P4, R8, R5, 0x1 ;  /* 0x000000050805a211 */ /* 0x000fca00078808ff */
[----:B------:R-:W-:-:S05]  /*284d0*/  @!P2 IMAD.X R6, RZ, RZ, R6, P4 ;  /* 0x000000ffff06a224 */ /* 0x000fca00020e0606 */
[----:B------:R-:W-:Y:S01]  /*284e0*/  @!P2 MOV R7, R6 ;  /* 0x000000060007a202 */ /* 0x000fe20000000f00 */
        /* <DEDUP_REMOVED lines=14> */
.L_x_4480:
[----:B------:R-:W-:Y:S02]  /*285d0*/  IMAD.MOV.U32 R13, RZ, RZ, R3 ;  /* 0x000000ffff0d7224 */ /* 0x000fe400078e0003 */
[----:B------:R-:W-:Y:S02]  /*285e0*/  IMAD.MOV.U32 R12, RZ, RZ, 0x5 ;  /* 0x00000005ff0c7424 */ /* 0x000fe400078e00ff */
[----:B------:R-:W-:-:S07]  /*285f0*/  IMAD.MOV.U32 R5, RZ, RZ, R14 ;  /* 0x000000ffff057224 */ /* 0x000fce00078e000e */
[----:B------:R-:W-:Y:S05]  /*28600*/  WARPSYNC.COLLECTIVE R15, `(.L_x_4481) ;  /* 0x000000000f087348 */ /* 0x000fea0003c00000 */
[----:B------:R0:W1:Y:S02]  /*28610*/  SHFL.IDX P6, R14, R13, R12, R11 ;  /* 0x0000000c0d0e7389 */ /* 0x00006400000c000b */
[----:B01----:R-:W-:Y:S01]  /*28620*/  ENDCOLLECTIVE ;  /* 0x000000000000791b */ /* 0x003fe20003800000 */
.L_x_4481:
        /* <DEDUP_REMOVED lines=17> */
.L_x_4482:
[----:B------:R-:W-:Y:S02]  /*28740*/  IMAD.MOV.U32 R13, RZ, RZ, R3 ;  /* 0x000000ffff0d7224 */ /* 0x000fe400078e0003 */
[----:B------:R-:W-:Y:S02]  /*28750*/  IMAD.MOV.U32 R12, RZ, RZ, 0x6 ;  /* 0x00000006ff0c7424 */ /* 0x000fe400078e00ff */
[----:B------:R-:W-:-:S07]  /*28760*/  IMAD.MOV.U32 R5, RZ, RZ, R14 ;  /* 0x000000ffff057224 */ /* 0x000fce00078e000e */
[----:B------:R-:W-:Y:S05]  /*28770*/  WARPSYNC.COLLECTIVE R15, `(.L_x_4483) ;  /* 0x000000000f087348 */ /* 0x000fea0003c00000 */
[----:B------:R0:W1:Y:S02]  /*28780*/  SHFL.IDX P6, R14, R13, R12, R11 ;  /* 0x0000000c0d0e7389 */ /* 0x00006400000c000b */
[----:B01----:R-:W-:Y:S01]  /*28790*/  ENDCOLLECTIVE ;  /* 0x000000000000791b */ /* 0x003fe20003800000 */
.L_x_4483:
        /* <DEDUP_REMOVED lines=17> */
.L_x_4484:
[----:B------:R-:W-:Y:S02]  /*288b0*/  IMAD.MOV.U32 R13, RZ, RZ, R3 ;  /* 0x000000ffff0d7224 */ /* 0x000fe400078e0003 */
[----:B------:R-:W-:Y:S02]  /*288c0*/  IMAD.MOV.U32 R12, RZ, RZ, 0x7 ;  /* 0x00000007ff0c7424 */ /* 0x000fe400078e00ff */
[----:B------:R-:W-:-:S07]  /*288d0*/  IMAD.MOV.U32 R5, RZ, RZ, R14 ;  /* 0x000000ffff057224 */ /* 0x000fce00078e000e */
[----:B------:R-:W-:Y:S05]  /*288e0*/  WARPSYNC.COLLECTIVE R15, `(.L_x_4485) ;  /* 0x000000000f087348 */ /* 0x000fea0003c00000 */
[----:B------:R0:W1:Y:S02]  /*288f0*/  SHFL.IDX P6, R14, R13, R12, R11 ;  /* 0x0000000c0d0e7389 */ /* 0x00006400000c000b */
[----:B01----:R-:W-:Y:S01]  /*28900*/  ENDCOLLECTIVE ;  /* 0x000000000000791b */ /* 0x003fe20003800000 */
.L_x_4485:
        /* <DEDUP_REMOVED lines=14> */
.L_x_4486:
[----:B------:R-:W-:Y:S01]  /*289f0*/  @!PT LDS RZ, [RZ] ;  /* 0x00000000fffff984 */ /* 0x000fe20000000800 */
[----:B------:R-:W-:Y:S01]  /*28a00*/  @!PT LDS RZ, [RZ] ;  /* 0x00000000fffff984 */ /* 0x000fe20000000800 */
[----:B------:R-:W-:Y:S01]  /*28a10*/  @!PT LDS RZ, [RZ] ;  /* 0x00000000fffff984 */ /* 0x000fe20000000800 */
[----:B------:R3:W-:Y:S01]  /*28a20*/  @!P2 LDGSTS.E.BYPASS.LTC128B.128 [R9+0x20400], desc[UR60][R6.64+0x100], !P1 ;  /* 0x204001000609afae */ /* 0x0007e2000c901d7c */
[----:B------:R-:W-:Y:S01]  /*28a30*/  IMAD.MOV.U32 R3, RZ, RZ, R14 ;  /* 0x000000ffff037224 */ /* 0x000fe200078e000e */
[----:B------:R-:W-:Y:S06]  /*28a40*/  BRA `(.L_x_4487) ;  /* 0xffffffa800ec7947 */ /* 0x000fec000383ffff */
.L_x_4340:
[----:B0-----:R-:W2:Y:S02]  /*28a50*/  LDL R2, [R1+0x4] ;  /* 0x0000040001027983 */ /* 0x001ea40000100800 */
[----:B--2---:R0:W2:Y:S02]  /*28a60*/  SYNCS.PHASECHK.TRANS64.TRYWAIT P0, [R2+URZ+0x36820], R0 ;  /* 0x03682000020075a7 */ /* 0x0040a4000800017f */
[----:B--2---:R-:W-:Y:S05]  /*28a70*/  @!P0 NANOSLEEP.SYNCS 0x989680 ;  /* 0x009896800000895d */ /* 0x004fea0003900000 */
[----:B------:R-:W2:Y:S02]  /*28a80*/  @!P0 SYNCS.PHASECHK.TRANS64 P0, [R2+URZ+0x36820], R0 ;  /* 0x03682000020085a7 */ /* 0x000ea4000800007f */
[----:B--2---:R-:W-:Y:S05]  /*28a90*/  @!P0 BRA `(.L_x_4340) ;  /* 0xfffffffc00ec8947 */ /* 0x004fea000383ffff */
[----:B------:R-:W-:Y:S05]  /*28aa0*/  BRA `(.L_x_4488) ;  /* 0xffffffac00647947 */ /* 0x000fea000383ffff */
.L_x_4349:
[----:B--2---:R2:W3:Y:S02]  /*28ab0*/  SYNCS.PHASECHK.TRANS64.TRYWAIT P0, [R3+URZ+0x36840], R2 ;  /* 0x03684002030075a7 */ /* 0x0044e4000800017f */
[----:B---3--:R-:W-:Y:S05]  /*28ac0*/  @!P0 NANOSLEEP.SYNCS 0x989680 ;  /* 0x009896800000895d */ /* 0x008fea0003900000 */
[----:B------:R-:W3:Y:S02]  /*28ad0*/  @!P0 SYNCS.PHASECHK.TRANS64 P0, [R3+URZ+0x36840], R2 ;  /* 0x03684002030085a7 */ /* 0x000ee4000800007f */
[----:B---3--:R-:W-:Y:S05]  /*28ae0*/  @!P0 BRA `(.L_x_4349) ;  /* 0xfffffffc00f08947 */ /* 0x008fea000383ffff */
[----:B------:R-:W-:Y:S05]  /*28af0*/  BRA `(.L_x_4489) ;  /* 0xffffffb000307947 */ /* 0x000fea000383ffff */
.L_x_4356:
[----:B0-----:R0:W1:Y:S02]  /*28b00*/  SYNCS.PHASECHK.TRANS64.TRYWAIT P0, [R2+URZ+0x36860], R3 ;  /* 0x03686003020075a7 */ /* 0x001064000800017f */
[----:B-1----:R-:W-:Y:S05]  /*28b10*/  @!P0 NANOSLEEP.SYNCS 0x989680 ;  /* 0x009896800000895d */ /* 0x002fea0003900000 */
[----:B------:R-:W1:Y:S02]  /*28b20*/  @!P0 SYNCS.PHASECHK.TRANS64 P0, [R2+URZ+0x36860], R3 ;  /* 0x03686003020085a7 */ /* 0x000e64000800007f */
[----:B-1----:R-:W-:Y:S05]  /*28b30*/  @!P0 BRA `(.L_x_4356) ;  /* 0xfffffffc00f08947 */ /* 0x002fea000383ffff */
[----:B------:R-:W-:Y:S05]  /*28b40*/  BRA `(.L_x_4490) ;  /* 0xffffffb4004c7947 */ /* 0x000fea000383ffff */
.L_x_4367:
[----:B--2---:R2:W3:Y:S02]  /*28b50*/  SYNCS.PHASECHK.TRANS64.TRYWAIT P0, [R3+URZ+0x36840], R2 ;  /* 0x03684002030075a7 */ /* 0x0044e4000800017f */
[----:B---3--:R-:W-:Y:S05]  /*28b60*/  @!P0 NANOSLEEP.SYNCS 0x989680 ;  /* 0x009896800000895d */ /* 0x008fea0003900000 */
[----:B------:R-:W3:Y:S02]  /*28b70*/  @!P0 SYNCS.PHASECHK.TRANS64 P0, [R3+URZ+0x36840], R2 ;  /* 0x03684002030085a7 */ /* 0x000ee4000800007f */
[----:B---3--:R-:W-:Y:S05]  /*28b80*/  @!P0 BRA `(.L_x_4367) ;  /* 0xfffffffc00f08947 */ /* 0x008fea000383ffff */
[----:B------:R-:W-:Y:S05]  /*28b90*/  BRA `(.L_x_4491) ;  /* 0xffffffbc003c7947 */ /* 0x000fea000383ffff */
.L_x_4374:
[----:B-1----:R1:W2:Y:S02]  /*28ba0*/  SYNCS.PHASECHK.TRANS64.TRYWAIT P0, [R2+URZ+0x36860], R3 ;  /* 0x03686003020075a7 */ /* 0x0022a4000800017f */
[----:B--2---:R-:W-:Y:S05]  /*28bb0*/  @!P0 NANOSLEEP.SYNCS 0x989680 ;  /* 0x009896800000895d */ /* 0x004fea0003900000 */
[----:B------:R-:W2:Y:S02]  /*28bc0*/  @!P0 SYNCS.PHASECHK.TRANS64 P0, [R2+URZ+0x36860], R3 ;  /* 0x03686003020085a7 */ /* 0x000ea4000800007f */
[----:B--2---:R-:W-:Y:S05]  /*28bd0*/  @!P0 BRA `(.L_x_4374) ;  /* 0xfffffffc00f08947 */ /* 0x004fea000383ffff */
[----:B------:R-:W-:Y:S05]  /*28be0*/  BRA `(.L_x_4492) ;  /* 0xffffffc000587947 */ /* 0x000fea000383ffff */
.L_x_4385:
[----:B---3--:R3:W4:Y:S02]  /*28bf0*/  SYNCS.PHASECHK.TRANS64.TRYWAIT P0, [R3+URZ+0x36840], R2 ;  /* 0x03684002030075a7 */ /* 0x008724000800017f */
[----:B----4-:R-:W-:Y:S05]  /*28c00*/  @!P0 NANOSLEEP.SYNCS 0x989680 ;  /* 0x009896800000895d */ /* 0x010fea0003900000 */
[----:B------:R-:W4:Y:S02]  /*28c10*/  @!P0 SYNCS.PHASECHK.TRANS64 P0, [R3+URZ+0x36840], R2 ;  /* 0x03684002030085a7 */ /* 0x000f24000800007f */
[----:B----4-:R-:W-:Y:S05]  /*28c20*/  @!P0 BRA `(.L_x_4385) ;  /* 0xfffffffc00f08947 */ /* 0x010fea000383ffff */
[----:B------:R-:W-:Y:S05]  /*28c30*/  BRA `(.L_x_4493) ;  /* 0xffffffc8001c7947 */ /* 0x000fea000383ffff */
.L_x_4392:
[----:B-1----:R1:W2:Y:S02]  /*28c40*/  SYNCS.PHASECHK.TRANS64.TRYWAIT P0, [R2+URZ+0x36860], R5 ;  /* 0x03686005020075a7 */ /* 0x0022a4000800017f */
[----:B--2---:R-:W-:Y:S05]  /*28c50*/  @!P0 NANOSLEEP.SYNCS 0x989680 ;  /* 0x009896800000895d */ /* 0x004fea0003900000 */
[----:B------:R-:W2:Y:S02]  /*28c60*/  @!P0 SYNCS.PHASECHK.TRANS64 P0, [R2+URZ+0x36860], R5 ;  /* 0x03686005020085a7 */ /* 0x000ea4000800007f */
[----:B--2---:R-:W-:Y:S05]  /*28c70*/  @!P0 BRA `(.L_x_4392) ;  /* 0xfffffffc00f08947 */ /* 0x004fea000383ffff */
[----:B------:R-:W-:Y:S05]  /*28c80*/  BRA `(.L_x_4494) ;  /* 0xffffffcc00347947 */ /* 0x000fea000383ffff */
.L_x_4405:
[----:B--2---:R2:W4:Y:S02]  /*28c90*/  SYNCS.PHASECHK.TRANS64.TRYWAIT P0, [R2+URZ+0x36860], R0 ;  /* 0x03686000020075a7 */ /* 0x004524000800017f */
[----:B----4-:R-:W-:Y:S05]  /*28ca0*/  @!P0 NANOSLEEP.SYNCS 0x989680 ;  /* 0x009896800000895d */ /* 0x010fea0003900000 */
[----:B------:R-:W4:Y:S02]  /*28cb0*/  @!P0 SYNCS.PHASECHK.TRANS64 P0, [R2+URZ+0x36860], R0 ;  /* 0x03686000020085a7 */ /* 0x000f24000800007f */
[----:B----4-:R-:W-:Y:S05]  /*28cc0*/  @!P0 BRA `(.L_x_4405) ;  /* 0xfffffffc00f08947 */ /* 0x010fea000383ffff */
[----:B------:R-:W-:Y:S05]  /*28cd0*/  BRA `(.L_x_4495) ;  /* 0xffffffd000d87947 */ /* 0x000fea000383ffff */
.L_x_4414:
[----:B------:R-:W-:Y:S01]  /*28ce0*/  BSSY B0, `(.L_x_4496) ;  /* 0x0000008000007945 */ /* 0x000fe20003800000 */
[----:B------:R-:W-:Y:S02]  /*28cf0*/  IMAD.MOV.U32 R13, RZ, RZ, R16 ;  /* 0x000000ffff0d7224 */ /* 0x000fe400078e0010 */
[----:B------:R-:W-:Y:S02]  /*28d00*/  IMAD.MOV.U32 R12, RZ, RZ, RZ ;  /* 0x000000ffff0c7224 */ /* 0x000fe400078e00ff */
[----:B------:R-:W-:Y:S02]  /*28d10*/  IMAD.MOV.U32 R11, RZ, RZ, 0x1f ;  /* 0x0000001fff0b7424 */ /* 0x000fe400078e00ff */
[----:B------:R-:W-:-:S07]  /*28d20*/  IMAD.MOV.U32 R15, RZ, RZ, -0x1 ;  /* 0xffffffffff0f7424 */ /* 0x000fce00078e00ff */
[----:B01----:R-:W-:Y:S05]  /*28d30*/  WARPSYNC.COLLECTIVE R15, `(.L_x_4497) ;  /* 0x000000000f087348 */ /* 0x003fea0003c00000 */
[----:B------:R2:W3:Y:S02]  /*28d40*/  SHFL.IDX P6, R14, R13, R12, R11 ;  /* 0x0000000c0d0e7389 */ /* 0x0004e400000c000b */
[----:B0123--:R-:W-:Y:S01]  /*28d50*/  ENDCOLLECTIVE ;  /* 0x000000000000791b */ /* 0x00ffe20003800000 */
.L_x_4497:
[----:B------:R-:W-:Y:S05]  /*28d60*/  BSYNC B0 ;  /* 0x0000000000007941 */ /* 0x000fea0003800000 */
.L_x_4496:
        /* <DEDUP_REMOVED lines=10> */
.L_x_4498:
        /* <DEDUP_REMOVED lines=16> */
.L_x_4499:
        /* <DEDUP_REMOVED lines=9> */
.L_x_4500:
        /* <DEDUP_REMOVED lines=8> */
.L_x_4501:
[----:B------:R-:W-:Y:S02]  /*29020*/  IMAD.MOV.U32 R12, RZ, RZ, 0x8 ;  /* 0x00000008ff0c7424 */ /* 0x000fe400078e00ff */
[----:B------:R-:W-:-:S05]  /*29030*/  IMAD.MOV.U32 R5, RZ, RZ, R14 ;  /* 0x000000ffff057224 */ /* 0x000fca00078e000e */
[----:B------:R-:W-:-:S04]  /*29040*/  SEL R5, R5, RZ, P1 ;  /* 0x000000ff05057207 */ /* 0x000fc80000800000 */
[----:B------:R-:W-:-:S05]  /*29050*/  IADD3 R3, R3, R5, RZ ;  /* 0x0000000503037210 */ /* 0x000fca0007ffe0ff */
[----:B------:R-:W-:-:S07]  /*29060*/  IMAD.MOV.U32 R13, RZ, RZ, R3 ;  /* 0x000000ffff0d7224 */ /* 0x000fce00078e0003 */
[----:B------:R-:W-:Y:S05]  /*29070*/  WARPSYNC.COLLECTIVE R15, `(.L_x_4502) ;  /* 0x000000000f087348 */ /* 0x000fea0003c00000 */
[----:B------:R0:W1:Y:S02]  /*29080*/  SHFL.UP P6, R14, R13, R12, R11 ;  /* 0x0400000c0d0e7389 */ /* 0x00006400000c000b */
[----:B01----:R-:W-:Y:S01]  /*29090*/  ENDCOLLECTIVE ;  /* 0x000000000000791b */ /* 0x003fe20003800000 */
.L_x_4502:
        /* <DEDUP_REMOVED lines=8> */
.L_x_4503:
        /* <DEDUP_REMOVED lines=9> */
.L_x_4504:
[----:B------:R-:W-:Y:S01]  /*291b0*/  IMAD.MOV.U32 R6, RZ, RZ, R14 ;  /* 0x000000ffff067224 */ /* 0x000fe200078e000e */
[----:B------:R-:W-:Y:S06]  /*291c0*/  BRA `(.L_x_4505) ;  /* 0xffffffd400b07947 */ /* 0x000fec000383ffff */
.L_x_4419:
        /* <DEDUP_REMOVED lines=8> */
.L_x_4507:
[----:B------:R-:W-:Y:S05]  /*29250*/  BSYNC B0 ;  /* 0x0000000000007941 */ /* 0x000fea0003800000 */
.L_x_4506:
        /* <DEDUP_REMOVED lines=12> */
.L_x_4508:
        /* <DEDUP_REMOVED lines=8> */
.L_x_4509:
        /* <DEDUP_REMOVED lines=8> */
.L_x_4510:
        /* <DEDUP_REMOVED lines=8> */
.L_x_4511:
        /* <DEDUP_REMOVED lines=9> */
.L_x_4512:
[----:B------:R-:W-:Y:S01]  /*29530*/  IMAD.MOV.U32 R6, RZ, RZ, R14 ;  /* 0x000000ffff067224 */ /* 0x000fe200078e000e */
[----:B------:R-:W-:Y:S06]  /*29540*/  BRA `(.L_x_4513) ;  /* 0xffffffd400707947 */ /* 0x000fec000383ffff */
.L_x_4421:
[----:B------:R-:W-:Y:S01]  /*29550*/  BSSY B0, `(.L_x_4514) ;  /* 0x0000006000007945 */ /* 0x000fe20003800000 */
[----:B------:R-:W-:Y:S01]  /*29560*/  PLOP3.LUT P6, PT, P6, PT, PT, 0x8, 0x0 ;  /* 0x000000000000781c */ /* 0x000fe200037ce170 */
[----:B------:R-:W-:-:S12]  /*29570*/  IMAD.MOV.U32 R15, RZ, RZ, -0x1 ;  /* 0xffffffffff0f7424 */ /* 0x000fd800078e00ff */
[----:B0-----:R-:W-:Y:S05]  /*29580*/  WARPSYNC.COLLECTIVE R15, `(.L_x_4515) ;  /* 0x000000000f087348 */ /* 0x001fea0003c00000 */
[----:B------:R-:W-:Y:S01]  /*29590*/  VOTE.ANY R14, PT, P6 ;  /* 0x00000000000e7806 */ /* 0x000fe200030e0100 */
[----:B0-----:R-:W-:Y:S06]  /*295a0*/  ENDCOLLECTIVE ;  /* 0x000000000000791b */ /* 0x001fec0003800000 */
.L_x_4515:
[----:B------:R-:W-:Y:S05]  /*295b0*/  BSYNC B0 ;  /* 0x0000000000007941 */ /* 0x000fea0003800000 */
.L_x_4514:
        /* <DEDUP_REMOVED lines=9> */
.L_x_4516:
[----:B------:R-:W-:Y:S01]  /*29650*/  IMAD.MOV.U32 R17, RZ, RZ, R14 ;  /* 0x000000ffff117224 */ /* 0x000fe200078e000e */
[----:B------:R-:W-:Y:S06]  /*29660*/  BRA `(.L_x_4517) ;  /* 0xffffffd400607947 */ /* 0x000fec000383ffff */
.L_x_4423:
[----:B------:R-:W-:Y:S01]  /*29670*/  BSSY B0, `(.L_x_4518) ;  /* 0x0000007000007945 */ /* 0x000fe20003800000 */
[----:B------:R-:W-:Y:S02]  /*29680*/  IMAD.MOV.U32 R13, RZ, RZ, R5 ;  /* 0x000000ffff0d7224 */ /* 0x000fe400078e0005 */
[----:B------:R-:W-:Y:S02]  /*29690*/  IMAD.MOV.U32 R11, RZ, RZ, 0x1f ;  /* 0x0000001fff0b7424 */ /* 0x000fe400078e00ff */
[----:B------:R-:W-:-:S07]  /*296a0*/  IMAD.MOV.U32 R15, RZ, RZ, -0x1 ;  /* 0xffffffffff0f7424 */ /* 0x000fce00078e00ff */
[----:B0-2---:R-:W-:Y:S05]  /*296b0*/  WARPSYNC.COLLECTIVE R15, `(.L_x_4519) ;  /* 0x000000000f087348 */ /* 0x005fea0003c00000 */
[----:B------:R1:W3:Y:S02]  /*296c0*/  SHFL.IDX P6, R14, R13, R12, R11 ;  /* 0x0000000c0d0e7389 */ /* 0x0002e400000c000b */
[----:B0123--:R-:W-:Y:S01]  /*296d0*/  ENDCOLLECTIVE ;  /* 0x000000000000791b */ /* 0x00ffe20003800000 */
.L_x_4519:
[----:B------:R-:W-:Y:S05]  /*296e0*/  BSYNC B0 ;  /* 0x0000000000007941 */ /* 0x000fea0003800000 */
.L_x_4518:
[----:B------:R-:W-:Y:S01]  /*296f0*/  IMAD.MOV.U32 R2, RZ, RZ, R14 ;  /* 0x000000ffff027224 */ /* 0x000fe200078e000e */
[----:B------:R-:W-:Y:S06]  /*29700*/  BRA `(.L_x_4422) ;  /* 0xffffffd400547947 */ /* 0x000fec000383ffff */
.L_x_4427:
[----:B0-----:R0:W1:Y:S02]  /*29710*/  SYNCS.PHASECHK.TRANS64.TRYWAIT P0, [R0+URZ+0x36820], R3 ;  /* 0x03682003000075a7 */ /* 0x001064000800017f */
[----:B-1----:R-:W-:Y:S05]  /*29720*/  @!P0 NANOSLEEP.SYNCS 0x989680 ;  /* 0x009896800000895d */ /* 0x002fea0003900000 */
[----:B------:R-:W1:Y:S02]  /*29730*/  @!P0 SYNCS.PHASECHK.TRANS64 P0, [R0+URZ+0x36820], R3 ;  /* 0x03682003000085a7 */ /* 0x000e64000800007f */
[----:B-1----:R-:W-:Y:S05]  /*29740*/  @!P0 BRA `(.L_x_4427) ;  /* 0xfffffffc00f08947 */ /* 0x002fea000383ffff */
[----:B------:R-:W-:Y:S05]  /*29750*/  BRA `(.L_x_4520) ;  /* 0xffffffd800447947 */ /* 0x000fea000383ffff */
.L_x_4428:
        /* <DEDUP_REMOVED lines=11> */
.L_x_4522:
[----:B------:R-:W-:Y:S05]  /*29810*/  BSYNC B0 ;  /* 0x0000000000007941 */ /* 0x000fea0003800000 */
.L_x_4521:
[----:B------:R-:W-:Y:S05]  /*29820*/  BRA `(.L_x_4523) ;  /* 0xffffffd8002c7947 */ /* 0x000fea000383ffff */
.L_x_4429:
[----:B------:R-:W-:Y:S01]  /*29830*/  BSSY B0, `(.L_x_4524) ;  /* 0x0000006000007945 */ /* 0x000fe20003800000 */
[----:B------:R-:W-:-:S07]  /*29840*/  IMAD.MOV.U32 R15, RZ, RZ, -0x1 ;  /* 0xffffffffff0f7424 */ /* 0x000fce00078e00ff */
[----:B01----:R-:W-:Y:S05]  /*29850*/  WARPSYNC.COLLECTIVE R15, `(.L_x_4525) ;  /* 0x000000000f0c7348 */ /* 0x003fea0003c00000 */
[----:B------:R-:W-:Y:S02]  /*29860*/  ELECT P6, UR62, PT ;  /* 0x00000000003e782f */ /* 0x000fe400038c0000 */
[----:B------:R-:W-:Y:S01]  /*29870*/  MOV R14, UR62 ;  /* 0x0000003e000e7c02 */ /* 0x000fe20008000f00 */
[----:B01----:R-:W-:Y:S10]  /*29880*/  ENDCOLLECTIVE ;  /* 0x000000000000791b */ /* 0x003ff40003800000 */
.L_x_4525:
[----:B------:R-:W-:Y:S05]  /*29890*/  BSYNC B0 ;  /* 0x0000000000007941 */ /* 0x000fea0003800000 */
.L_x_4524:
[----:B------:R-:W-:Y:S05]  /*298a0*/  BRA `(.L_x_4526) ;  /* 0xffffffd800207947 */ /* 0x000fea000383ffff */
.L_x_4431:
[----:B0-----:R0:W1:Y:S02]  /*298b0*/  SYNCS.PHASECHK.TRANS64.TRYWAIT P0, [R6+URZ], R5 ;  /* 0x00000005060075a7 */ /* 0x001064000800017f */
[----:B-1----:R-:W-:Y:S05]  /*298c0*/  @!P0 NANOSLEEP.SYNCS 0x989680 ;  /* 0x009896800000895d */ /* 0x002fea0003900000 */
[----:B------:R-:W1:Y:S02]  /*298d0*/  @!P0 SYNCS.PHASECHK.TRANS64 P0, [R6+URZ], R5 ;  /* 0x00000005060085a7 */ /* 0x000e64000800007f */
[----:B-1----:R-:W-:Y:S05]  /*298e0*/  @!P0 BRA `(.L_x_4431) ;  /* 0xfffffffc00f08947 */ /* 0x002fea000383ffff */
[----:B------:R-:W-:Y:S05]  /*298f0*/  BRA `(.L_x_4527) ;  /* 0xffffffd800647947 */ /* 0x000fea000383ffff */
.L_x_4432:
[----:B-1----:R1:W2:Y:S02]  /*29900*/  SYNCS.PHASECHK.TRANS64.TRYWAIT P0, [R7+URZ], R2 ;  /* 0x00000002070075a7 */ /* 0x0022a4000800017f */
[----:B--2---:R-:W-:Y:S05]  /*29910*/  @!P0 NANOSLEEP.SYNCS 0x989680 ;  /* 0x009896800000895d */ /* 0x004fea0003900000 */
[----:B------:R-:W2:Y:S02]  /*29920*/  @!P0 SYNCS.PHASECHK.TRANS64 P0, [R7+URZ], R2 ;  /* 0x00000002070085a7 */ /* 0x000ea4000800007f */
[----:B--2---:R-:W-:Y:S05]  /*29930*/  @!P0 BRA `(.L_x_4432) ;  /* 0xfffffffc00f08947 */ /* 0x004fea000383ffff */
[----:B------:R-:W-:Y:S05]  /*29940*/  BRA `(.L_x_4528) ;  /* 0xffffffd800587947 */ /* 0x000fea000383ffff */
.L_x_4434:
[----:B--2---:R2:W3:Y:S02]  /*29950*/  SYNCS.PHASECHK.TRANS64.TRYWAIT P0, [R4+URZ], R5 ;  /* 0x00000005040075a7 */ /* 0x0044e4000800017f */
[----:B---3--:R-:W-:Y:S05]  /*29960*/  @!P0 NANOSLEEP.SYNCS 0x989680 ;  /* 0x009896800000895d */ /* 0x008fea0003900000 */
[----:B------:R-:W3:Y:S02]  /*29970*/  @!P0 SYNCS.PHASECHK.TRANS64 P0, [R4+URZ], R5 ;  /* 0x00000005040085a7 */ /* 0x000ee4000800007f */
[----:B---3--:R-:W-:Y:S05]  /*29980*/  @!P0 BRA `(.L_x_4434) ;  /* 0xfffffffc00f08947 */ /* 0x008fea000383ffff */
[----:B------:R-:W-:Y:S05]  /*29990*/  BRA `(.L_x_4529) ;  /* 0xffffffd800607947 */ /* 0x000fea000383ffff */
.L_x_4530:
        /* <DEDUP_REMOVED lines=14> */
.L_x_15301:


//--------------------- .text._ZN7cutlass13device_kernelIN5flash11enable_sm90INS1_16FlashAttnFwdSm90INS1_25CollectiveMainloopFwdSm90ILi2EN4cute5tupleIJNS5_1CILi1EEES8_S8_EEENS6_IJNS7_ILi128EEENS7_ILi96EEENS7_ILi192EEEEEELi192ENS_10bfloat16_tEfNS_4arch4Sm90ELb0ELb1ELb1ELb0ELb0ELb0ELb0ELb1ELb1ELb1ELb0ELb0EEENS1_21CollectiveEpilogueFwdINS6_IJSA_SC_SB_EEES9_SE_SG_Li256ELb0ELb1ELb0ELb0EEENS1_30DynamicPersistentTileSchedulerILi256ELi128ELb0ELb1ELb1EEEEEEEEEvNT_6ParamsE --------------------------
	.section	.text._ZN7cutlass13device_kernelIN5flash11enable_sm90INS1_16FlashAttnFwdSm90INS1_25CollectiveMainloopFwdSm90ILi2EN4cute5tupleIJNS5_1CILi1EEES8_S8_EEENS6_IJNS7_ILi128EEENS7_ILi96EEENS7_ILi192EEEEEELi192ENS_10bfloat16_tEfNS_4arch4Sm90ELb0ELb1ELb1ELb0ELb0ELb0ELb0ELb1ELb1ELb1ELb0ELb0EEENS1_21CollectiveEpilogueFwdINS6_IJSA_SC_SB_EEES9_SE_SG_Li256ELb0ELb1ELb0ELb0EEENS1_30DynamicPersistentTileSchedulerILi256ELi128ELb0ELb1ELb1EEEEEEEEEvNT_6ParamsE,"ax",@progbits
	.align	128
.text._ZN7cutlass13device_kernelIN5flash11enable_sm90INS1_16FlashAttnFwdSm90INS1_25CollectiveMainloopFwdSm90ILi2EN4cute5tupleIJNS5_1CILi1EEES8_S8_EEENS6_IJNS7_ILi128EEENS7_ILi96EEENS7_ILi192EEEEEELi192ENS_10bfloat16_tEfNS_4arch4Sm90ELb0ELb1ELb1ELb0ELb0ELb0ELb0ELb1ELb1ELb1ELb0ELb0EEENS1_21CollectiveEpilogueFwdINS6_IJSA_SC_SB_EEES9_SE_SG_Li256ELb0ELb1ELb0ELb0EEENS1_30DynamicPersistentTileSchedulerILi256ELi128ELb0ELb1ELb1EEEEEEEEEvNT_6ParamsE:
        .type           _ZN7cutlass13device_kernelIN5flash11enable_sm90INS1_16FlashAttnFwdSm90INS1_25CollectiveMainloopFwdSm90ILi2EN4cute5tupleIJNS5_1CILi1EEES8_S8_EEENS6_IJNS7_ILi128EEENS7_ILi96EEENS7_ILi192EEEEEELi192ENS_10bfloat16_tEfNS_4arch4Sm90ELb0ELb1ELb1ELb0ELb0ELb0ELb0ELb1ELb1ELb1ELb0ELb0EEENS1_21CollectiveEpilogueFwdINS6_IJSA_SC_SB_EEES9_SE_SG_Li256ELb0ELb1ELb0ELb0EEENS1_30DynamicPersistentTileSchedulerILi256ELi128ELb0ELb1ELb1EEEEEEEEEvNT_6ParamsE,@function
        .size           _ZN7cutlass13device_kernelIN5flash11enable_sm90INS1_16FlashAttnFwdSm90INS1_25CollectiveMainloopFwdSm90ILi2EN4cute5tupleIJNS5_1CILi1EEES8_S8_EEENS6_IJNS7_ILi128EEENS7_ILi96EEENS7_ILi192EEEEEELi192ENS_10bfloat16_tEfNS_4arch4Sm90ELb0ELb1ELb1ELb0ELb0ELb0ELb0ELb1ELb1ELb1ELb0ELb0EEENS1_21CollectiveEpilogueFwdINS6_IJSA_SC_SB_EEES9_SE_SG_Li256ELb0ELb1ELb0ELb0EEENS1_30DynamicPersistentTileSchedulerILi256ELi128ELb0ELb1ELb1EEEEEEEEEvNT_6ParamsE,(.L_x_15302 - _ZN7cutlass13device_kernelIN5flash11enable_sm90INS1_16FlashAttnFwdSm90INS1_25CollectiveMainloopFwdSm90ILi2EN4cute5tupleIJNS5_1CILi1EEES8_S8_EEENS6_IJNS7_ILi128EEENS7_ILi96EEENS7_ILi192EEEEEELi192ENS_10bfloat16_tEfNS_4arch4Sm90ELb0ELb1ELb1ELb0ELb0ELb0ELb0ELb1ELb1ELb1ELb0ELb0EEENS1_21CollectiveEpilogueFwdINS6_IJSA_SC_SB_EEES9_SE_SG_Li256ELb0ELb1ELb0ELb0EEENS1_30DynamicPersistentTileSchedulerILi256ELi128ELb0ELb1ELb1EEEEEEEEEvNT_6ParamsE)
        .other          _ZN7cutlass13device_kernelIN5flash11enable_sm90INS1_16FlashAttnFwdSm90INS1_25CollectiveMainloopFwdSm90ILi2EN4cute5tupleIJNS5_1CILi1EEES8_S8_EEENS6_IJNS7_ILi128EEENS7_ILi96EEENS7_ILi192EEEEEELi192ENS_10bfloat16_tEfNS_4arch4Sm90ELb0ELb1ELb1ELb0ELb0ELb0ELb0ELb1ELb1ELb1ELb0ELb0EEENS1_21CollectiveEpilogueFwdINS6_IJSA_SC_SB_EEES9_SE_SG_Li256ELb0ELb1ELb0ELb0EEENS1_30DynamicPersistentTileSchedulerILi256ELi128ELb0ELb1ELb1EEEEEEEEEvNT_6ParamsE,@"STO_CUDA_ENTRY STV_DEFAULT"
_ZN7cutlass13device_kernelIN5flash11enable_sm90INS1_16FlashAttnFwdSm90INS1_25CollectiveMainloopFwdSm90ILi2EN4cute5tupleIJNS5_1CILi1EEES8_S8_EEENS6_IJNS7_ILi128EEENS7_ILi96EEENS7_ILi192EEEEEELi192ENS_10bfloat16_tEfNS_4arch4Sm90ELb0ELb1ELb1ELb0ELb0ELb0ELb0ELb1ELb1ELb1ELb0ELb0EEENS1_21CollectiveEpilogueFwdINS6_IJSA_SC_SB_EEES9_SE_SG_Li256ELb0ELb1ELb0ELb0EEENS1_30DynamicPersistentTileSchedulerILi256ELi128ELb0ELb1ELb1EEEEEEEEEvNT_6ParamsE:
        /* <DEDUP_REMOVED lines=18> */
.L_x_4532:
[----:B------:R-:W-:Y:S05]  /*0120*/  BSYNC B0 ;  /* 0x0000000000007941 */ /* 0x000fea0003800000 */
.L_x_4531:
        /* <DEDUP_REMOVED lines=41> */
.L_x_4533:
        /* <DEDUP_REMOVED lines=22> */
.L_x_4534:
        /* <DEDUP_REMOVED lines=18> */
.L_x_4535:
        /* <DEDUP_REMOVED lines=22> */
.L_x_4536:
        /* <DEDUP_REMOVED lines=22> */
.L_x_4537:
        /* <DEDUP_REMOVED lines=8> */
.L_x_4539:
        /* <DEDUP_REMOVED lines=18> */
[CC--:B------:R-:W-:Y:S02]  /*0aa0*/  LEA.HI R2, R3.reuse, R206.reuse, RZ, 0x4 ;  /* 0x000000ce03027211 */ /* 0x0c0fe400078f20ff */
[----:B------:R-:W-:Y:S02]  /*0ab0*/  LOP3.LUT R5, R0, 0xffffff80, RZ, 0xc0, !PT ;  /* 0xffffff8000057812 */ /* 0x000fe400078ec0ff */
[----:B------:R-:W-:Y:S01]  /*0ac0*/  SHF.R.S32.HI R7, RZ, 0x4, R2 ;  /* 0x00000004ff077819 */ /* 0x000fe20000011402 */
[----:B------:R-:W-:Y:S01]  /*0ad0*/  ULOP3.LUT UR6, UR5, 0x1, URZ, 0xfc, !UPT ;  /* 0x0000000105067892 */ /* 0x000fe2000f8efc3f */
[----:B------:R-:W-:Y:S01]  /*0ae0*/  LEA.HI R4, R3, R206, RZ, 0x5 ;  /* 0x000000ce03047211 */ /* 0x000fe200078f28ff */
        /* <DEDUP_REMOVED lines=35> */
[----:B------:R-:W-:Y:S01]  /*0d20*/  VIADD R23, R19, 0x40 ;  /* 0x0000004013177836 */ /* 0x000fe20000000000 */
[----:B------:R-:W-:Y:S01]  /*0d30*/  LOP3.LUT R17, R6, 0x7ffffffc, RZ, 0xc0, !PT ;  /* 0x7ffffffc06117812 */ /* 0x000fe200078ec0ff */
[----:B------:R-:W-:Y:S01]  /*0d40*/  IMAD.IADD R0, R199, 0x1, -R0 ;  /* 0x00000001c7007824 */ /* 0x000fe200078e0a00 */
        /* <DEDUP_REMOVED lines=9> */
.L_x_4636:
        /* <DEDUP_REMOVED lines=12> */
[----:B01234-:R-:W-:Y:S05]  /*0ea0*/  @!P0 BRA `(.L_x_4540) ;  /* 0x0000000000208947 */ /* 0x01ffea0003800000 */
        /* <DEDUP_REMOVED lines=8> */
.L_x_4540:
[----:B------:R-:W-:Y:S01]  /*0f30*/  ULDC UR7, c[0x0][0xc54] ;  /* 0x0003150000077ab9 */ /* 0x000fe20000000800 */
[----:B------:R-:W-:Y:S01]  /*0f40*/  UMOV UR6, UR9 ;  /* 0x0000000900067c82 */ /* 0x000fe20008000000 */
[----:B------:R-:W-:-:S11]  /*0f50*/  UISETP.NE.AND UP0, UPT, UR7, 0x1, UPT ;  /* 0x000000010700788c */ /* 0x000fd6000bf05270 */
[----:B------:R-:W-:Y:S02]  /*0f60*/  @UP0 ULDC.64 UR10, c[0x0][0xc58] ;  /* 0x00031600000a0ab9 */ /* 0x000fe40000000a00 */
[----:B------:R-:W-:-:S04]  /*0f70*/  UIMAD.WIDE.U32 UR4, UR9, UR10, URZ ;  /* 0x0000000a090472a5 */ /* 0x000fc8000f8e003f */
[----:B------:R-:W-:-:S04]  /*0f80*/  @UP0 USHF.R.U32.HI UR6, URZ, UR11, UR5 ;  /* 0x0000000b3f060299 */ /* 0x000fc80008011605 */
[----:B------:R-:W-:-:S12]  /*0f90*/  UIMAD UR4, UR6, UR7, URZ ;  /* 0x00000007060472a4 */ /* 0x000fd8000f8e023f */
.L_x_4541:
[----:B------:R-:W0:Y:S01]  /*0fa0*/  LDC R0, c[0x0][0x448] ;  /* 0x00011200ff007b82 */ /* 0x000e220000000800 */
[----:B------:R-:W-:Y:S01]  /*0fb0*/  ULDC UR7, c[0x0][0xc48] ;  /* 0x0003120000077ab9 */ /* 0x000fe20000000800 */
[----:B------:R-:W-:Y:S02]  /*0fc0*/  ULOP3.LUT UR6, URZ, UR6, URZ, 0x33, !UPT ;  /* 0x000000063f067292 */ /* 0x000fe4000f8e333f */
[----:B------:R-:W-:Y:S02]  /*0fd0*/  UISETP.NE.AND UP0, UPT, UR7, 0x1, UPT ;  /* 0x000000010700788c */ /* 0x000fe4000bf05270 */
[----:B------:R-:W-:Y:S02]  /*0fe0*/  UIADD3 UR4, UR9, -UR4, URZ ;  /* 0x8000000409047290 */ /* 0x000fe4000fffe03f */
[----:B------:R-:W1:Y:S01]  /*0ff0*/  LDC.64 R8, c[0x0][0x9e0] ;  /* 0x00027800ff087b82 */ /* 0x000e620000000a00 */
[----:B------:R-:W-:Y:S01]  /*1000*/  ULDC UR5, c[0x0][0xc3c] ;  /* 0x00030f0000057ab9 */ /* 0x000fe20000000800 */
[----:B------:R-:W-:Y:S01]  /*1010*/  ULDC UR9, c[0x0][0xc54] ;  /* 0x0003150000097ab9 */ /* 0x000fe20000000800 */
[----:B------:R-:W-:-:S02]  /*1020*/  UIADD3 UR6, UR6, UR5, URZ ;  /* 0x0000000506067290 */ /* 0x000fc4000fffe03f */
[----:B------:R-:W-:Y:S02]  /*1030*/  UIMAD UR8, UR8, UR9, UR4 ;  /* 0x00000009080872a4 */ /* 0x000fe4000f8e0204 */
[----:B------:R-:W-:Y:S01]  /*1040*/  USHF.L.U32 UR60, UR6, 0x7, URZ ;  /* 0x00000007063c7899 */ /* 0x000fe2000800063f */
[----:B------:R-:W2:Y:S01]  /*1050*/  LDC R74, c[0x0][0x288] ;  /* 0x0000a200ff4a7b82 */ /* 0x000ea20000000800 */
[----:B------:R-:W-:Y:S01]  /*1060*/  ULDC.64 UR10, c[0x0][0x418] ;  /* 0x00010600000a7ab9 */ /* 0x000fe20000000a00 */
[----:B------:R-:W-:Y:S01]  /*1070*/  @UP0 ULDC UR4, c[0x0][0xc4c] ;  /* 0x0003130000040ab9 */ /* 0x000fe20000000800 */
[----:B------:R-:W-:Y:S01]  /*1080*/  ISETP.NE.U32.AND P0, PT, RZ, UR10, PT ;  /* 0x0000000aff007c0c */ /* 0x000fe2000bf05070 */
[----:B------:R-:W-:Y:S02]  /*1090*/  UIMAD.WIDE.U32 UR4, UR8, UR4, URZ ;  /* 0x00000004080472a5 */ /* 0x000fe4000f8e003f */
[----:B------:R-:W-:Y:S01]  /*10a0*/  UIADD3 UR6, UR60, 0x7f, URZ ;  /* 0x0000007f3c067890 */ /* 0x000fe2000fffe03f */
[----:B------:R-:W-:Y:S01]  /*10b0*/  ISETP.NE.AND.EX P0, PT, RZ, UR11, PT, P0 ;  /* 0x0000000bff007c0c */ /* 0x000fe2000bf05300 */
[----:B------:R-:W3:Y:S01]  /*10c0*/  LDC R7, c[0x0][0x2f0] ;  /* 0x0000bc00ff077b82 */ /* 0x000ee20000000800 */
[----:B0-----:R-:W-:Y:S01]  /*10d0*/  ISETP.NE.AND P1, PT, R0, 0x1, PT ;  /* 0x000000010000780c */ /* 0x001fe20003f25270 */
[----:B------:R-:W-:Y:S01]  /*10e0*/  @UP0 ULDC UR9, c[0x0][0xc50] ;  /* 0x0003140000090ab9 */ /* 0x000fe20000000800 */
[----:B------:R-:W-:Y:S01]  /*10f0*/  UMOV UR12, UR8 ;  /* 0x00000008000c7c82 */ /* 0x000fe20008000000 */
[----:B------:R-:W-:Y:S01]  /*1100*/  @UP0 USHF.R.U32.HI UR12, URZ, UR9, UR5 ;  /* 0x000000093f0c0299 */ /* 0x000fe20008011605 */
[----:B------:R-:W-:-:S03]  /*1110*/  IMAD.U32 R2, RZ, RZ, UR6 ;  /* 0x00000006ff027e24 */ /* 0x000fc6000f8e00ff */
[----:B------:R-:W0:Y:S01]  /*1120*/  LDC R0, c[0x0][0x424] ;  /* 0x00010900ff007b82 */ /* 0x000e220000000800 */
[----:B-1----:R-:W-:Y:S01]  /*1130*/  ISETP.GE.AND P2, PT, R9, 0x1, PT ;  /* 0x000000010900780c */ /* 0x002fe20003f46270 */
[----:B------:R-:W-:Y:S02]  /*1140*/  UIADD3 UR4, -UR12, URZ, URZ ;  /* 0x0000003f0c047290 */ /* 0x000fe4000fffe13f */
[----:B------:R-:W-:Y:S02]  /*1150*/  IMAD.U32 R195, RZ, RZ, UR12 ;  /* 0x0000000cffc37e24 */ /* 0x000fe4000f8e00ff */
[----:B------:R-:W-:Y:S02]  /*1160*/  UIMAD UR4, UR7, UR4, UR8 ;  /* 0x00000004070472a4 */ /* 0x000fe4000f8e0208 */
[----:B------:R-:W1:Y:S01]  /*1170*/  @P1 LDC R3, c[0x0][0x44c] ;  /* 0x00011300ff031b82 */ /* 0x000e620000000800 */
[----:B--2---:R-:W-:-:S03]  /*1180*/  IADD3 R5, -R74, 0x1, RZ ;  /* 0x000000014a057810 */ /* 0x004fc60007ffe1ff */
[----:B------:R-:W-:-:S04]  /*1190*/  IMAD.U32 R194, RZ, RZ, UR4 ;  /* 0x00000004ffc27e24 */ /* 0x000fc8000f8e00ff */
[----:B------:R-:W2:Y:S01]  /*11a0*/  @P1 LDC R4, c[0x0][0x450] ;  /* 0x00011400ff041b82 */ /* 0x000ea20000000800 */
[----:B0-----:R-:W-:-:S05]  /*11b0*/  SEL R0, R0, 0x1, P0 ;  /* 0x0000000100007807 */ /* 0x001fca0000000000 */
[CC--:B---3--:R-:W-:Y:S02]  /*11c0*/  IMAD R5, R0.reuse, R7.reuse, R5 ;  /* 0x0000000700057224 */ /* 0x0c8fe400078e0205 */
[----:B------:R-:W-:Y:S02]  /*11d0*/  IMAD R16, R0, R7, RZ ;  /* 0x0000000700107224 */ /* 0x000fe400078e02ff */
[----:B-1----:R-:W-:-:S05]  /*11e0*/  @P1 IMAD.HI.U32 R3, R3, UR6, RZ ;  /* 0x0000000603031c27 */ /* 0x002fca000f8e00ff */
[----:B--2---:R-:W-:-:S05]  /*11f0*/  @P1 SHF.R.U32.HI R2, RZ, R4, R3 ;  /* 0x00000004ff021219 */ /* 0x004fca0000011603 */
[----:B------:R-:W-:-:S04]  /*1200*/  IMAD.IADD R11, R5, 0x1, R2 ;  /* 0x00000001050b7824 */ /* 0x000fc800078e0202 */
[----:B------:R-:W-:Y:S01]  /*1210*/  IMAD.IADD R2, R11, 0x1, R8 ;  /* 0x000000010b027824 */ /* 0x000fe200078e0208 */
[----:B------:R-:W-:Y:S06]  /*1220*/  @!P2 BRA `(.L_x_4542) ;  /* 0x000000000040a947 */ /* 0x000fec0003800000 */
[C---:B------:R-:W-:Y:S01]  /*1230*/  ISETP.GT.AND P0, PT, R11.reuse, RZ, PT ;  /* 0x000000ff0b00720c */ /* 0x040fe20003f04270 */
[----:B------:R-:W-:-:S12]  /*1240*/  VIADD R3, R11, 0xffffffff ;  /* 0xffffffff0b037836 */ /* 0x000fd80000000000 */
        /* <DEDUP_REMOVED lines=8> */
.L_x_4543:
[----:B------:R-:W-:-:S13]  /*12d0*/  ISETP.NE.AND P0, PT, R9, 0x1, PT ;  /* 0x000000010900780c */ /* 0x000fda0003f05270 */
[----:B------:R-:W0:Y:S02]  /*12e0*/  @P0 LDC.64 R4, c[0x0][0x9e8] ;  /* 0x00027a00ff040b82 */ /* 0x000e240000000a00 */
[----:B0-----:R-:W-:-:S05]  /*12f0*/  @P0 IMAD.HI.U32 R4, R3, R4, RZ ;  /* 0x0000000403040227 */ /* 0x001fca00078e00ff */
[----:B------:R-:W-:-:S07]  /*1300*/  @P0 SHF.R.U32.HI R3, RZ, R5, R4 ;  /* 0x00000005ff030219 */ /* 0x000fce0000011604 */
.L_x_4544:
[----:B------:R-:W-:-:S05]  /*1310*/  IMAD R3, R3, R9, R9 ;  /* 0x0000000903037224 */ /* 0x000fca00078e0209 */
[----:B------:R-:W-:-:S07]  /*1320*/  VIMNMX R2, R2, R3, PT ;  /* 0x0000000302027248 */ /* 0x000fce0003fe0100 */
.L_x_4542:
[----:B------:R-:W0:Y:S01]  /*1330*/  @P1 LDC R4, c[0x0][0x44c] ;  /* 0x00011300ff041b82 */ /* 0x000e220000000800 */
[----:B------:R-:W-:Y:S01]  /*1340*/  IMAD.U32 R3, RZ, RZ, UR60 ;  /* 0x0000003cff037e24 */ /* 0x000fe2000f8e00ff */
[----:B------:R-:W-:Y:S01]  /*1350*/  ULDC UR4, c[0x0][0x9dc] ;  /* 0x0002770000047ab9 */ /* 0x000fe20000000800 */
[-C--:B------:R-:W-:Y:S02]  /*1360*/  IMAD R74, R0, R7.reuse, -R74 ;  /* 0x00000007004a7224 */ /* 0x080fe400078e0a4a */
[----:B------:R-:W-:Y:S02]  /*1370*/  VIADD R2, R2, 0x5f ;  /* 0x0000005f02027836 */ /* 0x000fe40000000000 */
[----:B------:R-:W-:Y:S01]  /*1380*/  IMAD R0, R0, R7, 0x5f ;  /* 0x0000005f00007424 */ /* 0x000fe200078e0207 */
[----:B------:R-:W1:Y:S01]  /*1390*/  @P1 LDC R5, c[0x0][0x450] ;  /* 0x00011400ff051b82 */ /* 0x000e620000000800 */
[----:B------:R-:W-:-:S04]  /*13a0*/  IMAD.HI R2, R2, 0x2aaaaaab, RZ ;  /* 0x2aaaaaab02027827 */ /* 0x000fc800078e02ff */
[----:B------:R-:W-:-:S04]  /*13b0*/  IMAD.HI R0, R0, 0x2aaaaaab, RZ ;  /* 0x2aaaaaab00007827 */ /* 0x000fc800078e02ff */
[----:B0-----:R-:W-:-:S05]  /*13c0*/  @P1 IMAD.HI.U32 R4, R4, UR60, RZ ;  /* 0x0000003c04041c27 */ /* 0x001fca000f8e00ff */
[----:B-1----:R-:W-:Y:S02]  /*13d0*/  @P1 SHF.R.U32.HI R3, RZ, R5, R4 ;  /* 0x00000005ff031219 */ /* 0x002fe40000011604 */
[----:B------:R-:W-:-:S03]  /*13e0*/  SHF.R.U32.HI R5, RZ, 0x1f, R2 ;  /* 0x0000001fff057819 */ /* 0x000fc60000011602 */
[----:B------:R-:W-:Y:S01]  /*13f0*/  IMAD.IADD R4, R74, 0x1, R3 ;  /* 0x000000014a047824 */ /* 0x000fe200078e0203 */
[----:B------:R-:W-:Y:S02]  /*1400*/  SHF.R.U32.HI R3, RZ, 0x1f, R0 ;  /* 0x0000001fff037819 */ /* 0x000fe40000011600 */
[----:B------:R-:W-:Y:S01]  /*1410*/  LEA.HI.SX32 R2, R2, R5, 0x1c ;  /* 0x0000000502027211 */ /* 0x000fe200078fe2ff */
[----:B------:R-:W-:Y:S01]  /*1420*/  VIADD R6, R4, -UR4 ;  /* 0x8000000404067c36 */ /* 0x000fe20008000000 */
[----:B------:R-:W-:-:S04]  /*1430*/  LEA.HI.SX32 R3, R0, R3, 0x1c ;  /* 0x0000000300037211 */ /* 0x000fc800078fe2ff */
[----:B------:R-:W-:Y:S02]  /*1440*/  R2UR UR4, R6 ;  /* 0x00000000060472ca */ /* 0x000fe400000e0000 */
[----:B------:R-:W-:Y:S01]  /*1450*/  VIMNMX R75, R3, R2, PT ;  /* 0x00000002034b7248 */ /* 0x000fe20003fe0100 */
[----:B------:R-:W-:-:S12]  /*1460*/  @!P2 BRA `(.L_x_4545) ;  /* 0x000000000044a947 */ /* 0x000fd80003800000 */
        /* <DEDUP_REMOVED lines=9> */
.L_x_4546:
[----:B------:R-:W-:-:S13]  /*1500*/  ISETP.NE.AND P0, PT, R9, 0x1, PT ;  /* 0x000000010900780c */ /* 0x000fda0003f05270 */
[----:B------:R-:W0:Y:S02]  /*1510*/  @P0 LDC.64 R2, c[0x0][0x9e8] ;  /* 0x00027a00ff020b82 */ /* 0x000e240000000a00 */
[----:B0-----:R-:W-:-:S05]  /*1520*/  @P0 IMAD.HI.U32 R0, R4, R2, RZ ;  /* 0x0000000204000227 */ /* 0x001fca00078e00ff */
[----:B------:R-:W-:-:S07]  /*1530*/  @P0 SHF.R.U32.HI R4, RZ, R3, R0 ;  /* 0x00000003ff040219 */ /* 0x000fce0000011600 */
.L_x_4547:
[----:B------:R-:W-:-:S05]  /*1540*/  IMAD R4, R4, R9, RZ ;  /* 0x0000000904047224 */ /* 0x000fca00078e02ff */
[----:B------:R-:W-:-:S13]  /*1550*/  R2UR UR5, R4 ;  /* 0x00000000040572ca */ /* 0x000fda00000e0000 */
[----:B------:R-:W-:-:S04]  /*1560*/  UISETP.LT.AND UP0, UPT, UR4, UR5, UPT ;  /* 0x000000050400728c */ /* 0x000fc8000bf01270 */
[----:B------:R-:W-:-:S12]  /*1570*/  USEL UR4, UR4, UR5, !UP0 ;  /* 0x0000000504047287 */ /* 0x000fd8000c000000 */
.L_x_4545:
[----:B------:R-:W-:Y:S01]  /*1580*/  UIMAD.WIDE UR4, UR4, 0x2aaaaaab, URZ ;  /* 0x2aaaaaab040478a5 */ /* 0x000fe2000f8e023f */
[----:B------:R-:W-:Y:S01]  /*1590*/  PLOP3.LUT P0, PT, PT, PT, PT, 0x80, 0x0 ;  /* 0x000000000000781c */ /* 0x000fe20003f0f070 */
[----:B------:R-:W-:Y:S01]  /*15a0*/  IMAD.MOV.U32 R0, RZ, RZ, RZ ;  /* 0x000000ffff007224 */ /* 0x000fe200078e00ff */
[----:B------:R-:W-:Y:S01]  /*15b0*/  CS2R R2, SRZ ;  /* 0x0000000000027805 */ /* 0x000fe2000001ff00 */
[----:B------:R-:W-:Y:S01]  /*15c0*/  USHF.R.U32.HI UR4, URZ, 0x1f, UR5 ;  /* 0x0000001f3f047899 */ /* 0x000fe20008011605 */
[----:B------:R-:W-:Y:S02]  /*15d0*/  CS2R R118, SRZ ;  /* 0x0000000000767805 */ /* 0x000fe4000001ff00 */
[----:B------:R-:W-:Y:S02]  /*15e0*/  CS2R R116, SRZ ;  /* 0x0000000000747805 */ /* 0x000fe4000001ff00 */
[----:B------:R-:W-:Y:S01]  /*15f0*/  CS2R R114, SRZ ;  /* 0x0000000000727805 */ /* 0x000fe2000001ff00 */
[----:B------:R-:W-:Y:S01]  /*1600*/  ULEA.HI.SX32 UR4, UR5, UR4, 0x1c ;  /* 0x0000000405047291 */ /* 0x000fe2000f8fe23f */
        /* <DEDUP_REMOVED lines=82> */
.L_x_4549:
        /* <DEDUP_REMOVED lines=11> */
.L_x_4750:
[----:B------:R-:W-:Y:S05]  /*1be0*/  @!P0 BRA `(.L_x_4551) ;  /* 0x0000000000048947 */ /* 0x000fea0003800000 */
[----:B------:R-:W-:Y:S01]  /*1bf0*/  BPT.TRAP 0x1 ;  /* 0x000000040000795c */ /* 0x000fe20000300000 */
.L_x_4551:
[----:B------:R-:W-:Y:S02]  /*1c00*/  IMAD.U32 R11, RZ, RZ, UR37 ;  /* 0x00000025ff0b7e24 */ /* 0x000fe4000f8e00ff */
[----:B0-----:R-:W-:-:S03]  /*1c10*/  IMAD.U32 R0, RZ, RZ, UR36 ;  /* 0x00000024ff007e24 */ /* 0x001fc6000f8e00ff */
[----:B------:R-:W-:Y:S02]  /*1c20*/  LEA R11, R11, UR38, 0x3 ;  /* 0x000000260b0b7c11 */ /* 0x000fe4000f8e18ff */
[----:B------:R-:W-:-:S04]  /*1c30*/  SHF.L.U32 R0, R0, 0x1f, RZ ;  /* 0x0000001f00007819 */ /* 0x000fc800000006ff */
[----:B------:R0:W1:Y:S01]  /*1c40*/  SYNCS.PHASECHK.TRANS64.TRYWAIT P1, [R11+URZ+0x30830], R0 ;  /* 0x030830000b0075a7 */ /* 0x000062000802017f */
[----:B------:R-:W-:Y:S05]  /*1c50*/  @!P0 BRA `(.L_x_4552) ;  /* 0x0000000000048947 */ /* 0x000fea0003800000 */
[----:B------:R-:W-:Y:S01]  /*1c60*/  BPT.TRAP 0x1 ;  /* 0x000000040000795c */ /* 0x000fe20000300000 */
.L_x_4552:
[----:B------:R-:W2:Y:S01]  /*1c70*/  LDL.LU R2, [R1+0xc] ;  /* 0x00000c0001027983 */ /* 0x000ea20000300800 */
[----:B------:R-:W3:Y:S02]  /*1c80*/  S2R R3, SR_TID.X ;  /* 0x0000000000037919 */ /* 0x000ee40000002100 */
[----:B---3--:R-:W-:Y:S02]  /*1c90*/  LOP3.LUT P2, RZ, R3, 0x7f, RZ, 0xc0, !PT ;  /* 0x0000007f03ff7812 */ /* 0x008fe4000784c0ff */
[----:B--2---:R-:W-:-:S11]  /*1ca0*/  LOP3.LUT R2, R2, 0xfff7ffff, RZ, 0xc0, !PT ;  /* 0xfff7ffff02027812 */ /* 0x004fd600078ec0ff */
[----:B------:R-:W-:-:S05]  /*1cb0*/  @P2 LOP3.LUT R2, R2, 0x80000, RZ, 0xfc, !PT ;  /* 0x0008000002022812 */ /* 0x000fca00078efcff */
[----:B------:R2:W-:Y:S01]  /*1cc0*/  STL [R1+0xc], R2 ;  /* 0x00000c0201007387 */ /* 0x0005e20000100800 */
[----:B-1----:R-:W-:Y:S05]  /*1cd0*/  @P1 BRA `(.L_x_4553) ;  /* 0x0000000000081947 */ /* 0x002fea0003800000 */
[----:B------:R-:W1:Y:S02]  /*1ce0*/  SYNCS.PHASECHK.TRANS64.TRYWAIT P1, [R11+URZ+0x30830], R0 ;  /* 0x030830000b0075a7 */ /* 0x000e64000802017f */
[----:B-1----:R-:W-:Y:S05]  /*1cf0*/  @!P1 BRA `(.L_x_4554) ;  /* 0x0000014c00709947 */ /* 0x002fea0003800000 */
.L_x_4553:
        /* <DEDUP_REMOVED lines=10> */
[----:B------:R-:W3:Y:S01]  /*1da0*/  S2R R12, SR_TID.X ;  /* 0x00000000000c7919 */ /* 0x000ee20000002100 */
[----:B------:R-:W-:Y:S01]  /*1db0*/  UMOV UR53, 0x40000040 ;  /* 0x4000004000357882 */ /* 0x000fe20000000000 */
[----:B------:R-:W-:Y:S01]  /*1dc0*/  UMOV UR55, 0x40000040 ;  /* 0x4000004000377882 */ /* 0x000fe20000000000 */
[----:B------:R-:W-:Y:S01]  /*1dd0*/  ULOP3.LUT UR61, UR4, 0x10000, URZ, 0xfc, !UPT ;  /* 0x00010000043d7892 */ /* 0x000fe2000f8efc3f */
[----:B------:R-:W-:Y:S01]  /*1de0*/  VIADD R4, R18, UR60 ;  /* 0x0000003c12047c36 */ /* 0x000fe20008000000 */
[----:B------:R-:W-:Y:S01]  /*1df0*/  ULOP3.LUT UR4, UR39, 0x10000, URZ, 0xfc, !UPT ;  /* 0x0001000027047892 */ /* 0x000fe2000f8efc3f */
[----:B------:R-:W4:Y:S01]  /*1e00*/  LDC R121, c[0x0][0x288] ;  /* 0x0000a200ff797b82 */ /* 0x000f220000000800 */
[----:B------:R-:W-:Y:S01]  /*1e10*/  UIMAD UR5, UR37, 0x900, UR61 ;  /* 0x00000900250578a4 */ /* 0x000fe2000f8e023d */
[----:B------:R-:W-:Y:S01]  /*1e20*/  IMAD.MOV.U32 R9, RZ, RZ, R4 ;  /* 0x000000ffff097224 */ /* 0x000fe200078e0004 */
[----:B------:R-:W-:-:S02]  /*1e30*/  UIADD3 UR56, UR4, 0x2, URZ ;  /* 0x0000000204387890 */ /* 0x000fc4000fffe03f */
[----:B------:R-:W-:Y:S01]  /*1e40*/  UIADD3 UR58, UR5, 0x2, URZ ;  /* 0x00000002053a7890 */ /* 0x000fe2000fffe03f */
[----:B------:R-:W-:Y:S02]  /*1e50*/  UMOV UR8, UR4 ;  /* 0x0000000400087c82 */ /* 0x000fe40008000000 */
[----:B------:R-:W-:Y:S01]  /*1e60*/  UMOV UR10, UR5 ;  /* 0x00000005000a7c82 */ /* 0x000fe20008000000 */
[----:B------:R-:W-:Y:S01]  /*1e70*/  UIADD3 UR52, UR4, 0x4, URZ ;  /* 0x0000000404347890 */ /* 0x000fe2000fffe03f */
[----:B------:R-:W-:Y:S01]  /*1e80*/  HGMMA.64x96x16.F32.BF16 R24, gdesc[UR8], RZ, !UPT, gsb0 ;  /* 0x01600000081879f0 */ /* 0x000fe2000c0018ff */
[----:B------:R-:W-:Y:S01]  /*1e90*/  UIADD3 UR54, UR5, 0x4, URZ ;  /* 0x0000000405367890 */ /* 0x000fe2000fffe03f */
[----:B------:R-:W-:Y:S01]  /*1ea0*/  IMAD.U32 R6, RZ, RZ, UR8 ;  /* 0x00000008ff067e24 */ /* 0x000fe2000f8e00ff */
        /* <DEDUP_REMOVED lines=8> */
[----:B------:R-:W-:Y:S01]  /*1f30*/  UIADD3 UR16, UR4, 0x402, URZ ;  /* 0x0000040204107890 */ /* 0x000fe2000fffe03f */
[----:B---3--:R-:W-:Y:S01]  /*1f40*/  LOP3.LUT P3, RZ, R12, 0x7f, RZ, 0xc0, !PT ;  /* 0x0000007f0cff7812 */ /* 0x008fe2000786c0ff */
        /* <DEDUP_REMOVED lines=27> */
[----:B------:R-:W-:Y:S01]  /*2100*/  ULDC UR5, c[0x0][0x448] ;  /* 0x0001120000057ab9 */ /* 0x000fe20000000800 */
[----:B------:R-:W-:Y:S01]  /*2110*/  ULDC UR4, c[0x0][0x9d8] ;  /* 0x0002760000047ab9 */ /* 0x000fe20000000800 */
        /* <DEDUP_REMOVED lines=8> */
[----:B------:R-:W-:-:S03]  /*21a0*/  IMAD.MOV.U32 R10, RZ, RZ, -0x60 ;  /* 0xffffffa0ff0a7424 */ /* 0x000fc600078e00ff */
[----:B------:R-:W-:Y:S01]  /*21b0*/  @!P3 PRMT R4, RZ, 0x654, R4 ;  /* 0x00000654ff04b816 */ /* 0x000fe20000000004 */
[----:B------:R-:W-:-:S04]  /*21c0*/  IMAD R10, R75, R10, 0x61 ;  /* 0x000000614b0a7424 */ /* 0x000fc800078e020a */
[----:B------:R-:W-:-:S05]  /*21d0*/  IMAD R12, R17, -0x2, R10 ;  /* 0xfffffffe110c7824 */ /* 0x000fca00078e020a */
[----:B----4-:R-:W-:Y:S01]  /*21e0*/  IADD3 R14, R12, -R121, R16 ;  /* 0x800000790c0e7210 */ /* 0x010fe20007ffe010 */
[----:B------:R-:W-:Y:S02]  /*21f0*/  WARPGROUP.DEPBAR.LE gsb0, 0x0 ;  /* 0x00008000000079c5 */ /* 0x000fe40000010000 */
[----:B------:R-:W-:-:S06]  /*2200*/  WARPGROUP.ARRIVE ;  /* 0x00000000000079c5 */ /* 0x000fcc0000000000 */
[----:B------:R-:W-:Y:S03]  /*2210*/  HGMMA.64x96x16.F32.BF16 R24, gdesc[UR56], R24, gsb0 ;  /* 0x01600000381879f0 */ /* 0x000fe60008001818 */
[----:B------:R-:W-:Y:S02]  /*2220*/  WARPGROUP.DEPBAR.LE gsb0, 0x0 ;  /* 0x00008000000079c5 */ /* 0x000fe40000010000 */
[----:B------:R-:W-:-:S06]  /*2230*/  WARPGROUP.ARRIVE ;  /* 0x00000000000079c5 */ /* 0x000fcc0000000000 */
[----:B------:R-:W-:Y:S01]  /*2240*/  HGMMA.64x96x16.F32.BF16 R24, gdesc[UR52], R24, gsb0 ;  /* 0x01600000341879f0 */ /* 0x000fe20008001818 */
[----:B------:R-:W-:Y:S02]  /*2250*/  ULDC UR54, c[0x0][0x9dc] ;  /* 0x0002770000367ab9 */ /* 0x000fe40000000800 */
[----:B------:R-:W-:Y:S01]  /*2260*/  ULOP3.LUT UR54, URZ, UR54, URZ, 0x33, !UPT ;  /* 0x000000363f367292 */ /* 0x000fe2000f8e333f */
[----:B------:R-:W-:Y:S02]  /*2270*/  WARPGROUP.DEPBAR.LE gsb0, 0x0 ;  /* 0x00008000000079c5 */ /* 0x000fe40000010000 */
[----:B------:R-:W-:-:S06]  /*2280*/  WARPGROUP.ARRIVE ;  /* 0x00000000000079c5 */ /* 0x000fcc0000000000 */
[----:B------:R-:W-:Y:S03]  /*2290*/  HGMMA.64x96x16.F32.BF16 R24, gdesc[UR8], R24, gsb0 ;  /* 0x01600000081879f0 */ /* 0x000fe60008001818 */
        /* <DEDUP_REMOVED lines=25> */
[----:B------:R-:W-:Y:S01]  /*2430*/  FMUL.FTZ R8, R66, UR4 ;  /* 0x0000000442087c20 */ /* 0x000fe20008410000 */
[----:B------:R-:W-:Y:S01]  /*2440*/  FMUL.FTZ R24, R24, UR4 ;  /* 0x0000000418187c20 */ /* 0x000fe20008410000 */
[----:B------:R-:W-:Y:S01]  /*2450*/  FMUL.FTZ R25, R25, UR4 ;  /* 0x0000000419197c20 */ /* 0x000fe20008410000 */
[----:B--2---:R-:W-:Y:S01]  /*2460*/  FMUL.FTZ R2, R26, UR4 ;  /* 0x000000041a027c20 */ /* 0x004fe20008410000 */
[----:B01----:R-:W-:Y:S01]  /*2470*/  FMUL.FTZ R0, R27, UR4 ;  /* 0x000000041b007c20 */ /* 0x003fe20008410000 */
        /* <DEDUP_REMOVED lines=41> */
[----:B------:R-:W0:Y:S01]  /*2710*/  SHFL.IDX PT, R66, R9, RZ, 0x1c1f ;  /* 0x001c1fff09427589 */ /* 0x000e2200000e0000 */
[----:B------:R-:W-:Y:S01]  /*2720*/  FMUL.FTZ R13, R70, UR4 ;  /* 0x00000004460d7c20 */ /* 0x000fe20008410000 */
[----:B------:R-:W-:Y:S01]  /*2730*/  FMUL.FTZ R11, R71, UR4 ;  /* 0x00000004470b7c20 */ /* 0x000fe20008410000 */
[----:B------:R-:W-:Y:S01]  /*2740*/  ULDC.64 UR4, c[0x0][0x9e0] ;  /* 0x0002780000047ab9 */ /* 0x000fe20000000a00 */
[----:B------:R1:W-:Y:S01]  /*2750*/  @!P3 SYNCS.ARRIVE.TRANS64.RED.A1T0 RZ, [R4+URZ], RZ ;  /* 0x000000ff04ffb9a7 */ /* 0x0003e2000810043f */
[----:B------:R-:W-:Y:S01]  /*2760*/  UISETP.GE.AND UP1, UPT, UR5, 0x1, UPT ;  /* 0x000000010500788c */ /* 0x000fe2000bf26270 */
[----:B------:R-:W2:Y:S01]  /*2770*/  MUFU.TANH R24, R24 ;  /* 0x0000001800187308 */ /* 0x000ea20000002400 */
[----:B------:R-:W-:-:S02]  /*2780*/  VIADD R21, R14, UR4 ;  /* 0x000000040e157c36 */ /* 0x000fc40008000000 */
[----:B------:R-:W-:Y:S02]  /*2790*/  VIADD R27, R14, UR54 ;  /* 0x000000360e1b7c36 */ /* 0x000fe40008000000 */
[----:B------:R-:W-:Y:S01]  /*27a0*/  PLOP3.LUT P1, PT, PT, PT, UP1, 0x40, 0x0 ;  /* 0x000000000000781c */ /* 0x000fe20003f2e818 */
[----:B-1----:R-:W-:Y:S02]  /*27b0*/  IMAD R4, R75, -0x60, R16 ;  /* 0xffffffa04b047824 */ /* 0x002fe400078e0210 */
[----:B------:R-:W1:Y:S01]  /*27c0*/  MUFU.TANH R25, R25 ;  /* 0x0000001900197308 */ /* 0x000e620000002400 */
[----:B------:R-:W-:Y:S02]  /*27d0*/  VIADD R63, R12, 0xffffffff ;  /* 0xffffffff0c3f7836 */ /* 0x000fe40000000000 */
[----:B------:R-:W-:-:S04]  /*27e0*/  VIADD R4, R4, 0x60 ;  /* 0x0000006004047836 */ /* 0x000fc80000000000 */
[----:B------:R-:W-:Y:S01]  /*27f0*/  IMAD R20, R17, -0x2, R4 ;  /* 0xfffffffe11147824 */ /* 0x000fe200078e0204 */
[----:B------:R-:W3:Y:S04]  /*2800*/  MUFU.TANH R2, R2 ;  /* 0x0000000200027308 */ /* 0x000ee80000002400 */
[----:B0-----:R-:W-:-:S04]  /*2810*/  VIADDMNMX R4, R66, R21, R20, PT ;  /* 0x0000001542047246 */ /* 0x001fc80003800114 */
[----:B------:R-:W0:Y:S08]  /*2820*/  MUFU.TANH R0, R0 ;  /* 0x0000000000007308 */ /* 0x000e300000002400 */
[----:B------:R-:W4:Y:S08]  /*2830*/  MUFU.TANH R28, R28 ;  /* 0x0000001c001c7308 */ /* 0x000f300000002400 */
        /* <DEDUP_REMOVED lines=42> */
[----:B------:R5:W0:Y:S02]  /*2ae0*/  MUFU.TANH R26, R31 ;  /* 0x0000001f001a7308 */ /* 0x000a240000002400 */
[----:B-----5:R-:W-:-:S02]  /*2af0*/  VIADD R31, R10, 0xffffffff ;  /* 0xffffffff0a1f7836 */ /* 0x020fc40000000000 */
[----:B------:R-:W-:Y:S01]  /*2b00*/  IMAD.IADD R10, R27, 0x1, R66 ;  /* 0x000000011b0a7824 */ /* 0x000fe200078e0242 */
[----:B-1234-:R-:W-:Y:S06]  /*2b10*/  @P1 BRA `(.L_x_4555) ;  /* 0x0000000000541947 */ /* 0x01efec0003800000 */
[----:B------:R-:W-:Y:S01]  /*2b20*/  IADD3 R12, R16, -R121, R66 ;  /* 0x80000079100c7210 */ /* 0x000fe20007ffe042 */
[----:B------:R-:W-:Y:S03]  /*2b30*/  BSSY B0, `(.L_x_4556) ;  /* 0x0000010000007945 */ /* 0x000fe60003800000 */
        /* <DEDUP_REMOVED lines=10> */
.L_x_4557:
[----:B------:R-:W-:-:S06]  /*2be0*/  UISETP.NE.AND UP2, UPT, UR5, 0x1, UPT ;  /* 0x000000010500788c */ /* 0x000fcc000bf45270 */
[----:B------:R-:W-:-:S05]  /*2bf0*/  PLOP3.LUT P1, PT, PT, PT, UP2, 0x80, 0x0 ;  /* 0x000000000000781c */ /* 0x000fca0003f2f028 */
[----:B------:R-:W-:-:S08]  /*2c00*/  @UP2 ULDC.64 UR6, c[0x0][0x9e8] ;  /* 0x00027a0000062ab9 */ /* 0x000fd00000000a00 */
[----:B------:R-:W-:-:S05]  /*2c10*/  @P1 IMAD.HI.U32 R14, R12, UR6, RZ ;  /* 0x000000060c0e1c27 */ /* 0x000fca000f8e00ff */
[----:B------:R-:W-:-:S07]  /*2c20*/  @P1 SHF.R.U32.HI R12, RZ, UR7, R14 ;  /* 0x00000007ff0c1c19 */ /* 0x000fce000801160e */
.L_x_4558:
[----:B------:R-:W-:Y:S05]  /*2c30*/  BSYNC B0 ;  /* 0x0000000000007941 */ /* 0x000fea0003800000 */
.L_x_4556:
[----:B------:R-:W-:-:S05]  /*2c40*/  IMAD R15, R12, UR5, R63 ;  /* 0x000000050c0f7c24 */ /* 0x000fca000f8e023f */
[----:B------:R-:W-:Y:S02]  /*2c50*/  VIMNMX R10, R10, R15, !PT ;  /* 0x0000000f0a0a7248 */ /* 0x000fe40007fe0100 */
[----:B------:R-:W-:-:S07]  /*2c60*/  VIADDMNMX R4, R15, UR5, R4, PT ;  /* 0x000000050f047c46 */ /* 0x000fce000b800104 */
.L_x_4555:
[C---:B------:R-:W-:Y:S02]  /*2c70*/  ISETP.GE.AND P1, PT, R31.reuse, 0x2, PT ;  /* 0x000000021f00780c */ /* 0x040fe40003f26270 */
[C---:B------:R-:W-:Y:S02]  /*2c80*/  ISETP.GE.AND P5, PT, R31.reuse, 0xa, PT ;  /* 0x0000000a1f00780c */ /* 0x040fe40003fa6270 */
[----:B------:R-:W-:Y:S02]  /*2c90*/  ISETP.GT.AND P3, PT, R10, 0x1, !P1 ;  /* 0x000000010a00780c */ /* 0x000fe40004f64270 */
[----:B------:R-:W-:Y:S02]  /*2ca0*/  ISETP.GE.AND P2, PT, R31, 0x9, PT ;  /* 0x000000091f00780c */ /* 0x000fe40003f46270 */
[----:B------:R-:W-:Y:S02]  /*2cb0*/  ISETP.LT.OR P3, PT, R4, 0x2, P3 ;  /* 0x000000020400780c */ /* 0x000fe40001f61670 */
[----:B------:R-:W-:-:S02]  /*2cc0*/  P2R R12, PR, RZ, 0x20 ;  /* 0x00000020ff0c7803 */ /* 0x000fc40000000000 */
[----:B------:R-:W-:Y:S02]  /*2cd0*/  FSEL R67, R25, -INF , !P3 ;  /* 0xff80000019437808 */ /* 0x000fe40005800000 */
[C---:B------:R-:W-:Y:S02]  /*2ce0*/  ISETP.GT.AND P3, PT, R10.reuse, 0x9, !P5 ;  /* 0x000000090a00780c */ /* 0x040fe40006f64270 */
[----:B------:R-:W-:Y:S02]  /*2cf0*/  ISETP.GT.AND P4, PT, R10, 0x8, !P2 ;  /* 0x000000080a00780c */ /* 0x000fe40005784270 */
        /* <DEDUP_REMOVED lines=27> */
[C---:B------:R-:W-:Y:S02]  /*2eb0*/  ISETP.GE.AND P4, PT, R31.reuse, 0x22, PT ;  /* 0x000000221f00780c */ /* 0x040fe40003f86270 */
        /* <DEDUP_REMOVED lines=59> */
[----:B------:R-:W-:Y:S02]  /*3270*/  P2R R25, PR, RZ, 0x20 ;  /* 0x00000020ff197803 */ /* 0x000fe40000000000 */
[----:B------:R-:W-:Y:S02]  /*3280*/  FSEL R97, R64, -INF , !P3 ;  /* 0xff80000040617808 */ /* 0x000fe40005800000 */
[C---:B------:R-:W-:Y:S02]  /*3290*/  ISETP.GE.AND P3, PT, R31.reuse, 0x52, PT ;  /* 0x000000521f00780c */ /* 0x040fe40003f66270 */
[----:B------:R-:W-:Y:S02]  /*32a0*/  ISETP.GE.AND P6, PT, R31, 0x1, PT ;  /* 0x000000011f00780c */ /* 0x000fe40003fc6270 */
[----:B------:R-:W-:-:S04]  /*32b0*/  ISETP.GT.AND P4, PT, R10, 0x51, !P3 ;  /* 0x000000510a00780c */ /* 0x000fc80005f84270 */
[----:B------:R-:W-:-:S04]  /*32c0*/  ISETP.LT.OR P4, PT, R4, 0x52, P4 ;  /* 0x000000520400780c */ /* 0x000fc80002781670 */
[----:B------:R-:W-:Y:S02]  /*32d0*/  FSEL R65, R65, -INF , !P4 ;  /* 0xff80000041417808 */ /* 0x000fe40006000000 */
[----:B------:R-:W-:-:S04]  /*32e0*/  ISETP.GE.AND P4, PT, R31, 0x59, PT ;  /* 0x000000591f00780c */ /* 0x000fc80003f86270 */
[----:B------:R-:W-:-:S04]  /*32f0*/  ISETP.GT.AND P5, PT, R10, 0x58, !P4 ;  /* 0x000000580a00780c */ /* 0x000fc800067a4270 */
[----:B------:R-:W-:-:S04]  /*3300*/  ISETP.LT.OR P5, PT, R4, 0x59, P5 ;  /* 0x000000590400780c */ /* 0x000fc80002fa1670 */
[----:B------:R-:W-:Y:S02]  /*3310*/  FSEL R14, R68, -INF , !P5 ;  /* 0xff800000440e7808 */ /* 0x000fe40006800000 */
[----:B------:R-:W-:-:S04]  /*3320*/  ISETP.GT.AND P5, PT, R10, RZ, !P6 ;  /* 0x000000ff0a00720c */ /* 0x000fc800077a4270 */
[----:B------:R-:W-:-:S04]  /*3330*/  ISETP.LT.OR P5, PT, R4, 0x1, P5 ;  /* 0x000000010400780c */ /* 0x000fc80002fa1670 */
[----:B------:R-:W-:Y:S02]  /*3340*/  FSEL R33, R24, -INF , !P5 ;  /* 0xff80000018217808 */ /* 0x000fe40006800000 */
[----:B------:R-:W-:-:S04]  /*3350*/  ISETP.GE.AND P5, PT, R31, 0x5a, PT ;  /* 0x0000005a1f00780c */ /* 0x000fc80003fa6270 */
[----:B------:R-:W-:Y:S02]  /*3360*/  P2R R31, PR, RZ, 0x20 ;  /* 0x00000020ff1f7803 */ /* 0x000fe40000000000 */
[----:B------:R-:W-:-:S04]  /*3370*/  ISETP.GT.AND P5, PT, R10, 0x59, !P5 ;  /* 0x000000590a00780c */ /* 0x000fc80006fa4270 */
[----:B------:R-:W-:Y:S02]  /*3380*/  ISETP.LT.OR P5, PT, R4, 0x5a, P5 ;  /* 0x0000005a0400780c */ /* 0x000fe40002fa1670 */
[----:B------:R-:W0:Y:S02]  /*3390*/  SHFL.IDX PT, R4, R9, 0x1, 0x1c1f ;  /* 0x003c1f0009047f89 */ /* 0x000e2400000e0000 */
[----:B------:R-:W-:Y:S02]  /*33a0*/  FSEL R69, R69, -INF , !P5 ;  /* 0xff80000045457808 */ /* 0x000fe40006800000 */
[----:B------:R-:W-:Y:S02]  /*33b0*/  PLOP3.LUT P5, PT, PT, PT, UP1, 0x40, 0x0 ;  /* 0x000000000000781c */ /* 0x000fe40003fae818 */
[----:B0-----:R-:W-:Y:S01]  /*33c0*/  VIADDMNMX R15, R4, R21, R20, PT ;  /* 0x00000015040f7246 */ /* 0x001fe20003800114 */
[----:B------:R-:W-:-:S10]  /*33d0*/  IMAD.IADD R20, R27, 0x1, R4 ;  /* 0x000000011b147824 */ /* 0x000fd400078e0204 */
[----:B------:R-:W-:Y:S05]  /*33e0*/  @P5 BRA `(.L_x_4559) ;  /* 0x00000000005c5947 */ /* 0x000fea0003800000 */
        /* <DEDUP_REMOVED lines=13> */
.L_x_4561:
[----:B------:R-:W-:-:S06]  /*34c0*/  UISETP.NE.AND UP2, UPT, UR5, 0x1, UPT ;  /* 0x000000010500788c */ /* 0x000fcc000bf45270 */
[----:B------:R-:W-:-:S05]  /*34d0*/  PLOP3.LUT P5, PT, PT, PT, UP2, 0x80, 0x0 ;  /* 0x000000000000781c */ /* 0x000fca0003faf028 */
[----:B------:R-:W-:-:S08]  /*34e0*/  @UP2 ULDC.64 UR6, c[0x0][0x9e8] ;  /* 0x00027a0000062ab9 */ /* 0x000fd00000000a00 */
[----:B------:R-:W-:Y:S01]  /*34f0*/  @P5 IMAD.HI.U32 R9, R4, UR6, RZ ;  /* 0x0000000604095c27 */ /* 0x000fe2000f8e00ff */
[----:B------:R-:W-:-:S13]  /*3500*/  PLOP3.LUT P5, PT, PT, PT, UP2, 0x80, 0x0 ;  /* 0x000000000000781c */ /* 0x000fda0003faf028 */
[----:B------:R-:W-:-:S07]  /*3510*/  @P5 SHF.R.U32.HI R4, RZ, UR7, R9 ;  /* 0x00000007ff045c19 */ /* 0x000fce0008011609 */
.L_x_4562:
[----:B------:R-:W-:Y:S05]  /*3520*/  BSYNC B0 ;  /* 0x0000000000007941 */ /* 0x000fea0003800000 */
.L_x_4560:
[----:B------:R-:W-:-:S05]  /*3530*/  IMAD R4, R4, UR5, R63 ;  /* 0x0000000504047c24 */ /* 0x000fca000f8e023f */
[----:B------:R-:W-:Y:S02]  /*3540*/  VIMNMX R20, R20, R4, !PT ;  /* 0x0000000414147248 */ /* 0x000fe40007fe0100 */
[----:B------:R-:W-:-:S07]  /*3550*/  VIADDMNMX R15, R4, UR5, R15, PT ;  /* 0x00000005040f7c46 */ /* 0x000fce000b80010f */
.L_x_4559:
[C---:B------:R-:W-:Y:S01]  /*3560*/  ISETP.GT.AND P1, PT, R20.reuse, 0x1, !P1 ;  /* 0x000000011400780c */ /* 0x040fe20004f24270 */
[----:B------:R-:W-:Y:S01]  /*3570*/  ULDC UR6, c[0x0][0x988] ;  /* 0x0002620000067ab9 */ /* 0x000fe20000000800 */
[----:B------:R-:W-:Y:S01]  /*3580*/  ISETP.GT.AND P2, PT, R20, 0x8, !P2 ;  /* 0x000000081400780c */ /* 0x000fe20005744270 */
[----:B------:R-:W-:Y:S01]  /*3590*/  @UP0 ULDC UR14, c[0x0][0x450] ;  /* 0x00011400000e0ab9 */ /* 0x000fe20000000800 */
[----:B------:R-:W-:Y:S01]  /*35a0*/  ISETP.LT.OR P1, PT, R15, 0x2, P1 ;  /* 0x000000020f00780c */ /* 0x000fe20000f21670 */
[----:B------:R-:W-:Y:S01]  /*35b0*/  UMOV UR10, UR60 ;  /* 0x0000003c000a7c82 */ /* 0x000fe20008000000 */
[----:B------:R-:W-:Y:S02]  /*35c0*/  FMNMX.FTZ R4, R33, R67, !PT ;  /* 0x0000004321047209 */ /* 0x000fe40007810000 */
[----:B------:R-:W-:Y:S02]  /*35d0*/  FSEL R21, R0, -INF , !P1 ;  /* 0xff80000000157808 */ /* 0x000fe40004800000 */
[----:B------:R-:W-:-:S02]  /*35e0*/  ISETP.NE.AND P1, PT, R12, RZ, PT ;  /* 0x000000ff0c00720c */ /* 0x000fc40003f25270 */
[----:B------:R-:W-:Y:S02]  /*35f0*/  ISETP.LT.OR P2, PT, R15, 0x9, P2 ;  /* 0x000000090f00780c */ /* 0x000fe40001741670 */
[----:B------:R-:W-:Y:S02]  /*3600*/  ISETP.GT.AND P1, PT, R20, 0x9, !P1 ;  /* 0x000000091400780c */ /* 0x000fe40004f24270 */
[----:B------:R-:W-:Y:S02]  /*3610*/  FMNMX.FTZ R4, R71, R4, !PT ;  /* 0x0000000447047209 */ /* 0x000fe40007810000 */
[----:B------:R-:W-:Y:S02]  /*3620*/  ISETP.LT.OR P1, PT, R15, 0xa, P1 ;  /* 0x0000000a0f00780c */ /* 0x000fe40000f21670 */
[----:B------:R-:W-:Y:S02]  /*3630*/  FSEL R24, R30, -INF , !P2 ;  /* 0xff8000001e187808 */ /* 0x000fe40005000000 */
[----:B------:R-:W-:-:S02]  /*3640*/  FSEL R26, R26, -INF , !P1 ;  /* 0xff8000001a1a7808 */ /* 0x000fc40004800000 */
[----:B------:R-:W-:Y:S02]  /*3650*/  ISETP.NE.AND P1, PT, R25, RZ, PT ;  /* 0x000000ff1900720c */ /* 0x000fe40003f25270 */
[----:B------:R-:W-:Y:S02]  /*3660*/  ISETP.NE.AND P2, PT, R28, RZ, PT ;  /* 0x000000ff1c00720c */ /* 0x000fe40003f45270 */
[----:B------:R-:W-:Y:S02]  /*3670*/  ISETP.GT.AND P1, PT, R20, 0x10, !P1 ;  /* 0x000000101400780c */ /* 0x000fe40004f24270 */
[----:B------:R-:W-:Y:S02]  /*3680*/  FMNMX.FTZ R4, R73, R4, !PT ;  /* 0x0000000449047209 */ /* 0x000fe40007810000 */
[----:B------:R-:W-:Y:S02]  /*3690*/  ISETP.LT.OR P1, PT, R15, 0x11, P1 ;  /* 0x000000110f00780c */ /* 0x000fe40000f21670 */
[----:B------:R-:W-:-:S02]  /*36a0*/  FMNMX.FTZ R4, R77, R4, !PT ;  /* 0x000000044d047209 */ /* 0x000fc40007810000 */
[----:B------:R-:W-:Y:S02]  /*36b0*/  FSEL R28, R34, -INF , !P1 ;  /* 0xff800000221c7808 */ /* 0x000fe40004800000 */
[----:B------:R-:W-:Y:S02]  /*36c0*/  ISETP.GT.AND P1, PT, R20, 0x11, !P2 ;  /* 0x000000111400780c */ /* 0x000fe40005724270 */
[----:B------:R-:W-:Y:S02]  /*36d0*/  ISETP.NE.AND P5, PT, R29, RZ, PT ;  /* 0x000000ff1d00720c */ /* 0x000fe40003fa5270 */
[----:B------:R-:W-:Y:S02]  /*36e0*/  ISETP.LT.OR P1, PT, R15, 0x12, P1 ;  /* 0x000000120f00780c */ /* 0x000fe40000f21670 */
[----:B------:R-:W-:Y:S02]  /*36f0*/  FMNMX.FTZ R4, R79, R4, !PT ;  /* 0x000000044f047209 */ /* 0x000fe40007810000 */
[----:B------:R-:W-:-:S02]  /*3700*/  FSEL R30, R35, -INF , !P1 ;  /* 0xff800000231e7808 */ /* 0x000fc40004800000 */
[----:B------:R-:W-:Y:S02]  /*3710*/  ISETP.GT.AND P1, PT, R20, 0x18, !P5 ;  /* 0x000000181400780c */ /* 0x000fe40006f24270 */
[----:B------:R-:W-:Y:S02]  /*3720*/  FMNMX.FTZ R4, R81, R4, !PT ;  /* 0x0000000451047209 */ /* 0x000fe40007810000 */
[----:B------:R-:W-:Y:S02]  /*3730*/  ISETP.LT.OR P1, PT, R15, 0x19, P1 ;  /* 0x000000190f00780c */ /* 0x000fe40000f21670 */
[----:B------:R-:W-:Y:S02]  /*3740*/  FMNMX.FTZ R4, R83, R4, !PT ;  /* 0x0000000453047209 */ /* 0x000fe40007810000 */
[----:B------:R-:W-:Y:S02]  /*3750*/  ISETP.NE.AND P2, PT, R32, RZ, PT ;  /* 0x000000ff2000720c */ /* 0x000fe40003f45270 */
[----:B------:R-:W-:-:S02]  /*3760*/  FSEL R32, R38, -INF , !P1 ;  /* 0xff80000026207808 */ /* 0x000fc40004800000 */
[----:B------:R-:W-:Y:S02]  /*3770*/  FMNMX.FTZ R4, R85, R4, !PT ;  /* 0x0000000455047209 */ /* 0x000fe40007810000 */
        /* <DEDUP_REMOVED lines=28> */
[----:B------:R-:W-:-:S02]  /*3940*/  FMNMX.FTZ R9, R65, R4, !PT ;  /* 0x0000000441097209 */ /* 0x000fc40007810000 */
[----:B------:R-:W-:Y:S02]  /*3950*/  ISETP.NE.AND P1, PT, R44, RZ, PT ;  /* 0x000000ff2c00720c */ /* 0x000fe40003f25270 */
[----:B------:R-:W-:Y:S02]  /*3960*/  FMNMX.FTZ R9, R14, R9, !PT ;  /* 0x000000090e097209 */ /* 0x000fe40007810000 */
[C---:B------:R-:W-:Y:S02]  /*3970*/  ISETP.GT.AND P1, PT, R20.reuse, 0x29, !P1 ;  /* 0x000000291400780c */ /* 0x040fe40004f24270 */
[----:B------:R-:W-:Y:S01]  /*3980*/  FMNMX.FTZ R25, R69, R9, !PT ;  /* 0x0000000945197209 */ /* 0x000fe20007810000 */
[----:B------:R-:W-:Y:S01]  /*3990*/  IMAD.U32 R9, RZ, RZ, UR6 ;  /* 0x00000006ff097e24 */ /* 0x000fe2000f8e00ff */
[----:B------:R-:W-:Y:S01]  /*39a0*/  ISETP.LT.OR P1, PT, R15, 0x2a, P1 ;  /* 0x0000002a0f00780c */ /* 0x000fe20000f21670 */
[----:B------:R-:W-:Y:S01]  /*39b0*/  @UP0 ULDC UR6, c[0x0][0x44c] ;  /* 0x0001130000060ab9 */ /* 0x000fe20000000800 */
[----:B------:R-:W-:Y:S01]  /*39c0*/  ISETP.GT.AND P6, PT, R20, RZ, !P6 ;  /* 0x000000ff1400720c */ /* 0x000fe200077c4270 */
[----:B------:R-:W0:Y:S01]  /*39d0*/  SHFL.BFLY PT, R4, R25, 0x2, 0x1f ;  /* 0x0c401f0019047f89 */ /* 0x000e2200000e0000 */
[----:B------:R-:W-:Y:S01]  /*39e0*/  FSEL R42, R47, -INF , !P1 ;  /* 0xff8000002f2a7808 */ /* 0x000fe20004800000 */
[----:B------:R-:W-:Y:S01]  /*39f0*/  UIMAD.WIDE.U32 UR6, UR60, UR6, URZ ;  /* 0x000000063c0672a5 */ /* 0x000fe2000f8e003f */
[----:B------:R-:W-:-:S02]  /*3a00*/  ISETP.NE.AND P1, PT, R70, RZ, PT ;  /* 0x000000ff4600720c */ /* 0x000fc40003f25270 */
[C---:B------:R-:W-:Y:S01]  /*3a10*/  ISETP.LT.OR P6, PT, R15.reuse, 0x1, P6 ;  /* 0x000000010f00780c */ /* 0x040fe200037c1670 */
[----:B------:R-:W-:Y:S01]  /*3a20*/  @UP0 USHF.R.U32.HI UR10, URZ, UR14, UR7 ;  /* 0x0000000e3f0a0299 */ /* 0x000fe20008011607 */
[----:B------:R-:W-:Y:S02]  /*3a30*/  ISETP.GT.AND P1, PT, R20, 0x30, !P1 ;  /* 0x000000301400780c */ /* 0x000fe40004f24270 */
[----:B------:R-:W-:Y:S02]  /*3a40*/  FSEL R2, R2, -INF , !P6 ;  /* 0xff80000002027808 */ /* 0x000fe40007000000 */
[----:B------:R-:W-:Y:S02]  /*3a50*/  ISETP.LT.OR P1, PT, R15, 0x31, P1 ;  /* 0x000000310f00780c */ /* 0x000fe40000f21670 */
[----:B------:R-:W-:Y:S02]  /*3a60*/  ISETP.NE.AND P5, PT, R56, RZ, PT ;  /* 0x000000ff3800720c */ /* 0x000fe40003fa5270 */
[----:B------:R-:W-:-:S02]  /*3a70*/  FSEL R44, R50, -INF , !P1 ;  /* 0xff800000322c7808 */ /* 0x000fc40004800000 */
[----:B------:R-:W-:Y:S02]  /*3a80*/  ISETP.NE.AND P1, PT, R48, RZ, PT ;  /* 0x000000ff3000720c */ /* 0x000fe40003f25270 */
[----:B------:R-:W-:Y:S02]  /*3a90*/  ISETP.NE.AND P6, PT, R78, RZ, PT ;  /* 0x000000ff4e00720c */ /* 0x000fe40003fc5270 */
[C---:B------:R-:W-:Y:S02]  /*3aa0*/  ISETP.GT.AND P1, PT, R20.reuse, 0x31, !P1 ;  /* 0x000000311400780c */ /* 0x040fe40004f24270 */
[----:B------:R-:W-:Y:S02]  /*3ab0*/  ISETP.GT.AND P3, PT, R20, 0x51, !P3 ;  /* 0x000000511400780c */ /* 0x000fe40005f64270 */
[----:B------:R-:W-:Y:S02]  /*3ac0*/  ISETP.LT.OR P1, PT, R15, 0x32, P1 ;  /* 0x000000320f00780c */ /* 0x000fe40000f21670 */
[----:B0-----:R-:W-:-:S02]  /*3ad0*/  FMNMX.FTZ R27, R25, R4, !PT ;  /* 0x00000004191b7209 */ /* 0x001fc40007810000 */
[----:B------:R-:W-:Y:S02]  /*3ae0*/  FMNMX.FTZ R25, R2, R21, !PT ;  /* 0x0000001502197209 */ /* 0x000fe40007810000 */
[----:B------:R-:W-:Y:S01]  /*3af0*/  FSEL R46, R51, -INF , !P1 ;  /* 0xff800000332e7808 */ /* 0x000fe20004800000 */
[----:B------:R-:W0:Y:S01]  /*3b00*/  SHFL.BFLY PT, R4, R27, 0x1, 0x1f ;  /* 0x0c201f001b047f89 */ /* 0x000e2200000e0000 */
        /* <DEDUP_REMOVED lines=14> */
[----:B------:R-:W-:Y:S02]  /*3bf0*/  ISETP.GT.AND P1, PT, R20, 0x40, !P2 ;  /* 0x000000401400780c */ /* 0x000fe40005724270 */
[----:B------:R-:W-:-:S02]  /*3c00*/  FMNMX.FTZ R25, R36, R25, !PT ;  /* 0x0000001924197209 */ /* 0x000fc40007810000 */
[----:B------:R-:W-:Y:S02]  /*3c10*/  ISETP.LT.OR P1, PT, R15, 0x41, P1 ;  /* 0x000000410f00780c */ /* 0x000fe40000f21670 */
[----:B------:R-:W-:Y:S02]  /*3c20*/  FMNMX.FTZ R25, R38, R25, !PT ;  /* 0x0000001926197209 */ /* 0x000fe40007810000 */
[----:B------:R-:W-:Y:S02]  /*3c30*/  FSEL R10, R58, -INF , !P1 ;  /* 0xff8000003a0a7808 */ /* 0x000fe40004800000 */
[----:B------:R-:W-:Y:S02]  /*3c40*/  FMNMX.FTZ R25, R40, R25, !PT ;  /* 0x0000001928197209 */ /* 0x000fe40007810000 */
[----:B------:R-:W-:Y:S02]  /*3c50*/  ISETP.GT.AND P1, PT, R20, 0x41, !P5 ;  /* 0x000000411400780c */ /* 0x000fe40006f24270 */
[----:B0-----:R-:W-:-:S02]  /*3c60*/  FMNMX.FTZ R4, R27, R4, !PT ;  /* 0x000000041b047209 */ /* 0x001fc40007810000 */
[----:B------:R-:W-:Y:S02]  /*3c70*/  FMNMX.FTZ R25, R42, R25, !PT ;  /* 0x000000192a197209 */ /* 0x000fe40007810000 */
[----:B------:R-:W-:Y:S01]  /*3c80*/  ISETP.LT.OR P1, PT, R15, 0x42, P1 ;  /* 0x000000420f00780c */ /* 0x000fe20000f21670 */
[----:B------:R-:W-:Y:S01]  /*3c90*/  FMUL.FTZ R29, R4, R9 ;  /* 0x00000009041d7220 */ /* 0x000fe20000410000 */
[----:B------:R-:W-:Y:S02]  /*3ca0*/  FMNMX.FTZ R25, R44, R25, !PT ;  /* 0x000000192c197209 */ /* 0x000fe40007810000 */
[----:B------:R-:W-:Y:S02]  /*3cb0*/  FSEL R0, R59, -INF , !P1 ;  /* 0xff8000003b007808 */ /* 0x000fe40004800000 */
[----:B------:R-:W-:Y:S02]  /*3cc0*/  FSETP.NEU.FTZ.AND P1, PT, R4, -INF , PT ;  /* 0xff8000000400780b */ /* 0x000fe40003f3d000 */
[----:B------:R-:W-:-:S02]  /*3cd0*/  ISETP.NE.AND P5, PT, R76, RZ, PT ;  /* 0x000000ff4c00720c */ /* 0x000fc40003fa5270 */
[----:B------:R-:W-:Y:S02]  /*3ce0*/  FMNMX.FTZ R25, R46, R25, !PT ;  /* 0x000000192e197209 */ /* 0x000fe40007810000 */
[----:B------:R-:W-:Y:S02]  /*3cf0*/  FSEL R60, R29, RZ, P1 ;  /* 0x000000ff1d3c7208 */ /* 0x000fe40000800000 */
[----:B------:R-:W-:Y:S02]  /*3d00*/  ISETP.GT.AND P1, PT, R20, 0x48, !P5 ;  /* 0x000000481400780c */ /* 0x000fe40006f24270 */
[----:B------:R-:W-:Y:S01]  /*3d10*/  FMNMX.FTZ R25, R48, R25, !PT ;  /* 0x0000001930197209 */ /* 0x000fe20007810000 */
[-CC-:B------:R-:W-:Y:S01]  /*3d20*/  FFMA.FTZ R27, R33, R9.reuse, -R60.reuse ;  /* 0x00000009211b7223 */ /* 0x180fe2000001083c */
[----:B------:R-:W-:Y:S01]  /*3d30*/  ISETP.LT.OR P1, PT, R15, 0x49, P1 ;  /* 0x000000490f00780c */ /* 0x000fe20000f21670 */
[--C-:B------:R-:W-:Y:S01]  /*3d40*/  FFMA.FTZ R29, R67, R9, -R60.reuse ;  /* 0x00000009431d7223 */ /* 0x100fe2000001083c */
[----:B------:R-:W-:Y:S01]  /*3d50*/  FMNMX.FTZ R25, R12, R25, !PT ;  /* 0x000000190c197209 */ /* 0x000fe20007810000 */
[-CC-:B------:R-:W-:Y:S01]  /*3d60*/  FFMA.FTZ R33, R73, R9.reuse, -R60.reuse ;  /* 0x0000000949217223 */ /* 0x180fe2000001083c */
[----:B------:R-:W-:Y:S01]  /*3d70*/  FSEL R50, R62, -INF , !P1 ;  /* 0xff8000003e327808 */ /* 0x000fe20004800000 */
[----:B------:R-:W-:Y:S01]  /*3d80*/  MUFU.EX2 R27, R27 ;  /* 0x0000001b001b7308 */ /* 0x000fe20000000800 */
[----:B------:R-:W-:Y:S01]  /*3d90*/  ISETP.NE.AND P2, PT, R80, RZ, PT ;  /* 0x000000ff5000720c */ /* 0x000fe20003f45270 */
[-CC-:B------:R-:W-:Y:S01]  /*3da0*/  FFMA.FTZ R35, R77, R9.reuse, -R60.reuse ;  /* 0x000000094d237223 */ /* 0x180fe2000001083c */
[----:B------:R-:W-:Y:S01]  /*3db0*/  ISETP.GT.AND P1, PT, R20, 0x49, !P6 ;  /* 0x000000491400780c */ /* 0x000fe20007724270 */
[--C-:B------:R-:W-:Y:S01]  /*3dc0*/  FFMA.FTZ R37, R81, R9, -R60.reuse ;  /* 0x0000000951257223 */ /* 0x100fe2000001083c */
[----:B------:R-:W-:Y:S01]  /*3dd0*/  FMNMX.FTZ R25, R10, R25, !PT ;  /* 0x000000190a197209 */ /* 0x000fe20007810000 */
[-CC-:B------:R-:W-:Y:S01]  /*3de0*/  FFMA.FTZ R43, R65, R9.reuse, -R60.reuse ;  /* 0x00000009412b7223 */ /* 0x180fe2000001083c */
[----:B------:R-:W-:Y:S01]  /*3df0*/  ISETP.NE.AND P5, PT, R31, RZ, PT ;  /* 0x000000ff1f00720c */ /* 0x000fe20003fa5270 */
[-CC-:B------:R-:W-:Y:S01]  /*3e00*/  FFMA.FTZ R31, R71, R9.reuse, -R60.reuse ;  /* 0x00000009471f7223 */ /* 0x180fe2000001083c */
[----:B------:R-:W-:Y:S01]  /*3e10*/  ISETP.GT.AND P2, PT, R20, 0x50, !P2 ;  /* 0x000000501400780c */ /* 0x000fe20005744270 */
[----:B------:R0:W1:Y:S01]  /*3e20*/  MUFU.EX2 R188, R29 ;  /* 0x0000001d00bc7308 */ /* 0x0000620000000800 */
[----:B------:R-:W-:Y:S01]  /*3e30*/  ISETP.LT.OR P1, PT, R15, 0x4a, P1 ;  /* 0x0000004a0f00780c */ /* 0x000fe20000f21670 */
[--C-:B------:R-:W-:Y:S01]  /*3e40*/  FFMA.FTZ R39, R93, R9, -R60.reuse ;  /* 0x000000095d277223 */ /* 0x100fe2000001083c */
[----:B------:R-:W-:Y:S01]  /*3e50*/  FMNMX.FTZ R25, R0, R25, !PT ;  /* 0x0000001900197209 */ /* 0x000fe20007810000 */
[----:B------:R-:W-:Y:S01]  /*3e60*/  FFMA.FTZ R14, R14, R9, -R60 ;  /* 0x000000090e0e7223 */ /* 0x000fe2000001083c */
[----:B------:R-:W-:-:S02]  /*3e70*/  ISETP.GT.AND P4, PT, R20, 0x58, !P4 ;  /* 0x000000581400780c */ /* 0x000fc40006784270 */
[----:B------:R-:W-:Y:S01]  /*3e80*/  ISETP.GT.AND P5, PT, R20, 0x59, !P5 ;  /* 0x000000591400780c */ /* 0x000fe20006fa4270 */
[----:B------:R-:W2:Y:S01]  /*3e90*/  MUFU.EX2 R31, R31 ;  /* 0x0000001f001f7308 */ /* 0x000ea20000000800 */
[----:B------:R-:W-:Y:S01]  /*3ea0*/  ISETP.LT.OR P2, PT, R15, 0x51, P2 ;  /* 0x000000510f00780c */ /* 0x000fe20001741670 */
[-CC-:B0-----:R-:W-:Y:S01]  /*3eb0*/  FFMA.FTZ R29, R79, R9.reuse, -R60.reuse ;  /* 0x000000094f1d7223 */ /* 0x181fe2000001083c */
[----:B------:R-:W-:Y:S01]  /*3ec0*/  FSEL R20, R3, -INF , !P1 ;  /* 0xff80000003147808 */ /* 0x000fe20004800000 */
[----:B------:R-:W-:Y:S01]  /*3ed0*/  FFMA.FTZ R3, R85, R9, -R60 ;  /* 0x0000000955037223 */ /* 0x000fe2000001083c */
[----:B------:R-:W-:Y:S02]  /*3ee0*/  FMNMX.FTZ R25, R50, R25, !PT ;  /* 0x0000001932197209 */ /* 0x000fe40007810000 */
[----:B------:R-:W-:Y:S01]  /*3ef0*/  ISETP.LT.OR P3, PT, R15, 0x52, P3 ;  /* 0x000000520f00780c */ /* 0x000fe20001f61670 */
[----:B------:R0:W-:Y:S01]  /*3f00*/  MUFU.EX2 R180, R3 ;  /* 0x0000000300b47308 */ /* 0x0001e20000000800 */
[----:B------:R-:W-:-:S02]  /*3f10*/  FSEL R8, R8, -INF , !P2 ;  /* 0xff80000008087808 */ /* 0x000fc40005000000 */
[----:B------:R-:W-:Y:S02]  /*3f20*/  FMNMX.FTZ R25, R20, R25, !PT ;  /* 0x0000001914197209 */ /* 0x000fe40007810000 */
[----:B------:R-:W-:Y:S02]  /*3f30*/  ISETP.LT.OR P4, PT, R15, 0x59, P4 ;  /* 0x000000590f00780c */ /* 0x000fe40002781670 */
[----:B------:R-:W-:Y:S01]  /*3f40*/  FSEL R52, R5, -INF , !P3 ;  /* 0xff80000005347808 */ /* 0x000fe20005800000 */
[--C-:B------:R-:W-:Y:S01]  /*3f50*/  FFMA.FTZ R5, R41, R9, -R60.reuse ;  /* 0x0000000929057223 */ /* 0x100fe2000001083c */
[----:B------:R-:W-:Y:S01]  /*3f60*/  FMNMX.FTZ R25, R8, R25, !PT ;  /* 0x0000001908197209 */ /* 0x000fe20007810000 */
[-CC-:B0-----:R-:W-:Y:S01]  /*3f70*/  FFMA.FTZ R3, R87, R9.reuse, -R60.reuse ;  /* 0x0000000957037223 */ /* 0x181fe2000001083c */
[----:B------:R-:W-:Y:S01]  /*3f80*/  ISETP.LT.OR P5, PT, R15, 0x5a, P5 ;  /* 0x0000005a0f00780c */ /* 0x000fe20002fa1670 */
[--C-:B------:R-:W-:Y:S01]  /*3f90*/  FFMA.FTZ R41, R61, R9, -R60.reuse ;  /* 0x000000093d297223 */ /* 0x100fe2000001083c */
[----:B------:R-:W-:Y:S01]  /*3fa0*/  FSEL R54, R13, -INF , !P4 ;  /* 0xff8000000d367808 */ /* 0x000fe20006000000 */
[----:B------:R-:W-:Y:S01]  /*3fb0*/  MUFU.EX2 R182, R3 ;  /* 0x0000000300b67308 */ /* 0x000fe20000000800 */
[----:B------:R-:W-:Y:S01]  /*3fc0*/  FMNMX.FTZ R25, R52, R25, !PT ;  /* 0x0000001934197209 */ /* 0x000fe20007810000 */
[-CC-:B------:R-:W-:Y:S01]  /*3fd0*/  FFMA.FTZ R13, R89, R9.reuse, -R60.reuse ;  /* 0x00000009590d7223 */ /* 0x180fe2000001083c */
[----:B------:R-:W-:Y:S01]  /*3fe0*/  FSEL R56, R11, -INF , !P5 ;  /* 0xff8000000b387808 */ /* 0x000fe20006800000 */
[--C-:B------:R-:W-:Y:S01]  /*3ff0*/  FFMA.FTZ R11, R45, R9, -R60.reuse ;  /* 0x000000092d0b7223 */ /* 0x100fe2000001083c */
[----:B------:R-:W-:Y:S01]  /*4000*/  FMNMX.FTZ R25, R54, R25, !PT ;  /* 0x0000001936197209 */ /* 0x000fe20007810000 */
[----:B------:R-:W-:Y:S01]  /*4010*/  FFMA.FTZ R15, R49, R9, -R60 ;  /* 0x00000009310f7223 */ /* 0x000fe2000001083c */
[----:B------:R-:W-:Y:S01]  /*4020*/  R2UR UR11, R74 ;  /* 0x000000004a0b72ca */ /* 0x000fe200000e0000 */
[----:B------:R-:W-:Y:S01]  /*4030*/  MUFU.EX2 R174, R41 ;  /* 0x0000002900ae7308 */ /* 0x000fe20000000800 */
[----:B------:R-:W-:-:S05]  /*4040*/  FMNMX.FTZ R25, R56, R25, !PT ;  /* 0x0000001938197209 */ /* 0x000fca0007810000 */
[----:B------:R-:W0:Y:S02]  /*4050*/  SHFL.BFLY PT, R58, R25, 0x2, 0x1f ;  /* 0x0c401f00193a7f89 */ /* 0x000e2400000e0000 */
[----:B------:R3:W4:Y:S04]  /*4060*/  MUFU.EX2 R190, R33 ;  /* 0x0000002100be7308 */ /* 0x0007280000000800 */
[----:B------:R-:W-:-:S04]  /*4070*/  UIADD3 UR6, UR11, UR10, URZ ;  /* 0x0000000a0b067290 */ /* 0x000fc8000fffe03f */
[----:B------:R-:W5:Y:S01]  /*4080*/  MUFU.EX2 R35, R35 ;  /* 0x0000002300237308 */ /* 0x000f620000000800 */
[----:B---3--:R-:W-:Y:S01]  /*4090*/  FFMA.FTZ R33, R83, R9, -R60 ;  /* 0x0000000953217223 */ /* 0x008fe2000001083c */
[----:B------:R-:W-:-:S06]  /*40a0*/  UIADD3 UR4, UR6, UR4, URZ ;  /* 0x0000000406047290 */ /* 0x000fcc000fffe03f */
[----:B------:R3:W5:Y:S01]  /*40b0*/  MUFU.EX2 R184, R29 ;  /* 0x0000001d00b87308 */ /* 0x0007620000000800 */
[----:B0-----:R-:W-:Y:S01]  /*40c0*/  FMNMX.FTZ R58, R25, R58, !PT ;  /* 0x0000003a193a7209 */ /* 0x001fe20007810000 */
[----:B------:R-:W-:-:S06]  /*40d0*/  FFMA.FTZ R25, R57, R9, -R60 ;  /* 0x0000000939197223 */ /* 0x000fcc000001083c */
[----:B------:R-:W0:Y:S01]  /*40e0*/  MUFU.EX2 R37, R37 ;  /* 0x0000002500257308 */ /* 0x000e220000000800 */
[----:B---3--:R-:W-:Y:S01]  /*40f0*/  FFMA.FTZ R29, R91, R9, -R60 ;  /* 0x000000095b1d7223 */ /* 0x008fe2000001083c */
[----:B------:R-:W3:Y:S06]  /*4100*/  SHFL.BFLY PT, R3, R58, 0x1, 0x1f ;  /* 0x0c201f003a037f89 */ /* 0x000eec00000e0000 */
[----:B------:R1:W-:Y:S08]  /*4110*/  MUFU.EX2 R172, R25 ;  /* 0x0000001900ac7308 */ /* 0x0003f00000000800 */
[----:B------:R-:W-:Y:S08]  /*4120*/  MUFU.EX2 R168, R43 ;  /* 0x0000002b00a87308 */ /* 0x000ff00000000800 */
[----:B------:R2:W0:Y:S01]  /*4130*/  MUFU.EX2 R186, R33 ;  /* 0x0000002100ba7308 */ /* 0x0004220000000800 */
[----:B---3--:R-:W-:-:S04]  /*4140*/  FMNMX.FTZ R3, R58, R3, !PT ;  /* 0x000000033a037209 */ /* 0x008fc80007810000 */
[C---:B------:R-:W-:Y:S01]  /*4150*/  FSETP.NEU.FTZ.AND P1, PT, R3.reuse, -INF , PT ;  /* 0xff8000000300780b */ /* 0x040fe20003f3d000 */
[-C--:B-1----:R-:W-:Y:S02]  /*4160*/  FMUL.FTZ R25, R3, R9.reuse ;  /* 0x0000000903197220 */ /* 0x082fe40000410000 */
[----:B------:R-:W-:Y:S01]  /*4170*/  MUFU.EX2 R5, R5 ;  /* 0x0000000500057308 */ /* 0x000fe20000000800 */
[----:B--2---:R-:W-:Y:S02]  /*4180*/  FFMA.FTZ R33, R53, R9, -R60 ;  /* 0x0000000935217223 */ /* 0x004fe4000001083c */
[----:B------:R-:W-:Y:S02]  /*4190*/  FSEL R41, R25, RZ, P1 ;  /* 0x000000ff19297208 */ /* 0x000fe40000800000 */
[----:B------:R-:W-:-:S03]  /*41a0*/  PLOP3.LUT P1, PT, PT, PT, UP1, 0x40, 0x0 ;  /* 0x000000000000781c */ /* 0x000fc60003f2e818 */
        /* <DEDUP_REMOVED lines=17> */
[----:B-1----:R-:W-:Y:S01]  /*42c0*/  FADD.FTZ R26, R27, R188 ;  /* 0x000000bc1b1a7221 */ /* 0x002fe20000010000 */
[-CC-:B------:R-:W-:Y:S01]  /*42d0*/  FFMA.FTZ R46, R46, R9.reuse, -R41.reuse ;  /* 0x000000092e2e7223 */ /* 0x180fe20000010829 */
[-CC-:B------:R-:W-:Y:S01]  /*42e0*/  FFMA.FTZ R48, R48, R9.reuse, -R41.reuse ;  /* 0x0000000930307223 */ /* 0x180fe20000010829 */
[--C-:B------:R-:W-:Y:S01]  /*42f0*/  FFMA.FTZ R0, R0, R9, -R41.reuse ;  /* 0x0000000900007223 */ /* 0x100fe20000010829 */
[----:B------:R-:W-:Y:S01]  /*4300*/  FADD.FTZ R43, R31, R26 ;  /* 0x0000001a1f2b7221 */ /* 0x000fe20000010000 */
[----:B------:R-:W-:Y:S01]  /*4310*/  F2FP.BF16.F32.PACK_AB R188, R188, R27 ;  /* 0x0000001bbcbc723e */ /* 0x000fe200000010ff */
[-C--:B------:R-:W-:Y:S01]  /*4320*/  FFMA.FTZ R10, R10, R9.reuse, -R41 ;  /* 0x000000090a0a7223 */ /* 0x080fe20000010829 */
[----:B------:R-:W1:Y:S01]  /*4330*/  MUFU.EX2 R21, R21 ;  /* 0x0000001500157308 */ /* 0x000e620000000800 */
[----:B----4-:R-:W-:Y:S01]  /*4340*/  FADD.FTZ R26, R190, R43 ;  /* 0x0000002bbe1a7221 */ /* 0x010fe20000010000 */
[-CC-:B------:R-:W-:Y:S01]  /*4350*/  FFMA.FTZ R50, R50, R9.reuse, -R41.reuse ;  /* 0x0000000932327223 */ /* 0x180fe20000010829 */
[-CC-:B------:R-:W-:Y:S01]  /*4360*/  FFMA.FTZ R20, R20, R9.reuse, -R41.reuse ;  /* 0x0000000914147223 */ /* 0x180fe20000010829 */
[-CC-:B------:R-:W-:Y:S01]  /*4370*/  FFMA.FTZ R52, R52, R9.reuse, -R41.reuse ;  /* 0x0000000934347223 */ /* 0x180fe20000010829 */
[----:B-----5:R-:W-:Y:S01]  /*4380*/  FADD.FTZ R43, R35, R26 ;  /* 0x0000001a232b7221 */ /* 0x020fe20000010000 */
[----:B------:R-:W-:Y:S01]  /*4390*/  FFMA.FTZ R54, R54, R9, -R41 ;  /* 0x0000000936367223 */ /* 0x000fe20000010829 */
[----:B------:R-:W-:Y:S01]  /*43a0*/  F2FP.BF16.F32.PACK_AB R190, R190, R31 ;  /* 0x0000001fbebe723e */ /* 0x000fe200000010ff */
[----:B------:R-:W2:Y:S01]  /*43b0*/  MUFU.EX2 R24, R24 ;  /* 0x0000001800187308 */ /* 0x000ea20000000800 */
[C---:B------:R-:W-:Y:S01]  /*43c0*/  FADD.FTZ R26, R184.reuse, R43 ;  /* 0x0000002bb81a7221 */ /* 0x040fe20000010000 */
[----:B------:R-:W-:-:S03]  /*43d0*/  F2FP.BF16.F32.PACK_AB R184, R184, R35 ;  /* 0x00000023b8b8723e */ /* 0x000fc600000010ff */
[----:B0-----:R-:W-:-:S03]  /*43e0*/  FADD.FTZ R43, R37, R26 ;  /* 0x0000001a252b7221 */ /* 0x001fc60000010000 */
[----:B------:R-:W0:Y:S01]  /*43f0*/  MUFU.EX2 R28, R28 ;  /* 0x0000001c001c7308 */ /* 0x000e220000000800 */
[C---:B------:R-:W-:Y:S01]  /*4400*/  FADD.FTZ R43, R186.reuse, R43 ;  /* 0x0000002bba2b7221 */ /* 0x040fe20000010000 */
[----:B------:R-:W-:Y:S02]  /*4410*/  F2FP.BF16.F32.PACK_AB R186, R186, R37 ;  /* 0x00000025baba723e */ /* 0x000fe400000010ff */
[----:B-1----:R-:W-:Y:S01]  /*4420*/  F2FP.BF16.F32.PACK_AB R189, R21, R2 ;  /* 0x0000000215bd723e */ /* 0x002fe200000010ff */
[----:B------:R-:W-:Y:S01]  /*4430*/  FADD.FTZ R26, R180, R43 ;  /* 0x0000002bb41a7221 */ /* 0x000fe20000010000 */
[----:B------:R-:W-:Y:S01]  /*4440*/  FADD.FTZ R43, R2, R21 ;  /* 0x00000015022b7221 */ /* 0x000fe20000010000 */
[C---:B------:R-:W-:Y:S01]  /*4450*/  F2FP.BF16.F32.PACK_AB R180, R5.reuse, R180 ;  /* 0x000000b405b4723e */ /* 0x040fe200000010ff */
[----:B------:R1:W3:Y:S01]  /*4460*/  MUFU.EX2 R185, R30 ;  /* 0x0000001e00b97308 */ /* 0x0002e20000000800 */
[----:B------:R-:W-:Y:S01]  /*4470*/  FADD.FTZ R45, R5, R26 ;  /* 0x0000001a052d7221 */ /* 0x000fe20000010000 */
[----:B--2---:R-:W-:-:S04]  /*4480*/  FADD.FTZ R26, R24, R43 ;  /* 0x0000002b181a7221 */ /* 0x004fc80000010000 */
[C---:B------:R-:W-:Y:S01]  /*4490*/  FADD.FTZ R43, R191.reuse, R26 ;  /* 0x0000001abf2b7221 */ /* 0x040fe20000010000 */
[----:B------:R-:W-:Y:S01]  /*44a0*/  F2FP.BF16.F32.PACK_AB R191, R191, R24 ;  /* 0x00000018bfbf723e */ /* 0x000fe200000010ff */
[----:B------:R-:W2:Y:S01]  /*44b0*/  MUFU.EX2 R32, R32 ;  /* 0x0000002000207308 */ /* 0x000ea20000000800 */
[----:B-1----:R-:W-:Y:S01]  /*44c0*/  FADD.FTZ R30, R182, R45 ;  /* 0x0000002db61e7221 */ /* 0x002fe20000010000 */
[----:B0-----:R-:W-:Y:S01]  /*44d0*/  FADD.FTZ R26, R28, R43 ;  /* 0x0000002b1c1a7221 */ /* 0x001fe20000010000 */
[C---:B------:R-:W-:Y:S02]  /*44e0*/  F2FP.BF16.F32.PACK_AB R182, R11.reuse, R182 ;  /* 0x000000b60bb6723e */ /* 0x040fe400000010ff */
[----:B------:R-:W-:-:S03]  /*44f0*/  FADD.FTZ R30, R11, R30 ;  /* 0x0000001e0b1e7221 */ /* 0x000fc60000010000 */
[----:B------:R-:W0:Y:S01]  /*4500*/  MUFU.EX2 R187, R34 ;  /* 0x0000002200bb7308 */ /* 0x000e220000000800 */
[C---:B---3--:R-:W-:Y:S01]  /*4510*/  FADD.FTZ R43, R185.reuse, R26 ;  /* 0x0000001ab92b7221 */ /* 0x048fe20000010000 */
[----:B------:R-:W-:-:S06]  /*4520*/  F2FP.BF16.F32.PACK_AB R185, R185, R28 ;  /* 0x0000001cb9b9723e */ /* 0x000fcc00000010ff */
[----:B------:R-:W1:Y:S08]  /*4530*/  MUFU.EX2 R36, R36 ;  /* 0x0000002400247308 */ /* 0x000e700000000800 */
[----:B------:R-:W3:Y:S08]  /*4540*/  MUFU.EX2 R181, R38 ;  /* 0x0000002600b57308 */ /* 0x000ef00000000800 */
[----:B------:R4:W-:Y:S08]  /*4550*/  MUFU.EX2 R179, R12 ;  /* 0x0000000c00b37308 */ /* 0x0009f00000000800 */
[----:B------:R-:W-:Y:S01]  /*4560*/  MUFU.EX2 R40, R40 ;  /* 0x0000002800287308 */ /* 0x000fe20000000800 */
[-C--:B----4-:R-:W-:Y:S01]  /*4570*/  FFMA.FTZ R12, R8, R9.reuse, -R41 ;  /* 0x00000009080c7223 */ /* 0x090fe20000010829 */
[----:B--2---:R-:W-:Y:S01]  /*4580*/  FADD.FTZ R8, R32, R43 ;  /* 0x0000002b20087221 */ /* 0x004fe20000010000 */
[----:B------:R-:W-:-:S03]  /*4590*/  FFMA.FTZ R41, R56, R9, -R41 ;  /* 0x0000000938297223 */ /* 0x000fc60000010829 */
[C---:B0-----:R-:W-:Y:S01]  /*45a0*/  FADD.FTZ R43, R187.reuse, R8 ;  /* 0x00000008bb2b7221 */ /* 0x041fe20000010000 */
[----:B------:R-:W-:Y:S01]  /*45b0*/  F2FP.BF16.F32.PACK_AB R187, R187, R32 ;  /* 0x00000020bbbb723e */ /* 0x000fe200000010ff */
[----:B------:R-:W-:Y:S02]  /*45c0*/  MUFU.EX2 R183, R42 ;  /* 0x0000002a00b77308 */ /* 0x000fe40000000800 */
[----:B-1----:R-:W-:-:S04]  /*45d0*/  FADD.FTZ R8, R36, R43 ;  /* 0x0000002b24087221 */ /* 0x002fc80000010000 */
[C---:B---3--:R-:W-:Y:S01]  /*45e0*/  FADD.FTZ R27, R181.reuse, R8 ;  /* 0x00000008b51b7221 */ /* 0x048fe20000010000 */
[----:B------:R-:W-:Y:S01]  /*45f0*/  F2FP.BF16.F32.PACK_AB R181, R181, R36 ;  /* 0x00000024b5b5723e */ /* 0x000fe200000010ff */
[----:B------:R-:W0:Y:S08]  /*4600*/  MUFU.EX2 R13, R13 ;  /* 0x0000000d000d7308 */ /* 0x000e300000000800 */
[----:B------:R-:W-:Y:S08]  /*4610*/  MUFU.EX2 R44, R44 ;  /* 0x0000002c002c7308 */ /* 0x000ff00000000800 */
[----:B------:R1:W2:Y:S01]  /*4620*/  MUFU.EX2 R176, R15 ;  /* 0x0000000f00b07308 */ /* 0x0002a20000000800 */
[----:B0-----:R-:W-:-:S07]  /*4630*/  FADD.FTZ R45, R13, R30 ;  /* 0x0000001e0d2d7221 */ /* 0x001fce0000010000 */
[----:B------:R-:W-:Y:S01]  /*4640*/  MUFU.EX2 R177, R46 ;  /* 0x0000002e00b17308 */ /* 0x000fe20000000800 */
[----:B-1----:R-:W-:-:S07]  /*4650*/  FFMA.FTZ R15, R95, R9, -R60 ;  /* 0x000000095f0f7223 */ /* 0x002fce000001083c */
[----:B------:R-:W0:Y:S01]  /*4660*/  MUFU.EX2 R29, R29 ;  /* 0x0000001d001d7308 */ /* 0x000e220000000800 */
[C---:B--2---:R-:W-:Y:S01]  /*4670*/  FADD.FTZ R26, R176.reuse, R45 ;  /* 0x0000002db01a7221 */ /* 0x044fe20000010000 */
[----:B------:R-:W-:-:S06]  /*4680*/  F2FP.BF16.F32.PACK_AB R176, R176, R13 ;  /* 0x0000000db0b0723e */ /* 0x000fcc00000010ff */
[----:B------:R-:W1:Y:S08]  /*4690*/  MUFU.EX2 R48, R48 ;  /* 0x0000003000307308 */ /* 0x000e700000000800 */
[----:B------:R2:W-:Y:S01]  /*46a0*/  MUFU.EX2 R173, R0 ;  /* 0x0000000000ad7308 */ /* 0x0005e20000000800 */
[----:B0-----:R-:W-:-:S07]  /*46b0*/  FADD.FTZ R45, R29, R26 ;  /* 0x0000001a1d2d7221 */ /* 0x001fce0000010000 */
[----:B------:R0:W3:Y:S01]  /*46c0*/  MUFU.EX2 R178, R33 ;  /* 0x0000002100b27308 */ /* 0x0000e20000000800 */
[----:B--2---:R-:W-:-:S04]  /*46d0*/  FADD.FTZ R0, R40, R27 ;  /* 0x0000001b28007221 */ /* 0x004fc80000010000 */
[C---:B------:R-:W-:Y:S01]  /*46e0*/  FADD.FTZ R5, R183.reuse, R0 ;  /* 0x00000000b7057221 */ /* 0x040fe20000010000 */
[----:B------:R-:W-:Y:S02]  /*46f0*/  F2FP.BF16.F32.PACK_AB R183, R183, R40 ;  /* 0x00000028b7b7723e */ /* 0x000fe400000010ff */
[----:B------:R-:W2:Y:S01]  /*4700*/  MUFU.EX2 R39, R39 ;  /* 0x0000002700277308 */ /* 0x000ea20000000800 */
[----:B------:R-:W-:Y:S01]  /*4710*/  FADD.FTZ R0, R44, R5 ;  /* 0x000000052c007221 */ /* 0x000fe20000010000 */
[-CC-:B0-----:R-:W-:Y:S01]  /*4720*/  FFMA.FTZ R33, R97, R9.reuse, -R60.reuse ;  /* 0x0000000961217223 */ /* 0x181fe2000001083c */
[----:B------:R-:W-:Y:S02]  /*4730*/  FFMA.FTZ R60, R69, R9, -R60 ;  /* 0x00000009453c7223 */ /* 0x000fe4000001083c */
[C---:B------:R-:W-:Y:S01]  /*4740*/  FADD.FTZ R5, R177.reuse, R0 ;  /* 0x00000000b1057221 */ /* 0x040fe20000010000 */
[----:B------:R-:W-:Y:S02]  /*4750*/  F2FP.BF16.F32.PACK_AB R177, R177, R44 ;  /* 0x0000002cb1b1723e */ /* 0x000fe400000010ff */
[----:B------:R-:W0:Y:S01]  /*4760*/  MUFU.EX2 R10, R10 ;  /* 0x0000000a000a7308 */ /* 0x000e220000000800 */
[----:B-1----:R-:W-:Y:S01]  /*4770*/  FADD.FTZ R0, R48, R5 ;  /* 0x0000000530007221 */ /* 0x002fe20000010000 */
[C---:B---3--:R-:W-:Y:S01]  /*4780*/  FADD.FTZ R26, R178.reuse, R45 ;  /* 0x0000002db21a7221 */ /* 0x048fe20000010000 */
[----:B------:R-:W-:-:S02]  /*4790*/  F2FP.BF16.F32.PACK_AB R178, R178, R29 ;  /* 0x0000001db2b2723e */ /* 0x000fc400000010ff */
[C---:B------:R-:W-:Y:S01]  /*47a0*/  FADD.FTZ R5, R179.reuse, R0 ;  /* 0x00000000b3057221 */ /* 0x040fe20000010000 */
[----:B------:R-:W-:Y:S02]  /*47b0*/  F2FP.BF16.F32.PACK_AB R179, R179, R48 ;  /* 0x00000030b3b3723e */ /* 0x000fe400000010ff */
[----:B------:R-:W1:Y:S01]  /*47c0*/  MUFU.EX2 R15, R15 ;  /* 0x0000000f000f7308 */ /* 0x000e620000000800 */
[----:B--2---:R-:W-:-:S04]  /*47d0*/  FADD.FTZ R43, R39, R26 ;  /* 0x0000001a272b7221 */ /* 0x004fc80000010000 */
[C---:B------:R-:W-:Y:S01]  /*47e0*/  FADD.FTZ R8, R172.reuse, R43 ;  /* 0x0000002bac087221 */ /* 0x040fe20000010000 */
[----:B------:R-:W-:Y:S02]  /*47f0*/  F2FP.BF16.F32.PACK_AB R172, R172, R39 ;  /* 0x00000027acac723e */ /* 0x000fe400000010ff */
[----:B------:R-:W2:Y:S01]  /*4800*/  MUFU.EX2 R50, R50 ;  /* 0x0000003200327308 */ /* 0x000ea20000000800 */
[----:B0-----:R-:W-:-:S04]  /*4810*/  FADD.FTZ R0, R10, R5 ;  /* 0x000000050a007221 */ /* 0x001fc80000010000 */
[C---:B------:R-:W-:Y:S01]  /*4820*/  FADD.FTZ R5, R173.reuse, R0 ;  /* 0x00000000ad057221 */ /* 0x040fe20000010000 */
[----:B------:R-:W-:Y:S01]  /*4830*/  F2FP.BF16.F32.PACK_AB R173, R173, R10 ;  /* 0x0000000aadad723e */ /* 0x000fe200000010ff */
[----:B------:R-:W-:Y:S01]  /*4840*/  VIADD R10, R75, 0xfffffffe ;  /* 0xfffffffe4b0a7836 */ /* 0x000fe20000000000 */
[----:B------:R-:W0:Y:S01]  /*4850*/  MUFU.EX2 R175, R20 ;  /* 0x0000001400af7308 */ /* 0x000e220000000800 */
[----:B-1----:R-:W-:-:S04]  /*4860*/  FADD.FTZ R27, R15, R8 ;  /* 0x000000080f1b7221 */ /* 0x002fc80000010000 */
[C---:B------:R-:W-:Y:S01]  /*4870*/  FADD.FTZ R8, R174.reuse, R27 ;  /* 0x0000001bae087221 */ /* 0x040fe20000010000 */
[----:B------:R-:W-:Y:S02]  /*4880*/  F2FP.BF16.F32.PACK_AB R174, R174, R15 ;  /* 0x0000000faeae723e */ /* 0x000fe400000010ff */
[----:B------:R-:W1:Y:S01]  /*4890*/  MUFU.EX2 R33, R33 ;  /* 0x0000002100217308 */ /* 0x000e620000000800 */
[----:B--2---:R-:W-:-:S07]  /*48a0*/  FADD.FTZ R0, R50, R5 ;  /* 0x0000000532007221 */ /* 0x004fce0000010000 */
[----:B------:R-:W2:Y:S01]  /*48b0*/  MUFU.EX2 R12, R12 ;  /* 0x0000000c000c7308 */ /* 0x000ea20000000800 */
[C---:B0-----:R-:W-:Y:S01]  /*48c0*/  FADD.FTZ R5, R175.reuse, R0 ;  /* 0x00000000af057221 */ /* 0x041fe20000010000 */
[----:B------:R-:W-:-:S06]  /*48d0*/  F2FP.BF16.F32.PACK_AB R175, R175, R50 ;  /* 0x00000032afaf723e */ /* 0x000fcc00000010ff */
        /* <DEDUP_REMOVED lines=12> */
[----:B--2---:R-:W-:Y:S01]  /*49a0*/  FADD.FTZ R0, R54, R5 ;  /* 0x0000000536007221 */ /* 0x004fe20000010000 */
[C---:B0-----:R-:W-:Y:S01]  /*49b0*/  FADD.FTZ R8, R25.reuse, R8 ;  /* 0x0000000819087221 */ /* 0x041fe20000010000 */
[----:B------:R-:W-:Y:S02]  /*49c0*/  F2FP.BF16.F32.PACK_AB R170, R25, R14 ;  /* 0x0000000e19aa723e */ /* 0x000fe400000010ff */
[C---:B-1----:R-:W-:Y:S01]  /*49d0*/  FADD.FTZ R5, R41.reuse, R0 ;  /* 0x0000000029057221 */ /* 0x042fe20000010000 */
        /* <DEDUP_REMOVED lines=12> */
.L_x_4564:
[----:B------:R-:W-:-:S11]  /*4aa0*/  UISETP.NE.AND UP2, UPT, UR5, 0x1, UPT ;  /* 0x000000010500788c */ /* 0x000fd6000bf45270 */
[----:B------:R-:W-:Y:S02]  /*4ab0*/  @UP2 ULDC.64 UR6, c[0x0][0x9e8] ;  /* 0x00027a0000062ab9 */ /* 0x000fe40000000a00 */
[----:B------:R-:W-:-:S04]  /*4ac0*/  UIMAD.WIDE.U32 UR10, UR14, UR6, URZ ;  /* 0x000000060e0a72a5 */ /* 0x000fc8000f8e003f */
[----:B------:R-:W-:-:S12]  /*4ad0*/  @UP2 USHF.R.U32.HI UR14, URZ, UR7, UR11 ;  /* 0x000000073f0e2299 */ /* 0x000fd8000801160b */
.L_x_4565:
[----:B------:R-:W-:-:S04]  /*4ae0*/  UIMAD UR5, UR14, UR5, UR5 ;  /* 0x000000050e0572a4 */ /* 0x000fc8000f8e0205 */
[----:B------:R-:W-:-:S04]  /*4af0*/  UISETP.LT.AND UP2, UPT, UR4, UR5, UPT ;  /* 0x000000050400728c */ /* 0x000fc8000bf41270 */
[----:B------:R-:W-:-:S12]  /*4b00*/  USEL UR4, UR4, UR5, UP2 ;  /* 0x0000000504047287 */ /* 0x000fd80009000000 */
.L_x_4563:
[----:B------:R-:W-:Y:S01]  /*4b10*/  R2UR UR6, R22 ;  /* 0x00000000160672ca */ /* 0x000fe200000e0000 */
[----:B------:R-:W-:Y:S01]  /*4b20*/  UIMAD.WIDE UR4, UR4, 0x2aaaaaab, URZ ;  /* 0x2aaaaaab040478a5 */ /* 0x000fe2000f8e023f */
[----:B------:R-:W-:Y:S01]  /*4b30*/  IMAD.MOV.U32 R2, RZ, RZ, 0x3f800000 ;  /* 0x3f800000ff027424 */ /* 0x000fe200078e00ff */
[----:B------:R-:W-:Y:S01]  /*4b40*/  CS2R R118, SRZ ;  /* 0x0000000000767805 */ /* 0x000fe2000001ff00 */
[----:B------:R-:W-:Y:S01]  /*4b50*/  IMAD.MOV.U32 R0, RZ, RZ, 0x3f800000 ;  /* 0x3f800000ff007424 */ /* 0x000fe200078e00ff */
        /* <DEDUP_REMOVED lines=58> */
.L_x_4583:
[----:B------:R-:W-:-:S04]  /*4f00*/  UIADD3 UR5, UR37, 0x1, URZ ;  /* 0x0000000125057890 */ /* 0x000fc8000fffe03f */
[----:B------:R-:W-:-:S04]  /*4f10*/  UISETP.NE.AND UP2, UPT, UR5, 0x2, UPT ;  /* 0x000000020500788c */ /* 0x000fc8000bf45270 */
[----:B------:R-:W-:Y:S02]  /*4f20*/  USEL UR39, URZ, 0x1, UP2 ;  /* 0x000000013f277887 */ /* 0x000fe40009000000 */
[----:B------:R-:W-:Y:S02]  /*4f30*/  USEL UR5, UR5, URZ, UP2 ;  /* 0x0000003f05057287 */ /* 0x000fe40009000000 */
[----:B------:R-:W-:Y:S01]  /*4f40*/  ULOP3.LUT UR39, UR36, UR39, URZ, 0x3c, !UPT ;  /* 0x0000002724277292 */ /* 0x000fe2000f8e3c3f */
[----:B------:R-:W-:Y:S11]  /*4f50*/  @!P0 BRA `(.L_x_4567) ;  /* 0x0000000000048947 */ /* 0x000ff60003800000 */
[----:B------:R-:W-:Y:S01]  /*4f60*/  BPT.TRAP 0x1 ;  /* 0x000000040000795c */ /* 0x000fe20000300000 */
.L_x_4567:
[----:B------:R-:W-:Y:S01]  /*4f70*/  ULEA UR7, UR5, UR38, 0x3 ;  /* 0x0000002605077291 */ /* 0x000fe2000f8e183f */
[----:B------:R-:W-:-:S05]  /*4f80*/  IMAD.U32 R9, RZ, RZ, UR39 ;  /* 0x00000027ff097e24 */ /* 0x000fca000f8e00ff */
[----:B------:R-:W-:-:S04]  /*4f90*/  SHF.L.U32 R9, R9, 0x1f, RZ ;  /* 0x0000001f09097819 */ /* 0x000fc800000006ff */
[----:B------:R0:W1:Y:S01]  /*4fa0*/  SYNCS.PHASECHK.TRANS64.TRYWAIT P1, [UR7+0x30830], R9 ;  /* 0x03083009ff0075a7 */ /* 0x0000620008020147 */
[----:B------:R-:W-:Y:S05]  /*4fb0*/  @!P0 BRA `(.L_x_4568) ;  /* 0x0000000000048947 */ /* 0x000fea0003800000 */
[----:B------:R-:W-:Y:S01]  /*4fc0*/  BPT.TRAP 0x1 ;  /* 0x000000040000795c */ /* 0x000fe20000300000 */
.L_x_4568:
[----:B-1----:R-:W-:Y:S05]  /*4fd0*/  @P1 BRA `(.L_x_4569) ;  /* 0x0000000000081947 */ /* 0x002fea0003800000 */
[----:B------:R-:W1:Y:S02]  /*4fe0*/  SYNCS.PHASECHK.TRANS64.TRYWAIT P1, [UR7+0x30830], R9 ;  /* 0x03083009ff0075a7 */ /* 0x000e640008020147 */
[----:B-1----:R-:W-:Y:S05]  /*4ff0*/  @!P1 BRA `(.L_x_4570) ;  /* 0x0000011800c49947 */ /* 0x002fea0003800000 */
.L_x_4569:
[----:B------:R-:W-:Y:S01]  /*5000*/  R2UR UR44, R6 ;  /* 0x00000000062c72ca */ /* 0x000fe200000e0000 */
[----:B------:R-:W-:Y:S01]  /*5010*/  UIMAD UR6, UR5, 0x900, UR61 ;  /* 0x00000900050678a4 */ /* 0x000fe2000f8e023d */
[----:B------:R-:W-:Y:S01]  /*5020*/  R2UR UR45, R7 ;  /* 0x00000000072d72ca */ /* 0x000fe200000e0000 */
[----:B------:R-:W-:Y:S01]  /*5030*/  WARPGROUP.ARRIVE ;  /* 0x00000000000079c5 */ /* 0x000fe20000000000 */
[----:B------:R-:W-:Y:S01]  /*5040*/  UMOV UR47, 0x40000040 ;  /* 0x40000040002f7882 */ /* 0x000fe20000000000 */
[----:B------:R-:W-:Y:S01]  /*5050*/  UIADD3 UR10, UR6, 0x6, URZ ;  /* 0x00000006060a7890 */ /* 0x000fe2000fffe03f */
[-C--:B------:R-:W-:Y:S01]  /*5060*/  FMUL.FTZ R24, R24, R0.reuse ;  /* 0x0000000018187220 */ /* 0x080fe20000410000 */
[----:B------:R-:W-:Y:S01]  /*5070*/  UMOV UR11, 0x40000040 ;  /* 0x40000040000b7882 */ /* 0x000fe20000000000 */
[----:B------:R-:W-:Y:S01]  /*5080*/  UMOV UR46, UR6 ;  /* 0x00000006002e7c82 */ /* 0x000fe20008000000 */
[----:B------:R-:W-:Y:S01]  /*5090*/  UIADD3 UR14, UR6, 0x300, URZ ;  /* 0x00000300060e7890 */ /* 0x000fe2000fffe03f */
[-C--:B------:R-:W-:Y:S01]  /*50a0*/  FMUL.FTZ R25, R25, R0.reuse ;  /* 0x0000000019197220 */ /* 0x080fe20000410000 */
[----:B------:R-:W-:Y:S01]  /*50b0*/  UMOV UR15, 0x40000040 ;  /* 0x40000040000f7882 */ /* 0x000fe20000000000 */
[----:B------:R-:W-:Y:S01]  /*50c0*/  UIADD3 UR18, UR6, 0x302, URZ ;  /* 0x0000030206127890 */ /* 0x000fe2000fffe03f */
[-C--:B------:R-:W-:Y:S01]  /*50d0*/  FMUL.FTZ R28, R28, R0.reuse ;  /* 0x000000001c1c7220 */ /* 0x080fe20000410000 */
[----:B------:R-:W-:Y:S01]  /*50e0*/  UMOV UR19, 0x40000040 ;  /* 0x4000004000137882 */ /* 0x000fe20000000000 */
[----:B------:R-:W-:Y:S01]  /*50f0*/  HGMMA.64x96x16.F32.BF16 R120, gdesc[UR44], RZ, !UPT, gsb0 ;  /* 0x016000002c7879f0 */ /* 0x000fe2000c0018ff */
[----:B------:R-:W-:Y:S01]  /*5100*/  UIADD3 UR46, UR6, 0x2, URZ ;  /* 0x00000002062e7890 */ /* 0x000fe2000fffe03f */
[-C--:B------:R-:W-:Y:S01]  /*5110*/  FMUL.FTZ R29, R29, R0.reuse ;  /* 0x000000001d1d7220 */ /* 0x080fe20000410000 */
[----:B------:R-:W-:Y:S01]  /*5120*/  UMOV UR44, UR56 ;  /* 0x00000038002c7c82 */ /* 0x000fe20008000000 */
[----:B------:R-:W-:Y:S01]  /*5130*/  UMOV UR45, UR57 ;  /* 0x00000039002d7c82 */ /* 0x000fe20008000000 */
        /* <DEDUP_REMOVED lines=104> */
[----:B------:R-:W-:Y:S01]  /*57c0*/  HGMMA.64x96x16.F32.BF16 R120, gdesc[UR44], R120, gsb0 ;  /* 0x016000002c7879f0 */ /* 0x000fe20008001878 */
[----:B------:R-:W-:Y:S01]  /*57d0*/  UIADD3 UR46, UR6, 0x4, URZ ;  /* 0x00000004062e7890 */ /* 0x000fe2000fffe03f */
[----:B------:R-:W-:Y:S01]  /*57e0*/  FMUL.FTZ R119, R119, R2 ;  /* 0x0000000277777220 */ /* 0x000fe20000410000 */
[----:B------:R-:W-:Y:S01]  /*57f0*/  UMOV UR44, UR52 ;  /* 0x00000034002c7c82 */ /* 0x000fe20008000000 */
[----:B------:R-:W-:Y:S01]  /*5800*/  UMOV UR45, UR53 ;  /* 0x00000035002d7c82 */ /* 0x000fe20008000000 */
[----:B------:R-:W-:Y:S01]  /*5810*/  UMOV UR47, 0x40000040 ;  /* 0x40000040002f7882 */ /* 0x000fe20000000000 */
[----:B------:R-:W-:-:S02]  /*5820*/  WARPGROUP.DEPBAR.LE gsb0, 0x0 ;  /* 0x00008000000079c5 */ /* 0x000fc40000010000 */
[----:B------:R-:W-:-:S06]  /*5830*/  WARPGROUP.ARRIVE ;  /* 0x00000000000079c5 */ /* 0x000fcc0000000000 */
[----:B------:R-:W-:Y:S01]  /*5840*/  HGMMA.64x96x16.F32.BF16 R120, gdesc[UR44], R120, gsb0 ;  /* 0x016000002c7879f0 */ /* 0x000fe20008001878 */
[----:B------:R-:W-:Y:S01]  /*5850*/  UIADD3 UR46, UR6, 0x606, URZ ;  /* 0x00000606062e7890 */ /* 0x000fe2000fffe03f */
[----:B------:R-:W-:Y:S01]  /*5860*/  UMOV UR44, UR48 ;  /* 0x00000030002c7c82 */ /* 0x000fe20008000000 */
[----:B------:R-:W-:Y:S01]  /*5870*/  UMOV UR45, UR49 ;  /* 0x00000031002d7c82 */ /* 0x000fe20008000000 */
[----:B------:R-:W-:Y:S01]  /*5880*/  UMOV UR47, 0x40000040 ;  /* 0x40000040002f7882 */ /* 0x000fe20000000000 */
        /* <DEDUP_REMOVED lines=28> */
[----:B------:R-:W-:Y:S05]  /*5a50*/  @!P0 BRA `(.L_x_4571) ;  /* 0x0000000000048947 */ /* 0x000fea0003800000 */
[----:B------:R-:W-:Y:S01]  /*5a60*/  BPT.TRAP 0x1 ;  /* 0x000000040000795c */ /* 0x000fe20000300000 */
.L_x_4571:
[----:B------:R-:W-:Y:S01]  /*5a70*/  ULEA UR6, UR37, UR38, 0x3 ;  /* 0x0000002625067291 */ /* 0x000fe2000f8e183f */
[----:B------:R-:W-:-:S05]  /*5a80*/  IMAD.U32 R0, RZ, RZ, UR36 ;  /* 0x00000024ff007e24 */ /* 0x000fca000f8e00ff */
[----:B------:R-:W-:-:S04]  /*5a90*/  SHF.L.U32 R0, R0, 0x1f, RZ ;  /* 0x0000001f00007819 */ /* 0x000fc800000006ff */
[----:B------:R2:W3:Y:S01]  /*5aa0*/  SYNCS.PHASECHK.TRANS64.TRYWAIT P1, [UR6+0x30850], R0 ;  /* 0x03085000ff0075a7 */ /* 0x0004e20008020146 */
[----:B------:R-:W-:Y:S05]  /*5ab0*/  @!P0 BRA `(.L_x_4572) ;  /* 0x0000000000048947 */ /* 0x000fea0003800000 */
[----:B------:R-:W-:Y:S01]  /*5ac0*/  BPT.TRAP 0x1 ;  /* 0x000000040000795c */ /* 0x000fe20000300000 */
.L_x_4572:
[----:B---3--:R-:W-:Y:S05]  /*5ad0*/  @P1 BRA `(.L_x_4573) ;  /* 0x0000000000081947 */ /* 0x008fea0003800000 */
[----:B------:R-:W3:Y:S02]  /*5ae0*/  SYNCS.PHASECHK.TRANS64.TRYWAIT P1, [UR6+0x30850], R0 ;  /* 0x03085000ff0075a7 */ /* 0x000ee40008020146 */
[----:B---3--:R-:W-:Y:S05]  /*5af0*/  @!P1 BRA `(.L_x_4574) ;  /* 0x00000110001c9947 */ /* 0x008fea0003800000 */
.L_x_4573:
[----:B------:R-:W-:Y:S01]  /*5b00*/  UIADD3 UR10, UR38, 0x400, URZ ;  /* 0x00000400260a7890 */ /* 0x000fe2000fffe03f */
[----:B------:R-:W-:Y:S01]  /*5b10*/  WARPGROUP.ARRIVE ;  /* 0x00000000000079c5 */ /* 0x000fe20000000000 */
[----:B------:R-:W-:-:S05]  /*5b20*/  UMOV UR11, 0x40000040 ;  /* 0x40000040000b7882 */ /* 0x000fca0000000000 */
[----:B------:R-:W3:Y:S01]  /*5b30*/  S2R R207, SR_TID.X ;  /* 0x0000000000cf7919 */ /* 0x000ee20000002100 */
[----:B------:R-:W-:Y:S01]  /*5b40*/  USHF.R.U32.HI UR10, URZ, 0x4, UR10 ;  /* 0x000000043f0a7899 */ /* 0x000fe2000801160a */
[----:B------:R-:W-:Y:S01]  /*5b50*/  PLOP3.LUT P1, PT, PT, PT, UP0, 0x80, 0x0 ;  /* 0x000000000000781c */ /* 0x000fe20003f2f008 */
[----:B------:R-:W-:Y:S01]  /*5b60*/  FMUL.FTZ R2, R123, UR4 ;  /* 0x000000047b027c20 */ /* 0x000fe20008410000 */
[----:B------:R-:W-:Y:S01]  /*5b70*/  PLOP3.LUT P2, PT, PT, PT, UP0, 0x80, 0x0 ;  /* 0x000000000000781c */ /* 0x000fe20003f4f008 */
[----:B------:R-:W-:Y:S01]  /*5b80*/  ULOP3.LUT UR10, UR10, 0x3fff, URZ, 0xc0, !UPT ;  /* 0x00003fff0a0a7892 */ /* 0x000fe2000f8ec03f */
[----:B0-2---:R-:W-:Y:S01]  /*5b90*/  FMUL.FTZ R0, R122, UR4 ;  /* 0x000000047a007c20 */ /* 0x005fe20008410000 */
[----:B------:R-:W-:Y:S01]  /*5ba0*/  FMUL.FTZ R123, R138, UR4 ;  /* 0x000000048a7b7c20 */ /* 0x000fe20008410000 */
[----:B------:R-:W-:Y:S01]  /*5bb0*/  FMUL.FTZ R122, R139, UR4 ;  /* 0x000000048b7a7c20 */ /* 0x000fe20008410000 */
[----:B------:R-:W-:Y:S01]  /*5bc0*/  ULOP3.LUT UR10, UR10, 0x3000000, URZ, 0xfc, !UPT ;  /* 0x030000000a0a7892 */ /* 0x000fe2000f8efc3f */
[----:B------:R-:W-:Y:S01]  /*5bd0*/  FMUL.FTZ R138, R140, UR4 ;  /* 0x000000048c8a7c20 */ /* 0x000fe20008410000 */
[----:B------:R-:W-:Y:S01]  /*5be0*/  FMUL.FTZ R139, R141, UR4 ;  /* 0x000000048d8b7c20 */ /* 0x000fe20008410000 */
[----:B------:R-:W-:Y:S01]  /*5bf0*/  FMUL.FTZ R140, R144, UR4 ;  /* 0x00000004908c7c20 */ /* 0x000fe20008410000 */
[----:B------:R-:W-:Y:S01]  /*5c00*/  UIMAD UR14, UR37, 0x900, UR10 ;  /* 0x00000900250e78a4 */ /* 0x000fe2000f8e020a */
[----:B------:R-:W-:Y:S01]  /*5c10*/  FMUL.FTZ R144, R148, UR4 ;  /* 0x0000000494907c20 */ /* 0x000fe20008410000 */
[----:B------:R-:W-:-:S02]  /*5c20*/  IMAD R141, R10, -0x60, RZ ;  /* 0xffffffa00a8d7824 */ /* 0x000fc400078e02ff */
[----:B------:R-:W-:Y:S01]  /*5c30*/  FMUL.FTZ R148, R152, UR4 ;  /* 0x0000000498947c20 */ /* 0x000fe20008410000 */
[----:B-1----:R-:W-:Y:S01]  /*5c40*/  FMUL.FTZ R9, R120, UR4 ;  /* 0x0000000478097c20 */ /* 0x002fe20008410000 */
[----:B------:R-:W-:Y:S01]  /*5c50*/  FMUL.FTZ R152, R156, UR4 ;  /* 0x000000049c987c20 */ /* 0x000fe20008410000 */
[----:B------:R-:W-:Y:S01]  /*5c60*/  FMUL.FTZ R14, R127, UR4 ;  /* 0x000000047f0e7c20 */ /* 0x000fe20008410000 */
[----:B------:R-:W-:Y:S01]  /*5c70*/  UMOV UR10, UR14 ;  /* 0x0000000e000a7c82 */ /* 0x000fe20008000000 */
[----:B------:R-:W-:Y:S01]  /*5c80*/  FMUL.FTZ R120, R135, UR4 ;  /* 0x0000000487787c20 */ /* 0x000fe20008410000 */
[----:B------:R-:W-:Y:S01]  /*5c90*/  HGMMA.64x192x16.F32.BF16 R24, R188, gdesc[UR8].tnspB, R24, gsb0 ;  /* 0x42e00008bc187df0 */ /* 0x000fe20008001818 */
[----:B------:R-:W-:Y:S01]  /*5ca0*/  UIADD3 UR10, UR14, 0x80, URZ ;  /* 0x000000800e0a7890 */ /* 0x000fe2000fffe03f */
[----:B------:R-:W-:Y:S01]  /*5cb0*/  FMUL.FTZ R156, R160, UR4 ;  /* 0x00000004a09c7c20 */ /* 0x000fe20008410000 */
[----:B------:R-:W-:Y:S01]  /*5cc0*/  UMOV UR11, 0x40000040 ;  /* 0x40000040000b7882 */ /* 0x000fe20000000000 */
[----:B------:R-:W-:Y:S01]  /*5cd0*/  FMUL.FTZ R11, R126, UR4 ;  /* 0x000000047e0b7c20 */ /* 0x000fe20008410000 */
[----:B------:R-:W-:Y:S01]  /*5ce0*/  FMUL.FTZ R15, R130, UR4 ;  /* 0x00000004820f7c20 */ /* 0x000fe20008410000 */
[----:B------:R-:W-:Y:S01]  /*5cf0*/  FMUL.FTZ R20, R131, UR4 ;  /* 0x0000000483147c20 */ /* 0x000fe20008410000 */
[----:B------:R-:W-:Y:S01]  /*5d00*/  FMUL.FTZ R21, R134, UR4 ;  /* 0x0000000486157c20 */ /* 0x000fe20008410000 */
[----:B------:R-:W-:Y:S01]  /*5d10*/  FMUL.FTZ R127, R146, UR4 ;  /* 0x00000004927f7c20 */ /* 0x000fe20008410000 */
[----:B------:R-:W-:Y:S01]  /*5d20*/  FMUL.FTZ R135, R154, UR4 ;  /* 0x000000049a877c20 */ /* 0x000fe20008410000 */
[----:B---3--:R-:W-:Y:S01]  /*5d30*/  LOP3.LUT P3, RZ, R207, 0x7f, RZ, 0xc0, !PT ;  /* 0x0000007fcfff7812 */ /* 0x008fe2000786c0ff */
        /* <DEDUP_REMOVED lines=8> */
[----:B------:R-:W0:Y:S08]  /*5dc0*/  MUFU.TANH R9, R9 ;  /* 0x0000000900097308 */ /* 0x000e300000002400 */
[----:B------:R-:W1:Y:S08]  /*5dd0*/  MUFU.TANH R0, R0 ;  /* 0x0000000000007308 */ /* 0x000e700000002400 */
[----:B------:R-:W2:Y:S08]  /*5de0*/  MUFU.TANH R2, R2 ;  /* 0x0000000200027308 */ /* 0x000eb00000002400 */
[----:B------:R-:W3:Y:S08]  /*5df0*/  MUFU.TANH R11, R11 ;  /* 0x0000000b000b7308 */ /* 0x000ef00000002400 */
        /* <DEDUP_REMOVED lines=21> */
[----:B------:R-:W-:-:S05]  /*5f50*/  WARPGROUP.ARRIVE ;  /* 0x00000000000079c5 */ /* 0x000fca0000000000 */
[----:B------:R-:W0:Y:S01]  /*5f60*/  MUFU.TANH R160, R160 ;  /* 0x000000a000a07308 */ /* 0x000e220000002400 */
[----:B------:R-:W-:Y:S01]  /*5f70*/  HGMMA.64x192x16.F32.BF16 R24, R184, gdesc[UR8].tnspB, R24, gsb0 ;  /* 0x42e00008b8187df0 */ /* 0x000fe20008001818 */
[----:B------:R-:W-:Y:S01]  /*5f80*/  UIADD3 UR10, UR14, 0x100, URZ ;  /* 0x000001000e0a7890 */ /* 0x000fe2000fffe03f */
[----:B------:R-:W-:-:S05]  /*5f90*/  UMOV UR11, 0x40000040 ;  /* 0x40000040000b7882 */ /* 0x000fca0000000000 */
[----:B------:R-:W0:Y:S08]  /*5fa0*/  MUFU.TANH R164, R164 ;  /* 0x000000a400a47308 */ /* 0x000e300000002400 */
[----:B------:R-:W0:Y:S08]  /*5fb0*/  MUFU.TANH R130, R130 ;  /* 0x0000008200827308 */ /* 0x000e300000002400 */
[----:B------:R-:W0:Y:S01]  /*5fc0*/  MUFU.TANH R131, R131 ;  /* 0x0000008300837308 */ /* 0x000e220000002400 */
[----:B------:R-:W-:-:S02]  /*5fd0*/  WARPGROUP.DEPBAR.LE gsb0, 0x0 ;  /* 0x00008000000079c5 */ /* 0x000fc40000010000 */
[----:B------:R-:W-:-:S06]  /*5fe0*/  WARPGROUP.ARRIVE ;  /* 0x00000000000079c5 */ /* 0x000fcc0000000000 */
[----:B------:R-:W-:Y:S01]  /*5ff0*/  HGMMA.64x192x16.F32.BF16 R24, R180, gdesc[UR8].tnspB, R24, gsb0 ;  /* 0x42e00008b4187df0 */ /* 0x000fe20008001818 */
[----:B------:R-:W-:Y:S01]  /*6000*/  UIADD3 UR10, UR14, 0x180, URZ ;  /* 0x000001800e0a7890 */ /* 0x000fe2000fffe03f */
[----:B------:R-:W-:Y:S01]  /*6010*/  UMOV UR11, 0x40000040 ;  /* 0x40000040000b7882 */ /* 0x000fe20000000000 */
[----:B------:R-:W-:Y:S02]  /*6020*/  WARPGROUP.DEPBAR.LE gsb0, 0x0 ;  /* 0x00008000000079c5 */ /* 0x000fe40000010000 */
[----:B------:R-:W-:Y:S01]  /*6030*/  WARPGROUP.ARRIVE ;  /* 0x00000000000079c5 */ /* 0x000fe20000000000 */
[----:B------:R-:W-:Y:S01]  /*6040*/  FMUL.FTZ R180, R137, UR4 ;  /* 0x0000000489b47c20 */ /* 0x000fe20008410000 */
[----:B------:R-:W-:Y:S01]  /*6050*/  FMUL.FTZ R137, R158, UR4 ;  /* 0x000000049e897c20 */ /* 0x000fe20008410000 */
[----:B------:R-:W-:-:S12]  /*6060*/  FMUL.FTZ R158, R161, UR4 ;  /* 0x00000004a19e7c20 */ /* 0x000fd80008410000 */
[----:B------:R-:W-:Y:S01]  /*6070*/  HGMMA.64x192x16.F32.BF16 R24, R176, gdesc[UR8].tnspB, R24, gsb0 ;  /* 0x42e00008b0187df0 */ /* 0x000fe20008001818 */
[----:B------:R-:W-:Y:S01]  /*6080*/  UIADD3 UR10, UR14, 0x200, URZ ;  /* 0x000002000e0a7890 */ /* 0x000fe2000fffe03f */
[----:B------:R-:W0:Y:S01]  /*6090*/  MUFU.TANH R180, R180 ;  /* 0x000000b400b47308 */ /* 0x000e220000002400 */
[----:B------:R-:W-:-:S07]  /*60a0*/  UMOV UR11, 0x40000040 ;  /* 0x40000040000b7882 */ /* 0x000fce0000000000 */
[----:B------:R-:W0:Y:S08]  /*60b0*/  MUFU.TANH R137, R137 ;  /* 0x0000008900897308 */ /* 0x000e300000002400 */
[----:B------:R-:W0:Y:S01]  /*60c0*/  MUFU.TANH R158, R158 ;  /* 0x0000009e009e7308 */ /* 0x000e220000002400 */
[----:B------:R-:W-:Y:S02]  /*60d0*/  WARPGROUP.DEPBAR.LE gsb0, 0x0 ;  /* 0x00008000000079c5 */ /* 0x000fe40000010000 */
[----:B------:R-:W-:Y:S01]  /*60e0*/  WARPGROUP.ARRIVE ;  /* 0x00000000000079c5 */ /* 0x000fe20000000000 */
[----:B------:R-:W-:Y:S01]  /*60f0*/  FMUL.FTZ R176, R121, UR4 ;  /* 0x0000000479b07c20 */ /* 0x000fe20008410000 */
[----:B------:R-:W-:Y:S01]  /*6100*/  FMUL.FTZ R178, R133, UR4 ;  /* 0x0000000485b27c20 */ /* 0x000fe20008410000 */
[----:B------:R-:W5:Y:S01]  /*6110*/  LDC R121, c[0x0][0x288] ;  /* 0x0000a200ff797b82 */ /* 0x000f620000000800 */
[----:B------:R-:W-:Y:S01]  /*6120*/  FMUL.FTZ R177, R132, UR4 ;  /* 0x0000000484b17c20 */ /* 0x000fe20008410000 */
        /* <DEDUP_REMOVED lines=21> */
[----:B------:R-:W-:Y:S02]  /*6280*/  VIADD R145, R18, UR60 ;  /* 0x0000003c12917c36 */ /* 0x000fe40008000000 */
[----:B------:R-:W-:Y:S01]  /*6290*/  FMUL.FTZ R174, R128, UR4 ;  /* 0x0000000480ae7c20 */ /* 0x000fe20008410000 */
[----:B------:R-:W-:Y:S01]  /*62a0*/  HGMMA.64x192x16.F32.BF16 R24, R168, gdesc[UR8].tnspB, R24, gsb0 ;  /* 0x42e00008a8187df0 */ /* 0x000fe20008001818 */
[----:B------:R-:W-:Y:S01]  /*62b0*/  @UP0 ULDC UR10, c[0x0][0x44c] ;  /* 0x00011300000a0ab9 */ /* 0x000fe20000000800 */
[----:B------:R-:W-:Y:S01]  /*62c0*/  FMUL.FTZ R128, R162, UR4 ;  /* 0x00000004a2807c20 */ /* 0x000fe20008410000 */
[----:B------:R-:W-:Y:S01]  /*62d0*/  @P1 IMAD.HI.U32 R12, R145, UR10, RZ ;  /* 0x0000000a910c1c27 */ /* 0x000fe2000f8e00ff */
[----:B------:R-:W-:-:S03]  /*62e0*/  @UP0 ULDC UR10, c[0x0][0x450] ;  /* 0x00011400000a0ab9 */ /* 0x000fc60000000800 */
[----:B------:R-:W-:Y:S01]  /*62f0*/  FMUL.FTZ R172, R124, UR4 ;  /* 0x000000047cac7c20 */ /* 0x000fe20008410000 */
[----:B------:R-:W-:Y:S01]  /*6300*/  FMUL.FTZ R175, R129, UR4 ;  /* 0x0000000481af7c20 */ /* 0x000fe20008410000 */
[----:B------:R-:W-:Y:S01]  /*6310*/  VIADD R162, R141, 0x1 ;  /* 0x000000018da27836 */ /* 0x000fe20000000000 */
[----:B------:R-:W-:Y:S01]  /*6320*/  @P2 SHF.R.U32.HI R145, RZ, UR10, R12 ;  /* 0x0000000aff912c19 */ /* 0x000fe2000801160c */
[----:B------:R-:W-:Y:S01]  /*6330*/  FMUL.FTZ R124, R143, UR4 ;  /* 0x000000048f7c7c20 */ /* 0x000fe20008410000 */
[----:B------:R-:W-:Y:S01]  /*6340*/  FMUL.FTZ R129, R163, UR4 ;  /* 0x00000004a3817c20 */ /* 0x000fe20008410000 */
[----:B------:R-:W-:Y:S01]  /*6350*/  IMAD.U32 R12, RZ, RZ, UR7 ;  /* 0x00000007ff0c7e24 */ /* 0x000fe2000f8e00ff */
[----:B------:R-:W-:Y:S01]  /*6360*/  PLOP3.LUT P1, PT, PT, PT, UP1, 0x40, 0x0 ;  /* 0x000000000000781c */ /* 0x000fe20003f2e818 */
[----:B------:R-:W-:Y:S01]  /*6370*/  IMAD R162, R17, -0x2, R162 ;  /* 0xfffffffe11a27824 */ /* 0x000fe200078e02a2 */
[----:B------:R-:W0:Y:S01]  /*6380*/  MUFU.TANH R172, R172 ;  /* 0x000000ac00ac7308 */ /* 0x000e220000002400 */
[----:B------:R-:W-:-:S02]  /*6390*/  @!P3 VIADD R12, R12, 0x30840 ;  /* 0x000308400c0cb836 */ /* 0x000fc40000000000 */
[C---:B------:R-:W-:Y:S01]  /*63a0*/  VIADD R147, R162.reuse, 0xffffffff ;  /* 0xffffffffa2937836 */ /* 0x040fe20000000000 */
[----:B-----5:R-:W-:Y:S02]  /*63b0*/  IADD3 R149, R162, -R121, R16 ;  /* 0x80000079a2957210 */ /* 0x020fe40007ffe010 */
[----:B------:R-:W-:Y:S02]  /*63c0*/  @!P3 PRMT R12, RZ, 0x654, R12 ;  /* 0x00000654ff0cb816 */ /* 0x000fe4000000000c */
[----:B------:R-:W0:Y:S01]  /*63d0*/  MUFU.TANH R173, R173 ;  /* 0x000000ad00ad7308 */ /* 0x000e220000002400 */
[C---:B------:R-:W-:Y:S02]  /*63e0*/  VIADD R151, R149.reuse, UR55 ;  /* 0x0000003795977c36 */ /* 0x040fe40008000000 */
[----:B------:R-:W-:-:S05]  /*63f0*/  VIADD R149, R149, UR54 ;  /* 0x0000003695957c36 */ /* 0x000fca0008000000 */
        /* <DEDUP_REMOVED lines=8> */
[----:B------:R-:W5:Y:S01]  /*6480*/  SHFL.IDX PT, R168, R145, RZ, 0x1c1f ;  /* 0x001c1fff91a87589 */ /* 0x000f6200000e0000 */
[----:B------:R0:W-:Y:S01]  /*6490*/  @!P3 SYNCS.ARRIVE.TRANS64.RED.A1T0 RZ, [R12+URZ], RZ ;  /* 0x000000ff0cffb9a7 */ /* 0x0001e2000810043f */
[--C-:B-----5:R-:W-:Y:S02]  /*64a0*/  IMAD.IADD R153, R151, 0x1, R168.reuse ;  /* 0x0000000197997824 */ /* 0x120fe400078e02a8 */
[----:B------:R-:W-:Y:S01]  /*64b0*/  IMAD.IADD R155, R149, 0x1, R168 ;  /* 0x00000001959b7824 */ /* 0x000fe200078e02a8 */
[----:B01234-:R-:W-:Y:S06]  /*64c0*/  @P1 BRA `(.L_x_4575) ;  /* 0x0000000000541947 */ /* 0x01ffec0003800000 */
[----:B------:R-:W-:Y:S01]  /*64d0*/  IADD3 R143, R16, -R121, R168 ;  /* 0x80000079108f7210 */ /* 0x000fe20007ffe0a8 */
[----:B------:R-:W-:Y:S03]  /*64e0*/  BSSY B0, `(.L_x_4576) ;  /* 0x0000010000007945 */ /* 0x000fe60003800000 */
        /* <DEDUP_REMOVED lines=10> */
.L_x_4577:
[----:B------:R-:W-:-:S05]  /*6590*/  IMAD.U32 R162, RZ, RZ, UR51 ;  /* 0x00000033ffa27e24 */ /* 0x000fca000f8e00ff */
[----:B------:R-:W-:-:S13]  /*65a0*/  ISETP.NE.AND P1, PT, R162, 0x1, PT ;  /* 0x00000001a200780c */ /* 0x000fda0003f25270 */
[----:B------:R-:W0:Y:S02]  /*65b0*/  @P1 LDC.64 R12, c[0x0][0x9e8] ;  /* 0x00027a00ff0c1b82 */ /* 0x000e240000000a00 */
[----:B0-----:R-:W-:-:S05]  /*65c0*/  @P1 IMAD.HI.U32 R12, R143, R12, RZ ;  /* 0x0000000c8f0c1227 */ /* 0x001fca00078e00ff */
[----:B------:R-:W-:-:S07]  /*65d0*/  @P1 SHF.R.U32.HI R143, RZ, R13, R12 ;  /* 0x0000000dff8f1219 */ /* 0x000fce000001160c */
.L_x_4578:
[----:B------:R-:W-:Y:S05]  /*65e0*/  BSYNC B0 ;  /* 0x0000000000007941 */ /* 0x000fea0003800000 */
.L_x_4576:
[----:B------:R-:W-:-:S05]  /*65f0*/  IMAD R12, R143, R162, R147 ;  /* 0x000000a28f0c7224 */ /* 0x000fca00078e0293 */
[----:B------:R-:W-:Y:S02]  /*6600*/  VIADDMNMX R153, R12, R162, R153, PT ;  /* 0x000000a20c997246 */ /* 0x000fe40003800199 */
[----:B------:R-:W-:-:S07]  /*6610*/  VIMNMX R155, R155, R12, !PT ;  /* 0x0000000c9b9b7248 */ /* 0x000fce0007fe0100 */
.L_x_4575:
[C---:B------:R-:W-:Y:S01]  /*6620*/  ISETP.GE.AND P1, PT, R141.reuse, 0x2, PT ;  /* 0x000000028d00780c */ /* 0x040fe20003f26270 */
[----:B------:R-:W0:Y:S01]  /*6630*/  SHFL.IDX PT, R12, R145, 0x1, 0x1c1f ;  /* 0x003c1f00910c7f89 */ /* 0x000e2200000e0000 */
[----:B------:R-:W-:Y:S02]  /*6640*/  ISETP.GE.AND P5, PT, R141, 0xa, PT ;  /* 0x0000000a8d00780c */ /* 0x000fe40003fa6270 */
        /* <DEDUP_REMOVED lines=50> */
[----:B------:R-:W-:Y:S01]  /*6970*/  FSEL R138, R139, -INF , !P3 ;  /* 0xff8000008b8a7808 */ /* 0x000fe20005800000 */
[----:B0-----:R-:W-:Y:S01]  /*6980*/  IMAD.IADD R139, R151, 0x1, R12 ;  /* 0x00000001978b7824 */ /* 0x001fe200078e020c */
        /* <DEDUP_REMOVED lines=58> */
[----:B------:R-:W-:-:S03]  /*6d30*/  IMAD.IADD R141, R149, 0x1, R12 ;  /* 0x00000001958d7824 */ /* 0x000fc600078e020c */
[----:B------:R-:W-:Y:S02]  /*6d40*/  P2R R157, PR, RZ, 0x40 ;  /* 0x00000040ff9d7803 */ /* 0x000fe40000000000 */
[----:B------:R-:W-:-:S04]  /*6d50*/  ISETP.GT.AND P6, PT, R155, 0x59, !P6 ;  /* 0x000000599b00780c */ /* 0x000fc800077c4270 */
[----:B------:R-:W-:-:S04]  /*6d60*/  ISETP.LT.OR P6, PT, R153, 0x5a, P6 ;  /* 0x0000005a9900780c */ /* 0x000fc800037c1670 */
[----:B------:R-:W-:Y:S02]  /*6d70*/  FSEL R164, R164, -INF , !P6 ;  /* 0xff800000a4a47808 */ /* 0x000fe40007000000 */
[----:B------:R-:W-:-:S13]  /*6d80*/  PLOP3.LUT P6, PT, PT, PT, UP1, 0x40, 0x0 ;  /* 0x000000000000781c */ /* 0x000fda0003fce818 */
[----:B------:R-:W-:Y:S05]  /*6d90*/  @P6 BRA `(.L_x_4579) ;  /* 0x0000000000546947 */ /* 0x000fea0003800000 */
        /* <DEDUP_REMOVED lines=12> */
.L_x_4581:
[----:B------:R-:W-:-:S05]  /*6e60*/  IMAD.U32 R184, RZ, RZ, UR51 ;  /* 0x00000033ffb87e24 */ /* 0x000fca000f8e00ff */
[----:B------:R-:W-:-:S13]  /*6e70*/  ISETP.NE.AND P6, PT, R184, 0x1, PT ;  /* 0x00000001b800780c */ /* 0x000fda0003fc5270 */
[----:B------:R-:W0:Y:S02]  /*6e80*/  @P6 LDC.64 R12, c[0x0][0x9e8] ;  /* 0x00027a00ff0c6b82 */ /* 0x000e240000000a00 */
[----:B0-----:R-:W-:-:S05]  /*6e90*/  @P6 IMAD.HI.U32 R12, R9, R12, RZ ;  /* 0x0000000c090c6227 */ /* 0x001fca00078e00ff */
[----:B------:R-:W-:-:S07]  /*6ea0*/  @P6 SHF.R.U32.HI R9, RZ, R13, R12 ;  /* 0x0000000dff096219 */ /* 0x000fce000001160c */
.L_x_4582:
[----:B------:R-:W-:Y:S05]  /*6eb0*/  BSYNC B0 ;  /* 0x0000000000007941 */ /* 0x000fea0003800000 */
.L_x_4580:
[----:B------:R-:W-:-:S05]  /*6ec0*/  IMAD R12, R9, R184, R147 ;  /* 0x000000b8090c7224 */ /* 0x000fca00078e0293 */
[----:B------:R-:W-:Y:S02]  /*6ed0*/  VIADDMNMX R139, R12, R184, R139, PT ;  /* 0x000000b80c8b7246 */ /* 0x000fe4000380018b */
[----:B------:R-:W-:-:S07]  /*6ee0*/  VIMNMX R141, R141, R12, !PT ;  /* 0x0000000c8d8d7248 */ /* 0x000fce0007fe0100 */
.L_x_4579:
[C---:B------:R-:W-:Y:S01]  /*6ef0*/  ISETP.GT.AND P1, PT, R141.reuse, 0x1, !P1 ;  /* 0x000000018d00780c */ /* 0x040fe20004f24270 */
[----:B------:R-:W-:Y:S01]  /*6f00*/  UMOV UR36, UR39 ;  /* 0x0000002700247c82 */ /* 0x000fe20008000000 */
[----:B------:R-:W-:Y:S01]  /*6f10*/  ISETP.GT.AND P2, PT, R141, 0x8, !P2 ;  /* 0x000000088d00780c */ /* 0x000fe20005744270 */
[----:B------:R-:W-:Y:S01]  /*6f20*/  UMOV UR37, UR5 ;  /* 0x0000000500257c82 */ /* 0x000fe20008000000 */
[C---:B------:R-:W-:Y:S02]  /*6f30*/  ISETP.LT.OR P1, PT, R139.reuse, 0x2, P1 ;  /* 0x000000028b00780c */ /* 0x040fe40000f21670 */
[----:B------:R-:W-:Y:S02]  /*6f40*/  ISETP.LT.OR P2, PT, R139, 0x9, P2 ;  /* 0x000000098b00780c */ /* 0x000fe40001741670 */
[----:B------:R-:W-:Y:S02]  /*6f50*/  FSEL R216, R2, -INF , !P1 ;  /* 0xff80000002d87808 */ /* 0x000fe40004800000 */
[----:B------:R-:W-:-:S02]  /*6f60*/  ISETP.NE.AND P1, PT, R165, RZ, PT ;  /* 0x000000ffa500720c */ /* 0x000fc40003f25270 */
[----:B------:R-:W-:Y:S02]  /*6f70*/  FSEL R2, R11, -INF , !P2 ;  /* 0xff8000000b027808 */ /* 0x000fe40005000000 */
[----:B------:R-:W-:Y:S02]  /*6f80*/  ISETP.GT.AND P1, PT, R141, 0x9, !P1 ;  /* 0x000000098d00780c */ /* 0x000fe40004f24270 */
[----:B------:R-:W-:Y:S02]  /*6f90*/  ISETP.NE.AND P2, PT, R186, RZ, PT ;  /* 0x000000ffba00720c */ /* 0x000fe40003f45270 */
[----:B------:R-:W-:Y:S02]  /*6fa0*/  ISETP.LT.OR P1, PT, R139, 0xa, P1 ;  /* 0x0000000a8b00780c */ /* 0x000fe40000f21670 */
[----:B------:R-:W-:Y:S02]  /*6fb0*/  ISETP.NE.AND P6, PT, R187, RZ, PT ;  /* 0x000000ffbb00720c */ /* 0x000fe40003fc5270 */
        /* <DEDUP_REMOVED lines=22> */
[----:B------:R-:W-:Y:S02]  /*7120*/  ISETP.GT.AND P1, PT, R141, 0x19, !P2 ;  /* 0x000000198d00780c */ /* 0x000fe40005724270 */
[----:B------:R-:W-:Y:S02]  /*7130*/  FMNMX.FTZ R9, R180, R9, !PT ;  /* 0x00000009b4097209 */ /* 0x000fe40007810000 */
[----:B------:R-:W-:-:S02]  /*7140*/  ISETP.LT.OR P1, PT, R139, 0x1a, P1 ;  /* 0x0000001a8b00780c */ /* 0x000fc40000f21670 */
[----:B------:R-:W-:Y:S02]  /*7150*/  FMNMX.FTZ R9, R162, R9, !PT ;  /* 0x00000009a2097209 */ /* 0x000fe40007810000 */
[----:B------:R-:W-:Y:S02]  /*7160*/  FSEL R210, R120, -INF , !P1 ;  /* 0xff80000078d27808 */ /* 0x000fe40004800000 */
[----:B------:R-:W-:Y:S02]  /*7170*/  ISETP.GT.AND P1, PT, R141, 0x20, !P6 ;  /* 0x000000208d00780c */ /* 0x000fe40007724270 */
[----:B------:R-:W-:Y:S02]  /*7180*/  ISETP.NE.AND P6, PT, R190, RZ, PT ;  /* 0x000000ffbe00720c */ /* 0x000fe40003fc5270 */
        /* <DEDUP_REMOVED lines=30> */
[----:B------:R-:W-:Y:S01]  /*7370*/  FSEL R122, R127, -INF , !P1 ;  /* 0xff8000007f7a7808 */ /* 0x000fe20004800000 */
[----:B------:R-:W0:Y:S01]  /*7380*/  LDC R9, c[0x0][0x988] ;  /* 0x00026200ff097b82 */ /* 0x000e220000000800 */
[----:B------:R-:W-:Y:S01]  /*7390*/  ISETP.NE.AND P1, PT, R175, RZ, PT ;  /* 0x000000ffaf00720c */ /* 0x000fe20003f25270 */
[----:B------:R-:W1:Y:S01]  /*73a0*/  SHFL.BFLY PT, R12, R11, 0x2, 0x1f ;  /* 0x0c401f000b0c7f89 */ /* 0x000e6200000e0000 */
[----:B------:R-:W-:-:S02]  /*73b0*/  ISETP.NE.AND P2, PT, R189, RZ, PT ;  /* 0x000000ffbd00720c */ /* 0x000fc40003f45270 */
[C---:B------:R-:W-:Y:S02]  /*73c0*/  ISETP.GT.AND P1, PT, R141.reuse, 0x31, !P1 ;  /* 0x000000318d00780c */ /* 0x040fe40004f24270 */
[----:B------:R-:W-:Y:S02]  /*73d0*/  ISETP.GT.AND P3, PT, R141, 0x50, !P3 ;  /* 0x000000508d00780c */ /* 0x000fe40005f64270 */
[----:B------:R-:W-:Y:S02]  /*73e0*/  ISETP.LT.OR P1, PT, R139, 0x32, P1 ;  /* 0x000000328b00780c */ /* 0x000fe40000f21670 */
[----:B------:R-:W-:Y:S02]  /*73f0*/  ISETP.GT.AND P4, PT, R141, 0x51, !P4 ;  /* 0x000000518d00780c */ /* 0x000fe40006784270 */
[----:B------:R-:W-:Y:S02]  /*7400*/  FSEL R126, R126, -INF , !P1 ;  /* 0xff8000007e7e7808 */ /* 0x000fe40004800000 */
[----:B------:R-:W-:-:S02]  /*7410*/  ISETP.NE.AND P1, PT, R177, RZ, PT ;  /* 0x000000ffb100720c */ /* 0x000fc40003f25270 */
[----:B------:R-:W-:Y:S02]  /*7420*/  ISETP.LT.OR P3, PT, R139, 0x51, P3 ;  /* 0x000000518b00780c */ /* 0x000fe40001f61670 */
[C---:B------:R-:W-:Y:S02]  /*7430*/  ISETP.GT.AND P1, PT, R141.reuse, 0x38, !P1 ;  /* 0x000000388d00780c */ /* 0x040fe40004f24270 */
[----:B------:R-:W-:Y:S02]  /*7440*/  ISETP.GT.AND P5, PT, R141, 0x58, !P5 ;  /* 0x000000588d00780c */ /* 0x000fe40006fa4270 */
[C---:B------:R-:W-:Y:S02]  /*7450*/  ISETP.LT.OR P1, PT, R139.reuse, 0x39, P1 ;  /* 0x000000398b00780c */ /* 0x040fe40000f21670 */
[----:B------:R-:W-:Y:S02]  /*7460*/  ISETP.LT.OR P4, PT, R139, 0x52, P4 ;  /* 0x000000528b00780c */ /* 0x000fe40002781670 */
[----:B------:R-:W-:-:S02]  /*7470*/  FSEL R120, R133, -INF , !P1 ;  /* 0xff80000085787808 */ /* 0x000fc40004800000 */
[----:B------:R-:W-:Y:S02]  /*7480*/  ISETP.NE.AND P1, PT, R179, RZ, PT ;  /* 0x000000ffb300720c */ /* 0x000fe40003f25270 */
[----:B-1----:R-:W-:Y:S02]  /*7490*/  FMNMX.FTZ R13, R11, R12, !PT ;  /* 0x0000000c0b0d7209 */ /* 0x002fe40007810000 */
[----:B------:R-:W-:Y:S02]  /*74a0*/  ISETP.GT.AND P1, PT, R141, 0x39, !P1 ;  /* 0x000000398d00780c */ /* 0x000fe40004f24270 */
[----:B------:R-:W-:Y:S01]  /*74b0*/  FSEL R128, R128, -INF , !P3 ;  /* 0xff80000080807808 */ /* 0x000fe20005800000 */
[----:B------:R-:W1:Y:S01]  /*74c0*/  SHFL.BFLY PT, R12, R13, 0x1, 0x1f ;  /* 0x0c201f000d0c7f89 */ /* 0x000e6200000e0000 */
[C---:B------:R-:W-:Y:S02]  /*74d0*/  ISETP.LT.OR P1, PT, R139.reuse, 0x3a, P1 ;  /* 0x0000003a8b00780c */ /* 0x040fe40000f21670 */
[----:B------:R-:W-:-:S02]  /*74e0*/  ISETP.LT.OR P5, PT, R139, 0x59, P5 ;  /* 0x000000598b00780c */ /* 0x000fc40002fa1670 */
[----:B------:R-:W-:Y:S02]  /*74f0*/  FSEL R132, R132, -INF , !P1 ;  /* 0xff80000084847808 */ /* 0x000fe40004800000 */
[----:B------:R-:W-:Y:S02]  /*7500*/  ISETP.NE.AND P1, PT, R181, RZ, PT ;  /* 0x000000ffb500720c */ /* 0x000fe40003f25270 */
[----:B------:R-:W-:Y:S02]  /*7510*/  FSEL R130, R130, -INF , !P5 ;  /* 0xff80000082827808 */ /* 0x000fe40006800000 */
[----:B------:R-:W-:-:S04]  /*7520*/  ISETP.GT.AND P1, PT, R141, 0x40, !P1 ;  /* 0x000000408d00780c */ /* 0x000fc80004f24270 */
[----:B------:R-:W-:-:S04]  /*7530*/  ISETP.LT.OR P1, PT, R139, 0x41, P1 ;  /* 0x000000418b00780c */ /* 0x000fc80000f21670 */
[----:B------:R-:W-:Y:S02]  /*7540*/  FSEL R20, R135, -INF , !P1 ;  /* 0xff80000087147808 */ /* 0x000fe40004800000 */
[----:B------:R-:W-:Y:S02]  /*7550*/  ISETP.NE.AND P1, PT, R183, RZ, PT ;  /* 0x000000ffb700720c */ /* 0x000fe40003f25270 */
[----:B-1----:R-:W-:Y:S02]  /*7560*/  FMNMX.FTZ R12, R13, R12, !PT ;  /* 0x0000000c0d0c7209 */ /* 0x002fe40007810000 */
[----:B------:R-:W-:-:S03]  /*7570*/  ISETP.GT.AND P1, PT, R141, 0x41, !P1 ;  /* 0x000000418d00780c */ /* 0x000fc60004f24270 */
[----:B0-----:R-:W-:Y:S01]  /*7580*/  FMUL.FTZ R123, R12, R9 ;  /* 0x000000090c7b7220 */ /* 0x001fe20000410000 */
[----:B------:R-:W-:-:S04]  /*7590*/  ISETP.LT.OR P1, PT, R139, 0x42, P1 ;  /* 0x000000428b00780c */ /* 0x000fc80000f21670 */
[----:B------:R-:W-:Y:S02]  /*75a0*/  FSEL R134, R134, -INF , !P1 ;  /* 0xff80000086867808 */ /* 0x000fe40004800000 */
[----:B------:R-:W-:-:S04]  /*75b0*/  ISETP.GT.AND P1, PT, R141, 0x48, !P2 ;  /* 0x000000488d00780c */ /* 0x000fc80005724270 */
[----:B------:R-:W-:-:S04]  /*75c0*/  ISETP.LT.OR P1, PT, R139, 0x49, P1 ;  /* 0x000000498b00780c */ /* 0x000fc80000f21670 */
[----:B------:R-:W-:Y:S02]  /*75d0*/  FSEL R14, R137, -INF , !P1 ;  /* 0xff800000890e7808 */ /* 0x000fe40004800000 */
[----:B------:R-:W-:Y:S02]  /*75e0*/  ISETP.GT.AND P1, PT, R141, 0x49, !P6 ;  /* 0x000000498d00780c */ /* 0x000fe40007724270 */
[----:B------:R-:W-:Y:S02]  /*75f0*/  ISETP.NE.AND P6, PT, R185, RZ, PT ;  /* 0x000000ffb900720c */ /* 0x000fe40003fc5270 */
        /* <DEDUP_REMOVED lines=8> */
[----:B------:R-:W-:Y:S02]  /*7680*/  FMNMX.FTZ R11, R218, R3, !PT ;  /* 0x00000003da0b7209 */ /* 0x000fe40007810000 */
[----:B------:R-:W-:Y:S02]  /*7690*/  FSEL R123, R123, RZ, P1 ;  /* 0x000000ff7b7b7208 */ /* 0x000fe40000800000 */
[----:B------:R-:W-:Y:S02]  /*76a0*/  FMNMX.FTZ R13, R216, R11, !PT ;  /* 0x0000000bd80d7209 */ /* 0x000fe40007810000 */
[----:B------:R-:W-:Y:S01]  /*76b0*/  ISETP.LT.OR P2, PT, R139, 0x5a, P2 ;  /* 0x0000005a8b00780c */ /* 0x000fe20001741670 */
[--C-:B------:R-:W-:Y:S01]  /*76c0*/  FFMA.FTZ R172, R172, R9, -R123.reuse ;  /* 0x00000009acac7223 */ /* 0x100fe2000001087b */
[----:B------:R-:W-:Y:S01]  /*76d0*/  FMNMX.FTZ R13, R2, R13, !PT ;  /* 0x0000000d020d7209 */ /* 0x000fe20007810000 */
[-CC-:B------:R-:W-:Y:S01]  /*76e0*/  FFMA.FTZ R182, R182, R9.reuse, -R123.reuse ;  /* 0x00000009b6b67223 */ /* 0x180fe2000001087b */
[-CC-:B------:R-:W-:Y:S01]  /*76f0*/  FFMA.FTZ R0, R170, R9.reuse, -R123.reuse ;  /* 0x00000009aa007223 */ /* 0x180fe2000001087b */
[----:B------:R-:W-:Y:S01]  /*7700*/  FSEL R141, R12, RZ, P1 ;  /* 0x000000ff0c8d7208 */ /* 0x000fe20000800000 */
        /* <DEDUP_REMOVED lines=11> */
[----:B------:R0:W-:Y:S01]  /*77c0*/  MUFU.EX2 R13, R172 ;  /* 0x000000ac000d7308 */ /* 0x0001e20000000800 */
        /* <DEDUP_REMOVED lines=8> */
[----:B0-----:R-:W-:Y:S01]  /*7850*/  FSEL R172, R129, -INF , !P4 ;  /* 0xff80000081ac7808 */ /* 0x001fe20006000000 */
[--C-:B------:R-:W-:Y:S01]  /*7860*/  FFMA.FTZ R129, R140, R9, -R123.reuse ;  /* 0x000000098c817223 */ /* 0x100fe2000001087b */
[----:B------:R-:W-:Y:S01]  /*7870*/  FMNMX.FTZ R15, R186, R15, !PT ;  /* 0x0000000fba0f7209 */ /* 0x000fe20007810000 */
[----:B------:R-:W-:Y:S01]  /*7880*/  FFMA.FTZ R160, R160, R9, -R123 ;  /* 0x00000009a0a07223 */ /* 0x000fe2000001087b */
[----:B------:R-:W-:Y:S01]  /*7890*/  MUFU.EX2 R11, R143 ;  /* 0x0000008f000b7308 */ /* 0x000fe20000000800 */
[----:B------:R-:W-:-:S02]  /*78a0*/  LOP3.LUT P6, RZ, R207, 0x7f, RZ, 0xc0, !PT ;  /* 0x0000007fcfff7812 */ /* 0x000fc400078cc0ff */
[----:B------:R-:W-:-:S04]  /*78b0*/  FMNMX.FTZ R21, R208, R15, !PT ;  /* 0x0000000fd0157209 */ /* 0x000fc80007810000 */
[----:B------:R-:W-:Y:S01]  /*78c0*/  FMNMX.FTZ R21, R190, R21, !PT ;  /* 0x00000015be157209 */ /* 0x000fe20007810000 */
[----:B------:R0:W-:Y:S03]  /*78d0*/  MUFU.EX2 R15, R174 ;  /* 0x000000ae000f7308 */ /* 0x0001e60000000800 */
[----:B------:R-:W-:-:S04]  /*78e0*/  FMNMX.FTZ R21, R124, R21, !PT ;  /* 0x000000157c157209 */ /* 0x000fc80007810000 */
[----:B------:R-:W-:Y:S01]  /*78f0*/  FMNMX.FTZ R21, R122, R21, !PT ;  /* 0x000000157a157209 */ /* 0x000fe20007810000 */
[----:B------:R-:W-:Y:S01]  /*7900*/  MUFU.EX2 R176, R176 ;  /* 0x000000b000b07308 */ /* 0x000fe20000000800 */
[----:B0-----:R-:W-:Y:S02]  /*7910*/  FFMA.FTZ R174, R152, R9, -R123 ;  /* 0x0000000998ae7223 */ /* 0x001fe4000001087b */
[----:B------:R-:W-:-:S04]  /*7920*/  FMNMX.FTZ R125, R126, R21, !PT ;  /* 0x000000157e7d7209 */ /* 0x000fc80007810000 */
[----:B------:R-:W-:Y:S01]  /*7930*/  FMNMX.FTZ R125, R120, R125, !PT ;  /* 0x0000007d787d7209 */ /* 0x000fe20007810000 */
[----:B------:R-:W-:Y:S03]  /*7940*/  MUFU.EX2 R21, R0 ;  /* 0x0000000000157308 */ /* 0x000fe60000000800 */
[----:B------:R-:W-:-:S04]  /*7950*/  FMNMX.FTZ R125, R132, R125, !PT ;  /* 0x0000007d847d7209 */ /* 0x000fc80007810000 */
[----:B------:R-:W-:Y:S01]  /*7960*/  FMNMX.FTZ R125, R20, R125, !PT ;  /* 0x0000007d147d7209 */ /* 0x000fe20007810000 */
[----:B------:R-:W-:Y:S03]  /*7970*/  MUFU.EX2 R166, R166 ;  /* 0x000000a600a67308 */ /* 0x000fe60000000800 */
[----:B------:R-:W-:-:S04]  /*7980*/  FMNMX.FTZ R127, R134, R125, !PT ;  /* 0x0000007d867f7209 */ /* 0x000fc80007810000 */
[----:B------:R-:W-:Y:S01]  /*7990*/  FMNMX.FTZ R127, R14, R127, !PT ;  /* 0x0000007f0e7f7209 */ /* 0x000fe20007810000 */
[----:B------:R0:W-:Y:S03]  /*79a0*/  MUFU.EX2 R125, R182 ;  /* 0x000000b6007d7308 */ /* 0x0001e60000000800 */
[----:B------:R-:W-:-:S04]  /*79b0*/  FMNMX.FTZ R127, R136, R127, !PT ;  /* 0x0000007f887f7209 */ /* 0x000fc80007810000 */
[----:B------:R-:W-:Y:S01]  /*79c0*/  FMNMX.FTZ R127, R128, R127, !PT ;  /* 0x0000007f807f7209 */ /* 0x000fe20007810000 */
[----:B------:R-:W-:Y:S01]  /*79d0*/  MUFU.EX2 R168, R168 ;  /* 0x000000a800a87308 */ /* 0x000fe20000000800 */
[-CC-:B0-----:R-:W-:Y:S01]  /*79e0*/  FFMA.FTZ R182, R162, R9.reuse, -R123.reuse ;  /* 0x00000009a2b67223 */ /* 0x181fe2000001087b */
[----:B------:R-:W-:Y:S01]  /*79f0*/  FSEL R162, R131, -INF , !P2 ;  /* 0xff80000083a27808 */ /* 0x000fe20005000000 */
[----:B------:R-:W-:Y:S01]  /*7a00*/  FFMA.FTZ R131, R146, R9, -R123 ;  /* 0x0000000992837223 */ /* 0x000fe2000001087b */
[----:B------:R-:W-:-:S04]  /*7a10*/  FMNMX.FTZ R127, R172, R127, !PT ;  /* 0x0000007fac7f7209 */ /* 0x000fc80007810000 */
[----:B------:R-:W-:Y:S01]  /*7a20*/  FMNMX.FTZ R127, R130, R127, !PT ;  /* 0x0000007f827f7209 */ /* 0x000fe20007810000 */
[----:B------:R-:W-:Y:S03]  /*7a30*/  MUFU.EX2 R170, R170 ;  /* 0x000000aa00aa7308 */ /* 0x000fe60000000800 */
[----:B------:R-:W-:-:S05]  /*7a40*/  FMNMX.FTZ R0, R162, R127, !PT ;  /* 0x0000007fa2007209 */ /* 0x000fca0007810000 */
[----:B------:R-:W0:Y:S01]  /*7a50*/  SHFL.BFLY PT, R135, R0, 0x2, 0x1f ;  /* 0x0c401f0000877f89 */ /* 0x000e2200000e0000 */
[----:B------:R-:W-:Y:S08]  /*7a60*/  MUFU.EX2 R127, R133 ;  /* 0x00000085007f7308 */ /* 0x000ff00000000800 */
[----:B------:R1:W-:Y:S08]  /*7a70*/  MUFU.EX2 R133, R148 ;  /* 0x0000009400857308 */ /* 0x0003f00000000800 */
[----:B------:R-:W-:Y:S01]  /*7a80*/  MUFU.EX2 R180, R180 ;  /* 0x000000b400b47308 */ /* 0x000fe20000000800 */
[----:B0-----:R-:W-:Y:S01]  /*7a90*/  FMNMX.FTZ R140, R0, R135, !PT ;  /* 0x00000087008c7209 */ /* 0x001fe20007810000 */
[----:B------:R-:W-:Y:S01]  /*7aa0*/  FADD.FTZ R0, -R141, R4 ;  /* 0x000000048d007221 */ /* 0x000fe20000010100 */
[-CC-:B------:R-:W-:Y:S01]  /*7ab0*/  FFMA.FTZ R135, R154, R9.reuse, -R123.reuse ;  /* 0x000000099a877223 */ /* 0x180fe2000001087b */
[----:B------:R-:W-:-:S04]  /*7ac0*/  FFMA.FTZ R4, R164, R9, -R123 ;  /* 0x00000009a4047223 */ /* 0x000fc8000001087b */
[----:B------:R-:W-:Y:S01]  /*7ad0*/  MUFU.EX2 R182, R182 ;  /* 0x000000b600b67308 */ /* 0x000fe20000000800 */
[----:B------:R-:W0:Y:S01]  /*7ae0*/  SHFL.BFLY PT, R139, R140, 0x1, 0x1f ;  /* 0x0c201f008c8b7f89 */ /* 0x000e2200000e0000 */
[----:B------:R-:W-:-:S06]  /*7af0*/  FMUL.FTZ R0, R0, R9 ;  /* 0x0000000900007220 */ /* 0x000fcc0000410000 */
[----:B------:R-:W2:Y:S08]  /*7b00*/  MUFU.EX2 R0, R0 ;  /* 0x0000000000007308 */ /* 0x000eb00000000800 */
[----:B------:R-:W-:Y:S08]  /*7b10*/  MUFU.EX2 R129, R129 ;  /* 0x0000008100817308 */ /* 0x000ff00000000800 */
[----:B------:R-:W-:Y:S01]  /*7b20*/  MUFU.EX2 R138, R138 ;  /* 0x0000008a008a7308 */ /* 0x000fe20000000800 */
[----:B0-----:R-:W-:-:S04]  /*7b30*/  FMNMX.FTZ R140, R140, R139, !PT ;  /* 0x0000008b8c8c7209 */ /* 0x001fc80007810000 */
[C---:B------:R-:W-:Y:S01]  /*7b40*/  FSETP.NEU.FTZ.AND P1, PT, R140.reuse, -INF , PT ;  /* 0xff8000008c00780b */ /* 0x040fe20003f3d000 */
[----:B------:R-:W-:Y:S02]  /*7b50*/  FMUL.FTZ R123, R140, R9 ;  /* 0x000000098c7b7220 */ /* 0x000fe40000410000 */
[----:B------:R-:W-:Y:S03]  /*7b60*/  MUFU.EX2 R178, R178 ;  /* 0x000000b200b27308 */ /* 0x000fe60000000800 */
[----:B------:R-:W-:-:S05]  /*7b70*/  FSEL R123, R123, RZ, P1 ;  /* 0x000000ff7b7b7208 */ /* 0x000fca0000800000 */
[-CC-:B------:R-:W-:Y:S01]  /*7b80*/  FFMA.FTZ R191, R2, R9.reuse, -R123.reuse ;  /* 0x0000000902bf7223 */ /* 0x180fe2000001087b */
[----:B------:R-:W-:Y:S01]  /*7b90*/  FSEL R2, R140, RZ, P1 ;  /* 0x000000ff8c027208 */ /* 0x000fe20000800000 */
[-CC-:B------:R-:W-:Y:S01]  /*7ba0*/  FFMA.FTZ R189, R218, R9.reuse, -R123.reuse ;  /* 0x00000009dabd7223 */ /* 0x180fe2000001087b */
[-CC-:B------:R-:W-:Y:S01]  /*7bb0*/  FFMA.FTZ R146, R216, R9.reuse, -R123.reuse ;  /* 0x00000009d8927223 */ /* 0x180fe2000001087b */
[-CC-:B-1----:R-:W-:Y:S01]  /*7bc0*/  FFMA.FTZ R148, R214, R9.reuse, -R123.reuse ;  /* 0x00000009d6947223 */ /* 0x182fe2000001087b */
[-C--:B------:R-:W-:Y:S01]  /*7bd0*/  FFMA.FTZ R185, R188, R9.reuse, -R123 ;  /* 0x00000009bcb97223 */ /* 0x080fe2000001087b */
[----:B------:R-:W-:Y:S01]  /*7be0*/  FADD.FTZ R2, -R2, R3 ;  /* 0x0000000302027221 */ /* 0x000fe20000010100 */
[----:B--2---:R-:W-:Y:S01]  /*7bf0*/  FFMA.FTZ R3, R0, R8, R11 ;  /* 0x0000000800037223 */ /* 0x004fe2000001000b */
[----:B------:R-:W-:Y:S01]  /*7c00*/  MUFU.EX2 R189, R189 ;  /* 0x000000bd00bd7308 */ /* 0x000fe20000000800 */
[-C--:B------:R-:W-:Y:S01]  /*7c10*/  FFMA.FTZ R150, R212, R9.reuse, -R123 ;  /* 0x00000009d4967223 */ /* 0x080fe2000001087b */
[-C--:B------:R-:W-:Y:S01]  /*7c20*/  FMUL.FTZ R2, R2, R9.reuse ;  /* 0x0000000902027220 */ /* 0x080fe20000410000 */
[----:B------:R-:W-:Y:S01]  /*7c30*/  FADD.FTZ R8, R176, R3 ;  /* 0x00000003b0087221 */ /* 0x000fe20000010000 */
[-CC-:B------:R-:W-:Y:S01]  /*7c40*/  FFMA.FTZ R187, R184, R9.reuse, -R123.reuse ;  /* 0x00000009b8bb7223 */ /* 0x180fe2000001087b */
[-CC-:B------:R-:W-:Y:S01]  /*7c50*/  FFMA.FTZ R179, R120, R9.reuse, -R123.reuse ;  /* 0x0000000978b37223 */ /* 0x180fe2000001087b */
[-CC-:B------:R-:W-:Y:S01]  /*7c60*/  FFMA.FTZ R152, R210, R9.reuse, -R123.reuse ;  /* 0x00000009d2987223 */ /* 0x180fe2000001087b */
[----:B------:R-:W-:Y:S01]  /*7c70*/  FADD.FTZ R3, R13, R8 ;  /* 0x000000080d037221 */ /* 0x000fe20000010000 */
[----:B------:R-:W0:Y:S01]  /*7c80*/  MUFU.EX2 R2, R2 ;  /* 0x0000000200027308 */ /* 0x000e220000000800 */
[-CC-:B------:R-:W-:Y:S01]  /*7c90*/  FFMA.FTZ R181, R186, R9.reuse, -R123.reuse ;  /* 0x00000009bab57223 */ /* 0x180fe2000001087b */
[-C--:B------:R-:W-:Y:S01]  /*7ca0*/  FFMA.FTZ R177, R122, R9.reuse, -R123 ;  /* 0x000000097ab17223 */ /* 0x080fe2000001087b */
[----:B------:R-:W-:Y:S01]  /*7cb0*/  FADD.FTZ R8, R166, R3 ;  /* 0x00000003a6087221 */ /* 0x000fe20000010000 */
[-CC-:B------:R-:W-:Y:S01]  /*7cc0*/  FFMA.FTZ R122, R126, R9.reuse, -R123.reuse ;  /* 0x000000097e7a7223 */ /* 0x180fe2000001087b */
[-CC-:B------:R-:W-:Y:S01]  /*7cd0*/  FFMA.FTZ R154, R208, R9.reuse, -R123.reuse ;  /* 0x00000009d09a7223 */ /* 0x180fe2000001087b */
[-CC-:B------:R-:W-:Y:S01]  /*7ce0*/  FFMA.FTZ R183, R190, R9.reuse, -R123.reuse ;  /* 0x00000009beb77223 */ /* 0x180fe2000001087b */
[----:B------:R-:W-:Y:S01]  /*7cf0*/  FADD.FTZ R3, R15, R8 ;  /* 0x000000080f037221 */ /* 0x000fe20000010000 */
[----:B------:R-:W1:Y:S01]  /*7d00*/  MUFU.EX2 R146, R146 ;  /* 0x0000009200927308 */ /* 0x000e620000000800 */
[-CC-:B------:R-:W-:Y:S01]  /*7d10*/  FFMA.FTZ R173, R20, R9.reuse, -R123.reuse ;  /* 0x0000000914ad7223 */ /* 0x180fe2000001087b */
[-C--:B------:R-:W-:Y:S01]  /*7d20*/  FFMA.FTZ R124, R124, R9.reuse, -R123 ;  /* 0x000000097c7c7223 */ /* 0x080fe2000001087b */
[----:B------:R-:W-:Y:S01]  /*7d30*/  FADD.FTZ R120, R168, R3 ;  /* 0x00000003a8787221 */ /* 0x000fe20000010000 */
[-CC-:B------:R-:W-:Y:S01]  /*7d40*/  FFMA.FTZ R14, R14, R9.reuse, -R123.reuse ;  /* 0x000000090e0e7223 */ /* 0x180fe2000001087b */
[-CC-:B------:R-:W-:Y:S01]  /*7d50*/  FFMA.FTZ R136, R136, R9.reuse, -R123.reuse ;  /* 0x0000000988887223 */ /* 0x180fe2000001087b */
[-CC-:B------:R-:W-:Y:S01]  /*7d60*/  FFMA.FTZ R128, R128, R9.reuse, -R123.reuse ;  /* 0x0000000980807223 */ /* 0x180fe2000001087b */
[----:B------:R-:W-:Y:S01]  /*7d70*/  FFMA.FTZ R130, R130, R9, -R123 ;  /* 0x0000000982827223 */ /* 0x000fe2000001087b */
[----:B------:R-:W2:Y:S01]  /*7d80*/  MUFU.EX2 R191, R191 ;  /* 0x000000bf00bf7308 */ /* 0x000ea20000000800 */
[----:B0-----:R-:W-:Y:S01]  /*7d90*/  FFMA.FTZ R5, R2, R5, R189 ;  /* 0x0000000502057223 */ /* 0x001fe200000100bd */
[C---:B------:R-:W-:Y:S01]  /*7da0*/  ISETP.GT.AND P1, PT, R10.reuse, UR50, PT ;  /* 0x000000320a007c0c */ /* 0x040fe2000bf24270 */
[----:B------:R-:W-:Y:S01]  /*7db0*/  VIADD R10, R10, 0xffffffff ;  /* 0xffffffff0a0a7836 */ /* 0x000fe20000000000 */
[----:B------:R-:W-:-:S02]  /*7dc0*/  F2FP.BF16.F32.PACK_AB R188, R176, R11 ;  /* 0x0000000bb0bc723e */ /* 0x000fc400000010ff */
[----:B------:R-:W-:Y:S02]  /*7dd0*/  F2FP.BF16.F32.PACK_AB R186, R170, R21 ;  /* 0x00000015aaba723e */ /* 0x000fe400000010ff */
[----:B------:R-:W0:Y:S01]  /*7de0*/  MUFU.EX2 R148, R148 ;  /* 0x0000009400947308 */ /* 0x000e220000000800 */
[----:B-1----:R-:W-:Y:S01]  /*7df0*/  FADD.FTZ R8, R146, R5 ;  /* 0x0000000592087221 */ /* 0x002fe20000010000 */
[----:B------:R-:W-:Y:S01]  /*7e00*/  FADD.FTZ R5, R21, R120 ;  /* 0x0000007815057221 */ /* 0x000fe20000010000 */
[----:B------:R-:W-:Y:S01]  /*7e10*/  FFMA.FTZ R120, R132, R9, -R123 ;  /* 0x0000000984787223 */ /* 0x000fe2000001087b */
[----:B------:R-:W-:Y:S02]  /*7e20*/  F2FP.BF16.F32.PACK_AB R184, R168, R15 ;  /* 0x0000000fa8b8723e */ /* 0x000fe400000010ff */
[----:B------:R-:W-:Y:S01]  /*7e30*/  FADD.FTZ R126, R170, R5 ;  /* 0x00000005aa7e7221 */ /* 0x000fe20000010000 */
[----:B------:R-:W-:Y:S01]  /*7e40*/  F2FP.BF16.F32.PACK_AB R190, R166, R13 ;  /* 0x0000000da6be723e */ /* 0x000fe200000010ff */
[----:B------:R-:W1:Y:S01]  /*7e50*/  MUFU.EX2 R185, R185 ;  /* 0x000000b900b97308 */ /* 0x000e620000000800 */
[----:B--2---:R-:W-:Y:S01]  /*7e60*/  FADD.FTZ R3, R191, R8 ;  /* 0x00000008bf037221 */ /* 0x004fe20000010000 */
[----:B------:R-:W-:Y:S01]  /*7e70*/  FADD.FTZ R5, R125, R126 ;  /* 0x0000007e7d057221 */ /* 0x000fe20000010000 */
[----:B------:R-:W-:Y:S01]  /*7e80*/  IMAD.U32 R126, RZ, RZ, UR6 ;  /* 0x00000006ff7e7e24 */ /* 0x000fe2000f8e00ff */
[----:B------:R-:W-:-:S02]  /*7e90*/  F2FP.BF16.F32.PACK_AB R176, R138, R129 ;  /* 0x000000818ab0723e */ /* 0x000fc400000010ff */
[----:B------:R-:W-:Y:S01]  /*7ea0*/  FADD.FTZ R5, R180, R5 ;  /* 0x00000005b4057221 */ /* 0x000fe20000010000 */
[----:B------:R-:W-:Y:S01]  /*7eb0*/  @!P6 VIADD R20, R126, 0x30860 ;  /* 0x000308607e14e836 */ /* 0x000fe20000000000 */
[----:B------:R-:W2:Y:S01]  /*7ec0*/  MUFU.EX2 R150, R150 ;  /* 0x0000009600967308 */ /* 0x000ea20000000800 */
[----:B0-----:R-:W-:Y:S01]  /*7ed0*/  FADD.FTZ R8, R148, R3 ;  /* 0x0000000394087221 */ /* 0x001fe20000010000 */
[----:B------:R-:W-:Y:S01]  /*7ee0*/  FADD.FTZ R126, R182, R5 ;  /* 0x00000005b67e7221 */ /* 0x000fe20000010000 */
[----:B------:R-:W-:Y:S02]  /*7ef0*/  F2FP.BF16.F32.PACK_AB R180, R180, R125 ;  /* 0x0000007db4b4723e */ /* 0x000fe400000010ff */
[----:B------:R-:W-:Y:S01]  /*7f00*/  @!P6 PRMT R5, RZ, 0x654, R20 ;  /* 0x00000654ff05e816 */ /* 0x000fe20000000014 */
[----:B------:R-:W-:Y:S01]  /*7f10*/  FADD.FTZ R126, R127, R126 ;  /* 0x0000007e7f7e7221 */ /* 0x000fe20000010000 */
[----:B------:R-:W-:Y:S01]  /*7f20*/  FFMA.FTZ R20, R134, R9, -R123 ;  /* 0x0000000986147223 */ /* 0x000fe2000001087b */
[----:B------:R-:W0:Y:S01]  /*7f30*/  MUFU.EX2 R187, R187 ;  /* 0x000000bb00bb7308 */ /* 0x000e220000000800 */
[----:B-1----:R-:W-:Y:S01]  /*7f40*/  FADD.FTZ R3, R185, R8 ;  /* 0x00000008b9037221 */ /* 0x002fe20000010000 */
[----:B------:R1:W-:Y:S01]  /*7f50*/  @!P6 SYNCS.ARRIVE.TRANS64.RED.A1T0 RZ, [R5+URZ], RZ ;  /* 0x000000ff05ffe9a7 */ /* 0x0003e2000810043f */
[----:B------:R-:W-:-:S02]  /*7f60*/  F2FP.BF16.F32.PACK_AB R182, R127, R182 ;  /* 0x000000b67fb6723e */ /* 0x000fc400000010ff */
[----:B------:R-:W-:Y:S02]  /*7f70*/  F2FP.BF16.F32.PACK_AB R189, R146, R189 ;  /* 0x000000bd92bd723e */ /* 0x000fe400000010ff */
[----:B------:R-:W-:Y:S01]  /*7f80*/  F2FP.BF16.F32.PACK_AB R191, R148, R191 ;  /* 0x000000bf94bf723e */ /* 0x000fe200000010ff */
[----:B------:R-:W3:Y:S01]  /*7f90*/  MUFU.EX2 R152, R152 ;  /* 0x0000009800987308 */ /* 0x000ee20000000800 */
[C---:B--2---:R-:W-:Y:S01]  /*7fa0*/  FADD.FTZ R8, R150.reuse, R3 ;  /* 0x0000000396087221 */ /* 0x044fe20000010000 */
[----:B-1----:R-:W-:Y:S01]  /*7fb0*/  FADD.FTZ R5, R129, R126 ;  /* 0x0000007e81057221 */ /* 0x002fe20000010000 */
[----:B------:R-:W-:-:S03]  /*7fc0*/  F2FP.BF16.F32.PACK_AB R185, R150, R185 ;  /* 0x000000b996b9723e */ /* 0x000fc600000010ff */
[----:B------:R-:W-:Y:S02]  /*7fd0*/  FADD.FTZ R5, R138, R5 ;  /* 0x000000058a057221 */ /* 0x000fe40000010000 */
[----:B------:R-:W1:Y:S01]  /*7fe0*/  MUFU.EX2 R181, R181 ;  /* 0x000000b500b57308 */ /* 0x000e620000000800 */
[----:B0-----:R-:W-:Y:S01]  /*7ff0*/  FADD.FTZ R3, R187, R8 ;  /* 0x00000008bb037221 */ /* 0x001fe20000010000 */
[----:B------:R-:W-:-:S06]  /*8000*/  FADD.FTZ R126, R178, R5 ;  /* 0x00000005b27e7221 */ /* 0x000fcc0000010000 */
[----:B------:R-:W0:Y:S01]  /*8010*/  MUFU.EX2 R154, R154 ;  /* 0x0000009a009a7308 */ /* 0x000e220000000800 */
[C---:B---3--:R-:W-:Y:S01]  /*8020*/  FADD.FTZ R8, R152.reuse, R3 ;  /* 0x0000000398087221 */ /* 0x048fe20000010000 */
[----:B------:R-:W-:-:S06]  /*8030*/  F2FP.BF16.F32.PACK_AB R187, R152, R187 ;  /* 0x000000bb98bb723e */ /* 0x000fcc00000010ff */
[----:B------:R-:W2:Y:S01]  /*8040*/  MUFU.EX2 R183, R183 ;  /* 0x000000b700b77308 */ /* 0x000ea20000000800 */
[----:B-1----:R-:W-:-:S07]  /*8050*/  FADD.FTZ R3, R181, R8 ;  /* 0x00000008b5037221 */ /* 0x002fce0000010000 */
[----:B------:R-:W1:Y:S01]  /*8060*/  MUFU.EX2 R124, R124 ;  /* 0x0000007c007c7308 */ /* 0x000e620000000800 */
[----:B0-----:R-:W-:Y:S01]  /*8070*/  FADD.FTZ R8, R154, R3 ;  /* 0x000000039a087221 */ /* 0x001fe20000010000 */
[-CC-:B------:R-:W-:Y:S01]  /*8080*/  FFMA.FTZ R3, R172, R9.reuse, -R123.reuse ;  /* 0x00000009ac037223 */ /* 0x180fe2000001087b */
[----:B------:R-:W-:Y:S01]  /*8090*/  FFMA.FTZ R123, R162, R9, -R123 ;  /* 0x00000009a27b7223 */ /* 0x000fe2000001087b */
[----:B------:R-:W-:-:S04]  /*80a0*/  F2FP.BF16.F32.PACK_AB R181, R154, R181 ;  /* 0x000000b59ab5723e */ /* 0x000fc800000010ff */
        /* <DEDUP_REMOVED lines=14> */
[----:B------:R-:W-:-:S03]  /*8190*/  F2FP.BF16.F32.PACK_AB R178, R131, R178 ;  /* 0x000000b283b2723e */ /* 0x000fc600000010ff */
[----:B------:R-:W-:-:S03]  /*81a0*/  FADD.FTZ R141, R133, R126 ;  /* 0x0000007e858d7221 */ /* 0x000fc60000010000 */
        /* <DEDUP_REMOVED lines=8> */
[----:B------:R1:W0:Y:S01]  /*8230*/  MUFU.EX2 R132, R14 ;  /* 0x0000000e00847308 */ /* 0x0002220000000800 */
[C---:B--2---:R-:W-:Y:S01]  /*8240*/  FADD.FTZ R5, R20.reuse, R5 ;  /* 0x0000000514057221 */ /* 0x044fe20000010000 */
[----:B------:R-:W-:-:S06]  /*8250*/  F2FP.BF16.F32.PACK_AB R173, R20, R173 ;  /* 0x000000ad14ad723e */ /* 0x000fcc00000010ff */
[----:B------:R-:W2:Y:S01]  /*8260*/  MUFU.EX2 R135, R135 ;  /* 0x0000008700877308 */ /* 0x000ea20000000800 */
[----:B-1----:R-:W-:-:S07]  /*8270*/  FADD.FTZ R14, R174, R141 ;  /* 0x0000008dae0e7221 */ /* 0x002fce0000010000 */
[----:B------:R-:W1:Y:S01]  /*8280*/  MUFU.EX2 R136, R136 ;  /* 0x0000008800887308 */ /* 0x000e620000000800 */
[----:B0-----:R-:W-:-:S07]  /*8290*/  FADD.FTZ R5, R132, R5 ;  /* 0x0000000584057221 */ /* 0x001fce0000010000 */
[----:B------:R-:W0:Y:S01]  /*82a0*/  MUFU.EX2 R137, R137 ;  /* 0x0000008900897308 */ /* 0x000e220000000800 */
[C---:B--2---:R-:W-:Y:S01]  /*82b0*/  FADD.FTZ R14, R135.reuse, R14 ;  /* 0x0000000e870e7221 */ /* 0x044fe20000010000 */
[----:B------:R-:W-:-:S06]  /*82c0*/  F2FP.BF16.F32.PACK_AB R174, R135, R174 ;  /* 0x000000ae87ae723e */ /* 0x000fcc00000010ff */
[----:B------:R-:W2:Y:S01]  /*82d0*/  MUFU.EX2 R128, R128 ;  /* 0x0000008000807308 */ /* 0x000ea20000000800 */
[C---:B-1----:R-:W-:Y:S01]  /*82e0*/  FADD.FTZ R5, R136.reuse, R5 ;  /* 0x0000000588057221 */ /* 0x042fe20000010000 */
[----:B------:R-:W-:-:S06]  /*82f0*/  F2FP.BF16.F32.PACK_AB R175, R136, R132 ;  /* 0x0000008488af723e */ /* 0x000fcc00000010ff */
[----:B------:R-:W1:Y:S01]  /*8300*/  MUFU.EX2 R144, R144 ;  /* 0x0000009000907308 */ /* 0x000e620000000800 */
[----:B0-----:R-:W-:-:S07]  /*8310*/  FADD.FTZ R11, R137, R14 ;  /* 0x0000000e890b7221 */ /* 0x001fce0000010000 */
[----:B------:R-:W0:Y:S01]  /*8320*/  MUFU.EX2 R3, R3 ;  /* 0x0000000300037308 */ /* 0x000e220000000800 */
[----:B--2---:R-:W-:-:S07]  /*8330*/  FADD.FTZ R5, R128, R5 ;  /* 0x0000000580057221 */ /* 0x004fce0000010000 */
[----:B------:R-:W2:Y:S01]  /*8340*/  MUFU.EX2 R139, R160 ;  /* 0x000000a0008b7308 */ /* 0x000ea20000000800 */
[C---:B-1----:R-:W-:Y:S01]  /*8350*/  FADD.FTZ R8, R144.reuse, R11 ;  /* 0x0000000b90087221 */ /* 0x042fe20000010000 */
[----:B------:R-:W-:-:S06]  /*8360*/  F2FP.BF16.F32.PACK_AB R168, R144, R137 ;  /* 0x0000008990a8723e */ /* 0x000fcc00000010ff */
[----:B------:R-:W1:Y:S01]  /*8370*/  MUFU.EX2 R130, R130 ;  /* 0x0000008200827308 */ /* 0x000e620000000800 */
[C---:B0-----:R-:W-:Y:S01]  /*8380*/  FADD.FTZ R5, R3.reuse, R5 ;  /* 0x0000000503057221 */ /* 0x041fe20000010000 */
[----:B------:R-:W-:Y:S01]  /*8390*/  F2FP.BF16.F32.PACK_AB R169, R3, R128 ;  /* 0x0000008003a9723e */ /* 0x000fe200000010ff */
[----:B------:R-:W-:-:S05]  /*83a0*/  IMAD.MOV.U32 R3, RZ, RZ, R140 ;  /* 0x000000ffff037224 */ /* 0x000fca00078e008c */
[----:B------:R-:W0:Y:S01]  /*83b0*/  MUFU.EX2 R4, R4 ;  /* 0x0000000400047308 */ /* 0x000e220000000800 */
[----:B--2---:R-:W-:-:S07]  /*83c0*/  FADD.FTZ R11, R139, R8 ;  /* 0x000000088b0b7221 */ /* 0x004fce0000010000 */
[----:B------:R-:W2:Y:S01]  /*83d0*/  MUFU.EX2 R123, R123 ;  /* 0x0000007b007b7308 */ /* 0x000ea20000000800 */
[----:B-1----:R-:W-:Y:S01]  /*83e0*/  FADD.FTZ R5, R130, R5 ;  /* 0x0000000582057221 */ /* 0x002fe20000010000 */
[C---:B0-----:R-:W-:Y:S01]  /*83f0*/  FADD.FTZ R8, R4.reuse, R11 ;  /* 0x0000000b04087221 */ /* 0x041fe20000010000 */
[----:B------:R-:W-:Y:S01]  /*8400*/  F2FP.BF16.F32.PACK_AB R170, R4, R139 ;  /* 0x0000008b04aa723e */ /* 0x000fe200000010ff */
[----:B------:R-:W-:Y:S02]  /*8410*/  IMAD.MOV.U32 R4, RZ, RZ, R12 ;  /* 0x000000ffff047224 */ /* 0x000fe400078e000c */
[C---:B--2---:R-:W-:Y:S01]  /*8420*/  FADD.FTZ R5, R123.reuse, R5 ;  /* 0x000000057b057221 */ /* 0x044fe20000010000 */
[----:B------:R-:W-:Y:S01]  /*8430*/  F2FP.BF16.F32.PACK_AB R171, R123, R130 ;  /* 0x000000827bab723e */ /* 0x000fe200000010ff */
[----:B------:R-:W-:Y:S06]  /*8440*/  @P1 BRA `(.L_x_4583) ;  /* 0xffffffc800ac1947 */ /* 0x000fec000383ffff */
[----:B------:R-:W-:Y:S01]  /*8450*/  IMAD.MOV.U32 R3, RZ, RZ, R140 ;  /* 0x000000ffff037224 */ /* 0x000fe200078e008c */
[----:B------:R-:W-:Y:S01]  /*8460*/  UMOV UR37, UR5 ;  /* 0x0000000500257c82 */ /* 0x000fe20008000000 */
[----:B------:R-:W-:Y:S01]  /*8470*/  IMAD.MOV.U32 R4, RZ, RZ, R12 ;  /* 0x000000ffff047224 */ /* 0x000fe200078e000c */
[----:B------:R-:W-:-:S06]  /*8480*/  UMOV UR36, UR39 ;  /* 0x0000002700247c82 */ /* 0x000fcc0008000000 */
.L_x_4566:
[----:B------:R-:W-:Y:S01]  /*8490*/  ULDC UR4, c[0x0][0x448] ;  /* 0x0001120000047ab9 */ /* 0x000fe20000000800 */
[----:B------:R-:W-:Y:S01]  /*84a0*/  IADD3 R121, R16, 0x1, -R121 ;  /* 0x0000000110797810 */ /* 0x000fe20007ffe879 */
[----:B------:R-:W-:Y:S01]  /*84b0*/  UISETP.NE.AND UP0, UPT, UR4, 0x1, UPT ;  /* 0x000000010400788c */ /* 0x000fe2000bf05270 */
[----:B------:R-:W-:Y:S02]  /*84c0*/  ULDC UR10, c[0x0][0x9e4] ;  /* 0x00027900000a7ab9 */ /* 0x000fe40000000800 */
[----:B------:R-:W-:Y:S01]  /*84d0*/  R2UR UR7, R121 ;  /* 0x00000000790772ca */ /* 0x000fe200000e0000 */
[----:B------:R-:W-:Y:S02]  /*84e0*/  UISETP.GE.AND UP1, UPT, UR10, 0x1, UPT ;  /* 0x000000010a00788c */ /* 0x000fe4000bf26270 */
[----:B------:R-:W-:Y:S01]  /*84f0*/  UIADD3 UR6, UR60, 0x7f, URZ ;  /* 0x0000007f3c067890 */ /* 0x000fe2000fffe03f */
[----:B------:R-:W-:-:S03]  /*8500*/  ULDC UR14, c[0x0][0x9dc] ;  /* 0x00027700000e7ab9 */ /* 0x000fc60000000800 */
[----:B------:R-:W-:Y:S01]  /*8510*/  PLOP3.LUT P1, PT, PT, PT, UP1, 0x40, 0x0 ;  /* 0x000000000000781c */ /* 0x000fe20003f2e818 */
[----:B------:R-:W-:Y:S01]  /*8520*/  @UP0 ULDC UR4, c[0x0][0x44c] ;  /* 0x0001130000040ab9 */ /* 0x000fe20000000800 */
[----:B------:R-:W-:Y:S01]  /*8530*/  @UP0 ULDC UR11, c[0x0][0x450] ;  /* 0x00011400000b0ab9 */ /* 0x000fe20000000800 */
[----:B------:R-:W-:-:S04]  /*8540*/  UIMAD.WIDE.U32 UR4, UR6, UR4, URZ ;  /* 0x00000004060472a5 */ /* 0x000fc8000f8e003f */
[----:B------:R-:W-:-:S04]  /*8550*/  @UP0 USHF.R.U32.HI UR6, URZ, UR11, UR5 ;  /* 0x0000000b3f060299 */ /* 0x000fc80008011605 */
[----:B------:R-:W-:-:S04]  /*8560*/  UIADD3 UR6, UR7, UR6, URZ ;  /* 0x0000000607067290 */ /* 0x000fc8000fffe03f */
[----:B------:R-:W-:Y:S01]  /*8570*/  UIADD3 UR14, UR6, -UR14, URZ ;  /* 0x8000000e060e7290 */ /* 0x000fe2000fffe03f */
[----:B------:R-:W-:Y:S11]  /*8580*/  @P1 BRA `(.L_x_4584) ;  /* 0x0000000000481947 */ /* 0x000ff60003800000 */
        /* <DEDUP_REMOVED lines=11> */
.L_x_4585:
[----:B------:R-:W-:-:S11]  /*8640*/  UISETP.NE.AND UP2, UPT, UR10, 0x1, UPT ;  /* 0x000000010a00788c */ /* 0x000fd6000bf45270 */
[----:B------:R-:W-:Y:S02]  /*8650*/  @UP2 ULDC.64 UR4, c[0x0][0x9e8] ;  /* 0x00027a0000042ab9 */ /* 0x000fe40000000a00 */
[----:B------:R-:W-:-:S04]  /*8660*/  UIMAD.WIDE.U32 UR6, UR11, UR4, URZ ;  /* 0x000000040b0672a5 */ /* 0x000fc8000f8e003f */
[----:B------:R-:W-:-:S12]  /*8670*/  @UP2 USHF.R.U32.HI UR11, URZ, UR5, UR7 ;  /* 0x000000053f0b2299 */ /* 0x000fd80008011607 */
.L_x_4586:
[----:B------:R-:W-:-:S04]  /*8680*/  UIMAD UR10, UR11, UR10, URZ ;  /* 0x0000000a0b0a72a4 */ /* 0x000fc8000f8e023f */
[----:B------:R-:W-:-:S04]  /*8690*/  UISETP.LT.AND UP2, UPT, UR14, UR10, UPT ;  /* 0x0000000a0e00728c */ /* 0x000fc8000bf41270 */
[----:B------:R-:W-:-:S12]  /*86a0*/  USEL UR14, UR14, UR10, !UP2 ;  /* 0x0000000a0e0e7287 */ /* 0x000fd8000d000000 */
.L_x_4584:
[----:B------:R-:W-:Y:S01]  /*86b0*/  UIADD3 UR4, UR14, 0x5f, URZ ;  /* 0x0000005f0e047890 */ /* 0x000fe2000fffe03f */
[----:B------:R-:W-:-:S03]  /*86c0*/  R2UR UR6, R22 ;  /* 0x00000000160672ca */ /* 0x000fc600000e0000 */
[----:B------:R-:W-:-:S04]  /*86d0*/  UIMAD.WIDE UR4, UR4, 0x2aaaaaab, URZ ;  /* 0x2aaaaaab040478a5 */ /* 0x000fc8000f8e023f */
[----:B------:R-:W-:-:S04]  /*86e0*/  USHF.R.U32.HI UR4, URZ, 0x1f, UR5 ;  /* 0x0000001f3f047899 */ /* 0x000fc80008011605 */
[----:B------:R-:W-:-:S04]  /*86f0*/  ULEA.HI.SX32 UR4, UR5, UR4, 0x1c ;  /* 0x0000000405047291 */ /* 0x000fc8000f8fe23f */
        /* <DEDUP_REMOVED lines=8> */
[----:B------:R-:W-:-:S05]  /*8780*/  ULDC UR5, c[0x0][0x9d8] ;  /* 0x0002760000057ab9 */ /* 0x000fca0000000800 */
.L_x_4596:
[----:B------:R-:W-:-:S04]  /*8790*/  UIADD3 UR37, UR4, 0x1, URZ ;  /* 0x0000000104257890 */ /* 0x000fc8000fffe03f */
[----:B------:R-:W-:-:S04]  /*87a0*/  UISETP.NE.AND UP2, UPT, UR37, 0x2, UPT ;  /* 0x000000022500788c */ /* 0x000fc8000bf45270 */
[----:B------:R-:W-:Y:S02]  /*87b0*/  USEL UR36, URZ, 0x1, UP2 ;  /* 0x000000013f247887 */ /* 0x000fe40009000000 */
[----:B------:R-:W-:Y:S02]  /*87c0*/  USEL UR37, UR37, URZ, UP2 ;  /* 0x0000003f25257287 */ /* 0x000fe40009000000 */
[----:B------:R-:W-:Y:S01]  /*87d0*/  ULOP3.LUT UR36, UR7, UR36, URZ, 0x3c, !UPT ;  /* 0x0000002407247292 */ /* 0x000fe2000f8e3c3f */
[----:B------:R-:W-:Y:S11]  /*87e0*/  @!P0 BRA `(.L_x_4588) ;  /* 0x0000000000048947 */ /* 0x000ff60003800000 */
[----:B------:R-:W-:Y:S01]  /*87f0*/  BPT.TRAP 0x1 ;  /* 0x000000040000795c */ /* 0x000fe20000300000 */
.L_x_4588:
[----:B------:R-:W-:Y:S01]  /*8800*/  ULEA UR6, UR37, UR38, 0x3 ;  /* 0x0000002625067291 */ /* 0x000fe2000f8e183f */
[----:B------:R-:W-:-:S05]  /*8810*/  IMAD.U32 R3, RZ, RZ, UR36 ;  /* 0x00000024ff037e24 */ /* 0x000fca000f8e00ff */
[----:B------:R-:W-:-:S04]  /*8820*/  SHF.L.U32 R3, R3, 0x1f, RZ ;  /* 0x0000001f03037819 */ /* 0x000fc800000006ff */
[----:B------:R0:W1:Y:S01]  /*8830*/  SYNCS.PHASECHK.TRANS64.TRYWAIT P1, [UR6+0x30830], R3 ;  /* 0x03083003ff0075a7 */ /* 0x0000620008020146 */
[----:B------:R-:W-:Y:S05]  /*8840*/  @!P0 BRA `(.L_x_4589) ;  /* 0x0000000000048947 */ /* 0x000fea0003800000 */
[----:B------:R-:W-:Y:S01]  /*8850*/  BPT.TRAP 0x1 ;  /* 0x000000040000795c */ /* 0x000fe20000300000 */
.L_x_4589:
[----:B-1----:R-:W-:Y:S05]  /*8860*/  @P1 BRA `(.L_x_4590) ;  /* 0x0000000000081947 */ /* 0x002fea0003800000 */
[----:B------:R-:W1:Y:S02]  /*8870*/  SYNCS.PHASECHK.TRANS64.TRYWAIT P1, [UR6+0x30830], R3 ;  /* 0x03083003ff0075a7 */ /* 0x000e640008020146 */
[----:B-1----:R-:W-:Y:S05]  /*8880*/  @!P1 BRA `(.L_x_4591) ;  /* 0x000000e000d09947 */ /* 0x002fea0003800000 */
.L_x_4590:
        /* <DEDUP_REMOVED lines=167> */
.L_x_4592:
[----:B------:R-:W-:Y:S01]  /*9300*/  ULEA UR10, UR4, UR38, 0x3 ;  /* 0x00000026040a7291 */ /* 0x000fe2000f8e183f */
[----:B------:R-:W-:-:S05]  /*9310*/  IMAD.U32 R0, RZ, RZ, UR7 ;  /* 0x00000007ff007e24 */ /* 0x000fca000f8e00ff */
[----:B------:R-:W-:-:S04]  /*9320*/  SHF.L.U32 R0, R0, 0x1f, RZ ;  /* 0x0000001f00007819 */ /* 0x000fc800000006ff */
[----:B------:R2:W3:Y:S01]  /*9330*/  SYNCS.PHASECHK.TRANS64.TRYWAIT P1, [UR10+0x30850], R0 ;  /* 0x03085000ff0075a7 */ /* 0x0004e2000802014a */
[----:B------:R-:W-:Y:S05]  /*9340*/  @!P0 BRA `(.L_x_4593) ;  /* 0x0000000000048947 */ /* 0x000fea0003800000 */
[----:B------:R-:W-:Y:S01]  /*9350*/  BPT.TRAP 0x1 ;  /* 0x000000040000795c */ /* 0x000fe20000300000 */
.L_x_4593:
[----:B---3--:R-:W-:Y:S05]  /*9360*/  @P1 BRA `(.L_x_4594) ;  /* 0x0000000000081947 */ /* 0x008fea0003800000 */
[----:B------:R-:W3:Y:S02]  /*9370*/  SYNCS.PHASECHK.TRANS64.TRYWAIT P1, [UR10+0x30850], R0 ;  /* 0x03085000ff0075a7 */ /* 0x000ee4000802014a */
[----:B---3--:R-:W-:Y:S05]  /*9380*/  @!P1 BRA `(.L_x_4595) ;  /* 0x000000d800289947 */ /* 0x008fea0003800000 */
.L_x_4594:
[----:B------:R-:W-:Y:S01]  /*9390*/  UIADD3 UR6, UR38, 0x400, URZ ;  /* 0x0000040026067890 */ /* 0x000fe2000fffe03f */
[----:B------:R-:W-:Y:S01]  /*93a0*/  WARPGROUP.ARRIVE ;  /* 0x00000000000079c5 */ /* 0x000fe20000000000 */
[----:B------:R-:W-:Y:S01]  /*93b0*/  UMOV UR7, 0x40000040 ;  /* 0x4000004000077882 */ /* 0x000fe20000000000 */
[----:B------:R-:W-:Y:S01]  /*93c0*/  FMUL.FTZ R2, R120, UR5 ;  /* 0x0000000578027c20 */ /* 0x000fe20008410000 */
[----:B------:R-:W-:Y:S01]  /*93d0*/  USHF.R.U32.HI UR6, URZ, 0x4, UR6 ;  /* 0x000000043f067899 */ /* 0x000fe20008011606 */
[----:B------:R-:W-:Y:S01]  /*93e0*/  FMUL.FTZ R14, R121, UR5 ;  /* 0x00000005790e7c20 */ /* 0x000fe20008410000 */
        /* <DEDUP_REMOVED lines=11> */
[----:B------:R-:W3:Y:S01]  /*94a0*/  MUFU.TANH R14, R14 ;  /* 0x0000000e000e7308 */ /* 0x000ee20000002400 */
[----:B------:R-:W-:Y:S01]  /*94b0*/  FMUL.FTZ R218, R144, UR5 ;  /* 0x0000000590da7c20 */ /* 0x000fe20008410000 */
[----:B------:R-:W-:Y:S01]  /*94c0*/  FMUL.FTZ R220, R145, UR5 ;  /* 0x0000000591dc7c20 */ /* 0x000fe20008410000 */
[----:B------:R-:W-:Y:S01]  /*94d0*/  FMUL.FTZ R222, R152, UR5 ;  /* 0x0000000598de7c20 */ /* 0x000fe20008410000 */
[----:B------:R-:W-:Y:S01]  /*94e0*/  FMUL.FTZ R224, R153, UR5 ;  /* 0x0000000599e07c20 */ /* 0x000fe20008410000 */
[----:B------:R-:W-:Y:S01]  /*94f0*/  FMUL.FTZ R156, R156, UR5 ;  /* 0x000000059c9c7c20 */ /* 0x000fe20008410000 */
[----:B------:R-:W-:Y:S01]  /*9500*/  UMOV UR6, UR4 ;  /* 0x0000000400067c82 */ /* 0x000fe20008000000 */
[----:B------:R-:W-:Y:S01]  /*9510*/  FMUL.FTZ R226, R157, UR5 ;  /* 0x000000059de27c20 */ /* 0x000fe20008410000 */
[----:B------:R-:W-:Y:S01]  /*9520*/  HGMMA.64x192x16.F32.BF16 R24, R188, gdesc[UR4].tnspB, R24, gsb0 ;  /* 0x42e00004bc187df0 */ /* 0x000fe20008001818 */
[----:B------:R-:W-:Y:S01]  /*9530*/  UIADD3 UR6, UR4, 0x80, URZ ;  /* 0x0000008004067890 */ /* 0x000fe2000fffe03f */
[----:B------:R-:W4:Y:S01]  /*9540*/  MUFU.TANH R122, R122 ;  /* 0x0000007a007a7308 */ /* 0x000f220000002400 */
[----:B------:R-:W-:Y:S01]  /*9550*/  UMOV UR7, 0x40000040 ;  /* 0x4000004000077882 */ /* 0x000fe20000000000 */
[----:B01----:R-:W-:Y:S01]  /*9560*/  FMNMX.FTZ R3, R2, R11, !PT ;  /* 0x0000000b02037209 */ /* 0x003fe20007810000 */
[----:B------:R-:W-:Y:S01]  /*9570*/  FMUL.FTZ R228, R160, UR5 ;  /* 0x00000005a0e47c20 */ /* 0x000fe20008410000 */
[----:B------:R-:W-:Y:S01]  /*9580*/  FMUL.FTZ R230, R161, UR5 ;  /* 0x00000005a1e67c20 */ /* 0x000fe20008410000 */
[----:B------:R-:W-:Y:S01]  /*9590*/  FMUL.FTZ R164, R164, UR5 ;  /* 0x00000005a4a47c20 */ /* 0x000fe20008410000 */
[----:B------:R-:W-:Y:S01]  /*95a0*/  FMUL.FTZ R160, R165, UR5 ;  /* 0x00000005a5a07c20 */ /* 0x000fe20008410000 */
[----:B---3--:R-:W-:Y:S01]  /*95b0*/  FMNMX.FTZ R3, R14, R3, !PT ;  /* 0x000000030e037209 */ /* 0x008fe20007810000 */
        /* <DEDUP_REMOVED lines=22> */
[----:B------:R-:W0:Y:S01]  /*9720*/  LDC R9, c[0x0][0x988] ;  /* 0x00026200ff097b82 */ /* 0x000e220000000800 */
[----:B------:R-:W1:Y:S01]  /*9730*/  S2R R207, SR_TID.X ;  /* 0x0000000000cf7919 */ /* 0x000e620000002100 */
[----:B------:R-:W-:Y:S08]  /*9740*/  MUFU.TANH R214, R214 ;  /* 0x000000d600d67308 */ /* 0x000ff00000002400 */
[----:B------:R-:W-:Y:S08]  /*9750*/  MUFU.TANH R216, R216 ;  /* 0x000000d800d87308 */ /* 0x000ff00000002400 */
[----:B------:R-:W-:Y:S08]  /*9760*/  MUFU.TANH R218, R218 ;  /* 0x000000da00da7308 */ /* 0x000ff00000002400 */
[----:B------:R-:W-:Y:S01]  /*9770*/  MUFU.TANH R220, R220 ;  /* 0x000000dc00dc7308 */ /* 0x000fe20000002400 */
[----:B-1----:R-:W-:-:S07]  /*9780*/  LOP3.LUT P1, RZ, R207, 0x7f, RZ, 0xc0, !PT ;  /* 0x0000007fcfff7812 */ /* 0x002fce000782c0ff */
        /* <DEDUP_REMOVED lines=43> */
[----:B------:R-:W-:-:S04]  /*9a40*/  FMUL.FTZ R186, R129, UR5 ;  /* 0x0000000581ba7c20 */ /* 0x000fc80008410000 */
[----:B------:R-:W-:Y:S01]  /*9a50*/  HGMMA.64x192x16.F32.BF16 R24, R180, gdesc[UR4].tnspB, R24, gsb0 ;  /* 0x42e00004b4187df0 */ /* 0x000fe20008001818 */
[----:B------:R-:W-:Y:S01]  /*9a60*/  UIADD3 UR6, UR4, 0x180, URZ ;  /* 0x0000018004067890 */ /* 0x000fe2000fffe03f */
[----:B------:R-:W1:Y:S01]  /*9a70*/  MUFU.TANH R184, R184 ;  /* 0x000000b800b87308 */ /* 0x000e620000002400 */
[----:B------:R-:W-:-:S07]  /*9a80*/  UMOV UR7, 0x40000040 ;  /* 0x4000004000077882 */ /* 0x000fce0000000000 */
[----:B------:R-:W3:Y:S01]  /*9a90*/  MUFU.TANH R186, R186 ;  /* 0x000000ba00ba7308 */ /* 0x000ee20000002400 */
[----:B-1----:R-:W-:-:S04]  /*9aa0*/  FMNMX.FTZ R3, R184, R3, !PT ;  /* 0x00000003b8037209 */ /* 0x002fc80007810000 */
[----:B------:R-:W-:-:S04]  /*9ab0*/  FMNMX.FTZ R3, R188, R3, !PT ;  /* 0x00000003bc037209 */ /* 0x000fc80007810000 */
[----:B---3--:R-:W-:-:S04]  /*9ac0*/  FMNMX.FTZ R3, R186, R3, !PT ;  /* 0x00000003ba037209 */ /* 0x008fc80007810000 */
        /* <DEDUP_REMOVED lines=14> */
[----:B------:R-:W1:Y:S01]  /*9bb0*/  MUFU.TANH R180, R180 ;  /* 0x000000b400b47308 */ /* 0x000e620000002400 */
[----:B------:R-:W-:Y:S01]  /*9bc0*/  UIADD3 UR6, UR4, 0x200, URZ ;  /* 0x0000020004067890 */ /* 0x000fe2000fffe03f */
[----:B------:R-:W-:-:S06]  /*9bd0*/  UMOV UR7, 0x40000040 ;  /* 0x4000004000077882 */ /* 0x000fcc0000000000 */
[----:B------:R-:W3:Y:S08]  /*9be0*/  MUFU.TANH R182, R182 ;  /* 0x000000b600b67308 */ /* 0x000ef00000002400 */
[----:B------:R-:W4:Y:S01]  /*9bf0*/  MUFU.TANH R148, R148 ;  /* 0x0000009400947308 */ /* 0x000f220000002400 */
[----:B-1----:R-:W-:-:S04]  /*9c00*/  FMNMX.FTZ R3, R180, R3, !PT ;  /* 0x00000003b4037209 */ /* 0x002fc80007810000 */
        /* <DEDUP_REMOVED lines=9> */
[----:B--2---:R-:W1:Y:S02]  /*9ca0*/  SHFL.BFLY PT, R0, R3, 0x2, 0x1f ;  /* 0x0c401f0003007f89 */ /* 0x004e6400000e0000 */
[----:B-1----:R-:W-:-:S05]  /*9cb0*/  FMNMX.FTZ R0, R3, R0, !PT ;  /* 0x0000000003007209 */ /* 0x002fca0007810000 */
[----:B------:R-:W1:Y:S02]  /*9cc0*/  SHFL.BFLY PT, R3, R0, 0x1, 0x1f ;  /* 0x0c201f0000037f89 */ /* 0x000e6400000e0000 */
[----:B-1----:R-:W-:Y:S02]  /*9cd0*/  FMNMX.FTZ R4, R0, R3, !PT ;  /* 0x0000000300047209 */ /* 0x002fe40007810000 */
[----:B------:R-:W-:-:S03]  /*9ce0*/  FMNMX.FTZ R3, R13, R12, !PT ;  /* 0x0000000c0d037209 */ /* 0x000fc60007810000 */
[----:B0-----:R-:W-:Y:S01]  /*9cf0*/  FMUL.FTZ R125, R4, R9 ;  /* 0x00000009047d7220 */ /* 0x001fe20000410000 */
[----:B------:R-:W-:Y:S01]  /*9d00*/  FMNMX.FTZ R3, R20, R3, !PT ;  /* 0x0000000314037209 */ /* 0x000fe20007810000 */
[----:B------:R-:W-:Y:S02]  /*9d10*/  FADD.FTZ R0, -R4, R11 ;  /* 0x0000000b04007221 */ /* 0x000fe40000010100 */
        /* <DEDUP_REMOVED lines=28> */
[----:B------:R-:W-:Y:S01]  /*9ee0*/  FFMA.FTZ R160, R160, R9, -R125 ;  /* 0x00000009a0a07223 */ /* 0x000fe2000001087d */
[----:B------:R-:W-:Y:S01]  /*9ef0*/  FMNMX.FTZ R3, R136, R3, !PT ;  /* 0x0000000388037209 */ /* 0x000fe20007810000 */
[----:B------:R-:W-:Y:S01]  /*9f00*/  FMUL.FTZ R0, R0, R9 ;  /* 0x0000000900007220 */ /* 0x000fe20000410000 */
[----:B------:R-:W-:Y:S02]  /*9f10*/  MUFU.EX2 R11, R11 ;  /* 0x0000000b000b7308 */ /* 0x000fe40000000800 */
[----:B------:R-:W-:-:S04]  /*9f20*/  FMNMX.FTZ R3, R138, R3, !PT ;  /* 0x000000038a037209 */ /* 0x000fc80007810000 */
[----:B------:R-:W-:Y:S02]  /*9f30*/  FMNMX.FTZ R3, R140, R3, !PT ;  /* 0x000000038c037209 */ /* 0x000fe40007810000 */
[----:B------:R-:W-:Y:S02]  /*9f40*/  MUFU.EX2 R0, R0 ;  /* 0x0000000000007308 */ /* 0x000fe40000000800 */
[----:B------:R-:W-:-:S04]  /*9f50*/  FMNMX.FTZ R3, R142, R3, !PT ;  /* 0x000000038e037209 */ /* 0x000fc80007810000 */
[----:B------:R-:W-:Y:S02]  /*9f60*/  FMNMX.FTZ R3, R144, R3, !PT ;  /* 0x0000000390037209 */ /* 0x000fe40007810000 */
[----:B------:R-:W0:Y:S02]  /*9f70*/  MUFU.EX2 R14, R14 ;  /* 0x0000000e000e7308 */ /* 0x000e240000000800 */
[----:B------:R-:W-:-:S04]  /*9f80*/  FMNMX.FTZ R3, R146, R3, !PT ;  /* 0x0000000392037209 */ /* 0x000fc80007810000 */
[----:B----4-:R-:W-:Y:S02]  /*9f90*/  FMNMX.FTZ R3, R148, R3, !PT ;  /* 0x0000000394037209 */ /* 0x010fe40007810000 */
[----:B------:R-:W-:Y:S02]  /*9fa0*/  MUFU.EX2 R15, R15 ;  /* 0x0000000f000f7308 */ /* 0x000fe40000000800 */
[----:B------:R-:W-:-:S04]  /*9fb0*/  FMNMX.FTZ R3, R150, R3, !PT ;  /* 0x0000000396037209 */ /* 0x000fc80007810000 */
[----:B------:R-:W-:Y:S02]  /*9fc0*/  FMNMX.FTZ R3, R152, R3, !PT ;  /* 0x0000000398037209 */ /* 0x000fe40007810000 */
[----:B------:R-:W1:Y:S01]  /*9fd0*/  MUFU.EX2 R122, R122 ;  /* 0x0000007a007a7308 */ /* 0x000e620000000800 */
[----:B0-----:R-:W-:Y:S02]  /*9fe0*/  F2FP.BF16.F32.PACK_AB R188, R14, R11 ;  /* 0x0000000b0ebc723e */ /* 0x001fe400000010ff */
[----:B------:R-:W-:-:S04]  /*9ff0*/  FMNMX.FTZ R3, R154, R3, !PT ;  /* 0x000000039a037209 */ /* 0x000fc80007810000 */
[----:B------:R-:W-:Y:S01]  /*a000*/  FMNMX.FTZ R3, R158, R3, !PT ;  /* 0x000000039e037209 */ /* 0x000fe20007810000 */
[----:B------:R-:W-:Y:S03]  /*a010*/  MUFU.EX2 R184, R184 ;  /* 0x000000b800b87308 */ /* 0x000fe60000000800 */
[----:B------:R-:W-:-:S05]  /*a020*/  FMNMX.FTZ R3, R162, R3, !PT ;  /* 0x00000003a2037209 */ /* 0x000fca0007810000 */
[----:B------:R-:W-:Y:S01]  /*a030*/  MUFU.EX2 R21, R21 ;  /* 0x0000001500157308 */ /* 0x000fe20000000800 */
[----:B-1----:R-:W-:Y:S01]  /*a040*/  F2FP.BF16.F32.PACK_AB R190, R122, R15 ;  /* 0x0000000f7abe723e */ /* 0x002fe200000010ff */
[----:B------:R-:W-:Y:S02]  /*a050*/  WARPGROUP.DEPBAR.LE gsb0, 0x0 ;  /* 0x00008000000079c5 */ /* 0x000fe40000010000 */
[----:B------:R-:W-:Y:S01]  /*a060*/  WARPGROUP.ARRIVE ;  /* 0x00000000000079c5 */ /* 0x000fe20000000000 */
[----:B------:R-:W-:Y:S01]  /*a070*/  FMUL.FTZ R176, R163, UR5 ;  /* 0x00000005a3b07c20 */ /* 0x000fe20008410000 */
[----:B------:R-:W-:Y:S02]  /*a080*/  FMUL.FTZ R178, R167, UR5 ;  /* 0x00000005a7b27c20 */ /* 0x000fe40008410000 */
[----:B------:R-:W-:Y:S02]  /*a090*/  MUFU.EX2 R186, R186 ;  /* 0x000000ba00ba7308 */ /* 0x000fe40000000800 */
[----:B------:R-:W-:Y:S01]  /*a0a0*/  HGMMA.64x192x16.F32.BF16 R24, R172, gdesc[UR4].tnspB, R24, gsb0 ;  /* 0x42e00004ac187df0 */ /* 0x000fe20008001818 */
[----:B------:R-:W-:Y:S01]  /*a0b0*/  UIADD3 UR6, UR4, 0x280, URZ ;  /* 0x0000028004067890 */ /* 0x000fe2000fffe03f */
[----:B------:R-:W-:-:S02]  /*a0c0*/  UMOV UR7, 0x40000040 ;  /* 0x4000004000077882 */ /* 0x000fc40000000000 */
[----:B------:R-:W-:Y:S02]  /*a0d0*/  UMOV UR4, UR37 ;  /* 0x0000002500047c82 */ /* 0x000fe40008000000 */
[----:B------:R-:W0:Y:S08]  /*a0e0*/  MUFU.TANH R176, R176 ;  /* 0x000000b000b07308 */ /* 0x000e300000002400 */
[----:B------:R-:W1:Y:S08]  /*a0f0*/  MUFU.TANH R178, R178 ;  /* 0x000000b200b27308 */ /* 0x000e700000002400 */
[----:B------:R-:W-:Y:S01]  /*a100*/  MUFU.EX2 R121, R121 ;  /* 0x0000007900797308 */ /* 0x000fe20000000800 */
[----:B0-----:R-:W-:-:S04]  /*a110*/  FMNMX.FTZ R3, R176, R3, !PT ;  /* 0x00000003b0037209 */ /* 0x001fc80007810000 */
[----:B------:R-:W-:-:S03]  /*a120*/  FMNMX.FTZ R3, R166, R3, !PT ;  /* 0x00000003a6037209 */ /* 0x000fc60007810000 */
[----:B------:R-:W-:Y:S01]  /*a130*/  MUFU.EX2 R123, R123 ;  /* 0x0000007b007b7308 */ /* 0x000fe20000000800 */
[----:B-1----:R-:W-:-:S05]  /*a140*/  FMNMX.FTZ R3, R178, R3, !PT ;  /* 0x00000003b2037209 */ /* 0x002fca0007810000 */
[----:B------:R-:W0:Y:S02]  /*a150*/  SHFL.BFLY PT, R2, R3, 0x2, 0x1f ;  /* 0x0c401f0003027f89 */ /* 0x000e2400000e0000 */
[----:B------:R-:W1:Y:S08]  /*a160*/  MUFU.EX2 R208, R208 ;  /* 0x000000d000d07308 */ /* 0x000e700000000800 */
[----:B------:R-:W-:Y:S08]  /*a170*/  MUFU.EX2 R127, R127 ;  /* 0x0000007f007f7308 */ /* 0x000ff00000000800 */
[----:B------:R-:W-:Y:S01]  /*a180*/  MUFU.EX2 R129, R129 ;  /* 0x0000008100817308 */ /* 0x000fe20000000800 */
[----:B-1----:R-:W-:-:S02]  /*a190*/  F2FP.BF16.F32.PACK_AB R180, R208, R123 ;  /* 0x0000007bd0b4723e */ /* 0x002fc400000010ff */
[----:B0-----:R-:W-:-:S05]  /*a1a0*/  FMNMX.FTZ R2, R3, R2, !PT ;  /* 0x0000000203027209 */ /* 0x001fca0007810000 */
        /* <DEDUP_REMOVED lines=13> */
[----:B------:R-:W-:Y:S08]  /*a280*/  MUFU.EX2 R139, R139 ;  /* 0x0000008b008b7308 */ /* 0x000ff00000000800 */
[----:B------:R-:W-:Y:S01]  /*a290*/  MUFU.EX2 R12, R160 ;  /* 0x000000a0000c7308 */ /* 0x000fe20000000800 */
[----:B------:R-:W-:-:S02]  /*a2a0*/  WARPGROUP.DEPBAR.LE gsb0, 0x0 ;  /* 0x00008000000079c5 */ /* 0x000fc40000010000 */
[----:B------:R-:W-:Y:S01]  /*a2b0*/  WARPGROUP.ARRIVE ;  /* 0x00000000000079c5 */ /* 0x000fe20000000000 */
[-CC-:B------:R-:W-:Y:S01]  /*a2c0*/  FFMA.FTZ R172, R216, R9.reuse, -R125.reuse ;  /* 0x00000009d8ac7223 */ /* 0x180fe2000001087d */
[-C--:B------:R-:W-:Y:S01]  /*a2d0*/  FFMA.FTZ R174, R220, R9.reuse, -R125 ;  /* 0x00000009dcae7223 */ /* 0x080fe2000001087d */
[----:B------:R-:W-:-:S03]  /*a2e0*/  FMUL.FTZ R125, R3, R9 ;  /* 0x00000009037d7220 */ /* 0x000fc60000410000 */
[----:B------:R-:W-:Y:S01]  /*a2f0*/  HGMMA.64x192x16.F32.BF16 R24, R168, gdesc[UR4].tnspB, R24, gsb0 ;  /* 0x42e00004a8187df0 */ /* 0x000fe20008001818 */
[-CC-:B------:R-:W-:Y:S01]  /*a300*/  FFMA.FTZ R189, R13, R9.reuse, -R125.reuse ;  /* 0x000000090dbd7223 */ /* 0x180fe2000001087d */
[----:B------:R-:W-:Y:S02]  /*a310*/  IMAD.U32 R13, RZ, RZ, UR37 ;  /* 0x00000025ff0d7e24 */ /* 0x000fe4000f8e00ff */
[-CC-:B------:R-:W-:Y:S01]  /*a320*/  FFMA.FTZ R20, R20, R9.reuse, -R125.reuse ;  /* 0x0000000914147223 */ /* 0x180fe2000001087d */
[-CC-:B------:R-:W-:Y:S01]  /*a330*/  FFMA.FTZ R191, R120, R9.reuse, -R125.reuse ;  /* 0x0000000978bf7223 */ /* 0x180fe2000001087d */
[-CC-:B------:R-:W-:Y:S01]  /*a340*/  FFMA.FTZ R120, R124, R9.reuse, -R125.reuse ;  /* 0x000000097c787223 */ /* 0x180fe2000001087d */
[-CC-:B------:R-:W-:Y:S01]  /*a350*/  FFMA.FTZ R185, R126, R9.reuse, -R125.reuse ;  /* 0x000000097eb97223 */ /* 0x180fe2000001087d */
[----:B------:R-:W0:Y:S01]  /*a360*/  MUFU.EX2 R189, R189 ;  /* 0x000000bd00bd7308 */ /* 0x000e220000000800 */
[----:B------:R-:W-:Y:S01]  /*a370*/  @!P1 LEA R13, R13, UR38, 0x3 ;  /* 0x000000260d0d9c11 */ /* 0x000fe2000f8e18ff */
[----:B------:R-:W-:Y:S01]  /*a380*/  FFMA.FTZ R181, R134, R9, -R125 ;  /* 0x0000000986b57223 */ /* 0x000fe2000001087d */
[----:B------:R-:W-:-:S02]  /*a390*/  IMAD.U32 R134, RZ, RZ, UR10 ;  /* 0x0000000aff867e24 */ /* 0x000fc4000f8e00ff */
[-CC-:B------:R-:W-:Y:S01]  /*a3a0*/  FFMA.FTZ R124, R128, R9.reuse, -R125.reuse ;  /* 0x00000009807c7223 */ /* 0x180fe2000001087d */
[-CC-:B------:R-:W-:Y:S01]  /*a3b0*/  FFMA.FTZ R187, R130, R9.reuse, -R125.reuse ;  /* 0x0000000982bb7223 */ /* 0x180fe2000001087d */
[----:B------:R-:W-:Y:S02]  /*a3c0*/  @!P1 VIADD R13, R13, 0x30840 ;  /* 0x000308400d0d9836 */ /* 0x000fe40000000000 */
[-CC-:B------:R-:W-:Y:S01]  /*a3d0*/  FFMA.FTZ R128, R136, R9.reuse, -R125.reuse ;  /* 0x0000000988807223 */ /* 0x180fe2000001087d */
[----:B------:R-:W1:Y:S01]  /*a3e0*/  MUFU.EX2 R20, R20 ;  /* 0x0000001400147308 */ /* 0x000e620000000800 */
[----:B------:R-:W-:Y:S02]  /*a3f0*/  @!P1 VIADD R134, R134, 0x30860 ;  /* 0x0003086086869836 */ /* 0x000fe40000000000 */
[-C--:B------:R-:W-:Y:S01]  /*a400*/  FFMA.FTZ R126, R132, R9.reuse, -R125 ;  /* 0x00000009847e7223 */ /* 0x080fe2000001087d */
[----:B------:R-:W-:Y:S01]  /*a410*/  @!P1 PRMT R13, RZ, 0x654, R13 ;  /* 0x00000654ff0d9816 */ /* 0x000fe2000000000d */
[-CC-:B------:R-:W-:Y:S01]  /*a420*/  FFMA.FTZ R183, R138, R9.reuse, -R125.reuse ;  /* 0x000000098ab77223 */ /* 0x180fe2000001087d */
[-CC-:B------:R-:W-:Y:S01]  /*a430*/  FFMA.FTZ R130, R140, R9.reuse, -R125.reuse ;  /* 0x000000098c827223 */ /* 0x180fe2000001087d */
[----:B------:R-:W-:Y:S01]  /*a440*/  @!P1 PRMT R136, RZ, 0x654, R134 ;  /* 0x00000654ff889816 */ /* 0x000fe20000000086 */
[----:B------:R-:W-:Y:S01]  /*a450*/  FFMA.FTZ R177, R142, R9, -R125 ;  /* 0x000000098eb17223 */ /* 0x000fe2000001087d */
[----:B------:R-:W-:Y:S01]  /*a460*/  MUFU.EX2 R191, R191 ;  /* 0x000000bf00bf7308 */ /* 0x000fe20000000800 */
[----:B0-----:R-:W-:Y:S01]  /*a470*/  FFMA.FTZ R5, R2, R5, R189 ;  /* 0x0000000502057223 */ /* 0x001fe200000100bd */
[-CC-:B------:R-:W-:Y:S01]  /*a480*/  FFMA.FTZ R132, R144, R9.reuse, -R125.reuse ;  /* 0x0000000990847223 */ /* 0x180fe2000001087d */
[-CC-:B------:R-:W-:Y:S01]  /*a490*/  FFMA.FTZ R179, R146, R9.reuse, -R125.reuse ;  /* 0x0000000992b37223 */ /* 0x180fe2000001087d */
[-CC-:B------:R-:W-:Y:S01]  /*a4a0*/  FFMA.FTZ R150, R150, R9.reuse, -R125.reuse ;  /* 0x0000000996967223 */ /* 0x180fe2000001087d */
[-CC-:B------:R-:W-:Y:S01]  /*a4b0*/  FFMA.FTZ R152, R152, R9.reuse, -R125.reuse ;  /* 0x0000000998987223 */ /* 0x180fe2000001087d */
[-CC-:B------:R-:W-:Y:S01]  /*a4c0*/  FFMA.FTZ R154, R154, R9.reuse, -R125.reuse ;  /* 0x000000099a9a7223 */ /* 0x180fe2000001087d */
[----:B------:R-:W-:Y:S01]  /*a4d0*/  FFMA.FTZ R158, R158, R9, -R125 ;  /* 0x000000099e9e7223 */ /* 0x000fe2000001087d */
[----:B------:R-:W-:Y:S01]  /*a4e0*/  MUFU.EX2 R120, R120 ;  /* 0x0000007800787308 */ /* 0x000fe20000000800 */
[C---:B-1----:R-:W-:Y:S01]  /*a4f0*/  FADD.FTZ R134, R20.reuse, R5 ;  /* 0x0000000514867221 */ /* 0x042fe20000010000 */
[----:B------:R-:W-:Y:S01]  /*a500*/  F2FP.BF16.F32.PACK_AB R189, R20, R189 ;  /* 0x000000bd14bd723e */ /* 0x000fe200000010ff */
[-CC-:B------:R-:W-:Y:S01]  /*a510*/  FFMA.FTZ R162, R162, R9.reuse, -R125.reuse ;  /* 0x00000009a2a27223 */ /* 0x180fe2000001087d */
[----:B------:R-:W-:Y:S01]  /*a520*/  FFMA.FTZ R166, R166, R9, -R125 ;  /* 0x00000009a6a67223 */ /* 0x000fe2000001087d */
[----:B------:R-:W-:-:S03]  /*a530*/  UMOV UR7, UR36 ;  /* 0x0000002400077c82 */ /* 0x000fc60008000000 */
        /* <DEDUP_REMOVED lines=9> */
[----:B------:R-:W-:Y:S01]  /*a5d0*/  MUFU.EX2 R177, R177 ;  /* 0x000000b100b17308 */ /* 0x000fe20000000800 */
[----:B0-----:R-:W-:-:S07]  /*a5e0*/  F2FP.BF16.F32.PACK_AB R182, R172, R127 ;  /* 0x0000007facb6723e */ /* 0x001fce00000010ff */
[----:B------:R-:W-:Y:S08]  /*a5f0*/  MUFU.EX2 R174, R174 ;  /* 0x000000ae00ae7308 */ /* 0x000ff00000000800 */
[----:B------:R-:W-:Y:S08]  /*a600*/  MUFU.EX2 R132, R132 ;  /* 0x0000008400847308 */ /* 0x000ff00000000800 */
[----:B------:R-:W-:Y:S08]  /*a610*/  MUFU.EX2 R179, R179 ;  /* 0x000000b300b37308 */ /* 0x000ff00000000800 */
[----:B------:R-:W-:Y:S08]  /*a620*/  MUFU.EX2 R150, R150 ;  /* 0x0000009600967308 */ /* 0x000ff00000000800 */
[----:B------:R-:W0:Y:S08]  /*a630*/  MUFU.EX2 R152, R152 ;  /* 0x0000009800987308 */ /* 0x000e300000000800 */
[----:B------:R-:W-:Y:S08]  /*a640*/  MUFU.EX2 R154, R154 ;  /* 0x0000009a009a7308 */ /* 0x000ff00000000800 */
[----:B------:R-:W1:Y:S01]  /*a650*/  MUFU.EX2 R158, R158 ;  /* 0x0000009e009e7308 */ /* 0x000e620000000800 */
[----:B0-----:R-:W-:-:S07]  /*a660*/  F2FP.BF16.F32.PACK_AB R173, R152, R150 ;  /* 0x0000009698ad723e */ /* 0x001fce00000010ff */
[----:B------:R-:W-:Y:S08]  /*a670*/  MUFU.EX2 R162, R162 ;  /* 0x000000a200a27308 */ /* 0x000ff00000000800 */
[----:B------:R-:W-:Y:S01]  /*a680*/  MUFU.EX2 R166, R166 ;  /* 0x000000a600a67308 */ /* 0x000fe20000000800 */
[----:B-1----:R-:W-:Y:S01]  /*a690*/  F2FP.BF16.F32.PACK_AB R175, R158, R154 ;  /* 0x0000009a9eaf723e */ /* 0x002fe200000010ff */
[----:B------:R-:W-:-:S02]  /*a6a0*/  WARPGROUP.DEPBAR.LE gsb0, 0x0 ;  /* 0x00008000000079c5 */ /* 0x000fc40000010000 */
[----:B------:R0:W-:Y:S01]  /*a6b0*/  @!P1 SYNCS.ARRIVE.TRANS64.RED.A1T0 RZ, [R13+URZ], RZ ;  /* 0x000000ff0dff99a7 */ /* 0x0001e2000810043f */
[----:B------:R-:W-:Y:S02]  /*a6c0*/  F2FP.BF16.F32.PACK_AB R170, R12, R139 ;  /* 0x0000008b0caa723e */ /* 0x000fe400000010ff */
[----:B------:R-:W-:Y:S01]  /*a6d0*/  F2FP.BF16.F32.PACK_AB R168, R214, R137 ;  /* 0x00000089d6a8723e */ /* 0x000fe200000010ff */
[----:B0-----:R-:W-:Y:S01]  /*a6e0*/  FFMA.FTZ R13, R0, R8, R11 ;  /* 0x00000008000d7223 */ /* 0x001fe2000001000b */
[----:B------:R0:W-:Y:S01]  /*a6f0*/  @!P1 SYNCS.ARRIVE.TRANS64.RED.A1T0 RZ, [R136+URZ], RZ ;  /* 0x000000ff88ff99a7 */ /* 0x0001e2000810043f */
[C---:B------:R-:W-:Y:S01]  /*a700*/  ISETP.GT.AND P1, PT, R10.reuse, UR39, PT ;  /* 0x000000270a007c0c */ /* 0x040fe2000bf24270 */
[----:B------:R-:W-:Y:S02]  /*a710*/  VIADD R10, R10, 0xffffffff ;  /* 0xffffffff0a0a7836 */ /* 0x000fe40000000000 */
[----:B------:R-:W-:Y:S01]  /*a720*/  FADD.FTZ R8, R14, R13 ;  /* 0x0000000d0e087221 */ /* 0x000fe20000010000 */
[----:B------:R-:W-:Y:S01]  /*a730*/  FADD.FTZ R13, R191, R134 ;  /* 0x00000086bf0d7221 */ /* 0x000fe20000010000 */
[----:B------:R-:W-:-:S02]  /*a740*/  F2FP.BF16.F32.PACK_AB R191, R120, R191 ;  /* 0x000000bf78bf723e */ /* 0x000fc400000010ff */
[----:B------:R-:W-:Y:S01]  /*a750*/  FADD.FTZ R5, R15, R8 ;  /* 0x000000080f057221 */ /* 0x000fe20000010000 */
[----:B------:R-:W-:Y:S01]  /*a760*/  FADD.FTZ R134, R120, R13 ;  /* 0x0000000d78867221 */ /* 0x000fe20000010000 */
[----:B------:R-:W-:Y:S02]  /*a770*/  FFMA.FTZ R8, R148, R9, -R125 ;  /* 0x0000000994087223 */ /* 0x000fe4000001087d */
[----:B------:R-:W-:-:S04]  /*a780*/  FADD.FTZ R5, R122, R5 ;  /* 0x000000057a057221 */ /* 0x000fc80000010000 */
[----:B0-----:R-:W-:Y:S01]  /*a790*/  FADD.FTZ R136, R184, R5 ;  /* 0x00000005b8887221 */ /* 0x001fe20000010000 */
[----:B------:R-:W-:Y:S01]  /*a7a0*/  FADD.FTZ R5, R185, R134 ;  /* 0x00000086b9057221 */ /* 0x000fe20000010000 */
[----:B------:R-:W0:Y:S01]  /*a7b0*/  MUFU.EX2 R8, R8 ;  /* 0x0000000800087308 */ /* 0x000e220000000800 */
[C---:B------:R-:W-:Y:S01]  /*a7c0*/  F2FP.BF16.F32.PACK_AB R184, R21.reuse, R184 ;  /* 0x000000b815b8723e */ /* 0x040fe200000010ff */
[----:B------:R-:W-:Y:S01]  /*a7d0*/  FADD.FTZ R13, R21, R136 ;  /* 0x00000088150d7221 */ /* 0x000fe20000010000 */
[----:B------:R-:W-:Y:S01]  /*a7e0*/  FADD.FTZ R134, R124, R5 ;  /* 0x000000057c867221 */ /* 0x000fe20000010000 */
[-CC-:B------:R-:W-:Y:S01]  /*a7f0*/  FFMA.FTZ R5, R176, R9.reuse, -R125.reuse ;  /* 0x00000009b0057223 */ /* 0x180fe2000001087d */
[----:B------:R-:W-:Y:S01]  /*a800*/  FFMA.FTZ R125, R178, R9, -R125 ;  /* 0x00000009b27d7223 */ /* 0x000fe2000001087d */
[----:B------:R-:W-:Y:S01]  /*a810*/  FADD.FTZ R136, R186, R13 ;  /* 0x0000000dba887221 */ /* 0x000fe20000010000 */
[----:B------:R-:W-:Y:S01]  /*a820*/  FADD.FTZ R13, R187, R134 ;  /* 0x00000086bb0d7221 */ /* 0x000fe20000010000 */
[----:B------:R-:W-:Y:S01]  /*a830*/  MUFU.EX2 R169, R5 ;  /* 0x0000000500a97308 */ /* 0x000fe20000000800 */
[----:B------:R-:W-:Y:S01]  /*a840*/  F2FP.BF16.F32.PACK_AB R176, R174, R129 ;  /* 0x00000081aeb0723e */ /* 0x000fe200000010ff */
[----:B------:R-:W-:Y:S01]  /*a850*/  FADD.FTZ R136, R121, R136 ;  /* 0x0000008879887221 */ /* 0x000fe20000010000 */
[----:B------:R-:W-:Y:S01]  /*a860*/  FADD.FTZ R134, R126, R13 ;  /* 0x0000000d7e867221 */ /* 0x000fe20000010000 */
[----:B------:R-:W-:-:S02]  /*a870*/  F2FP.BF16.F32.PACK_AB R185, R124, R185 ;  /* 0x000000b97cb9723e */ /* 0x000fc400000010ff */
[----:B------:R-:W-:Y:S01]  /*a880*/  FADD.FTZ R13, R123, R136 ;  /* 0x000000887b0d7221 */ /* 0x000fe20000010000 */
[----:B------:R-:W-:Y:S01]  /*a890*/  FADD.FTZ R11, R181, R134 ;  /* 0x00000086b50b7221 */ /* 0x000fe20000010000 */
[----:B------:R-:W1:Y:S01]  /*a8a0*/  MUFU.EX2 R125, R125 ;  /* 0x0000007d007d7308 */ /* 0x000e620000000800 */
[----:B------:R-:W-:Y:S01]  /*a8b0*/  F2FP.BF16.F32.PACK_AB R186, R121, R186 ;  /* 0x000000ba79ba723e */ /* 0x000fe200000010ff */
[----:B------:R-:W-:Y:S01]  /*a8c0*/  FADD.FTZ R14, R208, R13 ;  /* 0x0000000dd00e7221 */ /* 0x000fe20000010000 */
[----:B------:R-:W-:Y:S01]  /*a8d0*/  FADD.FTZ R122, R128, R11 ;  /* 0x0000000b807a7221 */ /* 0x000fe20000010000 */
[----:B------:R-:W-:Y:S02]  /*a8e0*/  F2FP.BF16.F32.PACK_AB R187, R126, R187 ;  /* 0x000000bb7ebb723e */ /* 0x000fe400000010ff */
[----:B------:R-:W-:Y:S01]  /*a8f0*/  FADD.FTZ R11, R127, R14 ;  /* 0x0000000e7f0b7221 */ /* 0x000fe20000010000 */
[----:B------:R-:W-:Y:S01]  /*a900*/  FADD.FTZ R13, R183, R122 ;  /* 0x0000007ab70d7221 */ /* 0x000fe20000010000 */
[----:B------:R-:W-:-:S02]  /*a910*/  F2FP.BF16.F32.PACK_AB R181, R128, R181 ;  /* 0x000000b580b5723e */ /* 0x000fc400000010ff */
[----:B------:R-:W-:Y:S01]  /*a920*/  FADD.FTZ R14, R172, R11 ;  /* 0x0000000bac0e7221 */ /* 0x000fe20000010000 */
[C---:B------:R-:W-:Y:S01]  /*a930*/  FADD.FTZ R20, R130.reuse, R13 ;  /* 0x0000000d82147221 */ /* 0x040fe20000010000 */
[----:B------:R-:W-:Y:S02]  /*a940*/  F2FP.BF16.F32.PACK_AB R183, R130, R183 ;  /* 0x000000b782b7723e */ /* 0x000fe400000010ff */
[----:B------:R-:W-:Y:S01]  /*a950*/  FADD.FTZ R11, R129, R14 ;  /* 0x0000000e810b7221 */ /* 0x000fe20000010000 */
[----:B------:R-:W-:Y:S01]  /*a960*/  FADD.FTZ R13, R177, R20 ;  /* 0x00000014b10d7221 */ /* 0x000fe20000010000 */
[----:B------:R-:W-:Y:S02]  /*a970*/  F2FP.BF16.F32.PACK_AB R177, R132, R177 ;  /* 0x000000b184b1723e */ /* 0x000fe400000010ff */
[----:B------:R-:W-:Y:S01]  /*a980*/  FADD.FTZ R14, R174, R11 ;  /* 0x0000000bae0e7221 */ /* 0x000fe20000010000 */
[----:B------:R-:W-:Y:S01]  /*a990*/  FADD.FTZ R20, R132, R13 ;  /* 0x0000000d84147221 */ /* 0x000fe20000010000 */
[----:B------:R-:W-:-:S02]  /*a9a0*/  F2FP.BF16.F32.PACK_AB R178, R210, R131 ;  /* 0x00000083d2b2723e */ /* 0x000fc400000010ff */
[----:B------:R-:W-:Y:S01]  /*a9b0*/  FADD.FTZ R11, R131, R14 ;  /* 0x0000000e830b7221 */ /* 0x000fe20000010000 */
[----:B------:R-:W-:Y:S01]  /*a9c0*/  FADD.FTZ R13, R179, R20 ;  /* 0x00000014b30d7221 */ /* 0x000fe20000010000 */
[----:B0-----:R-:W-:Y:S02]  /*a9d0*/  F2FP.BF16.F32.PACK_AB R179, R8, R179 ;  /* 0x000000b308b3723e */ /* 0x001fe400000010ff */
        /* <DEDUP_REMOVED lines=8> */
[----:B-1----:R-:W-:Y:S01]  /*aa60*/  F2FP.BF16.F32.PACK_AB R171, R125, R166 ;  /* 0x000000a67dab723e */ /* 0x002fe200000010ff */
[----:B------:R-:W-:Y:S02]  /*aa70*/  IMAD.MOV.U32 R11, RZ, RZ, R4 ;  /* 0x000000ffff0b7224 */ /* 0x000fe400078e0004 */
[----:B------:R-:W-:Y:S01]  /*aa80*/  FADD.FTZ R5, R135, R14 ;  /* 0x0000000e87057221 */ /* 0x000fe20000010000 */
[----:B------:R-:W-:-:S03]  /*aa90*/  FADD.FTZ R13, R154, R13 ;  /* 0x0000000d9a0d7221 */ /* 0x000fc60000010000 */
[----:B------:R-:W-:Y:S01]  /*aaa0*/  FADD.FTZ R8, R156, R5 ;  /* 0x000000059c087221 */ /* 0x000fe20000010000 */
[----:B------:R-:W-:-:S03]  /*aab0*/  FADD.FTZ R13, R158, R13 ;  /* 0x0000000d9e0d7221 */ /* 0x000fc60000010000 */
[----:B------:R-:W-:Y:S01]  /*aac0*/  FADD.FTZ R5, R137, R8 ;  /* 0x0000000889057221 */ /* 0x000fe20000010000 */
[----:B------:R-:W-:-:S03]  /*aad0*/  FADD.FTZ R13, R162, R13 ;  /* 0x0000000da20d7221 */ /* 0x000fc60000010000 */
[----:B------:R-:W-:Y:S01]  /*aae0*/  FADD.FTZ R8, R214, R5 ;  /* 0x00000005d6087221 */ /* 0x000fe20000010000 */
[C---:B------:R-:W-:Y:S01]  /*aaf0*/  FADD.FTZ R13, R169.reuse, R13 ;  /* 0x0000000da90d7221 */ /* 0x040fe20000010000 */
[----:B------:R-:W-:Y:S02]  /*ab00*/  F2FP.BF16.F32.PACK_AB R169, R169, R162 ;  /* 0x000000a2a9a9723e */ /* 0x000fe400000010ff */
[----:B------:R-:W-:Y:S01]  /*ab10*/  FADD.FTZ R5, R139, R8 ;  /* 0x000000088b057221 */ /* 0x000fe20000010000 */
[----:B------:R-:W-:-:S03]  /*ab20*/  FADD.FTZ R13, R166, R13 ;  /* 0x0000000da60d7221 */ /* 0x000fc60000010000 */
[----:B------:R-:W-:Y:S01]  /*ab30*/  FADD.FTZ R8, R12, R5 ;  /* 0x000000050c087221 */ /* 0x000fe20000010000 */
[----:B------:R-:W-:Y:S01]  /*ab40*/  FADD.FTZ R5, R125, R13 ;  /* 0x0000000d7d057221 */ /* 0x000fe20000010000 */
[----:B------:R-:W-:Y:S01]  /*ab50*/  IMAD.MOV.U32 R12, RZ, RZ, R3 ;  /* 0x000000ffff0c7224 */ /* 0x000fe200078e0003 */
[----:B------:R-:W-:Y:S06]  /*ab60*/  @P1 BRA `(.L_x_4596) ;  /* 0xffffffdc00081947 */ /* 0x000fec000383ffff */
.L_x_4587:
        /* <DEDUP_REMOVED lines=11> */
.L_x_4614:
[----:B------:R-:W-:-:S04]  /*ac20*/  UIADD3 UR37, UR4, 0x1, URZ ;  /* 0x0000000104257890 */ /* 0x000fc8000fffe03f */
[----:B------:R-:W-:-:S04]  /*ac30*/  UISETP.NE.AND UP2, UPT, UR37, 0x2, UPT ;  /* 0x000000022500788c */ /* 0x000fc8000bf45270 */
[----:B------:R-:W-:Y:S02]  /*ac40*/  USEL UR36, URZ, 0x1, UP2 ;  /* 0x000000013f247887 */ /* 0x000fe40009000000 */
[----:B------:R-:W-:Y:S02]  /*ac50*/  USEL UR37, UR37, URZ, UP2 ;  /* 0x0000003f25257287 */ /* 0x000fe40009000000 */
[----:B------:R-:W-:Y:S01]  /*ac60*/  ULOP3.LUT UR36, UR7, UR36, URZ, 0x3c, !UPT ;  /* 0x0000002407247292 */ /* 0x000fe2000f8e3c3f */
[----:B------:R-:W-:Y:S11]  /*ac70*/  @!P0 BRA `(.L_x_4598) ;  /* 0x0000000000048947 */ /* 0x000ff60003800000 */
[----:B------:R-:W-:Y:S01]  /*ac80*/  BPT.TRAP 0x1 ;  /* 0x000000040000795c */ /* 0x000fe20000300000 */
.L_x_4598:
[----:B------:R-:W-:Y:S01]  /*ac90*/  ULEA UR6, UR37, UR38, 0x3 ;  /* 0x0000002625067291 */ /* 0x000fe2000f8e183f */
[----:B------:R-:W-:-:S05]  /*aca0*/  IMAD.U32 R3, RZ, RZ, UR36 ;  /* 0x00000024ff037e24 */ /* 0x000fca000f8e00ff */
[----:B------:R-:W-:-:S04]  /*acb0*/  SHF.L.U32 R3, R3, 0x1f, RZ ;  /* 0x0000001f03037819 */ /* 0x000fc800000006ff */
[----:B------:R0:W1:Y:S01]  /*acc0*/  SYNCS.PHASECHK.TRANS64.TRYWAIT P1, [UR6+0x30830], R3 ;  /* 0x03083003ff0075a7 */ /* 0x0000620008020146 */
[----:B------:R-:W-:Y:S05]  /*acd0*/  @!P0 BRA `(.L_x_4599) ;  /* 0x0000000000048947 */ /* 0x000fea0003800000 */
[----:B------:R-:W-:Y:S01]  /*ace0*/  BPT.TRAP 0x1 ;  /* 0x000000040000795c */ /* 0x000fe20000300000 */
.L_x_4599:
[----:B-1----:R-:W-:Y:S05]  /*acf0*/  @P1 BRA `(.L_x_4600) ;  /* 0x0000000000081947 */ /* 0x002fea0003800000 */
[----:B------:R-:W1:Y:S02]  /*ad00*/  SYNCS.PHASECHK.TRANS64.TRYWAIT P1, [UR6+0x30830], R3 ;  /* 0x03083003ff0075a7 */ /* 0x000e640008020146 */
[----:B-1----:R-:W-:Y:S05]  /*ad10*/  @!P1 BRA `(.L_x_4601) ;  /* 0x000000bc00dc9947 */ /* 0x002fea0003800000 */
.L_x_4600:
        /* <DEDUP_REMOVED lines=167> */
.L_x_4602:
[----:B------:R-:W-:Y:S01]  /*b790*/  ULEA UR10, UR4, UR38, 0x3 ;  /* 0x00000026040a7291 */ /* 0x000fe2000f8e183f */
[----:B------:R-:W-:-:S05]  /*b7a0*/  IMAD.U32 R0, RZ, RZ, UR7 ;  /* 0x00000007ff007e24 */ /* 0x000fca000f8e00ff */
[----:B------:R-:W-:-:S04]  /*b7b0*/  SHF.L.U32 R0, R0, 0x1f, RZ ;  /* 0x0000001f00007819 */ /* 0x000fc800000006ff */
[----:B------:R2:W3:Y:S01]  /*b7c0*/  SYNCS.PHASECHK.TRANS64.TRYWAIT P1, [UR10+0x30850], R0 ;  /* 0x03085000ff0075a7 */ /* 0x0004e2000802014a */
[----:B------:R-:W-:Y:S05]  /*b7d0*/  @!P0 BRA `(.L_x_4603) ;  /* 0x0000000000048947 */ /* 0x000fea0003800000 */
[----:B------:R-:W-:Y:S01]  /*b7e0*/  BPT.TRAP 0x1 ;  /* 0x000000040000795c */ /* 0x000fe20000300000 */
.L_x_4603:
[----:B---3--:R-:W-:Y:S05]  /*b7f0*/  @P1 BRA `(.L_x_4604) ;  /* 0x0000000000081947 */ /* 0x008fea0003800000 */
[----:B------:R-:W3:Y:S02]  /*b800*/  SYNCS.PHASECHK.TRANS64.TRYWAIT P1, [UR10+0x30850], R0 ;  /* 0x03085000ff0075a7 */ /* 0x000ee4000802014a */
[----:B---3--:R-:W-:Y:S05]  /*b810*/  @!P1 BRA `(.L_x_4605) ;  /* 0x000000b400349947 */ /* 0x008fea0003800000 */
.L_x_4604:
        /* <DEDUP_REMOVED lines=9> */
[----:B------:R-:W-:Y:S01]  /*b8b0*/  FMUL.FTZ R20, R131, UR5 ;  /* 0x0000000583147c20 */ /* 0x000fe20008410000 */
[----:B------:R-:W-:Y:S01]  /*b8c0*/  FMUL.FTZ R126, R146, UR5 ;  /* 0x00000005927e7c20 */ /* 0x000fe20008410000 */
[----:B------:R-:W-:Y:S01]  /*b8d0*/  FMUL.FTZ R131, R151, UR5 ;  /* 0x0000000597837c20 */ /* 0x000fe20008410000 */
[----:B------:R-:W-:Y:S01]  /*b8e0*/  ULOP3.LUT UR6, UR6, 0x3000000, URZ, 0xfc, !UPT ;  /* 0x0300000006067892 */ /* 0x000fe2000f8efc3f */
[----:B0-2---:R-:W-:Y:S01]  /*b8f0*/  FMUL.FTZ R0, R122, UR5 ;  /* 0x000000057a007c20 */ /* 0x005fe20008410000 */
[----:B------:R-:W-:-:S02]  /*b900*/  IMAD R151, R10, -0x60, RZ ;  /* 0xffffffa00a977824 */ /* 0x000fc400078e02ff */
[----:B------:R-:W-:Y:S01]  /*b910*/  FMUL.FTZ R122, R138, UR5 ;  /* 0x000000058a7a7c20 */ /* 0x000fe20008410000 */
[----:B------:R-:W-:Y:S01]  /*b920*/  UIMAD UR4, UR4, 0x900, UR6 ;  /* 0x00000900040478a4 */ /* 0x000fe2000f8e0206 */
[----:B-1----:R-:W-:Y:S02]  /*b930*/  IMAD.U32 R3, RZ, RZ, UR37 ;  /* 0x00000025ff037e24 */ /* 0x002fe4000f8e00ff */
        /* <DEDUP_REMOVED lines=15> */
[----:B------:R-:W-:-:S02]  /*ba30*/  VIADD R144, R151, 0x1 ;  /* 0x0000000197907836 */ /* 0x000fc40000000000 */
[----:B------:R-:W-:Y:S01]  /*ba40*/  FMUL.FTZ R137, R137, UR5 ;  /* 0x0000000589897c20 */ /* 0x000fe20008410000 */
[----:B---3--:R-:W-:Y:S01]  /*ba50*/  LOP3.LUT P3, RZ, R207, 0x7f, RZ, 0xc0, !PT ;  /* 0x0000007fcfff7812 */ /* 0x008fe2000786c0ff */
        /* <DEDUP_REMOVED lines=49> */
[----:B------:R-:W-:-:S10]  /*bd70*/  VIADD R145, R18, UR60 ;  /* 0x0000003c12917c36 */ /* 0x000fd40008000000 */
[----:B------:R-:W-:Y:S01]  /*bd80*/  HGMMA.64x192x16.F32.BF16 R24, R172, gdesc[UR4].tnspB, R24, gsb0 ;  /* 0x42e00004ac187df0 */ /* 0x000fe20008001818 */
[----:B------:R-:W-:Y:S01]  /*bd90*/  UIADD3 UR6, UR4, 0x280, URZ ;  /* 0x0000028004067890 */ /* 0x000fe2000fffe03f */
[----:B------:R-:W-:Y:S01]  /*bda0*/  FMUL.FTZ R177, R132, UR5 ;  /* 0x0000000584b17c20 */ /* 0x000fe20008410000 */
[----:B------:R-:W-:Y:S01]  /*bdb0*/  UMOV UR7, 0x40000040 ;  /* 0x4000004000077882 */ /* 0x000fe20000000000 */
[----:B------:R-:W-:Y:S01]  /*bdc0*/  @UP0 ULDC UR4, c[0x0][0x44c] ;  /* 0x0001130000040ab9 */ /* 0x000fe20000000800 */
[----:B------:R-:W-:Y:S01]  /*bdd0*/  FMUL.FTZ R179, R136, UR5 ;  /* 0x0000000588b37c20 */ /* 0x000fe20008410000 */
[----:B------:R-:W-:Y:S01]  /*bde0*/  @P1 IMAD.HI.U32 R2, R145, UR4, RZ ;  /* 0x0000000491021c27 */ /* 0x000fe2000f8e00ff */
[----:B------:R-:W-:-:S03]  /*bdf0*/  @UP0 ULDC UR4, c[0x0][0x450] ;  /* 0x0001140000040ab9 */ /* 0x000fc60000000800 */
[----:B------:R-:W-:Y:S01]  /*be00*/  FMUL.FTZ R178, R133, UR5 ;  /* 0x0000000585b27c20 */ /* 0x000fe20008410000 */
[----:B------:R-:W-:Y:S01]  /*be10*/  FMUL.FTZ R132, R150, UR5 ;  /* 0x0000000596847c20 */ /* 0x000fe20008410000 */
[----:B------:R-:W-:Y:S01]  /*be20*/  FMUL.FTZ R136, R158, UR5 ;  /* 0x000000059e887c20 */ /* 0x000fe20008410000 */
[----:B------:R-:W-:Y:S01]  /*be30*/  @P2 SHF.R.U32.HI R145, RZ, UR4, R2 ;  /* 0x00000004ff912c19 */ /* 0x000fe20008011602 */
[----:B------:R-:W-:Y:S01]  /*be40*/  FMUL.FTZ R150, R153, UR5 ;  /* 0x0000000599967c20 */ /* 0x000fe20008410000 */
[----:B------:R-:W-:Y:S01]  /*be50*/  FMUL.FTZ R133, R155, UR5 ;  /* 0x000000059b857c20 */ /* 0x000fe20008410000 */
[----:B------:R-:W-:Y:S01]  /*be60*/  FMUL.FTZ R158, R161, UR5 ;  /* 0x00000005a19e7c20 */ /* 0x000fe20008410000 */
[----:B------:R-:W-:Y:S01]  /*be70*/  @!P3 LEA R2, R3, UR38, 0x3 ;  /* 0x000000260302bc11 */ /* 0x000fe2000f8e18ff */
[----:B------:R-:W5:Y:S01]  /*be80*/  SHFL.IDX PT, R146, R145, RZ, 0x1c1f ;  /* 0x001c1fff91927589 */ /* 0x000f6200000e0000 */
        /* <DEDUP_REMOVED lines=20> */
[----:B------:R-:W-:Y:S01]  /*bfd0*/  FMUL.FTZ R148, R152, UR5 ;  /* 0x0000000598947c20 */ /* 0x000fe20008410000 */
[----:B------:R-:W-:Y:S01]  /*bfe0*/  FMUL.FTZ R152, R156, UR5 ;  /* 0x000000059c987c20 */ /* 0x000fe20008410000 */
[----:B------:R-:W-:Y:S01]  /*bff0*/  HGMMA.64x192x16.F32.BF16 R24, R168, gdesc[UR4].tnspB, R24, gsb0 ;  /* 0x42e00004a8187df0 */ /* 0x000fe20008001818 */
        /* <DEDUP_REMOVED lines=9> */
[----:B------:R-:W0:Y:S04]  /*c090*/  MUFU.TANH R172, R172 ;  /* 0x000000ac00ac7308 */ /* 0x000e280000002400 */
[C---:B------:R-:W-:Y:S01]  /*c0a0*/  IADD3 R153, R147.reuse, -UR50, R16 ;  /* 0x8000003293997c10 */ /* 0x040fe2000fffe010 */
[----:B------:R-:W-:-:S03]  /*c0b0*/  VIADD R147, R147, 0xffffffff ;  /* 0xffffffff93937836 */ /* 0x000fc60000000000 */
[----:B------:R-:W0:Y:S01]  /*c0c0*/  MUFU.TANH R173, R173 ;  /* 0x000000ad00ad7308 */ /* 0x000e220000002400 */
        /* <DEDUP_REMOVED lines=16> */
[----:B------:R0:W-:Y:S01]  /*c1d0*/  @!P3 SYNCS.ARRIVE.TRANS64.RED.A1T0 RZ, [R2+URZ], RZ ;  /* 0x000000ff02ffb9a7 */ /* 0x0001e2000810043f */
[----:B-1234-:R-:W-:Y:S05]  /*c1e0*/  @P1 BRA `(.L_x_4606) ;  /* 0x0000000000541947 */ /* 0x01efea0003800000 */
[----:B------:R-:W-:Y:S01]  /*c1f0*/  IADD3 R144, R16, -UR50, R146 ;  /* 0x8000003210907c10 */ /* 0x000fe2000fffe092 */
[----:B------:R-:W-:Y:S03]  /*c200*/  BSSY B0, `(.L_x_4607) ;  /* 0x0000010000007945 */ /* 0x000fe60003800000 */
        /* <DEDUP_REMOVED lines=10> */
.L_x_4608:
[----:B------:R-:W-:-:S05]  /*c2b0*/  IMAD.U32 R146, RZ, RZ, UR39 ;  /* 0x00000027ff927e24 */ /* 0x000fca000f8e00ff */
[----:B------:R-:W-:-:S13]  /*c2c0*/  ISETP.NE.AND P1, PT, R146, 0x1, PT ;  /* 0x000000019200780c */ /* 0x000fda0003f25270 */
[----:B0-----:R-:W0:Y:S02]  /*c2d0*/  @P1 LDC.64 R2, c[0x0][0x9e8] ;  /* 0x00027a00ff021b82 */ /* 0x001e240000000a00 */
[----:B0-----:R-:W-:-:S05]  /*c2e0*/  @P1 IMAD.HI.U32 R2, R144, R2, RZ ;  /* 0x0000000290021227 */ /* 0x001fca00078e00ff */
[----:B------:R-:W-:-:S07]  /*c2f0*/  @P1 SHF.R.U32.HI R144, RZ, R3, R2 ;  /* 0x00000003ff901219 */ /* 0x000fce0000011602 */
.L_x_4609:
[----:B------:R-:W-:Y:S05]  /*c300*/  BSYNC B0 ;  /* 0x0000000000007941 */ /* 0x000fea0003800000 */
.L_x_4607:
[----:B------:R-:W-:-:S05]  /*c310*/  IMAD R144, R144, R146, R147 ;  /* 0x0000009290907224 */ /* 0x000fca00078e0293 */
[----:B------:R-:W-:Y:S02]  /*c320*/  VIADDMNMX R157, R144, R146, R157, PT ;  /* 0x00000092909d7246 */ /* 0x000fe4000380019d */
[----:B------:R-:W-:-:S07]  /*c330*/  VIMNMX R159, R159, R144, !PT ;  /* 0x000000909f9f7248 */ /* 0x000fce0007fe0100 */
.L_x_4606:
[C---:B------:R-:W-:Y:S01]  /*c340*/  ISETP.GE.AND P1, PT, R151.reuse, 0x2, PT ;  /* 0x000000029700780c */ /* 0x040fe20003f26270 */
[----:B0-----:R-:W0:Y:S01]  /*c350*/  SHFL.IDX PT, R2, R145, 0x1, 0x1c1f ;  /* 0x003c1f0091027f89 */ /* 0x001e2200000e0000 */
        /* <DEDUP_REMOVED lines=41> */
[----:B------:R-:W-:Y:S01]  /*c5f0*/  FSEL R164, R137, -INF , !P3 ;  /* 0xff80000089a47808 */ /* 0x000fe20005800000 */
[----:B0-----:R-:W-:Y:S01]  /*c600*/  IMAD.IADD R137, R155, 0x1, R2 ;  /* 0x000000019b897824 */ /* 0x001fe200078e0202 */
        /* <DEDUP_REMOVED lines=10> */
[----:B------:R-:W-:Y:S01]  /*c6b0*/  IMAD.IADD R139, R153, 0x1, R2 ;  /* 0x00000001998b7824 */ /* 0x000fe200078e0202 */
        /* <DEDUP_REMOVED lines=59> */
[----:B------:R-:W-:-:S04]  /*ca70*/  ISETP.GT.AND P6, PT, R159, 0x59, !P6 ;  /* 0x000000599f00780c */ /* 0x000fc800077c4270 */
[----:B------:R-:W-:-:S04]  /*ca80*/  ISETP.LT.OR P6, PT, R157, 0x5a, P6 ;  /* 0x0000005a9d00780c */ /* 0x000fc800037c1670 */
[----:B------:R-:W-:Y:S02]  /*ca90*/  FSEL R166, R149, -INF , !P6 ;  /* 0xff80000095a67808 */ /* 0x000fe40007000000 */
[----:B------:R-:W-:-:S13]  /*caa0*/  PLOP3.LUT P6, PT, PT, PT, UP1, 0x40, 0x0 ;  /* 0x000000000000781c */ /* 0x000fda0003fce818 */
[----:B------:R-:W-:Y:S05]  /*cab0*/  @P6 BRA `(.L_x_4610) ;  /* 0x0000000000546947 */ /* 0x000fea0003800000 */
[----:B------:R-:W-:Y:S01]  /*cac0*/  IADD3 R9, R16, -UR50, R2 ;  /* 0x8000003210097c10 */ /* 0x000fe2000fffe002 */
        /* <DEDUP_REMOVED lines=11> */
.L_x_4612:
[----:B------:R-:W-:-:S05]  /*cb80*/  IMAD.U32 R184, RZ, RZ, UR39 ;  /* 0x00000027ffb87e24 */ /* 0x000fca000f8e00ff */
[----:B------:R-:W-:-:S13]  /*cb90*/  ISETP.NE.AND P6, PT, R184, 0x1, PT ;  /* 0x00000001b800780c */ /* 0x000fda0003fc5270 */
[----:B------:R-:W0:Y:S02]  /*cba0*/  @P6 LDC.64 R2, c[0x0][0x9e8] ;  /* 0x00027a00ff026b82 */ /* 0x000e240000000a00 */
[----:B0-----:R-:W-:-:S05]  /*cbb0*/  @P6 IMAD.HI.U32 R2, R9, R2, RZ ;  /* 0x0000000209026227 */ /* 0x001fca00078e00ff */
[----:B------:R-:W-:-:S07]  /*cbc0*/  @P6 SHF.R.U32.HI R9, RZ, R3, R2 ;  /* 0x00000003ff096219 */ /* 0x000fce0000011602 */
.L_x_4613:
[----:B------:R-:W-:Y:S05]  /*cbd0*/  BSYNC B0 ;  /* 0x0000000000007941 */ /* 0x000fea0003800000 */
.L_x_4611:
[----:B------:R-:W-:-:S05]  /*cbe0*/  IMAD R2, R9, R184, R147 ;  /* 0x000000b809027224 */ /* 0x000fca00078e0293 */
[----:B------:R-:W-:Y:S02]  /*cbf0*/  VIADDMNMX R137, R2, R184, R137, PT ;  /* 0x000000b802897246 */ /* 0x000fe40003800189 */
[----:B------:R-:W-:-:S07]  /*cc00*/  VIMNMX R139, R139, R2, !PT ;  /* 0x000000028b8b7248 */ /* 0x000fce0007fe0100 */
.L_x_4610:
[C---:B------:R-:W-:Y:S01]  /*cc10*/  ISETP.GT.AND P1, PT, R139.reuse, 0x1, !P1 ;  /* 0x000000018b00780c */ /* 0x040fe20004f24270 */
[----:B------:R-:W0:Y:S01]  /*cc20*/  LDC R9, c[0x0][0x988] ;  /* 0x00026200ff097b82 */ /* 0x000e220000000800 */
        /* <DEDUP_REMOVED lines=67> */
[----:B------:R-:W-:Y:S02]  /*d060*/  ISETP.NE.AND P2, PT, R189, RZ, PT ;  /* 0x000000ffbd00720c */ /* 0x000fe40003f45270 */
[----:B------:R-:W-:Y:S02]  /*d070*/  ISETP.LT.OR P1, PT, R137, 0x31, P1 ;  /* 0x000000318900780c */ /* 0x000fe40000f21670 */
[----:B------:R-:W-:Y:S02]  /*d080*/  FMNMX.FTZ R3, R160, R3, !PT ;  /* 0x00000003a0037209 */ /* 0x000fe40007810000 */
[----:B------:R-:W-:Y:S02]  /*d090*/  FSEL R126, R126, -INF , !P1 ;  /* 0xff8000007e7e7808 */ /* 0x000fe40004800000 */
[----:B------:R-:W-:-:S02]  /*d0a0*/  ISETP.NE.AND P1, PT, R177, RZ, PT ;  /* 0x000000ffb100720c */ /* 0x000fc40003f25270 */
[----:B------:R-:W-:Y:S02]  /*d0b0*/  FMNMX.FTZ R3, R166, R3, !PT ;  /* 0x00000003a6037209 */ /* 0x000fe40007810000 */
[C---:B------:R-:W-:Y:S02]  /*d0c0*/  ISETP.GT.AND P1, PT, R139.reuse, 0x31, !P1 ;  /* 0x000000318b00780c */ /* 0x040fe40004f24270 */
[----:B------:R-:W-:Y:S01]  /*d0d0*/  ISETP.GT.AND P3, PT, R139, 0x50, !P3 ;  /* 0x000000508b00780c */ /* 0x000fe20005f64270 */
[----:B------:R-:W1:Y:S01]  /*d0e0*/  SHFL.BFLY PT, R4, R3, 0x2, 0x1f ;  /* 0x0c401f0003047f89 */ /* 0x000e6200000e0000 */
[----:B------:R-:W-:Y:S02]  /*d0f0*/  ISETP.LT.OR P1, PT, R137, 0x32, P1 ;  /* 0x000000328900780c */ /* 0x000fe40000f21670 */
[----:B------:R-:W-:Y:S02]  /*d100*/  ISETP.GT.AND P4, PT, R139, 0x51, !P4 ;  /* 0x000000518b00780c */ /* 0x000fe40006784270 */
[----:B------:R-:W-:-:S02]  /*d110*/  FSEL R20, R125, -INF , !P1 ;  /* 0xff8000007d147808 */ /* 0x000fc40004800000 */
[----:B------:R-:W-:Y:S02]  /*d120*/  ISETP.NE.AND P1, PT, R179, RZ, PT ;  /* 0x000000ffb300720c */ /* 0x000fe40003f25270 */
[----:B------:R-:W-:Y:S02]  /*d130*/  ISETP.LT.OR P3, PT, R137, 0x51, P3 ;  /* 0x000000518900780c */ /* 0x000fe40001f61670 */
[C---:B------:R-:W-:Y:S02]  /*d140*/  ISETP.GT.AND P1, PT, R139.reuse, 0x38, !P1 ;  /* 0x000000388b00780c */ /* 0x040fe40004f24270 */
[----:B------:R-:W-:Y:S02]  /*d150*/  ISETP.GT.AND P5, PT, R139, 0x58, !P5 ;  /* 0x000000588b00780c */ /* 0x000fe40006fa4270 */
[C---:B------:R-:W-:Y:S02]  /*d160*/  ISETP.LT.OR P1, PT, R137.reuse, 0x39, P1 ;  /* 0x000000398900780c */ /* 0x040fe40000f21670 */
[----:B------:R-:W-:-:S02]  /*d170*/  ISETP.LT.OR P4, PT, R137, 0x52, P4 ;  /* 0x000000528900780c */ /* 0x000fc40002781670 */
[----:B------:R-:W-:Y:S02]  /*d180*/  FSEL R132, R132, -INF , !P1 ;  /* 0xff80000084847808 */ /* 0x000fe40004800000 */
[----:B------:R-:W-:Y:S02]  /*d190*/  ISETP.NE.AND P1, PT, R181, RZ, PT ;  /* 0x000000ffb500720c */ /* 0x000fe40003f25270 */
[----:B------:R-:W-:Y:S02]  /*d1a0*/  ISETP.LT.OR P5, PT, R137, 0x59, P5 ;  /* 0x000000598900780c */ /* 0x000fe40002fa1670 */
[----:B------:R-:W-:Y:S02]  /*d1b0*/  ISETP.GT.AND P1, PT, R139, 0x39, !P1 ;  /* 0x000000398b00780c */ /* 0x000fe40004f24270 */
[----:B-1----:R-:W-:Y:S02]  /*d1c0*/  FMNMX.FTZ R13, R3, R4, !PT ;  /* 0x00000004030d7209 */ /* 0x002fe40007810000 */
[----:B------:R-:W-:-:S02]  /*d1d0*/  ISETP.LT.OR P1, PT, R137, 0x3a, P1 ;  /* 0x0000003a8900780c */ /* 0x000fc40000f21670 */
[----:B------:R-:W-:Y:S01]  /*d1e0*/  FSEL R128, R128, -INF , !P4 ;  /* 0xff80000080807808 */ /* 0x000fe20006000000 */
[----:B------:R-:W1:Y:S01]  /*d1f0*/  SHFL.BFLY PT, R4, R13, 0x1, 0x1f ;  /* 0x0c201f000d047f89 */ /* 0x000e6200000e0000 */
[----:B------:R-:W-:Y:S02]  /*d200*/  FSEL R120, R131, -INF , !P1 ;  /* 0xff80000083787808 */ /* 0x000fe40004800000 */
[----:B------:R-:W-:Y:S02]  /*d210*/  ISETP.NE.AND P1, PT, R143, RZ, PT ;  /* 0x000000ff8f00720c */ /* 0x000fe40003f25270 */
[----:B------:R-:W-:Y:S02]  /*d220*/  R2UR UR4, R22 ;  /* 0x00000000160472ca */ /* 0x000fe400000e0000 */
[----:B------:R-:W-:-:S04]  /*d230*/  ISETP.GT.AND P1, PT, R139, 0x40, !P1 ;  /* 0x000000408b00780c */ /* 0x000fc80004f24270 */
[----:B------:R-:W-:-:S04]  /*d240*/  ISETP.LT.OR P1, PT, R137, 0x41, P1 ;  /* 0x000000418900780c */ /* 0x000fc80000f21670 */
[----:B------:R-:W-:Y:S02]  /*d250*/  FSEL R134, R134, -INF , !P1 ;  /* 0xff80000086867808 */ /* 0x000fe40004800000 */
[----:B------:R-:W-:-:S04]  /*d260*/  ISETP.NE.AND P1, PT, R183, RZ, PT ;  /* 0x000000ffb700720c */ /* 0x000fc80003f25270 */
[----:B------:R-:W-:Y:S02]  /*d270*/  ISETP.GT.AND P1, PT, R139, 0x41, !P1 ;  /* 0x000000418b00780c */ /* 0x000fe40004f24270 */
[----:B-1----:R-:W-:Y:S02]  /*d280*/  FMNMX.FTZ R4, R13, R4, !PT ;  /* 0x000000040d047209 */ /* 0x002fe40007810000 */
[----:B------:R-:W-:-:S03]  /*d290*/  ISETP.LT.OR P1, PT, R137, 0x42, P1 ;  /* 0x000000428900780c */ /* 0x000fc60000f21670 */
[----:B0-----:R-:W-:Y:S01]  /*d2a0*/  FMUL.FTZ R125, R4, R9 ;  /* 0x00000009047d7220 */ /* 0x001fe20000410000 */
        /* <DEDUP_REMOVED lines=21> */
[----:B------:R-:W-:Y:S01]  /*d400*/  FSEL R174, R127, -INF , !P3 ;  /* 0xff8000007fae7808 */ /* 0x000fe20005800000 */
        /* <DEDUP_REMOVED lines=11> */
[----:B------:R-:W-:Y:S01]  /*d4c0*/  FSEL R146, R4, RZ, P1 ;  /* 0x000000ff04927208 */ /* 0x000fe20000800000 */
[--C-:B------:R-:W-:Y:S01]  /*d4d0*/  FFMA.FTZ R135, R148, R9, -R125.reuse ;  /* 0x0000000994877223 */ /* 0x100fe2000001087d */
[----:B------:R-:W-:Y:S01]  /*d4e0*/  FMNMX.FTZ R3, R184, R3, !PT ;  /* 0x00000003b8037209 */ /* 0x000fe20007810000 */
[----:B------:R-:W-:Y:S01]  /*d4f0*/  MUFU.EX2 R176, R176 ;  /* 0x000000b000b07308 */ /* 0x000fe20000000800 */
        /* <DEDUP_REMOVED lines=21> */
[----:B------:R-:W-:Y:S01]  /*d650*/  FFMA.FTZ R141, R160, R9, -R125 ;  /* 0x00000009a08d7223 */ /* 0x000fe2000001087d */
[----:B------:R-:W-:Y:S01]  /*d660*/  FMNMX.FTZ R3, R126, R3, !PT ;  /* 0x000000037e037209 */ /* 0x000fe20007810000 */
[----:B------:R-:W-:Y:S01]  /*d670*/  MUFU.EX2 R21, R21 ;  /* 0x0000001500157308 */ /* 0x000fe20000000800 */
[----:B------:R-:W-:-:S02]  /*d680*/  LOP3.LUT P6, RZ, R207, 0x7f, RZ, 0xc0, !PT ;  /* 0x0000007fcfff7812 */ /* 0x000fc400078cc0ff */
        /* <DEDUP_REMOVED lines=26> */
[----:B0-----:R-:W-:Y:S01]  /*d830*/  FMNMX.FTZ R3, R0, R3, !PT ;  /* 0x0000000300037209 */ /* 0x001fe20007810000 */
[----:B------:R-:W-:Y:S01]  /*d840*/  FADD.FTZ R0, -R146, R11 ;  /* 0x0000000b92007221 */ /* 0x000fe20000010100 */
[-C--:B------:R-:W-:Y:S01]  /*d850*/  FFMA.FTZ R146, R166, R9.reuse, -R125 ;  /* 0x00000009a6927223 */ /* 0x080fe2000001087d */
[----:B------:R-:W-:Y:S01]  /*d860*/  IMAD.U32 R125, RZ, RZ, UR10 ;  /* 0x0000000aff7d7e24 */ /* 0x000fe2000f8e00ff */
[C---:B------:R-:W-:Y:S01]  /*d870*/  FSETP.NEU.FTZ.AND P1, PT, R3.reuse, -INF , PT ;  /* 0xff8000000300780b */ /* 0x040fe20003f3d000 */
[-C--:B------:R-:W-:Y:S01]  /*d880*/  FMUL.FTZ R11, R3, R9.reuse ;  /* 0x00000009030b7220 */ /* 0x080fe20000410000 */
[----:B------:R-:W-:Y:S01]  /*d890*/  FMUL.FTZ R0, R0, R9 ;  /* 0x0000000900007220 */ /* 0x000fe20000410000 */
[----:B------:R-:W-:Y:S01]  /*d8a0*/  MUFU.EX2 R140, R140 ;  /* 0x0000008c008c7308 */ /* 0x000fe20000000800 */
[----:B------:R-:W-:-:S02]  /*d8b0*/  @!P6 VIADD R125, R125, 0x30860 ;  /* 0x000308607d7de836 */ /* 0x000fc40000000000 */
[----:B------:R-:W-:-:S03]  /*d8c0*/  FSEL R11, R11, RZ, P1 ;  /* 0x000000ff0b0b7208 */ /* 0x000fc60000800000 */
[----:B------:R-:W-:Y:S02]  /*d8d0*/  @!P6 PRMT R125, RZ, 0x654, R125 ;  /* 0x00000654ff7de816 */ /* 0x000fe4000000007d */
[-CC-:B------:R-:W-:Y:S01]  /*d8e0*/  FFMA.FTZ R189, R123, R9.reuse, -R11.reuse ;  /* 0x000000097bbd7223 */ /* 0x180fe2000001080b */
[----:B------:R-:W-:Y:S01]  /*d8f0*/  FSEL R123, R3, RZ, P1 ;  /* 0x000000ff037b7208 */ /* 0x000fe20000800000 */
[----:B------:R-:W0:Y:S01]  /*d900*/  MUFU.EX2 R0, R0 ;  /* 0x0000000000007308 */ /* 0x000e220000000800 */
[-CC-:B------:R-:W-:Y:S01]  /*d910*/  FFMA.FTZ R191, R2, R9.reuse, -R11.reuse ;  /* 0x0000000902bf7223 */ /* 0x180fe2000001080b */
[-CC-:B------:R-:W-:Y:S01]  /*d920*/  FFMA.FTZ R148, R216, R9.reuse, -R11.reuse ;  /* 0x00000009d8947223 */ /* 0x180fe2000001080b */
[-CC-:B------:R-:W-:Y:S01]  /*d930*/  FFMA.FTZ R150, R214, R9.reuse, -R11.reuse ;  /* 0x00000009d6967223 */ /* 0x180fe2000001080b */
[----:B------:R-:W-:Y:S01]  /*d940*/  FADD.FTZ R2, -R123, R12 ;  /* 0x0000000c7b027221 */ /* 0x000fe20000010100 */
[-CC-:B------:R-:W-:Y:S01]  /*d950*/  FFMA.FTZ R185, R188, R9.reuse, -R11.reuse ;  /* 0x00000009bcb97223 */ /* 0x180fe2000001080b */
[-CC-:B------:R-:W-:Y:S01]  /*d960*/  FFMA.FTZ R152, R212, R9.reuse, -R11.reuse ;  /* 0x00000009d4987223 */ /* 0x180fe2000001080b */
[-CC-:B------:R-:W-:Y:S01]  /*d970*/  FFMA.FTZ R187, R184, R9.reuse, -R11.reuse ;  /* 0x00000009b8bb7223 */ /* 0x180fe2000001080b */
[-C--:B------:R-:W-:Y:S01]  /*d980*/  FMUL.FTZ R2, R2, R9.reuse ;  /* 0x0000000902027220 */ /* 0x080fe20000410000 */
[----:B------:R-:W-:Y:S01]  /*d990*/  MUFU.EX2 R189, R189 ;  /* 0x000000bd00bd7308 */ /* 0x000fe20000000800 */
        /* <DEDUP_REMOVED lines=8> */
[----:B0-----:R-:W-:Y:S01]  /*da20*/  FFMA.FTZ R123, R0, R8, R13 ;  /* 0x00000008007b7223 */ /* 0x001fe2000001000d */
[-CC-:B------:R-:W-:Y:S01]  /*da30*/  FFMA.FTZ R179, R132, R9.reuse, -R11.reuse ;  /* 0x0000000984b37223 */ /* 0x180fe2000001080b */
[-CC-:B------:R-:W-:Y:S01]  /*da40*/  FFMA.FTZ R120, R120, R9.reuse, -R11.reuse ;  /* 0x0000000978787223 */ /* 0x180fe2000001080b */
[-C--:B------:R-:W-:Y:S01]  /*da50*/  FFMA.FTZ R173, R134, R9.reuse, -R11 ;  /* 0x0000000986ad7223 */ /* 0x080fe2000001080b */
[----:B------:R-:W-:Y:S01]  /*da60*/  FADD.FTZ R8, R176, R123 ;  /* 0x0000007bb0087221 */ /* 0x000fe20000010000 */
[-CC-:B------:R-:W-:Y:S01]  /*da70*/  FFMA.FTZ R14, R14, R9.reuse, -R11.reuse ;  /* 0x000000090e0e7223 */ /* 0x180fe2000001080b */
[-CC-:B------:R-:W-:Y:S01]  /*da80*/  FFMA.FTZ R136, R136, R9.reuse, -R11.reuse ;  /* 0x0000000988887223 */ /* 0x180fe2000001080b */
[----:B------:R-:W0:Y:S01]  /*da90*/  MUFU.EX2 R148, R148 ;  /* 0x0000009400947308 */ /* 0x000e220000000800 */
[----:B------:R-:W-:Y:S01]  /*daa0*/  FADD.FTZ R123, R15, R8 ;  /* 0x000000080f7b7221 */ /* 0x000fe20000010000 */
[-CC-:B------:R-:W-:Y:S01]  /*dab0*/  FFMA.FTZ R122, R122, R9.reuse, -R11.reuse ;  /* 0x000000097a7a7223 */ /* 0x180fe2000001080b */
[-CC-:B------:R-:W-:Y:S01]  /*dac0*/  FFMA.FTZ R174, R174, R9.reuse, -R11.reuse ;  /* 0x00000009aeae7223 */ /* 0x180fe2000001080b */
[-C--:B------:R-:W-:Y:S01]  /*dad0*/  FFMA.FTZ R128, R128, R9.reuse, -R11 ;  /* 0x0000000980807223 */ /* 0x080fe2000001080b */
[----:B------:R-:W-:Y:S01]  /*dae0*/  FADD.FTZ R8, R168, R123 ;  /* 0x0000007ba8087221 */ /* 0x000fe20000010000 */
[-CC-:B------:R-:W-:Y:S01]  /*daf0*/  FFMA.FTZ R164, R164, R9.reuse, -R11.reuse ;  /* 0x00000009a4a47223 */ /* 0x180fe2000001080b */
[----:B------:R-:W-:Y:S01]  /*db00*/  FFMA.FTZ R11, R130, R9, -R11 ;  /* 0x00000009820b7223 */ /* 0x000fe2000001080b */
[----:B------:R-:W2:Y:S01]  /*db10*/  MUFU.EX2 R191, R191 ;  /* 0x000000bf00bf7308 */ /* 0x000ea20000000800 */
[----:B-1----:R-:W-:Y:S01]  /*db20*/  FFMA.FTZ R5, R2, R5, R189 ;  /* 0x0000000502057223 */ /* 0x002fe200000100bd */
[----:B------:R-:W-:Y:S01]  /*db30*/  FADD.FTZ R123, R21, R8 ;  /* 0x00000008157b7221 */ /* 0x000fe20000010000 */
[----:B------:R-:W-:Y:S01]  /*db40*/  F2FP.BF16.F32.PACK_AB R188, R176, R13 ;  /* 0x0000000db0bc723e */ /* 0x000fe200000010ff */
[----:B------:R1:W-:Y:S01]  /*db50*/  @!P6 SYNCS.ARRIVE.TRANS64.RED.A1T0 RZ, [R125+URZ], RZ ;  /* 0x000000ff7dffe9a7 */ /* 0x0003e2000810043f */
[----:B------:R-:W-:Y:S01]  /*db60*/  ISETP.GT.AND P1, PT, R10, UR4, PT ;  /* 0x000000040a007c0c */ /* 0x000fe2000bf24270 */
[----:B------:R-:W-:Y:S01]  /*db70*/  FADD.FTZ R124, R170, R123 ;  /* 0x0000007baa7c7221 */ /* 0x000fe20000010000 */
[----:B------:R-:W-:Y:S01]  /*db80*/  UMOV UR4, UR37 ;  /* 0x0000002500047c82 */ /* 0x000fe20008000000 */
[----:B------:R-:W3:Y:S01]  /*db90*/  MUFU.EX2 R150, R150 ;  /* 0x0000009600967308 */ /* 0x000ee20000000800 */
[----:B0-----:R-:W-:Y:S01]  /*dba0*/  FADD.FTZ R8, R148, R5 ;  /* 0x0000000594087221 */ /* 0x001fe20000010000 */
[----:B------:R-:W-:Y:S01]  /*dbb0*/  FADD.FTZ R123, R121, R124 ;  /* 0x0000007c797b7221 */ /* 0x000fe20000010000 */
[----:B------:R-:W-:Y:S01]  /*dbc0*/  F2FP.BF16.F32.PACK_AB R184, R170, R21 ;  /* 0x00000015aab8723e */ /* 0x000fe200000010ff */
[----:B------:R-:W-:Y:S01]  /*dbd0*/  VIADD R10, R10, 0xffffffff ;  /* 0xffffffff0a0a7836 */ /* 0x000fe20000000000 */
[C---:B------:R-:W-:Y:S01]  /*dbe0*/  F2FP.BF16.F32.PACK_AB R186, R172.reuse, R121 ;  /* 0x00000079acba723e */ /* 0x040fe200000010ff */
[----:B------:R-:W-:Y:S01]  /*dbf0*/  FADD.FTZ R123, R172, R123 ;  /* 0x0000007bac7b7221 */ /* 0x000fe20000010000 */
[----:B------:R-:W-:Y:S01]  /*dc00*/  F2FP.BF16.F32.PACK_AB R176, R138, R131 ;  /* 0x000000838ab0723e */ /* 0x000fe200000010ff */
[----:B------:R-:W0:Y:S01]  /*dc10*/  MUFU.EX2 R185, R185 ;  /* 0x000000b900b97308 */ /* 0x000e220000000800 */
[----:B--2---:R-:W-:Y:S01]  /*dc20*/  FADD.FTZ R5, R191, R8 ;  /* 0x00000008bf057221 */ /* 0x004fe20000010000 */
[----:B------:R-:W-:Y:S01]  /*dc30*/  FADD.FTZ R124, R180, R123 ;  /* 0x0000007bb47c7221 */ /* 0x000fe20000010000 */
[----:B------:R-:W-:-:S02]  /*dc40*/  F2FP.BF16.F32.PACK_AB R180, R127, R180 ;  /* 0x000000b47fb4723e */ /* 0x000fc400000010ff */
[----:B------:R-:W-:Y:S01]  /*dc50*/  F2FP.BF16.F32.PACK_AB R172, R140, R135 ;  /* 0x000000878cac723e */ /* 0x000fe200000010ff */
[----:B------:R-:W-:Y:S01]  /*dc60*/  FADD.FTZ R123, R127, R124 ;  /* 0x0000007c7f7b7221 */ /* 0x000fe20000010000 */
[----:B------:R-:W-:Y:S01]  /*dc70*/  F2FP.BF16.F32.PACK_AB R189, R148, R189 ;  /* 0x000000bd94bd723e */ /* 0x000fe200000010ff */
[----:B------:R-:W2:Y:S01]  /*dc80*/  MUFU.EX2 R152, R152 ;  /* 0x0000009800987308 */ /* 0x000ea20000000800 */
[----:B---3--:R-:W-:Y:S01]  /*dc90*/  FADD.FTZ R8, R150, R5 ;  /* 0x0000000596087221 */ /* 0x008fe20000010000 */
[----:B------:R-:W-:Y:S01]  /*dca0*/  FADD.FTZ R124, R182, R123 ;  /* 0x0000007bb67c7221 */ /* 0x000fe20000010000 */
[C---:B------:R-:W-:Y:S02]  /*dcb0*/  F2FP.BF16.F32.PACK_AB R182, R129.reuse, R182 ;  /* 0x000000b681b6723e */ /* 0x040fe400000010ff */
[----:B------:R-:W-:Y:S01]  /*dcc0*/  F2FP.BF16.F32.PACK_AB R191, R150, R191 ;  /* 0x000000bf96bf723e */ /* 0x000fe200000010ff */
[----:B------:R-:W-:Y:S02]  /*dcd0*/  FADD.FTZ R124, R129, R124 ;  /* 0x0000007c817c7221 */ /* 0x000fe40000010000 */
[----:B------:R-:W3:Y:S01]  /*dce0*/  MUFU.EX2 R187, R187 ;  /* 0x000000bb00bb7308 */ /* 0x000ee20000000800 */
[----:B0-----:R-:W-:Y:S01]  /*dcf0*/  FADD.FTZ R5, R185, R8 ;  /* 0x00000008b9057221 */ /* 0x001fe20000010000 */
[----:B------:R-:W-:-:S04]  /*dd00*/  FADD.FTZ R123, R131, R124 ;  /* 0x0000007c837b7221 */ /* 0x000fc80000010000 */
[----:B------:R-:W-:Y:S02]  /*dd10*/  FADD.FTZ R123, R138, R123 ;  /* 0x0000007b8a7b7221 */ /* 0x000fe40000010000 */
[----:B------:R-:W0:Y:S01]  /*dd20*/  MUFU.EX2 R154, R154 ;  /* 0x0000009a009a7308 */ /* 0x000e220000000800 */
[----:B--2---:R-:W-:Y:S01]  /*dd30*/  FADD.FTZ R8, R152, R5 ;  /* 0x0000000598087221 */ /* 0x004fe20000010000 */
[----:B------:R-:W-:Y:S01]  /*dd40*/  FADD.FTZ R124, R178, R123 ;  /* 0x0000007bb27c7221 */ /* 0x000fe20000010000 */
[C---:B------:R-:W-:Y:S02]  /*dd50*/  F2FP.BF16.F32.PACK_AB R178, R133.reuse, R178 ;  /* 0x000000b285b2723e */ /* 0x040fe400000010ff */
[----:B------:R-:W-:Y:S01]  /*dd60*/  F2FP.BF16.F32.PACK_AB R185, R152, R185 ;  /* 0x000000b998b9723e */ /* 0x000fe200000010ff */
[----:B------:R-:W-:Y:S02]  /*dd70*/  FADD.FTZ R124, R133, R124 ;  /* 0x0000007c857c7221 */ /* 0x000fe40000010000 */
[----:B------:R-:W2:Y:S01]  /*dd80*/  MUFU.EX2 R181, R181 ;  /* 0x000000b500b57308 */ /* 0x000ea20000000800 */
[----:B---3--:R-:W-:Y:S01]  /*dd90*/  FADD.FTZ R5, R187, R8 ;  /* 0x00000008bb057221 */ /* 0x008fe20000010000 */
[----:B------:R-:W-:-:S04]  /*dda0*/  FADD.FTZ R123, R135, R124 ;  /* 0x0000007c877b7221 */ /* 0x000fc80000010000 */
[----:B------:R-:W-:Y:S02]  /*ddb0*/  FADD.FTZ R124, R140, R123 ;  /* 0x0000007b8c7c7221 */ /* 0x000fe40000010000 */
[----:B------:R-:W3:Y:S01]  /*ddc0*/  MUFU.EX2 R156, R156 ;  /* 0x0000009c009c7308 */ /* 0x000ee20000000800 */
[C---:B0-----:R-:W-:Y:S01]  /*ddd0*/  FADD.FTZ R8, R154.reuse, R5 ;  /* 0x000000059a087221 */ /* 0x041fe20000010000 */
[----:B------:R-:W-:-:S06]  /*dde0*/  F2FP.BF16.F32.PACK_AB R187, R154, R187 ;  /* 0x000000bb9abb723e */ /* 0x000fcc00000010ff */
[----:B------:R-:W0:Y:S01]  /*ddf0*/  MUFU.EX2 R183, R183 ;  /* 0x000000b700b77308 */ /* 0x000e220000000800 */
[----:B--2---:R-:W-:-:S07]  /*de00*/  FADD.FTZ R5, R181, R8 ;  /* 0x00000008b5057221 */ /* 0x004fce0000010000 */
[----:B------:R2:W4:Y:S01]  /*de10*/  MUFU.EX2 R12, R190 ;  /* 0x000000be000c7308 */ /* 0x0005220000000800 */
[C---:B---3--:R-:W-:Y:S01]  /*de20*/  FADD.FTZ R8, R156.reuse, R5 ;  /* 0x000000059c087221 */ /* 0x048fe20000010000 */
[----:B------:R-:W-:-:S06]  /*de30*/  F2FP.BF16.F32.PACK_AB R181, R156, R181 ;  /* 0x000000b59cb5723e */ /* 0x000fcc00000010ff */
[----:B------:R-:W3:Y:S01]  /*de40*/  MUFU.EX2 R177, R177 ;  /* 0x000000b100b17308 */ /* 0x000ee20000000800 */
[----:B0-----:R-:W-:Y:S01]  /*de50*/  FADD.FTZ R5, R183, R8 ;  /* 0x00000008b7057221 */ /* 0x001fe20000010000 */
[----:B--2---:R-:W-:-:S06]  /*de60*/  F2FP.BF16.F32.PACK_AB R190, R168, R15 ;  /* 0x0000000fa8be723e */ /* 0x004fcc00000010ff */
[----:B------:R-:W0:Y:S01]  /*de70*/  MUFU.EX2 R20, R20 ;  /* 0x0000001400147308 */ /* 0x000e220000000800 */
[C---:B----4-:R-:W-:Y:S01]  /*de80*/  FADD.FTZ R8, R12.reuse, R5 ;  /* 0x000000050c087221 */ /* 0x050fe20000010000 */
        /* <DEDUP_REMOVED lines=16> */
[----:B------:R-:W-:-:S06]  /*df90*/  F2FP.BF16.F32.PACK_AB R173, R14, R173 ;  /* 0x000000ad0ead723e */ /* 0x000fcc00000010ff */
[----:B------:R-:W2:Y:S01]  /*dfa0*/  MUFU.EX2 R175, R122 ;  /* 0x0000007a00af7308 */ /* 0x000ea20000000800 */
[----:B---3--:R-:W-:-:S07]  /*dfb0*/  FADD.FTZ R5, R136, R5 ;  /* 0x0000000588057221 */ /* 0x008fce0000010000 */
[----:B------:R-:W3:Y:S01]  /*dfc0*/  MUFU.EX2 R142, R142 ;  /* 0x0000008e008e7308 */ /* 0x000ee20000000800 */
[----:B0-----:R-:W-:-:S07]  /*dfd0*/  FADD.FTZ R13, R137, R124 ;  /* 0x0000007c890d7221 */ /* 0x001fce0000010000 */
[----:B------:R0:W4:Y:S01]  /*dfe0*/  MUFU.EX2 R126, R174 ;  /* 0x000000ae007e7308 */ /* 0x0001220000000800 */
[C---:B--2---:R-:W-:Y:S01]  /*dff0*/  FADD.FTZ R5, R175.reuse, R5 ;  /* 0x00000005af057221 */ /* 0x044fe20000010000 */
[----:B------:R-:W-:-:S06]  /*e000*/  F2FP.BF16.F32.PACK_AB R175, R175, R136 ;  /* 0x00000088afaf723e */ /* 0x000fcc00000010ff */
[----:B------:R-:W2:Y:S01]  /*e010*/  MUFU.EX2 R139, R139 ;  /* 0x0000008b008b7308 */ /* 0x000ea20000000800 */
[C---:B---3--:R-:W-:Y:S01]  /*e020*/  FADD.FTZ R122, R142.reuse, R13 ;  /* 0x0000000d8e7a7221 */ /* 0x048fe20000010000 */
[----:B0-----:R-:W-:-:S06]  /*e030*/  F2FP.BF16.F32.PACK_AB R174, R142, R137 ;  /* 0x000000898eae723e */ /* 0x001fcc00000010ff */
[----:B------:R-:W0:Y:S01]  /*e040*/  MUFU.EX2 R128, R128 ;  /* 0x0000008000807308 */ /* 0x000e220000000800 */
[----:B----4-:R-:W-:-:S07]  /*e050*/  FADD.FTZ R5, R126, R5 ;  /* 0x000000057e057221 */ /* 0x010fce0000010000 */
[----:B------:R-:W3:Y:S01]  /*e060*/  MUFU.EX2 R144, R144 ;  /* 0x0000009000907308 */ /* 0x000ee20000000800 */
[----:B--2---:R-:W-:-:S07]  /*e070*/  FADD.FTZ R13, R139, R122 ;  /* 0x0000007a8b0d7221 */ /* 0x004fce0000010000 */
[----:B------:R-:W2:Y:S01]  /*e080*/  MUFU.EX2 R164, R164 ;  /* 0x000000a400a47308 */ /* 0x000ea20000000800 */
[C---:B0-----:R-:W-:Y:S01]  /*e090*/  FADD.FTZ R5, R128.reuse, R5 ;  /* 0x0000000580057221 */ /* 0x041fe20000010000 */
[----:B------:R-:W-:-:S06]  /*e0a0*/  F2FP.BF16.F32.PACK_AB R169, R128, R126 ;  /* 0x0000007e80a9723e */ /* 0x000fcc00000010ff */
[----:B------:R-:W0:Y:S01]  /*e0b0*/  MUFU.EX2 R141, R141 ;  /* 0x0000008d008d7308 */ /* 0x000e220000000800 */
[C---:B---3--:R-:W-:Y:S01]  /*e0c0*/  FADD.FTZ R8, R144.reuse, R13 ;  /* 0x0000000d90087221 */ /* 0x048fe20000010000 */
[----:B------:R-:W-:-:S06]  /*e0d0*/  F2FP.BF16.F32.PACK_AB R168, R144, R139 ;  /* 0x0000008b90a8723e */ /* 0x000fcc00000010ff */
[----:B------:R-:W3:Y:S01]  /*e0e0*/  MUFU.EX2 R11, R11 ;  /* 0x0000000b000b7308 */ /* 0x000ee20000000800 */
[----:B--2---:R-:W-:-:S07]  /*e0f0*/  FADD.FTZ R5, R164, R5 ;  /* 0x00000005a4057221 */ /* 0x004fce0000010000 */
[----:B------:R-:W2:Y:S01]  /*e100*/  MUFU.EX2 R146, R146 ;  /* 0x0000009200927308 */ /* 0x000ea20000000800 */
[----:B0-----:R-:W-:Y:S01]  /*e110*/  FADD.FTZ R13, R141, R8 ;  /* 0x000000088d0d7221 */ /* 0x001fe20000010000 */
[C---:B---3--:R-:W-:Y:S01]  /*e120*/  FADD.FTZ R5, R11.reuse, R5 ;  /* 0x000000050b057221 */ /* 0x048fe20000010000 */
[----:B------:R-:W-:Y:S01]  /*e130*/  F2FP.BF16.F32.PACK_AB R171, R11, R164 ;  /* 0x000000a40bab723e */ /* 0x000fe200000010ff */
[----:B------:R-:W-:Y:S02]  /*e140*/  IMAD.MOV.U32 R11, RZ, RZ, R4 ;  /* 0x000000ffff0b7224 */ /* 0x000fe400078e0004 */
[C---:B--2---:R-:W-:Y:S01]  /*e150*/  FADD.FTZ R8, R146.reuse, R13 ;  /* 0x0000000d92087221 */ /* 0x044fe20000010000 */
[----:B------:R-:W-:Y:S01]  /*e160*/  F2FP.BF16.F32.PACK_AB R170, R146, R141 ;  /* 0x0000008d92aa723e */ /* 0x000fe200000010ff */
[----:B-1----:R-:W-:Y:S06]  /*e170*/  @P1 BRA `(.L_x_4614) ;  /* 0xffffffc800a81947 */ /* 0x002fec000383ffff */
.L_x_4597:
        /* <DEDUP_REMOVED lines=99> */
.L_x_4615:
[----:B------:R-:W-:Y:S01]  /*e7b0*/  ULEA UR5, UR37, UR38, 0x3 ;  /* 0x0000002625057291 */ /* 0x000fe2000f8e183f */
[----:B------:R-:W-:-:S05]  /*e7c0*/  IMAD.U32 R0, RZ, RZ, UR36 ;  /* 0x00000024ff007e24 */ /* 0x000fca000f8e00ff */
[----:B------:R-:W-:-:S04]  /*e7d0*/  SHF.L.U32 R0, R0, 0x1f, RZ ;  /* 0x0000001f00007819 */ /* 0x000fc800000006ff */
[----:B------:R0:W1:Y:S01]  /*e7e0*/  SYNCS.PHASECHK.TRANS64.TRYWAIT P1, [UR5+0x30850], R0 ;  /* 0x03085000ff0075a7 */ /* 0x0000620008020145 */
[----:B------:R-:W-:Y:S05]  /*e7f0*/  @!P0 BRA `(.L_x_4616) ;  /* 0x0000000000048947 */ /* 0x000fea0003800000 */
[----:B------:R-:W-:Y:S01]  /*e800*/  BPT.TRAP 0x1 ;  /* 0x000000040000795c */ /* 0x000fe20000300000 */
.L_x_4616:
[----:B-1----:R-:W-:Y:S05]  /*e810*/  @P1 BRA `(.L_x_4617) ;  /* 0x0000000000081947 */ /* 0x002fea0003800000 */
[----:B------:R-:W1:Y:S02]  /*e820*/  SYNCS.PHASECHK.TRANS64.TRYWAIT P0, [UR5+0x30850], R0 ;  /* 0x03085000ff0075a7 */ /* 0x000e640008000145 */
[----:B-1----:R-:W-:Y:S05]  /*e830*/  @!P0 BRA `(.L_x_4618) ;  /* 0x0000008400448947 */ /* 0x002fea0003800000 */
.L_x_4617:
[----:B------:R-:W-:Y:S01]  /*e840*/  UIADD3 UR38, UR38, 0x400, URZ ;  /* 0x0000040026267890 */ /* 0x000fe2000fffe03f */
[----:B------:R-:W-:Y:S01]  /*e850*/  WARPGROUP.ARRIVE ;  /* 0x00000000000079c5 */ /* 0x000fe20000000000 */
[----:B------:R-:W-:Y:S01]  /*e860*/  UMOV UR7, 0x40000040 ;  /* 0x4000004000077882 */ /* 0x000fe20000000000 */
[----:B-1----:R-:W1:Y:S01]  /*e870*/  SHFL.BFLY PT, R7, R8, 0x2, 0x1f ;  /* 0x0c401f0008077f89 */ /* 0x002e6200000e0000 */
[----:B------:R-:W-:Y:S01]  /*e880*/  USHF.R.U32.HI UR38, URZ, 0x4, UR38 ;  /* 0x000000043f267899 */ /* 0x000fe20008011626 */
[----:B------:R-:W-:Y:S01]  /*e890*/  IMAD.MOV.U32 R16, RZ, RZ, RZ ;  /* 0x000000ffff107224 */ /* 0x000fe200078e00ff */
[----:B------:R-:W-:Y:S01]  /*e8a0*/  R2UR UR8, R197 ;  /* 0x00000000c50872ca */ /* 0x000fe200000e0000 */
[----:B0-----:R-:W0:Y:S01]  /*e8b0*/  SHFL.BFLY PT, R0, R5, 0x2, 0x1f ;  /* 0x0c401f0005007f89 */ /* 0x001e2200000e0000 */
[----:B------:R-:W-:Y:S01]  /*e8c0*/  ULOP3.LUT UR38, UR38, 0x3fff, URZ, 0xc0, !UPT ;  /* 0x00003fff26267892 */ /* 0x000fe2000f8ec03f */
[----:B------:R-:W-:Y:S01]  /*e8d0*/  IMAD.U32 R12, RZ, RZ, UR5 ;  /* 0x00000005ff0c7e24 */ /* 0x000fe2000f8e00ff */
[----:B------:R-:W2:Y:S02]  /*e8e0*/  S2R R13, SR_TID.X ;  /* 0x00000000000d7919 */ /* 0x000ea40000002100 */
[----:B------:R-:W-:-:S04]  /*e8f0*/  ULOP3.LUT UR4, UR38, 0x3000000, URZ, 0xfc, !UPT ;  /* 0x0300000026047892 */ /* 0x000fc8000f8efc3f */
[----:B------:R-:W-:Y:S02]  /*e900*/  UIMAD UR4, UR37, 0x900, UR4 ;  /* 0x00000900250478a4 */ /* 0x000fe4000f8e0204 */
[----:B------:R-:W-:Y:S02]  /*e910*/  UIADD3 UR37, UR37, 0x1, URZ ;  /* 0x0000000125257890 */ /* 0x000fe4000fffe03f */
[----:B------:R-:W-:Y:S02]  /*e920*/  UIADD3 UR8, UR8, 0x1, URZ ;  /* 0x0000000108087890 */ /* 0x000fe4000fffe03f */
[----:B------:R-:W-:Y:S01]  /*e930*/  UISETP.NE.AND UP0, UPT, UR37, 0x2, UPT ;  /* 0x000000022500788c */ /* 0x000fe2000bf05270 */
[----:B------:R-:W-:Y:S02]  /*e940*/  UMOV UR6, UR4 ;  /* 0x0000000400067c82 */ /* 0x000fe40008000000 */
[----:B------:R-:W-:Y:S01]  /*e950*/  HGMMA.64x192x16.F32.BF16 R24, R188, gdesc[UR4].tnspB, R24, gsb0 ;  /* 0x42e00004bc187df0 */ /* 0x000fe20008001818 */
[----:B------:R-:W-:Y:S01]  /*e960*/  UIADD3 UR6, UR4, 0x80, URZ ;  /* 0x0000008004067890 */ /* 0x000fe2000fffe03f */
[----:B-1----:R-:W-:Y:S01]  /*e970*/  FADD.FTZ R7, R7, R8 ;  /* 0x0000000807077221 */ /* 0x002fe20000010000 */
[----:B------:R-:W-:Y:S01]  /*e980*/  UMOV UR7, 0x40000040 ;  /* 0x4000004000077882 */ /* 0x000fe20000000000 */
[----:B------:R-:W-:-:S02]  /*e990*/  IMAD.U32 R197, RZ, RZ, UR8 ;  /* 0x00000008ffc57e24 */ /* 0x000fc4000f8e00ff */
[----:B0-----:R-:W-:Y:S01]  /*e9a0*/  FADD.FTZ R2, R0, R5 ;  /* 0x0000000500027221 */ /* 0x001fe20000010000 */
[----:B------:R-:W-:Y:S01]  /*e9b0*/  IMAD.MOV.U32 R5, RZ, RZ, RZ ;  /* 0x000000ffff057224 */ /* 0x000fe200078e00ff */
[----:B------:R-:W0:Y:S01]  /*e9c0*/  SHFL.BFLY PT, R0, R7, 0x1, 0x1f ;  /* 0x0c201f0007007f89 */ /* 0x000e2200000e0000 */
[----:B------:R-:W-:-:S03]  /*e9d0*/  USEL UR37, UR37, URZ, UP0 ;  /* 0x0000003f25257287 */ /* 0x000fc60008000000 */
[----:B------:R-:W1:Y:S01]  /*e9e0*/  SHFL.BFLY PT, R11, R2, 0x1, 0x1f ;  /* 0x0c201f00020b7f89 */ /* 0x000e6200000e0000 */
[----:B--2---:R-:W-:Y:S01]  /*e9f0*/  LOP3.LUT P2, RZ, R13, 0x7f, RZ, 0xc0, !PT ;  /* 0x0000007f0dff7812 */ /* 0x004fe2000784c0ff */
[----:B0-----:R-:W-:Y:S01]  /*ea00*/  FADD.FTZ R10, R7, R0 ;  /* 0x00000000070a7221 */ /* 0x001fe20000010000 */
[----:B------:R-:W-:Y:S02]  /*ea10*/  IMAD.MOV.U32 R0, RZ, RZ, -0x800000 ;  /* 0xff800000ff007424 */ /* 0x000fe400078e00ff */
[----:B-1----:R-:W-:Y:S02]  /*ea20*/  FADD.FTZ R11, R2, R11 ;  /* 0x0000000b020b7221 */ /* 0x002fe40000010000 */
[----:B------:R-:W-:Y:S01]  /*ea30*/  FSETP.NE.FTZ.AND P0, PT, R10, RZ, PT ;  /* 0x000000ff0a00720b */ /* 0x000fe20003f15000 */
[----:B------:R-:W-:Y:S02]  /*ea40*/  IMAD.MOV.U32 R2, RZ, RZ, -0x800000 ;  /* 0xff800000ff027424 */ /* 0x000fe400078e00ff */
[----:B------:R-:W-:-:S10]  /*ea50*/  FSETP.NE.FTZ.AND P1, PT, R11, RZ, PT ;  /* 0x000000ff0b00720b */ /* 0x000fd40003f35000 */
[----:B------:R-:W0:Y:S01]  /*ea60*/  @P0 MUFU.LG2 R6, R10 ;  /* 0x0000000a00060308 */ /* 0x000e220000000c00 */
[C---:B------:R-:W-:Y:S02]  /*ea70*/  @P0 FMUL.FTZ R7, R9.reuse, 0.69314718246459960938 ;  /* 0x3f31721809070820 */ /* 0x040fe40000410000 */
[----:B------:R-:W-:Y:S01]  /*ea80*/  @P1 FMUL.FTZ R13, R9, 0.69314718246459960938 ;  /* 0x3f317218090d1820 */ /* 0x000fe20000410000 */
[----:B------:R-:W-:-:S04]  /*ea90*/  @!P2 VIADD R9, R12, 0x30860 ;  /* 0x000308600c09a836 */ /* 0x000fc80000000000 */
[----:B------:R-:W1:Y:S08]  /*eaa0*/  @P1 MUFU.LG2 R8, R11 ;  /* 0x0000000b00081308 */ /* 0x000e700000000c00 */
[----:B------:R-:W2:Y:S01]  /*eab0*/  @P0 MUFU.RCP R5, R10 ;  /* 0x0000000a00050308 */ /* 0x000ea20000001000 */
[----:B0-----:R-:W-:-:S04]  /*eac0*/  @P0 FMUL.FTZ R6, R6, 0.69314718246459960938 ;  /* 0x3f31721806060820 */ /* 0x001fc80000410000 */
[----:B------:R-:W-:Y:S01]  /*ead0*/  @P0 FFMA.FTZ R2, R7, R4, R6 ;  /* 0x0000000407020223 */ /* 0x000fe20000010006 */
[----:B------:R-:W-:Y:S02]  /*eae0*/  @!P2 PRMT R7, RZ, 0x654, R9 ;  /* 0x00000654ff07a816 */ /* 0x000fe40000000009 */
[----:B------:R-:W0:Y:S01]  /*eaf0*/  @P1 MUFU.RCP R16, R11 ;  /* 0x0000000b00101308 */ /* 0x000e220000001000 */
[----:B-1----:R-:W-:Y:S01]  /*eb00*/  @P1 FMUL.FTZ R8, R8, 0.69314718246459960938 ;  /* 0x3f31721808081820 */ /* 0x002fe20000410000 */
[----:B------:R-:W-:-:S03]  /*eb10*/  PLOP3.LUT P0, PT, PT, PT, PT, 0x8, 0x0 ;  /* 0x000000000000781c */ /* 0x000fc60003f0e170 */
        /* <DEDUP_REMOVED lines=21> */
[----:B------:R-:W-:Y:S01]  /*ec70*/  UMOV UR7, 0x40000040 ;  /* 0x4000004000077882 */ /* 0x000fe20000000000 */
[----:B------:R-:W-:-:S04]  /*ec80*/  USEL UR4, URZ, 0x1, UP0 ;  /* 0x000000013f047887 */ /* 0x000fc80008000000 */
[----:B------:R-:W-:Y:S01]  /*ec90*/  ULOP3.LUT UR36, UR36, UR4, URZ, 0x3c, !UPT ;  /* 0x0000000424247292 */ /* 0x000fe2000f8e3c3f */
[----:B------:R-:W-:Y:S02]  /*eca0*/  WARPGROUP.DEPBAR.LE gsb0, 0x0 ;  /* 0x00008000000079c5 */ /* 0x000fe40000010000 */
[----:B------:R-:W-:-:S10]  /*ecb0*/  WARPGROUP.ARRIVE ;  /* 0x00000000000079c5 */ /* 0x000fd40000000000 */
[----:B------:R-:W-:Y:S03]  /*ecc0*/  HGMMA.64x192x16.F32.BF16 R24, R168, gdesc[UR4].tnspB, R24, gsb0 ;  /* 0x42e00004a8187df0 */ /* 0x000fe60008001818 */
[----:B------:R-:W-:Y:S02]  /*ecd0*/  WARPGROUP.DEPBAR.LE gsb0, 0x0 ;  /* 0x00008000000079c5 */ /* 0x000fe40000010000 */
[-C--:B--2---:R-:W-:Y:S01]  /*ece0*/  FMUL.FTZ R4, R24, R5.reuse ;  /* 0x0000000518047220 */ /* 0x084fe20000410000 */
        /* <DEDUP_REMOVED lines=96> */
.L_x_4548:
        /* <DEDUP_REMOVED lines=10> */
[----:B------:R-:W-:Y:S01]  /*f390*/  F2FP.BF16.F32.PACK_AB R6, R29, R6 ;  /* 0x000000061d06723e */ /* 0x000fe200000010ff */
[----:B------:R-:W-:Y:S01]  /*f3a0*/  ULDC.64 UR8, c[0x0][0xb90] ;  /* 0x0002e40000087ab9 */ /* 0x000fe20000000a00 */
[----:B------:R-:W-:Y:S01]  /*f3b0*/  F2FP.BF16.F32.PACK_AB R4, R25, R4 ;  /* 0x000000041904723e */ /* 0x000fe200000010ff */
[----:B------:R-:W-:Y:S01]  /*f3c0*/  ULDC.64 UR14, c[0x0][0x208] ;  /* 0x00008200000e7ab9 */ /* 0x000fe20000000a00 */
[----:B------:R-:W-:Y:S02]  /*f3d0*/  R2UR UR11, R194 ;  /* 0x00000000c20b72ca */ /* 0x000fe400000e0000 */
[----:B------:R-:W-:Y:S02]  /*f3e0*/  R2UR UR13, R195 ;  /* 0x00000000c30d72ca */ /* 0x000fe400000e0000 */
[----:B------:R-:W-:Y:S02]  /*f3f0*/  F2FP.BF16.F32.PACK_AB R5, R150, R5 ;  /* 0x000000059605723e */ /* 0x000fe400000010ff */
[----:B------:R-:W-:-:S02]  /*f400*/  F2FP.BF16.F32.PACK_AB R7, R152, R7 ;  /* 0x000000079807723e */ /* 0x000fc400000010ff */
[----:B------:R-:W-:Y:S02]  /*f410*/  F2FP.BF16.F32.PACK_AB R10, R11, R10 ;  /* 0x0000000a0b0a723e */ /* 0x000fe400000010ff */
[----:B------:R-:W-:Y:S02]  /*f420*/  F2FP.BF16.F32.PACK_AB R8, R15, R8 ;  /* 0x000000080f08723e */ /* 0x000fe400000010ff */
[----:B------:R-:W-:Y:S01]  /*f430*/  F2FP.BF16.F32.PACK_AB R11, R147, R140 ;  /* 0x0000008c930b723e */ /* 0x000fe200000010ff */
[----:B------:R-:W-:Y:S01]  /*f440*/  USHF.R.S32.HI UR10, URZ, 0x1f, UR11 ;  /* 0x0000001f3f0a7899 */ /* 0x000fe2000801140b */
[----:B------:R-:W-:Y:S01]  /*f450*/  F2FP.BF16.F32.PACK_AB R12, R13, R12 ;  /* 0x0000000c0d0c723e */ /* 0x000fe200000010ff */
[----:B------:R-:W-:Y:S01]  /*f460*/  UIMAD.WIDE.U32 UR6, UR11, UR8, URZ ;  /* 0x000000080b0672a5 */ /* 0x000fe2000f8e003f */
[----:B------:R-:W-:Y:S01]  /*f470*/  F2FP.BF16.F32.PACK_AB R13, R144, R139 ;  /* 0x0000008b900d723e */ /* 0x000fe200000010ff */
[----:B------:R-:W-:Y:S01]  /*f480*/  UIMAD UR5, UR10, UR8, URZ ;  /* 0x000000080a0572a4 */ /* 0x000fe2000f8e023f */
[----:B------:R-:W-:Y:S01]  /*f490*/  F2FP.BF16.F32.PACK_AB R14, R53, R14 ;  /* 0x0000000e350e723e */ /* 0x000fe200000010ff */
[----:B------:R-:W-:Y:S01]  /*f4a0*/  USHF.R.S32.HI UR12, URZ, 0x1f, UR13 ;  /* 0x0000001f3f0c7899 */ /* 0x000fe2000801140d */
[----:B------:R-:W-:Y:S01]  /*f4b0*/  F2FP.BF16.F32.PACK_AB R15, R145, R138 ;  /* 0x0000008a910f723e */ /* 0x000fe200000010ff */
[----:B------:R-:W-:Y:S01]  /*f4c0*/  UIMAD UR5, UR11, UR9, UR5 ;  /* 0x000000090b0572a4 */ /* 0x000fe2000f8e0205 */
[----:B------:R-:W-:-:S02]  /*f4d0*/  F2FP.BF16.F32.PACK_AB R24, R57, R24 ;  /* 0x000000183918723e */ /* 0x000fc400000010ff */
[----:B------:R-:W-:Y:S01]  /*f4e0*/  ULDC.64 UR8, c[0x0][0xb98] ;  /* 0x0002e60000087ab9 */ /* 0x000fe20000000a00 */
[----:B------:R-:W-:Y:S01]  /*f4f0*/  UIADD3 UR7, UR7, UR5, URZ ;  /* 0x0000000507077290 */ /* 0x000fe2000fffe03f */
[----:B------:R-:W-:Y:S01]  /*f500*/  F2FP.BF16.F32.PACK_AB R96, R97, R96 ;  /* 0x000000606160723e */ /* 0x000fe200000010ff */
[----:B------:R-:W-:Y:S01]  /*f510*/  UIMAD UR5, UR12, UR8, URZ ;  /* 0x000000080c0572a4 */ /* 0x000fe2000f8e023f */
[----:B------:R-:W-:Y:S02]  /*f520*/  MOV R48, R16 ;  /* 0x0000001000307202 */ /* 0x000fe40000000f00 */
[----:B0-----:R-:W-:Y:S01]  /*f530*/  MOV R49, R21 ;  /* 0x0000001500317202 */ /* 0x001fe20000000f00 */
[----:B------:R-:W-:Y:S01]  /*f540*/  IMAD R21, R196, 0x40, R19 ;  /* 0x00000040c4157824 */ /* 0x000fe200078e0213 */
[----:B------:R-:W-:Y:S01]  /*f550*/  UIMAD.WIDE.U32 UR6, UR13, UR8, UR6 ;  /* 0x000000080d0672a5 */ /* 0x000fe2000f8e0006 */
[----:B------:R-:W-:Y:S01]  /*f560*/  F2FP.BF16.F32.PACK_AB R97, R91, R98 ;  /* 0x000000625b61723e */ /* 0x000fe200000010ff */
[----:B------:R-:W-:Y:S01]  /*f570*/  UIMAD UR5, UR13, UR9, UR5 ;  /* 0x000000090d0572a4 */ /* 0x000fe2000f8e0205 */
[--C-:B------:R-:W-:Y:S01]  /*f580*/  IMAD.WIDE R46, R201, 0x2, R48.reuse ;  /* 0x00000002c92e7825 */ /* 0x100fe200078e0230 */
[----:B------:R-:W-:Y:S01]  /*f590*/  F2FP.BF16.F32.PACK_AB R104, R105, R104 ;  /* 0x000000686968723e */ /* 0x000fe200000010ff */
[----:B------:R-:W-:Y:S01]  /*f5a0*/  ULDC.64 UR8, c[0x0][0xae8] ;  /* 0x0002ba0000087ab9 */ /* 0x000fe20000000a00 */
[----:B------:R-:W-:Y:S01]  /*f5b0*/  F2FP.BF16.F32.PACK_AB R98, R101, R100 ;  /* 0x000000646562723e */ /* 0x000fe200000010ff */
[----:B------:R-:W-:Y:S01]  /*f5c0*/  IMAD.WIDE R48, R21, 0x2, R48 ;  /* 0x0000000215307825 */ /* 0x000fe200078e0230 */
[----:B------:R-:W-:-:S02]  /*f5d0*/  IADD3 R27, P5, R46, 0x8060, RZ ;  /* 0x000080602e1b7810 */ /* 0x000fc40007fbe0ff */
[C---:B------:R-:W-:Y:S02]  /*f5e0*/  LOP3.LUT R21, R46.reuse, 0x380, RZ, 0xc0, !PT ;  /* 0x000003802e157812 */ /* 0x040fe400078ec0ff */
[----:B------:R-:W-:Y:S02]  /*f5f0*/  LOP3.LUT R26, R27, 0x380, RZ, 0xc0, !PT ;  /* 0x000003801b1a7812 */ /* 0x000fe400078ec0ff */
[----:B------:R-:W-:Y:S02]  /*f600*/  IADD3 R43, P6, R46, 0x8040, RZ ;  /* 0x000080402e2b7810 */ /* 0x000fe40007fde0ff */
[----:B------:R-:W-:Y:S02]  /*f610*/  SHF.R.U64 R26, R26, 0x3, RZ ;  /* 0x000000031a1a7819 */ /* 0x000fe400000012ff */
[C---:B------:R-:W-:Y:S01]  /*f620*/  IADD3 R41, P0, R46.reuse, 0x8020, RZ ;  /* 0x000080202e297810 */ /* 0x040fe20007f1e0ff */
[----:B------:R-:W-:Y:S01]  /*f630*/  IMAD.X R51, RZ, RZ, R47, P6 ;  /* 0x000000ffff337224 */ /* 0x000fe200030e062f */
[----:B------:R-:W-:-:S02]  /*f640*/  IADD3 R30, P1, R46, 0x8000, RZ ;  /* 0x000080002e1e7810 */ /* 0x000fc40007f3e0ff */
[----:B------:R-:W-:Y:S01]  /*f650*/  SHF.R.U64 R21, R21, 0x3, RZ ;  /* 0x0000000315157819 */ /* 0x000fe200000012ff */
[--C-:B------:R-:W-:Y:S01]  /*f660*/  IMAD.X R55, RZ, RZ, R47.reuse, P0 ;  /* 0x000000ffff377224 */ /* 0x100fe200000e062f */
[----:B------:R-:W-:Y:S01]  /*f670*/  LOP3.LUT R26, R26, R27, RZ, 0x3c, !PT ;  /* 0x0000001b1a1a7212 */ /* 0x000fe200078e3cff */
        /* <DEDUP_REMOVED lines=19> */
[----:B------:R-:W-:Y:S02]  /*f7b0*/  SHF.R.U64 R21, R21, 0x3, RZ ;  /* 0x0000000315157819 */ /* 0x000fe400000012ff */
[----:B------:R-:W-:Y:S02]  /*f7c0*/  SHF.R.U64 R20, R20, 0x3, RZ ;  /* 0x0000000314147819 */ /* 0x000fe400000012ff */
[----:B------:R-:W-:Y:S02]  /*f7d0*/  LOP3.LUT R58, R21, R30, RZ, 0x3c, !PT ;  /* 0x0000001e153a7212 */ /* 0x000fe400078e3cff */
[----:B------:R-:W-:Y:S02]  /*f7e0*/  LOP3.LUT R21, R28, 0x380, RZ, 0xc0, !PT ;  /* 0x000003801c157812 */ /* 0x000fe400078ec0ff */
[----:B------:R-:W-:Y:S02]  /*f7f0*/  LOP3.LUT R62, R20, R39, RZ, 0x3c, !PT ;  /* 0x00000027143e7212 */ /* 0x000fe400078e3cff */
        /* <DEDUP_REMOVED lines=8> */
[----:B------:R-:W0:Y:S01]  /*f880*/  LDC R22, c[0x0][0xbe8] ;  /* 0x0002fa00ff167b82 */ /* 0x000e220000000800 */
[----:B------:R-:W-:Y:S02]  /*f890*/  LOP3.LUT R20, R33, 0x380, RZ, 0xc0, !PT ;  /* 0x0000038021147812 */ /* 0x000fe400078ec0ff */
[----:B------:R-:W-:Y:S02]  /*f8a0*/  IADD3 R21, P0, R48, 0x5000, RZ ;  /* 0x0000500030157810 */ /* 0x000fe40007f1e0ff */
[----:B------:R-:W-:Y:S02]  /*f8b0*/  SHF.R.U64 R20, R20, 0x3, RZ ;  /* 0x0000000314147819 */ /* 0x000fe400000012ff */
[----:B------:R-:W-:Y:S01]  /*f8c0*/  LOP3.LUT R28, R21, 0x380, RZ, 0xc0, !PT ;  /* 0x00000380151c7812 */ /* 0x000fe200078ec0ff */
[----:B------:R-:W-:Y:S01]  /*f8d0*/  IMAD.X R29, RZ, RZ, R49, P0 ;  /* 0x000000ffff1d7224 */ /* 0x000fe200000e0631 */
[----:B------:R-:W-:-:S02]  /*f8e0*/  LOP3.LUT R86, R20, R33, RZ, 0x3c, !PT ;  /* 0x0000002114567212 */ /* 0x000fc400078e3cff */
[----:B------:R-:W-:Y:S02]  /*f8f0*/  IADD3 R33, P1, R48, 0x4000, RZ ;  /* 0x0000400030217810 */ /* 0x000fe40007f3e0ff */
[----:B------:R-:W-:Y:S02]  /*f900*/  SHF.R.U64 R28, R28, 0x3, RZ ;  /* 0x000000031c1c7819 */ /* 0x000fe400000012ff */
[----:B------:R-:W-:Y:S01]  /*f910*/  MOV R151, R46 ;  /* 0x0000002e00977202 */ /* 0x000fe20000000f00 */
[----:B------:R-:W-:Y:S01]  /*f920*/  BAR.SYNC.DEFER_BLOCKING 0x1, 0x100 ;  /* 0x0044000000007b1d */ /* 0x000fe20000010000 */
[----:B------:R-:W-:Y:S01]  /*f930*/  LOP3.LUT R28, R28, R21, RZ, 0x3c, !PT ;  /* 0x000000151c1c7212 */ /* 0x000fe200078e3cff */
[--C-:B------:R-:W-:Y:S01]  /*f940*/  IMAD.X R21, RZ, RZ, R49.reuse, P1 ;  /* 0x000000ffff157224 */ /* 0x100fe200008e0631 */
[----:B------:R-:W-:Y:S02]  /*f950*/  IADD3 R46, P0, R48, 0xb000, RZ ;  /* 0x0000b000302e7810 */ /* 0x000fe40007f1e0ff */
[----:B------:R-:W-:Y:S01]  /*f960*/  MOV R102, R26 ;  /* 0x0000001a00667202 */ /* 0x000fe20000000f00 */
[----:B------:R-:W-:Y:S01]  /*f970*/  VIADD R26, R18, UR60 ;  /* 0x0000003c121a7c36 */ /* 0x000fe20008000000 */
[----:B------:R-:W-:Y:S01]  /*f980*/  LOP3.LUT R25, R46, 0x380, RZ, 0xc0, !PT ;  /* 0x000003802e197812 */ /* 0x000fe200078ec0ff */
[----:B------:R-:W-:Y:S01]  /*f990*/  IMAD.X R47, RZ, RZ, R49, P0 ;  /* 0x000000ffff2f7224 */ /* 0x000fe200000e0631 */
[----:B0-----:R-:W-:-:S02]  /*f9a0*/  ISETP.NE.AND P1, PT, R22, 0x1, PT ;  /* 0x000000011600780c */ /* 0x001fc40003f25270 */
[----:B------:R-:W-:Y:S02]  /*f9b0*/  SHF.R.U64 R25, R25, 0x3, RZ ;  /* 0x0000000319197819 */ /* 0x000fe400000012ff */
[----:B------:R-:W-:Y:S02]  /*f9c0*/  LOP3.LUT R34, R43, 0x380, RZ, 0xc0, !PT ;  /* 0x000003802b227812 */ /* 0x000fe400078ec0ff */
[----:B------:R-:W-:Y:S02]  /*f9d0*/  LOP3.LUT R46, R25, R46, RZ, 0x3c, !PT ;  /* 0x0000002e192e7212 */ /* 0x000fe400078e3cff */
[----:B------:R-:W-:Y:S02]  /*f9e0*/  SHF.R.U64 R34, R34, 0x3, RZ ;  /* 0x0000000322227819 */ /* 0x000fe400000012ff */
[----:B------:R-:W-:Y:S02]  /*f9f0*/  LOP3.LUT R32, R41, 0x380, RZ, 0xc0, !PT ;  /* 0x0000038029207812 */ /* 0x000fe400078ec0ff */
[----:B------:R-:W-:Y:S01]  /*fa00*/  LOP3.LUT R50, R34, R43, RZ, 0x3c, !PT ;  /* 0x0000002b22327212 */ /* 0x000fe200078e3cff */
[----:B------:R-:W0:Y:S01]  /*fa10*/  @P1 LDC R25, c[0x0][0xbec] ;  /* 0x0002fb00ff191b82 */ /* 0x000e220000000800 */
[----:B------:R-:W-:Y:S01]  /*fa20*/  SHF.R.U64 R32, R32, 0x3, RZ ;  /* 0x0000000320207819 */ /* 0x000fe200000012ff */
[----:B------:R1:W-:Y:S01]  /*fa30*/  STSM.16.M88.4 [R151], R4 ;  /* 0x0000000497007844 */ /* 0x0003e20000000200 */
[----:B------:R-:W-:Y:S01]  /*fa40*/  MOV R103, R50 ;  /* 0x0000003200677202 */ /* 0x000fe20000000f00 */
[----:B------:R-:W-:Y:S01]  /*fa50*/  IMAD.MOV.U32 R50, RZ, RZ, R26 ;  /* 0x000000ffff327224 */ /* 0x000fe200078e001a */
[----:B------:R-:W-:-:S02]  /*fa60*/  MOV R66, R66 ;  /* 0x0000004200427202 */ /* 0x000fc40000000f00 */
[----:B------:R-:W-:Y:S01]  /*fa70*/  LOP3.LUT R20, R33, 0x380, RZ, 0xc0, !PT ;  /* 0x0000038021147812 */ /* 0x000fe200078ec0ff */
[----:B------:R-:W2:Y:S01]  /*fa80*/  @P1 LDC R27, c[0x0][0xbf0] ;  /* 0x0002fc00ff1b1b82 */ /* 0x000ea20000000800 */
[----:B------:R-:W-:Y:S02]  /*fa90*/  MOV R86, R86 ;  /* 0x0000005600567202 */ /* 0x000fe40000000f00 */
[----:B------:R-:W-:Y:S02]  /*faa0*/  MOV R82, R82 ;  /* 0x0000005200527202 */ /* 0x000fe40000000f00 */
[----:B------:R-:W-:Y:S02]  /*fab0*/  LOP3.LUT R54, R32, R41, RZ, 0x3c, !PT ;  /* 0x0000002920367212 */ /* 0x000fe400078e3cff */
[----:B------:R-:W-:Y:S02]  /*fac0*/  LOP3.LUT R32, R37, 0x380, RZ, 0xc0, !PT ;  /* 0x0000038025207812 */ /* 0x000fe400078ec0ff */
[----:B------:R-:W-:-:S02]  /*fad0*/  LOP3.LUT R30, R35, 0x380, RZ, 0xc0, !PT ;  /* 0x00000380231e7812 */ /* 0x000fc400078ec0ff */
[----:B-1----:R-:W-:Y:S02]  /*fae0*/  F2FP.BF16.F32.PACK_AB R5, R148, R143 ;  /* 0x0000008f9405723e */ /* 0x002fe400000010ff */
[----:B------:R-:W-:Y:S02]  /*faf0*/  F2FP.BF16.F32.PACK_AB R6, R120, R3 ;  /* 0x000000037806723e */ /* 0x000fe400000010ff */
[----:B------:R-:W-:Y:S01]  /*fb00*/  F2FP.BF16.F32.PACK_AB R7, R149, R142 ;  /* 0x0000008e9507723e */ /* 0x000fe200000010ff */
[----:B0-----:R-:W-:Y:S01]  /*fb10*/  @P1 IMAD.HI.U32 R4, R26, R25, RZ ;  /* 0x000000191a041227 */ /* 0x001fe200078e00ff */
[----:B------:R-:W-:Y:S02]  /*fb20*/  SHF.R.U64 R20, R20, 0x3, RZ ;  /* 0x0000000314147819 */ /* 0x000fe400000012ff */
[----:B------:R-:W-:Y:S02]  /*fb30*/  SHF.R.U64 R32, R32, 0x3, RZ ;  /* 0x0000000320207819 */ /* 0x000fe400000012ff */
[----:B------:R-:W-:-:S02]  /*fb40*/  SHF.R.U64 R30, R30, 0x3, RZ ;  /* 0x000000031e1e7819 */ /* 0x000fc400000012ff */
[----:B------:R-:W-:Y:S02]  /*fb50*/  LOP3.LUT R20, R20, R33, RZ, 0x3c, !PT ;  /* 0x0000002114147212 */ /* 0x000fe400078e3cff */
[----:B--2---:R-:W-:Y:S02]  /*fb60*/  @P1 SHF.R.U32.HI R50, RZ, R27, R4 ;  /* 0x0000001bff321219 */ /* 0x004fe40000011604 */
[----:B------:R-:W-:Y:S02]  /*fb70*/  F2FP.BF16.F32.PACK_AB R4, R122, R9 ;  /* 0x000000097a04723e */ /* 0x000fe400000010ff */
[----:B------:R-:W-:Y:S01]  /*fb80*/  F2FP.BF16.F32.PACK_AB R9, R146, R141 ;  /* 0x0000008d9209723e */ /* 0x000fe200000010ff */
[----:B------:R-:W-:Y:S01]  /*fb90*/  IMAD.MOV R3, RZ, RZ, -R50 ;  /* 0x000000ffff037224 */ /* 0x000fe200078e0a32 */
[----:B------:R-:W-:Y:S01]  /*fba0*/  IADD3 R33, P3, R48, 0x7000, RZ ;  /* 0x0000700030217810 */ /* 0x000fe20007f7e0ff */
[----:B------:R-:W-:Y:S01]  /*fbb0*/  STSM.16.M88.4 [R66], R4 ;  /* 0x0000000442007844 */ /* 0x000fe20000000200 */
[----:B------:R-:W-:Y:S01]  /*fbc0*/  LOP3.LUT R70, R32, R37, RZ, 0x3c, !PT ;  /* 0x0000002520467212 */ /* 0x000fe200078e3cff */
[----:B------:R-:W-:Y:S01]  /*fbd0*/  IMAD R3, R22, R3, R26 ;  /* 0x0000000316037224 */ /* 0x000fe200078e021a */
[----:B------:R-:W-:Y:S01]  /*fbe0*/  LOP3.LUT R74, R30, R35, RZ, 0x3c, !PT ;  /* 0x000000231e4a7212 */ /* 0x000fe200078e3cff */
[----:B------:R0:W-:Y:S01]  /*fbf0*/  STSM.16.M88.4 [R86], R8 ;  /* 0x0000000856007844 */ /* 0x0001e20000000200 */
[----:B------:R-:W-:-:S02]  /*fc00*/  IADD3 R31, P2, R48, 0x6000, RZ ;  /* 0x00006000301f7810 */ /* 0x000fc40007f5e0ff */
[----:B------:R-:W-:Y:S01]  /*fc10*/  LOP3.LUT R32, R33, 0x380, RZ, 0xc0, !PT ;  /* 0x0000038021207812 */ /* 0x000fe200078ec0ff */
[----:B------:R1:W-:Y:S01]  /*fc20*/  STSM.16.M88.4 [R82], R12 ;  /* 0x0000000c52007844 */ /* 0x0003e20000000200 */
[----:B------:R-:W-:Y:S02]  /*fc30*/  MOV R78, R78 ;  /* 0x0000004e004e7202 */ /* 0x000fe40000000f00 */
[----:B------:R-:W-:Y:S02]  /*fc40*/  F2FP.BF16.F32.PACK_AB R25, R137, R134 ;  /* 0x000000868919723e */ /* 0x000fe400000010ff */
[----:B------:R-:W-:Y:S02]  /*fc50*/  F2FP.BF16.F32.PACK_AB R26, R61, R60 ;  /* 0x0000003c3d1a723e */ /* 0x000fe400000010ff */
[----:B------:R-:W-:Y:S02]  /*fc60*/  F2FP.BF16.F32.PACK_AB R27, R136, R133 ;  /* 0x00000085881b723e */ /* 0x000fe400000010ff */
[----:B------:R-:W-:-:S02]  /*fc70*/  LOP3.LUT R30, R31, 0x380, RZ, 0xc0, !PT ;  /* 0x000003801f1e7812 */ /* 0x000fc400078ec0ff */
[----:B------:R-:W-:Y:S01]  /*fc80*/  MOV R74, R74 ;  /* 0x0000004a004a7202 */ /* 0x000fe20000000f00 */
[----:B0-----:R-:W-:Y:S01]  /*fc90*/  IMAD.U32 R10, RZ, RZ, UR5 ;  /* 0x00000005ff0a7e24 */ /* 0x001fe2000f8e00ff */
[----:B------:R-:W-:Y:S01]  /*fca0*/  SHF.R.S32.HI R9, RZ, 0x1f, R50 ;  /* 0x0000001fff097819 */ /* 0x000fe20000011432 */
[----:B------:R-:W-:Y:S01]  /*fcb0*/  ULDC UR5, c[0x0][0xa88] ;  /* 0x0002a20000057ab9 */ /* 0x000fe20000000800 */
[----:B------:R-:W-:Y:S01]  /*fcc0*/  SHF.R.S32.HI R8, RZ, 0x1f, R3 ;  /* 0x0000001fff087819 */ /* 0x000fe20000011403 */
[----:B-1----:R-:W-:Y:S01]  /*fcd0*/  VIADD R14, R200, UR60 ;  /* 0x0000003cc80e7c36 */ /* 0x002fe20008000000 */
[----:B------:R-:W-:Y:S01]  /*fce0*/  IADD3 R12, P0, R50, UR6, RZ ;  /* 0x00000006320c7c10 */ /* 0x000fe2000ff1e0ff */
[----:B------:R0:W-:Y:S01]  /*fcf0*/  STSM.16.M88.4 [R78], R24 ;  /* 0x000000184e007844 */ /* 0x0001e20000000200 */
[----:B------:R-:W-:Y:S02]  /*fd00*/  F2FP.BF16.F32.PACK_AB R4, R65, R64 ;  /* 0x000000404104723e */ /* 0x000fe400000010ff */
[----:B------:R-:W-:Y:S01]  /*fd10*/  IADD3.X R13, R9, UR7, R10, P0, !PT ;  /* 0x00000007090d7c10 */ /* 0x000fe200087fe40a */
[----:B------:R-:W-:Y:S01]  /*fd20*/  ULDC.64 UR6, c[0x0][0xb88] ;  /* 0x0002e20000067ab9 */ /* 0x000fe20000000a00 */
[----:B------:R-:W-:Y:S01]  /*fd30*/  F2FP.BF16.F32.PACK_AB R5, R135, R132 ;  /* 0x000000848705723e */ /* 0x000fe200000010ff */
[----:B------:R-:W-:Y:S01]  /*fd40*/  IMAD R8, R8, UR6, RZ ;  /* 0x0000000608087c24 */ /* 0x000fe2000f8e02ff */
[----:B------:R-:W-:Y:S01]  /*fd50*/  F2FP.BF16.F32.PACK_AB R6, R69, R68 ;  /* 0x000000444506723e */ /* 0x000fe200000010ff */
[----:B------:R-:W-:Y:S01]  /*fd60*/  IMAD.WIDE.U32 R12, R3, UR6, R12 ;  /* 0x00000006030c7c25 */ /* 0x000fe2000f8e000c */
[----:B------:R-:W-:-:S02]  /*fd70*/  F2FP.BF16.F32.PACK_AB R7, R131, R130 ;  /* 0x000000828307723e */ /* 0x000fc400000010ff */
[----:B------:R-:W-:Y:S01]  /*fd80*/  SHF.R.U64 R32, R32, 0x3, RZ ;  /* 0x0000000320207819 */ /* 0x000fe200000012ff */
[----:B------:R-:W-:Y:S01]  /*fd90*/  IMAD R15, R3, UR7, R8 ;  /* 0x00000007030f7c24 */ /* 0x000fe2000f8e0208 */
[----:B------:R-:W-:Y:S01]  /*fda0*/  SHF.R.U64 R30, R30, 0x3, RZ ;  /* 0x000000031e1e7819 */ /* 0x000fe200000012ff */
[----:B------:R1:W-:Y:S01]  /*fdb0*/  STSM.16.M88.4 [R74], R4 ;  /* 0x000000044a007844 */ /* 0x0003e20000000200 */
[----:B------:R-:W-:Y:S01]  /*fdc0*/  LOP3.LUT R32, R32, R33, RZ, 0x3c, !PT ;  /* 0x0000002120207212 */ /* 0x000fe200078e3cff */
[----:B------:R-:W-:Y:S01]  /*fdd0*/  ULDC.64 UR6, c[0x0][0xb50] ;  /* 0x0002d40000067ab9 */ /* 0x000fe20000000a00 */
[----:B------:R-:W-:Y:S01]  /*fde0*/  IMAD R3, R22, UR5, RZ ;  /* 0x0000000516037c24 */ /* 0x000fe2000f8e02ff */
[----:B------:R-:W-:Y:S01]  /*fdf0*/  LOP3.LUT P0, RZ, R198, 0x3, RZ, 0xc0, !PT ;  /* 0x00000003c6ff7812 */ /* 0x000fe2000780c0ff */
[--C-:B------:R-:W-:Y:S01]  /*fe00*/  IMAD.X R33, RZ, RZ, R49.reuse, P3 ;  /* 0x000000ffff217224 */ /* 0x100fe200018e0631 */
[----:B0-----:R-:W-:Y:S02]  /*fe10*/  LEA R24, P3, R12, UR6, 0x2 ;  /* 0x000000060c187c11 */ /* 0x001fe4000f8610ff */
[----:B------:R-:W-:Y:S01]  /*fe20*/  LOP3.LUT R30, R30, R31, RZ, 0x3c, !PT ;  /* 0x0000001f1e1e7212 */ /* 0x000fe200078e3cff */
[----:B------:R-:W-:Y:S01]  /*fe30*/  IMAD.X R31, RZ, RZ, R49, P2 ;  /* 0x000000ffff1f7224 */ /* 0x000fe200010e0631 */
[----:B------:R-:W-:Y:S01]  /*fe40*/  ISETP.GE.OR P2, PT, R14, R3, P0 ;  /* 0x000000030e00720c */ /* 0x000fe20000746670 */
[----:B------:R-:W-:Y:S01]  /*fe50*/  SHFL.IDX PT, R60, R24, RZ, 0x1c1f ;  /* 0x001c1fff183c7589 */ /* 0x000fe200000e0000 */
[----:B------:R-:W-:-:S02]  /*fe60*/  MOV R54, R54 ;  /* 0x0000003600367202 */ /* 0x000fc40000000f00 */
[----:B------:R-:W-:Y:S01]  /*fe70*/  MOV R70, R70 ;  /* 0x0000004600467202 */ /* 0x000fe20000000f00 */
[----:B-1----:R-:W-:Y:S01]  /*fe80*/  VIADD R4, R14, 0x8 ;  /* 0x000000080e047836 */ /* 0x002fe20000000000 */
[----:B------:R-:W-:Y:S01]  /*fe90*/  F2FP.BF16.F32.PACK_AB R8, R73, R72 ;  /* 0x000000484908723e */ /* 0x000fe200000010ff */
[----:B------:R-:W-:Y:S01]  /*fea0*/  IMAD.IADD R5, R13, 0x1, R15 ;  /* 0x000000010d057824 */ /* 0x000fe200078e020f */
[----:B------:R-:W-:Y:S02]  /*feb0*/  F2FP.BF16.F32.PACK_AB R9, R128, R127 ;  /* 0x0000007f8009723e */ /* 0x000fe400000010ff */
[----:B------:R-:W-:Y:S02]  /*fec0*/  F2FP.BF16.F32.PACK_AB R10, R77, R76 ;  /* 0x0000004c4d0a723e */ /* 0x000fe400000010ff */
[----:B------:R-:W-:Y:S02]  /*fed0*/  F2FP.BF16.F32.PACK_AB R11, R129, R126 ;  /* 0x0000007e810b723e */ /* 0x000fe400000010ff */
[----:B------:R-:W-:-:S02]  /*fee0*/  ISETP.GE.OR P0, PT, R4, R3, P0 ;  /* 0x000000030400720c */ /* 0x000fc40000706670 */
[----:B------:R-:W-:Y:S01]  /*fef0*/  LEA.HI.X R25, R12, UR7, R5, 0x2, P3 ;  /* 0x000000070c197c11 */ /* 0x000fe200098f1405 */
[----:B------:R-:W-:Y:S01]  /*ff00*/  STSM.16.M88.4 [R70], R8 ;  /* 0x0000000846007844 */ /* 0x000fe20000000200 */
[----:B------:R-:W-:Y:S02]  /*ff10*/  MOV R55, R62 ;  /* 0x0000003e00377202 */ /* 0x000fe40000000f00 */
[----:B------:R-:W-:Y:S01]  /*ff20*/  F2FP.BF16.F32.PACK_AB R4, R81, R80 ;  /* 0x000000505104723e */ /* 0x000fe200000010ff */
[----:B------:R-:W0:Y:S01]  /*ff30*/  SHFL.IDX PT, R61, R25, RZ, 0x1c1f ;  /* 0x001c1fff193d7589 */ /* 0x000e2200000e0000 */
[----:B------:R-:W-:Y:S02]  /*ff40*/  F2FP.BF16.F32.PACK_AB R5, R124, R123 ;  /* 0x0000007b7c05723e */ /* 0x000fe400000010ff */
[----:B------:R-:W-:Y:S01]  /*ff50*/  F2FP.BF16.F32.PACK_AB R6, R85, R84 ;  /* 0x000000545506723e */ /* 0x000fe200000010ff */
[----:B------:R-:W-:Y:S01]  /*ff60*/  SHFL.IDX PT, R62, R24, 0x1, 0x1c1f ;  /* 0x003c1f00183e7f89 */ /* 0x000fe200000e0000 */
[----:B------:R-:W-:-:S02]  /*ff70*/  F2FP.BF16.F32.PACK_AB R7, R125, R56 ;  /* 0x000000387d07723e */ /* 0x000fc400000010ff */
[----:B------:R-:W-:Y:S01]  /*ff80*/  MOV R58, R58 ;  /* 0x0000003a003a7202 */ /* 0x000fe20000000f00 */
[----:B------:R-:W1:Y:S01]  /*ff90*/  SHFL.IDX PT, R63, R25, 0x1, 0x1c1f ;  /* 0x003c1f00193f7f89 */ /* 0x000e6200000e0000 */
        /* <DEDUP_REMOVED lines=9> */
[----:B------:R-:W-:Y:S01]  /*10030*/  F2FP.BF16.F32.PACK_AB R106, R109, R108 ;  /* 0x0000006c6d6a723e */ /* 0x000fe200000010ff */
[----:B------:R-:W-:Y:S01]  /*10040*/  STSM.16.M88.4 [R54], R96 ;  /* 0x0000006036007844 */ /* 0x000fe20000000200 */
[----:B------:R-:W-:Y:S02]  /*10050*/  F2FP.BF16.F32.PACK_AB R107, R111, R110 ;  /* 0x0000006e6f6b723e */ /* 0x000fe400000010ff */
[----:B------:R-:W-:Y:S02]  /*10060*/  F2FP.BF16.F32.PACK_AB R113, R115, R114 ;  /* 0x000000727371723e */ /* 0x000fe400000010ff */
[----:B------:R-:W-:Y:S01]  /*10070*/  F2FP.BF16.F32.PACK_AB R114, R117, R116 ;  /* 0x000000747572723e */ /* 0x000fe200000010ff */
[----:B------:R-:W-:Y:S01]  /*10080*/  STSM.16.M88.4 [R103], R104 ;  /* 0x0000006867007844 */ /* 0x000fe20000000200 */
[----:B------:R-:W-:-:S02]  /*10090*/  F2FP.BF16.F32.PACK_AB R115, R119, R118 ;  /* 0x000000767773723e */ /* 0x000fc400000010ff */
[C---:B------:R-:W-:Y:S02]  /*100a0*/  IADD3 R41, P4, R48.reuse, 0x1000, RZ ;  /* 0x0000100030297810 */ /* 0x040fe40007f9e0ff */
[----:B------:R-:W-:Y:S01]  /*100b0*/  IADD3 R43, P5, R48, 0x2000, RZ ;  /* 0x00002000302b7810 */ /* 0x000fe20007fbe0ff */
[----:B------:R-:W-:Y:S01]  /*100c0*/  STSM.16.M88.4 [R102], R112 ;  /* 0x0000007066007844 */ /* 0x000fe20000000200 */
[----:B------:R-:W-:Y:S02]  /*100d0*/  LOP3.LUT R40, R41, 0x380, RZ, 0xc0, !PT ;  /* 0x0000038029287812 */ /* 0x000fe400078ec0ff */
[----:B------:R-:W-:Y:S01]  /*100e0*/  LOP3.LUT R42, R43, 0x380, RZ, 0xc0, !PT ;  /* 0x000003802b2a7812 */ /* 0x000fe200078ec0ff */
[----:B------:R-:W-:Y:S01]  /*100f0*/  BAR.SYNC.DEFER_BLOCKING 0x1, 0x100 ;  /* 0x0044000000007b1d */ /* 0x000fe20000010000 */
[----:B------:R-:W-:Y:S02]  /*10100*/  SHF.R.U64 R40, R40, 0x3, RZ ;  /* 0x0000000328287819 */ /* 0x000fe400000012ff */
[----:B------:R-:W-:-:S02]  /*10110*/  SHF.R.U64 R42, R42, 0x3, RZ ;  /* 0x000000032a2a7819 */ /* 0x000fc400000012ff */
[----:B------:R-:W-:Y:S01]  /*10120*/  LOP3.LUT R40, R40, R41, RZ, 0x3c, !PT ;  /* 0x0000002928287212 */ /* 0x000fe200078e3cff */
[--C-:B------:R-:W-:Y:S01]  /*10130*/  IMAD.X R41, RZ, RZ, R49.reuse, P4 ;  /* 0x000000ffff297224 */ /* 0x100fe200020e0631 */
[----:B------:R-:W-:Y:S01]  /*10140*/  LOP3.LUT R42, R42, R43, RZ, 0x3c, !PT ;  /* 0x0000002b2a2a7212 */ /* 0x000fe200078e3cff */
[----:B------:R-:W-:Y:S01]  /*10150*/  IMAD.X R43, RZ, RZ, R49, P5 ;  /* 0x000000ffff2b7224 */ /* 0x000fe200028e0631 */
[C---:B------:R-:W-:Y:S02]  /*10160*/  IADD3 R45, P6, R48.reuse, 0x3000, RZ ;  /* 0x00003000302d7810 */ /* 0x040fe40007fde0ff */
[----:B------:R-:W-:Y:S02]  /*10170*/  IADD3 R37, P5, R48, 0x9000, RZ ;  /* 0x0000900030257810 */ /* 0x000fe40007fbe0ff */
[----:B------:R-:W-:Y:S01]  /*10180*/  LOP3.LUT R44, R45, 0x380, RZ, 0xc0, !PT ;  /* 0x000003802d2c7812 */ /* 0x000fe200078ec0ff */
[----:B------:R-:W-:Y:S01]  /*10190*/  UIMAD UR5, UR10, UR8, URZ ;  /* 0x000000080a0572a4 */ /* 0x000fe2000f8e023f */
[----:B------:R-:W-:-:S02]  /*101a0*/  LOP3.LUT R36, R37, 0x380, RZ, 0xc0, !PT ;  /* 0x0000038025247812 */ /* 0x000fc400078ec0ff */
[----:B------:R-:W-:Y:S01]  /*101b0*/  SHF.R.U64 R44, R44, 0x3, RZ ;  /* 0x000000032c2c7819 */ /* 0x000fe200000012ff */
[----:B0-----:R-:W-:Y:S03]  /*101c0*/  @!P2 ST.E desc[UR14][R60.64], R2 ;  /* 0x000000023c00a985 */ /* 0x001fe6000c10190e */
[----:B------:R-:W-:Y:S01]  /*101d0*/  LOP3.LUT R44, R44, R45, RZ, 0x3c, !PT ;  /* 0x0000002d2c2c7212 */ /* 0x000fe200078e3cff */
[----:B------:R-:W-:Y:S01]  /*101e0*/  IMAD.X R45, RZ, RZ, R49, P6 ;  /* 0x000000ffff2d7224 */ /* 0x000fe200030e0631 */
[----:B------:R-:W-:Y:S01]  /*101f0*/  SHF.R.U64 R36, R36, 0x3, RZ ;  /* 0x0000000324247819 */ /* 0x000fe200000012ff */
[----:B-1----:R0:W-:Y:S01]  /*10200*/  @!P0 ST.E desc[UR14][R62.64], R0 ;  /* 0x000000003e008985 */ /* 0x0021e2000c10190e */
[----:B------:R-:W-:Y:S01]  /*10210*/  UIMAD.WIDE.U32 UR6, UR11, UR8, URZ ;  /* 0x000000080b0672a5 */ /* 0x000fe2000f8e003f */
[C---:B------:R-:W-:Y:S02]  /*10220*/  IADD3 R35, P4, R48.reuse, 0x8000, RZ ;  /* 0x0000800030237810 */ /* 0x040fe40007f9e0ff */
[----:B------:R1:W5:Y:S01]  /*10230*/  LD.E.128 R24, desc[UR14][R40.64] ;  /* 0x0000000e28187980 */ /* 0x000362000c101d00 */
[----:B------:R-:W-:Y:S01]  /*10240*/  UIMAD UR5, UR11, UR9, UR5 ;  /* 0x000000090b0572a4 */ /* 0x000fe2000f8e0205 */
[----:B------:R-:W-:-:S02]  /*10250*/  IADD3 R39, P6, R48, 0xa000, RZ ;  /* 0x0000a00030277810 */ /* 0x000fc40007fde0ff */
[----:B------:R2:W5:Y:S01]  /*10260*/  LD.E.128 R8, desc[UR14][R42.64] ;  /* 0x0000000e2a087980 */ /* 0x000562000c101d00 */
[----:B------:R-:W-:Y:S01]  /*10270*/  ULDC.64 UR10, c[0x0][0xaf0] ;  /* 0x0002bc00000a7ab9 */ /* 0x000fe20000000a00 */
[----:B------:R-:W-:Y:S01]  /*10280*/  LOP3.LUT R36, R36, R37, RZ, 0x3c, !PT ;  /* 0x0000002524247212 */ /* 0x000fe200078e3cff */
[----:B0-----:R-:W-:Y:S01]  /*10290*/  IMAD R0, R193, 0x20, R196 ;  /* 0x00000020c1007824 */ /* 0x001fe200078e02c4 */
[----:B------:R-:W-:Y:S01]  /*102a0*/  LOP3.LUT R34, R35, 0x380, RZ, 0xc0, !PT ;  /* 0x0000038023227812 */ /* 0x000fe200078ec0ff */
[----:B-1----:R-:W0:Y:S01]  /*102b0*/  @P1 LDC R41, c[0x0][0xbec] ;  /* 0x0002fb00ff291b82 */ /* 0x002e220000000800 */
[----:B------:R-:W-:Y:S01]  /*102c0*/  UIADD3 UR7, UR7, UR5, URZ ;  /* 0x0000000507077290 */ /* 0x000fe2000fffe03f */
[----:B------:R-:W-:Y:S01]  /*102d0*/  LOP3.LUT R38, R39, 0x380, RZ, 0xc0, !PT ;  /* 0x0000038027267812 */ /* 0x000fe200078ec0ff */
[----:B------:R1:W5:Y:S04]  /*102e0*/  LD.E.128 R56, desc[UR14][R28.64] ;  /* 0x0000000e1c387980 */ /* 0x000368000c101d00 */
[----:B------:R3:W5:Y:S01]  /*102f0*/  LD.E.128 R52, desc[UR14][R30.64] ;  /* 0x0000000e1e347980 */ /* 0x000762000c101d00 */
[----:B--2---:R-:W2:Y:S01]  /*10300*/  @P1 LDC R43, c[0x0][0xbf0] ;  /* 0x0002fc00ff2b1b82 */ /* 0x004ea20000000800 */
[----:B------:R-:W-:Y:S01]  /*10310*/  VIADD R2, R0, UR60 ;  /* 0x0000003c00027c36 */ /* 0x000fe20008000000 */
[----:B------:R-:W-:Y:S01]  /*10320*/  UIMAD UR8, UR12, UR10, URZ ;  /* 0x0000000a0c0872a4 */ /* 0x000fe2000f8e023f */
[----:B------:R-:W-:Y:S01]  /*10330*/  LOP3.LUT R37, R48, 0x380, RZ, 0xc0, !PT ;  /* 0x0000038030257812 */ /* 0x000fe200078ec0ff */
[----:B------:R4:W5:Y:S01]  /*10340*/  LD.E.128 R64, desc[UR14][R20.64] ;  /* 0x0000000e14407980 */ /* 0x000962000c101d00 */
[----:B-1----:R-:W-:Y:S01]  /*10350*/  IMAD.MOV.U32 R29, RZ, RZ, R2 ;  /* 0x000000ffff1d7224 */ /* 0x002fe200078e0002 */
[----:B------:R-:W-:Y:S01]  /*10360*/  UIMAD UR5, UR13, UR11, UR8 ;  /* 0x0000000b0d0572a4 */ /* 0x000fe2000f8e0208 */
[----:B------:R-:W-:Y:S01]  /*10370*/  SHF.R.U64 R34, R34, 0x3, RZ ;  /* 0x0000000322227819 */ /* 0x000fe200000012ff */
[----:B------:R-:W-:Y:S01]  /*10380*/  UIMAD.WIDE.U32 UR6, UR13, UR10, UR6 ;  /* 0x0000000a0d0672a5 */ /* 0x000fe2000f8e0006 */
[----:B------:R-:W-:Y:S01]  /*10390*/  SHF.R.U64 R38, R38, 0x3, RZ ;  /* 0x0000000326267819 */ /* 0x000fe200000012ff */
[----:B------:R-:W-:Y:S01]  /*103a0*/  ULDC.64 UR8, c[0x0][0xae0] ;  /* 0x0002b80000087ab9 */ /* 0x000fe20000000a00 */
[----:B------:R-:W-:Y:S01]  /*103b0*/  SHF.R.U64 R37, R37, 0x3, RZ ;  /* 0x0000000325257819 */ /* 0x000fe200000012ff */
[----:B------:R-:W5:Y:S01]  /*103c0*/  LD.E.128 R4, desc[UR14][R44.64] ;  /* 0x0000000e2c047980 */ /* 0x000f62000c101d00 */
[----:B0-----:R-:W-:Y:S01]  /*103d0*/  @P1 IMAD.HI.U32 R0, R2, R41, RZ ;  /* 0x0000002902001227 */ /* 0x001fe200078e00ff */
[----:B------:R-:W-:Y:S01]  /*103e0*/  UIADD3 UR5, UR7, UR5, URZ ;  /* 0x0000000507057290 */ /* 0x000fe2000fffe03f */
[----:B------:R-:W-:Y:S01]  /*103f0*/  LOP3.LUT R34, R34, R35, RZ, 0x3c, !PT ;  /* 0x0000002322227212 */ /* 0x000fe200078e3cff */
[----:B------:R0:W5:Y:S01]  /*10400*/  LD.E.128 R12, desc[UR14][R32.64] ;  /* 0x0000000e200c7980 */ /* 0x000162000c101d00 */
[----:B------:R-:W-:Y:S01]  /*10410*/  LOP3.LUT R38, R38, R39, RZ, 0x3c, !PT ;  /* 0x0000002726267212 */ /* 0x000fe200078e3cff */
[--C-:B------:R-:W-:Y:S01]  /*10420*/  IMAD.X R35, RZ, RZ, R49.reuse, P4 ;  /* 0x000000ffff237224 */ /* 0x100fe200020e0631 */
[----:B------:R-:W-:Y:S01]  /*10430*/  LOP3.LUT R48, R37, R48, RZ, 0x3c, !PT ;  /* 0x0000003025307212 */ /* 0x000fe200078e3cff */
[--C-:B------:R-:W-:Y:S01]  /*10440*/  IMAD.X R37, RZ, RZ, R49.reuse, P5 ;  /* 0x000000ffff257224 */ /* 0x100fe200028e0631 */
[----:B--2---:R-:W-:Y:S01]  /*10450*/  @P1 SHF.R.U32.HI R29, RZ, R43, R0 ;  /* 0x0000002bff1d1219 */ /* 0x004fe20000011600 */
[----:B------:R-:W-:Y:S01]  /*10460*/  IMAD.X R39, RZ, RZ, R49, P6 ;  /* 0x000000ffff277224 */ /* 0x000fe200030e0631 */
[----:B------:R1:W5:Y:S02]  /*10470*/  LD.E.128 R76, desc[UR14][R34.64] ;  /* 0x0000000e224c7980 */ /* 0x000364000c101d00 */
[--C-:B------:R-:W-:Y:S01]  /*10480*/  SHF.R.S32.HI R0, RZ, 0x1f, R29.reuse ;  /* 0x0000001fff007819 */ /* 0x100fe2000001141d */
[----:B---3--:R-:W-:Y:S01]  /*10490*/  IMAD.MOV R31, RZ, RZ, -R29 ;  /* 0x000000ffff1f7224 */ /* 0x008fe200078e0a1d */
[----:B------:R-:W5:Y:S01]  /*104a0*/  LD.E.128 R48, desc[UR14][R48.64] ;  /* 0x0000000e30307980 */ /* 0x000f62000c101d00 */
[----:B----4-:R-:W-:-:S02]  /*104b0*/  IMAD.U32 R21, RZ, RZ, UR7 ;  /* 0x00000007ff157e24 */ /* 0x010fc4000f8e00ff */
[----:B------:R-:W-:Y:S01]  /*104c0*/  IMAD R0, R0, UR8, RZ ;  /* 0x0000000800007c24 */ /* 0x000fe2000f8e02ff */
[----:B------:R1:W5:Y:S01]  /*104d0*/  LD.E.128 R72, desc[UR14][R36.64] ;  /* 0x0000000e24487980 */ /* 0x000362000c101d00 */
[----:B------:R-:W-:Y:S02]  /*104e0*/  IMAD R31, R22, R31, R2 ;  /* 0x0000001f161f7224 */ /* 0x000fe400078e0202 */
[----:B------:R-:W-:Y:S01]  /*104f0*/  IMAD.U32 R20, RZ, RZ, UR6 ;  /* 0x00000006ff147e24 */ /* 0x000fe2000f8e00ff */
[----:B------:R1:W5:Y:S01]  /*10500*/  LD.E.128 R68, desc[UR14][R38.64] ;  /* 0x0000000e26447980 */ /* 0x000362000c101d00 */
[----:B------:R-:W-:Y:S01]  /*10510*/  IMAD.U32 R21, RZ, RZ, UR5 ;  /* 0x00000005ff157e24 */ /* 0x000fe2000f8e00ff */
[----:B------:R-:W-:Y:S01]  /*10520*/  ULDC.64 UR6, c[0x0][0xad8] ;  /* 0x0002b60000067ab9 */ /* 0x000fe20000000a00 */
[C---:B0-----:R-:W-:Y:S01]  /*10530*/  IMAD R33, R29.reuse, UR9, R0 ;  /* 0x000000091d217c24 */ /* 0x041fe2000f8e0200 */
[----:B------:R1:W5:Y:S01]  /*10540*/  LD.E.128 R60, desc[UR14][R46.64] ;  /* 0x0000000e2e3c7980 */ /* 0x000362000c101d00 */
[----:B------:R-:W-:Y:S01]  /*10550*/  SHF.R.S32.HI R0, RZ, 0x1f, R31 ;  /* 0x0000001fff007819 */ /* 0x000fe2000001141f */
        /* <DEDUP_REMOVED lines=22> */
[----:B0-----:R1:W0:Y:S01]  /*106c0*/  SHFL.IDX PT, R30, R2, RZ, 0x181f ;  /* 0x00181fff021e7589 */ /* 0x00122200000e0000 */
        /* <DEDUP_REMOVED lines=9> */
[----:B------:R-:W-:-:S09]  /*10760*/  ISETP.GE.AND P2, PT, R192, UR5, PT ;  /* 0x00000005c0007c0c */ /* 0x000fd2000bf46270 */
[-C--:B0-----:R-:W-:Y:S02]  /*10770*/  @!P4 LEA R20, P6, R19, R30.reuse, 0x1 ;  /* 0x0000001e1314c211 */ /* 0x081fe400078c08ff */
        /* <DEDUP_REMOVED lines=8> */
.L_x_4622:
[----:B------:R-:W-:Y:S05]  /*10800*/  BSYNC B1 ;  /* 0x0000000000017941 */ /* 0x000fea0003800000 */
.L_x_4621:
[----:B--2---:R2:W4:Y:S01]  /*10810*/  SHFL.IDX PT, R0, R22, 0x1, 0x181f ;  /* 0x00381f0016007f89 */ /* 0x00452200000e0000 */
[----:B------:R-:W-:Y:S03]  /*10820*/  BSSY B1, `(.L_x_4623) ;  /* 0x0000011000017945 */ /* 0x000fe60003800000 */
[----:B0--3--:R2:W0:Y:S01]  /*10830*/  SHFL.IDX PT, R30, R2, 0x1, 0x181f ;  /* 0x00381f00021e7f89 */ /* 0x00942200000e0000 */
[----:B------:R-:W-:Y:S05]  /*10840*/  @P1 BRA `(.L_x_4624) ;  /* 0x0000000000381947 */ /* 0x000fea0003800000 */
[----:B------:R-:W-:Y:S01]  /*10850*/  ULDC UR5, c[0x0][0xac8] ;  /* 0x0002b20000057ab9 */ /* 0x000fe20000000800 */
[----:B------:R-:W-:Y:S01]  /*10860*/  ULDC.64 UR6, c[0x0][0x208] ;  /* 0x0000820000067ab9 */ /* 0x000fe20000000a00 */
[----:B------:R-:W-:Y:S02]  /*10870*/  ISETP.GE.AND P4, PT, R19, UR5, PT ;  /* 0x0000000513007c0c */ /* 0x000fe4000bf86270 */
[----:B------:R-:W-:Y:S02]  /*10880*/  ISETP.GE.AND P5, PT, R23, UR5, PT ;  /* 0x0000000517007c0c */ /* 0x000fe4000bfa6270 */
[----:B------:R-:W-:-:S09]  /*10890*/  ISETP.GE.AND P6, PT, R192, UR5, PT ;  /* 0x00000005c0007c0c */ /* 0x000fd2000bfc6270 */
[-C--:B0-----:R-:W-:Y:S02]  /*108a0*/  @!P4 LEA R20, P1, R19, R30.reuse, 0x1 ;  /* 0x0000001e1314c211 */ /* 0x081fe400078208ff */
[-C--:B------:R-:W-:Y:S02]  /*108b0*/  @!P5 LEA R28, P2, R23, R30.reuse, 0x1 ;  /* 0x0000001e171cd211 */ /* 0x080fe400078408ff */
[C---:B------:R-:W-:Y:S02]  /*108c0*/  @!P6 LEA R30, P3, R192.reuse, R30, 0x1 ;  /* 0x0000001ec01ee211 */ /* 0x040fe400078608ff */
[-C--:B----4-:R-:W-:Y:S02]  /*108d0*/  @!P4 LEA.HI.X R21, R19, R0.reuse, R205, 0x1, P1 ;  /* 0x000000001315c211 */ /* 0x090fe400008f0ccd */
[-C--:B------:R-:W-:Y:S02]  /*108e0*/  @!P5 LEA.HI.X R29, R23, R0.reuse, R204, 0x1, P2 ;  /* 0x00000000171dd211 */ /* 0x080fe400010f0ccc */
[----:B------:R-:W-:Y:S01]  /*108f0*/  @!P6 LEA.HI.X R31, R192, R0, R203, 0x1, P3 ;  /* 0x00000000c01fe211 */ /* 0x000fe200018f0ccb */
[----:B-----5:R3:W-:Y:S04]  /*10900*/  @!P4 ST.E.128 desc[UR6][R20.64], R24 ;  /* 0x000000181400c985 */ /* 0x0207e8000c101d06 */
[----:B------:R3:W-:Y:S04]  /*10910*/  @!P5 ST.E.128 desc[UR6][R28.64], R56 ;  /* 0x000000381c00d985 */ /* 0x0007e8000c101d06 */
[----:B------:R3:W-:Y:S02]  /*10920*/  @!P6 ST.E.128 desc[UR6][R30.64], R72 ;  /* 0x000000481e00e985 */ /* 0x0007e4000c101d06 */
.L_x_4624:
[----:B------:R-:W-:Y:S05]  /*10930*/  BSYNC B1 ;  /* 0x0000000000017941 */ /* 0x000fea0003800000 */
.L_x_4623:
        /* <DEDUP_REMOVED lines=18> */
.L_x_4626:
[----:B------:R-:W-:Y:S05]  /*10a60*/  BSYNC B1 ;  /* 0x0000000000017941 */ /* 0x000fea0003800000 */
.L_x_4625:
[----:B0-----:R-:W-:Y:S01]  /*10a70*/  VIADD R0, R32, 0x60 ;  /* 0x0000006020007836 */ /* 0x001fe20000000000 */
[----:B-12-4-:R-:W0:Y:S04]  /*10a80*/  SHFL.IDX PT, R22, R22, 0x3, 0x181f ;  /* 0x00781f0016167f89 */ /* 0x016e2800000e0000 */
[----:B------:R-:W-:Y:S01]  /*10a90*/  ISETP.GE.AND P0, PT, R0, R3, PT ;  /* 0x000000030000720c */ /* 0x000fe20003f06270 */
[----:B------:R1:W2:-:S12]  /*10aa0*/  SHFL.IDX PT, R10, R2, 0x3, 0x181f ;  /* 0x00781f00020a7f89 */ /* 0x00029800000e0000 */
[----:B-1----:R-:W-:Y:S05]  /*10ab0*/  @P0 BRA `(.L_x_4627) ;  /* 0x0000000c00040947 */ /* 0x002fea0003800000 */
[----:B------:R-:W-:Y:S01]  /*10ac0*/  ULDC UR5, c[0x0][0xac8] ;  /* 0x0002b20000057ab9 */ /* 0x000fe20000000800 */
[----:B------:R-:W-:Y:S01]  /*10ad0*/  ULDC.64 UR6, c[0x0][0x208] ;  /* 0x0000820000067ab9 */ /* 0x000fe20000000a00 */
[----:B------:R-:W-:Y:S02]  /*10ae0*/  ISETP.GE.AND P2, PT, R19, UR5, PT ;  /* 0x0000000513007c0c */ /* 0x000fe4000bf46270 */
[----:B------:R-:W-:-:S11]  /*10af0*/  ISETP.GE.AND P3, PT, R23, UR5, PT ;  /* 0x0000000517007c0c */ /* 0x000fd6000bf66270 */
[-C--:B--2---:R-:W-:Y:S02]  /*10b00*/  @!P2 LEA R2, P0, R19, R10.reuse, 0x1 ;  /* 0x0000000a1302a211 */ /* 0x084fe400078008ff */
[----:B------:R-:W-:Y:S02]  /*10b10*/  @!P3 LEA R8, P1, R23, R10, 0x1 ;  /* 0x0000000a1708b211 */ /* 0x000fe400078208ff */
[-C--:B0-----:R-:W-:Y:S02]  /*10b20*/  @!P2 LEA.HI.X R3, R19, R22.reuse, R205, 0x1, P0 ;  /* 0x000000161303a211 */ /* 0x081fe400000f0ccd */
[----:B------:R-:W-:Y:S02]  /*10b30*/  ISETP.GE.AND P0, PT, R192, UR5, PT ;  /* 0x00000005c0007c0c */ /* 0x000fe4000bf06270 */
[----:B------:R-:W-:Y:S01]  /*10b40*/  @!P3 LEA.HI.X R9, R23, R22, R204, 0x1, P1 ;  /* 0x000000161709b211 */ /* 0x000fe200008f0ccc */
[----:B------:R0:W-:Y:S04]  /*10b50*/  @!P2 ST.E.128 desc[UR6][R2.64], R4 ;  /* 0x000000040200a985 */ /* 0x0001e8000c101d06 */
[----:B------:R0:W-:Y:S06]  /*10b60*/  @!P3 ST.E.128 desc[UR6][R8.64], R12 ;  /* 0x0000000c0800b985 */ /* 0x0001ec000c101d06 */
[----:B------:R-:W-:Y:S05]  /*10b70*/  @P0 BRA `(.L_x_4627) ;  /* 0x0000000800d40947 */ /* 0x000fea0003800000 */
[----:B0-----:R-:W-:Y:S01]  /*10b80*/  LEA R2, P0, R192, R10, 0x1 ;  /* 0x0000000ac0027211 */ /* 0x001fe200078008ff */
[----:B------:R-:W-:-:S03]  /*10b90*/  ULDC.64 UR6, c[0x0][0x208] ;  /* 0x0000820000067ab9 */ /* 0x000fc60000000a00 */
[----:B------:R-:W-:-:S05]  /*10ba0*/  LEA.HI.X R3, R192, R22, R203, 0x1, P0 ;  /* 0x00000016c0037211 */ /* 0x000fca00000f0ccb */
[----:B------:R0:W-:Y:S01]  /*10bb0*/  ST.E.128 desc[UR6][R2.64], R60 ;  /* 0x0000003c02007985 */ /* 0x0001e2000c101d06 */
[----:B------:R-:W-:Y:S05]  /*10bc0*/  BRA `(.L_x_4627) ;  /* 0x0000000800c07947 */ /* 0x000fea0003800000 */
.L_x_4620:
        /* <DEDUP_REMOVED lines=55> */
.L_x_4629:
[----:B------:R-:W-:Y:S05]  /*10f40*/  BSYNC B1 ;  /* 0x0000000000017941 */ /* 0x000fea0003800000 */
.L_x_4628:
[----:B------:R-:W-:Y:S01]  /*10f50*/  R2UR UR13, R194 ;  /* 0x00000000c20d72ca */ /* 0x000fe200000e0000 */
[----:B------:R-:W-:Y:S01]  /*10f60*/  ULDC.64 UR10, c[0x0][0xae8] ;  /* 0x0002ba00000a7ab9 */ /* 0x000fe20000000a00 */
[----:B------:R-:W-:Y:S01]  /*10f70*/  R2UR UR12, R195 ;  /* 0x00000000c30c72ca */ /* 0x000fe200000e0000 */
[----:B------:R-:W-:Y:S01]  /*10f80*/  UIMAD UR5, UR8, UR10, URZ ;  /* 0x0000000a080572a4 */ /* 0x000fe2000f8e023f */
[----:B------:R-:W-:Y:S01]  /*10f90*/  VIADD R6, R6, UR60 ;  /* 0x0000003c06067c36 */ /* 0x000fe20008000000 */
[----:B------:R-:W-:Y:S01]  /*10fa0*/  BSSY B1, `(.L_x_4630) ;  /* 0x0000039000017945 */ /* 0x000fe20003800000 */
[----:B------:R-:W-:Y:S02]  /*10fb0*/  VIADD R10, R196, UR60 ;  /* 0x0000003cc40a7c36 */ /* 0x000fe40008000000 */
        /* <DEDUP_REMOVED lines=13> */
[----:B------:R-:W-:Y:S02]  /*11090*/  ULDC.64 UR8, c[0x0][0xae0] ;  /* 0x0002b80000087ab9 */ /* 0x000fe40000000a00 */
        /* <DEDUP_REMOVED lines=37> */
[----:B------:R3:W-:Y:S01]  /*112f0*/  @!P4 ST.E.128 desc[UR6][R6.64], RZ ;  /* 0x000000ff0600c985 */ /* 0x0007e2000c101d06 */
[----:B------:R-:W-:-:S03]  /*11300*/  @!P2 LEA.HI.X R3, R192, R0, R203, 0x1, P6 ;  /* 0x00000000c003a211 */ /* 0x000fc600030f0ccb */
[----:B------:R3:W-:Y:S04]  /*11310*/  @!P3 ST.E.128 desc[UR6][R12.64], RZ ;  /* 0x000000ff0c00b985 */ /* 0x0007e8000c101d06 */
[----:B------:R3:W-:Y:S02]  /*11320*/  @!P2 ST.E.128 desc[UR6][R2.64], RZ ;  /* 0x000000ff0200a985 */ /* 0x0007e4000c101d06 */
.L_x_4631:
[----:B------:R-:W-:Y:S05]  /*11330*/  BSYNC B1 ;  /* 0x0000000000017941 */ /* 0x000fea0003800000 */
.L_x_4630:
        /* <DEDUP_REMOVED lines=8> */
[----:B------:R-:W-:-:S09]  /*113c0*/  ISETP.GE.AND P6, PT, R192, UR5, PT ;  /* 0x00000005c0007c0c */ /* 0x000fd2000bfc6270 */
[-C--:B-1----:R-:W-:Y:S02]  /*113d0*/  @!P4 LEA R6, P1, R19, R2.reuse, 0x1 ;  /* 0x000000021306c211 */ /* 0x082fe400078208ff */
[-C--:B------:R-:W-:Y:S02]  /*113e0*/  @!P5 LEA R12, P2, R23, R2.reuse, 0x1 ;  /* 0x00000002170cd211 */ /* 0x080fe400078408ff */
[C---:B------:R-:W-:Y:S02]  /*113f0*/  @!P6 LEA R2, P3, R192.reuse, R2, 0x1 ;  /* 0x00000002c002e211 */ /* 0x040fe400078608ff */
[-C--:B----4-:R-:W-:Y:S02]  /*11400*/  @!P4 LEA.HI.X R7, R19, R0.reuse, R205, 0x1, P1 ;  /* 0x000000001307c211 */ /* 0x090fe400008f0ccd */
[-C--:B------:R-:W-:Y:S02]  /*11410*/  @!P5 LEA.HI.X R13, R23, R0.reuse, R204, 0x1, P2 ;  /* 0x00000000170dd211 */ /* 0x080fe400010f0ccc */
[----:B------:R-:W-:Y:S01]  /*11420*/  @!P6 LEA.HI.X R3, R192, R0, R203, 0x1, P3 ;  /* 0x00000000c003e211 */ /* 0x000fe200018f0ccb */
[----:B------:R3:W-:Y:S04]  /*11430*/  @!P4 ST.E.128 desc[UR6][R6.64], RZ ;  /* 0x000000ff0600c985 */ /* 0x0007e8000c101d06 */
[----:B------:R3:W-:Y:S04]  /*11440*/  @!P5 ST.E.128 desc[UR6][R12.64], RZ ;  /* 0x000000ff0c00d985 */ /* 0x0007e8000c101d06 */
[----:B------:R3:W-:Y:S02]  /*11450*/  @!P6 ST.E.128 desc[UR6][R2.64], RZ ;  /* 0x000000ff0200e985 */ /* 0x0007e4000c101d06 */
.L_x_4633:
[----:B------:R-:W-:Y:S05]  /*11460*/  BSYNC B1 ;  /* 0x0000000000017941 */ /* 0x000fea0003800000 */
.L_x_4632:
        /* <DEDUP_REMOVED lines=18> */
.L_x_4635:
[----:B------:R-:W-:Y:S05]  /*11590*/  BSYNC B1 ;  /* 0x0000000000017941 */ /* 0x000fea0003800000 */
.L_x_4634:
        /* <DEDUP_REMOVED lines=9> */
[----:B------:R-:W-:-:S09]  /*11630*/  ISETP.GE.AND P5, PT, R192, UR5, PT ;  /* 0x00000005c0007c0c */ /* 0x000fd2000bfa6270 */
[-C--:B-12-4-:R-:W-:Y:S02]  /*11640*/  @!P3 LEA R4, P0, R19, R2.reuse, 0x1 ;  /* 0x000000021304b211 */ /* 0x096fe400078008ff */
[-C--:B------:R-:W-:Y:S02]  /*11650*/  @!P4 LEA R8, P1, R23, R2.reuse, 0x1 ;  /* 0x000000021708c211 */ /* 0x080fe400078208ff */
[C---:B------:R-:W-:Y:S02]  /*11660*/  @!P5 LEA R2, P2, R192.reuse, R2, 0x1 ;  /* 0x00000002c002d211 */ /* 0x040fe400078408ff */
[-C--:B---3--:R-:W-:Y:S02]  /*11670*/  @!P3 LEA.HI.X R5, R19, R6.reuse, R205, 0x1, P0 ;  /* 0x000000061305b211 */ /* 0x088fe400000f0ccd */
[-C--:B------:R-:W-:Y:S02]  /*11680*/  @!P4 LEA.HI.X R9, R23, R6.reuse, R204, 0x1, P1 ;  /* 0x000000061709c211 */ /* 0x080fe400008f0ccc */
[----:B------:R-:W-:Y:S01]  /*11690*/  @!P5 LEA.HI.X R3, R192, R6, R203, 0x1, P2 ;  /* 0x00000006c003d211 */ /* 0x000fe200010f0ccb */
[----:B------:R0:W-:Y:S04]  /*116a0*/  @!P3 ST.E.128 desc[UR6][R4.64], RZ ;  /* 0x000000ff0400b985 */ /* 0x0001e8000c101d06 */
[----:B------:R0:W-:Y:S04]  /*116b0*/  @!P4 ST.E.128 desc[UR6][R8.64], RZ ;  /* 0x000000ff0800c985 */ /* 0x0001e8000c101d06 */
[----:B------:R0:W-:Y:S02]  /*116c0*/  @!P5 ST.E.128 desc[UR6][R2.64], RZ ;  /* 0x000000ff0200d985 */ /* 0x0001e4000c101d06 */
.L_x_4627:
[----:B------:R-:W-:Y:S05]  /*116d0*/  BSYNC B0 ;  /* 0x0000000000007941 */ /* 0x000fea0003800000 */
.L_x_4619:
[----:B------:R-:W-:Y:S02]  /*116e0*/  ULDC UR5, c[0x0][0xc38] ;  /* 0x00030e0000057ab9 */ /* 0x000fe40000000800 */
[----:B------:R-:W-:-:S06]  /*116f0*/  UISETP.GE.AND UP0, UPT, UR4, UR5, UPT ;  /* 0x000000050400728c */ /* 0x000fcc000bf06270 */
[----:B------:R-:W-:-:S13]  /*11700*/  PLOP3.LUT P0, PT, PT, PT, UP0, 0x80, 0x0 ;  /* 0x000000000000781c */ /* 0x000fda0003f0f008 */
[----:B------:R-:W-:Y:S05]  /*11710*/  @!P0 BRA `(.L_x_4636) ;  /* 0xfffffef400b08947 */ /* 0x000fea000383ffff */
[----:B------:R-:W-:Y:S05]  /*11720*/  EXIT ;  /* 0x000000000000794d */ /* 0x000fea0003800000 */
.L_x_4538:
[----:B------:R-:W-:-:S08]  /*11730*/  NOP ;  /* 0x0000000000007918 */ /* 0x000fd00000000000 */
[----:B0-----:R-:W0:-:S00]  /*11740*/  USETMAXREG.DEALLOC.CTAPOOL 0x18 ;  /* 0x00000018000079c8 */ /* 0x001e0000080e0500 */
[----:B0-----:R-:W2:Y:S01]  /*11750*/  LDL.LU R2, [R1+0xc] ;  /* 0x00000c0001027983 */ /* 0x001ea20000300800 */
[----:B------:R-:W-:-:S05]  /*11760*/  LOP3.LUT R0, R0, 0x3, RZ, 0xc0, !PT ;  /* 0x0000000300007812 */ /* 0x000fca00078ec0ff */
[----:B------:R-:W0:Y:S01]  /*11770*/  S2UR UR6, SR_CTAID.X ;  /* 0x00000000000679c3 */ /* 0x000e220000002500 */
[----:B------:R-:W-:Y:S01]  /*11780*/  IMAD.MOV.U32 R18, RZ, RZ, RZ ;  /* 0x000000ffff127224 */ /* 0x000fe200078e00ff */
[----:B------:R-:W1:Y:S02]  /*11790*/  SHFL.IDX PT, R0, R0, RZ, 0x1f ;  /* 0x00001fff00007589 */ /* 0x000e6400000e0000 */
[----:B-1----:R-:W-:-:S04]  /*117a0*/  ISETP.NE.AND P0, PT, R0, RZ, PT ;  /* 0x000000ff0000720c */ /* 0x002fc80003f05270 */
[----:B------:R-:W0:Y:S09]  /*117b0*/  LDC R0, c[0x0][0xc38] ;  /* 0x00030e00ff007b82 */ /* 0x000e320000000800 */
[----:B------:R-:W-:Y:S06]  /*117c0*/  @P0 BAR.ARV 0x4, 0x180 ;  /* 0x0106000000000b1d */ /* 0x000fec0000002000 */
[----:B--2---:R-:W-:-:S04]  /*117d0*/  LOP3.LUT R2, R2, 0xfffffffb, RZ, 0xc0, !PT ;  /* 0xfffffffb02027812 */ /* 0x004fc800078ec0ff */
[----:B------:R-:W-:Y:S02]  /*117e0*/  @P0 LOP3.LUT R2, R2, 0x4, RZ, 0xfc, !PT ;  /* 0x0000000402020812 */ /* 0x000fe400078efcff */
[----:B0-----:R-:W-:Y:S01]  /*117f0*/  ISETP.LE.AND P0, PT, R0, UR6, PT ;  /* 0x0000000600007c0c */ /* 0x001fe2000bf03270 */
[----:B------:R-:W-:Y:S02]  /*11800*/  IMAD.MOV.U32 R0, RZ, RZ, 0x1 ;  /* 0x00000001ff007424 */ /* 0x000fe400078e00ff */
[----:B------:R0:W-:Y:S04]  /*11810*/  STL [R1+0xc], R2 ;  /* 0x00000c0201007387 */ /* 0x0001e80000100800 */
[----:B------:R0:W-:Y:S04]  /*11820*/  STL [R1+0x18], RZ ;  /* 0x000018ff01007387 */ /* 0x0001e80000100800 */
[----:B------:R0:W-:Y:S02]  /*11830*/  STL [R1+0x4], R0 ;  /* 0x0000040001007387 */ /* 0x0001e40000100800 */
        /* <DEDUP_REMOVED lines=23> */
[----:B------:R-:W-:Y:S04]  /*119b0*/  STL [R1+0x14], R3 ;  /* 0x0000140301007387 */ /* 0x000fe80000100800 */
[----:B------:R-:W-:Y:S04]  /*119c0*/  STL [R1+0x18], RZ ;  /* 0x000018ff01007387 */ /* 0x000fe80000100800 */
[----:B------:R0:W-:Y:S02]  /*119d0*/  STL [R1+0x4], R2 ;  /* 0x0000040201007387 */ /* 0x0001e40000100800 */
[----:B0-----:R-:W-:-:S02]  /*119e0*/  LOP3.LUT R2, R0, 0x40, RZ, 0xfc, !PT ;  /* 0x0000004000027812 */ /* 0x001fc400078efcff */
[----:B------:R-:W-:-:S07]  /*119f0*/  LOP3.LUT R0, R0, 0x80, RZ, 0xfc, !PT ;  /* 0x0000008000007812 */ /* 0x000fce00078efcff */
.L_x_4737:
        /* <DEDUP_REMOVED lines=23> */
.L_x_4638:
[----:B------:R-:W-:Y:S01]  /*11b70*/  ULDC UR9, c[0x0][0xc54] ;  /* 0x0003150000097ab9 */ /* 0x000fe20000000800 */
[----:B------:R-:W-:Y:S01]  /*11b80*/  UMOV UR6, UR8 ;  /* 0x0000000800067c82 */ /* 0x000fe20008000000 */
[----:B------:R-:W-:-:S11]  /*11b90*/  UISETP.NE.AND UP0, UPT, UR9, 0x1, UPT ;  /* 0x000000010900788c */ /* 0x000fd6000bf05270 */
[----:B------:R-:W-:Y:S02]  /*11ba0*/  @UP0 ULDC.64 UR10, c[0x0][0xc58] ;  /* 0x00031600000a0ab9 */ /* 0x000fe40000000a00 */
[----:B------:R-:W-:-:S04]  /*11bb0*/  UIMAD.WIDE.U32 UR4, UR8, UR10, URZ ;  /* 0x0000000a080472a5 */ /* 0x000fc8000f8e003f */
[----:B------:R-:W-:-:S04]  /*11bc0*/  @UP0 USHF.R.U32.HI UR6, URZ, UR11, UR5 ;  /* 0x0000000b3f060299 */ /* 0x000fc80008011605 */
[----:B------:R-:W-:-:S12]  /*11bd0*/  UIMAD UR4, UR6, UR9, URZ ;  /* 0x00000009060472a4 */ /* 0x000fd8000f8e023f */
.L_x_4639:
        /* <DEDUP_REMOVED lines=48> */
.L_x_4641:
[----:B------:R-:W-:-:S11]  /*11ee0*/  UISETP.NE.AND UP0, UPT, UR5, 0x1, UPT ;  /* 0x000000010500788c */ /* 0x000fd6000bf05270 */
[----:B------:R-:W-:Y:S02]  /*11ef0*/  @UP0 ULDC.64 UR12, c[0x0][0x9e8] ;  /* 0x00027a00000c0ab9 */ /* 0x000fe40000000a00 */
[----:B------:R-:W-:-:S04]  /*11f00*/  UIMAD.WIDE.U32 UR8, UR10, UR12, URZ ;  /* 0x0000000c0a0872a5 */ /* 0x000fc8000f8e003f */
[----:B------:R-:W-:-:S12]  /*11f10*/  @UP0 USHF.R.U32.HI UR10, URZ, UR13, UR9 ;  /* 0x0000000d3f0a0299 */ /* 0x000fd80008011609 */
.L_x_4642:
[----:B------:R-:W-:-:S04]  /*11f20*/  UIMAD UR10, UR10, UR5, UR5 ;  /* 0x000000050a0a72a4 */ /* 0x000fc8000f8e0205 */
[----:B------:R-:W-:-:S04]  /*11f30*/  UISETP.LT.AND UP0, UPT, UR4, UR10, UPT ;  /* 0x0000000a0400728c */ /* 0x000fc8000bf01270 */
[----:B------:R-:W-:-:S12]  /*11f40*/  USEL UR4, UR4, UR10, UP0 ;  /* 0x0000000a04047287 */ /* 0x000fd80008000000 */
.L_x_4640:
[----:B------:R-:W-:Y:S02]  /*11f50*/  UIMAD UR8, UR15, UR7, 0x5f ;  /* 0x0000005f0f0874a4 */ /* 0x000fe4000f8e0207 */
[----:B------:R-:W-:Y:S02]  /*11f60*/  UIADD3 UR10, UR4, 0x5f, URZ ;  /* 0x0000005f040a7890 */ /* 0x000fe4000fffe03f */
[----:B------:R-:W-:Y:S02]  /*11f70*/  UIMAD.WIDE UR8, UR8, 0x2aaaaaab, URZ ;  /* 0x2aaaaaab080878a5 */ /* 0x000fe4000f8e023f */
[----:B------:R-:W-:Y:S01]  /*11f80*/  UIMAD.WIDE UR10, UR10, 0x2aaaaaab, URZ ;  /* 0x2aaaaaab0a0a78a5 */ /* 0x000fe2000f8e023f */
[----:B------:R-:W-:Y:S01]  /*11f90*/  @UP1 ULDC UR12, c[0x0][0x44c] ;  /* 0x00011300000c1ab9 */ /* 0x000fe20000000800 */
[----:B------:R-:W-:Y:S02]  /*11fa0*/  UIMAD UR7, UR15, UR7, -UR6 ;  /* 0x000000070f0772a4 */ /* 0x000fe4000f8e0a06 */
[----:B------:R-:W-:-:S02]  /*11fb0*/  UIMAD.WIDE.U32 UR12, UR43, UR12, URZ ;  /* 0x0000000c2b0c72a5 */ /* 0x000fc4000f8e003f */
[----:B------:R-:W-:Y:S02]  /*11fc0*/  USHF.R.U32.HI UR6, URZ, 0x1f, UR9 ;  /* 0x0000001f3f067899 */ /* 0x000fe40008011609 */
[----:B------:R-:W-:Y:S01]  /*11fd0*/  USHF.R.U32.HI UR4, URZ, 0x1f, UR11 ;  /* 0x0000001f3f047899 */ /* 0x000fe2000801160b */
[----:B------:R-:W-:Y:S01]  /*11fe0*/  @UP1 ULDC UR16, c[0x0][0x450] ;  /* 0x0001140000101ab9 */ /* 0x000fe20000000800 */
[----:B------:R-:W-:Y:S01]  /*11ff0*/  UMOV UR14, UR43 ;  /* 0x0000002b000e7c82 */ /* 0x000fe20008000000 */
[----:B------:R-:W-:Y:S02]  /*12000*/  @UP1 USHF.R.U32.HI UR14, URZ, UR16, UR13 ;  /* 0x000000103f0e1299 */ /* 0x000fe4000801160d */
[----:B------:R-:W-:Y:S02]  /*12010*/  ULEA.HI.SX32 UR9, UR9, UR6, 0x1c ;  /* 0x0000000609097291 */ /* 0x000fe4000f8fe23f */
[----:B------:R-:W-:Y:S02]  /*12020*/  ULEA.HI.SX32 UR4, UR11, UR4, 0x1c ;  /* 0x000000040b047291 */ /* 0x000fe4000f8fe23f */
[----:B------:R-:W-:-:S02]  /*12030*/  UIADD3 UR6, UR7, UR14, URZ ;  /* 0x0000000e07067290 */ /* 0x000fc4000fffe03f */
[----:B------:R-:W-:Y:S01]  /*12040*/  UISETP.LT.AND UP0, UPT, UR9, UR4, UPT ;  /* 0x000000040900728c */ /* 0x000fe2000bf01270 */
[----:B------:R-:W-:Y:S02]  /*12050*/  ULDC UR8, c[0x0][0x9dc] ;  /* 0x0002770000087ab9 */ /* 0x000fe40000000800 */
[----:B------:R-:W-:Y:S02]  /*12060*/  UIADD3 UR8, UR6, -UR8, URZ ;  /* 0x8000000806087290 */ /* 0x000fe4000fffe03f */
[----:B------:R-:W-:Y:S01]  /*12070*/  USEL UR41, UR9, UR4, UP0 ;  /* 0x0000000409297287 */ /* 0x000fe20008000000 */
        /* <DEDUP_REMOVED lines=12> */
.L_x_4644:
[----:B------:R-:W-:-:S11]  /*12140*/  UISETP.NE.AND UP0, UPT, UR5, 0x1, UPT ;  /* 0x000000010500788c */ /* 0x000fd6000bf05270 */
[----:B------:R-:W-:Y:S02]  /*12150*/  @UP0 ULDC.64 UR10, c[0x0][0x9e8] ;  /* 0x00027a00000a0ab9 */ /* 0x000fe40000000a00 */
[----:B------:R-:W-:-:S04]  /*12160*/  UIMAD.WIDE.U32 UR6, UR4, UR10, URZ ;  /* 0x0000000a040672a5 */ /* 0x000fc8000f8e003f */
[----:B------:R-:W-:-:S12]  /*12170*/  @UP0 USHF.R.U32.HI UR4, URZ, UR11, UR7 ;  /* 0x0000000b3f040299 */ /* 0x000fd80008011607 */
.L_x_4645:
[----:B------:R-:W-:-:S04]  /*12180*/  UIMAD UR4, UR4, UR5, URZ ;  /* 0x00000005040472a4 */ /* 0x000fc8000f8e023f */
[----:B------:R-:W-:-:S04]  /*12190*/  UISETP.LT.AND UP0, UPT, UR8, UR4, UPT ;  /* 0x000000040800728c */ /* 0x000fc8000bf01270 */
[----:B------:R-:W-:-:S12]  /*121a0*/  USEL UR8, UR8, UR4, !UP0 ;  /* 0x0000000408087287 */ /* 0x000fd8000c000000 */
.L_x_4643:
[----:B------:R-:W-:Y:S01]  /*121b0*/  UIMAD.WIDE UR4, UR8, 0x2aaaaaab, URZ ;  /* 0x2aaaaaab080478a5 */ /* 0x000fe2000f8e023f */
[----:B------:R-:W-:Y:S03]  /*121c0*/  BSSY B7, `(.L_x_4646) ;  /* 0x000042f000077945 */ /* 0x000fe60003800000 */
[----:B------:R-:W-:-:S04]  /*121d0*/  USHF.R.U32.HI UR4, URZ, 0x1f, UR5 ;  /* 0x0000001f3f047899 */ /* 0x000fc80008011605 */
[----:B------:R-:W-:-:S04]  /*121e0*/  ULEA.HI.SX32 UR4, UR5, UR4, 0x1c ;  /* 0x0000000405047291 */ /* 0x000fc8000f8fe23f */
        /* <DEDUP_REMOVED lines=24> */
.L_x_4647:
        /* <DEDUP_REMOVED lines=20> */
.L_x_4650:
[----:B------:R-:W-:Y:S05]  /*124b0*/  BSYNC B6 ;  /* 0x0000000000067941 */ /* 0x000fea0003800000 */
.L_x_4649:
        /* <DEDUP_REMOVED lines=20> */
.L_x_4653:
        /* <DEDUP_REMOVED lines=15> */
.L_x_4652:
[----:B------:R-:W-:Y:S05]  /*126f0*/  BSYNC B6 ;  /* 0x0000000000067941 */ /* 0x000fea0003800000 */
.L_x_4651:
[----:B------:R-:W-:Y:S01]  /*12700*/  ULDC.64 UR4, c[0x0][0x9f8] ;  /* 0x00027e0000047ab9 */ /* 0x000fe20000000a00 */
[----:B------:R-:W2:Y:S01]  /*12710*/  LDL.LU R0, [R1+0xc] ;  /* 0x00000c0001007983 */ /* 0x000ea20000300800 */
[----:B------:R-:W-:Y:S01]  /*12720*/  UISETP.NE.U32.AND UP0, UPT, UR4, URZ, UPT ;  /* 0x0000003f0400728c */ /* 0x000fe2000bf05070 */
[----:B------:R-:W-:Y:S01]  /*12730*/  IMAD.U32 R7, RZ, RZ, UR42 ;  /* 0x0000002aff077e24 */ /* 0x000fe2000f8e00ff */
[----:B------:R-:W-:Y:S02]  /*12740*/  ULDC.64 UR6, c[0x0][0x208] ;  /* 0x0000820000067ab9 */ /* 0x000fe40000000a00 */
[----:B------:R-:W-:-:S06]  /*12750*/  UISETP.NE.AND.EX UP0, UPT, UR5, URZ, UPT, UP0 ;  /* 0x0000003f0500728c */ /* 0x000fcc000bf05300 */
[----:B------:R-:W-:-:S05]  /*12760*/  PLOP3.LUT P0, PT, PT, PT, UP0, 0x80, 0x0 ;  /* 0x000000000000781c */ /* 0x000fca0003f0f008 */
[----:B------:R-:W-:Y:S02]  /*12770*/  @UP0 ULDC.64 UR4, c[0x0][0x9f8] ;  /* 0x00027e0000040ab9 */ /* 0x000fe40000000a00 */
[----:B------:R-:W-:-:S06]  /*12780*/  @UP0 UIMAD.WIDE UR4, UR42, 0x4, UR4 ;  /* 0x000000042a0408a5 */ /* 0x000fcc000f8e0204 */
[----:B------:R-:W-:Y:S02]  /*12790*/  IMAD.U32 R2, RZ, RZ, UR4 ;  /* 0x00000004ff027e24 */ /* 0x000fe4000f8e00ff */
[----:B------:R-:W-:-:S05]  /*127a0*/  IMAD.U32 R3, RZ, RZ, UR5 ;  /* 0x00000005ff037e24 */ /* 0x000fca000f8e00ff */
[----:B------:R0:W3:Y:S01]  /*127b0*/  @P0 LDG.E R7, desc[UR6][R2.64] ;  /* 0x0000000602070981 */ /* 0x0000e2000c1e1900 */
        /* <DEDUP_REMOVED lines=9> */
[----:B--2---:R-:W-:-:S09]  /*12850*/  LOP3.LUT R0, R0, 0xfffffffe, RZ, 0xc0, !PT ;  /* 0xfffffffe00007812 */ /* 0x004fd200078ec0ff */
[----:B------:R-:W-:Y:S02]  /*12860*/  @P1 LOP3.LUT R0, R0, 0x1, RZ, 0xfc, !PT ;  /* 0x0000000100001812 */ /* 0x000fe400078efcff */
[----:B---3--:R-:W-:Y:S01]  /*12870*/  SHF.R.S32.HI R8, RZ, 0x1f, R7 ;  /* 0x0000001fff087819 */ /* 0x008fe20000011407 */
[----:B------:R0:W-:Y:S01]  /*12880*/  STL [R1], R7 ;  /* 0x0000000701007387 */ /* 0x0001e20000100800 */
[----:B------:R-:W-:-:S03]  /*12890*/  SEL R16, R7, RZ, !P1 ;  /* 0x000000ff07107207 */ /* 0x000fc60004800000 */
[----:B------:R0:W-:Y:S04]  /*128a0*/  STL [R1+0x8], R8 ;  /* 0x0000080801007387 */ /* 0x0001e80000100800 */
[----:B------:R0:W-:Y:S01]  /*128b0*/  STL [R1+0xc], R0 ;  /* 0x00000c0001007387 */ /* 0x0001e20000100800 */
[----:B------:R-:W-:Y:S05]  /*128c0*/  BRA.DIV UR4, `(.L_x_4654) ;  /* 0x0000004604387947 */ /* 0x000fea000b800000 */
[----:B------:R1:W2:Y:S02]  /*128d0*/  SHFL.IDX PT, R14, R4, RZ, 0x1f ;  /* 0x00001fff040e7589 */ /* 0x0002a400000e0000 */
.L_x_4752:
[----:B------:R-:W-:Y:S02]  /*128e0*/  PLOP3.LUT P2, PT, PT, PT, PT, 0x8, 0x0 ;  /* 0x000000000000781c */ /* 0x000fe40003f4e170 */
[----:B0-----:R-:W-:Y:S02]  /*128f0*/  LOP3.LUT R0, R0, 0xfffffffd, RZ, 0xc0, !PT ;  /* 0xfffffffd00007812 */ /* 0x001fe400078ec0ff */
[----:B--2---:R-:W-:-:S09]  /*12900*/  ISETP.NE.AND P0, PT, R14, RZ, PT ;  /* 0x000000ff0e00720c */ /* 0x004fd20003f05270 */
[----:B------:R-:W-:-:S05]  /*12910*/  @P2 LOP3.LUT R0, R0, 0x2, RZ, 0xfc, !PT ;  /* 0x0000000200002812 */ /* 0x000fca00078efcff */
[----:B------:R0:W-:Y:S01]  /*12920*/  STL [R1+0xc], R0 ;  /* 0x00000c0001007387 */ /* 0x0001e20000100800 */
[----:B------:R-:W-:Y:S05]  /*12930*/  @P0 BRA `(.L_x_4655) ;  /* 0x0000000400280947 */ /* 0x000fea0003800000 */
[----:B------:R-:W-:-:S03]  /*12940*/  UMOV UR4, 0xffffffff ;  /* 0xffffffff00047882 */ /* 0x000fc60000000000 */
[----:B------:R-:W-:Y:S05]  /*12950*/  BRA.DIV UR4, `(.L_x_4656) ;  /* 0x0000004604347947 */ /* 0x000fea000b800000 */
[----:B------:R-:W-:-:S13]  /*12960*/  ELECT P6, URZ, PT ;  /* 0x00000000003f782f */ /* 0x000fda00038c0000 */
.L_x_4755:
[----:B------:R-:W-:Y:S05]  /*12970*/  @!P6 BRA `(.L_x_4655) ;  /* 0x000000040018e947 */ /* 0x000fea0003800000 */
[----:B------:R-:W-:Y:S01]  /*12980*/  IMAD.MOV.U32 R16, RZ, RZ, R7 ;  /* 0x000000ffff107224 */ /* 0x000fe200078e0007 */
[----:B------:R-:W-:Y:S06]  /*12990*/  @!P1 BRA `(.L_x_4657) ;  /* 0x0000000000489947 */ /* 0x000fec0003800000 */
[----:B------:R-:W2:Y:S01]  /*129a0*/  LDC R6, c[0x0][0x43c] ;  /* 0x00010f00ff067b82 */ /* 0x000ea20000000800 */
[----:B------:R-:W-:Y:S01]  /*129b0*/  ULDC.64 UR4, c[0x0][0x428] ;  /* 0x00010a0000047ab9 */ /* 0x000fe20000000a00 */
[----:B------:R-:W-:Y:S01]  /*129c0*/  ULDC.64 UR6, c[0x0][0x208] ;  /* 0x0000820000067ab9 */ /* 0x000fe20000000a00 */
[----:B--2---:R-:W-:-:S13]  /*129d0*/  ISETP.NE.AND P0, PT, R6, 0x1, PT ;  /* 0x000000010600780c */ /* 0x004fda0003f05270 */
[----:B-1----:R-:W0:Y:S02]  /*129e0*/  @P0 LDC.64 R4, c[0x0][0x440] ;  /* 0x00011000ff040b82 */ /* 0x002e240000000a00 */
[----:B0-----:R-:W-:-:S04]  /*129f0*/  @P0 IMAD.HI.U32 R0, R19, R4, RZ ;  /* 0x0000000413000227 */ /* 0x001fc800078e00ff */
        /* <DEDUP_REMOVED lines=12> */
.L_x_4657:
[----:B--2---:R-:W2:Y:S01]  /*12ac0*/  LDL R2, [R1+0x4] ;  /* 0x0000040001027983 */ /* 0x004ea20000100800 */
[----:B0-----:R-:W-:Y:S01]  /*12ad0*/  IMAD R0, R18, 0x8, R17 ;  /* 0x0000000812007824 */ /* 0x001fe200078e0211 */
[----:B--2---:R-:W-:-:S04]  /*12ae0*/  SHF.L.U32 R2, R2, 0x1f, RZ ;  /* 0x0000001f02027819 */ /* 0x004fc800000006ff */
[----:B------:R-:W0:Y:S02]  /*12af0*/  SYNCS.PHASECHK.TRANS64.TRYWAIT P0, [R0+URZ+0x30840], R2 ;  /* 0x03084002000075a7 */ /* 0x000e24000800017f */
[----:B0-----:R-:W-:Y:S05]  /*12b00*/  @!P0 BRA `(.L_x_4658) ;  /* 0x0000004000e88947 */ /* 0x001fea0003800000 */
.L_x_4756:
        /* <DEDUP_REMOVED lines=11> */
.L_x_4659:
[----:B0-----:R-:W2:Y:S01]  /*12bc0*/  LDL.LU R2, [R1+0xc] ;  /* 0x00000c0001027983 */ /* 0x001ea20000300800 */
[----:B------:R-:W-:Y:S01]  /*12bd0*/  R2UR UR33, R0 ;  /* 0x00000000002172ca */ /* 0x000fe200000e0000 */
[----:B------:R-:W-:Y:S01]  /*12be0*/  IMAD R0, R18, 0x9000, R17 ;  /* 0x0000900012007824 */ /* 0x000fe200078e0211 */
[----:B------:R-:W-:Y:S01]  /*12bf0*/  R2UR UR35, R19 ;  /* 0x00000000132372ca */ /* 0x000fe200000e0000 */
[----:B------:R-:W-:Y:S01]  /*12c00*/  UIADD3 UR4, UP0, UR38, 0x370, URZ ;  /* 0x0000037026047890 */ /* 0x000fe2000ff1e03f */
[----:B------:R-:W-:Y:S01]  /*12c10*/  PLOP3.LUT P0, PT, PT, PT, PT, 0x80, 0x0 ;  /* 0x000000000000781c */ /* 0x000fe20003f0f070 */
[----:B------:R-:W-:Y:S01]  /*12c20*/  UMOV UR6, 0x0 ;  /* 0x0000000000067882 */ /* 0x000fe20000000000 */
[----:B------:R-:W-:Y:S01]  /*12c30*/  R2UR UR8, R0 ;  /* 0x00000000000872ca */ /* 0x000fe200000e0000 */
[----:B------:R-:W-:Y:S01]  /*12c40*/  UIADD3.X UR5, URZ, UR39, URZ, UP0, !UPT ;  /* 0x000000273f057290 */ /* 0x000fe200087fe43f */
[----:B-----5:R-:W-:Y:S01]  /*12c50*/  R2UR UR37, R16 ;  /* 0x00000000102572ca */ /* 0x020fe200000e0000 */
[----:B------:R-:W-:Y:S01]  /*12c60*/  UMOV UR7, 0x14f00000 ;  /* 0x14f0000000077882 */ /* 0x000fe20000000000 */
[----:B------:R-:W-:Y:S01]  /*12c70*/  UMOV UR34, URZ ;  /* 0x0000003f00227c82 */ /* 0x000fe20008000000 */
[----:B------:R-:W-:Y:S01]  /*12c80*/  UMOV UR18, 0x40 ;  /* 0x0000004000127882 */ /* 0x000fe20000000000 */
[----:B------:R-:W-:Y:S01]  /*12c90*/  UMOV UR20, UR36 ;  /* 0x0000002400147c82 */ /* 0x000fe20008000000 */
[----:B------:R-:W-:-:S02]  /*12ca0*/  UIADD3 UR33, UR33, 0x30830, URZ ;  /* 0x0003083021217890 */ /* 0x000fc4000fffe03f */
[----:B------:R-:W-:Y:S01]  /*12cb0*/  UIMAD UR35, UR35, 0x60, URZ ;  /* 0x00000060232378a4 */ /* 0x000fe2000f8e023f */
[----:B------:R-:W-:Y:S01]  /*12cc0*/  UMOV UR10, 0x80 ;  /* 0x00000080000a7882 */ /* 0x000fe20000000000 */
[----:B------:R-:W-:Y:S02]  /*12cd0*/  UMOV UR12, UR36 ;  /* 0x00000024000c7c82 */ /* 0x000fe40008000000 */
[----:B------:R-:W-:Y:S02]  /*12ce0*/  UIADD3 UR32, UR8, 0x1e400, URZ ;  /* 0x0001e40008207890 */ /* 0x000fe4000fffe03f */
[----:B------:R-:W-:Y:S02]  /*12cf0*/  UIADD3 UR16, UR8, 0x21400, URZ ;  /* 0x0002140008107890 */ /* 0x000fe4000fffe03f */
[----:B------:R-:W-:Y:S01]  /*12d00*/  UIADD3 UR8, UR8, 0x24400, URZ ;  /* 0x0002440008087890 */ /* 0x000fe2000fffe03f */
[----:B------:R-:W-:Y:S01]  /*12d10*/  UMOV UR21, UR37 ;  /* 0x0000002500157c82 */ /* 0x000fe20008000000 */
[----:B------:R-:W-:Y:S01]  /*12d20*/  UMOV UR17, UR33 ;  /* 0x0000002100117c82 */ /* 0x000fe20008000000 */
[----:B------:R-:W-:Y:S01]  /*12d30*/  UMOV UR19, UR35 ;  /* 0x0000002300137c82 */ /* 0x000fe20008000000 */
[----:B------:R-:W-:Y:S01]  /*12d40*/  UMOV UR13, UR37 ;  /* 0x00000025000d7c82 */ /* 0x000fe20008000000 */
[----:B------:R-:W-:Y:S01]  /*12d50*/  UMOV UR9, UR33 ;  /* 0x0000002100097c82 */ /* 0x000fe20008000000 */
[----:B------:R-:W-:Y:S01]  /*12d60*/  UMOV UR11, UR35 ;  /* 0x00000023000b7c82 */ /* 0x000fe20008000000 */
[----:B------:R3:W-:Y:S01]  /*12d70*/  UTMALDG.4D [UR32], [UR4], desc[UR6] ;  /* 0x00000620040075b4 */ /* 0x0007e20008019000 */
[----:B------:R3:W-:Y:S01]  /*12d80*/  UTMALDG.4D [UR16], [UR4], desc[UR6] ;  /* 0x00000610040075b4 */ /* 0x0007e20008019000 */
[----:B------:R3:W-:Y:S01]  /*12d90*/  UTMALDG.4D [UR8], [UR4], desc[UR6] ;  /* 0x00000608040075b4 */ /* 0x0007e20008019000 */
[----:B--2---:R-:W-:-:S04]  /*12da0*/  LOP3.LUT R2, R2, 0xfffffffd, RZ, 0xc0, !PT ;  /* 0xfffffffd02027812 */ /* 0x004fc800078ec0ff */
[----:B------:R-:W-:-:S05]  /*12db0*/  @P0 LOP3.LUT R2, R2, 0x2, RZ, 0xfc, !PT ;  /* 0x0000000202020812 */ /* 0x000fca00078efcff */
[----:B------:R3:W-:Y:S01]  /*12dc0*/  STL [R1+0xc], R2 ;  /* 0x00000c0201007387 */ /* 0x0007e20000100800 */
[----:B------:R-:W-:Y:S01]  /*12dd0*/  NOP ;  /* 0x0000000000007918 */ /* 0x000fe20000000000 */
.L_x_4655:
[----:B0-----:R-:W-:Y:S01]  /*12de0*/  VIADD R0, R17, 0x12400 ;  /* 0x0001240011007836 */ /* 0x001fe20000000000 */
[----:B------:R-:W-:Y:S05]  /*12df0*/  WARPSYNC.ALL ;  /* 0x0000000000007948 */ /* 0x000fea0003800000 */
[----:B------:R-:W-:Y:S01]  /*12e00*/  BAR.SYNC.DEFER_BLOCKING 0x8, 0x180 ;  /* 0x0206000000007b1d */ /* 0x000fe20000010000 */
[----:B------:R-:W-:-:S05]  /*12e10*/  LOP3.LUT P0, RZ, R0, 0x3ff, RZ, 0xc0, !PT ;  /* 0x000003ff00ff7812 */ /* 0x000fca000780c0ff */
[----:B------:R-:W-:Y:S08]  /*12e20*/  BSSY B6, `(.L_x_4660) ;  /* 0x0000012000067945 */ /* 0x000ff00003800000 */
[----:B------:R-:W-:Y:S05]  /*12e30*/  @!P0 BRA `(.L_x_4661) ;  /* 0x0000000000408947 */ /* 0x000fea0003800000 */
[----:B---3--:R-:W-:Y:S01]  /*12e40*/  MOV R2, 0x0 ;  /* 0x0000000000027802 */ /* 0x008fe20000000f00 */
        /* <DEDUP_REMOVED lines=15> */
.L_x_4661:
[----:B---3--:R-:W-:Y:S05]  /*12f40*/  BSYNC B6 ;  /* 0x0000000000067941 */ /* 0x008fea0003800000 */
.L_x_4660:
[----:B------:R-:W0:Y:S01]  /*12f50*/  S2R R2, SR_TID.X ;  /* 0x0000000000027919 */ /* 0x000e220000002100 */
[----:B------:R-:W2:Y:S01]  /*12f60*/  LDC R7, c[0x0][0x448] ;  /* 0x00011200ff077b82 */ /* 0x000ea20000000800 */
        /* <DEDUP_REMOVED lines=13> */
[----:B--2---:R-:W-:Y:S01]  /*13040*/  ISETP.NE.AND P0, PT, R7, 0x1, PT ;  /* 0x000000010700780c */ /* 0x004fe20003f05270 */
[----:B-1----:R-:W-:Y:S02]  /*13050*/  IMAD.U32 R4, RZ, RZ, UR4 ;  /* 0x00000004ff047e24 */ /* 0x002fe4000f8e00ff */
[----:B------:R-:W-:Y:S02]  /*13060*/  UIADD3 UR6, UR5, UR6, URZ ;  /* 0x0000000605067290 */ /* 0x000fe4000fffe03f */
[----:B------:R-:W-:Y:S01]  /*13070*/  IMAD.U32 R5, RZ, RZ, UR5 ;  /* 0x00000005ff057e24 */ /* 0x000fe2000f8e00ff */
[----:B------:R-:W-:Y:S01]  /*13080*/  ULDC.64 UR4, c[0x0][0x2d0] ;  /* 0x0000b40000047ab9 */ /* 0x000fe20000000a00 */
[C---:B0-----:R-:W-:Y:S01]  /*13090*/  LOP3.LUT R0, R2.reuse, 0x7f, RZ, 0xc0, !PT ;  /* 0x0000007f02007812 */ /* 0x041fe200078ec0ff */
        /* <DEDUP_REMOVED lines=11> */
[----:B------:R-:W-:Y:S02]  /*13150*/  LOP3.LUT R9, R9, 0x80, RZ, 0xfc, !PT ;  /* 0x0000008009097812 */ /* 0x000fe400078efcff */
[----:B------:R-:W-:Y:S01]  /*13160*/  LOP3.LUT R10, R10, 0x38, RZ, 0xc0, !PT ;  /* 0x000000380a0a7812 */ /* 0x000fe200078ec0ff */
[----:B0-----:R-:W-:-:S05]  /*13170*/  @P0 IMAD.HI.U32 R3, R2, R3, RZ ;  /* 0x0000000302030227 */ /* 0x001fca00078e00ff */
[----:B-1----:R-:W-:Y:S01]  /*13180*/  @P0 SHF.R.U32.HI R6, RZ, R0, R3 ;  /* 0x00000000ff060219 */ /* 0x002fe20000011603 */
[----:B------:R-:W-:Y:S01]  /*13190*/  IMAD.U32 R3, RZ, RZ, UR6 ;  /* 0x00000006ff037e24 */ /* 0x000fe2000f8e00ff */
[----:B------:R-:W-:-:S03]  /*131a0*/  ULDC.64 UR6, c[0x0][0x280] ;  /* 0x0000a00000067ab9 */ /* 0x000fc60000000a00 */
        /* <DEDUP_REMOVED lines=31> */
[----:B------:R-:W-:-:S05]  /*133a0*/  VIADD R4, R8, UR43 ;  /* 0x0000002b08047c36 */ /* 0x000fca0008000000 */
        /* <DEDUP_REMOVED lines=72> */
[----:B------:R-:W-:Y:S01]  /*13830*/  ISETP.GE.AND P4, PT, R2, R5, PT ;  /* 0x000000050200720c */ /* 0x000fe20003f86270 */
[----:B------:R-:W-:Y:S04]  /*13840*/  SHFL.IDX PT, R0, R0, 0x7, 0x181f ;  /* 0x00f81f0000007f89 */ /* 0x000fe800000e0000 */
[----:B------:R-:W1:Y:S04]  /*13850*/  SHFL.IDX PT, R2, R6, 0x6, 0x181f ;  /* 0x00d81f0006027f89 */ /* 0x000e6800000e0000 */
[----:B------:R-:W2:Y:S04]  /*13860*/  SHFL.IDX PT, R6, R6, 0x7, 0x181f ;  /* 0x00f81f0006067f89 */ /* 0x000ea800000e0000 */
[----:B0-----:R-:W-:-:S05]  /*13870*/  @!P4 LEA R3, P3, R10, R3, 0x1 ;  /* 0x000000030a03c211 */ /* 0x001fca00078608ff */
[----:B-1----:R-:W-:-:S05]  /*13880*/  @!P4 IMAD.X R2, RZ, RZ, R2, P3 ;  /* 0x000000ffff02c224 */ /* 0x002fca00018e0602 */
[----:B------:R-:W-:-:S04]  /*13890*/  @!P4 LOP3.LUT R3, R3, R2, RZ, 0x3c, !PT ;  /* 0x000000020303c212 */ /* 0x000fc800078e3cff */
[----:B------:R-:W-:-:S04]  /*138a0*/  @!P4 LOP3.LUT R2, R3, R2, RZ, 0x3c, !PT ;  /* 0x000000020302c212 */ /* 0x000fc800078e3cff */
[----:B------:R-:W-:-:S05]  /*138b0*/  @!P4 LOP3.LUT R3, R3, R2, RZ, 0x3c, !PT ;  /* 0x000000020303c212 */ /* 0x000fca00078e3cff */
[----:B------:R0:W-:Y:S04]  /*138c0*/  @!P4 LDGSTS.E.BYPASS.LTC128B.128 [R9+0x15400], desc[UR6][R2.64], !P0 ;  /* 0x154000000209cfae */ /* 0x0001e8000c101d46 */
[----:B------:R0:W-:Y:S04]  /*138d0*/  @!P4 LDGSTS.E.BYPASS.LTC128B.128 [R9+0x19400], desc[UR6][R2.64+0x80], !P1 ;  /* 0x194000800209cfae */ /* 0x0001e8000c901d46 */
[----:B--2---:R0:W-:Y:S02]  /*138e0*/  @!P4 LDGSTS.E.BYPASS.LTC128B.128 [R9+0x1d400], desc[UR6][R2.64+0x100], !P2 ;  /* 0x1d4001000209cfae */ /* 0x0041e4000d101d46 */
.L_x_4773:
[----:B------:R-:W-:Y:S01]  /*138f0*/  VIADD R4, R4, 0x70 ;  /* 0x0000007004047836 */ /* 0x000fe20000000000 */
[----:B------:R-:W-:Y:S04]  /*13900*/  BSSY B0, `(.L_x_4663) ;  /* 0x000000c000007945 */ /* 0x000fe80003800000 */
[----:B------:R-:W-:-:S13]  /*13910*/  ISETP.GE.AND P3, PT, R4, R5, PT ;  /* 0x000000050400720c */ /* 0x000fda0003f66270 */
[----:B------:R-:W-:Y:S05]  /*13920*/  @P3 BRA `(.L_x_4664) ;  /* 0x0000000000243947 */ /* 0x000fea0003800000 */
[----:B0-----:R-:W-:Y:S01]  /*13930*/  LEA R2, P3, R10, R0, 0x1 ;  /* 0x000000000a027211 */ /* 0x001fe200078608ff */
[----:B------:R-:W-:-:S04]  /*13940*/  ULDC.64 UR4, c[0x0][0x208] ;  /* 0x0000820000047ab9 */ /* 0x000fc80000000a00 */
[----:B------:R-:W-:-:S05]  /*13950*/  IMAD.X R3, RZ, RZ, R6, P3 ;  /* 0x000000ffff037224 */ /* 0x000fca00018e0606 */
[----:B------:R-:W-:Y:S01]  /*13960*/  @!PT LDS RZ, [RZ] ;  /* 0x00000000fffff984 */ /* 0x000fe20000000800 */
[----:B------:R-:W-:Y:S01]  /*13970*/  @!PT LDS RZ, [RZ] ;  /* 0x00000000fffff984 */ /* 0x000fe20000000800 */
[----:B------:R-:W-:Y:S01]  /*13980*/  @!PT LDS RZ, [RZ] ;  /* 0x00000000fffff984 */ /* 0x000fe20000000800 */
[----:B------:R1:W-:Y:S04]  /*13990*/  LDGSTS.E.BYPASS.LTC128B.128 [R9+0x15c00], desc[UR4][R2.64], !P0 ;  /* 0x15c0000002097fae */ /* 0x0003e8000c101d44 */
[----:B------:R1:W-:Y:S04]  /*139a0*/  LDGSTS.E.BYPASS.LTC128B.128 [R9+0x19c00], desc[UR4][R2.64+0x80], !P1 ;  /* 0x19c0008002097fae */ /* 0x0003e8000c901d44 */
[----:B------:R1:W-:Y:S02]  /*139b0*/  LDGSTS.E.BYPASS.LTC128B.128 [R9+0x1dc00], desc[UR4][R2.64+0x100], !P2 ;  /* 0x1dc0010002097fae */ /* 0x0003e4000d101d44 */
.L_x_4664:
[----:B------:R-:W-:Y:S05]  /*139c0*/  BSYNC B0 ;  /* 0x0000000000007941 */ /* 0x000fea0003800000 */
.L_x_4663:
[----:B------:R-:W-:Y:S01]  /*139d0*/  NOP ;  /* 0x0000000000007918 */ /* 0x000fe20000000000 */
[----:B------:R-:W-:Y:S01]  /*139e0*/  PLOP3.LUT P0, PT, PT, PT, PT, 0x80, 0x0 ;  /* 0x000000000000781c */ /* 0x000fe20003f0f070 */
[----:B------:R-:W-:-:S12]  /*139f0*/  VIADD R6, R17, 0x30800 ;  /* 0x0003080011067836 */ /* 0x000fd80000000000 */
.L_x_4665:
[----:B------:R-:W-:Y:S02]  /*13a00*/  PLOP3.LUT P1, PT, P1, P0, PT, 0xa2, 0x0 ;  /* 0x000000000000781c */ /* 0x000fe40000f21472 */
[----:B------:R-:W-:-:S08]  /*13a10*/  @P0 R2UR P1, UR4, R17 ;  /* 0x00000000110402ca */ /* 0x000fd00000020000 */
[----:B------:R-:W-:-:S05]  /*13a20*/  @P0 PLOP3.LUT P0, PT, P1, PT, PT, 0x80, 0x0 ;  /* 0x000000000000081c */ /* 0x000fca0000f0f070 */
[----:B------:R-:W-:Y:S01]  /*13a30*/  @!P1 SYNCS.ARRIVE.TRANS64.RED.A0T1 RZ, [UR4+0x30800], RZ ;  /* 0x030800ffffff99a7 */ /* 0x000fe20008200404 */
[----:B------:R-:W-:Y:S07]  /*13a40*/  @!P1 ARRIVES.LDGSTSBAR.64.TRANSCNT [UR4+0x30800] ;  /* 0x03080000ff0099b0 */ /* 0x000fee0008000a84 */
[----:B------:R-:W-:Y:S05]  /*13a50*/  @P0 BRA.U.ANY `(.L_x_4665) ;  /* 0xfffffffd00e80947 */ /* 0x000fea000393ffff */
[----:B01----:R-:W2:Y:S02]  /*13a60*/  LDL.LU R2, [R1+0x18] ;  /* 0x0000180001027983 */ /* 0x003ea40000300800 */
        /* <DEDUP_REMOVED lines=11> */
.L_x_4774:
[----:B------:R-:W-:Y:S05]  /*13b20*/  BSYNC B0 ;  /* 0x0000000000007941 */ /* 0x000fea0003800000 */
.L_x_4666:
[----:B------:R-:W-:-:S04]  /*13b30*/  UIADD3 UR4, UR41, -0x2, URZ ;  /* 0xfffffffe29047890 */ /* 0x000fc8000fffe03f */
[----:B------:R-:W-:-:S06]  /*13b40*/  UISETP.GE.AND UP0, UPT, UR4, UR40, UPT ;  /* 0x000000280400728c */ /* 0x000fcc000bf06270 */
[----:B------:R-:W-:-:S13]  /*13b50*/  PLOP3.LUT P0, PT, PT, PT, UP0, 0x80, 0x0 ;  /* 0x000000000000781c */ /* 0x000fda0003f0f008 */
[----:B------:R-:W-:Y:S05]  /*13b60*/  @!P0 BRA `(.L_x_4668) ;  /* 0x0000002000c08947 */ /* 0x000fea0003800000 */
[----:B0-----:R-:W-:Y:S01]  /*13b70*/  IMAD R0, RZ, RZ, -UR41 ;  /* 0x80000029ff007e24 */ /* 0x001fe2000f8e02ff */
[----:B------:R-:W-:-:S04]  /*13b80*/  LOP3.LUT R8, RZ, UR40, RZ, 0x33, !PT ;  /* 0x00000028ff087c12 */ /* 0x000fc8000f8e33ff */
[----:B------:R-:W-:-:S05]  /*13b90*/  VIADDMNMX R8, R0, 0x1, R8, !PT ;  /* 0x0000000100087846 */ /* 0x000fca0007800108 */
[----:B------:R-:W-:-:S05]  /*13ba0*/  VIADD R0, R8, UR41 ;  /* 0x0000002908007c36 */ /* 0x000fca0008000000 */
[----:B------:R-:W-:-:S04]  /*13bb0*/  LOP3.LUT R0, R0, 0x1, RZ, 0xc0, !PT ;  /* 0x0000000100007812 */ /* 0x000fc800078ec0ff */
[----:B------:R-:W-:Y:S01]  /*13bc0*/  ISETP.NE.U32.AND P0, PT, R0, 0x1, PT ;  /* 0x000000010000780c */ /* 0x000fe20003f05070 */
[----:B------:R-:W-:-:S12]  /*13bd0*/  IMAD.U32 R0, RZ, RZ, UR4 ;  /* 0x00000004ff007e24 */ /* 0x000fd8000f8e00ff */
[----:B------:R-:W-:Y:S05]  /*13be0*/  @P0 BRA `(.L_x_4669) ;  /* 0x0000000800e00947 */ /* 0x000fea0003800000 */
[----:B------:R-:W2:Y:S04]  /*13bf0*/  LDL R2, [R1+0xc] ;  /* 0x00000c0001027983 */ /* 0x000ea80000100800 */
[----:B------:R-:W3:Y:S01]  /*13c00*/  LDL R3, [R1+0x4] ;  /* 0x0000040001037983 */ /* 0x000ee20000100800 */
[----:B------:R-:W-:-:S05]  /*13c10*/  VIADD R7, R18, 0x1 ;  /* 0x0000000112077836 */ /* 0x000fca0000000000 */
[C---:B------:R-:W-:Y:S01]  /*13c20*/  ISETP.NE.AND P0, PT, R7.reuse, 0x2, PT ;  /* 0x000000020700780c */ /* 0x040fe20003f05270 */
[----:B------:R-:W-:Y:S03]  /*13c30*/  BSSY B0, `(.L_x_4670) ;  /* 0x00000af000007945 */ /* 0x000fe60003800000 */
[----:B------:R-:W-:Y:S02]  /*13c40*/  SEL R10, RZ, 0x1, P0 ;  /* 0x00000001ff0a7807 */ /* 0x000fe40000000000 */
[----:B------:R-:W-:Y:S02]  /*13c50*/  SEL R7, R7, RZ, P0 ;  /* 0x000000ff07077207 */ /* 0x000fe40000000000 */
[----:B--2---:R-:W-:Y:S02]  /*13c60*/  LOP3.LUT P1, RZ, R2, 0x2, RZ, 0xc0, !PT ;  /* 0x0000000202ff7812 */ /* 0x004fe4000782c0ff */
[----:B---3--:R-:W-:-:S11]  /*13c70*/  LOP3.LUT R10, R3, R10, RZ, 0x3c, !PT ;  /* 0x0000000a030a7212 */ /* 0x008fd600078e3cff */
[----:B------:R-:W-:Y:S05]  /*13c80*/  @!P1 BRA `(.L_x_4671) ;  /* 0x0000000800a49947 */ /* 0x000fea0003800000 */
[----:B------:R-:W-:Y:S01]  /*13c90*/  LOP3.LUT P1, RZ, R2, 0x1, RZ, 0xc0, !PT ;  /* 0x0000000102ff7812 */ /* 0x000fe2000782c0ff */
[----:B------:R-:W-:-:S12]  /*13ca0*/  IMAD.MOV.U32 R5, RZ, RZ, R16 ;  /* 0x000000ffff057224 */ /* 0x000fd800078e0010 */
[----:B------:R-:W-:Y:S05]  /*13cb0*/  @!P1 BRA `(.L_x_4672) ;  /* 0x0000000000549947 */ /* 0x000fea0003800000 */
[----:B------:R-:W2:Y:S01]  /*13cc0*/  LDL R9, [R1+0x8] ;  /* 0x0000080001097983 */ /* 0x000ea20000100800 */
[----:B------:R-:W0:Y:S03]  /*13cd0*/  LDC R5, c[0x0][0x43c] ;  /* 0x00010f00ff057b82 */ /* 0x000e260000000800 */
[----:B------:R-:W3:Y:S01]  /*13ce0*/  LDL R11, [R1] ;  /* 0x00000000010b7983 */ /* 0x000ee20000100800 */
        /* <DEDUP_REMOVED lines=8> */
[----:B------:R-:W-:Y:S01]  /*13d70*/  IMAD R0, R5, R2, R0 ;  /* 0x0000000205007224 */ /* 0x000fe200078e0200 */
[----:B------:R-:W-:Y:S01]  /*13d80*/  SHF.R.S32.HI R5, RZ, 0x1f, R4 ;  /* 0x0000001fff057819 */ /* 0x000fe20000011404 */
[----:B------:R-:W0:Y:S01]  /*13d90*/  LDC.64 R2, c[0x0][0x418] ;  /* 0x00010600ff027b82 */ /* 0x000e220000000a00 */
[----:B--2---:R-:W-:-:S04]  /*13da0*/  IMAD R9, R9, UR4, RZ ;  /* 0x0000000409097c24 */ /* 0x004fc8000f8e02ff */
[C---:B---3--:R-:W-:Y:S02]  /*13db0*/  IMAD R9, R11.reuse, UR5, R9 ;  /* 0x000000050b097c24 */ /* 0x048fe4000f8e0209 */
[----:B------:R-:W-:-:S04]  /*13dc0*/  IMAD.WIDE.U32 R4, R11, UR4, R4 ;  /* 0x000000040b047c25 */ /* 0x000fc8000f8e0004 */
[----:B------:R-:W-:Y:S01]  /*13dd0*/  IMAD.IADD R5, R9, 0x1, R5 ;  /* 0x0000000109057824 */ /* 0x000fe200078e0205 */
[----:B0-----:R-:W-:-:S04]  /*13de0*/  LEA R2, P0, R4, R2, 0x2 ;  /* 0x0000000204027211 */ /* 0x001fc800078010ff */
[----:B------:R-:W-:-:S05]  /*13df0*/  LEA.HI.X R3, R4, R3, R5, 0x2, P0 ;  /* 0x0000000304037211 */ /* 0x000fca00000f1405 */
[----:B------:R0:W5:Y:S04]  /*13e00*/  LDG.E R5, desc[UR6][R2.64] ;  /* 0x0000000602057981 */ /* 0x000168000c1e1900 */
.L_x_4672:
[----:B0-----:R-:W-:Y:S01]  /*13e10*/  IMAD R3, R7, 0x8, R17 ;  /* 0x0000000807037824 */ /* 0x001fe200078e0211 */
[----:B------:R-:W-:Y:S01]  /*13e20*/  SHF.L.U32 R2, R10, 0x1f, RZ ;  /* 0x0000001f0a027819 */ /* 0x000fe200000006ff */
[----:B------:R-:W-:Y:S03]  /*13e30*/  BSSY B1, `(.L_x_4673) ;  /* 0x0000003000017945 */ /* 0x000fe60003800000 */
[----:B------:R-:W0:Y:S02]  /*13e40*/  SYNCS.PHASECHK.TRANS64.TRYWAIT P0, [R3+URZ+0x30840], R2 ;  /* 0x03084002030075a7 */ /* 0x000e24000800017f */
[----:B0-----:R-:W-:Y:S05]  /*13e50*/  @!P0 BRA `(.L_x_4674) ;  /* 0x0000003c00408947 */ /* 0x001fea0003800000 */
.L_x_4775:
[----:B------:R-:W-:Y:S05]  /*13e60*/  BSYNC B1 ;  /* 0x0000000000017941 */ /* 0x000fea0003800000 */
.L_x_4673:
        /* <DEDUP_REMOVED lines=12> */
.L_x_4676:
[----:B------:R-:W-:Y:S05]  /*13f30*/  BSYNC B1 ;  /* 0x0000000000017941 */ /* 0x000fea0003800000 */
.L_x_4675:
[----:B------:R-:W-:Y:S01]  /*13f40*/  IMAD.MOV.U32 R11, RZ, RZ, RZ ;  /* 0x000000ffff0b7224 */ /* 0x000fe200078e00ff */
[----:B------:R-:W-:Y:S01]  /*13f50*/  UIADD3 UR4, UP0, UR38, 0x370, URZ ;  /* 0x0000037026047890 */ /* 0x000fe2000ff1e03f */
[----:B------:R-:W-:Y:S01]  /*13f60*/  IMAD R4, R7, 0x9000, R17 ;  /* 0x0000900007047824 */ /* 0x000fe200078e0211 */
[----:B------:R-:W-:Y:S01]  /*13f70*/  PLOP3.LUT P0, PT, PT, PT, PT, 0x80, 0x0 ;  /* 0x000000000000781c */ /* 0x000fe20003f0f070 */
[----:B0-----:R-:W-:Y:S01]  /*13f80*/  VIADD R3, R3, 0x30830 ;  /* 0x0003083003037836 */ /* 0x001fe20000000000 */
[----:B------:R-:W-:Y:S01]  /*13f90*/  R2UR UR10, R11 ;  /* 0x000000000b0a72ca */ /* 0x000fe200000e0000 */
[----:B------:R-:W-:Y:S01]  /*13fa0*/  IMAD R2, R0, 0x60, RZ ;  /* 0x0000006000027824 */ /* 0x000fe200078e02ff */
[----:B------:R-:W-:Y:S01]  /*13fb0*/  UIADD3.X UR5, URZ, UR39, URZ, UP0, !UPT ;  /* 0x000000273f057290 */ /* 0x000fe200087fe43f */
[----:B------:R-:W-:Y:S01]  /*13fc0*/  VIADD R9, R4, 0x1e400 ;  /* 0x0001e40004097836 */ /* 0x000fe20000000000 */
[----:B------:R-:W-:Y:S01]  /*13fd0*/  UMOV UR6, 0x0 ;  /* 0x0000000000067882 */ /* 0x000fe20000000000 */
[----:B------:R-:W-:-:S10]  /*13fe0*/  UMOV UR7, 0x14f00000 ;  /* 0x14f0000000077882 */ /* 0x000fd40000000000 */
.L_x_4677:
        /* <DEDUP_REMOVED lines=16> */
.L_x_4678:
        /* <DEDUP_REMOVED lines=16> */
.L_x_4679:
        /* <DEDUP_REMOVED lines=16> */
.L_x_4776:
[----:B------:R-:W-:Y:S05]  /*142f0*/  BSYNC B1 ;  /* 0x0000000000017941 */ /* 0x000fea0003800000 */
.L_x_4680:
        /* <DEDUP_REMOVED lines=12> */
.L_x_4683:
[----:B------:R-:W-:Y:S05]  /*143c0*/  BSYNC B1 ;  /* 0x0000000000017941 */ /* 0x000fea0003800000 */
.L_x_4682:
[----:B------:R-:W-:Y:S01]  /*143d0*/  R2UR UR10, R11 ;  /* 0x000000000b0a72ca */ /* 0x000fe200000e0000 */
[--C-:B0-----:R-:W-:Y:S01]  /*143e0*/  IMAD R2, R18, 0x8, R17.reuse ;  /* 0x0000000812027824 */ /* 0x101fe200078e0211 */
        /* <DEDUP_REMOVED lines=9> */
.L_x_4684:
        /* <DEDUP_REMOVED lines=15> */
.L_x_4685:
        /* <DEDUP_REMOVED lines=15> */
.L_x_4686:
        /* <DEDUP_REMOVED lines=12> */
.L_x_4671:
[----:B------:R-:W-:Y:S05]  /*14720*/  BSYNC B0 ;  /* 0x0000000000007941 */ /* 0x000fea0003800000 */
.L_x_4670:
[----:B------:R0:W-:Y:S01]  /*14730*/  STL [R1+0x4], R10 ;  /* 0x0000040a01007387 */ /* 0x0001e20000100800 */
[----:B------:R-:W-:Y:S01]  /*14740*/  UIADD3 UR4, UR41, -0x3, URZ ;  /* 0xfffffffd29047890 */ /* 0x000fe2000fffe03f */
[----:B------:R-:W-:-:S05]  /*14750*/  IMAD.MOV.U32 R18, RZ, RZ, R7 ;  /* 0x000000ffff127224 */ /* 0x000fca00078e0007 */
[----:B------:R-:W-:-:S07]  /*14760*/  IMAD.U32 R0, RZ, RZ, UR4 ;  /* 0x00000004ff007e24 */ /* 0x000fce000f8e00ff */
.L_x_4669:
[----:B------:R-:W-:Y:S01]  /*14770*/  ULOP3.LUT UR4, URZ, UR41, URZ, 0x33, !UPT ;  /* 0x000000293f047292 */ /* 0x000fe2000f8e333f */
[----:B------:R-:W-:Y:S01]  /*14780*/  VIADD R8, R8, 0xfffffffe ;  /* 0xfffffffe08087836 */ /* 0x000fe20000000000 */
[----:B------:R-:W-:Y:S04]  /*14790*/  BSSY B0, `(.L_x_4668) ;  /* 0x000016d000007945 */ /* 0x000fe80003800000 */
[----:B------:R-:W-:-:S13]  /*147a0*/  ISETP.NE.AND P0, PT, R8, UR4, PT ;  /* 0x0000000408007c0c */ /* 0x000fda000bf05270 */
[----:B------:R-:W-:Y:S05]  /*147b0*/  @!P0 BRA `(.L_x_4687) ;  /* 0x0000001400a88947 */ /* 0x000fea0003800000 */
[----:B------:R-:W-:-:S07]  /*147c0*/  IMAD.MOV.U32 R8, RZ, RZ, R16 ;  /* 0x000000ffff087224 */ /* 0x000fce00078e0010 */
.L_x_4722:
[----:B------:R-:W2:Y:S04]  /*147d0*/  LDL R2, [R1+0xc] ;  /* 0x00000c0001027983 */ /* 0x000ea80000100800 */
[----:B------:R-:W3:Y:S01]  /*147e0*/  LDL R3, [R1+0x4] ;  /* 0x0000040001037983 */ /* 0x000ee20000100800 */
[----:B------:R-:W-:Y:S01]  /*147f0*/  VIADD R4, R18, 0x1 ;  /* 0x0000000112047836 */ /* 0x000fe20000000000 */
[----:B------:R-:W-:Y:S05]  /*14800*/  YIELD ;  /* 0x0000000000007946 */ /* 0x000fea0003800000 */
[----:B------:R-:W-:Y:S01]  /*14810*/  ISETP.NE.AND P0, PT, R4, 0x2, PT ;  /* 0x000000020400780c */ /* 0x000fe20003f05270 */
[----:B------:R-:W-:Y:S03]  /*14820*/  BSSY B1, `(.L_x_4688) ;  /* 0x00000ad000017945 */ /* 0x000fe60003800000 */
[----:B------:R-:W-:-:S02]  /*14830*/  SEL R5, RZ, 0x1, P0 ;  /* 0x00000001ff057807 */ /* 0x000fc40000000000 */
[----:B------:R-:W-:Y:S02]  /*14840*/  SEL R4, R4, RZ, P0 ;  /* 0x000000ff04047207 */ /* 0x000fe40000000000 */
[----:B--2---:R-:W-:Y:S02]  /*14850*/  LOP3.LUT P1, RZ, R2, 0x2, RZ, 0xc0, !PT ;  /* 0x0000000202ff7812 */ /* 0x004fe4000782c0ff */
[----:B---3--:R-:W-:-:S11]  /*14860*/  LOP3.LUT R5, R3, R5, RZ, 0x3c, !PT ;  /* 0x0000000503057212 */ /* 0x008fd600078e3cff */
[----:B------:R-:W-:Y:S05]  /*14870*/  @!P1 BRA `(.L_x_4689) ;  /* 0x00000008009c9947 */ /* 0x000fea0003800000 */
[----:B------:R-:W-:Y:S01]  /*14880*/  LOP3.LUT P1, RZ, R2, 0x1, RZ, 0xc0, !PT ;  /* 0x0000000102ff7812 */ /* 0x000fe2000782c0ff */
[----:B------:R-:W-:-:S12]  /*14890*/  IMAD.MOV.U32 R7, RZ, RZ, R0 ;  /* 0x000000ffff077224 */ /* 0x000fd800078e0000 */
[----:B------:R-:W-:Y:S05]  /*148a0*/  @!P1 BRA `(.L_x_4690) ;  /* 0x0000000000549947 */ /* 0x000fea0003800000 */
[----:B0-----:R-:W2:Y:S01]  /*148b0*/  LDL R10, [R1+0x8] ;  /* 0x00000800010a7983 */ /* 0x001ea20000100800 */
[----:B------:R-:W0:Y:S01]  /*148c0*/  LDC R8, c[0x0][0x43c] ;  /* 0x00010f00ff087b82 */ /* 0x000e220000000800 */
[----:B------:R-:W-:Y:S02]  /*148d0*/  ULDC.64 UR4, c[0x0][0x428] ;  /* 0x00010a0000047ab9 */ /* 0x000fe40000000a00 */
[----:B------:R-:W3:Y:S01]  /*148e0*/  LDL R9, [R1] ;  /* 0x0000000001097983 */ /* 0x000ee20000100800 */
        /* <DEDUP_REMOVED lines=17> */
.L_x_4690:
[----:B------:R-:W-:Y:S01]  /*14a00*/  IMAD R3, R4, 0x8, R17 ;  /* 0x0000000804037824 */ /* 0x000fe200078e0211 */
[----:B------:R-:W-:Y:S01]  /*14a10*/  SHF.L.U32 R2, R5, 0x1f, RZ ;  /* 0x0000001f05027819 */ /* 0x000fe200000006ff */
[----:B------:R-:W-:Y:S03]  /*14a20*/  BSSY B2, `(.L_x_4691) ;  /* 0x0000003000027945 */ /* 0x000fe60003800000 */
[----:B------:R-:W2:Y:S02]  /*14a30*/  SYNCS.PHASECHK.TRANS64.TRYWAIT P0, [R3+URZ+0x30840], R2 ;  /* 0x03084002030075a7 */ /* 0x000ea4000800017f */
[----:B--2---:R-:W-:Y:S05]  /*14a40*/  @!P0 BRA `(.L_x_4692) ;  /* 0x00000030006c8947 */ /* 0x004fea0003800000 */
.L_x_4777:
[----:B------:R-:W-:Y:S05]  /*14a50*/  BSYNC B2 ;  /* 0x0000000000027941 */ /* 0x000fea0003800000 */
.L_x_4691:
        /* <DEDUP_REMOVED lines=12> */
.L_x_4694:
[----:B------:R-:W-:Y:S05]  /*14b20*/  BSYNC B2 ;  /* 0x0000000000027941 */ /* 0x000fea0003800000 */
.L_x_4693:
        /* <DEDUP_REMOVED lines=11> */
.L_x_4695:
        /* <DEDUP_REMOVED lines=16> */
.L_x_4696:
        /* <DEDUP_REMOVED lines=16> */
.L_x_4697:
        /* <DEDUP_REMOVED lines=16> */
.L_x_4778:
[----:B------:R-:W-:Y:S05]  /*14ee0*/  BSYNC B2 ;  /* 0x0000000000027941 */ /* 0x000fea0003800000 */
.L_x_4698:
        /* <DEDUP_REMOVED lines=11> */
.L_x_4701:
[----:B------:R-:W-:Y:S05]  /*14fa0*/  BSYNC B2 ;  /* 0x0000000000027941 */ /* 0x000fea0003800000 */
.L_x_4700:
[----:B------:R-:W-:Y:S01]  /*14fb0*/  R2UR UR6, R2 ;  /* 0x00000000020672ca */ /* 0x000fe200000e0000 */
[----:B------:R-:W-:Y:S01]  /*14fc0*/  IMAD R18, R18, 0x9000, R17 ;  /* 0x0000900012127824 */ /* 0x000fe200078e0211 */
[----:B------:R-:W-:Y:S01]  /*14fd0*/  R2UR UR7, R3 ;  /* 0x00000000030772ca */ /* 0x000fe200000e0000 */
[----:B------:R-:W-:Y:S01]  /*14fe0*/  UIADD3 UR4, UP0, UR38, 0x470, URZ ;  /* 0x0000047026047890 */ /* 0x000fe2000ff1e03f */
[----:B------:R-:W-:Y:S01]  /*14ff0*/  R2UR UR10, R11 ;  /* 0x000000000b0a72ca */ /* 0x000fe200000e0000 */
[----:B------:R-:W-:Y:S01]  /*15000*/  IMAD R10, R19, 0x60, RZ ;  /* 0x00000060130a7824 */ /* 0x000fe200078e02ff */
[----:B------:R-:W-:Y:S01]  /*15010*/  PLOP3.LUT P0, PT, PT, PT, PT, 0x80, 0x0 ;  /* 0x000000000000781c */ /* 0x000fe20003f0f070 */
[----:B------:R-:W-:Y:S01]  /*15020*/  VIADD R9, R9, 0x50 ;  /* 0x0000005009097836 */ /* 0x000fe20000000000 */
[----:B------:R-:W-:Y:S01]  /*15030*/  UIADD3.X UR5, URZ, UR39, URZ, UP0, !UPT ;  /* 0x000000273f057290 */ /* 0x000fe200087fe43f */
[----:B------:R-:W-:-:S11]  /*15040*/  VIADD R11, R18, 0x400 ;  /* 0x00000400120b7836 */ /* 0x000fd60000000000 */
.L_x_4702:
        /* <DEDUP_REMOVED lines=15> */
.L_x_4703:
        /* <DEDUP_REMOVED lines=15> */
.L_x_4704:
        /* <DEDUP_REMOVED lines=12> */
.L_x_4689:
[----:B------:R-:W-:Y:S05]  /*152f0*/  BSYNC B1 ;  /* 0x0000000000017941 */ /* 0x000fea0003800000 */
.L_x_4688:
[----:B------:R-:W2:Y:S01]  /*15300*/  LDL R3, [R1+0xc] ;  /* 0x00000c0001037983 */ /* 0x000ea20000100800 */
[----:B------:R-:W-:Y:S01]  /*15310*/  VIADD R18, R4, 0x1 ;  /* 0x0000000104127836 */ /* 0x000fe20000000000 */
[----:B------:R-:W-:Y:S01]  /*15320*/  BSSY B1, `(.L_x_4705) ;  /* 0x00000b0000017945 */ /* 0x000fe20003800000 */
[----:B------:R-:W-:-:S03]  /*15330*/  VIADD R7, R0, 0xffffffff ;  /* 0xffffffff00077836 */ /* 0x000fc60000000000 */
[----:B------:R-:W-:-:S04]  /*15340*/  ISETP.NE.AND P0, PT, R18, 0x2, PT ;  /* 0x000000021200780c */ /* 0x000fc80003f05270 */
[----:B------:R-:W-:Y:S02]  /*15350*/  SEL R2, RZ, 0x1, P0 ;  /* 0x00000001ff027807 */ /* 0x000fe40000000000 */
[----:B------:R-:W-:Y:S02]  /*15360*/  SEL R18, R18, RZ, P0 ;  /* 0x000000ff12127207 */ /* 0x000fe40000000000 */
[----:B------:R-:W-:-:S05]  /*15370*/  LOP3.LUT R11, R5, R2, RZ, 0x3c, !PT ;  /* 0x00000002050b7212 */ /* 0x000fca00078e3cff */
[----:B------:R1:W-:Y:S01]  /*15380*/  STL [R1+0x4], R11 ;  /* 0x0000040b01007387 */ /* 0x0003e20000100800 */
[----:B--2---:R-:W-:-:S13]  /*15390*/  LOP3.LUT P1, RZ, R3, 0x2, RZ, 0xc0, !PT ;  /* 0x0000000203ff7812 */ /* 0x004fda000782c0ff */
[----:B-1----:R-:W-:Y:S05]  /*153a0*/  @!P1 BRA `(.L_x_4706) ;  /* 0x00000008009c9947 */ /* 0x002fea0003800000 */
[----:B------:R-:W-:Y:S01]  /*153b0*/  LOP3.LUT P1, RZ, R3, 0x1, RZ, 0xc0, !PT ;  /* 0x0000000103ff7812 */ /* 0x000fe2000782c0ff */
[----:B0-----:R-:W-:-:S12]  /*153c0*/  IMAD.MOV.U32 R10, RZ, RZ, R7 ;  /* 0x000000ffff0a7224 */ /* 0x001fd800078e0007 */
[----:B------:R-:W-:Y:S05]  /*153d0*/  @!P1 BRA `(.L_x_4707) ;  /* 0x0000000000549947 */ /* 0x000fea0003800000 */
[----:B------:R-:W2:Y:S01]  /*153e0*/  LDL R13, [R1+0x8] ;  /* 0x00000800010d7983 */ /* 0x000ea20000100800 */
        /* <DEDUP_REMOVED lines=20> */
.L_x_4707:
[----:B------:R-:W-:Y:S01]  /*15530*/  IMAD R2, R18, 0x8, R17 ;  /* 0x0000000812027824 */ /* 0x000fe200078e0211 */
[----:B------:R-:W-:Y:S01]  /*15540*/  SHF.L.U32 R3, R11, 0x1f, RZ ;  /* 0x0000001f0b037819 */ /* 0x000fe200000006ff */
[----:B------:R-:W-:Y:S03]  /*15550*/  BSSY B2, `(.L_x_4708) ;  /* 0x0000003000027945 */ /* 0x000fe60003800000 */
[----:B------:R-:W1:Y:S02]  /*15560*/  SYNCS.PHASECHK.TRANS64.TRYWAIT P0, [R2+URZ+0x30840], R3 ;  /* 0x03084003020075a7 */ /* 0x000e64000800017f */
[----:B-1----:R-:W-:Y:S05]  /*15570*/  @!P0 BRA `(.L_x_4709) ;  /* 0x0000002400c88947 */ /* 0x002fea0003800000 */
.L_x_4779:
[----:B------:R-:W-:Y:S05]  /*15580*/  BSYNC B2 ;  /* 0x0000000000027941 */ /* 0x000fea0003800000 */
.L_x_4708:
        /* <DEDUP_REMOVED lines=12> */
.L_x_4711:
[----:B------:R-:W-:Y:S05]  /*15650*/  BSYNC B2 ;  /* 0x0000000000027941 */ /* 0x000fea0003800000 */
.L_x_4710:
[----:B------:R-:W-:Y:S01]  /*15660*/  IMAD.MOV.U32 R14, RZ, RZ, RZ ;  /* 0x000000ffff0e7224 */ /* 0x000fe200078e00ff */
[----:B------:R-:W-:Y:S01]  /*15670*/  UIADD3 UR4, UP0, UR38, 0x370, URZ ;  /* 0x0000037026047890 */ /* 0x000fe2000ff1e03f */
[C---:B-1----:R-:W-:Y:S01]  /*15680*/  IMAD R3, R18.reuse, 0x8, R6 ;  /* 0x0000000812037824 */ /* 0x042fe200078e0206 */
[----:B------:R-:W-:Y:S01]  /*15690*/  PLOP3.LUT P0, PT, PT, PT, PT, 0x80, 0x0 ;  /* 0x000000000000781c */ /* 0x000fe20003f0f070 */
[----:B------:R-:W-:Y:S01]  /*156a0*/  IMAD R9, R18, 0x9000, R17 ;  /* 0x0000900012097824 */ /* 0x000fe200078e0211 */
[----:B------:R-:W-:Y:S01]  /*156b0*/  R2UR UR10, R14 ;  /* 0x000000000e0a72ca */ /* 0x000fe200000e0000 */
[----:B------:R-:W-:Y:S01]  /*156c0*/  VIADD R3, R3, 0x30 ;  /* 0x0000003003037836 */ /* 0x000fe20000000000 */
[----:B------:R-:W-:Y:S01]  /*156d0*/  UIADD3.X UR5, URZ, UR39, URZ, UP0, !UPT ;  /* 0x000000273f057290 */ /* 0x000fe200087fe43f */
[----:B------:R-:W-:Y:S01]  /*156e0*/  IMAD R2, R10, 0x60, RZ ;  /* 0x000000600a027824 */ /* 0x000fe200078e02ff */
[----:B------:R-:W-:Y:S01]  /*156f0*/  UMOV UR6, 0x0 ;  /* 0x0000000000067882 */ /* 0x000fe20000000000 */
[----:B------:R-:W-:Y:S01]  /*15700*/  VIADD R11, R9, 0x1e400 ;  /* 0x0001e400090b7836 */ /* 0x000fe20000000000 */
[----:B------:R-:W-:-:S09]  /*15710*/  UMOV UR7, 0x14f00000 ;  /* 0x14f0000000077882 */ /* 0x000fd20000000000 */
.L_x_4712:
        /* <DEDUP_REMOVED lines=16> */
.L_x_4713:
        /* <DEDUP_REMOVED lines=16> */
.L_x_4714:
        /* <DEDUP_REMOVED lines=15> */
.L_x_4780:
[----:B------:R-:W-:Y:S05]  /*15a10*/  BSYNC B2 ;  /* 0x0000000000027941 */ /* 0x000fea0003800000 */
.L_x_4715:
        /* <DEDUP_REMOVED lines=11> */
.L_x_4718:
[----:B------:R-:W-:Y:S05]  /*15ad0*/  BSYNC B2 ;  /* 0x0000000000027941 */ /* 0x000fea0003800000 */
.L_x_4717:
        /* <DEDUP_REMOVED lines=10> */
.L_x_4719:
        /* <DEDUP_REMOVED lines=15> */
.L_x_4720:
        /* <DEDUP_REMOVED lines=15> */
.L_x_4721:
        /* <DEDUP_REMOVED lines=12> */
.L_x_4706:
[----:B------:R-:W-:Y:S05]  /*15e20*/  BSYNC B1 ;  /* 0x0000000000017941 */ /* 0x000fea0003800000 */
.L_x_4705:
[----:B------:R-:W-:Y:S01]  /*15e30*/  ISETP.GT.AND P0, PT, R7, UR40, PT ;  /* 0x0000002807007c0c */ /* 0x000fe2000bf04270 */
[----:B------:R-:W-:-:S12]  /*15e40*/  VIADD R0, R0, 0xfffffffe ;  /* 0xfffffffe00007836 */ /* 0x000fd80000000000 */
[----:B------:R-:W-:Y:S05]  /*15e50*/  @P0 BRA `(.L_x_4722) ;  /* 0xffffffe8005c0947 */ /* 0x000fea000383ffff */
.L_x_4687:
[----:B------:R-:W-:Y:S05]  /*15e60*/  BSYNC B0 ;  /* 0x0000000000007941 */ /* 0x000fea0003800000 */
.L_x_4668:
[----:B0-----:R-:W0:Y:S01]  /*15e70*/  S2R R0, SR_TID.X ;  /* 0x0000000000007919 */ /* 0x001e220000002100 */
[----:B------:R-:W-:Y:S01]  /*15e80*/  BSSY B0, `(.L_x_4723) ;  /* 0x0000012000007945 */ /* 0x000fe20003800000 */
[----:B0-----:R-:W-:-:S04]  /*15e90*/  LOP3.LUT R6, R0, 0x7f, RZ, 0xc0, !PT ;  /* 0x0000007f00067812 */ /* 0x001fc800078ec0ff */
[----:B------:R-:W-:-:S13]  /*15ea0*/  ISETP.NE.AND P1, PT, R6, RZ, PT ;  /* 0x000000ff0600720c */ /* 0x000fda0003f25270 */
[----:B------:R-:W-:Y:S05]  /*15eb0*/  @P1 BRA `(.L_x_4724) ;  /* 0x0000000000381947 */ /* 0x000fea0003800000 */
[----:B------:R-:W0:Y:S01]  /*15ec0*/  S2R R3, SR_LANEID ;  /* 0x0000000000037919 */ /* 0x000e220000000000 */
[----:B------:R-:W-:Y:S01]  /*15ed0*/  VOTEU.ANY UR4, UPT, PT ;  /* 0x0000000000047886 */ /* 0x000fe200038e0100 */
[----:B------:R-:W-:Y:S01]  /*15ee0*/  ULDC.64 UR6, c[0x0][0x208] ;  /* 0x0000820000067ab9 */ /* 0x000fe20000000a00 */
[----:B------:R-:W0:Y:S08]  /*15ef0*/  FLO.U32 R0, UR4 ;  /* 0x0000000400007d00 */ /* 0x000e3000080e0000 */
[----:B------:R-:W1:Y:S01]  /*15f00*/  POPC R5, UR4 ;  /* 0x0000000400057d09 */ /* 0x000e620008000000 */
[----:B0-----:R-:W-:-:S02]  /*15f10*/  ISETP.EQ.U32.AND P0, PT, R0, R3, PT ;  /* 0x000000030000720c */ /* 0x001fc40003f02070 */
[----:B------:R-:W1:Y:S11]  /*15f20*/  LDC.64 R2, c[0x0][0xc80] ;  /* 0x00032000ff027b82 */ /* 0x000e760000000a00 */
[----:B-1----:R-:W2:Y:S01]  /*15f30*/  @P0 ATOMG.E.ADD.STRONG.GPU PT, R3, desc[UR6][R2.64], R5 ;  /* 0x00000005020309a8 */ /* 0x002ea200081ee1c6 */
[----:B------:R-:W0:Y:S02]  /*15f40*/  S2R R4, SR_LTMASK ;  /* 0x0000000000047919 */ /* 0x000e240000003900 */
[----:B0-----:R-:W-:-:S04]  /*15f50*/  LOP3.LUT R4, R4, UR4, RZ, 0xc0, !PT ;  /* 0x0000000404047c12 */ /* 0x001fc8000f8ec0ff */
[----:B------:R-:W0:Y:S01]  /*15f60*/  POPC R7, R4 ;  /* 0x0000000400077309 */ /* 0x000e220000000000 */
[----:B--2---:R-:W0:Y:S02]  /*15f70*/  SHFL.IDX PT, R0, R3, R0, 0x1f ;  /* 0x00001f0003007589 */ /* 0x004e2400000e0000 */
[----:B0-----:R-:W-:-:S05]  /*15f80*/  IADD3 R0, R0, UR44, R7 ;  /* 0x0000002c00007c10 */ /* 0x001fca000fffe007 */
[----:B------:R0:W-:Y:S02]  /*15f90*/  STL [R1+0x14], R0 ;  /* 0x0000140001007387 */ /* 0x0001e40000100800 */
.L_x_4724:
[----:B------:R-:W-:Y:S05]  /*15fa0*/  BSYNC B0 ;  /* 0x0000000000007941 */ /* 0x000fea0003800000 */
.L_x_4723:
[----:B0-----:R-:W2:Y:S01]  /*15fb0*/  LDL R0, [R1+0xc] ;  /* 0x00000c0001007983 */ /* 0x001ea20000100800 */
[----:B------:R-:W-:Y:S01]  /*15fc0*/  BSSY B0, `(.L_x_4725) ;  /* 0x0000047000007945 */ /* 0x000fe20003800000 */
[----:B--2---:R-:W-:-:S13]  /*15fd0*/  LOP3.LUT P0, RZ, R0, 0x2, RZ, 0xc0, !PT ;  /* 0x0000000200ff7812 */ /* 0x004fda000780c0ff */
        /* <DEDUP_REMOVED lines=8> */
.L_x_4781:
[----:B------:R-:W-:Y:S05]  /*16060*/  BSYNC B1 ;  /* 0x0000000000017941 */ /* 0x000fea0003800000 */
.L_x_4727:
[----:B------:R-:W-:Y:S04]  /*16070*/  BSSY B1, `(.L_x_4729) ;  /* 0x0000009000017945 */ /* 0x000fe80003800000 */
        /* <DEDUP_REMOVED lines=8> */
.L_x_4730:
[----:B------:R-:W-:Y:S05]  /*16100*/  BSYNC B1 ;  /* 0x0000000000017941 */ /* 0x000fea0003800000 */
.L_x_4729:
        /* <DEDUP_REMOVED lines=10> */
.L_x_4731:
        /* <DEDUP_REMOVED lines=15> */
.L_x_4732:
        /* <DEDUP_REMOVED lines=15> */
.L_x_4733:
        /* <DEDUP_REMOVED lines=10> */
.L_x_4726:
[----:B------:R-:W-:Y:S05]  /*16430*/  BSYNC B0 ;  /* 0x0000000000007941 */ /* 0x000fea0003800000 */
.L_x_4725:
[----:B------:R-:W2:Y:S01]  /*16440*/  LDL.LU R3, [R1+0x4] ;  /* 0x0000040001037983 */ /* 0x000ea20000300800 */
[----:B------:R-:W-:-:S05]  /*16450*/  VIADD R18, R18, 0x1 ;  /* 0x0000000112127836 */ /* 0x000fca0000000000 */
[----:B------:R-:W-:-:S04]  /*16460*/  ISETP.NE.AND P0, PT, R18, 0x2, PT ;  /* 0x000000021200780c */ /* 0x000fc80003f05270 */
[----:B------:R-:W-:Y:S02]  /*16470*/  SEL R0, RZ, 0x1, P0 ;  /* 0x00000001ff007807 */ /* 0x000fe40000000000 */
[----:B------:R-:W-:Y:S02]  /*16480*/  SEL R18, R18, RZ, P0 ;  /* 0x000000ff12127207 */ /* 0x000fe40000000000 */
[----:B--2---:R-:W-:-:S05]  /*16490*/  LOP3.LUT R3, R3, R0, RZ, 0x3c, !PT ;  /* 0x0000000003037212 */ /* 0x004fca00078e3cff */
[----:B------:R0:W-:Y:S02]  /*164a0*/  STL [R1+0x4], R3 ;  /* 0x0000040301007387 */ /* 0x0001e40000100800 */
.L_x_4648:
[----:B------:R-:W-:Y:S05]  /*164b0*/  BSYNC B7 ;  /* 0x0000000000077941 */ /* 0x000fea0003800000 */
.L_x_4646:
[----:B-1----:R-:W2:Y:S04]  /*164c0*/  LDL R0, [R1+0xc] ;  /* 0x00000c0001007983 */ /* 0x002ea80000100800 */
[----:B------:R1:W5:Y:S01]  /*164d0*/  LDL R2, [R1+0x14] ;  /* 0x0000140001027983 */ /* 0x0003620000100800 */
[----:B--2---:R-:W-:-:S13]  /*164e0*/  LOP3.LUT P0, RZ, R0, 0x4, RZ, 0xc0, !PT ;  /* 0x0000000400ff7812 */ /* 0x004fda000780c0ff */
[----:B-1----:R-:W-:Y:S05]  /*164f0*/  @!P0 BRA `(.L_x_4734) ;  /* 0x0000000000288947 */ /* 0x002fea0003800000 */
[----:B------:R-:W-:Y:S05]  /*16500*/  WARPSYNC.ALL ;  /* 0x0000000000007948 */ /* 0x000fea0003800000 */
[----:B------:R-:W1:Y:S08]  /*16510*/  S2UR UR5, SR_CgaCtaId ;  /* 0x00000000000579c3 */ /* 0x000e700000008800 */
[----:B------:R-:W-:Y:S06]  /*16520*/  BAR.SYNC.DEFER_BLOCKING 0x5, 0x180 ;  /* 0x0146000000007b1d */ /* 0x000fec0000010000 */
[----:B------:R-:W-:-:S02]  /*16530*/  UMOV UR4, 0x400 ;  /* 0x0000040000047882 */ /* 0x000fc40000000000 */
[----:B-1----:R-:W-:-:S06]  /*16540*/  ULEA UR4, UR5, UR4, 0x18 ;  /* 0x0000000405047291 */ /* 0x002fcc000f8ec03f */
[----:B------:R-:W-:-:S05]  /*16550*/  IMAD.U32 R17, RZ, RZ, UR4 ;  /* 0x00000004ff117e24 */ /* 0x000fca000f8e00ff */
[----:B-----5:R-:W1:Y:S04]  /*16560*/  LDS R2, [R17+0x308d0] ;  /* 0x0308d00011027984 */ /* 0x020e680000000800 */
[----:B-1----:R3:W-:Y:S01]  /*16570*/  STL [R1+0x14], R2 ;  /* 0x0000140201007387 */ /* 0x0027e20000100800 */
[----:B------:R-:W-:Y:S06]  /*16580*/  BAR.ARV 0x4, 0x180 ;  /* 0x0106000000007b1d */ /* 0x000fec0000002000 */
[----:B------:R-:W-:Y:S05]  /*16590*/  BRA `(.L_x_4735) ;  /* 0x00000000002c7947 */ /* 0x000fea0003800000 */
.L_x_4734:
[----:B------:R-:W-:-:S03]  /*165a0*/  UMOV UR4, 0xffffffff ;  /* 0xffffffff00047882 */ /* 0x000fc60000000000 */
[----:B------:R-:W-:Y:S05]  /*165b0*/  BRA.DIV UR4, `(.L_x_4736) ;  /* 0x0000001604f47947 */ /* 0x000fea000b800000 */
[----:B-----5:R1:W2:Y:S02]  /*165c0*/  SHFL.IDX PT, R14, R2, RZ, 0x1f ;  /* 0x00001fff020e7589 */ /* 0x0202a400000e0000 */
.L_x_4784:
[----:B0-----:R-:W0:Y:S01]  /*165d0*/  @!P1 S2R R3, SR_CgaCtaId ;  /* 0x0000000000039919 */ /* 0x001e220000008800 */
[----:B------:R-:W-:Y:S05]  /*165e0*/  WARPSYNC.ALL ;  /* 0x0000000000007948 */ /* 0x000fea0003800000 */
[----:B------:R-:W-:Y:S01]  /*165f0*/  BAR.SYNC.DEFER_BLOCKING 0x4, 0x180 ;  /* 0x0106000000007b1d */ /* 0x000fe20000010000 */
[----:B------:R-:W-:-:S05]  /*16600*/  @!P1 MOV R0, 0x400 ;  /* 0x0000040000009802 */ /* 0x000fca0000000f00 */
[----:B--2---:R2:W-:Y:S01]  /*16610*/  STL [R1+0x14], R14 ;  /* 0x0000140e01007387 */ /* 0x0045e20000100800 */
[----:B0-----:R-:W-:-:S05]  /*16620*/  @!P1 LEA R17, R3, R0, 0x18 ;  /* 0x0000000003119211 */ /* 0x001fca00078ec0ff */
[----:B------:R2:W-:Y:S01]  /*16630*/  @!P1 STS [R17+0x308d0], R2 ;  /* 0x0308d00211009388 */ /* 0x0005e20000000800 */
[----:B------:R-:W-:Y:S06]  /*16640*/  BAR.ARV 0x5, 0x180 ;  /* 0x0146000000007b1d */ /* 0x000fec0000002000 */
.L_x_4735:
[----:B------:R-:W4:Y:S01]  /*16650*/  LDL R0, [R1+0x14] ;  /* 0x0000140001007983 */ /* 0x000f220000100800 */
[----:B------:R-:W-:Y:S02]  /*16660*/  ULDC UR4, c[0x0][0xc38] ;  /* 0x00030e0000047ab9 */ /* 0x000fe40000000800 */
[----:B----4-:R-:W-:-:S13]  /*16670*/  ISETP.GE.AND P0, PT, R0, UR4, PT ;  /* 0x0000000400007c0c */ /* 0x010fda000bf06270 */
[----:B------:R-:W-:Y:S05]  /*16680*/  @!P0 BRA `(.L_x_4737) ;  /* 0xffffffb000dc8947 */ /* 0x000fea000383ffff */
.L_x_4637:
[----:B0-----:R-:W4:Y:S01]  /*16690*/  LDL.LU R0, [R1+0x18] ;  /* 0x0000180001007983 */ /* 0x001f220000300800 */
[----:B------:R-:W-:Y:S01]  /*166a0*/  BSSY B0, `(.L_x_4738) ;  /* 0x000000b000007945 */ /* 0x000fe20003800000 */
[----:B------:R-:W0:Y:S01]  /*166b0*/  S2R R5, SR_CgaCtaId ;  /* 0x0000000000057919 */ /* 0x000e220000008800 */
[----:B----4-:R-:W-:-:S05]  /*166c0*/  VIADD R0, R0, 0x1 ;  /* 0x0000000100007836 */ /* 0x010fca0000000000 */
[----:B-123--:R-:W-:-:S04]  /*166d0*/  LEA.HI R2, R0, R0, RZ, 0x1 ;  /* 0x0000000000027211 */ /* 0x00efc800078f08ff */
[----:B------:R-:W-:-:S05]  /*166e0*/  LOP3.LUT R3, R2, 0xfffffffe, RZ, 0xc0, !PT ;  /* 0xfffffffe02037812 */ /* 0x000fca00078ec0ff */
[----:B------:R-:W-:Y:S01]  /*166f0*/  IMAD.IADD R3, R0, 0x1, -R3 ;  /* 0x0000000100037824 */ /* 0x000fe200078e0a03 */
[----:B------:R-:W-:-:S04]  /*16700*/  MOV R0, 0x400 ;  /* 0x0000040000007802 */ /* 0x000fc80000000f00 */
[----:B0-----:R-:W-:Y:S02]  /*16710*/  LEA R0, R5, R0, 0x18 ;  /* 0x0000000005007211 */ /* 0x001fe400078ec0ff */
[----:B------:R-:W-:-:S04]  /*16720*/  SHF.L.U32 R3, R3, 0x1f, RZ ;  /* 0x0000001f03037819 */ /* 0x000fc800000006ff */
[----:B------:R-:W0:Y:S02]  /*16730*/  SYNCS.PHASECHK.TRANS64.TRYWAIT P0, [R0+URZ+0x30820], R3 ;  /* 0x03082003000075a7 */ /* 0x000e24000800017f */
[----:B0-----:R-:W-:Y:S05]  /*16740*/  @!P0 BRA `(.L_x_4739) ;  /* 0x0000001400b88947 */ /* 0x001fea0003800000 */
.L_x_4785:
[----:B------:R-:W-:Y:S05]  /*16750*/  BSYNC B0 ;  /* 0x0000000000007941 */ /* 0x000fea0003800000 */
.L_x_4738:
[----:B------:R-:W-:-:S03]  /*16760*/  UMOV UR4, 0xffffffff ;  /* 0xffffffff00047882 */ /* 0x000fc60000000000 */
[----:B------:R-:W-:Y:S05]  /*16770*/  BRA.DIV UR4, `(.L_x_4740) ;  /* 0x0000001604c07947 */ /* 0x000fea000b800000 */
[----:B------:R-:W1:Y:S02]  /*16780*/  S2R R2, SR_TID.X ;  /* 0x0000000000027919 */ /* 0x000e640000002100 */
[----:B-1----:R-:W-:-:S04]  /*16790*/  SHF.R.U32.HI R2, RZ, 0x5, R2 ;  /* 0x00000005ff027819 */ /* 0x002fc80000011602 */
[----:B------:R-:W-:-:S05]  /*167a0*/  LOP3.LUT R2, R2, 0x3, RZ, 0xc0, !PT ;  /* 0x0000000302027812 */ /* 0x000fca00078ec0ff */
[----:B------:R1:W2:Y:S02]  /*167b0*/  SHFL.IDX PT, R14, R2, RZ, 0x1f ;  /* 0x00001fff020e7589 */ /* 0x0002a400000e0000 */
.L_x_4788:
[----:B--2---:R-:W-:Y:S01]  /*167c0*/  ISETP.NE.AND P0, PT, R14, RZ, PT ;  /* 0x000000ff0e00720c */ /* 0x004fe20003f05270 */
[----:B------:R-:W-:-:S12]  /*167d0*/  BSSY B0, `(.L_x_4741) ;  /* 0x0000027000007945 */ /* 0x000fd80003800000 */
[----:B------:R-:W-:Y:S05]  /*167e0*/  @P0 BRA `(.L_x_4742) ;  /* 0x0000000000940947 */ /* 0x000fea0003800000 */
[----:B------:R-:W-:-:S03]  /*167f0*/  UMOV UR4, 0xffffffff ;  /* 0xffffffff00047882 */ /* 0x000fc60000000000 */
[----:B------:R-:W-:Y:S05]  /*16800*/  BRA.DIV UR4, `(.L_x_4743) ;  /* 0x0000001604d07947 */ /* 0x000fea000b800000 */
[----:B------:R-:W-:-:S13]  /*16810*/  ELECT P6, URZ, PT ;  /* 0x00000000003f782f */ /* 0x000fda00038c0000 */
.L_x_4791:
        /* <DEDUP_REMOVED lines=8> */
.L_x_4744:
        /* <DEDUP_REMOVED lines=13> */
.L_x_4792:
[----:B------:R-:W1:Y:S02]  /*16970*/  SYNCS.PHASECHK.TRANS64.TRYWAIT P0, [R3+URZ], R2 ;  /* 0x00000002030075a7 */ /* 0x000e64000800017f */
[----:B-1----:R-:W-:Y:S05]  /*16980*/  @!P0 BRA `(.L_x_4746) ;  /* 0x0000001400a48947 */ /* 0x002fea0003800000 */
.L_x_4793:
[----:B------:R-:W-:Y:S05]  /*16990*/  @!P2 BRA `(.L_x_4747) ;  /* 0x000000000004a947 */ /* 0x000fea0003800000 */
[----:B------:R-:W-:Y:S01]  /*169a0*/  BPT.TRAP 0x1 ;  /* 0x000000040000795c */ /* 0x000fe20000300000 */
.L_x_4747:
[----:B-1----:R-:W-:-:S04]  /*169b0*/  VIADD R3, R0, 0x30860 ;  /* 0x0003086000037836 */ /* 0x002fc80000000000 */
[----:B------:R-:W-:-:S04]  /*169c0*/  IMAD R18, R18, 0x8, R3 ;  /* 0x0000000812127824 */ /* 0x000fc800078e0203 */
[----:B------:R-:W1:Y:S02]  /*169d0*/  SYNCS.PHASECHK.TRANS64.TRYWAIT P0, [R18+URZ], R5 ;  /* 0x00000005120075a7 */ /* 0x000e64000800017f */
[----:B-1----:R-:W-:Y:S05]  /*169e0*/  @!P0 BRA `(.L_x_4748) ;  /* 0x0000001400a08947 */ /* 0x002fea0003800000 */
.L_x_4794:
[----:B------:R-:W-:-:S07]  /*169f0*/  IMAD R3, R4, 0x8, R3 ;  /* 0x0000000804037824 */ /* 0x000fce00078e0203 */
.L_x_4749:
[----:B--2---:R2:W3:Y:S02]  /*16a00*/  SYNCS.PHASECHK.TRANS64.TRYWAIT P0, [R3+URZ], R2 ;  /* 0x00000002030075a7 */ /* 0x0044e4000800017f */
[----:B---3--:R-:W-:Y:S05]  /*16a10*/  @!P0 NANOSLEEP.SYNCS 0x989680 ;  /* 0x009896800000895d */ /* 0x008fea0003900000 */
[----:B------:R-:W3:Y:S02]  /*16a20*/  @!P0 SYNCS.PHASECHK.TRANS64 P0, [R3+URZ], R2 ;  /* 0x00000002030085a7 */ /* 0x000ee4000800007f */
[----:B---3--:R-:W-:Y:S05]  /*16a30*/  @!P0 BRA `(.L_x_4749) ;  /* 0xfffffffc00f08947 */ /* 0x008fea000383ffff */
.L_x_4742:
[----:B------:R-:W-:Y:S05]  /*16a40*/  BSYNC B0 ;  /* 0x0000000000007941 */ /* 0x000fea0003800000 */
.L_x_4741:
[----:B------:R-:W-:Y:S05]  /*16a50*/  EXIT ;  /* 0x000000000000794d */ /* 0x000fea0003800000 */
.L_x_4550:
[----:B0-----:R-:W-:-:S04]  /*16a60*/  IMAD.U32 R3, RZ, RZ, UR38 ;  /* 0x00000026ff037e24 */ /* 0x001fc8000f8e00ff */
[----:B------:R0:W1:Y:S03]  /*16a70*/  SYNCS.PHASECHK.TRANS64.TRYWAIT P1, [R3+URZ+0x30800], R0 ;  /* 0x03080000030075a7 */ /* 0x000066000802017f */
[----:B-1----:R-:W-:Y:S05]  /*16a80*/  @!P1 NANOSLEEP.SYNCS 0x989680 ;  /* 0x009896800000995d */ /* 0x002fea0003900000 */
[----:B------:R-:W1:Y:S02]  /*16a90*/  @!P1 SYNCS.PHASECHK.TRANS64 P1, [R3+URZ+0x30800], R0 ;  /* 0x03080000030095a7 */ /* 0x000e64000802007f */
[----:B-1----:R-:W-:Y:S05]  /*16aa0*/  @!P1 BRA `(.L_x_4550) ;  /* 0xfffffffc00ec9947 */ /* 0x002fea000383ffff */
[----:B------:R-:W-:Y:S05]  /*16ab0*/  BRA `(.L_x_4750) ;  /* 0xfffffeb000487947 */ /* 0x000fea000383ffff */
.L_x_4554:
[----:B-1----:R1:W3:Y:S02]  /*16ac0*/  SYNCS.PHASECHK.TRANS64.TRYWAIT P1, [R11+URZ+0x30830], R0 ;  /* 0x030830000b0075a7 */ /* 0x0022e4000802017f */
[----:B---3--:R-:W-:Y:S05]  /*16ad0*/  @!P1 NANOSLEEP.SYNCS 0x989680 ;  /* 0x009896800000995d */ /* 0x008fea0003900000 */
[----:B------:R-:W3:Y:S02]  /*16ae0*/  @!P1 SYNCS.PHASECHK.TRANS64 P1, [R11+URZ+0x30830], R0 ;  /* 0x030830000b0095a7 */ /* 0x000ee4000802007f */
[----:B---3--:R-:W-:Y:S05]  /*16af0*/  @!P1 BRA `(.L_x_4554) ;  /* 0xfffffffc00f09947 */ /* 0x008fea000383ffff */
[----:B------:R-:W-:Y:S05]  /*16b00*/  BRA `(.L_x_4553) ;  /* 0xfffffeb0007c7947 */ /* 0x000fea000383ffff */
.L_x_4570:
[----:B-1----:R-:W-:-:S04]  /*16b10*/  IMAD.U32 R12, RZ, RZ, UR7 ;  /* 0x00000007ff0c7e24 */ /* 0x002fc8000f8e00ff */
[----:B------:R1:W2:Y:S03]  /*16b20*/  SYNCS.PHASECHK.TRANS64.TRYWAIT P1, [R12+URZ+0x30830], R9 ;  /* 0x030830090c0075a7 */ /* 0x0002a6000802017f */
[----:B--2---:R-:W-:Y:S05]  /*16b30*/  @!P1 NANOSLEEP.SYNCS 0x989680 ;  /* 0x009896800000995d */ /* 0x004fea0003900000 */
[----:B------:R-:W2:Y:S02]  /*16b40*/  @!P1 SYNCS.PHASECHK.TRANS64 P1, [R12+URZ+0x30830], R9 ;  /* 0x030830090c0095a7 */ /* 0x000ea4000802007f */
[----:B--2---:R-:W-:Y:S05]  /*16b50*/  @!P1 BRA `(.L_x_4570) ;  /* 0xfffffffc00ec9947 */ /* 0x004fea000383ffff */
[----:B------:R-:W-:Y:S05]  /*16b60*/  BRA `(.L_x_4569) ;  /* 0xfffffee400247947 */ /* 0x000fea000383ffff */
.L_x_4574:
[----:B01----:R-:W-:-:S04]  /*16b70*/  IMAD.U32 R9, RZ, RZ, UR6 ;  /* 0x00000006ff097e24 */ /* 0x003fc8000f8e00ff */
[----:B------:R0:W1:Y:S03]  /*16b80*/  SYNCS.PHASECHK.TRANS64.TRYWAIT P1, [R9+URZ+0x30850], R0 ;  /* 0x03085000090075a7 */ /* 0x000066000802017f */
[----:B-1----:R-:W-:Y:S05]  /*16b90*/  @!P1 NANOSLEEP.SYNCS 0x989680 ;  /* 0x009896800000995d */ /* 0x002fea0003900000 */
[----:B------:R-:W1:Y:S02]  /*16ba0*/  @!P1 SYNCS.PHASECHK.TRANS64 P1, [R9+URZ+0x30850], R0 ;  /* 0x03085000090095a7 */ /* 0x000e64000802007f */
[----:B-1----:R-:W-:Y:S05]  /*16bb0*/  @!P1 BRA `(.L_x_4574) ;  /* 0xfffffffc00ec9947 */ /* 0x002fea000383ffff */
[----:B------:R-:W-:Y:S05]  /*16bc0*/  BRA `(.L_x_4573) ;  /* 0xfffffeec00cc7947 */ /* 0x000fea000383ffff */
.L_x_4591:
[----:B-1----:R-:W-:-:S04]  /*16bd0*/  IMAD.U32 R4, RZ, RZ, UR6 ;  /* 0x00000006ff047e24 */ /* 0x002fc8000f8e00ff */
[----:B------:R1:W2:Y:S03]  /*16be0*/  SYNCS.PHASECHK.TRANS64.TRYWAIT P1, [R4+URZ+0x30830], R3 ;  /* 0x03083003040075a7 */ /* 0x0002a6000802017f */
[----:B--2---:R-:W-:Y:S05]  /*16bf0*/  @!P1 NANOSLEEP.SYNCS 0x989680 ;  /* 0x009896800000995d */ /* 0x004fea0003900000 */
[----:B------:R-:W2:Y:S02]  /*16c00*/  @!P1 SYNCS.PHASECHK.TRANS64 P1, [R4+URZ+0x30830], R3 ;  /* 0x03083003040095a7 */ /* 0x000ea4000802007f */
[----:B--2---:R-:W-:Y:S05]  /*16c10*/  @!P1 BRA `(.L_x_4591) ;  /* 0xfffffffc00ec9947 */ /* 0x004fea000383ffff */
[----:B------:R-:W-:Y:S05]  /*16c20*/  BRA `(.L_x_4590) ;  /* 0xffffff1c00187947 */ /* 0x000fea000383ffff */
.L_x_4595:
[----:B01----:R-:W-:-:S04]  /*16c30*/  IMAD.U32 R3, RZ, RZ, UR10 ;  /* 0x0000000aff037e24 */ /* 0x003fc8000f8e00ff */
[----:B------:R0:W1:Y:S03]  /*16c40*/  SYNCS.PHASECHK.TRANS64.TRYWAIT P1, [R3+URZ+0x30850], R0 ;  /* 0x03085000030075a7 */ /* 0x000066000802017f */
[----:B-1----:R-:W-:Y:S05]  /*16c50*/  @!P1 NANOSLEEP.SYNCS 0x989680 ;  /* 0x009896800000995d */ /* 0x002fea0003900000 */
[----:B------:R-:W1:Y:S02]  /*16c60*/  @!P1 SYNCS.PHASECHK.TRANS64 P1, [R3+URZ+0x30850], R0 ;  /* 0x03085000030095a7 */ /* 0x000e64000802007f */
[----:B-1----:R-:W-:Y:S05]  /*16c70*/  @!P1 BRA `(.L_x_4595) ;  /* 0xfffffffc00ec9947 */ /* 0x002fea000383ffff */
[----:B------:R-:W-:Y:S05]  /*16c80*/  BRA `(.L_x_4594) ;  /* 0xffffff2400c07947 */ /* 0x000fea000383ffff */
.L_x_4601:
[----:B-1----:R-:W-:-:S04]  /*16c90*/  IMAD.U32 R4, RZ, RZ, UR6 ;  /* 0x00000006ff047e24 */ /* 0x002fc8000f8e00ff */
[----:B------:R1:W2:Y:S03]  /*16ca0*/  SYNCS.PHASECHK.TRANS64.TRYWAIT P1, [R4+URZ+0x30830], R3 ;  /* 0x03083003040075a7 */ /* 0x0002a6000802017f */
[----:B--2---:R-:W-:Y:S05]  /*16cb0*/  @!P1 NANOSLEEP.SYNCS 0x989680 ;  /* 0x009896800000995d */ /* 0x004fea0003900000 */
[----:B------:R-:W2:Y:S02]  /*16cc0*/  @!P1 SYNCS.PHASECHK.TRANS64 P1, [R4+URZ+0x30830], R3 ;  /* 0x03083003040095a7 */ /* 0x000ea4000802007f */
[----:B--2---:R-:W-:Y:S05]  /*16cd0*/  @!P1 BRA `(.L_x_4601) ;  /* 0xfffffffc00ec9947 */ /* 0x004fea000383ffff */
[----:B------:R-:W-:Y:S05]  /*16ce0*/  BRA `(.L_x_4600) ;  /* 0xffffff40000c7947 */ /* 0x000fea000383ffff */
.L_x_4605:
[----:B01----:R-:W-:-:S04]  /*16cf0*/  IMAD.U32 R3, RZ, RZ, UR10 ;  /* 0x0000000aff037e24 */ /* 0x003fc8000f8e00ff */
[----:B------:R0:W1:Y:S03]  /*16d00*/  SYNCS.PHASECHK.TRANS64.TRYWAIT P1, [R3+URZ+0x30850], R0 ;  /* 0x03085000030075a7 */ /* 0x000066000802017f */
[----:B-1----:R-:W-:Y:S05]  /*16d10*/  @!P1 NANOSLEEP.SYNCS 0x989680 ;  /* 0x009896800000995d */ /* 0x002fea0003900000 */
[----:B------:R-:W1:Y:S02]  /*16d20*/  @!P1 SYNCS.PHASECHK.TRANS64 P1, [R3+URZ+0x30850], R0 ;  /* 0x03085000030095a7 */ /* 0x000e64000802007f */
[----:B-1----:R-:W-:Y:S05]  /*16d30*/  @!P1 BRA `(.L_x_4605) ;  /* 0xfffffffc00ec9947 */ /* 0x002fea000383ffff */
[----:B------:R-:W-:Y:S05]  /*16d40*/  BRA `(.L_x_4604) ;  /* 0xffffff4800b47947 */ /* 0x000fea000383ffff */
.L_x_4618:
[----:B-1----:R-:W-:-:S04]  /*16d50*/  IMAD.U32 R7, RZ, RZ, UR5 ;  /* 0x00000005ff077e24 */ /* 0x002fc8000f8e00ff */
[----:B------:R1:W2:Y:S03]  /*16d60*/  SYNCS.PHASECHK.TRANS64.TRYWAIT P0, [R7+URZ+0x30850], R0 ;  /* 0x03085000070075a7 */ /* 0x0002a6000800017f */
[----:B--2---:R-:W-:Y:S05]  /*16d70*/  @!P0 NANOSLEEP.SYNCS 0x989680 ;  /* 0x009896800000895d */ /* 0x004fea0003900000 */
[----:B------:R-:W2:Y:S02]  /*16d80*/  @!P0 SYNCS.PHASECHK.TRANS64 P0, [R7+URZ+0x30850], R0 ;  /* 0x03085000070085a7 */ /* 0x000ea4000800007f */
[----:B--2---:R-:W-:Y:S05]  /*16d90*/  @!P0 BRA `(.L_x_4618) ;  /* 0xfffffffc00ec8947 */ /* 0x004fea000383ffff */
[----:B------:R-:W-:Y:S05]  /*16da0*/  BRA `(.L_x_4617) ;  /* 0xffffff7800a47947 */ /* 0x000fea000383ffff */
.L_x_4654:
[----:B------:R-:W-:Y:S02]  /*16db0*/  IMAD.MOV.U32 R13, RZ, RZ, R4 ;  /* 0x000000ffff0d7224 */ /* 0x000fe400078e0004 */
[----:B------:R-:W-:Y:S02]  /*16dc0*/  IMAD.MOV.U32 R12, RZ, RZ, RZ ;  /* 0x000000ffff0c7224 */ /* 0x000fe400078e00ff */
[----:B------:R-:W-:Y:S02]  /*16dd0*/  IMAD.MOV.U32 R11, RZ, RZ, 0x1f ;  /* 0x0000001fff0b7424 */ /* 0x000fe400078e00ff */
[----:B------:R-:W-:-:S07]  /*16de0*/  IMAD.MOV.U32 R15, RZ, RZ, -0x1 ;  /* 0xffffffffff0f7424 */ /* 0x000fce00078e00ff */
[----:B0-----:R-:W-:Y:S05]  /*16df0*/  WARPSYNC.COLLECTIVE R15, `(.L_x_4751) ;  /* 0x000000000f087348 */ /* 0x001fea0003c00000 */
[----:B------:R1:W2:Y:S02]  /*16e00*/  SHFL.IDX P6, R14, R13, R12, R11 ;  /* 0x0000000c0d0e7389 */ /* 0x0002a400000c000b */
[----:B012---:R-:W-:Y:S01]  /*16e10*/  ENDCOLLECTIVE ;  /* 0x000000000000791b */ /* 0x007fe20003800000 */
.L_x_4751:
[----:B------:R-:W-:Y:S05]  /*16e20*/  BRA `(.L_x_4752) ;  /* 0xffffffb800ac7947 */ /* 0x000fea000383ffff */
.L_x_4656:
[----:B------:R-:W-:Y:S01]  /*16e30*/  BSSY B0, `(.L_x_4753) ;  /* 0x0000006000007945 */ /* 0x000fe20003800000 */
[----:B------:R-:W-:-:S07]  /*16e40*/  IMAD.MOV.U32 R15, RZ, RZ, -0x1 ;  /* 0xffffffffff0f7424 */ /* 0x000fce00078e00ff */
[----:B01----:R-:W-:Y:S05]  /*16e50*/  WARPSYNC.COLLECTIVE R15, `(.L_x_4754) ;  /* 0x000000000f0c7348 */ /* 0x003fea0003c00000 */
[----:B------:R-:W-:Y:S02]  /*16e60*/  ELECT P6, UR62, PT ;  /* 0x00000000003e782f */ /* 0x000fe400038c0000 */
[----:B------:R-:W-:Y:S01]  /*16e70*/  MOV R14, UR62 ;  /* 0x0000003e000e7c02 */ /* 0x000fe20008000f00 */
[----:B01----:R-:W-:Y:S10]  /*16e80*/  ENDCOLLECTIVE ;  /* 0x000000000000791b */ /* 0x003ff40003800000 */
.L_x_4754:
[----:B------:R-:W-:Y:S05]  /*16e90*/  BSYNC B0 ;  /* 0x0000000000007941 */ /* 0x000fea0003800000 */
.L_x_4753:
[----:B------:R-:W-:Y:S05]  /*16ea0*/  BRA `(.L_x_4755) ;  /* 0xffffffb800b07947 */ /* 0x000fea000383ffff */
.L_x_4658:
[----:B0-----:R0:W2:Y:S02]  /*16eb0*/  SYNCS.PHASECHK.TRANS64.TRYWAIT P0, [R0+URZ+0x30840], R2 ;  /* 0x03084002000075a7 */ /* 0x0010a4000800017f */
[----:B--2---:R-:W-:Y:S05]  /*16ec0*/  @!P0 NANOSLEEP.SYNCS 0x989680 ;  /* 0x009896800000895d */ /* 0x004fea0003900000 */
[----:B------:R-:W2:Y:S02]  /*16ed0*/  @!P0 SYNCS.PHASECHK.TRANS64 P0, [R0+URZ+0x30840], R2 ;  /* 0x03084002000085a7 */ /* 0x000ea4000800007f */
[----:B--2---:R-:W-:Y:S05]  /*16ee0*/  @!P0 BRA `(.L_x_4658) ;  /* 0xfffffffc00f08947 */ /* 0x004fea000383ffff */
[----:B------:R-:W-:Y:S05]  /*16ef0*/  BRA `(.L_x_4756) ;  /* 0xffffffbc00047947 */ /* 0x000fea000383ffff */
.L_x_4662:
[----:B------:R-:W-:Y:S01]  /*16f00*/  IMAD.MOV.U32 R13, RZ, RZ, R6 ;  /* 0x000000ffff0d7224 */ /* 0x000fe200078e0006 */
[----:B------:R-:W-:Y:S01]  /*16f10*/  LOP3.LUT R8, R8, 0x7f, RZ, 0xc0, !PT ;  /* 0x0000007f08087812 */ /* 0x000fe200078ec0ff */
[----:B------:R-:W-:Y:S02]  /*16f20*/  IMAD.MOV.U32 R12, RZ, RZ, RZ ;  /* 0x000000ffff0c7224 */ /* 0x000fe400078e00ff */
[----:B------:R-:W-:Y:S01]  /*16f30*/  IMAD.MOV.U32 R11, RZ, RZ, 0x181f ;  /* 0x0000181fff0b7424 */ /* 0x000fe200078e00ff */
[----:B------:R-:W-:Y:S01]  /*16f40*/  SHF.R.U32.HI R8, RZ, 0x3, R8 ;  /* 0x00000003ff087819 */ /* 0x000fe20000011608 */
[----:B------:R-:W-:-:S04]  /*16f50*/  IMAD.MOV.U32 R15, RZ, RZ, -0x1 ;  /* 0xffffffffff0f7424 */ /* 0x000fc800078e00ff */
[----:B------:R-:W-:-:S07]  /*16f60*/  VIADD R4, R8, UR43 ;  /* 0x0000002b08047c36 */ /* 0x000fce0008000000 */
[----:B-----5:R-:W-:Y:S05]  /*16f70*/  WARPSYNC.COLLECTIVE R15, `(.L_x_4757) ;  /* 0x000000000f087348 */ /* 0x020fea0003c00000 */
[----:B------:R0:W1:Y:S02]  /*16f80*/  SHFL.IDX P6, R14, R13, R12, R11 ;  /* 0x0000000c0d0e7389 */ /* 0x00006400000c000b */
[----:B01---5:R-:W-:Y:S01]  /*16f90*/  ENDCOLLECTIVE ;  /* 0x000000000000791b */ /* 0x023fe20003800000 */
.L_x_4757:
[----:B------:R-:W-:Y:S02]  /*16fa0*/  VIADD R8, R4, 0x10 ;  /* 0x0000001004087836 */ /* 0x000fe40000000000 */
[----:B------:R-:W-:Y:S02]  /*16fb0*/  IMAD.MOV.U32 R13, RZ, RZ, R0 ;  /* 0x000000ffff0d7224 */ /* 0x000fe400078e0000 */
[----:B------:R-:W-:-:S07]  /*16fc0*/  IMAD.MOV.U32 R2, RZ, RZ, R14 ;  /* 0x000000ffff027224 */ /* 0x000fce00078e000e */
[----:B------:R-:W-:Y:S05]  /*16fd0*/  WARPSYNC.COLLECTIVE R15, `(.L_x_4758) ;  /* 0x000000000f087348 */ /* 0x000fea0003c00000 */
[----:B------:R0:W1:Y:S02]  /*16fe0*/  SHFL.IDX P6, R14, R13, R12, R11 ;  /* 0x0000000c0d0e7389 */ /* 0x00006400000c000b */
[----:B01----:R-:W-:Y:S01]  /*16ff0*/  ENDCOLLECTIVE ;  /* 0x000000000000791b */ /* 0x003fe20003800000 */
.L_x_4758:
        /* <DEDUP_REMOVED lines=18> */
[----:B------:R-:W-:-:S13]  /*17120*/  ISETP.GE.AND P4, PT, R8, R5, PT ;  /* 0x000000050800720c */ /* 0x000fda0003f86270 */
[----:B0-----:R-:W-:Y:S05]  /*17130*/  WARPSYNC.COLLECTIVE R15, `(.L_x_4759) ;  /* 0x000000000f087348 */ /* 0x001fea0003c00000 */
[----:B------:R1:W2:Y:S02]  /*17140*/  SHFL.IDX P6, R14, R13, R12, R11 ;  /* 0x0000000c0d0e7389 */ /* 0x0002a400000c000b */
[----:B012---:R-:W-:Y:S01]  /*17150*/  ENDCOLLECTIVE ;  /* 0x000000000000791b */ /* 0x007fe20003800000 */
.L_x_4759:
[----:B------:R-:W-:Y:S02]  /*17160*/  IMAD.MOV.U32 R13, RZ, RZ, R0 ;  /* 0x000000ffff0d7224 */ /* 0x000fe400078e0000 */
[----:B------:R-:W-:-:S07]  /*17170*/  IMAD.MOV.U32 R2, RZ, RZ, R14 ;  /* 0x000000ffff027224 */ /* 0x000fce00078e000e */
[----:B------:R-:W-:Y:S05]  /*17180*/  WARPSYNC.COLLECTIVE R15, `(.L_x_4760) ;  /* 0x000000000f087348 */ /* 0x000fea0003c00000 */
[----:B------:R0:W1:Y:S02]  /*17190*/  SHFL.IDX P6, R14, R13, R12, R11 ;  /* 0x0000000c0d0e7389 */ /* 0x00006400000c000b */
[----:B01----:R-:W-:Y:S01]  /*171a0*/  ENDCOLLECTIVE ;  /* 0x000000000000791b */ /* 0x003fe20003800000 */
.L_x_4760:
        /* <DEDUP_REMOVED lines=14> */
[----:B------:R0:W-:Y:S02]  /*17290*/  @!P4 LDGSTS.E.BYPASS.LTC128B.128 [R9+0x1ac00], desc[UR4][R2.64+0x100], !P2 ;  /* 0x1ac001000209cfae */ /* 0x0001e4000d101d44 */
[----:B0-----:R-:W-:Y:S05]  /*172a0*/  WARPSYNC.COLLECTIVE R15, `(.L_x_4761) ;  /* 0x000000000f087348 */ /* 0x001fea0003c00000 */
[----:B------:R1:W2:Y:S02]  /*172b0*/  SHFL.IDX P6, R14, R13, R12, R11 ;  /* 0x0000000c0d0e7389 */ /* 0x0002a400000c000b */
[----:B012---:R-:W-:Y:S01]  /*172c0*/  ENDCOLLECTIVE ;  /* 0x000000000000791b */ /* 0x007fe20003800000 */
.L_x_4761:
[----:B------:R-:W-:-:S05]  /*172d0*/  VIADD R2, R4, 0x20 ;  /* 0x0000002004027836 */ /* 0x000fca0000000000 */
[----:B------:R-:W-:Y:S01]  /*172e0*/  ISETP.GE.AND P4, PT, R2, R5, PT ;  /* 0x000000050200720c */ /* 0x000fe20003f86270 */
[----:B------:R-:W-:Y:S02]  /*172f0*/  IMAD.MOV.U32 R13, RZ, RZ, R0 ;  /* 0x000000ffff0d7224 */ /* 0x000fe400078e0000 */
[----:B------:R-:W-:-:S10]  /*17300*/  IMAD.MOV.U32 R2, RZ, RZ, R14 ;  /* 0x000000ffff027224 */ /* 0x000fd400078e000e */
[----:B------:R-:W-:Y:S05]  /*17310*/  WARPSYNC.COLLECTIVE R15, `(.L_x_4762) ;  /* 0x000000000f087348 */ /* 0x000fea0003c00000 */
[----:B------:R0:W1:Y:S02]  /*17320*/  SHFL.IDX P6, R14, R13, R12, R11 ;  /* 0x0000000c0d0e7389 */ /* 0x00006400000c000b */
[----:B01----:R-:W-:Y:S01]  /*17330*/  ENDCOLLECTIVE ;  /* 0x000000000000791b */ /* 0x003fe20003800000 */
.L_x_4762:
        /* <DEDUP_REMOVED lines=18> */
.L_x_4763:
[----:B------:R-:W-:-:S05]  /*17460*/  VIADD R2, R4, 0x30 ;  /* 0x0000003004027836 */ /* 0x000fca0000000000 */
[----:B------:R-:W-:Y:S01]  /*17470*/  ISETP.GE.AND P4, PT, R2, R5, PT ;  /* 0x000000050200720c */ /* 0x000fe20003f86270 */
[----:B------:R-:W-:Y:S02]  /*17480*/  IMAD.MOV.U32 R13, RZ, RZ, R0 ;  /* 0x000000ffff0d7224 */ /* 0x000fe400078e0000 */
[----:B------:R-:W-:-:S10]  /*17490*/  IMAD.MOV.U32 R2, RZ, RZ, R14 ;  /* 0x000000ffff027224 */ /* 0x000fd400078e000e */
[----:B------:R-:W-:Y:S05]  /*174a0*/  WARPSYNC.COLLECTIVE R15, `(.L_x_4764) ;  /* 0x000000000f087348 */ /* 0x000fea0003c00000 */
[----:B------:R0:W1:Y:S02]  /*174b0*/  SHFL.IDX P6, R14, R13, R12, R11 ;  /* 0x0000000c0d0e7389 */ /* 0x00006400000c000b */
[----:B01----:R-:W-:Y:S01]  /*174c0*/  ENDCOLLECTIVE ;  /* 0x000000000000791b */ /* 0x003fe20003800000 */
.L_x_4764:
        /* <DEDUP_REMOVED lines=18> */
.L_x_4765:
[----:B------:R-:W-:-:S05]  /*175f0*/  VIADD R2, R4, 0x40 ;  /* 0x0000004004027836 */ /* 0x000fca0000000000 */
[----:B------:R-:W-:Y:S01]  /*17600*/  ISETP.GE.AND P4, PT, R2, R5, PT ;  /* 0x000000050200720c */ /* 0x000fe20003f86270 */
[----:B------:R-:W-:Y:S02]  /*17610*/  IMAD.MOV.U32 R13, RZ, RZ, R0 ;  /* 0x000000ffff0d7224 */ /* 0x000fe400078e0000 */
[----:B------:R-:W-:-:S10]  /*17620*/  IMAD.MOV.U32 R2, RZ, RZ, R14 ;  /* 0x000000ffff027224 */ /* 0x000fd400078e000e */
[----:B------:R-:W-:Y:S05]  /*17630*/  WARPSYNC.COLLECTIVE R15, `(.L_x_4766) ;  /* 0x000000000f087348 */ /* 0x000fea0003c00000 */
[----:B------:R0:W1:Y:S02]  /*17640*/  SHFL.IDX P6, R14, R13, R12, R11 ;  /* 0x0000000c0d0e7389 */ /* 0x00006400000c000b */
[----:B01----:R-:W-:Y:S01]  /*17650*/  ENDCOLLECTIVE ;  /* 0x000000000000791b */ /* 0x003fe20003800000 */
.L_x_4766:
        /* <DEDUP_REMOVED lines=18> */
.L_x_4767:
[----:B------:R-:W-:-:S05]  /*17780*/  VIADD R2, R4, 0x50 ;  /* 0x0000005004027836 */ /* 0x000fca0000000000 */
[----:B------:R-:W-:Y:S01]  /*17790*/  ISETP.GE.AND P4, PT, R2, R5, PT ;  /* 0x000000050200720c */ /* 0x000fe20003f86270 */
[----:B------:R-:W-:Y:S02]  /*177a0*/  IMAD.MOV.U32 R13, RZ, RZ, R0 ;  /* 0x000000ffff0d7224 */ /* 0x000fe400078e0000 */
[----:B------:R-:W-:-:S10]  /*177b0*/  IMAD.MOV.U32 R2, RZ, RZ, R14 ;  /* 0x000000ffff027224 */ /* 0x000fd400078e000e */
[----:B------:R-:W-:Y:S05]  /*177c0*/  WARPSYNC.COLLECTIVE R15, `(.L_x_4768) ;  /* 0x000000000f087348 */ /* 0x000fea0003c00000 */
[----:B------:R0:W1:Y:S02]  /*177d0*/  SHFL.IDX P6, R14, R13, R12, R11 ;  /* 0x0000000c0d0e7389 */ /* 0x00006400000c000b */
[----:B01----:R-:W-:Y:S01]  /*177e0*/  ENDCOLLECTIVE ;  /* 0x000000000000791b */ /* 0x003fe20003800000 */
.L_x_4768:
        /* <DEDUP_REMOVED lines=18> */
.L_x_4769:
[----:B------:R-:W-:-:S05]  /*17910*/  VIADD R2, R4, 0x60 ;  /* 0x0000006004027836 */ /* 0x000fca0000000000 */
[----:B------:R-:W-:Y:S01]  /*17920*/  ISETP.GE.AND P4, PT, R2, R5, PT ;  /* 0x000000050200720c */ /* 0x000fe20003f86270 */
[----:B------:R-:W-:Y:S02]  /*17930*/  IMAD.MOV.U32 R13, RZ, RZ, R0 ;  /* 0x000000ffff0d7224 */ /* 0x000fe400078e0000 */
[----:B------:R-:W-:-:S10]  /*17940*/  IMAD.MOV.U32 R2, RZ, RZ, R14 ;  /* 0x000000ffff027224 */ /* 0x000fd400078e000e */
[----:B------:R-:W-:Y:S05]  /*17950*/  WARPSYNC.COLLECTIVE R15, `(.L_x_4770) ;  /* 0x000000000f087348 */ /* 0x000fea0003c00000 */
[----:B------:R0:W1:Y:S02]  /*17960*/  SHFL.IDX P6, R14, R13, R12, R11 ;  /* 0x0000000c0d0e7389 */ /* 0x00006400000c000b */
[----:B01----:R-:W-:Y:S01]  /*17970*/  ENDCOLLECTIVE ;  /* 0x000000000000791b */ /* 0x003fe20003800000 */
.L_x_4770:
        /* <DEDUP_REMOVED lines=18> */
.L_x_4771:
[----:B------:R-:W-:Y:S02]  /*17aa0*/  IMAD.MOV.U32 R13, RZ, RZ, R0 ;  /* 0x000000ffff0d7224 */ /* 0x000fe400078e0000 */
[----:B------:R-:W-:-:S07]  /*17ab0*/  IMAD.MOV.U32 R6, RZ, RZ, R14 ;  /* 0x000000ffff067224 */ /* 0x000fce00078e000e */
[----:B------:R-:W-:Y:S05]  /*17ac0*/  WARPSYNC.COLLECTIVE R15, `(.L_x_4772) ;  /* 0x000000000f087348 */ /* 0x000fea0003c00000 */
[----:B------:R0:W1:Y:S02]  /*17ad0*/  SHFL.IDX P6, R14, R13, R12, R11 ;  /* 0x0000000c0d0e7389 */ /* 0x00006400000c000b */
[----:B01----:R-:W-:Y:S01]  /*17ae0*/  ENDCOLLECTIVE ;  /* 0x000000000000791b */ /* 0x003fe20003800000 */
.L_x_4772:
[----:B------:R-:W-:Y:S01]  /*17af0*/  IMAD.MOV.U32 R0, RZ, RZ, R14 ;  /* 0x000000ffff007224 */ /* 0x000fe200078e000e */
[----:B------:R-:W-:Y:S06]  /*17b00*/  BRA `(.L_x_4773) ;  /* 0xffffffbc00787947 */ /* 0x000fec000383ffff */
.L_x_4667:
[----:B0-----:R0:W1:Y:S02]  /*17b10*/  SYNCS.PHASECHK.TRANS64.TRYWAIT P0, [R17+URZ+0x30820], R0 ;  /* 0x03082000110075a7 */ /* 0x001064000800017f */
[----:B-1----:R-:W-:Y:S05]  /*17b20*/  @!P0 NANOSLEEP.SYNCS 0x989680 ;  /* 0x009896800000895d */ /* 0x002fea0003900000 */
[----:B------:R-:W1:Y:S02]  /*17b30*/  @!P0 SYNCS.PHASECHK.TRANS64 P0, [R17+URZ+0x30820], R0 ;  /* 0x03082000110085a7 */ /* 0x000e64000800007f */
[----:B-1----:R-:W-:Y:S05]  /*17b40*/  @!P0 BRA `(.L_x_4667) ;  /* 0xfffffffc00f08947 */ /* 0x002fea000383ffff */
[----:B------:R-:W-:Y:S05]  /*17b50*/  BRA `(.L_x_4774) ;  /* 0xffffffbc00f07947 */ /* 0x000fea000383ffff */
.L_x_4674:
[----:B0-----:R0:W1:Y:S02]  /*17b60*/  SYNCS.PHASECHK.TRANS64.TRYWAIT P0, [R3+URZ+0x30840], R2 ;  /* 0x03084002030075a7 */ /* 0x001064000800017f */
[----:B-1----:R-:W-:Y:S05]  /*17b70*/  @!P0 NANOSLEEP.SYNCS 0x989680 ;  /* 0x009896800000895d */ /* 0x002fea0003900000 */
[----:B------:R-:W1:Y:S02]  /*17b80*/  @!P0 SYNCS.PHASECHK.TRANS64 P0, [R3+URZ+0x30840], R2 ;  /* 0x03084002030085a7 */ /* 0x000e64000800007f */
[----:B-1----:R-:W-:Y:S05]  /*17b90*/  @!P0 BRA `(.L_x_4674) ;  /* 0xfffffffc00f08947 */ /* 0x002fea000383ffff */
[----:B------:R-:W-:Y:S05]  /*17ba0*/  BRA `(.L_x_4775) ;  /* 0xffffffc000ac7947 */ /* 0x000fea000383ffff */
.L_x_4681:
[----:B0-----:R0:W1:Y:S02]  /*17bb0*/  SYNCS.PHASECHK.TRANS64.TRYWAIT P0, [R3+URZ+0x60], R2 ;  /* 0x00006002030075a7 */ /* 0x001064000800017f */
[----:B-1----:R-:W-:Y:S05]  /*17bc0*/  @!P0 NANOSLEEP.SYNCS 0x989680 ;  /* 0x009896800000895d */ /* 0x002fea0003900000 */
[----:B------:R-:W1:Y:S02]  /*17bd0*/  @!P0 SYNCS.PHASECHK.TRANS64 P0, [R3+URZ+0x60], R2 ;  /* 0x00006002030085a7 */ /* 0x000e64000800007f */
[----:B-1----:R-:W-:Y:S05]  /*17be0*/  @!P0 BRA `(.L_x_4681) ;  /* 0xfffffffc00f08947 */ /* 0x002fea000383ffff */
[----:B------:R-:W-:Y:S05]  /*17bf0*/  BRA `(.L_x_4776) ;  /* 0xffffffc400bc7947 */ /* 0x000fea000383ffff */
.L_x_4692:
[----:B--2---:R2:W3:Y:S02]  /*17c00*/  SYNCS.PHASECHK.TRANS64.TRYWAIT P0, [R3+URZ+0x30840], R2 ;  /* 0x03084002030075a7 */ /* 0x0044e4000800017f */
[----:B---3--:R-:W-:Y:S05]  /*17c10*/  @!P0 NANOSLEEP.SYNCS 0x989680 ;  /* 0x009896800000895d */ /* 0x008fea0003900000 */
[----:B------:R-:W3:Y:S02]  /*17c20*/  @!P0 SYNCS.PHASECHK.TRANS64 P0, [R3+URZ+0x30840], R2 ;  /* 0x03084002030085a7 */ /* 0x000ee4000800007f */
[----:B---3--:R-:W-:Y:S05]  /*17c30*/  @!P0 BRA `(.L_x_4692) ;  /* 0xfffffffc00f08947 */ /* 0x008fea000383ffff */
[----:B------:R-:W-:Y:S05]  /*17c40*/  BRA `(.L_x_4777) ;  /* 0xffffffcc00807947 */ /* 0x000fea000383ffff */
.L_x_4699:
[----:B0-----:R0:W1:Y:S02]  /*17c50*/  SYNCS.PHASECHK.TRANS64.TRYWAIT P0, [R9+URZ+0x60], R2 ;  /* 0x00006002090075a7 */ /* 0x001064000800017f */
[----:B-1----:R-:W-:Y:S05]  /*17c60*/  @!P0 NANOSLEEP.SYNCS 0x989680 ;  /* 0x009896800000895d */ /* 0x002fea0003900000 */
[----:B------:R-:W1:Y:S02]  /*17c70*/  @!P0 SYNCS.PHASECHK.TRANS64 P0, [R9+URZ+0x60], R2 ;  /* 0x00006002090085a7 */ /* 0x000e64000800007f */
[----:B-1----:R-:W-:Y:S05]  /*17c80*/  @!P0 BRA `(.L_x_4699) ;  /* 0xfffffffc00f08947 */ /* 0x002fea000383ffff */
[----:B------:R-:W-:Y:S05]  /*17c90*/  BRA `(.L_x_4778) ;  /* 0xffffffd000907947 */ /* 0x000fea000383ffff */
.L_x_4709:
[----:B-1----:R1:W2:Y:S02]  /*17ca0*/  SYNCS.PHASECHK.TRANS64.TRYWAIT P0, [R2+URZ+0x30840], R3 ;  /* 0x03084003020075a7 */ /* 0x0022a4000800017f */
[----:B--2---:R-:W-:Y:S05]  /*17cb0*/  @!P0 NANOSLEEP.SYNCS 0x989680 ;  /* 0x009896800000895d */ /* 0x004fea0003900000 */
[----:B------:R-:W2:Y:S02]  /*17cc0*/  @!P0 SYNCS.PHASECHK.TRANS64 P0, [R2+URZ+0x30840], R3 ;  /* 0x03084003020085a7 */ /* 0x000ea4000800007f */
[----:B--2---:R-:W-:Y:S05]  /*17cd0*/  @!P0 BRA `(.L_x_4709) ;  /* 0xfffffffc00f08947 */ /* 0x004fea000383ffff */
[----:B------:R-:W-:Y:S05]  /*17ce0*/  BRA `(.L_x_4779) ;  /* 0xffffffd800247947 */ /* 0x000fea000383ffff */
.L_x_4716:
[----:B0-----:R0:W1:Y:S02]  /*17cf0*/  SYNCS.PHASECHK.TRANS64.TRYWAIT P0, [R2+URZ+0x60], R5 ;  /* 0x00006005020075a7 */ /* 0x001064000800017f */
[----:B-1----:R-:W-:Y:S05]  /*17d00*/  @!P0 NANOSLEEP.SYNCS 0x989680 ;  /* 0x009896800000895d */ /* 0x002fea0003900000 */
[----:B------:R-:W1:Y:S02]  /*17d10*/  @!P0 SYNCS.PHASECHK.TRANS64 P0, [R2+URZ+0x60], R5 ;  /* 0x00006005020085a7 */ /* 0x000e64000800007f */
[----:B-1----:R-:W-:Y:S05]  /*17d20*/  @!P0 BRA `(.L_x_4716) ;  /* 0xfffffffc00f08947 */ /* 0x002fea000383ffff */
[----:B------:R-:W-:Y:S05]  /*17d30*/  BRA `(.L_x_4780) ;  /* 0xffffffdc00347947 */ /* 0x000fea000383ffff */
.L_x_4728:
[----:B0-----:R0:W1:Y:S02]  /*17d40*/  SYNCS.PHASECHK.TRANS64.TRYWAIT P0, [R2+URZ+0x30860], R3 ;  /* 0x03086003020075a7 */ /* 0x001064000800017f */
[----:B-1----:R-:W-:Y:S05]  /*17d50*/  @!P0 NANOSLEEP.SYNCS 0x989680 ;  /* 0x009896800000895d */ /* 0x002fea0003900000 */
[----:B------:R-:W1:Y:S02]  /*17d60*/  @!P0 SYNCS.PHASECHK.TRANS64 P0, [R2+URZ+0x30860], R3 ;  /* 0x03086003020085a7 */ /* 0x000e64000800007f */
[----:B-1----:R-:W-:Y:S05]  /*17d70*/  @!P0 BRA `(.L_x_4728) ;  /* 0xfffffffc00f08947 */ /* 0x002fea000383ffff */
[----:B------:R-:W-:Y:S05]  /*17d80*/  BRA `(.L_x_4781) ;  /* 0xffffffe000b47947 */ /* 0x000fea000383ffff */
.L_x_4736:
[----:B------:R-:W-:Y:S01]  /*17d90*/  BSSY B0, `(.L_x_4782) ;  /* 0x0000008000007945 */ /* 0x000fe20003800000 */
[----:B-----5:R-:W-:Y:S02]  /*17da0*/  IMAD.MOV.U32 R13, RZ, RZ, R2 ;  /* 0x000000ffff0d7224 */ /* 0x020fe400078e0002 */
[----:B------:R-:W-:Y:S02]  /*17db0*/  IMAD.MOV.U32 R12, RZ, RZ, RZ ;  /* 0x000000ffff0c7224 */ /* 0x000fe400078e00ff */
[----:B------:R-:W-:Y:S02]  /*17dc0*/  IMAD.MOV.U32 R11, RZ, RZ, 0x1f ;  /* 0x0000001fff0b7424 */ /* 0x000fe400078e00ff */
[----:B------:R-:W-:-:S07]  /*17dd0*/  IMAD.MOV.U32 R15, RZ, RZ, -0x1 ;  /* 0xffffffffff0f7424 */ /* 0x000fce00078e00ff */
[----:B0-----:R-:W-:Y:S05]  /*17de0*/  WARPSYNC.COLLECTIVE R15, `(.L_x_4783) ;  /* 0x000000000f087348 */ /* 0x001fea0003c00000 */
[----:B------:R1:W2:Y:S02]  /*17df0*/  SHFL.IDX P6, R14, R13, R12, R11 ;  /* 0x0000000c0d0e7389 */ /* 0x0002a400000c000b */
[----:B012---:R-:W-:Y:S01]  /*17e00*/  ENDCOLLECTIVE ;  /* 0x000000000000791b */ /* 0x007fe20003800000 */
.L_x_4783:
[----:B------:R-:W-:Y:S05]  /*17e10*/  BSYNC B0 ;  /* 0x0000000000007941 */ /* 0x000fea0003800000 */
.L_x_4782:
[----:B------:R-:W-:Y:S05]  /*17e20*/  BRA `(.L_x_4784) ;  /* 0xffffffe400e87947 */ /* 0x000fea000383ffff */
.L_x_4739:
[----:B0-----:R0:W1:Y:S02]  /*17e30*/  SYNCS.PHASECHK.TRANS64.TRYWAIT P0, [R0+URZ+0x30820], R3 ;  /* 0x03082003000075a7 */ /* 0x001064000800017f */
[----:B-1----:R-:W-:Y:S05]  /*17e40*/  @!P0 NANOSLEEP.SYNCS 0x989680 ;  /* 0x009896800000895d */ /* 0x002fea0003900000 */
[----:B------:R-:W1:Y:S02]  /*17e50*/  @!P0 SYNCS.PHASECHK.TRANS64 P0, [R0+URZ+0x30820], R3 ;  /* 0x03082003000085a7 */ /* 0x000e64000800007f */
[----:B-1----:R-:W-:Y:S05]  /*17e60*/  @!P0 BRA `(.L_x_4739) ;  /* 0xfffffffc00f08947 */ /* 0x002fea000383ffff */
[----:B------:R-:W-:Y:S05]  /*17e70*/  BRA `(.L_x_4785) ;  /* 0xffffffe800347947 */ /* 0x000fea000383ffff */
.L_x_4740:
        /* <DEDUP_REMOVED lines=11> */
.L_x_4787:
[----:B------:R-:W-:Y:S05]  /*17f30*/  BSYNC B0 ;  /* 0x0000000000007941 */ /* 0x000fea0003800000 */
.L_x_4786:
[----:B------:R-:W-:Y:S05]  /*17f40*/  BRA `(.L_x_4788) ;  /* 0xffffffe8001c7947 */ /* 0x000fea000383ffff */
.L_x_4743:
[----:B------:R-:W-:Y:S01]  /*17f50*/  BSSY B1, `(.L_x_4789) ;  /* 0x0000006000017945 */ /* 0x000fe20003800000 */
[----:B------:R-:W-:-:S07]  /*17f60*/  IMAD.MOV.U32 R15, RZ, RZ, -0x1 ;  /* 0xffffffffff0f7424 */ /* 0x000fce00078e00ff */
[----:B01----:R-:W-:Y:S05]  /*17f70*/  WARPSYNC.COLLECTIVE R15, `(.L_x_4790) ;  /* 0x000000000f0c7348 */ /* 0x003fea0003c00000 */
[----:B------:R-:W-:Y:S02]  /*17f80*/  ELECT P6, UR62, PT ;  /* 0x00000000003e782f */ /* 0x000fe400038c0000 */
[----:B------:R-:W-:Y:S01]  /*17f90*/  MOV R14, UR62 ;  /* 0x0000003e000e7c02 */ /* 0x000fe20008000f00 */
[----:B01----:R-:W-:Y:S10]  /*17fa0*/  ENDCOLLECTIVE ;  /* 0x000000000000791b */ /* 0x003ff40003800000 */
.L_x_4790:
[----:B------:R-:W-:Y:S05]  /*17fb0*/  BSYNC B1 ;  /* 0x0000000000017941 */ /* 0x000fea0003800000 */
.L_x_4789:
[----:B------:R-:W-:Y:S05]  /*17fc0*/  BRA `(.L_x_4791) ;  /* 0xffffffe800147947 */ /* 0x000fea000383ffff */
.L_x_4745:
[----:B0-----:R0:W1:Y:S02]  /*17fd0*/  SYNCS.PHASECHK.TRANS64.TRYWAIT P0, [R6+URZ], R5 ;  /* 0x00000005060075a7 */ /* 0x001064000800017f */
[----:B-1----:R-:W-:Y:S05]  /*17fe0*/  @!P0 NANOSLEEP.SYNCS 0x989680 ;  /* 0x009896800000895d */ /* 0x002fea0003900000 */
[----:B------:R-:W1:Y:S02]  /*17ff0*/  @!P0 SYNCS.PHASECHK.TRANS64 P0, [R6+URZ], R5 ;  /* 0x00000005060085a7 */ /* 0x000e64000800007f */
[----:B-1----:R-:W-:Y:S05]  /*18000*/  @!P0 BRA `(.L_x_4745) ;  /* 0xfffffffc00f08947 */ /* 0x002fea000383ffff */
[----:B------:R-:W-:Y:S05]  /*18010*/  BRA `(.L_x_4792) ;  /* 0xffffffe800547947 */ /* 0x000fea000383ffff */
.L_x_4746:
[----:B-1----:R1:W2:Y:S02]  /*18020*/  SYNCS.PHASECHK.TRANS64.TRYWAIT P0, [R3+URZ], R2 ;  /* 0x00000002030075a7 */ /* 0x0022a4000800017f */
[----:B--2---:R-:W-:Y:S05]  /*18030*/  @!P0 NANOSLEEP.SYNCS 0x989680 ;  /* 0x009896800000895d */ /* 0x004fea0003900000 */
[----:B------:R-:W2:Y:S02]  /*18040*/  @!P0 SYNCS.PHASECHK.TRANS64 P0, [R3+URZ], R2 ;  /* 0x00000002030085a7 */ /* 0x000ea4000800007f */
[----:B--2---:R-:W-:Y:S05]  /*18050*/  @!P0 BRA `(.L_x_4746) ;  /* 0xfffffffc00f08947 */ /* 0x004fea000383ffff */
[----:B------:R-:W-:Y:S05]  /*18060*/  BRA `(.L_x_4793) ;  /* 0xffffffe800487947 */ /* 0x000fea000383ffff */
.L_x_4748:
[----:B-1----:R1:W2:Y:S02]  /*18070*/  SYNCS.PHASECHK.TRANS64.TRYWAIT P0, [R18+URZ], R5 ;  /* 0x00000005120075a7 */ /* 0x0022a4000800017f */
[----:B--2---:R-:W-:Y:S05]  /*18080*/  @!P0 NANOSLEEP.SYNCS 0x989680 ;  /* 0x009896800000895d */ /* 0x004fea0003900000 */
[----:B------:R-:W2:Y:S02]  /*18090*/  @!P0 SYNCS.PHASECHK.TRANS64 P0, [R18+URZ], R5 ;  /* 0x00000005120085a7 */ /* 0x000ea4000800007f */
[----:B--2---:R-:W-:Y:S05]  /*180a0*/  @!P0 BRA `(.L_x_4748) ;  /* 0xfffffffc00f08947 */ /* 0x004fea000383ffff */
[----:B------:R-:W-:Y:S05]  /*180b0*/  BRA `(.L_x_4794) ;  /* 0xffffffe8004c7947 */ /* 0x000fea000383ffff */
.L_x_4795:
        /* <DEDUP_REMOVED lines=12> */
.L_x_15302:


//--------------------- .text._ZN7cutlass13device_kernelIN5flash11enable_sm90INS1_16FlashAttnFwdSm90INS1_25CollectiveMainloopFwdSm90ILi2EN4cute5tupleIJNS5_1CILi1EEES8_S8_EEENS6_IJNS7_ILi128EEENS7_ILi96EEENS7_ILi192EEEEEELi192ENS_10bfloat16_tEfNS_4arch4Sm90ELb0ELb1ELb1ELb1ELb0ELb0ELb0ELb1ELb1ELb1ELb0ELb0EEENS1_21CollectiveEpilogueFwdINS6_IJSA_SC_SB_EEES9_SE_SG_Li256ELb1ELb1ELb0ELb0EEENS1_36VarlenDynamicPersistentTileSchedulerILi128ELi96ELi256ELi128ELb0ELb1ELb1ELb1ELb0ELb1EEEEEEEEEvNT_6ParamsE --------------------------
	.section	.text._ZN7cutlass13device_kernelIN5flash11enable_sm90INS1_16FlashAttnFwdSm90INS1_25CollectiveMainloopFwdSm90ILi2EN4cute5tupleIJNS5_1CILi1EEES8_S8_EEENS6_IJNS7_ILi128EEENS7_ILi96EEENS7_ILi192EEEEEELi192ENS_10bfloat16_tEfNS_4arch4Sm90ELb0ELb1ELb1ELb1ELb0ELb0ELb0ELb1ELb1ELb1ELb0ELb0EEENS1_21CollectiveEpilogueFwdINS6_IJSA_SC_SB_EEES9_SE_SG_Li256ELb1ELb1ELb0ELb0EEENS1_36VarlenDynamicPersistentTileSchedulerILi128ELi96ELi256ELi128ELb0ELb1ELb1ELb1ELb0ELb1EEEEEEEEEvNT_6ParamsE,"ax",@progbits
	.align	128
.text._ZN7cutlass13device_kernelIN5flash11enable_sm90INS1_16FlashAttnFwdSm90INS1_25CollectiveMainloopFwdSm90ILi2EN4cute5tupleIJNS5_1CILi1EEES8_S8_EEENS6_IJNS7_ILi128EEENS7_ILi96EEENS7_ILi192EEEEEELi192ENS_10bfloat16_tEfNS_4arch4Sm90ELb0ELb1ELb1ELb1ELb0ELb0ELb0ELb1ELb1ELb1ELb0ELb0EEENS1_21CollectiveEpilogueFwdINS6_IJSA_SC_SB_EEES9_SE_SG_Li256ELb1ELb1ELb0ELb0EEENS1_36VarlenDynamicPersistentTileSchedulerILi128ELi96ELi256ELi128ELb0ELb1ELb1ELb1ELb0ELb1EEEEEEEEEvNT_6ParamsE:
        .type           _ZN7cutlass13device_kernelIN5flash11enable_sm90INS1_16FlashAttnFwdSm90INS1_25CollectiveMainloopFwdSm90ILi2EN4cute5tupleIJNS5_1CILi1EEES8_S8_EEENS6_IJNS7_ILi128EEENS7_ILi96EEENS7_ILi192EEEEEELi192ENS_10bfloat16_tEfNS_4arch4Sm90ELb0ELb1ELb1ELb1ELb0ELb0ELb0ELb1ELb1ELb1ELb0ELb0EEENS1_21CollectiveEpilogueFwdINS6_IJSA_SC_SB_EEES9_SE_SG_Li256ELb1ELb1ELb0ELb0EEENS1_36VarlenDynamicPersistentTileSchedulerILi128ELi96ELi256ELi128ELb0ELb1ELb1ELb1ELb0ELb1EEEEEEEEEvNT_6ParamsE,@function
        .size           _ZN7cutlass13device_kernelIN5flash11enable_sm90INS1_16FlashAttnFwdSm90INS1_25CollectiveMainloopFwdSm90ILi2EN4cute5tupleIJNS5_1CILi1EEES8_S8_EEENS6_IJNS7_ILi128EEENS7_ILi96EEENS7_ILi192EEEEEELi192ENS_10bfloat16_tEfNS_4arch4Sm90ELb0ELb1ELb1ELb1ELb0ELb0ELb0ELb1ELb1ELb1ELb0ELb0EEENS1_21CollectiveEpilogueFwdINS6_IJSA_SC_SB_EEES9_SE_SG_Li256ELb1ELb1ELb0ELb0EEENS1_36VarlenDynamicPersistentTileSchedulerILi128ELi96ELi256ELi128ELb0ELb1ELb1ELb1ELb0ELb1EEEEEEEEEvNT_6ParamsE,(.L_x_15303 - _ZN7cutlass13device_kernelIN5flash11enable_sm90INS1_16FlashAttnFwdSm90INS1_25CollectiveMainloopFwdSm90ILi2EN4cute5tupleIJNS5_1CILi1EEES8_S8_EEENS6_IJNS7_ILi128EEENS7_ILi96EEENS7_ILi192EEEEEELi192ENS_10bfloat16_tEfNS_4arch4Sm90ELb0ELb1ELb1ELb1ELb0ELb0ELb0ELb1ELb1ELb1ELb0ELb0EEENS1_21CollectiveEpilogueFwdINS6_IJSA_SC_SB_EEES9_SE_SG_Li256ELb1ELb1ELb0ELb0EEENS1_36VarlenDynamicPersistentTileSchedulerILi128ELi96ELi256ELi128ELb0ELb1ELb1ELb1ELb0ELb1EEEEEEEEEvNT_6ParamsE)
        .other          _ZN7cutlass13device_kernelIN5flash11enable_sm90INS1_16FlashAttnFwdSm90INS1_25CollectiveMainloopFwdSm90ILi2EN4cute5tupleIJNS5_1CILi1EEES8_S8_EEENS6_IJNS7_ILi128EEENS7_ILi96EEENS7_ILi192EEEEEELi192ENS_10bfloat16_tEfNS_4arch4Sm90ELb0ELb1ELb1ELb1ELb0ELb0ELb0ELb1ELb1ELb1ELb0ELb0EEENS1_21CollectiveEpilogueFwdINS6_IJSA_SC_SB_EEES9_SE_SG_Li256ELb1ELb1ELb0ELb0EEENS1_36VarlenDynamicPersistentTileSchedulerILi128ELi96ELi256ELi128ELb0ELb1ELb1ELb1ELb0ELb1EEEEEEEEEvNT_6ParamsE,@"STO_CUDA_ENTRY STV_DEFAULT"
_ZN7cutlass13device_kernelIN5flash11enable_sm90INS1_16FlashAttnFwdSm90INS1_25CollectiveMainloopFwdSm90ILi2EN4cute5tupleIJNS5_1CILi1EEES8_S8_EEENS6_IJNS7_ILi128EEENS7_ILi96EEENS7_ILi192EEEEEELi192ENS_10bfloat16_tEfNS_4arch4Sm90ELb0ELb1ELb1ELb1ELb0ELb0ELb0ELb1ELb1ELb1ELb0ELb0EEENS1_21CollectiveEpilogueFwdINS6_IJSA_SC_SB_EEES9_SE_SG_Li256ELb1ELb1ELb0ELb0EEENS1_36VarlenDynamicPersistentTileSchedulerILi128ELi96ELi256ELi128ELb0ELb1ELb1ELb1ELb0ELb1EEEEEEEEEvNT_6ParamsE:
        /* <DEDUP_REMOVED lines=18> */
.L_x_4797:
[----:B------:R-:W-:Y:S05]  /*0120*/  BSYNC B0 ;  /* 0x0000000000007941 */ /* 0x000fea0003800000 */
.L_x_4796:
        /* <DEDUP_REMOVED lines=41> */
.L_x_4798:
        /* <DEDUP_REMOVED lines=22> */
.L_x_4799:
        /* <DEDUP_REMOVED lines=18> */
.L_x_4800:
        /* <DEDUP_REMOVED lines=22> */
.L_x_4801:
        /* <DEDUP_REMOVED lines=22> */
.L_x_4802:
        /* <DEDUP_REMOVED lines=8> */
.L_x_4804:
        /* <DEDUP_REMOVED lines=25> */
[----:B------:R-:W-:-:S03]  /*0b10*/  SHF.R.S32.HI R200, RZ, 0x7, R3 ;  /* 0x00000007ffc87819 */ /* 0x000fc60000011403 */
[----:B------:R-:W-:-:S05]  /*0b20*/  IMAD.SHL.U32 R6, R4, 0x20, RZ ;  /* 0x0000002004067824 */ /* 0x000fca00078e00ff */
[----:B------:R-:W-:Y:S02]  /*0b30*/  LOP3.LUT R7, R6, 0xfffffc00, RZ, 0xc0, !PT ;  /* 0xfffffc0006077812 */ /* 0x000fe400078ec0ff */
[----:B------:R-:W-:-:S04]  /*0b40*/  LEA.HI R6, R0, R207, RZ, 0x2 ;  /* 0x000000cf00067211 */ /* 0x000fc800078f10ff */
[----:B------:R-:W-:-:S05]  /*0b50*/  LOP3.LUT R6, R6, 0xfffffffc, RZ, 0xc0, !PT ;  /* 0xfffffffc06067812 */ /* 0x000fca00078ec0ff */
[----:B------:R-:W-:Y:S01]  /*0b60*/  IMAD.IADD R6, R207, 0x1, -R6 ;  /* 0x00000001cf067824 */ /* 0x000fe200078e0a06 */
[----:B--2---:R-:W-:Y:S02]  /*0b70*/  R2UR UR4, R2 ;  /* 0x00000000020472ca */ /* 0x004fe400000e0000 */
[C---:B------:R-:W-:Y:S02]  /*0b80*/  LOP3.LUT R2, R3.reuse, 0xffffff80, RZ, 0xc0, !PT ;  /* 0xffffff8003027812 */ /* 0x040fe400078ec0ff */
[----:B------:R-:W-:-:S03]  /*0b90*/  LEA.HI R3, R3, R200, RZ, 0x1 ;  /* 0x000000c803037211 */ /* 0x000fc600078f08ff */
[C---:B------:R-:W-:Y:S01]  /*0ba0*/  IMAD.IADD R199, R207.reuse, 0x1, -R2 ;  /* 0x00000001cfc77824 */ /* 0x040fe200078e0a02 */
[CC--:B------:R-:W-:Y:S02]  /*0bb0*/  LEA.HI R2, R0.reuse, R207.reuse, RZ, 0x4 ;  /* 0x000000cf00027211 */ /* 0x0c0fe400078f20ff */
[----:B------:R-:W-:Y:S02]  /*0bc0*/  LEA.HI R0, R0, R207, RZ, 0x3 ;  /* 0x000000cf00007211 */ /* 0x000fe400078f18ff */
[----:B------:R-:W-:Y:S01]  /*0bd0*/  SHF.R.S32.HI R8, RZ, 0x1f, R199 ;  /* 0x0000001fff087819 */ /* 0x000fe200000114c7 */
[----:B------:R-:W-:Y:S01]  /*0be0*/  ULOP3.LUT UR8, UR4, 0x1, URZ, 0xfc, !UPT ;  /* 0x0000000104087892 */ /* 0x000fe2000f8efc3f */
[----:B------:R-:W-:Y:S02]  /*0bf0*/  SHF.R.S32.HI R5, RZ, 0x4, R2 ;  /* 0x00000004ff057819 */ /* 0x000fe40000011402 */
[----:B------:R-:W-:Y:S01]  /*0c00*/  LEA.HI R9, R8, R199, RZ, 0x2 ;  /* 0x000000c708097211 */ /* 0x000fe200078f10ff */
[----:B------:R-:W-:Y:S01]  /*0c10*/  UMOV UR4, URZ ;  /* 0x0000003f00047c82 */ /* 0x000fe20008000000 */
[C---:B------:R-:W-:Y:S01]  /*0c20*/  LOP3.LUT R4, R2.reuse, 0x3fffff0, RZ, 0xc0, !PT ;  /* 0x03fffff002047812 */ /* 0x040fe200078ec0ff */
[----:B------:R-:W-:Y:S01]  /*0c30*/  IMAD.U32 R203, RZ, RZ, UR8 ;  /* 0x00000008ffcb7e24 */ /* 0x000fe2000f8e00ff */
[--C-:B------:R-:W-:Y:S01]  /*0c40*/  SHF.R.S32.HI R10, RZ, 0x2, R9.reuse ;  /* 0x00000002ff0a7819 */ /* 0x100fe20000011409 */
[----:B------:R-:W-:Y:S01]  /*0c50*/  IMAD.U32 R198, RZ, RZ, UR4 ;  /* 0x00000004ffc67e24 */ /* 0x000fe2000f8e00ff */
[----:B------:R-:W-:Y:S01]  /*0c60*/  SHF.R.S32.HI R11, RZ, 0x1f, R9 ;  /* 0x0000001fff0b7819 */ /* 0x000fe20000011409 */
[----:B------:R-:W-:Y:S01]  /*0c70*/  IMAD.IADD R4, R207, 0x1, -R4 ;  /* 0x00000001cf047824 */ /* 0x000fe200078e0a04 */
[----:B------:R-:W-:-:S02]  /*0c80*/  LEA.HI R2, R2, R5, RZ, 0x1 ;  /* 0x0000000502027211 */ /* 0x000fc400078f08ff */
[----:B------:R-:W-:Y:S01]  /*0c90*/  LEA.HI R11, R11, R10, RZ, 0x3 ;  /* 0x0000000a0b0b7211 */ /* 0x000fe200078f18ff */
[----:B------:R-:W-:Y:S01]  /*0ca0*/  IMAD R7, R4, 0x40, R7 ;  /* 0x0000004004077824 */ /* 0x000fe200078e0207 */
[----:B------:R-:W-:Y:S02]  /*0cb0*/  LOP3.LUT R194, R0, 0xfffffff8, RZ, 0xc0, !PT ;  /* 0xfffffff800c27812 */ /* 0x000fe400078ec0ff */
[----:B------:R-:W-:Y:S02]  /*0cc0*/  LOP3.LUT R11, R11, 0xfffffff8, RZ, 0xc0, !PT ;  /* 0xfffffff80b0b7812 */ /* 0x000fe400078ec0ff */
[----:B------:R-:W-:Y:S01]  /*0cd0*/  LEA.HI R8, R8, R199, RZ, 0x5 ;  /* 0x000000c708087211 */ /* 0x000fe200078f28ff */
[----:B------:R-:W-:Y:S01]  /*0ce0*/  IMAD.IADD R194, R207, 0x1, -R194 ;  /* 0x00000001cfc27824 */ /* 0x000fe200078e0ac2 */
[----:B------:R-:W-:Y:S01]  /*0cf0*/  LOP3.LUT R2, R2, 0x1ffffffe, RZ, 0xc0, !PT ;  /* 0x1ffffffe02027812 */ /* 0x000fe200078ec0ff */
[----:B------:R-:W-:Y:S01]  /*0d00*/  IMAD.IADD R11, R10, 0x1, -R11 ;  /* 0x000000010a0b7824 */ /* 0x000fe200078e0a0b */
[----:B------:R-:W-:Y:S01]  /*0d10*/  SHF.R.S32.HI R8, RZ, 0x5, R8 ;  /* 0x00000005ff087819 */ /* 0x000fe20000011408 */
[----:B------:R-:W-:Y:S01]  /*0d20*/  IMAD.SHL.U32 R22, R194, 0x8, RZ ;  /* 0x00000008c2167824 */ /* 0x000fe200078e00ff */
[----:B------:R-:W-:Y:S01]  /*0d30*/  LEA.HI R4, R6, R6, RZ, 0x1 ;  /* 0x0000000606047211 */ /* 0x000fe200078f08ff */
[----:B------:R-:W-:Y:S01]  /*0d40*/  IMAD.IADD R2, R5, 0x1, -R2 ;  /* 0x0000000105027824 */ /* 0x000fe200078e0a02 */
        /* <DEDUP_REMOVED lines=13> */
[----:B------:R-:W-:-:S02]  /*0e20*/  IMAD R202, R2, 0x8, R7 ;  /* 0x0000000802ca7824 */ /* 0x000fc400078e0207 */
[----:B------:R-:W-:Y:S02]  /*0e30*/  IMAD.IADD R18, R199, 0x1, -R18 ;  /* 0x00000001c7127824 */ /* 0x000fe400078e0a12 */
[----:B------:R-:W-:-:S07]  /*0e40*/  IMAD R19, R6, 0x8, R201 ;  /* 0x0000000806137824 */ /* 0x000fce00078e02c9 */
.L_x_4904:
[----:B------:R-:W-:Y:S01]  /*0e50*/  ULDC.64 UR8, c[0x0][0xa28] ;  /* 0x00028a0000087ab9 */ /* 0x000fe20000000a00 */
[----:B01----:R-:W-:Y:S01]  /*0e60*/  IMAD.MOV.U32 R7, RZ, RZ, RZ ;  /* 0x000000ffff077224 */ /* 0x003fe200078e00ff */
[----:B------:R-:W-:Y:S01]  /*0e70*/  UISETP.NE.U32.AND UP0, UPT, UR8, URZ, UPT ;  /* 0x0000003f0800728c */ /* 0x000fe2000bf05070 */
[----:B------:R-:W-:-:S03]  /*0e80*/  ULDC.64 UR12, c[0x0][0x208] ;  /* 0x00008200000c7ab9 */ /* 0x000fc60000000a00 */
        /* <DEDUP_REMOVED lines=9> */
[----:B------:R-:W-:Y:S02]  /*0f20*/  IMAD.U32 R2, RZ, RZ, UR8 ;  /* 0x00000008ff027e24 */ /* 0x000fe4000f8e00ff */
[----:B--2-4-:R-:W-:Y:S01]  /*0f30*/  IMAD.U32 R3, RZ, RZ, UR9 ;  /* 0x00000009ff037e24 */ /* 0x014fe2000f8e00ff */
[----:B------:R-:W-:Y:S01]  /*0f40*/  @UP1 UIMAD.WIDE UR8, UR6, 0x4, UR10 ;  /* 0x00000004060818a5 */ /* 0x000fe2000f8e020a */
[----:B------:R-:W-:-:S03]  /*0f50*/  ULDC UR4, c[0x0][0x288] ;  /* 0x0000a20000047ab9 */ /* 0x000fc60000000800 */
[----:B------:R0:W5:Y:S01]  /*0f60*/  @P0 LDG.E R7, desc[UR12][R2.64] ;  /* 0x0000000c02070981 */ /* 0x000162000c1e1900 */
[----:B------:R-:W-:Y:S01]  /*0f70*/  IMAD.U32 R17, RZ, RZ, UR4 ;  /* 0x00000004ff117e24 */ /* 0x000fe2000f8e00ff */
[----:B------:R-:W-:Y:S01]  /*0f80*/  ULDC UR4, c[0x0][0x424] ;  /* 0x0001090000047ab9 */ /* 0x000fe20000000800 */
[----:B------:R-:W-:Y:S02]  /*0f90*/  IMAD.U32 R4, RZ, RZ, UR8 ;  /* 0x00000008ff047e24 */ /* 0x000fe4000f8e00ff */
[----:B------:R-:W-:Y:S01]  /*0fa0*/  IMAD.U32 R5, RZ, RZ, UR9 ;  /* 0x00000009ff057e24 */ /* 0x000fe2000f8e00ff */
[----:B------:R-:W-:Y:S02]  /*0fb0*/  ULDC.64 UR8, c[0x0][0x418] ;  /* 0x0001060000087ab9 */ /* 0x000fe40000000a00 */
[----:B------:R-:W-:Y:S02]  /*0fc0*/  UISETP.NE.U32.AND UP0, UPT, UR8, URZ, UPT ;  /* 0x0000003f0800728c */ /* 0x000fe4000bf05070 */
[----:B------:R0:W5:Y:S01]  /*0fd0*/  @P2 LDG.E R17, desc[UR12][R4.64] ;  /* 0x0000000c04112981 */ /* 0x000162000c1e1900 */
[----:B------:R-:W-:Y:S01]  /*0fe0*/  IMAD.U32 R195, RZ, RZ, UR7 ;  /* 0x00000007ffc37e24 */ /* 0x000fe2000f8e00ff */
[----:B------:R-:W-:-:S03]  /*0ff0*/  UISETP.NE.AND.EX UP0, UPT, UR9, URZ, UPT, UP0 ;  /* 0x0000003f0900728c */ /* 0x000fc6000bf05300 */
[----:B------:R-:W-:Y:S01]  /*1000*/  ULDC.64 UR8, c[0x0][0xa20] ;  /* 0x0002880000087ab9 */ /* 0x000fe20000000a00 */
[----:B------:R-:W-:Y:S01]  /*1010*/  USEL UR4, UR4, 0x1, UP0 ;  /* 0x0000000104047887 */ /* 0x000fe20008000000 */
[----:B------:R-:W-:Y:S01]  /*1020*/  ISETP.NE.U32.AND P1, PT, RZ, UR8, PT ;  /* 0x00000008ff007c0c */ /* 0x000fe2000bf25070 */
[----:B------:R-:W-:Y:S02]  /*1030*/  ULDC UR8, c[0x0][0x2f0] ;  /* 0x0000bc0000087ab9 */ /* 0x000fe40000000800 */
[----:B------:R-:W-:Y:S01]  /*1040*/  UIMAD UR4, UR4, UR8, URZ ;  /* 0x00000008040472a4 */ /* 0x000fe2000f8e023f */
[----:B------:R-:W-:Y:S01]  /*1050*/  ISETP.NE.AND.EX P1, PT, RZ, UR9, PT, P1 ;  /* 0x00000009ff007c0c */ /* 0x000fe2000bf25310 */
[----:B0--3--:R-:W-:-:S12]  /*1060*/  @P2 BRA `(.L_x_4805) ;  /* 0x0000000000302947 */ /* 0x009fd80003800000 */
        /* <DEDUP_REMOVED lines=9> */
[----:B-----5:R-:W2:Y:S04]  /*1100*/  LDG.E R17, desc[UR10][R2.64] ;  /* 0x0000000a02117981 */ /* 0x020ea8000c1e1900 */
[----:B------:R-:W2:Y:S02]  /*1110*/  LDG.E R0, desc[UR10][R2.64+0x4] ;  /* 0x0000040a02007981 */ /* 0x000ea4000c1e1900 */
[----:B--2---:R-:W-:-:S07]  /*1120*/  IMAD.IADD R17, R0, 0x1, -R17 ;  /* 0x0000000100117824 */ /* 0x004fce00078e0a11 */
.L_x_4805:
[----:B------:R-:W-:Y:S02]  /*1130*/  IMAD.U32 R16, RZ, RZ, UR4 ;  /* 0x00000004ff107e24 */ /* 0x000fe4000f8e00ff */
[----:B------:R-:W-:Y:S01]  /*1140*/  IMAD.U32 R197, RZ, RZ, UR6 ;  /* 0x00000006ffc57e24 */ /* 0x000fe2000f8e00ff */
[----:B------:R-:W-:Y:S06]  /*1150*/  @!P1 BRA `(.L_x_4806) ;  /* 0x00000000001c9947 */ /* 0x000fec0003800000 */
[----:B------:R-:W-:Y:S01]  /*1160*/  ULDC.64 UR8, c[0x0][0xa20] ;  /* 0x0002880000087ab9 */ /* 0x000fe20000000a00 */
[----:B------:R-:W-:Y:S01]  /*1170*/  ULDC.64 UR10, c[0x0][0x208] ;  /* 0x00008200000a7ab9 */ /* 0x000fe20000000a00 */
[----:B------:R-:W-:-:S06]  /*1180*/  UIMAD.WIDE UR6, UR6, 0x4, UR8 ;  /* 0x00000004060678a5 */ /* 0x000fcc000f8e0208 */
[----:B------:R-:W-:Y:S02]  /*1190*/  IMAD.U32 R2, RZ, RZ, UR6 ;  /* 0x00000006ff027e24 */ /* 0x000fe4000f8e00ff */
[----:B------:R-:W-:-:S05]  /*11a0*/  IMAD.U32 R3, RZ, RZ, UR7 ;  /* 0x00000007ff037e24 */ /* 0x000fca000f8e00ff */
[----:B------:R0:W5:Y:S01]  /*11b0*/  LDG.E R16, desc[UR10][R2.64] ;  /* 0x0000000a02107981 */ /* 0x000162000c1e1900 */
[----:B------:R-:W-:Y:S05]  /*11c0*/  BRA `(.L_x_4807) ;  /* 0x0000000000307947 */ /* 0x000fea0003800000 */
.L_x_4806:
        /* <DEDUP_REMOVED lines=10> */
[----:B------:R-:W2:Y:S02]  /*1270*/  LDG.E R5, desc[UR10][R2.64+0x4] ;  /* 0x0000040a02057981 */ /* 0x000ea4000c1e1900 */
[----:B--2---:R-:W-:-:S07]  /*1280*/  IMAD.IADD R16, R5, 0x1, -R16 ;  /* 0x0000000105107824 */ /* 0x004fce00078e0a10 */
.L_x_4807:
[----:B------:R-:W1:Y:S01]  /*1290*/  LDC R0, c[0x0][0x448] ;  /* 0x00011200ff007b82 */ /* 0x000e620000000800 */
[----:B------:R-:W-:Y:S01]  /*12a0*/  USHF.L.U32 UR60, UR5, 0x7, URZ ;  /* 0x00000007053c7899 */ /* 0x000fe2000800063f */
[----:B-----5:R-:W-:-:S03]  /*12b0*/  IMAD.IADD R16, R16, 0x1, -R7 ;  /* 0x0000000110107824 */ /* 0x020fc600078e0a07 */
[----:B------:R-:W-:Y:S02]  /*12c0*/  UIADD3 UR4, UR60, 0x7f, URZ ;  /* 0x0000007f3c047890 */ /* 0x000fe4000fffe03f */
[----:B0-----:R-:W-:Y:S01]  /*12d0*/  IADD3 R3, R16, 0x1, -R17 ;  /* 0x0000000110037810 */ /* 0x001fe20007ffe811 */
[----:B------:R-:W0:Y:S01]  /*12e0*/  LDC.64 R8, c[0x0][0x9e0] ;  /* 0x00027800ff087b82 */ /* 0x000e220000000a00 */
[----:B-1----:R-:W-:Y:S02]  /*12f0*/  ISETP.NE.AND P1, PT, R0, 0x1, PT ;  /* 0x000000010000780c */ /* 0x002fe40003f25270 */
[----:B------:R-:W-:Y:S01]  /*1300*/  IMAD.U32 R0, RZ, RZ, UR4 ;  /* 0x00000004ff007e24 */ /* 0x000fe2000f8e00ff */
[----:B0-----:R-:W-:-:S10]  /*1310*/  ISETP.GE.AND P2, PT, R9, 0x1, PT ;  /* 0x000000010900780c */ /* 0x001fd40003f46270 */
[----:B------:R-:W0:Y:S08]  /*1320*/  @P1 LDC R2, c[0x0][0x44c] ;  /* 0x00011300ff021b82 */ /* 0x000e300000000800 */
[----:B------:R-:W1:Y:S01]  /*1330*/  @P1 LDC R5, c[0x0][0x450] ;  /* 0x00011400ff051b82 */ /* 0x000e620000000800 */
[----:B0-----:R-:W-:-:S05]  /*1340*/  @P1 IMAD.HI.U32 R2, R2, UR4, RZ ;  /* 0x0000000402021c27 */ /* 0x001fca000f8e00ff */
[----:B-1----:R-:W-:-:S05]  /*1350*/  @P1 SHF.R.U32.HI R0, RZ, R5, R2 ;  /* 0x00000005ff001219 */ /* 0x002fca0000011602 */
        /* <DEDUP_REMOVED lines=13> */
.L_x_4809:
[----:B------:R-:W-:-:S13]  /*1430*/  ISETP.NE.AND P0, PT, R9, 0x1, PT ;  /* 0x000000010900780c */ /* 0x000fda0003f05270 */
[----:B------:R-:W0:Y:S02]  /*1440*/  @P0 LDC.64 R4, c[0x0][0x9e8] ;  /* 0x00027a00ff040b82 */ /* 0x000e240000000a00 */
[----:B0-----:R-:W-:-:S05]  /*1450*/  @P0 IMAD.HI.U32 R4, R2, R4, RZ ;  /* 0x0000000402040227 */ /* 0x001fca00078e00ff */
[----:B------:R-:W-:-:S07]  /*1460*/  @P0 SHF.R.U32.HI R2, RZ, R5, R4 ;  /* 0x00000005ff020219 */ /* 0x000fce0000011604 */
.L_x_4810:
[----:B------:R-:W-:-:S05]  /*1470*/  IMAD R3, R2, R9, R9 ;  /* 0x0000000902037224 */ /* 0x000fca00078e0209 */
[----:B------:R-:W-:-:S07]  /*1480*/  VIMNMX R0, R0, R3, PT ;  /* 0x0000000300007248 */ /* 0x000fce0003fe0100 */
.L_x_4808:
[----:B------:R-:W0:Y:S01]  /*1490*/  @P1 LDC R4, c[0x0][0x44c] ;  /* 0x00011300ff041b82 */ /* 0x000e220000000800 */
[----:B------:R-:W-:Y:S01]  /*14a0*/  IMAD.U32 R3, RZ, RZ, UR60 ;  /* 0x0000003cff037e24 */ /* 0x000fe2000f8e00ff */
[----:B------:R-:W-:Y:S01]  /*14b0*/  ULDC UR4, c[0x0][0x9dc] ;  /* 0x0002770000047ab9 */ /* 0x000fe20000000800 */
[----:B------:R-:W-:Y:S02]  /*14c0*/  VIADD R2, R0, 0x5f ;  /* 0x0000005f00027836 */ /* 0x000fe40000000000 */
[C---:B------:R-:W-:Y:S02]  /*14d0*/  VIADD R0, R16.reuse, 0x5f ;  /* 0x0000005f10007836 */ /* 0x040fe40000000000 */
[----:B------:R-:W-:Y:S01]  /*14e0*/  IMAD.IADD R74, R16, 0x1, -R17 ;  /* 0x00000001104a7824 */ /* 0x000fe200078e0a11 */
        /* <DEDUP_REMOVED lines=23> */
.L_x_4812:
[----:B------:R-:W-:-:S13]  /*1660*/  ISETP.NE.AND P0, PT, R9, 0x1, PT ;  /* 0x000000010900780c */ /* 0x000fda0003f05270 */
[----:B------:R-:W0:Y:S02]  /*1670*/  @P0 LDC.64 R2, c[0x0][0x9e8] ;  /* 0x00027a00ff020b82 */ /* 0x000e240000000a00 */
[----:B0-----:R-:W-:-:S05]  /*1680*/  @P0 IMAD.HI.U32 R0, R4, R2, RZ ;  /* 0x0000000204000227 */ /* 0x001fca00078e00ff */
[----:B------:R-:W-:-:S07]  /*1690*/  @P0 SHF.R.U32.HI R4, RZ, R3, R0 ;  /* 0x00000003ff040219 */ /* 0x000fce0000011600 */
.L_x_4813:
[----:B------:R-:W-:-:S05]  /*16a0*/  IMAD R4, R4, R9, RZ ;  /* 0x0000000904047224 */ /* 0x000fca00078e02ff */
[----:B------:R-:W-:-:S13]  /*16b0*/  R2UR UR5, R4 ;  /* 0x00000000040572ca */ /* 0x000fda00000e0000 */
[----:B------:R-:W-:-:S04]  /*16c0*/  UISETP.LT.AND UP0, UPT, UR4, UR5, UPT ;  /* 0x000000050400728c */ /* 0x000fc8000bf01270 */
[----:B------:R-:W-:-:S12]  /*16d0*/  USEL UR4, UR4, UR5, !UP0 ;  /* 0x0000000504047287 */ /* 0x000fd8000c000000 */
.L_x_4811:
[----:B------:R-:W-:Y:S01]  /*16e0*/  UIMAD.WIDE UR4, UR4, 0x2aaaaaab, URZ ;  /* 0x2aaaaaab040478a5 */ /* 0x000fe2000f8e023f */
[----:B------:R-:W-:Y:S02]  /*16f0*/  PLOP3.LUT P0, PT, PT, PT, PT, 0x80, 0x0 ;  /* 0x000000000000781c */ /* 0x000fe40003f0f070 */
[----:B------:R-:W-:Y:S01]  /*1700*/  CS2R R2, SRZ ;  /* 0x0000000000027805 */ /* 0x000fe2000001ff00 */
[----:B------:R-:W-:Y:S01]  /*1710*/  IMAD.MOV.U32 R0, RZ, RZ, RZ ;  /* 0x000000ffff007224 */ /* 0x000fe200078e00ff */
        /* <DEDUP_REMOVED lines=87> */
.L_x_4815:
        /* <DEDUP_REMOVED lines=11> */
.L_x_5041:
[----:B------:R-:W-:Y:S05]  /*1d40*/  @!P0 BRA `(.L_x_4817) ;  /* 0x0000000000048947 */ /* 0x000fea0003800000 */
[----:B------:R-:W-:Y:S01]  /*1d50*/  BPT.TRAP 0x1 ;  /* 0x000000040000795c */ /* 0x000fe20000300000 */
.L_x_4817:
[----:B------:R-:W-:Y:S02]  /*1d60*/  IMAD.U32 R11, RZ, RZ, UR37 ;  /* 0x00000025ff0b7e24 */ /* 0x000fe4000f8e00ff */
[----:B0-----:R-:W-:-:S03]  /*1d70*/  IMAD.U32 R0, RZ, RZ, UR36 ;  /* 0x00000024ff007e24 */ /* 0x001fc6000f8e00ff */
[----:B------:R-:W-:Y:S02]  /*1d80*/  LEA R11, R11, UR38, 0x3 ;  /* 0x000000260b0b7c11 */ /* 0x000fe4000f8e18ff */
[----:B------:R-:W-:-:S04]  /*1d90*/  SHF.L.U32 R0, R0, 0x1f, RZ ;  /* 0x0000001f00007819 */ /* 0x000fc800000006ff */
[----:B------:R0:W1:Y:S01]  /*1da0*/  SYNCS.PHASECHK.TRANS64.TRYWAIT P1, [R11+URZ+0x30830], R0 ;  /* 0x030830000b0075a7 */ /* 0x000062000802017f */
[----:B------:R-:W-:Y:S05]  /*1db0*/  @!P0 BRA `(.L_x_4818) ;  /* 0x0000000000048947 */ /* 0x000fea0003800000 */
[----:B------:R-:W-:Y:S01]  /*1dc0*/  BPT.TRAP 0x1 ;  /* 0x000000040000795c */ /* 0x000fe20000300000 */
.L_x_4818:
        /* <DEDUP_REMOVED lines=9> */
.L_x_4819:
        /* <DEDUP_REMOVED lines=15> */
[----:B------:R-:W-:-:S02]  /*1f50*/  ULOP3.LUT UR4, UR39, 0x10000, URZ, 0xfc, !UPT ;  /* 0x0001000027047892 */ /* 0x000fc4000f8efc3f */
[----:B------:R-:W-:Y:S01]  /*1f60*/  UIMAD UR5, UR37, 0x900, UR61 ;  /* 0x00000900250578a4 */ /* 0x000fe2000f8e023d */
[----:B------:R-:W-:Y:S01]  /*1f70*/  IMAD.MOV.U32 R10, RZ, RZ, R4 ;  /* 0x000000ffff0a7224 */ /* 0x000fe200078e0004 */
[----:B------:R-:W-:Y:S02]  /*1f80*/  UIADD3 UR56, UR4, 0x2, URZ ;  /* 0x0000000204387890 */ /* 0x000fe4000fffe03f */
[----:B------:R-:W-:Y:S01]  /*1f90*/  UIADD3 UR58, UR5, 0x2, URZ ;  /* 0x00000002053a7890 */ /* 0x000fe2000fffe03f */
[----:B------:R-:W-:Y:S02]  /*1fa0*/  UMOV UR8, UR4 ;  /* 0x0000000400087c82 */ /* 0x000fe40008000000 */
[----:B------:R-:W-:Y:S01]  /*1fb0*/  UMOV UR10, UR5 ;  /* 0x00000005000a7c82 */ /* 0x000fe20008000000 */
[----:B------:R-:W-:Y:S01]  /*1fc0*/  UIADD3 UR52, UR4, 0x4, URZ ;  /* 0x0000000404347890 */ /* 0x000fe2000fffe03f */
[----:B------:R-:W-:Y:S01]  /*1fd0*/  HGMMA.64x96x16.F32.BF16 R24, gdesc[UR8], RZ, !UPT, gsb0 ;  /* 0x01600000081879f0 */ /* 0x000fe2000c0018ff */
[----:B------:R-:W-:Y:S01]  /*1fe0*/  UIADD3 UR54, UR5, 0x4, URZ ;  /* 0x0000000405367890 */ /* 0x000fe2000fffe03f */
[----:B------:R-:W-:Y:S01]  /*1ff0*/  IMAD.U32 R6, RZ, RZ, UR8 ;  /* 0x00000008ff067e24 */ /* 0x000fe2000f8e00ff */
        /* <DEDUP_REMOVED lines=8> */
[----:B------:R-:W-:Y:S01]  /*2080*/  UIADD3 UR16, UR4, 0x402, URZ ;  /* 0x0000040204107890 */ /* 0x000fe2000fffe03f */
[----:B---3--:R-:W-:Y:S01]  /*2090*/  LOP3.LUT P3, RZ, R12, 0x7f, RZ, 0xc0, !PT ;  /* 0x0000007f0cff7812 */ /* 0x008fe2000786c0ff */
[----:B------:R-:W-:Y:S01]  /*20a0*/  UIADD3 UR18, UR5, 0x302, URZ ;  /* 0x0000030205127890 */ /* 0x000fe2000fffe03f */
[----:B------:R-:W-:Y:S01]  /*20b0*/  IMAD.MOV.U32 R12, RZ, RZ, -0x60 ;  /* 0xffffffa0ff0c7424 */ /* 0x000fe200078e00ff */
[----:B------:R-:W-:Y:S01]  /*20c0*/  UMOV UR17, 0x40000040 ;  /* 0x4000004000117882 */ /* 0x000fe20000000000 */
[----:B------:R-:W-:Y:S01]  /*20d0*/  UMOV UR19, 0x40000040 ;  /* 0x4000004000137882 */ /* 0x000fe20000000000 */
[----:B------:R-:W-:Y:S01]  /*20e0*/  UIADD3 UR20, UR4, 0x404, URZ ;  /* 0x0000040404147890 */ /* 0x000fe2000fffe03f */
[----:B------:R-:W-:Y:S01]  /*20f0*/  IMAD R15, R75, R12, 0x61 ;  /* 0x000000614b0f7424 */ /* 0x000fe200078e020c */
[----:B------:R-:W-:Y:S01]  /*2100*/  UIADD3 UR22, UR5, 0x304, URZ ;  /* 0x0000030405167890 */ /* 0x000fe2000fffe03f */
[----:B------:R-:W-:Y:S01]  /*2110*/  UMOV UR21, 0x40000040 ;  /* 0x4000004000157882 */ /* 0x000fe20000000000 */
[----:B------:R-:W-:Y:S01]  /*2120*/  UMOV UR23, 0x40000040 ;  /* 0x4000004000177882 */ /* 0x000fe20000000000 */
[----:B------:R-:W-:Y:S01]  /*2130*/  UIADD3 UR24, UR4, 0x406, URZ ;  /* 0x0000040604187890 */ /* 0x000fe2000fffe03f */
[----:B------:R-:W-:Y:S01]  /*2140*/  IMAD R12, R18, -0x2, R15 ;  /* 0xfffffffe120c7824 */ /* 0x000fe200078e020f */
[----:B------:R-:W-:Y:S01]  /*2150*/  UIADD3 UR26, UR5, 0x306, URZ ;  /* 0x00000306051a7890 */ /* 0x000fe2000fffe03f */
[----:B------:R-:W-:Y:S01]  /*2160*/  VIADD R15, R15, 0xffffffff ;  /* 0xffffffff0f0f7836 */ /* 0x000fe20000000000 */
        /* <DEDUP_REMOVED lines=27> */
[----:B------:R-:W-:-:S04]  /*2320*/  @P2 SHF.R.U32.HI R10, RZ, UR5, R9 ;  /* 0x00000005ff0a2c19 */ /* 0x000fc80008011609 */
[----:B------:R-:W-:Y:S01]  /*2330*/  @!P3 PRMT R4, RZ, 0x654, R4 ;  /* 0x00000654ff04b816 */ /* 0x000fe20000000004 */
        /* <DEDUP_REMOVED lines=88> */
[----:B------:R-:W2:Y:S05]  /*28c0*/  MUFU.TANH R24, R24 ;  /* 0x0000001800187308 */ /* 0x000eaa0000002400 */
[----:B------:R-:W-:Y:S01]  /*28d0*/  PLOP3.LUT P1, PT, PT, PT, UP1, 0x40, 0x0 ;  /* 0x000000000000781c */ /* 0x000fe20003f2e818 */
[----:B-1----:R-:W-:-:S02]  /*28e0*/  IMAD R4, R75, -0x60, R16 ;  /* 0xffffffa04b047824 */ /* 0x002fc400078e0210 */
[----:B------:R-:W1:Y:S02]  /*28f0*/  MUFU.TANH R25, R25 ;  /* 0x0000001900197308 */ /* 0x000e640000002400 */
[----:B------:R-:W-:Y:S01]  /*2900*/  VIADD R9, R4, 0x60 ;  /* 0x0000006004097836 */ /* 0x000fe20000000000 */
[----:B------:R-:W-:-:S03]  /*2910*/  IADD3 R4, -R17, R12, R16 ;  /* 0x0000000c11047210 */ /* 0x000fc60007ffe110 */
[----:B------:R-:W-:Y:S02]  /*2920*/  IMAD R20, R18, -0x2, R9 ;  /* 0xfffffffe12147824 */ /* 0x000fe400078e0209 */
[----:B------:R-:W3:Y:S01]  /*2930*/  MUFU.TANH R2, R2 ;  /* 0x0000000200027308 */ /* 0x000ee20000002400 */
[C---:B------:R-:W-:Y:S02]  /*2940*/  VIADD R21, R4.reuse, UR4 ;  /* 0x0000000404157c36 */ /* 0x040fe40008000000 */
[----:B------:R-:W-:-:S03]  /*2950*/  VIADD R27, R4, UR54 ;  /* 0x00000036041b7c36 */ /* 0x000fc60008000000 */
[----:B0-----:R-:W-:Y:S01]  /*2960*/  VIADDMNMX R4, R66, R21, R20, PT ;  /* 0x0000001542047246 */ /* 0x001fe20003800114 */
[----:B------:R-:W-:Y:S01]  /*2970*/  IMAD.IADD R9, R27, 0x1, R66 ;  /* 0x000000011b097824 */ /* 0x000fe200078e0242 */
        /* <DEDUP_REMOVED lines=45> */
[----:B-----5:R-:W-:Y:S01]  /*2c50*/  VIADD R31, R12, 0xffffffff ;  /* 0xffffffff0c1f7836 */ /* 0x020fe20000000000 */
[----:B-1234-:R-:W-:Y:S06]  /*2c60*/  @P1 BRA `(.L_x_4821) ;  /* 0x0000000000541947 */ /* 0x01efec0003800000 */
[----:B------:R-:W-:Y:S01]  /*2c70*/  IADD3 R12, -R17, R16, R66 ;  /* 0x00000010110c7210 */ /* 0x000fe20007ffe142 */
        /* <DEDUP_REMOVED lines=11> */
.L_x_4823:
[----:B------:R-:W-:-:S06]  /*2d30*/  UISETP.NE.AND UP2, UPT, UR5, 0x1, UPT ;  /* 0x000000010500788c */ /* 0x000fcc000bf45270 */
[----:B------:R-:W-:-:S05]  /*2d40*/  PLOP3.LUT P1, PT, PT, PT, UP2, 0x80, 0x0 ;  /* 0x000000000000781c */ /* 0x000fca0003f2f028 */
[----:B------:R-:W-:-:S08]  /*2d50*/  @UP2 ULDC.64 UR6, c[0x0][0x9e8] ;  /* 0x00027a0000062ab9 */ /* 0x000fd00000000a00 */
[----:B------:R-:W-:-:S05]  /*2d60*/  @P1 IMAD.HI.U32 R63, R12, UR6, RZ ;  /* 0x000000060c3f1c27 */ /* 0x000fca000f8e00ff */
[----:B------:R-:W-:-:S07]  /*2d70*/  @P1 SHF.R.U32.HI R12, RZ, UR7, R63 ;  /* 0x00000007ff0c1c19 */ /* 0x000fce000801163f */
.L_x_4824:
[----:B------:R-:W-:Y:S05]  /*2d80*/  BSYNC B0 ;  /* 0x0000000000007941 */ /* 0x000fea0003800000 */
.L_x_4822:
[----:B------:R-:W-:-:S05]  /*2d90*/  IMAD R12, R12, UR5, R31 ;  /* 0x000000050c0c7c24 */ /* 0x000fca000f8e021f */
[----:B------:R-:W-:Y:S02]  /*2da0*/  VIMNMX R9, R9, R12, !PT ;  /* 0x0000000c09097248 */ /* 0x000fe40007fe0100 */
[----:B------:R-:W-:-:S07]  /*2db0*/  VIADDMNMX R4, R12, UR5, R4, PT ;  /* 0x000000050c047c46 */ /* 0x000fce000b800104 */
.L_x_4821:
[C---:B------:R-:W-:Y:S02]  /*2dc0*/  ISETP.GE.AND P1, PT, R15.reuse, 0x2, PT ;  /* 0x000000020f00780c */ /* 0x040fe40003f26270 */
        /* <DEDUP_REMOVED lines=29> */
[C---:B------:R-:W-:Y:S02]  /*2fa0*/  ISETP.LT.OR P3, PT, R4.reuse, 0x1a, P3 ;  /* 0x0000001a0400780c */ /* 0x040fe40001f61670 */
        /* <DEDUP_REMOVED lines=102> */
.L_x_4827:
[----:B------:R-:W-:-:S06]  /*3610*/  UISETP.NE.AND UP2, UPT, UR5, 0x1, UPT ;  /* 0x000000010500788c */ /* 0x000fcc000bf45270 */
[----:B------:R-:W-:-:S05]  /*3620*/  PLOP3.LUT P5, PT, PT, PT, UP2, 0x80, 0x0 ;  /* 0x000000000000781c */ /* 0x000fca0003faf028 */
[----:B------:R-:W-:-:S08]  /*3630*/  @UP2 ULDC.64 UR6, c[0x0][0x9e8] ;  /* 0x00027a0000062ab9 */ /* 0x000fd00000000a00 */
[----:B------:R-:W-:Y:S01]  /*3640*/  @P5 IMAD.HI.U32 R9, R4, UR6, RZ ;  /* 0x0000000604095c27 */ /* 0x000fe2000f8e00ff */
[----:B------:R-:W-:-:S13]  /*3650*/  PLOP3.LUT P5, PT, PT, PT, UP2, 0x80, 0x0 ;  /* 0x000000000000781c */ /* 0x000fda0003faf028 */
[----:B------:R-:W-:-:S07]  /*3660*/  @P5 SHF.R.U32.HI R4, RZ, UR7, R9 ;  /* 0x00000007ff045c19 */ /* 0x000fce0008011609 */
.L_x_4828:
[----:B------:R-:W-:Y:S05]  /*3670*/  BSYNC B0 ;  /* 0x0000000000007941 */ /* 0x000fea0003800000 */
.L_x_4826:
[----:B------:R-:W-:-:S05]  /*3680*/  IMAD R4, R4, UR5, R31 ;  /* 0x0000000504047c24 */ /* 0x000fca000f8e021f */
[----:B------:R-:W-:Y:S02]  /*3690*/  VIMNMX R20, R20, R4, !PT ;  /* 0x0000000414147248 */ /* 0x000fe40007fe0100 */
[----:B------:R-:W-:-:S07]  /*36a0*/  VIADDMNMX R15, R4, UR5, R15, PT ;  /* 0x00000005040f7c46 */ /* 0x000fce000b80010f */
.L_x_4825:
        /* <DEDUP_REMOVED lines=138> */
[----:B------:R0:W1:Y:S01]  /*3f50*/  MUFU.EX2 R188, R29 ;  /* 0x0000001d00bc7308 */ /* 0x0000620000000800 */
[----:B------:R-:W-:Y:S01]  /*3f60*/  ISETP.GT.AND P2, PT, R20, 0x50, !P2 ;  /* 0x000000501400780c */ /* 0x000fe20005744270 */
[-CC-:B------:R-:W-:Y:S01]  /*3f70*/  FFMA.FTZ R43, R65, R9.reuse, -R60.reuse ;  /* 0x00000009412b7223 */ /* 0x180fe2000001083c */
[----:B------:R-:W-:Y:S01]  /*3f80*/  ISETP.LT.OR P1, PT, R15, 0x4a, P1 ;  /* 0x0000004a0f00780c */ /* 0x000fe20000f21670 */
[--C-:B------:R-:W-:Y:S01]  /*3f90*/  FFMA.FTZ R39, R91, R9, -R60.reuse ;  /* 0x000000095b277223 */ /* 0x100fe2000001083c */
[----:B------:R-:W-:Y:S01]  /*3fa0*/  FMNMX.FTZ R25, R0, R25, !PT ;  /* 0x0000001900197209 */ /* 0x000fe20007810000 */
[-CC-:B------:R-:W-:Y:S01]  /*3fb0*/  FFMA.FTZ R14, R14, R9.reuse, -R60.reuse ;  /* 0x000000090e0e7223 */ /* 0x180fe2000001083c */
[C---:B------:R-:W-:Y:S01]  /*3fc0*/  ISETP.GT.AND P4, PT, R20.reuse, 0x58, !P4 ;  /* 0x000000581400780c */ /* 0x040fe20006784270 */
[----:B------:R-:W2:Y:S01]  /*3fd0*/  MUFU.EX2 R31, R31 ;  /* 0x0000001f001f7308 */ /* 0x000ea20000000800 */
[----:B------:R-:W-:Y:S01]  /*3fe0*/  ISETP.GT.AND P5, PT, R20, 0x59, !P5 ;  /* 0x000000591400780c */ /* 0x000fe20006fa4270 */
[----:B0-----:R-:W-:Y:S01]  /*3ff0*/  FFMA.FTZ R29, R77, R9, -R60 ;  /* 0x000000094d1d7223 */ /* 0x001fe2000001083c */
[----:B------:R-:W-:-:S02]  /*4000*/  ISETP.LT.OR P2, PT, R15, 0x51, P2 ;  /* 0x000000510f00780c */ /* 0x000fc40001741670 */
[----:B------:R-:W-:Y:S01]  /*4010*/  FSEL R20, R3, -INF , !P1 ;  /* 0xff80000003147808 */ /* 0x000fe20004800000 */
[--C-:B------:R-:W-:Y:S01]  /*4020*/  FFMA.FTZ R3, R83, R9, -R60.reuse ;  /* 0x0000000953037223 */ /* 0x100fe2000001083c */
[----:B------:R-:W-:Y:S01]  /*4030*/  FMNMX.FTZ R25, R50, R25, !PT ;  /* 0x0000001932197209 */ /* 0x000fe20007810000 */
[----:B------:R0:W3:Y:S01]  /*4040*/  MUFU.EX2 R190, R33 ;  /* 0x0000002100be7308 */ /* 0x0000e20000000800 */
[C---:B------:R-:W-:Y:S02]  /*4050*/  ISETP.LT.OR P3, PT, R15.reuse, 0x52, P3 ;  /* 0x000000520f00780c */ /* 0x040fe40001f61670 */
[----:B------:R-:W-:Y:S02]  /*4060*/  FSEL R8, R8, -INF , !P2 ;  /* 0xff80000008087808 */ /* 0x000fe40005000000 */
[----:B------:R-:W-:Y:S02]  /*4070*/  FMNMX.FTZ R25, R20, R25, !PT ;  /* 0x0000001914197209 */ /* 0x000fe40007810000 */
[----:B------:R-:W-:Y:S01]  /*4080*/  ISETP.LT.OR P4, PT, R15, 0x59, P4 ;  /* 0x000000590f00780c */ /* 0x000fe20002781670 */
[----:B------:R4:W-:Y:S01]  /*4090*/  MUFU.EX2 R180, R3 ;  /* 0x0000000300b47308 */ /* 0x0009e20000000800 */
[----:B------:R-:W-:Y:S01]  /*40a0*/  FSEL R52, R5, -INF , !P3 ;  /* 0xff80000005347808 */ /* 0x000fe20005800000 */
[--C-:B------:R-:W-:Y:S01]  /*40b0*/  FFMA.FTZ R5, R41, R9, -R60.reuse ;  /* 0x0000000929057223 */ /* 0x100fe2000001083c */
[----:B------:R-:W-:Y:S01]  /*40c0*/  FMNMX.FTZ R25, R8, R25, !PT ;  /* 0x0000001908197209 */ /* 0x000fe20007810000 */
[-CC-:B------:R-:W-:Y:S01]  /*40d0*/  FFMA.FTZ R41, R61, R9.reuse, -R60.reuse ;  /* 0x000000093d297223 */ /* 0x180fe2000001083c */
[----:B------:R-:W-:Y:S01]  /*40e0*/  ISETP.LT.OR P5, PT, R15, 0x5a, P5 ;  /* 0x0000005a0f00780c */ /* 0x000fe20002fa1670 */
[--C-:B0-----:R-:W-:Y:S01]  /*40f0*/  FFMA.FTZ R33, R81, R9, -R60.reuse ;  /* 0x0000000951217223 */ /* 0x101fe2000001083c */
[----:B------:R-:W-:Y:S01]  /*4100*/  FSEL R54, R13, -INF , !P4 ;  /* 0xff8000000d367808 */ /* 0x000fe20006000000 */
[----:B------:R-:W-:Y:S01]  /*4110*/  MUFU.EX2 R174, R41 ;  /* 0x0000002900ae7308 */ /* 0x000fe20000000800 */
[----:B------:R-:W-:Y:S01]  /*4120*/  FMNMX.FTZ R25, R52, R25, !PT ;  /* 0x0000001934197209 */ /* 0x000fe20007810000 */
[-CC-:B----4-:R-:W-:Y:S01]  /*4130*/  FFMA.FTZ R3, R85, R9.reuse, -R60.reuse ;  /* 0x0000000955037223 */ /* 0x190fe2000001083c */
[----:B------:R-:W-:Y:S01]  /*4140*/  FSEL R56, R11, -INF , !P5 ;  /* 0xff8000000b387808 */ /* 0x000fe20006800000 */
[--C-:B------:R-:W-:Y:S01]  /*4150*/  FFMA.FTZ R11, R45, R9, -R60.reuse ;  /* 0x000000092d0b7223 */ /* 0x100fe2000001083c */
[----:B------:R-:W-:Y:S01]  /*4160*/  FMNMX.FTZ R25, R54, R25, !PT ;  /* 0x0000001936197209 */ /* 0x000fe20007810000 */
[-CC-:B------:R-:W-:Y:S01]  /*4170*/  FFMA.FTZ R13, R87, R9.reuse, -R60.reuse ;  /* 0x00000009570d7223 */ /* 0x180fe2000001083c */
[----:B------:R-:W-:Y:S01]  /*4180*/  FFMA.FTZ R15, R49, R9, -R60 ;  /* 0x00000009310f7223 */ /* 0x000fe2000001083c */
[----:B------:R-:W-:Y:S01]  /*4190*/  MUFU.EX2 R182, R3 ;  /* 0x0000000300b67308 */ /* 0x000fe20000000800 */
[----:B------:R-:W-:-:S02]  /*41a0*/  FMNMX.FTZ R25, R56, R25, !PT ;  /* 0x0000001938197209 */ /* 0x000fc40007810000 */
[----:B------:R-:W-:-:S03]  /*41b0*/  R2UR UR11, R74 ;  /* 0x000000004a0b72ca */ /* 0x000fc600000e0000 */
[----:B------:R-:W0:Y:S02]  /*41c0*/  SHFL.BFLY PT, R58, R25, 0x2, 0x1f ;  /* 0x0c401f00193a7f89 */ /* 0x000e2400000e0000 */
[----:B------:R-:W4:Y:S08]  /*41d0*/  MUFU.EX2 R35, R35 ;  /* 0x0000002300237308 */ /* 0x000f300000000800 */
[----:B------:R5:W4:Y:S01]  /*41e0*/  MUFU.EX2 R184, R29 ;  /* 0x0000001d00b87308 */ /* 0x000b220000000800 */
[----:B------:R-:W-:-:S04]  /*41f0*/  UIADD3 UR6, UR11, UR10, URZ ;  /* 0x0000000a0b067290 */ /* 0x000fc8000fffe03f */
[----:B------:R-:W-:-:S03]  /*4200*/  UIADD3 UR4, UR6, UR4, URZ ;  /* 0x0000000406047290 */ /* 0x000fc6000fffe03f */
[----:B------:R-:W4:Y:S01]  /*4210*/  MUFU.EX2 R37, R37 ;  /* 0x0000002500257308 */ /* 0x000f220000000800 */
[-CC-:B-----5:R-:W-:Y:S01]  /*4220*/  FFMA.FTZ R29, R89, R9.reuse, -R60.reuse ;  /* 0x00000009591d7223 */ /* 0x1a0fe2000001083c */
[----:B0-----:R-:W-:Y:S01]  /*4230*/  FMNMX.FTZ R58, R25, R58, !PT ;  /* 0x0000003a193a7209 */ /* 0x001fe20007810000 */
[----:B------:R-:W-:-:S05]  /*4240*/  FFMA.FTZ R25, R57, R9, -R60 ;  /* 0x0000000939197223 */ /* 0x000fca000001083c */
[----:B------:R-:W-:Y:S01]  /*4250*/  MUFU.EX2 R168, R43 ;  /* 0x0000002b00a87308 */ /* 0x000fe20000000800 */
[----:B------:R-:W0:Y:S07]  /*4260*/  SHFL.BFLY PT, R3, R58, 0x1, 0x1f ;  /* 0x0c201f003a037f89 */ /* 0x000e2e00000e0000 */
[----:B------:R-:W-:Y:S08]  /*4270*/  MUFU.EX2 R172, R25 ;  /* 0x0000001900ac7308 */ /* 0x000ff00000000800 */
[----:B------:R5:W4:Y:S08]  /*4280*/  MUFU.EX2 R186, R33 ;  /* 0x0000002100ba7308 */ /* 0x000b300000000800 */
[----:B------:R-:W-:Y:S01]  /*4290*/  MUFU.EX2 R5, R5 ;  /* 0x0000000500057308 */ /* 0x000fe20000000800 */
[----:B-----5:R-:W-:Y:S01]  /*42a0*/  FFMA.FTZ R33, R53, R9, -R60 ;  /* 0x0000000935217223 */ /* 0x020fe2000001083c */
[----:B0-----:R-:W-:-:S04]  /*42b0*/  FMNMX.FTZ R3, R58, R3, !PT ;  /* 0x000000033a037209 */ /* 0x001fc80007810000 */
[C---:B------:R-:W-:Y:S01]  /*42c0*/  FSETP.NEU.FTZ.AND P1, PT, R3.reuse, -INF , PT ;  /* 0xff8000000300780b */ /* 0x040fe20003f3d000 */
[-C--:B------:R-:W-:Y:S01]  /*42d0*/  FMUL.FTZ R25, R3, R9.reuse ;  /* 0x0000000903197220 */ /* 0x080fe20000410000 */
[----:B------:R-:W-:Y:S04]  /*42e0*/  MUFU.EX2 R11, R11 ;  /* 0x0000000b000b7308 */ /* 0x000fe80000000800 */
[----:B------:R-:W-:Y:S02]  /*42f0*/  FSEL R41, R25, RZ, P1 ;  /* 0x000000ff19297208 */ /* 0x000fe40000800000 */
[----:B------:R-:W-:Y:S02]  /*4300*/  PLOP3.LUT P1, PT, PT, PT, UP1, 0x40, 0x0 ;  /* 0x000000000000781c */ /* 0x000fe40003f2e818 */
        /* <DEDUP_REMOVED lines=21> */
[----:B--2---:R-:W-:Y:S01]  /*4460*/  FADD.FTZ R43, R31, R26 ;  /* 0x0000001a1f2b7221 */ /* 0x004fe20000010000 */
[----:B------:R-:W-:Y:S01]  /*4470*/  F2FP.BF16.F32.PACK_AB R188, R188, R27 ;  /* 0x0000001bbcbc723e */ /* 0x000fe200000010ff */
[-C--:B------:R-:W-:Y:S01]  /*4480*/  FFMA.FTZ R10, R10, R9.reuse, -R41 ;  /* 0x000000090a0a7223 */ /* 0x080fe20000010829 */
[----:B------:R-:W0:Y:S01]  /*4490*/  MUFU.EX2 R21, R21 ;  /* 0x0000001500157308 */ /* 0x000e220000000800 */
[----:B---3--:R-:W-:Y:S01]  /*44a0*/  FADD.FTZ R26, R190, R43 ;  /* 0x0000002bbe1a7221 */ /* 0x008fe20000010000 */
[-CC-:B------:R-:W-:Y:S01]  /*44b0*/  FFMA.FTZ R50, R50, R9.reuse, -R41.reuse ;  /* 0x0000000932327223 */ /* 0x180fe20000010829 */
[-CC-:B------:R-:W-:Y:S01]  /*44c0*/  FFMA.FTZ R20, R20, R9.reuse, -R41.reuse ;  /* 0x0000000914147223 */ /* 0x180fe20000010829 */
[-CC-:B------:R-:W-:Y:S01]  /*44d0*/  FFMA.FTZ R52, R52, R9.reuse, -R41.reuse ;  /* 0x0000000934347223 */ /* 0x180fe20000010829 */
[----:B----4-:R-:W-:Y:S01]  /*44e0*/  FADD.FTZ R43, R35, R26 ;  /* 0x0000001a232b7221 */ /* 0x010fe20000010000 */
[----:B------:R-:W-:Y:S01]  /*44f0*/  FFMA.FTZ R54, R54, R9, -R41 ;  /* 0x0000000936367223 */ /* 0x000fe20000010829 */
[----:B------:R-:W-:Y:S01]  /*4500*/  F2FP.BF16.F32.PACK_AB R190, R190, R31 ;  /* 0x0000001fbebe723e */ /* 0x000fe200000010ff */
[----:B------:R-:W1:Y:S01]  /*4510*/  MUFU.EX2 R24, R24 ;  /* 0x0000001800187308 */ /* 0x000e620000000800 */
[C---:B------:R-:W-:Y:S01]  /*4520*/  FADD.FTZ R26, R184.reuse, R43 ;  /* 0x0000002bb81a7221 */ /* 0x040fe20000010000 */
[----:B------:R-:W-:-:S03]  /*4530*/  F2FP.BF16.F32.PACK_AB R184, R184, R35 ;  /* 0x00000023b8b8723e */ /* 0x000fc600000010ff */
[----:B------:R-:W-:-:S03]  /*4540*/  FADD.FTZ R43, R37, R26 ;  /* 0x0000001a252b7221 */ /* 0x000fc60000010000 */
[----:B------:R-:W2:Y:S01]  /*4550*/  MUFU.EX2 R28, R28 ;  /* 0x0000001c001c7308 */ /* 0x000ea20000000800 */
[C---:B------:R-:W-:Y:S01]  /*4560*/  FADD.FTZ R43, R186.reuse, R43 ;  /* 0x0000002bba2b7221 */ /* 0x040fe20000010000 */
[----:B------:R-:W-:Y:S02]  /*4570*/  F2FP.BF16.F32.PACK_AB R186, R186, R37 ;  /* 0x00000025baba723e */ /* 0x000fe400000010ff */
[----:B0-----:R-:W-:Y:S01]  /*4580*/  F2FP.BF16.F32.PACK_AB R189, R21, R2 ;  /* 0x0000000215bd723e */ /* 0x001fe200000010ff */
[----:B------:R-:W-:Y:S01]  /*4590*/  FADD.FTZ R26, R180, R43 ;  /* 0x0000002bb41a7221 */ /* 0x000fe20000010000 */
[----:B------:R-:W-:Y:S01]  /*45a0*/  FADD.FTZ R43, R2, R21 ;  /* 0x00000015022b7221 */ /* 0x000fe20000010000 */
[C---:B------:R-:W-:Y:S01]  /*45b0*/  F2FP.BF16.F32.PACK_AB R180, R5.reuse, R180 ;  /* 0x000000b405b4723e */ /* 0x040fe200000010ff */
[----:B------:R0:W3:Y:S01]  /*45c0*/  MUFU.EX2 R185, R30 ;  /* 0x0000001e00b97308 */ /* 0x0000e20000000800 */
[----:B------:R-:W-:Y:S01]  /*45d0*/  FADD.FTZ R45, R5, R26 ;  /* 0x0000001a052d7221 */ /* 0x000fe20000010000 */
[----:B-1----:R-:W-:-:S04]  /*45e0*/  FADD.FTZ R26, R24, R43 ;  /* 0x0000002b181a7221 */ /* 0x002fc80000010000 */
[C---:B------:R-:W-:Y:S01]  /*45f0*/  FADD.FTZ R43, R191.reuse, R26 ;  /* 0x0000001abf2b7221 */ /* 0x040fe20000010000 */
[----:B------:R-:W-:Y:S01]  /*4600*/  F2FP.BF16.F32.PACK_AB R191, R191, R24 ;  /* 0x00000018bfbf723e */ /* 0x000fe200000010ff */
[----:B------:R-:W1:Y:S01]  /*4610*/  MUFU.EX2 R32, R32 ;  /* 0x0000002000207308 */ /* 0x000e620000000800 */
[----:B0-----:R-:W-:Y:S01]  /*4620*/  FADD.FTZ R30, R182, R45 ;  /* 0x0000002db61e7221 */ /* 0x001fe20000010000 */
[----:B--2---:R-:W-:Y:S01]  /*4630*/  FADD.FTZ R26, R28, R43 ;  /* 0x0000002b1c1a7221 */ /* 0x004fe20000010000 */
[C---:B------:R-:W-:Y:S02]  /*4640*/  F2FP.BF16.F32.PACK_AB R182, R11.reuse, R182 ;  /* 0x000000b60bb6723e */ /* 0x040fe400000010ff */
[----:B------:R-:W-:-:S03]  /*4650*/  FADD.FTZ R30, R11, R30 ;  /* 0x0000001e0b1e7221 */ /* 0x000fc60000010000 */
[----:B------:R-:W0:Y:S01]  /*4660*/  MUFU.EX2 R187, R34 ;  /* 0x0000002200bb7308 */ /* 0x000e220000000800 */
[----:B---3--:R-:W-:Y:S01]  /*4670*/  FADD.FTZ R43, R185, R26 ;  /* 0x0000001ab92b7221 */ /* 0x008fe20000010000 */
[----:B------:R-:W-:Y:S01]  /*4680*/  FADD.FTZ R45, R13, R30 ;  /* 0x0000001e0d2d7221 */ /* 0x000fe20000010000 */
[----:B------:R-:W-:-:S05]  /*4690*/  F2FP.BF16.F32.PACK_AB R185, R185, R28 ;  /* 0x0000001cb9b9723e */ /* 0x000fca00000010ff */
[----:B------:R-:W2:Y:S08]  /*46a0*/  MUFU.EX2 R36, R36 ;  /* 0x0000002400247308 */ /* 0x000eb00000000800 */
[----:B------:R-:W3:Y:S08]  /*46b0*/  MUFU.EX2 R181, R38 ;  /* 0x0000002600b57308 */ /* 0x000ef00000000800 */
[----:B------:R4:W-:Y:S08]  /*46c0*/  MUFU.EX2 R179, R12 ;  /* 0x0000000c00b37308 */ /* 0x0009f00000000800 */
[----:B------:R-:W-:Y:S01]  /*46d0*/  MUFU.EX2 R40, R40 ;  /* 0x0000002800287308 */ /* 0x000fe20000000800 */
[-C--:B----4-:R-:W-:Y:S01]  /*46e0*/  FFMA.FTZ R12, R8, R9.reuse, -R41 ;  /* 0x00000009080c7223 */ /* 0x090fe20000010829 */
[----:B-1----:R-:W-:Y:S01]  /*46f0*/  FADD.FTZ R8, R32, R43 ;  /* 0x0000002b20087221 */ /* 0x002fe20000010000 */
[----:B------:R-:W-:-:S03]  /*4700*/  FFMA.FTZ R41, R56, R9, -R41 ;  /* 0x0000000938297223 */ /* 0x000fc60000010829 */
[C---:B0-----:R-:W-:Y:S01]  /*4710*/  FADD.FTZ R43, R187.reuse, R8 ;  /* 0x00000008bb2b7221 */ /* 0x041fe20000010000 */
[----:B------:R-:W-:Y:S01]  /*4720*/  F2FP.BF16.F32.PACK_AB R187, R187, R32 ;  /* 0x00000020bbbb723e */ /* 0x000fe200000010ff */
[----:B------:R-:W-:Y:S02]  /*4730*/  MUFU.EX2 R183, R42 ;  /* 0x0000002a00b77308 */ /* 0x000fe40000000800 */
[----:B--2---:R-:W-:-:S04]  /*4740*/  FADD.FTZ R8, R36, R43 ;  /* 0x0000002b24087221 */ /* 0x004fc80000010000 */
[C---:B---3--:R-:W-:Y:S01]  /*4750*/  FADD.FTZ R27, R181.reuse, R8 ;  /* 0x00000008b51b7221 */ /* 0x048fe20000010000 */
[----:B------:R-:W-:Y:S01]  /*4760*/  F2FP.BF16.F32.PACK_AB R181, R181, R36 ;  /* 0x00000024b5b5723e */ /* 0x000fe200000010ff */
[----:B------:R-:W-:Y:S08]  /*4770*/  MUFU.EX2 R44, R44 ;  /* 0x0000002c002c7308 */ /* 0x000ff00000000800 */
[----:B------:R0:W1:Y:S08]  /*4780*/  MUFU.EX2 R176, R15 ;  /* 0x0000000f00b07308 */ /* 0x0000700000000800 */
[----:B------:R-:W-:Y:S01]  /*4790*/  MUFU.EX2 R177, R46 ;  /* 0x0000002e00b17308 */ /* 0x000fe20000000800 */
[----:B0-----:R-:W-:-:S07]  /*47a0*/  FFMA.FTZ R15, R93, R9, -R60 ;  /* 0x000000095d0f7223 */ /* 0x001fce000001083c */
[----:B------:R-:W0:Y:S01]  /*47b0*/  MUFU.EX2 R29, R29 ;  /* 0x0000001d001d7308 */ /* 0x000e220000000800 */
[C---:B-1----:R-:W-:Y:S01]  /*47c0*/  FADD.FTZ R26, R176.reuse, R45 ;  /* 0x0000002db01a7221 */ /* 0x042fe20000010000 */
        /* <DEDUP_REMOVED lines=66> */
.L_x_4830:
[----:B------:R-:W-:-:S11]  /*4bf0*/  UISETP.NE.AND UP2, UPT, UR5, 0x1, UPT ;  /* 0x000000010500788c */ /* 0x000fd6000bf45270 */
[----:B------:R-:W-:Y:S02]  /*4c00*/  @UP2 ULDC.64 UR6, c[0x0][0x9e8] ;  /* 0x00027a0000062ab9 */ /* 0x000fe40000000a00 */
[----:B------:R-:W-:-:S04]  /*4c10*/  UIMAD.WIDE.U32 UR10, UR14, UR6, URZ ;  /* 0x000000060e0a72a5 */ /* 0x000fc8000f8e003f */
[----:B------:R-:W-:-:S12]  /*4c20*/  @UP2 USHF.R.U32.HI UR14, URZ, UR7, UR11 ;  /* 0x000000073f0e2299 */ /* 0x000fd8000801160b */
.L_x_4831:
[----:B------:R-:W-:-:S04]  /*4c30*/  UIMAD UR5, UR14, UR5, UR5 ;  /* 0x000000050e0572a4 */ /* 0x000fc8000f8e0205 */
[----:B------:R-:W-:-:S04]  /*4c40*/  UISETP.LT.AND UP2, UPT, UR4, UR5, UPT ;  /* 0x000000050400728c */ /* 0x000fc8000bf41270 */
[----:B------:R-:W-:-:S12]  /*4c50*/  USEL UR4, UR4, UR5, UP2 ;  /* 0x0000000504047287 */ /* 0x000fd80009000000 */
.L_x_4829:
        /* <DEDUP_REMOVED lines=63> */
.L_x_4849:
[----:B------:R-:W-:-:S04]  /*5050*/  UIADD3 UR5, UR37, 0x1, URZ ;  /* 0x0000000125057890 */ /* 0x000fc8000fffe03f */
[----:B------:R-:W-:-:S04]  /*5060*/  UISETP.NE.AND UP2, UPT, UR5, 0x2, UPT ;  /* 0x000000020500788c */ /* 0x000fc8000bf45270 */
[----:B------:R-:W-:Y:S02]  /*5070*/  USEL UR39, URZ, 0x1, UP2 ;  /* 0x000000013f277887 */ /* 0x000fe40009000000 */
[----:B------:R-:W-:Y:S02]  /*5080*/  USEL UR5, UR5, URZ, UP2 ;  /* 0x0000003f05057287 */ /* 0x000fe40009000000 */
[----:B------:R-:W-:Y:S01]  /*5090*/  ULOP3.LUT UR39, UR36, UR39, URZ, 0x3c, !UPT ;  /* 0x0000002724277292 */ /* 0x000fe2000f8e3c3f */
[----:B------:R-:W-:Y:S11]  /*50a0*/  @!P0 BRA `(.L_x_4833) ;  /* 0x0000000000048947 */ /* 0x000ff60003800000 */
[----:B------:R-:W-:Y:S01]  /*50b0*/  BPT.TRAP 0x1 ;  /* 0x000000040000795c */ /* 0x000fe20000300000 */
.L_x_4833:
[----:B------:R-:W-:Y:S01]  /*50c0*/  ULEA UR7, UR5, UR38, 0x3 ;  /* 0x0000002605077291 */ /* 0x000fe2000f8e183f */
[----:B------:R-:W-:-:S05]  /*50d0*/  IMAD.U32 R9, RZ, RZ, UR39 ;  /* 0x00000027ff097e24 */ /* 0x000fca000f8e00ff */
[----:B------:R-:W-:-:S04]  /*50e0*/  SHF.L.U32 R9, R9, 0x1f, RZ ;  /* 0x0000001f09097819 */ /* 0x000fc800000006ff */
[----:B------:R0:W1:Y:S01]  /*50f0*/  SYNCS.PHASECHK.TRANS64.TRYWAIT P1, [UR7+0x30830], R9 ;  /* 0x03083009ff0075a7 */ /* 0x0000620008020147 */
[----:B------:R-:W-:Y:S05]  /*5100*/  @!P0 BRA `(.L_x_4834) ;  /* 0x0000000000048947 */ /* 0x000fea0003800000 */
[----:B------:R-:W-:Y:S01]  /*5110*/  BPT.TRAP 0x1 ;  /* 0x000000040000795c */ /* 0x000fe20000300000 */
.L_x_4834:
[----:B-1----:R-:W-:Y:S05]  /*5120*/  @P1 BRA `(.L_x_4835) ;  /* 0x0000000000081947 */ /* 0x002fea0003800000 */
[----:B------:R-:W1:Y:S02]  /*5130*/  SYNCS.PHASECHK.TRANS64.TRYWAIT P1, [UR7+0x30830], R9 ;  /* 0x03083009ff0075a7 */ /* 0x000e640008020147 */
[----:B-1----:R-:W-:Y:S05]  /*5140*/  @!P1 BRA `(.L_x_4836) ;  /* 0x0000013800849947 */ /* 0x002fea0003800000 */
.L_x_4835:
        /* <DEDUP_REMOVED lines=167> */
.L_x_4837:
[----:B------:R-:W-:Y:S01]  /*5bc0*/  ULEA UR6, UR37, UR38, 0x3 ;  /* 0x0000002625067291 */ /* 0x000fe2000f8e183f */
[----:B------:R-:W-:-:S05]  /*5bd0*/  IMAD.U32 R0, RZ, RZ, UR36 ;  /* 0x00000024ff007e24 */ /* 0x000fca000f8e00ff */
[----:B------:R-:W-:-:S04]  /*5be0*/  SHF.L.U32 R0, R0, 0x1f, RZ ;  /* 0x0000001f00007819 */ /* 0x000fc800000006ff */
[----:B------:R2:W3:Y:S01]  /*5bf0*/  SYNCS.PHASECHK.TRANS64.TRYWAIT P1, [UR6+0x30850], R0 ;  /* 0x03085000ff0075a7 */ /* 0x0004e20008020146 */
[----:B------:R-:W-:Y:S05]  /*5c00*/  @!P0 BRA `(.L_x_4838) ;  /* 0x0000000000048947 */ /* 0x000fea0003800000 */
[----:B------:R-:W-:Y:S01]  /*5c10*/  BPT.TRAP 0x1 ;  /* 0x000000040000795c */ /* 0x000fe20000300000 */
.L_x_4838:
[----:B---3--:R-:W-:Y:S05]  /*5c20*/  @P1 BRA `(.L_x_4839) ;  /* 0x0000000000081947 */ /* 0x008fea0003800000 */
[----:B------:R-:W3:Y:S02]  /*5c30*/  SYNCS.PHASECHK.TRANS64.TRYWAIT P1, [UR6+0x30850], R0 ;  /* 0x03085000ff0075a7 */ /* 0x000ee40008020146 */
[----:B---3--:R-:W-:Y:S05]  /*5c40*/  @!P1 BRA `(.L_x_4840) ;  /* 0x0000012c00dc9947 */ /* 0x008fea0003800000 */
.L_x_4839:
        /* <DEDUP_REMOVED lines=10> */
[----:B------:R-:W-:Y:S02]  /*5cf0*/  VIADD R143, R19, UR60 ;  /* 0x0000003c138f7c36 */ /* 0x000fe40008000000 */
[----:B0-2---:R-:W-:Y:S01]  /*5d00*/  FMUL.FTZ R0, R122, UR4 ;  /* 0x000000047a007c20 */ /* 0x005fe20008410000 */
[----:B------:R-:W-:Y:S01]  /*5d10*/  ULOP3.LUT UR10, UR10, 0x3000000, URZ, 0xfc, !UPT ;  /* 0x030000000a0a7892 */ /* 0x000fe2000f8efc3f */
[----:B------:R-:W-:Y:S01]  /*5d20*/  FMUL.FTZ R14, R127, UR4 ;  /* 0x000000047f0e7c20 */ /* 0x000fe20008410000 */
[----:B------:R-:W-:Y:S01]  /*5d30*/  FMUL.FTZ R122, R138, UR4 ;  /* 0x000000048a7a7c20 */ /* 0x000fe20008410000 */
[----:B------:R-:W-:Y:S01]  /*5d40*/  FMUL.FTZ R138, R140, UR4 ;  /* 0x000000048c8a7c20 */ /* 0x000fe20008410000 */
[----:B------:R-:W-:Y:S01]  /*5d50*/  UIMAD UR14, UR37, 0x900, UR10 ;  /* 0x00000900250e78a4 */ /* 0x000fe2000f8e020a */
[----:B------:R-:W-:Y:S01]  /*5d60*/  FMUL.FTZ R127, R162, UR4 ;  /* 0x00000004a27f7c20 */ /* 0x000fe20008410000 */
[----:B------:R-:W-:Y:S01]  /*5d70*/  FMUL.FTZ R140, R144, UR4 ;  /* 0x00000004908c7c20 */ /* 0x000fe20008410000 */
[----:B------:R-:W-:Y:S01]  /*5d80*/  FMUL.FTZ R144, R148, UR4 ;  /* 0x0000000494907c20 */ /* 0x000fe20008410000 */
[----:B------:R-:W-:Y:S01]  /*5d90*/  FMUL.FTZ R148, R152, UR4 ;  /* 0x0000000498947c20 */ /* 0x000fe20008410000 */
[----:B------:R-:W-:Y:S01]  /*5da0*/  FMUL.FTZ R152, R156, UR4 ;  /* 0x000000049c987c20 */ /* 0x000fe20008410000 */
[----:B-1----:R-:W-:Y:S01]  /*5db0*/  FMUL.FTZ R9, R120, UR4 ;  /* 0x0000000478097c20 */ /* 0x002fe20008410000 */
        /* <DEDUP_REMOVED lines=70> */
[----:B------:R-:W-:-:S10]  /*6220*/  FMUL.FTZ R121, R139, UR4 ;  /* 0x000000048b797c20 */ /* 0x000fd40008410000 */
        /* <DEDUP_REMOVED lines=24> */
[----:B------:R-:W-:Y:S02]  /*63b0*/  IMAD R147, R10, -0x60, RZ ;  /* 0xffffffa00a937824 */ /* 0x000fe400078e02ff */
[----:B------:R-:W-:Y:S01]  /*63c0*/  FMUL.FTZ R172, R124, UR4 ;  /* 0x000000047cac7c20 */ /* 0x000fe20008410000 */
        /* <DEDUP_REMOVED lines=14> */
[----:B------:R-:W5:Y:S01]  /*64b0*/  SHFL.IDX PT, R162, R143, RZ, 0x1c1f ;  /* 0x001c1fff8fa27589 */ /* 0x000f6200000e0000 */
[----:B------:R-:W-:Y:S01]  /*64c0*/  IMAD R13, R18, -0x2, R13 ;  /* 0xfffffffe120d7824 */ /* 0x000fe200078e020d */
[----:B------:R-:W0:Y:S01]  /*64d0*/  MUFU.TANH R172, R172 ;  /* 0x000000ac00ac7308 */ /* 0x000e220000002400 */
[----:B------:R-:W-:-:S02]  /*64e0*/  @!P3 VIADD R12, R12, 0x30840 ;  /* 0x000308400c0cb836 */ /* 0x000fc40000000000 */
[----:B------:R-:W-:Y:S01]  /*64f0*/  VIADD R145, R13, 0xffffffff ;  /* 0xffffffff0d917836 */ /* 0x000fe20000000000 */
[----:B------:R-:W-:Y:S02]  /*6500*/  IADD3 R149, -R17, R13, R16 ;  /* 0x0000000d11957210 */ /* 0x000fe40007ffe110 */
[----:B------:R-:W-:Y:S02]  /*6510*/  @!P3 PRMT R12, RZ, 0x654, R12 ;  /* 0x00000654ff0cb816 */ /* 0x000fe4000000000c */
[----:B------:R-:W0:Y:S01]  /*6520*/  MUFU.TANH R173, R173 ;  /* 0x000000ad00ad7308 */ /* 0x000e220000002400 */
[C---:B------:R-:W-:Y:S02]  /*6530*/  VIADD R151, R149.reuse, UR55 ;  /* 0x0000003795977c36 */ /* 0x040fe40008000000 */
[----:B------:R-:W-:-:S05]  /*6540*/  VIADD R149, R149, UR54 ;  /* 0x0000003695957c36 */ /* 0x000fca0008000000 */
[----:B------:R-:W0:Y:S01]  /*6550*/  MUFU.TANH R174, R174 ;  /* 0x000000ae00ae7308 */ /* 0x000e220000002400 */
[----:B-----5:R-:W-:-:S07]  /*6560*/  IMAD.IADD R153, R151, 0x1, R162 ;  /* 0x0000000197997824 */ /* 0x020fce00078e02a2 */
[----:B------:R-:W0:Y:S01]  /*6570*/  MUFU.TANH R175, R175 ;  /* 0x000000af00af7308 */ /* 0x000e220000002400 */
[----:B------:R-:W-:-:S07]  /*6580*/  IMAD.IADD R155, R149, 0x1, R162 ;  /* 0x00000001959b7824 */ /* 0x000fce00078e02a2 */
        /* <DEDUP_REMOVED lines=8> */
[----:B------:R-:W-:Y:S01]  /*6610*/  IADD3 R141, -R17, R16, R162 ;  /* 0x00000010118d7210 */ /* 0x000fe20007ffe1a2 */
        /* <DEDUP_REMOVED lines=11> */
.L_x_4843:
[----:B------:R-:W-:-:S05]  /*66d0*/  IMAD.U32 R162, RZ, RZ, UR51 ;  /* 0x00000033ffa27e24 */ /* 0x000fca000f8e00ff */
[----:B------:R-:W-:-:S13]  /*66e0*/  ISETP.NE.AND P1, PT, R162, 0x1, PT ;  /* 0x00000001a200780c */ /* 0x000fda0003f25270 */
[----:B0-----:R-:W0:Y:S02]  /*66f0*/  @P1 LDC.64 R12, c[0x0][0x9e8] ;  /* 0x00027a00ff0c1b82 */ /* 0x001e240000000a00 */
[----:B0-----:R-:W-:-:S05]  /*6700*/  @P1 IMAD.HI.U32 R12, R141, R12, RZ ;  /* 0x0000000c8d0c1227 */ /* 0x001fca00078e00ff */
[----:B------:R-:W-:-:S07]  /*6710*/  @P1 SHF.R.U32.HI R141, RZ, R13, R12 ;  /* 0x0000000dff8d1219 */ /* 0x000fce000001160c */
.L_x_4844:
[----:B------:R-:W-:Y:S05]  /*6720*/  BSYNC B0 ;  /* 0x0000000000007941 */ /* 0x000fea0003800000 */
.L_x_4842:
[----:B------:R-:W-:-:S05]  /*6730*/  IMAD R12, R141, R162, R145 ;  /* 0x000000a28d0c7224 */ /* 0x000fca00078e0291 */
[----:B------:R-:W-:Y:S02]  /*6740*/  VIADDMNMX R153, R12, R162, R153, PT ;  /* 0x000000a20c997246 */ /* 0x000fe40003800199 */
[----:B------:R-:W-:-:S07]  /*6750*/  VIMNMX R155, R155, R12, !PT ;  /* 0x0000000c9b9b7248 */ /* 0x000fce0007fe0100 */
.L_x_4841:
        /* <DEDUP_REMOVED lines=120> */
[----:B------:R-:W-:Y:S01]  /*6ee0*/  IADD3 R9, -R17, R16, R12 ;  /* 0x0000001011097210 */ /* 0x000fe20007ffe10c */
        /* <DEDUP_REMOVED lines=11> */
.L_x_4847:
[----:B------:R-:W-:-:S05]  /*6fa0*/  IMAD.U32 R184, RZ, RZ, UR51 ;  /* 0x00000033ffb87e24 */ /* 0x000fca000f8e00ff */
[----:B------:R-:W-:-:S13]  /*6fb0*/  ISETP.NE.AND P6, PT, R184, 0x1, PT ;  /* 0x00000001b800780c */ /* 0x000fda0003fc5270 */
[----:B------:R-:W0:Y:S02]  /*6fc0*/  @P6 LDC.64 R12, c[0x0][0x9e8] ;  /* 0x00027a00ff0c6b82 */ /* 0x000e240000000a00 */
[----:B0-----:R-:W-:-:S05]  /*6fd0*/  @P6 IMAD.HI.U32 R12, R9, R12, RZ ;  /* 0x0000000c090c6227 */ /* 0x001fca00078e00ff */
[----:B------:R-:W-:-:S07]  /*6fe0*/  @P6 SHF.R.U32.HI R9, RZ, R13, R12 ;  /* 0x0000000dff096219 */ /* 0x000fce000001160c */
.L_x_4848:
[----:B------:R-:W-:Y:S05]  /*6ff0*/  BSYNC B0 ;  /* 0x0000000000007941 */ /* 0x000fea0003800000 */
.L_x_4846:
[----:B------:R-:W-:-:S05]  /*7000*/  IMAD R12, R9, R184, R145 ;  /* 0x000000b8090c7224 */ /* 0x000fca00078e0291 */
[----:B------:R-:W-:Y:S02]  /*7010*/  VIADDMNMX R137, R12, R184, R137, PT ;  /* 0x000000b80c897246 */ /* 0x000fe40003800189 */
[----:B------:R-:W-:-:S07]  /*7020*/  VIMNMX R139, R139, R12, !PT ;  /* 0x0000000c8b8b7248 */ /* 0x000fce0007fe0100 */
.L_x_4845:
        /* <DEDUP_REMOVED lines=70> */
[----:B------:R-:W-:Y:S01]  /*7490*/  ISETP.LT.OR P1, PT, R137, 0x31, P1 ;  /* 0x000000318900780c */ /* 0x000fe20000f21670 */
[----:B------:R-:W0:Y:S01]  /*74a0*/  LDC R9, c[0x0][0x988] ;  /* 0x00026200ff097b82 */ /* 0x000e220000000800 */
[----:B------:R-:W-:Y:S01]  /*74b0*/  ISETP.NE.AND P2, PT, R187, RZ, PT ;  /* 0x000000ffbb00720c */ /* 0x000fe20003f45270 */
[----:B------:R-:W1:Y:S01]  /*74c0*/  SHFL.BFLY PT, R12, R11, 0x2, 0x1f ;  /* 0x0c401f000b0c7f89 */ /* 0x000e6200000e0000 */
[----:B------:R-:W-:Y:S02]  /*74d0*/  FSEL R126, R126, -INF , !P1 ;  /* 0xff8000007e7e7808 */ /* 0x000fe40004800000 */
[----:B------:R-:W-:-:S02]  /*74e0*/  ISETP.NE.AND P1, PT, R173, RZ, PT ;  /* 0x000000ffad00720c */ /* 0x000fc40003f25270 */
[----:B------:R-:W-:Y:S02]  /*74f0*/  ISETP.NE.AND P6, PT, R189, RZ, PT ;  /* 0x000000ffbd00720c */ /* 0x000fe40003fc5270 */
[C---:B------:R-:W-:Y:S02]  /*7500*/  ISETP.GT.AND P1, PT, R139.reuse, 0x31, !P1 ;  /* 0x000000318b00780c */ /* 0x040fe40004f24270 */
[----:B------:R-:W-:Y:S02]  /*7510*/  ISETP.GT.AND P3, PT, R139, 0x50, !P3 ;  /* 0x000000508b00780c */ /* 0x000fe40005f64270 */
[----:B------:R-:W-:Y:S02]  /*7520*/  ISETP.LT.OR P1, PT, R137, 0x32, P1 ;  /* 0x000000328900780c */ /* 0x000fe40000f21670 */
[----:B------:R-:W-:Y:S02]  /*7530*/  ISETP.GT.AND P4, PT, R139, 0x51, !P4 ;  /* 0x000000518b00780c */ /* 0x000fe40006784270 */
[----:B------:R-:W-:-:S02]  /*7540*/  FSEL R20, R125, -INF , !P1 ;  /* 0xff8000007d147808 */ /* 0x000fc40004800000 */
[----:B------:R-:W-:Y:S02]  /*7550*/  ISETP.NE.AND P1, PT, R175, RZ, PT ;  /* 0x000000ffaf00720c */ /* 0x000fe40003f25270 */
[----:B------:R-:W-:Y:S02]  /*7560*/  ISETP.LT.OR P3, PT, R137, 0x51, P3 ;  /* 0x000000518900780c */ /* 0x000fe40001f61670 */
[C---:B------:R-:W-:Y:S02]  /*7570*/  ISETP.GT.AND P1, PT, R139.reuse, 0x38, !P1 ;  /* 0x000000388b00780c */ /* 0x040fe40004f24270 */
[----:B------:R-:W-:Y:S02]  /*7580*/  ISETP.GT.AND P5, PT, R139, 0x58, !P5 ;  /* 0x000000588b00780c */ /* 0x000fe40006fa4270 */
[----:B------:R-:W-:Y:S02]  /*7590*/  ISETP.LT.OR P1, PT, R137, 0x39, P1 ;  /* 0x000000398900780c */ /* 0x000fe40000f21670 */
[----:B-1----:R-:W-:-:S02]  /*75a0*/  FMNMX.FTZ R13, R11, R12, !PT ;  /* 0x0000000c0b0d7209 */ /* 0x002fc40007810000 */
[----:B------:R-:W-:Y:S02]  /*75b0*/  FSEL R132, R132, -INF , !P1 ;  /* 0xff80000084847808 */ /* 0x000fe40004800000 */
[----:B------:R-:W-:Y:S01]  /*75c0*/  ISETP.NE.AND P1, PT, R177, RZ, PT ;  /* 0x000000ffb100720c */ /* 0x000fe20003f25270 */
[----:B------:R-:W1:Y:S01]  /*75d0*/  SHFL.BFLY PT, R12, R13, 0x1, 0x1f ;  /* 0x0c201f000d0c7f89 */ /* 0x000e6200000e0000 */
[----:B------:R-:W-:Y:S02]  /*75e0*/  ISETP.LT.OR P4, PT, R137, 0x52, P4 ;  /* 0x000000528900780c */ /* 0x000fe40002781670 */
[----:B------:R-:W-:Y:S02]  /*75f0*/  ISETP.GT.AND P1, PT, R139, 0x39, !P1 ;  /* 0x000000398b00780c */ /* 0x000fe40004f24270 */
[C---:B------:R-:W-:Y:S02]  /*7600*/  ISETP.LT.OR P5, PT, R137.reuse, 0x59, P5 ;  /* 0x000000598900780c */ /* 0x040fe40002fa1670 */
[----:B------:R-:W-:-:S02]  /*7610*/  ISETP.LT.OR P1, PT, R137, 0x3a, P1 ;  /* 0x0000003a8900780c */ /* 0x000fc40000f21670 */
[----:B------:R-:W-:Y:S02]  /*7620*/  FSEL R128, R128, -INF , !P4 ;  /* 0xff80000080807808 */ /* 0x000fe40006000000 */
[----:B------:R-:W-:Y:S02]  /*7630*/  FSEL R120, R131, -INF , !P1 ;  /* 0xff80000083787808 */ /* 0x000fe40004800000 */
[----:B------:R-:W-:-:S04]  /*7640*/  ISETP.NE.AND P1, PT, R179, RZ, PT ;  /* 0x000000ffb300720c */ /* 0x000fc80003f25270 */
[----:B------:R-:W-:-:S04]  /*7650*/  ISETP.GT.AND P1, PT, R139, 0x40, !P1 ;  /* 0x000000408b00780c */ /* 0x000fc80004f24270 */
[----:B------:R-:W-:Y:S02]  /*7660*/  ISETP.LT.OR P1, PT, R137, 0x41, P1 ;  /* 0x000000418900780c */ /* 0x000fe40000f21670 */
[----:B-1----:R-:W-:Y:S02]  /*7670*/  FMNMX.FTZ R12, R13, R12, !PT ;  /* 0x0000000c0d0c7209 */ /* 0x002fe40007810000 */
[----:B------:R-:W-:Y:S02]  /*7680*/  FSEL R134, R134, -INF , !P1 ;  /* 0xff80000086867808 */ /* 0x000fe40004800000 */
[----:B------:R-:W-:Y:S01]  /*7690*/  ISETP.NE.AND P1, PT, R181, RZ, PT ;  /* 0x000000ffb500720c */ /* 0x000fe20003f25270 */
[----:B0-----:R-:W-:-:S03]  /*76a0*/  FMUL.FTZ R121, R12, R9 ;  /* 0x000000090c797220 */ /* 0x001fc60000410000 */
[----:B------:R-:W-:-:S04]  /*76b0*/  ISETP.GT.AND P1, PT, R139, 0x41, !P1 ;  /* 0x000000418b00780c */ /* 0x000fc80004f24270 */
        /* <DEDUP_REMOVED lines=42> */
[----:B------:R-:W-:Y:S01]  /*7960*/  MUFU.EX2 R11, R141 ;  /* 0x0000008d000b7308 */ /* 0x000fe20000000800 */
[--C-:B0-----:R-:W-:Y:S01]  /*7970*/  FFMA.FTZ R172, R178, R9, -R121.reuse ;  /* 0x00000009b2ac7223 */ /* 0x101fe20000010879 */
[----:B------:R-:W-:Y:S01]  /*7980*/  FMNMX.FTZ R15, R186, R15, !PT ;  /* 0x0000000fba0f7209 */ /* 0x000fe20007810000 */
[-CC-:B------:R-:W-:Y:S01]  /*7990*/  FFMA.FTZ R178, R144, R9.reuse, -R121.reuse ;  /* 0x0000000990b27223 */ /* 0x180fe20000010879 */
[----:B------:R-:W-:Y:S01]  /*79a0*/  FFMA.FTZ R144, R154, R9, -R121 ;  /* 0x000000099a907223 */ /* 0x000fe20000010879 */
[----:B------:R-:W-:-:S02]  /*79b0*/  LOP3.LUT P6, RZ, R209, 0x7f, RZ, 0xc0, !PT ;  /* 0x0000007fd1ff7812 */ /* 0x000fc400078cc0ff */
        /* <DEDUP_REMOVED lines=8> */
[----:B0-----:R-:W-:Y:S01]  /*7a40*/  FSEL R174, R127, -INF , !P3 ;  /* 0xff8000007fae7808 */ /* 0x001fe20005800000 */
[--C-:B------:R-:W-:Y:S01]  /*7a50*/  FFMA.FTZ R127, R166, R9, -R121.reuse ;  /* 0x00000009a67f7223 */ /* 0x100fe20000010879 */
[----:B------:R-:W-:Y:S02]  /*7a60*/  FMNMX.FTZ R123, R132, R123, !PT ;  /* 0x0000007b847b7209 */ /* 0x000fe40007810000 */
[----:B------:R-:W-:Y:S01]  /*7a70*/  FSEL R166, R129, -INF , !P5 ;  /* 0xff80000081a67808 */ /* 0x000fe20006800000 */
[--C-:B------:R-:W-:Y:S01]  /*7a80*/  FFMA.FTZ R129, R146, R9, -R121.reuse ;  /* 0x0000000992817223 */ /* 0x100fe20000010879 */
[----:B------:R-:W-:Y:S01]  /*7a90*/  FMNMX.FTZ R123, R120, R123, !PT ;  /* 0x0000007b787b7209 */ /* 0x000fe20007810000 */
[----:B------:R-:W-:Y:S01]  /*7aa0*/  MUFU.EX2 R21, R180 ;  /* 0x000000b400157308 */ /* 0x000fe20000000800 */
[----:B------:R-:W-:-:S02]  /*7ab0*/  FFMA.FTZ R146, R158, R9, -R121 ;  /* 0x000000099e927223 */ /* 0x000fc40000010879 */
        /* <DEDUP_REMOVED lines=9> */
[----:B------:R0:W-:Y:S03]  /*7b50*/  MUFU.EX2 R123, R127 ;  /* 0x0000007f007b7308 */ /* 0x0001e60000000800 */
[----:B------:R-:W-:-:S04]  /*7b60*/  FMNMX.FTZ R125, R166, R125, !PT ;  /* 0x0000007da67d7209 */ /* 0x000fc80007810000 */
[----:B------:R-:W-:Y:S01]  /*7b70*/  FMNMX.FTZ R0, R130, R125, !PT ;  /* 0x0000007d82007209 */ /* 0x000fe20007810000 */
[----:B------:R-:W-:Y:S01]  /*7b80*/  MUFU.EX2 R172, R172 ;  /* 0x000000ac00ac7308 */ /* 0x000fe20000000800 */
[----:B0-----:R-:W-:-:S03]  /*7b90*/  FFMA.FTZ R127, R140, R9, -R121 ;  /* 0x000000098c7f7223 */ /* 0x001fc60000010879 */
[----:B------:R-:W0:Y:S04]  /*7ba0*/  SHFL.BFLY PT, R133, R0, 0x2, 0x1f ;  /* 0x0c401f0000857f89 */ /* 0x000e2800000e0000 */
        /* <DEDUP_REMOVED lines=21> */
[-CC-:B-1----:R-:W-:Y:S01]  /*7d00*/  FFMA.FTZ R148, R216, R9.reuse, -R121.reuse ;  /* 0x00000009d8947223 */ /* 0x182fe20000010879 */
[-CC-:B------:R-:W-:Y:S01]  /*7d10*/  FFMA.FTZ R150, R214, R9.reuse, -R121.reuse ;  /* 0x00000009d6967223 */ /* 0x180fe20000010879 */
        /* <DEDUP_REMOVED lines=29> */
[-CC-:B------:R-:W-:Y:S01]  /*7ef0*/  FFMA.FTZ R174, R174, R9.reuse, -R121.reuse ;  /* 0x00000009aeae7223 */ /* 0x180fe20000010879 */
[-CC-:B------:R-:W-:Y:S01]  /*7f00*/  FFMA.FTZ R128, R128, R9.reuse, -R121.reuse ;  /* 0x0000000980807223 */ /* 0x180fe20000010879 */
[-CC-:B------:R-:W-:Y:S01]  /*7f10*/  FFMA.FTZ R166, R166, R9.reuse, -R121.reuse ;  /* 0x00000009a6a67223 */ /* 0x180fe20000010879 */
[----:B------:R-:W-:Y:S01]  /*7f20*/  FFMA.FTZ R121, R130, R9, -R121 ;  /* 0x0000000982797223 */ /* 0x000fe20000010879 */
[----:B------:R-:W-:Y:S01]  /*7f30*/  IMAD.U32 R132, RZ, RZ, UR6 ;  /* 0x00000006ff847e24 */ /* 0x000fe2000f8e00ff */
[----:B------:R-:W-:Y:S01]  /*7f40*/  ISETP.GT.AND P1, PT, R10, UR50, PT ;  /* 0x000000320a007c0c */ /* 0x000fe2000bf24270 */
[----:B------:R-:W0:Y:S01]  /*7f50*/  MUFU.EX2 R150, R150 ;  /* 0x0000009600967308 */ /* 0x000e220000000800 */
[----:B-1----:R-:W-:Y:S01]  /*7f60*/  FADD.FTZ R8, R148, R5 ;  /* 0x0000000594087221 */ /* 0x002fe20000010000 */
[----:B------:R-:W-:Y:S01]  /*7f70*/  FADD.FTZ R5, R21, R126 ;  /* 0x0000007e15057221 */ /* 0x000fe20000010000 */
[----:B------:R-:W-:Y:S01]  /*7f80*/  @!P6 VIADD R132, R132, 0x30860 ;  /* 0x000308608484e836 */ /* 0x000fe20000000000 */
[----:B------:R-:W-:Y:S01]  /*7f90*/  F2FP.BF16.F32.PACK_AB R184, R170, R15 ;  /* 0x0000000faab8723e */ /* 0x000fe200000010ff */
[----:B------:R-:W-:-:S02]  /*7fa0*/  VIADD R10, R10, 0xffffffff ;  /* 0xffffffff0a0a7836 */ /* 0x000fc40000000000 */
[----:B------:R-:W-:Y:S01]  /*7fb0*/  FADD.FTZ R5, R172, R5 ;  /* 0x00000005ac057221 */ /* 0x000fe20000010000 */
[----:B------:R-:W-:Y:S01]  /*7fc0*/  F2FP.BF16.F32.PACK_AB R188, R176, R11 ;  /* 0x0000000bb0bc723e */ /* 0x000fe200000010ff */
[----:B------:R-:W1:Y:S01]  /*7fd0*/  MUFU.EX2 R185, R185 ;  /* 0x000000b900b97308 */ /* 0x000e620000000800 */
[----:B--2---:R-:W-:Y:S01]  /*7fe0*/  FADD.FTZ R3, R191, R8 ;  /* 0x00000008bf037221 */ /* 0x004fe20000010000 */
[----:B------:R-:W-:Y:S01]  /*7ff0*/  FADD.FTZ R126, R180, R5 ;  /* 0x00000005b47e7221 */ /* 0x000fe20000010000 */
[----:B------:R-:W-:Y:S02]  /*8000*/  @!P6 PRMT R132, RZ, 0x654, R132 ;  /* 0x00000654ff84e816 */ /* 0x000fe40000000084 */
[----:B------:R-:W-:Y:S01]  /*8010*/  F2FP.BF16.F32.PACK_AB R190, R168, R13 ;  /* 0x0000000da8be723e */ /* 0x000fe200000010ff */
[----:B------:R-:W-:Y:S01]  /*8020*/  FADD.FTZ R5, R123, R126 ;  /* 0x0000007e7b057221 */ /* 0x000fe20000010000 */
[----:B------:R2:W-:Y:S01]  /*8030*/  @!P6 SYNCS.ARRIVE.TRANS64.RED.A1T0 RZ, [R132+URZ], RZ ;  /* 0x000000ff84ffe9a7 */ /* 0x0005e2000810043f */
[----:B------:R-:W3:Y:S01]  /*8040*/  MUFU.EX2 R152, R152 ;  /* 0x0000009800987308 */ /* 0x000ee20000000800 */
[----:B0-----:R-:W-:Y:S01]  /*8050*/  FADD.FTZ R8, R150, R3 ;  /* 0x0000000396087221 */ /* 0x001fe20000010000 */
[----:B------:R-:W-:Y:S01]  /*8060*/  FADD.FTZ R126, R182, R5 ;  /* 0x00000005b67e7221 */ /* 0x000fe20000010000 */
[----:B------:R-:W-:-:S02]  /*8070*/  F2FP.BF16.F32.PACK_AB R186, R172, R21 ;  /* 0x00000015acba723e */ /* 0x000fc400000010ff */
[----:B------:R-:W-:Y:S01]  /*8080*/  F2FP.BF16.F32.PACK_AB R180, R123, R180 ;  /* 0x000000b47bb4723e */ /* 0x000fe200000010ff */
[C---:B------:R-:W-:Y:S01]  /*8090*/  FADD.FTZ R126, R125.reuse, R126 ;  /* 0x0000007e7d7e7221 */ /* 0x040fe20000010000 */
[----:B------:R-:W-:Y:S01]  /*80a0*/  F2FP.BF16.F32.PACK_AB R182, R125, R182 ;  /* 0x000000b67db6723e */ /* 0x000fe200000010ff */
[----:B------:R-:W0:Y:S01]  /*80b0*/  MUFU.EX2 R187, R187 ;  /* 0x000000bb00bb7308 */ /* 0x000e220000000800 */
[----:B-1----:R-:W-:Y:S01]  /*80c0*/  FADD.FTZ R3, R185, R8 ;  /* 0x00000008b9037221 */ /* 0x002fe20000010000 */
[----:B------:R-:W-:Y:S01]  /*80d0*/  FADD.FTZ R5, R127, R126 ;  /* 0x0000007e7f057221 */ /* 0x000fe20000010000 */
[----:B------:R-:W-:Y:S02]  /*80e0*/  F2FP.BF16.F32.PACK_AB R176, R138, R127 ;  /* 0x0000007f8ab0723e */ /* 0x000fe400000010ff */
[----:B------:R-:W-:Y:S01]  /*80f0*/  F2FP.BF16.F32.PACK_AB R189, R148, R189 ;  /* 0x000000bd94bd723e */ /* 0x000fe200000010ff */
[----:B------:R-:W-:Y:S01]  /*8100*/  FADD.FTZ R5, R138, R5 ;  /* 0x000000058a057221 */ /* 0x000fe20000010000 */
[----:B------:R-:W-:Y:S01]  /*8110*/  F2FP.BF16.F32.PACK_AB R191, R150, R191 ;  /* 0x000000bf96bf723e */ /* 0x000fe200000010ff */
[----:B------:R-:W1:Y:S01]  /*8120*/  MUFU.EX2 R154, R154 ;  /* 0x0000009a009a7308 */ /* 0x000e620000000800 */
[----:B---3--:R-:W-:Y:S01]  /*8130*/  FADD.FTZ R8, R152, R3 ;  /* 0x0000000398087221 */ /* 0x008fe20000010000 */
[----:B------:R-:W-:Y:S01]  /*8140*/  FADD.FTZ R126, R178, R5 ;  /* 0x00000005b27e7221 */ /* 0x000fe20000010000 */
[----:B------:R-:W-:-:S02]  /*8150*/  F2FP.BF16.F32.PACK_AB R178, R129, R178 ;  /* 0x000000b281b2723e */ /* 0x000fc400000010ff */
[----:B------:R-:W-:Y:S01]  /*8160*/  F2FP.BF16.F32.PACK_AB R185, R152, R185 ;  /* 0x000000b998b9723e */ /* 0x000fe200000010ff */
[----:B------:R-:W-:Y:S02]  /*8170*/  FADD.FTZ R126, R129, R126 ;  /* 0x0000007e817e7221 */ /* 0x000fe40000010000 */
[----:B------:R-:W3:Y:S01]  /*8180*/  MUFU.EX2 R181, R181 ;  /* 0x000000b500b57308 */ /* 0x000ee20000000800 */
[----:B0-----:R-:W-:Y:S01]  /*8190*/  FADD.FTZ R3, R187, R8 ;  /* 0x00000008bb037221 */ /* 0x001fe20000010000 */
[----:B------:R-:W-:-:S06]  /*81a0*/  FADD.FTZ R5, R131, R126 ;  /* 0x0000007e83057221 */ /* 0x000fcc0000010000 */
        /* <DEDUP_REMOVED lines=33> */
[----:B------:R0:W1:Y:S01]  /*83c0*/  MUFU.EX2 R175, R122 ;  /* 0x0000007a00af7308 */ /* 0x0000620000000800 */
[----:B---3--:R-:W-:-:S07]  /*83d0*/  FADD.FTZ R3, R136, R3 ;  /* 0x0000000388037221 */ /* 0x008fce0000010000 */
[----:B------:R-:W3:Y:S01]  /*83e0*/  MUFU.EX2 R135, R135 ;  /* 0x0000008700877308 */ /* 0x000ee20000000800 */
[----:B0-----:R-:W-:-:S07]  /*83f0*/  FADD.FTZ R122, R144, R5 ;  /* 0x00000005907a7221 */ /* 0x001fce0000010000 */
[----:B------:R0:W4:Y:S01]  /*8400*/  MUFU.EX2 R130, R174 ;  /* 0x000000ae00827308 */ /* 0x0001220000000800 */
[C---:B-1----:R-:W-:Y:S01]  /*8410*/  FADD.FTZ R3, R175.reuse, R3 ;  /* 0x00000003af037221 */ /* 0x042fe20000010000 */
[----:B------:R-:W-:-:S06]  /*8420*/  F2FP.BF16.F32.PACK_AB R175, R175, R136 ;  /* 0x00000088afaf723e */ /* 0x000fcc00000010ff */
[----:B------:R-:W1:Y:S01]  /*8430*/  MUFU.EX2 R146, R146 ;  /* 0x0000009200927308 */ /* 0x000e620000000800 */
[----:B---3--:R-:W-:Y:S01]  /*8440*/  FADD.FTZ R5, R135, R122 ;  /* 0x0000007a87057221 */ /* 0x008fe20000010000 */
[----:B0-----:R-:W-:-:S06]  /*8450*/  F2FP.BF16.F32.PACK_AB R174, R144, R133 ;  /* 0x0000008590ae723e */ /* 0x001fcc00000010ff */
[----:B------:R-:W0:Y:S01]  /*8460*/  MUFU.EX2 R128, R128 ;  /* 0x0000008000807308 */ /* 0x000e220000000800 */
[----:B----4-:R-:W-:-:S07]  /*8470*/  FADD.FTZ R3, R130, R3 ;  /* 0x0000000382037221 */ /* 0x010fce0000010000 */
[----:B------:R-:W3:Y:S01]  /*8480*/  MUFU.EX2 R137, R160 ;  /* 0x000000a000897308 */ /* 0x000ee20000000800 */
[C---:B-1----:R-:W-:Y:S01]  /*8490*/  FADD.FTZ R8, R146.reuse, R5 ;  /* 0x0000000592087221 */ /* 0x042fe20000010000 */
[----:B------:R-:W-:-:S06]  /*84a0*/  F2FP.BF16.F32.PACK_AB R168, R146, R135 ;  /* 0x0000008792a8723e */ /* 0x000fcc00000010ff */
[----:B------:R-:W1:Y:S01]  /*84b0*/  MUFU.EX2 R166, R166 ;  /* 0x000000a600a67308 */ /* 0x000e620000000800 */
[C---:B0-----:R-:W-:Y:S01]  /*84c0*/  FADD.FTZ R3, R128.reuse, R3 ;  /* 0x0000000380037221 */ /* 0x041fe20000010000 */
[----:B------:R-:W-:-:S06]  /*84d0*/  F2FP.BF16.F32.PACK_AB R169, R128, R130 ;  /* 0x0000008280a9723e */ /* 0x000fcc00000010ff */
[----:B------:R-:W0:Y:S01]  /*84e0*/  MUFU.EX2 R4, R4 ;  /* 0x0000000400047308 */ /* 0x000e220000000800 */
[----:B---3--:R-:W-:-:S07]  /*84f0*/  FADD.FTZ R5, R137, R8 ;  /* 0x0000000889057221 */ /* 0x008fce0000010000 */
[----:B------:R-:W3:Y:S01]  /*8500*/  MUFU.EX2 R121, R121 ;  /* 0x0000007900797308 */ /* 0x000ee20000000800 */
[----:B-1----:R-:W-:Y:S01]  /*8510*/  FADD.FTZ R3, R166, R3 ;  /* 0x00000003a6037221 */ /* 0x002fe20000010000 */
[C---:B0-----:R-:W-:Y:S01]  /*8520*/  FADD.FTZ R8, R4.reuse, R5 ;  /* 0x0000000504087221 */ /* 0x041fe20000010000 */
[----:B------:R-:W-:Y:S01]  /*8530*/  F2FP.BF16.F32.PACK_AB R170, R4, R137 ;  /* 0x0000008904aa723e */ /* 0x000fe200000010ff */
[----:B------:R-:W-:Y:S02]  /*8540*/  IMAD.MOV.U32 R4, RZ, RZ, R12 ;  /* 0x000000ffff047224 */ /* 0x000fe400078e000c */
[C---:B---3--:R-:W-:Y:S01]  /*8550*/  FADD.FTZ R5, R121.reuse, R3 ;  /* 0x0000000379057221 */ /* 0x048fe20000010000 */
[----:B------:R-:W-:Y:S01]  /*8560*/  F2FP.BF16.F32.PACK_AB R171, R121, R166 ;  /* 0x000000a679ab723e */ /* 0x000fe200000010ff */
[----:B------:R-:W-:Y:S01]  /*8570*/  IMAD.MOV.U32 R3, RZ, RZ, R140 ;  /* 0x000000ffff037224 */ /* 0x000fe200078e008c */
[----:B--2---:R-:W-:Y:S06]  /*8580*/  @P1 BRA `(.L_x_4849) ;  /* 0xffffffc800b01947 */ /* 0x004fec000383ffff */
[----:B------:R-:W-:Y:S01]  /*8590*/  IMAD.MOV.U32 R3, RZ, RZ, R140 ;  /* 0x000000ffff037224 */ /* 0x000fe200078e008c */
[----:B------:R-:W-:Y:S01]  /*85a0*/  UMOV UR37, UR5 ;  /* 0x0000000500257c82 */ /* 0x000fe20008000000 */
[----:B------:R-:W-:Y:S01]  /*85b0*/  IMAD.MOV.U32 R4, RZ, RZ, R12 ;  /* 0x000000ffff047224 */ /* 0x000fe200078e000c */
[----:B------:R-:W-:-:S06]  /*85c0*/  UMOV UR36, UR39 ;  /* 0x0000002700247c82 */ /* 0x000fcc0008000000 */
.L_x_4832:
        /* <DEDUP_REMOVED lines=27> */
.L_x_4851:
[----:B------:R-:W-:-:S11]  /*8780*/  UISETP.NE.AND UP2, UPT, UR10, 0x1, UPT ;  /* 0x000000010a00788c */ /* 0x000fd6000bf45270 */
[----:B------:R-:W-:Y:S02]  /*8790*/  @UP2 ULDC.64 UR4, c[0x0][0x9e8] ;  /* 0x00027a0000042ab9 */ /* 0x000fe40000000a00 */
[----:B------:R-:W-:-:S04]  /*87a0*/  UIMAD.WIDE.U32 UR6, UR11, UR4, URZ ;  /* 0x000000040b0672a5 */ /* 0x000fc8000f8e003f */
[----:B------:R-:W-:-:S12]  /*87b0*/  @UP2 USHF.R.U32.HI UR11, URZ, UR5, UR7 ;  /* 0x000000053f0b2299 */ /* 0x000fd80008011607 */
.L_x_4852:
[----:B------:R-:W-:-:S04]  /*87c0*/  UIMAD UR10, UR11, UR10, URZ ;  /* 0x0000000a0b0a72a4 */ /* 0x000fc8000f8e023f */
[----:B------:R-:W-:-:S04]  /*87d0*/  UISETP.LT.AND UP2, UPT, UR14, UR10, UPT ;  /* 0x0000000a0e00728c */ /* 0x000fc8000bf41270 */
[----:B------:R-:W-:-:S12]  /*87e0*/  USEL UR14, UR14, UR10, !UP2 ;  /* 0x0000000a0e0e7287 */ /* 0x000fd8000d000000 */
.L_x_4850:
        /* <DEDUP_REMOVED lines=14> */
.L_x_4862:
[----:B------:R-:W-:-:S04]  /*88d0*/  UIADD3 UR37, UR4, 0x1, URZ ;  /* 0x0000000104257890 */ /* 0x000fc8000fffe03f */
[----:B------:R-:W-:-:S04]  /*88e0*/  UISETP.NE.AND UP2, UPT, UR37, 0x2, UPT ;  /* 0x000000022500788c */ /* 0x000fc8000bf45270 */
[----:B------:R-:W-:Y:S02]  /*88f0*/  USEL UR36, URZ, 0x1, UP2 ;  /* 0x000000013f247887 */ /* 0x000fe40009000000 */
[----:B------:R-:W-:Y:S02]  /*8900*/  USEL UR37, UR37, URZ, UP2 ;  /* 0x0000003f25257287 */ /* 0x000fe40009000000 */
[----:B------:R-:W-:Y:S01]  /*8910*/  ULOP3.LUT UR36, UR7, UR36, URZ, 0x3c, !UPT ;  /* 0x0000002407247292 */ /* 0x000fe2000f8e3c3f */
[----:B------:R-:W-:Y:S11]  /*8920*/  @!P0 BRA `(.L_x_4854) ;  /* 0x0000000000048947 */ /* 0x000ff60003800000 */
[----:B------:R-:W-:Y:S01]  /*8930*/  BPT.TRAP 0x1 ;  /* 0x000000040000795c */ /* 0x000fe20000300000 */
.L_x_4854:
[----:B------:R-:W-:Y:S01]  /*8940*/  ULEA UR6, UR37, UR38, 0x3 ;  /* 0x0000002625067291 */ /* 0x000fe2000f8e183f */
[----:B------:R-:W-:-:S05]  /*8950*/  IMAD.U32 R3, RZ, RZ, UR36 ;  /* 0x00000024ff037e24 */ /* 0x000fca000f8e00ff */
[----:B------:R-:W-:-:S04]  /*8960*/  SHF.L.U32 R3, R3, 0x1f, RZ ;  /* 0x0000001f03037819 */ /* 0x000fc800000006ff */
[----:B------:R0:W1:Y:S01]  /*8970*/  SYNCS.PHASECHK.TRANS64.TRYWAIT P1, [UR6+0x30830], R3 ;  /* 0x03083003ff0075a7 */ /* 0x0000620008020146 */
[----:B------:R-:W-:Y:S05]  /*8980*/  @!P0 BRA `(.L_x_4855) ;  /* 0x0000000000048947 */ /* 0x000fea0003800000 */
[----:B------:R-:W-:Y:S01]  /*8990*/  BPT.TRAP 0x1 ;  /* 0x000000040000795c */ /* 0x000fe20000300000 */
.L_x_4855:
[----:B-1----:R-:W-:Y:S05]  /*89a0*/  @P1 BRA `(.L_x_4856) ;  /* 0x0000000000081947 */ /* 0x002fea0003800000 */
[----:B------:R-:W1:Y:S02]  /*89b0*/  SYNCS.PHASECHK.TRANS64.TRYWAIT P1, [UR6+0x30830], R3 ;  /* 0x03083003ff0075a7 */ /* 0x000e640008020146 */
[----:B-1----:R-:W-:Y:S05]  /*89c0*/  @!P1 BRA `(.L_x_4857) ;  /* 0x0000010000949947 */ /* 0x002fea0003800000 */
.L_x_4856:
        /* <DEDUP_REMOVED lines=167> */
.L_x_4858:
[----:B------:R-:W-:Y:S01]  /*9440*/  ULEA UR10, UR4, UR38, 0x3 ;  /* 0x00000026040a7291 */ /* 0x000fe2000f8e183f */
[----:B------:R-:W-:-:S05]  /*9450*/  IMAD.U32 R0, RZ, RZ, UR7 ;  /* 0x00000007ff007e24 */ /* 0x000fca000f8e00ff */
[----:B------:R-:W-:-:S04]  /*9460*/  SHF.L.U32 R0, R0, 0x1f, RZ ;  /* 0x0000001f00007819 */ /* 0x000fc800000006ff */
[----:B------:R2:W3:Y:S01]  /*9470*/  SYNCS.PHASECHK.TRANS64.TRYWAIT P1, [UR10+0x30850], R0 ;  /* 0x03085000ff0075a7 */ /* 0x0004e2000802014a */
[----:B------:R-:W-:Y:S05]  /*9480*/  @!P0 BRA `(.L_x_4859) ;  /* 0x0000000000048947 */ /* 0x000fea0003800000 */
[----:B------:R-:W-:Y:S01]  /*9490*/  BPT.TRAP 0x1 ;  /* 0x000000040000795c */ /* 0x000fe20000300000 */
.L_x_4859:
[----:B---3--:R-:W-:Y:S05]  /*94a0*/  @P1 BRA `(.L_x_4860) ;  /* 0x0000000000081947 */ /* 0x008fea0003800000 */
[----:B------:R-:W3:Y:S02]  /*94b0*/  SYNCS.PHASECHK.TRANS64.TRYWAIT P1, [UR10+0x30850], R0 ;  /* 0x03085000ff0075a7 */ /* 0x000ee4000802014a */
[----:B---3--:R-:W-:Y:S05]  /*94c0*/  @!P1 BRA `(.L_x_4861) ;  /* 0x000000f400ec9947 */ /* 0x008fea0003800000 */
.L_x_4860:
        /* <DEDUP_REMOVED lines=56> */
[----:B------:R-:W0:Y:S01]  /*9850*/  LDC R9, c[0x0][0x988] ;  /* 0x00026200ff097b82 */ /* 0x000e220000000800 */
[----:B------:R-:W1:Y:S02]  /*9860*/  S2R R209, SR_TID.X ;  /* 0x0000000000d17919 */ /* 0x000e640000002100 */
        /* <DEDUP_REMOVED lines=71> */
[----:B------:R-:W1:Y:S01]  /*9ce0*/  MUFU.TANH R180, R180 ;  /* 0x000000b400b47308 */ /* 0x000e620000002400 */
[----:B------:R-:W-:Y:S01]  /*9cf0*/  UIADD3 UR6, UR4, 0x200, URZ ;  /* 0x0000020004067890 */ /* 0x000fe2000fffe03f */
[----:B------:R-:W-:-:S06]  /*9d00*/  UMOV UR7, 0x40000040 ;  /* 0x4000004000077882 */ /* 0x000fcc0000000000 */
[----:B------:R-:W3:Y:S08]  /*9d10*/  MUFU.TANH R182, R182 ;  /* 0x000000b600b67308 */ /* 0x000ef00000002400 */
[----:B------:R-:W4:Y:S01]  /*9d20*/  MUFU.TANH R148, R148 ;  /* 0x0000009400947308 */ /* 0x000f220000002400 */
[----:B-1----:R-:W-:-:S07]  /*9d30*/  FMNMX.FTZ R3, R180, R3, !PT ;  /* 0x00000003b4037209 */ /* 0x002fce0007810000 */
[----:B------:R-:W1:Y:S01]  /*9d40*/  MUFU.TANH R150, R150 ;  /* 0x0000009600967308 */ /* 0x000e620000002400 */
        /* <DEDUP_REMOVED lines=9> */
[----:B--2---:R-:W2:Y:S02]  /*9de0*/  SHFL.BFLY PT, R0, R3, 0x2, 0x1f ;  /* 0x0c401f0003007f89 */ /* 0x004ea400000e0000 */
[----:B--2---:R-:W-:-:S05]  /*9df0*/  FMNMX.FTZ R0, R3, R0, !PT ;  /* 0x0000000003007209 */ /* 0x004fca0007810000 */
[----:B------:R-:W2:Y:S02]  /*9e00*/  SHFL.BFLY PT, R3, R0, 0x1, 0x1f ;  /* 0x0c201f0000037f89 */ /* 0x000ea400000e0000 */
[----:B--2---:R-:W-:Y:S02]  /*9e10*/  FMNMX.FTZ R4, R0, R3, !PT ;  /* 0x0000000300047209 */ /* 0x004fe40007810000 */
        /* <DEDUP_REMOVED lines=31> */
[-C--:B------:R-:W-:Y:S01]  /*a010*/  FFMA.FTZ R160, R160, R9.reuse, -R127 ;  /* 0x00000009a0a07223 */ /* 0x080fe2000001087f */
[----:B------:R-:W-:Y:S01]  /*a020*/  FMUL.FTZ R0, R0, R9 ;  /* 0x0000000900007220 */ /* 0x000fe20000410000 */
[----:B------:R-:W-:Y:S01]  /*a030*/  FMNMX.FTZ R3, R138, R3, !PT ;  /* 0x000000038a037209 */ /* 0x000fe20007810000 */
[----:B------:R-:W-:Y:S03]  /*a040*/  MUFU.EX2 R11, R11 ;  /* 0x0000000b000b7308 */ /* 0x000fe60000000800 */
[----:B------:R-:W-:-:S04]  /*a050*/  FMNMX.FTZ R3, R140, R3, !PT ;  /* 0x000000038c037209 */ /* 0x000fc80007810000 */
[----:B------:R-:W-:Y:S01]  /*a060*/  FMNMX.FTZ R3, R142, R3, !PT ;  /* 0x000000038e037209 */ /* 0x000fe20007810000 */
[----:B------:R-:W-:Y:S03]  /*a070*/  MUFU.EX2 R0, R0 ;  /* 0x0000000000007308 */ /* 0x000fe60000000800 */
[----:B------:R-:W-:-:S04]  /*a080*/  FMNMX.FTZ R3, R144, R3, !PT ;  /* 0x0000000390037209 */ /* 0x000fc80007810000 */
[----:B------:R-:W-:Y:S01]  /*a090*/  FMNMX.FTZ R3, R146, R3, !PT ;  /* 0x0000000392037209 */ /* 0x000fe20007810000 */
[----:B------:R-:W0:Y:S03]  /*a0a0*/  MUFU.EX2 R14, R14 ;  /* 0x0000000e000e7308 */ /* 0x000e260000000800 */
[----:B----4-:R-:W-:-:S04]  /*a0b0*/  FMNMX.FTZ R3, R148, R3, !PT ;  /* 0x0000000394037209 */ /* 0x010fc80007810000 */
[----:B-1----:R-:W-:Y:S01]  /*a0c0*/  FMNMX.FTZ R3, R150, R3, !PT ;  /* 0x0000000396037209 */ /* 0x002fe20007810000 */
[----:B------:R-:W-:Y:S03]  /*a0d0*/  MUFU.EX2 R15, R15 ;  /* 0x0000000f000f7308 */ /* 0x000fe60000000800 */
[----:B------:R-:W-:-:S04]  /*a0e0*/  FMNMX.FTZ R3, R152, R3, !PT ;  /* 0x0000000398037209 */ /* 0x000fc80007810000 */
[----:B------:R-:W-:Y:S01]  /*a0f0*/  FMNMX.FTZ R3, R154, R3, !PT ;  /* 0x000000039a037209 */ /* 0x000fe20007810000 */
        /* <DEDUP_REMOVED lines=48> */
[-C--:B------:R-:W-:Y:S01]  /*a400*/  FFMA.FTZ R214, R230, R9.reuse, -R127 ;  /* 0x00000009e6d67223 */ /* 0x080fe2000001087f */
[-C--:B------:R-:W-:Y:S02]  /*a410*/  FMUL.FTZ R127, R3, R9.reuse ;  /* 0x00000009037f7220 */ /* 0x080fe40000410000 */
[----:B------:R-:W-:Y:S01]  /*a420*/  HGMMA.64x192x16.F32.BF16 R24, R168, gdesc[UR4].tnspB, R24, gsb0 ;  /* 0x42e00004a8187df0 */ /* 0x000fe20008001818 */
[----:B------:R-:W-:Y:S01]  /*a430*/  MUFU.EX2 R172, R172 ;  /* 0x000000ac00ac7308 */ /* 0x000fe20000000800 */
[-CC-:B------:R-:W-:Y:S01]  /*a440*/  FFMA.FTZ R189, R13, R9.reuse, -R127.reuse ;  /* 0x000000090dbd7223 */ /* 0x180fe2000001087f */
[----:B------:R-:W-:Y:S02]  /*a450*/  IMAD.U32 R13, RZ, RZ, UR37 ;  /* 0x00000025ff0d7e24 */ /* 0x000fe4000f8e00ff */
[-CC-:B------:R-:W-:Y:S01]  /*a460*/  FFMA.FTZ R20, R20, R9.reuse, -R127.reuse ;  /* 0x0000000914147223 */ /* 0x180fe2000001087f */
[-CC-:B------:R-:W-:Y:S01]  /*a470*/  FFMA.FTZ R191, R120, R9.reuse, -R127.reuse ;  /* 0x0000000978bf7223 */ /* 0x180fe2000001087f */
[-CC-:B------:R-:W-:Y:S01]  /*a480*/  FFMA.FTZ R120, R124, R9.reuse, -R127.reuse ;  /* 0x000000097c787223 */ /* 0x180fe2000001087f */
[-CC-:B------:R-:W-:Y:S01]  /*a490*/  FFMA.FTZ R185, R126, R9.reuse, -R127.reuse ;  /* 0x000000097eb97223 */ /* 0x180fe2000001087f */
[----:B------:R-:W-:Y:S01]  /*a4a0*/  @!P1 LEA R13, R13, UR38, 0x3 ;  /* 0x000000260d0d9c11 */ /* 0x000fe2000f8e18ff */
[----:B------:R-:W0:Y:S01]  /*a4b0*/  MUFU.EX2 R189, R189 ;  /* 0x000000bd00bd7308 */ /* 0x000e220000000800 */
[----:B------:R-:W-:Y:S01]  /*a4c0*/  FFMA.FTZ R181, R136, R9, -R127 ;  /* 0x0000000988b57223 */ /* 0x000fe2000001087f */
[----:B------:R-:W-:-:S02]  /*a4d0*/  IMAD.U32 R136, RZ, RZ, UR10 ;  /* 0x0000000aff887e24 */ /* 0x000fc4000f8e00ff */
[-CC-:B------:R-:W-:Y:S01]  /*a4e0*/  FFMA.FTZ R124, R130, R9.reuse, -R127.reuse ;  /* 0x00000009827c7223 */ /* 0x180fe2000001087f */
[----:B------:R-:W-:Y:S02]  /*a4f0*/  @!P1 VIADD R13, R13, 0x30840 ;  /* 0x000308400d0d9836 */ /* 0x000fe40000000000 */
[-CC-:B------:R-:W-:Y:S01]  /*a500*/  FFMA.FTZ R187, R132, R9.reuse, -R127.reuse ;  /* 0x0000000984bb7223 */ /* 0x180fe2000001087f */
[----:B------:R-:W-:Y:S02]  /*a510*/  @!P1 VIADD R136, R136, 0x30860 ;  /* 0x0003086088889836 */ /* 0x000fe40000000000 */
[-C--:B------:R-:W-:Y:S01]  /*a520*/  FFMA.FTZ R130, R138, R9.reuse, -R127 ;  /* 0x000000098a827223 */ /* 0x080fe2000001087f */
[----:B------:R-:W1:Y:S01]  /*a530*/  MUFU.EX2 R20, R20 ;  /* 0x0000001400147308 */ /* 0x000e620000000800 */
[----:B------:R-:W-:Y:S01]  /*a540*/  @!P1 PRMT R13, RZ, 0x654, R13 ;  /* 0x00000654ff0d9816 */ /* 0x000fe2000000000d */
[-CC-:B------:R-:W-:Y:S01]  /*a550*/  FFMA.FTZ R126, R134, R9.reuse, -R127.reuse ;  /* 0x00000009867e7223 */ /* 0x180fe2000001087f */
[----:B------:R-:W-:Y:S01]  /*a560*/  @!P1 PRMT R138, RZ, 0x654, R136 ;  /* 0x00000654ff8a9816 */ /* 0x000fe20000000088 */
[-CC-:B------:R-:W-:Y:S01]  /*a570*/  FFMA.FTZ R183, R140, R9.reuse, -R127.reuse ;  /* 0x000000098cb77223 */ /* 0x180fe2000001087f */
[-CC-:B------:R-:W-:Y:S01]  /*a580*/  FFMA.FTZ R132, R142, R9.reuse, -R127.reuse ;  /* 0x000000098e847223 */ /* 0x180fe2000001087f */
[-CC-:B------:R-:W-:Y:S01]  /*a590*/  FFMA.FTZ R177, R144, R9.reuse, -R127.reuse ;  /* 0x0000000990b17223 */ /* 0x180fe2000001087f */
        /* <DEDUP_REMOVED lines=12> */
[----:B------:R-:W-:Y:S01]  /*a660*/  FFMA.FTZ R166, R166, R9, -R127 ;  /* 0x00000009a6a67223 */ /* 0x000fe2000001087f */
[----:B------:R-:W-:Y:S01]  /*a670*/  UMOV UR7, UR36 ;  /* 0x0000002400077c82 */ /* 0x000fe20008000000 */
[----:B------:R-:W-:-:S03]  /*a680*/  F2FP.BF16.F32.PACK_AB R182, R172, R125 ;  /* 0x0000007dacb6723e */ /* 0x000fc600000010ff */
        /* <DEDUP_REMOVED lines=18> */
[----:B------:R-:W0:Y:S01]  /*a7b0*/  MUFU.EX2 R214, R214 ;  /* 0x000000d600d67308 */ /* 0x000e220000000800 */
[----:B-1----:R-:W-:-:S07]  /*a7c0*/  F2FP.BF16.F32.PACK_AB R175, R158, R156 ;  /* 0x0000009c9eaf723e */ /* 0x002fce00000010ff */
[----:B------:R-:W-:Y:S01]  /*a7d0*/  MUFU.EX2 R166, R166 ;  /* 0x000000a600a67308 */ /* 0x000fe20000000800 */
[----:B------:R-:W-:Y:S02]  /*a7e0*/  WARPGROUP.DEPBAR.LE gsb0, 0x0 ;  /* 0x00008000000079c5 */ /* 0x000fe40000010000 */
[----:B------:R1:W-:Y:S01]  /*a7f0*/  @!P1 SYNCS.ARRIVE.TRANS64.RED.A1T0 RZ, [R13+URZ], RZ ;  /* 0x000000ff0dff99a7 */ /* 0x0003e2000810043f */
[----:B------:R-:W-:Y:S02]  /*a800*/  F2FP.BF16.F32.PACK_AB R170, R12, R139 ;  /* 0x0000008b0caa723e */ /* 0x000fe400000010ff */
[----:B0-----:R-:W-:Y:S01]  /*a810*/  F2FP.BF16.F32.PACK_AB R168, R214, R137 ;  /* 0x00000089d6a8723e */ /* 0x001fe200000010ff */
[----:B-1----:R-:W-:Y:S01]  /*a820*/  FFMA.FTZ R13, R0, R8, R11 ;  /* 0x00000008000d7223 */ /* 0x002fe2000001000b */
[----:B------:R0:W-:Y:S01]  /*a830*/  @!P1 SYNCS.ARRIVE.TRANS64.RED.A1T0 RZ, [R138+URZ], RZ ;  /* 0x000000ff8aff99a7 */ /* 0x0001e2000810043f */
[C---:B------:R-:W-:Y:S01]  /*a840*/  ISETP.GT.AND P1, PT, R10.reuse, UR39, PT ;  /* 0x000000270a007c0c */ /* 0x040fe2000bf24270 */
[----:B------:R-:W-:-:S02]  /*a850*/  VIADD R10, R10, 0xffffffff ;  /* 0xffffffff0a0a7836 */ /* 0x000fc40000000000 */
[----:B------:R-:W-:Y:S01]  /*a860*/  FADD.FTZ R8, R14, R13 ;  /* 0x0000000d0e087221 */ /* 0x000fe20000010000 */
[----:B------:R-:W-:Y:S01]  /*a870*/  FADD.FTZ R13, R191, R136 ;  /* 0x00000088bf0d7221 */ /* 0x000fe20000010000 */
[C---:B------:R-:W-:Y:S02]  /*a880*/  F2FP.BF16.F32.PACK_AB R191, R120.reuse, R191 ;  /* 0x000000bf78bf723e */ /* 0x040fe400000010ff */
        /* <DEDUP_REMOVED lines=66> */
.L_x_4853:
        /* <DEDUP_REMOVED lines=9> */
[----:B------:R-:W-:-:S05]  /*ad40*/  ULDC UR50, c[0x0][0x9e0] ;  /* 0x0002780000327ab9 */ /* 0x000fca0000000800 */
.L_x_4880:
[----:B------:R-:W-:-:S04]  /*ad50*/  UIADD3 UR37, UR4, 0x1, URZ ;  /* 0x0000000104257890 */ /* 0x000fc8000fffe03f */
[----:B------:R-:W-:-:S04]  /*ad60*/  UISETP.NE.AND UP2, UPT, UR37, 0x2, UPT ;  /* 0x000000022500788c */ /* 0x000fc8000bf45270 */
[----:B------:R-:W-:Y:S02]  /*ad70*/  USEL UR36, URZ, 0x1, UP2 ;  /* 0x000000013f247887 */ /* 0x000fe40009000000 */
[----:B------:R-:W-:Y:S02]  /*ad80*/  USEL UR37, UR37, URZ, UP2 ;  /* 0x0000003f25257287 */ /* 0x000fe40009000000 */
[----:B------:R-:W-:Y:S01]  /*ad90*/  ULOP3.LUT UR36, UR7, UR36, URZ, 0x3c, !UPT ;  /* 0x0000002407247292 */ /* 0x000fe2000f8e3c3f */
[----:B------:R-:W-:Y:S11]  /*ada0*/  @!P0 BRA `(.L_x_4864) ;  /* 0x0000000000048947 */ /* 0x000ff60003800000 */
[----:B------:R-:W-:Y:S01]  /*adb0*/  BPT.TRAP 0x1 ;  /* 0x000000040000795c */ /* 0x000fe20000300000 */
.L_x_4864:
[----:B------:R-:W-:Y:S01]  /*adc0*/  ULEA UR6, UR37, UR38, 0x3 ;  /* 0x0000002625067291 */ /* 0x000fe2000f8e183f */
[----:B------:R-:W-:-:S05]  /*add0*/  IMAD.U32 R3, RZ, RZ, UR36 ;  /* 0x00000024ff037e24 */ /* 0x000fca000f8e00ff */
[----:B------:R-:W-:-:S04]  /*ade0*/  SHF.L.U32 R3, R3, 0x1f, RZ ;  /* 0x0000001f03037819 */ /* 0x000fc800000006ff */
[----:B------:R0:W1:Y:S01]  /*adf0*/  SYNCS.PHASECHK.TRANS64.TRYWAIT P1, [UR6+0x30830], R3 ;  /* 0x03083003ff0075a7 */ /* 0x0000620008020146 */
[----:B------:R-:W-:Y:S05]  /*ae00*/  @!P0 BRA `(.L_x_4865) ;  /* 0x0000000000048947 */ /* 0x000fea0003800000 */
[----:B------:R-:W-:Y:S01]  /*ae10*/  BPT.TRAP 0x1 ;  /* 0x000000040000795c */ /* 0x000fe20000300000 */
.L_x_4865:
[----:B-1----:R-:W-:Y:S05]  /*ae20*/  @P1 BRA `(.L_x_4866) ;  /* 0x0000000000081947 */ /* 0x002fea0003800000 */
[----:B------:R-:W1:Y:S02]  /*ae30*/  SYNCS.PHASECHK.TRANS64.TRYWAIT P1, [UR6+0x30830], R3 ;  /* 0x03083003ff0075a7 */ /* 0x000e640008020146 */
[----:B-1----:R-:W-:Y:S05]  /*ae40*/  @!P1 BRA `(.L_x_4867) ;  /* 0x000000dc00a49947 */ /* 0x002fea0003800000 */
.L_x_4866:
        /* <DEDUP_REMOVED lines=167> */
.L_x_4868:
[----:B------:R-:W-:Y:S01]  /*b8c0*/  ULEA UR10, UR4, UR38, 0x3 ;  /* 0x00000026040a7291 */ /* 0x000fe2000f8e183f */
[----:B------:R-:W-:-:S05]  /*b8d0*/  IMAD.U32 R0, RZ, RZ, UR7 ;  /* 0x00000007ff007e24 */ /* 0x000fca000f8e00ff */
[----:B------:R-:W-:-:S04]  /*b8e0*/  SHF.L.U32 R0, R0, 0x1f, RZ ;  /* 0x0000001f00007819 */ /* 0x000fc800000006ff */
[----:B------:R2:W3:Y:S01]  /*b8f0*/  SYNCS.PHASECHK.TRANS64.TRYWAIT P1, [UR10+0x30850], R0 ;  /* 0x03085000ff0075a7 */ /* 0x0004e2000802014a */
[----:B------:R-:W-:Y:S05]  /*b900*/  @!P0 BRA `(.L_x_4869) ;  /* 0x0000000000048947 */ /* 0x000fea0003800000 */
[----:B------:R-:W-:Y:S01]  /*b910*/  BPT.TRAP 0x1 ;  /* 0x000000040000795c */ /* 0x000fe20000300000 */
.L_x_4869:
[----:B---3--:R-:W-:Y:S05]  /*b920*/  @P1 BRA `(.L_x_4870) ;  /* 0x0000000000081947 */ /* 0x008fea0003800000 */
[----:B------:R-:W3:Y:S02]  /*b930*/  SYNCS.PHASECHK.TRANS64.TRYWAIT P1, [UR10+0x30850], R0 ;  /* 0x03085000ff0075a7 */ /* 0x000ee4000802014a */
[----:B---3--:R-:W-:Y:S05]  /*b940*/  @!P1 BRA `(.L_x_4871) ;  /* 0x000000d000fc9947 */ /* 0x008fea0003800000 */
.L_x_4870:
[----:B------:R-:W-:Y:S01]  /*b950*/  UIADD3 UR6, UR38, 0x400, URZ ;  /* 0x0000040026067890 */ /* 0x000fe2000fffe03f */
[----:B------:R-:W-:Y:S01]  /*b960*/  WARPGROUP.ARRIVE ;  /* 0x00000000000079c5 */ /* 0x000fe20000000000 */
[----:B------:R-:W-:-:S05]  /*b970*/  UMOV UR7, 0x40000040 ;  /* 0x4000004000077882 */ /* 0x000fca0000000000 */
[----:B------:R-:W3:Y:S01]  /*b980*/  S2R R209, SR_TID.X ;  /* 0x0000000000d17919 */ /* 0x000ee20000002100 */
[----:B------:R-:W-:Y:S01]  /*b990*/  USHF.R.U32.HI UR6, URZ, 0x4, UR6 ;  /* 0x000000043f067899 */ /* 0x000fe20008011606 */
[----:B------:R-:W-:Y:S01]  /*b9a0*/  PLOP3.LUT P1, PT, PT, PT, UP0, 0x80, 0x0 ;  /* 0x000000000000781c */ /* 0x000fe20003f2f008 */
[----:B0-2---:R-:W-:Y:S01]  /*b9b0*/  FMUL.FTZ R0, R122, UR5 ;  /* 0x000000057a007c20 */ /* 0x005fe20008410000 */
[----:B------:R-:W-:Y:S01]  /*b9c0*/  PLOP3.LUT P2, PT, PT, PT, UP0, 0x80, 0x0 ;  /* 0x000000000000781c */ /* 0x000fe20003f4f008 */
[----:B------:R-:W-:Y:S01]  /*b9d0*/  ULOP3.LUT UR6, UR6, 0x3fff, URZ, 0xc0, !UPT ;  /* 0x00003fff06067892 */ /* 0x000fe2000f8ec03f */
[----:B------:R-:W-:Y:S01]  /*b9e0*/  FMUL.FTZ R9, R127, UR5 ;  /* 0x000000057f097c20 */ /* 0x000fe20008410000 */
[----:B------:R-:W-:Y:S01]  /*b9f0*/  FMUL.FTZ R122, R138, UR5 ;  /* 0x000000058a7a7c20 */ /* 0x000fe20008410000 */
[----:B------:R-:W-:Y:S01]  /*ba00*/  FMUL.FTZ R138, R140, UR5 ;  /* 0x000000058c8a7c20 */ /* 0x000fe20008410000 */
[----:B------:R-:W-:Y:S01]  /*ba10*/  ULOP3.LUT UR6, UR6, 0x3000000, URZ, 0xfc, !UPT ;  /* 0x0300000006067892 */ /* 0x000fe2000f8efc3f */
[----:B------:R-:W-:Y:S01]  /*ba20*/  FMUL.FTZ R127, R162, UR5 ;  /* 0x00000005a27f7c20 */ /* 0x000fe20008410000 */
[----:B------:R-:W-:-:S02]  /*ba30*/  IMAD.U32 R15, RZ, RZ, UR37 ;  /* 0x00000025ff0f7e24 */ /* 0x000fc4000f8e00ff */
[----:B------:R-:W-:Y:S01]  /*ba40*/  FMUL.FTZ R140, R144, UR5 ;  /* 0x00000005908c7c20 */ /* 0x000fe20008410000 */
[----:B------:R-:W-:Y:S01]  /*ba50*/  UIMAD UR4, UR4, 0x900, UR6 ;  /* 0x00000900040478a4 */ /* 0x000fe2000f8e0206 */
[----:B------:R-:W-:Y:S01]  /*ba60*/  FMUL.FTZ R144, R148, UR5 ;  /* 0x0000000594907c20 */ /* 0x000fe20008410000 */
[----:B------:R-:W-:Y:S01]  /*ba70*/  FMUL.FTZ R148, R152, UR5 ;  /* 0x0000000598947c20 */ /* 0x000fe20008410000 */
        /* <DEDUP_REMOVED lines=73> */
[----:B------:R-:W-:Y:S02]  /*bf10*/  VIADD R141, R19, UR60 ;  /* 0x0000003c138d7c36 */ /* 0x000fe40008000000 */
[----:B------:R-:W-:-:S09]  /*bf20*/  FMUL.FTZ R177, R132, UR5 ;  /* 0x0000000584b17c20 */ /* 0x000fd20008410000 */
        /* <DEDUP_REMOVED lines=13> */
[----:B------:R-:W-:Y:S01]  /*c000*/  @!P3 LEA R14, R15, UR38, 0x3 ;  /* 0x000000260f0ebc11 */ /* 0x000fe2000f8e18ff */
[----:B------:R-:W-:Y:S01]  /*c010*/  FMUL.FTZ R158, R161, UR5 ;  /* 0x00000005a19e7c20 */ /* 0x000fe20008410000 */
[----:B------:R-:W-:Y:S01]  /*c020*/  PLOP3.LUT P1, PT, PT, PT, UP1, 0x40, 0x0 ;  /* 0x000000000000781c */ /* 0x000fe20003f2e818 */
[----:B------:R-:W5:Y:S01]  /*c030*/  SHFL.IDX PT, R162, R141, RZ, 0x1c1f ;  /* 0x001c1fff8da27589 */ /* 0x000f6200000e0000 */
[----:B------:R-:W0:Y:S01]  /*c040*/  MUFU.TANH R176, R176 ;  /* 0x000000b000b07308 */ /* 0x000e220000002400 */
[----:B------:R-:W-:-:S05]  /*c050*/  @!P3 VIADD R14, R14, 0x30840 ;  /* 0x000308400e0eb836 */ /* 0x000fca0000000000 */
[----:B------:R-:W-:Y:S02]  /*c060*/  @!P3 PRMT R14, RZ, 0x654, R14 ;  /* 0x00000654ff0eb816 */ /* 0x000fe4000000000e */
        /* <DEDUP_REMOVED lines=15> */
[----:B------:R-:W-:Y:S02]  /*c160*/  IMAD R145, R10, -0x60, RZ ;  /* 0xffffffa00a917824 */ /* 0x000fe400078e02ff */
[----:B------:R-:W-:Y:S01]  /*c170*/  FMUL.FTZ R173, R125, UR5 ;  /* 0x000000057dad7c20 */ /* 0x000fe20008410000 */
[----:B------:R-:W-:Y:S01]  /*c180*/  HGMMA.64x192x16.F32.BF16 R24, R168, gdesc[UR4].tnspB, R24, gsb0 ;  /* 0x42e00004a8187df0 */ /* 0x000fe20008001818 */
[----:B------:R-:W-:Y:S01]  /*c190*/  FMUL.FTZ R174, R128, UR5 ;  /* 0x0000000580ae7c20 */ /* 0x000fe20008410000 */
[----:B------:R-:W-:Y:S01]  /*c1a0*/  FMUL.FTZ R175, R129, UR5 ;  /* 0x0000000581af7c20 */ /* 0x000fe20008410000 */
[----:B------:R-:W-:-:S02]  /*c1b0*/  VIADD R15, R145, 0x1 ;  /* 0x00000001910f7836 */ /* 0x000fc40000000000 */
[----:B------:R-:W-:Y:S01]  /*c1c0*/  FMUL.FTZ R125, R147, UR5 ;  /* 0x00000005937d7c20 */ /* 0x000fe20008410000 */
[----:B------:R-:W-:Y:S01]  /*c1d0*/  FMUL.FTZ R128, R163, UR5 ;  /* 0x00000005a3807c20 */ /* 0x000fe20008410000 */
[----:B------:R-:W-:Y:S01]  /*c1e0*/  FMUL.FTZ R129, R166, UR5 ;  /* 0x00000005a6817c20 */ /* 0x000fe20008410000 */
[----:B------:R-:W-:Y:S01]  /*c1f0*/  IMAD R15, R18, -0x2, R15 ;  /* 0xfffffffe120f7824 */ /* 0x000fe200078e020f */
[----:B------:R-:W0:Y:S03]  /*c200*/  MUFU.TANH R172, R172 ;  /* 0x000000ac00ac7308 */ /* 0x000e260000002400 */
[----:B------:R-:W-:Y:S01]  /*c210*/  VIADD R143, R15, 0xffffffff ;  /* 0xffffffff0f8f7836 */ /* 0x000fe20000000000 */
[----:B------:R-:W-:-:S04]  /*c220*/  IADD3 R147, -R17, R15, R16 ;  /* 0x0000000f11937210 */ /* 0x000fc80007ffe110 */
        /* <DEDUP_REMOVED lines=27> */
.L_x_4874:
[----:B------:R-:W-:-:S05]  /*c3e0*/  IMAD.U32 R162, RZ, RZ, UR39 ;  /* 0x00000027ffa27e24 */ /* 0x000fca000f8e00ff */
[----:B------:R-:W-:-:S13]  /*c3f0*/  ISETP.NE.AND P1, PT, R162, 0x1, PT ;  /* 0x00000001a200780c */ /* 0x000fda0003f25270 */
[----:B0-----:R-:W0:Y:S02]  /*c400*/  @P1 LDC.64 R14, c[0x0][0x9e8] ;  /* 0x00027a00ff0e1b82 */ /* 0x001e240000000a00 */
[----:B0-----:R-:W-:-:S05]  /*c410*/  @P1 IMAD.HI.U32 R14, R155, R14, RZ ;  /* 0x0000000e9b0e1227 */ /* 0x001fca00078e00ff */
[----:B------:R-:W-:-:S07]  /*c420*/  @P1 SHF.R.U32.HI R155, RZ, R15, R14 ;  /* 0x0000000fff9b1219 */ /* 0x000fce000001160e */
.L_x_4875:
[----:B------:R-:W-:Y:S05]  /*c430*/  BSYNC B0 ;  /* 0x0000000000007941 */ /* 0x000fea0003800000 */
.L_x_4873:
[----:B------:R-:W-:-:S05]  /*c440*/  IMAD R14, R155, R162, R143 ;  /* 0x000000a29b0e7224 */ /* 0x000fca00078e028f */
[----:B------:R-:W-:Y:S02]  /*c450*/  VIADDMNMX R151, R14, R162, R151, PT ;  /* 0x000000a20e977246 */ /* 0x000fe40003800197 */
[----:B------:R-:W-:-:S07]  /*c460*/  VIMNMX R153, R153, R14, !PT ;  /* 0x0000000e99997248 */ /* 0x000fce0007fe0100 */
.L_x_4872:
        /* <DEDUP_REMOVED lines=111> */
[----:B------:R-:W-:Y:S01]  /*cb60*/  FSEL R218, R3, -INF , !P6 ;  /* 0xff80000003da7808 */ /* 0x000fe20007000000 */
[----:B------:R-:W-:Y:S01]  /*cb70*/  IMAD.IADD R3, R149, 0x1, R14 ;  /* 0x0000000195037824 */ /* 0x000fe200078e020e */
        /* <DEDUP_REMOVED lines=19> */
.L_x_4878:
[----:B------:R-:W-:-:S05]  /*ccb0*/  IMAD.U32 R184, RZ, RZ, UR39 ;  /* 0x00000027ffb87e24 */ /* 0x000fca000f8e00ff */
[----:B------:R-:W-:-:S13]  /*ccc0*/  ISETP.NE.AND P6, PT, R184, 0x1, PT ;  /* 0x00000001b800780c */ /* 0x000fda0003fc5270 */
[----:B------:R-:W0:Y:S02]  /*ccd0*/  @P6 LDC.64 R14, c[0x0][0x9e8] ;  /* 0x00027a00ff0e6b82 */ /* 0x000e240000000a00 */
[----:B0-----:R-:W-:-:S05]  /*cce0*/  @P6 IMAD.HI.U32 R14, R139, R14, RZ ;  /* 0x0000000e8b0e6227 */ /* 0x001fca00078e00ff */
[----:B------:R-:W-:-:S07]  /*ccf0*/  @P6 SHF.R.U32.HI R139, RZ, R15, R14 ;  /* 0x0000000fff8b6219 */ /* 0x000fce000001160e */
.L_x_4879:
[----:B------:R-:W-:Y:S05]  /*cd00*/  BSYNC B0 ;  /* 0x0000000000007941 */ /* 0x000fea0003800000 */
.L_x_4877:
[----:B------:R-:W-:-:S05]  /*cd10*/  IMAD R14, R139, R184, R143 ;  /* 0x000000b88b0e7224 */ /* 0x000fca00078e028f */
[----:B------:R-:W-:Y:S02]  /*cd20*/  VIADDMNMX R3, R14, R184, R3, PT ;  /* 0x000000b80e037246 */ /* 0x000fe40003800103 */
[----:B------:R-:W-:-:S07]  /*cd30*/  VIMNMX R137, R137, R14, !PT ;  /* 0x0000000e89897248 */ /* 0x000fce0007fe0100 */
.L_x_4876:
[C---:B------:R-:W-:Y:S01]  /*cd40*/  ISETP.GT.AND P1, PT, R137.reuse, 0x1, !P1 ;  /* 0x000000018900780c */ /* 0x040fe20004f24270 */
[----:B------:R-:W-:Y:S01]  /*cd50*/  UMOV UR7, UR36 ;  /* 0x0000002400077c82 */ /* 0x000fe20008000000 */
[----:B------:R-:W-:Y:S02]  /*cd60*/  ISETP.GT.AND P2, PT, R137, 0x8, !P2 ;  /* 0x000000088900780c */ /* 0x000fe40005744270 */
        /* <DEDUP_REMOVED lines=32> */
[----:B------:R-:W-:Y:S02]  /*cf70*/  ISETP.NE.AND P2, PT, R186, RZ, PT ;  /* 0x000000ffba00720c */ /* 0x000fe40003f45270 */
        /* <DEDUP_REMOVED lines=55> */
[C---:B------:R-:W-:Y:S01]  /*d2f0*/  ISETP.LT.OR P5, PT, R3.reuse, 0x59, P5 ;  /* 0x000000590300780c */ /* 0x040fe20002fa1670 */
[----:B------:R-:W1:Y:S01]  /*d300*/  SHFL.BFLY PT, R4, R15, 0x1, 0x1f ;  /* 0x0c201f000f047f89 */ /* 0x000e6200000e0000 */
[----:B------:R-:W-:Y:S02]  /*d310*/  ISETP.LT.OR P1, PT, R3, 0x3a, P1 ;  /* 0x0000003a0300780c */ /* 0x000fe40000f21670 */
[----:B------:R-:W-:-:S02]  /*d320*/  FSEL R128, R128, -INF , !P4 ;  /* 0xff80000080807808 */ /* 0x000fc40006000000 */
[----:B------:R-:W-:Y:S02]  /*d330*/  FSEL R120, R131, -INF , !P1 ;  /* 0xff80000083787808 */ /* 0x000fe40004800000 */
[----:B------:R-:W-:Y:S02]  /*d340*/  ISETP.NE.AND P1, PT, R177, RZ, PT ;  /* 0x000000ffb100720c */ /* 0x000fe40003f25270 */
[----:B------:R-:W-:Y:S02]  /*d350*/  R2UR UR4, R23 ;  /* 0x00000000170472ca */ /* 0x000fe400000e0000 */
        /* <DEDUP_REMOVED lines=32> */
[--C-:B------:R-:W-:Y:S01]  /*d560*/  FFMA.FTZ R176, R176, R9, -R125.reuse ;  /* 0x00000009b0b07223 */ /* 0x100fe2000001087d */
[----:B------:R-:W-:Y:S01]  /*d570*/  FSEL R146, R4, RZ, P1 ;  /* 0x000000ff04927208 */ /* 0x000fe20000800000 */
        /* <DEDUP_REMOVED lines=14> */
[----:B------:R-:W-:Y:S01]  /*d660*/  FFMA.FTZ R141, R160, R9, -R125 ;  /* 0x00000009a08d7223 */ /* 0x000fe2000001087d */
[----:B------:R-:W-:Y:S01]  /*d670*/  LOP3.LUT P6, RZ, R209, 0x7f, RZ, 0xc0, !PT ;  /* 0x0000007fd1ff7812 */ /* 0x000fe200078cc0ff */
[----:B------:R0:W-:Y:S01]  /*d680*/  MUFU.EX2 R15, R172 ;  /* 0x000000ac000f7308 */ /* 0x0001e20000000800 */
[----:B------:R-:W-:-:S04]  /*d690*/  FMNMX.FTZ R21, R186, R21, !PT ;  /* 0x00000015ba157209 */ /* 0x000fc80007810000 */
[----:B------:R-:W-:-:S03]  /*d6a0*/  FMNMX.FTZ R121, R208, R21, !PT ;  /* 0x00000015d0797209 */ /* 0x000fc60007810000 */
[----:B------:R1:W-:Y:S01]  /*d6b0*/  MUFU.EX2 R21, R174 ;  /* 0x000000ae00157308 */ /* 0x0003e20000000800 */
[----:B------:R-:W-:Y:S01]  /*d6c0*/  FMNMX.FTZ R121, R124, R121, !PT ;  /* 0x000000797c797209 */ /* 0x000fe20007810000 */
[-CC-:B0-----:R-:W-:Y:S01]  /*d6d0*/  FFMA.FTZ R172, R178, R9.reuse, -R125.reuse ;  /* 0x00000009b2ac7223 */ /* 0x181fe2000001087d */
[-CC-:B------:R-:W-:Y:S01]  /*d6e0*/  FFMA.FTZ R178, R144, R9.reuse, -R125.reuse ;  /* 0x0000000990b27223 */ /* 0x180fe2000001087d */
[----:B------:R-:W-:Y:S01]  /*d6f0*/  FFMA.FTZ R144, R158, R9, -R125 ;  /* 0x000000099e907223 */ /* 0x000fe2000001087d */
[----:B------:R-:W-:-:S03]  /*d700*/  FMNMX.FTZ R121, R190, R121, !PT ;  /* 0x00000079be797209 */ /* 0x000fc60007810000 */
[----:B------:R-:W-:Y:S01]  /*d710*/  MUFU.EX2 R168, R168 ;  /* 0x000000a800a87308 */ /* 0x000fe20000000800 */
[----:B------:R-:W-:Y:S02]  /*d720*/  FMNMX.FTZ R121, R126, R121, !PT ;  /* 0x000000797e797209 */ /* 0x000fe40007810000 */
[----:B-1----:R-:W-:Y:S01]  /*d730*/  FSEL R174, R127, -INF , !P3 ;  /* 0xff8000007fae7808 */ /* 0x002fe20005800000 */
[--C-:B------:R-:W-:Y:S01]  /*d740*/  FFMA.FTZ R127, R166, R9, -R125.reuse ;  /* 0x00000009a67f7223 */ /* 0x100fe2000001087d */
[----:B------:R-:W-:Y:S02]  /*d750*/  FMNMX.FTZ R131, R20, R121, !PT ;  /* 0x0000007914837209 */ /* 0x000fe40007810000 */
[----:B------:R-:W-:Y:S01]  /*d760*/  FSEL R166, R129, -INF , !P5 ;  /* 0xff80000081a67808 */ /* 0x000fe20006800000 */
[--C-:B------:R-:W-:Y:S01]  /*d770*/  FFMA.FTZ R129, R138, R9, -R125.reuse ;  /* 0x000000098a817223 */ /* 0x100fe2000001087d */
[----:B------:R-:W-:Y:S01]  /*d780*/  FMNMX.FTZ R131, R132, R131, !PT ;  /* 0x0000008384837209 */ /* 0x000fe20007810000 */
[-CC-:B------:R-:W-:Y:S01]  /*d790*/  FFMA.FTZ R138, R142, R9.reuse, -R125.reuse ;  /* 0x000000098e8a7223 */ /* 0x180fe2000001087d */
[----:B------:R-:W-:Y:S01]  /*d7a0*/  MUFU.EX2 R170, R170 ;  /* 0x000000aa00aa7308 */ /* 0x000fe20000000800 */
[----:B------:R-:W-:Y:S01]  /*d7b0*/  FFMA.FTZ R142, R154, R9, -R125 ;  /* 0x000000099a8e7223 */ /* 0x000fe2000001087d */
[----:B------:R-:W-:-:S04]  /*d7c0*/  FMNMX.FTZ R131, R120, R131, !PT ;  /* 0x0000008378837209 */ /* 0x000fc80007810000 */
[----:B------:R-:W-:Y:S02]  /*d7d0*/  FMNMX.FTZ R131, R134, R131, !PT ;  /* 0x0000008386837209 */ /* 0x000fe40007810000 */
[----:B------:R-:W-:Y:S02]  /*d7e0*/  MUFU.EX2 R121, R180 ;  /* 0x000000b400797308 */ /* 0x000fe40000000800 */
[----:B------:R-:W-:-:S04]  /*d7f0*/  FMNMX.FTZ R131, R14, R131, !PT ;  /* 0x000000830e837209 */ /* 0x000fc80007810000 */
[----:B------:R-:W-:Y:S02]  /*d800*/  FMNMX.FTZ R131, R136, R131, !PT ;  /* 0x0000008388837209 */ /* 0x000fe40007810000 */
[----:B------:R-:W-:Y:S02]  /*d810*/  MUFU.EX2 R172, R172 ;  /* 0x000000ac00ac7308 */ /* 0x000fe40000000800 */
[----:B------:R-:W-:-:S04]  /*d820*/  FMNMX.FTZ R131, R122, R131, !PT ;  /* 0x000000837a837209 */ /* 0x000fc80007810000 */
[----:B------:R-:W-:Y:S02]  /*d830*/  FMNMX.FTZ R131, R174, R131, !PT ;  /* 0x00000083ae837209 */ /* 0x000fe40007810000 */
[----:B------:R0:W-:Y:S02]  /*d840*/  MUFU.EX2 R180, R182 ;  /* 0x000000b600b47308 */ /* 0x0001e40000000800 */
[----:B------:R-:W-:-:S04]  /*d850*/  FMNMX.FTZ R131, R128, R131, !PT ;  /* 0x0000008380837209 */ /* 0x000fc80007810000 */
[----:B------:R-:W-:Y:S02]  /*d860*/  FMNMX.FTZ R131, R166, R131, !PT ;  /* 0x00000083a6837209 */ /* 0x000fe40007810000 */
[----:B------:R-:W-:Y:S01]  /*d870*/  MUFU.EX2 R127, R127 ;  /* 0x0000007f007f7308 */ /* 0x000fe20000000800 */
[--C-:B0-----:R-:W-:Y:S01]  /*d880*/  FFMA.FTZ R182, R162, R9, -R125.reuse ;  /* 0x00000009a2b67223 */ /* 0x101fe2000001087d */
[----:B------:R-:W-:Y:S01]  /*d890*/  FMNMX.FTZ R0, R130, R131, !PT ;  /* 0x0000008382007209 */ /* 0x000fe20007810000 */
[-CC-:B------:R-:W-:Y:S01]  /*d8a0*/  FFMA.FTZ R131, R140, R9.reuse, -R125.reuse ;  /* 0x000000098c837223 */ /* 0x180fe2000001087d */
[----:B------:R-:W-:-:S03]  /*d8b0*/  FFMA.FTZ R140, R150, R9, -R125 ;  /* 0x00000009968c7223 */ /* 0x000fc6000001087d */
        /* <DEDUP_REMOVED lines=159> */
.L_x_4863:
        /* <DEDUP_REMOVED lines=99> */
.L_x_4881:
[----:B------:R-:W-:Y:S01]  /*e8e0*/  ULEA UR5, UR37, UR38, 0x3 ;  /* 0x0000002625057291 */ /* 0x000fe2000f8e183f */
[----:B------:R-:W-:-:S05]  /*e8f0*/  IMAD.U32 R0, RZ, RZ, UR36 ;  /* 0x00000024ff007e24 */ /* 0x000fca000f8e00ff */
[----:B------:R-:W-:-:S04]  /*e900*/  SHF.L.U32 R0, R0, 0x1f, RZ ;  /* 0x0000001f00007819 */ /* 0x000fc800000006ff */
[----:B------:R0:W1:Y:S01]  /*e910*/  SYNCS.PHASECHK.TRANS64.TRYWAIT P1, [UR5+0x30850], R0 ;  /* 0x03085000ff0075a7 */ /* 0x0000620008020145 */
[----:B------:R-:W-:Y:S05]  /*e920*/  @!P0 BRA `(.L_x_4882) ;  /* 0x0000000000048947 */ /* 0x000fea0003800000 */
[----:B------:R-:W-:Y:S01]  /*e930*/  BPT.TRAP 0x1 ;  /* 0x000000040000795c */ /* 0x000fe20000300000 */
.L_x_4882:
[----:B-1----:R-:W-:Y:S05]  /*e940*/  @P1 BRA `(.L_x_4883) ;  /* 0x0000000000081947 */ /* 0x002fea0003800000 */
[----:B------:R-:W1:Y:S02]  /*e950*/  SYNCS.PHASECHK.TRANS64.TRYWAIT P0, [UR5+0x30850], R0 ;  /* 0x03085000ff0075a7 */ /* 0x000e640008000145 */
[----:B-1----:R-:W-:Y:S05]  /*e960*/  @!P0 BRA `(.L_x_4884) ;  /* 0x000000a4000c8947 */ /* 0x002fea0003800000 */
.L_x_4883:
        /* <DEDUP_REMOVED lines=9> */
[----:B------:R-:W2:Y:S03]  /*ea00*/  S2R R12, SR_TID.X ;  /* 0x00000000000c7919 */ /* 0x000ea60000002100 */
        /* <DEDUP_REMOVED lines=8> */
[----:B0-----:R-:W-:Y:S01]  /*ea90*/  FADD.FTZ R2, R0, R5 ;  /* 0x0000000500027221 */ /* 0x001fe20000010000 */
[----:B------:R-:W-:Y:S01]  /*eaa0*/  UMOV UR7, 0x40000040 ;  /* 0x4000004000077882 */ /* 0x000fe20000000000 */
[----:B------:R-:W-:-:S02]  /*eab0*/  IMAD.U32 R198, RZ, RZ, UR8 ;  /* 0x00000008ffc67e24 */ /* 0x000fc4000f8e00ff */
[----:B-1----:R-:W-:Y:S01]  /*eac0*/  FADD.FTZ R7, R7, R8 ;  /* 0x0000000807077221 */ /* 0x002fe20000010000 */
        /* <DEDUP_REMOVED lines=9> */
[----:B------:R-:W-:Y:S02]  /*eb60*/  IMAD.U32 R7, RZ, RZ, UR5 ;  /* 0x00000005ff077e24 */ /* 0x000fe4000f8e00ff */
[----:B------:R-:W-:Y:S01]  /*eb70*/  IMAD.MOV.U32 R0, RZ, RZ, -0x800000 ;  /* 0xff800000ff007424 */ /* 0x000fe200078e00ff */
[----:B------:R-:W-:-:S03]  /*eb80*/  FSETP.NE.FTZ.AND P0, PT, R13, RZ, PT ;  /* 0x000000ff0d00720b */ /* 0x000fc60003f15000 */
[----:B------:R-:W-:-:S06]  /*eb90*/  @!P2 VIADD R7, R7, 0x30860 ;  /* 0x000308600707a836 */ /* 0x000fcc0000000000 */
[----:B------:R-:W0:Y:S04]  /*eba0*/  @P1 MUFU.LG2 R11, R14 ;  /* 0x0000000e000b1308 */ /* 0x000e280000000c00 */
[C---:B------:R-:W-:Y:S01]  /*ebb0*/  @P0 FMUL.FTZ R5, R9.reuse, 0.69314718246459960938 ;  /* 0x3f31721809050820 */ /* 0x040fe20000410000 */
[----:B------:R-:W-:-:S03]  /*ebc0*/  @P1 FMUL.FTZ R9, R9, 0.69314718246459960938 ;  /* 0x3f31721809091820 */ /* 0x000fc60000410000 */
[----:B------:R-:W1:Y:S08]  /*ebd0*/  @P0 MUFU.LG2 R6, R13 ;  /* 0x0000000d00060308 */ /* 0x000e700000000c00 */
[----:B------:R-:W2:Y:S01]  /*ebe0*/  @P1 MUFU.RCP R10, R14 ;  /* 0x0000000e000a1308 */ /* 0x000ea20000001000 */
[----:B0-----:R-:W-:-:S04]  /*ebf0*/  @P1 FMUL.FTZ R12, R11, 0.69314718246459960938 ;  /* 0x3f3172180b0c1820 */ /* 0x001fc80000410000 */
[----:B------:R-:W-:Y:S01]  /*ec00*/  @P1 FFMA.FTZ R2, R9, R3, R12 ;  /* 0x0000000309021223 */ /* 0x000fe2000001000c */
[----:B------:R-:W-:Y:S02]  /*ec10*/  @!P2 PRMT R9, RZ, 0x654, R7 ;  /* 0x00000654ff09a816 */ /* 0x000fe40000000007 */
[----:B------:R-:W0:Y:S01]  /*ec20*/  @P0 MUFU.RCP R8, R13 ;  /* 0x0000000d00080308 */ /* 0x000e220000001000 */
[----:B-1----:R-:W-:-:S04]  /*ec30*/  @P0 FMUL.FTZ R6, R6, 0.69314718246459960938 ;  /* 0x3f31721806060820 */ /* 0x002fc80000410000 */
[----:B------:R-:W-:Y:S01]  /*ec40*/  @P0 FFMA.FTZ R0, R5, R4, R6 ;  /* 0x0000000405000223 */ /* 0x000fe20000010006 */
[----:B------:R-:W-:Y:S01]  /*ec50*/  PLOP3.LUT P0, PT, PT, PT, PT, 0x8, 0x0 ;  /* 0x000000000000781c */ /* 0x000fe20003f0e170 */
        /* <DEDUP_REMOVED lines=27> */
[----:B------:R1:W-:Y:S01]  /*ee10*/  @!P2 SYNCS.ARRIVE.TRANS64.RED.A1T0 RZ, [R9+URZ], RZ ;  /* 0x000000ff09ffa9a7 */ /* 0x0003e2000810043f */
[----:B--2---:R-:W-:Y:S01]  /*ee20*/  FMUL.FTZ R125, R43, R10 ;  /* 0x0000000a2b7d7220 */ /* 0x004fe20000410000 */
[----:B0-----:R-:W-:Y:S01]  /*ee30*/  FMUL.FTZ R3, R32, R8 ;  /* 0x0000000820037220 */ /* 0x001fe20000410000 */
        /* <DEDUP_REMOVED lines=94> */
.L_x_4814:
        /* <DEDUP_REMOVED lines=40> */
[C---:B------:R-:W-:Y:S02]  /*f6a0*/  LOP3.LUT R21, R38.reuse, 0x380, RZ, 0xc0, !PT ;  /* 0x0000038026157812 */ /* 0x040fe400078ec0ff */
[C---:B------:R-:W-:Y:S02]  /*f6b0*/  IADD3 R75, P2, R38.reuse, 0x20, RZ ;  /* 0x00000020264b7810 */ /* 0x040fe40007f5e0ff */
[----:B------:R-:W-:-:S02]  /*f6c0*/  IADD3 R95, P1, R38, 0x40, RZ ;  /* 0x00000040265f7810 */ /* 0x000fc40007f3e0ff */
[C---:B------:R-:W-:Y:S01]  /*f6d0*/  IADD3 R133, P6, R38.reuse, 0x60, RZ ;  /* 0x0000006026857810 */ /* 0x040fe20007fde0ff */
[--C-:B------:R-:W-:Y:S01]  /*f6e0*/  IMAD.X R9, RZ, RZ, R39.reuse, P2 ;  /* 0x000000ffff097224 */ /* 0x100fe200010e0627 */
[C---:B------:R-:W-:Y:S01]  /*f6f0*/  IADD3 R135, P5, R38.reuse, 0x4000, RZ ;  /* 0x0000400026877810 */ /* 0x040fe20007fbe0ff */
[--C-:B------:R-:W-:Y:S01]  /*f700*/  IMAD.X R11, RZ, RZ, R39.reuse, P1 ;  /* 0x000000ffff0b7224 */ /* 0x100fe200008e0627 */
[----:B------:R-:W-:Y:S01]  /*f710*/  SHF.R.U64 R21, R21, 0x3, RZ ;  /* 0x0000000315157819 */ /* 0x000fe200000012ff */
        /* <DEDUP_REMOVED lines=12> */
[----:B------:R-:W-:-:S02]  /*f7e0*/  IADD3 R145, P1, R38, 0x8020, RZ ;  /* 0x0000802026917810 */ /* 0x000fc40007f3e0ff */
[C---:B------:R-:W-:Y:S02]  /*f7f0*/  IADD3 R147, P6, R38.reuse, 0x8040, RZ ;  /* 0x0000804026937810 */ /* 0x040fe40007fde0ff */
[----:B------:R-:W-:Y:S01]  /*f800*/  IADD3 R149, P5, R38, 0x8060, RZ ;  /* 0x0000806026957810 */ /* 0x000fe20007fbe0ff */
[--C-:B------:R-:W-:Y:S01]  /*f810*/  IMAD.X R33, RZ, RZ, R39.reuse, P1 ;  /* 0x000000ffff217224 */ /* 0x100fe200008e0627 */
[----:B------:R-:W-:Y:S01]  /*f820*/  LOP3.LUT R38, R21, R38, RZ, 0x3c, !PT ;  /* 0x0000002615267212 */ /* 0x000fe200078e3cff */
[--C-:B------:R-:W-:Y:S01]  /*f830*/  IMAD.X R35, RZ, RZ, R39.reuse, P6 ;  /* 0x000000ffff237224 */ /* 0x100fe200030e0627 */
[----:B------:R-:W-:Y:S01]  /*f840*/  LOP3.LUT R12, R133, 0x380, RZ, 0xc0, !PT ;  /* 0x00000380850c7812 */ /* 0x000fe200078ec0ff */
[----:B------:R-:W-:Y:S01]  /*f850*/  IMAD.X R21, RZ, RZ, R39, P5 ;  /* 0x000000ffff157224 */ /* 0x000fe200028e0627 */
[----:B------:R-:W-:Y:S02]  /*f860*/  LOP3.LUT R14, R135, 0x380, RZ, 0xc0, !PT ;  /* 0x00000380870e7812 */ /* 0x000fe400078ec0ff */
[----:B------:R-:W-:-:S02]  /*f870*/  LOP3.LUT R24, R137, 0x380, RZ, 0xc0, !PT ;  /* 0x0000038089187812 */ /* 0x000fc400078ec0ff */
[----:B------:R-:W-:Y:S02]  /*f880*/  LOP3.LUT R26, R139, 0x380, RZ, 0xc0, !PT ;  /* 0x000003808b1a7812 */ /* 0x000fe400078ec0ff */
[----:B------:R-:W-:Y:S02]  /*f890*/  SHF.R.U64 R8, R8, 0x3, RZ ;  /* 0x0000000308087819 */ /* 0x000fe400000012ff */
[----:B------:R-:W-:Y:S02]  /*f8a0*/  SHF.R.U64 R10, R10, 0x3, RZ ;  /* 0x000000030a0a7819 */ /* 0x000fe400000012ff */
[----:B------:R-:W-:Y:S02]  /*f8b0*/  LOP3.LUT R28, R141, 0x380, RZ, 0xc0, !PT ;  /* 0x000003808d1c7812 */ /* 0x000fe400078ec0ff */
[----:B------:R-:W-:Y:S02]  /*f8c0*/  LOP3.LUT R30, R143, 0x380, RZ, 0xc0, !PT ;  /* 0x000003808f1e7812 */ /* 0x000fe400078ec0ff */
[----:B------:R-:W-:-:S02]  /*f8d0*/  SHF.R.U64 R12, R12, 0x3, RZ ;  /* 0x000000030c0c7819 */ /* 0x000fc400000012ff */
[----:B------:R-:W-:Y:S02]  /*f8e0*/  SHF.R.U64 R14, R14, 0x3, RZ ;  /* 0x000000030e0e7819 */ /* 0x000fe400000012ff */
[----:B------:R-:W-:Y:S01]  /*f8f0*/  MOV R132, R38 ;  /* 0x0000002600847202 */ /* 0x000fe20000000f00 */
[----:B------:R-:W-:Y:S01]  /*f900*/  BAR.SYNC.DEFER_BLOCKING 0x1, 0x100 ;  /* 0x0044000000007b1d */ /* 0x000fe20000010000 */
[----:B------:R-:W-:Y:S02]  /*f910*/  SHF.R.U64 R24, R24, 0x3, RZ ;  /* 0x0000000318187819 */ /* 0x000fe400000012ff */
[----:B------:R-:W-:Y:S02]  /*f920*/  SHF.R.U64 R26, R26, 0x3, RZ ;  /* 0x000000031a1a7819 */ /* 0x000fe400000012ff */
[----:B------:R-:W-:Y:S02]  /*f930*/  LOP3.LUT R38, R149, 0x380, RZ, 0xc0, !PT ;  /* 0x0000038095267812 */ /* 0x000fe400078ec0ff */
[----:B------:R-:W-:-:S02]  /*f940*/  LOP3.LUT R8, R8, R75, RZ, 0x3c, !PT ;  /* 0x0000004b08087212 */ /* 0x000fc400078e3cff */
[----:B------:R-:W-:Y:S02]  /*f950*/  LOP3.LUT R10, R10, R95, RZ, 0x3c, !PT ;  /* 0x0000005f0a0a7212 */ /* 0x000fe400078e3cff */
[----:B------:R-:W-:Y:S02]  /*f960*/  SHF.R.U64 R28, R28, 0x3, RZ ;  /* 0x000000031c1c7819 */ /* 0x000fe400000012ff */
[----:B------:R-:W-:Y:S02]  /*f970*/  SHF.R.U64 R30, R30, 0x3, RZ ;  /* 0x000000031e1e7819 */ /* 0x000fe400000012ff */
[----:B------:R-:W-:Y:S02]  /*f980*/  LOP3.LUT R32, R145, 0x380, RZ, 0xc0, !PT ;  /* 0x0000038091207812 */ /* 0x000fe400078ec0ff */
[----:B------:R-:W-:Y:S02]  /*f990*/  LOP3.LUT R12, R12, R133, RZ, 0x3c, !PT ;  /* 0x000000850c0c7212 */ /* 0x000fe400078e3cff */
[----:B------:R-:W-:-:S02]  /*f9a0*/  LOP3.LUT R14, R14, R135, RZ, 0x3c, !PT ;  /* 0x000000870e0e7212 */ /* 0x000fc400078e3cff */
[----:B------:R-:W-:Y:S02]  /*f9b0*/  LOP3.LUT R34, R147, 0x380, RZ, 0xc0, !PT ;  /* 0x0000038093227812 */ /* 0x000fe400078ec0ff */
[----:B------:R-:W-:Y:S01]  /*f9c0*/  LOP3.LUT R24, R24, R137, RZ, 0x3c, !PT ;  /* 0x0000008918187212 */ /* 0x000fe200078e3cff */
[----:B------:R0:W-:Y:S01]  /*f9d0*/  STSM.16.M88.4 [R132], R4 ;  /* 0x0000000484007844 */ /* 0x0001e20000000200 */
[----:B------:R-:W-:Y:S02]  /*f9e0*/  LOP3.LUT R26, R26, R139, RZ, 0x3c, !PT ;  /* 0x0000008b1a1a7212 */ /* 0x000fe400078e3cff */
[----:B------:R-:W-:Y:S02]  /*f9f0*/  SHF.R.U64 R38, R38, 0x3, RZ ;  /* 0x0000000326267819 */ /* 0x000fe400000012ff */
[----:B------:R-:W-:Y:S02]  /*fa00*/  LOP3.LUT R28, R28, R141, RZ, 0x3c, !PT ;  /* 0x0000008d1c1c7212 */ /* 0x000fe400078e3cff */
[----:B------:R-:W-:-:S02]  /*fa10*/  LOP3.LUT R30, R30, R143, RZ, 0x3c, !PT ;  /* 0x0000008f1e1e7212 */ /* 0x000fc400078e3cff */
[----:B------:R-:W-:Y:S02]  /*fa20*/  MOV R130, R8 ;  /* 0x0000000800827202 */ /* 0x000fe40000000f00 */
[----:B------:R-:W-:Y:S02]  /*fa30*/  MOV R129, R10 ;  /* 0x0000000a00817202 */ /* 0x000fe40000000f00 */
[----:B------:R-:W-:Y:S02]  /*fa40*/  SHF.R.U64 R32, R32, 0x3, RZ ;  /* 0x0000000320207819 */ /* 0x000fe400000012ff */
[----:B------:R-:W-:Y:S02]  /*fa50*/  F2FP.BF16.F32.PACK_AB R8, R41, R40 ;  /* 0x000000282908723e */ /* 0x000fe400000010ff */
[----:B0-----:R-:W-:Y:S02]  /*fa60*/  F2FP.BF16.F32.PACK_AB R4, R120, R3 ;  /* 0x000000037804723e */ /* 0x001fe400000010ff */
[----:B------:R-:W-:-:S02]  /*fa70*/  F2FP.BF16.F32.PACK_AB R5, R127, R124 ;  /* 0x0000007c7f05723e */ /* 0x000fc400000010ff */
[----:B------:R-:W-:Y:S02]  /*fa80*/  F2FP.BF16.F32.PACK_AB R6, R37, R36 ;  /* 0x000000242506723e */ /* 0x000fe400000010ff */
[----:B------:R-:W-:Y:S02]  /*fa90*/  F2FP.BF16.F32.PACK_AB R7, R128, R123 ;  /* 0x0000007b8007723e */ /* 0x000fe400000010ff */
[----:B------:R-:W-:Y:S02]  /*faa0*/  F2FP.BF16.F32.PACK_AB R9, R125, R122 ;  /* 0x0000007a7d09723e */ /* 0x000fe400000010ff */
[----:B------:R-:W-:Y:S01]  /*fab0*/  F2FP.BF16.F32.PACK_AB R10, R45, R44 ;  /* 0x0000002c2d0a723e */ /* 0x000fe200000010ff */
[----:B------:R0:W-:Y:S01]  /*fac0*/  STSM.16.M88.4 [R130], R4 ;  /* 0x0000000482007844 */ /* 0x0001e20000000200 */
[----:B------:R-:W-:Y:S02]  /*fad0*/  F2FP.BF16.F32.PACK_AB R11, R126, R121 ;  /* 0x000000797e0b723e */ /* 0x000fe400000010ff */
[----:B------:R-:W-:-:S02]  /*fae0*/  SHF.R.U64 R34, R34, 0x3, RZ ;  /* 0x0000000322227819 */ /* 0x000fc400000012ff */
[----:B------:R-:W-:Y:S01]  /*faf0*/  MOV R95, R12 ;  /* 0x0000000c005f7202 */ /* 0x000fe20000000f00 */
[----:B------:R1:W-:Y:S01]  /*fb00*/  STSM.16.M88.4 [R129], R8 ;  /* 0x0000000881007844 */ /* 0x0003e20000000200 */
[----:B------:R-:W-:Y:S02]  /*fb10*/  MOV R94, R14 ;  /* 0x0000000e005e7202 */ /* 0x000fe40000000f00 */
[----:B------:R-:W-:Y:S02]  /*fb20*/  LOP3.LUT R20, R38, R149, RZ, 0x3c, !PT ;  /* 0x0000009526147212 */ /* 0x000fe400078e3cff */
[----:B------:R-:W-:Y:S02]  /*fb30*/  MOV R75, R24 ;  /* 0x00000018004b7202 */ /* 0x000fe40000000f00 */
[----:B------:R-:W-:Y:S02]  /*fb40*/  MOV R74, R26 ;  /* 0x0000001a004a7202 */ /* 0x000fe40000000f00 */
[----:B------:R-:W-:-:S02]  /*fb50*/  F2FP.BF16.F32.PACK_AB R12, R49, R48 ;  /* 0x00000030310c723e */ /* 0x000fc400000010ff */
[----:B------:R-:W-:Y:S02]  /*fb60*/  F2FP.BF16.F32.PACK_AB R13, R51, R50 ;  /* 0x00000032330d723e */ /* 0x000fe400000010ff */
[----:B------:R-:W-:Y:S02]  /*fb70*/  F2FP.BF16.F32.PACK_AB R14, R53, R52 ;  /* 0x00000034350e723e */ /* 0x000fe400000010ff */
[----:B------:R-:W-:Y:S02]  /*fb80*/  F2FP.BF16.F32.PACK_AB R15, R55, R54 ;  /* 0x00000036370f723e */ /* 0x000fe400000010ff */
[----:B------:R-:W-:Y:S02]  /*fb90*/  MOV R39, R28 ;  /* 0x0000001c00277202 */ /* 0x000fe40000000f00 */
[----:B------:R-:W-:Y:S01]  /*fba0*/  MOV R38, R30 ;  /* 0x0000001e00267202 */ /* 0x000fe20000000f00 */
[----:B------:R-:W-:Y:S01]  /*fbb0*/  STSM.16.M88.4 [R95], R12 ;  /* 0x0000000c5f007844 */ /* 0x000fe20000000200 */
[----:B------:R-:W-:-:S02]  /*fbc0*/  F2FP.BF16.F32.PACK_AB R24, R57, R56 ;  /* 0x000000383918723e */ /* 0x000fc400000010ff */
[----:B------:R-:W-:Y:S02]  /*fbd0*/  F2FP.BF16.F32.PACK_AB R25, R59, R58 ;  /* 0x0000003a3b19723e */ /* 0x000fe400000010ff */
[----:B------:R-:W-:Y:S02]  /*fbe0*/  F2FP.BF16.F32.PACK_AB R26, R61, R60 ;  /* 0x0000003c3d1a723e */ /* 0x000fe400000010ff */
[----:B------:R-:W-:Y:S01]  /*fbf0*/  F2FP.BF16.F32.PACK_AB R27, R63, R62 ;  /* 0x0000003e3f1b723e */ /* 0x000fe200000010ff */
[----:B------:R-:W2:Y:S01]  /*fc00*/  LDC R60, c[0x0][0xbe8] ;  /* 0x0002fa00ff3c7b82 */ /* 0x000ea20000000800 */
[----:B------:R-:W-:Y:S02]  /*fc10*/  LOP3.LUT R32, R32, R145, RZ, 0x3c, !PT ;  /* 0x0000009120207212 */ /* 0x000fe400078e3cff */
[----:B------:R-:W-:Y:S01]  /*fc20*/  F2FP.BF16.F32.PACK_AB R28, R65, R64 ;  /* 0x00000040411c723e */ /* 0x000fe200000010ff */
[----:B------:R-:W-:Y:S01]  /*fc30*/  STSM.16.M88.4 [R94], R24 ;  /* 0x000000185e007844 */ /* 0x000fe20000000200 */
[----:B------:R-:W-:-:S02]  /*fc40*/  F2FP.BF16.F32.PACK_AB R29, R67, R66 ;  /* 0x00000042431d723e */ /* 0x000fc400000010ff */
[----:B------:R-:W-:Y:S02]  /*fc50*/  F2FP.BF16.F32.PACK_AB R30, R69, R68 ;  /* 0x00000044451e723e */ /* 0x000fe400000010ff */
[----:B------:R-:W-:Y:S02]  /*fc60*/  F2FP.BF16.F32.PACK_AB R31, R71, R70 ;  /* 0x00000046471f723e */ /* 0x000fe400000010ff */
[----:B------:R-:W-:Y:S02]  /*fc70*/  LOP3.LUT R34, R34, R147, RZ, 0x3c, !PT ;  /* 0x0000009322227212 */ /* 0x000fe400078e3cff */
[----:B0-----:R-:W-:Y:S01]  /*fc80*/  F2FP.BF16.F32.PACK_AB R4, R73, R72 ;  /* 0x000000484904723e */ /* 0x001fe200000010ff */
[----:B------:R-:W-:Y:S01]  /*fc90*/  STSM.16.M88.4 [R75], R28 ;  /* 0x0000001c4b007844 */ /* 0x000fe20000000200 */
[----:B------:R-:W-:Y:S02]  /*fca0*/  F2FP.BF16.F32.PACK_AB R5, R47, R42 ;  /* 0x0000002a2f05723e */ /* 0x000fe400000010ff */
[----:B------:R-:W-:-:S02]  /*fcb0*/  F2FP.BF16.F32.PACK_AB R6, R77, R76 ;  /* 0x0000004c4d06723e */ /* 0x000fc400000010ff */
[----:B------:R-:W-:Y:S02]  /*fcc0*/  F2FP.BF16.F32.PACK_AB R7, R79, R78 ;  /* 0x0000004e4f07723e */ /* 0x000fe400000010ff */
[----:B-1----:R-:W-:Y:S02]  /*fcd0*/  F2FP.BF16.F32.PACK_AB R8, R81, R80 ;  /* 0x000000505108723e */ /* 0x002fe400000010ff */
[----:B------:R-:W-:Y:S01]  /*fce0*/  F2FP.BF16.F32.PACK_AB R9, R83, R82 ;  /* 0x000000525309723e */ /* 0x000fe200000010ff */
[----:B------:R0:W-:Y:S01]  /*fcf0*/  STSM.16.M88.4 [R74], R4 ;  /* 0x000000044a007844 */ /* 0x0001e20000000200 */
[----:B------:R-:W-:Y:S02]  /*fd00*/  F2FP.BF16.F32.PACK_AB R10, R85, R84 ;  /* 0x00000054550a723e */ /* 0x000fe400000010ff */
[----:B------:R-:W-:Y:S02]  /*fd10*/  F2FP.BF16.F32.PACK_AB R11, R87, R86 ;  /* 0x00000056570b723e */ /* 0x000fe400000010ff */
[----:B------:R-:W-:-:S02]  /*fd20*/  MOV R32, R32 ;  /* 0x0000002000207202 */ /* 0x000fc40000000f00 */
[----:B------:R-:W-:Y:S01]  /*fd30*/  MOV R34, R34 ;  /* 0x0000002200227202 */ /* 0x000fe20000000f00 */
[----:B------:R1:W-:Y:S01]  /*fd40*/  STSM.16.M88.4 [R39], R8 ;  /* 0x0000000827007844 */ /* 0x0003e20000000200 */
[----:B------:R-:W-:Y:S02]  /*fd50*/  MOV R20, R20 ;  /* 0x0000001400147202 */ /* 0x000fe40000000f00 */
[----:B------:R-:W-:Y:S01]  /*fd60*/  R2UR UR4, R197 ;  /* 0x00000000c50472ca */ /* 0x000fe200000e0000 */
[----:B------:R3:W-:Y:S01]  /*fd70*/  STSM.16.M88.4 [R38], R88 ;  /* 0x0000005826007844 */ /* 0x0007e20000000200 */
[----:B------:R-:W-:-:S03]  /*fd80*/  PLOP3.LUT P0, PT, PT, PT, UP0, 0x80, 0x0 ;  /* 0x000000000000781c */ /* 0x000fc60003f0f008 */
[----:B------:R3:W-:Y:S04]  /*fd90*/  STSM.16.M88.4 [R32], R96 ;  /* 0x0000006020007844 */ /* 0x0007e80000000200 */
[----:B------:R3:W-:Y:S04]  /*fda0*/  STSM.16.M88.4 [R34], R104 ;  /* 0x0000006822007844 */ /* 0x0007e80000000200 */
[----:B------:R3:W-:Y:S01]  /*fdb0*/  STSM.16.M88.4 [R20], R112 ;  /* 0x0000007014007844 */ /* 0x0007e20000000200 */
[----:B------:R-:W-:-:S06]  /*fdc0*/  UIMAD.WIDE UR8, UR4, 0x4, UR8 ;  /* 0x00000004040878a5 */ /* 0x000fcc000f8e0208 */
[----:B0-----:R-:W-:Y:S02]  /*fdd0*/  IMAD.U32 R4, RZ, RZ, UR8 ;  /* 0x00000008ff047e24 */ /* 0x001fe4000f8e00ff */
[----:B------:R-:W-:Y:S01]  /*fde0*/  IMAD.U32 R5, RZ, RZ, UR9 ;  /* 0x00000009ff057e24 */ /* 0x000fe2000f8e00ff */
[----:B------:R-:W-:Y:S01]  /*fdf0*/  BAR.SYNC.DEFER_BLOCKING 0x1, 0x100 ;  /* 0x0044000000007b1d */ /* 0x000fe20000010000 */
[----:B--2---:R-:W-:-:S05]  /*fe00*/  ISETP.NE.AND P1, PT, R60, 0x1, PT ;  /* 0x000000013c00780c */ /* 0x004fca0003f25270 */
[----:B------:R-:W-:Y:S01]  /*fe10*/  ULDC.64 UR8, c[0x0][0xc08] ;  /* 0x0003020000087ab9 */ /* 0x000fe20000000a00 */
[----:B------:R-:W2:Y:S01]  /*fe20*/  @P0 LDG.E R3, desc[UR12][R4.64] ;  /* 0x0000000c04030981 */ /* 0x000ea2000c1e1900 */
[----:B------:R-:W-:-:S06]  /*fe30*/  UISETP.NE.U32.AND UP1, UPT, UR8, URZ, UPT ;  /* 0x0000003f0800728c */ /* 0x000fcc000bf25070 */
[----:B------:R-:W0:Y:S01]  /*fe40*/  @P1 LDC R6, c[0x0][0xbec] ;  /* 0x0002fb00ff061b82 */ /* 0x000e220000000800 */
[----:B------:R-:W-:Y:S01]  /*fe50*/  ULDC UR10, c[0x0][0xa88] ;  /* 0x0002a200000a7ab9 */ /* 0x000fe20000000800 */
[----:B------:R-:W-:-:S06]  /*fe60*/  UISETP.NE.AND.EX UP1, UPT, UR9, URZ, UPT, UP1 ;  /* 0x0000003f0900728c */ /* 0x000fcc000bf25310 */
[----:B-1----:R-:W1:Y:S01]  /*fe70*/  @P1 LDC R8, c[0x0][0xbf0] ;  /* 0x0002fc00ff081b82 */ /* 0x002e620000000800 */
[----:B------:R-:W-:-:S04]  /*fe80*/  PLOP3.LUT P2, PT, PT, PT, UP1, 0x80, 0x0 ;  /* 0x000000000000781c */ /* 0x000fc80003f4f018 */
[----:B------:R-:W-:Y:S02]  /*fe90*/  @UP1 ULDC.64 UR8, c[0x0][0xc08] ;  /* 0x0003020000081ab9 */ /* 0x000fe40000000a00 */
[----:B------:R-:W-:-:S03]  /*fea0*/  @UP1 UIMAD.WIDE UR8, UR4, 0x4, UR8 ;  /* 0x00000004040818a5 */ /* 0x000fc6000f8e0208 */
[----:B------:R-:W-:-:S03]  /*feb0*/  UMOV UR4, URZ ;  /* 0x0000003f00047c82 */ /* 0x000fc60008000000 */
[----:B------:R-:W-:Y:S02]  /*fec0*/  IMAD.U32 R10, RZ, RZ, UR8 ;  /* 0x00000008ff0a7e24 */ /* 0x000fe4000f8e00ff */
[----:B------:R-:W-:Y:S01]  /*fed0*/  IMAD.U32 R11, RZ, RZ, UR9 ;  /* 0x00000009ff0b7e24 */ /* 0x000fe2000f8e00ff */
[----:B--2---:R-:W-:Y:S01]  /*fee0*/  @P0 R2UR UR4, R3 ;  /* 0x00000000030402ca */ /* 0x004fe200000e0000 */
[----:B------:R-:W-:-:S06]  /*fef0*/  IMAD.U32 R3, RZ, RZ, UR10 ;  /* 0x0000000aff037e24 */ /* 0x000fcc000f8e00ff */
[----:B------:R3:W5:Y:S01]  /*ff00*/  @P2 LDG.E R3, desc[UR12][R10.64] ;  /* 0x0000000c0a032981 */ /* 0x000762000c1e1900 */
[----:B01----:R-:W-:Y:S07]  /*ff10*/  @P2 BRA `(.L_x_4887) ;  /* 0x0000000000142947 */ /* 0x003fee0003800000 */
[----:B------:R-:W-:Y:S05]  /*ff20*/  @!P0 BRA `(.L_x_4887) ;  /* 0x0000000000108947 */ /* 0x000fea0003800000 */
[----:B------:R-:W-:Y:S02]  /*ff30*/  ULDC.64 UR8, c[0x0][0x208] ;  /* 0x0000820000087ab9 */ /* 0x000fe40000000a00 */
[----:B---3--:R-:W2:Y:S04]  /*ff40*/  LDG.E R10, desc[UR8][R4.64] ;  /* 0x00000008040a7981 */ /* 0x008ea8000c1e1900 */
[----:B-----5:R-:W2:Y:S02]  /*ff50*/  LDG.E R3, desc[UR8][R4.64+0x4] ;  /* 0x0000040804037981 */ /* 0x020ea4000c1e1900 */
[----:B--2---:R-:W-:-:S07]  /*ff60*/  IMAD.IADD R3, R3, 0x1, -R10 ;  /* 0x0000000103037824 */ /* 0x004fce00078e0a0a */
.L_x_4887:
[----:B------:R-:W-:Y:S01]  /*ff70*/  R2UR UR19, R195 ;  /* 0x00000000c31372ca */ /* 0x000fe200000e0000 */
[----:B------:R-:W-:Y:S01]  /*ff80*/  USHF.R.S32.HI UR9, URZ, 0x1f, UR4 ;  /* 0x0000001f3f097899 */ /* 0x000fe20008011404 */
[----:B------:R-:W-:Y:S01]  /*ff90*/  R2UR UR13, R197 ;  /* 0x00000000c50d72ca */ /* 0x000fe200000e0000 */
[----:B------:R-:W-:Y:S01]  /*ffa0*/  ULDC.64 UR14, c[0x0][0xb90] ;  /* 0x0002e400000e7ab9 */ /* 0x000fe20000000a00 */
[----:B------:R-:W-:Y:S01]  /*ffb0*/  UMOV UR8, UR4 ;  /* 0x0000000400087c82 */ /* 0x000fe20008000000 */
[----:B------:R-:W-:Y:S01]  /*ffc0*/  VIADD R9, R19, UR60 ;  /* 0x0000003c13097c36 */ /* 0x000fe20008000000 */
[----:B------:R-:W-:Y:S01]  /*ffd0*/  ULDC.64 UR20, c[0x0][0x208] ;  /* 0x0000820000147ab9 */ /* 0x000fe20000000a00 */
[----:B------:R-:W-:Y:S02]  /*ffe0*/  VIADD R26, R201, UR60 ;  /* 0x0000003cc91a7c36 */ /* 0x000fe40008000000 */
[----:B------:R-:W-:-:S04]  /*fff0*/  @P1 IMAD.HI.U32 R5, R9, R6, RZ ;  /* 0x0000000609051227 */ /* 0x000fc800078e00ff */
[----:B------:R-:W-:Y:S01]  /*10000*/  USHF.R.S32.HI UR16, URZ, 0x1f, UR19 ;  /* 0x0000001f3f107899 */ /* 0x000fe20008011413 */
[----:B------:R-:W-:Y:S01]  /*10010*/  IMAD.MOV.U32 R4, RZ, RZ, R9 ;  /* 0x000000ffff047224 */ /* 0x000fe200078e0009 */
[----:B------:R-:W-:Y:S01]  /*10020*/  UIMAD.WIDE.U32 UR10, UR19, UR14, UR8 ;  /* 0x0000000e130a72a5 */ /* 0x000fe2000f8e0008 */
[----:B------:R-:W-:Y:S01]  /*10030*/  @P1 SHF.R.U32.HI R4, RZ, R8, R5 ;  /* 0x00000008ff041219 */ /* 0x000fe20000011605 */
[----:B------:R-:W-:Y:S01]  /*10040*/  USHF.R.S32.HI UR8, URZ, 0x1f, UR13 ;  /* 0x0000001f3f087899 */ /* 0x000fe2000801140d */
[----:B------:R-:W-:Y:S01]  /*10050*/  IMAD R5, R196, 0x40, R22 ;  /* 0x00000040c4057824 */ /* 0x000fe200078e0216 */
[----:B------:R-:W-:Y:S01]  /*10060*/  UIMAD UR12, UR16, UR14, URZ ;  /* 0x0000000e100c72a4 */ /* 0x000fe2000f8e023f */
[----:B-----5:R-:W-:Y:S01]  /*10070*/  IMAD R63, R3, R60, RZ ;  /* 0x0000003c033f7224 */ /* 0x020fe200078e02ff */
[----:B------:R-:W-:Y:S01]  /*10080*/  USEL UR18, UR8, URZ, !UP0 ;  /* 0x0000003f08127287 */ /* 0x000fe2000c000000 */
[----:B------:R-:W-:Y:S01]  /*10090*/  IMAD.MOV R7, RZ, RZ, -R4 ;  /* 0x000000ffff077224 */ /* 0x000fe200078e0a04 */
[----:B------:R-:W-:Y:S01]  /*100a0*/  UIMAD UR12, UR19, UR15, UR12 ;  /* 0x0000000f130c72a4 */ /* 0x000fe2000f8e020c */
[----:B------:R-:W-:Y:S01]  /*100b0*/  IMAD.WIDE R16, R5, 0x2, R16 ;  /* 0x0000000205107825 */ /* 0x000fe200078e0210 */
[----:B------:R-:W-:Y:S01]  /*100c0*/  USEL UR17, UR13, URZ, !UP0 ;  /* 0x0000003f0d117287 */ /* 0x000fe2000c000000 */
[----:B------:R-:W-:Y:S01]  /*100d0*/  SHF.R.S32.HI R5, RZ, 0x1f, R4 ;  /* 0x0000001fff057819 */ /* 0x000fe20000011404 */
[----:B------:R-:W-:Y:S01]  /*100e0*/  ULDC.64 UR14, c[0x0][0xb98] ;  /* 0x0002e600000e7ab9 */ /* 0x000fe20000000a00 */
[----:B------:R-:W-:Y:S01]  /*100f0*/  UIADD3 UR11, UR11, UR12, URZ ;  /* 0x0000000c0b0b7290 */ /* 0x000fe2000fffe03f */
[----:B------:R-:W-:Y:S01]  /*10100*/  IMAD R7, R60, R7, R9 ;  /* 0x000000073c077224 */ /* 0x000fe200078e0209 */
[----:B------:R-:W-:Y:S01]  /*10110*/  UIMAD UR8, UR18, UR14, URZ ;  /* 0x0000000e120872a4 */ /* 0x000fe2000f8e023f */
[C---:B------:R-:W-:Y:S01]  /*10120*/  IADD3 R13, P2, R16.reuse, 0x1000, RZ ;  /* 0x00001000100d7810 */ /* 0x040fe20007f5e0ff */
[----:B------:R-:W-:Y:S01]  /*10130*/  UIMAD.WIDE.U32 UR10, UR17, UR14, UR10 ;  /* 0x0000000e110a72a5 */ /* 0x000fe2000f8e000a */
[----:B------:R-:W-:Y:S01]  /*10140*/  IADD3 R33, P3, R16, 0x6000, RZ ;  /* 0x0000600010217810 */ /* 0x000fe20007f7e0ff */
[----:B------:R-:W-:Y:S01]  /*10150*/  UIMAD UR8, UR17, UR15, UR8 ;  /* 0x0000000f110872a4 */ /* 0x000fe2000f8e0208 */
[----:B------:R-:W-:Y:S01]  /*10160*/  SHF.R.S32.HI R6, RZ, 0x1f, R7 ;  /* 0x0000001fff067819 */ /* 0x000fe20000011407 */
[----:B------:R-:W-:Y:S01]  /*10170*/  ULDC.64 UR12, c[0x0][0xaa0] ;  /* 0x0002a800000c7ab9 */ /* 0x000fe20000000a00 */
[----:B------:R-:W-:-:S02]  /*10180*/  LOP3.LUT R12, R13, 0x380, RZ, 0xc0, !PT ;  /* 0x000003800d0c7812 */ /* 0x000fc400078ec0ff */
[----:B------:R-:W-:Y:S01]  /*10190*/  IADD3 R4, P0, R4, UR10, RZ ;  /* 0x0000000a04047c10 */ /* 0x000fe2000ff1e0ff */
[----:B------:R-:W-:Y:S01]  /*101a0*/  IMAD.U32 R8, RZ, RZ, UR8 ;  /* 0x00000008ff087e24 */ /* 0x000fe2000f8e00ff */
[----:B------:R-:W-:Y:S02]  /*101b0*/  SHF.R.U64 R12, R12, 0x3, RZ ;  /* 0x000000030c0c7819 */ /* 0x000fe400000012ff */
[----:B---3--:R-:W-:Y:S02]  /*101c0*/  LOP3.LUT R32, R33, 0x380, RZ, 0xc0, !PT ;  /* 0x0000038021207812 */ /* 0x008fe400078ec0ff */
[----:B------:R-:W-:Y:S01]  /*101d0*/  IADD3.X R5, R5, UR11, R8, P0, !PT ;  /* 0x0000000b05057c10 */ /* 0x000fe200087fe408 */
[----:B------:R-:W-:Y:S01]  /*101e0*/  ULDC.64 UR10, c[0x0][0xb88] ;  /* 0x0002e200000a7ab9 */ /* 0x000fe20000000a00 */
[----:B------:R-:W-:Y:S01]  /*101f0*/  LOP3.LUT R12, R12, R13, RZ, 0x3c, !PT ;  /* 0x0000000d0c0c7212 */ /* 0x000fe200078e3cff */
[----:B------:R-:W-:Y:S01]  /*10200*/  IMAD R6, R6, UR10, RZ ;  /* 0x0000000a06067c24 */ /* 0x000fe2000f8e02ff */
[----:B------:R-:W-:Y:S01]  /*10210*/  SHF.R.U64 R32, R32, 0x3, RZ ;  /* 0x0000000320207819 */ /* 0x000fe200000012ff */
[----:B------:R-:W-:Y:S01]  /*10220*/  IMAD.WIDE.U32 R4, R7, UR10, R4 ;  /* 0x0000000a07047c25 */ /* 0x000fe2000f8e0004 */
[----:B------:R-:W-:-:S02]  /*10230*/  IADD3 R9, P6, R16, 0x2000, RZ ;  /* 0x0000200010097810 */ /* 0x000fc40007fde0ff */
[----:B------:R-:W-:Y:S01]  /*10240*/  LOP3.LUT R32, R32, R33, RZ, 0x3c, !PT ;  /* 0x0000002120207212 */ /* 0x000fe200078e3cff */
[----:B------:R-:W-:Y:S01]  /*10250*/  IMAD R11, R7, UR11, R6 ;  /* 0x0000000b070b7c24 */ /* 0x000fe2000f8e0206 */
[----:B------:R-:W-:Y:S01]  /*10260*/  ULDC.64 UR10, c[0x0][0xb50] ;  /* 0x0002d400000a7ab9 */ /* 0x000fe20000000a00 */
[----:B------:R-:W-:Y:S01]  /*10270*/  IMAD.X R13, RZ, RZ, R17, P2 ;  /* 0x000000ffff0d7224 */ /* 0x000fe200010e0611 */
[----:B------:R-:W-:Y:S01]  /*10280*/  IADD3 R25, P2, R16, 0x7000, RZ ;  /* 0x0000700010197810 */ /* 0x000fe20007f5e0ff */
[----:B------:R-:W-:Y:S01]  /*10290*/  IMAD.IADD R5, R5, 0x1, R11 ;  /* 0x0000000105057824 */ /* 0x000fe200078e020b */
[----:B------:R-:W-:Y:S01]  /*102a0*/  LEA R11, P0, R4, UR10, 0x2 ;  /* 0x0000000a040b7c11 */ /* 0x000fe2000f8010ff */
[----:B------:R-:W-:Y:S01]  /*102b0*/  IMAD.X R33, RZ, RZ, R17, P3 ;  /* 0x000000ffff217224 */ /* 0x000fe200018e0611 */
[----:B------:R-:W-:Y:S01]  /*102c0*/  LOP3.LUT R24, R25, 0x380, RZ, 0xc0, !PT ;  /* 0x0000038019187812 */ /* 0x000fe200078ec0ff */
[----:B------:R-:W-:Y:S01]  /*102d0*/  VIADD R6, R26, 0x8 ;  /* 0x000000081a067836 */ /* 0x000fe20000000000 */
[----:B------:R-:W-:Y:S01]  /*102e0*/  LEA.HI.X R14, R4, UR11, R5, 0x2, P0 ;  /* 0x0000000b040e7c11 */ /* 0x000fe200080f1405 */
[----:B------:R-:W-:Y:S01]  /*102f0*/  SHFL.IDX PT, R20, R11, RZ, 0x1c1f ;  /* 0x001c1fff0b147589 */ /* 0x000fe200000e0000 */
[----:B------:R-:W-:-:S02]  /*10300*/  IADD3 R41, P0, R16, 0x5000, RZ ;  /* 0x0000500010297810 */ /* 0x000fc40007f1e0ff */
[----:B------:R-:W-:Y:S01]  /*10310*/  SHF.R.U64 R24, R24, 0x3, RZ ;  /* 0x0000000318187819 */ /* 0x000fe200000012ff */
[----:B------:R-:W0:Y:S01]  /*10320*/  SHFL.IDX PT, R21, R14, RZ, 0x1c1f ;  /* 0x001c1fff0e157589 */ /* 0x000e2200000e0000 */
[----:B------:R-:W-:Y:S02]  /*10330*/  LOP3.LUT R40, R41, 0x380, RZ, 0xc0, !PT ;  /* 0x0000038029287812 */ /* 0x000fe400078ec0ff */
[----:B------:R-:W-:Y:S01]  /*10340*/  IADD3 R10, P3, R16, 0xb000, RZ ;  /* 0x0000b000100a7810 */ /* 0x000fe20007f7e0ff */
[----:B------:R-:W-:Y:S01]  /*10350*/  SHFL.IDX PT, R38, R11, 0x1, 0x1c1f ;  /* 0x003c1f000b267f89 */ /* 0x000fe200000e0000 */
[----:B------:R-:W-:Y:S02]  /*10360*/  SHF.R.U64 R40, R40, 0x3, RZ ;  /* 0x0000000328287819 */ /* 0x000fe400000012ff */
[----:B------:R-:W-:Y:S01]  /*10370*/  LOP3.LUT R24, R24, R25, RZ, 0x3c, !PT ;  /* 0x0000001918187212 */ /* 0x000fe200078e3cff */
[--C-:B------:R-:W-:Y:S01]  /*10380*/  IMAD.X R25, RZ, RZ, R17.reuse, P2 ;  /* 0x000000ffff197224 */ /* 0x100fe200010e0611 */
[----:B------:R-:W-:Y:S01]  /*10390*/  LOP3.LUT R40, R40, R41, RZ, 0x3c, !PT ;  /* 0x0000002928287212 */ /* 0x000fe200078e3cff */
[----:B------:R-:W-:Y:S01]  /*103a0*/  IMAD.X R41, RZ, RZ, R17, P0 ;  /* 0x000000ffff297224 */ /* 0x000fe200000e0611 */
[----:B------:R-:W-:Y:S01]  /*103b0*/  LOP3.LUT P0, RZ, R199, 0x3, RZ, 0xc0, !PT ;  /* 0x00000003c7ff7812 */ /* 0x000fe2000780c0ff */
[----:B------:R-:W1:Y:S01]  /*103c0*/  SHFL.IDX PT, R39, R14, 0x1, 0x1c1f ;  /* 0x003c1f000e277f89 */ /* 0x000e6200000e0000 */
[----:B------:R-:W-:-:S02]  /*103d0*/  LOP3.LUT R3, R10, 0x380, RZ, 0xc0, !PT ;  /* 0x000003800a037812 */ /* 0x000fc400078ec0ff */
[C---:B------:R-:W-:Y:S02]  /*103e0*/  IADD3 R45, P4, R16.reuse, 0x4000, RZ ;  /* 0x00004000102d7810 */ /* 0x040fe40007f9e0ff */
[----:B------:R-:W-:Y:S02]  /*103f0*/  LOP3.LUT R8, R9, 0x380, RZ, 0xc0, !PT ;  /* 0x0000038009087812 */ /* 0x000fe400078ec0ff */
[----:B------:R-:W-:Y:S01]  /*10400*/  LOP3.LUT R7, R16, 0x380, RZ, 0xc0, !PT ;  /* 0x0000038010077812 */ /* 0x000fe200078ec0ff */
[----:B------:R-:W-:Y:S01]  /*10410*/  UIMAD UR10, UR9, UR12, URZ ;  /* 0x0000000c090a72a4 */ /* 0x000fe2000f8e023f */
[----:B------:R-:W-:Y:S01]  /*10420*/  ISETP.GE.OR P2, PT, R26, R63, P0 ;  /* 0x0000003f1a00720c */ /* 0x000fe20000746670 */
[----:B------:R-:W-:Y:S01]  /*10430*/  IMAD.X R37, RZ, RZ, R17, P3 ;  /* 0x000000ffff257224 */ /* 0x000fe200018e0611 */
[----:B------:R-:W-:Y:S02]  /*10440*/  SHF.R.U64 R3, R3, 0x3, RZ ;  /* 0x0000000303037819 */ /* 0x000fe400000012ff */
[----:B------:R-:W-:-:S02]  /*10450*/  IADD3 R5, P5, R16, 0x3000, RZ ;  /* 0x0000300010057810 */ /* 0x000fc40007fbe0ff */
[----:B------:R-:W-:Y:S02]  /*10460*/  LOP3.LUT R36, R3, R10, RZ, 0x3c, !PT ;  /* 0x0000000a03247212 */ /* 0x000fe400078e3cff */
[----:B------:R-:W2:Y:S01]  /*10470*/  @P1 LDC R3, c[0x0][0xbec] ;  /* 0x0002fb00ff031b82 */ /* 0x000ea20000000800 */
[----:B------:R-:W-:Y:S02]  /*10480*/  LOP3.LUT R4, R5, 0x380, RZ, 0xc0, !PT ;  /* 0x0000038005047812 */ /* 0x000fe400078ec0ff */
[----:B------:R-:W-:Y:S02]  /*10490*/  LOP3.LUT R44, R45, 0x380, RZ, 0xc0, !PT ;  /* 0x000003802d2c7812 */ /* 0x000fe400078ec0ff */
[----:B0-----:R0:W-:Y:S01]  /*104a0*/  @!P2 ST.E desc[UR20][R20.64], R0 ;  /* 0x000000001400a985 */ /* 0x0011e2000c101914 */
[----:B------:R-:W-:Y:S02]  /*104b0*/  ISETP.GE.OR P0, PT, R6, R63, P0 ;  /* 0x0000003f0600720c */ /* 0x000fe40000706670 */
[----:B------:R-:W-:-:S02]  /*104c0*/  SHF.R.U64 R8, R8, 0x3, RZ ;  /* 0x0000000308087819 */ /* 0x000fc400000012ff */
[----:B------:R-:W-:Y:S02]  /*104d0*/  SHF.R.U64 R4, R4, 0x3, RZ ;  /* 0x0000000304047819 */ /* 0x000fe400000012ff */
[----:B------:R-:W-:Y:S02]  /*104e0*/  SHF.R.U64 R44, R44, 0x3, RZ ;  /* 0x000000032c2c7819 */ /* 0x000fe400000012ff */
[----:B------:R-:W-:Y:S02]  /*104f0*/  SHF.R.U64 R7, R7, 0x3, RZ ;  /* 0x0000000307077819 */ /* 0x000fe400000012ff */
[----:B------:R-:W-:Y:S01]  /*10500*/  LOP3.LUT R8, R8, R9, RZ, 0x3c, !PT ;  /* 0x0000000908087212 */ /* 0x000fe200078e3cff */
[----:B0-----:R-:W0:Y:S01]  /*10510*/  @P1 LDC R21, c[0x0][0xbf0] ;  /* 0x0002fc00ff151b82 */ /* 0x001e220000000800 */
[----:B------:R-:W-:Y:S01]  /*10520*/  LOP3.LUT R4, R4, R5, RZ, 0x3c, !PT ;  /* 0x0000000504047212 */ /* 0x000fe200078e3cff */
[--C-:B------:R-:W-:Y:S01]  /*10530*/  IMAD.X R9, RZ, RZ, R17.reuse, P6 ;  /* 0x000000ffff097224 */ /* 0x100fe200030e0611 */
[----:B------:R-:W-:Y:S01]  /*10540*/  LOP3.LUT R44, R44, R45, RZ, 0x3c, !PT ;  /* 0x0000002d2c2c7212 */ /* 0x000fe200078e3cff */
[--C-:B------:R-:W-:Y:S01]  /*10550*/  IMAD.X R5, RZ, RZ, R17.reuse, P5 ;  /* 0x000000ffff057224 */ /* 0x100fe200028e0611 */
[C---:B------:R-:W-:Y:S01]  /*10560*/  IADD3 R57, P6, R16.reuse, 0x8000, RZ ;  /* 0x0000800010397810 */ /* 0x040fe20007fde0ff */
[--C-:B------:R-:W-:Y:S01]  /*10570*/  IMAD.X R45, RZ, RZ, R17.reuse, P4 ;  /* 0x000000ffff2d7224 */ /* 0x100fe200020e0611 */
[C---:B------:R-:W-:Y:S01]  /*10580*/  IADD3 R53, P5, R16.reuse, 0x9000, RZ ;  /* 0x0000900010357810 */ /* 0x040fe20007fbe0ff */
[----:B------:R-:W-:Y:S01]  /*10590*/  UIMAD.WIDE.U32 UR8, UR4, UR12, URZ ;  /* 0x0000000c040872a5 */ /* 0x000fe2000f8e003f */
[----:B------:R-:W-:Y:S01]  /*105a0*/  IADD3 R49, P4, R16, 0xa000, RZ ;  /* 0x0000a00010317810 */ /* 0x000fe20007f9e0ff */
[----:B------:R-:W-:Y:S01]  /*105b0*/  UIMAD UR10, UR4, UR13, UR10 ;  /* 0x0000000d040a72a4 */ /* 0x000fe2000f8e020a */
[----:B------:R-:W-:Y:S01]  /*105c0*/  LOP3.LUT R16, R7, R16, RZ, 0x3c, !PT ;  /* 0x0000001007107212 */ /* 0x000fe200078e3cff */
[----:B------:R-:W-:Y:S01]  /*105d0*/  IMAD R0, R194, 0x20, R196 ;  /* 0x00000020c2007824 */ /* 0x000fe200078e02c4 */
[----:B------:R-:W-:Y:S01]  /*105e0*/  ULDC.64 UR12, c[0x0][0xae8] ;  /* 0x0002ba00000c7ab9 */ /* 0x000fe20000000a00 */
[----:B------:R-:W-:Y:S01]  /*105f0*/  UIADD3 UR9, UR9, UR10, URZ ;  /* 0x0000000a09097290 */ /* 0x000fe2000fffe03f */
[----:B------:R-:W-:Y:S01]  /*10600*/  LOP3.LUT R56, R57, 0x380, RZ, 0xc0, !PT ;  /* 0x0000038039387812 */ /* 0x000fe200078ec0ff */
[----:B------:R-:W-:Y:S01]  /*10610*/  UIMAD UR4, UR16, UR12, URZ ;  /* 0x0000000c100472a4 */ /* 0x000fe2000f8e023f */
[----:B------:R-:W-:Y:S01]  /*10620*/  LOP3.LUT R52, R53, 0x380, RZ, 0xc0, !PT ;  /* 0x0000038035347812 */ /* 0x000fe200078ec0ff */
[----:B-1----:R1:W-:Y:S01]  /*10630*/  @!P0 ST.E desc[UR20][R38.64], R2 ;  /* 0x0000000226008985 */ /* 0x0023e2000c101914 */
[----:B------:R-:W-:Y:S01]  /*10640*/  LOP3.LUT R48, R49, 0x380, RZ, 0xc0, !PT ;  /* 0x0000038031307812 */ /* 0x000fe200078ec0ff */
[----:B------:R-:W-:Y:S01]  /*10650*/  UIMAD UR4, UR19, UR13, UR4 ;  /* 0x0000000d130472a4 */ /* 0x000fe2000f8e0204 */
[----:B------:R-:W-:Y:S01]  /*10660*/  SHF.R.U64 R56, R56, 0x3, RZ ;  /* 0x0000000338387819 */ /* 0x000fe200000012ff */
[----:B------:R3:W5:Y:S01]  /*10670*/  LD.E.128 R28, desc[UR20][R16.64] ;  /* 0x00000014101c7980 */ /* 0x000762000c101d00 */
[----:B------:R-:W-:Y:S01]  /*10680*/  UIMAD.WIDE.U32 UR8, UR19, UR12, UR8 ;  /* 0x0000000c130872a5 */ /* 0x000fe2000f8e0008 */
[----:B------:R-:W-:Y:S01]  /*10690*/  SHF.R.U64 R52, R52, 0x3, RZ ;  /* 0x0000000334347819 */ /* 0x000fe200000012ff */
[----:B------:R-:W-:Y:S01]  /*106a0*/  ULDC.64 UR10, c[0x0][0xaf0] ;  /* 0x0002bc00000a7ab9 */ /* 0x000fe20000000a00 */
[----:B------:R-:W-:Y:S01]  /*106b0*/  SHF.R.U64 R48, R48, 0x3, RZ ;  /* 0x0000000330307819 */ /* 0x000fe200000012ff */
[----:B------:R-:W-:Y:S01]  /*106c0*/  UIADD3 UR9, UR9, UR4, URZ ;  /* 0x0000000409097290 */ /* 0x000fe2000fffe03f */
[----:B------:R-:W-:Y:S01]  /*106d0*/  LOP3.LUT R56, R56, R57, RZ, 0x3c, !PT ;  /* 0x0000003938387212 */ /* 0x000fe200078e3cff */
[----:B------:R-:W5:Y:S01]  /*106e0*/  LD.E.128 R12, desc[UR20][R12.64] ;  /* 0x000000140c0c7980 */ /* 0x000f62000c101d00 */
[----:B------:R-:W-:Y:S01]  /*106f0*/  LOP3.LUT R52, R52, R53, RZ, 0x3c, !PT ;  /* 0x0000003534347212 */ /* 0x000fe200078e3cff */
[----:B---3--:R-:W-:Y:S01]  /*10700*/  VIADD R16, R0, UR60 ;  /* 0x0000003c00107c36 */ /* 0x008fe20008000000 */
[----:B------:R-:W-:Y:S01]  /*10710*/  LOP3.LUT R48, R48, R49, RZ, 0x3c, !PT ;  /* 0x0000003130307212 */ /* 0x000fe200078e3cff */
[----:B------:R-:W-:Y:S01]  /*10720*/  UIMAD UR4, UR18, UR10, URZ ;  /* 0x0000000a120472a4 */ /* 0x000fe2000f8e023f */
[----:B------:R-:W-:Y:S01]  /*10730*/  IMAD.X R57, RZ, RZ, R17, P6 ;  /* 0x000000ffff397224 */ /* 0x000fe200030e0611 */
[----:B------:R-:W5:Y:S01]  /*10740*/  LD.E.128 R8, desc[UR20][R8.64] ;  /* 0x0000001408087980 */ /* 0x000f62000c101d00 */
[----:B--2---:R-:W-:Y:S01]  /*10750*/  @P1 IMAD.HI.U32 R0, R16, R3, RZ ;  /* 0x0000000310001227 */ /* 0x004fe200078e00ff */
[----:B------:R-:W-:-:S02]  /*10760*/  UIMAD UR4, UR17, UR11, UR4 ;  /* 0x0000000b110472a4 */ /* 0x000fc4000f8e0204 */
[----:B------:R-:W5:Y:S01]  /*10770*/  LD.E.128 R4, desc[UR20][R4.64] ;  /* 0x0000001404047980 */ /* 0x000f62000c101d00 */
[--C-:B------:R-:W-:Y:S02]  /*10780*/  IMAD.X R53, RZ, RZ, R17.reuse, P5 ;  /* 0x000000ffff357224 */ /* 0x100fe400028e0611 */
[----:B------:R-:W-:Y:S01]  /*10790*/  IMAD.X R49, RZ, RZ, R17, P4 ;  /* 0x000000ffff317224 */ /* 0x000fe200020e0611 */
[----:B------:R-:W-:Y:S01]  /*107a0*/  UIMAD.WIDE.U32 UR8, UR17, UR10, UR8 ;  /* 0x0000000a110872a5 */ /* 0x000fe2000f8e0008 */
[----:B------:R-:W-:Y:S01]  /*107b0*/  IMAD.MOV.U32 R17, RZ, RZ, R16 ;  /* 0x000000ffff117224 */ /* 0x000fe200078e0010 */
[----:B0-----:R-:W-:Y:S01]  /*107c0*/  @P1 SHF.R.U32.HI R17, RZ, R21, R0 ;  /* 0x00000015ff111219 */ /* 0x001fe20000011600 */
[----:B------:R-:W-:Y:S01]  /*107d0*/  ULDC.64 UR10, c[0x0][0xae0] ;  /* 0x0002b800000a7ab9 */ /* 0x000fe20000000a00 */
[----:B------:R-:W-:Y:S01]  /*107e0*/  UIADD3 UR4, UR9, UR4, URZ ;  /* 0x0000000409047290 */ /* 0x000fe2000fffe03f */
[----:B------:R-:W5:Y:S01]  /*107f0*/  LD.E.128 R44, desc[UR20][R44.64] ;  /* 0x000000142c2c7980 */ /* 0x000f62000c101d00 */
[--C-:B------:R-:W-:Y:S01]  /*10800*/  SHF.R.S32.HI R0, RZ, 0x1f, R17.reuse ;  /* 0x0000001fff007819 */ /* 0x100fe20000011411 */
[----:B------:R-:W-:-:S02]  /*10810*/  IMAD.MOV R21, RZ, RZ, -R17 ;  /* 0x000000ffff157224 */ /* 0x000fc400078e0a11 */
[----:B------:R-:W-:Y:S01]  /*10820*/  IMAD.U32 R3, RZ, RZ, UR9 ;  /* 0x00000009ff037e24 */ /* 0x000fe2000f8e00ff */
[----:B------:R-:W5:Y:S01]  /*10830*/  LD.E.128 R40, desc[UR20][R40.64] ;  /* 0x0000001428287980 */ /* 0x000f62000c101d00 */
[----:B------:R-:W-:Y:S02]  /*10840*/  IMAD R0, R0, UR10, RZ ;  /* 0x0000000a00007c24 */ /* 0x000fe4000f8e02ff */
[----:B------:R-:W-:Y:S01]  /*10850*/  IMAD R21, R60, R21, R16 ;  /* 0x000000153c157224 */ /* 0x000fe200078e0210 */
[----:B------:R-:W5:Y:S01]  /*10860*/  LD.E.128 R32, desc[UR20][R32.64] ;  /* 0x0000001420207980 */ /* 0x000f62000c101d00 */
[----:B-1----:R-:W-:Y:S01]  /*10870*/  IMAD.U32 R2, RZ, RZ, UR8 ;  /* 0x00000008ff027e24 */ /* 0x002fe2000f8e00ff */
[----:B------:R-:W-:Y:S01]  /*10880*/  ULDC.64 UR8, c[0x0][0xad8] ;  /* 0x0002b60000087ab9 */ /* 0x000fe20000000a00 */
[----:B------:R-:W-:Y:S01]  /*10890*/  IMAD.U32 R3, RZ, RZ, UR4 ;  /* 0x00000004ff037e24 */ /* 0x000fe2000f8e00ff */
[----:B------:R-:W5:Y:S01]  /*108a0*/  LD.E.128 R24, desc[UR20][R24.64] ;  /* 0x0000001418187980 */ /* 0x000f62000c101d00 */
[----:B------:R-:W-:Y:S01]  /*108b0*/  IMAD R61, R17, UR11, R0 ;  /* 0x0000000b113d7c24 */ /* 0x000fe2000f8e0200 */
[----:B------:R-:W-:-:S02]  /*108c0*/  SHF.R.S32.HI R0, RZ, 0x1f, R21 ;  /* 0x0000001fff007819 */ /* 0x000fc40000011415 */
        /* <DEDUP_REMOVED lines=27> */
[----:B------:R0:W1:Y:S01]  /*10a80*/  SHFL.IDX PT, R17, R60, RZ, 0x181f ;  /* 0x00181fff3c117589 */ /* 0x00006200000e0000 */
[----:B------:R-:W-:Y:S03]  /*10a90*/  BSSY B1, `(.L_x_4888) ;  /* 0x0000012000017945 */ /* 0x000fe60003800000 */
[----:B------:R0:W2:Y:S01]  /*10aa0*/  SHFL.IDX PT, R21, R61, RZ, 0x181f ;  /* 0x00181fff3d157589 */ /* 0x0000a200000e0000 */
[----:B------:R-:W-:Y:S01]  /*10ab0*/  ISETP.GE.AND P0, PT, R0, R63, PT ;  /* 0x0000003f0000720c */ /* 0x000fe20003f06270 */
[----:B------:R-:W-:-:S12]  /*10ac0*/  @P2 BRA `(.L_x_4889) ;  /* 0x0000000000382947 */ /* 0x000fd80003800000 */
        /* <DEDUP_REMOVED lines=14> */
.L_x_4889:
[----:B------:R-:W-:Y:S05]  /*10bb0*/  BSYNC B1 ;  /* 0x0000000000017941 */ /* 0x000fea0003800000 */
.L_x_4888:
[----:B--23--:R2:W3:Y:S01]  /*10bc0*/  SHFL.IDX PT, R21, R61, 0x1, 0x181f ;  /* 0x00381f003d157f89 */ /* 0x00c4e200000e0000 */
[----:B------:R-:W-:Y:S03]  /*10bd0*/  BSSY B1, `(.L_x_4890) ;  /* 0x0000011000017945 */ /* 0x000fe60003800000 */
[----:B------:R2:W4:Y:S01]  /*10be0*/  SHFL.IDX PT, R3, R60, 0x1, 0x181f ;  /* 0x00381f003c037f89 */ /* 0x00052200000e0000 */
[----:B------:R-:W-:Y:S05]  /*10bf0*/  @P1 BRA `(.L_x_4891) ;  /* 0x0000000000381947 */ /* 0x000fea0003800000 */
[----:B------:R-:W-:Y:S01]  /*10c00*/  ULDC UR4, c[0x0][0xac8] ;  /* 0x0002b20000047ab9 */ /* 0x000fe20000000800 */
[----:B------:R-:W-:Y:S01]  /*10c10*/  ULDC.64 UR8, c[0x0][0x208] ;  /* 0x0000820000087ab9 */ /* 0x000fe20000000a00 */
[----:B------:R-:W-:Y:S02]  /*10c20*/  ISETP.GE.AND P4, PT, R22, UR4, PT ;  /* 0x0000000416007c0c */ /* 0x000fe4000bf86270 */
[----:B------:R-:W-:Y:S02]  /*10c30*/  ISETP.GE.AND P5, PT, R192, UR4, PT ;  /* 0x00000004c0007c0c */ /* 0x000fe4000bfa6270 */
[----:B------:R-:W-:-:S09]  /*10c40*/  ISETP.GE.AND P6, PT, R193, UR4, PT ;  /* 0x00000004c1007c0c */ /* 0x000fd2000bfc6270 */
[-C--:B----4-:R-:W-:Y:S02]  /*10c50*/  @!P4 LEA R2, P1, R22, R3.reuse, 0x1 ;  /* 0x000000031602c211 */ /* 0x090fe400078208ff */
[-C--:B------:R-:W-:Y:S02]  /*10c60*/  @!P5 LEA R16, P2, R192, R3.reuse, 0x1 ;  /* 0x00000003c010d211 */ /* 0x080fe400078408ff */
[C---:B------:R-:W-:Y:S02]  /*10c70*/  @!P6 LEA R20, P3, R193.reuse, R3, 0x1 ;  /* 0x00000003c114e211 */ /* 0x040fe400078608ff */
[-C--:B---3--:R-:W-:Y:S02]  /*10c80*/  @!P4 LEA.HI.X R3, R22, R21.reuse, R206, 0x1, P1 ;  /* 0x000000151603c211 */ /* 0x088fe400008f0cce */
[-C--:B-1----:R-:W-:Y:S02]  /*10c90*/  @!P5 LEA.HI.X R17, R192, R21.reuse, R205, 0x1, P2 ;  /* 0x00000015c011d211 */ /* 0x082fe400010f0ccd */
[----:B------:R-:W-:Y:S01]  /*10ca0*/  @!P6 LEA.HI.X R21, R193, R21, R204, 0x1, P3 ;  /* 0x00000015c115e211 */ /* 0x000fe200018f0ccc */
[----:B-----5:R1:W-:Y:S04]  /*10cb0*/  @!P4 ST.E.128 desc[UR8][R2.64], R12 ;  /* 0x0000000c0200c985 */ /* 0x0203e8000c101d08 */
[----:B------:R1:W-:Y:S04]  /*10cc0*/  @!P5 ST.E.128 desc[UR8][R16.64], R40 ;  /* 0x000000281000d985 */ /* 0x0003e8000c101d08 */
[----:B------:R1:W-:Y:S02]  /*10cd0*/  @!P6 ST.E.128 desc[UR8][R20.64], R52 ;  /* 0x000000341400e985 */ /* 0x0003e4000c101d08 */
.L_x_4891:
[----:B------:R-:W-:Y:S05]  /*10ce0*/  BSYNC B1 ;  /* 0x0000000000017941 */ /* 0x000fea0003800000 */
.L_x_4890:
[----:B-1---5:R1:W0:Y:S01]  /*10cf0*/  SHFL.IDX PT, R15, R61, 0x2, 0x181f ;  /* 0x00581f003d0f7f89 */ /* 0x02222200000e0000 */
[----:B------:R-:W-:Y:S03]  /*10d00*/  BSSY B1, `(.L_x_4892) ;  /* 0x0000011000017945 */ /* 0x000fe60003800000 */
[----:B----4-:R1:W4:Y:S01]  /*10d10*/  SHFL.IDX PT, R3, R60, 0x2, 0x181f ;  /* 0x00581f003c037f89 */ /* 0x01032200000e0000 */
        /* <DEDUP_REMOVED lines=15> */
.L_x_4893:
[----:B------:R-:W-:Y:S05]  /*10e10*/  BSYNC B1 ;  /* 0x0000000000017941 */ /* 0x000fea0003800000 */
.L_x_4892:
[----:B------:R-:W-:Y:S01]  /*10e20*/  VIADD R0, R62, 0x60 ;  /* 0x000000603e007836 */ /* 0x000fe20000000000 */
[----:B012---:R-:W0:Y:S04]  /*10e30*/  SHFL.IDX PT, R61, R61, 0x3, 0x181f ;  /* 0x00781f003d3d7f89 */ /* 0x007e2800000e0000 */
        /* <DEDUP_REMOVED lines=9> */
[-C--:B0---4-:R-:W-:Y:S02]  /*10ed0*/  @!P2 LEA.HI.X R3, R22, R61.reuse, R206, 0x1, P0 ;  /* 0x0000003d1603a211 */ /* 0x091fe400000f0cce */
[----:B------:R-:W-:Y:S02]  /*10ee0*/  ISETP.GE.AND P0, PT, R193, UR4, PT ;  /* 0x00000004c1007c0c */ /* 0x000fe4000bf06270 */
[----:B------:R-:W-:Y:S01]  /*10ef0*/  @!P3 LEA.HI.X R9, R192, R61, R205, 0x1, P1 ;  /* 0x0000003dc009b211 */ /* 0x000fe200008f0ccd */
[----:B------:R1:W-:Y:S04]  /*10f00*/  @!P2 ST.E.128 desc[UR8][R2.64], R4 ;  /* 0x000000040200a985 */ /* 0x0003e8000c101d08 */
[----:B------:R1:W-:Y:S06]  /*10f10*/  @!P3 ST.E.128 desc[UR8][R8.64], R24 ;  /* 0x000000180800b985 */ /* 0x0003ec000c101d08 */
[----:B------:R-:W-:Y:S05]  /*10f20*/  @P0 BRA `(.L_x_4894) ;  /* 0x0000000c00640947 */ /* 0x000fea0003800000 */
[----:B-1----:R-:W-:Y:S01]  /*10f30*/  LEA R2, P0, R193, R11, 0x1 ;  /* 0x0000000bc1027211 */ /* 0x002fe200078008ff */
[----:B------:R-:W-:-:S03]  /*10f40*/  ULDC.64 UR8, c[0x0][0x208] ;  /* 0x0000820000087ab9 */ /* 0x000fc60000000a00 */
[----:B------:R-:W-:-:S05]  /*10f50*/  LEA.HI.X R3, R193, R61, R204, 0x1, P0 ;  /* 0x0000003dc1037211 */ /* 0x000fca00000f0ccc */
[----:B------:R0:W-:Y:S01]  /*10f60*/  ST.E.128 desc[UR8][R2.64], R36 ;  /* 0x0000002402007985 */ /* 0x0001e2000c101d08 */
[----:B------:R-:W-:Y:S05]  /*10f70*/  BRA `(.L_x_4894) ;  /* 0x0000000c00507947 */ /* 0x000fea0003800000 */
.L_x_4886:
        /* <DEDUP_REMOVED lines=36> */
.L_x_4895:
        /* <DEDUP_REMOVED lines=50> */
.L_x_4897:
[----:B------:R-:W-:Y:S05]  /*114e0*/  BSYNC B1 ;  /* 0x0000000000017941 */ /* 0x000fea0003800000 */
.L_x_4896:
[----:B0-----:R-:W0:Y:S01]  /*114f0*/  @P0 LDC R3, c[0x0][0xbf0] ;  /* 0x0002fc00ff030b82 */ /* 0x001e220000000800 */
[----:B------:R-:W-:Y:S01]  /*11500*/  ULDC.64 UR16, c[0x0][0xaa0] ;  /* 0x0002a80000107ab9 */ /* 0x000fe20000000a00 */
[----:B------:R-:W-:Y:S01]  /*11510*/  R2UR UR15, R195 ;  /* 0x00000000c30f72ca */ /* 0x000fe200000e0000 */
[----:B------:R-:W-:Y:S01]  /*11520*/  UIMAD UR10, UR11, UR16, URZ ;  /* 0x000000100b0a72a4 */ /* 0x000fe2000f8e023f */
[----:B------:R-:W-:Y:S01]  /*11530*/  IMAD R2, R194, 0x20, R196 ;  /* 0x00000020c2027824 */ /* 0x000fe200078e02c4 */
[----:B------:R-:W-:Y:S01]  /*11540*/  UIMAD.WIDE.U32 UR8, UR4, UR16, URZ ;  /* 0x00000010040872a5 */ /* 0x000fe2000f8e003f */
[----:B------:R-:W-:Y:S01]  /*11550*/  BSSY B1, `(.L_x_4898) ;  /* 0x000003d000017945 */ /* 0x000fe20003800000 */
[----:B------:R-:W-:Y:S01]  /*11560*/  UIMAD UR10, UR4, UR17, UR10 ;  /* 0x00000011040a72a4 */ /* 0x000fe2000f8e020a */
[----:B------:R-:W-:Y:S02]  /*11570*/  VIADD R6, R2, UR60 ;  /* 0x0000003c02067c36 */ /* 0x000fe40008000000 */
[----:B------:R-:W-:Y:S01]  /*11580*/  ULDC.64 UR16, c[0x0][0xae8] ;  /* 0x0002ba0000107ab9 */ /* 0x000fe20000000a00 */
[----:B------:R-:W-:Y:S01]  /*11590*/  UIADD3 UR9, UR9, UR10, URZ ;  /* 0x0000000a09097290 */ /* 0x000fe2000fffe03f */
[----:B------:R-:W-:Y:S01]  /*115a0*/  @P0 IMAD.HI.U32 R2, R6, R9, RZ ;  /* 0x0000000906020227 */ /* 0x000fe200078e00ff */
[----:B------:R-:W-:-:S02]  /*115b0*/  UIMAD UR4, UR12, UR16, URZ ;  /* 0x000000100c0472a4 */ /* 0x000fc4000f8e023f */
[----:B------:R-:W-:Y:S01]  /*115c0*/  UIMAD.WIDE.U32 UR8, UR15, UR16, UR8 ;  /* 0x000000100f0872a5 */ /* 0x000fe2000f8e0008 */
[----:B------:R-:W-:Y:S01]  /*115d0*/  IMAD.MOV.U32 R5, RZ, RZ, R6 ;  /* 0x000000ffff057224 */ /* 0x000fe200078e0006 */
[----:B------:R-:W-:Y:S01]  /*115e0*/  UIMAD UR4, UR15, UR17, UR4 ;  /* 0x000000110f0472a4 */ /* 0x000fe2000f8e0204 */
[----:B------:R-:W-:-:S03]  /*115f0*/  ULDC.64 UR10, c[0x0][0xaf0] ;  /* 0x0002bc00000a7ab9 */ /* 0x000fc60000000a00 */
[----:B------:R-:W-:Y:S02]  /*11600*/  UIADD3 UR9, UR9, UR4, URZ ;  /* 0x0000000409097290 */ /* 0x000fe4000fffe03f */
[----:B------:R-:W-:Y:S01]  /*11610*/  UIMAD UR4, UR14, UR10, URZ ;  /* 0x0000000a0e0472a4 */ /* 0x000fe2000f8e023f */
[----:B0-----:R-:W-:Y:S01]  /*11620*/  @P0 SHF.R.U32.HI R5, RZ, R3, R2 ;  /* 0x00000003ff050219 */ /* 0x001fe20000011602 */
[----:B------:R-:W-:Y:S02]  /*11630*/  UIMAD.WIDE.U32 UR8, UR13, UR10, UR8 ;  /* 0x0000000a0d0872a5 */ /* 0x000fe4000f8e0008 */
[----:B------:R-:W-:Y:S01]  /*11640*/  UIMAD UR4, UR13, UR11, UR4 ;  /* 0x0000000b0d0472a4 */ /* 0x000fe2000f8e0204 */
[--C-:B------:R-:W-:Y:S01]  /*11650*/  SHF.R.S32.HI R2, RZ, 0x1f, R5.reuse ;  /* 0x0000001fff027819 */ /* 0x100fe20000011405 */
[----:B------:R-:W-:Y:S01]  /*11660*/  IMAD.MOV R7, RZ, RZ, -R5 ;  /* 0x000000ffff077224 */ /* 0x000fe200078e0a05 */
[----:B------:R-:W-:Y:S01]  /*11670*/  ULDC.64 UR10, c[0x0][0xae0] ;  /* 0x0002b800000a7ab9 */ /* 0x000fe20000000a00 */
[----:B------:R-:W-:-:S02]  /*11680*/  UIADD3 UR4, UR9, UR4, URZ ;  /* 0x0000000409047290 */ /* 0x000fc4000fffe03f */
[----:B------:R-:W-:Y:S02]  /*11690*/  IMAD.U32 R3, RZ, RZ, UR9 ;  /* 0x00000009ff037e24 */ /* 0x000fe4000f8e00ff */
        /* <DEDUP_REMOVED lines=40> */
.L_x_4899:
[----:B------:R-:W-:Y:S05]  /*11920*/  BSYNC B1 ;  /* 0x0000000000017941 */ /* 0x000fea0003800000 */
.L_x_4898:
        /* <DEDUP_REMOVED lines=18> */
.L_x_4901:
[----:B------:R-:W-:Y:S05]  /*11a50*/  BSYNC B1 ;  /* 0x0000000000017941 */ /* 0x000fea0003800000 */
.L_x_4900:
        /* <DEDUP_REMOVED lines=18> */
.L_x_4903:
[----:B------:R-:W-:Y:S05]  /*11b80*/  BSYNC B1 ;  /* 0x0000000000017941 */ /* 0x000fea0003800000 */
.L_x_4902:
        /* <DEDUP_REMOVED lines=19> */
.L_x_4894:
[----:B------:R-:W-:Y:S05]  /*11cc0*/  BSYNC B0 ;  /* 0x0000000000007941 */ /* 0x000fea0003800000 */
.L_x_4885:
[----:B------:R-:W-:Y:S02]  /*11cd0*/  ULDC UR4, c[0x0][0xc3c] ;  /* 0x00030f0000047ab9 */ /* 0x000fe40000000800 */
[----:B------:R-:W-:-:S06]  /*11ce0*/  UISETP.GE.AND UP0, UPT, UR6, UR4, UPT ;  /* 0x000000040600728c */ /* 0x000fcc000bf06270 */
[----:B------:R-:W-:-:S13]  /*11cf0*/  PLOP3.LUT P0, PT, PT, PT, UP0, 0x80, 0x0 ;  /* 0x000000000000781c */ /* 0x000fda0003f0f008 */
[----:B------:R-:W-:Y:S05]  /*11d00*/  @!P0 BRA `(.L_x_4904) ;  /* 0xfffffef000508947 */ /* 0x000fea000383ffff */
[----:B------:R-:W-:Y:S05]  /*11d10*/  EXIT ;  /* 0x000000000000794d */ /* 0x000fea0003800000 */
.L_x_4803:
        /* <DEDUP_REMOVED lines=18> */
.L_x_4905:
        /* <DEDUP_REMOVED lines=43> */
.L_x_4911:
        /* <DEDUP_REMOVED lines=13> */
.L_x_4910:
[----:B------:R-:W-:Y:S05]  /*121c0*/  BSYNC B0 ;  /* 0x0000000000007941 */ /* 0x000fea0003800000 */
.L_x_4909:
        /* <DEDUP_REMOVED lines=21> */
.L_x_4907:
        /* <DEDUP_REMOVED lines=21> */
.L_x_4912:
        /* <DEDUP_REMOVED lines=57> */
.L_x_4908:
[----:B------:R-:W-:Y:S02]  /*12800*/  IMAD.MOV.U32 R17, RZ, RZ, RZ ;  /* 0x000000ffff117224 */ /* 0x000fe400078e00ff */
[----:B------:R-:W-:Y:S02]  /*12810*/  IMAD.U32 R16, RZ, RZ, UR6 ;  /* 0x00000006ff107e24 */ /* 0x000fe4000f8e00ff */
[----:B------:R-:W-:-:S07]  /*12820*/  IMAD.MOV.U32 R18, RZ, RZ, RZ ;  /* 0x000000ffff127224 */ /* 0x000fce00078e00ff */
.L_x_4913:
[----:B------:R-:W-:-:S13]  /*12830*/  ISETP.NE.AND P0, PT, R0, RZ, PT ;  /* 0x000000ff0000720c */ /* 0x000fda0003f05270 */
[----:B------:R-:W1:Y:S01]  /*12840*/  @!P0 S2R R3, SR_CgaCtaId ;  /* 0x0000000000038919 */ /* 0x000e620000008800 */
[----:B------:R-:W-:-:S04]  /*12850*/  @!P0 MOV R0, 0x400 ;  /* 0x0000040000008802 */ /* 0x000fc80000000f00 */
[----:B-1----:R-:W-:-:S05]  /*12860*/  @!P0 LEA R0, R3, R0, 0x18 ;  /* 0x0000000003008211 */ /* 0x002fca00078ec0ff */
[----:B------:R1:W-:Y:S01]  /*12870*/  @!P0 STS.128 [R0+0x308d0], R16 ;  /* 0x0308d01000008388 */ /* 0x0003e20000000c00 */
[----:B------:R-:W-:Y:S06]  /*12880*/  BAR.ARV 0x5, 0x180 ;  /* 0x0146000000007b1d */ /* 0x000fec0000002000 */
.L_x_4906:
        /* <DEDUP_REMOVED lines=28> */
[----:B------:R-:W-:Y:S04]  /*12a50*/  STL [R1+0x1c], R3 ;  /* 0x00001c0301007387 */ /* 0x000fe80000100800 */
[----:B------:R-:W-:Y:S04]  /*12a60*/  STL [R1+0x38], RZ ;  /* 0x000038ff01007387 */ /* 0x000fe80000100800 */
[----:B------:R0:W-:Y:S04]  /*12a70*/  STL [R1+0x10], R2 ;  /* 0x0000100201007387 */ /* 0x0001e80000100800 */
[----:B------:R1:W-:Y:S01]  /*12a80*/  STL [R1+0x4], RZ ;  /* 0x000004ff01007387 */ /* 0x0003e20000100800 */
[----:B0-----:R-:W-:-:S02]  /*12a90*/  LOP3.LUT R2, R0, 0x40, RZ, 0xfc, !PT ;  /* 0x0000004000027812 */ /* 0x001fc400078efcff */
[----:B-1----:R-:W-:-:S07]  /*12aa0*/  LOP3.LUT R0, R0, 0x80, RZ, 0xfc, !PT ;  /* 0x0000008000007812 */ /* 0x002fce00078efcff */
.L_x_5028:
[----:B------:R-:W-:Y:S05]  /*12ab0*/  YIELD ;  /* 0x0000000000007946 */ /* 0x000fea0003800000 */
[----:B------:R-:W-:Y:S01]  /*12ac0*/  ULDC.64 UR4, c[0x0][0xa28] ;  /* 0x00028a0000047ab9 */ /* 0x000fe20000000a00 */
[----:B---3--:R-:W-:Y:S01]  /*12ad0*/  IMAD.MOV.U32 R0, RZ, RZ, RZ ;  /* 0x000000ffff007224 */ /* 0x008fe200078e00ff */
[----:B------:R-:W-:Y:S01]  /*12ae0*/  ISETP.NE.U32.AND P0, PT, RZ, UR4, PT ;  /* 0x00000004ff007c0c */ /* 0x000fe2000bf05070 */
[----:B0-----:R-:W0:Y:S01]  /*12af0*/  LDC.64 R4, c[0x0][0xa00] ;  /* 0x00028000ff047b82 */ /* 0x001e220000000a00 */
[----:B------:R-:W-:Y:S01]  /*12b00*/  ULDC.64 UR8, c[0x0][0x208] ;  /* 0x0000820000087ab9 */ /* 0x000fe20000000a00 */
[----:B-1----:R-:W-:-:S02]  /*12b10*/  CS2R R8, SRZ ;  /* 0x0000000000087805 */ /* 0x002fc4000001ff00 */
[----:B------:R-:W-:Y:S01]  /*12b20*/  ISETP.NE.AND.EX P0, PT, RZ, UR5, PT, P0 ;  /* 0x00000005ff007c0c */ /* 0x000fe2000bf05300 */
[----:B------:R-:W-:Y:S01]  /*12b30*/  ULDC.64 UR4, c[0x0][0xa18] ;  /* 0x0002860000047ab9 */ /* 0x000fe20000000a00 */
[----:B------:R-:W-:-:S11]  /*12b40*/  ULDC.64 UR6, c[0x0][0xa08] ;  /* 0x0002820000067ab9 */ /* 0x000fd60000000a00 */
[----:B------:R-:W1:Y:S02]  /*12b50*/  @P0 LDC.64 R2, c[0x0][0xa28] ;  /* 0x00028a00ff020b82 */ /* 0x000e640000000a00 */
[----:B-1----:R-:W-:-:S05]  /*12b60*/  @P0 IMAD.WIDE R2, R19, 0x4, R2 ;  /* 0x0000000413020825 */ /* 0x002fca00078e0202 */
[----:B------:R1:W5:Y:S01]  /*12b70*/  @P0 LDG.E R0, desc[UR8][R2.64] ;  /* 0x0000000802000981 */ /* 0x000362000c1e1900 */
[----:B------:R-:W-:Y:S01]  /*12b80*/  ISETP.NE.U32.AND P0, PT, RZ, UR4, PT ;  /* 0x00000004ff007c0c */ /* 0x000fe2000bf05070 */
[----:B0-----:R-:W-:Y:S01]  /*12b90*/  IMAD.WIDE R4, R19, 0x4, R4 ;  /* 0x0000000413047825 */ /* 0x001fe200078e0204 */
[----:B------:R-:W-:Y:S02]  /*12ba0*/  ISETP.NE.U32.AND P1, PT, RZ, UR6, PT ;  /* 0x00000006ff007c0c */ /* 0x000fe4000bf25070 */
[----:B------:R-:W-:Y:S01]  /*12bb0*/  ISETP.NE.AND.EX P2, PT, RZ, UR5, PT, P0 ;  /* 0x00000005ff007c0c */ /* 0x000fe2000bf45300 */
[----:B------:R-:W-:Y:S01]  /*12bc0*/  ULDC.64 UR4, c[0x0][0xa00] ;  /* 0x0002800000047ab9 */ /* 0x000fe20000000a00 */
[----:B------:R-:W-:Y:S02]  /*12bd0*/  ISETP.NE.AND.EX P1, PT, RZ, UR7, PT, P1 ;  /* 0x00000007ff007c0c */ /* 0x000fe4000bf25310 */
[----:B------:R-:W-:Y:S01]  /*12be0*/  ISETP.NE.U32.AND P0, PT, RZ, UR4, PT ;  /* 0x00000004ff007c0c */ /* 0x000fe2000bf05070 */
[----:B-1----:R-:W0:Y:S03]  /*12bf0*/  LDC.64 R2, c[0x0][0xa08] ;  /* 0x00028200ff027b82 */ /* 0x002e260000000a00 */
[----:B------:R-:W-:-:S05]  /*12c00*/  ISETP.NE.AND.EX P0, PT, RZ, UR5, PT, P0 ;  /* 0x00000005ff007c0c */ /* 0x000fca000bf05300 */
[----:B--2---:R-:W1:Y:S08]  /*12c10*/  @P2 LDC.64 R6, c[0x0][0xa18] ;  /* 0x00028600ff062b82 */ /* 0x004e700000000a00 */
[----:B------:R-:W2:Y:S01]  /*12c20*/  @P0 LDG.E R9, desc[UR8][R4.64] ;  /* 0x0000000804090981 */ /* 0x000ea2000c1e1900 */
[----:B------:R-:W-:Y:S01]  /*12c30*/  ULDC UR4, c[0x0][0x288] ;  /* 0x0000a20000047ab9 */ /* 0x000fe20000000800 */
[----:B0-----:R-:W-:-:S05]  /*12c40*/  IMAD.WIDE R2, R19, 0x4, R2 ;  /* 0x0000000413027825 */ /* 0x001fca00078e0202 */
[----:B------:R-:W5:Y:S01]  /*12c50*/  @P1 LDG.E R8, desc[UR8][R2.64] ;  /* 0x0000000802081981 */ /* 0x000f62000c1e1900 */
[----:B-1----:R-:W-:-:S03]  /*12c60*/  @P2 IMAD.WIDE R6, R19, 0x4, R6 ;  /* 0x0000000413062825 */ /* 0x002fc600078e0206 */
        /* <DEDUP_REMOVED lines=14> */
[----:B------:R-:W-:Y:S02]  /*12d50*/  ULDC.64 UR4, c[0x0][0x208] ;  /* 0x0000820000047ab9 */ /* 0x000fe40000000a00 */
[----:B------:R-:W0:Y:S04]  /*12d60*/  LDG.E R7, desc[UR4][R4.64] ;  /* 0x0000000404077981 */ /* 0x000e28000c1e1900 */
[----:B------:R-:W0:Y:S02]  /*12d70*/  LDG.E R4, desc[UR4][R4.64+0x4] ;  /* 0x0000040404047981 */ /* 0x000e24000c1e1900 */
[----:B0-----:R-:W-:-:S05]  /*12d80*/  IMAD.IADD R9, R4, 0x1, -R7 ;  /* 0x0000000104097824 */ /* 0x001fca00078e0a07 */
[----:B------:R1:W-:Y:S02]  /*12d90*/  STL [R1+0x30], R9 ;  /* 0x0000300901007387 */ /* 0x0003e40000100800 */
.L_x_4915:
[----:B-----5:R-:W-:Y:S01]  /*12da0*/  IMAD.IADD R4, R8, 0x1, R0 ;  /* 0x0000000108047824 */ /* 0x020fe200078e0200 */
[----:B------:R-:W-:Y:S02]  /*12db0*/  ULDC.64 UR4, c[0x0][0xa20] ;  /* 0x0002880000047ab9 */ /* 0x000fe40000000a00 */
[----:B------:R-:W-:Y:S02]  /*12dc0*/  ISETP.NE.U32.AND P0, PT, RZ, UR4, PT ;  /* 0x00000004ff007c0c */ /* 0x000fe4000bf05070 */
[----:B------:R2:W-:Y:S02]  /*12dd0*/  STL [R1+0x14], R4 ;  /* 0x0000140401007387 */ /* 0x0005e40000100800 */
[----:B------:R-:W-:-:S13]  /*12de0*/  ISETP.NE.AND.EX P0, PT, RZ, UR5, PT, P0 ;  /* 0x00000005ff007c0c */ /* 0x000fda000bf05300 */
[----:B--2---:R-:W-:Y:S05]  /*12df0*/  @!P0 BRA `(.L_x_4916) ;  /* 0x0000000000148947 */ /* 0x004fea0003800000 */
[----:B------:R-:W2:Y:S01]  /*12e00*/  LDC.64 R2, c[0x0][0xa20] ;  /* 0x00028800ff027b82 */ /* 0x000ea20000000a00 */
[----:B------:R-:W-:Y:S01]  /*12e10*/  ULDC.64 UR4, c[0x0][0x208] ;  /* 0x0000820000047ab9 */ /* 0x000fe20000000a00 */
[----:B--2---:R-:W-:-:S05]  /*12e20*/  IMAD.WIDE R2, R19, 0x4, R2 ;  /* 0x0000000413027825 */ /* 0x004fca00078e0202 */
[----:B------:R2:W5:Y:S01]  /*12e30*/  LDG.E R6, desc[UR4][R2.64] ;  /* 0x0000000402067981 */ /* 0x000562000c1e1900 */
[----:B------:R-:W-:Y:S05]  /*12e40*/  BRA `(.L_x_4917) ;  /* 0x0000000000147947 */ /* 0x000fea0003800000 */
.L_x_4916:
[----:B------:R-:W-:Y:S05]  /*12e50*/  @!P1 BRA `(.L_x_4917) ;  /* 0x0000000000109947 */ /* 0x000fea0003800000 */
[----:B------:R-:W-:Y:S02]  /*12e60*/  ULDC.64 UR4, c[0x0][0x208] ;  /* 0x0000820000047ab9 */ /* 0x000fe40000000a00 */
[----:B------:R-:W2:Y:S04]  /*12e70*/  LDG.E R6, desc[UR4][R2.64] ;  /* 0x0000000402067981 */ /* 0x000ea8000c1e1900 */
[----:B------:R-:W2:Y:S02]  /*12e80*/  LDG.E R2, desc[UR4][R2.64+0x4] ;  /* 0x0000040402027981 */ /* 0x000ea4000c1e1900 */
[----:B--2---:R-:W-:-:S07]  /*12e90*/  IMAD.IADD R6, R2, 0x1, -R6 ;  /* 0x0000000102067824 */ /* 0x004fce00078e0a06 */
.L_x_4917:
[----:B--2---:R-:W2:Y:S01]  /*12ea0*/  LDC R2, c[0x0][0x448] ;  /* 0x00011200ff027b82 */ /* 0x004ea20000000800 */
[----:B------:R-:W-:Y:S02]  /*12eb0*/  IMAD.SHL.U32 R8, R17, 0x80, RZ ;  /* 0x0000008011087824 */ /* 0x000fe400078e00ff */
[----:B-----5:R-:W-:Y:S02]  /*12ec0*/  IMAD.IADD R0, R6, 0x1, -R0 ;  /* 0x0000000106007824 */ /* 0x020fe400078e0a00 */
[----:B------:R-:W-:Y:S01]  /*12ed0*/  VIADD R4, R8, 0x7f ;  /* 0x0000007f08047836 */ /* 0x000fe20000000000 */
[----:B------:R3:W-:Y:S03]  /*12ee0*/  STL [R1+0x2c], R8 ;  /* 0x00002c0801007387 */ /* 0x0007e60000100800 */
[----:B------:R-:W-:Y:S01]  /*12ef0*/  IMAD.MOV.U32 R6, RZ, RZ, R4 ;  /* 0x000000ffff067224 */ /* 0x000fe200078e0004 */
[----:B--2---:R-:W-:-:S13]  /*12f00*/  ISETP.NE.AND P1, PT, R2, 0x1, PT ;  /* 0x000000010200780c */ /* 0x004fda0003f25270 */
[----:B------:R-:W2:Y:S08]  /*12f10*/  @P1 LDC R3, c[0x0][0x44c] ;  /* 0x00011300ff031b82 */ /* 0x000eb00000000800 */
[----:B------:R-:W4:Y:S01]  /*12f20*/  @P1 LDC R2, c[0x0][0x450] ;  /* 0x00011400ff021b82 */ /* 0x000f220000000800 */
[----:B--2---:R-:W-:-:S05]  /*12f30*/  @P1 IMAD.HI.U32 R3, R4, R3, RZ ;  /* 0x0000000304031227 */ /* 0x004fca00078e00ff */
[----:B----4-:R-:W-:Y:S02]  /*12f40*/  @P1 SHF.R.U32.HI R6, RZ, R2, R3 ;  /* 0x00000002ff061219 */ /* 0x010fe40000011603 */
[----:B------:R-:W-:-:S05]  /*12f50*/  IADD3 R2, R0, 0x1, -R9 ;  /* 0x0000000100027810 */ /* 0x000fca0007ffe809 */
[----:B------:R-:W-:Y:S02]  /*12f60*/  IMAD.IADD R6, R2, 0x1, R6 ;  /* 0x0000000102067824 */ /* 0x000fe400078e0206 */
[----:B------:R-:W2:Y:S02]  /*12f70*/  LDC.64 R2, c[0x0][0x9e0] ;  /* 0x00027800ff027b82 */ /* 0x000ea40000000a00 */
[----:B--2---:R-:W-:Y:S01]  /*12f80*/  ISETP.GE.AND P2, PT, R3, 0x1, PT ;  /* 0x000000010300780c */ /* 0x004fe20003f46270 */
[----:B------:R-:W-:-:S12]  /*12f90*/  IMAD.IADD R2, R6, 0x1, R2 ;  /* 0x0000000106027824 */ /* 0x000fd800078e0202 */
[----:B---3--:R-:W-:Y:S05]  /*12fa0*/  @!P2 BRA `(.L_x_4918) ;  /* 0x000000000048a947 */ /* 0x008fea0003800000 */
[C---:B------:R-:W-:Y:S01]  /*12fb0*/  ISETP.GT.AND P0, PT, R6.reuse, RZ, PT ;  /* 0x000000ff0600720c */ /* 0x040fe20003f04270 */
[----:B------:R-:W-:Y:S01]  /*12fc0*/  BSSY B0, `(.L_x_4919) ;  /* 0x000000e000007945 */ /* 0x000fe20003800000 */
[----:B------:R-:W-:-:S11]  /*12fd0*/  VIADD R7, R6, 0xffffffff ;  /* 0xffffffff06077836 */ /* 0x000fd60000000000 */
[----:B------:R-:W-:Y:S05]  /*12fe0*/  @P0 BRA `(.L_x_4920) ;  /* 0x00000000001c0947 */ /* 0x000fea0003800000 */
[----:B------:R-:W-:Y:S01]  /*12ff0*/  ISETP.NE.AND P0, PT, R3, 0x1, PT ;  /* 0x000000010300780c */ /* 0x000fe20003f05270 */
[----:B------:R-:W-:-:S12]  /*13000*/  IMAD.MOV R6, RZ, RZ, -R6 ;  /* 0x000000ffff067224 */ /* 0x000fd800078e0a06 */
[----:B------:R-:W2:Y:S02]  /*13010*/  @P0 LDC.64 R4, c[0x0][0x9e8] ;  /* 0x00027a00ff040b82 */ /* 0x000ea40000000a00 */
[----:B--2---:R-:W-:-:S05]  /*13020*/  @P0 IMAD.HI.U32 R4, R6, R4, RZ ;  /* 0x0000000406040227 */ /* 0x004fca00078e00ff */
[----:B------:R-:W-:-:S04]  /*13030*/  @P0 SHF.R.U32.HI R6, RZ, R5, R4 ;  /* 0x00000005ff060219 */ /* 0x000fc80000011604 */
[----:B------:R-:W-:Y:S01]  /*13040*/  LOP3.LUT R7, RZ, R6, RZ, 0x33, !PT ;  /* 0x00000006ff077212 */ /* 0x000fe200078e33ff */
[----:B------:R-:W-:Y:S06]  /*13050*/  BRA `(.L_x_4921) ;  /* 0x0000000000107947 */ /* 0x000fec0003800000 */
.L_x_4920:
[----:B------:R-:W-:-:S13]  /*13060*/  ISETP.NE.AND P0, PT, R3, 0x1, PT ;  /* 0x000000010300780c */ /* 0x000fda0003f05270 */
[----:B------:R-:W2:Y:S02]  /*13070*/  @P0 LDC.64 R4, c[0x0][0x9e8] ;  /* 0x00027a00ff040b82 */ /* 0x000ea40000000a00 */
[----:B--2---:R-:W-:-:S05]  /*13080*/  @P0 IMAD.HI.U32 R4, R7, R4, RZ ;  /* 0x0000000407040227 */ /* 0x004fca00078e00ff */
[----:B------:R-:W-:-:S07]  /*13090*/  @P0 SHF.R.U32.HI R7, RZ, R5, R4 ;  /* 0x00000005ff070219 */ /* 0x000fce0000011604 */
.L_x_4921:
[----:B------:R-:W-:Y:S05]  /*130a0*/  BSYNC B0 ;  /* 0x0000000000007941 */ /* 0x000fea0003800000 */
.L_x_4919:
[----:B------:R-:W-:-:S05]  /*130b0*/  IMAD R7, R7, R3, R3 ;  /* 0x0000000307077224 */ /* 0x000fca00078e0203 */
[----:B------:R-:W-:-:S07]  /*130c0*/  VIMNMX R2, R2, R7, PT ;  /* 0x0000000702027248 */ /* 0x000fce0003fe0100 */
.L_x_4918:
[----:B------:R-:W2:Y:S01]  /*130d0*/  @P1 LDC R6, c[0x0][0x44c] ;  /* 0x00011300ff061b82 */ /* 0x000ea20000000800 */
[----:B------:R-:W-:Y:S01]  /*130e0*/  IMAD.MOV.U32 R4, RZ, RZ, R8 ;  /* 0x000000ffff047224 */ /* 0x000fe200078e0008 */
[----:B------:R-:W-:-:S06]  /*130f0*/  ULDC UR4, c[0x0][0x9dc] ;  /* 0x0002770000047ab9 */ /* 0x000fcc0000000800 */
[----:B------:R-:W3:Y:S01]  /*13100*/  @P1 LDC R5, c[0x0][0x450] ;  /* 0x00011400ff051b82 */ /* 0x000ee20000000800 */
[----:B--2---:R-:W-:-:S05]  /*13110*/  @P1 IMAD.HI.U32 R6, R8, R6, RZ ;  /* 0x0000000608061227 */ /* 0x004fca00078e00ff */
[----:B---3--:R-:W-:Y:S01]  /*13120*/  @P1 SHF.R.U32.HI R4, RZ, R5, R6 ;  /* 0x00000005ff041219 */ /* 0x008fe20000011606 */
[----:B------:R-:W-:Y:S02]  /*13130*/  VIADD R5, R2, 0x5f ;  /* 0x0000005f02057836 */ /* 0x000fe40000000000 */
[----:B------:R-:W-:Y:S01]  /*13140*/  VIADD R6, R0, 0x5f ;  /* 0x0000005f00067836 */ /* 0x000fe20000000000 */
[----:B------:R-:W-:Y:S01]  /*13150*/  IADD3 R2, R4, R0, -R9 ;  /* 0x0000000004027210 */ /* 0x000fe20007ffe809 */
[----:B------:R-:W-:-:S04]  /*13160*/  IMAD.HI R5, R5, 0x2aaaaaab, RZ ;  /* 0x2aaaaaab05057827 */ /* 0x000fc800078e02ff */
[----:B------:R-:W-:Y:S01]  /*13170*/  IMAD.HI R6, R6, 0x2aaaaaab, RZ ;  /* 0x2aaaaaab06067827 */ /* 0x000fe200078e02ff */
[----:B------:R-:W-:-:S04]  /*13180*/  SHF.R.U32.HI R0, RZ, 0x1f, R5 ;  /* 0x0000001fff007819 */ /* 0x000fc80000011605 */
[----:B------:R-:W-:Y:S02]  /*13190*/  SHF.R.U32.HI R4, RZ, 0x1f, R6 ;  /* 0x0000001fff047819 */ /* 0x000fe40000011606 */
[----:B------:R-:W-:Y:S02]  /*131a0*/  LEA.HI.SX32 R0, R5, R0, 0x1c ;  /* 0x0000000005007211 */ /* 0x000fe400078fe2ff */
[----:B------:R-:W-:-:S04]  /*131b0*/  LEA.HI.SX32 R4, R6, R4, 0x1c ;  /* 0x0000000406047211 */ /* 0x000fc800078fe2ff */
[----:B------:R-:W-:Y:S01]  /*131c0*/  VIMNMX R7, R4, R0, PT ;  /* 0x0000000004077248 */ /* 0x000fe20003fe0100 */
[----:B------:R-:W-:-:S04]  /*131d0*/  VIADD R0, R2, -UR4 ;  /* 0x8000000402007c36 */ /* 0x000fc80008000000 */
        /* <DEDUP_REMOVED lines=12> */
.L_x_4924:
[----:B------:R-:W-:-:S13]  /*132a0*/  ISETP.NE.AND P0, PT, R3, 0x1, PT ;  /* 0x000000010300780c */ /* 0x000fda0003f05270 */
[----:B------:R-:W3:Y:S02]  /*132b0*/  @P0 LDC.64 R4, c[0x0][0x9e8] ;  /* 0x00027a00ff040b82 */ /* 0x000ee40000000a00 */
[----:B---3--:R-:W-:-:S05]  /*132c0*/  @P0 IMAD.HI.U32 R4, R2, R4, RZ ;  /* 0x0000000402040227 */ /* 0x008fca00078e00ff */
[----:B------:R-:W-:-:S07]  /*132d0*/  @P0 SHF.R.U32.HI R2, RZ, R5, R4 ;  /* 0x00000005ff020219 */ /* 0x000fce0000011604 */
.L_x_4925:
[----:B------:R-:W-:Y:S05]  /*132e0*/  BSYNC B0 ;  /* 0x0000000000007941 */ /* 0x000fea0003800000 */
.L_x_4923:
[----:B------:R-:W-:-:S05]  /*132f0*/  IMAD R2, R2, R3, RZ ;  /* 0x0000000302027224 */ /* 0x000fca00078e02ff */
[----:B------:R-:W-:-:S07]  /*13300*/  VIMNMX R0, R0, R2, !PT ;  /* 0x0000000200007248 */ /* 0x000fce0007fe0100 */
.L_x_4922:
[----:B------:R-:W-:Y:S01]  /*13310*/  IMAD.HI R0, R0, 0x2aaaaaab, RZ ;  /* 0x2aaaaaab00007827 */ /* 0x000fe200078e02ff */
[----:B------:R-:W-:Y:S04]  /*13320*/  BSSY B7, `(.L_x_4926) ;  /* 0x000046f000077945 */ /* 0x000fe80003800000 */
[----:B------:R-:W-:-:S04]  /*13330*/  SHF.R.U32.HI R2, RZ, 0x1f, R0 ;  /* 0x0000001fff027819 */ /* 0x000fc80000011600 */
[----:B------:R-:W-:-:S04]  /*13340*/  LEA.HI.SX32 R2, R0, R2, 0x1c ;  /* 0x0000000200027211 */ /* 0x000fc800078fe2ff */
        /* <DEDUP_REMOVED lines=15> */
[----:B----4-:R-:W3:Y:S01]  /*13440*/  @P0 ATOMG.E.ADD.STRONG.GPU PT, R3, desc[UR6][R2.64], R5 ;  /* 0x00000005020309a8 */ /* 0x010ee200081ee1c6 */
[----:B------:R-:W4:Y:S02]  /*13450*/  S2R R4, SR_LTMASK ;  /* 0x0000000000047919 */ /* 0x000f240000003900 */
[----:B----4-:R-:W-:-:S04]  /*13460*/  LOP3.LUT R4, R4, UR4, RZ, 0xc0, !PT ;  /* 0x0000000404047c12 */ /* 0x010fc8000f8ec0ff */
[----:B--2---:R-:W2:Y:S01]  /*13470*/  POPC R7, R4 ;  /* 0x0000000400077309 */ /* 0x004ea20000000000 */
[----:B---3--:R-:W2:Y:S02]  /*13480*/  SHFL.IDX PT, R0, R3, R0, 0x1f ;  /* 0x00001f0003007589 */ /* 0x008ea400000e0000 */
[----:B--2---:R-:W-:Y:S01]  /*13490*/  IADD3 R16, R0, UR38, R7 ;  /* 0x0000002600107c10 */ /* 0x004fe2000fffe007 */
[----:B------:R-:W-:Y:S06]  /*134a0*/  BRA `(.L_x_4928) ;  /* 0x0000004400587947 */ /* 0x000fec0003800000 */
.L_x_4927:
        /* <DEDUP_REMOVED lines=17> */
[----:B------:R-:W-:Y:S02]  /*135c0*/  IMAD.MOV.U32 R12, RZ, RZ, 0x1 ;  /* 0x00000001ff0c7424 */ /* 0x000fe400078e00ff */
[----:B------:R-:W-:-:S07]  /*135d0*/  IMAD.MOV.U32 R13, RZ, RZ, RZ ;  /* 0x000000ffff0d7224 */ /* 0x000fce00078e00ff */
[----:B------:R-:W-:-:S07]  /*135e0*/  LEPC R20, `(.L_x_4930) ;  /* 0x000000001014794e */ /* 0x000fce0000000000 */
[----:B01-3--:R-:W-:Y:S05]  /*135f0*/  CALL.ABS.NOINC R2 ;  /* 0x0000000002007343 */ /* 0x00bfea0003c00000 */
.L_x_4930:
[----:B------:R-:W-:Y:S05]  /*13600*/  BSYNC B6 ;  /* 0x0000000000067941 */ /* 0x000fea0003800000 */
.L_x_4929:
        /* <DEDUP_REMOVED lines=16> */
[----:B------:R-:W-:Y:S02]  /*13710*/  IMAD.MOV.U32 R12, RZ, RZ, 0x1 ;  /* 0x00000001ff0c7424 */ /* 0x000fe400078e00ff */
[----:B---3--:R-:W-:-:S07]  /*13720*/  IMAD.MOV.U32 R13, RZ, RZ, RZ ;  /* 0x000000ffff0d7224 */ /* 0x008fce00078e00ff */
[----:B------:R-:W-:-:S07]  /*13730*/  LEPC R20, `(.L_x_4933) ;  /* 0x000000001014794e */ /* 0x000fce0000000000 */
[----:B01--4-:R-:W-:Y:S05]  /*13740*/  CALL.ABS.NOINC R2 ;  /* 0x0000000002007343 */ /* 0x013fea0003c00000 */
.L_x_4933:
        /* <DEDUP_REMOVED lines=15> */
.L_x_4932:
[----:B------:R-:W-:Y:S05]  /*13840*/  BSYNC B6 ;  /* 0x0000000000067941 */ /* 0x000fea0003800000 */
.L_x_4931:
[----:B------:R-:W-:Y:S01]  /*13850*/  ULDC.64 UR4, c[0x0][0x9f8] ;  /* 0x00027e0000047ab9 */ /* 0x000fe20000000a00 */
[----:B------:R-:W3:Y:S01]  /*13860*/  LDL R17, [R1+0x28] ;  /* 0x0000280001117983 */ /* 0x000ee20000100800 */
[----:B------:R-:W-:Y:S01]  /*13870*/  ISETP.NE.U32.AND P0, PT, RZ, UR4, PT ;  /* 0x00000004ff007c0c */ /* 0x000fe2000bf05070 */
[----:B--2---:R-:W-:Y:S01]  /*13880*/  IMAD.MOV.U32 R7, RZ, RZ, R19 ;  /* 0x000000ffff077224 */ /* 0x004fe200078e0013 */
[----:B------:R-:W-:Y:S02]  /*13890*/  ULDC.64 UR6, c[0x0][0x208] ;  /* 0x0000820000067ab9 */ /* 0x000fe40000000a00 */
[----:B------:R-:W-:Y:S01]  /*138a0*/  ISETP.NE.AND.EX P0, PT, RZ, UR5, PT, P0 ;  /* 0x00000005ff007c0c */ /* 0x000fe2000bf05300 */
[----:B------:R-:W-:-:S12]  /*138b0*/  ULDC.64 UR4, c[0x0][0xa08] ;  /* 0x0002820000047ab9 */ /* 0x000fd80000000a00 */
[----:B------:R-:W2:Y:S02]  /*138c0*/  @P0 LDC.64 R2, c[0x0][0x9f8] ;  /* 0x00027e00ff020b82 */ /* 0x000ea40000000a00 */
[----:B--2---:R-:W-:-:S05]  /*138d0*/  @P0 IMAD.WIDE R2, R19, 0x4, R2 ;  /* 0x0000000413020825 */ /* 0x004fca00078e0202 */
[----:B------:R2:W4:Y:S02]  /*138e0*/  @P0 LDG.E R7, desc[UR6][R2.64] ;  /* 0x0000000602070981 */ /* 0x000524000c1e1900 */
[----:B--2---:R-:W2:Y:S02]  /*138f0*/  LDC.64 R2, c[0x0][0x418] ;  /* 0x00010600ff027b82 */ /* 0x004ea40000000a00 */
[----:B--2---:R-:W-:Y:S01]  /*13900*/  LOP3.LUT P0, RZ, R2, UR4, RZ, 0xfc, !PT ;  /* 0x0000000402ff7c12 */ /* 0x004fe2000f80fcff */
        /* <DEDUP_REMOVED lines=12> */
.L_x_5044:
        /* <DEDUP_REMOVED lines=11> */
.L_x_5047:
[----:B------:R-:W-:Y:S05]  /*13a80*/  @!P6 BRA `(.L_x_4935) ;  /* 0x00000004003ce947 */ /* 0x000fea0003800000 */
[----:B------:R-:W-:-:S04]  /*13a90*/  ISETP.NE.U32.AND P0, PT, R2, RZ, PT ;  /* 0x000000ff0200720c */ /* 0x000fc80003f05070 */
[----:B------:R-:W-:-:S13]  /*13aa0*/  ISETP.NE.AND.EX P0, PT, R3, RZ, PT, P0 ;  /* 0x000000ff0300720c */ /* 0x000fda0003f05300 */
[----:B------:R-:W-:Y:S05]  /*13ab0*/  @!P0 BRA `(.L_x_4937) ;  /* 0x0000000000548947 */ /* 0x000fea0003800000 */
[----:B------:R-:W3:Y:S01]  /*13ac0*/  LDC R6, c[0x0][0x43c] ;  /* 0x00010f00ff067b82 */ /* 0x000ee20000000800 */
[----:B01----:R-:W-:Y:S01]  /*13ad0*/  IMAD.MOV.U32 R9, RZ, RZ, R0 ;  /* 0x000000ffff097224 */ /* 0x003fe200078e0000 */
[----:B------:R-:W-:Y:S01]  /*13ae0*/  ULDC.64 UR4, c[0x0][0x428] ;  /* 0x00010a0000047ab9 */ /* 0x000fe20000000a00 */
[----:B------:R-:W-:Y:S02]  /*13af0*/  ULDC.64 UR6, c[0x0][0x208] ;  /* 0x0000820000067ab9 */ /* 0x000fe40000000a00 */
[----:B----4-:R-:W-:Y:S01]  /*13b00*/  IMAD.MOV.U32 R0, RZ, RZ, R9 ;  /* 0x000000ffff007224 */ /* 0x010fe200078e0009 */
[----:B---3--:R-:W-:-:S13]  /*13b10*/  ISETP.NE.AND P0, PT, R6, 0x1, PT ;  /* 0x000000010600780c */ /* 0x008fda0003f05270 */
[----:B------:R-:W0:Y:S02]  /*13b20*/  @P0 LDC.64 R4, c[0x0][0x440] ;  /* 0x00011000ff040b82 */ /* 0x000e240000000a00 */
        /* <DEDUP_REMOVED lines=14> */
.L_x_4937:
[----:B--2---:R-:W2:Y:S04]  /*13c10*/  LDL R7, [R1] ;  /* 0x0000000001077983 */ /* 0x004ea80000100800 */
[----:B----4-:R-:W2:Y:S04]  /*13c20*/  LDL R0, [R1+0x4] ;  /* 0x0000040001007983 */ /* 0x010ea80000100800 */
[----:B---3--:R-:W3:Y:S01]  /*13c30*/  LDL R2, [R1+0x10] ;  /* 0x0000100001027983 */ /* 0x008ee20000100800 */
[----:B--2---:R-:W-:Y:S01]  /*13c40*/  IMAD R0, R0, 0x8, R7 ;  /* 0x0000000800007824 */ /* 0x004fe200078e0207 */
[----:B---3--:R-:W-:-:S04]  /*13c50*/  SHF.L.U32 R2, R2, 0x1f, RZ ;  /* 0x0000001f02027819 */ /* 0x008fc800000006ff */
[----:B------:R-:W2:Y:S02]  /*13c60*/  SYNCS.PHASECHK.TRANS64.TRYWAIT P0, [R0+URZ+0x30840], R2 ;  /* 0x03084002000075a7 */ /* 0x000ea4000800017f */
[----:B--2---:R-:W-:Y:S05]  /*13c70*/  @!P0 BRA `(.L_x_4938) ;  /* 0x0000005000b48947 */ /* 0x004fea0003800000 */
.L_x_5048:
        /* <DEDUP_REMOVED lines=11> */
.L_x_4939:
[----:B------:R-:W3:Y:S04]  /*13d30*/  LDL R6, [R1] ;  /* 0x0000000001067983 */ /* 0x000ee80000100800 */
[----:B------:R-:W3:Y:S04]  /*13d40*/  LDL R5, [R1+0x4] ;  /* 0x0000040001057983 */ /* 0x000ee80000100800 */
[----:B------:R-:W4:Y:S04]  /*13d50*/  LDL R4, [R1+0x8] ;  /* 0x0000080001047983 */ /* 0x000f280000100800 */
[----:B------:R-:W4:Y:S04]  /*13d60*/  LDL R3, [R1+0x14] ;  /* 0x0000140001037983 */ /* 0x000f280000100800 */
[----:B--2---:R-:W2:Y:S01]  /*13d70*/  LDL.LU R2, [R1+0x24] ;  /* 0x0000240001027983 */ /* 0x004ea20000300800 */
[----:B------:R-:W-:Y:S01]  /*13d80*/  R2UR UR9, R0 ;  /* 0x00000000000972ca */ /* 0x000fe200000e0000 */
[----:B------:R-:W-:Y:S01]  /*13d90*/  UIADD3 UR4, UP0, UR36, 0x370, URZ ;  /* 0x0000037024047890 */ /* 0x000fe2000ff1e03f */
[----:B------:R-:W-:Y:S01]  /*13da0*/  R2UR UR12, R18 ;  /* 0x00000000120c72ca */ /* 0x000fe200000e0000 */
[----:B------:R-:W-:Y:S01]  /*13db0*/  UMOV UR10, URZ ;  /* 0x0000003f000a7c82 */ /* 0x000fe20008000000 */
[----:B-----5:R-:W-:Y:S01]  /*13dc0*/  R2UR UR13, R17 ;  /* 0x00000000110d72ca */ /* 0x020fe200000e0000 */
[----:B------:R-:W-:Y:S01]  /*13dd0*/  UMOV UR6, 0x0 ;  /* 0x0000000000067882 */ /* 0x000fe20000000000 */
[----:B------:R-:W-:Y:S01]  /*13de0*/  PLOP3.LUT P0, PT, PT, PT, PT, 0x80, 0x0 ;  /* 0x000000000000781c */ /* 0x000fe20003f0f070 */
[----:B------:R-:W-:Y:S01]  /*13df0*/  UMOV UR7, 0x14f00000 ;  /* 0x14f0000000077882 */ /* 0x000fe20000000000 */
[----:B------:R-:W-:-:S05]  /*13e00*/  UMOV UR16, 0x40 ;  /* 0x0000004000107882 */ /* 0x000fca0000000000 */
[----:B------:R-:W-:Y:S01]  /*13e10*/  UIADD3 UR9, UR9, 0x30830, URZ ;  /* 0x0003083009097890 */ /* 0x000fe2000fffe03f */
[----:B---3--:R-:W-:Y:S01]  /*13e20*/  IMAD R0, R5, 0x9000, R6 ;  /* 0x0000900005007824 */ /* 0x008fe200078e0206 */
[----:B----4-:R-:W-:-:S04]  /*13e30*/  R2UR UR11, R4 ;  /* 0x00000000040b72ca */ /* 0x010fc800000e0000 */
[----:B------:R-:W-:Y:S02]  /*13e40*/  R2UR UR8, R0 ;  /* 0x00000000000872ca */ /* 0x000fe400000e0000 */
[----:B------:R-:W-:Y:S02]  /*13e50*/  R2UR UR5, R3 ;  /* 0x00000000030572ca */ /* 0x000fe400000e0000 */
[----:B--2---:R-:W-:-:S04]  /*13e60*/  LOP3.LUT R2, R2, 0xfffffffe, RZ, 0xc0, !PT ;  /* 0xfffffffe02027812 */ /* 0x004fc800078ec0ff */
[----:B------:R-:W-:-:S05]  /*13e70*/  @P0 LOP3.LUT R2, R2, 0x1, RZ, 0xfc, !PT ;  /* 0x0000000102020812 */ /* 0x000fca00078efcff */
[----:B------:R-:W-:Y:S02]  /*13e80*/  UIADD3 UR14, UR8, 0x1e400, URZ ;  /* 0x0001e400080e7890 */ /* 0x000fe4000fffe03f */
[----:B------:R-:W-:Y:S01]  /*13e90*/  UIMAD UR11, UR11, 0x60, UR5 ;  /* 0x000000600b0b78a4 */ /* 0x000fe2000f8e0205 */
[----:B------:R3:W-:Y:S01]  /*13ea0*/  STL [R1+0x24], R2 ;  /* 0x0000240201007387 */ /* 0x0007e20000100800 */
[----:B------:R-:W-:Y:S02]  /*13eb0*/  UIADD3.X UR5, URZ, UR37, URZ, UP0, !UPT ;  /* 0x000000253f057290 */ /* 0x000fe400087fe43f */
[----:B------:R-:W-:Y:S02]  /*13ec0*/  UIADD3 UR15, UR8, 0x21400, URZ ;  /* 0x00021400080f7890 */ /* 0x000fe4000fffe03f */
[----:B------:R-:W-:-:S03]  /*13ed0*/  UIADD3 UR17, UR8, 0x24400, URZ ;  /* 0x0002440008117890 */ /* 0x000fc6000fffe03f */
[----:B------:R-:W-:Y:S01]  /*13ee0*/  UMOV UR8, UR14 ;  /* 0x0000000e00087c82 */ /* 0x000fe20008000000 */
[----:B------:R-:W-:Y:S01]  /*13ef0*/  UMOV UR14, 0x80 ;  /* 0x00000080000e7882 */ /* 0x000fe20000000000 */
[----:B------:R2:W-:Y:S02]  /*13f00*/  UTMALDG.4D [UR8], [UR4], desc[UR6] ;  /* 0x00000608040075b4 */ /* 0x0005e40008019000 */
[----:B--2---:R-:W-:Y:S01]  /*13f10*/  UMOV UR8, UR15 ;  /* 0x0000000f00087c82 */ /* 0x004fe20008000000 */
[----:B------:R-:W-:Y:S02]  /*13f20*/  UMOV UR10, UR16 ;  /* 0x00000010000a7c82 */ /* 0x000fe40008000000 */
[----:B------:R2:W-:Y:S02]  /*13f30*/  UTMALDG.4D [UR8], [UR4], desc[UR6] ;  /* 0x00000608040075b4 */ /* 0x0005e40008019000 */
[----:B--2---:R-:W-:Y:S01]  /*13f40*/  UMOV UR8, UR17 ;  /* 0x0000001100087c82 */ /* 0x004fe20008000000 */
[----:B------:R-:W-:-:S02]  /*13f50*/  UMOV UR10, UR14 ;  /* 0x0000000e000a7c82 */ /* 0x000fc40008000000 */
[----:B------:R3:W-:Y:S02]  /*13f60*/  UTMALDG.4D [UR8], [UR4], desc[UR6] ;  /* 0x00000608040075b4 */ /* 0x0007e40008019000 */
[----:B---3--:R-:W-:Y:S01]  /*13f70*/  NOP ;  /* 0x0000000000007918 */ /* 0x008fe20000000000 */
.L_x_4935:
[----:B----4-:R-:W3:Y:S04]  /*13f80*/  LDL R0, [R1] ;  /* 0x0000000001007983 */ /* 0x010ee80000100800 */
[----:B------:R-:W4:Y:S01]  /*13f90*/  LDL.LU R3, [R1+0x34] ;  /* 0x0000340001037983 */ /* 0x000f220000300800 */
[----:B------:R-:W-:Y:S05]  /*13fa0*/  WARPSYNC.ALL ;  /* 0x0000000000007948 */ /* 0x000fea0003800000 */
[----:B------:R-:W-:Y:S01]  /*13fb0*/  ULDC.64 UR4, c[0x0][0x298] ;  /* 0x0000a60000047ab9 */ /* 0x000fe20000000a00 */
[----:B------:R-:W-:Y:S01]  /*13fc0*/  BSSY B6, `(.L_x_4940) ;  /* 0x000001c000067945 */ /* 0x000fe20003800000 */
[----:B------:R-:W-:Y:S01]  /*13fd0*/  BAR.SYNC.DEFER_BLOCKING 0x8, 0x180 ;  /* 0x0206000000007b1d */ /* 0x000fe20000010000 */
[----:B---3--:R-:W-:Y:S01]  /*13fe0*/  VIADD R0, R0, 0x12400 ;  /* 0x0001240000007836 */ /* 0x008fe20000000000 */
[----:B----4-:R-:W-:Y:S01]  /*13ff0*/  SHF.R.S32.HI R2, RZ, 0x1f, R3 ;  /* 0x0000001fff027819 */ /* 0x010fe20000011403 */
[----:B------:R-:W-:-:S03]  /*14000*/  IMAD.WIDE.U32 R4, R3, UR4, RZ ;  /* 0x0000000403047c25 */ /* 0x000fc6000f8e00ff */
[----:B------:R-:W-:Y:S01]  /*14010*/  LOP3.LUT P0, RZ, R0, 0x3ff, RZ, 0xc0, !PT ;  /* 0x000003ff00ff7812 */ /* 0x000fe2000780c0ff */
[----:B------:R-:W-:Y:S01]  /*14020*/  IMAD R2, R2, UR4, RZ ;  /* 0x0000000402027c24 */ /* 0x000fe2000f8e02ff */
[----:B------:R3:W-:Y:S03]  /*14030*/  STL.64 [R1+0x40], R4 ;  /* 0x0000400401007387 */ /* 0x0007e60000100a00 */
[----:B------:R-:W-:-:S04]  /*14040*/  IMAD R2, R3, UR5, R2 ;  /* 0x0000000503027c24 */ /* 0x000fc8000f8e0202 */
[----:B------:R-:W-:-:S05]  /*14050*/  IMAD.IADD R0, R5, 0x1, R2 ;  /* 0x0000000105007824 */ /* 0x000fca00078e0202 */
[----:B------:R3:W-:Y:S01]  /*14060*/  STL [R1+0x34], R0 ;  /* 0x0000340001007387 */ /* 0x0007e20000100800 */
[----:B------:R-:W-:Y:S05]  /*14070*/  @!P0 BRA `(.L_x_4941) ;  /* 0x0000000000408947 */ /* 0x000fea0003800000 */
[----:B------:R-:W-:Y:S01]  /*14080*/  MOV R2, 0x0 ;  /* 0x0000000000027802 */ /* 0x000fe20000000f00 */
[----:B------:R-:W-:Y:S01]  /*14090*/  ULDC.64 UR6, c[0x4][0x1b8] ;  /* 0x01006e0000067ab9 */ /* 0x000fe20000000a00 */
[----:B------:R-:W-:Y:S01]  /*140a0*/  ULDC.64 UR8, c[0x4][0x1c0] ;  /* 0x0100700000087ab9 */ /* 0x000fe20000000a00 */
[----:B------:R-:W-:Y:S01]  /*140b0*/  ULDC.64 UR4, c[0x4][0xe8] ;  /* 0x01003a0000047ab9 */ /* 0x000fe20000000a00 */
[----:B---3--:R-:W-:Y:S02]  /*140c0*/  IMAD.U32 R4, RZ, RZ, UR6 ;  /* 0x00000006ff047e24 */ /* 0x008fe4000f8e00ff */
        /* <DEDUP_REMOVED lines=11> */
.L_x_4941:
[----:B------:R-:W-:Y:S05]  /*14180*/  BSYNC B6 ;  /* 0x0000000000067941 */ /* 0x000fea0003800000 */
.L_x_4940:
[----:B---3--:R-:W3:Y:S01]  /*14190*/  LDL.LU R0, [R1+0x34] ;  /* 0x0000340001007983 */ /* 0x008ee20000300800 */
[----:B--2---:R-:W2:Y:S01]  /*141a0*/  LDC R7, c[0x0][0x448] ;  /* 0x00011200ff077b82 */ /* 0x004ea20000000800 */
[----:B------:R-:W-:Y:S01]  /*141b0*/  ULDC.64 UR4, c[0x0][0x2d8] ;  /* 0x0000b60000047ab9 */ /* 0x000fe20000000a00 */
[----:B------:R-:W-:Y:S01]  /*141c0*/  ULDC.64 UR6, c[0x0][0x280] ;  /* 0x0000a00000067ab9 */ /* 0x000fe20000000a00 */
[----:B------:R-:W3:Y:S04]  /*141d0*/  LDL.LU.64 R2, [R1+0x40] ;  /* 0x0000400001027983 */ /* 0x000ee80000300a00 */
[----:B01----:R-:W4:Y:S01]  /*141e0*/  LDL R9, [R1+0x2c] ;  /* 0x00002c0001097983 */ /* 0x003f220000100800 */
[----:B------:R-:W0:Y:S01]  /*141f0*/  S2R R5, SR_TID.X ;  /* 0x0000000000057919 */ /* 0x000e220000002100 */
[----:B------:R-:W1:Y:S01]  /*14200*/  S2R R6, SR_TID.X ;  /* 0x0000000000067919 */ /* 0x000e620000002100 */
[----:B------:R-:W1:Y:S01]  /*14210*/  S2R R10, SR_TID.X ;  /* 0x00000000000a7919 */ /* 0x000e620000002100 */
[----:B0-----:R-:W-:-:S04]  /*14220*/  LOP3.LUT R5, R5, 0x7f, RZ, 0xc0, !PT ;  /* 0x0000007f05057812 */ /* 0x001fc800078ec0ff */
[----:B------:R-:W-:Y:S01]  /*14230*/  SHF.R.U32.HI R5, RZ, 0x3, R5 ;  /* 0x00000003ff057819 */ /* 0x000fe20000011605 */
[----:B-1----:R-:W-:-:S05]  /*14240*/  IMAD.SHL.U32 R8, R6, 0x10, RZ ;  /* 0x0000001006087824 */ /* 0x002fca00078e00ff */
[----:B------:R-:W-:Y:S01]  /*14250*/  LOP3.LUT R8, R5, 0x70, R8, 0xf8, !PT ;  /* 0x0000007005087812 */ /* 0x000fe200078ef808 */
[----:B------:R-:W-:-:S05]  /*14260*/  IMAD.SHL.U32 R10, R10, 0x8, RZ ;  /* 0x000000080a0a7824 */ /* 0x000fca00078e00ff */
[----:B------:R-:W-:-:S04]  /*14270*/  LOP3.LUT R10, R10, 0x38, RZ, 0xc0, !PT ;  /* 0x000000380a0a7812 */ /* 0x000fc800078ec0ff */
[C---:B------:R-:W-:Y:S02]  /*14280*/  LOP3.LUT R11, R10.reuse, 0x40, RZ, 0xfc, !PT ;  /* 0x000000400a0b7812 */ /* 0x040fe400078efcff */
[----:B------:R-:W-:Y:S01]  /*14290*/  LOP3.LUT R10, R10, 0x80, RZ, 0xfc, !PT ;  /* 0x000000800a0a7812 */ /* 0x000fe200078efcff */
[----:B---3--:R-:W-:Y:S01]  /*142a0*/  IMAD.MOV.U32 R3, RZ, RZ, R0 ;  /* 0x000000ffff037224 */ /* 0x008fe200078e0000 */
        /* <DEDUP_REMOVED lines=12> */
[----:B--2---:R-:W-:Y:S01]  /*14370*/  ISETP.NE.AND P0, PT, R7, 0x1, PT ;  /* 0x000000010700780c */ /* 0x004fe20003f05270 */
[----:B------:R-:W-:-:S12]  /*14380*/  IMAD R4, R4, UR4, RZ ;  /* 0x0000000404047c24 */ /* 0x000fd8000f8e02ff */
[----:B------:R-:W0:Y:S08]  /*14390*/  @P0 LDC R5, c[0x0][0x44c] ;  /* 0x00011300ff050b82 */ /* 0x000e300000000800 */
[----:B------:R-:W1:Y:S01]  /*143a0*/  @P0 LDC R6, c[0x0][0x450] ;  /* 0x00011400ff060b82 */ /* 0x000e620000000800 */
[----:B------:R-:W-:-:S04]  /*143b0*/  IMAD.WIDE.U32 R2, R0, UR4, R2 ;  /* 0x0000000400027c25 */ /* 0x000fc8000f8e0002 */
[----:B------:R-:W-:Y:S01]  /*143c0*/  IMAD R0, R0, UR5, R4 ;  /* 0x0000000500007c24 */ /* 0x000fe2000f8e0204 */
[----:B------:R-:W-:-:S03]  /*143d0*/  ULDC.64 UR4, c[0x0][0x2d0] ;  /* 0x0000b40000047ab9 */ /* 0x000fc60000000a00 */
[----:B------:R-:W-:Y:S02]  /*143e0*/  IMAD.IADD R3, R3, 0x1, R0 ;  /* 0x0000000103037824 */ /* 0x000fe400078e0200 */
[----:B----4-:R-:W-:-:S04]  /*143f0*/  IMAD.IADD R0, R8, 0x1, R9 ;  /* 0x0000000108007824 */ /* 0x010fc800078e0209 */
        /* <DEDUP_REMOVED lines=15> */
[----:B------:R-:W-:Y:S02]  /*144f0*/  ISETP.GE.AND P0, PT, R10, UR4, PT ;  /* 0x000000040a007c0c */ /* 0x000fe4000bf06270 */
[----:B------:R0:W5:Y:S01]  /*14500*/  LDL R10, [R1+0x1c] ;  /* 0x00001c00010a7983 */ /* 0x0001620000100800 */
[----:B------:R-:W1:Y:S01]  /*14510*/  S2R R5, SR_TID.X ;  /* 0x0000000000057919 */ /* 0x000e620000002100 */
[----:B------:R-:W-:Y:S01]  /*14520*/  IMAD R0, R0, UR5, R4 ;  /* 0x0000000500007c24 */ /* 0x000fe2000f8e0204 */
[----:B------:R-:W-:-:S03]  /*14530*/  LEA R4, P3, R2, UR6, 0x1 ;  /* 0x0000000602047c11 */ /* 0x000fc6000f8608ff */
[----:B------:R-:W-:Y:S01]  /*14540*/  IMAD.IADD R0, R3, 0x1, R0 ;  /* 0x0000000103007824 */ /* 0x000fe200078e0200 */
[----:B------:R-:W-:-:S04]  /*14550*/  ISETP.GE.AND P1, PT, R11, UR4, PT ;  /* 0x000000040b007c0c */ /* 0x000fc8000bf26270 */
[----:B------:R-:W-:Y:S01]  /*14560*/  LEA.HI.X R3, R2, UR7, R0, 0x1, P3 ;  /* 0x0000000702037c11 */ /* 0x000fe200098f0c00 */
[----:B-1----:R-:W-:-:S05]  /*14570*/  IMAD.SHL.U32 R8, R5, 0x8, RZ ;  /* 0x0000000805087824 */ /* 0x002fca00078e00ff */
[----:B------:R-:W-:-:S04]  /*14580*/  LOP3.LUT R8, R8, 0x38, RZ, 0xc0, !PT ;  /* 0x0000003808087812 */ /* 0x000fc800078ec0ff */
[----:B------:R-:W-:Y:S01]  /*14590*/  ISETP.GE.AND P2, PT, R8, UR4, PT ;  /* 0x0000000408007c0c */ /* 0x000fe2000bf46270 */
[----:B------:R-:W-:-:S03]  /*145a0*/  UMOV UR4, 0xffffffff ;  /* 0xffffffff00047882 */ /* 0x000fc60000000000 */
[----:B0-----:R-:W-:Y:S09]  /*145b0*/  BRA.DIV UR4, `(.L_x_4942) ;  /* 0x0000004a04787947 */ /* 0x001ff2000b800000 */
[----:B------:R-:W0:Y:S01]  /*145c0*/  S2R R5, SR_TID.X ;  /* 0x0000000000057919 */ /* 0x000e220000002100 */
[----:B------:R-:W2:Y:S01]  /*145d0*/  LDL.LU R8, [R1+0x2c] ;  /* 0x00002c0001087983 */ /* 0x000ea20000300800 */
[----:B0-----:R-:W-:-:S04]  /*145e0*/  LOP3.LUT R5, R5, 0x7f, RZ, 0xc0, !PT ;  /* 0x0000007f05057812 */ /* 0x001fc800078ec0ff */
[----:B------:R-:W-:Y:S02]  /*145f0*/  SHF.R.U32.HI R6, RZ, 0x3, R5 ;  /* 0x00000003ff067819 */ /* 0x000fe40000011605 */
[----:B------:R-:W3:Y:S04]  /*14600*/  LDL.LU R5, [R1+0x30] ;  /* 0x0000300001057983 */ /* 0x000ee80000300800 */
[----:B------:R-:W-:Y:S01]  /*14610*/  SHFL.IDX PT, R9, R3, 0x1, 0x181f ;  /* 0x00381f0003097f89 */ /* 0x000fe200000e0000 */
[----:B------:R-:W-:Y:S01]  /*14620*/  ULDC.64 UR4, c[0x0][0x208] ;  /* 0x0000820000047ab9 */ /* 0x000fe20000000a00 */
[----:B--2---:R-:W-:Y:S02]  /*14630*/  IMAD.IADD R0, R6, 0x1, R8 ;  /* 0x0000000106007824 */ /* 0x004fe400078e0208 */
[----:B------:R-:W0:Y:S01]  /*14640*/  S2R R6, SR_TID.X ;  /* 0x0000000000067919 */ /* 0x000e220000002100 */
[----:B---3--:R-:W-:-:S02]  /*14650*/  IMAD R2, R5, R7, RZ ;  /* 0x0000000705027224 */ /* 0x008fc400078e02ff */
[----:B------:R-:W1:Y:S01]  /*14660*/  SHFL.IDX PT, R7, R4, RZ, 0x181f ;  /* 0x00181fff04077589 */ /* 0x000e6200000e0000 */
[----:B0-----:R-:W-:-:S03]  /*14670*/  IMAD.SHL.U32 R11, R6, 0x8, RZ ;  /* 0x00000008060b7824 */ /* 0x001fc600078e00ff */
[----:B------:R-:W0:Y:S01]  /*14680*/  SHFL.IDX PT, R6, R3, RZ, 0x181f ;  /* 0x00181fff03067589 */ /* 0x000e2200000e0000 */
[C---:B------:R-:W-:Y:S01]  /*14690*/  VIADD R5, R0.reuse, 0x10 ;  /* 0x0000001000057836 */ /* 0x040fe20000000000 */
[----:B------:R-:W-:-:S04]  /*146a0*/  ISETP.GE.AND P4, PT, R0, R2, PT ;  /* 0x000000020000720c */ /* 0x000fc80003f86270 */
[----:B------:R-:W-:Y:S02]  /*146b0*/  ISETP.GE.AND P3, PT, R5, R2, PT ;  /* 0x000000020500720c */ /* 0x000fe40003f66270 */
[----:B------:R-:W2:Y:S01]  /*146c0*/  SHFL.IDX PT, R5, R4, 0x1, 0x181f ;  /* 0x00381f0004057f89 */ /* 0x000ea200000e0000 */
[----:B------:R-:W-:-:S06]  /*146d0*/  LOP3.LUT R11, R11, 0x38, RZ, 0xc0, !PT ;  /* 0x000000380b0b7812 */ /* 0x000fcc00078ec0ff */
[----:B-1----:R-:W-:-:S05]  /*146e0*/  @!P4 LEA R7, P5, R11, R7, 0x1 ;  /* 0x000000070b07c211 */ /* 0x002fca00078a08ff */
[----:B0-----:R-:W-:-:S05]  /*146f0*/  @!P4 IMAD.X R6, RZ, RZ, R6, P5 ;  /* 0x000000ffff06c224 */ /* 0x001fca00028e0606 */
[----:B------:R-:W-:-:S04]  /*14700*/  @!P4 LOP3.LUT R7, R7, R6, RZ, 0x3c, !PT ;  /* 0x000000060707c212 */ /* 0x000fc800078e3cff */
[----:B------:R-:W-:Y:S02]  /*14710*/  @!P4 LOP3.LUT R6, R7, R6, RZ, 0x3c, !PT ;  /* 0x000000060706c212 */ /* 0x000fe400078e3cff */
[----:B--2---:R-:W-:Y:S02]  /*14720*/  @!P3 LEA R8, P5, R11, R5, 0x1 ;  /* 0x000000050b08b211 */ /* 0x004fe400078a08ff */
[----:B------:R-:W-:-:S03]  /*14730*/  @!P4 LOP3.LUT R7, R7, R6, RZ, 0x3c, !PT ;  /* 0x000000060707c212 */ /* 0x000fc600078e3cff */
[----:B------:R-:W-:Y:S02]  /*14740*/  @!P3 IMAD.X R5, RZ, RZ, R9, P5 ;  /* 0x000000ffff05b224 */ /* 0x000fe400028e0609 */
[----:B-----5:R-:W-:Y:S04]  /*14750*/  @!P4 LDGSTS.E.BYPASS.LTC128B.128 [R10+0x12400], desc[UR4][R6.64], !P2 ;  /* 0x12400000060acfae */ /* 0x020fe8000d101d44 */
[----:B------:R-:W-:Y:S04]  /*14760*/  @!P4 LDGSTS.E.BYPASS.LTC128B.128 [R10+0x16400], desc[UR4][R6.64+0x80], !P1 ;  /* 0x16400080060acfae */ /* 0x000fe8000c901d44 */
[----:B------:R0:W-:Y:S02]  /*14770*/  @!P4 LDGSTS.E.BYPASS.LTC128B.128 [R10+0x1a400], desc[UR4][R6.64+0x100], !P0 ;  /* 0x1a400100060acfae */ /* 0x0001e4000c101d44 */
[----:B0-----:R-:W-:-:S02]  /*14780*/  @!P3 IMAD.MOV.U32 R6, RZ, RZ, R8 ;  /* 0x000000ffff06b224 */ /* 0x001fc400078e0008 */
[----:B------:R-:W-:Y:S02]  /*14790*/  @!P3 IMAD.MOV.U32 R7, RZ, RZ, R5 ;  /* 0x000000ffff07b224 */ /* 0x000fe400078e0005 */
[----:B------:R-:W-:-:S03]  /*147a0*/  VIADD R5, R0, 0x20 ;  /* 0x0000002000057836 */ /* 0x000fc60000000000 */
[----:B------:R-:W-:Y:S04]  /*147b0*/  @!P3 LDGSTS.E.BYPASS.LTC128B.128 [R10+0x12c00], desc[UR4][R6.64], !P2 ;  /* 0x12c00000060abfae */ /* 0x000fe8000d101d44 */
[----:B------:R-:W-:Y:S04]  /*147c0*/  @!P3 LDGSTS.E.BYPASS.LTC128B.128 [R10+0x16c00], desc[UR4][R6.64+0x80], !P1 ;  /* 0x16c00080060abfae */ /* 0x000fe8000c901d44 */
[----:B------:R0:W-:Y:S01]  /*147d0*/  @!P3 LDGSTS.E.BYPASS.LTC128B.128 [R10+0x1ac00], desc[UR4][R6.64+0x100], !P0 ;  /* 0x1ac00100060abfae */ /* 0x0001e2000c101d44 */
[----:B------:R-:W-:-:S03]  /*147e0*/  ISETP.GE.AND P3, PT, R5, R2, PT ;  /* 0x000000020500720c */ /* 0x000fc60003f66270 */
[----:B------:R-:W1:Y:S04]  /*147f0*/  SHFL.IDX PT, R5, R4, 0x2, 0x181f ;  /* 0x00581f0004057f89 */ /* 0x000e6800000e0000 */
[----:B------:R-:W0:Y:S06]  /*14800*/  SHFL.IDX PT, R8, R3, 0x2, 0x181f ;  /* 0x00581f0003087f89 */ /* 0x000e2c00000e0000 */
        /* <DEDUP_REMOVED lines=38> */
[----:B------:R-:W-:Y:S02]  /*14a70*/  @!P3 LDGSTS.E.BYPASS.LTC128B.128 [R10+0x14c00], desc[UR4][R6.64], !P2 ;  /* 0x14c00000060abfae */ /* 0x000fe4000d101d44 */
[----:B------:R-:W-:Y:S02]  /*14a80*/  ISETP.GE.AND P4, PT, R5, R2, PT ;  /* 0x000000020500720c */ /* 0x000fe40003f86270 */
[----:B------:R-:W0:Y:S04]  /*14a90*/  SHFL.IDX PT, R5, R4, 0x6, 0x181f ;  /* 0x00d81f0004057f89 */ /* 0x000e2800000e0000 */
[----:B------:R-:W-:Y:S04]  /*14aa0*/  @!P3 LDGSTS.E.BYPASS.LTC128B.128 [R10+0x18c00], desc[UR4][R6.64+0x80], !P1 ;  /* 0x18c00080060abfae */ /* 0x000fe8000c901d44 */
[----:B------:R1:W-:Y:S04]  /*14ab0*/  @!P3 LDGSTS.E.BYPASS.LTC128B.128 [R10+0x1cc00], desc[UR4][R6.64+0x100], !P0 ;  /* 0x1cc00100060abfae */ /* 0x0003e8000c101d44 */
[----:B-1----:R-:W1:Y:S01]  /*14ac0*/  SHFL.IDX PT, R6, R3, 0x6, 0x181f ;  /* 0x00d81f0003067f89 */ /* 0x002e6200000e0000 */
[----:B0-----:R-:W-:-:S03]  /*14ad0*/  @!P4 LEA R5, P3, R11, R5, 0x1 ;  /* 0x000000050b05c211 */ /* 0x001fc600078608ff */
[----:B------:R-:W0:Y:S04]  /*14ae0*/  SHFL.IDX PT, R3, R3, 0x7, 0x181f ;  /* 0x00f81f0003037f89 */ /* 0x000e2800000e0000 */
[----:B------:R-:W2:Y:S01]  /*14af0*/  SHFL.IDX PT, R4, R4, 0x7, 0x181f ;  /* 0x00f81f0004047f89 */ /* 0x000ea200000e0000 */
[----:B-1----:R-:W-:-:S04]  /*14b00*/  @!P4 IMAD.X R6, RZ, RZ, R6, P3 ;  /* 0x000000ffff06c224 */ /* 0x002fc800018e0606 */
[----:B------:R-:W-:Y:S02]  /*14b10*/  @!P4 IMAD.MOV.U32 R7, RZ, RZ, R6 ;  /* 0x000000ffff07c224 */ /* 0x000fe400078e0006 */
[----:B------:R-:W-:-:S05]  /*14b20*/  @!P4 IMAD.MOV.U32 R6, RZ, RZ, R5 ;  /* 0x000000ffff06c224 */ /* 0x000fca00078e0005 */
[----:B------:R1:W-:Y:S04]  /*14b30*/  @!P4 LDGSTS.E.BYPASS.LTC128B.128 [R10+0x15400], desc[UR4][R6.64], !P2 ;  /* 0x15400000060acfae */ /* 0x0003e8000d101d44 */
[----:B------:R1:W-:Y:S04]  /*14b40*/  @!P4 LDGSTS.E.BYPASS.LTC128B.128 [R10+0x19400], desc[UR4][R6.64+0x80], !P1 ;  /* 0x19400080060acfae */ /* 0x0003e8000c901d44 */
[----:B0-2---:R1:W-:Y:S02]  /*14b50*/  @!P4 LDGSTS.E.BYPASS.LTC128B.128 [R10+0x1d400], desc[UR4][R6.64+0x100], !P0 ;  /* 0x1d400100060acfae */ /* 0x0053e4000c101d44 */
.L_x_5065:
[----:B------:R-:W-:Y:S01]  /*14b60*/  VIADD R0, R0, 0x70 ;  /* 0x0000007000007836 */ /* 0x000fe20000000000 */
[----:B------:R-:W-:Y:S04]  /*14b70*/  BSSY B0, `(.L_x_4943) ;  /* 0x000000f000007945 */ /* 0x000fe80003800000 */
[----:B------:R-:W-:-:S13]  /*14b80*/  ISETP.GE.AND P3, PT, R0, R2, PT ;  /* 0x000000020000720c */ /* 0x000fda0003f66270 */
[----:B------:R-:W-:Y:S05]  /*14b90*/  @P3 BRA `(.L_x_4944) ;  /* 0x0000000000303947 */ /* 0x000fea0003800000 */
[----:B------:R-:W0:Y:S01]  /*14ba0*/  S2R R5, SR_TID.X ;  /* 0x0000000000057919 */ /* 0x000e220000002100 */
[----:B------:R-:W-:Y:S01]  /*14bb0*/  ULDC.64 UR4, c[0x0][0x208] ;  /* 0x0000820000047ab9 */ /* 0x000fe20000000a00 */
[----:B0-----:R-:W-:-:S05]  /*14bc0*/  IMAD.SHL.U32 R5, R5, 0x8, RZ ;  /* 0x0000000805057824 */ /* 0x001fca00078e00ff */
        /* <DEDUP_REMOVED lines=9> */
.L_x_4944:
[----:B------:R-:W-:Y:S05]  /*14c60*/  BSYNC B0 ;  /* 0x0000000000007941 */ /* 0x000fea0003800000 */
.L_x_4943:
[----:B01----:R-:W2:Y:S01]  /*14c70*/  LDL R10, [R1] ;  /* 0x00000000010a7983 */ /* 0x003ea20000100800 */
[----:B------:R-:W-:Y:S01]  /*14c80*/  PLOP3.LUT P0, PT, PT, PT, PT, 0x80, 0x0 ;  /* 0x000000000000781c */ /* 0x000fe20003f0f070 */
[----:B------:R-:W-:Y:S01]  /*14c90*/  NOP ;  /* 0x0000000000007918 */ /* 0x000fe20000000000 */
[----:B--2---:R-:W-:-:S11]  /*14ca0*/  VIADD R10, R10, 0x30800 ;  /* 0x000308000a0a7836 */ /* 0x004fd60000000000 */
.L_x_4945:
        /* <DEDUP_REMOVED lines=19> */
.L_x_5066:
[----:B------:R-:W-:Y:S05]  /*14de0*/  BSYNC B0 ;  /* 0x0000000000007941 */ /* 0x000fea0003800000 */
.L_x_4946:
        /* <DEDUP_REMOVED lines=50> */
.L_x_4954:
[----:B------:R-:W2:Y:S01]  /*15110*/  LDL R2, [R1] ;  /* 0x0000000001027983 */ /* 0x000ea20000100800 */
[----:B------:R-:W-:Y:S01]  /*15120*/  BSSY B3, `(.L_x_4955) ;  /* 0x0000005000037945 */ /* 0x000fe20003800000 */
[----:B--2---:R-:W-:Y:S01]  /*15130*/  IMAD R3, R7, 0x8, R2 ;  /* 0x0000000807037824 */ /* 0x004fe200078e0202 */
[----:B------:R-:W-:-:S04]  /*15140*/  SHF.L.U32 R2, R9, 0x1f, RZ ;  /* 0x0000001f09027819 */ /* 0x000fc800000006ff */
[----:B------:R-:W1:Y:S02]  /*15150*/  SYNCS.PHASECHK.TRANS64.TRYWAIT P0, [R3+URZ+0x30840], R2 ;  /* 0x03084002030075a7 */ /* 0x000e64000800017f */
[----:B-1----:R-:W-:Y:S05]  /*15160*/  @!P0 BRA `(.L_x_4956) ;  /* 0x00000048009c8947 */ /* 0x002fea0003800000 */
.L_x_5067:
[----:B------:R-:W-:Y:S05]  /*15170*/  BSYNC B3 ;  /* 0x0000000000037941 */ /* 0x000fea0003800000 */
.L_x_4955:
        /* <DEDUP_REMOVED lines=12> */
.L_x_4958:
[----:B------:R-:W-:Y:S05]  /*15240*/  BSYNC B3 ;  /* 0x0000000000037941 */ /* 0x000fea0003800000 */
.L_x_4957:
        /* <DEDUP_REMOVED lines=13> */
.L_x_4959:
        /* <DEDUP_REMOVED lines=16> */
.L_x_4960:
        /* <DEDUP_REMOVED lines=16> */
.L_x_4961:
        /* <DEDUP_REMOVED lines=17> */
.L_x_5068:
[----:B------:R-:W-:Y:S05]  /*15630*/  BSYNC B3 ;  /* 0x0000000000037941 */ /* 0x000fea0003800000 */
.L_x_4962:
        /* <DEDUP_REMOVED lines=14> */
.L_x_4965:
[----:B------:R-:W-:Y:S05]  /*15720*/  BSYNC B3 ;  /* 0x0000000000037941 */ /* 0x000fea0003800000 */
.L_x_4964:
        /* <DEDUP_REMOVED lines=15> */
.L_x_4966:
        /* <DEDUP_REMOVED lines=15> */
.L_x_4967:
        /* <DEDUP_REMOVED lines=15> */
.L_x_4968:
        /* <DEDUP_REMOVED lines=12> */
.L_x_4953:
[----:B------:R-:W-:Y:S05]  /*15ac0*/  BSYNC B1 ;  /* 0x0000000000017941 */ /* 0x000fea0003800000 */
.L_x_4952:
[----:B0-----:R-:W2:Y:S04]  /*15ad0*/  LDL R0, [R1+0x28] ;  /* 0x0000280001007983 */ /* 0x001ea80000100800 */
[----:B------:R0:W-:Y:S04]  /*15ae0*/  STL [R1+0x4], R7 ;  /* 0x0000040701007387 */ /* 0x0001e80000100800 */
[----:B------:R0:W-:Y:S02]  /*15af0*/  STL [R1+0x10], R9 ;  /* 0x0000100901007387 */ /* 0x0001e40000100800 */
[----:B0-2---:R-:W-:-:S07]  /*15b00*/  VIADD R0, R0, 0xfffffffd ;  /* 0xfffffffd00007836 */ /* 0x005fce0000000000 */
.L_x_4951:
[----:B------:R-:W-:Y:S05]  /*15b10*/  BSYNC B2 ;  /* 0x0000000000027941 */ /* 0x000fea0003800000 */
.L_x_4950:
[----:B------:R-:W2:Y:S01]  /*15b20*/  LDL.LU R2, [R1+0x28] ;  /* 0x0000280001027983 */ /* 0x000ea20000300800 */
[----:B------:R-:W-:Y:S01]  /*15b30*/  VIADD R8, R8, 0xfffffffe ;  /* 0xfffffffe08087836 */ /* 0x000fe20000000000 */
[----:B--2---:R-:W-:-:S04]  /*15b40*/  LOP3.LUT R2, RZ, R2, RZ, 0x33, !PT ;  /* 0x00000002ff027212 */ /* 0x004fc800078e33ff */
[----:B------:R-:W-:-:S13]  /*15b50*/  ISETP.NE.AND P0, PT, R8, R2, PT ;  /* 0x000000020800720c */ /* 0x000fda0003f05270 */
[----:B------:R-:W-:Y:S05]  /*15b60*/  @!P0 BRA `(.L_x_4949) ;  /* 0x0000001400f88947 */ /* 0x000fea0003800000 */
[----:B------:R-:W-:-:S07]  /*15b70*/  IMAD.MOV.U32 R9, RZ, RZ, R17 ;  /* 0x000000ffff097224 */ /* 0x000fce00078e0011 */
.L_x_5003:
        /* <DEDUP_REMOVED lines=37> */
.L_x_4971:
[----:B------:R-:W2:Y:S01]  /*15dd0*/  LDL R2, [R1] ;  /* 0x0000000001027983 */ /* 0x000ea20000100800 */
[----:B------:R-:W-:Y:S01]  /*15de0*/  BSSY B2, `(.L_x_4972) ;  /* 0x0000005000027945 */ /* 0x000fe20003800000 */
[----:B--2---:R-:W-:Y:S01]  /*15df0*/  IMAD R3, R4, 0x8, R2 ;  /* 0x0000000804037824 */ /* 0x004fe200078e0202 */
[----:B------:R-:W-:-:S04]  /*15e00*/  SHF.L.U32 R2, R5, 0x1f, RZ ;  /* 0x0000001f05027819 */ /* 0x000fc800000006ff */
[----:B------:R-:W1:Y:S02]  /*15e10*/  SYNCS.PHASECHK.TRANS64.TRYWAIT P0, [R3+URZ+0x30840], R2 ;  /* 0x03084002030075a7 */ /* 0x000e64000800017f */
[----:B-1----:R-:W-:Y:S05]  /*15e20*/  @!P0 BRA `(.L_x_4973) ;  /* 0x0000003c00948947 */ /* 0x002fea0003800000 */
.L_x_5069:
[----:B------:R-:W-:Y:S05]  /*15e30*/  BSYNC B2 ;  /* 0x0000000000027941 */ /* 0x000fea0003800000 */
.L_x_4972:
        /* <DEDUP_REMOVED lines=12> */
.L_x_4975:
[----:B------:R-:W-:Y:S05]  /*15f00*/  BSYNC B2 ;  /* 0x0000000000027941 */ /* 0x000fea0003800000 */
.L_x_4974:
        /* <DEDUP_REMOVED lines=13> */
.L_x_4976:
        /* <DEDUP_REMOVED lines=16> */
.L_x_4977:
        /* <DEDUP_REMOVED lines=16> */
.L_x_4978:
        /* <DEDUP_REMOVED lines=17> */
.L_x_5070:
[----:B------:R-:W-:Y:S05]  /*162f0*/  BSYNC B2 ;  /* 0x0000000000027941 */ /* 0x000fea0003800000 */
.L_x_4979:
        /* <DEDUP_REMOVED lines=11> */
.L_x_4982:
[----:B------:R-:W-:Y:S05]  /*163b0*/  BSYNC B2 ;  /* 0x0000000000027941 */ /* 0x000fea0003800000 */
.L_x_4981:
        /* <DEDUP_REMOVED lines=14> */
.L_x_4983:
        /* <DEDUP_REMOVED lines=15> */
.L_x_4984:
        /* <DEDUP_REMOVED lines=15> */
.L_x_4985:
        /* <DEDUP_REMOVED lines=12> */
.L_x_4970:
[----:B------:R-:W-:Y:S05]  /*16740*/  BSYNC B1 ;  /* 0x0000000000017941 */ /* 0x000fea0003800000 */
.L_x_4969:
        /* <DEDUP_REMOVED lines=37> */
.L_x_4988:
[----:B------:R-:W3:Y:S01]  /*169a0*/  LDL R2, [R1] ;  /* 0x0000000001027983 */ /* 0x000ee20000100800 */
[----:B------:R-:W-:Y:S01]  /*169b0*/  SHF.L.U32 R3, R11, 0x1f, RZ ;  /* 0x0000001f0b037819 */ /* 0x000fe200000006ff */
[----:B------:R-:W-:Y:S01]  /*169c0*/  BSSY B2, `(.L_x_4989) ;  /* 0x0000004000027945 */ /* 0x000fe20003800000 */
[----:B---3--:R-:W-:-:S04]  /*169d0*/  IMAD R2, R12, 0x8, R2 ;  /* 0x000000080c027824 */ /* 0x008fc800078e0202 */
[----:B------:R-:W3:Y:S02]  /*169e0*/  SYNCS.PHASECHK.TRANS64.TRYWAIT P0, [R2+URZ+0x30840], R3 ;  /* 0x03084003020075a7 */ /* 0x000ee4000800017f */
[----:B---3--:R-:W-:Y:S05]  /*169f0*/  @!P0 BRA `(.L_x_4990) ;  /* 0x0000003000c88947 */ /* 0x008fea0003800000 */
.L_x_5071:
[----:B------:R-:W-:Y:S05]  /*16a00*/  BSYNC B2 ;  /* 0x0000000000027941 */ /* 0x000fea0003800000 */
.L_x_4989:
        /* <DEDUP_REMOVED lines=12> */
.L_x_4992:
[----:B------:R-:W-:Y:S05]  /*16ad0*/  BSYNC B2 ;  /* 0x0000000000027941 */ /* 0x000fea0003800000 */
.L_x_4991:
        /* <DEDUP_REMOVED lines=15> */
.L_x_4993:
        /* <DEDUP_REMOVED lines=16> */
.L_x_4994:
        /* <DEDUP_REMOVED lines=16> */
.L_x_4995:
        /* <DEDUP_REMOVED lines=15> */
.L_x_5072:
[----:B------:R-:W-:Y:S05]  /*16ec0*/  BSYNC B2 ;  /* 0x0000000000027941 */ /* 0x000fea0003800000 */
.L_x_4996:
        /* <DEDUP_REMOVED lines=11> */
.L_x_4999:
[----:B------:R-:W-:Y:S05]  /*16f80*/  BSYNC B2 ;  /* 0x0000000000027941 */ /* 0x000fea0003800000 */
.L_x_4998:
        /* <DEDUP_REMOVED lines=13> */
.L_x_5000:
        /* <DEDUP_REMOVED lines=15> */
.L_x_5001:
        /* <DEDUP_REMOVED lines=15> */
.L_x_5002:
        /* <DEDUP_REMOVED lines=12> */
.L_x_4987:
[----:B------:R-:W-:Y:S05]  /*17300*/  BSYNC B1 ;  /* 0x0000000000017941 */ /* 0x000fea0003800000 */
.L_x_4986:
[----:B------:R-:W3:Y:S01]  /*17310*/  LDL R2, [R1+0x20] ;  /* 0x0000200001027983 */ /* 0x000ee20000100800 */
[----:B------:R-:W-:Y:S01]  /*17320*/  VIADD R0, R0, 0xfffffffe ;  /* 0xfffffffe00007836 */ /* 0x000fe20000000000 */
[----:B---3--:R-:W-:-:S13]  /*17330*/  ISETP.GT.AND P0, PT, R6, R2, PT ;  /* 0x000000020600720c */ /* 0x008fda0003f04270 */
[----:B------:R-:W-:Y:S05]  /*17340*/  @P0 BRA `(.L_x_5003) ;  /* 0xffffffe8000c0947 */ /* 0x000fea000383ffff */
.L_x_4949:
[----:B------:R-:W-:Y:S05]  /*17350*/  BSYNC B0 ;  /* 0x0000000000007941 */ /* 0x000fea0003800000 */
.L_x_4948:
        /* <DEDUP_REMOVED lines=18> */
.L_x_5005:
[----:B------:R-:W-:Y:S05]  /*17480*/  BSYNC B0 ;  /* 0x0000000000007941 */ /* 0x000fea0003800000 */
.L_x_5004:
        /* <DEDUP_REMOVED lines=13> */
.L_x_5073:
[----:B------:R-:W-:Y:S05]  /*17560*/  BSYNC B1 ;  /* 0x0000000000017941 */ /* 0x000fea0003800000 */
.L_x_5008:
        /* <DEDUP_REMOVED lines=9> */
.L_x_5011:
[----:B------:R-:W-:Y:S05]  /*17600*/  BSYNC B1 ;  /* 0x0000000000017941 */ /* 0x000fea0003800000 */
.L_x_5010:
        /* <DEDUP_REMOVED lines=14> */
.L_x_5012:
        /* <DEDUP_REMOVED lines=15> */
.L_x_5013:
        /* <DEDUP_REMOVED lines=15> */
.L_x_5014:
        /* <DEDUP_REMOVED lines=10> */
.L_x_5007:
[----:B------:R-:W-:Y:S05]  /*17970*/  BSYNC B0 ;  /* 0x0000000000007941 */ /* 0x000fea0003800000 */
.L_x_5006:
        /* <DEDUP_REMOVED lines=9> */
.L_x_4928:
[----:B------:R-:W-:Y:S05]  /*17a10*/  BSYNC B7 ;  /* 0x0000000000077941 */ /* 0x000fea0003800000 */
.L_x_4926:
        /* <DEDUP_REMOVED lines=9> */
[----:B------:R3:W4:Y:S04]  /*17ab0*/  LDS.128 R16, [R0+0x308d0] ;  /* 0x0308d00000107984 */ /* 0x0007280000000c00 */
[----:B------:R3:W-:Y:S01]  /*17ac0*/  STL [R1], R0 ;  /* 0x0000000001007387 */ /* 0x0007e20000100800 */
[----:B------:R-:W-:Y:S06]  /*17ad0*/  BAR.ARV 0x4, 0x180 ;  /* 0x0106000000007b1d */ /* 0x000fec0000002000 */
[----:B------:R-:W-:Y:S05]  /*17ae0*/  BRA `(.L_x_5016) ;  /* 0x0000000800e47947 */ /* 0x000fea0003800000 */
.L_x_5015:
        /* <DEDUP_REMOVED lines=37> */
.L_x_5083:
[----:B------:R-:W-:Y:S02]  /*17d40*/  ULDC UR4, c[0x0][0xc38] ;  /* 0x00030e0000047ab9 */ /* 0x000fe40000000800 */
[----:B------:R-:W-:-:S04]  /*17d50*/  IMAD.U32 R4, RZ, RZ, UR4 ;  /* 0x00000004ff047e24 */ /* 0x000fc8000f8e00ff */
[----:B----4-:R-:W-:-:S04]  /*17d60*/  IMAD R16, R16, R4, RZ ;  /* 0x0000000410107224 */ /* 0x010fc800078e02ff */
[----:B------:R-:W-:-:S05]  /*17d70*/  IMAD.IADD R5, R5, 0x1, R16 ;  /* 0x0000000105057824 */ /* 0x000fca00078e0210 */
[----:B------:R-:W-:-:S13]  /*17d80*/  ISETP.GT.AND P6, PT, R5, R0, PT ;  /* 0x000000000500720c */ /* 0x000fda0003fc4270 */
[----:B------:R-:W-:Y:S05]  /*17d90*/  @P6 BRA `(.L_x_5018) ;  /* 0x0000000000a06947 */ /* 0x000fea0003800000 */
.L_x_5023:
[----:B------:R-:W4:Y:S01]  /*17da0*/  LDC R2, c[0x0][0xc3c] ;  /* 0x00030f00ff027b82 */ /* 0x000f220000000800 */
[----:B------:R-:W-:-:S05]  /*17db0*/  VIADD R19, R19, 0x1f ;  /* 0x0000001f13137836 */ /* 0x000fca0000000000 */
[----:B----4-:R-:W-:-:S13]  /*17dc0*/  ISETP.GE.AND P6, PT, R19, R2, PT ;  /* 0x000000021300720c */ /* 0x010fda0003fc6270 */
[----:B------:R-:W-:Y:S05]  /*17dd0*/  @P6 BRA `(.L_x_5019) ;  /* 0x0000000400dc6947 */ /* 0x000fea0003800000 */
[----:B---3--:R-:W3:Y:S01]  /*17de0*/  S2R R3, SR_TID.X ;  /* 0x0000000000037919 */ /* 0x008ee20000002100 */
[----:B------:R-:W-:Y:S01]  /*17df0*/  BSSY B0, `(.L_x_5020) ;  /* 0x000000a000007945 */ /* 0x000fe20003800000 */
[----:B---3--:R-:W-:-:S05]  /*17e00*/  LOP3.LUT R3, R3, 0x1f, RZ, 0xc0, !PT ;  /* 0x0000001f03037812 */ /* 0x008fca00078ec0ff */
[----:B------:R-:W-:-:S05]  /*17e10*/  IMAD.IADD R4, R19, 0x1, R3 ;  /* 0x0000000113047824 */ /* 0x000fca00078e0203 */
[----:B------:R-:W-:Y:S01]  /*17e20*/  ISETP.GE.OR P6, PT, R4, R2, !P0 ;  /* 0x000000020400720c */ /* 0x000fe200047c6670 */
[----:B------:R-:W-:-:S12]  /*17e30*/  IMAD.MOV.U32 R2, RZ, RZ, RZ ;  /* 0x000000ffff027224 */ /* 0x000fd800078e00ff */
[----:B------:R-:W-:Y:S05]  /*17e40*/  @P6 BRA `(.L_x_5021) ;  /* 0x0000000000106947 */ /* 0x000fea0003800000 */
[----:B------:R-:W3:Y:S01]  /*17e50*/  LDC.64 R2, c[0x0][0xc80] ;  /* 0x00032000ff027b82 */ /* 0x000ee20000000a00 */
[----:B------:R-:W-:Y:S01]  /*17e60*/  ULDC.64 UR4, c[0x0][0x208] ;  /* 0x0000820000047ab9 */ /* 0x000fe20000000a00 */
[----:B---3--:R-:W-:-:S06]  /*17e70*/  IMAD.WIDE R2, R4, 0x4, R2 ;  /* 0x0000000404027825 */ /* 0x008fcc00078e0202 */
[----:B------:R3:W5:Y:S02]  /*17e80*/  LDG.E R2, desc[UR4][R2.64] ;  /* 0x0000000402027981 */ /* 0x000764000c1e1900 */
.L_x_5021:
[----:B------:R-:W-:Y:S05]  /*17e90*/  BSYNC B0 ;  /* 0x0000000000007941 */ /* 0x000fea0003800000 */
.L_x_5020:
        /* <DEDUP_REMOVED lines=18> */
.L_x_5091:
[----:B------:R-:W-:Y:S02]  /*17fc0*/  ULDC UR4, c[0x0][0xc38] ;  /* 0x00030e0000047ab9 */ /* 0x000fe40000000800 */
[----:B------:R-:W-:-:S04]  /*17fd0*/  IMAD.U32 R4, RZ, RZ, UR4 ;  /* 0x00000004ff047e24 */ /* 0x000fc8000f8e00ff */
[----:B----4-:R-:W-:-:S04]  /*17fe0*/  IMAD R16, R16, R4, RZ ;  /* 0x0000000410107224 */ /* 0x010fc800078e02ff */
[----:B------:R-:W-:-:S05]  /*17ff0*/  IMAD.IADD R5, R16, 0x1, R5 ;  /* 0x0000000110057824 */ /* 0x000fca00078e0205 */
[----:B------:R-:W-:-:S13]  /*18000*/  ISETP.GT.AND P6, PT, R5, R0, PT ;  /* 0x000000000500720c */ /* 0x000fda0003fc4270 */
[----:B------:R-:W-:Y:S05]  /*18010*/  @!P6 BRA `(.L_x_5023) ;  /* 0xfffffffc0060e947 */ /* 0x000fea000383ffff */
.L_x_5018:
        /* <DEDUP_REMOVED lines=8> */
.L_x_5095:
[----:B------:R-:W-:Y:S01]  /*180a0*/  ISETP.NE.AND P0, PT, R5, RZ, PT ;  /* 0x000000ff0500720c */ /* 0x000fe20003f05270 */
[----:B------:R-:W-:-:S12]  /*180b0*/  IMAD.MOV.U32 R5, RZ, RZ, RZ ;  /* 0x000000ffff057224 */ /* 0x000fd800078e00ff */
[----:B------:R-:W-:Y:S05]  /*180c0*/  @!P0 BRA `(.L_x_5025) ;  /* 0x0000000000148947 */ /* 0x000fea0003800000 */
[----:B------:R-:W-:Y:S01]  /*180d0*/  UMOV UR4, 0xffffffff ;  /* 0xffffffff00047882 */ /* 0x000fe20000000000 */
[----:B-1----:R-:W-:Y:S02]  /*180e0*/  VIADD R12, R6, 0xffffffff ;  /* 0xffffffff060c7836 */ /* 0x002fe40000000000 */
[----:B------:R-:W-:Y:S05]  /*180f0*/  BRA.DIV UR4, `(.L_x_5026) ;  /* 0x00000026048c7947 */ /* 0x000fea000b800000 */
[----:B---3--:R1:W3:Y:S02]  /*18100*/  SHFL.IDX PT, R3, R3, R12, 0x1f ;  /* 0x00001f0c03037589 */ /* 0x0082e400000e0000 */
.L_x_5098:
[----:B---3--:R-:W-:-:S07]  /*18110*/  IMAD.MOV.U32 R5, RZ, RZ, R3 ;  /* 0x000000ffff057224 */ /* 0x008fce00078e0003 */
.L_x_5025:
[----:B---34-:R-:W3:Y:S01]  /*18120*/  LDC.64 R2, c[0x0][0xc90] ;  /* 0x00032400ff027b82 */ /* 0x018ee20000000a00 */
[----:B------:R-:W-:Y:S01]  /*18130*/  IMAD.IADD R19, R6, 0x1, R19 ;  /* 0x0000000106137824 */ /* 0x000fe200078e0213 */
[----:B------:R-:W-:-:S03]  /*18140*/  ULDC.64 UR4, c[0x0][0x208] ;  /* 0x0000820000047ab9 */ /* 0x000fc60000000a00 */
[----:B---3--:R-:W-:-:S05]  /*18150*/  IMAD.WIDE R2, R19, 0x4, R2 ;  /* 0x0000000413027825 */ /* 0x008fca00078e0202 */
[----:B--2---:R-:W0:Y:S01]  /*18160*/  LDG.E R7, desc[UR4][R2.64] ;  /* 0x0000000402077981 */ /* 0x004e22000c1e1900 */
[----:B------:R-:W-:-:S04]  /*18170*/  IMAD R16, R5, R4, R16 ;  /* 0x0000000405107224 */ /* 0x000fc800078e0210 */
[----:B------:R-:W-:Y:S02]  /*18180*/  IMAD.IADD R0, R0, 0x1, -R16 ;  /* 0x0000000100007824 */ /* 0x000fe400078e0a10 */
[----:B0-----:R-:W-:-:S05]  /*18190*/  IMAD R6, R17, R7, RZ ;  /* 0x0000000711067224 */ /* 0x001fca00078e02ff */
        /* <DEDUP_REMOVED lines=28> */
[----:B------:R-:W-:Y:S01]  /*18360*/  VIADDMNMX R4, R3, R4, R7, PT ;  /* 0x0000000403047246 */ /* 0x000fe20003800107 */
[----:B------:R-:W-:-:S03]  /*18370*/  IMAD.IADD R5, R0, 0x1, R5 ;  /* 0x0000000100057824 */ /* 0x000fc600078e0205 */
        /* <DEDUP_REMOVED lines=29> */
.L_x_5019:
[----:B------:R-:W-:Y:S01]  /*18550*/  UMOV UR4, URZ ;  /* 0x0000003f00047c82 */ /* 0x000fe20008000000 */
[----:B------:R-:W-:Y:S01]  /*18560*/  UMOV UR5, URZ ;  /* 0x0000003f00057c82 */ /* 0x000fe20008000000 */
[----:B------:R-:W-:Y:S01]  /*18570*/  ULDC UR6, c[0x0][0xc3c] ;  /* 0x00030f0000067ab9 */ /* 0x000fe20000000800 */
[----:B------:R-:W-:Y:S02]  /*18580*/  IMAD.MOV.U32 R16, RZ, RZ, R0 ;  /* 0x000000ffff107224 */ /* 0x000fe400078e0000 */
[----:B------:R-:W-:Y:S02]  /*18590*/  IMAD.U32 R17, RZ, RZ, UR4 ;  /* 0x00000004ff117e24 */ /* 0x000fe4000f8e00ff */
[----:B------:R-:W-:Y:S02]  /*185a0*/  IMAD.U32 R18, RZ, RZ, UR5 ;  /* 0x00000005ff127e24 */ /* 0x000fe4000f8e00ff */
[----:B------:R-:W-:-:S07]  /*185b0*/  IMAD.U32 R19, RZ, RZ, UR6 ;  /* 0x00000006ff137e24 */ /* 0x000fce000f8e00ff */
.L_x_5027:
[----:B------:R4:W5:Y:S01]  /*185c0*/  LDL R2, [R1] ;  /* 0x0000000001027983 */ /* 0x0009620000100800 */
[----:B------:R-:W0:Y:S01]  /*185d0*/  S2R R0, SR_TID.X ;  /* 0x0000000000007919 */ /* 0x000e220000002100 */
[----:B------:R-:W-:Y:S05]  /*185e0*/  WARPSYNC.ALL ;  /* 0x0000000000007948 */ /* 0x000fea0003800000 */
[----:B0-----:R-:W-:Y:S01]  /*185f0*/  LOP3.LUT R0, R0, 0x1f, RZ, 0xc0, !PT ;  /* 0x0000001f00007812 */ /* 0x001fe200078ec0ff */
[----:B------:R-:W-:Y:S03]  /*18600*/  BAR.SYNC.DEFER_BLOCKING 0x4, 0x180 ;  /* 0x0106000000007b1d */ /* 0x000fe60000010000 */
[----:B------:R-:W-:-:S13]  /*18610*/  ISETP.NE.AND P0, PT, R0, RZ, PT ;  /* 0x000000ff0000720c */ /* 0x000fda0003f05270 */
[----:B---3--:R-:W5:Y:S01]  /*18620*/  @!P0 S2R R3, SR_CgaCtaId ;  /* 0x0000000000038919 */ /* 0x008f620000008800 */
[----:B------:R-:W-:-:S04]  /*18630*/  @!P0 MOV R0, 0x400 ;  /* 0x0000040000008802 */ /* 0x000fc80000000f00 */
[----:B-----5:R-:W-:-:S05]  /*18640*/  @!P0 LEA R2, R3, R0, 0x18 ;  /* 0x0000000003028211 */ /* 0x020fca00078ec0ff */
[----:B------:R4:W-:Y:S04]  /*18650*/  @!P0 STS.128 [R2+0x308d0], R16 ;  /* 0x0308d01002008388 */ /* 0x0009e80000000c00 */
[----:B------:R4:W-:Y:S01]  /*18660*/  @!P0 STL [R1], R2 ;  /* 0x0000000201008387 */ /* 0x0009e20000100800 */
[----:B------:R-:W-:Y:S06]  /*18670*/  BAR.ARV 0x5, 0x180 ;  /* 0x0146000000007b1d */ /* 0x000fec0000002000 */
.L_x_5016:
[----:B------:R-:W-:Y:S02]  /*18680*/  ULDC UR4, c[0x0][0xc3c] ;  /* 0x00030f0000047ab9 */ /* 0x000fe40000000800 */
[----:B----4-:R-:W-:-:S13]  /*18690*/  ISETP.GE.AND P0, PT, R19, UR4, PT ;  /* 0x0000000413007c0c */ /* 0x010fda000bf06270 */
[----:B------:R-:W-:Y:S05]  /*186a0*/  @!P0 BRA `(.L_x_5028) ;  /* 0xffffffa400008947 */ /* 0x000fea000383ffff */
[----:B------:R-:W-:Y:S05]  /*186b0*/  BSYNC B8 ;  /* 0x0000000000087941 */ /* 0x000fea0003800000 */
.L_x_4914:
[----:B---3--:R-:W3:Y:S01]  /*186c0*/  LDL.LU R0, [R1+0x38] ;  /* 0x0000380001007983 */ /* 0x008ee20000300800 */
        /* <DEDUP_REMOVED lines=11> */
.L_x_5099:
[----:B------:R-:W-:Y:S05]  /*18780*/  BSYNC B0 ;  /* 0x0000000000007941 */ /* 0x000fea0003800000 */
.L_x_5029:
[----:B------:R-:W-:-:S03]  /*18790*/  UMOV UR4, 0xffffffff ;  /* 0xffffffff00047882 */ /* 0x000fc60000000000 */
[----:B------:R-:W-:Y:S05]  /*187a0*/  BRA.DIV UR4, `(.L_x_5031) ;  /* 0x00000022041c7947 */ /* 0x000fea000b800000 */
[----:B------:R-:W3:Y:S02]  /*187b0*/  S2R R2, SR_TID.X ;  /* 0x0000000000027919 */ /* 0x000ee40000002100 */
[----:B---3--:R-:W-:-:S04]  /*187c0*/  SHF.R.U32.HI R2, RZ, 0x5, R2 ;  /* 0x00000005ff027819 */ /* 0x008fc80000011602 */
[----:B------:R-:W-:-:S05]  /*187d0*/  LOP3.LUT R2, R2, 0x3, RZ, 0xc0, !PT ;  /* 0x0000000302027812 */ /* 0x000fca00078ec0ff */
[----:B------:R3:W4:Y:S02]  /*187e0*/  SHFL.IDX PT, R14, R2, RZ, 0x1f ;  /* 0x00001fff020e7589 */ /* 0x00072400000e0000 */
.L_x_5102:
[----:B----4-:R-:W-:Y:S01]  /*187f0*/  ISETP.NE.AND P0, PT, R14, RZ, PT ;  /* 0x000000ff0e00720c */ /* 0x010fe20003f05270 */
[----:B------:R-:W-:-:S12]  /*18800*/  BSSY B0, `(.L_x_5032) ;  /* 0x0000029000007945 */ /* 0x000fd80003800000 */
[----:B------:R-:W-:Y:S05]  /*18810*/  @P0 BRA `(.L_x_5033) ;  /* 0x00000000009c0947 */ /* 0x000fea0003800000 */
[----:B------:R-:W-:-:S03]  /*18820*/  UMOV UR4, 0xffffffff ;  /* 0xffffffff00047882 */ /* 0x000fc60000000000 */
[----:B------:R-:W-:Y:S05]  /*18830*/  BRA.DIV UR4, `(.L_x_5034) ;  /* 0x00000022042c7947 */ /* 0x000fea000b800000 */
[----:B------:R-:W-:-:S13]  /*18840*/  ELECT P6, URZ, PT ;  /* 0x00000000003f782f */ /* 0x000fda00038c0000 */
.L_x_5105:
        /* <DEDUP_REMOVED lines=8> */
.L_x_5035:
        /* <DEDUP_REMOVED lines=14> */
.L_x_5106:
[----:B------:R-:W2:Y:S02]  /*189b0*/  SYNCS.PHASECHK.TRANS64.TRYWAIT P0, [R7+URZ], R2 ;  /* 0x00000002070075a7 */ /* 0x000ea4000800017f */
[----:B--2---:R-:W-:Y:S05]  /*189c0*/  @!P0 BRA `(.L_x_5037) ;  /* 0x0000001c00fc8947 */ /* 0x004fea0003800000 */
.L_x_5107:
[----:B------:R-:W-:Y:S05]  /*189d0*/  @!P2 BRA `(.L_x_5038) ;  /* 0x000000000004a947 */ /* 0x000fea0003800000 */
[----:B------:R-:W-:Y:S01]  /*189e0*/  BPT.TRAP 0x1 ;  /* 0x000000040000795c */ /* 0x000fe20000300000 */
.L_x_5038:
[----:B------:R-:W3:Y:S01]  /*189f0*/  LDL.LU R4, [R1+0x4] ;  /* 0x0000040001047983 */ /* 0x000ee20000300800 */
[----:B------:R-:W-:-:S04]  /*18a00*/  VIADD R0, R0, 0x30860 ;  /* 0x0003086000007836 */ /* 0x000fc80000000000 */
[----:B---3--:R-:W-:-:S04]  /*18a10*/  IMAD R4, R4, 0x8, R0 ;  /* 0x0000000804047824 */ /* 0x008fc800078e0200 */
[----:B------:R-:W3:Y:S02]  /*18a20*/  SYNCS.PHASECHK.TRANS64.TRYWAIT P0, [R4+URZ], R5 ;  /* 0x00000005040075a7 */ /* 0x000ee4000800017f */
[----:B---3--:R-:W-:Y:S05]  /*18a30*/  @!P0 BRA `(.L_x_5039) ;  /* 0x0000001c00f48947 */ /* 0x008fea0003800000 */
.L_x_5108:
[----:B------:R-:W-:-:S07]  /*18a40*/  IMAD R3, R3, 0x8, R0 ;  /* 0x0000000803037824 */ /* 0x000fce00078e0200 */
.L_x_5040:
[----:B----4-:R4:W0:Y:S02]  /*18a50*/  SYNCS.PHASECHK.TRANS64.TRYWAIT P0, [R3+URZ], R2 ;  /* 0x00000002030075a7 */ /* 0x010824000800017f */
[----:B0-----:R-:W-:Y:S05]  /*18a60*/  @!P0 NANOSLEEP.SYNCS 0x989680 ;  /* 0x009896800000895d */ /* 0x001fea0003900000 */
[----:B------:R-:W0:Y:S02]  /*18a70*/  @!P0 SYNCS.PHASECHK.TRANS64 P0, [R3+URZ], R2 ;  /* 0x00000002030085a7 */ /* 0x000e24000800007f */
[----:B0-----:R-:W-:Y:S05]  /*18a80*/  @!P0 BRA `(.L_x_5040) ;  /* 0xfffffffc00f08947 */ /* 0x001fea000383ffff */
.L_x_5033:
[----:B------:R-:W-:Y:S05]  /*18a90*/  BSYNC B0 ;  /* 0x0000000000007941 */ /* 0x000fea0003800000 */
.L_x_5032:
[----:B------:R-:W-:Y:S05]  /*18aa0*/  EXIT ;  /* 0x000000000000794d */ /* 0x000fea0003800000 */
.L_x_4816:
[----:B0-----:R-:W-:-:S04]  /*18ab0*/  IMAD.U32 R3, RZ, RZ, UR38 ;  /* 0x00000026ff037e24 */ /* 0x001fc8000f8e00ff */
[----:B------:R0:W1:Y:S03]  /*18ac0*/  SYNCS.PHASECHK.TRANS64.TRYWAIT P1, [R3+URZ+0x30800], R0 ;  /* 0x03080000030075a7 */ /* 0x000066000802017f */
[----:B-1----:R-:W-:Y:S05]  /*18ad0*/  @!P1 NANOSLEEP.SYNCS 0x989680 ;  /* 0x009896800000995d */ /* 0x002fea0003900000 */
[----:B------:R-:W1:Y:S02]  /*18ae0*/  @!P1 SYNCS.PHASECHK.TRANS64 P1, [R3+URZ+0x30800], R0 ;  /* 0x03080000030095a7 */ /* 0x000e64000802007f */
[----:B-1----:R-:W-:Y:S05]  /*18af0*/  @!P1 BRA `(.L_x_4816) ;  /* 0xfffffffc00ec9947 */ /* 0x002fea000383ffff */
[----:B------:R-:W-:Y:S05]  /*18b00*/  BRA `(.L_x_5041) ;  /* 0xfffffe90008c7947 */ /* 0x000fea000383ffff */
.L_x_4820:
[----:B-1----:R1:W3:Y:S02]  /*18b10*/  SYNCS.PHASECHK.TRANS64.TRYWAIT P1, [R11+URZ+0x30830], R0 ;  /* 0x030830000b0075a7 */ /* 0x0022e4000802017f */
[----:B---3--:R-:W-:Y:S05]  /*18b20*/  @!P1 NANOSLEEP.SYNCS 0x989680 ;  /* 0x009896800000995d */ /* 0x008fea0003900000 */
[----:B------:R-:W3:Y:S02]  /*18b30*/  @!P1 SYNCS.PHASECHK.TRANS64 P1, [R11+URZ+0x30830], R0 ;  /* 0x030830000b0095a7 */ /* 0x000ee4000802007f */
[----:B---3--:R-:W-:Y:S05]  /*18b40*/  @!P1 BRA `(.L_x_4820) ;  /* 0xfffffffc00f09947 */ /* 0x008fea000383ffff */
[----:B------:R-:W-:Y:S05]  /*18b50*/  BRA `(.L_x_4819) ;  /* 0xfffffe9000c07947 */ /* 0x000fea000383ffff */
.L_x_4836:
[----:B-1----:R-:W-:-:S04]  /*18b60*/  IMAD.U32 R12, RZ, RZ, UR7 ;  /* 0x00000007ff0c7e24 */ /* 0x002fc8000f8e00ff */
[----:B------:R1:W2:Y:S03]  /*18b70*/  SYNCS.PHASECHK.TRANS64.TRYWAIT P1, [R12+URZ+0x30830], R9 ;  /* 0x030830090c0075a7 */ /* 0x0002a6000802017f */
[----:B--2---:R-:W-:Y:S05]  /*18b80*/  @!P1 NANOSLEEP.SYNCS 0x989680 ;  /* 0x009896800000995d */ /* 0x004fea0003900000 */
[----:B------:R-:W2:Y:S02]  /*18b90*/  @!P1 SYNCS.PHASECHK.TRANS64 P1, [R12+URZ+0x30830], R9 ;  /* 0x030830090c0095a7 */ /* 0x000ea4000802007f */
[----:B--2---:R-:W-:Y:S05]  /*18ba0*/  @!P1 BRA `(.L_x_4836) ;  /* 0xfffffffc00ec9947 */ /* 0x004fea000383ffff */
[----:B------:R-:W-:Y:S05]  /*18bb0*/  BRA `(.L_x_4835) ;  /* 0xfffffec400647947 */ /* 0x000fea000383ffff */
.L_x_4840:
[----:B01----:R-:W-:-:S04]  /*18bc0*/  IMAD.U32 R9, RZ, RZ, UR6 ;  /* 0x00000006ff097e24 */ /* 0x003fc8000f8e00ff */
[----:B------:R0:W1:Y:S03]  /*18bd0*/  SYNCS.PHASECHK.TRANS64.TRYWAIT P1, [R9+URZ+0x30850], R0 ;  /* 0x03085000090075a7 */ /* 0x000066000802017f */
[----:B-1----:R-:W-:Y:S05]  /*18be0*/  @!P1 NANOSLEEP.SYNCS 0x989680 ;  /* 0x009896800000995d */ /* 0x002fea0003900000 */
[----:B------:R-:W1:Y:S02]  /*18bf0*/  @!P1 SYNCS.PHASECHK.TRANS64 P1, [R9+URZ+0x30850], R0 ;  /* 0x03085000090095a7 */ /* 0x000e64000802007f */
[----:B-1----:R-:W-:Y:S05]  /*18c00*/  @!P1 BRA `(.L_x_4840) ;  /* 0xfffffffc00ec9947 */ /* 0x002fea000383ffff */
[----:B------:R-:W-:Y:S05]  /*18c10*/  BRA `(.L_x_4839) ;  /* 0xfffffed0000c7947 */ /* 0x000fea000383ffff */
.L_x_4857:
[----:B-1----:R-:W-:-:S04]  /*18c20*/  IMAD.U32 R4, RZ, RZ, UR6 ;  /* 0x00000006ff047e24 */ /* 0x002fc8000f8e00ff */
[----:B------:R1:W2:Y:S03]  /*18c30*/  SYNCS.PHASECHK.TRANS64.TRYWAIT P1, [R4+URZ+0x30830], R3 ;  /* 0x03083003040075a7 */ /* 0x0002a6000802017f */
[----:B--2---:R-:W-:Y:S05]  /*18c40*/  @!P1 NANOSLEEP.SYNCS 0x989680 ;  /* 0x009896800000995d */ /* 0x004fea0003900000 */
[----:B------:R-:W2:Y:S02]  /*18c50*/  @!P1 SYNCS.PHASECHK.TRANS64 P1, [R4+URZ+0x30830], R3 ;  /* 0x03083003040095a7 */ /* 0x000ea4000802007f */
[----:B--2---:R-:W-:Y:S05]  /*18c60*/  @!P1 BRA `(.L_x_4857) ;  /* 0xfffffffc00ec9947 */ /* 0x004fea000383ffff */
[----:B------:R-:W-:Y:S05]  /*18c70*/  BRA `(.L_x_4856) ;  /* 0xfffffefc00547947 */ /* 0x000fea000383ffff */
.L_x_4861:
[----:B01----:R-:W-:-:S04]  /*18c80*/  IMAD.U32 R3, RZ, RZ, UR10 ;  /* 0x0000000aff037e24 */ /* 0x003fc8000f8e00ff */
[----:B------:R0:W1:Y:S03]  /*18c90*/  SYNCS.PHASECHK.TRANS64.TRYWAIT P1, [R3+URZ+0x30850], R0 ;  /* 0x03085000030075a7 */ /* 0x000066000802017f */
[----:B-1----:R-:W-:Y:S05]  /*18ca0*/  @!P1 NANOSLEEP.SYNCS 0x989680 ;  /* 0x009896800000995d */ /* 0x002fea0003900000 */
[----:B------:R-:W1:Y:S02]  /*18cb0*/  @!P1 SYNCS.PHASECHK.TRANS64 P1, [R3+URZ+0x30850], R0 ;  /* 0x03085000030095a7 */ /* 0x000e64000802007f */
[----:B-1----:R-:W-:Y:S05]  /*18cc0*/  @!P1 BRA `(.L_x_4861) ;  /* 0xfffffffc00ec9947 */ /* 0x002fea000383ffff */
[----:B------:R-:W-:Y:S05]  /*18cd0*/  BRA `(.L_x_4860) ;  /* 0xffffff0400fc7947 */ /* 0x000fea000383ffff */
.L_x_4867:
[----:B-1----:R-:W-:-:S04]  /*18ce0*/  IMAD.U32 R4, RZ, RZ, UR6 ;  /* 0x00000006ff047e24 */ /* 0x002fc8000f8e00ff */
[----:B------:R1:W2:Y:S03]  /*18cf0*/  SYNCS.PHASECHK.TRANS64.TRYWAIT P1, [R4+URZ+0x30830], R3 ;  /* 0x03083003040075a7 */ /* 0x0002a6000802017f */
[----:B--2---:R-:W-:Y:S05]  /*18d00*/  @!P1 NANOSLEEP.SYNCS 0x989680 ;  /* 0x009896800000995d */ /* 0x004fea0003900000 */
[----:B------:R-:W2:Y:S02]  /*18d10*/  @!P1 SYNCS.PHASECHK.TRANS64 P1, [R4+URZ+0x30830], R3 ;  /* 0x03083003040095a7 */ /* 0x000ea4000802007f */
[----:B--2---:R-:W-:Y:S05]  /*18d20*/  @!P1 BRA `(.L_x_4867) ;  /* 0xfffffffc00ec9947 */ /* 0x004fea000383ffff */
[----:B------:R-:W-:Y:S05]  /*18d30*/  BRA `(.L_x_4866) ;  /* 0xffffff2000447947 */ /* 0x000fea000383ffff */
.L_x_4871:
[----:B01----:R-:W-:-:S04]  /*18d40*/  IMAD.U32 R3, RZ, RZ, UR10 ;  /* 0x0000000aff037e24 */ /* 0x003fc8000f8e00ff */
[----:B------:R0:W1:Y:S03]  /*18d50*/  SYNCS.PHASECHK.TRANS64.TRYWAIT P1, [R3+URZ+0x30850], R0 ;  /* 0x03085000030075a7 */ /* 0x000066000802017f */
[----:B-1----:R-:W-:Y:S05]  /*18d60*/  @!P1 NANOSLEEP.SYNCS 0x989680 ;  /* 0x009896800000995d */ /* 0x002fea0003900000 */
[----:B------:R-:W1:Y:S02]  /*18d70*/  @!P1 SYNCS.PHASECHK.TRANS64 P1, [R3+URZ+0x30850], R0 ;  /* 0x03085000030095a7 */ /* 0x000e64000802007f */
[----:B-1----:R-:W-:Y:S05]  /*18d80*/  @!P1 BRA `(.L_x_4871) ;  /* 0xfffffffc00ec9947 */ /* 0x002fea000383ffff */
[----:B------:R-:W-:Y:S05]  /*18d90*/  BRA `(.L_x_4870) ;  /* 0xffffff2800ec7947 */ /* 0x000fea000383ffff */
.L_x_4884:
[----:B-1----:R-:W-:-:S04]  /*18da0*/  IMAD.U32 R7, RZ, RZ, UR5 ;  /* 0x00000005ff077e24 */ /* 0x002fc8000f8e00ff */
[----:B------:R1:W2:Y:S03]  /*18db0*/  SYNCS.PHASECHK.TRANS64.TRYWAIT P0, [R7+URZ+0x30850], R0 ;  /* 0x03085000070075a7 */ /* 0x0002a6000800017f */
[----:B--2---:R-:W-:Y:S05]  /*18dc0*/  @!P0 NANOSLEEP.SYNCS 0x989680 ;  /* 0x009896800000895d */ /* 0x004fea0003900000 */
[----:B------:R-:W2:Y:S02]  /*18dd0*/  @!P0 SYNCS.PHASECHK.TRANS64 P0, [R7+URZ+0x30850], R0 ;  /* 0x03085000070085a7 */ /* 0x000ea4000800007f */
[----:B--2---:R-:W-:Y:S05]  /*18de0*/  @!P0 BRA `(.L_x_4884) ;  /* 0xfffffffc00ec8947 */ /* 0x004fea000383ffff */
[----:B------:R-:W-:Y:S05]  /*18df0*/  BRA `(.L_x_4883) ;  /* 0xffffff5800dc7947 */ /* 0x000fea000383ffff */
.L_x_4934:
        /* <DEDUP_REMOVED lines=11> */
.L_x_5043:
[----:B------:R-:W-:Y:S05]  /*18eb0*/  BSYNC B0 ;  /* 0x0000000000007941 */ /* 0x000fea0003800000 */
.L_x_5042:
[----:B------:R-:W-:Y:S05]  /*18ec0*/  BRA `(.L_x_5044) ;  /* 0xffffffa800c07947 */ /* 0x000fea000383ffff */
.L_x_4936:
[----:B------:R-:W-:Y:S01]  /*18ed0*/  BSSY B0, `(.L_x_5045) ;  /* 0x0000006000007945 */ /* 0x000fe20003800000 */
[----:B------:R-:W-:-:S07]  /*18ee0*/  IMAD.MOV.U32 R15, RZ, RZ, -0x1 ;  /* 0xffffffffff0f7424 */ /* 0x000fce00078e00ff */
[----:B012-4-:R-:W-:Y:S05]  /*18ef0*/  WARPSYNC.COLLECTIVE R15, `(.L_x_5046) ;  /* 0x000000000f0c7348 */ /* 0x017fea0003c00000 */
[----:B------:R-:W-:Y:S02]  /*18f00*/  ELECT P6, UR62, PT ;  /* 0x00000000003e782f */ /* 0x000fe400038c0000 */
[----:B------:R-:W-:Y:S01]  /*18f10*/  MOV R14, UR62 ;  /* 0x0000003e000e7c02 */ /* 0x000fe20008000f00 */
[----:B012-4-:R-:W-:Y:S10]  /*18f20*/  ENDCOLLECTIVE ;  /* 0x000000000000791b */ /* 0x017ff40003800000 */
.L_x_5046:
[----:B------:R-:W-:Y:S05]  /*18f30*/  BSYNC B0 ;  /* 0x0000000000007941 */ /* 0x000fea0003800000 */
.L_x_5045:
[----:B------:R-:W-:Y:S05]  /*18f40*/  BRA `(.L_x_5047) ;  /* 0xffffffa800cc7947 */ /* 0x000fea000383ffff */
.L_x_4938:
[----:B--2---:R2:W3:Y:S02]  /*18f50*/  SYNCS.PHASECHK.TRANS64.TRYWAIT P0, [R0+URZ+0x30840], R2 ;  /* 0x03084002000075a7 */ /* 0x0044e4000800017f */
[----:B---3--:R-:W-:Y:S05]  /*18f60*/  @!P0 NANOSLEEP.SYNCS 0x989680 ;  /* 0x009896800000895d */ /* 0x008fea0003900000 */
[----:B------:R-:W3:Y:S02]  /*18f70*/  @!P0 SYNCS.PHASECHK.TRANS64 P0, [R0+URZ+0x30840], R2 ;  /* 0x03084002000085a7 */ /* 0x000ee4000800007f */
[----:B---3--:R-:W-:Y:S05]  /*18f80*/  @!P0 BRA `(.L_x_4938) ;  /* 0xfffffffc00f08947 */ /* 0x008fea000383ffff */
[----:B------:R-:W-:Y:S05]  /*18f90*/  BRA `(.L_x_5048) ;  /* 0xffffffac00387947 */ /* 0x000fea000383ffff */
.L_x_4942:
        /* <DEDUP_REMOVED lines=14> */
.L_x_5049:
[----:B------:R-:W-:Y:S02]  /*19080*/  IMAD.MOV.U32 R13, RZ, RZ, R4 ;  /* 0x000000ffff0d7224 */ /* 0x000fe400078e0004 */
[----:B------:R-:W-:-:S07]  /*19090*/  IMAD.MOV.U32 R6, RZ, RZ, R14 ;  /* 0x000000ffff067224 */ /* 0x000fce00078e000e */
[----:B------:R-:W-:Y:S05]  /*190a0*/  WARPSYNC.COLLECTIVE R15, `(.L_x_5050) ;  /* 0x000000000f087348 */ /* 0x000fea0003c00000 */
[----:B------:R0:W1:Y:S02]  /*190b0*/  SHFL.IDX P6, R14, R13, R12, R11 ;  /* 0x0000000c0d0e7389 */ /* 0x00006400000c000b */
[----:B01----:R-:W-:Y:S01]  /*190c0*/  ENDCOLLECTIVE ;  /* 0x000000000000791b */ /* 0x003fe20003800000 */
.L_x_5050:
        /* <DEDUP_REMOVED lines=19> */
.L_x_5051:
[----:B------:R-:W-:Y:S02]  /*19200*/  IMAD.MOV.U32 R13, RZ, RZ, R4 ;  /* 0x000000ffff0d7224 */ /* 0x000fe400078e0004 */
[----:B------:R-:W-:-:S07]  /*19210*/  IMAD.MOV.U32 R9, RZ, RZ, R14 ;  /* 0x000000ffff097224 */ /* 0x000fce00078e000e */
[----:B------:R-:W-:Y:S05]  /*19220*/  WARPSYNC.COLLECTIVE R15, `(.L_x_5052) ;  /* 0x000000000f087348 */ /* 0x000fea0003c00000 */
[----:B------:R0:W1:Y:S02]  /*19230*/  SHFL.IDX P6, R14, R13, R12, R11 ;  /* 0x0000000c0d0e7389 */ /* 0x00006400000c000b */
[----:B01----:R-:W-:Y:S01]  /*19240*/  ENDCOLLECTIVE ;  /* 0x000000000000791b */ /* 0x003fe20003800000 */
.L_x_5052:
[----:B------:R-:W-:Y:S01]  /*19250*/  ULDC.64 UR4, c[0x0][0x208] ;  /* 0x0000820000047ab9 */ /* 0x000fe20000000a00 */
[----:B------:R-:W-:Y:S02]  /*19260*/  IMAD.MOV.U32 R13, RZ, RZ, R3 ;  /* 0x000000ffff0d7224 */ /* 0x000fe400078e0003 */
[----:B------:R-:W-:Y:S02]  /*19270*/  IMAD.MOV.U32 R12, RZ, RZ, 0x2 ;  /* 0x00000002ff0c7424 */ /* 0x000fe400078e00ff */
[----:B------:R-:W-:-:S05]  /*19280*/  IMAD.MOV.U32 R5, RZ, RZ, R14 ;  /* 0x000000ffff057224 */ /* 0x000fca00078e000e */
[----:B------:R-:W-:-:S05]  /*19290*/  @!P3 LEA R8, P5, R8, R5, 0x1 ;  /* 0x000000050808b211 */ /* 0x000fca00078a08ff */
[----:B------:R-:W-:Y:S02]  /*192a0*/  @!P3 IMAD.X R5, RZ, RZ, R9, P5 ;  /* 0x000000ffff05b224 */ /* 0x000fe400028e0609 */
[----:B------:R-:W-:Y:S01]  /*192b0*/  @!P3 IMAD.MOV.U32 R6, RZ, RZ, R8 ;  /* 0x000000ffff06b224 */ /* 0x000fe200078e0008 */
[----:B------:R-:W0:Y:S01]  /*192c0*/  S2R R9, SR_TID.X ;  /* 0x0000000000097919 */ /* 0x000e220000002100 */
[----:B------:R-:W-:Y:S02]  /*192d0*/  @!P3 IMAD.MOV.U32 R7, RZ, RZ, R5 ;  /* 0x000000ffff07b224 */ /* 0x000fe400078e0005 */
[----:B------:R-:W-:-:S03]  /*192e0*/  VIADD R5, R0, 0x20 ;  /* 0x0000002000057836 */ /* 0x000fc60000000000 */
[----:B------:R-:W-:Y:S01]  /*192f0*/  @!PT LDS RZ, [RZ] ;  /* 0x00000000fffff984 */ /* 0x000fe20000000800 */
[----:B------:R-:W-:Y:S01]  /*19300*/  @!PT LDS RZ, [RZ] ;  /* 0x00000000fffff984 */ /* 0x000fe20000000800 */
[----:B------:R-:W-:Y:S01]  /*19310*/  @!PT LDS RZ, [RZ] ;  /* 0x00000000fffff984 */ /* 0x000fe20000000800 */
[----:B------:R1:W-:Y:S04]  /*19320*/  @!P3 LDGSTS.E.BYPASS.LTC128B.128 [R10+0x12c00], desc[UR4][R6.64], !P2 ;  /* 0x12c00000060abfae */ /* 0x0003e8000d101d44 */
[----:B------:R1:W-:Y:S04]  /*19330*/  @!P3 LDGSTS.E.BYPASS.LTC128B.128 [R10+0x16c00], desc[UR4][R6.64+0x80], !P1 ;  /* 0x16c00080060abfae */ /* 0x0003e8000c901d44 */
[----:B------:R1:W-:Y:S01]  /*19340*/  @!P3 LDGSTS.E.BYPASS.LTC128B.128 [R10+0x1ac00], desc[UR4][R6.64+0x100], !P0 ;  /* 0x1ac00100060abfae */ /* 0x0003e2000c101d44 */
[----:B------:R-:W-:-:S13]  /*19350*/  ISETP.GE.AND P3, PT, R5, R2, PT ;  /* 0x000000020500720c */ /* 0x000fda0003f66270 */
[----:B01----:R-:W-:Y:S05]  /*19360*/  WARPSYNC.COLLECTIVE R15, `(.L_x_5053) ;  /* 0x000000000f087348 */ /* 0x003fea0003c00000 */
[----:B------:R2:W3:Y:S02]  /*19370*/  SHFL.IDX P6, R14, R13, R12, R11 ;  /* 0x0000000c0d0e7389 */ /* 0x0004e400000c000b */
[----:B0123--:R-:W-:Y:S01]  /*19380*/  ENDCOLLECTIVE ;  /* 0x000000000000791b */ /* 0x00ffe20003800000 */
.L_x_5053:
[----:B------:R-:W-:Y:S02]  /*19390*/  IMAD.MOV.U32 R13, RZ, RZ, R4 ;  /* 0x000000ffff0d7224 */ /* 0x000fe400078e0004 */
[----:B------:R-:W-:-:S05]  /*193a0*/  IMAD.SHL.U32 R9, R9, 0x8, RZ ;  /* 0x0000000809097824 */ /* 0x000fca00078e00ff */
[----:B------:R-:W-:Y:S01]  /*193b0*/  LOP3.LUT R9, R9, 0x38, RZ, 0xc0, !PT ;  /* 0x0000003809097812 */ /* 0x000fe200078ec0ff */
[----:B------:R-:W-:-:S07]  /*193c0*/  IMAD.MOV.U32 R8, RZ, RZ, R14 ;  /* 0x000000ffff087224 */ /* 0x000fce00078e000e */
[----:B------:R-:W-:Y:S05]  /*193d0*/  WARPSYNC.COLLECTIVE R15, `(.L_x_5054) ;  /* 0x000000000f087348 */ /* 0x000fea0003c00000 */
[----:B------:R0:W1:Y:S02]  /*193e0*/  SHFL.IDX P6, R14, R13, R12, R11 ;  /* 0x0000000c0d0e7389 */ /* 0x00006400000c000b */
[----:B01----:R-:W-:Y:S01]  /*193f0*/  ENDCOLLECTIVE ;  /* 0x000000000000791b */ /* 0x003fe20003800000 */
.L_x_5054:
        /* <DEDUP_REMOVED lines=19> */
.L_x_5055:
[----:B------:R-:W-:Y:S02]  /*19530*/  IMAD.MOV.U32 R13, RZ, RZ, R4 ;  /* 0x000000ffff0d7224 */ /* 0x000fe400078e0004 */
[----:B------:R-:W-:-:S07]  /*19540*/  IMAD.MOV.U32 R6, RZ, RZ, R14 ;  /* 0x000000ffff067224 */ /* 0x000fce00078e000e */
[----:B------:R-:W-:Y:S05]  /*19550*/  WARPSYNC.COLLECTIVE R15, `(.L_x_5056) ;  /* 0x000000000f087348 */ /* 0x000fea0003c00000 */
[----:B------:R0:W1:Y:S02]  /*19560*/  SHFL.IDX P6, R14, R13, R12, R11 ;  /* 0x0000000c0d0e7389 */ /* 0x00006400000c000b */
[----:B01----:R-:W-:Y:S01]  /*19570*/  ENDCOLLECTIVE ;  /* 0x000000000000791b */ /* 0x003fe20003800000 */
.L_x_5056:
        /* <DEDUP_REMOVED lines=19> */
.L_x_5057:
[----:B------:R-:W-:Y:S02]  /*196b0*/  IMAD.MOV.U32 R13, RZ, RZ, R4 ;  /* 0x000000ffff0d7224 */ /* 0x000fe400078e0004 */
[----:B------:R-:W-:-:S07]  /*196c0*/  IMAD.MOV.U32 R6, RZ, RZ, R14 ;  /* 0x000000ffff067224 */ /* 0x000fce00078e000e */
[----:B------:R-:W-:Y:S05]  /*196d0*/  WARPSYNC.COLLECTIVE R15, `(.L_x_5058) ;  /* 0x000000000f087348 */ /* 0x000fea0003c00000 */
[----:B------:R0:W1:Y:S02]  /*196e0*/  SHFL.IDX P6, R14, R13, R12, R11 ;  /* 0x0000000c0d0e7389 */ /* 0x00006400000c000b */
[----:B01----:R-:W-:Y:S01]  /*196f0*/  ENDCOLLECTIVE ;  /* 0x000000000000791b */ /* 0x003fe20003800000 */
.L_x_5058:
        /* <DEDUP_REMOVED lines=19> */
.L_x_5059:
[----:B------:R-:W-:Y:S02]  /*19830*/  IMAD.MOV.U32 R13, RZ, RZ, R4 ;  /* 0x000000ffff0d7224 */ /* 0x000fe400078e0004 */
[----:B------:R-:W-:-:S07]  /*19840*/  IMAD.MOV.U32 R6, RZ, RZ, R14 ;  /* 0x000000ffff067224 */ /* 0x000fce00078e000e */
[----:B------:R-:W-:Y:S05]  /*19850*/  WARPSYNC.COLLECTIVE R15, `(.L_x_5060) ;  /* 0x000000000f087348 */ /* 0x000fea0003c00000 */
[----:B------:R0:W1:Y:S02]  /*19860*/  SHFL.IDX P6, R14, R13, R12, R11 ;  /* 0x0000000c0d0e7389 */ /* 0x00006400000c000b */
[----:B01----:R-:W-:Y:S01]  /*19870*/  ENDCOLLECTIVE ;  /* 0x000000000000791b */ /* 0x003fe20003800000 */
.L_x_5060:
        /* <DEDUP_REMOVED lines=17> */
.L_x_5061:
[----:B------:R-:W-:-:S05]  /*19990*/  VIADD R7, R0, 0x60 ;  /* 0x0000006000077836 */ /* 0x000fca0000000000 */
[----:B------:R-:W-:Y:S01]  /*199a0*/  ISETP.GE.AND P4, PT, R7, R2, PT ;  /* 0x000000020700720c */ /* 0x000fe20003f86270 */
[----:B------:R-:W-:Y:S02]  /*199b0*/  IMAD.MOV.U32 R13, RZ, RZ, R4 ;  /* 0x000000ffff0d7224 */ /* 0x000fe400078e0004 */
[----:B------:R-:W-:-:S10]  /*199c0*/  IMAD.MOV.U32 R6, RZ, RZ, R14 ;  /* 0x000000ffff067224 */ /* 0x000fd400078e000e */
[----:B------:R-:W-:Y:S05]  /*199d0*/  WARPSYNC.COLLECTIVE R15, `(.L_x_5062) ;  /* 0x000000000f087348 */ /* 0x000fea0003c00000 */
[----:B------:R0:W1:Y:S02]  /*199e0*/  SHFL.IDX P6, R14, R13, R12, R11 ;  /* 0x0000000c0d0e7389 */ /* 0x00006400000c000b */
[----:B01----:R-:W-:Y:S01]  /*199f0*/  ENDCOLLECTIVE ;  /* 0x000000000000791b */ /* 0x003fe20003800000 */
.L_x_5062:
        /* <DEDUP_REMOVED lines=17> */
.L_x_5063:
[----:B------:R-:W-:Y:S02]  /*19b10*/  IMAD.MOV.U32 R13, RZ, RZ, R4 ;  /* 0x000000ffff0d7224 */ /* 0x000fe400078e0004 */
[----:B------:R-:W-:-:S07]  /*19b20*/  IMAD.MOV.U32 R3, RZ, RZ, R14 ;  /* 0x000000ffff037224 */ /* 0x000fce00078e000e */
[----:B------:R-:W-:Y:S05]  /*19b30*/  WARPSYNC.COLLECTIVE R15, `(.L_x_5064) ;  /* 0x000000000f087348 */ /* 0x000fea0003c00000 */
[----:B------:R0:W1:Y:S02]  /*19b40*/  SHFL.IDX P6, R14, R13, R12, R11 ;  /* 0x0000000c0d0e7389 */ /* 0x00006400000c000b */
[----:B01----:R-:W-:Y:S01]  /*19b50*/  ENDCOLLECTIVE ;  /* 0x000000000000791b */ /* 0x003fe20003800000 */
.L_x_5064:
[----:B------:R-:W-:Y:S01]  /*19b60*/  IMAD.MOV.U32 R4, RZ, RZ, R14 ;  /* 0x000000ffff047224 */ /* 0x000fe200078e000e */
[----:B------:R-:W-:Y:S06]  /*19b70*/  BRA `(.L_x_5065) ;  /* 0xffffffac00f87947 */ /* 0x000fec000383ffff */
.L_x_4947:
[----:B0-----:R-:W2:Y:S02]  /*19b80*/  LDL R2, [R1] ;  /* 0x0000000001027983 */ /* 0x001ea40000100800 */
[----:B--2---:R0:W1:Y:S02]  /*19b90*/  SYNCS.PHASECHK.TRANS64.TRYWAIT P0, [R2+URZ+0x30820], R0 ;  /* 0x03082000020075a7 */ /* 0x004064000800017f */
[----:B-1----:R-:W-:Y:S05]  /*19ba0*/  @!P0 NANOSLEEP.SYNCS 0x989680 ;  /* 0x009896800000895d */ /* 0x002fea0003900000 */
[----:B------:R-:W1:Y:S02]  /*19bb0*/  @!P0 SYNCS.PHASECHK.TRANS64 P0, [R2+URZ+0x30820], R0 ;  /* 0x03082000020085a7 */ /* 0x000e64000800007f */
[----:B-1----:R-:W-:Y:S05]  /*19bc0*/  @!P0 BRA `(.L_x_4947) ;  /* 0xfffffffc00ec8947 */ /* 0x002fea000383ffff */
[----:B------:R-:W-:Y:S05]  /*19bd0*/  BRA `(.L_x_5066) ;  /* 0xffffffb000807947 */ /* 0x000fea000383ffff */
.L_x_4956:
[----:B-1----:R1:W2:Y:S02]  /*19be0*/  SYNCS.PHASECHK.TRANS64.TRYWAIT P0, [R3+URZ+0x30840], R2 ;  /* 0x03084002030075a7 */ /* 0x0022a4000800017f */
[----:B--2---:R-:W-:Y:S05]  /*19bf0*/  @!P0 NANOSLEEP.SYNCS 0x989680 ;  /* 0x009896800000895d */ /* 0x004fea0003900000 */
[----:B------:R-:W2:Y:S02]  /*19c00*/  @!P0 SYNCS.PHASECHK.TRANS64 P0, [R3+URZ+0x30840], R2 ;  /* 0x03084002030085a7 */ /* 0x000ea4000800007f */
[----:B--2---:R-:W-:Y:S05]  /*19c10*/  @!P0 BRA `(.L_x_4956) ;  /* 0xfffffffc00f08947 */ /* 0x004fea000383ffff */
[----:B------:R-:W-:Y:S05]  /*19c20*/  BRA `(.L_x_5067) ;  /* 0xffffffb400507947 */ /* 0x000fea000383ffff */
.L_x_4963:
[----:B0-----:R0:W1:Y:S02]  /*19c30*/  SYNCS.PHASECHK.TRANS64.TRYWAIT P0, [R3+URZ+0x60], R2 ;  /* 0x00006002030075a7 */ /* 0x001064000800017f */
[----:B-1----:R-:W-:Y:S05]  /*19c40*/  @!P0 NANOSLEEP.SYNCS 0x989680 ;  /* 0x009896800000895d */ /* 0x002fea0003900000 */
[----:B------:R-:W1:Y:S02]  /*19c50*/  @!P0 SYNCS.PHASECHK.TRANS64 P0, [R3+URZ+0x60], R2 ;  /* 0x00006002030085a7 */ /* 0x000e64000800007f */
[----:B-1----:R-:W-:Y:S05]  /*19c60*/  @!P0 BRA `(.L_x_4963) ;  /* 0xfffffffc00f08947 */ /* 0x002fea000383ffff */
[----:B------:R-:W-:Y:S05]  /*19c70*/  BRA `(.L_x_5068) ;  /* 0xffffffb8006c7947 */ /* 0x000fea000383ffff */
.L_x_4973:
[----:B-1----:R1:W2:Y:S02]  /*19c80*/  SYNCS.PHASECHK.TRANS64.TRYWAIT P0, [R3+URZ+0x30840], R2 ;  /* 0x03084002030075a7 */ /* 0x0022a4000800017f */
[----:B--2---:R-:W-:Y:S05]  /*19c90*/  @!P0 NANOSLEEP.SYNCS 0x989680 ;  /* 0x009896800000895d */ /* 0x004fea0003900000 */
[----:B------:R-:W2:Y:S02]  /*19ca0*/  @!P0 SYNCS.PHASECHK.TRANS64 P0, [R3+URZ+0x30840], R2 ;  /* 0x03084002030085a7 */ /* 0x000ea4000800007f */
[----:B--2---:R-:W-:Y:S05]  /*19cb0*/  @!P0 BRA `(.L_x_4973) ;  /* 0xfffffffc00f08947 */ /* 0x004fea000383ffff */
[----:B------:R-:W-:Y:S05]  /*19cc0*/  BRA `(.L_x_5069) ;  /* 0xffffffc000587947 */ /* 0x000fea000383ffff */
.L_x_4980:
[----:B0-----:R0:W1:Y:S02]  /*19cd0*/  SYNCS.PHASECHK.TRANS64.TRYWAIT P0, [R2+URZ+0x60], R3 ;  /* 0x00006003020075a7 */ /* 0x001064000800017f */
[----:B-1----:R-:W-:Y:S05]  /*19ce0*/  @!P0 NANOSLEEP.SYNCS 0x989680 ;  /* 0x009896800000895d */ /* 0x002fea0003900000 */
[----:B------:R-:W1:Y:S02]  /*19cf0*/  @!P0 SYNCS.PHASECHK.TRANS64 P0, [R2+URZ+0x60], R3 ;  /* 0x00006003020085a7 */ /* 0x000e64000800007f */
[----:B-1----:R-:W-:Y:S05]  /*19d00*/  @!P0 BRA `(.L_x_4980) ;  /* 0xfffffffc00f08947 */ /* 0x002fea000383ffff */
[----:B------:R-:W-:Y:S05]  /*19d10*/  BRA `(.L_x_5070) ;  /* 0xffffffc400747947 */ /* 0x000fea000383ffff */
.L_x_4990:
[----:B---3--:R3:W4:Y:S02]  /*19d20*/  SYNCS.PHASECHK.TRANS64.TRYWAIT P0, [R2+URZ+0x30840], R3 ;  /* 0x03084003020075a7 */ /* 0x008724000800017f */
[----:B----4-:R-:W-:Y:S05]  /*19d30*/  @!P0 NANOSLEEP.SYNCS 0x989680 ;  /* 0x009896800000895d */ /* 0x010fea0003900000 */
[----:B------:R-:W4:Y:S02]  /*19d40*/  @!P0 SYNCS.PHASECHK.TRANS64 P0, [R2+URZ+0x30840], R3 ;  /* 0x03084003020085a7 */ /* 0x000f24000800007f */
[----:B----4-:R-:W-:Y:S05]  /*19d50*/  @!P0 BRA `(.L_x_4990) ;  /* 0xfffffffc00f08947 */ /* 0x010fea000383ffff */
[----:B------:R-:W-:Y:S05]  /*19d60*/  BRA `(.L_x_5071) ;  /* 0xffffffcc00247947 */ /* 0x000fea000383ffff */
.L_x_4997:
[----:B0-----:R0:W1:Y:S02]  /*19d70*/  SYNCS.PHASECHK.TRANS64.TRYWAIT P0, [R2+URZ+0x60], R5 ;  /* 0x00006005020075a7 */ /* 0x001064000800017f */
[----:B-1----:R-:W-:Y:S05]  /*19d80*/  @!P0 NANOSLEEP.SYNCS 0x989680 ;  /* 0x009896800000895d */ /* 0x002fea0003900000 */
[----:B------:R-:W1:Y:S02]  /*19d90*/  @!P0 SYNCS.PHASECHK.TRANS64 P0, [R2+URZ+0x60], R5 ;  /* 0x00006005020085a7 */ /* 0x000e64000800007f */
[----:B-1----:R-:W-:Y:S05]  /*19da0*/  @!P0 BRA `(.L_x_4997) ;  /* 0xfffffffc00f08947 */ /* 0x002fea000383ffff */
[----:B------:R-:W-:Y:S05]  /*19db0*/  BRA `(.L_x_5072) ;  /* 0xffffffd000407947 */ /* 0x000fea000383ffff */
.L_x_5009:
[----:B---3--:R3:W4:Y:S02]  /*19dc0*/  SYNCS.PHASECHK.TRANS64.TRYWAIT P0, [R0+URZ+0x30860], R2 ;  /* 0x03086002000075a7 */ /* 0x008724000800017f */
[----:B----4-:R-:W-:Y:S05]  /*19dd0*/  @!P0 NANOSLEEP.SYNCS 0x989680 ;  /* 0x009896800000895d */ /* 0x010fea0003900000 */
[----:B------:R-:W4:Y:S02]  /*19de0*/  @!P0 SYNCS.PHASECHK.TRANS64 P0, [R0+URZ+0x30860], R2 ;  /* 0x03086002000085a7 */ /* 0x000f24000800007f */
[----:B----4-:R-:W-:Y:S05]  /*19df0*/  @!P0 BRA `(.L_x_5009) ;  /* 0xfffffffc00f08947 */ /* 0x010fea000383ffff */
[----:B------:R-:W-:Y:S05]  /*19e00*/  BRA `(.L_x_5073) ;  /* 0xffffffd400d47947 */ /* 0x000fea000383ffff */
.L_x_5017:
        /* <DEDUP_REMOVED lines=8> */
.L_x_5075:
[----:B------:R-:W-:Y:S05]  /*19e90*/  BSYNC B0 ;  /* 0x0000000000007941 */ /* 0x000fea0003800000 */
.L_x_5074:
        /* <DEDUP_REMOVED lines=9> */
.L_x_5076:
        /* <DEDUP_REMOVED lines=19> */
.L_x_5077:
[----:B------:R-:W-:Y:S01]  /*1a060*/  IMAD.MOV.U32 R12, RZ, RZ, 0x2 ;  /* 0x00000002ff0c7424 */ /* 0x000fe200078e00ff */
[----:B------:R-:W-:-:S05]  /*1a070*/  SEL R7, R14, RZ, P1 ;  /* 0x000000ff0e077207 */ /* 0x000fca0000800000 */
[----:B------:R-:W-:-:S04]  /*1a080*/  IMAD.IADD R3, R2, 0x1, R7 ;  /* 0x0000000102037824 */ /* 0x000fc800078e0207 */
[----:B------:R-:W-:-:S07]  /*1a090*/  IMAD.MOV.U32 R13, RZ, RZ, R3 ;  /* 0x000000ffff0d7224 */ /* 0x000fce00078e0003 */
[----:B------:R-:W-:Y:S05]  /*1a0a0*/  WARPSYNC.COLLECTIVE R15, `(.L_x_5078) ;  /* 0x000000000f087348 */ /* 0x000fea0003c00000 */
[----:B------:R0:W1:Y:S02]  /*1a0b0*/  SHFL.UP P6, R14, R13, R12, R11 ;  /* 0x0400000c0d0e7389 */ /* 0x00006400000c000b */
[----:B01----:R-:W-:Y:S01]  /*1a0c0*/  ENDCOLLECTIVE ;  /* 0x000000000000791b */ /* 0x003fe20003800000 */
.L_x_5078:
        /* <DEDUP_REMOVED lines=8> */
.L_x_5079:
        /* <DEDUP_REMOVED lines=8> */
.L_x_5080:
        /* <DEDUP_REMOVED lines=8> */
.L_x_5081:
        /* <DEDUP_REMOVED lines=9> */
.L_x_5082:
[----:B------:R-:W-:Y:S01]  /*1a2e0*/  IMAD.MOV.U32 R16, RZ, RZ, R14 ;  /* 0x000000ffff107224 */ /* 0x000fe200078e000e */
[----:B------:R-:W-:Y:S06]  /*1a2f0*/  BRA `(.L_x_5083) ;  /* 0xffffffd800907947 */ /* 0x000fec000383ffff */
.L_x_5022:
        /* <DEDUP_REMOVED lines=8> */
.L_x_5085:
[----:B------:R-:W-:Y:S05]  /*1a380*/  BSYNC B0 ;  /* 0x0000000000007941 */ /* 0x000fea0003800000 */
.L_x_5084:
        /* <DEDUP_REMOVED lines=9> */
.L_x_5086:
[----:B------:R-:W-:Y:S01]  /*1a420*/  IMAD.MOV.U32 R12, RZ, RZ, 0x4 ;  /* 0x00000004ff0c7424 */ /* 0x000fe200078e00ff */
[----:B------:R-:W-:-:S05]  /*1a430*/  SEL R14, R14, RZ, P2 ;  /* 0x000000ff0e0e7207 */ /* 0x000fca0001000000 */
[----:B------:R-:W-:-:S04]  /*1a440*/  IMAD.IADD R3, R3, 0x1, R14 ;  /* 0x0000000103037824 */ /* 0x000fc800078e020e */
[----:B------:R-:W-:-:S07]  /*1a450*/  IMAD.MOV.U32 R13, RZ, RZ, R3 ;  /* 0x000000ffff0d7224 */ /* 0x000fce00078e0003 */
[----:B------:R-:W-:Y:S05]  /*1a460*/  WARPSYNC.COLLECTIVE R15, `(.L_x_5087) ;  /* 0x000000000f087348 */ /* 0x000fea0003c00000 */
[----:B------:R0:W1:Y:S02]  /*1a470*/  SHFL.UP P6, R14, R13, R12, R11 ;  /* 0x0400000c0d0e7389 */ /* 0x00006400000c000b */
[----:B01----:R-:W-:Y:S01]  /*1a480*/  ENDCOLLECTIVE ;  /* 0x000000000000791b */ /* 0x003fe20003800000 */
.L_x_5087:
[----:B------:R-:W-:Y:S01]  /*1a490*/  IMAD.MOV.U32 R12, RZ, RZ, 0x8 ;  /* 0x00000008ff0c7424 */ /* 0x000fe200078e00ff */
[----:B------:R-:W-:-:S05]  /*1a4a0*/  SEL R14, R14, RZ, P3 ;  /* 0x000000ff0e0e7207 */ /* 0x000fca0001800000 */
[----:B------:R-:W-:-:S04]  /*1a4b0*/  IMAD.IADD R3, R3, 0x1, R14 ;  /* 0x0000000103037824 */ /* 0x000fc800078e020e */
[----:B------:R-:W-:-:S07]  /*1a4c0*/  IMAD.MOV.U32 R13, RZ, RZ, R3 ;  /* 0x000000ffff0d7224 */ /* 0x000fce00078e0003 */
[----:B------:R-:W-:Y:S05]  /*1a4d0*/  WARPSYNC.COLLECTIVE R15, `(.L_x_5088) ;  /* 0x000000000f087348 */ /* 0x000fea0003c00000 */
[----:B------:R0:W1:Y:S02]  /*1a4e0*/  SHFL.UP P6, R14, R13, R12, R11 ;  /* 0x0400000c0d0e7389 */ /* 0x00006400000c000b */
[----:B01----:R-:W-:Y:S01]  /*1a4f0*/  ENDCOLLECTIVE ;  /* 0x000000000000791b */ /* 0x003fe20003800000 */
.L_x_5088:
[----:B------:R-:W-:Y:S01]  /*1a500*/  IMAD.MOV.U32 R12, RZ, RZ, 0x10 ;  /* 0x00000010ff0c7424 */ /* 0x000fe200078e00ff */
[----:B------:R-:W-:-:S05]  /*1a510*/  SEL R14, R14, RZ, P4 ;  /* 0x000000ff0e0e7207 */ /* 0x000fca0002000000 */
[----:B------:R-:W-:-:S04]  /*1a520*/  IMAD.IADD R3, R3, 0x1, R14 ;  /* 0x0000000103037824 */ /* 0x000fc800078e020e */
[----:B------:R-:W-:-:S07]  /*1a530*/  IMAD.MOV.U32 R13, RZ, RZ, R3 ;  /* 0x000000ffff0d7224 */ /* 0x000fce00078e0003 */
[----:B------:R-:W-:Y:S05]  /*1a540*/  WARPSYNC.COLLECTIVE R15, `(.L_x_5089) ;  /* 0x000000000f087348 */ /* 0x000fea0003c00000 */
[----:B------:R0:W1:Y:S02]  /*1a550*/  SHFL.UP P6, R14, R13, R12, R11 ;  /* 0x0400000c0d0e7389 */ /* 0x00006400000c000b */
[----:B01----:R-:W-:Y:S01]  /*1a560*/  ENDCOLLECTIVE ;  /* 0x000000000000791b */ /* 0x003fe20003800000 */
.L_x_5089:
[----:B------:R-:W-:Y:S02]  /*1a570*/  IMAD.MOV.U32 R12, RZ, RZ, 0x1f ;  /* 0x0000001fff0c7424 */ /* 0x000fe400078e00ff */
[----:B------:R-:W-:Y:S01]  /*1a580*/  IMAD.MOV.U32 R11, RZ, RZ, 0x1f ;  /* 0x0000001fff0b7424 */ /* 0x000fe200078e00ff */
[----:B------:R-:W-:-:S05]  /*1a590*/  SEL R14, R14, RZ, P5 ;  /* 0x000000ff0e0e7207 */ /* 0x000fca0002800000 */
[----:B------:R-:W-:-:S04]  /*1a5a0*/  IMAD.IADD R3, R3, 0x1, R14 ;  /* 0x0000000103037824 */ /* 0x000fc800078e020e */
[----:B------:R-:W-:-:S07]  /*1a5b0*/  IMAD.MOV.U32 R13, RZ, RZ, R3 ;  /* 0x000000ffff0d7224 */ /* 0x000fce00078e0003 */
[----:B------:R-:W-:Y:S05]  /*1a5c0*/  WARPSYNC.COLLECTIVE R15, `(.L_x_5090) ;  /* 0x000000000f087348 */ /* 0x000fea0003c00000 */
[----:B------:R0:W1:Y:S02]  /*1a5d0*/  SHFL.IDX P6, R14, R13, R12, R11 ;  /* 0x0000000c0d0e7389 */ /* 0x00006400000c000b */
[----:B01----:R-:W-:Y:S01]  /*1a5e0*/  ENDCOLLECTIVE ;  /* 0x000000000000791b */ /* 0x003fe20003800000 */
.L_x_5090:
[----:B------:R-:W-:Y:S01]  /*1a5f0*/  IMAD.MOV.U32 R16, RZ, RZ, R14 ;  /* 0x000000ffff107224 */ /* 0x000fe200078e000e */
[----:B------:R-:W-:Y:S06]  /*1a600*/  BRA `(.L_x_5091) ;  /* 0xffffffd8006c7947 */ /* 0x000fec000383ffff */
.L_x_5024:
[----:B------:R-:W-:Y:S01]  /*1a610*/  BSSY B0, `(.L_x_5092) ;  /* 0x0000006000007945 */ /* 0x000fe20003800000 */
[----:B------:R-:W-:Y:S01]  /*1a620*/  PLOP3.LUT P6, PT, P6, PT, PT, 0x8, 0x0 ;  /* 0x000000000000781c */ /* 0x000fe200037ce170 */
[----:B------:R-:W-:-:S12]  /*1a630*/  IMAD.MOV.U32 R15, RZ, RZ, -0x1 ;  /* 0xffffffffff0f7424 */ /* 0x000fd800078e00ff */
[----:B0123--:R-:W-:Y:S05]  /*1a640*/  WARPSYNC.COLLECTIVE R15, `(.L_x_5093) ;  /* 0x000000000f087348 */ /* 0x00ffea0003c00000 */
[----:B------:R-:W-:Y:S01]  /*1a650*/  VOTE.ANY R14, PT, P6 ;  /* 0x00000000000e7806 */ /* 0x000fe200030e0100 */
[----:B0123--:R-:W-:Y:S06]  /*1a660*/  ENDCOLLECTIVE ;  /* 0x000000000000791b */ /* 0x00ffec0003800000 */
.L_x_5093:
[----:B------:R-:W-:Y:S05]  /*1a670*/  BSYNC B0 ;  /* 0x0000000000007941 */ /* 0x000fea0003800000 */
.L_x_5092:
        /* <DEDUP_REMOVED lines=9> */
.L_x_5094:
[----:B------:R-:W-:Y:S01]  /*1a710*/  IMAD.MOV.U32 R17, RZ, RZ, R14 ;  /* 0x000000ffff117224 */ /* 0x000fe200078e000e */
[----:B------:R-:W-:Y:S06]  /*1a720*/  BRA `(.L_x_5095) ;  /* 0xffffffd8005c7947 */ /* 0x000fec000383ffff */
.L_x_5026:
[----:B------:R-:W-:Y:S01]  /*1a730*/  BSSY B0, `(.L_x_5096) ;  /* 0x0000007000007945 */ /* 0x000fe20003800000 */
[----:B------:R-:W-:Y:S02]  /*1a740*/  IMAD.MOV.U32 R13, RZ, RZ, R3 ;  /* 0x000000ffff0d7224 */ /* 0x000fe400078e0003 */
[----:B------:R-:W-:Y:S02]  /*1a750*/  IMAD.MOV.U32 R11, RZ, RZ, 0x1f ;  /* 0x0000001fff0b7424 */ /* 0x000fe400078e00ff */
[----:B------:R-:W-:-:S07]  /*1a760*/  IMAD.MOV.U32 R15, RZ, RZ, -0x1 ;  /* 0xffffffffff0f7424 */ /* 0x000fce00078e00ff */
[----:B0-234-:R-:W-:Y:S05]  /*1a770*/  WARPSYNC.COLLECTIVE R15, `(.L_x_5097) ;  /* 0x000000000f087348 */ /* 0x01dfea0003c00000 */
[----:B------:R1:W0:Y:S02]  /*1a780*/  SHFL.IDX P6, R14, R13, R12, R11 ;  /* 0x0000000c0d0e7389 */ /* 0x00022400000c000b */
[----:B01234-:R-:W-:Y:S01]  /*1a790*/  ENDCOLLECTIVE ;  /* 0x000000000000791b */ /* 0x01ffe20003800000 */
.L_x_5097:
[----:B------:R-:W-:Y:S05]  /*1a7a0*/  BSYNC B0 ;  /* 0x0000000000007941 */ /* 0x000fea0003800000 */
.L_x_5096:
[----:B------:R-:W-:Y:S01]  /*1a7b0*/  IMAD.MOV.U32 R3, RZ, RZ, R14 ;  /* 0x000000ffff037224 */ /* 0x000fe200078e000e */
[----:B------:R-:W-:Y:S06]  /*1a7c0*/  BRA `(.L_x_5098) ;  /* 0xffffffd800507947 */ /* 0x000fec000383ffff */
.L_x_5030:
[----:B0-----:R0:W3:Y:S02]  /*1a7d0*/  SYNCS.PHASECHK.TRANS64.TRYWAIT P0, [R0+URZ+0x30820], R3 ;  /* 0x03082003000075a7 */ /* 0x0010e4000800017f */
[----:B---3--:R-:W-:Y:S05]  /*1a7e0*/  @!P0 NANOSLEEP.SYNCS 0x989680 ;  /* 0x009896800000895d */ /* 0x008fea0003900000 */
[----:B------:R-:W3:Y:S02]  /*1a7f0*/  @!P0 SYNCS.PHASECHK.TRANS64 P0, [R0+URZ+0x30820], R3 ;  /* 0x03082003000085a7 */ /* 0x000ee4000800007f */
[----:B---3--:R-:W-:Y:S05]  /*1a800*/  @!P0 BRA `(.L_x_5030) ;  /* 0xfffffffc00f08947 */ /* 0x008fea000383ffff */
[----:B------:R-:W-:Y:S05]  /*1a810*/  BRA `(.L_x_5099) ;  /* 0xffffffdc00d87947 */ /* 0x000fea000383ffff */
.L_x_5031:
        /* <DEDUP_REMOVED lines=11> */
.L_x_5101:
[----:B------:R-:W-:Y:S05]  /*1a8d0*/  BSYNC B0 ;  /* 0x0000000000007941 */ /* 0x000fea0003800000 */
.L_x_5100:
[----:B------:R-:W-:Y:S05]  /*1a8e0*/  BRA `(.L_x_5102) ;  /* 0xffffffdc00c07947 */ /* 0x000fea000383ffff */
.L_x_5034:
[----:B------:R-:W-:Y:S01]  /*1a8f0*/  BSSY B1, `(.L_x_5103) ;  /* 0x0000006000017945 */ /* 0x000fe20003800000 */
[----:B------:R-:W-:-:S07]  /*1a900*/  IMAD.MOV.U32 R15, RZ, RZ, -0x1 ;  /* 0xffffffffff0f7424 */ /* 0x000fce00078e00ff */
[----:B0123--:R-:W-:Y:S05]  /*1a910*/  WARPSYNC.COLLECTIVE R15, `(.L_x_5104) ;  /* 0x000000000f0c7348 */ /* 0x00ffea0003c00000 */
[----:B------:R-:W-:Y:S02]  /*1a920*/  ELECT P6, UR62, PT ;  /* 0x00000000003e782f */ /* 0x000fe400038c0000 */
[----:B------:R-:W-:Y:S01]  /*1a930*/  MOV R14, UR62 ;  /* 0x0000003e000e7c02 */ /* 0x000fe20008000f00 */
[----:B0123--:R-:W-:Y:S10]  /*1a940*/  ENDCOLLECTIVE ;  /* 0x000000000000791b */ /* 0x00fff40003800000 */
.L_x_5104:
[----:B------:R-:W-:Y:S05]  /*1a950*/  BSYNC B1 ;  /* 0x0000000000017941 */ /* 0x000fea0003800000 */
.L_x_5103:
[----:B------:R-:W-:Y:S05]  /*1a960*/  BRA `(.L_x_5105) ;  /* 0xffffffdc00b87947 */ /* 0x000fea000383ffff */
.L_x_5036:
[----:B0-----:R0:W2:Y:S02]  /*1a970*/  SYNCS.PHASECHK.TRANS64.TRYWAIT P0, [R6+URZ], R5 ;  /* 0x00000005060075a7 */ /* 0x0010a4000800017f */
[----:B--2---:R-:W-:Y:S05]  /*1a980*/  @!P0 NANOSLEEP.SYNCS 0x989680 ;  /* 0x009896800000895d */ /* 0x004fea0003900000 */
[----:B------:R-:W2:Y:S02]  /*1a990*/  @!P0 SYNCS.PHASECHK.TRANS64 P0, [R6+URZ], R5 ;  /* 0x00000005060085a7 */ /* 0x000ea4000800007f */
[----:B--2---:R-:W-:Y:S05]  /*1a9a0*/  @!P0 BRA `(.L_x_5036) ;  /* 0xfffffffc00f08947 */ /* 0x004fea000383ffff */
[----:B------:R-:W-:Y:S05]  /*1a9b0*/  BRA `(.L_x_5106) ;  /* 0xffffffdc00fc7947 */ /* 0x000fea000383ffff */
.L_x_5037:
[----:B--2---:R2:W3:Y:S02]  /*1a9c0*/  SYNCS.PHASECHK.TRANS64.TRYWAIT P0, [R7+URZ], R2 ;  /* 0x00000002070075a7 */ /* 0x0044e4000800017f */
[----:B---3--:R-:W-:Y:S05]  /*1a9d0*/  @!P0 NANOSLEEP.SYNCS 0x989680 ;  /* 0x009896800000895d */ /* 0x008fea0003900000 */
[----:B------:R-:W3:Y:S02]  /*1a9e0*/  @!P0 SYNCS.PHASECHK.TRANS64 P0, [R7+URZ], R2 ;  /* 0x00000002070085a7 */ /* 0x000ee4000800007f */
[----:B---3--:R-:W-:Y:S05]  /*1a9f0*/  @!P0 BRA `(.L_x_5037) ;  /* 0xfffffffc00f08947 */ /* 0x008fea000383ffff */
[----:B------:R-:W-:Y:S05]  /*1aa00*/  BRA `(.L_x_5107) ;  /* 0xffffffdc00f07947 */ /* 0x000fea000383ffff */
.L_x_5039:
[----:B---3--:R3:W4:Y:S02]  /*1aa10*/  SYNCS.PHASECHK.TRANS64.TRYWAIT P0, [R4+URZ], R5 ;  /* 0x00000005040075a7 */ /* 0x008724000800017f */
[----:B----4-:R-:W-:Y:S05]  /*1aa20*/  @!P0 NANOSLEEP.SYNCS 0x989680 ;  /* 0x009896800000895d */ /* 0x010fea0003900000 */
[----:B------:R-:W4:Y:S02]  /*1aa30*/  @!P0 SYNCS.PHASECHK.TRANS64 P0, [R4+URZ], R5 ;  /* 0x00000005040085a7 */ /* 0x000f24000800007f */
[----:B----4-:R-:W-:Y:S05]  /*1aa40*/  @!P0 BRA `(.L_x_5039) ;  /* 0xfffffffc00f08947 */ /* 0x010fea000383ffff */
[----:B------:R-:W-:Y:S05]  /*1aa50*/  BRA `(.L_x_5108) ;  /* 0xffffffdc00f87947 */ /* 0x000fea000383ffff */
.L_x_5109:
        /* <DEDUP_REMOVED lines=10> */
.L_x_15303:


//--------------------- .text._ZN7cutlass13device_kernelIN5flash11enable_sm90INS1_16FlashAttnFwdSm90INS1_25CollectiveMainloopFwdSm90ILi2EN4cute5tupleIJNS5_1CILi1EEES8_S8_EEENS6_IJNS7_ILi128EEENS7_ILi96EEENS7_ILi192EEEEEELi192ENS_10bfloat16_tEfNS_4arch4Sm90ELb0ELb1ELb1ELb1ELb0ELb1ELb0ELb1ELb1ELb1ELb0ELb0EEENS1_21CollectiveEpilogueFwdINS6_IJSA_SC_SB_EEES9_SE_SG_Li256ELb1ELb1ELb0ELb0EEENS1_36VarlenDynamicPersistentTileSchedulerILi128ELi96ELi256ELi128ELb0ELb1ELb1ELb1ELb0ELb1EEEEEEEEEvNT_6ParamsE --------------------------
	.section	.text._ZN7cutlass13device_kernelIN5flash11enable_sm90INS1_16FlashAttnFwdSm90INS1_25CollectiveMainloopFwdSm90ILi2EN4cute5tupleIJNS5_1CILi1EEES8_S8_EEENS6_IJNS7_ILi128EEENS7_ILi96EEENS7_ILi192EEEEEELi192ENS_10bfloat16_tEfNS_4arch4Sm90ELb0ELb1ELb1ELb1ELb0ELb1ELb0ELb1ELb1ELb1ELb0ELb0EEENS1_21CollectiveEpilogueFwdINS6_IJSA_SC_SB_EEES9_SE_SG_Li256ELb1ELb1ELb0ELb0EEENS1_36VarlenDynamicPersistentTileSchedulerILi128ELi96ELi256ELi128ELb0ELb1ELb1ELb1ELb0ELb1EEEEEEEEEvNT_6ParamsE,"ax",@progbits
	.align	128
.text._ZN7cutlass13device_kernelIN5flash11enable_sm90INS1_16FlashAttnFwdSm90INS1_25CollectiveMainloopFwdSm90ILi2EN4cute5tupleIJNS5_1CILi1EEES8_S8_EEENS6_IJNS7_ILi128EEENS7_ILi96EEENS7_ILi192EEEEEELi192ENS_10bfloat16_tEfNS_4arch4Sm90ELb0ELb1ELb1ELb1ELb0ELb1ELb0ELb1ELb1ELb1ELb0ELb0EEENS1_21CollectiveEpilogueFwdINS6_IJSA_SC_SB_EEES9_SE_SG_Li256ELb1ELb1ELb0ELb0EEENS1_36VarlenDynamicPersistentTileSchedulerILi128ELi96ELi256ELi128ELb0ELb1ELb1ELb1ELb0ELb1EEEEEEEEEvNT_6ParamsE:
        .type           _ZN7cutlass13device_kernelIN5flash11enable_sm90INS1_16FlashAttnFwdSm90INS1_25CollectiveMainloopFwdSm90ILi2EN4cute5tupleIJNS5_1CILi1EEES8_S8_EEENS6_IJNS7_ILi128EEENS7_ILi96EEENS7_ILi192EEEEEELi192ENS_10bfloat16_tEfNS_4arch4Sm90ELb0ELb1ELb1ELb1ELb0ELb1ELb0ELb1ELb1ELb1ELb0ELb0EEENS1_21CollectiveEpilogueFwdINS6_IJSA_SC_SB_EEES9_SE_SG_Li256ELb1ELb1ELb0ELb0EEENS1_36VarlenDynamicPersistentTileSchedulerILi128ELi96ELi256ELi128ELb0ELb1ELb1ELb1ELb0ELb1EEEEEEEEEvNT_6ParamsE,@function
        .size           _ZN7cutlass13device_kernelIN5flash11enable_sm90INS1_16FlashAttnFwdSm90INS1_25CollectiveMainloopFwdSm90ILi2EN4cute5tupleIJNS5_1CILi1EEES8_S8_EEENS6_IJNS7_ILi128EEENS7_ILi96EEENS7_ILi192EEEEEELi192ENS_10bfloat16_tEfNS_4arch4Sm90ELb0ELb1ELb1ELb1ELb0ELb1ELb0ELb1ELb1ELb1ELb0ELb0EEENS1_21CollectiveEpilogueFwdINS6_IJSA_SC_SB_EEES9_SE_SG_Li256ELb1ELb1ELb0ELb0EEENS1_36VarlenDynamicPersistentTileSchedulerILi128ELi96ELi256ELi128ELb0ELb1ELb1ELb1ELb0ELb1EEEEEEEEEvNT_6ParamsE,(.L_x_15304 - _ZN7cutlass13device_kernelIN5flash11enable_sm90INS1_16FlashAttnFwdSm90INS1_25CollectiveMainloopFwdSm90ILi2EN4cute5tupleIJNS5_1CILi1EEES8_S8_EEENS6_IJNS7_ILi128EEENS7_ILi96EEENS7_ILi192EEEEEELi192ENS_10bfloat16_tEfNS_4arch4Sm90ELb0ELb1ELb1ELb1ELb0ELb1ELb0ELb1ELb1ELb1ELb0ELb0EEENS1_21CollectiveEpilogueFwdINS6_IJSA_SC_SB_EEES9_SE_SG_Li256ELb1ELb1ELb0ELb0EEENS1_36VarlenDynamicPersistentTileSchedulerILi128ELi96ELi256ELi128ELb0ELb1ELb1ELb1ELb0ELb1EEEEEEEEEvNT_6ParamsE)
        .other          _ZN7cutlass13device_kernelIN5flash11enable_sm90INS1_16FlashAttnFwdSm90INS1_25CollectiveMainloopFwdSm90ILi2EN4cute5tupleIJNS5_1CILi1EEES8_S8_EEENS6_IJNS7_ILi128EEENS7_ILi96EEENS7_ILi192EEEEEELi192ENS_10bfloat16_tEfNS_4arch4Sm90ELb0ELb1ELb1ELb1ELb0ELb1ELb0ELb1ELb1ELb1ELb0ELb0EEENS1_21CollectiveEpilogueFwdINS6_IJSA_SC_SB_EEES9_SE_SG_Li256ELb1ELb1ELb0ELb0EEENS1_36VarlenDynamicPersistentTileSchedulerILi128ELi96ELi256ELi128ELb0ELb1ELb1ELb1ELb0ELb1EEEEEEEEEvNT_6ParamsE,@"STO_CUDA_ENTRY STV_DEFAULT"
_ZN7cutlass13device_kernelIN5flash11enable_sm90INS1_16FlashAttnFwdSm90INS1_25CollectiveMainloopFwdSm90ILi2EN4cute5tupleIJNS5_1CILi1EEES8_S8_EEENS6_IJNS7_ILi128EEENS7_ILi96EEENS7_ILi192EEEEEELi192ENS_10bfloat16_tEfNS_4arch4Sm90ELb0ELb1ELb1ELb1ELb0ELb1ELb0ELb1ELb1ELb1ELb0ELb0EEENS1_21CollectiveEpilogueFwdINS6_IJSA_SC_SB_EEES9_SE_SG_Li256ELb1ELb1ELb0ELb0EEENS1_36VarlenDynamicPersistentTileSchedulerILi128ELi96ELi256ELi128ELb0ELb1ELb1ELb1ELb0ELb1EEEEEEEEEvNT_6ParamsE:
[----:B------:R-:W0:Y:S02]  /*0000*/  LDC R1, c[0x0][0x28] ;  /* 0x00000a00ff017b82 */ /* 0x000e240000000800 */
[----:B0-----:R-:W-:-:S05]  /*0010*/  VIADD R1, R1, 0xfffffcd0 ;  /* 0xfffffcd001017836 */ /* 0x001fca0000000000 */
[----:B------:R-:W-:Y:S01]  /*0020*/  R2UR UR5, R1 ;  /* 0x00000000010572ca */ /* 0x000fe200000e0000 */
[----:B------:R-:W0:Y:S01]  /*0030*/  S2R R3, SR_TID.X ;  /* 0x0000000000037919 */ /* 0x000e220000002100 */
[----:B------:R-:W-:Y:S01]  /*0040*/  ULDC UR4, c[0x0][0x20] ;  /* 0x0000080000047ab9 */ /* 0x000fe20000000800 */
[----:B------:R-:W-:Y:S01]  /*0050*/  ELECT P0, URZ, PT ;  /* 0x00000000003f782f */ /* 0x000fe20003800000 */
[----:B------:R-:W-:Y:S09]  /*0060*/  BSSY B0, `(.L_x_5110) ;  /* 0x000001b000007945 */ /* 0x000ff20003800000 */
[----:B------:R-:W-:-:S03]  /*0070*/  UIADD3 UR5, UP0, UR5, UR4, URZ ;  /* 0x0000000405057290 */ /* 0x000fc6000ff1e03f */
[----:B------:R-:W-:Y:S02]  /*0080*/  ULDC UR4, c[0x0][0x24] ;  /* 0x0000090000047ab9 */ /* 0x000fe40000000800 */
[----:B------:R-:W-:Y:S01]  /*0090*/  UIADD3.X UR4, URZ, UR4, URZ, UP0, !UPT ;  /* 0x000000043f047290 */ /* 0x000fe200087fe43f */
[----:B------:R-:W-:-:S05]  /*00a0*/  IMAD.U32 R4, RZ, RZ, UR5 ;  /* 0x00000005ff047e24 */ /* 0x000fca000f8e00ff */
[----:B------:R-:W-:Y:S01]  /*00b0*/  STL [R1+0x2d0], R4 ;  /* 0x0002d00401007387 */ /* 0x000fe20000100800 */
[--C-:B0-----:R-:W-:Y:S02]  /*00c0*/  SHF.R.U32.HI R0, RZ, 0x5, R3.reuse ;  /* 0x00000005ff007819 */ /* 0x101fe40000011603 */
[----:B------:R-:W-:-:S03]  /*00d0*/  SHF.R.U32.HI R3, RZ, 0x7, R3 ;  /* 0x00000007ff037819 */ /* 0x000fc60000011603 */
[----:B------:R-:W0:Y:S02]  /*00e0*/  SHFL.IDX PT, R2, R0, RZ, 0x1f ;  /* 0x00001fff00027589 */ /* 0x000e2400000e0000 */
[----:B0-----:R-:W-:Y:S01]  /*00f0*/  ISETP.EQ.AND P0, PT, R2, RZ, P0 ;  /* 0x000000ff0200720c */ /* 0x001fe20000702270 */
[----:B------:R-:W-:-:S05]  /*0100*/  IMAD.U32 R2, RZ, RZ, UR4 ;  /* 0x00000004ff027e24 */ /* 0x000fca000f8e00ff */
[----:B------:R0:W-:Y:S07]  /*0110*/  STL [R1+0x2d4], R2 ;  /* 0x0002d40201007387 */ /* 0x0001ee0000100800 */
        /* <DEDUP_REMOVED lines=14> */
[----:B-1----:R-:W-:Y:S01]  /*0200*/  NOP ;  /* 0x0000000000007918 */ /* 0x002fe20000000000 */
.L_x_5111:
[----:B------:R-:W-:Y:S05]  /*0210*/  BSYNC B0 ;  /* 0x0000000000007941 */ /* 0x000fea0003800000 */
.L_x_5110:
[----:B------:R-:W-:Y:S01]  /*0220*/  VOTEU.ANY UP0, P0 ;  /* 0x00000000003f7886 */ /* 0x000fe20000000100 */
[----:B------:R-:W1:Y:S01]  /*0230*/  SHFL.IDX PT, R3, R3, RZ, 0x1f ;  /* 0x00001fff03037589 */ /* 0x000e6200000e0000 */
[----:B------:R-:W-:Y:S01]  /*0240*/  UMOV UR4, 0x80 ;  /* 0x0000008000047882 */ /* 0x000fe20000000000 */
[----:B------:R-:W-:Y:S01]  /*0250*/  UMOV UR7, 0x100 ;  /* 0x0000010000077882 */ /* 0x000fe20000000000 */
[----:B------:R-:W-:Y:S01]  /*0260*/  VOTEU.ANY UP1, P0 ;  /* 0x00000000003f7886 */ /* 0x000fe20000020100 */
[----:B------:R-:W2:Y:S01]  /*0270*/  @UP0 S2UR UR8, SR_CgaCtaId ;  /* 0x00000000000809c3 */ /* 0x000ea20000008800 */
[----:B0-----:R-:W0:Y:S01]  /*0280*/  SHFL.IDX PT, R2, R0, RZ, 0x1f ;  /* 0x00001fff00027589 */ /* 0x001e2200000e0000 */
[----:B------:R-:W-:Y:S01]  /*0290*/  @UP0 UMOV UR6, 0x400 ;  /* 0x0000040000060882 */ /* 0x000fe20000000000 */
[----:B------:R-:W-:-:S04]  /*02a0*/  @UP0 UIADD3 UR4, -UR4, 0x100000, URZ ;  /* 0x0010000004040890 */ /* 0x000fc8000fffe13f */
[----:B------:R-:W-:Y:S02]  /*02b0*/  @UP0 USHF.L.U32 UR5, UR4, 0xb, URZ ;  /* 0x0000000b04050899 */ /* 0x000fe4000800063f */
[----:B------:R-:W-:Y:S01]  /*02c0*/  @UP0 USHF.L.U32 UR4, UR4, 0x1, URZ ;  /* 0x0000000104040899 */ /* 0x000fe2000800063f */
[----:B------:R-:W-:Y:S01]  /*02d0*/  VOTEU.ANY UP2, P0 ;  /* 0x00000000003f7886 */ /* 0x000fe20000040100 */
[----:B-1----:R-:W-:Y:S01]  /*02e0*/  R2UR UR9, R3 ;  /* 0x00000000030972ca */ /* 0x002fe200000e0000 */
[----:B--2---:R-:W-:Y:S01]  /*02f0*/  @UP0 ULEA UR8, UR8, UR6, 0x18 ;  /* 0x0000000608080291 */ /* 0x004fe2000f8ec03f */
[----:B0-----:R-:W-:Y:S01]  /*0300*/  ISETP.NE.AND P1, PT, R2, RZ, PT ;  /* 0x000000ff0200720c */ /* 0x001fe20003f25270 */
        /* <DEDUP_REMOVED lines=26> */
.L_x_5112:
        /* <DEDUP_REMOVED lines=22> */
.L_x_5113:
        /* <DEDUP_REMOVED lines=18> */
.L_x_5114:
        /* <DEDUP_REMOVED lines=22> */
.L_x_5115:
        /* <DEDUP_REMOVED lines=22> */
.L_x_5116:
        /* <DEDUP_REMOVED lines=8> */
.L_x_5118:
[----:B------:R-:W-:-:S08]  /*0a70*/  NOP ;  /* 0x0000000000007918 */ /* 0x000fd00000000000 */
[----:B------:R-:W1:Y:S02]  /*0a80*/  USETMAXREG.TRY_ALLOC.CTAPOOL UP0, 0xf0 ;  /* 0x000000f0000079c8 */ /* 0x000e640008000600 */
[----:B-1----:R-:W-:-:S13]  /*0a90*/  PLOP3.LUT P0, PT, PT, PT, UP0, 0x80, 0x0 ;  /* 0x000000000000781c */ /* 0x002fda0003f0f008 */
[----:B------:R-:W-:Y:S05]  /*0aa0*/  @!P0 BRA `(.L_x_5118) ;  /* 0xfffffffc00f08947 */ /* 0x000fea000383ffff */
[----:B------:R-:W1:Y:S08]  /*0ab0*/  S2UR UR4, SR_CgaCtaId ;  /* 0x00000000000479c3 */ /* 0x000e700000008800 */
[----:B------:R-:W-:Y:S06]  /*0ac0*/  BAR.ARV 0x8, 0x180 ;  /* 0x0206000000007b1d */ /* 0x000fec0000002000 */
[----:B------:R-:W-:-:S02]  /*0ad0*/  UMOV UR39, 0x400 ;  /* 0x0000040000277882 */ /* 0x000fc40000000000 */
[----:B------:R-:W-:Y:S06]  /*0ae0*/  BAR.SYNC.DEFER_BLOCKING 0x5, 0x180 ;  /* 0x0146000000007b1d */ /* 0x000fec0000010000 */
[----:B------:R-:W-:Y:S04]  /*0af0*/  STL.64 [R1+0x2b8], RZ ;  /* 0x0002b8ff01007387 */ /* 0x000fe80000100a00 */
[----:B------:R-:W-:Y:S01]  /*0b00*/  STL [R1+0x2c0], RZ ;  /* 0x0002c0ff01007387 */ /* 0x000fe20000100800 */
[----:B-1----:R-:W-:-:S03]  /*0b10*/  ULEA UR39, UR4, UR39, 0x18 ;  /* 0x0000002704277291 */ /* 0x002fc6000f8ec03f */
[----:B------:R-:W-:-:S06]  /*0b20*/  ULDC UR4, c[0x0][0xc3c] ;  /* 0x00030f0000047ab9 */ /* 0x000fcc0000000800 */
[----:B------:R-:W1:Y:S01]  /*0b30*/  LDS.128 R24, [UR39+0x308d0] ;  /* 0x0308d027ff187984 */ /* 0x000e620008000c00 */
[----:B------:R-:W-:Y:S06]  /*0b40*/  BAR.ARV 0x4, 0x180 ;  /* 0x0106000000007b1d */ /* 0x000fec0000002000 */
[----:B-1----:R-:W-:-:S13]  /*0b50*/  ISETP.GE.AND P0, PT, R27, UR4, PT ;  /* 0x000000041b007c0c */ /* 0x002fda000bf06270 */
[----:B------:R-:W-:Y:S05]  /*0b60*/  @P0 EXIT ;  /* 0x000000000000094d */ /* 0x000fea0003800000 */
[----:B------:R-:W2:Y:S04]  /*0b70*/  LDL R3, [R1+0x2d0] ;  /* 0x0002d00001037983 */ /* 0x000ea80000100800 */
[----:B0-----:R-:W3:Y:S01]  /*0b80*/  LDL R2, [R1+0x320] ;  /* 0x0003200001027983 */ /* 0x001ee20000100800 */
[----:B------:R-:W-:Y:S01]  /*0b90*/  R2UR UR5, R25 ;  /* 0x00000000190572ca */ /* 0x000fe200000e0000 */
[----:B------:R-:W-:Y:S01]  /*0ba0*/  UMOV UR60, URZ ;  /* 0x0000003f003c7c82 */ /* 0x000fe20008000000 */
[----:B------:R-:W-:Y:S01]  /*0bb0*/  R2UR UR42, R26 ;  /* 0x000000001a2a72ca */ /* 0x000fe200000e0000 */
[----:B------:R-:W0:Y:S01]  /*0bc0*/  S2R R0, SR_TID.X ;  /* 0x0000000000007919 */ /* 0x000e220000002100 */
[----:B------:R-:W-:Y:S01]  /*0bd0*/  UMOV UR38, URZ ;  /* 0x0000003f00267c82 */ /* 0x000fe20008000000 */
[----:B0-----:R-:W-:Y:S01]  /*0be0*/  VIADD R192, R0, 0xffffff80 ;  /* 0xffffff8000c07836 */ /* 0x001fe20000000000 */
[----:B--2---:R-:W-:-:S04]  /*0bf0*/  R2UR UR6, R3 ;  /* 0x00000000030672ca */ /* 0x004fc800000e0000 */
[----:B------:R-:W-:Y:S02]  /*0c00*/  SHF.R.S32.HI R3, RZ, 0x1f, R192 ;  /* 0x0000001fff037819 */ /* 0x000fe400000114c0 */
[----:B---3--:R-:W-:Y:S02]  /*0c10*/  R2UR UR4, R2 ;  /* 0x00000000020472ca */ /* 0x008fe400000e0000 */
[CC--:B------:R-:W-:Y:S02]  /*0c20*/  LEA.HI R0, R3.reuse, R192.reuse, RZ, 0x7 ;  /* 0x000000c003007211 */ /* 0x0c0fe400078f38ff */
[CC--:B------:R-:W-:Y:S02]  /*0c30*/  LEA.HI R2, R3.reuse, R192.reuse, RZ, 0x4 ;  /* 0x000000c003027211 */ /* 0x0c0fe400078f20ff */
[----:B------:R-:W-:Y:S02]  /*0c40*/  LOP3.LUT R5, R0, 0xffffff80, RZ, 0xc0, !PT ;  /* 0xffffff8000057812 */ /* 0x000fe400078ec0ff */
[----:B------:R-:W-:Y:S01]  /*0c50*/  SHF.R.S32.HI R7, RZ, 0x4, R2 ;  /* 0x00000004ff077819 */ /* 0x000fe20000011402 */
[----:B------:R-:W-:Y:S01]  /*0c60*/  UIADD3 UR7, UR6, 0x2b8, URZ ;  /* 0x000002b806077890 */ /* 0x000fe2000fffe03f */
[-C--:B------:R-:W-:Y:S01]  /*0c70*/  LEA.HI R215, R3, R192.reuse, RZ, 0x5 ;  /* 0x000000c003d77211 */ /* 0x080fe200078f28ff */
[----:B------:R-:W-:Y:S01]  /*0c80*/  IMAD.IADD R13, R192, 0x1, -R5 ;  /* 0x00000001c00d7824 */ /* 0x000fe200078e0a05 */
[C---:B------:R-:W-:Y:S01]  /*0c90*/  LOP3.LUT R5, R2.reuse, 0x3fffff0, RZ, 0xc0, !PT ;  /* 0x03fffff002057812 */ /* 0x040fe200078ec0ff */
[----:B------:R-:W-:Y:S01]  /*0ca0*/  ULOP3.LUT UR4, UR4, 0x1, URZ, 0xfc, !UPT ;  /* 0x0000000104047892 */ /* 0x000fe2000f8efc3f */
[----:B------:R-:W-:Y:S01]  /*0cb0*/  LEA.HI R4, R2, R7, RZ, 0x1 ;  /* 0x0000000702047211 */ /* 0x000fe200078f08ff */
[----:B------:R-:W-:Y:S01]  /*0cc0*/  UMOV UR6, URZ ;  /* 0x0000003f00067c82 */ /* 0x000fe20008000000 */
[----:B------:R-:W-:Y:S01]  /*0cd0*/  SHF.R.S32.HI R6, RZ, 0x1f, R13 ;  /* 0x0000001fff067819 */ /* 0x000fe2000001140d */
[----:B------:R-:W-:Y:S01]  /*0ce0*/  IMAD.IADD R2, R192, 0x1, -R5 ;  /* 0x00000001c0027824 */ /* 0x000fe200078e0a05 */
[----:B------:R-:W-:Y:S01]  /*0cf0*/  LOP3.LUT R4, R4, 0x1ffffffe, RZ, 0xc0, !PT ;  /* 0x1ffffffe04047812 */ /* 0x000fe200078ec0ff */
[----:B------:R-:W-:Y:S01]  /*0d00*/  IMAD.U32 R202, RZ, RZ, UR4 ;  /* 0x00000004ffca7e24 */ /* 0x000fe2000f8e00ff */
[----:B------:R-:W-:Y:S01]  /*0d10*/  LEA.HI R8, R6, R13, RZ, 0x2 ;  /* 0x0000000d06087211 */ /* 0x000fe200078f10ff */
[----:B------:R-:W-:Y:S01]  /*0d20*/  UIADD3 UR4, UR39, 0x12400, URZ ;  /* 0x0001240027047890 */ /* 0x000fe2000fffe03f */
[----:B------:R-:W-:Y:S01]  /*0d30*/  SHF.R.S32.HI R215, RZ, 0x5, R215 ;  /* 0x00000005ffd77819 */ /* 0x000fe200000114d7 */
[----:B------:R-:W-:Y:S01]  /*0d40*/  IMAD.IADD R4, R7, 0x1, -R4 ;  /* 0x0000000107047824 */ /* 0x000fe200078e0a04 */
[--C-:B------:R-:W-:Y:S01]  /*0d50*/  SHF.R.S32.HI R5, RZ, 0x2, R8.reuse ;  /* 0x00000002ff057819 */ /* 0x100fe20000011408 */
[----:B------:R-:W-:Y:S01]  /*0d60*/  STL [R1+0x2e0], R13 ;  /* 0x0002e00d01007387 */ /* 0x000fe20000100800 */
[----:B------:R-:W-:Y:S01]  /*0d70*/  SHF.R.S32.HI R10, RZ, 0x1f, R8 ;  /* 0x0000001fff0a7819 */ /* 0x000fe20000011408 */
[----:B------:R-:W-:Y:S01]  /*0d80*/  IMAD R7, R215, 0x10, R2 ;  /* 0x00000010d7077824 */ /* 0x000fe200078e0202 */
[----:B------:R-:W-:Y:S01]  /*0d90*/  SHF.R.S32.HI R9, RZ, 0x7, R0 ;  /* 0x00000007ff097819 */ /* 0x000fe20000011400 */
[----:B------:R-:W-:Y:S01]  /*0da0*/  IMAD.U32 R203, RZ, RZ, UR7 ;  /* 0x00000007ffcb7e24 */ /* 0x000fe2000f8e00ff */
[----:B------:R-:W-:Y:S01]  /*0db0*/  LEA.HI R10, R10, R5, RZ, 0x3 ;  /* 0x000000050a0a7211 */ /* 0x000fe200078f18ff */
[----:B------:R-:W-:Y:S01]  /*0dc0*/  IMAD R12, R7, 0x8, R4 ;  /* 0x00000008070c7824 */ /* 0x000fe200078e0204 */
[----:B------:R-:W-:Y:S01]  /*0dd0*/  LEA.HI R2, R3, R192, RZ, 0x2 ;  /* 0x000000c003027211 */ /* 0x000fe200078f10ff */
[----:B------:R0:W-:Y:S01]  /*0de0*/  STL [R1+0x2e8], R9 ;  /* 0x0002e80901007387 */ /* 0x0001e20000100800 */
[----:B------:R-:W-:Y:S01]  /*0df0*/  LOP3.LUT R10, R10, 0xfffffff8, RZ, 0xc0, !PT ;  /* 0xfffffff80a0a7812 */ /* 0x000fe200078ec0ff */
[----:B------:R-:W-:Y:S01]  /*0e00*/  IMAD.U32 R218, RZ, RZ, UR6 ;  /* 0x00000006ffda7e24 */ /* 0x000fe2000f8e00ff */
[----:B------:R-:W-:-:S02]  /*0e10*/  LEA.HI R6, R6, R13, RZ, 0x5 ;  /* 0x0000000d06067211 */ /* 0x000fc400078f28ff */
[----:B------:R-:W-:Y:S01]  /*0e20*/  LEA.HI R0, R0, R9, RZ, 0x1 ;  /* 0x0000000900007211 */ /* 0x000fe200078f08ff */
[----:B------:R-:W-:Y:S01]  /*0e30*/  IMAD.IADD R7, R5, 0x1, -R10 ;  /* 0x0000000105077824 */ /* 0x000fe200078e0a0a */
[----:B------:R-:W-:Y:S02]  /*0e40*/  LOP3.LUT R219, R2, 0xfffffffc, RZ, 0xc0, !PT ;  /* 0xfffffffc02db7812 */ /* 0x000fe400078ec0ff */
[----:B------:R-:W-:Y:S02]  /*0e50*/  SHF.R.S32.HI R6, RZ, 0x5, R6 ;  /* 0x00000005ff067819 */ /* 0x000fe40000011406 */
[----:B------:R-:W-:Y:S01]  /*0e60*/  LOP3.LUT R0, R0, 0x3fffffe, RZ, 0xc0, !PT ;  /* 0x03fffffe00007812 */ /* 0x000fe200078ec0ff */
[----:B------:R-:W-:Y:S01]  /*0e70*/  IMAD.IADD R219, R192, 0x1, -R219 ;  /* 0x00000001c0db7824 */ /* 0x000fe200078e0adb */
[--C-:B------:R-:W-:Y:S01]  /*0e80*/  SHF.R.S32.HI R16, RZ, 0x2, R2.reuse ;  /* 0x00000002ff107819 */ /* 0x100fe20000011402 */
[----:B------:R-:W-:Y:S01]  /*0e90*/  IMAD R7, R6, 0x10, R7 ;  /* 0x0000001006077824 */ /* 0x000fe200078e0207 */
[----:B------:R-:W-:Y:S01]  /*0ea0*/  SHF.R.S32.HI R5, RZ, 0x1f, R2 ;  /* 0x0000001fff057819 */ /* 0x000fe20000011402 */
[----:B------:R-:W-:Y:S01]  /*0eb0*/  IMAD.IADD R0, R9, 0x1, -R0 ;  /* 0x0000000109007824 */ /* 0x000fe200078e0a00 */
[----:B------:R-:W-:Y:S01]  /*0ec0*/  LEA.HI R3, R3, R192, RZ, 0x3 ;  /* 0x000000c003037211 */ /* 0x000fe200078f18ff */
[----:B------:R-:W-:Y:S01]  /*0ed0*/  VIADD R201, R16, 0x40 ;  /* 0x0000004010c97836 */ /* 0x000fe20000000000 */
[----:B------:R-:W-:Y:S01]  /*0ee0*/  LEA.HI R5, R5, R16, RZ, 0x3 ;  /* 0x0000001005057211 */ /* 0x000fe200078f18ff */
[----:B------:R-:W-:Y:S01]  /*0ef0*/  IMAD.SHL.U32 R196, R219, 0x4, RZ ;  /* 0x00000004dbc47824 */ /* 0x000fe200078e00ff */
[----:B------:R-:W-:Y:S01]  /*0f00*/  SHF.R.S32.HI R217, RZ, 0x3, R3 ;  /* 0x00000003ffd97819 */ /* 0x000fe20000011403 */
[----:B------:R-:W-:Y:S01]  /*0f10*/  IMAD R6, R0, 0x40, R7 ;  /* 0x0000004000067824 */ /* 0x000fe200078e0207 */
[----:B------:R-:W-:Y:S01]  /*0f20*/  SHF.R.S32.HI R0, RZ, 0x1f, R201 ;  /* 0x0000001fff007819 */ /* 0x000fe200000114c9 */
[C---:B------:R-:W-:Y:S01]  /*0f30*/  VIADD R206, R196.reuse, 0x20 ;  /* 0x00000020c4ce7836 */ /* 0x040fe20000000000 */
[----:B------:R-:W-:Y:S01]  /*0f40*/  LOP3.LUT R5, R5, 0xfffffff8, RZ, 0xc0, !PT ;  /* 0xfffffff805057812 */ /* 0x000fe200078ec0ff */
[----:B------:R-:W-:Y:S01]  /*0f50*/  VIADD R205, R196, 0x40 ;  /* 0x00000040c4cd7836 */ /* 0x000fe20000000000 */
[----:B------:R-:W-:Y:S01]  /*0f60*/  LEA.HI R0, R0, R201, RZ, 0x3 ;  /* 0x000000c900007211 */ /* 0x000fe200078f18ff */
[C-C-:B------:R-:W-:Y:S01]  /*0f70*/  IMAD.IADD R225, R196.reuse, 0x1, R206.reuse ;  /* 0x00000001c4e17824 */ /* 0x140fe200078e02ce */
[----:B------:R-:W-:Y:S01]  /*0f80*/  STL [R1+0x2e4], R6 ;  /* 0x0002e40601007387 */ /* 0x000fe20000100800 */
[----:B------:R-:W-:Y:S01]  /*0f90*/  IMAD.IADD R226, R196, 0x1, R205 ;  /* 0x00000001c4e27824 */ /* 0x000fe200078e02cd */
[----:B------:R-:W-:Y:S01]  /*0fa0*/  LOP3.LUT R23, R8, 0x7ffffffc, RZ, 0xc0, !PT ;  /* 0x7ffffffc08177812 */ /* 0x000fe200078ec0ff */
[----:B------:R-:W-:Y:S01]  /*0fb0*/  IMAD.SHL.U32 R224, R0, 0x40, RZ ;  /* 0x0000004000e07824 */ /* 0x000fe200078e00ff */
[----:B------:R-:W-:Y:S01]  /*0fc0*/  SHF.R.S32.HI R0, RZ, 0x1f, R225 ;  /* 0x0000001fff007819 */ /* 0x000fe200000114e1 */
[----:B------:R-:W-:Y:S01]  /*0fd0*/  IMAD.SHL.U32 R222, R201, 0x40, RZ ;  /* 0x00000040c9de7824 */ /* 0x000fe200078e00ff */
[----:B------:R-:W-:Y:S01]  /*0fe0*/  SHF.R.S32.HI R230, RZ, 0x1f, R206 ;  /* 0x0000001fffe67819 */ /* 0x000fe200000114ce */
[----:B------:R-:W-:Y:S01]  /*0ff0*/  IMAD.IADD R233, R16, 0x1, -R5 ;  /* 0x0000000110e97824 */ /* 0x000fe200078e0a05 */
[-C--:B------:R-:W-:Y:S01]  /*1000*/  LEA.HI R2, R0, R225.reuse, RZ, 0x6 ;  /* 0x000000e100027211 */ /* 0x080fe200078f30ff */
[----:B------:R-:W-:Y:S01]  /*1010*/  IMAD.SHL.U32 R17, R219, 0x8, RZ ;  /* 0x00000008db117824 */ /* 0x000fe200078e00ff */
[----:B------:R-:W-:Y:S01]  /*1020*/  SHF.R.S32.HI R5, RZ, 0x1f, R226 ;  /* 0x0000001fff057819 */ /* 0x000fe200000114e2 */
[----:B------:R-:W-:Y:S01]  /*1030*/  IMAD.SHL.U32 R214, R233, 0x40, RZ ;  /* 0x00000040e9d67824 */ /* 0x000fe200078e00ff */
[----:B------:R-:W-:Y:S01]  /*1040*/  LOP3.LUT R222, R222, 0x1c0, RZ, 0xc0, !PT ;  /* 0x000001c0dede7812 */ /* 0x000fe200078ec0ff */
[----:B------:R-:W-:Y:S01]  /*1050*/  IMAD.SHL.U32 R2, R2, 0x80, RZ ;  /* 0x0000008002027824 */ /* 0x000fe200078e00ff */
[----:B------:R-:W-:Y:S01]  /*1060*/  LEA.HI R7, R0, R225, RZ, 0x3 ;  /* 0x000000e100077211 */ /* 0x000fe200078f18ff */
[C---:B------:R-:W-:Y:S01]  /*1070*/  VIADD R204, R196.reuse, 0x10 ;  /* 0x00000010c4cc7836 */ /* 0x040fe20000000000 */
[CC--:B------:R-:W-:Y:S01]  /*1080*/  LEA.HI R0, R5.reuse, R226.reuse, RZ, 0x6 ;  /* 0x000000e205007211 */ /* 0x0c0fe200078f30ff */
[C---:B------:R-:W-:Y:S01]  /*1090*/  VIADD R208, R196.reuse, 0x30 ;  /* 0x00000030c4d07836 */ /* 0x040fe20000000000 */
[----:B------:R-:W-:Y:S01]  /*10a0*/  SHF.R.U32.HI R223, RZ, 0x3, R222 ;  /* 0x00000003ffdf7819 */ /* 0x000fe200000116de */
[----:B------:R-:W-:Y:S01]  /*10b0*/  VIADD R207, R196, 0x50 ;  /* 0x00000050c4cf7836 */ /* 0x000fe20000000000 */
[----:B------:R-:W-:Y:S01]  /*10c0*/  LOP3.LUT R4, R222, 0x38, R7, 0xf8, !PT ;  /* 0x00000038de047812 */ /* 0x000fe200078ef807 */
[----:B------:R-:W-:Y:S01]  /*10d0*/  IMAD.SHL.U32 R0, R0, 0x80, RZ ;  /* 0x0000008000007824 */ /* 0x000fe200078e00ff */
[----:B------:R-:W-:Y:S01]  /*10e0*/  LEA.HI R221, R5, R226, RZ, 0x3 ;  /* 0x000000e205dd7211 */ /* 0x000fe200078f18ff */
[----:B------:R-:W-:Y:S01]  /*10f0*/  IMAD.IADD R23, R13, 0x1, -R23 ;  /* 0x000000010d177824 */ /* 0x000fe200078e0a17 */
[----:B------:R-:W-:-:S02]  /*1100*/  LOP3.LUT R224, R224, 0xfffffe00, RZ, 0xc0, !PT ;  /* 0xfffffe00e0e07812 */ /* 0x000fc400078ec0ff */
[----:B------:R-:W-:Y:S02]  /*1110*/  LOP3.LUT R2, R2, 0xffffe000, RZ, 0xc0, !PT ;  /* 0xffffe00002027812 */ /* 0x000fe400078ec0ff */
[----:B0-----:R-:W-:Y:S02]  /*1120*/  LOP3.LUT R9, R4, R223, RZ, 0x3c, !PT ;  /* 0x000000df04097212 */ /* 0x001fe400078e3cff */
[----:B------:R-:W-:Y:S02]  /*1130*/  LOP3.LUT R214, R214, 0x1c0, RZ, 0xc0, !PT ;  /* 0x000001c0d6d67812 */ /* 0x000fe400078ec0ff */
[----:B------:R-:W-:Y:S02]  /*1140*/  LOP3.LUT R4, R222, 0x38, R221, 0xf8, !PT ;  /* 0x00000038de047812 */ /* 0x000fe400078ef8dd */
[----:B------:R-:W-:Y:S01]  /*1150*/  IADD3 R235, R9, R2, R224 ;  /* 0x0000000209eb7210 */ /* 0x000fe20007ffe0e0 */
[----:B------:R-:W-:Y:S01]  /*1160*/  IMAD R2, R215, 0x200, R2 ;  /* 0x00000200d7027824 */ /* 0x000fe200078e0202 */
[----:B------:R-:W-:-:S02]  /*1170*/  SHF.R.U32.HI R216, RZ, 0x3, R214 ;  /* 0x00000003ffd87819 */ /* 0x000fc400000116d6 */
[----:B------:R-:W-:Y:S02]  /*1180*/  LOP3.LUT R9, R214, 0x38, R221, 0xf8, !PT ;  /* 0x00000038d6097812 */ /* 0x000fe400078ef8dd */
[----:B------:R-:W-:Y:S02]  /*1190*/  LOP3.LUT R0, R0, 0xffffe000, RZ, 0xc0, !PT ;  /* 0xffffe00000007812 */ /* 0x000fe400078ec0ff */
[----:B------:R-:W-:Y:S01]  /*11a0*/  LOP3.LUT R11, R4, R223, RZ, 0x3c, !PT ;  /* 0x000000df040b7212 */ /* 0x000fe200078e3cff */
[----:B------:R-:W-:Y:S01]  /*11b0*/  IMAD.SHL.U32 R4, R12, 0x8, RZ ;  /* 0x000000080c047824 */ /* 0x000fe200078e00ff */
[----:B------:R-:W-:Y:S02]  /*11c0*/  LOP3.LUT R9, R9, R216, RZ, 0x3c, !PT ;  /* 0x000000d809097212 */ /* 0x000fe400078e3cff */
[----:B------:R-:W-:Y:S01]  /*11d0*/  IADD3 R11, R11, R0, R224 ;  /* 0x000000000b0b7210 */ /* 0x000fe20007ffe0e0 */
[----:B------:R-:W-:Y:S01]  /*11e0*/  IMAD R0, R215, 0x200, R0 ;  /* 0x00000200d7007824 */ /* 0x000fe200078e0200 */
[----:B------:R-:W-:Y:S01]  /*11f0*/  LOP3.LUT R5, R214, 0x38, R7, 0xf8, !PT ;  /* 0x00000038d6057812 */ /* 0x000fe200078ef807 */
[----:B------:R-:W-:Y:S01]  /*1200*/  STL [R1+0x2ec], R4 ;  /* 0x0002ec0401007387 */ /* 0x000fe20000100800 */
[----:B------:R-:W-:Y:S01]  /*1210*/  SHF.R.S32.HI R231, RZ, 0x1f, R204 ;  /* 0x0000001fffe77819 */ /* 0x000fe200000114cc */
[----:B------:R-:W-:Y:S01]  /*1220*/  IMAD.IADD R9, R0, 0x1, R9 ;  /* 0x0000000100097824 */ /* 0x000fe200078e0209 */
[----:B------:R-:W-:-:S02]  /*1230*/  LEA.HI R0, R219, R219, RZ, 0x1 ;  /* 0x000000dbdb007211 */ /* 0x000fc400078f08ff */
[----:B------:R-:W-:Y:S02]  /*1240*/  LOP3.LUT R5, R5, R216, RZ, 0x3c, !PT ;  /* 0x000000d805057212 */ /* 0x000fe400078e3cff */
[----:B------:R-:W-:Y:S02]  /*1250*/  LOP3.LUT R0, R0, 0x1ffffffe, RZ, 0xc0, !PT ;  /* 0x1ffffffe00007812 */ /* 0x000fe400078ec0ff */
[----:B------:R-:W-:Y:S01]  /*1260*/  SHF.R.S32.HI R229, RZ, 0x1f, R208 ;  /* 0x0000001fffe57819 */ /* 0x000fe200000114d0 */
[----:B------:R-:W-:Y:S01]  /*1270*/  IMAD.IADD R2, R2, 0x1, R5 ;  /* 0x0000000102027824 */ /* 0x000fe200078e0205 */
[----:B------:R-:W-:Y:S01]  /*1280*/  LOP3.LUT R5, R3, 0xfffffff8, RZ, 0xc0, !PT ;  /* 0xfffffff803057812 */ /* 0x000fe200078ec0ff */
[----:B------:R-:W-:Y:S01]  /*1290*/  IMAD.IADD R0, R219, 0x1, -R0 ;  /* 0x00000001db007824 */ /* 0x000fe200078e0a00 */
[----:B------:R-:W-:Y:S01]  /*12a0*/  SHF.R.S32.HI R228, RZ, 0x1f, R205 ;  /* 0x0000001fffe47819 */ /* 0x000fe200000114cd */
[----:B------:R-:W-:Y:S01]  /*12b0*/  IMAD.U32 R3, RZ, RZ, UR4 ;  /* 0x00000004ff037e24 */ /* 0x000fe2000f8e00ff */
[----:B------:R-:W-:Y:S01]  /*12c0*/  SHF.R.S32.HI R227, RZ, 0x1f, R207 ;  /* 0x0000001fffe37819 */ /* 0x000fe200000114cf */
[----:B------:R-:W-:Y:S01]  /*12d0*/  IMAD R22, R0, 0x8, R6 ;  /* 0x0000000800167824 */ /* 0x000fe200078e0206 */
[----:B------:R-:W-:Y:S01]  /*12e0*/  LEA R0, R2, UR4, 0x1 ;  /* 0x0000000402007c11 */ /* 0x000fe2000f8e08ff */
[----:B------:R-:W-:Y:S01]  /*12f0*/  IMAD.IADD R232, R192, 0x1, -R5 ;  /* 0x00000001c0e87824 */ /* 0x000fe200078e0a05 */
[----:B------:R0:W-:Y:S01]  /*1300*/  STL [R1+0x2dc], R3 ;  /* 0x0002dc0301007387 */ /* 0x0001e20000100800 */
[----:B------:R-:W-:-:S02]  /*1310*/  SHF.R.S32.HI R220, RZ, 0x3, R7 ;  /* 0x00000003ffdc7819 */ /* 0x000fc40000011407 */
[----:B------:R-:W-:Y:S01]  /*1320*/  IMAD.SHL.U32 R198, R232, 0x8, RZ ;  /* 0x00000008e8c67824 */ /* 0x000fe200078e00ff */
[----:B------:R1:W-:Y:S01]  /*1330*/  STL [R1+0x2d8], R0 ;  /* 0x0002d80001007387 */ /* 0x0003e20000100800 */
[----:B------:R-:W-:Y:S02]  /*1340*/  SHF.R.S32.HI R221, RZ, 0x3, R221 ;  /* 0x00000003ffdd7819 */ /* 0x000fe400000114dd */
[C---:B------:R-:W-:Y:S01]  /*1350*/  VIADD R199, R198.reuse, 0x40 ;  /* 0x00000040c6c77836 */ /* 0x040fe20000000000 */
[----:B------:R-:W-:Y:S01]  /*1360*/  SHF.R.S32.HI R212, RZ, 0x1f, R198 ;  /* 0x0000001fffd47819 */ /* 0x000fe200000114c6 */
[----:B------:R-:W-:Y:S01]  /*1370*/  VIADD R200, R198, 0x80 ;  /* 0x00000080c6c87836 */ /* 0x000fe20000000000 */
[----:B0-----:R-:W-:Y:S02]  /*1380*/  LOP3.LUT R3, R222, 0x38, R17, 0xf8, !PT ;  /* 0x00000038de037812 */ /* 0x001fe400078ef811 */
[----:B------:R-:W-:Y:S02]  /*1390*/  SHF.R.S32.HI R211, RZ, 0x1f, R199 ;  /* 0x0000001fffd37819 */ /* 0x000fe400000114c7 */
[----:B------:R-:W-:-:S02]  /*13a0*/  LOP3.LUT R3, R224, R3, R223, 0xf6, !PT ;  /* 0x00000003e0037212 */ /* 0x000fc400078ef6df */
[----:B------:R-:W-:Y:S02]  /*13b0*/  SHF.R.S32.HI R210, RZ, 0x1f, R200 ;  /* 0x0000001fffd27819 */ /* 0x000fe400000114c8 */
[----:B------:R-:W-:Y:S02]  /*13c0*/  LEA R237, R3, UR4, 0x1 ;  /* 0x0000000403ed7c11 */ /* 0x000fe4000f8e08ff */
[----:B------:R-:W-:Y:S02]  /*13d0*/  LEA R235, R235, UR4, 0x1 ;  /* 0x00000004ebeb7c11 */ /* 0x000fe4000f8e08ff */
[----:B------:R-:W-:Y:S02]  /*13e0*/  LEA R234, R11, UR4, 0x1 ;  /* 0x000000040bea7c11 */ /* 0x000fe4000f8e08ff */
[----:B-1----:R-:W-:-:S07]  /*13f0*/  LEA R236, R9, UR4, 0x1 ;  /* 0x0000000409ec7c11 */ /* 0x002fce000f8e08ff */
.L_x_5289:
[----:B012-4-:R-:W0:Y:S01]  /*1400*/  LDC.64 R2, c[0x0][0xa28] ;  /* 0x00028a00ff027b82 */ /* 0x017e220000000a00 */
[----:B------:R-:W-:Y:S01]  /*1410*/  ULDC.64 UR6, c[0x0][0xa08] ;  /* 0x0002820000067ab9 */ /* 0x000fe20000000a00 */
[----:B------:R-:W-:Y:S01]  /*1420*/  IMAD.MOV.U32 R13, RZ, RZ, RZ ;  /* 0x000000ffff0d7224 */ /* 0x000fe200078e00ff */
[----:B------:R-:W-:Y:S01]  /*1430*/  ISETP.NE.U32.AND P3, PT, RZ, UR6, PT ;  /* 0x00000006ff007c0c */ /* 0x000fe2000bf65070 */
[----:B------:R-:W-:Y:S01]  /*1440*/  IMAD.MOV.U32 R31, RZ, RZ, RZ ;  /* 0x000000ffff1f7224 */ /* 0x000fe200078e00ff */
[----:B------:R-:W-:Y:S02]  /*1450*/  ULDC.64 UR8, c[0x0][0x208] ;  /* 0x0000820000087ab9 */ /* 0x000fe40000000a00 */
[----:B------:R-:W-:Y:S01]  /*1460*/  ISETP.NE.AND.EX P3, PT, RZ, UR7, PT, P3 ;  /* 0x00000007ff007c0c */ /* 0x000fe2000bf65330 */
[----:B------:R-:W1:Y:S01]  /*1470*/  LDC.64 R4, c[0x0][0xa18] ;  /* 0x00028600ff047b82 */ /* 0x000e620000000a00 */
[----:B------:R-:W-:Y:S01]  /*1480*/  ULDC.64 UR6, c[0x0][0x418] ;  /* 0x0001060000067ab9 */ /* 0x000fe20000000a00 */
[----:B0-----:R-:W-:-:S04]  /*1490*/  ISETP.NE.U32.AND P0, PT, R2, RZ, PT ;  /* 0x000000ff0200720c */ /* 0x001fc80003f05070 */
[----:B------:R-:W-:Y:S02]  /*14a0*/  ISETP.NE.AND.EX P0, PT, R3, RZ, PT, P0 ;  /* 0x000000ff0300720c */ /* 0x000fe40003f05300 */
[----:B-1----:R-:W-:-:S04]  /*14b0*/  ISETP.NE.U32.AND P1, PT, R4, RZ, PT ;  /* 0x000000ff0400720c */ /* 0x002fc80003f25070 */
[----:B------:R-:W-:Y:S02]  /*14c0*/  ISETP.NE.AND.EX P1, PT, R5, RZ, PT, P1 ;  /* 0x000000ff0500720c */ /* 0x000fe40003f25310 */
[----:B------:R-:W0:Y:S08]  /*14d0*/  LDC.64 R4, c[0x0][0xa08] ;  /* 0x00028200ff047b82 */ /* 0x000e300000000a00 */
[----:B------:R-:W1:Y:S08]  /*14e0*/  @P0 LDC.64 R2, c[0x0][0xa28] ;  /* 0x00028a00ff020b82 */ /* 0x000e700000000a00 */
[----:B------:R-:W2:Y:S01]  /*14f0*/  @P1 LDC.64 R6, c[0x0][0xa18] ;  /* 0x00028600ff061b82 */ /* 0x000ea20000000a00 */
[----:B------:R-:W-:-:S07]  /*1500*/  UISETP.NE.U32.AND UP0, UPT, UR6, URZ, UPT ;  /* 0x0000003f0600728c */ /* 0x000fce000bf05070 */
[----:B---3--:R-:W3:Y:S01]  /*1510*/  LDC R193, c[0x0][0x348] ;  /* 0x0000d200ffc17b82 */ /* 0x008ee20000000800 */
[----:B------:R-:W-:Y:S01]  /*1520*/  ULDC UR4, c[0x0][0x288] ;  /* 0x0000a20000047ab9 */ /* 0x000fe20000000800 */
[----:B------:R-:W-:Y:S01]  /*1530*/  UISETP.NE.AND.EX UP0, UPT, UR7, URZ, UPT, UP0 ;  /* 0x0000003f0700728c */ /* 0x000fe2000bf05300 */
[----:B------:R-:W-:Y:S01]  /*1540*/  IMAD.U32 R18, RZ, RZ, UR4 ;  /* 0x00000004ff127e24 */ /* 0x000fe2000f8e00ff */
[----:B------:R-:W-:Y:S01]  /*1550*/  ULDC UR4, c[0x0][0x424] ;  /* 0x0001090000047ab9 */ /* 0x000fe20000000800 */
[C---:B0-----:R-:W-:Y:S01]  /*1560*/  IMAD.WIDE R8, R27.reuse, 0x4, R4 ;  /* 0x000000041b087825 */ /* 0x041fe200078e0204 */
[----:B------:R-:W-:Y:S01]  /*1570*/  ULDC.64 UR6, c[0x0][0xa20] ;  /* 0x0002880000067ab9 */ /* 0x000fe20000000a00 */
[----:B------:R-:W-:Y:S01]  /*1580*/  USEL UR4, UR4, 0x1, UP0 ;  /* 0x0000000104047887 */ /* 0x000fe20008000000 */
[----:B------:R-:W-:Y:S01]  /*1590*/  ISETP.NE.U32.AND P2, PT, RZ, UR6, PT ;  /* 0x00000006ff007c0c */ /* 0x000fe2000bf45070 */
[C---:B-1----:R-:W-:Y:S01]  /*15a0*/  @P0 IMAD.WIDE R2, R27.reuse, 0x4, R2 ;  /* 0x000000041b020825 */ /* 0x042fe200078e0202 */
[----:B------:R-:W-:Y:S01]  /*15b0*/  ULDC UR6, c[0x0][0x2f0] ;  /* 0x0000bc0000067ab9 */ /* 0x000fe20000000800 */
[----:B------:R0:W5:Y:S02]  /*15c0*/  @P3 LDG.E R31, desc[UR8][R8.64] ;  /* 0x00000008081f3981 */ /* 0x000164000c1e1900 */
[----:B--2---:R-:W-:-:S02]  /*15d0*/  @P1 IMAD.WIDE R4, R27, 0x4, R6 ;  /* 0x000000041b041825 */ /* 0x004fc400078e0206 */
[----:B------:R0:W5:Y:S01]  /*15e0*/  @P0 LDG.E R13, desc[UR8][R2.64] ;  /* 0x00000008020d0981 */ /* 0x000162000c1e1900 */
[----:B------:R-:W-:Y:S01]  /*15f0*/  ISETP.NE.AND.EX P2, PT, RZ, UR7, PT, P2 ;  /* 0x00000007ff007c0c */ /* 0x000fe2000bf45320 */
[----:B------:R-:W-:Y:S02]  /*1600*/  UIMAD UR4, UR4, UR6, URZ ;  /* 0x00000006040472a4 */ /* 0x000fe4000f8e023f */
[----:B------:R0:W5:Y:S01]  /*1610*/  @P1 LDG.E R18, desc[UR8][R4.64] ;  /* 0x0000000804121981 */ /* 0x000162000c1e1900 */
[----:B------:R-:W-:Y:S09]  /*1620*/  @P1 BRA `(.L_x_5119) ;  /* 0x0000000000281947 */ /* 0x000ff20003800000 */
        /* <DEDUP_REMOVED lines=10> */
.L_x_5119:
[----:B------:R-:W-:Y:S02]  /*16d0*/  IMAD.U32 R26, RZ, RZ, UR4 ;  /* 0x00000004ff1a7e24 */ /* 0x000fe4000f8e00ff */
[----:B------:R-:W-:Y:S02]  /*16e0*/  IMAD.MOV.U32 R209, RZ, RZ, R27 ;  /* 0x000000ffffd17224 */ /* 0x000fe400078e001b */
[----:B------:R-:W-:Y:S01]  /*16f0*/  IMAD.U32 R213, RZ, RZ, UR42 ;  /* 0x0000002affd57e24 */ /* 0x000fe2000f8e00ff */
[----:B------:R-:W-:Y:S06]  /*1700*/  @!P2 BRA `(.L_x_5120) ;  /* 0x000000000014a947 */ /* 0x000fec0003800000 */
[----:B0-----:R-:W0:Y:S01]  /*1710*/  LDC.64 R2, c[0x0][0xa20] ;  /* 0x00028800ff027b82 */ /* 0x001e220000000a00 */
[----:B------:R-:W-:Y:S01]  /*1720*/  ULDC.64 UR6, c[0x0][0x208] ;  /* 0x0000820000067ab9 */ /* 0x000fe20000000a00 */
[----:B0-----:R-:W-:-:S05]  /*1730*/  IMAD.WIDE R2, R27, 0x4, R2 ;  /* 0x000000041b027825 */ /* 0x001fca00078e0202 */
[----:B------:R1:W5:Y:S01]  /*1740*/  LDG.E R26, desc[UR6][R2.64] ;  /* 0x00000006021a7981 */ /* 0x000362000c1e1900 */
[----:B------:R-:W-:Y:S05]  /*1750*/  BRA `(.L_x_5121) ;  /* 0x0000000000147947 */ /* 0x000fea0003800000 */
.L_x_5120:
[----:B------:R-:W-:Y:S05]  /*1760*/  @!P3 BRA `(.L_x_5121) ;  /* 0x000000000010b947 */ /* 0x000fea0003800000 */
[----:B------:R-:W-:Y:S02]  /*1770*/  ULDC.64 UR6, c[0x0][0x208] ;  /* 0x0000820000067ab9 */ /* 0x000fe40000000a00 */
[----:B0-----:R-:W2:Y:S04]  /*1780*/  LDG.E R3, desc[UR6][R8.64] ;  /* 0x0000000608037981 */ /* 0x001ea8000c1e1900 */
[----:B------:R-:W2:Y:S02]  /*1790*/  LDG.E R26, desc[UR6][R8.64+0x4] ;  /* 0x00000406081a7981 */ /* 0x000ea4000c1e1900 */
[----:B--2---:R-:W-:-:S07]  /*17a0*/  IMAD.IADD R26, R26, 0x1, -R3 ;  /* 0x000000011a1a7824 */ /* 0x004fce00078e0a03 */
.L_x_5121:
[----:B------:R-:W2:Y:S01]  /*17b0*/  LDL R0, [R1+0x320] ;  /* 0x0003200001007983 */ /* 0x000ea20000100800 */
[----:B01----:R-:W0:Y:S01]  /*17c0*/  LDC.64 R2, c[0x0][0xa10] ;  /* 0x00028400ff027b82 */ /* 0x003e220000000a00 */
[----:B------:R-:W-:-:S07]  /*17d0*/  ULDC.64 UR8, c[0x0][0x208] ;  /* 0x0000820000087ab9 */ /* 0x000fce0000000a00 */
[----:B------:R-:W1:Y:S01]  /*17e0*/  LDC.64 R4, c[0x0][0xa30] ;  /* 0x00028c00ff047b82 */ /* 0x000e620000000a00 */
[----:B------:R-:W4:Y:S07]  /*17f0*/  S2R R6, SR_TID.X ;  /* 0x0000000000067919 */ /* 0x000f2e0000002100 */
[----:B------:R-:W3:Y:S01]  /*1800*/  S2UR UR4, SR_SWINHI ;  /* 0x00000000000479c3 */ /* 0x000ee20000002f00 */
[----:B0-----:R-:W-:-:S07]  /*1810*/  ISETP.NE.U32.AND P0, PT, R2, RZ, PT ;  /* 0x000000ff0200720c */ /* 0x001fce0003f05070 */
[----:B------:R-:W0:Y:S01]  /*1820*/  LDC.64 R14, c[0x0][0x9e0] ;  /* 0x00027800ff0e7b82 */ /* 0x000e220000000a00 */
[----:B------:R-:W-:Y:S02]  /*1830*/  ISETP.NE.AND.EX P0, PT, R3, RZ, PT, P0 ;  /* 0x000000ff0300720c */ /* 0x000fe40003f05300 */
[----:B-1----:R-:W-:-:S05]  /*1840*/  ISETP.NE.U32.AND P1, PT, R4, RZ, PT ;  /* 0x000000ff0400720c */ /* 0x002fca0003f25070 */
[----:B------:R-:W1:Y:S01]  /*1850*/  LDC R4, c[0x0][0x448] ;  /* 0x00011200ff047b82 */ /* 0x000e620000000800 */
[----:B------:R-:W-:-:S07]  /*1860*/  ISETP.NE.AND.EX P1, PT, R5, RZ, PT, P1 ;  /* 0x000000ff0500720c */ /* 0x000fce0003f25310 */
[----:B------:R-:W3:Y:S08]  /*1870*/  @P0 LDC.64 R2, c[0x0][0xa10] ;  /* 0x00028400ff020b82 */ /* 0x000ef00000000a00 */
[----:B------:R-:W4:Y:S01]  /*1880*/  @P1 LDC.64 R8, c[0x0][0xa30] ;  /* 0x00028c00ff081b82 */ /* 0x000f220000000a00 */
[----:B---3--:R-:W-:-:S05]  /*1890*/  @P0 IMAD.WIDE R2, R27, 0x4, R2 ;  /* 0x000000041b020825 */ /* 0x008fca00078e0202 */
[----:B------:R-:W3:Y:S01]  /*18a0*/  @P0 LDG.E R19, desc[UR8][R2.64+0x4] ;  /* 0x0000040802130981 */ /* 0x000ee2000c1e1900 */
[----:B----4-:R-:W-:-:S05]  /*18b0*/  @P1 IMAD.WIDE R8, R27, 0x4, R8 ;  /* 0x000000041b081825 */ /* 0x010fca00078e0208 */
[----:B------:R4:W3:Y:S01]  /*18c0*/  @P1 LDG.E R20, desc[UR8][R8.64] ;  /* 0x0000000808141981 */ /* 0x0008e2000c1e1900 */
[----:B--2---:R-:W-:-:S03]  /*18d0*/  R2UR UR6, R0 ;  /* 0x00000000000672ca */ /* 0x004fc600000e0000 */
[----:B------:R2:W3:Y:S01]  /*18e0*/  @P0 LDG.E R0, desc[UR8][R2.64] ;  /* 0x0000000802000981 */ /* 0x0004e2000c1e1900 */
[----:B-1----:R-:W-:Y:S01]  /*18f0*/  ISETP.NE.AND P2, PT, R4, 0x1, PT ;  /* 0x000000010400780c */ /* 0x002fe20003f45270 */
[----:B------:R-:W-:Y:S01]  /*1900*/  UMOV UR36, UR39 ;  /* 0x0000002700247c82 */ /* 0x000fe20008000000 */
[----:B------:R-:W-:Y:S01]  /*1910*/  UMOV UR37, UR4 ;  /* 0x0000000400257c82 */ /* 0x000fe20008000000 */
[----:B------:R-:W-:-:S10]  /*1920*/  UIADD3 UR4, UP0, UR36, 0x30890, URZ ;  /* 0x0003089024047890 */ /* 0x000fd4000ff1e03f */
[----:B------:R-:W1:Y:S01]  /*1930*/  @P2 LDC R21, c[0x0][0x44c] ;  /* 0x00011300ff152b82 */ /* 0x000e620000000800 */
[----:B------:R-:W-:Y:S01]  /*1940*/  IMAD.U32 R11, RZ, RZ, UR6 ;  /* 0x00000006ff0b7e24 */ /* 0x000fe2000f8e00ff */
[----:B------:R-:W-:Y:S01]  /*1950*/  UIADD3.X UR6, URZ, UR37, URZ, UP0, !UPT ;  /* 0x000000253f067290 */ /* 0x000fe200087fe43f */
[----:B------:R-:W-:-:S05]  /*1960*/  LOP3.LUT R6, R6, 0x7f, RZ, 0xc0, !PT ;  /* 0x0000007f06067812 */ /* 0x000fca00078ec0ff */
[----:B------:R-:W0:Y:S01]  /*1970*/  @P2 LDC R12, c[0x0][0x450] ;  /* 0x00011400ff0c2b82 */ /* 0x000e220000000800 */
[----:B------:R-:W-:Y:S01]  /*1980*/  IMAD.MOV.U32 R10, RZ, RZ, 0x9000 ;  /* 0x00009000ff0a7424 */ /* 0x000fe200078e00ff */
[----:B------:R-:W-:Y:S01]  /*1990*/  ISETP.NE.AND P3, PT, R6, RZ, PT ;  /* 0x000000ff0600720c */ /* 0x000fe20003f65270 */
[----:B----4-:R-:W-:Y:S01]  /*19a0*/  IMAD.U32 R8, RZ, RZ, UR4 ;  /* 0x00000004ff087e24 */ /* 0x010fe2000f8e00ff */
[----:B------:R-:W-:Y:S01]  /*19b0*/  USHF.L.U32 UR61, UR5, 0x7, URZ ;  /* 0x00000007053d7899 */ /* 0x000fe2000800063f */
[----:B------:R-:W-:Y:S01]  /*19c0*/  IMAD.U32 R9, RZ, RZ, UR6 ;  /* 0x00000006ff097e24 */ /* 0x000fe2000f8e00ff */
[----:B------:R4:W-:Y:S01]  /*19d0*/  STL.64 [R1+0x18], R10 ;  /* 0x0000180a01007387 */ /* 0x0009e20000100a00 */
[----:B------:R-:W-:Y:S01]  /*19e0*/  IMAD.MOV.U32 R5, RZ, RZ, 0x100 ;  /* 0x00000100ff057424 */ /* 0x000fe200078e00ff */
[----:B------:R-:W-:Y:S01]  /*19f0*/  SEL R4, RZ, 0x1, P3 ;  /* 0x00000001ff047807 */ /* 0x000fe20001800000 */
[----:B------:R-:W-:Y:S01]  /*1a00*/  IMAD.MOV.U32 R6, RZ, RZ, 0x1 ;  /* 0x00000001ff067424 */ /* 0x000fe200078e00ff */
[----:B------:R-:W-:Y:S01]  /*1a10*/  UIADD3 UR7, UP1, UR36, 0x308a0, URZ ;  /* 0x000308a024077890 */ /* 0x000fe2000ff3e03f */
[----:B------:R-:W-:Y:S01]  /*1a20*/  IMAD.MOV.U32 R7, RZ, RZ, RZ ;  /* 0x000000ffff077224 */ /* 0x000fe200078e00ff */
[----:B------:R-:W-:Y:S01]  /*1a30*/  STL.64 [R1+0x8], R8 ;  /* 0x0000080801007387 */ /* 0x000fe20000100a00 */
[----:B------:R-:W-:-:S03]  /*1a40*/  UIADD3 UR4, UR61, 0x7f, URZ ;  /* 0x0000007f3d047890 */ /* 0x000fc6000fffe03f */
[----:B------:R-:W-:Y:S01]  /*1a50*/  STL.64 [R1], RZ ;  /* 0x000000ff01007387 */ /* 0x000fe20000100a00 */
[C---:B----45:R-:W-:Y:S01]  /*1a60*/  IMAD.IADD R10, R26.reuse, 0x1, -R13 ;  /* 0x000000011a0a7824 */ /* 0x070fe200078e0a0d */
[----:B------:R-:W-:Y:S01]  /*1a70*/  R2UR UR43, R26 ;  /* 0x000000001a2b72ca */ /* 0x000fe200000e0000 */
[----:B------:R-:W-:Y:S01]  /*1a80*/  UIADD3.X UR8, URZ, UR37, URZ, UP1, !UPT ;  /* 0x000000253f087290 */ /* 0x000fe20008ffe43f */
[----:B------:R1:W-:Y:S01]  /*1a90*/  STL.128 [R1+0x20], R4 ;  /* 0x0000200401007387 */ /* 0x0003e20000100c00 */
[----:B--2---:R-:W-:-:S04]  /*1aa0*/  IMAD.U32 R2, RZ, RZ, UR7 ;  /* 0x00000007ff027e24 */ /* 0x004fc8000f8e00ff */
[----:B------:R-:W-:Y:S02]  /*1ab0*/  IMAD.U32 R3, RZ, RZ, UR8 ;  /* 0x00000008ff037e24 */ /* 0x000fe4000f8e00ff */
[----:B-1----:R-:W-:-:S04]  /*1ac0*/  @P2 IMAD.HI.U32 R5, R21, UR4, RZ ;  /* 0x0000000415052c27 */ /* 0x002fc8000f8e00ff */
[----:B------:R-:W-:Y:S01]  /*1ad0*/  IMAD.U32 R4, RZ, RZ, UR4 ;  /* 0x00000004ff047e24 */ /* 0x000fe2000f8e00ff */
[----:B0-----:R-:W-:Y:S01]  /*1ae0*/  @P2 SHF.R.U32.HI R4, RZ, R12, R5 ;  /* 0x0000000cff042219 */ /* 0x001fe20000011605 */
[----:B------:R-:W-:Y:S01]  /*1af0*/  STL.64 [R1+0x10], R2 ;  /* 0x0000100201007387 */ /* 0x000fe20000100a00 */
[----:B---3--:R-:W-:Y:S02]  /*1b00*/  @P1 R2UR UR43, R20 ;  /* 0x00000000142b12ca */ /* 0x008fe400000e0000 */
[----:B------:R-:W-:Y:S01]  /*1b10*/  ISETP.GE.AND P1, PT, R15, 0x1, PT ;  /* 0x000000010f00780c */ /* 0x000fe20003f26270 */
[----:B------:R0:W-:Y:S01]  /*1b20*/  STL.64 [R1+0x30], R2 ;  /* 0x0000300201007387 */ /* 0x0001e20000100a00 */
[----:B------:R-:W-:-:S04]  /*1b30*/  @P0 IMAD.IADD R193, R19, 0x1, -R0 ;  /* 0x0000000113c10824 */ /* 0x000fc800078e0a00 */
[----:B------:R-:W-:-:S04]  /*1b40*/  IMAD.IADD R19, R10, 0x1, R193 ;  /* 0x000000010a137824 */ /* 0x000fc800078e02c1 */
[C---:B------:R-:W-:Y:S01]  /*1b50*/  VIADD R0, R19.reuse, 0x5f ;  /* 0x0000005f13007836 */ /* 0x040fe20000000000 */
[----:B------:R-:W-:-:S03]  /*1b60*/  IADD3 R25, R19, 0x1, -R18 ;  /* 0x0000000113197810 */ /* 0x000fc60007ffe812 */
[----:B------:R-:W-:-:S04]  /*1b70*/  IMAD.HI R0, R0, 0x2aaaaaab, RZ ;  /* 0x2aaaaaab00007827 */ /* 0x000fc800078e02ff */
[----:B0-----:R-:W-:Y:S01]  /*1b80*/  IMAD.IADD R3, R25, 0x1, R4 ;  /* 0x0000000119037824 */ /* 0x001fe200078e0204 */
[----:B------:R-:W-:-:S03]  /*1b90*/  SHF.R.U32.HI R79, RZ, 0x1f, R0 ;  /* 0x0000001fff4f7819 */ /* 0x000fc60000011600 */
[----:B------:R-:W-:Y:S01]  /*1ba0*/  IMAD.IADD R14, R3, 0x1, R14 ;  /* 0x00000001030e7824 */ /* 0x000fe200078e020e */
[----:B------:R-:W-:Y:S01]  /*1bb0*/  LEA.HI.SX32 R79, R0, R79, 0x1c ;  /* 0x0000004f004f7211 */ /* 0x000fe200078fe2ff */
        /* <DEDUP_REMOVED lines=11> */
.L_x_5123:
[----:B------:R-:W-:-:S13]  /*1c70*/  ISETP.NE.AND P0, PT, R15, 0x1, PT ;  /* 0x000000010f00780c */ /* 0x000fda0003f05270 */
[----:B------:R-:W0:Y:S02]  /*1c80*/  @P0 LDC.64 R2, c[0x0][0x9e8] ;  /* 0x00027a00ff020b82 */ /* 0x000e240000000a00 */
[----:B0-----:R-:W-:-:S05]  /*1c90*/  @P0 IMAD.HI.U32 R2, R0, R2, RZ ;  /* 0x0000000200020227 */ /* 0x001fca00078e00ff */
[----:B------:R-:W-:-:S07]  /*1ca0*/  @P0 SHF.R.U32.HI R0, RZ, R3, R2 ;  /* 0x00000003ff000219 */ /* 0x000fce0000011602 */
.L_x_5124:
[----:B------:R-:W-:-:S05]  /*1cb0*/  IMAD R3, R0, R15, R15 ;  /* 0x0000000f00037224 */ /* 0x000fca00078e020f */
[----:B------:R-:W-:-:S07]  /*1cc0*/  VIMNMX R14, R14, R3, PT ;  /* 0x000000030e0e7248 */ /* 0x000fce0003fe0100 */
.L_x_5122:
[----:B------:R-:W0:Y:S01]  /*1cd0*/  @P2 LDC R0, c[0x0][0x44c] ;  /* 0x00011300ff002b82 */ /* 0x000e220000000800 */
[----:B------:R-:W-:Y:S02]  /*1ce0*/  IMAD.U32 R3, RZ, RZ, UR61 ;  /* 0x0000003dff037e24 */ /* 0x000fe4000f8e00ff */
[----:B------:R-:W-:-:S05]  /*1cf0*/  IMAD.IADD R76, R19, 0x1, -R18 ;  /* 0x00000001134c7824 */ /* 0x000fca00078e0a12 */
[----:B------:R-:W1:Y:S08]  /*1d00*/  @P2 LDC R5, c[0x0][0x450] ;  /* 0x00011400ff052b82 */ /* 0x000e700000000800 */
[----:B------:R-:W2:Y:S01]  /*1d10*/  LDC R2, c[0x0][0x9dc] ;  /* 0x00027700ff027b82 */ /* 0x000ea20000000800 */
[----:B0-----:R-:W-:-:S05]  /*1d20*/  @P2 IMAD.HI.U32 R0, R0, UR61, RZ ;  /* 0x0000003d00002c27 */ /* 0x001fca000f8e00ff */
[----:B-1----:R-:W-:-:S05]  /*1d30*/  @P2 SHF.R.U32.HI R3, RZ, R5, R0 ;  /* 0x00000005ff032219 */ /* 0x002fca0000011600 */
[----:B------:R-:W-:-:S04]  /*1d40*/  IMAD.IADD R3, R76, 0x1, R3 ;  /* 0x000000014c037824 */ /* 0x000fc800078e0203 */
[----:B--2---:R-:W-:Y:S01]  /*1d50*/  IMAD.IADD R0, R3, 0x1, -R2 ;  /* 0x0000000103007824 */ /* 0x004fe200078e0a02 */
        /* <DEDUP_REMOVED lines=10> */
.L_x_5126:
[----:B------:R-:W-:-:S13]  /*1e00*/  ISETP.NE.AND P0, PT, R15, 0x1, PT ;  /* 0x000000010f00780c */ /* 0x000fda0003f05270 */
[----:B------:R-:W0:Y:S02]  /*1e10*/  @P0 LDC.64 R4, c[0x0][0x9e8] ;  /* 0x00027a00ff040b82 */ /* 0x000e240000000a00 */
[----:B0-----:R-:W-:-:S05]  /*1e20*/  @P0 IMAD.HI.U32 R2, R3, R4, RZ ;  /* 0x0000000403020227 */ /* 0x001fca00078e00ff */
[----:B------:R-:W-:-:S07]  /*1e30*/  @P0 SHF.R.U32.HI R3, RZ, R5, R2 ;  /* 0x00000005ff030219 */ /* 0x000fce0000011602 */
.L_x_5127:
[----:B------:R-:W-:-:S05]  /*1e40*/  IMAD R3, R3, R15, RZ ;  /* 0x0000000f03037224 */ /* 0x000fca00078e02ff */
[----:B------:R-:W-:-:S07]  /*1e50*/  VIMNMX R0, R0, R3, !PT ;  /* 0x0000000300007248 */ /* 0x000fce0007fe0100 */
.L_x_5125:
[----:B------:R-:W-:Y:S02]  /*1e60*/  VIADD R14, R14, 0x5f ;  /* 0x0000005f0e0e7836 */ /* 0x000fe40000000000 */
[----:B------:R-:W-:-:S04]  /*1e70*/  IMAD.HI R0, R0, 0x2aaaaaab, RZ ;  /* 0x2aaaaaab00007827 */ /* 0x000fc800078e02ff */
[----:B------:R-:W-:Y:S01]  /*1e80*/  IMAD.HI R14, R14, 0x2aaaaaab, RZ ;  /* 0x2aaaaaab0e0e7827 */ /* 0x000fe200078e02ff */
[----:B------:R-:W-:-:S04]  /*1e90*/  SHF.R.U32.HI R5, RZ, 0x1f, R0 ;  /* 0x0000001fff057819 */ /* 0x000fc80000011600 */
[----:B------:R-:W-:Y:S02]  /*1ea0*/  SHF.R.U32.HI R3, RZ, 0x1f, R14 ;  /* 0x0000001fff037819 */ /* 0x000fe4000001160e */
[----:B------:R-:W-:Y:S02]  /*1eb0*/  LEA.HI.SX32 R5, R0, R5, 0x1c ;  /* 0x0000000500057211 */ /* 0x000fe400078fe2ff */
[----:B------:R-:W-:Y:S02]  /*1ec0*/  LEA.HI.SX32 R14, R14, R3, 0x1c ;  /* 0x000000030e0e7211 */ /* 0x000fe400078fe2ff */
[----:B------:R-:W-:Y:S02]  /*1ed0*/  VIMNMX R5, RZ, R5, !PT ;  /* 0x00000005ff057248 */ /* 0x000fe40007fe0100 */
[----:B------:R-:W-:-:S03]  /*1ee0*/  VIMNMX R3, R79, R14, PT ;  /* 0x0000000e4f037248 */ /* 0x000fc60003fe0100 */
[--C-:B------:R-:W-:Y:S02]  /*1ef0*/  IMAD R5, R5, 0x60, -R10.reuse ;  /* 0x0000006005057824 */ /* 0x100fe400078e0a0a */
[----:B------:R-:W-:-:S03]  /*1f00*/  IMAD R10, R3, 0x60, -R10 ;  /* 0x00000060030a7824 */ /* 0x000fc600078e0a0a */
[----:B------:R-:W-:Y:S02]  /*1f10*/  VIMNMX R5, RZ, R5, !PT ;  /* 0x00000005ff057248 */ /* 0x000fe40007fe0100 */
[----:B------:R-:W-:-:S03]  /*1f20*/  VIMNMX R10, R10, R193, PT ;  /* 0x000000c10a0a7248 */ /* 0x000fc60003fe0100 */
[----:B------:R-:W-:Y:S01]  /*1f30*/  IMAD.WIDE.U32 R2, R5, -0x55555555, RZ ;  /* 0xaaaaaaab05027825 */ /* 0x000fe200078e00ff */
[----:B------:R-:W-:-:S04]  /*1f40*/  ISETP.GT.AND P0, PT, R10, R5, PT ;  /* 0x000000050a00720c */ /* 0x000fc80003f04270 */
[----:B------:R-:W-:-:S05]  /*1f50*/  SHF.R.U32.HI R78, RZ, 0x6, R3 ;  /* 0x00000006ff4e7819 */ /* 0x000fca0000011603 */
[----:B------:R-:W-:-:S04]  /*1f60*/  IMAD.MOV.U32 R77, RZ, RZ, R78 ;  /* 0x000000ffff4d7224 */ /* 0x000fc800078e004e */
[----:B------:R-:W-:-:S04]  /*1f70*/  @P0 VIADD R0, R10, 0x5f ;  /* 0x0000005f0a000836 */ /* 0x000fc80000000000 */
[----:B------:R-:W-:-:S05]  /*1f80*/  @P0 IMAD.HI R0, R0, 0x2aaaaaab, RZ ;  /* 0x2aaaaaab00000827 */ /* 0x000fca00078e02ff */
[----:B------:R-:W-:-:S04]  /*1f90*/  @P0 SHF.R.U32.HI R3, RZ, 0x1f, R0 ;  /* 0x0000001fff030819 */ /* 0x000fc80000011600 */
[----:B------:R-:W-:Y:S02]  /*1fa0*/  @P0 LEA.HI.SX32 R77, R0, R3, 0x1c ;  /* 0x00000003004d0211 */ /* 0x000fe400078fe2ff */
[----:B------:R-:W-:Y:S02]  /*1fb0*/  PLOP3.LUT P0, PT, PT, PT, PT, 0x80, 0x0 ;  /* 0x000000000000781c */ /* 0x000fe40003f0f070 */
[----:B------:R-:W-:-:S13]  /*1fc0*/  ISETP.GT.AND P1, PT, R77, R78, PT ;  /* 0x0000004e4d00720c */ /* 0x000fda0003f24270 */
[----:B------:R-:W-:Y:S05]  /*1fd0*/  @!P1 BRA `(.L_x_5128) ;  /* 0x0000002400049947 */ /* 0x000fea0003800000 */
[----:B------:R-:W-:Y:S01]  /*1fe0*/  UIADD3 UR4, UR39, 0x1e400, URZ ;  /* 0x0001e40027047890 */ /* 0x000fe2000fffe03f */
[----:B------:R-:W-:Y:S01]  /*1ff0*/  ULDC UR44, c[0x0][0x2f4] ;  /* 0x0000bd00002c7ab9 */ /* 0x000fe20000000800 */
[----:B------:R-:W-:Y:S02]  /*2000*/  ULDC.64 UR40, c[0x0][0x318] ;  /* 0x0000c60000287ab9 */ /* 0x000fe40000000a00 */
        /* <DEDUP_REMOVED lines=19> */
.L_x_5129:
[----:B------:R-:W2:Y:S04]  /*2140*/  LDL R30, [R1+0x2d0] ;  /* 0x0002d000011e7983 */ /* 0x000ea80000100800 */
[----:B------:R-:W3:Y:S01]  /*2150*/  LDL R32, [R1+0x2d4] ;  /* 0x0002d40001207983 */ /* 0x000ee20000100800 */
[----:B------:R-:W-:-:S04]  /*2160*/  UIADD3 UR4, UP0, UR36, 0x1e400, URZ ;  /* 0x0001e40024047890 */ /* 0x000fc8000ff1e03f */
[----:B------:R-:W-:Y:S01]  /*2170*/  UIADD3.X UR5, URZ, UR37, URZ, UP0, !UPT ;  /* 0x000000253f057290 */ /* 0x000fe200087fe43f */
[----:B------:R-:W-:Y:S02]  /*2180*/  IMAD.U32 R24, RZ, RZ, UR39 ;  /* 0x00000027ff187e24 */ /* 0x000fe4000f8e00ff */
[----:B------:R-:W-:-:S03]  /*2190*/  IMAD.U32 R2, RZ, RZ, UR4 ;  /* 0x00000004ff027e24 */ /* 0x000fc6000f8e00ff */
[----:B------:R-:W-:Y:S02]  /*21a0*/  IMAD.U32 R3, RZ, RZ, UR5 ;  /* 0x00000005ff037e24 */ /* 0x000fe4000f8e00ff */
[----:B------:R-:W-:-:S03]  /*21b0*/  VIADD R24, R24, 0x400 ;  /* 0x0000040018187836 */ /* 0x000fc60000000000 */
[----:B------:R0:W-:Y:S02]  /*21c0*/  STL.64 [R1+0x38], R2 ;  /* 0x0000380201007387 */ /* 0x0001e40000100a00 */
[----:B------:R-:W-:Y:S02]  /*21d0*/  LOP3.LUT P0, RZ, R24, 0x3ff, RZ, 0xc0, !PT ;  /* 0x000003ff18ff7812 */ /* 0x000fe4000780c0ff */
[----:B--2---:R-:W-:Y:S02]  /*21e0*/  R2UR UR7, R30 ;  /* 0x000000001e0772ca */ /* 0x004fe400000e0000 */
[----:B---3--:R-:W-:-:S11]  /*21f0*/  R2UR UR6, R32 ;  /* 0x00000000200672ca */ /* 0x008fd600000e0000 */
[----:B------:R-:W-:-:S05]  /*2200*/  IMAD.U32 R28, RZ, RZ, UR7 ;  /* 0x00000007ff1c7e24 */ /* 0x000fca000f8e00ff */
[----:B------:R-:W-:-:S05]  /*2210*/  IADD3 R28, P1, R28, 0x38, RZ ;  /* 0x000000381c1c7810 */ /* 0x000fca0007f3e0ff */
[----:B------:R-:W-:Y:S01]  /*2220*/  IMAD.X R29, RZ, RZ, UR6, P1 ;  /* 0x00000006ff1d7e24 */ /* 0x000fe200088e06ff */
[----:B0-----:R-:W-:Y:S07]  /*2230*/  @!P0 BRA `(.L_x_5130) ;  /* 0x0000000000408947 */ /* 0x001fee0003800000 */
        /* <DEDUP_REMOVED lines=16> */
.L_x_5130:
[----:B------:R-:W0:Y:S01]  /*2340*/  LDC.64 R2, c[0x0][0x9f8] ;  /* 0x00027e00ff027b82 */ /* 0x000e220000000a00 */
[----:B------:R-:W-:Y:S01]  /*2350*/  IMAD.MOV.U32 R43, RZ, RZ, R27 ;  /* 0x000000ffff2b7224 */ /* 0x000fe200078e001b */
[----:B------:R-:W-:Y:S01]  /*2360*/  ULDC.64 UR4, c[0x0][0x208] ;  /* 0x0000820000047ab9 */ /* 0x000fe20000000a00 */
[----:B------:R-:W-:Y:S01]  /*2370*/  USHF.R.S32.HI UR8, URZ, 0x1f, UR43 ;  /* 0x0000001f3f087899 */ /* 0x000fe2000801142b */
[----:B------:R-:W-:Y:S01]  /*2380*/  R2UR UR29, R30 ;  /* 0x000000001e1d72ca */ /* 0x000fe200000e0000 */
[----:B------:R-:W-:Y:S01]  /*2390*/  ULDC.64 UR14, c[0x0][0x3f8] ;  /* 0x0000fe00000e7ab9 */ /* 0x000fe20000000a00 */
[----:B------:R-:W-:Y:S01]  /*23a0*/  R2UR UR30, R32 ;  /* 0x00000000201e72ca */ /* 0x000fe200000e0000 */
[----:B------:R-:W-:Y:S01]  /*23b0*/  ULDC.64 UR12, c[0x0][0x3e8] ;  /* 0x0000fa00000c7ab9 */ /* 0x000fe20000000a00 */
[----:B------:R-:W-:Y:S01]  /*23c0*/  ULDC.64 UR16, c[0x0][0x408] ;  /* 0x0001020000107ab9 */ /* 0x000fe20000000a00 */
[----:B------:R-:W-:Y:S04]  /*23d0*/  STL.128 [R1+0x100], RZ ;  /* 0x000100ff01007387 */ /* 0x000fe80000100c00 */
[----:B------:R-:W-:Y:S01]  /*23e0*/  STL.128 [R1+0xc0], RZ ;  /* 0x0000c0ff01007387 */ /* 0x000fe20000100c00 */
[----:B------:R-:W-:Y:S01]  /*23f0*/  SHF.R.S32.HI R197, RZ, 0x1f, R196 ;  /* 0x0000001fffc57819 */ /* 0x000fe200000114c4 */
[----:B------:R-:W1:Y:S02]  /*2400*/  LDC.64 R38, c[0x0][0xa08] ;  /* 0x00028200ff267b82 */ /* 0x000e640000000a00 */
[----:B------:R-:W-:Y:S04]  /*2410*/  STL.128 [R1+0x120], RZ ;  /* 0x000120ff01007387 */ /* 0x000fe80000100c00 */
[----:B------:R-:W-:Y:S01]  /*2420*/  STL.128 [R1+0xe0], RZ ;  /* 0x0000e0ff01007387 */ /* 0x000fe20000100c00 */
[----:B------:R-:W-:Y:S01]  /*2430*/  IMAD.IADD R0, R31, 0x1, R26 ;  /* 0x000000011f007824 */ /* 0x000fe200078e021a */
[----:B------:R-:W2:Y:S01]  /*2440*/  LDC.64 R40, c[0x0][0x418] ;  /* 0x00010600ff287b82 */ /* 0x000ea20000000a00 */
[----:B0-----:R-:W-:-:S04]  /*2450*/  ISETP.NE.U32.AND P0, PT, R2, RZ, PT ;  /* 0x000000ff0200720c */ /* 0x001fc80003f05070 */
[----:B------:R-:W-:-:S13]  /*2460*/  ISETP.NE.AND.EX P0, PT, R3, RZ, PT, P0 ;  /* 0x000000ff0300720c */ /* 0x000fda0003f05300 */
[----:B------:R-:W0:Y:S02]  /*2470*/  @P0 LDC.64 R2, c[0x0][0x9f8] ;  /* 0x00027e00ff020b82 */ /* 0x000e240000000a00 */
[----:B0-----:R-:W-:Y:S01]  /*2480*/  @P0 IMAD.WIDE R2, R27, 0x4, R2 ;  /* 0x000000041b020825 */ /* 0x001fe200078e0202 */
[----:B------:R-:W-:Y:S01]  /*2490*/  UIMAD UR6, UR8, UR14, URZ ;  /* 0x0000000e080672a4 */ /* 0x000fe2000f8e023f */
[----:B------:R-:W5:Y:S04]  /*24a0*/  LDL R27, [R1+0x2b8] ;  /* 0x0002b800011b7983 */ /* 0x000f680000100800 */
[----:B------:R0:W3:Y:S01]  /*24b0*/  @P0 LDG.E R43, desc[UR4][R2.64] ;  /* 0x00000004022b0981 */ /* 0x0000e2000c1e1900 */
[----:B------:R-:W-:Y:S02]  /*24c0*/  UIMAD.WIDE.U32 UR4, UR43, UR14, URZ ;  /* 0x0000000e2b0472a5 */ /* 0x000fe4000f8e003f */
[----:B------:R-:W-:Y:S01]  /*24d0*/  UIMAD UR6, UR43, UR15, UR6 ;  /* 0x0000000f2b0672a4 */ /* 0x000fe2000f8e0206 */
[----:B------:R4:W-:Y:S01]  /*24e0*/  STL.64 [R1+0x2b0], R28 ;  /* 0x0002b01c01007387 */ /* 0x0009e20000100a00 */
[----:B------:R-:W-:-:S02]  /*24f0*/  ULEA UR10, UP0, UR4, UR12, 0x1 ;  /* 0x0000000c040a7291 */ /* 0x000fc4000f80083f */
[----:B------:R-:W-:Y:S01]  /*2500*/  UIADD3 UR11, UR5, UR6, URZ ;  /* 0x00000006050b7290 */ /* 0x000fe2000fffe03f */
[----:B------:R-:W1:Y:S01]  /*2510*/  S2R R44, SR_TID.X ;  /* 0x00000000002c7919 */ /* 0x000e620000002100 */
[----:B------:R-:W-:Y:S01]  /*2520*/  UIADD3 UR23, UP6, UR29, 0x228, URZ ;  /* 0x000002281d177890 */ /* 0x000fe2000ffde03f */
[----:B0-----:R-:W-:Y:S01]  /*2530*/  IMAD.MOV.U32 R2, RZ, RZ, 0x1 ;  /* 0x00000001ff027424 */ /* 0x001fe200078e00ff */
[----:B------:R-:W-:Y:S01]  /*2540*/  ULEA.HI.X UR11, UR4, UR13, UR11, 0x1, UP0 ;  /* 0x0000000d040b7291 */ /* 0x000fe200080f0c0b */
[----:B------:R-:W-:Y:S01]  /*2550*/  STL [R1+0x60], R193 ;  /* 0x000060c101007387 */ /* 0x000fe20000100800 */
[----:B------:R-:W-:Y:S02]  /*2560*/  UIADD3 UR21, UP0, UR29, 0x218, URZ ;  /* 0x000002181d157890 */ /* 0x000fe4000ff1e03f */
[----:B------:R-:W-:Y:S01]  /*2570*/  UIADD3.X UR24, URZ, UR30, URZ, UP6, !UPT ;  /* 0x0000001e3f187290 */ /* 0x000fe2000b7fe43f */
[----:B------:R-:W-:Y:S01]  /*2580*/  IMAD.U32 R6, RZ, RZ, UR23 ;  /* 0x00000017ff067e24 */ /* 0x000fe2000f8e00ff */
[----:B------:R-:W-:Y:S01]  /*2590*/  UIADD3.X UR22, URZ, UR30, URZ, UP0, !UPT ;  /* 0x0000001e3f167290 */ /* 0x000fe200087fe43f */
[----:B------:R-:W-:Y:S01]  /*25a0*/  STL.U8 [R1+0x140], R2 ;  /* 0x0001400201007387 */ /* 0x000fe20000100000 */
[----:B------:R-:W-:Y:S01]  /*25b0*/  UIADD3 UR5, UP2, UR29, 0x210, URZ ;  /* 0x000002101d057890 */ /* 0x000fe2000ff5e03f */
[----:B------:R-:W-:Y:S01]  /*25c0*/  IMAD.U32 R4, RZ, RZ, UR21 ;  /* 0x00000015ff047e24 */ /* 0x000fe2000f8e00ff */
[----:B------:R-:W-:Y:S01]  /*25d0*/  UIADD3 UR25, UP1, UR29, 0x248, URZ ;  /* 0x000002481d197890 */ /* 0x000fe2000ff3e03f */
[----:B------:R-:W-:Y:S01]  /*25e0*/  IMAD.U32 R7, RZ, RZ, UR24 ;  /* 0x00000018ff077e24 */ /* 0x000fe2000f8e00ff */
[----:B------:R-:W-:Y:S01]  /*25f0*/  UIADD3.X UR9, URZ, UR30, URZ, UP2, !UPT ;  /* 0x0000001e3f097290 */ /* 0x000fe200097fe43f */
[----:B------:R-:W-:Y:S01]  /*2600*/  IMAD.U32 R5, RZ, RZ, UR22 ;  /* 0x00000016ff057e24 */ /* 0x000fe2000f8e00ff */
[----:B------:R-:W-:Y:S01]  /*2610*/  UIADD3.X UR26, URZ, UR30, URZ, UP1, !UPT ;  /* 0x0000001e3f1a7290 */ /* 0x000fe20008ffe43f */
[----:B------:R-:W-:Y:S01]  /*2620*/  IMAD.U32 R3, RZ, RZ, UR5 ;  /* 0x00000005ff037e24 */ /* 0x000fe2000f8e00ff */
[----:B------:R-:W-:Y:S01]  /*2630*/  UIADD3 UR27, UP3, UR29, 0x250, URZ ;  /* 0x000002501d1b7890 */ /* 0x000fe2000ff7e03f */
[----:B------:R-:W-:Y:S01]  /*2640*/  IMAD.U32 R9, RZ, RZ, UR25 ;  /* 0x00000019ff097e24 */ /* 0x000fe2000f8e00ff */
[----:B------:R0:W-:Y:S01]  /*2650*/  STL.128 [R1+0x270], R4 ;  /* 0x0002700401007387 */ /* 0x0001e20000100c00 */
[----:B------:R-:W-:Y:S01]  /*2660*/  UIADD3 UR18, UP4, UR29, 0x40, URZ ;  /* 0x000000401d127890 */ /* 0x000fe2000ff9e03f */
[----:B------:R-:W-:Y:S01]  /*2670*/  IMAD.U32 R10, RZ, RZ, UR26 ;  /* 0x0000001aff0a7e24 */ /* 0x000fe2000f8e00ff */
[----:B------:R-:W-:Y:S01]  /*2680*/  UIADD3.X UR28, URZ, UR30, URZ, UP3, !UPT ;  /* 0x0000001e3f1c7290 */ /* 0x000fe20009ffe43f */
[----:B------:R-:W-:Y:S01]  /*2690*/  IMAD.U32 R8, RZ, RZ, UR9 ;  /* 0x00000009ff087e24 */ /* 0x000fe2000f8e00ff */
[----:B------:R-:W-:-:S02]  /*26a0*/  UIADD3.X UR19, URZ, UR30, URZ, UP4, !UPT ;  /* 0x0000001e3f137290 */ /* 0x000fc4000a7fe43f */
[----:B------:R-:W-:Y:S02]  /*26b0*/  UIADD3 UR20, UP5, UR29, 0x140, URZ ;  /* 0x000001401d147890 */ /* 0x000fe4000ffbe03f */
[----:B------:R-:W-:Y:S02]  /*26c0*/  UIADD3 UR12, UP6, UR29, 0x68, URZ ;  /* 0x000000681d0c7890 */ /* 0x000fe4000ffde03f */
[----:B------:R-:W-:Y:S01]  /*26d0*/  UIMAD.WIDE.U32 UR6, UR14, 0x60, URZ ;  /* 0x000000600e0678a5 */ /* 0x000fe2000f8e003f */
[----:B------:R-:W-:Y:S01]  /*26e0*/  SHF.R.S32.HI R30, RZ, 0x1f, R16 ;  /* 0x0000001fff1e7819 */ /* 0x000fe20000011410 */
[----:B------:R-:W-:Y:S01]  /*26f0*/  UIMAD UR4, UR15, 0x60, URZ ;  /* 0x000000600f0478a4 */ /* 0x000fe2000f8e023f */
[----:B----4-:R-:W-:Y:S01]  /*2700*/  SHF.R.S32.HI R29, RZ, 0x1f, R17 ;  /* 0x0000001fff1d7819 */ /* 0x010fe20000011411 */
[----:B------:R-:W-:Y:S01]  /*2710*/  UIADD3.X UR21, URZ, UR30, URZ, UP5, !UPT ;  /* 0x0000001e3f157290 */ /* 0x000fe2000affe43f */
[----:B0-----:R-:W-:Y:S01]  /*2720*/  IMAD.MOV.U32 R4, RZ, RZ, R3 ;  /* 0x000000ffff047224 */ /* 0x001fe200078e0003 */
[----:B------:R-:W-:Y:S01]  /*2730*/  UIADD3.X UR5, URZ, UR30, URZ, UP6, !UPT ;  /* 0x0000001e3f057290 */ /* 0x000fe2000b7fe43f */
[----:B------:R-:W4:Y:S01]  /*2740*/  LDL.64 R2, [R1+0x38] ;  /* 0x0000380001027983 */ /* 0x000f220000100a00 */
[----:B------:R-:W-:Y:S01]  /*2750*/  IMAD.MOV.U32 R6, RZ, RZ, R9 ;  /* 0x000000ffff067224 */ /* 0x000fe200078e0009 */
[----:B------:R-:W-:Y:S01]  /*2760*/  UIADD3 UR13, UP0, UR29, 0x60, URZ ;  /* 0x000000601d0d7890 */ /* 0x000fe2000ff1e03f */
[----:B------:R-:W-:-:S02]  /*2770*/  IMAD.MOV.U32 R7, RZ, RZ, R10 ;  /* 0x000000ffff077224 */ /* 0x000fc400078e000a */
[----:B------:R-:W-:Y:S02]  /*2780*/  IMAD.MOV.U32 R5, RZ, RZ, R8 ;  /* 0x000000ffff057224 */ /* 0x000fe400078e0008 */
[----:B------:R-:W-:Y:S02]  /*2790*/  IMAD.U32 R8, RZ, RZ, UR27 ;  /* 0x0000001bff087e24 */ /* 0x000fe4000f8e00ff */
[----:B------:R-:W-:Y:S01]  /*27a0*/  IMAD.U32 R10, RZ, RZ, UR18 ;  /* 0x00000012ff0a7e24 */ /* 0x000fe2000f8e00ff */
[----:B------:R0:W-:Y:S01]  /*27b0*/  STL.128 [R1+0x280], R4 ;  /* 0x0002800401007387 */ /* 0x0001e20000100c00 */
[----:B------:R-:W-:Y:S02]  /*27c0*/  IMAD.U32 R9, RZ, RZ, UR28 ;  /* 0x0000001cff097e24 */ /* 0x000fe4000f8e00ff */
[----:B------:R-:W-:Y:S01]  /*27d0*/  IMAD.U32 R11, RZ, RZ, UR19 ;  /* 0x00000013ff0b7e24 */ /* 0x000fe2000f8e00ff */
[----:B------:R-:W-:Y:S01]  /*27e0*/  UIADD3 UR4, UR7, UR4, URZ ;  /* 0x0000000407047290 */ /* 0x000fe2000fffe03f */
[----:B------:R-:W-:-:S02]  /*27f0*/  IMAD.U32 R12, RZ, RZ, UR20 ;  /* 0x00000014ff0c7e24 */ /* 0x000fc4000f8e00ff */
[----:B------:R-:W-:Y:S02]  /*2800*/  IMAD.U32 R14, RZ, RZ, UR12 ;  /* 0x0000000cff0e7e24 */ /* 0x000fe4000f8e00ff */
[----:B------:R-:W-:Y:S02]  /*2810*/  IMAD.U32 R13, RZ, RZ, UR21 ;  /* 0x00000015ff0d7e24 */ /* 0x000fe4000f8e00ff */
[----:B------:R-:W-:Y:S02]  /*2820*/  IMAD.U32 R15, RZ, RZ, UR5 ;  /* 0x00000005ff0f7e24 */ /* 0x000fe4000f8e00ff */
[----:B------:R-:W-:Y:S01]  /*2830*/  IMAD.MOV.U32 R28, RZ, RZ, R17 ;  /* 0x000000ffff1c7224 */ /* 0x000fe200078e0011 */
[----:B------:R-:W-:Y:S01]  /*2840*/  SHF.R.S32.HI R31, RZ, 0x1f, R0 ;  /* 0x0000001fff1f7819 */ /* 0x000fe20000011400 */
[----:B------:R-:W-:Y:S01]  /*2850*/  STL.128 [R1+0x1c0], RZ ;  /* 0x0001c0ff01007387 */ /* 0x000fe20000100c00 */
[----:B0-----:R-:W-:Y:S02]  /*2860*/  IMAD.MOV.U32 R4, RZ, RZ, R8 ;  /* 0x000000ffff047224 */ /* 0x001fe400078e0008 */
[----:B------:R-:W-:-:S02]  /*2870*/  IMAD.MOV.U32 R5, RZ, RZ, R9 ;  /* 0x000000ffff057224 */ /* 0x000fc400078e0009 */
[----:B------:R-:W-:Y:S02]  /*2880*/  IMAD.MOV.U32 R6, RZ, RZ, R10 ;  /* 0x000000ffff067224 */ /* 0x000fe400078e000a */
[----:B------:R-:W-:Y:S01]  /*2890*/  IMAD.MOV.U32 R7, RZ, RZ, R11 ;  /* 0x000000ffff077224 */ /* 0x000fe200078e000b */
[----:B------:R-:W-:Y:S01]  /*28a0*/  UIADD3.X UR9, URZ, UR30, URZ, UP0, !UPT ;  /* 0x0000001e3f097290 */ /* 0x000fe200087fe43f */
[----:B------:R-:W-:Y:S01]  /*28b0*/  IMAD.U32 R11, RZ, RZ, UR7 ;  /* 0x00000007ff0b7e24 */ /* 0x000fe2000f8e00ff */
[----:B------:R-:W-:Y:S01]  /*28c0*/  USHF.L.U64.HI UR5, UR14, 0x6, UR15 ;  /* 0x000000060e057899 */ /* 0x000fe2000801020f */
[----:B------:R-:W-:Y:S01]  /*28d0*/  IMAD.U32 R11, RZ, RZ, UR4 ;  /* 0x00000004ff0b7e24 */ /* 0x000fe2000f8e00ff */
[----:B------:R0:W-:Y:S01]  /*28e0*/  STL.128 [R1+0x290], R4 ;  /* 0x0002900401007387 */ /* 0x0001e20000100c00 */
[----:B------:R-:W-:Y:S01]  /*28f0*/  UIMAD UR4, UR17, 0x60, URZ ;  /* 0x00000060110478a4 */ /* 0x000fe2000f8e023f */
[----:B------:R-:W-:Y:S01]  /*2900*/  IMAD.U32 R8, RZ, RZ, UR13 ;  /* 0x0000000dff087e24 */ /* 0x000fe2000f8e00ff */
[----:B------:R-:W-:Y:S01]  /*2910*/  UIMAD.WIDE.U32 UR12, UR16, 0x60, URZ ;  /* 0x00000060100c78a5 */ /* 0x000fe2000f8e003f */
[----:B------:R-:W-:Y:S01]  /*2920*/  IMAD.U32 R9, RZ, RZ, UR9 ;  /* 0x00000009ff097e24 */ /* 0x000fe2000f8e00ff */
[----:B------:R-:W-:Y:S01]  /*2930*/  USHF.L.U32 UR18, UR14, 0x6, URZ ;  /* 0x000000060e127899 */ /* 0x000fe2000800063f */
[----:B------:R-:W-:Y:S01]  /*2940*/  IMAD.U32 R10, RZ, RZ, UR6 ;  /* 0x00000006ff0a7e24 */ /* 0x000fe2000f8e00ff */
[----:B------:R-:W-:Y:S01]  /*2950*/  UIADD3 UR9, UR13, UR4, URZ ;  /* 0x000000040d097290 */ /* 0x000fe2000fffe03f */
[----:B------:R-:W-:Y:S01]  /*2960*/  STL.64 [R1+0x1a0], RZ ;  /* 0x0001a0ff01007387 */ /* 0x000fe20000100a00 */
[----:B------:R-:W-:Y:S01]  /*2970*/  USHF.L.U64.HI UR19, UR16, 0x6, UR17 ;  /* 0x0000000610137899 */ /* 0x000fe20008010211 */
[----:B-1----:R-:W-:Y:S01]  /*2980*/  VIADD R192, R44, 0xffffff80 ;  /* 0xffffff802cc07836 */ /* 0x002fe20000000000 */
[----:B------:R-:W-:Y:S01]  /*2990*/  USHF.L.U32 UR21, UR16, 0x6, URZ ;  /* 0x0000000610157899 */ /* 0x000fe2000800063f */
[----:B0-----:R-:W-:-:S02]  /*29a0*/  IMAD.MOV.U32 R4, RZ, RZ, R12 ;  /* 0x000000ffff047224 */ /* 0x001fc400078e000c */
[----:B------:R-:W-:Y:S02]  /*29b0*/  IMAD.MOV.U32 R5, RZ, RZ, R13 ;  /* 0x000000ffff057224 */ /* 0x000fe400078e000d */
[----:B------:R-:W-:Y:S02]  /*29c0*/  IMAD.MOV.U32 R6, RZ, RZ, R14 ;  /* 0x000000ffff067224 */ /* 0x000fe400078e000e */
[----:B------:R-:W-:Y:S01]  /*29d0*/  IMAD.MOV.U32 R7, RZ, RZ, R15 ;  /* 0x000000ffff077224 */ /* 0x000fe200078e000f */
[----:B------:R0:W-:Y:S01]  /*29e0*/  STL.64 [R1+0x258], R8 ;  /* 0x0002580801007387 */ /* 0x0001e20000100a00 */
[----:B------:R-:W-:Y:S01]  /*29f0*/  ULDC.64 UR6, c[0x0][0x400] ;  /* 0x0001000000067ab9 */ /* 0x000fe20000000a00 */
[--C-:B------:R-:W-:Y:S02]  /*2a00*/  IMAD.MOV.U32 R194, RZ, RZ, R192.reuse ;  /* 0x000000ffffc27224 */ /* 0x100fe400078e00c0 */
[----:B------:R1:W-:Y:S01]  /*2a10*/  STL.128 [R1+0x2a0], R4 ;  /* 0x0002a00401007387 */ /* 0x0003e20000100c00 */
[----:B------:R-:W-:-:S03]  /*2a20*/  IMAD.MOV.U32 R195, RZ, RZ, R192 ;  /* 0x000000ffffc37224 */ /* 0x000fc600078e00c0 */
[----:B------:R-:W-:Y:S01]  /*2a30*/  STL [R1+0xf8], RZ ;  /* 0x0000f8ff01007387 */ /* 0x000fe20000100800 */
[----:B0-----:R-:W-:-:S03]  /*2a40*/  IMAD.U32 R9, RZ, RZ, UR9 ;  /* 0x00000009ff097e24 */ /* 0x001fc6000f8e00ff */
[----:B------:R-:W-:Y:S04]  /*2a50*/  STL [R1+0x118], RZ ;  /* 0x000118ff01007387 */ /* 0x000fe80000100800 */
[----:B------:R-:W-:Y:S01]  /*2a60*/  STL [R1+0xb8], RZ ;  /* 0x0000b8ff01007387 */ /* 0x000fe20000100800 */
[----:B-1----:R-:W-:Y:S01]  /*2a70*/  IMAD.U32 R5, RZ, RZ, UR5 ;  /* 0x00000005ff057e24 */ /* 0x002fe2000f8e00ff */
[----:B------:R-:W-:Y:S01]  /*2a80*/  ULDC.64 UR4, c[0x0][0x198] ;  /* 0x0000660000047ab9 */ /* 0x000fe20000000a00 */
[----:B------:R-:W-:Y:S01]  /*2a90*/  IMAD.MOV.U32 R7, RZ, RZ, R11 ;  /* 0x000000ffff077224 */ /* 0x000fe200078e000b */
[----:B------:R-:W-:Y:S01]  /*2aa0*/  STL [R1+0xd8], RZ ;  /* 0x0000d8ff01007387 */ /* 0x000fe20000100800 */
[----:B------:R-:W-:Y:S01]  /*2ab0*/  IMAD.U32 R11, RZ, RZ, UR13 ;  /* 0x0000000dff0b7e24 */ /* 0x000fe2000f8e00ff */
[----:B------:R-:W-:Y:S01]  /*2ac0*/  UIADD3 UR13, UP0, UR4, 0x70, URZ ;  /* 0x00000070040d7890 */ /* 0x000fe2000ff1e03f */
[----:B------:R-:W-:Y:S01]  /*2ad0*/  IMAD.MOV.U32 R6, RZ, RZ, R10 ;  /* 0x000000ffff067224 */ /* 0x000fe200078e000a */
[----:B------:R-:W-:Y:S01]  /*2ae0*/  STL.64 [R1+0x188], RZ ;  /* 0x000188ff01007387 */ /* 0x000fe20000100a00 */
[----:B------:R-:W-:Y:S01]  /*2af0*/  IMAD.U32 R4, RZ, RZ, UR18 ;  /* 0x00000012ff047e24 */ /* 0x000fe2000f8e00ff */
[----:B------:R-:W-:Y:S01]  /*2b00*/  UIADD3.X UR18, URZ, UR5, URZ, UP0, !UPT ;  /* 0x000000053f127290 */ /* 0x000fe200087fe43f */
[----:B------:R-:W-:Y:S01]  /*2b10*/  IMAD.U32 R10, RZ, RZ, UR12 ;  /* 0x0000000cff0a7e24 */ /* 0x000fe2000f8e00ff */
[----:B------:R-:W-:Y:S04]  /*2b20*/  STL.64 [R1+0x1b0], RZ ;  /* 0x0001b0ff01007387 */ /* 0x000fe80000100a00 */
[----:B------:R-:W-:Y:S04]  /*2b30*/  STL.128 [R1+0xc0], R4 ;  /* 0x0000c00401007387 */ /* 0x000fe80000100c00 */
[----:B------:R0:W-:Y:S01]  /*2b40*/  STL.128 [R1+0x100], R4 ;  /* 0x0001000401007387 */ /* 0x0001e20000100c00 */
[----:B------:R-:W-:-:S02]  /*2b50*/  IMAD.U32 R8, RZ, RZ, UR13 ;  /* 0x0000000dff087e24 */ /* 0x000fc4000f8e00ff */
[----:B------:R-:W-:Y:S01]  /*2b60*/  IMAD.U32 R11, RZ, RZ, UR18 ;  /* 0x00000012ff0b7e24 */ /* 0x000fe2000f8e00ff */
[----:B------:R-:W-:Y:S01]  /*2b70*/  UIMAD UR12, UR8, UR16, URZ ;  /* 0x00000010080c72a4 */ /* 0x000fe2000f8e023f */
[----:B------:R-:W-:Y:S01]  /*2b80*/  STL.64 [R1+0x198], RZ ;  /* 0x000198ff01007387 */ /* 0x000fe20000100a00 */
[----:B------:R-:W-:-:S03]  /*2b90*/  UIMAD.WIDE.U32 UR8, UR43, UR16, URZ ;  /* 0x000000102b0872a5 */ /* 0x000fc6000f8e003f */
[----:B------:R-:W-:Y:S04]  /*2ba0*/  STL [R1+0x190], RZ ;  /* 0x000190ff01007387 */ /* 0x000fe80000100800 */
[----:B------:R-:W-:Y:S01]  /*2bb0*/  STL [R1+0x1b8], RZ ;  /* 0x0001b8ff01007387 */ /* 0x000fe20000100800 */
[----:B0-----:R-:W-:-:S03]  /*2bc0*/  IMAD.MOV.U32 R6, RZ, RZ, R10 ;  /* 0x000000ffff067224 */ /* 0x001fc600078e000a */
[----:B------:R-:W-:Y:S01]  /*2bd0*/  STL.64 [R1+0x158], R192 ;  /* 0x000158c001007387 */ /* 0x000fe20000100a00 */
[----:B------:R-:W-:Y:S02]  /*2be0*/  IMAD.MOV.U32 R7, RZ, RZ, R9 ;  /* 0x000000ffff077224 */ /* 0x000fe400078e0009 */
[----:B------:R-:W-:Y:S01]  /*2bf0*/  IMAD.U32 R4, RZ, RZ, UR21 ;  /* 0x00000015ff047e24 */ /* 0x000fe2000f8e00ff */
[----:B------:R-:W-:Y:S01]  /*2c00*/  STL.128 [R1+0x70], R192 ;  /* 0x000070c001007387 */ /* 0x000fe20000100c00 */
[----:B------:R-:W-:Y:S01]  /*2c10*/  IMAD.U32 R5, RZ, RZ, UR19 ;  /* 0x00000013ff057e24 */ /* 0x000fe2000f8e00ff */
[----:B------:R-:W-:Y:S01]  /*2c20*/  UIMAD UR20, UR43, UR17, UR12 ;  /* 0x000000112b1472a4 */ /* 0x000fe2000f8e020c */
[----:B------:R-:W-:Y:S01]  /*2c30*/  IMAD.U32 R9, RZ, RZ, UR29 ;  /* 0x0000001dff097e24 */ /* 0x000fe2000f8e00ff */
[----:B------:R-:W-:Y:S01]  /*2c40*/  UIADD3 UR22, UP1, UR4, 0x22c, URZ ;  /* 0x0000022c04167890 */ /* 0x000fe2000ff3e03f */
[----:B------:R-:W-:Y:S01]  /*2c50*/  IMAD.U32 R10, RZ, RZ, UR30 ;  /* 0x0000001eff0a7e24 */ /* 0x000fe2000f8e00ff */
[----:B------:R-:W-:Y:S01]  /*2c60*/  STL.128 [R1+0xe0], R4 ;  /* 0x0000e00401007387 */ /* 0x000fe20000100c00 */
[----:B------:R-:W-:Y:S01]  /*2c70*/  USHF.R.S32.HI UR13, URZ, 0x1f, UR42 ;  /* 0x0000001f3f0d7899 */ /* 0x000fe2000801142a */
[----:B------:R-:W-:-:S02]  /*2c80*/  ULDC.64 UR18, c[0x0][0x300] ;  /* 0x0000c00000127ab9 */ /* 0x000fc40000000a00 */
[----:B------:R0:W-:Y:S01]  /*2c90*/  STL.128 [R1+0x120], R4 ;  /* 0x0001200401007387 */ /* 0x0001e20000100c00 */
[----:B------:R-:W-:Y:S02]  /*2ca0*/  ULEA UR12, UP0, UR8, UR6, 0x1 ;  /* 0x00000006080c7291 */ /* 0x000fe4000f80083f */
[----:B------:R-:W-:Y:S01]  /*2cb0*/  UIADD3 UR20, UR9, UR20, URZ ;  /* 0x0000001409147290 */ /* 0x000fe2000fffe03f */
[----:B0-----:R-:W-:Y:S02]  /*2cc0*/  IMAD.MOV.U32 R6, RZ, RZ, R9 ;  /* 0x000000ffff067224 */ /* 0x001fe400078e0009 */
[----:B------:R-:W-:Y:S02]  /*2cd0*/  IMAD.MOV.U32 R7, RZ, RZ, R10 ;  /* 0x000000ffff077224 */ /* 0x000fe400078e000a */
[----:B------:R-:W-:Y:S02]  /*2ce0*/  IMAD.MOV.U32 R4, RZ, RZ, R8 ;  /* 0x000000ffff047224 */ /* 0x000fe400078e0008 */
[----:B------:R-:W-:-:S02]  /*2cf0*/  IMAD.MOV.U32 R5, RZ, RZ, R11 ;  /* 0x000000ffff057224 */ /* 0x000fc400078e000b */
[----:B------:R-:W-:-:S03]  /*2d00*/  IMAD R9, R30, UR14, RZ ;  /* 0x0000000e1e097c24 */ /* 0x000fc6000f8e02ff */
[----:B------:R0:W-:Y:S01]  /*2d10*/  STL.128 [R1+0x260], R4 ;  /* 0x0002600401007387 */ /* 0x0001e20000100c00 */
[C---:B------:R-:W-:Y:S02]  /*2d20*/  IMAD R11, R16.reuse, UR15, R9 ;  /* 0x0000000f100b7c24 */ /* 0x040fe4000f8e0209 */
[C---:B------:R-:W-:Y:S01]  /*2d30*/  IMAD.WIDE.U32 R8, R16.reuse, UR14, R196 ;  /* 0x0000000e10087c25 */ /* 0x040fe2000f8e00c4 */
[----:B------:R-:W-:Y:S02]  /*2d40*/  ULEA.HI.X UR20, UR8, UR7, UR20, 0x1, UP0 ;  /* 0x0000000708147291 */ /* 0x000fe400080f0c14 */
[----:B------:R-:W-:Y:S01]  /*2d50*/  UIADD3 UR23, UP0, UR4, 0x220, URZ ;  /* 0x0000022004177890 */ /* 0x000fe2000ff1e03f */
[----:B------:R-:W-:Y:S01]  /*2d60*/  ULDC.64 UR8, c[0x0][0x308] ;  /* 0x0000c20000087ab9 */ /* 0x000fe20000000a00 */
[----:B0-----:R-:W-:Y:S01]  /*2d70*/  IMAD.WIDE.U32 R4, R16, UR14, R28 ;  /* 0x0000000e10047c25 */ /* 0x001fe2000f8e001c */
[----:B------:R-:W-:-:S03]  /*2d80*/  LEA R6, P0, R8, UR10, 0x1 ;  /* 0x0000000a08067c11 */ /* 0x000fc6000f8008ff */
[----:B------:R-:W-:Y:S01]  /*2d90*/  IMAD.IADD R7, R9, 0x1, R11 ;  /* 0x0000000109077824 */ /* 0x000fe200078e020b */
[----:B------:R-:W-:Y:S01]  /*2da0*/  LEA R32, P1, R4, UR10, 0x1 ;  /* 0x0000000a04207c11 */ /* 0x000fe2000f8208ff */
[----:B------:R-:W-:Y:S02]  /*2db0*/  IMAD.IADD R11, R11, 0x1, R5 ;  /* 0x000000010b0b7824 */ /* 0x000fe400078e0205 */
[----:B------:R-:W-:Y:S01]  /*2dc0*/  IMAD R5, R30, UR16, RZ ;  /* 0x000000101e057c24 */ /* 0x000fe2000f8e02ff */
[----:B------:R-:W-:Y:S01]  /*2dd0*/  LEA.HI.X R7, R8, UR11, R7, 0x1, P0 ;  /* 0x0000000b08077c11 */ /* 0x000fe200080f0c07 */
[----:B------:R-:W-:Y:S01]  /*2de0*/  IMAD.WIDE.U32 R8, R16, UR16, R196 ;  /* 0x0000001010087c25 */ /* 0x000fe2000f8e00c4 */
[----:B------:R-:W-:Y:S01]  /*2df0*/  LEA.HI.X R33, R4, UR11, R11, 0x1, P1 ;  /* 0x0000000b04217c11 */ /* 0x000fe200088f0c0b */
[----:B------:R-:W-:Y:S02]  /*2e00*/  UIADD3.X UR4, URZ, UR5, URZ, UP0, !UPT ;  /* 0x000000053f047290 */ /* 0x000fe400087fe43f */
[----:B------:R-:W-:-:S02]  /*2e10*/  IMAD R5, R16, UR17, R5 ;  /* 0x0000001110057c24 */ /* 0x000fc4000f8e0205 */
[----:B------:R-:W-:Y:S01]  /*2e20*/  IMAD.WIDE.U32 R10, R16, UR16, R28 ;  /* 0x00000010100a7c25 */ /* 0x000fe2000f8e001c */
[----:B------:R-:W-:Y:S02]  /*2e30*/  UIMAD UR21, UR13, UR8, URZ ;  /* 0x000000080d1572a4 */ /* 0x000fe4000f8e023f */
[----:B------:R-:W-:Y:S01]  /*2e40*/  UIMAD.WIDE.U32 UR6, UR42, UR8, URZ ;  /* 0x000000082a0672a5 */ /* 0x000fe2000f8e003f */
[----:B------:R-:W-:Y:S01]  /*2e50*/  IMAD.IADD R13, R9, 0x1, R5 ;  /* 0x00000001090d7824 */ /* 0x000fe200078e0205 */
[----:B------:R-:W-:Y:S01]  /*2e60*/  UIMAD UR8, UR19, 0x60, URZ ;  /* 0x00000060130878a4 */ /* 0x000fe2000f8e023f */
[----:B------:R-:W-:Y:S01]  /*2e70*/  IMAD.IADD R9, R5, 0x1, R11 ;  /* 0x0000000105097824 */ /* 0x000fe200078e020b */
[----:B------:R-:W-:Y:S01]  /*2e80*/  UIMAD.WIDE.U32 UR14, UR18, 0x60, URZ ;  /* 0x00000060120e78a5 */ /* 0x000fe2000f8e003f */
[----:B------:R-:W-:Y:S01]  /*2e90*/  IMAD.U32 R5, RZ, RZ, UR4 ;  /* 0x00000004ff057e24 */ /* 0x000fe2000f8e00ff */
[----:B------:R-:W-:Y:S01]  /*2ea0*/  UIADD3.X UR4, URZ, UR5, URZ, UP1, !UPT ;  /* 0x000000053f047290 */ /* 0x000fe20008ffe43f */
[----:B------:R-:W-:Y:S01]  /*2eb0*/  LEA R34, P1, R10, UR12, 0x1 ;  /* 0x0000000c0a227c11 */ /* 0x000fe2000f8208ff */
[----:B------:R-:W-:Y:S01]  /*2ec0*/  UIADD3 UR8, UR15, UR8, URZ ;  /* 0x000000080f087290 */ /* 0x000fe2000fffe03f */
[----:B------:R-:W-:-:S02]  /*2ed0*/  LEA R20, P0, R8, UR12, 0x1 ;  /* 0x0000000c08147c11 */ /* 0x000fc4000f8008ff */
[----:B------:R-:W-:Y:S01]  /*2ee0*/  LEA.HI.X R35, R10, UR20, R9, 0x1, P1 ;  /* 0x000000140a237c11 */ /* 0x000fe200088f0c09 */
[----:B------:R-:W-:Y:S01]  /*2ef0*/  IMAD.U32 R9, RZ, RZ, UR4 ;  /* 0x00000004ff097e24 */ /* 0x000fe2000f8e00ff */
[----:B------:R-:W-:Y:S01]  /*2f00*/  USHF.L.U32 UR4, UR18, 0x6, URZ ;  /* 0x0000000612047899 */ /* 0x000fe2000800063f */
[----:B------:R-:W-:Y:S01]  /*2f10*/  IMAD.U32 R4, RZ, RZ, UR23 ;  /* 0x00000017ff047e24 */ /* 0x000fe2000f8e00ff */
[----:B------:R-:W-:Y:S01]  /*2f20*/  USHF.L.U64.HI UR5, UR18, 0x6, UR19 ;  /* 0x0000000612057899 */ /* 0x000fe20008010213 */
[----:B------:R-:W-:Y:S01]  /*2f30*/  IMAD.U32 R11, RZ, RZ, UR15 ;  /* 0x0000000fff0b7e24 */ /* 0x000fe2000f8e00ff */
[----:B------:R-:W-:Y:S01]  /*2f40*/  LEA.HI.X R21, R8, UR20, R13, 0x1, P0 ;  /* 0x0000001408157c11 */ /* 0x000fe200080f0c0d */
[----:B------:R-:W-:Y:S01]  /*2f50*/  IMAD.U32 R10, RZ, RZ, UR14 ;  /* 0x0000000eff0a7e24 */ /* 0x000fe2000f8e00ff */
[----:B------:R-:W-:Y:S01]  /*2f60*/  UIMAD UR9, UR42, UR9, UR21 ;  /* 0x000000092a0972a4 */ /* 0x000fe2000f8e0215 */
[----:B------:R-:W-:Y:S01]  /*2f70*/  IMAD.U32 R11, RZ, RZ, UR8 ;  /* 0x00000008ff0b7e24 */ /* 0x000fe2000f8e00ff */
[----:B------:R-:W-:Y:S01]  /*2f80*/  ULDC.64 UR14, c[0x0][0x330] ;  /* 0x0000cc00000e7ab9 */ /* 0x000fe20000000a00 */
[----:B------:R-:W-:Y:S01]  /*2f90*/  IMAD.U32 R8, RZ, RZ, UR22 ;  /* 0x00000016ff087e24 */ /* 0x000fe2000f8e00ff */
[----:B------:R0:W-:Y:S01]  /*2fa0*/  STL.64 [R1+0x148], R4 ;  /* 0x0001480401007387 */ /* 0x0001e20000100a00 */
[----:B------:R-:W-:Y:S01]  /*2fb0*/  IMAD.U32 R14, RZ, RZ, UR4 ;  /* 0x00000004ff0e7e24 */ /* 0x000fe2000f8e00ff */
[----:B------:R-:W-:Y:S01]  /*2fc0*/  UIMAD UR13, UR13, UR14, URZ ;  /* 0x0000000e0d0d72a4 */ /* 0x000fe2000f8e023f */
[----:B------:R-:W-:Y:S01]  /*2fd0*/  IMAD.U32 R15, RZ, RZ, UR5 ;  /* 0x00000005ff0f7e24 */ /* 0x000fe2000f8e00ff */
[----:B------:R-:W-:Y:S01]  /*2fe0*/  UIADD3 UR9, UR7, UR9, URZ ;  /* 0x0000000907097290 */ /* 0x000fe2000fffe03f */
[----:B------:R1:W-:Y:S01]  /*2ff0*/  STL.64 [R1+0x150], R8 ;  /* 0x0001500801007387 */ /* 0x0003e20000100a00 */
[----:B------:R-:W-:Y:S01]  /*3000*/  ISETP.NE.U32.AND P0, PT, R38, RZ, PT ;  /* 0x000000ff2600720c */ /* 0x000fe20003f05070 */
[----:B------:R-:W-:Y:S01]  /*3010*/  UIMAD.WIDE.U32 UR4, UR42, UR14, URZ ;  /* 0x0000000e2a0472a5 */ /* 0x000fe2000f8e003f */
[----:B0-----:R-:W-:-:S02]  /*3020*/  IMAD.MOV.U32 R4, RZ, RZ, R10 ;  /* 0x000000ffff047224 */ /* 0x001fc400078e000a */
[----:B------:R-:W-:Y:S01]  /*3030*/  IMAD.MOV.U32 R5, RZ, RZ, R11 ;  /* 0x000000ffff057224 */ /* 0x000fe200078e000b */
[----:B------:R0:W-:Y:S01]  /*3040*/  STL.64 [R1+0xd0], R6 ;  /* 0x0000d00601007387 */ /* 0x0001e20000100a00 */
[----:B------:R-:W-:Y:S01]  /*3050*/  IMAD.MOV.U32 R10, RZ, RZ, R4 ;  /* 0x000000ffff0a7224 */ /* 0x000fe200078e0004 */
[----:B------:R-:W-:Y:S01]  /*3060*/  UIMAD UR8, UR42, UR15, UR13 ;  /* 0x0000000f2a0872a4 */ /* 0x000fe2000f8e020d */
[----:B------:R-:W-:Y:S02]  /*3070*/  IMAD.MOV.U32 R11, RZ, RZ, R5 ;  /* 0x000000ffff0b7224 */ /* 0x000fe400078e0005 */
[----:B-1----:R-:W-:Y:S02]  /*3080*/  IMAD.MOV.U32 R8, RZ, RZ, R14 ;  /* 0x000000ffff087224 */ /* 0x002fe400078e000e */
[----:B------:R-:W-:Y:S01]  /*3090*/  IMAD.MOV.U32 R9, RZ, RZ, R15 ;  /* 0x000000ffff097224 */ /* 0x000fe200078e000f */
[----:B------:R-:W-:Y:S01]  /*30a0*/  ISETP.NE.AND.EX P0, PT, R39, RZ, PT, P0 ;  /* 0x000000ff2700720c */ /* 0x000fe20003f05300 */
[----:B------:R-:W-:-:S02]  /*30b0*/  IMAD.U32 R13, RZ, RZ, UR7 ;  /* 0x00000007ff0d7e24 */ /* 0x000fc4000f8e00ff */
[----:B------:R-:W-:Y:S01]  /*30c0*/  IMAD.U32 R14, RZ, RZ, UR12 ;  /* 0x0000000cff0e7e24 */ /* 0x000fe2000f8e00ff */
[----:B------:R-:W-:Y:S01]  /*30d0*/  ULDC.64 UR12, c[0x0][0x318] ;  /* 0x0000c600000c7ab9 */ /* 0x000fe20000000a00 */
[----:B0-----:R-:W-:Y:S02]  /*30e0*/  IMAD R7, R31, UR18, RZ ;  /* 0x000000121f077c24 */ /* 0x001fe4000f8e02ff */
[----:B------:R-:W-:Y:S02]  /*30f0*/  IMAD.U32 R12, RZ, RZ, UR6 ;  /* 0x00000006ff0c7e24 */ /* 0x000fe4000f8e00ff */
[----:B------:R-:W-:Y:S01]  /*3100*/  IMAD.U32 R13, RZ, RZ, UR9 ;  /* 0x00000009ff0d7e24 */ /* 0x000fe2000f8e00ff */
[----:B------:R0:W-:Y:S01]  /*3110*/  STL.128 [R1+0x230], R8 ;  /* 0x0002300801007387 */ /* 0x0001e20000100c00 */
[----:B------:R-:W-:Y:S02]  /*3120*/  ULEA UR7, UP0, UR4, UR12, 0x1 ;  /* 0x0000000c04077291 */ /* 0x000fe4000f80083f */
[----:B------:R-:W-:Y:S01]  /*3130*/  UIADD3 UR8, UR5, UR8, URZ ;  /* 0x0000000805087290 */ /* 0x000fe2000fffe03f */
[----:B---3--:R-:W-:Y:S01]  /*3140*/  SHF.R.S32.HI R26, RZ, 0x1f, R43 ;  /* 0x0000001fff1a7819 */ /* 0x008fe2000001142b */
[----:B------:R1:W-:Y:S02]  /*3150*/  STL.64 [R1+0x110], R32 ;  /* 0x0001102001007387 */ /* 0x0003e40000100a00 */
[----:B------:R-:W-:-:S03]  /*3160*/  ULEA.HI.X UR5, UR4, UR13, UR8, 0x1, UP0 ;  /* 0x0000000d04057291 */ /* 0x000fc600080f0c08 */
[----:B------:R-:W-:Y:S01]  /*3170*/  ULDC.64 UR12, c[0x0][0x310] ;  /* 0x0000c400000c7ab9 */ /* 0x000fe20000000a00 */
[C---:B0-----:R-:W-:Y:S01]  /*3180*/  IMAD R11, R0.reuse, UR19, R7 ;  /* 0x00000013000b7c24 */ /* 0x041fe2000f8e0207 */
[----:B------:R0:W-:Y:S01]  /*3190*/  STL.64 [R1+0xf0], R20 ;  /* 0x0000f01401007387 */ /* 0x0001e20000100a00 */
[----:B------:R-:W-:Y:S01]  /*31a0*/  IMAD.WIDE.U32 R6, R0, UR18, R12 ;  /* 0x0000001200067c25 */ /* 0x000fe2000f8e000c */
[----:B-1----:R-:W-:Y:S01]  /*31b0*/  SEL R33, R26, RZ, !P0 ;  /* 0x000000ff1a217207 */ /* 0x002fe20004000000 */
[----:B------:R-:W1:Y:S01]  /*31c0*/  LDC.64 R8, c[0x0][0x3f8] ;  /* 0x0000fe00ff087b82 */ /* 0x000e620000000a00 */
[----:B------:R-:W-:Y:S01]  /*31d0*/  SEL R32, R43, RZ, !P0 ;  /* 0x000000ff2b207207 */ /* 0x000fe20004000000 */
[----:B------:R-:W-:Y:S02]  /*31e0*/  IMAD.IADD R7, R7, 0x1, R11 ;  /* 0x0000000107077824 */ /* 0x000fe400078e020b */
[----:B------:R-:W-:Y:S01]  /*31f0*/  IMAD R11, R33, UR12, RZ ;  /* 0x0000000c210b7c24 */ /* 0x000fe2000f8e02ff */
[----:B--2---:R-:W-:Y:S01]  /*3200*/  LOP3.LUT P0, RZ, R40, R38, RZ, 0xfc, !PT ;  /* 0x0000002628ff7212 */ /* 0x004fe2000780fcff */
[C---:B------:R-:W-:Y:S01]  /*3210*/  IMAD.WIDE.U32 R6, R32.reuse, UR12, R6 ;  /* 0x0000000c20067c25 */ /* 0x040fe2000f8e0006 */
[----:B------:R2:W-:Y:S01]  /*3220*/  STL.64 [R1+0x130], R34 ;  /* 0x0001302201007387 */ /* 0x0005e20000100a00 */
[----:B------:R-:W3:Y:S02]  /*3230*/  LDC.64 R12, c[0x0][0x328] ;  /* 0x0000ca00ff0c7b82 */ /* 0x000ee40000000a00 */
[----:B------:R-:W-:-:S02]  /*3240*/  IMAD R11, R32, UR13, R11 ;  /* 0x0000000d200b7c24 */ /* 0x000fc4000f8e020b */
[----:B0-----:R-:W-:Y:S01]  /*3250*/  IMAD.U32 R21, RZ, RZ, UR11 ;  /* 0x0000000bff157e24 */ /* 0x001fe2000f8e00ff */
[----:B------:R-:W-:Y:S01]  /*3260*/  LOP3.LUT P0, RZ, R41, R39, RZ, 0xfc, P0 ;  /* 0x0000002729ff7212 */ /* 0x000fe2000000fcff */
[----:B------:R-:W-:Y:S01]  /*3270*/  IMAD.U32 R10, RZ, RZ, UR10 ;  /* 0x0000000aff0a7e24 */ /* 0x000fe2000f8e00ff */
[----:B------:R-:W-:Y:S01]  /*3280*/  ULDC.64 UR10, c[0x0][0x2e8] ;  /* 0x0000ba00000a7ab9 */ /* 0x000fe20000000a00 */
[----:B------:R-:W-:Y:S01]  /*3290*/  IMAD.IADD R7, R7, 0x1, R11 ;  /* 0x0000000107077824 */ /* 0x000fe200078e020b */
[----:B------:R-:W0:Y:S01]  /*32a0*/  LDC.64 R38, c[0x0][0x3f0] ;  /* 0x0000fc00ff267b82 */ /* 0x000e220000000a00 */
[----:B--2---:R-:W-:Y:S01]  /*32b0*/  IMAD R35, R30, UR18, RZ ;  /* 0x000000121e237c24 */ /* 0x004fe2000f8e02ff */
[----:B------:R-:W-:Y:S01]  /*32c0*/  LEA R42, P1, R6, UR10, 0x1 ;  /* 0x0000000a062a7c11 */ /* 0x000fe2000f8208ff */
[----:B------:R-:W-:Y:S01]  /*32d0*/  IMAD.MOV.U32 R11, RZ, RZ, R21 ;  /* 0x000000ffff0b7224 */ /* 0x000fe200078e0015 */
[----:B------:R-:W-:Y:S01]  /*32e0*/  ULDC.64 UR12, c[0x0][0x428] ;  /* 0x00010a00000c7ab9 */ /* 0x000fe20000000a00 */
[----:B------:R-:W-:-:S02]  /*32f0*/  IMAD.U32 R36, RZ, RZ, UR7 ;  /* 0x00000007ff247e24 */ /* 0x000fc4000f8e00ff */
[----:B------:R-:W-:Y:S02]  /*3300*/  IMAD.U32 R37, RZ, RZ, UR5 ;  /* 0x00000005ff257e24 */ /* 0x000fe4000f8e00ff */
[C---:B------:R-:W-:Y:S02]  /*3310*/  IMAD R21, R16.reuse, UR19, R35 ;  /* 0x0000001310157c24 */ /* 0x040fe4000f8e0223 */
[----:B------:R-:W-:Y:S02]  /*3320*/  IMAD.U32 R15, RZ, RZ, UR20 ;  /* 0x00000014ff0f7e24 */ /* 0x000fe4000f8e00ff */
[----:B------:R-:W-:Y:S01]  /*3330*/  IMAD.WIDE.U32 R34, R16, UR18, R28 ;  /* 0x0000001210227c25 */ /* 0x000fe2000f8e001c */
[----:B------:R-:W-:Y:S01]  /*3340*/  LEA.HI.X R7, R6, UR11, R7, 0x1, P1 ;  /* 0x0000000b06077c11 */ /* 0x000fe200088f0c07 */
[----:B------:R2:W-:Y:S02]  /*3350*/  STL.64 [R1+0x1d0], R36 ;  /* 0x0001d02401007387 */ /* 0x0005e40000100a00 */
[----:B------:R-:W-:-:S02]  /*3360*/  IMAD R26, R26, UR12, RZ ;  /* 0x0000000c1a1a7c24 */ /* 0x000fc4000f8e02ff */
[----:B-1----:R-:W-:Y:S01]  /*3370*/  STL.128 [R1+0x90], R8 ;  /* 0x0000900801007387 */ /* 0x002fe20000100c00 */
[----:B------:R-:W-:Y:S01]  /*3380*/  IMAD.IADD R6, R35, 0x1, R21 ;  /* 0x0000000123067824 */ /* 0x000fe200078e0215 */
[----:B------:R-:W-:Y:S01]  /*3390*/  ULEA UR5, UP0, UR6, UR10, 0x1 ;  /* 0x0000000a06057291 */ /* 0x000fe2000f80083f */
[----:B------:R-:W1:Y:S01]  /*33a0*/  LDC R28, c[0x0][0x2fc] ;  /* 0x0000bf00ff1c7b82 */ /* 0x000e620000000800 */
[----:B------:R4:W-:Y:S01]  /*33b0*/  STL.64 [R1+0xb0], R14 ;  /* 0x0000b00e01007387 */ /* 0x0009e20000100a00 */
[----:B--2---:R-:W-:-:S04]  /*33c0*/  LEA R36, P1, R34, R42, 0x1 ;  /* 0x0000002a22247211 */ /* 0x004fc800078208ff */
[----:B------:R-:W-:Y:S02]  /*33d0*/  LEA.HI.X R37, R34, R7, R6, 0x1, P1 ;  /* 0x0000000722257211 */ /* 0x000fe400008f0c06 */
[----:B----4-:R-:W3:Y:S01]  /*33e0*/  LDC.64 R14, c[0x0][0x338] ;  /* 0x0000ce00ff0e7b82 */ /* 0x010ee20000000a00 */
[----:B------:R-:W-:Y:S02]  /*33f0*/  IMAD.MOV.U32 R6, RZ, RZ, R42 ;  /* 0x000000ffff067224 */ /* 0x000fe400078e002a */
[----:B------:R2:W-:Y:S01]  /*3400*/  STL.64 [R1+0x240], R36 ;  /* 0x0002402401007387 */ /* 0x0005e20000100a00 */
[----:B------:R-:W-:-:S03]  /*3410*/  IMAD.WIDE.U32 R20, R43, UR12, RZ ;  /* 0x0000000c2b147c25 */ /* 0x000fc6000f8e00ff */
[----:B------:R4:W-:Y:S01]  /*3420*/  STL.128 [R1+0x50], R4 ;  /* 0x0000500401007387 */ /* 0x0009e20000100c00 */
[C---:B------:R-:W-:Y:S01]  /*3430*/  IMAD R9, R43.reuse, UR13, R26 ;  /* 0x0000000d2b097c24 */ /* 0x040fe2000f8e021a */
[----:B------:R-:W-:Y:S02]  /*3440*/  SEL R8, R43, RZ, !P0 ;  /* 0x000000ff2b087207 */ /* 0x000fe40004000000 */
[----:B0-----:R-:W-:Y:S01]  /*3450*/  ISETP.GE.AND P1, PT, R204, R39, PT ;  /* 0x00000027cc00720c */ /* 0x001fe20003f26270 */
[----:B------:R-:W-:Y:S01]  /*3460*/  IMAD.IADD R10, R21, 0x1, R9 ;  /* 0x00000001150a7824 */ /* 0x000fe200078e0209 */
[----:B--2---:R-:W0:Y:S01]  /*3470*/  LDC.64 R36, c[0x0][0x2f0] ;  /* 0x0000bc00ff247b82 */ /* 0x004e220000000a00 */
[----:B------:R-:W-:-:S07]  /*3480*/  LEA R34, P0, R20, R40, 0x2 ;  /* 0x0000002814227211 */ /* 0x000fce00078010ff */
[----:B----4-:R-:W2:Y:S01]  /*3490*/  LDC.64 R4, c[0x0][0x310] ;  /* 0x0000c400ff047b82 */ /* 0x010ea20000000a00 */
[----:B------:R-:W-:Y:S01]  /*34a0*/  IMAD.MOV.U32 R9, RZ, RZ, R8 ;  /* 0x000000ffff097224 */ /* 0x000fe200078e0008 */
[----:B------:R-:W-:Y:S01]  /*34b0*/  ULEA.HI.X UR6, UR6, UR11, UR9, 0x1, UP0 ;  /* 0x0000000b06067291 */ /* 0x000fe200080f0c09 */
[----:B------:R-:W-:Y:S02]  /*34c0*/  ISETP.GE.AND P3, PT, R225, R39, PT ;  /* 0x00000027e100720c */ /* 0x000fe40003f66270 */
[----:B------:R-:W-:Y:S02]  /*34d0*/  SEL R6, RZ, 0xffffffff, P1 ;  /* 0xffffffffff067807 */ /* 0x000fe40000800000 */
[----:B------:R-:W-:Y:S02]  /*34e0*/  LEA.HI.X R35, R20, R41, R10, 0x2, P0 ;  /* 0x0000002914237211 */ /* 0x000fe400000f140a */
[----:B------:R-:W-:Y:S01]  /*34f0*/  ISETP.GE.AND P0, PT, R196, R39, PT ;  /* 0x00000027c400720c */ /* 0x000fe20003f06270 */
[----:B---3--:R3:W-:Y:S01]  /*3500*/  STL.128 [R1+0x1c0], R12 ;  /* 0x0001c00c01007387 */ /* 0x0087e20000100c00 */
[----:B------:R-:W-:Y:S01]  /*3510*/  SEL R7, RZ, 0xffffffff, P3 ;  /* 0xffffffffff077807 */ /* 0x000fe20001800000 */
[----:B------:R-:W-:-:S02]  /*3520*/  IMAD.U32 R11, RZ, RZ, UR5 ;  /* 0x00000005ff0b7e24 */ /* 0x000fc4000f8e00ff */
[----:B------:R4:W-:Y:S01]  /*3530*/  STL.64 [R1+0x200], R8 ;  /* 0x0002000801007387 */ /* 0x0009e20000100a00 */
[CC--:B------:R-:W-:Y:S02]  /*3540*/  ISETP.GE.AND P2, PT, R17.reuse, R39.reuse, PT ;  /* 0x000000271100720c */ /* 0x0c0fe40003f46270 */
[-C--:B------:R-:W-:Y:S01]  /*3550*/  ISETP.GE.AND P4, PT, R226, R39.reuse, PT ;  /* 0x00000027e200720c */ /* 0x080fe20003f86270 */
[----:B------:R-:W-:Y:S01]  /*3560*/  VIADD R26, R17, 0x60 ;  /* 0x00000060111a7836 */ /* 0x000fe20000000000 */
[----:B------:R-:W-:Y:S02]  /*3570*/  SEL R10, RZ, 0x1, P2 ;  /* 0x00000001ff0a7807 */ /* 0x000fe40001000000 */
[----:B------:R-:W-:Y:S01]  /*3580*/  ISETP.GE.AND P1, PT, R205, R39, PT ;  /* 0x00000027cd00720c */ /* 0x000fe20003f26270 */
[C---:B------:R-:W-:Y:S01]  /*3590*/  VIADD R21, R17.reuse, 0x80 ;  /* 0x0000008011157836 */ /* 0x040fe20000000000 */
[----:B------:R-:W-:Y:S01]  /*35a0*/  STL.64 [R1+0x88], R38 ;  /* 0x0000882601007387 */ /* 0x000fe20000100a00 */
[----:B------:R-:W-:Y:S01]  /*35b0*/  VIADD R20, R17, 0xa0 ;  /* 0x000000a011147836 */ /* 0x000fe20000000000 */
[----:B------:R-:W1:Y:S01]  /*35c0*/  LDC R41, c[0x0][0x320] ;  /* 0x0000c800ff297b82 */ /* 0x000e620000000800 */
[----:B---3--:R-:W-:Y:S01]  /*35d0*/  IMAD.U32 R12, RZ, RZ, UR6 ;  /* 0x00000006ff0c7e24 */ /* 0x008fe2000f8e00ff */
[----:B----4-:R-:W-:Y:S01]  /*35e0*/  SEL R8, RZ, 0x1, P0 ;  /* 0x00000001ff087807 */ /* 0x010fe20000000000 */
[----:B------:R-:W-:-:S02]  /*35f0*/  IMAD.SHL.U32 R9, R6, 0x2, RZ ;  /* 0x0000000206097824 */ /* 0x000fc400078e00ff */
[----:B------:R-:W-:Y:S02]  /*3600*/  IMAD.SHL.U32 R13, R7, 0x2, RZ ;  /* 0x00000002070d7824 */ /* 0x000fe400078e00ff */
[----:B------:R-:W-:Y:S01]  /*3610*/  IMAD.MOV.U32 R6, RZ, RZ, R11 ;  /* 0x000000ffff067224 */ /* 0x000fe200078e000b */
[----:B------:R-:W-:Y:S01]  /*3620*/  LOP3.LUT R9, R9, 0x2, R8, 0xe2, !PT ;  /* 0x0000000209097812 */ /* 0x000fe200078ee208 */
[----:B------:R-:W-:Y:S01]  /*3630*/  IMAD.MOV.U32 R7, RZ, RZ, R12 ;  /* 0x000000ffff077224 */ /* 0x000fe200078e000c */
[-C--:B------:R-:W-:Y:S01]  /*3640*/  ISETP.GE.AND P3, PT, R208, R39.reuse, PT ;  /* 0x00000027d000720c */ /* 0x080fe20003f66270 */
[----:B------:R-:W-:Y:S01]  /*3650*/  VIADD R8, R38, 0x5f ;  /* 0x0000005f26087836 */ /* 0x000fe20000000000 */
[----:B------:R-:W-:Y:S01]  /*3660*/  LOP3.LUT R10, R13, 0x2, R10, 0xe2, !PT ;  /* 0x000000020d0a7812 */ /* 0x000fe200078ee20a */
[----:B------:R3:W-:Y:S01]  /*3670*/  STL.64 [R1+0x180], R34 ;  /* 0x0001802201007387 */ /* 0x0007e20000100a00 */
[----:B------:R-:W-:Y:S01]  /*3680*/  ISETP.GE.AND P2, PT, R206, R39, PT ;  /* 0x00000027ce00720c */ /* 0x000fe20003f46270 */
[----:B------:R-:W-:Y:S01]  /*3690*/  IMAD.HI R8, R8, 0x2aaaaaab, RZ ;  /* 0x2aaaaaab08087827 */ /* 0x000fe200078e02ff */
[----:B------:R-:W4:Y:S01]  /*36a0*/  LDC.U8 R14, c[0x0][0x410] ;  /* 0x00010400ff0e7b82 */ /* 0x000f220000000000 */
[----:B--2---:R2:W-:Y:S01]  /*36b0*/  STL.128 [R1+0x1a0], R4 ;  /* 0x0001a00401007387 */ /* 0x0045e20000100c00 */
[----:B------:R-:W-:-:S02]  /*36c0*/  SEL R11, RZ, 0x4, P4 ;  /* 0x00000004ff0b7807 */ /* 0x000fc40002000000 */
[----:B------:R-:W-:Y:S02]  /*36d0*/  ISETP.GE.AND P0, PT, R207, R39, PT ;  /* 0x00000027cf00720c */ /* 0x000fe40003f06270 */
[----:B------:R-:W-:Y:S01]  /*36e0*/  LOP3.LUT R10, R10, R11, RZ, 0xfc, !PT ;  /* 0x0000000b0a0a7212 */ /* 0x000fe200078efcff */
[----:B------:R0:W-:Y:S01]  /*36f0*/  STL.64 [R1+0xa0], R38 ;  /* 0x0000a02601007387 */ /* 0x0001e20000100a00 */
[----:B---3--:R-:W3:Y:S01]  /*3700*/  LDC.64 R34, c[0x0][0x408] ;  /* 0x00010200ff227b82 */ /* 0x008ee20000000a00 */
[----:B--2---:R-:W-:Y:S01]  /*3710*/  IMAD.SHL.U32 R4, R39, 0x2, RZ ;  /* 0x0000000227047824 */ /* 0x004fe200078e00ff */
[----:B------:R-:W-:Y:S02]  /*3720*/  SEL R7, RZ, 0x8, P3 ;  /* 0x00000008ff077807 */ /* 0x000fe40001800000 */
[----:B------:R-:W-:Y:S02]  /*3730*/  SEL R6, RZ, 0x4, P2 ;  /* 0x00000004ff067807 */ /* 0x000fe40001000000 */
[----:B------:R-:W-:-:S02]  /*3740*/  SHF.R.U32.HI R5, RZ, 0x1f, R8 ;  /* 0x0000001fff057819 */ /* 0x000fc40000011608 */
[-C--:B0-----:R-:W-:Y:S01]  /*3750*/  ISETP.GE.AND P4, PT, R226, R37.reuse, PT ;  /* 0x00000025e200720c */ /* 0x081fe20003f86270 */
[----:B------:R-:W-:Y:S01]  /*3760*/  STL.U8 [R1+0x81], R10 ;  /* 0x0000810a01007387 */ /* 0x000fe20000100000 */
[-C--:B------:R-:W-:Y:S01]  /*3770*/  ISETP.GE.AND P3, PT, R225, R37.reuse, PT ;  /* 0x00000025e100720c */ /* 0x080fe20003f66270 */
[----:B------:R-:W0:Y:S02]  /*3780*/  LDC R38, c[0x0][0x424] ;  /* 0x00010900ff267b82 */ /* 0x000e240000000800 */
[----:B------:R2:W-:Y:S01]  /*3790*/  STL [R1+0x6c], R4 ;  /* 0x00006c0401007387 */ /* 0x0005e20000100800 */
[----:B------:R-:W-:Y:S02]  /*37a0*/  SEL R11, RZ, 0xffffffff, P3 ;  /* 0xffffffffff0b7807 */ /* 0x000fe40001800000 */
[----:B------:R-:W-:Y:S02]  /*37b0*/  ISETP.GE.AND P2, PT, R17, R37, PT ;  /* 0x000000251100720c */ /* 0x000fe40003f46270 */
[----:B------:R-:W-:-:S02]  /*37c0*/  LEA.HI.SX32 R8, R8, R5, 0x1c ;  /* 0x0000000508087211 */ /* 0x000fc400078fe2ff */
[----:B------:R-:W-:Y:S01]  /*37d0*/  LOP3.LUT R6, R7, R9, R6, 0xfe, !PT ;  /* 0x0000000907067212 */ /* 0x000fe200078efe06 */
[----:B--2---:R-:W-:Y:S01]  /*37e0*/  VIADD R4, R36, 0x5f ;  /* 0x0000005f24047836 */ /* 0x004fe20000000000 */
[----:B------:R-:W-:Y:S01]  /*37f0*/  SEL R5, RZ, 0x10, P1 ;  /* 0x00000010ff057807 */ /* 0x000fe20000800000 */
[----:B------:R-:W-:Y:S01]  /*3800*/  IMAD.SHL.U32 R12, R11, 0x2, RZ ;  /* 0x000000020b0c7824 */ /* 0x000fe200078e00ff */
[----:B------:R-:W-:Y:S01]  /*3810*/  SEL R7, RZ, 0x20, P0 ;  /* 0x00000020ff077807 */ /* 0x000fe20000000000 */
[----:B------:R-:W-:Y:S01]  /*3820*/  IMAD.HI R4, R4, 0x2aaaaaab, RZ ;  /* 0x2aaaaaab04047827 */ /* 0x000fe200078e02ff */
[----:B------:R-:W-:Y:S01]  /*3830*/  SEL R9, RZ, 0x1, P2 ;  /* 0x00000001ff097807 */ /* 0x000fe20001000000 */
[----:B------:R-:W-:Y:S01]  /*3840*/  STL [R1+0xb8], R8 ;  /* 0x0000b80801007387 */ /* 0x000fe20000100800 */
[----:B------:R-:W-:Y:S01]  /*3850*/  ISETP.GE.AND P0, PT, R26, R37, PT ;  /* 0x000000251a00720c */ /* 0x000fe20003f06270 */
[----:B------:R-:W2:Y:S01]  /*3860*/  LDC.64 R10, c[0x0][0x418] ;  /* 0x00010600ff0a7b82 */ /* 0x000ea20000000a00 */
[----:B------:R-:W-:Y:S01]  /*3870*/  LOP3.LUT R6, R7, R6, R5, 0xfe, !PT ;  /* 0x0000000607067212 */ /* 0x000fe200078efe05 */
[----:B------:R-:W-:Y:S01]  /*3880*/  STL [R1+0xd8], R8 ;  /* 0x0000d80801007387 */ /* 0x000fe20000100800 */
[----:B------:R-:W-:-:S02]  /*3890*/  SHF.R.U32.HI R5, RZ, 0x1f, R4 ;  /* 0x0000001fff057819 */ /* 0x000fc40000011604 */
[----:B------:R-:W-:Y:S01]  /*38a0*/  LOP3.LUT R9, R12, 0x2, R9, 0xe2, !PT ;  /* 0x000000020c097812 */ /* 0x000fe200078ee209 */
[----:B------:R-:W-:Y:S01]  /*38b0*/  STL [R1+0xf8], R8 ;  /* 0x0000f80801007387 */ /* 0x000fe20000100800 */
[----:B------:R-:W-:Y:S01]  /*38c0*/  SEL R7, RZ, 0x8, P0 ;  /* 0x00000008ff077807 */ /* 0x000fe20000000000 */
[----:B------:R-:W4:Y:S02]  /*38d0*/  LDC.64 R12, c[0x0][0x300] ;  /* 0x0000c000ff0c7b82 */ /* 0x000f240000000a00 */
[----:B------:R1:W-:Y:S01]  /*38e0*/  STL [R1+0x118], R8 ;  /* 0x0001180801007387 */ /* 0x0003e20000100800 */
[-C--:B------:R-:W-:Y:S02]  /*38f0*/  ISETP.GE.AND P0, PT, R21, R37.reuse, PT ;  /* 0x000000251500720c */ /* 0x080fe40003f06270 */
[----:B------:R-:W-:Y:S01]  /*3900*/  ISETP.GE.AND P1, PT, R20, R37, PT ;  /* 0x000000251400720c */ /* 0x000fe20003f26270 */
[----:B------:R3:W-:Y:S01]  /*3910*/  STL.U8 [R1+0x80], R6 ;  /* 0x0000800601007387 */ /* 0x0007e20000100000 */
[----:B------:R-:W-:-:S02]  /*3920*/  LEA.HI.SX32 R4, R4, R5, 0x1c ;  /* 0x0000000504047211 */ /* 0x000fc400078fe2ff */
[----:B-1----:R-:W-:-:S04]  /*3930*/  SEL R8, RZ, 0x4, P4 ;  /* 0x00000004ff087807 */ /* 0x002fc80002000000 */
[----:B------:R-:W-:Y:S02]  /*3940*/  LOP3.LUT R5, R7, R9, R8, 0xfe, !PT ;  /* 0x0000000907057212 */ /* 0x000fe400078efe08 */
[----:B---3--:R-:W-:Y:S02]  /*3950*/  SEL R6, RZ, 0x10, P0 ;  /* 0x00000010ff067807 */ /* 0x008fe40000000000 */
[----:B------:R-:W-:-:S04]  /*3960*/  SEL R8, RZ, 0x20, P1 ;  /* 0x00000020ff087807 */ /* 0x000fc80000800000 */
[----:B------:R-:W-:Y:S02]  /*3970*/  LOP3.LUT R6, R8, R5, R6, 0xfe, !PT ;  /* 0x0000000508067212 */ /* 0x000fe400078efe06 */
[----:B------:R-:W-:-:S03]  /*3980*/  LOP3.LUT P0, RZ, R233, 0x4, RZ, 0xc0, !PT ;  /* 0x00000004e9ff7812 */ /* 0x000fc6000780c0ff */
[----:B------:R-:W-:Y:S04]  /*3990*/  STL.U8 [R1+0x1d8], R6 ;  /* 0x0001d80601007387 */ /* 0x000fe80000100000 */
[----:B------:R-:W-:Y:S04]  /*39a0*/  STL.U8 [R1+0x1d9], R6 ;  /* 0x0001d90601007387 */ /* 0x000fe80000100000 */
[----:B------:R1:W-:Y:S01]  /*39b0*/  STL.U8 [R1+0x250], R6 ;  /* 0x0002500601007387 */ /* 0x0003e20000100000 */
[----:B------:R-:W-:Y:S01]  /*39c0*/  IMAD.MOV.U32 R40, RZ, RZ, R36 ;  /* 0x000000ffff287224 */ /* 0x000fe200078e0024 */
[----:B------:R-:W-:Y:S01]  /*39d0*/  LOP3.LUT R7, R214, 0x18, R17, 0xf8, !PT ;  /* 0x00000018d6077812 */ /* 0x000fe200078ef811 */
[----:B-1----:R-:W-:-:S05]  /*39e0*/  IMAD.MOV.U32 R6, RZ, RZ, 0x20 ;  /* 0x00000020ff067424 */ /* 0x002fca00078e00ff */
[----:B------:R-:W-:Y:S01]  /*39f0*/  SEL R6, R6, 0xffffffe0, !P0 ;  /* 0xffffffe006067807 */ /* 0x000fe20004000000 */
[----:B------:R-:W-:Y:S01]  /*3a00*/  STL.64 [R1+0x188], R36 ;  /* 0x0001882401007387 */ /* 0x000fe20000100a00 */
[----:B------:R-:W-:-:S03]  /*3a10*/  LOP3.LUT R8, R7, R216, RZ, 0x3c, !PT ;  /* 0x000000d807087212 */ /* 0x000fc600078e3cff */
[----:B------:R-:W-:Y:S04]  /*3a20*/  STL.64 [R1+0x1b0], R40 ;  /* 0x0001b02801007387 */ /* 0x000fe80000100a00 */
[----:B----4-:R-:W-:Y:S04]  /*3a30*/  STL.64 [R1+0x48], R12 ;  /* 0x0000480c01007387 */ /* 0x010fe80000100a00 */
[----:B------:R-:W-:Y:S04]  /*3a40*/  STL.64 [R1+0x198], R12 ;  /* 0x0001980c01007387 */ /* 0x000fe80000100a00 */
[----:B------:R-:W-:Y:S04]  /*3a50*/  STL.64 [R1+0xa8], R34 ;  /* 0x0000a82201007387 */ /* 0x000fe80000100a00 */
[----:B--2---:R-:W-:Y:S04]  /*3a60*/  STL.64 [R1+0x168], R10 ;  /* 0x0001680a01007387 */ /* 0x004fe80000100a00 */
[----:B------:R-:W-:Y:S04]  /*3a70*/  STL.U8 [R1+0x6a], R14 ;  /* 0x00006a0e01007387 */ /* 0x000fe80000100000 */
[----:B0-----:R-:W-:Y:S04]  /*3a80*/  STL [R1+0x178], R38 ;  /* 0x0001782601007387 */ /* 0x001fe80000100800 */
[----:B------:R-:W-:Y:S04]  /*3a90*/  STL [R1+0x190], R28 ;  /* 0x0001901c01007387 */ /* 0x000fe80000100800 */
[----:B------:R-:W-:Y:S04]  /*3aa0*/  STL [R1+0x1b8], R28 ;  /* 0x0001b81c01007387 */ /* 0x000fe80000100800 */
[----:B------:R-:W-:Y:S04]  /*3ab0*/  STL.128 [R1+0x1e0], RZ ;  /* 0x0001e0ff01007387 */ /* 0x000fe80000100c00 */
[----:B------:R-:W-:Y:S04]  /*3ac0*/  STL.64 [R1+0x1f0], RZ ;  /* 0x0001f0ff01007387 */ /* 0x000fe80000100a00 */
[----:B------:R-:W-:Y:S04]  /*3ad0*/  STL.64 [R1+0x1f8], RZ ;  /* 0x0001f8ff01007387 */ /* 0x000fe80000100a00 */
[----:B------:R-:W-:Y:S04]  /*3ae0*/  STL.64 [R1+0x248], R16 ;  /* 0x0002481001007387 */ /* 0x000fe80000100a00 */
[----:B------:R-:W-:Y:S04]  /*3af0*/  STL [R1+0x170], R192 ;  /* 0x000170c001007387 */ /* 0x000fe80000100800 */
[----:B------:R-:W-:Y:S01]  /*3b00*/  STL [R1+0x218], R6 ;  /* 0x0002180601007387 */ /* 0x000fe20000100800 */
[----:B------:R-:W-:-:S03]  /*3b10*/  IMAD R7, R215, 0x200, R8 ;  /* 0x00000200d7077824 */ /* 0x000fc600078e0208 */
[----:B------:R-:W-:Y:S01]  /*3b20*/  STL [R1+0x40], R4 ;  /* 0x0000400401007387 */ /* 0x000fe20000100800 */
[----:B------:R-:W-:-:S03]  /*3b30*/  IMAD.WIDE.U32 R2, R7, 0x2, R2 ;  /* 0x0000000207027825 */ /* 0x000fc600078e0002 */
[----:B------:R0:W-:Y:S01]  /*3b40*/  STL [R1+0x228], R4 ;  /* 0x0002280401007387 */ /* 0x0001e20000100800 */
[----:B------:R-:W-:Y:S02]  /*3b50*/  SHF.R.U32.HI R44, RZ, 0x7, R44 ;  /* 0x00000007ff2c7819 */ /* 0x000fe4000001162c */
[----:B0-----:R-:W-:Y:S01]  /*3b60*/  IADD3 R4, P0, R17, UR4, RZ ;  /* 0x0000000411047c10 */ /* 0x001fe2000ff1e0ff */
[----:B------:R-:W-:Y:S02]  /*3b70*/  ULDC.64 UR4, c[0x0][0x338] ;  /* 0x0000ce0000047ab9 */ /* 0x000fe40000000a00 */
[----:B------:R-:W-:Y:S01]  /*3b80*/  IMAD R33, R33, UR4, RZ ;  /* 0x0000000421217c24 */ /* 0x000fe2000f8e02ff */
[----:B------:R-:W-:Y:S01]  /*3b90*/  IADD3.X R5, R29, UR8, RZ, P0, !PT ;  /* 0x000000081d057c10 */ /* 0x000fe200087fe4ff */
[----:B------:R0:W-:Y:S01]  /*3ba0*/  STL.64 [R1+0x220], R2 ;  /* 0x0002200201007387 */ /* 0x0001e20000100a00 */
[----:B------:R-:W-:Y:S02]  /*3bb0*/  IMAD.U32 R81, RZ, RZ, UR29 ;  /* 0x0000001dff517e24 */ /* 0x000fe4000f8e00ff */
[----:B------:R-:W-:-:S02]  /*3bc0*/  IMAD R33, R32, UR5, R33 ;  /* 0x0000000520217c24 */ /* 0x000fc4000f8e0221 */
[----:B------:R-:W-:Y:S01]  /*3bd0*/  IMAD.WIDE.U32 R4, R32, UR4, R4 ;  /* 0x0000000420047c25 */ /* 0x000fe2000f8e0004 */
[----:B------:R1:W-:Y:S01]  /*3be0*/  STL [R1+0x160], R0 ;  /* 0x0001600001007387 */ /* 0x0003e20000100800 */
[----:B0-----:R-:W-:Y:S02]  /*3bf0*/  IADD3 R2, P0, R16, R0, RZ ;  /* 0x0000000010027210 */ /* 0x001fe40007f1e0ff */
[----:B------:R-:W-:Y:S02]  /*3c00*/  VIADD R81, R81, 0x258 ;  /* 0x0000025851517836 */ /* 0x000fe40000000000 */
[----:B------:R-:W-:Y:S02]  /*3c10*/  IMAD.IADD R80, R5, 0x1, R33 ;  /* 0x0000000105507824 */ /* 0x000fe400078e0221 */
[----:B------:R-:W-:Y:S02]  /*3c20*/  IMAD.X R3, R31, 0x1, R30, P0 ;  /* 0x000000011f037824 */ /* 0x000fe400000e061e */
[----:B-1----:R-:W-:-:S07]  /*3c30*/  VIADD R0, R44, 0x8 ;  /* 0x000000082c007836 */ /* 0x002fce0000000000 */
.L_x_5139:
[----:B------:R-:W-:Y:S01]  /*3c40*/  VIADD R77, R77, 0xffffffff ;  /* 0xffffffff4d4d7836 */ /* 0x000fe20000000000 */
[----:B------:R-:W-:Y:S05]  /*3c50*/  YIELD ;  /* 0x0000000000007946 */ /* 0x000fea0003800000 */
[----:B------:R-:W-:Y:S01]  /*3c60*/  BSSY B1, `(.L_x_5131) ;  /* 0x0000004000017945 */ /* 0x000fe20003800000 */
[----:B------:R-:W-:Y:S02]  /*3c70*/  ISETP.GT.AND P6, PT, R77, R78, PT ;  /* 0x0000004e4d00720c */ /* 0x000fe40003fc4270 */
[----:B0-----:R-:W-:-:S11]  /*3c80*/  MOV R96, 0x3ca0 ;  /* 0x00003ca000607802 */ /* 0x001fd60000000f00 */
[----:B-----5:R-:W-:Y:S05]  /*3c90*/  CALL.REL.NOINC `($_ZN7cutlass13device_kernelIN5flash11enable_sm90INS1_16FlashAttnFwdSm90INS1_25CollectiveMainloopFwdSm90ILi2EN4cute5tupleIJNS5_1CILi1EEES8_S8_EEENS6_IJNS7_ILi128EEENS7_ILi96EEENS7_ILi192EEEEEELi192ENS_10bfloat16_tEfNS_4arch4Sm90ELb0ELb1ELb1ELb1ELb0ELb1ELb0ELb1ELb1ELb1ELb0ELb0EEENS1_21CollectiveEpilogueFwdINS6_IJSA_SC_SB_EEES9_SE_SG_Li256ELb1ELb1ELb0ELb0EEENS1_36VarlenDynamicPersistentTileSchedulerILi128ELi96ELi256ELi128ELb0ELb1ELb1ELb1ELb0ELb1EEEEEEEEEvNT_6ParamsE$_ZZN5flash25CollectiveMainloopFwdSm90ILi2EN4cute5tupleIJNS1_1CILi1EEES4_S4_EEENS2_IJNS3_ILi128EEENS3_ILi96EEENS3_ILi192EEEEEELi192EN7cutlass10bfloat16_tEfNSA_4arch4Sm90ELb0ELb1ELb1ELb1ELb0ELb1ELb0ELb1ELb1ELb1ELb0ELb0EE12store_kv_newINS_16FlashAttnFwdSm90ISE_NS_21CollectiveEpilogueFwdINS2_IJS6_S8_S7_EEES5_SB_SD_Li256ELb1ELb1ELb0ELb0EEENS_36VarlenDynamicPersistentTileSchedulerILi128ELi96ELi256ELi128ELb0ELb1ELb1ELb1ELb0ELb1EEEE13SharedStorageEEEbRKNSE_6ParamsENSA_25PipelineTmaAsyncNoClusterILi2ENSA_16PipelineTmaAsyncILi2EEEEESU_RNSA_13PipelineStateILj2EEEiRT_RKNS_16SeqlenInfoQKNewKILb1ELb1EEENS2_IJiiiiEEEENKUliRKT_E_clISW_EEDaiS17_) ;  /* 0x0000023800987944 */ /* 0x020fea0003c00000 */
[----:B------:R-:W-:Y:S05]  /*3ca0*/  BSYNC B1 ;  /* 0x0000000000017941 */ /* 0x000fea0003800000 */
.L_x_5131:
[----:B------:R0:W5:Y:S01]  /*3cb0*/  LDL R48, [R1+0x2bc] ;  /* 0x0002bc0001307983 */ /* 0x0001620000100800 */
[----:B------:R-:W-:-:S13]  /*3cc0*/  R2UR UR4, R202 ;  /* 0x00000000ca0472ca */ /* 0x000fda00000e0000 */
[----:B------:R-:W-:-:S06]  /*3cd0*/  UISETP.NE.AND UP0, UPT, UR4, 0x3, UPT ;  /* 0x000000030400788c */ /* 0x000fcc000bf05270 */
[----:B------:R-:W-:-:S13]  /*3ce0*/  PLOP3.LUT P0, PT, PT, PT, UP0, 0x80, 0x0 ;  /* 0x000000000000781c */ /* 0x000fda0003f0f008 */
[----:B0-----:R-:W-:Y:S05]  /*3cf0*/  @!P0 BRA `(.L_x_5132) ;  /* 0x0000000000048947 */ /* 0x001fea0003800000 */
[----:B------:R-:W-:Y:S01]  /*3d00*/  BPT.TRAP 0x1 ;  /* 0x000000040000795c */ /* 0x000fe20000300000 */
.L_x_5132:
[----:B------:R-:W-:Y:S01]  /*3d10*/  LEA R49, R27, UR39, 0x3 ;  /* 0x000000271b317c11 */ /* 0x000fe2000f8e18ff */
[----:B------:R-:W-:Y:S01]  /*3d20*/  BSSY B0, `(.L_x_5133) ;  /* 0x0000004000007945 */ /* 0x000fe20003800000 */
[----:B-----5:R-:W-:-:S04]  /*3d30*/  SHF.L.U32 R8, R48, 0x1f, RZ ;  /* 0x0000001f30087819 */ /* 0x020fc800000006ff */
[----:B------:R-:W0:Y:S02]  /*3d40*/  SYNCS.PHASECHK.TRANS64.TRYWAIT P0, [R49+URZ+0x308b0], R8 ;  /* 0x0308b008310075a7 */ /* 0x000e24000800017f */
[----:B0-----:R-:W-:Y:S05]  /*3d50*/  @!P0 BRA `(.L_x_5134) ;  /* 0x0000020c00d48947 */ /* 0x001fea0003800000 */
.L_x_5478:
[----:B------:R-:W-:Y:S05]  /*3d60*/  BSYNC B0 ;  /* 0x0000000000007941 */ /* 0x000fea0003800000 */
.L_x_5133:
[----:B0-----:R-:W2:Y:S01]  /*3d70*/  LDL R8, [R1+0x60] ;  /* 0x0000600001087983 */ /* 0x001ea20000100800 */
[----:B------:R-:W-:Y:S01]  /*3d80*/  IMAD R9, R27, 0x4800, R7 ;  /* 0x000048001b097824 */ /* 0x000fe200078e0207 */
[----:B------:R-:W-:Y:S01]  /*3d90*/  BSSY B0, `(.L_x_5135) ;  /* 0x0000028000007945 */ /* 0x000fe20003800000 */
[----:B------:R-:W-:-:S04]  /*3da0*/  IMAD.WIDE R40, R77, 0x60, R2 ;  /* 0x000000604d287825 */ /* 0x000fc800078e0202 */
[----:B------:R-:W-:Y:S02]  /*3db0*/  IMAD.IADD R11, R6, 0x1, R9 ;  /* 0x00000001060b7824 */ /* 0x000fe400078e0209 */
[--C-:B------:R-:W-:Y:S02]  /*3dc0*/  IMAD R44, R9, 0x2, R24.reuse ;  /* 0x00000002092c7824 */ /* 0x100fe400078e0218 */
[----:B------:R-:W-:Y:S02]  /*3dd0*/  IMAD R45, R11, 0x2, R24 ;  /* 0x000000020b2d7824 */ /* 0x000fe400078e0218 */
[----:B--2---:R-:W-:-:S05]  /*3de0*/  IMAD R8, R77, -0x60, R8 ;  /* 0xffffffa04d087824 */ /* 0x004fca00078e0208 */
[----:B------:R-:W-:-:S04]  /*3df0*/  VIMNMX R8, R8, 0x60, PT ;  /* 0x0000006008087848 */ /* 0x000fc80003fe0100 */
[-C--:B------:R-:W-:Y:S02]  /*3e00*/  ISETP.GE.AND P1, PT, R16, R8.reuse, PT ;  /* 0x000000081000720c */ /* 0x080fe40003f26270 */
[----:B------:R-:W-:-:S11]  /*3e10*/  ISETP.GE.AND P0, PT, R201, R8, PT ;  /* 0x00000008c900720c */ /* 0x000fd60003f06270 */
[----:B------:R-:W-:Y:S05]  /*3e20*/  @P1 BRA `(.L_x_5136) ;  /* 0x0000000000781947 */ /* 0x000fea0003800000 */
[----:B------:R-:W-:Y:S01]  /*3e30*/  ISETP.GE.AND P3, PT, R17, UR44, PT ;  /* 0x0000002c11007c0c */ /* 0x000fe2000bf66270 */
[----:B------:R-:W-:Y:S01]  /*3e40*/  ULDC.64 UR4, c[0x0][0x328] ;  /* 0x0000ca0000047ab9 */ /* 0x000fe20000000a00 */
[----:B------:R-:W-:Y:S01]  /*3e50*/  IMAD.MOV.U32 R12, RZ, RZ, R4 ;  /* 0x000000ffff0c7224 */ /* 0x000fe200078e0004 */
[----:B------:R-:W-:Y:S01]  /*3e60*/  ULDC.64 UR6, c[0x0][0x208] ;  /* 0x0000820000067ab9 */ /* 0x000fe20000000a00 */
[----:B------:R-:W-:Y:S01]  /*3e70*/  IMAD R15, R41, UR4, RZ ;  /* 0x00000004290f7c24 */ /* 0x000fe2000f8e02ff */
[----:B------:R-:W-:Y:S01]  /*3e80*/  ISETP.GE.AND P4, PT, R21, UR44, PT ;  /* 0x0000002c15007c0c */ /* 0x000fe2000bf86270 */
[----:B------:R-:W-:Y:S01]  /*3e90*/  IMAD.MOV.U32 R13, RZ, RZ, R80 ;  /* 0x000000ffff0d7224 */ /* 0x000fe200078e0050 */
[----:B------:R-:W-:Y:S01]  /*3ea0*/  ISETP.GE.AND P5, PT, R20, UR44, PT ;  /* 0x0000002c14007c0c */ /* 0x000fe2000bfa6270 */
[C---:B------:R-:W-:Y:S02]  /*3eb0*/  IMAD R15, R40.reuse, UR5, R15 ;  /* 0x00000005280f7c24 */ /* 0x040fe4000f8e020f */
[----:B------:R-:W-:-:S03]  /*3ec0*/  IMAD.WIDE.U32 R12, R40, UR4, R12 ;  /* 0x00000004280c7c25 */ /* 0x000fc6000f8e000c */
[----:B------:R-:W0:Y:S01]  /*3ed0*/  @!P3 LDS.128 R8, [R44] ;  /* 0x000000002c08b984 */ /* 0x000e220000000c00 */
[----:B------:R-:W-:Y:S01]  /*3ee0*/  IMAD.IADD R15, R13, 0x1, R15 ;  /* 0x000000010d0f7824 */ /* 0x000fe200078e020f */
[C---:B------:R-:W-:Y:S01]  /*3ef0*/  LEA R42, P1, R12.reuse, UR40, 0x1 ;  /* 0x000000280c2a7c11 */ /* 0x040fe2000f8208ff */
[C---:B------:R-:W-:Y:S02]  /*3f00*/  VIADD R13, R17.reuse, 0x20 ;  /* 0x00000020110d7836 */ /* 0x040fe40000000000 */
[----:B------:R-:W1:Y:S01]  /*3f10*/  @!P4 LDS.128 R32, [R44+0x6000] ;  /* 0x006000002c20c984 */ /* 0x000e620000000c00 */
[----:B------:R-:W-:Y:S01]  /*3f20*/  LEA.HI.X R43, R12, UR41, R15, 0x1, P1 ;  /* 0x000000290c2b7c11 */ /* 0x000fe200088f0c0f */
[----:B------:R-:W-:Y:S01]  /*3f30*/  VIADD R12, R17, 0x40 ;  /* 0x00000040110c7836 */ /* 0x000fe20000000000 */
[----:B------:R-:W-:Y:S01]  /*3f40*/  ISETP.GE.AND P2, PT, R13, UR44, PT ;  /* 0x0000002c0d007c0c */ /* 0x000fe2000bf46270 */
[----:B------:R-:W2:Y:S03]  /*3f50*/  @!P5 LDS.128 R36, [R45+0x6000] ;  /* 0x006000002d24d984 */ /* 0x000ea60000000c00 */
[----:B------:R-:W-:-:S13]  /*3f60*/  ISETP.GE.AND P1, PT, R12, UR44, PT ;  /* 0x0000002c0c007c0c */ /* 0x000fda000bf26270 */
[----:B------:R-:W3:Y:S04]  /*3f70*/  @!P1 LDS.128 R12, [R44+0x3000] ;  /* 0x003000002c0c9984 */ /* 0x000ee80000000c00 */
[----:B0-----:R-:W-:Y:S01]  /*3f80*/  @!P3 STG.E.128 desc[UR6][R42.64], R8 ;  /* 0x000000082a00b986 */ /* 0x001fe2000c101d06 */
[----:B------:R-:W-:-:S03]  /*3f90*/  ISETP.GE.AND P3, PT, R26, UR44, PT ;  /* 0x0000002c1a007c0c */ /* 0x000fc6000bf66270 */
[----:B------:R-:W0:Y:S04]  /*3fa0*/  @!P2 LDS.128 R8, [R45] ;  /* 0x000000002d08a984 */ /* 0x000e280000000c00 */
[----:B-1----:R-:W-:Y:S04]  /*3fb0*/  @!P4 STG.E.128 desc[UR6][R42.64+0x100], R32 ;  /* 0x000100202a00c986 */ /* 0x002fe8000c101d06 */
[----:B--2---:R-:W-:Y:S04]  /*3fc0*/  @!P5 STG.E.128 desc[UR6][R42.64+0x140], R36 ;  /* 0x000140242a00d986 */ /* 0x004fe8000c101d06 */
[----:B------:R-:W1:Y:S04]  /*3fd0*/  @!P3 LDS.128 R28, [R45+0x3000] ;  /* 0x003000002d1cb984 */ /* 0x000e680000000c00 */
[----:B---3--:R2:W-:Y:S04]  /*3fe0*/  @!P1 STG.E.128 desc[UR6][R42.64+0x80], R12 ;  /* 0x0000800c2a009986 */ /* 0x0085e8000c101d06 */
[----:B0-----:R2:W-:Y:S04]  /*3ff0*/  @!P2 STG.E.128 desc[UR6][R42.64+0x40], R8 ;  /* 0x000040082a00a986 */ /* 0x0015e8000c101d06 */
[----:B-1----:R2:W-:Y:S02]  /*4000*/  @!P3 STG.E.128 desc[UR6][R42.64+0xc0], R28 ;  /* 0x0000c01c2a00b986 */ /* 0x0025e4000c101d06 */
.L_x_5136:
[----:B------:R-:W-:Y:S05]  /*4010*/  BSYNC B0 ;  /* 0x0000000000007941 */ /* 0x000fea0003800000 */
.L_x_5135:
[----:B------:R-:W-:Y:S04]  /*4020*/  BSSY B0, `(.L_x_5137) ;  /* 0x0000022000007945 */ /* 0x000fe80003800000 */
[----:B------:R-:W-:Y:S05]  /*4030*/  @P0 BRA `(.L_x_5138) ;  /* 0x0000000000800947 */ /* 0x000fea0003800000 */
[----:B--2---:R-:W-:Y:S01]  /*4040*/  IADD3 R11, P0, R40, 0x40, RZ ;  /* 0x00000040280b7810 */ /* 0x004fe20007f1e0ff */
[----:B------:R-:W-:Y:S01]  /*4050*/  ULDC.64 UR4, c[0x0][0x328] ;  /* 0x0000ca0000047ab9 */ /* 0x000fe20000000a00 */
[----:B------:R-:W-:Y:S01]  /*4060*/  IMAD.MOV.U32 R8, RZ, RZ, R4 ;  /* 0x000000ffff087224 */ /* 0x000fe200078e0004 */
[----:B------:R-:W-:Y:S01]  /*4070*/  ISETP.GE.AND P3, PT, R17, UR44, PT ;  /* 0x0000002c11007c0c */ /* 0x000fe2000bf66270 */
[----:B------:R-:W-:Y:S01]  /*4080*/  IMAD.MOV.U32 R9, RZ, RZ, R80 ;  /* 0x000000ffff097224 */ /* 0x000fe200078e0050 */
[----:B------:R-:W-:Y:S01]  /*4090*/  ISETP.GE.AND P1, PT, R21, UR44, PT ;  /* 0x0000002c15007c0c */ /* 0x000fe2000bf26270 */
[----:B------:R-:W-:Y:S01]  /*40a0*/  IMAD.X R40, RZ, RZ, R41, P0 ;  /* 0x000000ffff287224 */ /* 0x000fe200000e0629 */
[----:B------:R-:W-:Y:S01]  /*40b0*/  ISETP.GE.AND P5, PT, R20, UR44, PT ;  /* 0x0000002c14007c0c */ /* 0x000fe2000bfa6270 */
[----:B------:R-:W-:Y:S01]  /*40c0*/  VIADD R10, R17, 0x40 ;  /* 0x00000040110a7836 */ /* 0x000fe20000000000 */
[----:B------:R-:W-:Y:S01]  /*40d0*/  ULDC.64 UR6, c[0x0][0x208] ;  /* 0x0000820000067ab9 */ /* 0x000fe20000000a00 */
[----:B------:R-:W-:-:S02]  /*40e0*/  IMAD R40, R40, UR4, RZ ;  /* 0x0000000428287c24 */ /* 0x000fc4000f8e02ff */
[----:B------:R-:W-:Y:S01]  /*40f0*/  IMAD.WIDE.U32 R8, R11, UR4, R8 ;  /* 0x000000040b087c25 */ /* 0x000fe2000f8e0008 */
[----:B------:R-:W-:-:S03]  /*4100*/  ISETP.GE.AND P2, PT, R10, UR44, PT ;  /* 0x0000002c0a007c0c */ /* 0x000fc6000bf46270 */
[----:B------:R-:W-:Y:S01]  /*4110*/  IMAD R11, R11, UR5, R40 ;  /* 0x000000050b0b7c24 */ /* 0x000fe2000f8e0228 */
[----:B------:R-:W-:Y:S01]  /*4120*/  LEA R46, P4, R8, UR40, 0x1 ;  /* 0x00000028082e7c11 */ /* 0x000fe2000f8808ff */
[----:B------:R-:W-:Y:S01]  /*4130*/  VIADD R10, R17, 0x20 ;  /* 0x00000020110a7836 */ /* 0x000fe20000000000 */
[----:B------:R-:W0:Y:S01]  /*4140*/  @!P1 LDS.128 R28, [R44+0x8000] ;  /* 0x008000002c1c9984 */ /* 0x000e220000000c00 */
[----:B------:R-:W-:-:S03]  /*4150*/  IMAD.IADD R9, R9, 0x1, R11 ;  /* 0x0000000109097824 */ /* 0x000fc600078e020b */
[----:B------:R-:W-:Y:S01]  /*4160*/  ISETP.GE.AND P0, PT, R10, UR44, PT ;  /* 0x0000002c0a007c0c */ /* 0x000fe2000bf06270 */
[----:B------:R-:W1:Y:S01]  /*4170*/  @!P5 LDS.128 R40, [R45+0x8000] ;  /* 0x008000002d28d984 */ /* 0x000e620000000c00 */
[----:B------:R-:W-:Y:S02]  /*4180*/  LEA.HI.X R47, R8, UR41, R9, 0x1, P4 ;  /* 0x00000029082f7c11 */ /* 0x000fe4000a0f0c09 */
[----:B------:R-:W-:Y:S01]  /*4190*/  ISETP.GE.AND P4, PT, R26, UR44, PT ;  /* 0x0000002c1a007c0c */ /* 0x000fe2000bf86270 */
[----:B------:R-:W2:Y:S04]  /*41a0*/  @!P3 LDS.128 R8, [R44+0x2000] ;  /* 0x002000002c08b984 */ /* 0x000ea80000000c00 */
[----:B------:R-:W3:Y:S04]  /*41b0*/  @!P2 LDS.128 R12, [R44+0x5000] ;  /* 0x005000002c0ca984 */ /* 0x000ee80000000c00 */
[----:B------:R-:W4:Y:S04]  /*41c0*/  @!P0 LDS.128 R32, [R45+0x2000] ;  /* 0x002000002d208984 */ /* 0x000f280000000c00 */
[----:B------:R-:W5:Y:S04]  /*41d0*/  @!P4 LDS.128 R36, [R45+0x5000] ;  /* 0x005000002d24c984 */ /* 0x000f680000000c00 */
[----:B0-----:R0:W-:Y:S04]  /*41e0*/  @!P1 STG.E.128 desc[UR6][R46.64+0x100], R28 ;  /* 0x0001001c2e009986 */ /* 0x0011e8000c101d06 */
[----:B-1----:R0:W-:Y:S04]  /*41f0*/  @!P5 STG.E.128 desc[UR6][R46.64+0x140], R40 ;  /* 0x000140282e00d986 */ /* 0x0021e8000c101d06 */
[----:B--2---:R0:W-:Y:S04]  /*4200*/  @!P3 STG.E.128 desc[UR6][R46.64], R8 ;  /* 0x000000082e00b986 */ /* 0x0041e8000c101d06 */
[----:B---3--:R0:W-:Y:S04]  /*4210*/  @!P2 STG.E.128 desc[UR6][R46.64+0x80], R12 ;  /* 0x0000800c2e00a986 */ /* 0x0081e8000c101d06 */
[----:B----4-:R0:W-:Y:S04]  /*4220*/  @!P0 STG.E.128 desc[UR6][R46.64+0x40], R32 ;  /* 0x000040202e008986 */ /* 0x0101e8000c101d06 */
[----:B-----5:R0:W-:Y:S02]  /*4230*/  @!P4 STG.E.128 desc[UR6][R46.64+0xc0], R36 ;  /* 0x0000c0242e00c986 */ /* 0x0201e4000c101d06 */
.L_x_5138:
[----:B------:R-:W-:Y:S05]  /*4240*/  BSYNC B0 ;  /* 0x0000000000007941 */ /* 0x000fea0003800000 */
.L_x_5137:
[----:B0-2---:R-:W0:Y:S01]  /*4250*/  S2R R8, SR_TID.X ;  /* 0x0000000000087919 */ /* 0x005e220000002100 */
[----:B------:R-:W-:Y:S01]  /*4260*/  @!PT LDS RZ, [RZ] ;  /* 0x00000000fffff984 */ /* 0x000fe20000000800 */
[----:B------:R-:W-:Y:S01]  /*4270*/  @!PT LDS RZ, [RZ] ;  /* 0x00000000fffff984 */ /* 0x000fe20000000800 */
[----:B------:R-:W-:Y:S01]  /*4280*/  @!PT LDS RZ, [RZ] ;  /* 0x00000000fffff984 */ /* 0x000fe20000000800 */
[----:B------:R-:W-:Y:S01]  /*4290*/  @!PT LDS RZ, [RZ] ;  /* 0x00000000fffff984 */ /* 0x000fe20000000800 */
[----:B------:R1:W-:Y:S06]  /*42a0*/  MEMBAR.ALL.CTA ;  /* 0x0000000000007992 */ /* 0x0003ec0000008000 */
[----:B-1----:R-:W1:Y:S01]  /*42b0*/  FENCE.VIEW.ASYNC.S ;  /* 0x00000000000073c6 */ /* 0x002e620000000000 */
[----:B------:R-:W-:Y:S05]  /*42c0*/  WARPSYNC.ALL ;  /* 0x0000000000007948 */ /* 0x000fea0003800000 */
[----:B0-----:R-:W-:-:S04]  /*42d0*/  LOP3.LUT R8, R8, 0x7f, RZ, 0xc0, !PT ;  /* 0x0000007f08087812 */ /* 0x001fc800078ec0ff */
[----:B------:R-:W-:Y:S01]  /*42e0*/  ISETP.NE.AND P0, PT, R8, RZ, PT ;  /* 0x000000ff0800720c */ /* 0x000fe20003f05270 */
[----:B-1----:R0:W-:-:S12]  /*42f0*/  BAR.SYNC.DEFER_BLOCKING R0, 0x80 ;  /* 0x000200000000751d */ /* 0x0021d80000010000 */
[----:B------:R-:W-:-:S05]  /*4300*/  @!P0 VIADD R8, R49, 0x308c0 ;  /* 0x000308c031088836 */ /* 0x000fca0000000000 */
[----:B------:R-:W-:-:S04]  /*4310*/  @!P0 PRMT R8, RZ, 0x654, R8 ;  /* 0x00000654ff088816 */ /* 0x000fc80000000008 */
[----:B------:R1:W-:Y:S02]  /*4320*/  @!P0 SYNCS.ARRIVE.TRANS64.RED.A1T0 RZ, [R8+URZ], RZ ;  /* 0x000000ff08ff89a7 */ /* 0x0003e4000810043f */
[----:B-1----:R-:W2:Y:S01]  /*4330*/  LDL R8, [R1+0x2c0] ;  /* 0x0002c00001087983 */ /* 0x002ea20000100800 */
[----:B------:R-:W-:Y:S01]  /*4340*/  VIADD R27, R27, 0x1 ;  /* 0x000000011b1b7836 */ /* 0x000fe20000000000 */
[----:B------:R-:W-:Y:S01]  /*4350*/  PLOP3.LUT P0, PT, PT, PT, PT, 0x8, 0x0 ;  /* 0x000000000000781c */ /* 0x000fe20003f0e170 */
[----:B------:R-:W-:-:S03]  /*4360*/  IMAD.MOV.U32 R10, RZ, RZ, RZ ;  /* 0x000000ffff0a7224 */ /* 0x000fc600078e00ff */
[----:B------:R-:W-:Y:S01]  /*4370*/  ISETP.NE.AND P1, PT, R27, 0x2, PT ;  /* 0x000000021b00780c */ /* 0x000fe20003f25270 */
[----:B------:R1:W-:-:S12]  /*4380*/  STL [R1+0x2b8], R27 ;  /* 0x0002b81b01007387 */ /* 0x0003d80000100800 */
[----:B------:R-:W-:Y:S01]  /*4390*/  @!P1 LOP3.LUT R11, R48, 0x1, RZ, 0x3c, !PT ;  /* 0x00000001300b9812 */ /* 0x000fe200078e3cff */
[----:B-1----:R-:W-:-:S04]  /*43a0*/  @!P1 IMAD.MOV.U32 R27, RZ, RZ, RZ ;  /* 0x000000ffff1b9224 */ /* 0x002fc800078e00ff */
[----:B------:R0:W-:Y:S01]  /*43b0*/  @!P1 STL.64 [R1+0x2b8], R10 ;  /* 0x0002b80a01009387 */ /* 0x0001e20000100a00 */
[----:B--2---:R-:W-:-:S05]  /*43c0*/  VIADD R8, R8, 0x1 ;  /* 0x0000000108087836 */ /* 0x004fca0000000000 */
[----:B------:R0:W-:Y:S01]  /*43d0*/  STL [R1+0x2c0], R8 ;  /* 0x0002c00801007387 */ /* 0x0001e20000100800 */
[----:B------:R-:W-:Y:S05]  /*43e0*/  @P6 BRA `(.L_x_5139) ;  /* 0xfffffff800146947 */ /* 0x000fea000383ffff */
.L_x_5128:
[----:B0-----:R-:W0:Y:S01]  /*43f0*/  LDC R0, c[0x0][0x448] ;  /* 0x00011200ff007b82 */ /* 0x001e220000000800 */
[----:B------:R-:W-:-:S07]  /*4400*/  UIADD3 UR4, UR61, 0x7f, URZ ;  /* 0x0000007f3d047890 */ /* 0x000fce000fffe03f */
[----:B------:R-:W1:Y:S01]  /*4410*/  LDC.64 R4, c[0x0][0x9e0] ;  /* 0x00027800ff047b82 */ /* 0x000e620000000a00 */
[----:B0-----:R-:W-:Y:S02]  /*4420*/  ISETP.NE.AND P1, PT, R0, 0x1, PT ;  /* 0x000000010000780c */ /* 0x001fe40003f25270 */
[----:B-1----:R-:W-:-:S11]  /*4430*/  ISETP.GE.AND P2, PT, R5, 0x1, PT ;  /* 0x000000010500780c */ /* 0x002fd60003f46270 */
[----:B------:R-:W0:Y:S08]  /*4440*/  @P1 LDC R0, c[0x0][0x44c] ;  /* 0x00011300ff001b82 */ /* 0x000e300000000800 */
[----:B------:R-:W1:Y:S01]  /*4450*/  @P1 LDC R3, c[0x0][0x450] ;  /* 0x00011400ff031b82 */ /* 0x000e620000000800 */
[----:B0-----:R-:W-:-:S04]  /*4460*/  @P1 IMAD.HI.U32 R2, R0, UR4, RZ ;  /* 0x0000000400021c27 */ /* 0x001fc8000f8e00ff */
[----:B------:R-:W-:Y:S01]  /*4470*/  IMAD.U32 R0, RZ, RZ, UR4 ;  /* 0x00000004ff007e24 */ /* 0x000fe2000f8e00ff */
[----:B-1----:R-:W-:-:S05]  /*4480*/  @P1 SHF.R.U32.HI R0, RZ, R3, R2 ;  /* 0x00000003ff001219 */ /* 0x002fca0000011602 */
[----:B------:R-:W-:Y:S01]  /*4490*/  IMAD.IADD R3, R25, 0x1, R0 ;  /* 0x0000000119037824 */ /* 0x000fe200078e0200 */
[----:B------:R-:W-:Y:S06]  /*44a0*/  @P0 BRA `(.L_x_5140) ;  /* 0x0000000000080947 */ /* 0x000fec0003800000 */
[----:B------:R-:W0:Y:S02]  /*44b0*/  FENCE.VIEW.ASYNC.G ;  /* 0x00000000000073c6 */ /* 0x000e240000000100 */
[----:B0-----:R-:W-:Y:S06]  /*44c0*/  BAR.ARV 0xc, 0x180 ;  /* 0x0306000000007b1d */ /* 0x001fec0000002000 */
.L_x_5140:
        /* <DEDUP_REMOVED lines=12> */
.L_x_5142:
[----:B------:R-:W-:-:S13]  /*4590*/  ISETP.NE.AND P0, PT, R5, 0x1, PT ;  /* 0x000000010500780c */ /* 0x000fda0003f05270 */
[----:B------:R-:W0:Y:S02]  /*45a0*/  @P0 LDC.64 R6, c[0x0][0x9e8] ;  /* 0x00027a00ff060b82 */ /* 0x000e240000000a00 */
[----:B0-----:R-:W-:-:S05]  /*45b0*/  @P0 IMAD.HI.U32 R4, R2, R6, RZ ;  /* 0x0000000602040227 */ /* 0x001fca00078e00ff */
[----:B------:R-:W-:-:S07]  /*45c0*/  @P0 SHF.R.U32.HI R2, RZ, R7, R4 ;  /* 0x00000007ff020219 */ /* 0x000fce0000011604 */
.L_x_5143:
[----:B------:R-:W-:-:S05]  /*45d0*/  IMAD R3, R2, R5, R5 ;  /* 0x0000000502037224 */ /* 0x000fca00078e0205 */
[----:B------:R-:W-:-:S07]  /*45e0*/  VIMNMX R0, R0, R3, PT ;  /* 0x0000000300007248 */ /* 0x000fce0003fe0100 */
.L_x_5141:
[----:B------:R-:W0:Y:S01]  /*45f0*/  @P1 LDC R2, c[0x0][0x44c] ;  /* 0x00011300ff021b82 */ /* 0x000e220000000800 */
[----:B------:R-:W-:Y:S01]  /*4600*/  IMAD.U32 R3, RZ, RZ, UR61 ;  /* 0x0000003dff037e24 */ /* 0x000fe2000f8e00ff */
[----:B------:R-:W-:Y:S01]  /*4610*/  ULDC UR4, c[0x0][0x9dc] ;  /* 0x0002770000047ab9 */ /* 0x000fe20000000800 */
[----:B------:R-:W-:-:S04]  /*4620*/  VIADD R0, R0, 0x5f ;  /* 0x0000005f00007836 */ /* 0x000fc80000000000 */
[----:B------:R-:W-:Y:S01]  /*4630*/  IMAD.HI R0, R0, 0x2aaaaaab, RZ ;  /* 0x2aaaaaab00007827 */ /* 0x000fe200078e02ff */
[----:B------:R-:W1:Y:S03]  /*4640*/  @P1 LDC R7, c[0x0][0x450] ;  /* 0x00011400ff071b82 */ /* 0x000e660000000800 */
[----:B0-----:R-:W-:-:S05]  /*4650*/  @P1 IMAD.HI.U32 R2, R2, UR61, RZ ;  /* 0x0000003d02021c27 */ /* 0x001fca000f8e00ff */
[----:B-1----:R-:W-:-:S05]  /*4660*/  @P1 SHF.R.U32.HI R3, RZ, R7, R2 ;  /* 0x00000007ff031219 */ /* 0x002fca0000011602 */
[----:B------:R-:W-:Y:S01]  /*4670*/  IMAD.IADD R2, R76, 0x1, R3 ;  /* 0x000000014c027824 */ /* 0x000fe200078e0203 */
[----:B------:R-:W-:-:S03]  /*4680*/  SHF.R.U32.HI R3, RZ, 0x1f, R0 ;  /* 0x0000001fff037819 */ /* 0x000fc60000011600 */
        /* <DEDUP_REMOVED lines=14> */
.L_x_5145:
[----:B------:R-:W-:-:S13]  /*4770*/  ISETP.NE.AND P0, PT, R5, 0x1, PT ;  /* 0x000000010500780c */ /* 0x000fda0003f05270 */
[----:B------:R-:W0:Y:S02]  /*4780*/  @P0 LDC.64 R6, c[0x0][0x9e8] ;  /* 0x00027a00ff060b82 */ /* 0x000e240000000a00 */
[----:B0-----:R-:W-:-:S05]  /*4790*/  @P0 IMAD.HI.U32 R0, R2, R6, RZ ;  /* 0x0000000602000227 */ /* 0x001fca00078e00ff */
[----:B------:R-:W-:-:S07]  /*47a0*/  @P0 SHF.R.U32.HI R2, RZ, R7, R0 ;  /* 0x00000007ff020219 */ /* 0x000fce0000011600 */
.L_x_5146:
[----:B------:R-:W-:-:S05]  /*47b0*/  IMAD R2, R2, R5, RZ ;  /* 0x0000000502027224 */ /* 0x000fca00078e02ff */
[----:B------:R-:W-:-:S13]  /*47c0*/  R2UR UR5, R2 ;  /* 0x00000000020572ca */ /* 0x000fda00000e0000 */
[----:B------:R-:W-:-:S04]  /*47d0*/  UISETP.LT.AND UP0, UPT, UR4, UR5, UPT ;  /* 0x000000050400728c */ /* 0x000fc8000bf01270 */
[----:B------:R-:W-:-:S12]  /*47e0*/  USEL UR4, UR4, UR5, !UP0 ;  /* 0x0000000504047287 */ /* 0x000fd8000c000000 */
.L_x_5144:
        /* <DEDUP_REMOVED lines=57> */
[----:B------:R-:W-:Y:S01]  /*4b80*/  CS2R R4, SRZ ;  /* 0x0000000000047805 */ /* 0x000fe2000001ff00 */
[----:B------:R-:W-:Y:S02]  /*4b90*/  IMAD.MOV.U32 R132, RZ, RZ, RZ ;  /* 0x000000ffff847224 */ /* 0x000fe400078e00ff */
[----:B------:R-:W-:Y:S01]  /*4ba0*/  IMAD.MOV.U32 R20, RZ, RZ, RZ ;  /* 0x000000ffff147224 */ /* 0x000fe200078e00ff */
[----:B------:R-:W-:Y:S06]  /*4bb0*/  @!P1 BRA `(.L_x_5147) ;  /* 0x0000014c00989947 */ /* 0x000fec0003800000 */
[----:B------:R-:W2:Y:S04]  /*4bc0*/  LDL R7, [R1+0x2e8] ;  /* 0x0002e80001077983 */ /* 0x000ea80000100800 */
[----:B------:R-:W3:Y:S04]  /*4bd0*/  LDL R21, [R1+0x2dc] ;  /* 0x0002dc0001157983 */ /* 0x000ee80000100800 */
[----:B--2---:R-:W0:Y:S01]  /*4be0*/  SHFL.IDX PT, R0, R7, RZ, 0x1f ;  /* 0x00001fff07007589 */ /* 0x004e2200000e0000 */
[----:B---3--:R-:W-:Y:S02]  /*4bf0*/  R2UR UR6, R21 ;  /* 0x00000000150672ca */ /* 0x008fe400000e0000 */
[----:B0-----:R-:W-:-:S11]  /*4c00*/  R2UR UR4, R0 ;  /* 0x00000000000472ca */ /* 0x001fd600000e0000 */
[----:B------:R-:W-:Y:S02]  /*4c10*/  ULOP3.LUT UP0, URZ, UR6, 0x1bf, URZ, 0xc0, !UPT ;  /* 0x000001bf063f7892 */ /* 0x000fe4000f80c03f */
[----:B------:R-:W-:-:S04]  /*4c20*/  ULEA.HI UR5, UR4, UR4, URZ, 0x1 ;  /* 0x0000000404057291 */ /* 0x000fc8000f8f083f */
[----:B------:R-:W-:Y:S01]  /*4c30*/  ULOP3.LUT UR5, UR5, 0x1e, URZ, 0xc0, !UPT ;  /* 0x0000001e05057892 */ /* 0x000fe2000f8ec03f */
[----:B------:R-:W-:-:S03]  /*4c40*/  PLOP3.LUT P0, PT, PT, PT, UP0, 0x80, 0x0 ;  /* 0x000000000000781c */ /* 0x000fc60003f0f008 */
        /* <DEDUP_REMOVED lines=21> */
.L_x_5148:
[----:B------:R-:W-:Y:S02]  /*4da0*/  ULDC UR4, c[0x0][0x3f4] ;  /* 0x0000fd0000047ab9 */ /* 0x000fe40000000800 */
[----:B------:R-:W-:-:S13]  /*4db0*/  ISETP.LT.AND P0, PT, RZ, UR4, PT ;  /* 0x00000004ff007c0c */ /* 0x000fda000bf01270 */
[----:B------:R-:W-:Y:S05]  /*4dc0*/  @P0 BRA `(.L_x_5149) ;  /* 0x0000000000440947 */ /* 0x000fea0003800000 */
[----:B------:R-:W-:Y:S01]  /*4dd0*/  R2UR UR5, R218 ;  /* 0x00000000da0572ca */ /* 0x000fe200000e0000 */
[----:B------:R-:W-:-:S12]  /*4de0*/  IMAD.U32 R3, RZ, RZ, UR39 ;  /* 0x00000027ff037e24 */ /* 0x000fd8000f8e00ff */
[----:B------:R-:W-:-:S04]  /*4df0*/  ULEA.HI UR4, UR5, UR5, URZ, 0x1 ;  /* 0x0000000505047291 */ /* 0x000fc8000f8f083f */
[----:B------:R-:W-:-:S04]  /*4e00*/  ULOP3.LUT UR4, UR4, 0xfffffffe, URZ, 0xc0, !UPT ;  /* 0xfffffffe04047892 */ /* 0x000fc8000f8ec03f */
[----:B------:R-:W-:-:S06]  /*4e10*/  UIADD3 UR4, UR5, -UR4, URZ ;  /* 0x8000000405047290 */ /* 0x000fcc000fffe03f */
[----:B------:R-:W-:-:S05]  /*4e20*/  IMAD.U32 R0, RZ, RZ, UR4 ;  /* 0x00000004ff007e24 */ /* 0x000fca000f8e00ff */
[----:B------:R-:W-:-:S04]  /*4e30*/  SHF.L.U32 R0, R0, 0x1f, RZ ;  /* 0x0000001f00007819 */ /* 0x000fc800000006ff */
[----:B------:R0:W1:Y:S03]  /*4e40*/  SYNCS.PHASECHK.TRANS64.TRYWAIT P0, [R3+URZ+0x30800], R0 ;  /* 0x03080000030075a7 */ /* 0x000066000800017f */
[----:B-1----:R-:W-:Y:S05]  /*4e50*/  @!P0 NANOSLEEP.SYNCS 0x989680 ;  /* 0x009896800000895d */ /* 0x002fea0003900000 */
[----:B------:R-:W1:Y:S02]  /*4e60*/  @!P0 SYNCS.PHASECHK.TRANS64 P0, [R3+URZ+0x30800], R0 ;  /* 0x03080000030085a7 */ /* 0x000e64000800007f */
[----:B-1----:R-:W-:Y:S05]  /*4e70*/  @P0 BRA `(.L_x_5150) ;  /* 0x00000074004c0947 */ /* 0x002fea0003800000 */
.L_x_5151:
[----:B0-----:R-:W-:-:S04]  /*4e80*/  IMAD.U32 R3, RZ, RZ, UR39 ;  /* 0x00000027ff037e24 */ /* 0x001fc8000f8e00ff */
[----:B------:R0:W1:Y:S03]  /*4e90*/  SYNCS.PHASECHK.TRANS64.TRYWAIT P0, [R3+URZ+0x30800], R0 ;  /* 0x03080000030075a7 */ /* 0x000066000800017f */
[----:B-1----:R-:W-:Y:S05]  /*4ea0*/  @!P0 NANOSLEEP.SYNCS 0x989680 ;  /* 0x009896800000895d */ /* 0x002fea0003900000 */
[----:B------:R-:W1:Y:S02]  /*4eb0*/  @!P0 SYNCS.PHASECHK.TRANS64 P0, [R3+URZ+0x30800], R0 ;  /* 0x03080000030085a7 */ /* 0x000e64000800007f */
[----:B-1----:R-:W-:Y:S05]  /*4ec0*/  @!P0 BRA `(.L_x_5151) ;  /* 0xfffffffc00ec8947 */ /* 0x002fea000383ffff */
[----:B------:R-:W-:Y:S05]  /*4ed0*/  BRA `(.L_x_5150) ;  /* 0x0000007400347947 */ /* 0x000fea0003800000 */
.L_x_5149:
[----:B------:R-:W2:Y:S01]  /*4ee0*/  LDL R0, [R1+0x2dc] ;  /* 0x0002dc0001007983 */ /* 0x000ea20000100800 */
[----:B------:R-:W-:Y:S01]  /*4ef0*/  USHF.R.S32.HI UR4, URZ, 0x1f, UR43 ;  /* 0x0000001f3f047899 */ /* 0x000fe2000801142b */
[----:B------:R-:W-:Y:S01]  /*4f00*/  ULDC.64 UR6, c[0x0][0x3f8] ;  /* 0x0000fe0000067ab9 */ /* 0x000fe20000000a00 */
[----:B------:R-:W-:Y:S01]  /*4f10*/  ULDC.64 UR8, c[0x0][0x408] ;  /* 0x0001020000087ab9 */ /* 0x000fe20000000a00 */
[----:B------:R-:W-:Y:S02]  /*4f20*/  IMAD.U32 R24, RZ, RZ, UR6 ;  /* 0x00000006ff187e24 */ /* 0x000fe4000f8e00ff */
[----:B------:R-:W-:Y:S02]  /*4f30*/  IMAD.U32 R26, RZ, RZ, UR8 ;  /* 0x00000008ff1a7e24 */ /* 0x000fe4000f8e00ff */
[----:B------:R-:W-:-:S04]  /*4f40*/  IMAD.WIDE.U32 R24, R24, UR43, RZ ;  /* 0x0000002b18187c25 */ /* 0x000fc8000f8e00ff */
[----:B------:R-:W-:Y:S01]  /*4f50*/  IMAD.WIDE.U32 R26, R26, UR43, RZ ;  /* 0x0000002b1a1a7c25 */ /* 0x000fe2000f8e00ff */
[----:B--2---:R-:W-:-:S13]  /*4f60*/  R2UR UR5, R0 ;  /* 0x00000000000572ca */ /* 0x004fda00000e0000 */
[----:B------:R-:W-:Y:S02]  /*4f70*/  ULOP3.LUT UP0, URZ, UR5, 0x3ff, URZ, 0xc0, !UPT ;  /* 0x000003ff053f7892 */ /* 0x000fe4000f80c03f */
[----:B------:R-:W-:Y:S02]  /*4f80*/  UIMAD UR5, UR4, UR6, URZ ;  /* 0x00000006040572a4 */ /* 0x000fe4000f8e023f */
[----:B------:R-:W-:Y:S02]  /*4f90*/  UIMAD UR4, UR4, UR8, URZ ;  /* 0x00000008040472a4 */ /* 0x000fe4000f8e023f */
[----:B------:R-:W-:Y:S01]  /*4fa0*/  PLOP3.LUT P0, PT, PT, PT, UP0, 0x80, 0x0 ;  /* 0x000000000000781c */ /* 0x000fe20003f0f008 */
[----:B------:R-:W-:Y:S02]  /*4fb0*/  UIMAD UR5, UR43, UR7, UR5 ;  /* 0x000000072b0572a4 */ /* 0x000fe4000f8e0205 */
[----:B------:R-:W-:-:S04]  /*4fc0*/  UIMAD UR4, UR43, UR9, UR4 ;  /* 0x000000092b0472a4 */ /* 0x000fc8000f8e0204 */
[----:B------:R-:W-:Y:S02]  /*4fd0*/  VIADD R29, R25, UR5 ;  /* 0x00000005191d7c36 */ /* 0x000fe40008000000 */
[----:B------:R-:W-:-:S04]  /*4fe0*/  VIADD R31, R27, UR4 ;  /* 0x000000041b1f7c36 */ /* 0x000fc80008000000 */
        /* <DEDUP_REMOVED lines=17> */
.L_x_5152:
[----:B------:R-:W-:Y:S01]  /*5100*/  ULDC.U8 UR4, c[0x0][0x410] ;  /* 0x0001040000047ab9 */ /* 0x000fe20000000000 */
[----:B------:R-:W-:Y:S01]  /*5110*/  BSSY B0, `(.L_x_5153) ;  /* 0x0000721000007945 */ /* 0x000fe20003800000 */
[----:B------:R-:W-:Y:S01]  /*5120*/  ISETP.NE.AND P0, PT, RZ, UR4, PT ;  /* 0x00000004ff007c0c */ /* 0x000fe2000bf05270 */
[----:B------:R-:W-:-:S12]  /*5130*/  VIADD R10, R16, UR61 ;  /* 0x0000003d100a7c36 */ /* 0x000fd80008000000 */
[----:B------:R-:W-:Y:S05]  /*5140*/  @!P0 BRA `(.L_x_5154) ;  /* 0x00000038005c8947 */ /* 0x000fea0003800000 */
[----:B------:R-:W0:Y:S01]  /*5150*/  LDC R89, c[0x0][0x448] ;  /* 0x00011200ff597b82 */ /* 0x000e220000000800 */
[----:B------:R-:W-:Y:S01]  /*5160*/  IMAD R7, R219, 0x40, R10 ;  /* 0x00000040db077824 */ /* 0x000fe200078e020a */
[----:B------:R-:W-:Y:S01]  /*5170*/  ULDC.64 UR4, c[0x0][0x3f8] ;  /* 0x0000fe0000047ab9 */ /* 0x000fe20000000a00 */
[----:B------:R-:W-:Y:S01]  /*5180*/  ULDC.64 UR6, c[0x0][0x408] ;  /* 0x0001020000067ab9 */ /* 0x000fe20000000a00 */
[----:B------:R-:W-:Y:S02]  /*5190*/  IMAD.MOV.U32 R4, RZ, RZ, R24 ;  /* 0x000000ffff047224 */ /* 0x000fe400078e0018 */
[----:B------:R-:W-:Y:S02]  /*51a0*/  IMAD.MOV.U32 R5, RZ, RZ, R29 ;  /* 0x000000ffff057224 */ /* 0x000fe400078e001d */
        /* <DEDUP_REMOVED lines=28> */
.L_x_5483:
        /* <DEDUP_REMOVED lines=23> */
[----:B------:R-:W-:-:S02]  /*54e0*/  ISETP.GE.AND P0, PT, R205, UR4, PT ;  /* 0x00000004cd007c0c */ /* 0x000fc4000bf06270 */
[----:B------:R-:W-:-:S03]  /*54f0*/  ISETP.GE.AND P4, PT, R196, UR4, PT ;  /* 0x00000004c4007c0c */ /* 0x000fc6000bf86270 */
[C---:B------:R-:W-:Y:S01]  /*5500*/  @!P3 IMAD.SHL.U32 R25, R204.reuse, 0x2, RZ ;  /* 0x00000002cc19b824 */ /* 0x040fe200078e00ff */
[----:B------:R-:W-:-:S03]  /*5510*/  @!P3 SHF.L.U64.HI R12, R204, 0x1, R231 ;  /* 0x00000001cc0cb819 */ /* 0x000fc600000102e7 */
[C---:B------:R-:W-:Y:S01]  /*5520*/  @!P2 IMAD.SHL.U32 R33, R206.reuse, 0x2, RZ ;  /* 0x00000002ce21a824 */ /* 0x040fe200078e00ff */
[----:B------:R-:W-:Y:S01]  /*5530*/  @!P2 SHF.L.U64.HI R8, R206, 0x1, R230 ;  /* 0x00000001ce08a819 */ /* 0x000fe200000102e6 */
[----:B------:R-:W-:Y:S01]  /*5540*/  @!P1 IMAD.SHL.U32 R41, R208, 0x2, RZ ;  /* 0x00000002d0299824 */ /* 0x000fe200078e00ff */
[-C--:B--2---:R-:W-:Y:S01]  /*5550*/  @!P3 IADD3 R20, P6, R2, R25.reuse, RZ ;  /* 0x000000190214b210 */ /* 0x084fe20007fde0ff */
[C---:B------:R-:W-:Y:S01]  /*5560*/  @!P0 IMAD.SHL.U32 R49, R205.reuse, 0x2, RZ ;  /* 0x00000002cd318824 */ /* 0x040fe200078e00ff */
[----:B----4-:R-:W-:Y:S01]  /*5570*/  @!P3 IADD3 R24, P5, R14, R25, RZ ;  /* 0x000000190e18b210 */ /* 0x010fe20007fbe0ff */
[----:B---3--:R-:W-:Y:S01]  /*5580*/  @!P4 IMAD.MOV.U32 R15, RZ, RZ, R5 ;  /* 0x000000ffff0fc224 */ /* 0x008fe200078e0005 */
[----:B------:R-:W-:Y:S01]  /*5590*/  @!P0 SHF.L.U64.HI R30, R205, 0x1, R228 ;  /* 0x00000001cd1e8819 */ /* 0x000fe200000102e4 */
[--C-:B-1----:R-:W-:Y:S01]  /*55a0*/  @!P3 IMAD.X R21, R3, 0x1, R12.reuse, P6 ;  /* 0x000000010315b824 */ /* 0x102fe200030e060c */
[-C--:B------:R-:W-:Y:S01]  /*55b0*/  @!P2 IADD3 R26, P6, R2, R33.reuse, RZ ;  /* 0x00000021021aa210 */ /* 0x080fe20007fde0ff */
[----:B------:R-:W-:Y:S01]  /*55c0*/  @!P3 IMAD.X R25, R5, 0x1, R12, P5 ;  /* 0x000000010519b824 */ /* 0x000fe200028e060c */
[----:B------:R-:W-:-:S02]  /*55d0*/  @!P2 IADD3 R32, P5, R14, R33, RZ ;  /* 0x000000210e20a210 */ /* 0x000fc40007fbe0ff */
[----:B------:R-:W-:Y:S01]  /*55e0*/  @!P1 SHF.L.U64.HI R12, R208, 0x1, R229 ;  /* 0x00000001d00c9819 */ /* 0x000fe200000102e5 */
[--C-:B------:R-:W-:Y:S01]  /*55f0*/  @!P2 IMAD.X R27, R3, 0x1, R8.reuse, P6 ;  /* 0x00000001031ba824 */ /* 0x100fe200030e0608 */
[----:B------:R-:W-:Y:S01]  /*5600*/  @!P1 IADD3 R34, P6, R2, R41, RZ ;  /* 0x0000002902229210 */ /* 0x000fe20007fde0ff */
[----:B------:R-:W-:Y:S01]  /*5610*/  @!P2 IMAD.X R33, R5, 0x1, R8, P5 ;  /* 0x000000010521a824 */ /* 0x000fe200028e0608 */
[----:B------:R-:W-:Y:S01]  /*5620*/  ISETP.GE.AND P5, PT, R207, UR4, PT ;  /* 0x00000004cf007c0c */ /* 0x000fe2000bfa6270 */
[----:B------:R-:W-:-:S04]  /*5630*/  @!P4 IMAD.WIDE R8, R196, 0x2, R2 ;  /* 0x00000002c408c825 */ /* 0x000fc800078e0202 */
[--C-:B------:R-:W-:Y:S01]  /*5640*/  @!P1 IMAD.X R35, R3, 0x1, R12.reuse, P6 ;  /* 0x0000000103239824 */ /* 0x100fe200030e060c */
[----:B------:R-:W-:Y:S01]  /*5650*/  @!P1 IADD3 R40, P6, R14, R41, RZ ;  /* 0x000000290e289210 */ /* 0x000fe20007fde0ff */
[----:B------:R1:W5:Y:S04]  /*5660*/  @!P4 LD.E.64 R62, desc[UR6][R8.64] ;  /* 0x00000006083ec980 */ /* 0x000368000c101b00 */
[----:B------:R-:W-:Y:S01]  /*5670*/  @!P1 IMAD.X R41, R5, 0x1, R12, P6 ;  /* 0x0000000105299824 */ /* 0x000fe200030e060c */
[----:B------:R-:W-:Y:S01]  /*5680*/  @!P0 IADD3 R42, P6, R2, R49, RZ ;  /* 0x00000031022a8210 */ /* 0x000fe20007fde0ff */
[----:B------:R-:W-:-:S04]  /*5690*/  @!P4 IMAD.WIDE R12, R196, 0x2, R14 ;  /* 0x00000002c40cc825 */ /* 0x000fc800078e020e */
[--C-:B------:R-:W-:Y:S01]  /*56a0*/  @!P0 IMAD.X R43, R3, 0x1, R30.reuse, P6 ;  /* 0x00000001032b8824 */ /* 0x100fe200030e061e */
[----:B------:R-:W-:Y:S01]  /*56b0*/  @!P0 IADD3 R48, P6, R14, R49, RZ ;  /* 0x000000310e308210 */ /* 0x000fe20007fde0ff */
[C---:B------:R-:W-:Y:S01]  /*56c0*/  @!P5 IMAD.SHL.U32 R15, R207.reuse, 0x2, RZ ;  /* 0x00000002cf0fd824 */ /* 0x040fe200078e00ff */
[----:B------:R1:W5:Y:S01]  /*56d0*/  @!P4 LD.E.64 R60, desc[UR6][R12.64] ;  /* 0x000000060c3cc980 */ /* 0x000362000c101b00 */
[----:B------:R-:W-:Y:S02]  /*56e0*/  @!P5 SHF.L.U64.HI R28, R207, 0x1, R227 ;  /* 0x00000001cf1cd819 */ /* 0x000fe400000102e3 */
[----:B------:R-:W-:Y:S01]  /*56f0*/  @!P0 IMAD.X R49, R5, 0x1, R30, P6 ;  /* 0x0000000105318824 */ /* 0x000fe200030e061e */
[-C--:B------:R-:W-:Y:S02]  /*5700*/  @!P5 IADD3 R2, P4, R2, R15.reuse, RZ ;  /* 0x0000000f0202d210 */ /* 0x080fe40007f9e0ff */
[----:B------:R-:W-:Y:S02]  /*5710*/  @!P5 IADD3 R14, P6, R14, R15, RZ ;  /* 0x0000000f0e0ed210 */ /* 0x000fe40007fde0ff */
[----:B------:R-:W-:-:S02]  /*5720*/  CS2R R56, SRZ ;  /* 0x0000000000387805 */ /* 0x000fc4000001ff00 */
[----:B------:R-:W-:Y:S01]  /*5730*/  CS2R R58, SRZ ;  /* 0x00000000003a7805 */ /* 0x000fe2000001ff00 */
[--C-:B------:R-:W-:Y:S01]  /*5740*/  @!P5 IMAD.X R3, R3, 0x1, R28.reuse, P4 ;  /* 0x000000010303d824 */ /* 0x100fe200020e061c */
[----:B------:R-:W-:Y:S01]  /*5750*/  CS2R R52, SRZ ;  /* 0x0000000000347805 */ /* 0x000fe2000001ff00 */
[----:B------:R-:W-:Y:S01]  /*5760*/  @!P5 IMAD.X R15, R5, 0x1, R28, P6 ;  /* 0x00000001050fd824 */ /* 0x000fe200030e061c */
[----:B------:R-:W-:Y:S02]  /*5770*/  CS2R R54, SRZ ;  /* 0x0000000000367805 */ /* 0x000fe4000001ff00 */
[----:B------:R-:W-:Y:S02]  /*5780*/  CS2R R46, SRZ ;  /* 0x00000000002e7805 */ /* 0x000fe4000001ff00 */
[----:B------:R-:W-:Y:S02]  /*5790*/  CS2R R44, SRZ ;  /* 0x00000000002c7805 */ /* 0x000fe4000001ff00 */
[----:B------:R-:W-:-:S02]  /*57a0*/  CS2R R38, SRZ ;  /* 0x0000000000267805 */ /* 0x000fc4000001ff00 */
[----:B------:R-:W-:Y:S02]  /*57b0*/  CS2R R36, SRZ ;  /* 0x0000000000247805 */ /* 0x000fe4000001ff00 */
        /* <DEDUP_REMOVED lines=12> */
.L_x_5157:
[----:B------:R-:W-:Y:S05]  /*5880*/  BSYNC B1 ;  /* 0x0000000000017941 */ /* 0x000fea0003800000 */
.L_x_5156:
[----:B-1---5:R-:W-:Y:S01]  /*5890*/  IMAD.MOV.U32 R8, RZ, RZ, R39 ;  /* 0x000000ffff087224 */ /* 0x022fe200078e0027 */
[----:B------:R-:W-:Y:S01]  /*58a0*/  UMOV UR4, 0xffffffff ;  /* 0xffffffff00047882 */ /* 0x000fe20000000000 */
[----:B--2---:R-:W-:Y:S02]  /*58b0*/  IMAD.MOV.U32 R2, RZ, RZ, R30 ;  /* 0x000000ffff027224 */ /* 0x004fe400078e001e */
        /* <DEDUP_REMOVED lines=51> */
[----:B----4-:R1:W4:Y:S02]  /*5bf0*/  SHFL.IDX PT, R14, R6, 0x1, 0x1c1f ;  /* 0x003c1f00060e7f89 */ /* 0x01032400000e0000 */
.L_x_5489:
[----:B------:R-:W-:Y:S01]  /*5c00*/  VIADD R10, R10, 0x40 ;  /* 0x000000400a0a7836 */ /* 0x000fe20000000000 */
[----:B01----:R-:W-:Y:S01]  /*5c10*/  LOP3.LUT R7, R214, 0x18, R17, 0xf8, !PT ;  /* 0x00000018d6077812 */ /* 0x003fe200078ef811 */
[----:B------:R-:W-:Y:S01]  /*5c20*/  BSSY B1, `(.L_x_5159) ;  /* 0x0000054000017945 */ /* 0x000fe20003800000 */
[----:B------:R-:W-:Y:S01]  /*5c30*/  LOP3.LUT P0, RZ, R233, 0x4, RZ, 0xc0, !PT ;  /* 0x00000004e9ff7812 */ /* 0x000fe2000780c0ff */
[----:B------:R-:W-:Y:S01]  /*5c40*/  IMAD.U32 R88, RZ, RZ, UR61 ;  /* 0x0000003dff587e24 */ /* 0x000fe2000f8e00ff */
[----:B------:R-:W-:Y:S02]  /*5c50*/  ISETP.GE.AND P1, PT, R10, R89, PT ;  /* 0x000000590a00720c */ /* 0x000fe40003f26270 */
[----:B------:R-:W-:Y:S02]  /*5c60*/  CS2R R12, SRZ ;  /* 0x00000000000c7805 */ /* 0x000fe4000001ff00 */
[----:B------:R-:W-:Y:S02]  /*5c70*/  LOP3.LUT R0, R7, R216, RZ, 0x3c, !PT ;  /* 0x000000d807007212 */ /* 0x000fe400078e3cff */
[----:B------:R-:W-:-:S02]  /*5c80*/  CS2R R24, SRZ ;  /* 0x0000000000187805 */ /* 0x000fc4000001ff00 */
[----:B------:R-:W-:Y:S02]  /*5c90*/  CS2R R32, SRZ ;  /* 0x0000000000207805 */ /* 0x000fe4000001ff00 */
[----:B------:R-:W-:Y:S02]  /*5ca0*/  CS2R R40, SRZ ;  /* 0x0000000000287805 */ /* 0x000fe4000001ff00 */
[----:B------:R-:W-:Y:S01]  /*5cb0*/  CS2R R50, SRZ ;  /* 0x0000000000327805 */ /* 0x000fe2000001ff00 */
[----:B------:R-:W-:Y:S01]  /*5cc0*/  IMAD R0, R215, 0x200, R0 ;  /* 0x00000200d7007824 */ /* 0x000fe200078e0200 */
[----:B------:R-:W-:Y:S02]  /*5cd0*/  CS2R R10, SRZ ;  /* 0x00000000000a7805 */ /* 0x000fe4000001ff00 */
[----:B------:R-:W-:Y:S02]  /*5ce0*/  CS2R R20, SRZ ;  /* 0x0000000000147805 */ /* 0x000fe4000001ff00 */
[----:B------:R-:W-:-:S02]  /*5cf0*/  CS2R R26, SRZ ;  /* 0x00000000001a7805 */ /* 0x000fc4000001ff00 */
[----:B------:R-:W-:Y:S02]  /*5d00*/  CS2R R34, SRZ ;  /* 0x0000000000227805 */ /* 0x000fe4000001ff00 */
[----:B------:R-:W-:Y:S02]  /*5d10*/  CS2R R42, SRZ ;  /* 0x00000000002a7805 */ /* 0x000fe4000001ff00 */
[----:B------:R-:W-:Y:S02]  /*5d20*/  LEA R0, R0, UR39, 0x1 ;  /* 0x0000002700007c11 */ /* 0x000fe4000f8e08ff */
        /* <DEDUP_REMOVED lines=15> */
[-C--:B---3--:R-:W-:Y:S01]  /*5e20*/  @!P4 IADD3 R10, P5, R2, R9.reuse, RZ ;  /* 0x00000009020ac210 */ /* 0x088fe20007fbe0ff */
[----:B------:R-:W-:Y:S01]  /*5e30*/  @!P1 IMAD.SHL.U32 R7, R205, 0x2, RZ ;  /* 0x00000002cd079824 */ /* 0x000fe200078e00ff */
[----:B----4-:R-:W-:Y:S02]  /*5e40*/  @!P4 IADD3 R8, P6, R14, R9, RZ ;  /* 0x000000090e08c210 */ /* 0x010fe40007fde0ff */
[----:B------:R-:W-:Y:S01]  /*5e50*/  @!P2 SHF.L.U64.HI R12, R208, 0x1, R229 ;  /* 0x00000001d00ca819 */ /* 0x000fe200000102e5 */
[--C-:B--2---:R-:W-:Y:S01]  /*5e60*/  @!P4 IMAD.X R11, R3, 0x1, R4.reuse, P5 ;  /* 0x00000001030bc824 */ /* 0x104fe200028e0604 */
[-C--:B------:R-:W-:Y:S01]  /*5e70*/  @!P3 IADD3 R72, P5, R2, R71.reuse, RZ ;  /* 0x000000470248b210 */ /* 0x080fe20007fbe0ff */
[----:B------:R-:W-:Y:S01]  /*5e80*/  @!P4 IMAD.X R9, R5, 0x1, R4, P6 ;  /* 0x000000010509c824 */ /* 0x000fe200030e0604 */
[----:B------:R-:W-:-:S02]  /*5e90*/  @!P3 IADD3 R70, P6, R14, R71, RZ ;  /* 0x000000470e46b210 */ /* 0x000fc40007fde0ff */
[----:B------:R-:W-:Y:S01]  /*5ea0*/  @!P1 SHF.L.U64.HI R20, R205, 0x1, R228 ;  /* 0x00000001cd149819 */ /* 0x000fe200000102e4 */
[--C-:B------:R-:W-:Y:S01]  /*5eb0*/  @!P3 IMAD.X R73, R3, 0x1, R6.reuse, P5 ;  /* 0x000000010349b824 */ /* 0x100fe200028e0606 */
[-C--:B------:R-:W-:Y:S01]  /*5ec0*/  @!P2 IADD3 R68, P5, R2, R67.reuse, RZ ;  /* 0x000000430244a210 */ /* 0x080fe20007fbe0ff */
[----:B------:R-:W-:Y:S01]  /*5ed0*/  @!P3 IMAD.X R71, R5, 0x1, R6, P6 ;  /* 0x000000010547b824 */ /* 0x000fe200030e0606 */
[----:B------:R-:W-:-:S03]  /*5ee0*/  @!P2 IADD3 R66, P6, R14, R67, RZ ;  /* 0x000000430e42a210 */ /* 0x000fc60007fde0ff */
[--C-:B------:R-:W-:Y:S01]  /*5ef0*/  @!P2 IMAD.X R69, R3, 0x1, R12.reuse, P5 ;  /* 0x000000010345a824 */ /* 0x100fe200028e060c */
[----:B------:R-:W-:Y:S01]  /*5f00*/  @!P1 IADD3 R64, P5, R2, R7, RZ ;  /* 0x0000000702409210 */ /* 0x000fe20007fbe0ff */
[----:B------:R-:W-:Y:S01]  /*5f10*/  @!P2 IMAD.X R67, R5, 0x1, R12, P6 ;  /* 0x000000010543a824 */ /* 0x000fe200030e060c */
[----:B------:R-:W-:-:S03]  /*5f20*/  ISETP.GE.AND P6, PT, R196, UR4, PT ;  /* 0x00000004c4007c0c */ /* 0x000fc6000bfc6270 */
[----:B------:R-:W-:Y:S01]  /*5f30*/  @!P1 IMAD.X R65, R3, 0x1, R20, P5 ;  /* 0x0000000103419824 */ /* 0x000fe200028e0614 */
[----:B------:R-:W-:-:S05]  /*5f40*/  @!P1 IADD3 R6, P5, R14, R7, RZ ;  /* 0x000000070e069210 */ /* 0x000fca0007fbe0ff */
[----:B------:R-:W-:Y:S01]  /*5f50*/  @!P1 IMAD.X R7, R5, 0x1, R20, P5 ;  /* 0x0000000105079824 */ /* 0x000fe200028e0614 */
[----:B------:R-:W-:-:S03]  /*5f60*/  ISETP.GE.AND P5, PT, R207, UR4, PT ;  /* 0x00000004cf007c0c */ /* 0x000fc6000bfa6270 */
[----:B------:R-:W-:Y:S02]  /*5f70*/  @!P6 IMAD.MOV.U32 R4, RZ, RZ, R14 ;  /* 0x000000ffff04e224 */ /* 0x000fe400078e000e */
[----:B------:R-:W-:-:S04]  /*5f80*/  @!P6 IMAD.WIDE R12, R196, 0x2, R2 ;  /* 0x00000002c40ce825 */ /* 0x000fc800078e0202 */
[----:B------:R-:W-:Y:S01]  /*5f90*/  @!P6 IMAD.WIDE R20, R196, 0x2, R4 ;  /* 0x00000002c414e825 */ /* 0x000fe200078e0204 */
[----:B------:R0:W5:Y:S03]  /*5fa0*/  @!P6 LD.E.64 R50, desc[UR6][R12.64] ;  /* 0x000000060c32e980 */ /* 0x000166000c101b00 */
[C---:B------:R-:W-:Y:S01]  /*5fb0*/  @!P5 IMAD.SHL.U32 R15, R207.reuse, 0x2, RZ ;  /* 0x00000002cf0fd824 */ /* 0x040fe200078e00ff */
[----:B------:R1:W5:Y:S01]  /*5fc0*/  @!P6 LD.E.64 R48, desc[UR6][R20.64] ;  /* 0x000000061430e980 */ /* 0x000362000c101b00 */
[----:B------:R-:W-:-:S03]  /*5fd0*/  @!P5 SHF.L.U64.HI R4, R207, 0x1, R227 ;  /* 0x00000001cf04d819 */ /* 0x000fc600000102e3 */
[-C--:B------:R-:W-:Y:S02]  /*5fe0*/  @!P5 IADD3 R2, P6, R2, R15.reuse, RZ ;  /* 0x0000000f0202d210 */ /* 0x080fe40007fde0ff */
[----:B------:R-:W-:Y:S02]  /*5ff0*/  CS2R R40, SRZ ;  /* 0x0000000000287805 */ /* 0x000fe4000001ff00 */
[----:B------:R-:W-:Y:S01]  /*6000*/  CS2R R42, SRZ ;  /* 0x00000000002a7805 */ /* 0x000fe2000001ff00 */
[----:B------:R-:W-:Y:S01]  /*6010*/  @!P5 IMAD.X R3, R3, 0x1, R4, P6 ;  /* 0x000000010303d824 */ /* 0x000fe200030e0604 */
[----:B------:R-:W-:Y:S02]  /*6020*/  @!P5 IADD3 R14, P6, R14, R15, RZ ;  /* 0x0000000f0e0ed210 */ /* 0x000fe40007fde0ff */
[----:B------:R2:W5:Y:S01]  /*6030*/  @!P4 LD.E.64 R40, desc[UR6][R10.64] ;  /* 0x000000060a28c980 */ /* 0x000562000c101b00 */
[----:B------:R-:W-:Y:S02]  /*6040*/  CS2R R32, SRZ ;  /* 0x0000000000207805 */ /* 0x000fe4000001ff00 */
[----:B------:R-:W-:-:S02]  /*6050*/  CS2R R34, SRZ ;  /* 0x0000000000227805 */ /* 0x000fc4000001ff00 */
[----:B------:R-:W-:Y:S01]  /*6060*/  CS2R R24, SRZ ;  /* 0x0000000000187805 */ /* 0x000fe2000001ff00 */
[----:B------:R3:W5:Y:S01]  /*6070*/  @!P4 LD.E.64 R42, desc[UR6][R8.64] ;  /* 0x00000006082ac980 */ /* 0x000762000c101b00 */
[----:B------:R-:W-:Y:S02]  /*6080*/  CS2R R26, SRZ ;  /* 0x00000000001a7805 */ /* 0x000fe4000001ff00 */
[----:B0-----:R-:W-:Y:S02]  /*6090*/  CS2R R12, SRZ ;  /* 0x00000000000c7805 */ /* 0x001fe4000001ff00 */
[----:B-1----:R-:W-:Y:S01]  /*60a0*/  CS2R R20, SRZ ;  /* 0x0000000000147805 */ /* 0x002fe2000001ff00 */
[----:B------:R-:W-:Y:S01]  /*60b0*/  @!P5 IMAD.X R15, R5, 0x1, R4, P6 ;  /* 0x00000001050fd824 */ /* 0x000fe200030e0604 */
[----:B------:R0:W5:Y:S01]  /*60c0*/  @!P3 LD.E.64 R32, desc[UR6][R72.64] ;  /* 0x000000064820b980 */ /* 0x000162000c101b00 */
[----:B--2---:R-:W-:-:S03]  /*60d0*/  CS2R R10, SRZ ;  /* 0x00000000000a7805 */ /* 0x004fc6000001ff00 */
[----:B------:R0:W5:Y:S01]  /*60e0*/  @!P3 LD.E.64 R34, desc[UR6][R70.64] ;  /* 0x000000064622b980 */ /* 0x000162000c101b00 */
[----:B---3--:R-:W-:-:S03]  /*60f0*/  CS2R R8, SRZ ;  /* 0x0000000000087805 */ /* 0x008fc6000001ff00 */
[----:B------:R0:W5:Y:S04]  /*6100*/  @!P2 LD.E.64 R24, desc[UR6][R68.64] ;  /* 0x000000064418a980 */ /* 0x000168000c101b00 */
[----:B------:R0:W5:Y:S04]  /*6110*/  @!P2 LD.E.64 R26, desc[UR6][R66.64] ;  /* 0x00000006421aa980 */ /* 0x000168000c101b00 */
[----:B------:R0:W5:Y:S04]  /*6120*/  @!P1 LD.E.64 R12, desc[UR6][R64.64] ;  /* 0x00000006400c9980 */ /* 0x000168000c101b00 */
[----:B------:R0:W5:Y:S04]  /*6130*/  @!P1 LD.E.64 R20, desc[UR6][R6.64] ;  /* 0x0000000606149980 */ /* 0x000168000c101b00 */
[----:B------:R0:W5:Y:S04]  /*6140*/  @!P5 LD.E.64 R8, desc[UR6][R2.64] ;  /* 0x000000060208d980 */ /* 0x000168000c101b00 */
[----:B------:R0:W5:Y:S02]  /*6150*/  @!P5 LD.E.64 R10, desc[UR6][R14.64] ;  /* 0x000000060e0ad980 */ /* 0x000164000c101b00 */
.L_x_5160:
[----:B------:R-:W-:Y:S05]  /*6160*/  BSYNC B1 ;  /* 0x0000000000017941 */ /* 0x000fea0003800000 */
.L_x_5159:
[----:B------:R-:W-:Y:S01]  /*6170*/  R2UR UR5, R218 ;  /* 0x00000000da0572ca */ /* 0x000fe200000e0000 */
[----:B-----5:R-:W-:Y:S01]  /*6180*/  IMAD.MOV.U32 R4, RZ, RZ, R9 ;  /* 0x000000ffff047224 */ /* 0x020fe200078e0009 */
[----:B0-----:R-:W-:Y:S01]  /*6190*/  VIADDMNMX R73, R89, -R88, 0x80, PT ;  /* 0x0000008059497446 */ /* 0x001fe20003800958 */
[C---:B------:R-:W-:Y:S02]  /*61a0*/  VIADD R6, R0.reuse, 0x12400 ;  /* 0x0001240000067836 */ /* 0x040fe40000000000 */
[----:B---3--:R-:W-:Y:S01]  /*61b0*/  VIADD R2, R0, 0x12440 ;  /* 0x0001244000027836 */ /* 0x008fe20000000000 */
[----:B----4-:R-:W-:Y:S01]  /*61c0*/  PRMT R14, R4, 0x7610, R14 ;  /* 0x00007610040e7816 */ /* 0x010fe2000000000e */
[----:B------:R-:W-:Y:S01]  /*61d0*/  @P0 VIADD R2, R6, 0xffffffc0 ;  /* 0xffffffc006020836 */ /* 0x000fe20000000000 */
[----:B------:R-:W-:Y:S01]  /*61e0*/  ISETP.GE.AND P1, PT, R16, R73, PT ;  /* 0x000000491000720c */ /* 0x000fe20003f26270 */
[----:B------:R-:W-:Y:S02]  /*61f0*/  IMAD.MOV.U32 R5, RZ, RZ, R12 ;  /* 0x000000ffff057224 */ /* 0x000fe400078e000c */
[----:B------:R-:W-:-:S02]  /*6200*/  IMAD.MOV.U32 R6, RZ, RZ, R24 ;  /* 0x000000ffff067224 */ /* 0x000fc400078e0018 */
[----:B------:R-:W-:Y:S01]  /*6210*/  ULEA.HI UR4, UR5, UR5, URZ, 0x1 ;  /* 0x0000000505047291 */ /* 0x000fe2000f8f083f */
[----:B------:R-:W-:Y:S01]  /*6220*/  PRMT R65, R5, 0x7610, R65 ;  /* 0x0000761005417816 */ /* 0x000fe20000000041 */
[----:B------:R-:W-:Y:S01]  /*6230*/  IMAD.MOV.U32 R7, RZ, RZ, R25 ;  /* 0x000000ffff077224 */ /* 0x000fe200078e0019 */
[----:B------:R-:W-:Y:S01]  /*6240*/  PRMT R69, R6, 0x7610, R69 ;  /* 0x0000761006457816 */ /* 0x000fe20000000045 */
[----:B------:R-:W-:Y:S01]  /*6250*/  ULOP3.LUT UR4, UR4, 0xfffffffe, URZ, 0xc0, !UPT ;  /* 0xfffffffe04047892 */ /* 0x000fe2000f8ec03f */
[----:B------:R-:W-:Y:S02]  /*6260*/  IMAD.MOV.U32 R5, RZ, RZ, R13 ;  /* 0x000000ffff057224 */ /* 0x000fe400078e000d */
[----:B------:R-:W-:Y:S01]  /*6270*/  PRMT R70, R7, 0x7610, R70 ;  /* 0x0000761007467816 */ /* 0x000fe20000000046 */
[----:B------:R-:W-:Y:S01]  /*6280*/  UIADD3 UR4, UR5, -UR4, URZ ;  /* 0x8000000405047290 */ /* 0x000fe2000fffe03f */
[----:B------:R-:W-:Y:S01]  /*6290*/  IMAD.MOV.U32 R6, RZ, RZ, R33 ;  /* 0x000000ffff067224 */ /* 0x000fe200078e0021 */
[----:B------:R-:W-:Y:S01]  /*62a0*/  PRMT R66, R5, 0x7610, R66 ;  /* 0x0000761005427816 */ /* 0x000fe20000000042 */
[----:B------:R-:W-:-:S02]  /*62b0*/  IMAD.MOV.U32 R7, RZ, RZ, R40 ;  /* 0x000000ffff077224 */ /* 0x000fc400078e0028 */
[----:B------:R-:W-:Y:S01]  /*62c0*/  IMAD.MOV.U32 R5, RZ, RZ, R32 ;  /* 0x000000ffff057224 */ /* 0x000fe200078e0020 */
[----:B------:R-:W-:Y:S01]  /*62d0*/  PRMT R89, R6, 0x7610, R89 ;  /* 0x0000761006597816 */ /* 0x000fe20000000059 */
[----:B------:R-:W-:Y:S01]  /*62e0*/  IMAD.U32 R4, RZ, RZ, UR4 ;  /* 0x00000004ff047e24 */ /* 0x000fe2000f8e00ff */
[----:B------:R-:W-:Y:S01]  /*62f0*/  PRMT R96, R7, 0x7610, R96 ;  /* 0x0000761007607816 */ /* 0x000fe20000000060 */
[----:B------:R-:W-:Y:S01]  /*6300*/  IMAD.MOV.U32 R15, RZ, RZ, R41 ;  /* 0x000000ffff0f7224 */ /* 0x000fe200078e0029 */
[----:B------:R-:W-:Y:S01]  /*6310*/  PRMT R88, R5, 0x7610, R88 ;  /* 0x0000761005587816 */ /* 0x000fe20000000058 */
[----:B------:R-:W-:Y:S01]  /*6320*/  IMAD.MOV.U32 R6, RZ, RZ, R51 ;  /* 0x000000ffff067224 */ /* 0x000fe200078e0033 */
[----:B------:R-:W-:Y:S01]  /*6330*/  SHF.L.U32 R4, R4, 0x1f, RZ ;  /* 0x0000001f04047819 */ /* 0x000fe200000006ff */
[----:B------:R-:W-:Y:S01]  /*6340*/  IMAD.MOV.U32 R7, RZ, RZ, R10 ;  /* 0x000000ffff077224 */ /* 0x000fe200078e000a */
[----:B------:R-:W-:Y:S01]  /*6350*/  PRMT R97, R15, 0x7610, R97 ;  /* 0x000076100f617816 */ /* 0x000fe20000000061 */
[----:B------:R-:W-:Y:S01]  /*6360*/  IMAD.MOV.U32 R5, RZ, RZ, R50 ;  /* 0x000000ffff057224 */ /* 0x000fe200078e0032 */
[----:B------:R-:W0:Y:S01]  /*6370*/  SYNCS.PHASECHK.TRANS64.TRYWAIT P0, [UR39+0x30800], R4 ;  /* 0x03080004ff0075a7 */ /* 0x000e220008000167 */
        /* <DEDUP_REMOVED lines=15> */
[----:B------:R-:W-:Y:S01]  /*6470*/  IMAD.MOV.U32 R64, RZ, RZ, R11 ;  /* 0x000000ffff407224 */ /* 0x000fe200078e000b */
[----:B------:R-:W-:Y:S01]  /*6480*/  PRMT R90, R5, 0x7610, R90 ;  /* 0x00007610055a7816 */ /* 0x000fe2000000005a */
[----:B------:R-:W-:-:S02]  /*6490*/  IMAD.MOV.U32 R72, RZ, RZ, R27 ;  /* 0x000000ffff487224 */ /* 0x000fc400078e001b */
[----:B------:R-:W-:Y:S02]  /*64a0*/  IMAD.MOV.U32 R99, RZ, RZ, R43 ;  /* 0x000000ffff637224 */ /* 0x000fe400078e002b */
[----:B------:R-:W-:Y:S02]  /*64b0*/  IMAD.MOV.U32 R6, RZ, RZ, R48 ;  /* 0x000000ffff067224 */ /* 0x000fe400078e0030 */
[----:B------:R-:W-:Y:S01]  /*64c0*/  IMAD.MOV.U32 R7, RZ, RZ, R49 ;  /* 0x000000ffff077224 */ /* 0x000fe200078e0031 */
[----:B0-----:R-:W-:Y:S06]  /*64d0*/  @!P0 BRA `(.L_x_5161) ;  /* 0x000001e800d48947 */ /* 0x001fec0003800000 */
.L_x_5490:
[----:B------:R-:W-:Y:S01]  /*64e0*/  BSSY B1, `(.L_x_5162) ;  /* 0x000012f000017945 */ /* 0x000fe20003800000 */
        /* <DEDUP_REMOVED lines=13> */
[----:B------:R-:W-:Y:S02]  /*65c0*/  SHF.R.U64 R113, R62, 0x10, R63 ;  /* 0x000000103e717819 */ /* 0x000fe4000000123f */
[----:B------:R-:W-:Y:S02]  /*65d0*/  SHF.R.U32.HI R112, RZ, 0x10, R61 ;  /* 0x00000010ff707819 */ /* 0x000fe4000001163d */
[----:B------:R-:W-:Y:S02]  /*65e0*/  SHF.R.U32.HI R62, RZ, 0x10, R63 ;  /* 0x00000010ff3e7819 */ /* 0x000fe4000001163f */
[----:B------:R-:W-:Y:S02]  /*65f0*/  PRMT R112, R74, 0x5432, R112 ;  /* 0x000054324a707816 */ /* 0x000fe40000000070 */
[----:B------:R-:W-:Y:S02]  /*6600*/  SHF.R.U64 R111, R60, 0x10, R61 ;  /* 0x000000103c6f7819 */ /* 0x000fe4000000123d */
        /* <DEDUP_REMOVED lines=16> */
[----:B------:R-:W-:Y:S01]  /*6710*/  FFMA.FTZ R114, R60, R113, R114 ;  /* 0x000000713c727223 */ /* 0x000fe20000010072 */
[-C--:B------:R-:W-:Y:S01]  /*6720*/  FFMA.FTZ R113, R62, R109.reuse, -R61 ;  /* 0x0000006d3e717223 */ /* 0x080fe2000001083d */
[C---:B------:R-:W-:Y:S01]  /*6730*/  IMAD.U32 R7, R5.reuse, 0x10000, RZ ;  /* 0x0001000005077824 */ /* 0x040fe200078e00ff */
[----:B------:R-:W-:Y:S01]  /*6740*/  LOP3.LUT R4, R4, 0xffff0000, RZ, 0xc0, !PT ;  /* 0xffff000004047812 */ /* 0x000fe200078ec0ff */
[C---:B------:R-:W-:Y:S01]  /*6750*/  IMAD.U32 R61, R108.reuse, 0x10000, RZ ;  /* 0x000100006c3d7824 */ /* 0x040fe200078e00ff */
[----:B------:R-:W-:Y:S01]  /*6760*/  LOP3.LUT R5, R5, 0xffff0000, RZ, 0xc0, !PT ;  /* 0xffff000005057812 */ /* 0x000fe200078ec0ff */
[----:B------:R-:W-:Y:S01]  /*6770*/  FMUL.FTZ R117, R63, R109 ;  /* 0x0000006d3f757220 */ /* 0x000fe20000410000 */
[C---:B------:R-:W-:Y:S01]  /*6780*/  LOP3.LUT R60, R111.reuse, 0xffff0000, RZ, 0xc0, !PT ;  /* 0xffff00006f3c7812 */ /* 0x040fe200078ec0ff */
[----:B------:R-:W-:Y:S01]  /*6790*/  IMAD.U32 R63, R111, 0x10000, RZ ;  /* 0x000100006f3f7824 */ /* 0x000fe200078e00ff */
[----:B------:R-:W-:Y:S01]  /*67a0*/  LOP3.LUT R108, R108, 0xffff0000, RZ, 0xc0, !PT ;  /* 0xffff00006c6c7812 */ /* 0x000fe200078ec0ff */
[----:B------:R-:W-:Y:S01]  /*67b0*/  FFMA.FTZ R112, R62, R112, R117 ;  /* 0x000000703e707223 */ /* 0x000fe20000010075 */
[C---:B------:R-:W-:Y:S01]  /*67c0*/  FMUL.FTZ R62, R4.reuse, R61 ;  /* 0x0000003d043e7220 */ /* 0x040fe20000410000 */
[-C--:B------:R-:W-:Y:S01]  /*67d0*/  FMUL.FTZ R109, R4, R63.reuse ;  /* 0x0000003f046d7220 */ /* 0x080fe20000410000 */
[C---:B------:R-:W-:Y:S01]  /*67e0*/  FMUL.FTZ R110, R5.reuse, R60 ;  /* 0x0000003c056e7220 */ /* 0x040fe20000410000 */
[-C--:B------:R-:W-:Y:S01]  /*67f0*/  FMUL.FTZ R111, R5, R108.reuse ;  /* 0x0000006c056f7220 */ /* 0x080fe20000410000 */
[C---:B------:R-:W-:Y:S01]  /*6800*/  FFMA.FTZ R63, R6.reuse, R63, R62 ;  /* 0x0000003f063f7223 */ /* 0x040fe2000001003e */
[----:B------:R-:W-:Y:S01]  /*6810*/  FFMA.FTZ R4, R6, R61, -R109 ;  /* 0x0000003d06047223 */ /* 0x000fe2000001086d */
[C---:B------:R-:W-:Y:S01]  /*6820*/  FFMA.FTZ R5, R7.reuse, R108, -R110 ;  /* 0x0000006c07057223 */ /* 0x040fe2000001086e */
[----:B------:R-:W-:Y:S01]  /*6830*/  FFMA.FTZ R60, R7, R60, R111 ;  /* 0x0000003c073c7223 */ /* 0x000fe2000001006f */
[----:B------:R-:W-:-:S02]  /*6840*/  F2FP.BF16.F32.PACK_AB R6, R114, R115 ;  /* 0x000000737206723e */ /* 0x000fc400000010ff */
[----:B------:R-:W-:Y:S02]  /*6850*/  F2FP.BF16.F32.PACK_AB R7, R112, R113 ;  /* 0x000000717007723e */ /* 0x000fe400000010ff */
[----:B------:R-:W-:Y:S02]  /*6860*/  F2FP.BF16.F32.PACK_AB R4, R63, R4 ;  /* 0x000000043f04723e */ /* 0x000fe400000010ff */
[----:B------:R-:W-:-:S05]  /*6870*/  F2FP.BF16.F32.PACK_AB R5, R60, R5 ;  /* 0x000000053c05723e */ /* 0x000fca00000010ff */
[----:B------:R0:W-:Y:S02]  /*6880*/  STS.128 [R0+0x12400], R4 ;  /* 0x0124000400007388 */ /* 0x0001e40000000c00 */
.L_x_5165:
[----:B------:R-:W-:Y:S05]  /*6890*/  BSYNC B2 ;  /* 0x0000000000027941 */ /* 0x000fea0003800000 */
.L_x_5164:
[----:B------:R-:W-:Y:S04]  /*68a0*/  BSSY B2, `(.L_x_5166) ;  /* 0x0000030000027945 */ /* 0x000fe80003800000 */
[----:B------:R-:W-:Y:S05]  /*68b0*/  @P1 BRA `(.L_x_5167) ;  /* 0x0000000000b81947 */ /* 0x000fea0003800000 */
[----:B0-----:R-:W0:Y:S01]  /*68c0*/  LDS.128 R4, [R2] ;  /* 0x0000000002047984 */ /* 0x001e220000000c00 */
        /* <DEDUP_REMOVED lines=45> */
.L_x_5167:
[----:B------:R-:W-:Y:S05]  /*6ba0*/  BSYNC B2 ;  /* 0x0000000000027941 */ /* 0x000fea0003800000 */
.L_x_5166:
[----:B------:R-:W-:Y:S04]  /*6bb0*/  BSSY B2, `(.L_x_5168) ;  /* 0x0000030000027945 */ /* 0x000fe80003800000 */
[----:B------:R-:W-:Y:S05]  /*6bc0*/  @P2 BRA `(.L_x_5169) ;  /* 0x0000000000b82947 */ /* 0x000fea0003800000 */
[----:B01----:R-:W0:Y:S01]  /*6bd0*/  LDS.128 R4, [R0+0x16400] ;  /* 0x0164000000047984 */ /* 0x003e220000000c00 */
        /* <DEDUP_REMOVED lines=45> */
.L_x_5169:
[----:B------:R-:W-:Y:S05]  /*6eb0*/  BSYNC B2 ;  /* 0x0000000000027941 */ /* 0x000fea0003800000 */
.L_x_5168:
[----:B------:R-:W-:Y:S04]  /*6ec0*/  BSSY B2, `(.L_x_5170) ;  /* 0x0000030000027945 */ /* 0x000fe80003800000 */
[----:B------:R-:W-:Y:S05]  /*6ed0*/  @P3 BRA `(.L_x_5171) ;  /* 0x0000000000b83947 */ /* 0x000fea0003800000 */
[----:B012---:R-:W0:Y:S01]  /*6ee0*/  LDS.128 R4, [R2+0x4000] ;  /* 0x0040000002047984 */ /* 0x007e220000000c00 */
        /* <DEDUP_REMOVED lines=45> */
.L_x_5171:
[----:B------:R-:W-:Y:S05]  /*71c0*/  BSYNC B2 ;  /* 0x0000000000027941 */ /* 0x000fea0003800000 */
.L_x_5170:
[----:B------:R-:W-:Y:S04]  /*71d0*/  BSSY B2, `(.L_x_5172) ;  /* 0x0000030000027945 */ /* 0x000fe80003800000 */
[----:B------:R-:W-:Y:S05]  /*71e0*/  @P4 BRA `(.L_x_5173) ;  /* 0x0000000000b84947 */ /* 0x000fea0003800000 */
[----:B0123--:R-:W0:Y:S01]  /*71f0*/  LDS.128 R4, [R0+0x1a400] ;  /* 0x01a4000000047984 */ /* 0x00fe220000000c00 */
        /* <DEDUP_REMOVED lines=45> */
.L_x_5173:
[----:B------:R-:W-:Y:S05]  /*74d0*/  BSYNC B2 ;  /* 0x0000000000027941 */ /* 0x000fea0003800000 */
.L_x_5172:
[----:B------:R-:W-:Y:S05]  /*74e0*/  @P5 BRA `(.L_x_5163) ;  /* 0x0000000000b85947 */ /* 0x000fea0003800000 */
[----:B01234-:R-:W0:Y:S01]  /*74f0*/  LDS.128 R4, [R2+0x8000] ;  /* 0x0080000002047984 */ /* 0x01fe220000000c00 */
        /* <DEDUP_REMOVED lines=45> */
.L_x_5163:
[----:B------:R-:W-:Y:S05]  /*77d0*/  BSYNC B1 ;  /* 0x0000000000017941 */ /* 0x000fea0003800000 */
.L_x_5162:
        /* <DEDUP_REMOVED lines=57> */
.L_x_5176:
[----:B------:R-:W-:Y:S05]  /*7b70*/  BSYNC B1 ;  /* 0x0000000000017941 */ /* 0x000fea0003800000 */
.L_x_5175:
[----:B------:R-:W-:Y:S04]  /*7b80*/  BSSY B1, `(.L_x_5177) ;  /* 0x0000030000017945 */ /* 0x000fe80003800000 */
[----:B------:R-:W-:Y:S05]  /*7b90*/  @P1 BRA `(.L_x_5178) ;  /* 0x0000000000b81947 */ /* 0x000fea0003800000 */
[----:B0-----:R-:W0:Y:S01]  /*7ba0*/  LDS.128 R4, [R2+0x2000] ;  /* 0x0020000002047984 */ /* 0x001e220000000c00 */
        /* <DEDUP_REMOVED lines=45> */
.L_x_5178:
[----:B------:R-:W-:Y:S05]  /*7e80*/  BSYNC B1 ;  /* 0x0000000000017941 */ /* 0x000fea0003800000 */
.L_x_5177:
[----:B------:R-:W-:Y:S04]  /*7e90*/  BSSY B1, `(.L_x_5179) ;  /* 0x0000030000017945 */ /* 0x000fe80003800000 */
[----:B------:R-:W-:Y:S05]  /*7ea0*/  @P2 BRA `(.L_x_5180) ;  /* 0x0000000000b82947 */ /* 0x000fea0003800000 */
[----:B01----:R-:W0:Y:S01]  /*7eb0*/  LDS.128 R4, [R0+0x18400] ;  /* 0x0184000000047984 */ /* 0x003e220000000c00 */
        /* <DEDUP_REMOVED lines=45> */
.L_x_5180:
[----:B------:R-:W-:Y:S05]  /*8190*/  BSYNC B1 ;  /* 0x0000000000017941 */ /* 0x000fea0003800000 */
.L_x_5179:
[----:B------:R-:W-:Y:S04]  /*81a0*/  BSSY B1, `(.L_x_5181) ;  /* 0x0000030000017945 */ /* 0x000fe80003800000 */
[----:B------:R-:W-:Y:S05]  /*81b0*/  @P3 BRA `(.L_x_5182) ;  /* 0x0000000000b83947 */ /* 0x000fea0003800000 */
[----:B012---:R-:W0:Y:S01]  /*81c0*/  LDS.128 R4, [R2+0x6000] ;  /* 0x0060000002047984 */ /* 0x007e220000000c00 */
        /* <DEDUP_REMOVED lines=45> */
.L_x_5182:
[----:B------:R-:W-:Y:S05]  /*84a0*/  BSYNC B1 ;  /* 0x0000000000017941 */ /* 0x000fea0003800000 */
.L_x_5181:
[----:B------:R-:W-:Y:S04]  /*84b0*/  BSSY B1, `(.L_x_5183) ;  /* 0x0000030000017945 */ /* 0x000fe80003800000 */
[----:B------:R-:W-:Y:S05]  /*84c0*/  @P4 BRA `(.L_x_5184) ;  /* 0x0000000000b84947 */ /* 0x000fea0003800000 */
[----:B0123--:R-:W0:Y:S01]  /*84d0*/  LDS.128 R4, [R0+0x1c400] ;  /* 0x01c4000000047984 */ /* 0x00fe220000000c00 */
        /* <DEDUP_REMOVED lines=45> */
.L_x_5184:
[----:B------:R-:W-:Y:S05]  /*87b0*/  BSYNC B1 ;  /* 0x0000000000017941 */ /* 0x000fea0003800000 */
.L_x_5183:
        /* <DEDUP_REMOVED lines=22> */
[----:B------:R-:W-:Y:S01]  /*8920*/  FMUL.FTZ R12, R7, R64 ;  /* 0x00000040070c7220 */ /* 0x000fe20000410000 */
[----:B------:R-:W-:-:S02]  /*8930*/  IMAD.U32 R4, R5, 0x10000, RZ ;  /* 0x0001000005047824 */ /* 0x000fc400078e00ff */
[C---:B------:R-:W-:Y:S01]  /*8940*/  FFMA.FTZ R21, R8.reuse, R11, -R21 ;  /* 0x0000000b08157223 */ /* 0x040fe20000010815 */
[----:B------:R-:W-:Y:S01]  /*8950*/  FFMA.FTZ R20, R8, R13, R6 ;  /* 0x0000000d08147223 */ /* 0x000fe20000010006 */
        /* <DEDUP_REMOVED lines=22> */
.L_x_5154:
        /* <DEDUP_REMOVED lines=30> */
[----:B------:R-:W0:Y:S04]  /*8ca0*/  SHFL.IDX PT, R3, R4, RZ, 0x1c1f ;  /* 0x001c1fff04037589 */ /* 0x000e2800000e0000 */
[----:B------:R-:W1:Y:S04]  /*8cb0*/  SHFL.IDX PT, R2, R0, RZ, 0x1c1f ;  /* 0x001c1fff00027589 */ /* 0x000e6800000e0000 */
[----:B------:R2:W3:Y:S04]  /*8cc0*/  SHFL.IDX PT, R5, R9, RZ, 0x1c1f ;  /* 0x001c1fff09057589 */ /* 0x0004e800000e0000 */
[----:B------:R2:W4:Y:S01]  /*8cd0*/  SHFL.IDX PT, R14, R8, RZ, 0x1c1f ;  /* 0x001c1fff080e7589 */ /* 0x00052200000e0000 */
[----:B0-----:R-:W-:-:S02]  /*8ce0*/  IMAD.MOV.U32 R13, RZ, RZ, R3 ;  /* 0x000000ffff0d7224 */ /* 0x001fc400078e0003 */
[----:B-12---:R-:W-:-:S07]  /*8cf0*/  IMAD.MOV.U32 R12, RZ, RZ, R2 ;  /* 0x000000ffff0c7224 */ /* 0x006fce00078e0002 */
.L_x_5495:
[----:B------:R-:W-:Y:S01]  /*8d00*/  IMAD R71, R18, R21, RZ ;  /* 0x0000001512477224 */ /* 0x000fe200078e02ff */
[----:B------:R-:W-:Y:S01]  /*8d10*/  BSSY B1, `(.L_x_5186) ;  /* 0x0000032000017945 */ /* 0x000fe20003800000 */
[----:B----4-:R-:W-:Y:S01]  /*8d20*/  IMAD.MOV.U32 R48, RZ, RZ, R14 ;  /* 0x000000ffff307224 */ /* 0x010fe200078e000e */
[----:B------:R-:W-:Y:S01]  /*8d30*/  CS2R R46, SRZ ;  /* 0x00000000002e7805 */ /* 0x000fe2000001ff00 */
[----:B---3--:R-:W-:Y:S01]  /*8d40*/  IMAD.MOV.U32 R49, RZ, RZ, R5 ;  /* 0x000000ffff317224 */ /* 0x008fe200078e0005 */
[----:B------:R-:W-:Y:S02]  /*8d50*/  ISETP.GE.AND P0, PT, R10, R71, PT ;  /* 0x000000470a00720c */ /* 0x000fe40003f06270 */
        /* <DEDUP_REMOVED lines=19> */
[----:B------:R-:W-:Y:S01]  /*8e90*/  ISETP.GE.AND P2, PT, R3, UR4, PT ;  /* 0x0000000403007c0c */ /* 0x000fe2000bf46270 */
[----:B------:R-:W-:Y:S01]  /*8ea0*/  ULDC.64 UR6, c[0x0][0x208] ;  /* 0x0000820000067ab9 */ /* 0x000fe20000000a00 */
[----:B------:R-:W-:-:S02]  /*8eb0*/  CS2R R26, SRZ ;  /* 0x00000000001a7805 */ /* 0x000fc4000001ff00 */
[----:B------:R-:W-:Y:S02]  /*8ec0*/  CS2R R24, SRZ ;  /* 0x0000000000187805 */ /* 0x000fe4000001ff00 */
[----:B------:R-:W-:Y:S01]  /*8ed0*/  CS2R R42, SRZ ;  /* 0x00000000002a7805 */ /* 0x000fe2000001ff00 */
[----:B------:R-:W-:-:S04]  /*8ee0*/  @!P0 IMAD.WIDE R2, R17, 0x2, R12 ;  /* 0x0000000211028825 */ /* 0x000fc800078e020c */
[----:B------:R-:W-:Y:S01]  /*8ef0*/  @!P1 IMAD.SHL.U32 R5, R220, 0x8, RZ ;  /* 0x00000008dc059824 */ /* 0x000fe200078e00ff */
[----:B------:R0:W5:Y:S01]  /*8f00*/  @!P0 LD.E.128 R36, desc[UR6][R2.64] ;  /* 0x0000000602248980 */ /* 0x000162000c101d00 */
[----:B------:R-:W-:Y:S01]  /*8f10*/  @!P2 IMAD.SHL.U32 R21, R221, 0x8, RZ ;  /* 0x00000008dd15a824 */ /* 0x000fe200078e00ff */
[----:B------:R-:W-:Y:S02]  /*8f20*/  CS2R R40, SRZ ;  /* 0x0000000000287805 */ /* 0x000fe4000001ff00 */
[----:B------:R-:W-:Y:S02]  /*8f30*/  CS2R R30, SRZ ;  /* 0x00000000001e7805 */ /* 0x000fe4000001ff00 */
[----:B------:R-:W-:Y:S01]  /*8f40*/  CS2R R28, SRZ ;  /* 0x00000000001c7805 */ /* 0x000fe2000001ff00 */
[----:B------:R-:W-:Y:S01]  /*8f50*/  @!P1 IMAD.WIDE R6, R5, 0x2, R12 ;  /* 0x0000000205069825 */ /* 0x000fe200078e020c */
[----:B------:R-:W-:Y:S02]  /*8f60*/  CS2R R46, SRZ ;  /* 0x00000000002e7805 */ /* 0x000fe4000001ff00 */
[----:B------:R-:W-:-:S02]  /*8f70*/  CS2R R44, SRZ ;  /* 0x00000000002c7805 */ /* 0x000fc4000001ff00 */
[----:B------:R-:W-:Y:S01]  /*8f80*/  CS2R R34, SRZ ;  /* 0x0000000000227805 */ /* 0x000fe2000001ff00 */
[----:B------:R-:W-:Y:S01]  /*8f90*/  @!P2 IMAD.WIDE R14, R21, 0x2, R12 ;  /* 0x00000002150ea825 */ /* 0x000fe200078e020c */
[----:B------:R-:W-:Y:S01]  /*8fa0*/  CS2R R32, SRZ ;  /* 0x0000000000207805 */ /* 0x000fe2000001ff00 */
[----:B------:R1:W5:Y:S02]  /*8fb0*/  @!P1 LD.E.128 R40, desc[UR6][R6.64] ;  /* 0x0000000606289980 */ /* 0x000364000c101d00 */
[--C-:B------:R-:W-:Y:S02]  /*8fc0*/  @!P1 IMAD.WIDE R12, R5, 0x2, R48.reuse ;  /* 0x00000002050c9825 */ /* 0x100fe400078e0230 */
[----:B------:R1:W5:Y:S02]  /*8fd0*/  @!P2 LD.E.128 R44, desc[UR6][R14.64] ;  /* 0x000000060e2ca980 */ /* 0x000364000c101d00 */
[--C-:B------:R-:W-:Y:S02]  /*8fe0*/  @!P2 IMAD.WIDE R20, R21, 0x2, R48.reuse ;  /* 0x000000021514a825 */ /* 0x100fe400078e0230 */
[----:B------:R1:W5:Y:S02]  /*8ff0*/  @!P1 LD.E.128 R28, desc[UR6][R12.64] ;  /* 0x000000060c1c9980 */ /* 0x000364000c101d00 */
[----:B0-----:R-:W-:-:S02]  /*9000*/  @!P0 IMAD.WIDE R2, R17, 0x2, R48 ;  /* 0x0000000211028825 */ /* 0x001fc400078e0230 */
[----:B------:R1:W5:Y:S04]  /*9010*/  @!P2 LD.E.128 R32, desc[UR6][R20.64] ;  /* 0x000000061420a980 */ /* 0x000368000c101d00 */
[----:B------:R1:W5:Y:S02]  /*9020*/  @!P0 LD.E.128 R24, desc[UR6][R2.64] ;  /* 0x0000000602188980 */ /* 0x000364000c101d00 */
.L_x_5187:
[----:B------:R-:W-:Y:S05]  /*9030*/  BSYNC B1 ;  /* 0x0000000000017941 */ /* 0x000fea0003800000 */
.L_x_5186:
[----:B-1---5:R-:W-:Y:S01]  /*9040*/  IMAD.MOV.U32 R6, RZ, RZ, R45 ;  /* 0x000000ffff067224 */ /* 0x022fe200078e002d */
[----:B------:R-:W-:Y:S01]  /*9050*/  UMOV UR4, 0xffffffff ;  /* 0xffffffff00047882 */ /* 0x000fe20000000000 */
        /* <DEDUP_REMOVED lines=49> */
[----:B------:R-:W0:Y:S04]  /*9370*/  SHFL.IDX PT, R3, R4, 0x1, 0x1c1f ;  /* 0x003c1f0004037f89 */ /* 0x000e2800000e0000 */
[----:B------:R-:W1:Y:S04]  /*9380*/  SHFL.IDX PT, R2, R0, 0x1, 0x1c1f ;  /* 0x003c1f0000027f89 */ /* 0x000e6800000e0000 */
[----:B------:R2:W3:Y:S04]  /*9390*/  SHFL.IDX PT, R5, R9, 0x1, 0x1c1f ;  /* 0x003c1f0009057f89 */ /* 0x0004e800000e0000 */
[----:B------:R2:W4:Y:S01]  /*93a0*/  SHFL.IDX PT, R14, R8, 0x1, 0x1c1f ;  /* 0x003c1f00080e7f89 */ /* 0x00052200000e0000 */
[----:B0-----:R-:W-:-:S02]  /*93b0*/  IMAD.MOV.U32 R21, RZ, RZ, R3 ;  /* 0x000000ffff157224 */ /* 0x001fc400078e0003 */
[----:B-12---:R-:W-:-:S07]  /*93c0*/  IMAD.MOV.U32 R20, RZ, RZ, R2 ;  /* 0x000000ffff147224 */ /* 0x006fce00078e0002 */
.L_x_5501:
[----:B------:R-:W-:Y:S01]  /*93d0*/  VIADD R10, R10, 0x40 ;  /* 0x000000400a0a7836 */ /* 0x000fe20000000000 */
        /* <DEDUP_REMOVED lines=26> */
[----:B------:R-:W-:Y:S01]  /*9580*/  CS2R R56, SRZ ;  /* 0x0000000000387805 */ /* 0x000fe2000001ff00 */
[----:B------:R-:W-:-:S04]  /*9590*/  @!P0 IMAD.WIDE R4, R17, 0x2, R20 ;  /* 0x0000000211048825 */ /* 0x000fc800078e0214 */
[----:B------:R-:W-:Y:S01]  /*95a0*/  @!P1 IMAD.SHL.U32 R63, R220, 0x8, RZ ;  /* 0x00000008dc3f9824 */ /* 0x000fe200078e00ff */
[----:B------:R0:W5:Y:S03]  /*95b0*/  @!P0 LD.E.128 R12, desc[UR6][R4.64] ;  /* 0x00000006040c8980 */ /* 0x000166000c101d00 */
        /* <DEDUP_REMOVED lines=11> */
[----:B------:R-:W-:Y:S01]  /*9670*/  CS2R R48, SRZ ;  /* 0x0000000000307805 */ /* 0x000fe2000001ff00 */
[----:B------:R0:W5:Y:S02]  /*9680*/  @!P1 LD.E.128 R8, desc[UR6][R60.64] ;  /* 0x000000063c089980 */ /* 0x000164000c101d00 */
[--C-:B------:R-:W-:Y:S02]  /*9690*/  @!P2 IMAD.WIDE R64, R65, 0x2, R2.reuse ;  /* 0x000000024140a825 */ /* 0x100fe400078e0202 */
[----:B------:R0:W5:Y:S02]  /*96a0*/  @!P1 LD.E.128 R52, desc[UR6][R62.64] ;  /* 0x000000063e349980 */ /* 0x000164000c101d00 */
[----:B------:R-:W-:-:S02]  /*96b0*/  @!P0 IMAD.WIDE R2, R17, 0x2, R2 ;  /* 0x0000000211028825 */ /* 0x000fc400078e0202 */
[----:B------:R0:W5:Y:S04]  /*96c0*/  @!P2 LD.E.128 R4, desc[UR6][R20.64] ;  /* 0x000000061404a980 */ /* 0x000168000c101d00 */
[----:B------:R0:W5:Y:S04]  /*96d0*/  @!P0 LD.E.128 R56, desc[UR6][R2.64] ;  /* 0x0000000602388980 */ /* 0x000168000c101d00 */
[----:B------:R0:W5:Y:S02]  /*96e0*/  @!P2 LD.E.128 R48, desc[UR6][R64.64] ;  /* 0x000000064030a980 */ /* 0x000164000c101d00 */
.L_x_5190:
[----:B------:R-:W-:Y:S05]  /*96f0*/  BSYNC B1 ;  /* 0x0000000000017941 */ /* 0x000fea0003800000 */
.L_x_5189:
[----:B------:R-:W-:Y:S01]  /*9700*/  R2UR UR5, R218 ;  /* 0x00000000da0572ca */ /* 0x000fe200000e0000 */
[----:B0----5:R-:W-:Y:S02]  /*9710*/  IMAD.MOV.U32 R21, RZ, RZ, R10 ;  /* 0x000000ffff157224 */ /* 0x021fe400078e000a */
        /* <DEDUP_REMOVED lines=9> */
[----:B------:R-:W-:Y:S01]  /*97b0*/  ULEA.HI UR4, UR5, UR5, URZ, 0x1 ;  /* 0x0000000505047291 */ /* 0x000fe2000f8f083f */
[----:B------:R-:W-:Y:S01]  /*97c0*/  PRMT R91, R63, 0x7610, R91 ;  /* 0x000076103f5b7816 */ /* 0x000fe2000000005b */
[----:B------:R-:W-:Y:S01]  /*97d0*/  IMAD.MOV.U32 R21, RZ, RZ, R12 ;  /* 0x000000ffff157224 */ /* 0x000fe200078e000c */
[----:B------:R-:W-:Y:S01]  /*97e0*/  PRMT R75, R61, 0x7610, R75 ;  /* 0x000076103d4b7816 */ /* 0x000fe2000000004b */
[----:B------:R-:W-:Y:S01]  /*97f0*/  ULOP3.LUT UR4, UR4, 0xfffffffe, URZ, 0xc0, !UPT ;  /* 0xfffffffe04047892 */ /* 0x000fe2000f8ec03f */
[----:B------:R-:W-:-:S02]  /*9800*/  IMAD.MOV.U32 R62, RZ, RZ, R50 ;  /* 0x000000ffff3e7224 */ /* 0x000fc400078e0032 */
[----:B------:R-:W-:Y:S01]  /*9810*/  IMAD.MOV.U32 R63, RZ, RZ, R51 ;  /* 0x000000ffff3f7224 */ /* 0x000fe200078e0033 */
[----:B------:R-:W-:Y:S01]  /*9820*/  UIADD3 UR4, UR5, -UR4, URZ ;  /* 0x8000000405047290 */ /* 0x000fe2000fffe03f */
[----:B------:R-:W-:Y:S01]  /*9830*/  IMAD.MOV.U32 R61, RZ, RZ, R13 ;  /* 0x000000ffff3d7224 */ /* 0x000fe200078e000d */
[----:B------:R-:W-:Y:S01]  /*9840*/  PRMT R92, R21, 0x7610, R92 ;  /* 0x00007610155c7816 */ /* 0x000fe2000000005c */
[----:B------:R-:W-:Y:S01]  /*9850*/  IMAD.MOV.U32 R64, RZ, RZ, R55 ;  /* 0x000000ffff407224 */ /* 0x000fe200078e0037 */
[----:B------:R-:W-:Y:S01]  /*9860*/  PRMT R21, R62, 0x7610, R21 ;  /* 0x000076103e157816 */ /* 0x000fe20000000015 */
        /* <DEDUP_REMOVED lines=8> */
[----:B------:R-:W-:Y:S01]  /*98f0*/  IMAD.U32 R20, RZ, RZ, UR61 ;  /* 0x0000003dff147e24 */ /* 0x000fe2000f8e00ff */
[----:B------:R-:W-:Y:S01]  /*9900*/  PRMT R77, R63, 0x7610, R77 ;  /* 0x000076103f4d7816 */ /* 0x000fe2000000004d */
[----:B------:R-:W-:Y:S01]  /*9910*/  IMAD.MOV.U32 R62, RZ, RZ, R53 ;  /* 0x000000ffff3e7224 */ /* 0x000fe200078e0035 */
[----:B------:R-:W0:Y:S01]  /*9920*/  SYNCS.PHASECHK.TRANS64.TRYWAIT P0, [UR39+0x30800], R60 ;  /* 0x0308003cff0075a7 */ /* 0x000e220008000167 */
        /* <DEDUP_REMOVED lines=15> */
[----:B------:R-:W-:-:S02]  /*9a20*/  IMAD.MOV.U32 R62, RZ, RZ, R56 ;  /* 0x000000ffff3e7224 */ /* 0x000fc400078e0038 */
[----:B------:R-:W-:Y:S01]  /*9a30*/  IMAD.MOV.U32 R63, RZ, RZ, R57 ;  /* 0x000000ffff3f7224 */ /* 0x000fe200078e0039 */
[----:B0-----:R-:W-:Y:S06]  /*9a40*/  @!P0 BRA `(.L_x_5191) ;  /* 0x000001b8006c8947 */ /* 0x001fec0003800000 */
.L_x_5502:
[----:B------:R-:W-:Y:S01]  /*9a50*/  BSSY B1, `(.L_x_5192) ;  /* 0x000014b000017945 */ /* 0x000fe20003800000 */
[----:B------:R-:W-:Y:S02]  /*9a60*/  PRMT R96, R62, 0x7610, R96 ;  /* 0x000076103e607816 */ /* 0x000fe40000000060 */
[----:B------:R-:W-:Y:S01]  /*9a70*/  PRMT R97, R63, 0x7610, R97 ;  /* 0x000076103f617816 */ /* 0x000fe20000000061 */
[----:B------:R-:W-:Y:S06]  /*9a80*/  @P1 BRA `(.L_x_5193) ;  /* 0x00000014001c1947 */ /* 0x000fec0003800000 */
[----:B------:R-:W1:Y:S01]  /*9a90*/  LDC R98, c[0x0][0x3f4] ;  /* 0x0000fd00ff627b82 */ /* 0x000e620000000800 */
[C---:B0-----:R-:W-:Y:S01]  /*9aa0*/  VIADD R61, R17.reuse, 0x20 ;  /* 0x00000020113d7836 */ /* 0x041fe20000000000 */
[----:B------:R-:W-:Y:S01]  /*9ab0*/  BSSY B2, `(.L_x_5194) ;  /* 0x0000071000027945 */ /* 0x000fe20003800000 */
[C---:B------:R-:W-:Y:S01]  /*9ac0*/  VIADD R63, R17.reuse, 0x40 ;  /* 0x00000040113f7836 */ /* 0x040fe20000000000 */
[-C--:B-1----:R-:W-:Y:S02]  /*9ad0*/  ISETP.GE.AND P0, PT, R17, R98.reuse, PT ;  /* 0x000000621100720c */ /* 0x082fe40003f06270 */
[-C--:B------:R-:W-:Y:S02]  /*9ae0*/  ISETP.GE.AND P1, PT, R61, R98.reuse, PT ;  /* 0x000000623d00720c */ /* 0x080fe40003f26270 */
[----:B------:R-:W-:-:S09]  /*9af0*/  ISETP.GE.AND P2, PT, R63, R98, PT ;  /* 0x000000623f00720c */ /* 0x000fd20003f46270 */
[----:B------:R-:W-:Y:S05]  /*9b00*/  @P0 BRA `(.L_x_5195) ;  /* 0x0000000400ac0947 */ /* 0x000fea0003800000 */
[----:B------:R-:W-:Y:S02]  /*9b10*/  LEA.HI R60, R98, R219, RZ, 0x1d ;  /* 0x000000db623c7211 */ /* 0x000fe400078fe8ff */
[----:B------:R-:W-:Y:S02]  /*9b20*/  LOP3.LUT R61, R214, 0x38, R17, 0xf8, !PT ;  /* 0x00000038d63d7812 */ /* 0x000fe400078ef811 */
[----:B------:R-:W-:Y:S02]  /*9b30*/  SHF.R.S32.HI R63, RZ, 0x1f, R60 ;  /* 0x0000001fff3f7819 */ /* 0x000fe4000001143c */
[----:B------:R-:W-:Y:S02]  /*9b40*/  SHF.R.U64 R120, R36, 0x10, R37 ;  /* 0x0000001024787819 */ /* 0x000fe40000001225 */
[----:B------:R-:W-:Y:S01]  /*9b50*/  LEA.HI R62, R63, R60, RZ, 0x3 ;  /* 0x0000003c3f3e7211 */ /* 0x000fe200078f18ff */
[----:B------:R-:W-:Y:S01]  /*9b60*/  IMAD.SHL.U32 R63, R60, 0x8, RZ ;  /* 0x000000083c3f7824 */ /* 0x000fe200078e00ff */
[----:B------:R-:W-:-:S02]  /*9b70*/  LOP3.LUT R60, R61, R216, RZ, 0x3c, !PT ;  /* 0x000000d83d3c7212 */ /* 0x000fc400078e3cff */
[----:B------:R-:W-:Y:S01]  /*9b80*/  SHF.R.U64 R24, R24, 0x10, R25 ;  /* 0x0000001018187819 */ /* 0x000fe20000001219 */
[----:B------:R-:W-:Y:S01]  /*9b90*/  IMAD.SHL.U32 R62, R62, 0x400, RZ ;  /* 0x000004003e3e7824 */ /* 0x000fe200078e00ff */
[----:B------:R-:W-:Y:S01]  /*9ba0*/  LOP3.LUT R63, R214, 0x38, R63, 0xf8, !PT ;  /* 0x00000038d63f7812 */ /* 0x000fe200078ef83f */
[----:B------:R-:W-:Y:S01]  /*9bb0*/  IMAD R60, R215, 0x200, R60 ;  /* 0x00000200d73c7824 */ /* 0x000fe200078e023c */
[----:B------:R-:W-:Y:S02]  /*9bc0*/  SHF.R.U64 R36, R38, 0x10, R39 ;  /* 0x0000001026247819 */ /* 0x000fe40000001227 */
[----:B------:R-:W-:Y:S02]  /*9bd0*/  LOP3.LUT R62, R62, 0x7fffe000, RZ, 0xc0, !PT ;  /* 0x7fffe0003e3e7812 */ /* 0x000fe400078ec0ff */
[----:B------:R-:W-:Y:S02]  /*9be0*/  LOP3.LUT R63, R63, R216, RZ, 0x3c, !PT ;  /* 0x000000d83f3f7212 */ /* 0x000fe400078e3cff */
[----:B------:R-:W-:Y:S01]  /*9bf0*/  LEA R107, R60, UR39, 0x1 ;  /* 0x000000273c6b7c11 */ /* 0x000fe2000f8e08ff */
[----:B------:R-:W-:Y:S01]  /*9c00*/  IMAD R62, R215, 0x200, R62 ;  /* 0x00000200d73e7824 */ /* 0x000fe200078e023e */
[----:B------:R-:W-:-:S02]  /*9c10*/  SHF.R.U32.HI R25, RZ, 0x10, R25 ;  /* 0x00000010ff197819 */ /* 0x000fc40000011619 */
[----:B------:R-:W-:Y:S01]  /*9c20*/  SHF.R.U64 R118, R26, 0x10, R27 ;  /* 0x000000101a767819 */ /* 0x000fe2000000121b */
[----:B------:R-:W-:Y:S01]  /*9c30*/  IMAD.IADD R108, R62, 0x1, R63 ;  /* 0x000000013e6c7824 */ /* 0x000fe200078e023f */
[----:B------:R-:W-:Y:S01]  /*9c40*/  PRMT R111, R111, 0x5410, R120 ;  /* 0x000054106f6f7816 */ /* 0x000fe20000000078 */
[----:B------:R-:W0:Y:S01]  /*9c50*/  LDS.128 R60, [R107+0x12400] ;  /* 0x012400006b3c7984 */ /* 0x000e220000000c00 */
[----:B------:R-:W-:Y:S02]  /*9c60*/  PRMT R115, R115, 0x5410, R24 ;  /* 0x0000541073737816 */ /* 0x000fe40000000018 */
[----:B------:R-:W-:Y:S02]  /*9c70*/  LEA R108, R108, UR39, 0x1 ;  /* 0x000000276c6c7c11 */ /* 0x000fe4000f8e08ff */
[----:B------:R-:W-:Y:S01]  /*9c80*/  SHF.R.U32.HI R39, RZ, 0x10, R39 ;  /* 0x00000010ff277819 */ /* 0x000fe20000011627 */
[----:B------:R-:W-:Y:S01]  /*9c90*/  IMAD.U32 R119, R115, 0x10000, RZ ;  /* 0x0001000073777824 */ /* 0x000fe200078e00ff */
[----:B------:R-:W-:Y:S01]  /*9ca0*/  SHF.R.U32.HI R27, RZ, 0x10, R27 ;  /* 0x00000010ff1b7819 */ /* 0x000fe2000001161b */
[----:B------:R-:W1:Y:S01]  /*9cb0*/  LDS.128 R64, [R108+0x12400] ;  /* 0x012400006c407984 */ /* 0x000e620000000c00 */
[----:B------:R-:W-:-:S02]  /*9cc0*/  SHF.R.U32.HI R37, RZ, 0x10, R37 ;  /* 0x00000010ff257819 */ /* 0x000fc40000011625 */
[----:B------:R-:W-:Y:S02]  /*9cd0*/  PRMT R116, R116, 0x5410, R25 ;  /* 0x0000541074747816 */ /* 0x000fe40000000019 */
[----:B------:R-:W-:Y:S01]  /*9ce0*/  PRMT R118, R113, 0x5410, R118 ;  /* 0x0000541071767816 */ /* 0x000fe20000000076 */
[----:B------:R-:W-:Y:S01]  /*9cf0*/  IMAD.U32 R113, R111, 0x10000, RZ ;  /* 0x000100006f717824 */ /* 0x000fe200078e00ff */
[----:B------:R-:W-:Y:S02]  /*9d00*/  PRMT R117, R109, 0x5410, R36 ;  /* 0x000054106d757816 */ /* 0x000fe40000000024 */
[----:B------:R-:W-:Y:S02]  /*9d10*/  PRMT R110, R110, 0x5410, R39 ;  /* 0x000054106e6e7816 */ /* 0x000fe40000000027 */
[----:B------:R-:W-:Y:S02]  /*9d20*/  PRMT R114, R114, 0x5410, R27 ;  /* 0x0000541072727816 */ /* 0x000fe4000000001b */
[----:B------:R-:W-:-:S03]  /*9d30*/  PRMT R112, R112, 0x5410, R37 ;  /* 0x0000541070707816 */ /* 0x000fc60000000025 */
[----:B------:R-:W-:Y:S02]  /*9d40*/  IMAD.U32 R120, R114, 0x10000, RZ ;  /* 0x0001000072787824 */ /* 0x000fe400078e00ff */
        /* <DEDUP_REMOVED lines=14> */
[----:B------:R-:W-:-:S02]  /*9e30*/  IMAD.U32 R109, R67, 0x10000, RZ ;  /* 0x00010000436d7824 */ /* 0x000fc400078e00ff */
[C---:B------:R-:W-:Y:S01]  /*9e40*/  FMUL.FTZ R121, R38.reuse, R119 ;  /* 0x0000007726797220 */ /* 0x040fe20000410000 */
[----:B------:R-:W-:Y:S01]  /*9e50*/  LOP3.LUT R66, R67, 0xffff0000, RZ, 0xc0, !PT ;  /* 0xffff000043427812 */ /* 0x000fe200078ec0ff */
[-C--:B------:R-:W-:Y:S01]  /*9e60*/  FMUL.FTZ R123, R38, R113.reuse ;  /* 0x00000071267b7220 */ /* 0x080fe20000410000 */
[----:B------:R-:W-:Y:S02]  /*9e70*/  IMAD.U32 R67, R116, 0x10000, RZ ;  /* 0x0001000074437824 */ /* 0x000fe400078e00ff */
[----:B------:R-:W-:Y:S01]  /*9e80*/  FFMA.FTZ R121, R24, R113, -R121 ;  /* 0x0000007118797223 */ /* 0x000fe20000010879 */
[----:B------:R-:W-:Y:S02]  /*9e90*/  IMAD.U32 R38, R112, 0x10000, RZ ;  /* 0x0001000070267824 */ /* 0x000fe400078e00ff */
[----:B------:R-:W-:Y:S01]  /*9ea0*/  FFMA.FTZ R123, R24, R119, R123 ;  /* 0x00000077187b7223 */ /* 0x000fe2000001007b */
[----:B------:R-:W-:Y:S01]  /*9eb0*/  FMUL.FTZ R113, R61, R67 ;  /* 0x000000433d717220 */ /* 0x000fe20000410000 */
[----:B------:R-:W-:-:S02]  /*9ec0*/  IMAD.U32 R24, R110, 0x10000, RZ ;  /* 0x000100006e187824 */ /* 0x000fc400078e00ff */
[----:B------:R-:W-:Y:S01]  /*9ed0*/  FMUL.FTZ R122, R109, R120 ;  /* 0x000000786d7a7220 */ /* 0x000fe20000410000 */
[-C--:B------:R-:W-:Y:S01]  /*9ee0*/  FMUL.FTZ R61, R61, R38.reuse ;  /* 0x000000263d3d7220 */ /* 0x080fe20000410000 */
[C---:B------:R-:W-:Y:S01]  /*9ef0*/  FFMA.FTZ R113, R26.reuse, R38, -R113 ;  /* 0x000000261a717223 */ /* 0x040fe20000010871 */
        /* <DEDUP_REMOVED lines=11> */
[C---:B------:R-:W-:Y:S01]  /*9fb0*/  FFMA.FTZ R112, R25.reuse, R24, -R26 ;  /* 0x0000001819707223 */ /* 0x040fe2000001081a */
        /* <DEDUP_REMOVED lines=14> */
[CC--:B------:R-:W-:Y:S01]  /*a0a0*/  FMUL.FTZ R27, R65.reuse, R118.reuse ;  /* 0x00000076411b7220 */ /* 0x0c0fe20000410000 */
[----:B------:R-:W-:Y:S01]  /*a0b0*/  FMUL.FTZ R39, R66, R37 ;  /* 0x0000002542277220 */ /* 0x000fe20000410000 */
[----:B------:R-:W-:Y:S01]  /*a0c0*/  FMUL.FTZ R65, R65, R117 ;  /* 0x0000007541417220 */ /* 0x000fe20000410000 */
[----:B------:R-:W-:Y:S01]  /*a0d0*/  F2FP.BF16.F32.PACK_AB R24, R112, R121 ;  /* 0x000000797018723e */ /* 0x000fe200000010ff */
        /* <DEDUP_REMOVED lines=10> */
[----:B------:R0:W-:Y:S01]  /*a180*/  STS.128 [R107+0x12400], R24 ;  /* 0x012400186b007388 */ /* 0x0001e20000000c00 */
[----:B------:R-:W-:Y:S02]  /*a190*/  F2FP.BF16.F32.PACK_AB R38, R65, R60 ;  /* 0x0000003c4126723e */ /* 0x000fe400000010ff */
[----:B------:R-:W-:-:S05]  /*a1a0*/  F2FP.BF16.F32.PACK_AB R39, R66, R109 ;  /* 0x0000006d4227723e */ /* 0x000fca00000010ff */
[----:B------:R0:W-:Y:S02]  /*a1b0*/  STS.128 [R108+0x12400], R36 ;  /* 0x012400246c007388 */ /* 0x0001e40000000c00 */
.L_x_5195:
[----:B------:R-:W-:Y:S05]  /*a1c0*/  BSYNC B2 ;  /* 0x0000000000027941 */ /* 0x000fea0003800000 */
.L_x_5194:
[----:B------:R-:W-:Y:S04]  /*a1d0*/  BSSY B2, `(.L_x_5196) ;  /* 0x000006a000027945 */ /* 0x000fe80003800000 */
[----:B------:R-:W-:Y:S05]  /*a1e0*/  @P1 BRA `(.L_x_5197) ;  /* 0x0000000400a01947 */ /* 0x000fea0003800000 */
[----:B0-----:R-:W2:Y:S01]  /*a1f0*/  LDL R107, [R1+0x2d8] ;  /* 0x0002d800016b7983 */ /* 0x001ea20000100800 */
[----:B------:R-:W-:Y:S02]  /*a200*/  LEA.HI R24, R98, R220, RZ, 0x1d ;  /* 0x000000dc62187211 */ /* 0x000fe400078fe8ff */
[----:B------:R-:W-:Y:S02]  /*a210*/  SHF.R.U64 R62, R40, 0x10, R41 ;  /* 0x00000010283e7819 */ /* 0x000fe40000001229 */
[----:B------:R-:W-:Y:S02]  /*a220*/  SHF.R.S32.HI R25, RZ, 0x1f, R24 ;  /* 0x0000001fff197819 */ /* 0x000fe40000011418 */
[--C-:B------:R-:W-:Y:S02]  /*a230*/  SHF.R.U64 R40, R28, 0x10, R29.reuse ;  /* 0x000000101c287819 */ /* 0x100fe4000000121d */
[----:B------:R-:W-:Y:S01]  /*a240*/  LEA.HI R26, R25, R24, RZ, 0x3 ;  /* 0x00000018191a7211 */ /* 0x000fe200078f18ff */
[----:B------:R-:W-:Y:S01]  /*a250*/  IMAD.SHL.U32 R25, R24, 0x8, RZ ;  /* 0x0000000818197824 */ /* 0x000fe200078e00ff */
[----:B------:R-:W-:-:S02]  /*a260*/  SHF.R.U32.HI R29, RZ, 0x10, R29 ;  /* 0x00000010ff1d7819 */ /* 0x000fc4000001161d */
[----:B------:R-:W-:Y:S01]  /*a270*/  PRMT R101, R101, 0x5410, R62 ;  /* 0x0000541065657816 */ /* 0x000fe2000000003e */
[----:B------:R-:W-:Y:S01]  /*a280*/  IMAD.SHL.U32 R26, R26, 0x400, RZ ;  /* 0x000004001a1a7824 */ /* 0x000fe200078e00ff */
[----:B------:R-:W-:Y:S02]  /*a290*/  LOP3.LUT R25, R214, 0x38, R25, 0xf8, !PT ;  /* 0x00000038d6197812 */ /* 0x000fe400078ef819 */
[----:B------:R-:W-:Y:S01]  /*a2a0*/  PRMT R105, R105, 0x5410, R40 ;  /* 0x0000541069697816 */ /* 0x000fe20000000028 */
[----:B------:R-:W-:Y:S01]  /*a2b0*/  IMAD.U32 R61, R101, 0x10000, RZ ;  /* 0x00010000653d7824 */ /* 0x000fe200078e00ff */
[----:B------:R-:W-:Y:S02]  /*a2c0*/  LOP3.LUT R26, R26, 0x7fffe000, RZ, 0xc0, !PT ;  /* 0x7fffe0001a1a7812 */ /* 0x000fe400078ec0ff */
[----:B------:R-:W-:Y:S01]  /*a2d0*/  LOP3.LUT R25, R25, R216, RZ, 0x3c, !PT ;  /* 0x000000d819197212 */ /* 0x000fe200078e3cff */
[----:B------:R-:W-:Y:S01]  /*a2e0*/  IMAD.U32 R63, R105, 0x10000, RZ ;  /* 0x00010000693f7824 */ /* 0x000fe200078e00ff */
[----:B------:R-:W-:Y:S01]  /*a2f0*/  SHF.R.U32.HI R41, RZ, 0x10, R41 ;  /* 0x00000010ff297819 */ /* 0x000fe20000011629 */
[----:B------:R-:W-:Y:S01]  /*a300*/  IMAD R26, R215, 0x200, R26 ;  /* 0x00000200d71a7824 */ /* 0x000fe200078e021a */
[----:B------:R-:W-:-:S02]  /*a310*/  SHF.R.U64 R28, R30, 0x10, R31 ;  /* 0x000000101e1c7819 */ /* 0x000fc4000000121f */
[----:B------:R-:W-:Y:S01]  /*a320*/  PRMT R106, R106, 0x5410, R29 ;  /* 0x000054106a6a7816 */ /* 0x000fe2000000001d */
[----:B------:R-:W-:Y:S01]  /*a330*/  IMAD.IADD R60, R26, 0x1, R25 ;  /* 0x000000011a3c7824 */ /* 0x000fe200078e0219 */
[----:B------:R-:W-:Y:S02]  /*a340*/  SHF.R.U64 R42, R42, 0x10, R43 ;  /* 0x000000102a2a7819 */ /* 0x000fe4000000122b */
[----:B------:R-:W-:Y:S01]  /*a350*/  SHF.R.U32.HI R31, RZ, 0x10, R31 ;  /* 0x00000010ff1f7819 */ /* 0x000fe2000001161f */
[----:B------:R-:W-:Y:S01]  /*a360*/  IMAD.U32 R62, R106, 0x10000, RZ ;  /* 0x000100006a3e7824 */ /* 0x000fe200078e00ff */
[----:B------:R-:W-:Y:S02]  /*a370*/  LEA R60, R60, UR39, 0x1 ;  /* 0x000000273c3c7c11 */ /* 0x000fe4000f8e08ff */
[----:B------:R-:W-:Y:S02]  /*a380*/  SHF.R.U32.HI R43, RZ, 0x10, R43 ;  /* 0x00000010ff2b7819 */ /* 0x000fe4000001162b */
[----:B------:R-:W-:Y:S01]  /*a390*/  PRMT R102, R102, 0x5410, R41 ;  /* 0x0000541066667816 */ /* 0x000fe20000000029 */
[----:B------:R-:W0:Y:S01]  /*a3a0*/  LDS.128 R36, [R60+0x12400] ;  /* 0x012400003c247984 */ /* 0x000e220000000c00 */
[----:B------:R-:W-:-:S02]  /*a3b0*/  PRMT R103, R103, 0x5410, R28 ;  /* 0x0000541067677816 */ /* 0x000fc4000000001c */
[----:B------:R-:W-:Y:S02]  /*a3c0*/  PRMT R104, R104, 0x5410, R31 ;  /* 0x0000541068687816 */ /* 0x000fe4000000001f */
[----:B------:R-:W-:Y:S02]  /*a3d0*/  PRMT R100, R100, 0x5410, R43 ;  /* 0x0000541064647816 */ /* 0x000fe4000000002b */
[----:B------:R-:W-:Y:S01]  /*a3e0*/  LOP3.LUT R105, R105, 0xffff0000, RZ, 0xc0, !PT ;  /* 0xffff000069697812 */ /* 0x000fe200078ec0ff */
[----:B------:R-:W-:Y:S01]  /*a3f0*/  IMAD.U32 R64, R104, 0x10000, RZ ;  /* 0x0001000068407824 */ /* 0x000fe200078e00ff */
[----:B------:R-:W-:Y:S02]  /*a400*/  LOP3.LUT R101, R101, 0xffff0000, RZ, 0xc0, !PT ;  /* 0xffff000065657812 */ /* 0x000fe400078ec0ff */
[----:B------:R-:W-:Y:S02]  /*a410*/  LOP3.LUT R106, R106, 0xffff0000, RZ, 0xc0, !PT ;  /* 0xffff00006a6a7812 */ /* 0x000fe400078ec0ff */
[----:B------:R-:W-:-:S02]  /*a420*/  PRMT R99, R99, 0x5410, R42 ;  /* 0x0000541063637816 */ /* 0x000fc4000000002a */
[----:B------:R-:W-:Y:S01]  /*a430*/  LOP3.LUT R104, R104, 0xffff0000, RZ, 0xc0, !PT ;  /* 0xffff000068687812 */ /* 0x000fe200078ec0ff */
[C---:B0-----:R-:W-:Y:S01]  /*a440*/  IMAD.U32 R40, R36.reuse, 0x10000, RZ ;  /* 0x0001000024287824 */ /* 0x041fe200078e00ff */
[----:B------:R-:W-:Y:S01]  /*a450*/  LOP3.LUT R36, R36, 0xffff0000, RZ, 0xc0, !PT ;  /* 0xffff000024247812 */ /* 0x000fe200078ec0ff */
[C---:B------:R-:W-:Y:S01]  /*a460*/  IMAD.U32 R41, R37.reuse, 0x10000, RZ ;  /* 0x0001000025297824 */ /* 0x040fe200078e00ff */
[----:B------:R-:W-:Y:S01]  /*a470*/  LOP3.LUT R37, R37, 0xffff0000, RZ, 0xc0, !PT ;  /* 0xffff000025257812 */ /* 0x000fe200078ec0ff */
[C---:B------:R-:W-:Y:S01]  /*a480*/  FMUL.FTZ R65, R40.reuse, R63 ;  /* 0x0000003f28417220 */ /* 0x040fe20000410000 */
[----:B------:R-:W-:Y:S01]  /*a490*/  FMUL.FTZ R67, R40, R61 ;  /* 0x0000003d28437220 */ /* 0x000fe20000410000 */
[C---:B------:R-:W-:Y:S02]  /*a4a0*/  IMAD.U32 R40, R102.reuse, 0x10000, RZ ;  /* 0x0001000066287824 */ /* 0x040fe400078e00ff */
[----:B------:R-:W-:Y:S01]  /*a4b0*/  FMUL.FTZ R66, R41, R62 ;  /* 0x0000003e29427220 */ /* 0x000fe20000410000 */
[----:B------:R-:W-:Y:S01]  /*a4c0*/  IMAD.U32 R43, R39, 0x10000, RZ ;  /* 0x00010000272b7824 */ /* 0x000fe200078e00ff */
[----:B------:R-:W-:Y:S01]  /*a4d0*/  LOP3.LUT R102, R102, 0xffff0000, RZ, 0xc0, !PT ;  /* 0xffff000066667812 */ /* 0x000fe200078ec0ff */
[----:B------:R-:W-:Y:S01]  /*a4e0*/  FMUL.FTZ R108, R41, R40 ;  /* 0x00000028296c7220 */ /* 0x000fe20000410000 */
[----:B------:R-:W-:Y:S01]  /*a4f0*/  FMUL.FTZ R41, R36, R101 ;  /* 0x0000006524297220 */ /* 0x000fe20000410000 */
[C---:B------:R-:W-:Y:S01]  /*a500*/  IMAD.U32 R42, R38.reuse, 0x10000, RZ ;  /* 0x00010000262a7824 */ /* 0x040fe200078e00ff */
[----:B------:R-:W-:-:S02]  /*a510*/  LOP3.LUT R38, R38, 0xffff0000, RZ, 0xc0, !PT ;  /* 0xffff000026267812 */ /* 0x000fc400078ec0ff */
[----:B------:R-:W-:Y:S01]  /*a520*/  LOP3.LUT R39, R39, 0xffff0000, RZ, 0xc0, !PT ;  /* 0xffff000027277812 */ /* 0x000fe200078ec0ff */
[----:B--2---:R-:W0:Y:S02]  /*a530*/  LDS.128 R24, [R107] ;  /* 0x000000006b187984 */ /* 0x004e240000000c00 */
[C---:B0-----:R-:W-:Y:S01]  /*a540*/  IMAD.U32 R28, R24.reuse, 0x10000, RZ ;  /* 0x00010000181c7824 */ /* 0x041fe200078e00ff */
[----:B------:R-:W-:Y:S01]  /*a550*/  LOP3.LUT R24, R24, 0xffff0000, RZ, 0xc0, !PT ;  /* 0xffff000018187812 */ /* 0x000fe200078ec0ff */
[C---:B------:R-:W-:Y:S01]  /*a560*/  IMAD.U32 R29, R25.reuse, 0x10000, RZ ;  /* 0x00010000191d7824 */ /* 0x040fe200078e00ff */
[----:B------:R-:W-:Y:S01]  /*a570*/  LOP3.LUT R25, R25, 0xffff0000, RZ, 0xc0, !PT ;  /* 0xffff000019197812 */ /* 0x000fe200078ec0ff */
[C---:B------:R-:W-:Y:S01]  /*a580*/  FFMA.FTZ R65, R28.reuse, R61, -R65 ;  /* 0x0000003d1c417223 */ /* 0x040fe20000010841 */
[----:B------:R-:W-:Y:S01]  /*a590*/  FFMA.FTZ R67, R28, R63, R67 ;  /* 0x0000003f1c437223 */ /* 0x000fe20000010043 */
[----:B------:R-:W-:Y:S02]  /*a5a0*/  IMAD.U32 R28, R100, 0x10000, RZ ;  /* 0x00010000641c7824 */ /* 0x000fe400078e00ff */
[----:B------:R-:W-:Y:S01]  /*a5b0*/  FFMA.FTZ R66, R29, R40, -R66 ;  /* 0x000000281d427223 */ /* 0x000fe20000010842 */
[----:B------:R-:W-:Y:S01]  /*a5c0*/  FMUL.FTZ R40, R43, R64 ;  /* 0x000000402b287220 */ /* 0x000fe20000410000 */
[----:B------:R-:W-:-:S02]  /*a5d0*/  IMAD.U32 R31, R27, 0x10000, RZ ;  /* 0x000100001b1f7824 */ /* 0x000fc400078e00ff */
[----:B------:R-:W-:Y:S01]  /*a5e0*/  FMUL.FTZ R43, R43, R28 ;  /* 0x0000001c2b2b7220 */ /* 0x000fe20000410000 */
[----:B------:R-:W-:Y:S01]  /*a5f0*/  FFMA.FTZ R108, R29, R62, R108 ;  /* 0x0000003e1d6c7223 */ /* 0x000fe2000001006c */
[----:B------:R-:W-:Y:S01]  /*a600*/  FMUL.FTZ R29, R36, R105 ;  /* 0x00000069241d7220 */ /* 0x000fe20000410000 */
[C---:B------:R-:W-:Y:S01]  /*a610*/  FFMA.FTZ R61, R31.reuse, R28, -R40 ;  /* 0x0000001c1f3d7223 */ /* 0x040fe20000010828 */
[----:B------:R-:W-:Y:S01]  /*a620*/  FFMA.FTZ R64, R31, R64, R43 ;  /* 0x000000401f407223 */ /* 0x000fe2000001002b */
[----:B------:R-:W-:Y:S02]  /*a630*/  IMAD.U32 R31, R103, 0x10000, RZ ;  /* 0x00010000671f7824 */ /* 0x000fe400078e00ff */
[----:B------:R-:W-:Y:S01]  /*a640*/  FFMA.FTZ R28, R24, R101, -R29 ;  /* 0x00000065181c7223 */ /* 0x000fe2000001081d */
[C---:B------:R-:W-:Y:S01]  /*a650*/  FMUL.FTZ R40, R37.reuse, R106 ;  /* 0x0000006a25287220 */ /* 0x040fe20000410000 */
[----:B------:R-:W-:Y:S01]  /*a660*/  FMUL.FTZ R43, R37, R102 ;  /* 0x00000066252b7220 */ /* 0x000fe20000410000 */
[----:B------:R-:W-:-:S02]  /*a670*/  IMAD.U32 R29, R99, 0x10000, RZ ;  /* 0x00010000631d7824 */ /* 0x000fc400078e00ff */
[----:B------:R-:W-:Y:S01]  /*a680*/  FFMA.FTZ R36, R24, R105, R41 ;  /* 0x0000006918247223 */ /* 0x000fe20000010029 */
[----:B------:R-:W-:Y:S02]  /*a690*/  IMAD.U32 R30, R26, 0x10000, RZ ;  /* 0x000100001a1e7824 */ /* 0x000fe400078e00ff */
[C---:B------:R-:W-:Y:S01]  /*a6a0*/  FMUL.FTZ R41, R42.reuse, R31 ;  /* 0x0000001f2a297220 */ /* 0x040fe20000410000 */
[C---:B------:R-:W-:Y:S01]  /*a6b0*/  FFMA.FTZ R37, R25.reuse, R102, -R40 ;  /* 0x0000006619257223 */ /* 0x040fe20000010828 */
[----:B------:R-:W-:Y:S01]  /*a6c0*/  FFMA.FTZ R43, R25, R106, R43 ;  /* 0x0000006a192b7223 */ /* 0x000fe2000001002b */
        /* <DEDUP_REMOVED lines=11> */
[----:B------:R-:W-:Y:S01]  /*a780*/  FMUL.FTZ R39, R39, R100 ;  /* 0x0000006427277220 */ /* 0x000fe20000410000 */
[C---:B------:R-:W-:Y:S01]  /*a790*/  FFMA.FTZ R38, R26.reuse, R99, -R25 ;  /* 0x000000631a267223 */ /* 0x040fe20000010819 */
[----:B------:R-:W-:Y:S01]  /*a7a0*/  F2FP.BF16.F32.PACK_AB R25, R37, R66 ;  /* 0x000000422519723e */ /* 0x000fe200000010ff */
        /* <DEDUP_REMOVED lines=12> */
.L_x_5197:
[----:B------:R-:W-:Y:S05]  /*a870*/  BSYNC B2 ;  /* 0x0000000000027941 */ /* 0x000fea0003800000 */
.L_x_5196:
[----:B------:R-:W-:Y:S05]  /*a880*/  @P2 BRA `(.L_x_5193) ;  /* 0x00000004009c2947 */ /* 0x000fea0003800000 */
[----:B------:R-:W-:Y:S02]  /*a890*/  LEA.HI R98, R98, R221, RZ, 0x1d ;  /* 0x000000dd62627211 */ /* 0x000fe400078fe8ff */
[----:B0-----:R-:W-:Y:S02]  /*a8a0*/  SHF.R.U64 R37, R32, 0x10, R33 ;  /* 0x0000001020257819 */ /* 0x001fe40000001221 */
[----:B-1----:R-:W-:Y:S02]  /*a8b0*/  SHF.R.S32.HI R25, RZ, 0x1f, R98 ;  /* 0x0000001fff197819 */ /* 0x002fe40000011462 */
[----:B------:R-:W-:Y:S02]  /*a8c0*/  SHF.R.U64 R41, R44, 0x10, R45 ;  /* 0x000000102c297819 */ /* 0x000fe4000000122d */
[----:B------:R-:W-:Y:S01]  /*a8d0*/  LEA.HI R24, R25, R98, RZ, 0x3 ;  /* 0x0000006219187211 */ /* 0x000fe200078f18ff */
[----:B------:R-:W-:Y:S01]  /*a8e0*/  IMAD.SHL.U32 R25, R98, 0x8, RZ ;  /* 0x0000000862197824 */ /* 0x000fe200078e00ff */
[----:B------:R-:W-:-:S02]  /*a8f0*/  PRMT R88, R88, 0x5410, R37 ;  /* 0x0000541058587816 */ /* 0x000fc40000000025 */
[----:B------:R-:W-:Y:S01]  /*a900*/  SHF.R.U32.HI R32, RZ, 0x10, R33 ;  /* 0x00000010ff207819 */ /* 0x000fe20000011621 */
[----:B------:R-:W-:Y:S01]  /*a910*/  IMAD.SHL.U32 R24, R24, 0x400, RZ ;  /* 0x0000040018187824 */ /* 0x000fe200078e00ff */
[----:B------:R-:W-:Y:S01]  /*a920*/  LOP3.LUT R25, R214, 0x38, R25, 0xf8, !PT ;  /* 0x00000038d6197812 */ /* 0x000fe200078ef819 */
[----:B------:R-:W-:Y:S01]  /*a930*/  IMAD.U32 R42, R88, 0x10000, RZ ;  /* 0x00010000582a7824 */ /* 0x000fe200078e00ff */
[----:B------:R-:W-:Y:S02]  /*a940*/  PRMT R84, R84, 0x5410, R41 ;  /* 0x0000541054547816 */ /* 0x000fe40000000029 */
[----:B------:R-:W-:Y:S02]  /*a950*/  LOP3.LUT R24, R24, 0x7fffe000, RZ, 0xc0, !PT ;  /* 0x7fffe00018187812 */ /* 0x000fe400078ec0ff */
[----:B------:R-:W-:Y:S01]  /*a960*/  LOP3.LUT R25, R25, R216, RZ, 0x3c, !PT ;  /* 0x000000d819197212 */ /* 0x000fe200078e3cff */
[----:B------:R-:W-:Y:S01]  /*a970*/  IMAD.U32 R41, R84, 0x10000, RZ ;  /* 0x0001000054297824 */ /* 0x000fe200078e00ff */
[----:B------:R-:W-:Y:S01]  /*a980*/  SHF.R.U64 R33, R34, 0x10, R35 ;  /* 0x0000001022217819 */ /* 0x000fe20000001223 */
[----:B------:R-:W-:Y:S01]  /*a990*/  IMAD R24, R215, 0x200, R24 ;  /* 0x00000200d7187824 */ /* 0x000fe200078e0218 */
[----:B------:R-:W-:-:S02]  /*a9a0*/  SHF.R.U32.HI R44, RZ, 0x10, R45 ;  /* 0x00000010ff2c7819 */ /* 0x000fc4000001162d */
[----:B------:R-:W-:Y:S01]  /*a9b0*/  SHF.R.U64 R39, R46, 0x10, R47 ;  /* 0x000000102e277819 */ /* 0x000fe2000000122f */
[----:B------:R-:W-:Y:S01]  /*a9c0*/  IMAD.IADD R28, R24, 0x1, R25 ;  /* 0x00000001181c7824 */ /* 0x000fe200078e0219 */
[----:B------:R-:W-:Y:S01]  /*a9d0*/  SHF.R.U32.HI R34, RZ, 0x10, R35 ;  /* 0x00000010ff227819 */ /* 0x000fe20000011623 */
[----:B------:R-:W0:Y:S01]  /*a9e0*/  LDS.128 R24, [R236] ;  /* 0x00000000ec187984 */ /* 0x000e220000000c00 */
[----:B------:R-:W-:Y:S02]  /*a9f0*/  PRMT R89, R89, 0x5410, R32 ;  /* 0x0000541059597816 */ /* 0x000fe40000000020 */
[----:B------:R-:W-:Y:S02]  /*aa00*/  LEA R36, R28, UR39, 0x1 ;  /* 0x000000271c247c11 */ /* 0x000fe4000f8e08ff */
[----:B------:R-:W-:Y:S01]  /*aa10*/  SHF.R.U32.HI R46, RZ, 0x10, R47 ;  /* 0x00000010ff2e7819 */ /* 0x000fe2000001162f */
[----:B------:R-:W-:Y:S01]  /*aa20*/  IMAD.U32 R43, R89, 0x10000, RZ ;  /* 0x00010000592b7824 */ /* 0x000fe200078e00ff */
[----:B------:R-:W-:Y:S01]  /*aa30*/  PRMT R85, R85, 0x5410, R44 ;  /* 0x0000541055557816 */ /* 0x000fe2000000002c */
[----:B------:R-:W1:Y:S01]  /*aa40*/  LDS.128 R28, [R36+0x12400] ;  /* 0x01240000241c7984 */ /* 0x000e620000000c00 */
[----:B------:R-:W-:-:S02]  /*aa50*/  PRMT R87, R87, 0x5410, R34 ;  /* 0x0000541057577816 */ /* 0x000fc40000000022 */
[----:B------:R-:W-:Y:S02]  /*aa60*/  PRMT R83, R83, 0x5410, R46 ;  /* 0x0000541053537816 */ /* 0x000fe4000000002e */
[----:B------:R-:W-:Y:S02]  /*aa70*/  PRMT R86, R86, 0x5410, R33 ;  /* 0x0000541056567816 */ /* 0x000fe40000000021 */
[----:B------:R-:W-:Y:S01]  /*aa80*/  PRMT R82, R82, 0x5410, R39 ;  /* 0x0000541052527816 */ /* 0x000fe20000000027 */
        /* <DEDUP_REMOVED lines=23> */
[C---:B------:R-:W-:Y:S01]  /*ac00*/  FFMA.FTZ R44, R33.reuse, R37, -R44 ;  /* 0x00000025212c7223 */ /* 0x040fe2000001082c */
[----:B------:R-:W-:Y:S01]  /*ac10*/  FMUL.FTZ R42, R40, R41 ;  /* 0x00000029282a7220 */ /* 0x000fe20000410000 */
[----:B------:R-:W-:Y:S01]  /*ac20*/  LOP3.LUT R37, R88, 0xffff0000, RZ, 0xc0, !PT ;  /* 0xffff000058257812 */ /* 0x000fe200078ec0ff */
[-C--:B------:R-:W-:Y:S01]  /*ac30*/  FMUL.FTZ R40, R40, R32.reuse ;  /* 0x0000002028287220 */ /* 0x080fe20000410000 */
[----:B------:R-:W-:Y:S01]  /*ac40*/  FFMA.FTZ R43, R33, R43, R38 ;  /* 0x0000002b212b7223 */ /* 0x000fe20000010026 */
[C---:B------:R-:W-:Y:S01]  /*ac50*/  FFMA.FTZ R60, R35.reuse, R32, -R42 ;  /* 0x00000020233c7223 */ /* 0x040fe2000001082a */
[----:B------:R-:W-:Y:S01]  /*ac60*/  LOP3.LUT R33, R84, 0xffff0000, RZ, 0xc0, !PT ;  /* 0xffff000054217812 */ /* 0x000fe200078ec0ff */
[----:B------:R-:W-:Y:S01]  /*ac70*/  FFMA.FTZ R61, R35, R41, R40 ;  /* 0x00000029233d7223 */ /* 0x000fe20000010028 */
[----:B------:R-:W-:Y:S01]  /*ac80*/  FMUL.FTZ R35, R28, R37 ;  /* 0x000000251c237220 */ /* 0x000fe20000410000 */
[----:B------:R-:W-:Y:S01]  /*ac90*/  LOP3.LUT R38, R89, 0xffff0000, RZ, 0xc0, !PT ;  /* 0xffff000059267812 */ /* 0x000fe200078ec0ff */
[----:B------:R-:W-:Y:S01]  /*aca0*/  IMAD.U32 R39, R30, 0x10000, RZ ;  /* 0x000100001e277824 */ /* 0x000fe200078e00ff */
[----:B------:R-:W-:Y:S01]  /*acb0*/  LOP3.LUT R32, R85, 0xffff0000, RZ, 0xc0, !PT ;  /* 0xffff000055207812 */ /* 0x000fe200078ec0ff */
[-C--:B------:R-:W-:Y:S01]  /*acc0*/  FMUL.FTZ R41, R28, R33.reuse ;  /* 0x000000211c297220 */ /* 0x080fe20000410000 */
[----:B------:R-:W-:Y:S01]  /*acd0*/  FFMA.FTZ R40, R24, R33, -R35 ;  /* 0x0000002118287223 */ /* 0x000fe20000010823 */
[----:B------:R-:W-:-:S02]  /*ace0*/  IMAD.U32 R33, R86, 0x10000, RZ ;  /* 0x0001000056217824 */ /* 0x000fc400078e00ff */
[C---:B------:R-:W-:Y:S01]  /*acf0*/  FMUL.FTZ R46, R29.reuse, R38 ;  /* 0x000000261d2e7220 */ /* 0x040fe20000410000 */
[----:B------:R-:W-:Y:S01]  /*ad00*/  FFMA.FTZ R42, R24, R37, R41 ;  /* 0x00000025182a7223 */ /* 0x000fe20000010029 */
[----:B------:R-:W-:Y:S02]  /*ad10*/  IMAD.U32 R28, R82, 0x10000, RZ ;  /* 0x00010000521c7824 */ /* 0x000fe400078e00ff */
[----:B------:R-:W-:Y:S01]  /*ad20*/  FMUL.FTZ R29, R29, R32 ;  /* 0x000000201d1d7220 */ /* 0x000fe20000410000 */
[CC--:B------:R-:W-:Y:S01]  /*ad30*/  FMUL.FTZ R37, R39.reuse, R33.reuse ;  /* 0x0000002127257220 */ /* 0x0c0fe20000410000 */
[----:B------:R-:W-:Y:S01]  /*ad40*/  LOP3.LUT R30, R30, 0xffff0000, RZ, 0xc0, !PT ;  /* 0xffff00001e1e7812 */ /* 0x000fe200078ec0ff */
[----:B------:R-:W-:Y:S01]  /*ad50*/  FMUL.FTZ R39, R39, R28 ;  /* 0x0000001c27277220 */ /* 0x000fe20000410000 */
[C---:B------:R-:W-:Y:S01]  /*ad60*/  FFMA.FTZ R38, R25.reuse, R38, R29 ;  /* 0x0000002619267223 */ /* 0x040fe2000001001d */
[----:B------:R-:W-:Y:S01]  /*ad70*/  FFMA.FTZ R37, R34, R28, -R37 ;  /* 0x0000001c22257223 */ /* 0x000fe20000010825 */
[----:B------:R-:W-:Y:S01]  /*ad80*/  FFMA.FTZ R35, R25, R32, -R46 ;  /* 0x0000002019237223 */ /* 0x000fe2000001082e */
[----:B------:R-:W-:Y:S01]  /*ad90*/  LOP3.LUT R29, R86, 0xffff0000, RZ, 0xc0, !PT ;  /* 0xffff0000561d7812 */ /* 0x000fe200078ec0ff */
[----:B------:R-:W-:Y:S01]  /*ada0*/  FFMA.FTZ R39, R34, R33, R39 ;  /* 0x0000002122277223 */ /* 0x000fe20000010027 */
[----:B------:R-:W-:-:S02]  /*adb0*/  LOP3.LUT R28, R87, 0xffff0000, RZ, 0xc0, !PT ;  /* 0xffff0000571c7812 */ /* 0x000fc400078ec0ff */
[----:B------:R-:W-:Y:S01]  /*adc0*/  LOP3.LUT R25, R82, 0xffff0000, RZ, 0xc0, !PT ;  /* 0xffff000052197812 */ /* 0x000fe200078ec0ff */
[C---:B------:R-:W-:Y:S01]  /*add0*/  FMUL.FTZ R33, R30.reuse, R29 ;  /* 0x0000001d1e217220 */ /* 0x040fe20000410000 */
[----:B------:R-:W-:Y:S01]  /*ade0*/  LOP3.LUT R24, R83, 0xffff0000, RZ, 0xc0, !PT ;  /* 0xffff000053187812 */ /* 0x000fe200078ec0ff */
[C---:B------:R-:W-:Y:S02]  /*adf0*/  FMUL.FTZ R34, R31.reuse, R28 ;  /* 0x0000001c1f227220 */ /* 0x040fe40000410000 */
[-C--:B------:R-:W-:Y:S01]  /*ae00*/  FMUL.FTZ R32, R30, R25.reuse ;  /* 0x000000191e207220 */ /* 0x080fe20000410000 */
[C---:B------:R-:W-:Y:S01]  /*ae10*/  FFMA.FTZ R30, R26.reuse, R25, -R33 ;  /* 0x000000191a1e7223 */ /* 0x040fe20000010821 */
[-C--:B------:R-:W-:Y:S01]  /*ae20*/  FMUL.FTZ R41, R31, R24.reuse ;  /* 0x000000181f297220 */ /* 0x080fe20000410000 */
[C---:B------:R-:W-:Y:S01]  /*ae30*/  FFMA.FTZ R31, R27.reuse, R24, -R34 ;  /* 0x000000181b1f7223 */ /* 0x040fe20000010822 */
[----:B------:R-:W-:Y:S01]  /*ae40*/  FFMA.FTZ R32, R26, R29, R32 ;  /* 0x0000001d1a207223 */ /* 0x000fe20000010020 */
[----:B------:R-:W-:Y:S01]  /*ae50*/  F2FP.BF16.F32.PACK_AB R24, R40, R45 ;  /* 0x0000002d2818723e */ /* 0x000fe200000010ff */
        /* <DEDUP_REMOVED lines=10> */
.L_x_5193:
[----:B------:R-:W-:Y:S05]  /*af00*/  BSYNC B1 ;  /* 0x0000000000017941 */ /* 0x000fea0003800000 */
.L_x_5192:
[----:B------:R-:W-:-:S13]  /*af10*/  ISETP.GE.AND P0, PT, R201, R71, PT ;  /* 0x00000047c900720c */ /* 0x000fda0003f06270 */
[----:B------:R-:W-:Y:S05]  /*af20*/  @P0 BRA `(.L_x_5174) ;  /* 0x0000001000fc0947 */ /* 0x000fea0003800000 */
[----:B------:R-:W3:Y:S01]  /*af30*/  LDC R32, c[0x0][0x3f4] ;  /* 0x0000fd00ff207b82 */ /* 0x000ee20000000800 */
[C---:B012---:R-:W-:Y:S01]  /*af40*/  VIADD R25, R17.reuse, 0x20 ;  /* 0x0000002011197836 */ /* 0x047fe20000000000 */
[----:B------:R-:W-:Y:S01]  /*af50*/  BSSY B1, `(.L_x_5198) ;  /* 0x000006c000017945 */ /* 0x000fe20003800000 */
[C---:B------:R-:W-:Y:S01]  /*af60*/  VIADD R27, R17.reuse, 0x40 ;  /* 0x00000040111b7836 */ /* 0x040fe20000000000 */
[-C--:B---3--:R-:W-:Y:S02]  /*af70*/  ISETP.GE.AND P0, PT, R17, R32.reuse, PT ;  /* 0x000000201100720c */ /* 0x088fe40003f06270 */
[-C--:B------:R-:W-:Y:S02]  /*af80*/  ISETP.GE.AND P1, PT, R25, R32.reuse, PT ;  /* 0x000000201900720c */ /* 0x080fe40003f26270 */
[----:B------:R-:W-:-:S09]  /*af90*/  ISETP.GE.AND P2, PT, R27, R32, PT ;  /* 0x000000201b00720c */ /* 0x000fd20003f46270 */
[----:B------:R-:W-:Y:S05]  /*afa0*/  @P0 BRA `(.L_x_5199) ;  /* 0x0000000400980947 */ /* 0x000fea0003800000 */
[----:B------:R-:W-:Y:S02]  /*afb0*/  LEA.HI R24, R32, R219, RZ, 0x1d ;  /* 0x000000db20187211 */ /* 0x000fe400078fe8ff */
[----:B------:R-:W-:Y:S02]  /*afc0*/  SHF.R.U64 R37, R12, 0x10, R13 ;  /* 0x000000100c257819 */ /* 0x000fe4000000120d */
[----:B------:R-:W-:Y:S01]  /*afd0*/  SHF.R.S32.HI R27, RZ, 0x1f, R24 ;  /* 0x0000001fff1b7819 */ /* 0x000fe20000011418 */
[----:B------:R-:W-:Y:S01]  /*afe0*/  IMAD.SHL.U32 R25, R24, 0x8, RZ ;  /* 0x0000000818197824 */ /* 0x000fe200078e00ff */
[----:B------:R-:W-:Y:S02]  /*aff0*/  SHF.R.U64 R35, R14, 0x10, R15 ;  /* 0x000000100e237819 */ /* 0x000fe4000000120f */
[----:B------:R-:W-:Y:S02]  /*b000*/  LEA.HI R27, R27, R24, RZ, 0x3 ;  /* 0x000000181b1b7211 */ /* 0x000fe400078f18ff */
[----:B------:R-:W-:-:S02]  /*b010*/  LOP3.LUT R24, R222, 0x38, R25, 0xf8, !PT ;  /* 0x00000038de187812 */ /* 0x000fc400078ef819 */
[----:B------:R-:W-:Y:S01]  /*b020*/  SHF.R.U32.HI R12, RZ, 0x10, R13 ;  /* 0x00000010ff0c7819 */ /* 0x000fe2000001160d */
[----:B------:R-:W-:Y:S01]  /*b030*/  IMAD.SHL.U32 R27, R27, 0x400, RZ ;  /* 0x000004001b1b7824 */ /* 0x000fe200078e00ff */
[----:B------:R-:W-:Y:S02]  /*b040*/  LOP3.LUT R25, R24, R223, RZ, 0x3c, !PT ;  /* 0x000000df18197212 */ /* 0x000fe400078e3cff */
[----:B------:R-:W-:Y:S02]  /*b050*/  SHF.R.U32.HI R14, RZ, 0x10, R15 ;  /* 0x00000010ff0e7819 */ /* 0x000fe4000001160f */
[----:B------:R-:W-:Y:S02]  /*b060*/  LOP3.LUT R27, R27, 0x7fffe000, RZ, 0xc0, !PT ;  /* 0x7fffe0001b1b7812 */ /* 0x000fe400078ec0ff */
[----:B------:R-:W-:Y:S02]  /*b070*/  SHF.R.U64 R15, R56, 0x10, R57 ;  /* 0x00000010380f7819 */ /* 0x000fe40000001239 */
[----:B------:R-:W-:-:S02]  /*b080*/  IADD3 R28, R25, R27, R224 ;  /* 0x0000001b191c7210 */ /* 0x000fc40007ffe0e0 */
[----:B------:R-:W0:Y:S01]  /*b090*/  LDS.128 R24, [R237] ;  /* 0x00000000ed187984 */ /* 0x000e220000000c00 */
[----:B------:R-:W-:Y:S02]  /*b0a0*/  SHF.R.U64 R13, R58, 0x10, R59 ;  /* 0x000000103a0d7819 */ /* 0x000fe4000000123b */
[----:B------:R-:W-:Y:S02]  /*b0b0*/  LEA R33, R28, UR39, 0x1 ;  /* 0x000000271c217c11 */ /* 0x000fe4000f8e08ff */
[----:B------:R-:W-:Y:S02]  /*b0c0*/  SHF.R.U32.HI R56, RZ, 0x10, R57 ;  /* 0x00000010ff387819 */ /* 0x000fe40000011639 */
[----:B------:R-:W-:Y:S01]  /*b0d0*/  PRMT R93, R93, 0x5410, R12 ;  /* 0x000054105d5d7816 */ /* 0x000fe2000000000c */
[----:B------:R-:W1:Y:S01]  /*b0e0*/  LDS.128 R28, [R33+0x12400] ;  /* 0x01240000211c7984 */ /* 0x000e620000000c00 */
[----:B------:R-:W-:Y:S02]  /*b0f0*/  PRMT R96, R96, 0x5410, R15 ;  /* 0x0000541060607816 */ /* 0x000fe4000000000f */
[----:B------:R-:W-:-:S02]  /*b100*/  PRMT R94, R94, 0x5410, R13 ;  /* 0x000054105e5e7816 */ /* 0x000fc4000000000d */
[----:B------:R-:W-:Y:S01]  /*b110*/  PRMT R91, R91, 0x5410, R14 ;  /* 0x000054105b5b7816 */ /* 0x000fe2000000000e */
[----:B------:R-:W-:Y:S01]  /*b120*/  IMAD.U32 R39, R96, 0x10000, RZ ;  /* 0x0001000060277824 */ /* 0x000fe200078e00ff */
[----:B------:R-:W-:Y:S02]  /*b130*/  PRMT R92, R92, 0x5410, R37 ;  /* 0x000054105c5c7816 */ /* 0x000fe40000000025 */
[----:B------:R-:W-:Y:S02]  /*b140*/  PRMT R97, R97, 0x5410, R56 ;  /* 0x0000541061617816 */ /* 0x000fe40000000038 */
[----:B------:R-:W-:Y:S01]  /*b150*/  SHF.R.U32.HI R58, RZ, 0x10, R59 ;  /* 0x00000010ff3a7819 */ /* 0x000fe2000001163b */
[----:B------:R-:W-:Y:S01]  /*b160*/  IMAD.U32 R38, R92, 0x10000, RZ ;  /* 0x000100005c267824 */ /* 0x000fe200078e00ff */
[----:B------:R-:W-:Y:S01]  /*b170*/  PRMT R90, R90, 0x5410, R35 ;  /* 0x000054105a5a7816 */ /* 0x000fe20000000023 */
[----:B------:R-:W-:Y:S01]  /*b180*/  IMAD.U32 R40, R97, 0x10000, RZ ;  /* 0x0001000061287824 */ /* 0x000fe200078e00ff */
[----:B------:R-:W-:-:S02]  /*b190*/  PRMT R95, R95, 0x5410, R58 ;  /* 0x000054105f5f7816 */ /* 0x000fc4000000003a */
[----:B------:R-:W-:Y:S02]  /*b1a0*/  LOP3.LUT R96, R96, 0xffff0000, RZ, 0xc0, !PT ;  /* 0xffff000060607812 */ /* 0x000fe400078ec0ff */
        /* <DEDUP_REMOVED lines=39> */
[----:B------:R-:W-:Y:S01]  /*b420*/  FMUL.FTZ R36, R36, R12 ;  /* 0x0000000c24247220 */ /* 0x000fe20000410000 */
        /* <DEDUP_REMOVED lines=30> */
.L_x_5199:
[----:B------:R-:W-:Y:S05]  /*b610*/  BSYNC B1 ;  /* 0x0000000000017941 */ /* 0x000fea0003800000 */
.L_x_5198:
[----:B------:R-:W-:Y:S04]  /*b620*/  BSSY B1, `(.L_x_5200) ;  /* 0x0000068000017945 */ /* 0x000fe80003800000 */
[----:B------:R-:W-:Y:S05]  /*b630*/  @P1 BRA `(.L_x_5201) ;  /* 0x0000000400981947 */ /* 0x000fea0003800000 */
[----:B0-----:R-:W-:Y:S02]  /*b640*/  LEA.HI R12, R32, R220, RZ, 0x1d ;  /* 0x000000dc200c7211 */ /* 0x001fe400078fe8ff */
[--C-:B------:R-:W-:Y:S02]  /*b650*/  SHF.R.U64 R31, R8, 0x10, R9.reuse ;  /* 0x00000010081f7819 */ /* 0x100fe40000001209 */
[----:B------:R-:W-:Y:S01]  /*b660*/  SHF.R.S32.HI R15, RZ, 0x1f, R12 ;  /* 0x0000001fff0f7819 */ /* 0x000fe2000001140c */
[----:B------:R-:W-:Y:S01]  /*b670*/  IMAD.SHL.U32 R13, R12, 0x8, RZ ;  /* 0x000000080c0d7824 */ /* 0x000fe200078e00ff */
[----:B------:R-:W-:Y:S02]  /*b680*/  SHF.R.U32.HI R30, RZ, 0x10, R9 ;  /* 0x00000010ff1e7819 */ /* 0x000fe40000011609 */
[----:B------:R-:W-:Y:S02]  /*b690*/  LEA.HI R15, R15, R12, RZ, 0x3 ;  /* 0x0000000c0f0f7211 */ /* 0x000fe400078f18ff */
[----:B------:R-:W-:-:S02]  /*b6a0*/  LOP3.LUT R12, R222, 0x38, R13, 0xf8, !PT ;  /* 0x00000038de0c7812 */ /* 0x000fc400078ef80d */
[----:B------:R-:W-:Y:S01]  /*b6b0*/  SHF.R.U64 R29, R10, 0x10, R11 ;  /* 0x000000100a1d7819 */ /* 0x000fe2000000120b */
[----:B------:R-:W-:Y:S01]  /*b6c0*/  IMAD.SHL.U32 R15, R15, 0x400, RZ ;  /* 0x000004000f0f7824 */ /* 0x000fe200078e00ff */
[----:B------:R-:W-:Y:S02]  /*b6d0*/  LOP3.LUT R13, R12, R223, RZ, 0x3c, !PT ;  /* 0x000000df0c0d7212 */ /* 0x000fe400078e3cff */
[----:B------:R-:W-:Y:S02]  /*b6e0*/  SHF.R.U64 R9, R52, 0x10, R53 ;  /* 0x0000001034097819 */ /* 0x000fe40000001235 */
[----:B------:R-:W-:Y:S02]  /*b6f0*/  LOP3.LUT R15, R15, 0x7fffe000, RZ, 0xc0, !PT ;  /* 0x7fffe0000f0f7812 */ /* 0x000fe400078ec0ff */
[----:B------:R-:W-:Y:S02]  /*b700*/  SHF.R.U64 R8, R54, 0x10, R55 ;  /* 0x0000001036087819 */ /* 0x000fe40000001237 */
[----:B------:R-:W-:-:S02]  /*b710*/  IADD3 R24, R13, R15, R224 ;  /* 0x0000000f0d187210 */ /* 0x000fc40007ffe0e0 */
[----:B------:R-:W0:Y:S01]  /*b720*/  LDS.128 R12, [R235] ;  /* 0x00000000eb0c7984 */ /* 0x000e220000000c00 */
[----:B------:R-:W-:Y:S02]  /*b730*/  SHF.R.U32.HI R10, RZ, 0x10, R11 ;  /* 0x00000010ff0a7819 */ /* 0x000fe4000001160b */
[----:B------:R-:W-:Y:S02]  /*b740*/  LEA R28, R24, UR39, 0x1 ;  /* 0x00000027181c7c11 */ /* 0x000fe4000f8e08ff */
[----:B------:R-:W-:Y:S02]  /*b750*/  PRMT R80, R80, 0x5410, R9 ;  /* 0x0000541050507816 */ /* 0x000fe40000000009 */
[----:B------:R-:W-:Y:S01]  /*b760*/  PRMT R77, R77, 0x5410, R8 ;  /* 0x000054104d4d7816 */ /* 0x000fe20000000008 */
[----:B------:R-:W1:Y:S01]  /*b770*/  LDS.128 R24, [R28+0x12400] ;  /* 0x012400001c187984 */ /* 0x000e620000000c00 */
[----:B------:R-:W-:Y:S01]  /*b780*/  PRMT R73, R73, 0x5410, R10 ;  /* 0x0000541049497816 */ /* 0x000fe2000000000a */
[----:B------:R-:W-:Y:S01]  /*b790*/  IMAD.U32 R35, R80, 0x10000, RZ ;  /* 0x0001000050237824 */ /* 0x000fe200078e00ff */
[----:B------:R-:W-:-:S02]  /*b7a0*/  SHF.R.U32.HI R52, RZ, 0x10, R53 ;  /* 0x00000010ff347819 */ /* 0x000fc40000011635 */
[----:B------:R-:W-:Y:S02]  /*b7b0*/  PRMT R74, R74, 0x5410, R31 ;  /* 0x000054104a4a7816 */ /* 0x000fe4000000001f */
[----:B------:R-:W-:Y:S02]  /*b7c0*/  PRMT R72, R72, 0x5410, R29 ;  /* 0x0000541048487816 */ /* 0x000fe4000000001d */
[----:B------:R-:W-:Y:S01]  /*b7d0*/  SHF.R.U32.HI R55, RZ, 0x10, R55 ;  /* 0x00000010ff377819 */ /* 0x000fe20000011637 */
[----:B------:R-:W-:Y:S01]  /*b7e0*/  IMAD.U32 R34, R74, 0x10000, RZ ;  /* 0x000100004a227824 */ /* 0x000fe200078e00ff */
[----:B------:R-:W-:Y:S02]  /*b7f0*/  PRMT R81, R81, 0x5410, R52 ;  /* 0x0000541051517816 */ /* 0x000fe40000000034 */
[----:B------:R-:W-:Y:S02]  /*b800*/  PRMT R75, R75, 0x5410, R30 ;  /* 0x000054104b4b7816 */ /* 0x000fe4000000001e */
[----:B------:R-:W-:Y:S01]  /*b810*/  PRMT R78, R78, 0x5410, R55 ;  /* 0x000054104e4e7816 */ /* 0x000fe20000000037 */
[----:B------:R-:W-:Y:S01]  /*b820*/  IMAD.U32 R37, R81, 0x10000, RZ ;  /* 0x0001000051257824 */ /* 0x000fe200078e00ff */
[----:B------:R-:W-:-:S02]  /*b830*/  LOP3.LUT R80, R80, 0xffff0000, RZ, 0xc0, !PT ;  /* 0xffff000050507812 */ /* 0x000fc400078ec0ff */
        /* <DEDUP_REMOVED lines=25> */
[----:B------:R-:W-:Y:S01]  /*b9d0*/  FMUL.FTZ R30, R33, R34 ;  /* 0x00000022211e7220 */ /* 0x000fe20000410000 */
[----:B------:R-:W-:Y:S01]  /*b9e0*/  LOP3.LUT R75, R75, 0xffff0000, RZ, 0xc0, !PT ;  /* 0xffff00004b4b7812 */ /* 0x000fe200078ec0ff */
[-C--:B------:R-:W-:Y:S01]  /*b9f0*/  FMUL.FTZ R15, R33, R8.reuse ;  /* 0x00000008210f7220 */ /* 0x080fe20000410000 */
[----:B------:R-:W-:Y:S01]  /*ba00*/  FFMA.FTZ R35, R10, R37, R35 ;  /* 0x000000250a237223 */ /* 0x000fe20000010023 */
[----:B------:R-:W-:Y:S01]  /*ba10*/  FFMA.FTZ R33, R29, R8, -R30 ;  /* 0x000000081d217223 */ /* 0x000fe2000001081e */
[----:B------:R-:W-:Y:S01]  /*ba20*/  FMUL.FTZ R8, R24, R80 ;  /* 0x0000005018087220 */ /* 0x000fe20000410000 */
[----:B------:R-:W-:-:S02]  /*ba30*/  IMAD.U32 R31, R26, 0x10000, RZ ;  /* 0x000100001a1f7824 */ /* 0x000fc400078e00ff */
[----:B------:R-:W-:Y:S01]  /*ba40*/  FFMA.FTZ R29, R29, R34, R15 ;  /* 0x000000221d1d7223 */ /* 0x000fe2000001000f */
[----:B------:R-:W-:Y:S02]  /*ba50*/  IMAD.U32 R10, R77, 0x10000, RZ ;  /* 0x000100004d0a7824 */ /* 0x000fe400078e00ff */
[-C--:B------:R-:W-:Y:S01]  /*ba60*/  FMUL.FTZ R24, R24, R74.reuse ;  /* 0x0000004a18187220 */ /* 0x080fe20000410000 */
[----:B------:R-:W-:Y:S01]  /*ba70*/  FFMA.FTZ R74, R9, R74, -R8 ;  /* 0x0000004a094a7223 */ /* 0x000fe20000010808 */
[C---:B------:R-:W-:Y:S01]  /*ba80*/  FMUL.FTZ R15, R25.reuse, R81 ;  /* 0x00000051190f7220 */ /* 0x040fe20000410000 */
[-C--:B------:R-:W-:Y:S01]  /*ba90*/  FMUL.FTZ R34, R25, R75.reuse ;  /* 0x0000004b19227220 */ /* 0x080fe20000410000 */
[----:B------:R-:W-:Y:S01]  /*baa0*/  LOP3.LUT R26, R26, 0xffff0000, RZ, 0xc0, !PT ;  /* 0xffff00001a1a7812 */ /* 0x000fe200078ec0ff */
[----:B------:R-:W-:Y:S02]  /*bab0*/  IMAD.U32 R8, R72, 0x10000, RZ ;  /* 0x0001000048087824 */ /* 0x000fe400078e00ff */
        /* <DEDUP_REMOVED lines=30> */
.L_x_5201:
[----:B------:R-:W-:Y:S05]  /*bca0*/  BSYNC B1 ;  /* 0x0000000000017941 */ /* 0x000fea0003800000 */
.L_x_5200:
[----:B------:R-:W-:Y:S05]  /*bcb0*/  @P2 BRA `(.L_x_5174) ;  /* 0x0000000400982947 */ /* 0x000fea0003800000 */
[----:B------:R-:W-:Y:S02]  /*bcc0*/  LEA.HI R32, R32, R221, RZ, 0x1d ;  /* 0x000000dd20207211 */ /* 0x000fe400078fe8ff */
[----:B0-----:R-:W-:Y:S02]  /*bcd0*/  SHF.R.U64 R27, R6, 0x10, R7 ;  /* 0x00000010061b7819 */ /* 0x001fe40000001207 */
[----:B-1----:R-:W-:Y:S01]  /*bce0*/  SHF.R.S32.HI R11, RZ, 0x1f, R32 ;  /* 0x0000001fff0b7819 */ /* 0x002fe20000011420 */
[----:B------:R-:W-:Y:S01]  /*bcf0*/  IMAD.SHL.U32 R9, R32, 0x8, RZ ;  /* 0x0000000820097824 */ /* 0x000fe200078e00ff */
[----:B------:R-:W-:Y:S02]  /*bd00*/  SHF.R.U64 R6, R48, 0x10, R49 ;  /* 0x0000001030067819 */ /* 0x000fe40000001231 */
[----:B------:R-:W-:Y:S02]  /*bd10*/  LEA.HI R11, R11, R32, RZ, 0x3 ;  /* 0x000000200b0b7211 */ /* 0x000fe400078f18ff */
[----:B------:R-:W-:-:S02]  /*bd20*/  LOP3.LUT R8, R222, 0x38, R9, 0xf8, !PT ;  /* 0x00000038de087812 */ /* 0x000fc400078ef809 */
[----:B------:R-:W-:Y:S01]  /*bd30*/  SHF.R.U64 R26, R4, 0x10, R5 ;  /* 0x00000010041a7819 */ /* 0x000fe20000001205 */
[----:B------:R-:W-:Y:S01]  /*bd40*/  IMAD.SHL.U32 R11, R11, 0x400, RZ ;  /* 0x000004000b0b7824 */ /* 0x000fe200078e00ff */
[----:B------:R-:W-:Y:S02]  /*bd50*/  LOP3.LUT R9, R8, R223, RZ, 0x3c, !PT ;  /* 0x000000df08097212 */ /* 0x000fe400078e3cff */
[----:B------:R-:W-:Y:S02]  /*bd60*/  PRMT R69, R69, 0x5410, R6 ;  /* 0x0000541045457816 */ /* 0x000fe40000000006 */
[----:B------:R-:W-:Y:S02]  /*bd70*/  LOP3.LUT R11, R11, 0x7fffe000, RZ, 0xc0, !PT ;  /* 0x7fffe0000b0b7812 */ /* 0x000fe400078ec0ff */
[----:B------:R-:W-:Y:S01]  /*bd80*/  SHF.R.U64 R4, R50, 0x10, R51 ;  /* 0x0000001032047819 */ /* 0x000fe20000001233 */
[----:B------:R-:W-:Y:S01]  /*bd90*/  IMAD.U32 R30, R69, 0x10000, RZ ;  /* 0x00010000451e7824 */ /* 0x000fe200078e00ff */
[----:B------:R-:W-:-:S02]  /*bda0*/  IADD3 R12, R9, R11, R224 ;  /* 0x0000000b090c7210 */ /* 0x000fc40007ffe0e0 */
[----:B------:R-:W0:Y:S01]  /*bdb0*/  LDS.128 R8, [R234] ;  /* 0x00000000ea087984 */ /* 0x000e220000000c00 */
[----:B------:R-:W-:Y:S02]  /*bdc0*/  PRMT R25, R3, 0x5410, R26 ;  /* 0x0000541003197816 */ /* 0x000fe4000000001a */
[----:B------:R-:W-:Y:S02]  /*bdd0*/  LEA R24, R12, UR39, 0x1 ;  /* 0x000000270c187c11 */ /* 0x000fe4000f8e08ff */
[----:B------:R-:W-:Y:S02]  /*bde0*/  SHF.R.U32.HI R5, RZ, 0x10, R5 ;  /* 0x00000010ff057819 */ /* 0x000fe40000011605 */
[----:B------:R-:W-:Y:S01]  /*bdf0*/  SHF.R.U32.HI R29, RZ, 0x10, R7 ;  /* 0x00000010ff1d7819 */ /* 0x000fe20000011607 */
[----:B------:R-:W1:Y:S01]  /*be00*/  LDS.128 R12, [R24+0x12400] ;  /* 0x01240000180c7984 */ /* 0x000e620000000c00 */
[----:B------:R-:W-:Y:S02]  /*be10*/  SHF.R.U32.HI R49, RZ, 0x10, R49 ;  /* 0x00000010ff317819 */ /* 0x000fe40000011631 */
[----:B------:R-:W-:-:S02]  /*be20*/  SHF.R.U32.HI R51, RZ, 0x10, R51 ;  /* 0x00000010ff337819 */ /* 0x000fc40000011633 */
[----:B------:R-:W-:Y:S01]  /*be30*/  PRMT R31, R21, 0x5410, R4 ;  /* 0x00005410151f7816 */ /* 0x000fe20000000004 */
[----:B------:R-:W-:Y:S01]  /*be40*/  IMAD.U32 R21, R25, 0x10000, RZ ;  /* 0x0001000019157824 */ /* 0x000fe200078e00ff */
        /* <DEDUP_REMOVED lines=8> */
[----:B------:R-:W-:Y:S01]  /*bed0*/  LOP3.LUT R25, R25, 0xffff0000, RZ, 0xc0, !PT ;  /* 0xffff000019197812 */ /* 0x000fe200078ec0ff */
        /* <DEDUP_REMOVED lines=16> */
[----:B------:R-:W-:Y:S01]  /*bfe0*/  FFMA.FTZ R33, R0, R21, -R33 ;  /* 0x0000001500217223 */ /* 0x000fe20000010821 */
[----:B------:R-:W-:Y:S02]  /*bff0*/  IMAD.U32 R21, R68, 0x10000, RZ ;  /* 0x0001000044157824 */ /* 0x000fe400078e00ff */
[----:B------:R-:W-:Y:S01]  /*c000*/  FFMA.FTZ R30, R0, R30, R7 ;  /* 0x0000001e001e7223 */ /* 0x000fe20000010007 */
[----:B------:R-:W-:Y:S02]  /*c010*/  IMAD.U32 R7, R29, 0x10000, RZ ;  /* 0x000100001d077824 */ /* 0x000fe400078e00ff */
[-C--:B------:R-:W-:Y:S01]  /*c020*/  FMUL.FTZ R0, R11, R28.reuse ;  /* 0x0000001c0b007220 */ /* 0x080fe20000410000 */
[C---:B------:R-:W-:Y:S01]  /*c030*/  FMUL.FTZ R11, R20.reuse, R21 ;  /* 0x00000015140b7220 */ /* 0x040fe20000410000 */
[----:B------:R-:W-:Y:S01]  /*c040*/  FFMA.FTZ R34, R3, R28, -R34 ;  /* 0x0000001c03227223 */ /* 0x000fe20000010822 */
[----:B------:R-:W-:Y:S01]  /*c050*/  FMUL.FTZ R20, R20, R7 ;  /* 0x0000000714147220 */ /* 0x000fe20000410000 */
[----:B------:R-:W-:-:S02]  /*c060*/  IMAD.U32 R13, R14, 0x10000, RZ ;  /* 0x000100000e0d7824 */ /* 0x000fc400078e00ff */
[C---:B------:R-:W-:Y:S01]  /*c070*/  FFMA.FTZ R28, R6.reuse, R7, -R11 ;  /* 0x00000007061c7223 */ /* 0x040fe2000001080b */
[----:B------:R-:W-:Y:S01]  /*c080*/  FMUL.FTZ R11, R9, R69 ;  /* 0x00000045090b7220 */ /* 0x000fe20000410000 */
[----:B------:R-:W-:Y:S01]  /*c090*/  FFMA.FTZ R35, R6, R21, R20 ;  /* 0x0000001506237223 */ /* 0x000fe20000010014 */
[----:B------:R-:W-:Y:S01]  /*c0a0*/  LOP3.LUT R7, R70, 0xffff0000, RZ, 0xc0, !PT ;  /* 0xffff000046077812 */ /* 0x000fe200078ec0ff */
[----:B------:R-:W-:Y:S02]  /*c0b0*/  IMAD.U32 R6, R31, 0x10000, RZ ;  /* 0x000100001f067824 */ /* 0x000fe400078e00ff */
[----:B------:R-:W-:Y:S01]  /*c0c0*/  FFMA.FTZ R32, R3, R32, R0 ;  /* 0x0000002003207223 */ /* 0x000fe20000010000 */
[----:B------:R-:W-:Y:S01]  /*c0d0*/  LOP3.LUT R3, R26, 0xffff0000, RZ, 0xc0, !PT ;  /* 0xffff00001a037812 */ /* 0x000fe200078ec0ff */
[----:B------:R-:W-:Y:S01]  /*c0e0*/  FFMA.FTZ R20, R2, R25, -R11 ;  /* 0x0000001902147223 */ /* 0x000fe2000001080b */
[----:B------:R-:W-:Y:S01]  /*c0f0*/  LOP3.LUT R14, R14, 0xffff0000, RZ, 0xc0, !PT ;  /* 0xffff00000e0e7812 */ /* 0x000fe200078ec0ff */
[----:B------:R-:W-:Y:S01]  /*c100*/  IMAD.U32 R0, R27, 0x10000, RZ ;  /* 0x000100001b007824 */ /* 0x000fe200078e00ff */
[----:B------:R-:W-:Y:S01]  /*c110*/  LOP3.LUT R15, R15, 0xffff0000, RZ, 0xc0, !PT ;  /* 0xffff00000f0f7812 */ /* 0x000fe200078ec0ff */
[----:B------:R-:W-:Y:S01]  /*c120*/  FMUL.FTZ R11, R12, R7 ;  /* 0x000000070c0b7220 */ /* 0x000fe20000410000 */
[----:B------:R-:W-:Y:S01]  /*c130*/  FMUL.FTZ R21, R13, R6 ;  /* 0x000000060d157220 */ /* 0x000fe20000410000 */
[----:B------:R-:W-:Y:S01]  /*c140*/  LOP3.LUT R31, R31, 0xffff0000, RZ, 0xc0, !PT ;  /* 0xffff00001f1f7812 */ /* 0x000fe200078ec0ff */
[----:B------:R-:W-:Y:S01]  /*c150*/  FMUL.FTZ R9, R9, R25 ;  /* 0x0000001909097220 */ /* 0x000fe20000410000 */
[----:B------:R-:W-:Y:S01]  /*c160*/  LOP3.LUT R68, R68, 0xffff0000, RZ, 0xc0, !PT ;  /* 0xffff000044447812 */ /* 0x000fe200078ec0ff */
[-C--:B------:R-:W-:Y:S01]  /*c170*/  FMUL.FTZ R12, R12, R3.reuse ;  /* 0x000000030c0c7220 */ /* 0x080fe20000410000 */
[----:B------:R-:W-:Y:S01]  /*c180*/  LOP3.LUT R27, R27, 0xffff0000, RZ, 0xc0, !PT ;  /* 0xffff00001b1b7812 */ /* 0x000fe200078ec0ff */
[----:B------:R-:W-:Y:S01]  /*c190*/  FFMA.FTZ R11, R8, R3, -R11 ;  /* 0x00000003080b7223 */ /* 0x000fe2000001080b */
[----:B------:R-:W-:Y:S01]  /*c1a0*/  LOP3.LUT R29, R29, 0xffff0000, RZ, 0xc0, !PT ;  /* 0xffff00001d1d7812 */ /* 0x000fe200078ec0ff */
[-C--:B------:R-:W-:Y:S01]  /*c1b0*/  FMUL.FTZ R13, R13, R0.reuse ;  /* 0x000000000d0d7220 */ /* 0x080fe20000410000 */
[----:B------:R-:W-:Y:S01]  /*c1c0*/  FFMA.FTZ R21, R4, R0, -R21 ;  /* 0x0000000004157223 */ /* 0x000fe20000010815 */
[C---:B------:R-:W-:Y:S01]  /*c1d0*/  FMUL.FTZ R0, R14.reuse, R31 ;  /* 0x0000001f0e007220 */ /* 0x040fe20000410000 */
[C---:B------:R-:W-:Y:S01]  /*c1e0*/  FMUL.FTZ R3, R15.reuse, R68 ;  /* 0x000000440f037220 */ /* 0x040fe20000410000 */
[----:B------:R-:W-:Y:S01]  /*c1f0*/  FMUL.FTZ R14, R14, R27 ;  /* 0x0000001b0e0e7220 */ /* 0x000fe20000410000 */
[----:B------:R-:W-:Y:S01]  /*c200*/  FMUL.FTZ R15, R15, R29 ;  /* 0x0000001d0f0f7220 */ /* 0x000fe20000410000 */
[----:B------:R-:W-:Y:S01]  /*c210*/  FFMA.FTZ R9, R2, R69, R9 ;  /* 0x0000004502097223 */ /* 0x000fe20000010009 */
[----:B------:R-:W-:Y:S01]  /*c220*/  FFMA.FTZ R7, R8, R7, R12 ;  /* 0x0000000708077223 */ /* 0x000fe2000001000c */
        /* <DEDUP_REMOVED lines=13> */
[----:B------:R3:W-:Y:S04]  /*c300*/  STS.128 [R234], R4 ;  /* 0x00000004ea007388 */ /* 0x0007e80000000c00 */
[----:B------:R3:W-:Y:S02]  /*c310*/  STS.128 [R24+0x12400], R8 ;  /* 0x0124000818007388 */ /* 0x0007e40000000c00 */
.L_x_5174:
[----:B------:R-:W-:Y:S05]  /*c320*/  BSYNC B0 ;  /* 0x0000000000007941 */ /* 0x000fea0003800000 */
.L_x_5153:
        /* <DEDUP_REMOVED lines=8> */
.L_x_5150:
[----:B------:R-:W-:-:S13]  /*c3b0*/  R2UR UR4, R202 ;  /* 0x00000000ca0472ca */ /* 0x000fda00000e0000 */
[----:B0-2-4-:R-:W-:-:S05]  /*c3c0*/  IMAD.U32 R0, RZ, RZ, UR4 ;  /* 0x00000004ff007e24 */ /* 0x015fca000f8e00ff */
[----:B------:R-:W-:-:S13]  /*c3d0*/  ISETP.NE.AND P0, PT, R0, 0x3, PT ;  /* 0x000000030000780c */ /* 0x000fda0003f05270 */
[----:B------:R-:W-:Y:S05]  /*c3e0*/  @!P0 BRA `(.L_x_5202) ;  /* 0x0000000000048947 */ /* 0x000fea0003800000 */
[----:B------:R-:W-:Y:S01]  /*c3f0*/  BPT.TRAP 0x1 ;  /* 0x000000040000795c */ /* 0x000fe20000300000 */
.L_x_5202:
[----:B------:R-:W-:Y:S02]  /*c400*/  IMAD.U32 R73, RZ, RZ, UR38 ;  /* 0x00000026ff497e24 */ /* 0x000fe4000f8e00ff */
[----:B------:R-:W-:-:S03]  /*c410*/  IMAD.U32 R0, RZ, RZ, UR60 ;  /* 0x0000003cff007e24 */ /* 0x000fc6000f8e00ff */
[----:B------:R-:W-:Y:S02]  /*c420*/  LEA R73, R73, UR39, 0x3 ;  /* 0x0000002749497c11 */ /* 0x000fe4000f8e18ff */
[----:B------:R-:W-:-:S04]  /*c430*/  SHF.L.U32 R0, R0, 0x1f, RZ ;  /* 0x0000001f00007819 */ /* 0x000fc800000006ff */
[----:B------:R0:W2:Y:S01]  /*c440*/  SYNCS.PHASECHK.TRANS64.TRYWAIT P2, [R73+URZ+0x30830], R0 ;  /* 0x03083000490075a7 */ /* 0x0000a2000804017f */
[----:B------:R-:W-:Y:S05]  /*c450*/  @!P0 BRA `(.L_x_5203) ;  /* 0x0000000000048947 */ /* 0x000fea0003800000 */
[----:B------:R-:W-:Y:S01]  /*c460*/  BPT.TRAP 0x1 ;  /* 0x000000040000795c */ /* 0x000fe20000300000 */
.L_x_5203:
[----:B-1-3--:R-:W1:Y:S02]  /*c470*/  S2R R2, SR_TID.X ;  /* 0x0000000000027919 */ /* 0x00ae640000002100 */
[----:B-1----:R-:W-:-:S04]  /*c480*/  LOP3.LUT R2, R2, 0x7f, RZ, 0xc0, !PT ;  /* 0x0000007f02027812 */ /* 0x002fc800078ec0ff */
[----:B------:R-:W-:Y:S01]  /*c490*/  ISETP.NE.AND P1, PT, R2, RZ, PT ;  /* 0x000000ff0200720c */ /* 0x000fe20003f25270 */
[----:B--2---:R-:W-:-:S12]  /*c4a0*/  @P2 BRA `(.L_x_5204) ;  /* 0x0000000000082947 */ /* 0x004fd80003800000 */
[----:B------:R-:W1:Y:S02]  /*c4b0*/  SYNCS.PHASECHK.TRANS64.TRYWAIT P2, [R73+URZ+0x30830], R0 ;  /* 0x03083000490075a7 */ /* 0x000e64000804017f */
[----:B-1----:R-:W-:Y:S05]  /*c4c0*/  @!P2 BRA `(.L_x_5205) ;  /* 0x0000018c00e4a947 */ /* 0x002fea0003800000 */
.L_x_5204:
        /* <DEDUP_REMOVED lines=10> */
[----:B------:R-:W-:Y:S01]  /*c570*/  VIADD R4, R22, UR61 ;  /* 0x0000003d16047c36 */ /* 0x000fe20008000000 */
[----:B------:R-:W-:Y:S01]  /*c580*/  UMOV UR13, 0x40000040 ;  /* 0x40000040000d7882 */ /* 0x000fe20000000000 */
[----:B------:R-:W-:Y:S01]  /*c590*/  UMOV UR15, 0x40000040 ;  /* 0x40000040000f7882 */ /* 0x000fe20000000000 */
[----:B------:R-:W-:-:S02]  /*c5a0*/  ULOP3.LUT UR36, UR4, 0x10000, URZ, 0xfc, !UPT ;  /* 0x0001000004247892 */ /* 0x000fc4000f8efc3f */
[----:B------:R-:W-:Y:S02]  /*c5b0*/  ULOP3.LUT UR4, UR37, 0x10000, URZ, 0xfc, !UPT ;  /* 0x0001000025047892 */ /* 0x000fe4000f8efc3f */
[----:B------:R-:W-:Y:S02]  /*c5c0*/  UIMAD UR5, UR38, 0x900, UR36 ;  /* 0x00000900260578a4 */ /* 0x000fe4000f8e0224 */
[----:B------:R-:W-:Y:S02]  /*c5d0*/  UIADD3 UR56, UR4, 0x2, URZ ;  /* 0x0000000204387890 */ /* 0x000fe4000fffe03f */
[----:B------:R-:W-:Y:S01]  /*c5e0*/  UIADD3 UR58, UR5, 0x2, URZ ;  /* 0x00000002053a7890 */ /* 0x000fe2000fffe03f */
[----:B------:R-:W-:Y:S02]  /*c5f0*/  UMOV UR8, UR4 ;  /* 0x0000000400087c82 */ /* 0x000fe40008000000 */
[----:B------:R-:W-:Y:S01]  /*c600*/  UMOV UR10, UR5 ;  /* 0x00000005000a7c82 */ /* 0x000fe20008000000 */
[----:B------:R-:W-:Y:S01]  /*c610*/  IMAD.U32 R6, RZ, RZ, UR8 ;  /* 0x00000008ff067e24 */ /* 0x000fe2000f8e00ff */
[----:B------:R-:W-:Y:S01]  /*c620*/  HGMMA.64x96x16.F32.BF16 R24, gdesc[UR8], RZ, !UPT, gsb0 ;  /* 0x01600000081879f0 */ /* 0x000fe2000c0018ff */
[----:B------:R-:W-:-:S02]  /*c630*/  UIADD3 UR8, UR4, 0x4, URZ ;  /* 0x0000000404087890 */ /* 0x000fc4000fffe03f */
[----:B------:R-:W-:Y:S01]  /*c640*/  UIADD3 UR10, UR5, 0x4, URZ ;  /* 0x00000004050a7890 */ /* 0x000fe2000fffe03f */
[----:B------:R-:W-:Y:S01]  /*c650*/  UMOV UR9, 0x40000040 ;  /* 0x4000004000097882 */ /* 0x000fe20000000000 */
[----:B------:R-:W-:Y:S01]  /*c660*/  UMOV UR11, 0x40000040 ;  /* 0x40000040000b7882 */ /* 0x000fe20000000000 */
        /* <DEDUP_REMOVED lines=40> */
[----:B01----:R-:W-:Y:S01]  /*c8f0*/  @P2 IMAD.HI.U32 R0, R4, UR5, RZ ;  /* 0x0000000504002c27 */ /* 0x003fe2000f8e00ff */
[----:B------:R-:W-:-:S04]  /*c900*/  @UP0 ULDC UR5, c[0x0][0x450] ;  /* 0x0001140000050ab9 */ /* 0x000fc80000000800 */
[----:B------:R-:W-:Y:S01]  /*c910*/  @P3 SHF.R.U32.HI R4, RZ, UR5, R0 ;  /* 0x00000005ff043c19 */ /* 0x000fe20008011600 */
[----:B------:R-:W-:-:S05]  /*c920*/  @!P1 VIADD R0, R73, 0x30840 ;  /* 0x0003084049009836 */ /* 0x000fca0000000000 */
[----:B------:R-:W-:Y:S01]  /*c930*/  @!P1 PRMT R0, RZ, 0x654, R0 ;  /* 0x00000654ff009816 */ /* 0x000fe20000000000 */
        /* <DEDUP_REMOVED lines=78> */
[----:B0-----:R-:W-:Y:S01]  /*ce20*/  FMUL.FTZ R32, R63, UR4 ;  /* 0x000000043f207c20 */ /* 0x001fe20008410000 */
[----:B------:R-:W-:Y:S01]  /*ce30*/  FMUL.FTZ R64, R64, UR4 ;  /* 0x0000000440407c20 */ /* 0x000fe20008410000 */
[----:B------:R-:W-:Y:S01]  /*ce40*/  FMUL.FTZ R65, R65, UR4 ;  /* 0x0000000441417c20 */ /* 0x000fe20008410000 */
[----:B--2---:R-:W-:Y:S01]  /*ce50*/  FMUL.FTZ R36, R66, UR4 ;  /* 0x0000000442247c20 */ /* 0x004fe20008410000 */
[----:B------:R-:W-:Y:S01]  /*ce60*/  FMUL.FTZ R34, R67, UR4 ;  /* 0x0000000443227c20 */ /* 0x000fe20008410000 */
[----:B------:R-:W-:Y:S01]  /*ce70*/  FMUL.FTZ R68, R68, UR4 ;  /* 0x0000000444447c20 */ /* 0x000fe20008410000 */
[----:B------:R-:W-:Y:S01]  /*ce80*/  FMUL.FTZ R69, R69, UR4 ;  /* 0x0000000445457c20 */ /* 0x000fe20008410000 */
[----:B------:R-:W0:Y:S01]  /*ce90*/  SHFL.IDX PT, R35, R4, RZ, 0x1c1f ;  /* 0x001c1fff04237589 */ /* 0x000e2200000e0000 */
[----:B----4-:R-:W-:Y:S01]  /*cea0*/  FMUL.FTZ R40, R70, UR4 ;  /* 0x0000000446287c20 */ /* 0x010fe20008410000 */
[----:B------:R-:W-:Y:S01]  /*ceb0*/  FMUL.FTZ R39, R71, UR4 ;  /* 0x0000000447277c20 */ /* 0x000fe20008410000 */
[----:B------:R-:W-:Y:S01]  /*cec0*/  IMAD.MOV.U32 R26, RZ, RZ, -0x60 ;  /* 0xffffffa0ff1a7424 */ /* 0x000fe200078e00ff */
[----:B------:R-:W-:Y:S01]  /*ced0*/  ULDC.64 UR4, c[0x0][0x9e0] ;  /* 0x0002780000047ab9 */ /* 0x000fe20000000a00 */
[----:B------:R2:W4:Y:S01]  /*cee0*/  MUFU.TANH R72, R25 ;  /* 0x0000001900487308 */ /* 0x0005220000002400 */
[----:B------:R-:W-:Y:S01]  /*cef0*/  UISETP.GE.AND UP1, UPT, UR5, 0x1, UPT ;  /* 0x000000010500788c */ /* 0x000fe2000bf26270 */
[----:B------:R-:W-:Y:S01]  /*cf00*/  IMAD R26, R79, R26, 0x61 ;  /* 0x000000614f1a7424 */ /* 0x000fe200078e021a */
[----:B------:R5:W-:Y:S03]  /*cf10*/  @!P1 SYNCS.ARRIVE.TRANS64.RED.A1T0 RZ, [R0+URZ], RZ ;  /* 0x000000ff00ff99a7 */ /* 0x000be6000810043f */
[----:B------:R-:W-:Y:S01]  /*cf20*/  VIADD R62, R26, 0xffffffff ;  /* 0xffffffff1a3e7836 */ /* 0x000fe20000000000 */
[----:B------:R-:W-:Y:S01]  /*cf30*/  PLOP3.LUT P2, PT, PT, PT, UP1, 0x40, 0x0 ;  /* 0x000000000000781c */ /* 0x000fe20003f4e818 */
[----:B------:R-:W0:Y:S01]  /*cf40*/  MUFU.TANH R2, R2 ;  /* 0x0000000200027308 */ /* 0x000e220000002400 */
[----:B--2---:R-:W-:-:S02]  /*cf50*/  IMAD R25, R23, -0x2, R26 ;  /* 0xfffffffe17197824 */ /* 0x004fc400078e021a */
[--C-:B-----5:R-:W-:Y:S02]  /*cf60*/  IMAD R0, R79, -0x60, R19.reuse ;  /* 0xffffffa04f007824 */ /* 0x120fe400078e0213 */
[----:B------:R-:W-:Y:S02]  /*cf70*/  VIADD R63, R25, 0xffffffff ;  /* 0xffffffff193f7836 */ /* 0x000fe40000000000 */
[----:B------:R-:W-:Y:S01]  /*cf80*/  VIADD R0, R0, 0x60 ;  /* 0x0000006000007836 */ /* 0x000fe20000000000 */
        /* <DEDUP_REMOVED lines=42> */
[----:B-----5:R-:W-:-:S07]  /*d230*/  IADD3 R28, -R18, R25, R19 ;  /* 0x00000019121c7210 */ /* 0x020fce0007ffe113 */
[----:B------:R5:W2:Y:S01]  /*d240*/  MUFU.TANH R43, R60 ;  /* 0x0000003c002b7308 */ /* 0x000aa20000002400 */
[----:B-1----:R-:W-:Y:S02]  /*d250*/  IMAD R55, R23, -0x2, R0 ;  /* 0xfffffffe17377824 */ /* 0x002fe400078e0200 */
[C---:B-----5:R-:W-:Y:S02]  /*d260*/  VIADD R60, R28.reuse, UR4 ;  /* 0x000000041c3c7c36 */ /* 0x060fe40008000000 */
[----:B------:R-:W-:-:S03]  /*d270*/  VIADD R28, R28, UR58 ;  /* 0x0000003a1c1c7c36 */ /* 0x000fc60008000000 */
[----:B0-----:R-:W-:Y:S01]  /*d280*/  VIADDMNMX R25, R35, R60, R55, PT ;  /* 0x0000003c23197246 */ /* 0x001fe20003800137 */
[----:B------:R-:W-:Y:S01]  /*d290*/  IMAD.IADD R26, R28, 0x1, R35 ;  /* 0x000000011c1a7824 */ /* 0x000fe200078e0223 */
[----:B---34-:R-:W-:Y:S06]  /*d2a0*/  @P2 BRA `(.L_x_5206) ;  /* 0x0000000000542947 */ /* 0x018fec0003800000 */
        /* <DEDUP_REMOVED lines=12> */
.L_x_5208:
[----:B------:R-:W-:-:S06]  /*d370*/  UISETP.NE.AND UP2, UPT, UR5, 0x1, UPT ;  /* 0x000000010500788c */ /* 0x000fcc000bf45270 */
[----:B------:R-:W-:-:S05]  /*d380*/  PLOP3.LUT P2, PT, PT, PT, UP2, 0x80, 0x0 ;  /* 0x000000000000781c */ /* 0x000fca0003f4f028 */
[----:B------:R-:W-:-:S08]  /*d390*/  @UP2 ULDC.64 UR6, c[0x0][0x9e8] ;  /* 0x00027a0000062ab9 */ /* 0x000fd00000000a00 */
[----:B------:R-:W-:-:S05]  /*d3a0*/  @P2 IMAD.HI.U32 R35, R0, UR6, RZ ;  /* 0x0000000600232c27 */ /* 0x000fca000f8e00ff */
[----:B------:R-:W-:-:S07]  /*d3b0*/  @P2 SHF.R.U32.HI R0, RZ, UR7, R35 ;  /* 0x00000007ff002c19 */ /* 0x000fce0008011623 */
.L_x_5209:
[----:B------:R-:W-:Y:S05]  /*d3c0*/  BSYNC B0 ;  /* 0x0000000000007941 */ /* 0x000fea0003800000 */
.L_x_5207:
[----:B------:R-:W-:-:S05]  /*d3d0*/  IMAD R0, R0, UR5, R63 ;  /* 0x0000000500007c24 */ /* 0x000fca000f8e023f */
[----:B------:R-:W-:Y:S02]  /*d3e0*/  VIMNMX R26, R26, R0, !PT ;  /* 0x000000001a1a7248 */ /* 0x000fe40007fe0100 */
[----:B------:R-:W-:-:S07]  /*d3f0*/  VIADDMNMX R25, R0, UR5, R25, PT ;  /* 0x0000000500197c46 */ /* 0x000fce000b800119 */
.L_x_5206:
        /* <DEDUP_REMOVED lines=12> */
[C---:B------:R-:W-:Y:S02]  /*d4c0*/  ISETP.LT.OR P5, PT, R25.reuse, 0x9, P5 ;  /* 0x000000091900780c */ /* 0x040fe40002fa1670 */
        /* <DEDUP_REMOVED lines=74> */
[----:B--2---:R-:W-:Y:S02]  /*d970*/  FSEL R43, R43, -INF , !P4 ;  /* 0xff8000002b2b7808 */ /* 0x004fe40006000000 */
        /* <DEDUP_REMOVED lines=46> */
.L_x_5212:
[----:B------:R-:W-:-:S06]  /*dc60*/  UISETP.NE.AND UP2, UPT, UR5, 0x1, UPT ;  /* 0x000000010500788c */ /* 0x000fcc000bf45270 */
[----:B------:R-:W-:-:S05]  /*dc70*/  PLOP3.LUT P6, PT, PT, PT, UP2, 0x80, 0x0 ;  /* 0x000000000000781c */ /* 0x000fca0003fcf028 */
[----:B------:R-:W-:-:S08]  /*dc80*/  @UP2 ULDC.64 UR6, c[0x0][0x9e8] ;  /* 0x00027a0000062ab9 */ /* 0x000fd00000000a00 */
[----:B------:R-:W-:Y:S01]  /*dc90*/  @P6 IMAD.HI.U32 R25, R4, UR6, RZ ;  /* 0x0000000604196c27 */ /* 0x000fe2000f8e00ff */
[----:B------:R-:W-:-:S13]  /*dca0*/  PLOP3.LUT P6, PT, PT, PT, UP2, 0x80, 0x0 ;  /* 0x000000000000781c */ /* 0x000fda0003fcf028 */
[----:B------:R-:W-:-:S07]  /*dcb0*/  @P6 SHF.R.U32.HI R4, RZ, UR7, R25 ;  /* 0x00000007ff046c19 */ /* 0x000fce0008011619 */
.L_x_5213:
[----:B------:R-:W-:Y:S05]  /*dcc0*/  BSYNC B0 ;  /* 0x0000000000007941 */ /* 0x000fea0003800000 */
.L_x_5211:
[----:B------:R-:W-:-:S05]  /*dcd0*/  IMAD R4, R4, UR5, R63 ;  /* 0x0000000504047c24 */ /* 0x000fca000f8e023f */
[----:B------:R-:W-:Y:S02]  /*dce0*/  VIMNMX R56, R56, R4, !PT ;  /* 0x0000000438387248 */ /* 0x000fe40007fe0100 */
[----:B------:R-:W-:-:S07]  /*dcf0*/  VIADDMNMX R55, R4, UR5, R55, PT ;  /* 0x0000000504377c46 */ /* 0x000fce000b800137 */
.L_x_5210:
[C---:B------:R-:W-:Y:S01]  /*dd00*/  ISETP.GT.AND P2, PT, R56.reuse, 0x1, !P2 ;  /* 0x000000013800780c */ /* 0x040fe20005744270 */
[----:B------:R-:W-:Y:S01]  /*dd10*/  ULDC UR10, c[0x0][0x988] ;  /* 0x00026200000a7ab9 */ /* 0x000fe20000000800 */
[----:B------:R-:W-:Y:S01]  /*dd20*/  ISETP.GT.AND P3, PT, R56, 0x8, !P3 ;  /* 0x000000083800780c */ /* 0x000fe20005f64270 */
[----:B------:R-:W-:Y:S01]  /*dd30*/  @UP0 ULDC UR6, c[0x0][0x44c] ;  /* 0x0001130000060ab9 */ /* 0x000fe20000000800 */
[C---:B------:R-:W-:Y:S01]  /*dd40*/  ISETP.LT.OR P2, PT, R55.reuse, 0x2, P2 ;  /* 0x000000023700780c */ /* 0x040fe20001741670 */
[----:B------:R-:W-:Y:S01]  /*dd50*/  UIMAD.WIDE.U32 UR6, UR61, UR6, URZ ;  /* 0x000000063d0672a5 */ /* 0x000fe2000f8e003f */
[----:B------:R-:W-:Y:S01]  /*dd60*/  ISETP.LT.OR P3, PT, R55, 0x9, P3 ;  /* 0x000000093700780c */ /* 0x000fe20001f61670 */
[----:B------:R-:W-:Y:S01]  /*dd70*/  @UP0 ULDC UR15, c[0x0][0x450] ;  /* 0x00011400000f0ab9 */ /* 0x000fe20000000800 */
[----:B------:R-:W-:Y:S01]  /*dd80*/  FSEL R5, R5, -INF , !P2 ;  /* 0xff80000005057808 */ /* 0x000fe20005000000 */
[----:B------:R-:W-:Y:S01]  /*dd90*/  UMOV UR11, UR61 ;  /* 0x0000003d000b7c82 */ /* 0x000fe20008000000 */
[----:B------:R-:W-:Y:S01]  /*dda0*/  ISETP.NE.AND P2, PT, R67, RZ, PT ;  /* 0x000000ff4300720c */ /* 0x000fe20003f45270 */
[----:B------:R-:W-:Y:S01]  /*ddb0*/  @UP0 USHF.R.U32.HI UR11, URZ, UR15, UR7 ;  /* 0x0000000f3f0b0299 */ /* 0x000fe20008011607 */
[----:B------:R-:W-:-:S02]  /*ddc0*/  FSEL R8, R8, -INF , !P3 ;  /* 0xff80000008087808 */ /* 0x000fc40005800000 */
[----:B------:R-:W-:Y:S02]  /*ddd0*/  ISETP.GT.AND P2, PT, R56, 0x9, !P2 ;  /* 0x000000093800780c */ /* 0x000fe40005744270 */
[----:B------:R-:W-:Y:S02]  /*dde0*/  ISETP.NE.AND P3, PT, R33, RZ, PT ;  /* 0x000000ff2100720c */ /* 0x000fe40003f65270 */
        /* <DEDUP_REMOVED lines=10> */
[----:B------:R-:W-:Y:S02]  /*de90*/  ISETP.NE.AND P2, PT, R31, RZ, PT ;  /* 0x000000ff1f00720c */ /* 0x000fe40003f45270 */
[C---:B------:R-:W-:Y:S02]  /*dea0*/  ISETP.LT.OR P5, PT, R55.reuse, 0x59, P5 ;  /* 0x000000593700780c */ /* 0x040fe40002fa1670 */
[----:B------:R-:W-:Y:S02]  /*deb0*/  ISETP.GT.AND P2, PT, R56, 0x11, !P2 ;  /* 0x000000113800780c */ /* 0x000fe40005744270 */
[----:B------:R-:W-:Y:S02]  /*dec0*/  FSEL R34, R34, -INF , !P4 ;  /* 0xff80000022227808 */ /* 0x000fe40006000000 */
[----:B------:R-:W-:Y:S02]  /*ded0*/  ISETP.LT.OR P2, PT, R55, 0x12, P2 ;  /* 0x000000123700780c */ /* 0x000fe40001741670 */
[----:B------:R-:W-:-:S02]  /*dee0*/  FSEL R40, R40, -INF , !P5 ;  /* 0xff80000028287808 */ /* 0x000fc40006800000 */
[----:B------:R-:W-:Y:S02]  /*def0*/  FSEL R11, R11, -INF , !P2 ;  /* 0xff8000000b0b7808 */ /* 0x000fe40005000000 */
[----:B------:R-:W-:Y:S02]  /*df00*/  ISETP.GT.AND P2, PT, R56, 0x18, !P3 ;  /* 0x000000183800780c */ /* 0x000fe40005f44270 */
[----:B------:R-:W-:Y:S02]  /*df10*/  ISETP.NE.AND P3, PT, R87, RZ, PT ;  /* 0x000000ff5700720c */ /* 0x000fe40003f65270 */
[----:B------:R-:W-:Y:S02]  /*df20*/  ISETP.LT.OR P2, PT, R55, 0x19, P2 ;  /* 0x000000193700780c */ /* 0x000fe40001741670 */
[----:B------:R-:W-:Y:S02]  /*df30*/  R2UR UR14, R76 ;  /* 0x000000004c0e72ca */ /* 0x000fe400000e0000 */
[----:B------:R-:W-:-:S02]  /*df40*/  FSEL R12, R12, -INF , !P2 ;  /* 0xff8000000c0c7808 */ /* 0x000fc40005000000 */
[----:B------:R-:W-:Y:S02]  /*df50*/  ISETP.GT.AND P2, PT, R56, 0x19, !P6 ;  /* 0x000000193800780c */ /* 0x000fe40007744270 */
[----:B------:R-:W-:Y:S02]  /*df60*/  ISETP.NE.AND P6, PT, R29, RZ, PT ;  /* 0x000000ff1d00720c */ /* 0x000fe40003fc5270 */
[----:B------:R-:W-:-:S04]  /*df70*/  ISETP.LT.OR P2, PT, R55, 0x1a, P2 ;  /* 0x0000001a3700780c */ /* 0x000fc80001741670 */
[----:B------:R-:W-:Y:S01]  /*df80*/  FSEL R13, R13, -INF , !P2 ;  /* 0xff8000000d0d7808 */ /* 0x000fe20005000000 */
[----:B------:R-:W-:Y:S01]  /*df90*/  UIADD3 UR6, UR14, UR11, URZ ;  /* 0x0000000b0e067290 */ /* 0x000fe2000fffe03f */
[----:B------:R-:W-:-:S03]  /*dfa0*/  ISETP.NE.AND P2, PT, R73, RZ, PT ;  /* 0x000000ff4900720c */ /* 0x000fc60003f45270 */
[----:B------:R-:W-:Y:S01]  /*dfb0*/  UIADD3 UR4, UR6, UR4, URZ ;  /* 0x0000000406047290 */ /* 0x000fe2000fffe03f */
[----:B------:R-:W-:-:S04]  /*dfc0*/  ISETP.GT.AND P2, PT, R56, 0x20, !P2 ;  /* 0x000000203800780c */ /* 0x000fc80005744270 */
[----:B------:R-:W-:-:S04]  /*dfd0*/  ISETP.LT.OR P2, PT, R55, 0x21, P2 ;  /* 0x000000213700780c */ /* 0x000fc80001741670 */
[----:B------:R-:W-:Y:S02]  /*dfe0*/  FSEL R14, R14, -INF , !P2 ;  /* 0xff8000000e0e7808 */ /* 0x000fe40005000000 */
[----:B------:R-:W-:-:S04]  /*dff0*/  ISETP.NE.AND P2, PT, R75, RZ, PT ;  /* 0x000000ff4b00720c */ /* 0x000fc80003f45270 */
        /* <DEDUP_REMOVED lines=31> */
[C---:B------:R-:W-:Y:S02]  /*e1f0*/  ISETP.GT.AND P2, PT, R56.reuse, 0x41, !P3 ;  /* 0x000000413800780c */ /* 0x040fe40005f44270 */
[----:B------:R-:W-:Y:S02]  /*e200*/  ISETP.NE.AND P3, PT, R61, RZ, PT ;  /* 0x000000ff3d00720c */ /* 0x000fe40003f65270 */
[----:B------:R-:W-:Y:S02]  /*e210*/  ISETP.LT.OR P2, PT, R55, 0x42, P2 ;  /* 0x000000423700780c */ /* 0x000fe40001741670 */
[----:B------:R-:W-:Y:S02]  /*e220*/  ISETP.GT.AND P3, PT, R56, 0x50, !P3 ;  /* 0x000000503800780c */ /* 0x000fe40005f64270 */
[----:B------:R-:W-:-:S02]  /*e230*/  FSEL R28, R59, -INF , !P2 ;  /* 0xff8000003b1c7808 */ /* 0x000fc40005000000 */
[----:B------:R-:W-:Y:S02]  /*e240*/  ISETP.GT.AND P2, PT, R56, RZ, !P6 ;  /* 0x000000ff3800720c */ /* 0x000fe40007744270 */
[----:B------:R-:W-:Y:S02]  /*e250*/  ISETP.NE.AND P6, PT, R57, RZ, PT ;  /* 0x000000ff3900720c */ /* 0x000fe40003fc5270 */
[C---:B------:R-:W-:Y:S02]  /*e260*/  ISETP.LT.OR P2, PT, R55.reuse, 0x1, P2 ;  /* 0x000000013700780c */ /* 0x040fe40001741670 */
[----:B------:R-:W-:Y:S02]  /*e270*/  ISETP.LT.OR P3, PT, R55, 0x51, P3 ;  /* 0x000000513700780c */ /* 0x000fe40001f61670 */
[----:B------:R-:W-:Y:S02]  /*e280*/  FSEL R58, R3, -INF , !P2 ;  /* 0xff800000033a7808 */ /* 0x000fe40005000000 */
[----:B------:R-:W-:-:S02]  /*e290*/  FMNMX.FTZ R3, R188, R72, !PT ;  /* 0x00000048bc037209 */ /* 0x000fc40007810000 */
[----:B------:R-:W-:Y:S02]  /*e2a0*/  FSEL R36, R36, -INF , !P3 ;  /* 0xff80000024247808 */ /* 0x000fe40005800000 */
        /* <DEDUP_REMOVED lines=28> */
[----:B------:R-:W-:-:S04]  /*e470*/  FMNMX.FTZ R60, R10, R3, !PT ;  /* 0x000000030a3c7209 */ /* 0x000fc80007810000 */
[----:B------:R-:W-:-:S04]  /*e480*/  FMNMX.FTZ R3, R11, R60, !PT ;  /* 0x0000003c0b037209 */ /* 0x000fc80007810000 */
[----:B------:R-:W-:-:S04]  /*e490*/  FMNMX.FTZ R60, R12, R3, !PT ;  /* 0x000000030c3c7209 */ /* 0x000fc80007810000 */
[----:B------:R-:W-:Y:S02]  /*e4a0*/  FMNMX.FTZ R3, R13, R60, !PT ;  /* 0x0000003c0d037209 */ /* 0x000fe40007810000 */
        /* <DEDUP_REMOVED lines=8> */
[----:B------:R-:W-:Y:S01]  /*e530*/  ISETP.GT.AND P2, PT, R56, 0x48, !P6 ;  /* 0x000000483800780c */ /* 0x000fe20007744270 */
        /* <DEDUP_REMOVED lines=8> */
[----:B------:R-:W-:Y:S01]  /*e5c0*/  MUFU.EX2 R188, R188 ;  /* 0x000000bc00bc7308 */ /* 0x000fe20000000800 */
[----:B------:R-:W-:Y:S01]  /*e5d0*/  FMNMX.FTZ R54, R26, R3, !PT ;  /* 0x000000031a367209 */ /* 0x000fe20007810000 */
[--C-:B------:R-:W-:Y:S01]  /*e5e0*/  FFMA.FTZ R33, R66, UR10, -R57.reuse ;  /* 0x0000000a42217c23 */ /* 0x100fe20008010839 */
[----:B------:R-:W-:Y:S01]  /*e5f0*/  ISETP.NE.AND P2, PT, R88, RZ, PT ;  /* 0x000000ff5800720c */ /* 0x000fe20003f45270 */
[--C-:B------:R-:W-:Y:S01]  /*e600*/  FFMA.FTZ R184, R184, UR10, -R57.reuse ;  /* 0x0000000ab8b87c23 */ /* 0x100fe20008010839 */
[----:B------:R-:W-:Y:S01]  /*e610*/  FMNMX.FTZ R54, R29, R54, !PT ;  /* 0x000000361d367209 */ /* 0x000fe20007810000 */
[--C-:B------:R-:W-:Y:S01]  /*e620*/  FFMA.FTZ R35, R35, UR10, -R57.reuse ;  /* 0x0000000a23237c23 */ /* 0x100fe20008010839 */
[----:B------:R-:W-:Y:S01]  /*e630*/  ISETP.GT.AND P2, PT, R56, 0x49, !P2 ;  /* 0x000000493800780c */ /* 0x000fe20005744270 */
[----:B------:R-:W-:Y:S01]  /*e640*/  MUFU.EX2 R31, R31 ;  /* 0x0000001f001f7308 */ /* 0x000fe20000000800 */
        /* <DEDUP_REMOVED lines=24> */
[----:B------:R-:W-:Y:S01]  /*e7d0*/  FMNMX.FTZ R52, R40, R3, !PT ;  /* 0x0000000328347209 */ /* 0x000fe20007810000 */
[--C-:B------:R-:W-:Y:S01]  /*e7e0*/  FFMA.FTZ R42, R42, UR10, -R57.reuse ;  /* 0x0000000a2a2a7c23 */ /* 0x100fe20008010839 */
[--C-:B------:R-:W-:Y:S01]  /*e7f0*/  FFMA.FTZ R41, R41, UR10, -R57.reuse ;  /* 0x0000000a29297c23 */ /* 0x100fe20008010839 */
[--C-:B------:R-:W-:Y:S01]  /*e800*/  FFMA.FTZ R38, R38, UR10, -R57.reuse ;  /* 0x0000000a26267c23 */ /* 0x100fe20008010839 */
[----:B------:R-:W-:Y:S01]  /*e810*/  FMNMX.FTZ R52, R39, R52, !PT ;  /* 0x0000003427347209 */ /* 0x000fe20007810000 */
[--C-:B------:R-:W-:Y:S01]  /*e820*/  FFMA.FTZ R0, R0, UR10, -R57.reuse ;  /* 0x0000000a00007c23 */ /* 0x100fe20008010839 */
[--C-:B------:R-:W-:Y:S01]  /*e830*/  FFMA.FTZ R2, R2, UR10, -R57.reuse ;  /* 0x0000000a02027c23 */ /* 0x100fe20008010839 */
[----:B------:R-:W-:Y:S02]  /*e840*/  MUFU.EX2 R33, R33 ;  /* 0x0000002100217308 */ /* 0x000fe40000000800 */
[----:B------:R-:W0:Y:S06]  /*e850*/  SHFL.BFLY PT, R3, R52, 0x2, 0x1f ;  /* 0x0c401f0034037f89 */ /* 0x000e2c00000e0000 */
[----:B------:R-:W-:Y:S08]  /*e860*/  MUFU.EX2 R184, R184 ;  /* 0x000000b800b87308 */ /* 0x000ff00000000800 */
[----:B------:R-:W-:Y:S08]  /*e870*/  MUFU.EX2 R35, R35 ;  /* 0x0000002300237308 */ /* 0x000ff00000000800 */
[----:B------:R-:W-:Y:S01]  /*e880*/  MUFU.EX2 R186, R186 ;  /* 0x000000ba00ba7308 */ /* 0x000fe20000000800 */
[----:B0-----:R-:W-:Y:S01]  /*e890*/  FMNMX.FTZ R45, R52, R3, !PT ;  /* 0x00000003342d7209 */ /* 0x001fe20007810000 */
[----:B------:R-:W-:-:S04]  /*e8a0*/  FFMA.FTZ R52, R44, UR10, -R57 ;  /* 0x0000000a2c347c23 */ /* 0x000fc80008010839 */
[----:B------:R-:W0:Y:S02]  /*e8b0*/  SHFL.BFLY PT, R44, R45, 0x1, 0x1f ;  /* 0x0c201f002d2c7f89 */ /* 0x000e2400000e0000 */
[----:B------:R-:W-:Y:S08]  /*e8c0*/  MUFU.EX2 R37, R37 ;  /* 0x0000002500257308 */ /* 0x000ff00000000800 */
[----:B------:R-:W-:Y:S08]  /*e8d0*/  MUFU.EX2 R53, R53 ;  /* 0x0000003500357308 */ /* 0x000ff00000000800 */
[----:B------:R-:W1:Y:S01]  /*e8e0*/  MUFU.EX2 R54, R54 ;  /* 0x0000003600367308 */ /* 0x000e620000000800 */
[----:B0-----:R-:W-:-:S07]  /*e8f0*/  FMNMX.FTZ R3, R45, R44, !PT ;  /* 0x0000002c2d037209 */ /* 0x001fce0007810000 */
[----:B------:R-:W-:Y:S01]  /*e900*/  MUFU.EX2 R51, R51 ;  /* 0x0000003300337308 */ /* 0x000fe20000000800 */
[C---:B------:R-:W-:Y:S01]  /*e910*/  FSETP.NEU.FTZ.AND P2, PT, R3.reuse, -INF , PT ;  /* 0xff8000000300780b */ /* 0x040fe20003f5d000 */
[----:B------:R-:W-:-:S06]  /*e920*/  FMUL.FTZ R44, R3, UR10 ;  /* 0x0000000a032c7c20 */ /* 0x000fcc0008410000 */
[----:B------:R-:W-:Y:S01]  /*e930*/  MUFU.EX2 R45, R2 ;  /* 0x00000002002d7308 */ /* 0x000fe20000000800 */
[----:B------:R-:W-:Y:S02]  /*e940*/  FSEL R57, R44, RZ, P2 ;  /* 0x000000ff2c397208 */ /* 0x000fe40001000000 */
[----:B------:R-:W-:Y:S02]  /*e950*/  PLOP3.LUT P2, PT, PT, PT, UP1, 0x40, 0x0 ;  /* 0x000000000000781c */ /* 0x000fe40003f4e818 */
[----:B-1----:R-:W-:Y:S01]  /*e960*/  F2FP.BF16.F32.PACK_AB R180, R54, R53 ;  /* 0x0000003536b4723e */ /* 0x002fe200000010ff */
        /* <DEDUP_REMOVED lines=13> */
[----:B0-----:R-:W-:Y:S01]  /*ea40*/  FADD.FTZ R9, R188, R31 ;  /* 0x0000001fbc097221 */ /* 0x001fe20000010000 */
[--C-:B------:R-:W-:Y:S01]  /*ea50*/  FFMA.FTZ R21, R21, UR10, -R57.reuse ;  /* 0x0000000a15157c23 */ /* 0x100fe20008010839 */
[--C-:B------:R-:W-:Y:S01]  /*ea60*/  FFMA.FTZ R24, R24, UR10, -R57.reuse ;  /* 0x0000000a18187c23 */ /* 0x100fe20008010839 */
[----:B------:R-:W-:Y:S01]  /*ea70*/  FFMA.FTZ R27, R27, UR10, -R57 ;  /* 0x0000000a1b1b7c23 */ /* 0x000fe20008010839 */
[----:B------:R-:W-:Y:S01]  /*ea80*/  FADD.FTZ R2, R190, R9 ;  /* 0x00000009be027221 */ /* 0x000fe20000010000 */
[--C-:B------:R-:W-:Y:S01]  /*ea90*/  FFMA.FTZ R26, R26, UR10, -R57.reuse ;  /* 0x0000000a1a1a7c23 */ /* 0x100fe20008010839 */
[--C-:B------:R-:W-:Y:S01]  /*eaa0*/  FFMA.FTZ R29, R29, UR10, -R57.reuse ;  /* 0x0000000a1d1d7c23 */ /* 0x100fe20008010839 */
[----:B------:R-:W0:Y:S01]  /*eab0*/  MUFU.EX2 R5, R5 ;  /* 0x0000000500057308 */ /* 0x000e220000000800 */
[----:B------:R-:W-:Y:S01]  /*eac0*/  FADD.FTZ R9, R33, R2 ;  /* 0x0000000221097221 */ /* 0x000fe20000010000 */
[--C-:B------:R-:W-:Y:S01]  /*ead0*/  FFMA.FTZ R25, R25, UR10, -R57.reuse ;  /* 0x0000000a19197c23 */ /* 0x100fe20008010839 */
[----:B------:R-:W-:Y:S01]  /*eae0*/  FFMA.FTZ R28, R28, UR10, -R57 ;  /* 0x0000000a1c1c7c23 */ /* 0x000fe20008010839 */
[----:B------:R-:W-:Y:S01]  /*eaf0*/  F2FP.BF16.F32.PACK_AB R188, R31, R188 ;  /* 0x000000bc1fbc723e */ /* 0x000fe200000010ff */
[----:B------:R-:W-:Y:S01]  /*eb00*/  FADD.FTZ R2, R184, R9 ;  /* 0x00000009b8027221 */ /* 0x000fe20000010000 */
[--C-:B------:R-:W-:Y:S01]  /*eb10*/  FFMA.FTZ R30, R30, UR10, -R57.reuse ;  /* 0x0000000a1e1e7c23 */ /* 0x100fe20008010839 */
[--C-:B------:R-:W-:Y:S01]  /*eb20*/  FFMA.FTZ R32, R32, UR10, -R57.reuse ;  /* 0x0000000a20207c23 */ /* 0x100fe20008010839 */
[----:B------:R1:W2:Y:S01]  /*eb30*/  MUFU.EX2 R191, R8 ;  /* 0x0000000800bf7308 */ /* 0x0002a20000000800 */
[----:B------:R-:W-:Y:S01]  /*eb40*/  FADD.FTZ R9, R35, R2 ;  /* 0x0000000223097221 */ /* 0x000fe20000010000 */
[--C-:B------:R-:W-:Y:S01]  /*eb50*/  FFMA.FTZ R36, R36, UR10, -R57.reuse ;  /* 0x0000000a24247c23 */ /* 0x100fe20008010839 */
[--C-:B------:R-:W-:Y:S01]  /*eb60*/  FFMA.FTZ R34, R34, UR10, -R57.reuse ;  /* 0x0000000a22227c23 */ /* 0x100fe20008010839 */
[----:B------:R-:W-:Y:S01]  /*eb70*/  FFMA.FTZ R40, R40, UR10, -R57 ;  /* 0x0000000a28287c23 */ /* 0x000fe20008010839 */
[----:B------:R-:W-:Y:S01]  /*eb80*/  FADD.FTZ R2, R186, R9 ;  /* 0x00000009ba027221 */ /* 0x000fe20000010000 */
[----:B------:R-:W-:Y:S01]  /*eb90*/  FFMA.FTZ R39, R39, UR10, -R57 ;  /* 0x0000000a27277c23 */ /* 0x000fe20008010839 */
[----:B------:R-:W-:Y:S01]  /*eba0*/  F2FP.BF16.F32.PACK_AB R190, R33, R190 ;  /* 0x000000be21be723e */ /* 0x000fe200000010ff */
[----:B------:R-:W3:Y:S01]  /*ebb0*/  MUFU.EX2 R10, R10 ;  /* 0x0000000a000a7308 */ /* 0x000ee20000000800 */
[----:B------:R-:W-:Y:S01]  /*ebc0*/  FADD.FTZ R2, R37, R2 ;  /* 0x0000000225027221 */ /* 0x000fe20000010000 */
[----:B0-----:R-:W-:-:S02]  /*ebd0*/  F2FP.BF16.F32.PACK_AB R189, R5, R58 ;  /* 0x0000003a05bd723e */ /* 0x001fc400000010ff */
[----:B------:R-:W-:Y:S01]  /*ebe0*/  F2FP.BF16.F32.PACK_AB R184, R35, R184 ;  /* 0x000000b823b8723e */ /* 0x000fe200000010ff */
[----:B------:R-:W-:Y:S01]  /*ebf0*/  FADD.FTZ R9, R53, R2 ;  /* 0x0000000235097221 */ /* 0x000fe20000010000 */
[----:B------:R-:W-:Y:S01]  /*ec00*/  FADD.FTZ R2, R58, R5 ;  /* 0x000000053a027221 */ /* 0x000fe20000010000 */
[----:B------:R-:W-:Y:S01]  /*ec10*/  F2FP.BF16.F32.PACK_AB R186, R37, R186 ;  /* 0x000000ba25ba723e */ /* 0x000fe200000010ff */
[----:B------:R-:W0:Y:S01]  /*ec20*/  MUFU.EX2 R11, R11 ;  /* 0x0000000b000b7308 */ /* 0x000e220000000800 */
[----:B-1----:R-:W-:Y:S01]  /*ec30*/  FADD.FTZ R8, R54, R9 ;  /* 0x0000000936087221 */ /* 0x002fe20000010000 */
[----:B--2---:R-:W-:Y:S01]  /*ec40*/  FADD.FTZ R9, R191, R2 ;  /* 0x00000002bf097221 */ /* 0x004fe20000010000 */
[C---:B------:R-:W-:Y:S02]  /*ec50*/  F2FP.BF16.F32.PACK_AB R191, R44.reuse, R191 ;  /* 0x000000bf2cbf723e */ /* 0x040fe400000010ff */
[----:B------:R-:W-:Y:S01]  /*ec60*/  FADD.FTZ R59, R51, R8 ;  /* 0x00000008333b7221 */ /* 0x000fe20000010000 */
[----:B------:R-:W-:-:S02]  /*ec70*/  FADD.FTZ R9, R44, R9 ;  /* 0x000000092c097221 */ /* 0x000fc40000010000 */
[----:B------:R-:W1:Y:S02]  /*ec80*/  MUFU.EX2 R12, R12 ;  /* 0x0000000c000c7308 */ /* 0x000e640000000800 */
[----:B---3--:R-:W-:-:S06]  /*ec90*/  FADD.FTZ R2, R10, R9 ;  /* 0x000000090a027221 */ /* 0x008fcc0000010000 */
        /* <DEDUP_REMOVED lines=44> */
[----:B--2---:R-:W-:Y:S01]  /*ef60*/  FADD.FTZ R2, R26, R9 ;  /* 0x000000091a027221 */ /* 0x004fe20000010000 */
[----:B------:R-:W-:-:S06]  /*ef70*/  VIADD R9, R79, 0xfffffffe ;  /* 0xfffffffe4f097836 */ /* 0x000fcc0000000000 */
        /* <DEDUP_REMOVED lines=44> */
.L_x_5215:
[----:B------:R-:W-:-:S11]  /*f240*/  UISETP.NE.AND UP2, UPT, UR5, 0x1, UPT ;  /* 0x000000010500788c */ /* 0x000fd6000bf45270 */
[----:B------:R-:W-:Y:S02]  /*f250*/  @UP2 ULDC.64 UR6, c[0x0][0x9e8] ;  /* 0x00027a0000062ab9 */ /* 0x000fe40000000a00 */
[----:B------:R-:W-:-:S04]  /*f260*/  UIMAD.WIDE.U32 UR14, UR11, UR6, URZ ;  /* 0x000000060b0e72a5 */ /* 0x000fc8000f8e003f */
[----:B------:R-:W-:-:S12]  /*f270*/  @UP2 USHF.R.U32.HI UR11, URZ, UR7, UR15 ;  /* 0x000000073f0b2299 */ /* 0x000fd8000801160f */
.L_x_5216:
[----:B------:R-:W-:-:S04]  /*f280*/  UIMAD UR5, UR11, UR5, UR5 ;  /* 0x000000050b0572a4 */ /* 0x000fc8000f8e0205 */
[----:B------:R-:W-:-:S04]  /*f290*/  UISETP.LT.AND UP2, UPT, UR4, UR5, UPT ;  /* 0x000000050400728c */ /* 0x000fc8000bf41270 */
[----:B------:R-:W-:-:S12]  /*f2a0*/  USEL UR4, UR4, UR5, UP2 ;  /* 0x0000000504047287 */ /* 0x000fd80009000000 */
.L_x_5214:
        /* <DEDUP_REMOVED lines=63> */
.L_x_5234:
[----:B------:R-:W-:-:S04]  /*f6a0*/  UIADD3 UR5, UR38, 0x1, URZ ;  /* 0x0000000126057890 */ /* 0x000fc8000fffe03f */
[----:B------:R-:W-:-:S04]  /*f6b0*/  UISETP.NE.AND UP2, UPT, UR5, 0x2, UPT ;  /* 0x000000020500788c */ /* 0x000fc8000bf45270 */
[----:B------:R-:W-:Y:S02]  /*f6c0*/  USEL UR37, URZ, 0x1, UP2 ;  /* 0x000000013f257887 */ /* 0x000fe40009000000 */
[----:B------:R-:W-:Y:S02]  /*f6d0*/  USEL UR5, UR5, URZ, UP2 ;  /* 0x0000003f05057287 */ /* 0x000fe40009000000 */
[----:B------:R-:W-:Y:S01]  /*f6e0*/  ULOP3.LUT UR37, UR60, UR37, URZ, 0x3c, !UPT ;  /* 0x000000253c257292 */ /* 0x000fe2000f8e3c3f */
[----:B------:R-:W-:Y:S11]  /*f6f0*/  @!P0 BRA `(.L_x_5218) ;  /* 0x0000000000048947 */ /* 0x000ff60003800000 */
[----:B------:R-:W-:Y:S01]  /*f700*/  BPT.TRAP 0x1 ;  /* 0x000000040000795c */ /* 0x000fe20000300000 */
.L_x_5218:
[----:B------:R-:W-:Y:S01]  /*f710*/  ULEA UR7, UR5, UR39, 0x3 ;  /* 0x0000002705077291 */ /* 0x000fe2000f8e183f */
[----:B------:R-:W-:-:S05]  /*f720*/  IMAD.U32 R10, RZ, RZ, UR37 ;  /* 0x00000025ff0a7e24 */ /* 0x000fca000f8e00ff */
[----:B------:R-:W-:-:S04]  /*f730*/  SHF.L.U32 R10, R10, 0x1f, RZ ;  /* 0x0000001f0a0a7819 */ /* 0x000fc800000006ff */
[----:B------:R0:W1:Y:S01]  /*f740*/  SYNCS.PHASECHK.TRANS64.TRYWAIT P2, [UR7+0x30830], R10 ;  /* 0x0308300aff0075a7 */ /* 0x0000620008040147 */
[----:B------:R-:W-:Y:S05]  /*f750*/  @!P0 BRA `(.L_x_5219) ;  /* 0x0000000000048947 */ /* 0x000fea0003800000 */
[----:B------:R-:W-:Y:S01]  /*f760*/  BPT.TRAP 0x1 ;  /* 0x000000040000795c */ /* 0x000fe20000300000 */
.L_x_5219:
[----:B-1----:R-:W-:Y:S05]  /*f770*/  @P2 BRA `(.L_x_5220) ;  /* 0x0000000000082947 */ /* 0x002fea0003800000 */
[----:B------:R-:W1:Y:S02]  /*f780*/  SYNCS.PHASECHK.TRANS64.TRYWAIT P2, [UR7+0x30830], R10 ;  /* 0x0308300aff0075a7 */ /* 0x000e640008040147 */
[----:B-1----:R-:W-:Y:S05]  /*f790*/  @!P2 BRA `(.L_x_5221) ;  /* 0x0000015c0044a947 */ /* 0x002fea0003800000 */
.L_x_5220:
        /* <DEDUP_REMOVED lines=126> */
[-C--:B------:R-:W-:Y:S01]  /*ff80*/  FMUL.FTZ R115, R115, R2.reuse ;  /* 0x0000000273737220 */ /* 0x080fe20000410000 */
[----:B------:R-:W-:Y:S01]  /*ff90*/  UMOV UR48, UR52 ;  /* 0x0000003400307c82 */ /* 0x000fe20008000000 */
[----:B------:R-:W-:Y:S01]  /*ffa0*/  UMOV UR49, UR53 ;  /* 0x0000003500317c82 */ /* 0x000fe20008000000 */
[----:B------:R-:W-:Y:S01]  /*ffb0*/  UMOV UR51, 0x40000040 ;  /* 0x4000004000337882 */ /* 0x000fe20000000000 */
[-C--:B------:R-:W-:Y:S01]  /*ffc0*/  FMUL.FTZ R118, R118, R2.reuse ;  /* 0x0000000276767220 */ /* 0x080fe20000410000 */
[----:B------:R-:W-:Y:S01]  /*ffd0*/  FMUL.FTZ R119, R119, R2 ;  /* 0x0000000277777220 */ /* 0x000fe20000410000 */
[----:B------:R-:W-:-:S02]  /*ffe0*/  WARPGROUP.DEPBAR.LE gsb0, 0x0 ;  /* 0x00008000000079c5 */ /* 0x000fc40000010000 */
        /* <DEDUP_REMOVED lines=32> */
.L_x_5222:
[----:B------:R-:W-:Y:S01]  /*101f0*/  ULEA UR6, UR38, UR39, 0x3 ;  /* 0x0000002726067291 */ /* 0x000fe2000f8e183f */
[----:B------:R-:W-:-:S05]  /*10200*/  IMAD.U32 R0, RZ, RZ, UR60 ;  /* 0x0000003cff007e24 */ /* 0x000fca000f8e00ff */
[----:B------:R-:W-:-:S04]  /*10210*/  SHF.L.U32 R0, R0, 0x1f, RZ ;  /* 0x0000001f00007819 */ /* 0x000fc800000006ff */
[----:B------:R2:W3:Y:S01]  /*10220*/  SYNCS.PHASECHK.TRANS64.TRYWAIT P2, [UR6+0x30850], R0 ;  /* 0x03085000ff0075a7 */ /* 0x0004e20008040146 */
[----:B------:R-:W-:Y:S05]  /*10230*/  @!P0 BRA `(.L_x_5223) ;  /* 0x0000000000048947 */ /* 0x000fea0003800000 */
[----:B------:R-:W-:Y:S01]  /*10240*/  BPT.TRAP 0x1 ;  /* 0x000000040000795c */ /* 0x000fe20000300000 */
.L_x_5223:
[----:B---3--:R-:W-:Y:S05]  /*10250*/  @P2 BRA `(.L_x_5224) ;  /* 0x0000000000082947 */ /* 0x008fea0003800000 */
[----:B------:R-:W3:Y:S02]  /*10260*/  SYNCS.PHASECHK.TRANS64.TRYWAIT P2, [UR6+0x30850], R0 ;  /* 0x03085000ff0075a7 */ /* 0x000ee40008040146 */
[----:B---3--:R-:W-:Y:S05]  /*10270*/  @!P2 BRA `(.L_x_5225) ;  /* 0x0000015000a4a947 */ /* 0x008fea0003800000 */
.L_x_5224:
[----:B------:R-:W-:Y:S01]  /*10280*/  UIADD3 UR10, UR39, 0x400, URZ ;  /* 0x00000400270a7890 */ /* 0x000fe2000fffe03f */
[----:B------:R-:W-:Y:S01]  /*10290*/  WARPGROUP.ARRIVE ;  /* 0x00000000000079c5 */ /* 0x000fe20000000000 */
[----:B------:R-:W-:Y:S01]  /*102a0*/  UMOV UR11, 0x40000040 ;  /* 0x40000040000b7882 */ /* 0x000fe20000000000 */
[----:B------:R-:W-:Y:S01]  /*102b0*/  PLOP3.LUT P2, PT, PT, PT, UP0, 0x80, 0x0 ;  /* 0x000000000000781c */ /* 0x000fe20003f4f008 */
[----:B------:R-:W-:Y:S01]  /*102c0*/  USHF.R.U32.HI UR10, URZ, 0x4, UR10 ;  /* 0x000000043f0a7899 */ /* 0x000fe2000801160a */
[----:B------:R-:W-:Y:S01]  /*102d0*/  FMUL.FTZ R20, R128, UR4 ;  /* 0x0000000480147c20 */ /* 0x000fe20008410000 */
[----:B------:R-:W-:Y:S01]  /*102e0*/  FMUL.FTZ R128, R138, UR4 ;  /* 0x000000048a807c20 */ /* 0x000fe20008410000 */
[----:B------:R-:W-:Y:S01]  /*102f0*/  PLOP3.LUT P3, PT, PT, PT, UP0, 0x80, 0x0 ;  /* 0x000000000000781c */ /* 0x000fe20003f6f008 */
[----:B------:R-:W-:Y:S01]  /*10300*/  ULOP3.LUT UR10, UR10, 0x3fff, URZ, 0xc0, !UPT ;  /* 0x00003fff0a0a7892 */ /* 0x000fe2000f8ec03f */
[----:B------:R-:W-:Y:S01]  /*10310*/  FMUL.FTZ R138, R144, UR4 ;  /* 0x00000004908a7c20 */ /* 0x000fe20008410000 */
[----:B------:R-:W-:Y:S01]  /*10320*/  FMUL.FTZ R144, R154, UR4 ;  /* 0x000000049a907c20 */ /* 0x000fe20008410000 */
[----:B------:R-:W-:Y:S01]  /*10330*/  FMUL.FTZ R154, R160, UR4 ;  /* 0x00000004a09a7c20 */ /* 0x000fe20008410000 */
[----:B------:R-:W-:Y:S01]  /*10340*/  ULOP3.LUT UR10, UR10, 0x3000000, URZ, 0xfc, !UPT ;  /* 0x030000000a0a7892 */ /* 0x000fe2000f8efc3f */
[----:B------:R-:W-:-:S02]  /*10350*/  VIADD R160, R22, UR61 ;  /* 0x0000003d16a07c36 */ /* 0x000fc40008000000 */
[----:B--23--:R-:W-:Y:S01]  /*10360*/  FMUL.FTZ R0, R120, UR4 ;  /* 0x0000000478007c20 */ /* 0x00cfe20008410000 */
[----:B------:R-:W-:Y:S01]  /*10370*/  FMUL.FTZ R21, R129, UR4 ;  /* 0x0000000481157c20 */ /* 0x000fe20008410000 */
[----:B------:R-:W-:Y:S01]  /*10380*/  UIMAD UR14, UR38, 0x900, UR10 ;  /* 0x00000900260e78a4 */ /* 0x000fe2000f8e020a */
[----:B------:R-:W-:Y:S01]  /*10390*/  FMUL.FTZ R129, R139, UR4 ;  /* 0x000000048b817c20 */ /* 0x000fe20008410000 */
[----:B------:R-:W-:Y:S01]  /*103a0*/  FMUL.FTZ R139, R145, UR4 ;  /* 0x00000004918b7c20 */ /* 0x000fe20008410000 */
[----:B------:R-:W-:Y:S01]  /*103b0*/  FMUL.FTZ R2, R121, UR4 ;  /* 0x0000000479027c20 */ /* 0x000fe20008410000 */
[----:B------:R-:W-:Y:S01]  /*103c0*/  FMUL.FTZ R13, R125, UR4 ;  /* 0x000000047d0d7c20 */ /* 0x000fe20008410000 */
[----:B------:R-:W-:Y:S01]  /*103d0*/  FMUL.FTZ R145, R155, UR4 ;  /* 0x000000049b917c20 */ /* 0x000fe20008410000 */
[----:B01----:R-:W-:Y:S01]  /*103e0*/  FMUL.FTZ R10, R122, UR4 ;  /* 0x000000047a0a7c20 */ /* 0x003fe20008410000 */
        /* <DEDUP_REMOVED lines=11> */
[----:B------:R-:W-:-:S02]  /*104a0*/  IMAD R161, R9, -0x60, RZ ;  /* 0xffffffa009a17824 */ /* 0x000fc400078e02ff */
        /* <DEDUP_REMOVED lines=23> */
[----:B------:R-:W-:-:S02]  /*10620*/  VIADD R164, R161, 0x1 ;  /* 0x00000001a1a47836 */ /* 0x000fc40000000000 */
[----:B------:R-:W-:Y:S01]  /*10630*/  FMUL.FTZ R151, R157, UR4 ;  /* 0x000000049d977c20 */ /* 0x000fe20008410000 */
[----:B------:R-:W-:Y:S01]  /*10640*/  FMUL.FTZ R153, R163, UR4 ;  /* 0x00000004a3997c20 */ /* 0x000fe20008410000 */
[----:B------:R-:W-:Y:S01]  /*10650*/  FMUL.FTZ R162, R165, UR4 ;  /* 0x00000004a5a27c20 */ /* 0x000fe20008410000 */
[----:B------:R-:W-:Y:S01]  /*10660*/  FMUL.FTZ R156, R166, UR4 ;  /* 0x00000004a69c7c20 */ /* 0x000fe20008410000 */
[----:B------:R-:W-:Y:S01]  /*10670*/  FMUL.FTZ R158, R167, UR4 ;  /* 0x00000004a79e7c20 */ /* 0x000fe20008410000 */
[----:B------:R-:W-:Y:S01]  /*10680*/  IMAD R164, R23, -0x2, R164 ;  /* 0xfffffffe17a47824 */ /* 0x000fe200078e02a4 */
[----:B------:R-:W0:Y:S01]  /*10690*/  MUFU.TANH R0, R0 ;  /* 0x0000000000007308 */ /* 0x000e220000002400 */
[----:B------:R-:W-:Y:S02]  /*106a0*/  ULDC UR15, c[0x0][0x9e0] ;  /* 0x00027800000f7ab9 */ /* 0x000fe40000000800 */
[----:B------:R-:W-:Y:S01]  /*106b0*/  VIADD R157, R164, 0xffffffff ;  /* 0xffffffffa49d7836 */ /* 0x000fe20000000000 */
[----:B------:R-:W-:-:S04]  /*106c0*/  IADD3 R165, -R18, R164, R19 ;  /* 0x000000a412a57210 */ /* 0x000fc80007ffe113 */
[----:B------:R-:W1:Y:S01]  /*106d0*/  MUFU.TANH R2, R2 ;  /* 0x0000000200027308 */ /* 0x000e620000002400 */
[C---:B------:R-:W-:Y:S02]  /*106e0*/  VIADD R166, R165.reuse, UR15 ;  /* 0x0000000fa5a67c36 */ /* 0x040fe40008000000 */
[----:B------:R-:W-:-:S05]  /*106f0*/  VIADD R165, R165, UR58 ;  /* 0x0000003aa5a57c36 */ /* 0x000fca0008000000 */
        /* <DEDUP_REMOVED lines=69> */
[----:B------:R-:W-:Y:S02]  /*10b50*/  @UP0 ULDC UR10, c[0x0][0x44c] ;  /* 0x00011300000a0ab9 */ /* 0x000fe40000000800 */
[----:B------:R-:W-:Y:S01]  /*10b60*/  @P2 IMAD.HI.U32 R120, R160, UR10, RZ ;  /* 0x0000000aa0782c27 */ /* 0x000fe2000f8e00ff */
[----:B------:R-:W-:Y:S01]  /*10b70*/  @UP0 ULDC UR10, c[0x0][0x450] ;  /* 0x00011400000a0ab9 */ /* 0x000fe20000000800 */
[----:B------:R-:W-:-:S03]  /*10b80*/  PLOP3.LUT P2, PT, PT, PT, UP1, 0x40, 0x0 ;  /* 0x000000000000781c */ /* 0x000fc60003f4e818 */
[----:B------:R-:W-:Y:S01]  /*10b90*/  @P3 SHF.R.U32.HI R160, RZ, UR10, R120 ;  /* 0x0000000affa03c19 */ /* 0x000fe20008011678 */
[----:B------:R-:W-:-:S04]  /*10ba0*/  IMAD.U32 R120, RZ, RZ, UR7 ;  /* 0x00000007ff787e24 */ /* 0x000fc8000f8e00ff */
[----:B------:R-:W5:Y:S01]  /*10bb0*/  SHFL.IDX PT, R121, R160, RZ, 0x1c1f ;  /* 0x001c1fffa0797589 */ /* 0x000f6200000e0000 */
[----:B------:R-:W-:-:S05]  /*10bc0*/  @!P1 VIADD R120, R120, 0x30840 ;  /* 0x0003084078789836 */ /* 0x000fca0000000000 */
[----:B------:R-:W-:Y:S01]  /*10bd0*/  @!P1 PRMT R120, RZ, 0x654, R120 ;  /* 0x00000654ff789816 */ /* 0x000fe20000000078 */
[--C-:B-----5:R-:W-:Y:S02]  /*10be0*/  IMAD.IADD R164, R166, 0x1, R121.reuse ;  /* 0x00000001a6a47824 */ /* 0x120fe400078e0279 */
[----:B------:R-:W-:Y:S01]  /*10bf0*/  IMAD.IADD R163, R165, 0x1, R121 ;  /* 0x00000001a5a37824 */ /* 0x000fe200078e0279 */
[----:B------:R-:W-:Y:S02]  /*10c00*/  WARPGROUP.DEPBAR.LE gsb0, 0x0 ;  /* 0x00008000000079c5 */ /* 0x000fe40000010000 */
        /* <DEDUP_REMOVED lines=14> */
.L_x_5228:
[----:B------:R-:W-:-:S05]  /*10cf0*/  IMAD.U32 R168, RZ, RZ, UR55 ;  /* 0x00000037ffa87e24 */ /* 0x000fca000f8e00ff */
[----:B------:R-:W-:-:S13]  /*10d00*/  ISETP.NE.AND P2, PT, R168, 0x1, PT ;  /* 0x00000001a800780c */ /* 0x000fda0003f45270 */
[----:B0-----:R-:W0:Y:S02]  /*10d10*/  @P2 LDC.64 R120, c[0x0][0x9e8] ;  /* 0x00027a00ff782b82 */ /* 0x001e240000000a00 */
[----:B0-----:R-:W-:-:S05]  /*10d20*/  @P2 IMAD.HI.U32 R120, R167, R120, RZ ;  /* 0x00000078a7782227 */ /* 0x001fca00078e00ff */
[----:B------:R-:W-:-:S07]  /*10d30*/  @P2 SHF.R.U32.HI R167, RZ, R121, R120 ;  /* 0x00000079ffa72219 */ /* 0x000fce0000011678 */
.L_x_5229:
[----:B------:R-:W-:Y:S05]  /*10d40*/  BSYNC B0 ;  /* 0x0000000000007941 */ /* 0x000fea0003800000 */
.L_x_5227:
[----:B------:R-:W-:-:S05]  /*10d50*/  IMAD R167, R167, R168, R157 ;  /* 0x000000a8a7a77224 */ /* 0x000fca00078e029d */
[----:B------:R-:W-:Y:S02]  /*10d60*/  VIADDMNMX R164, R167, R168, R164, PT ;  /* 0x000000a8a7a47246 */ /* 0x000fe400038001a4 */
[----:B------:R-:W-:-:S07]  /*10d70*/  VIMNMX R163, R163, R167, !PT ;  /* 0x000000a7a3a37248 */ /* 0x000fce0007fe0100 */
.L_x_5226:
[C---:B------:R-:W-:Y:S01]  /*10d80*/  ISETP.GE.AND P2, PT, R161.reuse, 0x2, PT ;  /* 0x00000002a100780c */ /* 0x040fe20003f46270 */
[----:B------:R-:W1:Y:S01]  /*10d90*/  SHFL.IDX PT, R160, R160, 0x1, 0x1c1f ;  /* 0x003c1f00a0a07f89 */ /* 0x000e6200000e0000 */
[----:B------:R-:W-:Y:S02]  /*10da0*/  ISETP.GE.AND P6, PT, R161, 0xa, PT ;  /* 0x0000000aa100780c */ /* 0x000fe40003fc6270 */
[----:B------:R-:W-:Y:S02]  /*10db0*/  ISETP.GT.AND P4, PT, R163, 0x1, !P2 ;  /* 0x00000001a300780c */ /* 0x000fe40005784270 */
[----:B------:R-:W-:Y:S02]  /*10dc0*/  ISETP.GE.AND P3, PT, R161, 0x9, PT ;  /* 0x00000009a100780c */ /* 0x000fe40003f66270 */
[----:B------:R-:W-:Y:S02]  /*10dd0*/  ISETP.LT.OR P4, PT, R164, 0x2, P4 ;  /* 0x00000002a400780c */ /* 0x000fe40002781670 */
[----:B0-----:R-:W-:-:S02]  /*10de0*/  P2R R120, PR, RZ, 0x40 ;  /* 0x00000040ff787803 */ /* 0x001fc40000000000 */
[----:B------:R-:W-:Y:S02]  /*10df0*/  FSEL R2, R2, -INF , !P4 ;  /* 0xff80000002027808 */ /* 0x000fe40006000000 */
[C---:B------:R-:W-:Y:S02]  /*10e00*/  ISETP.GT.AND P4, PT, R163.reuse, 0x9, !P6 ;  /* 0x00000009a300780c */ /* 0x040fe40007784270 */
[----:B------:R-:W-:Y:S02]  /*10e10*/  ISETP.GT.AND P5, PT, R163, 0x8, !P3 ;  /* 0x00000008a300780c */ /* 0x000fe40005fa4270 */
[----:B------:R-:W-:Y:S02]  /*10e20*/  ISETP.LT.OR P4, PT, R164, 0xa, P4 ;  /* 0x0000000aa400780c */ /* 0x000fe40002781670 */
[----:B------:R-:W-:Y:S02]  /*10e30*/  ISETP.GE.AND P6, PT, R161, 0x11, PT ;  /* 0x00000011a100780c */ /* 0x000fe40003fc6270 */
[----:B------:R-:W-:-:S02]  /*10e40*/  FSEL R168, R13, -INF , !P4 ;  /* 0xff8000000da87808 */ /* 0x000fc40006000000 */
[----:B------:R-:W-:Y:S01]  /*10e50*/  ISETP.LT.OR P5, PT, R164, 0x9, P5 ;  /* 0x00000009a400780c */ /* 0x000fe20002fa1670 */
[--C-:B-1----:R-:W-:Y:S01]  /*10e60*/  IMAD.IADD R166, R166, 0x1, R160.reuse ;  /* 0x00000001a6a67824 */ /* 0x102fe200078e02a0 */
[----:B------:R-:W-:Y:S01]  /*10e70*/  ISETP.GT.AND P4, PT, R163, 0x10, !P6 ;  /* 0x00000010a300780c */ /* 0x000fe20007784270 */
[----:B------:R-:W-:Y:S01]  /*10e80*/  IMAD.IADD R165, R165, 0x1, R160 ;  /* 0x00000001a5a57824 */ /* 0x000fe200078e02a0 */
        /* <DEDUP_REMOVED lines=116> */
.L_x_5232:
[----:B------:R-:W-:-:S05]  /*115d0*/  IMAD.U32 R163, RZ, RZ, UR55 ;  /* 0x00000037ffa37e24 */ /* 0x000fca000f8e00ff */
[----:B------:R-:W-:-:S13]  /*115e0*/  ISETP.NE.AND P6, PT, R163, 0x1, PT ;  /* 0x00000001a300780c */ /* 0x000fda0003fc5270 */
[----:B------:R-:W0:Y:S02]  /*115f0*/  @P6 LDC.64 R12, c[0x0][0x9e8] ;  /* 0x00027a00ff0c6b82 */ /* 0x000e240000000a00 */
[----:B0-----:R-:W-:-:S05]  /*11600*/  @P6 IMAD.HI.U32 R12, R160, R12, RZ ;  /* 0x0000000ca00c6227 */ /* 0x001fca00078e00ff */
[----:B------:R-:W-:-:S07]  /*11610*/  @P6 SHF.R.U32.HI R160, RZ, R13, R12 ;  /* 0x0000000dffa06219 */ /* 0x000fce000001160c */
.L_x_5233:
[----:B------:R-:W-:Y:S05]  /*11620*/  BSYNC B0 ;  /* 0x0000000000007941 */ /* 0x000fea0003800000 */
.L_x_5231:
[----:B------:R-:W-:-:S05]  /*11630*/  IMAD R160, R160, R163, R157 ;  /* 0x000000a3a0a07224 */ /* 0x000fca00078e029d */
[----:B------:R-:W-:Y:S02]  /*11640*/  VIADDMNMX R166, R160, R163, R166, PT ;  /* 0x000000a3a0a67246 */ /* 0x000fe400038001a6 */
[----:B------:R-:W-:-:S07]  /*11650*/  VIMNMX R165, R165, R160, !PT ;  /* 0x000000a0a5a57248 */ /* 0x000fce0007fe0100 */
.L_x_5230:
[----:B------:R-:W-:Y:S01]  /*11660*/  ISETP.GT.AND P2, PT, R165, 0x1, !P2 ;  /* 0x00000001a500780c */ /* 0x000fe20005744270 */
[----:B------:R-:W-:Y:S01]  /*11670*/  UMOV UR10, UR59 ;  /* 0x0000003b000a7c82 */ /* 0x000fe20008000000 */
[----:B------:R-:W-:Y:S01]  /*11680*/  FMNMX.FTZ R13, R0, R4, !PT ;  /* 0x00000004000d7209 */ /* 0x000fe20007810000 */
[----:B------:R-:W-:Y:S01]  /*11690*/  UMOV UR60, UR37 ;  /* 0x00000025003c7c82 */ /* 0x000fe20008000000 */
[----:B------:R-:W-:Y:S01]  /*116a0*/  ISETP.LT.OR P2, PT, R166, 0x2, P2 ;  /* 0x00000002a600780c */ /* 0x000fe20001741670 */
[----:B------:R-:W-:Y:S01]  /*116b0*/  UMOV UR38, UR5 ;  /* 0x0000000500267c82 */ /* 0x000fe20008000000 */
[----:B------:R-:W-:Y:S02]  /*116c0*/  ISETP.NE.AND P6, PT, R125, RZ, PT ;  /* 0x000000ff7d00720c */ /* 0x000fe40003fc5270 */
[----:B------:R-:W-:Y:S02]  /*116d0*/  FSEL R11, R11, -INF , !P2 ;  /* 0xff8000000b0b7808 */ /* 0x000fe40005000000 */
[----:B------:R-:W-:-:S02]  /*116e0*/  ISETP.NE.AND P2, PT, R120, RZ, PT ;  /* 0x000000ff7800720c */ /* 0x000fc40003f45270 */
[C---:B------:R-:W-:Y:S02]  /*116f0*/  ISETP.GT.AND P3, PT, R165.reuse, 0x8, !P3 ;  /* 0x00000008a500780c */ /* 0x040fe40005f64270 */
[----:B------:R-:W-:Y:S02]  /*11700*/  ISETP.GT.AND P2, PT, R165, 0x9, !P2 ;  /* 0x00000009a500780c */ /* 0x000fe40005744270 */
[----:B------:R-:W-:Y:S02]  /*11710*/  FMNMX.FTZ R12, R2, R13, !PT ;  /* 0x0000000d020c7209 */ /* 0x000fe40007810000 */
[C---:B------:R-:W-:Y:S02]  /*11720*/  ISETP.LT.OR P2, PT, R166.reuse, 0xa, P2 ;  /* 0x0000000aa600780c */ /* 0x040fe40001741670 */
[----:B------:R-:W-:Y:S02]  /*11730*/  ISETP.LT.OR P3, PT, R166, 0x9, P3 ;  /* 0x00000009a600780c */ /* 0x000fe40001f61670 */
[----:B------:R-:W-:-:S02]  /*11740*/  FSEL R15, R15, -INF , !P2 ;  /* 0xff8000000f0f7808 */ /* 0x000fc40005000000 */
[----:B------:R-:W-:Y:S02]  /*11750*/  ISETP.NE.AND P2, PT, R167, RZ, PT ;  /* 0x000000ffa700720c */ /* 0x000fe40003f45270 */
[----:B------:R-:W-:Y:S02]  /*11760*/  FMNMX.FTZ R13, R121, R12, !PT ;  /* 0x0000000c790d7209 */ /* 0x000fe40007810000 */
[----:B------:R-:W-:Y:S02]  /*11770*/  ISETP.GT.AND P2, PT, R165, 0x10, !P2 ;  /* 0x00000010a500780c */ /* 0x000fe40005744270 */
[----:B------:R-:W-:Y:S02]  /*11780*/  FSEL R14, R14, -INF , !P3 ;  /* 0xff8000000e0e7808 */ /* 0x000fe40005800000 */
[----:B------:R-:W-:Y:S02]  /*11790*/  ISETP.LT.OR P2, PT, R166, 0x11, P2 ;  /* 0x00000011a600780c */ /* 0x000fe40001741670 */
[----:B------:R-:W-:-:S02]  /*117a0*/  ISETP.NE.AND P3, PT, R173, RZ, PT ;  /* 0x000000ffad00720c */ /* 0x000fc40003f65270 */
        /* <DEDUP_REMOVED lines=51> */
[----:B------:R-:W-:Y:S01]  /*11ae0*/  ISETP.NE.AND P6, PT, R147, RZ, PT ;  /* 0x000000ff9300720c */ /* 0x000fe20003fc5270 */
[----:B------:R-:W0:Y:S01]  /*11af0*/  SHFL.BFLY PT, R12, R13, 0x2, 0x1f ;  /* 0x0c401f000d0c7f89 */ /* 0x000e2200000e0000 */
[----:B------:R-:W-:Y:S02]  /*11b00*/  FSEL R136, R136, -INF , !P2 ;  /* 0xff80000088887808 */ /* 0x000fe40005000000 */
[----:B------:R-:W-:-:S02]  /*11b10*/  ISETP.NE.AND P2, PT, R177, RZ, PT ;  /* 0x000000ffb100720c */ /* 0x000fc40003f45270 */
[----:B------:R-:W-:Y:S02]  /*11b20*/  ISETP.NE.AND P3, PT, R183, RZ, PT ;  /* 0x000000ffb700720c */ /* 0x000fe40003f65270 */
[C---:B------:R-:W-:Y:S02]  /*11b30*/  ISETP.GT.AND P2, PT, R165.reuse, 0x31, !P2 ;  /* 0x00000031a500780c */ /* 0x040fe40005744270 */
[C---:B------:R-:W-:Y:S02]  /*11b40*/  ISETP.GT.AND P4, PT, R165.reuse, 0x51, !P4 ;  /* 0x00000051a500780c */ /* 0x040fe40006784270 */
[----:B------:R-:W-:Y:S02]  /*11b50*/  ISETP.LT.OR P2, PT, R166, 0x32, P2 ;  /* 0x00000032a600780c */ /* 0x000fe40001741670 */
[----:B------:R-:W-:Y:S02]  /*11b60*/  ISETP.GT.AND P5, PT, R165, 0x58, !P5 ;  /* 0x00000058a500780c */ /* 0x000fe40006fa4270 */
[----:B------:R-:W-:-:S02]  /*11b70*/  FSEL R137, R137, -INF , !P2 ;  /* 0xff80000089897808 */ /* 0x000fc40005000000 */
[----:B------:R-:W-:Y:S02]  /*11b80*/  ISETP.NE.AND P2, PT, R178, RZ, PT ;  /* 0x000000ffb200720c */ /* 0x000fe40003f45270 */
[C---:B------:R-:W-:Y:S02]  /*11b90*/  ISETP.LT.OR P4, PT, R166.reuse, 0x52, P4 ;  /* 0x00000052a600780c */ /* 0x040fe40002781670 */
[----:B------:R-:W-:Y:S02]  /*11ba0*/  ISETP.GT.AND P2, PT, R165, 0x38, !P2 ;  /* 0x00000038a500780c */ /* 0x000fe40005744270 */
[C---:B------:R-:W-:Y:S02]  /*11bb0*/  ISETP.LT.OR P5, PT, R166.reuse, 0x59, P5 ;  /* 0x00000059a600780c */ /* 0x040fe40002fa1670 */
[----:B------:R-:W-:Y:S02]  /*11bc0*/  ISETP.LT.OR P2, PT, R166, 0x39, P2 ;  /* 0x00000039a600780c */ /* 0x000fe40001741670 */
[----:B0-----:R-:W-:-:S02]  /*11bd0*/  FMNMX.FTZ R21, R13, R12, !PT ;  /* 0x0000000c0d157209 */ /* 0x001fc40007810000 */
[----:B------:R-:W-:Y:S02]  /*11be0*/  FSEL R141, R141, -INF , !P2 ;  /* 0xff8000008d8d7808 */ /* 0x000fe40005000000 */
[----:B------:R-:W-:Y:S01]  /*11bf0*/  ISETP.NE.AND P2, PT, R179, RZ, PT ;  /* 0x000000ffb300720c */ /* 0x000fe20003f45270 */
[----:B------:R-:W0:Y:S01]  /*11c00*/  SHFL.BFLY PT, R12, R21, 0x1, 0x1f ;  /* 0x0c201f00150c7f89 */ /* 0x000e2200000e0000 */
[----:B------:R-:W-:Y:S02]  /*11c10*/  FSEL R153, R153, -INF , !P4 ;  /* 0xff80000099997808 */ /* 0x000fe40006000000 */
[----:B------:R-:W-:Y:S02]  /*11c20*/  ISETP.GT.AND P2, PT, R165, 0x39, !P2 ;  /* 0x00000039a500780c */ /* 0x000fe40005744270 */
[----:B------:R-:W-:Y:S02]  /*11c30*/  FSEL R156, R156, -INF , !P5 ;  /* 0xff8000009c9c7808 */ /* 0x000fe40006800000 */
        /* <DEDUP_REMOVED lines=8> */
[----:B------:R-:W-:-:S03]  /*11cc0*/  FMUL.FTZ R125, R12, UR10 ;  /* 0x0000000a0c7d7c20 */ /* 0x000fc60008410000 */
[----:B------:R-:W-:-:S04]  /*11cd0*/  ISETP.GT.AND P2, PT, R165, 0x41, !P2 ;  /* 0x00000041a500780c */ /* 0x000fc80005744270 */
[----:B------:R-:W-:-:S04]  /*11ce0*/  ISETP.LT.OR P2, PT, R166, 0x42, P2 ;  /* 0x00000042a600780c */ /* 0x000fc80001741670 */
[----:B------:R-:W-:Y:S02]  /*11cf0*/  FSEL R145, R145, -INF , !P2 ;  /* 0xff80000091917808 */ /* 0x000fe40005000000 */
[----:B------:R-:W-:Y:S02]  /*11d00*/  ISETP.GT.AND P2, PT, R165, 0x48, !P6 ;  /* 0x00000048a500780c */ /* 0x000fe40007744270 */
[----:B------:R-:W-:Y:S02]  /*11d10*/  ISETP.NE.AND P6, PT, R185, RZ, PT ;  /* 0x000000ffb900720c */ /* 0x000fe40003fc5270 */
        /* <DEDUP_REMOVED lines=8> */
[C---:B------:R-:W-:Y:S02]  /*11da0*/  ISETP.LT.OR P3, PT, R166.reuse, 0x51, P3 ;  /* 0x00000051a600780c */ /* 0x040fe40001f61670 */
[----:B------:R-:W-:Y:S02]  /*11db0*/  ISETP.LT.OR P2, PT, R166, 0x1, P2 ;  /* 0x00000001a600780c */ /* 0x000fe40001741670 */
[----:B------:R-:W-:Y:S02]  /*11dc0*/  ISETP.NE.AND P6, PT, R161, RZ, PT ;  /* 0x000000ffa100720c */ /* 0x000fe40003fc5270 */
[----:B------:R-:W-:Y:S02]  /*11dd0*/  FSEL R10, R10, -INF , !P2 ;  /* 0xff8000000a0a7808 */ /* 0x000fe40005000000 */
[----:B------:R-:W-:-:S02]  /*11de0*/  FSETP.NEU.FTZ.AND P2, PT, R12, -INF , PT ;  /* 0xff8000000c00780b */ /* 0x000fc40003f5d000 */
[----:B------:R-:W-:Y:S02]  /*11df0*/  FSEL R152, R152, -INF , !P3 ;  /* 0xff80000098987808 */ /* 0x000fe40005800000 */
[----:B------:R-:W-:Y:S02]  /*11e00*/  FSEL R125, R125, RZ, P2 ;  /* 0x000000ff7d7d7208 */ /* 0x000fe40001000000 */
[----:B------:R-:W-:-:S03]  /*11e10*/  ISETP.GT.AND P6, PT, R165, 0x59, !P6 ;  /* 0x00000059a500780c */ /* 0x000fc600077c4270 */
        /* <DEDUP_REMOVED lines=23> */
[----:B------:R-:W-:Y:S01]  /*11f90*/  FFMA.FTZ R155, R155, UR10, -R125 ;  /* 0x0000000a9b9b7c23 */ /* 0x000fe2000801087d */
[----:B------:R-:W-:Y:S01]  /*11fa0*/  MUFU.EX2 R190, R190 ;  /* 0x000000be00be7308 */ /* 0x000fe20000000800 */
[----:B------:R-:W-:-:S04]  /*11fb0*/  FMNMX.FTZ R0, R126, R121, !PT ;  /* 0x000000797e007209 */ /* 0x000fc80007810000 */
[----:B------:R-:W-:-:S03]  /*11fc0*/  FMNMX.FTZ R121, R127, R0, !PT ;  /* 0x000000007f797209 */ /* 0x000fc60007810000 */
[----:B------:R-:W-:Y:S01]  /*11fd0*/  MUFU.EX2 R21, R21 ;  /* 0x0000001500157308 */ /* 0x000fe20000000800 */
[----:B------:R-:W-:Y:S01]  /*11fe0*/  FMNMX.FTZ R0, R128, R121, !PT ;  /* 0x0000007980007209 */ /* 0x000fe20007810000 */
[--C-:B------:R-:W-:Y:S01]  /*11ff0*/  FFMA.FTZ R121, R170, UR10, -R125.reuse ;  /* 0x0000000aaa797c23 */ /* 0x100fe2000801087d */
[----:B------:R-:W-:Y:S01]  /*12000*/  FFMA.FTZ R170, R159, UR10, -R125 ;  /* 0x0000000a9faa7c23 */ /* 0x000fe2000801087d */
[----:B------:R-:W-:Y:S02]  /*12010*/  FSEL R159, R12, RZ, P2 ;  /* 0x000000ff0c9f7208 */ /* 0x000fe40001000000 */
[----:B------:R-:W-:Y:S02]  /*12020*/  FMNMX.FTZ R131, R129, R0, !PT ;  /* 0x0000000081837209 */ /* 0x000fe40007810000 */
[----:B------:R-:W-:Y:S01]  /*12030*/  MUFU.EX2 R184, R184 ;  /* 0x000000b800b87308 */ /* 0x000fe20000000800 */
[----:B------:R-:W-:Y:S01]  /*12040*/  FADD.FTZ R159, -R159, R4 ;  /* 0x000000049f9f7221 */ /* 0x000fe20000010100 */
[----:B------:R-:W-:-:S04]  /*12050*/  FMNMX.FTZ R0, R132, R131, !PT ;  /* 0x0000008384007209 */ /* 0x000fc80007810000 */
[----:B------:R-:W-:Y:S02]  /*12060*/  FMNMX.FTZ R131, R133, R0, !PT ;  /* 0x0000000085837209 */ /* 0x000fe40007810000 */
[----:B------:R-:W-:Y:S02]  /*12070*/  MUFU.EX2 R121, R121 ;  /* 0x0000007900797308 */ /* 0x000fe40000000800 */
[----:B------:R-:W-:Y:S01]  /*12080*/  FMNMX.FTZ R0, R136, R131, !PT ;  /* 0x0000008388007209 */ /* 0x000fe20007810000 */
[--C-:B------:R-:W-:Y:S01]  /*12090*/  FFMA.FTZ R131, R172, UR10, -R125.reuse ;  /* 0x0000000aac837c23 */ /* 0x100fe2000801087d */
[----:B------:R-:W-:Y:S02]  /*120a0*/  FFMA.FTZ R172, R146, UR10, -R125 ;  /* 0x0000000a92ac7c23 */ /* 0x000fe4000801087d */
[----:B------:R-:W-:Y:S02]  /*120b0*/  FMNMX.FTZ R0, R137, R0, !PT ;  /* 0x0000000089007209 */ /* 0x000fe40007810000 */
[----:B------:R-:W-:Y:S02]  /*120c0*/  MUFU.EX2 R186, R186 ;  /* 0x000000ba00ba7308 */ /* 0x000fe40000000800 */
        /* <DEDUP_REMOVED lines=17> */
[----:B------:R-:W-:Y:S01]  /*121e0*/  FMNMX.FTZ R0, R158, R157, !PT ;  /* 0x0000009d9e007209 */ /* 0x000fe20007810000 */
[--C-:B------:R-:W-:Y:S01]  /*121f0*/  FFMA.FTZ R157, R182, UR10, -R125.reuse ;  /* 0x0000000ab69d7c23 */ /* 0x100fe2000801087d */
[----:B------:R-:W0:Y:S01]  /*12200*/  MUFU.EX2 R147, R147 ;  /* 0x0000009300937308 */ /* 0x000e220000000800 */
[----:B------:R-:W-:Y:S02]  /*12210*/  FFMA.FTZ R125, R162, UR10, -R125 ;  /* 0x0000000aa27d7c23 */ /* 0x000fe4000801087d */
[----:B------:R-:W1:Y:S05]  /*12220*/  SHFL.BFLY PT, R161, R0, 0x2, 0x1f ;  /* 0x0c401f0000a17f89 */ /* 0x000e6a00000e0000 */
[----:B------:R-:W-:Y:S08]  /*12230*/  MUFU.EX2 R176, R176 ;  /* 0x000000b000b07308 */ /* 0x000ff00000000800 */
[----:B------:R-:W-:Y:S01]  /*12240*/  MUFU.EX2 R139, R139 ;  /* 0x0000008b008b7308 */ /* 0x000fe20000000800 */
[----:B0-----:R-:W-:-:S07]  /*12250*/  F2FP.BF16.F32.PACK_AB R182, R147, R120 ;  /* 0x0000007893b6723e */ /* 0x001fce00000010ff */
[----:B------:R-:W-:Y:S01]  /*12260*/  MUFU.EX2 R178, R178 ;  /* 0x000000b200b27308 */ /* 0x000fe20000000800 */
[----:B-1----:R-:W-:Y:S01]  /*12270*/  FMNMX.FTZ R161, R0, R161, !PT ;  /* 0x000000a100a17209 */ /* 0x002fe20007810000 */
[----:B------:R-:W-:-:S04]  /*12280*/  FMUL.FTZ R0, R159, UR10 ;  /* 0x0000000a9f007c20 */ /* 0x000fc80008410000 */
[----:B------:R-:W0:Y:S02]  /*12290*/  SHFL.BFLY PT, R20, R161, 0x1, 0x1f ;  /* 0x0c201f00a1147f89 */ /* 0x000e2400000e0000 */
[----:B------:R-:W-:Y:S08]  /*122a0*/  MUFU.EX2 R143, R143 ;  /* 0x0000008f008f7308 */ /* 0x000ff00000000800 */
[----:B------:R-:W1:Y:S08]  /*122b0*/  MUFU.EX2 R0, R0 ;  /* 0x0000000000007308 */ /* 0x000e700000000800 */
[----:B------:R-:W-:Y:S01]  /*122c0*/  MUFU.EX2 R172, R172 ;  /* 0x000000ac00ac7308 */ /* 0x000fe20000000800 */
[----:B0-----:R-:W-:-:S07]  /*122d0*/  FMNMX.FTZ R20, R161, R20, !PT ;  /* 0x00000014a1147209 */ /* 0x001fce0007810000 */
[----:B------:R-:W-:Y:S01]  /*122e0*/  MUFU.EX2 R157, R157 ;  /* 0x0000009d009d7308 */ /* 0x000fe20000000800 */
[C---:B------:R-:W-:Y:S01]  /*122f0*/  FSETP.NEU.FTZ.AND P2, PT, R20.reuse, -INF , PT ;  /* 0xff8000001400780b */ /* 0x040fe20003f5d000 */
[----:B------:R-:W-:-:S06]  /*12300*/  FMUL.FTZ R2, R20, UR10 ;  /* 0x0000000a14027c20 */ /* 0x000fcc0008410000 */
[----:B------:R-:W-:Y:S01]  /*12310*/  MUFU.EX2 R174, R174 ;  /* 0x000000ae00ae7308 */ /* 0x000fe20000000800 */
[----:B------:R-:W-:Y:S02]  /*12320*/  FSEL R159, R2, RZ, P2 ;  /* 0x000000ff029f7208 */ /* 0x000fe40001000000 */
[----:B------:R-:W-:Y:S02]  /*12330*/  FSEL R2, R20, RZ, P2 ;  /* 0x000000ff14027208 */ /* 0x000fe40001000000 */
[----:B------:R-:W-:Y:S01]  /*12340*/  ISETP.GT.AND P2, PT, R9, UR54, PT ;  /* 0x0000003609007c0c */ /* 0x000fe2000bf44270 */
[--C-:B------:R-:W-:Y:S01]  /*12350*/  FFMA.FTZ R189, R10, UR10, -R159.reuse ;  /* 0x0000000a0abd7c23 */ /* 0x100fe2000801089f */
[----:B------:R-:W-:Y:S01]  /*12360*/  FFMA.FTZ R4, R11, UR10, -R159 ;  /* 0x0000000a0b047c23 */ /* 0x000fe2000801089f */
[----:B------:R-:W-:Y:S01]  /*12370*/  FADD.FTZ R2, -R2, R3 ;  /* 0x0000000302027221 */ /* 0x000fe20000010100 */
[----:B-1----:R-:W-:Y:S01]  /*12380*/  FFMA.FTZ R3, R0, R8, R13 ;  /* 0x0000000800037223 */ /* 0x002fe2000001000d */
[--C-:B------:R-:W-:Y:S01]  /*12390*/  FFMA.FTZ R191, R14, UR10, -R159.reuse ;  /* 0x0000000a0ebf7c23 */ /* 0x100fe2000801089f */
[----:B------:R-:W-:Y:S01]  /*123a0*/  FFMA.FTZ R10, R15, UR10, -R159 ;  /* 0x0000000a0f0a7c23 */ /* 0x000fe2000801089f */
[----:B------:R-:W-:Y:S01]  /*123b0*/  FMUL.FTZ R2, R2, UR10 ;  /* 0x0000000a02027c20 */ /* 0x000fe20008410000 */
[----:B------:R-:W-:Y:S01]  /*123c0*/  MUFU.EX2 R189, R189 ;  /* 0x000000bd00bd7308 */ /* 0x000fe20000000800 */
[----:B------:R-:W-:Y:S01]  /*123d0*/  FADD.FTZ R3, R188, R3 ;  /* 0x00000003bc037221 */ /* 0x000fe20000010000 */
        /* <DEDUP_REMOVED lines=9> */
[--C-:B------:R-:W-:Y:S01]  /*12470*/  FFMA.FTZ R124, R129, UR10, -R159.reuse ;  /* 0x0000000a817c7c23 */ /* 0x100fe2000801089f */
[----:B------:R-:W-:Y:S01]  /*12480*/  FFMA.FTZ R126, R133, UR10, -R159 ;  /* 0x0000000a857e7c23 */ /* 0x000fe2000801089f */
[----:B------:R-:W-:Y:S01]  /*12490*/  FADD.FTZ R8, R184, R3 ;  /* 0x00000003b8087221 */ /* 0x000fe20000010000 */
[--C-:B------:R-:W-:Y:S01]  /*124a0*/  FFMA.FTZ R177, R136, UR10, -R159.reuse ;  /* 0x0000000a88b17c23 */ /* 0x100fe2000801089f */
[--C-:B------:R-:W-:Y:S01]  /*124b0*/  FFMA.FTZ R128, R137, UR10, -R159.reuse ;  /* 0x0000000a89807c23 */ /* 0x100fe2000801089f */
[----:B------:R-:W1:Y:S01]  /*124c0*/  MUFU.EX2 R4, R4 ;  /* 0x0000000400047308 */ /* 0x000e620000000800 */
[----:B------:R-:W-:Y:S01]  /*124d0*/  FADD.FTZ R3, R121, R8 ;  /* 0x0000000879037221 */ /* 0x000fe20000010000 */
[--C-:B------:R-:W-:Y:S01]  /*124e0*/  FFMA.FTZ R179, R141, UR10, -R159.reuse ;  /* 0x0000000a8db37c23 */ /* 0x100fe2000801089f */
[--C-:B------:R-:W-:Y:S01]  /*124f0*/  FFMA.FTZ R130, R142, UR10, -R159.reuse ;  /* 0x0000000a8e827c23 */ /* 0x100fe2000801089f */
[----:B------:R-:W-:Y:S01]  /*12500*/  FFMA.FTZ R173, R144, UR10, -R159 ;  /* 0x0000000a90ad7c23 */ /* 0x000fe2000801089f */
[----:B------:R-:W-:Y:S01]  /*12510*/  FADD.FTZ R132, R186, R3 ;  /* 0x00000003ba847221 */ /* 0x000fe20000010000 */
[--C-:B------:R-:W-:Y:S01]  /*12520*/  FFMA.FTZ R175, R148, UR10, -R159.reuse ;  /* 0x0000000a94af7c23 */ /* 0x100fe2000801089f */
[----:B------:R-:W-:Y:S01]  /*12530*/  FFMA.FTZ R169, R152, UR10, -R159 ;  /* 0x0000000a98a97c23 */ /* 0x000fe2000801089f */
[----:B------:R-:W2:Y:S01]  /*12540*/  MUFU.EX2 R191, R191 ;  /* 0x000000bf00bf7308 */ /* 0x000ea20000000800 */
[----:B0-----:R-:W-:Y:S01]  /*12550*/  FFMA.FTZ R5, R2, R5, R189 ;  /* 0x0000000502057223 */ /* 0x001fe200000100bd */
[--C-:B------:R-:W-:Y:S01]  /*12560*/  FFMA.FTZ R153, R153, UR10, -R159.reuse ;  /* 0x0000000a99997c23 */ /* 0x100fe2000801089f */
[--C-:B------:R-:W-:Y:S01]  /*12570*/  FFMA.FTZ R156, R156, UR10, -R159.reuse ;  /* 0x0000000a9c9c7c23 */ /* 0x100fe2000801089f */
[----:B------:R-:W-:Y:S01]  /*12580*/  FFMA.FTZ R158, R158, UR10, -R159 ;  /* 0x0000000a9e9e7c23 */ /* 0x000fe2000801089f */
[----:B------:R-:W-:Y:S01]  /*12590*/  IMAD.U32 R11, RZ, RZ, UR6 ;  /* 0x00000006ff0b7e24 */ /* 0x000fe2000f8e00ff */
[----:B------:R-:W-:Y:S01]  /*125a0*/  F2FP.BF16.F32.PACK_AB R188, R188, R13 ;  /* 0x0000000dbcbc723e */ /* 0x000fe200000010ff */
[----:B------:R-:W-:Y:S01]  /*125b0*/  VIADD R9, R9, 0xffffffff ;  /* 0xffffffff09097836 */ /* 0x000fe20000000000 */
[----:B------:R-:W0:Y:S01]  /*125c0*/  MUFU.EX2 R10, R10 ;  /* 0x0000000a000a7308 */ /* 0x000e220000000800 */
[C---:B-1----:R-:W-:Y:S01]  /*125d0*/  FADD.FTZ R8, R4.reuse, R5 ;  /* 0x0000000504087221 */ /* 0x042fe20000010000 */
[----:B------:R-:W-:Y:S01]  /*125e0*/  FADD.FTZ R5, R131, R132 ;  /* 0x0000008483057221 */ /* 0x000fe20000010000 */
[----:B------:R-:W-:Y:S01]  /*125f0*/  F2FP.BF16.F32.PACK_AB R189, R4, R189 ;  /* 0x000000bd04bd723e */ /* 0x000fe200000010ff */
[----:B------:R-:W-:Y:S01]  /*12600*/  @!P1 VIADD R11, R11, 0x30860 ;  /* 0x000308600b0b9836 */ /* 0x000fe20000000000 */
[----:B------:R-:W-:Y:S01]  /*12610*/  F2FP.BF16.F32.PACK_AB R190, R21, R190 ;  /* 0x000000be15be723e */ /* 0x000fe200000010ff */
[----:B------:R-:W-:Y:S01]  /*12620*/  FADD.FTZ R132, R180, R5 ;  /* 0x00000005b4847221 */ /* 0x000fe20000010000 */
[----:B------:R-:W-:Y:S01]  /*12630*/  F2FP.BF16.F32.PACK_AB R184, R121, R184 ;  /* 0x000000b879b8723e */ /* 0x000fe200000010ff */
[----:B------:R-:W1:Y:S01]  /*12640*/  MUFU.EX2 R185, R185 ;  /* 0x000000b900b97308 */ /* 0x000e620000000800 */
[----:B--2---:R-:W-:Y:S01]  /*12650*/  FADD.FTZ R3, R191, R8 ;  /* 0x00000008bf037221 */ /* 0x004fe20000010000 */
[----:B------:R-:W-:Y:S01]  /*12660*/  FADD.FTZ R5, R135, R132 ;  /* 0x0000008487057221 */ /* 0x000fe20000010000 */
[----:B------:R-:W-:Y:S01]  /*12670*/  FFMA.FTZ R132, R145, UR10, -R159 ;  /* 0x0000000a91847c23 */ /* 0x000fe2000801089f */
[----:B------:R-:W-:-:S02]  /*12680*/  @!P1 PRMT R11, RZ, 0x654, R11 ;  /* 0x00000654ff0b9816 */ /* 0x000fc4000000000b */
[----:B------:R-:W-:Y:S01]  /*12690*/  FADD.FTZ R134, R120, R5 ;  /* 0x0000000578867221 */ /* 0x000fe20000010000 */
[----:B------:R-:W-:Y:S01]  /*126a0*/  F2FP.BF16.F32.PACK_AB R186, R131, R186 ;  /* 0x000000ba83ba723e */ /* 0x000fe200000010ff */
[----:B------:R-:W2:Y:S01]  /*126b0*/  MUFU.EX2 R14, R14 ;  /* 0x0000000e000e7308 */ /* 0x000ea20000000800 */
[----:B0-----:R-:W-:Y:S01]  /*126c0*/  FADD.FTZ R8, R10, R3 ;  /* 0x000000030a087221 */ /* 0x001fe20000010000 */
[----:B------:R-:W-:Y:S01]  /*126d0*/  FADD.FTZ R5, R147, R134 ;  /* 0x0000008693057221 */ /* 0x000fe20000010000 */
[----:B------:R-:W-:Y:S01]  /*126e0*/  FFMA.FTZ R134, R149, UR10, -R159 ;  /* 0x0000000a95867c23 */ /* 0x000fe2000801089f */
[----:B------:R0:W-:Y:S01]  /*126f0*/  @!P1 SYNCS.ARRIVE.TRANS64.RED.A1T0 RZ, [R11+URZ], RZ ;  /* 0x000000ff0bff99a7 */ /* 0x0001e2000810043f */
[----:B------:R-:W-:Y:S01]  /*12700*/  F2FP.BF16.F32.PACK_AB R180, R135, R180 ;  /* 0x000000b487b4723e */ /* 0x000fe200000010ff */
[----:B------:R-:W-:Y:S01]  /*12710*/  FADD.FTZ R136, R176, R5 ;  /* 0x00000005b0887221 */ /* 0x000fe20000010000 */
[----:B------:R-:W-:Y:S01]  /*12720*/  F2FP.BF16.F32.PACK_AB R176, R139, R176 ;  /* 0x000000b08bb0723e */ /* 0x000fe200000010ff */
[----:B------:R-:W3:Y:S01]  /*12730*/  MUFU.EX2 R187, R187 ;  /* 0x000000bb00bb7308 */ /* 0x000ee20000000800 */
[----:B-1----:R-:W-:Y:S01]  /*12740*/  FADD.FTZ R3, R185, R8 ;  /* 0x00000008b9037221 */ /* 0x002fe20000010000 */
[----:B------:R-:W-:Y:S01]  /*12750*/  FADD.FTZ R5, R139, R136 ;  /* 0x000000888b057221 */ /* 0x000fe20000010000 */
[----:B------:R-:W-:-:S03]  /*12760*/  F2FP.BF16.F32.PACK_AB R191, R10, R191 ;  /* 0x000000bf0abf723e */ /* 0x000fc600000010ff */
[----:B------:R-:W-:Y:S01]  /*12770*/  FADD.FTZ R136, R178, R5 ;  /* 0x00000005b2887221 */ /* 0x000fe20000010000 */
[C---:B------:R-:W-:Y:S01]  /*12780*/  F2FP.BF16.F32.PACK_AB R178, R143.reuse, R178 ;  /* 0x000000b28fb2723e */ /* 0x040fe200000010ff */
[----:B------:R-:W1:Y:S01]  /*12790*/  MUFU.EX2 R122, R122 ;  /* 0x0000007a007a7308 */ /* 0x000e620000000800 */
[C---:B--2---:R-:W-:Y:S01]  /*127a0*/  FADD.FTZ R8, R14.reuse, R3 ;  /* 0x000000030e087221 */ /* 0x044fe20000010000 */
[----:B------:R-:W-:Y:S01]  /*127b0*/  FADD.FTZ R5, R143, R136 ;  /* 0x000000888f057221 */ /* 0x000fe20000010000 */
[----:B------:R-:W-:-:S03]  /*127c0*/  F2FP.BF16.F32.PACK_AB R185, R14, R185 ;  /* 0x000000b90eb9723e */ /* 0x000fc600000010ff */
[----:B------:R-:W-:Y:S01]  /*127d0*/  FADD.FTZ R136, R172, R5 ;  /* 0x00000005ac887221 */ /* 0x000fe20000010000 */
[----:B------:R-:W-:Y:S01]  /*127e0*/  F2FP.BF16.F32.PACK_AB R172, R157, R172 ;  /* 0x000000ac9dac723e */ /* 0x000fe200000010ff */
[----:B------:R-:W2:Y:S01]  /*127f0*/  MUFU.EX2 R181, R181 ;  /* 0x000000b500b57308 */ /* 0x000ea20000000800 */
[----:B---3--:R-:W-:Y:S01]  /*12800*/  FADD.FTZ R3, R187, R8 ;  /* 0x00000008bb037221 */ /* 0x008fe20000010000 */
[----:B------:R-:W-:-:S04]  /*12810*/  FADD.FTZ R5, R157, R136 ;  /* 0x000000889d057221 */ /* 0x000fc80000010000 */
[----:B------:R-:W-:Y:S02]  /*12820*/  FADD.FTZ R136, R174, R5 ;  /* 0x00000005ae887221 */ /* 0x000fe40000010000 */
        /* <DEDUP_REMOVED lines=37> */
[----:B---3--:R-:W-:Y:S01]  /*12a80*/  FADD.FTZ R3, R169, R4 ;  /* 0x00000004a9037221 */ /* 0x008fe20000010000 */
[----:B------:R-:W-:-:S06]  /*12a90*/  IMAD.MOV.U32 R4, RZ, RZ, R12 ;  /* 0x000000ffff047224 */ /* 0x000fcc00078e000c */
[----:B------:R-:W3:Y:S01]  /*12aa0*/  MUFU.EX2 R155, R155 ;  /* 0x0000009b009b7308 */ /* 0x000ee20000000800 */
[----:B-1----:R-:W-:-:S07]  /*12ab0*/  FADD.FTZ R136, R168, R5 ;  /* 0x00000005a8887221 */ /* 0x002fce0000010000 */
[----:B------:R-:W1:Y:S01]  /*12ac0*/  MUFU.EX2 R156, R156 ;  /* 0x0000009c009c7308 */ /* 0x000e620000000800 */
[C---:B--2---:R-:W-:Y:S01]  /*12ad0*/  FADD.FTZ R3, R120.reuse, R3 ;  /* 0x0000000378037221 */ /* 0x044fe20000010000 */
[----:B------:R-:W-:-:S06]  /*12ae0*/  F2FP.BF16.F32.PACK_AB R169, R120, R169 ;  /* 0x000000a978a9723e */ /* 0x000fcc00000010ff */
[----:B------:R-:W2:Y:S01]  /*12af0*/  MUFU.EX2 R170, R170 ;  /* 0x000000aa00aa7308 */ /* 0x000ea20000000800 */
[C---:B---3--:R-:W-:Y:S01]  /*12b00*/  FADD.FTZ R5, R155.reuse, R136 ;  /* 0x000000889b057221 */ /* 0x048fe20000010000 */
[----:B------:R-:W-:-:S06]  /*12b10*/  F2FP.BF16.F32.PACK_AB R168, R155, R168 ;  /* 0x000000a89ba8723e */ /* 0x000fcc00000010ff */
[----:B------:R-:W3:Y:S01]  /*12b20*/  MUFU.EX2 R158, R158 ;  /* 0x0000009e009e7308 */ /* 0x000ee20000000800 */
[----:B-1----:R-:W-:-:S07]  /*12b30*/  FADD.FTZ R3, R156, R3 ;  /* 0x000000039c037221 */ /* 0x002fce0000010000 */
[----:B------:R-:W1:Y:S01]  /*12b40*/  MUFU.EX2 R125, R125 ;  /* 0x0000007d007d7308 */ /* 0x000e620000000800 */
[----:B--2---:R-:W-:Y:S01]  /*12b50*/  FADD.FTZ R136, R170, R5 ;  /* 0x00000005aa887221 */ /* 0x004fe20000010000 */
[C---:B---3--:R-:W-:Y:S01]  /*12b60*/  FADD.FTZ R5, R158.reuse, R3 ;  /* 0x000000039e057221 */ /* 0x048fe20000010000 */
[----:B------:R-:W-:Y:S01]  /*12b70*/  F2FP.BF16.F32.PACK_AB R171, R158, R156 ;  /* 0x0000009c9eab723e */ /* 0x000fe200000010ff */
[----:B------:R-:W-:Y:S02]  /*12b80*/  IMAD.MOV.U32 R3, RZ, RZ, R20 ;  /* 0x000000ffff037224 */ /* 0x000fe400078e0014 */
[C---:B-1----:R-:W-:Y:S01]  /*12b90*/  FADD.FTZ R8, R125.reuse, R136 ;  /* 0x000000887d087221 */ /* 0x042fe20000010000 */
[----:B------:R-:W-:Y:S01]  /*12ba0*/  F2FP.BF16.F32.PACK_AB R170, R125, R170 ;  /* 0x000000aa7daa723e */ /* 0x000fe200000010ff */
[----:B0-----:R-:W-:Y:S06]  /*12bb0*/  @P2 BRA `(.L_x_5234) ;  /* 0xffffffc800b82947 */ /* 0x001fec000383ffff */
[----:B------:R-:W-:Y:S01]  /*12bc0*/  IMAD.MOV.U32 R3, RZ, RZ, R20 ;  /* 0x000000ffff037224 */ /* 0x000fe200078e0014 */
[----:B------:R-:W-:Y:S01]  /*12bd0*/  UMOV UR38, UR5 ;  /* 0x0000000500267c82 */ /* 0x000fe20008000000 */
[----:B------:R-:W-:Y:S01]  /*12be0*/  IMAD.MOV.U32 R4, RZ, RZ, R12 ;  /* 0x000000ffff047224 */ /* 0x000fe200078e000c */
[----:B------:R-:W-:-:S06]  /*12bf0*/  UMOV UR60, UR37 ;  /* 0x00000025003c7c82 */ /* 0x000fcc0008000000 */
.L_x_5217:
        /* <DEDUP_REMOVED lines=27> */
.L_x_5236:
[----:B------:R-:W-:-:S11]  /*12db0*/  UISETP.NE.AND UP2, UPT, UR11, 0x1, UPT ;  /* 0x000000010b00788c */ /* 0x000fd6000bf45270 */
[----:B------:R-:W-:Y:S02]  /*12dc0*/  @UP2 ULDC.64 UR4, c[0x0][0x9e8] ;  /* 0x00027a0000042ab9 */ /* 0x000fe40000000a00 */
[----:B------:R-:W-:-:S04]  /*12dd0*/  UIMAD.WIDE.U32 UR6, UR14, UR4, URZ ;  /* 0x000000040e0672a5 */ /* 0x000fc8000f8e003f */
[----:B------:R-:W-:-:S12]  /*12de0*/  @UP2 USHF.R.U32.HI UR14, URZ, UR5, UR7 ;  /* 0x000000053f0e2299 */ /* 0x000fd80008011607 */
.L_x_5237:
[----:B------:R-:W-:-:S04]  /*12df0*/  UIMAD UR11, UR14, UR11, URZ ;  /* 0x0000000b0e0b72a4 */ /* 0x000fc8000f8e023f */
[----:B------:R-:W-:-:S04]  /*12e00*/  UISETP.LT.AND UP2, UPT, UR15, UR11, UPT ;  /* 0x0000000b0f00728c */ /* 0x000fc8000bf41270 */
[----:B------:R-:W-:-:S12]  /*12e10*/  USEL UR15, UR15, UR11, !UP2 ;  /* 0x0000000b0f0f7287 */ /* 0x000fd8000d000000 */
.L_x_5235:
        /* <DEDUP_REMOVED lines=15> */
.L_x_5247:
[----:B------:R-:W-:-:S04]  /*12f10*/  UIADD3 UR37, UR4, 0x1, URZ ;  /* 0x0000000104257890 */ /* 0x000fc8000fffe03f */
[----:B------:R-:W-:-:S04]  /*12f20*/  UISETP.NE.AND UP2, UPT, UR37, 0x2, UPT ;  /* 0x000000022500788c */ /* 0x000fc8000bf45270 */
[----:B------:R-:W-:Y:S02]  /*12f30*/  USEL UR37, UR37, URZ, UP2 ;  /* 0x0000003f25257287 */ /* 0x000fe40009000000 */
[----:B------:R-:W-:-:S04]  /*12f40*/  USEL UR60, URZ, 0x1, UP2 ;  /* 0x000000013f3c7887 */ /* 0x000fc80009000000 */
[----:B------:R-:W-:Y:S01]  /*12f50*/  ULOP3.LUT UR60, UR7, UR60, URZ, 0x3c, !UPT ;  /* 0x0000003c073c7292 */ /* 0x000fe2000f8e3c3f */
[----:B------:R-:W-:Y:S01]  /*12f60*/  UMOV UR38, UR37 ;  /* 0x0000002500267c82 */ /* 0x000fe20008000000 */
[----:B------:R-:W-:Y:S10]  /*12f70*/  @!P0 BRA `(.L_x_5239) ;  /* 0x0000000000048947 */ /* 0x000ff40003800000 */
[----:B------:R-:W-:Y:S01]  /*12f80*/  BPT.TRAP 0x1 ;  /* 0x000000040000795c */ /* 0x000fe20000300000 */
.L_x_5239:
[----:B------:R-:W-:Y:S01]  /*12f90*/  ULEA UR6, UR38, UR39, 0x3 ;  /* 0x0000002726067291 */ /* 0x000fe2000f8e183f */
[----:B------:R-:W-:-:S05]  /*12fa0*/  IMAD.U32 R3, RZ, RZ, UR60 ;  /* 0x0000003cff037e24 */ /* 0x000fca000f8e00ff */
[----:B------:R-:W-:-:S04]  /*12fb0*/  SHF.L.U32 R3, R3, 0x1f, RZ ;  /* 0x0000001f03037819 */ /* 0x000fc800000006ff */
[----:B------:R0:W1:Y:S01]  /*12fc0*/  SYNCS.PHASECHK.TRANS64.TRYWAIT P2, [UR6+0x30830], R3 ;  /* 0x03083003ff0075a7 */ /* 0x0000620008040146 */
[----:B------:R-:W-:Y:S05]  /*12fd0*/  @!P0 BRA `(.L_x_5240) ;  /* 0x0000000000048947 */ /* 0x000fea0003800000 */
[----:B------:R-:W-:Y:S01]  /*12fe0*/  BPT.TRAP 0x1 ;  /* 0x000000040000795c */ /* 0x000fe20000300000 */
.L_x_5240:
[----:B-1----:R-:W-:Y:S05]  /*12ff0*/  @P2 BRA `(.L_x_5241) ;  /* 0x0000000000082947 */ /* 0x002fea0003800000 */
[----:B------:R-:W1:Y:S02]  /*13000*/  SYNCS.PHASECHK.TRANS64.TRYWAIT P2, [UR6+0x30830], R3 ;  /* 0x03083003ff0075a7 */ /* 0x000e640008040146 */
[----:B-1----:R-:W-:Y:S05]  /*13010*/  @!P2 BRA `(.L_x_5242) ;  /* 0x000001240054a947 */ /* 0x002fea0003800000 */
.L_x_5241:
        /* <DEDUP_REMOVED lines=165> */
.L_x_5243:
[----:B------:R-:W-:Y:S01]  /*13a70*/  ULEA UR11, UR4, UR39, 0x3 ;  /* 0x00000027040b7291 */ /* 0x000fe2000f8e183f */
[----:B------:R-:W-:-:S05]  /*13a80*/  IMAD.U32 R0, RZ, RZ, UR7 ;  /* 0x00000007ff007e24 */ /* 0x000fca000f8e00ff */
[----:B------:R-:W-:-:S04]  /*13a90*/  SHF.L.U32 R0, R0, 0x1f, RZ ;  /* 0x0000001f00007819 */ /* 0x000fc800000006ff */
[----:B------:R2:W3:Y:S01]  /*13aa0*/  SYNCS.PHASECHK.TRANS64.TRYWAIT P2, [UR11+0x30850], R0 ;  /* 0x03085000ff0075a7 */ /* 0x0004e2000804014b */
[----:B------:R-:W-:Y:S05]  /*13ab0*/  @!P0 BRA `(.L_x_5244) ;  /* 0x0000000000048947 */ /* 0x000fea0003800000 */
[----:B------:R-:W-:Y:S01]  /*13ac0*/  BPT.TRAP 0x1 ;  /* 0x000000040000795c */ /* 0x000fe20000300000 */
.L_x_5244:
[----:B---3--:R-:W-:Y:S05]  /*13ad0*/  @P2 BRA `(.L_x_5245) ;  /* 0x0000000000082947 */ /* 0x008fea0003800000 */
[----:B------:R-:W3:Y:S02]  /*13ae0*/  SYNCS.PHASECHK.TRANS64.TRYWAIT P2, [UR11+0x30850], R0 ;  /* 0x03085000ff0075a7 */ /* 0x000ee4000804014b */
[----:B---3--:R-:W-:Y:S05]  /*13af0*/  @!P2 BRA `(.L_x_5246) ;  /* 0x0000011800b4a947 */ /* 0x008fea0003800000 */
.L_x_5245:
[----:B------:R-:W-:Y:S01]  /*13b00*/  UIADD3 UR6, UR39, 0x400, URZ ;  /* 0x0000040027067890 */ /* 0x000fe2000fffe03f */
[----:B------:R-:W-:Y:S01]  /*13b10*/  WARPGROUP.ARRIVE ;  /* 0x00000000000079c5 */ /* 0x000fe20000000000 */
[----:B------:R-:W-:Y:S01]  /*13b20*/  UMOV UR7, 0x40000040 ;  /* 0x4000004000077882 */ /* 0x000fe20000000000 */
[----:B---3--:R-:W-:Y:S01]  /*13b30*/  FMUL.FTZ R2, R120, UR5 ;  /* 0x0000000578027c20 */ /* 0x008fe20008410000 */
        /* <DEDUP_REMOVED lines=12> */
[----:B------:R-:W-:Y:S01]  /*13c00*/  UIMAD UR4, UR4, 0x900, UR6 ;  /* 0x00000900040478a4 */ /* 0x000fe2000f8e0206 */
[----:B------:R-:W0:Y:S01]  /*13c10*/  MUFU.TANH R3, R3 ;  /* 0x0000000300037308 */ /* 0x000e220000002400 */
        /* <DEDUP_REMOVED lines=9> */
[----:B------:R-:W1:Y:S01]  /*13cb0*/  MUFU.TANH R15, R15 ;  /* 0x0000000f000f7308 */ /* 0x000e620000002400 */
[----:B------:R-:W-:Y:S01]  /*13cc0*/  UMOV UR7, 0x40000040 ;  /* 0x4000004000077882 */ /* 0x000fe20000000000 */
[----:B--2---:R-:W-:Y:S01]  /*13cd0*/  FMNMX.FTZ R0, R2, R10, !PT ;  /* 0x0000000a02007209 */ /* 0x004fe20007810000 */
[----:B------:R-:W-:Y:S01]  /*13ce0*/  FMUL.FTZ R133, R140, UR5 ;  /* 0x000000058c857c20 */ /* 0x000fe20008410000 */
[----:B------:R-:W-:Y:S01]  /*13cf0*/  FMUL.FTZ R20, R127, UR5 ;  /* 0x000000057f147c20 */ /* 0x000fe20008410000 */
[----:B------:R-:W-:Y:S01]  /*13d00*/  FMUL.FTZ R136, R145, UR5 ;  /* 0x0000000591887c20 */ /* 0x000fe20008410000 */
[----:B------:R-:W-:Y:S01]  /*13d10*/  FMUL.FTZ R127, R135, UR5 ;  /* 0x00000005877f7c20 */ /* 0x000fe20008410000 */
[----:B0-----:R-:W-:Y:S01]  /*13d20*/  FMNMX.FTZ R0, R3, R0, !PT ;  /* 0x0000000003007209 */ /* 0x001fe20007810000 */
        /* <DEDUP_REMOVED lines=29> */
[C---:B------:R-:W-:Y:S01]  /*13f00*/  ISETP.GT.AND P2, PT, R9.reuse, UR54, PT ;  /* 0x0000003609007c0c */ /* 0x040fe2000bf44270 */
[----:B------:R-:W-:-:S02]  /*13f10*/  VIADD R9, R9, 0xffffffff ;  /* 0xffffffff09097836 */ /* 0x000fc40000000000 */
[----:B------:R-:W2:Y:S01]  /*13f20*/  MUFU.TANH R126, R126 ;  /* 0x0000007e007e7308 */ /* 0x000ea20000002400 */
[----:B-1----:R-:W-:Y:S01]  /*13f30*/  FMNMX.FTZ R0, R122, R141, !PT ;  /* 0x0000008d7a007209 */ /* 0x002fe20007810000 */
[----:B------:R-:W-:Y:S01]  /*13f40*/  FMUL.FTZ R141, R156, UR5 ;  /* 0x000000059c8d7c20 */ /* 0x000fe20008410000 */
[----:B------:R-:W-:-:S05]  /*13f50*/  FMUL.FTZ R156, R162, UR5 ;  /* 0x00000005a29c7c20 */ /* 0x000fca0008410000 */
[----:B------:R-:W1:Y:S01]  /*13f60*/  MUFU.TANH R128, R128 ;  /* 0x0000008000807308 */ /* 0x000e620000002400 */
[----:B0-----:R-:W-:-:S07]  /*13f70*/  FMNMX.FTZ R145, R125, R0, !PT ;  /* 0x000000007d917209 */ /* 0x001fce0007810000 */
[----:B------:R-:W0:Y:S01]  /*13f80*/  MUFU.TANH R130, R130 ;  /* 0x0000008200827308 */ /* 0x000e220000002400 */
[----:B--2---:R-:W-:-:S07]  /*13f90*/  FMNMX.FTZ R145, R126, R145, !PT ;  /* 0x000000917e917209 */ /* 0x004fce0007810000 */
[----:B------:R-:W2:Y:S01]  /*13fa0*/  MUFU.TANH R133, R133 ;  /* 0x0000008500857308 */ /* 0x000ea20000002400 */
[----:B-1----:R-:W-:-:S07]  /*13fb0*/  FMNMX.FTZ R145, R128, R145, !PT ;  /* 0x0000009180917209 */ /* 0x002fce0007810000 */
[----:B------:R-:W1:Y:S01]  /*13fc0*/  MUFU.TANH R134, R134 ;  /* 0x0000008600867308 */ /* 0x000e620000002400 */
[----:B0-----:R-:W-:-:S07]  /*13fd0*/  FMNMX.FTZ R0, R130, R145, !PT ;  /* 0x0000009182007209 */ /* 0x001fce0007810000 */
[----:B------:R-:W0:Y:S01]  /*13fe0*/  MUFU.TANH R135, R135 ;  /* 0x0000008700877308 */ /* 0x000e220000002400 */
[----:B--2---:R-:W-:-:S07]  /*13ff0*/  FMNMX.FTZ R145, R133, R0, !PT ;  /* 0x0000000085917209 */ /* 0x004fce0007810000 */
[----:B------:R-:W2:Y:S01]  /*14000*/  MUFU.TANH R136, R136 ;  /* 0x0000008800887308 */ /* 0x000ea20000002400 */
[----:B-1----:R-:W-:Y:S01]  /*14010*/  FMNMX.FTZ R0, R134, R145, !PT ;  /* 0x0000009186007209 */ /* 0x002fe20007810000 */
[----:B------:R-:W-:-:S06]  /*14020*/  FMUL.FTZ R145, R161, UR5 ;  /* 0x00000005a1917c20 */ /* 0x000fcc0008410000 */
[----:B------:R-:W1:Y:S01]  /*14030*/  MUFU.TANH R137, R137 ;  /* 0x0000008900897308 */ /* 0x000e620000002400 */
[----:B0-----:R-:W-:-:S07]  /*14040*/  FMNMX.FTZ R149, R135, R0, !PT ;  /* 0x0000000087957209 */ /* 0x001fce0007810000 */
[----:B------:R-:W0:Y:S01]  /*14050*/  MUFU.TANH R138, R138 ;  /* 0x0000008a008a7308 */ /* 0x000e220000002400 */
[----:B--2---:R-:W-:Y:S01]  /*14060*/  FMNMX.FTZ R0, R136, R149, !PT ;  /* 0x0000009588007209 */ /* 0x004fe20007810000 */
[----:B------:R-:W-:-:S06]  /*14070*/  FMUL.FTZ R149, R164, UR5 ;  /* 0x00000005a4957c20 */ /* 0x000fcc0008410000 */
[----:B------:R-:W2:Y:S01]  /*14080*/  MUFU.TANH R139, R139 ;  /* 0x0000008b008b7308 */ /* 0x000ea20000002400 */
[----:B-1----:R-:W-:-:S07]  /*14090*/  FMNMX.FTZ R153, R137, R0, !PT ;  /* 0x0000000089997209 */ /* 0x002fce0007810000 */
        /* <DEDUP_REMOVED lines=18> */
[----:B------:R-:W-:Y:S01]  /*141c0*/  FMUL.FTZ R153, R155, UR5 ;  /* 0x000000059b997c20 */ /* 0x000fe20008410000 */
[----:B------:R-:W-:Y:S01]  /*141d0*/  FMUL.FTZ R155, R159, UR5 ;  /* 0x000000059f9b7c20 */ /* 0x000fe20008410000 */
[----:B------:R-:W-:Y:S02]  /*141e0*/  FMUL.FTZ R159, R167, UR5 ;  /* 0x00000005a79f7c20 */ /* 0x000fe40008410000 */
[----:B------:R-:W1:Y:S02]  /*141f0*/  SHFL.BFLY PT, R157, R4, 0x2, 0x1f ;  /* 0x0c401f00049d7f89 */ /* 0x000e6400000e0000 */
[----:B------:R-:W3:Y:S01]  /*14200*/  MUFU.TANH R14, R14 ;  /* 0x0000000e000e7308 */ /* 0x000ee20000002400 */
[----:B0-----:R-:W-:-:S07]  /*14210*/  FMNMX.FTZ R160, R12, R11, !PT ;  /* 0x0000000b0ca07209 */ /* 0x001fce0007810000 */
[----:B------:R-:W0:Y:S01]  /*14220*/  MUFU.TANH R20, R20 ;  /* 0x0000001400147308 */ /* 0x000e220000002400 */
[----:B------:R-:W-:Y:S02]  /*14230*/  WARPGROUP.DEPBAR.LE gsb0, 0x0 ;  /* 0x00008000000079c5 */ /* 0x000fe40000010000 */
[----:B------:R-:W-:-:S05]  /*14240*/  WARPGROUP.ARRIVE ;  /* 0x00000000000079c5 */ /* 0x000fca0000000000 */
[----:B------:R-:W4:Y:S01]  /*14250*/  MUFU.TANH R120, R120 ;  /* 0x0000007800787308 */ /* 0x000f220000002400 */
[----:B------:R-:W-:Y:S01]  /*14260*/  HGMMA.64x192x16.F32.BF16 R24, R184, gdesc[UR4].tnspB, R24, gsb0 ;  /* 0x42e00004b8187df0 */ /* 0x000fe20008001818 */
[----:B------:R-:W-:Y:S01]  /*14270*/  UIADD3 UR6, UR4, 0x100, URZ ;  /* 0x0000010004067890 */ /* 0x000fe2000fffe03f */
[----:B-1----:R-:W-:Y:S01]  /*14280*/  FMNMX.FTZ R0, R4, R157, !PT ;  /* 0x0000009d04007209 */ /* 0x002fe20007810000 */
[----:B------:R-:W-:-:S04]  /*14290*/  UMOV UR7, 0x40000040 ;  /* 0x4000004000077882 */ /* 0x000fc80000000000 */
[----:B------:R-:W1:Y:S01]  /*142a0*/  MUFU.TANH R123, R123 ;  /* 0x0000007b007b7308 */ /* 0x000e620000002400 */
[----:B------:R-:W-:Y:S01]  /*142b0*/  FMUL.FTZ R157, R163, UR5 ;  /* 0x00000005a39d7c20 */ /* 0x000fe20008410000 */
[----:B------:R-:W5:Y:S06]  /*142c0*/  SHFL.BFLY PT, R161, R0, 0x1, 0x1f ;  /* 0x0c201f0000a17f89 */ /* 0x000f6c00000e0000 */
[----:B------:R-:W1:Y:S08]  /*142d0*/  MUFU.TANH R124, R124 ;  /* 0x0000007c007c7308 */ /* 0x000e700000002400 */
[----:B------:R-:W1:Y:S08]  /*142e0*/  MUFU.TANH R127, R127 ;  /* 0x0000007f007f7308 */ /* 0x000e700000002400 */
[----:B------:R-:W1:Y:S01]  /*142f0*/  MUFU.TANH R129, R129 ;  /* 0x0000008100817308 */ /* 0x000e620000002400 */
[----:B-----5:R-:W-:-:S02]  /*14300*/  FMNMX.FTZ R4, R0, R161, !PT ;  /* 0x000000a100047209 */ /* 0x020fc40007810000 */
[----:B--2---:R-:W-:-:S03]  /*14310*/  FMNMX.FTZ R161, R13, R160, !PT ;  /* 0x000000a00da17209 */ /* 0x004fc60007810000 */
[----:B------:R-:W-:Y:S01]  /*14320*/  FADD.FTZ R0, -R4, R10 ;  /* 0x0000000a04007221 */ /* 0x000fe20000010100 */
[----:B---3--:R-:W-:Y:S01]  /*14330*/  FMNMX.FTZ R161, R14, R161, !PT ;  /* 0x000000a10ea17209 */ /* 0x008fe20007810000 */
[----:B------:R-:W-:Y:S01]  /*14340*/  FMUL.FTZ R10, R4, UR10 ;  /* 0x0000000a040a7c20 */ /* 0x000fe20008410000 */
[----:B------:R-:W2:Y:S01]  /*14350*/  MUFU.TANH R131, R131 ;  /* 0x0000008300837308 */ /* 0x000ea20000002400 */
[----:B------:R-:W-:Y:S01]  /*14360*/  FMUL.FTZ R0, R0, UR10 ;  /* 0x0000000a00007c20 */ /* 0x000fe20008410000 */
[----:B0-----:R-:W-:Y:S01]  /*14370*/  FMNMX.FTZ R161, R20, R161, !PT ;  /* 0x000000a114a17209 */ /* 0x001fe20007810000 */
[--C-:B------:R-:W-:Y:S01]  /*14380*/  FFMA.FTZ R188, R2, UR10, -R10.reuse ;  /* 0x0000000a02bc7c23 */ /* 0x100fe2000801080a */
[--C-:B------:R-:W-:Y:S01]  /*14390*/  FFMA.FTZ R160, R3, UR10, -R10.reuse ;  /* 0x0000000a03a07c23 */ /* 0x100fe2000801080a */
[--C-:B------:R-:W-:Y:S01]  /*143a0*/  FFMA.FTZ R190, R15, UR10, -R10.reuse ;  /* 0x0000000a0fbe7c23 */ /* 0x100fe2000801080a */
[----:B----4-:R-:W-:Y:S01]  /*143b0*/  FMNMX.FTZ R2, R120, R161, !PT ;  /* 0x000000a178027209 */ /* 0x010fe20007810000 */
[--C-:B------:R-:W-:Y:S01]  /*143c0*/  FFMA.FTZ R161, R21, UR10, -R10.reuse ;  /* 0x0000000a15a17c23 */ /* 0x100fe2000801080a */
[----:B------:R-:W0:Y:S01]  /*143d0*/  MUFU.TANH R132, R132 ;  /* 0x0000008400847308 */ /* 0x000e220000002400 */
[--C-:B------:R-:W-:Y:S01]  /*143e0*/  FFMA.FTZ R15, R122, UR10, -R10.reuse ;  /* 0x0000000a7a0f7c23 */ /* 0x100fe2000801080a */
[----:B-1----:R-:W-:Y:S01]  /*143f0*/  FMNMX.FTZ R3, R123, R2, !PT ;  /* 0x000000027b037209 */ /* 0x002fe20007810000 */
[--C-:B------:R-:W-:Y:S01]  /*14400*/  FFMA.FTZ R21, R126, UR10, -R10.reuse ;  /* 0x0000000a7e157c23 */ /* 0x100fe2000801080a */
[--C-:B------:R-:W-:Y:S01]  /*14410*/  FFMA.FTZ R126, R138, UR10, -R10.reuse ;  /* 0x0000000a8a7e7c23 */ /* 0x100fe2000801080a */
[--C-:B------:R-:W-:Y:S01]  /*14420*/  FFMA.FTZ R134, R134, UR10, -R10.reuse ;  /* 0x0000000a86867c23 */ /* 0x100fe2000801080a */
[----:B------:R-:W-:Y:S01]  /*14430*/  FMNMX.FTZ R2, R124, R3, !PT ;  /* 0x000000037c027209 */ /* 0x000fe20007810000 */
[--C-:B------:R-:W-:Y:S01]  /*14440*/  FFMA.FTZ R122, R144, UR10, -R10.reuse ;  /* 0x0000000a907a7c23 */ /* 0x100fe2000801080a */
[----:B------:R-:W1:Y:S01]  /*14450*/  MUFU.TANH R143, R143 ;  /* 0x0000008f008f7308 */ /* 0x000e620000002400 */
[----:B------:R-:W-:Y:S01]  /*14460*/  FFMA.FTZ R149, R149, UR10, -R10 ;  /* 0x0000000a95957c23 */ /* 0x000fe2000801080a */
[----:B------:R-:W-:-:S04]  /*14470*/  FMNMX.FTZ R2, R127, R2, !PT ;  /* 0x000000027f027209 */ /* 0x000fc80007810000 */
[----:B------:R-:W-:Y:S02]  /*14480*/  FMNMX.FTZ R2, R129, R2, !PT ;  /* 0x0000000281027209 */ /* 0x000fe40007810000 */
[----:B------:R-:W3:Y:S02]  /*14490*/  MUFU.TANH R146, R146 ;  /* 0x0000009200927308 */ /* 0x000ee40000002400 */
[----:B--2---:R-:W-:-:S04]  /*144a0*/  FMNMX.FTZ R3, R131, R2, !PT ;  /* 0x0000000283037209 */ /* 0x004fc80007810000 */
[----:B0-----:R-:W-:Y:S02]  /*144b0*/  FMNMX.FTZ R2, R132, R3, !PT ;  /* 0x0000000384027209 */ /* 0x001fe40007810000 */
[----:B------:R-:W0:Y:S02]  /*144c0*/  MUFU.TANH R147, R147 ;  /* 0x0000009300937308 */ /* 0x000e240000002400 */
[----:B-1----:R-:W-:-:S06]  /*144d0*/  FMNMX.FTZ R3, R143, R2, !PT ;  /* 0x000000028f037209 */ /* 0x002fcc0007810000 */
[----:B------:R-:W1:Y:S01]  /*144e0*/  MUFU.TANH R150, R150 ;  /* 0x0000009600967308 */ /* 0x000e620000002400 */
[----:B---3--:R-:W-:-:S07]  /*144f0*/  FMNMX.FTZ R2, R146, R3, !PT ;  /* 0x0000000392027209 */ /* 0x008fce0007810000 */
        /* <DEDUP_REMOVED lines=18> */
[----:B------:R-:W-:Y:S01]  /*14620*/  MUFU.EX2 R0, R0 ;  /* 0x0000000000007308 */ /* 0x000fe20000000800 */
[----:B0-----:R-:W-:-:S07]  /*14630*/  FMNMX.FTZ R2, R158, R3, !PT ;  /* 0x000000039e027209 */ /* 0x001fce0007810000 */
[----:B------:R-:W-:Y:S01]  /*14640*/  MUFU.EX2 R188, R188 ;  /* 0x000000bc00bc7308 */ /* 0x000fe20000000800 */
[----:B-1----:R-:W-:-:S05]  /*14650*/  FMNMX.FTZ R2, R159, R2, !PT ;  /* 0x000000029f027209 */ /* 0x002fca0007810000 */
[----:B------:R-:W0:Y:S02]  /*14660*/  SHFL.BFLY PT, R3, R2, 0x2, 0x1f ;  /* 0x0c401f0002037f89 */ /* 0x000e2400000e0000 */
[----:B------:R-:W-:Y:S08]  /*14670*/  MUFU.EX2 R160, R160 ;  /* 0x000000a000a07308 */ /* 0x000ff00000000800 */
[----:B------:R-:W-:Y:S08]  /*14680*/  MUFU.EX2 R190, R190 ;  /* 0x000000be00be7308 */ /* 0x000ff00000000800 */
[----:B------:R-:W-:Y:S08]  /*14690*/  MUFU.EX2 R161, R161 ;  /* 0x000000a100a17308 */ /* 0x000ff00000000800 */
[----:B------:R-:W-:Y:S01]  /*146a0*/  MUFU.EX2 R15, R15 ;  /* 0x0000000f000f7308 */ /* 0x000fe20000000800 */
[----:B------:R-:W-:-:S02]  /*146b0*/  WARPGROUP.DEPBAR.LE gsb0, 0x0 ;  /* 0x00008000000079c5 */ /* 0x000fc40000010000 */
[----:B------:R-:W-:Y:S01]  /*146c0*/  WARPGROUP.ARRIVE ;  /* 0x00000000000079c5 */ /* 0x000fe20000000000 */
[--C-:B------:R-:W-:Y:S01]  /*146d0*/  FFMA.FTZ R184, R121, UR10, -R10.reuse ;  /* 0x0000000a79b87c23 */ /* 0x100fe2000801080a */
[----:B------:R-:W-:-:S03]  /*146e0*/  FFMA.FTZ R186, R125, UR10, -R10 ;  /* 0x0000000a7dba7c23 */ /* 0x000fc6000801080a */
[----:B------:R-:W-:Y:S01]  /*146f0*/  MUFU.EX2 R21, R21 ;  /* 0x0000001500157308 */ /* 0x000fe20000000800 */
[--C-:B------:R-:W-:Y:S01]  /*14700*/  FFMA.FTZ R121, R130, UR10, -R10.reuse ;  /* 0x0000000a82797c23 */ /* 0x100fe2000801080a */
[--C-:B------:R-:W-:Y:S01]  /*14710*/  FFMA.FTZ R125, R136, UR10, -R10.reuse ;  /* 0x0000000a887d7c23 */ /* 0x100fe2000801080a */
[----:B------:R-:W-:Y:S01]  /*14720*/  HGMMA.64x192x16.F32.BF16 R24, R180, gdesc[UR4].tnspB, R24, gsb0 ;  /* 0x42e00004b4187df0 */ /* 0x000fe20008001818 */
[----:B------:R-:W-:Y:S01]  /*14730*/  UIADD3 UR6, UR4, 0x180, URZ ;  /* 0x0000018004067890 */ /* 0x000fe2000fffe03f */
[----:B------:R-:W-:Y:S01]  /*14740*/  FFMA.FTZ R130, R145, UR10, -R10 ;  /* 0x0000000a91827c23 */ /* 0x000fe2000801080a */
[----:B------:R-:W-:Y:S02]  /*14750*/  UMOV UR7, 0x40000040 ;  /* 0x4000004000077882 */ /* 0x000fe40000000000 */
        /* <DEDUP_REMOVED lines=10> */
[--C-:B------:R-:W-:Y:S01]  /*14800*/  FFMA.FTZ R182, R133, UR10, -R10.reuse ;  /* 0x0000000a85b67c23 */ /* 0x100fe2000801080a */
[--C-:B------:R-:W-:Y:S01]  /*14810*/  FFMA.FTZ R133, R140, UR10, -R10.reuse ;  /* 0x0000000a8c857c23 */ /* 0x100fe2000801080a */
[--C-:B------:R-:W-:Y:S01]  /*14820*/  FFMA.FTZ R180, R128, UR10, -R10.reuse ;  /* 0x0000000a80b47c23 */ /* 0x100fe2000801080a */
[----:B------:R-:W-:Y:S02]  /*14830*/  FFMA.FTZ R128, R142, UR10, -R10 ;  /* 0x0000000a8e807c23 */ /* 0x000fe4000801080a */
[----:B------:R-:W-:Y:S01]  /*14840*/  HGMMA.64x192x16.F32.BF16 R24, R176, gdesc[UR4].tnspB, R24, gsb0 ;  /* 0x42e00004b0187df0 */ /* 0x000fe20008001818 */
[----:B------:R-:W-:Y:S01]  /*14850*/  UIADD3 UR6, UR4, 0x200, URZ ;  /* 0x0000020004067890 */ /* 0x000fe2000fffe03f */
[----:B------:R-:W-:Y:S01]  /*14860*/  MUFU.EX2 R182, R182 ;  /* 0x000000b600b67308 */ /* 0x000fe20000000800 */
[----:B------:R-:W-:-:S07]  /*14870*/  UMOV UR7, 0x40000040 ;  /* 0x4000004000077882 */ /* 0x000fce0000000000 */
[----:B------:R-:W-:Y:S08]  /*14880*/  MUFU.EX2 R180, R180 ;  /* 0x000000b400b47308 */ /* 0x000ff00000000800 */
[----:B------:R-:W-:Y:S08]  /*14890*/  MUFU.EX2 R133, R133 ;  /* 0x0000008500857308 */ /* 0x000ff00000000800 */
[----:B------:R-:W-:Y:S01]  /*148a0*/  MUFU.EX2 R128, R128 ;  /* 0x0000008000807308 */ /* 0x000fe20000000800 */
[----:B------:R-:W-:-:S02]  /*148b0*/  WARPGROUP.DEPBAR.LE gsb0, 0x0 ;  /* 0x00008000000079c5 */ /* 0x000fc40000010000 */
[----:B------:R-:W-:Y:S01]  /*148c0*/  WARPGROUP.ARRIVE ;  /* 0x00000000000079c5 */ /* 0x000fe20000000000 */
[--C-:B------:R-:W-:Y:S01]  /*148d0*/  FFMA.FTZ R176, R135, UR10, -R10.reuse ;  /* 0x0000000a87b07c23 */ /* 0x100fe2000801080a */
[----:B0-----:R-:W-:Y:S01]  /*148e0*/  FMNMX.FTZ R135, R2, R3, !PT ;  /* 0x0000000302877209 */ /* 0x001fe20007810000 */
[----:B------:R-:W-:-:S03]  /*148f0*/  FFMA.FTZ R178, R137, UR10, -R10 ;  /* 0x0000000a89b27c23 */ /* 0x000fc6000801080a */
[----:B------:R-:W-:Y:S01]  /*14900*/  HGMMA.64x192x16.F32.BF16 R24, R172, gdesc[UR4].tnspB, R24, gsb0 ;  /* 0x42e00004ac187df0 */ /* 0x000fe20008001818 */
[----:B------:R-:W-:Y:S01]  /*14910*/  UIADD3 UR6, UR4, 0x280, URZ ;  /* 0x0000028004067890 */ /* 0x000fe2000fffe03f */
[----:B------:R-:W0:Y:S01]  /*14920*/  SHFL.BFLY PT, R2, R135, 0x1, 0x1f ;  /* 0x0c201f0087027f89 */ /* 0x000e2200000e0000 */
[----:B------:R-:W-:Y:S01]  /*14930*/  UMOV UR7, 0x40000040 ;  /* 0x4000004000077882 */ /* 0x000fe20000000000 */
[----:B------:R-:W-:Y:S01]  /*14940*/  MUFU.EX2 R176, R176 ;  /* 0x000000b000b07308 */ /* 0x000fe20000000800 */
[----:B------:R-:W-:-:S07]  /*14950*/  UMOV UR4, UR38 ;  /* 0x0000002600047c82 */ /* 0x000fce0008000000 */
        /* <DEDUP_REMOVED lines=8> */
[----:B------:R-:W-:Y:S02]  /*149e0*/  IMAD.U32 R13, RZ, RZ, UR37 ;  /* 0x00000025ff0d7e24 */ /* 0x000fe4000f8e00ff */
[--C-:B------:R-:W-:Y:S01]  /*149f0*/  FFMA.FTZ R191, R14, UR10, -R11.reuse ;  /* 0x0000000a0ebf7c23 */ /* 0x100fe2000801080b */
[--C-:B------:R-:W-:Y:S01]  /*14a00*/  FFMA.FTZ R14, R20, UR10, -R11.reuse ;  /* 0x0000000a140e7c23 */ /* 0x100fe2000801080b */
[----:B------:R-:W-:Y:S01]  /*14a10*/  MUFU.EX2 R2, R2 ;  /* 0x0000000200027308 */ /* 0x000fe20000000800 */
[--C-:B------:R-:W-:Y:S01]  /*14a20*/  FFMA.FTZ R185, R120, UR10, -R11.reuse ;  /* 0x0000000a78b97c23 */ /* 0x100fe2000801080b */
[----:B------:R-:W-:Y:S01]  /*14a30*/  @!P1 LEA R13, R13, UR39, 0x3 ;  /* 0x000000270d0d9c11 */ /* 0x000fe2000f8e18ff */
[--C-:B------:R-:W-:Y:S01]  /*14a40*/  FFMA.FTZ R20, R123, UR10, -R11.reuse ;  /* 0x0000000a7b147c23 */ /* 0x100fe2000801080b */
[--C-:B------:R-:W-:Y:S01]  /*14a50*/  FFMA.FTZ R187, R124, UR10, -R11.reuse ;  /* 0x0000000a7cbb7c23 */ /* 0x100fe2000801080b */
[--C-:B------:R-:W-:Y:S01]  /*14a60*/  FFMA.FTZ R124, R127, UR10, -R11.reuse ;  /* 0x0000000a7f7c7c23 */ /* 0x100fe2000801080b */
[--C-:B------:R-:W-:Y:S01]  /*14a70*/  FFMA.FTZ R181, R129, UR10, -R11.reuse ;  /* 0x0000000a81b57c23 */ /* 0x100fe2000801080b */
[----:B------:R-:W-:Y:S01]  /*14a80*/  @!P1 VIADD R13, R13, 0x30840 ;  /* 0x000308400d0d9836 */ /* 0x000fe20000000000 */
[----:B------:R-:W0:Y:S01]  /*14a90*/  MUFU.EX2 R189, R189 ;  /* 0x000000bd00bd7308 */ /* 0x000e220000000800 */
[--C-:B------:R-:W-:Y:S01]  /*14aa0*/  FFMA.FTZ R120, R131, UR10, -R11.reuse ;  /* 0x0000000a83787c23 */ /* 0x100fe2000801080b */
[--C-:B------:R-:W-:Y:S01]  /*14ab0*/  FFMA.FTZ R183, R132, UR10, -R11.reuse ;  /* 0x0000000a84b77c23 */ /* 0x100fe2000801080b */
[----:B------:R-:W-:Y:S01]  /*14ac0*/  FFMA.FTZ R132, R143, UR10, -R11 ;  /* 0x0000000a8f847c23 */ /* 0x000fe2000801080b */
[----:B------:R-:W-:Y:S01]  /*14ad0*/  @!P1 PRMT R13, RZ, 0x654, R13 ;  /* 0x00000654ff0d9816 */ /* 0x000fe2000000000d */
[--C-:B------:R-:W-:Y:S01]  /*14ae0*/  FFMA.FTZ R177, R146, UR10, -R11.reuse ;  /* 0x0000000a92b17c23 */ /* 0x100fe2000801080b */
[--C-:B------:R-:W-:Y:S01]  /*14af0*/  FFMA.FTZ R136, R147, UR10, -R11.reuse ;  /* 0x0000000a93887c23 */ /* 0x100fe2000801080b */
[--C-:B------:R-:W-:Y:S01]  /*14b00*/  FFMA.FTZ R179, R150, UR10, -R11.reuse ;  /* 0x0000000a96b37c23 */ /* 0x100fe2000801080b */
[----:B------:R-:W1:Y:S01]  /*14b10*/  MUFU.EX2 R12, R12 ;  /* 0x0000000c000c7308 */ /* 0x000e620000000800 */
[--C-:B------:R-:W-:Y:S01]  /*14b20*/  FFMA.FTZ R155, R155, UR10, -R11.reuse ;  /* 0x0000000a9b9b7c23 */ /* 0x100fe2000801080b */
[--C-:B------:R-:W-:Y:S01]  /*14b30*/  FFMA.FTZ R156, R156, UR10, -R11.reuse ;  /* 0x0000000a9c9c7c23 */ /* 0x100fe2000801080b */
[--C-:B------:R-:W-:Y:S01]  /*14b40*/  FFMA.FTZ R157, R157, UR10, -R11.reuse ;  /* 0x0000000a9d9d7c23 */ /* 0x100fe2000801080b */
[----:B------:R-:W-:Y:S01]  /*14b50*/  FFMA.FTZ R158, R158, UR10, -R11 ;  /* 0x0000000a9e9e7c23 */ /* 0x000fe2000801080b */
[----:B------:R-:W-:-:S03]  /*14b60*/  IMAD.U32 R123, RZ, RZ, UR11 ;  /* 0x0000000bff7b7e24 */ /* 0x000fc6000f8e00ff */
[----:B------:R-:W2:Y:S01]  /*14b70*/  MUFU.EX2 R191, R191 ;  /* 0x000000bf00bf7308 */ /* 0x000ea20000000800 */
[----:B0-----:R-:W-:Y:S01]  /*14b80*/  FFMA.FTZ R5, R2, R5, R189 ;  /* 0x0000000502057223 */ /* 0x001fe200000100bd */
[----:B------:R-:W-:-:S05]  /*14b90*/  @!P1 VIADD R123, R123, 0x30860 ;  /* 0x000308607b7b9836 */ /* 0x000fca0000000000 */
[----:B------:R-:W-:Y:S01]  /*14ba0*/  @!P1 PRMT R123, RZ, 0x654, R123 ;  /* 0x00000654ff7b9816 */ /* 0x000fe2000000007b */
[----:B------:R-:W0:Y:S01]  /*14bb0*/  MUFU.EX2 R14, R14 ;  /* 0x0000000e000e7308 */ /* 0x000e220000000800 */
[C---:B-1----:R-:W-:Y:S01]  /*14bc0*/  FADD.FTZ R138, R12.reuse, R5 ;  /* 0x000000050c8a7221 */ /* 0x042fe20000010000 */
[----:B------:R-:W-:-:S06]  /*14bd0*/  F2FP.BF16.F32.PACK_AB R189, R12, R189 ;  /* 0x000000bd0cbd723e */ /* 0x000fcc00000010ff */
[----:B------:R-:W-:Y:S01]  /*14be0*/  MUFU.EX2 R185, R185 ;  /* 0x000000b900b97308 */ /* 0x000fe20000000800 */
[----:B--2---:R-:W-:Y:S01]  /*14bf0*/  FADD.FTZ R5, R191, R138 ;  /* 0x0000008abf057221 */ /* 0x004fe20000010000 */
[----:B------:R-:W-:-:S06]  /*14c00*/  FFMA.FTZ R138, R153, UR10, -R11 ;  /* 0x0000000a998a7c23 */ /* 0x000fcc000801080b */
        /* <DEDUP_REMOVED lines=21> */
[----:B------:R-:W-:Y:S01]  /*14d60*/  FFMA.FTZ R175, R154, UR10, -R11 ;  /* 0x0000000a9aaf7c23 */ /* 0x000fe2000801080b */
[----:B------:R-:W-:Y:S01]  /*14d70*/  FFMA.FTZ R10, R148, UR10, -R10 ;  /* 0x0000000a940a7c23 */ /* 0x000fe2000801080a */
[----:B------:R-:W-:Y:S01]  /*14d80*/  HGMMA.64x192x16.F32.BF16 R24, R168, gdesc[UR4].tnspB, R24, gsb0 ;  /* 0x42e00004a8187df0 */ /* 0x000fe20008001818 */
[----:B------:R-:W-:Y:S01]  /*14d90*/  MUFU.EX2 R172, R172 ;  /* 0x000000ac00ac7308 */ /* 0x000fe20000000800 */
[----:B------:R-:W-:-:S07]  /*14da0*/  UMOV UR7, UR60 ;  /* 0x0000003c00077c82 */ /* 0x000fce0008000000 */
[----:B------:R-:W-:Y:S08]  /*14db0*/  MUFU.EX2 R173, R173 ;  /* 0x000000ad00ad7308 */ /* 0x000ff00000000800 */
[----:B------:R-:W-:Y:S08]  /*14dc0*/  MUFU.EX2 R174, R174 ;  /* 0x000000ae00ae7308 */ /* 0x000ff00000000800 */
[----:B------:R-:W-:Y:S08]  /*14dd0*/  MUFU.EX2 R175, R175 ;  /* 0x000000af00af7308 */ /* 0x000ff00000000800 */
[----:B------:R-:W0:Y:S01]  /*14de0*/  MUFU.EX2 R10, R10 ;  /* 0x0000000a000a7308 */ /* 0x000e220000000800 */
[----:B------:R-:W-:-:S02]  /*14df0*/  WARPGROUP.DEPBAR.LE gsb0, 0x0 ;  /* 0x00008000000079c5 */ /* 0x000fc40000010000 */
[----:B------:R1:W-:Y:S01]  /*14e00*/  @!P1 SYNCS.ARRIVE.TRANS64.RED.A1T0 RZ, [R13+URZ], RZ ;  /* 0x000000ff0dff99a7 */ /* 0x0003e2000810043f */
[----:B0-----:R-:W-:Y:S02]  /*14e10*/  F2FP.BF16.F32.PACK_AB R170, R10, R135 ;  /* 0x000000870aaa723e */ /* 0x001fe400000010ff */
[----:B------:R-:W-:Y:S02]  /*14e20*/  F2FP.BF16.F32.PACK_AB R168, R130, R122 ;  /* 0x0000007a82a8723e */ /* 0x000fe400000010ff */
[----:B------:R-:W-:Y:S01]  /*14e30*/  F2FP.BF16.F32.PACK_AB R169, R157, R156 ;  /* 0x0000009c9da9723e */ /* 0x000fe200000010ff */
[----:B-1----:R-:W-:Y:S01]  /*14e40*/  FFMA.FTZ R13, R0, R8, R188 ;  /* 0x00000008000d7223 */ /* 0x002fe200000100bc */
[--C-:B------:R-:W-:Y:S01]  /*14e50*/  FFMA.FTZ R8, R151, UR10, -R11.reuse ;  /* 0x0000000a97087c23 */ /* 0x100fe2000801080b */
[----:B------:R-:W-:Y:S01]  /*14e60*/  FFMA.FTZ R11, R159, UR10, -R11 ;  /* 0x0000000a9f0b7c23 */ /* 0x000fe2000801080b */
[----:B------:R0:W-:Y:S01]  /*14e70*/  @!P1 SYNCS.ARRIVE.TRANS64.RED.A1T0 RZ, [R123+URZ], RZ ;  /* 0x000000ff7bff99a7 */ /* 0x0001e2000810043f */
[C---:B------:R-:W-:Y:S01]  /*14e80*/  FADD.FTZ R13, R160.reuse, R13 ;  /* 0x0000000da00d7221 */ /* 0x040fe20000010000 */
[----:B------:R-:W-:Y:S01]  /*14e90*/  F2FP.BF16.F32.PACK_AB R188, R160, R188 ;  /* 0x000000bca0bc723e */ /* 0x000fe200000010ff */
[----:B------:R-:W-:Y:S02]  /*14ea0*/  MUFU.EX2 R171, R11 ;  /* 0x0000000b00ab7308 */ /* 0x000fe40000000800 */
[----:B------:R-:W-:Y:S01]  /*14eb0*/  FADD.FTZ R140, R190, R13 ;  /* 0x0000000dbe8c7221 */ /* 0x000fe20000010000 */
[----:B------:R-:W-:-:S03]  /*14ec0*/  F2FP.BF16.F32.PACK_AB R190, R161, R190 ;  /* 0x000000bea1be723e */ /* 0x000fc600000010ff */
[----:B------:R-:W-:Y:S01]  /*14ed0*/  FADD.FTZ R13, R161, R140 ;  /* 0x0000008ca10d7221 */ /* 0x000fe20000010000 */
[----:B------:R-:W-:Y:S01]  /*14ee0*/  FADD.FTZ R140, R14, R5 ;  /* 0x000000050e8c7221 */ /* 0x000fe20000010000 */
[----:B------:R-:W1:Y:S02]  /*14ef0*/  MUFU.EX2 R8, R8 ;  /* 0x0000000800087308 */ /* 0x000e640000000800 */
[----:B------:R-:W-:Y:S01]  /*14f00*/  FADD.FTZ R142, R184, R13 ;  /* 0x0000000db88e7221 */ /* 0x000fe20000010000 */
[----:B------:R-:W-:Y:S01]  /*14f10*/  FADD.FTZ R5, R185, R140 ;  /* 0x0000008cb9057221 */ /* 0x000fe20000010000 */
[C---:B------:R-:W-:Y:S02]  /*14f20*/  F2FP.BF16.F32.PACK_AB R185, R20.reuse, R185 ;  /* 0x000000b914b9723e */ /* 0x040fe400000010ff */
[C---:B------:R-:W-:Y:S01]  /*14f30*/  FADD.FTZ R13, R15.reuse, R142 ;  /* 0x0000008e0f0d7221 */ /* 0x040fe20000010000 */
[----:B------:R-:W-:Y:S01]  /*14f40*/  FADD.FTZ R140, R20, R5 ;  /* 0x00000005148c7221 */ /* 0x000fe20000010000 */
        /* <DEDUP_REMOVED lines=27> */
[----:B-1----:R-:W-:-:S02]  /*15100*/  F2FP.BF16.F32.PACK_AB R179, R8, R179 ;  /* 0x000000b308b3723e */ /* 0x002fc400000010ff */
[----:B------:R-:W-:Y:S01]  /*15110*/  FADD.FTZ R13, R126, R13 ;  /* 0x0000000d7e0d7221 */ /* 0x000fe20000010000 */
[----:B------:R-:W-:Y:S01]  /*15120*/  FADD.FTZ R14, R8, R5 ;  /* 0x00000005080e7221 */ /* 0x000fe20000010000 */
        /* <DEDUP_REMOVED lines=21> */
[----:B------:R-:W-:Y:S01]  /*15280*/  F2FP.BF16.F32.PACK_AB R171, R171, R158 ;  /* 0x0000009eabab723e */ /* 0x000fe200000010ff */
[----:B------:R-:W-:Y:S02]  /*15290*/  IMAD.MOV.U32 R11, RZ, RZ, R3 ;  /* 0x000000ffff0b7224 */ /* 0x000fe400078e0003 */
[----:B------:R-:W-:Y:S01]  /*152a0*/  IMAD.MOV.U32 R10, RZ, RZ, R4 ;  /* 0x000000ffff0a7224 */ /* 0x000fe200078e0004 */
[----:B0-----:R-:W-:Y:S06]  /*152b0*/  @P2 BRA `(.L_x_5247) ;  /* 0xffffffdc00142947 */ /* 0x001fec000383ffff */
.L_x_5238:
        /* <DEDUP_REMOVED lines=11> */
.L_x_5265:
        /* <DEDUP_REMOVED lines=8> */
.L_x_5249:
[----:B------:R-:W-:Y:S01]  /*153f0*/  ULEA UR6, UR38, UR39, 0x3 ;  /* 0x0000002726067291 */ /* 0x000fe2000f8e183f */
[----:B------:R-:W-:-:S05]  /*15400*/  IMAD.U32 R3, RZ, RZ, UR60 ;  /* 0x0000003cff037e24 */ /* 0x000fca000f8e00ff */
[----:B------:R-:W-:-:S04]  /*15410*/  SHF.L.U32 R3, R3, 0x1f, RZ ;  /* 0x0000001f03037819 */ /* 0x000fc800000006ff */
[----:B------:R0:W1:Y:S01]  /*15420*/  SYNCS.PHASECHK.TRANS64.TRYWAIT P2, [UR6+0x30830], R3 ;  /* 0x03083003ff0075a7 */ /* 0x0000620008040146 */
[----:B------:R-:W-:Y:S05]  /*15430*/  @!P0 BRA `(.L_x_5250) ;  /* 0x0000000000048947 */ /* 0x000fea0003800000 */
[----:B------:R-:W-:Y:S01]  /*15440*/  BPT.TRAP 0x1 ;  /* 0x000000040000795c */ /* 0x000fe20000300000 */
.L_x_5250:
[----:B-1----:R-:W-:Y:S05]  /*15450*/  @P2 BRA `(.L_x_5251) ;  /* 0x0000000000082947 */ /* 0x002fea0003800000 */
[----:B------:R-:W1:Y:S02]  /*15460*/  SYNCS.PHASECHK.TRANS64.TRYWAIT P2, [UR6+0x30830], R3 ;  /* 0x03083003ff0075a7 */ /* 0x000e640008040146 */
[----:B-1----:R-:W-:Y:S05]  /*15470*/  @!P2 BRA `(.L_x_5252) ;  /* 0x00000100006ca947 */ /* 0x002fea0003800000 */
.L_x_5251:
        /* <DEDUP_REMOVED lines=165> */
.L_x_5253:
[----:B------:R-:W-:Y:S01]  /*15ed0*/  ULEA UR11, UR4, UR39, 0x3 ;  /* 0x00000027040b7291 */ /* 0x000fe2000f8e183f */
[----:B------:R-:W-:-:S05]  /*15ee0*/  IMAD.U32 R0, RZ, RZ, UR7 ;  /* 0x00000007ff007e24 */ /* 0x000fca000f8e00ff */
[----:B------:R-:W-:-:S04]  /*15ef0*/  SHF.L.U32 R0, R0, 0x1f, RZ ;  /* 0x0000001f00007819 */ /* 0x000fc800000006ff */
[----:B------:R2:W3:Y:S01]  /*15f00*/  SYNCS.PHASECHK.TRANS64.TRYWAIT P2, [UR11+0x30850], R0 ;  /* 0x03085000ff0075a7 */ /* 0x0004e2000804014b */
[----:B------:R-:W-:Y:S05]  /*15f10*/  @!P0 BRA `(.L_x_5254) ;  /* 0x0000000000048947 */ /* 0x000fea0003800000 */
[----:B------:R-:W-:Y:S01]  /*15f20*/  BPT.TRAP 0x1 ;  /* 0x000000040000795c */ /* 0x000fe20000300000 */
.L_x_5254:
[----:B---3--:R-:W-:Y:S05]  /*15f30*/  @P2 BRA `(.L_x_5255) ;  /* 0x0000000000082947 */ /* 0x008fea0003800000 */
[----:B------:R-:W3:Y:S02]  /*15f40*/  SYNCS.PHASECHK.TRANS64.TRYWAIT P2, [UR11+0x30850], R0 ;  /* 0x03085000ff0075a7 */ /* 0x000ee4000804014b */
[----:B---3--:R-:W-:Y:S05]  /*15f50*/  @!P2 BRA `(.L_x_5256) ;  /* 0x000000f400cca947 */ /* 0x008fea0003800000 */
.L_x_5255:
[----:B------:R-:W-:Y:S01]  /*15f60*/  UIADD3 UR6, UR39, 0x400, URZ ;  /* 0x0000040027067890 */ /* 0x000fe2000fffe03f */
[----:B------:R-:W-:Y:S01]  /*15f70*/  WARPGROUP.ARRIVE ;  /* 0x00000000000079c5 */ /* 0x000fe20000000000 */
[----:B------:R-:W-:Y:S01]  /*15f80*/  UMOV UR7, 0x40000040 ;  /* 0x4000004000077882 */ /* 0x000fe20000000000 */
[----:B------:R-:W-:Y:S01]  /*15f90*/  PLOP3.LUT P2, PT, PT, PT, UP0, 0x80, 0x0 ;  /* 0x000000000000781c */ /* 0x000fe20003f4f008 */
[----:B------:R-:W-:Y:S01]  /*15fa0*/  USHF.R.U32.HI UR6, URZ, 0x4, UR6 ;  /* 0x000000043f067899 */ /* 0x000fe20008011606 */
[----:B---3--:R-:W-:Y:S01]  /*15fb0*/  FMUL.FTZ R2, R122, UR5 ;  /* 0x000000057a027c20 */ /* 0x008fe20008410000 */
[----:B------:R-:W-:Y:S01]  /*15fc0*/  FMUL.FTZ R122, R130, UR5 ;  /* 0x00000005827a7c20 */ /* 0x000fe20008410000 */
[----:B------:R-:W-:Y:S01]  /*15fd0*/  FMUL.FTZ R130, R138, UR5 ;  /* 0x000000058a827c20 */ /* 0x000fe20008410000 */
[----:B------:R-:W-:Y:S01]  /*15fe0*/  ULOP3.LUT UR6, UR6, 0x3fff, URZ, 0xc0, !UPT ;  /* 0x00003fff06067892 */ /* 0x000fe2000f8ec03f */
[----:B------:R-:W-:Y:S01]  /*15ff0*/  PLOP3.LUT P3, PT, PT, PT, UP0, 0x80, 0x0 ;  /* 0x000000000000781c */ /* 0x000fe20003f6f008 */
[----:B------:R-:W-:Y:S01]  /*16000*/  FMUL.FTZ R138, R144, UR5 ;  /* 0x00000005908a7c20 */ /* 0x000fe20008410000 */
[----:B------:R-:W-:Y:S01]  /*16010*/  FMUL.FTZ R144, R154, UR5 ;  /* 0x000000059a907c20 */ /* 0x000fe20008410000 */
[----:B------:R-:W-:Y:S01]  /*16020*/  ULOP3.LUT UR6, UR6, 0x3000000, URZ, 0xfc, !UPT ;  /* 0x0300000006067892 */ /* 0x000fe2000f8efc3f */
[----:B------:R-:W-:Y:S01]  /*16030*/  FMUL.FTZ R154, R160, UR5 ;  /* 0x00000005a09a7c20 */ /* 0x000fe20008410000 */
[----:B------:R-:W-:-:S02]  /*16040*/  VIADD R160, R22, UR61 ;  /* 0x0000003d16a07c36 */ /* 0x000fc40008000000 */
[----:B--2---:R-:W-:Y:S01]  /*16050*/  FMUL.FTZ R0, R120, UR5 ;  /* 0x0000000578007c20 */ /* 0x004fe20008410000 */
[----:B------:R-:W-:Y:S01]  /*16060*/  UIMAD UR4, UR4, 0x900, UR6 ;  /* 0x00000900040478a4 */ /* 0x000fe2000f8e0206 */
[----:B01----:R-:W-:Y:S01]  /*16070*/  FMUL.FTZ R3, R121, UR5 ;  /* 0x0000000579037c20 */ /* 0x003fe20008410000 */
[----:B------:R-:W-:Y:S02]  /*16080*/  IMAD.U32 R121, RZ, RZ, UR37 ;  /* 0x00000025ff797e24 */ /* 0x000fe4000f8e00ff */
        /* <DEDUP_REMOVED lines=47> */
[----:B------:R-:W0:Y:S04]  /*16380*/  MUFU.TANH R0, R0 ;  /* 0x0000000000007308 */ /* 0x000e280000002400 */
[----:B------:R-:W-:Y:S01]  /*16390*/  IADD3 R165, -R18, R158, R19 ;  /* 0x0000009e12a57210 */ /* 0x000fe20007ffe113 */
[----:B------:R-:W-:-:S03]  /*163a0*/  VIADD R158, R158, 0xffffffff ;  /* 0xffffffff9e9e7836 */ /* 0x000fc60000000000 */
        /* <DEDUP_REMOVED lines=68> */
[----:B------:R-:W-:Y:S02]  /*167f0*/  UMOV UR7, 0x40000040 ;  /* 0x4000004000077882 */ /* 0x000fe40000000000 */
[----:B------:R-:W-:Y:S02]  /*16800*/  @UP0 ULDC UR4, c[0x0][0x44c] ;  /* 0x0001130000040ab9 */ /* 0x000fe40000000800 */
[----:B------:R-:W-:Y:S01]  /*16810*/  @P2 IMAD.HI.U32 R120, R160, UR4, RZ ;  /* 0x00000004a0782c27 */ /* 0x000fe2000f8e00ff */
[----:B------:R-:W-:Y:S01]  /*16820*/  @UP0 ULDC UR4, c[0x0][0x450] ;  /* 0x0001140000040ab9 */ /* 0x000fe20000000800 */
[----:B------:R-:W-:-:S03]  /*16830*/  PLOP3.LUT P2, PT, PT, PT, UP1, 0x40, 0x0 ;  /* 0x000000000000781c */ /* 0x000fc60003f4e818 */
[----:B------:R-:W-:Y:S02]  /*16840*/  @P3 SHF.R.U32.HI R160, RZ, UR4, R120 ;  /* 0x00000004ffa03c19 */ /* 0x000fe40008011678 */
[----:B------:R-:W-:-:S03]  /*16850*/  @!P1 LEA R120, R121, UR39, 0x3 ;  /* 0x0000002779789c11 */ /* 0x000fc6000f8e18ff */
[----:B------:R-:W5:Y:S02]  /*16860*/  SHFL.IDX PT, R121, R160, RZ, 0x1c1f ;  /* 0x001c1fffa0797589 */ /* 0x000f6400000e0000 */
[----:B------:R-:W-:-:S05]  /*16870*/  @!P1 VIADD R120, R120, 0x30840 ;  /* 0x0003084078789836 */ /* 0x000fca0000000000 */
[----:B------:R-:W-:Y:S01]  /*16880*/  @!P1 PRMT R120, RZ, 0x654, R120 ;  /* 0x00000654ff789816 */ /* 0x000fe20000000078 */
[--C-:B-----5:R-:W-:Y:S02]  /*16890*/  IMAD.IADD R164, R166, 0x1, R121.reuse ;  /* 0x00000001a6a47824 */ /* 0x120fe400078e0279 */
[----:B------:R-:W-:Y:S01]  /*168a0*/  IMAD.IADD R163, R165, 0x1, R121 ;  /* 0x00000001a5a37824 */ /* 0x000fe200078e0279 */
[----:B------:R-:W-:Y:S02]  /*168b0*/  WARPGROUP.DEPBAR.LE gsb0, 0x0 ;  /* 0x00008000000079c5 */ /* 0x000fe40000010000 */
[----:B------:R-:W-:-:S06]  /*168c0*/  WARPGROUP.ARRIVE ;  /* 0x00000000000079c5 */ /* 0x000fcc0000000000 */
[----:B------:R-:W-:Y:S03]  /*168d0*/  HGMMA.64x192x16.F32.BF16 R24, R168, gdesc[UR4].tnspB, R24, gsb0 ;  /* 0x42e00004a8187df0 */ /* 0x000fe60008001818 */
        /* <DEDUP_REMOVED lines=15> */
.L_x_5259:
[----:B------:R-:W-:-:S05]  /*169d0*/  IMAD.U32 R168, RZ, RZ, UR54 ;  /* 0x00000036ffa87e24 */ /* 0x000fca000f8e00ff */
[----:B------:R-:W-:-:S13]  /*169e0*/  ISETP.NE.AND P2, PT, R168, 0x1, PT ;  /* 0x00000001a800780c */ /* 0x000fda0003f45270 */
[----:B0-----:R-:W0:Y:S02]  /*169f0*/  @P2 LDC.64 R120, c[0x0][0x9e8] ;  /* 0x00027a00ff782b82 */ /* 0x001e240000000a00 */
[----:B0-----:R-:W-:-:S05]  /*16a00*/  @P2 IMAD.HI.U32 R120, R167, R120, RZ ;  /* 0x00000078a7782227 */ /* 0x001fca00078e00ff */
[----:B------:R-:W-:-:S07]  /*16a10*/  @P2 SHF.R.U32.HI R167, RZ, R121, R120 ;  /* 0x00000079ffa72219 */ /* 0x000fce0000011678 */
.L_x_5260:
[----:B------:R-:W-:Y:S05]  /*16a20*/  BSYNC B0 ;  /* 0x0000000000007941 */ /* 0x000fea0003800000 */
.L_x_5258:
[----:B------:R-:W-:-:S05]  /*16a30*/  IMAD R167, R167, R168, R158 ;  /* 0x000000a8a7a77224 */ /* 0x000fca00078e029e */
[----:B------:R-:W-:Y:S02]  /*16a40*/  VIADDMNMX R164, R167, R168, R164, PT ;  /* 0x000000a8a7a47246 */ /* 0x000fe400038001a4 */
[----:B------:R-:W-:-:S07]  /*16a50*/  VIMNMX R163, R163, R167, !PT ;  /* 0x000000a7a3a37248 */ /* 0x000fce0007fe0100 */
.L_x_5257:
[C---:B------:R-:W-:Y:S01]  /*16a60*/  ISETP.GE.AND P2, PT, R161.reuse, 0x2, PT ;  /* 0x00000002a100780c */ /* 0x040fe20003f46270 */
[----:B------:R-:W1:Y:S01]  /*16a70*/  SHFL.IDX PT, R160, R160, 0x1, 0x1c1f ;  /* 0x003c1f00a0a07f89 */ /* 0x000e6200000e0000 */
        /* <DEDUP_REMOVED lines=131> */
.L_x_5263:
[----:B------:R-:W-:-:S05]  /*172b0*/  IMAD.U32 R163, RZ, RZ, UR54 ;  /* 0x00000036ffa37e24 */ /* 0x000fca000f8e00ff */
[----:B------:R-:W-:-:S13]  /*172c0*/  ISETP.NE.AND P6, PT, R163, 0x1, PT ;  /* 0x00000001a300780c */ /* 0x000fda0003fc5270 */
[----:B------:R-:W0:Y:S02]  /*172d0*/  @P6 LDC.64 R12, c[0x0][0x9e8] ;  /* 0x00027a00ff0c6b82 */ /* 0x000e240000000a00 */
[----:B0-----:R-:W-:-:S05]  /*172e0*/  @P6 IMAD.HI.U32 R12, R160, R12, RZ ;  /* 0x0000000ca00c6227 */ /* 0x001fca00078e00ff */
[----:B------:R-:W-:-:S07]  /*172f0*/  @P6 SHF.R.U32.HI R160, RZ, R13, R12 ;  /* 0x0000000dffa06219 */ /* 0x000fce000001160c */
.L_x_5264:
[----:B------:R-:W-:Y:S05]  /*17300*/  BSYNC B0 ;  /* 0x0000000000007941 */ /* 0x000fea0003800000 */
.L_x_5262:
[----:B------:R-:W-:-:S05]  /*17310*/  IMAD R158, R160, R163, R158 ;  /* 0x000000a3a09e7224 */ /* 0x000fca00078e029e */
[----:B------:R-:W-:Y:S02]  /*17320*/  VIADDMNMX R166, R158, R163, R166, PT ;  /* 0x000000a39ea67246 */ /* 0x000fe400038001a6 */
[----:B------:R-:W-:-:S07]  /*17330*/  VIMNMX R165, R165, R158, !PT ;  /* 0x0000009ea5a57248 */ /* 0x000fce0007fe0100 */
.L_x_5261:
[C---:B------:R-:W-:Y:S01]  /*17340*/  ISETP.GT.AND P2, PT, R165.reuse, 0x1, !P2 ;  /* 0x00000001a500780c */ /* 0x040fe20005744270 */
[----:B------:R-:W-:Y:S01]  /*17350*/  UMOV UR10, UR55 ;  /* 0x00000037000a7c82 */ /* 0x000fe20008000000 */
[----:B------:R-:W-:Y:S01]  /*17360*/  ISETP.NE.AND P6, PT, R172, RZ, PT ;  /* 0x000000ffac00720c */ /* 0x000fe20003fc5270 */
[----:B------:R-:W-:Y:S01]  /*17370*/  UMOV UR7, UR60 ;  /* 0x0000003c00077c82 */ /* 0x000fe20008000000 */
[----:B------:R-:W-:Y:S02]  /*17380*/  ISETP.LT.OR P2, PT, R166, 0x2, P2 ;  /* 0x00000002a600780c */ /* 0x000fe40001741670 */
[----:B------:R-:W-:Y:S02]  /*17390*/  ISETP.GT.AND P3, PT, R165, 0x8, !P3 ;  /* 0x00000008a500780c */ /* 0x000fe40005f64270 */
[----:B------:R-:W-:Y:S02]  /*173a0*/  FSEL R12, R4, -INF , !P2 ;  /* 0xff800000040c7808 */ /* 0x000fe40005000000 */
[----:B------:R-:W-:-:S02]  /*173b0*/  ISETP.NE.AND P2, PT, R121, RZ, PT ;  /* 0x000000ff7900720c */ /* 0x000fc40003f45270 */
[----:B------:R-:W-:Y:S02]  /*173c0*/  FMNMX.FTZ R4, R0, R10, !PT ;  /* 0x0000000a00047209 */ /* 0x000fe40007810000 */
        /* <DEDUP_REMOVED lines=84> */
[----:B------:R-:W-:-:S02]  /*17910*/  ISETP.LT.OR P2, PT, R166, 0x3a, P2 ;  /* 0x0000003aa600780c */ /* 0x000fc40001741670 */
[----:B------:R-:W-:Y:S02]  /*17920*/  R2UR UR4, R193 ;  /* 0x00000000c10472ca */ /* 0x000fe400000e0000 */
[----:B------:R-:W-:Y:S02]  /*17930*/  FSEL R142, R142, -INF , !P2 ;  /* 0xff8000008e8e7808 */ /* 0x000fe40005000000 */
[----:B------:R-:W-:-:S04]  /*17940*/  ISETP.NE.AND P2, PT, R180, RZ, PT ;  /* 0x000000ffb400720c */ /* 0x000fc80003f45270 */
[----:B------:R-:W-:-:S04]  /*17950*/  ISETP.GT.AND P2, PT, R165, 0x40, !P2 ;  /* 0x00000040a500780c */ /* 0x000fc80005744270 */
[----:B------:R-:W-:Y:S02]  /*17960*/  ISETP.LT.OR P2, PT, R166, 0x41, P2 ;  /* 0x00000041a600780c */ /* 0x000fe40001741670 */
[----:B0-----:R-:W-:Y:S02]  /*17970*/  FMNMX.FTZ R4, R121, R4, !PT ;  /* 0x0000000479047209 */ /* 0x001fe40007810000 */
[----:B------:R-:W-:Y:S02]  /*17980*/  FSEL R144, R144, -INF , !P2 ;  /* 0xff80000090907808 */ /* 0x000fe40005000000 */
[----:B------:R-:W-:-:S04]  /*17990*/  ISETP.NE.AND P2, PT, R181, RZ, PT ;  /* 0x000000ffb500720c */ /* 0x000fc80003f45270 */
        /* <DEDUP_REMOVED lines=13> */
[----:B------:R-:W-:Y:S01]  /*17a70*/  ISETP.NE.AND P6, PT, R161, RZ, PT ;  /* 0x000000ffa100720c */ /* 0x000fe20003fc5270 */
[----:B------:R-:W-:Y:S01]  /*17a80*/  FMUL.FTZ R161, R4, UR10 ;  /* 0x0000000a04a17c20 */ /* 0x000fe20008410000 */
[C---:B------:R-:W-:Y:S02]  /*17a90*/  ISETP.LT.OR P2, PT, R166.reuse, 0x1, P2 ;  /* 0x00000001a600780c */ /* 0x040fe40001741670 */
[----:B------:R-:W-:Y:S02]  /*17aa0*/  ISETP.LT.OR P3, PT, R166, 0x51, P3 ;  /* 0x00000051a600780c */ /* 0x000fe40001f61670 */
[----:B------:R-:W-:Y:S02]  /*17ab0*/  FSEL R2, R2, -INF , !P2 ;  /* 0xff80000002027808 */ /* 0x000fe40005000000 */
[----:B------:R-:W-:-:S02]  /*17ac0*/  FSETP.NEU.FTZ.AND P2, PT, R4, -INF , PT ;  /* 0xff8000000400780b */ /* 0x000fc40003f5d000 */
[----:B------:R-:W-:Y:S02]  /*17ad0*/  FMNMX.FTZ R121, R2, R11, !PT ;  /* 0x0000000b02797209 */ /* 0x000fe40007810000 */
[----:B------:R-:W-:Y:S02]  /*17ae0*/  FSEL R161, R161, RZ, P2 ;  /* 0x000000ffa1a17208 */ /* 0x000fe40001000000 */
[----:B------:R-:W-:Y:S02]  /*17af0*/  FMNMX.FTZ R121, R12, R121, !PT ;  /* 0x000000790c797209 */ /* 0x000fe40007810000 */
[----:B------:R-:W-:Y:S01]  /*17b00*/  FSEL R151, R151, -INF , !P3 ;  /* 0xff80000097977808 */ /* 0x000fe20005800000 */
        /* <DEDUP_REMOVED lines=10> */
[----:B------:R-:W-:Y:S01]  /*17bb0*/  MUFU.EX2 R13, R13 ;  /* 0x0000000d000d7308 */ /* 0x000fe20000000800 */
[----:B------:R-:W-:Y:S01]  /*17bc0*/  FSEL R20, R157, -INF , !P6 ;  /* 0xff8000009d147808 */ /* 0x000fe20007000000 */
[--C-:B------:R-:W-:Y:S01]  /*17bd0*/  FFMA.FTZ R190, R120, UR10, -R161.reuse ;  /* 0x0000000a78be7c23 */ /* 0x100fe200080108a1 */
[----:B------:R-:W-:Y:S01]  /*17be0*/  FMNMX.FTZ R3, R123, R0, !PT ;  /* 0x000000007b037209 */ /* 0x000fe20007810000 */
[--C-:B------:R-:W-:Y:S01]  /*17bf0*/  FFMA.FTZ R121, R167, UR10, -R161.reuse ;  /* 0x0000000aa7797c23 */ /* 0x100fe200080108a1 */
[----:B------:R-:W-:Y:S01]  /*17c00*/  FSEL R159, R4, RZ, P2 ;  /* 0x000000ff049f7208 */ /* 0x000fe20001000000 */
        /* <DEDUP_REMOVED lines=27> */
[----:B------:R-:W-:-:S02]  /*17dc0*/  FFMA.FTZ R161, R162, UR10, -R161 ;  /* 0x0000000aa2a17c23 */ /* 0x000fc400080108a1 */
        /* <DEDUP_REMOVED lines=27> */
[----:B------:R-:W-:-:S03]  /*17f80*/  FADD.FTZ R0, -R159, R10 ;  /* 0x0000000a9f007221 */ /* 0x000fc60000010100 */
[C---:B------:R-:W-:Y:S01]  /*17f90*/  FSETP.NEU.FTZ.AND P2, PT, R3.reuse, -INF , PT ;  /* 0xff8000000300780b */ /* 0x040fe20003f5d000 */
[----:B------:R-:W-:Y:S01]  /*17fa0*/  FMUL.FTZ R134, R3, UR10 ;  /* 0x0000000a03867c20 */ /* 0x000fe20008410000 */
[----:B------:R-:W-:Y:S01]  /*17fb0*/  FMUL.FTZ R0, R0, UR10 ;  /* 0x0000000a00007c20 */ /* 0x000fe20008410000 */
        /* <DEDUP_REMOVED lines=8> */
[--C-:B------:R-:W-:Y:S01]  /*18040*/  FFMA.FTZ R185, R122, UR10, -R134.reuse ;  /* 0x0000000a7ab97c23 */ /* 0x100fe20008010886 */
        /* <DEDUP_REMOVED lines=8> */
[--C-:B------:R-:W-:Y:S01]  /*180d0*/  FFMA.FTZ R183, R132, UR10, -R134.reuse ;  /* 0x0000000a84b77c23 */ /* 0x100fe20008010886 */
[----:B------:R-:W-:Y:S01]  /*180e0*/  MUFU.EX2 R10, R10 ;  /* 0x0000000a000a7308 */ /* 0x000fe20000000800 */
[----:B0-----:R-:W-:Y:S01]  /*180f0*/  FFMA.FTZ R11, R0, R8, R13 ;  /* 0x00000008000b7223 */ /* 0x001fe2000001000d */
[--C-:B------:R-:W-:Y:S01]  /*18100*/  FFMA.FTZ R124, R133, UR10, -R134.reuse ;  /* 0x0000000a857c7c23 */ /* 0x100fe20008010886 */
[--C-:B------:R-:W-:Y:S01]  /*18110*/  FFMA.FTZ R177, R136, UR10, -R134.reuse ;  /* 0x0000000a88b17c23 */ /* 0x100fe20008010886 */
[--C-:B------:R-:W-:Y:S01]  /*18120*/  FFMA.FTZ R126, R137, UR10, -R134.reuse ;  /* 0x0000000a897e7c23 */ /* 0x100fe20008010886 */
        /* <DEDUP_REMOVED lines=10> */
[----:B------:R-:W-:Y:S01]  /*181d0*/  FFMA.FTZ R155, R155, UR10, -R134 ;  /* 0x0000000a9b9b7c23 */ /* 0x000fe20008010886 */
[----:B------:R-:W1:Y:S01]  /*181e0*/  MUFU.EX2 R191, R191 ;  /* 0x000000bf00bf7308 */ /* 0x000e620000000800 */
[----:B------:R-:W-:Y:S01]  /*181f0*/  FADD.FTZ R8, R184, R11 ;  /* 0x0000000bb8087221 */ /* 0x000fe20000010000 */
[----:B------:R-:W-:Y:S01]  /*18200*/  IMAD.U32 R15, RZ, RZ, UR11 ;  /* 0x0000000bff0f7e24 */ /* 0x000fe2000f8e00ff */
[----:B------:R-:W-:Y:S01]  /*18210*/  ISETP.GT.AND P2, PT, R9, UR4, PT ;  /* 0x0000000409007c0c */ /* 0x000fe2000bf44270 */
[----:B------:R-:W-:Y:S01]  /*18220*/  UMOV UR4, UR38 ;  /* 0x0000002600047c82 */ /* 0x000fe20008000000 */
[----:B------:R-:W-:Y:S01]  /*18230*/  FADD.FTZ R11, R21, R8 ;  /* 0x00000008150b7221 */ /* 0x000fe20000010000 */
[----:B------:R-:W-:Y:S01]  /*18240*/  @!P1 VIADD R15, R15, 0x30860 ;  /* 0x000308600f0f9836 */ /* 0x000fe20000000000 */
[----:B------:R-:W-:Y:S01]  /*18250*/  F2FP.BF16.F32.PACK_AB R188, R188, R13 ;  /* 0x0000000dbcbc723e */ /* 0x000fe200000010ff */
[----:B------:R-:W2:Y:S01]  /*18260*/  MUFU.EX2 R12, R12 ;  /* 0x0000000c000c7308 */ /* 0x000ea20000000800 */
[----:B0-----:R-:W-:Y:S01]  /*18270*/  FFMA.FTZ R5, R2, R5, R189 ;  /* 0x0000000502057223 */ /* 0x001fe200000100bd */
[----:B------:R-:W-:Y:S01]  /*18280*/  FADD.FTZ R130, R186, R11 ;  /* 0x0000000bba827221 */ /* 0x000fe20000010000 */
[----:B------:R-:W-:Y:S01]  /*18290*/  F2FP.BF16.F32.PACK_AB R189, R10, R189 ;  /* 0x000000bd0abd723e */ /* 0x000fe200000010ff */
[----:B------:R-:W-:-:S02]  /*182a0*/  VIADD R9, R9, 0xffffffff ;  /* 0xffffffff09097836 */ /* 0x000fc40000000000 */
[----:B------:R-:W-:Y:S01]  /*182b0*/  FADD.FTZ R8, R10, R5 ;  /* 0x000000050a087221 */ /* 0x000fe20000010000 */
[----:B------:R-:W-:Y:S01]  /*182c0*/  FADD.FTZ R11, R125, R130 ;  /* 0x000000827d0b7221 */ /* 0x000fe20000010000 */
[----:B------:R-:W-:Y:S01]  /*182d0*/  @!P1 PRMT R15, RZ, 0x654, R15 ;  /* 0x00000654ff0f9816 */ /* 0x000fe2000000000f */
[----:B------:R-:W0:Y:S01]  /*182e0*/  MUFU.EX2 R185, R185 ;  /* 0x000000b900b97308 */ /* 0x000e220000000800 */
[----:B-1----:R-:W-:Y:S01]  /*182f0*/  FADD.FTZ R5, R191, R8 ;  /* 0x00000008bf057221 */ /* 0x002fe20000010000 */
[----:B------:R-:W-:Y:S01]  /*18300*/  FADD.FTZ R130, R180, R11 ;  /* 0x0000000bb4827221 */ /* 0x000fe20000010000 */
[----:B------:R1:W-:Y:S01]  /*18310*/  @!P1 SYNCS.ARRIVE.TRANS64.RED.A1T0 RZ, [R15+URZ], RZ ;  /* 0x000000ff0fff99a7 */ /* 0x0003e2000810043f */
[----:B------:R-:W-:Y:S02]  /*18320*/  F2FP.BF16.F32.PACK_AB R190, R121, R190 ;  /* 0x000000be79be723e */ /* 0x000fe400000010ff */
[----:B------:R-:W-:Y:S01]  /*18330*/  FADD.FTZ R11, R129, R130 ;  /* 0x00000082810b7221 */ /* 0x000fe20000010000 */
[----:B------:R-:W-:Y:S01]  /*18340*/  FFMA.FTZ R130, R145, UR10, -R134 ;  /* 0x0000000a91827c23 */ /* 0x000fe20008010886 */
[----:B------:R-:W3:Y:S01]  /*18350*/  MUFU.EX2 R14, R14 ;  /* 0x0000000e000e7308 */ /* 0x000ee20000000800 */
[----:B--2---:R-:W-:Y:S01]  /*18360*/  FADD.FTZ R8, R12, R5 ;  /* 0x000000050c087221 */ /* 0x004fe20000010000 */
[----:B------:R-:W-:Y:S01]  /*18370*/  FADD.FTZ R132, R182, R11 ;  /* 0x0000000bb6847221 */ /* 0x000fe20000010000 */
[----:B------:R-:W-:-:S02]  /*18380*/  F2FP.BF16.F32.PACK_AB R184, R21, R184 ;  /* 0x000000b815b8723e */ /* 0x000fc400000010ff */
[----:B------:R-:W-:Y:S01]  /*18390*/  F2FP.BF16.F32.PACK_AB R186, R125, R186 ;  /* 0x000000ba7dba723e */ /* 0x000fe200000010ff */
[----:B------:R-:W-:Y:S01]  /*183a0*/  FADD.FTZ R11, R135, R132 ;  /* 0x00000084870b7221 */ /* 0x000fe20000010000 */
[----:B------:R-:W-:Y:S01]  /*183b0*/  F2FP.BF16.F32.PACK_AB R180, R129, R180 ;  /* 0x000000b481b4723e */ /* 0x000fe200000010ff */
[----:B------:R-:W2:Y:S01]  /*183c0*/  MUFU.EX2 R187, R187 ;  /* 0x000000bb00bb7308 */ /* 0x000ea20000000800 */
[----:B0-----:R-:W-:Y:S01]  /*183d0*/  FADD.FTZ R5, R185, R8 ;  /* 0x00000008b9057221 */ /* 0x001fe20000010000 */
[----:B------:R-:W-:Y:S01]  /*183e0*/  FADD.FTZ R132, R176, R11 ;  /* 0x0000000bb0847221 */ /* 0x000fe20000010000 */
[----:B------:R-:W-:Y:S02]  /*183f0*/  F2FP.BF16.F32.PACK_AB R182, R135, R182 ;  /* 0x000000b687b6723e */ /* 0x000fe400000010ff */
[C---:B------:R-:W-:Y:S01]  /*18400*/  F2FP.BF16.F32.PACK_AB R176, R139.reuse, R176 ;  /* 0x000000b08bb0723e */ /* 0x040fe200000010ff */
[----:B------:R-:W-:Y:S01]  /*18410*/  FADD.FTZ R11, R139, R132 ;  /* 0x000000848b0b7221 */ /* 0x000fe20000010000 */
[--C-:B------:R-:W-:Y:S01]  /*18420*/  FFMA.FTZ R132, R153, UR10, -R134.reuse ;  /* 0x0000000a99847c23 */ /* 0x100fe20008010886 */
[----:B------:R-:W0:Y:S01]  /*18430*/  MUFU.EX2 R120, R120 ;  /* 0x0000007800787308 */ /* 0x000e220000000800 */
[----:B---3--:R-:W-:Y:S01]  /*18440*/  FADD.FTZ R8, R14, R5 ;  /* 0x000000050e087221 */ /* 0x008fe20000010000 */
[----:B------:R-:W-:Y:S01]  /*18450*/  FADD.FTZ R136, R178, R11 ;  /* 0x0000000bb2887221 */ /* 0x000fe20000010000 */
[----:B------:R-:W-:Y:S01]  /*18460*/  FFMA.FTZ R134, R20, UR10, -R134 ;  /* 0x0000000a14867c23 */ /* 0x000fe20008010886 */
[----:B------:R-:W-:-:S02]  /*18470*/  F2FP.BF16.F32.PACK_AB R178, R143, R178 ;  /* 0x000000b28fb2723e */ /* 0x000fc400000010ff */
[----:B------:R-:W-:Y:S01]  /*18480*/  FADD.FTZ R11, R143, R136 ;  /* 0x000000888f0b7221 */ /* 0x000fe20000010000 */
[----:B------:R-:W-:Y:S01]  /*18490*/  F2FP.BF16.F32.PACK_AB R191, R12, R191 ;  /* 0x000000bf0cbf723e */ /* 0x000fe200000010ff */
[----:B------:R-:W3:Y:S01]  /*184a0*/  MUFU.EX2 R181, R181 ;  /* 0x000000b500b57308 */ /* 0x000ee20000000800 */
[----:B--2---:R-:W-:Y:S01]  /*184b0*/  FADD.FTZ R5, R187, R8 ;  /* 0x00000008bb057221 */ /* 0x004fe20000010000 */
[----:B------:R-:W-:Y:S01]  /*184c0*/  FADD.FTZ R136, R172, R11 ;  /* 0x0000000bac887221 */ /* 0x000fe20000010000 */
[C---:B------:R-:W-:Y:S02]  /*184d0*/  F2FP.BF16.F32.PACK_AB R172, R147.reuse, R172 ;  /* 0x000000ac93ac723e */ /* 0x040fe400000010ff */
[----:B------:R-:W-:Y:S01]  /*184e0*/  F2FP.BF16.F32.PACK_AB R185, R14, R185 ;  /* 0x000000b90eb9723e */ /* 0x000fe200000010ff */
[----:B------:R-:W-:Y:S02]  /*184f0*/  FADD.FTZ R11, R147, R136 ;  /* 0x00000088930b7221 */ /* 0x000fe40000010000 */
[----:B------:R-:W2:Y:S01]  /*18500*/  MUFU.EX2 R122, R122 ;  /* 0x0000007a007a7308 */ /* 0x000ea20000000800 */
[C---:B0-----:R-:W-:Y:S01]  /*18510*/  FADD.FTZ R8, R120.reuse, R5 ;  /* 0x0000000578087221 */ /* 0x041fe20000010000 */
[----:B------:R-:W-:-:S06]  /*18520*/  F2FP.BF16.F32.PACK_AB R187, R120, R187 ;  /* 0x000000bb78bb723e */ /* 0x000fcc00000010ff */
[----:B------:R-:W0:Y:S01]  /*18530*/  MUFU.EX2 R183, R183 ;  /* 0x000000b700b77308 */ /* 0x000e220000000800 */
[----:B---3--:R-:W-:-:S07]  /*18540*/  FADD.FTZ R5, R181, R8 ;  /* 0x00000008b5057221 */ /* 0x008fce0000010000 */
[----:B------:R-:W3:Y:S01]  /*18550*/  MUFU.EX2 R124, R124 ;  /* 0x0000007c007c7308 */ /* 0x000ee20000000800 */
[C---:B--2---:R-:W-:Y:S01]  /*18560*/  FADD.FTZ R8, R122.reuse, R5 ;  /* 0x000000057a087221 */ /* 0x044fe20000010000 */
[----:B------:R-:W-:-:S06]  /*18570*/  F2FP.BF16.F32.PACK_AB R181, R122, R181 ;  /* 0x000000b57ab5723e */ /* 0x000fcc00000010ff */
[----:B------:R-:W2:Y:S01]  /*18580*/  MUFU.EX2 R177, R177 ;  /* 0x000000b100b17308 */ /* 0x000ea20000000800 */
[----:B0-----:R-:W-:-:S07]  /*18590*/  FADD.FTZ R5, R183, R8 ;  /* 0x00000008b7057221 */ /* 0x001fce0000010000 */
[----:B------:R-:W0:Y:S01]  /*185a0*/  MUFU.EX2 R126, R126 ;  /* 0x0000007e007e7308 */ /* 0x000e220000000800 */
[C---:B---3--:R-:W-:Y:S01]  /*185b0*/  FADD.FTZ R8, R124.reuse, R5 ;  /* 0x000000057c087221 */ /* 0x048fe20000010000 */
[----:B------:R-:W-:-:S06]  /*185c0*/  F2FP.BF16.F32.PACK_AB R183, R124, R183 ;  /* 0x000000b77cb7723e */ /* 0x000fcc00000010ff */
[----:B------:R-:W3:Y:S01]  /*185d0*/  MUFU.EX2 R179, R179 ;  /* 0x000000b300b37308 */ /* 0x000ee20000000800 */
[----:B--2---:R-:W-:-:S07]  /*185e0*/  FADD.FTZ R5, R177, R8 ;  /* 0x00000008b1057221 */ /* 0x004fce0000010000 */
        /* <DEDUP_REMOVED lines=16> */
[----:B0-----:R-:W-:-:S07]  /*186f0*/  FADD.FTZ R5, R175, R8 ;  /* 0x00000008af057221 */ /* 0x001fce0000010000 */
[----:B------:R-:W0:Y:S01]  /*18700*/  MUFU.EX2 R168, R168 ;  /* 0x000000a800a87308 */ /* 0x000e220000000800 */
[C---:B---3--:R-:W-:Y:S01]  /*18710*/  FADD.FTZ R11, R157.reuse, R136 ;  /* 0x000000889d0b7221 */ /* 0x048fe20000010000 */
[----:B------:R-:W-:-:S06]  /*18720*/  F2FP.BF16.F32.PACK_AB R174, R157, R174 ;  /* 0x000000ae9dae723e */ /* 0x000fcc00000010ff */
[----:B------:R-:W3:Y:S01]  /*18730*/  MUFU.EX2 R169, R169 ;  /* 0x000000a900a97308 */ /* 0x000ee20000000800 */
[C---:B--2---:R-:W-:Y:S01]  /*18740*/  FADD.FTZ R10, R20.reuse, R5 ;  /* 0x00000005140a7221 */ /* 0x044fe20000010000 */
[----:B------:R-:W-:-:S06]  /*18750*/  F2FP.BF16.F32.PACK_AB R175, R20, R175 ;  /* 0x000000af14af723e */ /* 0x000fcc00000010ff */
[----:B------:R-:W2:Y:S01]  /*18760*/  MUFU.EX2 R163, R163 ;  /* 0x000000a300a37308 */ /* 0x000ea20000000800 */
[----:B0-----:R-:W-:-:S07]  /*18770*/  FADD.FTZ R136, R168, R11 ;  /* 0x0000000ba8887221 */ /* 0x001fce0000010000 */
[----:B------:R-:W0:Y:S01]  /*18780*/  MUFU.EX2 R132, R132 ;  /* 0x0000008400847308 */ /* 0x000e220000000800 */
[----:B---3--:R-:W-:Y:S01]  /*18790*/  FADD.FTZ R5, R169, R10 ;  /* 0x0000000aa9057221 */ /* 0x008fe20000010000 */
[----:B------:R-:W-:-:S06]  /*187a0*/  IMAD.MOV.U32 R10, RZ, RZ, R4 ;  /* 0x000000ffff0a7224 */ /* 0x000fcc00078e0004 */
[----:B------:R-:W3:Y:S01]  /*187b0*/  MUFU.EX2 R170, R170 ;  /* 0x000000aa00aa7308 */ /* 0x000ee20000000800 */
[C---:B--2---:R-:W-:Y:S01]  /*187c0*/  FADD.FTZ R11, R163.reuse, R136 ;  /* 0x00000088a30b7221 */ /* 0x044fe20000010000 */
[----:B------:R-:W-:-:S06]  /*187d0*/  F2FP.BF16.F32.PACK_AB R168, R163, R168 ;  /* 0x000000a8a3a8723e */ /* 0x000fcc00000010ff */
[----:B------:R-:W2:Y:S01]  /*187e0*/  MUFU.EX2 R138, R155 ;  /* 0x0000009b008a7308 */ /* 0x000ea20000000800 */
[C---:B0-----:R-:W-:Y:S01]  /*187f0*/  FADD.FTZ R5, R132.reuse, R5 ;  /* 0x0000000584057221 */ /* 0x041fe20000010000 */
[----:B------:R-:W-:-:S06]  /*18800*/  F2FP.BF16.F32.PACK_AB R169, R132, R169 ;  /* 0x000000a984a9723e */ /* 0x000fcc00000010ff */
[----:B------:R-:W0:Y:S01]  /*18810*/  MUFU.EX2 R159, R161 ;  /* 0x000000a1009f7308 */ /* 0x000e220000000800 */
[----:B---3--:R-:W-:Y:S01]  /*18820*/  FADD.FTZ R136, R170, R11 ;  /* 0x0000000baa887221 */ /* 0x008fe20000010000 */
[----:B------:R-:W-:-:S06]  /*18830*/  IMAD.MOV.U32 R11, RZ, RZ, R3 ;  /* 0x000000ffff0b7224 */ /* 0x000fcc00078e0003 */
[----:B------:R-:W3:Y:S01]  /*18840*/  MUFU.EX2 R134, R134 ;  /* 0x0000008600867308 */ /* 0x000ee20000000800 */
[----:B--2---:R-:W-:Y:S01]  /*18850*/  FADD.FTZ R5, R138, R5 ;  /* 0x000000058a057221 */ /* 0x004fe20000010000 */
[C---:B0-----:R-:W-:Y:S01]  /*18860*/  FADD.FTZ R8, R159.reuse, R136 ;  /* 0x000000889f087221 */ /* 0x041fe20000010000 */
[----:B------:R-:W-:Y:S02]  /*18870*/  F2FP.BF16.F32.PACK_AB R170, R159, R170 ;  /* 0x000000aa9faa723e */ /* 0x000fe400000010ff */
[C---:B---3--:R-:W-:Y:S01]  /*18880*/  FADD.FTZ R5, R134.reuse, R5 ;  /* 0x0000000586057221 */ /* 0x048fe20000010000 */
[----:B------:R-:W-:Y:S01]  /*18890*/  F2FP.BF16.F32.PACK_AB R171, R134, R138 ;  /* 0x0000008a86ab723e */ /* 0x000fe200000010ff */
[----:B-1----:R-:W-:Y:S06]  /*188a0*/  @P2 BRA `(.L_x_5265) ;  /* 0xffffffc800b02947 */ /* 0x002fec000383ffff */
.L_x_5248:
        /* <DEDUP_REMOVED lines=99> */
.L_x_5266:
[----:B------:R-:W-:Y:S01]  /*18ee0*/  ULEA UR5, UR38, UR39, 0x3 ;  /* 0x0000002726057291 */ /* 0x000fe2000f8e183f */
[----:B------:R-:W-:-:S05]  /*18ef0*/  IMAD.U32 R0, RZ, RZ, UR60 ;  /* 0x0000003cff007e24 */ /* 0x000fca000f8e00ff */
[----:B------:R-:W-:-:S04]  /*18f00*/  SHF.L.U32 R0, R0, 0x1f, RZ ;  /* 0x0000001f00007819 */ /* 0x000fc800000006ff */
[----:B------:R0:W1:Y:S01]  /*18f10*/  SYNCS.PHASECHK.TRANS64.TRYWAIT P2, [UR5+0x30850], R0 ;  /* 0x03085000ff0075a7 */ /* 0x0000620008040145 */
[----:B------:R-:W-:Y:S05]  /*18f20*/  @!P0 BRA `(.L_x_5267) ;  /* 0x0000000000048947 */ /* 0x000fea0003800000 */
[----:B------:R-:W-:Y:S01]  /*18f30*/  BPT.TRAP 0x1 ;  /* 0x000000040000795c */ /* 0x000fe20000300000 */
.L_x_5267:
[----:B-1----:R-:W-:Y:S05]  /*18f40*/  @P2 BRA `(.L_x_5268) ;  /* 0x0000000000082947 */ /* 0x002fea0003800000 */
[----:B------:R-:W1:Y:S02]  /*18f50*/  SYNCS.PHASECHK.TRANS64.TRYWAIT P0, [UR5+0x30850], R0 ;  /* 0x03085000ff0075a7 */ /* 0x000e640008000145 */
[----:B-1----:R-:W-:Y:S05]  /*18f60*/  @!P0 BRA `(.L_x_5269) ;  /* 0x000000c400e08947 */ /* 0x002fea0003800000 */
.L_x_5268:
[----:B------:R-:W-:Y:S01]  /*18f70*/  UIADD3 UR39, UR39, 0x400, URZ ;  /* 0x0000040027277890 */ /* 0x000fe2000fffe03f */
[----:B------:R-:W-:Y:S01]  /*18f80*/  WARPGROUP.ARRIVE ;  /* 0x00000000000079c5 */ /* 0x000fe20000000000 */
[----:B------:R-:W-:Y:S01]  /*18f90*/  UMOV UR7, 0x40000040 ;  /* 0x4000004000077882 */ /* 0x000fe20000000000 */
[----:B-1----:R-:W0:Y:S01]  /*18fa0*/  SHFL.BFLY PT, R7, R8, 0x2, 0x1f ;  /* 0x0c401f0008077f89 */ /* 0x002e2200000e0000 */
[----:B------:R-:W-:Y:S01]  /*18fb0*/  USHF.R.U32.HI UR39, URZ, 0x4, UR39 ;  /* 0x000000043f277899 */ /* 0x000fe20008011627 */
[----:B------:R-:W-:Y:S01]  /*18fc0*/  R2UR UR8, R218 ;  /* 0x00000000da0872ca */ /* 0x000fe200000e0000 */
[----:B------:R-:W-:Y:S01]  /*18fd0*/  IMAD.U32 R12, RZ, RZ, UR5 ;  /* 0x00000005ff0c7e24 */ /* 0x000fe2000f8e00ff */
[----:B------:R-:W1:Y:S01]  /*18fe0*/  SHFL.BFLY PT, R2, R5, 0x2, 0x1f ;  /* 0x0c401f0005027f89 */ /* 0x000e6200000e0000 */
[----:B------:R-:W-:Y:S01]  /*18ff0*/  ULOP3.LUT UR39, UR39, 0x3fff, URZ, 0xc0, !UPT ;  /* 0x00003fff27277892 */ /* 0x000fe2000f8ec03f */
[----:B------:R-:W-:-:S03]  /*19000*/  IMAD.U32 R13, RZ, RZ, UR10 ;  /* 0x0000000aff0d7e24 */ /* 0x000fc6000f8e00ff */
        /* <DEDUP_REMOVED lines=12> */
[----:B------:R-:W-:Y:S01]  /*190d0*/  IMAD.U32 R5, RZ, RZ, UR10 ;  /* 0x0000000aff057e24 */ /* 0x000fe2000f8e00ff */
[----:B------:R-:W0:Y:S01]  /*190e0*/  SHFL.BFLY PT, R7, R0, 0x1, 0x1f ;  /* 0x0c201f0000077f89 */ /* 0x000e2200000e0000 */
[----:B------:R-:W-:-:S03]  /*190f0*/  USEL UR38, UR38, URZ, UP0 ;  /* 0x0000003f26267287 */ /* 0x000fc60008000000 */
[----:B------:R-:W1:Y:S01]  /*19100*/  SHFL.BFLY PT, R9, R2, 0x1, 0x1f ;  /* 0x0c201f0002097f89 */ /* 0x000e6200000e0000 */
[----:B0-----:R-:W-:Y:S01]  /*19110*/  FADD.FTZ R10, R0, R7 ;  /* 0x00000007000a7221 */ /* 0x001fe20000010000 */
[----:B------:R-:W-:Y:S02]  /*19120*/  IMAD.MOV.U32 R7, RZ, RZ, RZ ;  /* 0x000000ffff077224 */ /* 0x000fe400078e00ff */
[----:B------:R-:W-:Y:S02]  /*19130*/  IMAD.MOV.U32 R0, RZ, RZ, -0x800000 ;  /* 0xff800000ff007424 */ /* 0x000fe400078e00ff */
[----:B-1----:R-:W-:Y:S01]  /*19140*/  FADD.FTZ R11, R2, R9 ;  /* 0x00000009020b7221 */ /* 0x002fe20000010000 */
[----:B------:R-:W-:Y:S01]  /*19150*/  FSETP.NE.FTZ.AND P0, PT, R10, RZ, PT ;  /* 0x000000ff0a00720b */ /* 0x000fe20003f15000 */
[----:B------:R-:W-:Y:S02]  /*19160*/  IMAD.MOV.U32 R9, RZ, RZ, RZ ;  /* 0x000000ffff097224 */ /* 0x000fe400078e00ff */
[----:B------:R-:W-:Y:S01]  /*19170*/  IMAD.MOV.U32 R2, RZ, RZ, -0x800000 ;  /* 0xff800000ff027424 */ /* 0x000fe200078e00ff */
[----:B------:R-:W-:-:S09]  /*19180*/  FSETP.NE.FTZ.AND P2, PT, R11, RZ, PT ;  /* 0x000000ff0b00720b */ /* 0x000fd20003f55000 */
[----:B------:R-:W0:Y:S01]  /*19190*/  @P0 MUFU.LG2 R6, R10 ;  /* 0x0000000a00060308 */ /* 0x000e220000000c00 */
[----:B------:R-:W-:-:S03]  /*191a0*/  @P0 FMUL.FTZ R5, R5, 0.69314718246459960938 ;  /* 0x3f31721805050820 */ /* 0x000fc60000410000 */
[----:B------:R-:W-:-:S04]  /*191b0*/  @P2 FMUL.FTZ R13, R13, 0.69314718246459960938 ;  /* 0x3f3172180d0d2820 */ /* 0x000fc80000410000 */
[----:B------:R-:W1:Y:S08]  /*191c0*/  @P2 MUFU.LG2 R8, R11 ;  /* 0x0000000b00082308 */ /* 0x000e700000000c00 */
[----:B------:R2:W3:Y:S01]  /*191d0*/  @P0 MUFU.RCP R9, R10 ;  /* 0x0000000a00090308 */ /* 0x0004e20000001000 */
[----:B0-----:R-:W-:-:S04]  /*191e0*/  @P0 FMUL.FTZ R6, R6, 0.69314718246459960938 ;  /* 0x3f31721806060820 */ /* 0x001fc80000410000 */
[----:B------:R-:W-:Y:S01]  /*191f0*/  @P0 FFMA.FTZ R0, R5, R4, R6 ;  /* 0x0000000405000223 */ /* 0x000fe20000010006 */
[----:B------:R-:W-:Y:S02]  /*19200*/  PLOP3.LUT P0, PT, PT, PT, PT, 0x8, 0x0 ;  /* 0x000000000000781c */ /* 0x000fe40003f0e170 */
[----:B------:R0:W4:Y:S01]  /*19210*/  @P2 MUFU.RCP R7, R11 ;  /* 0x0000000b00072308 */ /* 0x0001220000001000 */
[----:B--2---:R-:W-:Y:S02]  /*19220*/  @!P1 VIADD R10, R12, 0x30860 ;  /* 0x000308600c0a9836 */ /* 0x004fe40000000000 */
[----:B-1----:R-:W-:-:S04]  /*19230*/  @P2 FMUL.FTZ R8, R8, 0.69314718246459960938 ;  /* 0x3f31721808082820 */ /* 0x002fc80000410000 */
[----:B------:R-:W-:Y:S01]  /*19240*/  @P2 FFMA.FTZ R2, R13, R3, R8 ;  /* 0x000000030d022223 */ /* 0x000fe20000010008 */
[----:B0-----:R-:W-:Y:S01]  /*19250*/  @!P1 PRMT R11, RZ, 0x654, R10 ;  /* 0x00000654ff0b9816 */ /* 0x001fe2000000000a */
        /* <DEDUP_REMOVED lines=27> */
[-C--:B---3--:R-:W-:Y:S01]  /*19410*/  FMUL.FTZ R6, R28, R9.reuse ;  /* 0x000000091c067220 */ /* 0x088fe20000410000 */
        /* <DEDUP_REMOVED lines=96> */
.L_x_5147:
[----:B------:R-:W0:Y:S08]  /*19a20*/  S2UR UR4, SR_CgaCtaId ;  /* 0x00000000000479c3 */ /* 0x000e300000008800 */
[----:B------:R-:W-:Y:S06]  /*19a30*/  BAR.SYNC.DEFER_BLOCKING 0x5, 0x180 ;  /* 0x0146000000007b1d */ /* 0x000fec0000010000 */
[----:B------:R-:W-:Y:S01]  /*19a40*/  UMOV UR39, 0x400 ;  /* 0x0000040000277882 */ /* 0x000fe20000000000 */
[----:B------:R-:W-:Y:S01]  /*19a50*/  BSSY B0, `(.L_x_5270) ;  /* 0x000027f000007945 */ /* 0x000fe20003800000 */
[----:B0-----:R-:W-:-:S09]  /*19a60*/  ULEA UR39, UR4, UR39, 0x18 ;  /* 0x0000002704277291 */ /* 0x001fd2000f8ec03f */
[----:B------:R-:W0:Y:S02]  /*19a70*/  LDS.128 R24, [UR39+0x308d0] ;  /* 0x0308d027ff187984 */ /* 0x000e240008000c00 */
[----:B0-----:R-:W-:Y:S02]  /*19a80*/  R2UR UR5, R25 ;  /* 0x00000000190572ca */ /* 0x001fe400000e0000 */
[----:B------:R-:W-:Y:S01]  /*19a90*/  R2UR UR42, R26 ;  /* 0x000000001a2a72ca */ /* 0x000fe200000e0000 */
[----:B------:R-:W-:Y:S06]  /*19aa0*/  BAR.ARV 0x4, 0x180 ;  /* 0x0106000000007b1d */ /* 0x000fec0000002000 */
[----:B------:R-:W-:Y:S08]  /*19ab0*/  @P0 BRA `(.L_x_5271) ;  /* 0x0000001800a80947 */ /* 0x000ff00003800000 */
[----:B------:R-:W2:Y:S01]  /*19ac0*/  LDL R7, [R1+0x2ec] ;  /* 0x0002ec0001077983 */ /* 0x000ea20000100800 */
[----:B------:R-:W0:Y:S01]  /*19ad0*/  S2UR UR4, SR_SWINHI ;  /* 0x00000000000479c3 */ /* 0x000e220000002f00 */
[----:B------:R-:W-:Y:S01]  /*19ae0*/  F2FP.BF16.F32.PACK_AB R4, R5, R4 ;  /* 0x000000040504723e */ /* 0x000fe200000010ff */
[----:B------:R-:W-:Y:S01]  /*19af0*/  ULDC.64 UR8, c[0x0][0x208] ;  /* 0x0000820000087ab9 */ /* 0x000fe20000000a00 */
        /* <DEDUP_REMOVED lines=11> */
[----:B------:R-:W-:Y:S01]  /*19bb0*/  UMOV UR6, UR39 ;  /* 0x0000002700067c82 */ /* 0x000fe20008000000 */
[----:B0-----:R-:W-:Y:S01]  /*19bc0*/  UMOV UR7, UR4 ;  /* 0x0000000400077c82 */ /* 0x001fe20008000000 */
[----:B------:R-:W-:Y:S02]  /*19bd0*/  IMAD.U32 R18, RZ, RZ, UR6 ;  /* 0x00000006ff127e24 */ /* 0x000fe4000f8e00ff */
[----:B------:R-:W-:Y:S01]  /*19be0*/  IMAD.U32 R19, RZ, RZ, UR7 ;  /* 0x00000007ff137e24 */ /* 0x000fe2000f8e00ff */
[----:B------:R-:W-:Y:S01]  /*19bf0*/  BAR.SYNC.DEFER_BLOCKING 0x1, 0x100 ;  /* 0x0044000000007b1d */ /* 0x000fe20000010000 */
[----:B--2---:R-:W-:-:S03]  /*19c00*/  IMAD.WIDE R70, R7, 0x2, R18 ;  /* 0x0000000207467825 */ /* 0x004fc600078e0212 */
[C---:B------:R-:W-:Y:S02]  /*19c10*/  LOP3.LUT R7, R70.reuse, 0x380, RZ, 0xc0, !PT ;  /* 0x0000038046077812 */ /* 0x040fe400078ec0ff */
[C---:B------:R-:W-:Y:S02]  /*19c20*/  IADD3 R24, P2, R70.reuse, 0x20, RZ ;  /* 0x0000002046187810 */ /* 0x040fe40007f5e0ff */
[C---:B------:R-:W-:Y:S02]  /*19c30*/  IADD3 R79, P1, R70.reuse, 0x40, RZ ;  /* 0x00000040464f7810 */ /* 0x040fe40007f3e0ff */
[C---:B------:R-:W-:Y:S01]  /*19c40*/  IADD3 R133, P6, R70.reuse, 0x60, RZ ;  /* 0x0000006046857810 */ /* 0x040fe20007fde0ff */
[--C-:B------:R-:W-:Y:S01]  /*19c50*/  IMAD.X R25, RZ, RZ, R71.reuse, P2 ;  /* 0x000000ffff197224 */ /* 0x100fe200010e0647 */
[C---:B------:R-:W-:Y:S01]  /*19c60*/  IADD3 R135, P5, R70.reuse, 0x4000, RZ ;  /* 0x0000400046877810 */ /* 0x040fe20007fbe0ff */
[--C-:B------:R-:W-:Y:S01]  /*19c70*/  IMAD.X R31, RZ, RZ, R71.reuse, P1 ;  /* 0x000000ffff1f7224 */ /* 0x100fe200008e0647 */
[----:B------:R-:W-:Y:S01]  /*19c80*/  SHF.R.U64 R7, R7, 0x3, RZ ;  /* 0x0000000307077819 */ /* 0x000fe200000012ff */
        /* <DEDUP_REMOVED lines=22> */
[----:B------:R-:W-:Y:S02]  /*19df0*/  LOP3.LUT R24, R7, R24, RZ, 0x3c, !PT ;  /* 0x0000001807187212 */ /* 0x000fe400078e3cff */
[----:B------:R-:W-:Y:S02]  /*19e00*/  LOP3.LUT R26, R137, 0x380, RZ, 0xc0, !PT ;  /* 0x00000380891a7812 */ /* 0x000fe400078ec0ff */
[----:B------:R-:W-:-:S02]  /*19e10*/  LOP3.LUT R7, R42, 0x380, RZ, 0xc0, !PT ;  /* 0x000003802a077812 */ /* 0x000fc400078ec0ff */
[----:B------:R-:W-:Y:S02]  /*19e20*/  SHF.R.U64 R26, R26, 0x3, RZ ;  /* 0x000000031a1a7819 */ /* 0x000fe400000012ff */
[----:B------:R-:W-:Y:S02]  /*19e30*/  SHF.R.U64 R7, R7, 0x3, RZ ;  /* 0x0000000307077819 */ /* 0x000fe400000012ff */
[----:B------:R-:W-:Y:S02]  /*19e40*/  LOP3.LUT R34, R133, 0x380, RZ, 0xc0, !PT ;  /* 0x0000038085227812 */ /* 0x000fe400078ec0ff */
[----:B------:R-:W-:Y:S02]  /*19e50*/  LOP3.LUT R46, R26, R137, RZ, 0x3c, !PT ;  /* 0x000000891a2e7212 */ /* 0x000fe400078e3cff */
[----:B------:R-:W-:Y:S02]  /*19e60*/  LOP3.LUT R38, R135, 0x380, RZ, 0xc0, !PT ;  /* 0x0000038087267812 */ /* 0x000fe400078ec0ff */
[----:B------:R-:W-:-:S02]  /*19e70*/  LOP3.LUT R42, R7, R42, RZ, 0x3c, !PT ;  /* 0x0000002a072a7212 */ /* 0x000fc400078e3cff */
[----:B------:R-:W-:Y:S02]  /*19e80*/  MOV R26, R70 ;  /* 0x00000046001a7202 */ /* 0x000fe40000000f00 */
[----:B------:R-:W-:Y:S02]  /*19e90*/  LOP3.LUT R20, R143, 0x380, RZ, 0xc0, !PT ;  /* 0x000003808f147812 */ /* 0x000fe400078ec0ff */
[----:B------:R-:W-:Y:S02]  /*19ea0*/  LOP3.LUT R7, R66, 0x380, RZ, 0xc0, !PT ;  /* 0x0000038042077812 */ /* 0x000fe400078ec0ff */
[----:B------:R-:W-:Y:S02]  /*19eb0*/  LOP3.LUT R70, R145, 0x380, RZ, 0xc0, !PT ;  /* 0x0000038091467812 */ /* 0x000fe400078ec0ff */
[----:B------:R-:W-:Y:S02]  /*19ec0*/  SHF.R.U64 R34, R34, 0x3, RZ ;  /* 0x0000000322227819 */ /* 0x000fe400000012ff */
[----:B------:R-:W-:-:S02]  /*19ed0*/  SHF.R.U64 R38, R38, 0x3, RZ ;  /* 0x0000000326267819 */ /* 0x000fc400000012ff */
[----:B------:R-:W-:Y:S02]  /*19ee0*/  LOP3.LUT R50, R139, 0x380, RZ, 0xc0, !PT ;  /* 0x000003808b327812 */ /* 0x000fe400078ec0ff */
[----:B------:R-:W-:Y:S02]  /*19ef0*/  SHF.R.U64 R20, R20, 0x3, RZ ;  /* 0x0000000314147819 */ /* 0x000fe400000012ff */
[----:B------:R-:W-:Y:S02]  /*19f00*/  LOP3.LUT R54, R141, 0x380, RZ, 0xc0, !PT ;  /* 0x000003808d367812 */ /* 0x000fe400078ec0ff */
[----:B------:R-:W-:Y:S02]  /*19f10*/  SHF.R.U64 R29, R7, 0x3, RZ ;  /* 0x00000003071d7819 */ /* 0x000fe400000012ff */
[----:B------:R-:W-:Y:S02]  /*19f20*/  SHF.R.U64 R70, R70, 0x3, RZ ;  /* 0x0000000346467819 */ /* 0x000fe400000012ff */
[----:B------:R-:W-:-:S02]  /*19f30*/  LOP3.LUT R34, R34, R133, RZ, 0x3c, !PT ;  /* 0x0000008522227212 */ /* 0x000fc400078e3cff */
[----:B------:R-:W-:Y:S02]  /*19f40*/  F2FP.BF16.F32.PACK_AB R7, R131, R13 ;  /* 0x0000000d8307723e */ /* 0x000fe400000010ff */
[----:B------:R-:W-:Y:S02]  /*19f50*/  LOP3.LUT R38, R38, R135, RZ, 0x3c, !PT ;  /* 0x0000008726267212 */ /* 0x000fe400078e3cff */
[----:B------:R-:W-:Y:S01]  /*19f60*/  SHF.R.U64 R50, R50, 0x3, RZ ;  /* 0x0000000332327819 */ /* 0x000fe200000012ff */
[----:B------:R0:W-:Y:S01]  /*19f70*/  STSM.16.M88.4 [R26], R4 ;  /* 0x000000041a007844 */ /* 0x0001e20000000200 */
[----:B------:R-:W-:Y:S02]  /*19f80*/  LOP3.LUT R62, R20, R143, RZ, 0x3c, !PT ;  /* 0x0000008f143e7212 */ /* 0x000fe400078e3cff */
[----:B------:R-:W-:Y:S02]  /*19f90*/  MOV R76, R24 ;  /* 0x00000018004c7202 */ /* 0x000fe40000000f00 */
[----:B------:R-:W-:Y:S01]  /*19fa0*/  F2FP.BF16.F32.PACK_AB R13, R130, R15 ;  /* 0x0000000f820d723e */ /* 0x000fe200000010ff */
[----:B------:R-:W1:Y:S01]  /*19fb0*/  LDC.64 R24, c[0x0][0xc00] ;  /* 0x00030000ff187b82 */ /* 0x000e620000000a00 */
[----:B------:R-:W-:-:S02]  /*19fc0*/  SHF.R.U64 R54, R54, 0x3, RZ ;  /* 0x0000000336367819 */ /* 0x000fc400000012ff */
[----:B------:R-:W-:Y:S02]  /*19fd0*/  LOP3.LUT R66, R29, R66, RZ, 0x3c, !PT ;  /* 0x000000421d427212 */ /* 0x000fe400078e3cff */
[----:B------:R-:W-:Y:S02]  /*19fe0*/  LOP3.LUT R20, R70, R145, RZ, 0x3c, !PT ;  /* 0x0000009146147212 */ /* 0x000fe400078e3cff */
[----:B------:R-:W-:Y:S02]  /*19ff0*/  MOV R71, R30 ;  /* 0x0000001e00477202 */ /* 0x000fe40000000f00 */
[----:B------:R-:W-:Y:S02]  /*1a000*/  F2FP.BF16.F32.PACK_AB R15, R129, R120 ;  /* 0x00000078810f723e */ /* 0x000fe400000010ff */
[----:B------:R-:W-:Y:S02]  /*1a010*/  MOV R70, R34 ;  /* 0x0000002200467202 */ /* 0x000fe40000000f00 */
[----:B------:R-:W-:Y:S01]  /*1a020*/  F2FP.BF16.F32.PACK_AB R29, R128, R121 ;  /* 0x00000079801d723e */ /* 0x000fe200000010ff */
[----:B------:R2:W-:Y:S01]  /*1a030*/  STSM.16.M88.4 [R76], R12 ;  /* 0x0000000c4c007844 */ /* 0x0005e20000000200 */
[----:B------:R-:W-:-:S02]  /*1a040*/  F2FP.BF16.F32.PACK_AB R30, R45, R44 ;  /* 0x0000002c2d1e723e */ /* 0x000fc400000010ff */
[----:B------:R-:W-:Y:S02]  /*1a050*/  F2FP.BF16.F32.PACK_AB R31, R127, R122 ;  /* 0x0000007a7f1f723e */ /* 0x000fe400000010ff */
[----:B------:R-:W-:Y:S02]  /*1a060*/  F2FP.BF16.F32.PACK_AB R34, R53, R52 ;  /* 0x000000343522723e */ /* 0x000fe400000010ff */
[----:B------:R-:W-:Y:S01]  /*1a070*/  F2FP.BF16.F32.PACK_AB R35, R125, R124 ;  /* 0x0000007c7d23723e */ /* 0x000fe200000010ff */
[----:B------:R3:W-:Y:S01]  /*1a080*/  STSM.16.M88.4 [R71], R28 ;  /* 0x0000001c47007844 */ /* 0x0007e20000000200 */
[----:B------:R-:W-:Y:S02]  /*1a090*/  LOP3.LUT R50, R50, R139, RZ, 0x3c, !PT ;  /* 0x0000008b32327212 */ /* 0x000fe400078e3cff */
[----:B------:R-:W-:Y:S01]  /*1a0a0*/  MOV R38, R38 ;  /* 0x0000002600267202 */ /* 0x000fe20000000f00 */
[----:B------:R4:W-:Y:S01]  /*1a0b0*/  STSM.16.M88.4 [R70], R32 ;  /* 0x0000002046007844 */ /* 0x0009e20000000200 */
[----:B0-----:R-:W-:-:S02]  /*1a0c0*/  F2FP.BF16.F32.PACK_AB R4, R57, R56 ;  /* 0x000000383904723e */ /* 0x001fc400000010ff */
[----:B------:R-:W-:Y:S02]  /*1a0d0*/  F2FP.BF16.F32.PACK_AB R5, R59, R58 ;  /* 0x0000003a3b05723e */ /* 0x000fe400000010ff */
[----:B------:R-:W-:Y:S02]  /*1a0e0*/  F2FP.BF16.F32.PACK_AB R6, R61, R60 ;  /* 0x0000003c3d06723e */ /* 0x000fe400000010ff */
[----:B------:R-:W-:Y:S02]  /*1a0f0*/  F2FP.BF16.F32.PACK_AB R7, R48, R9 ;  /* 0x000000093007723e */ /* 0x000fe400000010ff */
[----:B------:R-:W-:Y:S02]  /*1a100*/  LOP3.LUT R54, R54, R141, RZ, 0x3c, !PT ;  /* 0x0000008d36367212 */ /* 0x000fe400078e3cff */
[----:B------:R-:W-:Y:S01]  /*1a110*/  F2FP.BF16.F32.PACK_AB R9, R64, R11 ;  /* 0x0000000b4009723e */ /* 0x000fe200000010ff */
[----:B------:R-:W-:Y:S01]  /*1a120*/  STSM.16.M88.4 [R38], R4 ;  /* 0x0000000426007844 */ /* 0x000fe20000000200 */
[----:B------:R-:W-:-:S02]  /*1a130*/  MOV R42, R42 ;  /* 0x0000002a002a7202 */ /* 0x000fc40000000f00 */
[----:B------:R-:W-:Y:S02]  /*1a140*/  F2FP.BF16.F32.PACK_AB R11, R68, R40 ;  /* 0x00000028440b723e */ /* 0x000fe400000010ff */
[----:B------:R-:W-:Y:S02]  /*1a150*/  MOV R46, R46 ;  /* 0x0000002e002e7202 */ /* 0x000fe40000000f00 */
[----:B--2---:R-:W-:Y:S01]  /*1a160*/  F2FP.BF16.F32.PACK_AB R12, R73, R72 ;  /* 0x00000048490c723e */ /* 0x004fe200000010ff */
[----:B------:R-:W-:Y:S01]  /*1a170*/  STSM.16.M88.4 [R42], R8 ;  /* 0x000000082a007844 */ /* 0x000fe20000000200 */
[----:B------:R-:W-:Y:S02]  /*1a180*/  F2FP.BF16.F32.PACK_AB R13, R75, R74 ;  /* 0x0000004a4b0d723e */ /* 0x000fe400000010ff */
[----:B------:R-:W-:Y:S02]  /*1a190*/  F2FP.BF16.F32.PACK_AB R14, R77, R3 ;  /* 0x000000034d0e723e */ /* 0x000fe400000010ff */
[----:B------:R-:W-:Y:S01]  /*1a1a0*/  F2FP.BF16.F32.PACK_AB R15, R96, R78 ;  /* 0x0000004e600f723e */ /* 0x000fe200000010ff */
[----:B------:R-:W0:Y:S01]  /*1a1b0*/  LDC R3, c[0x0][0xbe8] ;  /* 0x0002fa00ff037b82 */ /* 0x000e220000000800 */
[----:B------:R-:W-:-:S02]  /*1a1c0*/  MOV R50, R50 ;  /* 0x0000003200327202 */ /* 0x000fc40000000f00 */
[----:B---3--:R-:W-:Y:S01]  /*1a1d0*/  F2FP.BF16.F32.PACK_AB R28, R81, R80 ;  /* 0x00000050511c723e */ /* 0x008fe200000010ff */
[----:B------:R2:W-:Y:S01]  /*1a1e0*/  STSM.16.M88.4 [R46], R12 ;  /* 0x0000000c2e007844 */ /* 0x0005e20000000200 */
[----:B------:R-:W-:Y:S02]  /*1a1f0*/  F2FP.BF16.F32.PACK_AB R29, R83, R82 ;  /* 0x00000052531d723e */ /* 0x000fe400000010ff */
[----:B------:R-:W-:Y:S02]  /*1a200*/  F2FP.BF16.F32.PACK_AB R30, R85, R84 ;  /* 0x00000054551e723e */ /* 0x000fe400000010ff */
[----:B------:R-:W-:Y:S02]  /*1a210*/  F2FP.BF16.F32.PACK_AB R31, R87, R86 ;  /* 0x00000056571f723e */ /* 0x000fe400000010ff */
[----:B------:R-:W-:Y:S02]  /*1a220*/  MOV R54, R54 ;  /* 0x0000003600367202 */ /* 0x000fe40000000f00 */
[----:B----4-:R-:W-:Y:S01]  /*1a230*/  F2FP.BF16.F32.PACK_AB R32, R89, R88 ;  /* 0x000000585920723e */ /* 0x010fe200000010ff */
[----:B------:R-:W-:Y:S01]  /*1a240*/  STSM.16.M88.4 [R50], R28 ;  /* 0x0000001c32007844 */ /* 0x000fe20000000200 */
[----:B------:R-:W-:-:S02]  /*1a250*/  F2FP.BF16.F32.PACK_AB R33, R91, R90 ;  /* 0x0000005a5b21723e */ /* 0x000fc400000010ff */
[----:B------:R-:W-:Y:S02]  /*1a260*/  F2FP.BF16.F32.PACK_AB R34, R93, R92 ;  /* 0x0000005c5d22723e */ /* 0x000fe400000010ff */
[----:B------:R-:W-:Y:S01]  /*1a270*/  F2FP.BF16.F32.PACK_AB R35, R95, R94 ;  /* 0x0000005e5f23723e */ /* 0x000fe200000010ff */
[----:B--2---:R-:W2:Y:S01]  /*1a280*/  LDC.64 R12, c[0x0][0xc08] ;  /* 0x00030200ff0c7b82 */ /* 0x004ea20000000a00 */
[----:B------:R-:W-:Y:S02]  /*1a290*/  MOV R62, R62 ;  /* 0x0000003e003e7202 */ /* 0x000fe40000000f00 */
[----:B------:R-:W-:Y:S01]  /*1a2a0*/  F2FP.BF16.F32.PACK_AB R38, R101, R100 ;  /* 0x000000646526723e */ /* 0x000fe200000010ff */
[----:B------:R-:W-:Y:S01]  /*1a2b0*/  STSM.16.M88.4 [R54], R32 ;  /* 0x0000002036007844 */ /* 0x000fe20000000200 */
[----:B------:R-:W-:Y:S02]  /*1a2c0*/  F2FP.BF16.F32.PACK_AB R39, R103, R102 ;  /* 0x000000666727723e */ /* 0x000fe400000010ff */
[----:B------:R-:W-:-:S02]  /*1a2d0*/  MOV R66, R66 ;  /* 0x0000004200427202 */ /* 0x000fc40000000f00 */
[----:B------:R-:W-:Y:S01]  /*1a2e0*/  F2FP.BF16.F32.PACK_AB R4, R105, R104 ;  /* 0x000000686904723e */ /* 0x000fe200000010ff */
[----:B------:R-:W-:Y:S01]  /*1a2f0*/  STSM.16.M88.4 [R62], R36 ;  /* 0x000000243e007844 */ /* 0x000fe20000000200 */
[----:B------:R-:W-:Y:S02]  /*1a300*/  F2FP.BF16.F32.PACK_AB R5, R107, R106 ;  /* 0x0000006a6b05723e */ /* 0x000fe400000010ff */
[----:B------:R-:W-:Y:S02]  /*1a310*/  F2FP.BF16.F32.PACK_AB R6, R109, R108 ;  /* 0x0000006c6d06723e */ /* 0x000fe400000010ff */
[----:B------:R-:W-:Y:S02]  /*1a320*/  F2FP.BF16.F32.PACK_AB R7, R111, R110 ;  /* 0x0000006e6f07723e */ /* 0x000fe400000010ff */
[----:B------:R-:W-:Y:S02]  /*1a330*/  MOV R26, R20 ;  /* 0x00000014001a7202 */ /* 0x000fe40000000f00 */
[----:B------:R-:W-:Y:S01]  /*1a340*/  F2FP.BF16.F32.PACK_AB R8, R113, R112 ;  /* 0x000000707108723e */ /* 0x000fe200000010ff */
[----:B------:R-:W3:Y:S01]  /*1a350*/  LDC.64 R20, c[0x0][0xc00] ;  /* 0x00030000ff147b82 */ /* 0x000ee20000000a00 */
[----:B------:R-:W-:Y:S01]  /*1a360*/  F2FP.BF16.F32.PACK_AB R9, R115, R114 ;  /* 0x000000727309723e */ /* 0x000fe200000010ff */
[----:B------:R4:W-:Y:S01]  /*1a370*/  STSM.16.M88.4 [R66], R4 ;  /* 0x0000000442007844 */ /* 0x0009e20000000200 */
[----:B------:R-:W-:-:S02]  /*1a380*/  F2FP.BF16.F32.PACK_AB R10, R117, R116 ;  /* 0x00000074750a723e */ /* 0x000fc400000010ff */
[----:B------:R-:W-:Y:S02]  /*1a390*/  F2FP.BF16.F32.PACK_AB R11, R119, R118 ;  /* 0x00000076770b723e */ /* 0x000fe400000010ff */
[----:B-1----:R-:W-:-:S03]  /*1a3a0*/  ISETP.NE.U32.AND P0, PT, R24, RZ, PT ;  /* 0x000000ff1800720c */ /* 0x002fc60003f05070 */
[----:B------:R1:W-:Y:S01]  /*1a3b0*/  STSM.16.M88.4 [R26], R8 ;  /* 0x000000081a007844 */ /* 0x0003e20000000200 */
[----:B------:R-:W-:Y:S01]  /*1a3c0*/  BAR.SYNC.DEFER_BLOCKING 0x1, 0x100 ;  /* 0x0044000000007b1d */ /* 0x000fe20000010000 */
[----:B------:R-:W-:Y:S01]  /*1a3d0*/  ISETP.NE.AND.EX P0, PT, R25, RZ, PT, P0 ;  /* 0x000000ff1900720c */ /* 0x000fe20003f05300 */
[----:B---3--:R-:W-:-:S12]  /*1a3e0*/  IMAD.WIDE R20, R209, 0x4, R20 ;  /* 0x00000004d1147825 */ /* 0x008fd800078e0214 */
[----:B------:R-:W3:Y:S01]  /*1a3f0*/  @P0 LDG.E R14, desc[UR8][R20.64] ;  /* 0x00000008140e0981 */ /* 0x000ee2000c1e1900 */
[----:B--2---:R-:W-:Y:S01]  /*1a400*/  ISETP.NE.U32.AND P2, PT, R12, RZ, PT ;  /* 0x000000ff0c00720c */ /* 0x004fe20003f45070 */
[----:B------:R-:W-:Y:S01]  /*1a410*/  ULDC UR6, c[0x0][0xa88] ;  /* 0x0002a20000067ab9 */ /* 0x000fe20000000800 */
[----:B0-----:R-:W-:Y:S01]  /*1a420*/  ISETP.NE.AND P1, PT, R3, 0x1, PT ;  /* 0x000000010300780c */ /* 0x001fe20003f25270 */
[----:B----4-:R-:W-:Y:S01]  /*1a430*/  IMAD.U32 R6, RZ, RZ, UR6 ;  /* 0x00000006ff067e24 */ /* 0x010fe2000f8e00ff */
[----:B------:R-:W-:Y:S01]  /*1a440*/  ISETP.NE.AND.EX P2, PT, R13, RZ, PT, P2 ;  /* 0x000000ff0d00720c */ /* 0x000fe20003f45320 */
[----:B------:R-:W-:-:S10]  /*1a450*/  UMOV UR4, URZ ;  /* 0x0000003f00047c82 */ /* 0x000fd40008000000 */
[----:B------:R-:W0:Y:S08]  /*1a460*/  @P1 LDC R15, c[0x0][0xbec] ;  /* 0x0002fb00ff0f1b82 */ /* 0x000e300000000800 */
[----:B------:R-:W2:Y:S08]  /*1a470*/  @P2 LDC.64 R12, c[0x0][0xc08] ;  /* 0x00030200ff0c2b82 */ /* 0x000eb00000000a00 */
[----:B------:R-:W4:Y:S01]  /*1a480*/  @P1 LDC R25, c[0x0][0xbf0] ;  /* 0x0002fc00ff191b82 */ /* 0x000f220000000800 */
[----:B--2---:R-:W-:-:S05]  /*1a490*/  @P2 IMAD.WIDE R4, R209, 0x4, R12 ;  /* 0x00000004d1042825 */ /* 0x004fca00078e020c */
[----:B------:R1:W5:Y:S01]  /*1a4a0*/  @P2 LDG.E R6, desc[UR8][R4.64] ;  /* 0x0000000804062981 */ /* 0x000362000c1e1900 */
[----:B---3--:R-:W-:Y:S01]  /*1a4b0*/  @P0 R2UR UR4, R14 ;  /* 0x000000000e0402ca */ /* 0x008fe200000e0000 */
[----:B01--4-:R-:W-:-:S14]  /*1a4c0*/  @P2 BRA `(.L_x_5272) ;  /* 0x0000000000142947 */ /* 0x013fdc0003800000 */
[----:B------:R-:W-:Y:S05]  /*1a4d0*/  @!P0 BRA `(.L_x_5272) ;  /* 0x0000000000108947 */ /* 0x000fea0003800000 */
[----:B------:R-:W-:Y:S02]  /*1a4e0*/  ULDC.64 UR6, c[0x0][0x208] ;  /* 0x0000820000067ab9 */ /* 0x000fe40000000a00 */
[----:B------:R-:W2:Y:S04]  /*1a4f0*/  LDG.E R5, desc[UR6][R20.64] ;  /* 0x0000000614057981 */ /* 0x000ea8000c1e1900 */
[----:B-----5:R-:W2:Y:S02]  /*1a500*/  LDG.E R6, desc[UR6][R20.64+0x4] ;  /* 0x0000040614067981 */ /* 0x020ea4000c1e1900 */
[----:B--2---:R-:W-:-:S07]  /*1a510*/  IMAD.IADD R6, R6, 0x1, -R5 ;  /* 0x0000000106067824 */ /* 0x004fce00078e0a05 */
.L_x_5272:
[----:B------:R-:W2:Y:S04]  /*1a520*/  LDL R14, [R1+0x2e4] ;  /* 0x0002e400010e7983 */ /* 0x000ea80000100800 */
[----:B------:R-:W3:Y:S01]  /*1a530*/  LDL R30, [R1+0x2e0] ;  /* 0x0002e000011e7983 */ /* 0x000ee20000100800 */
[----:B------:R-:W-:Y:S01]  /*1a540*/  R2UR UR15, R213 ;  /* 0x00000000d50f72ca */ /* 0x000fe200000e0000 */
[----:B------:R-:W-:Y:S01]  /*1a550*/  ULDC.64 UR12, c[0x0][0xb90] ;  /* 0x0002e400000c7ab9 */ /* 0x000fe20000000a00 */
[----:B------:R-:W-:Y:S01]  /*1a560*/  USHF.R.S32.HI UR9, URZ, 0x1f, UR4 ;  /* 0x0000001f3f097899 */ /* 0x000fe20008011404 */
[----:B------:R-:W-:Y:S01]  /*1a570*/  VIADD R12, R22, UR61 ;  /* 0x0000003d160c7c36 */ /* 0x000fe20008000000 */
[----:B------:R-:W-:Y:S01]  /*1a580*/  UMOV UR8, UR4 ;  /* 0x0000000400087c82 */ /* 0x000fe20008000000 */
[----:B------:R-:W-:Y:S01]  /*1a590*/  SHF.R.S32.HI R8, RZ, 0x1f, R209 ;  /* 0x0000001fff087819 */ /* 0x000fe200000114d1 */
[----:B------:R-:W-:Y:S01]  /*1a5a0*/  IMAD R9, R217, 0x40, R198 ;  /* 0x00000040d9097824 */ /* 0x000fe200078e02c6 */
[----:B------:R-:W-:Y:S01]  /*1a5b0*/  SEL R65, R209, RZ, !P0 ;  /* 0x000000ffd1417207 */ /* 0x000fe20004000000 */
[----:B------:R-:W-:Y:S01]  /*1a5c0*/  @P1 IMAD.HI.U32 R4, R12, R15, RZ ;  /* 0x0000000f0c041227 */ /* 0x000fe200078e00ff */
[----:B------:R-:W-:Y:S01]  /*1a5d0*/  SEL R26, R8, RZ, !P0 ;  /* 0x000000ff081a7207 */ /* 0x000fe20004000000 */
[----:B------:R-:W-:-:S02]  /*1a5e0*/  ULDC.64 UR16, c[0x0][0x208] ;  /* 0x0000820000107ab9 */ /* 0x000fc40000000a00 */
[----:B------:R-:W-:Y:S01]  /*1a5f0*/  IMAD.MOV.U32 R7, RZ, RZ, R12 ;  /* 0x000000ffff077224 */ /* 0x000fe200078e000c */
[----:B------:R-:W-:Y:S01]  /*1a600*/  USHF.R.S32.HI UR14, URZ, 0x1f, UR15 ;  /* 0x0000001f3f0e7899 */ /* 0x000fe2000801140f */
[----:B------:R-:W-:Y:S01]  /*1a610*/  @P1 SHF.R.U32.HI R7, RZ, R25, R4 ;  /* 0x00000019ff071219 */ /* 0x000fe20000011604 */
[----:B------:R-:W-:Y:S01]  /*1a620*/  UIMAD.WIDE.U32 UR6, UR15, UR12, UR8 ;  /* 0x0000000c0f0672a5 */ /* 0x000fe2000f8e0008 */
[----:B------:R-:W-:Y:S01]  /*1a630*/  IMAD.WIDE R18, R9, 0x2, R18 ;  /* 0x0000000209127825 */ /* 0x000fe200078e0212 */
[----:B------:R-:W-:Y:S01]  /*1a640*/  UIMAD UR10, UR14, UR12, URZ ;  /* 0x0000000c0e0a72a4 */ /* 0x000fe2000f8e023f */
[--C-:B------:R-:W-:Y:S02]  /*1a650*/  SHF.R.S32.HI R11, RZ, 0x1f, R7.reuse ;  /* 0x0000001fff0b7819 */ /* 0x100fe40000011407 */
[----:B------:R-:W-:Y:S01]  /*1a660*/  IMAD.MOV R10, RZ, RZ, -R7 ;  /* 0x000000ffff0a7224 */ /* 0x000fe200078e0a07 */
[----:B------:R-:W-:Y:S01]  /*1a670*/  UIMAD UR8, UR15, UR13, UR10 ;  /* 0x0000000d0f0872a4 */ /* 0x000fe2000f8e020a */
[----:B------:R-:W-:Y:S01]  /*1a680*/  IMAD.U32 R5, RZ, RZ, UR7 ;  /* 0x00000007ff057e24 */ /* 0x000fe2000f8e00ff */
[C---:B------:R-:W-:Y:S01]  /*1a690*/  IADD3 R15, P2, R18.reuse, 0x1000, RZ ;  /* 0x00001000120f7810 */ /* 0x040fe20007f5e0ff */
[----:B------:R-:W-:Y:S01]  /*1a6a0*/  IMAD.U32 R4, RZ, RZ, UR6 ;  /* 0x00000006ff047e24 */ /* 0x000fe2000f8e00ff */
[----:B------:R-:W-:Y:S01]  /*1a6b0*/  UIADD3 UR8, UR7, UR8, URZ ;  /* 0x0000000807087290 */ /* 0x000fe2000fffe03f */
[----:B------:R-:W-:Y:S01]  /*1a6c0*/  IMAD R9, R3, R10, R12 ;  /* 0x0000000a03097224 */ /* 0x000fe200078e020c */
[C---:B------:R-:W-:Y:S01]  /*1a6d0*/  IADD3 R41, P3, R18.reuse, 0x6000, RZ ;  /* 0x0000600012297810 */ /* 0x040fe20007f7e0ff */
[----:B------:R-:W-:Y:S01]  /*1a6e0*/  ULDC.64 UR6, c[0x0][0xb98] ;  /* 0x0002e60000067ab9 */ /* 0x000fe20000000a00 */
[----:B------:R-:W-:Y:S01]  /*1a6f0*/  IADD3 R13, P6, R18, 0x2000, RZ ;  /* 0x00002000120d7810 */ /* 0x000fe20007fde0ff */
[----:B------:R-:W-:Y:S01]  /*1a700*/  IMAD R8, R26, UR6, RZ ;  /* 0x000000061a087c24 */ /* 0x000fe2000f8e02ff */
[C---:B------:R-:W-:Y:S01]  /*1a710*/  IADD3 R29, P5, R18.reuse, 0x3000, RZ ;  /* 0x00003000121d7810 */ /* 0x040fe20007fbe0ff */
[----:B------:R-:W-:Y:S01]  /*1a720*/  IMAD.U32 R5, RZ, RZ, UR8 ;  /* 0x00000008ff057e24 */ /* 0x000fe2000f8e00ff */
[----:B------:R-:W-:Y:S01]  /*1a730*/  IADD3 R33, P4, R18, 0x4000, RZ ;  /* 0x0000400012217810 */ /* 0x000fe20007f9e0ff */
[----:B------:R-:W-:Y:S01]  /*1a740*/  IMAD R8, R65, UR7, R8 ;  /* 0x0000000741087c24 */ /* 0x000fe2000f8e0208 */
[----:B------:R-:W-:Y:S01]  /*1a750*/  LOP3.LUT R40, R41, 0x380, RZ, 0xc0, !PT ;  /* 0x0000038029287812 */ /* 0x000fe200078ec0ff */
[----:B------:R-:W-:Y:S01]  /*1a760*/  IMAD.WIDE.U32 R4, R65, UR6, R4 ;  /* 0x0000000641047c25 */ /* 0x000fe2000f8e0004 */
[----:B------:R-:W-:Y:S01]  /*1a770*/  ULDC.64 UR6, c[0x0][0xb88] ;  /* 0x0002e20000067ab9 */ /* 0x000fe20000000a00 */
[----:B------:R-:W-:Y:S01]  /*1a780*/  LOP3.LUT R12, R13, 0x380, RZ, 0xc0, !PT ;  /* 0x000003800d0c7812 */ /* 0x000fe200078ec0ff */
[----:B------:R-:W-:Y:S01]  /*1a790*/  ULDC.64 UR10, c[0x0][0xaa0] ;  /* 0x0002a800000a7ab9 */ /* 0x000fe20000000a00 */
[----:B------:R-:W-:Y:S01]  /*1a7a0*/  LOP3.LUT R28, R29, 0x380, RZ, 0xc0, !PT ;  /* 0x000003801d1c7812 */ /* 0x000fe200078ec0ff */
[----:B-----5:R-:W-:Y:S01]  /*1a7b0*/  IMAD R67, R6, R3, RZ ;  /* 0x0000000306437224 */ /* 0x020fe200078e02ff */
[----:B------:R-:W-:-:S02]  /*1a7c0*/  IADD3 R4, P0, R7, R4, RZ ;  /* 0x0000000407047210 */ /* 0x000fc40007f1e0ff */
[----:B------:R-:W-:Y:S02]  /*1a7d0*/  SHF.R.S32.HI R7, RZ, 0x1f, R9 ;  /* 0x0000001fff077819 */ /* 0x000fe40000011409 */
[----:B------:R-:W-:Y:S02]  /*1a7e0*/  IADD3.X R5, R11, R5, R8, P0, !PT ;  /* 0x000000050b057210 */ /* 0x000fe400007fe408 */
[----:B------:R-:W-:Y:S01]  /*1a7f0*/  LOP3.LUT R32, R33, 0x380, RZ, 0xc0, !PT ;  /* 0x0000038021207812 */ /* 0x000fe200078ec0ff */
[----:B------:R-:W-:Y:S01]  /*1a800*/  IMAD R10, R7, UR6, RZ ;  /* 0x00000006070a7c24 */ /* 0x000fe2000f8e02ff */
[----:B------:R-:W-:Y:S01]  /*1a810*/  SHF.R.U64 R40, R40, 0x3, RZ ;  /* 0x0000000328287819 */ /* 0x000fe200000012ff */
[C---:B------:R-:W-:Y:S01]  /*1a820*/  IMAD.WIDE.U32 R4, R9.reuse, UR6, R4 ;  /* 0x0000000609047c25 */ /* 0x040fe2000f8e0004 */
[----:B------:R-:W-:Y:S02]  /*1a830*/  SHF.R.U64 R12, R12, 0x3, RZ ;  /* 0x000000030c0c7819 */ /* 0x000fe400000012ff */
[----:B------:R-:W-:Y:S01]  /*1a840*/  SHF.R.U64 R28, R28, 0x3, RZ ;  /* 0x000000031c1c7819 */ /* 0x000fe200000012ff */
[----:B------:R-:W-:Y:S01]  /*1a850*/  IMAD R7, R9, UR7, R10 ;  /* 0x0000000709077c24 */ /* 0x000fe2000f8e020a */
[----:B------:R-:W-:Y:S01]  /*1a860*/  ULDC.64 UR6, c[0x0][0xb50] ;  /* 0x0002d40000067ab9 */ /* 0x000fe20000000a00 */
[----:B------:R-:W-:Y:S01]  /*1a870*/  IMAD.X R9, RZ, RZ, R19, P2 ;  /* 0x000000ffff097224 */ /* 0x000fe200010e0613 */
[----:B------:R-:W-:Y:S01]  /*1a880*/  LEA R10, P0, R4, UR6, 0x2 ;  /* 0x00000006040a7c11 */ /* 0x000fe2000f8010ff */
[----:B------:R-:W-:Y:S01]  /*1a890*/  IMAD.IADD R5, R5, 0x1, R7 ;  /* 0x0000000105057824 */ /* 0x000fe200078e0207 */
[----:B------:R-:W-:-:S02]  /*1a8a0*/  IADD3 R45, P2, R18, 0x7000, RZ ;  /* 0x00007000122d7810 */ /* 0x000fc40007f5e0ff */
[----:B------:R-:W-:Y:S01]  /*1a8b0*/  SHF.R.U64 R32, R32, 0x3, RZ ;  /* 0x0000000320207819 */ /* 0x000fe200000012ff */
[----:B------:R-:W-:Y:S01]  /*1a8c0*/  SHFL.IDX PT, R20, R10, RZ, 0x1c1f ;  /* 0x001c1fff0a147589 */ /* 0x000fe200000e0000 */
[----:B------:R-:W-:Y:S02]  /*1a8d0*/  LEA.HI.X R11, R4, UR7, R5, 0x2, P0 ;  /* 0x00000007040b7c11 */ /* 0x000fe400080f1405 */
[----:B------:R-:W-:Y:S01]  /*1a8e0*/  IADD3 R37, P0, R18, 0x5000, RZ ;  /* 0x0000500012257810 */ /* 0x000fe20007f1e0ff */
[----:B------:R-:W-:Y:S01]  /*1a8f0*/  SHFL.IDX PT, R24, R10, 0x1, 0x1c1f ;  /* 0x003c1f000a187f89 */ /* 0x000fe200000e0000 */
[----:B------:R-:W-:Y:S02]  /*1a900*/  LOP3.LUT R44, R45, 0x380, RZ, 0xc0, !PT ;  /* 0x000003802d2c7812 */ /* 0x000fe400078ec0ff */
[----:B------:R-:W-:Y:S01]  /*1a910*/  LOP3.LUT R36, R37, 0x380, RZ, 0xc0, !PT ;  /* 0x0000038025247812 */ /* 0x000fe200078ec0ff */
[----:B------:R-:W0:Y:S01]  /*1a920*/  SHFL.IDX PT, R21, R11, RZ, 0x1c1f ;  /* 0x001c1fff0b157589 */ /* 0x000e2200000e0000 */
[----:B------:R-:W-:-:S02]  /*1a930*/  SHF.R.U64 R44, R44, 0x3, RZ ;  /* 0x000000032c2c7819 */ /* 0x000fc400000012ff */
[----:B------:R-:W-:Y:S01]  /*1a940*/  SHF.R.U64 R36, R36, 0x3, RZ ;  /* 0x0000000324247819 */ /* 0x000fe200000012ff */
[----:B------:R-:W1:Y:S01]  /*1a950*/  SHFL.IDX PT, R25, R11, 0x1, 0x1c1f ;  /* 0x003c1f000b197f89 */ /* 0x000e6200000e0000 */
        /* <DEDUP_REMOVED lines=14> */
[C---:B------:R-:W-:Y:S01]  /*1aa40*/  IADD3 R53, P5, R18.reuse, 0x9000, RZ ;  /* 0x0000900012357810 */ /* 0x040fe20007fbe0ff */
[----:B------:R-:W-:Y:S01]  /*1aa50*/  IMAD.X R61, RZ, RZ, R19, P3 ;  /* 0x000000ffff3d7224 */ /* 0x000fe200018e0613 */
[C---:B------:R-:W-:Y:S02]  /*1aa60*/  IADD3 R57, P4, R18.reuse, 0xa000, RZ ;  /* 0x0000a00012397810 */ /* 0x040fe40007f9e0ff */
        /* <DEDUP_REMOVED lines=8> */
[----:B------:R-:W-:-:S02]  /*1aaf0*/  LOP3.LUT R18, R7, R18, RZ, 0x3c, !PT ;  /* 0x0000001207127212 */ /* 0x000fc400078e3cff */
[----:B------:R-:W-:Y:S01]  /*1ab00*/  LOP3.LUT R48, R48, R49, RZ, 0x3c, !PT ;  /* 0x0000003130307212 */ /* 0x000fe200078e3cff */
[--C-:B------:R-:W-:Y:S01]  /*1ab10*/  IMAD.X R49, RZ, RZ, R19.reuse, P6 ;  /* 0x000000ffff317224 */ /* 0x100fe200030e0613 */
[----:B------:R-:W-:Y:S01]  /*1ab20*/  LOP3.LUT R52, R52, R53, RZ, 0x3c, !PT ;  /* 0x0000003534347212 */ /* 0x000fe200078e3cff */
[--C-:B------:R-:W-:Y:S01]  /*1ab30*/  IMAD.X R53, RZ, RZ, R19.reuse, P5 ;  /* 0x000000ffff357224 */ /* 0x100fe200028e0613 */
[----:B------:R-:W-:Y:S01]  /*1ab40*/  LOP3.LUT R56, R56, R57, RZ, 0x3c, !PT ;  /* 0x0000003938387212 */ /* 0x000fe200078e3cff */
[----:B------:R-:W-:Y:S01]  /*1ab50*/  IMAD.X R57, RZ, RZ, R19, P4 ;  /* 0x000000ffff397224 */ /* 0x000fe200020e0613 */
[----:B------:R-:W-:Y:S01]  /*1ab60*/  UIMAD UR8, UR9, UR10, URZ ;  /* 0x0000000a090872a4 */ /* 0x000fe2000f8e023f */
[----:B------:R-:W-:Y:S01]  /*1ab70*/  LOP3.LUT R8, R15, 0x380, RZ, 0xc0, !PT ;  /* 0x000003800f087812 */ /* 0x000fe200078ec0ff */
[----:B------:R-:W-:Y:S02]  /*1ab80*/  UIMAD.WIDE.U32 UR6, UR4, UR10, URZ ;  /* 0x0000000a040672a5 */ /* 0x000fe4000f8e003f */
[----:B------:R-:W-:Y:S01]  /*1ab90*/  UIMAD UR8, UR4, UR11, UR8 ;  /* 0x0000000b040872a4 */ /* 0x000fe2000f8e0208 */
[----:B------:R-:W-:-:S02]  /*1aba0*/  SHF.R.U64 R8, R8, 0x3, RZ ;  /* 0x0000000308087819 */ /* 0x000fc400000012ff */
[----:B------:R-:W-:Y:S01]  /*1abb0*/  ULDC.64 UR10, c[0x0][0xae8] ;  /* 0x0002ba00000a7ab9 */ /* 0x000fe20000000a00 */
[----:B------:R-:W-:Y:S01]  /*1abc0*/  UIADD3 UR7, UR7, UR8, URZ ;  /* 0x0000000807077290 */ /* 0x000fe2000fffe03f */
[----:B------:R-:W-:Y:S01]  /*1abd0*/  LOP3.LUT R8, R8, R15, RZ, 0x3c, !PT ;  /* 0x0000000f08087212 */ /* 0x000fe200078e3cff */
[----:B------:R-:W-:Y:S02]  /*1abe0*/  UIMAD UR4, UR14, UR10, URZ ;  /* 0x0000000a0e0472a4 */ /* 0x000fe4000f8e023f */
[----:B------:R-:W-:Y:S02]  /*1abf0*/  UIMAD.WIDE.U32 UR6, UR15, UR10, UR6 ;  /* 0x0000000a0f0672a5 */ /* 0x000fe4000f8e0006 */
[----:B------:R-:W-:-:S04]  /*1ac00*/  UIMAD UR4, UR15, UR11, UR4 ;  /* 0x0000000b0f0472a4 */ /* 0x000fc8000f8e0204 */
[----:B------:R-:W-:Y:S01]  /*1ac10*/  UIADD3 UR4, UR7, UR4, URZ ;  /* 0x0000000407047290 */ /* 0x000fe2000fffe03f */
[----:B------:R-:W-:Y:S01]  /*1ac20*/  BSSY B1, `(.L_x_5273) ;  /* 0x0000057000017945 */ /* 0x000fe20003800000 */
[----:B--2---:R-:W-:Y:S01]  /*1ac30*/  VIADD R14, R14, UR61 ;  /* 0x0000003d0e0e7c36 */ /* 0x004fe20008000000 */
[----:B---3--:R-:W-:-:S03]  /*1ac40*/  LOP3.LUT P0, RZ, R30, 0x3, RZ, 0xc0, !PT ;  /* 0x000000031eff7812 */ /* 0x008fc6000780c0ff */
[C---:B------:R-:W-:Y:S01]  /*1ac50*/  VIADD R4, R14.reuse, 0x8 ;  /* 0x000000080e047836 */ /* 0x040fe20000000000 */
[----:B------:R-:W-:-:S04]  /*1ac60*/  ISETP.GE.OR P2, PT, R14, R67, P0 ;  /* 0x000000430e00720c */ /* 0x000fc80000746670 */
[----:B------:R-:W-:Y:S02]  /*1ac70*/  ISETP.GE.OR P0, PT, R4, R67, P0 ;  /* 0x000000430400720c */ /* 0x000fe40000706670 */
[----:B------:R-:W-:-:S04]  /*1ac80*/  LOP3.LUT R4, R5, 0x380, RZ, 0xc0, !PT ;  /* 0x0000038005047812 */ /* 0x000fc800078ec0ff */
[----:B------:R-:W-:-:S04]  /*1ac90*/  SHF.R.U64 R4, R4, 0x3, RZ ;  /* 0x0000000304047819 */ /* 0x000fc800000012ff */
[----:B------:R-:W-:Y:S01]  /*1aca0*/  LOP3.LUT R60, R4, R5, RZ, 0x3c, !PT ;  /* 0x00000005043c7212 */ /* 0x000fe200078e3cff */
[----:B0-----:R0:W-:Y:S04]  /*1acb0*/  @!P2 ST.E desc[UR16][R20.64], R0 ;  /* 0x000000001400a985 */ /* 0x0011e8000c101910 */
[----:B-1----:R1:W-:Y:S04]  /*1acc0*/  @!P0 ST.E desc[UR16][R24.64], R2 ;  /* 0x0000000218008985 */ /* 0x0023e8000c101910 */
[----:B------:R2:W5:Y:S01]  /*1acd0*/  LD.E.128 R4, desc[UR16][R18.64] ;  /* 0x0000001012047980 */ /* 0x000562000c101d00 */
[----:B0-----:R-:W-:-:S03]  /*1ace0*/  IMAD R0, R232, 0x20, R217 ;  /* 0x00000020e8007824 */ /* 0x001fc600078e02d9 */
[----:B------:R-:W5:Y:S01]  /*1acf0*/  LD.E.128 R8, desc[UR16][R8.64] ;  /* 0x0000001008087980 */ /* 0x000f62000c101d00 */
[----:B-1----:R-:W0:Y:S03]  /*1ad00*/  @P1 LDC R25, c[0x0][0xbf0] ;  /* 0x0002fc00ff191b82 */ /* 0x002e260000000800 */
[----:B------:R-:W5:Y:S04]  /*1ad10*/  LD.E.128 R12, desc[UR16][R12.64] ;  /* 0x000000100c0c7980 */ /* 0x000f68000c101d00 */
[----:B------:R-:W5:Y:S01]  /*1ad20*/  LD.E.128 R28, desc[UR16][R28.64] ;  /* 0x000000101c1c7980 */ /* 0x000f62000c101d00 */
[----:B--2---:R-:W1:Y:S01]  /*1ad30*/  @P1 LDC R19, c[0x0][0xbec] ;  /* 0x0002fb00ff131b82 */ /* 0x004e620000000800 */
[----:B------:R-:W-:-:S02]  /*1ad40*/  VIADD R20, R0, UR61 ;  /* 0x0000003d00147c36 */ /* 0x000fc40008000000 */
[----:B------:R-:W5:Y:S01]  /*1ad50*/  LD.E.128 R32, desc[UR16][R32.64] ;  /* 0x0000001020207980 */ /* 0x000f62000c101d00 */
[----:B------:R-:W-:Y:S02]  /*1ad60*/  IMAD.U32 R18, RZ, RZ, UR6 ;  /* 0x00000006ff127e24 */ /* 0x000fe4000f8e00ff */
[----:B------:R-:W-:Y:S01]  /*1ad70*/  IMAD.MOV.U32 R21, RZ, RZ, R20 ;  /* 0x000000ffff157224 */ /* 0x000fe200078e0014 */
[----:B------:R-:W5:Y:S04]  /*1ad80*/  LD.E.128 R36, desc[UR16][R36.64] ;  /* 0x0000001024247980 */ /* 0x000f68000c101d00 */
[----:B------:R-:W5:Y:S04]  /*1ad90*/  LD.E.128 R40, desc[UR16][R40.64] ;  /* 0x0000001028287980 */ /* 0x000f68000c101d00 */
[----:B------:R-:W5:Y:S04]  /*1ada0*/  LD.E.128 R44, desc[UR16][R44.64] ;  /* 0x000000102c2c7980 */ /* 0x000f68000c101d00 */
[----:B------:R-:W5:Y:S04]  /*1adb0*/  LD.E.128 R48, desc[UR16][R48.64] ;  /* 0x0000001030307980 */ /* 0x000f68000c101d00 */
[----:B------:R-:W5:Y:S01]  /*1adc0*/  LD.E.128 R52, desc[UR16][R52.64] ;  /* 0x0000001034347980 */ /* 0x000f62000c101d00 */
[----:B-1----:R-:W-:-:S03]  /*1add0*/  @P1 IMAD.HI.U32 R0, R20, R19, RZ ;  /* 0x0000001314001227 */ /* 0x002fc600078e00ff */
[----:B------:R-:W5:Y:S01]  /*1ade0*/  LD.E.128 R56, desc[UR16][R56.64] ;  /* 0x0000001038387980 */ /* 0x000f62000c101d00 */
[----:B------:R-:W-:Y:S01]  /*1adf0*/  IMAD.U32 R19, RZ, RZ, UR7 ;  /* 0x00000007ff137e24 */ /* 0x000fe2000f8e00ff */
[----:B------:R-:W-:Y:S01]  /*1ae00*/  ULDC.64 UR6, c[0x0][0xaf0] ;  /* 0x0002bc0000067ab9 */ /* 0x000fe20000000a00 */
[----:B------:R-:W-:Y:S01]  /*1ae10*/  IMAD.U32 R19, RZ, RZ, UR4 ;  /* 0x00000004ff137e24 */ /* 0x000fe2000f8e00ff */
[----:B0-----:R-:W-:Y:S01]  /*1ae20*/  @P1 SHF.R.U32.HI R21, RZ, R25, R0 ;  /* 0x00000019ff151219 */ /* 0x001fe20000011600 */
[----:B------:R-:W-:Y:S01]  /*1ae30*/  IMAD R2, R26, UR6, RZ ;  /* 0x000000061a027c24 */ /* 0x000fe2000f8e02ff */
[----:B------:R-:W5:Y:S01]  /*1ae40*/  LD.E.128 R60, desc[UR16][R60.64] ;  /* 0x000000103c3c7980 */ /* 0x000f62000c101d00 */
[C---:B------:R-:W-:Y:S01]  /*1ae50*/  IMAD.WIDE.U32 R18, R65.reuse, UR6, R18 ;  /* 0x0000000641127c25 */ /* 0x040fe2000f8e0012 */
[--C-:B------:R-:W-:Y:S01]  /*1ae60*/  SHF.R.S32.HI R0, RZ, 0x1f, R21.reuse ;  /* 0x0000001fff007819 */ /* 0x100fe20000011415 */
[----:B------:R-:W-:Y:S01]  /*1ae70*/  UIADD3 UR4, UR39, 0x30820, URZ ;  /* 0x0003082027047890 */ /* 0x000fe2000fffe03f */
[----:B------:R-:W-:Y:S01]  /*1ae80*/  @!PT LDS RZ, [RZ] ;  /* 0x00000000fffff984 */ /* 0x000fe20000000800 */
[----:B------:R-:W-:Y:S01]  /*1ae90*/  @!PT LDS RZ, [RZ] ;  /* 0x00000000fffff984 */ /* 0x000fe20000000800 */
[----:B------:R-:W-:Y:S01]  /*1aea0*/  @!PT LDS RZ, [RZ] ;  /* 0x00000000fffff984 */ /* 0x000fe20000000800 */
[----:B------:R-:W-:Y:S01]  /*1aeb0*/  @!PT LDS RZ, [RZ] ;  /* 0x00000000fffff984 */ /* 0x000fe20000000800 */
[----:B------:R0:W-:Y:S06]  /*1aec0*/  MEMBAR.ALL.CTA ;  /* 0x0000000000007992 */ /* 0x0001ec0000008000 */
[----:B0-----:R-:W0:Y:S01]  /*1aed0*/  FENCE.VIEW.ASYNC.S ;  /* 0x00000000000073c6 */ /* 0x001e220000000000 */
[----:B------:R-:W-:Y:S01]  /*1aee0*/  IMAD R25, R65, UR7, R2 ;  /* 0x0000000741197c24 */ /* 0x000fe2000f8e0202 */
[----:B------:R-:W-:Y:S01]  /*1aef0*/  ULDC.64 UR6, c[0x0][0xae0] ;  /* 0x0002b80000067ab9 */ /* 0x000fe20000000a00 */
[----:B------:R-:W-:Y:S01]  /*1af00*/  IMAD.MOV R2, RZ, RZ, -R21 ;  /* 0x000000ffff027224 */ /* 0x000fe200078e0a15 */
[----:B------:R-:W-:Y:S01]  /*1af10*/  UPRMT UR4, URZ, 0x654, UR4 ;  /* 0x000006543f047896 */ /* 0x000fe20008000004 */
        /* <DEDUP_REMOVED lines=9> */
[----:B------:R-:W-:Y:S02]  /*1afb0*/  VIADD R26, R217, UR61 ;  /* 0x0000003dd91a7c36 */ /* 0x000fe40008000000 */
[C---:B------:R-:W-:Y:S01]  /*1afc0*/  IMAD R19, R25.reuse, UR7, R18 ;  /* 0x0000000719137c24 */ /* 0x040fe2000f8e0212 */
[----:B0-----:R-:W-:Y:S01]  /*1afd0*/  SYNCS.ARRIVE.TRANS64.RED.A1T0 RZ, [UR4], RZ ;  /* 0x000000ffffff79a7 */ /* 0x001fe20008100404 */
        /* <DEDUP_REMOVED lines=18> */
[CC--:B-1----:R-:W-:Y:S02]  /*1b100*/  @!P4 LEA R2, P6, R198.reuse, R19.reuse, 0x1 ;  /* 0x00000013c602c211 */ /* 0x0c2fe400078c08ff */
[C---:B------:R-:W-:Y:S02]  /*1b110*/  @!P3 LEA R18, P5, R199.reuse, R19, 0x1 ;  /* 0x00000013c712b211 */ /* 0x040fe400078a08ff */
[----:B--2---:R-:W-:Y:S02]  /*1b120*/  @!P4 LEA.HI.X R3, R198, R21, R212, 0x1, P6 ;  /* 0x00000015c603c211 */ /* 0x004fe400030f0cd4 */
[C---:B------:R-:W-:Y:S02]  /*1b130*/  @!P2 LEA R20, P6, R200.reuse, R19, 0x1 ;  /* 0x00000013c814a211 */ /* 0x040fe400078c08ff */
[-C--:B------:R-:W-:Y:S01]  /*1b140*/  @!P3 LEA.HI.X R19, R199, R21.reuse, R211, 0x1, P5 ;  /* 0x00000015c713b211 */ /* 0x080fe200028f0cd3 */
[----:B-----5:R3:W-:Y:S01]  /*1b150*/  @!P4 ST.E.128 desc[UR6][R2.64], R4 ;  /* 0x000000040200c985 */ /* 0x0207e2000c101d06 */
[----:B------:R-:W-:-:S03]  /*1b160*/  @!P2 LEA.HI.X R21, R200, R21, R210, 0x1, P6 ;  /* 0x00000015c815a211 */ /* 0x000fc600030f0cd2 */
[----:B------:R3:W-:Y:S04]  /*1b170*/  @!P3 ST.E.128 desc[UR6][R18.64], R32 ;  /* 0x000000201200b985 */ /* 0x0007e8000c101d06 */
[----:B------:R3:W-:Y:S02]  /*1b180*/  @!P2 ST.E.128 desc[UR6][R20.64], R48 ;  /* 0x000000301400a985 */ /* 0x0007e4000c101d06 */
.L_x_5274:
[----:B------:R-:W-:Y:S05]  /*1b190*/  BSYNC B1 ;  /* 0x0000000000017941 */ /* 0x000fea0003800000 */
.L_x_5273:
        /* <DEDUP_REMOVED lines=8> */
[----:B------:R-:W-:-:S09]  /*1b220*/  ISETP.GE.AND P6, PT, R200, UR4, PT ;  /* 0x00000004c8007c0c */ /* 0x000fd2000bfc6270 */
[-C--:B0-----:R-:W-:Y:S02]  /*1b230*/  @!P4 LEA R2, P1, R198, R3.reuse, 0x1 ;  /* 0x00000003c602c211 */ /* 0x081fe400078208ff */
[CC--:B------:R-:W-:Y:S02]  /*1b240*/  @!P5 LEA R4, P2, R199.reuse, R3.reuse, 0x1 ;  /* 0x00000003c704d211 */ /* 0x0c0fe400078408ff */
[----:B------:R-:W-:Y:S02]  /*1b250*/  @!P6 LEA R6, P3, R200, R3, 0x1 ;  /* 0x00000003c806e211 */ /* 0x000fe400078608ff */
[-C--:B----4-:R-:W-:Y:S02]  /*1b260*/  @!P4 LEA.HI.X R3, R198, R7.reuse, R212, 0x1, P1 ;  /* 0x00000007c603c211 */ /* 0x090fe400008f0cd4 */
[-C--:B------:R-:W-:Y:S02]  /*1b270*/  @!P5 LEA.HI.X R5, R199, R7.reuse, R211, 0x1, P2 ;  /* 0x00000007c705d211 */ /* 0x080fe400010f0cd3 */
[----:B------:R-:W-:Y:S01]  /*1b280*/  @!P6 LEA.HI.X R7, R200, R7, R210, 0x1, P3 ;  /* 0x00000007c807e211 */ /* 0x000fe200018f0cd2 */
[----:B------:R0:W-:Y:S04]  /*1b290*/  @!P4 ST.E.128 desc[UR6][R2.64], R8 ;  /* 0x000000080200c985 */ /* 0x0001e8000c101d06 */
[----:B------:R0:W-:Y:S04]  /*1b2a0*/  @!P5 ST.E.128 desc[UR6][R4.64], R36 ;  /* 0x000000240400d985 */ /* 0x0001e8000c101d06 */
[----:B------:R0:W-:Y:S02]  /*1b2b0*/  @!P6 ST.E.128 desc[UR6][R6.64], R52 ;  /* 0x000000340600e985 */ /* 0x0001e4000c101d06 */
.L_x_5276:
[----:B------:R-:W-:Y:S05]  /*1b2c0*/  BSYNC B1 ;  /* 0x0000000000017941 */ /* 0x000fea0003800000 */
.L_x_5275:
        /* <DEDUP_REMOVED lines=18> */
.L_x_5278:
[----:B------:R-:W-:Y:S05]  /*1b3f0*/  BSYNC B1 ;  /* 0x0000000000017941 */ /* 0x000fea0003800000 */
.L_x_5277:
[----:B------:R-:W-:Y:S01]  /*1b400*/  VIADD R0, R26, 0x60 ;  /* 0x000000601a007836 */ /* 0x000fe20000000000 */
[----:B0--3--:R-:W3:Y:S04]  /*1b410*/  SHFL.IDX PT, R25, R25, 0x3, 0x181f ;  /* 0x00781f0019197f89 */ /* 0x009ee800000e0000 */
[----:B------:R-:W-:Y:S01]  /*1b420*/  ISETP.GE.AND P0, PT, R0, R67, PT ;  /* 0x000000430000720c */ /* 0x000fe20003f06270 */
[----:B----4-:R4:W0:-:S12]  /*1b430*/  SHFL.IDX PT, R7, R24, 0x3, 0x181f ;  /* 0x00781f0018077f89 */ /* 0x01081800000e0000 */
[----:B----4-:R-:W-:Y:S05]  /*1b440*/  @P0 BRA `(.L_x_5279) ;  /* 0x0000000c007c0947 */ /* 0x010fea0003800000 */
[----:B------:R-:W-:Y:S01]  /*1b450*/  ULDC UR4, c[0x0][0xac8] ;  /* 0x0002b20000047ab9 */ /* 0x000fe20000000800 */
[----:B------:R-:W-:Y:S01]  /*1b460*/  ULDC.64 UR6, c[0x0][0x208] ;  /* 0x0000820000067ab9 */ /* 0x000fe20000000a00 */
[----:B------:R-:W-:Y:S02]  /*1b470*/  ISETP.GE.AND P2, PT, R198, UR4, PT ;  /* 0x00000004c6007c0c */ /* 0x000fe4000bf46270 */
[----:B------:R-:W-:-:S11]  /*1b480*/  ISETP.GE.AND P3, PT, R199, UR4, PT ;  /* 0x00000004c7007c0c */ /* 0x000fd6000bf66270 */
[CC--:B0-----:R-:W-:Y:S02]  /*1b490*/  @!P2 LEA R2, P0, R198.reuse, R7.reuse, 0x1 ;  /* 0x00000007c602a211 */ /* 0x0c1fe400078008ff */
[C---:B------:R-:W-:Y:S02]  /*1b4a0*/  @!P3 LEA R4, P1, R199.reuse, R7, 0x1 ;  /* 0x00000007c704b211 */ /* 0x040fe400078208ff */
[-C--:B---3--:R-:W-:Y:S02]  /*1b4b0*/  @!P2 LEA.HI.X R3, R198, R25.reuse, R212, 0x1, P0 ;  /* 0x00000019c603a211 */ /* 0x088fe400000f0cd4 */
[----:B------:R-:W-:Y:S02]  /*1b4c0*/  ISETP.GE.AND P0, PT, R200, UR4, PT ;  /* 0x00000004c8007c0c */ /* 0x000fe4000bf06270 */
[----:B------:R-:W-:Y:S01]  /*1b4d0*/  @!P3 LEA.HI.X R5, R199, R25, R211, 0x1, P1 ;  /* 0x00000019c705b211 */ /* 0x000fe200008f0cd3 */
[----:B------:R4:W-:Y:S04]  /*1b4e0*/  @!P2 ST.E.128 desc[UR6][R2.64], R28 ;  /* 0x0000001c0200a985 */ /* 0x0009e8000c101d06 */
[----:B------:R4:W-:Y:S06]  /*1b4f0*/  @!P3 ST.E.128 desc[UR6][R4.64], R44 ;  /* 0x0000002c0400b985 */ /* 0x0009ec000c101d06 */
[----:B------:R-:W-:Y:S05]  /*1b500*/  @P0 BRA `(.L_x_5279) ;  /* 0x0000000c004c0947 */ /* 0x000fea0003800000 */
[----:B----4-:R-:W-:Y:S01]  /*1b510*/  LEA R2, P0, R200, R7, 0x1 ;  /* 0x00000007c8027211 */ /* 0x010fe200078008ff */
[----:B------:R-:W-:-:S03]  /*1b520*/  ULDC.64 UR6, c[0x0][0x208] ;  /* 0x0000820000067ab9 */ /* 0x000fc60000000a00 */
[----:B------:R-:W-:-:S05]  /*1b530*/  LEA.HI.X R3, R200, R25, R210, 0x1, P0 ;  /* 0x00000019c8037211 */ /* 0x000fca00000f0cd2 */
[----:B------:R0:W-:Y:S01]  /*1b540*/  ST.E.128 desc[UR6][R2.64], R60 ;  /* 0x0000003c02007985 */ /* 0x0001e2000c101d06 */
[----:B------:R-:W-:Y:S05]  /*1b550*/  BRA `(.L_x_5279) ;  /* 0x0000000c00387947 */ /* 0x000fea0003800000 */
.L_x_5271:
[----:B------:R-:W0:Y:S01]  /*1b560*/  LDC.64 R4, c[0x0][0xc00] ;  /* 0x00030000ff047b82 */ /* 0x000e220000000a00 */
[----:B------:R-:W-:-:S07]  /*1b570*/  ULDC.64 UR6, c[0x0][0x208] ;  /* 0x0000820000067ab9 */ /* 0x000fce0000000a00 */
[----:B------:R-:W1:Y:S08]  /*1b580*/  LDC.64 R2, c[0x0][0xc00] ;  /* 0x00030000ff027b82 */ /* 0x000e700000000a00 */
[----:B------:R-:W2:Y:S01]  /*1b590*/  LDC R13, c[0x0][0xbe8] ;  /* 0x0002fa00ff0d7b82 */ /* 0x000ea20000000800 */
[----:B0-----:R-:W-:-:S04]  /*1b5a0*/  ISETP.NE.U32.AND P0, PT, R4, RZ, PT ;  /* 0x000000ff0400720c */ /* 0x001fc80003f05070 */
[----:B------:R-:W-:-:S03]  /*1b5b0*/  ISETP.NE.AND.EX P0, PT, R5, RZ, PT, P0 ;  /* 0x000000ff0500720c */ /* 0x000fc60003f05300 */
[----:B------:R-:W0:Y:S01]  /*1b5c0*/  LDC.64 R4, c[0x0][0xc08] ;  /* 0x00030200ff047b82 */ /* 0x000e220000000a00 */
[----:B-1----:R-:W-:-:S09]  /*1b5d0*/  IMAD.WIDE R2, R209, 0x4, R2 ;  /* 0x00000004d1027825 */ /* 0x002fd200078e0202 */
[----:B------:R-:W3:Y:S01]  /*1b5e0*/  @P0 LDG.E R6, desc[UR6][R2.64] ;  /* 0x0000000602060981 */ /* 0x000ee2000c1e1900 */
[----:B------:R-:W-:Y:S01]  /*1b5f0*/  ULDC UR4, c[0x0][0xa88] ;  /* 0x0002a20000047ab9 */ /* 0x000fe20000000800 */
[----:B--2---:R-:W-:Y:S01]  /*1b600*/  ISETP.NE.AND P2, PT, R13, 0x1, PT ;  /* 0x000000010d00780c */ /* 0x004fe20003f45270 */
[----:B------:R-:W-:Y:S01]  /*1b610*/  IMAD.U32 R0, RZ, RZ, UR4 ;  /* 0x00000004ff007e24 */ /* 0x000fe2000f8e00ff */
[----:B0-----:R-:W-:-:S11]  /*1b620*/  ISETP.NE.U32.AND P1, PT, R4, RZ, PT ;  /* 0x000000ff0400720c */ /* 0x001fd60003f25070 */
[----:B------:R-:W0:Y:S01]  /*1b630*/  @P2 LDC R10, c[0x0][0xbec] ;  /* 0x0002fb00ff0a2b82 */ /* 0x000e220000000800 */
[----:B------:R-:W-:-:S13]  /*1b640*/  ISETP.NE.AND.EX P1, PT, R5, RZ, PT, P1 ;  /* 0x000000ff0500720c */ /* 0x000fda0003f25310 */
[----:B------:R-:W1:Y:S01]  /*1b650*/  @P1 LDC.64 R4, c[0x0][0xc08] ;  /* 0x00030200ff041b82 */ /* 0x000e620000000a00 */
[----:B------:R-:W-:Y:S01]  /*1b660*/  UMOV UR4, URZ ;  /* 0x0000003f00047c82 */ /* 0x000fe20008000000 */
[----:B------:R-:W-:Y:S01]  /*1b670*/  ISETP.GE.AND P3, PT, R192, 0x80, PT ;  /* 0x00000080c000780c */ /* 0x000fe20003f66270 */
[----:B-1----:R-:W-:-:S05]  /*1b680*/  @P1 IMAD.WIDE R4, R209, 0x4, R4 ;  /* 0x00000004d1041825 */ /* 0x002fca00078e0204 */
[----:B------:R1:W5:Y:S01]  /*1b690*/  @P1 LDG.E R0, desc[UR6][R4.64] ;  /* 0x0000000604001981 */ /* 0x000362000c1e1900 */
[----:B---3--:R-:W-:Y:S02]  /*1b6a0*/  @P0 R2UR UR4, R6 ;  /* 0x00000000060402ca */ /* 0x008fe400000e0000 */
[----:B------:R-:W-:Y:S01]  /*1b6b0*/  SHF.R.S32.HI R6, RZ, 0x1f, R209 ;  /* 0x0000001fff067819 */ /* 0x000fe200000114d1 */
[----:B01----:R-:W-:-:S12]  /*1b6c0*/  @P1 BRA `(.L_x_5280) ;  /* 0x0000000000141947 */ /* 0x003fd80003800000 */
[----:B------:R-:W-:Y:S05]  /*1b6d0*/  @!P0 BRA `(.L_x_5280) ;  /* 0x0000000000108947 */ /* 0x000fea0003800000 */
[----:B------:R-:W-:Y:S02]  /*1b6e0*/  ULDC.64 UR6, c[0x0][0x208] ;  /* 0x0000820000067ab9 */ /* 0x000fe40000000a00 */
[----:B------:R-:W2:Y:S04]  /*1b6f0*/  LDG.E R5, desc[UR6][R2.64] ;  /* 0x0000000602057981 */ /* 0x000ea8000c1e1900 */
[----:B-----5:R-:W2:Y:S02]  /*1b700*/  LDG.E R0, desc[UR6][R2.64+0x4] ;  /* 0x0000040602007981 */ /* 0x020ea4000c1e1900 */
[----:B--2---:R-:W-:-:S07]  /*1b710*/  IMAD.IADD R0, R0, 0x1, -R5 ;  /* 0x0000000100007824 */ /* 0x004fce00078e0a05 */
.L_x_5280:
[----:B------:R-:W-:Y:S01]  /*1b720*/  R2UR UR6, R213 ;  /* 0x00000000d50672ca */ /* 0x000fe200000e0000 */
[----:B------:R-:W-:Y:S01]  /*1b730*/  USHF.R.S32.HI UR9, URZ, 0x1f, UR4 ;  /* 0x0000001f3f097899 */ /* 0x000fe20008011404 */
[----:B------:R-:W-:Y:S01]  /*1b740*/  BSSY B1, `(.L_x_5281) ;  /* 0x0000032000017945 */ /* 0x000fe20003800000 */
[----:B------:R-:W-:Y:S02]  /*1b750*/  SEL R11, R209, RZ, !P0 ;  /* 0x000000ffd10b7207 */ /* 0x000fe40004000000 */
[----:B------:R-:W-:-:S08]  /*1b760*/  SEL R8, R6, RZ, !P0 ;  /* 0x000000ff06087207 */ /* 0x000fd00004000000 */
[----:B------:R-:W-:Y:S01]  /*1b770*/  USHF.R.S32.HI UR10, URZ, 0x1f, UR6 ;  /* 0x0000001f3f0a7899 */ /* 0x000fe20008011406 */
        /* <DEDUP_REMOVED lines=18> */
[----:B------:R-:W-:-:S04]  /*1b8a0*/  UIMAD UR8, UR11, UR13, UR8 ;  /* 0x0000000d0b0872a4 */ /* 0x000fc8000f8e0208 */
[----:B------:R-:W1:Y:S01]  /*1b8b0*/  @P0 LDC R7, c[0x0][0xbf0] ;  /* 0x0002fc00ff070b82 */ /* 0x000e620000000800 */
[----:B------:R-:W-:Y:S01]  /*1b8c0*/  UIADD3 UR8, UR7, UR8, URZ ;  /* 0x0000000807087290 */ /* 0x000fe2000fffe03f */
[----:B0-----:R-:W-:-:S04]  /*1b8d0*/  @P0 IMAD.HI.U32 R2, R4, R3, RZ ;  /* 0x0000000304020227 */ /* 0x001fc800078e00ff */
[----:B------:R-:W-:Y:S02]  /*1b8e0*/  IMAD.U32 R3, RZ, RZ, UR7 ;  /* 0x00000007ff037e24 */ /* 0x000fe4000f8e00ff */
[----:B------:R-:W-:Y:S01]  /*1b8f0*/  IMAD.U32 R3, RZ, RZ, UR8 ;  /* 0x00000008ff037e24 */ /* 0x000fe2000f8e00ff */
[----:B-1----:R-:W-:Y:S01]  /*1b900*/  @P0 SHF.R.U32.HI R5, RZ, R7, R2 ;  /* 0x00000007ff050219 */ /* 0x002fe20000011602 */
[----:B------:R-:W-:Y:S01]  /*1b910*/  IMAD.U32 R2, RZ, RZ, UR6 ;  /* 0x00000006ff027e24 */ /* 0x000fe2000f8e00ff */
[----:B------:R-:W-:-:S03]  /*1b920*/  ULDC.64 UR6, c[0x0][0xb98] ;  /* 0x0002e60000067ab9 */ /* 0x000fc60000000a00 */
[----:B------:R-:W-:Y:S02]  /*1b930*/  IMAD.MOV R7, RZ, RZ, -R5 ;  /* 0x000000ffff077224 */ /* 0x000fe400078e0a05 */
[----:B------:R-:W-:-:S04]  /*1b940*/  IMAD.WIDE.U32 R2, R11, UR6, R2 ;  /* 0x000000060b027c25 */ /* 0x000fc8000f8e0002 */
[----:B------:R-:W-:Y:S01]  /*1b950*/  IMAD R7, R9, R7, R4 ;  /* 0x0000000709077224 */ /* 0x000fe200078e0204 */
[----:B------:R-:W-:Y:S01]  /*1b960*/  SHF.R.S32.HI R9, RZ, 0x1f, R5 ;  /* 0x0000001fff097819 */ /* 0x000fe20000011405 */
[----:B------:R-:W-:Y:S01]  /*1b970*/  IMAD R4, R8, UR6, RZ ;  /* 0x0000000608047c24 */ /* 0x000fe2000f8e02ff */
[----:B------:R-:W-:-:S03]  /*1b980*/  IADD3 R2, P0, R5, R2, RZ ;  /* 0x0000000205027210 */ /* 0x000fc60007f1e0ff */
[----:B------:R-:W-:Y:S01]  /*1b990*/  IMAD R6, R11, UR7, R4 ;  /* 0x000000070b067c24 */ /* 0x000fe2000f8e0204 */
[----:B------:R-:W-:Y:S01]  /*1b9a0*/  SHF.R.S32.HI R4, RZ, 0x1f, R7 ;  /* 0x0000001fff047819 */ /* 0x000fe20000011407 */
[----:B------:R-:W-:-:S03]  /*1b9b0*/  ULDC.64 UR6, c[0x0][0xb88] ;  /* 0x0002e20000067ab9 */ /* 0x000fc60000000a00 */
[----:B------:R-:W-:Y:S01]  /*1b9c0*/  IADD3.X R3, R9, R3, R6, P0, !PT ;  /* 0x0000000309037210 */ /* 0x000fe200007fe406 */
[----:B------:R-:W-:-:S04]  /*1b9d0*/  IMAD R4, R4, UR6, RZ ;  /* 0x0000000604047c24 */ /* 0x000fc8000f8e02ff */
[C---:B------:R-:W-:Y:S02]  /*1b9e0*/  IMAD R5, R7.reuse, UR7, R4 ;  /* 0x0000000707057c24 */ /* 0x040fe4000f8e0204 */
[----:B------:R-:W-:Y:S01]  /*1b9f0*/  IMAD.WIDE.U32 R2, R7, UR6, R2 ;  /* 0x0000000607027c25 */ /* 0x000fe2000f8e0002 */
[----:B------:R-:W-:-:S03]  /*1ba00*/  ULDC.64 UR6, c[0x0][0xb50] ;  /* 0x0002d40000067ab9 */ /* 0x000fc60000000a00 */
[----:B------:R-:W-:Y:S01]  /*1ba10*/  IMAD.IADD R3, R3, 0x1, R5 ;  /* 0x0000000103037824 */ /* 0x000fe200078e0205 */
[----:B------:R-:W-:-:S04]  /*1ba20*/  LEA R4, P0, R2, UR6, 0x2 ;  /* 0x0000000602047c11 */ /* 0x000fc8000f8010ff */
[----:B------:R-:W-:Y:S01]  /*1ba30*/  LEA.HI.X R5, R2, UR7, R3, 0x2, P0 ;  /* 0x0000000702057c11 */ /* 0x000fe200080f1403 */
[----:B------:R-:W-:-:S05]  /*1ba40*/  IMAD.MOV.U32 R3, RZ, RZ, -0x800000 ;  /* 0xff800000ff037424 */ /* 0x000fca00078e00ff */
[----:B------:R0:W-:Y:S03]  /*1ba50*/  STG.E desc[UR14][R4.64], R3 ;  /* 0x0000000304007986 */ /* 0x0001e6000c10190e */
.L_x_5282:
[----:B------:R-:W-:Y:S05]  /*1ba60*/  BSYNC B1 ;  /* 0x0000000000017941 */ /* 0x000fea0003800000 */
.L_x_5281:
        /* <DEDUP_REMOVED lines=17> */
[----:B------:R-:W-:Y:S01]  /*1bb80*/  UIADD3 UR4, UR7, UR4, URZ ;  /* 0x0000000407047290 */ /* 0x000fe2000fffe03f */
[----:B------:R-:W-:Y:S01]  /*1bb90*/  IMAD R6, R8, UR8, RZ ;  /* 0x0000000808067c24 */ /* 0x000fe2000f8e02ff */
[----:B0-----:R-:W-:Y:S01]  /*1bba0*/  @P2 SHF.R.U32.HI R5, RZ, R3, R2 ;  /* 0x00000003ff052219 */ /* 0x001fe20000011602 */
[----:B------:R-:W-:Y:S02]  /*1bbb0*/  IMAD.U32 R3, RZ, RZ, UR7 ;  /* 0x00000007ff037e24 */ /* 0x000fe4000f8e00ff */
[----:B------:R-:W-:Y:S01]  /*1bbc0*/  IMAD.U32 R2, RZ, RZ, UR6 ;  /* 0x00000006ff027e24 */ /* 0x000fe2000f8e00ff */
[----:B------:R-:W-:Y:S01]  /*1bbd0*/  SHF.R.S32.HI R4, RZ, 0x1f, R5 ;  /* 0x0000001fff047819 */ /* 0x000fe20000011405 */
[----:B------:R-:W-:Y:S01]  /*1bbe0*/  IMAD.U32 R3, RZ, RZ, UR4 ;  /* 0x00000004ff037e24 */ /* 0x000fe2000f8e00ff */
[----:B------:R-:W-:Y:S01]  /*1bbf0*/  ULDC.64 UR6, c[0x0][0xae0] ;  /* 0x0002b80000067ab9 */ /* 0x000fe20000000a00 */
[C---:B------:R-:W-:Y:S02]  /*1bc00*/  IMAD R7, R11.reuse, UR9, R6 ;  /* 0x000000090b077c24 */ /* 0x040fe4000f8e0206 */
[----:B------:R-:W-:-:S04]  /*1bc10*/  IMAD.WIDE.U32 R2, R11, UR8, R2 ;  /* 0x000000080b027c25 */ /* 0x000fc8000f8e0002 */
        /* <DEDUP_REMOVED lines=36> */
[----:B------:R3:W-:Y:S01]  /*1be60*/  @!P4 ST.E.128 desc[UR6][R8.64], RZ ;  /* 0x000000ff0800c985 */ /* 0x0007e2000c101d06 */
[----:B------:R-:W-:-:S03]  /*1be70*/  @!P2 LEA.HI.X R3, R200, R3, R210, 0x1, P6 ;  /* 0x00000003c803a211 */ /* 0x000fc600030f0cd2 */
[----:B------:R3:W-:Y:S04]  /*1be80*/  @!P3 ST.E.128 desc[UR6][R10.64], RZ ;  /* 0x000000ff0a00b985 */ /* 0x0007e8000c101d06 */
[----:B------:R3:W-:Y:S02]  /*1be90*/  @!P2 ST.E.128 desc[UR6][R2.64], RZ ;  /* 0x000000ff0200a985 */ /* 0x0007e4000c101d06 */
.L_x_5284:
[----:B------:R-:W-:Y:S05]  /*1bea0*/  BSYNC B1 ;  /* 0x0000000000017941 */ /* 0x000fea0003800000 */
.L_x_5283:
        /* <DEDUP_REMOVED lines=10> */
[CC--:B------:R-:W-:Y:S02]  /*1bf50*/  @!P5 LEA R10, P2, R199.reuse, R7.reuse, 0x1 ;  /* 0x00000007c70ad211 */ /* 0x0c0fe400078408ff */
[----:B------:R-:W-:Y:S02]  /*1bf60*/  @!P6 LEA R2, P3, R200, R7, 0x1 ;  /* 0x00000007c802e211 */ /* 0x000fe400078608ff */
[-C--:B---3--:R-:W-:Y:S02]  /*1bf70*/  @!P4 LEA.HI.X R9, R198, R3.reuse, R212, 0x1, P1 ;  /* 0x00000003c609c211 */ /* 0x088fe400008f0cd4 */
[-C--:B------:R-:W-:Y:S02]  /*1bf80*/  @!P5 LEA.HI.X R11, R199, R3.reuse, R211, 0x1, P2 ;  /* 0x00000003c70bd211 */ /* 0x080fe400010f0cd3 */
[----:B------:R-:W-:Y:S01]  /*1bf90*/  @!P6 LEA.HI.X R3, R200, R3, R210, 0x1, P3 ;  /* 0x00000003c803e211 */ /* 0x000fe200018f0cd2 */
[----:B------:R4:W-:Y:S04]  /*1bfa0*/  @!P4 ST.E.128 desc[UR6][R8.64], RZ ;  /* 0x000000ff0800c985 */ /* 0x0009e8000c101d06 */
[----:B------:R4:W-:Y:S04]  /*1bfb0*/  @!P5 ST.E.128 desc[UR6][R10.64], RZ ;  /* 0x000000ff0a00d985 */ /* 0x0009e8000c101d06 */
[----:B------:R4:W-:Y:S02]  /*1bfc0*/  @!P6 ST.E.128 desc[UR6][R2.64], RZ ;  /* 0x000000ff0200e985 */ /* 0x0009e4000c101d06 */
.L_x_5286:
[----:B------:R-:W-:Y:S05]  /*1bfd0*/  BSYNC B1 ;  /* 0x0000000000017941 */ /* 0x000fea0003800000 */
.L_x_5285:
        /* <DEDUP_REMOVED lines=12> */
[-C--:B----4-:R-:W-:Y:S02]  /*1c0a0*/  @!P3 LEA.HI.X R9, R198, R3.reuse, R212, 0x1, P0 ;  /* 0x00000003c609b211 */ /* 0x090fe400000f0cd4 */
[-C--:B------:R-:W-:Y:S02]  /*1c0b0*/  @!P4 LEA.HI.X R11, R199, R3.reuse, R211, 0x1, P1 ;  /* 0x00000003c70bc211 */ /* 0x080fe400008f0cd3 */
[----:B------:R-:W-:Y:S01]  /*1c0c0*/  @!P5 LEA.HI.X R3, R200, R3, R210, 0x1, P2 ;  /* 0x00000003c803d211 */ /* 0x000fe200010f0cd2 */
[----:B------:R1:W-:Y:S04]  /*1c0d0*/  @!P3 ST.E.128 desc[UR6][R8.64], RZ ;  /* 0x000000ff0800b985 */ /* 0x0003e8000c101d06 */
[----:B------:R1:W-:Y:S04]  /*1c0e0*/  @!P4 ST.E.128 desc[UR6][R10.64], RZ ;  /* 0x000000ff0a00c985 */ /* 0x0003e8000c101d06 */
[----:B------:R1:W-:Y:S02]  /*1c0f0*/  @!P5 ST.E.128 desc[UR6][R2.64], RZ ;  /* 0x000000ff0200d985 */ /* 0x0003e4000c101d06 */
.L_x_5288:
[----:B------:R-:W-:Y:S05]  /*1c100*/  BSYNC B1 ;  /* 0x0000000000017941 */ /* 0x000fea0003800000 */
.L_x_5287:
        /* <DEDUP_REMOVED lines=11> */
[CC--:B------:R-:W-:Y:S02]  /*1c1c0*/  @!P4 LEA R8, P1, R199.reuse, R3.reuse, 0x1 ;  /* 0x00000003c708c211 */ /* 0x0c0fe400078208ff */
[----:B------:R-:W-:Y:S02]  /*1c1d0*/  @!P5 LEA R2, P2, R200, R3, 0x1 ;  /* 0x00000003c802d211 */ /* 0x000fe400078408ff */
[-C--:B0-----:R-:W-:Y:S02]  /*1c1e0*/  @!P3 LEA.HI.X R7, R198, R5.reuse, R212, 0x1, P0 ;  /* 0x00000005c607b211 */ /* 0x081fe400000f0cd4 */
[-C--:B------:R-:W-:Y:S02]  /*1c1f0*/  @!P4 LEA.HI.X R9, R199, R5.reuse, R211, 0x1, P1 ;  /* 0x00000005c709c211 */ /* 0x080fe400008f0cd3 */
[----:B------:R-:W-:Y:S01]  /*1c200*/  @!P5 LEA.HI.X R3, R200, R5, R210, 0x1, P2 ;  /* 0x00000005c803d211 */ /* 0x000fe200010f0cd2 */
[----:B------:R1:W-:Y:S04]  /*1c210*/  @!P3 ST.E.128 desc[UR6][R6.64], RZ ;  /* 0x000000ff0600b985 */ /* 0x0003e8000c101d06 */
[----:B------:R1:W-:Y:S04]  /*1c220*/  @!P4 ST.E.128 desc[UR6][R8.64], RZ ;  /* 0x000000ff0800c985 */ /* 0x0003e8000c101d06 */
[----:B------:R1:W-:Y:S02]  /*1c230*/  @!P5 ST.E.128 desc[UR6][R2.64], RZ ;  /* 0x000000ff0200d985 */ /* 0x0003e4000c101d06 */
.L_x_5279:
[----:B------:R-:W-:Y:S05]  /*1c240*/  BSYNC B0 ;  /* 0x0000000000007941 */ /* 0x000fea0003800000 */
.L_x_5270:
[----:B------:R-:W-:Y:S02]  /*1c250*/  ULDC UR4, c[0x0][0xc3c] ;  /* 0x00030f0000047ab9 */ /* 0x000fe40000000800 */
[----:B------:R-:W-:-:S13]  /*1c260*/  ISETP.GE.AND P0, PT, R27, UR4, PT ;  /* 0x000000041b007c0c */ /* 0x000fda000bf06270 */
[----:B------:R-:W-:Y:S05]  /*1c270*/  @!P0 BRA `(.L_x_5289) ;  /* 0xfffffe5000608947 */ /* 0x000fea000383ffff */
[----:B------:R-:W-:Y:S05]  /*1c280*/  EXIT ;  /* 0x000000000000794d */ /* 0x000fea0003800000 */
.L_x_5117:
        /* <DEDUP_REMOVED lines=18> */
.L_x_5290:
        /* <DEDUP_REMOVED lines=43> */
.L_x_5296:
        /* <DEDUP_REMOVED lines=13> */
.L_x_5295:
[----:B------:R-:W-:Y:S05]  /*1c730*/  BSYNC B0 ;  /* 0x0000000000007941 */ /* 0x000fea0003800000 */
.L_x_5294:
        /* <DEDUP_REMOVED lines=21> */
.L_x_5292:
        /* <DEDUP_REMOVED lines=21> */
.L_x_5297:
        /* <DEDUP_REMOVED lines=57> */
.L_x_5293:
[----:B------:R-:W-:Y:S02]  /*1cd70*/  IMAD.MOV.U32 R17, RZ, RZ, RZ ;  /* 0x000000ffff117224 */ /* 0x000fe400078e00ff */
[----:B------:R-:W-:Y:S02]  /*1cd80*/  IMAD.U32 R16, RZ, RZ, UR6 ;  /* 0x00000006ff107e24 */ /* 0x000fe4000f8e00ff */
[----:B------:R-:W-:-:S07]  /*1cd90*/  IMAD.MOV.U32 R18, RZ, RZ, RZ ;  /* 0x000000ffff127224 */ /* 0x000fce00078e00ff */
.L_x_5298:
[----:B------:R-:W-:-:S13]  /*1cda0*/  ISETP.NE.AND P0, PT, R0, RZ, PT ;  /* 0x000000ff0000720c */ /* 0x000fda0003f05270 */
[----:B------:R-:W1:Y:S01]  /*1cdb0*/  @!P0 S2R R3, SR_CgaCtaId ;  /* 0x0000000000038919 */ /* 0x000e620000008800 */
[----:B------:R-:W-:-:S04]  /*1cdc0*/  @!P0 MOV R0, 0x400 ;  /* 0x0000040000008802 */ /* 0x000fc80000000f00 */
[----:B-1----:R-:W-:-:S05]  /*1cdd0*/  @!P0 LEA R0, R3, R0, 0x18 ;  /* 0x0000000003008211 */ /* 0x002fca00078ec0ff */
[----:B------:R2:W-:Y:S01]  /*1cde0*/  @!P0 STS.128 [R0+0x308d0], R16 ;  /* 0x0308d01000008388 */ /* 0x0005e20000000c00 */
[----:B------:R-:W-:Y:S06]  /*1cdf0*/  BAR.ARV 0x5, 0x180 ;  /* 0x0146000000007b1d */ /* 0x000fec0000002000 */
.L_x_5291:
        /* <DEDUP_REMOVED lines=9> */
[----:B------:R-:W1:Y:S01]  /*1ce90*/  S2R R5, SR_TID.X ;  /* 0x0000000000057919 */ /* 0x000e620000002100 */
[----:B------:R-:W4:Y:S01]  /*1cea0*/  S2UR UR5, SR_CgaCtaId ;  /* 0x00000000000579c3 */ /* 0x000f220000008800 */
[----:B------:R-:W-:Y:S01]  /*1ceb0*/  UMOV UR4, 0x400 ;  /* 0x0000040000047882 */ /* 0x000fe20000000000 */
[----:B-1----:R-:W-:-:S04]  /*1cec0*/  LOP3.LUT R7, R5, 0x7f, RZ, 0xc0, !PT ;  /* 0x0000007f05077812 */ /* 0x002fc800078ec0ff */
[----:B------:R-:W-:Y:S01]  /*1ced0*/  ISETP.NE.AND P1, PT, R7, RZ, PT ;  /* 0x000000ff0700720c */ /* 0x000fe20003f25270 */
[----:B----4-:R-:W-:Y:S01]  /*1cee0*/  ULEA UR4, UR5, UR4, 0x18 ;  /* 0x0000000405047291 */ /* 0x010fe2000f8ec03f */
[----:B------:R-:W-:Y:S01]  /*1cef0*/  SHF.R.U32.HI R6, RZ, 0x3, R7 ;  /* 0x00000003ff067819 */ /* 0x000fe20000011607 */
[----:B------:R-:W-:Y:S04]  /*1cf00*/  STL [R1+0x318], RZ ;  /* 0x000318ff01007387 */ /* 0x000fe80000100800 */
[----:B------:R-:W-:Y:S04]  /*1cf10*/  STL [R1+0x2ec], RZ ;  /* 0x0002ecff01007387 */ /* 0x000fe80000100800 */
[----:B------:R-:W-:Y:S01]  /*1cf20*/  STL [R1+0x2d8], RZ ;  /* 0x0002d8ff01007387 */ /* 0x000fe20000100800 */
[----:B------:R-:W-:Y:S01]  /*1cf30*/  BSSY B8, `(.L_x_5299) ;  /* 0x0000798000087945 */ /* 0x000fe20003800000 */
[----:B------:R-:W-:Y:S01]  /*1cf40*/  ULDC.64 UR36, c[0x0][0x198] ;  /* 0x0000660000247ab9 */ /* 0x000fe20000000a00 */
[----:B------:R-:W-:Y:S01]  /*1cf50*/  ULDC UR39, c[0x0][0xc] ;  /* 0x0000030000277ab9 */ /* 0x000fe20000000800 */
[----:B--2---:R-:W-:Y:S01]  /*1cf60*/  R2UR UR6, R0 ;  /* 0x00000000000672ca */ /* 0x004fe200000e0000 */
[----:B------:R-:W-:-:S05]  /*1cf70*/  IMAD.SHL.U32 R0, R5, 0x8, RZ ;  /* 0x0000000805007824 */ /* 0x000fca00078e00ff */
[----:B0-----:R-:W-:-:S04]  /*1cf80*/  LOP3.LUT R2, R0, 0x1f8, RZ, 0xc0, !PT ;  /* 0x000001f800027812 */ /* 0x001fc800078ec0ff */
[----:B------:R-:W-:Y:S01]  /*1cf90*/  LOP3.LUT R3, R2, 0x38, R5, 0x78, !PT ;  /* 0x0000003802037812 */ /* 0x000fe200078e7805 */
[----:B------:R-:W-:Y:S01]  /*1cfa0*/  IMAD.SHL.U32 R2, R7, 0x8, RZ ;  /* 0x0000000807027824 */ /* 0x000fe200078e00ff */
[----:B---3--:R-:W-:-:S04]  /*1cfb0*/  LOP3.LUT R4, R4, 0xfffffffd, RZ, 0xc0, !PT ;  /* 0xfffffffd04047812 */ /* 0x008fc800078ec0ff */
[----:B------:R-:W-:Y:S02]  /*1cfc0*/  LOP3.LUT R3, R3, 0x200, R2, 0xf8, !PT ;  /* 0x0000020003037812 */ /* 0x000fe400078ef802 */
[----:B------:R-:W-:Y:S02]  /*1cfd0*/  LOP3.LUT P0, R2, R5, 0x1f, RZ, 0xc0, !PT ;  /* 0x0000001f05027812 */ /* 0x000fe4000780c0ff */
[----:B------:R-:W-:-:S04]  /*1cfe0*/  @P1 LOP3.LUT R4, R4, 0x2, RZ, 0xfc, !PT ;  /* 0x0000000204041812 */ /* 0x000fc800078efcff */
[----:B------:R-:W-:Y:S01]  /*1cff0*/  LOP3.LUT R4, R4, 0xfffffffe, RZ, 0xc0, !PT ;  /* 0xfffffffe04047812 */ /* 0x000fe200078ec0ff */
[----:B------:R0:W-:Y:S06]  /*1d000*/  STL [R1+0x2f8], R2 ;  /* 0x0002f80201007387 */ /* 0x0001ec0000100800 */
[----:B------:R-:W-:Y:S02]  /*1d010*/  @P0 LOP3.LUT R4, R4, 0x1, RZ, 0xfc, !PT ;  /* 0x0000000104040812 */ /* 0x000fe400078efcff */
[----:B------:R-:W-:Y:S01]  /*1d020*/  ISETP.NE.OR P0, PT, R7, RZ, !P0 ;  /* 0x000000ff0700720c */ /* 0x000fe20004705670 */
[----:B0-----:R-:W-:Y:S01]  /*1d030*/  IMAD.SHL.U32 R2, R5, 0x10, RZ ;  /* 0x0000001005027824 */ /* 0x001fe200078e00ff */
[----:B------:R-:W-:Y:S01]  /*1d040*/  LOP3.LUT R4, R4, 0xfffffff7, RZ, 0xc0, !PT ;  /* 0xfffffff704047812 */ /* 0x000fe200078ec0ff */
[----:B------:R-:W-:-:S03]  /*1d050*/  IMAD.U32 R5, RZ, RZ, UR4 ;  /* 0x00000004ff057e24 */ /* 0x000fc6000f8e00ff */
[----:B------:R-:W-:Y:S01]  /*1d060*/  LOP3.LUT R6, R6, 0x70, R2, 0xf8, !PT ;  /* 0x0000007006067812 */ /* 0x000fe200078ef802 */
[----:B------:R-:W-:Y:S02]  /*1d070*/  IMAD R2, R3, 0x2, R5 ;  /* 0x0000000203027824 */ /* 0x000fe400078e0205 */
[----:B------:R-:W-:-:S04]  /*1d080*/  IMAD.MOV.U32 R3, RZ, RZ, 0x1 ;  /* 0x00000001ff037424 */ /* 0x000fc800078e00ff */
[----:B------:R-:W-:Y:S01]  /*1d090*/  @P0 LOP3.LUT R4, R4, 0x8, RZ, 0xfc, !PT ;  /* 0x0000000804040812 */ /* 0x000fe200078efcff */
[----:B------:R-:W-:Y:S04]  /*1d0a0*/  STL [R1+0x2d0], R5 ;  /* 0x0002d00501007387 */ /* 0x000fe80000100800 */
[----:B------:R-:W-:Y:S04]  /*1d0b0*/  STL [R1+0x2d4], R4 ;  /* 0x0002d40401007387 */ /* 0x000fe80000100800 */
[----:B------:R-:W-:Y:S01]  /*1d0c0*/  STL [R1+0x2e4], R3 ;  /* 0x0002e40301007387 */ /* 0x000fe20000100800 */
[----:B------:R-:W-:-:S03]  /*1d0d0*/  LOP3.LUT R0, R0, 0x38, RZ, 0xc0, !PT ;  /* 0x0000003800007812 */ /* 0x000fc600078ec0ff */
[----:B------:R0:W-:Y:S02]  /*1d0e0*/  STL [R1+0x2fc], R2 ;  /* 0x0002fc0201007387 */ /* 0x0001e40000100800 */
[----:B0-----:R-:W-:-:S05]  /*1d0f0*/  IMAD.MOV.U32 R2, RZ, RZ, 0x1 ;  /* 0x00000001ff027424 */ /* 0x001fca00078e00ff */
[----:B------:R0:W-:Y:S01]  /*1d100*/  STL [R1+0x2f0], R2 ;  /* 0x0002f00201007387 */ /* 0x0001e20000100800 */
[----:B------:R-:W-:Y:S01]  /*1d110*/  ULOP3.LUT UR38, UR6, 0x2, URZ, 0xfc, !UPT ;  /* 0x0000000206267892 */ /* 0x000fe2000f8efc3f */
[C---:B0-----:R-:W-:Y:S02]  /*1d120*/  LOP3.LUT R2, R0.reuse, 0x40, RZ, 0xfc, !PT ;  /* 0x0000004000027812 */ /* 0x041fe400078efcff */
[----:B------:R-:W-:-:S09]  /*1d130*/  LOP3.LUT R0, R0, 0x80, RZ, 0xfc, !PT ;  /* 0x0000008000007812 */ /* 0x000fd200078efcff */
.L_x_5465:
[----:B0-----:R-:W0:Y:S01]  /*1d140*/  LDC.64 R12, c[0x0][0xa00] ;  /* 0x00028000ff0c7b82 */ /* 0x001e220000000a00 */
[----:B------:R-:W-:Y:S05]  /*1d150*/  YIELD ;  /* 0x0000000000007946 */ /* 0x000fea0003800000 */
[----:B------:R-:W-:Y:S01]  /*1d160*/  ULDC.64 UR4, c[0x0][0xa28] ;  /* 0x00028a0000047ab9 */ /* 0x000fe20000000a00 */
[----:B------:R-:W-:Y:S02]  /*1d170*/  CS2R R6, SRZ ;  /* 0x0000000000067805 */ /* 0x000fe4000001ff00 */
[----:B------:R-:W-:Y:S01]  /*1d180*/  ISETP.NE.U32.AND P0, PT, RZ, UR4, PT ;  /* 0x00000004ff007c0c */ /* 0x000fe2000bf05070 */
[----:B------:R-:W-:Y:S01]  /*1d190*/  ULDC.64 UR10, c[0x0][0x208] ;  /* 0x00008200000a7ab9 */ /* 0x000fe20000000a00 */
[----:B------:R-:W-:Y:S01]  /*1d1a0*/  ULDC.64 UR8, c[0x0][0xa18] ;  /* 0x0002860000087ab9 */ /* 0x000fe20000000a00 */
[----:B-1----:R-:W1:Y:S01]  /*1d1b0*/  LDC.64 R4, c[0x0][0xa08] ;  /* 0x00028200ff047b82 */ /* 0x002e620000000a00 */
[----:B------:R-:W-:Y:S01]  /*1d1c0*/  ISETP.NE.AND.EX P0, PT, RZ, UR5, PT, P0 ;  /* 0x00000005ff007c0c */ /* 0x000fe2000bf05300 */
[----:B------:R-:W-:Y:S01]  /*1d1d0*/  ULDC.64 UR4, c[0x0][0xa00] ;  /* 0x0002800000047ab9 */ /* 0x000fe20000000a00 */
[----:B------:R-:W-:Y:S01]  /*1d1e0*/  ULDC.64 UR6, c[0x0][0xa08] ;  /* 0x0002820000067ab9 */ /* 0x000fe20000000a00 */
[----:B------:R-:W-:-:S04]  /*1d1f0*/  ISETP.NE.U32.AND P1, PT, RZ, UR4, PT ;  /* 0x00000004ff007c0c */ /* 0x000fc8000bf25070 */
[----:B------:R-:W-:Y:S01]  /*1d200*/  ISETP.NE.AND.EX P1, PT, RZ, UR5, PT, P1 ;  /* 0x00000005ff007c0c */ /* 0x000fe2000bf25310 */
[----:B------:R-:W-:Y:S01]  /*1d210*/  ULDC.64 UR4, c[0x0][0xa10] ;  /* 0x0002840000047ab9 */ /* 0x000fe20000000a00 */
[----:B0-----:R-:W-:Y:S01]  /*1d220*/  IMAD.WIDE R12, R19, 0x4, R12 ;  /* 0x00000004130c7825 */ /* 0x001fe200078e020c */
[----:B------:R-:W-:-:S03]  /*1d230*/  ISETP.NE.U32.AND P3, PT, RZ, UR8, PT ;  /* 0x00000008ff007c0c */ /* 0x000fc6000bf65070 */
[----:B---3--:R-:W0:Y:S07]  /*1d240*/  @P0 LDC.64 R2, c[0x0][0xa28] ;  /* 0x00028a00ff020b82 */ /* 0x008e2e0000000a00 */
[----:B------:R-:W2:Y:S01]  /*1d250*/  @P1 LDG.E R7, desc[UR10][R12.64] ;  /* 0x0000000a0c071981 */ /* 0x000ea2000c1e1900 */
[----:B------:R-:W-:-:S13]  /*1d260*/  ISETP.NE.AND.EX P3, PT, RZ, UR9, PT, P3 ;  /* 0x00000009ff007c0c */ /* 0x000fda000bf65330 */
[----:B------:R-:W3:Y:S01]  /*1d270*/  @P3 LDC.64 R10, c[0x0][0xa18] ;  /* 0x00028600ff0a3b82 */ /* 0x000ee20000000a00 */
[----:B0-----:R-:W-:-:S05]  /*1d280*/  @P0 IMAD.WIDE R2, R19, 0x4, R2 ;  /* 0x0000000413020825 */ /* 0x001fca00078e0202 */
[----:B-----5:R0:W5:Y:S01]  /*1d290*/  @P0 LDG.E R6, desc[UR10][R2.64] ;  /* 0x0000000a02060981 */ /* 0x020162000c1e1900 */
[----:B------:R-:W-:Y:S01]  /*1d2a0*/  ISETP.NE.U32.AND P0, PT, RZ, UR4, PT ;  /* 0x00000004ff007c0c */ /* 0x000fe2000bf05070 */
[----:B------:R-:W-:Y:S01]  /*1d2b0*/  ULDC UR4, c[0x0][0x288] ;  /* 0x0000a20000047ab9 */ /* 0x000fe20000000800 */
[----:B------:R-:W-:Y:S01]  /*1d2c0*/  ISETP.NE.U32.AND P2, PT, RZ, UR6, PT ;  /* 0x00000006ff007c0c */ /* 0x000fe2000bf45070 */
[----:B------:R-:W-:Y:S01]  /*1d2d0*/  IMAD.MOV.U32 R8, RZ, RZ, RZ ;  /* 0x000000ffff087224 */ /* 0x000fe200078e00ff */
[----:B------:R-:W-:Y:S01]  /*1d2e0*/  ISETP.NE.AND.EX P0, PT, RZ, UR5, PT, P0 ;  /* 0x00000005ff007c0c */ /* 0x000fe2000bf05300 */
[----:B------:R-:W-:Y:S01]  /*1d2f0*/  IMAD.MOV.U32 R0, RZ, RZ, RZ ;  /* 0x000000ffff007224 */ /* 0x000fe200078e00ff */
[----:B------:R-:W-:Y:S01]  /*1d300*/  ISETP.NE.AND.EX P2, PT, RZ, UR7, PT, P2 ;  /* 0x00000007ff007c0c */ /* 0x000fe2000bf45320 */
[C---:B-1----:R-:W-:Y:S01]  /*1d310*/  IMAD.WIDE R4, R19.reuse, 0x4, R4 ;  /* 0x0000000413047825 */ /* 0x042fe200078e0204 */
[----:B0-----:R-:W0:Y:S03]  /*1d320*/  LDC.64 R2, c[0x0][0xa10] ;  /* 0x00028400ff027b82 */ /* 0x001e260000000a00 */
[----:B---3--:R-:W-:-:S08]  /*1d330*/  @P3 IMAD.WIDE R10, R19, 0x4, R10 ;  /* 0x00000004130a3825 */ /* 0x008fd000078e020a */
[----:B------:R-:W5:Y:S01]  /*1d340*/  @P2 LDG.E R8, desc[UR10][R4.64] ;  /* 0x0000000a04082981 */ /* 0x000f62000c1e1900 */
[----:B0-----:R-:W-:-:S05]  /*1d350*/  IMAD.WIDE R2, R19, 0x4, R2 ;  /* 0x0000000413027825 */ /* 0x001fca00078e0202 */
        /* <DEDUP_REMOVED lines=16> */
[----:B----4-:R-:W-:Y:S06]  /*1d460*/  @P3 BRA `(.L_x_5300) ;  /* 0x0000000000183947 */ /* 0x010fec0003800000 */
[----:B------:R-:W-:Y:S05]  /*1d470*/  @!P1 BRA `(.L_x_5300) ;  /* 0x0000000000149947 */ /* 0x000fea0003800000 */
[----:B------:R-:W-:Y:S02]  /*1d480*/  ULDC.64 UR4, c[0x0][0x208] ;  /* 0x0000820000047ab9 */ /* 0x000fe40000000a00 */
[----:B------:R-:W2:Y:S04]  /*1d490*/  LDG.E R9, desc[UR4][R12.64] ;  /* 0x000000040c097981 */ /* 0x000ea8000c1e1900 */
[----:B------:R-:W2:Y:S02]  /*1d4a0*/  LDG.E R12, desc[UR4][R12.64+0x4] ;  /* 0x000004040c0c7981 */ /* 0x000ea4000c1e1900 */
[----:B--2---:R-:W-:-:S05]  /*1d4b0*/  IMAD.IADD R11, R12, 0x1, -R9 ;  /* 0x000000010c0b7824 */ /* 0x004fca00078e0a09 */
[----:B------:R0:W-:Y:S02]  /*1d4c0*/  STL [R1+0x30c], R11 ;  /* 0x00030c0b01007387 */ /* 0x0001e40000100800 */
.L_x_5300:
[----:B-----5:R-:W-:Y:S01]  /*1d4d0*/  IMAD.IADD R8, R8, 0x1, R6 ;  /* 0x0000000108087824 */ /* 0x020fe200078e0206 */
[----:B------:R-:W-:Y:S02]  /*1d4e0*/  ULDC.64 UR4, c[0x0][0xa20] ;  /* 0x0002880000047ab9 */ /* 0x000fe40000000a00 */
[----:B------:R-:W-:Y:S02]  /*1d4f0*/  ISETP.NE.U32.AND P1, PT, RZ, UR4, PT ;  /* 0x00000004ff007c0c */ /* 0x000fe4000bf25070 */
[----:B------:R1:W-:Y:S02]  /*1d500*/  STL [R1+0x2e8], R8 ;  /* 0x0002e80801007387 */ /* 0x0003e40000100800 */
[----:B------:R-:W-:-:S13]  /*1d510*/  ISETP.NE.AND.EX P1, PT, RZ, UR5, PT, P1 ;  /* 0x00000005ff007c0c */ /* 0x000fda000bf25310 */
[----:B-1----:R-:W-:Y:S05]  /*1d520*/  @!P1 BRA `(.L_x_5301) ;  /* 0x0000000000149947 */ /* 0x002fea0003800000 */
[----:B------:R-:W1:Y:S01]  /*1d530*/  LDC.64 R4, c[0x0][0xa20] ;  /* 0x00028800ff047b82 */ /* 0x000e620000000a00 */
[----:B------:R-:W-:Y:S01]  /*1d540*/  ULDC.64 UR4, c[0x0][0x208] ;  /* 0x0000820000047ab9 */ /* 0x000fe20000000a00 */
[----:B-1----:R-:W-:-:S05]  /*1d550*/  IMAD.WIDE R4, R19, 0x4, R4 ;  /* 0x0000000413047825 */ /* 0x002fca00078e0204 */
[----:B------:R1:W5:Y:S01]  /*1d560*/  LDG.E R7, desc[UR4][R4.64] ;  /* 0x0000000404077981 */ /* 0x000362000c1e1900 */
[----:B------:R-:W-:Y:S05]  /*1d570*/  BRA `(.L_x_5302) ;  /* 0x0000000000147947 */ /* 0x000fea0003800000 */
.L_x_5301:
[----:B------:R-:W-:Y:S05]  /*1d580*/  @!P2 BRA `(.L_x_5302) ;  /* 0x000000000010a947 */ /* 0x000fea0003800000 */
[----:B------:R-:W-:Y:S02]  /*1d590*/  ULDC.64 UR4, c[0x0][0x208] ;  /* 0x0000820000047ab9 */ /* 0x000fe40000000a00 */
[----:B------:R-:W2:Y:S04]  /*1d5a0*/  LDG.E R7, desc[UR4][R4.64] ;  /* 0x0000000404077981 */ /* 0x000ea8000c1e1900 */
[----:B------:R-:W2:Y:S02]  /*1d5b0*/  LDG.E R4, desc[UR4][R4.64+0x4] ;  /* 0x0000040404047981 */ /* 0x000ea4000c1e1900 */
[----:B--2---:R-:W-:-:S07]  /*1d5c0*/  IMAD.IADD R7, R4, 0x1, -R7 ;  /* 0x0000000104077824 */ /* 0x004fce00078e0a07 */
.L_x_5302:
[----:B------:R-:W-:Y:S02]  /*1d5d0*/  ULDC.64 UR4, c[0x0][0x208] ;  /* 0x0000820000047ab9 */ /* 0x000fe40000000a00 */
[----:B-1----:R-:W2:Y:S04]  /*1d5e0*/  @P0 LDG.E R4, desc[UR4][R2.64] ;  /* 0x0000000402040981 */ /* 0x002ea8000c1e1900 */
[----:B------:R1:W2:Y:S01]  /*1d5f0*/  @P0 LDG.E R2, desc[UR4][R2.64+0x4] ;  /* 0x0000040402020981 */ /* 0x0002a2000c1e1900 */
[----:B------:R-:W-:Y:S02]  /*1d600*/  IMAD.SHL.U32 R12, R17, 0x80, RZ ;  /* 0x00000080110c7824 */ /* 0x000fe400078e00ff */
[----:B-----5:R-:W-:Y:S02]  /*1d610*/  IMAD.IADD R9, R7, 0x1, -R6 ;  /* 0x0000000107097824 */ /* 0x020fe400078e0a06 */
[----:B------:R-:W-:Y:S01]  /*1d620*/  VIADD R7, R12, 0x7f ;  /* 0x0000007f0c077836 */ /* 0x000fe20000000000 */
[----:B------:R3:W-:Y:S01]  /*1d630*/  STL [R1+0x304], R12 ;  /* 0x0003040c01007387 */ /* 0x0007e20000100800 */
[----:B-1----:R-:W1:Y:S02]  /*1d640*/  LDC R3, c[0x0][0x448] ;  /* 0x00011200ff037b82 */ /* 0x002e640000000800 */
[----:B-1----:R-:W-:-:S13]  /*1d650*/  ISETP.NE.AND P1, PT, R3, 0x1, PT ;  /* 0x000000010300780c */ /* 0x002fda0003f25270 */
[----:B------:R-:W1:Y:S08]  /*1d660*/  @P1 LDC R3, c[0x0][0x44c] ;  /* 0x00011300ff031b82 */ /* 0x000e700000000800 */
[----:B------:R-:W4:Y:S01]  /*1d670*/  @P1 LDC R5, c[0x0][0x450] ;  /* 0x00011400ff051b82 */ /* 0x000f220000000800 */
[----:B--2---:R-:W-:Y:S02]  /*1d680*/  @P0 IMAD.IADD R10, R2, 0x1, -R4 ;  /* 0x00000001020a0824 */ /* 0x004fe400078e0a04 */
[----:B-1----:R-:W-:-:S04]  /*1d690*/  @P1 IMAD.HI.U32 R2, R7, R3, RZ ;  /* 0x0000000307021227 */ /* 0x002fc800078e00ff */
[----:B------:R-:W-:Y:S01]  /*1d6a0*/  IMAD.IADD R6, R9, 0x1, R10 ;  /* 0x0000000109067824 */ /* 0x000fe200078e020a */
[----:B----4-:R-:W-:-:S03]  /*1d6b0*/  @P1 SHF.R.U32.HI R7, RZ, R5, R2 ;  /* 0x00000005ff071219 */ /* 0x010fc60000011602 */
[C---:B------:R-:W-:Y:S01]  /*1d6c0*/  VIADD R2, R6.reuse, 0x5f ;  /* 0x0000005f06027836 */ /* 0x040fe20000000000 */
[----:B------:R-:W-:-:S03]  /*1d6d0*/  IADD3 R17, R6, 0x1, -R11 ;  /* 0x0000000106117810 */ /* 0x000fc60007ffe80b */
[----:B------:R-:W-:-:S04]  /*1d6e0*/  IMAD.HI R2, R2, 0x2aaaaaab, RZ ;  /* 0x2aaaaaab02027827 */ /* 0x000fc800078e02ff */
[----:B------:R-:W-:Y:S01]  /*1d6f0*/  IMAD.IADD R7, R17, 0x1, R7 ;  /* 0x0000000111077824 */ /* 0x000fe200078e0207 */
[----:B------:R-:W-:-:S04]  /*1d700*/  SHF.R.U32.HI R21, RZ, 0x1f, R2 ;  /* 0x0000001fff157819 */ /* 0x000fc80000011602 */
[----:B------:R-:W-:Y:S02]  /*1d710*/  LEA.HI.SX32 R21, R2, R21, 0x1c ;  /* 0x0000001502157211 */ /* 0x000fe400078fe2ff */
[----:B------:R-:W1:Y:S02]  /*1d720*/  LDC.64 R2, c[0x0][0x9e0] ;  /* 0x00027800ff027b82 */ /* 0x000e640000000a00 */
[----:B-1----:R-:W-:Y:S01]  /*1d730*/  ISETP.GE.AND P2, PT, R3, 0x1, PT ;  /* 0x000000010300780c */ /* 0x002fe20003f46270 */
        /* <DEDUP_REMOVED lines=13> */
.L_x_5305:
[----:B------:R-:W-:-:S13]  /*1d810*/  ISETP.NE.AND P3, PT, R3, 0x1, PT ;  /* 0x000000010300780c */ /* 0x000fda0003f65270 */
[----:B------:R-:W1:Y:S02]  /*1d820*/  @P3 LDC.64 R4, c[0x0][0x9e8] ;  /* 0x00027a00ff043b82 */ /* 0x000e640000000a00 */
[----:B-1----:R-:W-:-:S05]  /*1d830*/  @P3 IMAD.HI.U32 R4, R2, R4, RZ ;  /* 0x0000000402043227 */ /* 0x002fca00078e00ff */
[----:B------:R-:W-:-:S07]  /*1d840*/  @P3 SHF.R.U32.HI R2, RZ, R5, R4 ;  /* 0x00000005ff023219 */ /* 0x000fce0000011604 */
.L_x_5306:
[----:B------:R-:W-:Y:S05]  /*1d850*/  BSYNC B0 ;  /* 0x0000000000007941 */ /* 0x000fea0003800000 */
.L_x_5304:
[----:B------:R-:W-:-:S05]  /*1d860*/  IMAD R2, R2, R3, R3 ;  /* 0x0000000302027224 */ /* 0x000fca00078e0203 */
[----:B------:R-:W-:-:S07]  /*1d870*/  VIMNMX R8, R8, R2, PT ;  /* 0x0000000208087248 */ /* 0x000fce0003fe0100 */
.L_x_5303:
[----:B------:R-:W1:Y:S01]  /*1d880*/  @P1 LDC R4, c[0x0][0x44c] ;  /* 0x00011300ff041b82 */ /* 0x000e620000000800 */
[----:B------:R-:W-:Y:S01]  /*1d890*/  IMAD.MOV.U32 R2, RZ, RZ, R12 ;  /* 0x000000ffff027224 */ /* 0x000fe200078e000c */
[----:B------:R-:W-:Y:S01]  /*1d8a0*/  ULDC UR4, c[0x0][0x9dc] ;  /* 0x0002770000047ab9 */ /* 0x000fe20000000800 */
[----:B------:R-:W-:-:S05]  /*1d8b0*/  IMAD.IADD R20, R6, 0x1, -R11 ;  /* 0x0000000106147824 */ /* 0x000fca00078e0a0b */
[----:B------:R-:W2:Y:S01]  /*1d8c0*/  @P1 LDC R5, c[0x0][0x450] ;  /* 0x00011400ff051b82 */ /* 0x000ea20000000800 */
        /* <DEDUP_REMOVED lines=15> */
.L_x_5309:
[----:B------:R-:W-:-:S13]  /*1d9c0*/  ISETP.NE.AND P1, PT, R3, 0x1, PT ;  /* 0x000000010300780c */ /* 0x000fda0003f25270 */
[----:B------:R-:W1:Y:S02]  /*1d9d0*/  @P1 LDC.64 R4, c[0x0][0x9e8] ;  /* 0x00027a00ff041b82 */ /* 0x000e640000000a00 */
[----:B-1----:R-:W-:-:S05]  /*1d9e0*/  @P1 IMAD.HI.U32 R4, R2, R4, RZ ;  /* 0x0000000402041227 */ /* 0x002fca00078e00ff */
[----:B------:R-:W-:-:S07]  /*1d9f0*/  @P1 SHF.R.U32.HI R2, RZ, R5, R4 ;  /* 0x00000005ff021219 */ /* 0x000fce0000011604 */
.L_x_5310:
[----:B------:R-:W-:Y:S05]  /*1da00*/  BSYNC B0 ;  /* 0x0000000000007941 */ /* 0x000fea0003800000 */
.L_x_5308:
[----:B------:R-:W-:-:S05]  /*1da10*/  IMAD R2, R2, R3, RZ ;  /* 0x0000000302027224 */ /* 0x000fca00078e02ff */
[----:B------:R-:W-:-:S07]  /*1da20*/  VIMNMX R6, R6, R2, !PT ;  /* 0x0000000206067248 */ /* 0x000fce0007fe0100 */
.L_x_5307:
[----:B------:R-:W-:Y:S01]  /*1da30*/  VIADD R8, R8, 0x5f ;  /* 0x0000005f08087836 */ /* 0x000fe20000000000 */
[----:B------:R-:W-:Y:S01]  /*1da40*/  BSSY B0, `(.L_x_5311) ;  /* 0x0000168000007945 */ /* 0x000fe20003800000 */
[----:B------:R-:W-:Y:S01]  /*1da50*/  IMAD.HI R6, R6, 0x2aaaaaab, RZ ;  /* 0x2aaaaaab06067827 */ /* 0x000fe200078e02ff */
[----:B------:R-:W-:-:S03]  /*1da60*/  PLOP3.LUT P5, PT, PT, PT, PT, 0x80, 0x0 ;  /* 0x000000000000781c */ /* 0x000fc60003faf070 */
        /* <DEDUP_REMOVED lines=28> */
.L_x_5505:
[----:B--2---:R-:W-:Y:S02]  /*1dc30*/  ISETP.NE.AND P0, PT, R14, RZ, PT ;  /* 0x000000ff0e00720c */ /* 0x004fe40003f05270 */
[----:B------:R-:W-:-:S11]  /*1dc40*/  PLOP3.LUT P2, PT, PT, PT, PT, 0x8, 0x0 ;  /* 0x000000000000781c */ /* 0x000fd60003f4e170 */
[----:B------:R-:W-:Y:S05]  /*1dc50*/  @P0 BRA `(.L_x_5314) ;  /* 0x00000000000c0947 */ /* 0x000fea0003800000 */
[----:B------:R-:W-:-:S03]  /*1dc60*/  UMOV UR4, 0xffffffff ;  /* 0xffffffff00047882 */ /* 0x000fc60000000000 */
[----:B------:R-:W-:Y:S05]  /*1dc70*/  BRA.DIV UR4, `(.L_x_5315) ;  /* 0x0000007a04e87947 */ /* 0x000fea000b800000 */
[----:B------:R-:W-:-:S13]  /*1dc80*/  ELECT P2, URZ, PT ;  /* 0x00000000003f782f */ /* 0x000fda0003840000 */
.L_x_5314:
        /* <DEDUP_REMOVED lines=10> */
.L_x_5508:
[----:B------:R-:W-:Y:S05]  /*1dd30*/  BSYNC B1 ;  /* 0x0000000000017941 */ /* 0x000fea0003800000 */
.L_x_5316:
[----:B------:R-:W-:Y:S04]  /*1dd40*/  BSSY B1, `(.L_x_5318) ;  /* 0x000008f000017945 */ /* 0x000fe80003800000 */
[----:B------:R-:W-:Y:S05]  /*1dd50*/  @!P2 BRA `(.L_x_5319) ;  /* 0x000000080034a947 */ /* 0x000fea0003800000 */
[----:B------:R-:W2:Y:S04]  /*1dd60*/  LDL R6, [R1+0x2d0] ;  /* 0x0002d00001067983 */ /* 0x000ea80000100800 */
[----:B------:R-:W3:Y:S01]  /*1dd70*/  LDL R7, [R1+0x2ec] ;  /* 0x0002ec0001077983 */ /* 0x000ee20000100800 */
[----:B-1----:R-:W1:Y:S01]  /*1dd80*/  S2R R5, SR_TID.X ;  /* 0x0000000000057919 */ /* 0x002e620000002100 */
[----:B--2---:R-:W-:Y:S02]  /*1dd90*/  IMAD.MOV.U32 R8, RZ, RZ, R6 ;  /* 0x000000ffff087224 */ /* 0x004fe400078e0006 */
[----:B------:R-:W2:Y:S02]  /*1dda0*/  LDL R6, [R1+0x2f0] ;  /* 0x0002f00001067983 */ /* 0x000ea40000100800 */
[----:B---3--:R-:W-:Y:S01]  /*1ddb0*/  IMAD R7, R7, 0x8, R8 ;  /* 0x0000000807077824 */ /* 0x008fe200078e0208 */
[----:B-1----:R-:W-:Y:S01]  /*1ddc0*/  LOP3.LUT R5, R5, 0x7f, RZ, 0xc0, !PT ;  /* 0x0000007f05057812 */ /* 0x002fe200078ec0ff */
[----:B------:R-:W-:Y:S03]  /*1ddd0*/  BSSY B2, `(.L_x_5320) ;  /* 0x0000005000027945 */ /* 0x000fe60003800000 */
[----:B------:R-:W-:-:S02]  /*1dde0*/  ISETP.NE.AND P4, PT, R5, RZ, PT ;  /* 0x000000ff0500720c */ /* 0x000fc40003f85270 */
[----:B--2---:R-:W-:-:S04]  /*1ddf0*/  SHF.L.U32 R10, R6, 0x1f, RZ ;  /* 0x0000001f060a7819 */ /* 0x004fc800000006ff */
[----:B------:R-:W1:Y:S02]  /*1de00*/  SYNCS.PHASECHK.TRANS64.TRYWAIT P0, [R7+URZ+0x308a0], R10 ;  /* 0x0308a00a070075a7 */ /* 0x000e64000800017f */
[----:B-1----:R-:W-:Y:S05]  /*1de10*/  @!P0 BRA `(.L_x_5321) ;  /* 0x0000007800bc8947 */ /* 0x002fea0003800000 */
.L_x_5509:
[----:B------:R-:W-:Y:S05]  /*1de20*/  BSYNC B2 ;  /* 0x0000000000027941 */ /* 0x000fea0003800000 */
.L_x_5320:
        /* <DEDUP_REMOVED lines=8> */
.L_x_5323:
[----:B------:R-:W-:Y:S05]  /*1deb0*/  BSYNC B2 ;  /* 0x0000000000027941 */ /* 0x000fea0003800000 */
.L_x_5322:
[----:B------:R-:W3:Y:S04]  /*1dec0*/  LDL R6, [R1+0x2d0] ;  /* 0x0002d00001067983 */ /* 0x000ee80000100800 */
[----:B--2---:R-:W3:Y:S01]  /*1ded0*/  LDL R4, [R1+0x2ec] ;  /* 0x0002ec0001047983 */ /* 0x004ee20000100800 */
        /* <DEDUP_REMOVED lines=9> */
[----:B---3--:R-:W-:-:S02]  /*1df70*/  IMAD R6, R4, 0x9000, R6 ;  /* 0x0000900004067824 */ /* 0x008fc400078e0206 */
[----:B------:R-:W-:Y:S02]  /*1df80*/  VIADD R4, R7, 0x30890 ;  /* 0x0003089007047836 */ /* 0x000fe40000000000 */
[----:B------:R-:W-:-:S07]  /*1df90*/  VIADD R8, R6, 0x1e400 ;  /* 0x0001e40006087836 */ /* 0x000fce0000000000 */
.L_x_5324:
        /* <DEDUP_REMOVED lines=16> */
.L_x_5325:
        /* <DEDUP_REMOVED lines=16> */
.L_x_5326:
        /* <DEDUP_REMOVED lines=13> */
.L_x_5510:
[----:B------:R-:W-:Y:S05]  /*1e270*/  BSYNC B2 ;  /* 0x0000000000027941 */ /* 0x000fea0003800000 */
.L_x_5327:
[----:B------:R-:W-:Y:S01]  /*1e280*/  BSSY B2, `(.L_x_5329) ;  /* 0x000000a000027945 */ /* 0x000fe20003800000 */
[----:B-12---:R-:W-:Y:S02]  /*1e290*/  IMAD.MOV.U32 R10, RZ, RZ, 0x0 ;  /* 0x00000000ff0a7424 */ /* 0x006fe400078e00ff */
[----:B0-----:R-:W-:Y:S01]  /*1e2a0*/  IMAD.MOV.U32 R11, RZ, RZ, 0x12f00000 ;  /* 0x12f00000ff0b7424 */ /* 0x001fe200078e00ff */
[----:B------:R-:W-:Y:S06]  /*1e2b0*/  @P4 BRA `(.L_x_5330) ;  /* 0x0000000000184947 */ /* 0x000fec0003800000 */
[----:B------:R-:W2:Y:S02]  /*1e2c0*/  LDL R4, [R1+0x2d4] ;  /* 0x0002d40001047983 */ /* 0x000ea40000100800 */
[----:B--2---:R-:W-:Y:S01]  /*1e2d0*/  LOP3.LUT P0, RZ, R4, 0x1, RZ, 0xc0, !PT ;  /* 0x0000000104ff7812 */ /* 0x004fe2000780c0ff */
[----:B------:R-:W-:-:S04]  /*1e2e0*/  IMAD.MOV.U32 R4, RZ, RZ, 0x9000 ;  /* 0x00009000ff047424 */ /* 0x000fc800078e00ff */
[----:B------:R0:W-:Y:S08]  /*1e2f0*/  SYNCS.ARRIVE.TRANS64 RZ, [R7+URZ+0x308b0], R4 ;  /* 0x0308b00407ff79a7 */ /* 0x0001f0000800003f */
[----:B------:R-:W-:Y:S05]  /*1e300*/  @!P0 BRA `(.L_x_5330) ;  /* 0x0000000000048947 */ /* 0x000fea0003800000 */
[----:B------:R-:W-:Y:S01]  /*1e310*/  BPT.TRAP 0x1 ;  /* 0x000000040000795c */ /* 0x000fe20000300000 */
.L_x_5330:
[----:B------:R-:W-:Y:S05]  /*1e320*/  BSYNC B2 ;  /* 0x0000000000027941 */ /* 0x000fea0003800000 */
.L_x_5329:
[----:B------:R-:W-:Y:S01]  /*1e330*/  R2UR UR10, R14 ;  /* 0x000000000e0a72ca */ /* 0x000fe200000e0000 */
[----:B------:R-:W-:Y:S01]  /*1e340*/  UIADD3 UR4, UP0, UR36, 0x670, URZ ;  /* 0x0000067024047890 */ /* 0x000fe2000ff1e03f */
[----:B------:R-:W-:Y:S01]  /*1e350*/  R2UR UR6, R10 ;  /* 0x000000000a0672ca */ /* 0x000fe200000e0000 */
[----:B0-----:R-:W-:Y:S01]  /*1e360*/  VIADD R7, R7, 0x308b0 ;  /* 0x000308b007077836 */ /* 0x001fe20000000000 */
[----:B------:R-:W-:Y:S01]  /*1e370*/  R2UR UR7, R11 ;  /* 0x000000000b0772ca */ /* 0x000fe200000e0000 */
[----:B------:R-:W-:Y:S01]  /*1e380*/  VIADD R4, R6, 0x400 ;  /* 0x0000040006047836 */ /* 0x000fe20000000000 */
[----:B------:R-:W-:Y:S01]  /*1e390*/  PLOP3.LUT P0, PT, PT, PT, PT, 0x80, 0x0 ;  /* 0x000000000000781c */ /* 0x000fe20003f0f070 */
[----:B------:R-:W-:-:S12]  /*1e3a0*/  UIADD3.X UR5, URZ, UR37, URZ, UP0, !UPT ;  /* 0x000000253f057290 */ /* 0x000fd800087fe43f */
.L_x_5331:
        /* <DEDUP_REMOVED lines=15> */
.L_x_5332:
        /* <DEDUP_REMOVED lines=15> */
.L_x_5333:
        /* <DEDUP_REMOVED lines=10> */
.L_x_5319:
[----:B------:R-:W-:Y:S05]  /*1e630*/  BSYNC B1 ;  /* 0x0000000000017941 */ /* 0x000fea0003800000 */
.L_x_5318:
[----:B-1----:R-:W2:Y:S04]  /*1e640*/  LDL.LU R4, [R1+0x2ec] ;  /* 0x0002ec0001047983 */ /* 0x002ea80000300800 */
[----:B------:R-:W3:Y:S01]  /*1e650*/  LDL.LU R8, [R1+0x2f0] ;  /* 0x0002f00001087983 */ /* 0x000ee20000300800 */
[----:B------:R-:W-:Y:S01]  /*1e660*/  VIADD R9, R9, 0xfffffffe ;  /* 0xfffffffe09097836 */ /* 0x000fe20000000000 */
[----:B------:R-:W-:Y:S01]  /*1e670*/  PLOP3.LUT P5, PT, PT, PT, PT, 0x8, 0x0 ;  /* 0x000000000000781c */ /* 0x000fe20003fae170 */
[----:B--2---:R-:W-:-:S05]  /*1e680*/  VIADD R4, R4, 0x1 ;  /* 0x0000000104047836 */ /* 0x004fca0000000000 */
[----:B------:R-:W-:-:S04]  /*1e690*/  ISETP.NE.AND P0, PT, R4, 0x2, PT ;  /* 0x000000020400780c */ /* 0x000fc80003f05270 */
[----:B------:R-:W-:Y:S02]  /*1e6a0*/  SEL R5, RZ, 0x1, P0 ;  /* 0x00000001ff057807 */ /* 0x000fe40000000000 */
[----:B------:R-:W-:Y:S02]  /*1e6b0*/  SEL R4, R4, RZ, P0 ;  /* 0x000000ff04047207 */ /* 0x000fe40000000000 */
[----:B---3--:R-:W-:Y:S02]  /*1e6c0*/  LOP3.LUT R8, R8, R5, RZ, 0x3c, !PT ;  /* 0x0000000508087212 */ /* 0x008fe400078e3cff */
[----:B------:R-:W-:Y:S01]  /*1e6d0*/  ISETP.GE.AND P0, PT, R9, R3, PT ;  /* 0x000000030900720c */ /* 0x000fe20003f06270 */
[----:B------:R1:W-:Y:S04]  /*1e6e0*/  STL [R1+0x2ec], R4 ;  /* 0x0002ec0401007387 */ /* 0x0003e80000100800 */
[----:B------:R1:W-:Y:S08]  /*1e6f0*/  STL [R1+0x2f0], R8 ;  /* 0x0002f00801007387 */ /* 0x0003f00000100800 */
[----:B------:R-:W-:Y:S05]  /*1e700*/  @!P0 BRA `(.L_x_5312) ;  /* 0x00000008006c8947 */ /* 0x000fea0003800000 */
.L_x_5350:
[----:B------:R-:W-:Y:S05]  /*1e710*/  YIELD ;  /* 0x0000000000007946 */ /* 0x000fea0003800000 */
[----:B------:R-:W-:Y:S04]  /*1e720*/  BSSY B1, `(.L_x_5334) ;  /* 0x000008d000017945 */ /* 0x000fe80003800000 */
[----:B--2---:R-:W-:Y:S05]  /*1e730*/  @!P2 BRA `(.L_x_5335) ;  /* 0x00000008002ca947 */ /* 0x004fea0003800000 */
[----:B------:R-:W2:Y:S04]  /*1e740*/  LDL R7, [R1+0x2d0] ;  /* 0x0002d00001077983 */ /* 0x000ea80000100800 */
[----:B------:R-:W2:Y:S04]  /*1e750*/  LDL R6, [R1+0x2ec] ;  /* 0x0002ec0001067983 */ /* 0x000ea80000100800 */
[----:B------:R-:W3:Y:S01]  /*1e760*/  LDL R5, [R1+0x2f0] ;  /* 0x0002f00001057983 */ /* 0x000ee20000100800 */
[----:B-1----:R-:W1:Y:S01]  /*1e770*/  S2R R4, SR_TID.X ;  /* 0x0000000000047919 */ /* 0x002e620000002100 */
[----:B------:R-:W-:Y:S01]  /*1e780*/  BSSY B2, `(.L_x_5336) ;  /* 0x0000007000027945 */ /* 0x000fe20003800000 */
[----:B-1----:R-:W-:-:S04]  /*1e790*/  LOP3.LUT R4, R4, 0x7f, RZ, 0xc0, !PT ;  /* 0x0000007f04047812 */ /* 0x002fc800078ec0ff */
[----:B------:R-:W-:Y:S01]  /*1e7a0*/  ISETP.NE.AND P1, PT, R4, RZ, PT ;  /* 0x000000ff0400720c */ /* 0x000fe20003f25270 */
[----:B--2---:R-:W-:Y:S01]  /*1e7b0*/  IMAD R8, R6, 0x8, R7 ;  /* 0x0000000806087824 */ /* 0x004fe200078e0207 */
[----:B---3--:R-:W-:-:S04]  /*1e7c0*/  SHF.L.U32 R7, R5, 0x1f, RZ ;  /* 0x0000001f05077819 */ /* 0x008fc800000006ff */
[----:B------:R-:W1:Y:S02]  /*1e7d0*/  SYNCS.PHASECHK.TRANS64.TRYWAIT P0, [R8+URZ+0x308a0], R7 ;  /* 0x0308a007080075a7 */ /* 0x000e64000800017f */
[----:B-1----:R-:W-:Y:S05]  /*1e7e0*/  @!P0 BRA `(.L_x_5337) ;  /* 0x0000007000708947 */ /* 0x002fea0003800000 */
.L_x_5511:
[----:B------:R-:W-:Y:S05]  /*1e7f0*/  BSYNC B2 ;  /* 0x0000000000027941 */ /* 0x000fea0003800000 */
.L_x_5336:
        /* <DEDUP_REMOVED lines=8> */
.L_x_5339:
[----:B------:R-:W-:Y:S05]  /*1e880*/  BSYNC B2 ;  /* 0x0000000000027941 */ /* 0x000fea0003800000 */
.L_x_5338:
        /* <DEDUP_REMOVED lines=13> */
.L_x_5340:
        /* <DEDUP_REMOVED lines=16> */
.L_x_5341:
        /* <DEDUP_REMOVED lines=16> */
.L_x_5342:
        /* <DEDUP_REMOVED lines=13> */
.L_x_5512:
[----:B------:R-:W-:Y:S05]  /*1ec30*/  BSYNC B2 ;  /* 0x0000000000027941 */ /* 0x000fea0003800000 */
.L_x_5343:
        /* <DEDUP_REMOVED lines=10> */
.L_x_5346:
[----:B------:R-:W-:Y:S05]  /*1ece0*/  BSYNC B2 ;  /* 0x0000000000027941 */ /* 0x000fea0003800000 */
.L_x_5345:
        /* <DEDUP_REMOVED lines=8> */
.L_x_5347:
        /* <DEDUP_REMOVED lines=15> */
.L_x_5348:
        /* <DEDUP_REMOVED lines=15> */
.L_x_5349:
        /* <DEDUP_REMOVED lines=10> */
.L_x_5335:
[----:B------:R-:W-:Y:S05]  /*1eff0*/  BSYNC B1 ;  /* 0x0000000000017941 */ /* 0x000fea0003800000 */
.L_x_5334:
[----:B-1----:R-:W2:Y:S04]  /*1f000*/  LDL.LU R4, [R1+0x2ec] ;  /* 0x0002ec0001047983 */ /* 0x002ea80000300800 */
[----:B------:R-:W3:Y:S01]  /*1f010*/  LDL.LU R7, [R1+0x2f0] ;  /* 0x0002f00001077983 */ /* 0x000ee20000300800 */
[----:B--2---:R-:W-:-:S05]  /*1f020*/  VIADD R4, R4, 0x1 ;  /* 0x0000000104047836 */ /* 0x004fca0000000000 */
[----:B------:R-:W-:-:S04]  /*1f030*/  ISETP.NE.AND P0, PT, R4, 0x2, PT ;  /* 0x000000020400780c */ /* 0x000fc80003f05270 */
[----:B------:R-:W-:Y:S02]  /*1f040*/  SEL R5, RZ, 0x1, P0 ;  /* 0x00000001ff057807 */ /* 0x000fe40000000000 */
[----:B------:R-:W-:Y:S02]  /*1f050*/  SEL R4, R4, RZ, P0 ;  /* 0x000000ff04047207 */ /* 0x000fe40000000000 */
[----:B---3--:R-:W-:Y:S02]  /*1f060*/  LOP3.LUT R7, R7, R5, RZ, 0x3c, !PT ;  /* 0x0000000507077212 */ /* 0x008fe400078e3cff */
[C---:B------:R-:W-:Y:S01]  /*1f070*/  ISETP.GT.AND P0, PT, R9.reuse, R3, PT ;  /* 0x000000030900720c */ /* 0x040fe20003f04270 */
[----:B------:R2:W-:Y:S01]  /*1f080*/  STL [R1+0x2ec], R4 ;  /* 0x0002ec0401007387 */ /* 0x0005e20000100800 */
[----:B------:R-:W-:-:S03]  /*1f090*/  VIADD R9, R9, 0xffffffff ;  /* 0xffffffff09097836 */ /* 0x000fc60000000000 */
[----:B------:R2:W-:Y:S08]  /*1f0a0*/  STL [R1+0x2f0], R7 ;  /* 0x0002f00701007387 */ /* 0x0005f00000100800 */
[----:B------:R-:W-:Y:S05]  /*1f0b0*/  @P0 BRA `(.L_x_5350) ;  /* 0xfffffff400940947 */ /* 0x000fea000383ffff */
.L_x_5312:
[----:B------:R-:W-:Y:S05]  /*1f0c0*/  BSYNC B0 ;  /* 0x0000000000007941 */ /* 0x000fea0003800000 */
.L_x_5311:
[----:B--2---:R-:W2:Y:S01]  /*1f0d0*/  LDL R7, [R1+0x304] ;  /* 0x0003040001077983 */ /* 0x004ea20000100800 */
[----:B------:R-:W3:Y:S01]  /*1f0e0*/  LDC R0, c[0x0][0x448] ;  /* 0x00011200ff007b82 */ /* 0x000ee20000000800 */
[----:B------:R-:W-:Y:S07]  /*1f0f0*/  @!P5 WARPSYNC.ALL ;  /* 0x000000000000d948 */ /* 0x000fee0003800000 */
[----:B------:R-:W-:Y:S01]  /*1f100*/  @!P5 BAR.SYNC.DEFER_BLOCKING 0xc, 0x180 ;  /* 0x030600000000db1d */ /* 0x000fe20000010000 */
[----:B---3--:R-:W-:-:S13]  /*1f110*/  ISETP.NE.AND P0, PT, R0, 0x1, PT ;  /* 0x000000010000780c */ /* 0x008fda0003f05270 */
[----:B------:R-:W3:Y:S08]  /*1f120*/  @P0 LDC R0, c[0x0][0x44c] ;  /* 0x00011300ff000b82 */ /* 0x000ef00000000800 */
[----:B------:R-:W4:Y:S01]  /*1f130*/  @P0 LDC R3, c[0x0][0x450] ;  /* 0x00011400ff030b82 */ /* 0x000f220000000800 */
[----:B--2---:R-:W-:-:S04]  /*1f140*/  VIADD R2, R7, 0x7f ;  /* 0x0000007f07027836 */ /* 0x004fc80000000000 */
[----:B---3--:R-:W-:-:S05]  /*1f150*/  @P0 IMAD.HI.U32 R0, R2, R0, RZ ;  /* 0x0000000002000227 */ /* 0x008fca00078e00ff */
[----:B----4-:R-:W-:-:S05]  /*1f160*/  @P0 SHF.R.U32.HI R2, RZ, R3, R0 ;  /* 0x00000003ff020219 */ /* 0x010fca0000011600 */
[----:B------:R-:W-:Y:S02]  /*1f170*/  IMAD.IADD R0, R17, 0x1, R2 ;  /* 0x0000000111007824 */ /* 0x000fe400078e0202 */
[----:B------:R-:W2:Y:S02]  /*1f180*/  LDC.64 R2, c[0x0][0x9e0] ;  /* 0x00027800ff027b82 */ /* 0x000ea40000000a00 */
[----:B--2---:R-:W-:Y:S01]  /*1f190*/  ISETP.GE.AND P1, PT, R3, 0x1, PT ;  /* 0x000000010300780c */ /* 0x004fe20003f26270 */
[----:B------:R-:W-:-:S12]  /*1f1a0*/  IMAD.IADD R2, R0, 0x1, R2 ;  /* 0x0000000100027824 */ /* 0x000fd800078e0202 */
[----:B------:R-:W-:Y:S05]  /*1f1b0*/  @!P1 BRA `(.L_x_5351) ;  /* 0x0000000000489947 */ /* 0x000fea0003800000 */
[C---:B------:R-:W-:Y:S01]  /*1f1c0*/  ISETP.GT.AND P2, PT, R0.reuse, RZ, PT ;  /* 0x000000ff0000720c */ /* 0x040fe20003f44270 */
[----:B------:R-:W-:Y:S01]  /*1f1d0*/  BSSY B0, `(.L_x_5352) ;  /* 0x000000e000007945 */ /* 0x000fe20003800000 */
[----:B------:R-:W-:-:S11]  /*1f1e0*/  VIADD R6, R0, 0xffffffff ;  /* 0xffffffff00067836 */ /* 0x000fd60000000000 */
[----:B------:R-:W-:Y:S05]  /*1f1f0*/  @P2 BRA `(.L_x_5353) ;  /* 0x00000000001c2947 */ /* 0x000fea0003800000 */
[----:B------:R-:W-:Y:S01]  /*1f200*/  ISETP.NE.AND P2, PT, R3, 0x1, PT ;  /* 0x000000010300780c */ /* 0x000fe20003f45270 */
[----:B------:R-:W-:-:S12]  /*1f210*/  IMAD.MOV R0, RZ, RZ, -R0 ;  /* 0x000000ffff007224 */ /* 0x000fd800078e0a00 */
[----:B-1----:R-:W1:Y:S02]  /*1f220*/  @P2 LDC.64 R4, c[0x0][0x9e8] ;  /* 0x00027a00ff042b82 */ /* 0x002e640000000a00 */
[----:B-1----:R-:W-:-:S05]  /*1f230*/  @P2 IMAD.HI.U32 R4, R0, R4, RZ ;  /* 0x0000000400042227 */ /* 0x002fca00078e00ff */
[----:B------:R-:W-:-:S04]  /*1f240*/  @P2 SHF.R.U32.HI R0, RZ, R5, R4 ;  /* 0x00000005ff002219 */ /* 0x000fc80000011604 */
[----:B------:R-:W-:Y:S01]  /*1f250*/  LOP3.LUT R6, RZ, R0, RZ, 0x33, !PT ;  /* 0x00000000ff067212 */ /* 0x000fe200078e33ff */
[----:B------:R-:W-:Y:S06]  /*1f260*/  BRA `(.L_x_5354) ;  /* 0x0000000000107947 */ /* 0x000fec0003800000 */
.L_x_5353:
[----:B------:R-:W-:-:S13]  /*1f270*/  ISETP.NE.AND P2, PT, R3, 0x1, PT ;  /* 0x000000010300780c */ /* 0x000fda0003f45270 */
[----:B-1----:R-:W1:Y:S02]  /*1f280*/  @P2 LDC.64 R4, c[0x0][0x9e8] ;  /* 0x00027a00ff042b82 */ /* 0x002e640000000a00 */
[----:B-1----:R-:W-:-:S05]  /*1f290*/  @P2 IMAD.HI.U32 R4, R6, R4, RZ ;  /* 0x0000000406042227 */ /* 0x002fca00078e00ff */
[----:B------:R-:W-:-:S07]  /*1f2a0*/  @P2 SHF.R.U32.HI R6, RZ, R5, R4 ;  /* 0x00000005ff062219 */ /* 0x000fce0000011604 */
.L_x_5354:
[----:B------:R-:W-:Y:S05]  /*1f2b0*/  BSYNC B0 ;  /* 0x0000000000007941 */ /* 0x000fea0003800000 */
.L_x_5352:
[----:B------:R-:W-:-:S05]  /*1f2c0*/  IMAD R6, R6, R3, R3 ;  /* 0x0000000306067224 */ /* 0x000fca00078e0203 */
[----:B------:R-:W-:-:S07]  /*1f2d0*/  VIMNMX R2, R2, R6, PT ;  /* 0x0000000602027248 */ /* 0x000fce0003fe0100 */
.L_x_5351:
[----:B------:R-:W-:Y:S01]  /*1f2e0*/  VIADD R0, R2, 0x5f ;  /* 0x0000005f02007836 */ /* 0x000fe20000000000 */
[----:B-1----:R-:W1:Y:S01]  /*1f2f0*/  @P0 LDC R4, c[0x0][0x450] ;  /* 0x00011400ff040b82 */ /* 0x002e620000000800 */
[----:B------:R-:W-:Y:S02]  /*1f300*/  ULDC UR4, c[0x0][0x9dc] ;  /* 0x0002770000047ab9 */ /* 0x000fe40000000800 */
[----:B------:R-:W-:-:S05]  /*1f310*/  IMAD.HI R0, R0, 0x2aaaaaab, RZ ;  /* 0x2aaaaaab00007827 */ /* 0x000fca00078e02ff */
[----:B------:R-:W-:-:S04]  /*1f320*/  SHF.R.U32.HI R2, RZ, 0x1f, R0 ;  /* 0x0000001fff027819 */ /* 0x000fc80000011600 */
[----:B------:R-:W-:Y:S02]  /*1f330*/  LEA.HI.SX32 R2, R0, R2, 0x1c ;  /* 0x0000000200027211 */ /* 0x000fe400078fe2ff */
[----:B------:R-:W2:Y:S02]  /*1f340*/  @P0 LDC R0, c[0x0][0x44c] ;  /* 0x00011300ff000b82 */ /* 0x000ea40000000800 */
[----:B------:R-:W-:Y:S01]  /*1f350*/  VIMNMX R6, R21, R2, PT ;  /* 0x0000000215067248 */ /* 0x000fe20003fe0100 */
[----:B------:R-:W-:-:S04]  /*1f360*/  IMAD.MOV.U32 R2, RZ, RZ, R7 ;  /* 0x000000ffff027224 */ /* 0x000fc800078e0007 */
[----:B------:R3:W-:Y:S01]  /*1f370*/  STL [R1+0x308], R6 ;  /* 0x0003080601007387 */ /* 0x0007e20000100800 */
[----:B--2---:R-:W-:-:S05]  /*1f380*/  @P0 IMAD.HI.U32 R0, R7, R0, RZ ;  /* 0x0000000007000227 */ /* 0x004fca00078e00ff */
[----:B-1----:R-:W-:-:S05]  /*1f390*/  @P0 SHF.R.U32.HI R2, RZ, R4, R0 ;  /* 0x00000004ff020219 */ /* 0x002fca0000011600 */
[----:B------:R-:W-:-:S04]  /*1f3a0*/  IMAD.IADD R0, R20, 0x1, R2 ;  /* 0x0000000114007824 */ /* 0x000fc800078e0202 */
[----:B------:R-:W-:Y:S01]  /*1f3b0*/  VIADD R2, R0, -UR4 ;  /* 0x8000000400027c36 */ /* 0x000fe20008000000 */
[----:B---3--:R-:W-:Y:S06]  /*1f3c0*/  @!P1 BRA `(.L_x_5355) ;  /* 0x0000000000449947 */ /* 0x008fec0003800000 */
        /* <DEDUP_REMOVED lines=10> */
.L_x_5357:
[----:B------:R-:W-:-:S13]  /*1f470*/  ISETP.NE.AND P0, PT, R3, 0x1, PT ;  /* 0x000000010300780c */ /* 0x000fda0003f05270 */
[----:B------:R-:W1:Y:S02]  /*1f480*/  @P0 LDC.64 R4, c[0x0][0x9e8] ;  /* 0x00027a00ff040b82 */ /* 0x000e640000000a00 */
[----:B-1----:R-:W-:-:S05]  /*1f490*/  @P0 IMAD.HI.U32 R4, R0, R4, RZ ;  /* 0x0000000400040227 */ /* 0x002fca00078e00ff */
[----:B------:R-:W-:-:S07]  /*1f4a0*/  @P0 SHF.R.U32.HI R0, RZ, R5, R4 ;  /* 0x00000005ff000219 */ /* 0x000fce0000011604 */
.L_x_5358:
[----:B------:R-:W-:Y:S05]  /*1f4b0*/  BSYNC B0 ;  /* 0x0000000000007941 */ /* 0x000fea0003800000 */
.L_x_5356:
[----:B------:R-:W-:-:S05]  /*1f4c0*/  IMAD R0, R0, R3, RZ ;  /* 0x0000000300007224 */ /* 0x000fca00078e02ff */
[----:B------:R-:W-:-:S07]  /*1f4d0*/  VIMNMX R2, R2, R0, !PT ;  /* 0x0000000002027248 */ /* 0x000fce0007fe0100 */
.L_x_5355:
[----:B------:R-:W-:Y:S01]  /*1f4e0*/  IMAD.HI R2, R2, 0x2aaaaaab, RZ ;  /* 0x2aaaaaab02027827 */ /* 0x000fe200078e02ff */
[----:B------:R-:W-:Y:S04]  /*1f4f0*/  BSSY B7, `(.L_x_5359) ;  /* 0x0000472000077945 */ /* 0x000fe80003800000 */
[----:B------:R-:W-:-:S04]  /*1f500*/  SHF.R.U32.HI R0, RZ, 0x1f, R2 ;  /* 0x0000001fff007819 */ /* 0x000fc80000011602 */
[----:B------:R-:W-:-:S04]  /*1f510*/  LEA.HI.SX32 R0, R2, R0, 0x1c ;  /* 0x0000000002007211 */ /* 0x000fc800078fe2ff */
[----:B------:R-:W-:-:S04]  /*1f520*/  VIMNMX R3, RZ, R0, !PT ;  /* 0x00000000ff037248 */ /* 0x000fc80007fe0100 */
[----:B------:R-:W-:Y:S01]  /*1f530*/  ISETP.GT.AND P0, PT, R6, R3, PT ;  /* 0x000000030600720c */ /* 0x000fe20003f04270 */
        /* <DEDUP_REMOVED lines=20> */
.L_x_5360:
        /* <DEDUP_REMOVED lines=15> */
[----:B0-----:R-:W-:Y:S02]  /*1f770*/  IMAD.U32 R11, RZ, RZ, UR5 ;  /* 0x00000005ff0b7e24 */ /* 0x001fe4000f8e00ff */
[----:B------:R-:W-:Y:S02]  /*1f780*/  IMAD.MOV.U32 R8, RZ, RZ, 0x70 ;  /* 0x00000070ff087424 */ /* 0x000fe400078e00ff */
[----:B------:R-:W-:Y:S02]  /*1f790*/  IMAD.MOV.U32 R12, RZ, RZ, 0x1 ;  /* 0x00000001ff0c7424 */ /* 0x000fe400078e00ff */
[----:B------:R-:W-:-:S07]  /*1f7a0*/  IMAD.MOV.U32 R13, RZ, RZ, RZ ;  /* 0x000000ffff0d7224 */ /* 0x000fce00078e00ff */
[----:B------:R-:W-:-:S07]  /*1f7b0*/  LEPC R20, `(.L_x_5363) ;  /* 0x000000001014794e */ /* 0x000fce0000000000 */
[----:B-1----:R-:W-:Y:S05]  /*1f7c0*/  CALL.ABS.NOINC R2 ;  /* 0x0000000002007343 */ /* 0x002fea0003c00000 */
.L_x_5363:
[----:B------:R-:W-:Y:S05]  /*1f7d0*/  BSYNC B6 ;  /* 0x0000000000067941 */ /* 0x000fea0003800000 */
.L_x_5362:
        /* <DEDUP_REMOVED lines=14> */
[----:B0-----:R-:W-:Y:S02]  /*1f8c0*/  IMAD.U32 R11, RZ, RZ, UR5 ;  /* 0x00000005ff0b7e24 */ /* 0x001fe4000f8e00ff */
[----:B------:R-:W-:Y:S02]  /*1f8d0*/  IMAD.MOV.U32 R8, RZ, RZ, 0x70 ;  /* 0x00000070ff087424 */ /* 0x000fe400078e00ff */
[----:B------:R-:W-:Y:S02]  /*1f8e0*/  IMAD.MOV.U32 R12, RZ, RZ, 0x1 ;  /* 0x00000001ff0c7424 */ /* 0x000fe400078e00ff */
[----:B-1----:R-:W-:-:S07]  /*1f8f0*/  IMAD.MOV.U32 R13, RZ, RZ, RZ ;  /* 0x000000ffff0d7224 */ /* 0x002fce00078e00ff */
[----:B------:R-:W-:-:S07]  /*1f900*/  LEPC R20, `(.L_x_5366) ;  /* 0x000000001014794e */ /* 0x000fce0000000000 */
[----:B--2---:R-:W-:Y:S05]  /*1f910*/  CALL.ABS.NOINC R2 ;  /* 0x0000000002007343 */ /* 0x004fea0003c00000 */
.L_x_5366:
        /* <DEDUP_REMOVED lines=15> */
.L_x_5365:
[----:B------:R-:W-:Y:S05]  /*1fa10*/  BSYNC B6 ;  /* 0x0000000000067941 */ /* 0x000fea0003800000 */
.L_x_5364:
[----:B------:R-:W-:Y:S01]  /*1fa20*/  ULDC.64 UR4, c[0x0][0x9f8] ;  /* 0x00027e0000047ab9 */ /* 0x000fe20000000a00 */
[----:B------:R-:W2:Y:S01]  /*1fa30*/  LDL R17, [R1+0x308] ;  /* 0x0003080001117983 */ /* 0x000ea20000100800 */
[----:B------:R-:W-:Y:S01]  /*1fa40*/  ISETP.NE.U32.AND P0, PT, RZ, UR4, PT ;  /* 0x00000004ff007c0c */ /* 0x000fe2000bf05070 */
[----:B------:R-:W-:Y:S01]  /*1fa50*/  IMAD.MOV.U32 R7, RZ, RZ, R19 ;  /* 0x000000ffff077224 */ /* 0x000fe200078e0013 */
[----:B------:R-:W-:Y:S02]  /*1fa60*/  ULDC.64 UR6, c[0x0][0x208] ;  /* 0x0000820000067ab9 */ /* 0x000fe40000000a00 */
[----:B------:R-:W-:Y:S01]  /*1fa70*/  ISETP.NE.AND.EX P0, PT, RZ, UR5, PT, P0 ;  /* 0x00000005ff007c0c */ /* 0x000fe2000bf05300 */
[----:B------:R-:W-:-:S12]  /*1fa80*/  ULDC.64 UR4, c[0x0][0xa08] ;  /* 0x0002820000047ab9 */ /* 0x000fd80000000a00 */
[----:B------:R-:W1:Y:S02]  /*1fa90*/  @P0 LDC.64 R2, c[0x0][0x9f8] ;  /* 0x00027e00ff020b82 */ /* 0x000e640000000a00 */
[----:B-1----:R-:W-:-:S05]  /*1faa0*/  @P0 IMAD.WIDE R2, R19, 0x4, R2 ;  /* 0x0000000413020825 */ /* 0x002fca00078e0202 */
[----:B------:R1:W3:Y:S02]  /*1fab0*/  @P0 LDG.E R7, desc[UR6][R2.64] ;  /* 0x0000000602070981 */ /* 0x0002e4000c1e1900 */
[----:B-1----:R-:W1:Y:S02]  /*1fac0*/  LDC.64 R2, c[0x0][0x418] ;  /* 0x00010600ff027b82 */ /* 0x002e640000000a00 */
[----:B-1----:R-:W-:Y:S01]  /*1fad0*/  LOP3.LUT P0, RZ, R2, UR4, RZ, 0xfc, !PT ;  /* 0x0000000402ff7c12 */ /* 0x002fe2000f80fcff */
        /* <DEDUP_REMOVED lines=8> */
[----:B------:R-:W2:Y:S02]  /*1fb60*/  S2R R4, SR_TID.X ;  /* 0x0000000000047919 */ /* 0x000ea40000002100 */
[----:B--2---:R-:W-:-:S04]  /*1fb70*/  SHF.R.U32.HI R4, RZ, 0x5, R4 ;  /* 0x00000005ff047819 */ /* 0x004fc80000011604 */
[----:B------:R-:W-:-:S05]  /*1fb80*/  LOP3.LUT R4, R4, 0x3, RZ, 0xc0, !PT ;  /* 0x0000000304047812 */ /* 0x000fca00078ec0ff */
[----:B------:R2:W3:Y:S02]  /*1fb90*/  SHFL.IDX PT, R14, R4, RZ, 0x1f ;  /* 0x00001fff040e7589 */ /* 0x0004e400000e0000 */
.L_x_5515:
[----:B--2---:R-:W2:Y:S01]  /*1fba0*/  LDL.LU R4, [R1+0x2d4] ;  /* 0x0002d40001047983 */ /* 0x004ea20000300800 */
[----:B------:R-:W-:Y:S02]  /*1fbb0*/  PLOP3.LUT P1, PT, PT, PT, PT, 0x8, 0x0 ;  /* 0x000000000000781c */ /* 0x000fe40003f2e170 */
[----:B---3--:R-:W-:Y:S01]  /*1fbc0*/  ISETP.NE.AND P0, PT, R14, RZ, PT ;  /* 0x000000ff0e00720c */ /* 0x008fe20003f05270 */
[----:B------:R3:W-:Y:S01]  /*1fbd0*/  STL [R1+0x2dc], R0 ;  /* 0x0002dc0001007387 */ /* 0x0007e20000100800 */
[----:B--2---:R-:W-:-:S09]  /*1fbe0*/  LOP3.LUT R4, R4, 0xfffffffb, RZ, 0xc0, !PT ;  /* 0xfffffffb04047812 */ /* 0x004fd200078ec0ff */
[----:B------:R-:W-:-:S05]  /*1fbf0*/  @P1 LOP3.LUT R4, R4, 0x4, RZ, 0xfc, !PT ;  /* 0x0000000404041812 */ /* 0x000fca00078efcff */
[----:B------:R3:W-:Y:S01]  /*1fc00*/  STL [R1+0x2d4], R4 ;  /* 0x0002d40401007387 */ /* 0x0007e20000100800 */
[----:B------:R-:W-:Y:S05]  /*1fc10*/  @P0 BRA `(.L_x_5368) ;  /* 0x0000000400440947 */ /* 0x000fea0003800000 */
[----:B------:R-:W-:-:S03]  /*1fc20*/  UMOV UR4, 0xffffffff ;  /* 0xffffffff00047882 */ /* 0x000fc60000000000 */
[----:B------:R-:W-:Y:S05]  /*1fc30*/  BRA.DIV UR4, `(.L_x_5369) ;  /* 0x0000005e04b87947 */ /* 0x000fea000b800000 */
[----:B------:R-:W-:-:S13]  /*1fc40*/  ELECT P6, URZ, PT ;  /* 0x00000000003f782f */ /* 0x000fda00038c0000 */
.L_x_5518:
        /* <DEDUP_REMOVED lines=8> */
[----:B---3--:R-:W-:Y:S01]  /*1fcd0*/  IMAD.MOV.U32 R0, RZ, RZ, R9 ;  /* 0x000000ffff007224 */ /* 0x008fe200078e0009 */
[----:B--2---:R-:W-:-:S13]  /*1fce0*/  ISETP.NE.AND P0, PT, R6, 0x1, PT ;  /* 0x000000010600780c */ /* 0x004fda0003f05270 */
[----:B------:R-:W2:Y:S02]  /*1fcf0*/  @P0 LDC.64 R4, c[0x0][0x440] ;  /* 0x00011000ff040b82 */ /* 0x000ea40000000a00 */
[----:B--2---:R-:W-:-:S05]  /*1fd00*/  @P0 IMAD.HI.U32 R4, R9, R4, RZ ;  /* 0x0000000409040227 */ /* 0x004fca00078e00ff */
        /* <DEDUP_REMOVED lines=13> */
.L_x_5370:
[----:B-1----:R-:W4:Y:S04]  /*1fde0*/  LDL R7, [R1+0x2d0] ;  /* 0x0002d00001077983 */ /* 0x002f280000100800 */
[----:B---3--:R-:W4:Y:S04]  /*1fdf0*/  LDL R0, [R1+0x2d8] ;  /* 0x0002d80001007983 */ /* 0x008f280000100800 */
[----:B--2---:R-:W2:Y:S01]  /*1fe00*/  LDL R2, [R1+0x2e4] ;  /* 0x0002e40001027983 */ /* 0x004ea20000100800 */
[----:B----4-:R-:W-:Y:S01]  /*1fe10*/  IMAD R0, R0, 0x8, R7 ;  /* 0x0000000800007824 */ /* 0x010fe200078e0207 */
[----:B--2---:R-:W-:-:S04]  /*1fe20*/  SHF.L.U32 R2, R2, 0x1f, RZ ;  /* 0x0000001f02027819 */ /* 0x004fc800000006ff */
[----:B------:R-:W1:Y:S02]  /*1fe30*/  SYNCS.PHASECHK.TRANS64.TRYWAIT P0, [R0+URZ+0x30840], R2 ;  /* 0x03084002000075a7 */ /* 0x000e64000800017f */
[----:B-1----:R-:W-:Y:S05]  /*1fe40*/  @!P0 BRA `(.L_x_5371) ;  /* 0x0000005c00548947 */ /* 0x002fea0003800000 */
.L_x_5519:
[----:B------:R-:W2:Y:S02]  /*1fe50*/  S2R R3, SR_TID.X ;  /* 0x0000000000037919 */ /* 0x000ea40000002100 */
[----:B--2---:R-:W-:Y:S02]  /*1fe60*/  LOP3.LUT R4, R3, 0x7f, RZ, 0xc0, !PT ;  /* 0x0000007f03047812 */ /* 0x004fe400078ec0ff */
[----:B------:R2:W5:Y:S02]  /*1fe70*/  LDL R3, [R1+0x2d4] ;  /* 0x0002d40001037983 */ /* 0x0005640000100800 */
[----:B------:R-:W-:-:S13]  /*1fe80*/  ISETP.NE.AND P0, PT, R4, RZ, PT ;  /* 0x000000ff0400720c */ /* 0x000fda0003f05270 */
[----:B--2---:R-:W-:Y:S05]  /*1fe90*/  @P0 BRA `(.L_x_5372) ;  /* 0x0000000000140947 */ /* 0x004fea0003800000 */
[----:B-----5:R-:W-:Y:S01]  /*1fea0*/  LOP3.LUT P1, RZ, R3, 0x1, RZ, 0xc0, !PT ;  /* 0x0000000103ff7812 */ /* 0x020fe2000782c0ff */
[----:B-1----:R-:W-:-:S04]  /*1feb0*/  IMAD.MOV.U32 R2, RZ, RZ, 0x9000 ;  /* 0x00009000ff027424 */ /* 0x002fc800078e00ff */
[----:B------:R2:W-:Y:S08]  /*1fec0*/  SYNCS.ARRIVE.TRANS64 RZ, [R0+URZ+0x30830], R2 ;  /* 0x0308300200ff79a7 */ /* 0x0005f0000800003f */
[----:B------:R-:W-:Y:S05]  /*1fed0*/  @!P1 BRA `(.L_x_5372) ;  /* 0x0000000000049947 */ /* 0x000fea0003800000 */
[----:B------:R-:W-:Y:S01]  /*1fee0*/  BPT.TRAP 0x1 ;  /* 0x000000040000795c */ /* 0x000fe20000300000 */
.L_x_5372:
[----:B------:R-:W3:Y:S04]  /*1fef0*/  LDL R6, [R1+0x2d0] ;  /* 0x0002d00001067983 */ /* 0x000ee80000100800 */
[----:B------:R-:W3:Y:S04]  /*1ff00*/  LDL R5, [R1+0x2d8] ;  /* 0x0002d80001057983 */ /* 0x000ee80000100800 */
[----:B------:R-:W4:Y:S04]  /*1ff10*/  LDL R4, [R1+0x2dc] ;  /* 0x0002dc0001047983 */ /* 0x000f280000100800 */
[----:B-12---:R-:W2:Y:S01]  /*1ff20*/  LDL R2, [R1+0x2e8] ;  /* 0x0002e80001027983 */ /* 0x006ea20000100800 */
        /* <DEDUP_REMOVED lines=8> */
[----:B------:R-:W-:Y:S01]  /*1ffb0*/  LOP3.LUT R3, R3, 0xfffffffb, RZ, 0xc0, !PT ;  /* 0xfffffffb03037812 */ /* 0x000fe200078ec0ff */
[----:B------:R-:W-:-:S04]  /*1ffc0*/  UMOV UR17, 0x40 ;  /* 0x0000004000117882 */ /* 0x000fc80000000000 */
[----:B------:R-:W-:-:S06]  /*1ffd0*/  UIADD3 UR9, UR9, 0x30830, URZ ;  /* 0x0003083009097890 */ /* 0x000fcc000fffe03f */
[----:B------:R-:W-:-:S05]  /*1ffe0*/  @P0 LOP3.LUT R3, R3, 0x4, RZ, 0xfc, !PT ;  /* 0x0000000403030812 */ /* 0x000fca00078efcff */
[----:B------:R1:W-:Y:S01]  /*1fff0*/  STL [R1+0x2d4], R3 ;  /* 0x0002d40301007387 */ /* 0x0003e20000100800 */
[----:B---3--:R-:W-:Y:S01]  /*20000*/  IMAD R0, R5, 0x9000, R6 ;  /* 0x0000900005007824 */ /* 0x008fe200078e0206 */
[----:B----4-:R-:W-:-:S04]  /*20010*/  R2UR UR11, R4 ;  /* 0x00000000040b72ca */ /* 0x010fc800000e0000 */
[----:B------:R-:W-:Y:S02]  /*20020*/  R2UR UR8, R0 ;  /* 0x00000000000872ca */ /* 0x000fe400000e0000 */
[----:B--2---:R-:W-:-:S11]  /*20030*/  R2UR UR5, R2 ;  /* 0x00000000020572ca */ /* 0x004fd600000e0000 */
        /* <DEDUP_REMOVED lines=14> */
[----:B-1----:R-:W-:Y:S01]  /*20120*/  NOP ;  /* 0x0000000000007918 */ /* 0x002fe20000000000 */
.L_x_5368:
[----:B------:R-:W2:Y:S04]  /*20130*/  LDL.LU R3, [R1+0x310] ;  /* 0x0003100001037983 */ /* 0x000ea80000300800 */
[----:B---3--:R-:W3:Y:S01]  /*20140*/  LDL R4, [R1+0x2d0] ;  /* 0x0002d00001047983 */ /* 0x008ee20000100800 */
[----:B------:R-:W-:Y:S05]  /*20150*/  WARPSYNC.ALL ;  /* 0x0000000000007948 */ /* 0x000fea0003800000 */
[----:B------:R-:W-:Y:S01]  /*20160*/  ULDC.64 UR4, c[0x0][0x298] ;  /* 0x0000a60000047ab9 */ /* 0x000fe20000000a00 */
[----:B------:R-:W-:Y:S01]  /*20170*/  BSSY B6, `(.L_x_5373) ;  /* 0x000001c000067945 */ /* 0x000fe20003800000 */
[----:B------:R-:W-:Y:S01]  /*20180*/  BAR.SYNC.DEFER_BLOCKING 0x8, 0x180 ;  /* 0x0206000000007b1d */ /* 0x000fe20000010000 */
[----:B--2---:R-:W-:-:S05]  /*20190*/  SHF.R.S32.HI R0, RZ, 0x1f, R3 ;  /* 0x0000001fff007819 */ /* 0x004fca0000011403 */
[----:B------:R-:W-:Y:S02]  /*201a0*/  IMAD R2, R0, UR4, RZ ;  /* 0x0000000400027c24 */ /* 0x000fe4000f8e02ff */
[----:B---3--:R-:W-:Y:S02]  /*201b0*/  VIADD R0, R4, 0x12400 ;  /* 0x0001240004007836 */ /* 0x008fe40000000000 */
        /* <DEDUP_REMOVED lines=11> */
[----:B--2---:R-:W-:Y:S02]  /*20270*/  IMAD.U32 R4, RZ, RZ, UR4 ;  /* 0x00000004ff047e24 */ /* 0x004fe4000f8e00ff */
[----:B------:R-:W2:Y:S01]  /*20280*/  LDC.64 R2, c[0x4][R2] ;  /* 0x0100000002027b82 */ /* 0x000ea20000000a00 */
[----:B------:R-:W-:Y:S02]  /*20290*/  IMAD.U32 R5, RZ, RZ, UR5 ;  /* 0x00000005ff057e24 */ /* 0x000fe4000f8e00ff */
[----:B------:R-:W-:Y:S02]  /*202a0*/  IMAD.U32 R6, RZ, RZ, UR6 ;  /* 0x00000006ff067e24 */ /* 0x000fe4000f8e00ff */
[----:B-1----:R-:W-:-:S02]  /*202b0*/  IMAD.U32 R7, RZ, RZ, UR7 ;  /* 0x00000007ff077e24 */ /* 0x002fc4000f8e00ff */
[----:B------:R-:W-:Y:S02]  /*202c0*/  IMAD.U32 R10, RZ, RZ, UR8 ;  /* 0x00000008ff0a7e24 */ /* 0x000fe4000f8e00ff */
[----:B0-----:R-:W-:Y:S02]  /*202d0*/  IMAD.U32 R11, RZ, RZ, UR9 ;  /* 0x00000009ff0b7e24 */ /* 0x001fe4000f8e00ff */
[----:B------:R-:W-:Y:S02]  /*202e0*/  IMAD.MOV.U32 R8, RZ, RZ, 0x70 ;  /* 0x00000070ff087424 */ /* 0x000fe400078e00ff */
[----:B------:R-:W-:Y:S02]  /*202f0*/  IMAD.MOV.U32 R12, RZ, RZ, 0x1 ;  /* 0x00000001ff0c7424 */ /* 0x000fe400078e00ff */
[----:B------:R-:W-:-:S07]  /*20300*/  IMAD.MOV.U32 R13, RZ, RZ, RZ ;  /* 0x000000ffff0d7224 */ /* 0x000fce00078e00ff */
[----:B------:R-:W-:-:S07]  /*20310*/  LEPC R20, `(.L_x_5374) ;  /* 0x000000001014794e */ /* 0x000fce0000000000 */
[----:B--2---:R-:W-:Y:S05]  /*20320*/  CALL.ABS.NOINC R2 ;  /* 0x0000000002007343 */ /* 0x004fea0003c00000 */
.L_x_5374:
[----:B------:R-:W-:Y:S05]  /*20330*/  BSYNC B6 ;  /* 0x0000000000067941 */ /* 0x000fea0003800000 */
.L_x_5373:
[----:B--2---:R-:W2:Y:S01]  /*20340*/  LDL.LU R0, [R1+0x31c] ;  /* 0x00031c0001007983 */ /* 0x004ea20000300800 */
[----:B-1----:R-:W1:Y:S01]  /*20350*/  LDC R7, c[0x0][0x448] ;  /* 0x00011200ff077b82 */ /* 0x002e620000000800 */
[----:B------:R-:W-:Y:S02]  /*20360*/  ULDC.64 UR4, c[0x0][0x2d8] ;  /* 0x0000b60000047ab9 */ /* 0x000fe40000000a00 */
[----:B------:R-:W2:Y:S04]  /*20370*/  LDL.LU.64 R2, [R1+0x310] ;  /* 0x0003100001027983 */ /* 0x000ea80000300a00 */
[----:B0-----:R-:W3:Y:S01]  /*20380*/  LDL R11, [R1+0x304] ;  /* 0x00030400010b7983 */ /* 0x001ee20000100800 */
[----:B------:R-:W0:Y:S01]  /*20390*/  S2R R5, SR_TID.X ;  /* 0x0000000000057919 */ /* 0x000e220000002100 */
[----:B------:R-:W4:Y:S01]  /*203a0*/  S2R R6, SR_TID.X ;  /* 0x0000000000067919 */ /* 0x000f220000002100 */
[----:B0-----:R-:W-:-:S04]  /*203b0*/  LOP3.LUT R5, R5, 0x7f, RZ, 0xc0, !PT ;  /* 0x0000007f05057812 */ /* 0x001fc800078ec0ff */
[----:B------:R-:W-:Y:S01]  /*203c0*/  SHF.R.U32.HI R5, RZ, 0x3, R5 ;  /* 0x00000003ff057819 */ /* 0x000fe20000011605 */
[----:B----4-:R-:W-:-:S05]  /*203d0*/  IMAD.SHL.U32 R8, R6, 0x10, RZ ;  /* 0x0000001006087824 */ /* 0x010fca00078e00ff */
[----:B------:R-:W-:Y:S01]  /*203e0*/  LOP3.LUT R8, R5, 0x70, R8, 0xf8, !PT ;  /* 0x0000007005087812 */ /* 0x000fe200078ef808 */
[----:B------:R-:W0:Y:S02]  /*203f0*/  S2R R10, SR_TID.X ;  /* 0x00000000000a7919 */ /* 0x000e240000002100 */
[----:B0-----:R-:W-:-:S05]  /*20400*/  IMAD.SHL.U32 R9, R10, 0x8, RZ ;  /* 0x000000080a097824 */ /* 0x001fca00078e00ff */
[----:B------:R-:W-:-:S04]  /*20410*/  LOP3.LUT R9, R9, 0x38, RZ, 0xc0, !PT ;  /* 0x0000003809097812 */ /* 0x000fc800078ec0ff */
[C---:B------:R-:W-:Y:S02]  /*20420*/  LOP3.LUT R12, R9.reuse, 0x40, RZ, 0xfc, !PT ;  /* 0x00000040090c7812 */ /* 0x040fe400078efcff */
[----:B------:R-:W-:Y:S01]  /*20430*/  LOP3.LUT R9, R9, 0x80, RZ, 0xfc, !PT ;  /* 0x0000008009097812 */ /* 0x000fe200078efcff */
        /* <DEDUP_REMOVED lines=13> */
[----:B-1----:R-:W-:-:S13]  /*20510*/  ISETP.NE.AND P0, PT, R7, 0x1, PT ;  /* 0x000000010700780c */ /* 0x002fda0003f05270 */
        /* <DEDUP_REMOVED lines=24> */
[----:B------:R-:W-:Y:S02]  /*206a0*/  IMAD.SHL.U32 R8, R10, 0x8, RZ ;  /* 0x000000080a087824 */ /* 0x000fe400078e00ff */
[----:B------:R-:W-:Y:S01]  /*206b0*/  IMAD.IADD R3, R3, 0x1, R4 ;  /* 0x0000000103037824 */ /* 0x000fe200078e0204 */
[----:B------:R-:W-:Y:S01]  /*206c0*/  LEA R4, P0, R2, UR4, 0x1 ;  /* 0x0000000402047c11 */ /* 0x000fe2000f8008ff */
[----:B------:R-:W-:Y:S01]  /*206d0*/  ULDC UR4, c[0x0][0x2b8] ;  /* 0x0000ae0000047ab9 */ /* 0x000fe20000000800 */
[----:B------:R-:W-:Y:S02]  /*206e0*/  LOP3.LUT R8, R8, 0x38, RZ, 0xc0, !PT ;  /* 0x0000003808087812 */ /* 0x000fe400078ec0ff */
[----:B------:R-:W-:Y:S01]  /*206f0*/  LEA.HI.X R3, R2, UR5, R3, 0x1, P0 ;  /* 0x0000000502037c11 */ /* 0x000fe200080f0c03 */
[----:B------:R-:W-:Y:S01]  /*20700*/  UMOV UR5, 0xffffffff ;  /* 0xffffffff00057882 */ /* 0x000fe20000000000 */
[----:B------:R-:W-:-:S02]  /*20710*/  LOP3.LUT R10, R10, 0x7f, RZ, 0xc0, !PT ;  /* 0x0000007f0a0a7812 */ /* 0x000fc400078ec0ff */
[----:B------:R-:W-:Y:S02]  /*20720*/  ISETP.GE.AND P3, PT, R8, UR4, PT ;  /* 0x0000000408007c0c */ /* 0x000fe4000bf66270 */
[----:B------:R-:W-:Y:S02]  /*20730*/  ISETP.GE.AND P0, PT, R12, UR4, PT ;  /* 0x000000040c007c0c */ /* 0x000fe4000bf06270 */
[----:B------:R-:W-:Y:S02]  /*20740*/  ISETP.GE.AND P1, PT, R9, UR4, PT ;  /* 0x0000000409007c0c */ /* 0x000fe4000bf26270 */
[----:B------:R-:W-:Y:S01]  /*20750*/  SHF.R.U32.HI R10, RZ, 0x3, R10 ;  /* 0x00000003ff0a7819 */ /* 0x000fe2000001160a */
[----:B------:R-:W-:Y:S10]  /*20760*/  BRA.DIV UR5, `(.L_x_5375) ;  /* 0x0000005605207947 */ /* 0x000ff4000b800000 */
[----:B------:R-:W2:Y:S04]  /*20770*/  LDL.LU R6, [R1+0x30c] ;  /* 0x00030c0001067983 */ /* 0x000ea80000300800 */
[----:B------:R-:W3:Y:S04]  /*20780*/  LDL.LU R11, [R1+0x304] ;  /* 0x00030400010b7983 */ /* 0x000ee80000300800 */
[----:B------:R-:W4:Y:S01]  /*20790*/  LDL R9, [R1+0x2fc] ;  /* 0x0002fc0001097983 */ /* 0x000f220000100800 */
        /* <DEDUP_REMOVED lines=13> */
[----:B----4-:R-:W-:Y:S04]  /*20870*/  @!P2 LDGSTS.E.BYPASS.LTC128B.128 [R9+0x12400], desc[UR4][R6.64], !P3 ;  /* 0x124000000609afae */ /* 0x010fe8000d901d44 */
        /* <DEDUP_REMOVED lines=69> */
.L_x_5536:
        /* <DEDUP_REMOVED lines=13> */
[----:B------:R3:W-:Y:S02]  /*20da0*/  LDGSTS.E.BYPASS.LTC128B.128 [R4+0x1dc00], desc[UR4][R2.64+0x100], !P1 ;  /* 0x1dc0010002047fae */ /* 0x0007e4000c901d44 */
.L_x_5377:
[----:B------:R-:W-:Y:S05]  /*20db0*/  BSYNC B0 ;  /* 0x0000000000007941 */ /* 0x000fea0003800000 */
.L_x_5376:
[----:B------:R4:W5:Y:S01]  /*20dc0*/  LDL R8, [R1+0x2d0] ;  /* 0x0002d00001087983 */ /* 0x0009620000100800 */
[----:B------:R-:W-:Y:S01]  /*20dd0*/  PLOP3.LUT P0, PT, PT, PT, PT, 0x80, 0x0 ;  /* 0x000000000000781c */ /* 0x000fe20003f0f070 */
[----:B------:R-:W-:-:S12]  /*20de0*/  NOP ;  /* 0x0000000000007918 */ /* 0x000fd80000000000 */
.L_x_5378:
        /* <DEDUP_REMOVED lines=19> */
.L_x_5537:
[----:B------:R-:W-:Y:S05]  /*20f20*/  BSYNC B0 ;  /* 0x0000000000007941 */ /* 0x000fea0003800000 */
.L_x_5379:
[----:B------:R-:W2:Y:S04]  /*20f30*/  LDL R3, [R1+0x308] ;  /* 0x0003080001037983 */ /* 0x000ea80000100800 */
[----:B0-----:R-:W3:Y:S01]  /*20f40*/  LDL R2, [R1+0x300] ;  /* 0x0003000001027983 */ /* 0x001ee20000100800 */
[----:B------:R-:W-:Y:S01]  /*20f50*/  BSSY B0, `(.L_x_5381) ;  /* 0x000025b000007945 */ /* 0x000fe20003800000 */
[----:B--2---:R-:W-:-:S05]  /*20f60*/  VIADD R0, R3, 0xfffffffe ;  /* 0xfffffffe03007836 */ /* 0x004fca0000000000 */
[----:B---3--:R-:W-:-:S13]  /*20f70*/  ISETP.GE.AND P0, PT, R0, R2, PT ;  /* 0x000000020000720c */ /* 0x008fda0003f06270 */
        /* <DEDUP_REMOVED lines=9> */
[----:B-1----:R-:W2:Y:S04]  /*21010*/  LDL R5, [R1+0x2d4] ;  /* 0x0002d40001057983 */ /* 0x002ea80000100800 */
        /* <DEDUP_REMOVED lines=35> */
.L_x_5387:
[----:B------:R-:W2:Y:S01]  /*21250*/  LDL R2, [R1+0x2d0] ;  /* 0x0002d00001027983 */ /* 0x000ea20000100800 */
[----:B------:R-:W-:Y:S01]  /*21260*/  BSSY B3, `(.L_x_5388) ;  /* 0x0000005000037945 */ /* 0x000fe20003800000 */
[----:B--2---:R-:W-:Y:S01]  /*21270*/  IMAD R3, R7, 0x8, R2 ;  /* 0x0000000807037824 */ /* 0x004fe200078e0202 */
[----:B------:R-:W-:-:S04]  /*21280*/  SHF.L.U32 R2, R9, 0x1f, RZ ;  /* 0x0000001f09027819 */ /* 0x000fc800000006ff */
[----:B------:R-:W1:Y:S02]  /*21290*/  SYNCS.PHASECHK.TRANS64.TRYWAIT P0, [R3+URZ+0x30840], R2 ;  /* 0x03084002030075a7 */ /* 0x000e64000800017f */
[----:B-1----:R-:W-:Y:S05]  /*212a0*/  @!P0 BRA `(.L_x_5389) ;  /* 0x0000005400548947 */ /* 0x002fea0003800000 */
.L_x_5538:
[----:B------:R-:W-:Y:S05]  /*212b0*/  BSYNC B3 ;  /* 0x0000000000037941 */ /* 0x000fea0003800000 */
.L_x_5388:
        /* <DEDUP_REMOVED lines=11> */
.L_x_5391:
[----:B------:R-:W-:Y:S05]  /*21370*/  BSYNC B3 ;  /* 0x0000000000037941 */ /* 0x000fea0003800000 */
.L_x_5390:
        /* <DEDUP_REMOVED lines=13> */
.L_x_5392:
        /* <DEDUP_REMOVED lines=16> */
.L_x_5393:
        /* <DEDUP_REMOVED lines=16> */
.L_x_5394:
        /* <DEDUP_REMOVED lines=18> */
.L_x_5539:
[----:B------:R-:W-:Y:S05]  /*21770*/  BSYNC B3 ;  /* 0x0000000000037941 */ /* 0x000fea0003800000 */
.L_x_5395:
        /* <DEDUP_REMOVED lines=10> */
.L_x_5397:
[----:B------:R-:W2:Y:S01]  /*21820*/  LDL R3, [R1+0x2d4] ;  /* 0x0002d40001037983 */ /* 0x000ea20000100800 */
[----:B------:R-:W-:Y:S01]  /*21830*/  BSSY B3, `(.L_x_5398) ;  /* 0x0000004000037945 */ /* 0x000fe20003800000 */
[----:B--2---:R-:W-:-:S13]  /*21840*/  LOP3.LUT P0, RZ, R3, 0x8, RZ, 0xc0, !PT ;  /* 0x0000000803ff7812 */ /* 0x004fda000780c0ff */
[----:B------:R-:W-:Y:S05]  /*21850*/  @P0 BRA `(.L_x_5399) ;  /* 0x0000000000040947 */ /* 0x000fea0003800000 */
[----:B------:R-:W-:Y:S01]  /*21860*/  BPT.TRAP 0x1 ;  /* 0x000000040000795c */ /* 0x000fe20000300000 */
.L_x_5399:
[----:B------:R-:W-:Y:S05]  /*21870*/  BSYNC B3 ;  /* 0x0000000000037941 */ /* 0x000fea0003800000 */
.L_x_5398:
        /* <DEDUP_REMOVED lines=14> */
.L_x_5400:
        /* <DEDUP_REMOVED lines=15> */
.L_x_5401:
        /* <DEDUP_REMOVED lines=15> */
.L_x_5402:
        /* <DEDUP_REMOVED lines=12> */
.L_x_5386:
[----:B------:R-:W-:Y:S05]  /*21c00*/  BSYNC B1 ;  /* 0x0000000000017941 */ /* 0x000fea0003800000 */
.L_x_5385:
[----:B0-----:R-:W2:Y:S04]  /*21c10*/  LDL R0, [R1+0x308] ;  /* 0x0003080001007983 */ /* 0x001ea80000100800 */
[----:B------:R0:W-:Y:S04]  /*21c20*/  STL [R1+0x2d8], R7 ;  /* 0x0002d80701007387 */ /* 0x0001e80000100800 */
[----:B------:R0:W-:Y:S02]  /*21c30*/  STL [R1+0x2e4], R9 ;  /* 0x0002e40901007387 */ /* 0x0001e40000100800 */
[----:B0-2---:R-:W-:-:S07]  /*21c40*/  VIADD R0, R0, 0xfffffffd ;  /* 0xfffffffd00007836 */ /* 0x005fce0000000000 */
.L_x_5384:
[----:B------:R-:W-:Y:S05]  /*21c50*/  BSYNC B2 ;  /* 0x0000000000027941 */ /* 0x000fea0003800000 */
.L_x_5383:
[----:B------:R-:W2:Y:S01]  /*21c60*/  LDL.LU R2, [R1+0x308] ;  /* 0x0003080001027983 */ /* 0x000ea20000300800 */
[----:B------:R-:W-:Y:S01]  /*21c70*/  VIADD R8, R8, 0xfffffffe ;  /* 0xfffffffe08087836 */ /* 0x000fe20000000000 */
[----:B--2---:R-:W-:-:S04]  /*21c80*/  LOP3.LUT R2, RZ, R2, RZ, 0x33, !PT ;  /* 0x00000002ff027212 */ /* 0x004fc800078e33ff */
[----:B------:R-:W-:-:S13]  /*21c90*/  ISETP.NE.AND P0, PT, R8, R2, PT ;  /* 0x000000020800720c */ /* 0x000fda0003f05270 */
[----:B------:R-:W-:Y:S05]  /*21ca0*/  @!P0 BRA `(.L_x_5382) ;  /* 0x0000001800148947 */ /* 0x000fea0003800000 */
[----:B------:R-:W-:-:S07]  /*21cb0*/  IMAD.MOV.U32 R9, RZ, RZ, R17 ;  /* 0x000000ffff097224 */ /* 0x000fce00078e0011 */
.L_x_5439:
[----:B------:R-:W2:Y:S04]  /*21cc0*/  LDL R4, [R1+0x2d4] ;  /* 0x0002d40001047983 */ /* 0x000ea80000100800 */
[----:B------:R-:W3:Y:S04]  /*21cd0*/  LDL R3, [R1+0x2d8] ;  /* 0x0002d80001037983 */ /* 0x000ee80000100800 */
[----:B------:R-:W5:Y:S01]  /*21ce0*/  LDL R2, [R1+0x2e4] ;  /* 0x0002e40001027983 */ /* 0x000f620000100800 */
[----:B------:R-:W-:Y:S05]  /*21cf0*/  YIELD ;  /* 0x0000000000007946 */ /* 0x000fea0003800000 */
[----:B------:R-:W-:Y:S01]  /*21d00*/  BSSY B1, `(.L_x_5403) ;  /* 0x00000bc000017945 */ /* 0x000fe20003800000 */
[----:B--2---:R-:W-:Y:S01]  /*21d10*/  LOP3.LUT P1, RZ, R4, 0x4, RZ, 0xc0, !PT ;  /* 0x0000000404ff7812 */ /* 0x004fe2000782c0ff */
[----:B---3--:R-:W-:-:S05]  /*21d20*/  VIADD R4, R3, 0x1 ;  /* 0x0000000103047836 */ /* 0x008fca0000000000 */
[----:B------:R-:W-:-:S04]  /*21d30*/  ISETP.NE.AND P0, PT, R4, 0x2, PT ;  /* 0x000000020400780c */ /* 0x000fc80003f05270 */
[----:B-1----:R-:W-:Y:S02]  /*21d40*/  SEL R5, RZ, 0x1, P0 ;  /* 0x00000001ff057807 */ /* 0x002fe40000000000 */
[----:B------:R-:W-:Y:S02]  /*21d50*/  SEL R4, R4, RZ, P0 ;  /* 0x000000ff04047207 */ /* 0x000fe40000000000 */
[----:B-----5:R-:W-:Y:S01]  /*21d60*/  LOP3.LUT R5, R2, R5, RZ, 0x3c, !PT ;  /* 0x0000000502057212 */ /* 0x020fe200078e3cff */
[----:B0-----:R-:W-:Y:S06]  /*21d70*/  @!P1 BRA `(.L_x_5404) ;  /* 0x0000000800d09947 */ /* 0x001fec0003800000 */
        /* <DEDUP_REMOVED lines=25> */
.L_x_5405:
[----:B------:R-:W2:Y:S01]  /*21f10*/  LDL R2, [R1+0x2d0] ;  /* 0x0002d00001027983 */ /* 0x000ea20000100800 */
[----:B------:R-:W-:Y:S01]  /*21f20*/  BSSY B2, `(.L_x_5406) ;  /* 0x0000005000027945 */ /* 0x000fe20003800000 */
[----:B--2---:R-:W-:Y:S01]  /*21f30*/  IMAD R3, R4, 0x8, R2 ;  /* 0x0000000804037824 */ /* 0x004fe200078e0202 */
[----:B------:R-:W-:-:S04]  /*21f40*/  SHF.L.U32 R2, R5, 0x1f, RZ ;  /* 0x0000001f05027819 */ /* 0x000fc800000006ff */
[----:B------:R-:W1:Y:S02]  /*21f50*/  SYNCS.PHASECHK.TRANS64.TRYWAIT P0, [R3+URZ+0x30840], R2 ;  /* 0x03084002030075a7 */ /* 0x000e64000800017f */
[----:B-1----:R-:W-:Y:S05]  /*21f60*/  @!P0 BRA `(.L_x_5407) ;  /* 0x00000048004c8947 */ /* 0x002fea0003800000 */
.L_x_5540:
[----:B------:R-:W-:Y:S05]  /*21f70*/  BSYNC B2 ;  /* 0x0000000000027941 */ /* 0x000fea0003800000 */
.L_x_5406:
        /* <DEDUP_REMOVED lines=11> */
.L_x_5409:
[----:B------:R-:W-:Y:S05]  /*22030*/  BSYNC B2 ;  /* 0x0000000000027941 */ /* 0x000fea0003800000 */
.L_x_5408:
        /* <DEDUP_REMOVED lines=13> */
.L_x_5410:
        /* <DEDUP_REMOVED lines=16> */
.L_x_5411:
        /* <DEDUP_REMOVED lines=16> */
.L_x_5412:
        /* <DEDUP_REMOVED lines=18> */
.L_x_5541:
[----:B------:R-:W-:Y:S05]  /*22430*/  BSYNC B2 ;  /* 0x0000000000027941 */ /* 0x000fea0003800000 */
.L_x_5413:
        /* <DEDUP_REMOVED lines=10> */
.L_x_5415:
[----:B------:R-:W2:Y:S01]  /*224e0*/  LDL R3, [R1+0x2d4] ;  /* 0x0002d40001037983 */ /* 0x000ea20000100800 */
[----:B------:R-:W-:Y:S01]  /*224f0*/  BSSY B2, `(.L_x_5416) ;  /* 0x0000004000027945 */ /* 0x000fe20003800000 */
[----:B--2---:R-:W-:-:S13]  /*22500*/  LOP3.LUT P0, RZ, R3, 0x8, RZ, 0xc0, !PT ;  /* 0x0000000803ff7812 */ /* 0x004fda000780c0ff */
[----:B------:R-:W-:Y:S05]  /*22510*/  @P0 BRA `(.L_x_5417) ;  /* 0x0000000000040947 */ /* 0x000fea0003800000 */
[----:B------:R-:W-:Y:S01]  /*22520*/  BPT.TRAP 0x1 ;  /* 0x000000040000795c */ /* 0x000fe20000300000 */
.L_x_5417:
[----:B------:R-:W-:Y:S05]  /*22530*/  BSYNC B2 ;  /* 0x0000000000027941 */ /* 0x000fea0003800000 */
.L_x_5416:
        /* <DEDUP_REMOVED lines=14> */
.L_x_5418:
        /* <DEDUP_REMOVED lines=15> */
.L_x_5419:
        /* <DEDUP_REMOVED lines=15> */
.L_x_5420:
        /* <DEDUP_REMOVED lines=12> */
.L_x_5404:
[----:B------:R-:W-:Y:S05]  /*228c0*/  BSYNC B1 ;  /* 0x0000000000017941 */ /* 0x000fea0003800000 */
.L_x_5403:
[----:B------:R-:W2:Y:S01]  /*228d0*/  LDL R2, [R1+0x2d4] ;  /* 0x0002d40001027983 */ /* 0x000ea20000100800 */
[----:B------:R-:W-:Y:S01]  /*228e0*/  VIADD R3, R4, 0x1 ;  /* 0x0000000104037836 */ /* 0x000fe20000000000 */
[----:B------:R-:W-:Y:S01]  /*228f0*/  BSSY B1, `(.L_x_5421) ;  /* 0x00000bc000017945 */ /* 0x000fe20003800000 */
[----:B0-----:R-:W-:-:S03]  /*22900*/  VIADD R6, R0, 0xffffffff ;  /* 0xffffffff00067836 */ /* 0x001fc60000000000 */
[----:B------:R-:W-:-:S04]  /*22910*/  ISETP.NE.AND P0, PT, R3, 0x2, PT ;  /* 0x000000020300780c */ /* 0x000fc80003f05270 */
[----:B------:R-:W-:-:S05]  /*22920*/  SEL R11, R3, RZ, P0 ;  /* 0x000000ff030b7207 */ /* 0x000fca0000000000 */
[----:B------:R0:W-:Y:S01]  /*22930*/  STL [R1+0x2d8], R11 ;  /* 0x0002d80b01007387 */ /* 0x0001e20000100800 */
[----:B--2---:R-:W-:Y:S02]  /*22940*/  LOP3.LUT P1, RZ, R2, 0x4, RZ, 0xc0, !PT ;  /* 0x0000000402ff7812 */ /* 0x004fe4000782c0ff */
[----:B------:R-:W-:-:S04]  /*22950*/  SEL R2, RZ, 0x1, P0 ;  /* 0x00000001ff027807 */ /* 0x000fc80000000000 */
[----:B------:R-:W-:-:S05]  /*22960*/  LOP3.LUT R10, R5, R2, RZ, 0x3c, !PT ;  /* 0x00000002050a7212 */ /* 0x000fca00078e3cff */
[----:B------:R0:W-:Y:S02]  /*22970*/  STL [R1+0x2e4], R10 ;  /* 0x0002e40a01007387 */ /* 0x0001e40000100800 */
        /* <DEDUP_REMOVED lines=26> */
.L_x_5423:
[----:B------:R-:W2:Y:S01]  /*22b20*/  LDL R2, [R1+0x2d0] ;  /* 0x0002d00001027983 */ /* 0x000ea20000100800 */
[----:B------:R-:W-:Y:S01]  /*22b30*/  BSSY B2, `(.L_x_5424) ;  /* 0x0000005000027945 */ /* 0x000fe20003800000 */
[----:B--2---:R-:W-:Y:S01]  /*22b40*/  IMAD R3, R11, 0x8, R2 ;  /* 0x000000080b037824 */ /* 0x004fe200078e0202 */
[----:B------:R-:W-:-:S04]  /*22b50*/  SHF.L.U32 R2, R10, 0x1f, RZ ;  /* 0x0000001f0a027819 */ /* 0x000fc800000006ff */
[----:B------:R-:W2:Y:S02]  /*22b60*/  SYNCS.PHASECHK.TRANS64.TRYWAIT P0, [R3+URZ+0x30840], R2 ;  /* 0x03084002030075a7 */ /* 0x000ea4000800017f */
[----:B--2---:R-:W-:Y:S05]  /*22b70*/  @!P0 BRA `(.L_x_5425) ;  /* 0x0000003c00708947 */ /* 0x004fea0003800000 */
.L_x_5542:
[----:B------:R-:W-:Y:S05]  /*22b80*/  BSYNC B2 ;  /* 0x0000000000027941 */ /* 0x000fea0003800000 */
.L_x_5424:
        /* <DEDUP_REMOVED lines=11> */
.L_x_5427:
[----:B------:R-:W-:Y:S05]  /*22c40*/  BSYNC B2 ;  /* 0x0000000000027941 */ /* 0x000fea0003800000 */
.L_x_5426:
[----:B0-----:R-:W3:Y:S04]  /*22c50*/  LDL R10, [R1+0x2d0] ;  /* 0x0002d000010a7983 */ /* 0x001ee80000100800 */
        /* <DEDUP_REMOVED lines=13> */
.L_x_5428:
        /* <DEDUP_REMOVED lines=16> */
.L_x_5429:
        /* <DEDUP_REMOVED lines=16> */
.L_x_5430:
        /* <DEDUP_REMOVED lines=16> */
.L_x_5543:
[----:B------:R-:W-:Y:S05]  /*23030*/  BSYNC B2 ;  /* 0x0000000000027941 */ /* 0x000fea0003800000 */
.L_x_5431:
[----:B------:R-:W1:Y:S01]  /*23040*/  S2R R3, SR_TID.X ;  /* 0x0000000000037919 */ /* 0x000e620000002100 */
[----:B------:R-:W-:-:S04]  /*23050*/  UPRMT UR4, UR38, 0x9910, URZ ;  /* 0x0000991026047896 */ /* 0x000fc8000800003f */
[----:B------:R-:W-:Y:S01]  /*23060*/  UISETP.NE.AND UP0, UPT, UR4, 0x2, UPT ;  /* 0x000000020400788c */ /* 0x000fe2000bf05270 */
[----:B-1----:R-:W-:-:S04]  /*23070*/  LOP3.LUT R3, R3, 0x7f, RZ, 0xc0, !PT ;  /* 0x0000007f03037812 */ /* 0x002fc800078ec0ff */
[----:B------:R-:W-:-:S13]  /*23080*/  ISETP.NE.AND P0, PT, R3, RZ, PT ;  /* 0x000000ff0300720c */ /* 0x000fda0003f05270 */
[----:B------:R-:W-:-:S04]  /*23090*/  @!P0 IMAD.MOV.U32 R3, RZ, RZ, 0x9000 ;  /* 0x00009000ff038424 */ /* 0x000fc800078e00ff */
[----:B------:R1:W-:Y:S01]  /*230a0*/  @!P0 SYNCS.ARRIVE.TRANS64 RZ, [R2+URZ+0x30850], R3 ;  /* 0x0308500302ff89a7 */ /* 0x0003e2000800003f */
[----:B------:R-:W-:-:S13]  /*230b0*/  PLOP3.LUT P0, PT, PT, PT, UP0, 0x80, 0x0 ;  /* 0x000000000000781c */ /* 0x000fda0003f0f008 */
[----:B-1----:R-:W-:Y:S05]  /*230c0*/  @P0 BRA `(.L_x_5433) ;  /* 0x0000000000040947 */ /* 0x002fea0003800000 */
[----:B------:R-:W-:Y:S01]  /*230d0*/  BPT.TRAP 0x1 ;  /* 0x000000040000795c */ /* 0x000fe20000300000 */
.L_x_5433:
[----:B------:R-:W2:Y:S01]  /*230e0*/  LDL R3, [R1+0x2d4] ;  /* 0x0002d40001037983 */ /* 0x000ea20000100800 */
[----:B------:R-:W-:Y:S01]  /*230f0*/  BSSY B2, `(.L_x_5434) ;  /* 0x0000004000027945 */ /* 0x000fe20003800000 */
[----:B--2---:R-:W-:-:S13]  /*23100*/  LOP3.LUT P0, RZ, R3, 0x8, RZ, 0xc0, !PT ;  /* 0x0000000803ff7812 */ /* 0x004fda000780c0ff */
[----:B------:R-:W-:Y:S05]  /*23110*/  @P0 BRA `(.L_x_5435) ;  /* 0x0000000000040947 */ /* 0x000fea0003800000 */
[----:B------:R-:W-:Y:S01]  /*23120*/  BPT.TRAP 0x1 ;  /* 0x000000040000795c */ /* 0x000fe20000300000 */
.L_x_5435:
[----:B------:R-:W-:Y:S05]  /*23130*/  BSYNC B2 ;  /* 0x0000000000027941 */ /* 0x000fea0003800000 */
.L_x_5434:
        /* <DEDUP_REMOVED lines=13> */
.L_x_5436:
        /* <DEDUP_REMOVED lines=15> */
.L_x_5437:
        /* <DEDUP_REMOVED lines=15> */
.L_x_5438:
        /* <DEDUP_REMOVED lines=12> */
.L_x_5422:
[----:B------:R-:W-:Y:S05]  /*234b0*/  BSYNC B1 ;  /* 0x0000000000017941 */ /* 0x000fea0003800000 */
.L_x_5421:
[----:B------:R-:W2:Y:S01]  /*234c0*/  LDL R2, [R1+0x300] ;  /* 0x0003000001027983 */ /* 0x000ea20000100800 */
[----:B------:R-:W-:Y:S01]  /*234d0*/  VIADD R0, R0, 0xfffffffe ;  /* 0xfffffffe00007836 */ /* 0x000fe20000000000 */
[----:B--2---:R-:W-:-:S13]  /*234e0*/  ISETP.GT.AND P0, PT, R6, R2, PT ;  /* 0x000000020600720c */ /* 0x004fda0003f04270 */
[----:B------:R-:W-:Y:S05]  /*234f0*/  @P0 BRA `(.L_x_5439) ;  /* 0xffffffe400f00947 */ /* 0x000fea000383ffff */
.L_x_5382:
[----:B------:R-:W-:Y:S05]  /*23500*/  BSYNC B0 ;  /* 0x0000000000007941 */ /* 0x000fea0003800000 */
.L_x_5381:
[----:B------:R-:W2:Y:S01]  /*23510*/  S2R R2, SR_TID.X ;  /* 0x0000000000027919 */ /* 0x000ea20000002100 */
[----:B------:R-:W-:Y:S01]  /*23520*/  BSSY B0, `(.L_x_5440) ;  /* 0x0000011000007945 */ /* 0x000fe20003800000 */
[----:B--2---:R-:W-:-:S04]  /*23530*/  LOP3.LUT R2, R2, 0x7f, RZ, 0xc0, !PT ;  /* 0x0000007f02027812 */ /* 0x004fc800078ec0ff */
[----:B------:R-:W-:-:S13]  /*23540*/  ISETP.NE.AND P0, PT, R2, RZ, PT ;  /* 0x000000ff0200720c */ /* 0x000fda0003f05270 */
[----:B------:R-:W-:Y:S05]  /*23550*/  @P0 BRA `(.L_x_5441) ;  /* 0x0000000000340947 */ /* 0x000fea0003800000 */
[----:B------:R-:W2:Y:S01]  /*23560*/  S2R R2, SR_LANEID ;  /* 0x0000000000027919 */ /* 0x000ea20000000000 */
[----:B------:R-:W-:Y:S01]  /*23570*/  VOTEU.ANY UR4, UPT, PT ;  /* 0x0000000000047886 */ /* 0x000fe200038e0100 */
[----:B-1----:R-:W1:Y:S01]  /*23580*/  LDC.64 R4, c[0x0][0xc60] ;  /* 0x00031800ff047b82 */ /* 0x002e620000000a00 */
[----:B------:R-:W2:Y:S01]  /*23590*/  FLO.U32 R0, UR4 ;  /* 0x0000000400007d00 */ /* 0x000ea200080e0000 */
[----:B------:R-:W-:Y:S01]  /*235a0*/  ULDC.64 UR6, c[0x0][0x208] ;  /* 0x0000820000067ab9 */ /* 0x000fe20000000a00 */
[----:B--2---:R-:W-:-:S06]  /*235b0*/  ISETP.EQ.U32.AND P0, PT, R0, R2, PT ;  /* 0x000000020000720c */ /* 0x004fcc0003f02070 */
[----:B------:R-:W1:Y:S07]  /*235c0*/  POPC R2, UR4 ;  /* 0x0000000400027d09 */ /* 0x000e6e0008000000 */
[----:B-1----:R-:W2:Y:S04]  /*235d0*/  @P0 ATOMG.E.ADD.STRONG.GPU PT, R2, desc[UR6][R4.64], R2 ;  /* 0x00000002040209a8 */ /* 0x002ea800081ee1c6 */
[----:B--2---:R1:W2:Y:S02]  /*235e0*/  SHFL.IDX PT, R2, R2, R0, 0x1f ;  /* 0x00001f0002027589 */ /* 0x0042a400000e0000 */
[----:B-1----:R-:W1:Y:S02]  /*235f0*/  S2R R0, SR_LTMASK ;  /* 0x0000000000007919 */ /* 0x002e640000003900 */
[----:B-1----:R-:W-:-:S06]  /*23600*/  LOP3.LUT R0, R0, UR4, RZ, 0xc0, !PT ;  /* 0x0000000400007c12 */ /* 0x002fcc000f8ec0ff */
[----:B------:R-:W2:Y:S02]  /*23610*/  POPC R0, R0 ;  /* 0x0000000000007309 */ /* 0x000ea40000000000 */
[----:B--2---:R-:W-:-:S07]  /*23620*/  IADD3 R16, R2, UR39, R0 ;  /* 0x0000002702107c10 */ /* 0x004fce000fffe000 */
.L_x_5441:
[----:B------:R-:W-:Y:S05]  /*23630*/  BSYNC B0 ;  /* 0x0000000000007941 */ /* 0x000fea0003800000 */
.L_x_5440:
        /* <DEDUP_REMOVED lines=10> */
[----:B------:R-:W2:Y:S02]  /*236e0*/  SYNCS.PHASECHK.TRANS64.TRYWAIT P0, [R0+URZ+0x30860], R2 ;  /* 0x03086002000075a7 */ /* 0x000ea4000800017f */
[----:B--2---:R-:W-:Y:S05]  /*236f0*/  @!P0 BRA `(.L_x_5445) ;  /* 0x0000003000b88947 */ /* 0x004fea0003800000 */
.L_x_5544:
[----:B------:R-:W-:Y:S05]  /*23700*/  BSYNC B1 ;  /* 0x0000000000017941 */ /* 0x000fea0003800000 */
.L_x_5444:
[----:B------:R-:W3:Y:S01]  /*23710*/  S2R R3, SR_TID.X ;  /* 0x0000000000037919 */ /* 0x000ee20000002100 */
[----:B------:R-:W-:-:S04]  /*23720*/  UPRMT UR4, UR38, 0x9910, URZ ;  /* 0x0000991026047896 */ /* 0x000fc8000800003f */
[----:B------:R-:W-:Y:S01]  /*23730*/  UISETP.NE.AND UP0, UPT, UR4, 0x2, UPT ;  /* 0x000000020400788c */ /* 0x000fe2000bf05270 */
[----:B---3--:R-:W-:-:S04]  /*23740*/  LOP3.LUT R3, R3, 0x7f, RZ, 0xc0, !PT ;  /* 0x0000007f03037812 */ /* 0x008fc800078ec0ff */
[----:B------:R-:W-:-:S13]  /*23750*/  ISETP.NE.AND P0, PT, R3, RZ, PT ;  /* 0x000000ff0300720c */ /* 0x000fda0003f05270 */
[----:B--2---:R-:W-:-:S04]  /*23760*/  @!P0 IMAD.MOV.U32 R2, RZ, RZ, 0x9000 ;  /* 0x00009000ff028424 */ /* 0x004fc800078e00ff */
[----:B------:R2:W-:Y:S01]  /*23770*/  @!P0 SYNCS.ARRIVE.TRANS64 RZ, [R0+URZ+0x30850], R2 ;  /* 0x0308500200ff89a7 */ /* 0x0005e2000800003f */
[----:B------:R-:W-:-:S13]  /*23780*/  PLOP3.LUT P0, PT, PT, PT, UP0, 0x80, 0x0 ;  /* 0x000000000000781c */ /* 0x000fda0003f0f008 */
[----:B--2---:R-:W-:Y:S05]  /*23790*/  @P0 BRA `(.L_x_5446) ;  /* 0x0000000000040947 */ /* 0x004fea0003800000 */
[----:B------:R-:W-:Y:S01]  /*237a0*/  BPT.TRAP 0x1 ;  /* 0x000000040000795c */ /* 0x000fe20000300000 */
.L_x_5446:
[----:B------:R-:W2:Y:S01]  /*237b0*/  LDL R2, [R1+0x2d4] ;  /* 0x0002d40001027983 */ /* 0x000ea20000100800 */
[----:B------:R-:W-:Y:S01]  /*237c0*/  BSSY B1, `(.L_x_5447) ;  /* 0x0000004000017945 */ /* 0x000fe20003800000 */
[----:B--2---:R-:W-:-:S13]  /*237d0*/  LOP3.LUT P0, RZ, R2, 0x8, RZ, 0xc0, !PT ;  /* 0x0000000802ff7812 */ /* 0x004fda000780c0ff */
[----:B------:R-:W-:Y:S05]  /*237e0*/  @P0 BRA `(.L_x_5448) ;  /* 0x0000000000040947 */ /* 0x000fea0003800000 */
[----:B------:R-:W-:Y:S01]  /*237f0*/  BPT.TRAP 0x1 ;  /* 0x000000040000795c */ /* 0x000fe20000300000 */
.L_x_5448:
[----:B------:R-:W-:Y:S05]  /*23800*/  BSYNC B1 ;  /* 0x0000000000017941 */ /* 0x000fea0003800000 */
.L_x_5447:
[----:B------:R-:W2:Y:S04]  /*23810*/  LDL R4, [R1+0x2d0] ;  /* 0x0002d00001047983 */ /* 0x000ea80000100800 */
[----:B------:R-:W2:Y:S04]  /*23820*/  LDL R2, [R1+0x2d8] ;  /* 0x0002d80001027983 */ /* 0x000ea80000100800 */
[----:B-1----:R-:W3:Y:S04]  /*23830*/  LDL.LU R5, [R1+0x2e8] ;  /* 0x0002e80001057983 */ /* 0x002ee80000300800 */
[----:B------:R-:W3:Y:S01]  /*23840*/  LDL.LU R3, [R1+0x2dc] ;  /* 0x0002dc0001037983 */ /* 0x000ee20000300800 */
[----:B------:R-:W-:Y:S01]  /*23850*/  UIADD3 UR4, UP0, UR36, 0x470, URZ ;  /* 0x0000047024047890 */ /* 0x000fe2000ff1e03f */
[----:B------:R-:W-:Y:S01]  /*23860*/  PLOP3.LUT P0, PT, PT, PT, PT, 0x80, 0x0 ;  /* 0x000000000000781c */ /* 0x000fe20003f0f070 */
[----:B------:R-:W-:Y:S01]  /*23870*/  VIADD R0, R0, 0x30850 ;  /* 0x0003085000007836 */ /* 0x000fe20000000000 */
[----:B------:R-:W-:Y:S01]  /*23880*/  UMOV UR6, 0x0 ;  /* 0x0000000000067882 */ /* 0x000fe20000000000 */
[----:B------:R-:W-:Y:S01]  /*23890*/  UIADD3.X UR5, URZ, UR37, URZ, UP0, !UPT ;  /* 0x000000253f057290 */ /* 0x000fe200087fe43f */
[----:B------:R-:W-:Y:S01]  /*238a0*/  UMOV UR7, 0x14f00000 ;  /* 0x14f0000000077882 */ /* 0x000fe20000000000 */
[----:B------:R-:W-:Y:S01]  /*238b0*/  UMOV UR10, URZ ;  /* 0x0000003f000a7c82 */ /* 0x000fe20008000000 */
[----:B--2---:R-:W-:-:S04]  /*238c0*/  IMAD R2, R2, 0x9000, R4 ;  /* 0x0000900002027824 */ /* 0x004fc800078e0204 */
[----:B------:R-:W-:Y:S02]  /*238d0*/  VIADD R4, R2, 0x400 ;  /* 0x0000040002047836 */ /* 0x000fe40000000000 */
[----:B---3--:R-:W-:-:S07]  /*238e0*/  IMAD R3, R3, 0x60, R5 ;  /* 0x0000006003037824 */ /* 0x008fce00078e0205 */
.L_x_5449:
        /* <DEDUP_REMOVED lines=10> */
[----:B------:R-:W-:Y:S01]  /*23990*/  PLOP3.LUT P0, PT, PT, PT, PT, 0x80, 0x0 ;  /* 0x000000000000781c */ /* 0x000fe20003f0f070 */
[----:B------:R-:W-:Y:S01]  /*239a0*/  VIADD R4, R2, 0x3400 ;  /* 0x0000340002047836 */ /* 0x000fe20000000000 */
[----:B------:R-:W-:Y:S01]  /*239b0*/  UMOV UR6, 0x0 ;  /* 0x0000000000067882 */ /* 0x000fe20000000000 */
[----:B------:R-:W-:Y:S01]  /*239c0*/  UMOV UR7, 0x14f00000 ;  /* 0x14f0000000077882 */ /* 0x000fe20000000000 */
[----:B------:R-:W-:-:S09]  /*239d0*/  UMOV UR10, 0x40 ;  /* 0x00000040000a7882 */ /* 0x000fd20000000000 */
.L_x_5450:
        /* <DEDUP_REMOVED lines=15> */
.L_x_5451:
        /* <DEDUP_REMOVED lines=10> */
.L_x_5443:
[----:B------:R-:W-:Y:S05]  /*23b70*/  BSYNC B0 ;  /* 0x0000000000007941 */ /* 0x000fea0003800000 */
.L_x_5442:
        /* <DEDUP_REMOVED lines=9> */
.L_x_5361:
[----:B------:R-:W-:Y:S05]  /*23c10*/  BSYNC B7 ;  /* 0x0000000000077941 */ /* 0x000fea0003800000 */
.L_x_5359:
[----:B------:R-:W2:Y:S02]  /*23c20*/  LDL R7, [R1+0x2d4] ;  /* 0x0002d40001077983 */ /* 0x000ea40000100800 */
        /* <DEDUP_REMOVED lines=8> */
[----:B------:R1:W2:Y:S04]  /*23cb0*/  LDS.128 R16, [R0+0x308d0] ;  /* 0x0308d00000107984 */ /* 0x0002a80000000c00 */
[----:B------:R1:W-:Y:S01]  /*23cc0*/  STL [R1+0x2d0], R0 ;  /* 0x0002d00001007387 */ /* 0x0003e20000100800 */
[----:B------:R-:W-:Y:S06]  /*23cd0*/  BAR.ARV 0x4, 0x180 ;  /* 0x0106000000007b1d */ /* 0x000fec0000002000 */
[----:B------:R-:W-:Y:S05]  /*23ce0*/  BRA `(.L_x_5453) ;  /* 0x0000000800e47947 */ /* 0x000fea0003800000 */
.L_x_5452:
        /* <DEDUP_REMOVED lines=9> */
[----:B------:R-:W1:Y:S02]  /*23d80*/  @!P0 LDC.64 R2, c[0x0][0xc80] ;  /* 0x00032000ff028b82 */ /* 0x000e640000000a00 */
[----:B-1----:R-:W-:-:S06]  /*23d90*/  @!P0 IMAD.WIDE R2, R0, 0x4, R2 ;  /* 0x0000000400028825 */ /* 0x002fcc00078e0202 */
[----:B------:R1:W2:Y:S01]  /*23da0*/  @!P0 LDG.E R2, desc[UR6][R2.64] ;  /* 0x0000000602028981 */ /* 0x0002a2000c1e1900 */
[C---:B------:R-:W-:Y:S02]  /*23db0*/  ISETP.GE.U32.AND P1, PT, R6.reuse, 0x4, PT ;  /* 0x000000040600780c */ /* 0x040fe40003f26070 */
[C---:B------:R-:W-:Y:S01]  /*23dc0*/  ISETP.GE.U32.AND P2, PT, R6.reuse, 0x8, PT ;  /* 0x000000080600780c */ /* 0x040fe20003f46070 */
[----:B------:R-:W-:Y:S01]  /*23dd0*/  SHFL.IDX PT, R5, R16, 0x1, 0x1f ;  /* 0x00201f0010057f89 */ /* 0x000fe200000e0000 */
[C---:B------:R-:W-:Y:S01]  /*23de0*/  ISETP.GE.U32.AND P3, PT, R6.reuse, 0x10, PT ;  /* 0x000000100600780c */ /* 0x040fe20003f66070 */
[----:B-1----:R-:W-:Y:S02]  /*23df0*/  IMAD.MOV.U32 R3, RZ, RZ, RZ ;  /* 0x000000ffff037224 */ /* 0x002fe400078e00ff */
[----:B--2---:R-:W-:Y:S01]  /*23e00*/  @!P0 IMAD.MOV.U32 R3, RZ, RZ, R2 ;  /* 0x000000ffff038224 */ /* 0x004fe200078e0002 */
[----:B------:R-:W-:-:S04]  /*23e10*/  ISETP.GE.U32.AND P0, PT, R6, 0x2, PT ;  /* 0x000000020600780c */ /* 0x000fc80003f06070 */
[----:B------:R-:W1:Y:S02]  /*23e20*/  SHFL.UP PT, R2, R3, 0x1, RZ ;  /* 0x0420000003027989 */ /* 0x000e6400000e00ff */
[----:B-1----:R-:W-:-:S05]  /*23e30*/  SEL R0, R2, RZ, P4 ;  /* 0x000000ff02007207 */ /* 0x002fca0002000000 */
[----:B------:R-:W-:Y:S02]  /*23e40*/  IMAD.IADD R2, R3, 0x1, R0 ;  /* 0x0000000103027824 */ /* 0x000fe400078e0200 */
[----:B------:R-:W-:Y:S04]  /*23e50*/  SHFL.IDX PT, R0, R16, RZ, 0x1f ;  /* 0x00001fff10007589 */ /* 0x000fe800000e0000 */
        /* <DEDUP_REMOVED lines=13> */
.L_x_5554:
[----:B------:R-:W-:Y:S02]  /*23f30*/  ULDC UR4, c[0x0][0xc38] ;  /* 0x00030e0000047ab9 */ /* 0x000fe40000000800 */
[----:B------:R-:W-:-:S04]  /*23f40*/  IMAD.U32 R4, RZ, RZ, UR4 ;  /* 0x00000004ff047e24 */ /* 0x000fc8000f8e00ff */
[----:B--2---:R-:W-:-:S04]  /*23f50*/  IMAD R16, R16, R4, RZ ;  /* 0x0000000410107224 */ /* 0x004fc800078e02ff */
[----:B------:R-:W-:-:S05]  /*23f60*/  IMAD.IADD R5, R5, 0x1, R16 ;  /* 0x0000000105057824 */ /* 0x000fca00078e0210 */
[----:B------:R-:W-:-:S13]  /*23f70*/  ISETP.GT.AND P4, PT, R5, R0, PT ;  /* 0x000000000500720c */ /* 0x000fda0003f84270 */
[----:B------:R-:W-:Y:S05]  /*23f80*/  @P4 BRA `(.L_x_5455) ;  /* 0x0000000000a44947 */ /* 0x000fea0003800000 */
.L_x_5460:
[----:B-1----:R-:W1:Y:S01]  /*23f90*/  LDC R2, c[0x0][0xc3c] ;  /* 0x00030f00ff027b82 */ /* 0x002e620000000800 */
[----:B------:R-:W-:-:S05]  /*23fa0*/  VIADD R19, R19, 0x1f ;  /* 0x0000001f13137836 */ /* 0x000fca0000000000 */
[----:B-1----:R-:W-:-:S13]  /*23fb0*/  ISETP.GE.AND P4, PT, R19, R2, PT ;  /* 0x000000021300720c */ /* 0x002fda0003f86270 */
[----:B------:R-:W-:Y:S05]  /*23fc0*/  @P4 BRA `(.L_x_5456) ;  /* 0x0000000400e44947 */ /* 0x000fea0003800000 */
[----:B------:R-:W2:Y:S01]  /*23fd0*/  LDL R3, [R1+0x2f8] ;  /* 0x0002f80001037983 */ /* 0x000ea20000100800 */
[----:B------:R-:W-:Y:S01]  /*23fe0*/  BSSY B0, `(.L_x_5457) ;  /* 0x0000009000007945 */ /* 0x000fe20003800000 */
[----:B--2---:R-:W-:Y:S02]  /*23ff0*/  IMAD.IADD R4, R19, 0x1, R3 ;  /* 0x0000000113047824 */ /* 0x004fe400078e0203 */
[----:B------:R-:W-:-:S03]  /*24000*/  IMAD.MOV.U32 R3, RZ, RZ, RZ ;  /* 0x000000ffff037224 */ /* 0x000fc600078e00ff */
[----:B------:R-:W-:-:S13]  /*24010*/  ISETP.GE.OR P4, PT, R4, R2, !P5 ;  /* 0x000000020400720c */ /* 0x000fda0006f86670 */
[----:B------:R-:W-:Y:S05]  /*24020*/  @P4 BRA `(.L_x_5458) ;  /* 0x0000000000104947 */ /* 0x000fea0003800000 */
[----:B------:R-:W1:Y:S01]  /*24030*/  LDC.64 R2, c[0x0][0xc80] ;  /* 0x00032000ff027b82 */ /* 0x000e620000000a00 */
[----:B------:R-:W-:Y:S01]  /*24040*/  ULDC.64 UR4, c[0x0][0x208] ;  /* 0x0000820000047ab9 */ /* 0x000fe20000000a00 */
[----:B-1----:R-:W-:-:S06]  /*24050*/  IMAD.WIDE R2, R4, 0x4, R2 ;  /* 0x0000000404027825 */ /* 0x002fcc00078e0202 */
[----:B------:R1:W5:Y:S02]  /*24060*/  LDG.E R3, desc[UR4][R2.64] ;  /* 0x0000000402037981 */ /* 0x000364000c1e1900 */
.L_x_5458:
[----:B------:R-:W-:Y:S05]  /*24070*/  BSYNC B0 ;  /* 0x0000000000007941 */ /* 0x000fea0003800000 */
.L_x_5457:
[----:B------:R-:W-:-:S03]  /*24080*/  UMOV UR4, 0xffffffff ;  /* 0xffffffff00047882 */ /* 0x000fc60000000000 */
[----:B------:R-:W-:Y:S05]  /*24090*/  BRA.DIV UR4, `(.L_x_5459) ;  /* 0x0000002e04a47947 */ /* 0x000fea000b800000 */
[----:B------:R-:W2:Y:S04]  /*240a0*/  LDL R4, [R1+0x2d4] ;  /* 0x0002d40001047983 */ /* 0x000ea80000100800 */
[----:B-1---5:R-:W1:Y:S01]  /*240b0*/  SHFL.UP PT, R2, R3, 0x1, RZ ;  /* 0x0420000003027989 */ /* 0x022e6200000e00ff */
[----:B--2---:R-:W-:-:S04]  /*240c0*/  LOP3.LUT P4, RZ, R4, 0x1, RZ, 0xc0, !PT ;  /* 0x0000000104ff7812 */ /* 0x004fc8000788c0ff */
        /* <DEDUP_REMOVED lines=15> */
.L_x_5562:
[----:B------:R-:W-:Y:S02]  /*241c0*/  ULDC UR4, c[0x0][0xc38] ;  /* 0x00030e0000047ab9 */ /* 0x000fe40000000800 */
[----:B------:R-:W-:-:S04]  /*241d0*/  IMAD.U32 R4, RZ, RZ, UR4 ;  /* 0x00000004ff047e24 */ /* 0x000fc8000f8e00ff */
[----:B--2---:R-:W-:-:S04]  /*241e0*/  IMAD R16, R16, R4, RZ ;  /* 0x0000000410107224 */ /* 0x004fc800078e02ff */
[----:B------:R-:W-:-:S05]  /*241f0*/  IMAD.IADD R5, R16, 0x1, R5 ;  /* 0x0000000110057824 */ /* 0x000fca00078e0205 */
[----:B------:R-:W-:-:S13]  /*24200*/  ISETP.GT.AND P4, PT, R5, R0, PT ;  /* 0x000000000500720c */ /* 0x000fda0003f84270 */
[----:B------:R-:W-:Y:S05]  /*24210*/  @!P4 BRA `(.L_x_5460) ;  /* 0xfffffffc005cc947 */ /* 0x000fea000383ffff */
.L_x_5455:
        /* <DEDUP_REMOVED lines=8> */
.L_x_5566:
[----:B------:R-:W-:Y:S01]  /*242a0*/  ISETP.NE.AND P0, PT, R5, RZ, PT ;  /* 0x000000ff0500720c */ /* 0x000fe20003f05270 */
[----:B------:R-:W-:-:S12]  /*242b0*/  IMAD.MOV.U32 R5, RZ, RZ, RZ ;  /* 0x000000ffff057224 */ /* 0x000fd800078e00ff */
[----:B------:R-:W-:Y:S05]  /*242c0*/  @!P0 BRA `(.L_x_5462) ;  /* 0x0000000000148947 */ /* 0x000fea0003800000 */
[----:B------:R-:W-:Y:S01]  /*242d0*/  UMOV UR4, 0xffffffff ;  /* 0xffffffff00047882 */ /* 0x000fe20000000000 */
[----:B------:R-:W-:Y:S02]  /*242e0*/  VIADD R12, R6, 0xffffffff ;  /* 0xffffffff060c7836 */ /* 0x000fe40000000000 */
[----:B------:R-:W-:Y:S05]  /*242f0*/  BRA.DIV UR4, `(.L_x_5463) ;  /* 0x0000003204347947 */ /* 0x000fea000b800000 */
[----:B-1----:R1:W0:Y:S02]  /*24300*/  SHFL.IDX PT, R2, R2, R12, 0x1f ;  /* 0x00001f0c02027589 */ /* 0x00222400000e0000 */
.L_x_5569:
[----:B0-----:R-:W-:-:S07]  /*24310*/  IMAD.MOV.U32 R5, RZ, RZ, R2 ;  /* 0x000000ffff057224 */ /* 0x001fce00078e0002 */
.L_x_5462:
[----:B-12---:R-:W1:Y:S01]  /*24320*/  LDC.64 R2, c[0x0][0xc90] ;  /* 0x00032400ff027b82 */ /* 0x006e620000000a00 */
[----:B------:R-:W-:Y:S01]  /*24330*/  IMAD.IADD R19, R6, 0x1, R19 ;  /* 0x0000000106137824 */ /* 0x000fe200078e0213 */
[----:B------:R-:W-:-:S03]  /*24340*/  ULDC.64 UR4, c[0x0][0x208] ;  /* 0x0000820000047ab9 */ /* 0x000fc60000000a00 */
[----:B-1----:R-:W-:-:S05]  /*24350*/  IMAD.WIDE R2, R19, 0x4, R2 ;  /* 0x0000000413027825 */ /* 0x002fca00078e0202 */
[----:B------:R-:W3:Y:S01]  /*24360*/  LDG.E R7, desc[UR4][R2.64] ;  /* 0x0000000402077981 */ /* 0x000ee2000c1e1900 */
[----:B------:R-:W-:-:S04]  /*24370*/  IMAD R16, R5, R4, R16 ;  /* 0x0000000405107224 */ /* 0x000fc800078e0210 */
[----:B------:R-:W-:Y:S02]  /*24380*/  IMAD.IADD R0, R0, 0x1, -R16 ;  /* 0x0000000100007824 */ /* 0x000fe400078e0a10 */
[----:B---3--:R-:W-:-:S05]  /*24390*/  IMAD R6, R17, R7, RZ ;  /* 0x0000000711067224 */ /* 0x008fca00078e02ff */
[----:B-----5:R-:W-:-:S04]  /*243a0*/  IABS R8, R6 ;  /* 0x0000000600087213 */ /* 0x020fc80000000000 */
[----:B------:R-:W1:Y:S08]  /*243b0*/  I2F.RP R2, R8 ;  /* 0x0000000800027306 */ /* 0x000e700000209400 */
[----:B-1----:R-:W1:Y:S02]  /*243c0*/  MUFU.RCP R2, R2 ;  /* 0x0000000200027308 */ /* 0x002e640000001000 */
[----:B-1----:R-:W-:-:S06]  /*243d0*/  VIADD R2, R2, 0xffffffe ;  /* 0x0ffffffe02027836 */ /* 0x002fcc0000000000 */
[----:B------:R-:W1:Y:S02]  /*243e0*/  F2I.FTZ.U32.TRUNC.NTZ R3, R2 ;  /* 0x0000000200037305 */ /* 0x000e64000021f000 */
[----:B-1----:R-:W-:-:S04]  /*243f0*/  IMAD.MOV R2, RZ, RZ, -R3 ;  /* 0x000000ffff027224 */ /* 0x002fc800078e0a03 */
        /* <DEDUP_REMOVED lines=54> */
.L_x_5456:
[----:B------:R-:W-:Y:S01]  /*24760*/  UMOV UR4, URZ ;  /* 0x0000003f00047c82 */ /* 0x000fe20008000000 */
[----:B------:R-:W-:Y:S01]  /*24770*/  UMOV UR5, URZ ;  /* 0x0000003f00057c82 */ /* 0x000fe20008000000 */
[----:B------:R-:W-:Y:S01]  /*24780*/  ULDC UR6, c[0x0][0xc3c] ;  /* 0x00030f0000067ab9 */ /* 0x000fe20000000800 */
[----:B------:R-:W-:Y:S02]  /*24790*/  IMAD.MOV.U32 R16, RZ, RZ, R0 ;  /* 0x000000ffff107224 */ /* 0x000fe400078e0000 */
[----:B------:R-:W-:Y:S02]  /*247a0*/  IMAD.U32 R17, RZ, RZ, UR4 ;  /* 0x00000004ff117e24 */ /* 0x000fe4000f8e00ff */
[----:B------:R-:W-:Y:S02]  /*247b0*/  IMAD.U32 R18, RZ, RZ, UR5 ;  /* 0x00000005ff127e24 */ /* 0x000fe4000f8e00ff */
[----:B------:R-:W-:-:S07]  /*247c0*/  IMAD.U32 R19, RZ, RZ, UR6 ;  /* 0x00000006ff137e24 */ /* 0x000fce000f8e00ff */
.L_x_5464:
        /* <DEDUP_REMOVED lines=11> */
.L_x_5453:
[----:B------:R-:W-:Y:S02]  /*24880*/  ULDC UR4, c[0x0][0xc3c] ;  /* 0x00030f0000047ab9 */ /* 0x000fe40000000800 */
[----:B--2---:R-:W-:-:S13]  /*24890*/  ISETP.GE.AND P0, PT, R19, UR4, PT ;  /* 0x0000000413007c0c */ /* 0x004fda000bf06270 */
[----:B------:R-:W-:Y:S05]  /*248a0*/  @!P0 BRA `(.L_x_5465) ;  /* 0xffffff8800248947 */ /* 0x000fea000383ffff */
[----:B------:R-:W-:Y:S05]  /*248b0*/  BSYNC B8 ;  /* 0x0000000000087941 */ /* 0x000fea0003800000 */
.L_x_5299:
[----:B-1----:R-:W2:Y:S01]  /*248c0*/  LDL.LU R0, [R1+0x318] ;  /* 0x0003180001007983 */ /* 0x002ea20000300800 */
[----:B------:R-:W-:Y:S01]  /*248d0*/  BSSY B0, `(.L_x_5466) ;  /* 0x000000b000007945 */ /* 0x000fe20003800000 */
[----:B------:R-:W1:Y:S01]  /*248e0*/  S2R R5, SR_CgaCtaId ;  /* 0x0000000000057919 */ /* 0x000e620000008800 */
[----:B--2---:R-:W-:-:S05]  /*248f0*/  VIADD R0, R0, 0x1 ;  /* 0x0000000100007836 */ /* 0x004fca0000000000 */
[----:B0-----:R-:W-:-:S04]  /*24900*/  LEA.HI R2, R0, R0, RZ, 0x1 ;  /* 0x0000000000027211 */ /* 0x001fc800078f08ff */
[----:B---3--:R-:W-:-:S05]  /*24910*/  LOP3.LUT R3, R2, 0xfffffffe, RZ, 0xc0, !PT ;  /* 0xfffffffe02037812 */ /* 0x008fca00078ec0ff */
[----:B------:R-:W-:Y:S01]  /*24920*/  IMAD.IADD R3, R0, 0x1, -R3 ;  /* 0x0000000100037824 */ /* 0x000fe200078e0a03 */
[----:B------:R-:W-:-:S04]  /*24930*/  MOV R0, 0x400 ;  /* 0x0000040000007802 */ /* 0x000fc80000000f00 */
[----:B-1----:R-:W-:Y:S02]  /*24940*/  LEA R0, R5, R0, 0x18 ;  /* 0x0000000005007211 */ /* 0x002fe400078ec0ff */
[----:B------:R-:W-:-:S04]  /*24950*/  SHF.L.U32 R3, R3, 0x1f, RZ ;  /* 0x0000001f03037819 */ /* 0x000fc800000006ff */
[----:B------:R-:W0:Y:S02]  /*24960*/  SYNCS.PHASECHK.TRANS64.TRYWAIT P0, [R0+URZ+0x30820], R3 ;  /* 0x03082003000075a7 */ /* 0x000e24000800017f */
[----:B0-----:R-:W-:Y:S05]  /*24970*/  @!P0 BRA `(.L_x_5467) ;  /* 0x0000002800bc8947 */ /* 0x001fea0003800000 */
.L_x_5570:
[----:B------:R-:W-:Y:S05]  /*24980*/  BSYNC B0 ;  /* 0x0000000000007941 */ /* 0x000fea0003800000 */
.L_x_5466:
[----:B------:R-:W-:-:S03]  /*24990*/  UMOV UR4, 0xffffffff ;  /* 0xffffffff00047882 */ /* 0x000fc60000000000 */
[----:B------:R-:W-:Y:S05]  /*249a0*/  BRA.DIV UR4, `(.L_x_5468) ;  /* 0x0000002a04c47947 */ /* 0x000fea000b800000 */
[----:B------:R-:W1:Y:S02]  /*249b0*/  S2R R2, SR_TID.X ;  /* 0x0000000000027919 */ /* 0x000e640000002100 */
[----:B-1----:R-:W-:-:S04]  /*249c0*/  SHF.R.U32.HI R2, RZ, 0x5, R2 ;  /* 0x00000005ff027819 */ /* 0x002fc80000011602 */
[----:B------:R-:W-:-:S05]  /*249d0*/  LOP3.LUT R2, R2, 0x3, RZ, 0xc0, !PT ;  /* 0x0000000302027812 */ /* 0x000fca00078ec0ff */
[----:B------:R1:W2:Y:S02]  /*249e0*/  SHFL.IDX PT, R14, R2, RZ, 0x1f ;  /* 0x00001fff020e7589 */ /* 0x0002a400000e0000 */
.L_x_5573:
[----:B--2---:R-:W-:Y:S01]  /*249f0*/  ISETP.NE.AND P0, PT, R14, RZ, PT ;  /* 0x000000ff0e00720c */ /* 0x004fe20003f05270 */
[----:B------:R-:W-:-:S12]  /*24a00*/  BSSY B0, `(.L_x_5469) ;  /* 0x0000029000007945 */ /* 0x000fd80003800000 */
[----:B------:R-:W-:Y:S05]  /*24a10*/  @P0 BRA `(.L_x_5470) ;  /* 0x00000000009c0947 */ /* 0x000fea0003800000 */
[----:B------:R-:W-:-:S03]  /*24a20*/  UMOV UR4, 0xffffffff ;  /* 0xffffffff00047882 */ /* 0x000fc60000000000 */
[----:B------:R-:W-:Y:S05]  /*24a30*/  BRA.DIV UR4, `(.L_x_5471) ;  /* 0x0000002a04d47947 */ /* 0x000fea000b800000 */
[----:B------:R-:W-:-:S13]  /*24a40*/  ELECT P6, URZ, PT ;  /* 0x00000000003f782f */ /* 0x000fda00038c0000 */
.L_x_5576:
        /* <DEDUP_REMOVED lines=8> */
.L_x_5472:
        /* <DEDUP_REMOVED lines=14> */
.L_x_5577:
[----:B------:R-:W1:Y:S02]  /*24bb0*/  SYNCS.PHASECHK.TRANS64.TRYWAIT P0, [R7+URZ], R2 ;  /* 0x00000002070075a7 */ /* 0x000e64000800017f */
[----:B-1----:R-:W-:Y:S05]  /*24bc0*/  @!P0 BRA `(.L_x_5474) ;  /* 0x0000002800a48947 */ /* 0x002fea0003800000 */
.L_x_5578:
[----:B------:R-:W-:Y:S05]  /*24bd0*/  @!P2 BRA `(.L_x_5475) ;  /* 0x000000000004a947 */ /* 0x000fea0003800000 */
[----:B------:R-:W-:Y:S01]  /*24be0*/  BPT.TRAP 0x1 ;  /* 0x000000040000795c */ /* 0x000fe20000300000 */
.L_x_5475:
[----:B------:R-:W2:Y:S01]  /*24bf0*/  LDL.LU R4, [R1+0x2d8] ;  /* 0x0002d80001047983 */ /* 0x000ea20000300800 */
[----:B------:R-:W-:-:S04]  /*24c00*/  VIADD R0, R0, 0x30860 ;  /* 0x0003086000007836 */ /* 0x000fc80000000000 */
[----:B--2---:R-:W-:-:S04]  /*24c10*/  IMAD R4, R4, 0x8, R0 ;  /* 0x0000000804047824 */ /* 0x004fc800078e0200 */
[----:B------:R-:W2:Y:S02]  /*24c20*/  SYNCS.PHASECHK.TRANS64.TRYWAIT P0, [R4+URZ], R5 ;  /* 0x00000005040075a7 */ /* 0x000ea4000800017f */
[----:B--2---:R-:W-:Y:S05]  /*24c30*/  @!P0 BRA `(.L_x_5476) ;  /* 0x00000028009c8947 */ /* 0x004fea0003800000 */
.L_x_5579:
[----:B------:R-:W-:-:S07]  /*24c40*/  IMAD R3, R3, 0x8, R0 ;  /* 0x0000000803037824 */ /* 0x000fce00078e0200 */
.L_x_5477:
[----:B---3--:R3:W0:Y:S02]  /*24c50*/  SYNCS.PHASECHK.TRANS64.TRYWAIT P0, [R3+URZ], R2 ;  /* 0x00000002030075a7 */ /* 0x008624000800017f */
[----:B0-----:R-:W-:Y:S05]  /*24c60*/  @!P0 NANOSLEEP.SYNCS 0x989680 ;  /* 0x009896800000895d */ /* 0x001fea0003900000 */
[----:B------:R-:W0:Y:S02]  /*24c70*/  @!P0 SYNCS.PHASECHK.TRANS64 P0, [R3+URZ], R2 ;  /* 0x00000002030085a7 */ /* 0x000e24000800007f */
[----:B0-----:R-:W-:Y:S05]  /*24c80*/  @!P0 BRA `(.L_x_5477) ;  /* 0xfffffffc00f08947 */ /* 0x001fea000383ffff */
.L_x_5470:
[----:B------:R-:W-:Y:S05]  /*24c90*/  BSYNC B0 ;  /* 0x0000000000007941 */ /* 0x000fea0003800000 */
.L_x_5469:
[----:B------:R-:W-:Y:S05]  /*24ca0*/  EXIT ;  /* 0x000000000000794d */ /* 0x000fea0003800000 */
.L_x_5134:
[----:B0-----:R0:W1:Y:S02]  /*24cb0*/  SYNCS.PHASECHK.TRANS64.TRYWAIT P0, [R49+URZ+0x308b0], R8 ;  /* 0x0308b008310075a7 */ /* 0x001064000800017f */
[----:B-1----:R-:W-:Y:S05]  /*24cc0*/  @!P0 NANOSLEEP.SYNCS 0x989680 ;  /* 0x009896800000895d */ /* 0x002fea0003900000 */
[----:B------:R-:W1:Y:S02]  /*24cd0*/  @!P0 SYNCS.PHASECHK.TRANS64 P0, [R49+URZ+0x308b0], R8 ;  /* 0x0308b008310085a7 */ /* 0x000e64000800007f */
[----:B-1----:R-:W-:Y:S05]  /*24ce0*/  @!P0 BRA `(.L_x_5134) ;  /* 0xfffffffc00f08947 */ /* 0x002fea000383ffff */
[----:B------:R-:W-:Y:S05]  /*24cf0*/  BRA `(.L_x_5478) ;  /* 0xfffffdf000187947 */ /* 0x000fea000383ffff */
.L_x_5155:
[----:B------:R-:W-:Y:S02]  /*24d00*/  IMAD.MOV.U32 R13, RZ, RZ, R4 ;  /* 0x000000ffff0d7224 */ /* 0x000fe400078e0004 */
[----:B------:R-:W-:Y:S02]  /*24d10*/  IMAD.MOV.U32 R12, RZ, RZ, RZ ;  /* 0x000000ffff0c7224 */ /* 0x000fe400078e00ff */
[----:B------:R-:W-:Y:S02]  /*24d20*/  IMAD.MOV.U32 R11, RZ, RZ, 0x1c1f ;  /* 0x00001c1fff0b7424 */ /* 0x000fe400078e00ff */
[----:B------:R-:W-:-:S07]  /*24d30*/  IMAD.MOV.U32 R15, RZ, RZ, -0x1 ;  /* 0xffffffffff0f7424 */ /* 0x000fce00078e00ff */
[----:B------:R-:W-:Y:S05]  /*24d40*/  WARPSYNC.COLLECTIVE R15, `(.L_x_5479) ;  /* 0x000000000f087348 */ /* 0x000fea0003c00000 */
[----:B------:R0:W1:Y:S02]  /*24d50*/  SHFL.IDX P6, R14, R13, R12, R11 ;  /* 0x0000000c0d0e7389 */ /* 0x00006400000c000b */
[----:B01----:R-:W-:Y:S01]  /*24d60*/  ENDCOLLECTIVE ;  /* 0x000000000000791b */ /* 0x003fe20003800000 */
.L_x_5479:
[----:B------:R-:W-:Y:S02]  /*24d70*/  IMAD.MOV.U32 R13, RZ, RZ, R0 ;  /* 0x000000ffff0d7224 */ /* 0x000fe400078e0000 */
[----:B------:R-:W-:-:S07]  /*24d80*/  IMAD.MOV.U32 R3, RZ, RZ, R14 ;  /* 0x000000ffff037224 */ /* 0x000fce00078e000e */
[----:B------:R-:W-:Y:S05]  /*24d90*/  WARPSYNC.COLLECTIVE R15, `(.L_x_5480) ;  /* 0x000000000f087348 */ /* 0x000fea0003c00000 */
[----:B------:R0:W1:Y:S02]  /*24da0*/  SHFL.IDX P6, R14, R13, R12, R11 ;  /* 0x0000000c0d0e7389 */ /* 0x00006400000c000b */
[----:B01----:R-:W-:Y:S01]  /*24db0*/  ENDCOLLECTIVE ;  /* 0x000000000000791b */ /* 0x003fe20003800000 */
.L_x_5480:
[----:B------:R-:W-:Y:S02]  /*24dc0*/  IMAD.MOV.U32 R13, RZ, RZ, R7 ;  /* 0x000000ffff0d7224 */ /* 0x000fe400078e0007 */
[----:B------:R-:W-:-:S07]  /*24dd0*/  IMAD.MOV.U32 R2, RZ, RZ, R14 ;  /* 0x000000ffff027224 */ /* 0x000fce00078e000e */
[----:B------:R-:W-:Y:S05]  /*24de0*/  WARPSYNC.COLLECTIVE R15, `(.L_x_5481) ;  /* 0x000000000f087348 */ /* 0x000fea0003c00000 */
[----:B------:R0:W1:Y:S02]  /*24df0*/  SHFL.IDX P6, R14, R13, R12, R11 ;  /* 0x0000000c0d0e7389 */ /* 0x00006400000c000b */
[----:B01----:R-:W-:Y:S01]  /*24e00*/  ENDCOLLECTIVE ;  /* 0x000000000000791b */ /* 0x003fe20003800000 */
.L_x_5481:
[----:B------:R-:W-:Y:S02]  /*24e10*/  IMAD.MOV.U32 R13, RZ, RZ, R6 ;  /* 0x000000ffff0d7224 */ /* 0x000fe400078e0006 */
[----:B------:R-:W-:-:S07]  /*24e20*/  IMAD.MOV.U32 R5, RZ, RZ, R14 ;  /* 0x000000ffff057224 */ /* 0x000fce00078e000e */
[----:B------:R-:W-:Y:S05]  /*24e30*/  WARPSYNC.COLLECTIVE R15, `(.L_x_5482) ;  /* 0x000000000f087348 */ /* 0x000fea0003c00000 */
[----:B------:R0:W1:Y:S02]  /*24e40*/  SHFL.IDX P6, R14, R13, R12, R11 ;  /* 0x0000000c0d0e7389 */ /* 0x00006400000c000b */
[----:B01----:R-:W-:Y:S01]  /*24e50*/  ENDCOLLECTIVE ;  /* 0x000000000000791b */ /* 0x003fe20003800000 */
.L_x_5482:
[----:B------:R-:W-:Y:S05]  /*24e60*/  BRA `(.L_x_5483) ;  /* 0xfffffe0400407947 */ /* 0x000fea000383ffff */
.L_x_5158:
        /* <DEDUP_REMOVED lines=8> */
.L_x_5485:
[----:B------:R-:W-:Y:S05]  /*24ef0*/  BSYNC B1 ;  /* 0x0000000000017941 */ /* 0x000fea0003800000 */
.L_x_5484:
        /* <DEDUP_REMOVED lines=8> */
.L_x_5486:
[----:B------:R-:W-:Y:S02]  /*24f80*/  IMAD.MOV.U32 R13, RZ, RZ, R7 ;  /* 0x000000ffff0d7224 */ /* 0x000fe400078e0007 */
[----:B------:R-:W-:-:S07]  /*24f90*/  IMAD.MOV.U32 R2, RZ, RZ, R14 ;  /* 0x000000ffff027224 */ /* 0x000fce00078e000e */
[----:B------:R-:W-:Y:S05]  /*24fa0*/  WARPSYNC.COLLECTIVE R15, `(.L_x_5487) ;  /* 0x000000000f087348 */ /* 0x000fea0003c00000 */
[----:B------:R0:W1:Y:S02]  /*24fb0*/  SHFL.IDX P6, R14, R13, R12, R11 ;  /* 0x0000000c0d0e7389 */ /* 0x00006400000c000b */
[----:B01----:R-:W-:Y:S01]  /*24fc0*/  ENDCOLLECTIVE ;  /* 0x000000000000791b */ /* 0x003fe20003800000 */
.L_x_5487:
[----:B------:R-:W-:Y:S02]  /*24fd0*/  IMAD.MOV.U32 R13, RZ, RZ, R6 ;  /* 0x000000ffff0d7224 */ /* 0x000fe400078e0006 */
[----:B------:R-:W-:-:S07]  /*24fe0*/  IMAD.MOV.U32 R5, RZ, RZ, R14 ;  /* 0x000000ffff057224 */ /* 0x000fce00078e000e */
[----:B------:R-:W-:Y:S05]  /*24ff0*/  WARPSYNC.COLLECTIVE R15, `(.L_x_5488) ;  /* 0x000000000f087348 */ /* 0x000fea0003c00000 */
[----:B------:R0:W1:Y:S02]  /*25000*/  SHFL.IDX P6, R14, R13, R12, R11 ;  /* 0x0000000c0d0e7389 */ /* 0x00006400000c000b */
[----:B01----:R-:W-:Y:S01]  /*25010*/  ENDCOLLECTIVE ;  /* 0x000000000000791b */ /* 0x003fe20003800000 */
.L_x_5488:
[----:B------:R-:W-:Y:S05]  /*25020*/  BRA `(.L_x_5489) ;  /* 0xfffffe0800f47947 */ /* 0x000fea000383ffff */
.L_x_5161:
[----:B0-----:R-:W-:-:S04]  /*25030*/  IMAD.U32 R5, RZ, RZ, UR39 ;  /* 0x00000027ff057e24 */ /* 0x001fc8000f8e00ff */
[----:B------:R0:W1:Y:S03]  /*25040*/  SYNCS.PHASECHK.TRANS64.TRYWAIT P0, [R5+URZ+0x30800], R4 ;  /* 0x03080004050075a7 */ /* 0x000066000800017f */
[----:B-1----:R-:W-:Y:S05]  /*25050*/  @!P0 NANOSLEEP.SYNCS 0x989680 ;  /* 0x009896800000895d */ /* 0x002fea0003900000 */
[----:B------:R-:W1:Y:S02]  /*25060*/  @!P0 SYNCS.PHASECHK.TRANS64 P0, [R5+URZ+0x30800], R4 ;  /* 0x03080004050085a7 */ /* 0x000e64000800007f */
[----:B-1----:R-:W-:Y:S05]  /*25070*/  @!P0 BRA `(.L_x_5161) ;  /* 0xfffffffc00ec8947 */ /* 0x002fea000383ffff */
[----:B------:R-:W-:Y:S05]  /*25080*/  BRA `(.L_x_5490) ;  /* 0xfffffe1400147947 */ /* 0x000fea000383ffff */
.L_x_5185:
[----:B------:R-:W-:Y:S02]  /*25090*/  IMAD.MOV.U32 R13, RZ, RZ, R4 ;  /* 0x000000ffff0d7224 */ /* 0x000fe400078e0004 */
[----:B------:R-:W-:Y:S02]  /*250a0*/  IMAD.MOV.U32 R12, RZ, RZ, RZ ;  /* 0x000000ffff0c7224 */ /* 0x000fe400078e00ff */
[----:B------:R-:W-:Y:S02]  /*250b0*/  IMAD.MOV.U32 R11, RZ, RZ, 0x1c1f ;  /* 0x00001c1fff0b7424 */ /* 0x000fe400078e00ff */
[----:B------:R-:W-:-:S07]  /*250c0*/  IMAD.MOV.U32 R15, RZ, RZ, -0x1 ;  /* 0xffffffffff0f7424 */ /* 0x000fce00078e00ff */
[----:B------:R-:W-:Y:S05]  /*250d0*/  WARPSYNC.COLLECTIVE R15, `(.L_x_5491) ;  /* 0x000000000f087348 */ /* 0x000fea0003c00000 */
[----:B------:R0:W1:Y:S02]  /*250e0*/  SHFL.IDX P6, R14, R13, R12, R11 ;  /* 0x0000000c0d0e7389 */ /* 0x00006400000c000b */
[----:B01----:R-:W-:Y:S01]  /*250f0*/  ENDCOLLECTIVE ;  /* 0x000000000000791b */ /* 0x003fe20003800000 */
.L_x_5491:
[----:B------:R-:W-:Y:S02]  /*25100*/  IMAD.MOV.U32 R13, RZ, RZ, R0 ;  /* 0x000000ffff0d7224 */ /* 0x000fe400078e0000 */
[----:B------:R-:W-:-:S07]  /*25110*/  IMAD.MOV.U32 R3, RZ, RZ, R14 ;  /* 0x000000ffff037224 */ /* 0x000fce00078e000e */
[----:B------:R-:W-:Y:S05]  /*25120*/  WARPSYNC.COLLECTIVE R15, `(.L_x_5492) ;  /* 0x000000000f087348 */ /* 0x000fea0003c00000 */
[----:B------:R0:W1:Y:S02]  /*25130*/  SHFL.IDX P6, R14, R13, R12, R11 ;  /* 0x0000000c0d0e7389 */ /* 0x00006400000c000b */
[----:B01----:R-:W-:Y:S01]  /*25140*/  ENDCOLLECTIVE ;  /* 0x000000000000791b */ /* 0x003fe20003800000 */
.L_x_5492:
[----:B------:R-:W-:Y:S02]  /*25150*/  IMAD.MOV.U32 R13, RZ, RZ, R9 ;  /* 0x000000ffff0d7224 */ /* 0x000fe400078e0009 */
[----:B------:R-:W-:-:S07]  /*25160*/  IMAD.MOV.U32 R2, RZ, RZ, R14 ;  /* 0x000000ffff027224 */ /* 0x000fce00078e000e */
[----:B------:R-:W-:Y:S05]  /*25170*/  WARPSYNC.COLLECTIVE R15, `(.L_x_5493) ;  /* 0x000000000f087348 */ /* 0x000fea0003c00000 */
[----:B------:R0:W1:Y:S02]  /*25180*/  SHFL.IDX P6, R14, R13, R12, R11 ;  /* 0x0000000c0d0e7389 */ /* 0x00006400000c000b */
[----:B01----:R-:W-:Y:S01]  /*25190*/  ENDCOLLECTIVE ;  /* 0x000000000000791b */ /* 0x003fe20003800000 */
.L_x_5493:
[----:B------:R-:W-:Y:S02]  /*251a0*/  IMAD.MOV.U32 R13, RZ, RZ, R8 ;  /* 0x000000ffff0d7224 */ /* 0x000fe400078e0008 */
[----:B------:R-:W-:-:S07]  /*251b0*/  IMAD.MOV.U32 R5, RZ, RZ, R14 ;  /* 0x000000ffff057224 */ /* 0x000fce00078e000e */
[----:B------:R-:W-:Y:S05]  /*251c0*/  WARPSYNC.COLLECTIVE R15, `(.L_x_5494) ;  /* 0x000000000f087348 */ /* 0x000fea0003c00000 */
[----:B------:R0:W1:Y:S02]  /*251d0*/  SHFL.IDX P6, R14, R13, R12, R11 ;  /* 0x0000000c0d0e7389 */ /* 0x00006400000c000b */
[----:B01----:R-:W-:Y:S01]  /*251e0*/  ENDCOLLECTIVE ;  /* 0x000000000000791b */ /* 0x003fe20003800000 */
.L_x_5494:
[----:B------:R-:W-:Y:S02]  /*251f0*/  IMAD.MOV.U32 R12, RZ, RZ, R2 ;  /* 0x000000ffff0c7224 */ /* 0x000fe400078e0002 */
[----:B------:R-:W-:Y:S01]  /*25200*/  IMAD.MOV.U32 R13, RZ, RZ, R3 ;  /* 0x000000ffff0d7224 */ /* 0x000fe200078e0003 */
[----:B------:R-:W-:Y:S06]  /*25210*/  BRA `(.L_x_5495) ;  /* 0xfffffe3800b87947 */ /* 0x000fec000383ffff */
.L_x_5188:
[----:B------:R-:W-:Y:S01]  /*25220*/  BSSY B1, `(.L_x_5496) ;  /* 0x0000008000017945 */ /* 0x000fe20003800000 */
[----:B------:R-:W-:Y:S02]  /*25230*/  IMAD.MOV.U32 R13, RZ, RZ, R4 ;  /* 0x000000ffff0d7224 */ /* 0x000fe400078e0004 */
[----:B------:R-:W-:Y:S02]  /*25240*/  IMAD.MOV.U32 R12, RZ, RZ, 0x1 ;  /* 0x00000001ff0c7424 */ /* 0x000fe400078e00ff */
[----:B------:R-:W-:Y:S02]  /*25250*/  IMAD.MOV.U32 R11, RZ, RZ, 0x1c1f ;  /* 0x00001c1fff0b7424 */ /* 0x000fe400078e00ff */
[----:B------:R-:W-:-:S07]  /*25260*/  IMAD.MOV.U32 R15, RZ, RZ, -0x1 ;  /* 0xffffffffff0f7424 */ /* 0x000fce00078e00ff */
[----:B------:R-:W-:Y:S05]  /*25270*/  WARPSYNC.COLLECTIVE R15, `(.L_x_5497) ;  /* 0x000000000f087348 */ /* 0x000fea0003c00000 */
[----:B------:R0:W1:Y:S02]  /*25280*/  SHFL.IDX P6, R14, R13, R12, R11 ;  /* 0x0000000c0d0e7389 */ /* 0x00006400000c000b */
[----:B01----:R-:W-:Y:S01]  /*25290*/  ENDCOLLECTIVE ;  /* 0x000000000000791b */ /* 0x003fe20003800000 */
.L_x_5497:
[----:B------:R-:W-:Y:S05]  /*252a0*/  BSYNC B1 ;  /* 0x0000000000017941 */ /* 0x000fea0003800000 */
.L_x_5496:
        /* <DEDUP_REMOVED lines=8> */
.L_x_5498:
[----:B------:R-:W-:Y:S02]  /*25330*/  IMAD.MOV.U32 R21, RZ, RZ, R3 ;  /* 0x000000ffff157224 */ /* 0x000fe400078e0003 */
[----:B------:R-:W-:Y:S02]  /*25340*/  IMAD.MOV.U32 R13, RZ, RZ, R9 ;  /* 0x000000ffff0d7224 */ /* 0x000fe400078e0009 */
[----:B------:R-:W-:-:S07]  /*25350*/  IMAD.MOV.U32 R2, RZ, RZ, R14 ;  /* 0x000000ffff027224 */ /* 0x000fce00078e000e */
[----:B------:R-:W-:Y:S05]  /*25360*/  WARPSYNC.COLLECTIVE R15, `(.L_x_5499) ;  /* 0x000000000f087348 */ /* 0x000fea0003c00000 */
[----:B------:R0:W1:Y:S02]  /*25370*/  SHFL.IDX P6, R14, R13, R12, R11 ;  /* 0x0000000c0d0e7389 */ /* 0x00006400000c000b */
[----:B01----:R-:W-:Y:S01]  /*25380*/  ENDCOLLECTIVE ;  /* 0x000000000000791b */ /* 0x003fe20003800000 */
.L_x_5499:
[----:B------:R-:W-:Y:S02]  /*25390*/  IMAD.MOV.U32 R20, RZ, RZ, R2 ;  /* 0x000000ffff147224 */ /* 0x000fe400078e0002 */
[----:B------:R-:W-:Y:S02]  /*253a0*/  IMAD.MOV.U32 R13, RZ, RZ, R8 ;  /* 0x000000ffff0d7224 */ /* 0x000fe400078e0008 */
[----:B------:R-:W-:-:S07]  /*253b0*/  IMAD.MOV.U32 R5, RZ, RZ, R14 ;  /* 0x000000ffff057224 */ /* 0x000fce00078e000e */
[----:B------:R-:W-:Y:S05]  /*253c0*/  WARPSYNC.COLLECTIVE R15, `(.L_x_5500) ;  /* 0x000000000f087348 */ /* 0x000fea0003c00000 */
[----:B------:R0:W1:Y:S02]  /*253d0*/  SHFL.IDX P6, R14, R13, R12, R11 ;  /* 0x0000000c0d0e7389 */ /* 0x00006400000c000b */
[----:B01----:R-:W-:Y:S01]  /*253e0*/  ENDCOLLECTIVE ;  /* 0x000000000000791b */ /* 0x003fe20003800000 */
.L_x_5500:
[----:B------:R-:W-:Y:S05]  /*253f0*/  BRA `(.L_x_5501) ;  /* 0xfffffe3c00f47947 */ /* 0x000fea000383ffff */
.L_x_5191:
[----:B0-----:R-:W-:-:S04]  /*25400*/  IMAD.U32 R61, RZ, RZ, UR39 ;  /* 0x00000027ff3d7e24 */ /* 0x001fc8000f8e00ff */
[----:B------:R0:W1:Y:S03]  /*25410*/  SYNCS.PHASECHK.TRANS64.TRYWAIT P0, [R61+URZ+0x30800], R60 ;  /* 0x0308003c3d0075a7 */ /* 0x000066000800017f */
[----:B-1----:R-:W-:Y:S05]  /*25420*/  @!P0 NANOSLEEP.SYNCS 0x989680 ;  /* 0x009896800000895d */ /* 0x002fea0003900000 */
[----:B------:R-:W1:Y:S02]  /*25430*/  @!P0 SYNCS.PHASECHK.TRANS64 P0, [R61+URZ+0x30800], R60 ;  /* 0x0308003c3d0085a7 */ /* 0x000e64000800007f */
[----:B-1----:R-:W-:Y:S05]  /*25440*/  @!P0 BRA `(.L_x_5191) ;  /* 0xfffffffc00ec8947 */ /* 0x002fea000383ffff */
[----:B------:R-:W-:Y:S05]  /*25450*/  BRA `(.L_x_5502) ;  /* 0xfffffe44007c7947 */ /* 0x000fea000383ffff */
.L_x_5205:
[----:B-1----:R1:W2:Y:S02]  /*25460*/  SYNCS.PHASECHK.TRANS64.TRYWAIT P2, [R73+URZ+0x30830], R0 ;  /* 0x03083000490075a7 */ /* 0x0022a4000804017f */
[----:B--2---:R-:W-:Y:S05]  /*25470*/  @!P2 NANOSLEEP.SYNCS 0x989680 ;  /* 0x009896800000a95d */ /* 0x004fea0003900000 */
[----:B------:R-:W2:Y:S02]  /*25480*/  @!P2 SYNCS.PHASECHK.TRANS64 P2, [R73+URZ+0x30830], R0 ;  /* 0x030830004900a5a7 */ /* 0x000ea4000804007f */
[----:B--2---:R-:W-:Y:S05]  /*25490*/  @!P2 BRA `(.L_x_5205) ;  /* 0xfffffffc00f0a947 */ /* 0x004fea000383ffff */
[----:B------:R-:W-:Y:S05]  /*254a0*/  BRA `(.L_x_5204) ;  /* 0xfffffe7000087947 */ /* 0x000fea000383ffff */
.L_x_5221:
[----:B-1----:R-:W-:-:S04]  /*254b0*/  IMAD.U32 R11, RZ, RZ, UR7 ;  /* 0x00000007ff0b7e24 */ /* 0x002fc8000f8e00ff */
[----:B------:R1:W2:Y:S03]  /*254c0*/  SYNCS.PHASECHK.TRANS64.TRYWAIT P2, [R11+URZ+0x30830], R10 ;  /* 0x0308300a0b0075a7 */ /* 0x0002a6000804017f */
[----:B--2---:R-:W-:Y:S05]  /*254d0*/  @!P2 NANOSLEEP.SYNCS 0x989680 ;  /* 0x009896800000a95d */ /* 0x004fea0003900000 */
[----:B------:R-:W2:Y:S02]  /*254e0*/  @!P2 SYNCS.PHASECHK.TRANS64 P2, [R11+URZ+0x30830], R10 ;  /* 0x0308300a0b00a5a7 */ /* 0x000ea4000804007f */
[----:B--2---:R-:W-:Y:S05]  /*254f0*/  @!P2 BRA `(.L_x_5221) ;  /* 0xfffffffc00eca947 */ /* 0x004fea000383ffff */
[----:B------:R-:W-:Y:S05]  /*25500*/  BRA `(.L_x_5220) ;  /* 0xfffffea000a47947 */ /* 0x000fea000383ffff */
.L_x_5225:
[----:B---3--:R-:W-:-:S04]  /*25510*/  IMAD.U32 R2, RZ, RZ, UR6 ;  /* 0x00000006ff027e24 */ /* 0x008fc8000f8e00ff */
[----:B------:R3:W4:Y:S03]  /*25520*/  SYNCS.PHASECHK.TRANS64.TRYWAIT P2, [R2+URZ+0x30850], R0 ;  /* 0x03085000020075a7 */ /* 0x000726000804017f */
[----:B----4-:R-:W-:Y:S05]  /*25530*/  @!P2 NANOSLEEP.SYNCS 0x989680 ;  /* 0x009896800000a95d */ /* 0x010fea0003900000 */
[----:B------:R-:W4:Y:S02]  /*25540*/  @!P2 SYNCS.PHASECHK.TRANS64 P2, [R2+URZ+0x30850], R0 ;  /* 0x030850000200a5a7 */ /* 0x000f24000804007f */
[----:B----4-:R-:W-:Y:S05]  /*25550*/  @!P2 BRA `(.L_x_5225) ;  /* 0xfffffffc00eca947 */ /* 0x010fea000383ffff */
[----:B------:R-:W-:Y:S05]  /*25560*/  BRA `(.L_x_5224) ;  /* 0xfffffeac00447947 */ /* 0x000fea000383ffff */
.L_x_5242:
[----:B-1----:R-:W-:-:S04]  /*25570*/  IMAD.U32 R4, RZ, RZ, UR6 ;  /* 0x00000006ff047e24 */ /* 0x002fc8000f8e00ff */
[----:B------:R1:W2:Y:S03]  /*25580*/  SYNCS.PHASECHK.TRANS64.TRYWAIT P2, [R4+URZ+0x30830], R3 ;  /* 0x03083003040075a7 */ /* 0x0002a6000804017f */
[----:B--2---:R-:W-:Y:S05]  /*25590*/  @!P2 NANOSLEEP.SYNCS 0x989680 ;  /* 0x009896800000a95d */ /* 0x004fea0003900000 */
[----:B------:R-:W2:Y:S02]  /*255a0*/  @!P2 SYNCS.PHASECHK.TRANS64 P2, [R4+URZ+0x30830], R3 ;  /* 0x030830030400a5a7 */ /* 0x000ea4000804007f */
[----:B--2---:R-:W-:Y:S05]  /*255b0*/  @!P2 BRA `(.L_x_5242) ;  /* 0xfffffffc00eca947 */ /* 0x004fea000383ffff */
[----:B------:R-:W-:Y:S05]  /*255c0*/  BRA `(.L_x_5241) ;  /* 0xfffffed800947947 */ /* 0x000fea000383ffff */
.L_x_5246:
[----:B---3--:R-:W-:-:S04]  /*255d0*/  IMAD.U32 R2, RZ, RZ, UR11 ;  /* 0x0000000bff027e24 */ /* 0x008fc8000f8e00ff */
[----:B------:R3:W4:Y:S03]  /*255e0*/  SYNCS.PHASECHK.TRANS64.TRYWAIT P2, [R2+URZ+0x30850], R0 ;  /* 0x03085000020075a7 */ /* 0x000726000804017f */
[----:B----4-:R-:W-:Y:S05]  /*255f0*/  @!P2 NANOSLEEP.SYNCS 0x989680 ;  /* 0x009896800000a95d */ /* 0x010fea0003900000 */
[----:B------:R-:W4:Y:S02]  /*25600*/  @!P2 SYNCS.PHASECHK.TRANS64 P2, [R2+URZ+0x30850], R0 ;  /* 0x030850000200a5a7 */ /* 0x000f24000804007f */
[----:B----4-:R-:W-:Y:S05]  /*25610*/  @!P2 BRA `(.L_x_5246) ;  /* 0xfffffffc00eca947 */ /* 0x010fea000383ffff */
[----:B------:R-:W-:Y:S05]  /*25620*/  BRA `(.L_x_5245) ;  /* 0xfffffee400347947 */ /* 0x000fea000383ffff */
.L_x_5252:
[----:B-1----:R-:W-:-:S04]  /*25630*/  IMAD.U32 R4, RZ, RZ, UR6 ;  /* 0x00000006ff047e24 */ /* 0x002fc8000f8e00ff */
[----:B------:R1:W2:Y:S03]  /*25640*/  SYNCS.PHASECHK.TRANS64.TRYWAIT P2, [R4+URZ+0x30830], R3 ;  /* 0x03083003040075a7 */ /* 0x0002a6000804017f */
[----:B--2---:R-:W-:Y:S05]  /*25650*/  @!P2 NANOSLEEP.SYNCS 0x989680 ;  /* 0x009896800000a95d */ /* 0x004fea0003900000 */
[----:B------:R-:W2:Y:S02]  /*25660*/  @!P2 SYNCS.PHASECHK.TRANS64 P2, [R4+URZ+0x30830], R3 ;  /* 0x030830030400a5a7 */ /* 0x000ea4000804007f */
[----:B--2---:R-:W-:Y:S05]  /*25670*/  @!P2 BRA `(.L_x_5252) ;  /* 0xfffffffc00eca947 */ /* 0x004fea000383ffff */
[----:B------:R-:W-:Y:S05]  /*25680*/  BRA `(.L_x_5251) ;  /* 0xfffffefc007c7947 */ /* 0x000fea000383ffff */
.L_x_5256:
[----:B---3--:R-:W-:-:S04]  /*25690*/  IMAD.U32 R2, RZ, RZ, UR11 ;  /* 0x0000000bff027e24 */ /* 0x008fc8000f8e00ff */
[----:B------:R3:W4:Y:S03]  /*256a0*/  SYNCS.PHASECHK.TRANS64.TRYWAIT P2, [R2+URZ+0x30850], R0 ;  /* 0x03085000020075a7 */ /* 0x000726000804017f */
[----:B----4-:R-:W-:Y:S05]  /*256b0*/  @!P2 NANOSLEEP.SYNCS 0x989680 ;  /* 0x009896800000a95d */ /* 0x010fea0003900000 */
[----:B------:R-:W4:Y:S02]  /*256c0*/  @!P2 SYNCS.PHASECHK.TRANS64 P2, [R2+URZ+0x30850], R0 ;  /* 0x030850000200a5a7 */ /* 0x000f24000804007f */
[----:B----4-:R-:W-:Y:S05]  /*256d0*/  @!P2 BRA `(.L_x_5256) ;  /* 0xfffffffc00eca947 */ /* 0x010fea000383ffff */
[----:B------:R-:W-:Y:S05]  /*256e0*/  BRA `(.L_x_5255) ;  /* 0xffffff08001c7947 */ /* 0x000fea000383ffff */
.L_x_5269:
[----:B-1----:R-:W-:-:S04]  /*256f0*/  IMAD.U32 R7, RZ, RZ, UR5 ;  /* 0x00000005ff077e24 */ /* 0x002fc8000f8e00ff */
[----:B------:R1:W2:Y:S03]  /*25700*/  SYNCS.PHASECHK.TRANS64.TRYWAIT P0, [R7+URZ+0x30850], R0 ;  /* 0x03085000070075a7 */ /* 0x0002a6000800017f */
[----:B--2---:R-:W-:Y:S05]  /*25710*/  @!P0 NANOSLEEP.SYNCS 0x989680 ;  /* 0x009896800000895d */ /* 0x004fea0003900000 */
[----:B------:R-:W2:Y:S02]  /*25720*/  @!P0 SYNCS.PHASECHK.TRANS64 P0, [R7+URZ+0x30850], R0 ;  /* 0x03085000070085a7 */ /* 0x000ea4000800007f */
[----:B--2---:R-:W-:Y:S05]  /*25730*/  @!P0 BRA `(.L_x_5269) ;  /* 0xfffffffc00ec8947 */ /* 0x004fea000383ffff */
[----:B------:R-:W-:Y:S05]  /*25740*/  BRA `(.L_x_5268) ;  /* 0xffffff3800087947 */ /* 0x000fea000383ffff */
.L_x_5313:
[----:B------:R-:W1:Y:S01]  /*25750*/  S2R R7, SR_TID.X ;  /* 0x0000000000077919 */ /* 0x000e620000002100 */
[----:B------:R-:W-:Y:S01]  /*25760*/  BSSY B1, `(.L_x_5503) ;  /* 0x000000a000017945 */ /* 0x000fe20003800000 */
[----:B------:R-:W-:Y:S02]  /*25770*/  IMAD.MOV.U32 R12, RZ, RZ, RZ ;  /* 0x000000ffff0c7224 */ /* 0x000fe400078e00ff */
[----:B0-----:R-:W-:Y:S02]  /*25780*/  IMAD.MOV.U32 R11, RZ, RZ, 0x1f ;  /* 0x0000001fff0b7424 */ /* 0x001fe400078e00ff */
[----:B------:R-:W-:Y:S01]  /*25790*/  IMAD.MOV.U32 R15, RZ, RZ, -0x1 ;  /* 0xffffffffff0f7424 */ /* 0x000fe200078e00ff */
[----:B-1----:R-:W-:-:S04]  /*257a0*/  SHF.R.U32.HI R7, RZ, 0x5, R7 ;  /* 0x00000005ff077819 */ /* 0x002fc80000011607 */
[----:B------:R-:W-:-:S05]  /*257b0*/  LOP3.LUT R7, R7, 0x3, RZ, 0xc0, !PT ;  /* 0x0000000307077812 */ /* 0x000fca00078ec0ff */
[----:B------:R-:W-:-:S07]  /*257c0*/  IMAD.MOV.U32 R13, RZ, RZ, R7 ;  /* 0x000000ffff0d7224 */ /* 0x000fce00078e0007 */
[----:B------:R-:W-:Y:S05]  /*257d0*/  WARPSYNC.COLLECTIVE R15, `(.L_x_5504) ;  /* 0x000000000f087348 */ /* 0x000fea0003c00000 */
[----:B------:R0:W1:Y:S02]  /*257e0*/  SHFL.IDX P6, R14, R13, R12, R11 ;  /* 0x0000000c0d0e7389 */ /* 0x00006400000c000b */
[----:B01----:R-:W-:Y:S01]  /*257f0*/  ENDCOLLECTIVE ;  /* 0x000000000000791b */ /* 0x003fe20003800000 */
.L_x_5504:
[----:B------:R-:W-:Y:S05]  /*25800*/  BSYNC B1 ;  /* 0x0000000000017941 */ /* 0x000fea0003800000 */
.L_x_5503:
[----:B------:R-:W-:Y:S05]  /*25810*/  BRA `(.L_x_5505) ;  /* 0xffffff8400047947 */ /* 0x000fea000383ffff */
.L_x_5315:
[----:B------:R-:W-:Y:S01]  /*25820*/  BSSY B1, `(.L_x_5506) ;  /* 0x0000006000017945 */ /* 0x000fe20003800000 */
[----:B------:R-:W-:-:S07]  /*25830*/  IMAD.MOV.U32 R15, RZ, RZ, -0x1 ;  /* 0xffffffffff0f7424 */ /* 0x000fce00078e00ff */
[----:B01----:R-:W-:Y:S05]  /*25840*/  WARPSYNC.COLLECTIVE R15, `(.L_x_5507) ;  /* 0x000000000f0c7348 */ /* 0x003fea0003c00000 */
[----:B------:R-:W-:Y:S02]  /*25850*/  ELECT P6, UR62, PT ;  /* 0x00000000003e782f */ /* 0x000fe400038c0000 */
[----:B------:R-:W-:Y:S01]  /*25860*/  MOV R14, UR62 ;  /* 0x0000003e000e7c02 */ /* 0x000fe20008000f00 */
[----:B01----:R-:W-:Y:S10]  /*25870*/  ENDCOLLECTIVE ;  /* 0x000000000000791b */ /* 0x003ff40003800000 */
.L_x_5507:
[----:B------:R-:W-:Y:S05]  /*25880*/  BSYNC B1 ;  /* 0x0000000000017941 */ /* 0x000fea0003800000 */
.L_x_5506:
[----:B------:R-:W-:Y:S01]  /*25890*/  PLOP3.LUT P2, PT, P6, PT, PT, 0x80, 0x0 ;  /* 0x000000000000781c */ /* 0x000fe2000374f070 */
[----:B------:R-:W-:-:S12]  /*258a0*/  BRA `(.L_x_5314) ;  /* 0xffffff8000f87947 */ /* 0x000fd8000383ffff */
.L_x_5317:
[----:B-1----:R-:W2:Y:S02]  /*258b0*/  LDL R5, [R1+0x2d0] ;  /* 0x0002d00001057983 */ /* 0x002ea40000100800 */
[----:B--2---:R1:W2:Y:S02]  /*258c0*/  SYNCS.PHASECHK.TRANS64.TRYWAIT P0, [R5+URZ+0x30820], R4 ;  /* 0x03082004050075a7 */ /* 0x0042a4000800017f */
[----:B--2---:R-:W-:Y:S05]  /*258d0*/  @!P0 NANOSLEEP.SYNCS 0x989680 ;  /* 0x009896800000895d */ /* 0x004fea0003900000 */
[----:B------:R-:W2:Y:S02]  /*258e0*/  @!P0 SYNCS.PHASECHK.TRANS64 P0, [R5+URZ+0x30820], R4 ;  /* 0x03082004050085a7 */ /* 0x000ea4000800007f */
[----:B--2---:R-:W-:Y:S05]  /*258f0*/  @!P0 BRA `(.L_x_5317) ;  /* 0xfffffffc00ec8947 */ /* 0x004fea000383ffff */
[----:B------:R-:W-:Y:S05]  /*25900*/  BRA `(.L_x_5508) ;  /* 0xffffff8400087947 */ /* 0x000fea000383ffff */
.L_x_5321:
[----:B-1----:R1:W2:Y:S02]  /*25910*/  SYNCS.PHASECHK.TRANS64.TRYWAIT P0, [R7+URZ+0x308a0], R10 ;  /* 0x0308a00a070075a7 */ /* 0x0022a4000800017f */
[----:B--2---:R-:W-:Y:S05]  /*25920*/  @!P0 NANOSLEEP.SYNCS 0x989680 ;  /* 0x009896800000895d */ /* 0x004fea0003900000 */
[----:B------:R-:W2:Y:S02]  /*25930*/  @!P0 SYNCS.PHASECHK.TRANS64 P0, [R7+URZ+0x308a0], R10 ;  /* 0x0308a00a070085a7 */ /* 0x000ea4000800007f */
[----:B--2---:R-:W-:Y:S05]  /*25940*/  @!P0 BRA `(.L_x_5321) ;  /* 0xfffffffc00f08947 */ /* 0x004fea000383ffff */
[----:B------:R-:W-:Y:S05]  /*25950*/  BRA `(.L_x_5509) ;  /* 0xffffff8400307947 */ /* 0x000fea000383ffff */
.L_x_5328:
[----:B--2---:R2:W3:Y:S02]  /*25960*/  SYNCS.PHASECHK.TRANS64.TRYWAIT P0, [R7+URZ+0x308c0], R10 ;  /* 0x0308c00a070075a7 */ /* 0x0044e4000800017f */
[----:B---3--:R-:W-:Y:S05]  /*25970*/  @!P0 NANOSLEEP.SYNCS 0x989680 ;  /* 0x009896800000895d */ /* 0x008fea0003900000 */
[----:B------:R-:W3:Y:S02]  /*25980*/  @!P0 SYNCS.PHASECHK.TRANS64 P0, [R7+URZ+0x308c0], R10 ;  /* 0x0308c00a070085a7 */ /* 0x000ee4000800007f */
[----:B---3--:R-:W-:Y:S05]  /*25990*/  @!P0 BRA `(.L_x_5328) ;  /* 0xfffffffc00f08947 */ /* 0x008fea000383ffff */
[----:B------:R-:W-:Y:S05]  /*259a0*/  BRA `(.L_x_5510) ;  /* 0xffffff8800307947 */ /* 0x000fea000383ffff */
.L_x_5337:
[----:B-1----:R1:W2:Y:S02]  /*259b0*/  SYNCS.PHASECHK.TRANS64.TRYWAIT P0, [R8+URZ+0x308a0], R7 ;  /* 0x0308a007080075a7 */ /* 0x0022a4000800017f */
[----:B--2---:R-:W-:Y:S05]  /*259c0*/  @!P0 NANOSLEEP.SYNCS 0x989680 ;  /* 0x009896800000895d */ /* 0x004fea0003900000 */
[----:B------:R-:W2:Y:S02]  /*259d0*/  @!P0 SYNCS.PHASECHK.TRANS64 P0, [R8+URZ+0x308a0], R7 ;  /* 0x0308a007080085a7 */ /* 0x000ea4000800007f */
[----:B--2---:R-:W-:Y:S05]  /*259e0*/  @!P0 BRA `(.L_x_5337) ;  /* 0xfffffffc00f08947 */ /* 0x004fea000383ffff */
[----:B------:R-:W-:Y:S05]  /*259f0*/  BRA `(.L_x_5511) ;  /* 0xffffff8c007c7947 */ /* 0x000fea000383ffff */
.L_x_5344:
[----:B--2---:R2:W3:Y:S02]  /*25a00*/  SYNCS.PHASECHK.TRANS64.TRYWAIT P0, [R8+URZ+0x308c0], R7 ;  /* 0x0308c007080075a7 */ /* 0x0044e4000800017f */
[----:B---3--:R-:W-:Y:S05]  /*25a10*/  @!P0 NANOSLEEP.SYNCS 0x989680 ;  /* 0x009896800000895d */ /* 0x008fea0003900000 */
[----:B------:R-:W3:Y:S02]  /*25a20*/  @!P0 SYNCS.PHASECHK.TRANS64 P0, [R8+URZ+0x308c0], R7 ;  /* 0x0308c007080085a7 */ /* 0x000ee4000800007f */
[----:B---3--:R-:W-:Y:S05]  /*25a30*/  @!P0 BRA `(.L_x_5344) ;  /* 0xfffffffc00f08947 */ /* 0x008fea000383ffff */
[----:B------:R-:W-:Y:S05]  /*25a40*/  BRA `(.L_x_5512) ;  /* 0xffffff9000787947 */ /* 0x000fea000383ffff */
.L_x_5367:
[----:B------:R-:W2:Y:S01]  /*25a50*/  S2R R4, SR_TID.X ;  /* 0x0000000000047919 */ /* 0x000ea20000002100 */
[----:B------:R-:W-:Y:S01]  /*25a60*/  BSSY B0, `(.L_x_5513) ;  /* 0x000000a000007945 */ /* 0x000fe20003800000 */
[----:B------:R-:W-:Y:S02]  /*25a70*/  IMAD.MOV.U32 R12, RZ, RZ, RZ ;  /* 0x000000ffff0c7224 */ /* 0x000fe400078e00ff */
[----:B0-----:R-:W-:Y:S02]  /*25a80*/  IMAD.MOV.U32 R11, RZ, RZ, 0x1f ;  /* 0x0000001fff0b7424 */ /* 0x001fe400078e00ff */
[----:B------:R-:W-:Y:S01]  /*25a90*/  IMAD.MOV.U32 R15, RZ, RZ, -0x1 ;  /* 0xffffffffff0f7424 */ /* 0x000fe200078e00ff */
[----:B--2---:R-:W-:-:S04]  /*25aa0*/  SHF.R.U32.HI R4, RZ, 0x5, R4 ;  /* 0x00000005ff047819 */ /* 0x004fc80000011604 */
[----:B------:R-:W-:-:S05]  /*25ab0*/  LOP3.LUT R4, R4, 0x3, RZ, 0xc0, !PT ;  /* 0x0000000304047812 */ /* 0x000fca00078ec0ff */
[----:B------:R-:W-:-:S07]  /*25ac0*/  IMAD.MOV.U32 R13, RZ, RZ, R4 ;  /* 0x000000ffff0d7224 */ /* 0x000fce00078e0004 */
[----:B-1----:R-:W-:Y:S05]  /*25ad0*/  WARPSYNC.COLLECTIVE R15, `(.L_x_5514) ;  /* 0x000000000f087348 */ /* 0x002fea0003c00000 */
[----:B------:R0:W2:Y:S02]  /*25ae0*/  SHFL.IDX P6, R14, R13, R12, R11 ;  /* 0x0000000c0d0e7389 */ /* 0x0000a400000c000b */
[----:B012---:R-:W-:Y:S01]  /*25af0*/  ENDCOLLECTIVE ;  /* 0x000000000000791b */ /* 0x007fe20003800000 */
.L_x_5514:
[----:B------:R-:W-:Y:S05]  /*25b00*/  BSYNC B0 ;  /* 0x0000000000007941 */ /* 0x000fea0003800000 */
.L_x_5513:
[----:B------:R-:W-:Y:S05]  /*25b10*/  BRA `(.L_x_5515) ;  /* 0xffffffa000207947 */ /* 0x000fea000383ffff */
.L_x_5369:
[----:B------:R-:W-:Y:S01]  /*25b20*/  BSSY B0, `(.L_x_5516) ;  /* 0x0000006000007945 */ /* 0x000fe20003800000 */
[----:B------:R-:W-:-:S07]  /*25b30*/  IMAD.MOV.U32 R15, RZ, RZ, -0x1 ;  /* 0xffffffffff0f7424 */ /* 0x000fce00078e00ff */
[----:B01-3--:R-:W-:Y:S05]  /*25b40*/  WARPSYNC.COLLECTIVE R15, `(.L_x_5517) ;  /* 0x000000000f0c7348 */ /* 0x00bfea0003c00000 */
[----:B------:R-:W-:Y:S02]  /*25b50*/  ELECT P6, UR62, PT ;  /* 0x00000000003e782f */ /* 0x000fe400038c0000 */
[----:B------:R-:W-:Y:S01]  /*25b60*/  MOV R14, UR62 ;  /* 0x0000003e000e7c02 */ /* 0x000fe20008000f00 */
[----:B01-3--:R-:W-:Y:S10]  /*25b70*/  ENDCOLLECTIVE ;  /* 0x000000000000791b */ /* 0x00bff40003800000 */
.L_x_5517:
[----:B------:R-:W-:Y:S05]  /*25b80*/  BSYNC B0 ;  /* 0x0000000000007941 */ /* 0x000fea0003800000 */
.L_x_5516:
[----:B------:R-:W-:Y:S05]  /*25b90*/  BRA `(.L_x_5518) ;  /* 0xffffffa0002c7947 */ /* 0x000fea000383ffff */
.L_x_5371:
[----:B-1----:R1:W2:Y:S02]  /*25ba0*/  SYNCS.PHASECHK.TRANS64.TRYWAIT P0, [R0+URZ+0x30840], R2 ;  /* 0x03084002000075a7 */ /* 0x0022a4000800017f */
[----:B--2---:R-:W-:Y:S05]  /*25bb0*/  @!P0 NANOSLEEP.SYNCS 0x989680 ;  /* 0x009896800000895d */ /* 0x004fea0003900000 */
[----:B------:R-:W2:Y:S02]  /*25bc0*/  @!P0 SYNCS.PHASECHK.TRANS64 P0, [R0+URZ+0x30840], R2 ;  /* 0x03084002000085a7 */ /* 0x000ea4000800007f */
[----:B--2---:R-:W-:Y:S05]  /*25bd0*/  @!P0 BRA `(.L_x_5371) ;  /* 0xfffffffc00f08947 */ /* 0x004fea000383ffff */
[----:B------:R-:W-:Y:S05]  /*25be0*/  BRA `(.L_x_5519) ;  /* 0xffffffa000987947 */ /* 0x000fea000383ffff */
.L_x_5375:
        /* <DEDUP_REMOVED lines=9> */
.L_x_5520:
[----:B------:R-:W-:Y:S02]  /*25c80*/  IMAD.MOV.U32 R13, RZ, RZ, R4 ;  /* 0x000000ffff0d7224 */ /* 0x000fe400078e0004 */
[----:B------:R-:W-:-:S07]  /*25c90*/  IMAD.MOV.U32 R6, RZ, RZ, R14 ;  /* 0x000000ffff067224 */ /* 0x000fce00078e000e */
[----:B------:R-:W-:Y:S05]  /*25ca0*/  WARPSYNC.COLLECTIVE R15, `(.L_x_5521) ;  /* 0x000000000f087348 */ /* 0x000fea0003c00000 */
[----:B------:R0:W1:Y:S02]  /*25cb0*/  SHFL.IDX P6, R14, R13, R12, R11 ;  /* 0x0000000c0d0e7389 */ /* 0x00006400000c000b */
[----:B01----:R-:W-:Y:S01]  /*25cc0*/  ENDCOLLECTIVE ;  /* 0x000000000000791b */ /* 0x003fe20003800000 */
.L_x_5521:
[----:B------:R-:W-:Y:S02]  /*25cd0*/  IMAD R2, R9, R7, RZ ;  /* 0x0000000709027224 */ /* 0x000fe400078e02ff */
[----:B------:R-:W2:Y:S01]  /*25ce0*/  LDL R9, [R1+0x2fc] ;  /* 0x0002fc0001097983 */ /* 0x000ea20000100800 */
[----:B------:R-:W-:Y:S01]  /*25cf0*/  IMAD.IADD R0, R10, 0x1, R5 ;  /* 0x000000010a007824 */ /* 0x000fe200078e0205 */
[----:B------:R-:W-:Y:S01]  /*25d00*/  ULDC.64 UR4, c[0x0][0x208] ;  /* 0x0000820000047ab9 */ /* 0x000fe20000000a00 */
[----:B------:R-:W-:Y:S02]  /*25d10*/  IMAD.MOV.U32 R7, RZ, RZ, R14 ;  /* 0x000000ffff077224 */ /* 0x000fe400078e000e */
[----:B------:R-:W-:Y:S01]  /*25d20*/  IMAD.MOV.U32 R13, RZ, RZ, R3 ;  /* 0x000000ffff0d7224 */ /* 0x000fe200078e0003 */
[C---:B------:R-:W-:Y:S01]  /*25d30*/  ISETP.GE.AND P2, PT, R0.reuse, R2, PT ;  /* 0x000000020000720c */ /* 0x040fe20003f46270 */
[----:B------:R-:W-:Y:S02]  /*25d40*/  IMAD.MOV.U32 R12, RZ, RZ, 0x1 ;  /* 0x00000001ff0c7424 */ /* 0x000fe400078e00ff */
[----:B------:R-:W-:-:S10]  /*25d50*/  VIADD R5, R0, 0x10 ;  /* 0x0000001000057836 */ /* 0x000fd40000000000 */
        /* <DEDUP_REMOVED lines=10> */
[----:B------:R0:W-:Y:S01]  /*25e00*/  @!P2 LDGSTS.E.BYPASS.LTC128B.128 [R9+0x1a400], desc[UR4][R6.64+0x100], !P1 ;  /* 0x1a4001000609afae */ /* 0x0001e2000c901d44 */
[----:B------:R-:W-:-:S13]  /*25e10*/  ISETP.GE.AND P2, PT, R5, R2, PT ;  /* 0x000000020500720c */ /* 0x000fda0003f46270 */
[----:B0-----:R-:W-:Y:S05]  /*25e20*/  WARPSYNC.COLLECTIVE R15, `(.L_x_5522) ;  /* 0x000000000f087348 */ /* 0x001fea0003c00000 */
[----:B------:R1:W2:Y:S02]  /*25e30*/  SHFL.IDX P6, R14, R13, R12, R11 ;  /* 0x0000000c0d0e7389 */ /* 0x0002a400000c000b */
[----:B012---:R-:W-:Y:S01]  /*25e40*/  ENDCOLLECTIVE ;  /* 0x000000000000791b */ /* 0x007fe20003800000 */
.L_x_5522:
[----:B------:R-:W-:Y:S02]  /*25e50*/  IMAD.MOV.U32 R13, RZ, RZ, R4 ;  /* 0x000000ffff0d7224 */ /* 0x000fe400078e0004 */
[----:B------:R-:W-:-:S07]  /*25e60*/  IMAD.MOV.U32 R6, RZ, RZ, R14 ;  /* 0x000000ffff067224 */ /* 0x000fce00078e000e */
[----:B------:R-:W-:Y:S05]  /*25e70*/  WARPSYNC.COLLECTIVE R15, `(.L_x_5523) ;  /* 0x000000000f087348 */ /* 0x000fea0003c00000 */
[----:B------:R0:W1:Y:S02]  /*25e80*/  SHFL.IDX P6, R14, R13, R12, R11 ;  /* 0x0000000c0d0e7389 */ /* 0x00006400000c000b */
[----:B01----:R-:W-:Y:S01]  /*25e90*/  ENDCOLLECTIVE ;  /* 0x000000000000791b */ /* 0x003fe20003800000 */
.L_x_5523:
        /* <DEDUP_REMOVED lines=19> */
.L_x_5524:
[----:B------:R-:W-:Y:S02]  /*25fd0*/  IMAD.MOV.U32 R13, RZ, RZ, R4 ;  /* 0x000000ffff0d7224 */ /* 0x000fe400078e0004 */
[----:B------:R-:W-:-:S07]  /*25fe0*/  IMAD.MOV.U32 R6, RZ, RZ, R14 ;  /* 0x000000ffff067224 */ /* 0x000fce00078e000e */
[----:B------:R-:W-:Y:S05]  /*25ff0*/  WARPSYNC.COLLECTIVE R15, `(.L_x_5525) ;  /* 0x000000000f087348 */ /* 0x000fea0003c00000 */
[----:B------:R0:W1:Y:S02]  /*26000*/  SHFL.IDX P6, R14, R13, R12, R11 ;  /* 0x0000000c0d0e7389 */ /* 0x00006400000c000b */
[----:B01----:R-:W-:Y:S01]  /*26010*/  ENDCOLLECTIVE ;  /* 0x000000000000791b */ /* 0x003fe20003800000 */
.L_x_5525:
        /* <DEDUP_REMOVED lines=19> */
.L_x_5526:
[----:B------:R-:W-:Y:S02]  /*26150*/  IMAD.MOV.U32 R13, RZ, RZ, R4 ;  /* 0x000000ffff0d7224 */ /* 0x000fe400078e0004 */
[----:B------:R-:W-:-:S07]  /*26160*/  IMAD.MOV.U32 R6, RZ, RZ, R14 ;  /* 0x000000ffff067224 */ /* 0x000fce00078e000e */
[----:B------:R-:W-:Y:S05]  /*26170*/  WARPSYNC.COLLECTIVE R15, `(.L_x_5527) ;  /* 0x000000000f087348 */ /* 0x000fea0003c00000 */
[----:B------:R0:W1:Y:S02]  /*26180*/  SHFL.IDX P6, R14, R13, R12, R11 ;  /* 0x0000000c0d0e7389 */ /* 0x00006400000c000b */
[----:B01----:R-:W-:Y:S01]  /*26190*/  ENDCOLLECTIVE ;  /* 0x000000000000791b */ /* 0x003fe20003800000 */
.L_x_5527:
        /* <DEDUP_REMOVED lines=19> */
.L_x_5528:
[----:B------:R-:W-:Y:S02]  /*262d0*/  IMAD.MOV.U32 R13, RZ, RZ, R4 ;  /* 0x000000ffff0d7224 */ /* 0x000fe400078e0004 */
[----:B------:R-:W-:-:S07]  /*262e0*/  IMAD.MOV.U32 R6, RZ, RZ, R14 ;  /* 0x000000ffff067224 */ /* 0x000fce00078e000e */
[----:B------:R-:W-:Y:S05]  /*262f0*/  WARPSYNC.COLLECTIVE R15, `(.L_x_5529) ;  /* 0x000000000f087348 */ /* 0x000fea0003c00000 */
[----:B------:R0:W1:Y:S02]  /*26300*/  SHFL.IDX P6, R14, R13, R12, R11 ;  /* 0x0000000c0d0e7389 */ /* 0x00006400000c000b */
[----:B01----:R-:W-:Y:S01]  /*26310*/  ENDCOLLECTIVE ;  /* 0x000000000000791b */ /* 0x003fe20003800000 */
.L_x_5529:
        /* <DEDUP_REMOVED lines=19> */
.L_x_5530:
[----:B------:R-:W-:Y:S02]  /*26450*/  IMAD.MOV.U32 R13, RZ, RZ, R4 ;  /* 0x000000ffff0d7224 */ /* 0x000fe400078e0004 */
[----:B------:R-:W-:-:S07]  /*26460*/  IMAD.MOV.U32 R6, RZ, RZ, R14 ;  /* 0x000000ffff067224 */ /* 0x000fce00078e000e */
[----:B------:R-:W-:Y:S05]  /*26470*/  WARPSYNC.COLLECTIVE R15, `(.L_x_5531) ;  /* 0x000000000f087348 */ /* 0x000fea0003c00000 */
[----:B------:R0:W1:Y:S02]  /*26480*/  SHFL.IDX P6, R14, R13, R12, R11 ;  /* 0x0000000c0d0e7389 */ /* 0x00006400000c000b */
[----:B01----:R-:W-:Y:S01]  /*26490*/  ENDCOLLECTIVE ;  /* 0x000000000000791b */ /* 0x003fe20003800000 */
.L_x_5531:
        /* <DEDUP_REMOVED lines=19> */
.L_x_5532:
[----:B------:R-:W-:Y:S02]  /*265d0*/  IMAD.MOV.U32 R13, RZ, RZ, R4 ;  /* 0x000000ffff0d7224 */ /* 0x000fe400078e0004 */
[----:B------:R-:W-:-:S07]  /*265e0*/  IMAD.MOV.U32 R6, RZ, RZ, R14 ;  /* 0x000000ffff067224 */ /* 0x000fce00078e000e */
[----:B------:R-:W-:Y:S05]  /*265f0*/  WARPSYNC.COLLECTIVE R15, `(.L_x_5533) ;  /* 0x000000000f087348 */ /* 0x000fea0003c00000 */
[----:B------:R0:W1:Y:S02]  /*26600*/  SHFL.IDX P6, R14, R13, R12, R11 ;  /* 0x0000000c0d0e7389 */ /* 0x00006400000c000b */
[----:B01----:R-:W-:Y:S01]  /*26610*/  ENDCOLLECTIVE ;  /* 0x000000000000791b */ /* 0x003fe20003800000 */
.L_x_5533:
        /* <DEDUP_REMOVED lines=17> */
.L_x_5534:
[----:B------:R-:W-:Y:S02]  /*26730*/  IMAD.MOV.U32 R13, RZ, RZ, R4 ;  /* 0x000000ffff0d7224 */ /* 0x000fe400078e0004 */
[----:B------:R-:W-:-:S07]  /*26740*/  IMAD.MOV.U32 R5, RZ, RZ, R14 ;  /* 0x000000ffff057224 */ /* 0x000fce00078e000e */
[----:B------:R-:W-:Y:S05]  /*26750*/  WARPSYNC.COLLECTIVE R15, `(.L_x_5535) ;  /* 0x000000000f087348 */ /* 0x000fea0003c00000 */
[----:B------:R0:W1:Y:S02]  /*26760*/  SHFL.IDX P6, R14, R13, R12, R11 ;  /* 0x0000000c0d0e7389 */ /* 0x00006400000c000b */
[----:B01----:R-:W-:Y:S01]  /*26770*/  ENDCOLLECTIVE ;  /* 0x000000000000791b */ /* 0x003fe20003800000 */
.L_x_5535:
[----:B------:R-:W-:Y:S01]  /*26780*/  IMAD.MOV.U32 R3, RZ, RZ, R14 ;  /* 0x000000ffff037224 */ /* 0x000fe200078e000e */
[----:B------:R-:W-:Y:S06]  /*26790*/  BRA `(.L_x_5536) ;  /* 0xffffffa4004c7947 */ /* 0x000fec000383ffff */
.L_x_5380:
[----:B0-----:R-:W2:Y:S02]  /*267a0*/  LDL R2, [R1+0x2d0] ;  /* 0x0002d00001027983 */ /* 0x001ea40000100800 */
[----:B--2---:R0:W2:Y:S02]  /*267b0*/  SYNCS.PHASECHK.TRANS64.TRYWAIT P0, [R2+URZ+0x30820], R0 ;  /* 0x03082000020075a7 */ /* 0x0040a4000800017f */
[----:B--2---:R-:W-:Y:S05]  /*267c0*/  @!P0 NANOSLEEP.SYNCS 0x989680 ;  /* 0x009896800000895d */ /* 0x004fea0003900000 */
[----:B------:R-:W2:Y:S02]  /*267d0*/  @!P0 SYNCS.PHASECHK.TRANS64 P0, [R2+URZ+0x30820], R0 ;  /* 0x03082000020085a7 */ /* 0x000ea4000800007f */
[----:B--2---:R-:W-:Y:S05]  /*267e0*/  @!P0 BRA `(.L_x_5380) ;  /* 0xfffffffc00ec8947 */ /* 0x004fea000383ffff */
[----:B------:R-:W-:Y:S05]  /*267f0*/  BRA `(.L_x_5537) ;  /* 0xffffffa400c87947 */ /* 0x000fea000383ffff */
.L_x_5389:
[----:B-1----:R1:W2:Y:S02]  /*26800*/  SYNCS.PHASECHK.TRANS64.TRYWAIT P0, [R3+URZ+0x30840], R2 ;  /* 0x03084002030075a7 */ /* 0x0022a4000800017f */
[----:B--2---:R-:W-:Y:S05]  /*26810*/  @!P0 NANOSLEEP.SYNCS 0x989680 ;  /* 0x009896800000895d */ /* 0x004fea0003900000 */
[----:B------:R-:W2:Y:S02]  /*26820*/  @!P0 SYNCS.PHASECHK.TRANS64 P0, [R3+URZ+0x30840], R2 ;  /* 0x03084002030085a7 */ /* 0x000ea4000800007f */
[----:B--2---:R-:W-:Y:S05]  /*26830*/  @!P0 BRA `(.L_x_5389) ;  /* 0xfffffffc00f08947 */ /* 0x004fea000383ffff */
[----:B------:R-:W-:Y:S05]  /*26840*/  BRA `(.L_x_5538) ;  /* 0xffffffa800987947 */ /* 0x000fea000383ffff */
.L_x_5396:
[----:B0-----:R0:W1:Y:S02]  /*26850*/  SYNCS.PHASECHK.TRANS64.TRYWAIT P0, [R2+URZ+0x30860], R3 ;  /* 0x03086003020075a7 */ /* 0x001064000800017f */
[----:B-1----:R-:W-:Y:S05]  /*26860*/  @!P0 NANOSLEEP.SYNCS 0x989680 ;  /* 0x009896800000895d */ /* 0x002fea0003900000 */
[----:B------:R-:W1:Y:S02]  /*26870*/  @!P0 SYNCS.PHASECHK.TRANS64 P0, [R2+URZ+0x30860], R3 ;  /* 0x03086003020085a7 */ /* 0x000e64000800007f */
[----:B-1----:R-:W-:Y:S05]  /*26880*/  @!P0 BRA `(.L_x_5396) ;  /* 0xfffffffc00f08947 */ /* 0x002fea000383ffff */
[----:B------:R-:W-:Y:S05]  /*26890*/  BRA `(.L_x_5539) ;  /* 0xffffffac00b47947 */ /* 0x000fea000383ffff */
.L_x_5407:
[----:B-1----:R1:W2:Y:S02]  /*268a0*/  SYNCS.PHASECHK.TRANS64.TRYWAIT P0, [R3+URZ+0x30840], R2 ;  /* 0x03084002030075a7 */ /* 0x0022a4000800017f */
[----:B--2---:R-:W-:Y:S05]  /*268b0*/  @!P0 NANOSLEEP.SYNCS 0x989680 ;  /* 0x009896800000895d */ /* 0x004fea0003900000 */
[----:B------:R-:W2:Y:S02]  /*268c0*/  @!P0 SYNCS.PHASECHK.TRANS64 P0, [R3+URZ+0x30840], R2 ;  /* 0x03084002030085a7 */ /* 0x000ea4000800007f */
[----:B--2---:R-:W-:Y:S05]  /*268d0*/  @!P0 BRA `(.L_x_5407) ;  /* 0xfffffffc00f08947 */ /* 0x004fea000383ffff */
[----:B------:R-:W-:Y:S05]  /*268e0*/  BRA `(.L_x_5540) ;  /* 0xffffffb400a07947 */ /* 0x000fea000383ffff */
.L_x_5414:
[----:B0-----:R0:W1:Y:S02]  /*268f0*/  SYNCS.PHASECHK.TRANS64.TRYWAIT P0, [R2+URZ+0x30860], R3 ;  /* 0x03086003020075a7 */ /* 0x001064000800017f */
[----:B-1----:R-:W-:Y:S05]  /*26900*/  @!P0 NANOSLEEP.SYNCS 0x989680 ;  /* 0x009896800000895d */ /* 0x002fea0003900000 */
[----:B------:R-:W1:Y:S02]  /*26910*/  @!P0 SYNCS.PHASECHK.TRANS64 P0, [R2+URZ+0x30860], R3 ;  /* 0x03086003020085a7 */ /* 0x000e64000800007f */
[----:B-1----:R-:W-:Y:S05]  /*26920*/  @!P0 BRA `(.L_x_5414) ;  /* 0xfffffffc00f08947 */ /* 0x002fea000383ffff */
[----:B------:R-:W-:Y:S05]  /*26930*/  BRA `(.L_x_5541) ;  /* 0xffffffb800bc7947 */ /* 0x000fea000383ffff */
.L_x_5425:
[----:B--2---:R2:W3:Y:S02]  /*26940*/  SYNCS.PHASECHK.TRANS64.TRYWAIT P0, [R3+URZ+0x30840], R2 ;  /* 0x03084002030075a7 */ /* 0x0044e4000800017f */
[----:B---3--:R-:W-:Y:S05]  /*26950*/  @!P0 NANOSLEEP.SYNCS 0x989680 ;  /* 0x009896800000895d */ /* 0x008fea0003900000 */
[----:B------:R-:W3:Y:S02]  /*26960*/  @!P0 SYNCS.PHASECHK.TRANS64 P0, [R3+URZ+0x30840], R2 ;  /* 0x03084002030085a7 */ /* 0x000ee4000800007f */
[----:B---3--:R-:W-:Y:S05]  /*26970*/  @!P0 BRA `(.L_x_5425) ;  /* 0xfffffffc00f08947 */ /* 0x008fea000383ffff */
[----:B------:R-:W-:Y:S05]  /*26980*/  BRA `(.L_x_5542) ;  /* 0xffffffc0007c7947 */ /* 0x000fea000383ffff */
.L_x_5432:
[----:B0-----:R0:W1:Y:S02]  /*26990*/  SYNCS.PHASECHK.TRANS64.TRYWAIT P0, [R2+URZ+0x30860], R5 ;  /* 0x03086005020075a7 */ /* 0x001064000800017f */
[----:B-1----:R-:W-:Y:S05]  /*269a0*/  @!P0 NANOSLEEP.SYNCS 0x989680 ;  /* 0x009896800000895d */ /* 0x002fea0003900000 */
[----:B------:R-:W1:Y:S02]  /*269b0*/  @!P0 SYNCS.PHASECHK.TRANS64 P0, [R2+URZ+0x30860], R5 ;  /* 0x03086005020085a7 */ /* 0x000e64000800007f */
[----:B-1----:R-:W-:Y:S05]  /*269c0*/  @!P0 BRA `(.L_x_5432) ;  /* 0xfffffffc00f08947 */ /* 0x002fea000383ffff */
[----:B------:R-:W-:Y:S05]  /*269d0*/  BRA `(.L_x_5543) ;  /* 0xffffffc400947947 */ /* 0x000fea000383ffff */
.L_x_5445:
[----:B--2---:R2:W3:Y:S02]  /*269e0*/  SYNCS.PHASECHK.TRANS64.TRYWAIT P0, [R0+URZ+0x30860], R2 ;  /* 0x03086002000075a7 */ /* 0x0044e4000800017f */
[----:B---3--:R-:W-:Y:S05]  /*269f0*/  @!P0 NANOSLEEP.SYNCS 0x989680 ;  /* 0x009896800000895d */ /* 0x008fea0003900000 */
[----:B------:R-:W3:Y:S02]  /*26a00*/  @!P0 SYNCS.PHASECHK.TRANS64 P0, [R0+URZ+0x30860], R2 ;  /* 0x03086002000085a7 */ /* 0x000ee4000800007f */
[----:B---3--:R-:W-:Y:S05]  /*26a10*/  @!P0 BRA `(.L_x_5445) ;  /* 0xfffffffc00f08947 */ /* 0x008fea000383ffff */
[----:B------:R-:W-:Y:S05]  /*26a20*/  BRA `(.L_x_5544) ;  /* 0xffffffcc00347947 */ /* 0x000fea000383ffff */
.L_x_5454:
[----:B------:R-:W-:Y:S01]  /*26a30*/  BSSY B0, `(.L_x_5545) ;  /* 0x0000008000007945 */ /* 0x000fe20003800000 */
[----:B------:R-:W-:Y:S02]  /*26a40*/  IMAD.MOV.U32 R13, RZ, RZ, R16 ;  /* 0x000000ffff0d7224 */ /* 0x000fe400078e0010 */
[----:B------:R-:W-:Y:S02]  /*26a50*/  IMAD.MOV.U32 R12, RZ, RZ, RZ ;  /* 0x000000ffff0c7224 */ /* 0x000fe400078e00ff */
[----:B0-----:R-:W-:Y:S02]  /*26a60*/  IMAD.MOV.U32 R11, RZ, RZ, 0x1f ;  /* 0x0000001fff0b7424 */ /* 0x001fe400078e00ff */
[----:B------:R-:W-:-:S07]  /*26a70*/  IMAD.MOV.U32 R15, RZ, RZ, -0x1 ;  /* 0xffffffffff0f7424 */ /* 0x000fce00078e00ff */
[----:B-1--45:R-:W-:Y:S05]  /*26a80*/  WARPSYNC.COLLECTIVE R15, `(.L_x_5546) ;  /* 0x000000000f087348 */ /* 0x032fea0003c00000 */
[----:B------:R0:W2:Y:S02]  /*26a90*/  SHFL.IDX P6, R14, R13, R12, R11 ;  /* 0x0000000c0d0e7389 */ /* 0x0000a400000c000b */
[----:B012-45:R-:W-:Y:S01]  /*26aa0*/  ENDCOLLECTIVE ;  /* 0x000000000000791b */ /* 0x037fe20003800000 */
.L_x_5546:
[----:B------:R-:W-:Y:S05]  /*26ab0*/  BSYNC B0 ;  /* 0x0000000000007941 */ /* 0x000fea0003800000 */
.L_x_5545:
        /* <DEDUP_REMOVED lines=10> */
.L_x_5547:
        /* <DEDUP_REMOVED lines=17> */
.L_x_5548:
        /* <DEDUP_REMOVED lines=9> */
.L_x_5549:
        /* <DEDUP_REMOVED lines=8> */
.L_x_5550:
        /* <DEDUP_REMOVED lines=8> */
.L_x_5551:
        /* <DEDUP_REMOVED lines=8> */
.L_x_5552:
        /* <DEDUP_REMOVED lines=9> */
.L_x_5553:
[----:B------:R-:W-:Y:S01]  /*26f10*/  IMAD.MOV.U32 R16, RZ, RZ, R14 ;  /* 0x000000ffff107224 */ /* 0x000fe200078e000e */
[----:B------:R-:W-:Y:S06]  /*26f20*/  BRA `(.L_x_5554) ;  /* 0xffffffd000007947 */ /* 0x000fec000383ffff */
.L_x_5459:
[----:B------:R-:W-:Y:S01]  /*26f30*/  BSSY B0, `(.L_x_5555) ;  /* 0x0000008000007945 */ /* 0x000fe20003800000 */
[----:B-----5:R-:W-:Y:S02]  /*26f40*/  IMAD.MOV.U32 R13, RZ, RZ, R3 ;  /* 0x000000ffff0d7224 */ /* 0x020fe400078e0003 */
[----:B------:R-:W-:Y:S02]  /*26f50*/  IMAD.MOV.U32 R12, RZ, RZ, 0x1 ;  /* 0x00000001ff0c7424 */ /* 0x000fe400078e00ff */
[----:B0-----:R-:W-:Y:S02]  /*26f60*/  IMAD.MOV.U32 R11, RZ, RZ, RZ ;  /* 0x000000ffff0b7224 */ /* 0x001fe400078e00ff */
[----:B------:R-:W-:-:S07]  /*26f70*/  IMAD.MOV.U32 R15, RZ, RZ, -0x1 ;  /* 0xffffffffff0f7424 */ /* 0x000fce00078e00ff */
[----:B-1--4-:R-:W-:Y:S05]  /*26f80*/  WARPSYNC.COLLECTIVE R15, `(.L_x_5556) ;  /* 0x000000000f087348 */ /* 0x012fea0003c00000 */
[----:B------:R0:W2:Y:S02]  /*26f90*/  SHFL.UP P6, R14, R13, R12, R11 ;  /* 0x0400000c0d0e7389 */ /* 0x0000a400000c000b */
[----:B012-4-:R-:W-:Y:S01]  /*26fa0*/  ENDCOLLECTIVE ;  /* 0x000000000000791b */ /* 0x017fe20003800000 */
.L_x_5556:
[----:B------:R-:W-:Y:S05]  /*26fb0*/  BSYNC B0 ;  /* 0x0000000000007941 */ /* 0x000fea0003800000 */
.L_x_5555:
        /* <DEDUP_REMOVED lines=12> */
.L_x_5557:
        /* <DEDUP_REMOVED lines=8> */
.L_x_5558:
        /* <DEDUP_REMOVED lines=8> */
.L_x_5559:
        /* <DEDUP_REMOVED lines=8> */
.L_x_5560:
        /* <DEDUP_REMOVED lines=9> */
.L_x_5561:
[----:B------:R-:W-:Y:S01]  /*27290*/  IMAD.MOV.U32 R16, RZ, RZ, R14 ;  /* 0x000000ffff107224 */ /* 0x000fe200078e000e */
[----:B------:R-:W-:Y:S06]  /*272a0*/  BRA `(.L_x_5562) ;  /* 0xffffffcc00c47947 */ /* 0x000fec000383ffff */
.L_x_5461:
[----:B------:R-:W-:Y:S01]  /*272b0*/  BSSY B0, `(.L_x_5563) ;  /* 0x0000006000007945 */ /* 0x000fe20003800000 */
[----:B------:R-:W-:Y:S01]  /*272c0*/  PLOP3.LUT P6, PT, P6, PT, PT, 0x8, 0x0 ;  /* 0x000000000000781c */ /* 0x000fe200037ce170 */
[----:B------:R-:W-:-:S12]  /*272d0*/  IMAD.MOV.U32 R15, RZ, RZ, -0x1 ;  /* 0xffffffffff0f7424 */ /* 0x000fd800078e00ff */
[----:B01--45:R-:W-:Y:S05]  /*272e0*/  WARPSYNC.COLLECTIVE R15, `(.L_x_5564) ;  /* 0x000000000f087348 */ /* 0x033fea0003c00000 */
[----:B------:R-:W-:Y:S01]  /*272f0*/  VOTE.ANY R14, PT, P6 ;  /* 0x00000000000e7806 */ /* 0x000fe200030e0100 */
[----:B01--45:R-:W-:Y:S06]  /*27300*/  ENDCOLLECTIVE ;  /* 0x000000000000791b */ /* 0x033fec0003800000 */
.L_x_5564:
[----:B------:R-:W-:Y:S05]  /*27310*/  BSYNC B0 ;  /* 0x0000000000007941 */ /* 0x000fea0003800000 */
.L_x_5563:
        /* <DEDUP_REMOVED lines=9> */
.L_x_5565:
[----:B------:R-:W-:Y:S01]  /*273b0*/  IMAD.MOV.U32 R17, RZ, RZ, R14 ;  /* 0x000000ffff117224 */ /* 0x000fe200078e000e */
[----:B------:R-:W-:Y:S06]  /*273c0*/  BRA `(.L_x_5566) ;  /* 0xffffffcc00b47947 */ /* 0x000fec000383ffff */
.L_x_5463:
[----:B------:R-:W-:Y:S01]  /*273d0*/  BSSY B0, `(.L_x_5567) ;  /* 0x0000007000007945 */ /* 0x000fe20003800000 */
[----:B------:R-:W-:Y:S02]  /*273e0*/  IMAD.MOV.U32 R13, RZ, RZ, R2 ;  /* 0x000000ffff0d7224 */ /* 0x000fe400078e0002 */
[----:B0-----:R-:W-:Y:S02]  /*273f0*/  IMAD.MOV.U32 R11, RZ, RZ, 0x1f ;  /* 0x0000001fff0b7424 */ /* 0x001fe400078e00ff */
[----:B------:R-:W-:-:S07]  /*27400*/  IMAD.MOV.U32 R15, RZ, RZ, -0x1 ;  /* 0xffffffffff0f7424 */ /* 0x000fce00078e00ff */
[----:B-12345:R-:W-:Y:S05]  /*27410*/  WARPSYNC.COLLECTIVE R15, `(.L_x_5568) ;  /* 0x000000000f087348 */ /* 0x03efea0003c00000 */
[----:B------:R0:W0:Y:S02]  /*27420*/  SHFL.IDX P6, R14, R13, R12, R11 ;  /* 0x0000000c0d0e7389 */ /* 0x00002400000c000b */
[----:B012345:R-:W-:Y:S01]  /*27430*/  ENDCOLLECTIVE ;  /* 0x000000000000791b */ /* 0x03ffe20003800000 */
.L_x_5568:
[----:B------:R-:W-:Y:S05]  /*27440*/  BSYNC B0 ;  /* 0x0000000000007941 */ /* 0x000fea0003800000 */
.L_x_5567:
[----:B------:R-:W-:Y:S01]  /*27450*/  IMAD.MOV.U32 R2, RZ, RZ, R14 ;  /* 0x000000ffff027224 */ /* 0x000fe200078e000e */
[----:B------:R-:W-:Y:S06]  /*27460*/  BRA `(.L_x_5569) ;  /* 0xffffffcc00a87947 */ /* 0x000fec000383ffff */
.L_x_5467:
[----:B0-----:R0:W1:Y:S02]  /*27470*/  SYNCS.PHASECHK.TRANS64.TRYWAIT P0, [R0+URZ+0x30820], R3 ;  /* 0x03082003000075a7 */ /* 0x001064000800017f */
[----:B-1----:R-:W-:Y:S05]  /*27480*/  @!P0 NANOSLEEP.SYNCS 0x989680 ;  /* 0x009896800000895d */ /* 0x002fea0003900000 */
[----:B------:R-:W1:Y:S02]  /*27490*/  @!P0 SYNCS.PHASECHK.TRANS64 P0, [R0+URZ+0x30820], R3 ;  /* 0x03082003000085a7 */ /* 0x000e64000800007f */
[----:B-1----:R-:W-:Y:S05]  /*274a0*/  @!P0 BRA `(.L_x_5467) ;  /* 0xfffffffc00f08947 */ /* 0x002fea000383ffff */
[----:B------:R-:W-:Y:S05]  /*274b0*/  BRA `(.L_x_5570) ;  /* 0xffffffd400307947 */ /* 0x000fea000383ffff */
.L_x_5468:
        /* <DEDUP_REMOVED lines=8> */
[----:B0---45:R-:W-:Y:S05]  /*27540*/  WARPSYNC.COLLECTIVE R15, `(.L_x_5572) ;  /* 0x000000000f087348 */ /* 0x031fea0003c00000 */
[----:B------:R1:W2:Y:S02]  /*27550*/  SHFL.IDX P6, R14, R13, R12, R11 ;  /* 0x0000000c0d0e7389 */ /* 0x0002a400000c000b */
[----:B012-45:R-:W-:Y:S01]  /*27560*/  ENDCOLLECTIVE ;  /* 0x000000000000791b */ /* 0x037fe20003800000 */
.L_x_5572:
[----:B------:R-:W-:Y:S05]  /*27570*/  BSYNC B0 ;  /* 0x0000000000007941 */ /* 0x000fea0003800000 */
.L_x_5571:
[----:B------:R-:W-:Y:S05]  /*27580*/  BRA `(.L_x_5573) ;  /* 0xffffffd400187947 */ /* 0x000fea000383ffff */
.L_x_5471:
[----:B------:R-:W-:Y:S01]  /*27590*/  BSSY B1, `(.L_x_5574) ;  /* 0x0000006000017945 */ /* 0x000fe20003800000 */
[----:B------:R-:W-:-:S07]  /*275a0*/  IMAD.MOV.U32 R15, RZ, RZ, -0x1 ;  /* 0xffffffffff0f7424 */ /* 0x000fce00078e00ff */
[----:B01--45:R-:W-:Y:S05]  /*275b0*/  WARPSYNC.COLLECTIVE R15, `(.L_x_5575) ;  /* 0x000000000f0c7348 */ /* 0x033fea0003c00000 */
[----:B------:R-:W-:Y:S02]  /*275c0*/  ELECT P6, UR62, PT ;  /* 0x00000000003e782f */ /* 0x000fe400038c0000 */
[----:B------:R-:W-:Y:S01]  /*275d0*/  MOV R14, UR62 ;  /* 0x0000003e000e7c02 */ /* 0x000fe20008000f00 */
[----:B01--45:R-:W-:Y:S10]  /*275e0*/  ENDCOLLECTIVE ;  /* 0x000000000000791b */ /* 0x033ff40003800000 */
.L_x_5575:
[----:B------:R-:W-:Y:S05]  /*275f0*/  BSYNC B1 ;  /* 0x0000000000017941 */ /* 0x000fea0003800000 */
.L_x_5574:
[----:B------:R-:W-:Y:S05]  /*27600*/  BRA `(.L_x_5576) ;  /* 0xffffffd400107947 */ /* 0x000fea000383ffff */
.L_x_5473:
[----:B0-----:R0:W1:Y:S02]  /*27610*/  SYNCS.PHASECHK.TRANS64.TRYWAIT P0, [R6+URZ], R5 ;  /* 0x00000005060075a7 */ /* 0x001064000800017f */
[----:B-1----:R-:W-:Y:S05]  /*27620*/  @!P0 NANOSLEEP.SYNCS 0x989680 ;  /* 0x009896800000895d */ /* 0x002fea0003900000 */
[----:B------:R-:W1:Y:S02]  /*27630*/  @!P0 SYNCS.PHASECHK.TRANS64 P0, [R6+URZ], R5 ;  /* 0x00000005060085a7 */ /* 0x000e64000800007f */
[----:B-1----:R-:W-:Y:S05]  /*27640*/  @!P0 BRA `(.L_x_5473) ;  /* 0xfffffffc00f08947 */ /* 0x002fea000383ffff */
[----:B------:R-:W-:Y:S05]  /*27650*/  BRA `(.L_x_5577) ;  /* 0xffffffd400547947 */ /* 0x000fea000383ffff */
.L_x_5474:
[----:B-1----:R1:W2:Y:S02]  /*27660*/  SYNCS.PHASECHK.TRANS64.TRYWAIT P0, [R7+URZ], R2 ;  /* 0x00000002070075a7 */ /* 0x0022a4000800017f */
[----:B--2---:R-:W-:Y:S05]  /*27670*/  @!P0 NANOSLEEP.SYNCS 0x989680 ;  /* 0x009896800000895d */ /* 0x004fea0003900000 */
[----:B------:R-:W2:Y:S02]  /*27680*/  @!P0 SYNCS.PHASECHK.TRANS64 P0, [R7+URZ], R2 ;  /* 0x00000002070085a7 */ /* 0x000ea4000800007f */
[----:B--2---:R-:W-:Y:S05]  /*27690*/  @!P0 BRA `(.L_x_5474) ;  /* 0xfffffffc00f08947 */ /* 0x004fea000383ffff */
[----:B------:R-:W-:Y:S05]  /*276a0*/  BRA `(.L_x_5578) ;  /* 0xffffffd400487947 */ /* 0x000fea000383ffff */
.L_x_5476:
[----:B--2---:R2:W3:Y:S02]  /*276b0*/  SYNCS.PHASECHK.TRANS64.TRYWAIT P0, [R4+URZ], R5 ;  /* 0x00000005040075a7 */ /* 0x0044e4000800017f */
[----:B---3--:R-:W-:Y:S05]  /*276c0*/  @!P0 NANOSLEEP.SYNCS 0x989680 ;  /* 0x009896800000895d */ /* 0x008fea0003900000 */
[----:B------:R-:W3:Y:S02]  /*276d0*/  @!P0 SYNCS.PHASECHK.TRANS64 P0, [R4+URZ], R5 ;  /* 0x00000005040085a7 */ /* 0x000ee4000800007f */
[----:B---3--:R-:W-:Y:S05]  /*276e0*/  @!P0 BRA `(.L_x_5476) ;  /* 0xfffffffc00f08947 */ /* 0x008fea000383ffff */
[----:B------:R-:W-:Y:S05]  /*276f0*/  BRA `(.L_x_5579) ;  /* 0xffffffd400507947 */ /* 0x000fea000383ffff */
        .type           $_ZN7cutlass13device_kernelIN5flash11enable_sm90INS1_16FlashAttnFwdSm90INS1_25CollectiveMainloopFwdSm90ILi2EN4cute5tupleIJNS5_1CILi1EEES8_S8_EEENS6_IJNS7_ILi128EEENS7_ILi96EEENS7_ILi192EEEEEELi192ENS_10bfloat16_tEfNS_4arch4Sm90ELb0ELb1ELb1ELb1ELb0ELb1ELb0ELb1ELb1ELb1ELb0ELb0EEENS1_21CollectiveEpilogueFwdINS6_IJSA_SC_SB_EEES9_SE_SG_Li256ELb1ELb1ELb0ELb0EEENS1_36VarlenDynamicPersistentTileSchedulerILi128ELi96ELi256ELi128ELb0ELb1ELb1ELb1ELb0ELb1EEEEEEEEEvNT_6ParamsE$_ZZN5flash25CollectiveMainloopFwdSm90ILi2EN4cute5tupleIJNS1_1CILi1EEES4_S4_EEENS2_IJNS3_ILi128EEENS3_ILi96EEENS3_ILi192EEEEEELi192EN7cutlass10bfloat16_tEfNSA_4arch4Sm90ELb0ELb1ELb1ELb1ELb0ELb1ELb0ELb1ELb1ELb1ELb0ELb0EE12store_kv_newINS_16FlashAttnFwdSm90ISE_NS_21CollectiveEpilogueFwdINS2_IJS6_S8_S7_EEES5_SB_SD_Li256ELb1ELb1ELb0ELb0EEENS_36VarlenDynamicPersistentTileSchedulerILi128ELi96ELi256ELi128ELb0ELb1ELb1ELb1ELb0ELb1EEEE13SharedStorageEEEbRKNSE_6ParamsENSA_25PipelineTmaAsyncNoClusterILi2ENSA_16PipelineTmaAsyncILi2EEEEESU_RNSA_13PipelineStateILj2EEEiRT_RKNS_16SeqlenInfoQKNewKILb1ELb1EEENS2_IJiiiiEEEENKUliRKT_E_clISW_EEDaiS17_,@function
        .size           $_ZN7cutlass13device_kernelIN5flash11enable_sm90INS1_16FlashAttnFwdSm90INS1_25CollectiveMainloopFwdSm90ILi2EN4cute5tupleIJNS5_1CILi1EEES8_S8_EEENS6_IJNS7_ILi128EEENS7_ILi96EEENS7_ILi192EEEEEELi192ENS_10bfloat16_tEfNS_4arch4Sm90ELb0ELb1ELb1ELb1ELb0ELb1ELb0ELb1ELb1ELb1ELb0ELb0EEENS1_21CollectiveEpilogueFwdINS6_IJSA_SC_SB_EEES9_SE_SG_Li256ELb1ELb1ELb0ELb0EEENS1_36VarlenDynamicPersistentTileSchedulerILi128ELi96ELi256ELi128ELb0ELb1ELb1ELb1ELb0ELb1EEEEEEEEEvNT_6ParamsE$_ZZN5flash25CollectiveMainloopFwdSm90ILi2EN4cute5tupleIJNS1_1CILi1EEES4_S4_EEENS2_IJNS3_ILi128EEENS3_ILi96EEENS3_ILi192EEEEEELi192EN7cutlass10bfloat16_tEfNSA_4arch4Sm90ELb0ELb1ELb1ELb1ELb0ELb1ELb0ELb1ELb1ELb1ELb0ELb0EE12store_kv_newINS_16FlashAttnFwdSm90ISE_NS_21CollectiveEpilogueFwdINS2_IJS6_S8_S7_EEES5_SB_SD_Li256ELb1ELb1ELb0ELb0EEENS_36VarlenDynamicPersistentTileSchedulerILi128ELi96ELi256ELi128ELb0ELb1ELb1ELb1ELb0ELb1EEEE13SharedStorageEEEbRKNSE_6ParamsENSA_25PipelineTmaAsyncNoClusterILi2ENSA_16PipelineTmaAsyncILi2EEEEESU_RNSA_13PipelineStateILj2EEEiRT_RKNS_16SeqlenInfoQKNewKILb1ELb1EEENS2_IJiiiiEEEENKUliRKT_E_clISW_EEDaiS17_,(.L_x_15304 - $_ZN7cutlass13device_kernelIN5flash11enable_sm90INS1_16FlashAttnFwdSm90INS1_25CollectiveMainloopFwdSm90ILi2EN4cute5tupleIJNS5_1CILi1EEES8_S8_EEENS6_IJNS7_ILi128EEENS7_ILi96EEENS7_ILi192EEEEEELi192ENS_10bfloat16_tEfNS_4arch4Sm90ELb0ELb1ELb1ELb1ELb0ELb1ELb0ELb1ELb1ELb1ELb0ELb0EEENS1_21CollectiveEpilogueFwdINS6_IJSA_SC_SB_EEES9_SE_SG_Li256ELb1ELb1ELb0ELb0EEENS1_36VarlenDynamicPersistentTileSchedulerILi128ELi96ELi256ELi128ELb0ELb1ELb1ELb1ELb0ELb1EEEEEEEEEvNT_6ParamsE$_ZZN5flash25CollectiveMainloopFwdSm90ILi2EN4cute5tupleIJNS1_1CILi1EEES4_S4_EEENS2_IJNS3_ILi128EEENS3_ILi96EEENS3_ILi192EEEEEELi192EN7cutlass10bfloat16_tEfNSA_4arch4Sm90ELb0ELb1ELb1ELb1ELb0ELb1ELb0ELb1ELb1ELb1ELb0ELb0EE12store_kv_newINS_16FlashAttnFwdSm90ISE_NS_21CollectiveEpilogueFwdINS2_IJS6_S8_S7_EEES5_SB_SD_Li256ELb1ELb1ELb0ELb0EEENS_36VarlenDynamicPersistentTileSchedulerILi128ELi96ELi256ELi128ELb0ELb1ELb1ELb1ELb0ELb1EEEE13SharedStorageEEEbRKNSE_6ParamsENSA_25PipelineTmaAsyncNoClusterILi2ENSA_16PipelineTmaAsyncILi2EEEEESU_RNSA_13PipelineStateILj2EEEiRT_RKNS_16SeqlenInfoQKNewKILb1ELb1EEENS2_IJiiiiEEEENKUliRKT_E_clISW_EEDaiS17_)
$_ZN7cutlass13device_kernelIN5flash11enable_sm90INS1_16FlashAttnFwdSm90INS1_25CollectiveMainloopFwdSm90ILi2EN4cute5tupleIJNS5_1CILi1EEES8_S8_EEENS6_IJNS7_ILi128EEENS7_ILi96EEENS7_ILi192EEEEEELi192ENS_10bfloat16_tEfNS_4arch4Sm90ELb0ELb1ELb1ELb1ELb0ELb1ELb0ELb1ELb1ELb1ELb0ELb0EEENS1_21CollectiveEpilogueFwdINS6_IJSA_SC_SB_EEES9_SE_SG_Li256ELb1ELb1ELb0ELb0EEENS1_36VarlenDynamicPersistentTileSchedulerILi128ELi96ELi256ELi128ELb0ELb1ELb1ELb1ELb0ELb1EEEEEEEEEvNT_6ParamsE$_ZZN5flash25CollectiveMainloopFwdSm90ILi2EN4cute5tupleIJNS1_1CILi1EEES4_S4_EEENS2_IJNS3_ILi128EEENS3_ILi96EEENS3_ILi192EEEEEELi192EN7cutlass10bfloat16_tEfNSA_4arch4Sm90ELb0ELb1ELb1ELb1ELb0ELb1ELb0ELb1ELb1ELb1ELb0ELb0EE12store_kv_newINS_16FlashAttnFwdSm90ISE_NS_21CollectiveEpilogueFwdINS2_IJS6_S8_S7_EEES5_SB_SD_Li256ELb1ELb1ELb0ELb0EEENS_36VarlenDynamicPersistentTileSchedulerILi128ELi96ELi256ELi128ELb0ELb1ELb1ELb1ELb0ELb1EEEE13SharedStorageEEEbRKNSE_6ParamsENSA_25PipelineTmaAsyncNoClusterILi2ENSA_16PipelineTmaAsyncILi2EEEEESU_RNSA_13PipelineStateILj2EEEiRT_RKNS_16SeqlenInfoQKNewKILb1ELb1EEENS2_IJiiiiEEEENKUliRKT_E_clISW_EEDaiS17_:
[----:B------:R-:W-:Y:S05]  /*27700*/  YIELD ;  /* 0x0000000000007946 */ /* 0x000fea0003800000 */
[----:B------:R-:W-:Y:S01]  /*27710*/  ULDC UR4, c[0x0][0x20] ;  /* 0x0000080000047ab9 */ /* 0x000fe20000000800 */
[----:B------:R-:W0:Y:S01]  /*27720*/  LDC.64 R84, c[0x0][0x208] ;  /* 0x00008200ff547b82 */ /* 0x000e220000000a00 */
[----:B------:R-:W-:Y:S01]  /*27730*/  VIADD R82, R81, -UR4 ;  /* 0x8000000451527c36 */ /* 0x000fe20008000000 */
[----:B------:R-:W-:-:S04]  /*27740*/  R2UR UR6, R203 ;  /* 0x00000000cb0672ca */ /* 0x000fc800000e0000 */
[----:B------:R-:W2:Y:S01]  /*27750*/  LDL.64 R8, [R82+0x8] ;  /* 0x0000080052087983 */ /* 0x000ea20000100a00 */
[----:B0-----:R-:W-:Y:S02]  /*27760*/  R2UR UR4, R84 ;  /* 0x00000000540472ca */ /* 0x001fe400000e0000 */
[----:B------:R-:W-:-:S13]  /*27770*/  R2UR UR5, R85 ;  /* 0x00000000550572ca */ /* 0x000fda00000e0000 */
[----:B--2---:R-:W2:Y:S01]  /*27780*/  LD.E R10, desc[UR4][R8.64+0x174] ;  /* 0x00017404080a7980 */ /* 0x004ea2000c101900 */
[----:B------:R-:W0:Y:S01]  /*27790*/  LDC R83, c[0x0][0x20] ;  /* 0x00000800ff537b82 */ /* 0x000e220000000800 */
[----:B------:R-:W-:Y:S01]  /*277a0*/  BSSY B0, `(.L_x_5580) ;  /* 0x0000a7b000007945 */ /* 0x000fe20003800000 */
[----:B0-----:R-:W-:Y:S02]  /*277b0*/  IADD3 R83, -R83, UR6, RZ ;  /* 0x0000000653537c10 */ /* 0x001fe4000fffe1ff */
[----:B--2---:R-:W-:-:S13]  /*277c0*/  ISETP.GE.AND P0, PT, R10, 0x1, PT ;  /* 0x000000010a00780c */ /* 0x004fda0003f06270 */
[----:B------:R-:W-:Y:S05]  /*277d0*/  @!P0 BRA `(.L_x_5581) ;  /* 0x0000009800b48947 */ /* 0x000fea0003800000 */
[----:B------:R-:W2:Y:S01]  /*277e0*/  LDL.64 R10, [R82+0x40] ;  /* 0x00004000520a7983 */ /* 0x000ea20000100a00 */
[C---:B------:R-:W-:Y:S02]  /*277f0*/  R2UR UR6, R84.reuse ;  /* 0x00000000540672ca */ /* 0x040fe400000e0000 */
[C---:B------:R-:W-:Y:S01]  /*27800*/  R2UR UR7, R85.reuse ;  /* 0x00000000550772ca */ /* 0x040fe200000e0000 */
[----:B------:R0:W5:Y:S01]  /*27810*/  LDL.64 R104, [R82+0x50] ;  /* 0x0000500052687983 */ /* 0x0001620000100a00 */
[----:B------:R-:W-:Y:S02]  /*27820*/  R2UR UR4, R84 ;  /* 0x00000000540472ca */ /* 0x000fe400000e0000 */
[----:B------:R-:W-:-:S09]  /*27830*/  R2UR UR5, R85 ;  /* 0x00000000550572ca */ /* 0x000fd200000e0000 */
[----:B------:R-:W3:Y:S04]  /*27840*/  LD.E.U8 R8, desc[UR6][R8.64+0x190] ;  /* 0x0001900608087980 */ /* 0x000ee8000c101100 */
[----:B--2---:R-:W2:Y:S01]  /*27850*/  LD.E.64 R98, desc[UR4][R10.64+0x10] ;  /* 0x000010040a627980 */ /* 0x004ea2000c101b00 */
[----:B------:R-:W-:-:S03]  /*27860*/  SHF.R.S32.HI R29, RZ, 0x1f, R77 ;  /* 0x0000001fff1d7819 */ /* 0x000fc6000001144d */
[----:B------:R0:W5:Y:S04]  /*27870*/  LD.E.64 R88, desc[UR4][R10.64+0x8] ;  /* 0x000008040a587980 */ /* 0x000168000c101b00 */
[----:B------:R0:W5:Y:S01]  /*27880*/  LD.E.64 R86, desc[UR6][R10.64+0x18] ;  /* 0x000018060a567980 */ /* 0x000162000c101b00 */
[----:B---3--:R-:W-:Y:S01]  /*27890*/  ISETP.NE.AND P0, PT, R8, RZ, PT ;  /* 0x000000ff0800720c */ /* 0x008fe20003f05270 */
[-C--:B--2---:R-:W-:Y:S02]  /*278a0*/  IMAD R13, R99, R77.reuse, RZ ;  /* 0x0000004d630d7224 */ /* 0x084fe400078e02ff */
[----:B------:R-:W-:-:S04]  /*278b0*/  IMAD.WIDE.U32 R68, R98, R77, RZ ;  /* 0x0000004d62447225 */ /* 0x000fc800078e00ff */
[----:B------:R-:W-:-:S04]  /*278c0*/  IMAD R13, R98, R29, R13 ;  /* 0x0000001d620d7224 */ /* 0x000fc800078e020d */
[----:B------:R-:W-:Y:S02]  /*278d0*/  IMAD.IADD R71, R69, 0x1, R13 ;  /* 0x0000000145477824 */ /* 0x000fe400078e020d */
[----:B0-----:R-:W-:Y:S05]  /*278e0*/  @!P0 BRA `(.L_x_5582) ;  /* 0x0000004400d48947 */ /* 0x001fea0003800000 */
[C---:B------:R-:W-:Y:S01]  /*278f0*/  R2UR UR8, R84.reuse ;  /* 0x00000000540872ca */ /* 0x040fe200000e0000 */
[----:B------:R0:W5:Y:S01]  /*27900*/  LDL.64 R8, [R82+0x10] ;  /* 0x0000100052087983 */ /* 0x0001620000100a00 */
[C---:B------:R-:W-:Y:S02]  /*27910*/  R2UR UR9, R85.reuse ;  /* 0x00000000550972ca */ /* 0x040fe400000e0000 */
[C---:B------:R-:W-:Y:S02]  /*27920*/  R2UR UR4, R84.reuse ;  /* 0x00000000540472ca */ /* 0x040fe400000e0000 */
[C---:B------:R-:W-:Y:S02]  /*27930*/  R2UR UR5, R85.reuse ;  /* 0x00000000550572ca */ /* 0x040fe400000e0000 */
[----:B------:R-:W-:Y:S02]  /*27940*/  R2UR UR6, R84 ;  /* 0x00000000540672ca */ /* 0x000fe400000e0000 */
[----:B------:R-:W-:-:S05]  /*27950*/  R2UR UR7, R85 ;  /* 0x00000000550772ca */ /* 0x000fca00000e0000 */
[----:B-----5:R-:W2:Y:S04]  /*27960*/  LD.E R10, desc[UR8][R104.64+0x10] ;  /* 0x00001008680a7980 */ /* 0x020ea8000c101900 */
[----:B------:R-:W3:Y:S04]  /*27970*/  LD.E R12, desc[UR4][R104.64+0xc] ;  /* 0x00000c04680c7980 */ /* 0x000ee8000c101900 */
[----:B------:R-:W4:Y:S04]  /*27980*/  LD.E.64 R34, desc[UR4][R104.64+0x60] ;  /* 0x0000600468227980 */ /* 0x000f28000c101b00 */
[----:B------:R-:W4:Y:S01]  /*27990*/  LD.E.64 R36, desc[UR6][R104.64+0x80] ;  /* 0x0000800668247980 */ /* 0x000f22000c101b00 */
[----:B------:R-:W-:-:S02]  /*279a0*/  R2UR UR10, R84 ;  /* 0x00000000540a72ca */ /* 0x000fc400000e0000 */
[C---:B------:R-:W-:Y:S01]  /*279b0*/  R2UR UR11, R85.reuse ;  /* 0x00000000550b72ca */ /* 0x040fe200000e0000 */
[----:B------:R0:W5:Y:S01]  /*279c0*/  LD.E.64 R32, desc[UR6][R104.64+0x68] ;  /* 0x0000680668207980 */ /* 0x000162000c101b00 */
[----:B------:R-:W-:Y:S02]  /*279d0*/  R2UR UR12, R84 ;  /* 0x00000000540c72ca */ /* 0x000fe400000e0000 */
[----:B------:R-:W-:Y:S01]  /*279e0*/  R2UR UR13, R85 ;  /* 0x00000000550d72ca */ /* 0x000fe200000e0000 */
[----:B------:R0:W5:Y:S01]  /*279f0*/  LD.E.64 R42, desc[UR8][R104.64+0x78] ;  /* 0x00007808682a7980 */ /* 0x000162000c101b00 */
[----:B------:R-:W-:Y:S01]  /*27a00*/  BSSY B2, `(.L_x_5583) ;  /* 0x000004c000027945 */ /* 0x000fe20003800000 */
[----:B------:R-:W-:Y:S02]  /*27a10*/  CS2R R58, SRZ ;  /* 0x00000000003a7805 */ /* 0x000fe4000001ff00 */
[----:B------:R-:W-:Y:S02]  /*27a20*/  CS2R R62, SRZ ;  /* 0x00000000003e7805 */ /* 0x000fe4000001ff00 */
[----:B------:R-:W-:-:S02]  /*27a30*/  CS2R R72, SRZ ;  /* 0x0000000000487805 */ /* 0x000fc4000001ff00 */
[----:B------:R-:W-:Y:S01]  /*27a40*/  CS2R R74, SRZ ;  /* 0x00000000004a7805 */ /* 0x000fe2000001ff00 */
[----:B------:R0:W5:Y:S01]  /*27a50*/  LD.E.64 R60, desc[UR10][R104.64+0x88] ;  /* 0x0000880a683c7980 */ /* 0x000162000c101b00 */
[----:B------:R-:W-:-:S03]  /*27a60*/  CS2R R94, SRZ ;  /* 0x00000000005e7805 */ /* 0x000fc6000001ff00 */
[----:B------:R0:W5:Y:S01]  /*27a70*/  LD.E.U8 R102, desc[UR12][R104.64+0x18] ;  /* 0x0000180c68667980 */ /* 0x000162000c101100 */
[----:B------:R-:W-:Y:S02]  /*27a80*/  CS2R R98, SRZ ;  /* 0x0000000000627805 */ /* 0x000fe4000001ff00 */
[----:B------:R-:W-:Y:S02]  /*27a90*/  CS2R R56, SRZ ;  /* 0x0000000000387805 */ /* 0x000fe4000001ff00 */
[----:B------:R-:W-:Y:S02]  /*27aa0*/  CS2R R64, SRZ ;  /* 0x0000000000407805 */ /* 0x000fe4000001ff00 */
[----:B------:R-:W-:Y:S02]  /*27ab0*/  CS2R R66, SRZ ;  /* 0x0000000000427805 */ /* 0x000fe4000001ff00 */
[----:B------:R-:W-:Y:S02]  /*27ac0*/  CS2R R90, SRZ ;  /* 0x00000000005a7805 */ /* 0x000fe4000001ff00 */
[----:B------:R-:W-:-:S02]  /*27ad0*/  CS2R R92, SRZ ;  /* 0x00000000005c7805 */ /* 0x000fc4000001ff00 */
[----:B------:R-:W-:Y:S02]  /*27ae0*/  CS2R R100, SRZ ;  /* 0x0000000000647805 */ /* 0x000fe4000001ff00 */
[----:B--2---:R-:W-:Y:S01]  /*27af0*/  SHF.R.S32.HI R11, RZ, 0x1f, R10 ;  /* 0x0000001fff0b7819 */ /* 0x004fe2000001140a */
[----:B---3--:R-:W-:-:S03]  /*27b00*/  IMAD R12, R77, -0x60, R12 ;  /* 0xffffffa04d0c7824 */ /* 0x008fc600078e020c */
[----:B------:R-:W-:Y:S02]  /*27b10*/  LEA.HI R11, R11, R10, RZ, 0x2 ;  /* 0x0000000a0b0b7211 */ /* 0x000fe400078f10ff */
[----:B------:R-:W-:Y:S02]  /*27b20*/  VIMNMX R31, R12, 0x60, PT ;  /* 0x000000600c1f7848 */ /* 0x000fe40003fe0100 */
[----:B------:R-:W-:Y:S01]  /*27b30*/  SHF.R.S32.HI R12, RZ, 0x2, R11 ;  /* 0x00000002ff0c7819 */ /* 0x000fe2000001140b */
[----:B----4-:R-:W-:Y:S01]  /*27b40*/  IMAD R13, R35, R77, RZ ;  /* 0x0000004d230d7224 */ /* 0x010fe200078e02ff */
[----:B------:R0:W5:Y:S02]  /*27b50*/  LD.E.64 R10, desc[UR4][R104.64+0x58] ;  /* 0x00005804680a7980 */ /* 0x000164000c101b00 */
[----:B------:R-:W-:Y:S01]  /*27b60*/  ISETP.GE.AND P0, PT, R12, R31, PT ;  /* 0x0000001f0c00720c */ /* 0x000fe20003f06270 */
[----:B------:R-:W-:Y:S02]  /*27b70*/  IMAD R15, R37, R77, RZ ;  /* 0x0000004d250f7224 */ /* 0x000fe400078e02ff */
[----:B------:R-:W-:-:S02]  /*27b80*/  IMAD R13, R34, R29, R13 ;  /* 0x0000001d220d7224 */ /* 0x000fc400078e020d */
[----:B------:R-:W-:Y:S02]  /*27b90*/  IMAD R29, R36, R29, R15 ;  /* 0x0000001d241d7224 */ /* 0x000fe400078e020f */
[----:B------:R-:W-:-:S04]  /*27ba0*/  IMAD.WIDE.U32 R34, R34, R77, RZ ;  /* 0x0000004d22227225 */ /* 0x000fc800078e00ff */
[----:B------:R-:W-:Y:S01]  /*27bb0*/  IMAD.WIDE.U32 R36, R36, R77, RZ ;  /* 0x0000004d24247225 */ /* 0x000fe200078e00ff */
[----:B------:R-:W-:-:S03]  /*27bc0*/  CS2R R14, SRZ ;  /* 0x00000000000e7805 */ /* 0x000fc6000001ff00 */
[----:B------:R-:W-:Y:S02]  /*27bd0*/  IMAD.IADD R97, R35, 0x1, R13 ;  /* 0x0000000123617824 */ /* 0x000fe400078e020d */
[----:B------:R-:W-:Y:S02]  /*27be0*/  VIADD R30, R12, 0x40 ;  /* 0x000000400c1e7836 */ /* 0x000fe40000000000 */
[----:B------:R-:W-:Y:S01]  /*27bf0*/  IMAD.IADD R103, R37, 0x1, R29 ;  /* 0x0000000125677824 */ /* 0x000fe200078e021d */
[----:B0-----:R-:W-:Y:S06]  /*27c00*/  @P0 BRA `(.L_x_5584) ;  /* 0x0000000000ac0947 */ /* 0x001fec0003800000 */
[----:B-----5:R-:W-:Y:S02]  /*27c10*/  LOP3.LUT R13, R102, 0x1, RZ, 0xc0, !PT ;  /* 0x00000001660d7812 */ /* 0x020fe400078ec0ff */
[----:B------:R-:W-:Y:S02]  /*27c20*/  CS2R R98, SRZ ;  /* 0x0000000000627805 */ /* 0x000fe4000001ff00 */
[----:B------:R-:W-:Y:S02]  /*27c30*/  LEA R12, P1, R34, R32, 0x1 ;  /* 0x00000020220c7211 */ /* 0x000fe400078208ff */
[----:B------:R-:W-:Y:S02]  /*27c40*/  CS2R R94, SRZ ;  /* 0x00000000005e7805 */ /* 0x000fe4000001ff00 */
[----:B------:R-:W-:Y:S02]  /*27c50*/  LEA R28, P2, R36, R60, 0x1 ;  /* 0x0000003c241c7211 */ /* 0x000fe400078408ff */
[----:B------:R-:W-:-:S02]  /*27c60*/  CS2R R74, SRZ ;  /* 0x00000000004a7805 */ /* 0x000fc4000001ff00 */
[----:B------:R-:W-:Y:S02]  /*27c70*/  ISETP.NE.U32.AND P0, PT, R13, 0x1, PT ;  /* 0x000000010d00780c */ /* 0x000fe40003f05070 */
[----:B------:R-:W-:Y:S02]  /*27c80*/  CS2R R72, SRZ ;  /* 0x0000000000487805 */ /* 0x000fe4000001ff00 */
[----:B------:R-:W-:Y:S02]  /*27c90*/  LEA.HI.X R13, R34, R33, R97, 0x1, P1 ;  /* 0x00000021220d7211 */ /* 0x000fe400008f0c61 */
[----:B------:R-:W-:Y:S02]  /*27ca0*/  CS2R R62, SRZ ;  /* 0x00000000003e7805 */ /* 0x000fe4000001ff00 */
[----:B------:R-:W-:Y:S02]  /*27cb0*/  LEA.HI.X R29, R36, R61, R103, 0x1, P2 ;  /* 0x0000003d241d7211 */ /* 0x000fe400010f0c67 */
[----:B------:R-:W-:-:S02]  /*27cc0*/  CS2R R58, SRZ ;  /* 0x00000000003a7805 */ /* 0x000fc4000001ff00 */
[----:B------:R-:W-:Y:S02]  /*27cd0*/  R2P PR, R102, 0x3e ;  /* 0x0000003e66007804 */ /* 0x000fe40000000000 */
[----:B------:R-:W-:Y:S02]  /*27ce0*/  @!P0 R2UR UR4, R84 ;  /* 0x00000000540482ca */ /* 0x000fe400000e0000 */
[----:B------:R-:W-:-:S09]  /*27cf0*/  @!P0 R2UR UR5, R85 ;  /* 0x00000000550582ca */ /* 0x000fd200000e0000 */
[C---:B------:R-:W-:Y:S02]  /*27d00*/  @P1 R2UR UR6, R84.reuse ;  /* 0x00000000540612ca */ /* 0x040fe400000e0000 */
[C---:B------:R-:W-:Y:S02]  /*27d10*/  @P1 R2UR UR7, R85.reuse ;  /* 0x00000000550712ca */ /* 0x040fe400000e0000 */
[C---:B------:R-:W-:Y:S02]  /*27d20*/  @P2 R2UR UR8, R84.reuse ;  /* 0x00000000540822ca */ /* 0x040fe400000e0000 */
[----:B------:R-:W-:Y:S02]  /*27d30*/  @P2 R2UR UR9, R85 ;  /* 0x00000000550922ca */ /* 0x000fe400000e0000 */
[----:B------:R-:W-:Y:S02]  /*27d40*/  @P3 R2UR UR10, R84 ;  /* 0x00000000540a32ca */ /* 0x000fe400000e0000 */
[----:B------:R-:W-:-:S02]  /*27d50*/  CS2R R100, SRZ ;  /* 0x0000000000647805 */ /* 0x000fc4000001ff00 */
[C---:B------:R-:W-:Y:S02]  /*27d60*/  @P3 R2UR UR11, R85.reuse ;  /* 0x00000000550b32ca */ /* 0x040fe400000e0000 */
[----:B------:R-:W-:Y:S02]  /*27d70*/  CS2R R92, SRZ ;  /* 0x00000000005c7805 */ /* 0x000fe4000001ff00 */
[----:B------:R-:W-:Y:S02]  /*27d80*/  @P4 R2UR UR12, R84 ;  /* 0x00000000540c42ca */ /* 0x000fe400000e0000 */
[----:B------:R-:W-:Y:S02]  /*27d90*/  CS2R R90, SRZ ;  /* 0x00000000005a7805 */ /* 0x000fe4000001ff00 */
[----:B------:R-:W-:Y:S02]  /*27da0*/  @P4 R2UR UR13, R85 ;  /* 0x00000000550d42ca */ /* 0x000fe400000e0000 */
[----:B------:R-:W-:-:S02]  /*27db0*/  CS2R R66, SRZ ;  /* 0x0000000000427805 */ /* 0x000fc4000001ff00 */
[----:B------:R-:W-:Y:S02]  /*27dc0*/  @P5 R2UR UR14, R84 ;  /* 0x00000000540e52ca */ /* 0x000fe400000e0000 */
[----:B------:R-:W-:Y:S02]  /*27dd0*/  CS2R R64, SRZ ;  /* 0x0000000000407805 */ /* 0x000fe4000001ff00 */
[----:B------:R-:W-:Y:S02]  /*27de0*/  @P5 R2UR UR15, R85 ;  /* 0x00000000550f52ca */ /* 0x000fe400000e0000 */
[----:B------:R-:W-:Y:S01]  /*27df0*/  CS2R R56, SRZ ;  /* 0x0000000000387805 */ /* 0x000fe2000001ff00 */
[----:B------:R0:W5:Y:S04]  /*27e00*/  @!P0 LD.E.64 R98, desc[UR4][R12.64] ;  /* 0x000000040c628980 */ /* 0x000168000c101b00 */
[----:B------:R0:W5:Y:S04]  /*27e10*/  @P1 LD.E.64 R94, desc[UR6][R12.64+0x20] ;  /* 0x000020060c5e1980 */ /* 0x000168000c101b00 */
[----:B------:R0:W5:Y:S04]  /*27e20*/  @P2 LD.E.64 R74, desc[UR8][R12.64+0x40] ;  /* 0x000040080c4a2980 */ /* 0x000168000c101b00 */
[----:B------:R0:W5:Y:S04]  /*27e30*/  @P3 LD.E.64 R72, desc[UR10][R12.64+0x60] ;  /* 0x0000600a0c483980 */ /* 0x000168000c101b00 */
[----:B------:R0:W5:Y:S04]  /*27e40*/  @P4 LD.E.64 R62, desc[UR12][R12.64+0x80] ;  /* 0x0000800c0c3e4980 */ /* 0x000168000c101b00 */
[----:B------:R0:W5:Y:S04]  /*27e50*/  @P5 LD.E.64 R58, desc[UR14][R12.64+0xa0] ;  /* 0x0000a00e0c3a5980 */ /* 0x000168000c101b00 */
[----:B------:R0:W5:Y:S04]  /*27e60*/  @!P0 LD.E.64 R100, desc[UR4][R28.64] ;  /* 0x000000041c648980 */ /* 0x000168000c101b00 */
[----:B------:R0:W5:Y:S04]  /*27e70*/  @P1 LD.E.64 R92, desc[UR6][R28.64+0x20] ;  /* 0x000020061c5c1980 */ /* 0x000168000c101b00 */
[----:B------:R0:W5:Y:S04]  /*27e80*/  @P2 LD.E.64 R90, desc[UR8][R28.64+0x40] ;  /* 0x000040081c5a2980 */ /* 0x000168000c101b00 */
[----:B------:R0:W5:Y:S04]  /*27e90*/  @P3 LD.E.64 R66, desc[UR10][R28.64+0x60] ;  /* 0x0000600a1c423980 */ /* 0x000168000c101b00 */
[----:B------:R0:W5:Y:S04]  /*27ea0*/  @P4 LD.E.64 R64, desc[UR12][R28.64+0x80] ;  /* 0x0000800c1c404980 */ /* 0x000168000c101b00 */
[----:B------:R0:W5:Y:S02]  /*27eb0*/  @P5 LD.E.64 R56, desc[UR14][R28.64+0xa0] ;  /* 0x0000a00e1c385980 */ /* 0x000164000c101b00 */
.L_x_5584:
[----:B------:R-:W-:Y:S05]  /*27ec0*/  BSYNC B2 ;  /* 0x0000000000027941 */ /* 0x000fea0003800000 */
.L_x_5583:
        /* <DEDUP_REMOVED lines=13> */
[----:B------:R-:W-:Y:S06]  /*27fa0*/  @P0 BRA `(.L_x_5586) ;  /* 0x0000000000bc0947 */ /* 0x000fec0003800000 */
[----:B-----5:R-:W-:Y:S02]  /*27fb0*/  IADD3 R35, P0, R10, R34, RZ ;  /* 0x000000220a237210 */ /* 0x020fe40007f1e0ff */
[----:B------:R-:W-:Y:S02]  /*27fc0*/  CS2R R52, SRZ ;  /* 0x0000000000347805 */ /* 0x000fe4000001ff00 */
[----:B------:R-:W-:Y:S02]  /*27fd0*/  IADD3 R37, P1, R42, R36, RZ ;  /* 0x000000242a257210 */ /* 0x000fe40007f3e0ff */
[----:B------:R-:W-:Y:S02]  /*27fe0*/  CS2R R48, SRZ ;  /* 0x0000000000307805 */ /* 0x000fe4000001ff00 */
[----:B------:R-:W-:Y:S01]  /*27ff0*/  LOP3.LUT R12, R102, 0x1, RZ, 0xc0, !PT ;  /* 0x00000001660c7812 */ /* 0x000fe200078ec0ff */
[----:B------:R-:W-:Y:S01]  /*28000*/  IMAD.X R11, R11, 0x1, R97, P0 ;  /* 0x000000010b0b7824 */ /* 0x000fe200000e0661 */
[----:B------:R-:W-:Y:S01]  /*28010*/  CS2R R46, SRZ ;  /* 0x00000000002e7805 */ /* 0x000fe2000001ff00 */
[----:B------:R-:W-:Y:S01]  /*28020*/  IMAD.X R42, R43, 0x1, R103, P1 ;  /* 0x000000012b2a7824 */ /* 0x000fe200008e0667 */
[----:B------:R-:W-:-:S02]  /*28030*/  LEA R10, P1, R35, R32, 0x1 ;  /* 0x00000020230a7211 */ /* 0x000fc400078208ff */
[----:B------:R-:W-:Y:S02]  /*28040*/  CS2R R40, SRZ ;  /* 0x0000000000287805 */ /* 0x000fe4000001ff00 */
[----:B------:R-:W-:Y:S02]  /*28050*/  LEA R32, P2, R37, R60, 0x1 ;  /* 0x0000003c25207211 */ /* 0x000fe400078408ff */
[----:B------:R-:W-:Y:S02]  /*28060*/  CS2R R28, SRZ ;  /* 0x00000000001c7805 */ /* 0x000fe4000001ff00 */
[----:B------:R-:W-:Y:S02]  /*28070*/  ISETP.NE.U32.AND P0, PT, R12, 0x1, PT ;  /* 0x000000010c00780c */ /* 0x000fe40003f05070 */
[----:B------:R-:W-:Y:S02]  /*28080*/  CS2R R14, SRZ ;  /* 0x00000000000e7805 */ /* 0x000fe4000001ff00 */
[----:B------:R-:W-:-:S02]  /*28090*/  LEA.HI.X R11, R35, R33, R11, 0x1, P1 ;  /* 0x00000021230b7211 */ /* 0x000fc400008f0c0b */
[----:B------:R-:W-:Y:S02]  /*280a0*/  LEA.HI.X R33, R37, R61, R42, 0x1, P2 ;  /* 0x0000003d25217211 */ /* 0x000fe400010f0c2a */
[----:B------:R-:W-:-:S05]  /*280b0*/  R2P PR, R102, 0x3e ;  /* 0x0000003e66007804 */ /* 0x000fca0000000000 */
[----:B------:R-:W-:Y:S02]  /*280c0*/  @!P0 R2UR UR4, R84 ;  /* 0x00000000540482ca */ /* 0x000fe400000e0000 */
[----:B------:R-:W-:-:S06]  /*280d0*/  @!P0 R2UR UR5, R85 ;  /* 0x00000000550582ca */ /* 0x000fcc00000e0000 */
        /* <DEDUP_REMOVED lines=28> */
.L_x_5586:
[----:B------:R-:W-:Y:S05]  /*282a0*/  BSYNC B2 ;  /* 0x0000000000027941 */ /* 0x000fea0003800000 */
.L_x_5585:
[----:B------:R-:W-:Y:S01]  /*282b0*/  R2UR UR4, R84 ;  /* 0x00000000540472ca */ /* 0x000fe200000e0000 */
[----:B0----5:R0:W5:Y:S01]  /*282c0*/  LDL R10, [R83] ;  /* 0x00000000530a7983 */ /* 0x0211620000100800 */
[----:B------:R-:W-:-:S03]  /*282d0*/  R2UR UR5, R85 ;  /* 0x00000000550572ca */ /* 0x000fc600000e0000 */
[----:B------:R0:W5:Y:S10]  /*282e0*/  LDL R11, [R83+0x4] ;  /* 0x00000400530b7983 */ /* 0x0001740000100800 */
[----:B------:R-:W2:Y:S01]  /*282f0*/  LD.E R32, desc[UR4][R8.64+0x1c] ;  /* 0x00001c0408207980 */ /* 0x000ea2000c101900 */
[----:B------:R-:W-:-:S02]  /*28300*/  IMAD.MOV.U32 R33, RZ, RZ, R58 ;  /* 0x000000ffff217224 */ /* 0x000fc400078e003a */
        /* <DEDUP_REMOVED lines=89> */
[----:B------:R-:W-:Y:S01]  /*288a0*/  BSSY B2, `(.L_x_5587) ;  /* 0x000000b000027945 */ /* 0x000fe20003800000 */
[----:B------:R-:W-:-:S02]  /*288b0*/  PRMT R114, R36, 0x7610, R114 ;  /* 0x0000761024727816 */ /* 0x000fc40000000072 */
[----:B------:R-:W-:Y:S02]  /*288c0*/  PRMT R126, R33, 0x7610, R126 ;  /* 0x00007610217e7816 */ /* 0x000fe4000000007e */
[----:B------:R-:W-:Y:S02]  /*288d0*/  PRMT R129, R34, 0x7610, R129 ;  /* 0x0000761022817816 */ /* 0x000fe40000000081 */
[----:B------:R-:W-:Y:S02]  /*288e0*/  PRMT R130, R35, 0x7610, R130 ;  /* 0x0000761023827816 */ /* 0x000fe40000000082 */
[----:B--2---:R-:W-:-:S04]  /*288f0*/  LOP3.LUT R32, R32, 0x1, RZ, 0xfc, !PT ;  /* 0x0000000120207812 */ /* 0x004fc800078efcff */
[----:B------:R-:W-:Y:S01]  /*28900*/  ISETP.NE.AND P0, PT, R32, 0x3, PT ;  /* 0x000000032000780c */ /* 0x000fe20003f05270 */
[----:B------:R-:W-:-:S05]  /*28910*/  IMAD.MOV.U32 R32, RZ, RZ, R50 ;  /* 0x000000ffff207224 */ /* 0x000fca00078e0032 */
[----:B------:R-:W-:-:S07]  /*28920*/  PRMT R125, R32, 0x7610, R125 ;  /* 0x00007610207d7816 */ /* 0x000fce000000007d */
[----:B0-----:R-:W-:Y:S05]  /*28930*/  @!P0 BRA `(.L_x_5588) ;  /* 0x0000000000048947 */ /* 0x001fea0003800000 */
[----:B------:R-:W-:Y:S01]  /*28940*/  BPT.TRAP 0x1 ;  /* 0x000000040000795c */ /* 0x000fe20000300000 */
.L_x_5588:
[----:B------:R-:W-:Y:S05]  /*28950*/  BSYNC B2 ;  /* 0x0000000000027941 */ /* 0x000fea0003800000 */
.L_x_5587:
[----:B------:R-:W-:Y:S02]  /*28960*/  R2UR UR4, R84 ;  /* 0x00000000540472ca */ /* 0x000fe400000e0000 */
[----:B------:R-:W-:-:S13]  /*28970*/  R2UR UR5, R85 ;  /* 0x00000000550572ca */ /* 0x000fda00000e0000 */
[----:B------:R-:W2:Y:S01]  /*28980*/  LD.E.64 R8, desc[UR4][R8.64+0x8] ;  /* 0x0000080408087980 */ /* 0x000ea2000c101b00 */
[----:B-----5:R-:W-:Y:S01]  /*28990*/  SHF.L.U32 R11, R11, 0x1f, RZ ;  /* 0x0000001f0b0b7819 */ /* 0x020fe200000006ff */
[----:B------:R-:W-:Y:S01]  /*289a0*/  BSSY B2, `(.L_x_5589) ;  /* 0x0000005000027945 */ /* 0x000fe20003800000 */
[----:B--2---:R-:W-:-:S05]  /*289b0*/  MOV R33, R8 ;  /* 0x0000000800217202 */ /* 0x004fca0000000f00 */
[----:B------:R-:W-:-:S04]  /*289c0*/  IMAD R10, R10, 0x8, R33 ;  /* 0x000000080a0a7824 */ /* 0x000fc800078e0221 */
[----:B------:R-:W0:Y:S02]  /*289d0*/  SYNCS.PHASECHK.TRANS64.TRYWAIT P0, [R10+URZ], R11 ;  /* 0x0000000b0a0075a7 */ /* 0x000e24000800017f */
[----:B0-----:R-:W-:Y:S05]  /*289e0*/  @!P0 BRA `(.L_x_5590) ;  /* 0x0000009400b88947 */ /* 0x001fea0003800000 */
.L_x_5693:
[----:B------:R-:W-:Y:S05]  /*289f0*/  BSYNC B2 ;  /* 0x0000000000027941 */ /* 0x000fea0003800000 */
.L_x_5589:
[----:B------:R-:W2:Y:S04]  /*28a00*/  LDL.64 R32, [R82+0x50] ;  /* 0x0000500052207983 */ /* 0x000ea80000100a00 */
[----:B------:R-:W3:Y:S01]  /*28a10*/  LDL.64 R34, [R82+0x58] ;  /* 0x0000580052227983 */ /* 0x000ee20000100a00 */
[C---:B------:R-:W-:Y:S02]  /*28a20*/  R2UR UR4, R84.reuse ;  /* 0x00000000540472ca */ /* 0x040fe400000e0000 */
[C---:B------:R-:W-:Y:S01]  /*28a30*/  R2UR UR5, R85.reuse ;  /* 0x00000000550572ca */ /* 0x040fe200000e0000 */
[----:B------:R-:W4:Y:S01]  /*28a40*/  LDL R8, [R83] ;  /* 0x0000000053087983 */ /* 0x000f220000100800 */
[----:B------:R-:W-:Y:S02]  /*28a50*/  R2UR UR6, R84 ;  /* 0x00000000540672ca */ /* 0x000fe400000e0000 */
[----:B------:R-:W-:Y:S01]  /*28a60*/  R2UR UR7, R85 ;  /* 0x00000000550772ca */ /* 0x000fe200000e0000 */
[----:B------:R1:W5:Y:S08]  /*28a70*/  LDL.64 R36, [R82+0x38] ;  /* 0x0000380052247983 */ /* 0x0003700000100a00 */
[----:B--2---:R-:W0:Y:S04]  /*28a80*/  LD.E R9, desc[UR4][R32.64+0x8] ;  /* 0x0000080420097980 */ /* 0x004e28000c101900 */
[----:B------:R-:W2:Y:S04]  /*28a90*/  LD.E R102, desc[UR4][R32.64+0xc] ;  /* 0x00000c0420667980 */ /* 0x000ea8000c101900 */
[----:B---3--:R-:W3:Y:S01]  /*28aa0*/  LD.E.64 R34, desc[UR6][R34.64] ;  /* 0x0000000622227980 */ /* 0x008ee2000c101b00 */
[----:B----4-:R-:W-:-:S02]  /*28ab0*/  IMAD R8, R8, 0x4800, RZ ;  /* 0x0000480008087824 */ /* 0x010fc400078e02ff */
[----:B------:R-:W-:Y:S01]  /*28ac0*/  IMAD.MOV.U32 R103, RZ, RZ, 0x20 ;  /* 0x00000020ff677424 */ /* 0x000fe200078e00ff */
[----:B------:R-:W-:Y:S01]  /*28ad0*/  BSSY B2, `(.L_x_5591) ;  /* 0x00001b4000027945 */ /* 0x000fe20003800000 */
[----:B0-----:R-:W-:-:S04]  /*28ae0*/  SHF.R.S32.HI R10, RZ, 0x1f, R9 ;  /* 0x0000001fff0a7819 */ /* 0x001fc80000011409 */
[----:B------:R-:W-:-:S04]  /*28af0*/  LEA.HI R11, R10, R9, RZ, 0x2 ;  /* 0x000000090a0b7211 */ /* 0x000fc800078f10ff */
[--C-:B------:R-:W-:Y:S02]  /*28b00*/  SHF.R.S32.HI R117, RZ, 0x2, R11.reuse ;  /* 0x00000002ff757819 */ /* 0x100fe4000001140b */
[----:B------:R-:W-:-:S04]  /*28b10*/  SHF.R.S32.HI R42, RZ, 0x1f, R11 ;  /* 0x0000001fff2a7819 */ /* 0x000fc8000001140b */
[----:B------:R-:W-:-:S04]  /*28b20*/  LEA.HI R42, R42, R117, RZ, 0x3 ;  /* 0x000000752a2a7211 */ /* 0x000fc800078f18ff */
[----:B------:R-:W-:Y:S02]  /*28b30*/  LOP3.LUT R60, R42, 0xfffffff8, RZ, 0xc0, !PT ;  /* 0xfffffff82a3c7812 */ /* 0x000fe400078ec0ff */
[----:B------:R-:W-:-:S03]  /*28b40*/  LOP3.LUT R42, R11, 0x1ffffffc, RZ, 0xc0, !PT ;  /* 0x1ffffffc0b2a7812 */ /* 0x000fc600078ec0ff */
[----:B------:R-:W-:Y:S02]  /*28b50*/  IMAD.IADD R60, R117, 0x1, -R60 ;  /* 0x00000001753c7824 */ /* 0x000fe400078e0a3c */
[----:B------:R-:W-:Y:S02]  /*28b60*/  IMAD.IADD R42, R9, 0x1, -R42 ;  /* 0x00000001092a7824 */ /* 0x000fe400078e0a2a */
[----:B------:R-:W-:Y:S02]  /*28b70*/  IMAD.SHL.U32 R11, R60, 0x40, RZ ;  /* 0x000000403c0b7824 */ /* 0x000fe400078e00ff */
[----:B------:R-:W-:-:S03]  /*28b80*/  IMAD.SHL.U32 R123, R42, 0x8, RZ ;  /* 0x000000082a7b7824 */ /* 0x000fc600078e00ff */
[----:B------:R-:W-:Y:S02]  /*28b90*/  LOP3.LUT R42, R11, 0x1c0, RZ, 0xc0, !PT ;  /* 0x000001c00b2a7812 */ /* 0x000fe400078ec0ff */
[----:B------:R-:W-:Y:S02]  /*28ba0*/  LEA.HI R9, R10, R9, RZ, 0x5 ;  /* 0x000000090a097211 */ /* 0x000fe400078f28ff */
[----:B------:R-:W-:Y:S02]  /*28bb0*/  LOP3.LUT R11, R42, 0x18, R123, 0xf8, !PT ;  /* 0x000000182a0b7812 */ /* 0x000fe400078ef87b */
[----:B------:R-:W-:Y:S01]  /*28bc0*/  SHF.R.U32.HI R42, RZ, 0x3, R42 ;  /* 0x00000003ff2a7819 */ /* 0x000fe2000001162a */
[----:B------:R-:W-:-:S03]  /*28bd0*/  IMAD.SHL.U32 R9, R9, 0x10, RZ ;  /* 0x0000001009097824 */ /* 0x000fc600078e00ff */
[----:B------:R-:W-:Y:S01]  /*28be0*/  LOP3.LUT R42, R11, R42, RZ, 0x3c, !PT ;  /* 0x0000002a0b2a7212 */ /* 0x000fe200078e3cff */
[----:B--2---:R-:W-:-:S03]  /*28bf0*/  IMAD R102, R77, -0x60, R102 ;  /* 0xffffffa04d667824 */ /* 0x004fc600078e0266 */
[----:B------:R-:W-:Y:S02]  /*28c00*/  LOP3.LUT R9, R42, 0xfffffe00, R9, 0xf8, !PT ;  /* 0xfffffe002a097812 */ /* 0x000fe400078ef809 */
[----:B------:R-:W-:Y:S02]  /*28c10*/  VIMNMX R10, R102, 0x60, PT ;  /* 0x00000060660a7848 */ /* 0x000fe40003fe0100 */
[----:B------:R-:W-:-:S04]  /*28c20*/  IADD3 R97, P1, R8, R9, RZ ;  /* 0x0000000908617210 */ /* 0x000fc80007f3e0ff */
[----:B------:R-:W-:Y:S02]  /*28c30*/  LEA.HI.X.SX32 R102, R8, RZ, 0x1, P1 ;  /* 0x000000ff08667211 */ /* 0x000fe400008f0eff */
[----:B------:R-:W-:Y:S02]  /*28c40*/  ISETP.GE.AND P1, PT, R117, R10, PT ;  /* 0x0000000a7500720c */ /* 0x000fe40003f26270 */
[----:B------:R-:W-:Y:S02]  /*28c50*/  LOP3.LUT P0, RZ, R60, 0x4, RZ, 0xc0, !PT ;  /* 0x000000043cff7812 */ /* 0x000fe4000780c0ff */
[C---:B---3--:R-:W-:Y:S02]  /*28c60*/  LEA R42, P2, R97.reuse, R34, 0x1 ;  /* 0x00000022612a7211 */ /* 0x048fe400078408ff */
[----:B------:R-:W-:Y:S02]  /*28c70*/  SHF.R.S32.HI R119, RZ, 0x1f, R123 ;  /* 0x0000001fff777819 */ /* 0x000fe4000001147b */
[----:B------:R-:W-:-:S02]  /*28c80*/  LEA.HI.X R43, R97, R35, R102, 0x1, P2 ;  /* 0x00000023612b7211 */ /* 0x000fc400010f0c66 */
[----:B------:R-:W-:-:S03]  /*28c90*/  SEL R103, R103, 0xffffffe0, !P0 ;  /* 0xffffffe067677807 */ /* 0x000fc60004000000 */
[----:B-1----:R-:W-:Y:S05]  /*28ca0*/  @P1 BRA `(.L_x_5592) ;  /* 0x0000001800581947 */ /* 0x002fea0003800000 */
[----:B------:R-:W-:Y:S02]  /*28cb0*/  R2UR UR4, R84 ;  /* 0x00000000540472ca */ /* 0x000fe400000e0000 */
[----:B------:R-:W-:-:S13]  /*28cc0*/  R2UR UR5, R85 ;  /* 0x00000000550572ca */ /* 0x000fda00000e0000 */
[----:B-----5:R-:W2:Y:S01]  /*28cd0*/  LD.E.U8 R155, desc[UR4][R36.64] ;  /* 0x00000004249b7980 */ /* 0x020ea2000c101100 */
[----:B------:R-:W-:Y:S01]  /*28ce0*/  SHF.R.S32.HI R11, RZ, 0x1f, R117 ;  /* 0x0000001fff0b7819 */ /* 0x000fe20000011475 */
[----:B------:R-:W-:Y:S01]  /*28cf0*/  IMAD R10, R89, R117, RZ ;  /* 0x00000075590a7224 */ /* 0x000fe200078e02ff */
[----:B------:R-:W-:Y:S01]  /*28d00*/  IADD3 R8, P0, R123, R68, RZ ;  /* 0x000000447b087210 */ /* 0x000fe20007f1e0ff */
[----:B------:R-:W-:Y:S02]  /*28d10*/  BSSY B3, `(.L_x_5593) ;  /* 0x0000046000037945 */ /* 0x000fe40003800000 */
[C---:B------:R-:W-:Y:S02]  /*28d20*/  IMAD R11, R88.reuse, R11, R10 ;  /* 0x0000000b580b7224 */ /* 0x040fe400078e020a */
[----:B------:R-:W-:Y:S02]  /*28d30*/  IMAD.X R9, R119, 0x1, R71, P0 ;  /* 0x0000000177097824 */ /* 0x000fe400000e0647 */
[----:B------:R-:W-:-:S04]  /*28d40*/  IMAD.WIDE.U32 R8, R88, R117, R8 ;  /* 0x0000007558087225 */ /* 0x000fc800078e0008 */
[----:B------:R-:W-:Y:S01]  /*28d50*/  IMAD.IADD R9, R9, 0x1, R11 ;  /* 0x0000000109097824 */ /* 0x000fe200078e020b */
[----:B------:R-:W-:-:S04]  /*28d60*/  LEA R60, P1, R8, R86, 0x1 ;  /* 0x00000056083c7211 */ /* 0x000fc800078208ff */
[----:B------:R-:W-:Y:S02]  /*28d70*/  LEA.HI.X R61, R8, R87, R9, 0x1, P1 ;  /* 0x00000057083d7211 */ /* 0x000fe400008f0c09 */
[----:B--2---:R-:W-:-:S04]  /*28d80*/  LOP3.LUT R10, R155, 0x1, RZ, 0xc0, !PT ;  /* 0x000000019b0a7812 */ /* 0x004fc800078ec0ff */
[----:B------:R-:W-:-:S13]  /*28d90*/  ISETP.NE.U32.AND P0, PT, R10, 0x1, PT ;  /* 0x000000010a00780c */ /* 0x000fda0003f05070 */
[----:B------:R-:W-:Y:S05]  /*28da0*/  @P0 BRA `(.L_x_5594) ;  /* 0x0000000000f00947 */ /* 0x000fea0003800000 */
[----:B------:R-:W-:Y:S02]  /*28db0*/  R2UR UR4, R84 ;  /* 0x00000000540472ca */ /* 0x000fe400000e0000 */
[----:B------:R-:W-:-:S13]  /*28dc0*/  R2UR UR5, R85 ;  /* 0x00000000550572ca */ /* 0x000fda00000e0000 */
[----:B------:R-:W2:Y:S01]  /*28dd0*/  LD.E.U8 R8, desc[UR4][R32.64+0x18] ;  /* 0x0000180420087980 */ /* 0x000ea2000c101100 */
[----:B------:R-:W-:Y:S01]  /*28de0*/  BSSY B4, `(.L_x_5595) ;  /* 0x0000032000047945 */ /* 0x000fe20003800000 */
[----:B--2---:R-:W-:-:S04]  /*28df0*/  LOP3.LUT R8, R8, 0x1, RZ, 0xc0, !PT ;  /* 0x0000000108087812 */ /* 0x004fc800078ec0ff */
[----:B------:R-:W-:Y:S02]  /*28e00*/  ISETP.NE.U32.AND P0, PT, R8, 0x1, PT ;  /* 0x000000010800780c */ /* 0x000fe40003f05070 */
[----:B------:R0:W5:Y:S11]  /*28e10*/  LD.E.128 R8, desc[UR4][R42.64] ;  /* 0x000000042a087980 */ /* 0x000176000c101d00 */
[----:B0-----:R-:W-:Y:S05]  /*28e20*/  @P0 BRA `(.L_x_5596) ;  /* 0x0000000000b40947 */ /* 0x001fea0003800000 */
[----:B------:R-:W-:Y:S01]  /*28e30*/  SHF.R.U64 R155, R100, 0x10, R101 ;  /* 0x00000010649b7819 */ /* 0x000fe20000001265 */
[----:B-----5:R-:W-:Y:S01]  /*28e40*/  IMAD.U32 R100, R10, 0x10000, RZ ;  /* 0x000100000a647824 */ /* 0x020fe200078e00ff */
[----:B------:R-:W-:Y:S02]  /*28e50*/  SHF.R.U64 R157, R98, 0x10, R99 ;  /* 0x00000010629d7819 */ /* 0x000fe40000001263 */
        /* <DEDUP_REMOVED lines=16> */
[C---:B------:R-:W-:Y:S01]  /*28f60*/  FMUL.FTZ R160, R99.reuse, R156 ;  /* 0x0000009c63a07220 */ /* 0x040fe20000410000 */
[----:B------:R-:W-:Y:S02]  /*28f70*/  IMAD.U32 R9, R8, 0x10000, RZ ;  /* 0x0001000008097824 */ /* 0x000fe400078e00ff */
[-C--:B------:R-:W-:Y:S01]  /*28f80*/  FMUL.FTZ R99, R99, R152.reuse ;  /* 0x0000009863637220 */ /* 0x080fe20000410000 */
        /* <DEDUP_REMOVED lines=23> */
.L_x_5596:
[----:B------:R-:W-:Y:S05]  /*29100*/  BSYNC B4 ;  /* 0x0000000000047941 */ /* 0x000fea0003800000 */
.L_x_5595:
[C---:B------:R-:W-:Y:S02]  /*29110*/  R2UR UR4, R84.reuse ;  /* 0x00000000540472ca */ /* 0x040fe400000e0000 */
[C---:B------:R-:W-:Y:S02]  /*29120*/  R2UR UR5, R85.reuse ;  /* 0x00000000550572ca */ /* 0x040fe400000e0000 */
[----:B------:R-:W-:Y:S02]  /*29130*/  R2UR UR6, R84 ;  /* 0x00000000540672ca */ /* 0x000fe400000e0000 */
[----:B------:R-:W-:-:S09]  /*29140*/  R2UR UR7, R85 ;  /* 0x00000000550772ca */ /* 0x000fd200000e0000 */
[----:B-----5:R0:W-:Y:S04]  /*29150*/  ST.E.128 desc[UR4][R60.64], R8 ;  /* 0x000000083c007985 */ /* 0x0201e8000c101d04 */
[----:B------:R0:W5:Y:S02]  /*29160*/  LD.E.U8 R155, desc[UR6][R36.64] ;  /* 0x00000006249b7980 */ /* 0x000164000c101100 */
.L_x_5594:
[----:B------:R-:W-:Y:S05]  /*29170*/  BSYNC B3 ;  /* 0x0000000000037941 */ /* 0x000fea0003800000 */
.L_x_5593:
[----:B-----5:R-:W-:Y:S01]  /*29180*/  LOP3.LUT P0, RZ, R155, 0x2, RZ, 0xc0, !PT ;  /* 0x000000029bff7812 */ /* 0x020fe2000780c0ff */
[----:B------:R-:W-:-:S12]  /*29190*/  BSSY B3, `(.L_x_5597) ;  /* 0x0000042000037945 */ /* 0x000fd80003800000 */
[----:B------:R-:W-:Y:S05]  /*291a0*/  @!P0 BRA `(.L_x_5598) ;  /* 0x0000000400008947 */ /* 0x000fea0003800000 */
[----:B------:R-:W-:Y:S02]  /*291b0*/  R2UR UR4, R84 ;  /* 0x00000000540472ca */ /* 0x000fe400000e0000 */
[----:B------:R-:W-:-:S13]  /*291c0*/  R2UR UR5, R85 ;  /* 0x00000000550572ca */ /* 0x000fda00000e0000 */
[----:B0-----:R-:W2:Y:S01]  /*291d0*/  LD.E.U8 R11, desc[UR4][R32.64+0x18] ;  /* 0x00001804200b7980 */ /* 0x001ea2000c101100 */
[----:B------:R-:W-:-:S04]  /*291e0*/  IADD3 R9, P0, R103, R97, RZ ;  /* 0x0000006167097210 */ /* 0x000fc80007f1e0ff */
[----:B------:R-:W-:Y:S02]  /*291f0*/  LEA.HI.X.SX32 R10, R103, R102, 0x1, P0 ;  /* 0x00000066670a7211 */ /* 0x000fe400000f0eff */
[----:B------:R-:W-:-:S04]  /*29200*/  LEA R8, P1, R9, R34, 0x1 ;  /* 0x0000002209087211 */ /* 0x000fc800078208ff */
[----:B------:R-:W-:Y:S01]  /*29210*/  LEA.HI.X R9, R9, R35, R10, 0x1, P1 ;  /* 0x0000002309097211 */ /* 0x000fe200008f0c0a */
[----:B------:R-:W-:Y:S01]  /*29220*/  BSSY B4, `(.L_x_5599) ;  /* 0x0000032000047945 */ /* 0x000fe20003800000 */
[----:B--2---:R-:W-:-:S04]  /*29230*/  LOP3.LUT P0, RZ, R11, 0x2, RZ, 0xc0, !PT ;  /* 0x000000020bff7812 */ /* 0x004fc8000780c0ff */
[----:B------:R-:W5:Y:S09]  /*29240*/  LD.E.128 R8, desc[UR4][R8.64] ;  /* 0x0000000408087980 */ /* 0x000f72000c101d00 */
[----:B------:R-:W-:Y:S05]  /*29250*/  @!P0 BRA `(.L_x_5600) ;  /* 0x0000000000b88947 */ /* 0x000fea0003800000 */
[----:B------:R-:W-:Y:S01]  /*29260*/  SHF.R.U64 R98, R92, 0x10, R93 ;  /* 0x000000105c627819 */ /* 0x000fe2000000125d */
[----:B-----5:R-:W-:Y:S01]  /*29270*/  IMAD.U32 R92, R10, 0x10000, RZ ;  /* 0x000100000a5c7824 */ /* 0x020fe200078e00ff */
        /* <DEDUP_REMOVED lines=44> */
.L_x_5600:
[----:B------:R-:W-:Y:S05]  /*29540*/  BSYNC B4 ;  /* 0x0000000000047941 */ /* 0x000fea0003800000 */
.L_x_5599:
[C---:B------:R-:W-:Y:S02]  /*29550*/  R2UR UR4, R84.reuse ;  /* 0x00000000540472ca */ /* 0x040fe400000e0000 */
[C---:B------:R-:W-:Y:S02]  /*29560*/  R2UR UR5, R85.reuse ;  /* 0x00000000550572ca */ /* 0x040fe400000e0000 */
[----:B------:R-:W-:Y:S02]  /*29570*/  R2UR UR6, R84 ;  /* 0x00000000540672ca */ /* 0x000fe400000e0000 */
[----:B------:R-:W-:-:S09]  /*29580*/  R2UR UR7, R85 ;  /* 0x00000000550772ca */ /* 0x000fd200000e0000 */
[----:B-----5:R1:W-:Y:S04]  /*29590*/  ST.E.128 desc[UR4][R60.64+0x40], R8 ;  /* 0x000040083c007985 */ /* 0x0203e8000c101d04 */
[----:B------:R1:W5:Y:S02]  /*295a0*/  LD.E.U8 R155, desc[UR6][R36.64] ;  /* 0x00000006249b7980 */ /* 0x000364000c101100 */
.L_x_5598:
[----:B------:R-:W-:Y:S05]  /*295b0*/  BSYNC B3 ;  /* 0x0000000000037941 */ /* 0x000fea0003800000 */
.L_x_5597:
[----:B-----5:R-:W-:Y:S01]  /*295c0*/  LOP3.LUT P0, RZ, R155, 0x4, RZ, 0xc0, !PT ;  /* 0x000000049bff7812 */ /* 0x020fe2000780c0ff */
[----:B------:R-:W-:-:S12]  /*295d0*/  BSSY B3, `(.L_x_5601) ;  /* 0x000003e000037945 */ /* 0x000fd80003800000 */
[----:B------:R-:W-:Y:S05]  /*295e0*/  @!P0 BRA `(.L_x_5602) ;  /* 0x0000000000f08947 */ /* 0x000fea0003800000 */
[----:B------:R-:W-:Y:S02]  /*295f0*/  R2UR UR4, R84 ;  /* 0x00000000540472ca */ /* 0x000fe400000e0000 */
[----:B------:R-:W-:-:S13]  /*29600*/  R2UR UR5, R85 ;  /* 0x00000000550572ca */ /* 0x000fda00000e0000 */
[----:B01----:R-:W2:Y:S01]  /*29610*/  LD.E.U8 R8, desc[UR4][R32.64+0x18] ;  /* 0x0000180420087980 */ /* 0x003ea2000c101100 */
[----:B------:R-:W-:Y:S01]  /*29620*/  BSSY B4, `(.L_x_5603) ;  /* 0x0000032000047945 */ /* 0x000fe20003800000 */
[----:B--2---:R-:W-:Y:S02]  /*29630*/  LOP3.LUT P0, RZ, R8, 0x4, RZ, 0xc0, !PT ;  /* 0x0000000408ff7812 */ /* 0x004fe4000780c0ff */
[----:B------:R0:W5:Y:S11]  /*29640*/  LD.E.128 R8, desc[UR4][R42.64+0x3000] ;  /* 0x003000042a087980 */ /* 0x000176000c101d00 */
[----:B0-----:R-:W-:Y:S05]  /*29650*/  @!P0 BRA `(.L_x_5604) ;  /* 0x0000000000b88947 */ /* 0x001fea0003800000 */
        /* <DEDUP_REMOVED lines=46> */
.L_x_5604:
[----:B------:R-:W-:Y:S05]  /*29940*/  BSYNC B4 ;  /* 0x0000000000047941 */ /* 0x000fea0003800000 */
.L_x_5603:
[C---:B------:R-:W-:Y:S02]  /*29950*/  R2UR UR4, R84.reuse ;  /* 0x00000000540472ca */ /* 0x040fe400000e0000 */
[C---:B------:R-:W-:Y:S02]  /*29960*/  R2UR UR5, R85.reuse ;  /* 0x00000000550572ca */ /* 0x040fe400000e0000 */
[----:B------:R-:W-:Y:S02]  /*29970*/  R2UR UR6, R84 ;  /* 0x00000000540672ca */ /* 0x000fe400000e0000 */
[----:B------:R-:W-:-:S09]  /*29980*/  R2UR UR7, R85 ;  /* 0x00000000550772ca */ /* 0x000fd200000e0000 */
[----:B-----5:R2:W-:Y:S04]  /*29990*/  ST.E.128 desc[UR4][R60.64+0x80], R8 ;  /* 0x000080083c007985 */ /* 0x0205e8000c101d04 */
[----:B------:R2:W5:Y:S02]  /*299a0*/  LD.E.U8 R155, desc[UR6][R36.64] ;  /* 0x00000006249b7980 */ /* 0x000564000c101100 */
.L_x_5602:
[----:B------:R-:W-:Y:S05]  /*299b0*/  BSYNC B3 ;  /* 0x0000000000037941 */ /* 0x000fea0003800000 */
.L_x_5601:
[----:B-----5:R-:W-:Y:S01]  /*299c0*/  LOP3.LUT P0, RZ, R155, 0x8, RZ, 0xc0, !PT ;  /* 0x000000089bff7812 */ /* 0x020fe2000780c0ff */
[----:B------:R-:W-:-:S12]  /*299d0*/  BSSY B3, `(.L_x_5605) ;  /* 0x0000043000037945 */ /* 0x000fd80003800000 */
[----:B------:R-:W-:Y:S05]  /*299e0*/  @!P0 BRA `(.L_x_5606) ;  /* 0x0000000400048947 */ /* 0x000fea0003800000 */
[----:B------:R-:W-:Y:S02]  /*299f0*/  R2UR UR4, R84 ;  /* 0x00000000540472ca */ /* 0x000fe400000e0000 */
[----:B------:R-:W-:-:S13]  /*29a00*/  R2UR UR5, R85 ;  /* 0x00000000550572ca */ /* 0x000fda00000e0000 */
[----:B012---:R-:W2:Y:S01]  /*29a10*/  LD.E.U8 R11, desc[UR4][R32.64+0x18] ;  /* 0x00001804200b7980 */ /* 0x007ea2000c101100 */
[----:B------:R-:W-:-:S05]  /*29a20*/  VIADD R8, R103, 0x1800 ;  /* 0x0000180067087836 */ /* 0x000fca0000000000 */
        /* <DEDUP_REMOVED lines=54> */
.L_x_5608:
[----:B------:R-:W-:Y:S05]  /*29d90*/  BSYNC B4 ;  /* 0x0000000000047941 */ /* 0x000fea0003800000 */
.L_x_5607:
[C---:B------:R-:W-:Y:S02]  /*29da0*/  R2UR UR4, R84.reuse ;  /* 0x00000000540472ca */ /* 0x040fe400000e0000 */
[C---:B------:R-:W-:Y:S02]  /*29db0*/  R2UR UR5, R85.reuse ;  /* 0x00000000550572ca */ /* 0x040fe400000e0000 */
[----:B------:R-:W-:Y:S02]  /*29dc0*/  R2UR UR6, R84 ;  /* 0x00000000540672ca */ /* 0x000fe400000e0000 */
[----:B------:R-:W-:-:S09]  /*29dd0*/  R2UR UR7, R85 ;  /* 0x00000000550772ca */ /* 0x000fd200000e0000 */
[----:B-----5:R3:W-:Y:S04]  /*29de0*/  ST.E.128 desc[UR4][R60.64+0xc0], R8 ;  /* 0x0000c0083c007985 */ /* 0x0207e8000c101d04 */
[----:B------:R3:W5:Y:S02]  /*29df0*/  LD.E.U8 R155, desc[UR6][R36.64] ;  /* 0x00000006249b7980 */ /* 0x000764000c101100 */
.L_x_5606:
[----:B------:R-:W-:Y:S05]  /*29e00*/  BSYNC B3 ;  /* 0x0000000000037941 */ /* 0x000fea0003800000 */
.L_x_5605:
[----:B-----5:R-:W-:Y:S01]  /*29e10*/  LOP3.LUT P0, RZ, R155, 0x10, RZ, 0xc0, !PT ;  /* 0x000000109bff7812 */ /* 0x020fe2000780c0ff */
[----:B------:R-:W-:-:S12]  /*29e20*/  BSSY B3, `(.L_x_5609) ;  /* 0x000003e000037945 */ /* 0x000fd80003800000 */
[----:B------:R-:W-:Y:S05]  /*29e30*/  @!P0 BRA `(.L_x_5610) ;  /* 0x0000000000f08947 */ /* 0x000fea0003800000 */
[----:B------:R-:W-:Y:S02]  /*29e40*/  R2UR UR4, R84 ;  /* 0x00000000540472ca */ /* 0x000fe400000e0000 */
[----:B------:R-:W-:-:S13]  /*29e50*/  R2UR UR5, R85 ;  /* 0x00000000550572ca */ /* 0x000fda00000e0000 */
[----:B0123--:R-:W2:Y:S01]  /*29e60*/  LD.E.U8 R8, desc[UR4][R32.64+0x18] ;  /* 0x0000180420087980 */ /* 0x00fea2000c101100 */
        /* <DEDUP_REMOVED lines=50> */
.L_x_5612:
[----:B------:R-:W-:Y:S05]  /*2a190*/  BSYNC B4 ;  /* 0x0000000000047941 */ /* 0x000fea0003800000 */
.L_x_5611:
[C---:B------:R-:W-:Y:S02]  /*2a1a0*/  R2UR UR4, R84.reuse ;  /* 0x00000000540472ca */ /* 0x040fe400000e0000 */
[C---:B------:R-:W-:Y:S02]  /*2a1b0*/  R2UR UR5, R85.reuse ;  /* 0x00000000550572ca */ /* 0x040fe400000e0000 */
[----:B------:R-:W-:Y:S02]  /*2a1c0*/  R2UR UR6, R84 ;  /* 0x00000000540672ca */ /* 0x000fe400000e0000 */
[----:B------:R-:W-:-:S09]  /*2a1d0*/  R2UR UR7, R85 ;  /* 0x00000000550772ca */ /* 0x000fd200000e0000 */
[----:B-----5:R4:W-:Y:S04]  /*2a1e0*/  ST.E.128 desc[UR4][R60.64+0x100], R8 ;  /* 0x000100083c007985 */ /* 0x0209e8000c101d04 */
[----:B------:R4:W5:Y:S02]  /*2a1f0*/  LD.E.U8 R155, desc[UR6][R36.64] ;  /* 0x00000006249b7980 */ /* 0x000964000c101100 */
.L_x_5610:
[----:B------:R-:W-:Y:S05]  /*2a200*/  BSYNC B3 ;  /* 0x0000000000037941 */ /* 0x000fea0003800000 */
.L_x_5609:
[----:B-----5:R-:W-:-:S13]  /*2a210*/  LOP3.LUT P0, RZ, R155, 0x20, RZ, 0xc0, !PT ;  /* 0x000000209bff7812 */ /* 0x020fda000780c0ff */
[----:B------:R-:W-:Y:S05]  /*2a220*/  @!P0 BRA `(.L_x_5592) ;  /* 0x0000000000f88947 */ /* 0x000fea0003800000 */
[----:B------:R-:W-:Y:S02]  /*2a230*/  R2UR UR4, R84 ;  /* 0x00000000540472ca */ /* 0x000fe400000e0000 */
[----:B------:R-:W-:-:S13]  /*2a240*/  R2UR UR5, R85 ;  /* 0x00000000550572ca */ /* 0x000fda00000e0000 */
[----:B------:R-:W2:Y:S02]  /*2a250*/  LD.E.U8 R62, desc[UR4][R32.64+0x18] ;  /* 0x00001804203e7980 */ /* 0x000ea4000c101100 */
[----:B01234-:R-:W-:-:S05]  /*2a260*/  VIADD R8, R103, 0x3000 ;  /* 0x0000300067087836 */ /* 0x01ffca0000000000 */
[----:B------:R-:W-:-:S04]  /*2a270*/  IADD3 R9, P0, R8, R97, RZ ;  /* 0x0000006108097210 */ /* 0x000fc80007f1e0ff */
[----:B------:R-:W-:Y:S02]  /*2a280*/  LEA.HI.X.SX32 R10, R8, R102, 0x1, P0 ;  /* 0x00000066080a7211 */ /* 0x000fe400000f0eff */
[----:B------:R-:W-:-:S04]  /*2a290*/  LEA R8, P0, R9, R34, 0x1 ;  /* 0x0000002209087211 */ /* 0x000fc800078008ff */
[----:B------:R-:W-:Y:S01]  /*2a2a0*/  LEA.HI.X R9, R9, R35, R10, 0x1, P0 ;  /* 0x0000002309097211 */ /* 0x000fe200000f0c0a */
[----:B------:R-:W-:Y:S05]  /*2a2b0*/  BSSY B3, `(.L_x_5613) ;  /* 0x0000032000037945 */ /* 0x000fea0003800000 */
[----:B------:R-:W5:Y:S01]  /*2a2c0*/  LD.E.128 R8, desc[UR4][R8.64] ;  /* 0x0000000408087980 */ /* 0x000f62000c101d00 */
[----:B------:R-:W-:-:S13]  /*2a2d0*/  LOP3.LUT P0, RZ, R62, 0x20, RZ, 0xc0, !PT ;  /* 0x000000203eff7812 */ /* 0x000fda000780c0ff */
        /* <DEDUP_REMOVED lines=47> */
.L_x_5614:
[----:B------:R-:W-:Y:S05]  /*2a5d0*/  BSYNC B3 ;  /* 0x0000000000037941 */ /* 0x000fea0003800000 */
.L_x_5613:
[----:B------:R-:W-:Y:S02]  /*2a5e0*/  R2UR UR4, R84 ;  /* 0x00000000540472ca */ /* 0x000fe400000e0000 */
[----:B------:R-:W-:-:S13]  /*2a5f0*/  R2UR UR5, R85 ;  /* 0x00000000550572ca */ /* 0x000fda00000e0000 */
[----:B-----5:R0:W-:Y:S02]  /*2a600*/  ST.E.128 desc[UR4][R60.64+0x140], R8 ;  /* 0x000140083c007985 */ /* 0x0201e4000c101d04 */
.L_x_5592:
[----:B------:R-:W-:Y:S05]  /*2a610*/  BSYNC B2 ;  /* 0x0000000000027941 */ /* 0x000fea0003800000 */
.L_x_5591:
[----:B------:R-:W-:Y:S02]  /*2a620*/  R2UR UR4, R84 ;  /* 0x00000000540472ca */ /* 0x000fe400000e0000 */
[----:B------:R-:W-:-:S13]  /*2a630*/  R2UR UR5, R85 ;  /* 0x00000000550572ca */ /* 0x000fda00000e0000 */
[----:B01234-:R-:W2:Y:S02]  /*2a640*/  LD.E R8, desc[UR4][R32.64+0xc] ;  /* 0x00000c0420087980 */ /* 0x01fea4000c101900 */
[----:B--2---:R-:W-:Y:S02]  /*2a650*/  IMAD R9, R77, -0x60, R8 ;  /* 0xffffffa04d097824 */ /* 0x004fe400078e0208 */
[----:B------:R-:W-:-:S03]  /*2a660*/  VIADD R8, R117, 0x40 ;  /* 0x0000004075087836 */ /* 0x000fc60000000000 */
[----:B------:R-:W-:-:S04]  /*2a670*/  VIMNMX R9, R9, 0x60, PT ;  /* 0x0000006009097848 */ /* 0x000fc80003fe0100 */
[----:B------:R-:W-:-:S13]  /*2a680*/  ISETP.GE.AND P0, PT, R8, R9, PT ;  /* 0x000000090800720c */ /* 0x000fda0003f06270 */
[----:B------:R-:W-:Y:S05]  /*2a690*/  @P0 BRA `(.L_x_5615) ;  /* 0x00000078002c0947 */ /* 0x000fea0003800000 */
[----:B------:R-:W-:Y:S02]  /*2a6a0*/  R2UR UR4, R84 ;  /* 0x00000000540472ca */ /* 0x000fe400000e0000 */
[----:B------:R-:W-:-:S13]  /*2a6b0*/  R2UR UR5, R85 ;  /* 0x00000000550572ca */ /* 0x000fda00000e0000 */
[----:B-----5:R-:W2:Y:S01]  /*2a6c0*/  LD.E.U8 R58, desc[UR4][R36.64] ;  /* 0x00000004243a7980 */ /* 0x020ea2000c101100 */
[----:B------:R-:W-:Y:S01]  /*2a6d0*/  IADD3 R9, P0, R117, 0x40, RZ ;  /* 0x0000004075097810 */ /* 0x000fe20007f1e0ff */
[----:B------:R-:W-:Y:S01]  /*2a6e0*/  BSSY B2, `(.L_x_5616) ;  /* 0x000004a000027945 */ /* 0x000fe20003800000 */
[----:B------:R-:W-:Y:S02]  /*2a6f0*/  IADD3 R68, P1, R123, R68, RZ ;  /* 0x000000447b447210 */ /* 0x000fe40007f3e0ff */
[----:B------:R-:W-:-:S03]  /*2a700*/  LEA.HI.X.SX32 R117, R117, RZ, 0x1, P0 ;  /* 0x000000ff75757211 */ /* 0x000fc600000f0eff */
[----:B------:R-:W-:Y:S02]  /*2a710*/  IMAD.X R69, R119, 0x1, R71, P1 ;  /* 0x0000000177457824 */ /* 0x000fe400008e0647 */
[----:B------:R-:W-:Y:S02]  /*2a720*/  IMAD R117, R117, R88, RZ ;  /* 0x0000005875757224 */ /* 0x000fe400078e02ff */
[----:B------:R-:W-:-:S04]  /*2a730*/  IMAD.WIDE.U32 R68, R88, R9, R68 ;  /* 0x0000000958447225 */ /* 0x000fc800078e0044 */
[----:B------:R-:W-:Y:S01]  /*2a740*/  IMAD R9, R89, R9, R117 ;  /* 0x0000000959097224 */ /* 0x000fe200078e0275 */
[----:B------:R-:W-:-:S03]  /*2a750*/  LEA R56, P1, R68, R86, 0x1 ;  /* 0x0000005644387211 */ /* 0x000fc600078208ff */
[----:B------:R-:W-:-:S05]  /*2a760*/  IMAD.IADD R9, R69, 0x1, R9 ;  /* 0x0000000145097824 */ /* 0x000fca00078e0209 */
        /* <DEDUP_REMOVED lines=58> */
.L_x_5619:
[----:B------:R-:W-:Y:S05]  /*2ab10*/  BSYNC B3 ;  /* 0x0000000000037941 */ /* 0x000fea0003800000 */
.L_x_5618:
[C---:B------:R-:W-:Y:S02]  /*2ab20*/  R2UR UR4, R84.reuse ;  /* 0x00000000540472ca */ /* 0x040fe400000e0000 */
[C---:B------:R-:W-:Y:S02]  /*2ab30*/  R2UR UR5, R85.reuse ;  /* 0x00000000550572ca */ /* 0x040fe400000e0000 */
[----:B------:R-:W-:Y:S02]  /*2ab40*/  R2UR UR6, R84 ;  /* 0x00000000540672ca */ /* 0x000fe400000e0000 */
[----:B------:R-:W-:-:S09]  /*2ab50*/  R2UR UR7, R85 ;  /* 0x00000000550772ca */ /* 0x000fd200000e0000 */
[----:B-----5:R0:W-:Y:S04]  /*2ab60*/  ST.E.128 desc[UR4][R56.64], R8 ;  /* 0x0000000838007985 */ /* 0x0201e8000c101d04 */
[----:B------:R0:W5:Y:S02]  /*2ab70*/  LD.E.U8 R58, desc[UR6][R36.64] ;  /* 0x00000006243a7980 */ /* 0x000164000c101100 */
.L_x_5617:
[----:B------:R-:W-:Y:S05]  /*2ab80*/  BSYNC B2 ;  /* 0x0000000000027941 */ /* 0x000fea0003800000 */
.L_x_5616:
[----:B-----5:R-:W-:Y:S01]  /*2ab90*/  LOP3.LUT P0, RZ, R58, 0x2, RZ, 0xc0, !PT ;  /* 0x000000023aff7812 */ /* 0x020fe2000780c0ff */
[----:B------:R-:W-:-:S12]  /*2aba0*/  BSSY B2, `(.L_x_5620) ;  /* 0x0000043000027945 */ /* 0x000fd80003800000 */
[----:B------:R-:W-:Y:S05]  /*2abb0*/  @!P0 BRA `(.L_x_5621) ;  /* 0x0000000400048947 */ /* 0x000fea0003800000 */
[----:B------:R-:W-:Y:S02]  /*2abc0*/  R2UR UR4, R84 ;  /* 0x00000000540472ca */ /* 0x000fe400000e0000 */
[----:B------:R-:W-:-:S13]  /*2abd0*/  R2UR UR5, R85 ;  /* 0x00000000550572ca */ /* 0x000fda00000e0000 */
[----:B0-----:R-:W2:Y:S01]  /*2abe0*/  LD.E.U8 R11, desc[UR4][R32.64+0x18] ;  /* 0x00001804200b7980 */ /* 0x001ea2000c101100 */
        /* <DEDUP_REMOVED lines=55> */
.L_x_5623:
[----:B------:R-:W-:Y:S05]  /*2af60*/  BSYNC B3 ;  /* 0x0000000000037941 */ /* 0x000fea0003800000 */
.L_x_5622:
[C---:B------:R-:W-:Y:S02]  /*2af70*/  R2UR UR4, R84.reuse ;  /* 0x00000000540472ca */ /* 0x040fe400000e0000 */
[C---:B------:R-:W-:Y:S02]  /*2af80*/  R2UR UR5, R85.reuse ;  /* 0x00000000550572ca */ /* 0x040fe400000e0000 */
[----:B------:R-:W-:Y:S02]  /*2af90*/  R2UR UR6, R84 ;  /* 0x00000000540672ca */ /* 0x000fe400000e0000 */
[----:B------:R-:W-:-:S09]  /*2afa0*/  R2UR UR7, R85 ;  /* 0x00000000550772ca */ /* 0x000fd200000e0000 */
[----:B-----5:R1:W-:Y:S04]  /*2afb0*/  ST.E.128 desc[UR4][R56.64+0x40], R8 ;  /* 0x0000400838007985 */ /* 0x0203e8000c101d04 */
[----:B------:R1:W5:Y:S02]  /*2afc0*/  LD.E.U8 R58, desc[UR6][R36.64] ;  /* 0x00000006243a7980 */ /* 0x000364000c101100 */
.L_x_5621:
[----:B------:R-:W-:Y:S05]  /*2afd0*/  BSYNC B2 ;  /* 0x0000000000027941 */ /* 0x000fea0003800000 */
.L_x_5620:
        /* <DEDUP_REMOVED lines=10> */
[----:B------:R-:W-:Y:S02]  /*2b080*/  SHF.R.U32.HI R48, RZ, 0x10, R45 ;  /* 0x00000010ff307819 */ /* 0x000fe4000001162d */
[----:B------:R-:W-:Y:S02]  /*2b090*/  SHF.R.U32.HI R51, RZ, 0x10, R47 ;  /* 0x00000010ff337819 */ /* 0x000fe4000001162f */
[----:B------:R-:W-:Y:S01]  /*2b0a0*/  SHF.R.U64 R49, R44, 0x10, R45 ;  /* 0x000000102c317819 */ /* 0x000fe2000000122d */
[----:B-----5:R-:W-:Y:S01]  /*2b0b0*/  IMAD.U32 R44, R10, 0x10000, RZ ;  /* 0x000100000a2c7824 */ /* 0x020fe200078e00ff */
[----:B------:R-:W-:Y:S02]  /*2b0c0*/  PRMT R121, R121, 0x5410, R48 ;  /* 0x0000541079797816 */ /* 0x000fe40000000030 */
[----:B------:R-:W-:Y:S01]  /*2b0d0*/  SHF.R.U64 R53, R46, 0x10, R47 ;  /* 0x000000102e357819 */ /* 0x000fe2000000122f */
[----:B------:R-:W-:Y:S01]  /*2b0e0*/  IMAD.U32 R46, R11, 0x10000, RZ ;  /* 0x000100000b2e7824 */ /* 0x000fe200078e00ff */
[----:B------:R-:W-:Y:S01]  /*2b0f0*/  PRMT R118, R118, 0x5410, R51 ;  /* 0x0000541076767816 */ /* 0x000fe20000000033 */
[----:B------:R-:W-:Y:S01]  /*2b100*/  IMAD.U32 R51, R121, 0x10000, RZ ;  /* 0x0001000079337824 */ /* 0x000fe200078e00ff */
[----:B------:R-:W-:-:S02]  /*2b110*/  PRMT R120, R120, 0x5410, R49 ;  /* 0x0000541078787816 */ /* 0x000fc40000000031 */
        /* <DEDUP_REMOVED lines=13> */
[C---:B------:R-:W-:Y:S01]  /*2b1f0*/  FMUL.FTZ R53, R11.reuse, R50 ;  /* 0x000000320b357220 */ /* 0x040fe20000410000 */
[----:B------:R-:W-:Y:S01]  /*2b200*/  LOP3.LUT R118, R118, 0xffff0000, RZ, 0xc0, !PT ;  /* 0xffff000076767812 */ /* 0x000fe200078ec0ff */
[-C--:B------:R-:W-:Y:S01]  /*2b210*/  FMUL.FTZ R11, R11, R48.reuse ;  /* 0x000000300b0b7220 */ /* 0x080fe20000410000 */
[----:B------:R-:W-:Y:S01]  /*2b220*/  LOP3.LUT R8, R8, 0xffff0000, RZ, 0xc0, !PT ;  /* 0xffff000008087812 */ /* 0x000fe200078ec0ff */
[----:B------:R-:W-:Y:S01]  /*2b230*/  FFMA.FTZ R53, R10, R48, -R53 ;  /* 0x000000300a357223 */ /* 0x000fe20000010835 */
[----:B------:R-:W-:Y:S01]  /*2b240*/  FFMA.FTZ R44, R44, R51, R45 ;  /* 0x000000332c2c7223 */ /* 0x000fe2000001002d */
[----:B------:R-:W-:-:S02]  /*2b250*/  IMAD.U32 R120, R120, 0x10000, RZ ;  /* 0x0001000078787824 */ /* 0x000fc400078e00ff */
[CC--:B------:R-:W-:Y:S01]  /*2b260*/  FMUL.FTZ R45, R47.reuse, R121.reuse ;  /* 0x000000792f2d7220 */ /* 0x0c0fe20000410000 */
[----:B------:R-:W-:Y:S02]  /*2b270*/  IMAD.U32 R116, R116, 0x10000, RZ ;  /* 0x0001000074747824 */ /* 0x000fe400078e00ff */
[----:B------:R-:W-:Y:S01]  /*2b280*/  FMUL.FTZ R48, R47, R118 ;  /* 0x000000762f307220 */ /* 0x000fe20000410000 */
        /* <DEDUP_REMOVED lines=13> */
.L_x_5627:
[----:B------:R-:W-:Y:S05]  /*2b360*/  BSYNC B3 ;  /* 0x0000000000037941 */ /* 0x000fea0003800000 */
.L_x_5626:
[C---:B------:R-:W-:Y:S02]  /*2b370*/  R2UR UR4, R84.reuse ;  /* 0x00000000540472ca */ /* 0x040fe400000e0000 */
[C---:B------:R-:W-:Y:S02]  /*2b380*/  R2UR UR5, R85.reuse ;  /* 0x00000000550572ca */ /* 0x040fe400000e0000 */
[----:B------:R-:W-:Y:S02]  /*2b390*/  R2UR UR6, R84 ;  /* 0x00000000540672ca */ /* 0x000fe400000e0000 */
[----:B------:R-:W-:-:S09]  /*2b3a0*/  R2UR UR7, R85 ;  /* 0x00000000550772ca */ /* 0x000fd200000e0000 */
[----:B-----5:R2:W-:Y:S04]  /*2b3b0*/  ST.E.128 desc[UR4][R56.64+0x80], R8 ;  /* 0x0000800838007985 */ /* 0x0205e8000c101d04 */
[----:B------:R2:W5:Y:S02]  /*2b3c0*/  LD.E.U8 R58, desc[UR6][R36.64] ;  /* 0x00000006243a7980 */ /* 0x000564000c101100 */
.L_x_5625:
[----:B------:R-:W-:Y:S05]  /*2b3d0*/  BSYNC B2 ;  /* 0x0000000000027941 */ /* 0x000fea0003800000 */
.L_x_5624:
        /* <DEDUP_REMOVED lines=15> */
[----:B------:R-:W-:Y:S02]  /*2b4d0*/  SHF.R.U32.HI R44, RZ, 0x10, R39 ;  /* 0x00000010ff2c7819 */ /* 0x000fe40000011627 */
[----:B------:R-:W-:Y:S02]  /*2b4e0*/  SHF.R.U32.HI R46, RZ, 0x10, R41 ;  /* 0x00000010ff2e7819 */ /* 0x000fe40000011629 */
[----:B------:R-:W-:Y:S01]  /*2b4f0*/  SHF.R.U64 R45, R38, 0x10, R39 ;  /* 0x00000010262d7819 */ /* 0x000fe20000001227 */
[----:B-----5:R-:W-:Y:S01]  /*2b500*/  IMAD.U32 R38, R10, 0x10000, RZ ;  /* 0x000100000a267824 */ /* 0x020fe200078e00ff */
        /* <DEDUP_REMOVED lines=42> */
.L_x_5631:
[----:B------:R-:W-:Y:S05]  /*2b7b0*/  BSYNC B3 ;  /* 0x0000000000037941 */ /* 0x000fea0003800000 */
.L_x_5630:
[C---:B------:R-:W-:Y:S02]  /*2b7c0*/  R2UR UR4, R84.reuse ;  /* 0x00000000540472ca */ /* 0x040fe400000e0000 */
[C---:B------:R-:W-:Y:S02]  /*2b7d0*/  R2UR UR5, R85.reuse ;  /* 0x00000000550572ca */ /* 0x040fe400000e0000 */
[----:B------:R-:W-:Y:S02]  /*2b7e0*/  R2UR UR6, R84 ;  /* 0x00000000540672ca */ /* 0x000fe400000e0000 */
[----:B------:R-:W-:-:S09]  /*2b7f0*/  R2UR UR7, R85 ;  /* 0x00000000550772ca */ /* 0x000fd200000e0000 */
[----:B-----5:R3:W-:Y:S04]  /*2b800*/  ST.E.128 desc[UR4][R56.64+0xc0], R8 ;  /* 0x0000c00838007985 */ /* 0x0207e8000c101d04 */
[----:B------:R3:W5:Y:S02]  /*2b810*/  LD.E.U8 R58, desc[UR6][R36.64] ;  /* 0x00000006243a7980 */ /* 0x000764000c101100 */
.L_x_5629:
[----:B------:R-:W-:Y:S05]  /*2b820*/  BSYNC B2 ;  /* 0x0000000000027941 */ /* 0x000fea0003800000 */
.L_x_5628:
        /* <DEDUP_REMOVED lines=56> */
.L_x_5635:
[----:B------:R-:W-:Y:S05]  /*2bbb0*/  BSYNC B3 ;  /* 0x0000000000037941 */ /* 0x000fea0003800000 */
.L_x_5634:
[C---:B------:R-:W-:Y:S02]  /*2bbc0*/  R2UR UR4, R84.reuse ;  /* 0x00000000540472ca */ /* 0x040fe400000e0000 */
[C---:B------:R-:W-:Y:S02]  /*2bbd0*/  R2UR UR5, R85.reuse ;  /* 0x00000000550572ca */ /* 0x040fe400000e0000 */
[----:B------:R-:W-:Y:S02]  /*2bbe0*/  R2UR UR6, R84 ;  /* 0x00000000540672ca */ /* 0x000fe400000e0000 */
[----:B------:R-:W-:-:S09]  /*2bbf0*/  R2UR UR7, R85 ;  /* 0x00000000550772ca */ /* 0x000fd200000e0000 */
[----:B-----5:R4:W-:Y:S04]  /*2bc00*/  ST.E.128 desc[UR4][R56.64+0x100], R8 ;  /* 0x0001000838007985 */ /* 0x0209e8000c101d04 */
[----:B------:R4:W5:Y:S02]  /*2bc10*/  LD.E.U8 R58, desc[UR6][R36.64] ;  /* 0x00000006243a7980 */ /* 0x000964000c101100 */
.L_x_5633:
[----:B------:R-:W-:Y:S05]  /*2bc20*/  BSYNC B2 ;  /* 0x0000000000027941 */ /* 0x000fea0003800000 */
.L_x_5632:
[----:B-----5:R-:W-:-:S13]  /*2bc30*/  LOP3.LUT P0, RZ, R58, 0x20, RZ, 0xc0, !PT ;  /* 0x000000203aff7812 */ /* 0x020fda000780c0ff */
[----:B------:R-:W-:Y:S05]  /*2bc40*/  @!P0 BRA `(.L_x_5615) ;  /* 0x0000006000c08947 */ /* 0x000fea0003800000 */
[----:B------:R-:W-:Y:S02]  /*2bc50*/  R2UR UR4, R84 ;  /* 0x00000000540472ca */ /* 0x000fe400000e0000 */
[----:B------:R-:W-:-:S13]  /*2bc60*/  R2UR UR5, R85 ;  /* 0x00000000550572ca */ /* 0x000fda00000e0000 */
[----:B------:R-:W2:Y:S01]  /*2bc70*/  LD.E.U8 R32, desc[UR4][R32.64+0x18] ;  /* 0x0000180420207980 */ /* 0x000ea2000c101100 */
[----:B------:R-:W-:-:S05]  /*2bc80*/  VIADD R103, R103, 0x4000 ;  /* 0x0000400067677836 */ /* 0x000fca0000000000 */
[----:B------:R-:W-:-:S04]  /*2bc90*/  IADD3 R97, P0, R103, R97, RZ ;  /* 0x0000006167617210 */ /* 0x000fc80007f1e0ff */
[----:B------:R-:W-:Y:S02]  /*2bca0*/  LEA.HI.X.SX32 R102, R103, R102, 0x1, P0 ;  /* 0x0000006667667211 */ /* 0x000fe400000f0eff */
[----:B01234-:R-:W-:-:S04]  /*2bcb0*/  LEA R8, P0, R97, R34, 0x1 ;  /* 0x0000002261087211 */ /* 0x01ffc800078008ff */
[----:B------:R-:W-:Y:S01]  /*2bcc0*/  LEA.HI.X R9, R97, R35, R102, 0x1, P0 ;  /* 0x0000002361097211 */ /* 0x000fe200000f0c66 */
[----:B------:R-:W-:Y:S05]  /*2bcd0*/  BSSY B2, `(.L_x_5636) ;  /* 0x0000032000027945 */ /* 0x000fea0003800000 */
[----:B------:R-:W5:Y:S01]  /*2bce0*/  LD.E.128 R8, desc[UR4][R8.64] ;  /* 0x0000000408087980 */ /* 0x000f62000c101d00 */
[----:B------:R-:W-:-:S13]  /*2bcf0*/  LOP3.LUT P0, RZ, R32, 0x20, RZ, 0xc0, !PT ;  /* 0x0000002020ff7812 */ /* 0x000fda000780c0ff */
        /* <DEDUP_REMOVED lines=47> */
.L_x_5637:
[----:B------:R-:W-:Y:S05]  /*2bff0*/  BSYNC B2 ;  /* 0x0000000000027941 */ /* 0x000fea0003800000 */
.L_x_5636:
[----:B------:R-:W-:Y:S02]  /*2c000*/  R2UR UR4, R84 ;  /* 0x00000000540472ca */ /* 0x000fe400000e0000 */
[----:B------:R-:W-:-:S13]  /*2c010*/  R2UR UR5, R85 ;  /* 0x00000000550572ca */ /* 0x000fda00000e0000 */
[----:B-----5:R0:W-:Y:S01]  /*2c020*/  ST.E.128 desc[UR4][R56.64+0x140], R8 ;  /* 0x0001400838007985 */ /* 0x0201e2000c101d04 */
[----:B------:R-:W-:Y:S05]  /*2c030*/  BRA `(.L_x_5615) ;  /* 0x0000005c00c47947 */ /* 0x000fea0003800000 */
.L_x_5582:
[C---:B------:R-:W-:Y:S01]  /*2c040*/  R2UR UR8, R84.reuse ;  /* 0x00000000540872ca */ /* 0x040fe200000e0000 */
[----:B------:R0:W5:Y:S01]  /*2c050*/  LDL.64 R72, [R82+0x10] ;  /* 0x0000100052487983 */ /* 0x0001620000100a00 */
[C---:B------:R-:W-:Y:S02]  /*2c060*/  R2UR UR9, R85.reuse ;  /* 0x00000000550972ca */ /* 0x040fe400000e0000 */
[C---:B------:R-:W-:Y:S02]  /*2c070*/  R2UR UR10, R84.reuse ;  /* 0x00000000540a72ca */ /* 0x040fe400000e0000 */
[C---:B------:R-:W-:Y:S02]  /*2c080*/  R2UR UR11, R85.reuse ;  /* 0x00000000550b72ca */ /* 0x040fe400000e0000 */
[----:B------:R-:W-:Y:S02]  /*2c090*/  R2UR UR4, R84 ;  /* 0x00000000540472ca */ /* 0x000fe400000e0000 */
[----:B------:R-:W-:-:S02]  /*2c0a0*/  R2UR UR5, R85 ;  /* 0x00000000550572ca */ /* 0x000fc400000e0000 */
[C---:B------:R-:W-:Y:S02]  /*2c0b0*/  R2UR UR6, R84.reuse ;  /* 0x00000000540672ca */ /* 0x040fe400000e0000 */
[----:B------:R-:W-:Y:S01]  /*2c0c0*/  R2UR UR7, R85 ;  /* 0x00000000550772ca */ /* 0x000fe200000e0000 */
[----:B-----5:R-:W2:Y:S04]  /*2c0d0*/  LD.E R8, desc[UR8][R104.64+0x14] ;  /* 0x0000140868087980 */ /* 0x020ea8000c101900 */
[----:B------:R-:W3:Y:S04]  /*2c0e0*/  LD.E R10, desc[UR10][R104.64+0xc] ;  /* 0x00000c0a680a7980 */ /* 0x000ee8000c101900 */
[----:B------:R-:W4:Y:S04]  /*2c0f0*/  LD.E.64 R90, desc[UR4][R104.64+0xa0] ;  /* 0x0000a004685a7980 */ /* 0x000f28000c101b00 */
[----:B------:R-:W4:Y:S01]  /*2c100*/  LD.E.64 R92, desc[UR6][R104.64+0xc0] ;  /* 0x0000c006685c7980 */ /* 0x000f22000c101b00 */
[----:B------:R-:W-:-:S02]  /*2c110*/  R2UR UR12, R84 ;  /* 0x00000000540c72ca */ /* 0x000fc400000e0000 */
[----:B------:R-:W-:Y:S01]  /*2c120*/  R2UR UR13, R85 ;  /* 0x00000000550d72ca */ /* 0x000fe200000e0000 */
[----:B------:R0:W5:Y:S01]  /*2c130*/  LD.E.64 R74, desc[UR4][R104.64+0x98] ;  /* 0x00009804684a7980 */ /* 0x000162000c101b00 */
[----:B------:R-:W-:Y:S03]  /*2c140*/  BSSY B2, `(.L_x_5638) ;  /* 0x0000053000027945 */ /* 0x000fe60003800000 */
[----:B------:R0:W5:Y:S01]  /*2c150*/  LD.E.64 R94, desc[UR6][R104.64+0xa8] ;  /* 0x0000a806685e7980 */ /* 0x000162000c101b00 */
[----:B------:R-:W-:-:S03]  /*2c160*/  CS2R R46, SRZ ;  /* 0x00000000002e7805 */ /* 0x000fc6000001ff00 */
[----:B------:R0:W5:Y:S01]  /*2c170*/  LD.E.64 R100, desc[UR8][R104.64+0xb8] ;  /* 0x0000b80868647980 */ /* 0x000162000c101b00 */
[----:B------:R-:W-:-:S03]  /*2c180*/  CS2R R14, SRZ ;  /* 0x00000000000e7805 */ /* 0x000fc6000001ff00 */
[----:B------:R0:W5:Y:S01]  /*2c190*/  LD.E.U8 R108, desc[UR12][R104.64+0x19] ;  /* 0x0000190c686c7980 */ /* 0x000162000c101100 */
[----:B------:R-:W-:-:S03]  /*2c1a0*/  CS2R R30, SRZ ;  /* 0x00000000001e7805 */ /* 0x000fc6000001ff00 */
[----:B------:R0:W5:Y:S01]  /*2c1b0*/  LD.E.64 R102, desc[UR10][R104.64+0xc8] ;  /* 0x0000c80a68667980 */ /* 0x000162000c101b00 */
        /* <DEDUP_REMOVED lines=17> */
[----:B--2---:R-:W-:Y:S01]  /*2c2d0*/  SHF.R.S32.HI R9, RZ, 0x1f, R8 ;  /* 0x0000001fff097819 */ /* 0x004fe20000011408 */
[----:B---3--:R-:W-:-:S03]  /*2c2e0*/  IMAD R10, R77, -0x60, R10 ;  /* 0xffffffa04d0a7824 */ /* 0x008fc600078e020a */
[----:B------:R-:W-:-:S04]  /*2c2f0*/  LEA.HI R9, R9, R8, RZ, 0x2 ;  /* 0x0000000809097211 */ /* 0x000fc800078f10ff */
[----:B------:R-:W-:Y:S02]  /*2c300*/  SHF.R.S32.HI R9, RZ, 0x2, R9 ;  /* 0x00000002ff097819 */ /* 0x000fe40000011409 */
[----:B------:R-:W-:-:S04]  /*2c310*/  VIMNMX R10, R10, 0x60, PT ;  /* 0x000000600a0a7848 */ /* 0x000fc80003fe0100 */
[-C--:B------:R-:W-:Y:S01]  /*2c320*/  ISETP.GE.AND P1, PT, R9, R10.reuse, PT ;  /* 0x0000000a0900720c */ /* 0x080fe20003f26270 */
[-C--:B----4-:R-:W-:Y:S02]  /*2c330*/  IMAD R11, R91, R77.reuse, RZ ;  /* 0x0000004d5b0b7224 */ /* 0x090fe400078e02ff */
[----:B------:R-:W-:Y:S02]  /*2c340*/  IMAD R13, R93, R77, RZ ;  /* 0x0000004d5d0d7224 */ /* 0x000fe400078e02ff */
[----:B------:R-:W-:Y:S02]  /*2c350*/  VIADD R8, R9, 0x40 ;  /* 0x0000004009087836 */ /* 0x000fe40000000000 */
[-C--:B------:R-:W-:Y:S02]  /*2c360*/  IMAD R97, R90, R29.reuse, R11 ;  /* 0x0000001d5a617224 */ /* 0x080fe400078e020b */
[----:B------:R-:W-:Y:S02]  /*2c370*/  IMAD R107, R92, R29, R13 ;  /* 0x0000001d5c6b7224 */ /* 0x000fe400078e020d */
[----:B------:R-:W-:Y:S01]  /*2c380*/  IMAD.WIDE.U32 R90, R90, R77, RZ ;  /* 0x0000004d5a5a7225 */ /* 0x000fe200078e00ff */
[----:B------:R-:W-:-:S03]  /*2c390*/  ISETP.GE.AND P0, PT, R8, R10, PT ;  /* 0x0000000a0800720c */ /* 0x000fc60003f06270 */
[----:B------:R-:W-:Y:S01]  /*2c3a0*/  IMAD.WIDE.U32 R92, R92, R77, RZ ;  /* 0x0000004d5c5c7225 */ /* 0x000fe200078e00ff */
[----:B------:R-:W-:Y:S02]  /*2c3b0*/  CS2R R10, SRZ ;  /* 0x00000000000a7805 */ /* 0x000fe4000001ff00 */
[----:B------:R-:W-:Y:S02]  /*2c3c0*/  CS2R R8, SRZ ;  /* 0x0000000000087805 */ /* 0x000fe4000001ff00 */
[----:B------:R-:W-:Y:S02]  /*2c3d0*/  CS2R R12, SRZ ;  /* 0x00000000000c7805 */ /* 0x000fe4000001ff00 */
[----:B------:R-:W-:Y:S01]  /*2c3e0*/  CS2R R28, SRZ ;  /* 0x00000000001c7805 */ /* 0x000fe2000001ff00 */
[----:B------:R-:W-:Y:S02]  /*2c3f0*/  IMAD.IADD R97, R91, 0x1, R97 ;  /* 0x000000015b617824 */ /* 0x000fe400078e0261 */
[----:B------:R-:W-:Y:S01]  /*2c400*/  IMAD.IADD R109, R93, 0x1, R107 ;  /* 0x000000015d6d7824 */ /* 0x000fe200078e026b */
[----:B0-----:R-:W-:Y:S06]  /*2c410*/  @P1 BRA `(.L_x_5639) ;  /* 0x0000000000941947 */ /* 0x001fec0003800000 */
[----:B-----5:R-:W-:Y:S02]  /*2c420*/  LOP3.LUT R8, R108, 0x1, RZ, 0xc0, !PT ;  /* 0x000000016c087812 */ /* 0x020fe400078ec0ff */
[----:B------:R-:W-:Y:S02]  /*2c430*/  CS2R R30, SRZ ;  /* 0x00000000001e7805 */ /* 0x000fe4000001ff00 */
[----:B------:R-:W-:Y:S02]  /*2c440*/  CS2R R28, SRZ ;  /* 0x00000000001c7805 */ /* 0x000fe4000001ff00 */
[----:B------:R-:W-:Y:S02]  /*2c450*/  CS2R R14, SRZ ;  /* 0x00000000000e7805 */ /* 0x000fe4000001ff00 */
[----:B------:R-:W-:Y:S02]  /*2c460*/  ISETP.NE.U32.AND P3, PT, R8, 0x1, PT ;  /* 0x000000010800780c */ /* 0x000fe40003f65070 */
[----:B------:R-:W-:-:S02]  /*2c470*/  CS2R R12, SRZ ;  /* 0x00000000000c7805 */ /* 0x000fc4000001ff00 */
[----:B------:R-:W-:Y:S02]  /*2c480*/  CS2R R10, SRZ ;  /* 0x00000000000a7805 */ /* 0x000fe4000001ff00 */
[----:B------:R-:W-:Y:S02]  /*2c490*/  CS2R R8, SRZ ;  /* 0x0000000000087805 */ /* 0x000fe4000001ff00 */
[----:B------:R-:W-:Y:S02]  /*2c4a0*/  R2P PR, R108, 0x6 ;  /* 0x000000066c007804 */ /* 0x000fe40000000000 */
[----:B------:R-:W-:Y:S02]  /*2c4b0*/  CS2R R42, SRZ ;  /* 0x00000000002a7805 */ /* 0x000fe4000001ff00 */
[----:B------:R-:W-:Y:S02]  /*2c4c0*/  LEA R104, P4, R90, R94, 0x1 ;  /* 0x0000005e5a687211 */ /* 0x000fe400078808ff */
[----:B------:R-:W-:-:S02]  /*2c4d0*/  CS2R R40, SRZ ;  /* 0x0000000000287805 */ /* 0x000fc4000001ff00 */
[----:B------:R-:W-:Y:S02]  /*2c4e0*/  LEA R106, P5, R92, R102, 0x1 ;  /* 0x000000665c6a7211 */ /* 0x000fe400078a08ff */
[----:B------:R-:W-:Y:S02]  /*2c4f0*/  CS2R R38, SRZ ;  /* 0x0000000000267805 */ /* 0x000fe4000001ff00 */
[----:B------:R-:W-:Y:S02]  /*2c500*/  CS2R R36, SRZ ;  /* 0x0000000000247805 */ /* 0x000fe4000001ff00 */
[----:B------:R-:W-:Y:S02]  /*2c510*/  CS2R R34, SRZ ;  /* 0x0000000000227805 */ /* 0x000fe4000001ff00 */
[----:B------:R-:W-:Y:S02]  /*2c520*/  CS2R R32, SRZ ;  /* 0x0000000000207805 */ /* 0x000fe4000001ff00 */
[----:B------:R-:W-:-:S02]  /*2c530*/  @!P3 R2UR UR4, R84 ;  /* 0x000000005404b2ca */ /* 0x000fc400000e0000 */
[C---:B------:R-:W-:Y:S02]  /*2c540*/  @!P3 R2UR UR5, R85.reuse ;  /* 0x000000005505b2ca */ /* 0x040fe400000e0000 */
[C---:B------:R-:W-:Y:S02]  /*2c550*/  @P1 R2UR UR8, R84.reuse ;  /* 0x00000000540812ca */ /* 0x040fe400000e0000 */
[C---:B------:R-:W-:Y:S02]  /*2c560*/  @P1 R2UR UR9, R85.reuse ;  /* 0x00000000550912ca */ /* 0x040fe400000e0000 */
[C---:B------:R-:W-:Y:S02]  /*2c570*/  @P2 R2UR UR12, R84.reuse ;  /* 0x00000000540c22ca */ /* 0x040fe400000e0000 */
[----:B------:R-:W-:Y:S02]  /*2c580*/  @P2 R2UR UR13, R85 ;  /* 0x00000000550d22ca */ /* 0x000fe400000e0000 */
[----:B------:R-:W-:-:S02]  /*2c590*/  @!P3 R2UR UR6, R84 ;  /* 0x000000005406b2ca */ /* 0x000fc400000e0000 */
[C---:B------:R-:W-:Y:S02]  /*2c5a0*/  @!P3 R2UR UR7, R85.reuse ;  /* 0x000000005507b2ca */ /* 0x040fe400000e0000 */
[C---:B------:R-:W-:Y:S02]  /*2c5b0*/  @P1 R2UR UR10, R84.reuse ;  /* 0x00000000540a12ca */ /* 0x040fe400000e0000 */
[C---:B------:R-:W-:Y:S02]  /*2c5c0*/  @P1 R2UR UR11, R85.reuse ;  /* 0x00000000550b12ca */ /* 0x040fe400000e0000 */
[----:B------:R-:W-:Y:S02]  /*2c5d0*/  @P2 R2UR UR14, R84 ;  /* 0x00000000540e22ca */ /* 0x000fe400000e0000 */
[----:B------:R-:W-:Y:S02]  /*2c5e0*/  @P2 R2UR UR15, R85 ;  /* 0x00000000550f22ca */ /* 0x000fe400000e0000 */
[----:B------:R-:W-:-:S02]  /*2c5f0*/  LEA.HI.X R105, R90, R95, R97, 0x1, P4 ;  /* 0x0000005f5a697211 */ /* 0x000fc400020f0c61 */
[----:B------:R-:W-:-:S03]  /*2c600*/  LEA.HI.X R107, R92, R103, R109, 0x1, P5 ;  /* 0x000000675c6b7211 */ /* 0x000fc600028f0c6d */
[----:B------:R0:W5:Y:S04]  /*2c610*/  @!P3 LD.E.128 R28, desc[UR4][R104.64] ;  /* 0x00000004681cb980 */ /* 0x000168000c101d00 */
[----:B------:R0:W5:Y:S04]  /*2c620*/  @P1 LD.E.128 R12, desc[UR8][R104.64+0x40] ;  /* 0x00004008680c1980 */ /* 0x000168000c101d00 */
[----:B------:R0:W5:Y:S04]  /*2c630*/  @P2 LD.E.128 R8, desc[UR12][R104.64+0x80] ;  /* 0x0000800c68082980 */ /* 0x000168000c101d00 */
[----:B------:R0:W5:Y:S04]  /*2c640*/  @!P3 LD.E.128 R40, desc[UR6][R106.64] ;  /* 0x000000066a28b980 */ /* 0x000168000c101d00 */
[----:B------:R0:W5:Y:S04]  /*2c650*/  @P1 LD.E.128 R36, desc[UR10][R106.64+0x40] ;  /* 0x0000400a6a241980 */ /* 0x000168000c101d00 */
[----:B------:R0:W5:Y:S02]  /*2c660*/  @P2 LD.E.128 R32, desc[UR14][R106.64+0x80] ;  /* 0x0000800e6a202980 */ /* 0x000164000c101d00 */
.L_x_5639:
[----:B------:R-:W-:Y:S05]  /*2c670*/  BSYNC B2 ;  /* 0x0000000000027941 */ /* 0x000fea0003800000 */
.L_x_5638:
[----:B------:R-:W-:Y:S04]  /*2c680*/  BSSY B2, `(.L_x_5640) ;  /* 0x000002b000027945 */ /* 0x000fe80003800000 */
[----:B------:R-:W-:Y:S05]  /*2c690*/  @P0 BRA `(.L_x_5641) ;  /* 0x0000000000a40947 */ /* 0x000fea0003800000 */
[----:B-----5:R-:W-:Y:S02]  /*2c6a0*/  IADD3 R91, P0, R74, R90, RZ ;  /* 0x0000005a4a5b7210 */ /* 0x020fe40007f1e0ff */
[----:B------:R-:W-:Y:S02]  /*2c6b0*/  CS2R R54, SRZ ;  /* 0x0000000000367805 */ /* 0x000fe4000001ff00 */
[----:B------:R-:W-:Y:S02]  /*2c6c0*/  IADD3 R93, P3, R100, R92, RZ ;  /* 0x0000005c645d7210 */ /* 0x000fe40007f7e0ff */
[----:B------:R-:W-:Y:S02]  /*2c6d0*/  CS2R R52, SRZ ;  /* 0x0000000000347805 */ /* 0x000fe4000001ff00 */
[C---:B------:R-:W-:Y:S01]  /*2c6e0*/  LOP3.LUT R44, R108.reuse, 0x1, RZ, 0xc0, !PT ;  /* 0x000000016c2c7812 */ /* 0x040fe200078ec0ff */
[----:B------:R-:W-:Y:S01]  /*2c6f0*/  IMAD.X R75, R75, 0x1, R97, P0 ;  /* 0x000000014b4b7824 */ /* 0x000fe200000e0661 */
[----:B------:R-:W-:Y:S01]  /*2c700*/  R2P PR, R108, 0x6 ;  /* 0x000000066c007804 */ /* 0x000fe20000000000 */
[----:B------:R-:W-:Y:S01]  /*2c710*/  IMAD.X R100, R101, 0x1, R109, P3 ;  /* 0x0000000165647824 */ /* 0x000fe200018e066d */
[----:B------:R-:W-:-:S02]  /*2c720*/  ISETP.NE.U32.AND P4, PT, R44, 0x1, PT ;  /* 0x000000012c00780c */ /* 0x000fc40003f85070 */
[----:B------:R-:W-:Y:S02]  /*2c730*/  CS2R R50, SRZ ;  /* 0x0000000000327805 */ /* 0x000fe4000001ff00 */
[----:B------:R-:W-:Y:S02]  /*2c740*/  LEA R74, P0, R91, R94, 0x1 ;  /* 0x0000005e5b4a7211 */ /* 0x000fe400078008ff */
[----:B------:R-:W-:Y:S02]  /*2c750*/  CS2R R48, SRZ ;  /* 0x0000000000307805 */ /* 0x000fe4000001ff00 */
[----:B------:R-:W-:Y:S02]  /*2c760*/  LEA R90, P3, R93, R102, 0x1 ;  /* 0x000000665d5a7211 */ /* 0x000fe400078608ff */
[----:B------:R-:W-:Y:S02]  /*2c770*/  CS2R R46, SRZ ;  /* 0x00000000002e7805 */ /* 0x000fe4000001ff00 */
[----:B------:R-:W-:-:S02]  /*2c780*/  LEA.HI.X R75, R91, R95, R75, 0x1, P0 ;  /* 0x0000005f5b4b7211 */ /* 0x000fc400000f0c4b */
[----:B------:R-:W-:Y:S02]  /*2c790*/  CS2R R44, SRZ ;  /* 0x00000000002c7805 */ /* 0x000fe4000001ff00 */
[----:B------:R-:W-:Y:S02]  /*2c7a0*/  CS2R R66, SRZ ;  /* 0x0000000000427805 */ /* 0x000fe4000001ff00 */
[----:B------:R-:W-:Y:S02]  /*2c7b0*/  CS2R R64, SRZ ;  /* 0x0000000000407805 */ /* 0x000fe4000001ff00 */
[----:B------:R-:W-:Y:S02]  /*2c7c0*/  CS2R R62, SRZ ;  /* 0x00000000003e7805 */ /* 0x000fe4000001ff00 */
[----:B------:R-:W-:Y:S02]  /*2c7d0*/  @P1 R2UR UR8, R84 ;  /* 0x00000000540812ca */ /* 0x000fe400000e0000 */
[----:B------:R-:W-:-:S02]  /*2c7e0*/  CS2R R60, SRZ ;  /* 0x00000000003c7805 */ /* 0x000fc4000001ff00 */
[C---:B------:R-:W-:Y:S02]  /*2c7f0*/  @!P4 R2UR UR4, R84.reuse ;  /* 0x000000005404c2ca */ /* 0x040fe400000e0000 */
[----:B------:R-:W-:Y:S02]  /*2c800*/  CS2R R58, SRZ ;  /* 0x00000000003a7805 */ /* 0x000fe4000001ff00 */
[C---:B------:R-:W-:Y:S02]  /*2c810*/  @!P4 R2UR UR5, R85.reuse ;  /* 0x000000005505c2ca */ /* 0x040fe400000e0000 */
[----:B------:R-:W-:Y:S02]  /*2c820*/  CS2R R56, SRZ ;  /* 0x0000000000387805 */ /* 0x000fe4000001ff00 */
[----:B------:R-:W-:Y:S02]  /*2c830*/  @P1 R2UR UR9, R85 ;  /* 0x00000000550912ca */ /* 0x000fe400000e0000 */
[----:B------:R-:W-:-:S02]  /*2c840*/  @P2 R2UR UR12, R84 ;  /* 0x00000000540c22ca */ /* 0x000fc400000e0000 */
[C---:B------:R-:W-:Y:S02]  /*2c850*/  @P2 R2UR UR13, R85.reuse ;  /* 0x00000000550d22ca */ /* 0x040fe400000e0000 */
[C---:B------:R-:W-:Y:S02]  /*2c860*/  @!P4 R2UR UR6, R84.reuse ;  /* 0x000000005406c2ca */ /* 0x040fe400000e0000 */
[C---:B------:R-:W-:Y:S02]  /*2c870*/  @!P4 R2UR UR7, R85.reuse ;  /* 0x000000005507c2ca */ /* 0x040fe400000e0000 */
[C---:B------:R-:W-:Y:S01]  /*2c880*/  @P1 R2UR UR10, R84.reuse ;  /* 0x00000000540a12ca */ /* 0x040fe200000e0000 */
[----:B------:R1:W5:Y:S01]  /*2c890*/  @!P4 LD.E.128 R52, desc[UR4][R74.64] ;  /* 0x000000044a34c980 */ /* 0x000362000c101d00 */
[C---:B------:R-:W-:Y:S02]  /*2c8a0*/  @P1 R2UR UR11, R85.reuse ;  /* 0x00000000550b12ca */ /* 0x040fe400000e0000 */
[----:B------:R-:W-:Y:S01]  /*2c8b0*/  @P2 R2UR UR14, R84 ;  /* 0x00000000540e22ca */ /* 0x000fe200000e0000 */
[----:B------:R1:W5:Y:S01]  /*2c8c0*/  @P1 LD.E.128 R48, desc[UR8][R74.64+0x40] ;  /* 0x000040084a301980 */ /* 0x000362000c101d00 */
[----:B------:R-:W-:-:S02]  /*2c8d0*/  @P2 R2UR UR15, R85 ;  /* 0x00000000550f22ca */ /* 0x000fc400000e0000 */
[----:B------:R-:W-:Y:S01]  /*2c8e0*/  LEA.HI.X R91, R93, R103, R100, 0x1, P3 ;  /* 0x000000675d5b7211 */ /* 0x000fe200018f0c64 */
[----:B------:R1:W5:Y:S04]  /*2c8f0*/  @P2 LD.E.128 R44, desc[UR12][R74.64+0x80] ;  /* 0x0000800c4a2c2980 */ /* 0x000368000c101d00 */
[----:B------:R1:W5:Y:S04]  /*2c900*/  @!P4 LD.E.128 R64, desc[UR6][R90.64] ;  /* 0x000000065a40c980 */ /* 0x000368000c101d00 */
[----:B------:R1:W5:Y:S04]  /*2c910*/  @P1 LD.E.128 R60, desc[UR10][R90.64+0x40] ;  /* 0x0000400a5a3c1980 */ /* 0x000368000c101d00 */
[----:B------:R1:W5:Y:S02]  /*2c920*/  @P2 LD.E.128 R56, desc[UR14][R90.64+0x80] ;  /* 0x0000800e5a382980 */ /* 0x000364000c101d00 */
.L_x_5641:
[----:B------:R-:W-:Y:S05]  /*2c930*/  BSYNC B2 ;  /* 0x0000000000027941 */ /* 0x000fea0003800000 */
.L_x_5640:
[----:B------:R-:W-:Y:S01]  /*2c940*/  R2UR UR4, R84 ;  /* 0x00000000540472ca */ /* 0x000fe200000e0000 */
[----:B-1---5:R1:W5:Y:S01]  /*2c950*/  LDL R74, [R83] ;  /* 0x00000000534a7983 */ /* 0x0223620000100800 */
        /* <DEDUP_REMOVED lines=23> */
[----:B0-----:R-:W-:Y:S01]  /*2cad0*/  PRMT R107, R107, 0x5410, R91 ;  /* 0x000054106b6b7816 */ /* 0x001fe2000000005b */
        /* <DEDUP_REMOVED lines=78> */
[----:B-1----:R-:W-:Y:S05]  /*2cfc0*/  @!P0 BRA `(.L_x_5643) ;  /* 0x0000000000048947 */ /* 0x002fea0003800000 */
[----:B------:R-:W-:Y:S01]  /*2cfd0*/  BPT.TRAP 0x1 ;  /* 0x000000040000795c */ /* 0x000fe20000300000 */
.L_x_5643:
[----:B------:R-:W-:Y:S05]  /*2cfe0*/  BSYNC B2 ;  /* 0x0000000000027941 */ /* 0x000fea0003800000 */
.L_x_5642:
        /* <DEDUP_REMOVED lines=9> */
.L_x_5694:
[----:B------:R-:W-:Y:S05]  /*2d080*/  BSYNC B2 ;  /* 0x0000000000027941 */ /* 0x000fea0003800000 */
.L_x_5644:
[----:B------:R-:W2:Y:S01]  /*2d090*/  LDL.64 R90, [R82+0x50] ;  /* 0x00005000525a7983 */ /* 0x000ea20000100a00 */
[C---:B------:R-:W-:Y:S02]  /*2d0a0*/  R2UR UR4, R84.reuse ;  /* 0x00000000540472ca */ /* 0x040fe400000e0000 */
[C---:B------:R-:W-:Y:S01]  /*2d0b0*/  R2UR UR5, R85.reuse ;  /* 0x00000000550572ca */ /* 0x040fe200000e0000 */
[----:B------:R-:W3:Y:S01]  /*2d0c0*/  LDL.64 R72, [R82+0x8] ;  /* 0x0000080052487983 */ /* 0x000ee20000100a00 */
[C---:B------:R-:W-:Y:S02]  /*2d0d0*/  R2UR UR6, R84.reuse ;  /* 0x00000000540672ca */ /* 0x040fe400000e0000 */
[----:B------:R-:W-:Y:S01]  /*2d0e0*/  R2UR UR7, R85 ;  /* 0x00000000550772ca */ /* 0x000fe200000e0000 */
[----:B------:R-:W4:Y:S04]  /*2d0f0*/  LDL R103, [R83] ;  /* 0x0000000053677983 */ /* 0x000f280000100800 */
[----:B------:R-:W3:Y:S04]  /*2d100*/  LDL.64 R94, [R82+0x58] ;  /* 0x00005800525e7983 */ /* 0x000ee80000100a00 */
[----:B------:R-:W5:Y:S04]  /*2d110*/  LDL.64 R92, [R82+0x38] ;  /* 0x00003800525c7983 */ /* 0x000f680000100a00 */
[----:B--2---:R-:W2:Y:S04]  /*2d120*/  LD.E R132, desc[UR4][R90.64+0x8] ;  /* 0x000008045a847980 */ /* 0x004ea8000c101900 */
[----:B------:R-:W2:Y:S01]  /*2d130*/  LD.E R70, desc[UR6][R90.64+0xc] ;  /* 0x00000c065a467980 */ /* 0x000ea2000c101900 */
[----:B------:R-:W-:-:S02]  /*2d140*/  R2UR UR8, R84 ;  /* 0x00000000540872ca */ /* 0x000fc400000e0000 */
[----:B------:R-:W-:Y:S01]  /*2d150*/  R2UR UR9, R85 ;  /* 0x00000000550972ca */ /* 0x000fe200000e0000 */
[----:B----4-:R-:W-:Y:S01]  /*2d160*/  IMAD R103, R103, 0x4800, RZ ;  /* 0x0000480067677824 */ /* 0x010fe200078e02ff */
[----:B------:R-:W5:Y:S01]  /*2d170*/  LD.E R102, desc[UR6][R90.64+0x4] ;  /* 0x000004065a667980 */ /* 0x000f62000c101900 */
[----:B------:R-:W-:Y:S03]  /*2d180*/  BSSY B2, `(.L_x_5646) ;  /* 0x000020a000027945 */ /* 0x000fe60003800000 */
[----:B---3--:R-:W5:Y:S07]  /*2d190*/  LD.E.64 R94, desc[UR4][R94.64] ;  /* 0x000000045e5e7980 */ /* 0x008f6e000c101b00 */
[----:B------:R1:W5:Y:S01]  /*2d1a0*/  LD.E R97, desc[UR8][R72.64+0x74] ;  /* 0x0000740848617980 */ /* 0x000362000c101900 */
[----:B------:R-:W-:-:S02]  /*2d1b0*/  SHF.R.S32.HI R104, RZ, 0x1f, R103 ;  /* 0x0000001fff687819 */ /* 0x000fc40000011467 */
[----:B--2---:R-:W-:Y:S01]  /*2d1c0*/  SHF.R.S32.HI R133, RZ, 0x1f, R132 ;  /* 0x0000001fff857819 */ /* 0x004fe20000011484 */
[----:B------:R-:W-:-:S03]  /*2d1d0*/  IMAD R70, R77, -0x60, R70 ;  /* 0xffffffa04d467824 */ /* 0x000fc600078e0246 */
[----:B------:R-:W-:Y:S02]  /*2d1e0*/  LEA.HI R69, R133, R132, RZ, 0x2 ;  /* 0x0000008485457211 */ /* 0x000fe400078f10ff */
[----:B------:R-:W-:Y:S02]  /*2d1f0*/  VIMNMX R70, R70, 0x60, PT ;  /* 0x0000006046467848 */ /* 0x000fe40003fe0100 */
[----:B------:R-:W-:-:S04]  /*2d200*/  SHF.R.S32.HI R131, RZ, 0x2, R69 ;  /* 0x00000002ff837819 */ /* 0x000fc80000011445 */
[----:B------:R-:W-:Y:S02]  /*2d210*/  ISETP.GE.AND P0, PT, R131, R70, PT ;  /* 0x000000468300720c */ /* 0x000fe40003f06270 */
[----:B------:R-:W-:Y:S01]  /*2d220*/  LOP3.LUT R69, R69, 0x1ffffffc, RZ, 0xc0, !PT ;  /* 0x1ffffffc45457812 */ /* 0x000fe200078ec0ff */
[----:B------:R-:W-:Y:S01]  /*2d230*/  IMAD R70, R89, R131, RZ ;  /* 0x0000008359467224 */ /* 0x000fe200078e02ff */
[----:B-1----:R-:W-:-:S03]  /*2d240*/  SHF.R.S32.HI R73, RZ, 0x1f, R131 ;  /* 0x0000001fff497819 */ /* 0x002fc60000011483 */
[----:B------:R-:W-:Y:S02]  /*2d250*/  IMAD.IADD R69, R132, 0x1, -R69 ;  /* 0x0000000184457824 */ /* 0x000fe400078e0a45 */
[----:B------:R-:W-:Y:S02]  /*2d260*/  IMAD R73, R88, R73, R70 ;  /* 0x0000004958497224 */ /* 0x000fe400078e0246 */
[----:B------:R-:W-:Y:S02]  /*2d270*/  IMAD.SHL.U32 R105, R69, 0x8, RZ ;  /* 0x0000000845697824 */ /* 0x000fe400078e00ff */
[----:B------:R-:W-:Y:S01]  /*2d280*/  IMAD.MOV.U32 R70, RZ, RZ, R68 ;  /* 0x000000ffff467224 */ /* 0x000fe200078e0044 */
[----:B------:R-:W-:Y:S06]  /*2d290*/  @P0 BRA `(.L_x_5647) ;  /* 0x0000001c00e00947 */ /* 0x000fec0003800000 */
[----:B------:R-:W-:Y:S02]  /*2d2a0*/  R2UR UR4, R84 ;  /* 0x00000000540472ca */ /* 0x000fe400000e0000 */
[----:B------:R-:W-:-:S13]  /*2d2b0*/  R2UR UR5, R85 ;  /* 0x00000000550572ca */ /* 0x000fda00000e0000 */
[----:B-----5:R-:W2:Y:S01]  /*2d2c0*/  LD.E.U8 R68, desc[UR4][R92.64] ;  /* 0x000000045c447980 */ /* 0x020ea2000c101100 */
[----:B------:R-:W-:Y:S01]  /*2d2d0*/  IMAD.WIDE.U32 R100, R88, R131, R70 ;  /* 0x0000008358647225 */ /* 0x000fe200078e0046 */
[----:B------:R-:W-:Y:S03]  /*2d2e0*/  BSSY B3, `(.L_x_5648) ;  /* 0x00000a5000037945 */ /* 0x000fe60003800000 */
[----:B------:R-:W-:Y:S01]  /*2d2f0*/  IMAD.IADD R130, R101, 0x1, R73 ;  /* 0x0000000165827824 */ /* 0x000fe200078e0249 */
[----:B--2---:R-:W-:-:S04]  /*2d300*/  LOP3.LUT R68, R68, 0x1, RZ, 0xc0, !PT ;  /* 0x0000000144447812 */ /* 0x004fc800078ec0ff */
[----:B------:R-:W-:-:S13]  /*2d310*/  ISETP.NE.U32.AND P0, PT, R68, 0x1, PT ;  /* 0x000000014400780c */ /* 0x000fda0003f05070 */
[----:B------:R-:W-:Y:S05]  /*2d320*/  @P0 BRA `(.L_x_5649) ;  /* 0x0000000800800947 */ /* 0x000fea0003800000 */
[----:B------:R-:W-:Y:S01]  /*2d330*/  LEA.HI R150, R102, R102, RZ, 0x1 ;  /* 0x0000006666967211 */ /* 0x000fe200078f08ff */
[----:B------:R-:W-:Y:S01]  /*2d340*/  IMAD.IADD R69, R97, 0x1, -R102 ;  /* 0x0000000161457824 */ /* 0x000fe200078e0a66 */
[----:B------:R-:W-:Y:S02]  /*2d350*/  LEA.HI R73, R133, R132, RZ, 0x5 ;  /* 0x0000008485497211 */ /* 0x000fe400078f28ff */
[----:B------:R-:W-:Y:S02]  /*2d360*/  SHF.R.S32.HI R150, RZ, 0x1, R150 ;  /* 0x00000001ff967819 */ /* 0x000fe40000011496 */
[----:B------:R-:W-:Y:S01]  /*2d370*/  R2UR UR4, R84 ;  /* 0x00000000540472ca */ /* 0x000fe200000e0000 */
[----:B------:R-:W-:Y:S01]  /*2d380*/  IMAD.SHL.U32 R73, R73, 0x10, RZ ;  /* 0x0000001049497824 */ /* 0x000fe200078e00ff */
[----:B------:R-:W-:Y:S02]  /*2d390*/  ISETP.GE.AND P0, PT, R105, R150, PT ;  /* 0x000000966900720c */ /* 0x000fe40003f06270 */
[----:B------:R-:W-:-:S02]  /*2d3a0*/  R2UR UR5, R85 ;  /* 0x00000000550572ca */ /* 0x000fc400000e0000 */
[----:B------:R-:W-:Y:S02]  /*2d3b0*/  SEL R68, R150, RZ, P0 ;  /* 0x000000ff96447207 */ /* 0x000fe40000000000 */
[----:B------:R-:W-:Y:S02]  /*2d3c0*/  SEL R71, R102, R69, !P0 ;  /* 0x0000004566477207 */ /* 0x000fe40004000000 */
[----:B------:R-:W-:Y:S01]  /*2d3d0*/  LOP3.LUT R73, R73, 0xfffffe00, RZ, 0xc0, !PT ;  /* 0xfffffe0049497812 */ /* 0x000fe200078ec0ff */
[----:B------:R-:W-:Y:S01]  /*2d3e0*/  IMAD.IADD R68, R105, 0x1, R68 ;  /* 0x0000000169447824 */ /* 0x000fe200078e0244 */
[----:B------:R-:W-:Y:S02]  /*2d3f0*/  SHF.R.S32.HI R72, RZ, 0x1f, R71 ;  /* 0x0000001fff487819 */ /* 0x000fe40000011447 */
[----:B------:R-:W-:Y:S02]  /*2d400*/  R2UR UR6, R84 ;  /* 0x00000000540672ca */ /* 0x000fe400000e0000 */
[----:B------:R-:W-:-:S02]  /*2d410*/  SHF.R.S32.HI R69, RZ, 0x1f, R68 ;  /* 0x0000001fff457819 */ /* 0x000fc40000011444 */
[----:B------:R-:W-:Y:S01]  /*2d420*/  LEA.HI R71, R72, R71, RZ, 0x4 ;  /* 0x0000004748477211 */ /* 0x000fe200078f20ff */
[----:B------:R-:W-:Y:S01]  /*2d430*/  IMAD.SHL.U32 R72, R131, 0x40, RZ ;  /* 0x0000004083487824 */ /* 0x000fe200078e00ff */
[CC--:B------:R-:W-:Y:S02]  /*2d440*/  LEA.HI R70, R69.reuse, R68.reuse, RZ, 0x3 ;  /* 0x0000004445467211 */ /* 0x0c0fe400078f18ff */
[----:B------:R-:W-:Y:S02]  /*2d450*/  LEA.HI R68, R69, R68, RZ, 0x6 ;  /* 0x0000004445447211 */ /* 0x000fe400078f30ff */
[----:B------:R-:W-:Y:S02]  /*2d460*/  SHF.R.S32.HI R152, RZ, 0x3, R70 ;  /* 0x00000003ff987819 */ /* 0x000fe40000011446 */
[----:B------:R-:W-:Y:S02]  /*2d470*/  LOP3.LUT R72, R72, 0x1c0, RZ, 0xc0, !PT ;  /* 0x000001c048487812 */ /* 0x000fe400078ec0ff */
[----:B------:R-:W-:-:S02]  /*2d480*/  LEA.HI.SX32 R71, R71, R152, 0x1c ;  /* 0x0000009847477211 */ /* 0x000fc400078fe2ff */
[----:B------:R-:W-:Y:S02]  /*2d490*/  SHF.R.U32.HI R69, RZ, 0x3, R72 ;  /* 0x00000003ff457819 */ /* 0x000fe40000011648 */
[----:B0-----:R-:W-:Y:S01]  /*2d4a0*/  SHF.R.S32.HI R74, RZ, 0x1f, R71 ;  /* 0x0000001fff4a7819 */ /* 0x001fe20000011447 */
[----:B------:R-:W-:Y:S01]  /*2d4b0*/  IMAD.SHL.U32 R151, R71, 0x8, RZ ;  /* 0x0000000847977824 */ /* 0x000fe200078e00ff */
[----:B------:R-:W-:Y:S02]  /*2d4c0*/  SHF.R.S32.HI R68, RZ, 0x6, R68 ;  /* 0x00000006ff447819 */ /* 0x000fe40000011444 */
[----:B------:R-:W-:Y:S02]  /*2d4d0*/  LEA.HI R74, R74, R71, RZ, 0x3 ;  /* 0x000000474a4a7211 */ /* 0x000fe400078f18ff */
[----:B------:R-:W-:Y:S01]  /*2d4e0*/  LOP3.LUT R70, R72, 0x38, R70, 0xf8, !PT ;  /* 0x0000003848467812 */ /* 0x000fe200078ef846 */
[----:B------:R-:W-:Y:S01]  /*2d4f0*/  IMAD R68, R68, 0x1800, R73 ;  /* 0x0000180044447824 */ /* 0x000fe200078e0249 */
[----:B------:R-:W-:-:S02]  /*2d500*/  SHF.R.S32.HI R74, RZ, 0x3, R74 ;  /* 0x00000003ff4a7819 */ /* 0x000fc4000001144a */
[----:B------:R-:W-:Y:S02]  /*2d510*/  LOP3.LUT R72, R72, 0x38, R151, 0xf8, !PT ;  /* 0x0000003848487812 */ /* 0x000fe400078ef897 */
[-C--:B------:R-:W-:Y:S01]  /*2d520*/  LOP3.LUT R71, R70, R69.reuse, RZ, 0x3c, !PT ;  /* 0x0000004546477212 */ /* 0x080fe200078e3cff */
[----:B------:R-:W-:Y:S01]  /*2d530*/  IMAD R74, R74, 0x1800, R73 ;  /* 0x000018004a4a7824 */ /* 0x000fe200078e0249 */
[----:B------:R-:W-:Y:S02]  /*2d540*/  LOP3.LUT R69, R72, R69, RZ, 0x3c, !PT ;  /* 0x0000004548457212 */ /* 0x000fe400078e3cff */
[----:B------:R-:W-:Y:S01]  /*2d550*/  R2UR UR7, R85 ;  /* 0x00000000550772ca */ /* 0x000fe200000e0000 */
[----:B------:R-:W-:Y:S02]  /*2d560*/  IMAD.IADD R68, R68, 0x1, R71 ;  /* 0x0000000144447824 */ /* 0x000fe400078e0247 */
[----:B------:R-:W-:-:S03]  /*2d570*/  IMAD.IADD R74, R74, 0x1, R69 ;  /* 0x000000014a4a7824 */ /* 0x000fc600078e0245 */
[C---:B------:R-:W-:Y:S02]  /*2d580*/  IADD3 R69, P0, R103.reuse, R68, RZ ;  /* 0x0000004467457210 */ /* 0x040fe40007f1e0ff */
[----:B------:R-:W-:-:S03]  /*2d590*/  IADD3 R71, P1, R103, R74, RZ ;  /* 0x0000004a67477210 */ /* 0x000fc60007f3e0ff */
[--C-:B------:R-:W-:Y:S01]  /*2d5a0*/  IMAD.X R73, RZ, RZ, R104.reuse, P0 ;  /* 0x000000ffff497224 */ /* 0x100fe200000e0668 */
[-C--:B------:R-:W-:Y:S01]  /*2d5b0*/  LEA R68, P0, R69, R94.reuse, 0x1 ;  /* 0x0000005e45447211 */ /* 0x080fe200078008ff */
[----:B------:R-:W-:Y:S01]  /*2d5c0*/  IMAD.X R70, RZ, RZ, R104, P1 ;  /* 0x000000ffff467224 */ /* 0x000fe200008e0668 */
[----:B------:R-:W-:Y:S02]  /*2d5d0*/  LEA R72, P1, R71, R94, 0x1 ;  /* 0x0000005e47487211 */ /* 0x000fe400078208ff */
[-C--:B------:R-:W-:Y:S02]  /*2d5e0*/  LEA.HI.X R69, R69, R95.reuse, R73, 0x1, P0 ;  /* 0x0000005f45457211 */ /* 0x080fe400000f0c49 */
[----:B------:R-:W-:Y:S02]  /*2d5f0*/  ISETP.GE.AND P0, PT, R105, R150, PT ;  /* 0x000000966900720c */ /* 0x000fe40003f06270 */
[----:B------:R-:W-:Y:S02]  /*2d600*/  LEA.HI.X R73, R71, R95, R70, 0x1, P1 ;  /* 0x0000005f47497211 */ /* 0x000fe400008f0c46 */
[----:B------:R-:W-:Y:S01]  /*2d610*/  ISETP.GE.AND P1, PT, R151, R97, PT ;  /* 0x000000619700720c */ /* 0x000fe20003f26270 */
[----:B------:R-:W-:Y:S01]  /*2d620*/  IMAD.SHL.U32 R157, R152, 0x8, RZ ;  /* 0x00000008989d7824 */ /* 0x000fe200078e00ff */
[----:B------:R-:W5:Y:S01]  /*2d630*/  LD.E.128 R68, desc[UR4][R68.64] ;  /* 0x0000000444447980 */ /* 0x000f62000c101d00 */
[----:B------:R-:W-:Y:S03]  /*2d640*/  BSSY B4, `(.L_x_5650) ;  /* 0x0000063000047945 */ /* 0x000fe60003800000 */
[C---:B------:R-:W-:Y:S01]  /*2d650*/  IADD3 R155, P2, R157.reuse, R100, RZ ;  /* 0x000000649d9b7210 */ /* 0x040fe20007f5e0ff */
[----:B------:R-:W5:Y:S03]  /*2d660*/  LD.E.128 R72, desc[UR6][R72.64] ;  /* 0x0000000648487980 */ /* 0x000f66000c101d00 */
[----:B------:R-:W-:-:S03]  /*2d670*/  LEA.HI.X.SX32 R150, R157, R130, 0x1, P2 ;  /* 0x000000829d967211 */ /* 0x000fc600010f0eff */
[----:B------:R-:W-:Y:S01]  /*2d680*/  @!P1 IADD3 R153, P3, R151, R100, RZ ;  /* 0x0000006497999210 */ /* 0x000fe20007f7e0ff */
[----:B------:R-:W-:-:S12]  /*2d690*/  @P0 BRA `(.L_x_5651) ;  /* 0x0000000400740947 */ /* 0x000fd80003800000 */
[----:B------:R-:W-:Y:S01]  /*2d6a0*/  SHF.R.U32.HI R164, RZ, 0x10, R41 ;  /* 0x00000010ffa47819 */ /* 0x000fe20000011629 */
[----:B-----5:R-:W-:Y:S01]  /*2d6b0*/  IMAD.U32 R163, R73, 0x10000, RZ ;  /* 0x0001000049a37824 */ /* 0x020fe200078e00ff */
[--C-:B------:R-:W-:Y:S01]  /*2d6c0*/  SHF.R.U64 R28, R28, 0x10, R29.reuse ;  /* 0x000000101c1c7819 */ /* 0x100fe2000000121d */
[----:B------:R-:W-:Y:S01]  /*2d6d0*/  IMAD.U32 R165, R75, 0x10000, RZ ;  /* 0x000100004ba57824 */ /* 0x000fe200078e00ff */
[----:B------:R-:W-:Y:S01]  /*2d6e0*/  SHF.R.U32.HI R29, RZ, 0x10, R29 ;  /* 0x00000010ff1d7819 */ /* 0x000fe2000001161d */
[----:B------:R-:W-:Y:S01]  /*2d6f0*/  IMAD.U32 R158, R71, 0x10000, RZ ;  /* 0x00010000479e7824 */ /* 0x000fe200078e00ff */
[----:B------:R-:W-:Y:S01]  /*2d700*/  PRMT R164, R161, 0x5410, R164 ;  /* 0x00005410a1a47816 */ /* 0x000fe200000000a4 */
[----:B------:R-:W-:Y:S01]  /*2d710*/  IMAD.U32 R156, R70, 0x10000, RZ ;  /* 0x00010000469c7824 */ /* 0x000fe200078e00ff */
[----:B------:R-:W-:Y:S02]  /*2d720*/  SHF.R.U32.HI R152, RZ, 0x10, R31 ;  /* 0x00000010ff987819 */ /* 0x000fe4000001161f */
[----:B------:R-:W-:Y:S01]  /*2d730*/  PRMT R162, R162, 0x5410, R29 ;  /* 0x00005410a2a27816 */ /* 0x000fe2000000001d */
[----:B------:R-:W-:Y:S01]  /*2d740*/  IMAD.U32 R166, R164, 0x10000, RZ ;  /* 0x00010000a4a67824 */ /* 0x000fe200078e00ff */
[----:B------:R-:W-:-:S02]  /*2d750*/  SHF.R.U32.HI R157, RZ, 0x10, R43 ;  /* 0x00000010ff9d7819 */ /* 0x000fc4000001162b */
[----:B------:R-:W-:Y:S01]  /*2d760*/  SHF.R.U64 R30, R30, 0x10, R31 ;  /* 0x000000101e1e7819 */ /* 0x000fe2000000121f */
[----:B------:R-:W-:Y:S01]  /*2d770*/  FMUL.FTZ R168, R163, R166 ;  /* 0x000000a6a3a87220 */ /* 0x000fe20000410000 */
[----:B------:R-:W-:Y:S01]  /*2d780*/  SHF.R.U64 R31, R40, 0x10, R41 ;  /* 0x00000010281f7819 */ /* 0x000fe20000001229 */
[----:B------:R-:W-:Y:S01]  /*2d790*/  IMAD.U32 R41, R69, 0x10000, RZ ;  /* 0x0001000045297824 */ /* 0x000fe200078e00ff */
[----:B------:R-:W-:Y:S01]  /*2d7a0*/  PRMT R161, R107, 0x5432, R152 ;  /* 0x000054326ba17816 */ /* 0x000fe20000000098 */
[----:B------:R-:W-:Y:S01]  /*2d7b0*/  IMAD.U32 R152, R162, 0x10000, RZ ;  /* 0x00010000a2987824 */ /* 0x000fe200078e00ff */
[----:B------:R-:W-:Y:S02]  /*2d7c0*/  PRMT R157, R154, 0x5410, R157 ;  /* 0x000054109a9d7816 */ /* 0x000fe4000000009d */
[----:B------:R-:W-:Y:S01]  /*2d7d0*/  LOP3.LUT R73, R73, 0xffff0000, RZ, 0xc0, !PT ;  /* 0xffff000049497812 */ /* 0x000fe200078ec0ff */
[-C--:B------:R-:W-:Y:S01]  /*2d7e0*/  FFMA.FTZ R29, R41, R152.reuse, -R168 ;  /* 0x00000098291d7223 */ /* 0x080fe200000108a8 */
[----:B------:R-:W-:Y:S01]  /*2d7f0*/  LOP3.LUT R154, R164, 0xffff0000, RZ, 0xc0, !PT ;  /* 0xffff0000a49a7812 */ /* 0x000fe200078ec0ff */
[----:B------:R-:W-:Y:S01]  /*2d800*/  FMUL.FTZ R164, R163, R152 ;  /* 0x00000098a3a47220 */ /* 0x000fe20000410000 */
[----:B------:R-:W-:Y:S01]  /*2d810*/  SHF.R.U64 R40, R42, 0x10, R43 ;  /* 0x000000102a287819 */ /* 0x000fe2000000122b */
[----:B------:R-:W-:Y:S01]  /*2d820*/  IMAD.U32 R163, R157, 0x10000, RZ ;  /* 0x000100009da37824 */ /* 0x000fe200078e00ff */
[----:B------:R-:W-:Y:S01]  /*2d830*/  LOP3.LUT R152, R162, 0xffff0000, RZ, 0xc0, !PT ;  /* 0xffff0000a2987812 */ /* 0x000fe200078ec0ff */
[----:B------:R-:W-:Y:S01]  /*2d840*/  FMUL.FTZ R162, R73, R154 ;  /* 0x0000009a49a27220 */ /* 0x000fe20000410000 */
[----:B------:R-:W-:Y:S01]  /*2d850*/  LOP3.LUT R43, R69, 0xffff0000, RZ, 0xc0, !PT ;  /* 0xffff0000452b7812 */ /* 0x000fe200078ec0ff */
[----:B------:R-:W-:Y:S01]  /*2d860*/  FFMA.FTZ R41, R41, R166, R164 ;  /* 0x000000a629297223 */ /* 0x000fe200000100a4 */
[----:B------:R-:W-:Y:S01]  /*2d870*/  PRMT R160, R160, 0x5410, R31 ;  /* 0x00005410a0a07816 */ /* 0x000fe2000000001f */
[----:B------:R-:W-:-:S02]  /*2d880*/  IMAD.U32 R31, R161, 0x10000, RZ ;  /* 0x00010000a11f7824 */ /* 0x000fc400078e00ff */
[-C--:B------:R-:W-:Y:S01]  /*2d890*/  FMUL.FTZ R166, R73, R152.reuse ;  /* 0x0000009849a67220 */ /* 0x080fe20000410000 */
[----:B------:R-:W-:Y:S01]  /*2d8a0*/  FFMA.FTZ R152, R43, R152, -R162 ;  /* 0x000000982b987223 */ /* 0x000fe200000108a2 */
[----:B------:R-:W-:Y:S01]  /*2d8b0*/  FMUL.FTZ R73, R165, R163 ;  /* 0x000000a3a5497220 */ /* 0x000fe20000410000 */
[----:B------:R-:W-:Y:S01]  /*2d8c0*/  LOP3.LUT R75, R75, 0xffff0000, RZ, 0xc0, !PT ;  /* 0xffff00004b4b7812 */ /* 0x000fe200078ec0ff */
[-C--:B------:R-:W-:Y:S01]  /*2d8d0*/  FMUL.FTZ R168, R165, R31.reuse ;  /* 0x0000001fa5a87220 */ /* 0x080fe20000410000 */
[----:B------:R-:W-:Y:S01]  /*2d8e0*/  LOP3.LUT R164, R157, 0xffff0000, RZ, 0xc0, !PT ;  /* 0xffff00009da47812 */ /* 0x000fe200078ec0ff */
[C---:B------:R-:W-:Y:S01]  /*2d8f0*/  FFMA.FTZ R31, R158.reuse, R31, -R73 ;  /* 0x0000001f9e1f7223 */ /* 0x040fe20000010849 */
[----:B------:R-:W-:Y:S01]  /*2d900*/  LOP3.LUT R162, R161, 0xffff0000, RZ, 0xc0, !PT ;  /* 0xffff0000a1a27812 */ /* 0x000fe200078ec0ff */
[----:B------:R-:W-:Y:S01]  /*2d910*/  FFMA.FTZ R154, R43, R154, R166 ;  /* 0x0000009a2b9a7223 */ /* 0x000fe200000100a6 */
[----:B------:R-:W-:Y:S01]  /*2d920*/  PRMT R28, R109, 0x5432, R28 ;  /* 0x000054326d1c7816 */ /* 0x000fe2000000001c */
[----:B------:R-:W-:Y:S01]  /*2d930*/  FFMA.FTZ R158, R158, R163, R168 ;  /* 0x000000a39e9e7223 */ /* 0x000fe200000100a8 */
[----:B------:R-:W-:-:S02]  /*2d940*/  IMAD.U32 R69, R72, 0x10000, RZ ;  /* 0x0001000048457824 */ /* 0x000fc400078e00ff */
[C---:B------:R-:W-:Y:S01]  /*2d950*/  FMUL.FTZ R166, R75.reuse, R164 ;  /* 0x000000a44ba67220 */ /* 0x040fe20000410000 */
[----:B------:R-:W-:Y:S01]  /*2d960*/  FMUL.FTZ R168, R75, R162 ;  /* 0x000000a24ba87220 */ /* 0x000fe20000410000 */
[----:B------:R-:W-:Y:S01]  /*2d970*/  LOP3.LUT R72, R72, 0xffff0000, RZ, 0xc0, !PT ;  /* 0xffff000048487812 */ /* 0x000fe200078ec0ff */
[----:B------:R-:W-:Y:S01]  /*2d980*/  IMAD.U32 R43, R28, 0x10000, RZ ;  /* 0x000100001c2b7824 */ /* 0x000fe200078e00ff */
[C---:B------:R-:W-:Y:S01]  /*2d990*/  LOP3.LUT R75, R160.reuse, 0xffff0000, RZ, 0xc0, !PT ;  /* 0xffff0000a04b7812 */ /* 0x040fe200078ec0ff */
[----:B------:R-:W-:Y:S01]  /*2d9a0*/  IMAD.U32 R157, R160, 0x10000, RZ ;  /* 0x00010000a09d7824 */ /* 0x000fe200078e00ff */
[----:B------:R-:W-:Y:S01]  /*2d9b0*/  LOP3.LUT R73, R28, 0xffff0000, RZ, 0xc0, !PT ;  /* 0xffff00001c497812 */ /* 0x000fe200078ec0ff */
[C---:B------:R-:W-:Y:S01]  /*2d9c0*/  IMAD.U32 R42, R68.reuse, 0x10000, RZ ;  /* 0x00010000442a7824 */ /* 0x040fe200078e00ff */
[----:B------:R-:W-:Y:S01]  /*2d9d0*/  LOP3.LUT R68, R68, 0xffff0000, RZ, 0xc0, !PT ;  /* 0xffff000044447812 */ /* 0x000fe200078ec0ff */
[C---:B------:R-:W-:Y:S01]  /*2d9e0*/  FMUL.FTZ R161, R69.reuse, R157 ;  /* 0x0000009d45a17220 */ /* 0x040fe20000410000 */
[----:B------:R-:W-:Y:S01]  /*2d9f0*/  FMUL.FTZ R28, R69, R43 ;  /* 0x0000002b451c7220 */ /* 0x000fe20000410000 */
[----:B------:R-:W-:Y:S01]  /*2da00*/  LOP3.LUT R71, R71, 0xffff0000, RZ, 0xc0, !PT ;  /* 0xffff000047477812 */ /* 0x000fe200078ec0ff */
[----:B------:R-:W-:Y:S01]  /*2da10*/  FMUL.FTZ R69, R72, R75 ;  /* 0x0000004b48457220 */ /* 0x000fe20000410000 */
[----:B------:R-:W-:Y:S01]  /*2da20*/  PRMT R40, R106, 0x5432, R40 ;  /* 0x000054326a287816 */ /* 0x000fe20000000028 */
[C---:B------:R-:W-:Y:S01]  /*2da30*/  FFMA.FTZ R161, R42.reuse, R43, -R161 ;  /* 0x0000002b2aa17223 */ /* 0x040fe200000108a1 */
[----:B------:R-:W-:Y:S01]  /*2da40*/  FFMA.FTZ R28, R42, R157, R28 ;  /* 0x0000009d2a1c7223 */ /* 0x000fe2000001001c */
[----:B------:R-:W-:Y:S01]  /*2da50*/  LOP3.LUT R159, R70, 0xffff0000, RZ, 0xc0, !PT ;  /* 0xffff0000469f7812 */ /* 0x000fe200078ec0ff */
[----:B------:R-:W-:Y:S01]  /*2da60*/  FFMA.FTZ R42, R68, R73, -R69 ;  /* 0x00000049442a7223 */ /* 0x000fe20000010845 */
[----:B------:R-:W-:Y:S01]  /*2da70*/  PRMT R30, R108, 0x5432, R30 ;  /* 0x000054326c1e7816 */ /* 0x000fe2000000001e */
[----:B------:R-:W-:-:S02]  /*2da80*/  IMAD.U32 R70, R74, 0x10000, RZ ;  /* 0x000100004a467824 */ /* 0x000fc400078e00ff */
[C---:B------:R-:W-:Y:S01]  /*2da90*/  FFMA.FTZ R162, R71.reuse, R162, -R166 ;  /* 0x000000a247a27223 */ /* 0x040fe200000108a6 */
[----:B------:R-:W-:Y:S01]  /*2daa0*/  FFMA.FTZ R163, R71, R164, R168 ;  /* 0x000000a447a37223 */ /* 0x000fe200000100a8 */
[----:B------:R-:W-:Y:S01]  /*2dab0*/  IMAD.U32 R69, R40, 0x10000, RZ ;  /* 0x0001000028457824 */ /* 0x000fe200078e00ff */
[----:B------:R-:W-:Y:S01]  /*2dac0*/  LOP3.LUT R74, R74, 0xffff0000, RZ, 0xc0, !PT ;  /* 0xffff00004a4a7812 */ /* 0x000fe200078ec0ff */
[----:B------:R-:W-:Y:S01]  /*2dad0*/  FMUL.FTZ R71, R72, R73 ;  /* 0x0000004948477220 */ /* 0x000fe20000410000 */
[----:B------:R-:W-:Y:S01]  /*2dae0*/  LOP3.LUT R40, R40, 0xffff0000, RZ, 0xc0, !PT ;  /* 0xffff000028287812 */ /* 0x000fe200078ec0ff */
[C---:B------:R-:W-:Y:S01]  /*2daf0*/  IMAD.U32 R43, R30.reuse, 0x10000, RZ ;  /* 0x000100001e2b7824 */ /* 0x040fe200078e00ff */
[----:B------:R-:W-:Y:S01]  /*2db00*/  LOP3.LUT R30, R30, 0xffff0000, RZ, 0xc0, !PT ;  /* 0xffff00001e1e7812 */ /* 0x000fe200078ec0ff */
[----:B------:R-:W-:Y:S01]  /*2db10*/  FFMA.FTZ R71, R68, R75, R71 ;  /* 0x0000004b44477223 */ /* 0x000fe20000010047 */
[----:B------:R-:W-:Y:S01]  /*2db20*/  FMUL.FTZ R73, R70, R69 ;  /* 0x0000004546497220 */ /* 0x000fe20000410000 */
[----:B------:R-:W-:Y:S01]  /*2db30*/  FMUL.FTZ R68, R74, R40 ;  /* 0x000000284a447220 */ /* 0x000fe20000410000 */
        /* <DEDUP_REMOVED lines=19> */
.L_x_5651:
[----:B------:R-:W-:Y:S05]  /*2dc70*/  BSYNC B4 ;  /* 0x0000000000047941 */ /* 0x000fea0003800000 */
.L_x_5650:
[C---:B------:R-:W-:Y:S02]  /*2dc80*/  R2UR UR4, R84.reuse ;  /* 0x00000000540472ca */ /* 0x040fe400000e0000 */
[C---:B------:R-:W-:Y:S02]  /*2dc90*/  R2UR UR5, R85.reuse ;  /* 0x00000000550572ca */ /* 0x040fe400000e0000 */
[----:B------:R-:W-:Y:S02]  /*2dca0*/  @!P1 R2UR UR6, R84 ;  /* 0x00000000540692ca */ /* 0x000fe400000e0000 */
[----:B------:R-:W-:Y:S02]  /*2dcb0*/  @!P1 R2UR UR7, R85 ;  /* 0x00000000550792ca */ /* 0x000fe400000e0000 */
[----:B------:R-:W-:Y:S02]  /*2dcc0*/  LEA R28, P0, R155, R86, 0x1 ;  /* 0x000000569b1c7211 */ /* 0x000fe400078008ff */
[----:B------:R-:W-:-:S02]  /*2dcd0*/  @!P1 LEA.HI.X.SX32 R151, R151, R130, 0x1, P3 ;  /* 0x0000008297979211 */ /* 0x000fc400018f0eff */
[----:B------:R-:W-:Y:S02]  /*2dce0*/  @!P1 LEA R30, P2, R153, R86, 0x1 ;  /* 0x00000056991e9211 */ /* 0x000fe400078408ff */
[-C--:B------:R-:W-:Y:S02]  /*2dcf0*/  LEA.HI.X R29, R155, R87.reuse, R150, 0x1, P0 ;  /* 0x000000579b1d7211 */ /* 0x080fe400000f0c96 */
[----:B------:R-:W-:-:S03]  /*2dd00*/  @!P1 LEA.HI.X R31, R153, R87, R151, 0x1, P2 ;  /* 0x00000057991f9211 */ /* 0x000fc600010f0c97 */
[----:B-----5:R1:W-:Y:S04]  /*2dd10*/  ST.E.128 desc[UR4][R28.64], R68 ;  /* 0x000000441c007985 */ /* 0x0203e8000c101d04 */
[----:B------:R1:W-:Y:S02]  /*2dd20*/  @!P1 ST.E.128 desc[UR6][R30.64], R72 ;  /* 0x000000481e009985 */ /* 0x0003e4000c101d06 */
.L_x_5649:
[----:B------:R-:W-:Y:S05]  /*2dd30*/  BSYNC B3 ;  /* 0x0000000000037941 */ /* 0x000fea0003800000 */
.L_x_5648:
[----:B------:R-:W-:Y:S02]  /*2dd40*/  R2UR UR4, R84 ;  /* 0x00000000540472ca */ /* 0x000fe400000e0000 */
[----:B------:R-:W-:-:S13]  /*2dd50*/  R2UR UR5, R85 ;  /* 0x00000000550572ca */ /* 0x000fda00000e0000 */
[----:B-1----:R-:W2:Y:S01]  /*2dd60*/  LD.E.U8 R28, desc[UR4][R92.64] ;  /* 0x000000045c1c7980 */ /* 0x002ea2000c101100 */
[----:B------:R-:W-:Y:S01]  /*2dd70*/  BSSY B3, `(.L_x_5652) ;  /* 0x00000a3000037945 */ /* 0x000fe20003800000 */
[----:B--2---:R-:W-:-:S13]  /*2dd80*/  LOP3.LUT P0, RZ, R28, 0x2, RZ, 0xc0, !PT ;  /* 0x000000021cff7812 */ /* 0x004fda000780c0ff */
[----:B------:R-:W-:Y:S05]  /*2dd90*/  @!P0 BRA `(.L_x_5653) ;  /* 0x0000000800808947 */ /* 0x000fea0003800000 */
[----:B------:R-:W-:Y:S02]  /*2dda0*/  R2UR UR4, R84 ;  /* 0x00000000540472ca */ /* 0x000fe400000e0000 */
[----:B------:R-:W-:-:S13]  /*2ddb0*/  R2UR UR5, R85 ;  /* 0x00000000550572ca */ /* 0x000fda00000e0000 */
[----:B------:R-:W2:Y:S01]  /*2ddc0*/  LD.E R28, desc[UR4][R90.64+0x4] ;  /* 0x000004045a1c7980 */ /* 0x000ea2000c101900 */
[----:B------:R-:W-:Y:S01]  /*2ddd0*/  VIADD R68, R105, 0x20 ;  /* 0x0000002069447836 */ /* 0x000fe20000000000 */
[----:B------:R-:W-:Y:S01]  /*2dde0*/  LEA.HI R41, R133, R132, RZ, 0x5 ;  /* 0x0000008485297211 */ /* 0x000fe200078f28ff */
[----:B------:R-:W-:Y:S01]  /*2ddf0*/  IMAD.IADD R31, R97, 0x1, -R102 ;  /* 0x00000001611f7824 */ /* 0x000fe200078e0a66 */
[----:B------:R-:W-:Y:S02]  /*2de00*/  R2UR UR6, R84 ;  /* 0x00000000540672ca */ /* 0x000fe400000e0000 */
[----:B------:R-:W-:Y:S01]  /*2de10*/  R2UR UR7, R85 ;  /* 0x00000000550772ca */ /* 0x000fe200000e0000 */
[----:B------:R-:W-:-:S05]  /*2de20*/  IMAD.SHL.U32 R42, R41, 0x10, RZ ;  /* 0x00000010292a7824 */ /* 0x000fca00078e00ff */
[----:B------:R-:W-:Y:S01]  /*2de30*/  LOP3.LUT R43, R42, 0xfffffe00, RZ, 0xc0, !PT ;  /* 0xfffffe002a2b7812 */ /* 0x000fe200078ec0ff */
[----:B------:R-:W-:Y:S01]  /*2de40*/  BSSY B4, `(.L_x_5654) ;  /* 0x000008a000047945 */ /* 0x000fe20003800000 */
[----:B--2---:R-:W-:-:S04]  /*2de50*/  LEA.HI R71, R28, R28, RZ, 0x1 ;  /* 0x0000001c1c477211 */ /* 0x004fc800078f08ff */
[----:B------:R-:W-:-:S04]  /*2de60*/  SHF.R.S32.HI R71, RZ, 0x1, R71 ;  /* 0x00000001ff477819 */ /* 0x000fc80000011447 */
[----:B------:R-:W-:-:S04]  /*2de70*/  ISETP.GE.AND P0, PT, R68, R71, PT ;  /* 0x000000474400720c */ /* 0x000fc80003f06270 */
[----:B------:R-:W-:Y:S02]  /*2de80*/  SEL R29, R71, RZ, P0 ;  /* 0x000000ff471d7207 */ /* 0x000fe40000000000 */
[----:B------:R-:W-:-:S03]  /*2de90*/  SEL R31, R102, R31, !P0 ;  /* 0x0000001f661f7207 */ /* 0x000fc60004000000 */
[----:B------:R-:W-:Y:S01]  /*2dea0*/  IMAD.IADD R29, R68, 0x1, R29 ;  /* 0x00000001441d7824 */ /* 0x000fe200078e021d */
[----:B------:R-:W-:-:S04]  /*2deb0*/  SHF.R.S32.HI R40, RZ, 0x1f, R31 ;  /* 0x0000001fff287819 */ /* 0x000fc8000001141f */
[----:B------:R-:W-:Y:S02]  /*2dec0*/  SHF.R.S32.HI R28, RZ, 0x1f, R29 ;  /* 0x0000001fff1c7819 */ /* 0x000fe4000001141d */
[----:B------:R-:W-:Y:S01]  /*2ded0*/  LEA.HI R31, R40, R31, RZ, 0x4 ;  /* 0x0000001f281f7211 */ /* 0x000fe200078f20ff */
[----:B------:R-:W-:Y:S01]  /*2dee0*/  IMAD.SHL.U32 R40, R131, 0x40, RZ ;  /* 0x0000004083287824 */ /* 0x000fe200078e00ff */
[CC--:B------:R-:W-:Y:S02]  /*2def0*/  LEA.HI R30, R28.reuse, R29.reuse, RZ, 0x3 ;  /* 0x0000001d1c1e7211 */ /* 0x0c0fe400078f18ff */
[----:B------:R-:W-:Y:S02]  /*2df00*/  LEA.HI R28, R28, R29, RZ, 0x6 ;  /* 0x0000001d1c1c7211 */ /* 0x000fe400078f30ff */
[----:B------:R-:W-:Y:S02]  /*2df10*/  SHF.R.S32.HI R70, RZ, 0x3, R30 ;  /* 0x00000003ff467819 */ /* 0x000fe4000001141e */
[----:B------:R-:W-:-:S02]  /*2df20*/  LOP3.LUT R41, R40, 0x1c0, RZ, 0xc0, !PT ;  /* 0x000001c028297812 */ /* 0x000fc400078ec0ff */
[----:B------:R-:W-:Y:S02]  /*2df30*/  LEA.HI.SX32 R31, R31, R70, 0x1c ;  /* 0x000000461f1f7211 */ /* 0x000fe400078fe2ff */
[----:B------:R-:W-:Y:S02]  /*2df40*/  SHF.R.U32.HI R42, RZ, 0x3, R41 ;  /* 0x00000003ff2a7819 */ /* 0x000fe40000011629 */
[----:B------:R-:W-:Y:S01]  /*2df50*/  SHF.R.S32.HI R40, RZ, 0x1f, R31 ;  /* 0x0000001fff287819 */ /* 0x000fe2000001141f */
        /* <DEDUP_REMOVED lines=9> */
[----:B------:R-:W-:-:S03]  /*2dff0*/  LOP3.LUT R31, R31, R42, RZ, 0x3c, !PT ;  /* 0x0000002a1f1f7212 */ /* 0x000fc600078e3cff */
        /* <DEDUP_REMOVED lines=8> */
[----:B------:R-:W-:Y:S02]  /*2e080*/  LEA.HI.X R29, R29, R95, R41, 0x1, P0 ;  /* 0x0000005f1d1d7211 */ /* 0x000fe400000f0c29 */
[----:B------:R-:W-:Y:S02]  /*2e090*/  ISETP.GE.AND P0, PT, R68, R71, PT ;  /* 0x000000474400720c */ /* 0x000fe40003f06270 */
[----:B------:R-:W-:Y:S02]  /*2e0a0*/  LEA.HI.X R41, R31, R95, R30, 0x1, P1 ;  /* 0x0000005f1f297211 */ /* 0x000fe400008f0c1e */
[----:B------:R-:W-:Y:S01]  /*2e0b0*/  ISETP.GE.AND P1, PT, R69, R97, PT ;  /* 0x000000614500720c */ /* 0x000fe20003f26270 */
[----:B------:R-:W-:Y:S01]  /*2e0c0*/  IMAD.SHL.U32 R151, R70, 0x8, RZ ;  /* 0x0000000846977824 */ /* 0x000fe200078e00ff */
[----:B------:R-:W5:Y:S04]  /*2e0d0*/  LD.E.128 R28, desc[UR4][R28.64] ;  /* 0x000000041c1c7980 */ /* 0x000f68000c101d00 */
[C---:B0-----:R-:W-:Y:S01]  /*2e0e0*/  IADD3 R75, P2, R151.reuse, R100, RZ ;  /* 0x00000064974b7210 */ /* 0x041fe20007f5e0ff */
[----:B------:R-:W5:Y:S03]  /*2e0f0*/  LD.E.128 R40, desc[UR6][R40.64] ;  /* 0x0000000628287980 */ /* 0x000f66000c101d00 */
[----:B------:R-:W-:-:S03]  /*2e100*/  LEA.HI.X.SX32 R71, R151, R130, 0x1, P2 ;  /* 0x0000008297477211 */ /* 0x000fc600010f0eff */
[----:B------:R-:W-:Y:S01]  /*2e110*/  @!P1 IADD3 R73, P3, R69, R100, RZ ;  /* 0x0000006445499210 */ /* 0x000fe20007f7e0ff */
[----:B------:R-:W-:-:S12]  /*2e120*/  @P0 BRA `(.L_x_5655) ;  /* 0x00000004006c0947 */ /* 0x000fd80003800000 */
[----:B------:R-:W-:Y:S01]  /*2e130*/  SHF.R.U32.HI R70, RZ, 0x10, R37 ;  /* 0x00000010ff467819 */ /* 0x000fe20000011625 */
[----:B-----5:R-:W-:Y:S01]  /*2e140*/  IMAD.U32 R68, R43, 0x10000, RZ ;  /* 0x000100002b447824 */ /* 0x020fe200078e00ff */
[----:B------:R-:W-:Y:S02]  /*2e150*/  SHF.R.U32.HI R150, RZ, 0x10, R13 ;  /* 0x00000010ff967819 */ /* 0x000fe4000001160d */
[----:B------:R-:W-:Y:S02]  /*2e160*/  PRMT R149, R149, 0x5410, R70 ;  /* 0x0000541095957816 */ /* 0x000fe40000000046 */
[----:B------:R-:W-:Y:S02]  /*2e170*/  PRMT R145, R145, 0x5410, R150 ;  /* 0x0000541091917816 */ /* 0x000fe40000000096 */
[--C-:B------:R-:W-:Y:S01]  /*2e180*/  SHF.R.U64 R155, R14, 0x10, R15.reuse ;  /* 0x000000100e9b7819 */ /* 0x100fe2000000120f */
[----:B------:R-:W-:Y:S01]  /*2e190*/  IMAD.U32 R70, R149, 0x10000, RZ ;  /* 0x0001000095467824 */ /* 0x000fe200078e00ff */
[----:B------:R-:W-:Y:S01]  /*2e1a0*/  SHF.R.U32.HI R74, RZ, 0x10, R15 ;  /* 0x00000010ff4a7819 */ /* 0x000fe2000001160f */
[----:B------:R-:W-:Y:S01]  /*2e1b0*/  IMAD.U32 R15, R41, 0x10000, RZ ;  /* 0x00010000290f7824 */ /* 0x000fe200078e00ff */
[--C-:B------:R-:W-:Y:S01]  /*2e1c0*/  SHF.R.U64 R151, R38, 0x10, R39.reuse ;  /* 0x0000001026977819 */ /* 0x100fe20000001227 */
[----:B------:R-:W-:Y:S01]  /*2e1d0*/  IMAD.U32 R14, R28, 0x10000, RZ ;  /* 0x000100001c0e7824 */ /* 0x000fe200078e00ff */
[----:B------:R-:W-:-:S02]  /*2e1e0*/  SHF.R.U32.HI R72, RZ, 0x10, R39 ;  /* 0x00000010ff487819 */ /* 0x000fc40000011627 */
[----:B------:R-:W-:Y:S01]  /*2e1f0*/  SHF.R.U64 R153, R36, 0x10, R37 ;  /* 0x0000001024997819 */ /* 0x000fe20000001225 */
[----:B------:R-:W-:Y:S01]  /*2e200*/  IMAD.U32 R36, R29, 0x10000, RZ ;  /* 0x000100001d247824 */ /* 0x000fe200078e00ff */
[----:B------:R-:W-:Y:S01]  /*2e210*/  LOP3.LUT R37, R43, 0xffff0000, RZ, 0xc0, !PT ;  /* 0xffff00002b257812 */ /* 0x000fe200078ec0ff */
[----:B------:R-:W-:Y:S01]  /*2e220*/  IMAD.U32 R43, R145, 0x10000, RZ ;  /* 0x00010000912b7824 */ /* 0x000fe200078e00ff */
[----:B------:R-:W-:Y:S01]  /*2e230*/  LOP3.LUT R38, R41, 0xffff0000, RZ, 0xc0, !PT ;  /* 0xffff000029267812 */ /* 0x000fe200078ec0ff */
[----:B------:R-:W-:Y:S01]  /*2e240*/  IMAD.U32 R41, R31, 0x10000, RZ ;  /* 0x000100001f297824 */ /* 0x000fe200078e00ff */
[----:B------:R-:W-:Y:S01]  /*2e250*/  PRMT R146, R146, 0x5410, R151 ;  /* 0x0000541092927816 */ /* 0x000fe20000000097 */
[----:B------:R-:W-:Y:S01]  /*2e260*/  FMUL.FTZ R151, R15, R70 ;  /* 0x000000460f977220 */ /* 0x000fe20000410000 */
[----:B------:R-:W-:Y:S02]  /*2e270*/  LOP3.LUT R149, R149, 0xffff0000, RZ, 0xc0, !PT ;  /* 0xffff000095957812 */ /* 0x000fe400078ec0ff */
[----:B------:R-:W-:-:S02]  /*2e280*/  PRMT R143, R143, 0x5410, R74 ;  /* 0x000054108f8f7816 */ /* 0x000fc4000000004a */
[----:B------:R-:W-:Y:S01]  /*2e290*/  PRMT R147, R147, 0x5410, R72 ;  /* 0x0000541093937816 */ /* 0x000fe20000000048 */
[----:B------:R-:W-:Y:S01]  /*2e2a0*/  FMUL.FTZ R74, R38, R149 ;  /* 0x00000095264a7220 */ /* 0x000fe20000410000 */
[----:B------:R-:W-:Y:S01]  /*2e2b0*/  PRMT R148, R148, 0x5410, R153 ;  /* 0x0000541094947816 */ /* 0x000fe20000000099 */
[-C--:B------:R-:W-:Y:S01]  /*2e2c0*/  FMUL.FTZ R153, R15, R43.reuse ;  /* 0x0000002b0f997220 */ /* 0x080fe20000410000 */
[----:B------:R-:W-:Y:S01]  /*2e2d0*/  LOP3.LUT R145, R145, 0xffff0000, RZ, 0xc0, !PT ;  /* 0xffff000091917812 */ /* 0x000fe200078ec0ff */
[----:B------:R-:W-:Y:S01]  /*2e2e0*/  FFMA.FTZ R15, R36, R43, -R151 ;  /* 0x0000002b240f7223 */ /* 0x000fe20000010897 */
[----:B------:R-:W-:Y:S01]  /*2e2f0*/  LOP3.LUT R39, R29, 0xffff0000, RZ, 0xc0, !PT ;  /* 0xffff00001d277812 */ /* 0x000fe200078ec0ff */
[----:B------:R-:W-:Y:S01]  /*2e300*/  IMAD.U32 R72, R147, 0x10000, RZ ;  /* 0x0001000093487824 */ /* 0x000fe200078e00ff */
[----:B------:R-:W-:Y:S01]  /*2e310*/  SHF.R.U64 R157, R12, 0x10, R13 ;  /* 0x000000100c9d7819 */ /* 0x000fe2000000120d */
[----:B------:R-:W-:Y:S02]  /*2e320*/  IMAD.U32 R43, R143, 0x10000, RZ ;  /* 0x000100008f2b7824 */ /* 0x000fe400078e00ff */
[-C--:B------:R-:W-:Y:S01]  /*2e330*/  FMUL.FTZ R150, R38, R145.reuse ;  /* 0x0000009126967220 */ /* 0x080fe20000410000 */
[----:B------:R-:W-:Y:S01]  /*2e340*/  FFMA.FTZ R36, R36, R70, R153 ;  /* 0x0000004624247223 */ /* 0x000fe20000010099 */
[----:B------:R-:W-:Y:S01]  /*2e350*/  FFMA.FTZ R38, R39, R145, -R74 ;  /* 0x0000009127267223 */ /* 0x000fe2000001084a */
[CC--:B------:R-:W-:Y:S01]  /*2e360*/  FMUL.FTZ R74, R68.reuse, R72.reuse ;  /* 0x00000048444a7220 */ /* 0x0c0fe20000410000 */
[----:B------:R-:W-:Y:S01]  /*2e370*/  LOP3.LUT R70, R147, 0xffff0000, RZ, 0xc0, !PT ;  /* 0xffff000093467812 */ /* 0x000fe200078ec0ff */
[-C--:B------:R-:W-:Y:S01]  /*2e380*/  FMUL.FTZ R145, R68, R43.reuse ;  /* 0x0000002b44917220 */ /* 0x080fe20000410000 */
[----:B------:R-:W-:Y:S01]  /*2e390*/  PRMT R144, R144, 0x5410, R157 ;  /* 0x0000541090907816 */ /* 0x000fe2000000009d */
[----:B------:R-:W-:Y:S01]  /*2e3a0*/  FFMA.FTZ R74, R41, R43, -R74 ;  /* 0x0000002b294a7223 */ /* 0x000fe2000001084a */
[----:B------:R-:W-:Y:S01]  /*2e3b0*/  LOP3.LUT R68, R143, 0xffff0000, RZ, 0xc0, !PT ;  /* 0xffff00008f447812 */ /* 0x000fe200078ec0ff */
[----:B------:R-:W-:Y:S01]  /*2e3c0*/  FFMA.FTZ R145, R41, R72, R145 ;  /* 0x0000004829917223 */ /* 0x000fe20000010091 */
[----:B------:R-:W-:Y:S01]  /*2e3d0*/  LOP3.LUT R31, R31, 0xffff0000, RZ, 0xc0, !PT ;  /* 0xffff00001f1f7812 */ /* 0x000fe200078ec0ff */
[----:B------:R-:W-:-:S02]  /*2e3e0*/  IMAD.U32 R29, R40, 0x10000, RZ ;  /* 0x00010000281d7824 */ /* 0x000fc400078e00ff */
[----:B------:R-:W-:Y:S01]  /*2e3f0*/  FFMA.FTZ R149, R39, R149, R150 ;  /* 0x0000009527957223 */ /* 0x000fe20000010096 */
[C---:B------:R-:W-:Y:S01]  /*2e400*/  FMUL.FTZ R72, R37.reuse, R70 ;  /* 0x0000004625487220 */ /* 0x040fe20000410000 */
[----:B------:R-:W-:Y:S01]  /*2e410*/  IMAD.U32 R41, R148, 0x10000, RZ ;  /* 0x0001000094297824 */ /* 0x000fe200078e00ff */
[----:B------:R-:W-:Y:S01]  /*2e420*/  LOP3.LUT R40, R40, 0xffff0000, RZ, 0xc0, !PT ;  /* 0xffff000028287812 */ /* 0x000fe200078ec0ff */
[----:B------:R-:W-:Y:S01]  /*2e430*/  IMAD.U32 R39, R144, 0x10000, RZ ;  /* 0x0001000090277824 */ /* 0x000fe200078e00ff */
[----:B------:R-:W-:Y:S01]  /*2e440*/  LOP3.LUT R43, R148, 0xffff0000, RZ, 0xc0, !PT ;  /* 0xffff0000942b7812 */ /* 0x000fe200078ec0ff */
[-C--:B------:R-:W-:Y:S01]  /*2e450*/  FMUL.FTZ R150, R37, R68.reuse ;  /* 0x0000004425967220 */ /* 0x080fe20000410000 */
[----:B------:R-:W-:Y:S01]  /*2e460*/  FFMA.FTZ R147, R31, R68, -R72 ;  /* 0x000000441f937223 */ /* 0x000fe20000010848 */
[----:B------:R-:W-:Y:S01]  /*2e470*/  LOP3.LUT R37, R144, 0xffff0000, RZ, 0xc0, !PT ;  /* 0xffff000090257812 */ /* 0x000fe200078ec0ff */
[C---:B------:R-:W-:Y:S01]  /*2e480*/  FMUL.FTZ R143, R29.reuse, R41 ;  /* 0x000000291d8f7220 */ /* 0x040fe20000410000 */
[----:B------:R-:W-:Y:S01]  /*2e490*/  LOP3.LUT R28, R28, 0xffff0000, RZ, 0xc0, !PT ;  /* 0xffff00001c1c7812 */ /* 0x000fe200078ec0ff */
[----:B------:R-:W-:Y:S01]  /*2e4a0*/  FMUL.FTZ R68, R29, R39 ;  /* 0x000000271d447220 */ /* 0x000fe20000410000 */
[----:B------:R-:W-:Y:S01]  /*2e4b0*/  PRMT R142, R142, 0x5410, R155 ;  /* 0x000054108e8e7816 */ /* 0x000fe2000000009b */
[----:B------:R-:W-:Y:S01]  /*2e4c0*/  FMUL.FTZ R29, R40, R43 ;  /* 0x0000002b281d7220 */ /* 0x000fe20000410000 */
[----:B------:R-:W-:Y:S01]  /*2e4d0*/  FFMA.FTZ R143, R14, R39, -R143 ;  /* 0x000000270e8f7223 */ /* 0x000fe2000001088f */
[----:B------:R-:W-:Y:S01]  /*2e4e0*/  FMUL.FTZ R39, R40, R37 ;  /* 0x0000002528277220 */ /* 0x000fe20000410000 */
[----:B------:R-:W-:-:S02]  /*2e4f0*/  IMAD.U32 R13, R42, 0x10000, RZ ;  /* 0x000100002a0d7824 */ /* 0x000fc400078e00ff */
[----:B------:R-:W-:Y:S01]  /*2e500*/  FFMA.FTZ R150, R31, R70, R150 ;  /* 0x000000461f967223 */ /* 0x000fe20000010096 */
[----:B------:R-:W-:Y:S01]  /*2e510*/  FFMA.FTZ R68, R14, R41, R68 ;  /* 0x000000290e447223 */ /* 0x000fe20000010044 */
[----:B------:R-:W-:Y:S01]  /*2e520*/  FFMA.FTZ R40, R28, R37, -R29 ;  /* 0x000000251c287223 */ /* 0x000fe2000001081d */
[----:B------:R-:W-:Y:S01]  /*2e530*/  LOP3.LUT R42, R42, 0xffff0000, RZ, 0xc0, !PT ;  /* 0xffff00002a2a7812 */ /* 0x000fe200078ec0ff */
[C---:B------:R-:W-:Y:S01]  /*2e540*/  IMAD.U32 R31, R146.reuse, 0x10000, RZ ;  /* 0x00010000921f7824 */ /* 0x040fe200078e00ff */
[----:B------:R-:W-:Y:S01]  /*2e550*/  LOP3.LUT R37, R146, 0xffff0000, RZ, 0xc0, !PT ;  /* 0xffff000092257812 */ /* 0x000fe200078ec0ff */
[C---:B------:R-:W-:Y:S01]  /*2e560*/  IMAD.U32 R14, R142.reuse, 0x10000, RZ ;  /* 0x000100008e0e7824 */ /* 0x040fe200078e00ff */
[----:B------:R-:W-:Y:S01]  /*2e570*/  LOP3.LUT R29, R142, 0xffff0000, RZ, 0xc0, !PT ;  /* 0xffff00008e1d7812 */ /* 0x000fe200078ec0ff */
[----:B------:R-:W-:Y:S01]  /*2e580*/  FFMA.FTZ R39, R28, R43, R39 ;  /* 0x0000002b1c277223 */ /* 0x000fe20000010027 */
[C---:B------:R-:W-:Y:S02]  /*2e590*/  IMAD.U32 R12, R30.reuse, 0x10000, RZ ;  /* 0x000100001e0c7824 */ /* 0x040fe400078e00ff */
        /* <DEDUP_REMOVED lines=20> */
.L_x_5655:
[----:B------:R-:W-:Y:S05]  /*2e6e0*/  BSYNC B4 ;  /* 0x0000000000047941 */ /* 0x000fea0003800000 */
.L_x_5654:
        /* <DEDUP_REMOVED lines=11> */
.L_x_5653:
[----:B------:R-:W-:Y:S05]  /*2e7a0*/  BSYNC B3 ;  /* 0x0000000000037941 */ /* 0x000fea0003800000 */
.L_x_5652:
[----:B------:R-:W-:Y:S02]  /*2e7b0*/  R2UR UR4, R84 ;  /* 0x00000000540472ca */ /* 0x000fe400000e0000 */
[----:B------:R-:W-:-:S13]  /*2e7c0*/  R2UR UR5, R85 ;  /* 0x00000000550572ca */ /* 0x000fda00000e0000 */
[----:B-1----:R-:W2:Y:S02]  /*2e7d0*/  LD.E.U8 R12, desc[UR4][R92.64] ;  /* 0x000000045c0c7980 */ /* 0x002ea4000c101100 */
        /* <DEDUP_REMOVED lines=49> */
[----:B------:R-:W-:Y:S02]  /*2eaf0*/  LEA.HI.X R29, R15, R95, R14, 0x1, P1 ;  /* 0x0000005f0f1d7211 */ /* 0x000fe400008f0c0e */
[----:B------:R-:W-:Y:S02]  /*2eb00*/  ISETP.GE.AND P1, PT, R39, R97, PT ;  /* 0x000000612700720c */ /* 0x000fe40003f26270 */
[----:B------:R-:W-:Y:S01]  /*2eb10*/  ISETP.GE.AND P0, PT, R36, R37, PT ;  /* 0x000000252400720c */ /* 0x000fe20003f06270 */
[----:B------:R-:W-:Y:S01]  /*2eb20*/  IMAD.SHL.U32 R41, R38, 0x8, RZ ;  /* 0x0000000826297824 */ /* 0x000fe200078e00ff */
[----:B------:R-:W5:Y:S04]  /*2eb30*/  LD.E.128 R12, desc[UR4][R12.64] ;  /* 0x000000040c0c7980 */ /* 0x000f68000c101d00 */
[C---:B------:R-:W-:Y:S01]  /*2eb40*/  IADD3 R37, P2, R41.reuse, R100, RZ ;  /* 0x0000006429257210 */ /* 0x040fe20007f5e0ff */
[----:B------:R-:W5:Y:S03]  /*2eb50*/  LD.E.128 R28, desc[UR6][R28.64] ;  /* 0x000000061c1c7980 */ /* 0x000f66000c101d00 */
[----:B------:R-:W-:-:S02]  /*2eb60*/  LEA.HI.X.SX32 R36, R41, R130, 0x1, P2 ;  /* 0x0000008229247211 */ /* 0x000fc400010f0eff */
[----:B------:R-:W-:-:S04]  /*2eb70*/  @!P1 IADD3 R101, P3, R39, R100, RZ ;  /* 0x0000006427659210 */ /* 0x000fc80007f7e0ff */
[----:B------:R-:W-:Y:S01]  /*2eb80*/  @!P1 LEA.HI.X.SX32 R130, R39, R130, 0x1, P3 ;  /* 0x0000008227829211 */ /* 0x000fe200018f0eff */
[----:B------:R-:W-:Y:S08]  /*2eb90*/  @P0 BRA `(.L_x_5657) ;  /* 0x0000000400740947 */ /* 0x000ff00003800000 */
[----:B------:R-:W-:Y:S02]  /*2eba0*/  SHF.R.U32.HI R41, RZ, 0x10, R33 ;  /* 0x00000010ff297819 */ /* 0x000fe40000011621 */
[----:B------:R-:W-:Y:S02]  /*2ebb0*/  SHF.R.U32.HI R69, RZ, 0x10, R9 ;  /* 0x00000010ff457819 */ /* 0x000fe40000011609 */
[----:B------:R-:W-:Y:S01]  /*2ebc0*/  SHF.R.U64 R40, R10, 0x10, R11 ;  /* 0x000000100a287819 */ /* 0x000fe2000000120b */
[----:B-----5:R-:W-:Y:S01]  /*2ebd0*/  IMAD.U32 R10, R12, 0x10000, RZ ;  /* 0x000100000c0a7824 */ /* 0x020fe200078e00ff */
[----:B------:R-:W-:Y:S02]  /*2ebe0*/  PRMT R134, R134, 0x5410, R41 ;  /* 0x0000541086867816 */ /* 0x000fe40000000029 */
[----:B------:R-:W-:Y:S01]  /*2ebf0*/  SHF.R.U64 R38, R32, 0x10, R33 ;  /* 0x0000001020267819 */ /* 0x000fe20000001221 */
[----:B------:R-:W-:Y:S01]  /*2ec00*/  IMAD.U32 R33, R29, 0x10000, RZ ;  /* 0x000100001d217824 */ /* 0x000fe200078e00ff */
[----:B------:R-:W-:-:S02]  /*2ec10*/  PRMT R138, R138, 0x5410, R69 ;  /* 0x000054108a8a7816 */ /* 0x000fc40000000045 */
[----:B------:R-:W-:Y:S02]  /*2ec20*/  SHF.R.U64 R42, R34, 0x10, R35 ;  /* 0x00000010222a7819 */ /* 0x000fe40000001223 */
[----:B------:R-:W-:Y:S01]  /*2ec30*/  PRMT R141, R141, 0x5410, R40 ;  /* 0x000054108d8d7816 */ /* 0x000fe20000000028 */
[----:B------:R-:W-:Y:S01]  /*2ec40*/  IMAD.U32 R40, R134, 0x10000, RZ ;  /* 0x0001000086287824 */ /* 0x000fe200078e00ff */
[----:B------:R-:W-:Y:S01]  /*2ec50*/  SHF.R.U64 R68, R8, 0x10, R9 ;  /* 0x0000001008447819 */ /* 0x000fe20000001209 */
[----:B------:R-:W-:Y:S01]  /*2ec60*/  IMAD.U32 R9, R30, 0x10000, RZ ;  /* 0x000100001e097824 */ /* 0x000fe200078e00ff */
[----:B------:R-:W-:Y:S01]  /*2ec70*/  PRMT R135, R135, 0x5410, R38 ;  /* 0x0000541087877816 */ /* 0x000fe20000000026 */
[----:B------:R-:W-:Y:S01]  /*2ec80*/  IMAD.U32 R38, R138, 0x10000, RZ ;  /* 0x000100008a267824 */ /* 0x000fe200078e00ff */
[----:B------:R-:W-:Y:S01]  /*2ec90*/  SHF.R.U32.HI R43, RZ, 0x10, R11 ;  /* 0x00000010ff2b7819 */ /* 0x000fe2000001160b */
[----:B------:R-:W-:Y:S01]  /*2eca0*/  IMAD.U32 R11, R13, 0x10000, RZ ;  /* 0x000100000d0b7824 */ /* 0x000fe200078e00ff */
[----:B------:R-:W-:Y:S01]  /*2ecb0*/  SHF.R.U32.HI R39, RZ, 0x10, R35 ;  /* 0x00000010ff277819 */ /* 0x000fe20000011623 */
[----:B------:R-:W-:Y:S01]  /*2ecc0*/  IMAD.U32 R35, R31, 0x10000, RZ ;  /* 0x000100001f237824 */ /* 0x000fe200078e00ff */
[----:B------:R-:W-:Y:S01]  /*2ecd0*/  PRMT R137, R137, 0x5410, R42 ;  /* 0x0000541089897816 */ /* 0x000fe2000000002a */
[----:B------:R-:W-:Y:S01]  /*2ece0*/  FMUL.FTZ R42, R33, R40 ;  /* 0x00000028212a7220 */ /* 0x000fe20000410000 */
[----:B------:R-:W-:Y:S01]  /*2ecf0*/  LOP3.LUT R34, R29, 0xffff0000, RZ, 0xc0, !PT ;  /* 0xffff00001d227812 */ /* 0x000fe200078ec0ff */
[----:B------:R-:W-:Y:S01]  /*2ed00*/  IMAD.U32 R29, R28, 0x10000, RZ ;  /* 0x000100001c1d7824 */ /* 0x000fe200078e00ff */
[----:B------:R-:W-:Y:S01]  /*2ed10*/  PRMT R139, R139, 0x5410, R68 ;  /* 0x000054108b8b7816 */ /* 0x000fe20000000044 */
        /* <DEDUP_REMOVED lines=11> */
[----:B------:R-:W-:Y:S01]  /*2edd0*/  LOP3.LUT R32, R28, 0xffff0000, RZ, 0xc0, !PT ;  /* 0xffff00001c207812 */ /* 0x000fe200078ec0ff */
[----:B------:R-:W-:Y:S01]  /*2ede0*/  IMAD.U32 R28, R15, 0x10000, RZ ;  /* 0x000100000f1c7824 */ /* 0x000fe200078e00ff */
[----:B------:R-:W-:Y:S01]  /*2edf0*/  LOP3.LUT R31, R31, 0xffff0000, RZ, 0xc0, !PT ;  /* 0xffff00001f1f7812 */ /* 0x000fe200078ec0ff */
[-C--:B------:R-:W-:Y:S01]  /*2ee00*/  FFMA.FTZ R39, R13, R138.reuse, -R38 ;  /* 0x0000008a0d277223 */ /* 0x080fe20000010826 */
[C---:B------:R-:W-:Y:S01]  /*2ee10*/  FMUL.FTZ R41, R35.reuse, R33 ;  /* 0x0000002123297220 */ /* 0x040fe20000410000 */
[----:B------:R-:W-:Y:S01]  /*2ee20*/  LOP3.LUT R136, R136, 0xffff0000, RZ, 0xc0, !PT ;  /* 0xffff000088887812 */ /* 0x000fe200078ec0ff */
[-C--:B------:R-:W-:Y:S01]  /*2ee30*/  FMUL.FTZ R38, R35, R11.reuse ;  /* 0x0000000b23267220 */ /* 0x080fe20000410000 */
[----:B------:R-:W-:Y:S01]  /*2ee40*/  FMUL.FTZ R34, R34, R138 ;  /* 0x0000008a22227220 */ /* 0x000fe20000410000 */
[----:B------:R-:W-:Y:S01]  /*2ee50*/  LOP3.LUT R140, R140, 0xffff0000, RZ, 0xc0, !PT ;  /* 0xffff00008c8c7812 */ /* 0x000fe200078ec0ff */
[C---:B------:R-:W-:Y:S01]  /*2ee60*/  FFMA.FTZ R41, R28.reuse, R11, -R41 ;  /* 0x0000000b1c297223 */ /* 0x040fe20000010829 */
[----:B------:R-:W-:Y:S01]  /*2ee70*/  LOP3.LUT R15, R15, 0xffff0000, RZ, 0xc0, !PT ;  /* 0xffff00000f0f7812 */ /* 0x000fe200078ec0ff */
[----:B------:R-:W-:Y:S01]  /*2ee80*/  FFMA.FTZ R38, R28, R33, R38 ;  /* 0x000000211c267223 */ /* 0x000fe20000010026 */
[----:B------:R-:W-:Y:S01]  /*2ee90*/  FFMA.FTZ R35, R13, R134, R34 ;  /* 0x000000860d237223 */ /* 0x000fe20000010022 */
[----:B------:R-:W-:Y:S01]  /*2eea0*/  FMUL.FTZ R28, R31, R136 ;  /* 0x000000881f1c7220 */ /* 0x000fe20000410000 */
[----:B------:R-:W-:-:S02]  /*2eeb0*/  IMAD.U32 R11, R139, 0x10000, RZ ;  /* 0x000100008b0b7824 */ /* 0x000fc400078e00ff */
[-C--:B------:R-:W-:Y:S01]  /*2eec0*/  FMUL.FTZ R34, R31, R140.reuse ;  /* 0x0000008c1f227220 */ /* 0x080fe20000410000 */
[----:B------:R-:W-:Y:S02]  /*2eed0*/  IMAD.U32 R13, R135, 0x10000, RZ ;  /* 0x00010000870d7824 */ /* 0x000fe400078e00ff */
[----:B------:R-:W-:Y:S01]  /*2eee0*/  FFMA.FTZ R140, R15, R140, -R28 ;  /* 0x0000008c0f8c7223 */ /* 0x000fe2000001081c */
[----:B------:R-:W-:Y:S01]  /*2eef0*/  LOP3.LUT R135, R135, 0xffff0000, RZ, 0xc0, !PT ;  /* 0xffff000087877812 */ /* 0x000fe200078ec0ff */
[----:B------:R-:W-:Y:S01]  /*2ef00*/  FMUL.FTZ R28, R29, R11 ;  /* 0x0000000b1d1c7220 */ /* 0x000fe20000410000 */
[----:B------:R-:W-:Y:S01]  /*2ef10*/  LOP3.LUT R139, R139, 0xffff0000, RZ, 0xc0, !PT ;  /* 0xffff00008b8b7812 */ /* 0x000fe200078ec0ff */
[-C--:B------:R-:W-:Y:S01]  /*2ef20*/  FMUL.FTZ R31, R29, R13.reuse ;  /* 0x0000000d1d1f7220 */ /* 0x080fe20000410000 */
[----:B------:R-:W-:Y:S01]  /*2ef30*/  LOP3.LUT R12, R12, 0xffff0000, RZ, 0xc0, !PT ;  /* 0xffff00000c0c7812 */ /* 0x000fe200078ec0ff */
[----:B------:R-:W-:Y:S01]  /*2ef40*/  FFMA.FTZ R29, R15, R136, R34 ;  /* 0x000000880f1d7223 */ /* 0x000fe20000010022 */
[C---:B------:R-:W-:Y:S01]  /*2ef50*/  FFMA.FTZ R28, R10.reuse, R13, R28 ;  /* 0x0000000d0a1c7223 */ /* 0x040fe2000001001c */
[----:B------:R-:W-:Y:S01]  /*2ef60*/  FFMA.FTZ R31, R10, R11, -R31 ;  /* 0x0000000b0a1f7223 */ /* 0x000fe2000001081f */
[C---:B------:R-:W-:Y:S01]  /*2ef70*/  FMUL.FTZ R15, R32.reuse, R135 ;  /* 0x00000087200f7220 */ /* 0x040fe20000410000 */
        /* <DEDUP_REMOVED lines=31> */
.L_x_5657:
[----:B------:R-:W-:Y:S05]  /*2f170*/  BSYNC B3 ;  /* 0x0000000000037941 */ /* 0x000fea0003800000 */
.L_x_5656:
[C---:B------:R-:W-:Y:S02]  /*2f180*/  R2UR UR4, R84.reuse ;  /* 0x00000000540472ca */ /* 0x040fe400000e0000 */
[C---:B------:R-:W-:Y:S02]  /*2f190*/  R2UR UR5, R85.reuse ;  /* 0x00000000550572ca */ /* 0x040fe400000e0000 */
[----:B------:R-:W-:Y:S02]  /*2f1a0*/  @!P1 R2UR UR6, R84 ;  /* 0x00000000540692ca */ /* 0x000fe400000e0000 */
[----:B------:R-:W-:Y:S02]  /*2f1b0*/  @!P1 R2UR UR7, R85 ;  /* 0x00000000550792ca */ /* 0x000fe400000e0000 */
[-C--:B------:R-:W-:Y:S02]  /*2f1c0*/  LEA R8, P0, R37, R86.reuse, 0x1 ;  /* 0x0000005625087211 */ /* 0x080fe400078008ff */
[----:B------:R-:W-:-:S02]  /*2f1d0*/  @!P1 LEA R10, P2, R101, R86, 0x1 ;  /* 0x00000056650a9211 */ /* 0x000fc400078408ff */
[-C--:B------:R-:W-:Y:S02]  /*2f1e0*/  LEA.HI.X R9, R37, R87.reuse, R36, 0x1, P0 ;  /* 0x0000005725097211 */ /* 0x080fe400000f0c24 */
[----:B------:R-:W-:-:S03]  /*2f1f0*/  @!P1 LEA.HI.X R11, R101, R87, R130, 0x1, P2 ;  /* 0x00000057650b9211 */ /* 0x000fc600010f0c82 */
[----:B-----5:R1:W-:Y:S04]  /*2f200*/  ST.E.128 desc[UR4][R8.64], R12 ;  /* 0x0000000c08007985 */ /* 0x0203e8000c101d04 */
[----:B------:R1:W-:Y:S02]  /*2f210*/  @!P1 ST.E.128 desc[UR6][R10.64], R28 ;  /* 0x0000001c0a009985 */ /* 0x0003e4000c101d06 */
.L_x_5647:
[----:B------:R-:W-:Y:S05]  /*2f220*/  BSYNC B2 ;  /* 0x0000000000027941 */ /* 0x000fea0003800000 */
.L_x_5646:
[----:B------:R-:W-:Y:S02]  /*2f230*/  R2UR UR4, R84 ;  /* 0x00000000540472ca */ /* 0x000fe400000e0000 */
[----:B------:R-:W-:-:S13]  /*2f240*/  R2UR UR5, R85 ;  /* 0x00000000550572ca */ /* 0x000fda00000e0000 */
[----:B-1----:R-:W2:Y:S01]  /*2f250*/  LD.E R8, desc[UR4][R90.64+0xc] ;  /* 0x00000c045a087980 */ /* 0x002ea2000c101900 */
[----:B------:R-:W-:Y:S01]  /*2f260*/  VIADD R131, R131, 0x40 ;  /* 0x0000004083837836 */ /* 0x000fe20000000000 */
[----:B------:R-:W-:Y:S01]  /*2f270*/  SHF.R.S32.HI R11, RZ, 0x1f, R77 ;  /* 0x0000001fff0b7819 */ /* 0x000fe2000001144d */
[----:B------:R-:W-:-:S04]  /*2f280*/  IMAD R12, R99, R77, RZ ;  /* 0x0000004d630c7224 */ /* 0x000fc800078e02ff */
[----:B------:R-:W-:Y:S01]  /*2f290*/  IMAD R99, R98, R11, R12 ;  /* 0x0000000b62637224 */ /* 0x000fe200078e020c */
[----:B------:R-:W-:Y:S01]  /*2f2a0*/  SHF.R.S32.HI R11, RZ, 0x1f, R131 ;  /* 0x0000001fff0b7819 */ /* 0x000fe20000011483 */
[----:B--2---:R-:W-:-:S05]  /*2f2b0*/  IMAD R8, R77, -0x60, R8 ;  /* 0xffffffa04d087824 */ /* 0x004fca00078e0208 */
[----:B------:R-:W-:Y:S01]  /*2f2c0*/  VIMNMX R10, R8, 0x60, PT ;  /* 0x00000060080a7848 */ /* 0x000fe20003fe0100 */
[----:B------:R-:W-:-:S03]  /*2f2d0*/  IMAD.WIDE.U32 R8, R98, R77, RZ ;  /* 0x0000004d62087225 */ /* 0x000fc600078e00ff */
[----:B------:R-:W-:Y:S01]  /*2f2e0*/  ISETP.GE.AND P0, PT, R131, R10, PT ;  /* 0x0000000a8300720c */ /* 0x000fe20003f06270 */
[----:B------:R-:W-:Y:S02]  /*2f2f0*/  IMAD R10, R89, R131, RZ ;  /* 0x00000083590a7224 */ /* 0x000fe400078e02ff */
[----:B------:R-:W-:Y:S02]  /*2f300*/  IMAD.IADD R9, R9, 0x1, R99 ;  /* 0x0000000109097824 */ /* 0x000fe400078e0263 */
[C---:B------:R-:W-:Y:S02]  /*2f310*/  IMAD R11, R88.reuse, R11, R10 ;  /* 0x0000000b580b7224 */ /* 0x040fe400078e020a */
[----:B------:R-:W-:-:S06]  /*2f320*/  IMAD.WIDE.U32 R88, R88, R131, R8 ;  /* 0x0000008358587225 */ /* 0x000fcc00078e0008 */
[----:B------:R-:W-:Y:S05]  /*2f330*/  @P0 BRA `(.L_x_5615) ;  /* 0x0000002c00040947 */ /* 0x000fea0003800000 */
[----:B------:R-:W-:Y:S02]  /*2f340*/  R2UR UR4, R84 ;  /* 0x00000000540472ca */ /* 0x000fe400000e0000 */
[----:B------:R-:W-:-:S13]  /*2f350*/  R2UR UR5, R85 ;  /* 0x00000000550572ca */ /* 0x000fda00000e0000 */
[----:B-----5:R-:W2:Y:S01]  /*2f360*/  LD.E.U8 R8, desc[UR4][R92.64] ;  /* 0x000000045c087980 */ /* 0x020ea2000c101100 */
[----:B------:R-:W-:Y:S01]  /*2f370*/  BSSY B2, `(.L_x_5658) ;  /* 0x00000a4000027945 */ /* 0x000fe20003800000 */
[----:B------:R-:W-:Y:S01]  /*2f380*/  IMAD.IADD R32, R89, 0x1, R11 ;  /* 0x0000000159207824 */ /* 0x000fe200078e020b */
[----:B--2---:R-:W-:-:S04]  /*2f390*/  LOP3.LUT R8, R8, 0x1, RZ, 0xc0, !PT ;  /* 0x0000000108087812 */ /* 0x004fc800078ec0ff */
[----:B------:R-:W-:-:S13]  /*2f3a0*/  ISETP.NE.U32.AND P0, PT, R8, 0x1, PT ;  /* 0x000000010800780c */ /* 0x000fda0003f05070 */
[----:B------:R-:W-:Y:S05]  /*2f3b0*/  @P0 BRA `(.L_x_5659) ;  /* 0x00000008007c0947 */ /* 0x000fea0003800000 */
[----:B------:R-:W-:Y:S02]  /*2f3c0*/  R2UR UR4, R84 ;  /* 0x00000000540472ca */ /* 0x000fe400000e0000 */
[----:B------:R-:W-:-:S13]  /*2f3d0*/  R2UR UR5, R85 ;  /* 0x00000000550572ca */ /* 0x000fda00000e0000 */
[----:B------:R-:W2:Y:S01]  /*2f3e0*/  LD.E R8, desc[UR4][R90.64+0x4] ;  /* 0x000004045a087980 */ /* 0x000ea2000c101900 */
[----:B------:R-:W-:Y:S01]  /*2f3f0*/  IMAD.IADD R11, R97, 0x1, -R102 ;  /* 0x00000001610b7824 */ /* 0x000fe200078e0a66 */
[----:B------:R-:W-:Y:S02]  /*2f400*/  SHF.R.S32.HI R14, RZ, 0x1f, R131 ;  /* 0x0000001fff0e7819 */ /* 0x000fe40000011483 */
[----:B------:R-:W-:Y:S02]  /*2f410*/  R2UR UR6, R84 ;  /* 0x00000000540672ca */ /* 0x000fe400000e0000 */
[----:B------:R-:W-:Y:S02]  /*2f420*/  LEA.HI R14, R14, R131, RZ, 0x3 ;  /* 0x000000830e0e7211 */ /* 0x000fe400078f18ff */
[----:B------:R-:W-:-:S03]  /*2f430*/  R2UR UR7, R85 ;  /* 0x00000000550772ca */ /* 0x000fc600000e0000 */
        /* <DEDUP_REMOVED lines=43> */
[----:B------:R-:W5:Y:S04]  /*2f6f0*/  LD.E.128 R8, desc[UR4][R8.64] ;  /* 0x0000000408087980 */ /* 0x000f68000c101d00 */
[C---:B------:R-:W-:Y:S01]  /*2f700*/  IADD3 R35, P2, R31.reuse, R88, RZ ;  /* 0x000000581f237210 */ /* 0x040fe20007f5e0ff */
[----:B------:R-:W5:Y:S03]  /*2f710*/  LD.E.128 R12, desc[UR6][R12.64] ;  /* 0x000000060c0c7980 */ /* 0x000f66000c101d00 */
[----:B------:R-:W-:-:S03]  /*2f720*/  LEA.HI.X.SX32 R31, R31, R32, 0x1, P2 ;  /* 0x000000201f1f7211 */ /* 0x000fc600010f0eff */
[----:B------:R-:W-:Y:S01]  /*2f730*/  @!P1 IADD3 R33, P3, R29, R88, RZ ;  /* 0x000000581d219210 */ /* 0x000fe20007f7e0ff */
[----:B------:R-:W-:-:S12]  /*2f740*/  @P0 BRA `(.L_x_5661) ;  /* 0x0000000400680947 */ /* 0x000fd80003800000 */
[----:B------:R-:W-:Y:S01]  /*2f750*/  SHF.R.U64 R41, R64, 0x10, R65 ;  /* 0x0000001040297819 */ /* 0x000fe20000001241 */
[----:B-----5:R-:W-:Y:S01]  /*2f760*/  IMAD.U32 R37, R13, 0x10000, RZ ;  /* 0x000100000d257824 */ /* 0x020fe200078e00ff */
[----:B------:R-:W-:Y:S01]  /*2f770*/  SHF.R.U64 R69, R52, 0x10, R53 ;  /* 0x0000001034457819 */ /* 0x000fe20000001235 */
[----:B------:R-:W-:Y:S01]  /*2f780*/  IMAD.U32 R28, R9, 0x10000, RZ ;  /* 0x00010000091c7824 */ /* 0x000fe200078e00ff */
        /* <DEDUP_REMOVED lines=8> */
[----:B------:R-:W-:Y:S02]  /*2f810*/  SHF.R.U64 R53, R54, 0x10, R55 ;  /* 0x0000001036357819 */ /* 0x000fe40000001237 */
[----:B------:R-:W-:Y:S01]  /*2f820*/  PRMT R128, R128, 0x5410, R41 ;  /* 0x0000541080807816 */ /* 0x000fe20000000029 */
[----:B------:R-:W-:Y:S01]  /*2f830*/  IMAD.U32 R41, R125, 0x10000, RZ ;  /* 0x000100007d297824 */ /* 0x000fe200078e00ff */
[----:B------:R-:W-:Y:S02]  /*2f840*/  SHF.R.U32.HI R54, RZ, 0x10, R55 ;  /* 0x00000010ff367819 */ /* 0x000fe40000011637 */
[----:B------:R-:W-:Y:S02]  /*2f850*/  SHF.R.U32.HI R66, RZ, 0x10, R67 ;  /* 0x00000010ff427819 */ /* 0x000fe40000011643 */
[----:B------:R-:W-:Y:S01]  /*2f860*/  PRMT R126, R126, 0x5410, R43 ;  /* 0x000054107e7e7816 */ /* 0x000fe2000000002b */
[----:B------:R-:W-:Y:S01]  /*2f870*/  FMUL.FTZ R43, R37, R42 ;  /* 0x0000002a252b7220 */ /* 0x000fe20000410000 */
[----:B------:R-:W-:-:S02]  /*2f880*/  LOP3.LUT R38, R13, 0xffff0000, RZ, 0xc0, !PT ;  /* 0xffff00000d267812 */ /* 0x000fc400078ec0ff */
[----:B------:R-:W-:Y:S01]  /*2f890*/  PRMT R122, R122, 0x5410, R53 ;  /* 0x000054107a7a7816 */ /* 0x000fe20000000035 */
[-C--:B------:R-:W-:Y:S01]  /*2f8a0*/  FMUL.FTZ R53, R37, R41.reuse ;  /* 0x0000002925357220 */ /* 0x080fe20000410000 */
[----:B------:R-:W-:Y:S01]  /*2f8b0*/  LOP3.LUT R129, R129, 0xffff0000, RZ, 0xc0, !PT ;  /* 0xffff000081817812 */ /* 0x000fe200078ec0ff */
[C---:B------:R-:W-:Y:S01]  /*2f8c0*/  FFMA.FTZ R52, R28.reuse, R41, -R43 ;  /* 0x000000291c347223 */ /* 0x040fe2000001082b */
[----:B------:R-:W-:Y:S01]  /*2f8d0*/  PRMT R123, R123, 0x5410, R54 ;  /* 0x000054107b7b7816 */ /* 0x000fe20000000036 */
[----:B------:R-:W-:Y:S01]  /*2f8e0*/  FFMA.FTZ R53, R28, R42, R53 ;  /* 0x0000002a1c357223 */ /* 0x000fe20000010035 */
[----:B------:R-:W-:Y:S01]  /*2f8f0*/  PRMT R127, R127, 0x5410, R66 ;  /* 0x000054107f7f7816 */ /* 0x000fe20000000042 */
[C---:B------:R-:W-:Y:S01]  /*2f900*/  FMUL.FTZ R41, R38.reuse, R129 ;  /* 0x0000008126297220 */ /* 0x040fe20000410000 */
[----:B------:R-:W-:Y:S01]  /*2f910*/  LOP3.LUT R125, R125, 0xffff0000, RZ, 0xc0, !PT ;  /* 0xffff00007d7d7812 */ /* 0x000fe200078ec0ff */
[----:B------:R-:W-:Y:S01]  /*2f920*/  IMAD.U32 R28, R123, 0x10000, RZ ;  /* 0x000100007b1c7824 */ /* 0x000fe200078e00ff */
[----:B------:R-:W-:Y:S01]  /*2f930*/  LOP3.LUT R30, R9, 0xffff0000, RZ, 0xc0, !PT ;  /* 0xffff0000091e7812 */ /* 0x000fe200078ec0ff */
[----:B------:R-:W-:Y:S01]  /*2f940*/  IMAD.U32 R37, R127, 0x10000, RZ ;  /* 0x000100007f257824 */ /* 0x000fe200078e00ff */
[----:B------:R-:W-:Y:S01]  /*2f950*/  LOP3.LUT R40, R15, 0xffff0000, RZ, 0xc0, !PT ;  /* 0xffff00000f287812 */ /* 0x000fe200078ec0ff */
[-C--:B------:R-:W-:Y:S01]  /*2f960*/  FMUL.FTZ R43, R38, R125.reuse ;  /* 0x0000007d262b7220 */ /* 0x080fe20000410000 */
[----:B------:R-:W-:Y:S01]  /*2f970*/  LOP3.LUT R127, R127, 0xffff0000, RZ, 0xc0, !PT ;  /* 0xffff00007f7f7812 */ /* 0x000fe200078ec0ff */
[----:B------:R-:W-:Y:S01]  /*2f980*/  FFMA.FTZ R125, R30, R125, -R41 ;  /* 0x0000007d1e7d7223 */ /* 0x000fe20000010829 */
[----:B------:R-:W-:Y:S01]  /*2f990*/  LOP3.LUT R123, R123, 0xffff0000, RZ, 0xc0, !PT ;  /* 0xffff00007b7b7812 */ /* 0x000fe200078ec0ff */
[----:B------:R-:W-:Y:S01]  /*2f9a0*/  FMUL.FTZ R41, R39, R37 ;  /* 0x0000002527297220 */ /* 0x000fe20000410000 */
[----:B------:R-:W-:Y:S01]  /*2f9b0*/  LOP3.LUT R36, R12, 0xffff0000, RZ, 0xc0, !PT ;  /* 0xffff00000c247812 */ /* 0x000fe200078ec0ff */
[----:B------:R-:W-:Y:S01]  /*2f9c0*/  IMAD.U32 R12, R11, 0x10000, RZ ;  /* 0x000100000b0c7824 */ /* 0x000fe200078e00ff */
[----:B------:R-:W-:Y:S01]  /*2f9d0*/  PRMT R124, R124, 0x5410, R69 ;  /* 0x000054107c7c7816 */ /* 0x000fe20000000045 */
[-C--:B------:R-:W-:Y:S01]  /*2f9e0*/  FMUL.FTZ R54, R39, R28.reuse ;  /* 0x0000001c27367220 */ /* 0x080fe20000410000 */
[----:B------:R-:W-:Y:S01]  /*2f9f0*/  FFMA.FTZ R38, R30, R129, R43 ;  /* 0x000000811e267223 */ /* 0x000fe2000001002b */
[----:B------:R-:W-:Y:S01]  /*2fa00*/  LOP3.LUT R13, R11, 0xffff0000, RZ, 0xc0, !PT ;  /* 0xffff00000b0d7812 */ /* 0x000fe200078ec0ff */
[C---:B------:R-:W-:Y:S01]  /*2fa10*/  FMUL.FTZ R30, R40.reuse, R127 ;  /* 0x0000007f281e7220 */ /* 0x040fe20000410000 */
[----:B------:R-:W-:Y:S01]  /*2fa20*/  FMUL.FTZ R40, R40, R123 ;  /* 0x0000007b28287220 */ /* 0x000fe20000410000 */
[----:B------:R-:W-:Y:S01]  /*2fa30*/  LOP3.LUT R39, R128, 0xffff0000, RZ, 0xc0, !PT ;  /* 0xffff000080277812 */ /* 0x000fe200078ec0ff */
[C---:B------:R-:W-:Y:S01]  /*2fa40*/  FFMA.FTZ R42, R12.reuse, R28, -R41 ;  /* 0x0000001c0c2a7223 */ /* 0x040fe20000010829 */
[----:B------:R-:W-:Y:S01]  /*2fa50*/  FFMA.FTZ R54, R12, R37, R54 ;  /* 0x000000250c367223 */ /* 0x000fe20000010036 */
[C---:B------:R-:W-:Y:S01]  /*2fa60*/  IMAD.U32 R12, R124.reuse, 0x10000, RZ ;  /* 0x000100007c0c7824 */ /* 0x040fe200078e00ff */
[----:B------:R-:W-:Y:S01]  /*2fa70*/  LOP3.LUT R37, R124, 0xffff0000, RZ, 0xc0, !PT ;  /* 0xffff00007c257812 */ /* 0x000fe200078ec0ff */
[----:B------:R-:W-:-:S02]  /*2fa80*/  IMAD.U32 R28, R128, 0x10000, RZ ;  /* 0x00010000801c7824 */ /* 0x000fc400078e00ff */
[C---:B------:R-:W-:Y:S01]  /*2fa90*/  FFMA.FTZ R123, R13.reuse, R123, -R30 ;  /* 0x0000007b0d7b7223 */ /* 0x040fe2000001081e */
[C---:B------:R-:W-:Y:S01]  /*2faa0*/  IMAD.U32 R9, R8.reuse, 0x10000, RZ ;  /* 0x0001000008097824 */ /* 0x040fe200078e00ff */
[----:B------:R-:W-:Y:S01]  /*2fab0*/  LOP3.LUT R8, R8, 0xffff0000, RZ, 0xc0, !PT ;  /* 0xffff000008087812 */ /* 0x000fe200078ec0ff */
[----:B------:R-:W-:Y:S01]  /*2fac0*/  FFMA.FTZ R127, R13, R127, R40 ;  /* 0x0000007f0d7f7223 */ /* 0x000fe20000010028 */
[----:B------:R-:W-:Y:S01]  /*2fad0*/  FMUL.FTZ R13, R36, R39 ;  /* 0x00000027240d7220 */ /* 0x000fe20000410000 */
[C---:B------:R-:W-:Y:S01]  /*2fae0*/  FMUL.FTZ R30, R34.reuse, R28 ;  /* 0x0000001c221e7220 */ /* 0x040fe20000410000 */
[-C--:B------:R-:W-:Y:S01]  /*2faf0*/  FMUL.FTZ R41, R34, R12.reuse ;  /* 0x0000000c22297220 */ /* 0x080fe20000410000 */
[-C--:B------:R-:W-:Y:S01]  /*2fb00*/  FMUL.FTZ R43, R36, R37.reuse ;  /* 0x00000025242b7220 */ /* 0x080fe20000410000 */
[----:B------:R-:W-:Y:S02]  /*2fb10*/  IMAD.U32 R15, R14, 0x10000, RZ ;  /* 0x000100000e0f7824 */ /* 0x000fe400078e00ff */
[----:B------:R-:W-:Y:S01]  /*2fb20*/  FFMA.FTZ R37, R8, R37, -R13 ;  /* 0x0000002508257223 */ /* 0x000fe2000001080d */
[----:B------:R-:W-:Y:S01]  /*2fb30*/  LOP3.LUT R14, R14, 0xffff0000, RZ, 0xc0, !PT ;  /* 0xffff00000e0e7812 */ /* 0x000fe200078ec0ff */
[C---:B------:R-:W-:Y:S01]  /*2fb40*/  FFMA.FTZ R30, R9.reuse, R12, -R30 ;  /* 0x0000000c091e7223 */ /* 0x040fe2000001081e */
[----:B------:R-:W-:Y:S01]  /*2fb50*/  FFMA.FTZ R41, R9, R28, R41 ;  /* 0x0000001c09297223 */ /* 0x000fe20000010029 */
[C---:B------:R-:W-:Y:S01]  /*2fb60*/  LOP3.LUT R13, R126.reuse, 0xffff0000, RZ, 0xc0, !PT ;  /* 0xffff00007e0d7812 */ /* 0x040fe200078ec0ff */
[----:B------:R-:W-:Y:S01]  /*2fb70*/  IMAD.U32 R28, R126, 0x10000, RZ ;  /* 0x000100007e1c7824 */ /* 0x000fe200078e00ff */
[C---:B------:R-:W-:Y:S01]  /*2fb80*/  LOP3.LUT R9, R122.reuse, 0xffff0000, RZ, 0xc0, !PT ;  /* 0xffff00007a097812 */ /* 0x040fe200078ec0ff */
[----:B------:R-:W-:-:S02]  /*2fb90*/  IMAD.U32 R12, R122, 0x10000, RZ ;  /* 0x000100007a0c7824 */ /* 0x000fc400078e00ff */
[----:B------:R-:W-:Y:S01]  /*2fba0*/  FFMA.FTZ R8, R8, R39, R43 ;  /* 0x0000002708087223 */ /* 0x000fe2000001002b */
[C---:B------:R-:W-:Y:S01]  /*2fbb0*/  IMAD.U32 R11, R10.reuse, 0x10000, RZ ;  /* 0x000100000a0b7824 */ /* 0x040fe200078e00ff */
        /* <DEDUP_REMOVED lines=19> */
.L_x_5661:
[----:B------:R-:W-:Y:S05]  /*2fcf0*/  BSYNC B3 ;  /* 0x0000000000037941 */ /* 0x000fea0003800000 */
.L_x_5660:
        /* <DEDUP_REMOVED lines=11> */
.L_x_5659:
[----:B------:R-:W-:Y:S05]  /*2fdb0*/  BSYNC B2 ;  /* 0x0000000000027941 */ /* 0x000fea0003800000 */
.L_x_5658:
        /* <DEDUP_REMOVED lines=10> */
[----:B------:R-:W-:Y:S01]  /*2fe60*/  SHF.R.S32.HI R14, RZ, 0x1f, R131 ;  /* 0x0000001fff0e7819 */ /* 0x000fe20000011483 */
[----:B------:R-:W-:Y:S01]  /*2fe70*/  IMAD.IADD R11, R97, 0x1, -R102 ;  /* 0x00000001610b7824 */ /* 0x000fe200078e0a66 */
        /* <DEDUP_REMOVED lines=60> */
[----:B------:R-:W-:Y:S02]  /*30240*/  SHF.R.U64 R42, R50, 0x10, R51 ;  /* 0x00000010322a7819 */ /* 0x000fe40000001233 */
[----:B------:R-:W-:-:S02]  /*30250*/  PRMT R121, R121, 0x5410, R60 ;  /* 0x0000541079797816 */ /* 0x000fc4000000003c */
[----:B------:R-:W-:Y:S02]  /*30260*/  PRMT R114, R114, 0x5410, R49 ;  /* 0x0000541072727816 */ /* 0x000fe40000000031 */
[--C-:B------:R-:W-:Y:S02]  /*30270*/  SHF.R.U64 R43, R62, 0x10, R63.reuse ;  /* 0x000000103e2b7819 */ /* 0x100fe4000000123f */
[----:B------:R-:W-:Y:S01]  /*30280*/  PRMT R117, R117, 0x5410, R42 ;  /* 0x0000541075757816 */ /* 0x000fe2000000002a */
[----:B------:R-:W-:Y:S01]  /*30290*/  IMAD.U32 R42, R121, 0x10000, RZ ;  /* 0x00010000792a7824 */ /* 0x000fe200078e00ff */
[----:B------:R-:W-:Y:S02]  /*302a0*/  SHF.R.U32.HI R62, RZ, 0x10, R63 ;  /* 0x00000010ff3e7819 */ /* 0x000fe4000001163f */
[----:B------:R-:W-:Y:S01]  /*302b0*/  PRMT R120, R120, 0x5410, R41 ;  /* 0x0000541078787816 */ /* 0x000fe20000000029 */
[----:B------:R-:W-:Y:S01]  /*302c0*/  IMAD.U32 R41, R114, 0x10000, RZ ;  /* 0x0001000072297824 */ /* 0x000fe200078e00ff */
[----:B------:R-:W-:-:S02]  /*302d0*/  SHF.R.U32.HI R51, RZ, 0x10, R51 ;  /* 0x00000010ff337819 */ /* 0x000fc40000011633 */
[----:B------:R-:W-:Y:S01]  /*302e0*/  LOP3.LUT R38, R13, 0xffff0000, RZ, 0xc0, !PT ;  /* 0xffff00000d267812 */ /* 0x000fe200078ec0ff */
[CC--:B------:R-:W-:Y:S01]  /*302f0*/  FMUL.FTZ R49, R37.reuse, R41.reuse ;  /* 0x0000002925317220 */ /* 0x0c0fe20000410000 */
[----:B------:R-:W-:Y:S01]  /*30300*/  PRMT R118, R118, 0x5410, R43 ;  /* 0x0000541076767816 */ /* 0x000fe2000000002b */
[-C--:B------:R-:W-:Y:S01]  /*30310*/  FMUL.FTZ R43, R37, R42.reuse ;  /* 0x0000002a252b7220 */ /* 0x080fe20000410000 */
[----:B------:R-:W-:Y:S01]  /*30320*/  LOP3.LUT R121, R121, 0xffff0000, RZ, 0xc0, !PT ;  /* 0xffff000079797812 */ /* 0x000fe200078ec0ff */
[C---:B------:R-:W-:Y:S01]  /*30330*/  FFMA.FTZ R49, R30.reuse, R42, R49 ;  /* 0x0000002a1e317223 */ /* 0x040fe20000010031 */
[----:B------:R-:W-:Y:S01]  /*30340*/  PRMT R119, R119, 0x5410, R62 ;  /* 0x0000541077777816 */ /* 0x000fe2000000003e */
[----:B------:R-:W-:Y:S01]  /*30350*/  FFMA.FTZ R43, R30, R41, -R43 ;  /* 0x000000291e2b7223 */ /* 0x000fe2000001082b */
[----:B------:R-:W-:Y:S01]  /*30360*/  PRMT R116, R116, 0x5410, R51 ;  /* 0x0000541074747816 */ /* 0x000fe20000000033 */
[----:B------:R-:W-:Y:S01]  /*30370*/  FMUL.FTZ R51, R38, R121 ;  /* 0x0000007926337220 */ /* 0x000fe20000410000 */
        /* <DEDUP_REMOVED lines=9> */
[----:B------:R-:W-:-:S02]  /*30410*/  IMAD.U32 R12, R11, 0x10000, RZ ;  /* 0x000100000b0c7824 */ /* 0x000fc400078e00ff */
[----:B------:R-:W-:Y:S01]  /*30420*/  FMUL.FTZ R37, R39, R41 ;  /* 0x0000002927257220 */ /* 0x000fe20000410000 */
[----:B------:R-:W-:Y:S01]  /*30430*/  PRMT R115, R115, 0x5410, R48 ;  /* 0x0000541073737816 */ /* 0x000fe20000000030 */
[-C--:B------:R-:W-:Y:S01]  /*30440*/  FMUL.FTZ R50, R39, R30.reuse ;  /* 0x0000001e27327220 */ /* 0x080fe20000410000 */
[----:B------:R-:W-:Y:S01]  /*30450*/  LOP3.LUT R13, R11, 0xffff0000, RZ, 0xc0, !PT ;  /* 0xffff00000b0d7812 */ /* 0x000fe200078ec0ff */
[----:B------:R-:W-:Y:S01]  /*30460*/  FFMA.FTZ R42, R34, R121, R53 ;  /* 0x00000079222a7223 */ /* 0x000fe20000010035 */
[----:B------:R-:W-:Y:S01]  /*30470*/  LOP3.LUT R116, R116, 0xffff0000, RZ, 0xc0, !PT ;  /* 0xffff000074747812 */ /* 0x000fe200078ec0ff */
[----:B------:R-:W-:Y:S01]  /*30480*/  FFMA.FTZ R48, R12, R30, -R37 ;  /* 0x0000001e0c307223 */ /* 0x000fe20000010825 */
[----:B------:R-:W-:Y:S01]  /*30490*/  FMUL.FTZ R34, R40, R119 ;  /* 0x0000007728227220 */ /* 0x000fe20000410000 */
[----:B------:R-:W-:Y:S01]  /*304a0*/  FFMA.FTZ R50, R12, R41, R50 ;  /* 0x000000290c327223 */ /* 0x000fe20000010032 */
[----:B------:R-:W-:Y:S02]  /*304b0*/  IMAD.U32 R30, R120, 0x10000, RZ ;  /* 0x00010000781e7824 */ /* 0x000fe400078e00ff */
[----:B------:R-:W-:Y:S01]  /*304c0*/  FMUL.FTZ R40, R40, R116 ;  /* 0x0000007428287220 */ /* 0x000fe20000410000 */
[----:B------:R-:W-:-:S02]  /*304d0*/  IMAD.U32 R12, R115, 0x10000, RZ ;  /* 0x00010000730c7824 */ /* 0x000fc400078e00ff */
[----:B------:R-:W-:Y:S01]  /*304e0*/  FFMA.FTZ R41, R13, R116, -R34 ;  /* 0x000000740d297223 */ /* 0x000fe20000010822 */
[----:B------:R-:W-:Y:S01]  /*304f0*/  LOP3.LUT R37, R120, 0xffff0000, RZ, 0xc0, !PT ;  /* 0xffff000078257812 */ /* 0x000fe200078ec0ff */
[----:B------:R-:W-:Y:S01]  /*30500*/  FMUL.FTZ R34, R35, R30 ;  /* 0x0000001e23227220 */ /* 0x000fe20000410000 */
[C---:B------:R-:W-:Y:S01]  /*30510*/  IMAD.U32 R9, R8.reuse, 0x10000, RZ ;  /* 0x0001000008097824 */ /* 0x040fe200078e00ff */
[----:B------:R-:W-:Y:S01]  /*30520*/  LOP3.LUT R115, R115, 0xffff0000, RZ, 0xc0, !PT ;  /* 0xffff000073737812 */ /* 0x000fe200078ec0ff */
[-C--:B------:R-:W-:Y:S01]  /*30530*/  FMUL.FTZ R35, R35, R12.reuse ;  /* 0x0000000c23237220 */ /* 0x080fe20000410000 */
[----:B------:R-:W-:Y:S01]  /*30540*/  LOP3.LUT R8, R8, 0xffff0000, RZ, 0xc0, !PT ;  /* 0xffff000008087812 */ /* 0x000fe200078ec0ff */
[----:B------:R-:W-:Y:S01]  /*30550*/  FFMA.FTZ R119, R13, R119, R40 ;  /* 0x000000770d777223 */ /* 0x000fe20000010028 */
[----:B------:R-:W-:Y:S02]  /*30560*/  IMAD.U32 R15, R14, 0x10000, RZ ;  /* 0x000100000e0f7824 */ /* 0x000fe400078e00ff */
[----:B------:R-:W-:Y:S01]  /*30570*/  FMUL.FTZ R13, R36, R37 ;  /* 0x00000025240d7220 */ /* 0x000fe20000410000 */
[C---:B------:R-:W-:Y:S01]  /*30580*/  FFMA.FTZ R34, R9.reuse, R12, -R34 ;  /* 0x0000000c09227223 */ /* 0x040fe20000010822 */
[----:B------:R-:W-:Y:S01]  /*30590*/  FFMA.FTZ R35, R9, R30, R35 ;  /* 0x0000001e09237223 */ /* 0x000fe20000010023 */
[----:B------:R-:W-:Y:S01]  /*305a0*/  LOP3.LUT R14, R14, 0xffff0000, RZ, 0xc0, !PT ;  /* 0xffff00000e0e7812 */ /* 0x000fe200078ec0ff */
[-C--:B------:R-:W-:Y:S01]  /*305b0*/  FMUL.FTZ R39, R36, R115.reuse ;  /* 0x0000007324277220 */ /* 0x080fe20000410000 */
[C---:B------:R-:W-:Y:S01]  /*305c0*/  IMAD.U32 R12, R117.reuse, 0x10000, RZ ;  /* 0x00010000750c7824 */ /* 0x040fe200078e00ff */
[C---:B------:R-:W-:Y:S01]  /*305d0*/  LOP3.LUT R9, R118.reuse, 0xffff0000, RZ, 0xc0, !PT ;  /* 0xffff000076097812 */ /* 0x040fe200078ec0ff */
[----:B------:R-:W-:Y:S01]  /*305e0*/  IMAD.U32 R30, R118, 0x10000, RZ ;  /* 0x00010000761e7824 */ /* 0x000fe200078e00ff */
[----:B------:R-:W-:Y:S01]  /*305f0*/  LOP3.LUT R117, R117, 0xffff0000, RZ, 0xc0, !PT ;  /* 0xffff000075757812 */ /* 0x000fe200078ec0ff */
[----:B------:R-:W-:Y:S01]  /*30600*/  FFMA.FTZ R13, R8, R115, -R13 ;  /* 0x00000073080d7223 */ /* 0x000fe2000001080d */
[----:B------:R-:W-:-:S02]  /*30610*/  IMAD.U32 R11, R10, 0x10000, RZ ;  /* 0x000100000a0b7824 */ /* 0x000fc400078e00ff */
        /* <DEDUP_REMOVED lines=14> */
[----:B------:R-:W-:Y:S02]  /*30700*/  F2FP.BF16.F32.PACK_AB R12, R8, R35 ;  /* 0x00000023080c723e */ /* 0x000fe400000010ff */
[----:B------:R-:W-:Y:S01]  /*30710*/  F2FP.BF16.F32.PACK_AB R14, R14, R15 ;  /* 0x0000000f0e0e723e */ /* 0x000fe200000010ff */
[----:B------:R-:W-:Y:S01]  /*30720*/  IMAD.MOV.U32 R8, RZ, RZ, R34 ;  /* 0x000000ffff087224 */ /* 0x000fe200078e0022 */
[----:B------:R-:W-:Y:S01]  /*30730*/  F2FP.BF16.F32.PACK_AB R9, R38, R43 ;  /* 0x0000002b2609723e */ /* 0x000fe200000010ff */
[----:B------:R-:W-:Y:S01]  /*30740*/  IMAD.MOV.U32 R15, RZ, RZ, R50 ;  /* 0x000000ffff0f7224 */ /* 0x000fe200078e0032 */
[----:B------:R-:W-:-:S02]  /*30750*/  F2FP.BF16.F32.PACK_AB R11, R41, R48 ;  /* 0x00000030290b723e */ /* 0x000fc400000010ff */
[----:B------:R-:W-:-:S07]  /*30760*/  F2FP.BF16.F32.PACK_AB R10, R37, R36 ;  /* 0x00000024250a723e */ /* 0x000fce00000010ff */
.L_x_5665:
[----:B------:R-:W-:Y:S05]  /*30770*/  BSYNC B3 ;  /* 0x0000000000037941 */ /* 0x000fea0003800000 */
.L_x_5664:
        /* <DEDUP_REMOVED lines=11> */
.L_x_5663:
[----:B------:R-:W-:Y:S05]  /*30830*/  BSYNC B2 ;  /* 0x0000000000027941 */ /* 0x000fea0003800000 */
.L_x_5662:
[----:B------:R-:W-:Y:S02]  /*30840*/  R2UR UR4, R84 ;  /* 0x00000000540472ca */ /* 0x000fe400000e0000 */
[----:B------:R-:W-:-:S13]  /*30850*/  R2UR UR5, R85 ;  /* 0x00000000550572ca */ /* 0x000fda00000e0000 */
[----:B------:R-:W2:Y:S02]  /*30860*/  LD.E.U8 R92, desc[UR4][R92.64] ;  /* 0x000000045c5c7980 */ /* 0x000ea4000c101100 */
[----:B--2---:R-:W-:-:S13]  /*30870*/  LOP3.LUT P0, RZ, R92, 0x4, RZ, 0xc0, !PT ;  /* 0x000000045cff7812 */ /* 0x004fda000780c0ff */
[----:B------:R-:W-:Y:S05]  /*30880*/  @!P0 BRA `(.L_x_5615) ;  /* 0x0000001400b08947 */ /* 0x000fea0003800000 */
[----:B------:R-:W-:Y:S02]  /*30890*/  R2UR UR4, R84 ;  /* 0x00000000540472ca */ /* 0x000fe400000e0000 */
[----:B------:R-:W-:-:S13]  /*308a0*/  R2UR UR5, R85 ;  /* 0x00000000550572ca */ /* 0x000fda00000e0000 */
[----:B------:R-:W2:Y:S01]  /*308b0*/  LD.E R90, desc[UR4][R90.64+0x4] ;  /* 0x000004045a5a7980 */ /* 0x000ea2000c101900 */
[----:B------:R-:W-:Y:S01]  /*308c0*/  VIADD R105, R105, 0x40 ;  /* 0x0000004069697836 */ /* 0x000fe20000000000 */
[----:B-1----:R-:W-:Y:S01]  /*308d0*/  SHF.R.S32.HI R14, RZ, 0x1f, R131 ;  /* 0x0000001fff0e7819 */ /* 0x002fe20000011483 */
[----:B------:R-:W-:Y:S01]  /*308e0*/  IMAD.SHL.U32 R12, R131, 0x40, RZ ;  /* 0x00000040830c7824 */ /* 0x000fe200078e00ff */
[----:B------:R-:W-:Y:S02]  /*308f0*/  R2UR UR6, R84 ;  /* 0x00000000540672ca */ /* 0x000fe400000e0000 */
[----:B------:R-:W-:Y:S02]  /*30900*/  LEA.HI R14, R14, R131, RZ, 0x3 ;  /* 0x000000830e0e7211 */ /* 0x000fe400078f18ff */
[----:B------:R-:W-:Y:S02]  /*30910*/  LOP3.LUT R13, R12, 0x1c0, RZ, 0xc0, !PT ;  /* 0x000001c00c0d7812 */ /* 0x000fe400078ec0ff */
[----:B------:R-:W-:Y:S01]  /*30920*/  R2UR UR7, R85 ;  /* 0x00000000550772ca */ /* 0x000fe200000e0000 */
[----:B------:R-:W-:Y:S01]  /*30930*/  IMAD.SHL.U32 R14, R14, 0x40, RZ ;  /* 0x000000400e0e7824 */ /* 0x000fe200078e00ff */
[----:B------:R-:W-:-:S04]  /*30940*/  SHF.R.U32.HI R31, RZ, 0x3, R13 ;  /* 0x00000003ff1f7819 */ /* 0x000fc8000001160d */
[----:B------:R-:W-:Y:S01]  /*30950*/  LOP3.LUT R15, R14, 0xfffffe00, RZ, 0xc0, !PT ;  /* 0xfffffe000e0f7812 */ /* 0x000fe200078ec0ff */
[----:B------:R-:W-:Y:S01]  /*30960*/  BSSY B2, `(.L_x_5666) ;  /* 0x0000084000027945 */ /* 0x000fe20003800000 */
[----:B--2---:R-:W-:-:S04]  /*30970*/  LEA.HI R8, R90, R90, RZ, 0x1 ;  /* 0x0000005a5a087211 */ /* 0x004fc800078f08ff */
[----:B------:R-:W-:-:S04]  /*30980*/  SHF.R.S32.HI R28, RZ, 0x1, R8 ;  /* 0x00000001ff1c7819 */ /* 0x000fc80000011408 */
[----:B------:R-:W-:-:S04]  /*30990*/  ISETP.GE.AND P0, PT, R105, R28, PT ;  /* 0x0000001c6900720c */ /* 0x000fc80003f06270 */
[----:B------:R-:W-:-:S05]  /*309a0*/  SEL R8, R28, RZ, P0 ;  /* 0x000000ff1c087207 */ /* 0x000fca0000000000 */
[----:B------:R-:W-:-:S04]  /*309b0*/  IMAD.IADD R8, R105, 0x1, R8 ;  /* 0x0000000169087824 */ /* 0x000fc800078e0208 */
[----:B------:R-:W-:Y:S01]  /*309c0*/  @P0 IMAD.IADD R102, R97, 0x1, -R102 ;  /* 0x0000000161660824 */ /* 0x000fe200078e0a66 */
[----:B------:R-:W-:-:S04]  /*309d0*/  SHF.R.S32.HI R9, RZ, 0x1f, R8 ;  /* 0x0000001fff097819 */ /* 0x000fc80000011408 */
[----:B------:R-:W-:Y:S02]  /*309e0*/  SHF.R.S32.HI R11, RZ, 0x1f, R102 ;  /* 0x0000001fff0b7819 */ /* 0x000fe40000011466 */
[----:B------:R-:W-:Y:S02]  /*309f0*/  LEA.HI R10, R9, R8, RZ, 0x3 ;  /* 0x00000008090a7211 */ /* 0x000fe400078f18ff */
[----:B------:R-:W-:Y:S02]  /*30a00*/  LEA.HI R11, R11, R102, RZ, 0x4 ;  /* 0x000000660b0b7211 */ /* 0x000fe400078f20ff */
[----:B------:R-:W-:Y:S02]  /*30a10*/  SHF.R.S32.HI R30, RZ, 0x3, R10 ;  /* 0x00000003ff1e7819 */ /* 0x000fe4000001140a */
[----:B------:R-:W-:Y:S02]  /*30a20*/  LEA.HI R8, R9, R8, RZ, 0x6 ;  /* 0x0000000809087211 */ /* 0x000fe400078f30ff */
[----:B------:R-:W-:-:S02]  /*30a30*/  LEA.HI.SX32 R11, R11, R30, 0x1c ;  /* 0x0000001e0b0b7211 */ /* 0x000fc400078fe2ff */
[----:B------:R-:W-:Y:S02]  /*30a40*/  SHF.R.S32.HI R8, RZ, 0x6, R8 ;  /* 0x00000006ff087819 */ /* 0x000fe40000011408 */
[----:B------:R-:W-:Y:S01]  /*30a50*/  SHF.R.S32.HI R12, RZ, 0x1f, R11 ;  /* 0x0000001fff0c7819 */ /* 0x000fe2000001140b */
[----:B------:R-:W-:Y:S01]  /*30a60*/  IMAD.SHL.U32 R29, R11, 0x8, RZ ;  /* 0x000000080b1d7824 */ /* 0x000fe200078e00ff */
[----:B------:R-:W-:Y:S01]  /*30a70*/  LOP3.LUT R10, R13, 0x38, R10, 0xf8, !PT ;  /* 0x000000380d0a7812 */ /* 0x000fe200078ef80a */
[----:B------:R-:W-:Y:S01]  /*30a80*/  IMAD R8, R8, 0x1800, R15 ;  /* 0x0000180008087824 */ /* 0x000fe200078e020f */
[----:B------:R-:W-:Y:S02]  /*30a90*/  LEA.HI R12, R12, R11, RZ, 0x3 ;  /* 0x0000000b0c0c7211 */ /* 0x000fe400078f18ff */
[----:B------:R-:W-:Y:S02]  /*30aa0*/  LOP3.LUT R9, R10, R31, RZ, 0x3c, !PT ;  /* 0x0000001f0a097212 */ /* 0x000fe400078e3cff */
[----:B------:R-:W-:-:S02]  /*30ab0*/  SHF.R.S32.HI R12, RZ, 0x3, R12 ;  /* 0x00000003ff0c7819 */ /* 0x000fc4000001140c */
[----:B------:R-:W-:Y:S01]  /*30ac0*/  LOP3.LUT R11, R13, 0x38, R29, 0xf8, !PT ;  /* 0x000000380d0b7812 */ /* 0x000fe200078ef81d */
[----:B------:R-:W-:Y:S02]  /*30ad0*/  IMAD.IADD R8, R8, 0x1, R9 ;  /* 0x0000000108087824 */ /* 0x000fe400078e0209 */
[----:B------:R-:W-:Y:S01]  /*30ae0*/  IMAD R12, R12, 0x1800, R15 ;  /* 0x000018000c0c7824 */ /* 0x000fe200078e020f */
[----:B------:R-:W-:Y:S02]  /*30af0*/  LOP3.LUT R11, R11, R31, RZ, 0x3c, !PT ;  /* 0x0000001f0b0b7212 */ /* 0x000fe400078e3cff */
[----:B------:R-:W-:-:S03]  /*30b00*/  IADD3 R9, P0, R103, R8, RZ ;  /* 0x0000000867097210 */ /* 0x000fc60007f1e0ff */
[----:B------:R-:W-:Y:S02]  /*30b10*/  IMAD.IADD R12, R12, 0x1, R11 ;  /* 0x000000010c0c7824 */ /* 0x000fe400078e020b */
[----:B------:R-:W-:Y:S01]  /*30b20*/  IMAD.X R10, RZ, RZ, R104, P0 ;  /* 0x000000ffff0a7224 */ /* 0x000fe200000e0668 */
[----:B------:R-:W-:Y:S02]  /*30b30*/  LEA R8, P0, R9, R94, 0x1 ;  /* 0x0000005e09087211 */ /* 0x000fe400078008ff */
[----:B------:R-:W-:Y:S02]  /*30b40*/  IADD3 R103, P1, R103, R12, RZ ;  /* 0x0000000c67677210 */ /* 0x000fe40007f3e0ff */
[-C--:B------:R-:W-:Y:S02]  /*30b50*/  LEA.HI.X R9, R9, R95.reuse, R10, 0x1, P0 ;  /* 0x0000005f09097211 */ /* 0x080fe400000f0c0a */
[----:B------:R-:W-:Y:S01]  /*30b60*/  ISETP.GE.AND P0, PT, R105, R28, PT ;  /* 0x0000001c6900720c */ /* 0x000fe20003f06270 */
[----:B------:R-:W-:Y:S01]  /*30b70*/  IMAD.X R104, RZ, RZ, R104, P1 ;  /* 0x000000ffff687224 */ /* 0x000fe200008e0668 */
[C---:B------:R-:W-:Y:S01]  /*30b80*/  LEA R12, P1, R103.reuse, R94, 0x1 ;  /* 0x0000005e670c7211 */ /* 0x040fe200078208ff */
[----:B------:R-:W-:Y:S01]  /*30b90*/  IMAD.SHL.U32 R49, R30, 0x8, RZ ;  /* 0x000000081e317824 */ /* 0x000fe200078e00ff */
[----:B------:R-:W5:Y:S02]  /*30ba0*/  LD.E.128 R8, desc[UR4][R8.64] ;  /* 0x0000000408087980 */ /* 0x000f64000c101d00 */
[----:B------:R-:W-:-:S02]  /*30bb0*/  LEA.HI.X R13, R103, R95, R104, 0x1, P1 ;  /* 0x0000005f670d7211 */ /* 0x000fc400008f0c68 */
[----:B------:R-:W-:-:S04]  /*30bc0*/  IADD3 R51, P1, R49, R88, RZ ;  /* 0x0000005831337210 */ /* 0x000fc80007f3e0ff */
[----:B------:R-:W5:Y:S01]  /*30bd0*/  LD.E.128 R12, desc[UR6][R12.64] ;  /* 0x000000060c0c7980 */ /* 0x000f62000c101d00 */
[----:B------:R-:W-:Y:S08]  /*30be0*/  @P0 BRA `(.L_x_5667) ;  /* 0x00000004006c0947 */ /* 0x000ff00003800000 */
[--C-:B------:R-:W-:Y:S01]  /*30bf0*/  SHF.R.U64 R39, R56, 0x10, R57.reuse ;  /* 0x0000001038277819 */ /* 0x100fe20000001239 */
[----:B-----5:R-:W-:Y:S01]  /*30c00*/  IMAD.U32 R34, R13, 0x10000, RZ ;  /* 0x000100000d227824 */ /* 0x020fe200078e00ff */
[----:B------:R-:W-:Y:S01]  /*30c10*/  SHF.R.U32.HI R56, RZ, 0x10, R57 ;  /* 0x00000010ff387819 */ /* 0x000fe20000011639 */
[----:B------:R-:W-:Y:S01]  /*30c20*/  IMAD.U32 R28, R9, 0x10000, RZ ;  /* 0x00010000091c7824 */ /* 0x000fe200078e00ff */
[--C-:B------:R-:W-:Y:S01]  /*30c30*/  SHF.R.U64 R40, R44, 0x10, R45.reuse ;  /* 0x000000102c287819 */ /* 0x100fe2000000122d */
[----:B------:R-:W-:Y:S01]  /*30c40*/  IMAD.U32 R36, R15, 0x10000, RZ ;  /* 0x000100000f247824 */ /* 0x000fe200078e00ff */
[----:B------:R-:W-:Y:S01]  /*30c50*/  SHF.R.U32.HI R45, RZ, 0x10, R45 ;  /* 0x00000010ff2d7819 */ /* 0x000fe2000001162d */
[----:B------:R-:W-:Y:S01]  /*30c60*/  IMAD.U32 R31, R12, 0x10000, RZ ;  /* 0x000100000c1f7824 */ /* 0x000fe200078e00ff */
[----:B------:R-:W-:Y:S02]  /*30c70*/  PRMT R113, R113, 0x5410, R56 ;  /* 0x0000541071717816 */ /* 0x000fe40000000038 */
[----:B------:R-:W-:-:S02]  /*30c80*/  SHF.R.U64 R38, R46, 0x10, R47 ;  /* 0x000000102e267819 */ /* 0x000fc4000000122f */
[----:B------:R-:W-:Y:S01]  /*30c90*/  SHF.R.U64 R43, R58, 0x10, R59 ;  /* 0x000000103a2b7819 */ /* 0x000fe2000000123b */
[----:B------:R-:W-:Y:S01]  /*30ca0*/  IMAD.U32 R41, R113, 0x10000, RZ ;  /* 0x0001000071297824 */ /* 0x000fe200078e00ff */
[----:B------:R-:W-:Y:S02]  /*30cb0*/  PRMT R106, R106, 0x5410, R45 ;  /* 0x000054106a6a7816 */ /* 0x000fe4000000002d */
[----:B------:R-:W-:Y:S02]  /*30cc0*/  SHF.R.U32.HI R47, RZ, 0x10, R47 ;  /* 0x00000010ff2f7819 */ /* 0x000fe4000001162f */
[----:B------:R-:W-:Y:S02]  /*30cd0*/  SHF.R.U32.HI R58, RZ, 0x10, R59 ;  /* 0x00000010ff3a7819 */ /* 0x000fe4000001163b */
[----:B------:R-:W-:Y:S01]  /*30ce0*/  PRMT R112, R112, 0x5410, R39 ;  /* 0x0000541070707816 */ /* 0x000fe20000000027 */
[----:B------:R-:W-:Y:S01]  /*30cf0*/  IMAD.U32 R39, R106, 0x10000, RZ ;  /* 0x000100006a277824 */ /* 0x000fe200078e00ff */
[----:B------:R-:W-:Y:S01]  /*30d00*/  PRMT R110, R110, 0x5410, R43 ;  /* 0x000054106e6e7816 */ /* 0x000fe2000000002b */
[----:B------:R-:W-:Y:S01]  /*30d10*/  FMUL.FTZ R43, R34, R41 ;  /* 0x00000029222b7220 */ /* 0x000fe20000410000 */
[----:B------:R-:W-:Y:S01]  /*30d20*/  PRMT R108, R108, 0x5410, R47 ;  /* 0x000054106c6c7816 */ /* 0x000fe2000000002f */
[----:B------:R-:W-:Y:S01]  /*30d30*/  FMUL.FTZ R45, R34, R39 ;  /* 0x00000027222d7220 */ /* 0x000fe20000410000 */
[----:B------:R-:W-:-:S02]  /*30d40*/  PRMT R111, R111, 0x5410, R58 ;  /* 0x000054106f6f7816 */ /* 0x000fc4000000003a */
[----:B------:R-:W-:Y:S01]  /*30d50*/  LOP3.LUT R35, R13, 0xffff0000, RZ, 0xc0, !PT ;  /* 0xffff00000d237812 */ /* 0x000fe200078ec0ff */
[C---:B------:R-:W-:Y:S01]  /*30d60*/  FFMA.FTZ R45, R28.reuse, R41, R45 ;  /* 0x000000291c2d7223 */ /* 0x040fe2000001002d */
[----:B------:R-:W-:Y:S02]  /*30d70*/  LOP3.LUT R113, R113, 0xffff0000, RZ, 0xc0, !PT ;  /* 0xffff000071717812 */ /* 0x000fe400078ec0ff */
[----:B------:R-:W-:Y:S01]  /*30d80*/  PRMT R109, R109, 0x5410, R38 ;  /* 0x000054106d6d7816 */ /* 0x000fe20000000026 */
[----:B------:R-:W-:Y:S01]  /*30d90*/  FFMA.FTZ R38, R28, R39, -R43 ;  /* 0x000000271c267223 */ /* 0x000fe2000001082b */
[----:B------:R-:W-:Y:S01]  /*30da0*/  LOP3.LUT R106, R106, 0xffff0000, RZ, 0xc0, !PT ;  /* 0xffff00006a6a7812 */ /* 0x000fe200078ec0ff */
[----:B------:R-:W-:Y:S01]  /*30db0*/  IMAD.U32 R39, R108, 0x10000, RZ ;  /* 0x000100006c277824 */ /* 0x000fe200078e00ff */
[----:B------:R-:W-:Y:S01]  /*30dc0*/  LOP3.LUT R30, R9, 0xffff0000, RZ, 0xc0, !PT ;  /* 0xffff0000091e7812 */ /* 0x000fe200078ec0ff */
[----:B------:R-:W-:Y:S02]  /*30dd0*/  IMAD.U32 R43, R111, 0x10000, RZ ;  /* 0x000100006f2b7824 */ /* 0x000fe400078e00ff */
[C---:B------:R-:W-:Y:S01]  /*30de0*/  FMUL.FTZ R47, R35.reuse, R113 ;  /* 0x00000071232f7220 */ /* 0x040fe20000410000 */
[----:B------:R-:W-:Y:S01]  /*30df0*/  LOP3.LUT R33, R12, 0xffff0000, RZ, 0xc0, !PT ;  /* 0xffff00000c217812 */ /* 0x000fe200078ec0ff */
[-C--:B------:R-:W-:Y:S01]  /*30e00*/  FMUL.FTZ R35, R35, R106.reuse ;  /* 0x0000006a23237220 */ /* 0x080fe20000410000 */
[----:B------:R-:W-:Y:S01]  /*30e10*/  LOP3.LUT R37, R15, 0xffff0000, RZ, 0xc0, !PT ;  /* 0xffff00000f257812 */ /* 0x000fe200078ec0ff */
[----:B------:R-:W-:Y:S01]  /*30e20*/  IMAD.U32 R12, R11, 0x10000, RZ ;  /* 0x000100000b0c7824 */ /* 0x000fe200078e00ff */
[----:B------:R-:W-:Y:S01]  /*30e30*/  LOP3.LUT R34, R111, 0xffff0000, RZ, 0xc0, !PT ;  /* 0xffff00006f227812 */ /* 0x000fe200078ec0ff */
[C---:B------:R-:W-:Y:S01]  /*30e40*/  FMUL.FTZ R28, R36.reuse, R39 ;  /* 0x00000027241c7220 */ /* 0x040fe20000410000 */
[----:B------:R-:W-:Y:S01]  /*30e50*/  PRMT R107, R107, 0x5410, R40 ;  /* 0x000054106b6b7816 */ /* 0x000fe20000000028 */
[----:B------:R-:W-:Y:S01]  /*30e60*/  FMUL.FTZ R41, R36, R43 ;  /* 0x0000002b24297220 */ /* 0x000fe20000410000 */
[----:B------:R-:W-:Y:S01]  /*30e70*/  LOP3.LUT R108, R108, 0xffff0000, RZ, 0xc0, !PT ;  /* 0xffff00006c6c7812 */ /* 0x000fe200078ec0ff */
[C---:B------:R-:W-:Y:S01]  /*30e80*/  FFMA.FTZ R47, R30.reuse, R106, -R47 ;  /* 0x0000006a1e2f7223 */ /* 0x040fe2000001082f */
[----:B------:R-:W-:Y:S01]  /*30e90*/  LOP3.LUT R13, R11, 0xffff0000, RZ, 0xc0, !PT ;  /* 0xffff00000b0d7812 */ /* 0x000fe200078ec0ff */
[----:B------:R-:W-:Y:S01]  /*30ea0*/  FFMA.FTZ R36, R30, R113, R35 ;  /* 0x000000711e247223 */ /* 0x000fe20000010023 */
[C---:B------:R-:W-:Y:S01]  /*30eb0*/  FFMA.FTZ R43, R12.reuse, R43, R28 ;  /* 0x0000002b0c2b7223 */ /* 0x040fe2000001001c */
[----:B------:R-:W-:Y:S01]  /*30ec0*/  FMUL.FTZ R30, R37, R34 ;  /* 0x00000022251e7220 */ /* 0x000fe20000410000 */
[----:B------:R-:W-:Y:S01]  /*30ed0*/  FFMA.FTZ R41, R12, R39, -R41 ;  /* 0x000000270c297223 */ /* 0x000fe20000010829 */
[----:B------:R-:W-:-:S02]  /*30ee0*/  IMAD.U32 R28, R112, 0x10000, RZ ;  /* 0x00010000701c7824 */ /* 0x000fc400078e00ff */
[-C--:B------:R-:W-:Y:S01]  /*30ef0*/  FMUL.FTZ R40, R37, R108.reuse ;  /* 0x0000006c25287220 */ /* 0x080fe20000410000 */
[----:B------:R-:W-:Y:S02]  /*30f00*/  IMAD.U32 R12, R107, 0x10000, RZ ;  /* 0x000100006b0c7824 */ /* 0x000fe400078e00ff */
[----:B------:R-:W-:Y:S01]  /*30f10*/  FFMA.FTZ R108, R13, R108, -R30 ;  /* 0x0000006c0d6c7223 */ /* 0x000fe2000001081e */
[----:B------:R-:W-:Y:S01]  /*30f20*/  LOP3.LUT R112, R112, 0xffff0000, RZ, 0xc0, !PT ;  /* 0xffff000070707812 */ /* 0x000fe200078ec0ff */
[----:B------:R-:W-:Y:S01]  /*30f30*/  FMUL.FTZ R30, R31, R28 ;  /* 0x0000001c1f1e7220 */ /* 0x000fe20000410000 */
[C---:B------:R-:W-:Y:S01]  /*30f40*/  IMAD.U32 R9, R8.reuse, 0x10000, RZ ;  /* 0x0001000008097824 */ /* 0x040fe200078e00ff */
[----:B------:R-:W-:Y:S01]  /*30f50*/  LOP3.LUT R107, R107, 0xffff0000, RZ, 0xc0, !PT ;  /* 0xffff00006b6b7812 */ /* 0x000fe200078ec0ff */
[----:B------:R-:W-:Y:S01]  /*30f60*/  FMUL.FTZ R31, R31, R12 ;  /* 0x0000000c1f1f7220 */ /* 0x000fe20000410000 */
[----:B------:R-:W-:Y:S01]  /*30f70*/  LOP3.LUT R8, R8, 0xffff0000, RZ, 0xc0, !PT ;  /* 0xffff000008087812 */ /* 0x000fe200078ec0ff */
[----:B------:R-:W-:Y:S01]  /*30f80*/  FFMA.FTZ R40, R13, R34, R40 ;  /* 0x000000220d287223 */ /* 0x000fe20000010028 */
[----:B------:R-:W-:-:S02]  /*30f90*/  IMAD.U32 R15, R14, 0x10000, RZ ;  /* 0x000100000e0f7824 */ /* 0x000fc400078e00ff */
        /* <DEDUP_REMOVED lines=32> */
.L_x_5667:
[----:B------:R-:W-:Y:S05]  /*311a0*/  BSYNC B2 ;  /* 0x0000000000027941 */ /* 0x000fea0003800000 */
.L_x_5666:
[----:B------:R-:W-:Y:S02]  /*311b0*/  LEA.HI.X.SX32 R49, R49, R32, 0x1, P1 ;  /* 0x0000002031317211 */ /* 0x000fe400008f0eff */
[----:B------:R-:W-:Y:S02]  /*311c0*/  LEA R30, P0, R51, R86, 0x1 ;  /* 0x00000056331e7211 */ /* 0x000fe400078008ff */
[----:B------:R-:W-:Y:S02]  /*311d0*/  R2UR UR4, R84 ;  /* 0x00000000540472ca */ /* 0x000fe400000e0000 */
[----:B------:R-:W-:Y:S02]  /*311e0*/  R2UR UR5, R85 ;  /* 0x00000000550572ca */ /* 0x000fe400000e0000 */
[----:B------:R-:W-:Y:S02]  /*311f0*/  LEA.HI.X R31, R51, R87, R49, 0x1, P0 ;  /* 0x00000057331f7211 */ /* 0x000fe400000f0c31 */
[----:B------:R-:W-:-:S09]  /*31200*/  ISETP.GE.AND P0, PT, R29, R97, PT ;  /* 0x000000611d00720c */ /* 0x000fd20003f06270 */
[----:B-----5:R1:W-:Y:S04]  /*31210*/  ST.E.128 desc[UR4][R30.64], R8 ;  /* 0x000000081e007985 */ /* 0x0203e8000c101d04 */
[----:B------:R-:W-:Y:S05]  /*31220*/  @P0 BRA `(.L_x_5615) ;  /* 0x0000000c00480947 */ /* 0x000fea0003800000 */
[----:B------:R-:W-:Y:S02]  /*31230*/  IADD3 R89, P0, R29, R88, RZ ;  /* 0x000000581d597210 */ /* 0x000fe40007f1e0ff */
[----:B------:R-:W-:Y:S02]  /*31240*/  R2UR UR4, R84 ;  /* 0x00000000540472ca */ /* 0x000fe400000e0000 */
[----:B------:R-:W-:Y:S02]  /*31250*/  R2UR UR5, R85 ;  /* 0x00000000550572ca */ /* 0x000fe400000e0000 */
[----:B------:R-:W-:Y:S02]  /*31260*/  LEA.HI.X.SX32 R29, R29, R32, 0x1, P0 ;  /* 0x000000201d1d7211 */ /* 0x000fe400000f0eff */
[----:B-1----:R-:W-:-:S04]  /*31270*/  LEA R8, P0, R89, R86, 0x1 ;  /* 0x0000005659087211 */ /* 0x002fc800078008ff */
[----:B------:R-:W-:-:S05]  /*31280*/  LEA.HI.X R9, R89, R87, R29, 0x1, P0 ;  /* 0x0000005759097211 */ /* 0x000fca00000f0c1d */
[----:B------:R1:W-:Y:S01]  /*31290*/  ST.E.128 desc[UR4][R8.64], R12 ;  /* 0x0000000c08007985 */ /* 0x0003e2000c101d04 */
[----:B------:R-:W-:Y:S05]  /*312a0*/  BRA `(.L_x_5615) ;  /* 0x0000000c00287947 */ /* 0x000fea0003800000 */
.L_x_5581:
[----:B------:R-:W2:Y:S01]  /*312b0*/  LDL.64 R8, [R82+0x10] ;  /* 0x0000100052087983 */ /* 0x000ea20000100a00 */
[----:B------:R-:W-:Y:S02]  /*312c0*/  R2UR UR4, R84 ;  /* 0x00000000540472ca */ /* 0x000fe400000e0000 */
[----:B------:R-:W-:Y:S01]  /*312d0*/  R2UR UR5, R85 ;  /* 0x00000000550572ca */ /* 0x000fe200000e0000 */
[----:B------:R0:W5:Y:S04]  /*312e0*/  LDL R10, [R83] ;  /* 0x00000000530a7983 */ /* 0x0001680000100800 */
[----:B------:R0:W5:Y:S08]  /*312f0*/  LDL R11, [R83+0x4] ;  /* 0x00000400530b7983 */ /* 0x0001700000100800 */
[----:B--2---:R-:W2:Y:S01]  /*31300*/  LD.E R12, desc[UR4][R8.64+0x1c] ;  /* 0x00001c04080c7980 */ /* 0x004ea2000c101900 */
[----:B------:R-:W-:Y:S01]  /*31310*/  BSSY B2, `(.L_x_5668) ;  /* 0x0000005000027945 */ /* 0x000fe20003800000 */
[----:B--2---:R-:W-:-:S04]  /*31320*/  LOP3.LUT R12, R12, 0x1, RZ, 0xfc, !PT ;  /* 0x000000010c0c7812 */ /* 0x004fc800078efcff */
[----:B------:R-:W-:-:S13]  /*31330*/  ISETP.NE.AND P0, PT, R12, 0x3, PT ;  /* 0x000000030c00780c */ /* 0x000fda0003f05270 */
[----:B0-----:R-:W-:Y:S05]  /*31340*/  @!P0 BRA `(.L_x_5669) ;  /* 0x0000000000048947 */ /* 0x001fea0003800000 */
[----:B------:R-:W-:Y:S01]  /*31350*/  BPT.TRAP 0x1 ;  /* 0x000000040000795c */ /* 0x000fe20000300000 */
.L_x_5669:
[----:B------:R-:W-:Y:S05]  /*31360*/  BSYNC B2 ;  /* 0x0000000000027941 */ /* 0x000fea0003800000 */
.L_x_5668:
        /* <DEDUP_REMOVED lines=9> */
.L_x_5695:
[----:B------:R-:W-:Y:S05]  /*31400*/  BSYNC B2 ;  /* 0x0000000000027941 */ /* 0x000fea0003800000 */
.L_x_5670:
[----:B------:R-:W2:Y:S04]  /*31410*/  LDL.64 R14, [R82] ;  /* 0x00000000520e7983 */ /* 0x000ea80000100a00 */
[----:B------:R-:W3:Y:S04]  /*31420*/  LDL.64 R8, [R82+0x18] ;  /* 0x0000180052087983 */ /* 0x000ee80000100a00 */
[----:B------:R-:W4:Y:S04]  /*31430*/  LDL.64 R32, [R82+0x30] ;  /* 0x0000300052207983 */ /* 0x000f280000100a00 */
[----:B0-----:R-:W4:Y:S01]  /*31440*/  LDL.64 R10, [R82+0x20] ;  /* 0x00002000520a7983 */ /* 0x001f220000100a00 */
[----:B------:R-:W-:-:S02]  /*31450*/  R2UR UR8, R84 ;  /* 0x00000000540872ca */ /* 0x000fc400000e0000 */
[C---:B------:R-:W-:Y:S01]  /*31460*/  R2UR UR9, R85.reuse ;  /* 0x00000000550972ca */ /* 0x040fe200000e0000 */
[----:B------:R-:W4:Y:S01]  /*31470*/  LDL R39, [R83] ;  /* 0x0000000053277983 */ /* 0x000f220000100800 */
[C---:B------:R-:W-:Y:S02]  /*31480*/  R2UR UR4, R84.reuse ;  /* 0x00000000540472ca */ /* 0x040fe400000e0000 */
[C---:B------:R-:W-:Y:S01]  /*31490*/  R2UR UR5, R85.reuse ;  /* 0x00000000550572ca */ /* 0x040fe200000e0000 */
[----:B------:R-:W5:Y:S01]  /*314a0*/  LDL.64 R12, [R82+0x38] ;  /* 0x00003800520c7983 */ /* 0x000f620000100a00 */
[C---:B------:R-:W-:Y:S02]  /*314b0*/  R2UR UR10, R84.reuse ;  /* 0x00000000540a72ca */ /* 0x040fe400000e0000 */
[----:B------:R-:W-:Y:S02]  /*314c0*/  R2UR UR11, R85 ;  /* 0x00000000550b72ca */ /* 0x000fe400000e0000 */
[----:B------:R-:W-:-:S02]  /*314d0*/  R2UR UR6, R84 ;  /* 0x00000000540672ca */ /* 0x000fc400000e0000 */
[C---:B------:R-:W-:Y:S02]  /*314e0*/  R2UR UR7, R85.reuse ;  /* 0x00000000550772ca */ /* 0x040fe400000e0000 */
[----:B------:R-:W-:Y:S02]  /*314f0*/  R2UR UR12, R84 ;  /* 0x00000000540c72ca */ /* 0x000fe400000e0000 */
[----:B------:R-:W-:Y:S01]  /*31500*/  R2UR UR13, R85 ;  /* 0x00000000550d72ca */ /* 0x000fe200000e0000 */
[----:B--2---:R0:W2:Y:S04]  /*31510*/  LD.E R14, desc[UR8][R14.64] ;  /* 0x000000080e0e7980 */ /* 0x0040a8000c101900 */
[----:B---3--:R-:W3:Y:S04]  /*31520*/  LD.E R38, desc[UR4][R8.64] ;  /* 0x0000000408267980 */ /* 0x008ee8000c101900 */
[----:B----4-:R-:W4:Y:S04]  /*31530*/  LD.E R40, desc[UR10][R32.64] ;  /* 0x0000000a20287980 */ /* 0x010f28000c101900 */
[----:B------:R-:W4:Y:S04]  /*31540*/  LD.E.64 R34, desc[UR6][R10.64+0x10] ;  /* 0x000010060a227980 */ /* 0x000f28000c101b00 */
[----:B------:R1:W4:Y:S01]  /*31550*/  LD.E.64 R36, desc[UR12][R8.64+0x8] ;  /* 0x0000080c08247980 */ /* 0x000322000c101b00 */
[----:B------:R-:W-:Y:S01]  /*31560*/  IMAD R41, R39, 0x4800, RZ ;  /* 0x0000480027297824 */ /* 0x000fe200078e02ff */
[----:B------:R-:W-:Y:S02]  /*31570*/  BSSY B2, `(.L_x_5672) ;  /* 0x0000055000027945 */ /* 0x000fe40003800000 */
[----:B------:R2:W5:Y:S02]  /*31580*/  LD.E.64 R28, desc[UR4][R10.64+0x8] ;  /* 0x000008040a1c7980 */ /* 0x000564000c101b00 */
[----:B0-----:R-:W-:-:S02]  /*31590*/  SHF.R.S32.HI R15, RZ, 0x1f, R41 ;  /* 0x0000001fff0f7819 */ /* 0x001fc40000011429 */
[----:B------:R0:W5:Y:S01]  /*315a0*/  LD.E.64 R30, desc[UR6][R10.64+0x18] ;  /* 0x000018060a1e7980 */ /* 0x000162000c101b00 */
[----:B-1----:R-:W-:Y:S01]  /*315b0*/  SHF.R.S32.HI R8, RZ, 0x1f, R77 ;  /* 0x0000001fff087819 */ /* 0x002fe2000001144d */
[----:B--2---:R-:W-:Y:S01]  /*315c0*/  IMAD R14, R77, -0x60, R14 ;  /* 0xffffffa04d0e7824 */ /* 0x004fe200078e020e */
[----:B---3--:R-:W-:-:S04]  /*315d0*/  IADD3 R43, P0, R38, R41, RZ ;  /* 0x00000029262b7210 */ /* 0x008fc80007f1e0ff */
[----:B------:R-:W-:Y:S02]  /*315e0*/  VIMNMX R45, R14, 0x60, PT ;  /* 0x000000600e2d7848 */ /* 0x000fe40003fe0100 */
[----:B------:R-:W-:Y:S02]  /*315f0*/  LEA.HI.X.SX32 R15, R38, R15, 0x1, P0 ;  /* 0x0000000f260f7211 */ /* 0x000fe400000f0eff */
[----:B----4-:R-:W-:Y:S01]  /*31600*/  ISETP.GE.AND P0, PT, R40, R45, PT ;  /* 0x0000002d2800720c */ /* 0x010fe20003f06270 */
[-C--:B------:R-:W-:Y:S02]  /*31610*/  IMAD R9, R35, R77.reuse, RZ ;  /* 0x0000004d23097224 */ /* 0x080fe400078e02ff */
[----:B------:R-:W-:Y:S01]  /*31620*/  IMAD.WIDE.U32 R38, R34, R77, RZ ;  /* 0x0000004d22267225 */ /* 0x000fe200078e00ff */
[----:B------:R-:W-:-:S03]  /*31630*/  LEA R14, P1, R43, R36, 0x1 ;  /* 0x000000242b0e7211 */ /* 0x000fc600078208ff */
[----:B------:R-:W-:Y:S02]  /*31640*/  IMAD R9, R34, R8, R9 ;  /* 0x0000000822097224 */ /* 0x000fe400078e0209 */
[----:B------:R-:W-:Y:S01]  /*31650*/  IMAD.WIDE R34, R41, 0x2, R36 ;  /* 0x0000000229227825 */ /* 0x000fe200078e0224 */
[----:B------:R-:W-:-:S03]  /*31660*/  LEA.HI.X R15, R43, R37, R15, 0x1, P1 ;  /* 0x000000252b0f7211 */ /* 0x000fc600008f0c0f */
[----:B------:R-:W-:Y:S01]  /*31670*/  IMAD.IADD R41, R39, 0x1, R9 ;  /* 0x0000000127297824 */ /* 0x000fe200078e0209 */
[----:B0-----:R-:W-:Y:S06]  /*31680*/  @P0 BRA `(.L_x_5673) ;  /* 0x00000004000c0947 */ /* 0x001fec0003800000 */
[----:B------:R-:W-:Y:S02]  /*31690*/  R2UR UR4, R84 ;  /* 0x00000000540472ca */ /* 0x000fe400000e0000 */
[----:B------:R-:W-:-:S13]  /*316a0*/  R2UR UR5, R85 ;  /* 0x00000000550572ca */ /* 0x000fda00000e0000 */
[----:B-----5:R-:W2:Y:S01]  /*316b0*/  LD.E.U8 R40, desc[UR4][R12.64] ;  /* 0x000000040c287980 */ /* 0x020ea2000c101100 */
[C---:B------:R-:W-:Y:S01]  /*316c0*/  LEA R36, P1, R38.reuse, R30, 0x1 ;  /* 0x0000001e26247211 */ /* 0x040fe200078208ff */
[----:B------:R-:W-:Y:S03]  /*316d0*/  BSSY B3, `(.L_x_5674) ;  /* 0x000000c000037945 */ /* 0x000fe60003800000 */
[----:B------:R-:W-:Y:S02]  /*316e0*/  LEA.HI.X R37, R38, R31, R41, 0x1, P1 ;  /* 0x0000001f26257211 */ /* 0x000fe400008f0c29 */
[----:B--2---:R-:W-:-:S04]  /*316f0*/  LOP3.LUT R8, R40, 0x1, RZ, 0xc0, !PT ;  /* 0x0000000128087812 */ /* 0x004fc800078ec0ff */
[----:B------:R-:W-:-:S13]  /*31700*/  ISETP.NE.U32.AND P0, PT, R8, 0x1, PT ;  /* 0x000000010800780c */ /* 0x000fda0003f05070 */
[----:B------:R-:W-:Y:S05]  /*31710*/  @P0 BRA `(.L_x_5675) ;  /* 0x00000000001c0947 */ /* 0x000fea0003800000 */
[----:B------:R-:W-:Y:S02]  /*31720*/  R2UR UR4, R84 ;  /* 0x00000000540472ca */ /* 0x000fe400000e0000 */
[----:B------:R-:W-:-:S13]  /*31730*/  R2UR UR5, R85 ;  /* 0x00000000550572ca */ /* 0x000fda00000e0000 */
[----:B------:R-:W2:Y:S01]  /*31740*/  LD.E.128 R8, desc[UR4][R34.64] ;  /* 0x0000000422087980 */ /* 0x000ea2000c101d00 */
[----:B------:R-:W-:Y:S02]  /*31750*/  R2UR UR6, R84 ;  /* 0x00000000540672ca */ /* 0x000fe400000e0000 */
[----:B------:R-:W-:Y:S01]  /*31760*/  R2UR UR7, R85 ;  /* 0x00000000550772ca */ /* 0x000fe200000e0000 */
[----:B--2---:R0:W-:-:S12]  /*31770*/  ST.E.128 desc[UR4][R36.64], R8 ;  /* 0x0000000824007985 */ /* 0x0041d8000c101d04 */
[----:B------:R0:W5:Y:S02]  /*31780*/  LD.E.U8 R40, desc[UR6][R12.64] ;  /* 0x000000060c287980 */ /* 0x000164000c101100 */
.L_x_5675:
[----:B------:R-:W-:Y:S05]  /*31790*/  BSYNC B3 ;  /* 0x0000000000037941 */ /* 0x000fea0003800000 */
.L_x_5674:
[----:B-----5:R-:W-:Y:S01]  /*317a0*/  LOP3.LUT P0, RZ, R40, 0x2, RZ, 0xc0, !PT ;  /* 0x0000000228ff7812 */ /* 0x020fe2000780c0ff */
[----:B------:R-:W-:-:S12]  /*317b0*/  BSSY B3, `(.L_x_5676) ;  /* 0x0000009000037945 */ /* 0x000fd80003800000 */
[----:B------:R-:W-:Y:S05]  /*317c0*/  @!P0 BRA `(.L_x_5677) ;  /* 0x00000000001c8947 */ /* 0x000fea0003800000 */
[----:B------:R-:W-:Y:S02]  /*317d0*/  R2UR UR4, R84 ;  /* 0x00000000540472ca */ /* 0x000fe400000e0000 */
[----:B------:R-:W-:-:S13]  /*317e0*/  R2UR UR5, R85 ;  /* 0x00000000550572ca */ /* 0x000fda00000e0000 */
[----:B0-----:R-:W2:Y:S01]  /*317f0*/  LD.E.128 R8, desc[UR4][R14.64] ;  /* 0x000000040e087980 */ /* 0x001ea2000c101d00 */
[----:B------:R-:W-:Y:S02]  /*31800*/  R2UR UR6, R84 ;  /* 0x00000000540672ca */ /* 0x000fe400000e0000 */
[----:B------:R-:W-:Y:S01]  /*31810*/  R2UR UR7, R85 ;  /* 0x00000000550772ca */ /* 0x000fe200000e0000 */
[----:B--2---:R1:W-:-:S12]  /*31820*/  ST.E.128 desc[UR4][R36.64+0x40], R8 ;  /* 0x0000400824007985 */ /* 0x0043d8000c101d04 */
[----:B------:R1:W5:Y:S02]  /*31830*/  LD.E.U8 R40, desc[UR6][R12.64] ;  /* 0x000000060c287980 */ /* 0x000364000c101100 */
.L_x_5677:
[----:B------:R-:W-:Y:S05]  /*31840*/  BSYNC B3 ;  /* 0x0000000000037941 */ /* 0x000fea0003800000 */
.L_x_5676:
[----:B-----5:R-:W-:Y:S01]  /*31850*/  LOP3.LUT P0, RZ, R40, 0x4, RZ, 0xc0, !PT ;  /* 0x0000000428ff7812 */ /* 0x020fe2000780c0ff */
[----:B------:R-:W-:-:S12]  /*31860*/  BSSY B3, `(.L_x_5678) ;  /* 0x0000009000037945 */ /* 0x000fd80003800000 */
[----:B------:R-:W-:Y:S05]  /*31870*/  @!P0 BRA `(.L_x_5679) ;  /* 0x00000000001c8947 */ /* 0x000fea0003800000 */
[----:B------:R-:W-:Y:S02]  /*31880*/  R2UR UR4, R84 ;  /* 0x00000000540472ca */ /* 0x000fe400000e0000 */
[----:B------:R-:W-:-:S13]  /*31890*/  R2UR UR5, R85 ;  /* 0x00000000550572ca */ /* 0x000fda00000e0000 */
[----:B01----:R-:W2:Y:S01]  /*318a0*/  LD.E.128 R8, desc[UR4][R34.64+0x3000] ;  /* 0x0030000422087980 */ /* 0x003ea2000c101d00 */
[----:B------:R-:W-:Y:S02]  /*318b0*/  R2UR UR6, R84 ;  /* 0x00000000540672ca */ /* 0x000fe400000e0000 */
[----:B------:R-:W-:Y:S01]  /*318c0*/  R2UR UR7, R85 ;  /* 0x00000000550772ca */ /* 0x000fe200000e0000 */
[----:B--2---:R2:W-:-:S12]  /*318d0*/  ST.E.128 desc[UR4][R36.64+0x80], R8 ;  /* 0x0000800824007985 */ /* 0x0045d8000c101d04 */
[----:B------:R2:W5:Y:S02]  /*318e0*/  LD.E.U8 R40, desc[UR6][R12.64] ;  /* 0x000000060c287980 */ /* 0x000564000c101100 */
.L_x_5679:
[----:B------:R-:W-:Y:S05]  /*318f0*/  BSYNC B3 ;  /* 0x0000000000037941 */ /* 0x000fea0003800000 */
.L_x_5678:
[----:B-----5:R-:W-:Y:S01]  /*31900*/  LOP3.LUT P0, RZ, R40, 0x8, RZ, 0xc0, !PT ;  /* 0x0000000828ff7812 */ /* 0x020fe2000780c0ff */
[----:B------:R-:W-:-:S12]  /*31910*/  BSSY B3, `(.L_x_5680) ;  /* 0x0000009000037945 */ /* 0x000fd80003800000 */
[----:B------:R-:W-:Y:S05]  /*31920*/  @!P0 BRA `(.L_x_5681) ;  /* 0x00000000001c8947 */ /* 0x000fea0003800000 */
[----:B------:R-:W-:Y:S02]  /*31930*/  R2UR UR4, R84 ;  /* 0x00000000540472ca */ /* 0x000fe400000e0000 */
[----:B------:R-:W-:-:S13]  /*31940*/  R2UR UR5, R85 ;  /* 0x00000000550572ca */ /* 0x000fda00000e0000 */
[----:B012---:R-:W2:Y:S01]  /*31950*/  LD.E.128 R8, desc[UR4][R14.64+0x3000] ;  /* 0x003000040e087980 */ /* 0x007ea2000c101d00 */
[----:B------:R-:W-:Y:S02]  /*31960*/  R2UR UR6, R84 ;  /* 0x00000000540672ca */ /* 0x000fe400000e0000 */
[----:B------:R-:W-:Y:S01]  /*31970*/  R2UR UR7, R85 ;  /* 0x00000000550772ca */ /* 0x000fe200000e0000 */
[----:B--2---:R3:W-:-:S12]  /*31980*/  ST.E.128 desc[UR4][R36.64+0xc0], R8 ;  /* 0x0000c00824007985 */ /* 0x0047d8000c101d04 */
[----:B------:R3:W5:Y:S02]  /*31990*/  LD.E.U8 R40, desc[UR6][R12.64] ;  /* 0x000000060c287980 */ /* 0x000764000c101100 */
.L_x_5681:
[----:B------:R-:W-:Y:S05]  /*319a0*/  BSYNC B3 ;  /* 0x0000000000037941 */ /* 0x000fea0003800000 */
.L_x_5680:
[----:B-----5:R-:W-:Y:S01]  /*319b0*/  LOP3.LUT P0, RZ, R40, 0x10, RZ, 0xc0, !PT ;  /* 0x0000001028ff7812 */ /* 0x020fe2000780c0ff */
[----:B------:R-:W-:-:S12]  /*319c0*/  BSSY B3, `(.L_x_5682) ;  /* 0x0000009000037945 */ /* 0x000fd80003800000 */
[----:B------:R-:W-:Y:S05]  /*319d0*/  @!P0 BRA `(.L_x_5683) ;  /* 0x00000000001c8947 */ /* 0x000fea0003800000 */
[----:B------:R-:W-:Y:S02]  /*319e0*/  R2UR UR4, R84 ;  /* 0x00000000540472ca */ /* 0x000fe400000e0000 */
[----:B------:R-:W-:-:S13]  /*319f0*/  R2UR UR5, R85 ;  /* 0x00000000550572ca */ /* 0x000fda00000e0000 */
[----:B0123--:R-:W2:Y:S01]  /*31a00*/  LD.E.128 R8, desc[UR4][R34.64+0x6000] ;  /* 0x0060000422087980 */ /* 0x00fea2000c101d00 */
[----:B------:R-:W-:Y:S02]  /*31a10*/  R2UR UR6, R84 ;  /* 0x00000000540672ca */ /* 0x000fe400000e0000 */
[----:B------:R-:W-:Y:S01]  /*31a20*/  R2UR UR7, R85 ;  /* 0x00000000550772ca */ /* 0x000fe200000e0000 */
[----:B--2---:R4:W-:-:S12]  /*31a30*/  ST.E.128 desc[UR4][R36.64+0x100], R8 ;  /* 0x0001000824007985 */ /* 0x0049d8000c101d04 */
[----:B------:R4:W5:Y:S02]  /*31a40*/  LD.E.U8 R40, desc[UR6][R12.64] ;  /* 0x000000060c287980 */ /* 0x000964000c101100 */
.L_x_5683:
[----:B------:R-:W-:Y:S05]  /*31a50*/  BSYNC B3 ;  /* 0x0000000000037941 */ /* 0x000fea0003800000 */
.L_x_5682:
[----:B-----5:R-:W-:-:S13]  /*31a60*/  LOP3.LUT P0, RZ, R40, 0x20, RZ, 0xc0, !PT ;  /* 0x0000002028ff7812 */ /* 0x020fda000780c0ff */
[----:B------:R-:W-:Y:S05]  /*31a70*/  @!P0 BRA `(.L_x_5673) ;  /* 0x0000000000108947 */ /* 0x000fea0003800000 */
[----:B------:R-:W-:Y:S02]  /*31a80*/  R2UR UR4, R84 ;  /* 0x00000000540472ca */ /* 0x000fe400000e0000 */
[----:B------:R-:W-:-:S13]  /*31a90*/  R2UR UR5, R85 ;  /* 0x00000000550572ca */ /* 0x000fda00000e0000 */
[----:B01234-:R-:W2:Y:S04]  /*31aa0*/  LD.E.128 R8, desc[UR4][R14.64+0x6000] ;  /* 0x006000040e087980 */ /* 0x01fea8000c101d00 */
[----:B--2---:R0:W-:Y:S02]  /*31ab0*/  ST.E.128 desc[UR4][R36.64+0x140], R8 ;  /* 0x0001400824007985 */ /* 0x0041e4000c101d04 */
.L_x_5673:
[----:B------:R-:W-:Y:S05]  /*31ac0*/  BSYNC B2 ;  /* 0x0000000000027941 */ /* 0x000fea0003800000 */
.L_x_5672:
[----:B------:R-:W-:Y:S02]  /*31ad0*/  R2UR UR4, R84 ;  /* 0x00000000540472ca */ /* 0x000fe400000e0000 */
[----:B------:R-:W-:-:S13]  /*31ae0*/  R2UR UR5, R85 ;  /* 0x00000000550572ca */ /* 0x000fda00000e0000 */
[----:B------:R-:W0:Y:S02]  /*31af0*/  LD.E R32, desc[UR4][R32.64] ;  /* 0x0000000420207980 */ /* 0x000e24000c101900 */
[----:B01234-:R-:W-:-:S05]  /*31b00*/  VIADD R8, R32, 0x40 ;  /* 0x0000004020087836 */ /* 0x01ffca0000000000 */
[----:B------:R-:W-:-:S13]  /*31b10*/  ISETP.GE.AND P0, PT, R8, R45, PT ;  /* 0x0000002d0800720c */ /* 0x000fda0003f06270 */
[----:B------:R-:W-:Y:S05]  /*31b20*/  @P0 BRA `(.L_x_5615) ;  /* 0x0000000400080947 */ /* 0x000fea0003800000 */
[----:B------:R-:W-:Y:S02]  /*31b30*/  R2UR UR4, R84 ;  /* 0x00000000540472ca */ /* 0x000fe400000e0000 */
[----:B------:R-:W-:-:S13]  /*31b40*/  R2UR UR5, R85 ;  /* 0x00000000550572ca */ /* 0x000fda00000e0000 */
[----:B-----5:R-:W2:Y:S02]  /*31b50*/  LD.E.U8 R32, desc[UR4][R12.64] ;  /* 0x000000040c207980 */ /* 0x020ea4000c101100 */
[----:B--2---:R-:W-:-:S04]  /*31b60*/  LOP3.LUT R8, R32, 0x1, RZ, 0xc0, !PT ;  /* 0x0000000120087812 */ /* 0x004fc800078ec0ff */
[----:B------:R-:W-:-:S13]  /*31b70*/  ISETP.NE.U32.AND P0, PT, R8, 0x1, PT ;  /* 0x000000010800780c */ /* 0x000fda0003f05070 */
[----:B------:R-:W-:Y:S02]  /*31b80*/  @!P0 R2UR UR4, R84 ;  /* 0x00000000540482ca */ /* 0x000fe400000e0000 */
[----:B------:R-:W-:-:S13]  /*31b90*/  @!P0 R2UR UR5, R85 ;  /* 0x00000000550582ca */ /* 0x000fda00000e0000 */
[----:B------:R-:W2:Y:S01]  /*31ba0*/  @!P0 LD.E.128 R8, desc[UR4][R34.64+0x2000] ;  /* 0x0020000422088980 */ /* 0x000ea2000c101d00 */
[----:B------:R-:W-:Y:S02]  /*31bb0*/  IADD3 R39, P1, R28, R38, RZ ;  /* 0x000000261c277210 */ /* 0x000fe40007f3e0ff */
[----:B------:R-:W-:Y:S02]  /*31bc0*/  @!P0 R2UR UR6, R84 ;  /* 0x00000000540682ca */ /* 0x000fe400000e0000 */
[----:B------:R-:W-:Y:S01]  /*31bd0*/  @!P0 R2UR UR7, R85 ;  /* 0x00000000550782ca */ /* 0x000fe200000e0000 */
[----:B------:R-:W-:Y:S01]  /*31be0*/  IMAD.X R29, R29, 0x1, R41, P1 ;  /* 0x000000011d1d7824 */ /* 0x000fe200008e0629 */
[----:B------:R-:W-:-:S04]  /*31bf0*/  LEA R28, P1, R39, R30, 0x1 ;  /* 0x0000001e271c7211 */ /* 0x000fc800078208ff */
[----:B------:R-:W-:-:S05]  /*31c00*/  LEA.HI.X R29, R39, R31, R29, 0x1, P1 ;  /* 0x0000001f271d7211 */ /* 0x000fca00008f0c1d */
[----:B--2---:R0:W-:Y:S04]  /*31c10*/  @!P0 ST.E.128 desc[UR4][R28.64], R8 ;  /* 0x000000081c008985 */ /* 0x0041e8000c101d04 */
[----:B------:R-:W2:Y:S01]  /*31c20*/  @!P0 LD.E.U8 R32, desc[UR6][R12.64] ;  /* 0x000000060c208980 */ /* 0x000ea2000c101100 */
[----:B------:R-:W-:Y:S01]  /*31c30*/  BSSY B2, `(.L_x_5684) ;  /* 0x000000a000027945 */ /* 0x000fe20003800000 */
[----:B--2---:R-:W-:-:S13]  /*31c40*/  LOP3.LUT P0, RZ, R32, 0x2, RZ, 0xc0, !PT ;  /* 0x0000000220ff7812 */ /* 0x004fda000780c0ff */
[----:B0-----:R-:W-:Y:S05]  /*31c50*/  @!P0 BRA `(.L_x_5685) ;  /* 0x00000000001c8947 */ /* 0x001fea0003800000 */
[----:B------:R-:W-:Y:S02]  /*31c60*/  R2UR UR4, R84 ;  /* 0x00000000540472ca */ /* 0x000fe400000e0000 */
[----:B------:R-:W-:-:S13]  /*31c70*/  R2UR UR5, R85 ;  /* 0x00000000550572ca */ /* 0x000fda00000e0000 */
[----:B------:R-:W2:Y:S01]  /*31c80*/  LD.E.128 R8, desc[UR4][R14.64+0x2000] ;  /* 0x002000040e087980 */ /* 0x000ea2000c101d00 */
[----:B------:R-:W-:Y:S02]  /*31c90*/  R2UR UR6, R84 ;  /* 0x00000000540672ca */ /* 0x000fe400000e0000 */
[----:B------:R-:W-:Y:S01]  /*31ca0*/  R2UR UR7, R85 ;  /* 0x00000000550772ca */ /* 0x000fe200000e0000 */
[----:B--2---:R0:W-:-:S12]  /*31cb0*/  ST.E.128 desc[UR4][R28.64+0x40], R8 ;  /* 0x000040081c007985 */ /* 0x0041d8000c101d04 */
[----:B------:R0:W5:Y:S02]  /*31cc0*/  LD.E.U8 R32, desc[UR6][R12.64] ;  /* 0x000000060c207980 */ /* 0x000164000c101100 */
.L_x_5685:
[----:B------:R-:W-:Y:S05]  /*31cd0*/  BSYNC B2 ;  /* 0x0000000000027941 */ /* 0x000fea0003800000 */
.L_x_5684:
        /* <DEDUP_REMOVED lines=10> */
.L_x_5687:
[----:B------:R-:W-:Y:S05]  /*31d80*/  BSYNC B2 ;  /* 0x0000000000027941 */ /* 0x000fea0003800000 */
.L_x_5686:
        /* <DEDUP_REMOVED lines=10> */
.L_x_5689:
[----:B------:R-:W-:Y:S05]  /*31e30*/  BSYNC B2 ;  /* 0x0000000000027941 */ /* 0x000fea0003800000 */
.L_x_5688:
        /* <DEDUP_REMOVED lines=10> */
.L_x_5691:
[----:B------:R-:W-:Y:S05]  /*31ee0*/  BSYNC B2 ;  /* 0x0000000000027941 */ /* 0x000fea0003800000 */
.L_x_5690:
[----:B-----5:R-:W-:-:S13]  /*31ef0*/  LOP3.LUT P0, RZ, R32, 0x20, RZ, 0xc0, !PT ;  /* 0x0000002020ff7812 */ /* 0x020fda000780c0ff */
[----:B------:R-:W-:Y:S05]  /*31f00*/  @!P0 BRA `(.L_x_5615) ;  /* 0x0000000000108947 */ /* 0x000fea0003800000 */
[----:B------:R-:W-:Y:S02]  /*31f10*/  R2UR UR4, R84 ;  /* 0x00000000540472ca */ /* 0x000fe400000e0000 */
[----:B------:R-:W-:-:S13]  /*31f20*/  R2UR UR5, R85 ;  /* 0x00000000550572ca */ /* 0x000fda00000e0000 */
[----:B0123--:R-:W2:Y:S04]  /*31f30*/  LD.E.128 R8, desc[UR4][R14.64+0x8000] ;  /* 0x008000040e087980 */ /* 0x00fea8000c101d00 */
[----:B--2---:R4:W-:Y:S02]  /*31f40*/  ST.E.128 desc[UR4][R28.64+0x140], R8 ;  /* 0x000140081c007985 */ /* 0x0049e4000c101d04 */
.L_x_5615:
[----:B------:R-:W-:Y:S05]  /*31f50*/  BSYNC B0 ;  /* 0x0000000000007941 */ /* 0x000fea0003800000 */
.L_x_5580:
        /* <DEDUP_REMOVED lines=8> */
[----:B0-----:R-:W-:-:S02]  /*31fe0*/  LOP3.LUT P0, RZ, R9, 0x7f, RZ, 0xc0, !PT ;  /* 0x0000007f09ff7812 */ /* 0x001fc4000780c0ff */
[----:B------:R-:W-:-:S05]  /*31ff0*/  LEA.HI R8, R9, 0x8, RZ, 0x19 ;  /* 0x0000000809087811 */ /* 0x000fca00078fc8ff */
[----:B-1----:R0:W-:Y:S06]  /*32000*/  BAR.SYNC.DEFER_BLOCKING R8, 0x80 ;  /* 0x000200080000751d */ /* 0x0021ec0000010000 */
[----:B------:R-:W-:Y:S05]  /*32010*/  @P0 BRA `(.L_x_5692) ;  /* 0x0000000000240947 */ /* 0x000fea0003800000 */
[----:B0-----:R-:W2:Y:S01]  /*32020*/  LDL.64 R8, [R82+0x10] ;  /* 0x0000100052087983 */ /* 0x001ea20000100a00 */
[----:B------:R-:W-:Y:S02]  /*32030*/  R2UR UR4, R84 ;  /* 0x00000000540472ca */ /* 0x000fe400000e0000 */
[----:B------:R-:W-:Y:S01]  /*32040*/  R2UR UR5, R85 ;  /* 0x00000000550572ca */ /* 0x000fe200000e0000 */
[----:B------:R-:W3:-:S12]  /*32050*/  LDL R83, [R83] ;  /* 0x0000000053537983 */ /* 0x000ed80000100800 */
[----:B--2---:R-:W2:Y:S02]  /*32060*/  LD.E.64 R8, desc[UR4][R8.64+0x30] ;  /* 0x0000300408087980 */ /* 0x004ea4000c101b00 */
[----:B--2---:R-:W-:-:S05]  /*32070*/  MOV R10, R8 ;  /* 0x00000008000a7202 */ /* 0x004fca0000000f00 */
[----:B---3--:R-:W-:-:S05]  /*32080*/  IMAD R10, R83, 0x8, R10 ;  /* 0x00000008530a7824 */ /* 0x008fca00078e020a */
[----:B------:R-:W-:-:S04]  /*32090*/  PRMT R10, RZ, 0x654, R10 ;  /* 0x00000654ff0a7816 */ /* 0x000fc8000000000a */
[----:B------:R1:W-:Y:S03]  /*320a0*/  SYNCS.ARRIVE.TRANS64.RED.A1T0 RZ, [R10+URZ], RZ ;  /* 0x000000ff0aff79a7 */ /* 0x0003e6000810043f */
.L_x_5692:
[----:B-----5:R-:W-:-:S04]  /*320b0*/  IMAD.MOV.U32 R97, RZ, RZ, 0x0 ;  /* 0x00000000ff617424 */ /* 0x020fc800078e00ff */
[----:B01----:R-:W-:Y:S05]  /*320c0*/  RET.REL.NODEC R96 `(_ZN7cutlass13device_kernelIN5flash11enable_sm90INS1_16FlashAttnFwdSm90INS1_25CollectiveMainloopFwdSm90ILi2EN4cute5tupleIJNS5_1CILi1EEES8_S8_EEENS6_IJNS7_ILi128EEENS7_ILi96EEENS7_ILi192EEEEEELi192ENS_10bfloat16_tEfNS_4arch4Sm90ELb0ELb1ELb1ELb1ELb0ELb1ELb0ELb1ELb1ELb1ELb0ELb0EEENS1_21CollectiveEpilogueFwdINS6_IJSA_SC_SB_EEES9_SE_SG_Li256ELb1ELb1ELb0ELb0EEENS1_36VarlenDynamicPersistentTileSchedulerILi128ELi96ELi256ELi128ELb0ELb1ELb1ELb1ELb0ELb1EEEEEEEEEvNT_6ParamsE) ;  /* 0xfffffcdc60cc7950 */ /* 0x003fea0003c3ffff */
.L_x_5590:
[----:B0-----:R0:W1:Y:S02]  /*320d0*/  SYNCS.PHASECHK.TRANS64.TRYWAIT P0, [R10+URZ], R11 ;  /* 0x0000000b0a0075a7 */ /* 0x001064000800017f */
[----:B-1----:R-:W-:Y:S05]  /*320e0*/  @!P0 NANOSLEEP.SYNCS 0x989680 ;  /* 0x009896800000895d */ /* 0x002fea0003900000 */
[----:B------:R-:W1:Y:S02]  /*320f0*/  @!P0 SYNCS.PHASECHK.TRANS64 P0, [R10+URZ], R11 ;  /* 0x0000000b0a0085a7 */ /* 0x000e64000800007f */
[----:B-1----:R-:W-:Y:S05]  /*32100*/  @!P0 BRA `(.L_x_5590) ;  /* 0xfffffffc00f08947 */ /* 0x002fea000383ffff */
[----:B------:R-:W-:Y:S05]  /*32110*/  BRA `(.L_x_5693) ;  /* 0xffffff6800347947 */ /* 0x000fea000383ffff */
.L_x_5645:
[----:B0-----:R0:W1:Y:S02]  /*32120*/  SYNCS.PHASECHK.TRANS64.TRYWAIT P0, [R74+URZ], R75 ;  /* 0x0000004b4a0075a7 */ /* 0x001064000800017f */
[----:B-1----:R-:W-:Y:S05]  /*32130*/  @!P0 NANOSLEEP.SYNCS 0x989680 ;  /* 0x009896800000895d */ /* 0x002fea0003900000 */
[----:B------:R-:W1:Y:S02]  /*32140*/  @!P0 SYNCS.PHASECHK.TRANS64 P0, [R74+URZ], R75 ;  /* 0x0000004b4a0085a7 */ /* 0x000e64000800007f */
[----:B-1----:R-:W-:Y:S05]  /*32150*/  @!P0 BRA `(.L_x_5645) ;  /* 0xfffffffc00f08947 */ /* 0x002fea000383ffff */
[----:B------:R-:W-:Y:S05]  /*32160*/  BRA `(.L_x_5694) ;  /* 0xffffffac00c47947 */ /* 0x000fea000383ffff */
.L_x_5671:
[----:B0-----:R0:W1:Y:S02]  /*32170*/  SYNCS.PHASECHK.TRANS64.TRYWAIT P0, [R10+URZ], R11 ;  /* 0x0000000b0a0075a7 */ /* 0x001064000800017f */
[----:B-1----:R-:W-:Y:S05]  /*32180*/  @!P0 NANOSLEEP.SYNCS 0x989680 ;  /* 0x009896800000895d */ /* 0x002fea0003900000 */
[----:B------:R-:W1:Y:S02]  /*32190*/  @!P0 SYNCS.PHASECHK.TRANS64 P0, [R10+URZ], R11 ;  /* 0x0000000b0a0085a7 */ /* 0x000e64000800007f */
[----:B-1----:R-:W-:Y:S05]  /*321a0*/  @!P0 BRA `(.L_x_5671) ;  /* 0xfffffffc00f08947 */ /* 0x002fea000383ffff */
[----:B------:R-:W-:Y:S05]  /*321b0*/  BRA `(.L_x_5695) ;  /* 0xfffffff000907947 */ /* 0x000fea000383ffff */
.L_x_5696:
        /* <DEDUP_REMOVED lines=12> */
.L_x_15304:


//--------------------- .text._ZN7cutlass13device_kernelIN5flash11enable_sm90INS1_16FlashAttnFwdSm90INS1_25CollectiveMainloopFwdSm90ILi2EN4cute5tupleIJNS5_1CILi1EEES8_S8_EEENS6_IJNS7_ILi128EEENS7_ILi112EEENS7_ILi192EEEEEELi192ENS_10bfloat16_tEfNS_4arch4Sm90ELb1ELb0ELb1ELb0ELb0ELb0ELb0ELb1ELb1ELb1ELb0ELb0EEENS1_21CollectiveEpilogueFwdINS6_IJSA_SC_SB_EEES9_SE_SG_Li256ELb0ELb1ELb0ELb0EEENS1_30DynamicPersistentTileSchedulerILi256ELi128ELb0ELb1ELb1EEEEEEEEEvNT_6ParamsE --------------------------
	.section	.text._ZN7cutlass13device_kernelIN5flash11enable_sm90INS1_16FlashAttnFwdSm90INS1_25CollectiveMainloopFwdSm90ILi2EN4cute5tupleIJNS5_1CILi1EEES8_S8_EEENS6_IJNS7_ILi128EEENS7_ILi112EEENS7_ILi192EEEEEELi192ENS_10bfloat16_tEfNS_4arch4Sm90ELb1ELb0ELb1ELb0ELb0ELb0ELb0ELb1ELb1ELb1ELb0ELb0EEENS1_21CollectiveEpilogueFwdINS6_IJSA_SC_SB_EEES9_SE_SG_Li256ELb0ELb1ELb0ELb0EEENS1_30DynamicPersistentTileSchedulerILi256ELi128ELb0ELb1ELb1EEEEEEEEEvNT_6ParamsE,"ax",@progbits
	.align	128
.text._ZN7cutlass13device_kernelIN5flash11enable_sm90INS1_16FlashAttnFwdSm90INS1_25CollectiveMainloopFwdSm90ILi2EN4cute5tupleIJNS5_1CILi1EEES8_S8_EEENS6_IJNS7_ILi128EEENS7_ILi112EEENS7_ILi192EEEEEELi192ENS_10bfloat16_tEfNS_4arch4Sm90ELb1ELb0ELb1ELb0ELb0ELb0ELb0ELb1ELb1ELb1ELb0ELb0EEENS1_21CollectiveEpilogueFwdINS6_IJSA_SC_SB_EEES9_SE_SG_Li256ELb0ELb1ELb0ELb0EEENS1_30DynamicPersistentTileSchedulerILi256ELi128ELb0ELb1ELb1EEEEEEEEEvNT_6ParamsE:
        .type           _ZN7cutlass13device_kernelIN5flash11enable_sm90INS1_16FlashAttnFwdSm90INS1_25CollectiveMainloopFwdSm90ILi2EN4cute5tupleIJNS5_1CILi1EEES8_S8_EEENS6_IJNS7_ILi128EEENS7_ILi112EEENS7_ILi192EEEEEELi192ENS_10bfloat16_tEfNS_4arch4Sm90ELb1ELb0ELb1ELb0ELb0ELb0ELb0ELb1ELb1ELb1ELb0ELb0EEENS1_21CollectiveEpilogueFwdINS6_IJSA_SC_SB_EEES9_SE_SG_Li256ELb0ELb1ELb0ELb0EEENS1_30DynamicPersistentTileSchedulerILi256ELi128ELb0ELb1ELb1EEEEEEEEEvNT_6ParamsE,@function
        .size           _ZN7cutlass13device_kernelIN5flash11enable_sm90INS1_16FlashAttnFwdSm90INS1_25CollectiveMainloopFwdSm90ILi2EN4cute5tupleIJNS5_1CILi1EEES8_S8_EEENS6_IJNS7_ILi128EEENS7_ILi112EEENS7_ILi192EEEEEELi192ENS_10bfloat16_tEfNS_4arch4Sm90ELb1ELb0ELb1ELb0ELb0ELb0ELb0ELb1ELb1ELb1ELb0ELb0EEENS1_21CollectiveEpilogueFwdINS6_IJSA_SC_SB_EEES9_SE_SG_Li256ELb0ELb1ELb0ELb0EEENS1_30DynamicPersistentTileSchedulerILi256ELi128ELb0ELb1ELb1EEEEEEEEEvNT_6ParamsE,(.L_x_15306 - _ZN7cutlass13device_kernelIN5flash11enable_sm90INS1_16FlashAttnFwdSm90INS1_25CollectiveMainloopFwdSm90ILi2EN4cute5tupleIJNS5_1CILi1EEES8_S8_EEENS6_IJNS7_ILi128EEENS7_ILi112EEENS7_ILi192EEEEEELi192ENS_10bfloat16_tEfNS_4arch4Sm90ELb1ELb0ELb1ELb0ELb0ELb0ELb0ELb1ELb1ELb1ELb0ELb0EEENS1_21CollectiveEpilogueFwdINS6_IJSA_SC_SB_EEES9_SE_SG_Li256ELb0ELb1ELb0ELb0EEENS1_30DynamicPersistentTileSchedulerILi256ELi128ELb0ELb1ELb1EEEEEEEEEvNT_6ParamsE)
        .other          _ZN7cutlass13device_kernelIN5flash11enable_sm90INS1_16FlashAttnFwdSm90INS1_25CollectiveMainloopFwdSm90ILi2EN4cute5tupleIJNS5_1CILi1EEES8_S8_EEENS6_IJNS7_ILi128EEENS7_ILi112EEENS7_ILi192EEEEEELi192ENS_10bfloat16_tEfNS_4arch4Sm90ELb1ELb0ELb1ELb0ELb0ELb0ELb0ELb1ELb1ELb1ELb0ELb0EEENS1_21CollectiveEpilogueFwdINS6_IJSA_SC_SB_EEES9_SE_SG_Li256ELb0ELb1ELb0ELb0EEENS1_30DynamicPersistentTileSchedulerILi256ELi128ELb0ELb1ELb1EEEEEEEEEvNT_6ParamsE,@"STO_CUDA_ENTRY STV_DEFAULT"
_ZN7cutlass13device_kernelIN5flash11enable_sm90INS1_16FlashAttnFwdSm90INS1_25CollectiveMainloopFwdSm90ILi2EN4cute5tupleIJNS5_1CILi1EEES8_S8_EEENS6_IJNS7_ILi128EEENS7_ILi112EEENS7_ILi192EEEEEELi192ENS_10bfloat16_tEfNS_4arch4Sm90ELb1ELb0ELb1ELb0ELb0ELb0ELb0ELb1ELb1ELb1ELb0ELb0EEENS1_21CollectiveEpilogueFwdINS6_IJSA_SC_SB_EEES9_SE_SG_Li256ELb0ELb1ELb0ELb0EEENS1_30DynamicPersistentTileSchedulerILi256ELi128ELb0ELb1ELb1EEEEEEEEEvNT_6ParamsE:
        /* <DEDUP_REMOVED lines=17> */
.L_x_5698:
[----:B------:R-:W-:Y:S05]  /*0110*/  BSYNC B0 ;  /* 0x0000000000007941 */ /* 0x000fea0003800000 */
.L_x_5697:
        /* <DEDUP_REMOVED lines=40> */
.L_x_5699:
        /* <DEDUP_REMOVED lines=22> */
.L_x_5700:
        /* <DEDUP_REMOVED lines=18> */
.L_x_5701:
        /* <DEDUP_REMOVED lines=22> */
.L_x_5702:
        /* <DEDUP_REMOVED lines=22> */
.L_x_5703:
[----:B0-----:R-:W-:Y:S01]  /*08e0*/  ISETP.NE.AND P0, PT, R2, RZ, PT ;  /* 0x000000ff0200720c */ /* 0x001fe20003f05270 */
[----:B------:R-:W-:Y:S01]  /*08f0*/  IMAD.MOV.U32 R2, RZ, RZ, 0x1 ;  /* 0x00000001ff027424 */ /* 0x000fe200078e00ff */
[----:B------:R-:W-:-:S04]  /*0900*/  NOP ;  /* 0x0000000000007918 */ /* 0x000fc80000000000 */
[----:B------:R-:W-:-:S05]  /*0910*/  SEL R2, R2, 0x2, !P0 ;  /* 0x0000000202027807 */ /* 0x000fca0004000000 */
[----:B------:R0:W-:Y:S01]  /*0920*/  STL [R1+0x30], R2 ;  /* 0x0000300201007387 */ /* 0x0001e20000100800 */
[----:B-123--:R-:W-:Y:S06]  /*0930*/  BAR.SYNC.DEFER_BLOCKING 0x0 ;  /* 0x0000000000007b1d */ /* 0x00efec0000010000 */
[----:B------:R-:W-:Y:S05]  /*0940*/  @!P0 BRA `(.L_x_5704) ;  /* 0x0000011800548947 */ /* 0x000fea0003800000 */
.L_x_5705:
        /* <DEDUP_REMOVED lines=10> */
[----:B------:R-:W2:Y:S01]  /*09f0*/  LDL.LU R12, [R1+0x30] ;  /* 0x00003000010c7983 */ /* 0x000ea20000300800 */
[----:B0-----:R-:W0:Y:S02]  /*0a00*/  S2R R2, SR_TID.X ;  /* 0x0000000000027919 */ /* 0x001e240000002100 */
[----:B0-----:R-:W-:-:S05]  /*0a10*/  VIADD R217, R2, 0xffffff80 ;  /* 0xffffff8002d97836 */ /* 0x001fca0000000000 */
[----:B------:R-:W-:-:S04]  /*0a20*/  SHF.R.S32.HI R0, RZ, 0x1f, R217 ;  /* 0x0000001fff007819 */ /* 0x000fc800000114d9 */
[CC--:B------:R-:W-:Y:S02]  /*0a30*/  LEA.HI R2, R0.reuse, R217.reuse, RZ, 0x7 ;  /* 0x000000d900027211 */ /* 0x0c0fe400078f38ff */
[-C--:B------:R-:W-:Y:S02]  /*0a40*/  LEA.HI R3, R0, R217.reuse, RZ, 0x4 ;  /* 0x000000d900037211 */ /* 0x080fe400078f20ff */
[----:B------:R-:W-:Y:S02]  /*0a50*/  LOP3.LUT R210, R2, 0xffffff80, RZ, 0xc0, !PT ;  /* 0xffffff8002d27812 */ /* 0x000fe400078ec0ff */
[----:B------:R-:W-:Y:S02]  /*0a60*/  LEA.HI R4, R0, R217, RZ, 0x5 ;  /* 0x000000d900047211 */ /* 0x000fe400078f28ff */
[----:B------:R-:W-:Y:S01]  /*0a70*/  SHF.R.S32.HI R6, RZ, 0x4, R3 ;  /* 0x00000004ff067819 */ /* 0x000fe20000011403 */
[----:B------:R-:W-:Y:S02]  /*0a80*/  IMAD.IADD R210, R217, 0x1, -R210 ;  /* 0x00000001d9d27824 */ /* 0x000fe400078e0ad2 */
[----:B------:R-:W-:Y:S01]  /*0a90*/  IMAD.SHL.U32 R5, R4, 0x20, RZ ;  /* 0x0000002004057824 */ /* 0x000fe200078e00ff */
[----:B------:R-:W-:-:S02]  /*0aa0*/  LOP3.LUT R4, R3, 0x3fffff0, RZ, 0xc0, !PT ;  /* 0x03fffff003047812 */ /* 0x000fc400078ec0ff */
[----:B------:R-:W-:Y:S02]  /*0ab0*/  SHF.R.S32.HI R7, RZ, 0x1f, R210 ;  /* 0x0000001fff077819 */ /* 0x000fe400000114d2 */
[----:B------:R-:W-:Y:S02]  /*0ac0*/  LEA.HI R3, R3, R6, RZ, 0x1 ;  /* 0x0000000603037211 */ /* 0x000fe400078f08ff */
[----:B------:R-:W-:Y:S02]  /*0ad0*/  LEA.HI R8, R7, R210, RZ, 0x2 ;  /* 0x000000d207087211 */ /* 0x000fe400078f10ff */
[----:B------:R-:W-:Y:S02]  /*0ae0*/  LOP3.LUT R3, R3, 0x1ffffffe, RZ, 0xc0, !PT ;  /* 0x1ffffffe03037812 */ /* 0x000fe400078ec0ff */
[----:B------:R-:W-:Y:S02]  /*0af0*/  LEA.HI R11, R0, R217, RZ, 0x2 ;  /* 0x000000d9000b7211 */ /* 0x000fe400078f10ff */
[--C-:B------:R-:W-:Y:S01]  /*0b00*/  SHF.R.S32.HI R9, RZ, 0x2, R8.reuse ;  /* 0x00000002ff097819 */ /* 0x100fe20000011408 */
[----:B------:R-:W-:Y:S01]  /*0b10*/  IMAD.IADD R3, R6, 0x1, -R3 ;  /* 0x0000000106037824 */ /* 0x000fe200078e0a03 */
[----:B------:R-:W-:-:S02]  /*0b20*/  SHF.R.S32.HI R10, RZ, 0x1f, R8 ;  /* 0x0000001fff0a7819 */ /* 0x000fc40000011408 */
[----:B------:R-:W-:Y:S02]  /*0b30*/  LOP3.LUT R6, R11, 0xfffffffc, RZ, 0xc0, !PT ;  /* 0xfffffffc0b067812 */ /* 0x000fe400078ec0ff */
[----:B------:R-:W-:Y:S02]  /*0b40*/  LEA.HI R0, R0, R217, RZ, 0x3 ;  /* 0x000000d900007211 */ /* 0x000fe400078f18ff */
[----:B------:R-:W-:Y:S02]  /*0b50*/  LEA.HI R10, R10, R9, RZ, 0x3 ;  /* 0x000000090a0a7211 */ /* 0x000fe400078f18ff */
[----:B------:R-:W-:Y:S01]  /*0b60*/  SHF.R.S32.HI R211, RZ, 0x7, R2 ;  /* 0x00000007ffd37819 */ /* 0x000fe20000011402 */
[----:B------:R-:W-:Y:S01]  /*0b70*/  IMAD.IADD R4, R217, 0x1, -R4 ;  /* 0x00000001d9047824 */ /* 0x000fe200078e0a04 */
[----:B------:R-:W-:Y:S01]  /*0b80*/  LOP3.LUT R5, R5, 0xfffffc00, RZ, 0xc0, !PT ;  /* 0xfffffc0005057812 */ /* 0x000fe200078ec0ff */
[----:B------:R-:W-:Y:S01]  /*0b90*/  IMAD.IADD R6, R217, 0x1, -R6 ;  /* 0x00000001d9067824 */ /* 0x000fe200078e0a06 */
[----:B------:R-:W-:-:S02]  /*0ba0*/  LOP3.LUT R206, R0, 0xfffffff8, RZ, 0xc0, !PT ;  /* 0xfffffff800ce7812 */ /* 0x000fc400078ec0ff */
[----:B------:R-:W-:Y:S02]  /*0bb0*/  LOP3.LUT R10, R10, 0xfffffff8, RZ, 0xc0, !PT ;  /* 0xfffffff80a0a7812 */ /* 0x000fe400078ec0ff */
[----:B------:R-:W-:Y:S02]  /*0bc0*/  LEA.HI R7, R7, R210, RZ, 0x5 ;  /* 0x000000d207077211 */ /* 0x000fe400078f28ff */
[----:B------:R-:W-:Y:S01]  /*0bd0*/  LEA.HI R2, R2, R211, RZ, 0x1 ;  /* 0x000000d302027211 */ /* 0x000fe200078f08ff */
[----:B------:R-:W-:Y:S01]  /*0be0*/  IMAD R4, R4, 0x40, R5 ;  /* 0x0000004004047824 */ /* 0x000fe200078e0205 */
[----:B------:R-:W-:Y:S01]  /*0bf0*/  SHF.R.S32.HI R7, RZ, 0x5, R7 ;  /* 0x00000005ff077819 */ /* 0x000fe20000011407 */
[----:B------:R-:W-:Y:S01]  /*0c00*/  IMAD.IADD R206, R217, 0x1, -R206 ;  /* 0x00000001d9ce7824 */ /* 0x000fe200078e0ace */
[----:B------:R-:W-:Y:S01]  /*0c10*/  LEA.HI R5, R6, R6, RZ, 0x1 ;  /* 0x0000000606057211 */ /* 0x000fe200078f08ff */
[----:B------:R-:W-:Y:S01]  /*0c20*/  IMAD.IADD R10, R9, 0x1, -R10 ;  /* 0x00000001090a7824 */ /* 0x000fe200078e0a0a */
[----:B------:R-:W-:Y:S01]  /*0c30*/  LOP3.LUT R2, R2, 0x3fffffe, RZ, 0xc0, !PT ;  /* 0x03fffffe02027812 */ /* 0x000fe200078ec0ff */
[----:B------:R-:W-:Y:S01]  /*0c40*/  IMAD.SHL.U32 R16, R206, 0x8, RZ ;  /* 0x00000008ce107824 */ /* 0x000fe200078e00ff */
[----:B------:R-:W-:Y:S01]  /*0c50*/  LOP3.LUT R5, R5, 0x1ffffffe, RZ, 0xc0, !PT ;  /* 0x1ffffffe05057812 */ /* 0x000fe200078ec0ff */
[----:B------:R-:W-:-:S02]  /*0c60*/  IMAD R7, R7, 0x10, R10 ;  /* 0x0000001007077824 */ /* 0x000fc400078e020a */
[----:B------:R-:W-:Y:S01]  /*0c70*/  IMAD.IADD R2, R211, 0x1, -R2 ;  /* 0x00000001d3027824 */ /* 0x000fe200078e0a02 */
[----:B------:R-:W-:Y:S01]  /*0c80*/  LOP3.LUT R19, R8, 0x7ffffffc, RZ, 0xc0, !PT ;  /* 0x7ffffffc08137812 */ /* 0x000fe200078ec0ff */
[C---:B------:R-:W-:Y:S02]  /*0c90*/  VIADD R23, R16.reuse, 0x40 ;  /* 0x0000004010177836 */ /* 0x040fe40000000000 */
[----:B------:R-:W-:Y:S02]  /*0ca0*/  VIADD R204, R16, 0x80 ;  /* 0x0000008010cc7836 */ /* 0x000fe40000000000 */
[----:B------:R-:W-:Y:S02]  /*0cb0*/  IMAD.IADD R5, R6, 0x1, -R5 ;  /* 0x0000000106057824 */ /* 0x000fe400078e0a05 */
[----:B------:R-:W-:Y:S01]  /*0cc0*/  IMAD R212, R2, 0x40, R7 ;  /* 0x0000004002d47824 */ /* 0x000fe200078e0207 */
[----:B------:R-:W-:Y:S01]  /*0cd0*/  LEA R213, R3, R4, 0x3 ;  /* 0x0000000403d57211 */ /* 0x000fe200078e18ff */
[----:B------:R-:W-:Y:S01]  /*0ce0*/  IMAD.U32 R52, RZ, RZ, UR4 ;  /* 0x00000004ff347e24 */ /* 0x000fe2000f8e00ff */
[----:B------:R-:W-:Y:S01]  /*0cf0*/  SHF.R.S32.HI R208, RZ, 0x3, R0 ;  /* 0x00000003ffd07819 */ /* 0x000fe20000011400 */
[----:B------:R-:W-:Y:S01]  /*0d00*/  IMAD.MOV.U32 R209, RZ, RZ, RZ ;  /* 0x000000ffffd17224 */ /* 0x000fe200078e00ff */
[----:B------:R-:W-:Y:S01]  /*0d10*/  SHF.R.S32.HI R216, RZ, 0x1f, R16 ;  /* 0x0000001fffd87819 */ /* 0x000fe20000011410 */
[----:B------:R-:W-:Y:S01]  /*0d20*/  IMAD.IADD R19, R210, 0x1, -R19 ;  /* 0x00000001d2137824 */ /* 0x000fe200078e0a13 */
[----:B------:R-:W-:Y:S01]  /*0d30*/  SHF.R.S32.HI R215, RZ, 0x1f, R23 ;  /* 0x0000001fffd77819 */ /* 0x000fe20000011417 */
[----:B------:R-:W-:Y:S01]  /*0d40*/  IMAD R22, R5, 0x8, R212 ;  /* 0x0000000805167824 */ /* 0x000fe200078e02d4 */
[----:B------:R-:W-:Y:S01]  /*0d50*/  SHF.R.S32.HI R214, RZ, 0x1f, R204 ;  /* 0x0000001fffd67819 */ /* 0x000fe200000114cc */
[----:B------:R-:W-:Y:S01]  /*0d60*/  UMOV UR39, URZ ;  /* 0x0000003f00277c82 */ /* 0x000fe20008000000 */
[----:B------:R-:W-:Y:S01]  /*0d70*/  UMOV UR36, URZ ;  /* 0x0000003f00247c82 */ /* 0x000fe20008000000 */
[----:B--2---:R-:W-:-:S07]  /*0d80*/  LOP3.LUT R18, R12, 0x1, RZ, 0xfc, !PT ;  /* 0x000000010c127812 */ /* 0x004fce00078efcff */
.L_x_5756:
[----:B0-23--:R-:W0:Y:S01]  /*0d90*/  LDC R3, c[0x0][0xc60] ;  /* 0x00031800ff037b82 */ /* 0x00de220000000800 */
[----:B------:R-:W-:Y:S01]  /*0da0*/  IMAD.MOV.U32 R0, RZ, RZ, R52 ;  /* 0x000000ffff007224 */ /* 0x000fe200078e0034 */
[----:B------:R-:W-:Y:S01]  /*0db0*/  ULDC UR4, c[0x0][0xc78] ;  /* 0x00031e0000047ab9 */ /* 0x000fe20000000800 */
[----:B0-----:R-:W-:-:S13]  /*0dc0*/  ISETP.NE.AND P0, PT, R3, 0x1, PT ;  /* 0x000000010300780c */ /* 0x001fda0003f05270 */
[----:B------:R-:W0:Y:S08]  /*0dd0*/  @P0 LDC R5, c[0x0][0xc64] ;  /* 0x00031900ff050b82 */ /* 0x000e300000000800 */
[----:B------:R-:W1:Y:S01]  /*0de0*/  @P0 LDC R7, c[0x0][0xc68] ;  /* 0x00031a00ff070b82 */ /* 0x000e620000000800 */
[----:B0-----:R-:W-:-:S05]  /*0df0*/  @P0 IMAD.HI.U32 R2, R52, R5, RZ ;  /* 0x0000000534020227 */ /* 0x001fca00078e00ff */
[----:B-1----:R-:W-:-:S04]  /*0e00*/  @P0 SHF.R.U32.HI R0, RZ, R7, R2 ;  /* 0x00000007ff000219 */ /* 0x002fc80000011602 */
[----:B------:R-:W-:Y:S01]  /*0e10*/  ISETP.GE.AND P0, PT, R0, UR4, PT ;  /* 0x0000000400007c0c */ /* 0x000fe2000bf06270 */
[----:B------:R-:W-:-:S04]  /*0e20*/  IMAD.MOV R2, RZ, RZ, -R0 ;  /* 0x000000ffff027224 */ /* 0x000fc800078e0a00 */
[----:B------:R-:W-:-:S08]  /*0e30*/  IMAD R13, R3, R2, R52 ;  /* 0x00000002030d7224 */ /* 0x000fd000078e0234 */
[----:B----4-:R-:W-:Y:S05]  /*0e40*/  @!P0 BRA `(.L_x_5706) ;  /* 0x0000000000208947 */ /* 0x010fea0003800000 */
[----:B------:R-:W0:Y:S01]  /*0e50*/  LDC R3, c[0x0][0xc6c] ;  /* 0x00031b00ff037b82 */ /* 0x000e220000000800 */
[----:B------:R-:W-:Y:S02]  /*0e60*/  MOV R2, R13 ;  /* 0x0000000d00027202 */ /* 0x000fe40000000f00 */
[----:B0-----:R-:W-:-:S13]  /*0e70*/  ISETP.NE.AND P0, PT, R3, 0x1, PT ;  /* 0x000000010300780c */ /* 0x001fda0003f05270 */
[----:B------:R-:W0:Y:S02]  /*0e80*/  @P0 LDC.64 R4, c[0x0][0xc70] ;  /* 0x00031c00ff040b82 */ /* 0x000e240000000a00 */
[----:B0-----:R-:W-:-:S05]  /*0e90*/  @P0 IMAD.HI.U32 R4, R13, R4, RZ ;  /* 0x000000040d040227 */ /* 0x001fca00078e00ff */
[----:B------:R-:W-:-:S05]  /*0ea0*/  @P0 SHF.R.U32.HI R2, RZ, R5, R4 ;  /* 0x00000005ff020219 */ /* 0x000fca0000011604 */
[----:B------:R-:W-:Y:S01]  /*0eb0*/  IMAD R3, R2, R3, RZ ;  /* 0x0000000302037224 */ /* 0x000fe200078e02ff */
[----:B------:R-:W-:Y:S06]  /*0ec0*/  BRA `(.L_x_5707) ;  /* 0x00000000001c7947 */ /* 0x000fec0003800000 */
.L_x_5706:
[----:B------:R-:W0:Y:S01]  /*0ed0*/  LDC R3, c[0x0][0xc54] ;  /* 0x00031500ff037b82 */ /* 0x000e220000000800 */
[----:B------:R-:W-:Y:S01]  /*0ee0*/  IMAD.MOV.U32 R2, RZ, RZ, R13 ;  /* 0x000000ffff027224 */ /* 0x000fe200078e000d */
[----:B0-----:R-:W-:-:S13]  /*0ef0*/  ISETP.NE.AND P0, PT, R3, 0x1, PT ;  /* 0x000000010300780c */ /* 0x001fda0003f05270 */
[----:B------:R-:W0:Y:S02]  /*0f00*/  @P0 LDC.64 R4, c[0x0][0xc58] ;  /* 0x00031600ff040b82 */ /* 0x000e240000000a00 */
[----:B0-----:R-:W-:-:S05]  /*0f10*/  @P0 IMAD.HI.U32 R4, R13, R4, RZ ;  /* 0x000000040d040227 */ /* 0x001fca00078e00ff */
[----:B------:R-:W-:-:S05]  /*0f20*/  @P0 SHF.R.U32.HI R2, RZ, R5, R4 ;  /* 0x00000005ff020219 */ /* 0x000fca0000011604 */
[----:B------:R-:W-:-:S07]  /*0f30*/  IMAD R3, R2, R3, RZ ;  /* 0x0000000302037224 */ /* 0x000fce00078e02ff */
.L_x_5707:
[----:B------:R-:W0:Y:S01]  /*0f40*/  LDC R4, c[0x0][0x448] ;  /* 0x00011200ff047b82 */ /* 0x000e220000000800 */
[----:B------:R-:W-:Y:S01]  /*0f50*/  LOP3.LUT R2, RZ, R2, RZ, 0x33, !PT ;  /* 0x00000002ff027212 */ /* 0x000fe200078e33ff */
[----:B------:R-:W-:Y:S01]  /*0f60*/  ULDC UR4, c[0x0][0xc3c] ;  /* 0x00030f0000047ab9 */ /* 0x000fe20000000800 */
[----:B------:R-:W-:Y:S01]  /*0f70*/  ULDC.64 UR6, c[0x0][0x418] ;  /* 0x0001060000067ab9 */ /* 0x000fe20000000a00 */
[----:B------:R-:W-:Y:S01]  /*0f80*/  ULDC UR61, c[0x0][0x424] ;  /* 0x00010900003d7ab9 */ /* 0x000fe20000000800 */
[----:B------:R-:W-:Y:S01]  /*0f90*/  UISETP.NE.U32.AND UP0, UPT, UR6, URZ, UPT ;  /* 0x0000003f0600728c */ /* 0x000fe2000bf05070 */
[----:B------:R-:W-:Y:S01]  /*0fa0*/  VIADD R2, R2, UR4 ;  /* 0x0000000402027c36 */ /* 0x000fe20008000000 */
[----:B------:R-:W-:Y:S01]  /*0fb0*/  ULDC UR4, c[0x0][0x288] ;  /* 0x0000a20000047ab9 */ /* 0x000fe20000000800 */
[----:B------:R-:W1:Y:S01]  /*0fc0*/  LDC R207, c[0x0][0xc48] ;  /* 0x00031200ffcf7b82 */ /* 0x000e620000000800 */
[----:B------:R-:W-:Y:S01]  /*0fd0*/  UISETP.NE.AND.EX UP0, UPT, UR7, URZ, UPT, UP0 ;  /* 0x0000003f0700728c */ /* 0x000fe2000bf05300 */
[----:B------:R-:W-:Y:S01]  /*0fe0*/  IMAD.SHL.U32 R17, R2, 0x80, RZ ;  /* 0x0000008002117824 */ /* 0x000fe200078e00ff */
[----:B------:R-:W-:Y:S01]  /*0ff0*/  UIADD3 UR4, -UR4, 0x70, URZ ;  /* 0x0000007004047890 */ /* 0x000fe2000fffe13f */
[----:B------:R-:W-:Y:S01]  /*1000*/  IMAD.IADD R3, R13, 0x1, -R3 ;  /* 0x000000010d037824 */ /* 0x000fe200078e0a03 */
[----:B------:R-:W-:Y:S01]  /*1010*/  USEL UR61, UR61, 0x1, UP0 ;  /* 0x000000013d3d7887 */ /* 0x000fe20008000000 */
[----:B------:R-:W-:Y:S01]  /*1020*/  VIADD R2, R17, 0x7f ;  /* 0x0000007f11027836 */ /* 0x000fe20000000000 */
[----:B------:R-:W-:Y:S01]  /*1030*/  ULDC UR5, c[0x0][0x2f0] ;  /* 0x0000bc0000057ab9 */ /* 0x000fe20000000800 */
[----:B------:R-:W-:Y:S01]  /*1040*/  ULDC UR6, c[0x0][0xc54] ;  /* 0x0003150000067ab9 */ /* 0x000fe20000000800 */
[----:B------:R-:W-:Y:S01]  /*1050*/  UIMAD UR4, UR61, UR5, UR4 ;  /* 0x000000053d0472a4 */ /* 0x000fe2000f8e0204 */
[----:B------:R-:W-:Y:S01]  /*1060*/  IMAD R6, R0, UR6, R3 ;  /* 0x0000000600067c24 */ /* 0x000fe2000f8e0203 */
[----:B------:R-:W-:Y:S01]  /*1070*/  UIMAD UR5, UR61, UR5, 0x6f ;  /* 0x0000006f3d0574a4 */ /* 0x000fe2000f8e0205 */
[----:B------:R-:W-:-:S02]  /*1080*/  CS2R R118, SRZ ;  /* 0x0000000000767805 */ /* 0x000fc4000001ff00 */
[----:B------:R-:W-:Y:S01]  /*1090*/  CS2R R116, SRZ ;  /* 0x0000000000747805 */ /* 0x000fe2000001ff00 */
[----:B------:R-:W-:Y:S01]  /*10a0*/  IMAD.MOV.U32 R205, RZ, RZ, R6 ;  /* 0x000000ffffcd7224 */ /* 0x000fe200078e0006 */
[----:B------:R-:W-:Y:S02]  /*10b0*/  CS2R R114, SRZ ;  /* 0x0000000000727805 */ /* 0x000fe4000001ff00 */
[----:B0-----:R-:W-:Y:S02]  /*10c0*/  ISETP.NE.AND P1, PT, R4, 0x1, PT ;  /* 0x000000010400780c */ /* 0x001fe40003f25270 */
[----:B------:R-:W-:Y:S01]  /*10d0*/  CS2R R112, SRZ ;  /* 0x0000000000707805 */ /* 0x000fe2000001ff00 */
[----:B------:R-:W-:Y:S01]  /*10e0*/  IMAD.MOV.U32 R102, RZ, RZ, RZ ;  /* 0x000000ffff667224 */ /* 0x000fe200078e00ff */
[----:B------:R-:W-:Y:S02]  /*10f0*/  CS2R R106, SRZ ;  /* 0x00000000006a7805 */ /* 0x000fe4000001ff00 */
[----:B------:R-:W-:Y:S01]  /*1100*/  CS2R R108, SRZ ;  /* 0x00000000006c7805 */ /* 0x000fe2000001ff00 */
[----:B------:R-:W-:Y:S01]  /*1110*/  IMAD.MOV.U32 R95, RZ, RZ, RZ ;  /* 0x000000ffff5f7224 */ /* 0x000fe200078e00ff */
[----:B------:R-:W-:-:S02]  /*1120*/  CS2R R104, SRZ ;  /* 0x0000000000687805 */ /* 0x000fc4000001ff00 */
[----:B------:R-:W-:Y:S02]  /*1130*/  CS2R R126, SRZ ;  /* 0x00000000007e7805 */ /* 0x000fe4000001ff00 */
[----:B-1----:R-:W-:Y:S02]  /*1140*/  ISETP.NE.AND P0, PT, R207, 0x1, PT ;  /* 0x00000001cf00780c */ /* 0x002fe40003f05270 */
[----:B------:R-:W-:Y:S02]  /*1150*/  CS2R R98, SRZ ;  /* 0x0000000000627805 */ /* 0x000fe4000001ff00 */
[----:B------:R-:W-:Y:S02]  /*1160*/  CS2R R100, SRZ ;  /* 0x0000000000647805 */ /* 0x000fe4000001ff00 */
[----:B------:R-:W-:Y:S02]  /*1170*/  CS2R R96, SRZ ;  /* 0x0000000000607805 */ /* 0x000fe4000001ff00 */
[----:B------:R-:W-:Y:S01]  /*1180*/  CS2R R128, SRZ ;  /* 0x0000000000807805 */ /* 0x000fe2000001ff00 */
[----:B------:R-:W0:Y:S01]  /*1190*/  @P1 LDC R9, c[0x0][0x44c] ;  /* 0x00011300ff091b82 */ /* 0x000e220000000800 */
[----:B------:R-:W-:-:S02]  /*11a0*/  CS2R R124, SRZ ;  /* 0x00000000007c7805 */ /* 0x000fc4000001ff00 */
[----:B------:R-:W-:Y:S02]  /*11b0*/  CS2R R92, SRZ ;  /* 0x00000000005c7805 */ /* 0x000fe4000001ff00 */
[----:B------:R-:W-:Y:S02]  /*11c0*/  CS2R R88, SRZ ;  /* 0x0000000000587805 */ /* 0x000fe4000001ff00 */
[----:B------:R-:W-:Y:S02]  /*11d0*/  CS2R R132, SRZ ;  /* 0x0000000000847805 */ /* 0x000fe4000001ff00 */
[----:B------:R-:W-:Y:S02]  /*11e0*/  CS2R R122, SRZ ;  /* 0x00000000007a7805 */ /* 0x000fe4000001ff00 */
[----:B------:R-:W-:Y:S02]  /*11f0*/  CS2R R84, SRZ ;  /* 0x0000000000547805 */ /* 0x000fe4000001ff00 */
[----:B------:R-:W-:Y:S01]  /*1200*/  CS2R R130, SRZ ;  /* 0x0000000000827805 */ /* 0x000fe2000001ff00 */
[----:B------:R-:W1:Y:S01]  /*1210*/  @P1 LDC R11, c[0x0][0x450] ;  /* 0x00011400ff0b1b82 */ /* 0x000e620000000800 */
[----:B------:R-:W-:-:S02]  /*1220*/  CS2R R120, SRZ ;  /* 0x0000000000787805 */ /* 0x000fc4000001ff00 */
[----:B------:R-:W-:Y:S02]  /*1230*/  CS2R R80, SRZ ;  /* 0x0000000000507805 */ /* 0x000fe4000001ff00 */
[----:B------:R-:W-:Y:S02]  /*1240*/  CS2R R138, SRZ ;  /* 0x00000000008a7805 */ /* 0x000fe4000001ff00 */
[----:B------:R-:W-:Y:S02]  /*1250*/  CS2R R76, SRZ ;  /* 0x00000000004c7805 */ /* 0x000fe4000001ff00 */
[----:B------:R-:W-:Y:S02]  /*1260*/  CS2R R140, SRZ ;  /* 0x00000000008c7805 */ /* 0x000fe4000001ff00 */
[----:B------:R-:W-:Y:S02]  /*1270*/  CS2R R72, SRZ ;  /* 0x0000000000487805 */ /* 0x000fe4000001ff00 */
[----:B------:R-:W-:Y:S01]  /*1280*/  CS2R R134, SRZ ;  /* 0x0000000000867805 */ /* 0x000fe2000001ff00 */
[----:B------:R-:W2:Y:S01]  /*1290*/  @P0 LDC R5, c[0x0][0xc4c] ;  /* 0x00031300ff050b82 */ /* 0x000ea20000000800 */
[----:B------:R-:W-:-:S02]  /*12a0*/  CS2R R68, SRZ ;  /* 0x0000000000447805 */ /* 0x000fc4000001ff00 */
[----:B------:R-:W-:Y:S02]  /*12b0*/  CS2R R144, SRZ ;  /* 0x0000000000907805 */ /* 0x000fe4000001ff00 */
[----:B------:R-:W-:Y:S02]  /*12c0*/  CS2R R64, SRZ ;  /* 0x0000000000407805 */ /* 0x000fe4000001ff00 */
[----:B------:R-:W-:Y:S02]  /*12d0*/  CS2R R136, SRZ ;  /* 0x0000000000887805 */ /* 0x000fe4000001ff00 */
[----:B------:R-:W-:Y:S02]  /*12e0*/  CS2R R60, SRZ ;  /* 0x00000000003c7805 */ /* 0x000fe4000001ff00 */
[----:B------:R-:W-:Y:S02]  /*12f0*/  CS2R R142, SRZ ;  /* 0x00000000008e7805 */ /* 0x000fe4000001ff00 */
[----:B------:R-:W-:Y:S01]  /*1300*/  CS2R R56, SRZ ;  /* 0x0000000000387805 */ /* 0x000fe2000001ff00 */
[----:B0-----:R-:W-:Y:S01]  /*1310*/  @P1 IMAD.HI.U32 R4, R2, R9, RZ ;  /* 0x0000000902041227 */ /* 0x001fe200078e00ff */
[----:B------:R-:W0:Y:S01]  /*1320*/  @P0 LDC R7, c[0x0][0xc50] ;  /* 0x00031400ff070b82 */ /* 0x000e220000000800 */
[----:B------:R-:W-:-:S02]  /*1330*/  CS2R R146, SRZ ;  /* 0x0000000000927805 */ /* 0x000fc4000001ff00 */
[----:B------:R-:W-:Y:S02]  /*1340*/  MOV R53, RZ ;  /* 0x000000ff00357202 */ /* 0x000fe40000000f00 */
[----:B------:R-:W-:Y:S02]  /*1350*/  CS2R R14, SRZ ;  /* 0x00000000000e7805 */ /* 0x000fe4000001ff00 */
[----:B------:R-:W-:Y:S02]  /*1360*/  CS2R R152, SRZ ;  /* 0x0000000000987805 */ /* 0x000fe4000001ff00 */
[----:B------:R-:W-:Y:S01]  /*1370*/  CS2R R12, SRZ ;  /* 0x00000000000c7805 */ /* 0x000fe2000001ff00 */
[----:B------:R-:W-:Y:S01]  /*1380*/  IMAD.MOV.U32 R154, RZ, RZ, RZ ;  /* 0x000000ffff9a7224 */ /* 0x000fe200078e00ff */
[----:B-1----:R-:W-:Y:S02]  /*1390*/  @P1 SHF.R.U32.HI R2, RZ, R11, R4 ;  /* 0x0000000bff021219 */ /* 0x002fe40000011604 */
[----:B------:R-:W-:-:S02]  /*13a0*/  CS2R R10, SRZ ;  /* 0x00000000000a7805 */ /* 0x000fc4000001ff00 */
[----:B------:R-:W-:Y:S02]  /*13b0*/  CS2R R150, SRZ ;  /* 0x0000000000967805 */ /* 0x000fe4000001ff00 */
[----:B------:R-:W-:Y:S02]  /*13c0*/  CS2R R148, SRZ ;  /* 0x0000000000947805 */ /* 0x000fe4000001ff00 */
[----:B------:R-:W-:Y:S01]  /*13d0*/  CS2R R8, SRZ ;  /* 0x0000000000087805 */ /* 0x000fe2000001ff00 */
[----:B------:R-:W-:Y:S01]  /*13e0*/  VIADD R3, R2, UR4 ;  /* 0x0000000402037c36 */ /* 0x000fe20008000000 */
[----:B------:R-:W-:Y:S01]  /*13f0*/  UMOV UR4, URZ ;  /* 0x0000003f00047c82 */ /* 0x000fe20008000000 */
[----:B------:R-:W-:Y:S01]  /*1400*/  IMAD.MOV.U32 R2, RZ, RZ, RZ ;  /* 0x000000ffff027224 */ /* 0x000fe200078e00ff */
[----:B------:R-:W-:Y:S01]  /*1410*/  UIMAD.WIDE UR4, UR5, -0x6db6db6d, UR4 ;  /* 0x92492493050478a5 */ /* 0x000fe2000f8e0204 */
[----:B--2---:R-:W-:Y:S01]  /*1420*/  @P0 IMAD.HI.U32 R0, R6, R5, RZ ;  /* 0x0000000506000227 */ /* 0x004fe200078e00ff */
[----:B------:R-:W-:-:S02]  /*1430*/  CS2R R4, SRZ ;  /* 0x0000000000047805 */ /* 0x000fc4000001ff00 */
[----:B------:R-:W-:Y:S01]  /*1440*/  USHF.R.U32.HI UR4, URZ, 0x1f, UR5 ;  /* 0x0000001f3f047899 */ /* 0x000fe20008011605 */
[----:B------:R-:W-:-:S03]  /*1450*/  IMAD.HI R2, R3, -0x6db6db6d, R2 ;  /* 0x9249249303027827 */ /* 0x000fc600078e0202 */
[----:B------:R-:W-:Y:S01]  /*1460*/  ULEA.HI.SX32 UR4, UR5, UR4, 0x1a ;  /* 0x0000000405047291 */ /* 0x000fe2000f8fd23f */
[----:B0-----:R-:W-:Y:S01]  /*1470*/  @P0 SHF.R.U32.HI R205, RZ, R7, R0 ;  /* 0x00000007ffcd0219 */ /* 0x001fe20000011600 */
[----:B------:R-:W-:Y:S01]  /*1480*/  IMAD.MOV.U32 R156, RZ, RZ, RZ ;  /* 0x000000ffff9c7224 */ /* 0x000fe200078e00ff */
[----:B------:R-:W-:Y:S01]  /*1490*/  SHF.R.U32.HI R3, RZ, 0x1f, R2 ;  /* 0x0000001fff037819 */ /* 0x000fe20000011602 */
[----:B------:R-:W-:Y:S01]  /*14a0*/  IMAD.MOV.U32 R158, RZ, RZ, RZ ;  /* 0x000000ffff9e7224 */ /* 0x000fe200078e00ff */
[----:B------:R-:W-:Y:S01]  /*14b0*/  PLOP3.LUT P0, PT, PT, PT, PT, 0x80, 0x0 ;  /* 0x000000000000781c */ /* 0x000fe20003f0f070 */
[----:B------:R-:W-:Y:S01]  /*14c0*/  IMAD.MOV R0, RZ, RZ, -R205 ;  /* 0x000000ffff007224 */ /* 0x000fe200078e0acd */
[----:B------:R-:W-:Y:S02]  /*14d0*/  LEA.HI.SX32 R82, R2, R3, 0x1a ;  /* 0x0000000302527211 */ /* 0x000fe400078fd2ff */
[----:B------:R-:W-:Y:S01]  /*14e0*/  CS2R R2, SRZ ;  /* 0x0000000000027805 */ /* 0x000fe2000001ff00 */
[----:B------:R-:W-:Y:S01]  /*14f0*/  IMAD.MOV.U32 R33, RZ, RZ, RZ ;  /* 0x000000ffff217224 */ /* 0x000fe200078e00ff */
[----:B------:R-:W-:Y:S01]  /*1500*/  VIMNMX R82, R82, UR4, PT ;  /* 0x0000000452527c48 */ /* 0x000fe2000bfe0100 */
[----:B------:R-:W-:Y:S01]  /*1510*/  IMAD R207, R207, R0, R6 ;  /* 0x00000000cfcf7224 */ /* 0x000fe200078e0206 */
[----:B------:R-:W-:Y:S01]  /*1520*/  CS2R R6, SRZ ;  /* 0x0000000000067805 */ /* 0x000fe2000001ff00 */
[----:B------:R-:W-:Y:S01]  /*1530*/  IMAD.MOV.U32 R0, RZ, RZ, RZ ;  /* 0x000000ffff007224 */ /* 0x000fe200078e00ff */
[----:B------:R-:W-:Y:S01]  /*1540*/  ISETP.GE.AND P1, PT, R82, 0x1, PT ;  /* 0x000000015200780c */ /* 0x000fe20003f26270 */
[----:B------:R-:W-:-:S02]  /*1550*/  IMAD.MOV.U32 R160, RZ, RZ, RZ ;  /* 0x000000ffffa07224 */ /* 0x000fc400078e00ff */
[----:B------:R-:W-:-:S10]  /*1560*/  IMAD.MOV.U32 R37, RZ, RZ, RZ ;  /* 0x000000ffff257224 */ /* 0x000fd400078e00ff */
        /* <DEDUP_REMOVED lines=24> */
[----:B------:R-:W-:Y:S01]  /*16f0*/  MOV R8, 0x70 ;  /* 0x0000007000087802 */ /* 0x000fe20000000f00 */
[----:B------:R-:W-:Y:S02]  /*1700*/  IMAD.U32 R6, RZ, RZ, UR4 ;  /* 0x00000004ff067e24 */ /* 0x000fe4000f8e00ff */
[----:B------:R-:W-:-:S02]  /*1710*/  IMAD.U32 R7, RZ, RZ, UR5 ;  /* 0x00000005ff077e24 */ /* 0x000fc4000f8e00ff */
[----:B------:R-:W-:Y:S02]  /*1720*/  IMAD.U32 R11, RZ, RZ, UR7 ;  /* 0x00000007ff0b7e24 */ /* 0x000fe4000f8e00ff */
[----:B------:R-:W-:Y:S02]  /*1730*/  IMAD.MOV.U32 R12, RZ, RZ, 0x1 ;  /* 0x00000001ff0c7424 */ /* 0x000fe400078e00ff */
[----:B0-----:R-:W-:-:S07]  /*1740*/  IMAD.MOV.U32 R13, RZ, RZ, RZ ;  /* 0x000000ffff0d7224 */ /* 0x001fce00078e00ff */
[----:B------:R-:W-:-:S07]  /*1750*/  LEPC R20, `(.L_x_5709) ;  /* 0x000000001014794e */ /* 0x000fce0000000000 */
[----:B-1----:R-:W-:Y:S05]  /*1760*/  CALL.ABS.NOINC R2 ;  /* 0x0000000002007343 */ /* 0x002fea0003c00000 */
.L_x_5709:
[----:B------:R-:W-:Y:S02]  /*1770*/  LEA.HI R0, R209, R209, RZ, 0x1 ;  /* 0x000000d1d1007211 */ /* 0x000fe400078f08ff */
[----:B------:R-:W-:Y:S02]  /*1780*/  ISETP.NE.AND P0, PT, R18, 0x3, PT ;  /* 0x000000031200780c */ /* 0x000fe40003f05270 */
[----:B------:R-:W-:-:S05]  /*1790*/  LOP3.LUT R0, R0, 0xfffffffe, RZ, 0xc0, !PT ;  /* 0xfffffffe00007812 */ /* 0x000fca00078ec0ff */
[----:B------:R-:W-:-:S05]  /*17a0*/  IMAD.IADD R0, R209, 0x1, -R0 ;  /* 0x00000001d1007824 */ /* 0x000fca00078e0a00 */
[----:B------:R-:W-:-:S04]  /*17b0*/  SHF.L.U32 R0, R0, 0x1f, RZ ;  /* 0x0000001f00007819 */ /* 0x000fc800000006ff */
[----:B------:R-:W0:Y:S02]  /*17c0*/  SYNCS.PHASECHK.TRANS64.TRYWAIT P1, [UR37+0x36800], R0 ;  /* 0x03680000ff0075a7 */ /* 0x000e240008020165 */
[----:B0-----:R-:W-:Y:S05]  /*17d0*/  @!P1 BRA `(.L_x_5710) ;  /* 0x00000158002c9947 */ /* 0x001fea0003800000 */
.L_x_5864:
[----:B------:R-:W-:Y:S05]  /*17e0*/  @!P0 BRA `(.L_x_5711) ;  /* 0x0000000000048947 */ /* 0x000fea0003800000 */
[----:B------:R-:W-:Y:S01]  /*17f0*/  BPT.TRAP 0x1 ;  /* 0x000000040000795c */ /* 0x000fe20000300000 */
.L_x_5711:
[----:B0-----:R-:W-:Y:S02]  /*1800*/  IMAD.U32 R0, RZ, RZ, UR36 ;  /* 0x00000024ff007e24 */ /* 0x001fe4000f8e00ff */
[----:B------:R-:W-:-:S03]  /*1810*/  IMAD.U32 R3, RZ, RZ, UR39 ;  /* 0x00000027ff037e24 */ /* 0x000fc6000f8e00ff */
[----:B------:R-:W-:Y:S02]  /*1820*/  LEA R0, R0, UR37, 0x3 ;  /* 0x0000002500007c11 */ /* 0x000fe4000f8e18ff */
[----:B------:R-:W-:-:S04]  /*1830*/  SHF.L.U32 R3, R3, 0x1f, RZ ;  /* 0x0000001f03037819 */ /* 0x000fc800000006ff */
[----:B------:R0:W1:Y:S01]  /*1840*/  SYNCS.PHASECHK.TRANS64.TRYWAIT P2, [R0+URZ+0x36830], R3 ;  /* 0x03683003000075a7 */ /* 0x000062000804017f */
[----:B------:R-:W-:Y:S05]  /*1850*/  @!P0 BRA `(.L_x_5712) ;  /* 0x0000000000048947 */ /* 0x000fea0003800000 */
[----:B------:R-:W-:Y:S01]  /*1860*/  BPT.TRAP 0x1 ;  /* 0x000000040000795c */ /* 0x000fe20000300000 */
.L_x_5712:
[----:B------:R-:W2:Y:S02]  /*1870*/  S2R R2, SR_TID.X ;  /* 0x0000000000027919 */ /* 0x000ea40000002100 */
[----:B--2---:R-:W-:Y:S01]  /*1880*/  LOP3.LUT P1, RZ, R2, 0x7f, RZ, 0xc0, !PT ;  /* 0x0000007f02ff7812 */ /* 0x004fe2000782c0ff */
[----:B-1----:R-:W-:-:S12]  /*1890*/  @P2 BRA `(.L_x_5713) ;  /* 0x0000000000082947 */ /* 0x002fd80003800000 */
[----:B------:R-:W1:Y:S02]  /*18a0*/  SYNCS.PHASECHK.TRANS64.TRYWAIT P2, [R0+URZ+0x36830], R3 ;  /* 0x03683003000075a7 */ /* 0x000e64000804017f */
[----:B-1----:R-:W-:Y:S05]  /*18b0*/  @!P2 BRA `(.L_x_5714) ;  /* 0x00000158000ca947 */ /* 0x002fea0003800000 */
.L_x_5713:
        /* <DEDUP_REMOVED lines=17> */
[----:B------:R-:W-:Y:S01]  /*19d0*/  UIMAD UR4, UR36, 0xa80, UR60 ;  /* 0x00000a80240478a4 */ /* 0x000fe2000f8e023c */
[----:B------:R-:W-:Y:S01]  /*19e0*/  MOV R5, UR56 ;  /* 0x0000003800057c02 */ /* 0x000fe20008000f00 */
[----:B------:R-:W-:Y:S01]  /*19f0*/  UMOV UR16, UR56 ;  /* 0x0000003800107c82 */ /* 0x000fe20008000000 */
[----:B------:R-:W-:Y:S01]  /*1a00*/  UMOV UR17, UR57 ;  /* 0x0000003900117c82 */ /* 0x000fe20008000000 */
[----:B------:R-:W-:Y:S01]  /*1a10*/  UIADD3 UR22, UR4, 0x80, URZ ;  /* 0x0000008004167890 */ /* 0x000fe2000fffe03f */
[----:B01----:R-:W-:Y:S01]  /*1a20*/  @!P1 VIADD R0, R0, 0x36840 ;  /* 0x0003684000009836 */ /* 0x003fe20000000000 */
[----:B------:R-:W-:Y:S01]  /*1a30*/  UIADD3 UR18, UR4, 0x100, URZ ;  /* 0x0000010004127890 */ /* 0x000fe2000fffe03f */
[----:B------:R-:W-:Y:S01]  /*1a40*/  CS2R R118, SRZ ;  /* 0x0000000000767805 */ /* 0x000fe2000001ff00 */
[----:B------:R-:W-:Y:S01]  /*1a50*/  UMOV UR58, UR4 ;  /* 0x00000004003a7c82 */ /* 0x000fe20008000000 */
[----:B------:R-:W-:Y:S01]  /*1a60*/  UMOV UR19, 0x40000040 ;  /* 0x4000004000137882 */ /* 0x000fe20000000000 */
[----:B------:R-:W-:Y:S01]  /*1a70*/  HGMMA.64x16x16.F32.BF16 R72, gdesc[UR56], RZ, !UPT, gsb0 ;  /* 0x00200000384879f0 */ /* 0x000fe2000c0018ff */
[----:B------:R-:W-:Y:S01]  /*1a80*/  UIADD3 UR14, UR4, 0x180, URZ ;  /* 0x00000180040e7890 */ /* 0x000fe2000fffe03f */
[----:B------:R-:W-:Y:S01]  /*1a90*/  @!P1 PRMT R0, RZ, 0x654, R0 ;  /* 0x00000654ff009816 */ /* 0x000fe20000000000 */
[----:B------:R-:W-:Y:S01]  /*1aa0*/  UMOV UR12, UR56 ;  /* 0x00000038000c7c82 */ /* 0x000fe20008000000 */
[----:B------:R-:W-:Y:S01]  /*1ab0*/  UMOV UR13, UR57 ;  /* 0x00000039000d7c82 */ /* 0x000fe20008000000 */
[----:B------:R-:W-:Y:S01]  /*1ac0*/  UMOV UR15, 0x40000040 ;  /* 0x40000040000f7882 */ /* 0x000fe20000000000 */
[----:B------:R-:W-:Y:S01]  /*1ad0*/  UIADD3 UR10, UR4, 0x200, URZ ;  /* 0x00000200040a7890 */ /* 0x000fe2000fffe03f */
[----:B------:R-:W-:Y:S01]  /*1ae0*/  CS2R R116, SRZ ;  /* 0x0000000000747805 */ /* 0x000fe2000001ff00 */
[----:B------:R-:W-:Y:S01]  /*1af0*/  UMOV UR8, UR56 ;  /* 0x0000003800087c82 */ /* 0x000fe20008000000 */
[----:B------:R-:W-:Y:S01]  /*1b00*/  UMOV UR9, UR57 ;  /* 0x0000003900097c82 */ /* 0x000fe20008000000 */
[----:B------:R-:W-:Y:S01]  /*1b10*/  UMOV UR11, 0x40000040 ;  /* 0x40000040000b7882 */ /* 0x000fe20000000000 */
[----:B------:R-:W-:Y:S01]  /*1b20*/  UIADD3 UR58, UR4, 0x280, URZ ;  /* 0x00000280043a7890 */ /* 0x000fe2000fffe03f */
[----:B------:R-:W-:Y:S01]  /*1b30*/  CS2R R114, SRZ ;  /* 0x0000000000727805 */ /* 0x000fe2000001ff00 */
[----:B------:R-:W-:Y:S01]  /*1b40*/  UMOV UR59, 0x40000040 ;  /* 0x40000040003b7882 */ /* 0x000fe20000000000 */
[----:B------:R-:W-:Y:S01]  /*1b50*/  UIADD3 UR6, UR4, 0x300, URZ ;  /* 0x0000030004067890 */ /* 0x000fe2000fffe03f */
[----:B------:R-:W-:Y:S01]  /*1b60*/  CS2R R112, SRZ ;  /* 0x0000000000707805 */ /* 0x000fe2000001ff00 */
[----:B------:R-:W-:Y:S01]  /*1b70*/  UIADD3 UR7, UR5, 0x2, URZ ;  /* 0x0000000205077890 */ /* 0x000fe2000fffe03f */
[----:B------:R-:W-:Y:S01]  /*1b80*/  CS2R R110, SRZ ;  /* 0x00000000006e7805 */ /* 0x000fe2000001ff00 */
        /* <DEDUP_REMOVED lines=15> */
[----:B------:R-:W-:-:S02]  /*1c80*/  WARPGROUP.DEPBAR.LE gsb0, 0x0 ;  /* 0x00008000000079c5 */ /* 0x000fc40000010000 */
        /* <DEDUP_REMOVED lines=29> */
[----:B------:R-:W-:-:S07]  /*1e60*/  UIADD3 UR7, UR4, 0x780, URZ ;  /* 0x0000078004077890 */ /* 0x000fce000fffe03f */
[----:B------:R-:W-:Y:S01]  /*1e70*/  UMOV UR38, UR7 ;  /* 0x0000000700267c82 */ /* 0x000fe20008000000 */
        /* <DEDUP_REMOVED lines=428> */
[----:B------:R-:W0:Y:S01]  /*3940*/  LDC R2, c[0x0][0x448] ;  /* 0x00011200ff027b82 */ /* 0x000e220000000800 */
[----:B------:R-:W-:Y:S01]  /*3950*/  R2UR UR12, R3 ;  /* 0x00000000030c72ca */ /* 0x000fe200000e0000 */
[----:B------:R-:W-:Y:S01]  /*3960*/  IMAD.IADD R3, R22, 0x1, R17 ;  /* 0x0000000116037824 */ /* 0x000fe200078e0211 */
[----:B0-----:R-:W-:-:S05]  /*3970*/  ISETP.NE.AND P2, PT, R2, 0x1, PT ;  /* 0x000000010200780c */ /* 0x001fca0003f45270 */
[----:B------:R-:W0:Y:S01]  /*3980*/  LDC R2, c[0x0][0x2f0] ;  /* 0x0000bc00ff027b82 */ /* 0x000e220000000800 */
        /* <DEDUP_REMOVED lines=9> */
[----:B------:R-:W1:Y:S01]  /*3a20*/  @P2 LDC R6, c[0x0][0x44c] ;  /* 0x00011300ff062b82 */ /* 0x000e620000000800 */
[----:B------:R-:W-:Y:S02]  /*3a30*/  R2UR UR37, R7 ;  /* 0x00000000072572ca */ /* 0x000fe400000e0000 */
[----:B------:R-:W-:Y:S01]  /*3a40*/  R2UR UR36, R8 ;  /* 0x00000000082472ca */ /* 0x000fe200000e0000 */
[----:B-1----:R-:W-:Y:S01]  /*3a50*/  @P2 IMAD.HI.U32 R5, R3, R6, RZ ;  /* 0x0000000603052227 */ /* 0x002fe200078e00ff */
        /* <DEDUP_REMOVED lines=33> */
[----:B------:R-:W-:Y:S01]  /*3c70*/  UMOV UR55, 0x40000040 ;  /* 0x4000004000377882 */ /* 0x000fe20000000000 */
[----:B------:R-:W-:Y:S01]  /*3c80*/  FMUL.FTZ R9, R76, UR10 ;  /* 0x0000000a4c097c20 */ /* 0x000fe20008410000 */
[----:B------:R-:W-:Y:S01]  /*3c90*/  FMUL.FTZ R7, R73, UR10 ;  /* 0x0000000a49077c20 */ /* 0x000fe20008410000 */
[----:B------:R-:W-:-:S04]  /*3ca0*/  FMUL.FTZ R8, R77, UR10 ;  /* 0x0000000a4d087c20 */ /* 0x000fc80008410000 */
[----:B------:R-:W-:Y:S08]  /*3cb0*/  MUFU.TANH R75, R75 ;  /* 0x0000004b004b7308 */ /* 0x000ff00000002400 */
[----:B------:R-:W2:Y:S08]  /*3cc0*/  MUFU.TANH R78, R78 ;  /* 0x0000004e004e7308 */ /* 0x000eb00000002400 */
[----:B------:R-:W3:Y:S08]  /*3cd0*/  MUFU.TANH R79, R79 ;  /* 0x0000004f004f7308 */ /* 0x000ef00000002400 */
        /* <DEDUP_REMOVED lines=12> */
[----:B------:R-:W4:Y:S01]  /*3da0*/  MUFU.TANH R72, R66 ;  /* 0x0000004200487308 */ /* 0x000f220000002400 */
[----:B------:R-:W-:Y:S01]  /*3db0*/  UMOV UR55, 0x40000040 ;  /* 0x4000004000377882 */ /* 0x000fe20000000000 */
[----:B------:R-:W-:Y:S01]  /*3dc0*/  FMUL.FTZ R13, R68, UR10 ;  /* 0x0000000a440d7c20 */ /* 0x000fe20008410000 */
[----:B------:R-:W-:Y:S01]  /*3dd0*/  FMUL.FTZ R10, R65, UR10 ;  /* 0x0000000a410a7c20 */ /* 0x000fe20008410000 */
[----:B------:R-:W-:-:S04]  /*3de0*/  FMUL.FTZ R12, R69, UR10 ;  /* 0x0000000a450c7c20 */ /* 0x000fc80008410000 */
[----:B------:R-:W5:Y:S08]  /*3df0*/  MUFU.TANH R67, R67 ;  /* 0x0000004300437308 */ /* 0x000f700000002400 */
[----:B------:R-:W5:Y:S08]  /*3e00*/  MUFU.TANH R76, R70 ;  /* 0x00000046004c7308 */ /* 0x000f700000002400 */
[----:B------:R-:W5:Y:S08]  /*3e10*/  MUFU.TANH R71, R71 ;  /* 0x0000004700477308 */ /* 0x000f700000002400 */
[----:B------:R-:W-:Y:S08]  /*3e20*/  MUFU.TANH R8, R8 ;  /* 0x0000000800087308 */ /* 0x000ff00000002400 */
[----:B------:R-:W-:Y:S08]  /*3e30*/  MUFU.TANH R11, R11 ;  /* 0x0000000b000b7308 */ /* 0x000ff00000002400 */
[----:B------:R-:W-:Y:S01]  /*3e40*/  MUFU.TANH R10, R10 ;  /* 0x0000000a000a7308 */ /* 0x000fe20000002400 */
[----:B------:R-:W-:-:S02]  /*3e50*/  WARPGROUP.DEPBAR.LE gsb0, 0x0 ;  /* 0x00008000000079c5 */ /* 0x000fc40000010000 */
[----:B------:R-:W-:Y:S01]  /*3e60*/  WARPGROUP.ARRIVE ;  /* 0x00000000000079c5 */ /* 0x000fe20000000000 */
[----:B------:R-:W-:Y:S01]  /*3e70*/  FMUL.FTZ R15, R56, UR10 ;  /* 0x0000000a380f7c20 */ /* 0x000fe20008410000 */
[----:B------:R-:W-:Y:S01]  /*3e80*/  FMUL.FTZ R14, R57, UR10 ;  /* 0x0000000a390e7c20 */ /* 0x000fe20008410000 */
[----:B------:R-:W0:Y:S01]  /*3e90*/  @P2 LDC R56, c[0x0][0x450] ;  /* 0x00011400ff382b82 */ /* 0x000e220000000800 */
[----:B------:R-:W-:Y:S02]  /*3ea0*/  IMAD.MOV.U32 R57, RZ, RZ, R3 ;  /* 0x000000ffff397224 */ /* 0x000fe400078e0003 */
[----:B------:R-:W-:Y:S01]  /*3eb0*/  FMUL.FTZ R59, R59, UR10 ;  /* 0x0000000a3b3b7c20 */ /* 0x000fe20008410000 */
[----:B------:R-:W-:Y:S01]  /*3ec0*/  HGMMA.64x16x16.F32.BF16 R48, gdesc[UR52], R48, gsb0 ;  /* 0x00200000343079f0 */ /* 0x000fe20008001830 */
[----:B------:R-:W-:Y:S01]  /*3ed0*/  UIADD3 UR54, UR4, 0x906, URZ ;  /* 0x0000090604367890 */ /* 0x000fe2000fffe03f */
[----:B------:R-:W-:Y:S01]  /*3ee0*/  FMUL.FTZ R20, R61, UR10 ;  /* 0x0000000a3d147c20 */ /* 0x000fe20008410000 */
[----:B------:R-:W-:Y:S01]  /*3ef0*/  UMOV UR55, 0x40000040 ;  /* 0x4000004000377882 */ /* 0x000fe20000000000 */
[----:B------:R1:W-:Y:S01]  /*3f00*/  MUFU.TANH R86, R59 ;  /* 0x0000003b00567308 */ /* 0x0003e20000002400 */
[----:B------:R-:W2:Y:S01]  /*3f10*/  LDC R3, c[0x0][0x288] ;  /* 0x0000a200ff037b82 */ /* 0x000ea20000000800 */
[----:B------:R-:W-:Y:S01]  /*3f20*/  FMUL.FTZ R58, R58, UR10 ;  /* 0x0000000a3a3a7c20 */ /* 0x000fe20008410000 */
[----:B------:R-:W-:Y:S01]  /*3f30*/  FMUL.FTZ R62, R62, UR10 ;  /* 0x0000000a3e3e7c20 */ /* 0x000fe20008410000 */
[----:B------:R-:W-:Y:S01]  /*3f40*/  FMUL.FTZ R63, R63, UR10 ;  /* 0x0000000a3f3f7c20 */ /* 0x000fe20008410000 */
[----:B------:R-:W-:-:S03]  /*3f50*/  FMUL.FTZ R21, R60, UR10 ;  /* 0x0000000a3c157c20 */ /* 0x000fc60008410000 */
[----:B------:R-:W5:Y:S08]  /*3f60*/  MUFU.TANH R58, R58 ;  /* 0x0000003a003a7308 */ /* 0x000f700000002400 */
[----:B------:R-:W5:Y:S01]  /*3f70*/  MUFU.TANH R62, R62 ;  /* 0x0000003e003e7308 */ /* 0x000f620000002400 */
[----:B0-----:R-:W-:Y:S01]  /*3f80*/  @P2 SHF.R.U32.HI R57, RZ, R56, R5 ;  /* 0x00000038ff392219 */ /* 0x001fe20000011605 */
[----:B------:R-:W-:-:S04]  /*3f90*/  IMAD R5, R82, -0x70, RZ ;  /* 0xffffff9052057824 */ /* 0x000fc800078e02ff */
[----:B------:R-:W2:Y:S01]  /*3fa0*/  SHFL.IDX PT, R56, R57, 0x1, 0x1c1f ;  /* 0x003c1f0039387f89 */ /* 0x000ea200000e0000 */
[----:B------:R-:W-:Y:S01]  /*3fb0*/  VIADD R6, R5, 0x71 ;  /* 0x0000007105067836 */ /* 0x000fe20000000000 */
[----:B------:R-:W0:Y:S01]  /*3fc0*/  MUFU.TANH R63, R63 ;  /* 0x0000003f003f7308 */ /* 0x000e220000002400 */
[C---:B------:R-:W-:Y:S01]  /*3fd0*/  IMAD R5, R2.reuse, UR61, R5 ;  /* 0x0000003d02057c24 */ /* 0x040fe2000f8e0205 */
[----:B------:R-:W0:Y:S01]  /*3fe0*/  SHFL.IDX PT, R57, R57, RZ, 0x1c1f ;  /* 0x001c1fff39397589 */ /* 0x000e2200000e0000 */
[----:B-1----:R-:W-:Y:S02]  /*3ff0*/  IMAD R59, R19, -0x2, R6 ;  /* 0xfffffffe133b7824 */ /* 0x002fe400078e0206 */
[----:B------:R-:W-:Y:S02]  /*4000*/  VIADD R6, R5, 0x70 ;  /* 0x0000007005067836 */ /* 0x000fe40000000000 */
[----:B------:R-:W-:Y:S01]  /*4010*/  IMAD R64, R2, UR61, R59 ;  /* 0x0000003d02407c24 */ /* 0x000fe2000f8e023b */
[----:B------:R-:W-:Y:S01]  /*4020*/  MUFU.TANH R13, R13 ;  /* 0x0000000d000d7308 */ /* 0x000fe20000002400 */
[----:B------:R-:W-:-:S07]  /*4030*/  IMAD R59, R19, -0x2, R6 ;  /* 0xfffffffe133b7824 */ /* 0x000fce00078e0206 */
[----:B------:R-:W-:Y:S01]  /*4040*/  MUFU.TANH R12, R12 ;  /* 0x0000000c000c7308 */ /* 0x000fe20000002400 */
[----:B--2---:R-:W-:Y:S01]  /*4050*/  IADD3 R56, R56, -R3, R64 ;  /* 0x8000000338387210 */ /* 0x004fe20007ffe040 */
[--C-:B------:R-:W-:Y:S01]  /*4060*/  IMAD.IADD R64, R64, 0x1, -R3.reuse ;  /* 0x0000000140407824 */ /* 0x100fe200078e0a03 */
[----:B------:R-:W-:Y:S02]  /*4070*/  WARPGROUP.DEPBAR.LE gsb0, 0x0 ;  /* 0x00008000000079c5 */ /* 0x000fe40000010000 */
[----:B------:R-:W-:Y:S01]  /*4080*/  WARPGROUP.ARRIVE ;  /* 0x00000000000079c5 */ /* 0x000fe20000000000 */
[----:B------:R-:W-:Y:S01]  /*4090*/  VIMNMX R6, R59, R56, PT ;  /* 0x000000383b067248 */ /* 0x000fe20003fe0100 */
[----:B------:R-:W-:Y:S01]  /*40a0*/  FMUL.FTZ R51, R51, UR10 ;  /* 0x0000000a33337c20 */ /* 0x000fe20008410000 */
[----:B------:R-:W-:Y:S01]  /*40b0*/  FMUL.FTZ R50, R50, UR10 ;  /* 0x0000000a32327c20 */ /* 0x000fe20008410000 */
[----:B------:R-:W-:Y:S01]  /*40c0*/  FMUL.FTZ R54, R54, UR10 ;  /* 0x0000000a36367c20 */ /* 0x000fe20008410000 */
[C---:B------:R-:W-:Y:S01]  /*40d0*/  ISETP.GT.AND P5, PT, R6.reuse, RZ, PT ;  /* 0x000000ff0600720c */ /* 0x040fe20003fa4270 */
[----:B------:R-:W-:Y:S01]  /*40e0*/  HGMMA.64x16x16.F32.BF16 R40, gdesc[UR52], R40, gsb0 ;  /* 0x00200000342879f0 */ /* 0x000fe20008001828 */
[----:B------:R-:W-:Y:S01]  /*40f0*/  UIADD3 UR54, UR4, 0x986, URZ ;  /* 0x0000098604367890 */ /* 0x000fe2000fffe03f */
[C---:B------:R-:W-:Y:S01]  /*4100*/  ISETP.GT.AND P6, PT, R6.reuse, 0x1, PT ;  /* 0x000000010600780c */ /* 0x040fe20003fc4270 */
[----:B------:R-:W-:Y:S01]  /*4110*/  UMOV UR55, 0x40000040 ;  /* 0x4000004000377882 */ /* 0x000fe20000000000 */
[----:B------:R1:W-:Y:S01]  /*4120*/  MUFU.TANH R61, R51 ;  /* 0x00000033003d7308 */ /* 0x0003e20000002400 */
[----:B------:R-:W-:Y:S01]  /*4130*/  ISETP.GT.AND P4, PT, R6, 0x8, PT ;  /* 0x000000080600780c */ /* 0x000fe20003f84270 */
[----:B------:R-:W-:Y:S01]  /*4140*/  UMOV UR4, UR52 ;  /* 0x0000003400047c82 */ /* 0x000fe20008000000 */
[----:B------:R-:W-:Y:S01]  /*4150*/  FSEL R66, R74, -INF , P5 ;  /* 0xff8000004a427808 */ /* 0x000fe20002800000 */
[----:B------:R-:W-:Y:S01]  /*4160*/  FMUL.FTZ R55, R55, UR10 ;  /* 0x0000000a37377c20 */ /* 0x000fe20008410000 */
[----:B------:R-:W-:Y:S01]  /*4170*/  ISETP.GT.AND P3, PT, R6, 0x9, PT ;  /* 0x000000090600780c */ /* 0x000fe20003f64270 */
[----:B------:R-:W-:Y:S01]  /*4180*/  FMUL.FTZ R52, R52, UR10 ;  /* 0x0000000a34347c20 */ /* 0x000fe20008410000 */
[----:B------:R-:W-:Y:S01]  /*4190*/  FSEL R68, R78, -INF , P4 ;  /* 0xff8000004e447808 */ /* 0x000fe20002000000 */
[----:B------:R-:W2:Y:S01]  /*41a0*/  MUFU.TANH R50, R50 ;  /* 0x0000003200327308 */ /* 0x000ea20000002400 */
[----:B-1----:R-:W-:Y:S01]  /*41b0*/  FSEL R51, R75, -INF , P6 ;  /* 0xff8000004b337808 */ /* 0x002fe20003000000 */
[----:B------:R-:W-:Y:S01]  /*41c0*/  FMUL.FTZ R48, R48, UR10 ;  /* 0x0000000a30307c20 */ /* 0x000fe20008410000 */
[----:B------:R-:W-:Y:S01]  /*41d0*/  ISETP.GT.AND P5, PT, R6, 0x10, PT ;  /* 0x000000100600780c */ /* 0x000fe20003fa4270 */
[----:B------:R-:W-:Y:S01]  /*41e0*/  FMUL.FTZ R49, R49, UR10 ;  /* 0x0000000a31317c20 */ /* 0x000fe20008410000 */
[----:B------:R-:W-:Y:S01]  /*41f0*/  FMNMX.FTZ R5, R66, R51, !PT ;  /* 0x0000003342057209 */ /* 0x000fe20007810000 */
[----:B------:R-:W-:Y:S01]  /*4200*/  FMUL.FTZ R53, R53, UR10 ;  /* 0x0000000a35357c20 */ /* 0x000fe20008410000 */
[----:B---3--:R-:W-:Y:S01]  /*4210*/  FSEL R70, R79, -INF , P3 ;  /* 0xff8000004f467808 */ /* 0x008fe20001800000 */
[----:B------:R-:W-:Y:S01]  /*4220*/  MUFU.TANH R54, R54 ;  /* 0x0000003600367308 */ /* 0x000fe20000002400 */
[----:B------:R-:W-:Y:S01]  /*4230*/  FMNMX.FTZ R5, R68, R5, !PT ;  /* 0x0000000544057209 */ /* 0x000fe20007810000 */
[----:B------:R-:W-:Y:S01]  /*4240*/  IMAD R3, R2, UR61, -R3 ;  /* 0x0000003d02037c24 */ /* 0x000fe2000f8e0a03 */
[----:B------:R-:W-:-:S02]  /*4250*/  ISETP.GT.AND P3, PT, R6, 0x11, PT ;  /* 0x000000110600780c */ /* 0x000fc40003f64270 */
[----:B----4-:R-:W-:Y:S02]  /*4260*/  FSEL R72, R72, -INF , P5 ;  /* 0xff80000048487808 */ /* 0x010fe40002800000 */
[----:B------:R-:W-:Y:S01]  /*4270*/  FMNMX.FTZ R5, R70, R5, !PT ;  /* 0x0000000546057209 */ /* 0x000fe20007810000 */
[----:B------:R-:W1:Y:S01]  /*4280*/  MUFU.TANH R55, R55 ;  /* 0x0000003700377308 */ /* 0x000e620000002400 */
[----:B------:R-:W-:Y:S02]  /*4290*/  ISETP.GT.AND P4, PT, R6, 0x18, PT ;  /* 0x000000180600780c */ /* 0x000fe40003f84270 */
[----:B-----5:R-:W-:Y:S02]  /*42a0*/  FSEL R74, R67, -INF , P3 ;  /* 0xff800000434a7808 */ /* 0x020fe40001800000 */
[----:B------:R-:W-:Y:S02]  /*42b0*/  FMNMX.FTZ R5, R72, R5, !PT ;  /* 0x0000000548057209 */ /* 0x000fe40007810000 */
[----:B------:R-:W-:Y:S01]  /*42c0*/  ISETP.GT.AND P3, PT, R6, 0x19, PT ;  /* 0x000000190600780c */ /* 0x000fe20003f64270 */
[----:B------:R-:W-:Y:S01]  /*42d0*/  MUFU.TANH R15, R15 ;  /* 0x0000000f000f7308 */ /* 0x000fe20000002400 */
[----:B------:R-:W-:-:S02]  /*42e0*/  FSEL R76, R76, -INF , P4 ;  /* 0xff8000004c4c7808 */ /* 0x000fc40002000000 */
[----:B------:R-:W-:Y:S02]  /*42f0*/  FMNMX.FTZ R5, R74, R5, !PT ;  /* 0x000000054a057209 */ /* 0x000fe40007810000 */
[----:B------:R-:W-:Y:S02]  /*4300*/  ISETP.GT.AND P4, PT, R6, 0x20, PT ;  /* 0x000000200600780c */ /* 0x000fe40003f84270 */
[----:B------:R-:W-:Y:S01]  /*4310*/  FSEL R78, R71, -INF , P3 ;  /* 0xff800000474e7808 */ /* 0x000fe20001800000 */
[----:B------:R-:W-:Y:S01]  /*4320*/  MUFU.TANH R14, R14 ;  /* 0x0000000e000e7308 */ /* 0x000fe20000002400 */
[----:B------:R-:W-:Y:S02]  /*4330*/  FMNMX.FTZ R5, R76, R5, !PT ;  /* 0x000000054c057209 */ /* 0x000fe40007810000 */
[----:B------:R-:W-:Y:S02]  /*4340*/  ISETP.GT.AND P3, PT, R6, 0x21, PT ;  /* 0x000000210600780c */ /* 0x000fe40003f64270 */
[----:B------:R-:W-:-:S02]  /*4350*/  FSEL R80, R58, -INF , P4 ;  /* 0xff8000003a507808 */ /* 0x000fc40002000000 */
[----:B------:R-:W-:Y:S01]  /*4360*/  FMNMX.FTZ R5, R78, R5, !PT ;  /* 0x000000054e057209 */ /* 0x000fe20007810000 */
[----:B------:R-:W-:Y:S02]  /*4370*/  WARPGROUP.DEPBAR.LE gsb0, 0x0 ;  /* 0x00008000000079c5 */ /* 0x000fe40000010000 */
[----:B------:R-:W-:Y:S01]  /*4380*/  WARPGROUP.ARRIVE ;  /* 0x00000000000079c5 */ /* 0x000fe20000000000 */
[----:B------:R-:W-:Y:S01]  /*4390*/  ISETP.GT.AND P4, PT, R6, 0x28, PT ;  /* 0x000000280600780c */ /* 0x000fe20003f84270 */
[----:B------:R-:W-:Y:S01]  /*43a0*/  FMUL.FTZ R43, R43, UR10 ;  /* 0x0000000a2b2b7c20 */ /* 0x000fe20008410000 */
[----:B------:R-:W-:Y:S01]  /*43b0*/  FSEL R86, R86, -INF , P3 ;  /* 0xff80000056567808 */ /* 0x000fe20001800000 */
[----:B------:R-:W-:Y:S01]  /*43c0*/  FMUL.FTZ R42, R42, UR10 ;  /* 0x0000000a2a2a7c20 */ /* 0x000fe20008410000 */
[----:B------:R-:W-:Y:S01]  /*43d0*/  FMNMX.FTZ R5, R80, R5, !PT ;  /* 0x0000000550057209 */ /* 0x000fe20007810000 */
[----:B------:R-:W-:Y:S01]  /*43e0*/  HGMMA.64x16x16.F32.BF16 R32, gdesc[UR52], R32, gsb0 ;  /* 0x00200000342079f0 */ /* 0x000fe20008001820 */
[----:B------:R-:W-:Y:S01]  /*43f0*/  ISETP.GT.AND P3, PT, R6, 0x29, PT ;  /* 0x000000290600780c */ /* 0x000fe20003f64270 */
[----:B------:R3:W-:Y:S01]  /*4400*/  MUFU.TANH R56, R43 ;  /* 0x0000002b00387308 */ /* 0x0007e20000002400 */
[----:B------:R-:W-:Y:S01]  /*4410*/  FSEL R90, R62, -INF , P4 ;  /* 0xff8000003e5a7808 */ /* 0x000fe20002000000 */
[----:B------:R-:W-:Y:S01]  /*4420*/  FMUL.FTZ R46, R46, UR10 ;  /* 0x0000000a2e2e7c20 */ /* 0x000fe20008410000 */
[----:B------:R-:W-:Y:S01]  /*4430*/  FMNMX.FTZ R5, R86, R5, !PT ;  /* 0x0000000556057209 */ /* 0x000fe20007810000 */
[----:B------:R-:W-:Y:S01]  /*4440*/  FMUL.FTZ R47, R47, UR10 ;  /* 0x0000000a2f2f7c20 */ /* 0x000fe20008410000 */
[----:B------:R-:W-:Y:S01]  /*4450*/  ISETP.GT.AND P4, PT, R6, 0x30, PT ;  /* 0x000000300600780c */ /* 0x000fe20003f84270 */
[----:B------:R-:W-:Y:S01]  /*4460*/  FMUL.FTZ R40, R40, UR10 ;  /* 0x0000000a28287c20 */ /* 0x000fe20008410000 */
[----:B0-----:R-:W-:Y:S01]  /*4470*/  FSEL R94, R63, -INF , P3 ;  /* 0xff8000003f5e7808 */ /* 0x001fe20001800000 */
[----:B------:R-:W0:Y:S01]  /*4480*/  MUFU.TANH R42, R42 ;  /* 0x0000002a002a7308 */ /* 0x000e220000002400 */
[----:B---3--:R-:W-:Y:S01]  /*4490*/  FMNMX.FTZ R43, R90, R5, !PT ;  /* 0x000000055a2b7209 */ /* 0x008fe20007810000 */
[----:B------:R-:W-:Y:S01]  /*44a0*/  FMUL.FTZ R44, R44, UR10 ;  /* 0x0000000a2c2c7c20 */ /* 0x000fe20008410000 */
[----:B------:R-:W-:Y:S01]  /*44b0*/  ISETP.GT.AND P3, PT, R6, 0x31, PT ;  /* 0x000000310600780c */ /* 0x000fe20003f64270 */
[----:B------:R-:W-:Y:S01]  /*44c0*/  FMUL.FTZ R41, R41, UR10 ;  /* 0x0000000a29297c20 */ /* 0x000fe20008410000 */
[----:B--2---:R-:W-:Y:S01]  /*44d0*/  FSEL R60, R50, -INF , P4 ;  /* 0xff800000323c7808 */ /* 0x004fe20002000000 */
[----:B------:R-:W-:Y:S01]  /*44e0*/  FMUL.FTZ R45, R45, UR10 ;  /* 0x0000000a2d2d7c20 */ /* 0x000fe20008410000 */
[----:B------:R-:W-:Y:S01]  /*44f0*/  FMNMX.FTZ R43, R94, R43, !PT ;  /* 0x0000002b5e2b7209 */ /* 0x000fe20007810000 */
[----:B------:R-:W2:Y:S01]  /*4500*/  MUFU.TANH R46, R46 ;  /* 0x0000002e002e7308 */ /* 0x000ea20000002400 */
[----:B------:R-:W-:-:S02]  /*4510*/  ISETP.GT.AND P4, PT, R6, 0x38, PT ;  /* 0x000000380600780c */ /* 0x000fc40003f84270 */
[----:B------:R-:W-:Y:S02]  /*4520*/  FSEL R50, R61, -INF , P3 ;  /* 0xff8000003d327808 */ /* 0x000fe40001800000 */
[----:B------:R-:W-:Y:S02]  /*4530*/  FMNMX.FTZ R43, R60, R43, !PT ;  /* 0x0000002b3c2b7209 */ /* 0x000fe40007810000 */
[----:B------:R-:W-:Y:S01]  /*4540*/  ISETP.GT.AND P3, PT, R6, 0x39, PT ;  /* 0x000000390600780c */ /* 0x000fe20003f64270 */
[----:B------:R-:W3:Y:S01]  /*4550*/  MUFU.TANH R47, R47 ;  /* 0x0000002f002f7308 */ /* 0x000ee20000002400 */
[----:B------:R-:W-:Y:S02]  /*4560*/  FMNMX.FTZ R43, R50, R43, !PT ;  /* 0x0000002b322b7209 */ /* 0x000fe40007810000 */
[----:B------:R-:W-:-:S04]  /*4570*/  VIADDMNMX R57, R57, R64, R59, PT ;  /* 0x0000004039397246 */ /* 0x000fc8000380013b */
[----:B------:R-:W-:Y:S01]  /*4580*/  ISETP.GT.AND P5, PT, R57, 0x8, PT ;  /* 0x000000083900780c */ /* 0x000fe20003fa4270 */
[----:B------:R-:W-:Y:S08]  /*4590*/  MUFU.TANH R21, R21 ;  /* 0x0000001500157308 */ /* 0x000ff00000002400 */
[----:B------:R-:W-:Y:S08]  /*45a0*/  MUFU.TANH R84, R44 ;  /* 0x0000002c00547308 */ /* 0x000ff00000002400 */
[----:B------:R-:W-:Y:S01]  /*45b0*/  MUFU.TANH R20, R20 ;  /* 0x0000001400147308 */ /* 0x000fe20000002400 */
[----:B------:R-:W-:-:S02]  /*45c0*/  WARPGROUP.DEPBAR.LE gsb0, 0x0 ;  /* 0x00008000000079c5 */ /* 0x000fc40000010000 */
[----:B------:R-:W-:Y:S01]  /*45d0*/  WARPGROUP.ARRIVE ;  /* 0x00000000000079c5 */ /* 0x000fe20000000000 */
[----:B------:R-:W-:Y:S01]  /*45e0*/  FMUL.FTZ R34, R34, UR10 ;  /* 0x0000000a22227c20 */ /* 0x000fe20008410000 */
[----:B------:R-:W-:Y:S01]  /*45f0*/  FMUL.FTZ R5, R38, UR10 ;  /* 0x0000000a26057c20 */ /* 0x000fe20008410000 */
[----:B-1----:R-:W-:Y:S01]  /*4600*/  FSEL R38, R55, -INF , P3 ;  /* 0xff80000037267808 */ /* 0x002fe20001800000 */
[----:B------:R-:W-:Y:S01]  /*4610*/  FMUL.FTZ R35, R35, UR10 ;  /* 0x0000000a23237c20 */ /* 0x000fe20008410000 */
[----:B------:R1:W4:Y:S01]  /*4620*/  MUFU.TANH R58, R34 ;  /* 0x00000022003a7308 */ /* 0x0003220000002400 */
[----:B------:R-:W-:Y:S01]  /*4630*/  HGMMA.64x16x16.F32.BF16 R24, gdesc[UR4], R24, gsb0 ;  /* 0x00200000041879f0 */ /* 0x000fe20008001818 */
[----:B------:R-:W-:Y:S01]  /*4640*/  ISETP.GT.AND P3, PT, R6, 0x41, PT ;  /* 0x000000410600780c */ /* 0x000fe20003f64270 */
[----:B------:R-:W-:Y:S01]  /*4650*/  FMUL.FTZ R39, R39, UR10 ;  /* 0x0000000a27277c20 */ /* 0x000fe20008410000 */
[----:B------:R-:W-:Y:S01]  /*4660*/  ULDC UR4, c[0x0][0x988] ;  /* 0x0002620000047ab9 */ /* 0x000fe20000000800 */
[----:B------:R-:W-:Y:S01]  /*4670*/  FMUL.FTZ R32, R32, UR10 ;  /* 0x0000000a20207c20 */ /* 0x000fe20008410000 */
[----:B------:R-:W-:Y:S01]  /*4680*/  FMUL.FTZ R36, R36, UR10 ;  /* 0x0000000a24247c20 */ /* 0x000fe20008410000 */
[----:B------:R-:W-:Y:S01]  /*4690*/  FMUL.FTZ R33, R33, UR10 ;  /* 0x0000000a21217c20 */ /* 0x000fe20008410000 */
[----:B------:R5:W-:Y:S01]  /*46a0*/  MUFU.TANH R62, R5 ;  /* 0x00000005003e7308 */ /* 0x000be20000002400 */
[----:B-1----:R-:W-:Y:S01]  /*46b0*/  FSEL R34, R54, -INF , P4 ;  /* 0xff80000036227808 */ /* 0x002fe20002000000 */
[----:B------:R-:W-:Y:S01]  /*46c0*/  FMUL.FTZ R37, R37, UR10 ;  /* 0x0000000a25257c20 */ /* 0x000fe20008410000 */
[----:B------:R-:W-:-:S02]  /*46d0*/  ISETP.GT.AND P4, PT, R6, 0x40, PT ;  /* 0x000000400600780c */ /* 0x000fc40003f84270 */
[----:B------:R-:W-:-:S03]  /*46e0*/  FMNMX.FTZ R43, R34, R43, !PT ;  /* 0x0000002b222b7209 */ /* 0x000fc60007810000 */
[----:B------:R-:W1:Y:S01]  /*46f0*/  MUFU.TANH R35, R35 ;  /* 0x0000002300237308 */ /* 0x000e620000002400 */
[----:B------:R-:W-:-:S07]  /*4700*/  FMNMX.FTZ R43, R38, R43, !PT ;  /* 0x0000002b262b7209 */ /* 0x000fce0007810000 */
[----:B------:R-:W1:Y:S08]  /*4710*/  MUFU.TANH R39, R39 ;  /* 0x0000002700277308 */ /* 0x000e700000002400 */
[----:B------:R-:W-:Y:S08]  /*4720*/  MUFU.TANH R88, R32 ;  /* 0x0000002000587308 */ /* 0x000ff00000002400 */
[----:B------:R-:W-:Y:S08]  /*4730*/  MUFU.TANH R92, R36 ;  /* 0x00000024005c7308 */ /* 0x000ff00000002400 */
[----:B------:R-:W-:Y:S01]  /*4740*/  MUFU.TANH R48, R48 ;  /* 0x0000003000307308 */ /* 0x000fe20000002400 */
[----:B------:R-:W-:-:S02]  /*4750*/  WARPGROUP.DEPBAR.LE gsb0, 0x0 ;  /* 0x00008000000079c5 */ /* 0x000fc40000010000 */
[----:B-----5:R-:W-:Y:S01]  /*4760*/  FMUL.FTZ R5, R26, UR10 ;  /* 0x0000000a1a057c20 */ /* 0x020fe20008410000 */
[----:B0-----:R-:W-:Y:S01]  /*4770*/  FSEL R26, R42, -INF , P4 ;  /* 0xff8000002a1a7808 */ /* 0x001fe20002000000 */
[----:B------:R-:W-:Y:S01]  /*4780*/  FMUL.FTZ R27, R27, UR10 ;  /* 0x0000000a1b1b7c20 */ /* 0x000fe20008410000 */
[----:B------:R-:W-:Y:S02]  /*4790*/  ISETP.GT.AND P4, PT, R6, 0x48, PT ;  /* 0x000000480600780c */ /* 0x000fe40003f84270 */
[----:B------:R0:W5:Y:S01]  /*47a0*/  MUFU.TANH R100, R5 ;  /* 0x0000000500647308 */ /* 0x0001620000002400 */
[----:B------:R-:W-:Y:S01]  /*47b0*/  FSEL R42, R56, -INF , P3 ;  /* 0xff800000382a7808 */ /* 0x000fe20001800000 */
[----:B------:R-:W-:Y:S01]  /*47c0*/  FMUL.FTZ R31, R31, UR10 ;  /* 0x0000000a1f1f7c20 */ /* 0x000fe20008410000 */
[----:B------:R-:W-:Y:S01]  /*47d0*/  FMNMX.FTZ R43, R26, R43, !PT ;  /* 0x0000002b1a2b7209 */ /* 0x000fe20007810000 */
[----:B------:R-:W-:Y:S01]  /*47e0*/  FMUL.FTZ R24, R24, UR10 ;  /* 0x0000000a18187c20 */ /* 0x000fe20008410000 */
[----:B------:R-:W-:Y:S01]  /*47f0*/  ISETP.GT.AND P3, PT, R6, 0x49, PT ;  /* 0x000000490600780c */ /* 0x000fe20003f64270 */
[----:B------:R-:W-:Y:S01]  /*4800*/  FMUL.FTZ R25, R25, UR10 ;  /* 0x0000000a19197c20 */ /* 0x000fe20008410000 */
[----:B--2---:R-:W-:Y:S01]  /*4810*/  FSEL R46, R46, -INF , P4 ;  /* 0xff8000002e2e7808 */ /* 0x004fe20002000000 */
[----:B------:R-:W2:Y:S01]  /*4820*/  MUFU.TANH R27, R27 ;  /* 0x0000001b001b7308 */ /* 0x000ea20000002400 */
[----:B------:R-:W-:Y:S01]  /*4830*/  FMNMX.FTZ R43, R42, R43, !PT ;  /* 0x0000002b2a2b7209 */ /* 0x000fe20007810000 */
[----:B0-----:R-:W-:Y:S01]  /*4840*/  FMUL.FTZ R5, R30, UR10 ;  /* 0x0000000a1e057c20 */ /* 0x001fe20008410000 */
[----:B------:R-:W-:Y:S01]  /*4850*/  ISETP.GT.AND P4, PT, R6, 0x50, PT ;  /* 0x000000500600780c */ /* 0x000fe20003f84270 */
[----:B------:R-:W-:Y:S01]  /*4860*/  FMUL.FTZ R28, R28, UR10 ;  /* 0x0000000a1c1c7c20 */ /* 0x000fe20008410000 */
[----:B---3--:R-:W-:Y:S01]  /*4870*/  FSEL R56, R47, -INF , P3 ;  /* 0xff8000002f387808 */ /* 0x008fe20001800000 */
[----:B------:R-:W-:Y:S01]  /*4880*/  FMUL.FTZ R29, R29, UR10 ;  /* 0x0000000a1d1d7c20 */ /* 0x000fe20008410000 */
[----:B------:R-:W-:Y:S01]  /*4890*/  FMNMX.FTZ R43, R46, R43, !PT ;  /* 0x0000002b2e2b7209 */ /* 0x000fe20007810000 */
[----:B------:R-:W0:Y:S01]  /*48a0*/  MUFU.TANH R5, R5 ;  /* 0x0000000500057308 */ /* 0x000e220000002400 */
[----:B------:R-:W-:Y:S01]  /*48b0*/  ISETP.GT.AND P3, PT, R6, 0x51, PT ;  /* 0x000000510600780c */ /* 0x000fe20003f64270 */
[----:B------:R3:W-:Y:S01]  /*48c0*/  @!P1 SYNCS.ARRIVE.TRANS64.RED.A1T0 RZ, [R0+URZ], RZ ;  /* 0x000000ff00ff99a7 */ /* 0x0007e2000810043f */
[----:B----4-:R-:W-:-:S02]  /*48d0*/  FSEL R54, R58, -INF , P4 ;  /* 0xff8000003a367808 */ /* 0x010fc40002000000 */
[----:B------:R-:W-:Y:S02]  /*48e0*/  FMNMX.FTZ R43, R56, R43, !PT ;  /* 0x0000002b382b7209 */ /* 0x000fe40007810000 */
[----:B------:R-:W-:Y:S01]  /*48f0*/  ISETP.GT.AND P4, PT, R6, 0x58, PT ;  /* 0x000000580600780c */ /* 0x000fe20003f84270 */
[----:B------:R-:W4:Y:S01]  /*4900*/  MUFU.TANH R31, R31 ;  /* 0x0000001f001f7308 */ /* 0x000f220000002400 */
[----:B-1----:R-:W-:Y:S02]  /*4910*/  FSEL R30, R35, -INF , P3 ;  /* 0xff800000231e7808 */ /* 0x002fe40001800000 */
[----:B------:R-:W-:Y:S02]  /*4920*/  FMNMX.FTZ R43, R54, R43, !PT ;  /* 0x0000002b362b7209 */ /* 0x000fe40007810000 */
[----:B------:R-:W-:Y:S02]  /*4930*/  ISETP.GT.AND P3, PT, R6, 0x59, PT ;  /* 0x000000590600780c */ /* 0x000fe40003f64270 */
[----:B------:R-:W-:Y:S01]  /*4940*/  FSEL R58, R62, -INF , P4 ;  /* 0xff8000003e3a7808 */ /* 0x000fe20002000000 */
[----:B------:R-:W-:Y:S01]  /*4950*/  MUFU.TANH R96, R24 ;  /* 0x0000001800607308 */ /* 0x000fe20000002400 */
[----:B------:R-:W-:-:S02]  /*4960*/  FMNMX.FTZ R43, R30, R43, !PT ;  /* 0x0000002b1e2b7209 */ /* 0x000fc40007810000 */
[----:B------:R-:W-:Y:S02]  /*4970*/  ISETP.GT.AND P4, PT, R6, 0x60, PT ;  /* 0x000000600600780c */ /* 0x000fe40003f84270 */
[----:B------:R-:W-:Y:S02]  /*4980*/  FSEL R62, R39, -INF , P3 ;  /* 0xff800000273e7808 */ /* 0x000fe40001800000 */
[----:B------:R-:W-:Y:S01]  /*4990*/  FMNMX.FTZ R43, R58, R43, !PT ;  /* 0x0000002b3a2b7209 */ /* 0x000fe20007810000 */
[----:B------:R1:W-:Y:S01]  /*49a0*/  MUFU.TANH R39, R25 ;  /* 0x0000001900277308 */ /* 0x0003e20000002400 */
[----:B------:R-:W-:Y:S02]  /*49b0*/  ISETP.GT.AND P3, PT, R6, 0x61, PT ;  /* 0x000000610600780c */ /* 0x000fe40003f64270 */
[----:B-----5:R-:W-:Y:S02]  /*49c0*/  FSEL R100, R100, -INF , P4 ;  /* 0xff80000064647808 */ /* 0x020fe40002000000 */
[----:B------:R-:W-:-:S02]  /*49d0*/  FMNMX.FTZ R43, R62, R43, !PT ;  /* 0x0000002b3e2b7209 */ /* 0x000fc40007810000 */
[----:B------:R-:W-:Y:S01]  /*49e0*/  ISETP.GT.AND P4, PT, R6, 0x68, PT ;  /* 0x000000680600780c */ /* 0x000fe20003f84270 */
[----:B------:R5:W-:Y:S01]  /*49f0*/  MUFU.TANH R98, R28 ;  /* 0x0000001c00627308 */ /* 0x000be20000002400 */
[----:B--2---:R-:W-:Y:S02]  /*4a00*/  FSEL R102, R27, -INF , P3 ;  /* 0xff8000001b667808 */ /* 0x004fe40001800000 */
[----:B------:R-:W-:Y:S02]  /*4a10*/  FMNMX.FTZ R43, R100, R43, !PT ;  /* 0x0000002b642b7209 */ /* 0x000fe40007810000 */
[----:B------:R-:W-:Y:S02]  /*4a20*/  ISETP.GT.AND P3, PT, R6, 0x69, PT ;  /* 0x000000690600780c */ /* 0x000fe40003f64270 */
[----:B0-----:R-:W-:Y:S01]  /*4a30*/  FSEL R104, R5, -INF , P4 ;  /* 0xff80000005687808 */ /* 0x001fe20002000000 */
[----:B------:R-:W-:Y:S01]  /*4a40*/  MUFU.TANH R35, R52 ;  /* 0x0000003400237308 */ /* 0x000fe20000002400 */
[----:B------:R-:W-:-:S02]  /*4a50*/  FMNMX.FTZ R43, R102, R43, !PT ;  /* 0x0000002b662b7209 */ /* 0x000fc40007810000 */
[----:B----4-:R-:W-:Y:S02]  /*4a60*/  FSEL R106, R31, -INF , P3 ;  /* 0xff8000001f6a7808 */ /* 0x010fe40001800000 */
[----:B------:R-:W-:Y:S02]  /*4a70*/  FMNMX.FTZ R43, R104, R43, !PT ;  /* 0x0000002b682b7209 */ /* 0x000fe40007810000 */
[----:B------:R-:W-:Y:S01]  /*4a80*/  ISETP.GT.AND P4, PT, R57, 0x1, PT ;  /* 0x000000013900780c */ /* 0x000fe20003f84270 */
[----:B------:R0:W-:Y:S01]  /*4a90*/  MUFU.TANH R31, R40 ;  /* 0x00000028001f7308 */ /* 0x0001e20000002400 */
[----:B------:R-:W-:Y:S02]  /*4aa0*/  FMNMX.FTZ R43, R106, R43, !PT ;  /* 0x0000002b6a2b7209 */ /* 0x000fe40007810000 */
[----:B-1----:R-:W-:Y:S02]  /*4ab0*/  FSEL R25, R7, -INF , P4 ;  /* 0xff80000007197808 */ /* 0x002fe40002000000 */
[----:B-----5:R-:W-:Y:S01]  /*4ac0*/  FSEL R28, R9, -INF , P5 ;  /* 0xff800000091c7808 */ /* 0x020fe20002800000 */
[----:B------:R-:W1:Y:S01]  /*4ad0*/  SHFL.BFLY PT, R6, R43, 0x2, 0x1f ;  /* 0x0c401f002b067f89 */ /* 0x000e6200000e0000 */
[----:B------:R-:W-:Y:S01]  /*4ae0*/  ISETP.GT.AND P4, PT, R57, 0x10, PT ;  /* 0x000000103900780c */ /* 0x000fe20003f84270 */
[----:B------:R-:W2:Y:S03]  /*4af0*/  MUFU.TANH R49, R49 ;  /* 0x0000003100317308 */ /* 0x000ea60000002400 */
[----:B------:R-:W-:-:S02]  /*4b00*/  FSEL R36, R11, -INF , P4 ;  /* 0xff8000000b247808 */ /* 0x000fc40002000000 */
[----:B------:R-:W-:-:S03]  /*4b10*/  ISETP.GT.AND P4, PT, R57, 0x18, PT ;  /* 0x000000183900780c */ /* 0x000fc60003f84270 */
[----:B------:R-:W4:Y:S01]  /*4b20*/  MUFU.TANH R53, R53 ;  /* 0x0000003500357308 */ /* 0x000f220000002400 */
[----:B------:R-:W-:Y:S02]  /*4b30*/  FSEL R44, R13, -INF , P4 ;  /* 0xff8000000d2c7808 */ /* 0x000fe40002000000 */
[----:B------:R-:W-:-:S04]  /*4b40*/  ISETP.GT.AND P4, PT, R57, 0x20, PT ;  /* 0x000000203900780c */ /* 0x000fc80003f84270 */
[----:B------:R-:W-:Y:S01]  /*4b50*/  FSEL R64, R15, -INF , P4 ;  /* 0xff8000000f407808 */ /* 0x000fe20002000000 */
[----:B------:R-:W5:Y:S01]  /*4b60*/  MUFU.TANH R41, R41 ;  /* 0x0000002900297308 */ /* 0x000f620000002400 */
[----:B------:R-:W-:Y:S02]  /*4b70*/  ISETP.GT.AND P4, PT, R57, 0x28, PT ;  /* 0x000000283900780c */ /* 0x000fe40003f84270 */
[----:B-1----:R-:W-:-:S05]  /*4b80*/  FMNMX.FTZ R6, R43, R6, !PT ;  /* 0x000000062b067209 */ /* 0x002fca0007810000 */
[----:B------:R-:W1:Y:S01]  /*4b90*/  MUFU.TANH R45, R45 ;  /* 0x0000002d002d7308 */ /* 0x000e620000002400 */
[----:B------:R-:W3:Y:S07]  /*4ba0*/  SHFL.BFLY PT, R5, R6, 0x1, 0x1f ;  /* 0x0c201f0006057f89 */ /* 0x000eee00000e0000 */
[----:B------:R-:W-:Y:S08]  /*4bb0*/  MUFU.TANH R33, R33 ;  /* 0x0000002100217308 */ /* 0x000ff00000002400 */
[----:B------:R-:W-:Y:S08]  /*4bc0*/  MUFU.TANH R37, R37 ;  /* 0x0000002500257308 */ /* 0x000ff00000002400 */
[----:B------:R-:W-:Y:S01]  /*4bd0*/  MUFU.TANH R29, R29 ;  /* 0x0000001d001d7308 */ /* 0x000fe20000002400 */
[----:B---3--:R-:W-:Y:S01]  /*4be0*/  FMNMX.FTZ R6, R6, R5, !PT ;  /* 0x0000000506067209 */ /* 0x008fe20007810000 */
[----:B------:R-:W-:-:S03]  /*4bf0*/  IMAD.U32 R5, RZ, RZ, UR4 ;  /* 0x00000004ff057e24 */ /* 0x000fc6000f8e00ff */
[C---:B------:R-:W-:Y:S01]  /*4c00*/  FSETP.NEU.FTZ.AND P3, PT, R6.reuse, -INF , PT ;  /* 0xff8000000600780b */ /* 0x040fe20003f7d000 */
[----:B------:R-:W-:-:S05]  /*4c10*/  FMUL.FTZ R27, R6, R5 ;  /* 0x00000005061b7220 */ /* 0x000fca0000410000 */
[----:B------:R-:W-:Y:S02]  /*4c20*/  FSEL R27, R27, RZ, P3 ;  /* 0x000000ff1b1b7208 */ /* 0x000fe40001800000 */
[----:B------:R-:W-:-:S03]  /*4c30*/  ISETP.GT.AND P3, PT, R57, RZ, PT ;  /* 0x000000ff3900720c */ /* 0x000fc60003f64270 */
[-CC-:B------:R-:W-:Y:S01]  /*4c40*/  FFMA.FTZ R201, R66, R5.reuse, -R27.reuse ;  /* 0x0000000542c97223 */ /* 0x180fe2000001081b */
[----:B------:R-:W-:Y:S01]  /*4c50*/  FSEL R24, R4, -INF , P3 ;  /* 0xff80000004187808 */ /* 0x000fe20001800000 */
[-CC-:B------:R-:W-:Y:S01]  /*4c60*/  FFMA.FTZ R203, R68, R5.reuse, -R27.reuse ;  /* 0x0000000544cb7223 */ /* 0x180fe2000001081b */
[C---:B------:R-:W-:Y:S01]  /*4c70*/  ISETP.GT.AND P3, PT, R57.reuse, 0x9, PT ;  /* 0x000000093900780c */ /* 0x040fe20003f64270 */
[--C-:B------:R-:W-:Y:S01]  /*4c80*/  FFMA.FTZ R197, R72, R5, -R27.reuse ;  /* 0x0000000548c57223 */ /* 0x100fe2000001081b */
[----:B------:R-:W-:Y:S01]  /*4c90*/  FMNMX.FTZ R7, R24, R25, !PT ;  /* 0x0000001918077209 */ /* 0x000fe20007810000 */
[-CC-:B------:R-:W-:Y:S01]  /*4ca0*/  FFMA.FTZ R199, R76, R5.reuse, -R27.reuse ;  /* 0x000000054cc77223 */ /* 0x180fe2000001081b */
[----:B------:R-:W-:Y:S01]  /*4cb0*/  FSEL R32, R8, -INF , P3 ;  /* 0xff80000008207808 */ /* 0x000fe20001800000 */
[--C-:B------:R-:W-:Y:S01]  /*4cc0*/  FFMA.FTZ R8, R70, R5, -R27.reuse ;  /* 0x0000000546087223 */ /* 0x100fe2000001081b */
[----:B------:R-:W-:Y:S01]  /*4cd0*/  FMNMX.FTZ R7, R28, R7, !PT ;  /* 0x000000071c077209 */ /* 0x000fe20007810000 */
[-CC-:B------:R-:W-:Y:S01]  /*4ce0*/  FFMA.FTZ R193, R80, R5.reuse, -R27.reuse ;  /* 0x0000000550c17223 */ /* 0x180fe2000001081b */
[C---:B------:R-:W-:Y:S01]  /*4cf0*/  ISETP.GT.AND P3, PT, R57.reuse, 0x11, PT ;  /* 0x000000113900780c */ /* 0x040fe20003f64270 */
[--C-:B------:R-:W-:Y:S01]  /*4d00*/  FFMA.FTZ R195, R90, R5, -R27.reuse ;  /* 0x000000055ac37223 */ /* 0x100fe2000001081b */
[----:B------:R-:W-:Y:S01]  /*4d10*/  FMNMX.FTZ R7, R32, R7, !PT ;  /* 0x0000000720077209 */ /* 0x000fe20007810000 */
[-CC-:B------:R-:W-:Y:S01]  /*4d20*/  FFMA.FTZ R189, R60, R5.reuse, -R27.reuse ;  /* 0x000000053cbd7223 */ /* 0x180fe2000001081b */
[----:B0-----:R-:W-:Y:S01]  /*4d30*/  FSEL R40, R10, -INF , P3 ;  /* 0xff8000000a287808 */ /* 0x001fe20001800000 */
[--C-:B------:R-:W-:Y:S01]  /*4d40*/  FFMA.FTZ R10, R74, R5, -R27.reuse ;  /* 0x000000054a0a7223 */ /* 0x100fe2000001081b */
[----:B------:R-:W-:Y:S01]  /*4d50*/  FMNMX.FTZ R7, R36, R7, !PT ;  /* 0x0000000724077209 */ /* 0x000fe20007810000 */
[-CC-:B------:R-:W-:Y:S01]  /*4d60*/  FFMA.FTZ R9, R50, R5.reuse, -R27.reuse ;  /* 0x0000000532097223 */ /* 0x180fe2000001081b */
[----:B------:R-:W-:Y:S01]  /*4d70*/  ISETP.GT.AND P3, PT, R57, 0x19, PT ;  /* 0x000000193900780c */ /* 0x000fe20003f64270 */
[--C-:B------:R-:W-:Y:S01]  /*4d80*/  FFMA.FTZ R11, R34, R5, -R27.reuse ;  /* 0x00000005220b7223 */ /* 0x100fe2000001081b */
[----:B------:R-:W-:Y:S01]  /*4d90*/  FMNMX.FTZ R7, R40, R7, !PT ;  /* 0x0000000728077209 */ /* 0x000fe20007810000 */
[----:B------:R-:W-:Y:S01]  /*4da0*/  MUFU.EX2 R108, R9 ;  /* 0x00000009006c7308 */ /* 0x000fe20000000800 */
[----:B------:R-:W-:Y:S01]  /*4db0*/  FSEL R52, R12, -INF , P3 ;  /* 0xff8000000c347808 */ /* 0x000fe20001800000 */
[--C-:B------:R-:W-:Y:S01]  /*4dc0*/  FFMA.FTZ R12, R78, R5, -R27.reuse ;  /* 0x000000054e0c7223 */ /* 0x100fe2000001081b */
[----:B------:R-:W-:Y:S01]  /*4dd0*/  FMNMX.FTZ R7, R44, R7, !PT ;  /* 0x000000072c077209 */ /* 0x000fe20007810000 */
[-CC-:B------:R-:W-:Y:S01]  /*4de0*/  FFMA.FTZ R4, R51, R5.reuse, -R27.reuse ;  /* 0x0000000533047223 */ /* 0x180fe2000001081b */
[C---:B------:R-:W-:Y:S01]  /*4df0*/  ISETP.GT.AND P3, PT, R57.reuse, 0x21, PT ;  /* 0x000000213900780c */ /* 0x040fe20003f64270 */
[--C-:B------:R-:W-:Y:S01]  /*4e00*/  FFMA.FTZ R30, R30, R5, -R27.reuse ;  /* 0x000000051e1e7223 */ /* 0x100fe2000001081b */
[----:B------:R-:W-:Y:S01]  /*4e10*/  FMNMX.FTZ R7, R52, R7, !PT ;  /* 0x0000000734077209 */ /* 0x000fe20007810000 */
[----:B------:R-:W-:Y:S01]  /*4e20*/  MUFU.EX2 R201, R201 ;  /* 0x000000c900c97308 */ /* 0x000fe20000000800 */
[----:B------:R-:W-:Y:S01]  /*4e30*/  FSEL R66, R14, -INF , P3 ;  /* 0xff8000000e427808 */ /* 0x000fe20001800000 */
[--C-:B------:R-:W-:Y:S01]  /*4e40*/  FFMA.FTZ R14, R86, R5, -R27.reuse ;  /* 0x00000005560e7223 */ /* 0x100fe2000001081b */
[----:B------:R-:W-:Y:S01]  /*4e50*/  FMNMX.FTZ R7, R64, R7, !PT ;  /* 0x0000000740077209 */ /* 0x000fe20007810000 */
[-CC-:B------:R-:W-:Y:S01]  /*4e60*/  FFMA.FTZ R38, R38, R5.reuse, -R27.reuse ;  /* 0x0000000526267223 */ /* 0x180fe2000001081b */
[----:B------:R-:W-:Y:S01]  /*4e70*/  ISETP.GT.AND P3, PT, R57, 0x29, PT ;  /* 0x000000293900780c */ /* 0x000fe20003f64270 */
[--C-:B------:R-:W-:Y:S01]  /*4e80*/  FFMA.FTZ R26, R26, R5, -R27.reuse ;  /* 0x000000051a1a7223 */ /* 0x100fe2000001081b */
[----:B------:R-:W-:Y:S01]  /*4e90*/  FSEL R68, R21, -INF , P4 ;  /* 0xff80000015447808 */ /* 0x000fe20002000000 */
[----:B------:R-:W0:Y:S01]  /*4ea0*/  MUFU.EX2 R4, R4 ;  /* 0x0000000400047308 */ /* 0x000e220000000800 */
[----:B------:R-:W-:Y:S01]  /*4eb0*/  FMNMX.FTZ R7, R66, R7, !PT ;  /* 0x0000000742077209 */ /* 0x000fe20007810000 */
[-CC-:B------:R-:W-:Y:S01]  /*4ec0*/  FFMA.FTZ R42, R42, R5.reuse, -R27.reuse ;  /* 0x000000052a2a7223 */ /* 0x180fe2000001081b */
[C---:B------:R-:W-:Y:S01]  /*4ed0*/  ISETP.GT.AND P4, PT, R57.reuse, 0x30, PT ;  /* 0x000000303900780c */ /* 0x040fe20003f84270 */
[-CC-:B------:R-:W-:Y:S01]  /*4ee0*/  FFMA.FTZ R46, R46, R5.reuse, -R27.reuse ;  /* 0x000000052e2e7223 */ /* 0x180fe2000001081b */
[----:B------:R-:W-:Y:S01]  /*4ef0*/  FSEL R70, R20, -INF , P3 ;  /* 0xff80000014467808 */ /* 0x000fe20001800000 */
[--C-:B------:R-:W-:Y:S01]  /*4f00*/  FFMA.FTZ R20, R94, R5, -R27.reuse ;  /* 0x000000055e147223 */ /* 0x100fe2000001081b */
[----:B------:R-:W-:Y:S01]  /*4f10*/  FMNMX.FTZ R7, R68, R7, !PT ;  /* 0x0000000744077209 */ /* 0x000fe20007810000 */
[----:B------:R-:W3:Y:S01]  /*4f20*/  MUFU.EX2 R203, R203 ;  /* 0x000000cb00cb7308 */ /* 0x000ee20000000800 */
[C---:B------:R-:W-:Y:S01]  /*4f30*/  ISETP.GT.AND P3, PT, R57.reuse, 0x31, PT ;  /* 0x000000313900780c */ /* 0x040fe20003f64270 */
[-CC-:B------:R-:W-:Y:S01]  /*4f40*/  FFMA.FTZ R56, R56, R5.reuse, -R27.reuse ;  /* 0x0000000538387223 */ /* 0x180fe2000001081b */
[----:B------:R-:W-:Y:S01]  /*4f50*/  FSEL R48, R48, -INF , P4 ;  /* 0xff80000030307808 */ /* 0x000fe20002000000 */
[--C-:B------:R-:W-:Y:S01]  /*4f60*/  FFMA.FTZ R54, R54, R5, -R27.reuse ;  /* 0x0000000536367223 */ /* 0x100fe2000001081b */
[----:B------:R-:W-:Y:S01]  /*4f70*/  FMNMX.FTZ R7, R70, R7, !PT ;  /* 0x0000000746077209 */ /* 0x000fe20007810000 */
[-CC-:B------:R-:W-:Y:S01]  /*4f80*/  FFMA.FTZ R58, R58, R5.reuse, -R27.reuse ;  /* 0x000000053a3a7223 */ /* 0x180fe2000001081b */
[----:B------:R-:W-:Y:S01]  /*4f90*/  ISETP.GT.AND P4, PT, R57, 0x38, PT ;  /* 0x000000383900780c */ /* 0x000fe20003f84270 */
[----:B------:R-:W-:Y:S01]  /*4fa0*/  MUFU.EX2 R191, R11 ;  /* 0x0000000b00bf7308 */ /* 0x000fe20000000800 */
[----:B--2---:R-:W-:Y:S01]  /*4fb0*/  FSEL R72, R49, -INF , P3 ;  /* 0xff80000031487808 */ /* 0x004fe20001800000 */
[--C-:B------:R-:W-:Y:S01]  /*4fc0*/  FFMA.FTZ R62, R62, R5, -R27.reuse ;  /* 0x000000053e3e7223 */ /* 0x100fe2000001081b */
[----:B------:R-:W-:Y:S01]  /*4fd0*/  FMNMX.FTZ R7, R48, R7, !PT ;  /* 0x0000000730077209 */ /* 0x000fe20007810000 */
[-CC-:B------:R-:W-:Y:S01]  /*4fe0*/  FFMA.FTZ R100, R100, R5.reuse, -R27.reuse ;  /* 0x0000000564647223 */ /* 0x180fe2000001081b */
[----:B------:R-:W-:Y:S01]  /*4ff0*/  ISETP.GT.AND P3, PT, R57, 0x39, PT ;  /* 0x000000393900780c */ /* 0x000fe20003f64270 */
[--C-:B------:R-:W-:Y:S01]  /*5000*/  FFMA.FTZ R102, R102, R5, -R27.reuse ;  /* 0x0000000566667223 */ /* 0x100fe2000001081b */
[----:B------:R-:W-:Y:S01]  /*5010*/  FSEL R74, R35, -INF , P4 ;  /* 0xff800000234a7808 */ /* 0x000fe20002000000 */
[----:B------:R-:W2:Y:S01]  /*5020*/  MUFU.EX2 R8, R8 ;  /* 0x0000000800087308 */ /* 0x000ea20000000800 */
[----:B------:R-:W-:Y:S01]  /*5030*/  FMNMX.FTZ R7, R72, R7, !PT ;  /* 0x0000000748077209 */ /* 0x000fe20007810000 */
[----:B------:R-:W2:Y:S01]  /*5040*/  @P2 LDC R35, c[0x0][0x450] ;  /* 0x00011400ff232b82 */ /* 0x000ea20000000800 */
[----:B------:R-:W-:Y:S01]  /*5050*/  ISETP.GT.AND P4, PT, R57, 0x40, PT ;  /* 0x000000403900780c */ /* 0x000fe20003f84270 */
[-CC-:B------:R-:W-:Y:S01]  /*5060*/  FFMA.FTZ R104, R104, R5.reuse, -R27.reuse ;  /* 0x0000000568687223 */ /* 0x180fe2000001081b */
[----:B----4-:R-:W-:Y:S01]  /*5070*/  FSEL R76, R53, -INF , P3 ;  /* 0xff800000354c7808 */ /* 0x010fe20001800000 */
[----:B------:R-:W-:Y:S01]  /*5080*/  FFMA.FTZ R27, R106, R5, -R27 ;  /* 0x000000056a1b7223 */ /* 0x000fe2000001081b */
[----:B------:R-:W-:Y:S01]  /*5090*/  FMNMX.FTZ R7, R74, R7, !PT ;  /* 0x000000074a077209 */ /* 0x000fe20007810000 */
[----:B------:R-:W4:Y:S01]  /*50a0*/  MUFU.EX2 R197, R197 ;  /* 0x000000c500c57308 */ /* 0x000f220000000800 */
[----:B------:R-:W-:-:S02]  /*50b0*/  ISETP.GT.AND P3, PT, R57, 0x41, PT ;  /* 0x000000413900780c */ /* 0x000fc40003f64270 */
[----:B------:R-:W-:Y:S02]  /*50c0*/  CS2R R106, SRZ ;  /* 0x00000000006a7805 */ /* 0x000fe4000001ff00 */
[----:B------:R-:W-:Y:S02]  /*50d0*/  FSEL R78, R31, -INF , P4 ;  /* 0xff8000001f4e7808 */ /* 0x000fe40002000000 */
[----:B------:R-:W-:Y:S02]  /*50e0*/  FMNMX.FTZ R7, R76, R7, !PT ;  /* 0x000000074c077209 */ /* 0x000fe40007810000 */
[----:B------:R-:W-:Y:S01]  /*50f0*/  ISETP.GT.AND P4, PT, R57, 0x48, PT ;  /* 0x000000483900780c */ /* 0x000fe20003f84270 */
[----:B------:R-:W4:Y:S01]  /*5100*/  MUFU.EX2 R10, R10 ;  /* 0x0000000a000a7308 */ /* 0x000f220000000800 */
[----:B-----5:R-:W-:Y:S02]  /*5110*/  FSEL R80, R41, -INF , P3 ;  /* 0xff80000029507808 */ /* 0x020fe40001800000 */
[----:B------:R-:W-:-:S02]  /*5120*/  FMNMX.FTZ R7, R78, R7, !PT ;  /* 0x000000074e077209 */ /* 0x000fc40007810000 */
[C---:B------:R-:W-:Y:S02]  /*5130*/  ISETP.GT.AND P3, PT, R57.reuse, 0x49, PT ;  /* 0x000000493900780c */ /* 0x040fe40003f64270 */
[----:B------:R-:W-:Y:S01]  /*5140*/  FSEL R84, R84, -INF , P4 ;  /* 0xff80000054547808 */ /* 0x000fe20002000000 */
[----:B------:R0:W-:Y:S01]  /*5150*/  MUFU.EX2 R181, R30 ;  /* 0x0000001e00b57308 */ /* 0x0001e20000000800 */
[----:B------:R-:W-:Y:S02]  /*5160*/  FMNMX.FTZ R7, R80, R7, !PT ;  /* 0x0000000750077209 */ /* 0x000fe40007810000 */
[----:B------:R-:W-:Y:S02]  /*5170*/  ISETP.GT.AND P4, PT, R57, 0x50, PT ;  /* 0x000000503900780c */ /* 0x000fe40003f84270 */
[----:B-1----:R-:W-:Y:S02]  /*5180*/  FSEL R86, R45, -INF , P3 ;  /* 0xff8000002d567808 */ /* 0x002fe40001800000 */
[----:B------:R-:W-:Y:S01]  /*5190*/  FMNMX.FTZ R7, R84, R7, !PT ;  /* 0x0000000754077209 */ /* 0x000fe20007810000 */
[----:B------:R-:W-:Y:S01]  /*51a0*/  MUFU.EX2 R199, R199 ;  /* 0x000000c700c77308 */ /* 0x000fe20000000800 */
[----:B------:R-:W-:Y:S01]  /*51b0*/  ISETP.GT.AND P3, PT, R57, 0x51, PT ;  /* 0x000000513900780c */ /* 0x000fe20003f64270 */
[----:B0-----:R-:W-:Y:S01]  /*51c0*/  FADD.FTZ R30, R201, R4 ;  /* 0x00000004c91e7221 */ /* 0x001fe20000010000 */
[----:B------:R-:W-:-:S02]  /*51d0*/  FSEL R88, R88, -INF , P4 ;  /* 0xff80000058587808 */ /* 0x000fc40002000000 */
[----:B------:R-:W-:Y:S01]  /*51e0*/  FMNMX.FTZ R7, R86, R7, !PT ;  /* 0x0000000756077209 */ /* 0x000fe20007810000 */
[----:B---3--:R-:W-:Y:S01]  /*51f0*/  FADD.FTZ R31, R203, R30 ;  /* 0x0000001ecb1f7221 */ /* 0x008fe20000010000 */
[----:B------:R-:W-:Y:S01]  /*5200*/  ISETP.GT.AND P4, PT, R57, 0x58, PT ;  /* 0x000000583900780c */ /* 0x000fe20003f84270 */
[----:B------:R-:W-:Y:S01]  /*5210*/  MUFU.EX2 R12, R12 ;  /* 0x0000000c000c7308 */ /* 0x000fe20000000800 */
[----:B------:R-:W-:Y:S01]  /*5220*/  FSEL R90, R33, -INF , P3 ;  /* 0xff800000215a7808 */ /* 0x000fe20001800000 */
[----:B--2---:R-:W-:Y:S01]  /*5230*/  FADD.FTZ R30, R8, R31 ;  /* 0x0000001f081e7221 */ /* 0x004fe20000010000 */
[----:B------:R-:W-:Y:S02]  /*5240*/  FMNMX.FTZ R7, R88, R7, !PT ;  /* 0x0000000758077209 */ /* 0x000fe40007810000 */
[----:B------:R-:W-:Y:S01]  /*5250*/  ISETP.GT.AND P3, PT, R57, 0x59, PT ;  /* 0x000000593900780c */ /* 0x000fe20003f64270 */
[----:B----4-:R-:W-:Y:S01]  /*5260*/  FADD.FTZ R33, R197, R30 ;  /* 0x0000001ec5217221 */ /* 0x010fe20000010000 */
[----:B------:R-:W-:Y:S01]  /*5270*/  FSEL R92, R92, -INF , P4 ;  /* 0xff8000005c5c7808 */ /* 0x000fe20002000000 */
[----:B------:R-:W-:Y:S01]  /*5280*/  MUFU.EX2 R193, R193 ;  /* 0x000000c100c17308 */ /* 0x000fe20000000800 */
[----:B------:R-:W-:Y:S01]  /*5290*/  FMNMX.FTZ R7, R90, R7, !PT ;  /* 0x000000075a077209 */ /* 0x000fe20007810000 */
[----:B------:R-:W-:Y:S01]  /*52a0*/  FADD.FTZ R2, R10, R33 ;  /* 0x000000210a027221 */ /* 0x000fe20000010000 */
[----:B------:R-:W-:Y:S01]  /*52b0*/  ISETP.GT.AND P4, PT, R57, 0x60, PT ;  /* 0x000000603900780c */ /* 0x000fe20003f84270 */
[----:B------:R-:W-:Y:S01]  /*52c0*/  IMAD.MOV.U32 R30, RZ, RZ, R17 ;  /* 0x000000ffff1e7224 */ /* 0x000fe200078e0011 */
[----:B------:R-:W-:-:S02]  /*52d0*/  FSEL R94, R37, -INF , P3 ;  /* 0xff800000255e7808 */ /* 0x000fc40001800000 */
[----:B------:R-:W-:Y:S01]  /*52e0*/  FMNMX.FTZ R7, R92, R7, !PT ;  /* 0x000000075c077209 */ /* 0x000fe20007810000 */
[----:B------:R-:W-:Y:S01]  /*52f0*/  MUFU.EX2 R14, R14 ;  /* 0x0000000e000e7308 */ /* 0x000fe20000000800 */
[C---:B------:R-:W-:Y:S02]  /*5300*/  ISETP.GT.AND P3, PT, R57.reuse, 0x61, PT ;  /* 0x000000613900780c */ /* 0x040fe40003f64270 */
[----:B------:R-:W-:Y:S02]  /*5310*/  FSEL R96, R96, -INF , P4 ;  /* 0xff80000060607808 */ /* 0x000fe40002000000 */
[----:B------:R-:W-:Y:S02]  /*5320*/  FMNMX.FTZ R7, R94, R7, !PT ;  /* 0x000000075e077209 */ /* 0x000fe40007810000 */
[----:B------:R-:W-:Y:S01]  /*5330*/  ISETP.GT.AND P4, PT, R57, 0x68, PT ;  /* 0x000000683900780c */ /* 0x000fe20003f84270 */
[----:B------:R-:W-:Y:S01]  /*5340*/  MUFU.EX2 R195, R195 ;  /* 0x000000c300c37308 */ /* 0x000fe20000000800 */
[----:B------:R-:W-:-:S02]  /*5350*/  FSEL R60, R39, -INF , P3 ;  /* 0xff800000273c7808 */ /* 0x000fc40001800000 */
[----:B------:R-:W-:Y:S02]  /*5360*/  FMNMX.FTZ R7, R96, R7, !PT ;  /* 0x0000000760077209 */ /* 0x000fe40007810000 */
[----:B------:R-:W-:Y:S02]  /*5370*/  ISETP.GT.AND P3, PT, R57, 0x69, PT ;  /* 0x000000693900780c */ /* 0x000fe40003f64270 */
[----:B------:R-:W-:Y:S01]  /*5380*/  FSEL R98, R98, -INF , P4 ;  /* 0xff80000062627808 */ /* 0x000fe20002000000 */
[----:B------:R-:W-:Y:S01]  /*5390*/  MUFU.EX2 R20, R20 ;  /* 0x0000001400147308 */ /* 0x000fe20000000800 */
[----:B------:R-:W-:Y:S02]  /*53a0*/  FMNMX.FTZ R7, R60, R7, !PT ;  /* 0x000000073c077209 */ /* 0x000fe40007810000 */
[----:B------:R-:W-:Y:S02]  /*53b0*/  FSEL R50, R29, -INF , P3 ;  /* 0xff8000001d327808 */ /* 0x000fe40001800000 */
[----:B------:R-:W-:-:S02]  /*53c0*/  FMNMX.FTZ R7, R98, R7, !PT ;  /* 0x0000000762077209 */ /* 0x000fc40007810000 */
[----:B------:R-:W-:Y:S01]  /*53d0*/  F2FP.BF16.F32.PACK_AB R201, R4, R201 ;  /* 0x000000c904c9723e */ /* 0x000fe200000010ff */
[----:B------:R-:W-:Y:S01]  /*53e0*/  MUFU.EX2 R189, R189 ;  /* 0x000000bd00bd7308 */ /* 0x000fe20000000800 */
[----:B------:R-:W-:Y:S02]  /*53f0*/  FMNMX.FTZ R7, R50, R7, !PT ;  /* 0x0000000732077209 */ /* 0x000fe40007810000 */
[----:B------:R-:W-:Y:S01]  /*5400*/  F2FP.BF16.F32.PACK_AB R203, R8, R203 ;  /* 0x000000cb08cb723e */ /* 0x000fe200000010ff */
[----:B------:R-:W-:Y:S01]  /*5410*/  VIADD R8, R82, 0xfffffffe ;  /* 0xfffffffe52087836 */ /* 0x000fe20000000000 */
[----:B------:R-:W-:Y:S01]  /*5420*/  F2FP.BF16.F32.PACK_AB R197, R10, R197 ;  /* 0x000000c50ac5723e */ /* 0x000fe200000010ff */
[----:B------:R-:W0:Y:S01]  /*5430*/  SHFL.BFLY PT, R34, R7, 0x2, 0x1f ;  /* 0x0c401f0007227f89 */ /* 0x000e2200000e0000 */
[----:B------:R-:W-:Y:S01]  /*5440*/  CS2R R82, SRZ ;  /* 0x0000000000527805 */ /* 0x000fe2000001ff00 */
[----:B------:R-:W-:Y:S08]  /*5450*/  MUFU.EX2 R179, R27 ;  /* 0x0000001b00b37308 */ /* 0x000ff00000000800 */
[----:B------:R-:W-:Y:S08]  /*5460*/  MUFU.EX2 R38, R38 ;  /* 0x0000002600267308 */ /* 0x000ff00000000800 */
[----:B------:R-:W-:Y:S01]  /*5470*/  MUFU.EX2 R26, R26 ;  /* 0x0000001a001a7308 */ /* 0x000fe20000000800 */
[----:B0-----:R-:W-:-:S07]  /*5480*/  FMNMX.FTZ R34, R7, R34, !PT ;  /* 0x0000002207227209 */ /* 0x001fce0007810000 */
[----:B------:R0:W-:Y:S01]  /*5490*/  MUFU.EX2 R185, R42 ;  /* 0x0000002a00b97308 */ /* 0x0001e20000000800 */
[----:B------:R-:W1:Y:S07]  /*54a0*/  SHFL.BFLY PT, R7, R34, 0x1, 0x1f ;  /* 0x0c201f0022077f89 */ /* 0x000e6e00000e0000 */
[----:B------:R-:W-:Y:S01]  /*54b0*/  MUFU.EX2 R46, R46 ;  /* 0x0000002e002e7308 */ /* 0x000fe20000000800 */
[----:B0-----:R-:W-:-:S07]  /*54c0*/  CS2R R42, SRZ ;  /* 0x00000000002a7805 */ /* 0x001fce000001ff00 */
[----:B------:R0:W-:Y:S08]  /*54d0*/  MUFU.EX2 R187, R56 ;  /* 0x0000003800bb7308 */ /* 0x0001f00000000800 */
[----:B------:R-:W-:Y:S01]  /*54e0*/  MUFU.EX2 R54, R54 ;  /* 0x0000003600367308 */ /* 0x000fe20000000800 */
[----:B0-----:R-:W-:Y:S02]  /*54f0*/  CS2R R56, SRZ ;  /* 0x0000000000387805 */ /* 0x001fe4000001ff00 */
[----:B-1----:R-:W-:-:S04]  /*5500*/  FMNMX.FTZ R7, R34, R7, !PT ;  /* 0x0000000722077209 */ /* 0x002fc80007810000 */
[C---:B------:R-:W-:Y:S01]  /*5510*/  FSETP.NEU.FTZ.AND P3, PT, R7.reuse, -INF , PT ;  /* 0xff8000000700780b */ /* 0x040fe20003f7d000 */
[----:B------:R-:W-:Y:S01]  /*5520*/  FMUL.FTZ R9, R7, R5 ;  /* 0x0000000507097220 */ /* 0x000fe20000410000 */
[----:B------:R-:W-:Y:S04]  /*5530*/  MUFU.EX2 R58, R58 ;  /* 0x0000003a003a7308 */ /* 0x000fe80000000800 */
[----:B------:R-:W-:-:S04]  /*5540*/  FSEL R9, R9, RZ, P3 ;  /* 0x000000ff09097208 */ /* 0x000fc80001800000 */
        /* <DEDUP_REMOVED lines=17> */
[----:B0-----:R-:W0:Y:S01]  /*5660*/  @P2 LDC R32, c[0x0][0x44c] ;  /* 0x00011300ff202b82 */ /* 0x001e220000000800 */
        /* <DEDUP_REMOVED lines=15> */
[----:B------:R-:W-:Y:S01]  /*5760*/  FFMA.FTZ R50, R50, R5, -R9 ;  /* 0x0000000532327223 */ /* 0x000fe20000010809 */
[----:B------:R-:W-:-:S06]  /*5770*/  CS2R R62, SRZ ;  /* 0x00000000003e7805 */ /* 0x000fcc000001ff00 */
[----:B------:R-:W3:Y:S01]  /*5780*/  MUFU.EX2 R36, R36 ;  /* 0x0000002400247308 */ /* 0x000ee20000000800 */
[----:B0-----:R-:W-:-:S04]  /*5790*/  @P2 IMAD.HI.U32 R32, R17, R32, RZ ;  /* 0x0000002011202227 */ /* 0x001fc800078e00ff */
[----:B-1----:R-:W-:Y:S01]  /*57a0*/  FADD.FTZ R33, R24, R25 ;  /* 0x0000001918217221 */ /* 0x002fe20000010000 */
[----:B------:R-:W-:Y:S02]  /*57b0*/  F2FP.BF16.F32.PACK_AB R200, R25, R24 ;  /* 0x0000001819c8723e */ /* 0x000fe400000010ff */
[----:B------:R-:W-:Y:S01]  /*57c0*/  @P2 SHF.R.U32.HI R30, RZ, R35, R32 ;  /* 0x00000023ff1e2219 */ /* 0x000fe20000011620 */
[----:B------:R-:W-:Y:S01]  /*57d0*/  FADD.FTZ R35, R199, R2 ;  /* 0x00000002c7237221 */ /* 0x000fe20000010000 */
[----:B------:R-:W0:Y:S01]  /*57e0*/  MUFU.EX2 R13, R40 ;  /* 0x00000028000d7308 */ /* 0x000e220000000800 */
[----:B--2---:R-:W-:Y:S01]  /*57f0*/  FADD.FTZ R2, R28, R33 ;  /* 0x000000211c027221 */ /* 0x004fe20000010000 */
[----:B------:R-:W-:Y:S01]  /*5800*/  IADD3 R3, R3, R30, RZ ;  /* 0x0000001e03037210 */ /* 0x000fe20007ffe0ff */
[C---:B------:R-:W-:Y:S01]  /*5810*/  FADD.FTZ R30, R12.reuse, R35 ;  /* 0x000000230c1e7221 */ /* 0x040fe20000010000 */
[C---:B------:R-:W-:Y:S01]  /*5820*/  F2FP.BF16.F32.PACK_AB R202, R11.reuse, R28 ;  /* 0x0000001c0bca723e */ /* 0x040fe200000010ff */
[----:B------:R-:W-:Y:S01]  /*5830*/  FADD.FTZ R35, R11, R2 ;  /* 0x000000020b237221 */ /* 0x000fe20000010000 */
[----:B------:R-:W-:Y:S01]  /*5840*/  F2FP.BF16.F32.PACK_AB R199, R12, R199 ;  /* 0x000000c70cc7723e */ /* 0x000fe200000010ff */
[----:B------:R-:W-:Y:S01]  /*5850*/  FADD.FTZ R37, R193, R30 ;  /* 0x0000001ec1257221 */ /* 0x000fe20000010000 */
[----:B------:R-:W1:Y:S01]  /*5860*/  MUFU.EX2 R44, R44 ;  /* 0x0000002c002c7308 */ /* 0x000e620000000800 */
[----:B---3--:R-:W-:Y:S01]  /*5870*/  FADD.FTZ R2, R36, R35 ;  /* 0x0000002324027221 */ /* 0x008fe20000010000 */
[C---:B------:R-:W-:Y:S01]  /*5880*/  F2FP.BF16.F32.PACK_AB R193, R14.reuse, R193 ;  /* 0x000000c10ec1723e */ /* 0x040fe200000010ff */
[----:B------:R-:W-:-:S04]  /*5890*/  FADD.FTZ R30, R14, R37 ;  /* 0x000000250e1e7221 */ /* 0x000fc80000010000 */
[----:B------:R-:W-:Y:S01]  /*58a0*/  FADD.FTZ R37, R195, R30 ;  /* 0x0000001ec3257221 */ /* 0x000fe20000010000 */
[----:B------:R2:W3:Y:S01]  /*58b0*/  MUFU.EX2 R15, R52 ;  /* 0x00000034000f7308 */ /* 0x0004e20000000800 */
[C---:B0-----:R-:W-:Y:S01]  /*58c0*/  FADD.FTZ R35, R13.reuse, R2 ;  /* 0x000000020d237221 */ /* 0x041fe20000010000 */
[----:B------:R-:W-:Y:S02]  /*58d0*/  IMAD.MOV.U32 R2, RZ, RZ, RZ ;  /* 0x000000ffff027224 */ /* 0x000fe400078e00ff */
[----:B------:R-:W-:Y:S01]  /*58e0*/  FADD.FTZ R30, R20, R37 ;  /* 0x00000025141e7221 */ /* 0x000fe20000010000 */
[----:B------:R-:W-:Y:S01]  /*58f0*/  F2FP.BF16.F32.PACK_AB R196, R13, R36 ;  /* 0x000000240dc4723e */ /* 0x000fe200000010ff */
[----:B------:R-:W-:-:S04]  /*5900*/  IMAD.HI R32, R3, -0x6db6db6d, R2 ;  /* 0x9249249303207827 */ /* 0x000fc800078e0202 */
[----:B------:R-:W-:Y:S01]  /*5910*/  FADD.FTZ R37, R189, R30 ;  /* 0x0000001ebd257221 */ /* 0x000fe20000010000 */
[----:B------:R-:W0:Y:S01]  /*5920*/  MUFU.EX2 R64, R64 ;  /* 0x0000004000407308 */ /* 0x000e220000000800 */
[----:B-1----:R-:W-:Y:S01]  /*5930*/  FADD.FTZ R0, R44, R35 ;  /* 0x000000232c007221 */ /* 0x002fe20000010000 */
[C---:B------:R-:W-:Y:S01]  /*5940*/  F2FP.BF16.F32.PACK_AB R189, R108.reuse, R189 ;  /* 0x000000bd6cbd723e */ /* 0x040fe200000010ff */
[----:B------:R-:W-:Y:S01]  /*5950*/  FADD.FTZ R2, R108, R37 ;  /* 0x000000256c027221 */ /* 0x000fe20000010000 */
[----:B------:R-:W-:Y:S02]  /*5960*/  F2FP.BF16.F32.PACK_AB R195, R20, R195 ;  /* 0x000000c314c3723e */ /* 0x000fe400000010ff */
[----:B------:R-:W-:Y:S02]  /*5970*/  CS2R R108, SRZ ;  /* 0x00000000006c7805 */ /* 0x000fe4000001ff00 */
[----:B--2---:R-:W-:Y:S01]  /*5980*/  CS2R R52, SRZ ;  /* 0x0000000000347805 */ /* 0x004fe2000001ff00 */
[----:B------:R-:W-:Y:S01]  /*5990*/  FADD.FTZ R37, R191, R2 ;  /* 0x00000002bf257221 */ /* 0x000fe20000010000 */
[----:B------:R1:W2:Y:S01]  /*59a0*/  MUFU.EX2 R21, R66 ;  /* 0x0000004200157308 */ /* 0x0002a20000000800 */
[C---:B---3--:R-:W-:Y:S01]  /*59b0*/  FADD.FTZ R3, R15.reuse, R0 ;  /* 0x000000000f037221 */ /* 0x048fe20000010000 */
[C---:B------:R-:W-:Y:S01]  /*59c0*/  F2FP.BF16.F32.PACK_AB R191, R38.reuse, R191 ;  /* 0x000000bf26bf723e */ /* 0x040fe200000010ff */
[----:B------:R-:W-:Y:S01]  /*59d0*/  FADD.FTZ R39, R38, R37 ;  /* 0x0000002526277221 */ /* 0x000fe20000010000 */
[----:B------:R-:W-:-:S02]  /*59e0*/  F2FP.BF16.F32.PACK_AB R198, R15, R44 ;  /* 0x0000002c0fc6723e */ /* 0x000fc400000010ff */
[----:B------:R-:W-:Y:S01]  /*59f0*/  CS2R R44, SRZ ;  /* 0x00000000002c7805 */ /* 0x000fe2000001ff00 */
[----:B------:R-:W-:Y:S01]  /*5a00*/  FADD.FTZ R2, R26, R39 ;  /* 0x000000271a027221 */ /* 0x000fe20000010000 */
[----:B------:R-:W3:Y:S01]  /*5a10*/  MUFU.EX2 R68, R68 ;  /* 0x0000004400447308 */ /* 0x000ee20000000800 */
[----:B0-----:R-:W-:Y:S01]  /*5a20*/  FADD.FTZ R0, R64, R3 ;  /* 0x0000000340007221 */ /* 0x001fe20000010000 */
[----:B------:R-:W-:Y:S01]  /*5a30*/  SHF.R.U32.HI R39, RZ, 0x1f, R32 ;  /* 0x0000001fff277819 */ /* 0x000fe20000011620 */
[C---:B------:R-:W-:Y:S01]  /*5a40*/  FADD.FTZ R9, R185.reuse, R2 ;  /* 0x00000002b9097221 */ /* 0x040fe20000010000 */
[----:B------:R-:W-:Y:S02]  /*5a50*/  F2FP.BF16.F32.PACK_AB R185, R185, R26 ;  /* 0x0000001ab9b9723e */ /* 0x000fe400000010ff */
[----:B-1----:R-:W-:Y:S02]  /*5a60*/  CS2R R66, SRZ ;  /* 0x0000000000427805 */ /* 0x002fe4000001ff00 */
[----:B------:R-:W-:Y:S01]  /*5a70*/  LEA.HI.SX32 R32, R32, R39, 0x1a ;  /* 0x0000002720207211 */ /* 0x000fe200078fd2ff */
[----:B------:R-:W-:Y:S01]  /*5a80*/  FADD.FTZ R2, R46, R9 ;  /* 0x000000092e027221 */ /* 0x000fe20000010000 */
[----:B------:R0:W1:Y:S01]  /*5a90*/  MUFU.EX2 R27, R70 ;  /* 0x00000046001b7308 */ /* 0x0000620000000800 */
[C---:B--2---:R-:W-:Y:S01]  /*5aa0*/  FADD.FTZ R3, R21.reuse, R0 ;  /* 0x0000000015037221 */ /* 0x044fe20000010000 */
[----:B------:R-:W-:Y:S01]  /*5ab0*/  F2FP.BF16.F32.PACK_AB R192, R21, R64 ;  /* 0x0000004015c0723e */ /* 0x000fe200000010ff */
[C---:B------:R-:W-:Y:S01]  /*5ac0*/  FADD.FTZ R39, R187.reuse, R2 ;  /* 0x00000002bb277221 */ /* 0x040fe20000010000 */
[----:B------:R-:W-:-:S02]  /*5ad0*/  F2FP.BF16.F32.PACK_AB R187, R187, R46 ;  /* 0x0000002ebbbb723e */ /* 0x000fc400000010ff */
[----:B------:R-:W-:Y:S02]  /*5ae0*/  CS2R R64, SRZ ;  /* 0x0000000000407805 */ /* 0x000fe4000001ff00 */
[----:B------:R-:W-:Y:S01]  /*5af0*/  CS2R R46, SRZ ;  /* 0x00000000002e7805 */ /* 0x000fe2000001ff00 */
[----:B------:R-:W-:Y:S01]  /*5b00*/  FADD.FTZ R2, R54, R39 ;  /* 0x0000002736027221 */ /* 0x000fe20000010000 */
[----:B------:R-:W2:Y:S01]  /*5b10*/  MUFU.EX2 R48, R48 ;  /* 0x0000003000307308 */ /* 0x000ea20000000800 */
[----:B---3--:R-:W-:Y:S01]  /*5b20*/  FADD.FTZ R0, R68, R3 ;  /* 0x0000000344007221 */ /* 0x008fe20000010000 */
[----:B0-----:R-:W-:Y:S01]  /*5b30*/  CS2R R70, SRZ ;  /* 0x0000000000467805 */ /* 0x001fe2000001ff00 */
[C---:B------:R-:W-:Y:S01]  /*5b40*/  FADD.FTZ R39, R181.reuse, R2 ;  /* 0x00000002b5277221 */ /* 0x040fe20000010000 */
[----:B------:R-:W-:Y:S02]  /*5b50*/  F2FP.BF16.F32.PACK_AB R181, R181, R54 ;  /* 0x00000036b5b5723e */ /* 0x000fe400000010ff */
[----:B------:R-:W-:Y:S01]  /*5b60*/  CS2R R54, SRZ ;  /* 0x0000000000367805 */ /* 0x000fe2000001ff00 */
[----:B------:R-:W-:Y:S01]  /*5b70*/  FADD.FTZ R2, R58, R39 ;  /* 0x000000273a027221 */ /* 0x000fe20000010000 */
[----:B------:R0:W3:Y:S01]  /*5b80*/  MUFU.EX2 R29, R72 ;  /* 0x00000048001d7308 */ /* 0x0000e20000000800 */
[C---:B-1----:R-:W-:Y:S01]  /*5b90*/  FADD.FTZ R3, R27.reuse, R0 ;  /* 0x000000001b037221 */ /* 0x042fe20000010000 */
[----:B------:R-:W-:Y:S01]  /*5ba0*/  F2FP.BF16.F32.PACK_AB R194, R27, R68 ;  /* 0x000000441bc2723e */ /* 0x000fe200000010ff */
[C---:B------:R-:W-:Y:S01]  /*5bb0*/  FADD.FTZ R41, R183.reuse, R2 ;  /* 0x00000002b7297221 */ /* 0x040fe20000010000 */
[----:B------:R-:W-:-:S02]  /*5bc0*/  F2FP.BF16.F32.PACK_AB R183, R183, R58 ;  /* 0x0000003ab7b7723e */ /* 0x000fc400000010ff */
[----:B------:R-:W-:Y:S02]  /*5bd0*/  CS2R R68, SRZ ;  /* 0x0000000000447805 */ /* 0x000fe4000001ff00 */
[----:B------:R-:W-:Y:S02]  /*5be0*/  CS2R R58, SRZ ;  /* 0x00000000003a7805 */ /* 0x000fe4000001ff00 */
[----:B------:R-:W-:Y:S01]  /*5bf0*/  CS2R R26, SRZ ;  /* 0x00000000001a7805 */ /* 0x000fe2000001ff00 */
[----:B------:R-:W1:Y:S01]  /*5c00*/  MUFU.EX2 R74, R74 ;  /* 0x0000004a004a7308 */ /* 0x000e620000000800 */
[----:B--2---:R-:W-:Y:S01]  /*5c10*/  FADD.FTZ R0, R48, R3 ;  /* 0x0000000330007221 */ /* 0x004fe20000010000 */
[----:B0-----:R-:W-:-:S06]  /*5c20*/  CS2R R72, SRZ ;  /* 0x0000000000487805 */ /* 0x001fcc000001ff00 */
[----:B------:R0:W2:Y:S01]  /*5c30*/  MUFU.EX2 R31, R76 ;  /* 0x0000004c001f7308 */ /* 0x0000a20000000800 */
[C---:B---3--:R-:W-:Y:S01]  /*5c40*/  FADD.FTZ R3, R29.reuse, R0 ;  /* 0x000000001d037221 */ /* 0x048fe20000010000 */
[----:B------:R-:W-:Y:S02]  /*5c50*/  F2FP.BF16.F32.PACK_AB R188, R29, R48 ;  /* 0x000000301dbc723e */ /* 0x000fe400000010ff */
[----:B------:R-:W-:Y:S02]  /*5c60*/  CS2R R48, SRZ ;  /* 0x0000000000307805 */ /* 0x000fe4000001ff00 */
[----:B------:R-:W-:Y:S02]  /*5c70*/  CS2R R28, SRZ ;  /* 0x00000000001c7805 */ /* 0x000fe4000001ff00 */
[----:B------:R-:W3:Y:S01]  /*5c80*/  MUFU.EX2 R78, R78 ;  /* 0x0000004e004e7308 */ /* 0x000ee20000000800 */
[----:B-1----:R-:W-:Y:S01]  /*5c90*/  FADD.FTZ R0, R74, R3 ;  /* 0x000000034a007221 */ /* 0x002fe20000010000 */
[----:B0-----:R-:W-:-:S06]  /*5ca0*/  CS2R R76, SRZ ;  /* 0x00000000004c7805 */ /* 0x001fcc000001ff00 */
[----:B------:R0:W1:Y:S01]  /*5cb0*/  MUFU.EX2 R33, R80 ;  /* 0x0000005000217308 */ /* 0x0000620000000800 */
[C---:B--2---:R-:W-:Y:S01]  /*5cc0*/  FADD.FTZ R3, R31.reuse, R0 ;  /* 0x000000001f037221 */ /* 0x044fe20000010000 */
[----:B------:R-:W-:Y:S02]  /*5cd0*/  F2FP.BF16.F32.PACK_AB R190, R31, R74 ;  /* 0x0000004a1fbe723e */ /* 0x000fe400000010ff */
[----:B------:R-:W-:Y:S02]  /*5ce0*/  CS2R R74, SRZ ;  /* 0x00000000004a7805 */ /* 0x000fe4000001ff00 */
[----:B------:R-:W-:Y:S02]  /*5cf0*/  CS2R R30, SRZ ;  /* 0x00000000001e7805 */ /* 0x000fe4000001ff00 */
[----:B------:R-:W2:Y:S01]  /*5d00*/  MUFU.EX2 R84, R84 ;  /* 0x0000005400547308 */ /* 0x000ea20000000800 */
[----:B---3--:R-:W-:Y:S01]  /*5d10*/  FADD.FTZ R0, R78, R3 ;  /* 0x000000034e007221 */ /* 0x008fe20000010000 */
[----:B0-----:R-:W-:-:S06]  /*5d20*/  CS2R R80, SRZ ;  /* 0x0000000000507805 */ /* 0x001fcc000001ff00 */
[----:B------:R0:W3:Y:S01]  /*5d30*/  MUFU.EX2 R35, R86 ;  /* 0x0000005600237308 */ /* 0x0000e20000000800 */
[C---:B-1----:R-:W-:Y:S01]  /*5d40*/  FADD.FTZ R3, R33.reuse, R0 ;  /* 0x0000000021037221 */ /* 0x042fe20000010000 */
[----:B------:R-:W-:Y:S02]  /*5d50*/  F2FP.BF16.F32.PACK_AB R184, R33, R78 ;  /* 0x0000004e21b8723e */ /* 0x000fe400000010ff */
[----:B------:R-:W-:-:S04]  /*5d60*/  CS2R R78, SRZ ;  /* 0x00000000004e7805 */ /* 0x000fc8000001ff00 */
[----:B------:R-:W1:Y:S01]  /*5d70*/  MUFU.EX2 R88, R88 ;  /* 0x0000005800587308 */ /* 0x000e620000000800 */
[----:B--2---:R-:W-:Y:S01]  /*5d80*/  FADD.FTZ R0, R84, R3 ;  /* 0x0000000354007221 */ /* 0x004fe20000010000 */
[----:B0-----:R-:W-:-:S06]  /*5d90*/  CS2R R86, SRZ ;  /* 0x0000000000567805 */ /* 0x001fcc000001ff00 */
[----:B------:R-:W0:Y:S01]  /*5da0*/  MUFU.EX2 R100, R100 ;  /* 0x0000006400647308 */ /* 0x000e220000000800 */
[C---:B---3--:R-:W-:Y:S01]  /*5db0*/  FADD.FTZ R3, R35.reuse, R0 ;  /* 0x0000000023037221 */ /* 0x048fe20000010000 */
[----:B------:R-:W-:Y:S02]  /*5dc0*/  F2FP.BF16.F32.PACK_AB R186, R35, R84 ;  /* 0x0000005423ba723e */ /* 0x000fe400000010ff */
[----:B------:R-:W-:Y:S02]  /*5dd0*/  CS2R R84, SRZ ;  /* 0x0000000000547805 */ /* 0x000fe4000001ff00 */
[----:B------:R-:W-:Y:S02]  /*5de0*/  CS2R R34, SRZ ;  /* 0x0000000000227805 */ /* 0x000fe4000001ff00 */
[----:B------:R2:W3:Y:S01]  /*5df0*/  MUFU.EX2 R37, R90 ;  /* 0x0000005a00257308 */ /* 0x0004e20000000800 */
[----:B-1----:R-:W-:-:S07]  /*5e00*/  FADD.FTZ R0, R88, R3 ;  /* 0x0000000358007221 */ /* 0x002fce0000010000 */
[----:B------:R1:W4:Y:S01]  /*5e10*/  MUFU.EX2 R177, R102 ;  /* 0x0000006600b17308 */ /* 0x0003220000000800 */
[----:B0-----:R-:W-:Y:S01]  /*5e20*/  FADD.FTZ R2, R100, R41 ;  /* 0x0000002964027221 */ /* 0x001fe20000010000 */
[----:B--2---:R-:W-:-:S06]  /*5e30*/  CS2R R90, SRZ ;  /* 0x00000000005a7805 */ /* 0x004fcc000001ff00 */
[----:B------:R-:W0:Y:S01]  /*5e40*/  MUFU.EX2 R92, R92 ;  /* 0x0000005c005c7308 */ /* 0x000e220000000800 */
[C---:B---3--:R-:W-:Y:S01]  /*5e50*/  FADD.FTZ R3, R37.reuse, R0 ;  /* 0x0000000025037221 */ /* 0x048fe20000010000 */
[----:B------:R-:W-:Y:S02]  /*5e60*/  F2FP.BF16.F32.PACK_AB R180, R37, R88 ;  /* 0x0000005825b4723e */ /* 0x000fe400000010ff */
[----:B-1----:R-:W-:Y:S02]  /*5e70*/  CS2R R102, SRZ ;  /* 0x0000000000667805 */ /* 0x002fe4000001ff00 */
[----:B------:R-:W-:Y:S02]  /*5e80*/  CS2R R88, SRZ ;  /* 0x0000000000587805 */ /* 0x000fe4000001ff00 */
[----:B------:R-:W-:Y:S01]  /*5e90*/  CS2R R36, SRZ ;  /* 0x0000000000247805 */ /* 0x000fe2000001ff00 */
        /* <DEDUP_REMOVED lines=10> */
[----:B------:R-:W-:Y:S01]  /*5f40*/  F2FP.BF16.F32.PACK_AB R179, R179, R104 ;  /* 0x00000068b3b3723e */ /* 0x000fe200000010ff */
[----:B------:R-:W-:Y:S01]  /*5f50*/  IMAD.MOV.U32 R2, RZ, RZ, 0x3f800000 ;  /* 0x3f800000ff027424 */ /* 0x000fe200078e00ff */
[----:B------:R1:W2:Y:S01]  /*5f60*/  MUFU.EX2 R39, R60 ;  /* 0x0000003c00277308 */ /* 0x0002a20000000800 */
[C---:B---3--:R-:W-:Y:S01]  /*5f70*/  FADD.FTZ R41, R9.reuse, R0 ;  /* 0x0000000009297221 */ /* 0x048fe20000010000 */
[----:B------:R-:W-:Y:S02]  /*5f80*/  F2FP.BF16.F32.PACK_AB R182, R9, R92 ;  /* 0x0000005c09b6723e */ /* 0x000fe400000010ff */
[----:B------:R-:W-:Y:S02]  /*5f90*/  CS2R R104, SRZ ;  /* 0x0000000000687805 */ /* 0x000fe4000001ff00 */
[----:B------:R-:W-:Y:S02]  /*5fa0*/  CS2R R92, SRZ ;  /* 0x00000000005c7805 */ /* 0x000fe4000001ff00 */
[----:B------:R-:W3:Y:S01]  /*5fb0*/  MUFU.EX2 R98, R98 ;  /* 0x0000006200627308 */ /* 0x000ee20000000800 */
[----:B0-----:R-:W-:Y:S01]  /*5fc0*/  FADD.FTZ R0, R96, R41 ;  /* 0x0000002960007221 */ /* 0x001fe20000010000 */
[----:B-1----:R-:W-:-:S02]  /*5fd0*/  CS2R R60, SRZ ;  /* 0x00000000003c7805 */ /* 0x002fc4000001ff00 */
[----:B------:R-:W-:-:S04]  /*5fe0*/  CS2R R40, SRZ ;  /* 0x0000000000287805 */ /* 0x000fc8000001ff00 */
[----:B------:R0:W1:Y:S01]  /*5ff0*/  MUFU.EX2 R25, R50 ;  /* 0x0000003200197308 */ /* 0x0000620000000800 */
[C---:B--2---:R-:W-:Y:S01]  /*6000*/  FADD.FTZ R11, R39.reuse, R0 ;  /* 0x00000000270b7221 */ /* 0x044fe20000010000 */
[----:B------:R-:W-:Y:S01]  /*6010*/  F2FP.BF16.F32.PACK_AB R176, R39, R96 ;  /* 0x0000006027b0723e */ /* 0x000fe200000010ff */
[----:B------:R-:W-:Y:S01]  /*6020*/  IMAD.MOV.U32 R0, RZ, RZ, 0x3f800000 ;  /* 0x3f800000ff007424 */ /* 0x000fe200078e00ff */
[----:B------:R-:W-:Y:S02]  /*6030*/  CS2R R96, SRZ ;  /* 0x0000000000607805 */ /* 0x000fe4000001ff00 */
[----:B------:R-:W-:Y:S01]  /*6040*/  CS2R R38, SRZ ;  /* 0x0000000000267805 */ /* 0x000fe2000001ff00 */
[----:B---3--:R-:W-:Y:S01]  /*6050*/  FADD.FTZ R4, R98, R11 ;  /* 0x0000000b62047221 */ /* 0x008fe20000010000 */
[----:B------:R-:W-:Y:S02]  /*6060*/  VIMNMX R11, RZ, R32, !PT ;  /* 0x00000020ff0b7248 */ /* 0x000fe40007fe0100 */
[----:B0-----:R-:W-:-:S02]  /*6070*/  CS2R R50, SRZ ;  /* 0x0000000000327805 */ /* 0x001fc4000001ff00 */
[----:B------:R-:W-:Y:S02]  /*6080*/  CS2R R32, SRZ ;  /* 0x0000000000207805 */ /* 0x000fe4000001ff00 */
[----:B------:R-:W-:Y:S01]  /*6090*/  ISETP.GE.AND P3, PT, R8, R11, PT ;  /* 0x0000000b0800720c */ /* 0x000fe20003f66270 */
[C---:B-1----:R-:W-:Y:S01]  /*60a0*/  FADD.FTZ R4, R25.reuse, R4 ;  /* 0x0000000419047221 */ /* 0x042fe20000010000 */
[----:B------:R-:W-:Y:S02]  /*60b0*/  F2FP.BF16.F32.PACK_AB R178, R25, R98 ;  /* 0x0000006219b2723e */ /* 0x000fe400000010ff */
[----:B------:R-:W-:Y:S02]  /*60c0*/  CS2R R98, SRZ ;  /* 0x0000000000627805 */ /* 0x000fe4000001ff00 */
[----:B------:R-:W-:-:S07]  /*60d0*/  CS2R R24, SRZ ;  /* 0x0000000000187805 */ /* 0x000fce000001ff00 */
[----:B------:R-:W-:Y:S05]  /*60e0*/  @!P3 BRA `(.L_x_5715) ;  /* 0x0000004800b8b947 */ /* 0x000fea0003800000 */
[----:B------:R-:W-:Y:S01]  /*60f0*/  IMAD.MOV.U32 R9, RZ, RZ, R6 ;  /* 0x000000ffff097224 */ /* 0x000fe200078e0006 */
[----:B------:R-:W-:Y:S01]  /*6100*/  UMOV UR38, UR39 ;  /* 0x0000002700267c82 */ /* 0x000fe20008000000 */
[----:B------:R-:W-:Y:S01]  /*6110*/  IMAD.MOV.U32 R10, RZ, RZ, R7 ;  /* 0x000000ffff0a7224 */ /* 0x000fe200078e0007 */
[----:B------:R-:W-:Y:S01]  /*6120*/  UMOV UR6, UR36 ;  /* 0x0000002400067c82 */ /* 0x000fe20008000000 */
[----:B------:R-:W-:Y:S01]  /*6130*/  IMAD.MOV.U32 R2, RZ, RZ, 0x3f800000 ;  /* 0x3f800000ff027424 */ /* 0x000fe200078e00ff */
[----:B------:R-:W-:Y:S01]  /*6140*/  ULDC UR5, c[0x0][0x9d8] ;  /* 0x0002760000057ab9 */ /* 0x000fe20000000800 */
[----:B------:R-:W-:-:S07]  /*6150*/  IMAD.MOV.U32 R119, RZ, RZ, RZ ;  /* 0x000000ffff777224 */ /* 0x000fce00078e00ff */
.L_x_5724:
[----:B------:R-:W-:-:S04]  /*6160*/  UIADD3 UR4, UR6, 0x1, URZ ;  /* 0x0000000106047890 */ /* 0x000fc8000fffe03f */
[----:B------:R-:W-:-:S04]  /*6170*/  UISETP.NE.AND UP0, UPT, UR4, 0x2, UPT ;  /* 0x000000020400788c */ /* 0x000fc8000bf05270 */
[----:B------:R-:W-:Y:S02]  /*6180*/  USEL UR39, URZ, 0x1, UP0 ;  /* 0x000000013f277887 */ /* 0x000fe40008000000 */
[----:B------:R-:W-:Y:S02]  /*6190*/  USEL UR36, UR4, URZ, UP0 ;  /* 0x0000003f04247287 */ /* 0x000fe40008000000 */
[----:B------:R-:W-:Y:S01]  /*61a0*/  ULOP3.LUT UR39, UR38, UR39, URZ, 0x3c, !UPT ;  /* 0x0000002726277292 */ /* 0x000fe2000f8e3c3f */
[----:B------:R-:W-:Y:S11]  /*61b0*/  @!P0 BRA `(.L_x_5716) ;  /* 0x0000000000048947 */ /* 0x000ff60003800000 */
[----:B------:R-:W-:Y:S01]  /*61c0*/  BPT.TRAP 0x1 ;  /* 0x000000040000795c */ /* 0x000fe20000300000 */
.L_x_5716:
[----:B------:R-:W-:Y:S01]  /*61d0*/  ULEA UR7, UR36, UR37, 0x3 ;  /* 0x0000002524077291 */ /* 0x000fe2000f8e183f */
[----:B------:R-:W-:-:S05]  /*61e0*/  IMAD.U32 R5, RZ, RZ, UR39 ;  /* 0x00000027ff057e24 */ /* 0x000fca000f8e00ff */
[----:B------:R-:W-:-:S04]  /*61f0*/  SHF.L.U32 R5, R5, 0x1f, RZ ;  /* 0x0000001f05057819 */ /* 0x000fc800000006ff */
[----:B------:R0:W1:Y:S01]  /*6200*/  SYNCS.PHASECHK.TRANS64.TRYWAIT P3, [UR7+0x36830], R5 ;  /* 0x03683005ff0075a7 */ /* 0x0000620008060147 */
[----:B------:R-:W-:Y:S05]  /*6210*/  @!P0 BRA `(.L_x_5717) ;  /* 0x0000000000048947 */ /* 0x000fea0003800000 */
[----:B------:R-:W-:Y:S01]  /*6220*/  BPT.TRAP 0x1 ;  /* 0x000000040000795c */ /* 0x000fe20000300000 */
.L_x_5717:
[----:B-1----:R-:W-:Y:S05]  /*6230*/  @P3 BRA `(.L_x_5718) ;  /* 0x0000000000083947 */ /* 0x002fea0003800000 */
[----:B------:R-:W1:Y:S02]  /*6240*/  SYNCS.PHASECHK.TRANS64.TRYWAIT P3, [UR7+0x36830], R5 ;  /* 0x03683005ff0075a7 */ /* 0x000e640008060147 */
[----:B-1----:R-:W-:Y:S05]  /*6250*/  @!P3 BRA `(.L_x_5719) ;  /* 0x0000010c00b8b947 */ /* 0x002fea0003800000 */
.L_x_5718:
[----:B------:R-:W-:Y:S01]  /*6260*/  UIMAD UR4, UR36, 0xa80, UR60 ;  /* 0x00000a80240478a4 */ /* 0x000fe2000f8e023c */
[----:B------:R-:W-:Y:S01]  /*6270*/  WARPGROUP.ARRIVE ;  /* 0x00000000000079c5 */ /* 0x000fe20000000000 */
[----:B------:R-:W-:Y:S01]  /*6280*/  UMOV UR59, 0x40000040 ;  /* 0x40000040003b7882 */ /* 0x000fe20000000000 */
[----:B------:R-:W-:Y:S01]  /*6290*/  UMOV UR19, 0x40000040 ;  /* 0x4000004000137882 */ /* 0x000fe20000000000 */
        /* <DEDUP_REMOVED lines=587> */
.L_x_5720:
[----:B------:R-:W-:Y:S01]  /*8750*/  ULEA UR10, UR6, UR37, 0x3 ;  /* 0x00000025060a7291 */ /* 0x000fe2000f8e183f */
[----:B------:R-:W-:-:S05]  /*8760*/  IMAD.U32 R0, RZ, RZ, UR38 ;  /* 0x00000026ff007e24 */ /* 0x000fca000f8e00ff */
[----:B------:R-:W-:-:S04]  /*8770*/  SHF.L.U32 R0, R0, 0x1f, RZ ;  /* 0x0000001f00007819 */ /* 0x000fc800000006ff */
[----:B------:R2:W3:Y:S01]  /*8780*/  SYNCS.PHASECHK.TRANS64.TRYWAIT P3, [UR10+0x36850], R0 ;  /* 0x03685000ff0075a7 */ /* 0x0004e2000806014a */
[----:B------:R-:W-:Y:S05]  /*8790*/  @!P0 BRA `(.L_x_5721) ;  /* 0x0000000000048947 */ /* 0x000fea0003800000 */
[----:B------:R-:W-:Y:S01]  /*87a0*/  BPT.TRAP 0x1 ;  /* 0x000000040000795c */ /* 0x000fe20000300000 */
.L_x_5721:
[----:B---3--:R-:W-:Y:S05]  /*87b0*/  @P3 BRA `(.L_x_5722) ;  /* 0x0000000000083947 */ /* 0x008fea0003800000 */
[----:B------:R-:W3:Y:S02]  /*87c0*/  SYNCS.PHASECHK.TRANS64.TRYWAIT P3, [UR10+0x36850], R0 ;  /* 0x03685000ff0075a7 */ /* 0x000ee4000806014a */
[----:B---3--:R-:W-:Y:S05]  /*87d0*/  @!P3 BRA `(.L_x_5723) ;  /* 0x000000e80070b947 */ /* 0x008fea0003800000 */
.L_x_5722:
[----:B------:R-:W-:Y:S01]  /*87e0*/  UIADD3 UR4, UR37, 0x400, URZ ;  /* 0x0000040025047890 */ /* 0x000fe2000fffe03f */
[----:B------:R-:W-:Y:S01]  /*87f0*/  WARPGROUP.ARRIVE ;  /* 0x00000000000079c5 */ /* 0x000fe20000000000 */
[----:B------:R-:W-:Y:S01]  /*8800*/  UMOV UR15, 0x40000040 ;  /* 0x40000040000f7882 */ /* 0x000fe20000000000 */
[----:B------:R-:W-:Y:S01]  /*8810*/  FMUL.FTZ R15, R165, UR5 ;  /* 0x00000005a50f7c20 */ /* 0x000fe20008410000 */
[----:B------:R-:W-:Y:S01]  /*8820*/  USHF.R.U32.HI UR4, URZ, 0x4, UR4 ;  /* 0x000000043f047899 */ /* 0x000fe20008011604 */
[----:B------:R-:W3:Y:S01]  /*8830*/  @P2 LDC R165, c[0x0][0x450] ;  /* 0x00011400ffa52b82 */ /* 0x000ee20000000800 */
[----:B------:R-:W-:Y:S01]  /*8840*/  FMUL.FTZ R14, R161, UR5 ;  /* 0x00000005a10e7c20 */ /* 0x000fe20008410000 */
[----:B------:R-:W-:Y:S01]  /*8850*/  IMAD.IADD R161, R22, 0x1, R17 ;  /* 0x0000000116a17824 */ /* 0x000fe200078e0211 */
[----:B------:R-:W-:Y:S01]  /*8860*/  ULOP3.LUT UR4, UR4, 0x3fff, URZ, 0xc0, !UPT ;  /* 0x00003fff04047892 */ /* 0x000fe2000f8ec03f */
[----:B------:R-:W-:Y:S01]  /*8870*/  FMUL.FTZ R13, R160, UR5 ;  /* 0x00000005a00d7c20 */ /* 0x000fe20008410000 */
[----:B------:R-:W-:Y:S01]  /*8880*/  FMUL.FTZ R160, R152, UR5 ;  /* 0x0000000598a07c20 */ /* 0x000fe20008410000 */
[----:B------:R-:W-:Y:S01]  /*8890*/  FMUL.FTZ R152, R159, UR5 ;  /* 0x000000059f987c20 */ /* 0x000fe20008410000 */
[----:B------:R-:W-:Y:S01]  /*88a0*/  ULOP3.LUT UR4, UR4, 0x3800000, URZ, 0xfc, !UPT ;  /* 0x0380000004047892 */ /* 0x000fe2000f8efc3f */
[----:B------:R-:W4:Y:S01]  /*88b0*/  LDC R159, c[0x0][0x2f0] ;  /* 0x0000bc00ff9f7b82 */ /* 0x000f220000000800 */
[----:B------:R-:W-:Y:S01]  /*88c0*/  FMUL.FTZ R20, R164, UR5 ;  /* 0x00000005a4147c20 */ /* 0x000fe20008410000 */
[----:B------:R-:W-:Y:S01]  /*88d0*/  FMUL.FTZ R164, R146, UR5 ;  /* 0x0000000592a47c20 */ /* 0x000fe20008410000 */
[----:B------:R-:W-:Y:S01]  /*88e0*/  UIMAD UR4, UR6, 0xa80, UR4 ;  /* 0x00000a80060478a4 */ /* 0x000fe2000f8e0204 */
[----:B------:R-:W-:Y:S01]  /*88f0*/  FMUL.FTZ R21, R153, UR5 ;  /* 0x0000000599157c20 */ /* 0x000fe20008410000 */
[----:B------:R-:W-:Y:S01]  /*8900*/  FMUL.FTZ R153, R157, UR5 ;  /* 0x000000059d997c20 */ /* 0x000fe20008410000 */
[----:B------:R-:W-:Y:S01]  /*8910*/  FMUL.FTZ R157, R144, UR5 ;  /* 0x00000005909d7c20 */ /* 0x000fe20008410000 */
[----:B------:R-:W-:Y:S01]  /*8920*/  UIADD3 UR6, UR4, 0x80, URZ ;  /* 0x0000008004067890 */ /* 0x000fe2000fffe03f */
[----:B01----:R-:W-:Y:S01]  /*8930*/  FMUL.FTZ R5, R174, UR5 ;  /* 0x00000005ae057c20 */ /* 0x003fe20008410000 */
[----:B------:R-:W-:Y:S01]  /*8940*/  FMUL.FTZ R6, R175, UR5 ;  /* 0x00000005af067c20 */ /* 0x000fe20008410000 */
[----:B------:R-:W-:Y:S01]  /*8950*/  UMOV UR14, UR4 ;  /* 0x00000004000e7c82 */ /* 0x000fe20008000000 */
[----:B------:R-:W-:Y:S01]  /*8960*/  ULDC UR11, c[0x0][0x288] ;  /* 0x0000a200000b7ab9 */ /* 0x000fe20000000800 */
[----:B------:R-:W-:Y:S01]  /*8970*/  HGMMA.64x192x16.F32.BF16 R24, R200, gdesc[UR12].tnspB, R24, gsb0 ;  /* 0x42e0000cc8187df0 */ /* 0x000fe20008001818 */
[----:B------:R-:W-:Y:S01]  /*8980*/  UMOV UR15, 0x40000040 ;  /* 0x40000040000f7882 */ /* 0x000fe20000000000 */
[----:B------:R-:W-:Y:S01]  /*8990*/  UMOV UR14, UR6 ;  /* 0x00000006000e7c82 */ /* 0x000fe20008000000 */
[----:B------:R-:W-:Y:S01]  /*89a0*/  UIADD3 UR6, UR4, 0x100, URZ ;  /* 0x0000010004067890 */ /* 0x000fe2000fffe03f */
[----:B------:R-:W-:Y:S01]  /*89b0*/  MUFU.TANH R5, R5 ;  /* 0x0000000500057308 */ /* 0x000fe20000002400 */
[----:B------:R-:W-:Y:S01]  /*89c0*/  FMUL.FTZ R162, R162, UR5 ;  /* 0x00000005a2a27c20 */ /* 0x000fe20008410000 */
[----:B------:R-:W-:Y:S01]  /*89d0*/  FMUL.FTZ R163, R163, UR5 ;  /* 0x00000005a3a37c20 */ /* 0x000fe20008410000 */
[----:B------:R-:W-:Y:S01]  /*89e0*/  FMUL.FTZ R174, R166, UR5 ;  /* 0x00000005a6ae7c20 */ /* 0x000fe20008410000 */
[----:B------:R-:W-:Y:S01]  /*89f0*/  FMUL.FTZ R12, R172, UR5 ;  /* 0x00000005ac0c7c20 */ /* 0x000fe20008410000 */
[----:B------:R-:W-:Y:S01]  /*8a00*/  FMUL.FTZ R172, R167, UR5 ;  /* 0x00000005a7ac7c20 */ /* 0x000fe20008410000 */
[----:B--2---:R-:W-:Y:S01]  /*8a10*/  FMUL.FTZ R0, R168, UR5 ;  /* 0x00000005a8007c20 */ /* 0x004fe20008410000 */
        /* <DEDUP_REMOVED lines=31> */
[----:B------:R-:W-:-:S02]  /*8c10*/  UMOV UR38, UR39 ;  /* 0x0000002700267c82 */ /* 0x000fc40008000000 */
        /* <DEDUP_REMOVED lines=54> */
[----:B------:R-:W0:Y:S02]  /*8f80*/  @P2 LDC R154, c[0x0][0x44c] ;  /* 0x00011300ff9a2b82 */ /* 0x000e240000000800 */
[----:B------:R-:W-:Y:S01]  /*8f90*/  HGMMA.64x192x16.F32.BF16 R24, R192, gdesc[UR12].tnspB, R24, gsb0 ;  /* 0x42e0000cc0187df0 */ /* 0x000fe20008001818 */
[----:B------:R-:W-:Y:S01]  /*8fa0*/  UMOV UR14, UR6 ;  /* 0x00000006000e7c82 */ /* 0x000fe20008000000 */
[----:B------:R-:W-:Y:S01]  /*8fb0*/  UMOV UR15, 0x40000040 ;  /* 0x40000040000f7882 */ /* 0x000fe20000000000 */
[----:B------:R-:W1:Y:S01]  /*8fc0*/  MUFU.TANH R198, R198 ;  /* 0x000000c600c67308 */ /* 0x000e620000002400 */
[----:B------:R-:W-:-:S07]  /*8fd0*/  UIADD3 UR6, UR4, 0x200, URZ ;  /* 0x0000020004067890 */ /* 0x000fce000fffe03f */
[----:B------:R-:W2:Y:S08]  /*8fe0*/  MUFU.TANH R196, R196 ;  /* 0x000000c400c47308 */ /* 0x000eb00000002400 */
[----:B------:R-:W5:Y:S01]  /*8ff0*/  MUFU.TANH R170, R170 ;  /* 0x000000aa00aa7308 */ /* 0x000f620000002400 */
[----:B0-----:R-:W-:-:S05]  /*9000*/  @P2 IMAD.HI.U32 R154, R161, R154, RZ ;  /* 0x0000009aa19a2227 */ /* 0x001fca00078e00ff */
[----:B---3--:R-:W-:Y:S01]  /*9010*/  @P2 SHF.R.U32.HI R161, RZ, R165, R154 ;  /* 0x000000a5ffa12219 */ /* 0x008fe2000001169a */
[----:B------:R-:W-:Y:S01]  /*9020*/  FMUL.FTZ R154, R151, UR5 ;  /* 0x00000005979a7c20 */ /* 0x000fe20008410000 */
[----:B------:R-:W-:-:S03]  /*9030*/  MOV R165, 0xffffff90 ;  /* 0xffffff9000a57802 */ /* 0x000fc60000000f00 */
[----:B------:R-:W0:Y:S02]  /*9040*/  SHFL.IDX PT, R146, R161, 0x1, 0x1c1f ;  /* 0x003c1f00a1927f89 */ /* 0x000e2400000e0000 */
[----:B------:R-:W-:Y:S01]  /*9050*/  IMAD R144, R8, R165, 0x1 ;  /* 0x0000000108907424 */ /* 0x000fe200078e02a5 */
[----:B------:R-:W3:Y:S01]  /*9060*/  MUFU.TANH R154, R154 ;  /* 0x0000009a009a7308 */ /* 0x000ee20000002400 */
[----:B------:R-:W5:Y:S02]  /*9070*/  SHFL.IDX PT, R128, R161, RZ, 0x1c1f ;  /* 0x001c1fffa1807589 */ /* 0x000f6400000e0000 */
[----:B------:R-:W-:-:S04]  /*9080*/  IMAD R144, R19, -0x2, R144 ;  /* 0xfffffffe13907824 */ /* 0x000fc800078e0290 */
[----:B----4-:R-:W-:-:S05]  /*9090*/  IMAD R159, R159, UR61, R144 ;  /* 0x0000003d9f9f7c24 */ /* 0x010fca000f8e0290 */
[----:B0-----:R-:W-:-:S04]  /*90a0*/  IADD3 R151, R146, -UR11, R159 ;  /* 0x8000000b92977c10 */ /* 0x001fc8000fffe09f */
[C---:B------:R-:W-:Y:S02]  /*90b0*/  ISETP.GT.AND P3, PT, R151.reuse, RZ, PT ;  /* 0x000000ff9700720c */ /* 0x040fe40003f64270 */
[C---:B------:R-:W-:Y:S02]  /*90c0*/  ISETP.GT.AND P4, PT, R151.reuse, 0x1, PT ;  /* 0x000000019700780c */ /* 0x040fe40003f84270 */
[----:B-1----:R-:W-:Y:S02]  /*90d0*/  FSEL R198, R198, -INF , P3 ;  /* 0xff800000c6c67808 */ /* 0x002fe40001800000 */
[----:B------:R-:W-:Y:S02]  /*90e0*/  ISETP.GT.AND P3, PT, R151, 0x8, PT ;  /* 0x000000089700780c */ /* 0x000fe40003f64270 */
[----:B--2---:R-:W-:Y:S02]  /*90f0*/  FSEL R196, R196, -INF , P4 ;  /* 0xff800000c4c47808 */ /* 0x004fe40002000000 */
[----:B------:R-:W-:-:S02]  /*9100*/  FMNMX.FTZ R165, R198, R9, !PT ;  /* 0x00000009c6a57209 */ /* 0x000fc40007810000 */
[----:B------:R-:W-:Y:S02]  /*9110*/  ISETP.GT.AND P4, PT, R151, 0x9, PT ;  /* 0x000000099700780c */ /* 0x000fe40003f84270 */
[----:B------:R-:W-:Y:S02]  /*9120*/  FMNMX.FTZ R165, R196, R165, !PT ;  /* 0x000000a5c4a57209 */ /* 0x000fe40007810000 */
[----:B-----5:R-:W-:-:S04]  /*9130*/  IADD3 R159, R128, -UR11, R159 ;  /* 0x8000000b809f7c10 */ /* 0x020fc8000fffe09f */
[----:B------:R-:W-:-:S04]  /*9140*/  ISETP.GT.AND P5, PT, R159, 0x1, PT ;  /* 0x000000019f00780c */ /* 0x000fc80003fa4270 */
[----:B------:R-:W-:Y:S02]  /*9150*/  FSEL R2, R2, -INF , P5 ;  /* 0xff80000002027808 */ /* 0x000fe40002800000 */
[----:B------:R-:W-:-:S04]  /*9160*/  ISETP.GT.AND P5, PT, R159, 0x9, PT ;  /* 0x000000099f00780c */ /* 0x000fc80003fa4270 */
[----:B------:R-:W-:Y:S02]  /*9170*/  FSEL R120, R7, -INF , P5 ;  /* 0xff80000007787808 */ /* 0x000fe40002800000 */
[----:B------:R-:W-:-:S04]  /*9180*/  ISETP.GT.AND P5, PT, R159, 0x11, PT ;  /* 0x000000119f00780c */ /* 0x000fc80003fa4270 */
[----:B------:R-:W-:Y:S02]  /*9190*/  FSEL R14, R14, -INF , P5 ;  /* 0xff8000000e0e7808 */ /* 0x000fe40002800000 */
[----:B------:R-:W-:Y:S01]  /*91a0*/  ISETP.GT.AND P5, PT, R159, 0x19, PT ;  /* 0x000000199f00780c */ /* 0x000fe20003fa4270 */
[----:B------:R-:W-:Y:S02]  /*91b0*/  WARPGROUP.DEPBAR.LE gsb0, 0x0 ;  /* 0x00008000000079c5 */ /* 0x000fe40000010000 */
[----:B------:R-:W-:Y:S01]  /*91c0*/  WARPGROUP.ARRIVE ;  /* 0x00000000000079c5 */ /* 0x000fe20000000000 */
[----:B------:R-:W-:Y:S02]  /*91d0*/  FSEL R194, R5, -INF , P3 ;  /* 0xff80000005c27808 */ /* 0x000fe40001800000 */
[C---:B------:R-:W-:Y:S01]  /*91e0*/  ISETP.GT.AND P3, PT, R151.reuse, 0x10, PT ;  /* 0x000000109700780c */ /* 0x040fe20003f64270 */
[----:B------:R-:W0:Y:S01]  /*91f0*/  MUFU.TANH R5, R122 ;  /* 0x0000007a00057308 */ /* 0x000e220000002400 */
[----:B------:R-:W-:Y:S01]  /*9200*/  FSEL R192, R6, -INF , P4 ;  /* 0xff80000006c07808 */ /* 0x000fe20002000000 */
[----:B------:R-:W-:Y:S01]  /*9210*/  HGMMA.64x192x16.F32.BF16 R24, R188, gdesc[UR12].tnspB, R24, gsb0 ;  /* 0x42e0000cbc187df0 */ /* 0x000fe20008001818 */
[----:B------:R-:W-:Y:S01]  /*9220*/  FMNMX.FTZ R165, R194, R165, !PT ;  /* 0x000000a5c2a57209 */ /* 0x000fe20007810000 */
[----:B------:R-:W-:Y:S01]  /*9230*/  UMOV UR14, UR6 ;  /* 0x00000006000e7c82 */ /* 0x000fe20008000000 */
[----:B------:R-:W-:Y:S01]  /*9240*/  ISETP.GT.AND P4, PT, R151, 0x11, PT ;  /* 0x000000119700780c */ /* 0x000fe20003f84270 */
[----:B------:R-:W-:Y:S01]  /*9250*/  UMOV UR15, 0x40000040 ;  /* 0x40000040000f7882 */ /* 0x000fe20000000000 */
[----:B------:R-:W-:Y:S01]  /*9260*/  FMNMX.FTZ R165, R192, R165, !PT ;  /* 0x000000a5c0a57209 */ /* 0x000fe20007810000 */
[----:B------:R1:W2:Y:S01]  /*9270*/  MUFU.TANH R6, R123 ;  /* 0x0000007b00067308 */ /* 0x0002a20000002400 */
[----:B------:R-:W-:-:S02]  /*9280*/  UIADD3 UR6, UR4, 0x280, URZ ;  /* 0x0000028004067890 */ /* 0x000fc4000fffe03f */
[----:B------:R-:W-:Y:S01]  /*9290*/  UIADD3 UR4, UR4, 0x300, URZ ;  /* 0x0000030004047890 */ /* 0x000fe2000fffe03f */
[----:B-1----:R-:W-:-:S06]  /*92a0*/  FMUL.FTZ R123, R149, UR5 ;  /* 0x00000005957b7c20 */ /* 0x002fcc0008410000 */
[----:B------:R-:W-:Y:S01]  /*92b0*/  MUFU.TANH R123, R123 ;  /* 0x0000007b007b7308 */ /* 0x000fe20000002400 */
[----:B------:R-:W-:Y:S02]  /*92c0*/  WARPGROUP.DEPBAR.LE gsb0, 0x0 ;  /* 0x00008000000079c5 */ /* 0x000fe40000010000 */
[----:B------:R-:W-:Y:S01]  /*92d0*/  FSEL R190, R162, -INF , P3 ;  /* 0xff800000a2be7808 */ /* 0x000fe20001800000 */
[----:B------:R-:W-:Y:S01]  /*92e0*/  WARPGROUP.ARRIVE ;  /* 0x00000000000079c5 */ /* 0x000fe20000000000 */
[----:B------:R-:W-:Y:S02]  /*92f0*/  ISETP.GT.AND P3, PT, R151, 0x18, PT ;  /* 0x000000189700780c */ /* 0x000fe40003f64270 */
[----:B------:R-:W-:Y:S02]  /*9300*/  FSEL R188, R163, -INF , P4 ;  /* 0xff800000a3bc7808 */ /* 0x000fe40002000000 */
[----:B------:R-:W-:Y:S01]  /*9310*/  FMNMX.FTZ R165, R190, R165, !PT ;  /* 0x000000a5bea57209 */ /* 0x000fe20007810000 */
[----:B------:R-:W-:Y:S01]  /*9320*/  HGMMA.64x192x16.F32.BF16 R24, R184, gdesc[UR12].tnspB, R24, gsb0 ;  /* 0x42e0000cb8187df0 */ /* 0x000fe20008001818 */
[C---:B------:R-:W-:Y:S01]  /*9330*/  ISETP.GT.AND P4, PT, R151.reuse, 0x19, PT ;  /* 0x000000199700780c */ /* 0x040fe20003f84270 */
[----:B------:R-:W-:Y:S01]  /*9340*/  UMOV UR14, UR6 ;  /* 0x00000006000e7c82 */ /* 0x000fe20008000000 */
[----:B------:R-:W-:Y:S01]  /*9350*/  FSEL R174, R174, -INF , P3 ;  /* 0xff800000aeae7808 */ /* 0x000fe20001800000 */
[----:B------:R-:W-:Y:S01]  /*9360*/  UMOV UR15, 0x40000040 ;  /* 0x40000040000f7882 */ /* 0x000fe20000000000 */
[----:B------:R-:W-:Y:S01]  /*9370*/  FMNMX.FTZ R165, R188, R165, !PT ;  /* 0x000000a5bca57209 */ /* 0x000fe20007810000 */
[----:B------:R-:W-:Y:S01]  /*9380*/  UMOV UR6, UR4 ;  /* 0x0000000400067c82 */ /* 0x000fe20008000000 */
[----:B------:R-:W-:-:S02]  /*9390*/  ISETP.GT.AND P3, PT, R151, 0x20, PT ;  /* 0x000000209700780c */ /* 0x000fc40003f64270 */
[----:B------:R-:W-:Y:S02]  /*93a0*/  FSEL R172, R172, -INF , P4 ;  /* 0xff800000acac7808 */ /* 0x000fe40002000000 */
[----:B------:R-:W-:Y:S02]  /*93b0*/  FMNMX.FTZ R165, R174, R165, !PT ;  /* 0x000000a5aea57209 */ /* 0x000fe40007810000 */
[C---:B------:R-:W-:Y:S02]  /*93c0*/  ISETP.GT.AND P4, PT, R151.reuse, 0x21, PT ;  /* 0x000000219700780c */ /* 0x040fe40003f84270 */
[----:B------:R-:W-:Y:S02]  /*93d0*/  FSEL R170, R170, -INF , P3 ;  /* 0xff800000aaaa7808 */ /* 0x000fe40001800000 */
[----:B------:R-:W-:Y:S02]  /*93e0*/  FMNMX.FTZ R165, R172, R165, !PT ;  /* 0x000000a5aca57209 */ /* 0x000fe40007810000 */
        /* <DEDUP_REMOVED lines=19> */
[----:B---3--:R-:W-:Y:S02]  /*9520*/  FSEL R154, R154, -INF , P4 ;  /* 0xff8000009a9a7808 */ /* 0x008fe40002000000 */
        /* <DEDUP_REMOVED lines=18> */
[----:B------:R-:W-:Y:S01]  /*9650*/  FMNMX.FTZ R165, R142, R165, !PT ;  /* 0x000000a58ea57209 */ /* 0x000fe20007810000 */
[----:B------:R1:W3:Y:S01]  /*9660*/  MUFU.TANH R131, R127 ;  /* 0x0000007f00837308 */ /* 0x0002e20000002400 */
[C---:B------:R-:W-:Y:S02]  /*9670*/  ISETP.GT.AND P4, PT, R151.reuse, 0x59, PT ;  /* 0x000000599700780c */ /* 0x040fe40003f84270 */
[----:B------:R-:W-:Y:S02]  /*9680*/  FSEL R138, R134, -INF , P3 ;  /* 0xff800000868a7808 */ /* 0x000fe40001800000 */
[----:B------:R-:W-:Y:S02]  /*9690*/  FMNMX.FTZ R165, R122, R165, !PT ;  /* 0x000000a57aa57209 */ /* 0x000fe40007810000 */
[----:B------:R-:W-:-:S02]  /*96a0*/  ISETP.GT.AND P3, PT, R151, 0x60, PT ;  /* 0x000000609700780c */ /* 0x000fc40003f64270 */
[----:B------:R-:W-:Y:S01]  /*96b0*/  FSEL R144, R135, -INF , P4 ;  /* 0xff80000087907808 */ /* 0x000fe20002000000 */
[----:B-1----:R-:W-:Y:S01]  /*96c0*/  FMUL.FTZ R127, R136, UR5 ;  /* 0x00000005887f7c20 */ /* 0x002fe20008410000 */
[----:B------:R-:W-:Y:S01]  /*96d0*/  FMNMX.FTZ R165, R138, R165, !PT ;  /* 0x000000a58aa57209 */ /* 0x000fe20007810000 */
[----:B------:R-:W-:Y:S01]  /*96e0*/  FMUL.FTZ R135, R121, UR5 ;  /* 0x0000000579877c20 */ /* 0x000fe20008410000 */
[----:B------:R-:W-:Y:S02]  /*96f0*/  ISETP.GT.AND P4, PT, R151, 0x61, PT ;  /* 0x000000619700780c */ /* 0x000fe40003f84270 */
[----:B0-----:R-:W-:Y:S01]  /*9700*/  FSEL R130, R5, -INF , P3 ;  /* 0xff80000005827808 */ /* 0x001fe20001800000 */
[----:B------:R-:W0:Y:S01]  /*9710*/  MUFU.TANH R127, R127 ;  /* 0x0000007f007f7308 */ /* 0x000e220000002400 */
[----:B------:R-:W-:Y:S01]  /*9720*/  FMNMX.FTZ R165, R144, R165, !PT ;  /* 0x000000a590a57209 */ /* 0x000fe20007810000 */
[----:B------:R-:W1:Y:S01]  /*9730*/  LDC R5, c[0x0][0x988] ;  /* 0x00026200ff057b82 */ /* 0x000e620000000800 */
[----:B------:R-:W-:-:S02]  /*9740*/  ISETP.GT.AND P3, PT, R151, 0x68, PT ;  /* 0x000000689700780c */ /* 0x000fc40003f64270 */
[----:B--2---:R-:W-:Y:S02]  /*9750*/  FSEL R134, R6, -INF , P4 ;  /* 0xff80000006867808 */ /* 0x004fe40002000000 */
[----:B------:R-:W-:Y:S01]  /*9760*/  FMNMX.FTZ R165, R130, R165, !PT ;  /* 0x000000a582a57209 */ /* 0x000fe20007810000 */
[----:B------:R-:W-:Y:S01]  /*9770*/  MUFU.TANH R135, R135 ;  /* 0x0000008700877308 */ /* 0x000fe20000002400 */
[----:B------:R-:W-:Y:S02]  /*9780*/  ISETP.GT.AND P4, PT, R151, 0x69, PT ;  /* 0x000000699700780c */ /* 0x000fe40003f84270 */
[----:B------:R-:W-:Y:S02]  /*9790*/  FSEL R136, R126, -INF , P3 ;  /* 0xff8000007e887808 */ /* 0x000fe40001800000 */
[----:B------:R-:W-:Y:S02]  /*97a0*/  FMNMX.FTZ R165, R134, R165, !PT ;  /* 0x000000a586a57209 */ /* 0x000fe40007810000 */
[----:B---3--:R-:W-:Y:S01]  /*97b0*/  FSEL R126, R131, -INF , P4 ;  /* 0xff800000837e7808 */ /* 0x008fe20002000000 */
[----:B------:R-:W-:Y:S01]  /*97c0*/  FMUL.FTZ R131, R140, UR5 ;  /* 0x000000058c837c20 */ /* 0x000fe20008410000 */
[----:B------:R-:W-:-:S02]  /*97d0*/  FMNMX.FTZ R165, R136, R165, !PT ;  /* 0x000000a588a57209 */ /* 0x000fc40007810000 */
[C---:B------:R-:W-:Y:S02]  /*97e0*/  ISETP.GT.AND P4, PT, R159.reuse, RZ, PT ;  /* 0x000000ff9f00720c */ /* 0x040fe40003f84270 */
[----:B------:R-:W-:Y:S01]  /*97f0*/  FMNMX.FTZ R165, R126, R165, !PT ;  /* 0x000000a57ea57209 */ /* 0x000fe20007810000 */
[----:B------:R-:W2:Y:S01]  /*9800*/  MUFU.TANH R131, R131 ;  /* 0x0000008300837308 */ /* 0x000ea20000002400 */
[----:B------:R-:W-:Y:S02]  /*9810*/  FSEL R0, R0, -INF , P4 ;  /* 0xff80000000007808 */ /* 0x000fe40002000000 */
[----:B------:R-:W-:Y:S01]  /*9820*/  ISETP.GT.AND P4, PT, R159, 0x8, PT ;  /* 0x000000089f00780c */ /* 0x000fe20003f84270 */
[----:B------:R-:W3:Y:S01]  /*9830*/  SHFL.BFLY PT, R6, R165, 0x2, 0x1f ;  /* 0x0c401f00a5067f89 */ /* 0x000ee200000e0000 */
[----:B------:R-:W-:Y:S02]  /*9840*/  FSEL R140, R15, -INF , P5 ;  /* 0xff8000000f8c7808 */ /* 0x000fe40002800000 */
[----:B------:R-:W-:-:S02]  /*9850*/  FSEL R12, R12, -INF , P4 ;  /* 0xff8000000c0c7808 */ /* 0x000fc40002000000 */
[C---:B------:R-:W-:Y:S02]  /*9860*/  ISETP.GT.AND P4, PT, R159.reuse, 0x10, PT ;  /* 0x000000109f00780c */ /* 0x040fe40003f84270 */
[----:B------:R-:W-:Y:S02]  /*9870*/  ISETP.GT.AND P5, PT, R159, 0x21, PT ;  /* 0x000000219f00780c */ /* 0x000fe40003fa4270 */
[----:B------:R-:W-:Y:S02]  /*9880*/  FSEL R128, R13, -INF , P4 ;  /* 0xff8000000d807808 */ /* 0x000fe40002000000 */
[----:B------:R-:W-:-:S04]  /*9890*/  ISETP.GT.AND P4, PT, R159, 0x18, PT ;  /* 0x000000189f00780c */ /* 0x000fc80003f84270 */
[----:B------:R-:W-:Y:S02]  /*98a0*/  FSEL R132, R20, -INF , P4 ;  /* 0xff80000014847808 */ /* 0x000fe40002000000 */
[----:B------:R-:W-:-:S04]  /*98b0*/  ISETP.GT.AND P4, PT, R159, 0x20, PT ;  /* 0x000000209f00780c */ /* 0x000fc80003f84270 */
[----:B------:R-:W-:Y:S02]  /*98c0*/  FSEL R160, R160, -INF , P4 ;  /* 0xff800000a0a07808 */ /* 0x000fe40002000000 */
[----:B------:R-:W-:Y:S02]  /*98d0*/  ISETP.GT.AND P4, PT, R159, 0x28, PT ;  /* 0x000000289f00780c */ /* 0x000fe40003f84270 */
[----:B---3--:R-:W-:-:S05]  /*98e0*/  FMNMX.FTZ R6, R165, R6, !PT ;  /* 0x00000006a5067209 */ /* 0x008fca0007810000 */
[----:B------:R-:W3:Y:S02]  /*98f0*/  SHFL.BFLY PT, R139, R6, 0x1, 0x1f ;  /* 0x0c201f00068b7f89 */ /* 0x000ee400000e0000 */
[----:B---3--:R-:W-:Y:S02]  /*9900*/  FMNMX.FTZ R6, R6, R139, !PT ;  /* 0x0000008b06067209 */ /* 0x008fe40007810000 */
[----:B------:R-:W-:Y:S02]  /*9910*/  FMNMX.FTZ R139, R0, R10, !PT ;  /* 0x0000000a008b7209 */ /* 0x000fe40007810000 */
[C---:B------:R-:W-:Y:S01]  /*9920*/  FSETP.NEU.FTZ.AND P3, PT, R6.reuse, -INF , PT ;  /* 0xff8000000600780b */ /* 0x040fe20003f7d000 */
[----:B-1----:R-:W-:Y:S01]  /*9930*/  FMUL.FTZ R121, R6, R5 ;  /* 0x0000000506797220 */ /* 0x002fe20000410000 */
[----:B------:R-:W-:-:S04]  /*9940*/  FMNMX.FTZ R139, R2, R139, !PT ;  /* 0x0000008b028b7209 */ /* 0x000fc80007810000 */
[----:B------:R-:W-:Y:S02]  /*9950*/  FMNMX.FTZ R139, R12, R139, !PT ;  /* 0x0000008b0c8b7209 */ /* 0x000fe40007810000 */
[----:B------:R-:W-:Y:S02]  /*9960*/  FSEL R121, R121, RZ, P3 ;  /* 0x000000ff79797208 */ /* 0x000fe40001800000 */
[----:B------:R-:W-:Y:S01]  /*9970*/  FMNMX.FTZ R139, R120, R139, !PT ;  /* 0x0000008b788b7209 */ /* 0x000fe20007810000 */
[----:B------:R-:W-:Y:S02]  /*9980*/  WARPGROUP.DEPBAR.LE gsb0, 0x0 ;  /* 0x00008000000079c5 */ /* 0x000fe40000010000 */
[----:B------:R-:W-:Y:S01]  /*9990*/  FSEL R184, R21, -INF , P5 ;  /* 0xff80000015b87808 */ /* 0x000fe20002800000 */
[--C-:B------:R-:W-:Y:S01]  /*99a0*/  FFMA.FTZ R197, R190, R5, -R121.reuse ;  /* 0x00000005bec57223 */ /* 0x100fe20000010879 */
[----:B------:R-:W-:Y:S01]  /*99b0*/  FMNMX.FTZ R139, R128, R139, !PT ;  /* 0x0000008b808b7209 */ /* 0x000fe20007810000 */
[-CC-:B------:R-:W-:Y:S01]  /*99c0*/  FFMA.FTZ R20, R192, R5.reuse, -R121.reuse ;  /* 0x00000005c0147223 */ /* 0x180fe20000010879 */
[----:B------:R-:W-:Y:S01]  /*99d0*/  ISETP.GT.AND P5, PT, R159, 0x29, PT ;  /* 0x000000299f00780c */ /* 0x000fe20003fa4270 */
[--C-:B------:R-:W-:Y:S01]  /*99e0*/  FFMA.FTZ R186, R188, R5, -R121.reuse ;  /* 0x00000005bcba7223 */ /* 0x100fe20000010879 */
[----:B------:R-:W-:Y:S01]  /*99f0*/  FMNMX.FTZ R139, R14, R139, !PT ;  /* 0x0000008b0e8b7209 */ /* 0x000fe20007810000 */
[-CC-:B------:R-:W-:Y:S01]  /*9a00*/  FFMA.FTZ R203, R194, R5.reuse, -R121.reuse ;  /* 0x00000005c2cb7223 */ /* 0x180fe20000010879 */
[----:B------:R-:W-:Y:S01]  /*9a10*/  FSEL R190, R155, -INF , P4 ;  /* 0xff8000009bbe7808 */ /* 0x000fe20002000000 */
[--C-:B------:R-:W-:Y:S01]  /*9a20*/  FFMA.FTZ R124, R196, R5, -R121.reuse ;  /* 0x00000005c47c7223 */ /* 0x100fe20000010879 */
[----:B------:R-:W-:Y:S01]  /*9a30*/  FMNMX.FTZ R139, R132, R139, !PT ;  /* 0x0000008b848b7209 */ /* 0x000fe20007810000 */
[----:B------:R-:W-:Y:S01]  /*9a40*/  WARPGROUP.ARRIVE ;  /* 0x00000000000079c5 */ /* 0x000fe20000000000 */
[----:B------:R-:W-:Y:S01]  /*9a50*/  ISETP.GT.AND P4, PT, R159, 0x30, PT ;  /* 0x000000309f00780c */ /* 0x000fe20003f84270 */
[--C-:B------:R-:W-:Y:S01]  /*9a60*/  FFMA.FTZ R199, R174, R5, -R121.reuse ;  /* 0x00000005aec77223 */ /* 0x100fe20000010879 */
[----:B------:R-:W-:Y:S01]  /*9a70*/  FMNMX.FTZ R139, R140, R139, !PT ;  /* 0x0000008b8c8b7209 */ /* 0x000fe20007810000 */
[--C-:B------:R-:W-:Y:S01]  /*9a80*/  FFMA.FTZ R201, R198, R5, -R121.reuse ;  /* 0x00000005c6c97223 */ /* 0x100fe20000010879 */
[----:B------:R-:W-:Y:S01]  /*9a90*/  FSEL R192, R153, -INF , P5 ;  /* 0xff80000099c07808 */ /* 0x000fe20002800000 */
[----:B------:R-:W-:Y:S01]  /*9aa0*/  HGMMA.64x192x16.F32.BF16 R24, R180, gdesc[UR12].tnspB, R24, gsb0 ;  /* 0x42e0000cb4187df0 */ /* 0x000fe20008001818 */
        /* <DEDUP_REMOVED lines=17> */
[----:B------:R-:W-:Y:S01]  /*9bc0*/  IMAD.U32 R136, RZ, RZ, UR10 ;  /* 0x0000000aff887e24 */ /* 0x000fe2000f8e00ff */
[----:B------:R-:W-:Y:S01]  /*9bd0*/  ISETP.GT.AND P5, PT, R159, 0x39, PT ;  /* 0x000000399f00780c */ /* 0x000fe20003fa4270 */
[--C-:B------:R-:W-:Y:S01]  /*9be0*/  FFMA.FTZ R172, R172, R5, -R121.reuse ;  /* 0x00000005acac7223 */ /* 0x100fe20000010879 */
[----:B------:R-:W-:Y:S01]  /*9bf0*/  FSEL R196, R147, -INF , P4 ;  /* 0xff80000093c47808 */ /* 0x000fe20002000000 */
[----:B------:R-:W-:Y:S01]  /*9c00*/  MUFU.EX2 R124, R124 ;  /* 0x0000007c007c7308 */ /* 0x000fe20000000800 */
[----:B------:R-:W-:Y:S01]  /*9c10*/  FMNMX.FTZ R139, R194, R139, !PT ;  /* 0x0000008bc28b7209 */ /* 0x000fe20007810000 */
[-CC-:B------:R-:W-:Y:S01]  /*9c20*/  FFMA.FTZ R168, R168, R5.reuse, -R121.reuse ;  /* 0x00000005a8a87223 */ /* 0x180fe20000010879 */
[----:B------:R-:W-:Y:S01]  /*9c30*/  ISETP.GT.AND P4, PT, R159, 0x40, PT ;  /* 0x000000409f00780c */ /* 0x000fe20003f84270 */
[-CC-:B------:R-:W-:Y:S01]  /*9c40*/  FFMA.FTZ R162, R162, R5.reuse, -R121.reuse ;  /* 0x00000005a2a27223 */ /* 0x180fe20000010879 */
[----:B------:R-:W-:Y:S01]  /*9c50*/  FSEL R174, R123, -INF , P5 ;  /* 0xff8000007bae7808 */ /* 0x000fe20002800000 */
[--C-:B------:R-:W-:Y:S01]  /*9c60*/  FFMA.FTZ R158, R158, R5, -R121.reuse ;  /* 0x000000059e9e7223 */ /* 0x100fe20000010879 */
[----:B------:R-:W-:Y:S01]  /*9c70*/  FMNMX.FTZ R139, R196, R139, !PT ;  /* 0x0000008bc48b7209 */ /* 0x000fe20007810000 */
[----:B------:R-:W-:Y:S01]  /*9c80*/  MUFU.EX2 R203, R203 ;  /* 0x000000cb00cb7308 */ /* 0x000fe20000000800 */
[----:B------:R-:W-:Y:S01]  /*9c90*/  ISETP.GT.AND P5, PT, R159, 0x41, PT ;  /* 0x000000419f00780c */ /* 0x000fe20003fa4270 */
[-CC-:B------:R-:W-:Y:S01]  /*9ca0*/  FFMA.FTZ R154, R154, R5.reuse, -R121.reuse ;  /* 0x000000059a9a7223 */ /* 0x180fe20000010879 */
[----:B0-----:R-:W-:Y:S01]  /*9cb0*/  FSEL R198, R127, -INF , P4 ;  /* 0xff8000007fc67808 */ /* 0x001fe20002000000 */
[--C-:B------:R-:W-:Y:S01]  /*9cc0*/  FFMA.FTZ R185, R152, R5, -R121.reuse ;  /* 0x0000000598b97223 */ /* 0x100fe20000010879 */
[----:B------:R-:W-:Y:S01]  /*9cd0*/  FMNMX.FTZ R139, R174, R139, !PT ;  /* 0x0000008bae8b7209 */ /* 0x000fe20007810000 */
[-CC-:B------:R-:W-:Y:S01]  /*9ce0*/  FFMA.FTZ R150, R150, R5.reuse, -R121.reuse ;  /* 0x0000000596967223 */ /* 0x180fe20000010879 */
[C---:B------:R-:W-:Y:S01]  /*9cf0*/  ISETP.GT.AND P4, PT, R159.reuse, 0x48, PT ;  /* 0x000000489f00780c */ /* 0x040fe20003f84270 */
[----:B------:R-:W-:Y:S01]  /*9d00*/  MUFU.EX2 R20, R20 ;  /* 0x0000001400147308 */ /* 0x000fe20000000800 */
[----:B------:R-:W-:Y:S01]  /*9d10*/  FSEL R200, R200, -INF , P5 ;  /* 0xff800000c8c87808 */ /* 0x000fe20002800000 */
[--C-:B------:R-:W-:Y:S01]  /*9d20*/  FFMA.FTZ R187, R148, R5, -R121.reuse ;  /* 0x0000000594bb7223 */ /* 0x100fe20000010879 */
[----:B------:R-:W-:Y:S01]  /*9d30*/  FMNMX.FTZ R139, R198, R139, !PT ;  /* 0x0000008bc68b7209 */ /* 0x000fe20007810000 */
[-CC-:B------:R-:W-:Y:S01]  /*9d40*/  FFMA.FTZ R146, R146, R5.reuse, -R121.reuse ;  /* 0x0000000592927223 */ /* 0x180fe20000010879 */
[----:B------:R-:W-:Y:S01]  /*9d50*/  ISETP.GT.AND P5, PT, R159, 0x49, PT ;  /* 0x000000499f00780c */ /* 0x000fe20003fa4270 */
[--C-:B------:R-:W-:Y:S01]  /*9d60*/  FFMA.FTZ R13, R142, R5, -R121.reuse ;  /* 0x000000058e0d7223 */ /* 0x100fe20000010879 */
[----:B--2---:R-:W-:Y:S01]  /*9d70*/  FSEL R170, R131, -INF , P4 ;  /* 0xff80000083aa7808 */ /* 0x004fe20002000000 */
[----:B------:R-:W-:Y:S01]  /*9d80*/  MUFU.EX2 R197, R197 ;  /* 0x000000c500c57308 */ /* 0x000fe20000000800 */
[----:B------:R-:W-:Y:S01]  /*9d90*/  FMNMX.FTZ R139, R200, R139, !PT ;  /* 0x0000008bc88b7209 */ /* 0x000fe20007810000 */
[----:B------:R-:W-:Y:S01]  /*9da0*/  FFMA.FTZ R122, R122, R5, -R121 ;  /* 0x000000057a7a7223 */ /* 0x000fe20000010879 */
[----:B------:R-:W-:-:S02]  /*9db0*/  ISETP.GT.AND P4, PT, R159, 0x50, PT ;  /* 0x000000509f00780c */ /* 0x000fc40003f84270 */
[----:B------:R-:W-:Y:S02]  /*9dc0*/  FSEL R202, R202, -INF , P5 ;  /* 0xff800000caca7808 */ /* 0x000fe40002800000 */
        /* <DEDUP_REMOVED lines=13> */
[----:B------:R-:W-:Y:S02]  /*9ea0*/  ISETP.GT.AND P4, PT, R159, 0x60, PT ;  /* 0x000000609f00780c */ /* 0x000fe40003f84270 */
[----:B------:R-:W-:-:S02]  /*9eb0*/  FSEL R222, R222, -INF , P5 ;  /* 0xff800000dede7808 */ /* 0x000fc40002800000 */
[----:B------:R-:W-:Y:S01]  /*9ec0*/  FMNMX.FTZ R139, R166, R139, !PT ;  /* 0x0000008ba68b7209 */ /* 0x000fe20007810000 */
[----:B------:R-:W-:Y:S01]  /*9ed0*/  MUFU.EX2 R193, R193 ;  /* 0x000000c100c17308 */ /* 0x000fe20000000800 */
[----:B------:R-:W-:Y:S02]  /*9ee0*/  ISETP.GT.AND P5, PT, R159, 0x61, PT ;  /* 0x000000619f00780c */ /* 0x000fe40003fa4270 */
        /* <DEDUP_REMOVED lines=11> */
[----:B------:R-:W-:-:S03]  /*9fa0*/  FMNMX.FTZ R139, R164, R139, !PT ;  /* 0x0000008ba48b7209 */ /* 0x000fc60007810000 */
[----:B------:R-:W-:Y:S01]  /*9fb0*/  MUFU.EX2 R162, R162 ;  /* 0x000000a200a27308 */ /* 0x000fe20000000800 */
[----:B------:R-:W-:-:S05]  /*9fc0*/  FMNMX.FTZ R139, R228, R139, !PT ;  /* 0x0000008be48b7209 */ /* 0x000fca0007810000 */
[----:B------:R-:W0:Y:S02]  /*9fd0*/  SHFL.BFLY PT, R156, R139, 0x2, 0x1f ;  /* 0x0c401f008b9c7f89 */ /* 0x000e2400000e0000 */
        /* <DEDUP_REMOVED lines=9> */
[----:B0-----:R-:W-:-:S04]  /*a070*/  FMNMX.FTZ R7, R156, R7, !PT ;  /* 0x000000079c077209 */ /* 0x001fc80007810000 */
[C---:B------:R-:W-:Y:S01]  /*a080*/  FSETP.NEU.FTZ.AND P4, PT, R7.reuse, -INF , PT ;  /* 0xff8000000700780b */ /* 0x040fe20003f9d000 */
[----:B------:R-:W-:Y:S02]  /*a090*/  FMUL.FTZ R123, R7, R5 ;  /* 0x00000005077b7220 */ /* 0x000fe40000410000 */
[----:B------:R-:W-:Y:S03]  /*a0a0*/  MUFU.EX2 R146, R146 ;  /* 0x0000009200927308 */ /* 0x000fe60000000800 */
[----:B------:R-:W-:-:S05]  /*a0b0*/  FSEL R123, R123, RZ, P4 ;  /* 0x000000ff7b7b7208 */ /* 0x000fca0002000000 */
[----:B------:R-:W-:Y:S01]  /*a0c0*/  MUFU.EX2 R13, R13 ;  /* 0x0000000d000d7308 */ /* 0x000fe20000000800 */
[-CC-:B------:R-:W-:Y:S01]  /*a0d0*/  FFMA.FTZ R125, R0, R5.reuse, -R123.reuse ;  /* 0x00000005007d7223 */ /* 0x180fe2000001087b */
[----:B------:R-:W-:Y:S01]  /*a0e0*/  FSEL R0, R6, RZ, P3 ;  /* 0x000000ff06007208 */ /* 0x000fe20001800000 */
[-CC-:B------:R-:W-:Y:S01]  /*a0f0*/  FFMA.FTZ R134, R2, R5.reuse, -R123.reuse ;  /* 0x0000000502867223 */ /* 0x180fe2000001087b */
[-CC-:B------:R-:W-:Y:S01]  /*a100*/  FFMA.FTZ R12, R12, R5.reuse, -R123.reuse ;  /* 0x000000050c0c7223 */ /* 0x180fe2000001087b */
[-CC-:B------:R-:W-:Y:S01]  /*a110*/  FFMA.FTZ R127, R120, R5.reuse, -R123.reuse ;  /* 0x00000005787f7223 */ /* 0x180fe2000001087b */
[-C--:B------:R-:W-:Y:S01]  /*a120*/  FFMA.FTZ R120, R128, R5.reuse, -R123 ;  /* 0x0000000580787223 */ /* 0x080fe2000001087b */
[----:B------:R-:W-:Y:S01]  /*a130*/  FADD.FTZ R0, -R0, R9 ;  /* 0x0000000900007221 */ /* 0x000fe20000010100 */
[----:B------:R-:W-:Y:S01]  /*a140*/  FSEL R9, R7, RZ, P4 ;  /* 0x000000ff07097208 */ /* 0x000fe20002000000 */
[----:B------:R-:W-:Y:S01]  /*a150*/  MUFU.EX2 R125, R125 ;  /* 0x0000007d007d7308 */ /* 0x000fe20000000800 */
[-CC-:B------:R-:W-:Y:S01]  /*a160*/  FFMA.FTZ R129, R14, R5.reuse, -R123.reuse ;  /* 0x000000050e817223 */ /* 0x180fe2000001087b */
[-C--:B------:R-:W-:Y:S01]  /*a170*/  FMUL.FTZ R2, R0, R5.reuse ;  /* 0x0000000500027220 */ /* 0x080fe20000410000 */
[-CC-:B------:R-:W-:Y:S01]  /*a180*/  FFMA.FTZ R14, R132, R5.reuse, -R123.reuse ;  /* 0x00000005840e7223 */ /* 0x180fe2000001087b */
[----:B------:R-:W-:Y:S01]  /*a190*/  FADD.FTZ R0, -R9, R10 ;  /* 0x0000000a09007221 */ /* 0x000fe20000010100 */
[----:B------:R-:W-:Y:S01]  /*a1a0*/  IMAD.U32 R10, RZ, RZ, UR7 ;  /* 0x00000007ff0a7e24 */ /* 0x000fe2000f8e00ff */
[----:B------:R-:W-:Y:S01]  /*a1b0*/  UMOV UR7, 0x40000040 ;  /* 0x4000004000077882 */ /* 0x000fe20000000000 */
[-C--:B------:R-:W-:Y:S01]  /*a1c0*/  FFMA.FTZ R131, R140, R5.reuse, -R123 ;  /* 0x000000058c837223 */ /* 0x080fe2000001087b */
[----:B------:R-:W-:Y:S01]  /*a1d0*/  FMUL.FTZ R0, R0, R5 ;  /* 0x0000000500007220 */ /* 0x000fe20000410000 */
[----:B------:R-:W0:Y:S01]  /*a1e0*/  MUFU.EX2 R2, R2 ;  /* 0x0000000200027308 */ /* 0x000e220000000800 */
[----:B------:R-:W-:-:S02]  /*a1f0*/  @!P1 VIADD R10, R10, 0x36840 ;  /* 0x000368400a0a9836 */ /* 0x000fc40000000000 */
[-CC-:B------:R-:W-:Y:S01]  /*a200*/  FFMA.FTZ R128, R160, R5.reuse, -R123.reuse ;  /* 0x00000005a0807223 */ /* 0x180fe2000001087b */
[-CC-:B------:R-:W-:Y:S01]  /*a210*/  FFMA.FTZ R133, R184, R5.reuse, -R123.reuse ;  /* 0x00000005b8857223 */ /* 0x180fe2000001087b */
[-CC-:B------:R-:W-:Y:S01]  /*a220*/  FFMA.FTZ R132, R190, R5.reuse, -R123.reuse ;  /* 0x00000005be847223 */ /* 0x180fe2000001087b */
[-CC-:B------:R-:W-:Y:S01]  /*a230*/  FFMA.FTZ R135, R192, R5.reuse, -R123.reuse ;  /* 0x00000005c0877223 */ /* 0x180fe2000001087b */
[----:B------:R-:W-:Y:S01]  /*a240*/  @!P1 PRMT R10, RZ, 0x654, R10 ;  /* 0x00000654ff0a9816 */ /* 0x000fe2000000000a */
[-CC-:B------:R-:W-:Y:S01]  /*a250*/  FFMA.FTZ R188, R188, R5.reuse, -R123.reuse ;  /* 0x00000005bcbc7223 */ /* 0x180fe2000001087b */
[----:B------:R-:W1:Y:S01]  /*a260*/  MUFU.EX2 R0, R0 ;  /* 0x0000000000007308 */ /* 0x000e620000000800 */
[-CC-:B------:R-:W-:Y:S01]  /*a270*/  FFMA.FTZ R137, R194, R5.reuse, -R123.reuse ;  /* 0x00000005c2897223 */ /* 0x180fe2000001087b */
[-CC-:B------:R-:W-:Y:S01]  /*a280*/  FFMA.FTZ R190, R196, R5.reuse, -R123.reuse ;  /* 0x00000005c4be7223 */ /* 0x180fe2000001087b */
[-CC-:B------:R-:W-:Y:S01]  /*a290*/  FFMA.FTZ R9, R174, R5.reuse, -R123.reuse ;  /* 0x00000005ae097223 */ /* 0x180fe2000001087b */
[----:B------:R-:W-:Y:S01]  /*a2a0*/  FFMA.FTZ R184, R198, R5, -R123 ;  /* 0x00000005c6b87223 */ /* 0x000fe2000001087b */
[----:B------:R-:W-:-:S02]  /*a2b0*/  WARPGROUP.DEPBAR.LE gsb0, 0x0 ;  /* 0x00008000000079c5 */ /* 0x000fc40000010000 */
[----:B------:R-:W-:Y:S01]  /*a2c0*/  WARPGROUP.ARRIVE ;  /* 0x00000000000079c5 */ /* 0x000fe20000000000 */
[----:B------:R-:W2:Y:S01]  /*a2d0*/  MUFU.EX2 R134, R134 ;  /* 0x0000008600867308 */ /* 0x000ea20000000800 */
[----:B0-----:R-:W-:Y:S01]  /*a2e0*/  FFMA.FTZ R141, R2, R3, R201 ;  /* 0x00000003028d7223 */ /* 0x001fe200000100c9 */
[-CC-:B------:R-:W-:Y:S01]  /*a2f0*/  FFMA.FTZ R183, R138, R5.reuse, -R121.reuse ;  /* 0x000000058ab77223 */ /* 0x180fe20000010879 */
[-CC-:B------:R-:W-:Y:S01]  /*a300*/  FFMA.FTZ R138, R144, R5.reuse, -R121.reuse ;  /* 0x00000005908a7223 */ /* 0x180fe20000010879 */
[----:B------:R-:W-:Y:S01]  /*a310*/  FFMA.FTZ R121, R126, R5, -R121 ;  /* 0x000000057e797223 */ /* 0x000fe20000010879 */
[----:B------:R-:W-:Y:S01]  /*a320*/  HGMMA.64x192x16.F32.BF16 R24, R176, gdesc[UR4].tnspB, R24, gsb0 ;  /* 0x42e00004b0187df0 */ /* 0x000fe20008001818 */
[----:B------:R-:W-:Y:S01]  /*a330*/  F2FP.BF16.F32.PACK_AB R201, R124, R201 ;  /* 0x000000c97cc9723e */ /* 0x000fe200000010ff */
[-C--:B------:R-:W-:Y:S01]  /*a340*/  FFMA.FTZ R200, R200, R5.reuse, -R123 ;  /* 0x00000005c8c87223 */ /* 0x080fe2000001087b */
[----:B------:R-:W-:Y:S01]  /*a350*/  MUFU.EX2 R12, R12 ;  /* 0x0000000c000c7308 */ /* 0x000fe20000000800 */
[----:B-1----:R-:W-:Y:S01]  /*a360*/  FFMA.FTZ R139, R0, R4, R125 ;  /* 0x00000004008b7223 */ /* 0x002fe2000001007d */
[-CC-:B------:R-:W-:Y:S01]  /*a370*/  FFMA.FTZ R180, R218, R5.reuse, -R123.reuse ;  /* 0x00000005dab47223 */ /* 0x180fe2000001087b */
[-CC-:B------:R-:W-:Y:S01]  /*a380*/  FFMA.FTZ R220, R220, R5.reuse, -R123.reuse ;  /* 0x00000005dcdc7223 */ /* 0x180fe2000001087b */
[-CC-:B------:R-:W-:Y:S01]  /*a390*/  FFMA.FTZ R166, R166, R5.reuse, -R123.reuse ;  /* 0x00000005a6a67223 */ /* 0x180fe2000001087b */
[-CC-:B------:R-:W-:Y:S01]  /*a3a0*/  FFMA.FTZ R222, R222, R5.reuse, -R123.reuse ;  /* 0x00000005dede7223 */ /* 0x180fe2000001087b */
[-CC-:B------:R-:W-:Y:S01]  /*a3b0*/  FFMA.FTZ R224, R224, R5.reuse, -R123.reuse ;  /* 0x00000005e0e07223 */ /* 0x180fe2000001087b */
[-C--:B------:R-:W-:Y:S01]  /*a3c0*/  FFMA.FTZ R226, R226, R5.reuse, -R123 ;  /* 0x00000005e2e27223 */ /* 0x080fe2000001087b */
[----:B------:R-:W-:Y:S01]  /*a3d0*/  MUFU.EX2 R127, R127 ;  /* 0x0000007f007f7308 */ /* 0x000fe20000000800 */
[----:B--2---:R-:W-:Y:S01]  /*a3e0*/  FADD.FTZ R139, R134, R139 ;  /* 0x0000008b868b7221 */ /* 0x004fe20000010000 */
[----:B------:R-:W-:Y:S01]  /*a3f0*/  FFMA.FTZ R164, R164, R5, -R123 ;  /* 0x00000005a4a47223 */ /* 0x000fe2000001087b */
[C---:B------:R-:W-:Y:S01]  /*a400*/  ISETP.GT.AND P3, PT, R8.reuse, R11, PT ;  /* 0x0000000b0800720c */ /* 0x040fe20003f64270 */
[----:B------:R-:W-:Y:S01]  /*a410*/  UMOV UR6, UR36 ;  /* 0x0000002400067c82 */ /* 0x000fe20008000000 */
[----:B------:R-:W-:-:S03]  /*a420*/  VIADD R8, R8, 0xffffffff ;  /* 0xffffffff08087836 */ /* 0x000fc60000000000 */
        /* <DEDUP_REMOVED lines=8> */
[----:B------:R-:W-:Y:S08]  /*a4b0*/  MUFU.EX2 R132, R132 ;  /* 0x0000008400847308 */ /* 0x000ff00000000800 */
[----:B------:R-:W1:Y:S01]  /*a4c0*/  MUFU.EX2 R135, R135 ;  /* 0x0000008700877308 */ /* 0x000e620000000800 */
[----:B0-----:R-:W-:-:S07]  /*a4d0*/  F2FP.BF16.F32.PACK_AB R192, R133, R128 ;  /* 0x0000008085c0723e */ /* 0x001fce00000010ff */
[----:B------:R-:W-:Y:S08]  /*a4e0*/  MUFU.EX2 R188, R188 ;  /* 0x000000bc00bc7308 */ /* 0x000ff00000000800 */
[----:B------:R-:W-:Y:S01]  /*a4f0*/  MUFU.EX2 R137, R137 ;  /* 0x0000008900897308 */ /* 0x000fe20000000800 */
[----:B-1----:R-:W-:-:S07]  /*a500*/  F2FP.BF16.F32.PACK_AB R194, R135, R132 ;  /* 0x0000008487c2723e */ /* 0x002fce00000010ff */
[----:B------:R-:W-:Y:S08]  /*a510*/  MUFU.EX2 R190, R190 ;  /* 0x000000be00be7308 */ /* 0x000ff00000000800 */
[----:B------:R-:W-:Y:S08]  /*a520*/  MUFU.EX2 R9, R9 ;  /* 0x0000000900097308 */ /* 0x000ff00000000800 */
[----:B------:R0:W-:Y:S08]  /*a530*/  MUFU.EX2 R3, R200 ;  /* 0x000000c800037308 */ /* 0x0001f00000000800 */
[----:B------:R-:W-:Y:S01]  /*a540*/  MUFU.EX2 R184, R184 ;  /* 0x000000b800b87308 */ /* 0x000fe20000000800 */
[----:B0-----:R-:W-:-:S07]  /*a550*/  F2FP.BF16.F32.PACK_AB R200, R134, R125 ;  /* 0x0000007d86c8723e */ /* 0x001fce00000010ff */
        /* <DEDUP_REMOVED lines=10> */
[----:B------:R-:W-:Y:S01]  /*a600*/  MUFU.EX2 R226, R226 ;  /* 0x000000e200e27308 */ /* 0x000fe20000000800 */
[----:B------:R-:W-:-:S02]  /*a610*/  WARPGROUP.DEPBAR.LE gsb0, 0x0 ;  /* 0x00008000000079c5 */ /* 0x000fc40000010000 */
[----:B------:R1:W-:Y:S05]  /*a620*/  @!P1 SYNCS.ARRIVE.TRANS64.RED.A1T0 RZ, [R10+URZ], RZ ;  /* 0x000000ff0aff99a7 */ /* 0x0003ea000810043f */
[----:B------:R-:W-:Y:S01]  /*a630*/  MUFU.EX2 R176, R224 ;  /* 0x000000e000b07308 */ /* 0x000fe20000000800 */
[----:B0-----:R-:W-:Y:S01]  /*a640*/  F2FP.BF16.F32.PACK_AB R177, R130, R15 ;  /* 0x0000000f82b1723e */ /* 0x001fe200000010ff */
[----:B-1----:R-:W-:Y:S02]  /*a650*/  @!P1 VIADD R10, R136, 0x36860 ;  /* 0x00036860880a9836 */ /* 0x002fe40000000000 */
[----:B------:R-:W-:-:S04]  /*a660*/  FADD.FTZ R136, R12, R139 ;  /* 0x0000008b0c887221 */ /* 0x000fc80000010000 */
[----:B------:R-:W-:Y:S01]  /*a670*/  MUFU.EX2 R21, R21 ;  /* 0x0000001500157308 */ /* 0x000fe20000000800 */
[----:B------:R-:W-:Y:S01]  /*a680*/  @!P1 PRMT R4, RZ, 0x654, R10 ;  /* 0x00000654ff049816 */ /* 0x000fe2000000000a */
[----:B------:R-:W-:Y:S01]  /*a690*/  FADD.FTZ R10, R124, R141 ;  /* 0x0000008d7c0a7221 */ /* 0x000fe20000010000 */
[----:B------:R-:W-:Y:S02]  /*a6a0*/  FADD.FTZ R141, R127, R136 ;  /* 0x000000887f8d7221 */ /* 0x000fe40000010000 */
[----:B------:R0:W-:Y:S01]  /*a6b0*/  @!P1 SYNCS.ARRIVE.TRANS64.RED.A1T0 RZ, [R4+URZ], RZ ;  /* 0x000000ff04ff99a7 */ /* 0x0001e2000810043f */
[----:B------:R-:W-:Y:S01]  /*a6c0*/  FADD.FTZ R139, R203, R10 ;  /* 0x0000000acb8b7221 */ /* 0x000fe20000010000 */
[----:B------:R-:W-:Y:S01]  /*a6d0*/  FADD.FTZ R126, R120, R141 ;  /* 0x0000008d787e7221 */ /* 0x000fe20000010000 */
[C---:B------:R-:W-:Y:S01]  /*a6e0*/  F2FP.BF16.F32.PACK_AB R203, R20.reuse, R203 ;  /* 0x000000cb14cb723e */ /* 0x040fe200000010ff */
[----:B------:R-:W-:Y:S01]  /*a6f0*/  MUFU.EX2 R164, R164 ;  /* 0x000000a400a47308 */ /* 0x000fe20000000800 */
[----:B------:R-:W-:Y:S01]  /*a700*/  FADD.FTZ R10, R20, R139 ;  /* 0x0000008b140a7221 */ /* 0x000fe20000010000 */
[----:B------:R-:W-:Y:S01]  /*a710*/  FADD.FTZ R143, R129, R126 ;  /* 0x0000007e818f7221 */ /* 0x000fe20000010000 */
[-CC-:B------:R-:W-:Y:S01]  /*a720*/  FFMA.FTZ R139, R202, R5.reuse, -R123.reuse ;  /* 0x00000005ca8b7223 */ /* 0x180fe2000001087b */
[-C--:B0-----:R-:W-:Y:S01]  /*a730*/  FFMA.FTZ R4, R170, R5.reuse, -R123 ;  /* 0x00000005aa047223 */ /* 0x081fe2000001087b */
[----:B------:R-:W-:Y:S01]  /*a740*/  FADD.FTZ R141, R197, R10 ;  /* 0x0000000ac58d7221 */ /* 0x000fe20000010000 */
[----:B------:R-:W-:Y:S01]  /*a750*/  FADD.FTZ R126, R14, R143 ;  /* 0x0000008f0e7e7221 */ /* 0x000fe20000010000 */
[----:B------:R-:W-:Y:S01]  /*a760*/  F2FP.BF16.F32.PACK_AB R202, R127, R12 ;  /* 0x0000000c7fca723e */ /* 0x000fe200000010ff */
[----:B------:R-:W-:Y:S01]  /*a770*/  FFMA.FTZ R123, R228, R5, -R123 ;  /* 0x00000005e47b7223 */ /* 0x000fe2000001087b */
[C---:B------:R-:W-:Y:S01]  /*a780*/  FADD.FTZ R10, R186.reuse, R141 ;  /* 0x0000008dba0a7221 */ /* 0x040fe20000010000 */
        /* <DEDUP_REMOVED lines=8> */
[----:B------:R-:W0:Y:S02]  /*a810*/  MUFU.EX2 R139, R139 ;  /* 0x0000008b008b7308 */ /* 0x000e240000000800 */
[----:B------:R-:W-:Y:S01]  /*a820*/  FADD.FTZ R141, R193, R10 ;  /* 0x0000000ac18d7221 */ /* 0x000fe20000010000 */
[----:B------:R-:W-:Y:S01]  /*a830*/  FADD.FTZ R124, R132, R143 ;  /* 0x0000008f847c7221 */ /* 0x000fe20000010000 */
[C---:B------:R-:W-:Y:S02]  /*a840*/  F2FP.BF16.F32.PACK_AB R193, R168.reuse, R193 ;  /* 0x000000c1a8c1723e */ /* 0x040fe400000010ff */
[----:B------:R-:W-:Y:S01]  /*a850*/  FADD.FTZ R10, R168, R141 ;  /* 0x0000008da80a7221 */ /* 0x000fe20000010000 */
[----:B------:R-:W-:Y:S01]  /*a860*/  FADD.FTZ R143, R135, R124 ;  /* 0x0000007c878f7221 */ /* 0x000fe20000010000 */
[----:B------:R-:W1:Y:S02]  /*a870*/  MUFU.EX2 R123, R123 ;  /* 0x0000007b007b7308 */ /* 0x000e640000000800 */
        /* <DEDUP_REMOVED lines=10> */
[----:B------:R-:W-:Y:S01]  /*a920*/  FADD.FTZ R127, R9, R12 ;  /* 0x0000000c097f7221 */ /* 0x000fe20000010000 */
[----:B0-----:R-:W-:-:S02]  /*a930*/  F2FP.BF16.F32.PACK_AB R186, R139, R4 ;  /* 0x000000048bba723e */ /* 0x001fc400000010ff */
[----:B------:R-:W-:Y:S01]  /*a940*/  FADD.FTZ R125, R191, R10 ;  /* 0x0000000abf7d7221 */ /* 0x000fe20000010000 */
[----:B------:R-:W-:Y:S01]  /*a950*/  FADD.FTZ R12, R184, R127 ;  /* 0x0000007fb80c7221 */ /* 0x000fe20000010000 */
[C---:B------:R-:W-:Y:S02]  /*a960*/  F2FP.BF16.F32.PACK_AB R184, R3.reuse, R184 ;  /* 0x000000b803b8723e */ /* 0x040fe400000010ff */
[----:B------:R-:W-:Y:S01]  /*a970*/  FADD.FTZ R10, R154, R125 ;  /* 0x0000007d9a0a7221 */ /* 0x000fe20000010000 */
[----:B------:R-:W-:Y:S01]  /*a980*/  FADD.FTZ R127, R3, R12 ;  /* 0x0000000c037f7221 */ /* 0x000fe20000010000 */
[----:B------:R-:W-:Y:S02]  /*a990*/  F2FP.BF16.F32.PACK_AB R189, R158, R189 ;  /* 0x000000bd9ebd723e */ /* 0x000fe400000010ff */
[----:B------:R-:W-:Y:S01]  /*a9a0*/  FADD.FTZ R125, R185, R10 ;  /* 0x0000000ab97d7221 */ /* 0x000fe20000010000 */
[----:B------:R-:W-:Y:S01]  /*a9b0*/  FADD.FTZ R12, R4, R127 ;  /* 0x0000007f040c7221 */ /* 0x000fe20000010000 */
[----:B------:R-:W-:-:S02]  /*a9c0*/  F2FP.BF16.F32.PACK_AB R191, R154, R191 ;  /* 0x000000bf9abf723e */ /* 0x000fc400000010ff */
[C---:B------:R-:W-:Y:S01]  /*a9d0*/  FADD.FTZ R10, R150.reuse, R125 ;  /* 0x0000007d960a7221 */ /* 0x040fe20000010000 */
        /* <DEDUP_REMOVED lines=10> */
[----:B-1----:R-:W-:Y:S02]  /*aa80*/  F2FP.BF16.F32.PACK_AB R178, R123, R164 ;  /* 0x000000a47bb2723e */ /* 0x002fe400000010ff */
[----:B------:R-:W-:Y:S01]  /*aa90*/  FADD.FTZ R10, R122, R3 ;  /* 0x000000037a0a7221 */ /* 0x000fe20000010000 */
[C---:B------:R-:W-:Y:S01]  /*aaa0*/  FADD.FTZ R9, R182.reuse, R9 ;  /* 0x00000009b6097221 */ /* 0x040fe20000010000 */
[----:B------:R-:W-:Y:S02]  /*aab0*/  F2FP.BF16.F32.PACK_AB R182, R182, R166 ;  /* 0x000000a6b6b6723e */ /* 0x000fe400000010ff */
[----:B------:R-:W-:Y:S01]  /*aac0*/  FADD.FTZ R3, R183, R10 ;  /* 0x0000000ab7037221 */ /* 0x000fe20000010000 */
[----:B------:R-:W-:Y:S01]  /*aad0*/  FADD.FTZ R9, R176, R9 ;  /* 0x00000009b0097221 */ /* 0x000fe20000010000 */
[----:B------:R-:W0:Y:S01]  /*aae0*/  MUFU.EX2 R10, R121 ;  /* 0x00000079000a7308 */ /* 0x000e220000000800 */
[C---:B------:R-:W-:Y:S01]  /*aaf0*/  F2FP.BF16.F32.PACK_AB R183, R138.reuse, R183 ;  /* 0x000000b78ab7723e */ /* 0x040fe200000010ff */
[----:B------:R-:W-:Y:S01]  /*ab00*/  FADD.FTZ R4, R138, R3 ;  /* 0x000000038a047221 */ /* 0x000fe20000010000 */
[C---:B------:R-:W-:Y:S01]  /*ab10*/  FADD.FTZ R9, R226.reuse, R9 ;  /* 0x00000009e2097221 */ /* 0x040fe20000010000 */
[----:B------:R-:W-:-:S02]  /*ab20*/  F2FP.BF16.F32.PACK_AB R176, R226, R176 ;  /* 0x000000b0e2b0723e */ /* 0x000fc400000010ff */
[----:B------:R-:W-:Y:S01]  /*ab30*/  FADD.FTZ R3, R15, R4 ;  /* 0x000000040f037221 */ /* 0x000fe20000010000 */
[----:B------:R-:W-:-:S03]  /*ab40*/  FADD.FTZ R9, R164, R9 ;  /* 0x00000009a4097221 */ /* 0x000fc60000010000 */
[----:B------:R-:W-:-:S04]  /*ab50*/  FADD.FTZ R4, R130, R3 ;  /* 0x0000000382047221 */ /* 0x000fc80000010000 */
[----:B------:R-:W-:Y:S01]  /*ab60*/  FADD.FTZ R3, R21, R4 ;  /* 0x0000000415037221 */ /* 0x000fe20000010000 */
[----:B------:R-:W-:Y:S01]  /*ab70*/  FADD.FTZ R4, R123, R9 ;  /* 0x000000097b047221 */ /* 0x000fe20000010000 */
[----:B------:R-:W-:Y:S01]  /*ab80*/  IMAD.MOV.U32 R9, RZ, RZ, R6 ;  /* 0x000000ffff097224 */ /* 0x000fe200078e0006 */
[C---:B0-----:R-:W-:Y:S01]  /*ab90*/  F2FP.BF16.F32.PACK_AB R179, R10.reuse, R21 ;  /* 0x000000150ab3723e */ /* 0x041fe200000010ff */
[----:B------:R-:W-:Y:S01]  /*aba0*/  FADD.FTZ R3, R10, R3 ;  /* 0x000000030a037221 */ /* 0x000fe20000010000 */
[----:B------:R-:W-:Y:S01]  /*abb0*/  IMAD.MOV.U32 R10, RZ, RZ, R7 ;  /* 0x000000ffff0a7224 */ /* 0x000fe200078e0007 */
[----:B------:R-:W-:Y:S06]  /*abc0*/  @P3 BRA `(.L_x_5724) ;  /* 0xffffffb400643947 */ /* 0x000fec000383ffff */
.L_x_5715:
[----:B------:R-:W-:-:S13]  /*abd0*/  ISETP.GE.AND P2, PT, R8, RZ, PT ;  /* 0x000000ff0800720c */ /* 0x000fda0003f46270 */
[----:B------:R-:W-:Y:S05]  /*abe0*/  @!P2 BRA `(.L_x_5725) ;  /* 0x00000040008ca947 */ /* 0x000fea0003800000 */
[----:B------:R-:W-:Y:S01]  /*abf0*/  IMAD.MOV.U32 R9, RZ, RZ, R6 ;  /* 0x000000ffff097224 */ /* 0x000fe200078e0006 */
[----:B------:R-:W-:Y:S01]  /*ac00*/  UMOV UR7, UR39 ;  /* 0x0000002700077c82 */ /* 0x000fe20008000000 */
[----:B------:R-:W-:Y:S01]  /*ac10*/  IMAD.MOV.U32 R10, RZ, RZ, R7 ;  /* 0x000000ffff0a7224 */ /* 0x000fe200078e0007 */
[----:B------:R-:W-:Y:S01]  /*ac20*/  UMOV UR6, UR36 ;  /* 0x0000002400067c82 */ /* 0x000fe20008000000 */
[----:B------:R-:W-:-:S05]  /*ac30*/  ULDC UR5, c[0x0][0x9d8] ;  /* 0x0002760000057ab9 */ /* 0x000fca0000000800 */
.L_x_5734:
[----:B------:R-:W-:-:S04]  /*ac40*/  UIADD3 UR36, UR6, 0x1, URZ ;  /* 0x0000000106247890 */ /* 0x000fc8000fffe03f */
[----:B------:R-:W-:-:S04]  /*ac50*/  UISETP.NE.AND UP0, UPT, UR36, 0x2, UPT ;  /* 0x000000022400788c */ /* 0x000fc8000bf05270 */
[----:B------:R-:W-:Y:S02]  /*ac60*/  USEL UR39, URZ, 0x1, UP0 ;  /* 0x000000013f277887 */ /* 0x000fe40008000000 */
[----:B------:R-:W-:Y:S02]  /*ac70*/  USEL UR36, UR36, URZ, UP0 ;  /* 0x0000003f24247287 */ /* 0x000fe40008000000 */
[----:B------:R-:W-:Y:S01]  /*ac80*/  ULOP3.LUT UR39, UR7, UR39, URZ, 0x3c, !UPT ;  /* 0x0000002707277292 */ /* 0x000fe2000f8e3c3f */
[----:B------:R-:W-:Y:S11]  /*ac90*/  @!P0 BRA `(.L_x_5726) ;  /* 0x0000000000048947 */ /* 0x000ff60003800000 */
[----:B------:R-:W-:Y:S01]  /*aca0*/  BPT.TRAP 0x1 ;  /* 0x000000040000795c */ /* 0x000fe20000300000 */
.L_x_5726:
[----:B------:R-:W-:Y:S01]  /*acb0*/  ULEA UR4, UR36, UR37, 0x3 ;  /* 0x0000002524047291 */ /* 0x000fe2000f8e183f */
[----:B------:R-:W-:-:S05]  /*acc0*/  IMAD.U32 R5, RZ, RZ, UR39 ;  /* 0x00000027ff057e24 */ /* 0x000fca000f8e00ff */
[----:B------:R-:W-:-:S04]  /*acd0*/  SHF.L.U32 R5, R5, 0x1f, RZ ;  /* 0x0000001f05057819 */ /* 0x000fc800000006ff */
[----:B------:R0:W1:Y:S01]  /*ace0*/  SYNCS.PHASECHK.TRANS64.TRYWAIT P2, [UR4+0x36830], R5 ;  /* 0x03683005ff0075a7 */ /* 0x0000620008040144 */
[----:B------:R-:W-:Y:S05]  /*acf0*/  @!P0 BRA `(.L_x_5727) ;  /* 0x0000000000048947 */ /* 0x000fea0003800000 */
[----:B------:R-:W-:Y:S01]  /*ad00*/  BPT.TRAP 0x1 ;  /* 0x000000040000795c */ /* 0x000fe20000300000 */
.L_x_5727:
[----:B-1----:R-:W-:Y:S05]  /*ad10*/  @P2 BRA `(.L_x_5728) ;  /* 0x0000000000082947 */ /* 0x002fea0003800000 */
[----:B------:R-:W1:Y:S02]  /*ad20*/  SYNCS.PHASECHK.TRANS64.TRYWAIT P2, [UR4+0x36830], R5 ;  /* 0x03683005ff0075a7 */ /* 0x000e640008040144 */
[----:B-1----:R-:W-:Y:S05]  /*ad30*/  @!P2 BRA `(.L_x_5729) ;  /* 0x000000c40030a947 */ /* 0x002fea0003800000 */
.L_x_5728:
        /* <DEDUP_REMOVED lines=591> */
.L_x_5730:
[----:B------:R-:W-:Y:S01]  /*d230*/  ULEA UR10, UR6, UR37, 0x3 ;  /* 0x00000025060a7291 */ /* 0x000fe2000f8e183f */
[----:B------:R-:W-:-:S05]  /*d240*/  IMAD.U32 R0, RZ, RZ, UR7 ;  /* 0x00000007ff007e24 */ /* 0x000fca000f8e00ff */
[----:B------:R-:W-:-:S04]  /*d250*/  SHF.L.U32 R0, R0, 0x1f, RZ ;  /* 0x0000001f00007819 */ /* 0x000fc800000006ff */
[----:B------:R2:W3:Y:S01]  /*d260*/  SYNCS.PHASECHK.TRANS64.TRYWAIT P2, [UR10+0x36850], R0 ;  /* 0x03685000ff0075a7 */ /* 0x0004e2000804014a */
[----:B------:R-:W-:Y:S05]  /*d270*/  @!P0 BRA `(.L_x_5731) ;  /* 0x0000000000048947 */ /* 0x000fea0003800000 */
[----:B------:R-:W-:Y:S01]  /*d280*/  BPT.TRAP 0x1 ;  /* 0x000000040000795c */ /* 0x000fe20000300000 */
.L_x_5731:
[----:B---3--:R-:W-:Y:S05]  /*d290*/  @P2 BRA `(.L_x_5732) ;  /* 0x0000000000082947 */ /* 0x008fea0003800000 */
[----:B------:R-:W3:Y:S02]  /*d2a0*/  SYNCS.PHASECHK.TRANS64.TRYWAIT P2, [UR10+0x36850], R0 ;  /* 0x03685000ff0075a7 */ /* 0x000ee4000804014a */
[----:B---3--:R-:W-:Y:S05]  /*d2b0*/  @!P2 BRA `(.L_x_5733) ;  /* 0x0000009c00e8a947 */ /* 0x008fea0003800000 */
.L_x_5732:
[----:B------:R-:W-:Y:S01]  /*d2c0*/  UIADD3 UR4, UR37, 0x400, URZ ;  /* 0x0000040025047890 */ /* 0x000fe2000fffe03f */
[----:B------:R-:W-:Y:S01]  /*d2d0*/  WARPGROUP.ARRIVE ;  /* 0x00000000000079c5 */ /* 0x000fe20000000000 */
[----:B------:R-:W-:Y:S01]  /*d2e0*/  UMOV UR7, 0x40000040 ;  /* 0x4000004000077882 */ /* 0x000fe20000000000 */
[----:B------:R-:W-:Y:S01]  /*d2f0*/  FMUL.FTZ R2, R168, UR5 ;  /* 0x00000005a8027c20 */ /* 0x000fe20008410000 */
        /* <DEDUP_REMOVED lines=23> */
[----:B------:R-:W3:Y:S01]  /*d470*/  MUFU.TANH R168, R168 ;  /* 0x000000a800a87308 */ /* 0x000ee20000002400 */
[----:B------:R-:W-:Y:S01]  /*d480*/  UMOV UR7, 0x40000040 ;  /* 0x4000004000077882 */ /* 0x000fe20000000000 */
[----:B0-----:R-:W-:Y:S01]  /*d490*/  FMNMX.FTZ R5, R2, R10, !PT ;  /* 0x0000000a02057209 */ /* 0x001fe20007810000 */
[----:B------:R-:W-:Y:S01]  /*d4a0*/  FMUL.FTZ R140, R140, UR5 ;  /* 0x000000058c8c7c20 */ /* 0x000fe20008410000 */
[----:B------:R-:W-:Y:S01]  /*d4b0*/  FMUL.FTZ R228, R141, UR5 ;  /* 0x000000058de47c20 */ /* 0x000fe20008410000 */
[----:B------:R-:W-:Y:S01]  /*d4c0*/  FMUL.FTZ R232, R128, UR5 ;  /* 0x0000000580e87c20 */ /* 0x000fe20008410000 */
[----:B------:R-:W-:Y:S01]  /*d4d0*/  FMUL.FTZ R14, R171, UR5 ;  /* 0x00000005ab0e7c20 */ /* 0x000fe20008410000 */
[----:B-1----:R-:W-:Y:S01]  /*d4e0*/  FMNMX.FTZ R5, R6, R5, !PT ;  /* 0x0000000506057209 */ /* 0x002fe20007810000 */
        /* <DEDUP_REMOVED lines=31> */
[----:B------:R-:W-:Y:S01]  /*d6e0*/  VIADD R8, R8, 0xffffffff ;  /* 0xffffffff08087836 */ /* 0x000fe20000000000 */
[----:B------:R-:W-:Y:S08]  /*d6f0*/  MUFU.TANH R220, R220 ;  /* 0x000000dc00dc7308 */ /* 0x000ff00000002400 */
        /* <DEDUP_REMOVED lines=60> */
[----:B------:R-:W-:Y:S01]  /*dac0*/  UIADD3 UR6, UR4, 0x180, URZ ;  /* 0x0000018004067890 */ /* 0x000fe2000fffe03f */
[----:B------:R-:W0:Y:S01]  /*dad0*/  MUFU.TANH R196, R196 ;  /* 0x000000c400c47308 */ /* 0x000e220000002400 */
[----:B------:R-:W-:-:S07]  /*dae0*/  UMOV UR7, 0x40000040 ;  /* 0x4000004000077882 */ /* 0x000fce0000000000 */
[----:B------:R-:W1:Y:S08]  /*daf0*/  MUFU.TANH R198, R198 ;  /* 0x000000c600c67308 */ /* 0x000e700000002400 */
[----:B------:R-:W3:Y:S01]  /*db00*/  MUFU.TANH R164, R164 ;  /* 0x000000a400a47308 */ /* 0x000ee20000002400 */
[----:B0-----:R-:W-:-:S07]  /*db10*/  FMNMX.FTZ R5, R196, R5, !PT ;  /* 0x00000005c4057209 */ /* 0x001fce0007810000 */
[----:B------:R-:W0:Y:S01]  /*db20*/  MUFU.TANH R166, R166 ;  /* 0x000000a600a67308 */ /* 0x000e220000002400 */
[----:B-1----:R-:W-:-:S04]  /*db30*/  FMNMX.FTZ R5, R198, R5, !PT ;  /* 0x00000005c6057209 */ /* 0x002fc80007810000 */
[----:B------:R-:W-:-:S04]  /*db40*/  FMNMX.FTZ R5, R200, R5, !PT ;  /* 0x00000005c8057209 */ /* 0x000fc80007810000 */
[----:B------:R-:W-:Y:S02]  /*db50*/  FMNMX.FTZ R5, R202, R5, !PT ;  /* 0x00000005ca057209 */ /* 0x000fe40007810000 */
[----:B---3--:R-:W-:Y:S02]  /*db60*/  FMNMX.FTZ R121, R164, R121, !PT ;  /* 0x00000079a4797209 */ /* 0x008fe40007810000 */
        /* <DEDUP_REMOVED lines=38> */
[----:B--2---:R-:W-:-:S04]  /*ddd0*/  FMNMX.FTZ R0, R120, R5, !PT ;  /* 0x0000000578007209 */ /* 0x004fc80007810000 */
        /* <DEDUP_REMOVED lines=31> */
[----:B------:R-:W-:Y:S08]  /*dfd0*/  MUFU.EX2 R0, R0 ;  /* 0x0000000000007308 */ /* 0x000ff00000000800 */
[----:B------:R-:W0:Y:S08]  /*dfe0*/  MUFU.EX2 R10, R10 ;  /* 0x0000000a000a7308 */ /* 0x000e300000000800 */
[----:B------:R-:W-:Y:S01]  /*dff0*/  MUFU.EX2 R21, R21 ;  /* 0x0000001500157308 */ /* 0x000fe20000000800 */
[----:B------:R-:W-:-:S02]  /*e000*/  WARPGROUP.DEPBAR.LE gsb0, 0x0 ;  /* 0x00008000000079c5 */ /* 0x000fc40000010000 */
[----:B------:R-:W-:Y:S01]  /*e010*/  WARPGROUP.ARRIVE ;  /* 0x00000000000079c5 */ /* 0x000fe20000000000 */
[----:B------:R-:W-:Y:S01]  /*e020*/  FMUL.FTZ R188, R139, UR5 ;  /* 0x000000058bbc7c20 */ /* 0x000fe20008410000 */
[----:B------:R-:W-:Y:S01]  /*e030*/  FMUL.FTZ R190, R143, UR5 ;  /* 0x000000058fbe7c20 */ /* 0x000fe20008410000 */
[----:B------:R-:W-:Y:S02]  /*e040*/  FFMA.FTZ R143, R136, R5, -R149 ;  /* 0x00000005888f7223 */ /* 0x000fe40000010895 */
[----:B------:R-:W1:Y:S01]  /*e050*/  MUFU.EX2 R135, R135 ;  /* 0x0000008700877308 */ /* 0x000e620000000800 */
[----:B0-----:R-:W-:Y:S01]  /*e060*/  F2FP.BF16.F32.PACK_AB R200, R10, R15 ;  /* 0x0000000f0ac8723e */ /* 0x001fe200000010ff */
[----:B------:R-:W-:Y:S01]  /*e070*/  HGMMA.64x192x16.F32.BF16 R24, R184, gdesc[UR4].tnspB, R24, gsb0 ;  /* 0x42e00004b8187df0 */ /* 0x000fe20008001818 */
[----:B------:R-:W-:Y:S01]  /*e080*/  UIADD3 UR6, UR4, 0x280, URZ ;  /* 0x0000028004067890 */ /* 0x000fe2000fffe03f */
[----:B------:R-:W-:Y:S01]  /*e090*/  UMOV UR7, 0x40000040 ;  /* 0x4000004000077882 */ /* 0x000fe20000000000 */
[----:B------:R-:W-:-:S03]  /*e0a0*/  UIADD3 UR4, UR4, 0x300, URZ ;  /* 0x0000030004047890 */ /* 0x000fc6000fffe03f */
[----:B------:R-:W0:Y:S08]  /*e0b0*/  MUFU.TANH R188, R188 ;  /* 0x000000bc00bc7308 */ /* 0x000e300000002400 */
[----:B------:R-:W2:Y:S01]  /*e0c0*/  MUFU.TANH R190, R190 ;  /* 0x000000be00be7308 */ /* 0x000ea20000002400 */
[----:B-1----:R-:W-:-:S07]  /*e0d0*/  F2FP.BF16.F32.PACK_AB R202, R135, R21 ;  /* 0x0000001587ca723e */ /* 0x002fce00000010ff */
[----:B------:R-:W-:Y:S01]  /*e0e0*/  MUFU.EX2 R137, R137 ;  /* 0x0000008900897308 */ /* 0x000fe20000000800 */
[----:B0-----:R-:W-:-:S04]  /*e0f0*/  FMNMX.FTZ R121, R188, R121, !PT ;  /* 0x00000079bc797209 */ /* 0x001fc80007810000 */
        /* <DEDUP_REMOVED lines=31> */
[--C-:B------:R-:W-:Y:S01]  /*e2f0*/  FFMA.FTZ R186, R140, R5, -R149.reuse ;  /* 0x000000058cba7223 */ /* 0x100fe20000010895 */
[----:B-1----:R-:W-:Y:S01]  /*e300*/  FMNMX.FTZ R140, R2, R139, !PT ;  /* 0x0000008b028c7209 */ /* 0x002fe20007810000 */
[-CC-:B------:R-:W-:Y:S01]  /*e310*/  FFMA.FTZ R184, R230, R5.reuse, -R149.reuse ;  /* 0x00000005e6b87223 */ /* 0x180fe20000010895 */
[----:B------:R-:W-:Y:S02]  /*e320*/  FFMA.FTZ R139, R132, R5, -R149 ;  /* 0x00000005848b7223 */ /* 0x000fe40000010895 */
[----:B------:R-:W-:Y:S01]  /*e330*/  HGMMA.64x192x16.F32.BF16 R24, R180, gdesc[UR4].tnspB, R24, gsb0 ;  /* 0x42e00004b4187df0 */ /* 0x000fe20008001818 */
[----:B------:R-:W-:Y:S01]  /*e340*/  UMOV UR6, UR4 ;  /* 0x0000000400067c82 */ /* 0x000fe20008000000 */
[----:B------:R-:W-:Y:S01]  /*e350*/  UMOV UR7, 0x40000040 ;  /* 0x4000004000077882 */ /* 0x000fe20000000000 */
[----:B------:R-:W0:Y:S01]  /*e360*/  SHFL.BFLY PT, R151, R140, 0x1, 0x1f ;  /* 0x0c201f008c977f89 */ /* 0x000e2200000e0000 */
[----:B------:R-:W-:Y:S08]  /*e370*/  MUFU.EX2 R184, R184 ;  /* 0x000000b800b87308 */ /* 0x000ff00000000800 */
[----:B------:R-:W-:Y:S08]  /*e380*/  MUFU.EX2 R186, R186 ;  /* 0x000000ba00ba7308 */ /* 0x000ff00000000800 */
[----:B------:R-:W-:Y:S01]  /*e390*/  MUFU.EX2 R139, R139 ;  /* 0x0000008b008b7308 */ /* 0x000fe20000000800 */
[----:B0-----:R-:W-:-:S05]  /*e3a0*/  FMNMX.FTZ R6, R140, R151, !PT ;  /* 0x000000978c067209 */ /* 0x001fca0007810000 */
[----:B------:R-:W-:-:S04]  /*e3b0*/  FADD.FTZ R2, -R6, R9 ;  /* 0x0000000906027221 */ /* 0x000fc80000010100 */
[----:B------:R-:W-:-:S06]  /*e3c0*/  FMUL.FTZ R2, R2, R5 ;  /* 0x0000000502027220 */ /* 0x000fcc0000410000 */
[----:B------:R-:W-:Y:S01]  /*e3d0*/  MUFU.EX2 R2, R2 ;  /* 0x0000000200027308 */ /* 0x000fe20000000800 */
[----:B------:R-:W-:Y:S02]  /*e3e0*/  WARPGROUP.DEPBAR.LE gsb0, 0x0 ;  /* 0x00008000000079c5 */ /* 0x000fe40000010000 */
[----:B------:R-:W-:Y:S01]  /*e3f0*/  WARPGROUP.ARRIVE ;  /* 0x00000000000079c5 */ /* 0x000fe20000000000 */
[-CC-:B------:R-:W-:Y:S01]  /*e400*/  FFMA.FTZ R182, R128, R5.reuse, -R149.reuse ;  /* 0x0000000580b67223 */ /* 0x180fe20000010895 */
[-CC-:B------:R-:W-:Y:S01]  /*e410*/  FFMA.FTZ R180, R232, R5.reuse, -R149.reuse ;  /* 0x00000005e8b47223 */ /* 0x180fe20000010895 */
[-CC-:B------:R-:W-:Y:S01]  /*e420*/  FFMA.FTZ R128, R147, R5.reuse, -R149.reuse ;  /* 0x0000000593807223 */ /* 0x180fe20000010895 */
[-C--:B------:R-:W-:Y:S01]  /*e430*/  FFMA.FTZ R149, R145, R5.reuse, -R149 ;  /* 0x0000000591957223 */ /* 0x080fe20000010895 */
[-C--:B------:R-:W-:Y:S01]  /*e440*/  FMUL.FTZ R145, R6, R5.reuse ;  /* 0x0000000506917220 */ /* 0x080fe20000410000 */
[----:B------:R-:W-:Y:S01]  /*e450*/  HGMMA.64x192x16.F32.BF16 R24, R176, gdesc[UR4].tnspB, R24, gsb0 ;  /* 0x42e00004b0187df0 */ /* 0x000fe20008001818 */
[----:B------:R-:W-:Y:S01]  /*e460*/  IMAD.U32 R147, RZ, RZ, UR10 ;  /* 0x0000000aff937e24 */ /* 0x000fe2000f8e00ff */
[----:B------:R-:W-:Y:S01]  /*e470*/  MUFU.EX2 R9, R149 ;  /* 0x0000009500097308 */ /* 0x000fe20000000800 */
[-CC-:B------:R-:W-:Y:S01]  /*e480*/  FFMA.FTZ R189, R144, R5.reuse, -R145.reuse ;  /* 0x0000000590bd7223 */ /* 0x180fe20000010891 */
[-CC-:B------:R-:W-:Y:S01]  /*e490*/  FFMA.FTZ R201, R12, R5.reuse, -R145.reuse ;  /* 0x000000050cc97223 */ /* 0x180fe20000010891 */
[-CC-:B------:R-:W-:Y:S01]  /*e4a0*/  FFMA.FTZ R144, R146, R5.reuse, -R145.reuse ;  /* 0x0000000592907223 */ /* 0x180fe20000010891 */
[----:B------:R-:W-:Y:S01]  /*e4b0*/  MOV R146, UR36 ;  /* 0x0000002400927c02 */ /* 0x000fe20008000f00 */
[-CC-:B------:R-:W-:Y:S01]  /*e4c0*/  FFMA.FTZ R12, R14, R5.reuse, -R145.reuse ;  /* 0x000000050e0c7223 */ /* 0x180fe20000010891 */
[-CC-:B------:R-:W-:Y:S01]  /*e4d0*/  FFMA.FTZ R203, R20, R5.reuse, -R145.reuse ;  /* 0x0000000514cb7223 */ /* 0x180fe20000010891 */
[-CC-:B------:R-:W-:Y:S01]  /*e4e0*/  FFMA.FTZ R14, R172, R5.reuse, -R145.reuse ;  /* 0x00000005ac0e7223 */ /* 0x180fe20000010891 */
[----:B------:R-:W-:Y:S01]  /*e4f0*/  @!P1 LEA R146, R146, UR37, 0x3 ;  /* 0x0000002592929c11 */ /* 0x000fe2000f8e18ff */
[----:B------:R-:W0:Y:S01]  /*e500*/  MUFU.EX2 R201, R201 ;  /* 0x000000c900c97308 */ /* 0x000e220000000800 */
[-CC-:B------:R-:W-:Y:S01]  /*e510*/  FFMA.FTZ R197, R160, R5.reuse, -R145.reuse ;  /* 0x00000005a0c57223 */ /* 0x180fe20000010891 */
[-CC-:B------:R-:W-:Y:S01]  /*e520*/  FFMA.FTZ R20, R162, R5.reuse, -R145.reuse ;  /* 0x00000005a2147223 */ /* 0x180fe20000010891 */
[----:B------:R-:W-:Y:S01]  /*e530*/  FFMA.FTZ R199, R164, R5, -R145 ;  /* 0x00000005a4c77223 */ /* 0x000fe20000010891 */
[----:B------:R-:W-:-:S02]  /*e540*/  @!P1 VIADD R146, R146, 0x36840 ;  /* 0x0003684092929836 */ /* 0x000fc40000000000 */
[-CC-:B------:R-:W-:Y:S01]  /*e550*/  FFMA.FTZ R185, R138, R5.reuse, -R145.reuse ;  /* 0x000000058ab97223 */ /* 0x180fe20000010891 */
[-CC-:B------:R-:W-:Y:S01]  /*e560*/  FFMA.FTZ R132, R166, R5.reuse, -R145.reuse ;  /* 0x00000005a6847223 */ /* 0x180fe20000010891 */
[-CC-:B------:R-:W-:Y:S01]  /*e570*/  FFMA.FTZ R193, R152, R5.reuse, -R145.reuse ;  /* 0x0000000598c17223 */ /* 0x180fe20000010891 */
[----:B------:R-:W1:Y:S01]  /*e580*/  MUFU.EX2 R12, R12 ;  /* 0x0000000c000c7308 */ /* 0x000e620000000800 */
[----:B------:R-:W-:Y:S01]  /*e590*/  @!P1 PRMT R146, RZ, 0x654, R146 ;  /* 0x00000654ff929816 */ /* 0x000fe20000000092 */
[-CC-:B------:R-:W-:Y:S01]  /*e5a0*/  FFMA.FTZ R136, R154, R5.reuse, -R145.reuse ;  /* 0x000000059a887223 */ /* 0x180fe20000010891 */
[-CC-:B------:R-:W-:Y:S01]  /*e5b0*/  FFMA.FTZ R195, R156, R5.reuse, -R145.reuse ;  /* 0x000000059cc37223 */ /* 0x180fe20000010891 */
        /* <DEDUP_REMOVED lines=9> */
[-CC-:B------:R-:W-:Y:S01]  /*e650*/  FFMA.FTZ R134, R134, R5.reuse, -R145.reuse ;  /* 0x0000000586867223 */ /* 0x180fe20000010891 */
[-CC-:B------:R-:W-:Y:S01]  /*e660*/  FFMA.FTZ R236, R236, R5.reuse, -R145.reuse ;  /* 0x00000005ecec7223 */ /* 0x180fe20000010891 */
[----:B------:R-:W-:Y:S01]  /*e670*/  FFMA.FTZ R11, R11, R5, -R145 ;  /* 0x000000050b0b7223 */ /* 0x000fe20000010891 */
[----:B------:R-:W0:Y:S01]  /*e680*/  MUFU.EX2 R14, R14 ;  /* 0x0000000e000e7308 */ /* 0x000e220000000800 */
[C---:B-1----:R-:W-:Y:S01]  /*e690*/  FADD.FTZ R138, R12.reuse, R3 ;  /* 0x000000030c8a7221 */ /* 0x042fe20000010000 */
[----:B------:R-:W-:Y:S01]  /*e6a0*/  F2FP.BF16.F32.PACK_AB R201, R12, R201 ;  /* 0x000000c90cc9723e */ /* 0x000fe200000010ff */
[-CC-:B------:R-:W-:Y:S01]  /*e6b0*/  FFMA.FTZ R126, R126, R5.reuse, -R145.reuse ;  /* 0x000000057e7e7223 */ /* 0x180fe20000010891 */
[----:B------:R-:W-:Y:S01]  /*e6c0*/  FFMA.FTZ R13, R13, R5, -R145 ;  /* 0x000000050d0d7223 */ /* 0x000fe20000010891 */
[----:B------:R-:W-:Y:S01]  /*e6d0*/  UMOV UR7, UR39 ;  /* 0x0000002700077c82 */ /* 0x000fe20008000000 */
[----:B------:R-:W-:-:S02]  /*e6e0*/  UMOV UR6, UR36 ;  /* 0x0000002400067c82 */ /* 0x000fc40008000000 */
[----:B------:R-:W1:Y:S01]  /*e6f0*/  MUFU.EX2 R197, R197 ;  /* 0x000000c500c57308 */ /* 0x000e620000000800 */
[----:B--2---:R-:W-:-:S07]  /*e700*/  FADD.FTZ R3, R203, R138 ;  /* 0x0000008acb037221 */ /* 0x004fce0000010000 */
[----:B------:R-:W2:Y:S01]  /*e710*/  MUFU.EX2 R20, R20 ;  /* 0x0000001400147308 */ /* 0x000ea20000000800 */
[C---:B0-----:R-:W-:Y:S01]  /*e720*/  FADD.FTZ R138, R14.reuse, R3 ;  /* 0x000000030e8a7221 */ /* 0x041fe20000010000 */
[----:B------:R-:W-:-:S06]  /*e730*/  F2FP.BF16.F32.PACK_AB R203, R14, R203 ;  /* 0x000000cb0ecb723e */ /* 0x000fcc00000010ff */
        /* <DEDUP_REMOVED lines=20> */
[----:B------:R0:W-:Y:S01]  /*e880*/  @!P1 SYNCS.ARRIVE.TRANS64.RED.A1T0 RZ, [R146+URZ], RZ ;  /* 0x000000ff92ff99a7 */ /* 0x0001e2000810043f */
[----:B------:R-:W-:-:S04]  /*e890*/  F2FP.BF16.F32.PACK_AB R176, R141, R120 ;  /* 0x000000788db0723e */ /* 0x000fc800000010ff */
[----:B------:R-:W3:Y:S01]  /*e8a0*/  MUFU.EX2 R128, R128 ;  /* 0x0000008000807308 */ /* 0x000ee20000000800 */
[----:B0-----:R-:W-:Y:S02]  /*e8b0*/  @!P1 VIADD R146, R147, 0x36860 ;  /* 0x0003686093929836 */ /* 0x001fe40000000000 */
[----:B------:R-:W-:-:S05]  /*e8c0*/  FFMA.FTZ R147, R0, R4, R15 ;  /* 0x0000000400937223 */ /* 0x000fca000001000f */
[----:B------:R-:W-:Y:S01]  /*e8d0*/  MUFU.EX2 R179, R126 ;  /* 0x0000007e00b37308 */ /* 0x000fe20000000800 */
[----:B------:R-:W-:Y:S01]  /*e8e0*/  @!P1 PRMT R146, RZ, 0x654, R146 ;  /* 0x00000654ff929816 */ /* 0x000fe20000000092 */
[----:B------:R-:W-:Y:S01]  /*e8f0*/  FADD.FTZ R4, R10, R147 ;  /* 0x000000930a047221 */ /* 0x000fe20000010000 */
[----:B-1----:R-:W-:Y:S01]  /*e900*/  FADD.FTZ R147, R197, R138 ;  /* 0x0000008ac5937221 */ /* 0x002fe20000010000 */
[C---:B--2---:R-:W-:Y:S01]  /*e910*/  F2FP.BF16.F32.PACK_AB R197, R20.reuse, R197 ;  /* 0x000000c514c5723e */ /* 0x044fe200000010ff */
[----:B------:R0:W-:Y:S02]  /*e920*/  @!P1 SYNCS.ARRIVE.TRANS64.RED.A1T0 RZ, [R146+URZ], RZ ;  /* 0x000000ff92ff99a7 */ /* 0x0001e4000810043f */
[----:B------:R-:W-:Y:S01]  /*e930*/  FADD.FTZ R130, R20, R147 ;  /* 0x0000009314827221 */ /* 0x000fe20000010000 */
[----:B------:R-:W-:Y:S01]  /*e940*/  MUFU.EX2 R13, R13 ;  /* 0x0000000d000d7308 */ /* 0x000fe20000000800 */
[----:B---3--:R-:W-:Y:S02]  /*e950*/  F2FP.BF16.F32.PACK_AB R178, R9, R128 ;  /* 0x0000008009b2723e */ /* 0x008fe400000010ff */
[----:B------:R-:W-:Y:S01]  /*e960*/  FADD.FTZ R147, R199, R130 ;  /* 0x00000082c7937221 */ /* 0x000fe20000010000 */
[----:B------:R-:W-:Y:S01]  /*e970*/  F2FP.BF16.F32.PACK_AB R199, R132, R199 ;  /* 0x000000c784c7723e */ /* 0x000fe200000010ff */
[----:B0-----:R-:W-:Y:S01]  /*e980*/  FADD.FTZ R146, R21, R4 ;  /* 0x0000000415927221 */ /* 0x001fe20000010000 */
[----:B------:R-:W-:Y:S01]  /*e990*/  FFMA.FTZ R4, R188, R5, -R145 ;  /* 0x00000005bc047223 */ /* 0x000fe20000010891 */
[----:B------:R-:W-:Y:S01]  /*e9a0*/  FADD.FTZ R130, R132, R147 ;  /* 0x0000009384827221 */ /* 0x000fe20000010000 */
[----:B------:R-:W-:Y:S01]  /*e9b0*/  F2FP.BF16.F32.PACK_AB R188, R168, R123 ;  /* 0x0000007ba8bc723e */ /* 0x000fe200000010ff */
[----:B------:R-:W-:-:S02]  /*e9c0*/  FADD.FTZ R146, R135, R146 ;  /* 0x0000009287927221 */ /* 0x000fc40000010000 */
[----:B------:R-:W-:Y:S01]  /*e9d0*/  FADD.FTZ R149, R193, R130 ;  /* 0x00000082c1957221 */ /* 0x000fe20000010000 */
[----:B------:R-:W0:Y:S01]  /*e9e0*/  MUFU.EX2 R4, R4 ;  /* 0x0000000400047308 */ /* 0x000e220000000800 */
[----:B------:R-:W-:Y:S01]  /*e9f0*/  FADD.FTZ R3, R137, R146 ;  /* 0x0000009289037221 */ /* 0x000fe20000010000 */
[C---:B------:R-:W-:Y:S01]  /*ea00*/  F2FP.BF16.F32.PACK_AB R193, R136.reuse, R193 ;  /* 0x000000c188c1723e */ /* 0x040fe200000010ff */
[----:B------:R-:W-:Y:S02]  /*ea10*/  FADD.FTZ R130, R136, R149 ;  /* 0x0000009588827221 */ /* 0x000fe40000010000 */
[C---:B------:R-:W-:Y:S01]  /*ea20*/  FADD.FTZ R3, R196.reuse, R3 ;  /* 0x00000003c4037221 */ /* 0x040fe20000010000 */
[----:B------:R-:W-:Y:S01]  /*ea30*/  F2FP.BF16.F32.PACK_AB R196, R196, R137 ;  /* 0x00000089c4c4723e */ /* 0x000fe200000010ff */
[----:B------:R-:W-:Y:S01]  /*ea40*/  FADD.FTZ R15, R195, R130 ;  /* 0x00000082c30f7221 */ /* 0x000fe20000010000 */
[----:B------:R-:W-:Y:S01]  /*ea50*/  F2FP.BF16.F32.PACK_AB R195, R140, R195 ;  /* 0x000000c38cc3723e */ /* 0x000fe200000010ff */
[----:B------:R-:W-:Y:S01]  /*ea60*/  FADD.FTZ R138, R198, R3 ;  /* 0x00000003c68a7221 */ /* 0x000fe20000010000 */
[----:B------:R-:W-:Y:S01]  /*ea70*/  FFMA.FTZ R3, R122, R5, -R145 ;  /* 0x000000057a037223 */ /* 0x000fe20000010891 */
[----:B------:R-:W-:Y:S01]  /*ea80*/  FADD.FTZ R130, R140, R15 ;  /* 0x0000000f8c827221 */ /* 0x000fe20000010000 */
[----:B------:R1:W2:Y:S01]  /*ea90*/  MUFU.EX2 R122, R190 ;  /* 0x000000be007a7308 */ /* 0x0002a20000000800 */
[C---:B------:R-:W-:Y:S01]  /*eaa0*/  FADD.FTZ R138, R127.reuse, R138 ;  /* 0x0000008a7f8a7221 */ /* 0x040fe20000010000 */
[----:B------:R-:W-:Y:S01]  /*eab0*/  F2FP.BF16.F32.PACK_AB R198, R127, R198 ;  /* 0x000000c67fc6723e */ /* 0x000fe200000010ff */
[----:B------:R-:W-:Y:S01]  /*eac0*/  FADD.FTZ R21, R189, R130 ;  /* 0x00000082bd157221 */ /* 0x000fe20000010000 */
[----:B------:R-:W-:Y:S01]  /*ead0*/  F2FP.BF16.F32.PACK_AB R189, R144, R189 ;  /* 0x000000bd90bd723e */ /* 0x000fe200000010ff */
[----:B------:R-:W-:-:S02]  /*eae0*/  FADD.FTZ R147, R125, R138 ;  /* 0x0000008a7d937221 */ /* 0x000fc40000010000 */
[----:B------:R-:W-:Y:S01]  /*eaf0*/  FADD.FTZ R12, R144, R21 ;  /* 0x00000015900c7221 */ /* 0x000fe20000010000 */
[----:B------:R3:W4:Y:S01]  /*eb00*/  MUFU.EX2 R177, R3 ;  /* 0x0000000300b17308 */ /* 0x0007220000000800 */
[----:B------:R-:W-:Y:S01]  /*eb10*/  FADD.FTZ R147, R174, R147 ;  /* 0x00000093ae937221 */ /* 0x000fe20000010000 */
[----:B-1----:R-:W-:Y:S01]  /*eb20*/  F2FP.BF16.F32.PACK_AB R190, R170, R121 ;  /* 0x00000079aabe723e */ /* 0x002fe200000010ff */
[----:B------:R-:W-:Y:S01]  /*eb30*/  FADD.FTZ R21, R191, R12 ;  /* 0x0000000cbf157221 */ /* 0x000fe20000010000 */
[----:B------:R-:W-:Y:S01]  /*eb40*/  F2FP.BF16.F32.PACK_AB R191, R124, R191 ;  /* 0x000000bf7cbf723e */ /* 0x000fe200000010ff */
[----:B------:R-:W-:Y:S01]  /*eb50*/  FADD.FTZ R10, R194, R147 ;  /* 0x00000093c20a7221 */ /* 0x000fe20000010000 */
[----:B------:R-:W-:-:S03]  /*eb60*/  F2FP.BF16.F32.PACK_AB R194, R129, R194 ;  /* 0x000000c281c2723e */ /* 0x000fc600000010ff */
[----:B------:R-:W-:-:S04]  /*eb70*/  FADD.FTZ R10, R129, R10 ;  /* 0x0000000a810a7221 */ /* 0x000fc80000010000 */
[----:B------:R-:W-:-:S04]  /*eb80*/  FADD.FTZ R15, R123, R10 ;  /* 0x0000000a7b0f7221 */ /* 0x000fc80000010000 */
[----:B------:R-:W-:-:S04]  /*eb90*/  FADD.FTZ R10, R168, R15 ;  /* 0x0000000fa80a7221 */ /* 0x000fc80000010000 */
[----:B------:R-:W-:Y:S01]  /*eba0*/  FADD.FTZ R15, R121, R10 ;  /* 0x0000000a790f7221 */ /* 0x000fe20000010000 */
[----:B------:R-:W-:-:S03]  /*ebb0*/  FADD.FTZ R10, R124, R21 ;  /* 0x000000157c0a7221 */ /* 0x000fc60000010000 */
[----:B------:R-:W-:-:S04]  /*ebc0*/  FADD.FTZ R15, R170, R15 ;  /* 0x0000000faa0f7221 */ /* 0x000fc80000010000 */
[----:B------:R-:W-:Y:S01]  /*ebd0*/  FADD.FTZ R12, R184, R15 ;  /* 0x0000000fb80c7221 */ /* 0x000fe20000010000 */
[----:B------:R-:W-:Y:S01]  /*ebe0*/  FADD.FTZ R15, R185, R10 ;  /* 0x0000000ab90f7221 */ /* 0x000fe20000010000 */
[C---:B0-----:R-:W-:Y:S02]  /*ebf0*/  F2FP.BF16.F32.PACK_AB R185, R4.reuse, R185 ;  /* 0x000000b904b9723e */ /* 0x041fe400000010ff */
        /* <DEDUP_REMOVED lines=31> */
[----:B------:R-:W-:Y:S02]  /*edf0*/  IMAD.MOV.U32 R9, RZ, RZ, R6 ;  /* 0x000000ffff097224 */ /* 0x000fe400078e0006 */
[----:B------:R-:W-:Y:S01]  /*ee00*/  IMAD.MOV.U32 R10, RZ, RZ, R7 ;  /* 0x000000ffff0a7224 */ /* 0x000fe200078e0007 */
[----:B------:R-:W-:Y:S06]  /*ee10*/  @P2 BRA `(.L_x_5734) ;  /* 0xffffffbc00882947 */ /* 0x000fec000383ffff */
.L_x_5725:
        /* <DEDUP_REMOVED lines=99> */
.L_x_5735:
[----:B------:R-:W-:Y:S01]  /*f450*/  ULEA UR5, UR36, UR37, 0x3 ;  /* 0x0000002524057291 */ /* 0x000fe2000f8e183f */
[----:B------:R-:W-:-:S05]  /*f460*/  IMAD.U32 R0, RZ, RZ, UR39 ;  /* 0x00000027ff007e24 */ /* 0x000fca000f8e00ff */
[----:B------:R-:W-:-:S04]  /*f470*/  SHF.L.U32 R0, R0, 0x1f, RZ ;  /* 0x0000001f00007819 */ /* 0x000fc800000006ff */
[----:B------:R0:W1:Y:S01]  /*f480*/  SYNCS.PHASECHK.TRANS64.TRYWAIT P2, [UR5+0x36850], R0 ;  /* 0x03685000ff0075a7 */ /* 0x0000620008040145 */
[----:B------:R-:W-:Y:S05]  /*f490*/  @!P0 BRA `(.L_x_5736) ;  /* 0x0000000000048947 */ /* 0x000fea0003800000 */
[----:B------:R-:W-:Y:S01]  /*f4a0*/  BPT.TRAP 0x1 ;  /* 0x000000040000795c */ /* 0x000fe20000300000 */
.L_x_5736:
[----:B-1----:R-:W-:Y:S05]  /*f4b0*/  @P2 BRA `(.L_x_5737) ;  /* 0x0000000000082947 */ /* 0x002fea0003800000 */
[----:B------:R-:W1:Y:S02]  /*f4c0*/  SYNCS.PHASECHK.TRANS64.TRYWAIT P0, [UR5+0x36850], R0 ;  /* 0x03685000ff0075a7 */ /* 0x000e640008000145 */
[----:B-1----:R-:W-:Y:S05]  /*f4d0*/  @!P0 BRA `(.L_x_5738) ;  /* 0x0000007c00788947 */ /* 0x002fea0003800000 */
.L_x_5737:
[----:B------:R-:W-:Y:S01]  /*f4e0*/  UIADD3 UR37, UR37, 0x400, URZ ;  /* 0x0000040025257890 */ /* 0x000fe2000fffe03f */
[----:B------:R-:W-:Y:S01]  /*f4f0*/  WARPGROUP.ARRIVE ;  /* 0x00000000000079c5 */ /* 0x000fe20000000000 */
[----:B------:R-:W-:Y:S01]  /*f500*/  UMOV UR7, 0x40000040 ;  /* 0x4000004000077882 */ /* 0x000fe20000000000 */
[----:B-1----:R-:W1:Y:S01]  /*f510*/  SHFL.BFLY PT, R9, R4, 0x2, 0x1f ;  /* 0x0c401f0004097f89 */ /* 0x002e6200000e0000 */
[----:B------:R-:W-:Y:S01]  /*f520*/  USHF.R.U32.HI UR37, URZ, 0x4, UR37 ;  /* 0x000000043f257899 */ /* 0x000fe20008011625 */
[----:B------:R-:W-:Y:S02]  /*f530*/  CS2R R20, SRZ ;  /* 0x0000000000147805 */ /* 0x000fe4000001ff00 */
[----:B------:R-:W-:Y:S01]  /*f540*/  IADD3 R209, R209, 0x1, RZ ;  /* 0x00000001d1d17810 */ /* 0x000fe20007ffe0ff */
[----:B0-----:R-:W0:Y:S01]  /*f550*/  SHFL.BFLY PT, R0, R3, 0x2, 0x1f ;  /* 0x0c401f0003007f89 */ /* 0x001e2200000e0000 */
[----:B------:R-:W-:-:S04]  /*f560*/  ULOP3.LUT UR37, UR37, 0x3fff, URZ, 0xc0, !UPT ;  /* 0x00003fff25257892 */ /* 0x000fc8000f8ec03f */
[----:B------:R-:W-:-:S04]  /*f570*/  ULOP3.LUT UR4, UR37, 0x3800000, URZ, 0xfc, !UPT ;  /* 0x0380000025047892 */ /* 0x000fc8000f8efc3f */
[----:B------:R-:W-:Y:S02]  /*f580*/  UIMAD UR4, UR36, 0xa80, UR4 ;  /* 0x00000a80240478a4 */ /* 0x000fe4000f8e0204 */
[----:B------:R-:W-:-:S04]  /*f590*/  UIADD3 UR36, UR36, 0x1, URZ ;  /* 0x0000000124247890 */ /* 0x000fc8000fffe03f */
[----:B------:R-:W-:Y:S01]  /*f5a0*/  UISETP.NE.AND UP0, UPT, UR36, 0x2, UPT ;  /* 0x000000022400788c */ /* 0x000fe2000bf05270 */
[----:B------:R-:W-:Y:S02]  /*f5b0*/  UMOV UR6, UR4 ;  /* 0x0000000400067c82 */ /* 0x000fe40008000000 */
[----:B------:R-:W-:Y:S01]  /*f5c0*/  HGMMA.64x192x16.F32.BF16 R24, R200, gdesc[UR4].tnspB, R24, gsb0 ;  /* 0x42e00004c8187df0 */ /* 0x000fe20008001818 */
[----:B------:R-:W-:Y:S01]  /*f5d0*/  UIADD3 UR6, UR4, 0x80, URZ ;  /* 0x0000008004067890 */ /* 0x000fe2000fffe03f */
[----:B-1----:R-:W-:Y:S01]  /*f5e0*/  FADD.FTZ R9, R9, R4 ;  /* 0x0000000409097221 */ /* 0x002fe20000010000 */
[----:B------:R-:W-:Y:S01]  /*f5f0*/  UMOV UR7, 0x40000040 ;  /* 0x4000004000077882 */ /* 0x000fe20000000000 */
[----:B------:R-:W-:Y:S01]  /*f600*/  USEL UR36, UR36, URZ, UP0 ;  /* 0x0000003f24247287 */ /* 0x000fe20008000000 */
[----:B0-----:R-:W-:Y:S02]  /*f610*/  FADD.FTZ R2, R0, R3 ;  /* 0x0000000300027221 */ /* 0x001fe40000010000 */
        /* <DEDUP_REMOVED lines=14> */
[----:B0-----:R-:W-:Y:S01]  /*f700*/  @P0 FMUL.FTZ R3, R8, 0.69314718246459960938 ;  /* 0x3f31721808030820 */ /* 0x001fe20000410000 */
[----:B------:R-:W-:-:S03]  /*f710*/  @!P1 VIADD R8, R9, 0x36860 ;  /* 0x0003686009089836 */ /* 0x000fc60000000000 */
[----:B------:R-:W-:Y:S02]  /*f720*/  @P0 FFMA.FTZ R2, R4, R7, R3 ;  /* 0x0000000704020223 */ /* 0x000fe40000010003 */
[----:B------:R-:W-:Y:S01]  /*f730*/  @!P1 PRMT R121, RZ, 0x654, R8 ;  /* 0x00000654ff799816 */ /* 0x000fe20000000008 */
        /* <DEDUP_REMOVED lines=37> */
[-C--:B------:R-:W-:Y:S01]  /*f990*/  FMUL.FTZ R127, R99, R21.reuse ;  /* 0x00000015637f7220 */ /* 0x080fe20000410000 */
[-C--:B0-----:R-:W-:Y:S01]  /*f9a0*/  FMUL.FTZ R122, R33, R20.reuse ;  /* 0x00000014217a7220 */ /* 0x081fe20000410000 */
        /* <DEDUP_REMOVED lines=94> */
.L_x_5708:
[----:B------:R-:W0:Y:S01]  /*ff90*/  S2R R21, SR_CgaCtaId ;  /* 0x0000000000157919 */ /* 0x000e220000008800 */
[----:B------:R-:W-:Y:S01]  /*ffa0*/  MOV R90, 0x400 ;  /* 0x00000400005a7802 */ /* 0x000fe20000000f00 */
[----:B------:R-:W-:Y:S01]  /*ffb0*/  BSSY B0, `(.L_x_5739) ;  /* 0x000022a000007945 */ /* 0x000fe20003800000 */
[----:B------:R-:W-:Y:S02]  /*ffc0*/  BAR.SYNC.DEFER_BLOCKING 0x5, 0x180 ;  /* 0x0146000000007b1d */ /* 0x000fe40000010000 */
[----:B0-----:R-:W-:-:S05]  /*ffd0*/  LEA R90, R21, R90, 0x18 ;  /* 0x0000005a155a7211 */ /* 0x001fca00078ec0ff */
[----:B------:R0:W1:Y:S01]  /*ffe0*/  LDS R52, [R90+0x368d0] ;  /* 0x0368d0005a347984 */ /* 0x0000620000000800 */
[----:B------:R-:W-:Y:S06]  /*fff0*/  BAR.ARV 0x4, 0x180 ;  /* 0x0106000000007b1d */ /* 0x000fec0000002000 */
[----:B------:R-:W-:Y:S05]  /*10000*/  @P0 BRA `(.L_x_5740) ;  /* 0x0000001400fc0947 */ /* 0x000fea0003800000 */
[----:B------:R-:W2:Y:S01]  /*10010*/  S2R R21, SR_SWINHI ;  /* 0x0000000000157919 */ /* 0x000ea20000002f00 */
[----:B------:R-:W-:Y:S01]  /*10020*/  SHF.R.S32.HI R91, RZ, 0x1f, R207 ;  /* 0x0000001fff5b7819 */ /* 0x000fe200000114cf */
[----:B------:R-:W-:Y:S01]  /*10030*/  ULDC.64 UR4, c[0x0][0xb90] ;  /* 0x0002e40000047ab9 */ /* 0x000fe20000000a00 */
[----:B------:R-:W3:Y:S01]  /*10040*/  LDC R94, c[0x0][0xbe8] ;  /* 0x0002fa00ff5e7b82 */ /* 0x000ee20000000800 */
[----:B------:R-:W-:Y:S01]  /*10050*/  IMAD.WIDE.U32 R24, R207, UR4, RZ ;  /* 0x00000004cf187c25 */ /* 0x000fe2000f8e00ff */
[----:B------:R-:W-:Y:S01]  /*10060*/  F2FP.BF16.F32.PACK_AB R6, R7, R6 ;  /* 0x000000060706723e */ /* 0x000fe200000010ff */
[----:B------:R-:W-:Y:S01]  /*10070*/  ULDC UR6, c[0x0][0xa88] ;  /* 0x0002a20000067ab9 */ /* 0x000fe20000000800 */
[----:B------:R-:W-:Y:S01]  /*10080*/  F2FP.BF16.F32.PACK_AB R7, R158, R33 ;  /* 0x000000219e07723e */ /* 0x000fe200000010ff */
[----:B------:R-:W-:Y:S01]  /*10090*/  IMAD R20, R91, UR4, RZ ;  /* 0x000000045b147c24 */ /* 0x000fe2000f8e02ff */
[----:B------:R-:W-:Y:S01]  /*100a0*/  F2FP.BF16.F32.PACK_AB R4, R5, R4 ;  /* 0x000000040504723e */ /* 0x000fe200000010ff */
[----:B------:R-:W-:Y:S01]  /*100b0*/  ULDC.64 UR8, c[0x0][0x208] ;  /* 0x0000820000087ab9 */ /* 0x000fe20000000a00 */
[----:B------:R-:W-:Y:S01]  /*100c0*/  F2FP.BF16.F32.PACK_AB R5, R160, R37 ;  /* 0x00000025a005723e */ /* 0x000fe200000010ff */
[----:B------:R-:W-:Y:S01]  /*100d0*/  IMAD R29, R207, UR5, R20 ;  /* 0x00000005cf1d7c24 */ /* 0x000fe2000f8e0214 */
[----:B------:R-:W-:Y:S01]  /*100e0*/  F2FP.BF16.F32.PACK_AB R14, R53, R14 ;  /* 0x0000000e350e723e */ /* 0x000fe200000010ff */
[----:B------:R-:W-:Y:S01]  /*100f0*/  ULDC.64 UR4, c[0x0][0xb98] ;  /* 0x0002e60000047ab9 */ /* 0x000fe20000000a00 */
[----:B------:R-:W-:Y:S01]  /*10100*/  F2FP.BF16.F32.PACK_AB R10, R11, R10 ;  /* 0x0000000a0b0a723e */ /* 0x000fe200000010ff */
[----:B------:R-:W-:Y:S01]  /*10110*/  IMAD.IADD R25, R25, 0x1, R29 ;  /* 0x0000000119197824 */ /* 0x000fe200078e021d */
        /* <DEDUP_REMOVED lines=9> */
[----:B--2---:R-:W-:Y:S01]  /*101b0*/  MOV R49, R21 ;  /* 0x0000001500317202 */ /* 0x004fe20000000f00 */
[----:B------:R-:W-:Y:S01]  /*101c0*/  IMAD R21, R208, 0x40, R16 ;  /* 0x00000040d0157824 */ /* 0x000fe200078e0210 */
[----:B------:R-:W-:Y:S02]  /*101d0*/  F2FP.BF16.F32.PACK_AB R98, R101, R100 ;  /* 0x000000646562723e */ /* 0x000fe400000010ff */
[----:B------:R-:W-:Y:S01]  /*101e0*/  F2FP.BF16.F32.PACK_AB R99, R126, R99 ;  /* 0x000000637e63723e */ /* 0x000fe200000010ff */
[----:B------:R-:W-:Y:S01]  /*101f0*/  IMAD.WIDE R46, R213, 0x2, R48 ;  /* 0x00000002d52e7825 */ /* 0x000fe200078e0230 */
[----:B------:R-:W-:-:S02]  /*10200*/  F2FP.BF16.F32.PACK_AB R105, R95, R106 ;  /* 0x0000006a5f69723e */ /* 0x000fc400000010ff */
[----:B------:R-:W-:Y:S01]  /*10210*/  F2FP.BF16.F32.PACK_AB R112, R113, R112 ;  /* 0x000000707170723e */ /* 0x000fe200000010ff */
[----:B------:R-:W-:Y:S01]  /*10220*/  IMAD.WIDE R48, R21, 0x2, R48 ;  /* 0x0000000215307825 */ /* 0x000fe200078e0230 */
[C---:B------:R-:W-:Y:S02]  /*10230*/  IADD3 R27, P5, R46.reuse, 0x8060, RZ ;  /* 0x000080602e1b7810 */ /* 0x040fe40007fbe0ff */
[C---:B------:R-:W-:Y:S02]  /*10240*/  LOP3.LUT R21, R46.reuse, 0x380, RZ, 0xc0, !PT ;  /* 0x000003802e157812 */ /* 0x040fe400078ec0ff */
[----:B------:R-:W-:Y:S02]  /*10250*/  LOP3.LUT R26, R27, 0x380, RZ, 0xc0, !PT ;  /* 0x000003801b1a7812 */ /* 0x000fe400078ec0ff */
        /* <DEDUP_REMOVED lines=11> */
[----:B------:R-:W-:Y:S01]  /*10310*/  LOP3.LUT R32, R45, 0x380, RZ, 0xc0, !PT ;  /* 0x000003802d207812 */ /* 0x000fe200078ec0ff */
[----:B------:R-:W-:Y:S01]  /*10320*/  IMAD.X R63, RZ, RZ, R47, P2 ;  /* 0x000000ffff3f7224 */ /* 0x000fe200010e062f */
[----:B------:R-:W-:-:S02]  /*10330*/  LOP3.LUT R20, R43, 0x380, RZ, 0xc0, !PT ;  /* 0x000003802b147812 */ /* 0x000fc400078ec0ff */
        /* <DEDUP_REMOVED lines=10> */
[----:B------:R-:W-:-:S02]  /*103e0*/  LOP3.LUT R46, R21, R46, RZ, 0x3c, !PT ;  /* 0x0000002e152e7212 */ /* 0x000fc400078e3cff */
[----:B------:R-:W-:Y:S01]  /*103f0*/  LOP3.LUT R21, R30, 0x380, RZ, 0xc0, !PT ;  /* 0x000003801e157812 */ /* 0x000fe200078ec0ff */
[----:B------:R-:W-:Y:S01]  /*10400*/  IMAD.X R87, RZ, RZ, R47, P1 ;  /* 0x000000ffff577224 */ /* 0x000fe200008e062f */
[----:B------:R-:W-:Y:S02]  /*10410*/  SHF.R.U64 R32, R32, 0x3, RZ ;  /* 0x0000000320207819 */ /* 0x000fe400000012ff */
[----:B------:R-:W-:Y:S02]  /*10420*/  SHF.R.U64 R20, R20, 0x3, RZ ;  /* 0x0000000314147819 */ /* 0x000fe400000012ff */
[----:B------:R-:W-:Y:S02]  /*10430*/  SHF.R.U64 R21, R21, 0x3, RZ ;  /* 0x0000000315157819 */ /* 0x000fe400000012ff */
[----:B------:R-:W-:Y:S02]  /*10440*/  LOP3.LUT R54, R32, R45, RZ, 0x3c, !PT ;  /* 0x0000002d20367212 */ /* 0x000fe400078e3cff */
[----:B------:R-:W-:-:S02]  /*10450*/  LOP3.LUT R62, R20, R43, RZ, 0x3c, !PT ;  /* 0x0000002b143e7212 */ /* 0x000fc400078e3cff */
[----:B------:R-:W-:Y:S02]  /*10460*/  LOP3.LUT R20, R29, 0x380, RZ, 0xc0, !PT ;  /* 0x000003801d147812 */ /* 0x000fe400078ec0ff */
[----:B------:R-:W-:Y:S02]  /*10470*/  LOP3.LUT R32, R41, 0x380, RZ, 0xc0, !PT ;  /* 0x0000038029207812 */ /* 0x000fe400078ec0ff */
[----:B------:R-:W-:Y:S02]  /*10480*/  LOP3.LUT R58, R21, R30, RZ, 0x3c, !PT ;  /* 0x0000001e153a7212 */ /* 0x000fe400078e3cff */
[----:B------:R-:W-:Y:S02]  /*10490*/  LOP3.LUT R21, R28, 0x380, RZ, 0xc0, !PT ;  /* 0x000003801c157812 */ /* 0x000fe400078ec0ff */
[----:B------:R-:W-:Y:S02]  /*104a0*/  SHF.R.U64 R20, R20, 0x3, RZ ;  /* 0x0000000314147819 */ /* 0x000fe400000012ff */
[----:B------:R-:W-:-:S02]  /*104b0*/  SHF.R.U64 R32, R32, 0x3, RZ ;  /* 0x0000000320207819 */ /* 0x000fc400000012ff */
[----:B------:R-:W-:Y:S02]  /*104c0*/  SHF.R.U64 R21, R21, 0x3, RZ ;  /* 0x0000000315157819 */ /* 0x000fe400000012ff */
[----:B------:R-:W-:Y:S02]  /*104d0*/  LOP3.LUT R66, R20, R29, RZ, 0x3c, !PT ;  /* 0x0000001d14427212 */ /* 0x000fe400078e3cff */
[----:B------:R-:W-:Y:S02]  /*104e0*/  LOP3.LUT R70, R32, R41, RZ, 0x3c, !PT ;  /* 0x0000002920467212 */ /* 0x000fe400078e3cff */
[----:B------:R-:W-:Y:S02]  /*104f0*/  IADD3 R29, P5, R48, 0x2000, RZ ;  /* 0x00002000301d7810 */ /* 0x000fe40007fbe0ff */
[----:B------:R-:W-:Y:S02]  /*10500*/  LOP3.LUT R32, R35, 0x380, RZ, 0xc0, !PT ;  /* 0x0000038023207812 */ /* 0x000fe400078ec0ff */
[----:B------:R-:W-:-:S02]  /*10510*/  LOP3.LUT R78, R21, R28, RZ, 0x3c, !PT ;  /* 0x0000001c154e7212 */ /* 0x000fc400078e3cff */
[----:B------:R-:W-:Y:S02]  /*10520*/  LOP3.LUT R34, R103, 0x380, RZ, 0xc0, !PT ;  /* 0x0000038067227812 */ /* 0x000fe400078ec0ff */
[----:B------:R-:W-:Y:S02]  /*10530*/  LOP3.LUT R28, R29, 0x380, RZ, 0xc0, !PT ;  /* 0x000003801d1c7812 */ /* 0x000fe400078ec0ff */
[----:B------:R-:W-:Y:S02]  /*10540*/  SHF.R.U64 R32, R32, 0x3, RZ ;  /* 0x0000000320207819 */ /* 0x000fe400000012ff */
[----:B------:R-:W-:Y:S02]  /*10550*/  IADD3.X R83, RZ, R47, RZ, P0, !PT ;  /* 0x0000002fff537210 */ /* 0x000fe400007fe4ff */
[----:B------:R-:W-:Y:S02]  /*10560*/  SHF.R.U64 R34, R34, 0x3, RZ ;  /* 0x0000000322227819 */ /* 0x000fe400000012ff */
[----:B------:R-:W-:-:S02]  /*10570*/  SHF.R.U64 R28, R28, 0x3, RZ ;  /* 0x000000031c1c7819 */ /* 0x000fc400000012ff */
[----:B------:R-:W-:Y:S02]  /*10580*/  LOP3.LUT R82, R32, R35, RZ, 0x3c, !PT ;  /* 0x0000002320527212 */ /* 0x000fe400078e3cff */
[----:B------:R-:W-:Y:S02]  /*10590*/  IADD3 R35, P0, R48, 0x5000, RZ ;  /* 0x0000500030237810 */ /* 0x000fe40007f1e0ff */
[----:B------:R-:W-:Y:S02]  /*105a0*/  LOP3.LUT R50, R34, R103, RZ, 0x3c, !PT ;  /* 0x0000006722327212 */ /* 0x000fe400078e3cff */
[----:B------:R-:W-:Y:S02]  /*105b0*/  LOP3.LUT R28, R28, R29, RZ, 0x3c, !PT ;  /* 0x0000001d1c1c7212 */ /* 0x000fe400078e3cff */
[----:B------:R-:W-:Y:S02]  /*105c0*/  IADD3 R29, P1, R48, 0x4000, RZ ;  /* 0x00004000301d7810 */ /* 0x000fe40007f3e0ff */
[----:B------:R-:W-:-:S02]  /*105d0*/  LOP3.LUT R34, R35, 0x380, RZ, 0xc0, !PT ;  /* 0x0000038023227812 */ /* 0x000fc400078ec0ff */
[----:B------:R-:W-:Y:S01]  /*105e0*/  MOV R111, R46 ;  /* 0x0000002e006f7202 */ /* 0x000fe20000000f00 */
[--C-:B------:R-:W-:Y:S01]  /*105f0*/  IMAD.X R33, RZ, RZ, R49.reuse, P1 ;  /* 0x000000ffff217224 */ /* 0x100fe200008e0631 */
[----:B------:R-:W-:Y:S01]  /*10600*/  SHF.R.U64 R34, R34, 0x3, RZ ;  /* 0x0000000322227819 */ /* 0x000fe200000012ff */
[----:B------:R-:W-:Y:S01]  /*10610*/  BAR.SYNC.DEFER_BLOCKING 0x1, 0x100 ;  /* 0x0044000000007b1d */ /* 0x000fe20000010000 */
[----:B---3--:R-:W-:Y:S02]  /*10620*/  ISETP.NE.AND P1, PT, R94, 0x1, PT ;  /* 0x000000015e00780c */ /* 0x008fe40003f25270 */
[----:B------:R-:W-:Y:S01]  /*10630*/  LOP3.LUT R34, R34, R35, RZ, 0x3c, !PT ;  /* 0x0000002322227212 */ /* 0x000fe200078e3cff */
[----:B------:R-:W-:Y:S01]  /*10640*/  IMAD.X R35, RZ, RZ, R49, P0 ;  /* 0x000000ffff237224 */ /* 0x000fe200000e0631 */
[----:B------:R-:W-:Y:S02]  /*10650*/  IADD3 R103, P0, R48, 0xb000, RZ ;  /* 0x0000b00030677810 */ /* 0x000fe40007f1e0ff */
[----:B------:R-:W-:-:S02]  /*10660*/  LOP3.LUT R30, R39, 0x380, RZ, 0xc0, !PT ;  /* 0x00000380271e7812 */ /* 0x000fc400078ec0ff */
[----:B------:R-:W-:Y:S02]  /*10670*/  LOP3.LUT R46, R103, 0x380, RZ, 0xc0, !PT ;  /* 0x00000380672e7812 */ /* 0x000fe400078ec0ff */
[----:B------:R-:W-:Y:S01]  /*10680*/  MOV R110, R50 ;  /* 0x00000032006e7202 */ /* 0x000fe20000000f00 */
[----:B------:R-:W-:Y:S01]  /*10690*/  IMAD.IADD R50, R22, 0x1, R17 ;  /* 0x0000000116327824 */ /* 0x000fe200078e0211 */
[----:B------:R-:W-:Y:S01]  /*106a0*/  SHF.R.U64 R46, R46, 0x3, RZ ;  /* 0x000000032e2e7819 */ /* 0x000fe200000012ff */
[----:B------:R-:W2:Y:S01]  /*106b0*/  @P1 LDC R155, c[0x0][0xbec] ;  /* 0x0002fb00ff9b1b82 */ /* 0x000ea20000000800 */
[----:B------:R-:W-:Y:S02]  /*106c0*/  SHF.R.U64 R30, R30, 0x3, RZ ;  /* 0x000000031e1e7819 */ /* 0x000fe400000012ff */
[----:B------:R-:W-:Y:S02]  /*106d0*/  LOP3.LUT R46, R46, R103, RZ, 0x3c, !PT ;  /* 0x000000672e2e7212 */ /* 0x000fe400078e3cff */
[----:B------:R-:W-:-:S02]  /*106e0*/  MOV R103, R26 ;  /* 0x0000001a00677202 */ /* 0x000fc40000000f00 */
[----:B------:R-:W-:Y:S01]  /*106f0*/  LOP3.LUT R74, R30, R39, RZ, 0x3c, !PT ;  /* 0x000000271e4a7212 */ /* 0x000fe200078e3cff */
[----:B------:R-:W3:Y:S01]  /*10700*/  @P1 LDC R27, c[0x0][0xbf0] ;  /* 0x0002fc00ff1b1b82 */ /* 0x000ee20000000800 */
[----:B------:R-:W-:Y:S01]  /*10710*/  LOP3.LUT R30, R31, 0x380, RZ, 0xc0, !PT ;  /* 0x000003801f1e7812 */ /* 0x000fe200078ec0ff */
[----:B------:R2:W-:Y:S01]  /*10720*/  STSM.16.M88.4 [R111], R4 ;  /* 0x000000046f007844 */ /* 0x0005e20000000200 */
[----:B------:R-:W-:Y:S01]  /*10730*/  MOV R54, R54 ;  /* 0x0000003600367202 */ /* 0x000fe20000000f00 */
[----:B------:R-:W-:Y:S01]  /*10740*/  IMAD.MOV.U32 R55, RZ, RZ, R50 ;  /* 0x000000ffff377224 */ /* 0x000fe200078e0032 */
[----:B------:R-:W-:Y:S02]  /*10750*/  SHF.R.U64 R30, R30, 0x3, RZ ;  /* 0x000000031e1e7819 */ /* 0x000fe400000012ff */
[----:B------:R-:W-:Y:S02]  /*10760*/  MOV R66, R66 ;  /* 0x0000004200427202 */ /* 0x000fe40000000f00 */
[----:B------:R-:W-:-:S02]  /*10770*/  LOP3.LUT R86, R30, R31, RZ, 0x3c, !PT ;  /* 0x0000001f1e567212 */ /* 0x000fc400078e3cff */
[----:B------:R-:W-:Y:S02]  /*10780*/  MOV R82, R82 ;  /* 0x0000005200527202 */ /* 0x000fe40000000f00 */
[----:B------:R-:W-:Y:S02]  /*10790*/  MOV R86, R86 ;  /* 0x0000005600567202 */ /* 0x000fe40000000f00 */
[----:B------:R-:W-:Y:S02]  /*107a0*/  IADD3 R21, P4, R48, 0x1000, RZ ;  /* 0x0000100030157810 */ /* 0x000fe40007f9e0ff */
[----:B------:R-:W-:Y:S01]  /*107b0*/  MOV R58, R58 ;  /* 0x0000003a003a7202 */ /* 0x000fe20000000f00 */
[----:B--2---:R-:W-:Y:S01]  /*107c0*/  @P1 IMAD.HI.U32 R4, R50, R155, RZ ;  /* 0x0000009b32041227 */ /* 0x004fe200078e00ff */
[----:B------:R-:W-:Y:S02]  /*107d0*/  F2FP.BF16.F32.PACK_AB R6, R120, R3 ;  /* 0x000000037806723e */ /* 0x000fe400000010ff */
[----:B------:R-:W-:-:S02]  /*107e0*/  SHF.R.S32.HI R3, RZ, 0x1f, R205 ;  /* 0x0000001fff037819 */ /* 0x000fc400000114cd */
[----:B------:R-:W-:Y:S02]  /*107f0*/  F2FP.BF16.F32.PACK_AB R5, R153, R150 ;  /* 0x000000969905723e */ /* 0x000fe400000010ff */
[----:B---3--:R-:W-:Y:S01]  /*10800*/  @P1 SHF.R.U32.HI R55, RZ, R27, R4 ;  /* 0x0000001bff371219 */ /* 0x008fe20000011604 */
[----:B------:R-:W-:Y:S01]  /*10810*/  IMAD R26, R3, UR4, RZ ;  /* 0x00000004031a7c24 */ /* 0x000fe2000f8e02ff */
[----:B------:R-:W-:Y:S02]  /*10820*/  F2FP.BF16.F32.PACK_AB R4, R122, R9 ;  /* 0x000000097a04723e */ /* 0x000fe400000010ff */
[----:B------:R-:W-:Y:S01]  /*10830*/  F2FP.BF16.F32.PACK_AB R7, R156, R149 ;  /* 0x000000959c07723e */ /* 0x000fe200000010ff */
[----:B------:R-:W-:Y:S01]  /*10840*/  IMAD.MOV R53, RZ, RZ, -R55 ;  /* 0x000000ffff357224 */ /* 0x000fe200078e0a37 */
[----:B------:R-:W-:Y:S01]  /*10850*/  F2FP.BF16.F32.PACK_AB R9, R151, R148 ;  /* 0x000000949709723e */ /* 0x000fe200000010ff */
[C---:B------:R-:W-:Y:S01]  /*10860*/  IMAD R59, R205.reuse, UR5, R26 ;  /* 0x00000005cd3b7c24 */ /* 0x040fe2000f8e021a */
[----:B------:R-:W-:Y:S01]  /*10870*/  IADD3.X R47, RZ, R49, RZ, P0, !PT ;  /* 0x00000031ff2f7210 */ /* 0x000fe200007fe4ff */
[----:B------:R-:W-:Y:S01]  /*10880*/  IMAD R53, R94, R53, R50 ;  /* 0x000000355e357224 */ /* 0x000fe200078e0232 */
[----:B------:R-:W-:Y:S01]  /*10890*/  STSM.16.M88.4 [R66], R4 ;  /* 0x0000000442007844 */ /* 0x000fe20000000200 */
[----:B------:R-:W-:Y:S01]  /*108a0*/  IMAD.WIDE.U32 R50, R205, UR4, R24 ;  /* 0x00000004cd327c25 */ /* 0x000fe2000f8e0018 */
[----:B------:R-:W-:Y:S01]  /*108b0*/  IADD3 R39, P3, R48, 0x7000, RZ ;  /* 0x0000700030277810 */ /* 0x000fe20007f7e0ff */
[----:B------:R-:W-:Y:S01]  /*108c0*/  ULDC.64 UR4, c[0x0][0xb88] ;  /* 0x0002e20000047ab9 */ /* 0x000fe20000000a00 */
[----:B------:R2:W-:Y:S01]  /*108d0*/  STSM.16.M88.4 [R86], R8 ;  /* 0x0000000856007844 */ /* 0x0005e20000000200 */
[----:B------:R-:W-:-:S02]  /*108e0*/  LOP3.LUT R20, R21, 0x380, RZ, 0xc0, !PT ;  /* 0x0000038015147812 */ /* 0x000fc400078ec0ff */
[----:B------:R-:W-:Y:S01]  /*108f0*/  LOP3.LUT R38, R39, 0x380, RZ, 0xc0, !PT ;  /* 0x0000038027267812 */ /* 0x000fe200078ec0ff */
[----:B------:R3:W-:Y:S01]  /*10900*/  STSM.16.M88.4 [R82], R12 ;  /* 0x0000000c52007844 */ /* 0x0007e20000000200 */
[----:B------:R-:W-:Y:S02]  /*10910*/  SHF.R.U64 R20, R20, 0x3, RZ ;  /* 0x0000000314147819 */ /* 0x000fe400000012ff */
[----:B------:R-:W-:Y:S02]  /*10920*/  MOV R78, R78 ;  /* 0x0000004e004e7202 */ /* 0x000fe40000000f00 */
[----:B------:R-:W-:Y:S02]  /*10930*/  F2FP.BF16.F32.PACK_AB R24, R57, R56 ;  /* 0x000000383918723e */ /* 0x000fe400000010ff */
[----:B------:R-:W-:Y:S02]  /*10940*/  F2FP.BF16.F32.PACK_AB R25, R142, R137 ;  /* 0x000000898e19723e */ /* 0x000fe400000010ff */
[----:B------:R-:W-:-:S02]  /*10950*/  F2FP.BF16.F32.PACK_AB R26, R61, R60 ;  /* 0x0000003c3d1a723e */ /* 0x000fc400000010ff */
[----:B------:R-:W-:Y:S02]  /*10960*/  F2FP.BF16.F32.PACK_AB R27, R141, R136 ;  /* 0x000000888d1b723e */ /* 0x000fe400000010ff */
[----:B--2---:R-:W-:Y:S02]  /*10970*/  SHF.R.S32.HI R9, RZ, 0x1f, R55 ;  /* 0x0000001fff097819 */ /* 0x004fe40000011437 */
[----:B------:R-:W-:Y:S01]  /*10980*/  SHF.R.S32.HI R8, RZ, 0x1f, R53 ;  /* 0x0000001fff087819 */ /* 0x000fe20000011435 */
[----:B---3--:R-:W-:Y:S01]  /*10990*/  IMAD.IADD R14, R212, 0x1, R17 ;  /* 0x00000001d40e7824 */ /* 0x008fe200078e0211 */
[----:B------:R-:W-:Y:S01]  /*109a0*/  IADD3 R12, P0, R55, R50, RZ ;  /* 0x00000032370c7210 */ /* 0x000fe20007f1e0ff */
[----:B------:R2:W-:Y:S01]  /*109b0*/  STSM.16.M88.4 [R78], R24 ;  /* 0x000000184e007844 */ /* 0x0005e20000000200 */
[----:B------:R-:W-:Y:S01]  /*109c0*/  MOV R74, R74 ;  /* 0x0000004a004a7202 */ /* 0x000fe20000000f00 */
[----:B------:R-:W-:Y:S01]  /*109d0*/  IMAD R8, R8, UR4, RZ ;  /* 0x0000000408087c24 */ /* 0x000fe2000f8e02ff */
[----:B------:R-:W-:Y:S01]  /*109e0*/  IADD3.X R13, R9, R51, R59, P0, !PT ;  /* 0x00000033090d7210 */ /* 0x000fe200007fe43b */
[----:B------:R-:W3:Y:S01]  /*109f0*/  @P1 LDC R55, c[0x0][0xbec] ;  /* 0x0002fb00ff371b82 */ /* 0x000ee20000000800 */
[----:B------:R-:W-:Y:S01]  /*10a00*/  F2FP.BF16.F32.PACK_AB R4, R65, R64 ;  /* 0x000000404104723e */ /* 0x000fe200000010ff */
[C---:B------:R-:W-:Y:S01]  /*10a10*/  IMAD R15, R53.reuse, UR5, R8 ;  /* 0x00000005350f7c24 */ /* 0x040fe2000f8e0208 */
[----:B------:R-:W-:Y:S01]  /*10a20*/  F2FP.BF16.F32.PACK_AB R5, R144, R135 ;  /* 0x000000879005723e */ /* 0x000fe200000010ff */
[----:B------:R-:W-:Y:S01]  /*10a30*/  IMAD.WIDE.U32 R12, R53, UR4, R12 ;  /* 0x00000004350c7c25 */ /* 0x000fe2000f8e000c */
[----:B------:R-:W-:Y:S01]  /*10a40*/  F2FP.BF16.F32.PACK_AB R6, R69, R68 ;  /* 0x000000444506723e */ /* 0x000fe200000010ff */
[----:B------:R-:W-:Y:S01]  /*10a50*/  ULDC.64 UR4, c[0x0][0xb50] ;  /* 0x0002d40000047ab9 */ /* 0x000fe20000000a00 */
[----:B------:R-:W-:Y:S01]  /*10a60*/  F2FP.BF16.F32.PACK_AB R7, R139, R134 ;  /* 0x000000868b07723e */ /* 0x000fe200000010ff */
[----:B------:R-:W-:Y:S01]  /*10a70*/  IMAD R53, R94, UR6, RZ ;  /* 0x000000065e357c24 */ /* 0x000fe2000f8e02ff */
[----:B------:R-:W-:-:S02]  /*10a80*/  SHF.R.U64 R38, R38, 0x3, RZ ;  /* 0x0000000326267819 */ /* 0x000fc400000012ff */
[----:B------:R-:W-:Y:S01]  /*10a90*/  LOP3.LUT R20, R20, R21, RZ, 0x3c, !PT ;  /* 0x0000001514147212 */ /* 0x000fe200078e3cff */
[----:B------:R4:W-:Y:S01]  /*10aa0*/  STSM.16.M88.4 [R74], R4 ;  /* 0x000000044a007844 */ /* 0x0009e20000000200 */
[----:B------:R-:W-:Y:S02]  /*10ab0*/  IADD3 R21, P2, R48, 0x6000, RZ ;  /* 0x0000600030157810 */ /* 0x000fe40007f5e0ff */
[----:B------:R-:W-:Y:S01]  /*10ac0*/  LOP3.LUT R38, R38, R39, RZ, 0x3c, !PT ;  /* 0x0000002726267212 */ /* 0x000fe200078e3cff */
[--C-:B------:R-:W-:Y:S01]  /*10ad0*/  IMAD.X R39, RZ, RZ, R49.reuse, P3 ;  /* 0x000000ffff277224 */ /* 0x100fe200018e0631 */
[----:B------:R-:W-:Y:S01]  /*10ae0*/  LOP3.LUT P0, RZ, R210, 0x3, RZ, 0xc0, !PT ;  /* 0x00000003d2ff7812 */ /* 0x000fe2000780c0ff */
[----:B------:R-:W-:Y:S01]  /*10af0*/  IMAD.X R37, RZ, RZ, R49, P2 ;  /* 0x000000ffff257224 */ /* 0x000fe200010e0631 */
[----:B--2---:R-:W-:Y:S02]  /*10b00*/  LEA R24, P3, R12, UR4, 0x2 ;  /* 0x000000040c187c11 */ /* 0x004fe4000f8610ff */
[----:B------:R-:W-:-:S02]  /*10b10*/  ISETP.GE.OR P2, PT, R14, R53, P0 ;  /* 0x000000350e00720c */ /* 0x000fc40000746670 */
[----:B------:R-:W-:Y:S01]  /*10b20*/  MOV R70, R70 ;  /* 0x0000004600467202 */ /* 0x000fe20000000f00 */
[----:B------:R-:W-:Y:S01]  /*10b30*/  SHFL.IDX PT, R64, R24, RZ, 0x1c1f ;  /* 0x001c1fff18407589 */ /* 0x000fe200000e0000 */
[----:B------:R-:W-:Y:S02]  /*10b40*/  F2FP.BF16.F32.PACK_AB R8, R73, R72 ;  /* 0x000000484908723e */ /* 0x000fe400000010ff */
[----:B------:R-:W-:Y:S01]  /*10b50*/  F2FP.BF16.F32.PACK_AB R9, R140, R133 ;  /* 0x000000858c09723e */ /* 0x000fe200000010ff */
[----:B----4-:R-:W-:Y:S01]  /*10b60*/  VIADD R4, R14, 0x8 ;  /* 0x000000080e047836 */ /* 0x010fe20000000000 */
[----:B------:R-:W-:Y:S01]  /*10b70*/  F2FP.BF16.F32.PACK_AB R10, R77, R76 ;  /* 0x0000004c4d0a723e */ /* 0x000fe200000010ff */
[----:B------:R-:W-:Y:S01]  /*10b80*/  IMAD.IADD R5, R13, 0x1, R15 ;  /* 0x000000010d057824 */ /* 0x000fe200078e020f */
[----:B------:R-:W-:Y:S01]  /*10b90*/  F2FP.BF16.F32.PACK_AB R11, R138, R131 ;  /* 0x000000838a0b723e */ /* 0x000fe200000010ff */
[----:B------:R-:W-:Y:S01]  /*10ba0*/  SHFL.IDX PT, R66, R24, 0x1, 0x1c1f ;  /* 0x003c1f0018427f89 */ /* 0x000fe200000e0000 */
[----:B------:R-:W-:-:S02]  /*10bb0*/  ISETP.GE.OR P0, PT, R4, R53, P0 ;  /* 0x000000350400720c */ /* 0x000fc40000706670 */
[----:B------:R-:W-:Y:S01]  /*10bc0*/  LEA.HI.X R25, R12, UR5, R5, 0x2, P3 ;  /* 0x000000050c197c11 */ /* 0x000fe200098f1405 */
[----:B------:R-:W-:Y:S01]  /*10bd0*/  STSM.16.M88.4 [R70], R8 ;  /* 0x0000000846007844 */ /* 0x000fe20000000200 */
[----:B------:R-:W-:Y:S01]  /*10be0*/  MOV R62, R62 ;  /* 0x0000003e003e7202 */ /* 0x000fe20000000f00 */
[----:B------:R-:W-:Y:S01]  /*10bf0*/  ULDC.64 UR4, c[0x0][0xae8] ;  /* 0x0002ba0000047ab9 */ /* 0x000fe20000000a00 */
[----:B------:R-:W-:Y:S01]  /*10c00*/  F2FP.BF16.F32.PACK_AB R4, R81, R80 ;  /* 0x000000505104723e */ /* 0x000fe200000010ff */
[----:B------:R-:W2:Y:S01]  /*10c10*/  SHFL.IDX PT, R65, R25, RZ, 0x1c1f ;  /* 0x001c1fff19417589 */ /* 0x000ea200000e0000 */
[----:B------:R-:W-:Y:S02]  /*10c20*/  F2FP.BF16.F32.PACK_AB R5, R130, R121 ;  /* 0x000000798205723e */ /* 0x000fe400000010ff */
[----:B------:R-:W-:Y:S01]  /*10c30*/  F2FP.BF16.F32.PACK_AB R6, R85, R84 ;  /* 0x000000545506723e */ /* 0x000fe200000010ff */
[----:B------:R-:W4:Y:S01]  /*10c40*/  SHFL.IDX PT, R67, R25, 0x1, 0x1c1f ;  /* 0x003c1f0019437f89 */ /* 0x000f2200000e0000 */
[----:B------:R-:W-:Y:S01]  /*10c50*/  F2FP.BF16.F32.PACK_AB R7, R132, R123 ;  /* 0x0000007b8407723e */ /* 0x000fe200000010ff */
[----:B------:R-:W0:Y:S01]  /*10c60*/  @P1 LDC R85, c[0x0][0xbf0] ;  /* 0x0002fc00ff551b82 */ /* 0x000e220000000800 */
        /* <DEDUP_REMOVED lines=9> */
[----:B------:R-:W-:Y:S01]  /*10d00*/  F2FP.BF16.F32.PACK_AB R114, R117, R116 ;  /* 0x000000747572723e */ /* 0x000fe200000010ff */
[----:B------:R-:W-:Y:S01]  /*10d10*/  STSM.16.M88.4 [R54], R96 ;  /* 0x0000006036007844 */ /* 0x000fe20000000200 */
[----:B------:R-:W-:Y:S02]  /*10d20*/  F2FP.BF16.F32.PACK_AB R115, R119, R118 ;  /* 0x000000767773723e */ /* 0x000fe400000010ff */
[----:B------:R-:W-:Y:S01]  /*10d30*/  LOP3.LUT R32, R29, 0x380, RZ, 0xc0, !PT ;  /* 0x000003801d207812 */ /* 0x000fe200078ec0ff */
[----:B------:R-:W-:Y:S01]  /*10d40*/  STSM.16.M88.4 [R110], R104 ;  /* 0x000000686e007844 */ /* 0x000fe20000000200 */
[----:B------:R-:W-:Y:S02]  /*10d50*/  LOP3.LUT R36, R21, 0x380, RZ, 0xc0, !PT ;  /* 0x0000038015247812 */ /* 0x000fe400078ec0ff */
[----:B------:R-:W-:Y:S01]  /*10d60*/  SHF.R.U64 R32, R32, 0x3, RZ ;  /* 0x0000000320207819 */ /* 0x000fe200000012ff */
[----:B------:R-:W-:Y:S01]  /*10d70*/  STSM.16.M88.4 [R103], R112 ;  /* 0x0000007067007844 */ /* 0x000fe20000000200 */
[----:B------:R-:W-:Y:S01]  /*10d80*/  BAR.SYNC.DEFER_BLOCKING 0x1, 0x100 ;  /* 0x0044000000007b1d */ /* 0x000fe20000010000 */
[----:B------:R-:W-:-:S02]  /*10d90*/  IADD3 R31, P6, R48, 0x3000, RZ ;  /* 0x00003000301f7810 */ /* 0x000fc40007fde0ff */
[----:B------:R-:W-:Y:S02]  /*10da0*/  SHF.R.U64 R36, R36, 0x3, RZ ;  /* 0x0000000324247819 */ /* 0x000fe400000012ff */
[----:B------:R-:W-:Y:S01]  /*10db0*/  LOP3.LUT R32, R32, R29, RZ, 0x3c, !PT ;  /* 0x0000001d20207212 */ /* 0x000fe200078e3cff */
[--C-:B------:R-:W-:Y:S01]  /*10dc0*/  IMAD.X R29, RZ, RZ, R49.reuse, P5 ;  /* 0x000000ffff1d7224 */ /* 0x100fe200028e0631 */
[----:B------:R-:W-:Y:S02]  /*10dd0*/  LOP3.LUT R30, R31, 0x380, RZ, 0xc0, !PT ;  /* 0x000003801f1e7812 */ /* 0x000fe400078ec0ff */
[----:B------:R-:W-:Y:S02]  /*10de0*/  IADD3 R43, P5, R48, 0x9000, RZ ;  /* 0x00009000302b7810 */ /* 0x000fe40007fbe0ff */
[----:B------:R-:W-:Y:S01]  /*10df0*/  LOP3.LUT R36, R36, R21, RZ, 0x3c, !PT ;  /* 0x0000001524247212 */ /* 0x000fe200078e3cff */
[----:B------:R-:W-:Y:S01]  /*10e00*/  IMAD.X R21, RZ, RZ, R49, P4 ;  /* 0x000000ffff157224 */ /* 0x000fe200020e0631 */
[----:B------:R-:W-:-:S02]  /*10e10*/  SHF.R.U64 R30, R30, 0x3, RZ ;  /* 0x000000031e1e7819 */ /* 0x000fc400000012ff */
[----:B------:R-:W-:Y:S02]  /*10e20*/  LOP3.LUT R42, R43, 0x380, RZ, 0xc0, !PT ;  /* 0x000003802b2a7812 */ /* 0x000fe400078ec0ff */
[----:B------:R-:W-:Y:S01]  /*10e30*/  LOP3.LUT R30, R30, R31, RZ, 0x3c, !PT ;  /* 0x0000001f1e1e7212 */ /* 0x000fe200078e3cff */
[----:B------:R-:W-:Y:S01]  /*10e40*/  IMAD.X R31, RZ, RZ, R49, P6 ;  /* 0x000000ffff1f7224 */ /* 0x000fe200030e0631 */
[----:B------:R-:W-:Y:S02]  /*10e50*/  SHF.R.U64 R42, R42, 0x3, RZ ;  /* 0x000000032a2a7819 */ /* 0x000fe400000012ff */
[C---:B------:R-:W-:Y:S02]  /*10e60*/  IADD3 R41, P4, R48.reuse, 0x8000, RZ ;  /* 0x0000800030297810 */ /* 0x040fe40007f9e0ff */
[----:B------:R-:W-:Y:S01]  /*10e70*/  IADD3 R45, P6, R48, 0xa000, RZ ;  /* 0x0000a000302d7810 */ /* 0x000fe20007fde0ff */
[----:B--2---:R2:W-:Y:S01]  /*10e80*/  @!P2 ST.E desc[UR8][R64.64], R2 ;  /* 0x000000024000a985 */ /* 0x0045e2000c101908 */
[----:B------:R-:W-:-:S02]  /*10e90*/  LOP3.LUT R42, R42, R43, RZ, 0x3c, !PT ;  /* 0x0000002b2a2a7212 */ /* 0x000fc400078e3cff */
[----:B------:R-:W-:Y:S01]  /*10ea0*/  LOP3.LUT R40, R41, 0x380, RZ, 0xc0, !PT ;  /* 0x0000038029287812 */ /* 0x000fe200078ec0ff */
[----:B----4-:R4:W-:Y:S01]  /*10eb0*/  @!P0 ST.E desc[UR8][R66.64], R0 ;  /* 0x0000000042008985 */ /* 0x0109e2000c101908 */
[----:B------:R-:W-:Y:S02]  /*10ec0*/  LOP3.LUT R44, R45, 0x380, RZ, 0xc0, !PT ;  /* 0x000003802d2c7812 */ /* 0x000fe400078ec0ff */
[----:B------:R-:W-:Y:S01]  /*10ed0*/  LOP3.LUT R43, R48, 0x380, RZ, 0xc0, !PT ;  /* 0x00000380302b7812 */ /* 0x000fe200078ec0ff */
[----:B------:R1:W5:Y:S01]  /*10ee0*/  LD.E.128 R24, desc[UR8][R28.64] ;  /* 0x000000081c187980 */ /* 0x000362000c101d00 */
[----:B------:R-:W-:Y:S02]  /*10ef0*/  SHF.R.U64 R40, R40, 0x3, RZ ;  /* 0x0000000328287819 */ /* 0x000fe400000012ff */
[----:B------:R-:W-:Y:S01]  /*10f00*/  SHF.R.U64 R44, R44, 0x3, RZ ;  /* 0x000000032c2c7819 */ /* 0x000fe200000012ff */
[----:B--2---:R-:W-:Y:S01]  /*10f10*/  IMAD R2, R91, UR4, RZ ;  /* 0x000000045b027c24 */ /* 0x004fe2000f8e02ff */
[----:B------:R2:W5:Y:S01]  /*10f20*/  LD.E.128 R8, desc[UR8][R20.64] ;  /* 0x0000000814087980 */ /* 0x000562000c101d00 */
[----:B------:R-:W-:Y:S01]  /*10f30*/  SHF.R.U64 R43, R43, 0x3, RZ ;  /* 0x000000032b2b7819 */ /* 0x000fe200000012ff */
[----:B----4-:R-:W-:-:S02]  /*10f40*/  IMAD R0, R206, 0x20, R208 ;  /* 0x00000020ce007824 */ /* 0x010fc400078e02d0 */
[----:B------:R4:W5:Y:S01]  /*10f50*/  LD.E.128 R4, desc[UR8][R30.64] ;  /* 0x000000081e047980 */ /* 0x000962000c101d00 */
[----:B-1----:R-:W-:Y:S01]  /*10f60*/  IMAD R29, R207, UR5, R2 ;  /* 0x00000005cf1d7c24 */ /* 0x002fe2000f8e0202 */
[----:B------:R-:W-:Y:S01]  /*10f70*/  LOP3.LUT R40, R40, R41, RZ, 0x3c, !PT ;  /* 0x0000002928287212 */ /* 0x000fe200078e3cff */
[----:B------:R-:W-:Y:S01]  /*10f80*/  IMAD.IADD R28, R17, 0x1, R0 ;  /* 0x00000001111c7824 */ /* 0x000fe200078e0200 */
[----:B------:R-:W-:Y:S01]  /*10f90*/  LOP3.LUT R44, R44, R45, RZ, 0x3c, !PT ;  /* 0x0000002d2c2c7212 */ /* 0x000fe200078e3cff */
[----:B------:R-:W-:Y:S01]  /*10fa0*/  IMAD.X R41, RZ, RZ, R49, P4 ;  /* 0x000000ffff297224 */ /* 0x000fe200020e0631 */
[----:B------:R-:W-:Y:S01]  /*10fb0*/  LOP3.LUT R48, R43, R48, RZ, 0x3c, !PT ;  /* 0x000000302b307212 */ /* 0x000fe200078e3cff */
[----:B--2---:R-:W-:Y:S01]  /*10fc0*/  IMAD.WIDE.U32 R20, R207, UR4, RZ ;  /* 0x00000004cf147c25 */ /* 0x004fe2000f8e00ff */
[----:B------:R-:W-:Y:S01]  /*10fd0*/  ULDC.64 UR4, c[0x0][0xaf0] ;  /* 0x0002bc0000047ab9 */ /* 0x000fe20000000a00 */
[----:B------:R1:W5:Y:S02]  /*10fe0*/  LD.E.128 R68, desc[UR8][R32.64] ;  /* 0x0000000820447980 */ /* 0x000364000c101d00 */
[----:B---3--:R-:W-:-:S02]  /*10ff0*/  @P1 IMAD.HI.U32 R0, R28, R55, RZ ;  /* 0x000000371c001227 */ /* 0x008fc400078e00ff */
[----:B------:R2:W5:Y:S02]  /*11000*/  LD.E.128 R60, desc[UR8][R34.64] ;  /* 0x00000008223c7980 */ /* 0x000564000c101d00 */
[----:B------:R-:W-:Y:S02]  /*11010*/  IMAD.IADD R21, R21, 0x1, R29 ;  /* 0x0000000115157824 */ /* 0x000fe400078e021d */
[----:B------:R-:W-:Y:S01]  /*11020*/  IMAD.MOV.U32 R29, RZ, RZ, R28 ;  /* 0x000000ffff1d7224 */ /* 0x000fe200078e001c */
[----:B0-----:R-:W-:Y:S01]  /*11030*/  @P1 SHF.R.U32.HI R29, RZ, R85, R0 ;  /* 0x00000055ff1d1219 */ /* 0x001fe20000011600 */
[----:B------:R-:W-:Y:S01]  /*11040*/  IMAD R2, R3, UR4, RZ ;  /* 0x0000000403027c24 */ /* 0x000fe2000f8e02ff */
[----:B------:R2:W5:Y:S01]  /*11050*/  LD.E.128 R12, desc[UR8][R36.64] ;  /* 0x00000008240c7980 */ /* 0x000562000c101d00 */
[----:B------:R-:W-:Y:S01]  /*11060*/  IMAD.X R43, RZ, RZ, R49, P5 ;  /* 0x000000ffff2b7224 */ /* 0x000fe200028e0631 */
[----:B------:R-:W-:Y:S01]  /*11070*/  SHF.R.S32.HI R0, RZ, 0x1f, R29 ;  /* 0x0000001fff007819 */ /* 0x000fe2000001141d */
[C---:B----4-:R-:W-:Y:S01]  /*11080*/  IMAD R31, R205.reuse, UR5, R2 ;  /* 0x00000005cd1f7c24 */ /* 0x050fe2000f8e0202 */
[----:B------:R2:W5:Y:S01]  /*11090*/  LD.E.128 R56, desc[UR8][R38.64] ;  /* 0x0000000826387980 */ /* 0x000562000c101d00 */
[----:B------:R-:W-:Y:S01]  /*110a0*/  IMAD.WIDE.U32 R2, R205, UR4, R20 ;  /* 0x00000004cd027c25 */ /* 0x000fe2000f8e0014 */
[----:B------:R-:W-:-:S02]  /*110b0*/  ULDC.64 UR4, c[0x0][0xae0] ;  /* 0x0002b80000047ab9 */ /* 0x000fc40000000a00 */
[----:B------:R2:W5:Y:S01]  /*110c0*/  LD.E.128 R80, desc[UR8][R40.64] ;  /* 0x0000000828507980 */ /* 0x000562000c101d00 */
[----:B------:R-:W-:Y:S02]  /*110d0*/  IMAD.MOV R21, RZ, RZ, -R29 ;  /* 0x000000ffff157224 */ /* 0x000fe400078e0a1d */
[----:B------:R-:W-:Y:S01]  /*110e0*/  IMAD.X R45, RZ, RZ, R49, P6 ;  /* 0x000000ffff2d7224 */ /* 0x000fe200030e0631 */
[----:B------:R-:W-:Y:S01]  /*110f0*/  IADD3 R3, R3, R31, RZ ;  /* 0x0000001f03037210 */ /* 0x000fe20007ffe0ff */
[----:B------:R-:W-:Y:S01]  /*11100*/  IMAD R0, R0, UR4, RZ ;  /* 0x0000000400007c24 */ /* 0x000fe2000f8e02ff */
[----:B------:R-:W5:Y:S01]  /*11110*/  LD.E.128 R48, desc[UR8][R48.64] ;  /* 0x0000000830307980 */ /* 0x000f62000c101d00 */
[----:B------:R-:W-:Y:S02]  /*11120*/  IMAD R21, R94, R21, R28 ;  /* 0x000000155e157224 */ /* 0x000fe400078e021c */
[C---:B------:R-:W-:Y:S01]  /*11130*/  IMAD R31, R29.reuse, UR5, R0 ;  /* 0x000000051d1f7c24 */ /* 0x040fe2000f8e0200 */
[----:B------:R2:W5:Y:S01]  /*11140*/  LD.E.128 R76, desc[UR8][R42.64] ;  /* 0x000000082a4c7980 */ /* 0x000562000c101d00 */
[----:B------:R-:W-:Y:S01]  /*11150*/  IMAD.WIDE.U32 R2, R29, UR4, R2 ;  /* 0x000000041d027c25 */ /* 0x000fe2000f8e0002 */
[----:B------:R-:W-:Y:S01]  /*11160*/  SHF.R.S32.HI R0, RZ, 0x1f, R21 ;  /* 0x0000001fff007819 */ /* 0x000fe20000011415 */
[----:B------:R-:W-:Y:S01]  /*11170*/  ULDC.64 UR4, c[0x0][0xad8] ;  /* 0x0002b60000047ab9 */ /* 0x000fe20000000a00 */
[----:B------:R2:W5:Y:S04]  /*11180*/  LD.E.128 R72, desc[UR8][R44.64] ;  /* 0x000000082c487980 */ /* 0x000568000c101d00 */
[----:B------:R2:W5:Y:S01]  /*11190*/  LD.E.128 R64, desc[UR8][R46.64] ;  /* 0x000000082e407980 */ /* 0x000562000c101d00 */
        /* <DEDUP_REMOVED lines=8> */
[----:B-1----:R-:W-:Y:S02]  /*11220*/  IMAD.IADD R32, R208, 0x1, R17 ;  /* 0x00000001d0207824 */ /* 0x002fe400078e0211 */
        /* <DEDUP_REMOVED lines=15> */
[----:B------:R2:W1:Y:S01]  /*11320*/  SHFL.IDX PT, R29, R30, RZ, 0x181f ;  /* 0x00181fff1e1d7589 */ /* 0x00046200000e0000 */
[----:B------:R-:W-:Y:S01]  /*11330*/  ISETP.GE.AND P0, PT, R0, R53, PT ;  /* 0x000000350000720c */ /* 0x000fe20003f06270 */
[----:B------:R-:W-:-:S12]  /*11340*/  @P2 BRA `(.L_x_5742) ;  /* 0x0000000000382947 */ /* 0x000fd80003800000 */
[----:B------:R-:W-:Y:S01]  /*11350*/  ULDC UR4, c[0x0][0xac8] ;  /* 0x0002b20000047ab9 */ /* 0x000fe20000000800 */
[----:B------:R-:W-:Y:S01]  /*11360*/  ULDC.64 UR6, c[0x0][0x208] ;  /* 0x0000820000067ab9 */ /* 0x000fe20000000a00 */
[----:B------:R-:W-:Y:S02]  /*11370*/  ISETP.GE.AND P4, PT, R16, UR4, PT ;  /* 0x0000000410007c0c */ /* 0x000fe4000bf86270 */
[----:B------:R-:W-:Y:S02]  /*11380*/  ISETP.GE.AND P3, PT, R23, UR4, PT ;  /* 0x0000000417007c0c */ /* 0x000fe4000bf66270 */
[----:B------:R-:W-:-:S09]  /*11390*/  ISETP.GE.AND P2, PT, R204, UR4, PT ;  /* 0x00000004cc007c0c */ /* 0x000fd2000bf46270 */
[CC--:B0-----:R-:W-:Y:S02]  /*113a0*/  @!P4 LEA R2, P6, R16.reuse, R21.reuse, 0x1 ;  /* 0x000000151002c211 */ /* 0x0c1fe400078c08ff */
[C---:B------:R-:W-:Y:S02]  /*113b0*/  @!P3 LEA R20, P5, R23.reuse, R21, 0x1 ;  /* 0x000000151714b211 */ /* 0x040fe400078a08ff */
[----:B-1----:R-:W-:Y:S02]  /*113c0*/  @!P4 LEA.HI.X R3, R16, R29, R216, 0x1, P6 ;  /* 0x0000001d1003c211 */ /* 0x002fe400030f0cd8 */
[C---:B------:R-:W-:Y:S02]  /*113d0*/  @!P2 LEA R28, P6, R204.reuse, R21, 0x1 ;  /* 0x00000015cc1ca211 */ /* 0x040fe400078c08ff */
[-C--:B------:R-:W-:Y:S01]  /*113e0*/  @!P3 LEA.HI.X R21, R23, R29.reuse, R215, 0x1, P5 ;  /* 0x0000001d1715b211 */ /* 0x080fe200028f0cd7 */
[----:B-----5:R3:W-:Y:S01]  /*113f0*/  @!P4 ST.E.128 desc[UR6][R2.64], R48 ;  /* 0x000000300200c985 */ /* 0x0207e2000c101d06 */
[----:B------:R-:W-:-:S03]  /*11400*/  @!P2 LEA.HI.X R29, R204, R29, R214, 0x1, P6 ;  /* 0x0000001dcc1da211 */ /* 0x000fc600030f0cd6 */
[----:B------:R3:W-:Y:S04]  /*11410*/  @!P3 ST.E.128 desc[UR6][R20.64], R68 ;  /* 0x000000441400b985 */ /* 0x0007e8000c101d06 */
[----:B------:R3:W-:Y:S02]  /*11420*/  @!P2 ST.E.128 desc[UR6][R28.64], R80 ;  /* 0x000000501c00a985 */ /* 0x0007e4000c101d06 */
.L_x_5742:
[----:B------:R-:W-:Y:S05]  /*11430*/  BSYNC B1 ;  /* 0x0000000000017941 */ /* 0x000fea0003800000 */
.L_x_5741:
[----:B-1-3--:R1:W3:Y:S01]  /*11440*/  SHFL.IDX PT, R29, R30, 0x1, 0x181f ;  /* 0x00381f001e1d7f89 */ /* 0x00a2e200000e0000 */
        /* <DEDUP_REMOVED lines=9> */
[CC--:B------:R-:W-:Y:S02]  /*114e0*/  @!P5 LEA R20, P2, R23.reuse, R3.reuse, 0x1 ;  /* 0x000000031714d211 */ /* 0x0c0fe400078408ff */
[----:B------:R-:W-:Y:S02]  /*114f0*/  @!P6 LEA R28, P3, R204, R3, 0x1 ;  /* 0x00000003cc1ce211 */ /* 0x000fe400078608ff */
[-C--:B---3--:R-:W-:Y:S02]  /*11500*/  @!P4 LEA.HI.X R3, R16, R29.reuse, R216, 0x1, P1 ;  /* 0x0000001d1003c211 */ /* 0x088fe400008f0cd8 */
[-C--:B0-----:R-:W-:Y:S02]  /*11510*/  @!P5 LEA.HI.X R21, R23, R29.reuse, R215, 0x1, P2 ;  /* 0x0000001d1715d211 */ /* 0x081fe400010f0cd7 */
[----:B------:R-:W-:Y:S01]  /*11520*/  @!P6 LEA.HI.X R29, R204, R29, R214, 0x1, P3 ;  /* 0x0000001dcc1de211 */ /* 0x000fe200018f0cd6 */
[----:B-----5:R0:W-:Y:S04]  /*11530*/  @!P4 ST.E.128 desc[UR6][R2.64], R8 ;  /* 0x000000080200c985 */ /* 0x0201e8000c101d06 */
[----:B------:R0:W-:Y:S04]  /*11540*/  @!P5 ST.E.128 desc[UR6][R20.64], R60 ;  /* 0x0000003c1400d985 */ /* 0x0001e8000c101d06 */
[----:B------:R0:W-:Y:S02]  /*11550*/  @!P6 ST.E.128 desc[UR6][R28.64], R76 ;  /* 0x0000004c1c00e985 */ /* 0x0001e4000c101d06 */
.L_x_5744:
[----:B------:R-:W-:Y:S05]  /*11560*/  BSYNC B1 ;  /* 0x0000000000017941 */ /* 0x000fea0003800000 */
.L_x_5743:
[----:B0----5:R0:W0:Y:S01]  /*11570*/  SHFL.IDX PT, R11, R30, 0x2, 0x181f ;  /* 0x00581f001e0b7f89 */ /* 0x02102200000e0000 */
[----:B------:R-:W-:Y:S03]  /*11580*/  BSSY B1, `(.L_x_5745) ;  /* 0x0000011000017945 */ /* 0x000fe60003800000 */
[----:B----4-:R4:W0:Y:S01]  /*11590*/  SHFL.IDX PT, R3, R17, 0x2, 0x181f ;  /* 0x00581f0011037f89 */ /* 0x01082200000e0000 */
        /* <DEDUP_REMOVED lines=9> */
[-C--:B------:R-:W-:Y:S02]  /*11630*/  @!P3 LEA.HI.X R3, R16, R11.reuse, R216, 0x1, P0 ;  /* 0x0000000b1003b211 */ /* 0x080fe400000f0cd8 */
[-C--:B------:R-:W-:Y:S02]  /*11640*/  @!P4 LEA.HI.X R9, R23, R11.reuse, R215, 0x1, P1 ;  /* 0x0000000b1709c211 */ /* 0x080fe400008f0cd7 */
[----:B------:R-:W-:Y:S01]  /*11650*/  @!P5 LEA.HI.X R11, R204, R11, R214, 0x1, P2 ;  /* 0x0000000bcc0bd211 */ /* 0x000fe200010f0cd6 */
[----:B------:R0:W-:Y:S04]  /*11660*/  @!P3 ST.E.128 desc[UR6][R2.64], R24 ;  /* 0x000000180200b985 */ /* 0x0001e8000c101d06 */
[----:B------:R0:W-:Y:S04]  /*11670*/  @!P4 ST.E.128 desc[UR6][R8.64], R12 ;  /* 0x0000000c0800c985 */ /* 0x0001e8000c101d06 */
[----:B------:R0:W-:Y:S02]  /*11680*/  @!P5 ST.E.128 desc[UR6][R10.64], R72 ;  /* 0x000000480a00d985 */ /* 0x0001e4000c101d06 */
.L_x_5746:
[----:B------:R-:W-:Y:S05]  /*11690*/  BSYNC B1 ;  /* 0x0000000000017941 */ /* 0x000fea0003800000 */
.L_x_5745:
[----:B------:R-:W-:Y:S01]  /*116a0*/  VIADD R0, R32, 0x60 ;  /* 0x0000006020007836 */ /* 0x000fe20000000000 */
[----:B0-----:R0:W0:Y:S04]  /*116b0*/  SHFL.IDX PT, R11, R30, 0x3, 0x181f ;  /* 0x00781f001e0b7f89 */ /* 0x00102800000e0000 */
[----:B------:R-:W-:Y:S01]  /*116c0*/  ISETP.GE.AND P0, PT, R0, R53, PT ;  /* 0x000000350000720c */ /* 0x000fe20003f06270 */
[----:B-12-4-:R-:W4:-:S12]  /*116d0*/  SHFL.IDX PT, R17, R17, 0x3, 0x181f ;  /* 0x00781f0011117f89 */ /* 0x016f1800000e0000 */
[----:B------:R-:W-:Y:S05]  /*116e0*/  @P0 BRA `(.L_x_5747) ;  /* 0x0000000800d80947 */ /* 0x000fea0003800000 */
[----:B------:R-:W-:Y:S01]  /*116f0*/  ULDC UR4, c[0x0][0xac8] ;  /* 0x0002b20000047ab9 */ /* 0x000fe20000000800 */
[----:B------:R-:W-:Y:S01]  /*11700*/  ULDC.64 UR6, c[0x0][0x208] ;  /* 0x0000820000067ab9 */ /* 0x000fe20000000a00 */
[----:B------:R-:W-:Y:S02]  /*11710*/  ISETP.GE.AND P2, PT, R16, UR4, PT ;  /* 0x0000000410007c0c */ /* 0x000fe4000bf46270 */
[----:B------:R-:W-:-:S11]  /*11720*/  ISETP.GE.AND P3, PT, R23, UR4, PT ;  /* 0x0000000417007c0c */ /* 0x000fd6000bf66270 */
[CC--:B----4-:R-:W-:Y:S02]  /*11730*/  @!P2 LEA R2, P0, R16.reuse, R17.reuse, 0x1 ;  /* 0x000000111002a211 */ /* 0x0d0fe400078008ff */
[C---:B------:R-:W-:Y:S02]  /*11740*/  @!P3 LEA R8, P1, R23.reuse, R17, 0x1 ;  /* 0x000000111708b211 */ /* 0x040fe400078208ff */
        /* <DEDUP_REMOVED lines=11> */
.L_x_5740:
[----:B------:R-:W2:Y:S01]  /*11800*/  LDC R12, c[0x0][0xbe8] ;  /* 0x0002fa00ff0c7b82 */ /* 0x000ea20000000800 */
[----:B------:R-:W-:Y:S01]  /*11810*/  ISETP.GE.AND P0, PT, R217, 0x80, PT ;  /* 0x00000080d900780c */ /* 0x000fe20003f06270 */
[----:B------:R-:W-:Y:S01]  /*11820*/  IMAD R0, R206, 0x20, R208 ;  /* 0x00000020ce007824 */ /* 0x000fe200078e02d0 */
[----:B------:R-:W-:Y:S01]  /*11830*/  BSSY B1, `(.L_x_5748) ;  /* 0x000002f000017945 */ /* 0x000fe20003800000 */
[----:B------:R-:W-:Y:S02]  /*11840*/  SHF.R.S32.HI R8, RZ, 0x1f, R207 ;  /* 0x0000001fff087819 */ /* 0x000fe400000114cf */
[----:B------:R-:W-:Y:S01]  /*11850*/  IMAD.IADD R13, R17, 0x1, R0 ;  /* 0x00000001110d7824 */ /* 0x000fe200078e0200 */
[----:B------:R-:W-:Y:S02]  /*11860*/  SHF.R.S32.HI R10, RZ, 0x1f, R205 ;  /* 0x0000001fff0a7819 */ /* 0x000fe400000114cd */
[----:B--2---:R-:W-:-:S13]  /*11870*/  ISETP.NE.AND P1, PT, R12, 0x1, PT ;  /* 0x000000010c00780c */ /* 0x004fda0003f25270 */
[----:B------:R-:W2:Y:S08]  /*11880*/  @P1 LDC R14, c[0x0][0xbec] ;  /* 0x0002fb00ff0e1b82 */ /* 0x000eb00000000800 */
[----:B------:R-:W3:Y:S01]  /*11890*/  @P1 LDC R15, c[0x0][0xbf0] ;  /* 0x0002fc00ff0f1b82 */ /* 0x000ee20000000800 */
[----:B------:R-:W-:Y:S05]  /*118a0*/  @P0 BRA `(.L_x_5749) ;  /* 0x00000000009c0947 */ /* 0x000fea0003800000 */
[----:B------:R-:W4:Y:S01]  /*118b0*/  S2R R2, SR_TID.X ;  /* 0x0000000000027919 */ /* 0x000f220000002100 */
[----:B------:R-:W5:Y:S01]  /*118c0*/  LDC R9, c[0x0][0xbe8] ;  /* 0x0002fa00ff097b82 */ /* 0x000f620000000800 */
[----:B------:R-:W-:Y:S02]  /*118d0*/  ULDC UR4, c[0x0][0xa88] ;  /* 0x0002a20000047ab9 */ /* 0x000fe40000000800 */
[----:B-----5:R-:W-:Y:S01]  /*118e0*/  IMAD R3, R9, UR4, RZ ;  /* 0x0000000409037c24 */ /* 0x020fe2000f8e02ff */
[----:B----4-:R-:W-:-:S04]  /*118f0*/  IADD3 R6, R17, -0x80, R2 ;  /* 0xffffff8011067810 */ /* 0x010fc80007ffe002 */
[----:B------:R-:W-:-:S13]  /*11900*/  ISETP.GE.AND P0, PT, R6, R3, PT ;  /* 0x000000030600720c */ /* 0x000fda0003f06270 */
[----:B------:R-:W-:Y:S05]  /*11910*/  @P0 BRA `(.L_x_5749) ;  /* 0x0000000000800947 */ /* 0x000fea0003800000 */
[----:B------:R-:W-:Y:S01]  /*11920*/  ISETP.NE.AND P0, PT, R9, 0x1, PT ;  /* 0x000000010900780c */ /* 0x000fe20003f05270 */
[----:B------:R-:W-:Y:S01]  /*11930*/  ULDC.64 UR4, c[0x0][0xb90] ;  /* 0x0002e40000047ab9 */ /* 0x000fe20000000a00 */
[----:B------:R-:W-:Y:S01]  /*11940*/  IMAD.MOV.U32 R5, RZ, RZ, R6 ;  /* 0x000000ffff057224 */ /* 0x000fe200078e0006 */
[----:B------:R-:W-:Y:S01]  /*11950*/  ULDC.64 UR6, c[0x0][0x208] ;  /* 0x0000820000067ab9 */ /* 0x000fe20000000a00 */
[----:B------:R-:W-:-:S04]  /*11960*/  IMAD R4, R8, UR4, RZ ;  /* 0x0000000408047c24 */ /* 0x000fc8000f8e02ff */
[----:B------:R-:W-:-:S05]  /*11970*/  IMAD R7, R207, UR5, R4 ;  /* 0x00000005cf077c24 */ /* 0x000fca000f8e0204 */
[----:B------:R-:W4:Y:S08]  /*11980*/  @P0 LDC R3, c[0x0][0xbec] ;  /* 0x0002fb00ff030b82 */ /* 0x000f300000000800 */
[----:B------:R-:W5:Y:S01]  /*11990*/  @P0 LDC R11, c[0x0][0xbf0] ;  /* 0x0002fc00ff0b0b82 */ /* 0x000f620000000800 */
[----:B----4-:R-:W-:-:S04]  /*119a0*/  @P0 IMAD.HI.U32 R0, R6, R3, RZ ;  /* 0x0000000306000227 */ /* 0x010fc800078e00ff */
[----:B------:R-:W-:Y:S01]  /*119b0*/  IMAD.WIDE.U32 R2, R207, UR4, RZ ;  /* 0x00000004cf027c25 */ /* 0x000fe2000f8e00ff */
[----:B------:R-:W-:Y:S01]  /*119c0*/  ULDC.64 UR4, c[0x0][0xb98] ;  /* 0x0002e60000047ab9 */ /* 0x000fe20000000a00 */
[----:B-----5:R-:W-:Y:S02]  /*119d0*/  @P0 SHF.R.U32.HI R5, RZ, R11, R0 ;  /* 0x0000000bff050219 */ /* 0x020fe40000011600 */
[----:B------:R-:W-:Y:S02]  /*119e0*/  IMAD.IADD R3, R3, 0x1, R7 ;  /* 0x0000000103037824 */ /* 0x000fe400078e0207 */
[----:B------:R-:W-:Y:S01]  /*119f0*/  IMAD R0, R10, UR4, RZ ;  /* 0x000000040a007c24 */ /* 0x000fe2000f8e02ff */
[----:B------:R-:W-:Y:S01]  /*11a00*/  IADD3 R7, -R5, RZ, RZ ;  /* 0x000000ff05077210 */ /* 0x000fe20007ffe1ff */
        /* <DEDUP_REMOVED lines=17> */
.L_x_5749:
[----:B------:R-:W-:Y:S05]  /*11b20*/  BSYNC B1 ;  /* 0x0000000000017941 */ /* 0x000fea0003800000 */
.L_x_5748:
[----:B------:R-:W-:Y:S01]  /*11b30*/  ULDC.64 UR4, c[0x0][0xae8] ;  /* 0x0002ba0000047ab9 */ /* 0x000fe20000000a00 */
[----:B--2---:R-:W-:Y:S01]  /*11b40*/  @P1 IMAD.HI.U32 R0, R13, R14, RZ ;  /* 0x0000000e0d001227 */ /* 0x004fe200078e00ff */
[----:B------:R-:W-:Y:S01]  /*11b50*/  ULDC UR6, c[0x0][0xa88] ;  /* 0x0002a20000067ab9 */ /* 0x000fe20000000800 */
[----:B------:R-:W-:Y:S02]  /*11b60*/  BSSY B1, `(.L_x_5750) ;  /* 0x0000035000017945 */ /* 0x000fe40003800000 */
[----:B------:R-:W-:Y:S02]  /*11b70*/  IMAD R2, R8, UR4, RZ ;  /* 0x0000000408027c24 */ /* 0x000fe4000f8e02ff */
[----:B----4-:R-:W-:Y:S01]  /*11b80*/  IMAD.MOV.U32 R5, RZ, RZ, R13 ;  /* 0x000000ffff057224 */ /* 0x010fe200078e000d */
[----:B---3--:R-:W-:Y:S01]  /*11b90*/  @P1 SHF.R.U32.HI R5, RZ, R15, R0 ;  /* 0x0000000fff051219 */ /* 0x008fe20000011600 */
[C---:B------:R-:W-:Y:S02]  /*11ba0*/  IMAD R7, R207.reuse, UR5, R2 ;  /* 0x00000005cf077c24 */ /* 0x040fe4000f8e0202 */
[----:B------:R-:W-:Y:S01]  /*11bb0*/  IMAD.WIDE.U32 R2, R207, UR4, RZ ;  /* 0x00000004cf027c25 */ /* 0x000fe2000f8e00ff */
[----:B------:R-:W-:Y:S01]  /*11bc0*/  ULDC.64 UR4, c[0x0][0xaf0] ;  /* 0x0002bc0000047ab9 */ /* 0x000fe20000000a00 */
[----:B------:R-:W-:-:S02]  /*11bd0*/  SHF.R.S32.HI R0, RZ, 0x1f, R5 ;  /* 0x0000001fff007819 */ /* 0x000fc40000011405 */
[----:B------:R-:W-:Y:S02]  /*11be0*/  IMAD R4, R10, UR4, RZ ;  /* 0x000000040a047c24 */ /* 0x000fe4000f8e02ff */
[----:B------:R-:W-:Y:S02]  /*11bf0*/  IMAD.IADD R3, R3, 0x1, R7 ;  /* 0x0000000103037824 */ /* 0x000fe400078e0207 */
        /* <DEDUP_REMOVED lines=14> */
[----:B------:R-:W-:Y:S02]  /*11ce0*/  IMAD R9, R12, UR6, RZ ;  /* 0x000000060c097c24 */ /* 0x000fe4000f8e02ff */
        /* <DEDUP_REMOVED lines=8> */
[----:B------:R2:W3:Y:S01]  /*11d70*/  SHFL.IDX PT, R7, R4, RZ, 0x181f ;  /* 0x00181fff04077589 */ /* 0x0004e200000e0000 */
[-C--:B------:R-:W-:Y:S01]  /*11d80*/  ISETP.GE.AND P1, PT, R0, R9.reuse, PT ;  /* 0x000000090000720c */ /* 0x080fe20003f26270 */
[----:B------:R-:W-:Y:S02]  /*11d90*/  VIADD R0, R6, 0x40 ;  /* 0x0000004006007836 */ /* 0x000fe40000000000 */
[----:B------:R2:W4:Y:S03]  /*11da0*/  SHFL.IDX PT, R3, R5, RZ, 0x181f ;  /* 0x00181fff05037589 */ /* 0x00052600000e0000 */
[----:B------:R-:W-:Y:S01]  /*11db0*/  ISETP.GE.AND P0, PT, R0, R9, PT ;  /* 0x000000090000720c */ /* 0x000fe20003f06270 */
[----:B------:R-:W-:-:S12]  /*11dc0*/  @P2 BRA `(.L_x_5751) ;  /* 0x0000000000382947 */ /* 0x000fd80003800000 */
[----:B------:R-:W-:Y:S01]  /*11dd0*/  ULDC UR4, c[0x0][0xac8] ;  /* 0x0002b20000047ab9 */ /* 0x000fe20000000800 */
[----:B------:R-:W-:Y:S01]  /*11de0*/  ULDC.64 UR6, c[0x0][0x208] ;  /* 0x0000820000067ab9 */ /* 0x000fe20000000a00 */
[----:B------:R-:W-:Y:S02]  /*11df0*/  ISETP.GE.AND P4, PT, R16, UR4, PT ;  /* 0x0000000410007c0c */ /* 0x000fe4000bf86270 */
[----:B------:R-:W-:Y:S02]  /*11e00*/  ISETP.GE.AND P3, PT, R23, UR4, PT ;  /* 0x0000000417007c0c */ /* 0x000fe4000bf66270 */
[----:B------:R-:W-:-:S09]  /*11e10*/  ISETP.GE.AND P2, PT, R204, UR4, PT ;  /* 0x00000004cc007c0c */ /* 0x000fd2000bf46270 */
[CC--:B---3--:R-:W-:Y:S02]  /*11e20*/  @!P4 LEA R10, P6, R16.reuse, R7.reuse, 0x1 ;  /* 0x00000007100ac211 */ /* 0x0c8fe400078c08ff */
[C---:B------:R-:W-:Y:S02]  /*11e30*/  @!P3 LEA R12, P5, R23.reuse, R7, 0x1 ;  /* 0x00000007170cb211 */ /* 0x040fe400078a08ff */
[----:B----4-:R-:W-:Y:S02]  /*11e40*/  @!P4 LEA.HI.X R11, R16, R3, R216, 0x1, P6 ;  /* 0x00000003100bc211 */ /* 0x010fe400030f0cd8 */
[C---:B------:R-:W-:Y:S02]  /*11e50*/  @!P2 LEA R2, P6, R204.reuse, R7, 0x1 ;  /* 0x00000007cc02a211 */ /* 0x040fe400078c08ff */
[-C--:B------:R-:W-:Y:S01]  /*11e60*/  @!P3 LEA.HI.X R13, R23, R3.reuse, R215, 0x1, P5 ;  /* 0x00000003170db211 */ /* 0x080fe200028f0cd7 */
[----:B------:R3:W-:Y:S01]  /*11e70*/  @!P4 ST.E.128 desc[UR6][R10.64], RZ ;  /* 0x000000ff0a00c985 */ /* 0x0007e2000c101d06 */
[----:B------:R-:W-:-:S03]  /*11e80*/  @!P2 LEA.HI.X R3, R204, R3, R214, 0x1, P6 ;  /* 0x00000003cc03a211 */ /* 0x000fc600030f0cd6 */
[----:B------:R3:W-:Y:S04]  /*11e90*/  @!P3 ST.E.128 desc[UR6][R12.64], RZ ;  /* 0x000000ff0c00b985 */ /* 0x0007e8000c101d06 */
[----:B------:R3:W-:Y:S02]  /*11ea0*/  @!P2 ST.E.128 desc[UR6][R2.64], RZ ;  /* 0x000000ff0200a985 */ /* 0x0007e4000c101d06 */
.L_x_5751:
[----:B------:R-:W-:Y:S05]  /*11eb0*/  BSYNC B1 ;  /* 0x0000000000017941 */ /* 0x000fea0003800000 */
.L_x_5750:
        /* <DEDUP_REMOVED lines=18> */
.L_x_5753:
[----:B------:R-:W-:Y:S05]  /*11fe0*/  BSYNC B1 ;  /* 0x0000000000017941 */ /* 0x000fea0003800000 */
.L_x_5752:
        /* <DEDUP_REMOVED lines=18> */
.L_x_5755:
[----:B------:R-:W-:Y:S05]  /*12110*/  BSYNC B1 ;  /* 0x0000000000017941 */ /* 0x000fea0003800000 */
.L_x_5754:
[----:B------:R-:W-:Y:S01]  /*12120*/  IADD3 R0, R6, 0x60, RZ ;  /* 0x0000006006007810 */ /* 0x000fe20007ffe0ff */
[----:B0-23--:R-:W0:Y:S03]  /*12130*/  SHFL.IDX PT, R5, R5, 0x3, 0x181f ;  /* 0x00781f0005057f89 */ /* 0x00de2600000e0000 */
[----:B------:R-:W-:Y:S01]  /*12140*/  ISETP.GE.AND P0, PT, R0, R9, PT ;  /* 0x000000090000720c */ /* 0x000fe20003f06270 */
[----:B----4-:R2:W3:-:S12]  /*12150*/  SHFL.IDX PT, R3, R4, 0x3, 0x181f ;  /* 0x00781f0004037f89 */ /* 0x0104d800000e0000 */
[----:B--2---:R-:W-:Y:S05]  /*12160*/  @P0 BRA `(.L_x_5747) ;  /* 0x0000000000380947 */ /* 0x004fea0003800000 */
[----:B------:R-:W-:Y:S01]  /*12170*/  ULDC UR4, c[0x0][0xac8] ;  /* 0x0002b20000047ab9 */ /* 0x000fe20000000800 */
[----:B------:R-:W-:Y:S01]  /*12180*/  ULDC.64 UR6, c[0x0][0x208] ;  /* 0x0000820000067ab9 */ /* 0x000fe20000000a00 */
[----:B------:R-:W-:Y:S02]  /*12190*/  ISETP.GE.AND P3, PT, R16, UR4, PT ;  /* 0x0000000410007c0c */ /* 0x000fe4000bf66270 */
[----:B------:R-:W-:Y:S02]  /*121a0*/  ISETP.GE.AND P4, PT, R23, UR4, PT ;  /* 0x0000000417007c0c */ /* 0x000fe4000bf86270 */
[----:B------:R-:W-:-:S09]  /*121b0*/  ISETP.GE.AND P5, PT, R204, UR4, PT ;  /* 0x00000004cc007c0c */ /* 0x000fd2000bfa6270 */
[-C--:B---3--:R-:W-:Y:S02]  /*121c0*/  @!P3 LEA R6, P0, R16, R3.reuse, 0x1 ;  /* 0x000000031006b211 */ /* 0x088fe400078008ff */
        /* <DEDUP_REMOVED lines=8> */
.L_x_5747:
[----:B------:R-:W-:Y:S05]  /*12250*/  BSYNC B0 ;  /* 0x0000000000007941 */ /* 0x000fea0003800000 */
.L_x_5739:
[----:B------:R-:W-:Y:S02]  /*12260*/  ULDC UR4, c[0x0][0xc38] ;  /* 0x00030e0000047ab9 */ /* 0x000fe40000000800 */
[----:B-1----:R-:W-:-:S13]  /*12270*/  ISETP.GE.AND P0, PT, R52, UR4, PT ;  /* 0x0000000434007c0c */ /* 0x002fda000bf06270 */
[----:B------:R-:W-:Y:S05]  /*12280*/  @!P0 BRA `(.L_x_5756) ;  /* 0xfffffee800c08947 */ /* 0x000fea000383ffff */
[----:B------:R-:W-:Y:S05]  /*12290*/  EXIT ;  /* 0x000000000000794d */ /* 0x000fea0003800000 */
.L_x_5704:
        /* <DEDUP_REMOVED lines=39> */
[----:B------:R0:W-:Y:S04]  /*12510*/  STL [R1+0x4], R2 ;  /* 0x0000040201007387 */ /* 0x0001e80000100800 */
[----:B------:R1:W-:Y:S01]  /*12520*/  STL [R1+0x28], RZ ;  /* 0x000028ff01007387 */ /* 0x0003e20000100800 */
[----:B0-----:R-:W-:-:S02]  /*12530*/  LOP3.LUT R2, R0, 0x40, RZ, 0xfc, !PT ;  /* 0x0000004000027812 */ /* 0x001fc400078efcff */
[----:B-1----:R-:W-:-:S07]  /*12540*/  LOP3.LUT R0, R0, 0x80, RZ, 0xfc, !PT ;  /* 0x0000008000007812 */ /* 0x002fce00078efcff */
.L_x_5851:
[----:B--2---:R-:W2:Y:S01]  /*12550*/  LDL R5, [R1+0x18] ;  /* 0x0000180001057983 */ /* 0x004ea20000100800 */
[----:B0-----:R-:W0:Y:S01]  /*12560*/  LDC R0, c[0x0][0xc60] ;  /* 0x00031800ff007b82 */ /* 0x001e220000000800 */
[----:B------:R-:W-:Y:S01]  /*12570*/  ULDC UR4, c[0x0][0xc78] ;  /* 0x00031e0000047ab9 */ /* 0x000fe20000000800 */
[----:B0-----:R-:W-:-:S13]  /*12580*/  ISETP.NE.AND P0, PT, R0, 0x1, PT ;  /* 0x000000010000780c */ /* 0x001fda0003f05270 */
[----:B---3--:R-:W2:Y:S08]  /*12590*/  @P0 LDC R2, c[0x0][0xc64] ;  /* 0x00031900ff020b82 */ /* 0x008eb00000000800 */
[----:B-1----:R-:W0:Y:S01]  /*125a0*/  @P0 LDC R3, c[0x0][0xc68] ;  /* 0x00031a00ff030b82 */ /* 0x002e220000000800 */
[----:B--2---:R-:W-:-:S04]  /*125b0*/  @P0 IMAD.HI.U32 R2, R5, R2, RZ ;  /* 0x0000000205020227 */ /* 0x004fc800078e00ff */
[----:B------:R-:W-:Y:S01]  /*125c0*/  IMAD.MOV.U32 R4, RZ, RZ, R5 ;  /* 0x000000ffff047224 */ /* 0x000fe200078e0005 */
[----:B0-----:R-:W-:-:S04]  /*125d0*/  @P0 SHF.R.U32.HI R4, RZ, R3, R2 ;  /* 0x00000003ff040219 */ /* 0x001fc80000011602 */
[C---:B------:R-:W-:Y:S02]  /*125e0*/  ISETP.GE.AND P0, PT, R4.reuse, UR4, PT ;  /* 0x0000000404007c0c */ /* 0x040fe4000bf06270 */
[----:B------:R-:W-:-:S05]  /*125f0*/  IADD3 R3, -R4, RZ, RZ ;  /* 0x000000ff04037210 */ /* 0x000fca0007ffe1ff */
[----:B------:R-:W-:-:S06]  /*12600*/  IMAD R0, R0, R3, R5 ;  /* 0x0000000300007224 */ /* 0x000fcc00078e0205 */
[----:B------:R-:W-:Y:S05]  /*12610*/  @!P0 BRA `(.L_x_5758) ;  /* 0x0000000000208947 */ /* 0x000fea0003800000 */
[----:B------:R-:W0:Y:S02]  /*12620*/  LDC R5, c[0x0][0xc6c] ;  /* 0x00031b00ff057b82 */ /* 0x000e240000000800 */
[----:B0-----:R-:W-:-:S13]  /*12630*/  ISETP.NE.AND P0, PT, R5, 0x1, PT ;  /* 0x000000010500780c */ /* 0x001fda0003f05270 */
[----:B------:R-:W0:Y:S02]  /*12640*/  @P0 LDC.64 R2, c[0x0][0xc70] ;  /* 0x00031c00ff020b82 */ /* 0x000e240000000a00 */
[----:B0-----:R-:W-:-:S04]  /*12650*/  @P0 IMAD.HI.U32 R6, R0, R2, RZ ;  /* 0x0000000200060227 */ /* 0x001fc800078e00ff */
[----:B------:R-:W-:Y:S01]  /*12660*/  IMAD.MOV.U32 R2, RZ, RZ, R0 ;  /* 0x000000ffff027224 */ /* 0x000fe200078e0000 */
[----:B------:R-:W-:-:S05]  /*12670*/  @P0 SHF.R.U32.HI R2, RZ, R3, R6 ;  /* 0x00000003ff020219 */ /* 0x000fca0000011606 */
[----:B------:R-:W-:Y:S01]  /*12680*/  IMAD R5, R2, R5, RZ ;  /* 0x0000000502057224 */ /* 0x000fe200078e02ff */
[----:B------:R-:W-:Y:S06]  /*12690*/  BRA `(.L_x_5759) ;  /* 0x00000000001c7947 */ /* 0x000fec0003800000 */
.L_x_5758:
[----:B------:R-:W0:Y:S02]  /*126a0*/  LDC R5, c[0x0][0xc54] ;  /* 0x00031500ff057b82 */ /* 0x000e240000000800 */
[----:B0-----:R-:W-:-:S13]  /*126b0*/  ISETP.NE.AND P0, PT, R5, 0x1, PT ;  /* 0x000000010500780c */ /* 0x001fda0003f05270 */
[----:B------:R-:W0:Y:S02]  /*126c0*/  @P0 LDC.64 R2, c[0x0][0xc58] ;  /* 0x00031600ff020b82 */ /* 0x000e240000000a00 */
[----:B0-----:R-:W-:-:S04]  /*126d0*/  @P0 IMAD.HI.U32 R6, R0, R2, RZ ;  /* 0x0000000200060227 */ /* 0x001fc800078e00ff */
[----:B------:R-:W-:Y:S01]  /*126e0*/  IMAD.MOV.U32 R2, RZ, RZ, R0 ;  /* 0x000000ffff027224 */ /* 0x000fe200078e0000 */
[----:B------:R-:W-:-:S05]  /*126f0*/  @P0 SHF.R.U32.HI R2, RZ, R3, R6 ;  /* 0x00000003ff020219 */ /* 0x000fca0000011606 */
[----:B------:R-:W-:-:S07]  /*12700*/  IMAD R5, R2, R5, RZ ;  /* 0x0000000502057224 */ /* 0x000fce00078e02ff */
.L_x_5759:
[----:B------:R-:W0:Y:S01]  /*12710*/  LDC R3, c[0x0][0xc48] ;  /* 0x00031200ff037b82 */ /* 0x000e220000000800 */
[----:B------:R-:W-:Y:S01]  /*12720*/  IMAD.IADD R5, R0, 0x1, -R5 ;  /* 0x0000000100057824 */ /* 0x000fe200078e0a05 */
[----:B------:R-:W-:Y:S01]  /*12730*/  LOP3.LUT R2, RZ, R2, RZ, 0x33, !PT ;  /* 0x00000002ff027212 */ /* 0x000fe200078e33ff */
[----:B------:R-:W-:Y:S01]  /*12740*/  ULDC UR4, c[0x0][0xc3c] ;  /* 0x00030f0000047ab9 */ /* 0x000fe20000000800 */
[----:B------:R-:W-:Y:S03]  /*12750*/  BSSY B7, `(.L_x_5760) ;  /* 0x000043b000077945 */ /* 0x000fe60003800000 */
[----:B------:R-:W-:Y:S01]  /*12760*/  VIADD R7, R2, UR4 ;  /* 0x0000000402077c36 */ /* 0x000fe20008000000 */
[----:B------:R-:W1:Y:S01]  /*12770*/  LDC R0, c[0x0][0xc54] ;  /* 0x00031500ff007b82 */ /* 0x000e620000000800 */
[----:B------:R-:W-:Y:S02]  /*12780*/  ULDC.64 UR4, c[0x0][0x418] ;  /* 0x0001060000047ab9 */ /* 0x000fe40000000a00 */
[----:B------:R-:W-:Y:S01]  /*12790*/  IMAD.SHL.U32 R2, R7, 0x80, RZ ;  /* 0x0000008007027824 */ /* 0x000fe200078e00ff */
[----:B------:R-:W-:-:S03]  /*127a0*/  UISETP.NE.U32.AND UP0, UPT, UR4, URZ, UPT ;  /* 0x0000003f0400728c */ /* 0x000fc6000bf05070 */
[----:B------:R-:W-:Y:S01]  /*127b0*/  VIADD R2, R2, 0x7f ;  /* 0x0000007f02027836 */ /* 0x000fe20000000000 */
[----:B------:R-:W-:Y:S01]  /*127c0*/  UISETP.NE.AND.EX UP0, UPT, UR5, URZ, UPT, UP0 ;  /* 0x0000003f0500728c */ /* 0x000fe2000bf05300 */
[----:B------:R-:W-:Y:S02]  /*127d0*/  ULDC UR4, c[0x0][0x424] ;  /* 0x0001090000047ab9 */ /* 0x000fe40000000800 */
[----:B------:R-:W-:Y:S01]  /*127e0*/  ULDC UR5, c[0x0][0x288] ;  /* 0x0000a20000057ab9 */ /* 0x000fe20000000800 */
[----:B------:R-:W-:Y:S02]  /*127f0*/  USEL UR4, UR4, 0x1, UP0 ;  /* 0x0000000104047887 */ /* 0x000fe40008000000 */
[----:B------:R-:W-:Y:S01]  /*12800*/  UIADD3 UR6, -UR5, 0x70, URZ ;  /* 0x0000007005067890 */ /* 0x000fe2000fffe13f */
[C---:B0-----:R-:W-:Y:S02]  /*12810*/  ISETP.NE.AND P0, PT, R3.reuse, 0x1, PT ;  /* 0x000000010300780c */ /* 0x041fe40003f05270 */
[----:B------:R-:W-:Y:S01]  /*12820*/  ULDC UR5, c[0x0][0x2f0] ;  /* 0x0000bc0000057ab9 */ /* 0x000fe20000000800 */
[----:B------:R-:W-:Y:S01]  /*12830*/  R2UR UR36, R3 ;  /* 0x00000000032472ca */ /* 0x000fe200000e0000 */
[----:B------:R-:W-:-:S02]  /*12840*/  UIMAD UR6, UR4, UR5, UR6 ;  /* 0x00000005040672a4 */ /* 0x000fc4000f8e0206 */
[----:B------:R-:W-:Y:S01]  /*12850*/  UIMAD UR5, UR4, UR5, 0x6f ;  /* 0x0000006f040574a4 */ /* 0x000fe2000f8e0205 */
[----:B-1----:R-:W-:Y:S02]  /*12860*/  IMAD R0, R4, R0, R5 ;  /* 0x0000000004007224 */ /* 0x002fe400078e0205 */
[----:B------:R-:W-:Y:S02]  /*12870*/  UMOV UR4, URZ ;  /* 0x0000003f00047c82 */ /* 0x000fe40008000000 */
[----:B------:R-:W-:Y:S01]  /*12880*/  UIMAD.WIDE UR4, UR5, -0x6db6db6d, UR4 ;  /* 0x92492493050478a5 */ /* 0x000fe2000f8e0204 */
[----:B------:R-:W-:Y:S01]  /*12890*/  IMAD.MOV.U32 R6, RZ, RZ, R0 ;  /* 0x000000ffff067224 */ /* 0x000fe200078e0000 */
[----:B------:R-:W0:Y:S01]  /*128a0*/  @P0 LDC R5, c[0x0][0xc4c] ;  /* 0x00031300ff050b82 */ /* 0x000e220000000800 */
[----:B------:R-:W-:Y:S01]  /*128b0*/  R2UR UR7, R0 ;  /* 0x00000000000772ca */ /* 0x000fe200000e0000 */
[----:B------:R-:W-:-:S04]  /*128c0*/  USHF.R.U32.HI UR4, URZ, 0x1f, UR5 ;  /* 0x0000001f3f047899 */ /* 0x000fc80008011605 */
[----:B------:R-:W-:Y:S02]  /*128d0*/  ULEA.HI.SX32 UR4, UR5, UR4, 0x1a ;  /* 0x0000000405047291 */ /* 0x000fe4000f8fd23f */
[----:B------:R-:W1:Y:S01]  /*128e0*/  @P0 LDC R3, c[0x0][0xc50] ;  /* 0x00031400ff030b82 */ /* 0x000e620000000800 */
[----:B0-----:R-:W-:-:S07]  /*128f0*/  @P0 IMAD.HI.U32 R4, R0, R5, RZ ;  /* 0x0000000500040227 */ /* 0x001fce00078e00ff */
[----:B------:R-:W0:Y:S01]  /*12900*/  LDC R0, c[0x0][0x448] ;  /* 0x00011200ff007b82 */ /* 0x000e220000000800 */
[----:B-1----:R-:W-:-:S05]  /*12910*/  @P0 SHF.R.U32.HI R6, RZ, R3, R4 ;  /* 0x00000003ff060219 */ /* 0x002fca0000011604 */
[----:B------:R1:W-:Y:S04]  /*12920*/  STL [R1+0x1c], R6 ;  /* 0x00001c0601007387 */ /* 0x0003e80000100800 */
[----:B------:R1:W-:Y:S01]  /*12930*/  STL [R1+0x24], R7 ;  /* 0x0000240701007387 */ /* 0x0003e20000100800 */
[----:B0-----:R-:W-:-:S13]  /*12940*/  ISETP.NE.AND P0, PT, R0, 0x1, PT ;  /* 0x000000010000780c */ /* 0x001fda0003f05270 */
[----:B------:R-:W0:Y:S08]  /*12950*/  @P0 LDC R3, c[0x0][0x44c] ;  /* 0x00011300ff030b82 */ /* 0x000e300000000800 */
[----:B------:R-:W2:Y:S01]  /*12960*/  @P0 LDC R0, c[0x0][0x450] ;  /* 0x00011400ff000b82 */ /* 0x000ea20000000800 */
[----:B0-----:R-:W-:-:S05]  /*12970*/  @P0 IMAD.HI.U32 R3, R2, R3, RZ ;  /* 0x0000000302030227 */ /* 0x001fca00078e00ff */
[----:B--2---:R-:W-:Y:S01]  /*12980*/  @P0 SHF.R.U32.HI R2, RZ, R0, R3 ;  /* 0x00000000ff020219 */ /* 0x004fe20000011603 */
[----:B------:R-:W-:-:S04]  /*12990*/  IMAD.MOV R0, RZ, RZ, -R6 ;  /* 0x000000ffff007224 */ /* 0x000fc800078e0a06 */
[----:B------:R-:W-:Y:S01]  /*129a0*/  VIADD R3, R2, UR6 ;  /* 0x0000000602037c36 */ /* 0x000fe20008000000 */
[----:B------:R-:W-:Y:S01]  /*129b0*/  R2UR UR6, R0 ;  /* 0x00000000000672ca */ /* 0x000fe200000e0000 */
[----:B------:R-:W-:-:S04]  /*129c0*/  IMAD.MOV.U32 R2, RZ, RZ, RZ ;  /* 0x000000ffff027224 */ /* 0x000fc800078e00ff */
[----:B------:R-:W-:-:S05]  /*129d0*/  IMAD.HI R2, R3, -0x6db6db6d, R2 ;  /* 0x9249249303027827 */ /* 0x000fca00078e0202 */
[----:B------:R-:W-:-:S03]  /*129e0*/  SHF.R.U32.HI R3, RZ, 0x1f, R2 ;  /* 0x0000001fff037819 */ /* 0x000fc60000011602 */
[----:B------:R-:W-:Y:S01]  /*129f0*/  UIMAD UR36, UR36, UR6, UR7 ;  /* 0x00000006242472a4 */ /* 0x000fe2000f8e0207 */
[----:B------:R-:W-:-:S04]  /*12a00*/  LEA.HI.SX32 R3, R2, R3, 0x1a ;  /* 0x0000000302037211 */ /* 0x000fc800078fd2ff */
[----:B------:R-:W-:-:S04]  /*12a10*/  VIMNMX R19, R3, UR4, PT ;  /* 0x0000000403137c48 */ /* 0x000fc8000bfe0100 */
[----:B------:R-:W-:Y:S01]  /*12a20*/  ISETP.GT.AND P0, PT, R19, RZ, PT ;  /* 0x000000ff1300720c */ /* 0x000fe20003f04270 */
[----:B------:R1:W-:-:S12]  /*12a30*/  STL [R1+0x20], R19 ;  /* 0x0000201301007387 */ /* 0x0003d80000100800 */
[----:B-1----:R-:W-:Y:S05]  /*12a40*/  @P0 BRA `(.L_x_5761) ;  /* 0x00000000004c0947 */ /* 0x002fea0003800000 */
        /* <DEDUP_REMOVED lines=19> */
.L_x_5761:
        /* <DEDUP_REMOVED lines=8> */
[----:B------:R-:W-:Y:S01]  /*12c00*/  MOV R4, UR6 ;  /* 0x0000000600047c02 */ /* 0x000fe20008000f00 */
[----:B------:R-:W-:Y:S01]  /*12c10*/  IMAD.U32 R5, RZ, RZ, UR7 ;  /* 0x00000007ff057e24 */ /* 0x000fe2000f8e00ff */
        /* <DEDUP_REMOVED lines=10> */
.L_x_5764:
[----:B------:R-:W-:Y:S05]  /*12cc0*/  BSYNC B6 ;  /* 0x0000000000067941 */ /* 0x000fea0003800000 */
.L_x_5763:
        /* <DEDUP_REMOVED lines=20> */
.L_x_5767:
        /* <DEDUP_REMOVED lines=15> */
.L_x_5766:
[----:B------:R-:W-:Y:S05]  /*12f00*/  BSYNC B6 ;  /* 0x0000000000067941 */ /* 0x000fea0003800000 */
.L_x_5765:
[----:B------:R-:W2:Y:S01]  /*12f10*/  LDL R16, [R1+0x1c] ;  /* 0x00001c0001107983 */ /* 0x000ea20000100800 */
[----:B------:R-:W0:Y:S01]  /*12f20*/  LDC.64 R2, c[0x0][0x9f8] ;  /* 0x00027e00ff027b82 */ /* 0x000e220000000a00 */
[----:B------:R-:W-:Y:S01]  /*12f30*/  ULDC.64 UR4, c[0x0][0x208] ;  /* 0x0000820000047ab9 */ /* 0x000fe20000000a00 */
[----:B0-----:R-:W-:-:S04]  /*12f40*/  ISETP.NE.U32.AND P0, PT, R2, RZ, PT ;  /* 0x000000ff0200720c */ /* 0x001fc80003f05070 */
[----:B------:R-:W-:-:S13]  /*12f50*/  ISETP.NE.AND.EX P0, PT, R3, RZ, PT, P0 ;  /* 0x000000ff0300720c */ /* 0x000fda0003f05300 */
[----:B------:R-:W0:Y:S01]  /*12f60*/  @P0 LDC.64 R2, c[0x0][0x9f8] ;  /* 0x00027e00ff020b82 */ /* 0x000e220000000a00 */
[----:B--2---:R-:W-:Y:S02]  /*12f70*/  IMAD.MOV.U32 R7, RZ, RZ, R16 ;  /* 0x000000ffff077224 */ /* 0x004fe400078e0010 */
[----:B0-----:R-:W-:-:S05]  /*12f80*/  @P0 IMAD.WIDE R2, R16, 0x4, R2 ;  /* 0x0000000410020825 */ /* 0x001fca00078e0202 */
[----:B------:R0:W2:Y:S01]  /*12f90*/  @P0 LDG.E R7, desc[UR4][R2.64] ;  /* 0x0000000402070981 */ /* 0x0000a2000c1e1900 */
[----:B------:R-:W-:Y:S01]  /*12fa0*/  UMOV UR4, 0xffffffff ;  /* 0xffffffff00047882 */ /* 0x000fe20000000000 */
[----:B------:R-:W-:Y:S01]  /*12fb0*/  VIADD R19, R19, 0xffffffff ;  /* 0xffffffff13137836 */ /* 0x000fe20000000000 */
[----:B------:R-:W1:Y:S01]  /*12fc0*/  S2R R0, SR_TID.X ;  /* 0x0000000000007919 */ /* 0x000e620000002100 */
[----:B0-----:R-:W0:Y:S02]  /*12fd0*/  LDC.64 R2, c[0x0][0x418] ;  /* 0x00010600ff027b82 */ /* 0x001e240000000a00 */
[----:B0-----:R-:W-:Y:S02]  /*12fe0*/  ISETP.NE.U32.AND P0, PT, R2, RZ, PT ;  /* 0x000000ff0200720c */ /* 0x001fe40003f05070 */
[----:B-1----:R-:W-:Y:S02]  /*12ff0*/  SHF.R.U32.HI R0, RZ, 0x5, R0 ;  /* 0x00000005ff007819 */ /* 0x002fe40000011600 */
[----:B------:R-:W-:-:S02]  /*13000*/  ISETP.NE.AND.EX P1, PT, R3, RZ, PT, P0 ;  /* 0x000000ff0300720c */ /* 0x000fc40003f25300 */
        /* <DEDUP_REMOVED lines=9> */
.L_x_5866:
        /* <DEDUP_REMOVED lines=8> */
.L_x_5869:
        /* <DEDUP_REMOVED lines=21> */
.L_x_5771:
[----:B-1----:R-:W3:Y:S01]  /*13270*/  LDL R0, [R1+0x4] ;  /* 0x0000040001007983 */ /* 0x002ee20000100800 */
[----:B--2---:R-:W-:Y:S01]  /*13280*/  IMAD R2, R18, 0x8, R17 ;  /* 0x0000000812027824 */ /* 0x004fe200078e0211 */
[----:B---3--:R-:W-:-:S04]  /*13290*/  SHF.L.U32 R0, R0, 0x1f, RZ ;  /* 0x0000001f00007819 */ /* 0x008fc800000006ff */
[----:B------:R-:W1:Y:S02]  /*132a0*/  SYNCS.PHASECHK.TRANS64.TRYWAIT P0, [R2+URZ+0x36840], R0 ;  /* 0x03684000020075a7 */ /* 0x000e64000800017f */
[----:B-1----:R-:W-:Y:S05]  /*132b0*/  @!P0 BRA `(.L_x_5772) ;  /* 0x0000004000588947 */ /* 0x002fea0003800000 */
.L_x_5870:
        /* <DEDUP_REMOVED lines=11> */
.L_x_5773:
[----:B-1----:R-:W-:Y:S01]  /*13370*/  IMAD R0, R18, 0xa800, R17 ;  /* 0x0000a80012007824 */ /* 0x002fe200078e0211 */
[----:B------:R-:W-:Y:S01]  /*13380*/  R2UR UR33, R2 ;  /* 0x00000000022172ca */ /* 0x000fe200000e0000 */
[----:B------:R-:W-:Y:S01]  /*13390*/  UIADD3 UR4, UP0, UR38, 0x370, URZ ;  /* 0x0000037026047890 */ /* 0x000fe2000ff1e03f */
[----:B------:R-:W-:Y:S01]  /*133a0*/  R2UR UR35, R19 ;  /* 0x00000000132372ca */ /* 0x000fe200000e0000 */
[----:B------:R-:W-:Y:S01]  /*133b0*/  UMOV UR6, 0x0 ;  /* 0x0000000000067882 */ /* 0x000fe20000000000 */
[----:B------:R-:W-:Y:S01]  /*133c0*/  R2UR UR8, R0 ;  /* 0x00000000000872ca */ /* 0x000fe200000e0000 */
[----:B------:R-:W-:Y:S01]  /*133d0*/  UIADD3.X UR5, URZ, UR39, URZ, UP0, !UPT ;  /* 0x000000273f057290 */ /* 0x000fe200087fe43f */
[----:B-----5:R-:W-:Y:S01]  /*133e0*/  R2UR UR37, R16 ;  /* 0x00000000102572ca */ /* 0x020fe200000e0000 */
[----:B------:R-:W-:Y:S01]  /*133f0*/  UMOV UR7, 0x14f00000 ;  /* 0x14f0000000077882 */ /* 0x000fe20000000000 */
[----:B------:R-:W-:Y:S01]  /*13400*/  PLOP3.LUT P0, PT, PT, PT, PT, 0x80, 0x0 ;  /* 0x000000000000781c */ /* 0x000fe20003f0f070 */
[----:B------:R-:W-:Y:S01]  /*13410*/  UMOV UR34, URZ ;  /* 0x0000003f00227c82 */ /* 0x000fe20008000000 */
[----:B------:R-:W-:Y:S01]  /*13420*/  UMOV UR18, 0x40 ;  /* 0x0000004000127882 */ /* 0x000fe20000000000 */
[----:B------:R-:W-:Y:S01]  /*13430*/  UMOV UR20, UR36 ;  /* 0x0000002400147c82 */ /* 0x000fe20008000000 */
[----:B------:R-:W-:Y:S01]  /*13440*/  P2R R0, PR, RZ, 0x1 ;  /* 0x00000001ff007803 */ /* 0x000fe20000000000 */
[----:B------:R-:W-:-:S02]  /*13450*/  UIADD3 UR33, UR33, 0x36830, URZ ;  /* 0x0003683021217890 */ /* 0x000fc4000fffe03f */
[----:B------:R-:W-:Y:S02]  /*13460*/  UIMAD UR35, UR35, 0x70, URZ ;  /* 0x00000070232378a4 */ /* 0x000fe4000f8e023f */
[----:B------:R-:W-:Y:S01]  /*13470*/  UIADD3 UR32, UR8, 0x21400, URZ ;  /* 0x0002140008207890 */ /* 0x000fe2000fffe03f */
[----:B------:R2:W-:Y:S01]  /*13480*/  STL [R1+0xc], R0 ;  /* 0x00000c0001007387 */ /* 0x0005e20000100800 */
[----:B------:R-:W-:Y:S02]  /*13490*/  UIADD3 UR16, UR8, 0x24c00, URZ ;  /* 0x00024c0008107890 */ /* 0x000fe4000fffe03f */
[----:B------:R-:W-:Y:S01]  /*134a0*/  UIADD3 UR8, UR8, 0x28400, URZ ;  /* 0x0002840008087890 */ /* 0x000fe2000fffe03f */
[----:B------:R-:W-:Y:S01]  /*134b0*/  UMOV UR21, UR37 ;  /* 0x0000002500157c82 */ /* 0x000fe20008000000 */
[----:B------:R-:W-:Y:S01]  /*134c0*/  UMOV UR17, UR33 ;  /* 0x0000002100117c82 */ /* 0x000fe20008000000 */
[----:B------:R-:W-:Y:S01]  /*134d0*/  UMOV UR19, UR35 ;  /* 0x0000002300137c82 */ /* 0x000fe20008000000 */
[----:B------:R-:W-:Y:S01]  /*134e0*/  UMOV UR10, 0x80 ;  /* 0x00000080000a7882 */ /* 0x000fe20000000000 */
[----:B------:R-:W-:Y:S01]  /*134f0*/  UMOV UR12, UR36 ;  /* 0x00000024000c7c82 */ /* 0x000fe20008000000 */
[----:B------:R-:W-:Y:S01]  /*13500*/  UMOV UR13, UR37 ;  /* 0x00000025000d7c82 */ /* 0x000fe20008000000 */
[----:B------:R-:W-:Y:S01]  /*13510*/  UMOV UR9, UR33 ;  /* 0x0000002100097c82 */ /* 0x000fe20008000000 */
[----:B------:R-:W-:Y:S01]  /*13520*/  UMOV UR11, UR35 ;  /* 0x00000023000b7c82 */ /* 0x000fe20008000000 */
[----:B------:R2:W-:Y:S01]  /*13530*/  UTMALDG.4D [UR32], [UR4], desc[UR6] ;  /* 0x00000620040075b4 */ /* 0x0005e20008019000 */
[----:B------:R2:W-:Y:S01]  /*13540*/  UTMALDG.4D [UR16], [UR4], desc[UR6] ;  /* 0x00000610040075b4 */ /* 0x0005e20008019000 */
[----:B------:R2:W-:Y:S02]  /*13550*/  UTMALDG.4D [UR8], [UR4], desc[UR6] ;  /* 0x00000608040075b4 */ /* 0x0005e40008019000 */
[----:B--2---:R-:W-:Y:S01]  /*13560*/  NOP ;  /* 0x0000000000007918 */ /* 0x004fe20000000000 */
.L_x_5769:
[----:B-1----:R-:W-:Y:S01]  /*13570*/  IADD3 R0, R17, 0x15400, RZ ;  /* 0x0001540011007810 */ /* 0x002fe20007ffe0ff */
        /* <DEDUP_REMOVED lines=21> */
.L_x_5775:
[----:B------:R-:W-:Y:S05]  /*136d0*/  BSYNC B6 ;  /* 0x0000000000067941 */ /* 0x000fea0003800000 */
.L_x_5774:
[----:B------:R-:W2:Y:S01]  /*136e0*/  LDL.LU R6, [R1+0x1c] ;  /* 0x00001c0001067983 */ /* 0x000ea20000300800 */
[----:B0-----:R-:W0:Y:S08]  /*136f0*/  LDC R7, c[0x0][0x448] ;  /* 0x00011200ff077b82 */ /* 0x001e300000000800 */
[----:B------:R-:W1:Y:S01]  /*13700*/  LDC.64 R2, c[0x0][0x2e0] ;  /* 0x0000b800ff027b82 */ /* 0x000e620000000a00 */
[----:B------:R-:W3:Y:S01]  /*13710*/  LDL R8, [R1+0x24] ;  /* 0x0000240001087983 */ /* 0x000ee20000100800 */
[----:B------:R-:W-:Y:S01]  /*13720*/  USHF.R.S32.HI UR4, URZ, 0x1f, UR36 ;  /* 0x0000001f3f047899 */ /* 0x000fe20008011424 */
[----:B------:R-:W-:Y:S01]  /*13730*/  ULDC.64 UR8, c[0x0][0x2d8] ;  /* 0x0000b60000087ab9 */ /* 0x000fe20000000a00 */
[----:B------:R-:W4:Y:S02]  /*13740*/  S2R R4, SR_TID.X ;  /* 0x0000000000047919 */ /* 0x000f240000002100 */
[----:B------:R-:W-:-:S02]  /*13750*/  UIMAD UR6, UR4, UR8, URZ ;  /* 0x00000008040672a4 */ /* 0x000fc4000f8e023f */
[----:B------:R-:W-:Y:S01]  /*13760*/  UIMAD.WIDE.U32 UR4, UR36, UR8, URZ ;  /* 0x00000008240472a5 */ /* 0x000fe2000f8e003f */
[----:B------:R-:W4:Y:S01]  /*13770*/  S2R R9, SR_TID.X ;  /* 0x0000000000097919 */ /* 0x000f220000002100 */
[----:B------:R-:W-:-:S04]  /*13780*/  UIMAD UR6, UR36, UR9, UR6 ;  /* 0x00000009240672a4 */ /* 0x000fc8000f8e0206 */
[----:B------:R-:W-:Y:S01]  /*13790*/  UIADD3 UR5, UR5, UR6, URZ ;  /* 0x0000000605057290 */ /* 0x000fe2000fffe03f */
[----:B0-----:R-:W-:Y:S02]  /*137a0*/  ISETP.NE.AND P0, PT, R7, 0x1, PT ;  /* 0x000000010700780c */ /* 0x001fe40003f05270 */
[----:B------:R-:W-:Y:S01]  /*137b0*/  ULDC.64 UR6, c[0x0][0x280] ;  /* 0x0000a00000067ab9 */ /* 0x000fe20000000a00 */
[C---:B----4-:R-:W-:Y:S01]  /*137c0*/  LOP3.LUT R5, R4.reuse, 0x7f, RZ, 0xc0, !PT ;  /* 0x0000007f04057812 */ /* 0x050fe200078ec0ff */
[----:B------:R-:W-:-:S03]  /*137d0*/  IMAD.SHL.U32 R4, R4, 0x10, RZ ;  /* 0x0000001004047824 */ /* 0x000fc600078e00ff */
[----:B------:R-:W-:Y:S01]  /*137e0*/  SHF.R.U32.HI R5, RZ, 0x3, R5 ;  /* 0x00000003ff057819 */ /* 0x000fe20000011605 */
[----:B------:R-:W-:-:S03]  /*137f0*/  IMAD.SHL.U32 R9, R9, 0x8, RZ ;  /* 0x0000000809097824 */ /* 0x000fc600078e00ff */
[----:B------:R-:W-:Y:S02]  /*13800*/  LOP3.LUT R4, R5, 0x70, R4, 0xf8, !PT ;  /* 0x0000007005047812 */ /* 0x000fe400078ef804 */
[----:B------:R-:W0:Y:S01]  /*13810*/  @P0 LDC R5, c[0x0][0x44c] ;  /* 0x00011300ff050b82 */ /* 0x000e220000000800 */
[----:B------:R-:W-:-:S04]  /*13820*/  LOP3.LUT R9, R9, 0x38, RZ, 0xc0, !PT ;  /* 0x0000003809097812 */ /* 0x000fc800078ec0ff */
[C---:B------:R-:W-:Y:S02]  /*13830*/  LOP3.LUT R11, R9.reuse, 0x40, RZ, 0xfc, !PT ;  /* 0x00000040090b7812 */ /* 0x040fe400078efcff */
[----:B------:R-:W-:Y:S02]  /*13840*/  LOP3.LUT R9, R9, 0x80, RZ, 0xfc, !PT ;  /* 0x0000008009097812 */ /* 0x000fe400078efcff */
[----:B--2---:R-:W-:-:S05]  /*13850*/  SHF.R.S32.HI R0, RZ, 0x1f, R6 ;  /* 0x0000001fff007819 */ /* 0x004fca0000011406 */
[----:B-1----:R-:W-:-:S04]  /*13860*/  IMAD R0, R0, R2, RZ ;  /* 0x0000000200007224 */ /* 0x002fc800078e02ff */
[C---:B------:R-:W-:Y:S02]  /*13870*/  IMAD R0, R6.reuse, R3, R0 ;  /* 0x0000000306007224 */ /* 0x040fe400078e0200 */
[----:B------:R-:W-:Y:S01]  /*13880*/  IMAD.WIDE.U32 R2, R6, R2, UR4 ;  /* 0x0000000406027e25 */ /* 0x000fe2000f8e0002 */
[----:B------:R-:W-:Y:S01]  /*13890*/  ULDC.64 UR4, c[0x0][0x2d0] ;  /* 0x0000b40000047ab9 */ /* 0x000fe20000000a00 */
[----:B------:R-:W1:Y:S02]  /*138a0*/  @P0 LDC R6, c[0x0][0x450] ;  /* 0x00011400ff060b82 */ /* 0x000e640000000800 */
[----:B------:R-:W-:Y:S01]  /*138b0*/  IMAD.IADD R3, R3, 0x1, R0 ;  /* 0x0000000103037824 */ /* 0x000fe200078e0200 */
[----:B---3--:R-:W-:-:S05]  /*138c0*/  LEA R0, R8, R4, 0x7 ;  /* 0x0000000408007211 */ /* 0x008fca00078e38ff */
[----:B0-----:R-:W-:-:S04]  /*138d0*/  @P0 IMAD.HI.U32 R5, R0, R5, RZ ;  /* 0x0000000500050227 */ /* 0x001fc800078e00ff */
[----:B------:R-:W-:Y:S01]  /*138e0*/  IMAD.MOV.U32 R4, RZ, RZ, R0 ;  /* 0x000000ffff047224 */ /* 0x000fe200078e0000 */
[----:B-1----:R-:W-:Y:S02]  /*138f0*/  @P0 SHF.R.U32.HI R4, RZ, R6, R5 ;  /* 0x00000006ff040219 */ /* 0x002fe40000011605 */
[----:B------:R-:W0:Y:S03]  /*13900*/  S2R R6, SR_TID.X ;  /* 0x0000000000067919 */ /* 0x000e260000002100 */
        /* <DEDUP_REMOVED lines=10> */
[C---:B------:R-:W-:Y:S01]  /*139b0*/  IMAD.WIDE.U32 R2, R0.reuse, UR4, R2 ;  /* 0x0000000400027c25 */ /* 0x040fe2000f8e0002 */
[----:B------:R-:W-:Y:S02]  /*139c0*/  ULDC UR4, c[0x0][0x2b8] ;  /* 0x0000ae0000047ab9 */ /* 0x000fe40000000800 */
[----:B------:R-:W-:Y:S01]  /*139d0*/  ISETP.GE.AND P2, PT, R9, UR4, PT ;  /* 0x0000000409007c0c */ /* 0x000fe2000bf46270 */
[----:B------:R-:W-:Y:S01]  /*139e0*/  IMAD R4, R0, UR5, R4 ;  /* 0x0000000500047c24 */ /* 0x000fe2000f8e0204 */
[----:B------:R1:W5:Y:S01]  /*139f0*/  LDL R9, [R1+0x14] ;  /* 0x0000140001097983 */ /* 0x0003620000100800 */
[----:B0-----:R-:W-:Y:S01]  /*13a00*/  IMAD.SHL.U32 R10, R6, 0x8, RZ ;  /* 0x00000008060a7824 */ /* 0x001fe200078e00ff */
[----:B------:R-:W-:Y:S01]  /*13a10*/  LEA R0, P3, R2, UR6, 0x1 ;  /* 0x0000000602007c11 */ /* 0x000fe2000f8608ff */
[----:B------:R-:W-:Y:S01]  /*13a20*/  IMAD.IADD R4, R3, 0x1, R4 ;  /* 0x0000000103047824 */ /* 0x000fe200078e0204 */
[----:B------:R-:W-:-:S02]  /*13a30*/  ISETP.GE.AND P1, PT, R11, UR4, PT ;  /* 0x000000040b007c0c */ /* 0x000fc4000bf26270 */
[----:B------:R-:W-:-:S04]  /*13a40*/  LOP3.LUT R10, R10, 0x38, RZ, 0xc0, !PT ;  /* 0x000000380a0a7812 */ /* 0x000fc800078ec0ff */
[----:B------:R-:W-:Y:S01]  /*13a50*/  ISETP.GE.AND P0, PT, R10, UR4, PT ;  /* 0x000000040a007c0c */ /* 0x000fe2000bf06270 */
[----:B------:R-:W-:Y:S01]  /*13a60*/  UMOV UR4, 0xffffffff ;  /* 0xffffffff00047882 */ /* 0x000fe20000000000 */
[----:B------:R-:W-:Y:S02]  /*13a70*/  LEA.HI.X R4, R2, UR7, R4, 0x1, P3 ;  /* 0x0000000702047c11 */ /* 0x000fe400098f0c04 */
[----:B-1----:R-:W-:Y:S09]  /*13a80*/  BRA.DIV UR4, `(.L_x_5776) ;  /* 0x0000003a04787947 */ /* 0x002ff2000b800000 */
[----:B------:R-:W2:Y:S01]  /*13a90*/  LDL.LU R8, [R1+0x24] ;  /* 0x0000240001087983 */ /* 0x000ea20000300800 */
[----:B------:R-:W-:Y:S01]  /*13aa0*/  ULDC UR4, c[0x0][0x288] ;  /* 0x0000a20000047ab9 */ /* 0x000fe20000000800 */
[----:B------:R-:W0:Y:S02]  /*13ab0*/  S2R R5, SR_TID.X ;  /* 0x0000000000057919 */ /* 0x000e240000002100 */
[----:B------:R-:W1:Y:S01]  /*13ac0*/  SHFL.IDX PT, R6, R0, RZ, 0x181f ;  /* 0x00181fff00067589 */ /* 0x000e6200000e0000 */
[----:B------:R-:W-:Y:S01]  /*13ad0*/  IMAD R3, R7, UR4, RZ ;  /* 0x0000000407037c24 */ /* 0x000fe2000f8e02ff */
[----:B0-----:R-:W-:-:S04]  /*13ae0*/  LOP3.LUT R5, R5, 0x7f, RZ, 0xc0, !PT ;  /* 0x0000007f05057812 */ /* 0x001fc800078ec0ff */
[----:B------:R-:W-:Y:S02]  /*13af0*/  SHF.R.U32.HI R11, RZ, 0x3, R5 ;  /* 0x00000003ff0b7819 */ /* 0x000fe40000011605 */
[----:B------:R-:W0:Y:S01]  /*13b00*/  SHFL.IDX PT, R5, R4, RZ, 0x181f ;  /* 0x00181fff04057589 */ /* 0x000e2200000e0000 */
[----:B------:R-:W-:Y:S02]  /*13b10*/  ULDC.64 UR6, c[0x0][0x208] ;  /* 0x0000820000067ab9 */ /* 0x000fe40000000a00 */
[----:B--2---:R-:W-:-:S05]  /*13b20*/  IMAD R2, R8, 0x80, R11 ;  /* 0x0000008008027824 */ /* 0x004fca00078e020b */
[----:B------:R-:W-:-:S13]  /*13b30*/  ISETP.GE.AND P4, PT, R2, R3, PT ;  /* 0x000000030200720c */ /* 0x000fda0003f86270 */
[----:B-1----:R-:W-:-:S05]  /*13b40*/  @!P4 LEA R6, P3, R10, R6, 0x1 ;  /* 0x000000060a06c211 */ /* 0x002fca00078608ff */
[----:B0-----:R-:W-:-:S04]  /*13b50*/  @!P4 IMAD.X R5, RZ, RZ, R5, P3 ;  /* 0x000000ffff05c224 */ /* 0x001fc800018e0605 */
[----:B------:R-:W-:Y:S02]  /*13b60*/  @!P4 IMAD.MOV.U32 R7, RZ, RZ, R5 ;  /* 0x000000ffff07c224 */ /* 0x000fe400078e0005 */
[----:B------:R-:W-:-:S03]  /*13b70*/  VIADD R5, R2, 0x10 ;  /* 0x0000001002057836 */ /* 0x000fc60000000000 */
[----:B------:R-:W-:Y:S01]  /*13b80*/  @!PT LDS RZ, [RZ] ;  /* 0x00000000fffff984 */ /* 0x000fe20000000800 */
[----:B-----5:R-:W-:Y:S04]  /*13b90*/  @!P4 LDGSTS.E.BYPASS.LTC128B.128 [R9+0x15400], desc[UR6][R6.64], !P0 ;  /* 0x154000000609cfae */ /* 0x020fe8000c101d46 */
        /* <DEDUP_REMOVED lines=54> */
[----:B0-----:R-:W0:Y:S04]  /*13f00*/  SHFL.IDX PT, R6, R0, 0x6, 0x181f ;  /* 0x00d81f0000067f89 */ /* 0x001e2800000e0000 */
[----:B------:R-:W1:Y:S04]  /*13f10*/  SHFL.IDX PT, R4, R4, 0x7, 0x181f ;  /* 0x00f81f0004047f89 */ /* 0x000e6800000e0000 */
[----:B------:R-:W2:Y:S01]  /*13f20*/  SHFL.IDX PT, R0, R0, 0x7, 0x181f ;  /* 0x00f81f0000007f89 */ /* 0x000ea200000e0000 */
[----:B0-----:R-:W-:-:S05]  /*13f30*/  @!P4 LEA R6, P3, R10, R6, 0x1 ;  /* 0x000000060a06c211 */ /* 0x001fca00078608ff */
[----:B------:R-:W-:-:S04]  /*13f40*/  @!P4 IMAD.X R5, RZ, RZ, R5, P3 ;  /* 0x000000ffff05c224 */ /* 0x000fc800018e0605 */
[----:B------:R-:W-:-:S05]  /*13f50*/  @!P4 IMAD.MOV.U32 R7, RZ, RZ, R5 ;  /* 0x000000ffff07c224 */ /* 0x000fca00078e0005 */
[----:B------:R0:W-:Y:S04]  /*13f60*/  @!P4 LDGSTS.E.BYPASS.LTC128B.128 [R9+0x18400], desc[UR6][R6.64], !P0 ;  /* 0x184000000609cfae */ /* 0x0001e8000c101d46 */
[----:B------:R0:W-:Y:S04]  /*13f70*/  @!P4 LDGSTS.E.BYPASS.LTC128B.128 [R9+0x1c400], desc[UR6][R6.64+0x80], !P1 ;  /* 0x1c4000800609cfae */ /* 0x0001e8000c901d46 */
[----:B-12---:R0:W-:Y:S02]  /*13f80*/  @!P4 LDGSTS.E.BYPASS.LTC128B.128 [R9+0x20400], desc[UR6][R6.64+0x100], !P2 ;  /* 0x204001000609cfae */ /* 0x0061e4000d101d46 */
.L_x_5887:
        /* <DEDUP_REMOVED lines=13> */
.L_x_5778:
[----:B------:R-:W-:Y:S05]  /*14060*/  BSYNC B0 ;  /* 0x0000000000007941 */ /* 0x000fea0003800000 */
.L_x_5777:
[----:B------:R-:W-:Y:S01]  /*14070*/  NOP ;  /* 0x0000000000007918 */ /* 0x000fe20000000000 */
[----:B------:R-:W-:Y:S01]  /*14080*/  PLOP3.LUT P0, PT, PT, PT, PT, 0x80, 0x0 ;  /* 0x000000000000781c */ /* 0x000fe20003f0f070 */
[----:B0-----:R-:W-:-:S12]  /*14090*/  VIADD R6, R17, 0x36800 ;  /* 0x0003680011067836 */ /* 0x001fd80000000000 */
.L_x_5779:
[----:B------:R-:W-:Y:S02]  /*140a0*/  PLOP3.LUT P1, PT, P1, P0, PT, 0xa2, 0x0 ;  /* 0x000000000000781c */ /* 0x000fe40000f21472 */
[----:B------:R-:W-:-:S08]  /*140b0*/  @P0 R2UR P1, UR4, R17 ;  /* 0x00000000110402ca */ /* 0x000fd00000020000 */
[----:B------:R-:W-:-:S05]  /*140c0*/  @P0 PLOP3.LUT P0, PT, P1, PT, PT, 0x80, 0x0 ;  /* 0x000000000000081c */ /* 0x000fca0000f0f070 */
[----:B------:R-:W-:Y:S01]  /*140d0*/  @!P1 SYNCS.ARRIVE.TRANS64.RED.A0T1 RZ, [UR4+0x36800], RZ ;  /* 0x036800ffffff99a7 */ /* 0x000fe20008200404 */
[----:B------:R-:W-:Y:S07]  /*140e0*/  @!P1 ARRIVES.LDGSTSBAR.64.TRANSCNT [UR4+0x36800] ;  /* 0x03680000ff0099b0 */ /* 0x000fee0008000a84 */
[----:B------:R-:W-:Y:S05]  /*140f0*/  @P0 BRA.U.ANY `(.L_x_5779) ;  /* 0xfffffffd00e80947 */ /* 0x000fea000393ffff */
[----:B-1----:R-:W2:Y:S02]  /*14100*/  LDL.LU R2, [R1+0x28] ;  /* 0x0000280001027983 */ /* 0x002ea40000300800 */
        /* <DEDUP_REMOVED lines=11> */
.L_x_5888:
[----:B------:R-:W-:Y:S05]  /*141c0*/  BSYNC B0 ;  /* 0x0000000000007941 */ /* 0x000fea0003800000 */
.L_x_5780:
[----:B------:R-:W2:Y:S02]  /*141d0*/  LDL R2, [R1+0x20] ;  /* 0x0000200001027983 */ /* 0x000ea40000100800 */
[----:B--2---:R-:W-:-:S13]  /*141e0*/  ISETP.GE.AND P0, PT, R2, 0x2, PT ;  /* 0x000000020200780c */ /* 0x004fda0003f06270 */
[----:B------:R-:W-:Y:S05]  /*141f0*/  @!P0 BRA `(.L_x_5782) ;  /* 0x0000002000b08947 */ /* 0x000fea0003800000 */
[C---:B0-----:R-:W-:Y:S01]  /*14200*/  LOP3.LUT R0, R2.reuse, 0x1, RZ, 0xc0, !PT ;  /* 0x0000000102007812 */ /* 0x041fe200078ec0ff */
[----:B------:R-:W-:-:S03]  /*14210*/  VIADD R7, R2, 0xfffffffe ;  /* 0xfffffffe02077836 */ /* 0x000fc60000000000 */
[----:B------:R-:W-:Y:S01]  /*14220*/  ISETP.NE.U32.AND P0, PT, R0, 0x1, PT ;  /* 0x000000010000780c */ /* 0x000fe20003f05070 */
[----:B------:R-:W-:-:S12]  /*14230*/  IMAD.MOV.U32 R0, RZ, RZ, R7 ;  /* 0x000000ffff007224 */ /* 0x000fd800078e0007 */
[----:B------:R-:W-:Y:S05]  /*14240*/  @!P0 BRA `(.L_x_5783) ;  /* 0x0000000800e08947 */ /* 0x000fea0003800000 */
[----:B------:R-:W2:Y:S04]  /*14250*/  LDL R3, [R1+0xc] ;  /* 0x00000c0001037983 */ /* 0x000ea80000100800 */
        /* <DEDUP_REMOVED lines=10> */
[----:B------:R-:W-:Y:S01]  /*14300*/  MOV R4, R16 ;  /* 0x0000001000047202 */ /* 0x000fe20000000f00 */
[----:B------:R-:W-:Y:S01]  /*14310*/  IMAD.MOV.U32 R0, RZ, RZ, R7 ;  /* 0x000000ffff007224 */ /* 0x000fe200078e0007 */
[----:B--2---:R-:W-:-:S13]  /*14320*/  ISETP.NE.AND P1, PT, R2, RZ, PT ;  /* 0x000000ff0200720c */ /* 0x004fda0003f25270 */
        /* <DEDUP_REMOVED lines=22> */
.L_x_5786:
[----:B0-----:R-:W-:Y:S01]  /*14490*/  IMAD R2, R8, 0x8, R17 ;  /* 0x0000000808027824 */ /* 0x001fe200078e0211 */
[----:B------:R-:W-:Y:S01]  /*144a0*/  SHF.L.U32 R3, R9, 0x1f, RZ ;  /* 0x0000001f09037819 */ /* 0x000fe200000006ff */
[----:B------:R-:W-:Y:S03]  /*144b0*/  BSSY B1, `(.L_x_5787) ;  /* 0x0000003000017945 */ /* 0x000fe60003800000 */
[----:B------:R-:W0:Y:S02]  /*144c0*/  SYNCS.PHASECHK.TRANS64.TRYWAIT P0, [R2+URZ+0x36840], R3 ;  /* 0x03684003020075a7 */ /* 0x000e24000800017f */
[----:B0-----:R-:W-:Y:S05]  /*144d0*/  @!P0 BRA `(.L_x_5788) ;  /* 0x0000003800c48947 */ /* 0x001fea0003800000 */
.L_x_5889:
[----:B------:R-:W-:Y:S05]  /*144e0*/  BSYNC B1 ;  /* 0x0000000000017941 */ /* 0x000fea0003800000 */
.L_x_5787:
        /* <DEDUP_REMOVED lines=12> */
.L_x_5790:
[----:B------:R-:W-:Y:S05]  /*145b0*/  BSYNC B1 ;  /* 0x0000000000017941 */ /* 0x000fea0003800000 */
.L_x_5789:
        /* <DEDUP_REMOVED lines=12> */
.L_x_5791:
        /* <DEDUP_REMOVED lines=15> */
.L_x_5792:
        /* <DEDUP_REMOVED lines=15> */
.L_x_5793:
        /* <DEDUP_REMOVED lines=15> */
.L_x_5890:
[----:B------:R-:W-:Y:S05]  /*14950*/  BSYNC B1 ;  /* 0x0000000000017941 */ /* 0x000fea0003800000 */
.L_x_5794:
        /* <DEDUP_REMOVED lines=12> */
.L_x_5797:
[----:B------:R-:W-:Y:S05]  /*14a20*/  BSYNC B1 ;  /* 0x0000000000017941 */ /* 0x000fea0003800000 */
.L_x_5796:
        /* <DEDUP_REMOVED lines=11> */
.L_x_5798:
        /* <DEDUP_REMOVED lines=15> */
.L_x_5799:
        /* <DEDUP_REMOVED lines=15> */
.L_x_5800:
        /* <DEDUP_REMOVED lines=10> */
[----:B------:R-:W-:Y:S01]  /*14d60*/  MOV R16, R4 ;  /* 0x0000000400107202 */ /* 0x000fe20000000f00 */
[----:B------:R-:W-:-:S07]  /*14d70*/  IMAD.MOV.U32 R19, RZ, RZ, R0 ;  /* 0x000000ffff137224 */ /* 0x000fce00078e0000 */
.L_x_5785:
[----:B------:R-:W-:Y:S05]  /*14d80*/  BSYNC B0 ;  /* 0x0000000000007941 */ /* 0x000fea0003800000 */
.L_x_5784:
[----:B------:R-:W2:Y:S01]  /*14d90*/  LDL.LU R0, [R1+0x20] ;  /* 0x0000200001007983 */ /* 0x000ea20000300800 */
[----:B------:R-:W-:-:S03]  /*14da0*/  IMAD.MOV.U32 R18, RZ, RZ, R8 ;  /* 0x000000ffff127224 */ /* 0x000fc600078e0008 */
[----:B------:R0:W-:Y:S02]  /*14db0*/  STL [R1+0x4], R9 ;  /* 0x0000040901007387 */ /* 0x0001e40000100800 */
[----:B0-2---:R-:W-:-:S07]  /*14dc0*/  VIADD R0, R0, 0xfffffffd ;  /* 0xfffffffd00007836 */ /* 0x005fce0000000000 */
.L_x_5783:
[----:B------:R-:W-:Y:S01]  /*14dd0*/  ISETP.NE.AND P0, PT, R7, RZ, PT ;  /* 0x000000ff0700720c */ /* 0x000fe20003f05270 */
[----:B------:R-:W-:-:S12]  /*14de0*/  BSSY B0, `(.L_x_5782) ;  /* 0x000016d000007945 */ /* 0x000fd80003800000 */
[----:B------:R-:W-:Y:S05]  /*14df0*/  @!P0 BRA `(.L_x_5801) ;  /* 0x0000001400ac8947 */ /* 0x000fea0003800000 */
[----:B------:R-:W-:-:S07]  /*14e00*/  IMAD.MOV.U32 R8, RZ, RZ, R16 ;  /* 0x000000ffff087224 */ /* 0x000fce00078e0010 */
.L_x_5836:
        /* <DEDUP_REMOVED lines=36> */
.L_x_5804:
[----:B------:R-:W-:Y:S01]  /*15050*/  IMAD R3, R4, 0x8, R17 ;  /* 0x0000000804037824 */ /* 0x000fe200078e0211 */
[----:B------:R-:W-:Y:S01]  /*15060*/  SHF.L.U32 R2, R5, 0x1f, RZ ;  /* 0x0000001f05027819 */ /* 0x000fe200000006ff */
[----:B------:R-:W-:Y:S03]  /*15070*/  BSSY B2, `(.L_x_5805) ;  /* 0x0000003000027945 */ /* 0x000fe60003800000 */
[----:B------:R-:W1:Y:S02]  /*15080*/  SYNCS.PHASECHK.TRANS64.TRYWAIT P0, [R3+URZ+0x36840], R2 ;  /* 0x03684002030075a7 */ /* 0x000e64000800017f */
[----:B-1----:R-:W-:Y:S05]  /*15090*/  @!P0 BRA `(.L_x_5806) ;  /* 0x0000002c00fc8947 */ /* 0x002fea0003800000 */
.L_x_5891:
[----:B------:R-:W-:Y:S05]  /*150a0*/  BSYNC B2 ;  /* 0x0000000000027941 */ /* 0x000fea0003800000 */
.L_x_5805:
        /* <DEDUP_REMOVED lines=12> */
.L_x_5808:
[----:B------:R-:W-:Y:S05]  /*15170*/  BSYNC B2 ;  /* 0x0000000000027941 */ /* 0x000fea0003800000 */
.L_x_5807:
[----:B------:R-:W-:Y:S01]  /*15180*/  MOV R12, RZ ;  /* 0x000000ff000c7202 */ /* 0x000fe20000000f00 */
[----:B------:R-:W-:Y:S01]  /*15190*/  IMAD R9, R4, 0xa800, R17 ;  /* 0x0000a80004097824 */ /* 0x000fe200078e0211 */
[----:B------:R-:W-:Y:S01]  /*151a0*/  UIADD3 UR4, UP0, UR38, 0x370, URZ ;  /* 0x0000037026047890 */ /* 0x000fe2000ff1e03f */
        /* <DEDUP_REMOVED lines=8> */
.L_x_5809:
        /* <DEDUP_REMOVED lines=16> */
.L_x_5810:
        /* <DEDUP_REMOVED lines=16> */
.L_x_5811:
        /* <DEDUP_REMOVED lines=16> */
.L_x_5892:
[----:B------:R-:W-:Y:S05]  /*15530*/  BSYNC B2 ;  /* 0x0000000000027941 */ /* 0x000fea0003800000 */
.L_x_5812:
        /* <DEDUP_REMOVED lines=11> */
.L_x_5815:
[----:B------:R-:W-:Y:S05]  /*155f0*/  BSYNC B2 ;  /* 0x0000000000027941 */ /* 0x000fea0003800000 */
.L_x_5814:
        /* <DEDUP_REMOVED lines=8> */
[----:B------:R-:W-:Y:S01]  /*15680*/  IADD3 R9, R18, 0x400, RZ ;  /* 0x0000040012097810 */ /* 0x000fe20007ffe0ff */
[----:B------:R-:W-:-:S12]  /*15690*/  UIADD3.X UR5, URZ, UR39, URZ, UP0, !UPT ;  /* 0x000000273f057290 */ /* 0x000fd800087fe43f */
.L_x_5816:
        /* <DEDUP_REMOVED lines=15> */
.L_x_5817:
        /* <DEDUP_REMOVED lines=15> */
.L_x_5818:
        /* <DEDUP_REMOVED lines=12> */
.L_x_5803:
[----:B------:R-:W-:Y:S05]  /*15940*/  BSYNC B1 ;  /* 0x0000000000017941 */ /* 0x000fea0003800000 */
.L_x_5802:
        /* <DEDUP_REMOVED lines=15> */
[----:B------:R-:W1:Y:S01]  /*15a40*/  LDC R9, c[0x0][0x43c] ;  /* 0x00010f00ff097b82 */ /* 0x000e620000000800 */
[----:B------:R-:W-:Y:S02]  /*15a50*/  ULDC.64 UR4, c[0x0][0x428] ;  /* 0x00010a0000047ab9 */ /* 0x000fe40000000a00 */
[----:B------:R-:W3:Y:S01]  /*15a60*/  LDL R11, [R1] ;  /* 0x00000000010b7983 */ /* 0x000ee20000100800 */
        /* <DEDUP_REMOVED lines=17> */
.L_x_5821:
[----:B------:R-:W-:Y:S01]  /*15b80*/  IMAD R2, R18, 0x8, R17 ;  /* 0x0000000812027824 */ /* 0x000fe200078e0211 */
[----:B------:R-:W-:Y:S01]  /*15b90*/  SHF.L.U32 R3, R10, 0x1f, RZ ;  /* 0x0000001f0a037819 */ /* 0x000fe200000006ff */
[----:B------:R-:W-:Y:S03]  /*15ba0*/  BSSY B2, `(.L_x_5822) ;  /* 0x0000003000027945 */ /* 0x000fe60003800000 */
[----:B------:R-:W2:Y:S02]  /*15bb0*/  SYNCS.PHASECHK.TRANS64.TRYWAIT P0, [R2+URZ+0x36840], R3 ;  /* 0x03684003020075a7 */ /* 0x000ea4000800017f */
[----:B--2---:R-:W-:Y:S05]  /*15bc0*/  @!P0 BRA `(.L_x_5823) ;  /* 0x0000002400588947 */ /* 0x004fea0003800000 */
.L_x_5893:
[----:B------:R-:W-:Y:S05]  /*15bd0*/  BSYNC B2 ;  /* 0x0000000000027941 */ /* 0x000fea0003800000 */
.L_x_5822:
        /* <DEDUP_REMOVED lines=12> */
.L_x_5825:
[----:B------:R-:W-:Y:S05]  /*15ca0*/  BSYNC B2 ;  /* 0x0000000000027941 */ /* 0x000fea0003800000 */
.L_x_5824:
[----:B------:R-:W-:Y:S01]  /*15cb0*/  MOV R12, RZ ;  /* 0x000000ff000c7202 */ /* 0x000fe20000000f00 */
[C---:B--2---:R-:W-:Y:S01]  /*15cc0*/  IMAD R3, R18.reuse, 0x8, R6 ;  /* 0x0000000812037824 */ /* 0x044fe200078e0206 */
[----:B------:R-:W-:Y:S01]  /*15cd0*/  UIADD3 UR4, UP0, UR38, 0x370, URZ ;  /* 0x0000037026047890 */ /* 0x000fe2000ff1e03f */
[----:B------:R-:W-:Y:S01]  /*15ce0*/  IMAD R9, R18, 0xa800, R17 ;  /* 0x0000a80012097824 */ /* 0x000fe200078e0211 */
[----:B------:R-:W-:Y:S01]  /*15cf0*/  R2UR UR10, R12 ;  /* 0x000000000c0a72ca */ /* 0x000fe200000e0000 */
[----:B------:R-:W-:Y:S01]  /*15d00*/  VIADD R3, R3, 0x30 ;  /* 0x0000003003037836 */ /* 0x000fe20000000000 */
[----:B------:R-:W-:Y:S01]  /*15d10*/  PLOP3.LUT P0, PT, PT, PT, PT, 0x80, 0x0 ;  /* 0x000000000000781c */ /* 0x000fe20003f0f070 */
[----:B------:R-:W-:Y:S01]  /*15d20*/  IMAD R2, R7, 0x70, RZ ;  /* 0x0000007007027824 */ /* 0x000fe200078e02ff */
[----:B------:R-:W-:Y:S01]  /*15d30*/  UIADD3.X UR5, URZ, UR39, URZ, UP0, !UPT ;  /* 0x000000273f057290 */ /* 0x000fe200087fe43f */
[----:B0-----:R-:W-:Y:S01]  /*15d40*/  VIADD R10, R9, 0x21400 ;  /* 0x00021400090a7836 */ /* 0x001fe20000000000 */
[----:B------:R-:W-:Y:S01]  /*15d50*/  UMOV UR6, 0x0 ;  /* 0x0000000000067882 */ /* 0x000fe20000000000 */
[----:B------:R-:W-:-:S09]  /*15d60*/  UMOV UR7, 0x14f00000 ;  /* 0x14f0000000077882 */ /* 0x000fd20000000000 */
.L_x_5826:
        /* <DEDUP_REMOVED lines=16> */
.L_x_5827:
        /* <DEDUP_REMOVED lines=16> */
.L_x_5828:
        /* <DEDUP_REMOVED lines=15> */
.L_x_5894:
[----:B------:R-:W-:Y:S05]  /*16060*/  BSYNC B2 ;  /* 0x0000000000027941 */ /* 0x000fea0003800000 */
.L_x_5829:
        /* <DEDUP_REMOVED lines=11> */
.L_x_5832:
[----:B------:R-:W-:Y:S05]  /*16120*/  BSYNC B2 ;  /* 0x0000000000027941 */ /* 0x000fea0003800000 */
.L_x_5831:
        /* <DEDUP_REMOVED lines=8> */
[----:B------:R-:W-:Y:S01]  /*161b0*/  IADD3 R2, R2, 0x50, RZ ;  /* 0x0000005002027810 */ /* 0x000fe20007ffe0ff */
[----:B------:R-:W-:-:S12]  /*161c0*/  UIADD3.X UR5, URZ, UR39, URZ, UP0, !UPT ;  /* 0x000000273f057290 */ /* 0x000fd800087fe43f */
.L_x_5833:
        /* <DEDUP_REMOVED lines=15> */
.L_x_5834:
        /* <DEDUP_REMOVED lines=15> */
.L_x_5835:
        /* <DEDUP_REMOVED lines=12> */
.L_x_5820:
[----:B------:R-:W-:Y:S05]  /*16470*/  BSYNC B1 ;  /* 0x0000000000017941 */ /* 0x000fea0003800000 */
.L_x_5819:
[C---:B------:R-:W-:Y:S01]  /*16480*/  ISETP.GT.AND P0, PT, R0.reuse, 0x1, PT ;  /* 0x000000010000780c */ /* 0x040fe20003f04270 */
[----:B------:R-:W-:-:S12]  /*16490*/  VIADD R0, R0, 0xfffffffe ;  /* 0xfffffffe00007836 */ /* 0x000fd80000000000 */
[----:B------:R-:W-:Y:S05]  /*164a0*/  @P0 BRA `(.L_x_5836) ;  /* 0xffffffe800580947 */ /* 0x000fea000383ffff */
.L_x_5801:
[----:B------:R-:W-:Y:S05]  /*164b0*/  BSYNC B0 ;  /* 0x0000000000007941 */ /* 0x000fea0003800000 */
.L_x_5782:
[----:B0-----:R-:W0:Y:S01]  /*164c0*/  S2R R0, SR_TID.X ;  /* 0x0000000000007919 */ /* 0x001e220000002100 */
[----:B------:R-:W-:Y:S01]  /*164d0*/  BSSY B0, `(.L_x_5837) ;  /* 0x0000012000007945 */ /* 0x000fe20003800000 */
[----:B0-----:R-:W-:-:S04]  /*164e0*/  LOP3.LUT R6, R0, 0x7f, RZ, 0xc0, !PT ;  /* 0x0000007f00067812 */ /* 0x001fc800078ec0ff */
[----:B------:R-:W-:-:S13]  /*164f0*/  ISETP.NE.AND P1, PT, R6, RZ, PT ;  /* 0x000000ff0600720c */ /* 0x000fda0003f25270 */
[----:B------:R-:W-:Y:S05]  /*16500*/  @P1 BRA `(.L_x_5838) ;  /* 0x0000000000381947 */ /* 0x000fea0003800000 */
[----:B------:R-:W0:Y:S01]  /*16510*/  S2R R3, SR_LANEID ;  /* 0x0000000000037919 */ /* 0x000e220000000000 */
        /* <DEDUP_REMOVED lines=13> */
.L_x_5838:
[----:B------:R-:W-:Y:S05]  /*165f0*/  BSYNC B0 ;  /* 0x0000000000007941 */ /* 0x000fea0003800000 */
.L_x_5837:
[----:B0-----:R-:W2:Y:S01]  /*16600*/  LDL.LU R0, [R1+0xc] ;  /* 0x00000c0001007983 */ /* 0x001ea20000300800 */
[----:B------:R-:W-:Y:S01]  /*16610*/  BSSY B0, `(.L_x_5839) ;  /* 0x0000047000007945 */ /* 0x000fe20003800000 */
[----:B--2---:R-:W-:-:S13]  /*16620*/  ISETP.NE.AND P0, PT, R0, RZ, PT ;  /* 0x000000ff0000720c */ /* 0x004fda0003f05270 */
        /* <DEDUP_REMOVED lines=8> */
.L_x_5895:
[----:B------:R-:W-:Y:S05]  /*166b0*/  BSYNC B1 ;  /* 0x0000000000017941 */ /* 0x000fea0003800000 */
.L_x_5841:
        /* <DEDUP_REMOVED lines=9> */
.L_x_5844:
[----:B------:R-:W-:Y:S05]  /*16750*/  BSYNC B1 ;  /* 0x0000000000017941 */ /* 0x000fea0003800000 */
.L_x_5843:
        /* <DEDUP_REMOVED lines=10> */
.L_x_5845:
        /* <DEDUP_REMOVED lines=15> */
.L_x_5846:
        /* <DEDUP_REMOVED lines=15> */
.L_x_5847:
        /* <DEDUP_REMOVED lines=10> */
.L_x_5840:
[----:B------:R-:W-:Y:S05]  /*16a80*/  BSYNC B0 ;  /* 0x0000000000007941 */ /* 0x000fea0003800000 */
.L_x_5839:
[----:B------:R-:W2:Y:S01]  /*16a90*/  LDL.LU R3, [R1+0x4] ;  /* 0x0000040001037983 */ /* 0x000ea20000300800 */
[----:B------:R-:W-:-:S05]  /*16aa0*/  VIADD R18, R18, 0x1 ;  /* 0x0000000112127836 */ /* 0x000fca0000000000 */
[----:B------:R-:W-:-:S04]  /*16ab0*/  ISETP.NE.AND P0, PT, R18, 0x2, PT ;  /* 0x000000021200780c */ /* 0x000fc80003f05270 */
[----:B------:R-:W-:Y:S02]  /*16ac0*/  SEL R0, RZ, 0x1, P0 ;  /* 0x00000001ff007807 */ /* 0x000fe40000000000 */
[----:B------:R-:W-:Y:S02]  /*16ad0*/  SEL R18, R18, RZ, P0 ;  /* 0x000000ff12127207 */ /* 0x000fe40000000000 */
[----:B--2---:R-:W-:-:S05]  /*16ae0*/  LOP3.LUT R3, R3, R0, RZ, 0x3c, !PT ;  /* 0x0000000003037212 */ /* 0x004fca00078e3cff */
[----:B------:R1:W-:Y:S02]  /*16af0*/  STL [R1+0x4], R3 ;  /* 0x0000040301007387 */ /* 0x0003e40000100800 */
.L_x_5762:
[----:B------:R-:W-:Y:S05]  /*16b00*/  BSYNC B7 ;  /* 0x0000000000077941 */ /* 0x000fea0003800000 */
.L_x_5760:
[----:B0-----:R-:W2:Y:S04]  /*16b10*/  LDL R0, [R1+0x2c] ;  /* 0x00002c0001007983 */ /* 0x001ea80000100800 */
[----:B------:R0:W5:Y:S01]  /*16b20*/  LDL R2, [R1+0x18] ;  /* 0x0000180001027983 */ /* 0x0001620000100800 */
[----:B--2---:R-:W-:-:S13]  /*16b30*/  ISETP.NE.AND P0, PT, R0, RZ, PT ;  /* 0x000000ff0000720c */ /* 0x004fda0003f05270 */
        /* <DEDUP_REMOVED lines=11> */
.L_x_5848:
[----:B------:R-:W-:-:S03]  /*16bf0*/  UMOV UR4, 0xffffffff ;  /* 0xffffffff00047882 */ /* 0x000fc60000000000 */
[----:B------:R-:W-:Y:S05]  /*16c00*/  BRA.DIV UR4, `(.L_x_5850) ;  /* 0x0000001604847947 */ /* 0x000fea000b800000 */
[----:B-----5:R0:W2:Y:S02]  /*16c10*/  SHFL.IDX PT, R14, R2, RZ, 0x1f ;  /* 0x00001fff020e7589 */ /* 0x0200a400000e0000 */
.L_x_5898:
[----:B-1----:R-:W1:Y:S01]  /*16c20*/  @!P1 S2R R3, SR_CgaCtaId ;  /* 0x0000000000039919 */ /* 0x002e620000008800 */
[----:B------:R-:W-:Y:S05]  /*16c30*/  WARPSYNC.ALL ;  /* 0x0000000000007948 */ /* 0x000fea0003800000 */
[----:B------:R-:W-:Y:S01]  /*16c40*/  BAR.SYNC.DEFER_BLOCKING 0x4, 0x180 ;  /* 0x0106000000007b1d */ /* 0x000fe20000010000 */
[----:B------:R-:W-:-:S05]  /*16c50*/  @!P1 MOV R0, 0x400 ;  /* 0x0000040000009802 */ /* 0x000fca0000000f00 */
[----:B--2---:R2:W-:Y:S01]  /*16c60*/  STL [R1+0x18], R14 ;  /* 0x0000180e01007387 */ /* 0x0045e20000100800 */
[----:B-1----:R-:W-:-:S05]  /*16c70*/  @!P1 LEA R17, R3, R0, 0x18 ;  /* 0x0000000003119211 */ /* 0x002fca00078ec0ff */
[----:B------:R2:W-:Y:S01]  /*16c80*/  @!P1 STS [R17+0x368d0], R2 ;  /* 0x0368d00211009388 */ /* 0x0005e20000000800 */
[----:B------:R-:W-:Y:S06]  /*16c90*/  BAR.ARV 0x5, 0x180 ;  /* 0x0146000000007b1d */ /* 0x000fec0000002000 */
.L_x_5849:
[----:B------:R-:W4:Y:S01]  /*16ca0*/  LDL R0, [R1+0x18] ;  /* 0x0000180001007983 */ /* 0x000f220000100800 */
[----:B------:R-:W-:Y:S02]  /*16cb0*/  ULDC UR4, c[0x0][0xc38] ;  /* 0x00030e0000047ab9 */ /* 0x000fe40000000800 */
[----:B----4-:R-:W-:-:S13]  /*16cc0*/  ISETP.GE.AND P0, PT, R0, UR4, PT ;  /* 0x0000000400007c0c */ /* 0x010fda000bf06270 */
[----:B------:R-:W-:Y:S05]  /*16cd0*/  @!P0 BRA `(.L_x_5851) ;  /* 0xffffffb8001c8947 */ /* 0x000fea000383ffff */
.L_x_5757:
[----:B-1----:R-:W4:Y:S01]  /*16ce0*/  LDL.LU R0, [R1+0x28] ;  /* 0x0000280001007983 */ /* 0x002f220000300800 */
[----:B------:R-:W-:Y:S01]  /*16cf0*/  BSSY B0, `(.L_x_5852) ;  /* 0x000000b000007945 */ /* 0x000fe20003800000 */
[----:B------:R-:W1:Y:S01]  /*16d00*/  S2R R5, SR_CgaCtaId ;  /* 0x0000000000057919 */ /* 0x000e620000008800 */
[----:B----4-:R-:W-:-:S05]  /*16d10*/  VIADD R0, R0, 0x1 ;  /* 0x0000000100007836 */ /* 0x010fca0000000000 */
[----:B0-23--:R-:W-:-:S04]  /*16d20*/  LEA.HI R2, R0, R0, RZ, 0x1 ;  /* 0x0000000000027211 */ /* 0x00dfc800078f08ff */
[----:B------:R-:W-:-:S05]  /*16d30*/  LOP3.LUT R3, R2, 0xfffffffe, RZ, 0xc0, !PT ;  /* 0xfffffffe02037812 */ /* 0x000fca00078ec0ff */
[----:B------:R-:W-:Y:S01]  /*16d40*/  IMAD.IADD R3, R0, 0x1, -R3 ;  /* 0x0000000100037824 */ /* 0x000fe200078e0a03 */
[----:B------:R-:W-:-:S04]  /*16d50*/  MOV R0, 0x400 ;  /* 0x0000040000007802 */ /* 0x000fc80000000f00 */
[----:B-1----:R-:W-:Y:S02]  /*16d60*/  LEA R0, R5, R0, 0x18 ;  /* 0x0000000005007211 */ /* 0x002fe400078ec0ff */
[----:B------:R-:W-:-:S04]  /*16d70*/  SHF.L.U32 R3, R3, 0x1f, RZ ;  /* 0x0000001f03037819 */ /* 0x000fc800000006ff */
[----:B------:R-:W0:Y:S02]  /*16d80*/  SYNCS.PHASECHK.TRANS64.TRYWAIT P0, [R0+URZ+0x36820], R3 ;  /* 0x03682003000075a7 */ /* 0x000e24000800017f */
[----:B0-----:R-:W-:Y:S05]  /*16d90*/  @!P0 BRA `(.L_x_5853) ;  /* 0x0000001400488947 */ /* 0x001fea0003800000 */
.L_x_5899:
[----:B------:R-:W-:Y:S05]  /*16da0*/  BSYNC B0 ;  /* 0x0000000000007941 */ /* 0x000fea0003800000 */
.L_x_5852:
[----:B------:R-:W-:-:S03]  /*16db0*/  UMOV UR4, 0xffffffff ;  /* 0xffffffff00047882 */ /* 0x000fc60000000000 */
[----:B------:R-:W-:Y:S05]  /*16dc0*/  BRA.DIV UR4, `(.L_x_5854) ;  /* 0x0000001604507947 */ /* 0x000fea000b800000 */
[----:B------:R-:W1:Y:S02]  /*16dd0*/  S2R R2, SR_TID.X ;  /* 0x0000000000027919 */ /* 0x000e640000002100 */
[----:B-1----:R-:W-:-:S04]  /*16de0*/  SHF.R.U32.HI R2, RZ, 0x5, R2 ;  /* 0x00000005ff027819 */ /* 0x002fc80000011602 */
[----:B------:R-:W-:-:S05]  /*16df0*/  LOP3.LUT R2, R2, 0x3, RZ, 0xc0, !PT ;  /* 0x0000000302027812 */ /* 0x000fca00078ec0ff */
[----:B------:R1:W2:Y:S02]  /*16e00*/  SHFL.IDX PT, R14, R2, RZ, 0x1f ;  /* 0x00001fff020e7589 */ /* 0x0002a400000e0000 */
.L_x_5902:
[----:B--2---:R-:W-:Y:S01]  /*16e10*/  ISETP.NE.AND P0, PT, R14, RZ, PT ;  /* 0x000000ff0e00720c */ /* 0x004fe20003f05270 */
[----:B------:R-:W-:-:S12]  /*16e20*/  BSSY B0, `(.L_x_5855) ;  /* 0x0000025000007945 */ /* 0x000fd80003800000 */
[----:B------:R-:W-:Y:S05]  /*16e30*/  @P0 BRA `(.L_x_5856) ;  /* 0x00000000008c0947 */ /* 0x000fea0003800000 */
[----:B------:R-:W-:-:S03]  /*16e40*/  UMOV UR4, 0xffffffff ;  /* 0xffffffff00047882 */ /* 0x000fc60000000000 */
[----:B------:R-:W-:Y:S05]  /*16e50*/  BRA.DIV UR4, `(.L_x_5857) ;  /* 0x0000001604607947 */ /* 0x000fea000b800000 */
[----:B------:R-:W-:-:S13]  /*16e60*/  ELECT P6, URZ, PT ;  /* 0x00000000003f782f */ /* 0x000fda00038c0000 */
.L_x_5905:
[----:B------:R-:W-:Y:S05]  /*16e70*/  @!P6 BRA `(.L_x_5856) ;  /* 0x00000000007ce947 */ /* 0x000fea0003800000 */
[----:B-1----:R-:W2:Y:S02]  /*16e80*/  LDL.LU R2, [R1+0x30] ;  /* 0x0000300001027983 */ /* 0x002ea40000300800 */
[----:B--2---:R-:W-:-:S04]  /*16e90*/  LOP3.LUT R2, R2, 0x2, RZ, 0xfc, !PT ;  /* 0x0000000202027812 */ /* 0x004fc800078efcff */
[----:B------:R-:W-:-:S13]  /*16ea0*/  ISETP.NE.AND P2, PT, R2, 0x3, PT ;  /* 0x000000030200780c */ /* 0x000fda0003f45270 */
[----:B------:R-:W-:Y:S05]  /*16eb0*/  @!P2 BRA `(.L_x_5858) ;  /* 0x000000000004a947 */ /* 0x000fea0003800000 */
[----:B------:R-:W-:Y:S01]  /*16ec0*/  BPT.TRAP 0x1 ;  /* 0x000000040000795c */ /* 0x000fe20000300000 */
.L_x_5858:
        /* <DEDUP_REMOVED lines=13> */
.L_x_5906:
[----:B------:R-:W1:Y:S02]  /*16fa0*/  SYNCS.PHASECHK.TRANS64.TRYWAIT P0, [R3+URZ], R2 ;  /* 0x00000002030075a7 */ /* 0x000e64000800017f */
[----:B-1----:R-:W-:Y:S05]  /*16fb0*/  @!P0 BRA `(.L_x_5860) ;  /* 0x00000014003c8947 */ /* 0x002fea0003800000 */
.L_x_5907:
[----:B------:R-:W-:Y:S05]  /*16fc0*/  @!P2 BRA `(.L_x_5861) ;  /* 0x000000000004a947 */ /* 0x000fea0003800000 */
[----:B------:R-:W-:Y:S01]  /*16fd0*/  BPT.TRAP 0x1 ;  /* 0x000000040000795c */ /* 0x000fe20000300000 */
.L_x_5861:
[----:B-1----:R-:W-:-:S04]  /*16fe0*/  VIADD R3, R0, 0x36860 ;  /* 0x0003686000037836 */ /* 0x002fc80000000000 */
[----:B------:R-:W-:-:S04]  /*16ff0*/  IMAD R18, R18, 0x8, R3 ;  /* 0x0000000812127824 */ /* 0x000fc800078e0203 */
[----:B------:R-:W1:Y:S02]  /*17000*/  SYNCS.PHASECHK.TRANS64.TRYWAIT P0, [R18+URZ], R5 ;  /* 0x00000005120075a7 */ /* 0x000e64000800017f */
[----:B-1----:R-:W-:Y:S05]  /*17010*/  @!P0 BRA `(.L_x_5862) ;  /* 0x0000001400388947 */ /* 0x002fea0003800000 */
.L_x_5908:
[----:B------:R-:W-:-:S07]  /*17020*/  IMAD R3, R4, 0x8, R3 ;  /* 0x0000000804037824 */ /* 0x000fce00078e0203 */
.L_x_5863:
[----:B--2---:R2:W3:Y:S02]  /*17030*/  SYNCS.PHASECHK.TRANS64.TRYWAIT P0, [R3+URZ], R2 ;  /* 0x00000002030075a7 */ /* 0x0044e4000800017f */
[----:B---3--:R-:W-:Y:S05]  /*17040*/  @!P0 NANOSLEEP.SYNCS 0x989680 ;  /* 0x009896800000895d */ /* 0x008fea0003900000 */
[----:B------:R-:W3:Y:S02]  /*17050*/  @!P0 SYNCS.PHASECHK.TRANS64 P0, [R3+URZ], R2 ;  /* 0x00000002030085a7 */ /* 0x000ee4000800007f */
[----:B---3--:R-:W-:Y:S05]  /*17060*/  @!P0 BRA `(.L_x_5863) ;  /* 0xfffffffc00f08947 */ /* 0x008fea000383ffff */
.L_x_5856:
[----:B------:R-:W-:Y:S05]  /*17070*/  BSYNC B0 ;  /* 0x0000000000007941 */ /* 0x000fea0003800000 */
.L_x_5855:
[----:B------:R-:W-:Y:S05]  /*17080*/  EXIT ;  /* 0x000000000000794d */ /* 0x000fea0003800000 */
.L_x_5710:
[----:B0-----:R-:W-:-:S04]  /*17090*/  MOV R3, UR37 ;  /* 0x0000002500037c02 */ /* 0x001fc80008000f00 */
[----:B------:R0:W1:Y:S03]  /*170a0*/  SYNCS.PHASECHK.TRANS64.TRYWAIT P1, [R3+URZ+0x36800], R0 ;  /* 0x03680000030075a7 */ /* 0x000066000802017f */
[----:B-1----:R-:W-:Y:S05]  /*170b0*/  @!P1 NANOSLEEP.SYNCS 0x989680 ;  /* 0x009896800000995d */ /* 0x002fea0003900000 */
[----:B------:R-:W1:Y:S02]  /*170c0*/  @!P1 SYNCS.PHASECHK.TRANS64 P1, [R3+URZ+0x36800], R0 ;  /* 0x03680000030095a7 */ /* 0x000e64000802007f */
[----:B-1----:R-:W-:Y:S05]  /*170d0*/  @!P1 BRA `(.L_x_5710) ;  /* 0xfffffffc00ec9947 */ /* 0x002fea000383ffff */
[----:B------:R-:W-:Y:S05]  /*170e0*/  BRA `(.L_x_5864) ;  /* 0xfffffea400bc7947 */ /* 0x000fea000383ffff */
.L_x_5714:
[----:B-1----:R1:W2:Y:S02]  /*170f0*/  SYNCS.PHASECHK.TRANS64.TRYWAIT P2, [R0+URZ+0x36830], R3 ;  /* 0x03683003000075a7 */ /* 0x0022a4000804017f */
[----:B--2---:R-:W-:Y:S05]  /*17100*/  @!P2 NANOSLEEP.SYNCS 0x989680 ;  /* 0x009896800000a95d */ /* 0x004fea0003900000 */
[----:B------:R-:W2:Y:S02]  /*17110*/  @!P2 SYNCS.PHASECHK.TRANS64 P2, [R0+URZ+0x36830], R3 ;  /* 0x036830030000a5a7 */ /* 0x000ea4000804007f */
[----:B--2---:R-:W-:Y:S05]  /*17120*/  @!P2 BRA `(.L_x_5714) ;  /* 0xfffffffc00f0a947 */ /* 0x004fea000383ffff */
[----:B------:R-:W-:Y:S05]  /*17130*/  BRA `(.L_x_5713) ;  /* 0xfffffea400e07947 */ /* 0x000fea000383ffff */
.L_x_5719:
[----:B-1----:R-:W-:-:S04]  /*17140*/  IMAD.U32 R6, RZ, RZ, UR7 ;  /* 0x00000007ff067e24 */ /* 0x002fc8000f8e00ff */
[----:B------:R1:W2:Y:S03]  /*17150*/  SYNCS.PHASECHK.TRANS64.TRYWAIT P3, [R6+URZ+0x36830], R5 ;  /* 0x03683005060075a7 */ /* 0x0002a6000806017f */
[----:B--2---:R-:W-:Y:S05]  /*17160*/  @!P3 NANOSLEEP.SYNCS 0x989680 ;  /* 0x009896800000b95d */ /* 0x004fea0003900000 */
[----:B------:R-:W2:Y:S02]  /*17170*/  @!P3 SYNCS.PHASECHK.TRANS64 P3, [R6+URZ+0x36830], R5 ;  /* 0x036830050600b5a7 */ /* 0x000ea4000806007f */
[----:B--2---:R-:W-:Y:S05]  /*17180*/  @!P3 BRA `(.L_x_5719) ;  /* 0xfffffffc00ecb947 */ /* 0x004fea000383ffff */
[----:B------:R-:W-:Y:S05]  /*17190*/  BRA `(.L_x_5718) ;  /* 0xfffffef000307947 */ /* 0x000fea000383ffff */
.L_x_5723:
[----:B01----:R-:W-:-:S04]  /*171a0*/  IMAD.U32 R5, RZ, RZ, UR10 ;  /* 0x0000000aff057e24 */ /* 0x003fc8000f8e00ff */
[----:B------:R0:W1:Y:S03]  /*171b0*/  SYNCS.PHASECHK.TRANS64.TRYWAIT P3, [R5+URZ+0x36850], R0 ;  /* 0x03685000050075a7 */ /* 0x000066000806017f */
[----:B-1----:R-:W-:Y:S05]  /*171c0*/  @!P3 NANOSLEEP.SYNCS 0x989680 ;  /* 0x009896800000b95d */ /* 0x002fea0003900000 */
[----:B------:R-:W1:Y:S02]  /*171d0*/  @!P3 SYNCS.PHASECHK.TRANS64 P3, [R5+URZ+0x36850], R0 ;  /* 0x036850000500b5a7 */ /* 0x000e64000806007f */
[----:B-1----:R-:W-:Y:S05]  /*171e0*/  @!P3 BRA `(.L_x_5723) ;  /* 0xfffffffc00ecb947 */ /* 0x002fea000383ffff */
[----:B------:R-:W-:Y:S05]  /*171f0*/  BRA `(.L_x_5722) ;  /* 0xffffff1400787947 */ /* 0x000fea000383ffff */
.L_x_5729:
[----:B-1----:R-:W-:-:S04]  /*17200*/  IMAD.U32 R6, RZ, RZ, UR4 ;  /* 0x00000004ff067e24 */ /* 0x002fc8000f8e00ff */
[----:B------:R1:W2:Y:S03]  /*17210*/  SYNCS.PHASECHK.TRANS64.TRYWAIT P2, [R6+URZ+0x36830], R5 ;  /* 0x03683005060075a7 */ /* 0x0002a6000804017f */
[----:B--2---:R-:W-:Y:S05]  /*17220*/  @!P2 NANOSLEEP.SYNCS 0x989680 ;  /* 0x009896800000a95d */ /* 0x004fea0003900000 */
[----:B------:R-:W2:Y:S02]  /*17230*/  @!P2 SYNCS.PHASECHK.TRANS64 P2, [R6+URZ+0x36830], R5 ;  /* 0x036830050600a5a7 */ /* 0x000ea4000804007f */
[----:B--2---:R-:W-:Y:S05]  /*17240*/  @!P2 BRA `(.L_x_5729) ;  /* 0xfffffffc00eca947 */ /* 0x004fea000383ffff */
[----:B------:R-:W-:Y:S05]  /*17250*/  BRA `(.L_x_5728) ;  /* 0xffffff3800b87947 */ /* 0x000fea000383ffff */
.L_x_5733:
[----:B01----:R-:W-:-:S04]  /*17260*/  IMAD.U32 R5, RZ, RZ, UR10 ;  /* 0x0000000aff057e24 */ /* 0x003fc8000f8e00ff */
[----:B------:R0:W1:Y:S03]  /*17270*/  SYNCS.PHASECHK.TRANS64.TRYWAIT P2, [R5+URZ+0x36850], R0 ;  /* 0x03685000050075a7 */ /* 0x000066000804017f */
[----:B-1----:R-:W-:Y:S05]  /*17280*/  @!P2 NANOSLEEP.SYNCS 0x989680 ;  /* 0x009896800000a95d */ /* 0x002fea0003900000 */
[----:B------:R-:W1:Y:S02]  /*17290*/  @!P2 SYNCS.PHASECHK.TRANS64 P2, [R5+URZ+0x36850], R0 ;  /* 0x036850000500a5a7 */ /* 0x000e64000804007f */
[----:B-1----:R-:W-:Y:S05]  /*172a0*/  @!P2 BRA `(.L_x_5733) ;  /* 0xfffffffc00eca947 */ /* 0x002fea000383ffff */
[----:B------:R-:W-:Y:S05]  /*172b0*/  BRA `(.L_x_5732) ;  /* 0xffffff6000007947 */ /* 0x000fea000383ffff */
.L_x_5738:
[----:B-1----:R-:W-:-:S04]  /*172c0*/  IMAD.U32 R9, RZ, RZ, UR5 ;  /* 0x00000005ff097e24 */ /* 0x002fc8000f8e00ff */
[----:B------:R1:W2:Y:S03]  /*172d0*/  SYNCS.PHASECHK.TRANS64.TRYWAIT P0, [R9+URZ+0x36850], R0 ;  /* 0x03685000090075a7 */ /* 0x0002a6000800017f */
[----:B--2---:R-:W-:Y:S05]  /*172e0*/  @!P0 NANOSLEEP.SYNCS 0x989680 ;  /* 0x009896800000895d */ /* 0x004fea0003900000 */
[----:B------:R-:W2:Y:S02]  /*172f0*/  @!P0 SYNCS.PHASECHK.TRANS64 P0, [R9+URZ+0x36850], R0 ;  /* 0x03685000090085a7 */ /* 0x000ea4000800007f */
[----:B--2---:R-:W-:Y:S05]  /*17300*/  @!P0 BRA `(.L_x_5738) ;  /* 0xfffffffc00ec8947 */ /* 0x004fea000383ffff */
[----:B------:R-:W-:Y:S05]  /*17310*/  BRA `(.L_x_5737) ;  /* 0xffffff8000707947 */ /* 0x000fea000383ffff */
.L_x_5768:
[----:B------:R-:W-:Y:S02]  /*17320*/  IMAD.MOV.U32 R13, RZ, RZ, R0 ;  /* 0x000000ffff0d7224 */ /* 0x000fe400078e0000 */
[----:B------:R-:W-:Y:S02]  /*17330*/  IMAD.MOV.U32 R12, RZ, RZ, RZ ;  /* 0x000000ffff0c7224 */ /* 0x000fe400078e00ff */
[----:B------:R-:W-:Y:S02]  /*17340*/  IMAD.MOV.U32 R11, RZ, RZ, 0x1f ;  /* 0x0000001fff0b7424 */ /* 0x000fe400078e00ff */
[----:B------:R-:W-:-:S07]  /*17350*/  IMAD.MOV.U32 R15, RZ, RZ, -0x1 ;  /* 0xffffffffff0f7424 */ /* 0x000fce00078e00ff */
[----:B0-----:R-:W-:Y:S05]  /*17360*/  WARPSYNC.COLLECTIVE R15, `(.L_x_5865) ;  /* 0x000000000f087348 */ /* 0x001fea0003c00000 */
[----:B------:R1:W2:Y:S02]  /*17370*/  SHFL.IDX P6, R14, R13, R12, R11 ;  /* 0x0000000c0d0e7389 */ /* 0x0002a400000c000b */
[----:B012---:R-:W-:Y:S01]  /*17380*/  ENDCOLLECTIVE ;  /* 0x000000000000791b */ /* 0x007fe20003800000 */
.L_x_5865:
[----:B------:R-:W-:Y:S05]  /*17390*/  BRA `(.L_x_5866) ;  /* 0xffffffbc00407947 */ /* 0x000fea000383ffff */
.L_x_5770:
[----:B------:R-:W-:Y:S01]  /*173a0*/  BSSY B0, `(.L_x_5867) ;  /* 0x0000006000007945 */ /* 0x000fe20003800000 */
[----:B------:R-:W-:-:S07]  /*173b0*/  IMAD.MOV.U32 R15, RZ, RZ, -0x1 ;  /* 0xffffffffff0f7424 */ /* 0x000fce00078e00ff */
[----:B01----:R-:W-:Y:S05]  /*173c0*/  WARPSYNC.COLLECTIVE R15, `(.L_x_5868) ;  /* 0x000000000f0c7348 */ /* 0x003fea0003c00000 */
[----:B------:R-:W-:Y:S02]  /*173d0*/  ELECT P6, UR62, PT ;  /* 0x00000000003e782f */ /* 0x000fe400038c0000 */
[----:B------:R-:W-:Y:S01]  /*173e0*/  MOV R14, UR62 ;  /* 0x0000003e000e7c02 */ /* 0x000fe20008000f00 */
[----:B01----:R-:W-:Y:S10]  /*173f0*/  ENDCOLLECTIVE ;  /* 0x000000000000791b */ /* 0x003ff40003800000 */
.L_x_5868:
[----:B------:R-:W-:Y:S05]  /*17400*/  BSYNC B0 ;  /* 0x0000000000007941 */ /* 0x000fea0003800000 */
.L_x_5867:
[----:B------:R-:W-:Y:S05]  /*17410*/  BRA `(.L_x_5869) ;  /* 0xffffffbc00407947 */ /* 0x000fea000383ffff */
.L_x_5772:
[----:B-1----:R1:W2:Y:S02]  /*17420*/  SYNCS.PHASECHK.TRANS64.TRYWAIT P0, [R2+URZ+0x36840], R0 ;  /* 0x03684000020075a7 */ /* 0x0022a4000800017f */
[----:B--2---:R-:W-:Y:S05]  /*17430*/  @!P0 NANOSLEEP.SYNCS 0x989680 ;  /* 0x009896800000895d */ /* 0x004fea0003900000 */
[----:B------:R-:W2:Y:S02]  /*17440*/  @!P0 SYNCS.PHASECHK.TRANS64 P0, [R2+URZ+0x36840], R0 ;  /* 0x03684000020085a7 */ /* 0x000ea4000800007f */
[----:B--2---:R-:W-:Y:S05]  /*17450*/  @!P0 BRA `(.L_x_5772) ;  /* 0xfffffffc00f08947 */ /* 0x004fea000383ffff */
[----:B------:R-:W-:Y:S05]  /*17460*/  BRA `(.L_x_5870) ;  /* 0xffffffbc00947947 */ /* 0x000fea000383ffff */
.L_x_5776:
[----:B------:R-:W-:Y:S01]  /*17470*/  IMAD.MOV.U32 R13, RZ, RZ, R4 ;  /* 0x000000ffff0d7224 */ /* 0x000fe200078e0004 */
[----:B------:R-:W-:Y:S01]  /*17480*/  MOV R12, RZ ;  /* 0x000000ff000c7202 */ /* 0x000fe20000000f00 */
[----:B------:R-:W-:Y:S01]  /*17490*/  IMAD.MOV.U32 R11, RZ, RZ, 0x181f ;  /* 0x0000181fff0b7424 */ /* 0x000fe200078e00ff */
[----:B------:R-:W-:Y:S01]  /*174a0*/  LOP3.LUT R6, R6, 0x7f, RZ, 0xc0, !PT ;  /* 0x0000007f06067812 */ /* 0x000fe200078ec0ff */
[----:B------:R-:W-:-:S03]  /*174b0*/  IMAD.MOV.U32 R15, RZ, RZ, -0x1 ;  /* 0xffffffffff0f7424 */ /* 0x000fc600078e00ff */
[----:B------:R-:W-:-:S07]  /*174c0*/  SHF.R.U32.HI R2, RZ, 0x3, R6 ;  /* 0x00000003ff027819 */ /* 0x000fce0000011606 */
[----:B-----5:R-:W-:Y:S05]  /*174d0*/  WARPSYNC.COLLECTIVE R15, `(.L_x_5871) ;  /* 0x000000000f087348 */ /* 0x020fea0003c00000 */
[----:B------:R0:W1:Y:S02]  /*174e0*/  SHFL.IDX P6, R14, R13, R12, R11 ;  /* 0x0000000c0d0e7389 */ /* 0x00006400000c000b */
[----:B01---5:R-:W-:Y:S01]  /*174f0*/  ENDCOLLECTIVE ;  /* 0x000000000000791b */ /* 0x023fe20003800000 */
.L_x_5871:
[----:B------:R-:W-:-:S04]  /*17500*/  IMAD R2, R8, 0x80, R2 ;  /* 0x0000008008027824 */ /* 0x000fc800078e0202 */
[----:B------:R-:W-:Y:S02]  /*17510*/  VIADD R8, R2, 0x10 ;  /* 0x0000001002087836 */ /* 0x000fe40000000000 */
[----:B------:R-:W-:Y:S02]  /*17520*/  IMAD.MOV.U32 R13, RZ, RZ, R0 ;  /* 0x000000ffff0d7224 */ /* 0x000fe400078e0000 */
[----:B------:R-:W-:-:S07]  /*17530*/  IMAD.MOV.U32 R5, RZ, RZ, R14 ;  /* 0x000000ffff057224 */ /* 0x000fce00078e000e */
[----:B------:R-:W-:Y:S05]  /*17540*/  WARPSYNC.COLLECTIVE R15, `(.L_x_5872) ;  /* 0x000000000f087348 */ /* 0x000fea0003c00000 */
[----:B------:R0:W1:Y:S02]  /*17550*/  SHFL.IDX P6, R14, R13, R12, R11 ;  /* 0x0000000c0d0e7389 */ /* 0x00006400000c000b */
[----:B01----:R-:W-:Y:S01]  /*17560*/  ENDCOLLECTIVE ;  /* 0x000000000000791b */ /* 0x003fe20003800000 */
.L_x_5872:
        /* <DEDUP_REMOVED lines=20> */
.L_x_5873:
[----:B------:R-:W-:Y:S01]  /*176b0*/  IMAD.MOV.U32 R13, RZ, RZ, R0 ;  /* 0x000000ffff0d7224 */ /* 0x000fe200078e0000 */
[----:B------:R-:W-:-:S07]  /*176c0*/  MOV R5, R14 ;  /* 0x0000000e00057202 */ /* 0x000fce0000000f00 */
[----:B------:R-:W-:Y:S05]  /*176d0*/  WARPSYNC.COLLECTIVE R15, `(.L_x_5874) ;  /* 0x000000000f087348 */ /* 0x000fea0003c00000 */
[----:B------:R0:W1:Y:S02]  /*176e0*/  SHFL.IDX P6, R14, R13, R12, R11 ;  /* 0x0000000c0d0e7389 */ /* 0x00006400000c000b */
[----:B01----:R-:W-:Y:S01]  /*176f0*/  ENDCOLLECTIVE ;  /* 0x000000000000791b */ /* 0x003fe20003800000 */
.L_x_5874:
        /* <DEDUP_REMOVED lines=18> */
.L_x_5875:
[----:B------:R-:W-:Y:S02]  /*17820*/  IMAD.MOV.U32 R13, RZ, RZ, R0 ;  /* 0x000000ffff0d7224 */ /* 0x000fe400078e0000 */
[----:B------:R-:W-:-:S07]  /*17830*/  IMAD.MOV.U32 R5, RZ, RZ, R14 ;  /* 0x000000ffff057224 */ /* 0x000fce00078e000e */
[----:B------:R-:W-:Y:S05]  /*17840*/  WARPSYNC.COLLECTIVE R15, `(.L_x_5876) ;  /* 0x000000000f087348 */ /* 0x000fea0003c00000 */
[----:B------:R0:W1:Y:S02]  /*17850*/  SHFL.IDX P6, R14, R13, R12, R11 ;  /* 0x0000000c0d0e7389 */ /* 0x00006400000c000b */
[----:B01----:R-:W-:Y:S01]  /*17860*/  ENDCOLLECTIVE ;  /* 0x000000000000791b */ /* 0x003fe20003800000 */
.L_x_5876:
        /* <DEDUP_REMOVED lines=18> */
.L_x_5877:
[----:B------:R-:W-:Y:S02]  /*17990*/  IMAD.MOV.U32 R13, RZ, RZ, R0 ;  /* 0x000000ffff0d7224 */ /* 0x000fe400078e0000 */
[----:B------:R-:W-:-:S07]  /*179a0*/  IMAD.MOV.U32 R5, RZ, RZ, R14 ;  /* 0x000000ffff057224 */ /* 0x000fce00078e000e */
[----:B------:R-:W-:Y:S05]  /*179b0*/  WARPSYNC.COLLECTIVE R15, `(.L_x_5878) ;  /* 0x000000000f087348 */ /* 0x000fea0003c00000 */
[----:B------:R0:W1:Y:S02]  /*179c0*/  SHFL.IDX P6, R14, R13, R12, R11 ;  /* 0x0000000c0d0e7389 */ /* 0x00006400000c000b */
[----:B01----:R-:W-:Y:S01]  /*179d0*/  ENDCOLLECTIVE ;  /* 0x000000000000791b */ /* 0x003fe20003800000 */
.L_x_5878:
        /* <DEDUP_REMOVED lines=18> */
.L_x_5879:
[----:B------:R-:W-:Y:S01]  /*17b00*/  IMAD.MOV.U32 R13, RZ, RZ, R0 ;  /* 0x000000ffff0d7224 */ /* 0x000fe200078e0000 */
[----:B------:R-:W-:-:S07]  /*17b10*/  MOV R5, R14 ;  /* 0x0000000e00057202 */ /* 0x000fce0000000f00 */
[----:B------:R-:W-:Y:S05]  /*17b20*/  WARPSYNC.COLLECTIVE R15, `(.L_x_5880) ;  /* 0x000000000f087348 */ /* 0x000fea0003c00000 */
[----:B------:R0:W1:Y:S02]  /*17b30*/  SHFL.IDX P6, R14, R13, R12, R11 ;  /* 0x0000000c0d0e7389 */ /* 0x00006400000c000b */
[----:B01----:R-:W-:Y:S01]  /*17b40*/  ENDCOLLECTIVE ;  /* 0x000000000000791b */ /* 0x003fe20003800000 */
.L_x_5880:
        /* <DEDUP_REMOVED lines=18> */
.L_x_5881:
[----:B------:R-:W-:Y:S02]  /*17c70*/  IMAD.MOV.U32 R13, RZ, RZ, R0 ;  /* 0x000000ffff0d7224 */ /* 0x000fe400078e0000 */
[----:B------:R-:W-:-:S07]  /*17c80*/  IMAD.MOV.U32 R5, RZ, RZ, R14 ;  /* 0x000000ffff057224 */ /* 0x000fce00078e000e */
[----:B------:R-:W-:Y:S05]  /*17c90*/  WARPSYNC.COLLECTIVE R15, `(.L_x_5882) ;  /* 0x000000000f087348 */ /* 0x000fea0003c00000 */
[----:B------:R0:W1:Y:S02]  /*17ca0*/  SHFL.IDX P6, R14, R13, R12, R11 ;  /* 0x0000000c0d0e7389 */ /* 0x00006400000c000b */
[----:B01----:R-:W-:Y:S01]  /*17cb0*/  ENDCOLLECTIVE ;  /* 0x000000000000791b */ /* 0x003fe20003800000 */
.L_x_5882:
        /* <DEDUP_REMOVED lines=18> */
.L_x_5883:
[----:B------:R-:W-:Y:S02]  /*17de0*/  IMAD.MOV.U32 R13, RZ, RZ, R0 ;  /* 0x000000ffff0d7224 */ /* 0x000fe400078e0000 */
[----:B------:R-:W-:-:S07]  /*17df0*/  IMAD.MOV.U32 R5, RZ, RZ, R14 ;  /* 0x000000ffff057224 */ /* 0x000fce00078e000e */
[----:B------:R-:W-:Y:S05]  /*17e00*/  WARPSYNC.COLLECTIVE R15, `(.L_x_5884) ;  /* 0x000000000f087348 */ /* 0x000fea0003c00000 */
[----:B------:R0:W1:Y:S02]  /*17e10*/  SHFL.IDX P6, R14, R13, R12, R11 ;  /* 0x0000000c0d0e7389 */ /* 0x00006400000c000b */
[----:B01----:R-:W-:Y:S01]  /*17e20*/  ENDCOLLECTIVE ;  /* 0x000000000000791b */ /* 0x003fe20003800000 */
.L_x_5884:
        /* <DEDUP_REMOVED lines=16> */
.L_x_5885:
[----:B------:R-:W-:Y:S01]  /*17f30*/  MOV R13, R0 ;  /* 0x00000000000d7202 */ /* 0x000fe20000000f00 */
[----:B------:R-:W-:-:S07]  /*17f40*/  IMAD.MOV.U32 R4, RZ, RZ, R14 ;  /* 0x000000ffff047224 */ /* 0x000fce00078e000e */
[----:B------:R-:W-:Y:S05]  /*17f50*/  WARPSYNC.COLLECTIVE R15, `(.L_x_5886) ;  /* 0x000000000f087348 */ /* 0x000fea0003c00000 */
[----:B------:R0:W1:Y:S02]  /*17f60*/  SHFL.IDX P6, R14, R13, R12, R11 ;  /* 0x0000000c0d0e7389 */ /* 0x00006400000c000b */
[----:B01----:R-:W-:Y:S01]  /*17f70*/  ENDCOLLECTIVE ;  /* 0x000000000000791b */ /* 0x003fe20003800000 */
.L_x_5886:
[----:B------:R-:W-:Y:S01]  /*17f80*/  IMAD.MOV.U32 R0, RZ, RZ, R14 ;  /* 0x000000ffff007224 */ /* 0x000fe200078e000e */
[----:B------:R-:W-:Y:S06]  /*17f90*/  BRA `(.L_x_5887) ;  /* 0xffffffbc00fc7947 */ /* 0x000fec000383ffff */
.L_x_5781:
[----:B0-----:R0:W1:Y:S02]  /*17fa0*/  SYNCS.PHASECHK.TRANS64.TRYWAIT P0, [R17+URZ+0x36820], R0 ;  /* 0x03682000110075a7 */ /* 0x001064000800017f */
[----:B-1----:R-:W-:Y:S05]  /*17fb0*/  @!P0 NANOSLEEP.SYNCS 0x989680 ;  /* 0x009896800000895d */ /* 0x002fea0003900000 */
[----:B------:R-:W1:Y:S02]  /*17fc0*/  @!P0 SYNCS.PHASECHK.TRANS64 P0, [R17+URZ+0x36820], R0 ;  /* 0x03682000110085a7 */ /* 0x000e64000800007f */
[----:B-1----:R-:W-:Y:S05]  /*17fd0*/  @!P0 BRA `(.L_x_5781) ;  /* 0xfffffffc00f08947 */ /* 0x002fea000383ffff */
[----:B------:R-:W-:Y:S05]  /*17fe0*/  BRA `(.L_x_5888) ;  /* 0xffffffc000747947 */ /* 0x000fea000383ffff */
.L_x_5788:
[----:B0-----:R0:W1:Y:S02]  /*17ff0*/  SYNCS.PHASECHK.TRANS64.TRYWAIT P0, [R2+URZ+0x36840], R3 ;  /* 0x03684003020075a7 */ /* 0x001064000800017f */
[----:B-1----:R-:W-:Y:S05]  /*18000*/  @!P0 NANOSLEEP.SYNCS 0x989680 ;  /* 0x009896800000895d */ /* 0x002fea0003900000 */
[----:B------:R-:W1:Y:S02]  /*18010*/  @!P0 SYNCS.PHASECHK.TRANS64 P0, [R2+URZ+0x36840], R3 ;  /* 0x03684003020085a7 */ /* 0x000e64000800007f */
[----:B-1----:R-:W-:Y:S05]  /*18020*/  @!P0 BRA `(.L_x_5788) ;  /* 0xfffffffc00f08947 */ /* 0x002fea000383ffff */
[----:B------:R-:W-:Y:S05]  /*18030*/  BRA `(.L_x_5889) ;  /* 0xffffffc400287947 */ /* 0x000fea000383ffff */
.L_x_5795:
[----:B0-----:R0:W1:Y:S02]  /*18040*/  SYNCS.PHASECHK.TRANS64.TRYWAIT P0, [R3+URZ+0x60], R2 ;  /* 0x00006002030075a7 */ /* 0x001064000800017f */
[----:B-1----:R-:W-:Y:S05]  /*18050*/  @!P0 NANOSLEEP.SYNCS 0x989680 ;  /* 0x009896800000895d */ /* 0x002fea0003900000 */
[----:B------:R-:W1:Y:S02]  /*18060*/  @!P0 SYNCS.PHASECHK.TRANS64 P0, [R3+URZ+0x60], R2 ;  /* 0x00006002030085a7 */ /* 0x000e64000800007f */
[----:B-1----:R-:W-:Y:S05]  /*18070*/  @!P0 BRA `(.L_x_5795) ;  /* 0xfffffffc00f08947 */ /* 0x002fea000383ffff */
[----:B------:R-:W-:Y:S05]  /*18080*/  BRA `(.L_x_5890) ;  /* 0xffffffc800307947 */ /* 0x000fea000383ffff */
.L_x_5806:
[----:B-1----:R1:W2:Y:S02]  /*18090*/  SYNCS.PHASECHK.TRANS64.TRYWAIT P0, [R3+URZ+0x36840], R2 ;  /* 0x03684002030075a7 */ /* 0x0022a4000800017f */
[----:B--2---:R-:W-:Y:S05]  /*180a0*/  @!P0 NANOSLEEP.SYNCS 0x989680 ;  /* 0x009896800000895d */ /* 0x004fea0003900000 */
[----:B------:R-:W2:Y:S02]  /*180b0*/  @!P0 SYNCS.PHASECHK.TRANS64 P0, [R3+URZ+0x36840], R2 ;  /* 0x03684002030085a7 */ /* 0x000ea4000800007f */
[----:B--2---:R-:W-:Y:S05]  /*180c0*/  @!P0 BRA `(.L_x_5806) ;  /* 0xfffffffc00f08947 */ /* 0x004fea000383ffff */
[----:B------:R-:W-:Y:S05]  /*180d0*/  BRA `(.L_x_5891) ;  /* 0xffffffcc00f07947 */ /* 0x000fea000383ffff */
.L_x_5813:
[----:B0-----:R0:W1:Y:S02]  /*180e0*/  SYNCS.PHASECHK.TRANS64.TRYWAIT P0, [R2+URZ+0x60], R3 ;  /* 0x00006003020075a7 */ /* 0x001064000800017f */
[----:B-1----:R-:W-:Y:S05]  /*180f0*/  @!P0 NANOSLEEP.SYNCS 0x989680 ;  /* 0x009896800000895d */ /* 0x002fea0003900000 */
[----:B------:R-:W1:Y:S02]  /*18100*/  @!P0 SYNCS.PHASECHK.TRANS64 P0, [R2+URZ+0x60], R3 ;  /* 0x00006003020085a7 */ /* 0x000e64000800007f */
[----:B-1----:R-:W-:Y:S05]  /*18110*/  @!P0 BRA `(.L_x_5813) ;  /* 0xfffffffc00f08947 */ /* 0x002fea000383ffff */
[----:B------:R-:W-:Y:S05]  /*18120*/  BRA `(.L_x_5892) ;  /* 0xffffffd400007947 */ /* 0x000fea000383ffff */
.L_x_5823:
[----:B--2---:R2:W3:Y:S02]  /*18130*/  SYNCS.PHASECHK.TRANS64.TRYWAIT P0, [R2+URZ+0x36840], R3 ;  /* 0x03684003020075a7 */ /* 0x0044e4000800017f */
[----:B---3--:R-:W-:Y:S05]  /*18140*/  @!P0 NANOSLEEP.SYNCS 0x989680 ;  /* 0x009896800000895d */ /* 0x008fea0003900000 */
[----:B------:R-:W3:Y:S02]  /*18150*/  @!P0 SYNCS.PHASECHK.TRANS64 P0, [R2+URZ+0x36840], R3 ;  /* 0x03684003020085a7 */ /* 0x000ee4000800007f */
[----:B---3--:R-:W-:Y:S05]  /*18160*/  @!P0 BRA `(.L_x_5823) ;  /* 0xfffffffc00f08947 */ /* 0x008fea000383ffff */
[----:B------:R-:W-:Y:S05]  /*18170*/  BRA `(.L_x_5893) ;  /* 0xffffffd800947947 */ /* 0x000fea000383ffff */
.L_x_5830:
[----:B0-----:R0:W1:Y:S02]  /*18180*/  SYNCS.PHASECHK.TRANS64.TRYWAIT P0, [R2+URZ+0x60], R5 ;  /* 0x00006005020075a7 */ /* 0x001064000800017f */
[----:B-1----:R-:W-:Y:S05]  /*18190*/  @!P0 NANOSLEEP.SYNCS 0x989680 ;  /* 0x009896800000895d */ /* 0x002fea0003900000 */
[----:B------:R-:W1:Y:S02]  /*181a0*/  @!P0 SYNCS.PHASECHK.TRANS64 P0, [R2+URZ+0x60], R5 ;  /* 0x00006005020085a7 */ /* 0x000e64000800007f */
[----:B-1----:R-:W-:Y:S05]  /*181b0*/  @!P0 BRA `(.L_x_5830) ;  /* 0xfffffffc00f08947 */ /* 0x002fea000383ffff */
[----:B------:R-:W-:Y:S05]  /*181c0*/  BRA `(.L_x_5894) ;  /* 0xffffffdc00a47947 */ /* 0x000fea000383ffff */
.L_x_5842:
[----:B0-----:R0:W1:Y:S02]  /*181d0*/  SYNCS.PHASECHK.TRANS64.TRYWAIT P0, [R2+URZ+0x36860], R3 ;  /* 0x03686003020075a7 */ /* 0x001064000800017f */
[----:B-1----:R-:W-:Y:S05]  /*181e0*/  @!P0 NANOSLEEP.SYNCS 0x989680 ;  /* 0x009896800000895d */ /* 0x002fea0003900000 */
[----:B------:R-:W1:Y:S02]  /*181f0*/  @!P0 SYNCS.PHASECHK.TRANS64 P0, [R2+URZ+0x36860], R3 ;  /* 0x03686003020085a7 */ /* 0x000e64000800007f */
[----:B-1----:R-:W-:Y:S05]  /*18200*/  @!P0 BRA `(.L_x_5842) ;  /* 0xfffffffc00f08947 */ /* 0x002fea000383ffff */
[----:B------:R-:W-:Y:S05]  /*18210*/  BRA `(.L_x_5895) ;  /* 0xffffffe400247947 */ /* 0x000fea000383ffff */
.L_x_5850:
[----:B------:R-:W-:Y:S01]  /*18220*/  BSSY B0, `(.L_x_5896) ;  /* 0x0000008000007945 */ /* 0x000fe20003800000 */
[----:B-----5:R-:W-:Y:S02]  /*18230*/  IMAD.MOV.U32 R13, RZ, RZ, R2 ;  /* 0x000000ffff0d7224 */ /* 0x020fe400078e0002 */
[----:B------:R-:W-:Y:S02]  /*18240*/  IMAD.MOV.U32 R12, RZ, RZ, RZ ;  /* 0x000000ffff0c7224 */ /* 0x000fe400078e00ff */
[----:B------:R-:W-:Y:S02]  /*18250*/  IMAD.MOV.U32 R11, RZ, RZ, 0x1f ;  /* 0x0000001fff0b7424 */ /* 0x000fe400078e00ff */
[----:B------:R-:W-:-:S07]  /*18260*/  IMAD.MOV.U32 R15, RZ, RZ, -0x1 ;  /* 0xffffffffff0f7424 */ /* 0x000fce00078e00ff */
[----:B-1----:R-:W-:Y:S05]  /*18270*/  WARPSYNC.COLLECTIVE R15, `(.L_x_5897) ;  /* 0x000000000f087348 */ /* 0x002fea0003c00000 */
[----:B------:R0:W2:Y:S02]  /*18280*/  SHFL.IDX P6, R14, R13, R12, R11 ;  /* 0x0000000c0d0e7389 */ /* 0x0000a400000c000b */
[----:B012---:R-:W-:Y:S01]  /*18290*/  ENDCOLLECTIVE ;  /* 0x000000000000791b */ /* 0x007fe20003800000 */
.L_x_5897:
[----:B------:R-:W-:Y:S05]  /*182a0*/  BSYNC B0 ;  /* 0x0000000000007941 */ /* 0x000fea0003800000 */
.L_x_5896:
[----:B------:R-:W-:Y:S05]  /*182b0*/  BRA `(.L_x_5898) ;  /* 0xffffffe800587947 */ /* 0x000fea000383ffff */
.L_x_5853:
[----:B0-----:R0:W1:Y:S02]  /*182c0*/  SYNCS.PHASECHK.TRANS64.TRYWAIT P0, [R0+URZ+0x36820], R3 ;  /* 0x03682003000075a7 */ /* 0x001064000800017f */
[----:B-1----:R-:W-:Y:S05]  /*182d0*/  @!P0 NANOSLEEP.SYNCS 0x989680 ;  /* 0x009896800000895d */ /* 0x002fea0003900000 */
[----:B------:R-:W1:Y:S02]  /*182e0*/  @!P0 SYNCS.PHASECHK.TRANS64 P0, [R0+URZ+0x36820], R3 ;  /* 0x03682003000085a7 */ /* 0x000e64000800007f */
[----:B-1----:R-:W-:Y:S05]  /*182f0*/  @!P0 BRA `(.L_x_5853) ;  /* 0xfffffffc00f08947 */ /* 0x002fea000383ffff */
[----:B------:R-:W-:Y:S05]  /*18300*/  BRA `(.L_x_5899) ;  /* 0xffffffe800a47947 */ /* 0x000fea000383ffff */
.L_x_5854:
        /* <DEDUP_REMOVED lines=11> */
.L_x_5901:
[----:B------:R-:W-:Y:S05]  /*183c0*/  BSYNC B0 ;  /* 0x0000000000007941 */ /* 0x000fea0003800000 */
.L_x_5900:
[----:B------:R-:W-:Y:S05]  /*183d0*/  BRA `(.L_x_5902) ;  /* 0xffffffe8008c7947 */ /* 0x000fea000383ffff */
.L_x_5857:
[----:B------:R-:W-:Y:S01]  /*183e0*/  BSSY B1, `(.L_x_5903) ;  /* 0x0000006000017945 */ /* 0x000fe20003800000 */
[----:B------:R-:W-:-:S07]  /*183f0*/  IMAD.MOV.U32 R15, RZ, RZ, -0x1 ;  /* 0xffffffffff0f7424 */ /* 0x000fce00078e00ff */
[----:B01----:R-:W-:Y:S05]  /*18400*/  WARPSYNC.COLLECTIVE R15, `(.L_x_5904) ;  /* 0x000000000f0c7348 */ /* 0x003fea0003c00000 */
[----:B------:R-:W-:Y:S02]  /*18410*/  ELECT P6, UR62, PT ;  /* 0x00000000003e782f */ /* 0x000fe400038c0000 */
[----:B------:R-:W-:Y:S01]  /*18420*/  MOV R14, UR62 ;  /* 0x0000003e000e7c02 */ /* 0x000fe20008000f00 */
[----:B01----:R-:W-:Y:S10]  /*18430*/  ENDCOLLECTIVE ;  /* 0x000000000000791b */ /* 0x003ff40003800000 */
.L_x_5904:
[----:B------:R-:W-:Y:S05]  /*18440*/  BSYNC B1 ;  /* 0x0000000000017941 */ /* 0x000fea0003800000 */
.L_x_5903:
[----:B------:R-:W-:Y:S05]  /*18450*/  BRA `(.L_x_5905) ;  /* 0xffffffe800847947 */ /* 0x000fea000383ffff */
.L_x_5859:
[----:B0-----:R0:W1:Y:S02]  /*18460*/  SYNCS.PHASECHK.TRANS64.TRYWAIT P0, [R6+URZ], R5 ;  /* 0x00000005060075a7 */ /* 0x001064000800017f */
[----:B-1----:R-:W-:Y:S05]  /*18470*/  @!P0 NANOSLEEP.SYNCS 0x989680 ;  /* 0x009896800000895d */ /* 0x002fea0003900000 */
[----:B------:R-:W1:Y:S02]  /*18480*/  @!P0 SYNCS.PHASECHK.TRANS64 P0, [R6+URZ], R5 ;  /* 0x00000005060085a7 */ /* 0x000e64000800007f */
[----:B-1----:R-:W-:Y:S05]  /*18490*/  @!P0 BRA `(.L_x_5859) ;  /* 0xfffffffc00f08947 */ /* 0x002fea000383ffff */
[----:B------:R-:W-:Y:S05]  /*184a0*/  BRA `(.L_x_5906) ;  /* 0xffffffe800bc7947 */ /* 0x000fea000383ffff */
.L_x_5860:
[----:B-1----:R1:W2:Y:S02]  /*184b0*/  SYNCS.PHASECHK.TRANS64.TRYWAIT P0, [R3+URZ], R2 ;  /* 0x00000002030075a7 */ /* 0x0022a4000800017f */
[----:B--2---:R-:W-:Y:S05]  /*184c0*/  @!P0 NANOSLEEP.SYNCS 0x989680 ;  /* 0x009896800000895d */ /* 0x004fea0003900000 */
[----:B------:R-:W2:Y:S02]  /*184d0*/  @!P0 SYNCS.PHASECHK.TRANS64 P0, [R3+URZ], R2 ;  /* 0x00000002030085a7 */ /* 0x000ea4000800007f */
[----:B--2---:R-:W-:Y:S05]  /*184e0*/  @!P0 BRA `(.L_x_5860) ;  /* 0xfffffffc00f08947 */ /* 0x004fea000383ffff */
[----:B------:R-:W-:Y:S05]  /*184f0*/  BRA `(.L_x_5907) ;  /* 0xffffffe800b07947 */ /* 0x000fea000383ffff */
.L_x_5862:
[----:B-1----:R1:W2:Y:S02]  /*18500*/  SYNCS.PHASECHK.TRANS64.TRYWAIT P0, [R18+URZ], R5 ;  /* 0x00000005120075a7 */ /* 0x0022a4000800017f */
[----:B--2---:R-:W-:Y:S05]  /*18510*/  @!P0 NANOSLEEP.SYNCS 0x989680 ;  /* 0x009896800000895d */ /* 0x004fea0003900000 */
[----:B------:R-:W2:Y:S02]  /*18520*/  @!P0 SYNCS.PHASECHK.TRANS64 P0, [R18+URZ], R5 ;  /* 0x00000005120085a7 */ /* 0x000ea4000800007f */
[----:B--2---:R-:W-:Y:S05]  /*18530*/  @!P0 BRA `(.L_x_5862) ;  /* 0xfffffffc00f08947 */ /* 0x004fea000383ffff */
[----:B------:R-:W-:Y:S05]  /*18540*/  BRA `(.L_x_5908) ;  /* 0xffffffe800b47947 */ /* 0x000fea000383ffff */
.L_x_5909:
        /* <DEDUP_REMOVED lines=11> */
.L_x_15306:


//--------------------- .text._ZN7cutlass13device_kernelIN5flash11enable_sm90INS1_16FlashAttnFwdSm90INS1_25CollectiveMainloopFwdSm90ILi2EN4cute5tupleIJNS5_1CILi1EEES8_S8_EEENS6_IJNS7_ILi128EEENS7_ILi112EEENS7_ILi192EEEEEELi192ENS_10bfloat16_tEfNS_4arch4Sm90ELb1ELb0ELb1ELb1ELb0ELb0ELb0ELb1ELb1ELb1ELb0ELb0EEENS1_21CollectiveEpilogueFwdINS6_IJSA_SC_SB_EEES9_SE_SG_Li256ELb1ELb1ELb0ELb0EEENS1_36VarlenDynamicPersistentTileSchedulerILi128ELi112ELi256ELi128ELb0ELb1ELb1ELb1ELb1ELb1EEEEEEEEEvNT_6ParamsE --------------------------
	.section	.text._ZN7cutlass13device_kernelIN5flash11enable_sm90INS1_16FlashAttnFwdSm90INS1_25CollectiveMainloopFwdSm90ILi2EN4cute5tupleIJNS5_1CILi1EEES8_S8_EEENS6_IJNS7_ILi128EEENS7_ILi112EEENS7_ILi192EEEEEELi192ENS_10bfloat16_tEfNS_4arch4Sm90ELb1ELb0ELb1ELb1ELb0ELb0ELb0ELb1ELb1ELb1ELb0ELb0EEENS1_21CollectiveEpilogueFwdINS6_IJSA_SC_SB_EEES9_SE_SG_Li256ELb1ELb1ELb0ELb0EEENS1_36VarlenDynamicPersistentTileSchedulerILi128ELi112ELi256ELi128ELb0ELb1ELb1ELb1ELb1ELb1EEEEEEEEEvNT_6ParamsE,"ax",@progbits
	.align	128
.text._ZN7cutlass13device_kernelIN5flash11enable_sm90INS1_16FlashAttnFwdSm90INS1_25CollectiveMainloopFwdSm90ILi2EN4cute5tupleIJNS5_1CILi1EEES8_S8_EEENS6_IJNS7_ILi128EEENS7_ILi112EEENS7_ILi192EEEEEELi192ENS_10bfloat16_tEfNS_4arch4Sm90ELb1ELb0ELb1ELb1ELb0ELb0ELb0ELb1ELb1ELb1ELb0ELb0EEENS1_21CollectiveEpilogueFwdINS6_IJSA_SC_SB_EEES9_SE_SG_Li256ELb1ELb1ELb0ELb0EEENS1_36VarlenDynamicPersistentTileSchedulerILi128ELi112ELi256ELi128ELb0ELb1ELb1ELb1ELb1ELb1EEEEEEEEEvNT_6ParamsE:
        .type           _ZN7cutlass13device_kernelIN5flash11enable_sm90INS1_16FlashAttnFwdSm90INS1_25CollectiveMainloopFwdSm90ILi2EN4cute5tupleIJNS5_1CILi1EEES8_S8_EEENS6_IJNS7_ILi128EEENS7_ILi112EEENS7_ILi192EEEEEELi192ENS_10bfloat16_tEfNS_4arch4Sm90ELb1ELb0ELb1ELb1ELb0ELb0ELb0ELb1ELb1ELb1ELb0ELb0EEENS1_21CollectiveEpilogueFwdINS6_IJSA_SC_SB_EEES9_SE_SG_Li256ELb1ELb1ELb0ELb0EEENS1_36VarlenDynamicPersistentTileSchedulerILi128ELi112ELi256ELi128ELb0ELb1ELb1ELb1ELb1ELb1EEEEEEEEEvNT_6ParamsE,@function
        .size           _ZN7cutlass13device_kernelIN5flash11enable_sm90INS1_16FlashAttnFwdSm90INS1_25CollectiveMainloopFwdSm90ILi2EN4cute5tupleIJNS5_1CILi1EEES8_S8_EEENS6_IJNS7_ILi128EEENS7_ILi112EEENS7_ILi192EEEEEELi192ENS_10bfloat16_tEfNS_4arch4Sm90ELb1ELb0ELb1ELb1ELb0ELb0ELb0ELb1ELb1ELb1ELb0ELb0EEENS1_21CollectiveEpilogueFwdINS6_IJSA_SC_SB_EEES9_SE_SG_Li256ELb1ELb1ELb0ELb0EEENS1_36VarlenDynamicPersistentTileSchedulerILi128ELi112ELi256ELi128ELb0ELb1ELb1ELb1ELb1ELb1EEEEEEEEEvNT_6ParamsE,(.L_x_15307 - _ZN7cutlass13device_kernelIN5flash11enable_sm90INS1_16FlashAttnFwdSm90INS1_25CollectiveMainloopFwdSm90ILi2EN4cute5tupleIJNS5_1CILi1EEES8_S8_EEENS6_IJNS7_ILi128EEENS7_ILi112EEENS7_ILi192EEEEEELi192ENS_10bfloat16_tEfNS_4arch4Sm90ELb1ELb0ELb1ELb1ELb0ELb0ELb0ELb1ELb1ELb1ELb0ELb0EEENS1_21CollectiveEpilogueFwdINS6_IJSA_SC_SB_EEES9_SE_SG_Li256ELb1ELb1ELb0ELb0EEENS1_36VarlenDynamicPersistentTileSchedulerILi128ELi112ELi256ELi128ELb0ELb1ELb1ELb1ELb1ELb1EEEEEEEEEvNT_6ParamsE)
        .other          _ZN7cutlass13device_kernelIN5flash11enable_sm90INS1_16FlashAttnFwdSm90INS1_25CollectiveMainloopFwdSm90ILi2EN4cute5tupleIJNS5_1CILi1EEES8_S8_EEENS6_IJNS7_ILi128EEENS7_ILi112EEENS7_ILi192EEEEEELi192ENS_10bfloat16_tEfNS_4arch4Sm90ELb1ELb0ELb1ELb1ELb0ELb0ELb0ELb1ELb1ELb1ELb0ELb0EEENS1_21CollectiveEpilogueFwdINS6_IJSA_SC_SB_EEES9_SE_SG_Li256ELb1ELb1ELb0ELb0EEENS1_36VarlenDynamicPersistentTileSchedulerILi128ELi112ELi256ELi128ELb0ELb1ELb1ELb1ELb1ELb1EEEEEEEEEvNT_6ParamsE,@"STO_CUDA_ENTRY STV_DEFAULT"
_ZN7cutlass13device_kernelIN5flash11enable_sm90INS1_16FlashAttnFwdSm90INS1_25CollectiveMainloopFwdSm90ILi2EN4cute5tupleIJNS5_1CILi1EEES8_S8_EEENS6_IJNS7_ILi128EEENS7_ILi112EEENS7_ILi192EEEEEELi192ENS_10bfloat16_tEfNS_4arch4Sm90ELb1ELb0ELb1ELb1ELb0ELb0ELb0ELb1ELb1ELb1ELb0ELb0EEENS1_21CollectiveEpilogueFwdINS6_IJSA_SC_SB_EEES9_SE_SG_Li256ELb1ELb1ELb0ELb0EEENS1_36VarlenDynamicPersistentTileSchedulerILi128ELi112ELi256ELi128ELb0ELb1ELb1ELb1ELb1ELb1EEEEEEEEEvNT_6ParamsE:
        /* <DEDUP_REMOVED lines=18> */
.L_x_5911:
[----:B------:R-:W-:Y:S05]  /*0120*/  BSYNC B0 ;  /* 0x0000000000007941 */ /* 0x000fea0003800000 */
.L_x_5910:
        /* <DEDUP_REMOVED lines=41> */
.L_x_5912:
        /* <DEDUP_REMOVED lines=22> */
.L_x_5913:
        /* <DEDUP_REMOVED lines=18> */
.L_x_5914:
        /* <DEDUP_REMOVED lines=22> */
.L_x_5915:
        /* <DEDUP_REMOVED lines=22> */
.L_x_5916:
        /* <DEDUP_REMOVED lines=8> */
.L_x_5918:
        /* <DEDUP_REMOVED lines=19> */
[----:B------:R-:W-:Y:S01]  /*0ab0*/  UMOV UR36, URZ ;  /* 0x0000003f00247c82 */ /* 0x000fe20008000000 */
[----:B0-----:R-:W-:-:S05]  /*0ac0*/  VIADD R220, R0, 0xffffff80 ;  /* 0xffffff8000dc7836 */ /* 0x001fca0000000000 */
[----:B------:R-:W-:-:S04]  /*0ad0*/  SHF.R.S32.HI R3, RZ, 0x1f, R220 ;  /* 0x0000001fff037819 */ /* 0x000fc800000114dc */
[CC--:B------:R-:W-:Y:S02]  /*0ae0*/  LEA.HI R0, R3.reuse, R220.reuse, RZ, 0x7 ;  /* 0x000000dc03007211 */ /* 0x0c0fe400078f38ff */
[CC--:B------:R-:W-:Y:S02]  /*0af0*/  LEA.HI R4, R3.reuse, R220.reuse, RZ, 0x5 ;  /* 0x000000dc03047211 */ /* 0x0c0fe400078f28ff */
[----:B------:R-:W-:Y:S02]  /*0b00*/  LOP3.LUT R5, R0, 0xffffff80, RZ, 0xc0, !PT ;  /* 0xffffff8000057812 */ /* 0x000fe400078ec0ff */
[----:B------:R-:W-:Y:S01]  /*0b10*/  LEA.HI R10, R3, R220, RZ, 0x2 ;  /* 0x000000dc030a7211 */ /* 0x000fe200078f10ff */
[----:B------:R-:W-:Y:S01]  /*0b20*/  IMAD.SHL.U32 R4, R4, 0x20, RZ ;  /* 0x0000002004047824 */ /* 0x000fe200078e00ff */
[----:B------:R-:W-:Y:S01]  /*0b30*/  SHF.R.S32.HI R213, RZ, 0x7, R0 ;  /* 0x00000007ffd57819 */ /* 0x000fe20000011400 */
[----:B------:R-:W-:-:S03]  /*0b40*/  IMAD.IADD R212, R220, 0x1, -R5 ;  /* 0x00000001dcd47824 */ /* 0x000fc600078e0a05 */
[----:B------:R-:W-:Y:S02]  /*0b50*/  LOP3.LUT R4, R4, 0xfffffc00, RZ, 0xc0, !PT ;  /* 0xfffffc0004047812 */ /* 0x000fe400078ec0ff */
[----:B------:R-:W-:Y:S02]  /*0b60*/  SHF.R.S32.HI R9, RZ, 0x1f, R212 ;  /* 0x0000001fff097819 */ /* 0x000fe400000114d4 */
[----:B------:R-:W-:Y:S02]  /*0b70*/  LEA.HI R0, R0, R213, RZ, 0x1 ;  /* 0x000000d500007211 */ /* 0x000fe400078f08ff */
[CC--:B------:R-:W-:Y:S02]  /*0b80*/  LEA.HI R6, R9.reuse, R212.reuse, RZ, 0x2 ;  /* 0x000000d409067211 */ /* 0x0c0fe400078f10ff */
[----:B------:R-:W-:Y:S02]  /*0b90*/  LEA.HI R9, R9, R212, RZ, 0x5 ;  /* 0x000000d409097211 */ /* 0x000fe400078f28ff */
[----:B------:R-:W-:-:S02]  /*0ba0*/  SHF.R.S32.HI R8, RZ, 0x2, R6 ;  /* 0x00000002ff087819 */ /* 0x000fc40000011406 */
[----:B------:R-:W-:Y:S02]  /*0bb0*/  SHF.R.S32.HI R11, RZ, 0x1f, R6 ;  /* 0x0000001fff0b7819 */ /* 0x000fe40000011406 */
[----:B------:R-:W-:Y:S02]  /*0bc0*/  SHF.R.S32.HI R9, RZ, 0x5, R9 ;  /* 0x00000005ff097819 */ /* 0x000fe40000011409 */
[----:B------:R-:W-:Y:S02]  /*0bd0*/  LEA.HI R11, R11, R8, RZ, 0x3 ;  /* 0x000000080b0b7211 */ /* 0x000fe400078f18ff */
[----:B------:R-:W-:Y:S02]  /*0be0*/  LOP3.LUT R0, R0, 0x3fffffe, RZ, 0xc0, !PT ;  /* 0x03fffffe00007812 */ /* 0x000fe400078ec0ff */
[----:B------:R-:W-:-:S03]  /*0bf0*/  LOP3.LUT R11, R11, 0xfffffff8, RZ, 0xc0, !PT ;  /* 0xfffffff80b0b7812 */ /* 0x000fc600078ec0ff */
[----:B------:R-:W-:Y:S02]  /*0c00*/  IMAD.IADD R0, R213, 0x1, -R0 ;  /* 0x00000001d5007824 */ /* 0x000fe400078e0a00 */
[----:B------:R-:W-:-:S04]  /*0c10*/  IMAD.IADD R8, R8, 0x1, -R11 ;  /* 0x0000000108087824 */ /* 0x000fc800078e0a0b */
[----:B------:R-:W-:-:S04]  /*0c20*/  IMAD R9, R9, 0x10, R8 ;  /* 0x0000001009097824 */ /* 0x000fc800078e0208 */
[----:B------:R-:W-:Y:S01]  /*0c30*/  IMAD R214, R0, 0x40, R9 ;  /* 0x0000004000d67824 */ /* 0x000fe200078e0209 */
[----:B--2---:R-:W-:Y:S02]  /*0c40*/  R2UR UR4, R2 ;  /* 0x00000000020472ca */ /* 0x004fe400000e0000 */
[CC--:B------:R-:W-:Y:S02]  /*0c50*/  LEA.HI R2, R3.reuse, R220.reuse, RZ, 0x4 ;  /* 0x000000dc03027211 */ /* 0x0c0fe400078f20ff */
[----:B------:R-:W-:Y:S02]  /*0c60*/  LEA.HI R3, R3, R220, RZ, 0x3 ;  /* 0x000000dc03037211 */ /* 0x000fe400078f18ff */
[----:B------:R-:W-:Y:S02]  /*0c70*/  SHF.R.S32.HI R7, RZ, 0x4, R2 ;  /* 0x00000004ff077819 */ /* 0x000fe40000011402 */
[C---:B------:R-:W-:Y:S02]  /*0c80*/  LOP3.LUT R5, R2.reuse, 0x3fffff0, RZ, 0xc0, !PT ;  /* 0x03fffff002057812 */ /* 0x040fe400078ec0ff */
[----:B------:R-:W-:-:S02]  /*0c90*/  LEA.HI R2, R2, R7, RZ, 0x1 ;  /* 0x0000000702027211 */ /* 0x000fc400078f08ff */
[----:B------:R-:W-:Y:S01]  /*0ca0*/  SHF.R.S32.HI R210, RZ, 0x3, R3 ;  /* 0x00000003ffd27819 */ /* 0x000fe20000011403 */
[----:B------:R-:W-:Y:S01]  /*0cb0*/  IMAD.IADD R5, R220, 0x1, -R5 ;  /* 0x00000001dc057824 */ /* 0x000fe200078e0a05 */
[----:B------:R-:W-:Y:S01]  /*0cc0*/  LOP3.LUT R2, R2, 0x1ffffffe, RZ, 0xc0, !PT ;  /* 0x1ffffffe02027812 */ /* 0x000fe200078ec0ff */
[----:B------:R-:W-:Y:S02]  /*0cd0*/  ULOP3.LUT UR7, UR4, 0x1, URZ, 0xfc, !UPT ;  /* 0x0000000104077892 */ /* 0x000fe4000f8efc3f */
[----:B------:R-:W-:Y:S01]  /*0ce0*/  IMAD R5, R5, 0x40, R4 ;  /* 0x0000004005057824 */ /* 0x000fe200078e0204 */
[----:B------:R-:W-:Y:S01]  /*0cf0*/  UMOV UR4, URZ ;  /* 0x0000003f00047c82 */ /* 0x000fe20008000000 */
[----:B------:R-:W-:Y:S01]  /*0d00*/  IMAD.IADD R2, R7, 0x1, -R2 ;  /* 0x0000000107027824 */ /* 0x000fe200078e0a02 */
[----:B------:R-:W-:Y:S01]  /*0d10*/  LOP3.LUT R7, R10, 0xfffffffc, RZ, 0xc0, !PT ;  /* 0xfffffffc0a077812 */ /* 0x000fe200078ec0ff */
[----:B------:R-:W-:Y:S02]  /*0d20*/  IMAD.U32 R216, RZ, RZ, UR7 ;  /* 0x00000007ffd87e24 */ /* 0x000fe4000f8e00ff */
[----:B------:R-:W-:-:S02]  /*0d30*/  IMAD R215, R2, 0x8, R5 ;  /* 0x0000000802d77824 */ /* 0x000fc400078e0205 */
[----:B------:R-:W-:Y:S01]  /*0d40*/  IMAD.IADD R4, R220, 0x1, -R7 ;  /* 0x00000001dc047824 */ /* 0x000fe200078e0a07 */
[----:B------:R-:W-:Y:S01]  /*0d50*/  LOP3.LUT R7, R3, 0xfffffff8, RZ, 0xc0, !PT ;  /* 0xfffffff803077812 */ /* 0x000fe200078ec0ff */
[----:B------:R-:W-:Y:S01]  /*0d60*/  IMAD.U32 R211, RZ, RZ, UR4 ;  /* 0x00000004ffd37e24 */ /* 0x000fe2000f8e00ff */
[----:B------:R-:W-:Y:S02]  /*0d70*/  LOP3.LUT R3, R6, 0x7ffffffc, RZ, 0xc0, !PT ;  /* 0x7ffffffc06037812 */ /* 0x000fe400078ec0ff */
[----:B------:R-:W-:Y:S01]  /*0d80*/  LEA.HI R10, R4, R4, RZ, 0x1 ;  /* 0x00000004040a7211 */ /* 0x000fe200078f08ff */
[----:B------:R-:W-:Y:S02]  /*0d90*/  IMAD.IADD R206, R220, 0x1, -R7 ;  /* 0x00000001dcce7824 */ /* 0x000fe400078e0a07 */
[----:B------:R-:W-:Y:S01]  /*0da0*/  IMAD.IADD R22, R212, 0x1, -R3 ;  /* 0x00000001d4167824 */ /* 0x000fe200078e0a03 */
[----:B------:R-:W-:Y:S01]  /*0db0*/  LOP3.LUT R11, R10, 0x1ffffffe, RZ, 0xc0, !PT ;  /* 0x1ffffffe0a0b7812 */ /* 0x000fe200078ec0ff */
[----:B------:R-:W-:-:S04]  /*0dc0*/  IMAD.SHL.U32 R16, R206, 0x8, RZ ;  /* 0x00000008ce107824 */ /* 0x000fc800078e00ff */
[C---:B------:R-:W-:Y:S01]  /*0dd0*/  VIADD R204, R16.reuse, 0x40 ;  /* 0x0000004010cc7836 */ /* 0x040fe20000000000 */
[----:B------:R-:W-:Y:S01]  /*0de0*/  SHF.R.S32.HI R219, RZ, 0x1f, R16 ;  /* 0x0000001fffdb7819 */ /* 0x000fe20000011410 */
[----:B------:R-:W-:Y:S02]  /*0df0*/  VIADD R205, R16, 0x80 ;  /* 0x0000008010cd7836 */ /* 0x000fe40000000000 */
[----:B------:R-:W-:Y:S01]  /*0e00*/  IMAD.IADD R11, R4, 0x1, -R11 ;  /* 0x00000001040b7824 */ /* 0x000fe200078e0a0b */
[----:B------:R-:W-:Y:S02]  /*0e10*/  SHF.R.S32.HI R218, RZ, 0x1f, R204 ;  /* 0x0000001fffda7819 */ /* 0x000fe400000114cc */
[----:B------:R-:W-:Y:S01]  /*0e20*/  SHF.R.S32.HI R217, RZ, 0x1f, R205 ;  /* 0x0000001fffd97819 */ /* 0x000fe200000114cd */
[----:B------:R-:W-:-:S07]  /*0e30*/  IMAD R23, R11, 0x8, R214 ;  /* 0x000000080b177824 */ /* 0x000fce00078e02d6 */
.L_x_5972:
[----:B0-2---:R-:W0:Y:S01]  /*0e40*/  LDC.64 R2, c[0x0][0xc88] ;  /* 0x00032200ff027b82 */ /* 0x005e220000000a00 */
        /* <DEDUP_REMOVED lines=41> */
[----:B-1--4-:R-:W-:Y:S06]  /*10e0*/  @P2 BRA `(.L_x_5919) ;  /* 0x0000000000402947 */ /* 0x012fec0003800000 */
        /* <DEDUP_REMOVED lines=16> */
.L_x_5919:
        /* <DEDUP_REMOVED lines=11> */
.L_x_5920:
        /* <DEDUP_REMOVED lines=15> */
.L_x_5921:
        /* <DEDUP_REMOVED lines=20> */
[----:B------:R-:W-:Y:S02]  /*14d0*/  CS2R R108, SRZ ;  /* 0x00000000006c7805 */ /* 0x000fe4000001ff00 */
[----:B------:R-:W-:-:S02]  /*14e0*/  CS2R R106, SRZ ;  /* 0x00000000006a7805 */ /* 0x000fc4000001ff00 */
[----:B------:R-:W-:Y:S01]  /*14f0*/  CS2R R104, SRZ ;  /* 0x0000000000687805 */ /* 0x000fe2000001ff00 */
[----:B------:R-:W-:Y:S01]  /*1500*/  @UP0 USHF.R.U32.HI UR6, URZ, UR8, UR5 ;  /* 0x000000083f060299 */ /* 0x000fe20008011605 */
[----:B------:R-:W-:Y:S01]  /*1510*/  CS2R R42, SRZ ;  /* 0x00000000002a7805 */ /* 0x000fe2000001ff00 */
[----:B------:R-:W-:Y:S01]  /*1520*/  UIADD3 UR5, UR9, 0x6f, URZ ;  /* 0x0000006f09057890 */ /* 0x000fe2000fffe03f */
[----:B------:R-:W-:Y:S01]  /*1530*/  CS2R R98, SRZ ;  /* 0x0000000000627805 */ /* 0x000fe2000001ff00 */
[----:B------:R-:W-:Y:S01]  /*1540*/  UIADD3 UR7, UR7, UR6, URZ ;  /* 0x0000000607077290 */ /* 0x000fe2000fffe03f */
[----:B------:R-:W-:Y:S01]  /*1550*/  CS2R R100, SRZ ;  /* 0x0000000000647805 */ /* 0x000fe2000001ff00 */
[----:B------:R-:W-:Y:S01]  /*1560*/  UMOV UR4, URZ ;  /* 0x0000003f00047c82 */ /* 0x000fe20008000000 */
[----:B------:R-:W-:Y:S01]  /*1570*/  UMOV UR6, URZ ;  /* 0x0000003f00067c82 */ /* 0x000fe20008000000 */
[----:B------:R-:W-:Y:S01]  /*1580*/  UIMAD.WIDE UR4, UR5, -0x6db6db6d, UR4 ;  /* 0x92492493050478a5 */ /* 0x000fe2000f8e0204 */
[----:B------:R-:W-:Y:S01]  /*1590*/  CS2R R96, SRZ ;  /* 0x0000000000607805 */ /* 0x000fe2000001ff00 */
[----:B------:R-:W-:Y:S01]  /*15a0*/  UIMAD.WIDE UR6, UR7, -0x6db6db6d, UR6 ;  /* 0x92492493070678a5 */ /* 0x000fe2000f8e0206 */
[----:B------:R-:W-:Y:S01]  /*15b0*/  CS2R R94, SRZ ;  /* 0x00000000005e7805 */ /* 0x000fe2000001ff00 */
[----:B------:R-:W-:Y:S01]  /*15c0*/  USHF.R.U32.HI UR4, URZ, 0x1f, UR5 ;  /* 0x0000001f3f047899 */ /* 0x000fe20008011605 */
[----:B------:R-:W-:Y:S01]  /*15d0*/  CS2R R92, SRZ ;  /* 0x00000000005c7805 */ /* 0x000fe2000001ff00 */
[----:B------:R-:W-:Y:S01]  /*15e0*/  USHF.R.U32.HI UR6, URZ, 0x1f, UR7 ;  /* 0x0000001f3f067899 */ /* 0x000fe20008011607 */
[----:B------:R-:W-:Y:S01]  /*15f0*/  CS2R R90, SRZ ;  /* 0x00000000005a7805 */ /* 0x000fe2000001ff00 */
[----:B------:R-:W-:Y:S01]  /*1600*/  ULEA.HI.SX32 UR4, UR5, UR4, 0x1a ;  /* 0x0000000405047291 */ /* 0x000fe2000f8fd23f */
        /* <DEDUP_REMOVED lines=9> */
[----:B------:R-:W-:Y:S01]  /*16a0*/  USEL UR37, UR4, UR6, UP0 ;  /* 0x0000000604257287 */ /* 0x000fe20008000000 */
[----:B------:R-:W-:-:S02]  /*16b0*/  CS2R R74, SRZ ;  /* 0x00000000004a7805 */ /* 0x000fc4000001ff00 */
[----:B------:R-:W-:Y:S02]  /*16c0*/  CS2R R72, SRZ ;  /* 0x0000000000487805 */ /* 0x000fe4000001ff00 */
[----:B------:R-:W-:Y:S01]  /*16d0*/  CS2R R70, SRZ ;  /* 0x0000000000467805 */ /* 0x000fe2000001ff00 */
[----:B------:R-:W-:Y:S01]  /*16e0*/  UISETP.GE.AND UP0, UPT, UR37, 0x1, UPT ;  /* 0x000000012500788c */ /* 0x000fe2000bf06270 */
[----:B------:R-:W-:Y:S02]  /*16f0*/  CS2R R68, SRZ ;  /* 0x0000000000447805 */ /* 0x000fe4000001ff00 */
[----:B------:R-:W-:Y:S02]  /*1700*/  CS2R R66, SRZ ;  /* 0x0000000000427805 */ /* 0x000fe4000001ff00 */
[----:B------:R-:W-:Y:S02]  /*1710*/  CS2R R64, SRZ ;  /* 0x0000000000407805 */ /* 0x000fe4000001ff00 */
[----:B------:R-:W-:-:S02]  /*1720*/  CS2R R62, SRZ ;  /* 0x00000000003e7805 */ /* 0x000fc4000001ff00 */
[----:B------:R-:W-:Y:S02]  /*1730*/  CS2R R60, SRZ ;  /* 0x00000000003c7805 */ /* 0x000fe4000001ff00 */
[----:B------:R-:W-:Y:S02]  /*1740*/  PLOP3.LUT P1, PT, PT, PT, UP0, 0x80, 0x0 ;  /* 0x000000000000781c */ /* 0x000fe40003f2f008 */
        /* <DEDUP_REMOVED lines=50> */
.L_x_5923:
        /* <DEDUP_REMOVED lines=11> */
.L_x_6101:
[----:B------:R-:W-:Y:S05]  /*1b20*/  @!P0 BRA `(.L_x_5925) ;  /* 0x0000000000048947 */ /* 0x000fea0003800000 */
[----:B------:R-:W-:Y:S01]  /*1b30*/  BPT.TRAP 0x1 ;  /* 0x000000040000795c */ /* 0x000fe20000300000 */
.L_x_5925:
[----:B0-----:R-:W-:Y:S02]  /*1b40*/  IMAD.U32 R0, RZ, RZ, UR36 ;  /* 0x00000024ff007e24 */ /* 0x001fe4000f8e00ff */
[----:B------:R-:W-:-:S03]  /*1b50*/  IMAD.U32 R3, RZ, RZ, UR60 ;  /* 0x0000003cff037e24 */ /* 0x000fc6000f8e00ff */
[----:B------:R-:W-:Y:S02]  /*1b60*/  LEA R0, R0, UR38, 0x3 ;  /* 0x0000002600007c11 */ /* 0x000fe4000f8e18ff */
[----:B------:R-:W-:-:S04]  /*1b70*/  SHF.L.U32 R3, R3, 0x1f, RZ ;  /* 0x0000001f03037819 */ /* 0x000fc800000006ff */
[----:B------:R0:W1:Y:S01]  /*1b80*/  SYNCS.PHASECHK.TRANS64.TRYWAIT P2, [R0+URZ+0x36830], R3 ;  /* 0x03683003000075a7 */ /* 0x000062000804017f */
[----:B------:R-:W-:Y:S05]  /*1b90*/  @!P0 BRA `(.L_x_5926) ;  /* 0x0000000000048947 */ /* 0x000fea0003800000 */
[----:B------:R-:W-:Y:S01]  /*1ba0*/  BPT.TRAP 0x1 ;  /* 0x000000040000795c */ /* 0x000fe20000300000 */
.L_x_5926:
[----:B------:R-:W2:Y:S02]  /*1bb0*/  S2R R2, SR_TID.X ;  /* 0x0000000000027919 */ /* 0x000ea40000002100 */
[----:B--2---:R-:W-:Y:S01]  /*1bc0*/  LOP3.LUT P1, RZ, R2, 0x7f, RZ, 0xc0, !PT ;  /* 0x0000007f02ff7812 */ /* 0x004fe2000782c0ff */
[----:B-1----:R-:W-:-:S12]  /*1bd0*/  @P2 BRA `(.L_x_5927) ;  /* 0x0000000000082947 */ /* 0x002fd80003800000 */
[----:B------:R-:W1:Y:S02]  /*1be0*/  SYNCS.PHASECHK.TRANS64.TRYWAIT P2, [R0+URZ+0x36830], R3 ;  /* 0x03683003000075a7 */ /* 0x000e64000804017f */
[----:B-1----:R-:W-:Y:S05]  /*1bf0*/  @!P2 BRA `(.L_x_5928) ;  /* 0x0000017c0034a947 */ /* 0x002fea0003800000 */
.L_x_5927:
        /* <DEDUP_REMOVED lines=22> */
[----:B------:R-:W-:Y:S01]  /*1d60*/  IMAD.U32 R5, RZ, RZ, UR6 ;  /* 0x00000006ff057e24 */ /* 0x000fe2000f8e00ff */
[----:B------:R-:W-:Y:S01]  /*1d70*/  UIADD3 UR14, UR4, 0x100, URZ ;  /* 0x00000100040e7890 */ /* 0x000fe2000fffe03f */
[----:B01----:R-:W-:Y:S01]  /*1d80*/  @!P1 VIADD R0, R0, 0x36840 ;  /* 0x0003684000009836 */ /* 0x003fe20000000000 */
        /* <DEDUP_REMOVED lines=40> */
[----:B------:R-:W-:Y:S01]  /*2010*/  UMOV UR39, 0x40000040 ;  /* 0x4000004000277882 */ /* 0x000fe20000000000 */
[----:B------:R-:W-:Y:S01]  /*2020*/  UMOV UR59, 0x40000040 ;  /* 0x40000040003b7882 */ /* 0x000fe20000000000 */
[----:B------:R-:W-:-:S02]  /*2030*/  CS2R R98, SRZ ;  /* 0x0000000000627805 */ /* 0x000fc4000001ff00 */
[----:B------:R-:W-:Y:S02]  /*2040*/  CS2R R96, SRZ ;  /* 0x0000000000607805 */ /* 0x000fe4000001ff00 */
[----:B------:R-:W-:Y:S01]  /*2050*/  CS2R R94, SRZ ;  /* 0x00000000005e7805 */ /* 0x000fe2000001ff00 */
        /* <DEDUP_REMOVED lines=42> */
[----:B------:R-:W-:-:S02]  /*2300*/  UIADD3 UR6, UR5, 0x4, URZ ;  /* 0x0000000405067890 */ /* 0x000fc4000fffe03f */
        /* <DEDUP_REMOVED lines=421> */
[----:B------:R-:W-:Y:S02]  /*3d60*/  R2UR UR14, R17 ;  /* 0x00000000110e72ca */ /* 0x000fe400000e0000 */
[----:B------:R-:W-:Y:S02]  /*3d70*/  R2UR UR13, R2 ;  /* 0x00000000020d72ca */ /* 0x000fe400000e0000 */
[----:B------:R-:W-:Y:S01]  /*3d80*/  R2UR UR12, R3 ;  /* 0x00000000030c72ca */ /* 0x000fe200000e0000 */
        /* <DEDUP_REMOVED lines=9> */
[----:B------:R-:W-:Y:S02]  /*3e20*/  R2UR UR38, R7 ;  /* 0x00000000072672ca */ /* 0x000fe400000e0000 */
[----:B------:R-:W-:Y:S02]  /*3e30*/  R2UR UR37, R8 ;  /* 0x00000000082572ca */ /* 0x000fe400000e0000 */
[----:B------:R-:W-:Y:S01]  /*3e40*/  R2UR UR36, R9 ;  /* 0x00000000092472ca */ /* 0x000fe200000e0000 */
[----:B------:R-:W-:Y:S02]  /*3e50*/  WARPGROUP.DEPBAR.LE gsb0, 0x0 ;  /* 0x00008000000079c5 */ /* 0x000fe40000010000 */
[----:B------:R-:W-:-:S06]  /*3e60*/  WARPGROUP.ARRIVE ;  /* 0x00000000000079c5 */ /* 0x000fcc0000000000 */
[----:B------:R-:W-:Y:S01]  /*3e70*/  HGMMA.64x16x16.F32.BF16 R40, gdesc[UR48], R40, gsb0 ;  /* 0x00200000302879f0 */ /* 0x000fe20008001828 */
[----:B------:R-:W-:Y:S01]  /*3e80*/  UMOV UR50, UR6 ;  /* 0x0000000600327c82 */ /* 0x000fe20008000000 */
[----:B------:R-:W-:Y:S01]  /*3e90*/  UMOV UR51, 0x40000040 ;  /* 0x4000004000337882 */ /* 0x000fe20000000000 */
[----:B------:R-:W-:Y:S02]  /*3ea0*/  UMOV UR6, 0xffffff90 ;  /* 0xffffff9000067882 */ /* 0x000fe40000000000 */
[----:B------:R-:W-:Y:S01]  /*3eb0*/  UIMAD UR6, UR37, UR6, 0x71 ;  /* 0x00000071250674a4 */ /* 0x000fe2000f8e0206 */
[----:B------:R-:W-:Y:S02]  /*3ec0*/  WARPGROUP.DEPBAR.LE gsb0, 0x0 ;  /* 0x00008000000079c5 */ /* 0x000fe40000010000 */
[----:B------:R-:W-:-:S06]  /*3ed0*/  WARPGROUP.ARRIVE ;  /* 0x00000000000079c5 */ /* 0x000fcc0000000000 */
[----:B------:R-:W-:Y:S01]  /*3ee0*/  HGMMA.64x16x16.F32.BF16 R32, gdesc[UR52], R32, gsb0 ;  /* 0x00200000342079f0 */ /* 0x000fe20008001820 */
[----:B------:R-:W-:Y:S01]  /*3ef0*/  UMOV UR52, UR5 ;  /* 0x0000000500347c82 */ /* 0x000fe20008000000 */
[----:B------:R-:W-:Y:S01]  /*3f00*/  UMOV UR53, 0x40000040 ;  /* 0x4000004000357882 */ /* 0x000fe20000000000 */
[----:B------:R-:W-:Y:S01]  /*3f10*/  UMOV UR54, UR7 ;  /* 0x0000000700367c82 */ /* 0x000fe20008000000 */
[----:B------:R-:W-:Y:S01]  /*3f20*/  UMOV UR55, 0x40000040 ;  /* 0x4000004000377882 */ /* 0x000fe20000000000 */
[----:B------:R-:W-:Y:S01]  /*3f30*/  ULDC UR5, c[0x0][0x448] ;  /* 0x0001120000057ab9 */ /* 0x000fe20000000800 */
[----:B------:R-:W-:Y:S01]  /*3f40*/  UMOV UR7, 0x40000040 ;  /* 0x4000004000077882 */ /* 0x000fe20000000000 */
[----:B------:R-:W-:-:S06]  /*3f50*/  UISETP.NE.AND UP0, UPT, UR5, 0x1, UPT ;  /* 0x000000010500788c */ /* 0x000fcc000bf05270 */
[----:B------:R-:W-:-:S05]  /*3f60*/  PLOP3.LUT P2, PT, PT, PT, UP0, 0x80, 0x0 ;  /* 0x000000000000781c */ /* 0x000fca0003f4f008 */
[----:B------:R-:W-:-:S08]  /*3f70*/  @UP0 ULDC UR5, c[0x0][0x44c] ;  /* 0x0001130000050ab9 */ /* 0x000fd00000000800 */
[----:B------:R-:W-:Y:S01]  /*3f80*/  @P2 IMAD.HI.U32 R7, R6, UR5, RZ ;  /* 0x0000000506072c27 */ /* 0x000fe2000f8e00ff */
[----:B------:R-:W-:Y:S01]  /*3f90*/  @UP0 ULDC UR5, c[0x0][0x450] ;  /* 0x0001140000050ab9 */ /* 0x000fe20000000800 */
        /* <DEDUP_REMOVED lines=31> */
[----:B------:R-:W-:Y:S02]  /*4190*/  IMAD.U32 R65, RZ, RZ, UR14 ;  /* 0x0000000eff417e24 */ /* 0x000fe4000f8e00ff */
[----:B------:R-:W-:Y:S01]  /*41a0*/  FMUL.FTZ R66, R66, UR10 ;  /* 0x0000000a42427c20 */ /* 0x000fe20008410000 */
[----:B------:R-:W-:Y:S01]  /*41b0*/  FMUL.FTZ R67, R67, UR10 ;  /* 0x0000000a43437c20 */ /* 0x000fe20008410000 */
[----:B------:R-:W-:Y:S01]  /*41c0*/  FMUL.FTZ R70, R70, UR10 ;  /* 0x0000000a46467c20 */ /* 0x000fe20008410000 */
[----:B------:R-:W-:Y:S01]  /*41d0*/  HGMMA.64x16x16.F32.BF16 R56, gdesc[UR52], R56, gsb0 ;  /* 0x00200000343879f0 */ /* 0x000fe20008001838 */
[----:B------:R-:W-:Y:S01]  /*41e0*/  UIADD3 UR54, UR4, 0x886, URZ ;  /* 0x0000088604367890 */ /* 0x000fe2000fffe03f */
[----:B------:R-:W-:Y:S01]  /*41f0*/  FMUL.FTZ R10, R64, UR10 ;  /* 0x0000000a400a7c20 */ /* 0x000fe20008410000 */
[----:B------:R-:W-:Y:S01]  /*4200*/  UMOV UR55, 0x40000040 ;  /* 0x4000004000377882 */ /* 0x000fe20000000000 */
[----:B------:R-:W4:Y:S01]  /*4210*/  MUFU.TANH R66, R66 ;  /* 0x0000004200427308 */ /* 0x000f220000002400 */
[----:B------:R-:W-:Y:S01]  /*4220*/  FMUL.FTZ R11, R69, UR10 ;  /* 0x0000000a450b7c20 */ /* 0x000fe20008410000 */
[----:B------:R-:W-:Y:S01]  /*4230*/  FMUL.FTZ R71, R71, UR10 ;  /* 0x0000000a47477c20 */ /* 0x000fe20008410000 */
[----:B------:R-:W-:-:S05]  /*4240*/  FMUL.FTZ R12, R68, UR10 ;  /* 0x0000000a440c7c20 */ /* 0x000fca0008410000 */
[----:B------:R-:W5:Y:S08]  /*4250*/  MUFU.TANH R64, R67 ;  /* 0x0000004300407308 */ /* 0x000f700000002400 */
[----:B------:R-:W5:Y:S08]  /*4260*/  MUFU.TANH R70, R70 ;  /* 0x0000004600467308 */ /* 0x000f700000002400 */
[----:B------:R-:W5:Y:S08]  /*4270*/  MUFU.TANH R68, R71 ;  /* 0x0000004700447308 */ /* 0x000f700000002400 */
[----:B------:R-:W-:Y:S08]  /*4280*/  MUFU.TANH R4, R4 ;  /* 0x0000000400047308 */ /* 0x000ff00000002400 */
[----:B------:R-:W-:Y:S01]  /*4290*/  MUFU.TANH R10, R10 ;  /* 0x0000000a000a7308 */ /* 0x000fe20000002400 */
[----:B------:R-:W-:-:S02]  /*42a0*/  WARPGROUP.DEPBAR.LE gsb0, 0x0 ;  /* 0x00008000000079c5 */ /* 0x000fc40000010000 */
[----:B------:R-:W-:Y:S01]  /*42b0*/  WARPGROUP.ARRIVE ;  /* 0x00000000000079c5 */ /* 0x000fe20000000000 */
[----:B------:R-:W-:Y:S01]  /*42c0*/  FMUL.FTZ R14, R56, UR10 ;  /* 0x0000000a380e7c20 */ /* 0x000fe20008410000 */
[----:B------:R-:W-:Y:S01]  /*42d0*/  IMAD.MOV.U32 R56, RZ, RZ, R6 ;  /* 0x000000ffff387224 */ /* 0x000fe200078e0006 */
[----:B------:R-:W-:Y:S01]  /*42e0*/  @P2 SHF.R.U32.HI R56, RZ, UR5, R7 ;  /* 0x00000005ff382c19 */ /* 0x000fe20008011607 */
[----:B------:R-:W-:Y:S01]  /*42f0*/  UIMAD UR5, UR37, -0x70, UR11 ;  /* 0xffffff90250578a4 */ /* 0x000fe2000f8e020b */
[----:B------:R-:W-:Y:S01]  /*4300*/  FMUL.FTZ R13, R57, UR10 ;  /* 0x0000000a390d7c20 */ /* 0x000fe20008410000 */
[----:B------:R-:W-:Y:S01]  /*4310*/  HGMMA.64x16x16.F32.BF16 R48, gdesc[UR52], R48, gsb0 ;  /* 0x00200000343079f0 */ /* 0x000fe20008001830 */
[----:B------:R-:W-:Y:S01]  /*4320*/  UIADD3 UR54, UR4, 0x906, URZ ;  /* 0x0000090604367890 */ /* 0x000fe2000fffe03f */
[----:B------:R-:W0:Y:S01]  /*4330*/  SHFL.IDX PT, R7, R56, 0x1, 0x1c1f ;  /* 0x003c1f0038077f89 */ /* 0x000e2200000e0000 */
[----:B------:R-:W-:Y:S01]  /*4340*/  UMOV UR55, 0x40000040 ;  /* 0x4000004000377882 */ /* 0x000fe20000000000 */
[----:B------:R-:W-:Y:S01]  /*4350*/  UIADD3 UR5, UR5, 0x70, URZ ;  /* 0x0000007005057890 */ /* 0x000fe2000fffe03f */
[----:B------:R-:W-:-:S02]  /*4360*/  IMAD.U32 R57, RZ, RZ, UR6 ;  /* 0x00000006ff397e24 */ /* 0x000fc4000f8e00ff */
[----:B------:R-:W-:Y:S01]  /*4370*/  FMUL.FTZ R15, R61, UR10 ;  /* 0x0000000a3d0f7c20 */ /* 0x000fe20008410000 */
[----:B------:R-:W-:Y:S01]  /*4380*/  FMUL.FTZ R58, R58, UR10 ;  /* 0x0000000a3a3a7c20 */ /* 0x000fe20008410000 */
[----:B------:R-:W-:Y:S01]  /*4390*/  UIADD3 UR6, UR4, 0xa06, URZ ;  /* 0x00000a0604067890 */ /* 0x000fe2000fffe03f */
[----:B------:R-:W-:Y:S02]  /*43a0*/  IMAD R6, R22, -0x2, R57 ;  /* 0xfffffffe16067824 */ /* 0x000fe400078e0239 */
[----:B------:R-:W-:Y:S01]  /*43b0*/  FMUL.FTZ R59, R59, UR10 ;  /* 0x0000000a3b3b7c20 */ /* 0x000fe20008410000 */
[----:B------:R-:W-:Y:S02]  /*43c0*/  IMAD.U32 R61, RZ, RZ, UR5 ;  /* 0x00000005ff3d7e24 */ /* 0x000fe4000f8e00ff */
[----:B------:R-:W-:Y:S01]  /*43d0*/  FMUL.FTZ R62, R62, UR10 ;  /* 0x0000000a3e3e7c20 */ /* 0x000fe20008410000 */
[----:B------:R-:W5:Y:S01]  /*43e0*/  MUFU.TANH R58, R58 ;  /* 0x0000003a003a7308 */ /* 0x000f620000002400 */
[----:B------:R-:W-:Y:S01]  /*43f0*/  IADD3 R65, -R65, UR11, R6 ;  /* 0x0000000b41417c10 */ /* 0x000fe2000fffe106 */
[----:B------:R-:W-:Y:S01]  /*4400*/  UMOV UR5, UR53 ;  /* 0x0000003500057c82 */ /* 0x000fe20008000000 */
[----:B------:R-:W-:Y:S01]  /*4410*/  FMUL.FTZ R63, R63, UR10 ;  /* 0x0000000a3f3f7c20 */ /* 0x000fe20008410000 */
[----:B------:R-:W-:Y:S01]  /*4420*/  FMUL.FTZ R20, R60, UR10 ;  /* 0x0000000a3c147c20 */ /* 0x000fe20008410000 */
[----:B------:R-:W1:Y:S03]  /*4430*/  SHFL.IDX PT, R56, R56, RZ, 0x1c1f ;  /* 0x001c1fff38387589 */ /* 0x000e6600000e0000 */
[----:B------:R-:W5:Y:S08]  /*4440*/  MUFU.TANH R59, R59 ;  /* 0x0000003b003b7308 */ /* 0x000f700000002400 */
[----:B------:R-:W5:Y:S08]  /*4450*/  MUFU.TANH R62, R62 ;  /* 0x0000003e003e7308 */ /* 0x000f700000002400 */
[----:B------:R-:W5:Y:S08]  /*4460*/  MUFU.TANH R63, R63 ;  /* 0x0000003f003f7308 */ /* 0x000f700000002400 */
        /* <DEDUP_REMOVED lines=9> */
[----:B------:R-:W-:Y:S01]  /*4500*/  UIADD3 UR54, UR4, 0x986, URZ ;  /* 0x0000098604367890 */ /* 0x000fe2000fffe03f */
[----:B------:R-:W-:Y:S01]  /*4510*/  FMUL.FTZ R51, R51, UR10 ;  /* 0x0000000a33337c20 */ /* 0x000fe20008410000 */
[----:B------:R-:W-:Y:S01]  /*4520*/  UMOV UR55, 0x40000040 ;  /* 0x4000004000377882 */ /* 0x000fe20000000000 */
[----:B------:R-:W-:Y:S01]  /*4530*/  UMOV UR4, UR52 ;  /* 0x0000003400047c82 */ /* 0x000fe20008000000 */
[----:B------:R-:W-:Y:S01]  /*4540*/  FMUL.FTZ R55, R55, UR10 ;  /* 0x0000000a37377c20 */ /* 0x000fe20008410000 */
[----:B------:R-:W-:Y:S01]  /*4550*/  FMUL.FTZ R52, R52, UR10 ;  /* 0x0000000a34347c20 */ /* 0x000fe20008410000 */
[----:B------:R3:W-:Y:S01]  /*4560*/  MUFU.TANH R57, R54 ;  /* 0x0000003600397308 */ /* 0x0007e20000002400 */
[----:B--2---:R-:W-:-:S02]  /*4570*/  IMAD R50, R22, -0x2, R61 ;  /* 0xfffffffe16327824 */ /* 0x004fc400078e023d */
[----:B------:R-:W-:-:S03]  /*4580*/  FMUL.FTZ R53, R53, UR10 ;  /* 0x0000000a35357c20 */ /* 0x000fc60008410000 */
[-CC-:B0-----:R-:W-:Y:S02]  /*4590*/  VIADDMNMX R7, R7, R65.reuse, R50.reuse, PT ;  /* 0x0000004107077246 */ /* 0x181fe40003800132 */
[----:B------:R-:W0:Y:S01]  /*45a0*/  MUFU.TANH R51, R51 ;  /* 0x0000003300337308 */ /* 0x000e220000002400 */
[----:B-1----:R-:W-:Y:S02]  /*45b0*/  VIADDMNMX R56, R56, R65, R50, PT ;  /* 0x0000004138387246 */ /* 0x002fe40003800132 */
[C---:B------:R-:W-:Y:S02]  /*45c0*/  ISETP.GT.AND P5, PT, R7.reuse, RZ, PT ;  /* 0x000000ff0700720c */ /* 0x040fe40003fa4270 */
[C---:B------:R-:W-:Y:S02]  /*45d0*/  ISETP.GT.AND P6, PT, R7.reuse, 0x1, PT ;  /* 0x000000010700780c */ /* 0x040fe40003fc4270 */
[----:B------:R-:W-:Y:S01]  /*45e0*/  ISETP.GT.AND P4, PT, R7, 0x8, PT ;  /* 0x000000080700780c */ /* 0x000fe20003f84270 */
[----:B------:R-:W1:Y:S01]  /*45f0*/  MUFU.TANH R55, R55 ;  /* 0x0000003700377308 */ /* 0x000e620000002400 */
[----:B------:R-:W-:-:S02]  /*4600*/  FSEL R67, R74, -INF , P5 ;  /* 0xff8000004a437808 */ /* 0x000fc40002800000 */
[----:B---3--:R-:W-:Y:S02]  /*4610*/  FSEL R54, R75, -INF , P6 ;  /* 0xff8000004b367808 */ /* 0x008fe40003000000 */
[----:B------:R-:W-:Y:S02]  /*4620*/  ISETP.GT.AND P3, PT, R7, 0x9, PT ;  /* 0x000000090700780c */ /* 0x000fe40003f64270 */
[----:B------:R-:W-:Y:S01]  /*4630*/  FSEL R69, R78, -INF , P4 ;  /* 0xff8000004e457808 */ /* 0x000fe20002000000 */
[----:B------:R-:W-:Y:S01]  /*4640*/  MUFU.TANH R12, R12 ;  /* 0x0000000c000c7308 */ /* 0x000fe20000002400 */
[----:B------:R-:W-:Y:S02]  /*4650*/  FMNMX.FTZ R6, R67, R54, !PT ;  /* 0x0000003643067209 */ /* 0x000fe40007810000 */
[----:B------:R-:W-:Y:S02]  /*4660*/  ISETP.GT.AND P5, PT, R7, 0x10, PT ;  /* 0x000000100700780c */ /* 0x000fe40003fa4270 */
[----:B------:R-:W-:-:S02]  /*4670*/  FSEL R71, R79, -INF , P3 ;  /* 0xff8000004f477808 */ /* 0x000fc40001800000 */
[----:B------:R-:W-:Y:S01]  /*4680*/  FMNMX.FTZ R6, R69, R6, !PT ;  /* 0x0000000645067209 */ /* 0x000fe20007810000 */
[----:B------:R-:W-:Y:S01]  /*4690*/  MUFU.TANH R11, R11 ;  /* 0x0000000b000b7308 */ /* 0x000fe20000002400 */
[----:B------:R-:W-:Y:S02]  /*46a0*/  ISETP.GT.AND P3, PT, R7, 0x11, PT ;  /* 0x000000110700780c */ /* 0x000fe40003f64270 */
[----:B----4-:R-:W-:Y:S02]  /*46b0*/  FSEL R73, R66, -INF , P5 ;  /* 0xff80000042497808 */ /* 0x010fe40002800000 */
[----:B------:R-:W-:Y:S02]  /*46c0*/  FMNMX.FTZ R6, R71, R6, !PT ;  /* 0x0000000647067209 */ /* 0x000fe40007810000 */
[----:B------:R-:W-:Y:S01]  /*46d0*/  ISETP.GT.AND P4, PT, R7, 0x18, PT ;  /* 0x000000180700780c */ /* 0x000fe20003f84270 */
[----:B------:R-:W-:Y:S01]  /*46e0*/  MUFU.TANH R14, R14 ;  /* 0x0000000e000e7308 */ /* 0x000fe20000002400 */
[----:B-----5:R-:W-:-:S02]  /*46f0*/  FSEL R75, R64, -INF , P3 ;  /* 0xff800000404b7808 */ /* 0x020fc40001800000 */
        /* <DEDUP_REMOVED lines=10> */
[----:B------:R-:W-:Y:S01]  /*47a0*/  MUFU.TANH R42, R42 ;  /* 0x0000002a002a7308 */ /* 0x000fe20000002400 */
[----:B------:R-:W-:Y:S01]  /*47b0*/  FSEL R79, R68, -INF , P3 ;  /* 0xff800000444f7808 */ /* 0x000fe20001800000 */
[----:B------:R-:W-:Y:S01]  /*47c0*/  FMUL.FTZ R46, R46, UR10 ;  /* 0x0000000a2e2e7c20 */ /* 0x000fe20008410000 */
[----:B------:R-:W-:Y:S01]  /*47d0*/  FMNMX.FTZ R6, R77, R6, !PT ;  /* 0x000000064d067209 */ /* 0x000fe20007810000 */
[----:B------:R-:W-:Y:S01]  /*47e0*/  FMUL.FTZ R47, R47, UR10 ;  /* 0x0000000a2f2f7c20 */ /* 0x000fe20008410000 */
[----:B------:R-:W-:Y:S01]  /*47f0*/  ISETP.GT.AND P3, PT, R7, 0x21, PT ;  /* 0x000000210700780c */ /* 0x000fe20003f64270 */
[----:B------:R-:W-:Y:S01]  /*4800*/  FMUL.FTZ R41, R41, UR10 ;  /* 0x0000000a29297c20 */ /* 0x000fe20008410000 */
[----:B------:R-:W-:Y:S01]  /*4810*/  FSEL R81, R58, -INF , P4 ;  /* 0xff8000003a517808 */ /* 0x000fe20002000000 */
[----:B------:R1:W2:Y:S01]  /*4820*/  MUFU.TANH R60, R43 ;  /* 0x0000002b003c7308 */ /* 0x0002a20000002400 */
[----:B------:R-:W-:Y:S01]  /*4830*/  FMNMX.FTZ R6, R79, R6, !PT ;  /* 0x000000064f067209 */ /* 0x000fe20007810000 */
[----:B------:R-:W-:Y:S01]  /*4840*/  FMUL.FTZ R45, R45, UR10 ;  /* 0x0000000a2d2d7c20 */ /* 0x000fe20008410000 */
[----:B------:R-:W-:Y:S01]  /*4850*/  ISETP.GT.AND P4, PT, R7, 0x28, PT ;  /* 0x000000280700780c */ /* 0x000fe20003f84270 */
[----:B------:R-:W-:Y:S01]  /*4860*/  FMUL.FTZ R40, R40, UR10 ;  /* 0x0000000a28287c20 */ /* 0x000fe20008410000 */
[----:B------:R-:W-:Y:S01]  /*4870*/  FSEL R83, R59, -INF , P3 ;  /* 0xff8000003b537808 */ /* 0x000fe20001800000 */
[----:B------:R-:W-:Y:S01]  /*4880*/  FMUL.FTZ R44, R44, UR10 ;  /* 0x0000000a2c2c7c20 */ /* 0x000fe20008410000 */
[----:B------:R-:W-:Y:S01]  /*4890*/  FMNMX.FTZ R6, R81, R6, !PT ;  /* 0x0000000651067209 */ /* 0x000fe20007810000 */
[----:B------:R-:W-:Y:S01]  /*48a0*/  MUFU.TANH R46, R46 ;  /* 0x0000002e002e7308 */ /* 0x000fe20000002400 */
[----:B------:R-:W-:-:S02]  /*48b0*/  ISETP.GT.AND P3, PT, R7, 0x29, PT ;  /* 0x000000290700780c */ /* 0x000fc40003f64270 */
[----:B------:R-:W-:Y:S02]  /*48c0*/  FSEL R85, R62, -INF , P4 ;  /* 0xff8000003e557808 */ /* 0x000fe40002000000 */
[----:B------:R-:W-:Y:S02]  /*48d0*/  FMNMX.FTZ R6, R83, R6, !PT ;  /* 0x0000000653067209 */ /* 0x000fe40007810000 */
[----:B------:R-:W-:Y:S01]  /*48e0*/  ISETP.GT.AND P4, PT, R7, 0x30, PT ;  /* 0x000000300700780c */ /* 0x000fe20003f84270 */
[----:B------:R2:W3:Y:S01]  /*48f0*/  MUFU.TANH R61, R47 ;  /* 0x0000002f003d7308 */ /* 0x0004e20000002400 */
[----:B------:R-:W-:Y:S02]  /*4900*/  FSEL R87, R63, -INF , P3 ;  /* 0xff8000003f577808 */ /* 0x000fe40001800000 */
[----:B------:R-:W-:Y:S02]  /*4910*/  FMNMX.FTZ R6, R85, R6, !PT ;  /* 0x0000000655067209 */ /* 0x000fe40007810000 */
[----:B------:R-:W-:-:S02]  /*4920*/  ISETP.GT.AND P3, PT, R7, 0x31, PT ;  /* 0x000000310700780c */ /* 0x000fc40003f64270 */
[----:B------:R-:W-:Y:S01]  /*4930*/  FSEL R59, R49, -INF , P4 ;  /* 0xff800000313b7808 */ /* 0x000fe20002000000 */
[----:B------:R-:W-:Y:S01]  /*4940*/  MUFU.TANH R13, R13 ;  /* 0x0000000d000d7308 */ /* 0x000fe20000002400 */
[----:B------:R-:W-:Y:S02]  /*4950*/  FMNMX.FTZ R6, R87, R6, !PT ;  /* 0x0000000657067209 */ /* 0x000fe40007810000 */
[----:B------:R-:W-:Y:S02]  /*4960*/  ISETP.GT.AND P4, PT, R7, 0x38, PT ;  /* 0x000000380700780c */ /* 0x000fe40003f84270 */
[----:B0-----:R-:W-:Y:S02]  /*4970*/  FSEL R49, R51, -INF , P3 ;  /* 0xff80000033317808 */ /* 0x001fe40001800000 */
[----:B------:R-:W-:Y:S01]  /*4980*/  ISETP.GT.AND P3, PT, R7, 0x39, PT ;  /* 0x000000390700780c */ /* 0x000fe20003f64270 */
[----:B------:R-:W-:Y:S01]  /*4990*/  MUFU.TANH R20, R20 ;  /* 0x0000001400147308 */ /* 0x000fe20000002400 */
[----:B------:R-:W-:-:S02]  /*49a0*/  ISETP.GT.AND P5, PT, R56, 0x8, PT ;  /* 0x000000083800780c */ /* 0x000fc40003fa4270 */
[----:B-1----:R-:W-:Y:S02]  /*49b0*/  FSEL R43, R55, -INF , P3 ;  /* 0xff800000372b7808 */ /* 0x002fe40001800000 */
[----:B------:R-:W-:-:S03]  /*49c0*/  ISETP.GT.AND P3, PT, R7, 0x41, PT ;  /* 0x000000410700780c */ /* 0x000fc60003f64270 */
[----:B------:R-:W-:Y:S01]  /*49d0*/  MUFU.TANH R15, R15 ;  /* 0x0000000f000f7308 */ /* 0x000fe20000002400 */
[----:B--2---:R-:W-:Y:S01]  /*49e0*/  FSEL R47, R60, -INF , P3 ;  /* 0xff8000003c2f7808 */ /* 0x004fe20001800000 */
[----:B------:R-:W-:Y:S02]  /*49f0*/  WARPGROUP.DEPBAR.LE gsb0, 0x0 ;  /* 0x00008000000079c5 */ /* 0x000fe40000010000 */
[----:B------:R-:W-:Y:S01]  /*4a00*/  WARPGROUP.ARRIVE ;  /* 0x00000000000079c5 */ /* 0x000fe20000000000 */
[----:B------:R-:W-:Y:S01]  /*4a10*/  FMUL.FTZ R34, R34, UR10 ;  /* 0x0000000a22227c20 */ /* 0x000fe20008410000 */
[----:B------:R-:W-:Y:S01]  /*4a20*/  FMUL.FTZ R35, R35, UR10 ;  /* 0x0000000a23237c20 */ /* 0x000fe20008410000 */
[----:B------:R-:W-:Y:S01]  /*4a30*/  FMUL.FTZ R38, R38, UR10 ;  /* 0x0000000a26267c20 */ /* 0x000fe20008410000 */
[----:B------:R-:W-:Y:S01]  /*4a40*/  ISETP.GT.AND P3, PT, R7, 0x49, PT ;  /* 0x000000490700780c */ /* 0x000fe20003f64270 */
[----:B------:R0:W-:Y:S01]  /*4a50*/  MUFU.TANH R58, R34 ;  /* 0x00000022003a7308 */ /* 0x0001e20000002400 */
[----:B------:R-:W-:Y:S01]  /*4a60*/  HGMMA.64x16x16.F32.BF16 R24, gdesc[UR4], R24, gsb0 ;  /* 0x00200000041879f0 */ /* 0x000fe20008001818 */
[----:B------:R-:W-:Y:S01]  /*4a70*/  ULDC UR4, c[0x0][0x988] ;  /* 0x0002620000047ab9 */ /* 0x000fe20000000800 */
[----:B------:R-:W-:Y:S01]  /*4a80*/  FMUL.FTZ R33, R33, UR10 ;  /* 0x0000000a21217c20 */ /* 0x000fe20008410000 */
[----:B------:R-:W-:Y:S01]  /*4a90*/  FMUL.FTZ R37, R37, UR10 ;  /* 0x0000000a25257c20 */ /* 0x000fe20008410000 */
[----:B------:R-:W-:Y:S01]  /*4aa0*/  FMUL.FTZ R32, R32, UR10 ;  /* 0x0000000a20207c20 */ /* 0x000fe20008410000 */
[----:B------:R-:W-:Y:S01]  /*4ab0*/  FMUL.FTZ R36, R36, UR10 ;  /* 0x0000000a24247c20 */ /* 0x000fe20008410000 */
[----:B------:R-:W-:Y:S01]  /*4ac0*/  UMOV UR6, UR15 ;  /* 0x0000000f00067c82 */ /* 0x000fe20008000000 */
[----:B------:R1:W2:Y:S01]  /*4ad0*/  MUFU.TANH R62, R35 ;  /* 0x00000023003e7308 */ /* 0x0002a20000002400 */
[----:B0-----:R-:W-:Y:S01]  /*4ae0*/  FMNMX.FTZ R34, R59, R6, !PT ;  /* 0x000000063b227209 */ /* 0x001fe20007810000 */
[----:B------:R-:W-:Y:S01]  /*4af0*/  FMUL.FTZ R6, R39, UR10 ;  /* 0x0000000a27067c20 */ /* 0x000fe20008410000 */
[----:B------:R-:W-:-:S02]  /*4b00*/  UIADD3 UR7, UR37, -0x2, URZ ;  /* 0xfffffffe25077890 */ /* 0x000fc4000fffe03f */
[----:B------:R-:W-:-:S03]  /*4b10*/  FMNMX.FTZ R34, R49, R34, !PT ;  /* 0x0000002231227209 */ /* 0x000fc60007810000 */
[----:B------:R-:W0:Y:S01]  /*4b20*/  MUFU.TANH R63, R6 ;  /* 0x00000006003f7308 */ /* 0x000e220000002400 */
[----:B-1----:R-:W-:Y:S02]  /*4b30*/  FSEL R35, R57, -INF , P4 ;  /* 0xff80000039237808 */ /* 0x002fe40002000000 */
[----:B------:R-:W-:Y:S02]  /*4b40*/  ISETP.GT.AND P4, PT, R7, 0x40, PT ;  /* 0x000000400700780c */ /* 0x000fe40003f84270 */
[----:B------:R-:W-:Y:S02]  /*4b50*/  FMNMX.FTZ R34, R35, R34, !PT ;  /* 0x0000002223227209 */ /* 0x000fe40007810000 */
[----:B------:R-:W-:Y:S01]  /*4b60*/  FSEL R39, R42, -INF , P4 ;  /* 0xff8000002a277808 */ /* 0x000fe20002000000 */
[----:B------:R-:W1:Y:S01]  /*4b70*/  MUFU.TANH R38, R38 ;  /* 0x0000002600267308 */ /* 0x000e620000002400 */
[----:B------:R-:W-:Y:S02]  /*4b80*/  FMNMX.FTZ R34, R43, R34, !PT ;  /* 0x000000222b227209 */ /* 0x000fe40007810000 */
[----:B------:R-:W-:-:S02]  /*4b90*/  ISETP.GT.AND P4, PT, R7, 0x48, PT ;  /* 0x000000480700780c */ /* 0x000fc40003f84270 */
[----:B------:R-:W-:Y:S02]  /*4ba0*/  FMNMX.FTZ R34, R39, R34, !PT ;  /* 0x0000002227227209 */ /* 0x000fe40007810000 */
[----:B---3--:R-:W-:Y:S01]  /*4bb0*/  FSEL R57, R61, -INF , P3 ;  /* 0xff8000003d397808 */ /* 0x008fe20001800000 */
[----:B------:R-:W-:Y:S01]  /*4bc0*/  MUFU.TANH R21, R21 ;  /* 0x0000001500157308 */ /* 0x000fe20000002400 */
[----:B------:R-:W-:Y:S02]  /*4bd0*/  FMNMX.FTZ R34, R47, R34, !PT ;  /* 0x000000222f227209 */ /* 0x000fe40007810000 */
[----:B------:R-:W-:-:S04]  /*4be0*/  ISETP.GT.AND P3, PT, R7, 0x51, PT ;  /* 0x000000510700780c */ /* 0x000fc80003f64270 */
[----:B--2---:R-:W-:Y:S01]  /*4bf0*/  FSEL R51, R62, -INF , P3 ;  /* 0xff8000003e337808 */ /* 0x004fe20001800000 */
[----:B------:R-:W-:Y:S01]  /*4c00*/  MUFU.TANH R48, R48 ;  /* 0x0000003000307308 */ /* 0x000fe20000002400 */
[----:B------:R-:W-:-:S04]  /*4c10*/  ISETP.GT.AND P3, PT, R7, 0x59, PT ;  /* 0x000000590700780c */ /* 0x000fc80003f64270 */
[----:B0-----:R-:W-:Y:S02]  /*4c20*/  FSEL R61, R63, -INF , P3 ;  /* 0xff8000003f3d7808 */ /* 0x001fe40001800000 */
[----:B------:R-:W-:Y:S01]  /*4c30*/  ISETP.GT.AND P3, PT, R7, 0x61, PT ;  /* 0x000000610700780c */ /* 0x000fe20003f64270 */
[----:B------:R-:W-:Y:S01]  /*4c40*/  MUFU.TANH R52, R52 ;  /* 0x0000003400347308 */ /* 0x000fe20000002400 */
[----:B------:R-:W-:Y:S02]  /*4c50*/  WARPGROUP.DEPBAR.LE gsb0, 0x0 ;  /* 0x00008000000079c5 */ /* 0x000fe40000010000 */
[----:B------:R-:W-:Y:S01]  /*4c60*/  FMUL.FTZ R6, R27, UR10 ;  /* 0x0000000a1b067c20 */ /* 0x000fe20008410000 */
[----:B------:R-:W-:Y:S01]  /*4c70*/  FSEL R27, R46, -INF , P4 ;  /* 0xff8000002e1b7808 */ /* 0x000fe20002000000 */
[----:B------:R-:W-:Y:S01]  /*4c80*/  FMUL.FTZ R26, R26, UR10 ;  /* 0x0000000a1a1a7c20 */ /* 0x000fe20008410000 */
[----:B------:R-:W-:Y:S01]  /*4c90*/  ISETP.GT.AND P4, PT, R7, 0x50, PT ;  /* 0x000000500700780c */ /* 0x000fe20003f84270 */
[----:B------:R-:W-:Y:S01]  /*4ca0*/  FMUL.FTZ R30, R30, UR10 ;  /* 0x0000000a1e1e7c20 */ /* 0x000fe20008410000 */
[----:B------:R-:W-:Y:S01]  /*4cb0*/  FMNMX.FTZ R34, R27, R34, !PT ;  /* 0x000000221b227209 */ /* 0x000fe20007810000 */
[----:B------:R0:W2:Y:S01]  /*4cc0*/  MUFU.TANH R89, R6 ;  /* 0x0000000600597308 */ /* 0x0000a20000002400 */
[----:B------:R-:W-:Y:S01]  /*4cd0*/  FSEL R55, R58, -INF , P4 ;  /* 0xff8000003a377808 */ /* 0x000fe20002000000 */
[----:B------:R-:W-:Y:S01]  /*4ce0*/  FMUL.FTZ R24, R24, UR10 ;  /* 0x0000000a18187c20 */ /* 0x000fe20008410000 */
[----:B------:R-:W-:Y:S01]  /*4cf0*/  FMNMX.FTZ R34, R57, R34, !PT ;  /* 0x0000002239227209 */ /* 0x000fe20007810000 */
[----:B------:R-:W-:Y:S01]  /*4d00*/  FMUL.FTZ R25, R25, UR10 ;  /* 0x0000000a19197c20 */ /* 0x000fe20008410000 */
[----:B------:R-:W-:Y:S01]  /*4d10*/  ISETP.GT.AND P4, PT, R7, 0x58, PT ;  /* 0x000000580700780c */ /* 0x000fe20003f84270 */
[----:B------:R-:W-:Y:S01]  /*4d20*/  FMUL.FTZ R29, R29, UR10 ;  /* 0x0000000a1d1d7c20 */ /* 0x000fe20008410000 */
[----:B------:R-:W-:Y:S01]  /*4d30*/  FMNMX.FTZ R34, R55, R34, !PT ;  /* 0x0000002237227209 */ /* 0x000fe20007810000 */
[----:B------:R-:W3:Y:S01]  /*4d40*/  MUFU.TANH R26, R26 ;  /* 0x0000001a001a7308 */ /* 0x000ee20000002400 */
[----:B0-----:R-:W-:Y:S01]  /*4d50*/  FMUL.FTZ R6, R31, UR10 ;  /* 0x0000000a1f067c20 */ /* 0x001fe20008410000 */
[----:B-1----:R-:W-:Y:S01]  /*4d60*/  FSEL R31, R38, -INF , P4 ;  /* 0xff800000261f7808 */ /* 0x002fe20002000000 */
[----:B------:R-:W-:Y:S01]  /*4d70*/  FMUL.FTZ R28, R28, UR10 ;  /* 0x0000000a1c1c7c20 */ /* 0x000fe20008410000 */
[----:B------:R-:W-:Y:S01]  /*4d80*/  FMNMX.FTZ R34, R51, R34, !PT ;  /* 0x0000002233227209 */ /* 0x000fe20007810000 */
[----:B------:R0:W-:Y:S01]  /*4d90*/  @!P1 SYNCS.ARRIVE.TRANS64.RED.A1T0 RZ, [R0+URZ], RZ ;  /* 0x000000ff00ff99a7 */ /* 0x0001e2000810043f */
[----:B------:R-:W-:Y:S01]  /*4da0*/  ISETP.GT.AND P4, PT, R7, 0x60, PT ;  /* 0x000000600700780c */ /* 0x000fe20003f84270 */
[----:B------:R-:W-:Y:S01]  /*4db0*/  @UP0 ULDC UR10, c[0x0][0x450] ;  /* 0x00011400000a0ab9 */ /* 0x000fe20000000800 */
[----:B------:R-:W1:Y:S01]  /*4dc0*/  MUFU.TANH R30, R30 ;  /* 0x0000001e001e7308 */ /* 0x000e620000002400 */
[----:B------:R-:W-:-:S02]  /*4dd0*/  FMNMX.FTZ R34, R31, R34, !PT ;  /* 0x000000221f227209 */ /* 0x000fc40007810000 */
[----:B--2---:R-:W-:Y:S02]  /*4de0*/  FSEL R89, R89, -INF , P3 ;  /* 0xff80000059597808 */ /* 0x004fe40001800000 */
[----:B------:R-:W-:Y:S02]  /*4df0*/  FMNMX.FTZ R34, R61, R34, !PT ;  /* 0x000000223d227209 */ /* 0x000fe40007810000 */
[C---:B------:R-:W-:Y:S01]  /*4e00*/  ISETP.GT.AND P3, PT, R7.reuse, 0x69, PT ;  /* 0x000000690700780c */ /* 0x040fe20003f64270 */
[----:B------:R-:W2:Y:S01]  /*4e10*/  MUFU.TANH R6, R6 ;  /* 0x0000000600067308 */ /* 0x000ea20000002400 */
[----:B---3--:R-:W-:Y:S02]  /*4e20*/  FSEL R63, R26, -INF , P4 ;  /* 0xff8000001a3f7808 */ /* 0x008fe40002000000 */
[----:B------:R-:W-:Y:S02]  /*4e30*/  ISETP.GT.AND P4, PT, R7, 0x68, PT ;  /* 0x000000680700780c */ /* 0x000fe40003f84270 */
[----:B------:R-:W-:-:S03]  /*4e40*/  FMNMX.FTZ R34, R63, R34, !PT ;  /* 0x000000223f227209 */ /* 0x000fc60007810000 */
[----:B------:R3:W-:Y:S01]  /*4e50*/  MUFU.TANH R58, R24 ;  /* 0x00000018003a7308 */ /* 0x0007e20000002400 */
[----:B-1----:R-:W-:Y:S02]  /*4e60*/  FSEL R91, R30, -INF , P4 ;  /* 0xff8000001e5b7808 */ /* 0x002fe40002000000 */
[----:B------:R-:W-:Y:S02]  /*4e70*/  FMNMX.FTZ R34, R89, R34, !PT ;  /* 0x0000002259227209 */ /* 0x000fe40007810000 */
[----:B------:R-:W-:Y:S02]  /*4e80*/  ISETP.GT.AND P4, PT, R56, 0x1, PT ;  /* 0x000000013800780c */ /* 0x000fe40003f84270 */
[----:B------:R-:W-:Y:S01]  /*4e90*/  FMNMX.FTZ R34, R91, R34, !PT ;  /* 0x000000225b227209 */ /* 0x000fe20007810000 */
[----:B------:R1:W-:Y:S01]  /*4ea0*/  MUFU.TANH R60, R25 ;  /* 0x00000019003c7308 */ /* 0x0003e20000002400 */
[----:B--2---:R-:W-:Y:S02]  /*4eb0*/  FSEL R93, R6, -INF , P3 ;  /* 0xff800000065d7808 */ /* 0x004fe40001800000 */
[----:B---3--:R-:W-:-:S02]  /*4ec0*/  FSEL R24, R2, -INF , P4 ;  /* 0xff80000002187808 */ /* 0x008fc40002000000 */
[----:B------:R-:W-:Y:S02]  /*4ed0*/  FMNMX.FTZ R34, R93, R34, !PT ;  /* 0x000000225d227209 */ /* 0x000fe40007810000 */
[----:B------:R-:W-:Y:S01]  /*4ee0*/  ISETP.GT.AND P4, PT, R56, 0x10, PT ;  /* 0x000000103800780c */ /* 0x000fe20003f84270 */
[----:B------:R-:W-:Y:S01]  /*4ef0*/  MUFU.TANH R50, R29 ;  /* 0x0000001d00327308 */ /* 0x000fe20000002400 */
[----:B-1----:R-:W-:Y:S01]  /*4f00*/  FSEL R25, R8, -INF , P5 ;  /* 0xff80000008197808 */ /* 0x002fe20002800000 */
[----:B------:R-:W1:Y:S06]  /*4f10*/  SHFL.BFLY PT, R7, R34, 0x2, 0x1f ;  /* 0x0c401f0022077f89 */ /* 0x000e6c00000e0000 */
[----:B------:R-:W-:Y:S08]  /*4f20*/  MUFU.TANH R46, R37 ;  /* 0x00000025002e7308 */ /* 0x000ff00000002400 */
[----:B------:R-:W-:Y:S08]  /*4f30*/  MUFU.TANH R38, R41 ;  /* 0x0000002900267308 */ /* 0x000ff00000002400 */
[----:B------:R-:W-:Y:S01]  /*4f40*/  MUFU.TANH R42, R45 ;  /* 0x0000002d002a7308 */ /* 0x000fe20000002400 */
[----:B-1----:R-:W-:-:S05]  /*4f50*/  FMNMX.FTZ R6, R34, R7, !PT ;  /* 0x0000000722067209 */ /* 0x002fca0007810000 */
[----:B------:R-:W1:Y:S02]  /*4f60*/  SHFL.BFLY PT, R7, R6, 0x1, 0x1f ;  /* 0x0c201f0006077f89 */ /* 0x000e6400000e0000 */
[----:B------:R2:W-:Y:S08]  /*4f70*/  MUFU.TANH R34, R33 ;  /* 0x0000002100227308 */ /* 0x0005f00000002400 */
[----:B------:R3:W4:Y:S01]  /*4f80*/  MUFU.TANH R30, R53 ;  /* 0x00000035001e7308 */ /* 0x0007220000002400 */
[----:B--2---:R-:W-:-:S02]  /*4f90*/  FSEL R33, R10, -INF , P4 ;  /* 0xff8000000a217808 */ /* 0x004fc40002000000 */
[----:B------:R-:W-:-:S04]  /*4fa0*/  ISETP.GT.AND P4, PT, R56, 0x18, PT ;  /* 0x000000183800780c */ /* 0x000fc80003f84270 */
[----:B------:R-:W-:Y:S01]  /*4fb0*/  FSEL R37, R12, -INF , P4 ;  /* 0xff8000000c257808 */ /* 0x000fe20002000000 */
[----:B------:R-:W2:Y:S01]  /*4fc0*/  MUFU.TANH R40, R40 ;  /* 0x0000002800287308 */ /* 0x000ea20000002400 */
[----:B------:R-:W-:-:S04]  /*4fd0*/  ISETP.GT.AND P4, PT, R56, 0x20, PT ;  /* 0x000000203800780c */ /* 0x000fc80003f84270 */
[----:B------:R-:W-:Y:S02]  /*4fe0*/  FSEL R41, R14, -INF , P4 ;  /* 0xff8000000e297808 */ /* 0x000fe40002000000 */
[----:B-1----:R-:W-:Y:S01]  /*4ff0*/  FMNMX.FTZ R7, R6, R7, !PT ;  /* 0x0000000706077209 */ /* 0x002fe20007810000 */
[----:B------:R-:W-:Y:S01]  /*5000*/  IMAD.U32 R6, RZ, RZ, UR4 ;  /* 0x00000004ff067e24 */ /* 0x000fe2000f8e00ff */
[----:B------:R-:W-:Y:S01]  /*5010*/  ISETP.GT.AND P4, PT, R56, 0x28, PT ;  /* 0x000000283800780c */ /* 0x000fe20003f84270 */
[----:B------:R-:W1:Y:S01]  /*5020*/  MUFU.TANH R44, R44 ;  /* 0x0000002c002c7308 */ /* 0x000e620000002400 */
[C---:B------:R-:W-:Y:S01]  /*5030*/  FSETP.NEU.FTZ.AND P3, PT, R7.reuse, -INF , PT ;  /* 0xff8000000700780b */ /* 0x040fe20003f7d000 */
[-C--:B------:R-:W-:Y:S01]  /*5040*/  FMUL.FTZ R26, R7, R6.reuse ;  /* 0x00000006071a7220 */ /* 0x080fe20000410000 */
[----:B------:R-:W-:Y:S01]  /*5050*/  FSEL R45, R20, -INF , P4 ;  /* 0xff800000142d7808 */ /* 0x000fe20002000000 */
[----:B------:R-:W-:Y:S01]  /*5060*/  @UP0 ULDC UR4, c[0x0][0x44c] ;  /* 0x0001130000040ab9 */ /* 0x000fe20000000800 */
[----:B------:R-:W-:Y:S01]  /*5070*/  ISETP.GT.AND P4, PT, R56, 0x30, PT ;  /* 0x000000303800780c */ /* 0x000fe20003f84270 */
[----:B------:R-:W-:Y:S01]  /*5080*/  UIMAD.WIDE.U32 UR4, UR15, UR4, URZ ;  /* 0x000000040f0472a5 */ /* 0x000fe2000f8e003f */
[----:B------:R-:W-:Y:S01]  /*5090*/  FSEL R26, R26, RZ, P3 ;  /* 0x000000ff1a1a7208 */ /* 0x000fe20001800000 */
[----:B------:R-:W5:Y:S01]  /*50a0*/  MUFU.TANH R32, R32 ;  /* 0x0000002000207308 */ /* 0x000f620000002400 */
[C---:B------:R-:W-:Y:S01]  /*50b0*/  ISETP.GT.AND P3, PT, R56.reuse, RZ, PT ;  /* 0x000000ff3800720c */ /* 0x040fe20003f64270 */
[----:B------:R-:W-:Y:S01]  /*50c0*/  @UP0 USHF.R.U32.HI UR6, URZ, UR10, UR5 ;  /* 0x0000000a3f060299 */ /* 0x000fe20008011605 */
[----:B------:R-:W-:Y:S01]  /*50d0*/  FSEL R21, R21, -INF , P4 ;  /* 0xff80000015157808 */ /* 0x000fe20002000000 */
[-CC-:B------:R-:W-:Y:S01]  /*50e0*/  FFMA.FTZ R201, R67, R6.reuse, -R26.reuse ;  /* 0x0000000643c97223 */ /* 0x180fe2000001081a */
[----:B------:R-:W-:Y:S01]  /*50f0*/  FSEL R3, R3, -INF , P3 ;  /* 0xff80000003037808 */ /* 0x000fe20001800000 */
[--C-:B------:R-:W-:Y:S01]  /*5100*/  FFMA.FTZ R203, R69, R6, -R26.reuse ;  /* 0x0000000645cb7223 */ /* 0x100fe2000001081a */
[----:B------:R-:W-:Y:S01]  /*5110*/  ISETP.GT.AND P3, PT, R56, 0x9, PT ;  /* 0x000000093800780c */ /* 0x000fe20003f64270 */
[----:B------:R-:W0:Y:S01]  /*5120*/  MUFU.TANH R36, R36 ;  /* 0x0000002400247308 */ /* 0x000e220000002400 */
        /* <DEDUP_REMOVED lines=9> */
[--C-:B------:R-:W-:Y:S01]  /*51c0*/  FFMA.FTZ R12, R79, R6, -R26.reuse ;  /* 0x000000064f0c7223 */ /* 0x100fe2000001081a */
[----:B------:R-:W-:Y:S01]  /*51d0*/  FSEL R9, R9, -INF , P3 ;  /* 0xff80000009097808 */ /* 0x000fe20001800000 */
[----:B------:R-:W0:Y:S01]  /*51e0*/  MUFU.TANH R62, R28 ;  /* 0x0000001c003e7308 */ /* 0x000e220000002400 */
[----:B------:R-:W-:Y:S01]  /*51f0*/  FMNMX.FTZ R8, R33, R8, !PT ;  /* 0x0000000821087209 */ /* 0x000fe20007810000 */
        /* <DEDUP_REMOVED lines=8> */
[--C-:B------:R-:W-:Y:S01]  /*5280*/  FFMA.FTZ R20, R59, R6, -R26.reuse ;  /* 0x000000063b147223 */ /* 0x100fe2000001081a */
[----:B------:R-:W-:Y:S01]  /*5290*/  ISETP.GT.AND P3, PT, R56, 0x21, PT ;  /* 0x000000213800780c */ /* 0x000fe20003f64270 */
[----:B------:R0:W-:Y:S01]  /*52a0*/  MUFU.EX2 R28, R87 ;  /* 0x00000057001c7308 */ /* 0x0001e20000000800 */
[----:B------:R-:W-:Y:S01]  /*52b0*/  FMNMX.FTZ R8, R11, R8, !PT ;  /* 0x000000080b087209 */ /* 0x000fe20007810000 */
[-CC-:B------:R-:W-:Y:S01]  /*52c0*/  FFMA.FTZ R2, R54, R6.reuse, -R26.reuse ;  /* 0x0000000636027223 */ /* 0x180fe2000001081a */
[----:B------:R-:W-:Y:S01]  /*52d0*/  FSEL R13, R13, -INF , P3 ;  /* 0xff8000000d0d7808 */ /* 0x000fe20001800000 */
[--C-:B------:R-:W-:Y:S01]  /*52e0*/  FFMA.FTZ R27, R27, R6, -R26.reuse ;  /* 0x000000061b1b7223 */ /* 0x100fe2000001081a */
[----:B------:R-:W-:Y:S01]  /*52f0*/  FMNMX.FTZ R8, R41, R8, !PT ;  /* 0x0000000829087209 */ /* 0x000fe20007810000 */
[--C-:B------:R-:W-:Y:S01]  /*5300*/  FFMA.FTZ R43, R43, R6, -R26.reuse ;  /* 0x000000062b2b7223 */ /* 0x100fe2000001081a */
[C---:B------:R-:W-:Y:S01]  /*5310*/  ISETP.GT.AND P3, PT, R56.reuse, 0x29, PT ;  /* 0x000000293800780c */ /* 0x040fe20003f64270 */
[----:B------:R-:W-:Y:S01]  /*5320*/  MUFU.EX2 R189, R20 ;  /* 0x0000001400bd7308 */ /* 0x000fe20000000800 */
        /* <DEDUP_REMOVED lines=10> */
[----:B------:R-:W-:Y:S01]  /*53d0*/  ISETP.GT.AND P4, PT, R56, 0x38, PT ;  /* 0x000000383800780c */ /* 0x000fe20003f84270 */
[-CC-:B------:R-:W-:Y:S01]  /*53e0*/  FFMA.FTZ R51, R51, R6.reuse, -R26.reuse ;  /* 0x0000000633337223 */ /* 0x180fe2000001081a */
[----:B---3--:R-:W-:Y:S01]  /*53f0*/  FSEL R53, R48, -INF , P3 ;  /* 0xff80000030357808 */ /* 0x008fe20001800000 */
[--C-:B------:R-:W-:Y:S01]  /*5400*/  FFMA.FTZ R31, R31, R6, -R26.reuse ;  /* 0x000000061f1f7223 */ /* 0x100fe2000001081a */
[----:B------:R-:W-:Y:S01]  /*5410*/  FMNMX.FTZ R8, R21, R8, !PT ;  /* 0x0000000815087209 */ /* 0x000fe20007810000 */
[----:B------:R-:W-:Y:S01]  /*5420*/  MUFU.EX2 R2, R2 ;  /* 0x0000000200027308 */ /* 0x000fe20000000800 */
[----:B------:R-:W-:Y:S01]  /*5430*/  ISETP.GT.AND P3, PT, R56, 0x39, PT ;  /* 0x000000393800780c */ /* 0x000fe20003f64270 */
[-CC-:B------:R-:W-:Y:S01]  /*5440*/  FFMA.FTZ R61, R61, R6.reuse, -R26.reuse ;  /* 0x000000063d3d7223 */ /* 0x180fe2000001081a */
[----:B------:R-:W-:Y:S01]  /*5450*/  FSEL R65, R52, -INF , P4 ;  /* 0xff80000034417808 */ /* 0x000fe20002000000 */
[--C-:B------:R-:W-:Y:S01]  /*5460*/  FFMA.FTZ R63, R63, R6, -R26.reuse ;  /* 0x000000063f3f7223 */ /* 0x100fe2000001081a */
[----:B------:R-:W-:Y:S01]  /*5470*/  FMNMX.FTZ R8, R53, R8, !PT ;  /* 0x0000000835087209 */ /* 0x000fe20007810000 */
[----:B------:R-:W-:Y:S01]  /*5480*/  UIADD3 UR5, UR6, UR11, -UR14 ;  /* 0x0000000b06057290 */ /* 0x000fe2000fffe80e */
[----:B------:R-:W-:Y:S01]  /*5490*/  ISETP.GT.AND P4, PT, R56, 0x40, PT ;  /* 0x000000403800780c */ /* 0x000fe20003f84270 */
[----:B------:R-:W-:Y:S01]  /*54a0*/  MUFU.EX2 R203, R203 ;  /* 0x000000cb00cb7308 */ /* 0x000fe20000000800 */
[----:B----4-:R-:W-:Y:S01]  /*54b0*/  FSEL R67, R30, -INF , P3 ;  /* 0xff8000001e437808 */ /* 0x010fe20001800000 */
[--C-:B------:R-:W-:Y:S01]  /*54c0*/  FFMA.FTZ R30, R49, R6, -R26.reuse ;  /* 0x00000006311e7223 */ /* 0x100fe2000001081a */
[----:B------:R-:W-:Y:S01]  /*54d0*/  FMNMX.FTZ R8, R65, R8, !PT ;  /* 0x0000000841087209 */ /* 0x000fe20007810000 */
[----:B------:R-:W-:Y:S01]  /*54e0*/  UMOV UR4, URZ ;  /* 0x0000003f00047c82 */ /* 0x000fe20008000000 */
[----:B------:R-:W-:Y:S01]  /*54f0*/  ISETP.GT.AND P3, PT, R56, 0x41, PT ;  /* 0x000000413800780c */ /* 0x000fe20003f64270 */
[--C-:B------:R-:W-:Y:S01]  /*5500*/  FFMA.FTZ R89, R89, R6, -R26.reuse ;  /* 0x0000000659597223 */ /* 0x100fe2000001081a */
[----:B--2---:R-:W-:Y:S01]  /*5510*/  FSEL R69, R40, -INF , P4 ;  /* 0xff80000028457808 */ /* 0x004fe20002000000 */
[----:B------:R-:W-:Y:S01]  /*5520*/  MUFU.EX2 R4, R4 ;  /* 0x0000000400047308 */ /* 0x000fe20000000800 */
[----:B------:R-:W-:Y:S01]  /*5530*/  FMNMX.FTZ R8, R67, R8, !PT ;  /* 0x0000000843087209 */ /* 0x000fe20007810000 */
[----:B------:R-:W-:Y:S01]  /*5540*/  UIMAD.WIDE UR4, UR5, -0x6db6db6d, UR4 ;  /* 0x92492493050478a5 */ /* 0x000fe2000f8e0204 */
[----:B------:R-:W-:Y:S01]  /*5550*/  ISETP.GT.AND P4, PT, R56, 0x48, PT ;  /* 0x000000483800780c */ /* 0x000fe20003f84270 */
[----:B------:R-:W-:Y:S01]  /*5560*/  FFMA.FTZ R91, R91, R6, -R26 ;  /* 0x000000065b5b7223 */ /* 0x000fe2000001081a */
[----:B------:R-:W-:Y:S01]  /*5570*/  FSEL R71, R38, -INF , P3 ;  /* 0xff80000026477808 */ /* 0x000fe20001800000 */
[----:B------:R-:W-:Y:S01]  /*5580*/  USHF.R.U32.HI UR4, URZ, 0x1f, UR5 ;  /* 0x0000001f3f047899 */ /* 0x000fe20008011605 */
[----:B------:R-:W-:Y:S01]  /*5590*/  FMNMX.FTZ R8, R69, R8, !PT ;  /* 0x0000000845087209 */ /* 0x000fe20007810000 */
[----:B------:R-:W-:Y:S01]  /*55a0*/  MUFU.EX2 R197, R197 ;  /* 0x000000c500c57308 */ /* 0x000fe20000000800 */
[----:B------:R-:W-:Y:S01]  /*55b0*/  ISETP.GT.AND P3, PT, R56, 0x49, PT ;  /* 0x000000493800780c */ /* 0x000fe20003f64270 */
[----:B------:R-:W-:Y:S01]  /*55c0*/  ULEA.HI.SX32 UR4, UR5, UR4, 0x1a ;  /* 0x0000000405047291 */ /* 0x000fe2000f8fd23f */
[----:B-1----:R-:W-:-:S02]  /*55d0*/  FSEL R73, R44, -INF , P4 ;  /* 0xff8000002c497808 */ /* 0x002fc40002000000 */
[----:B------:R-:W-:Y:S01]  /*55e0*/  FMNMX.FTZ R8, R71, R8, !PT ;  /* 0x0000000847087209 */ /* 0x000fe20007810000 */
[----:B------:R-:W-:Y:S01]  /*55f0*/  UISETP.LT.AND UP1, UPT, URZ, UR4, UPT ;  /* 0x000000043f00728c */ /* 0x000fe2000bf21270 */
[----:B------:R-:W-:Y:S01]  /*5600*/  ISETP.GT.AND P4, PT, R56, 0x50, PT ;  /* 0x000000503800780c */ /* 0x000fe20003f84270 */
[----:B------:R-:W-:Y:S01]  /*5610*/  MUFU.EX2 R187, R27 ;  /* 0x0000001b00bb7308 */ /* 0x000fe20000000800 */
[----:B------:R-:W-:Y:S01]  /*5620*/  FSEL R75, R42, -INF , P3 ;  /* 0xff8000002a4b7808 */ /* 0x000fe20001800000 */
[----:B------:R-:W-:Y:S01]  /*5630*/  USEL UR61, URZ, UR4, !UP1 ;  /* 0x000000043f3d7287 */ /* 0x000fe2000c800000 */
[----:B------:R-:W-:Y:S02]  /*5640*/  FMNMX.FTZ R8, R73, R8, !PT ;  /* 0x0000000849087209 */ /* 0x000fe40007810000 */
[----:B------:R-:W-:Y:S01]  /*5650*/  ISETP.GT.AND P3, PT, R56, 0x51, PT ;  /* 0x000000513800780c */ /* 0x000fe20003f64270 */
[----:B------:R-:W-:Y:S01]  /*5660*/  UISETP.GE.AND UP1, UPT, UR7, UR61, UPT ;  /* 0x0000003d0700728c */ /* 0x000fe2000bf26270 */
[----:B-----5:R-:W-:Y:S01]  /*5670*/  FSEL R77, R32, -INF , P4 ;  /* 0xff800000204d7808 */ /* 0x020fe20002000000 */
[--C-:B------:R-:W-:Y:S01]  /*5680*/  FFMA.FTZ R32, R35, R6, -R26.reuse ;  /* 0x0000000623207223 */ /* 0x100fe2000001081a */
[----:B------:R-:W-:Y:S01]  /*5690*/  FMNMX.FTZ R8, R75, R8, !PT ;  /* 0x000000084b087209 */ /* 0x000fe20007810000 */
[----:B------:R-:W-:Y:S01]  /*56a0*/  MUFU.EX2 R10, R10 ;  /* 0x0000000a000a7308 */ /* 0x000fe20000000800 */
[----:B------:R-:W-:Y:S01]  /*56b0*/  ISETP.GT.AND P4, PT, R56, 0x58, PT ;  /* 0x000000583800780c */ /* 0x000fe20003f84270 */
[----:B------:R-:W-:Y:S01]  /*56c0*/  FFMA.FTZ R26, R93, R6, -R26 ;  /* 0x000000065d1a7223 */ /* 0x000fe2000001081a */
[----:B------:R-:W-:-:S02]  /*56d0*/  FSEL R79, R34, -INF , P3 ;  /* 0xff800000224f7808 */ /* 0x000fc40001800000 */
[----:B------:R-:W-:Y:S02]  /*56e0*/  CS2R R92, SRZ ;  /* 0x00000000005c7805 */ /* 0x000fe4000001ff00 */
[----:B------:R-:W-:Y:S02]  /*56f0*/  FMNMX.FTZ R8, R77, R8, !PT ;  /* 0x000000084d087209 */ /* 0x000fe40007810000 */
[----:B------:R-:W-:Y:S01]  /*5700*/  ISETP.GT.AND P3, PT, R56, 0x59, PT ;  /* 0x000000593800780c */ /* 0x000fe20003f64270 */
[----:B------:R-:W-:Y:S01]  /*5710*/  MUFU.EX2 R199, R199 ;  /* 0x000000c700c77308 */ /* 0x000fe20000000800 */
[----:B0-----:R-:W-:Y:S02]  /*5720*/  FSEL R81, R36, -INF , P4 ;  /* 0xff80000024517808 */ /* 0x001fe40002000000 */
[----:B------:R-:W-:Y:S02]  /*5730*/  FMNMX.FTZ R8, R79, R8, !PT ;  /* 0x000000084f087209 */ /* 0x000fe40007810000 */
[----:B------:R-:W-:-:S02]  /*5740*/  ISETP.GT.AND P4, PT, R56, 0x60, PT ;  /* 0x000000603800780c */ /* 0x000fc40003f84270 */
[----:B------:R-:W-:Y:S01]  /*5750*/  FSEL R83, R46, -INF , P3 ;  /* 0xff8000002e537808 */ /* 0x000fe20001800000 */
[----:B------:R-:W-:Y:S01]  /*5760*/  MUFU.EX2 R12, R12 ;  /* 0x0000000c000c7308 */ /* 0x000fe20000000800 */
[----:B------:R-:W-:Y:S02]  /*5770*/  FMNMX.FTZ R8, R81, R8, !PT ;  /* 0x0000000851087209 */ /* 0x000fe40007810000 */
[----:B------:R-:W-:Y:S02]  /*5780*/  ISETP.GT.AND P3, PT, R56, 0x61, PT ;  /* 0x000000613800780c */ /* 0x000fe40003f64270 */
[----:B------:R-:W-:Y:S02]  /*5790*/  FSEL R85, R58, -INF , P4 ;  /* 0xff8000003a557808 */ /* 0x000fe40002000000 */
[----:B------:R-:W-:Y:S01]  /*57a0*/  FMNMX.FTZ R8, R83, R8, !PT ;  /* 0x0000000853087209 */ /* 0x000fe20007810000 */
[----:B------:R-:W-:Y:S01]  /*57b0*/  MUFU.EX2 R193, R193 ;  /* 0x000000c100c17308 */ /* 0x000fe20000000800 */
[----:B------:R-:W-:-:S02]  /*57c0*/  ISETP.GT.AND P4, PT, R56, 0x68, PT ;  /* 0x000000683800780c */ /* 0x000fc40003f84270 */
[----:B------:R-:W-:Y:S02]  /*57d0*/  FSEL R59, R60, -INF , P3 ;  /* 0xff8000003c3b7808 */ /* 0x000fe40001800000 */
[----:B------:R-:W-:Y:S02]  /*57e0*/  FMNMX.FTZ R8, R85, R8, !PT ;  /* 0x0000000855087209 */ /* 0x000fe40007810000 */
[----:B------:R-:W-:Y:S01]  /*57f0*/  ISETP.GT.AND P3, PT, R56, 0x69, PT ;  /* 0x000000693800780c */ /* 0x000fe20003f64270 */
[----:B------:R-:W-:Y:S01]  /*5800*/  MUFU.EX2 R14, R14 ;  /* 0x0000000e000e7308 */ /* 0x000fe20000000800 */
[----:B------:R-:W-:Y:S02]  /*5810*/  FSEL R87, R62, -INF , P4 ;  /* 0xff8000003e577808 */ /* 0x000fe40002000000 */
[----:B------:R-:W-:Y:S02]  /*5820*/  FMNMX.FTZ R8, R59, R8, !PT ;  /* 0x000000083b087209 */ /* 0x000fe40007810000 */
[----:B------:R-:W-:-:S02]  /*5830*/  FSEL R49, R50, -INF , P3 ;  /* 0xff80000032317808 */ /* 0x000fc40001800000 */
[----:B------:R-:W-:Y:S01]  /*5840*/  FMNMX.FTZ R8, R87, R8, !PT ;  /* 0x0000000857087209 */ /* 0x000fe20007810000 */
[----:B------:R-:W-:Y:S03]  /*5850*/  MUFU.EX2 R195, R195 ;  /* 0x000000c300c37308 */ /* 0x000fe60000000800 */
[----:B------:R-:W-:-:S05]  /*5860*/  FMNMX.FTZ R8, R49, R8, !PT ;  /* 0x0000000831087209 */ /* 0x000fca0007810000 */
[----:B------:R-:W0:Y:S01]  /*5870*/  SHFL.BFLY PT, R35, R8, 0x2, 0x1f ;  /* 0x0c401f0008237f89 */ /* 0x000e2200000e0000 */
[----:B------:R-:W-:Y:S08]  /*5880*/  MUFU.EX2 R30, R30 ;  /* 0x0000001e001e7308 */ /* 0x000ff00000000800 */
[----:B------:R-:W-:Y:S08]  /*5890*/  MUFU.EX2 R32, R32 ;  /* 0x0000002000207308 */ /* 0x000ff00000000800 */
[----:B------:R-:W1:Y:S01]  /*58a0*/  MUFU.EX2 R43, R43 ;  /* 0x0000002b002b7308 */ /* 0x000e620000000800 */
[----:B0-----:R-:W-:-:S07]  /*58b0*/  FMNMX.FTZ R35, R8, R35, !PT ;  /* 0x0000002308237209 */ /* 0x001fce0007810000 */
[----:B------:R-:W-:Y:S01]  /*58c0*/  MUFU.EX2 R39, R39 ;  /* 0x0000002700277308 */ /* 0x000fe20000000800 */
[----:B------:R-:W0:Y:S07]  /*58d0*/  SHFL.BFLY PT, R8, R35, 0x1, 0x1f ;  /* 0x0c201f0023087f89 */ /* 0x000e2e00000e0000 */
[----:B------:R2:W3:Y:S01]  /*58e0*/  MUFU.EX2 R34, R47 ;  /* 0x0000002f00227308 */ /* 0x0004e20000000800 */
[----:B-1----:R-:W-:-:S07]  /*58f0*/  F2FP.BF16.F32.PACK_AB R191, R43, R32 ;  /* 0x000000202bbf723e */ /* 0x002fce00000010ff */
[----:B------:R1:W-:Y:S01]  /*5900*/  MUFU.EX2 R36, R57 ;  /* 0x0000003900247308 */ /* 0x0003e20000000800 */
[----:B--2---:R-:W-:-:S07]  /*5910*/  CS2R R46, SRZ ;  /* 0x00000000002e7805 */ /* 0x004fce000001ff00 */
[----:B------:R-:W-:Y:S01]  /*5920*/  MUFU.EX2 R55, R55 ;  /* 0x0000003700377308 */ /* 0x000fe20000000800 */
[----:B---3--:R-:W-:Y:S02]  /*5930*/  F2FP.BF16.F32.PACK_AB R185, R34, R39 ;  /* 0x0000002722b9723e */ /* 0x008fe400000010ff */
[----:B-1----:R-:W-:Y:S02]  /*5940*/  CS2R R56, SRZ ;  /* 0x0000000000387805 */ /* 0x002fe4000001ff00 */
        /* <DEDUP_REMOVED lines=22> */
[----:B------:R0:W1:Y:S01]  /*5ab0*/  MUFU.EX2 R27, R24 ;  /* 0x00000018001b7308 */ /* 0x0000620000000800 */
[-CC-:B------:R-:W-:Y:S01]  /*5ac0*/  FFMA.FTZ R65, R65, R6.reuse, -R20.reuse ;  /* 0x0000000641417223 */ /* 0x180fe20000010814 */
[-CC-:B------:R-:W-:Y:S01]  /*5ad0*/  FFMA.FTZ R67, R67, R6.reuse, -R20.reuse ;  /* 0x0000000643437223 */ /* 0x180fe20000010814 */
[-CC-:B------:R-:W-:Y:S01]  /*5ae0*/  FFMA.FTZ R69, R69, R6.reuse, -R20.reuse ;  /* 0x0000000645457223 */ /* 0x180fe20000010814 */
[-CC-:B------:R-:W-:Y:S01]  /*5af0*/  FFMA.FTZ R71, R71, R6.reuse, -R20.reuse ;  /* 0x0000000647477223 */ /* 0x180fe20000010814 */
[-CC-:B------:R-:W-:Y:S01]  /*5b00*/  FFMA.FTZ R73, R73, R6.reuse, -R20.reuse ;  /* 0x0000000649497223 */ /* 0x180fe20000010814 */
[-CC-:B------:R-:W-:Y:S01]  /*5b10*/  FFMA.FTZ R75, R75, R6.reuse, -R20.reuse ;  /* 0x000000064b4b7223 */ /* 0x180fe20000010814 */
[-C--:B------:R-:W-:Y:S01]  /*5b20*/  FFMA.FTZ R77, R77, R6.reuse, -R20 ;  /* 0x000000064d4d7223 */ /* 0x080fe20000010814 */
[----:B------:R-:W2:Y:S01]  /*5b30*/  MUFU.EX2 R25, R25 ;  /* 0x0000001900197308 */ /* 0x000ea20000000800 */
[----:B0-----:R-:W-:Y:S01]  /*5b40*/  FADD.FTZ R24, R201, R2 ;  /* 0x00000002c9187221 */ /* 0x001fe20000010000 */
[----:B------:R-:W-:Y:S01]  /*5b50*/  F2FP.BF16.F32.PACK_AB R201, R2, R201 ;  /* 0x000000c902c9723e */ /* 0x000fe200000010ff */
        /* <DEDUP_REMOVED lines=9> */
[----:B------:R-:W-:Y:S01]  /*5bf0*/  FFMA.FTZ R20, R49, R6, -R20 ;  /* 0x0000000631147223 */ /* 0x000fe20000010814 */
[----:B------:R-:W-:Y:S01]  /*5c00*/  FADD.FTZ R3, R197, R24 ;  /* 0x00000018c5037221 */ /* 0x000fe20000010000 */
[----:B-1----:R-:W-:Y:S01]  /*5c10*/  FADD.FTZ R24, R200, R27 ;  /* 0x0000001bc8187221 */ /* 0x002fe20000010000 */
[----:B------:R-:W-:Y:S01]  /*5c20*/  F2FP.BF16.F32.PACK_AB R203, R4, R203 ;  /* 0x000000cb04cb723e */ /* 0x000fe200000010ff */
[----:B------:R-:W1:Y:S01]  /*5c30*/  MUFU.EX2 R33, R33 ;  /* 0x0000002100217308 */ /* 0x000e620000000800 */
[----:B------:R-:W-:Y:S01]  /*5c40*/  FADD.FTZ R44, R10, R3 ;  /* 0x000000030a2c7221 */ /* 0x000fe20000010000 */
[----:B--2---:R-:W-:Y:S01]  /*5c50*/  FADD.FTZ R3, R25, R24 ;  /* 0x0000001819037221 */ /* 0x004fe20000010000 */
[----:B------:R-:W-:-:S02]  /*5c60*/  F2FP.BF16.F32.PACK_AB R181, R38, R55 ;  /* 0x0000003726b5723e */ /* 0x000fc400000010ff */
[----:B------:R-:W-:Y:S02]  /*5c70*/  CS2R R50, SRZ ;  /* 0x0000000000327805 */ /* 0x000fe4000001ff00 */
[----:B------:R-:W-:Y:S02]  /*5c80*/  F2FP.BF16.F32.PACK_AB R200, R27, R200 ;  /* 0x000000c81bc8723e */ /* 0x000fe400000010ff */
[----:B------:R-:W-:Y:S02]  /*5c90*/  CS2R R48, SRZ ;  /* 0x0000000000307805 */ /* 0x000fe4000001ff00 */
[----:B------:R-:W-:Y:S01]  /*5ca0*/  F2FP.BF16.F32.PACK_AB R197, R10, R197 ;  /* 0x000000c50ac5723e */ /* 0x000fe200000010ff */
[----:B------:R2:W3:Y:S01]  /*5cb0*/  MUFU.EX2 R196, R9 ;  /* 0x0000000900c47308 */ /* 0x0004e20000000800 */
[C---:B0-----:R-:W-:Y:S01]  /*5cc0*/  FADD.FTZ R24, R202.reuse, R3 ;  /* 0x00000003ca187221 */ /* 0x041fe20000010000 */
[----:B------:R-:W-:-:S06]  /*5cd0*/  F2FP.BF16.F32.PACK_AB R202, R202, R25 ;  /* 0x00000019caca723e */ /* 0x000fcc00000010ff */
[----:B------:R-:W0:Y:S01]  /*5ce0*/  MUFU.EX2 R37, R37 ;  /* 0x0000002500257308 */ /* 0x000e220000000800 */
[----:B--2---:R-:W-:Y:S01]  /*5cf0*/  FADD.FTZ R9, R199, R44 ;  /* 0x0000002cc7097221 */ /* 0x004fe20000010000 */
[----:B-1----:R-:W-:Y:S01]  /*5d00*/  FADD.FTZ R3, R33, R24 ;  /* 0x0000001821037221 */ /* 0x002fe20000010000 */
[C---:B------:R-:W-:Y:S02]  /*5d10*/  F2FP.BF16.F32.PACK_AB R199, R12.reuse, R199 ;  /* 0x000000c70cc7723e */ /* 0x040fe400000010ff */
[----:B------:R-:W-:-:S03]  /*5d20*/  FADD.FTZ R44, R12, R9 ;  /* 0x000000090c2c7221 */ /* 0x000fc60000010000 */
[----:B------:R-:W1:Y:S01]  /*5d30*/  MUFU.EX2 R198, R11 ;  /* 0x0000000b00c67308 */ /* 0x000e620000000800 */
[----:B------:R-:W-:Y:S01]  /*5d40*/  FADD.FTZ R9, R193, R44 ;  /* 0x0000002cc1097221 */ /* 0x000fe20000010000 */
[C---:B---3--:R-:W-:Y:S01]  /*5d50*/  FADD.FTZ R24, R196.reuse, R3 ;  /* 0x00000003c4187221 */ /* 0x048fe20000010000 */
[----:B------:R-:W-:Y:S02]  /*5d60*/  F2FP.BF16.F32.PACK_AB R196, R196, R33 ;  /* 0x00000021c4c4723e */ /* 0x000fe400000010ff */
[C---:B------:R-:W-:Y:S01]  /*5d70*/  FADD.FTZ R44, R14.reuse, R9 ;  /* 0x000000090e2c7221 */ /* 0x040fe20000010000 */
[----:B------:R-:W-:Y:S02]  /*5d80*/  F2FP.BF16.F32.PACK_AB R193, R14, R193 ;  /* 0x000000c10ec1723e */ /* 0x000fe400000010ff */
[----:B------:R-:W2:Y:S01]  /*5d90*/  MUFU.EX2 R41, R41 ;  /* 0x0000002900297308 */ /* 0x000ea20000000800 */
[----:B0-----:R-:W-:Y:S01]  /*5da0*/  FADD.FTZ R3, R37, R24 ;  /* 0x0000001825037221 */ /* 0x001fe20000010000 */
[----:B------:R-:W-:Y:S01]  /*5db0*/  FADD.FTZ R9, R195, R44 ;  /* 0x0000002cc3097221 */ /* 0x000fe20000010000 */
[----:B------:R-:W-:-:S03]  /*5dc0*/  F2FP.BF16.F32.PACK_AB R195, R28, R195 ;  /* 0x000000c31cc3723e */ /* 0x000fc600000010ff */
[----:B------:R-:W-:Y:S01]  /*5dd0*/  FADD.FTZ R44, R28, R9 ;  /* 0x000000091c2c7221 */ /* 0x000fe20000010000 */
[----:B------:R-:W-:Y:S01]  /*5de0*/  CS2R R28, SRZ ;  /* 0x00000000001c7805 */ /* 0x000fe2000001ff00 */
[----:B------:R-:W0:Y:S01]  /*5df0*/  MUFU.EX2 R192, R13 ;  /* 0x0000000d00c07308 */ /* 0x000e220000000800 */
[----:B-1----:R-:W-:Y:S01]  /*5e00*/  FADD.FTZ R24, R198, R3 ;  /* 0x00000003c6187221 */ /* 0x002fe20000010000 */
[----:B------:R-:W-:Y:S01]  /*5e10*/  FADD.FTZ R9, R189, R44 ;  /* 0x0000002cbd097221 */ /* 0x000fe20000010000 */
[----:B------:R-:W-:Y:S02]  /*5e20*/  F2FP.BF16.F32.PACK_AB R189, R30, R189 ;  /* 0x000000bd1ebd723e */ /* 0x000fe400000010ff */
[----:B------:R-:W-:Y:S01]  /*5e30*/  F2FP.BF16.F32.PACK_AB R198, R198, R37 ;  /* 0x00000025c6c6723e */ /* 0x000fe200000010ff */
[----:B------:R-:W-:Y:S02]  /*5e40*/  FADD.FTZ R9, R30, R9 ;  /* 0x000000091e097221 */ /* 0x000fe40000010000 */
[----:B------:R-:W1:Y:S01]  /*5e50*/  MUFU.EX2 R45, R45 ;  /* 0x0000002d002d7308 */ /* 0x000e620000000800 */
[----:B--2---:R-:W-:Y:S01]  /*5e60*/  FADD.FTZ R3, R41, R24 ;  /* 0x0000001829037221 */ /* 0x004fe20000010000 */
[----:B------:R-:W-:Y:S01]  /*5e70*/  FADD.FTZ R24, R32, R9 ;  /* 0x0000000920187221 */ /* 0x000fe20000010000 */
[----:B------:R-:W-:-:S03]  /*5e80*/  CS2R R32, SRZ ;  /* 0x0000000000207805 */ /* 0x000fc6000001ff00 */
[----:B------:R-:W-:Y:S02]  /*5e90*/  FADD.FTZ R24, R43, R24 ;  /* 0x000000182b187221 */ /* 0x000fe40000010000 */
[----:B------:R-:W2:Y:S01]  /*5ea0*/  MUFU.EX2 R194, R15 ;  /* 0x0000000f00c27308 */ /* 0x000ea20000000800 */
[C---:B0-----:R-:W-:Y:S01]  /*5eb0*/  FADD.FTZ R0, R192.reuse, R3 ;  /* 0x00000003c0007221 */ /* 0x041fe20000010000 */
[----:B------:R-:W-:Y:S01]  /*5ec0*/  FADD.FTZ R9, R39, R24 ;  /* 0x0000001827097221 */ /* 0x000fe20000010000 */
[----:B------:R-:W-:-:S03]  /*5ed0*/  F2FP.BF16.F32.PACK_AB R192, R192, R41 ;  /* 0x00000029c0c0723e */ /* 0x000fc600000010ff */
[----:B------:R-:W-:Y:S01]  /*5ee0*/  FADD.FTZ R24, R34, R9 ;  /* 0x0000000922187221 */ /* 0x000fe20000010000 */
[----:B------:R-:W-:Y:S01]  /*5ef0*/  CS2R R34, SRZ ;  /* 0x0000000000227805 */ /* 0x000fe2000001ff00 */
[----:B------:R-:W0:Y:S01]  /*5f00*/  MUFU.EX2 R21, R21 ;  /* 0x0000001500157308 */ /* 0x000e220000000800 */
[----:B-1----:R-:W-:Y:S01]  /*5f10*/  FADD.FTZ R3, R45, R0 ;  /* 0x000000002d037221 */ /* 0x002fe20000010000 */
[----:B------:R-:W-:Y:S01]  /*5f20*/  FADD.FTZ R9, R187, R24 ;  /* 0x00000018bb097221 */ /* 0x000fe20000010000 */
[C---:B------:R-:W-:Y:S02]  /*5f30*/  F2FP.BF16.F32.PACK_AB R187, R36.reuse, R187 ;  /* 0x000000bb24bb723e */ /* 0x040fe400000010ff */
[----:B------:R-:W-:Y:S01]  /*5f40*/  CS2R R24, SRZ ;  /* 0x0000000000187805 */ /* 0x000fe2000001ff00 */
[----:B------:R-:W-:Y:S01]  /*5f50*/  FADD.FTZ R2, R36, R9 ;  /* 0x0000000924027221 */ /* 0x000fe20000010000 */
[----:B------:R-:W-:Y:S01]  /*5f60*/  CS2R R36, SRZ ;  /* 0x0000000000247805 */ /* 0x000fe2000001ff00 */
[----:B------:R1:W3:Y:S01]  /*5f70*/  MUFU.EX2 R188, R53 ;  /* 0x0000003500bc7308 */ /* 0x0002e20000000800 */
[C---:B--2---:R-:W-:Y:S01]  /*5f80*/  FADD.FTZ R0, R194.reuse, R3 ;  /* 0x00000003c2007221 */ /* 0x044fe20000010000 */
[----:B------:R-:W-:Y:S01]  /*5f90*/  FADD.FTZ R9, R55, R2 ;  /* 0x0000000237097221 */ /* 0x000fe20000010000 */
[----:B------:R-:W-:-:S02]  /*5fa0*/  F2FP.BF16.F32.PACK_AB R194, R194, R45 ;  /* 0x0000002dc2c2723e */ /* 0x000fc400000010ff */
[----:B------:R-:W-:Y:S02]  /*5fb0*/  CS2R R54, SRZ ;  /* 0x0000000000367805 */ /* 0x000fe4000001ff00 */
[----:B------:R-:W-:Y:S01]  /*5fc0*/  CS2R R44, SRZ ;  /* 0x00000000002c7805 */ /* 0x000fe2000001ff00 */
[----:B------:R-:W-:Y:S01]  /*5fd0*/  FADD.FTZ R2, R38, R9 ;  /* 0x0000000926027221 */ /* 0x000fe20000010000 */
[----:B------:R-:W-:Y:S01]  /*5fe0*/  CS2R R38, SRZ ;  /* 0x0000000000267805 */ /* 0x000fe2000001ff00 */
[----:B------:R-:W2:Y:S01]  /*5ff0*/  MUFU.EX2 R65, R65 ;  /* 0x0000004100417308 */ /* 0x000ea20000000800 */
[----:B0-----:R-:W-:Y:S01]  /*6000*/  FADD.FTZ R3, R21, R0 ;  /* 0x0000000015037221 */ /* 0x001fe20000010000 */
[----:B------:R-:W-:Y:S01]  /*6010*/  FADD.FTZ R9, R31, R2 ;  /* 0x000000021f097221 */ /* 0x000fe20000010000 */
[----:B-1----:R-:W-:-:S05]  /*6020*/  CS2R R52, SRZ ;  /* 0x0000000000347805 */ /* 0x002fca000001ff00 */
[----:B------:R0:W1:Y:S01]  /*6030*/  MUFU.EX2 R190, R67 ;  /* 0x0000004300be7308 */ /* 0x0000620000000800 */
[C---:B---3--:R-:W-:Y:S01]  /*6040*/  FADD.FTZ R0, R188.reuse, R3 ;  /* 0x00000003bc007221 */ /* 0x048fe20000010000 */
[----:B------:R-:W-:-:S06]  /*6050*/  F2FP.BF16.F32.PACK_AB R188, R188, R21 ;  /* 0x00000015bcbc723e */ /* 0x000fcc00000010ff */
[----:B------:R-:W3:Y:S01]  /*6060*/  MUFU.EX2 R69, R69 ;  /* 0x0000004500457308 */ /* 0x000ee20000000800 */
[----:B--2---:R-:W-:Y:S01]  /*6070*/  FADD.FTZ R3, R65, R0 ;  /* 0x0000000041037221 */ /* 0x004fe20000010000 */
[----:B0-----:R-:W-:-:S06]  /*6080*/  CS2R R66, SRZ ;  /* 0x0000000000427805 */ /* 0x001fcc000001ff00 */
[----:B------:R0:W2:Y:S01]  /*6090*/  MUFU.EX2 R184, R71 ;  /* 0x0000004700b87308 */ /* 0x0000a20000000800 */
[C---:B-1----:R-:W-:Y:S01]  /*60a0*/  FADD.FTZ R0, R190.reuse, R3 ;  /* 0x00000003be007221 */ /* 0x042fe20000010000 */
[----:B------:R-:W-:Y:S02]  /*60b0*/  F2FP.BF16.F32.PACK_AB R190, R190, R65 ;  /* 0x00000041bebe723e */ /* 0x000fe400000010ff */
[----:B------:R-:W-:-:S04]  /*60c0*/  CS2R R64, SRZ ;  /* 0x0000000000407805 */ /* 0x000fc8000001ff00 */
[----:B------:R-:W1:Y:S01]  /*60d0*/  MUFU.EX2 R73, R73 ;  /* 0x0000004900497308 */ /* 0x000e620000000800 */
[----:B---3--:R-:W-:Y:S01]  /*60e0*/  FADD.FTZ R3, R69, R0 ;  /* 0x0000000045037221 */ /* 0x008fe20000010000 */
[----:B0-----:R-:W-:-:S06]  /*60f0*/  CS2R R70, SRZ ;  /* 0x0000000000467805 */ /* 0x001fcc000001ff00 */
[----:B------:R0:W3:Y:S01]  /*6100*/  MUFU.EX2 R186, R75 ;  /* 0x0000004b00ba7308 */ /* 0x0000e20000000800 */
[C---:B--2---:R-:W-:Y:S01]  /*6110*/  FADD.FTZ R0, R184.reuse, R3 ;  /* 0x00000003b8007221 */ /* 0x044fe20000010000 */
[----:B------:R-:W-:Y:S02]  /*6120*/  F2FP.BF16.F32.PACK_AB R184, R184, R69 ;  /* 0x00000045b8b8723e */ /* 0x000fe400000010ff */
[----:B------:R-:W-:-:S04]  /*6130*/  CS2R R68, SRZ ;  /* 0x0000000000447805 */ /* 0x000fc8000001ff00 */
[----:B------:R2:W4:Y:S01]  /*6140*/  MUFU.EX2 R40, R61 ;  /* 0x0000003d00287308 */ /* 0x0005220000000800 */
[----:B-1----:R-:W-:Y:S01]  /*6150*/  FADD.FTZ R3, R73, R0 ;  /* 0x0000000049037221 */ /* 0x002fe20000010000 */
[----:B0-----:R-:W-:-:S06]  /*6160*/  CS2R R74, SRZ ;  /* 0x00000000004a7805 */ /* 0x001fcc000001ff00 */
[----:B------:R-:W0:Y:S01]  /*6170*/  MUFU.EX2 R77, R77 ;  /* 0x0000004d004d7308 */ /* 0x000e220000000800 */
[C---:B---3--:R-:W-:Y:S01]  /*6180*/  FADD.FTZ R0, R186.reuse, R3 ;  /* 0x00000003ba007221 */ /* 0x048fe20000010000 */
[----:B------:R-:W-:Y:S02]  /*6190*/  F2FP.BF16.F32.PACK_AB R186, R186, R73 ;  /* 0x00000049baba723e */ /* 0x000fe400000010ff */
[----:B------:R-:W-:Y:S02]  /*61a0*/  CS2R R72, SRZ ;  /* 0x0000000000487805 */ /* 0x000fe4000001ff00 */
[----:B--2---:R-:W-:Y:S02]  /*61b0*/  CS2R R60, SRZ ;  /* 0x00000000003c7805 */ /* 0x004fe4000001ff00 */
[----:B------:R-:W1:Y:S01]  /*61c0*/  MUFU.EX2 R63, R63 ;  /* 0x0000003f003f7308 */ /* 0x000e620000000800 */
[C---:B----4-:R-:W-:Y:S01]  /*61d0*/  FADD.FTZ R2, R40.reuse, R9 ;  /* 0x0000000928027221 */ /* 0x050fe20000010000 */
[----:B------:R-:W-:-:S02]  /*61e0*/  F2FP.BF16.F32.PACK_AB R183, R40, R31 ;  /* 0x0000001f28b7723e */ /* 0x000fc400000010ff */
[----:B------:R-:W-:Y:S02]  /*61f0*/  CS2R R40, SRZ ;  /* 0x0000000000287805 */ /* 0x000fe4000001ff00 */
[----:B------:R-:W-:Y:S02]  /*6200*/  CS2R R30, SRZ ;  /* 0x00000000001e7805 */ /* 0x000fe4000001ff00 */
        /* <DEDUP_REMOVED lines=8> */
[----:B0-----:R-:W-:Y:S02]  /*6290*/  CS2R R88, SRZ ;  /* 0x0000000000587805 */ /* 0x001fe4000001ff00 */
[----:B------:R-:W-:Y:S02]  /*62a0*/  CS2R R76, SRZ ;  /* 0x00000000004c7805 */ /* 0x000fe4000001ff00 */
[----:B------:R0:W2:Y:S01]  /*62b0*/  MUFU.EX2 R182, R83 ;  /* 0x0000005300b67308 */ /* 0x0000a20000000800 */
[C---:B----4-:R-:W-:Y:S01]  /*62c0*/  FADD.FTZ R2, R42.reuse, R9 ;  /* 0x000000092a027221 */ /* 0x050fe20000010000 */
[----:B------:R-:W-:-:S02]  /*62d0*/  F2FP.BF16.F32.PACK_AB R177, R42, R63 ;  /* 0x0000003f2ab1723e */ /* 0x000fc400000010ff */
        /* <DEDUP_REMOVED lines=8> */
[----:B------:R-:W-:-:S04]  /*6360*/  CS2R R80, SRZ ;  /* 0x0000000000507805 */ /* 0x000fc8000001ff00 */
[----:B------:R-:W2:Y:S01]  /*6370*/  MUFU.EX2 R91, R91 ;  /* 0x0000005b005b7308 */ /* 0x000ea20000000800 */
[----:B---3--:R-:W-:Y:S01]  /*6380*/  FADD.FTZ R9, R85, R0 ;  /* 0x0000000055097221 */ /* 0x008fe20000010000 */
[----:B0-----:R-:W-:-:S06]  /*6390*/  CS2R R58, SRZ ;  /* 0x00000000003a7805 */ /* 0x001fcc000001ff00 */
[----:B------:R-:W0:Y:S01]  /*63a0*/  MUFU.EX2 R87, R87 ;  /* 0x0000005700577308 */ /* 0x000e220000000800 */
[C---:B-1----:R-:W-:Y:S01]  /*63b0*/  FADD.FTZ R0, R176.reuse, R9 ;  /* 0x00000009b0007221 */ /* 0x042fe20000010000 */
[----:B------:R-:W-:Y:S02]  /*63c0*/  F2FP.BF16.F32.PACK_AB R176, R176, R85 ;  /* 0x00000055b0b0723e */ /* 0x000fe400000010ff */
[----:B------:R-:W-:-:S04]  /*63d0*/  CS2R R84, SRZ ;  /* 0x0000000000547805 */ /* 0x000fc8000001ff00 */
[----:B------:R-:W1:Y:S01]  /*63e0*/  MUFU.EX2 R26, R26 ;  /* 0x0000001a001a7308 */ /* 0x000e620000000800 */
[----:B--2---:R-:W-:Y:S01]  /*63f0*/  FADD.FTZ R3, R91, R2 ;  /* 0x000000025b037221 */ /* 0x004fe20000010000 */
[----:B------:R-:W-:-:S06]  /*6400*/  IMAD.MOV.U32 R2, RZ, RZ, 0x3f800000 ;  /* 0x3f800000ff027424 */ /* 0x000fcc00078e00ff */
[----:B------:R-:W2:Y:S01]  /*6410*/  MUFU.EX2 R20, R20 ;  /* 0x0000001400147308 */ /* 0x000ea20000000800 */
[----:B0-----:R-:W-:Y:S01]  /*6420*/  FADD.FTZ R9, R87, R0 ;  /* 0x0000000057097221 */ /* 0x001fe20000010000 */
[----:B------:R-:W-:Y:S02]  /*6430*/  IMAD.MOV.U32 R0, RZ, RZ, 0x3f800000 ;  /* 0x3f800000ff007424 */ /* 0x000fe400078e00ff */
[C---:B-1----:R-:W-:Y:S01]  /*6440*/  FADD.FTZ R3, R26.reuse, R3 ;  /* 0x000000031a037221 */ /* 0x042fe20000010000 */
[----:B------:R-:W-:Y:S02]  /*6450*/  F2FP.BF16.F32.PACK_AB R179, R26, R91 ;  /* 0x0000005b1ab3723e */ /* 0x000fe400000010ff */
[----:B------:R-:W-:Y:S02]  /*6460*/  CS2R R90, SRZ ;  /* 0x00000000005a7805 */ /* 0x000fe4000001ff00 */
[----:B------:R-:W-:Y:S02]  /*6470*/  CS2R R26, SRZ ;  /* 0x00000000001a7805 */ /* 0x000fe4000001ff00 */
[C---:B--2---:R-:W-:Y:S01]  /*6480*/  F2FP.BF16.F32.PACK_AB R178, R20.reuse, R87 ;  /* 0x0000005714b2723e */ /* 0x044fe200000010ff */
[----:B------:R-:W-:Y:S01]  /*6490*/  FADD.FTZ R4, R20, R9 ;  /* 0x0000000914047221 */ /* 0x000fe20000010000 */
[----:B------:R-:W-:Y:S01]  /*64a0*/  CS2R R86, SRZ ;  /* 0x0000000000567805 */ /* 0x000fe2000001ff00 */
[----:B------:R-:W-:Y:S06]  /*64b0*/  @!P3 BRA `(.L_x_5929) ;  /* 0x0000004800b4b947 */ /* 0x000fec0003800000 */
[----:B------:R-:W-:Y:S01]  /*64c0*/  IMAD.MOV.U32 R9, RZ, RZ, R7 ;  /* 0x000000ffff097224 */ /* 0x000fe200078e0007 */
[----:B------:R-:W-:Y:S01]  /*64d0*/  UMOV UR39, UR60 ;  /* 0x0000003c00277c82 */ /* 0x000fe20008000000 */
[----:B------:R-:W-:Y:S01]  /*64e0*/  IMAD.MOV.U32 R10, RZ, RZ, R8 ;  /* 0x000000ffff0a7224 */ /* 0x000fe200078e0008 */
[----:B------:R-:W-:Y:S01]  /*64f0*/  UMOV UR6, UR36 ;  /* 0x0000002400067c82 */ /* 0x000fe20008000000 */
[----:B------:R-:W-:Y:S01]  /*6500*/  IMAD.MOV.U32 R2, RZ, RZ, 0x3f800000 ;  /* 0x3f800000ff027424 */ /* 0x000fe200078e00ff */
[----:B------:R-:W-:Y:S01]  /*6510*/  ULDC UR5, c[0x0][0x9d8] ;  /* 0x0002760000057ab9 */ /* 0x000fe20000000800 */
[----:B------:R-:W-:-:S07]  /*6520*/  IMAD.MOV.U32 R119, RZ, RZ, RZ ;  /* 0x000000ffff777224 */ /* 0x000fce00078e00ff */
.L_x_5938:
[----:B------:R-:W-:-:S04]  /*6530*/  UIADD3 UR4, UR6, 0x1, URZ ;  /* 0x0000000106047890 */ /* 0x000fc8000fffe03f */
[----:B------:R-:W-:-:S04]  /*6540*/  UISETP.NE.AND UP1, UPT, UR4, 0x2, UPT ;  /* 0x000000020400788c */ /* 0x000fc8000bf25270 */
[----:B------:R-:W-:Y:S02]  /*6550*/  USEL UR60, URZ, 0x1, UP1 ;  /* 0x000000013f3c7887 */ /* 0x000fe40008800000 */
[----:B------:R-:W-:Y:S02]  /*6560*/  USEL UR36, UR4, URZ, UP1 ;  /* 0x0000003f04247287 */ /* 0x000fe40008800000 */
[----:B------:R-:W-:Y:S01]  /*6570*/  ULOP3.LUT UR60, UR39, UR60, URZ, 0x3c, !UPT ;  /* 0x0000003c273c7292 */ /* 0x000fe2000f8e3c3f */
[----:B------:R-:W-:Y:S11]  /*6580*/  @!P0 BRA `(.L_x_5930) ;  /* 0x0000000000048947 */ /* 0x000ff60003800000 */
[----:B------:R-:W-:Y:S01]  /*6590*/  BPT.TRAP 0x1 ;  /* 0x000000040000795c */ /* 0x000fe20000300000 */
.L_x_5930:
[----:B------:R-:W-:Y:S01]  /*65a0*/  ULEA UR37, UR36, UR38, 0x3 ;  /* 0x0000002624257291 */ /* 0x000fe2000f8e183f */
[----:B------:R-:W-:-:S05]  /*65b0*/  IMAD.U32 R6, RZ, RZ, UR60 ;  /* 0x0000003cff067e24 */ /* 0x000fca000f8e00ff */
[----:B------:R-:W-:-:S04]  /*65c0*/  SHF.L.U32 R6, R6, 0x1f, RZ ;  /* 0x0000001f06067819 */ /* 0x000fc800000006ff */
[----:B------:R0:W1:Y:S01]  /*65d0*/  SYNCS.PHASECHK.TRANS64.TRYWAIT P3, [UR37+0x36830], R6 ;  /* 0x03683006ff0075a7 */ /* 0x0000620008060165 */
[----:B------:R-:W-:Y:S05]  /*65e0*/  @!P0 BRA `(.L_x_5931) ;  /* 0x0000000000048947 */ /* 0x000fea0003800000 */
[----:B------:R-:W-:Y:S01]  /*65f0*/  BPT.TRAP 0x1 ;  /* 0x000000040000795c */ /* 0x000fe20000300000 */
.L_x_5931:
[----:B-1----:R-:W-:Y:S05]  /*6600*/  @P3 BRA `(.L_x_5932) ;  /* 0x0000000000083947 */ /* 0x002fea0003800000 */
[----:B------:R-:W1:Y:S02]  /*6610*/  SYNCS.PHASECHK.TRANS64.TRYWAIT P3, [UR37+0x36830], R6 ;  /* 0x03683006ff0075a7 */ /* 0x000e640008060165 */
[----:B-1----:R-:W-:Y:S05]  /*6620*/  @!P3 BRA `(.L_x_5933) ;  /* 0x0000013000bcb947 */ /* 0x002fea0003800000 */
.L_x_5932:
        /* <DEDUP_REMOVED lines=592> */
.L_x_5934:
[----:B------:R-:W-:Y:S01]  /*8b30*/  ULEA UR4, UR6, UR38, 0x3 ;  /* 0x0000002606047291 */ /* 0x000fe2000f8e183f */
[----:B------:R-:W-:-:S05]  /*8b40*/  IMAD.U32 R0, RZ, RZ, UR39 ;  /* 0x00000027ff007e24 */ /* 0x000fca000f8e00ff */
[----:B------:R-:W-:-:S04]  /*8b50*/  SHF.L.U32 R0, R0, 0x1f, RZ ;  /* 0x0000001f00007819 */ /* 0x000fc800000006ff */
[----:B------:R2:W3:Y:S01]  /*8b60*/  SYNCS.PHASECHK.TRANS64.TRYWAIT P3, [UR4+0x36850], R0 ;  /* 0x03685000ff0075a7 */ /* 0x0004e20008060144 */
[----:B------:R-:W-:Y:S05]  /*8b70*/  @!P0 BRA `(.L_x_5935) ;  /* 0x0000000000048947 */ /* 0x000fea0003800000 */
[----:B------:R-:W-:Y:S01]  /*8b80*/  BPT.TRAP 0x1 ;  /* 0x000000040000795c */ /* 0x000fe20000300000 */
.L_x_5935:
[----:B---3--:R-:W-:Y:S05]  /*8b90*/  @P3 BRA `(.L_x_5936) ;  /* 0x0000000000083947 */ /* 0x008fea0003800000 */
[----:B------:R-:W3:Y:S02]  /*8ba0*/  SYNCS.PHASECHK.TRANS64.TRYWAIT P3, [UR4+0x36850], R0 ;  /* 0x03685000ff0075a7 */ /* 0x000ee40008060144 */
[----:B---3--:R-:W-:Y:S05]  /*8bb0*/  @!P3 BRA `(.L_x_5937) ;  /* 0x0000010c0070b947 */ /* 0x008fea0003800000 */
.L_x_5936:
[----:B------:R-:W-:Y:S01]  /*8bc0*/  UIADD3 UR10, UR38, 0x400, URZ ;  /* 0x00000400260a7890 */ /* 0x000fe2000fffe03f */
[----:B------:R-:W-:Y:S01]  /*8bd0*/  WARPGROUP.ARRIVE ;  /* 0x00000000000079c5 */ /* 0x000fe20000000000 */
[----:B------:R-:W-:Y:S01]  /*8be0*/  UMOV UR11, 0x40000040 ;  /* 0x40000040000b7882 */ /* 0x000fe20000000000 */
[----:B------:R-:W-:Y:S01]  /*8bf0*/  R2UR UR18, R19 ;  /* 0x00000000131272ca */ /* 0x000fe200000e0000 */
[----:B------:R-:W-:Y:S01]  /*8c00*/  USHF.R.U32.HI UR10, URZ, 0x4, UR10 ;  /* 0x000000043f0a7899 */ /* 0x000fe2000801160a */
[----:B------:R-:W-:Y:S01]  /*8c10*/  FMUL.FTZ R20, R152, UR5 ;  /* 0x0000000598147c20 */ /* 0x000fe20008410000 */
[----:B------:R-:W-:Y:S01]  /*8c20*/  FMUL.FTZ R152, R157, UR5 ;  /* 0x000000059d987c20 */ /* 0x000fe20008410000 */
[----:B------:R-:W-:Y:S01]  /*8c30*/  FMUL.FTZ R8, R173, UR5 ;  /* 0x00000005ad087c20 */ /* 0x000fe20008410000 */
[----:B------:R-:W-:Y:S01]  /*8c40*/  ULOP3.LUT UR10, UR10, 0x3fff, URZ, 0xc0, !UPT ;  /* 0x00003fff0a0a7892 */ /* 0x000fe2000f8ec03f */
[----:B------:R-:W-:Y:S01]  /*8c50*/  FMUL.FTZ R173, R155, UR5 ;  /* 0x000000059bad7c20 */ /* 0x000fe20008410000 */
[----:B------:R-:W-:Y:S01]  /*8c60*/  R2UR UR15, R17 ;  /* 0x00000000110f72ca */ /* 0x000fe200000e0000 */
[----:B------:R-:W-:Y:S01]  /*8c70*/  FMUL.FTZ R13, R160, UR5 ;  /* 0x00000005a00d7c20 */ /* 0x000fe20008410000 */
[----:B------:R-:W-:Y:S01]  /*8c80*/  ULOP3.LUT UR10, UR10, 0x3800000, URZ, 0xfc, !UPT ;  /* 0x038000000a0a7892 */ /* 0x000fe2000f8efc3f */
[----:B------:R-:W-:Y:S01]  /*8c90*/  R2UR UR14, R18 ;  /* 0x00000000120e72ca */ /* 0x000fe200000e0000 */
[----:B------:R-:W-:Y:S01]  /*8ca0*/  FMUL.FTZ R160, R167, UR5 ;  /* 0x00000005a7a07c20 */ /* 0x000fe20008410000 */
[----:B------:R-:W-:Y:S01]  /*8cb0*/  FMUL.FTZ R167, R146, UR5 ;  /* 0x0000000592a77c20 */ /* 0x000fe20008410000 */
[----:B------:R-:W-:Y:S01]  /*8cc0*/  UIMAD UR6, UR6, 0xa80, UR10 ;  /* 0x00000a80060678a4 */ /* 0x000fe2000f8e020a */
[----:B-1----:R-:W-:-:S02]  /*8cd0*/  VIADD R7, R23, UR18 ;  /* 0x0000001217077c36 */ /* 0x002fc40008000000 */
[----:B------:R-:W-:Y:S01]  /*8ce0*/  FMUL.FTZ R14, R165, UR5 ;  /* 0x00000005a50e7c20 */ /* 0x000fe20008410000 */
[----:B------:R-:W-:Y:S01]  /*8cf0*/  FMUL.FTZ R165, R150, UR5 ;  /* 0x0000000596a57c20 */ /* 0x000fe20008410000 */
[----:B0-----:R-:W-:Y:S01]  /*8d00*/  FMUL.FTZ R6, R166, UR5 ;  /* 0x00000005a6067c20 */ /* 0x001fe20008410000 */
[----:B------:R-:W-:Y:S01]  /*8d10*/  MUFU.TANH R160, R160 ;  /* 0x000000a000a07308 */ /* 0x000fe20000002400 */
[----:B------:R-:W-:Y:S01]  /*8d20*/  FMUL.FTZ R2, R169, UR5 ;  /* 0x00000005a9027c20 */ /* 0x000fe20008410000 */
[----:B------:R-:W-:Y:S01]  /*8d30*/  UMOV UR10, UR6 ;  /* 0x00000006000a7c82 */ /* 0x000fe20008000000 */
[----:B------:R-:W-:Y:S01]  /*8d40*/  FMUL.FTZ R169, R159, UR5 ;  /* 0x000000059fa97c20 */ /* 0x000fe20008410000 */
[----:B------:R-:W-:Y:S01]  /*8d50*/  HGMMA.64x192x16.F32.BF16 R24, R200, gdesc[UR8].tnspB, R24, gsb0 ;  /* 0x42e00008c8187df0 */ /* 0x000fe20008001818 */
[----:B------:R-:W-:Y:S01]  /*8d60*/  UIADD3 UR10, UR6, 0x80, URZ ;  /* 0x00000080060a7890 */ /* 0x000fe2000fffe03f */
[----:B------:R-:W-:Y:S01]  /*8d70*/  FMUL.FTZ R147, R147, UR5 ;  /* 0x0000000593937c20 */ /* 0x000fe20008410000 */
[----:B------:R-:W-:Y:S01]  /*8d80*/  UMOV UR11, 0x40000040 ;  /* 0x40000040000b7882 */ /* 0x000fe20000000000 */
        /* <DEDUP_REMOVED lines=15> */
[----:B--2---:R-:W-:Y:S01]  /*8e80*/  FMUL.FTZ R0, R168, UR5 ;  /* 0x00000005a8007c20 */ /* 0x004fe20008410000 */
        /* <DEDUP_REMOVED lines=11> */
[----:B------:R-:W-:Y:S01]  /*8f40*/  UISETP.GT.AND UP1, UPT, UR7, UR61, UPT ;  /* 0x0000003d0700728c */ /* 0x000fe2000bf24270 */
[----:B------:R-:W-:-:S04]  /*8f50*/  UMOV UR39, UR60 ;  /* 0x0000003c00277c82 */ /* 0x000fc80008000000 */
        /* <DEDUP_REMOVED lines=31> */
[----:B------:R-:W0:Y:S08]  /*9150*/  MUFU.TANH R201, R201 ;  /* 0x000000c900c97308 */ /* 0x000e300000002400 */
[----:B------:R-:W1:Y:S08]  /*9160*/  MUFU.TANH R203, R203 ;  /* 0x000000cb00cb7308 */ /* 0x000e700000002400 */
        /* <DEDUP_REMOVED lines=14> */
[----:B------:R-:W-:Y:S01]  /*9250*/  @UP0 ULDC UR10, c[0x0][0x44c] ;  /* 0x00011300000a0ab9 */ /* 0x000fe20000000800 */
[----:B------:R-:W-:Y:S01]  /*9260*/  UMOV UR11, 0x40000040 ;  /* 0x40000040000b7882 */ /* 0x000fe20000000000 */
[----:B------:R-:W-:Y:S01]  /*9270*/  @P2 IMAD.HI.U32 R154, R7, UR10, RZ ;  /* 0x0000000a079a2c27 */ /* 0x000fe2000f8e00ff */
[----:B------:R-:W-:Y:S01]  /*9280*/  @UP0 ULDC UR10, c[0x0][0x450] ;  /* 0x00011400000a0ab9 */ /* 0x000fe20000000800 */
[----:B------:R-:W2:Y:S03]  /*9290*/  MUFU.TANH R199, R199 ;  /* 0x000000c700c77308 */ /* 0x000ea60000002400 */
[----:B------:R-:W-:Y:S01]  /*92a0*/  @P2 SHF.R.U32.HI R7, RZ, UR10, R154 ;  /* 0x0000000aff072c19 */ /* 0x000fe2000801169a */
[----:B------:R-:W-:Y:S02]  /*92b0*/  UMOV UR10, 0x1 ;  /* 0x00000001000a7882 */ /* 0x000fe40000000000 */
[----:B------:R-:W-:-:S02]  /*92c0*/  UIMAD UR10, UR7, -0x70, UR10 ;  /* 0xffffff90070a78a4 */ /* 0x000fc4000f8e020a */
[----:B------:R-:W3:Y:S01]  /*92d0*/  SHFL.IDX PT, R155, R7, 0x1, 0x1c1f ;  /* 0x003c1f00079b7f89 */ /* 0x000ee200000e0000 */
[----:B------:R-:W4:Y:S01]  /*92e0*/  MUFU.TANH R197, R197 ;  /* 0x000000c500c57308 */ /* 0x000f220000002400 */
[----:B------:R-:W-:Y:S02]  /*92f0*/  UIADD3 UR7, UR7, -0x1, URZ ;  /* 0xffffffff07077890 */ /* 0x000fe4000fffe03f */
[----:B------:R-:W-:Y:S01]  /*9300*/  IMAD.U32 R157, RZ, RZ, UR10 ;  /* 0x0000000aff9d7e24 */ /* 0x000fe2000f8e00ff */
[----:B------:R-:W-:Y:S01]  /*9310*/  UIADD3 UR10, UR6, 0x180, URZ ;  /* 0x00000180060a7890 */ /* 0x000fe2000fffe03f */
[----:B------:R-:W5:Y:S02]  /*9320*/  SHFL.IDX PT, R129, R7, RZ, 0x1c1f ;  /* 0x001c1fff07817589 */ /* 0x000f6400000e0000 */
[----:B------:R-:W-:Y:S01]  /*9330*/  IMAD R146, R22, -0x2, R157 ;  /* 0xfffffffe16927824 */ /* 0x000fe200078e029d */
[----:B------:R-:W-:Y:S01]  /*9340*/  MUFU.TANH R175, R175 ;  /* 0x000000af00af7308 */ /* 0x000fe20000002400 */
[----:B------:R-:W-:-:S05]  /*9350*/  IMAD.U32 R157, RZ, RZ, UR15 ;  /* 0x0000000fff9d7e24 */ /* 0x000fca000f8e00ff */
[----:B------:R-:W-:Y:S02]  /*9360*/  IADD3 R146, -R157, UR14, R146 ;  /* 0x0000000e9d927c10 */ /* 0x000fe4000fffe192 */
[----:B------:R-:W-:Y:S03]  /*9370*/  MUFU.TANH R154, R143 ;  /* 0x0000008f009a7308 */ /* 0x000fe60000002400 */
[----:B---3--:R-:W-:Y:S02]  /*9380*/  IMAD.IADD R150, R146, 0x1, R155 ;  /* 0x0000000192967824 */ /* 0x008fe400078e029b */
[----:B------:R-:W-:-:S03]  /*9390*/  FMUL.FTZ R155, R138, UR5 ;  /* 0x000000058a9b7c20 */ /* 0x000fc60008410000 */
[----:B------:R-:W-:Y:S01]  /*93a0*/  ISETP.GT.AND P3, PT, R150, RZ, PT ;  /* 0x000000ff9600720c */ /* 0x000fe20003f64270 */
[----:B-----5:R-:W-:Y:S01]  /*93b0*/  IMAD.IADD R146, R146, 0x1, R129 ;  /* 0x0000000192927824 */ /* 0x020fe200078e0281 */
[C---:B------:R-:W-:Y:S01]  /*93c0*/  ISETP.GT.AND P4, PT, R150.reuse, 0x1, PT ;  /* 0x000000019600780c */ /* 0x040fe20003f84270 */
[----:B------:R-:W-:Y:S01]  /*93d0*/  MUFU.TANH R155, R155 ;  /* 0x0000009b009b7308 */ /* 0x000fe20000002400 */
[----:B0-----:R-:W-:Y:S02]  /*93e0*/  FSEL R201, R201, -INF , P3 ;  /* 0xff800000c9c97808 */ /* 0x001fe40001800000 */
[----:B------:R-:W-:Y:S02]  /*93f0*/  ISETP.GT.AND P3, PT, R150, 0x8, PT ;  /* 0x000000089600780c */ /* 0x000fe40003f64270 */
[----:B-1----:R-:W-:Y:S02]  /*9400*/  FSEL R203, R203, -INF , P4 ;  /* 0xff800000cbcb7808 */ /* 0x002fe40002000000 */
[----:B------:R-:W-:-:S02]  /*9410*/  FMNMX.FTZ R138, R201, R9, !PT ;  /* 0x00000009c98a7209 */ /* 0x000fc40007810000 */
[C---:B------:R-:W-:Y:S02]  /*9420*/  ISETP.GT.AND P4, PT, R150.reuse, 0x9, PT ;  /* 0x000000099600780c */ /* 0x040fe40003f84270 */
[----:B--2---:R-:W-:Y:S02]  /*9430*/  FSEL R199, R199, -INF , P3 ;  /* 0xff800000c7c77808 */ /* 0x004fe40001800000 */
[----:B------:R-:W-:Y:S02]  /*9440*/  FMNMX.FTZ R138, R203, R138, !PT ;  /* 0x0000008acb8a7209 */ /* 0x000fe40007810000 */
[----:B------:R-:W-:Y:S02]  /*9450*/  ISETP.GT.AND P3, PT, R150, 0x10, PT ;  /* 0x000000109600780c */ /* 0x000fe40003f64270 */
[----:B----4-:R-:W-:Y:S02]  /*9460*/  FSEL R197, R197, -INF , P4 ;  /* 0xff800000c5c57808 */ /* 0x010fe40002000000 */
[----:B------:R-:W-:-:S02]  /*9470*/  FMNMX.FTZ R138, R199, R138, !PT ;  /* 0x0000008ac78a7209 */ /* 0x000fc40007810000 */
[----:B------:R-:W-:Y:S02]  /*9480*/  ISETP.GT.AND P4, PT, R150, 0x11, PT ;  /* 0x000000119600780c */ /* 0x000fe40003f84270 */
[----:B------:R-:W-:Y:S02]  /*9490*/  FMNMX.FTZ R138, R197, R138, !PT ;  /* 0x0000008ac58a7209 */ /* 0x000fe40007810000 */
[----:B------:R-:W-:Y:S01]  /*94a0*/  ISETP.GT.AND P5, PT, R146, 0x1, PT ;  /* 0x000000019200780c */ /* 0x000fe20003fa4270 */
[----:B------:R-:W-:Y:S02]  /*94b0*/  WARPGROUP.DEPBAR.LE gsb0, 0x0 ;  /* 0x00008000000079c5 */ /* 0x000fe40000010000 */
[----:B------:R-:W-:Y:S01]  /*94c0*/  WARPGROUP.ARRIVE ;  /* 0x00000000000079c5 */ /* 0x000fe20000000000 */
[----:B------:R-:W-:Y:S01]  /*94d0*/  FMUL.FTZ R195, R162, UR5 ;  /* 0x00000005a2c37c20 */ /* 0x000fe20008410000 */
[----:B------:R-:W-:-:S04]  /*94e0*/  FMUL.FTZ R193, R163, UR5 ;  /* 0x00000005a3c17c20 */ /* 0x000fc80008410000 */
[----:B------:R-:W-:Y:S01]  /*94f0*/  HGMMA.64x192x16.F32.BF16 R24, R188, gdesc[UR8].tnspB, R24, gsb0 ;  /* 0x42e00008bc187df0 */ /* 0x000fe20008001818 */
[----:B------:R-:W-:Y:S01]  /*9500*/  UIADD3 UR10, UR6, 0x200, URZ ;  /* 0x00000200060a7890 */ /* 0x000fe2000fffe03f */
[----:B------:R-:W0:Y:S01]  /*9510*/  MUFU.TANH R195, R195 ;  /* 0x000000c300c37308 */ /* 0x000e220000002400 */
[----:B------:R-:W-:-:S07]  /*9520*/  UMOV UR11, 0x40000040 ;  /* 0x40000040000b7882 */ /* 0x000fce0000000000 */
[----:B------:R-:W1:Y:S01]  /*9530*/  MUFU.TANH R193, R193 ;  /* 0x000000c100c17308 */ /* 0x000e620000002400 */
[----:B0-----:R-:W-:Y:S02]  /*9540*/  FSEL R195, R195, -INF , P3 ;  /* 0xff800000c3c37808 */ /* 0x001fe40001800000 */
[C---:B------:R-:W-:Y:S02]  /*9550*/  ISETP.GT.AND P3, PT, R150.reuse, 0x18, PT ;  /* 0x000000189600780c */ /* 0x040fe40003f64270 */
[----:B------:R-:W-:Y:S02]  /*9560*/  FMNMX.FTZ R138, R195, R138, !PT ;  /* 0x0000008ac38a7209 */ /* 0x000fe40007810000 */
[----:B-1----:R-:W-:Y:S02]  /*9570*/  FSEL R193, R193, -INF , P4 ;  /* 0xff800000c1c17808 */ /* 0x002fe40002000000 */
[----:B------:R-:W-:Y:S02]  /*9580*/  ISETP.GT.AND P4, PT, R150, 0x19, PT ;  /* 0x000000199600780c */ /* 0x000fe40003f84270 */
[----:B------:R-:W-:Y:S01]  /*9590*/  FMNMX.FTZ R138, R193, R138, !PT ;  /* 0x0000008ac18a7209 */ /* 0x000fe20007810000 */
[----:B------:R-:W-:-:S02]  /*95a0*/  WARPGROUP.DEPBAR.LE gsb0, 0x0 ;  /* 0x00008000000079c5 */ /* 0x000fc40000010000 */
[----:B------:R-:W-:Y:S01]  /*95b0*/  WARPGROUP.ARRIVE ;  /* 0x00000000000079c5 */ /* 0x000fe20000000000 */
[----:B------:R-:W-:Y:S01]  /*95c0*/  FSEL R191, R6, -INF , P3 ;  /* 0xff80000006bf7808 */ /* 0x000fe20001800000 */
[----:B------:R-:W-:Y:S01]  /*95d0*/  FMUL.FTZ R6, R131, UR5 ;  /* 0x0000000583067c20 */ /* 0x000fe20008410000 */
[----:B------:R-:W-:Y:S02]  /*95e0*/  ISETP.GT.AND P3, PT, R150, 0x20, PT ;  /* 0x000000209600780c */ /* 0x000fe40003f64270 */
[----:B------:R-:W-:Y:S01]  /*95f0*/  FSEL R189, R160, -INF , P4 ;  /* 0xff800000a0bd7808 */ /* 0x000fe20002000000 */
[----:B------:R-:W-:Y:S01]  /*9600*/  HGMMA.64x192x16.F32.BF16 R24, R184, gdesc[UR8].tnspB, R24, gsb0 ;  /* 0x42e00008b8187df0 */ /* 0x000fe20008001818 */
[----:B------:R-:W-:Y:S01]  /*9610*/  FMNMX.FTZ R138, R191, R138, !PT ;  /* 0x0000008abf8a7209 */ /* 0x000fe20007810000 */
[----:B------:R0:W1:Y:S01]  /*9620*/  MUFU.TANH R156, R6 ;  /* 0x00000006009c7308 */ /* 0x0000620000002400 */
[----:B------:R-:W-:Y:S01]  /*9630*/  ISETP.GT.AND P4, PT, R150, 0x21, PT ;  /* 0x000000219600780c */ /* 0x000fe20003f84270 */
[----:B------:R-:W-:Y:S01]  /*9640*/  UIADD3 UR10, UR6, 0x280, URZ ;  /* 0x00000280060a7890 */ /* 0x000fe2000fffe03f */
[----:B------:R-:W-:Y:S01]  /*9650*/  FSEL R175, R175, -INF , P3 ;  /* 0xff800000afaf7808 */ /* 0x000fe20001800000 */
[----:B------:R-:W-:Y:S01]  /*9660*/  UMOV UR11, 0x40000040 ;  /* 0x40000040000b7882 */ /* 0x000fe20000000000 */
[----:B------:R-:W-:-:S02]  /*9670*/  FMNMX.FTZ R138, R189, R138, !PT ;  /* 0x0000008abd8a7209 */ /* 0x000fc40007810000 */
[C---:B------:R-:W-:Y:S02]  /*9680*/  ISETP.GT.AND P3, PT, R150.reuse, 0x28, PT ;  /* 0x000000289600780c */ /* 0x040fe40003f64270 */
[----:B------:R-:W-:Y:S01]  /*9690*/  FSEL R173, R173, -INF , P4 ;  /* 0xff800000adad7808 */ /* 0x000fe20002000000 */
[----:B0-----:R-:W-:Y:S01]  /*96a0*/  FMUL.FTZ R6, R135, UR5 ;  /* 0x0000000587067c20 */ /* 0x001fe20008410000 */
[----:B------:R-:W-:Y:S02]  /*96b0*/  FMNMX.FTZ R138, R175, R138, !PT ;  /* 0x0000008aaf8a7209 */ /* 0x000fe40007810000 */
[----:B------:R-:W-:Y:S01]  /*96c0*/  ISETP.GT.AND P4, PT, R150, 0x29, PT ;  /* 0x000000299600780c */ /* 0x000fe20003f84270 */
[----:B------:R0:W2:Y:S01]  /*96d0*/  MUFU.TANH R163, R6 ;  /* 0x0000000600a37308 */ /* 0x0000a20000002400 */
[----:B------:R-:W-:Y:S02]  /*96e0*/  FSEL R171, R171, -INF , P3 ;  /* 0xff800000abab7808 */ /* 0x000fe40001800000 */
[----:B------:R-:W-:-:S02]  /*96f0*/  FMNMX.FTZ R138, R173, R138, !PT ;  /* 0x0000008aad8a7209 */ /* 0x000fc40007810000 */
[C---:B------:R-:W-:Y:S02]  /*9700*/  ISETP.GT.AND P3, PT, R150.reuse, 0x30, PT ;  /* 0x000000309600780c */ /* 0x040fe40003f64270 */
[----:B------:R-:W-:Y:S02]  /*9710*/  FSEL R169, R169, -INF , P4 ;  /* 0xff800000a9a97808 */ /* 0x000fe40002000000 */
[----:B------:R-:W-:Y:S01]  /*9720*/  FMNMX.FTZ R138, R171, R138, !PT ;  /* 0x0000008aab8a7209 */ /* 0x000fe20007810000 */
[----:B0-----:R-:W-:Y:S01]  /*9730*/  FMUL.FTZ R6, R123, UR5 ;  /* 0x000000057b067c20 */ /* 0x001fe20008410000 */
[C---:B------:R-:W-:Y:S02]  /*9740*/  ISETP.GT.AND P4, PT, R150.reuse, 0x31, PT ;  /* 0x000000319600780c */ /* 0x040fe40003f84270 */
[----:B------:R-:W-:Y:S02]  /*9750*/  FSEL R167, R167, -INF , P3 ;  /* 0xff800000a7a77808 */ /* 0x000fe40001800000 */
[----:B------:R-:W-:Y:S01]  /*9760*/  FMNMX.FTZ R138, R169, R138, !PT ;  /* 0x0000008aa98a7209 */ /* 0x000fe20007810000 */
[----:B------:R-:W0:Y:S01]  /*9770*/  MUFU.TANH R6, R6 ;  /* 0x0000000600067308 */ /* 0x000e220000002400 */
        /* <DEDUP_REMOVED lines=15> */
[----:B------:R-:W-:Y:S02]  /*9870*/  ISETP.GT.AND P4, PT, R150, 0x49, PT ;  /* 0x000000499600780c */ /* 0x000fe40003f84270 */
[----:B------:R-:W-:Y:S01]  /*9880*/  FSEL R143, R142, -INF , P3 ;  /* 0xff8000008e8f7808 */ /* 0x000fe20001800000 */
[----:B------:R-:W-:Y:S01]  /*9890*/  FMUL.FTZ R142, R125, UR5 ;  /* 0x000000057d8e7c20 */ /* 0x000fe20008410000 */
[----:B------:R-:W-:Y:S02]  /*98a0*/  FMNMX.FTZ R138, R139, R138, !PT ;  /* 0x0000008a8b8a7209 */ /* 0x000fe40007810000 */
[----:B------:R-:W-:-:S02]  /*98b0*/  ISETP.GT.AND P3, PT, R150, 0x50, PT ;  /* 0x000000509600780c */ /* 0x000fc40003f64270 */
[----:B------:R-:W-:Y:S01]  /*98c0*/  FSEL R123, R154, -INF , P4 ;  /* 0xff8000009a7b7808 */ /* 0x000fe20002000000 */
[----:B------:R-:W-:Y:S01]  /*98d0*/  MUFU.TANH R142, R142 ;  /* 0x0000008e008e7308 */ /* 0x000fe20000002400 */
[----:B------:R-:W-:Y:S02]  /*98e0*/  FMNMX.FTZ R138, R143, R138, !PT ;  /* 0x0000008a8f8a7209 */ /* 0x000fe40007810000 */
[----:B------:R-:W-:Y:S02]  /*98f0*/  ISETP.GT.AND P4, PT, R150, 0x51, PT ;  /* 0x000000519600780c */ /* 0x000fe40003f84270 */
[----:B------:R-:W-:Y:S01]  /*9900*/  FSEL R147, R130, -INF , P3 ;  /* 0xff80000082937808 */ /* 0x000fe20001800000 */
[----:B------:R-:W-:Y:S01]  /*9910*/  FMUL.FTZ R130, R149, UR5 ;  /* 0x0000000595827c20 */ /* 0x000fe20008410000 */
[----:B------:R-:W-:Y:S02]  /*9920*/  FMNMX.FTZ R138, R123, R138, !PT ;  /* 0x0000008a7b8a7209 */ /* 0x000fe40007810000 */
[----:B------:R-:W-:-:S02]  /*9930*/  ISETP.GT.AND P3, PT, R150, 0x58, PT ;  /* 0x000000589600780c */ /* 0x000fc40003f64270 */
[----:B-1----:R-:W-:Y:S01]  /*9940*/  FSEL R151, R156, -INF , P4 ;  /* 0xff8000009c977808 */ /* 0x002fe20002000000 */
[----:B------:R-:W1:Y:S01]  /*9950*/  MUFU.TANH R130, R130 ;  /* 0x0000008200827308 */ /* 0x000e620000002400 */
[----:B------:R-:W-:Y:S02]  /*9960*/  FMNMX.FTZ R138, R147, R138, !PT ;  /* 0x0000008a938a7209 */ /* 0x000fe40007810000 */
[----:B------:R-:W-:Y:S02]  /*9970*/  ISETP.GT.AND P4, PT, R150, 0x59, PT ;  /* 0x000000599600780c */ /* 0x000fe40003f84270 */
        /* <DEDUP_REMOVED lines=8> */
[----:B------:R-:W-:-:S02]  /*9a00*/  FMNMX.FTZ R138, R159, R138, !PT ;  /* 0x0000008a9f8a7209 */ /* 0x000fc40007810000 */
[----:B------:R-:W-:Y:S02]  /*9a10*/  ISETP.GT.AND P4, PT, R150, 0x61, PT ;  /* 0x000000619600780c */ /* 0x000fe40003f84270 */
[----:B------:R-:W-:Y:S02]  /*9a20*/  FSEL R157, R122, -INF , P3 ;  /* 0xff8000007a9d7808 */ /* 0x000fe40001800000 */
[----:B------:R-:W-:Y:S01]  /*9a30*/  FMNMX.FTZ R138, R163, R138, !PT ;  /* 0x0000008aa38a7209 */ /* 0x000fe20007810000 */
[----:B------:R-:W3:Y:S01]  /*9a40*/  MUFU.TANH R136, R136 ;  /* 0x0000008800887308 */ /* 0x000ee20000002400 */
[----:B------:R-:W-:Y:S02]  /*9a50*/  ISETP.GT.AND P3, PT, R150, 0x68, PT ;  /* 0x000000689600780c */ /* 0x000fe40003f64270 */
[----:B0-----:R-:W-:Y:S02]  /*9a60*/  FSEL R161, R6, -INF , P4 ;  /* 0xff80000006a17808 */ /* 0x001fe40002000000 */
[----:B------:R-:W-:Y:S01]  /*9a70*/  FMNMX.FTZ R138, R157, R138, !PT ;  /* 0x0000008a9d8a7209 */ /* 0x000fe20007810000 */
[----:B------:R-:W0:Y:S01]  /*9a80*/  LDC R6, c[0x0][0x988] ;  /* 0x00026200ff067b82 */ /* 0x000e220000000800 */
[----:B------:R-:W-:Y:S01]  /*9a90*/  ISETP.GT.AND P4, PT, R150, 0x69, PT ;  /* 0x000000699600780c */ /* 0x000fe20003f84270 */
[----:B------:R-:W-:Y:S01]  /*9aa0*/  MUFU.TANH R140, R140 ;  /* 0x0000008c008c7308 */ /* 0x000fe20000002400 */
[----:B------:R-:W-:Y:S01]  /*9ab0*/  FSEL R149, R126, -INF , P3 ;  /* 0xff8000007e957808 */ /* 0x000fe20001800000 */
[----:B------:R-:W-:Y:S01]  /*9ac0*/  FMUL.FTZ R126, R121, UR5 ;  /* 0x00000005797e7c20 */ /* 0x000fe20008410000 */
[----:B------:R-:W-:-:S02]  /*9ad0*/  FMNMX.FTZ R138, R161, R138, !PT ;  /* 0x0000008aa18a7209 */ /* 0x000fc40007810000 */
[----:B------:R-:W-:Y:S02]  /*9ae0*/  FSEL R127, R127, -INF , P4 ;  /* 0xff8000007f7f7808 */ /* 0x000fe40002000000 */
[----:B------:R-:W-:Y:S01]  /*9af0*/  FMNMX.FTZ R138, R149, R138, !PT ;  /* 0x0000008a958a7209 */ /* 0x000fe20007810000 */
[----:B------:R-:W-:Y:S01]  /*9b00*/  MUFU.TANH R126, R126 ;  /* 0x0000007e007e7308 */ /* 0x000fe20000002400 */
[----:B------:R-:W-:Y:S02]  /*9b10*/  ISETP.GT.AND P4, PT, R146, RZ, PT ;  /* 0x000000ff9200720c */ /* 0x000fe40003f84270 */
[----:B------:R-:W-:Y:S02]  /*9b20*/  FMNMX.FTZ R138, R127, R138, !PT ;  /* 0x0000008a7f8a7209 */ /* 0x000fe40007810000 */
[----:B------:R-:W-:Y:S02]  /*9b30*/  FSEL R121, R0, -INF , P4 ;  /* 0xff80000000797808 */ /* 0x000fe40002000000 */
[----:B------:R-:W-:Y:S01]  /*9b40*/  ISETP.GT.AND P4, PT, R146, 0x8, PT ;  /* 0x000000089200780c */ /* 0x000fe20003f84270 */
[----:B------:R-:W4:Y:S01]  /*9b50*/  SHFL.BFLY PT, R229, R138, 0x2, 0x1f ;  /* 0x0c401f008ae57f89 */ /* 0x000f2200000e0000 */
[----:B------:R-:W-:-:S02]  /*9b60*/  FSEL R125, R2, -INF , P5 ;  /* 0xff800000027d7808 */ /* 0x000fc40002800000 */
[----:B------:R-:W-:Y:S02]  /*9b70*/  FMNMX.FTZ R0, R121, R10, !PT ;  /* 0x0000000a79007209 */ /* 0x000fe40007810000 */
[C---:B------:R-:W-:Y:S02]  /*9b80*/  ISETP.GT.AND P5, PT, R146.reuse, 0x9, PT ;  /* 0x000000099200780c */ /* 0x040fe40003fa4270 */
[----:B------:R-:W-:Y:S02]  /*9b90*/  FSEL R11, R11, -INF , P4 ;  /* 0xff8000000b0b7808 */ /* 0x000fe40002000000 */
[----:B------:R-:W-:Y:S02]  /*9ba0*/  FMNMX.FTZ R0, R125, R0, !PT ;  /* 0x000000007d007209 */ /* 0x000fe40007810000 */
[----:B------:R-:W-:Y:S02]  /*9bb0*/  ISETP.GT.AND P4, PT, R146, 0x10, PT ;  /* 0x000000109200780c */ /* 0x000fe40003f84270 */
[----:B------:R-:W-:-:S02]  /*9bc0*/  FSEL R129, R8, -INF , P5 ;  /* 0xff80000008817808 */ /* 0x000fc40002800000 */
[----:B------:R-:W-:Y:S02]  /*9bd0*/  FMNMX.FTZ R0, R11, R0, !PT ;  /* 0x000000000b007209 */ /* 0x000fe40007810000 */
[C---:B------:R-:W-:Y:S02]  /*9be0*/  ISETP.GT.AND P5, PT, R146.reuse, 0x11, PT ;  /* 0x000000119200780c */ /* 0x040fe40003fa4270 */
[----:B------:R-:W-:Y:S02]  /*9bf0*/  FSEL R13, R13, -INF , P4 ;  /* 0xff8000000d0d7808 */ /* 0x000fe40002000000 */
[----:B------:R-:W-:Y:S02]  /*9c00*/  FMNMX.FTZ R0, R129, R0, !PT ;  /* 0x0000000081007209 */ /* 0x000fe40007810000 */
[----:B------:R-:W-:Y:S02]  /*9c10*/  ISETP.GT.AND P4, PT, R146, 0x18, PT ;  /* 0x000000189200780c */ /* 0x000fe40003f84270 */
[----:B----4-:R-:W-:Y:S01]  /*9c20*/  FMNMX.FTZ R122, R138, R229, !PT ;  /* 0x000000e58a7a7209 */ /* 0x010fe20007810000 */
[----:B------:R-:W-:Y:S01]  /*9c30*/  FMUL.FTZ R229, R133, UR5 ;  /* 0x0000000585e57c20 */ /* 0x000fe20008410000 */
[----:B------:R-:W-:Y:S01]  /*9c40*/  FSEL R133, R12, -INF , P5 ;  /* 0xff8000000c857808 */ /* 0x000fe20002800000 */
[----:B------:R-:W-:Y:S01]  /*9c50*/  FMUL.FTZ R138, R120, UR5 ;  /* 0x00000005788a7c20 */ /* 0x000fe20008410000 */
[----:B------:R-:W-:Y:S01]  /*9c60*/  FMNMX.FTZ R0, R13, R0, !PT ;  /* 0x000000000d007209 */ /* 0x000fe20007810000 */
[----:B------:R-:W4:Y:S01]  /*9c70*/  SHFL.BFLY PT, R137, R122, 0x1, 0x1f ;  /* 0x0c201f007a897f89 */ /* 0x000f2200000e0000 */
[----:B------:R-:W-:Y:S01]  /*9c80*/  ISETP.GT.AND P5, PT, R146, 0x19, PT ;  /* 0x000000199200780c */ /* 0x000fe20003fa4270 */
[----:B------:R-:W5:Y:S01]  /*9c90*/  MUFU.TANH R229, R229 ;  /* 0x000000e500e57308 */ /* 0x000f620000002400 */
[----:B------:R-:W-:-:S02]  /*9ca0*/  FSEL R15, R15, -INF , P4 ;  /* 0xff8000000f0f7808 */ /* 0x000fc40002000000 */
[----:B------:R-:W-:Y:S02]  /*9cb0*/  FMNMX.FTZ R0, R133, R0, !PT ;  /* 0x0000000085007209 */ /* 0x000fe40007810000 */
[----:B------:R-:W-:Y:S02]  /*9cc0*/  ISETP.GT.AND P4, PT, R146, 0x20, PT ;  /* 0x000000209200780c */ /* 0x000fe40003f84270 */
[----:B------:R-:W-:Y:S01]  /*9cd0*/  FMNMX.FTZ R0, R15, R0, !PT ;  /* 0x000000000f007209 */ /* 0x000fe20007810000 */
[----:B------:R-:W5:Y:S01]  /*9ce0*/  MUFU.TANH R138, R138 ;  /* 0x0000008a008a7308 */ /* 0x000f620000002400 */
[----:B------:R-:W-:Y:S02]  /*9cf0*/  FSEL R141, R20, -INF , P4 ;  /* 0xff800000148d7808 */ /* 0x000fe40002000000 */
[----:B------:R-:W-:-:S04]  /*9d00*/  ISETP.GT.AND P4, PT, R146, 0x28, PT ;  /* 0x000000289200780c */ /* 0x000fc80003f84270 */
[----:B------:R-:W-:Y:S02]  /*9d10*/  FSEL R153, R153, -INF , P4 ;  /* 0xff80000099997808 */ /* 0x000fe40002000000 */
[----:B------:R-:W-:Y:S02]  /*9d20*/  ISETP.GT.AND P4, PT, R146, 0x30, PT ;  /* 0x000000309200780c */ /* 0x000fe40003f84270 */
[----:B----4-:R-:W-:Y:S02]  /*9d30*/  FMNMX.FTZ R7, R122, R137, !PT ;  /* 0x000000897a077209 */ /* 0x010fe40007810000 */
[----:B------:R-:W-:Y:S02]  /*9d40*/  FSEL R137, R14, -INF , P5 ;  /* 0xff8000000e897808 */ /* 0x000fe40002800000 */
[----:B------:R-:W-:Y:S01]  /*9d50*/  ISETP.GT.AND P5, PT, R146, 0x21, PT ;  /* 0x000000219200780c */ /* 0x000fe20003fa4270 */
[----:B0-----:R-:W-:Y:S01]  /*9d60*/  FMUL.FTZ R120, R7, R6 ;  /* 0x0000000607787220 */ /* 0x001fe20000410000 */
[----:B------:R-:W-:-:S02]  /*9d70*/  FMNMX.FTZ R0, R137, R0, !PT ;  /* 0x0000000089007209 */ /* 0x000fc40007810000 */
[----:B------:R-:W-:Y:S02]  /*9d80*/  FSEL R21, R21, -INF , P5 ;  /* 0xff80000015157808 */ /* 0x000fe40002800000 */
[----:B------:R-:W-:Y:S02]  /*9d90*/  FMNMX.FTZ R0, R141, R0, !PT ;  /* 0x000000008d007209 */ /* 0x000fe40007810000 */
[----:B------:R-:W-:Y:S02]  /*9da0*/  ISETP.GT.AND P5, PT, R146, 0x29, PT ;  /* 0x000000299200780c */ /* 0x000fe40003fa4270 */
[----:B------:R-:W-:Y:S02]  /*9db0*/  FMNMX.FTZ R0, R21, R0, !PT ;  /* 0x0000000015007209 */ /* 0x000fe40007810000 */
[----:B------:R-:W-:Y:S02]  /*9dc0*/  FSETP.NEU.FTZ.AND P3, PT, R7, -INF , PT ;  /* 0xff8000000700780b */ /* 0x000fe40003f7d000 */
[----:B------:R-:W-:-:S02]  /*9dd0*/  FMNMX.FTZ R0, R153, R0, !PT ;  /* 0x0000000099007209 */ /* 0x000fc40007810000 */
[----:B------:R-:W-:Y:S01]  /*9de0*/  FSEL R120, R120, RZ, P3 ;  /* 0x000000ff78787208 */ /* 0x000fe20001800000 */
[----:B------:R-:W-:Y:S02]  /*9df0*/  WARPGROUP.DEPBAR.LE gsb0, 0x0 ;  /* 0x00008000000079c5 */ /* 0x000fe40000010000 */
[----:B------:R-:W-:Y:S01]  /*9e00*/  WARPGROUP.ARRIVE ;  /* 0x00000000000079c5 */ /* 0x000fe20000000000 */
[----:B------:R-:W-:Y:S01]  /*9e10*/  FSEL R185, R152, -INF , P5 ;  /* 0xff80000098b97808 */ /* 0x000fe20002800000 */
[-CC-:B------:R-:W-:Y:S01]  /*9e20*/  FFMA.FTZ R122, R203, R6.reuse, -R120.reuse ;  /* 0x00000006cb7a7223 */ /* 0x180fe20000010878 */
[----:B------:R-:W-:Y:S01]  /*9e30*/  ISETP.GT.AND P5, PT, R146, 0x31, PT ;  /* 0x000000319200780c */ /* 0x000fe20003fa4270 */
[--C-:B------:R-:W-:Y:S01]  /*9e40*/  FFMA.FTZ R203, R199, R6, -R120.reuse ;  /* 0x00000006c7cb7223 */ /* 0x100fe20000010878 */
[----:B------:R-:W-:Y:S01]  /*9e50*/  FSEL R187, R144, -INF , P4 ;  /* 0xff80000090bb7808 */ /* 0x000fe20002000000 */
[----:B------:R-:W-:Y:S01]  /*9e60*/  HGMMA.64x192x16.F32.BF16 R24, R180, gdesc[UR8].tnspB, R24, gsb0 ;  /* 0x42e00008b4187df0 */ /* 0x000fe20008001818 */
[----:B------:R-:W-:Y:S01]  /*9e70*/  FMNMX.FTZ R0, R185, R0, !PT ;  /* 0x00000000b9007209 */ /* 0x000fe20007810000 */
[-CC-:B------:R-:W-:Y:S01]  /*9e80*/  FFMA.FTZ R199, R191, R6.reuse, -R120.reuse ;  /* 0x00000006bfc77223 */ /* 0x180fe20000010878 */
[C---:B------:R-:W-:Y:S01]  /*9e90*/  ISETP.GT.AND P4, PT, R146.reuse, 0x38, PT ;  /* 0x000000389200780c */ /* 0x040fe20003f84270 */
[-CC-:B------:R-:W-:Y:S01]  /*9ea0*/  FFMA.FTZ R20, R189, R6.reuse, -R120.reuse ;  /* 0x00000006bd147223 */ /* 0x180fe20000010878 */
[----:B------:R-:W-:Y:S01]  /*9eb0*/  FSEL R145, R145, -INF , P5 ;  /* 0xff80000091917808 */ /* 0x000fe20002800000 */
[--C-:B------:R-:W-:Y:S01]  /*9ec0*/  FFMA.FTZ R14, R193, R6, -R120.reuse ;  /* 0x00000006c10e7223 */ /* 0x100fe20000010878 */
[----:B------:R-:W-:Y:S01]  /*9ed0*/  FMNMX.FTZ R0, R187, R0, !PT ;  /* 0x00000000bb007209 */ /* 0x000fe20007810000 */
[-CC-:B------:R-:W-:Y:S01]  /*9ee0*/  FFMA.FTZ R193, R175, R6.reuse, -R120.reuse ;  /* 0x00000006afc17223 */ /* 0x180fe20000010878 */
[C---:B------:R-:W-:Y:S01]  /*9ef0*/  ISETP.GT.AND P5, PT, R146.reuse, 0x39, PT ;  /* 0x000000399200780c */ /* 0x040fe20003fa4270 */
[--C-:B------:R-:W-:Y:S01]  /*9f00*/  FFMA.FTZ R124, R173, R6, -R120.reuse ;  /* 0x00000006ad7c7223 */ /* 0x100fe20000010878 */
[----:B------:R-:W-:Y:S01]  /*9f10*/  FSEL R221, R221, -INF , P4 ;  /* 0xff800000dddd7808 */ /* 0x000fe20002000000 */
[----:B------:R-:W-:Y:S01]  /*9f20*/  UIADD3 UR10, UR6, 0x300, URZ ;  /* 0x00000300060a7890 */ /* 0x000fe2000fffe03f */
[----:B------:R-:W-:Y:S01]  /*9f30*/  FMNMX.FTZ R0, R145, R0, !PT ;  /* 0x0000000091007209 */ /* 0x000fe20007810000 */
[-CC-:B------:R-:W-:Y:S01]  /*9f40*/  FFMA.FTZ R12, R197, R6.reuse, -R120.reuse ;  /* 0x00000006c50c7223 */ /* 0x180fe20000010878 */
[----:B------:R-:W-:Y:S01]  /*9f50*/  ISETP.GT.AND P4, PT, R146, 0x40, PT ;  /* 0x000000409200780c */ /* 0x000fe20003f84270 */
[-CC-:B------:R-:W-:Y:S01]  /*9f60*/  FFMA.FTZ R197, R195, R6.reuse, -R120.reuse ;  /* 0x00000006c3c57223 */ /* 0x180fe20000010878 */
[----:B-1----:R-:W-:Y:S01]  /*9f70*/  FSEL R191, R130, -INF , P5 ;  /* 0xff80000082bf7808 */ /* 0x002fe20002800000 */
[--C-:B------:R-:W-:Y:S01]  /*9f80*/  FFMA.FTZ R195, R171, R6, -R120.reuse ;  /* 0x00000006abc37223 */ /* 0x100fe20000010878 */
[----:B------:R-:W-:Y:S01]  /*9f90*/  FMNMX.FTZ R0, R221, R0, !PT ;  /* 0x00000000dd007209 */ /* 0x000fe20007810000 */
[----:B------:R-:W-:Y:S01]  /*9fa0*/  UMOV UR11, 0x40000040 ;  /* 0x40000040000b7882 */ /* 0x000fe20000000000 */
[----:B------:R-:W-:Y:S01]  /*9fb0*/  ISETP.GT.AND P5, PT, R146, 0x41, PT ;  /* 0x000000419200780c */ /* 0x000fe20003fa4270 */
[--C-:B------:R-:W-:Y:S01]  /*9fc0*/  FFMA.FTZ R201, R201, R6, -R120.reuse ;  /* 0x00000006c9c97223 */ /* 0x100fe20000010878 */
[----:B--2---:R-:W-:Y:S01]  /*9fd0*/  FSEL R189, R134, -INF , P4 ;  /* 0xff80000086bd7808 */ /* 0x004fe20002000000 */
        /* <DEDUP_REMOVED lines=11> */
[----:B---3--:R-:W-:Y:S01]  /*a090*/  FSEL R175, R136, -INF , P4 ;  /* 0xff80000088af7808 */ /* 0x008fe20002000000 */
[--C-:B------:R-:W-:Y:S01]  /*a0a0*/  FFMA.FTZ R136, R147, R6, -R120.reuse ;  /* 0x0000000693887223 */ /* 0x100fe20000010878 */
[----:B------:R-:W-:Y:S01]  /*a0b0*/  FMNMX.FTZ R0, R223, R0, !PT ;  /* 0x00000000df007209 */ /* 0x000fe20007810000 */
[----:B------:R-:W-:Y:S01]  /*a0c0*/  FFMA.FTZ R139, R157, R6, -R120 ;  /* 0x000000069d8b7223 */ /* 0x000fe20000010878 */
[----:B------:R-:W-:Y:S01]  /*a0d0*/  ISETP.GT.AND P4, PT, R146, 0x50, PT ;  /* 0x000000509200780c */ /* 0x000fe20003f84270 */
[----:B------:R-:W-:Y:S01]  /*a0e0*/  MUFU.EX2 R203, R203 ;  /* 0x000000cb00cb7308 */ /* 0x000fe20000000800 */
[----:B------:R-:W-:Y:S01]  /*a0f0*/  FSEL R225, R225, -INF , P5 ;  /* 0xff800000e1e17808 */ /* 0x000fe20002800000 */
[----:B------:R-:W-:Y:S01]  /*a100*/  UMOV UR6, UR36 ;  /* 0x0000002400067c82 */ /* 0x000fe20008000000 */
[----:B------:R-:W-:-:S02]  /*a110*/  FMNMX.FTZ R0, R175, R0, !PT ;  /* 0x00000000af007209 */ /* 0x000fc40007810000 */
[----:B------:R-:W-:Y:S02]  /*a120*/  ISETP.GT.AND P5, PT, R146, 0x51, PT ;  /* 0x000000519200780c */ /* 0x000fe40003fa4270 */
[----:B------:R-:W-:Y:S01]  /*a130*/  FSEL R173, R128, -INF , P4 ;  /* 0xff80000080ad7808 */ /* 0x000fe20002000000 */
[----:B------:R-:W-:Y:S01]  /*a140*/  FFMA.FTZ R128, R169, R6, -R120 ;  /* 0x00000006a9807223 */ /* 0x000fe20000010878 */
[----:B------:R-:W-:Y:S01]  /*a150*/  FMNMX.FTZ R0, R225, R0, !PT ;  /* 0x00000000e1007209 */ /* 0x000fe20007810000 */
[----:B------:R-:W-:Y:S01]  /*a160*/  MUFU.EX2 R12, R12 ;  /* 0x0000000c000c7308 */ /* 0x000fe20000000800 */
[----:B------:R-:W-:Y:S02]  /*a170*/  ISETP.GT.AND P4, PT, R146, 0x58, PT ;  /* 0x000000589200780c */ /* 0x000fe40003f84270 */
[----:B------:R-:W-:Y:S02]  /*a180*/  FSEL R227, R227, -INF , P5 ;  /* 0xff800000e3e37808 */ /* 0x000fe40002800000 */
[----:B------:R-:W-:-:S02]  /*a190*/  FMNMX.FTZ R0, R173, R0, !PT ;  /* 0x00000000ad007209 */ /* 0x000fc40007810000 */
[----:B------:R-:W-:Y:S01]  /*a1a0*/  ISETP.GT.AND P5, PT, R146, 0x59, PT ;  /* 0x000000599200780c */ /* 0x000fe20003fa4270 */
[----:B------:R-:W-:Y:S01]  /*a1b0*/  MUFU.EX2 R197, R197 ;  /* 0x000000c500c57308 */ /* 0x000fe20000000800 */
[----:B------:R-:W-:Y:S01]  /*a1c0*/  FSEL R171, R132, -INF , P4 ;  /* 0xff80000084ab7808 */ /* 0x000fe20002000000 */
[----:B------:R-:W-:Y:S01]  /*a1d0*/  FFMA.FTZ R132, R165, R6, -R120 ;  /* 0x00000006a5847223 */ /* 0x000fe20000010878 */
[----:B------:R-:W-:Y:S02]  /*a1e0*/  FMNMX.FTZ R0, R227, R0, !PT ;  /* 0x00000000e3007209 */ /* 0x000fe40007810000 */
[----:B------:R-:W-:Y:S02]  /*a1f0*/  ISETP.GT.AND P4, PT, R146, 0x60, PT ;  /* 0x000000609200780c */ /* 0x000fe40003f84270 */
[----:B-----5:R-:W-:Y:S01]  /*a200*/  FSEL R229, R229, -INF , P5 ;  /* 0xff800000e5e57808 */ /* 0x020fe20002800000 */
[----:B------:R-:W-:Y:S01]  /*a210*/  MUFU.EX2 R14, R14 ;  /* 0x0000000e000e7308 */ /* 0x000fe20000000800 */
[----:B------:R-:W-:-:S02]  /*a220*/  FMNMX.FTZ R0, R171, R0, !PT ;  /* 0x00000000ab007209 */ /* 0x000fc40007810000 */
[----:B------:R-:W-:Y:S02]  /*a230*/  ISETP.GT.AND P5, PT, R146, 0x61, PT ;  /* 0x000000619200780c */ /* 0x000fe40003fa4270 */
[----:B------:R-:W-:Y:S01]  /*a240*/  FSEL R169, R138, -INF , P4 ;  /* 0xff8000008aa97808 */ /* 0x000fe20002000000 */
[--C-:B------:R-:W-:Y:S01]  /*a250*/  FFMA.FTZ R138, R163, R6, -R120.reuse ;  /* 0x00000006a38a7223 */ /* 0x100fe20000010878 */
[----:B------:R-:W-:Y:S01]  /*a260*/  FMNMX.FTZ R0, R229, R0, !PT ;  /* 0x00000000e5007209 */ /* 0x000fe20007810000 */
[----:B------:R-:W-:Y:S01]  /*a270*/  MUFU.EX2 R199, R199 ;  /* 0x000000c700c77308 */ /* 0x000fe20000000800 */
[----:B------:R-:W-:Y:S02]  /*a280*/  ISETP.GT.AND P4, PT, R146, 0x68, PT ;  /* 0x000000689200780c */ /* 0x000fe40003f84270 */
[----:B------:R-:W-:Y:S01]  /*a290*/  FSEL R231, R126, -INF , P5 ;  /* 0xff8000007ee77808 */ /* 0x000fe20002800000 */
[--C-:B------:R-:W-:Y:S01]  /*a2a0*/  FFMA.FTZ R126, R167, R6, -R120.reuse ;  /* 0x00000006a77e7223 */ /* 0x100fe20000010878 */
[----:B------:R-:W-:Y:S01]  /*a2b0*/  FMNMX.FTZ R0, R169, R0, !PT ;  /* 0x00000000a9007209 */ /* 0x000fe20007810000 */
[-CC-:B------:R-:W-:Y:S01]  /*a2c0*/  FFMA.FTZ R167, R131, R6.reuse, -R120.reuse ;  /* 0x0000000683a77223 */ /* 0x180fe20000010878 */
[----:B------:R-:W-:Y:S01]  /*a2d0*/  ISETP.GT.AND P5, PT, R146, 0x69, PT ;  /* 0x000000699200780c */ /* 0x000fe20003fa4270 */
[----:B------:R-:W-:Y:S01]  /*a2e0*/  MUFU.EX2 R20, R20 ;  /* 0x0000001400147308 */ /* 0x000fe20000000800 */
[----:B------:R-:W-:Y:S01]  /*a2f0*/  FSEL R233, R140, -INF , P4 ;  /* 0xff8000008ce97808 */ /* 0x000fe20002000000 */
[--C-:B------:R-:W-:Y:S01]  /*a300*/  FFMA.FTZ R131, R155, R6, -R120.reuse ;  /* 0x000000069b837223 */ /* 0x100fe20000010878 */
[----:B------:R-:W-:Y:S01]  /*a310*/  FMNMX.FTZ R0, R231, R0, !PT ;  /* 0x00000000e7007209 */ /* 0x000fe20007810000 */
[-CC-:B------:R-:W-:Y:S01]  /*a320*/  FFMA.FTZ R140, R161, R6.reuse, -R120.reuse ;  /* 0x00000006a18c7223 */ /* 0x180fe20000010878 */
[----:B------:R-:W-:Y:S01]  /*a330*/  FSEL R235, R142, -INF , P5 ;  /* 0xff8000008eeb7808 */ /* 0x000fe20002800000 */
[----:B------:R-:W-:Y:S01]  /*a340*/  FFMA.FTZ R142, R149, R6, -R120 ;  /* 0x00000006958e7223 */ /* 0x000fe20000010878 */
        /* <DEDUP_REMOVED lines=9> */
[----:B------:R-:W-:Y:S02]  /*a3e0*/  FSEL R0, R7, RZ, P3 ;  /* 0x000000ff07007208 */ /* 0x000fe40001800000 */
[----:B------:R-:W-:Y:S01]  /*a3f0*/  PLOP3.LUT P3, PT, PT, PT, UP1, 0x80, 0x0 ;  /* 0x000000000000781c */ /* 0x000fe20003f6f018 */
[----:B------:R-:W0:Y:S04]  /*a400*/  SHFL.BFLY PT, R8, R165, 0x1, 0x1f ;  /* 0x0c201f00a5087f89 */ /* 0x000e2800000e0000 */
        /* <DEDUP_REMOVED lines=10> */
[-CC-:B------:R-:W-:Y:S01]  /*a4b0*/  FFMA.FTZ R13, R133, R6.reuse, -R144.reuse ;  /* 0x00000006850d7223 */ /* 0x180fe20000010890 */
[----:B------:R-:W-:Y:S01]  /*a4c0*/  FADD.FTZ R133, -R0, R9 ;  /* 0x0000000900857221 */ /* 0x000fe20000010100 */
[----:B------:R-:W-:Y:S01]  /*a4d0*/  FSEL R9, R8, RZ, P4 ;  /* 0x000000ff08097208 */ /* 0x000fe20002000000 */
[-CC-:B------:R-:W-:Y:S01]  /*a4e0*/  FFMA.FTZ R121, R121, R6.reuse, -R144.reuse ;  /* 0x0000000679797223 */ /* 0x180fe20000010890 */
[-CC-:B------:R-:W-:Y:S01]  /*a4f0*/  FFMA.FTZ R200, R125, R6.reuse, -R144.reuse ;  /* 0x000000067dc87223 */ /* 0x180fe20000010890 */
[-C--:B------:R-:W-:Y:S01]  /*a500*/  FMUL.FTZ R133, R133, R6.reuse ;  /* 0x0000000685857220 */ /* 0x080fe20000410000 */
[-C--:B------:R-:W-:Y:S01]  /*a510*/  FFMA.FTZ R202, R11, R6.reuse, -R144 ;  /* 0x000000060bca7223 */ /* 0x080fe20000010890 */
[----:B------:R-:W-:Y:S01]  /*a520*/  FADD.FTZ R9, -R9, R10 ;  /* 0x0000000a09097221 */ /* 0x000fe20000010100 */
[-CC-:B------:R-:W-:Y:S01]  /*a530*/  FFMA.FTZ R11, R129, R6.reuse, -R144.reuse ;  /* 0x00000006810b7223 */ /* 0x180fe20000010890 */
[----:B------:R-:W-:Y:S01]  /*a540*/  MUFU.EX2 R121, R121 ;  /* 0x0000007900797308 */ /* 0x000fe20000000800 */
[-CC-:B------:R-:W-:Y:S01]  /*a550*/  FFMA.FTZ R198, R15, R6.reuse, -R144.reuse ;  /* 0x000000060fc67223 */ /* 0x180fe20000010890 */
[-C--:B------:R-:W-:Y:S01]  /*a560*/  FMUL.FTZ R0, R9, R6.reuse ;  /* 0x0000000609007220 */ /* 0x080fe20000410000 */
[----:B------:R-:W-:Y:S01]  /*a570*/  FFMA.FTZ R15, R137, R6, -R144 ;  /* 0x00000006890f7223 */ /* 0x000fe20000010890 */
[----:B------:R-:W-:-:S02]  /*a580*/  IMAD.U32 R10, RZ, RZ, UR37 ;  /* 0x00000025ff0a7e24 */ /* 0x000fc4000f8e00ff */
[-CC-:B------:R-:W-:Y:S01]  /*a590*/  FFMA.FTZ R192, R141, R6.reuse, -R144.reuse ;  /* 0x000000068dc07223 */ /* 0x180fe20000010890 */
[----:B------:R-:W-:Y:S02]  /*a5a0*/  IMAD.U32 R137, RZ, RZ, UR4 ;  /* 0x00000004ff897e24 */ /* 0x000fe4000f8e00ff */
[-CC-:B------:R-:W-:Y:S01]  /*a5b0*/  FFMA.FTZ R21, R21, R6.reuse, -R144.reuse ;  /* 0x0000000615157223 */ /* 0x180fe20000010890 */
[----:B------:R-:W0:Y:S01]  /*a5c0*/  MUFU.EX2 R0, R0 ;  /* 0x0000000000007308 */ /* 0x000e220000000800 */
[----:B------:R-:W-:Y:S02]  /*a5d0*/  @!P1 VIADD R10, R10, 0x36840 ;  /* 0x000368400a0a9836 */ /* 0x000fe40000000000 */
[-CC-:B------:R-:W-:Y:S01]  /*a5e0*/  FFMA.FTZ R194, R153, R6.reuse, -R144.reuse ;  /* 0x0000000699c27223 */ /* 0x180fe20000010890 */
[----:B------:R-:W-:Y:S02]  /*a5f0*/  @!P1 VIADD R137, R137, 0x36860 ;  /* 0x0003686089899836 */ /* 0x000fe40000000000 */
[-CC-:B------:R-:W-:Y:S01]  /*a600*/  FFMA.FTZ R125, R185, R6.reuse, -R144.reuse ;  /* 0x00000006b97d7223 */ /* 0x180fe20000010890 */
[-C--:B------:R-:W-:Y:S01]  /*a610*/  FFMA.FTZ R188, R187, R6.reuse, -R144 ;  /* 0x00000006bbbc7223 */ /* 0x080fe20000010890 */
[----:B------:R-:W-:Y:S01]  /*a620*/  @!P1 PRMT R10, RZ, 0x654, R10 ;  /* 0x00000654ff0a9816 */ /* 0x000fe2000000000a */
        /* <DEDUP_REMOVED lines=8> */
[--C-:B------:R-:W-:Y:S01]  /*a6b0*/  FFMA.FTZ R171, R171, R6, -R144.reuse ;  /* 0x00000006abab7223 */ /* 0x100fe20000010890 */
[----:B------:R-:W2:Y:S01]  /*a6c0*/  MUFU.EX2 R200, R200 ;  /* 0x000000c800c87308 */ /* 0x000ea20000000800 */
[----:B0-----:R-:W-:Y:S01]  /*a6d0*/  FFMA.FTZ R133, R0, R4, R121 ;  /* 0x0000000400857223 */ /* 0x001fe20000010079 */
[----:B------:R-:W-:Y:S01]  /*a6e0*/  @!P1 PRMT R4, RZ, 0x654, R137 ;  /* 0x00000654ff049816 */ /* 0x000fe20000000089 */
[-CC-:B------:R-:W-:Y:S01]  /*a6f0*/  FFMA.FTZ R229, R229, R6.reuse, -R144.reuse ;  /* 0x00000006e5e57223 */ /* 0x180fe20000010890 */
[-CC-:B------:R-:W-:Y:S01]  /*a700*/  FFMA.FTZ R169, R169, R6.reuse, -R144.reuse ;  /* 0x00000006a9a97223 */ /* 0x180fe20000010890 */
[----:B------:R-:W-:Y:S01]  /*a710*/  FFMA.FTZ R231, R231, R6, -R144 ;  /* 0x00000006e7e77223 */ /* 0x000fe20000010890 */
[----:B------:R-:W-:-:S02]  /*a720*/  WARPGROUP.DEPBAR.LE gsb0, 0x0 ;  /* 0x00008000000079c5 */ /* 0x000fc40000010000 */
[----:B------:R-:W-:Y:S01]  /*a730*/  WARPGROUP.ARRIVE ;  /* 0x00000000000079c5 */ /* 0x000fe20000000000 */
[----:B------:R-:W-:Y:S01]  /*a740*/  MUFU.EX2 R202, R202 ;  /* 0x000000ca00ca7308 */ /* 0x000fe20000000800 */
[----:B-1----:R-:W-:Y:S01]  /*a750*/  FFMA.FTZ R137, R2, R3, R201 ;  /* 0x0000000302897223 */ /* 0x002fe200000100c9 */
[-CC-:B------:R-:W-:Y:S01]  /*a760*/  FFMA.FTZ R181, R151, R6.reuse, -R120.reuse ;  /* 0x0000000697b57223 */ /* 0x180fe20000010878 */
[-CC-:B------:R-:W-:Y:S01]  /*a770*/  FFMA.FTZ R183, R159, R6.reuse, -R120.reuse ;  /* 0x000000069fb77223 */ /* 0x180fe20000010878 */
[-C--:B------:R-:W-:Y:S01]  /*a780*/  FFMA.FTZ R120, R127, R6.reuse, -R120 ;  /* 0x000000067f787223 */ /* 0x080fe20000010878 */
[----:B------:R-:W-:Y:S01]  /*a790*/  HGMMA.64x192x16.F32.BF16 R24, R176, gdesc[UR8].tnspB, R24, gsb0 ;  /* 0x42e00008b0187df0 */ /* 0x000fe20008001818 */
[-CC-:B------:R-:W-:Y:S01]  /*a7a0*/  FFMA.FTZ R127, R225, R6.reuse, -R144.reuse ;  /* 0x00000006e17f7223 */ /* 0x180fe20000010890 */
[-CC-:B------:R-:W-:Y:S01]  /*a7b0*/  FFMA.FTZ R180, R173, R6.reuse, -R144.reuse ;  /* 0x00000006adb47223 */ /* 0x180fe20000010890 */
[----:B------:R-:W-:Y:S01]  /*a7c0*/  MUFU.EX2 R11, R11 ;  /* 0x0000000b000b7308 */ /* 0x000fe20000000800 */
[----:B--2---:R-:W-:Y:S01]  /*a7d0*/  FADD.FTZ R133, R200, R133 ;  /* 0x00000085c8857221 */ /* 0x004fe20000010000 */
[-CC-:B------:R-:W-:Y:S01]  /*a7e0*/  FFMA.FTZ R233, R233, R6.reuse, -R144.reuse ;  /* 0x00000006e9e97223 */ /* 0x180fe20000010890 */
[----:B------:R-:W-:Y:S01]  /*a7f0*/  FFMA.FTZ R144, R235, R6, -R144 ;  /* 0x00000006eb907223 */ /* 0x000fe20000010890 */
[----:B------:R-:W-:-:S02]  /*a800*/  F2FP.BF16.F32.PACK_AB R201, R122, R201 ;  /* 0x000000c97ac9723e */ /* 0x000fc400000010ff */
[----:B------:R-:W-:Y:S02]  /*a810*/  F2FP.BF16.F32.PACK_AB R200, R200, R121 ;  /* 0x00000079c8c8723e */ /* 0x000fe400000010ff */
[----:B------:R-:W-:Y:S01]  /*a820*/  MUFU.EX2 R196, R196 ;  /* 0x000000c400c47308 */ /* 0x000fe20000000800 */
[----:B------:R-:W-:Y:S02]  /*a830*/  F2FP.BF16.F32.PACK_AB R189, R167, R126 ;  /* 0x0000007ea7bd723e */ /* 0x000fe400000010ff */
[----:B------:R-:W-:Y:S02]  /*a840*/  F2FP.BF16.F32.PACK_AB R191, R135, R132 ;  /* 0x0000008487bf723e */ /* 0x000fe400000010ff */
        /* <DEDUP_REMOVED lines=29> */
[----:B------:R1:W-:Y:S01]  /*aa20*/  @!P1 SYNCS.ARRIVE.TRANS64.RED.A1T0 RZ, [R4+URZ], RZ ;  /* 0x000000ff04ff99a7 */ /* 0x0003e2000810043f */
[----:B0-----:R-:W-:Y:S01]  /*aa30*/  FADD.FTZ R10, R202, R133 ;  /* 0x00000085ca0a7221 */ /* 0x001fe20000010000 */
[----:B------:R-:W-:-:S05]  /*aa40*/  F2FP.BF16.F32.PACK_AB R202, R11, R202 ;  /* 0x000000ca0bca723e */ /* 0x000fca00000010ff */
[----:B------:R-:W-:Y:S01]  /*aa50*/  MUFU.EX2 R176, R169 ;  /* 0x000000a900b07308 */ /* 0x000fe20000000800 */
[----:B-1----:R-:W-:Y:S01]  /*aa60*/  FADD.FTZ R4, R122, R137 ;  /* 0x000000897a047221 */ /* 0x002fe20000010000 */
[----:B------:R-:W-:-:S06]  /*aa70*/  FADD.FTZ R137, R11, R10 ;  /* 0x0000000a0b897221 */ /* 0x000fcc0000010000 */
[----:B------:R-:W-:Y:S01]  /*aa80*/  MUFU.EX2 R139, R139 ;  /* 0x0000008b008b7308 */ /* 0x000fe20000000800 */
[----:B------:R-:W-:Y:S01]  /*aa90*/  FADD.FTZ R133, R203, R4 ;  /* 0x00000004cb857221 */ /* 0x000fe20000010000 */
[----:B------:R-:W-:Y:S01]  /*aaa0*/  FADD.FTZ R10, R196, R137 ;  /* 0x00000089c40a7221 */ /* 0x000fe20000010000 */
[C---:B------:R-:W-:Y:S02]  /*aab0*/  F2FP.BF16.F32.PACK_AB R196, R13.reuse, R196 ;  /* 0x000000c40dc4723e */ /* 0x040fe400000010ff */
[C---:B------:R-:W-:Y:S01]  /*aac0*/  FADD.FTZ R4, R12.reuse, R133 ;  /* 0x000000850c047221 */ /* 0x040fe20000010000 */
[----:B------:R-:W-:Y:S01]  /*aad0*/  FADD.FTZ R137, R13, R10 ;  /* 0x0000000a0d897221 */ /* 0x000fe20000010000 */
[----:B------:R-:W-:Y:S01]  /*aae0*/  F2FP.BF16.F32.PACK_AB R203, R12, R203 ;  /* 0x000000cb0ccb723e */ /* 0x000fe200000010ff */
[----:B------:R-:W-:Y:S01]  /*aaf0*/  MUFU.EX2 R231, R231 ;  /* 0x000000e700e77308 */ /* 0x000fe20000000800 */
[----:B------:R-:W-:Y:S01]  /*ab00*/  FADD.FTZ R133, R197, R4 ;  /* 0x00000004c5857221 */ /* 0x000fe20000010000 */
[----:B------:R-:W-:Y:S01]  /*ab10*/  FADD.FTZ R10, R198, R137 ;  /* 0x00000089c60a7221 */ /* 0x000fe20000010000 */
[----:B------:R-:W-:-:S02]  /*ab20*/  F2FP.BF16.F32.PACK_AB R197, R14, R197 ;  /* 0x000000c50ec5723e */ /* 0x000fc400000010ff */
[----:B------:R-:W-:Y:S01]  /*ab30*/  FADD.FTZ R4, R14, R133 ;  /* 0x000000850e047221 */ /* 0x000fe20000010000 */
[C---:B------:R-:W-:Y:S01]  /*ab40*/  FADD.FTZ R137, R15.reuse, R10 ;  /* 0x0000000a0f897221 */ /* 0x040fe20000010000 */
[----:B------:R-:W-:Y:S01]  /*ab50*/  F2FP.BF16.F32.PACK_AB R198, R15, R198 ;  /* 0x000000c60fc6723e */ /* 0x000fe200000010ff */
[----:B------:R-:W0:Y:S01]  /*ab60*/  MUFU.EX2 R140, R140 ;  /* 0x0000008c008c7308 */ /* 0x000e220000000800 */
[----:B------:R-:W-:Y:S01]  /*ab70*/  FADD.FTZ R133, R199, R4 ;  /* 0x00000004c7857221 */ /* 0x000fe20000010000 */
[----:B------:R-:W-:Y:S01]  /*ab80*/  FADD.FTZ R10, R192, R137 ;  /* 0x00000089c00a7221 */ /* 0x000fe20000010000 */
[C---:B------:R-:W-:Y:S02]  /*ab90*/  F2FP.BF16.F32.PACK_AB R199, R20.reuse, R199 ;  /* 0x000000c714c7723e */ /* 0x040fe400000010ff */
[----:B------:R-:W-:Y:S01]  /*aba0*/  FADD.FTZ R4, R20, R133 ;  /* 0x0000008514047221 */ /* 0x000fe20000010000 */
[C---:B------:R-:W-:Y:S01]  /*abb0*/  FADD.FTZ R137, R21.reuse, R10 ;  /* 0x0000000a15897221 */ /* 0x040fe20000010000 */
        /* <DEDUP_REMOVED lines=8> */
[----:B------:R-:W-:Y:S01]  /*ac40*/  MUFU.EX2 R142, R142 ;  /* 0x0000008e008e7308 */ /* 0x000fe20000000800 */
        /* <DEDUP_REMOVED lines=11> */
[----:B------:R-:W-:Y:S01]  /*ad00*/  FADD.FTZ R11, R9, R4 ;  /* 0x00000004090b7221 */ /* 0x000fe20000010000 */
[----:B0-----:R-:W-:Y:S01]  /*ad10*/  F2FP.BF16.F32.PACK_AB R177, R140, R139 ;  /* 0x0000008b8cb1723e */ /* 0x001fe200000010ff */
[----:B------:R-:W0:Y:S01]  /*ad20*/  MUFU.EX2 R120, R120 ;  /* 0x0000007800787308 */ /* 0x000e220000000800 */
[----:B------:R-:W-:Y:S01]  /*ad30*/  FADD.FTZ R10, R132, R13 ;  /* 0x0000000d840a7221 */ /* 0x000fe20000010000 */
[----:B------:R-:W-:Y:S01]  /*ad40*/  FADD.FTZ R4, R184, R11 ;  /* 0x0000000bb8047221 */ /* 0x000fe20000010000 */
[----:B------:R-:W-:Y:S02]  /*ad50*/  F2FP.BF16.F32.PACK_AB R184, R3, R184 ;  /* 0x000000b803b8723e */ /* 0x000fe400000010ff */
[----:B------:R-:W-:Y:S01]  /*ad60*/  FADD.FTZ R10, R135, R10 ;  /* 0x0000000a870a7221 */ /* 0x000fe20000010000 */
[----:B------:R-:W-:-:S03]  /*ad70*/  FADD.FTZ R13, R3, R4 ;  /* 0x00000004030d7221 */ /* 0x000fc60000010000 */
[----:B------:R-:W-:Y:S01]  /*ad80*/  FADD.FTZ R11, R131, R10 ;  /* 0x0000000a830b7221 */ /* 0x000fe20000010000 */
        /* <DEDUP_REMOVED lines=9> */
[----:B0-----:R-:W-:Y:S01]  /*ae20*/  F2FP.BF16.F32.PACK_AB R179, R120, R142 ;  /* 0x0000008e78b3723e */ /* 0x001fe200000010ff */
[----:B------:R-:W-:Y:S02]  /*ae30*/  IMAD.MOV.U32 R10, RZ, RZ, R8 ;  /* 0x000000ffff0a7224 */ /* 0x000fe400078e0008 */
[----:B------:R-:W-:Y:S01]  /*ae40*/  FADD.FTZ R4, R136, R11 ;  /* 0x0000000b88047221 */ /* 0x000fe20000010000 */
[----:B------:R-:W-:Y:S01]  /*ae50*/  FADD.FTZ R9, R182, R9 ;  /* 0x00000009b6097221 */ /* 0x000fe20000010000 */
[----:B------:R-:W-:-:S02]  /*ae60*/  F2FP.BF16.F32.PACK_AB R182, R229, R182 ;  /* 0x000000b6e5b6723e */ /* 0x000fc400000010ff */
        /* <DEDUP_REMOVED lines=13> */
[----:B------:R-:W-:Y:S01]  /*af40*/  FADD.FTZ R4, R144, R9 ;  /* 0x0000000990047221 */ /* 0x000fe20000010000 */
[----:B------:R-:W-:Y:S02]  /*af50*/  IMAD.MOV.U32 R9, RZ, RZ, R7 ;  /* 0x000000ffff097224 */ /* 0x000fe400078e0007 */
[----:B------:R-:W-:-:S04]  /*af60*/  FADD.FTZ R3, R142, R3 ;  /* 0x000000038e037221 */ /* 0x000fc80000010000 */
[----:B------:R-:W-:Y:S01]  /*af70*/  FADD.FTZ R3, R120, R3 ;  /* 0x0000000378037221 */ /* 0x000fe20000010000 */
[----:B------:R-:W-:Y:S06]  /*af80*/  @P3 BRA `(.L_x_5938) ;  /* 0xffffffb400683947 */ /* 0x000fec000383ffff */
.L_x_5929:
[----:B------:R-:W-:-:S13]  /*af90*/  ISETP.LE.AND P2, PT, RZ, UR7, PT ;  /* 0x00000007ff007c0c */ /* 0x000fda000bf43270 */
[----:B------:R-:W-:Y:S05]  /*afa0*/  @!P2 BRA `(.L_x_5939) ;  /* 0x000000400090a947 */ /* 0x000fea0003800000 */
[----:B------:R-:W-:Y:S01]  /*afb0*/  IMAD.MOV.U32 R10, RZ, RZ, R7 ;  /* 0x000000ffff0a7224 */ /* 0x000fe200078e0007 */
[----:B------:R-:W-:Y:S01]  /*afc0*/  UMOV UR37, UR60 ;  /* 0x0000003c00257c82 */ /* 0x000fe20008000000 */
[----:B------:R-:W-:Y:S01]  /*afd0*/  IMAD.MOV.U32 R9, RZ, RZ, R8 ;  /* 0x000000ffff097224 */ /* 0x000fe200078e0008 */
[----:B------:R-:W-:Y:S01]  /*afe0*/  UMOV UR6, UR36 ;  /* 0x0000002400067c82 */ /* 0x000fe20008000000 */
[----:B------:R-:W-:-:S05]  /*aff0*/  ULDC UR5, c[0x0][0x9d8] ;  /* 0x0002760000057ab9 */ /* 0x000fca0000000800 */
.L_x_5948:
[----:B------:R-:W-:-:S04]  /*b000*/  UIADD3 UR36, UR6, 0x1, URZ ;  /* 0x0000000106247890 */ /* 0x000fc8000fffe03f */
[----:B------:R-:W-:-:S04]  /*b010*/  UISETP.NE.AND UP0, UPT, UR36, 0x2, UPT ;  /* 0x000000022400788c */ /* 0x000fc8000bf05270 */
[----:B------:R-:W-:Y:S02]  /*b020*/  USEL UR60, URZ, 0x1, UP0 ;  /* 0x000000013f3c7887 */ /* 0x000fe40008000000 */
[----:B------:R-:W-:Y:S02]  /*b030*/  USEL UR36, UR36, URZ, UP0 ;  /* 0x0000003f24247287 */ /* 0x000fe40008000000 */
[----:B------:R-:W-:Y:S01]  /*b040*/  ULOP3.LUT UR60, UR37, UR60, URZ, 0x3c, !UPT ;  /* 0x0000003c253c7292 */ /* 0x000fe2000f8e3c3f */
[----:B------:R-:W-:Y:S11]  /*b050*/  @!P0 BRA `(.L_x_5940) ;  /* 0x0000000000048947 */ /* 0x000ff60003800000 */
[----:B------:R-:W-:Y:S01]  /*b060*/  BPT.TRAP 0x1 ;  /* 0x000000040000795c */ /* 0x000fe20000300000 */
.L_x_5940:
[----:B------:R-:W-:Y:S01]  /*b070*/  ULEA UR4, UR36, UR38, 0x3 ;  /* 0x0000002624047291 */ /* 0x000fe2000f8e183f */
[----:B------:R-:W-:-:S05]  /*b080*/  IMAD.U32 R6, RZ, RZ, UR60 ;  /* 0x0000003cff067e24 */ /* 0x000fca000f8e00ff */
[----:B------:R-:W-:-:S04]  /*b090*/  SHF.L.U32 R6, R6, 0x1f, RZ ;  /* 0x0000001f06067819 */ /* 0x000fc800000006ff */
[----:B------:R0:W1:Y:S01]  /*b0a0*/  SYNCS.PHASECHK.TRANS64.TRYWAIT P2, [UR4+0x36830], R6 ;  /* 0x03683006ff0075a7 */ /* 0x0000620008040144 */
[----:B------:R-:W-:Y:S05]  /*b0b0*/  @!P0 BRA `(.L_x_5941) ;  /* 0x0000000000048947 */ /* 0x000fea0003800000 */
[----:B------:R-:W-:Y:S01]  /*b0c0*/  BPT.TRAP 0x1 ;  /* 0x000000040000795c */ /* 0x000fe20000300000 */
.L_x_5941:
[----:B-1----:R-:W-:Y:S05]  /*b0d0*/  @P2 BRA `(.L_x_5942) ;  /* 0x0000000000082947 */ /* 0x002fea0003800000 */
[----:B------:R-:W1:Y:S02]  /*b0e0*/  SYNCS.PHASECHK.TRANS64.TRYWAIT P2, [UR4+0x36830], R6 ;  /* 0x03683006ff0075a7 */ /* 0x000e640008040144 */
[----:B-1----:R-:W-:Y:S05]  /*b0f0*/  @!P2 BRA `(.L_x_5943) ;  /* 0x000000e80038a947 */ /* 0x002fea0003800000 */
.L_x_5942:
        /* <DEDUP_REMOVED lines=592> */
.L_x_5944:
[----:B------:R-:W-:Y:S01]  /*d600*/  ULEA UR14, UR6, UR38, 0x3 ;  /* 0x00000026060e7291 */ /* 0x000fe2000f8e183f */
[----:B------:R-:W-:-:S05]  /*d610*/  IMAD.U32 R0, RZ, RZ, UR37 ;  /* 0x00000025ff007e24 */ /* 0x000fca000f8e00ff */
[----:B------:R-:W-:-:S04]  /*d620*/  SHF.L.U32 R0, R0, 0x1f, RZ ;  /* 0x0000001f00007819 */ /* 0x000fc800000006ff */
[----:B------:R2:W3:Y:S01]  /*d630*/  SYNCS.PHASECHK.TRANS64.TRYWAIT P2, [UR14+0x36850], R0 ;  /* 0x03685000ff0075a7 */ /* 0x0004e2000804014e */
[----:B------:R-:W-:Y:S05]  /*d640*/  @!P0 BRA `(.L_x_5945) ;  /* 0x0000000000048947 */ /* 0x000fea0003800000 */
[----:B------:R-:W-:Y:S01]  /*d650*/  BPT.TRAP 0x1 ;  /* 0x000000040000795c */ /* 0x000fe20000300000 */
.L_x_5945:
[----:B---3--:R-:W-:Y:S05]  /*d660*/  @P2 BRA `(.L_x_5946) ;  /* 0x0000000000082947 */ /* 0x008fea0003800000 */
[----:B------:R-:W3:Y:S02]  /*d670*/  SYNCS.PHASECHK.TRANS64.TRYWAIT P2, [UR14+0x36850], R0 ;  /* 0x03685000ff0075a7 */ /* 0x000ee4000804014e */
[----:B---3--:R-:W-:Y:S05]  /*d680*/  @!P2 BRA `(.L_x_5947) ;  /* 0x000000c000eca947 */ /* 0x008fea0003800000 */
.L_x_5946:
        /* <DEDUP_REMOVED lines=29> */
[----:B--2---:R-:W-:Y:S01]  /*d860*/  FMNMX.FTZ R0, R2, R9, !PT ;  /* 0x0000000902007209 */ /* 0x004fe20007810000 */
[----:B------:R-:W-:Y:S01]  /*d870*/  FMUL.FTZ R231, R141, UR5 ;  /* 0x000000058de77c20 */ /* 0x000fe20008410000 */
[----:B------:R-:W-:Y:S01]  /*d880*/  FMUL.FTZ R235, R128, UR5 ;  /* 0x0000000580eb7c20 */ /* 0x000fe20008410000 */
[----:B------:R-:W-:Y:S01]  /*d890*/  FMUL.FTZ R137, R129, UR5 ;  /* 0x0000000581897c20 */ /* 0x000fe20008410000 */
[----:B------:R-:W-:Y:S01]  /*d8a0*/  FMUL.FTZ R129, R132, UR5 ;  /* 0x0000000584817c20 */ /* 0x000fe20008410000 */
[----:B-1----:R-:W-:Y:S01]  /*d8b0*/  FMNMX.FTZ R0, R7, R0, !PT ;  /* 0x0000000007007209 */ /* 0x002fe20007810000 */
[----:B------:R-:W1:Y:S01]  /*d8c0*/  MUFU.TANH R21, R21 ;  /* 0x0000001500157308 */ /* 0x000e620000002400 */
[----:B------:R-:W-:Y:S01]  /*d8d0*/  FMUL.FTZ R141, R133, UR5 ;  /* 0x00000005858d7c20 */ /* 0x000fe20008410000 */
[----:B------:R-:W-:Y:S01]  /*d8e0*/  FMUL.FTZ R133, R120, UR5 ;  /* 0x0000000578857c20 */ /* 0x000fe20008410000 */
[----:B------:R-:W-:Y:S01]  /*d8f0*/  FMUL.FTZ R128, R121, UR5 ;  /* 0x0000000579807c20 */ /* 0x000fe20008410000 */
[----:B------:R-:W-:Y:S01]  /*d900*/  FMUL.FTZ R120, R124, UR5 ;  /* 0x000000057c787c20 */ /* 0x000fe20008410000 */
[----:B------:R-:W-:Y:S01]  /*d910*/  FMUL.FTZ R124, R125, UR5 ;  /* 0x000000057d7c7c20 */ /* 0x000fe20008410000 */
[----:B------:R-:W-:Y:S01]  /*d920*/  FMUL.FTZ R121, R151, UR5 ;  /* 0x0000000597797c20 */ /* 0x000fe20008410000 */
[----:B0-----:R-:W0:Y:S01]  /*d930*/  LDC R6, c[0x0][0x988] ;  /* 0x00026200ff067b82 */ /* 0x001e220000000800 */
[----:B------:R-:W2:Y:S01]  /*d940*/  MUFU.TANH R171, R171 ;  /* 0x000000ab00ab7308 */ /* 0x000ea20000002400 */
        /* <DEDUP_REMOVED lines=24> */
[----:B---3--:R-:W-:Y:S01]  /*dad0*/  FMNMX.FTZ R0, R173, R0, !PT ;  /* 0x00000000ad007209 */ /* 0x008fe20007810000 */
[----:B------:R-:W-:Y:S01]  /*dae0*/  IMAD.U32 R138, RZ, RZ, UR14 ;  /* 0x0000000eff8a7e24 */ /* 0x000fe2000f8e00ff */
[----:B------:R-:W-:Y:S01]  /*daf0*/  ISETP.LT.AND P2, PT, RZ, UR7, PT ;  /* 0x00000007ff007c0c */ /* 0x000fe2000bf41270 */
[----:B------:R-:W-:Y:S01]  /*db00*/  UMOV UR37, UR60 ;  /* 0x0000003c00257c82 */ /* 0x000fe20008000000 */
[----:B------:R-:W-:Y:S01]  /*db10*/  UMOV UR6, UR36 ;  /* 0x0000002400067c82 */ /* 0x000fe20008000000 */
[----:B------:R-:W-:-:S02]  /*db20*/  @!P1 VIADD R138, R138, 0x36860 ;  /* 0x000368608a8a9836 */ /* 0x000fc40000000000 */
[----:B------:R-:W-:Y:S01]  /*db30*/  MUFU.TANH R225, R225 ;  /* 0x000000e100e17308 */ /* 0x000fe20000002400 */
[----:B-1----:R-:W-:-:S07]  /*db40*/  FMNMX.FTZ R0, R175, R0, !PT ;  /* 0x00000000af007209 */ /* 0x002fce0007810000 */
        /* <DEDUP_REMOVED lines=25> */
[----:B------:R-:W-:Y:S01]  /*dce0*/  FMUL.FTZ R145, R146, UR5 ;  /* 0x0000000592917c20 */ /* 0x000fe20008410000 */
[----:B------:R-:W-:Y:S01]  /*dcf0*/  HGMMA.64x192x16.F32.BF16 R24, R196, gdesc[UR8].tnspB, R24, gsb0 ;  /* 0x42e00008c4187df0 */ /* 0x000fe20008001818 */
[----:B------:R-:W-:Y:S01]  /*dd00*/  UIADD3 UR10, UR4, 0x100, URZ ;  /* 0x00000100040a7890 */ /* 0x000fe2000fffe03f */
[----:B------:R-:W-:-:S04]  /*dd10*/  UMOV UR11, 0x40000040 ;  /* 0x40000040000b7882 */ /* 0x000fc80000000000 */
        /* <DEDUP_REMOVED lines=25> */
[----:B------:R-:W1:Y:S01]  /*deb0*/  MUFU.TANH R197, R197 ;  /* 0x000000c500c57308 */ /* 0x000e620000002400 */
[----:B------:R-:W-:-:S07]  /*dec0*/  UMOV UR11, 0x40000040 ;  /* 0x40000040000b7882 */ /* 0x000fce0000000000 */
[----:B------:R-:W2:Y:S08]  /*ded0*/  MUFU.TANH R199, R199 ;  /* 0x000000c700c77308 */ /* 0x000eb00000002400 */
[----:B------:R-:W-:Y:S01]  /*dee0*/  MUFU.TANH R165, R165 ;  /* 0x000000a500a57308 */ /* 0x000fe20000002400 */
[----:B-1----:R-:W-:-:S04]  /*def0*/  FMNMX.FTZ R0, R197, R0, !PT ;  /* 0x00000000c5007209 */ /* 0x002fc80007810000 */
[----:B--2---:R-:W-:-:S04]  /*df00*/  FMNMX.FTZ R0, R199, R0, !PT ;  /* 0x00000000c7007209 */ /* 0x004fc80007810000 */
        /* <DEDUP_REMOVED lines=11> */
[----:B------:R-:W3:Y:S01]  /*dfc0*/  MUFU.TANH R157, R157 ;  /* 0x0000009d009d7308 */ /* 0x000ee20000002400 */
[----:B-1----:R-:W-:-:S04]  /*dfd0*/  FMNMX.FTZ R0, R195, R0, !PT ;  /* 0x00000000c3007209 */ /* 0x002fc80007810000 */
        /* <DEDUP_REMOVED lines=17> */
[----:B------:R-:W-:-:S06]  /*e0f0*/  FMUL.FTZ R151, R142, UR5 ;  /* 0x000000058e977c20 */ /* 0x000fcc0008410000 */
[----:B------:R-:W1:Y:S01]  /*e100*/  MUFU.TANH R151, R151 ;  /* 0x0000009700977308 */ /* 0x000e620000002400 */
[----:B------:R-:W-:Y:S02]  /*e110*/  WARPGROUP.DEPBAR.LE gsb0, 0x0 ;  /* 0x00008000000079c5 */ /* 0x000fe40000010000 */
[----:B------:R-:W-:Y:S01]  /*e120*/  WARPGROUP.ARRIVE ;  /* 0x00000000000079c5 */ /* 0x000fe20000000000 */
[----:B------:R-:W2:Y:S01]  /*e130*/  SHFL.BFLY PT, R191, R0, 0x2, 0x1f ;  /* 0x0c401f0000bf7f89 */ /* 0x000ea200000e0000 */
[----:B------:R-:W-:-:S04]  /*e140*/  FMUL.FTZ R189, R130, UR5 ;  /* 0x0000000582bd7c20 */ /* 0x000fc80008410000 */
[----:B------:R-:W-:Y:S01]  /*e150*/  HGMMA.64x192x16.F32.BF16 R24, R184, gdesc[UR8].tnspB, R24, gsb0 ;  /* 0x42e00008b8187df0 */ /* 0x000fe20008001818 */
[----:B------:R-:W-:Y:S01]  /*e160*/  UIADD3 UR10, UR4, 0x280, URZ ;  /* 0x00000280040a7890 */ /* 0x000fe2000fffe03f */
[----:B------:R-:W4:Y:S01]  /*e170*/  MUFU.TANH R189, R189 ;  /* 0x000000bd00bd7308 */ /* 0x000f220000002400 */
[----:B------:R-:W-:Y:S01]  /*e180*/  UMOV UR11, 0x40000040 ;  /* 0x40000040000b7882 */ /* 0x000fe20000000000 */
[----:B--2---:R-:W-:Y:S01]  /*e190*/  FMNMX.FTZ R8, R0, R191, !PT ;  /* 0x000000bf00087209 */ /* 0x004fe20007810000 */
[----:B------:R-:W-:-:S04]  /*e1a0*/  FMUL.FTZ R191, R134, UR5 ;  /* 0x0000000586bf7c20 */ /* 0x000fc80008410000 */
[----:B------:R-:W2:Y:S02]  /*e1b0*/  SHFL.BFLY PT, R0, R8, 0x1, 0x1f ;  /* 0x0c201f0008007f89 */ /* 0x000ea400000e0000 */
[----:B------:R-:W5:Y:S01]  /*e1c0*/  MUFU.TANH R191, R191 ;  /* 0x000000bf00bf7308 */ /* 0x000f620000002400 */
[----:B--2---:R-:W-:-:S05]  /*e1d0*/  FMNMX.FTZ R8, R8, R0, !PT ;  /* 0x0000000008087209 */ /* 0x004fca0007810000 */
[C---:B------:R-:W-:Y:S01]  /*e1e0*/  FADD.FTZ R9, -R8.reuse, R9 ;  /* 0x0000000908097221 */ /* 0x040fe20000010100 */
[----:B0-----:R-:W-:-:S03]  /*e1f0*/  FMUL.FTZ R122, R8, R6 ;  /* 0x00000006087a7220 */ /* 0x001fc60000410000 */
[-C--:B------:R-:W-:Y:S01]  /*e200*/  FMUL.FTZ R0, R9, R6.reuse ;  /* 0x0000000609007220 */ /* 0x080fe20000410000 */
        /* <DEDUP_REMOVED lines=26> */
[----:B------:R-:W-:Y:S01]  /*e3b0*/  FFMA.FTZ R120, R120, R6, -R122 ;  /* 0x0000000678787223 */ /* 0x000fe2000001087a */
[----:B------:R-:W-:Y:S02]  /*e3c0*/  MUFU.EX2 R0, R0 ;  /* 0x0000000000007308 */ /* 0x000fe40000000800 */
[----:B------:R-:W-:-:S04]  /*e3d0*/  FMNMX.FTZ R2, R167, R2, !PT ;  /* 0x00000002a7027209 */ /* 0x000fc80007810000 */
[----:B------:R-:W-:Y:S02]  /*e3e0*/  FMNMX.FTZ R2, R153, R2, !PT ;  /* 0x0000000299027209 */ /* 0x000fe40007810000 */
[----:B------:R-:W-:Y:S02]  /*e3f0*/  MUFU.EX2 R9, R9 ;  /* 0x0000000900097308 */ /* 0x000fe40000000800 */
[----:B------:R-:W-:-:S04]  /*e400*/  FMNMX.FTZ R2, R155, R2, !PT ;  /* 0x000000029b027209 */ /* 0x000fc80007810000 */
[----:B---3--:R-:W-:Y:S02]  /*e410*/  FMNMX.FTZ R2, R157, R2, !PT ;  /* 0x000000029d027209 */ /* 0x008fe40007810000 */
[----:B------:R-:W-:Y:S02]  /*e420*/  MUFU.EX2 R200, R200 ;  /* 0x000000c800c87308 */ /* 0x000fe40000000800 */
        /* <DEDUP_REMOVED lines=10> */
[----:B-1----:R-:W-:Y:S02]  /*e4d0*/  FMNMX.FTZ R2, R151, R2, !PT ;  /* 0x0000000297027209 */ /* 0x002fe40007810000 */
[----:B------:R-:W-:Y:S02]  /*e4e0*/  MUFU.EX2 R18, R18 ;  /* 0x0000001200127308 */ /* 0x000fe40000000800 */
[----:B------:R-:W-:-:S04]  /*e4f0*/  FMNMX.FTZ R2, R143, R2, !PT ;  /* 0x000000028f027209 */ /* 0x000fc80007810000 */
[----:B----4-:R-:W-:Y:S02]  /*e500*/  FMNMX.FTZ R2, R189, R2, !PT ;  /* 0x00000002bd027209 */ /* 0x010fe40007810000 */
[----:B------:R-:W-:Y:S02]  /*e510*/  MUFU.EX2 R198, R198 ;  /* 0x000000c600c67308 */ /* 0x000fe40000000800 */
[----:B------:R-:W-:-:S04]  /*e520*/  FMNMX.FTZ R2, R131, R2, !PT ;  /* 0x0000000283027209 */ /* 0x000fc80007810000 */
[----:B-----5:R-:W-:Y:S02]  /*e530*/  FMNMX.FTZ R2, R191, R2, !PT ;  /* 0x00000002bf027209 */ /* 0x020fe40007810000 */
[----:B------:R-:W-:Y:S02]  /*e540*/  MUFU.EX2 R17, R17 ;  /* 0x0000001100117308 */ /* 0x000fe40000000800 */
[----:B------:R-:W-:-:S04]  /*e550*/  FMNMX.FTZ R2, R135, R2, !PT ;  /* 0x0000000287027209 */ /* 0x000fc80007810000 */
        /* <DEDUP_REMOVED lines=13> */
[----:B------:R-:W-:Y:S01]  /*e630*/  MUFU.EX2 R173, R173 ;  /* 0x000000ad00ad7308 */ /* 0x000fe20000000800 */
[----:B------:R-:W-:Y:S02]  /*e640*/  WARPGROUP.DEPBAR.LE gsb0, 0x0 ;  /* 0x00008000000079c5 */ /* 0x000fe40000010000 */
[----:B------:R-:W-:Y:S01]  /*e650*/  WARPGROUP.ARRIVE ;  /* 0x00000000000079c5 */ /* 0x000fe20000000000 */
[-CC-:B------:R-:W-:Y:S01]  /*e660*/  FFMA.FTZ R185, R201, R6.reuse, -R122.reuse ;  /* 0x00000006c9b97223 */ /* 0x180fe2000001087a */
[-CC-:B------:R-:W-:Y:S01]  /*e670*/  FFMA.FTZ R187, R223, R6.reuse, -R122.reuse ;  /* 0x00000006dfbb7223 */ /* 0x180fe2000001087a */
[-CC-:B------:R-:W-:Y:S01]  /*e680*/  FFMA.FTZ R184, R233, R6.reuse, -R122.reuse ;  /* 0x00000006e9b87223 */ /* 0x180fe2000001087a */
[----:B------:R-:W-:Y:S01]  /*e690*/  FFMA.FTZ R186, R229, R6, -R122 ;  /* 0x00000006e5ba7223 */ /* 0x000fe2000001087a */
[----:B------:R-:W-:Y:S01]  /*e6a0*/  MUFU.EX2 R175, R175 ;  /* 0x000000af00af7308 */ /* 0x000fe20000000800 */
[----:B------:R-:W-:Y:S01]  /*e6b0*/  HGMMA.64x192x16.F32.BF16 R24, R180, gdesc[UR8].tnspB, R24, gsb0 ;  /* 0x42e00008b4187df0 */ /* 0x000fe20008001818 */
[----:B------:R-:W-:Y:S01]  /*e6c0*/  UIADD3 UR10, UR4, 0x300, URZ ;  /* 0x00000300040a7890 */ /* 0x000fe2000fffe03f */
[----:B------:R-:W-:Y:S01]  /*e6d0*/  UMOV UR11, 0x40000040 ;  /* 0x40000040000b7882 */ /* 0x000fe20000000000 */
[----:B------:R-:W-:-:S04]  /*e6e0*/  UIADD3 UR4, UR7, -0x1, URZ ;  /* 0xffffffff07047890 */ /* 0x000fc8000fffe03f */
[----:B------:R-:W-:Y:S01]  /*e6f0*/  MUFU.EX2 R185, R185 ;  /* 0x000000b900b97308 */ /* 0x000fe20000000800 */
[----:B0-----:R-:W-:Y:S02]  /*e700*/  FMNMX.FTZ R7, R126, R7, !PT ;  /* 0x000000077e077209 */ /* 0x001fe40007810000 */
[----:B------:R-:W-:-:S05]  /*e710*/  UMOV UR7, UR4 ;  /* 0x0000000400077c82 */ /* 0x000fca0008000000 */
        /* <DEDUP_REMOVED lines=12> */
[-C--:B------:R-:W-:Y:S01]  /*e7e0*/  FFMA.FTZ R141, R124, R6.reuse, -R122 ;  /* 0x000000067c8d7223 */ /* 0x080fe2000001087a */
[CC--:B------:R-:W-:Y:S01]  /*e7f0*/  FMUL.FTZ R122, R7.reuse, R6.reuse ;  /* 0x00000006077a7220 */ /* 0x0c0fe20000410000 */
[----:B------:R-:W-:Y:S01]  /*e800*/  HGMMA.64x192x16.F32.BF16 R24, R176, gdesc[UR8].tnspB, R24, gsb0 ;  /* 0x42e00008b0187df0 */ /* 0x000fe20008001818 */
[----:B------:R-:W-:Y:S01]  /*e810*/  FADD.FTZ R181, -R7, R10 ;  /* 0x0000000a07b57221 */ /* 0x000fe20000010100 */
[----:B------:R-:W-:Y:S01]  /*e820*/  MUFU.EX2 R182, R182 ;  /* 0x000000b600b67308 */ /* 0x000fe20000000800 */
[-CC-:B------:R-:W-:Y:S01]  /*e830*/  FFMA.FTZ R201, R11, R6.reuse, -R122.reuse ;  /* 0x000000060bc97223 */ /* 0x180fe2000001087a */
[-C--:B------:R-:W-:Y:S01]  /*e840*/  FFMA.FTZ R10, R13, R6.reuse, -R122 ;  /* 0x000000060d0a7223 */ /* 0x080fe2000001087a */
[----:B------:R-:W-:Y:S01]  /*e850*/  FMUL.FTZ R181, R181, R6 ;  /* 0x00000006b5b57220 */ /* 0x000fe20000410000 */
[----:B------:R-:W-:-:S02]  /*e860*/  IMAD.U32 R13, RZ, RZ, UR36 ;  /* 0x00000024ff0d7e24 */ /* 0x000fc4000f8e00ff */
[-CC-:B------:R-:W-:Y:S01]  /*e870*/  FFMA.FTZ R203, R15, R6.reuse, -R122.reuse ;  /* 0x000000060fcb7223 */ /* 0x180fe2000001087a */
[-CC-:B------:R-:W-:Y:S01]  /*e880*/  FFMA.FTZ R124, R169, R6.reuse, -R122.reuse ;  /* 0x00000006a97c7223 */ /* 0x180fe2000001087a */
[-CC-:B------:R-:W-:Y:S01]  /*e890*/  FFMA.FTZ R197, R161, R6.reuse, -R122.reuse ;  /* 0x00000006a1c57223 */ /* 0x180fe2000001087a */
[----:B------:R0:W-:Y:S01]  /*e8a0*/  MUFU.EX2 R2, R181 ;  /* 0x000000b500027308 */ /* 0x0001e20000000800 */
[----:B------:R-:W-:Y:S01]  /*e8b0*/  @!P1 LEA R13, R13, UR38, 0x3 ;  /* 0x000000260d0d9c11 */ /* 0x000fe2000f8e18ff */
[-CC-:B------:R-:W-:Y:S01]  /*e8c0*/  FFMA.FTZ R126, R163, R6.reuse, -R122.reuse ;  /* 0x00000006a37e7223 */ /* 0x180fe2000001087a */
[-CC-:B------:R-:W-:Y:S01]  /*e8d0*/  FFMA.FTZ R136, R121, R6.reuse, -R122.reuse ;  /* 0x0000000679887223 */ /* 0x180fe2000001087a */
[-CC-:B------:R-:W-:Y:S01]  /*e8e0*/  FFMA.FTZ R199, R165, R6.reuse, -R122.reuse ;  /* 0x00000006a5c77223 */ /* 0x180fe2000001087a */
[-CC-:B------:R-:W-:Y:S01]  /*e8f0*/  FFMA.FTZ R128, R167, R6.reuse, -R122.reuse ;  /* 0x00000006a7807223 */ /* 0x180fe2000001087a */
[----:B------:R-:W-:Y:S02]  /*e900*/  @!P1 VIADD R15, R13, 0x36840 ;  /* 0x000368400d0f9836 */ /* 0x000fe40000000000 */
        /* <DEDUP_REMOVED lines=11> */
[-CC-:B0-----:R-:W-:Y:S01]  /*e9c0*/  FFMA.FTZ R181, R189, R6.reuse, -R122.reuse ;  /* 0x00000006bdb57223 */ /* 0x181fe2000001087a */
[-CC-:B------:R-:W-:Y:S01]  /*e9d0*/  FFMA.FTZ R131, R131, R6.reuse, -R122.reuse ;  /* 0x0000000683837223 */ /* 0x180fe2000001087a */
[-CC-:B------:R-:W-:Y:S01]  /*e9e0*/  FFMA.FTZ R191, R191, R6.reuse, -R122.reuse ;  /* 0x00000006bfbf7223 */ /* 0x180fe2000001087a */
[-CC-:B------:R-:W-:Y:S01]  /*e9f0*/  FFMA.FTZ R135, R135, R6.reuse, -R122.reuse ;  /* 0x0000000687877223 */ /* 0x180fe2000001087a */
[-CC-:B------:R-:W-:Y:S01]  /*ea00*/  FFMA.FTZ R237, R237, R6.reuse, -R122.reuse ;  /* 0x00000006eded7223 */ /* 0x180fe2000001087a */
[-CC-:B------:R-:W-:Y:S01]  /*ea10*/  FFMA.FTZ R123, R123, R6.reuse, -R122.reuse ;  /* 0x000000067b7b7223 */ /* 0x180fe2000001087a */
[----:B------:R-:W-:Y:S01]  /*ea20*/  MUFU.EX2 R203, R203 ;  /* 0x000000cb00cb7308 */ /* 0x000fe20000000800 */
[----:B-1----:R-:W-:Y:S01]  /*ea30*/  FFMA.FTZ R121, R2, R3, R201 ;  /* 0x0000000302797223 */ /* 0x002fe200000100c9 */
[----:B------:R-:W-:-:S06]  /*ea40*/  FFMA.FTZ R12, R12, R6, -R122 ;  /* 0x000000060c0c7223 */ /* 0x000fcc000001087a */
[----:B------:R-:W-:Y:S01]  /*ea50*/  MUFU.EX2 R124, R124 ;  /* 0x0000007c007c7308 */ /* 0x000fe20000000800 */
        /* <DEDUP_REMOVED lines=16> */
[----:B------:R-:W-:Y:S08]  /*eb60*/  MUFU.EX2 R180, R180 ;  /* 0x000000b400b47308 */ /* 0x000ff00000000800 */
[----:B------:R-:W-:Y:S08]  /*eb70*/  MUFU.EX2 R131, R131 ;  /* 0x0000008300837308 */ /* 0x000ff00000000800 */
[----:B------:R1:W-:Y:S08]  /*eb80*/  MUFU.EX2 R183, R191 ;  /* 0x000000bf00b77308 */ /* 0x0003f00000000800 */
[----:B------:R-:W-:Y:S01]  /*eb90*/  MUFU.EX2 R135, R135 ;  /* 0x0000008700877308 */ /* 0x000fe20000000800 */
[----:B-1----:R-:W-:-:S07]  /*eba0*/  F2FP.BF16.F32.PACK_AB R191, R136, R13 ;  /* 0x0000000d88bf723e */ /* 0x002fce00000010ff */
[----:B------:R-:W-:Y:S08]  /*ebb0*/  MUFU.EX2 R129, R129 ;  /* 0x0000008100817308 */ /* 0x000ff00000000800 */
[----:B------:R-:W-:Y:S01]  /*ebc0*/  MUFU.EX2 R123, R123 ;  /* 0x0000007b007b7308 */ /* 0x000fe20000000800 */
[----:B------:R-:W-:Y:S02]  /*ebd0*/  WARPGROUP.DEPBAR.LE gsb0, 0x0 ;  /* 0x00008000000079c5 */ /* 0x000fe40000010000 */
[----:B------:R0:W-:Y:S01]  /*ebe0*/  @!P1 SYNCS.ARRIVE.TRANS64.RED.A1T0 RZ, [R15+URZ], RZ ;  /* 0x000000ff0fff99a7 */ /* 0x0001e2000810043f */
[----:B------:R-:W-:-:S04]  /*ebf0*/  F2FP.BF16.F32.PACK_AB R176, R133, R20 ;  /* 0x0000001485b0723e */ /* 0x000fc800000010ff */
[----:B------:R-:W-:Y:S01]  /*ec00*/  MUFU.EX2 R177, R237 ;  /* 0x000000ed00b17308 */ /* 0x000fe20000000800 */
[----:B0-----:R-:W-:Y:S01]  /*ec10*/  FFMA.FTZ R15, R0, R4, R9 ;  /* 0x00000004000f7223 */ /* 0x001fe20000010009 */
[----:B------:R-:W-:Y:S01]  /*ec20*/  @!P1 PRMT R4, RZ, 0x654, R138 ;  /* 0x00000654ff049816 */ /* 0x000fe2000000008a */
[----:B------:R-:W-:-:S05]  /*ec30*/  FADD.FTZ R138, R10, R121 ;  /* 0x000000790a8a7221 */ /* 0x000fca0000010000 */
[----:B------:R-:W-:Y:S01]  /*ec40*/  MUFU.EX2 R179, R12 ;  /* 0x0000000c00b37308 */ /* 0x000fe20000000800 */
[C---:B------:R-:W-:Y:S01]  /*ec50*/  FADD.FTZ R15, R200.reuse, R15 ;  /* 0x0000000fc80f7221 */ /* 0x040fe20000010000 */
[----:B------:R0:W-:Y:S01]  /*ec60*/  @!P1 SYNCS.ARRIVE.TRANS64.RED.A1T0 RZ, [R4+URZ], RZ ;  /* 0x000000ff04ff99a7 */ /* 0x0001e2000810043f */
[----:B------:R-:W-:Y:S02]  /*ec70*/  F2FP.BF16.F32.PACK_AB R200, R200, R9 ;  /* 0x00000009c8c8723e */ /* 0x000fe400000010ff */
[----:B------:R-:W-:Y:S01]  /*ec80*/  FADD.FTZ R121, R202, R15 ;  /* 0x0000000fca797221 */ /* 0x000fe20000010000 */
[C---:B------:R-:W-:Y:S01]  /*ec90*/  F2FP.BF16.F32.PACK_AB R202, R14.reuse, R202 ;  /* 0x000000ca0eca723e */ /* 0x040fe200000010ff */
[-CC-:B------:R-:W-:Y:S01]  /*eca0*/  FFMA.FTZ R15, R151, R6.reuse, -R122.reuse ;  /* 0x00000006970f7223 */ /* 0x180fe2000001087a */
[----:B------:R-:W-:Y:S01]  /*ecb0*/  MUFU.EX2 R141, R141 ;  /* 0x0000008d008d7308 */ /* 0x000fe20000000800 */
[----:B------:R-:W-:Y:S01]  /*ecc0*/  FADD.FTZ R121, R14, R121 ;  /* 0x000000790e797221 */ /* 0x000fe20000010000 */
[-C--:B0-----:R-:W-:Y:S01]  /*ecd0*/  FFMA.FTZ R4, R139, R6.reuse, -R122 ;  /* 0x000000068b047223 */ /* 0x081fe2000001087a */
[----:B------:R-:W-:Y:S01]  /*ece0*/  FADD.FTZ R139, R203, R138 ;  /* 0x0000008acb8b7221 */ /* 0x000fe20000010000 */
[-CC-:B------:R-:W-:Y:S01]  /*ecf0*/  FFMA.FTZ R138, R143, R6.reuse, -R122.reuse ;  /* 0x000000068f8a7223 */ /* 0x180fe2000001087a */
[----:B------:R-:W-:Y:S01]  /*ed00*/  FADD.FTZ R121, R196, R121 ;  /* 0x00000079c4797221 */ /* 0x000fe20000010000 */
[----:B------:R-:W-:Y:S01]  /*ed10*/  FFMA.FTZ R122, R127, R6, -R122 ;  /* 0x000000067f7a7223 */ /* 0x000fe2000001087a */
[----:B------:R-:W-:Y:S01]  /*ed20*/  FADD.FTZ R140, R124, R139 ;  /* 0x0000008b7c8c7221 */ /* 0x000fe20000010000 */
[----:B------:R-:W0:Y:S01]  /*ed30*/  MUFU.EX2 R4, R4 ;  /* 0x0000000400047308 */ /* 0x000e220000000800 */
[C---:B------:R-:W-:Y:S01]  /*ed40*/  FADD.FTZ R121, R18.reuse, R121 ;  /* 0x0000007912797221 */ /* 0x040fe20000010000 */
[----:B------:R-:W-:Y:S01]  /*ed50*/  F2FP.BF16.F32.PACK_AB R196, R18, R196 ;  /* 0x000000c412c4723e */ /* 0x000fe200000010ff */
[----:B------:R-:W-:Y:S01]  /*ed60*/  FADD.FTZ R125, R197, R140 ;  /* 0x0000008cc57d7221 */ /* 0x000fe20000010000 */
[----:B------:R-:W-:Y:S01]  /*ed70*/  F2FP.BF16.F32.PACK_AB R203, R124, R203 ;  /* 0x000000cb7ccb723e */ /* 0x000fe200000010ff */
[----:B------:R-:W-:Y:S01]  /*ed80*/  FADD.FTZ R142, R198, R121 ;  /* 0x00000079c68e7221 */ /* 0x000fe20000010000 */
[C---:B------:R-:W-:Y:S01]  /*ed90*/  F2FP.BF16.F32.PACK_AB R198, R17.reuse, R198 ;  /* 0x000000c611c6723e */ /* 0x040fe200000010ff */
[C---:B------:R-:W-:Y:S01]  /*eda0*/  FADD.FTZ R140, R126.reuse, R125 ;  /* 0x0000007d7e8c7221 */ /* 0x040fe20000010000 */
[----:B------:R-:W-:Y:S01]  /*edb0*/  MUFU.EX2 R15, R15 ;  /* 0x0000000f000f7308 */ /* 0x000fe20000000800 */
[----:B------:R-:W-:Y:S01]  /*edc0*/  FADD.FTZ R125, R17, R142 ;  /* 0x0000008e117d7221 */ /* 0x000fe20000010000 */
[----:B------:R-:W-:Y:S01]  /*edd0*/  F2FP.BF16.F32.PACK_AB R197, R126, R197 ;  /* 0x000000c57ec5723e */ /* 0x000fe200000010ff */
[----:B------:R-:W-:Y:S01]  /*ede0*/  FADD.FTZ R121, R199, R140 ;  /* 0x0000008cc7797221 */ /* 0x000fe20000010000 */
[----:B------:R-:W-:Y:S01]  /*edf0*/  F2FP.BF16.F32.PACK_AB R199, R128, R199 ;  /* 0x000000c780c7723e */ /* 0x000fe200000010ff */
[----:B------:R-:W-:Y:S01]  /*ee00*/  FADD.FTZ R142, R192, R125 ;  /* 0x0000007dc08e7221 */ /* 0x000fe20000010000 */
[C---:B------:R-:W-:Y:S01]  /*ee10*/  F2FP.BF16.F32.PACK_AB R192, R185.reuse, R192 ;  /* 0x000000c0b9c0723e */ /* 0x040fe200000010ff */
[----:B------:R-:W-:Y:S01]  /*ee20*/  FADD.FTZ R140, R128, R121 ;  /* 0x00000079808c7221 */ /* 0x000fe20000010000 */
[----:B------:R-:W1:Y:S01]  /*ee30*/  MUFU.EX2 R138, R138 ;  /* 0x0000008a008a7308 */ /* 0x000e620000000800 */
[----:B------:R-:W-:Y:S01]  /*ee40*/  FADD.FTZ R125, R185, R142 ;  /* 0x0000008eb97d7221 */ /* 0x000fe20000010000 */
[----:B0-----:R-:W-:Y:S01]  /*ee50*/  F2FP.BF16.F32.PACK_AB R185, R4, R3 ;  /* 0x0000000304b9723e */ /* 0x001fe200000010ff */
[----:B------:R-:W-:Y:S01]  /*ee60*/  FADD.FTZ R121, R193, R140 ;  /* 0x0000008cc1797221 */ /* 0x000fe20000010000 */
[----:B------:R-:W-:Y:S01]  /*ee70*/  F2FP.BF16.F32.PACK_AB R193, R130, R193 ;  /* 0x000000c182c1723e */ /* 0x000fe200000010ff */
[----:B------:R-:W-:Y:S01]  /*ee80*/  FADD.FTZ R142, R194, R125 ;  /* 0x0000007dc28e7221 */ /* 0x000fe20000010000 */
[C---:B------:R-:W-:Y:S01]  /*ee90*/  F2FP.BF16.F32.PACK_AB R194, R21.reuse, R194 ;  /* 0x000000c215c2723e */ /* 0x040fe200000010ff */
[----:B------:R-:W-:Y:S01]  /*eea0*/  FADD.FTZ R140, R130, R121 ;  /* 0x00000079828c7221 */ /* 0x000fe20000010000 */
[----:B------:R-:W0:Y:S01]  /*eeb0*/  MUFU.EX2 R122, R122 ;  /* 0x0000007a007a7308 */ /* 0x000e220000000800 */
[----:B------:R-:W-:Y:S01]  /*eec0*/  FADD.FTZ R121, R21, R142 ;  /* 0x0000008e15797221 */ /* 0x000fe20000010000 */
[----:B------:R-:W-:Y:S01]  /*eed0*/  F2FP.BF16.F32.PACK_AB R178, R141, R120 ;  /* 0x000000788db2723e */ /* 0x000fe200000010ff */
[----:B------:R-:W-:Y:S01]  /*eee0*/  FADD.FTZ R9, R195, R140 ;  /* 0x0000008cc3097221 */ /* 0x000fe20000010000 */
[----:B------:R-:W-:Y:S01]  /*eef0*/  F2FP.BF16.F32.PACK_AB R195, R132, R195 ;  /* 0x000000c384c3723e */ /* 0x000fe200000010ff */
[----:B------:R-:W-:Y:S01]  /*ef00*/  FADD.FTZ R10, R188, R121 ;  /* 0x00000079bc0a7221 */ /* 0x000fe20000010000 */
[----:B------:R-:W-:Y:S01]  /*ef10*/  F2FP.BF16.F32.PACK_AB R188, R171, R188 ;  /* 0x000000bcabbc723e */ /* 0x000fe200000010ff */
[----:B------:R-:W-:-:S02]  /*ef20*/  FADD.FTZ R14, R132, R9 ;  /* 0x00000009840e7221 */ /* 0x000fc40000010000 */
[----:B------:R-:W-:Y:S02]  /*ef30*/  FADD.FTZ R121, R171, R10 ;  /* 0x0000000aab797221 */ /* 0x000fe40000010000 */
[----:B------:R-:W-:Y:S02]  /*ef40*/  FADD.FTZ R9, R11, R14 ;  /* 0x0000000e0b097221 */ /* 0x000fe40000010000 */
[----:B------:R-:W-:Y:S01]  /*ef50*/  FADD.FTZ R14, R190, R121 ;  /* 0x00000079be0e7221 */ /* 0x000fe20000010000 */
[C---:B------:R-:W-:Y:S01]  /*ef60*/  F2FP.BF16.F32.PACK_AB R190, R187.reuse, R190 ;  /* 0x000000bebbbe723e */ /* 0x040fe200000010ff */
[----:B------:R-:W-:Y:S02]  /*ef70*/  FADD.FTZ R10, R134, R9 ;  /* 0x00000009860a7221 */ /* 0x000fe40000010000 */
[----:B------:R-:W-:Y:S01]  /*ef80*/  FADD.FTZ R17, R187, R14 ;  /* 0x0000000ebb117221 */ /* 0x000fe20000010000 */
[----:B-1----:R-:W-:Y:S01]  /*ef90*/  F2FP.BF16.F32.PACK_AB R187, R138, R15 ;  /* 0x0000000f8abb723e */ /* 0x002fe200000010ff */
[----:B------:R-:W-:-:S02]  /*efa0*/  FADD.FTZ R9, R13, R10 ;  /* 0x0000000a0d097221 */ /* 0x000fc40000010000 */
[----:B------:R-:W-:Y:S01]  /*efb0*/  FADD.FTZ R14, R184, R17 ;  /* 0x00000011b80e7221 */ /* 0x000fe20000010000 */
[C---:B------:R-:W-:Y:S01]  /*efc0*/  F2FP.BF16.F32.PACK_AB R184, R173.reuse, R184 ;  /* 0x000000b8adb8723e */ /* 0x040fe200000010ff */
[----:B------:R-:W-:Y:S02]  /*efd0*/  FADD.FTZ R10, R136, R9 ;  /* 0x00000009880a7221 */ /* 0x000fe40000010000 */
[----:B------:R-:W-:Y:S02]  /*efe0*/  FADD.FTZ R17, R173, R14 ;  /* 0x0000000ead117221 */ /* 0x000fe40000010000 */
[----:B------:R-:W-:Y:S02]  /*eff0*/  FADD.FTZ R9, R3, R10 ;  /* 0x0000000a03097221 */ /* 0x000fe40000010000 */
[----:B------:R-:W-:Y:S01]  /*f000*/  FADD.FTZ R14, R186, R17 ;  /* 0x00000011ba0e7221 */ /* 0x000fe20000010000 */
[----:B------:R-:W-:Y:S01]  /*f010*/  F2FP.BF16.F32.PACK_AB R186, R175, R186 ;  /* 0x000000baafba723e */ /* 0x000fe200000010ff */
[----:B------:R-:W-:-:S02]  /*f020*/  FADD.FTZ R10, R4, R9 ;  /* 0x00000009040a7221 */ /* 0x000fc40000010000 */
[----:B------:R-:W-:Y:S02]  /*f030*/  FADD.FTZ R11, R175, R14 ;  /* 0x0000000eaf0b7221 */ /* 0x000fe40000010000 */
[----:B------:R-:W-:Y:S02]  /*f040*/  FADD.FTZ R9, R15, R10 ;  /* 0x0000000a0f097221 */ /* 0x000fe40000010000 */
[----:B------:R-:W-:Y:S01]  /*f050*/  FADD.FTZ R14, R180, R11 ;  /* 0x0000000bb40e7221 */ /* 0x000fe20000010000 */
[C---:B------:R-:W-:Y:S01]  /*f060*/  F2FP.BF16.F32.PACK_AB R180, R137.reuse, R180 ;  /* 0x000000b489b4723e */ /* 0x040fe200000010ff */
[----:B------:R-:W-:Y:S01]  /*f070*/  FADD.FTZ R10, R138, R9 ;  /* 0x000000098a0a7221 */ /* 0x000fe20000010000 */
[----:B------:R-:W-:Y:S02]  /*f080*/  IMAD.MOV.U32 R9, RZ, RZ, R8 ;  /* 0x000000ffff097224 */ /* 0x000fe400078e0008 */
[----:B------:R-:W-:Y:S01]  /*f090*/  FADD.FTZ R3, R137, R14 ;  /* 0x0000000e89037221 */ /* 0x000fe20000010000 */
[----:B------:R-:W-:Y:S01]  /*f0a0*/  FADD.FTZ R10, R181, R10 ;  /* 0x0000000ab50a7221 */ /* 0x000fe20000010000 */
[----:B------:R-:W-:-:S02]  /*f0b0*/  F2FP.BF16.F32.PACK_AB R181, R131, R181 ;  /* 0x000000b583b5723e */ /* 0x000fc400000010ff */
[----:B------:R-:W-:Y:S01]  /*f0c0*/  FADD.FTZ R4, R182, R3 ;  /* 0x00000003b6047221 */ /* 0x000fe20000010000 */
[----:B------:R-:W-:Y:S01]  /*f0d0*/  F2FP.BF16.F32.PACK_AB R182, R129, R182 ;  /* 0x000000b681b6723e */ /* 0x000fe200000010ff */
[----:B------:R-:W-:Y:S02]  /*f0e0*/  FADD.FTZ R10, R131, R10 ;  /* 0x0000000a830a7221 */ /* 0x000fe40000010000 */
[----:B------:R-:W-:Y:S02]  /*f0f0*/  FADD.FTZ R3, R129, R4 ;  /* 0x0000000481037221 */ /* 0x000fe40000010000 */
[----:B------:R-:W-:Y:S01]  /*f100*/  FADD.FTZ R10, R183, R10 ;  /* 0x0000000ab70a7221 */ /* 0x000fe20000010000 */
[C---:B------:R-:W-:Y:S01]  /*f110*/  F2FP.BF16.F32.PACK_AB R183, R135.reuse, R183 ;  /* 0x000000b787b7723e */ /* 0x040fe200000010ff */
[----:B------:R-:W-:Y:S02]  /*f120*/  FADD.FTZ R4, R20, R3 ;  /* 0x0000000314047221 */ /* 0x000fe40000010000 */
[----:B------:R-:W-:-:S02]  /*f130*/  FADD.FTZ R10, R135, R10 ;  /* 0x0000000a870a7221 */ /* 0x000fc40000010000 */
[----:B------:R-:W-:Y:S02]  /*f140*/  FADD.FTZ R3, R133, R4 ;  /* 0x0000000485037221 */ /* 0x000fe40000010000 */
[----:B------:R-:W-:Y:S01]  /*f150*/  FADD.FTZ R10, R177, R10 ;  /* 0x0000000ab10a7221 */ /* 0x000fe20000010000 */
[C---:B------:R-:W-:Y:S01]  /*f160*/  F2FP.BF16.F32.PACK_AB R177, R123.reuse, R177 ;  /* 0x000000b17bb1723e */ /* 0x040fe200000010ff */
[----:B------:R-:W-:Y:S02]  /*f170*/  FADD.FTZ R4, R120, R3 ;  /* 0x0000000378047221 */ /* 0x000fe40000010000 */
[----:B------:R-:W-:Y:S02]  /*f180*/  FADD.FTZ R10, R123, R10 ;  /* 0x0000000a7b0a7221 */ /* 0x000fe40000010000 */
[----:B------:R-:W-:Y:S02]  /*f190*/  FADD.FTZ R4, R141, R4 ;  /* 0x000000048d047221 */ /* 0x000fe40000010000 */
[----:B------:R-:W-:Y:S01]  /*f1a0*/  FADD.FTZ R10, R179, R10 ;  /* 0x0000000ab30a7221 */ /* 0x000fe20000010000 */
[----:B0-----:R-:W-:-:S03]  /*f1b0*/  F2FP.BF16.F32.PACK_AB R179, R122, R179 ;  /* 0x000000b37ab3723e */ /* 0x001fc600000010ff */
[----:B------:R-:W-:Y:S01]  /*f1c0*/  FADD.FTZ R3, R122, R10 ;  /* 0x0000000a7a037221 */ /* 0x000fe20000010000 */
[----:B------:R-:W-:Y:S01]  /*f1d0*/  IMAD.MOV.U32 R10, RZ, RZ, R7 ;  /* 0x000000ffff0a7224 */ /* 0x000fe200078e0007 */
[----:B------:R-:W-:Y:S06]  /*f1e0*/  @P2 BRA `(.L_x_5948) ;  /* 0xffffffbc00842947 */ /* 0x000fec000383ffff */
.L_x_5939:
        /* <DEDUP_REMOVED lines=99> */
.L_x_5949:
[----:B------:R-:W-:Y:S01]  /*f820*/  ULEA UR5, UR36, UR38, 0x3 ;  /* 0x0000002624057291 */ /* 0x000fe2000f8e183f */
[----:B------:R-:W-:-:S05]  /*f830*/  IMAD.U32 R0, RZ, RZ, UR60 ;  /* 0x0000003cff007e24 */ /* 0x000fca000f8e00ff */
[----:B------:R-:W-:-:S04]  /*f840*/  SHF.L.U32 R0, R0, 0x1f, RZ ;  /* 0x0000001f00007819 */ /* 0x000fc800000006ff */
[----:B------:R0:W1:Y:S01]  /*f850*/  SYNCS.PHASECHK.TRANS64.TRYWAIT P2, [UR5+0x36850], R0 ;  /* 0x03685000ff0075a7 */ /* 0x0000620008040145 */
[----:B------:R-:W-:Y:S05]  /*f860*/  @!P0 BRA `(.L_x_5950) ;  /* 0x0000000000048947 */ /* 0x000fea0003800000 */
[----:B------:R-:W-:Y:S01]  /*f870*/  BPT.TRAP 0x1 ;  /* 0x000000040000795c */ /* 0x000fe20000300000 */
.L_x_5950:
[----:B-1----:R-:W-:Y:S05]  /*f880*/  @P2 BRA `(.L_x_5951) ;  /* 0x0000000000082947 */ /* 0x002fea0003800000 */
[----:B------:R-:W1:Y:S02]  /*f890*/  SYNCS.PHASECHK.TRANS64.TRYWAIT P0, [UR5+0x36850], R0 ;  /* 0x03685000ff0075a7 */ /* 0x000e640008000145 */
[----:B-1----:R-:W-:Y:S05]  /*f8a0*/  @!P0 BRA `(.L_x_5952) ;  /* 0x000000a0007c8947 */ /* 0x002fea0003800000 */
.L_x_5951:
        /* <DEDUP_REMOVED lines=8> */
[----:B------:R-:W-:-:S04]  /*f930*/  ULOP3.LUT UR38, UR38, 0x3fff, URZ, 0xc0, !UPT ;  /* 0x00003fff26267892 */ /* 0x000fc8000f8ec03f */
        /* <DEDUP_REMOVED lines=10> */
[----:B------:R-:W-:-:S02]  /*f9e0*/  IMAD.MOV.U32 R4, RZ, RZ, RZ ;  /* 0x000000ffff047224 */ /* 0x000fc400078e00ff */
[----:B0-----:R-:W-:Y:S01]  /*f9f0*/  FADD.FTZ R2, R0, R3 ;  /* 0x0000000300027221 */ /* 0x001fe20000010000 */
[----:B------:R-:W-:Y:S01]  /*fa00*/  IMAD.U32 R211, RZ, RZ, UR8 ;  /* 0x00000008ffd37e24 */ /* 0x000fe2000f8e00ff */
[----:B------:R-:W0:Y:S01]  /*fa10*/  SHFL.BFLY PT, R0, R5, 0x1, 0x1f ;  /* 0x0c201f0005007f89 */ /* 0x000e2200000e0000 */
[----:B------:R-:W-:-:S03]  /*fa20*/  USEL UR36, UR36, URZ, UP0 ;  /* 0x0000003f24247287 */ /* 0x000fc60008000000 */
[----:B------:R-:W1:Y:S01]  /*fa30*/  SHFL.BFLY PT, R9, R2, 0x1, 0x1f ;  /* 0x0c201f0002097f89 */ /* 0x000e6200000e0000 */
[----:B0-----:R-:W-:Y:S01]  /*fa40*/  FADD.FTZ R13, R5, R0 ;  /* 0x00000000050d7221 */ /* 0x001fe20000010000 */
[----:B------:R-:W-:Y:S02]  /*fa50*/  IMAD.U32 R5, RZ, RZ, UR5 ;  /* 0x00000005ff057e24 */ /* 0x000fe4000f8e00ff */
[----:B------:R-:W-:Y:S02]  /*fa60*/  IMAD.MOV.U32 R0, RZ, RZ, -0x800000 ;  /* 0xff800000ff007424 */ /* 0x000fe400078e00ff */
[----:B-1----:R-:W-:Y:S01]  /*fa70*/  FADD.FTZ R14, R2, R9 ;  /* 0x00000009020e7221 */ /* 0x002fe20000010000 */
[----:B------:R-:W-:Y:S01]  /*fa80*/  FSETP.NE.FTZ.AND P0, PT, R13, RZ, PT ;  /* 0x000000ff0d00720b */ /* 0x000fe20003f15000 */
[----:B------:R-:W-:Y:S02]  /*fa90*/  @!P1 VIADD R5, R5, 0x36860 ;  /* 0x0003686005059836 */ /* 0x000fe40000000000 */
[----:B------:R-:W-:Y:S01]  /*faa0*/  IMAD.MOV.U32 R2, RZ, RZ, -0x800000 ;  /* 0xff800000ff027424 */ /* 0x000fe200078e00ff */
[----:B------:R-:W-:-:S02]  /*fab0*/  FSETP.NE.FTZ.AND P2, PT, R14, RZ, PT ;  /* 0x000000ff0e00720b */ /* 0x000fc40003f55000 */
[----:B------:R-:W-:-:S07]  /*fac0*/  @!P1 PRMT R5, RZ, 0x654, R5 ;  /* 0x00000654ff059816 */ /* 0x000fce0000000005 */
        /* <DEDUP_REMOVED lines=44> */
[-C--:B--2---:R-:W-:Y:S01]  /*fd90*/  FMUL.FTZ R127, R43, R10.reuse ;  /* 0x0000000a2b7f7220 */ /* 0x084fe20000410000 */
[-C--:B------:R-:W-:Y:S01]  /*fda0*/  FMUL.FTZ R124, R42, R10.reuse ;  /* 0x0000000a2a7c7220 */ /* 0x080fe20000410000 */
[----:B------:R-:W-:Y:S01]  /*fdb0*/  FMUL.FTZ R43, R99, R10 ;  /* 0x0000000a632b7220 */ /* 0x000fe20000410000 */
        /* <DEDUP_REMOVED lines=93> */
.L_x_5922:
        /* <DEDUP_REMOVED lines=30> */
[----:B------:R-:W-:Y:S02]  /*10570*/  R2UR UR4, R207 ;  /* 0x00000000cf0472ca */ /* 0x000fe400000e0000 */
[----:B------:R-:W-:Y:S02]  /*10580*/  R2UR UR7, R209 ;  /* 0x00000000d10772ca */ /* 0x000fe400000e0000 */
[----:B------:R-:W-:Y:S02]  /*10590*/  MOV R20, R17 ;  /* 0x0000001100147202 */ /* 0x000fe40000000f00 */
[----:B0-----:R-:W-:-:S03]  /*105a0*/  MOV R21, R4 ;  /* 0x0000000400157202 */ /* 0x001fc60000000f00 */
[----:B------:R-:W-:-:S04]  /*105b0*/  IMAD.WIDE R4, R215, 0x2, R20 ;  /* 0x00000002d7047825 */ /* 0x000fc800078e0214 */
[----:B------:R-:W-:Y:S01]  /*105c0*/  UIMAD.WIDE UR8, UR4, 0x4, UR8 ;  /* 0x00000004040878a5 */ /* 0x000fe2000f8e0208 */
[C---:B------:R-:W-:Y:S02]  /*105d0*/  IADD3 R141, P0, R4.reuse, 0x4020, RZ ;  /* 0x00004020048d7810 */ /* 0x040fe40007f1e0ff */
[C---:B------:R-:W-:Y:S02]  /*105e0*/  LOP3.LUT R25, R4.reuse, 0x380, RZ, 0xc0, !PT ;  /* 0x0000038004197812 */ /* 0x040fe400078ec0ff */
        /* <DEDUP_REMOVED lines=25> */
[----:B------:R-:W-:-:S02]  /*10780*/  LOP3.LUT R26, R18, R141, RZ, 0x3c, !PT ;  /* 0x0000008d121a7212 */ /* 0x000fc400078e3cff */
[----:B------:R-:W-:Y:S02]  /*10790*/  LOP3.LUT R8, R103, 0x380, RZ, 0xc0, !PT ;  /* 0x0000038067087812 */ /* 0x000fe400078ec0ff */
[----:B------:R-:W-:Y:S02]  /*107a0*/  LOP3.LUT R10, R135, 0x380, RZ, 0xc0, !PT ;  /* 0x00000380870a7812 */ /* 0x000fe400078ec0ff */
[----:B------:R-:W-:Y:S02]  /*107b0*/  MOV R18, R4 ;  /* 0x0000000400127202 */ /* 0x000fe40000000f00 */
[----:B------:R-:W-:Y:S02]  /*107c0*/  LOP3.LUT R12, R137, 0x380, RZ, 0xc0, !PT ;  /* 0x00000380890c7812 */ /* 0x000fe400078ec0ff */
[----:B------:R-:W-:Y:S02]  /*107d0*/  LOP3.LUT R14, R139, 0x380, RZ, 0xc0, !PT ;  /* 0x000003808b0e7812 */ /* 0x000fe400078ec0ff */
[----:B------:R-:W-:-:S02]  /*107e0*/  F2FP.BF16.F32.PACK_AB R4, R123, R24 ;  /* 0x000000187b04723e */ /* 0x000fc400000010ff */
[----:B------:R-:W-:Y:S02]  /*107f0*/  LOP3.LUT R24, R149, 0x380, RZ, 0xc0, !PT ;  /* 0x0000038095187812 */ /* 0x000fe400078ec0ff */
[----:B------:R-:W-:Y:S02]  /*10800*/  LOP3.LUT R38, R153, 0x380, RZ, 0xc0, !PT ;  /* 0x0000038099267812 */ /* 0x000fe400078ec0ff */
[----:B------:R-:W-:Y:S02]  /*10810*/  SHF.R.U64 R8, R8, 0x3, RZ ;  /* 0x0000000308087819 */ /* 0x000fe400000012ff */
[----:B------:R-:W-:Y:S02]  /*10820*/  SHF.R.U64 R10, R10, 0x3, RZ ;  /* 0x000000030a0a7819 */ /* 0x000fe400000012ff */
[----:B------:R-:W-:Y:S02]  /*10830*/  LOP3.LUT R28, R143, 0x380, RZ, 0xc0, !PT ;  /* 0x000003808f1c7812 */ /* 0x000fe400078ec0ff */
[----:B------:R-:W-:-:S02]  /*10840*/  LOP3.LUT R30, R145, 0x380, RZ, 0xc0, !PT ;  /* 0x00000380911e7812 */ /* 0x000fc400078ec0ff */
[----:B------:R-:W-:Y:S02]  /*10850*/  SHF.R.U64 R12, R12, 0x3, RZ ;  /* 0x000000030c0c7819 */ /* 0x000fe400000012ff */
[----:B------:R-:W-:Y:S02]  /*10860*/  SHF.R.U64 R14, R14, 0x3, RZ ;  /* 0x000000030e0e7819 */ /* 0x000fe400000012ff */
[----:B------:R-:W-:Y:S01]  /*10870*/  F2FP.BF16.F32.PACK_AB R5, R133, R132 ;  /* 0x000000848505723e */ /* 0x000fe200000010ff */
[----:B------:R-:W-:Y:S01]  /*10880*/  BAR.SYNC.DEFER_BLOCKING 0x1, 0x100 ;  /* 0x0044000000007b1d */ /* 0x000fe20000010000 */
[----:B------:R-:W-:Y:S02]  /*10890*/  SHF.R.U64 R24, R24, 0x3, RZ ;  /* 0x0000000318187819 */ /* 0x000fe400000012ff */
[----:B------:R-:W-:Y:S02]  /*108a0*/  SHF.R.U64 R38, R38, 0x3, RZ ;  /* 0x0000000326267819 */ /* 0x000fe400000012ff */
[----:B------:R-:W-:-:S02]  /*108b0*/  LOP3.LUT R8, R8, R103, RZ, 0x3c, !PT ;  /* 0x0000006708087212 */ /* 0x000fc400078e3cff */
[----:B------:R-:W-:Y:S02]  /*108c0*/  LOP3.LUT R10, R10, R135, RZ, 0x3c, !PT ;  /* 0x000000870a0a7212 */ /* 0x000fe400078e3cff */
[----:B------:R-:W-:Y:S02]  /*108d0*/  LOP3.LUT R32, R147, 0x380, RZ, 0xc0, !PT ;  /* 0x0000038093207812 */ /* 0x000fe400078ec0ff */
[----:B------:R-:W-:Y:S02]  /*108e0*/  SHF.R.U64 R28, R28, 0x3, RZ ;  /* 0x000000031c1c7819 */ /* 0x000fe400000012ff */
[----:B------:R-:W-:Y:S02]  /*108f0*/  SHF.R.U64 R30, R30, 0x3, RZ ;  /* 0x000000031e1e7819 */ /* 0x000fe400000012ff */
[----:B------:R-:W-:Y:S02]  /*10900*/  LOP3.LUT R12, R12, R137, RZ, 0x3c, !PT ;  /* 0x000000890c0c7212 */ /* 0x000fe400078e3cff */
[----:B------:R-:W-:-:S02]  /*10910*/  LOP3.LUT R14, R14, R139, RZ, 0x3c, !PT ;  /* 0x0000008b0e0e7212 */ /* 0x000fc400078e3cff */
[----:B------:R-:W-:Y:S02]  /*10920*/  LOP3.LUT R36, R151, 0x380, RZ, 0xc0, !PT ;  /* 0x0000038097247812 */ /* 0x000fe400078ec0ff */
[----:B------:R-:W-:Y:S02]  /*10930*/  LOP3.LUT R34, R24, R149, RZ, 0x3c, !PT ;  /* 0x0000009518227212 */ /* 0x000fe400078e3cff */
[----:B------:R-:W-:Y:S01]  /*10940*/  LOP3.LUT R24, R38, R153, RZ, 0x3c, !PT ;  /* 0x0000009926187212 */ /* 0x000fe200078e3cff */
[----:B------:R0:W-:Y:S01]  /*10950*/  STSM.16.M88.4 [R18], R4 ;  /* 0x0000000412007844 */ /* 0x0001e20000000200 */
[----:B------:R-:W-:Y:S02]  /*10960*/  SHF.R.U64 R32, R32, 0x3, RZ ;  /* 0x0000000320207819 */ /* 0x000fe400000012ff */
[----:B------:R-:W-:Y:S02]  /*10970*/  LOP3.LUT R28, R28, R143, RZ, 0x3c, !PT ;  /* 0x0000008f1c1c7212 */ /* 0x000fe400078e3cff */
[----:B------:R-:W-:-:S02]  /*10980*/  LOP3.LUT R30, R30, R145, RZ, 0x3c, !PT ;  /* 0x000000911e1e7212 */ /* 0x000fc400078e3cff */
[----:B------:R-:W-:Y:S02]  /*10990*/  MOV R132, R8 ;  /* 0x0000000800847202 */ /* 0x000fe40000000f00 */
[----:B------:R-:W-:Y:S02]  /*109a0*/  MOV R131, R10 ;  /* 0x0000000a00837202 */ /* 0x000fe40000000f00 */
[----:B------:R-:W-:Y:S02]  /*109b0*/  MOV R130, R12 ;  /* 0x0000000c00827202 */ /* 0x000fe40000000f00 */
[----:B------:R-:W-:Y:S02]  /*109c0*/  MOV R123, R14 ;  /* 0x0000000e007b7202 */ /* 0x000fe40000000f00 */
[----:B------:R-:W-:Y:S02]  /*109d0*/  F2FP.BF16.F32.PACK_AB R8, R41, R40 ;  /* 0x000000282908723e */ /* 0x000fe400000010ff */
[----:B0-----:R-:W-:-:S02]  /*109e0*/  F2FP.BF16.F32.PACK_AB R4, R121, R120 ;  /* 0x000000787904723e */ /* 0x001fc400000010ff */
[----:B------:R-:W-:Y:S02]  /*109f0*/  F2FP.BF16.F32.PACK_AB R5, R129, R126 ;  /* 0x0000007e8105723e */ /* 0x000fe400000010ff */
[----:B------:R-:W-:Y:S02]  /*10a00*/  F2FP.BF16.F32.PACK_AB R6, R122, R3 ;  /* 0x000000037a06723e */ /* 0x000fe400000010ff */
[----:B------:R-:W-:Y:S02]  /*10a10*/  F2FP.BF16.F32.PACK_AB R7, R128, R125 ;  /* 0x0000007d8007723e */ /* 0x000fe400000010ff */
[----:B------:R-:W-:Y:S02]  /*10a20*/  F2FP.BF16.F32.PACK_AB R9, R127, R124 ;  /* 0x0000007c7f09723e */ /* 0x000fe400000010ff */
[----:B------:R-:W-:Y:S01]  /*10a30*/  F2FP.BF16.F32.PACK_AB R10, R45, R44 ;  /* 0x0000002c2d0a723e */ /* 0x000fe200000010ff */
[----:B------:R0:W-:Y:S01]  /*10a40*/  STSM.16.M88.4 [R132], R4 ;  /* 0x0000000484007844 */ /* 0x0001e20000000200 */
[----:B------:R-:W-:-:S02]  /*10a50*/  F2FP.BF16.F32.PACK_AB R11, R47, R46 ;  /* 0x0000002e2f0b723e */ /* 0x000fc400000010ff */
[----:B------:R-:W-:Y:S02]  /*10a60*/  SHF.R.U64 R36, R36, 0x3, RZ ;  /* 0x0000000324247819 */ /* 0x000fe400000012ff */
[----:B------:R-:W-:Y:S01]  /*10a70*/  F2FP.BF16.F32.PACK_AB R12, R49, R48 ;  /* 0x00000030310c723e */ /* 0x000fe200000010ff */
[----:B------:R1:W-:Y:S01]  /*10a80*/  STSM.16.M88.4 [R131], R8 ;  /* 0x0000000883007844 */ /* 0x0003e20000000200 */
[----:B------:R-:W-:Y:S02]  /*10a90*/  F2FP.BF16.F32.PACK_AB R13, R51, R50 ;  /* 0x00000032330d723e */ /* 0x000fe400000010ff */
[----:B------:R-:W-:Y:S02]  /*10aa0*/  F2FP.BF16.F32.PACK_AB R14, R53, R52 ;  /* 0x00000034350e723e */ /* 0x000fe400000010ff */
[----:B------:R-:W-:Y:S02]  /*10ab0*/  F2FP.BF16.F32.PACK_AB R15, R55, R54 ;  /* 0x00000036370f723e */ /* 0x000fe400000010ff */
[----:B------:R-:W-:-:S02]  /*10ac0*/  MOV R103, R26 ;  /* 0x0000001a00677202 */ /* 0x000fc40000000f00 */
[----:B------:R-:W-:Y:S01]  /*10ad0*/  MOV R18, R24 ;  /* 0x0000001800127202 */ /* 0x000fe20000000f00 */
[----:B------:R2:W-:Y:S01]  /*10ae0*/  STSM.16.M88.4 [R130], R12 ;  /* 0x0000000c82007844 */ /* 0x0005e20000000200 */
[----:B------:R-:W-:Y:S02]  /*10af0*/  LOP3.LUT R32, R32, R147, RZ, 0x3c, !PT ;  /* 0x0000009320207212 */ /* 0x000fe400078e3cff */
[----:B------:R-:W-:Y:S02]  /*10b00*/  MOV R102, R28 ;  /* 0x0000001c00667202 */ /* 0x000fe40000000f00 */
[----:B------:R-:W-:Y:S02]  /*10b10*/  MOV R38, R30 ;  /* 0x0000001e00267202 */ /* 0x000fe40000000f00 */
[----:B------:R-:W-:Y:S02]  /*10b20*/  F2FP.BF16.F32.PACK_AB R24, R57, R56 ;  /* 0x000000383918723e */ /* 0x000fe400000010ff */
[----:B------:R-:W-:-:S02]  /*10b30*/  F2FP.BF16.F32.PACK_AB R25, R59, R58 ;  /* 0x0000003a3b19723e */ /* 0x000fc400000010ff */
[----:B------:R-:W-:Y:S02]  /*10b40*/  F2FP.BF16.F32.PACK_AB R26, R61, R60 ;  /* 0x0000003c3d1a723e */ /* 0x000fe400000010ff */
[----:B------:R-:W-:Y:S02]  /*10b50*/  F2FP.BF16.F32.PACK_AB R27, R63, R62 ;  /* 0x0000003e3f1b723e */ /* 0x000fe400000010ff */
[----:B------:R-:W-:Y:S02]  /*10b60*/  F2FP.BF16.F32.PACK_AB R28, R65, R64 ;  /* 0x00000040411c723e */ /* 0x000fe400000010ff */
[----:B------:R-:W-:Y:S01]  /*10b70*/  F2FP.BF16.F32.PACK_AB R29, R67, R66 ;  /* 0x00000042431d723e */ /* 0x000fe200000010ff */
[----:B------:R-:W-:Y:S01]  /*10b80*/  STSM.16.M88.4 [R123], R24 ;  /* 0x000000187b007844 */ /* 0x000fe20000000200 */
[----:B------:R-:W-:Y:S02]  /*10b90*/  F2FP.BF16.F32.PACK_AB R30, R69, R68 ;  /* 0x00000044451e723e */ /* 0x000fe400000010ff */
[----:B------:R-:W-:-:S02]  /*10ba0*/  F2FP.BF16.F32.PACK_AB R31, R71, R70 ;  /* 0x00000046471f723e */ /* 0x000fc400000010ff */
[----:B------:R-:W-:Y:S02]  /*10bb0*/  LOP3.LUT R36, R36, R151, RZ, 0x3c, !PT ;  /* 0x0000009724247212 */ /* 0x000fe400078e3cff */
[----:B0-----:R-:W-:Y:S01]  /*10bc0*/  F2FP.BF16.F32.PACK_AB R4, R73, R72 ;  /* 0x000000484904723e */ /* 0x001fe200000010ff */
[----:B------:R-:W-:Y:S01]  /*10bd0*/  STSM.16.M88.4 [R103], R28 ;  /* 0x0000001c67007844 */ /* 0x000fe20000000200 */
[----:B------:R-:W-:Y:S02]  /*10be0*/  F2FP.BF16.F32.PACK_AB R5, R75, R74 ;  /* 0x0000004a4b05723e */ /* 0x000fe400000010ff */
[----:B------:R-:W-:Y:S02]  /*10bf0*/  F2FP.BF16.F32.PACK_AB R6, R77, R76 ;  /* 0x0000004c4d06723e */ /* 0x000fe400000010ff */
[----:B------:R-:W-:Y:S02]  /*10c00*/  F2FP.BF16.F32.PACK_AB R7, R79, R78 ;  /* 0x0000004e4f07723e */ /* 0x000fe400000010ff */
[----:B-1----:R-:W-:-:S02]  /*10c10*/  F2FP.BF16.F32.PACK_AB R8, R81, R80 ;  /* 0x000000505108723e */ /* 0x002fc400000010ff */
[----:B------:R-:W-:Y:S01]  /*10c20*/  F2FP.BF16.F32.PACK_AB R9, R83, R82 ;  /* 0x000000525309723e */ /* 0x000fe200000010ff */
[----:B------:R0:W-:Y:S01]  /*10c30*/  STSM.16.M88.4 [R102], R4 ;  /* 0x0000000466007844 */ /* 0x0001e20000000200 */
[----:B------:R-:W-:Y:S02]  /*10c40*/  F2FP.BF16.F32.PACK_AB R10, R85, R84 ;  /* 0x00000054550a723e */ /* 0x000fe400000010ff */
[----:B------:R-:W-:Y:S02]  /*10c50*/  F2FP.BF16.F32.PACK_AB R11, R87, R86 ;  /* 0x00000056570b723e */ /* 0x000fe400000010ff */
[----:B------:R-:W-:Y:S02]  /*10c60*/  MOV R32, R32 ;  /* 0x0000002000207202 */ /* 0x000fe40000000f00 */
[----:B--2---:R-:W-:Y:S01]  /*10c70*/  F2FP.BF16.F32.PACK_AB R12, R89, R88 ;  /* 0x00000058590c723e */ /* 0x004fe200000010ff */
[----:B------:R1:W-:Y:S01]  /*10c80*/  STSM.16.M88.4 [R38], R8 ;  /* 0x0000000826007844 */ /* 0x0003e20000000200 */
[----:B------:R-:W-:-:S02]  /*10c90*/  F2FP.BF16.F32.PACK_AB R13, R91, R90 ;  /* 0x0000005a5b0d723e */ /* 0x000fc400000010ff */
[----:B------:R-:W-:Y:S02]  /*10ca0*/  F2FP.BF16.F32.PACK_AB R14, R93, R92 ;  /* 0x0000005c5d0e723e */ /* 0x000fe400000010ff */
[----:B------:R-:W-:Y:S02]  /*10cb0*/  F2FP.BF16.F32.PACK_AB R15, R95, R94 ;  /* 0x0000005e5f0f723e */ /* 0x000fe400000010ff */
[----:B------:R-:W-:Y:S01]  /*10cc0*/  MOV R34, R34 ;  /* 0x0000002200227202 */ /* 0x000fe20000000f00 */
[----:B0-----:R-:W-:Y:S01]  /*10cd0*/  IMAD.U32 R4, RZ, RZ, UR8 ;  /* 0x00000008ff047e24 */ /* 0x001fe2000f8e00ff */
[----:B------:R-:W-:Y:S01]  /*10ce0*/  MOV R36, R36 ;  /* 0x0000002400247202 */ /* 0x000fe20000000f00 */
[----:B------:R0:W-:Y:S01]  /*10cf0*/  STSM.16.M88.4 [R32], R12 ;  /* 0x0000000c20007844 */ /* 0x0001e20000000200 */
[----:B------:R-:W-:Y:S01]  /*10d00*/  PLOP3.LUT P0, PT, PT, PT, UP0, 0x80, 0x0 ;  /* 0x000000000000781c */ /* 0x000fe20003f0f008 */
[----:B------:R-:W-:Y:S01]  /*10d10*/  IMAD.U32 R5, RZ, RZ, UR9 ;  /* 0x00000009ff057e24 */ /* 0x000fe2000f8e00ff */
[----:B------:R-:W-:Y:S01]  /*10d20*/  ULDC.64 UR8, c[0x0][0xc08] ;  /* 0x0003020000087ab9 */ /* 0x000fe20000000a00 */
[----:B------:R0:W-:Y:S01]  /*10d30*/  STSM.16.M88.4 [R34], R96 ;  /* 0x0000006022007844 */ /* 0x0001e20000000200 */
[----:B-1----:R-:W1:Y:S03]  /*10d40*/  LDC R38, c[0x0][0xbe8] ;  /* 0x0002fa00ff267b82 */ /* 0x002e660000000800 */
[----:B------:R0:W-:Y:S04]  /*10d50*/  STSM.16.M88.4 [R36], R104 ;  /* 0x0000006824007844 */ /* 0x0001e80000000200 */
[----:B------:R0:W-:Y:S01]  /*10d60*/  STSM.16.M88.4 [R18], R112 ;  /* 0x0000007012007844 */ /* 0x0001e20000000200 */
[----:B------:R-:W-:Y:S06]  /*10d70*/  BAR.SYNC.DEFER_BLOCKING 0x1, 0x100 ;  /* 0x0044000000007b1d */ /* 0x000fec0000010000 */
[----:B------:R-:W2:Y:S01]  /*10d80*/  @P0 LDG.E R3, desc[UR10][R4.64] ;  /* 0x0000000a04030981 */ /* 0x000ea2000c1e1900 */
[----:B-1----:R-:W-:Y:S01]  /*10d90*/  ISETP.NE.AND P1, PT, R38, 0x1, PT ;  /* 0x000000012600780c */ /* 0x002fe20003f25270 */
[----:B------:R-:W-:-:S04]  /*10da0*/  UISETP.NE.U32.AND UP1, UPT, UR8, URZ, UPT ;  /* 0x0000003f0800728c */ /* 0x000fc8000bf25070 */
[----:B------:R-:W-:-:S06]  /*10db0*/  UISETP.NE.AND.EX UP1, UPT, UR9, URZ, UPT, UP1 ;  /* 0x0000003f0900728c */ /* 0x000fcc000bf25310 */
[----:B------:R-:W-:Y:S02]  /*10dc0*/  PLOP3.LUT P2, PT, PT, PT, UP1, 0x80, 0x0 ;  /* 0x000000000000781c */ /* 0x000fe40003f4f018 */
[----:B------:R-:W1:Y:S03]  /*10dd0*/  @P1 LDC R6, c[0x0][0xbec] ;  /* 0x0002fb00ff061b82 */ /* 0x000e660000000800 */
[----:B------:R-:W-:-:S04]  /*10de0*/  @UP1 ULEA UR8, UP2, UR4, UR8, 0x2 ;  /* 0x0000000804081291 */ /* 0x000fc8000f84103f */
[----:B------:R-:W-:Y:S01]  /*10df0*/  @UP1 ULEA.HI.X UR9, UR4, UR9, UR7, 0x2, UP2 ;  /* 0x0000000904091291 */ /* 0x000fe200090f1407 */
[----:B------:R-:W3:Y:S01]  /*10e00*/  @P1 LDC R8, c[0x0][0xbf0] ;  /* 0x0002fc00ff081b82 */ /* 0x000ee20000000800 */
[----:B------:R-:W-:Y:S01]  /*10e10*/  IMAD.U32 R10, RZ, RZ, UR8 ;  /* 0x00000008ff0a7e24 */ /* 0x000fe2000f8e00ff */
[----:B------:R-:W-:Y:S01]  /*10e20*/  ULDC UR7, c[0x0][0xa88] ;  /* 0x0002a20000077ab9 */ /* 0x000fe20000000800 */
[----:B------:R-:W-:Y:S02]  /*10e30*/  UMOV UR4, URZ ;  /* 0x0000003f00047c82 */ /* 0x000fe40008000000 */
[----:B------:R-:W-:Y:S01]  /*10e40*/  IMAD.U32 R11, RZ, RZ, UR9 ;  /* 0x00000009ff0b7e24 */ /* 0x000fe2000f8e00ff */
[----:B--2---:R-:W-:Y:S01]  /*10e50*/  @P0 R2UR UR4, R3 ;  /* 0x00000000030402ca */ /* 0x004fe200000e0000 */
[----:B------:R-:W-:-:S06]  /*10e60*/  IMAD.U32 R3, RZ, RZ, UR7 ;  /* 0x00000007ff037e24 */ /* 0x000fcc000f8e00ff */
[----:B------:R0:W5:Y:S01]  /*10e70*/  @P2 LDG.E R3, desc[UR10][R10.64] ;  /* 0x0000000a0a032981 */ /* 0x000162000c1e1900 */
[----:B-1-3--:R-:W-:Y:S07]  /*10e80*/  @P2 BRA `(.L_x_5955) ;  /* 0x0000000000142947 */ /* 0x00afee0003800000 */
[----:B------:R-:W-:Y:S05]  /*10e90*/  @!P0 BRA `(.L_x_5955) ;  /* 0x0000000000108947 */ /* 0x000fea0003800000 */
[----:B------:R-:W-:Y:S02]  /*10ea0*/  ULDC.64 UR8, c[0x0][0x208] ;  /* 0x0000820000087ab9 */ /* 0x000fe40000000a00 */
[----:B0-----:R-:W2:Y:S04]  /*10eb0*/  LDG.E R10, desc[UR8][R4.64] ;  /* 0x00000008040a7981 */ /* 0x001ea8000c1e1900 */
[----:B-----5:R-:W2:Y:S02]  /*10ec0*/  LDG.E R3, desc[UR8][R4.64+0x4] ;  /* 0x0000040804037981 */ /* 0x020ea4000c1e1900 */
[----:B--2---:R-:W-:-:S07]  /*10ed0*/  IMAD.IADD R3, R3, 0x1, -R10 ;  /* 0x0000000103037824 */ /* 0x004fce00078e0a0a */
.L_x_5955:
[----:B------:R-:W-:Y:S01]  /*10ee0*/  R2UR UR18, R208 ;  /* 0x00000000d01272ca */ /* 0x000fe200000e0000 */
[----:B------:R-:W-:Y:S01]  /*10ef0*/  ULDC.64 UR12, c[0x0][0xb90] ;  /* 0x0002e400000c7ab9 */ /* 0x000fe20000000a00 */
[----:B------:R-:W-:Y:S01]  /*10f00*/  R2UR UR17, R19 ;  /* 0x00000000131172ca */ /* 0x000fe200000e0000 */
[----:B------:R-:W-:Y:S01]  /*10f10*/  USHF.R.S32.HI UR11, URZ, 0x1f, UR4 ;  /* 0x0000001f3f0b7899 */ /* 0x000fe20008011404 */
[----:B------:R-:W-:Y:S01]  /*10f20*/  R2UR UR16, R209 ;  /* 0x00000000d11072ca */ /* 0x000fe200000e0000 */
[----:B------:R-:W-:Y:S01]  /*10f30*/  UMOV UR10, UR4 ;  /* 0x00000004000a7c82 */ /* 0x000fe20008000000 */
[----:B------:R-:W-:Y:S01]  /*10f40*/  R2UR UR15, R207 ;  /* 0x00000000cf0f72ca */ /* 0x000fe200000e0000 */
[----:B-----5:R-:W-:Y:S01]  /*10f50*/  IMAD R65, R3, R38, RZ ;  /* 0x0000002603417224 */ /* 0x020fe200078e02ff */
[----:B------:R-:W-:-:S05]  /*10f60*/  ULDC.64 UR20, c[0x0][0x208] ;  /* 0x0000820000147ab9 */ /* 0x000fca0000000a00 */
[----:B------:R-:W-:Y:S02]  /*10f70*/  USHF.R.S32.HI UR14, URZ, 0x1f, UR18 ;  /* 0x0000001f3f0e7899 */ /* 0x000fe40008011412 */
[----:B------:R-:W-:Y:S01]  /*10f80*/  VIADD R9, R23, UR17 ;  /* 0x0000001117097c36 */ /* 0x000fe20008000000 */
[----:B------:R-:W-:Y:S01]  /*10f90*/  UIMAD.WIDE.U32 UR8, UR18, UR12, UR10 ;  /* 0x0000000c120872a5 */ /* 0x000fe2000f8e000a */
[----:B------:R-:W-:Y:S01]  /*10fa0*/  VIADD R26, R214, UR17 ;  /* 0x00000011d61a7c36 */ /* 0x000fe20008000000 */
[----:B------:R-:W-:Y:S01]  /*10fb0*/  UIMAD UR7, UR14, UR12, URZ ;  /* 0x0000000c0e0772a4 */ /* 0x000fe2000f8e023f */
[----:B------:R-:W-:Y:S01]  /*10fc0*/  @P1 IMAD.HI.U32 R5, R9, R6, RZ ;  /* 0x0000000609051227 */ /* 0x000fe200078e00ff */
[----:B------:R-:W-:Y:S02]  /*10fd0*/  USEL UR16, UR16, URZ, !UP0 ;  /* 0x0000003f10107287 */ /* 0x000fe4000c000000 */
[----:B------:R-:W-:Y:S01]  /*10fe0*/  UIMAD UR7, UR18, UR13, UR7 ;  /* 0x0000000d120772a4 */ /* 0x000fe2000f8e0207 */
[----:B------:R-:W-:Y:S01]  /*10ff0*/  IMAD.MOV.U32 R4, RZ, RZ, R9 ;  /* 0x000000ffff047224 */ /* 0x000fe200078e0009 */
[----:B------:R-:W-:Y:S01]  /*11000*/  @P1 SHF.R.U32.HI R4, RZ, R8, R5 ;  /* 0x00000008ff041219 */ /* 0x000fe20000011605 */
[----:B------:R-:W-:Y:S01]  /*11010*/  ULDC.64 UR12, c[0x0][0xb98] ;  /* 0x0002e600000c7ab9 */ /* 0x000fe20000000a00 */
[----:B------:R-:W-:Y:S01]  /*11020*/  UIADD3 UR9, UR9, UR7, URZ ;  /* 0x0000000709097290 */ /* 0x000fe2000fffe03f */
[----:B------:R-:W-:Y:S01]  /*11030*/  IMAD R5, R210, 0x40, R16 ;  /* 0x00000040d2057824 */ /* 0x000fe200078e0210 */
[----:B------:R-:W-:Y:S01]  /*11040*/  USEL UR15, UR15, URZ, !UP0 ;  /* 0x0000003f0f0f7287 */ /* 0x000fe2000c000000 */
[----:B------:R-:W-:Y:S01]  /*11050*/  IMAD.MOV R7, RZ, RZ, -R4 ;  /* 0x000000ffff077224 */ /* 0x000fe200078e0a04 */
[----:B------:R-:W-:Y:S01]  /*11060*/  UIMAD UR7, UR16, UR12, URZ ;  /* 0x0000000c100772a4 */ /* 0x000fe2000f8e023f */
[----:B------:R-:W-:Y:S01]  /*11070*/  IMAD.WIDE R20, R5, 0x2, R20 ;  /* 0x0000000205147825 */ /* 0x000fe200078e0214 */
[----:B------:R-:W-:Y:S01]  /*11080*/  UIMAD.WIDE.U32 UR8, UR15, UR12, UR8 ;  /* 0x0000000c0f0872a5 */ /* 0x000fe2000f8e0008 */
[----:B------:R-:W-:Y:S01]  /*11090*/  SHF.R.S32.HI R5, RZ, 0x1f, R4 ;  /* 0x0000001fff057819 */ /* 0x000fe20000011404 */
[----:B------:R-:W-:Y:S01]  /*110a0*/  UIMAD UR7, UR15, UR13, UR7 ;  /* 0x0000000d0f0772a4 */ /* 0x000fe2000f8e0207 */
[----:B------:R-:W-:Y:S01]  /*110b0*/  IMAD R7, R38, R7, R9 ;  /* 0x0000000726077224 */ /* 0x000fe200078e0209 */
[----:B0-----:R-:W-:Y:S01]  /*110c0*/  IADD3 R13, P2, R20, 0x1000, RZ ;  /* 0x00001000140d7810 */ /* 0x001fe20007f5e0ff */
[----:B------:R-:W-:Y:S01]  /*110d0*/  ULDC.64 UR12, c[0x0][0xaa0] ;  /* 0x0002a800000c7ab9 */ /* 0x000fe20000000a00 */
[----:B------:R-:W-:-:S02]  /*110e0*/  IADD3 R4, P0, R4, UR8, RZ ;  /* 0x0000000804047c10 */ /* 0x000fc4000ff1e0ff */
[----:B------:R-:W-:Y:S01]  /*110f0*/  IMAD.U32 R8, RZ, RZ, UR7 ;  /* 0x00000007ff087e24 */ /* 0x000fe2000f8e00ff */
[----:B------:R-:W-:Y:S02]  /*11100*/  SHF.R.S32.HI R6, RZ, 0x1f, R7 ;  /* 0x0000001fff067819 */ /* 0x000fe40000011407 */
[----:B------:R-:W-:Y:S02]  /*11110*/  LOP3.LUT R12, R13, 0x380, RZ, 0xc0, !PT ;  /* 0x000003800d0c7812 */ /* 0x000fe400078ec0ff */
[----:B------:R-:W-:Y:S01]  /*11120*/  IADD3.X R5, R5, UR9, R8, P0, !PT ;  /* 0x0000000905057c10 */ /* 0x000fe200087fe408 */
[----:B------:R-:W-:Y:S01]  /*11130*/  ULDC.64 UR8, c[0x0][0xb88] ;  /* 0x0002e20000087ab9 */ /* 0x000fe20000000a00 */
[----:B------:R-:W-:Y:S01]  /*11140*/  SHF.R.U64 R12, R12, 0x3, RZ ;  /* 0x000000030c0c7819 */ /* 0x000fe200000012ff */
[----:B------:R-:W-:Y:S01]  /*11150*/  IMAD R6, R6, UR8, RZ ;  /* 0x0000000806067c24 */ /* 0x000fe2000f8e02ff */
[----:B------:R-:W-:Y:S01]  /*11160*/  IADD3 R33, P3, R20, 0x6000, RZ ;  /* 0x0000600014217810 */ /* 0x000fe20007f7e0ff */
[----:B------:R-:W-:Y:S01]  /*11170*/  IMAD.WIDE.U32 R4, R7, UR8, R4 ;  /* 0x0000000807047c25 */ /* 0x000fe2000f8e0004 */
[----:B------:R-:W-:-:S02]  /*11180*/  LOP3.LUT R12, R12, R13, RZ, 0x3c, !PT ;  /* 0x0000000d0c0c7212 */ /* 0x000fc400078e3cff */
[----:B------:R-:W-:Y:S01]  /*11190*/  LOP3.LUT R32, R33, 0x380, RZ, 0xc0, !PT ;  /* 0x0000038021207812 */ /* 0x000fe200078ec0ff */
[----:B------:R-:W-:Y:S01]  /*111a0*/  IMAD R11, R7, UR9, R6 ;  /* 0x00000009070b7c24 */ /* 0x000fe2000f8e0206 */
[----:B------:R-:W-:Y:S01]  /*111b0*/  ULDC.64 UR8, c[0x0][0xb50] ;  /* 0x0002d40000087ab9 */ /* 0x000fe20000000a00 */
[----:B------:R-:W-:Y:S01]  /*111c0*/  IMAD.X R13, RZ, RZ, R21, P2 ;  /* 0x000000ffff0d7224 */ /* 0x000fe200010e0615 */
[----:B------:R-:W-:Y:S01]  /*111d0*/  IADD3 R25, P2, R20, 0x7000, RZ ;  /* 0x0000700014197810 */ /* 0x000fe20007f5e0ff */
[----:B------:R-:W-:Y:S01]  /*111e0*/  IMAD.IADD R5, R5, 0x1, R11 ;  /* 0x0000000105057824 */ /* 0x000fe200078e020b */
[----:B------:R-:W-:Y:S01]  /*111f0*/  LEA R11, P0, R4, UR8, 0x2 ;  /* 0x00000008040b7c11 */ /* 0x000fe2000f8010ff */
[----:B------:R-:W-:Y:S01]  /*11200*/  VIADD R6, R26, 0x8 ;  /* 0x000000081a067836 */ /* 0x000fe20000000000 */
[----:B------:R-:W-:Y:S02]  /*11210*/  IADD3 R9, P6, R20, 0x2000, RZ ;  /* 0x0000200014097810 */ /* 0x000fe40007fde0ff */
[----:B------:R-:W-:Y:S01]  /*11220*/  LEA.HI.X R14, R4, UR9, R5, 0x2, P0 ;  /* 0x00000009040e7c11 */ /* 0x000fe200080f1405 */
[----:B------:R-:W-:Y:S01]  /*11230*/  SHFL.IDX PT, R18, R11, RZ, 0x1c1f ;  /* 0x001c1fff0b127589 */ /* 0x000fe200000e0000 */
[----:B------:R-:W-:-:S02]  /*11240*/  IADD3 R45, P0, R20, 0x5000, RZ ;  /* 0x00005000142d7810 */ /* 0x000fc40007f1e0ff */
[C---:B------:R-:W-:Y:S01]  /*11250*/  IADD3 R5, P5, R20.reuse, 0x3000, RZ ;  /* 0x0000300014057810 */ /* 0x040fe20007fbe0ff */
[----:B------:R-:W0:Y:S01]  /*11260*/  SHFL.IDX PT, R19, R14, RZ, 0x1c1f ;  /* 0x001c1fff0e137589 */ /* 0x000e2200000e0000 */
[----:B------:R-:W-:Y:S02]  /*11270*/  LOP3.LUT R44, R45, 0x380, RZ, 0xc0, !PT ;  /* 0x000003802d2c7812 */ /* 0x000fe400078ec0ff */
[----:B------:R-:W-:Y:S01]  /*11280*/  IADD3 R49, P4, R20, 0x4000, RZ ;  /* 0x0000400014317810 */ /* 0x000fe20007f9e0ff */
[----:B------:R-:W-:Y:S01]  /*11290*/  SHFL.IDX PT, R36, R11, 0x1, 0x1c1f ;  /* 0x003c1f000b247f89 */ /* 0x000fe200000e0000 */
[----:B------:R-:W-:Y:S02]  /*112a0*/  SHF.R.U64 R44, R44, 0x3, RZ ;  /* 0x000000032c2c7819 */ /* 0x000fe400000012ff */
[----:B------:R-:W-:Y:S01]  /*112b0*/  LOP3.LUT R24, R25, 0x380, RZ, 0xc0, !PT ;  /* 0x0000038019187812 */ /* 0x000fe200078ec0ff */
[----:B------:R-:W1:Y:S01]  /*112c0*/  SHFL.IDX PT, R37, R14, 0x1, 0x1c1f ;  /* 0x003c1f000e257f89 */ /* 0x000e6200000e0000 */
[----:B------:R-:W-:-:S02]  /*112d0*/  SHF.R.U64 R32, R32, 0x3, RZ ;  /* 0x0000000320207819 */ /* 0x000fc400000012ff */
[----:B------:R-:W-:Y:S02]  /*112e0*/  LOP3.LUT R8, R9, 0x380, RZ, 0xc0, !PT ;  /* 0x0000038009087812 */ /* 0x000fe400078ec0ff */
[----:B------:R-:W-:Y:S02]  /*112f0*/  LOP3.LUT R4, R5, 0x380, RZ, 0xc0, !PT ;  /* 0x0000038005047812 */ /* 0x000fe400078ec0ff */
[----:B------:R-:W-:Y:S02]  /*11300*/  LOP3.LUT R48, R49, 0x380, RZ, 0xc0, !PT ;  /* 0x0000038031307812 */ /* 0x000fe400078ec0ff */
[----:B------:R-:W-:Y:S01]  /*11310*/  LOP3.LUT R44, R44, R45, RZ, 0x3c, !PT ;  /* 0x0000002d2c2c7212 */ /* 0x000fe200078e3cff */
[--C-:B------:R-:W-:Y:S01]  /*11320*/  IMAD.X R45, RZ, RZ, R21.reuse, P0 ;  /* 0x000000ffff2d7224 */ /* 0x100fe200000e0615 */
[----:B------:R-:W-:Y:S02]  /*11330*/  SHF.R.U64 R24, R24, 0x3, RZ ;  /* 0x0000000318187819 */ /* 0x000fe400000012ff */
[----:B------:R-:W-:Y:S01]  /*11340*/  LOP3.LUT R32, R32, R33, RZ, 0x3c, !PT ;  /* 0x0000002120207212 */ /* 0x000fe200078e3cff */
[----:B------:R-:W-:Y:S01]  /*11350*/  IMAD.X R33, RZ, RZ, R21, P3 ;  /* 0x000000ffff217224 */ /* 0x000fe200018e0615 */
[----:B------:R-:W-:-:S02]  /*11360*/  SHF.R.U64 R8, R8, 0x3, RZ ;  /* 0x0000000308087819 */ /* 0x000fc400000012ff */
[----:B------:R-:W-:Y:S02]  /*11370*/  SHF.R.U64 R4, R4, 0x3, RZ ;  /* 0x0000000304047819 */ /* 0x000fe400000012ff */
[----:B------:R-:W-:Y:S02]  /*11380*/  SHF.R.U64 R48, R48, 0x3, RZ ;  /* 0x0000000330307819 */ /* 0x000fe400000012ff */
[----:B------:R-:W-:Y:S02]  /*11390*/  LOP3.LUT P0, RZ, R212, 0x3, RZ, 0xc0, !PT ;  /* 0x00000003d4ff7812 */ /* 0x000fe4000780c0ff */
[----:B------:R-:W-:Y:S02]  /*113a0*/  IADD3 R10, P3, R20, 0xb000, RZ ;  /* 0x0000b000140a7810 */ /* 0x000fe40007f7e0ff */
        /* <DEDUP_REMOVED lines=8> */
[-C--:B------:R-:W-:Y:S01]  /*11430*/  ISETP.GE.OR P2, PT, R26, R65.reuse, P0 ;  /* 0x000000411a00720c */ /* 0x080fe20000746670 */
[----:B------:R-:W-:Y:S01]  /*11440*/  IMAD.X R41, RZ, RZ, R21, P3 ;  /* 0x000000ffff297224 */ /* 0x000fe200018e0615 */
[----:B------:R-:W-:-:S02]  /*11450*/  ISETP.GE.OR P0, PT, R6, R65, P0 ;  /* 0x000000410600720c */ /* 0x000fc40000706670 */
[----:B------:R-:W-:Y:S02]  /*11460*/  LOP3.LUT R3, R10, 0x380, RZ, 0xc0, !PT ;  /* 0x000003800a037812 */ /* 0x000fe400078ec0ff */
[C---:B------:R-:W-:Y:S02]  /*11470*/  IADD3 R61, P6, R20.reuse, 0x8000, RZ ;  /* 0x00008000143d7810 */ /* 0x040fe40007fde0ff */
[C---:B------:R-:W-:Y:S02]  /*11480*/  IADD3 R57, P5, R20.reuse, 0x9000, RZ ;  /* 0x0000900014397810 */ /* 0x040fe40007fbe0ff */
[C---:B------:R-:W-:Y:S02]  /*11490*/  IADD3 R53, P4, R20.reuse, 0xa000, RZ ;  /* 0x0000a00014357810 */ /* 0x040fe40007f9e0ff */
[----:B------:R-:W-:Y:S01]  /*114a0*/  LOP3.LUT R7, R20, 0x380, RZ, 0xc0, !PT ;  /* 0x0000038014077812 */ /* 0x000fe200078ec0ff */
[----:B0-----:R0:W-:Y:S01]  /*114b0*/  @!P2 ST.E desc[UR20][R18.64], R0 ;  /* 0x000000001200a985 */ /* 0x0011e2000c101914 */
[----:B------:R-:W-:-:S02]  /*114c0*/  SHF.R.U64 R3, R3, 0x3, RZ ;  /* 0x0000000303037819 */ /* 0x000fc400000012ff */
[----:B------:R-:W-:Y:S01]  /*114d0*/  LOP3.LUT R60, R61, 0x380, RZ, 0xc0, !PT ;  /* 0x000003803d3c7812 */ /* 0x000fe200078ec0ff */
[----:B-1----:R1:W-:Y:S01]  /*114e0*/  @!P0 ST.E desc[UR20][R36.64], R2 ;  /* 0x0000000224008985 */ /* 0x0023e2000c101914 */
[----:B------:R-:W-:Y:S02]  /*114f0*/  LOP3.LUT R56, R57, 0x380, RZ, 0xc0, !PT ;  /* 0x0000038039387812 */ /* 0x000fe400078ec0ff */
[----:B------:R-:W-:Y:S01]  /*11500*/  LOP3.LUT R52, R53, 0x380, RZ, 0xc0, !PT ;  /* 0x0000038035347812 */ /* 0x000fe200078ec0ff */
[----:B------:R-:W-:Y:S01]  /*11510*/  UIMAD UR7, UR11, UR12, URZ ;  /* 0x0000000c0b0772a4 */ /* 0x000fe2000f8e023f */
[----:B------:R-:W-:Y:S01]  /*11520*/  SHF.R.U64 R7, R7, 0x3, RZ ;  /* 0x0000000307077819 */ /* 0x000fe200000012ff */
[----:B------:R-:W-:Y:S01]  /*11530*/  UIMAD.WIDE.U32 UR8, UR4, UR12, URZ ;  /* 0x0000000c040872a5 */ /* 0x000fe2000f8e003f */
[----:B------:R-:W-:Y:S01]  /*11540*/  SHF.R.U64 R60, R60, 0x3, RZ ;  /* 0x000000033c3c7819 */ /* 0x000fe200000012ff */
[----:B------:R-:W-:Y:S01]  /*11550*/  ULDC.64 UR10, c[0x0][0xae8] ;  /* 0x0002ba00000a7ab9 */ /* 0x000fe20000000a00 */
[----:B------:R-:W-:Y:S01]  /*11560*/  SHF.R.U64 R56, R56, 0x3, RZ ;  /* 0x0000000338387819 */ /* 0x000fe200000012ff */
[----:B0-----:R-:W-:Y:S01]  /*11570*/  IMAD R0, R206, 0x20, R210 ;  /* 0x00000020ce007824 */ /* 0x001fe200078e02d2 */
[----:B------:R-:W-:Y:S01]  /*11580*/  SHF.R.U64 R52, R52, 0x3, RZ ;  /* 0x0000000334347819 */ /* 0x000fe200000012ff */
[----:B------:R-:W5:Y:S01]  /*11590*/  LD.E.128 R12, desc[UR20][R12.64] ;  /* 0x000000140c0c7980 */ /* 0x000f62000c101d00 */
[----:B------:R-:W-:-:S02]  /*115a0*/  LOP3.LUT R20, R7, R20, RZ, 0x3c, !PT ;  /* 0x0000001407147212 */ /* 0x000fc400078e3cff */
[----:B------:R-:W-:Y:S01]  /*115b0*/  LOP3.LUT R40, R3, R10, RZ, 0x3c, !PT ;  /* 0x0000000a03287212 */ /* 0x000fe200078e3cff */
[----:B------:R-:W5:Y:S01]  /*115c0*/  LD.E.128 R48, desc[UR20][R48.64] ;  /* 0x0000001430307980 */ /* 0x000f62000c101d00 */
[----:B------:R-:W0:Y:S01]  /*115d0*/  @P1 LDC R3, c[0x0][0xbec] ;  /* 0x0002fb00ff031b82 */ /* 0x000e220000000800 */
[----:B------:R-:W-:Y:S01]  /*115e0*/  LOP3.LUT R60, R60, R61, RZ, 0x3c, !PT ;  /* 0x0000003d3c3c7212 */ /* 0x000fe200078e3cff */
[--C-:B------:R-:W-:Y:S01]  /*115f0*/  IMAD.X R61, RZ, RZ, R21.reuse, P6 ;  /* 0x000000ffff3d7224 */ /* 0x100fe200030e0615 */
[----:B------:R-:W-:Y:S01]  /*11600*/  LOP3.LUT R56, R56, R57, RZ, 0x3c, !PT ;  /* 0x0000003938387212 */ /* 0x000fe200078e3cff */
[--C-:B------:R-:W-:Y:S01]  /*11610*/  IMAD.X R57, RZ, RZ, R21.reuse, P5 ;  /* 0x000000ffff397224 */ /* 0x100fe200028e0615 */
[----:B------:R-:W-:Y:S01]  /*11620*/  LOP3.LUT R52, R52, R53, RZ, 0x3c, !PT ;  /* 0x0000003534347212 */ /* 0x000fe200078e3cff */
[----:B------:R-:W-:Y:S01]  /*11630*/  IMAD.X R53, RZ, RZ, R21, P4 ;  /* 0x000000ffff357224 */ /* 0x000fe200020e0615 */
[----:B------:R2:W5:Y:S01]  /*11640*/  LD.E.128 R28, desc[UR20][R20.64] ;  /* 0x00000014141c7980 */ /* 0x000562000c101d00 */
[----:B------:R-:W-:Y:S01]  /*11650*/  UIMAD UR7, UR4, UR13, UR7 ;  /* 0x0000000d040772a4 */ /* 0x000fe2000f8e0207 */
[----:B------:R-:W-:-:S02]  /*11660*/  VIADD R18, R0, UR17 ;  /* 0x0000001100127c36 */ /* 0x000fc40008000000 */
[----:B------:R-:W5:Y:S04]  /*11670*/  LD.E.128 R8, desc[UR20][R8.64] ;  /* 0x0000001408087980 */ /* 0x000f68000c101d00 */
[----:B------:R-:W5:Y:S01]  /*11680*/  LD.E.128 R4, desc[UR20][R4.64] ;  /* 0x0000001404047980 */ /* 0x000f62000c101d00 */
[----:B--2---:R-:W2:Y:S01]  /*11690*/  @P1 LDC R21, c[0x0][0xbf0] ;  /* 0x0002fc00ff151b82 */ /* 0x004ea20000000800 */
[----:B------:R-:W-:Y:S02]  /*116a0*/  UIADD3 UR9, UR9, UR7, URZ ;  /* 0x0000000709097290 */ /* 0x000fe4000fffe03f */
[----:B------:R-:W5:Y:S01]  /*116b0*/  LD.E.128 R44, desc[UR20][R44.64] ;  /* 0x000000142c2c7980 */ /* 0x000f62000c101d00 */
[----:B------:R-:W-:Y:S02]  /*116c0*/  UIMAD UR4, UR14, UR10, URZ ;  /* 0x0000000a0e0472a4 */ /* 0x000fe4000f8e023f */
[----:B------:R-:W-:Y:S01]  /*116d0*/  UIMAD.WIDE.U32 UR8, UR18, UR10, UR8 ;  /* 0x0000000a120872a5 */ /* 0x000fe2000f8e0008 */
[----:B------:R-:W5:Y:S01]  /*116e0*/  LD.E.128 R32, desc[UR20][R32.64] ;  /* 0x0000001420207980 */ /* 0x000f62000c101d00 */
[----:B------:R-:W-:Y:S01]  /*116f0*/  UIMAD UR4, UR18, UR11, UR4 ;  /* 0x0000000b120472a4 */ /* 0x000fe2000f8e0204 */
[----:B0-----:R-:W-:-:S02]  /*11700*/  @P1 IMAD.HI.U32 R0, R18, R3, RZ ;  /* 0x0000000312001227 */ /* 0x001fc400078e00ff */
[----:B------:R-:W-:Y:S01]  /*11710*/  ULDC.64 UR10, c[0x0][0xaf0] ;  /* 0x0002bc00000a7ab9 */ /* 0x000fe20000000a00 */
[----:B------:R-:W-:Y:S01]  /*11720*/  UIADD3 UR9, UR9, UR4, URZ ;  /* 0x0000000409097290 */ /* 0x000fe2000fffe03f */
[----:B------:R-:W5:Y:S01]  /*11730*/  LD.E.128 R24, desc[UR20][R24.64] ;  /* 0x0000001418187980 */ /* 0x000f62000c101d00 */
[----:B------:R-:W-:Y:S01]  /*11740*/  UIMAD UR4, UR16, UR10, URZ ;  /* 0x0000000a100472a4 */ /* 0x000fe2000f8e023f */
[----:B------:R-:W-:Y:S01]  /*11750*/  IMAD.MOV.U32 R19, RZ, RZ, R18 ;  /* 0x000000ffff137224 */ /* 0x000fe200078e0012 */
[----:B------:R-:W-:Y:S01]  /*11760*/  UIMAD.WIDE.U32 UR8, UR15, UR10, UR8 ;  /* 0x0000000a0f0872a5 */ /* 0x000fe2000f8e0008 */
[----:B------:R-:W5:Y:S01]  /*11770*/  LD.E.128 R60, desc[UR20][R60.64] ;  /* 0x000000143c3c7980 */ /* 0x000f62000c101d00 */
[----:B------:R-:W-:-:S03]  /*11780*/  UIMAD UR4, UR15, UR11, UR4 ;  /* 0x0000000b0f0472a4 */ /* 0x000fc6000f8e0204 */
[----:B------:R-:W-:Y:S01]  /*11790*/  ULDC.64 UR10, c[0x0][0xae0] ;  /* 0x0002b800000a7ab9 */ /* 0x000fe20000000a00 */
[----:B------:R-:W5:Y:S01]  /*117a0*/  LD.E.128 R56, desc[UR20][R56.64] ;  /* 0x0000001438387980 */ /* 0x000f62000c101d00 */
[----:B--2---:R-:W-:Y:S01]  /*117b0*/  @P1 SHF.R.U32.HI R19, RZ, R21, R0 ;  /* 0x00000015ff131219 */ /* 0x004fe20000011600 */
[----:B------:R-:W-:Y:S02]  /*117c0*/  UIADD3 UR4, UR9, UR4, URZ ;  /* 0x0000000409047290 */ /* 0x000fe4000fffe03f */
[----:B------:R-:W5:Y:S01]  /*117d0*/  LD.E.128 R52, desc[UR20][R52.64] ;  /* 0x0000001434347980 */ /* 0x000f62000c101d00 */
[--C-:B------:R-:W-:Y:S01]  /*117e0*/  SHF.R.S32.HI R0, RZ, 0x1f, R19.reuse ;  /* 0x0000001fff007819 */ /* 0x100fe20000011413 */
[----:B------:R-:W-:Y:S02]  /*117f0*/  IMAD.MOV R21, RZ, RZ, -R19 ;  /* 0x000000ffff157224 */ /* 0x000fe400078e0a13 */
[----:B------:R-:W5:Y:S01]  /*11800*/  LD.E.128 R40, desc[UR20][R40.64] ;  /* 0x0000001428287980 */ /* 0x000f62000c101d00 */
[----:B------:R-:W-:-:S02]  /*11810*/  IMAD.U32 R3, RZ, RZ, UR9 ;  /* 0x00000009ff037e24 */ /* 0x000fc4000f8e00ff */
[----:B------:R-:W-:Y:S01]  /*11820*/  IMAD R0, R0, UR10, RZ ;  /* 0x0000000a00007c24 */ /* 0x000fe2000f8e02ff */
[----:B------:R-:W-:Y:S01]  /*11830*/  @!PT LDS RZ, [RZ] ;  /* 0x00000000fffff984 */ /* 0x000fe20000000800 */
[----:B------:R-:W-:Y:S01]  /*11840*/  @!PT LDS RZ, [RZ] ;  /* 0x00000000fffff984 */ /* 0x000fe20000000800 */
[----:B------:R-:W-:Y:S01]  /*11850*/  @!PT LDS RZ, [RZ] ;  /* 0x00000000fffff984 */ /* 0x000fe20000000800 */
[----:B------:R-:W-:Y:S01]  /*11860*/  @!PT LDS RZ, [RZ] ;  /* 0x00000000fffff984 */ /* 0x000fe20000000800 */
[----:B------:R0:W-:Y:S06]  /*11870*/  MEMBAR.ALL.CTA ;  /* 0x0000000000007992 */ /* 0x0001ec0000008000 */
[----:B0-----:R-:W0:Y:S01]  /*11880*/  FENCE.VIEW.ASYNC.S ;  /* 0x00000000000073c6 */ /* 0x001e220000000000 */
[----:B------:R-:W-:Y:S02]  /*11890*/  IMAD R21, R38, R21, R18 ;  /* 0x0000001526157224 */ /* 0x000fe400078e0212 */
[----:B-1----:R-:W-:Y:S01]  /*118a0*/  IMAD.U32 R2, RZ, RZ, UR8 ;  /* 0x00000008ff027e24 */ /* 0x002fe2000f8e00ff */
[----:B------:R-:W-:Y:S01]  /*118b0*/  ULDC.64 UR8, c[0x0][0xad8] ;  /* 0x0002b60000087ab9 */ /* 0x000fe20000000a00 */
[----:B------:R-:W-:-:S02]  /*118c0*/  IMAD.U32 R3, RZ, RZ, UR4 ;  /* 0x00000004ff037e24 */ /* 0x000fc4000f8e00ff */
[C---:B------:R-:W-:Y:S01]  /*118d0*/  IMAD R37, R19.reuse, UR11, R0 ;  /* 0x0000000b13257c24 */ /* 0x040fe2000f8e0200 */
[----:B------:R-:W-:Y:S01]  /*118e0*/  SHF.R.S32.HI R0, RZ, 0x1f, R21 ;  /* 0x0000001fff007819 */ /* 0x000fe20000011415 */
[----:B------:R-:W-:-:S04]  /*118f0*/  IMAD.WIDE.U32 R2, R19, UR10, R2 ;  /* 0x0000000a13027c25 */ /* 0x000fc8000f8e0002 */
[----:B------:R-:W-:Y:S02]  /*11900*/  IMAD.IADD R3, R3, 0x1, R37 ;  /* 0x0000000103037824 */ /* 0x000fe400078e0225 */
[----:B------:R-:W-:Y:S02]  /*11910*/  IMAD R18, R0, UR8, RZ ;  /* 0x0000000800127c24 */ /* 0x000fe4000f8e02ff */
[----:B------:R-:W-:Y:S02]  /*11920*/  VIADD R38, R210, UR17 ;  /* 0x00000011d2267c36 */ /* 0x000fe40008000000 */
[C---:B------:R-:W-:Y:S02]  /*11930*/  IMAD R19, R21.reuse, UR9, R18 ;  /* 0x0000000915137c24 */ /* 0x040fe4000f8e0212 */
[----:B------:R-:W-:Y:S01]  /*11940*/  IMAD.WIDE.U32 R2, R21, UR8, R2 ;  /* 0x0000000815027c25 */ /* 0x000fe2000f8e0002 */
[----:B------:R-:W-:Y:S01]  /*11950*/  ISETP.GE.AND P2, PT, R38, R65, PT ;  /* 0x000000412600720c */ /* 0x000fe20003f46270 */
[----:B------:R-:W-:-:S02]  /*11960*/  ULDC.64 UR8, c[0x0][0xa80] ;  /* 0x0002a00000087ab9 */ /* 0x000fc40000000a00 */
[----:B------:R-:W-:Y:S01]  /*11970*/  VIADD R0, R38, 0x20 ;  /* 0x0000002026007836 */ /* 0x000fe20000000000 */
[----:B------:R-:W-:Y:S01]  /*11980*/  LEA R36, P3, R2, UR8, 0x1 ;  /* 0x0000000802247c11 */ /* 0x000fe2000f8608ff */
[----:B------:R-:W-:Y:S02]  /*11990*/  IMAD.IADD R3, R3, 0x1, R19 ;  /* 0x0000000103037824 */ /* 0x000fe400078e0213 */
[----:B------:R-:W-:Y:S01]  /*119a0*/  VIADD R17, R17, 0x36820 ;  /* 0x0003682011117836 */ /* 0x000fe20000000000 */
[-C--:B------:R-:W-:Y:S01]  /*119b0*/  ISETP.GE.AND P1, PT, R0, R65.reuse, PT ;  /* 0x000000410000720c */ /* 0x080fe20003f26270 */
[----:B------:R-:W-:Y:S01]  /*119c0*/  VIADD R0, R38, 0x40 ;  /* 0x0000004026007836 */ /* 0x000fe20000000000 */
[----:B------:R-:W-:Y:S02]  /*119d0*/  LEA.HI.X R37, R2, UR9, R3, 0x1, P3 ;  /* 0x0000000902257c11 */ /* 0x000fe400098f0c03 */
[----:B------:R-:W-:Y:S01]  /*119e0*/  PRMT R17, RZ, 0x654, R17 ;  /* 0x00000654ff117816 */ /* 0x000fe20000000011 */
[----:B0-----:R0:W1:Y:S01]  /*119f0*/  SHFL.IDX PT, R21, R36, RZ, 0x181f ;  /* 0x00181fff24157589 */ /* 0x00106200000e0000 */
        /* <DEDUP_REMOVED lines=10> */
[-C--:B-1----:R-:W-:Y:S02]  /*11aa0*/  @!P4 LEA R2, P6, R16, R21.reuse, 0x1 ;  /* 0x000000151002c211 */ /* 0x082fe400078c08ff */
[-C--:B------:R-:W-:Y:S02]  /*11ab0*/  @!P3 LEA R18, P5, R204, R21.reuse, 0x1 ;  /* 0x00000015cc12b211 */ /* 0x080fe400078a08ff */
[-C--:B--2---:R-:W-:Y:S02]  /*11ac0*/  @!P4 LEA.HI.X R3, R16, R0.reuse, R219, 0x1, P6 ;  /* 0x000000001003c211 */ /* 0x084fe400030f0cdb */
[C---:B------:R-:W-:Y:S02]  /*11ad0*/  @!P2 LEA R20, P6, R205.reuse, R21, 0x1 ;  /* 0x00000015cd14a211 */ /* 0x040fe400078c08ff */
[-C--:B------:R-:W-:Y:S01]  /*11ae0*/  @!P3 LEA.HI.X R19, R204, R0.reuse, R218, 0x1, P5 ;  /* 0x00000000cc13b211 */ /* 0x080fe200028f0cda */
[----:B-----5:R3:W-:Y:S01]  /*11af0*/  @!P4 ST.E.128 desc[UR8][R2.64], R28 ;  /* 0x0000001c0200c985 */ /* 0x0207e2000c101d08 */
[----:B------:R-:W-:-:S03]  /*11b00*/  @!P2 LEA.HI.X R21, R205, R0, R217, 0x1, P6 ;  /* 0x00000000cd15a211 */ /* 0x000fc600030f0cd9 */
[----:B------:R3:W-:Y:S04]  /*11b10*/  @!P3 ST.E.128 desc[UR8][R18.64], R48 ;  /* 0x000000301200b985 */ /* 0x0007e8000c101d08 */
[----:B------:R3:W-:Y:S02]  /*11b20*/  @!P2 ST.E.128 desc[UR8][R20.64], R60 ;  /* 0x0000003c1400a985 */ /* 0x0007e4000c101d08 */
.L_x_5957:
[----:B------:R-:W-:Y:S05]  /*11b30*/  BSYNC B1 ;  /* 0x0000000000017941 */ /* 0x000fea0003800000 */
.L_x_5956:
        /* <DEDUP_REMOVED lines=18> */
.L_x_5959:
[----:B------:R-:W-:Y:S05]  /*11c60*/  BSYNC B1 ;  /* 0x0000000000017941 */ /* 0x000fea0003800000 */
.L_x_5958:
        /* <DEDUP_REMOVED lines=18> */
.L_x_5961:
[----:B------:R-:W-:Y:S05]  /*11d90*/  BSYNC B1 ;  /* 0x0000000000017941 */ /* 0x000fea0003800000 */
.L_x_5960:
[----:B0-----:R-:W-:Y:S01]  /*11da0*/  VIADD R0, R38, 0x60 ;  /* 0x0000006026007836 */ /* 0x001fe20000000000 */
[----:B--2-4-:R-:W0:Y:S04]  /*11db0*/  SHFL.IDX PT, R37, R37, 0x3, 0x181f ;  /* 0x00781f0025257f89 */ /* 0x014e2800000e0000 */
[----:B------:R-:W-:Y:S01]  /*11dc0*/  ISETP.GE.AND P0, PT, R0, R65, PT ;  /* 0x000000410000720c */ /* 0x000fe20003f06270 */
[----:B------:R2:W4:-:S12]  /*11dd0*/  SHFL.IDX PT, R11, R36, 0x3, 0x181f ;  /* 0x00781f00240b7f89 */ /* 0x00051800000e0000 */
[----:B--2---:R-:W-:Y:S05]  /*11de0*/  @P0 BRA `(.L_x_5962) ;  /* 0x0000000c00a80947 */ /* 0x004fea0003800000 */
[----:B------:R-:W-:Y:S01]  /*11df0*/  ULDC UR4, c[0x0][0xac8] ;  /* 0x0002b20000047ab9 */ /* 0x000fe20000000800 */
[----:B------:R-:W-:Y:S01]  /*11e00*/  ULDC.64 UR8, c[0x0][0x208] ;  /* 0x0000820000087ab9 */ /* 0x000fe20000000a00 */
[----:B------:R-:W-:Y:S02]  /*11e10*/  ISETP.GE.AND P2, PT, R16, UR4, PT ;  /* 0x0000000410007c0c */ /* 0x000fe4000bf46270 */
[----:B------:R-:W-:-:S11]  /*11e20*/  ISETP.GE.AND P3, PT, R204, UR4, PT ;  /* 0x00000004cc007c0c */ /* 0x000fd6000bf66270 */
[-C--:B----4-:R-:W-:Y:S02]  /*11e30*/  @!P2 LEA R2, P0, R16, R11.reuse, 0x1 ;  /* 0x0000000b1002a211 */ /* 0x090fe400078008ff */
[----:B------:R-:W-:Y:S02]  /*11e40*/  @!P3 LEA R8, P1, R204, R11, 0x1 ;  /* 0x0000000bcc08b211 */ /* 0x000fe400078208ff */
[-C--:B0-----:R-:W-:Y:S02]  /*11e50*/  @!P2 LEA.HI.X R3, R16, R37.reuse, R219, 0x1, P0 ;  /* 0x000000251003a211 */ /* 0x081fe400000f0cdb */
[----:B------:R-:W-:Y:S02]  /*11e60*/  ISETP.GE.AND P0, PT, R205, UR4, PT ;  /* 0x00000004cd007c0c */ /* 0x000fe4000bf06270 */
[----:B------:R-:W-:Y:S01]  /*11e70*/  @!P3 LEA.HI.X R9, R204, R37, R218, 0x1, P1 ;  /* 0x00000025cc09b211 */ /* 0x000fe200008f0cda */
[----:B------:R2:W-:Y:S04]  /*11e80*/  @!P2 ST.E.128 desc[UR8][R2.64], R4 ;  /* 0x000000040200a985 */ /* 0x0005e8000c101d08 */
[----:B------:R2:W-:Y:S06]  /*11e90*/  @!P3 ST.E.128 desc[UR8][R8.64], R24 ;  /* 0x000000180800b985 */ /* 0x0005ec000c101d08 */
[----:B------:R-:W-:Y:S05]  /*11ea0*/  @P0 BRA `(.L_x_5962) ;  /* 0x0000000c00780947 */ /* 0x000fea0003800000 */
[----:B--2---:R-:W-:Y:S01]  /*11eb0*/  LEA R2, P0, R205, R11, 0x1 ;  /* 0x0000000bcd027211 */ /* 0x004fe200078008ff */
[----:B------:R-:W-:-:S03]  /*11ec0*/  ULDC.64 UR8, c[0x0][0x208] ;  /* 0x0000820000087ab9 */ /* 0x000fc60000000a00 */
[----:B------:R-:W-:-:S05]  /*11ed0*/  LEA.HI.X R3, R205, R37, R217, 0x1, P0 ;  /* 0x00000025cd037211 */ /* 0x000fca00000f0cd9 */
[----:B------:R0:W-:Y:S01]  /*11ee0*/  ST.E.128 desc[UR8][R2.64], R40 ;  /* 0x0000002802007985 */ /* 0x0001e2000c101d08 */
[----:B------:R-:W-:Y:S05]  /*11ef0*/  BRA `(.L_x_5962) ;  /* 0x0000000c00647947 */ /* 0x000fea0003800000 */
.L_x_5954:
        /* <DEDUP_REMOVED lines=28> */
[----:B------:R-:W-:Y:S01]  /*120c0*/  MOV R5, UR9 ;  /* 0x0000000900057c02 */ /* 0x000fe20008000f00 */
        /* <DEDUP_REMOVED lines=11> */
.L_x_5963:
        /* <DEDUP_REMOVED lines=50> */
.L_x_5965:
[----:B------:R-:W-:Y:S05]  /*124a0*/  BSYNC B1 ;  /* 0x0000000000017941 */ /* 0x000fea0003800000 */
.L_x_5964:
        /* <DEDUP_REMOVED lines=64> */
[----:B------:R3:W-:Y:S01]  /*128b0*/  @!P4 ST.E.128 desc[UR8][R8.64], RZ ;  /* 0x000000ff0800c985 */ /* 0x0007e2000c101d08 */
[----:B------:R-:W-:-:S03]  /*128c0*/  @!P2 LEA.HI.X R3, R205, R0, R217, 0x1, P6 ;  /* 0x00000000cd03a211 */ /* 0x000fc600030f0cd9 */
[----:B------:R3:W-:Y:S04]  /*128d0*/  @!P3 ST.E.128 desc[UR8][R12.64], RZ ;  /* 0x000000ff0c00b985 */ /* 0x0007e8000c101d08 */
[----:B------:R3:W-:Y:S02]  /*128e0*/  @!P2 ST.E.128 desc[UR8][R2.64], RZ ;  /* 0x000000ff0200a985 */ /* 0x0007e4000c101d08 */
.L_x_5967:
[----:B------:R-:W-:Y:S05]  /*128f0*/  BSYNC B1 ;  /* 0x0000000000017941 */ /* 0x000fea0003800000 */
.L_x_5966:
        /* <DEDUP_REMOVED lines=18> */
.L_x_5969:
[----:B------:R-:W-:Y:S05]  /*12a20*/  BSYNC B1 ;  /* 0x0000000000017941 */ /* 0x000fea0003800000 */
.L_x_5968:
        /* <DEDUP_REMOVED lines=18> */
.L_x_5971:
[----:B------:R-:W-:Y:S05]  /*12b50*/  BSYNC B1 ;  /* 0x0000000000017941 */ /* 0x000fea0003800000 */
.L_x_5970:
        /* <DEDUP_REMOVED lines=19> */
.L_x_5962:
[----:B------:R-:W-:Y:S05]  /*12c90*/  BSYNC B0 ;  /* 0x0000000000007941 */ /* 0x000fea0003800000 */
.L_x_5953:
[----:B------:R-:W-:Y:S02]  /*12ca0*/  ULDC UR4, c[0x0][0xc3c] ;  /* 0x00030f0000047ab9 */ /* 0x000fe40000000800 */
[----:B------:R-:W-:-:S13]  /*12cb0*/  ISETP.GE.AND P0, PT, R39, UR4, PT ;  /* 0x0000000427007c0c */ /* 0x000fda000bf06270 */
[----:B------:R-:W-:Y:S05]  /*12cc0*/  @!P0 BRA `(.L_x_5972) ;  /* 0xfffffee0005c8947 */ /* 0x000fea000383ffff */
[----:B------:R-:W-:Y:S05]  /*12cd0*/  EXIT ;  /* 0x000000000000794d */ /* 0x000fea0003800000 */
.L_x_5917:
        /* <DEDUP_REMOVED lines=16> */
.L_x_5973:
        /* <DEDUP_REMOVED lines=43> */
.L_x_5979:
        /* <DEDUP_REMOVED lines=13> */
.L_x_5978:
[----:B------:R-:W-:Y:S05]  /*13160*/  BSYNC B0 ;  /* 0x0000000000007941 */ /* 0x000fea0003800000 */
.L_x_5977:
        /* <DEDUP_REMOVED lines=21> */
.L_x_5975:
        /* <DEDUP_REMOVED lines=21> */
.L_x_5980:
        /* <DEDUP_REMOVED lines=57> */
.L_x_5976:
[----:B------:R-:W-:Y:S02]  /*137a0*/  IMAD.MOV.U32 R17, RZ, RZ, RZ ;  /* 0x000000ffff117224 */ /* 0x000fe400078e00ff */
[----:B------:R-:W-:Y:S02]  /*137b0*/  IMAD.U32 R16, RZ, RZ, UR6 ;  /* 0x00000006ff107e24 */ /* 0x000fe4000f8e00ff */
[----:B------:R-:W-:-:S07]  /*137c0*/  IMAD.MOV.U32 R18, RZ, RZ, RZ ;  /* 0x000000ffff127224 */ /* 0x000fce00078e00ff */
.L_x_5981:
[----:B------:R-:W-:-:S13]  /*137d0*/  ISETP.NE.AND P0, PT, R0, RZ, PT ;  /* 0x000000ff0000720c */ /* 0x000fda0003f05270 */
[----:B------:R-:W1:Y:S01]  /*137e0*/  @!P0 S2R R3, SR_CgaCtaId ;  /* 0x0000000000038919 */ /* 0x000e620000008800 */
[----:B------:R-:W-:-:S04]  /*137f0*/  @!P0 MOV R0, 0x400 ;  /* 0x0000040000008802 */ /* 0x000fc80000000f00 */
[----:B-1----:R-:W-:-:S05]  /*13800*/  @!P0 LEA R0, R3, R0, 0x18 ;  /* 0x0000000003008211 */ /* 0x002fca00078ec0ff */
[----:B------:R1:W-:Y:S01]  /*13810*/  @!P0 STS.128 [R0+0x368d0], R16 ;  /* 0x0368d01000008388 */ /* 0x0003e20000000c00 */
[----:B------:R-:W-:Y:S06]  /*13820*/  BAR.ARV 0x5, 0x180 ;  /* 0x0146000000007b1d */ /* 0x000fec0000002000 */
.L_x_5974:
[----:B01----:R-:W-:Y:S01]  /*13830*/  IMAD.MOV.U32 R0, RZ, RZ, 0x1 ;  /* 0x00000001ff007424 */ /* 0x003fe200078e00ff */
[----:B------:R0:W-:Y:S01]  /*13840*/  STL [R1+0x48], RZ ;  /* 0x000048ff01007387 */ /* 0x0001e20000100800 */
[----:B------:R-:W-:Y:S02]  /*13850*/  ULDC UR4, c[0x0][0xc3c] ;  /* 0x00030f0000047ab9 */ /* 0x000fe40000000800 */
[----:B--2---:R-:W-:Y:S01]  /*13860*/  ISETP.GE.AND P0, PT, R19, UR4, PT ;  /* 0x0000000413007c0c */ /* 0x004fe2000bf06270 */
        /* <DEDUP_REMOVED lines=30> */
.L_x_6088:
[----:B0--3--:R-:W0:Y:S01]  /*13a50*/  LDC.64 R2, c[0x0][0xc88] ;  /* 0x00032200ff027b82 */ /* 0x009e220000000a00 */
[----:B------:R-:W-:Y:S01]  /*13a60*/  ULDC.64 UR4, c[0x0][0x208] ;  /* 0x0000820000047ab9 */ /* 0x000fe20000000a00 */
[----:B0-----:R-:W-:-:S05]  /*13a70*/  IMAD.WIDE R2, R19, 0x4, R2 ;  /* 0x0000000413027825 */ /* 0x001fca00078e0202 */
[----:B------:R-:W2:Y:S01]  /*13a80*/  LDG.E R12, desc[UR4][R2.64] ;  /* 0x00000004020c7981 */ /* 0x000ea2000c1e1900 */
[----:B------:R-:W-:Y:S05]  /*13a90*/  YIELD ;  /* 0x0000000000007946 */ /* 0x000fea0003800000 */
[----:B------:R-:W-:Y:S01]  /*13aa0*/  ULDC.64 UR4, c[0x0][0xa28] ;  /* 0x00028a0000047ab9 */ /* 0x000fe20000000a00 */
[----:B------:R-:W-:Y:S01]  /*13ab0*/  IMAD.MOV.U32 R0, RZ, RZ, RZ ;  /* 0x000000ffff007224 */ /* 0x000fe200078e00ff */
        /* <DEDUP_REMOVED lines=52> */
.L_x_5983:
[----:B------:R-:W-:Y:S01]  /*13e00*/  IMAD.MOV.U32 R2, RZ, RZ, R12 ;  /* 0x000000ffff027224 */ /* 0x000fe200078e000c */
        /* <DEDUP_REMOVED lines=12> */
.L_x_5984:
[----:B------:R-:W-:Y:S05]  /*13ed0*/  @!P0 BRA `(.L_x_5985) ;  /* 0x0000000000108947 */ /* 0x000fea0003800000 */
[----:B------:R-:W-:Y:S02]  /*13ee0*/  ULDC.64 UR4, c[0x0][0x208] ;  /* 0x0000820000047ab9 */ /* 0x000fe40000000a00 */
[----:B------:R-:W2:Y:S04]  /*13ef0*/  LDG.E R6, desc[UR4][R4.64] ;  /* 0x0000000404067981 */ /* 0x000ea8000c1e1900 */
[----:B------:R-:W2:Y:S02]  /*13f00*/  LDG.E R4, desc[UR4][R4.64+0x4] ;  /* 0x0000040404047981 */ /* 0x000ea4000c1e1900 */
[----:B--2---:R-:W-:-:S07]  /*13f10*/  IMAD.IADD R6, R4, 0x1, -R6 ;  /* 0x0000000104067824 */ /* 0x004fce00078e0a06 */
.L_x_5985:
[----:B-----5:R-:W-:Y:S01]  /*13f20*/  IMAD.IADD R6, R6, 0x1, -R0 ;  /* 0x0000000106067824 */ /* 0x020fe200078e0a00 */
[----:B------:R-:W-:Y:S01]  /*13f30*/  BSSY B7, `(.L_x_5986) ;  /* 0x000048a000077945 */ /* 0x000fe20003800000 */
[----:B------:R-:W3:Y:S01]  /*13f40*/  LDC R0, c[0x0][0x448] ;  /* 0x00011200ff007b82 */ /* 0x000ee20000000800 */
[----:B------:R-:W-:Y:S02]  /*13f50*/  IMAD.SHL.U32 R2, R17, 0x80, RZ ;  /* 0x0000008011027824 */ /* 0x000fe400078e00ff */
[----:B------:R-:W-:Y:S02]  /*13f60*/  VIADD R5, R6, 0x6f ;  /* 0x0000006f06057836 */ /* 0x000fe40000000000 */
[----:B------:R-:W-:Y:S02]  /*13f70*/  VIADD R2, R2, 0x7f ;  /* 0x0000007f02027836 */ /* 0x000fe40000000000 */
[----:B------:R-:W-:-:S04]  /*13f80*/  IMAD.MOV.U32 R4, RZ, RZ, RZ ;  /* 0x000000ffff047224 */ /* 0x000fc800078e00ff */
[----:B------:R-:W-:Y:S01]  /*13f90*/  IMAD.HI R4, R5, -0x6db6db6d, R4 ;  /* 0x9249249305047827 */ /* 0x000fe200078e0204 */
[----:B---3--:R-:W-:-:S13]  /*13fa0*/  ISETP.NE.AND P0, PT, R0, 0x1, PT ;  /* 0x000000010000780c */ /* 0x008fda0003f05270 */
[----:B------:R-:W3:Y:S08]  /*13fb0*/  @P0 LDC R0, c[0x0][0x44c] ;  /* 0x00011300ff000b82 */ /* 0x000ef00000000800 */
[----:B------:R-:W4:Y:S01]  /*13fc0*/  @P0 LDC R3, c[0x0][0x450] ;  /* 0x00011400ff030b82 */ /* 0x000f220000000800 */
[----:B---3--:R-:W-:-:S05]  /*13fd0*/  @P0 IMAD.HI.U32 R0, R2, R0, RZ ;  /* 0x0000000002000227 */ /* 0x008fca00078e00ff */
[----:B----4-:R-:W-:Y:S02]  /*13fe0*/  @P0 SHF.R.U32.HI R2, RZ, R3, R0 ;  /* 0x00000003ff020219 */ /* 0x010fe40000011600 */
[----:B------:R-:W-:Y:S02]  /*13ff0*/  IADD3 R3, R6, 0x70, -R9 ;  /* 0x0000007006037810 */ /* 0x000fe40007ffe809 */
[----:B------:R-:W-:-:S03]  /*14000*/  SHF.R.U32.HI R0, RZ, 0x1f, R4 ;  /* 0x0000001fff007819 */ /* 0x000fc60000011604 */
[----:B------:R-:W-:Y:S01]  /*14010*/  IMAD.IADD R3, R3, 0x1, R2 ;  /* 0x0000000103037824 */ /* 0x000fe200078e0202 */
[----:B------:R-:W-:Y:S01]  /*14020*/  LEA.HI.SX32 R0, R4, R0, 0x1a ;  /* 0x0000000004007211 */ /* 0x000fe200078fd2ff */
[----:B------:R-:W-:-:S04]  /*14030*/  IMAD.MOV.U32 R2, RZ, RZ, RZ ;  /* 0x000000ffff027224 */ /* 0x000fc800078e00ff */
[----:B------:R-:W-:-:S05]  /*14040*/  IMAD.HI R2, R3, -0x6db6db6d, R2 ;  /* 0x9249249303027827 */ /* 0x000fca00078e0202 */
[----:B------:R-:W-:-:S04]  /*14050*/  SHF.R.U32.HI R3, RZ, 0x1f, R2 ;  /* 0x0000001fff037819 */ /* 0x000fc80000011602 */
[----:B------:R-:W-:-:S04]  /*14060*/  LEA.HI.SX32 R3, R2, R3, 0x1a ;  /* 0x0000000302037211 */ /* 0x000fc800078fd2ff */
[----:B--2---:R-:W-:-:S04]  /*14070*/  VIMNMX R7, R0, R3, PT ;  /* 0x0000000300077248 */ /* 0x004fc80003fe0100 */
[----:B------:R-:W-:Y:S01]  /*14080*/  ISETP.GT.AND P0, PT, R7, RZ, PT ;  /* 0x000000ff0700720c */ /* 0x000fe20003f04270 */
[----:B------:R2:W-:-:S12]  /*14090*/  STL [R1+0x2c], R7 ;  /* 0x00002c0701007387 */ /* 0x0005d80000100800 */
[----:B--2---:R-:W-:Y:S05]  /*140a0*/  @P0 BRA `(.L_x_5987) ;  /* 0x0000000000480947 */ /* 0x004fea0003800000 */
[----:B------:R-:W2:Y:S02]  /*140b0*/  S2R R7, SR_TID.X ;  /* 0x0000000000077919 */ /* 0x000ea40000002100 */
[----:B--2---:R-:W-:-:S04]  /*140c0*/  LOP3.LUT R7, R7, 0x7f, RZ, 0xc0, !PT ;  /* 0x0000007f07077812 */ /* 0x004fc800078ec0ff */
[----:B------:R-:W-:-:S13]  /*140d0*/  ISETP.NE.AND P0, PT, R7, RZ, PT ;  /* 0x000000ff0700720c */ /* 0x000fda0003f05270 */
[----:B------:R-:W-:Y:S05]  /*140e0*/  @P0 BRA `(.L_x_5988) ;  /* 0x0000004400b80947 */ /* 0x000fea0003800000 */
[----:B------:R-:W2:Y:S01]  /*140f0*/  S2R R5, SR_LANEID ;  /* 0x0000000000057919 */ /* 0x000ea20000000000 */
[----:B------:R-:W-:Y:S01]  /*14100*/  VOTEU.ANY UR4, UPT, PT ;  /* 0x0000000000047886 */ /* 0x000fe200038e0100 */
[----:B------:R-:W3:Y:S01]  /*14110*/  LDC.64 R2, c[0x0][0xc60] ;  /* 0x00031800ff027b82 */ /* 0x000ee20000000a00 */
[----:B------:R-:W2:Y:S01]  /*14120*/  FLO.U32 R0, UR4 ;  /* 0x0000000400007d00 */ /* 0x000ea200080e0000 */
[----:B------:R-:W-:Y:S01]  /*14130*/  ULDC.64 UR6, c[0x0][0x208] ;  /* 0x0000820000067ab9 */ /* 0x000fe20000000a00 */
[----:B--2---:R-:W-:-:S06]  /*14140*/  ISETP.EQ.U32.AND P0, PT, R0, R5, PT ;  /* 0x000000050000720c */ /* 0x004fcc0003f02070 */
[----:B------:R-:W3:Y:S07]  /*14150*/  POPC R5, UR4 ;  /* 0x0000000400057d09 */ /* 0x000eee0008000000 */
[----:B---3--:R-:W2:Y:S01]  /*14160*/  @P0 ATOMG.E.ADD.STRONG.GPU PT, R3, desc[UR6][R2.64], R5 ;  /* 0x00000005020309a8 */ /* 0x008ea200081ee1c6 */
[----:B------:R-:W3:Y:S02]  /*14170*/  S2R R4, SR_LTMASK ;  /* 0x0000000000047919 */ /* 0x000ee40000003900 */
[----:B---3--:R-:W-:-:S04]  /*14180*/  LOP3.LUT R4, R4, UR4, RZ, 0xc0, !PT ;  /* 0x0000000404047c12 */ /* 0x008fc8000f8ec0ff */
[----:B------:R-:W3:Y:S01]  /*14190*/  POPC R7, R4 ;  /* 0x0000000400077309 */ /* 0x000ee20000000000 */
[----:B--2---:R-:W3:Y:S02]  /*141a0*/  SHFL.IDX PT, R0, R3, R0, 0x1f ;  /* 0x00001f0003007589 */ /* 0x004ee400000e0000 */
[----:B---3--:R-:W-:Y:S01]  /*141b0*/  IADD3 R16, R0, UR38, R7 ;  /* 0x0000002600107c10 */ /* 0x008fe2000fffe007 */
[----:B------:R-:W-:Y:S06]  /*141c0*/  BRA `(.L_x_5988) ;  /* 0x0000004400807947 */ /* 0x000fec0003800000 */
.L_x_5987:
        /* <DEDUP_REMOVED lines=20> */
[----:B012---:R-:W-:Y:S05]  /*14310*/  CALL.ABS.NOINC R2 ;  /* 0x0000000002007343 */ /* 0x007fea0003c00000 */
.L_x_5990:
[----:B------:R-:W-:Y:S05]  /*14320*/  BSYNC B6 ;  /* 0x0000000000067941 */ /* 0x000fea0003800000 */
.L_x_5989:
        /* <DEDUP_REMOVED lines=18> */
[----:B--2---:R-:W-:-:S07]  /*14450*/  IMAD.MOV.U32 R13, RZ, RZ, RZ ;  /* 0x000000ffff0d7224 */ /* 0x004fce00078e00ff */
[----:B------:R-:W-:-:S07]  /*14460*/  LEPC R20, `(.L_x_5993) ;  /* 0x000000001014794e */ /* 0x000fce0000000000 */
[----:B01-3--:R-:W-:Y:S05]  /*14470*/  CALL.ABS.NOINC R2 ;  /* 0x0000000002007343 */ /* 0x00bfea0003c00000 */
.L_x_5993:
        /* <DEDUP_REMOVED lines=16> */
.L_x_5992:
[----:B------:R-:W-:Y:S05]  /*14580*/  BSYNC B6 ;  /* 0x0000000000067941 */ /* 0x000fea0003800000 */
.L_x_5991:
        /* <DEDUP_REMOVED lines=11> */
[----:B----4-:R2:W3:Y:S02]  /*14640*/  @P0 LDG.E R7, desc[UR6][R2.64] ;  /* 0x0000000602070981 */ /* 0x0104e4000c1e1900 */
[----:B--2---:R-:W2:Y:S01]  /*14650*/  LDC.64 R2, c[0x0][0x418] ;  /* 0x00010600ff027b82 */ /* 0x004ea20000000a00 */
[----:B-----5:R-:W-:Y:S01]  /*14660*/  VIADD R4, R0, 0xffffffff ;  /* 0xffffffff00047836 */ /* 0x020fe20000000000 */
[----:B---3--:R-:W-:Y:S01]  /*14670*/  SHF.R.S32.HI R8, RZ, 0x1f, R7 ;  /* 0x0000001fff087819 */ /* 0x008fe20000011407 */
[----:B------:R3:W-:Y:S04]  /*14680*/  @P0 STL [R1+0x10], R7 ;  /* 0x0000100701000387 */ /* 0x0007e80000100800 */
        /* <DEDUP_REMOVED lines=10> */
.L_x_6104:
[----:B------:R-:W-:Y:S01]  /*14730*/  PLOP3.LUT P1, PT, PT, PT, PT, 0x8, 0x0 ;  /* 0x000000000000781c */ /* 0x000fe20003f2e170 */
[----:B------:R4:W-:Y:S01]  /*14740*/  STL [R1], R0 ;  /* 0x0000000001007387 */ /* 0x0009e20000100800 */
[----:B---3--:R-:W-:-:S03]  /*14750*/  ISETP.NE.AND P0, PT, R14, RZ, PT ;  /* 0x000000ff0e00720c */ /* 0x008fc60003f05270 */
[----:B------:R3:W-:Y:S01]  /*14760*/  STL [R1+0xc], R4 ;  /* 0x00000c0401007387 */ /* 0x0007e20000100800 */
[----:B----4-:R-:W-:-:S05]  /*14770*/  P2R R0, PR, RZ, 0x2 ;  /* 0x00000002ff007803 */ /* 0x010fca0000000000 */
[----:B------:R3:W-:Y:S04]  /*14780*/  STL [R1+0x20], R0 ;  /* 0x0000200001007387 */ /* 0x0007e80000100800 */
[----:B------:R-:W-:Y:S05]  /*14790*/  @P0 BRA `(.L_x_5995) ;  /* 0x00000004004c0947 */ /* 0x000fea0003800000 */
[----:B------:R-:W-:-:S03]  /*147a0*/  UMOV UR4, 0xffffffff ;  /* 0xffffffff00047882 */ /* 0x000fc60000000000 */
[----:B------:R-:W-:Y:S05]  /*147b0*/  BRA.DIV UR4, `(.L_x_5996) ;  /* 0x0000005604047947 */ /* 0x000fea000b800000 */
[----:B------:R-:W-:-:S13]  /*147c0*/  ELECT P6, URZ, PT ;  /* 0x00000000003f782f */ /* 0x000fda00038c0000 */
.L_x_6107:
[----:B------:R-:W-:Y:S05]  /*147d0*/  @!P6 BRA `(.L_x_5995) ;  /* 0x00000004003ce947 */ /* 0x000fea0003800000 */
[----:B------:R-:W-:-:S04]  /*147e0*/  ISETP.NE.U32.AND P0, PT, R2, RZ, PT ;  /* 0x000000ff0200720c */ /* 0x000fc80003f05070 */
[----:B------:R-:W-:-:S13]  /*147f0*/  ISETP.NE.AND.EX P0, PT, R3, RZ, PT, P0 ;  /* 0x000000ff0300720c */ /* 0x000fda0003f05300 */
[----:B------:R-:W-:Y:S05]  /*14800*/  @!P0 BRA `(.L_x_5997) ;  /* 0x0000000000588947 */ /* 0x000fea0003800000 */
[----:B------:R-:W4:Y:S01]  /*14810*/  LDC R6, c[0x0][0x43c] ;  /* 0x00010f00ff067b82 */ /* 0x000f220000000800 */
[----:B01----:R-:W-:Y:S01]  /*14820*/  IMAD.MOV.U32 R9, RZ, RZ, R4 ;  /* 0x000000ffff097224 */ /* 0x003fe200078e0004 */
[----:B------:R-:W-:Y:S01]  /*14830*/  ULDC.64 UR4, c[0x0][0x428] ;  /* 0x00010a0000047ab9 */ /* 0x000fe20000000a00 */
[----:B------:R-:W-:Y:S02]  /*14840*/  ULDC.64 UR6, c[0x0][0x208] ;  /* 0x0000820000067ab9 */ /* 0x000fe40000000a00 */
[----:B---3--:R-:W-:Y:S01]  /*14850*/  IMAD.MOV.U32 R0, RZ, RZ, R9 ;  /* 0x000000ffff007224 */ /* 0x008fe200078e0009 */
[----:B----4-:R-:W-:-:S13]  /*14860*/  ISETP.NE.AND P0, PT, R6, 0x1, PT ;  /* 0x000000010600780c */ /* 0x010fda0003f05270 */
[----:B--2---:R-:W0:Y:S02]  /*14870*/  @P0 LDC.64 R4, c[0x0][0x440] ;  /* 0x00011000ff040b82 */ /* 0x004e240000000a00 */
        /* <DEDUP_REMOVED lines=15> */
.L_x_5997:
[----:B------:R-:W5:Y:S04]  /*14970*/  LDL R7, [R1+0x4] ;  /* 0x0000040001077983 */ /* 0x000f680000100800 */
[----:B---34-:R-:W5:Y:S04]  /*14980*/  LDL R0, [R1+0x8] ;  /* 0x0000080001007983 */ /* 0x018f680000100800 */
[----:B------:R-:W3:Y:S01]  /*14990*/  LDL R2, [R1+0x14] ;  /* 0x0000140001027983 */ /* 0x000ee20000100800 */
[----:B-----5:R-:W-:Y:S01]  /*149a0*/  IMAD R0, R0, 0x8, R7 ;  /* 0x0000000800007824 */ /* 0x020fe200078e0207 */
[----:B---3--:R-:W-:-:S04]  /*149b0*/  SHF.L.U32 R2, R2, 0x1f, RZ ;  /* 0x0000001f02027819 */ /* 0x008fc800000006ff */
[----:B------:R-:W3:Y:S02]  /*149c0*/  SYNCS.PHASECHK.TRANS64.TRYWAIT P0, [R0+URZ+0x36840], R2 ;  /* 0x03684002000075a7 */ /* 0x000ee4000800017f */
[----:B---3--:R-:W-:Y:S05]  /*149d0*/  @!P0 BRA `(.L_x_5998) ;  /* 0x00000050009c8947 */ /* 0x008fea0003800000 */
.L_x_6108:
        /* <DEDUP_REMOVED lines=11> */
.L_x_5999:
[----:B------:R-:W4:Y:S04]  /*14a90*/  LDL R6, [R1+0x4] ;  /* 0x0000040001067983 */ /* 0x000f280000100800 */
[----:B--2---:R-:W4:Y:S04]  /*14aa0*/  LDL R5, [R1+0x8] ;  /* 0x0000080001057983 */ /* 0x004f280000100800 */
[----:B------:R-:W2:Y:S04]  /*14ab0*/  LDL R4, [R1+0xc] ;  /* 0x00000c0001047983 */ /* 0x000ea80000100800 */
[----:B------:R-:W5:Y:S04]  /*14ac0*/  LDL R3, [R1+0x18] ;  /* 0x0000180001037983 */ /* 0x000f680000100800 */
[----:B---3--:R-:W3:Y:S01]  /*14ad0*/  LDL R2, [R1] ;  /* 0x0000000001027983 */ /* 0x008ee20000100800 */
        /* <DEDUP_REMOVED lines=30> */
[----:B----4-:R-:W-:Y:S01]  /*14cc0*/  NOP ;  /* 0x0000000000007918 */ /* 0x010fe20000000000 */
.L_x_5995:
[----:B------:R-:W4:Y:S04]  /*14cd0*/  LDL R2, [R1+0x4] ;  /* 0x0000040001027983 */ /* 0x000f280000100800 */
[----:B------:R-:W5:Y:S04]  /*14ce0*/  LDL.LU R3, [R1+0x30] ;  /* 0x0000300001037983 */ /* 0x000f680000300800 */
[----:B--2---:R-:W2:Y:S04]  /*14cf0*/  LDL.LU R5, [R1+0x28] ;  /* 0x0000280001057983 */ /* 0x004ea80000300800 */
[----:B---3--:R-:W3:Y:S01]  /*14d00*/  LDL.LU R4, [R1+0x38] ;  /* 0x0000380001047983 */ /* 0x008ee20000300800 */
        /* <DEDUP_REMOVED lines=8> */
[----:B-----5:R-:W-:-:S04]  /*14d90*/  SHF.R.S32.HI R0, RZ, 0x1f, R3 ;  /* 0x0000001fff007819 */ /* 0x020fc80000011403 */
[----:B------:R-:W-:Y:S02]  /*14da0*/  LOP3.LUT P1, RZ, R2, 0x3ff, RZ, 0xc0, !PT ;  /* 0x000003ff02ff7812 */ /* 0x000fe4000782c0ff */
[----:B--2---:R-:W-:Y:S01]  /*14db0*/  SEL R5, R5, RZ, !P0 ;  /* 0x000000ff05057207 */ /* 0x004fe20004000000 */
[----:B------:R-:W-:Y:S01]  /*14dc0*/  IMAD R0, R0, UR4, RZ ;  /* 0x0000000400007c24 */ /* 0x000fe2000f8e02ff */
[----:B---3--:R-:W-:-:S03]  /*14dd0*/  SEL R4, R4, RZ, !P0 ;  /* 0x000000ff04047207 */ /* 0x008fc60004000000 */
        /* <DEDUP_REMOVED lines=26> */
.L_x_6001:
[----:B------:R-:W-:Y:S05]  /*14f80*/  BSYNC B6 ;  /* 0x0000000000067941 */ /* 0x000fea0003800000 */
.L_x_6000:
[----:B---3--:R-:W2:Y:S01]  /*14f90*/  LDL.LU R5, [R1+0x30] ;  /* 0x0000300001057983 */ /* 0x008ea20000300800 */
[----:B------:R-:W-:Y:S01]  /*14fa0*/  ULDC.64 UR4, c[0x0][0x2d8] ;  /* 0x0000b60000047ab9 */ /* 0x000fe20000000a00 */
[----:B------:R-:W3:Y:S01]  /*14fb0*/  LDC R7, c[0x0][0x448] ;  /* 0x00011200ff077b82 */ /* 0x000ee20000000800 */
[----:B------:R-:W-:Y:S01]  /*14fc0*/  ULDC.64 UR6, c[0x0][0x280] ;  /* 0x0000a00000067ab9 */ /* 0x000fe20000000a00 */
[----:B------:R-:W2:Y:S04]  /*14fd0*/  LDL.LU.64 R2, [R1+0x40] ;  /* 0x0000400001027983 */ /* 0x000ea80000300a00 */
[----:B------:R-:W4:Y:S04]  /*14fe0*/  LDL.LU R0, [R1+0x38] ;  /* 0x0000380001007983 */ /* 0x000f280000300800 */
[----:B------:R-:W4:Y:S04]  /*14ff0*/  LDL.LU R6, [R1+0x4c] ;  /* 0x00004c0001067983 */ /* 0x000f280000300800 */
[----:B------:R-:W4:Y:S01]  /*15000*/  LDL.LU R4, [R1+0x28] ;  /* 0x0000280001047983 */ /* 0x000f220000300800 */
[----:B01----:R-:W0:Y:S01]  /*15010*/  S2R R9, SR_TID.X ;  /* 0x0000000000097919 */ /* 0x003e220000002100 */
[----:B------:R-:W1:Y:S01]  /*15020*/  S2R R8, SR_TID.X ;  /* 0x0000000000087919 */ /* 0x000e620000002100 */
[----:B---3--:R-:W-:Y:S01]  /*15030*/  ISETP.NE.AND P0, PT, R7, 0x1, PT ;  /* 0x000000010700780c */ /* 0x008fe20003f05270 */
[----:B0-----:R-:W-:-:S02]  /*15040*/  IMAD.SHL.U32 R9, R9, 0x8, RZ ;  /* 0x0000000809097824 */ /* 0x001fc400078e00ff */
[----:B-1----:R-:W-:-:S03]  /*15050*/  IMAD.SHL.U32 R10, R8, 0x8, RZ ;  /* 0x00000008080a7824 */ /* 0x002fc600078e00ff */
[----:B------:R-:W-:-:S04]  /*15060*/  LOP3.LUT R9, R9, 0x38, RZ, 0xc0, !PT ;  /* 0x0000003809097812 */ /* 0x000fc800078ec0ff */
[C---:B------:R-:W-:Y:S02]  /*15070*/  LOP3.LUT R11, R9.reuse, 0x40, RZ, 0xfc, !PT ;  /* 0x00000040090b7812 */ /* 0x040fe400078efcff */
[----:B------:R-:W-:Y:S02]  /*15080*/  LOP3.LUT R9, R9, 0x80, RZ, 0xfc, !PT ;  /* 0x0000008009097812 */ /* 0x000fe400078efcff */
[----:B------:R-:W-:Y:S01]  /*15090*/  LOP3.LUT R10, R10, 0x38, RZ, 0xc0, !PT ;  /* 0x000000380a0a7812 */ /* 0x000fe200078ec0ff */
[----:B--2---:R-:W-:Y:S02]  /*150a0*/  IMAD.MOV.U32 R3, RZ, RZ, R5 ;  /* 0x000000ffff037224 */ /* 0x004fe400078e0005 */
[----:B------:R-:W0:Y:S01]  /*150b0*/  S2R R5, SR_TID.X ;  /* 0x0000000000057919 */ /* 0x000e220000002100 */
[----:B----4-:R-:W-:Y:S02]  /*150c0*/  IMAD R0, R0, UR4, RZ ;  /* 0x0000000400007c24 */ /* 0x010fe4000f8e02ff */
        /* <DEDUP_REMOVED lines=30> */
[C---:B------:R-:W-:Y:S01]  /*152b0*/  IMAD.WIDE.U32 R4, R0.reuse, UR4, R2 ;  /* 0x0000000400047c25 */ /* 0x040fe2000f8e0002 */
[----:B------:R-:W-:Y:S02]  /*152c0*/  ULDC UR4, c[0x0][0x2b8] ;  /* 0x0000ae0000047ab9 */ /* 0x000fe40000000800 */
[----:B------:R-:W-:Y:S01]  /*152d0*/  ISETP.GE.AND P0, PT, R9, UR4, PT ;  /* 0x0000000409007c0c */ /* 0x000fe2000bf06270 */
[----:B------:R-:W-:Y:S01]  /*152e0*/  IMAD R0, R0, UR5, R6 ;  /* 0x0000000500007c24 */ /* 0x000fe2000f8e0206 */
[----:B------:R0:W5:Y:S01]  /*152f0*/  LDL R9, [R1+0x24] ;  /* 0x0000240001097983 */ /* 0x0001620000100800 */
[----:B------:R-:W-:Y:S02]  /*15300*/  LEA R3, P3, R4, UR6, 0x1 ;  /* 0x0000000604037c11 */ /* 0x000fe4000f8608ff */
[----:B------:R-:W-:Y:S01]  /*15310*/  IMAD.IADD R0, R5, 0x1, R0 ;  /* 0x0000000105007824 */ /* 0x000fe200078e0200 */
[----:B------:R-:W-:-:S02]  /*15320*/  ISETP.GE.AND P2, PT, R10, UR4, PT ;  /* 0x000000040a007c0c */ /* 0x000fc4000bf46270 */
[----:B------:R-:W-:Y:S01]  /*15330*/  ISETP.GE.AND P1, PT, R11, UR4, PT ;  /* 0x000000040b007c0c */ /* 0x000fe2000bf26270 */
[----:B------:R-:W-:Y:S01]  /*15340*/  UMOV UR4, 0xffffffff ;  /* 0xffffffff00047882 */ /* 0x000fe20000000000 */
[----:B------:R-:W-:Y:S02]  /*15350*/  LEA.HI.X R0, R4, UR7, R0, 0x1, P3 ;  /* 0x0000000704007c11 */ /* 0x000fe400098f0c00 */
[----:B0-----:R-:W-:Y:S09]  /*15360*/  BRA.DIV UR4, `(.L_x_6002) ;  /* 0x0000004a044c7947 */ /* 0x001ff2000b800000 */
[----:B------:R-:W0:Y:S02]  /*15370*/  S2R R4, SR_TID.X ;  /* 0x0000000000047919 */ /* 0x000e240000002100 */
[----:B0-----:R-:W-:-:S04]  /*15380*/  LOP3.LUT R4, R4, 0x7f, RZ, 0xc0, !PT ;  /* 0x0000007f04047812 */ /* 0x001fc800078ec0ff */
[----:B------:R-:W-:Y:S02]  /*15390*/  SHF.R.U32.HI R5, RZ, 0x3, R4 ;  /* 0x00000003ff057819 */ /* 0x000fe40000011604 */
[----:B------:R-:W2:Y:S01]  /*153a0*/  LDL.LU R4, [R1+0x34] ;  /* 0x0000340001047983 */ /* 0x000ea20000300800 */
[----:B------:R-:W-:Y:S02]  /*153b0*/  ULDC.64 UR4, c[0x0][0x208] ;  /* 0x0000820000047ab9 */ /* 0x000fe40000000a00 */
[----:B------:R-:W-:Y:S01]  /*153c0*/  IMAD R17, R17, 0x80, R5 ;  /* 0x0000008011117824 */ /* 0x000fe200078e0205 */
[----:B------:R-:W-:Y:S04]  /*153d0*/  SHFL.IDX PT, R6, R3, 0x1, 0x181f ;  /* 0x00381f0003067f89 */ /* 0x000fe800000e0000 */
[----:B------:R-:W0:Y:S04]  /*153e0*/  SHFL.IDX PT, R5, R3, RZ, 0x181f ;  /* 0x00181fff03057589 */ /* 0x000e2800000e0000 */
[----:B------:R-:W-:Y:S01]  /*153f0*/  SHFL.IDX PT, R8, R0, 0x1, 0x181f ;  /* 0x00381f0000087f89 */ /* 0x000fe200000e0000 */
[----:B--2---:R-:W-:-:S02]  /*15400*/  IMAD R2, R4, R7, RZ ;  /* 0x0000000704027224 */ /* 0x004fc400078e02ff */
[----:B------:R-:W-:-:S03]  /*15410*/  VIADD R4, R17, 0x10 ;  /* 0x0000001011047836 */ /* 0x000fc60000000000 */
[-C--:B------:R-:W-:Y:S02]  /*15420*/  ISETP.GE.AND P4, PT, R17, R2.reuse, PT ;  /* 0x000000021100720c */ /* 0x080fe40003f86270 */
[----:B------:R-:W-:Y:S02]  /*15430*/  ISETP.GE.AND P3, PT, R4, R2, PT ;  /* 0x000000020400720c */ /* 0x000fe40003f66270 */
[----:B------:R-:W1:Y:S09]  /*15440*/  SHFL.IDX PT, R4, R0, RZ, 0x181f ;  /* 0x00181fff00047589 */ /* 0x000e7200000e0000 */
[----:B0-----:R-:W-:-:S05]  /*15450*/  @!P4 LEA R5, P5, R10, R5, 0x1 ;  /* 0x000000050a05c211 */ /* 0x001fca00078a08ff */
[----:B-1----:R-:W-:Y:S01]  /*15460*/  @!P4 IMAD.X R4, RZ, RZ, R4, P5 ;  /* 0x000000ffff04c224 */ /* 0x002fe200028e0604 */
[----:B------:R-:W-:-:S04]  /*15470*/  @!P3 LEA R7, P5, R10, R6, 0x1 ;  /* 0x000000060a07b211 */ /* 0x000fc800078a08ff */
        /* <DEDUP_REMOVED lines=9> */
[----:B------:R-:W0:Y:S04]  /*15510*/  SHFL.IDX PT, R7, R3, 0x2, 0x181f ;  /* 0x00581f0003077f89 */ /* 0x000e2800000e0000 */
[----:B------:R-:W-:Y:S04]  /*15520*/  @!P3 LDGSTS.E.BYPASS.LTC128B.128 [R9+0x15c00], desc[UR4][R4.64], !P2 ;  /* 0x15c000000409bfae */ /* 0x000fe8000d101d44 */
[----:B------:R-:W-:Y:S04]  /*15530*/  @!P3 LDGSTS.E.BYPASS.LTC128B.128 [R9+0x19c00], desc[UR4][R4.64+0x80], !P1 ;  /* 0x19c000800409bfae */ /* 0x000fe8000c901d44 */
[----:B------:R1:W-:Y:S04]  /*15540*/  @!P3 LDGSTS.E.BYPASS.LTC128B.128 [R9+0x1dc00], desc[UR4][R4.64+0x100], !P0 ;  /* 0x1dc001000409bfae */ /* 0x0003e8000c101d44 */
[----:B------:R-:W2:Y:S01]  /*15550*/  SHFL.IDX PT, R6, R0, 0x2, 0x181f ;  /* 0x00581f0000067f89 */ /* 0x000ea200000e0000 */
[----:B-1----:R-:W-:-:S05]  /*15560*/  VIADD R4, R17, 0x20 ;  /* 0x0000002011047836 */ /* 0x002fca0000000000 */
[----:B------:R-:W-:-:S13]  /*15570*/  ISETP.GE.AND P3, PT, R4, R2, PT ;  /* 0x000000020400720c */ /* 0x000fda0003f66270 */
[----:B0-----:R-:W-:-:S05]  /*15580*/  @!P3 LEA R7, P4, R10, R7, 0x1 ;  /* 0x000000070a07b211 */ /* 0x001fca00078808ff */
[----:B--2---:R-:W-:-:S04]  /*15590*/  @!P3 IMAD.X R4, RZ, RZ, R6, P4 ;  /* 0x000000ffff04b224 */ /* 0x004fc800020e0606 */
[----:B------:R-:W-:Y:S02]  /*155a0*/  @!P3 IMAD.MOV.U32 R5, RZ, RZ, R4 ;  /* 0x000000ffff05b224 */ /* 0x000fe400078e0004 */
[----:B------:R-:W-:-:S05]  /*155b0*/  @!P3 IMAD.MOV.U32 R4, RZ, RZ, R7 ;  /* 0x000000ffff04b224 */ /* 0x000fca00078e0007 */
        /* <DEDUP_REMOVED lines=53> */
.L_x_6125:
        /* <DEDUP_REMOVED lines=13> */
.L_x_6004:
[----:B------:R-:W-:Y:S05]  /*159e0*/  BSYNC B0 ;  /* 0x0000000000007941 */ /* 0x000fea0003800000 */
.L_x_6003:
[----:B01----:R-:W2:Y:S01]  /*159f0*/  LDL R9, [R1+0x4] ;  /* 0x0000040001097983 */ /* 0x003ea20000100800 */
[----:B------:R-:W-:Y:S01]  /*15a00*/  PLOP3.LUT P0, PT, PT, PT, PT, 0x80, 0x0 ;  /* 0x000000000000781c */ /* 0x000fe20003f0f070 */
[----:B------:R-:W-:Y:S01]  /*15a10*/  NOP ;  /* 0x0000000000007918 */ /* 0x000fe20000000000 */
[----:B--2---:R-:W-:-:S11]  /*15a20*/  VIADD R6, R9, 0x36800 ;  /* 0x0003680009067836 */ /* 0x004fd60000000000 */
.L_x_6005:
        /* <DEDUP_REMOVED lines=19> */
.L_x_6126:
[----:B------:R-:W-:Y:S05]  /*15b60*/  BSYNC B0 ;  /* 0x0000000000007941 */ /* 0x000fea0003800000 */
.L_x_6006:
        /* <DEDUP_REMOVED lines=48> */
.L_x_6014:
[----:B------:R-:W2:Y:S01]  /*15e70*/  LDL R0, [R1+0x4] ;  /* 0x0000040001007983 */ /* 0x000ea20000100800 */
[----:B------:R-:W-:Y:S01]  /*15e80*/  BSSY B3, `(.L_x_6015) ;  /* 0x0000005000037945 */ /* 0x000fe20003800000 */
[----:B--2---:R-:W-:Y:S01]  /*15e90*/  IMAD R2, R9, 0x8, R0 ;  /* 0x0000000809027824 */ /* 0x004fe200078e0200 */
[----:B------:R-:W-:-:S04]  /*15ea0*/  SHF.L.U32 R0, R12, 0x1f, RZ ;  /* 0x0000001f0c007819 */ /* 0x000fc800000006ff */
[----:B------:R-:W1:Y:S02]  /*15eb0*/  SYNCS.PHASECHK.TRANS64.TRYWAIT P0, [R2+URZ+0x36840], R0 ;  /* 0x03684000020075a7 */ /* 0x000e64000800017f */
[----:B-1----:R-:W-:Y:S05]  /*15ec0*/  @!P0 BRA `(.L_x_6016) ;  /* 0x0000004800888947 */ /* 0x002fea0003800000 */
.L_x_6127:
[----:B------:R-:W-:Y:S05]  /*15ed0*/  BSYNC B3 ;  /* 0x0000000000037941 */ /* 0x000fea0003800000 */
.L_x_6015:
        /* <DEDUP_REMOVED lines=12> */
.L_x_6018:
[----:B------:R-:W-:Y:S05]  /*15fa0*/  BSYNC B3 ;  /* 0x0000000000037941 */ /* 0x000fea0003800000 */
.L_x_6017:
        /* <DEDUP_REMOVED lines=13> */
.L_x_6019:
        /* <DEDUP_REMOVED lines=16> */
.L_x_6020:
        /* <DEDUP_REMOVED lines=16> */
.L_x_6021:
        /* <DEDUP_REMOVED lines=17> */
.L_x_6128:
[----:B------:R-:W-:Y:S05]  /*16390*/  BSYNC B3 ;  /* 0x0000000000037941 */ /* 0x000fea0003800000 */
.L_x_6022:
        /* <DEDUP_REMOVED lines=14> */
.L_x_6025:
[----:B------:R-:W-:Y:S05]  /*16480*/  BSYNC B3 ;  /* 0x0000000000037941 */ /* 0x000fea0003800000 */
.L_x_6024:
        /* <DEDUP_REMOVED lines=8> */
[----:B------:R-:W-:Y:S01]  /*16510*/  PLOP3.LUT P0, PT, PT, PT, PT, 0x80, 0x0 ;  /* 0x000000000000781c */ /* 0x000fe20003f0f070 */
[C-C-:B--2--5:R-:W-:Y:S02]  /*16520*/  IMAD R2, R17.reuse, 0x8, R0.reuse ;  /* 0x0000000811027824 */ /* 0x164fe400078e0200 */
[----:B------:R-:W-:Y:S02]  /*16530*/  IMAD R0, R17, 0xa800, R0 ;  /* 0x0000a80011007824 */ /* 0x000fe400078e0200 */
[----:B------:R-:W-:Y:S02]  /*16540*/  VIADD R2, R2, 0x36850 ;  /* 0x0003685002027836 */ /* 0x000fe40000000000 */
[----:B---3--:R-:W-:Y:S02]  /*16550*/  IMAD R5, R5, 0x70, R7 ;  /* 0x0000007005057824 */ /* 0x008fe400078e0207 */
[----:B------:R-:W-:-:S07]  /*16560*/  VIADD R7, R0, 0x400 ;  /* 0x0000040000077836 */ /* 0x000fce0000000000 */
.L_x_6026:
        /* <DEDUP_REMOVED lines=16> */
.L_x_6027:
        /* <DEDUP_REMOVED lines=16> */
.L_x_6028:
        /* <DEDUP_REMOVED lines=13> */
.L_x_6013:
[----:B------:R-:W-:Y:S05]  /*16840*/  BSYNC B1 ;  /* 0x0000000000017941 */ /* 0x000fea0003800000 */
.L_x_6012:
[----:B------:R-:W2:Y:S04]  /*16850*/  LDL.LU R0, [R1+0x2c] ;  /* 0x00002c0001007983 */ /* 0x000ea80000300800 */
[----:B------:R3:W-:Y:S04]  /*16860*/  STL [R1+0x8], R9 ;  /* 0x0000080901007387 */ /* 0x0007e80000100800 */
[----:B------:R3:W-:Y:S02]  /*16870*/  STL [R1+0x14], R12 ;  /* 0x0000140c01007387 */ /* 0x0007e40000100800 */
[----:B--23--:R-:W-:-:S07]  /*16880*/  VIADD R0, R0, 0xfffffffd ;  /* 0xfffffffd00007836 */ /* 0x00cfce0000000000 */
.L_x_6011:
[----:B------:R-:W-:Y:S05]  /*16890*/  BSYNC B2 ;  /* 0x0000000000027941 */ /* 0x000fea0003800000 */
.L_x_6010:
[----:B------:R-:W-:-:S13]  /*168a0*/  ISETP.NE.AND P0, PT, R4, RZ, PT ;  /* 0x000000ff0400720c */ /* 0x000fda0003f05270 */
[----:B------:R-:W-:Y:S05]  /*168b0*/  @!P0 BRA `(.L_x_6009) ;  /* 0x0000001800088947 */ /* 0x000fea0003800000 */
[----:B0-----:R0:W5:Y:S02]  /*168c0*/  LDL R8, [R1] ;  /* 0x0000000001087983 */ /* 0x0011640000100800 */
.L_x_6063:
        /* <DEDUP_REMOVED lines=21> */
[----:B------:R-:W-:Y:S01]  /*16a20*/  ULDC.64 UR8, c[0x0][0x208] ;  /* 0x0000820000087ab9 */ /* 0x000fe20000000a00 */
        /* <DEDUP_REMOVED lines=10> */
[----:B------:R-:W-:-:S04]  /*16ad0*/  IMAD.WIDE.U32 R2, R9, UR6, R2 ;  /* 0x0000000609027c25 */ /* 0x000fc8000f8e0002 */
[----:B------:R-:W-:Y:S01]  /*16ae0*/  IMAD.IADD R3, R8, 0x1, R3 ;  /* 0x0000000108037824 */ /* 0x000fe200078e0203 */
[----:B------:R-:W-:-:S04]  /*16af0*/  LEA R8, P0, R2, UR4, 0x2 ;  /* 0x0000000402087c11 */ /* 0x000fc8000f8010ff */
[----:B------:R-:W-:-:S05]  /*16b00*/  LEA.HI.X R9, R2, UR5, R3, 0x2, P0 ;  /* 0x0000000502097c11 */ /* 0x000fca00080f1403 */
[----:B------:R2:W5:Y:S04]  /*16b10*/  LDG.E R8, desc[UR8][R8.64] ;  /* 0x0000000808087981 */ /* 0x000568000c1e1900 */
.L_x_6031:
[----:B------:R-:W3:Y:S01]  /*16b20*/  LDL R2, [R1+0x4] ;  /* 0x0000040001027983 */ /* 0x000ee20000100800 */
[----:B------:R-:W-:Y:S01]  /*16b30*/  BSSY B2, `(.L_x_6032) ;  /* 0x0000005000027945 */ /* 0x000fe20003800000 */
[----:B---3--:R-:W-:Y:S01]  /*16b40*/  IMAD R3, R4, 0x8, R2 ;  /* 0x0000000804037824 */ /* 0x008fe200078e0202 */
[----:B------:R-:W-:-:S04]  /*16b50*/  SHF.L.U32 R2, R5, 0x1f, RZ ;  /* 0x0000001f05027819 */ /* 0x000fc800000006ff */
[----:B------:R-:W3:Y:S02]  /*16b60*/  SYNCS.PHASECHK.TRANS64.TRYWAIT P0, [R3+URZ+0x36840], R2 ;  /* 0x03684002030075a7 */ /* 0x000ee4000800017f */
[----:B---3--:R-:W-:Y:S05]  /*16b70*/  @!P0 BRA `(.L_x_6033) ;  /* 0x0000003c00848947 */ /* 0x008fea0003800000 */
.L_x_6129:
[----:B------:R-:W-:Y:S05]  /*16b80*/  BSYNC B2 ;  /* 0x0000000000027941 */ /* 0x000fea0003800000 */
.L_x_6032:
        /* <DEDUP_REMOVED lines=12> */
.L_x_6035:
[----:B------:R-:W-:Y:S05]  /*16c50*/  BSYNC B2 ;  /* 0x0000000000027941 */ /* 0x000fea0003800000 */
.L_x_6034:
        /* <DEDUP_REMOVED lines=13> */
.L_x_6036:
        /* <DEDUP_REMOVED lines=16> */
.L_x_6037:
        /* <DEDUP_REMOVED lines=16> */
.L_x_6038:
        /* <DEDUP_REMOVED lines=17> */
.L_x_6130:
[----:B------:R-:W-:Y:S05]  /*17040*/  BSYNC B2 ;  /* 0x0000000000027941 */ /* 0x000fea0003800000 */
.L_x_6039:
[----:B------:R-:W-:Y:S01]  /*17050*/  BSSY B2, `(.L_x_6041) ;  /* 0x000000b000027945 */ /* 0x000fe20003800000 */
[----:B------:R-:W-:Y:S02]  /*17060*/  IMAD.MOV.U32 R12, RZ, RZ, 0x0 ;  /* 0x00000000ff0c7424 */ /* 0x000fe400078e00ff */
[----:B------:R-:W-:Y:S01]  /*17070*/  IMAD.MOV.U32 R13, RZ, RZ, 0x14f00000 ;  /* 0x14f00000ff0d7424 */ /* 0x000fe200078e00ff */
[----:B------:R-:W-:Y:S06]  /*17080*/  @P1 BRA `(.L_x_6042) ;  /* 0x00000000001c1947 */ /* 0x000fec0003800000 */
[----:B------:R-:W3:Y:S01]  /*17090*/  S2R R9, SR_TID.X ;  /* 0x0000000000097919 */ /* 0x000ee20000002100 */
[----:B--2---:R-:W-:-:S04]  /*170a0*/  IMAD.MOV.U32 R3, RZ, RZ, 0xa800 ;  /* 0x0000a800ff037424 */ /* 0x004fc800078e00ff */
[----:B------:R4:W-:Y:S01]  /*170b0*/  SYNCS.ARRIVE.TRANS64 RZ, [R2+URZ+0x50], R3 ;  /* 0x0000500302ff79a7 */ /* 0x0009e2000800003f */
[----:B---3--:R-:W-:-:S04]  /*170c0*/  LOP3.LUT R9, R9, 0x1f, RZ, 0xc0, !PT ;  /* 0x0000001f09097812 */ /* 0x008fc800078ec0ff */
[----:B------:R-:W-:-:S13]  /*170d0*/  ISETP.NE.AND P0, PT, R9, RZ, PT ;  /* 0x000000ff0900720c */ /* 0x000fda0003f05270 */
[----:B----4-:R-:W-:Y:S05]  /*170e0*/  @!P0 BRA `(.L_x_6042) ;  /* 0x0000000000048947 */ /* 0x010fea0003800000 */
[----:B------:R-:W-:Y:S01]  /*170f0*/  BPT.TRAP 0x1 ;  /* 0x000000040000795c */ /* 0x000fe20000300000 */
.L_x_6042:
[----:B------:R-:W-:Y:S05]  /*17100*/  BSYNC B2 ;  /* 0x0000000000027941 */ /* 0x000fea0003800000 */
.L_x_6041:
        /* <DEDUP_REMOVED lines=14> */
.L_x_6043:
        /* <DEDUP_REMOVED lines=16> */
.L_x_6044:
        /* <DEDUP_REMOVED lines=16> */
.L_x_6045:
        /* <DEDUP_REMOVED lines=13> */
.L_x_6030:
[----:B------:R-:W-:Y:S05]  /*174c0*/  BSYNC B1 ;  /* 0x0000000000017941 */ /* 0x000fea0003800000 */
.L_x_6029:
        /* <DEDUP_REMOVED lines=20> */
[----:B------:R-:W-:Y:S01]  /*17610*/  ULDC.64 UR8, c[0x0][0x208] ;  /* 0x0000820000087ab9 */ /* 0x000fe20000000a00 */
        /* <DEDUP_REMOVED lines=15> */
.L_x_6048:
[----:B------:R-:W4:Y:S01]  /*17710*/  LDL R2, [R1+0x4] ;  /* 0x0000040001027983 */ /* 0x000f220000100800 */
[----:B------:R-:W-:Y:S01]  /*17720*/  SHF.L.U32 R3, R10, 0x1f, RZ ;  /* 0x0000001f0a037819 */ /* 0x000fe200000006ff */
[----:B------:R-:W-:Y:S01]  /*17730*/  BSSY B2, `(.L_x_6049) ;  /* 0x0000004000027945 */ /* 0x000fe20003800000 */
[----:B----4-:R-:W-:-:S04]  /*17740*/  IMAD R2, R11, 0x8, R2 ;  /* 0x000000080b027824 */ /* 0x010fc800078e0202 */
[----:B------:R-:W4:Y:S02]  /*17750*/  SYNCS.PHASECHK.TRANS64.TRYWAIT P0, [R2+URZ+0x36840], R3 ;  /* 0x03684003020075a7 */ /* 0x000f24000800017f */
[----:B----4-:R-:W-:Y:S05]  /*17760*/  @!P0 BRA `(.L_x_6050) ;  /* 0x0000003000b08947 */ /* 0x010fea0003800000 */
.L_x_6131:
[----:B------:R-:W-:Y:S05]  /*17770*/  BSYNC B2 ;  /* 0x0000000000027941 */ /* 0x000fea0003800000 */
.L_x_6049:
        /* <DEDUP_REMOVED lines=12> */
.L_x_6052:
[----:B------:R-:W-:Y:S05]  /*17840*/  BSYNC B2 ;  /* 0x0000000000027941 */ /* 0x000fea0003800000 */
.L_x_6051:
        /* <DEDUP_REMOVED lines=10> */
[C---:B--2---:R-:W-:Y:S01]  /*178f0*/  LEA R3, R9.reuse, R6, 0x3 ;  /* 0x0000000609037211 */ /* 0x044fe200078e18ff */
[----:B---3--:R-:W-:-:S04]  /*17900*/  IMAD R9, R9, 0xa800, R10 ;  /* 0x0000a80009097824 */ /* 0x008fc800078e020a */
[----:B------:R-:W-:Y:S02]  /*17910*/  VIADD R3, R3, 0x30 ;  /* 0x0000003003037836 */ /* 0x000fe40000000000 */
[----:B----4-:R-:W-:Y:S02]  /*17920*/  IMAD R2, R7, 0x70, R2 ;  /* 0x0000007007027824 */ /* 0x010fe400078e0202 */
[----:B------:R-:W-:-:S07]  /*17930*/  VIADD R10, R9, 0x21400 ;  /* 0x00021400090a7836 */ /* 0x000fce0000000000 */
.L_x_6053:
        /* <DEDUP_REMOVED lines=16> */
.L_x_6054:
        /* <DEDUP_REMOVED lines=16> */
.L_x_6055:
        /* <DEDUP_REMOVED lines=11> */
[----:B------:R-:W-:Y:S01]  /*17bf0*/  IMAD R2, R4, 0x8, R6 ;  /* 0x0000000804027824 */ /* 0x000fe200078e0206 */
[----:B------:R-:W-:Y:S03]  /*17c00*/  BSSY B2, `(.L_x_6056) ;  /* 0x0000003000027945 */ /* 0x000fe60003800000 */
[----:B------:R-:W2:Y:S02]  /*17c10*/  SYNCS.PHASECHK.TRANS64.TRYWAIT P0, [R2+URZ+0x60], R5 ;  /* 0x00006005020075a7 */ /* 0x000ea4000800017f */
[----:B--2---:R-:W-:Y:S05]  /*17c20*/  @!P0 BRA `(.L_x_6057) ;  /* 0x0000002c00948947 */ /* 0x004fea0003800000 */
.L_x_6132:
[----:B------:R-:W-:Y:S05]  /*17c30*/  BSYNC B2 ;  /* 0x0000000000027941 */ /* 0x000fea0003800000 */
.L_x_6056:
        /* <DEDUP_REMOVED lines=11> */
.L_x_6059:
[----:B------:R-:W-:Y:S05]  /*17cf0*/  BSYNC B2 ;  /* 0x0000000000027941 */ /* 0x000fea0003800000 */
.L_x_6058:
        /* <DEDUP_REMOVED lines=13> */
.L_x_6060:
        /* <DEDUP_REMOVED lines=16> */
.L_x_6061:
        /* <DEDUP_REMOVED lines=16> */
.L_x_6062:
        /* <DEDUP_REMOVED lines=13> */
.L_x_6047:
[----:B------:R-:W-:Y:S05]  /*180a0*/  BSYNC B1 ;  /* 0x0000000000017941 */ /* 0x000fea0003800000 */
.L_x_6046:
[C---:B------:R-:W-:Y:S01]  /*180b0*/  ISETP.GT.AND P0, PT, R0.reuse, 0x1, PT ;  /* 0x000000010000780c */ /* 0x040fe20003f04270 */
[----:B------:R-:W-:-:S12]  /*180c0*/  VIADD R0, R0, 0xfffffffe ;  /* 0xfffffffe00007836 */ /* 0x000fd80000000000 */
[----:B------:R-:W-:Y:S05]  /*180d0*/  @P0 BRA `(.L_x_6063) ;  /* 0xffffffe400fc0947 */ /* 0x000fea000383ffff */
.L_x_6009:
[----:B------:R-:W-:Y:S05]  /*180e0*/  BSYNC B0 ;  /* 0x0000000000007941 */ /* 0x000fea0003800000 */
.L_x_6008:
        /* <DEDUP_REMOVED lines=18> */
.L_x_6065:
[----:B------:R-:W-:Y:S05]  /*18210*/  BSYNC B0 ;  /* 0x0000000000007941 */ /* 0x000fea0003800000 */
.L_x_6064:
        /* <DEDUP_REMOVED lines=13> */
.L_x_6133:
[----:B------:R-:W-:Y:S05]  /*182f0*/  BSYNC B1 ;  /* 0x0000000000017941 */ /* 0x000fea0003800000 */
.L_x_6068:
        /* <DEDUP_REMOVED lines=9> */
.L_x_6071:
[----:B------:R-:W-:Y:S05]  /*18390*/  BSYNC B1 ;  /* 0x0000000000017941 */ /* 0x000fea0003800000 */
.L_x_6070:
[----:B------:R-:W2:Y:S04]  /*183a0*/  LDL.LU R5, [R1+0x18] ;  /* 0x0000180001057983 */ /* 0x000ea80000300800 */
[----:B------:R-:W2:Y:S04]  /*183b0*/  LDL.LU R3, [R1+0xc] ;  /* 0x00000c0001037983 */ /* 0x000ea80000300800 */
[----:B------:R-:W3:Y:S04]  /*183c0*/  LDL R4, [R1+0x4] ;  /* 0x0000040001047983 */ /* 0x000ee80000100800 */
[----:B0-----:R-:W3:Y:S01]  /*183d0*/  LDL R2, [R1+0x8] ;  /* 0x0000080001027983 */ /* 0x001ee20000100800 */
        /* <DEDUP_REMOVED lines=10> */
.L_x_6072:
        /* <DEDUP_REMOVED lines=16> */
.L_x_6073:
        /* <DEDUP_REMOVED lines=16> */
.L_x_6074:
        /* <DEDUP_REMOVED lines=11> */
.L_x_6067:
[----:B------:R-:W-:Y:S05]  /*18730*/  BSYNC B0 ;  /* 0x0000000000007941 */ /* 0x000fea0003800000 */
.L_x_6066:
        /* <DEDUP_REMOVED lines=9> */
.L_x_5988:
[----:B------:R-:W-:Y:S05]  /*187d0*/  BSYNC B7 ;  /* 0x0000000000077941 */ /* 0x000fea0003800000 */
.L_x_5986:
[----:B0-----:R-:W2:Y:S02]  /*187e0*/  LDL R0, [R1+0x50] ;  /* 0x0000500001007983 */ /* 0x001ea40000100800 */
        /* <DEDUP_REMOVED lines=12> */
.L_x_6075:
        /* <DEDUP_REMOVED lines=11> */
[----:B------:R0:W2:Y:S01]  /*18960*/  @!P1 LDG.E R3, desc[UR6][R2.64] ;  /* 0x0000000602039981 */ /* 0x0000a2000c1e1900 */
[C---:B------:R-:W-:Y:S02]  /*18970*/  ISETP.GE.U32.AND P2, PT, R6.reuse, 0x2, PT ;  /* 0x000000020600780c */ /* 0x040fe40003f46070 */
[C---:B------:R-:W-:Y:S01]  /*18980*/  ISETP.GE.U32.AND P3, PT, R6.reuse, 0x4, PT ;  /* 0x000000040600780c */ /* 0x040fe20003f66070 */
[----:B------:R-:W-:Y:S01]  /*18990*/  SHFL.IDX PT, R0, R16, RZ, 0x1f ;  /* 0x00001fff10007589 */ /* 0x000fe200000e0000 */
[C---:B------:R-:W-:Y:S02]  /*189a0*/  ISETP.GE.U32.AND P4, PT, R6.reuse, 0x8, PT ;  /* 0x000000080600780c */ /* 0x040fe40003f86070 */
[C---:B------:R-:W-:Y:S01]  /*189b0*/  ISETP.GE.U32.AND P5, PT, R6.reuse, 0x10, PT ;  /* 0x000000100600780c */ /* 0x040fe20003fa6070 */
[----:B0-----:R-:W-:Y:S02]  /*189c0*/  IMAD.MOV.U32 R2, RZ, RZ, RZ ;  /* 0x000000ffff027224 */ /* 0x001fe400078e00ff */
[----:B--2---:R-:W-:Y:S01]  /*189d0*/  @!P1 IMAD.MOV.U32 R2, RZ, RZ, R3 ;  /* 0x000000ffff029224 */ /* 0x004fe200078e0003 */
        /* <DEDUP_REMOVED lines=17> */
[----:B------:R0:W2:Y:S02]  /*18af0*/  SHFL.IDX PT, R16, R3, 0x1f, 0x1f ;  /* 0x03e01f0003107f89 */ /* 0x0000a400000e0000 */
.L_x_6143:
[----:B------:R-:W-:Y:S02]  /*18b00*/  ULDC UR4, c[0x0][0xc38] ;  /* 0x00030e0000047ab9 */ /* 0x000fe40000000800 */
[----:B------:R-:W-:-:S04]  /*18b10*/  IMAD.U32 R4, RZ, RZ, UR4 ;  /* 0x00000004ff047e24 */ /* 0x000fc8000f8e00ff */
[----:B--2---:R-:W-:-:S04]  /*18b20*/  IMAD R16, R16, R4, RZ ;  /* 0x0000000410107224 */ /* 0x004fc800078e02ff */
[----:B------:R-:W-:-:S05]  /*18b30*/  IMAD.IADD R5, R5, 0x1, R16 ;  /* 0x0000000105057824 */ /* 0x000fca00078e0210 */
[----:B------:R-:W-:-:S13]  /*18b40*/  ISETP.GT.AND P6, PT, R5, R0, PT ;  /* 0x000000000500720c */ /* 0x000fda0003fc4270 */
[----:B------:R-:W-:Y:S05]  /*18b50*/  @P6 BRA `(.L_x_6078) ;  /* 0x0000000000a06947 */ /* 0x000fea0003800000 */
.L_x_6083:
[----:B------:R-:W2:Y:S01]  /*18b60*/  LDC R2, c[0x0][0xc3c] ;  /* 0x00030f00ff027b82 */ /* 0x000ea20000000800 */
[----:B------:R-:W-:-:S05]  /*18b70*/  VIADD R19, R19, 0x1f ;  /* 0x0000001f13137836 */ /* 0x000fca0000000000 */
[----:B--2---:R-:W-:-:S13]  /*18b80*/  ISETP.GE.AND P6, PT, R19, R2, PT ;  /* 0x000000021300720c */ /* 0x004fda0003fc6270 */
[----:B------:R-:W-:Y:S05]  /*18b90*/  @P6 BRA `(.L_x_6079) ;  /* 0x0000000400dc6947 */ /* 0x000fea0003800000 */
[----:B0-----:R-:W0:Y:S01]  /*18ba0*/  S2R R3, SR_TID.X ;  /* 0x0000000000037919 */ /* 0x001e220000002100 */
[----:B------:R-:W-:Y:S01]  /*18bb0*/  BSSY B0, `(.L_x_6080) ;  /* 0x000000a000007945 */ /* 0x000fe20003800000 */
[----:B0-----:R-:W-:-:S05]  /*18bc0*/  LOP3.LUT R3, R3, 0x1f, RZ, 0xc0, !PT ;  /* 0x0000001f03037812 */ /* 0x001fca00078ec0ff */
[----:B------:R-:W-:-:S05]  /*18bd0*/  IMAD.IADD R4, R19, 0x1, R3 ;  /* 0x0000000113047824 */ /* 0x000fca00078e0203 */
[----:B------:R-:W-:Y:S01]  /*18be0*/  ISETP.GE.OR P6, PT, R4, R2, !P0 ;  /* 0x000000020400720c */ /* 0x000fe200047c6670 */
[----:B------:R-:W-:-:S12]  /*18bf0*/  IMAD.MOV.U32 R2, RZ, RZ, RZ ;  /* 0x000000ffff027224 */ /* 0x000fd800078e00ff */
[----:B------:R-:W-:Y:S05]  /*18c00*/  @P6 BRA `(.L_x_6081) ;  /* 0x0000000000106947 */ /* 0x000fea0003800000 */
[----:B------:R-:W0:Y:S01]  /*18c10*/  LDC.64 R2, c[0x0][0xc80] ;  /* 0x00032000ff027b82 */ /* 0x000e220000000a00 */
[----:B------:R-:W-:Y:S01]  /*18c20*/  ULDC.64 UR4, c[0x0][0x208] ;  /* 0x0000820000047ab9 */ /* 0x000fe20000000a00 */
[----:B0-----:R-:W-:-:S06]  /*18c30*/  IMAD.WIDE R2, R4, 0x4, R2 ;  /* 0x0000000404027825 */ /* 0x001fcc00078e0202 */
[----:B------:R0:W5:Y:S02]  /*18c40*/  LDG.E R2, desc[UR4][R2.64] ;  /* 0x0000000402027981 */ /* 0x000164000c1e1900 */
.L_x_6081:
[----:B------:R-:W-:Y:S05]  /*18c50*/  BSYNC B0 ;  /* 0x0000000000007941 */ /* 0x000fea0003800000 */
.L_x_6080:
        /* <DEDUP_REMOVED lines=18> */
.L_x_6151:
[----:B------:R-:W-:Y:S02]  /*18d80*/  ULDC UR4, c[0x0][0xc38] ;  /* 0x00030e0000047ab9 */ /* 0x000fe40000000800 */
[----:B------:R-:W-:-:S04]  /*18d90*/  IMAD.U32 R4, RZ, RZ, UR4 ;  /* 0x00000004ff047e24 */ /* 0x000fc8000f8e00ff */
[----:B--2---:R-:W-:-:S04]  /*18da0*/  IMAD R16, R16, R4, RZ ;  /* 0x0000000410107224 */ /* 0x004fc800078e02ff */
[----:B------:R-:W-:-:S05]  /*18db0*/  IMAD.IADD R5, R16, 0x1, R5 ;  /* 0x0000000110057824 */ /* 0x000fca00078e0205 */
[----:B------:R-:W-:-:S13]  /*18dc0*/  ISETP.GT.AND P6, PT, R5, R0, PT ;  /* 0x000000000500720c */ /* 0x000fda0003fc4270 */
[----:B------:R-:W-:Y:S05]  /*18dd0*/  @!P6 BRA `(.L_x_6083) ;  /* 0xfffffffc0060e947 */ /* 0x000fea000383ffff */
.L_x_6078:
        /* <DEDUP_REMOVED lines=8> */
.L_x_6155:
[----:B------:R-:W-:Y:S01]  /*18e60*/  ISETP.NE.AND P0, PT, R5, RZ, PT ;  /* 0x000000ff0500720c */ /* 0x000fe20003f05270 */
[----:B------:R-:W-:-:S12]  /*18e70*/  IMAD.MOV.U32 R5, RZ, RZ, RZ ;  /* 0x000000ffff057224 */ /* 0x000fd800078e00ff */
[----:B------:R-:W-:Y:S05]  /*18e80*/  @!P0 BRA `(.L_x_6085) ;  /* 0x0000000000148947 */ /* 0x000fea0003800000 */
[----:B------:R-:W-:Y:S01]  /*18e90*/  UMOV UR4, 0xffffffff ;  /* 0xffffffff00047882 */ /* 0x000fe20000000000 */
[----:B------:R-:W-:Y:S02]  /*18ea0*/  VIADD R12, R6, 0xffffffff ;  /* 0xffffffff060c7836 */ /* 0x000fe40000000000 */
[----:B------:R-:W-:Y:S05]  /*18eb0*/  BRA.DIV UR4, `(.L_x_6086) ;  /* 0x0000002604607947 */ /* 0x000fea000b800000 */
[----:B0-----:R0:W0:Y:S02]  /*18ec0*/  SHFL.IDX PT, R3, R3, R12, 0x1f ;  /* 0x00001f0c03037589 */ /* 0x00102400000e0000 */
.L_x_6158:
[----:B0-----:R-:W-:-:S07]  /*18ed0*/  IMAD.MOV.U32 R5, RZ, RZ, R3 ;  /* 0x000000ffff057224 */ /* 0x001fce00078e0003 */
.L_x_6085:
[----:B0-2---:R-:W0:Y:S01]  /*18ee0*/  LDC.64 R2, c[0x0][0xc90] ;  /* 0x00032400ff027b82 */ /* 0x005e220000000a00 */
[----:B------:R-:W-:Y:S01]  /*18ef0*/  IMAD.IADD R19, R6, 0x1, R19 ;  /* 0x0000000106137824 */ /* 0x000fe200078e0213 */
[----:B------:R-:W-:-:S03]  /*18f00*/  ULDC.64 UR4, c[0x0][0x208] ;  /* 0x0000820000047ab9 */ /* 0x000fc60000000a00 */
[----:B0-----:R-:W-:-:S05]  /*18f10*/  IMAD.WIDE R2, R19, 0x4, R2 ;  /* 0x0000000413027825 */ /* 0x001fca00078e0202 */
[----:B----4-:R-:W3:Y:S01]  /*18f20*/  LDG.E R7, desc[UR4][R2.64] ;  /* 0x0000000402077981 */ /* 0x010ee2000c1e1900 */
        /* <DEDUP_REMOVED lines=62> */
.L_x_6079:
[----:B------:R-:W-:Y:S01]  /*19310*/  UMOV UR4, URZ ;  /* 0x0000003f00047c82 */ /* 0x000fe20008000000 */
[----:B------:R-:W-:Y:S01]  /*19320*/  UMOV UR5, URZ ;  /* 0x0000003f00057c82 */ /* 0x000fe20008000000 */
[----:B------:R-:W-:Y:S01]  /*19330*/  ULDC UR6, c[0x0][0xc3c] ;  /* 0x00030f0000067ab9 */ /* 0x000fe20000000800 */
[----:B------:R-:W-:Y:S02]  /*19340*/  IMAD.MOV.U32 R16, RZ, RZ, R0 ;  /* 0x000000ffff107224 */ /* 0x000fe400078e0000 */
[----:B------:R-:W-:Y:S02]  /*19350*/  IMAD.U32 R17, RZ, RZ, UR4 ;  /* 0x00000004ff117e24 */ /* 0x000fe4000f8e00ff */
[----:B------:R-:W-:Y:S02]  /*19360*/  IMAD.U32 R18, RZ, RZ, UR5 ;  /* 0x00000005ff127e24 */ /* 0x000fe4000f8e00ff */
[----:B------:R-:W-:-:S07]  /*19370*/  IMAD.U32 R19, RZ, RZ, UR6 ;  /* 0x00000006ff137e24 */ /* 0x000fce000f8e00ff */
.L_x_6087:
        /* <DEDUP_REMOVED lines=12> */
.L_x_6076:
[----:B------:R-:W-:Y:S02]  /*19440*/  ULDC UR4, c[0x0][0xc3c] ;  /* 0x00030f0000047ab9 */ /* 0x000fe40000000800 */
[----:B--2---:R-:W-:-:S13]  /*19450*/  ISETP.GE.AND P0, PT, R19, UR4, PT ;  /* 0x0000000413007c0c */ /* 0x004fda000bf06270 */
[----:B------:R-:W-:Y:S05]  /*19460*/  @!P0 BRA `(.L_x_6088) ;  /* 0xffffffa400788947 */ /* 0x000fea000383ffff */
[----:B------:R-:W-:Y:S05]  /*19470*/  BSYNC B8 ;  /* 0x0000000000087941 */ /* 0x000fea0003800000 */
.L_x_5982:
[----:B0-----:R-:W2:Y:S01]  /*19480*/  LDL.LU R0, [R1+0x48] ;  /* 0x0000480001007983 */ /* 0x001ea20000300800 */
[----:B------:R-:W-:Y:S01]  /*19490*/  BSSY B0, `(.L_x_6089) ;  /* 0x000000b000007945 */ /* 0x000fe20003800000 */
[----:B------:R-:W0:Y:S01]  /*194a0*/  S2R R5, SR_CgaCtaId ;  /* 0x0000000000057919 */ /* 0x000e220000008800 */
[----:B--2---:R-:W-:-:S05]  /*194b0*/  VIADD R0, R0, 0x1 ;  /* 0x0000000100007836 */ /* 0x004fca0000000000 */
[----:B---3--:R-:W-:-:S04]  /*194c0*/  LEA.HI R2, R0, R0, RZ, 0x1 ;  /* 0x0000000000027211 */ /* 0x008fc800078f08ff */
[----:B------:R-:W-:-:S05]  /*194d0*/  LOP3.LUT R3, R2, 0xfffffffe, RZ, 0xc0, !PT ;  /* 0xfffffffe02037812 */ /* 0x000fca00078ec0ff */
[----:B------:R-:W-:Y:S01]  /*194e0*/  IMAD.IADD R3, R0, 0x1, -R3 ;  /* 0x0000000100037824 */ /* 0x000fe200078e0a03 */
[----:B------:R-:W-:-:S04]  /*194f0*/  MOV R0, 0x400 ;  /* 0x0000040000007802 */ /* 0x000fc80000000f00 */
[----:B0-----:R-:W-:Y:S02]  /*19500*/  LEA R0, R5, R0, 0x18 ;  /* 0x0000000005007211 */ /* 0x001fe400078ec0ff */
[----:B------:R-:W-:-:S04]  /*19510*/  SHF.L.U32 R3, R3, 0x1f, RZ ;  /* 0x0000001f03037819 */ /* 0x000fc800000006ff */
[----:B------:R-:W0:Y:S02]  /*19520*/  SYNCS.PHASECHK.TRANS64.TRYWAIT P0, [R0+URZ+0x36820], R3 ;  /* 0x03682003000075a7 */ /* 0x000e24000800017f */
[----:B0-----:R-:W-:Y:S05]  /*19530*/  @!P0 BRA `(.L_x_6090) ;  /* 0x0000001c00e88947 */ /* 0x001fea0003800000 */
.L_x_6159:
[----:B------:R-:W-:Y:S05]  /*19540*/  BSYNC B0 ;  /* 0x0000000000007941 */ /* 0x000fea0003800000 */
.L_x_6089:
[----:B------:R-:W-:-:S03]  /*19550*/  UMOV UR4, 0xffffffff ;  /* 0xffffffff00047882 */ /* 0x000fc60000000000 */
[----:B------:R-:W-:Y:S05]  /*19560*/  BRA.DIV UR4, `(.L_x_6091) ;  /* 0x0000001e04f07947 */ /* 0x000fea000b800000 */
[----:B------:R-:W2:Y:S02]  /*19570*/  S2R R2, SR_TID.X ;  /* 0x0000000000027919 */ /* 0x000ea40000002100 */
[----:B--2---:R-:W-:-:S04]  /*19580*/  SHF.R.U32.HI R2, RZ, 0x5, R2 ;  /* 0x00000005ff027819 */ /* 0x004fc80000011602 */
[----:B------:R-:W-:-:S05]  /*19590*/  LOP3.LUT R2, R2, 0x3, RZ, 0xc0, !PT ;  /* 0x0000000302027812 */ /* 0x000fca00078ec0ff */
[----:B------:R2:W3:Y:S02]  /*195a0*/  SHFL.IDX PT, R14, R2, RZ, 0x1f ;  /* 0x00001fff020e7589 */ /* 0x0004e400000e0000 */
.L_x_6162:
[----:B---3--:R-:W-:Y:S01]  /*195b0*/  ISETP.NE.AND P0, PT, R14, RZ, PT ;  /* 0x000000ff0e00720c */ /* 0x008fe20003f05270 */
[----:B------:R-:W-:-:S12]  /*195c0*/  BSSY B0, `(.L_x_6092) ;  /* 0x0000029000007945 */ /* 0x000fd80003800000 */
[----:B------:R-:W-:Y:S05]  /*195d0*/  @P0 BRA `(.L_x_6093) ;  /* 0x00000000009c0947 */ /* 0x000fea0003800000 */
[----:B------:R-:W-:-:S03]  /*195e0*/  UMOV UR4, 0xffffffff ;  /* 0xffffffff00047882 */ /* 0x000fc60000000000 */
[----:B------:R-:W-:Y:S05]  /*195f0*/  BRA.DIV UR4, `(.L_x_6094) ;  /* 0x0000002204007947 */ /* 0x000fea000b800000 */
[----:B------:R-:W-:-:S13]  /*19600*/  ELECT P6, URZ, PT ;  /* 0x00000000003f782f */ /* 0x000fda00038c0000 */
.L_x_6165:
        /* <DEDUP_REMOVED lines=8> */
.L_x_6095:
[----:B0-----:R-:W2:Y:S04]  /*19690*/  LDL R3, [R1+0x8] ;  /* 0x0000080001037983 */ /* 0x001ea80000100800 */
[----:B----4-:R-:W3:Y:S01]  /*196a0*/  LDL.LU R7, [R1+0x14] ;  /* 0x0000140001077983 */ /* 0x010ee20000300800 */
        /* <DEDUP_REMOVED lines=12> */
.L_x_6166:
[----:B------:R-:W2:Y:S02]  /*19770*/  SYNCS.PHASECHK.TRANS64.TRYWAIT P0, [R7+URZ], R2 ;  /* 0x00000002070075a7 */ /* 0x000ea4000800017f */
[----:B--2---:R-:W-:Y:S05]  /*19780*/  @!P0 BRA `(.L_x_6097) ;  /* 0x0000001c00d08947 */ /* 0x004fea0003800000 */
.L_x_6167:
[----:B------:R-:W-:Y:S05]  /*19790*/  @!P2 BRA `(.L_x_6098) ;  /* 0x000000000004a947 */ /* 0x000fea0003800000 */
[----:B------:R-:W-:Y:S01]  /*197a0*/  BPT.TRAP 0x1 ;  /* 0x000000040000795c */ /* 0x000fe20000300000 */
.L_x_6098:
[----:B------:R-:W3:Y:S01]  /*197b0*/  LDL.LU R4, [R1+0x8] ;  /* 0x0000080001047983 */ /* 0x000ee20000300800 */
[----:B------:R-:W-:-:S04]  /*197c0*/  VIADD R0, R0, 0x36860 ;  /* 0x0003686000007836 */ /* 0x000fc80000000000 */
[----:B---3--:R-:W-:-:S04]  /*197d0*/  IMAD R4, R4, 0x8, R0 ;  /* 0x0000000804047824 */ /* 0x008fc800078e0200 */
[----:B------:R-:W3:Y:S02]  /*197e0*/  SYNCS.PHASECHK.TRANS64.TRYWAIT P0, [R4+URZ], R5 ;  /* 0x00000005040075a7 */ /* 0x000ee4000800017f */
[----:B---3--:R-:W-:Y:S05]  /*197f0*/  @!P0 BRA `(.L_x_6099) ;  /* 0x0000001c00c88947 */ /* 0x008fea0003800000 */
.L_x_6168:
[----:B------:R-:W-:-:S07]  /*19800*/  IMAD R3, R3, 0x8, R0 ;  /* 0x0000000803037824 */ /* 0x000fce00078e0200 */
.L_x_6100:
[----:B----4-:R4:W0:Y:S02]  /*19810*/  SYNCS.PHASECHK.TRANS64.TRYWAIT P0, [R3+URZ], R2 ;  /* 0x00000002030075a7 */ /* 0x010824000800017f */
[----:B0-----:R-:W-:Y:S05]  /*19820*/  @!P0 NANOSLEEP.SYNCS 0x989680 ;  /* 0x009896800000895d */ /* 0x001fea0003900000 */
[----:B------:R-:W0:Y:S02]  /*19830*/  @!P0 SYNCS.PHASECHK.TRANS64 P0, [R3+URZ], R2 ;  /* 0x00000002030085a7 */ /* 0x000e24000800007f */
[----:B0-----:R-:W-:Y:S05]  /*19840*/  @!P0 BRA `(.L_x_6100) ;  /* 0xfffffffc00f08947 */ /* 0x001fea000383ffff */
.L_x_6093:
[----:B------:R-:W-:Y:S05]  /*19850*/  BSYNC B0 ;  /* 0x0000000000007941 */ /* 0x000fea0003800000 */
.L_x_6092:
[----:B------:R-:W-:Y:S05]  /*19860*/  EXIT ;  /* 0x000000000000794d */ /* 0x000fea0003800000 */
.L_x_5924:
[----:B0-----:R-:W-:-:S04]  /*19870*/  IMAD.U32 R3, RZ, RZ, UR38 ;  /* 0x00000026ff037e24 */ /* 0x001fc8000f8e00ff */
[----:B------:R0:W1:Y:S03]  /*19880*/  SYNCS.PHASECHK.TRANS64.TRYWAIT P1, [R3+URZ+0x36800], R0 ;  /* 0x03680000030075a7 */ /* 0x000066000802017f */
[----:B-1----:R-:W-:Y:S05]  /*19890*/  @!P1 NANOSLEEP.SYNCS 0x989680 ;  /* 0x009896800000995d */ /* 0x002fea0003900000 */
[----:B------:R-:W1:Y:S02]  /*198a0*/  @!P1 SYNCS.PHASECHK.TRANS64 P1, [R3+URZ+0x36800], R0 ;  /* 0x03680000030095a7 */ /* 0x000e64000802007f */
[----:B-1----:R-:W-:Y:S05]  /*198b0*/  @!P1 BRA `(.L_x_5924) ;  /* 0xfffffffc00ec9947 */ /* 0x002fea000383ffff */
[----:B------:R-:W-:Y:S05]  /*198c0*/  BRA `(.L_x_6101) ;  /* 0xfffffe8000947947 */ /* 0x000fea000383ffff */
.L_x_5928:
[----:B-1----:R1:W2:Y:S02]  /*198d0*/  SYNCS.PHASECHK.TRANS64.TRYWAIT P2, [R0+URZ+0x36830], R3 ;  /* 0x03683003000075a7 */ /* 0x0022a4000804017f */
[----:B--2---:R-:W-:Y:S05]  /*198e0*/  @!P2 NANOSLEEP.SYNCS 0x989680 ;  /* 0x009896800000a95d */ /* 0x004fea0003900000 */
[----:B------:R-:W2:Y:S02]  /*198f0*/  @!P2 SYNCS.PHASECHK.TRANS64 P2, [R0+URZ+0x36830], R3 ;  /* 0x036830030000a5a7 */ /* 0x000ea4000804007f */
[----:B--2---:R-:W-:Y:S05]  /*19900*/  @!P2 BRA `(.L_x_5928) ;  /* 0xfffffffc00f0a947 */ /* 0x004fea000383ffff */
[----:B------:R-:W-:Y:S05]  /*19910*/  BRA `(.L_x_5927) ;  /* 0xfffffe8000b87947 */ /* 0x000fea000383ffff */
.L_x_5933:
[----:B-1----:R-:W-:-:S04]  /*19920*/  IMAD.U32 R7, RZ, RZ, UR37 ;  /* 0x00000025ff077e24 */ /* 0x002fc8000f8e00ff */
[----:B------:R1:W2:Y:S03]  /*19930*/  SYNCS.PHASECHK.TRANS64.TRYWAIT P3, [R7+URZ+0x36830], R6 ;  /* 0x03683006070075a7 */ /* 0x0002a6000806017f */
[----:B--2---:R-:W-:Y:S05]  /*19940*/  @!P3 NANOSLEEP.SYNCS 0x989680 ;  /* 0x009896800000b95d */ /* 0x004fea0003900000 */
[----:B------:R-:W2:Y:S02]  /*19950*/  @!P3 SYNCS.PHASECHK.TRANS64 P3, [R7+URZ+0x36830], R6 ;  /* 0x036830060700b5a7 */ /* 0x000ea4000806007f */
[----:B--2---:R-:W-:Y:S05]  /*19960*/  @!P3 BRA `(.L_x_5933) ;  /* 0xfffffffc00ecb947 */ /* 0x004fea000383ffff */
[----:B------:R-:W-:Y:S05]  /*19970*/  BRA `(.L_x_5932) ;  /* 0xfffffecc002c7947 */ /* 0x000fea000383ffff */
.L_x_5937:
[----:B-1----:R-:W-:-:S04]  /*19980*/  IMAD.U32 R7, RZ, RZ, UR4 ;  /* 0x00000004ff077e24 */ /* 0x002fc8000f8e00ff */
[----:B------:R1:W3:Y:S03]  /*19990*/  SYNCS.PHASECHK.TRANS64.TRYWAIT P3, [R7+URZ+0x36850], R0 ;  /* 0x03685000070075a7 */ /* 0x0002e6000806017f */
[----:B---3--:R-:W-:Y:S05]  /*199a0*/  @!P3 NANOSLEEP.SYNCS 0x989680 ;  /* 0x009896800000b95d */ /* 0x008fea0003900000 */
[----:B------:R-:W3:Y:S02]  /*199b0*/  @!P3 SYNCS.PHASECHK.TRANS64 P3, [R7+URZ+0x36850], R0 ;  /* 0x036850000700b5a7 */ /* 0x000ee4000806007f */
[----:B---3--:R-:W-:Y:S05]  /*199c0*/  @!P3 BRA `(.L_x_5937) ;  /* 0xfffffffc00ecb947 */ /* 0x008fea000383ffff */
[----:B------:R-:W-:Y:S05]  /*199d0*/  BRA `(.L_x_5936) ;  /* 0xfffffef000787947 */ /* 0x000fea000383ffff */
.L_x_5943:
[----:B-1----:R-:W-:-:S04]  /*199e0*/  IMAD.U32 R7, RZ, RZ, UR4 ;  /* 0x00000004ff077e24 */ /* 0x002fc8000f8e00ff */
[----:B------:R1:W2:Y:S03]  /*199f0*/  SYNCS.PHASECHK.TRANS64.TRYWAIT P2, [R7+URZ+0x36830], R6 ;  /* 0x03683006070075a7 */ /* 0x0002a6000804017f */
[----:B--2---:R-:W-:Y:S05]  /*19a00*/  @!P2 NANOSLEEP.SYNCS 0x989680 ;  /* 0x009896800000a95d */ /* 0x004fea0003900000 */
[----:B------:R-:W2:Y:S02]  /*19a10*/  @!P2 SYNCS.PHASECHK.TRANS64 P2, [R7+URZ+0x36830], R6 ;  /* 0x036830060700a5a7 */ /* 0x000ea4000804007f */
[----:B--2---:R-:W-:Y:S05]  /*19a20*/  @!P2 BRA `(.L_x_5943) ;  /* 0xfffffffc00eca947 */ /* 0x004fea000383ffff */
[----:B------:R-:W-:Y:S05]  /*19a30*/  BRA `(.L_x_5942) ;  /* 0xffffff1400b07947 */ /* 0x000fea000383ffff */
.L_x_5947:
[----:B-1----:R-:W-:-:S04]  /*19a40*/  IMAD.U32 R7, RZ, RZ, UR14 ;  /* 0x0000000eff077e24 */ /* 0x002fc8000f8e00ff */
[----:B------:R1:W3:Y:S03]  /*19a50*/  SYNCS.PHASECHK.TRANS64.TRYWAIT P2, [R7+URZ+0x36850], R0 ;  /* 0x03685000070075a7 */ /* 0x0002e6000804017f */
[----:B---3--:R-:W-:Y:S05]  /*19a60*/  @!P2 NANOSLEEP.SYNCS 0x989680 ;  /* 0x009896800000a95d */ /* 0x008fea0003900000 */
[----:B------:R-:W3:Y:S02]  /*19a70*/  @!P2 SYNCS.PHASECHK.TRANS64 P2, [R7+URZ+0x36850], R0 ;  /* 0x036850000700a5a7 */ /* 0x000ee4000804007f */
[----:B---3--:R-:W-:Y:S05]  /*19a80*/  @!P2 BRA `(.L_x_5947) ;  /* 0xfffffffc00eca947 */ /* 0x008fea000383ffff */
[----:B------:R-:W-:Y:S05]  /*19a90*/  BRA `(.L_x_5946) ;  /* 0xffffff3800fc7947 */ /* 0x000fea000383ffff */
.L_x_5952:
[----:B-1----:R-:W-:-:S04]  /*19aa0*/  IMAD.U32 R5, RZ, RZ, UR5 ;  /* 0x00000005ff057e24 */ /* 0x002fc8000f8e00ff */
[----:B------:R1:W2:Y:S03]  /*19ab0*/  SYNCS.PHASECHK.TRANS64.TRYWAIT P0, [R5+URZ+0x36850], R0 ;  /* 0x03685000050075a7 */ /* 0x0002a6000800017f */
[----:B--2---:R-:W-:Y:S05]  /*19ac0*/  @!P0 NANOSLEEP.SYNCS 0x989680 ;  /* 0x009896800000895d */ /* 0x004fea0003900000 */
[----:B------:R-:W2:Y:S02]  /*19ad0*/  @!P0 SYNCS.PHASECHK.TRANS64 P0, [R5+URZ+0x36850], R0 ;  /* 0x03685000050085a7 */ /* 0x000ea4000800007f */
[----:B--2---:R-:W-:Y:S05]  /*19ae0*/  @!P0 BRA `(.L_x_5952) ;  /* 0xfffffffc00ec8947 */ /* 0x004fea000383ffff */
[----:B------:R-:W-:Y:S05]  /*19af0*/  BRA `(.L_x_5951) ;  /* 0xffffff5c006c7947 */ /* 0x000fea000383ffff */
.L_x_5994:
        /* <DEDUP_REMOVED lines=8> */
[----:B01----:R-:W-:Y:S05]  /*19b80*/  WARPSYNC.COLLECTIVE R15, `(.L_x_6103) ;  /* 0x000000000f087348 */ /* 0x003fea0003c00000 */
[----:B------:R2:W3:Y:S02]  /*19b90*/  SHFL.IDX P6, R14, R13, R12, R11 ;  /* 0x0000000c0d0e7389 */ /* 0x0004e400000c000b */
[----:B0123--:R-:W-:Y:S01]  /*19ba0*/  ENDCOLLECTIVE ;  /* 0x000000000000791b */ /* 0x00ffe20003800000 */
.L_x_6103:
[----:B------:R-:W-:Y:S05]  /*19bb0*/  BSYNC B0 ;  /* 0x0000000000007941 */ /* 0x000fea0003800000 */
.L_x_6102:
[----:B------:R-:W-:Y:S05]  /*19bc0*/  BRA `(.L_x_6104) ;  /* 0xffffffa800d87947 */ /* 0x000fea000383ffff */
.L_x_5996:
[----:B------:R-:W-:Y:S01]  /*19bd0*/  BSSY B0, `(.L_x_6105) ;  /* 0x0000006000007945 */ /* 0x000fe20003800000 */
[----:B------:R-:W-:-:S07]  /*19be0*/  IMAD.MOV.U32 R15, RZ, RZ, -0x1 ;  /* 0xffffffffff0f7424 */ /* 0x000fce00078e00ff */
[----:B0123--:R-:W-:Y:S05]  /*19bf0*/  WARPSYNC.COLLECTIVE R15, `(.L_x_6106) ;  /* 0x000000000f0c7348 */ /* 0x00ffea0003c00000 */
[----:B------:R-:W-:Y:S02]  /*19c00*/  ELECT P6, UR62, PT ;  /* 0x00000000003e782f */ /* 0x000fe400038c0000 */
[----:B------:R-:W-:Y:S01]  /*19c10*/  MOV R14, UR62 ;  /* 0x0000003e000e7c02 */ /* 0x000fe20008000f00 */
[----:B0123--:R-:W-:Y:S10]  /*19c20*/  ENDCOLLECTIVE ;  /* 0x000000000000791b */ /* 0x00fff40003800000 */
.L_x_6106:
[----:B------:R-:W-:Y:S05]  /*19c30*/  BSYNC B0 ;  /* 0x0000000000007941 */ /* 0x000fea0003800000 */
.L_x_6105:
[----:B------:R-:W-:Y:S05]  /*19c40*/  BRA `(.L_x_6107) ;  /* 0xffffffa800e07947 */ /* 0x000fea000383ffff */
.L_x_5998:
[----:B---3--:R3:W4:Y:S02]  /*19c50*/  SYNCS.PHASECHK.TRANS64.TRYWAIT P0, [R0+URZ+0x36840], R2 ;  /* 0x03684002000075a7 */ /* 0x008724000800017f */
[----:B----4-:R-:W-:Y:S05]  /*19c60*/  @!P0 NANOSLEEP.SYNCS 0x989680 ;  /* 0x009896800000895d */ /* 0x010fea0003900000 */
[----:B------:R-:W4:Y:S02]  /*19c70*/  @!P0 SYNCS.PHASECHK.TRANS64 P0, [R0+URZ+0x36840], R2 ;  /* 0x03684002000085a7 */ /* 0x000f24000800007f */
[----:B----4-:R-:W-:Y:S05]  /*19c80*/  @!P0 BRA `(.L_x_5998) ;  /* 0xfffffffc00f08947 */ /* 0x010fea000383ffff */
[----:B------:R-:W-:Y:S05]  /*19c90*/  BRA `(.L_x_6108) ;  /* 0xffffffac00507947 */ /* 0x000fea000383ffff */
.L_x_6002:
[----:B------:R-:W2:Y:S01]  /*19ca0*/  LDL.LU R11, [R1+0x34] ;  /* 0x00003400010b7983 */ /* 0x000ea20000300800 */
[----:B------:R-:W-:Y:S01]  /*19cb0*/  IMAD.MOV.U32 R13, RZ, RZ, R0 ;  /* 0x000000ffff0d7224 */ /* 0x000fe200078e0000 */
[----:B------:R-:W-:Y:S01]  /*19cc0*/  LOP3.LUT R8, R8, 0x7f, RZ, 0xc0, !PT ;  /* 0x0000007f08087812 */ /* 0x000fe200078ec0ff */
[----:B------:R-:W-:Y:S02]  /*19cd0*/  IMAD.MOV.U32 R12, RZ, RZ, RZ ;  /* 0x000000ffff0c7224 */ /* 0x000fe400078e00ff */
[----:B------:R-:W-:Y:S01]  /*19ce0*/  IMAD.MOV.U32 R15, RZ, RZ, -0x1 ;  /* 0xffffffffff0f7424 */ /* 0x000fe200078e00ff */
[----:B------:R-:W-:-:S05]  /*19cf0*/  SHF.R.U32.HI R6, RZ, 0x3, R8 ;  /* 0x00000003ff067819 */ /* 0x000fca0000011608 */
[----:B------:R-:W-:Y:S02]  /*19d00*/  IMAD R17, R17, 0x80, R6 ;  /* 0x0000008011117824 */ /* 0x000fe400078e0206 */
[----:B--2---:R-:W-:Y:S02]  /*19d10*/  IMAD R2, R11, R7, RZ ;  /* 0x000000070b027224 */ /* 0x004fe400078e02ff */
[----:B------:R-:W-:-:S03]  /*19d20*/  IMAD.MOV.U32 R11, RZ, RZ, 0x181f ;  /* 0x0000181fff0b7424 */ /* 0x000fc600078e00ff */
[----:B------:R-:W-:-:S13]  /*19d30*/  ISETP.GE.AND P3, PT, R17, R2, PT ;  /* 0x000000021100720c */ /* 0x000fda0003f66270 */
[----:B-----5:R-:W-:Y:S05]  /*19d40*/  WARPSYNC.COLLECTIVE R15, `(.L_x_6109) ;  /* 0x000000000f087348 */ /* 0x020fea0003c00000 */
[----:B------:R0:W1:Y:S02]  /*19d50*/  SHFL.IDX P6, R14, R13, R12, R11 ;  /* 0x0000000c0d0e7389 */ /* 0x00006400000c000b */
[----:B01---5:R-:W-:Y:S01]  /*19d60*/  ENDCOLLECTIVE ;  /* 0x000000000000791b */ /* 0x023fe20003800000 */
.L_x_6109:
[----:B------:R-:W-:Y:S02]  /*19d70*/  IMAD.MOV.U32 R13, RZ, RZ, R3 ;  /* 0x000000ffff0d7224 */ /* 0x000fe400078e0003 */
[----:B------:R-:W-:-:S07]  /*19d80*/  IMAD.MOV.U32 R4, RZ, RZ, R14 ;  /* 0x000000ffff047224 */ /* 0x000fce00078e000e */
[----:B------:R-:W-:Y:S05]  /*19d90*/  WARPSYNC.COLLECTIVE R15, `(.L_x_6110) ;  /* 0x000000000f087348 */ /* 0x000fea0003c00000 */
[----:B------:R0:W1:Y:S02]  /*19da0*/  SHFL.IDX P6, R14, R13, R12, R11 ;  /* 0x0000000c0d0e7389 */ /* 0x00006400000c000b */
[----:B01----:R-:W-:Y:S01]  /*19db0*/  ENDCOLLECTIVE ;  /* 0x000000000000791b */ /* 0x003fe20003800000 */
.L_x_6110:
        /* <DEDUP_REMOVED lines=18> */
.L_x_6111:
[----:B------:R-:W-:-:S05]  /*19ee0*/  VIADD R4, R17, 0x10 ;  /* 0x0000001011047836 */ /* 0x000fca0000000000 */
[----:B------:R-:W-:Y:S01]  /*19ef0*/  ISETP.GE.AND P3, PT, R4, R2, PT ;  /* 0x000000020400720c */ /* 0x000fe20003f66270 */
[----:B------:R-:W-:Y:S02]  /*19f00*/  IMAD.MOV.U32 R13, RZ, RZ, R3 ;  /* 0x000000ffff0d7224 */ /* 0x000fe400078e0003 */
[----:B------:R-:W-:-:S10]  /*19f10*/  IMAD.MOV.U32 R8, RZ, RZ, R14 ;  /* 0x000000ffff087224 */ /* 0x000fd400078e000e */
[----:B------:R-:W-:Y:S05]  /*19f20*/  WARPSYNC.COLLECTIVE R15, `(.L_x_6112) ;  /* 0x000000000f087348 */ /* 0x000fea0003c00000 */
[----:B------:R0:W1:Y:S02]  /*19f30*/  SHFL.IDX P6, R14, R13, R12, R11 ;  /* 0x0000000c0d0e7389 */ /* 0x00006400000c000b */
[----:B01----:R-:W-:Y:S01]  /*19f40*/  ENDCOLLECTIVE ;  /* 0x000000000000791b */ /* 0x003fe20003800000 */
.L_x_6112:
[----:B------:R-:W-:Y:S01]  /*19f50*/  ULDC.64 UR4, c[0x0][0x208] ;  /* 0x0000820000047ab9 */ /* 0x000fe20000000a00 */
[----:B------:R-:W-:Y:S01]  /*19f60*/  IMAD.MOV.U32 R13, RZ, RZ, R0 ;  /* 0x000000ffff0d7224 */ /* 0x000fe200078e0000 */
[----:B------:R-:W-:Y:S01]  /*19f70*/  MOV R12, 0x2 ;  /* 0x00000002000c7802 */ /* 0x000fe20000000f00 */
[----:B------:R-:W-:-:S05]  /*19f80*/  IMAD.MOV.U32 R6, RZ, RZ, R14 ;  /* 0x000000ffff067224 */ /* 0x000fca00078e000e */
[----:B------:R-:W-:-:S05]  /*19f90*/  @!P3 LEA R7, P5, R10, R6, 0x1 ;  /* 0x000000060a07b211 */ /* 0x000fca00078a08ff */
[----:B------:R-:W-:Y:S02]  /*19fa0*/  @!P3 IMAD.X R6, RZ, RZ, R8, P5 ;  /* 0x000000ffff06b224 */ /* 0x000fe400028e0608 */
        /* <DEDUP_REMOVED lines=11> */
.L_x_6113:
[----:B------:R-:W-:-:S05]  /*1a060*/  VIADD R4, R17, 0x20 ;  /* 0x0000002011047836 */ /* 0x000fca0000000000 */
[----:B------:R-:W-:Y:S01]  /*1a070*/  ISETP.GE.AND P3, PT, R4, R2, PT ;  /* 0x000000020400720c */ /* 0x000fe20003f66270 */
[----:B------:R-:W-:Y:S02]  /*1a080*/  IMAD.MOV.U32 R13, RZ, RZ, R3 ;  /* 0x000000ffff0d7224 */ /* 0x000fe400078e0003 */
[----:B------:R-:W-:-:S10]  /*1a090*/  IMAD.MOV.U32 R6, RZ, RZ, R14 ;  /* 0x000000ffff067224 */ /* 0x000fd400078e000e */
[----:B------:R-:W-:Y:S05]  /*1a0a0*/  WARPSYNC.COLLECTIVE R15, `(.L_x_6114) ;  /* 0x000000000f087348 */ /* 0x000fea0003c00000 */
[----:B------:R0:W1:Y:S02]  /*1a0b0*/  SHFL.IDX P6, R14, R13, R12, R11 ;  /* 0x0000000c0d0e7389 */ /* 0x00006400000c000b */
[----:B01----:R-:W-:Y:S01]  /*1a0c0*/  ENDCOLLECTIVE ;  /* 0x000000000000791b */ /* 0x003fe20003800000 */
.L_x_6114:
        /* <DEDUP_REMOVED lines=18> */
.L_x_6115:
[----:B------:R-:W-:-:S05]  /*1a1f0*/  VIADD R4, R17, 0x30 ;  /* 0x0000003011047836 */ /* 0x000fca0000000000 */
[----:B------:R-:W-:Y:S01]  /*1a200*/  ISETP.GE.AND P3, PT, R4, R2, PT ;  /* 0x000000020400720c */ /* 0x000fe20003f66270 */
[----:B------:R-:W-:Y:S02]  /*1a210*/  IMAD.MOV.U32 R13, RZ, RZ, R3 ;  /* 0x000000ffff0d7224 */ /* 0x000fe400078e0003 */
[----:B------:R-:W-:-:S10]  /*1a220*/  IMAD.MOV.U32 R4, RZ, RZ, R14 ;  /* 0x000000ffff047224 */ /* 0x000fd400078e000e */
[----:B------:R-:W-:Y:S05]  /*1a230*/  WARPSYNC.COLLECTIVE R15, `(.L_x_6116) ;  /* 0x000000000f087348 */ /* 0x000fea0003c00000 */
[----:B------:R0:W1:Y:S02]  /*1a240*/  SHFL.IDX P6, R14, R13, R12, R11 ;  /* 0x0000000c0d0e7389 */ /* 0x00006400000c000b */
[----:B01----:R-:W-:Y:S01]  /*1a250*/  ENDCOLLECTIVE ;  /* 0x000000000000791b */ /* 0x003fe20003800000 */
.L_x_6116:
        /* <DEDUP_REMOVED lines=18> */
.L_x_6117:
[----:B------:R-:W-:-:S05]  /*1a380*/  VIADD R4, R17, 0x40 ;  /* 0x0000004011047836 */ /* 0x000fca0000000000 */
[----:B------:R-:W-:Y:S01]  /*1a390*/  ISETP.GE.AND P3, PT, R4, R2, PT ;  /* 0x000000020400720c */ /* 0x000fe20003f66270 */
[----:B------:R-:W-:Y:S02]  /*1a3a0*/  IMAD.MOV.U32 R13, RZ, RZ, R3 ;  /* 0x000000ffff0d7224 */ /* 0x000fe400078e0003 */
[----:B------:R-:W-:-:S10]  /*1a3b0*/  IMAD.MOV.U32 R4, RZ, RZ, R14 ;  /* 0x000000ffff047224 */ /* 0x000fd400078e000e */
[----:B------:R-:W-:Y:S05]  /*1a3c0*/  WARPSYNC.COLLECTIVE R15, `(.L_x_6118) ;  /* 0x000000000f087348 */ /* 0x000fea0003c00000 */
[----:B------:R0:W1:Y:S02]  /*1a3d0*/  SHFL.IDX P6, R14, R13, R12, R11 ;  /* 0x0000000c0d0e7389 */ /* 0x00006400000c000b */
[----:B01----:R-:W-:Y:S01]  /*1a3e0*/  ENDCOLLECTIVE ;  /* 0x000000000000791b */ /* 0x003fe20003800000 */
.L_x_6118:
        /* <DEDUP_REMOVED lines=18> */
.L_x_6119:
[----:B------:R-:W-:-:S05]  /*1a510*/  VIADD R4, R17, 0x50 ;  /* 0x0000005011047836 */ /* 0x000fca0000000000 */
[----:B------:R-:W-:Y:S01]  /*1a520*/  ISETP.GE.AND P3, PT, R4, R2, PT ;  /* 0x000000020400720c */ /* 0x000fe20003f66270 */
[----:B------:R-:W-:Y:S02]  /*1a530*/  IMAD.MOV.U32 R13, RZ, RZ, R3 ;  /* 0x000000ffff0d7224 */ /* 0x000fe400078e0003 */
[----:B------:R-:W-:-:S10]  /*1a540*/  IMAD.MOV.U32 R4, RZ, RZ, R14 ;  /* 0x000000ffff047224 */ /* 0x000fd400078e000e */
[----:B------:R-:W-:Y:S05]  /*1a550*/  WARPSYNC.COLLECTIVE R15, `(.L_x_6120) ;  /* 0x000000000f087348 */ /* 0x000fea0003c00000 */
[----:B------:R0:W1:Y:S02]  /*1a560*/  SHFL.IDX P6, R14, R13, R12, R11 ;  /* 0x0000000c0d0e7389 */ /* 0x00006400000c000b */
[----:B01----:R-:W-:Y:S01]  /*1a570*/  ENDCOLLECTIVE ;  /* 0x000000000000791b */ /* 0x003fe20003800000 */
.L_x_6120:
[----:B------:R-:W-:Y:S01]  /*1a580*/  ULDC.64 UR4, c[0x0][0x208] ;  /* 0x0000820000047ab9 */ /* 0x000fe20000000a00 */
[----:B------:R-:W-:Y:S02]  /*1a590*/  IMAD.MOV.U32 R13, RZ, RZ, R0 ;  /* 0x000000ffff0d7224 */ /* 0x000fe400078e0000 */
[----:B------:R-:W-:Y:S02]  /*1a5a0*/  IMAD.MOV.U32 R12, RZ, RZ, 0x6 ;  /* 0x00000006ff0c7424 */ /* 0x000fe400078e00ff */
[----:B------:R-:W-:-:S05]  /*1a5b0*/  IMAD.MOV.U32 R5, RZ, RZ, R14 ;  /* 0x000000ffff057224 */ /* 0x000fca00078e000e */
[----:B------:R-:W-:-:S05]  /*1a5c0*/  @!P3 LEA R5, P4, R10, R5, 0x1 ;  /* 0x000000050a05b211 */ /* 0x000fca00078808ff */
[----:B------:R-:W-:Y:S01]  /*1a5d0*/  @!P3 IMAD.X R4, RZ, RZ, R4, P4 ;  /* 0x000000ffff04b224 */ /* 0x000fe200020e0604 */
[----:B------:R-:W-:-:S04]  /*1a5e0*/  ISETP.GE.AND P4, PT, R7, R2, PT ;  /* 0x000000020700720c */ /* 0x000fc80003f86270 */
        /* <DEDUP_REMOVED lines=12> */
.L_x_6121:
[----:B------:R-:W-:Y:S02]  /*1a6b0*/  IMAD.MOV.U32 R13, RZ, RZ, R3 ;  /* 0x000000ffff0d7224 */ /* 0x000fe400078e0003 */
[----:B------:R-:W-:-:S07]  /*1a6c0*/  IMAD.MOV.U32 R4, RZ, RZ, R14 ;  /* 0x000000ffff047224 */ /* 0x000fce00078e000e */
[----:B------:R-:W-:Y:S05]  /*1a6d0*/  WARPSYNC.COLLECTIVE R15, `(.L_x_6122) ;  /* 0x000000000f087348 */ /* 0x000fea0003c00000 */
[----:B------:R0:W1:Y:S02]  /*1a6e0*/  SHFL.IDX P6, R14, R13, R12, R11 ;  /* 0x0000000c0d0e7389 */ /* 0x00006400000c000b */
[----:B01----:R-:W-:Y:S01]  /*1a6f0*/  ENDCOLLECTIVE ;  /* 0x000000000000791b */ /* 0x003fe20003800000 */
.L_x_6122:
        /* <DEDUP_REMOVED lines=18> */
.L_x_6123:
[----:B------:R-:W-:Y:S02]  /*1a820*/  IMAD.MOV.U32 R13, RZ, RZ, R3 ;  /* 0x000000ffff0d7224 */ /* 0x000fe400078e0003 */
[----:B------:R-:W-:-:S07]  /*1a830*/  IMAD.MOV.U32 R0, RZ, RZ, R14 ;  /* 0x000000ffff007224 */ /* 0x000fce00078e000e */
[----:B------:R-:W-:Y:S05]  /*1a840*/  WARPSYNC.COLLECTIVE R15, `(.L_x_6124) ;  /* 0x000000000f087348 */ /* 0x000fea0003c00000 */
[----:B------:R0:W1:Y:S02]  /*1a850*/  SHFL.IDX P6, R14, R13, R12, R11 ;  /* 0x0000000c0d0e7389 */ /* 0x00006400000c000b */
[----:B01----:R-:W-:Y:S01]  /*1a860*/  ENDCOLLECTIVE ;  /* 0x000000000000791b */ /* 0x003fe20003800000 */
.L_x_6124:
[----:B------:R-:W-:Y:S01]  /*1a870*/  IMAD.MOV.U32 R3, RZ, RZ, R14 ;  /* 0x000000ffff037224 */ /* 0x000fe200078e000e */
[----:B------:R-:W-:Y:S06]  /*1a880*/  BRA `(.L_x_6125) ;  /* 0xffffffb000207947 */ /* 0x000fec000383ffff */
.L_x_6007:
[----:B0-----:R-:W2:Y:S02]  /*1a890*/  LDL R2, [R1+0x4] ;  /* 0x0000040001027983 */ /* 0x001ea40000100800 */
[----:B--2---:R0:W1:Y:S02]  /*1a8a0*/  SYNCS.PHASECHK.TRANS64.TRYWAIT P0, [R2+URZ+0x36820], R0 ;  /* 0x03682000020075a7 */ /* 0x004064000800017f */
[----:B-1----:R-:W-:Y:S05]  /*1a8b0*/  @!P0 NANOSLEEP.SYNCS 0x989680 ;  /* 0x009896800000895d */ /* 0x002fea0003900000 */
[----:B------:R-:W1:Y:S02]  /*1a8c0*/  @!P0 SYNCS.PHASECHK.TRANS64 P0, [R2+URZ+0x36820], R0 ;  /* 0x03682000020085a7 */ /* 0x000e64000800007f */
[----:B-1----:R-:W-:Y:S05]  /*1a8d0*/  @!P0 BRA `(.L_x_6007) ;  /* 0xfffffffc00ec8947 */ /* 0x002fea000383ffff */
[----:B------:R-:W-:Y:S05]  /*1a8e0*/  BRA `(.L_x_6126) ;  /* 0xffffffb0009c7947 */ /* 0x000fea000383ffff */
.L_x_6016:
[----:B-1----:R1:W2:Y:S02]  /*1a8f0*/  SYNCS.PHASECHK.TRANS64.TRYWAIT P0, [R2+URZ+0x36840], R0 ;  /* 0x03684000020075a7 */ /* 0x0022a4000800017f */
[----:B--2---:R-:W-:Y:S05]  /*1a900*/  @!P0 NANOSLEEP.SYNCS 0x989680 ;  /* 0x009896800000895d */ /* 0x004fea0003900000 */
[----:B------:R-:W2:Y:S02]  /*1a910*/  @!P0 SYNCS.PHASECHK.TRANS64 P0, [R2+URZ+0x36840], R0 ;  /* 0x03684000020085a7 */ /* 0x000ea4000800007f */
[----:B--2---:R-:W-:Y:S05]  /*1a920*/  @!P0 BRA `(.L_x_6016) ;  /* 0xfffffffc00f08947 */ /* 0x004fea000383ffff */
[----:B------:R-:W-:Y:S05]  /*1a930*/  BRA `(.L_x_6127) ;  /* 0xffffffb400647947 */ /* 0x000fea000383ffff */
.L_x_6023:
[----:B0-----:R0:W1:Y:S02]  /*1a940*/  SYNCS.PHASECHK.TRANS64.TRYWAIT P0, [R2+URZ+0x60], R0 ;  /* 0x00006000020075a7 */ /* 0x001064000800017f */
[----:B-1----:R-:W-:Y:S05]  /*1a950*/  @!P0 NANOSLEEP.SYNCS 0x989680 ;  /* 0x009896800000895d */ /* 0x002fea0003900000 */
[----:B------:R-:W1:Y:S02]  /*1a960*/  @!P0 SYNCS.PHASECHK.TRANS64 P0, [R2+URZ+0x60], R0 ;  /* 0x00006000020085a7 */ /* 0x000e64000800007f */
[----:B-1----:R-:W-:Y:S05]  /*1a970*/  @!P0 BRA `(.L_x_6023) ;  /* 0xfffffffc00f08947 */ /* 0x002fea000383ffff */
[----:B------:R-:W-:Y:S05]  /*1a980*/  BRA `(.L_x_6128) ;  /* 0xffffffb800807947 */ /* 0x000fea000383ffff */
.L_x_6033:
[----:B---3--:R3:W4:Y:S02]  /*1a990*/  SYNCS.PHASECHK.TRANS64.TRYWAIT P0, [R3+URZ+0x36840], R2 ;  /* 0x03684002030075a7 */ /* 0x008724000800017f */
[----:B----4-:R-:W-:Y:S05]  /*1a9a0*/  @!P0 NANOSLEEP.SYNCS 0x989680 ;  /* 0x009896800000895d */ /* 0x010fea0003900000 */
[----:B------:R-:W4:Y:S02]  /*1a9b0*/  @!P0 SYNCS.PHASECHK.TRANS64 P0, [R3+URZ+0x36840], R2 ;  /* 0x03684002030085a7 */ /* 0x000f24000800007f */
[----:B----4-:R-:W-:Y:S05]  /*1a9c0*/  @!P0 BRA `(.L_x_6033) ;  /* 0xfffffffc00f08947 */ /* 0x010fea000383ffff */
[----:B------:R-:W-:Y:S05]  /*1a9d0*/  BRA `(.L_x_6129) ;  /* 0xffffffc000687947 */ /* 0x000fea000383ffff */
.L_x_6040:
[----:B--2---:R2:W3:Y:S02]  /*1a9e0*/  SYNCS.PHASECHK.TRANS64.TRYWAIT P0, [R2+URZ+0x60], R3 ;  /* 0x00006003020075a7 */ /* 0x0044e4000800017f */
[----:B---3--:R-:W-:Y:S05]  /*1a9f0*/  @!P0 NANOSLEEP.SYNCS 0x989680 ;  /* 0x009896800000895d */ /* 0x008fea0003900000 */
[----:B------:R-:W3:Y:S02]  /*1aa00*/  @!P0 SYNCS.PHASECHK.TRANS64 P0, [R2+URZ+0x60], R3 ;  /* 0x00006003020085a7 */ /* 0x000ee4000800007f */
[----:B---3--:R-:W-:Y:S05]  /*1aa10*/  @!P0 BRA `(.L_x_6040) ;  /* 0xfffffffc00f08947 */ /* 0x008fea000383ffff */
[----:B------:R-:W-:Y:S05]  /*1aa20*/  BRA `(.L_x_6130) ;  /* 0xffffffc400847947 */ /* 0x000fea000383ffff */
.L_x_6050:
[----:B----4-:R4:W0:Y:S02]  /*1aa30*/  SYNCS.PHASECHK.TRANS64.TRYWAIT P0, [R2+URZ+0x36840], R3 ;  /* 0x03684003020075a7 */ /* 0x010824000800017f */
[----:B0-----:R-:W-:Y:S05]  /*1aa40*/  @!P0 NANOSLEEP.SYNCS 0x989680 ;  /* 0x009896800000895d */ /* 0x001fea0003900000 */
[----:B------:R-:W0:Y:S02]  /*1aa50*/  @!P0 SYNCS.PHASECHK.TRANS64 P0, [R2+URZ+0x36840], R3 ;  /* 0x03684003020085a7 */ /* 0x000e24000800007f */
[----:B0-----:R-:W-:Y:S05]  /*1aa60*/  @!P0 BRA `(.L_x_6050) ;  /* 0xfffffffc00f08947 */ /* 0x001fea000383ffff */
[----:B------:R-:W-:Y:S05]  /*1aa70*/  BRA `(.L_x_6131) ;  /* 0xffffffcc003c7947 */ /* 0x000fea000383ffff */
.L_x_6057:
[----:B--2---:R2:W3:Y:S02]  /*1aa80*/  SYNCS.PHASECHK.TRANS64.TRYWAIT P0, [R2+URZ+0x60], R5 ;  /* 0x00006005020075a7 */ /* 0x0044e4000800017f */
[----:B---3--:R-:W-:Y:S05]  /*1aa90*/  @!P0 NANOSLEEP.SYNCS 0x989680 ;  /* 0x009896800000895d */ /* 0x008fea0003900000 */
[----:B------:R-:W3:Y:S02]  /*1aaa0*/  @!P0 SYNCS.PHASECHK.TRANS64 P0, [R2+URZ+0x60], R5 ;  /* 0x00006005020085a7 */ /* 0x000ee4000800007f */
[----:B---3--:R-:W-:Y:S05]  /*1aab0*/  @!P0 BRA `(.L_x_6057) ;  /* 0xfffffffc00f08947 */ /* 0x008fea000383ffff */
[----:B------:R-:W-:Y:S05]  /*1aac0*/  BRA `(.L_x_6132) ;  /* 0xffffffd000587947 */ /* 0x000fea000383ffff */
.L_x_6069:
[----:B0-----:R0:W2:Y:S02]  /*1aad0*/  SYNCS.PHASECHK.TRANS64.TRYWAIT P0, [R0+URZ+0x36860], R2 ;  /* 0x03686002000075a7 */ /* 0x0010a4000800017f */
[----:B--2---:R-:W-:Y:S05]  /*1aae0*/  @!P0 NANOSLEEP.SYNCS 0x989680 ;  /* 0x009896800000895d */ /* 0x004fea0003900000 */
[----:B------:R-:W2:Y:S02]  /*1aaf0*/  @!P0 SYNCS.PHASECHK.TRANS64 P0, [R0+URZ+0x36860], R2 ;  /* 0x03686002000085a7 */ /* 0x000ea4000800007f */
[----:B--2---:R-:W-:Y:S05]  /*1ab00*/  @!P0 BRA `(.L_x_6069) ;  /* 0xfffffffc00f08947 */ /* 0x004fea000383ffff */
[----:B------:R-:W-:Y:S05]  /*1ab10*/  BRA `(.L_x_6133) ;  /* 0xffffffd400f47947 */ /* 0x000fea000383ffff */
.L_x_6077:
[----:B------:R-:W-:Y:S01]  /*1ab20*/  BSSY B0, `(.L_x_6134) ;  /* 0x0000008000007945 */ /* 0x000fe20003800000 */
[----:B------:R-:W-:Y:S02]  /*1ab30*/  IMAD.MOV.U32 R13, RZ, RZ, R16 ;  /* 0x000000ffff0d7224 */ /* 0x000fe400078e0010 */
[----:B------:R-:W-:Y:S02]  /*1ab40*/  IMAD.MOV.U32 R12, RZ, RZ, RZ ;  /* 0x000000ffff0c7224 */ /* 0x000fe400078e00ff */
[----:B------:R-:W-:Y:S02]  /*1ab50*/  IMAD.MOV.U32 R11, RZ, RZ, 0x1f ;  /* 0x0000001fff0b7424 */ /* 0x000fe400078e00ff */
[----:B------:R-:W-:-:S07]  /*1ab60*/  IMAD.MOV.U32 R15, RZ, RZ, -0x1 ;  /* 0xffffffffff0f7424 */ /* 0x000fce00078e00ff */
[----:B-1--45:R-:W-:Y:S05]  /*1ab70*/  WARPSYNC.COLLECTIVE R15, `(.L_x_6135) ;  /* 0x000000000f087348 */ /* 0x032fea0003c00000 */
[----:B------:R0:W2:Y:S02]  /*1ab80*/  SHFL.IDX P6, R14, R13, R12, R11 ;  /* 0x0000000c0d0e7389 */ /* 0x0000a400000c000b */
[----:B012-45:R-:W-:Y:S01]  /*1ab90*/  ENDCOLLECTIVE ;  /* 0x000000000000791b */ /* 0x037fe20003800000 */
.L_x_6135:
[----:B------:R-:W-:Y:S05]  /*1aba0*/  BSYNC B0 ;  /* 0x0000000000007941 */ /* 0x000fea0003800000 */
.L_x_6134:
        /* <DEDUP_REMOVED lines=9> */
.L_x_6136:
        /* <DEDUP_REMOVED lines=19> */
.L_x_6137:
[----:B------:R-:W-:Y:S01]  /*1ad70*/  IMAD.MOV.U32 R12, RZ, RZ, 0x2 ;  /* 0x00000002ff0c7424 */ /* 0x000fe200078e00ff */
[----:B------:R-:W-:-:S05]  /*1ad80*/  SEL R7, R14, RZ, P1 ;  /* 0x000000ff0e077207 */ /* 0x000fca0000800000 */
[----:B------:R-:W-:-:S04]  /*1ad90*/  IMAD.IADD R3, R2, 0x1, R7 ;  /* 0x0000000102037824 */ /* 0x000fc800078e0207 */
[----:B------:R-:W-:-:S07]  /*1ada0*/  IMAD.MOV.U32 R13, RZ, RZ, R3 ;  /* 0x000000ffff0d7224 */ /* 0x000fce00078e0003 */
[----:B------:R-:W-:Y:S05]  /*1adb0*/  WARPSYNC.COLLECTIVE R15, `(.L_x_6138) ;  /* 0x000000000f087348 */ /* 0x000fea0003c00000 */
[----:B------:R0:W1:Y:S02]  /*1adc0*/  SHFL.UP P6, R14, R13, R12, R11 ;  /* 0x0400000c0d0e7389 */ /* 0x00006400000c000b */
[----:B01----:R-:W-:Y:S01]  /*1add0*/  ENDCOLLECTIVE ;  /* 0x000000000000791b */ /* 0x003fe20003800000 */
.L_x_6138:
        /* <DEDUP_REMOVED lines=8> */
.L_x_6139:
        /* <DEDUP_REMOVED lines=8> */
.L_x_6140:
        /* <DEDUP_REMOVED lines=8> */
.L_x_6141:
        /* <DEDUP_REMOVED lines=9> */
.L_x_6142:
[----:B------:R-:W-:Y:S01]  /*1aff0*/  IMAD.MOV.U32 R16, RZ, RZ, R14 ;  /* 0x000000ffff107224 */ /* 0x000fe200078e000e */
[----:B------:R-:W-:Y:S06]  /*1b000*/  BRA `(.L_x_6143) ;  /* 0xffffffd800bc7947 */ /* 0x000fec000383ffff */
.L_x_6082:
        /* <DEDUP_REMOVED lines=8> */
.L_x_6145:
[----:B------:R-:W-:Y:S05]  /*1b090*/  BSYNC B0 ;  /* 0x0000000000007941 */ /* 0x000fea0003800000 */
.L_x_6144:
        /* <DEDUP_REMOVED lines=9> */
.L_x_6146:
[----:B------:R-:W-:Y:S01]  /*1b130*/  IMAD.MOV.U32 R12, RZ, RZ, 0x4 ;  /* 0x00000004ff0c7424 */ /* 0x000fe200078e00ff */
[----:B------:R-:W-:-:S05]  /*1b140*/  SEL R14, R14, RZ, P2 ;  /* 0x000000ff0e0e7207 */ /* 0x000fca0001000000 */
[----:B------:R-:W-:-:S04]  /*1b150*/  IMAD.IADD R3, R3, 0x1, R14 ;  /* 0x0000000103037824 */ /* 0x000fc800078e020e */
[----:B------:R-:W-:-:S07]  /*1b160*/  IMAD.MOV.U32 R13, RZ, RZ, R3 ;  /* 0x000000ffff0d7224 */ /* 0x000fce00078e0003 */
[----:B------:R-:W-:Y:S05]  /*1b170*/  WARPSYNC.COLLECTIVE R15, `(.L_x_6147) ;  /* 0x000000000f087348 */ /* 0x000fea0003c00000 */
[----:B------:R0:W1:Y:S02]  /*1b180*/  SHFL.UP P6, R14, R13, R12, R11 ;  /* 0x0400000c0d0e7389 */ /* 0x00006400000c000b */
[----:B01----:R-:W-:Y:S01]  /*1b190*/  ENDCOLLECTIVE ;  /* 0x000000000000791b */ /* 0x003fe20003800000 */
.L_x_6147:
[----:B------:R-:W-:Y:S01]  /*1b1a0*/  IMAD.MOV.U32 R12, RZ, RZ, 0x8 ;  /* 0x00000008ff0c7424 */ /* 0x000fe200078e00ff */
[----:B------:R-:W-:-:S05]  /*1b1b0*/  SEL R14, R14, RZ, P3 ;  /* 0x000000ff0e0e7207 */ /* 0x000fca0001800000 */
[----:B------:R-:W-:-:S04]  /*1b1c0*/  IMAD.IADD R3, R3, 0x1, R14 ;  /* 0x0000000103037824 */ /* 0x000fc800078e020e */
[----:B------:R-:W-:-:S07]  /*1b1d0*/  IMAD.MOV.U32 R13, RZ, RZ, R3 ;  /* 0x000000ffff0d7224 */ /* 0x000fce00078e0003 */
[----:B------:R-:W-:Y:S05]  /*1b1e0*/  WARPSYNC.COLLECTIVE R15, `(.L_x_6148) ;  /* 0x000000000f087348 */ /* 0x000fea0003c00000 */
[----:B------:R0:W1:Y:S02]  /*1b1f0*/  SHFL.UP P6, R14, R13, R12, R11 ;  /* 0x0400000c0d0e7389 */ /* 0x00006400000c000b */
[----:B01----:R-:W-:Y:S01]  /*1b200*/  ENDCOLLECTIVE ;  /* 0x000000000000791b */ /* 0x003fe20003800000 */
.L_x_6148:
[----:B------:R-:W-:Y:S01]  /*1b210*/  IMAD.MOV.U32 R12, RZ, RZ, 0x10 ;  /* 0x00000010ff0c7424 */ /* 0x000fe200078e00ff */
[----:B------:R-:W-:-:S05]  /*1b220*/  SEL R14, R14, RZ, P4 ;  /* 0x000000ff0e0e7207 */ /* 0x000fca0002000000 */
[----:B------:R-:W-:-:S04]  /*1b230*/  IMAD.IADD R3, R3, 0x1, R14 ;  /* 0x0000000103037824 */ /* 0x000fc800078e020e */
[----:B------:R-:W-:-:S07]  /*1b240*/  IMAD.MOV.U32 R13, RZ, RZ, R3 ;  /* 0x000000ffff0d7224 */ /* 0x000fce00078e0003 */
[----:B------:R-:W-:Y:S05]  /*1b250*/  WARPSYNC.COLLECTIVE R15, `(.L_x_6149) ;  /* 0x000000000f087348 */ /* 0x000fea0003c00000 */
[----:B------:R0:W1:Y:S02]  /*1b260*/  SHFL.UP P6, R14, R13, R12, R11 ;  /* 0x0400000c0d0e7389 */ /* 0x00006400000c000b */
[----:B01----:R-:W-:Y:S01]  /*1b270*/  ENDCOLLECTIVE ;  /* 0x000000000000791b */ /* 0x003fe20003800000 */
.L_x_6149:
        /* <DEDUP_REMOVED lines=8> */
.L_x_6150:
[----:B------:R-:W-:Y:S01]  /*1b300*/  IMAD.MOV.U32 R16, RZ, RZ, R14 ;  /* 0x000000ffff107224 */ /* 0x000fe200078e000e */
[----:B------:R-:W-:Y:S06]  /*1b310*/  BRA `(.L_x_6151) ;  /* 0xffffffd800987947 */ /* 0x000fec000383ffff */
.L_x_6084:
[----:B------:R-:W-:Y:S01]  /*1b320*/  BSSY B0, `(.L_x_6152) ;  /* 0x0000006000007945 */ /* 0x000fe20003800000 */
[----:B------:R-:W-:Y:S01]  /*1b330*/  PLOP3.LUT P6, PT, P6, PT, PT, 0x8, 0x0 ;  /* 0x000000000000781c */ /* 0x000fe200037ce170 */
[----:B------:R-:W-:-:S12]  /*1b340*/  IMAD.MOV.U32 R15, RZ, RZ, -0x1 ;  /* 0xffffffffff0f7424 */ /* 0x000fd800078e00ff */
[----:B01--45:R-:W-:Y:S05]  /*1b350*/  WARPSYNC.COLLECTIVE R15, `(.L_x_6153) ;  /* 0x000000000f087348 */ /* 0x033fea0003c00000 */
[----:B------:R-:W-:Y:S01]  /*1b360*/  VOTE.ANY R14, PT, P6 ;  /* 0x00000000000e7806 */ /* 0x000fe200030e0100 */
[----:B01--45:R-:W-:Y:S06]  /*1b370*/  ENDCOLLECTIVE ;  /* 0x000000000000791b */ /* 0x033fec0003800000 */
.L_x_6153:
[----:B------:R-:W-:Y:S05]  /*1b380*/  BSYNC B0 ;  /* 0x0000000000007941 */ /* 0x000fea0003800000 */
.L_x_6152:
        /* <DEDUP_REMOVED lines=9> */
.L_x_6154:
[----:B------:R-:W-:Y:S01]  /*1b420*/  IMAD.MOV.U32 R17, RZ, RZ, R14 ;  /* 0x000000ffff117224 */ /* 0x000fe200078e000e */
[----:B------:R-:W-:Y:S06]  /*1b430*/  BRA `(.L_x_6155) ;  /* 0xffffffd800887947 */ /* 0x000fec000383ffff */
.L_x_6086:
[----:B------:R-:W-:Y:S01]  /*1b440*/  BSSY B0, `(.L_x_6156) ;  /* 0x0000007000007945 */ /* 0x000fe20003800000 */
[----:B------:R-:W-:Y:S02]  /*1b450*/  IMAD.MOV.U32 R13, RZ, RZ, R3 ;  /* 0x000000ffff0d7224 */ /* 0x000fe400078e0003 */
[----:B------:R-:W-:Y:S02]  /*1b460*/  IMAD.MOV.U32 R11, RZ, RZ, 0x1f ;  /* 0x0000001fff0b7424 */ /* 0x000fe400078e00ff */
[----:B------:R-:W-:-:S07]  /*1b470*/  IMAD.MOV.U32 R15, RZ, RZ, -0x1 ;  /* 0xffffffffff0f7424 */ /* 0x000fce00078e00ff */
[----:B012345:R-:W-:Y:S05]  /*1b480*/  WARPSYNC.COLLECTIVE R15, `(.L_x_6157) ;  /* 0x000000000f087348 */ /* 0x03ffea0003c00000 */
[----:B------:R0:W0:Y:S02]  /*1b490*/  SHFL.IDX P6, R14, R13, R12, R11 ;  /* 0x0000000c0d0e7389 */ /* 0x00002400000c000b */
[----:B012345:R-:W-:Y:S01]  /*1b4a0*/  ENDCOLLECTIVE ;  /* 0x000000000000791b */ /* 0x03ffe20003800000 */
.L_x_6157:
[----:B------:R-:W-:Y:S05]  /*1b4b0*/  BSYNC B0 ;  /* 0x0000000000007941 */ /* 0x000fea0003800000 */
.L_x_6156:
[----:B------:R-:W-:Y:S01]  /*1b4c0*/  IMAD.MOV.U32 R3, RZ, RZ, R14 ;  /* 0x000000ffff037224 */ /* 0x000fe200078e000e */
[----:B------:R-:W-:Y:S06]  /*1b4d0*/  BRA `(.L_x_6158) ;  /* 0xffffffd8007c7947 */ /* 0x000fec000383ffff */
.L_x_6090:
[----:B0-----:R0:W2:Y:S02]  /*1b4e0*/  SYNCS.PHASECHK.TRANS64.TRYWAIT P0, [R0+URZ+0x36820], R3 ;  /* 0x03682003000075a7 */ /* 0x0010a4000800017f */
[----:B--2---:R-:W-:Y:S05]  /*1b4f0*/  @!P0 NANOSLEEP.SYNCS 0x989680 ;  /* 0x009896800000895d */ /* 0x004fea0003900000 */
[----:B------:R-:W2:Y:S02]  /*1b500*/  @!P0 SYNCS.PHASECHK.TRANS64 P0, [R0+URZ+0x36820], R3 ;  /* 0x03682003000085a7 */ /* 0x000ea4000800007f */
[----:B--2---:R-:W-:Y:S05]  /*1b510*/  @!P0 BRA `(.L_x_6090) ;  /* 0xfffffffc00f08947 */ /* 0x004fea000383ffff */
[----:B------:R-:W-:Y:S05]  /*1b520*/  BRA `(.L_x_6159) ;  /* 0xffffffe000047947 */ /* 0x000fea000383ffff */
.L_x_6091:
        /* <DEDUP_REMOVED lines=11> */
.L_x_6161:
[----:B------:R-:W-:Y:S05]  /*1b5e0*/  BSYNC B0 ;  /* 0x0000000000007941 */ /* 0x000fea0003800000 */
.L_x_6160:
[----:B------:R-:W-:Y:S05]  /*1b5f0*/  BRA `(.L_x_6162) ;  /* 0xffffffdc00ec7947 */ /* 0x000fea000383ffff */
.L_x_6094:
[----:B------:R-:W-:Y:S01]  /*1b600*/  BSSY B1, `(.L_x_6163) ;  /* 0x0000006000017945 */ /* 0x000fe20003800000 */
[----:B------:R-:W-:-:S07]  /*1b610*/  IMAD.MOV.U32 R15, RZ, RZ, -0x1 ;  /* 0xffffffffff0f7424 */ /* 0x000fce00078e00ff */
[----:B012-45:R-:W-:Y:S05]  /*1b620*/  WARPSYNC.COLLECTIVE R15, `(.L_x_6164) ;  /* 0x000000000f0c7348 */ /* 0x037fea0003c00000 */
[----:B------:R-:W-:Y:S02]  /*1b630*/  ELECT P6, UR62, PT ;  /* 0x00000000003e782f */ /* 0x000fe400038c0000 */
[----:B------:R-:W-:Y:S01]  /*1b640*/  MOV R14, UR62 ;  /* 0x0000003e000e7c02 */ /* 0x000fe20008000f00 */
[----:B012-45:R-:W-:Y:S10]  /*1b650*/  ENDCOLLECTIVE ;  /* 0x000000000000791b */ /* 0x037ff40003800000 */
.L_x_6164:
[----:B------:R-:W-:Y:S05]  /*1b660*/  BSYNC B1 ;  /* 0x0000000000017941 */ /* 0x000fea0003800000 */
.L_x_6163:
[----:B------:R-:W-:Y:S05]  /*1b670*/  BRA `(.L_x_6165) ;  /* 0xffffffdc00e47947 */ /* 0x000fea000383ffff */
.L_x_6096:
[----:B0-----:R0:W2:Y:S02]  /*1b680*/  SYNCS.PHASECHK.TRANS64.TRYWAIT P0, [R6+URZ], R5 ;  /* 0x00000005060075a7 */ /* 0x0010a4000800017f */
[----:B--2---:R-:W-:Y:S05]  /*1b690*/  @!P0 NANOSLEEP.SYNCS 0x989680 ;  /* 0x009896800000895d */ /* 0x004fea0003900000 */
[----:B------:R-:W2:Y:S02]  /*1b6a0*/  @!P0 SYNCS.PHASECHK.TRANS64 P0, [R6+URZ], R5 ;  /* 0x00000005060085a7 */ /* 0x000ea4000800007f */
[----:B--2---:R-:W-:Y:S05]  /*1b6b0*/  @!P0 BRA `(.L_x_6096) ;  /* 0xfffffffc00f08947 */ /* 0x004fea000383ffff */
[----:B------:R-:W-:Y:S05]  /*1b6c0*/  BRA `(.L_x_6166) ;  /* 0xffffffe000287947 */ /* 0x000fea000383ffff */
.L_x_6097:
[----:B--2---:R2:W3:Y:S02]  /*1b6d0*/  SYNCS.PHASECHK.TRANS64.TRYWAIT P0, [R7+URZ], R2 ;  /* 0x00000002070075a7 */ /* 0x0044e4000800017f */
[----:B---3--:R-:W-:Y:S05]  /*1b6e0*/  @!P0 NANOSLEEP.SYNCS 0x989680 ;  /* 0x009896800000895d */ /* 0x008fea0003900000 */
[----:B------:R-:W3:Y:S02]  /*1b6f0*/  @!P0 SYNCS.PHASECHK.TRANS64 P0, [R7+URZ], R2 ;  /* 0x00000002070085a7 */ /* 0x000ee4000800007f */
[----:B---3--:R-:W-:Y:S05]  /*1b700*/  @!P0 BRA `(.L_x_6097) ;  /* 0xfffffffc00f08947 */ /* 0x008fea000383ffff */
[----:B------:R-:W-:Y:S05]  /*1b710*/  BRA `(.L_x_6167) ;  /* 0xffffffe0001c7947 */ /* 0x000fea000383ffff */
.L_x_6099:
[----:B---3--:R3:W4:Y:S02]  /*1b720*/  SYNCS.PHASECHK.TRANS64.TRYWAIT P0, [R4+URZ], R5 ;  /* 0x00000005040075a7 */ /* 0x008724000800017f */
[----:B----4-:R-:W-:Y:S05]  /*1b730*/  @!P0 NANOSLEEP.SYNCS 0x989680 ;  /* 0x009896800000895d */ /* 0x010fea0003900000 */
[----:B------:R-:W4:Y:S02]  /*1b740*/  @!P0 SYNCS.PHASECHK.TRANS64 P0, [R4+URZ], R5 ;  /* 0x00000005040085a7 */ /* 0x000f24000800007f */
[----:B----4-:R-:W-:Y:S05]  /*1b750*/  @!P0 BRA `(.L_x_6099) ;  /* 0xfffffffc00f08947 */ /* 0x010fea000383ffff */
[----:B------:R-:W-:Y:S05]  /*1b760*/  BRA `(.L_x_6168) ;  /* 0xffffffe000247947 */ /* 0x000fea000383ffff */
.L_x_6169:
        /* <DEDUP_REMOVED lines=9> */
.L_x_15307:


//--------------------- .text._ZN7cutlass13device_kernelIN5flash11enable_sm90INS1_16FlashAttnFwdSm90INS1_25CollectiveMainloopFwdSm90ILi2EN4cute5tupleIJNS5_1CILi1EEES8_S8_EEENS6_IJNS7_ILi128EEENS7_ILi112EEENS7_ILi192EEEEEELi192ENS_10bfloat16_tEfNS_4arch4Sm90ELb1ELb0ELb1ELb1ELb0ELb1ELb0ELb1ELb1ELb1ELb0ELb0EEENS1_21CollectiveEpilogueFwdINS6_IJSA_SC_SB_EEES9_SE_SG_Li256ELb1ELb1ELb0ELb0EEENS1_36VarlenDynamicPersistentTileSchedulerILi128ELi112ELi256ELi128ELb0ELb1ELb1ELb1ELb1ELb1EEEEEEEEEvNT_6ParamsE --------------------------
	.section	.text._ZN7cutlass13device_kernelIN5flash11enable_sm90INS1_16FlashAttnFwdSm90INS1_25CollectiveMainloopFwdSm90ILi2EN4cute5tupleIJNS5_1CILi1EEES8_S8_EEENS6_IJNS7_ILi128EEENS7_ILi112EEENS7_ILi192EEEEEELi192ENS_10bfloat16_tEfNS_4arch4Sm90ELb1ELb0ELb1ELb1ELb0ELb1ELb0ELb1ELb1ELb1ELb0ELb0EEENS1_21CollectiveEpilogueFwdINS6_IJSA_SC_SB_EEES9_SE_SG_Li256ELb1ELb1ELb0ELb0EEENS1_36VarlenDynamicPersistentTileSchedulerILi128ELi112ELi256ELi128ELb0ELb1ELb1ELb1ELb1ELb1EEEEEEEEEvNT_6ParamsE,"ax",@progbits
	.align	128
.text._ZN7cutlass13device_kernelIN5flash11enable_sm90INS1_16FlashAttnFwdSm90INS1_25CollectiveMainloopFwdSm90ILi2EN4cute5tupleIJNS5_1CILi1EEES8_S8_EEENS6_IJNS7_ILi128EEENS7_ILi112EEENS7_ILi192EEEEEELi192ENS_10bfloat16_tEfNS_4arch4Sm90ELb1ELb0ELb1ELb1ELb0ELb1ELb0ELb1ELb1ELb1ELb0ELb0EEENS1_21CollectiveEpilogueFwdINS6_IJSA_SC_SB_EEES9_SE_SG_Li256ELb1ELb1ELb0ELb0EEENS1_36VarlenDynamicPersistentTileSchedulerILi128ELi112ELi256ELi128ELb0ELb1ELb1ELb1ELb1ELb1EEEEEEEEEvNT_6ParamsE:
        .type           _ZN7cutlass13device_kernelIN5flash11enable_sm90INS1_16FlashAttnFwdSm90INS1_25CollectiveMainloopFwdSm90ILi2EN4cute5tupleIJNS5_1CILi1EEES8_S8_EEENS6_IJNS7_ILi128EEENS7_ILi112EEENS7_ILi192EEEEEELi192ENS_10bfloat16_tEfNS_4arch4Sm90ELb1ELb0ELb1ELb1ELb0ELb1ELb0ELb1ELb1ELb1ELb0ELb0EEENS1_21CollectiveEpilogueFwdINS6_IJSA_SC_SB_EEES9_SE_SG_Li256ELb1ELb1ELb0ELb0EEENS1_36VarlenDynamicPersistentTileSchedulerILi128ELi112ELi256ELi128ELb0ELb1ELb1ELb1ELb1ELb1EEEEEEEEEvNT_6ParamsE,@function
        .size           _ZN7cutlass13device_kernelIN5flash11enable_sm90INS1_16FlashAttnFwdSm90INS1_25CollectiveMainloopFwdSm90ILi2EN4cute5tupleIJNS5_1CILi1EEES8_S8_EEENS6_IJNS7_ILi128EEENS7_ILi112EEENS7_ILi192EEEEEELi192ENS_10bfloat16_tEfNS_4arch4Sm90ELb1ELb0ELb1ELb1ELb0ELb1ELb0ELb1ELb1ELb1ELb0ELb0EEENS1_21CollectiveEpilogueFwdINS6_IJSA_SC_SB_EEES9_SE_SG_Li256ELb1ELb1ELb0ELb0EEENS1_36VarlenDynamicPersistentTileSchedulerILi128ELi112ELi256ELi128ELb0ELb1ELb1ELb1ELb1ELb1EEEEEEEEEvNT_6ParamsE,(.L_x_15308 - _ZN7cutlass13device_kernelIN5flash11enable_sm90INS1_16FlashAttnFwdSm90INS1_25CollectiveMainloopFwdSm90ILi2EN4cute5tupleIJNS5_1CILi1EEES8_S8_EEENS6_IJNS7_ILi128EEENS7_ILi112EEENS7_ILi192EEEEEELi192ENS_10bfloat16_tEfNS_4arch4Sm90ELb1ELb0ELb1ELb1ELb0ELb1ELb0ELb1ELb1ELb1ELb0ELb0EEENS1_21CollectiveEpilogueFwdINS6_IJSA_SC_SB_EEES9_SE_SG_Li256ELb1ELb1ELb0ELb0EEENS1_36VarlenDynamicPersistentTileSchedulerILi128ELi112ELi256ELi128ELb0ELb1ELb1ELb1ELb1ELb1EEEEEEEEEvNT_6ParamsE)
        .other          _ZN7cutlass13device_kernelIN5flash11enable_sm90INS1_16FlashAttnFwdSm90INS1_25CollectiveMainloopFwdSm90ILi2EN4cute5tupleIJNS5_1CILi1EEES8_S8_EEENS6_IJNS7_ILi128EEENS7_ILi112EEENS7_ILi192EEEEEELi192ENS_10bfloat16_tEfNS_4arch4Sm90ELb1ELb0ELb1ELb1ELb0ELb1ELb0ELb1ELb1ELb1ELb0ELb0EEENS1_21CollectiveEpilogueFwdINS6_IJSA_SC_SB_EEES9_SE_SG_Li256ELb1ELb1ELb0ELb0EEENS1_36VarlenDynamicPersistentTileSchedulerILi128ELi112ELi256ELi128ELb0ELb1ELb1ELb1ELb1ELb1EEEEEEEEEvNT_6ParamsE,@"STO_CUDA_ENTRY STV_DEFAULT"
_ZN7cutlass13device_kernelIN5flash11enable_sm90INS1_16FlashAttnFwdSm90INS1_25CollectiveMainloopFwdSm90ILi2EN4cute5tupleIJNS5_1CILi1EEES8_S8_EEENS6_IJNS7_ILi128EEENS7_ILi112EEENS7_ILi192EEEEEELi192ENS_10bfloat16_tEfNS_4arch4Sm90ELb1ELb0ELb1ELb1ELb0ELb1ELb0ELb1ELb1ELb1ELb0ELb0EEENS1_21CollectiveEpilogueFwdINS6_IJSA_SC_SB_EEES9_SE_SG_Li256ELb1ELb1ELb0ELb0EEENS1_36VarlenDynamicPersistentTileSchedulerILi128ELi112ELi256ELi128ELb0ELb1ELb1ELb1ELb1ELb1EEEEEEEEEvNT_6ParamsE:
        /* <DEDUP_REMOVED lines=24> */
.L_x_6171:
[----:B------:R-:W-:Y:S05]  /*0180*/  BSYNC B0 ;  /* 0x0000000000007941 */ /* 0x000fea0003800000 */
.L_x_6170:
        /* <DEDUP_REMOVED lines=41> */
.L_x_6172:
        /* <DEDUP_REMOVED lines=22> */
.L_x_6173:
        /* <DEDUP_REMOVED lines=18> */
.L_x_6174:
        /* <DEDUP_REMOVED lines=22> */
.L_x_6175:
        /* <DEDUP_REMOVED lines=22> */
.L_x_6176:
        /* <DEDUP_REMOVED lines=10> */
.L_x_6179:
        /* <DEDUP_REMOVED lines=17> */
[----:B------:R-:W-:Y:S01]  /*0b10*/  R2UR UR4, R16 ;  /* 0x00000000100472ca */ /* 0x000fe200000e0000 */
[----:B------:R-:W-:Y:S01]  /*0b20*/  IMAD.MOV.U32 R17, RZ, RZ, RZ ;  /* 0x000000ffff117224 */ /* 0x000fe200078e00ff */
[----:B------:R-:W-:Y:S01]  /*0b30*/  CS2R R208, SRZ ;  /* 0x0000000000d07805 */ /* 0x000fe2000001ff00 */
[----:B------:R-:W-:-:S10]  /*0b40*/  IMAD.MOV.U32 R205, RZ, RZ, RZ ;  /* 0x000000ffffcd7224 */ /* 0x000fd400078e00ff */
[----:B------:R-:W-:Y:S01]  /*0b50*/  UIADD3 UR4, UR4, 0x15400, URZ ;  /* 0x0001540004047890 */ /* 0x000fe2000fffe03f */
[----:B--2---:R-:W-:Y:S02]  /*0b60*/  R2UR UR5, R0 ;  /* 0x00000000000572ca */ /* 0x004fe400000e0000 */
[----:B------:R-:W-:-:S04]  /*0b70*/  SHF.R.S32.HI R0, RZ, 0x1f, R18 ;  /* 0x0000001fff007819 */ /* 0x000fc80000011412 */
[----:B0-----:R-:W-:-:S04]  /*0b80*/  LEA.HI R2, R0, R18, RZ, 0x7 ;  /* 0x0000001200027211 */ /* 0x001fc800078f38ff */
[----:B------:R-:W-:Y:S02]  /*0b90*/  LOP3.LUT R3, R2, 0xffffff80, RZ, 0xc0, !PT ;  /* 0xffffff8002037812 */ /* 0x000fe400078ec0ff */
[----:B------:R-:W-:Y:S01]  /*0ba0*/  SHF.R.S32.HI R11, RZ, 0x7, R2 ;  /* 0x00000007ff0b7819 */ /* 0x000fe20000011402 */
[----:B------:R-:W-:Y:S02]  /*0bb0*/  ULOP3.LUT UR5, UR5, 0x1, URZ, 0xfc, !UPT ;  /* 0x0000000105057892 */ /* 0x000fe4000f8efc3f */
[----:B------:R-:W-:Y:S01]  /*0bc0*/  IMAD.IADD R15, R18, 0x1, -R3 ;  /* 0x00000001120f7824 */ /* 0x000fe200078e0a03 */
[----:B------:R-:W-:Y:S02]  /*0bd0*/  LEA.HI R3, R0, R18, RZ, 0x4 ;  /* 0x0000001200037211 */ /* 0x000fe400078f20ff */
[----:B------:R-:W-:Y:S02]  /*0be0*/  LEA.HI R2, R2, R11, RZ, 0x1 ;  /* 0x0000000b02027211 */ /* 0x000fe400078f08ff */
[----:B------:R-:W-:-:S02]  /*0bf0*/  SHF.R.S32.HI R7, RZ, 0x1f, R15 ;  /* 0x0000001fff077819 */ /* 0x000fc4000001140f */
[----:B------:R-:W-:Y:S02]  /*0c00*/  SHF.R.S32.HI R6, RZ, 0x4, R3 ;  /* 0x00000004ff067819 */ /* 0x000fe40000011403 */
[----:B------:R-:W-:Y:S02]  /*0c10*/  LEA.HI R8, R7, R15, RZ, 0x2 ;  /* 0x0000000f07087211 */ /* 0x000fe400078f10ff */
[----:B------:R-:W-:Y:S02]  /*0c20*/  LEA.HI R4, R3, R6, RZ, 0x1 ;  /* 0x0000000603047211 */ /* 0x000fe400078f08ff */
[--C-:B------:R-:W-:Y:S02]  /*0c30*/  SHF.R.S32.HI R9, RZ, 0x2, R8.reuse ;  /* 0x00000002ff097819 */ /* 0x100fe40000011408 */
[----:B------:R-:W-:Y:S02]  /*0c40*/  SHF.R.S32.HI R10, RZ, 0x1f, R8 ;  /* 0x0000001fff0a7819 */ /* 0x000fe40000011408 */
[----:B------:R-:W-:-:S02]  /*0c50*/  LOP3.LUT R5, R4, 0x1ffffffe, RZ, 0xc0, !PT ;  /* 0x1ffffffe04057812 */ /* 0x000fc400078ec0ff */
[----:B------:R-:W-:Y:S02]  /*0c60*/  LEA.HI R10, R10, R9, RZ, 0x3 ;  /* 0x000000090a0a7211 */ /* 0x000fe400078f18ff */
[----:B------:R-:W-:Y:S01]  /*0c70*/  LEA.HI R7, R7, R15, RZ, 0x5 ;  /* 0x0000000f07077211 */ /* 0x000fe200078f28ff */
[----:B------:R-:W-:Y:S01]  /*0c80*/  IMAD.IADD R5, R6, 0x1, -R5 ;  /* 0x0000000106057824 */ /* 0x000fe200078e0a05 */
[----:B------:R-:W-:Y:S02]  /*0c90*/  LOP3.LUT R10, R10, 0xfffffff8, RZ, 0xc0, !PT ;  /* 0xfffffff80a0a7812 */ /* 0x000fe400078ec0ff */
[----:B------:R-:W-:Y:S02]  /*0ca0*/  LEA.HI R4, R0, R18, RZ, 0x5 ;  /* 0x0000001200047211 */ /* 0x000fe400078f28ff */
[----:B------:R-:W-:Y:S01]  /*0cb0*/  LOP3.LUT R3, R3, 0x3fffff0, RZ, 0xc0, !PT ;  /* 0x03fffff003037812 */ /* 0x000fe200078ec0ff */
[----:B------:R-:W-:Y:S01]  /*0cc0*/  IMAD.IADD R10, R9, 0x1, -R10 ;  /* 0x00000001090a7824 */ /* 0x000fe200078e0a0a */
[----:B------:R-:W-:-:S02]  /*0cd0*/  SHF.R.S32.HI R7, RZ, 0x5, R7 ;  /* 0x00000005ff077819 */ /* 0x000fc40000011407 */
[----:B------:R-:W-:Y:S01]  /*0ce0*/  SHF.R.S32.HI R4, RZ, 0x5, R4 ;  /* 0x00000005ff047819 */ /* 0x000fe20000011404 */
[----:B------:R-:W-:Y:S01]  /*0cf0*/  IMAD.IADD R3, R18, 0x1, -R3 ;  /* 0x0000000112037824 */ /* 0x000fe200078e0a03 */
[----:B------:R-:W-:Y:S01]  /*0d00*/  LEA.HI R6, R0, R18, RZ, 0x2 ;  /* 0x0000001200067211 */ /* 0x000fe200078f10ff */
[----:B------:R-:W-:Y:S01]  /*0d10*/  IMAD R7, R7, 0x10, R10 ;  /* 0x0000001007077824 */ /* 0x000fe200078e020a */
[----:B------:R-:W-:Y:S01]  /*0d20*/  LOP3.LUT R2, R2, 0x3fffffe, RZ, 0xc0, !PT ;  /* 0x03fffffe02027812 */ /* 0x000fe200078ec0ff */
[C---:B------:R-:W-:Y:S01]  /*0d30*/  IMAD R10, R4.reuse, 0x10, R3 ;  /* 0x00000010040a7824 */ /* 0x040fe200078e0203 */
[--C-:B------:R-:W-:Y:S01]  /*0d40*/  SHF.R.S32.HI R204, RZ, 0x2, R6.reuse ;  /* 0x00000002ffcc7819 */ /* 0x100fe20000011406 */
[----:B------:R-:W-:Y:S01]  /*0d50*/  IMAD.SHL.U32 R220, R4, 0x200, RZ ;  /* 0x0000020004dc7824 */ /* 0x000fe200078e00ff */
[----:B------:R-:W-:Y:S01]  /*0d60*/  SHF.R.S32.HI R3, RZ, 0x1f, R6 ;  /* 0x0000001fff037819 */ /* 0x000fe20000011406 */
[----:B------:R-:W-:Y:S01]  /*0d70*/  IMAD.IADD R2, R11, 0x1, -R2 ;  /* 0x000000010b027824 */ /* 0x000fe200078e0a02 */
[----:B------:R-:W-:Y:S01]  /*0d80*/  LOP3.LUT R6, R6, 0xfffffffc, RZ, 0xc0, !PT ;  /* 0xfffffffc06067812 */ /* 0x000fe200078ec0ff */
[----:B------:R-:W-:Y:S01]  /*0d90*/  VIADD R9, R204, 0x40 ;  /* 0x00000040cc097836 */ /* 0x000fe20000000000 */
[----:B------:R-:W-:Y:S01]  /*0da0*/  LEA.HI R3, R3, R204, RZ, 0x3 ;  /* 0x000000cc03037211 */ /* 0x000fe200078f18ff */
[----:B------:R-:W-:Y:S01]  /*0db0*/  IMAD R13, R2, 0x40, R7 ;  /* 0x00000040020d7824 */ /* 0x000fe200078e0207 */
[----:B------:R-:W-:Y:S01]  /*0dc0*/  LEA.HI R0, R0, R18, RZ, 0x3 ;  /* 0x0000001200007211 */ /* 0x000fe200078f18ff */
[----:B------:R-:W-:Y:S01]  /*0dd0*/  IMAD.IADD R20, R18, 0x1, -R6 ;  /* 0x0000000112147824 */ /* 0x000fe200078e0a06 */
[----:B------:R-:W-:Y:S01]  /*0de0*/  SHF.R.S32.HI R2, RZ, 0x1f, R9 ;  /* 0x0000001fff027819 */ /* 0x000fe20000011409 */
[----:B------:R-:W-:Y:S01]  /*0df0*/  IMAD.SHL.U32 R217, R9, 0x40, RZ ;  /* 0x0000004009d97824 */ /* 0x000fe200078e00ff */
[----:B------:R-:W-:Y:S01]  /*0e00*/  LOP3.LUT R3, R3, 0xfffffff8, RZ, 0xc0, !PT ;  /* 0xfffffff803037812 */ /* 0x000fe200078ec0ff */
[----:B------:R-:W-:Y:S01]  /*0e10*/  IMAD.SHL.U32 R22, R20, 0x4, RZ ;  /* 0x0000000414167824 */ /* 0x000fe200078e00ff */
[----:B------:R-:W-:Y:S01]  /*0e20*/  LEA.HI R2, R2, R9, RZ, 0x3 ;  /* 0x0000000902027211 */ /* 0x000fe200078f18ff */
[----:B------:R-:W-:Y:S01]  /*0e30*/  IMAD R12, R10, 0x8, R5 ;  /* 0x000000080a0c7824 */ /* 0x000fe200078e0205 */
[----:B------:R-:W-:Y:S01]  /*0e40*/  LOP3.LUT R217, R217, 0x1c0, RZ, 0xc0, !PT ;  /* 0x000001c0d9d97812 */ /* 0x000fe200078ec0ff */
[----:B------:R-:W-:Y:S01]  /*0e50*/  VIADD R213, R22, 0x20 ;  /* 0x0000002016d57836 */ /* 0x000fe20000000000 */
[----:B------:R-:W-:Y:S01]  /*0e60*/  LOP3.LUT R233, R0, 0xfffffff8, RZ, 0xc0, !PT ;  /* 0xfffffff800e97812 */ /* 0x000fe200078ec0ff */
[C---:B------:R-:W-:Y:S01]  /*0e70*/  VIADD R212, R22.reuse, 0x40 ;  /* 0x0000004016d47836 */ /* 0x040fe20000000000 */
[----:B------:R-:W-:Y:S01]  /*0e80*/  SHF.R.U32.HI R14, RZ, 0x3, R217 ;  /* 0x00000003ff0e7819 */ /* 0x000fe200000116d9 */
[----:B------:R-:W-:Y:S01]  /*0e90*/  IMAD.IADD R206, R22, 0x1, R213 ;  /* 0x0000000116ce7824 */ /* 0x000fe200078e02d5 */
[----:B------:R-:W-:Y:S01]  /*0ea0*/  STL [R1+0x8c], R13 ;  /* 0x00008c0d01007387 */ /* 0x000fe20000100800 */
[----:B------:R-:W-:Y:S01]  /*0eb0*/  IMAD.IADD R228, R204, 0x1, -R3 ;  /* 0x00000001cce47824 */ /* 0x000fe200078e0a03 */
[----:B------:R-:W-:Y:S01]  /*0ec0*/  LOP3.LUT R229, R8, 0x7ffffffc, RZ, 0xc0, !PT ;  /* 0x7ffffffc08e57812 */ /* 0x000fe200078ec0ff */
[----:B------:R-:W-:Y:S01]  /*0ed0*/  IMAD.SHL.U32 R2, R2, 0x40, RZ ;  /* 0x0000004002027824 */ /* 0x000fe200078e00ff */
[----:B------:R-:W-:Y:S01]  /*0ee0*/  SHF.R.S32.HI R3, RZ, 0x1f, R206 ;  /* 0x0000001fff037819 */ /* 0x000fe200000114ce */
[----:B------:R-:W-:Y:S01]  /*0ef0*/  IMAD.IADD R207, R22, 0x1, R212 ;  /* 0x0000000116cf7824 */ /* 0x000fe200078e02d4 */
[----:B------:R-:W-:Y:S01]  /*0f00*/  STL [R1+0x48], RZ ;  /* 0x000048ff01007387 */ /* 0x000fe20000100800 */
[----:B------:R-:W-:Y:S01]  /*0f10*/  IMAD.SHL.U32 R218, R228, 0x40, RZ ;  /* 0x00000040e4da7824 */ /* 0x000fe200078e00ff */
[----:B------:R-:W-:Y:S01]  /*0f20*/  LOP3.LUT R222, R2, 0xfffffe00, RZ, 0xc0, !PT ;  /* 0xfffffe0002de7812 */ /* 0x000fe200078ec0ff */
[----:B------:R-:W-:Y:S01]  /*0f30*/  IMAD.IADD R233, R18, 0x1, -R233 ;  /* 0x0000000112e97824 */ /* 0x000fe200078e0ae9 */
[----:B------:R-:W-:Y:S01]  /*0f40*/  SHF.R.S32.HI R2, RZ, 0x1f, R207 ;  /* 0x0000001fff027819 */ /* 0x000fe200000114cf */
[----:B------:R-:W-:Y:S01]  /*0f50*/  VIADD R215, R22, 0x10 ;  /* 0x0000001016d77836 */ /* 0x000fe20000000000 */
[-C--:B------:R-:W-:Y:S01]  /*0f60*/  LEA.HI R5, R3, R206.reuse, RZ, 0x6 ;  /* 0x000000ce03057211 */ /* 0x080fe200078f30ff */
[----:B------:R-:W-:Y:S01]  /*0f70*/  IMAD.SHL.U32 R225, R233, 0x8, RZ ;  /* 0x00000008e9e17824 */ /* 0x000fe200078e00ff */
[----:B------:R-:W-:Y:S01]  /*0f80*/  LOP3.LUT R218, R218, 0x1c0, RZ, 0xc0, !PT ;  /* 0x000001c0dada7812 */ /* 0x000fe200078ec0ff */
[----:B------:R-:W-:Y:S01]  /*0f90*/  VIADD R214, R22, 0x30 ;  /* 0x0000003016d67836 */ /* 0x000fe20000000000 */
[----:B------:R-:W-:Y:S01]  /*0fa0*/  LEA.HI R4, R3, R206, RZ, 0x3 ;  /* 0x000000ce03047211 */ /* 0x000fe200078f18ff */
[----:B------:R-:W-:Y:S01]  /*0fb0*/  IMAD.SHL.U32 R5, R5, 0x80, RZ ;  /* 0x0000008005057824 */ /* 0x000fe200078e00ff */
[CC--:B------:R-:W-:Y:S01]  /*0fc0*/  LEA.HI R6, R2.reuse, R207.reuse, RZ, 0x6 ;  /* 0x000000cf02067211 */ /* 0x0c0fe200078f30ff */
[C---:B------:R-:W-:Y:S01]  /*0fd0*/  VIADD R231, R225.reuse, 0x40 ;  /* 0x00000040e1e77836 */ /* 0x040fe20000000000 */
[----:B------:R-:W-:Y:S01]  /*0fe0*/  LEA.HI R3, R2, R207, RZ, 0x3 ;  /* 0x000000cf02037211 */ /* 0x000fe200078f18ff */
[----:B------:R-:W-:Y:S01]  /*0ff0*/  VIADD R232, R225, 0x80 ;  /* 0x00000080e1e87836 */ /* 0x000fe20000000000 */
[----:B------:R-:W-:Y:S01]  /*1000*/  SHF.R.U32.HI R219, RZ, 0x3, R218 ;  /* 0x00000003ffdb7819 */ /* 0x000fe200000116da */
[----:B------:R-:W-:Y:S01]  /*1010*/  IMAD.SHL.U32 R7, R6, 0x80, RZ ;  /* 0x0000008006077824 */ /* 0x000fe200078e00ff */
[--C-:B------:R-:W-:Y:S01]  /*1020*/  LOP3.LUT R2, R218, 0x38, R4.reuse, 0xf8, !PT ;  /* 0x00000038da027812 */ /* 0x100fe200078ef804 */
[----:B------:R-:W-:Y:S01]  /*1030*/  VIADD R216, R22, 0x50 ;  /* 0x0000005016d87836 */ /* 0x000fe20000000000 */
[----:B------:R-:W-:Y:S01]  /*1040*/  LOP3.LUT R9, R217, 0x38, R4, 0xf8, !PT ;  /* 0x00000038d9097812 */ /* 0x000fe200078ef804 */
[----:B------:R-:W-:Y:S01]  /*1050*/  IMAD.SHL.U32 R18, R20, 0x8, RZ ;  /* 0x0000000814127824 */ /* 0x000fe200078e00ff */
[----:B------:R-:W-:Y:S01]  /*1060*/  LOP3.LUT R6, R218, 0x38, R3, 0xf8, !PT ;  /* 0x00000038da067812 */ /* 0x000fe200078ef803 */
[----:B------:R-:W-:Y:S01]  /*1070*/  IMAD.IADD R229, R15, 0x1, -R229 ;  /* 0x000000010fe57824 */ /* 0x000fe200078e0ae5 */
[----:B------:R-:W-:-:S02]  /*1080*/  LOP3.LUT R5, R5, 0xffffe000, RZ, 0xc0, !PT ;  /* 0xffffe00005057812 */ /* 0x000fc400078ec0ff */
[-C--:B------:R-:W-:Y:S02]  /*1090*/  LOP3.LUT R2, R2, R219.reuse, RZ, 0x3c, !PT ;  /* 0x000000db02027212 */ /* 0x080fe400078e3cff */
[----:B------:R-:W-:Y:S02]  /*10a0*/  LOP3.LUT R10, R9, R14, RZ, 0x3c, !PT ;  /* 0x0000000e090a7212 */ /* 0x000fe400078e3cff */
[----:B------:R-:W-:Y:S02]  /*10b0*/  LOP3.LUT R9, R6, R219, RZ, 0x3c, !PT ;  /* 0x000000db06097212 */ /* 0x000fe400078e3cff */
[-C--:B------:R-:W-:Y:S01]  /*10c0*/  IADD3 R6, R2, R5.reuse, R220 ;  /* 0x0000000502067210 */ /* 0x080fe20007ffe0dc */
[----:B------:R-:W-:Y:S01]  /*10d0*/  IMAD.U32 R2, RZ, RZ, UR5 ;  /* 0x00000005ff027e24 */ /* 0x000fe2000f8e00ff */
[----:B------:R-:W-:Y:S02]  /*10e0*/  IADD3 R10, R10, R5, R222 ;  /* 0x000000050a0a7210 */ /* 0x000fe40007ffe0de */
[----:B------:R-:W-:-:S02]  /*10f0*/  LOP3.LUT R11, R217, 0x38, R3, 0xf8, !PT ;  /* 0x00000038d90b7812 */ /* 0x000fc400078ef803 */
[----:B------:R-:W-:Y:S01]  /*1100*/  SHF.R.S32.HI R5, RZ, 0x3, R0 ;  /* 0x00000003ff057819 */ /* 0x000fe20000011400 */
[----:B------:R-:W-:Y:S01]  /*1110*/  IMAD.U32 R0, RZ, RZ, UR4 ;  /* 0x00000004ff007e24 */ /* 0x000fe2000f8e00ff */
[----:B------:R-:W-:Y:S01]  /*1120*/  LOP3.LUT R7, R7, 0xffffe000, RZ, 0xc0, !PT ;  /* 0xffffe00007077812 */ /* 0x000fe200078ec0ff */
[----:B------:R-:W-:Y:S01]  /*1130*/  STL [R1+0x44], R2 ;  /* 0x0000440201007387 */ /* 0x000fe20000100800 */
[----:B------:R-:W-:Y:S02]  /*1140*/  LOP3.LUT R11, R11, R14, RZ, 0x3c, !PT ;  /* 0x0000000e0b0b7212 */ /* 0x000fe400078e3cff */
[-C--:B------:R-:W-:Y:S01]  /*1150*/  IADD3 R9, R9, R7.reuse, R220 ;  /* 0x0000000709097210 */ /* 0x080fe20007ffe0dc */
[----:B------:R0:W-:Y:S01]  /*1160*/  STL [R1+0x88], R0 ;  /* 0x0000880001007387 */ /* 0x0001e20000100800 */
[----:B------:R-:W-:Y:S02]  /*1170*/  IADD3 R11, R11, R7, R222 ;  /* 0x000000070b0b7210 */ /* 0x000fe40007ffe0de */
[----:B------:R-:W-:-:S02]  /*1180*/  SHF.R.S32.HI R7, RZ, 0x1f, R213 ;  /* 0x0000001fff077819 */ /* 0x000fc400000114d5 */
[----:B------:R-:W-:Y:S02]  /*1190*/  SHF.R.S32.HI R8, RZ, 0x1f, R231 ;  /* 0x0000001fff087819 */ /* 0x000fe400000114e7 */
[----:B------:R-:W-:Y:S02]  /*11a0*/  SHF.R.S32.HI R8, RZ, 0x1f, R214 ;  /* 0x0000001fff087819 */ /* 0x000fe400000114d6 */
[----:B------:R-:W-:Y:S02]  /*11b0*/  LOP3.LUT R5, R217, 0x38, R18, 0xf8, !PT ;  /* 0x00000038d9057812 */ /* 0x000fe400078ef812 */
[----:B0-----:R-:W-:Y:S02]  /*11c0*/  SHF.R.S32.HI R0, RZ, 0x1f, R225 ;  /* 0x0000001fff007819 */ /* 0x001fe400000114e1 */
[----:B------:R-:W-:Y:S02]  /*11d0*/  SHF.R.S32.HI R0, RZ, 0x1f, R215 ;  /* 0x0000001fff007819 */ /* 0x000fe400000114d7 */
[----:B------:R-:W-:-:S02]  /*11e0*/  LOP3.LUT R5, R222, R5, R14, 0xf6, !PT ;  /* 0x00000005de057212 */ /* 0x000fc400078ef60e */
[----:B------:R-:W-:Y:S01]  /*11f0*/  LEA.HI R2, R20, R20, RZ, 0x1 ;  /* 0x0000001414027211 */ /* 0x000fe200078f08ff */
[----:B------:R0:W-:Y:S03]  /*1200*/  STL [R1+0x70], R0 ;  /* 0x0000700001007387 */ /* 0x0001e60000100800 */
[----:B------:R-:W-:Y:S01]  /*1210*/  LOP3.LUT R2, R2, 0x1ffffffe, RZ, 0xc0, !PT ;  /* 0x1ffffffe02027812 */ /* 0x000fe200078ec0ff */
[----:B------:R1:W-:Y:S04]  /*1220*/  STL [R1+0x6c], R7 ;  /* 0x00006c0701007387 */ /* 0x0003e80000100800 */
[----:B------:R-:W-:Y:S01]  /*1230*/  STL [R1+0x68], R8 ;  /* 0x0000680801007387 */ /* 0x000fe20000100800 */
[----:B------:R-:W-:Y:S01]  /*1240*/  IMAD.IADD R2, R20, 0x1, -R2 ;  /* 0x0000000114027824 */ /* 0x000fe200078e0a02 */
[----:B0-----:R-:W-:-:S02]  /*1250*/  SHF.R.S32.HI R0, RZ, 0x1f, R232 ;  /* 0x0000001fff007819 */ /* 0x001fc400000114e8 */
[----:B------:R-:W-:Y:S01]  /*1260*/  SHF.R.S32.HI R0, RZ, 0x1f, R216 ;  /* 0x0000001fff007819 */ /* 0x000fe200000114d8 */
[----:B------:R-:W-:Y:S01]  /*1270*/  IMAD R230, R2, 0x8, R13 ;  /* 0x0000000802e67824 */ /* 0x000fe200078e020d */
[----:B-1----:R-:W-:-:S05]  /*1280*/  SHF.R.S32.HI R7, RZ, 0x1f, R212 ;  /* 0x0000001fff077819 */ /* 0x002fca00000114d4 */
[----:B------:R0:W-:Y:S04]  /*1290*/  STL [R1+0x64], R7 ;  /* 0x0000640701007387 */ /* 0x0001e80000100800 */
[----:B------:R1:W-:Y:S01]  /*12a0*/  STL [R1+0x60], R0 ;  /* 0x0000600001007387 */ /* 0x0003e20000100800 */
[----:B0-----:R-:W-:Y:S01]  /*12b0*/  IMAD.SHL.U32 R7, R12, 0x8, RZ ;  /* 0x000000080c077824 */ /* 0x001fe200078e00ff */
[----:B-1----:R-:W-:-:S04]  /*12c0*/  SHF.R.S32.HI R0, RZ, 0x3, R4 ;  /* 0x00000003ff007819 */ /* 0x002fc80000011404 */
[----:B------:R-:W-:Y:S01]  /*12d0*/  STL [R1+0x90], R7 ;  /* 0x0000900701007387 */ /* 0x000fe20000100800 */
[----:B------:R-:W-:Y:S02]  /*12e0*/  SHF.R.S32.HI R4, RZ, 0x3, R3 ;  /* 0x00000003ff047819 */ /* 0x000fe40000011403 */
[----:B------:R-:W-:Y:S01]  /*12f0*/  LEA R3, R5, UR4, 0x1 ;  /* 0x0000000405037c11 */ /* 0x000fe2000f8e08ff */
[----:B------:R0:W-:Y:S04]  /*1300*/  STL [R1+0x58], R0 ;  /* 0x0000580001007387 */ /* 0x0001e80000100800 */
[----:B------:R1:W-:Y:S04]  /*1310*/  STL [R1+0x5c], R4 ;  /* 0x00005c0401007387 */ /* 0x0003e80000100800 */
[----:B------:R2:W-:Y:S01]  /*1320*/  STL [R1+0x80], R3 ;  /* 0x0000800301007387 */ /* 0x0005e20000100800 */
[----:B0-----:R-:W-:-:S02]  /*1330*/  LEA R0, R6, UR4, 0x1 ;  /* 0x0000000406007c11 */ /* 0x001fc4000f8e08ff */
[----:B-1----:R-:W-:-:S03]  /*1340*/  LEA R4, R10, UR4, 0x1 ;  /* 0x000000040a047c11 */ /* 0x002fc6000f8e08ff */
[----:B------:R0:W-:Y:S01]  /*1350*/  STL [R1+0x84], R0 ;  /* 0x0000840001007387 */ /* 0x0001e20000100800 */
[----:B--2---:R-:W-:-:S03]  /*1360*/  LEA R3, R9, UR4, 0x1 ;  /* 0x0000000409037c11 */ /* 0x004fc6000f8e08ff */
[----:B------:R1:W-:Y:S04]  /*1370*/  STL [R1+0x78], R4 ;  /* 0x0000780401007387 */ /* 0x0003e80000100800 */
[----:B------:R1:W-:Y:S01]  /*1380*/  STL [R1+0x7c], R3 ;  /* 0x00007c0301007387 */ /* 0x0003e20000100800 */
[----:B0-----:R-:W-:-:S05]  /*1390*/  LEA R0, R11, UR4, 0x1 ;  /* 0x000000040b007c11 */ /* 0x001fca000f8e08ff */
[----:B------:R1:W-:Y:S02]  /*13a0*/  STL [R1+0x74], R0 ;  /* 0x0000740001007387 */ /* 0x0003e40000100800 */
.L_x_6404:
[----:B01--4-:R-:W0:Y:S01]  /*13b0*/  LDC.64 R2, c[0x0][0xc88] ;  /* 0x00032200ff027b82 */ /* 0x013e220000000a00 */
        /* <DEDUP_REMOVED lines=16> */
[C-C-:B------:R-:W-:Y:S01]  /*14c0*/  SHF.L.U64.HI R236, R237.reuse, 0x2, R0.reuse ;  /* 0x00000002edec7819 */ /* 0x140fe20000010200 */
[----:B------:R0:W-:Y:S01]  /*14d0*/  STL [R1+0x54], R0 ;  /* 0x0000540001007387 */ /* 0x0001e20000100800 */
[----:B------:R-:W-:Y:S01]  /*14e0*/  @P2 LEA.HI.X R3, R237, UR5, R0, 0x2, P3 ;  /* 0x00000005ed032c11 */ /* 0x000fe200098f1400 */
[----:B------:R-:W-:Y:S01]  /*14f0*/  ULDC UR4, c[0x0][0x288] ;  /* 0x0000a20000047ab9 */ /* 0x000fe20000000800 */
[----:B---3--:R-:W-:-:S03]  /*1500*/  IADD3 R6, P4, R235, UR6, RZ ;  /* 0x00000006eb067c10 */ /* 0x008fc6000ff9e0ff */
[----:B------:R0:W5:Y:S01]  /*1510*/  @P2 LDG.E R9, desc[UR60][R2.64] ;  /* 0x0000003c02092981 */ /* 0x000162000c1e1900 */
[----:B------:R-:W-:Y:S01]  /*1520*/  @P1 IADD3 R4, P2, R235, UR8, RZ ;  /* 0x00000008eb041c10 */ /* 0x000fe2000ff5e0ff */
[----:B------:R-:W-:Y:S01]  /*1530*/  IMAD.U32 R226, RZ, RZ, UR4 ;  /* 0x00000004ffe27e24 */ /* 0x000fe2000f8e00ff */
[C---:B------:R-:W-:Y:S01]  /*1540*/  IADD3.X R7, R236.reuse, UR7, RZ, P4, !PT ;  /* 0x00000007ec077c10 */ /* 0x040fe2000a7fe4ff */
[----:B------:R-:W-:Y:S01]  /*1550*/  ULDC.64 UR4, c[0x0][0x418] ;  /* 0x0001060000047ab9 */ /* 0x000fe20000000a00 */
[----:B------:R-:W-:Y:S01]  /*1560*/  @P1 IADD3.X R5, R236, UR9, RZ, P2, !PT ;  /* 0x00000009ec051c10 */ /* 0x000fe200097fe4ff */
[----:B------:R-:W-:Y:S02]  /*1570*/  ULDC.64 UR6, c[0x0][0xa20] ;  /* 0x0002880000067ab9 */ /* 0x000fe40000000a00 */
[----:B------:R0:W5:Y:S04]  /*1580*/  @P0 LDG.E R121, desc[UR60][R6.64] ;  /* 0x0000003c06790981 */ /* 0x000168000c1e1900 */
[----:B------:R0:W5:Y:S01]  /*1590*/  @P1 LDG.E R226, desc[UR60][R4.64] ;  /* 0x0000003c04e21981 */ /* 0x000162000c1e1900 */
        /* <DEDUP_REMOVED lines=9> */
[----:B------:R-:W-:Y:S02]  /*1630*/  IMAD.MOV.U32 R234, RZ, RZ, R26 ;  /* 0x000000ffffea7224 */ /* 0x000fe400078e001a */
[----:B------:R-:W-:Y:S01]  /*1640*/  IMAD.MOV.U32 R27, RZ, RZ, R237 ;  /* 0x000000ffff1b7224 */ /* 0x000fe200078e00ed */
[----:B0-----:R-:W-:Y:S06]  /*1650*/  @P1 BRA `(.L_x_6181) ;  /* 0x0000000000241947 */ /* 0x001fec0003800000 */
        /* <DEDUP_REMOVED lines=9> */
.L_x_6181:
[----:B------:R-:W-:Y:S02]  /*16f0*/  IMAD.U32 R2, RZ, RZ, UR5 ;  /* 0x00000005ff027e24 */ /* 0x000fe4000f8e00ff */
[----:B------:R-:W-:Y:S01]  /*1700*/  IMAD.U32 R28, RZ, RZ, UR4 ;  /* 0x00000004ff1c7e24 */ /* 0x000fe2000f8e00ff */
[----:B------:R-:W-:Y:S06]  /*1710*/  @!P2 BRA `(.L_x_6182) ;  /* 0x000000000010a947 */ /* 0x000fec0003800000 */
[----:B------:R-:W-:-:S04]  /*1720*/  IADD3 R4, P0, R235, UR6, RZ ;  /* 0x00000006eb047c10 */ /* 0x000fc8000ff1e0ff */
[----:B------:R-:W-:-:S05]  /*1730*/  IADD3.X R5, R236, UR7, RZ, P0, !PT ;  /* 0x00000007ec057c10 */ /* 0x000fca00087fe4ff */
[----:B------:R0:W5:Y:S01]  /*1740*/  LDG.E R28, desc[UR60][R4.64] ;  /* 0x0000003c041c7981 */ /* 0x000162000c1e1900 */
[----:B------:R-:W-:Y:S05]  /*1750*/  BRA `(.L_x_6183) ;  /* 0x0000000000107947 */ /* 0x000fea0003800000 */
.L_x_6182:
[----:B------:R-:W-:Y:S05]  /*1760*/  @!P0 BRA `(.L_x_6183) ;  /* 0x00000000000c8947 */ /* 0x000fea0003800000 */
[----:B------:R-:W2:Y:S04]  /*1770*/  LDG.E R3, desc[UR60][R6.64] ;  /* 0x0000003c06037981 */ /* 0x000ea8000c1e1900 */
[----:B------:R-:W2:Y:S02]  /*1780*/  LDG.E R28, desc[UR60][R6.64+0x4] ;  /* 0x0000043c061c7981 */ /* 0x000ea4000c1e1900 */
[----:B--2---:R-:W-:-:S07]  /*1790*/  IMAD.IADD R28, R28, 0x1, -R3 ;  /* 0x000000011c1c7824 */ /* 0x004fce00078e0a03 */
.L_x_6183:
[----:B------:R-:W-:Y:S01]  /*17a0*/  ULDC.64 UR4, c[0x0][0xa10] ;  /* 0x0002840000047ab9 */ /* 0x000fe20000000a00 */
[----:B------:R-:W1:Y:S01]  /*17b0*/  LDC R8, c[0x0][0x448] ;  /* 0x00011200ff087b82 */ /* 0x000e620000000800 */
        /* <DEDUP_REMOVED lines=17> */
[----:B0-----:R-:W-:Y:S02]  /*18d0*/  VIADD R4, R224, 0x7f ;  /* 0x0000007fe0047836 */ /* 0x001fe40000000000 */
[----:B---3--:R-:W-:-:S06]  /*18e0*/  IMAD.MOV.U32 R6, RZ, RZ, RZ ;  /* 0x000000ffff067224 */ /* 0x008fcc00078e00ff */
[----:B------:R-:W0:Y:S08]  /*18f0*/  @P1 LDC R11, c[0x0][0x44c] ;  /* 0x00011300ff0b1b82 */ /* 0x000e300000000800 */
[----:B------:R-:W1:Y:S01]  /*1900*/  @P1 LDC R5, c[0x0][0x450] ;  /* 0x00011400ff051b82 */ /* 0x000e620000000800 */
[----:B--2---:R-:W-:Y:S02]  /*1910*/  @P0 IMAD.IADD R2, R3, 0x1, -R0 ;  /* 0x0000000103020824 */ /* 0x004fe400078e0a00 */
[----:B0-----:R-:W-:-:S04]  /*1920*/  @P1 IMAD.HI.U32 R0, R4, R11, RZ ;  /* 0x0000000b04001227 */ /* 0x001fc800078e00ff */
[----:B------:R-:W-:Y:S01]  /*1930*/  IMAD.IADD R227, R9, 0x1, R2 ;  /* 0x0000000109e37824 */ /* 0x000fe200078e0202 */
[----:B-1----:R-:W-:Y:S01]  /*1940*/  @P1 SHF.R.U32.HI R4, RZ, R5, R0 ;  /* 0x00000005ff041219 */ /* 0x002fe20000011600 */
[----:B------:R-:W-:Y:S02]  /*1950*/  IMAD.MOV R0, RZ, RZ, -R9 ;  /* 0x000000ffff007224 */ /* 0x000fe400078e0a09 */
[C---:B------:R-:W-:Y:S01]  /*1960*/  VIADD R5, R227.reuse, 0x6f ;  /* 0x0000006fe3057836 */ /* 0x040fe20000000000 */
[----:B------:R-:W-:Y:S02]  /*1970*/  IADD3 R149, R227, 0x70, -R226 ;  /* 0x00000070e3957810 */ /* 0x000fe40007ffe8e2 */
[----:B------:R-:W-:-:S03]  /*1980*/  VIMNMX R0, RZ, R0, !PT ;  /* 0x00000000ff007248 */ /* 0x000fc60007fe0100 */
[----:B------:R-:W-:Y:S01]  /*1990*/  IMAD.IADD R7, R149, 0x1, R4 ;  /* 0x0000000195077824 */ /* 0x000fe200078e0204 */
[----:B------:R-:W-:Y:S01]  /*19a0*/  SHF.R.U32.HI R124, RZ, 0x4, R0 ;  /* 0x00000004ff7c7819 */ /* 0x000fe20000011600 */
[----:B------:R-:W-:Y:S02]  /*19b0*/  IMAD.MOV.U32 R4, RZ, RZ, RZ ;  /* 0x000000ffff047224 */ /* 0x000fe400078e00ff */
[----:B------:R-:W-:-:S04]  /*19c0*/  IMAD.HI R6, R7, -0x6db6db6d, R6 ;  /* 0x9249249307067827 */ /* 0x000fc800078e0206 */
[----:B------:R-:W-:Y:S01]  /*19d0*/  IMAD.HI R4, R5, -0x6db6db6d, R4 ;  /* 0x9249249305047827 */ /* 0x000fe200078e0204 */
[----:B------:R-:W-:-:S03]  /*19e0*/  SHF.R.U32.HI R5, RZ, 0x1f, R6 ;  /* 0x0000001fff057819 */ /* 0x000fc60000011606 */
[----:B------:R-:W-:Y:S01]  /*19f0*/  IMAD.WIDE.U32 R124, R124, 0x24924925, RZ ;  /* 0x249249257c7c7825 */ /* 0x000fe200078e00ff */
[----:B------:R-:W-:Y:S02]  /*1a00*/  SHF.R.U32.HI R3, RZ, 0x1f, R4 ;  /* 0x0000001fff037819 */ /* 0x000fe40000011604 */
[----:B------:R-:W-:Y:S01]  /*1a10*/  LEA.HI.SX32 R5, R6, R5, 0x1a ;  /* 0x0000000506057211 */ /* 0x000fe200078fd2ff */
[----:B------:R-:W-:Y:S01]  /*1a20*/  IMAD.MOV.U32 R24, RZ, RZ, R125 ;  /* 0x000000ffff187224 */ /* 0x000fe200078e007d */
[----:B------:R-:W-:-:S04]  /*1a30*/  LEA.HI.SX32 R150, R4, R3, 0x1a ;  /* 0x0000000304967211 */ /* 0x000fc800078fd2ff */
[----:B------:R-:W-:-:S05]  /*1a40*/  VIMNMX R5, R150, R5, PT ;  /* 0x0000000596057248 */ /* 0x000fca0003fe0100 */
        /* <DEDUP_REMOVED lines=30> */
.L_x_6186:
[----:B------:R-:W-:Y:S05]  /*1c30*/  BSYNC B6 ;  /* 0x0000000000067941 */ /* 0x000fea0003800000 */
.L_x_6185:
        /* <DEDUP_REMOVED lines=20> */
.L_x_6188:
[----:B------:R-:W-:Y:S05]  /*1d80*/  BSYNC B6 ;  /* 0x0000000000067941 */ /* 0x000fea0003800000 */
.L_x_6187:
[----:B------:R-:W-:Y:S01]  /*1d90*/  ULDC.64 UR4, c[0x0][0x9f8] ;  /* 0x00027e0000047ab9 */ /* 0x000fe20000000a00 */
[----:B------:R-:W2:Y:S01]  /*1da0*/  LDL.LU R30, [R1+0x8] ;  /* 0x00000800011e7983 */ /* 0x000ea20000300800 */
[----:B------:R-:W-:Y:S01]  /*1db0*/  ISETP.NE.U32.AND P0, PT, RZ, UR4, PT ;  /* 0x00000004ff007c0c */ /* 0x000fe2000bf05070 */
[----:B------:R-:W0:Y:S01]  /*1dc0*/  LDC.64 R112, c[0x0][0x300] ;  /* 0x0000c000ff707b82 */ /* 0x000e220000000a00 */
[----:B------:R-:W-:Y:S01]  /*1dd0*/  ULDC UR6, c[0x0][0x2f4] ;  /* 0x0000bd0000067ab9 */ /* 0x000fe20000000800 */
[----:B------:R-:W-:Y:S02]  /*1de0*/  SHF.R.S32.HI R9, RZ, 0x1f, R26 ;  /* 0x0000001fff097819 */ /* 0x000fe4000001141a */
[----:B------:R-:W-:Y:S01]  /*1df0*/  SHF.R.S32.HI R19, RZ, 0x1f, R18 ;  /* 0x0000001fff137819 */ /* 0x000fe20000011412 */
[----:B------:R-:W-:Y:S01]  /*1e00*/  IMAD.IADD R121, R121, 0x1, R28 ;  /* 0x0000000179797824 */ /* 0x000fe200078e021c */
[----:B------:R-:W-:Y:S01]  /*1e10*/  ISETP.NE.AND.EX P0, PT, RZ, UR5, PT, P0 ;  /* 0x00000005ff007c0c */ /* 0x000fe2000bf05300 */
[----:B------:R-:W-:Y:S01]  /*1e20*/  ULDC.64 UR8, c[0x0][0xa08] ;  /* 0x0002820000087ab9 */ /* 0x000fe20000000a00 */
[----:B------:R-:W1:Y:S01]  /*1e30*/  LDC.64 R106, c[0x0][0x408] ;  /* 0x00010200ff6a7b82 */ /* 0x000e620000000a00 */
[----:B------:R-:W-:-:S07]  /*1e40*/  SHF.R.S32.HI R147, RZ, 0x1f, R204 ;  /* 0x0000001fff937819 */ /* 0x000fce00000114cc */
[----:B------:R-:W3:Y:S03]  /*1e50*/  LDC.64 R100, c[0x0][0x3f8] ;  /* 0x0000fe00ff647b82 */ /* 0x000ee60000000a00 */
[----:B------:R-:W-:-:S04]  /*1e60*/  @P0 IADD3 R4, P1, R235, UR4, RZ ;  /* 0x00000004eb040c10 */ /* 0x000fc8000ff3e0ff */
[----:B------:R-:W-:Y:S01]  /*1e70*/  @P0 IADD3.X R5, R236, UR5, RZ, P1, !PT ;  /* 0x00000005ec050c10 */ /* 0x000fe20008ffe4ff */
[----:B------:R-:W-:Y:S01]  /*1e80*/  ULDC.64 UR4, c[0x0][0x330] ;  /* 0x0000cc0000047ab9 */ /* 0x000fe20000000a00 */
[----:B------:R-:W4:Y:S03]  /*1e90*/  LDC R31, c[0x0][0x3f4] ;  /* 0x0000fd00ff1f7b82 */ /* 0x000f260000000800 */
[----:B------:R0:W2:Y:S01]  /*1ea0*/  @P0 LDG.E R27, desc[UR60][R4.64] ;  /* 0x0000003c041b0981 */ /* 0x0000a2000c1e1900 */
[----:B------:R-:W-:Y:S01]  /*1eb0*/  ISETP.GE.AND P1, PT, R206, UR6, PT ;  /* 0x00000006ce007c0c */ /* 0x000fe2000bf26270 */
[----:B------:R-:W-:Y:S01]  /*1ec0*/  IMAD R3, R9, UR4, RZ ;  /* 0x0000000409037c24 */ /* 0x000fe2000f8e02ff */
[----:B------:R-:W-:Y:S01]  /*1ed0*/  ISETP.GE.AND P0, PT, R18, UR6, PT ;  /* 0x0000000612007c0c */ /* 0x000fe2000bf06270 */
[C---:B------:R-:W-:Y:S01]  /*1ee0*/  IMAD.WIDE.U32 R114, R26.reuse, UR4, R18 ;  /* 0x000000041a727c25 */ /* 0x040fe2000f8e0012 */
[----:B------:R-:W-:Y:S01]  /*1ef0*/  SEL R0, RZ, 0xffffffff, P1 ;  /* 0xffffffffff007807 */ /* 0x000fe20000800000 */
[----:B------:R-:W3:Y:S01]  /*1f00*/  S2R R151, SR_TID.X ;  /* 0x0000000000977919 */ /* 0x000ee20000002100 */
[----:B------:R-:W-:Y:S01]  /*1f10*/  SHF.R.S32.HI R12, RZ, 0x1f, R121 ;  /* 0x0000001fff0c7819 */ /* 0x000fe20000011479 */
[----:B------:R-:W-:Y:S01]  /*1f20*/  IMAD R3, R26, UR5, R3 ;  /* 0x000000051a037c24 */ /* 0x000fe2000f8e0203 */
[----:B------:R-:W-:Y:S01]  /*1f30*/  ULDC.64 UR4, c[0x0][0x308] ;  /* 0x0000c20000047ab9 */ /* 0x000fe20000000a00 */
[----:B0-----:R-:W-:Y:S01]  /*1f40*/  IMAD.SHL.U32 R5, R0, 0x2, RZ ;  /* 0x0000000200057824 */ /* 0x001fe200078e00ff */
[----:B------:R-:W-:Y:S01]  /*1f50*/  SEL R4, RZ, 0x1, P0 ;  /* 0x00000001ff047807 */ /* 0x000fe20000000000 */
[C---:B------:R-:W-:Y:S01]  /*1f60*/  VIADD R0, R18.reuse, 0x60 ;  /* 0x0000006012007836 */ /* 0x040fe20000000000 */
[----:B------:R-:W-:Y:S01]  /*1f70*/  ISETP.GE.AND P0, PT, R207, UR6, PT ;  /* 0x00000006cf007c0c */ /* 0x000fe2000bf06270 */
[----:B------:R-:W-:Y:S01]  /*1f80*/  IMAD.IADD R115, R115, 0x1, R3 ;  /* 0x0000000173737824 */ /* 0x000fe200078e0203 */
[----:B------:R-:W-:Y:S01]  /*1f90*/  LOP3.LUT R6, R5, 0x2, R4, 0xe2, !PT ;  /* 0x0000000205067812 */ /* 0x000fe200078ee204 */
[----:B------:R-:W-:Y:S01]  /*1fa0*/  VIADD R3, R18, 0x80 ;  /* 0x0000008012037836 */ /* 0x000fe20000000000 */
[----:B------:R-:W-:Y:S01]  /*1fb0*/  ISETP.GE.AND P1, PT, R0, UR6, PT ;  /* 0x0000000600007c0c */ /* 0x000fe2000bf26270 */
[-C--:B------:R-:W-:Y:S01]  /*1fc0*/  IMAD R10, R12, R112.reuse, RZ ;  /* 0x000000700c0a7224 */ /* 0x080fe200078e02ff */
[----:B------:R-:W-:Y:S01]  /*1fd0*/  SEL R7, RZ, 0x4, P0 ;  /* 0x00000004ff077807 */ /* 0x000fe20000000000 */
[----:B------:R-:W-:Y:S01]  /*1fe0*/  IMAD.WIDE.U32 R4, R121, R112, RZ ;  /* 0x0000007079047225 */ /* 0x000fe200078e00ff */
[----:B------:R-:W-:-:S02]  /*1ff0*/  ISETP.GE.AND P2, PT, R3, UR6, PT ;  /* 0x0000000603007c0c */ /* 0x000fc4000bf46270 */
[----:B------:R-:W-:Y:S01]  /*2000*/  SEL R8, RZ, 0x8, P1 ;  /* 0x00000008ff087807 */ /* 0x000fe20000800000 */
[----:B------:R-:W-:Y:S01]  /*2010*/  IMAD R11, R121, R113, R10 ;  /* 0x00000071790b7224 */ /* 0x000fe200078e020a */
[----:B------:R-:W-:Y:S01]  /*2020*/  SEL R29, RZ, 0x10, P2 ;  /* 0x00000010ff1d7807 */ /* 0x000fe20001000000 */
[----:B------:R-:W-:Y:S01]  /*2030*/  IMAD R9, R9, UR4, RZ ;  /* 0x0000000409097c24 */ /* 0x000fe2000f8e02ff */
[----:B------:R-:W-:Y:S01]  /*2040*/  LOP3.LUT R6, R8, R6, R7, 0xfe, !PT ;  /* 0x0000000608067212 */ /* 0x000fe200078efe07 */
[----:B------:R-:W-:Y:S01]  /*2050*/  IMAD.IADD R5, R5, 0x1, R11 ;  /* 0x0000000105057824 */ /* 0x000fe200078e020b */
[----:B------:R-:W-:Y:S01]  /*2060*/  ISETP.NE.U32.AND P0, PT, RZ, UR8, PT ;  /* 0x00000008ff007c0c */ /* 0x000fe2000bf05070 */
[----:B------:R-:W-:Y:S01]  /*2070*/  IMAD R9, R26, UR5, R9 ;  /* 0x000000051a097c24 */ /* 0x000fe2000f8e0209 */
[----:B------:R-:W-:Y:S01]  /*2080*/  LOP3.LUT R29, R6, R29, RZ, 0xfc, !PT ;  /* 0x0000001d061d7212 */ /* 0x000fe200078efcff */
[----:B------:R-:W-:Y:S01]  /*2090*/  IMAD.WIDE.U32 R4, R26, UR4, R4 ;  /* 0x000000041a047c25 */ /* 0x000fe2000f8e0004 */
[----:B------:R-:W-:Y:S01]  /*20a0*/  ISETP.NE.AND.EX P0, PT, RZ, UR9, PT, P0 ;  /* 0x00000009ff007c0c */ /* 0x000fe2000bf05300 */
[----:B------:R-:W-:Y:S01]  /*20b0*/  ULDC.64 UR4, c[0x0][0x310] ;  /* 0x0000c40000047ab9 */ /* 0x000fe20000000a00 */
[----:B------:R-:W-:Y:S01]  /*20c0*/  SHF.R.S32.HI R23, RZ, 0x1f, R22 ;  /* 0x0000001fff177819 */ /* 0x000fe20000011416 */
[----:B------:R-:W-:Y:S01]  /*20d0*/  IMAD.IADD R5, R5, 0x1, R9 ;  /* 0x0000000105057824 */ /* 0x000fe200078e0209 */
[-C--:B----4-:R-:W-:Y:S01]  /*20e0*/  ISETP.GE.AND P1, PT, R206, R31.reuse, PT ;  /* 0x0000001fce00720c */ /* 0x090fe20003f26270 */
[----:B-1----:R-:W-:Y:S01]  /*20f0*/  IMAD.WIDE.U32 R108, R204, R106, R18 ;  /* 0x0000006acc6c7225 */ /* 0x002fe200078e0012 */
[----:B------:R-:W-:-:S02]  /*2100*/  ISETP.GE.AND P3, PT, R207, R31, PT ;  /* 0x0000001fcf00720c */ /* 0x000fc40003f66270 */
[----:B------:R-:W-:Y:S01]  /*2110*/  SHF.R.U32.HI R25, RZ, 0x3, R217 ;  /* 0x00000003ff197819 */ /* 0x000fe200000116d9 */
[----:B------:R-:W-:Y:S01]  /*2120*/  IMAD.WIDE.U32 R110, R204, R106, R22 ;  /* 0x0000006acc6e7225 */ /* 0x000fe200078e0016 */
[----:B------:R-:W-:Y:S02]  /*2130*/  LOP3.LUT P2, RZ, R228, 0x4, RZ, 0xc0, !PT ;  /* 0x00000004e4ff7812 */ /* 0x000fe4000784c0ff */
[----:B------:R-:W-:Y:S01]  /*2140*/  SHF.L.U64.HI R135, R112, 0x6, R113 ;  /* 0x0000000670877819 */ /* 0x000fe20000010271 */
[----:B---3--:R-:W-:Y:S01]  /*2150*/  IMAD.WIDE.U32 R104, R204, R100, R22 ;  /* 0x00000064cc687225 */ /* 0x008fe200078e0016 */
[----:B------:R-:W-:-:S03]  /*2160*/  LEA.HI R151, R151, 0x8, RZ, 0x19 ;  /* 0x0000000897977811 */ /* 0x000fc600078fc8ff */
[----:B------:R-:W-:-:S04]  /*2170*/  IMAD.WIDE.U32 R102, R204, R100, R18 ;  /* 0x00000064cc667225 */ /* 0x000fc800078e0012 */
[----:B------:R-:W-:Y:S02]  /*2180*/  IMAD.SHL.U32 R136, R112, 0x40, RZ ;  /* 0x0000004070887824 */ /* 0x000fe400078e00ff */
[----:B------:R-:W-:Y:S02]  /*2190*/  IMAD R15, R107, 0x70, RZ ;  /* 0x000000706b0f7824 */ /* 0x000fe400078e02ff */
[----:B------:R-:W-:Y:S02]  /*21a0*/  VIADD R32, R204, 0x40 ;  /* 0x00000040cc207836 */ /* 0x000fe40000000000 */
[----:B------:R-:W-:Y:S02]  /*21b0*/  IMAD R133, R101, 0x70, RZ ;  /* 0x0000007065857824 */ /* 0x000fe400078e02ff */
[----:B------:R-:W-:Y:S01]  /*21c0*/  IMAD.SHL.U32 R124, R31, 0x2, RZ ;  /* 0x000000021f7c7824 */ /* 0x000fe200078e00ff */
[----:B------:R-:W-:Y:S02]  /*21d0*/  SHF.R.S32.HI R148, RZ, 0x1f, R32 ;  /* 0x0000001fff947819 */ /* 0x000fe40000011420 */
[----:B--2---:R-:W-:-:S04]  /*21e0*/  LOP3.LUT R30, R30, 0xfffffffe, RZ, 0xc0, !PT ;  /* 0xfffffffe1e1e7812 */ /* 0x004fc800078ec0ff */
[----:B------:R-:W-:-:S04]  /*21f0*/  @P3 LOP3.LUT R30, R30, 0x1, RZ, 0xfc, !PT ;  /* 0x000000011e1e3812 */ /* 0x000fc800078efcff */
[----:B------:R-:W-:-:S04]  /*2200*/  LOP3.LUT R30, R30, 0xfffffffb, RZ, 0xc0, !PT ;  /* 0xfffffffb1e1e7812 */ /* 0x000fc800078ec0ff */
[----:B------:R-:W-:-:S05]  /*2210*/  @P2 LOP3.LUT R30, R30, 0x4, RZ, 0xfc, !PT ;  /* 0x000000041e1e2812 */ /* 0x000fca00078efcff */
[----:B------:R0:W-:Y:S01]  /*2220*/  STL [R1+0x8], R30 ;  /* 0x0000081e01007387 */ /* 0x0001e20000100800 */
[----:B------:R-:W-:Y:S02]  /*2230*/  SHF.R.S32.HI R6, RZ, 0x1f, R27 ;  /* 0x0000001fff067819 */ /* 0x000fe4000001141b */
[----:B------:R-:W-:Y:S02]  /*2240*/  SEL R9, R27, RZ, !P0 ;  /* 0x000000ff1b097207 */ /* 0x000fe40004000000 */
[----:B------:R-:W-:Y:S01]  /*2250*/  SEL R8, R6, RZ, !P0 ;  /* 0x000000ff06087207 */ /* 0x000fe20004000000 */
[----:B------:R-:W-:Y:S02]  /*2260*/  IMAD R6, R147, R106, RZ ;  /* 0x0000006a93067224 */ /* 0x000fe400078e02ff */
[----:B------:R-:W-:-:S04]  /*2270*/  IMAD.WIDE.U32 R116, R9, UR4, R4 ;  /* 0x0000000409747c25 */ /* 0x000fc8000f8e0004 */
[----:B------:R-:W-:Y:S02]  /*2280*/  IMAD R10, R8, UR4, RZ ;  /* 0x00000004080a7c24 */ /* 0x000fe4000f8e02ff */
[C---:B------:R-:W-:Y:S02]  /*2290*/  IMAD R11, R204.reuse, R107, R6 ;  /* 0x0000006bcc0b7224 */ /* 0x040fe400078e0206 */
[----:B------:R-:W-:Y:S01]  /*22a0*/  IMAD R13, R9, UR5, R10 ;  /* 0x00000005090d7c24 */ /* 0x000fe2000f8e020a */
[----:B------:R-:W-:Y:S01]  /*22b0*/  ULDC.64 UR4, c[0x0][0x338] ;  /* 0x0000ce0000047ab9 */ /* 0x000fe20000000a00 */
[-C--:B------:R-:W-:Y:S02]  /*22c0*/  IMAD R4, R147, R112.reuse, RZ ;  /* 0x0000007093047224 */ /* 0x080fe400078e02ff */
[----:B------:R-:W-:-:S04]  /*22d0*/  IMAD.WIDE.U32 R6, R204, R112, R18 ;  /* 0x00000070cc067225 */ /* 0x000fc800078e0012 */
[----:B------:R-:W-:Y:S01]  /*22e0*/  IMAD R10, R204, R113, R4 ;  /* 0x00000071cc0a7224 */ /* 0x000fe200078e0204 */
[----:B------:R-:W-:Y:S01]  /*22f0*/  IADD3 R4, P0, R116, R6, RZ ;  /* 0x0000000674047210 */ /* 0x000fe20007f1e0ff */
[----:B------:R-:W-:Y:S02]  /*2300*/  IMAD.IADD R5, R117, 0x1, R13 ;  /* 0x0000000175057824 */ /* 0x000fe400078e020d */
[----:B------:R-:W-:Y:S02]  /*2310*/  IMAD.IADD R111, R111, 0x1, R11 ;  /* 0x000000016f6f7824 */ /* 0x000fe400078e020b */
[----:B------:R-:W-:Y:S01]  /*2320*/  IMAD R8, R8, UR4, RZ ;  /* 0x0000000408087c24 */ /* 0x000fe2000f8e02ff */
[----:B------:R-:W-:Y:S01]  /*2330*/  IADD3.X R6, R5, R7, R10, P0, !PT ;  /* 0x0000000705067210 */ /* 0x000fe200007fe40a */
[----:B------:R-:W-:Y:S01]  /*2340*/  IMAD R7, R147, R100, RZ ;  /* 0x0000006493077224 */ /* 0x000fe200078e02ff */
[----:B------:R-:W-:Y:S01]  /*2350*/  ISETP.GE.AND P0, PT, R18, R31, PT ;  /* 0x0000001f1200720c */ /* 0x000fe20003f06270 */
[----:B------:R-:W-:-:S02]  /*2360*/  IMAD.IADD R109, R11, 0x1, R109 ;  /* 0x000000010b6d7824 */ /* 0x000fc400078e026d */
[----:B------:R-:W-:Y:S01]  /*2370*/  IMAD R11, R204, R101, R7 ;  /* 0x00000065cc0b7224 */ /* 0x000fe200078e0207 */
[----:B------:R-:W-:Y:S01]  /*2380*/  SEL R7, R31, RZ, P0 ;  /* 0x000000ff1f077207 */ /* 0x000fe20000000000 */
[----:B------:R-:W-:-:S04]  /*2390*/  IMAD.WIDE.U32 R114, R9, UR4, R114 ;  /* 0x0000000409727c25 */ /* 0x000fc8000f8e0072 */
[----:B------:R-:W-:Y:S01]  /*23a0*/  IMAD R39, R9, UR5, R8 ;  /* 0x0000000509277c24 */ /* 0x000fe2000f8e0208 */
[C---:B------:R-:W-:Y:S01]  /*23b0*/  SEL R9, R31.reuse, RZ, P1 ;  /* 0x000000ff1f097207 */ /* 0x040fe20000800000 */
[----:B------:R-:W-:Y:S01]  /*23c0*/  IMAD.IADD R7, R18, 0x1, R7 ;  /* 0x0000000112077824 */ /* 0x000fe200078e0207 */
[----:B------:R-:W-:Y:S01]  /*23d0*/  SEL R8, R31, RZ, P3 ;  /* 0x000000ff1f087207 */ /* 0x000fe20001800000 */
[----:B------:R-:W-:Y:S01]  /*23e0*/  IMAD.IADD R105, R105, 0x1, R11 ;  /* 0x0000000169697824 */ /* 0x000fe200078e020b */
[----:B------:R-:W-:Y:S01]  /*23f0*/  IADD3 R120, P3, R204, R121, RZ ;  /* 0x00000079cc787210 */ /* 0x000fe20007f7e0ff */
[----:B------:R-:W-:Y:S02]  /*2400*/  IMAD.IADD R9, R206, 0x1, R9 ;  /* 0x00000001ce097824 */ /* 0x000fe400078e0209 */
[----:B------:R-:W-:Y:S01]  /*2410*/  IMAD.IADD R13, R207, 0x1, R8 ;  /* 0x00000001cf0d7824 */ /* 0x000fe200078e0208 */
[----:B------:R-:W-:Y:S01]  /*2420*/  SHF.R.S32.HI R8, RZ, 0x1f, R7 ;  /* 0x0000001fff087819 */ /* 0x000fe20000011407 */
[----:B------:R-:W-:Y:S01]  /*2430*/  IMAD.IADD R103, R11, 0x1, R103 ;  /* 0x000000010b677824 */ /* 0x000fe200078e0267 */
[----:B------:R-:W-:Y:S01]  /*2440*/  SHF.R.S32.HI R10, RZ, 0x1f, R9 ;  /* 0x0000001fff0a7819 */ /* 0x000fe20000011409 */
[----:B-----5:R-:W-:Y:S01]  /*2450*/  IMAD.WIDE.U32 R110, R144, R106, R110 ;  /* 0x0000006a906e7225 */ /* 0x020fe200078e006e */
[----:B------:R-:W-:-:S02]  /*2460*/  LEA.HI R21, R8, R7, RZ, 0x3 ;  /* 0x0000000708157211 */ /* 0x000fc400078f18ff */
[----:B------:R-:W-:Y:S01]  /*2470*/  LEA.HI R7, R8, R7, RZ, 0x6 ;  /* 0x0000000708077211 */ /* 0x000fe200078f30ff */
[----:B------:R-:W-:Y:S01]  /*2480*/  IMAD.WIDE.U32 R108, R144, R106, R108 ;  /* 0x0000006a906c7225 */ /* 0x000fe200078e006c */
[CC--:B------:R-:W-:Y:S02]  /*2490*/  LEA.HI R8, R10.reuse, R9.reuse, RZ, 0x6 ;  /* 0x000000090a087211 */ /* 0x0c0fe400078f30ff */
[----:B------:R-:W-:Y:S01]  /*24a0*/  LEA.HI R26, R10, R9, RZ, 0x3 ;  /* 0x000000090a1a7211 */ /* 0x000fe200078f18ff */
[CC--:B------:R-:W-:Y:S01]  /*24b0*/  IMAD.WIDE.U32 R104, R144.reuse, R100.reuse, R104 ;  /* 0x0000006490687225 */ /* 0x0c0fe200078e0068 */
[----:B------:R-:W-:Y:S02]  /*24c0*/  SHF.R.S32.HI R7, RZ, 0x6, R7 ;  /* 0x00000006ff077819 */ /* 0x000fe40000011407 */
[----:B------:R-:W-:Y:S01]  /*24d0*/  SHF.R.S32.HI R9, RZ, 0x6, R8 ;  /* 0x00000006ff097819 */ /* 0x000fe20000011408 */
[----:B------:R-:W-:Y:S01]  /*24e0*/  IMAD.WIDE.U32 R102, R144, R100, R102 ;  /* 0x0000006490667225 */ /* 0x000fe200078e0066 */
[----:B------:R-:W-:-:S02]  /*24f0*/  LOP3.LUT R10, R218, 0x38, R26, 0xf8, !PT ;  /* 0x00000038da0a7812 */ /* 0x000fc400078ef81a */
[----:B------:R-:W-:Y:S01]  /*2500*/  SHF.R.S32.HI R20, RZ, 0x1f, R13 ;  /* 0x0000001fff147819 */ /* 0x000fe2000001140d */
[C---:B------:R-:W-:Y:S01]  /*2510*/  IMAD R143, R7.reuse, 0x1c00, R220 ;  /* 0x00001c00078f7824 */ /* 0x040fe200078e02dc */
[--C-:B------:R-:W-:Y:S01]  /*2520*/  LOP3.LUT R8, R218, 0x38, R21.reuse, 0xf8, !PT ;  /* 0x00000038da087812 */ /* 0x100fe200078ef815 */
[----:B------:R-:W-:Y:S01]  /*2530*/  IMAD R141, R7, 0x1c00, R222 ;  /* 0x00001c00078d7824 */ /* 0x000fe200078e02de */
[----:B------:R-:W-:Y:S01]  /*2540*/  LOP3.LUT R7, R10, R219, RZ, 0x3c, !PT ;  /* 0x000000db0a077212 */ /* 0x000fe200078e3cff */
[C---:B------:R-:W-:Y:S01]  /*2550*/  IMAD R142, R9.reuse, 0x1c00, R220 ;  /* 0x00001c00098e7824 */ /* 0x040fe200078e02dc */
[----:B------:R-:W-:Y:S01]  /*2560*/  LEA.HI R28, R20, R13, RZ, 0x3 ;  /* 0x0000000d141c7211 */ /* 0x000fe200078f18ff */
[----:B------:R-:W-:Y:S01]  /*2570*/  IMAD R139, R9, 0x1c00, R222 ;  /* 0x00001c00098b7824 */ /* 0x000fe200078e02de */
[----:B------:R-:W-:Y:S01]  /*2580*/  LOP3.LUT R11, R217, 0x38, R21, 0xf8, !PT ;  /* 0x00000038d90b7812 */ /* 0x000fe200078ef815 */
[----:B------:R-:W-:Y:S01]  /*2590*/  IMAD.IADD R142, R142, 0x1, R7 ;  /* 0x000000018e8e7824 */ /* 0x000fe200078e0207 */
[----:B------:R-:W-:Y:S01]  /*25a0*/  LOP3.LUT R8, R8, R219, RZ, 0x3c, !PT ;  /* 0x000000db08087212 */ /* 0x000fe200078e3cff */
[----:B------:R-:W-:Y:S01]  /*25b0*/  IMAD.X R121, R12, 0x1, R147, P3 ;  /* 0x000000010c797824 */ /* 0x000fe200018e0693 */
[----:B------:R-:W-:Y:S01]  /*25c0*/  LEA.HI R13, R20, R13, RZ, 0x6 ;  /* 0x0000000d140d7211 */ /* 0x000fe200078f30ff */
[----:B------:R-:W-:Y:S01]  /*25d0*/  IMAD.IADD R38, R115, 0x1, R39 ;  /* 0x0000000173267824 */ /* 0x000fe200078e0227 */
[----:B------:R-:W-:Y:S01]  /*25e0*/  LOP3.LUT R14, R11, R25, RZ, 0x3c, !PT ;  /* 0x000000190b0e7212 */ /* 0x000fe200078e3cff */
[----:B------:R-:W-:Y:S01]  /*25f0*/  IMAD.IADD R143, R143, 0x1, R8 ;  /* 0x000000018f8f7824 */ /* 0x000fe200078e0208 */
[----:B------:R-:W-:-:S02]  /*2600*/  SHF.R.S32.HI R13, RZ, 0x6, R13 ;  /* 0x00000006ff0d7819 */ /* 0x000fc4000001140d */
[----:B------:R-:W-:Y:S01]  /*2610*/  LOP3.LUT R7, R217, 0x38, R26, 0xf8, !PT ;  /* 0x00000038d9077812 */ /* 0x000fe200078ef81a */
[----:B------:R-:W-:Y:S01]  /*2620*/  IMAD.IADD R141, R141, 0x1, R14 ;  /* 0x000000018d8d7824 */ /* 0x000fe200078e020e */
[----:B------:R-:W-:Y:S01]  /*2630*/  LOP3.LUT R11, R217, 0x38, R28, 0xf8, !PT ;  /* 0x00000038d90b7812 */ /* 0x000fe200078ef81c */
[C---:B------:R-:W-:Y:S01]  /*2640*/  IMAD R138, R13.reuse, 0x1c00, R222 ;  /* 0x00001c000d8a7824 */ /* 0x040fe200078e02de */
[----:B------:R-:W-:Y:S01]  /*2650*/  LOP3.LUT R8, R218, 0x38, R28, 0xf8, !PT ;  /* 0x00000038da087812 */ /* 0x000fe200078ef81c */
[----:B------:R-:W-:Y:S01]  /*2660*/  IMAD R140, R13, 0x1c00, R220 ;  /* 0x00001c000d8c7824 */ /* 0x000fe200078e02dc */
[-C--:B------:R-:W-:Y:S01]  /*2670*/  LOP3.LUT R10, R7, R25.reuse, RZ, 0x3c, !PT ;  /* 0x00000019070a7212 */ /* 0x080fe200078e3cff */
[----:B------:R-:W-:Y:S01]  /*2680*/  IMAD R13, R113, 0x70, RZ ;  /* 0x00000070710d7824 */ /* 0x000fe200078e02ff */
[----:B------:R-:W-:Y:S01]  /*2690*/  LOP3.LUT R11, R11, R25, RZ, 0x3c, !PT ;  /* 0x000000190b0b7212 */ /* 0x000fe200078e3cff */
[----:B------:R-:W-:Y:S01]  /*26a0*/  IMAD.WIDE.U32 R112, R112, 0x70, RZ ;  /* 0x0000007070707825 */ /* 0x000fe200078e00ff */
[----:B------:R-:W-:-:S02]  /*26b0*/  LOP3.LUT R7, R8, R219, RZ, 0x3c, !PT ;  /* 0x000000db08077212 */ /* 0x000fc400078e3cff */
[----:B------:R-:W-:Y:S01]  /*26c0*/  SHF.R.S32.HI R9, RZ, 0x1f, R144 ;  /* 0x0000001fff097819 */ /* 0x000fe20000011490 */
[----:B------:R-:W-:Y:S01]  /*26d0*/  IMAD.IADD R138, R138, 0x1, R11 ;  /* 0x000000018a8a7824 */ /* 0x000fe200078e020b */
[----:B------:R-:W-:Y:S01]  /*26e0*/  LOP3.LUT R14, R218, 0x18, R18, 0xf8, !PT ;  /* 0x00000018da0e7812 */ /* 0x000fe200078ef812 */
[----:B------:R-:W-:Y:S01]  /*26f0*/  IMAD.IADD R140, R140, 0x1, R7 ;  /* 0x000000018c8c7824 */ /* 0x000fe200078e0207 */
[----:B------:R-:W-:Y:S01]  /*2700*/  SHF.R.S32.HI R20, RZ, 0x3, R21 ;  /* 0x00000003ff147819 */ /* 0x000fe20000011415 */
[----:B------:R-:W-:Y:S01]  /*2710*/  VIADD R11, R18, 0xa0 ;  /* 0x000000a0120b7836 */ /* 0x000fe20000000000 */
[----:B------:R-:W-:Y:S01]  /*2720*/  LOP3.LUT R137, R14, R219, RZ, 0x3c, !PT ;  /* 0x000000db0e897212 */ /* 0x000fe200078e3cff */
[----:B------:R-:W-:Y:S01]  /*2730*/  IMAD R7, R9, R106, RZ ;  /* 0x0000006a09077224 */ /* 0x000fe200078e02ff */
[----:B------:R-:W-:Y:S01]  /*2740*/  LOP3.LUT R21, R21, 0xfffffff8, RZ, 0xc0, !PT ;  /* 0xfffffff815157812 */ /* 0x000fe200078ec0ff */
[----:B------:R-:W-:Y:S01]  /*2750*/  IMAD R9, R9, R100, RZ ;  /* 0x0000006409097224 */ /* 0x000fe200078e02ff */
[----:B------:R-:W-:Y:S01]  /*2760*/  ISETP.GE.AND P2, PT, R11, UR6, PT ;  /* 0x000000060b007c0c */ /* 0x000fe2000bf46270 */
[----:B------:R-:W-:Y:S01]  /*2770*/  IMAD R27, R144, R107, R7 ;  /* 0x0000006b901b7224 */ /* 0x000fe200078e0207 */
[C---:B------:R-:W-:Y:S01]  /*2780*/  SHF.L.U64.HI R7, R106.reuse, 0x6, R107 ;  /* 0x000000066a077819 */ /* 0x040fe2000001026b */
[C---:B------:R-:W-:Y:S01]  /*2790*/  IMAD.SHL.U32 R8, R106.reuse, 0x40, RZ ;  /* 0x000000406a087824 */ /* 0x040fe200078e00ff */
[----:B0-----:R-:W-:Y:S01]  /*27a0*/  SEL R30, RZ, 0x20, P2 ;  /* 0x00000020ff1e7807 */ /* 0x001fe20001000000 */
[----:B------:R-:W-:-:S03]  /*27b0*/  IMAD.WIDE.U32 R106, R106, 0x70, RZ ;  /* 0x000000706a6a7825 */ /* 0x000fc600078e00ff */
[----:B------:R-:W-:Y:S01]  /*27c0*/  LOP3.LUT R37, R29, R30, RZ, 0xfc, !PT ;  /* 0x0000001e1d257212 */ /* 0x000fe200078efcff */
[----:B------:R-:W-:Y:S01]  /*27d0*/  IMAD R25, R144, R101, R9 ;  /* 0x0000006590197224 */ /* 0x000fe200078e0209 */
[----:B------:R-:W-:Y:S01]  /*27e0*/  SHF.L.U64.HI R9, R100, 0x6, R101 ;  /* 0x0000000664097819 */ /* 0x000fe20000010265 */
        /* <DEDUP_REMOVED lines=9> */
[----:B------:R-:W-:Y:S01]  /*2880*/  SHF.R.S32.HI R27, RZ, 0x3, R28 ;  /* 0x00000003ff1b7819 */ /* 0x000fe2000001141c */
[----:B------:R-:W-:Y:S01]  /*2890*/  IMAD.IADD R14, R105, 0x1, R25 ;  /* 0x00000001690e7824 */ /* 0x000fe200078e0219 */
[----:B------:R-:W-:Y:S01]  /*28a0*/  LOP3.LUT R28, R28, 0xfffffff8, RZ, 0xc0, !PT ;  /* 0xfffffff81c1c7812 */ /* 0x000fe200078ec0ff */
[----:B------:R-:W-:Y:S01]  /*28b0*/  IMAD.IADD R15, R25, 0x1, R103 ;  /* 0x00000001190f7824 */ /* 0x000fe200078e0267 */
[----:B------:R-:W-:Y:S01]  /*28c0*/  SHF.R.S32.HI R25, RZ, 0x3, R26 ;  /* 0x00000003ff197819 */ /* 0x000fe2000001141a */
[----:B------:R-:W-:Y:S01]  /*28d0*/  IMAD.SHL.U32 R10, R100, 0x40, RZ ;  /* 0x00000040640a7824 */ /* 0x000fe200078e00ff */
[----:B------:R-:W-:Y:S01]  /*28e0*/  LOP3.LUT R26, R26, 0xfffffff8, RZ, 0xc0, !PT ;  /* 0xfffffff81a1a7812 */ /* 0x000fe200078ec0ff */
[----:B------:R-:W-:Y:S01]  /*28f0*/  IMAD.WIDE.U32 R100, R100, 0x70, RZ ;  /* 0x0000007064647825 */ /* 0x000fe200078e00ff */
[----:B------:R-:W-:-:S02]  /*2900*/  LOP3.LUT R29, R29, 0x1, RZ, 0xc0, !PT ;  /* 0x000000011d1d7812 */ /* 0x000fc400078ec0ff */
[----:B------:R-:W-:Y:S01]  /*2910*/  SHF.R.S32.HI R30, RZ, 0x1f, R21 ;  /* 0x0000001fff1e7819 */ /* 0x000fe20000011415 */
[----:B------:R-:W-:Y:S01]  /*2920*/  IMAD.IADD R137, R220, 0x1, R137 ;  /* 0x00000001dc897824 */ /* 0x000fe200078e0289 */
[----:B------:R-:W-:Y:S01]  /*2930*/  SHF.R.S32.HI R31, RZ, 0x1f, R26 ;  /* 0x0000001fff1f7819 */ /* 0x000fe2000001141a */
[----:B------:R-:W-:Y:S01]  /*2940*/  IMAD.IADD R133, R101, 0x1, R133 ;  /* 0x0000000165857824 */ /* 0x000fe200078e0285 */
[----:B------:R-:W-:Y:S02]  /*2950*/  SHF.R.S32.HI R32, RZ, 0x1f, R28 ;  /* 0x0000001fff207819 */ /* 0x000fe4000001141c */
[----:B------:R-:W-:-:S07]  /*2960*/  LOP3.LUT R37, R37, 0x20, RZ, 0xc0, !PT ;  /* 0x0000002025257812 */ /* 0x000fce00078ec0ff */
.L_x_6288:
[----:B------:R-:W2:Y:S01]  /*2970*/  LDL.LU R43, [R1+0x8] ;  /* 0x00000800012b7983 */ /* 0x000ea20000300800 */
[----:B-----5:R-:W-:Y:S01]  /*2980*/  VIADD R49, R24, 0xffffffff ;  /* 0xffffffff18317836 */ /* 0x020fe20000000000 */
[----:B------:R-:W0:Y:S01]  /*2990*/  LDC.64 R122, c[0x0][0x2e8] ;  /* 0x0000ba00ff7a7b82 */ /* 0x000e220000000a00 */
[----:B------:R-:W-:Y:S01]  /*29a0*/  LOP3.LUT P5, RZ, R228, 0x4, RZ, 0xc0, !PT ;  /* 0x00000004e4ff7812 */ /* 0x000fe200078ac0ff */
        /* <DEDUP_REMOVED lines=8> */
[----:B------:R-:W-:Y:S01]  /*2a30*/  IADD3 R41, P4, R4, R126, RZ ;  /* 0x0000007e04297210 */ /* 0x000fe20007f9e0ff */
[----:B------:R-:W-:Y:S02]  /*2a40*/  IMAD.IADD R92, R127, 0x1, R39 ;  /* 0x000000017f5c7824 */ /* 0x000fe400078e0227 */
[----:B------:R-:W-:Y:S02]  /*2a50*/  IMAD R39, R17, 0x5400, R137 ;  /* 0x0000540011277824 */ /* 0x000fe400078e0289 */
[----:B------:R-:W-:Y:S01]  /*2a60*/  IMAD.X R42, R92, 0x1, R6, P4 ;  /* 0x000000015c2a7824 */ /* 0x000fe200020e0606 */
[----:B------:R-:W-:Y:S02]  /*2a70*/  IADD3.X R40, R6, R92, R135, P2, P3 ;  /* 0x0000005c06287210 */ /* 0x000fe400017e6487 */
[----:B------:R-:W-:Y:S02]  /*2a80*/  ISETP.GT.AND P3, PT, R49, R125, PT ;  /* 0x0000007d3100720c */ /* 0x000fe40003f64270 */
[----:B0-----:R-:W-:-:S02]  /*2a90*/  LEA R44, P2, R24, R122, 0x1 ;  /* 0x0000007a182c7211 */ /* 0x001fc400078408ff */
[----:B------:R-:W-:Y:S02]  /*2aa0*/  LEA R46, P4, R41, R122, 0x1 ;  /* 0x0000007a292e7211 */ /* 0x000fe400078808ff */
[-C--:B------:R-:W-:Y:S01]  /*2ab0*/  LEA.HI.X R45, R24, R123.reuse, R40, 0x1, P2 ;  /* 0x0000007b182d7211 */ /* 0x080fe200010f0c28 */
[----:B------:R-:W-:Y:S01]  /*2ac0*/  IMAD.MOV.U32 R24, RZ, RZ, R49 ;  /* 0x000000ffff187224 */ /* 0x000fe200078e0031 */
[----:B-1----:R-:W-:Y:S02]  /*2ad0*/  ISETP.GE.AND P2, PT, R119, 0x1, PT ;  /* 0x000000017700780c */ /* 0x002fe40003f46270 */
[----:B------:R-:W-:Y:S01]  /*2ae0*/  LEA.HI.X R47, R41, R123, R42, 0x1, P4 ;  /* 0x0000007b292f7211 */ /* 0x000fe200020f0c2a */
[C---:B------:R-:W-:Y:S02]  /*2af0*/  VIADD R41, R39.reuse, 0x20 ;  /* 0x0000002027297836 */ /* 0x040fe40000000000 */
[C---:B------:R-:W-:Y:S02]  /*2b00*/  @P5 VIADD R41, R39.reuse, 0xffffffe0 ;  /* 0xffffffe027295836 */ /* 0x040fe40000000000 */
[----:B------:R-:W-:-:S02]  /*2b10*/  IMAD R39, R39, 0x2, R118 ;  /* 0x0000000227277824 */ /* 0x000fc400078e0276 */
[----:B------:R-:W-:Y:S01]  /*2b20*/  IMAD R96, R41, 0x2, R118 ;  /* 0x0000000229607824 */ /* 0x000fe200078e0276 */
        /* <DEDUP_REMOVED lines=8> */
[----:B------:R-:W-:Y:S02]  /*2bb0*/  IMAD R97, R24, -0x70, R2 ;  /* 0xffffff9018617824 */ /* 0x000fe400078e0202 */
[C---:B------:R-:W-:Y:S02]  /*2bc0*/  IMAD R41, R48.reuse, R100, R41 ;  /* 0x0000006430297224 */ /* 0x040fe400078e0229 */
[----:B------:R-:W-:Y:S01]  /*2bd0*/  IMAD R43, R48, R106, R43 ;  /* 0x0000006a302b7224 */ /* 0x000fe200078e022b */
[----:B------:R-:W-:Y:S01]  /*2be0*/  VIMNMX R97, R97, 0x70, PT ;  /* 0x0000007061617848 */ /* 0x000fe20003fe0100 */
[----:B------:R-:W-:-:S04]  /*2bf0*/  IMAD.WIDE.U32 R90, R100, R49, RZ ;  /* 0x00000031645a7225 */ /* 0x000fc800078e00ff */
        /* <DEDUP_REMOVED lines=60> */
.L_x_6193:
[----:B------:R-:W-:Y:S05]  /*2fc0*/  BSYNC B1 ;  /* 0x0000000000017941 */ /* 0x000fea0003800000 */
.L_x_6192:
        /* <DEDUP_REMOVED lines=57> */
.L_x_6195:
[----:B------:R-:W-:Y:S05]  /*3360*/  BSYNC B1 ;  /* 0x0000000000017941 */ /* 0x000fea0003800000 */
.L_x_6194:
        /* <DEDUP_REMOVED lines=95> */
[----:B------:R-:W-:Y:S01]  /*3960*/  PRMT R166, R40, 0x7610, R166 ;  /* 0x0000761028a67816 */ /* 0x000fe200000000a6 */
[----:B------:R-:W-:-:S05]  /*3970*/  IMAD.MOV.U32 R40, RZ, RZ, R70 ;  /* 0x000000ffff287224 */ /* 0x000fca00078e0046 */
[----:B------:R-:W-:Y:S01]  /*3980*/  PRMT R175, R40, 0x7610, R175 ;  /* 0x0000761028af7816 */ /* 0x000fe200000000af */
[----:B------:R-:W-:Y:S06]  /*3990*/  @!P2 BRA `(.L_x_6196) ;  /* 0x000000000004a947 */ /* 0x000fec0003800000 */
[----:B------:R-:W-:Y:S01]  /*39a0*/  BPT.TRAP 0x1 ;  /* 0x000000040000795c */ /* 0x000fe20000300000 */
.L_x_6196:
[----:B------:R-:W-:Y:S01]  /*39b0*/  IMAD R98, R17, 0x8, R16 ;  /* 0x0000000811627824 */ /* 0x000fe200078e0210 */
[----:B------:R-:W-:Y:S01]  /*39c0*/  SHF.L.U32 R99, R209, 0x1f, RZ ;  /* 0x0000001fd1637819 */ /* 0x000fe200000006ff */
[----:B------:R-:W-:Y:S03]  /*39d0*/  BSSY B1, `(.L_x_6197) ;  /* 0x0000003000017945 */ /* 0x000fe60003800000 */
[----:B------:R-:W0:Y:S02]  /*39e0*/  SYNCS.PHASECHK.TRANS64.TRYWAIT P5, [R98+URZ+0x36890], R99 ;  /* 0x03689063620075a7 */ /* 0x000e2400080a017f */
[----:B0-----:R-:W-:Y:S05]  /*39f0*/  @!P5 BRA `(.L_x_6198) ;  /* 0x000002b80084d947 */ /* 0x001fea0003800000 */
.L_x_6575:
[----:B------:R-:W-:Y:S05]  /*3a00*/  BSYNC B1 ;  /* 0x0000000000017941 */ /* 0x000fea0003800000 */
.L_x_6197:
        /* <DEDUP_REMOVED lines=9> */
[--C-:B------:R-:W-:Y:S02]  /*3aa0*/  SHF.R.U64 R122, R122, 0x10, R123.reuse ;  /* 0x000000107a7a7819 */ /* 0x100fe4000000127b */
[----:B------:R-:W-:Y:S02]  /*3ab0*/  SHF.R.U32.HI R128, RZ, 0x10, R123 ;  /* 0x00000010ff807819 */ /* 0x000fe4000001167b */
[----:B------:R-:W-:Y:S01]  /*3ac0*/  SHF.R.U64 R123, R126, 0x10, R127 ;  /* 0x000000107e7b7819 */ /* 0x000fe2000000127f */
[----:B--2---:R-:W-:Y:S01]  /*3ad0*/  IMAD.U32 R126, R41, 0x10000, RZ ;  /* 0x00010000297e7824 */ /* 0x004fe200078e00ff */
[C---:B------:R-:W-:Y:S02]  /*3ae0*/  PRMT R122, R130.reuse, 0x5432, R122 ;  /* 0x00005432827a7816 */ /* 0x040fe4000000007a */
[----:B------:R-:W-:Y:S02]  /*3af0*/  PRMT R123, R130, 0x5410, R123 ;  /* 0x00005410827b7816 */ /* 0x000fe4000000007b */
[----:B------:R-:W-:-:S02]  /*3b00*/  SHF.R.U32.HI R129, RZ, 0x10, R127 ;  /* 0x00000010ff817819 */ /* 0x000fc4000001167f */
[----:B------:R-:W-:Y:S02]  /*3b10*/  LOP3.LUT R130, R41, 0xffff0000, RZ, 0xc0, !PT ;  /* 0xffff000029827812 */ /* 0x000fe400078ec0ff */
[----:B------:R-:W-:Y:S02]  /*3b20*/  LOP3.LUT R127, R123, 0xffff0000, RZ, 0xc0, !PT ;  /* 0xffff00007b7f7812 */ /* 0x000fe400078ec0ff */
[C---:B------:R-:W-:Y:S01]  /*3b30*/  LOP3.LUT R131, R122.reuse, 0xffff0000, RZ, 0xc0, !PT ;  /* 0xffff00007a837812 */ /* 0x040fe200078ec0ff */
[----:B------:R-:W-:Y:S02]  /*3b40*/  IMAD.U32 R122, R122, 0x10000, RZ ;  /* 0x000100007a7a7824 */ /* 0x000fe400078e00ff */
[C---:B------:R-:W-:Y:S02]  /*3b50*/  FMUL.FTZ R41, R130.reuse, R127 ;  /* 0x0000007f82297220 */ /* 0x040fe40000410000 */
[-C--:B------:R-:W-:Y:S02]  /*3b60*/  FMUL.FTZ R130, R130, R131.reuse ;  /* 0x0000008382827220 */ /* 0x080fe40000410000 */
[----:B------:R-:W-:-:S02]  /*3b70*/  FFMA.FTZ R41, R126, R131, -R41 ;  /* 0x000000837e297223 */ /* 0x000fc40000010829 */
[----:B------:R-:W-:Y:S01]  /*3b80*/  FFMA.FTZ R126, R126, R127, R130 ;  /* 0x0000007f7e7e7223 */ /* 0x000fe20000010082 */
[----:B------:R-:W-:Y:S02]  /*3b90*/  PRMT R127, R89, 0x5432, R128 ;  /* 0x00005432597f7816 */ /* 0x000fe40000000080 */
[----:B------:R-:W-:Y:S02]  /*3ba0*/  PRMT R128, R145, 0x5410, R129 ;  /* 0x0000541091807816 */ /* 0x000fe40000000081 */
[----:B------:R-:W-:Y:S01]  /*3bb0*/  LOP3.LUT R130, R42, 0xffff0000, RZ, 0xc0, !PT ;  /* 0xffff00002a827812 */ /* 0x000fe200078ec0ff */
[C---:B------:R-:W-:Y:S01]  /*3bc0*/  IMAD.U32 R131, R127.reuse, 0x10000, RZ ;  /* 0x000100007f837824 */ /* 0x040fe200078e00ff */
[----:B------:R-:W-:Y:S01]  /*3bd0*/  LOP3.LUT R127, R127, 0xffff0000, RZ, 0xc0, !PT ;  /* 0xffff00007f7f7812 */ /* 0x000fe200078ec0ff */
[----:B------:R-:W-:Y:S01]  /*3be0*/  IMAD.U32 R129, R128, 0x10000, RZ ;  /* 0x0001000080817824 */ /* 0x000fe200078e00ff */
[----:B------:R-:W-:Y:S01]  /*3bf0*/  F2FP.BF16.F32.PACK_AB R41, R126, R41 ;  /* 0x000000297e29723e */ /* 0x000fe200000010ff */
[----:B------:R-:W-:-:S02]  /*3c00*/  IMAD.U32 R42, R42, 0x10000, RZ ;  /* 0x000100002a2a7824 */ /* 0x000fc400078e00ff */
[C---:B------:R-:W-:Y:S01]  /*3c10*/  FMUL.FTZ R145, R130.reuse, R129 ;  /* 0x0000008182917220 */ /* 0x040fe20000410000 */
[----:B------:R-:W-:-:S03]  /*3c20*/  FMUL.FTZ R130, R130, R131 ;  /* 0x0000008382827220 */ /* 0x000fc60000410000 */
[C---:B------:R-:W-:Y:S01]  /*3c30*/  FFMA.FTZ R145, R42.reuse, R131, -R145 ;  /* 0x000000832a917223 */ /* 0x040fe20000010891 */
[----:B------:R-:W-:Y:S01]  /*3c40*/  FFMA.FTZ R130, R42, R129, R130 ;  /* 0x000000812a827223 */ /* 0x000fe20000010082 */
[----:B------:R-:W-:Y:S01]  /*3c50*/  LOP3.LUT R129, R128, 0xffff0000, RZ, 0xc0, !PT ;  /* 0xffff000080817812 */ /* 0x000fe200078ec0ff */
[C---:B------:R-:W-:Y:S01]  /*3c60*/  IMAD.U32 R128, R43.reuse, 0x10000, RZ ;  /* 0x000100002b807824 */ /* 0x040fe200078e00ff */
[----:B------:R-:W-:-:S05]  /*3c70*/  LOP3.LUT R42, R43, 0xffff0000, RZ, 0xc0, !PT ;  /* 0xffff00002b2a7812 */ /* 0x000fca00078ec0ff */
[C---:B------:R-:W-:Y:S01]  /*3c80*/  FMUL.FTZ R43, R42.reuse, R129 ;  /* 0x000000812a2b7220 */ /* 0x040fe20000410000 */
[----:B------:R-:W-:-:S03]  /*3c90*/  FMUL.FTZ R42, R42, R127 ;  /* 0x0000007f2a2a7220 */ /* 0x000fc60000410000 */
[C---:B------:R-:W-:Y:S01]  /*3ca0*/  FFMA.FTZ R43, R128.reuse, R127, -R43 ;  /* 0x0000007f802b7223 */ /* 0x040fe2000001082b */
[----:B------:R-:W-:Y:S01]  /*3cb0*/  FFMA.FTZ R42, R128, R129, R42 ;  /* 0x00000081802a7223 */ /* 0x000fe2000001002a */
[----:B------:R-:W-:Y:S01]  /*3cc0*/  IMAD.U32 R128, R123, 0x10000, RZ ;  /* 0x000100007b807824 */ /* 0x000fe200078e00ff */
[C---:B------:R-:W-:Y:S01]  /*3cd0*/  LOP3.LUT R123, R40.reuse, 0xffff0000, RZ, 0xc0, !PT ;  /* 0xffff0000287b7812 */ /* 0x040fe200078ec0ff */
[----:B------:R-:W-:Y:S02]  /*3ce0*/  IMAD.U32 R127, R40, 0x10000, RZ ;  /* 0x00010000287f7824 */ /* 0x000fe400078e00ff */
[----:B------:R-:W-:Y:S02]  /*3cf0*/  F2FP.BF16.F32.PACK_AB R43, R42, R43 ;  /* 0x0000002b2a2b723e */ /* 0x000fe400000010ff */
[C---:B------:R-:W-:Y:S01]  /*3d00*/  FMUL.FTZ R40, R123.reuse, R128 ;  /* 0x000000807b287220 */ /* 0x040fe20000410000 */
[----:B------:R-:W-:Y:S01]  /*3d10*/  FMUL.FTZ R123, R123, R122 ;  /* 0x0000007a7b7b7220 */ /* 0x000fe20000410000 */
[----:B------:R-:W-:-:S02]  /*3d20*/  F2FP.BF16.F32.PACK_AB R42, R130, R145 ;  /* 0x00000091822a723e */ /* 0x000fc400000010ff */
[C---:B------:R-:W-:Y:S01]  /*3d30*/  FFMA.FTZ R40, R127.reuse, R122, -R40 ;  /* 0x0000007a7f287223 */ /* 0x040fe20000010828 */
[----:B------:R-:W-:-:S05]  /*3d40*/  FFMA.FTZ R123, R127, R128, R123 ;  /* 0x000000807f7b7223 */ /* 0x000fca000001007b */
[----:B------:R-:W-:-:S07]  /*3d50*/  F2FP.BF16.F32.PACK_AB R40, R123, R40 ;  /* 0x000000287b28723e */ /* 0x000fce00000010ff */
.L_x_6204:
[----:B------:R-:W-:Y:S05]  /*3d60*/  BSYNC B3 ;  /* 0x0000000000037941 */ /* 0x000fea0003800000 */
.L_x_6203:
[----:B--2---:R1:W-:Y:S02]  /*3d70*/  STG.E.128 desc[UR60][R46.64], R40 ;  /* 0x000000282e007986 */ /* 0x0043e4000c101d3c */
.L_x_6202:
[----:B------:R-:W-:Y:S05]  /*3d80*/  BSYNC B2 ;  /* 0x0000000000027941 */ /* 0x000fea0003800000 */
.L_x_6201:
[----:B------:R-:W-:Y:S01]  /*3d90*/  ISETP.NE.AND P3, PT, R33, RZ, PT ;  /* 0x000000ff2100720c */ /* 0x000fe20003f65270 */
[----:B------:R-:W-:-:S12]  /*3da0*/  BSSY B2, `(.L_x_6205) ;  /* 0x0000036000027945 */ /* 0x000fd80003800000 */
[----:B------:R-:W-:Y:S05]  /*3db0*/  @!P3 BRA `(.L_x_6206) ;  /* 0x0000000000d0b947 */ /* 0x000fea0003800000 */
[----:B-1----:R1:W2:Y:S01]  /*3dc0*/  LDS.128 R40, [R96+0x21000] ;  /* 0x0210000060287984 */ /* 0x0022a20000000c00 */
[----:B------:R-:W-:Y:S01]  /*3dd0*/  ISETP.GE.AND P3, PT, R215, R119, PT ;  /* 0x00000077d700720c */ /* 0x000fe20003f66270 */
[----:B------:R-:W-:-:S12]  /*3de0*/  BSSY B3, `(.L_x_6207) ;  /* 0x0000030000037945 */ /* 0x000fd80003800000 */
[----:B-1----:R-:W-:Y:S05]  /*3df0*/  @P3 BRA `(.L_x_6208) ;  /* 0x0000000000b83947 */ /* 0x002fea0003800000 */
[----:B------:R-:W-:Y:S02]  /*3e00*/  SHF.R.U64 R123, R92, 0x10, R93 ;  /* 0x000000105c7b7819 */ /* 0x000fe4000000125d */
[----:B------:R-:W-:Y:S02]  /*3e10*/  SHF.R.U64 R92, R94, 0x10, R95 ;  /* 0x000000105e5c7819 */ /* 0x000fe4000000125f */
[----:B------:R-:W-:Y:S02]  /*3e20*/  PRMT R94, R162, 0x5410, R123 ;  /* 0x00005410a25e7816 */ /* 0x000fe4000000007b */
[----:B------:R-:W-:Y:S02]  /*3e30*/  PRMT R92, R146, 0x5432, R92 ;  /* 0x00005432925c7816 */ /* 0x000fe4000000005c */
[C---:B--2---:R-:W-:Y:S02]  /*3e40*/  LOP3.LUT R122, R41.reuse, 0xffff0000, RZ, 0xc0, !PT ;  /* 0xffff0000297a7812 */ /* 0x044fe400078ec0ff */
[C---:B------:R-:W-:Y:S01]  /*3e50*/  LOP3.LUT R123, R92.reuse, 0xffff0000, RZ, 0xc0, !PT ;  /* 0xffff00005c7b7812 */ /* 0x040fe200078ec0ff */
[----:B------:R-:W-:Y:S01]  /*3e60*/  IMAD.U32 R92, R92, 0x10000, RZ ;  /* 0x000100005c5c7824 */ /* 0x000fe200078e00ff */
[C---:B------:R-:W-:Y:S01]  /*3e70*/  LOP3.LUT R126, R94.reuse, 0xffff0000, RZ, 0xc0, !PT ;  /* 0xffff00005e7e7812 */ /* 0x040fe200078ec0ff */
[----:B------:R-:W-:Y:S01]  /*3e80*/  IMAD.U32 R94, R94, 0x10000, RZ ;  /* 0x000100005e5e7824 */ /* 0x000fe200078e00ff */
[----:B------:R-:W-:Y:S01]  /*3e90*/  SHF.R.U32.HI R127, RZ, 0x10, R95 ;  /* 0x00000010ff7f7819 */ /* 0x000fe2000001165f */
[CC--:B------:R-:W-:Y:S01]  /*3ea0*/  FMUL.FTZ R128, R122.reuse, R123.reuse ;  /* 0x0000007b7a807220 */ /* 0x0c0fe20000410000 */
[----:B------:R-:W-:Y:S01]  /*3eb0*/  SHF.R.U32.HI R93, RZ, 0x10, R93 ;  /* 0x00000010ff5d7819 */ /* 0x000fe2000001165d */
[-C--:B------:R-:W-:Y:S01]  /*3ec0*/  FMUL.FTZ R130, R122, R126.reuse ;  /* 0x0000007e7a827220 */ /* 0x080fe20000410000 */
[----:B------:R-:W-:Y:S01]  /*3ed0*/  IMAD.U32 R95, R41, 0x10000, RZ ;  /* 0x00010000295f7824 */ /* 0x000fe200078e00ff */
[----:B------:R-:W-:Y:S01]  /*3ee0*/  PRMT R122, R186, 0x5410, R127 ;  /* 0x00005410ba7a7816 */ /* 0x000fe2000000007f */
[----:B------:R-:W-:Y:S01]  /*3ef0*/  IMAD.U32 R127, R40, 0x10000, RZ ;  /* 0x00010000287f7824 */ /* 0x000fe200078e00ff */
[----:B------:R-:W-:Y:S01]  /*3f00*/  PRMT R93, R164, 0x5410, R93 ;  /* 0x00005410a45d7816 */ /* 0x000fe2000000005d */
[C---:B------:R-:W-:Y:S01]  /*3f10*/  FFMA.FTZ R126, R95.reuse, R126, -R128 ;  /* 0x0000007e5f7e7223 */ /* 0x040fe20000010880 */
[----:B------:R-:W-:Y:S01]  /*3f20*/  LOP3.LUT R41, R42, 0xffff0000, RZ, 0xc0, !PT ;  /* 0xffff00002a297812 */ /* 0x000fe200078ec0ff */
[----:B------:R-:W-:Y:S01]  /*3f30*/  FFMA.FTZ R95, R95, R123, R130 ;  /* 0x0000007b5f5f7223 */ /* 0x000fe20000010082 */
[C---:B------:R-:W-:Y:S01]  /*3f40*/  IMAD.U32 R128, R122.reuse, 0x10000, RZ ;  /* 0x000100007a807824 */ /* 0x040fe200078e00ff */
[----:B------:R-:W-:Y:S01]  /*3f50*/  LOP3.LUT R122, R122, 0xffff0000, RZ, 0xc0, !PT ;  /* 0xffff00007a7a7812 */ /* 0x000fe200078ec0ff */
[C---:B------:R-:W-:Y:S01]  /*3f60*/  IMAD.U32 R130, R93.reuse, 0x10000, RZ ;  /* 0x000100005d827824 */ /* 0x040fe200078e00ff */
[----:B------:R-:W-:Y:S01]  /*3f70*/  LOP3.LUT R93, R93, 0xffff0000, RZ, 0xc0, !PT ;  /* 0xffff00005d5d7812 */ /* 0x000fe200078ec0ff */
[----:B------:R-:W-:-:S02]  /*3f80*/  IMAD.U32 R123, R42, 0x10000, RZ ;  /* 0x000100002a7b7824 */ /* 0x000fc400078e00ff */
[----:B------:R-:W-:Y:S01]  /*3f90*/  FMUL.FTZ R162, R41, R128 ;  /* 0x0000008029a27220 */ /* 0x000fe20000410000 */
[----:B------:R-:W-:Y:S01]  /*3fa0*/  LOP3.LUT R42, R43, 0xffff0000, RZ, 0xc0, !PT ;  /* 0xffff00002b2a7812 */ /* 0x000fe200078ec0ff */
[-C--:B------:R-:W-:Y:S01]  /*3fb0*/  FMUL.FTZ R164, R41, R130.reuse ;  /* 0x0000008229a47220 */ /* 0x080fe20000410000 */
[----:B------:R-:W-:Y:S01]  /*3fc0*/  LOP3.LUT R40, R40, 0xffff0000, RZ, 0xc0, !PT ;  /* 0xffff000028287812 */ /* 0x000fe200078ec0ff */
[----:B------:R-:W-:Y:S01]  /*3fd0*/  FFMA.FTZ R162, R123, R130, -R162 ;  /* 0x000000827ba27223 */ /* 0x000fe200000108a2 */
[----:B------:R-:W-:Y:S02]  /*3fe0*/  IMAD.U32 R43, R43, 0x10000, RZ ;  /* 0x000100002b2b7824 */ /* 0x000fe400078e00ff */
        /* <DEDUP_REMOVED lines=15> */
.L_x_6208:
[----:B------:R-:W-:Y:S05]  /*40e0*/  BSYNC B3 ;  /* 0x0000000000037941 */ /* 0x000fea0003800000 */
.L_x_6207:
[----:B--2---:R2:W-:Y:S02]  /*40f0*/  STG.E.128 desc[UR60][R46.64+0x40], R40 ;  /* 0x000040282e007986 */ /* 0x0045e4000c101d3c */
.L_x_6206:
[----:B------:R-:W-:Y:S05]  /*4100*/  BSYNC B2 ;  /* 0x0000000000027941 */ /* 0x000fea0003800000 */
.L_x_6205:
        /* <DEDUP_REMOVED lines=52> */
.L_x_6212:
[----:B------:R-:W-:Y:S05]  /*4450*/  BSYNC B3 ;  /* 0x0000000000037941 */ /* 0x000fea0003800000 */
.L_x_6211:
[----:B--2---:R3:W-:Y:S02]  /*4460*/  STG.E.128 desc[UR60][R46.64+0x80], R40 ;  /* 0x000080282e007986 */ /* 0x0047e4000c101d3c */
.L_x_6210:
[----:B------:R-:W-:Y:S05]  /*4470*/  BSYNC B2 ;  /* 0x0000000000027941 */ /* 0x000fea0003800000 */
.L_x_6209:
        /* <DEDUP_REMOVED lines=52> */
.L_x_6216:
[----:B------:R-:W-:Y:S05]  /*47c0*/  BSYNC B3 ;  /* 0x0000000000037941 */ /* 0x000fea0003800000 */
.L_x_6215:
[----:B--2---:R4:W-:Y:S02]  /*47d0*/  STG.E.128 desc[UR60][R46.64+0xc0], R40 ;  /* 0x0000c0282e007986 */ /* 0x0049e4000c101d3c */
.L_x_6214:
[----:B------:R-:W-:Y:S05]  /*47e0*/  BSYNC B2 ;  /* 0x0000000000027941 */ /* 0x000fea0003800000 */
.L_x_6213:
        /* <DEDUP_REMOVED lines=52> */
.L_x_6220:
[----:B------:R-:W-:Y:S05]  /*4b30*/  BSYNC B3 ;  /* 0x0000000000037941 */ /* 0x000fea0003800000 */
.L_x_6219:
[----:B--2---:R1:W-:Y:S02]  /*4b40*/  STG.E.128 desc[UR60][R46.64+0x100], R40 ;  /* 0x000100282e007986 */ /* 0x0043e4000c101d3c */
.L_x_6218:
[----:B------:R-:W-:Y:S05]  /*4b50*/  BSYNC B2 ;  /* 0x0000000000027941 */ /* 0x000fea0003800000 */
.L_x_6217:
[----:B------:R-:W-:-:S13]  /*4b60*/  ISETP.NE.AND P3, PT, R37, RZ, PT ;  /* 0x000000ff2500720c */ /* 0x000fda0003f65270 */
        /* <DEDUP_REMOVED lines=22> */
[----:B------:R-:W-:Y:S01]  /*4cd0*/  FMUL.FTZ R82, R75, R80 ;  /* 0x000000504b527220 */ /* 0x000fe20000410000 */
[----:B------:R-:W-:Y:S01]  /*4ce0*/  LOP3.LUT R42, R43, 0xffff0000, RZ, 0xc0, !PT ;  /* 0xffff00002b2a7812 */ /* 0x000fe200078ec0ff */
[C---:B------:R-:W-:Y:S01]  /*4cf0*/  FMUL.FTZ R81, R73.reuse, R74 ;  /* 0x0000004a49517220 */ /* 0x040fe20000410000 */
[----:B------:R-:W-:Y:S01]  /*4d00*/  FMUL.FTZ R73, R73, R76 ;  /* 0x0000004c49497220 */ /* 0x000fe20000410000 */
[-C--:B------:R-:W-:Y:S01]  /*4d10*/  FMUL.FTZ R79, R75, R78.reuse ;  /* 0x0000004e4b4f7220 */ /* 0x080fe20000410000 */
[----:B------:R-:W-:Y:S01]  /*4d20*/  LOP3.LUT R75, R40, 0xffff0000, RZ, 0xc0, !PT ;  /* 0xffff0000284b7812 */ /* 0x000fe200078ec0ff */
[----:B------:R-:W-:Y:S01]  /*4d30*/  FFMA.FTZ R40, R77, R78, -R82 ;  /* 0x0000004e4d287223 */ /* 0x000fe20000010852 */
[----:B------:R-:W-:Y:S01]  /*4d40*/  LOP3.LUT R174, R174, 0xffff0000, RZ, 0xc0, !PT ;  /* 0xffff0000aeae7812 */ /* 0x000fe200078ec0ff */
[----:B------:R-:W-:Y:S01]  /*4d50*/  IMAD.U32 R78, R173, 0x10000, RZ ;  /* 0x00010000ad4e7824 */ /* 0x000fe200078e00ff */
[----:B------:R-:W-:Y:S01]  /*4d60*/  LOP3.LUT R171, R171, 0xffff0000, RZ, 0xc0, !PT ;  /* 0xffff0000abab7812 */ /* 0x000fe200078ec0ff */
[----:B------:R-:W-:-:S02]  /*4d70*/  IMAD.U32 R172, R172, 0x10000, RZ ;  /* 0x00010000acac7824 */ /* 0x000fc400078e00ff */
[----:B------:R-:W-:Y:S01]  /*4d80*/  FFMA.FTZ R77, R77, R80, R79 ;  /* 0x000000504d4d7223 */ /* 0x000fe2000001004f */
[C---:B------:R-:W-:Y:S01]  /*4d90*/  FFMA.FTZ R76, R72.reuse, R76, -R81 ;  /* 0x0000004c484c7223 */ /* 0x040fe20000010851 */
        /* <DEDUP_REMOVED lines=15> */
.L_x_6222:
[----:B------:R-:W-:Y:S05]  /*4e90*/  BSYNC B2 ;  /* 0x0000000000027941 */ /* 0x000fea0003800000 */
.L_x_6221:
[----:B--2---:R1:W-:Y:S02]  /*4ea0*/  STG.E.128 desc[UR60][R46.64+0x140], R40 ;  /* 0x000140282e007986 */ /* 0x0043e4000c101d3c */
.L_x_6200:
[----:B------:R-:W-:Y:S05]  /*4eb0*/  BSYNC B1 ;  /* 0x0000000000017941 */ /* 0x000fea0003800000 */
.L_x_6199:
        /* <DEDUP_REMOVED lines=31> */
[----:B------:R-:W-:Y:S01]  /*50b0*/  IMAD.U32 R175, R175, 0x10000, RZ ;  /* 0x00010000afaf7824 */ /* 0x000fe200078e00ff */
[----:B------:R-:W-:Y:S01]  /*50c0*/  LOP3.LUT R40, R40, 0xffff0000, RZ, 0xc0, !PT ;  /* 0xffff000028287812 */ /* 0x000fe200078ec0ff */
[----:B------:R-:W-:Y:S01]  /*50d0*/  FMUL.FTZ R69, R69, R71 ;  /* 0x0000004745457220 */ /* 0x000fe20000410000 */
[----:B------:R-:W-:-:S02]  /*50e0*/  IMAD.U32 R167, R167, 0x10000, RZ ;  /* 0x00010000a7a77824 */ /* 0x000fc400078e00ff */
[C---:B------:R-:W-:Y:S01]  /*50f0*/  FFMA.FTZ R74, R47.reuse, R70, -R74 ;  /* 0x000000462f4a7223 */ /* 0x040fe2000001084a */
[----:B------:R-:W-:Y:S01]  /*5100*/  FFMA.FTZ R75, R47, R72, R75 ;  /* 0x000000482f4b7223 */ /* 0x000fe2000001004b */
[C---:B------:R-:W-:Y:S01]  /*5110*/  FMUL.FTZ R68, R42.reuse, R176 ;  /* 0x000000b02a447220 */ /* 0x040fe20000410000 */
[----:B------:R-:W-:Y:S01]  /*5120*/  FMUL.FTZ R47, R42, R168 ;  /* 0x000000a82a2f7220 */ /* 0x000fe20000410000 */
[----:B------:R-:W-:Y:S01]  /*5130*/  FFMA.FTZ R77, R46, R71, -R77 ;  /* 0x000000472e4d7223 */ /* 0x000fe2000001084d */
[----:B------:R-:W-:Y:S01]  /*5140*/  FMUL.FTZ R42, R40, R175 ;  /* 0x000000af282a7220 */ /* 0x000fe20000410000 */
[----:B------:R-:W-:Y:S01]  /*5150*/  FFMA.FTZ R46, R46, R73, R69 ;  /* 0x000000492e2e7223 */ /* 0x000fe20000010045 */
[-C--:B------:R-:W-:Y:S01]  /*5160*/  FMUL.FTZ R40, R40, R167.reuse ;  /* 0x000000a728287220 */ /* 0x080fe20000410000 */
[----:B------:R-:W-:Y:S02]  /*5170*/  IMAD.U32 R43, R43, 0x10000, RZ ;  /* 0x000100002b2b7824 */ /* 0x000fe400078e00ff */
[----:B------:R-:W-:Y:S01]  /*5180*/  FFMA.FTZ R42, R41, R167, -R42 ;  /* 0x000000a7292a7223 */ /* 0x000fe2000001082a */
[----:B------:R-:W-:Y:S01]  /*5190*/  F2FP.BF16.F32.PACK_AB R74, R75, R74 ;  /* 0x0000004a4b4a723e */ /* 0x000fe200000010ff */
        /* <DEDUP_REMOVED lines=8> */
.L_x_6227:
[----:B------:R-:W-:Y:S05]  /*5220*/  BSYNC B2 ;  /* 0x0000000000027941 */ /* 0x000fea0003800000 */
.L_x_6226:
[----:B--2---:R1:W-:Y:S02]  /*5230*/  STG.E.128 desc[UR60][R44.64], R40 ;  /* 0x000000282c007986 */ /* 0x0043e4000c101d3c */
.L_x_6225:
[----:B------:R-:W-:Y:S05]  /*5240*/  BSYNC B1 ;  /* 0x0000000000017941 */ /* 0x000fea0003800000 */
.L_x_6224:
        /* <DEDUP_REMOVED lines=28> */
[-C--:B------:R-:W-:Y:S01]  /*5410*/  FMUL.FTZ R71, R46, R66.reuse ;  /* 0x000000422e477220 */ /* 0x080fe20000410000 */
[----:B------:R-:W-:Y:S01]  /*5420*/  LOP3.LUT R40, R40, 0xffff0000, RZ, 0xc0, !PT ;  /* 0xffff000028287812 */ /* 0x000fe200078ec0ff */
[----:B------:R-:W-:Y:S01]  /*5430*/  FMUL.FTZ R46, R64, R69 ;  /* 0x00000045402e7220 */ /* 0x000fe20000410000 */
[----:B------:R-:W-:Y:S01]  /*5440*/  LOP3.LUT R170, R170, 0xffff0000, RZ, 0xc0, !PT ;  /* 0xffff0000aaaa7812 */ /* 0x000fe200078ec0ff */
[----:B------:R-:W-:Y:S01]  /*5450*/  IMAD.U32 R163, R163, 0x10000, RZ ;  /* 0x00010000a3a37824 */ /* 0x000fe200078e00ff */
[----:B------:R-:W-:Y:S01]  /*5460*/  LOP3.LUT R165, R165, 0xffff0000, RZ, 0xc0, !PT ;  /* 0xffff0000a5a57812 */ /* 0x000fe200078ec0ff */
[-C--:B------:R-:W-:Y:S01]  /*5470*/  FMUL.FTZ R64, R64, R67.reuse ;  /* 0x0000004340407220 */ /* 0x080fe20000410000 */
[C---:B------:R-:W-:Y:S01]  /*5480*/  FFMA.FTZ R70, R43.reuse, R66, -R70 ;  /* 0x000000422b467223 */ /* 0x040fe20000010846 */
[----:B------:R-:W-:Y:S01]  /*5490*/  FFMA.FTZ R71, R43, R68, R71 ;  /* 0x000000442b477223 */ /* 0x000fe20000010047 */
[----:B------:R-:W-:Y:S01]  /*54a0*/  FFMA.FTZ R67, R47, R67, -R46 ;  /* 0x000000432f437223 */ /* 0x000fe2000001082e */
[CC--:B------:R-:W-:Y:S01]  /*54b0*/  FMUL.FTZ R43, R65.reuse, R170.reuse ;  /* 0x000000aa412b7220 */ /* 0x0c0fe20000410000 */
[C---:B------:R-:W-:Y:S01]  /*54c0*/  FMUL.FTZ R46, R40.reuse, R169 ;  /* 0x000000a9282e7220 */ /* 0x040fe20000410000 */
[----:B------:R-:W-:Y:S01]  /*54d0*/  FMUL.FTZ R65, R65, R165 ;  /* 0x000000a541417220 */ /* 0x000fe20000410000 */
[----:B------:R-:W-:Y:S01]  /*54e0*/  FMUL.FTZ R40, R40, R163 ;  /* 0x000000a328287220 */ /* 0x000fe20000410000 */
        /* <DEDUP_REMOVED lines=10> */
.L_x_6231:
[----:B------:R-:W-:Y:S05]  /*5590*/  BSYNC B2 ;  /* 0x0000000000027941 */ /* 0x000fea0003800000 */
.L_x_6230:
[----:B--2---:R1:W-:Y:S02]  /*55a0*/  STG.E.128 desc[UR60][R44.64+0x40], R40 ;  /* 0x000040282c007986 */ /* 0x0043e4000c101d3c */
.L_x_6229:
[----:B------:R-:W-:Y:S05]  /*55b0*/  BSYNC B1 ;  /* 0x0000000000017941 */ /* 0x000fea0003800000 */
.L_x_6228:
        /* <DEDUP_REMOVED lines=53> */
.L_x_6235:
[----:B------:R-:W-:Y:S05]  /*5910*/  BSYNC B2 ;  /* 0x0000000000027941 */ /* 0x000fea0003800000 */
.L_x_6234:
[----:B--2---:R1:W-:Y:S02]  /*5920*/  STG.E.128 desc[UR60][R44.64+0x80], R40 ;  /* 0x000080282c007986 */ /* 0x0043e4000c101d3c */
.L_x_6233:
[----:B------:R-:W-:Y:S05]  /*5930*/  BSYNC B1 ;  /* 0x0000000000017941 */ /* 0x000fea0003800000 */
.L_x_6232:
        /* <DEDUP_REMOVED lines=53> */
.L_x_6239:
[----:B------:R-:W-:Y:S05]  /*5c90*/  BSYNC B2 ;  /* 0x0000000000027941 */ /* 0x000fea0003800000 */
.L_x_6238:
[----:B--2---:R1:W-:Y:S02]  /*5ca0*/  STG.E.128 desc[UR60][R44.64+0xc0], R40 ;  /* 0x0000c0282c007986 */ /* 0x0043e4000c101d3c */
.L_x_6237:
[----:B------:R-:W-:Y:S05]  /*5cb0*/  BSYNC B1 ;  /* 0x0000000000017941 */ /* 0x000fea0003800000 */
.L_x_6236:
        /* <DEDUP_REMOVED lines=53> */
.L_x_6243:
[----:B------:R-:W-:Y:S05]  /*6010*/  BSYNC B2 ;  /* 0x0000000000027941 */ /* 0x000fea0003800000 */
.L_x_6242:
[----:B--2---:R1:W-:Y:S02]  /*6020*/  STG.E.128 desc[UR60][R44.64+0x100], R40 ;  /* 0x000100282c007986 */ /* 0x0043e4000c101d3c */
.L_x_6241:
[----:B------:R-:W-:Y:S05]  /*6030*/  BSYNC B1 ;  /* 0x0000000000017941 */ /* 0x000fea0003800000 */
.L_x_6240:
        /* <DEDUP_REMOVED lines=52> */
.L_x_6245:
[----:B------:R-:W-:Y:S05]  /*6380*/  BSYNC B1 ;  /* 0x0000000000017941 */ /* 0x000fea0003800000 */
.L_x_6244:
[----:B--2---:R1:W-:Y:S01]  /*6390*/  STG.E.128 desc[UR60][R44.64+0x140], R40 ;  /* 0x000140282c007986 */ /* 0x0043e2000c101d3c */
[----:B------:R-:W-:Y:S05]  /*63a0*/  BRA `(.L_x_6223) ;  /* 0x0000004000587947 */ /* 0x000fea0003800000 */
.L_x_6191:
        /* <DEDUP_REMOVED lines=47> */
.L_x_6247:
[----:B------:R-:W-:Y:S05]  /*66a0*/  BSYNC B1 ;  /* 0x0000000000017941 */ /* 0x000fea0003800000 */
.L_x_6246:
        /* <DEDUP_REMOVED lines=48> */
.L_x_6249:
[----:B------:R-:W-:Y:S05]  /*69b0*/  BSYNC B1 ;  /* 0x0000000000017941 */ /* 0x000fea0003800000 */
.L_x_6248:
[----:B0-----:R-:W2:Y:S01]  /*69c0*/  LDL R88, [R1+0x44] ;  /* 0x0000440001587983 */ /* 0x001ea20000100800 */
[----:B------:R-:W-:Y:S01]  /*69d0*/  IMAD.MOV.U32 R89, RZ, RZ, R41 ;  /* 0x000000ffff597224 */ /* 0x000fe200078e0029 */
[----:B------:R-:W-:Y:S01]  /*69e0*/  PRMT R171, R93, 0x5410, R94 ;  /* 0x000054105dab7816 */ /* 0x000fe2000000005e */
[----:B------:R-:W-:Y:S02]  /*69f0*/  IMAD.MOV.U32 R90, RZ, RZ, R44 ;  /* 0x000000ffff5a7224 */ /* 0x000fe400078e002c */
[----:B------:R-:W-:-:S05]  /*6a00*/  IMAD.MOV.U32 R91, RZ, RZ, R45 ;  /* 0x000000ffff5b7224 */ /* 0x000fca00078e002d */
        /* <DEDUP_REMOVED lines=10> */
[----:B------:R-:W-:-:S05]  /*6ab0*/  IMAD.MOV.U32 R91, RZ, RZ, R62 ;  /* 0x000000ffff5b7224 */ /* 0x000fca00078e003e */
[----:B------:R-:W-:Y:S01]  /*6ac0*/  PRMT R180, R91, 0x7610, R180 ;  /* 0x000076105bb47816 */ /* 0x000fe200000000b4 */
[----:B-----5:R-:W-:Y:S01]  /*6ad0*/  IMAD.MOV.U32 R91, RZ, RZ, R66 ;  /* 0x000000ffff5b7224 */ /* 0x020fe200078e0042 */
[----:B--2---:R-:W-:Y:S01]  /*6ae0*/  R2UR UR4, R88 ;  /* 0x00000000580472ca */ /* 0x004fe200000e0000 */
[----:B------:R-:W-:-:S05]  /*6af0*/  IMAD.MOV.U32 R88, RZ, RZ, R40 ;  /* 0x000000ffff587224 */ /* 0x000fca00078e0028 */
[----:B------:R-:W-:Y:S01]  /*6b00*/  PRMT R172, R88, 0x5410, R89 ;  /* 0x0000541058ac7816 */ /* 0x000fe20000000059 */
[----:B------:R-:W-:Y:S02]  /*6b10*/  IMAD.MOV.U32 R88, RZ, RZ, R46 ;  /* 0x000000ffff587224 */ /* 0x000fe400078e002e */
[----:B------:R-:W-:-:S03]  /*6b20*/  IMAD.MOV.U32 R89, RZ, RZ, R47 ;  /* 0x000000ffff597224 */ /* 0x000fc600078e002f */
[----:B------:R-:W-:Y:S01]  /*6b30*/  PRMT R175, R175, 0x5410, R88 ;  /* 0x00005410afaf7816 */ /* 0x000fe20000000058 */
[----:B------:R-:W-:Y:S01]  /*6b40*/  IMAD.MOV.U32 R88, RZ, RZ, R50 ;  /* 0x000000ffff587224 */ /* 0x000fe200078e0032 */
[----:B------:R-:W-:Y:S01]  /*6b50*/  PRMT R176, R176, 0x5410, R89 ;  /* 0x00005410b0b07816 */ /* 0x000fe20000000059 */
[----:B------:R-:W-:Y:S01]  /*6b60*/  IMAD.MOV.U32 R89, RZ, RZ, R51 ;  /* 0x000000ffff597224 */ /* 0x000fe200078e0033 */
[----:B------:R-:W-:Y:S02]  /*6b70*/  UISETP.NE.AND UP0, UPT, UR4, 0x3, UPT ;  /* 0x000000030400788c */ /* 0x000fe4000bf05270 */
[----:B------:R-:W-:Y:S01]  /*6b80*/  PRMT R176, R90, 0x7610, R176 ;  /* 0x000076105ab07816 */ /* 0x000fe200000000b0 */
[----:B------:R-:W-:Y:S01]  /*6b90*/  IMAD.MOV.U32 R90, RZ, RZ, R63 ;  /* 0x000000ffff5a7224 */ /* 0x000fe200078e003f */
[----:B------:R-:W-:Y:S01]  /*6ba0*/  PRMT R164, R89, 0x5410, R88 ;  /* 0x0000541059a47816 */ /* 0x000fe20000000058 */
[----:B------:R-:W-:Y:S01]  /*6bb0*/  IMAD.MOV.U32 R88, RZ, RZ, R54 ;  /* 0x000000ffff587224 */ /* 0x000fe200078e0036 */
[----:B------:R-:W-:Y:S01]  /*6bc0*/  PLOP3.LUT P2, PT, PT, PT, UP0, 0x80, 0x0 ;  /* 0x000000000000781c */ /* 0x000fe20003f4f008 */
[----:B------:R-:W-:Y:S01]  /*6bd0*/  IMAD.MOV.U32 R89, RZ, RZ, R55 ;  /* 0x000000ffff597224 */ /* 0x000fe200078e0037 */
[----:B------:R-:W-:Y:S01]  /*6be0*/  PRMT R181, R90, 0x7610, R181 ;  /* 0x000076105ab57816 */ /* 0x000fe200000000b5 */
        /* <DEDUP_REMOVED lines=20> */
[----:B------:R-:W-:Y:S01]  /*6d30*/  PRMT R162, R91, 0x5410, R90 ;  /* 0x000054105ba27816 */ /* 0x000fe2000000005a */
[----:B------:R-:W-:-:S02]  /*6d40*/  IMAD.MOV.U32 R91, RZ, RZ, R78 ;  /* 0x000000ffff5b7224 */ /* 0x000fc400078e004e */
[----:B------:R-:W-:Y:S01]  /*6d50*/  IMAD.MOV.U32 R90, RZ, RZ, R79 ;  /* 0x000000ffff5a7224 */ /* 0x000fe200078e004f */
[----:B------:R-:W-:Y:S01]  /*6d60*/  PRMT R158, R89, 0x5410, R88 ;  /* 0x00005410599e7816 */ /* 0x000fe20000000058 */
        /* <DEDUP_REMOVED lines=21> */
.L_x_6250:
        /* <DEDUP_REMOVED lines=8> */
.L_x_6576:
[----:B------:R-:W-:Y:S05]  /*6f40*/  BSYNC B1 ;  /* 0x0000000000017941 */ /* 0x000fea0003800000 */
.L_x_6251:
        /* <DEDUP_REMOVED lines=31> */
[--C-:B------:R-:W-:Y:S02]  /*7140*/  SHF.R.U64 R165, R48, 0x10, R49.reuse ;  /* 0x0000001030a57819 */ /* 0x100fe40000001231 */
[----:B------:R-:W-:Y:S02]  /*7150*/  SHF.R.U32.HI R48, RZ, 0x10, R49 ;  /* 0x00000010ff307819 */ /* 0x000fe40000011631 */
[--C-:B------:R-:W-:Y:S02]  /*7160*/  SHF.R.U64 R49, R60, 0x10, R61.reuse ;  /* 0x000000103c317819 */ /* 0x100fe4000000123d */
[----:B------:R-:W-:Y:S02]  /*7170*/  SHF.R.U32.HI R60, RZ, 0x10, R61 ;  /* 0x00000010ff3c7819 */ /* 0x000fe4000001163d */
[--C-:B------:R-:W-:Y:S02]  /*7180*/  SHF.R.U64 R50, R50, 0x10, R51.reuse ;  /* 0x0000001032327819 */ /* 0x100fe40000001233 */
[----:B------:R-:W-:-:S02]  /*7190*/  SHF.R.U32.HI R163, RZ, 0x10, R51 ;  /* 0x00000010ffa37819 */ /* 0x000fc40000011633 */
[--C-:B------:R-:W-:Y:S02]  /*71a0*/  SHF.R.U64 R61, R62, 0x10, R63.reuse ;  /* 0x000000103e3d7819 */ /* 0x100fe4000000123f */
[----:B------:R-:W-:Y:S02]  /*71b0*/  SHF.R.U32.HI R51, RZ, 0x10, R63 ;  /* 0x00000010ff337819 */ /* 0x000fe4000001163f */
[----:B------:R-:W-:Y:S02]  /*71c0*/  PRMT R60, R167, 0x5432, R60 ;  /* 0x00005432a73c7816 */ /* 0x000fe4000000003c */
[C---:B------:R-:W-:Y:S02]  /*71d0*/  PRMT R63, R166.reuse, 0x5432, R48 ;  /* 0x00005432a63f7816 */ /* 0x040fe40000000030 */
[----:B------:R-:W-:Y:S01]  /*71e0*/  PRMT R165, R166, 0x5410, R165 ;  /* 0x00005410a6a57816 */ /* 0x000fe200000000a5 */
[----:B0-----:R-:W-:Y:S01]  /*71f0*/  IMAD.U32 R166, R93, 0x10000, RZ ;  /* 0x000100005da67824 */ /* 0x001fe200078e00ff */
[----:B------:R-:W-:Y:S01]  /*7200*/  PRMT R62, R164, 0x5432, R50 ;  /* 0x00005432a43e7816 */ /* 0x000fe20000000032 */
[----:B------:R-:W-:Y:S01]  /*7210*/  IMAD.U32 R50, R60, 0x10000, RZ ;  /* 0x000100003c327824 */ /* 0x000fe200078e00ff */
[----:B------:R-:W-:Y:S01]  /*7220*/  PRMT R48, R164, 0x5410, R163 ;  /* 0x00005410a4307816 */ /* 0x000fe200000000a3 */
[----:B------:R-:W-:Y:S01]  /*7230*/  IMAD.U32 R164, R63, 0x10000, RZ ;  /* 0x000100003fa47824 */ /* 0x000fe200078e00ff */
[----:B------:R-:W-:Y:S01]  /*7240*/  PRMT R49, R167, 0x5410, R49 ;  /* 0x00005410a7317816 */ /* 0x000fe20000000031 */
[----:B--2---:R-:W-:-:S02]  /*7250*/  IMAD.U32 R163, R89, 0x10000, RZ ;  /* 0x0001000059a37824 */ /* 0x004fc400078e00ff */
[C---:B------:R-:W-:Y:S01]  /*7260*/  FMUL.FTZ R167, R166.reuse, R50 ;  /* 0x00000032a6a77220 */ /* 0x040fe20000410000 */
[-C--:B------:R-:W-:Y:S01]  /*7270*/  FMUL.FTZ R166, R166, R164.reuse ;  /* 0x000000a4a6a67220 */ /* 0x080fe20000410000 */
[----:B------:R-:W-:Y:S02]  /*7280*/  LOP3.LUT R93, R93, 0xffff0000, RZ, 0xc0, !PT ;  /* 0xffff00005d5d7812 */ /* 0x000fe400078ec0ff */
[C---:B------:R-:W-:Y:S01]  /*7290*/  FFMA.FTZ R164, R163.reuse, R164, -R167 ;  /* 0x000000a4a3a47223 */ /* 0x040fe200000108a7 */
[----:B------:R-:W-:Y:S01]  /*72a0*/  FFMA.FTZ R163, R163, R50, R166 ;  /* 0x00000032a3a37223 */ /* 0x000fe200000100a6 */
[----:B------:R-:W-:Y:S01]  /*72b0*/  LOP3.LUT R166, R63, 0xffff0000, RZ, 0xc0, !PT ;  /* 0xffff00003fa67812 */ /* 0x000fe200078ec0ff */
[----:B------:R-:W-:Y:S01]  /*72c0*/  IMAD.U32 R167, R95, 0x10000, RZ ;  /* 0x000100005fa77824 */ /* 0x000fe200078e00ff */
[----:B------:R-:W-:Y:S02]  /*72d0*/  LOP3.LUT R63, R60, 0xffff0000, RZ, 0xc0, !PT ;  /* 0xffff00003c3f7812 */ /* 0x000fe400078ec0ff */
[----:B------:R-:W-:Y:S01]  /*72e0*/  LOP3.LUT R50, R89, 0xffff0000, RZ, 0xc0, !PT ;  /* 0xffff000059327812 */ /* 0x000fe200078ec0ff */
[----:B------:R-:W-:Y:S01]  /*72f0*/  FMUL.FTZ R89, R93, R166 ;  /* 0x000000a65d597220 */ /* 0x000fe20000410000 */
[----:B------:R-:W-:Y:S01]  /*7300*/  PRMT R51, R181, 0x5410, R51 ;  /* 0x00005410b5337816 */ /* 0x000fe20000000033 */
[----:B------:R-:W-:Y:S01]  /*7310*/  FMUL.FTZ R60, R93, R63 ;  /* 0x0000003f5d3c7220 */ /* 0x000fe20000410000 */
[----:B------:R-:W-:Y:S01]  /*7320*/  IMAD.U32 R93, R91, 0x10000, RZ ;  /* 0x000100005b5d7824 */ /* 0x000fe200078e00ff */
[----:B------:R-:W-:-:S02]  /*7330*/  LOP3.LUT R95, R95, 0xffff0000, RZ, 0xc0, !PT ;  /* 0xffff00005f5f7812 */ /* 0x000fc400078ec0ff */
[C---:B------:R-:W-:Y:S01]  /*7340*/  FFMA.FTZ R60, R50.reuse, R166, -R60 ;  /* 0x000000a6323c7223 */ /* 0x040fe2000001083c */
[----:B------:R-:W-:Y:S02]  /*7350*/  IMAD.U32 R166, R51, 0x10000, RZ ;  /* 0x0001000033a67824 */ /* 0x000fe400078e00ff */
[----:B------:R-:W-:Y:S01]  /*7360*/  FFMA.FTZ R50, R50, R63, R89 ;  /* 0x0000003f32327223 */ /* 0x000fe20000010059 */
[C---:B------:R-:W-:Y:S01]  /*7370*/  IMAD.U32 R63, R48.reuse, 0x10000, RZ ;  /* 0x00010000303f7824 */ /* 0x040fe200078e00ff */
[----:B------:R-:W-:Y:S01]  /*7380*/  LOP3.LUT R48, R48, 0xffff0000, RZ, 0xc0, !PT ;  /* 0xffff000030307812 */ /* 0x000fe200078ec0ff */
[----:B------:R-:W-:Y:S01]  /*7390*/  FMUL.FTZ R89, R167, R166 ;  /* 0x000000a6a7597220 */ /* 0x000fe20000410000 */
[----:B------:R-:W-:Y:S02]  /*73a0*/  LOP3.LUT R91, R91, 0xffff0000, RZ, 0xc0, !PT ;  /* 0xffff00005b5b7812 */ /* 0x000fe400078ec0ff */
[----:B------:R-:W-:Y:S01]  /*73b0*/  PRMT R61, R180, 0x5410, R61 ;  /* 0x00005410b43d7816 */ /* 0x000fe2000000003d */
[-C--:B------:R-:W-:Y:S01]  /*73c0*/  FFMA.FTZ R89, R93, R63.reuse, -R89 ;  /* 0x0000003f5d597223 */ /* 0x080fe20000010859 */
[----:B------:R-:W-:Y:S01]  /*73d0*/  FMUL.FTZ R63, R167, R63 ;  /* 0x0000003fa73f7220 */ /* 0x000fe20000410000 */
[----:B------:R-:W-:-:S02]  /*73e0*/  F2FP.BF16.F32.PACK_AB R60, R60, R164 ;  /* 0x000000a43c3c723e */ /* 0x000fc400000010ff */
[----:B------:R-:W-:Y:S01]  /*73f0*/  F2FP.BF16.F32.PACK_AB R50, R50, R163 ;  /* 0x000000a33232723e */ /* 0x000fe200000010ff */
[----:B------:R-:W-:Y:S01]  /*7400*/  FFMA.FTZ R63, R93, R166, R63 ;  /* 0x000000a65d3f7223 */ /* 0x000fe2000001003f */
[----:B------:R-:W-:Y:S01]  /*7410*/  LOP3.LUT R93, R51, 0xffff0000, RZ, 0xc0, !PT ;  /* 0xffff0000335d7812 */ /* 0x000fe200078ec0ff */
[----:B------:R-:W-:-:S04]  /*7420*/  IMAD.U32 R166, R165, 0x10000, RZ ;  /* 0x00010000a5a67824 */ /* 0x000fc800078e00ff */
[----:B------:R-:W-:-:S04]  /*7430*/  FMUL.FTZ R51, R95, R93 ;  /* 0x0000005d5f337220 */ /* 0x000fc80000410000 */
[-C--:B------:R-:W-:Y:S01]  /*7440*/  FFMA.FTZ R51, R91, R48.reuse, -R51 ;  /* 0x000000305b337223 */ /* 0x080fe20000010833 */
[----:B------:R-:W-:Y:S01]  /*7450*/  FMUL.FTZ R48, R95, R48 ;  /* 0x000000305f307220 */ /* 0x000fe20000410000 */
[C---:B------:R-:W-:Y:S01]  /*7460*/  IMAD.U32 R95, R92.reuse, 0x10000, RZ ;  /* 0x000100005c5f7824 */ /* 0x040fe200078e00ff */
[----:B------:R-:W-:Y:S02]  /*7470*/  LOP3.LUT R92, R92, 0xffff0000, RZ, 0xc0, !PT ;  /* 0xffff00005c5c7812 */ /* 0x000fe400078ec0ff */
[----:B------:R-:W-:Y:S01]  /*7480*/  FFMA.FTZ R48, R91, R93, R48 ;  /* 0x0000005d5b307223 */ /* 0x000fe20000010030 */
[----:B------:R-:W-:Y:S01]  /*7490*/  IMAD.U32 R93, R49, 0x10000, RZ ;  /* 0x00010000315d7824 */ /* 0x000fe200078e00ff */
[----:B------:R-:W-:Y:S01]  /*74a0*/  F2FP.BF16.F32.PACK_AB R51, R51, R89 ;  /* 0x000000593333723e */ /* 0x000fe200000010ff */
[C---:B------:R-:W-:Y:S01]  /*74b0*/  IMAD.U32 R91, R88.reuse, 0x10000, RZ ;  /* 0x00010000585b7824 */ /* 0x040fe200078e00ff */
[----:B------:R-:W-:Y:S01]  /*74c0*/  LOP3.LUT R88, R88, 0xffff0000, RZ, 0xc0, !PT ;  /* 0xffff000058587812 */ /* 0x000fe200078ec0ff */
[C---:B------:R-:W-:Y:S01]  /*74d0*/  FMUL.FTZ R167, R95.reuse, R93 ;  /* 0x0000005d5fa77220 */ /* 0x040fe20000410000 */
[----:B------:R-:W-:Y:S01]  /*74e0*/  FMUL.FTZ R95, R95, R166 ;  /* 0x000000a65f5f7220 */ /* 0x000fe20000410000 */
[----:B------:R-:W-:Y:S01]  /*74f0*/  F2FP.BF16.F32.PACK_AB R48, R48, R63 ;  /* 0x0000003f3030723e */ /* 0x000fe200000010ff */
[----:B------:R-:W-:-:S02]  /*7500*/  IMAD.MOV.U32 R89, RZ, RZ, R60 ;  /* 0x000000ffff597224 */ /* 0x000fc400078e003c */
[C---:B------:R-:W-:Y:S01]  /*7510*/  FFMA.FTZ R167, R91.reuse, R166, -R167 ;  /* 0x000000a65ba77223 */ /* 0x040fe200000108a7 */
[----:B------:R-:W-:Y:S01]  /*7520*/  FFMA.FTZ R95, R91, R93, R95 ;  /* 0x0000005d5b5f7223 */ /* 0x000fe2000001005f */
[----:B------:R-:W-:Y:S02]  /*7530*/  LOP3.LUT R91, R49, 0xffff0000, RZ, 0xc0, !PT ;  /* 0xffff0000315b7812 */ /* 0x000fe400078ec0ff */
[----:B------:R-:W-:Y:S01]  /*7540*/  LOP3.LUT R49, R165, 0xffff0000, RZ, 0xc0, !PT ;  /* 0xffff0000a5317812 */ /* 0x000fe200078ec0ff */
[C---:B------:R-:W-:Y:S01]  /*7550*/  IMAD.U32 R165, R62.reuse, 0x10000, RZ ;  /* 0x000100003ea57824 */ /* 0x040fe200078e00ff */
[----:B------:R-:W-:Y:S01]  /*7560*/  LOP3.LUT R62, R62, 0xffff0000, RZ, 0xc0, !PT ;  /* 0xffff00003e3e7812 */ /* 0x000fe200078ec0ff */
[C---:B------:R-:W-:Y:S02]  /*7570*/  FMUL.FTZ R93, R92.reuse, R91 ;  /* 0x0000005b5c5d7220 */ /* 0x040fe40000410000 */
[-C--:B------:R-:W-:Y:S02]  /*7580*/  FMUL.FTZ R92, R92, R49.reuse ;  /* 0x000000315c5c7220 */ /* 0x080fe40000410000 */
[----:B------:R-:W-:Y:S01]  /*7590*/  FFMA.FTZ R49, R88, R49, -R93 ;  /* 0x0000003158317223 */ /* 0x000fe2000001085d */
[----:B------:R-:W-:-:S02]  /*75a0*/  IMAD.U32 R93, R94, 0x10000, RZ ;  /* 0x000100005e5d7824 */ /* 0x000fc400078e00ff */
[----:B------:R-:W-:Y:S01]  /*75b0*/  FFMA.FTZ R88, R88, R91, R92 ;  /* 0x0000005b58587223 */ /* 0x000fe2000001005c */
[C---:B------:R-:W-:Y:S01]  /*75c0*/  IMAD.U32 R92, R61.reuse, 0x10000, RZ ;  /* 0x000100003d5c7824 */ /* 0x040fe200078e00ff */
[----:B------:R-:W-:Y:S01]  /*75d0*/  LOP3.LUT R94, R94, 0xffff0000, RZ, 0xc0, !PT ;  /* 0xffff00005e5e7812 */ /* 0x000fe200078ec0ff */
[C---:B------:R-:W-:Y:S01]  /*75e0*/  IMAD.U32 R91, R90.reuse, 0x10000, RZ ;  /* 0x000100005a5b7824 */ /* 0x040fe200078e00ff */
[----:B------:R-:W-:Y:S01]  /*75f0*/  LOP3.LUT R61, R61, 0xffff0000, RZ, 0xc0, !PT ;  /* 0xffff00003d3d7812 */ /* 0x000fe200078ec0ff */
[CC--:B------:R-:W-:Y:S01]  /*7600*/  FMUL.FTZ R166, R93.reuse, R92.reuse ;  /* 0x0000005c5da67220 */ /* 0x0c0fe20000410000 */
[-C--:B------:R-:W-:Y:S01]  /*7610*/  FMUL.FTZ R93, R93, R165.reuse ;  /* 0x000000a55d5d7220 */ /* 0x080fe20000410000 */
[----:B------:R-:W-:Y:S02]  /*7620*/  LOP3.LUT R90, R90, 0xffff0000, RZ, 0xc0, !PT ;  /* 0xffff00005a5a7812 */ /* 0x000fe400078ec0ff */
[C---:B------:R-:W-:Y:S01]  /*7630*/  FFMA.FTZ R166, R91.reuse, R165, -R166 ;  /* 0x000000a55ba67223 */ /* 0x040fe200000108a6 */
[----:B------:R-:W-:Y:S01]  /*7640*/  FFMA.FTZ R93, R91, R92, R93 ;  /* 0x0000005c5b5d7223 */ /* 0x000fe2000001005d */
[C---:B------:R-:W-:Y:S01]  /*7650*/  FMUL.FTZ R91, R94.reuse, R61 ;  /* 0x0000003d5e5b7220 */ /* 0x040fe20000410000 */
[----:B------:R-:W-:Y:S01]  /*7660*/  FMUL.FTZ R94, R94, R62 ;  /* 0x0000003e5e5e7220 */ /* 0x000fe20000410000 */
[----:B------:R-:W-:-:S02]  /*7670*/  F2FP.BF16.F32.PACK_AB R95, R88, R95 ;  /* 0x0000005f585f723e */ /* 0x000fc400000010ff */
[C---:B------:R-:W-:Y:S01]  /*7680*/  FFMA.FTZ R91, R90.reuse, R62, -R91 ;  /* 0x0000003e5a5b7223 */ /* 0x040fe2000001085b */
[----:B------:R-:W-:Y:S01]  /*7690*/  FFMA.FTZ R94, R90, R61, R94 ;  /* 0x0000003d5a5e7223 */ /* 0x000fe2000001005e */
[----:B------:R-:W-:Y:S01]  /*76a0*/  F2FP.BF16.F32.PACK_AB R49, R49, R167 ;  /* 0x000000a73131723e */ /* 0x000fe200000010ff */
[----:B------:R-:W-:Y:S02]  /*76b0*/  IMAD.MOV.U32 R92, RZ, RZ, R95 ;  /* 0x000000ffff5c7224 */ /* 0x000fe400078e005f */
[----:B------:R-:W-:Y:S01]  /*76c0*/  F2FP.BF16.F32.PACK_AB R91, R91, R166 ;  /* 0x000000a65b5b723e */ /* 0x000fe200000010ff */
[----:B------:R-:W-:Y:S01]  /*76d0*/  IMAD.MOV.U32 R95, RZ, RZ, R48 ;  /* 0x000000ffff5f7224 */ /* 0x000fe200078e0030 */
[----:B------:R-:W-:Y:S01]  /*76e0*/  F2FP.BF16.F32.PACK_AB R94, R94, R93 ;  /* 0x0000005d5e5e723e */ /* 0x000fe200000010ff */
[----:B------:R-:W-:Y:S02]  /*76f0*/  IMAD.MOV.U32 R88, RZ, RZ, R49 ;  /* 0x000000ffff587224 */ /* 0x000fe400078e0031 */
[----:B------:R-:W-:-:S02]  /*7700*/  IMAD.MOV.U32 R90, RZ, RZ, R91 ;  /* 0x000000ffff5a7224 */ /* 0x000fc400078e005b */
[----:B------:R-:W-:Y:S02]  /*7710*/  IMAD.MOV.U32 R93, RZ, RZ, R50 ;  /* 0x000000ffff5d7224 */ /* 0x000fe400078e0032 */
[----:B------:R-:W-:-:S07]  /*7720*/  IMAD.MOV.U32 R91, RZ, RZ, R51 ;  /* 0x000000ffff5b7224 */ /* 0x000fce00078e0033 */
.L_x_6258:
[----:B------:R-:W-:Y:S05]  /*7730*/  BSYNC B3 ;  /* 0x0000000000037941 */ /* 0x000fea0003800000 */
.L_x_6257:
        /* <DEDUP_REMOVED lines=12> */
.L_x_6256:
[----:B------:R-:W-:Y:S05]  /*7800*/  BSYNC B2 ;  /* 0x0000000000027941 */ /* 0x000fea0003800000 */
.L_x_6255:
        /* <DEDUP_REMOVED lines=32> */
[----:B------:R-:W-:Y:S01]  /*7a10*/  LOP3.LUT R61, R61, 0xffff0000, RZ, 0xc0, !PT ;  /* 0xffff00003d3d7812 */ /* 0x000fe200078ec0ff */
[----:B------:R-:W-:Y:S01]  /*7a20*/  IMAD.U32 R95, R91, 0x10000, RZ ;  /* 0x000100005b5f7824 */ /* 0x000fe200078e00ff */
[----:B------:R-:W-:Y:S01]  /*7a30*/  LOP3.LUT R49, R49, 0xffff0000, RZ, 0xc0, !PT ;  /* 0xffff000031317812 */ /* 0x000fe200078ec0ff */
[----:B------:R-:W-:Y:S01]  /*7a40*/  IMAD.U32 R94, R92, 0x10000, RZ ;  /* 0x000100005c5e7824 */ /* 0x000fe200078e00ff */
[----:B------:R-:W-:Y:S01]  /*7a50*/  SHF.R.U64 R57, R56, 0x10, R57 ;  /* 0x0000001038397819 */ /* 0x000fe20000001239 */
[-C--:B------:R-:W-:Y:S01]  /*7a60*/  FMUL.FTZ R163, R161, R95.reuse ;  /* 0x0000005fa1a37220 */ /* 0x080fe20000410000 */
[----:B------:R-:W-:Y:S01]  /*7a70*/  LOP3.LUT R56, R63, 0xffff0000, RZ, 0xc0, !PT ;  /* 0xffff00003f387812 */ /* 0x000fe200078ec0ff */
[-C--:B------:R-:W-:Y:S01]  /*7a80*/  FMUL.FTZ R161, R161, R94.reuse ;  /* 0x0000005ea1a17220 */ /* 0x080fe20000410000 */
[----:B------:R-:W-:Y:S01]  /*7a90*/  SHF.R.U64 R45, R44, 0x10, R45 ;  /* 0x000000102c2d7819 */ /* 0x000fe2000000122d */
[----:B------:R-:W-:Y:S01]  /*7aa0*/  FFMA.FTZ R94, R93, R94, -R163 ;  /* 0x0000005e5d5e7223 */ /* 0x000fe200000108a3 */
[----:B------:R-:W-:Y:S01]  /*7ab0*/  LOP3.LUT R44, R51, 0xffff0000, RZ, 0xc0, !PT ;  /* 0xffff0000332c7812 */ /* 0x000fe200078ec0ff */
[----:B------:R-:W-:Y:S01]  /*7ac0*/  FFMA.FTZ R93, R93, R95, R161 ;  /* 0x0000005f5d5d7223 */ /* 0x000fe200000100a1 */
[----:B------:R-:W-:Y:S01]  /*7ad0*/  LOP3.LUT R95, R92, 0xffff0000, RZ, 0xc0, !PT ;  /* 0xffff00005c5f7812 */ /* 0x000fe200078ec0ff */
[----:B------:R-:W-:Y:S01]  /*7ae0*/  IMAD.U32 R163, R63, 0x10000, RZ ;  /* 0x000100003fa37824 */ /* 0x000fe200078e00ff */
[----:B------:R-:W-:-:S02]  /*7af0*/  LOP3.LUT R92, R91, 0xffff0000, RZ, 0xc0, !PT ;  /* 0xffff00005b5c7812 */ /* 0x000fc400078ec0ff */
[----:B------:R-:W-:Y:S02]  /*7b00*/  SHF.R.U64 R46, R46, 0x10, R47 ;  /* 0x000000102e2e7819 */ /* 0x000fe4000000122f */
[----:B------:R-:W-:Y:S01]  /*7b10*/  SHF.R.U64 R58, R58, 0x10, R59 ;  /* 0x000000103a3a7819 */ /* 0x000fe2000000123b */
[CC--:B------:R-:W-:Y:S01]  /*7b20*/  FMUL.FTZ R91, R61.reuse, R92.reuse ;  /* 0x0000005c3d5b7220 */ /* 0x0c0fe20000410000 */
[-C--:B------:R-:W-:Y:S01]  /*7b30*/  FMUL.FTZ R61, R61, R95.reuse ;  /* 0x0000005f3d3d7220 */ /* 0x080fe20000410000 */
[----:B------:R-:W-:Y:S02]  /*7b40*/  PRMT R46, R175, 0x5432, R46 ;  /* 0x00005432af2e7816 */ /* 0x000fe4000000002e */
[C---:B------:R-:W-:Y:S01]  /*7b50*/  FFMA.FTZ R91, R49.reuse, R95, -R91 ;  /* 0x0000005f315b7223 */ /* 0x040fe2000001085b */
[----:B------:R-:W-:Y:S01]  /*7b60*/  FFMA.FTZ R49, R49, R92, R61 ;  /* 0x0000005c31317223 */ /* 0x000fe2000001003d */
[----:B------:R-:W-:Y:S01]  /*7b70*/  SHF.R.U32.HI R61, RZ, 0x10, R59 ;  /* 0x00000010ff3d7819 */ /* 0x000fe2000001163b */
[----:B------:R-:W-:Y:S01]  /*7b80*/  IMAD.U32 R95, R51, 0x10000, RZ ;  /* 0x00010000335f7824 */ /* 0x000fe200078e00ff */
[----:B------:R-:W-:-:S02]  /*7b90*/  SHF.R.U32.HI R92, RZ, 0x10, R47 ;  /* 0x00000010ff5c7819 */ /* 0x000fc4000001162f */
[----:B------:R-:W-:Y:S02]  /*7ba0*/  PRMT R61, R178, 0x5410, R61 ;  /* 0x00005410b23d7816 */ /* 0x000fe4000000003d */
[----:B------:R-:W-:Y:S02]  /*7bb0*/  PRMT R92, R176, 0x5432, R92 ;  /* 0x00005432b05c7816 */ /* 0x000fe4000000005c */
[----:B------:R-:W-:Y:S01]  /*7bc0*/  PRMT R58, R175, 0x5410, R58 ;  /* 0x00005410af3a7816 */ /* 0x000fe2000000003a */
[C---:B------:R-:W-:Y:S01]  /*7bd0*/  IMAD.U32 R161, R61.reuse, 0x10000, RZ ;  /* 0x000100003da17824 */ /* 0x040fe200078e00ff */
[----:B------:R-:W-:Y:S01]  /*7be0*/  LOP3.LUT R61, R61, 0xffff0000, RZ, 0xc0, !PT ;  /* 0xffff00003d3d7812 */ /* 0x000fe200078ec0ff */
[C---:B------:R-:W-:Y:S01]  /*7bf0*/  IMAD.U32 R164, R92.reuse, 0x10000, RZ ;  /* 0x000100005ca47824 */ /* 0x040fe200078e00ff */
[----:B------:R-:W-:Y:S01]  /*7c00*/  LOP3.LUT R92, R92, 0xffff0000, RZ, 0xc0, !PT ;  /* 0xffff00005c5c7812 */ /* 0x000fe200078ec0ff */
[----:B------:R-:W-:Y:S01]  /*7c10*/  FMUL.FTZ R165, R163, R161 ;  /* 0x000000a1a3a57220 */ /* 0x000fe20000410000 */
[----:B------:R-:W-:Y:S01]  /*7c20*/  F2FP.BF16.F32.PACK_AB R91, R91, R94 ;  /* 0x0000005e5b5b723e */ /* 0x000fe200000010ff */
[C---:B------:R-:W-:Y:S01]  /*7c30*/  FMUL.FTZ R51, R56.reuse, R61 ;  /* 0x0000003d38337220 */ /* 0x040fe20000410000 */
[----:B------:R-:W-:Y:S01]  /*7c40*/  FMUL.FTZ R163, R163, R164 ;  /* 0x000000a4a3a37220 */ /* 0x000fe20000410000 */
[----:B------:R-:W-:Y:S01]  /*7c50*/  FMUL.FTZ R56, R56, R92 ;  /* 0x0000005c38387220 */ /* 0x000fe20000410000 */
[C---:B------:R-:W-:Y:S01]  /*7c60*/  FFMA.FTZ R164, R95.reuse, R164, -R165 ;  /* 0x000000a45fa47223 */ /* 0x040fe200000108a5 */
[C---:B------:R-:W-:Y:S01]  /*7c70*/  FFMA.FTZ R51, R44.reuse, R92, -R51 ;  /* 0x0000005c2c337223 */ /* 0x040fe20000010833 */
[----:B------:R-:W-:Y:S01]  /*7c80*/  FFMA.FTZ R163, R95, R161, R163 ;  /* 0x000000a15fa37223 */ /* 0x000fe200000100a3 */
[----:B------:R-:W-:Y:S01]  /*7c90*/  FFMA.FTZ R44, R44, R61, R56 ;  /* 0x0000003d2c2c7223 */ /* 0x000fe20000010038 */
[----:B------:R-:W-:Y:S01]  /*7ca0*/  PRMT R56, R177, 0x5410, R45 ;  /* 0x00005410b1387816 */ /* 0x000fe2000000002d */
[----:B------:R-:W-:Y:S01]  /*7cb0*/  IMAD.U32 R95, R60, 0x10000, RZ ;  /* 0x000100003c5f7824 */ /* 0x000fe200078e00ff */
[----:B------:R-:W-:Y:S01]  /*7cc0*/  PRMT R45, R176, 0x5410, R57 ;  /* 0x00005410b02d7816 */ /* 0x000fe20000000039 */
[----:B------:R-:W-:Y:S01]  /*7cd0*/  IMAD.U32 R57, R48, 0x10000, RZ ;  /* 0x0001000030397824 */ /* 0x000fe200078e00ff */
[----:B------:R-:W-:Y:S01]  /*7ce0*/  LOP3.LUT R60, R60, 0xffff0000, RZ, 0xc0, !PT ;  /* 0xffff00003c3c7812 */ /* 0x000fe200078ec0ff */
[C---:B------:R-:W-:Y:S01]  /*7cf0*/  IMAD.U32 R63, R56.reuse, 0x10000, RZ ;  /* 0x00010000383f7824 */ /* 0x040fe200078e00ff */
        /* <DEDUP_REMOVED lines=21> */
[----:B------:R-:W-:Y:S01]  /*7e50*/  LOP3.LUT R50, R50, 0xffff0000, RZ, 0xc0, !PT ;  /* 0xffff000032327812 */ /* 0x000fe200078ec0ff */
[C---:B------:R-:W-:Y:S02]  /*7e60*/  FFMA.FTZ R59, R48.reuse, R57, -R59 ;  /* 0x00000039303b7223 */ /* 0x040fe4000001083b */
[----:B------:R-:W-:Y:S01]  /*7e70*/  FFMA.FTZ R60, R48, R56, R60 ;  /* 0x00000038303c7223 */ /* 0x000fe2000001003c */
[C---:B------:R-:W-:Y:S01]  /*7e80*/  FMUL.FTZ R48, R62.reuse, R58 ;  /* 0x0000003a3e307220 */ /* 0x040fe20000410000 */
[-C--:B------:R-:W-:Y:S01]  /*7e90*/  FMUL.FTZ R62, R62, R46.reuse ;  /* 0x0000002e3e3e7220 */ /* 0x080fe20000410000 */
[----:B------:R-:W-:Y:S01]  /*7ea0*/  F2FP.BF16.F32.PACK_AB R93, R49, R93 ;  /* 0x0000005d315d723e */ /* 0x000fe200000010ff */
[----:B------:R-:W-:Y:S02]  /*7eb0*/  IMAD.MOV.U32 R49, RZ, RZ, R91 ;  /* 0x000000ffff317224 */ /* 0x000fe400078e005b */
[C---:B------:R-:W-:Y:S01]  /*7ec0*/  FFMA.FTZ R48, R50.reuse, R46, -R48 ;  /* 0x0000002e32307223 */ /* 0x040fe20000010830 */
[----:B------:R-:W-:Y:S01]  /*7ed0*/  FFMA.FTZ R62, R50, R58, R62 ;  /* 0x0000003a323e7223 */ /* 0x000fe2000001003e */
[----:B------:R-:W-:Y:S01]  /*7ee0*/  F2FP.BF16.F32.PACK_AB R44, R44, R163 ;  /* 0x000000a32c2c723e */ /* 0x000fe200000010ff */
[----:B------:R-:W-:Y:S01]  /*7ef0*/  IMAD.MOV.U32 R61, RZ, RZ, R93 ;  /* 0x000000ffff3d7224 */ /* 0x000fe200078e005d */
        /* <DEDUP_REMOVED lines=9> */
.L_x_6262:
[----:B------:R-:W-:Y:S05]  /*7f90*/  BSYNC B3 ;  /* 0x0000000000037941 */ /* 0x000fea0003800000 */
.L_x_6261:
        /* <DEDUP_REMOVED lines=10> */
.L_x_6260:
[----:B------:R-:W-:Y:S05]  /*8040*/  BSYNC B2 ;  /* 0x0000000000027941 */ /* 0x000fea0003800000 */
.L_x_6259:
[----:B------:R-:W-:-:S13]  /*8050*/  ISETP.NE.AND P4, PT, R34, RZ, PT ;  /* 0x000000ff2200720c */ /* 0x000fda0003f85270 */
[----:B------:R-:W-:Y:S05]  /*8060*/  @!P4 BRA `(.L_x_6254) ;  /* 0x000000080004c947 */ /* 0x000fea0003800000 */
[----:B0-----:R-:W3:Y:S01]  /*8070*/  LDL R44, [R1+0x8] ;  /* 0x00000800012c7983 */ /* 0x001ee20000100800 */
        /* <DEDUP_REMOVED lines=32> */
[--C-:B------:R-:W-:Y:S01]  /*8280*/  SHF.R.U64 R40, R40, 0x10, R41.reuse ;  /* 0x0000001028287819 */ /* 0x100fe20000001229 */
[----:B------:R-:W-:Y:S01]  /*8290*/  IMAD.U32 R63, R46, 0x10000, RZ ;  /* 0x000100002e3f7824 */ /* 0x000fe200078e00ff */
[----:B------:R-:W-:-:S02]  /*82a0*/  SHF.R.U32.HI R41, RZ, 0x10, R41 ;  /* 0x00000010ff297819 */ /* 0x000fc40000011629 */
[----:B------:R-:W-:Y:S02]  /*82b0*/  PRMT R52, R174, 0x5432, R52 ;  /* 0x00005432ae347816 */ /* 0x000fe40000000034 */
[----:B------:R-:W-:Y:S02]  /*82c0*/  SHF.R.U64 R53, R54, 0x10, R55 ;  /* 0x0000001036357819 */ /* 0x000fe40000001237 */
[----:B------:R-:W-:Y:S01]  /*82d0*/  PRMT R41, R172, 0x5432, R41 ;  /* 0x00005432ac297816 */ /* 0x000fe20000000029 */
[C---:B------:R-:W-:Y:S01]  /*82e0*/  IMAD.U32 R91, R52.reuse, 0x10000, RZ ;  /* 0x00010000345b7824 */ /* 0x040fe200078e00ff */
[----:B------:R-:W-:Y:S01]  /*82f0*/  SHF.R.U32.HI R54, RZ, 0x10, R55 ;  /* 0x00000010ff367819 */ /* 0x000fe20000011637 */
[----:B------:R-:W-:Y:S01]  /*8300*/  IMAD.U32 R55, R45, 0x10000, RZ ;  /* 0x000100002d377824 */ /* 0x000fe200078e00ff */
        /* <DEDUP_REMOVED lines=13> */
[----:B------:R-:W-:Y:S01]  /*83e0*/  FMUL.FTZ R62, R62, R41 ;  /* 0x000000293e3e7220 */ /* 0x000fe20000410000 */
        /* <DEDUP_REMOVED lines=22> */
[C---:B------:R-:W-:Y:S01]  /*8550*/  IMAD.U32 R45, R44.reuse, 0x10000, RZ ;  /* 0x000100002c2d7824 */ /* 0x040fe200078e00ff */
[----:B------:R-:W-:Y:S01]  /*8560*/  LOP3.LUT R43, R43, 0xffff0000, RZ, 0xc0, !PT ;  /* 0xffff00002b2b7812 */ /* 0x000fe200078ec0ff */
[----:B------:R-:W-:Y:S01]  /*8570*/  FMUL.FTZ R49, R49, R52 ;  /* 0x0000003431317220 */ /* 0x000fe20000410000 */
[----:B------:R-:W-:Y:S01]  /*8580*/  PRMT R42, R171, 0x5410, R42 ;  /* 0x00005410ab2a7816 */ /* 0x000fe2000000002a */
[----:B------:R-:W-:Y:S01]  /*8590*/  FFMA.FTZ R51, R47, R54, R51 ;  /* 0x000000362f337223 */ /* 0x000fe20000010033 */
[C---:B------:R-:W-:Y:S01]  /*85a0*/  FFMA.FTZ R40, R45.reuse, R52, -R40 ;  /* 0x000000342d287223 */ /* 0x040fe20000010828 */
[----:B------:R-:W-:Y:S01]  /*85b0*/  FFMA.FTZ R49, R45, R55, R49 ;  /* 0x000000372d317223 */ /* 0x000fe20000010031 */
[----:B------:R-:W-:Y:S01]  /*85c0*/  LOP3.LUT R44, R44, 0xffff0000, RZ, 0xc0, !PT ;  /* 0xffff00002c2c7812 */ /* 0x000fe200078ec0ff */
[----:B------:R-:W-:Y:S01]  /*85d0*/  FMUL.FTZ R47, R48, R43 ;  /* 0x0000002b302f7220 */ /* 0x000fe20000410000 */
[C---:B------:R-:W-:Y:S01]  /*85e0*/  IMAD.U32 R45, R93.reuse, 0x10000, RZ ;  /* 0x000100005d2d7824 */ /* 0x040fe200078e00ff */
        /* <DEDUP_REMOVED lines=8> */
[----:B------:R-:W-:Y:S01]  /*8670*/  FMUL.FTZ R43, R90, R45 ;  /* 0x0000002d5a2b7220 */ /* 0x000fe20000410000 */
        /* <DEDUP_REMOVED lines=21> */
.L_x_6264:
[----:B------:R-:W-:Y:S05]  /*87d0*/  BSYNC B2 ;  /* 0x0000000000027941 */ /* 0x000fea0003800000 */
.L_x_6263:
        /* <DEDUP_REMOVED lines=10> */
.L_x_6254:
[----:B------:R-:W-:Y:S05]  /*8880*/  BSYNC B1 ;  /* 0x0000000000017941 */ /* 0x000fea0003800000 */
.L_x_6253:
[----:B---3--:R-:W-:Y:S02]  /*8890*/  VIADD R41, R204, 0x40 ;  /* 0x00000040cc297836 */ /* 0x008fe40000000000 */
        /* <DEDUP_REMOVED lines=12> */
[----:B------:R-:W-:Y:S02]  /*8960*/  IADD3.X R43, R5, R52, R30, P3, P4 ;  /* 0x00000034052b7210 */ /* 0x000fe40001fe841e */
[----:B------:R-:W-:Y:S02]  /*8970*/  LEA.HI R41, R41, R40, RZ, 0x4 ;  /* 0x0000002829297211 */ /* 0x000fe400078f20ff */
[----:B0-----:R-:W-:-:S02]  /*8980*/  SHF.R.U32.HI R46, RZ, 0x3, R217 ;  /* 0x00000003ff2e7819 */ /* 0x001fc400000116d9 */
        /* <DEDUP_REMOVED lines=35> */
[----:B------:R-:W-:Y:S01]  /*8bc0*/  SHF.R.U32.HI R74, RZ, 0x10, R75 ;  /* 0x00000010ff4a7819 */ /* 0x000fe2000001164b */
[----:B------:R-:W-:Y:S01]  /*8bd0*/  IMAD.U32 R61, R42, 0x10000, RZ ;  /* 0x000100002a3d7824 */ /* 0x000fe200078e00ff */
[----:B------:R-:W-:-:S02]  /*8be0*/  PRMT R75, R170, 0x5432, R84 ;  /* 0x00005432aa4b7816 */ /* 0x000fc40000000054 */
[--C-:B------:R-:W-:Y:S02]  /*8bf0*/  SHF.R.U64 R56, R86, 0x10, R87.reuse ;  /* 0x0000001056387819 */ /* 0x100fe40000001257 */
[----:B------:R-:W-:Y:S01]  /*8c00*/  SHF.R.U32.HI R86, RZ, 0x10, R87 ;  /* 0x00000010ff567819 */ /* 0x000fe20000011657 */
[----:B------:R-:W-:Y:S01]  /*8c10*/  IMAD.U32 R84, R75, 0x10000, RZ ;  /* 0x000100004b547824 */ /* 0x000fe200078e00ff */
[----:B------:R-:W-:Y:S02]  /*8c20*/  PRMT R72, R168, 0x5432, R72 ;  /* 0x00005432a8487816 */ /* 0x000fe40000000048 */
[----:B------:R-:W-:Y:S01]  /*8c30*/  LOP3.LUT R60, R45, 0xffff0000, RZ, 0xc0, !PT ;  /* 0xffff00002d3c7812 */ /* 0x000fe200078ec0ff */
[----:B------:R-:W-:Y:S01]  /*8c40*/  FMUL.FTZ R90, R59, R84 ;  /* 0x000000543b5a7220 */ /* 0x000fe20000410000 */
[----:B------:R-:W-:Y:S01]  /*8c50*/  LOP3.LUT R75, R75, 0xffff0000, RZ, 0xc0, !PT ;  /* 0xffff00004b4b7812 */ /* 0x000fe200078ec0ff */
[----:B------:R-:W-:Y:S01]  /*8c60*/  IMAD.U32 R88, R72, 0x10000, RZ ;  /* 0x0001000048587824 */ /* 0x000fe200078e00ff */
[----:B------:R-:W-:Y:S01]  /*8c70*/  PRMT R86, R169, 0x5432, R86 ;  /* 0x00005432a9567816 */ /* 0x000fe20000000056 */
[----:B------:R-:W-:Y:S01]  /*8c80*/  IMAD.U32 R45, R44, 0x10000, RZ ;  /* 0x000100002c2d7824 */ /* 0x000fe200078e00ff */
[----:B------:R-:W-:Y:S01]  /*8c90*/  PRMT R74, R162, 0x5432, R74 ;  /* 0x00005432a24a7816 */ /* 0x000fe2000000004a */
[----:B------:R-:W-:Y:S01]  /*8ca0*/  FMUL.FTZ R89, R60, R75 ;  /* 0x0000004b3c597220 */ /* 0x000fe20000410000 */
[----:B------:R-:W-:Y:S01]  /*8cb0*/  LOP3.LUT R87, R72, 0xffff0000, RZ, 0xc0, !PT ;  /* 0xffff000048577812 */ /* 0x000fe200078ec0ff */
[----:B------:R-:W-:Y:S01]  /*8cc0*/  FMUL.FTZ R92, R59, R88 ;  /* 0x000000583b5c7220 */ /* 0x000fe20000410000 */
[----:B------:R-:W-:Y:S01]  /*8cd0*/  LOP3.LUT R58, R41, 0xffff0000, RZ, 0xc0, !PT ;  /* 0xffff0000293a7812 */ /* 0x000fe200078ec0ff */
[----:B------:R-:W-:Y:S01]  /*8ce0*/  IMAD.U32 R85, R86, 0x10000, RZ ;  /* 0x0001000056557824 */ /* 0x000fe200078e00ff */
[----:B------:R-:W-:Y:S01]  /*8cf0*/  PRMT R170, R170, 0x5410, R55 ;  /* 0x00005410aaaa7816 */ /* 0x000fe20000000037 */
[----:B------:R-:W-:-:S02]  /*8d00*/  IMAD.U32 R59, R74, 0x10000, RZ ;  /* 0x000100004a3b7824 */ /* 0x000fc400078e00ff */
[-C--:B------:R-:W-:Y:S01]  /*8d10*/  FMUL.FTZ R91, R60, R87.reuse ;  /* 0x000000573c5b7220 */ /* 0x080fe20000410000 */
[----:B------:R-:W-:Y:S01]  /*8d20*/  FFMA.FTZ R55, R57, R88, -R90 ;  /* 0x0000005839377223 */ /* 0x000fe2000001085a */
[----:B------:R-:W-:Y:S01]  /*8d30*/  FFMA.FTZ R60, R58, R87, -R89 ;  /* 0x000000573a3c7223 */ /* 0x000fe20000010859 */
[----:B------:R-:W-:Y:S01]  /*8d40*/  LOP3.LUT R47, R47, 0xffff0000, RZ, 0xc0, !PT ;  /* 0xffff00002f2f7812 */ /* 0x000fe200078ec0ff */
[----:B------:R-:W-:Y:S01]  /*8d50*/  FFMA.FTZ R57, R57, R84, R92 ;  /* 0x0000005439397223 */ /* 0x000fe2000001005c */
[C---:B------:R-:W-:Y:S01]  /*8d60*/  FMUL.FTZ R87, R63.reuse, R85 ;  /* 0x000000553f577220 */ /* 0x040fe20000410000 */
[----:B------:R-:W-:Y:S01]  /*8d70*/  LOP3.LUT R72, R86, 0xffff0000, RZ, 0xc0, !PT ;  /* 0xffff000056487812 */ /* 0x000fe200078ec0ff */
[-C--:B------:R-:W-:Y:S01]  /*8d80*/  FMUL.FTZ R84, R63, R59.reuse ;  /* 0x0000003b3f547220 */ /* 0x080fe20000410000 */
[----:B------:R-:W-:Y:S01]  /*8d90*/  LOP3.LUT R74, R74, 0xffff0000, RZ, 0xc0, !PT ;  /* 0xffff00004a4a7812 */ /* 0x000fe200078ec0ff */
[----:B------:R-:W-:Y:S01]  /*8da0*/  FFMA.FTZ R59, R62, R59, -R87 ;  /* 0x0000003b3e3b7223 */ /* 0x000fe20000010857 */
[----:B------:R-:W-:Y:S01]  /*8db0*/  PRMT R53, R168, 0x5410, R53 ;  /* 0x00005410a8357816 */ /* 0x000fe20000000035 */
[----:B------:R-:W-:Y:S01]  /*8dc0*/  FFMA.FTZ R62, R62, R85, R84 ;  /* 0x000000553e3e7223 */ /* 0x000fe20000010054 */
[----:B------:R-:W-:Y:S01]  /*8dd0*/  LOP3.LUT R43, R43, 0xffff0000, RZ, 0xc0, !PT ;  /* 0xffff00002b2b7812 */ /* 0x000fe200078ec0ff */
[----:B------:R-:W-:Y:S01]  /*8de0*/  FMUL.FTZ R88, R47, R72 ;  /* 0x000000482f587220 */ /* 0x000fe20000410000 */
[----:B------:R-:W-:-:S02]  /*8df0*/  IMAD.U32 R84, R170, 0x10000, RZ ;  /* 0x00010000aa547824 */ /* 0x000fc400078e00ff */
[-C--:B------:R-:W-:Y:S01]  /*8e00*/  FMUL.FTZ R90, R47, R74.reuse ;  /* 0x0000004a2f5a7220 */ /* 0x080fe20000410000 */
[----:B------:R-:W-:Y:S01]  /*8e10*/  LOP3.LUT R44, R44, 0xffff0000, RZ, 0xc0, !PT ;  /* 0xffff00002c2c7812 */ /* 0x000fe200078ec0ff */
[----:B------:R-:W-:Y:S01]  /*8e20*/  IMAD.U32 R86, R53, 0x10000, RZ ;  /* 0x0001000035567824 */ /* 0x000fe200078e00ff */
[----:B------:R-:W-:Y:S01]  /*8e30*/  LOP3.LUT R47, R170, 0xffff0000, RZ, 0xc0, !PT ;  /* 0xffff0000aa2f7812 */ /* 0x000fe200078ec0ff */
[----:B------:R-:W-:Y:S01]  /*8e40*/  FFMA.FTZ R74, R43, R74, -R88 ;  /* 0x0000004a2b4a7223 */ /* 0x000fe20000010858 */
[C---:B------:R-:W-:Y:S01]  /*8e50*/  IMAD.U32 R41, R40.reuse, 0x10000, RZ ;  /* 0x0001000028297824 */ /* 0x040fe200078e00ff */
[----:B------:R-:W-:Y:S01]  /*8e60*/  LOP3.LUT R53, R53, 0xffff0000, RZ, 0xc0, !PT ;  /* 0xffff000035357812 */ /* 0x000fe200078ec0ff */
[C---:B------:R-:W-:Y:S01]  /*8e70*/  FMUL.FTZ R88, R45.reuse, R84 ;  /* 0x000000542d587220 */ /* 0x040fe20000410000 */
[----:B------:R-:W-:Y:S01]  /*8e80*/  LOP3.LUT R40, R40, 0xffff0000, RZ, 0xc0, !PT ;  /* 0xffff000028287812 */ /* 0x000fe200078ec0ff */
[----:B------:R-:W-:Y:S01]  /*8e90*/  FFMA.FTZ R58, R58, R75, R91 ;  /* 0x0000004b3a3a7223 */ /* 0x000fe2000001005b */
[-C--:B------:R-:W-:Y:S01]  /*8ea0*/  FMUL.FTZ R63, R45, R86.reuse ;  /* 0x000000562d3f7220 */ /* 0x080fe20000410000 */
[----:B------:R-:W-:Y:S01]  /*8eb0*/  PRMT R56, R169, 0x5410, R56 ;  /* 0x00005410a9387816 */ /* 0x000fe20000000038 */
[----:B------:R-:W-:Y:S01]  /*8ec0*/  FMUL.FTZ R75, R44, R47 ;  /* 0x0000002f2c4b7220 */ /* 0x000fe20000410000 */
[----:B------:R-:W-:Y:S01]  /*8ed0*/  PRMT R54, R162, 0x5410, R54 ;  /* 0x00005410a2367816 */ /* 0x000fe20000000036 */
[C---:B------:R-:W-:Y:S01]  /*8ee0*/  FFMA.FTZ R45, R41.reuse, R86, -R88 ;  /* 0x00000056292d7223 */ /* 0x040fe20000010858 */
[----:B------:R-:W-:Y:S01]  /*8ef0*/  FFMA.FTZ R41, R41, R84, R63 ;  /* 0x0000005429297223 */ /* 0x000fe2000001003f */
[-C--:B------:R-:W-:Y:S01]  /*8f00*/  FMUL.FTZ R85, R44, R53.reuse ;  /* 0x000000352c557220 */ /* 0x080fe20000410000 */
[----:B------:R-:W-:Y:S01]  /*8f10*/  LOP3.LUT R46, R46, 0xffff0000, RZ, 0xc0, !PT ;  /* 0xffff00002e2e7812 */ /* 0x000fe200078ec0ff */
[----:B------:R-:W-:Y:S01]  /*8f20*/  FFMA.FTZ R44, R40, R53, -R75 ;  /* 0x00000035282c7223 */ /* 0x000fe2000001084b */
[C---:B------:R-:W-:Y:S01]  /*8f30*/  LOP3.LUT R63, R56.reuse, 0xffff0000, RZ, 0xc0, !PT ;  /* 0xffff0000383f7812 */ /* 0x040fe200078ec0ff */
[----:B------:R-:W-:Y:S01]  /*8f40*/  FFMA.FTZ R43, R43, R72, R90 ;  /* 0x000000482b2b7223 */ /* 0x000fe2000001005a */
[----:B------:R-:W-:Y:S01]  /*8f50*/  IMAD.U32 R84, R56, 0x10000, RZ ;  /* 0x0001000038547824 */ /* 0x000fe200078e00ff */
[C---:B------:R-:W-:Y:S01]  /*8f60*/  LOP3.LUT R53, R54.reuse, 0xffff0000, RZ, 0xc0, !PT ;  /* 0xffff000036357812 */ /* 0x040fe200078ec0ff */
[----:B------:R-:W-:Y:S01]  /*8f70*/  IMAD.U32 R72, R54, 0x10000, RZ ;  /* 0x0001000036487824 */ /* 0x000fe200078e00ff */
[----:B------:R-:W-:Y:S01]  /*8f80*/  LOP3.LUT R42, R42, 0xffff0000, RZ, 0xc0, !PT ;  /* 0xffff00002a2a7812 */ /* 0x000fe200078ec0ff */
[----:B------:R-:W-:Y:S01]  /*8f90*/  FFMA.FTZ R40, R40, R47, R85 ;  /* 0x0000002f28287223 */ /* 0x000fe20000010055 */
[C---:B------:R-:W-:Y:S01]  /*8fa0*/  FMUL.FTZ R54, R73.reuse, R84 ;  /* 0x0000005449367220 */ /* 0x040fe20000410000 */
[C---:B------:R-:W-:Y:S01]  /*8fb0*/  FMUL.FTZ R47, R46.reuse, R63 ;  /* 0x0000003f2e2f7220 */ /* 0x040fe20000410000 */
[-C--:B------:R-:W-:Y:S01]  /*8fc0*/  FMUL.FTZ R73, R73, R72.reuse ;  /* 0x0000004849497220 */ /* 0x080fe20000410000 */
[-C--:B------:R-:W-:Y:S01]  /*8fd0*/  FMUL.FTZ R46, R46, R53.reuse ;  /* 0x000000352e2e7220 */ /* 0x080fe20000410000 */
[C---:B------:R-:W-:Y:S01]  /*8fe0*/  FFMA.FTZ R54, R61.reuse, R72, -R54 ;  /* 0x000000483d367223 */ /* 0x040fe20000010836 */
[----:B------:R-:W-:Y:S01]  /*8ff0*/  FFMA.FTZ R47, R42, R53, -R47 ;  /* 0x000000352a2f7223 */ /* 0x000fe2000001082f */
[----:B------:R-:W-:Y:S01]  /*9000*/  F2FP.BF16.F32.PACK_AB R44, R44, R45 ;  /* 0x0000002d2c2c723e */ /* 0x000fe200000010ff */
        /* <DEDUP_REMOVED lines=15> */
.L_x_6268:
[----:B------:R-:W-:Y:S05]  /*9100*/  BSYNC B2 ;  /* 0x0000000000027941 */ /* 0x000fea0003800000 */
.L_x_6267:
[----:B0-----:R3:W-:Y:S04]  /*9110*/  STG.E.128 desc[UR60][R48.64], R40 ;  /* 0x0000002830007986 */ /* 0x0017e8000c101d3c */
[----:B--2---:R3:W-:Y:S02]  /*9120*/  @!P3 STG.E.128 desc[UR60][R50.64], R44 ;  /* 0x0000002c3200b986 */ /* 0x0047e4000c101d3c */
.L_x_6266:
[----:B------:R-:W-:Y:S05]  /*9130*/  BSYNC B1 ;  /* 0x0000000000017941 */ /* 0x000fea0003800000 */
.L_x_6265:
[----:B------:R-:W-:Y:S01]  /*9140*/  ISETP.NE.AND P3, PT, R33, RZ, PT ;  /* 0x000000ff2100720c */ /* 0x000fe20003f65270 */
[----:B------:R-:W-:-:S12]  /*9150*/  BSSY B1, `(.L_x_6269) ;  /* 0x000007f000017945 */ /* 0x000fd80003800000 */
[----:B------:R-:W-:Y:S05]  /*9160*/  @!P3 BRA `(.L_x_6270) ;  /* 0x0000000400f4b947 */ /* 0x000fea0003800000 */
[----:B---3--:R-:W-:Y:S01]  /*9170*/  SEL R40, R124, R146, !P1 ;  /* 0x000000927c287207 */ /* 0x008fe20004800000 */
        /* <DEDUP_REMOVED lines=33> */
[----:B------:R-:W-:Y:S01]  /*9390*/  SHF.R.U32.HI R70, RZ, 0x10, R71 ;  /* 0x00000010ff467819 */ /* 0x000fe20000011647 */
[----:B--2---:R-:W-:Y:S01]  /*93a0*/  IMAD.U32 R63, R47, 0x10000, RZ ;  /* 0x000100002f3f7824 */ /* 0x004fe200078e00ff */
[----:B------:R-:W-:Y:S01]  /*93b0*/  SHF.R.U32.HI R71, RZ, 0x10, R81 ;  /* 0x00000010ff477819 */ /* 0x000fe20000011651 */
[----:B------:R-:W-:Y:S01]  /*93c0*/  IMAD.U32 R56, R43, 0x10000, RZ ;  /* 0x000100002b387824 */ /* 0x000fe200078e00ff */
[--C-:B------:R-:W-:Y:S01]  /*93d0*/  SHF.R.U64 R57, R68, 0x10, R69.reuse ;  /* 0x0000001044397819 */ /* 0x100fe20000001245 */
[----:B------:R-:W-:Y:S01]  /*93e0*/  IMAD.U32 R68, R45, 0x10000, RZ ;  /* 0x000100002d447824 */ /* 0x000fe200078e00ff */
[----:B------:R-:W-:Y:S02]  /*93f0*/  SHF.R.U32.HI R69, RZ, 0x10, R69 ;  /* 0x00000010ff457819 */ /* 0x000fe40000011645 */
[----:B------:R-:W-:-:S02]  /*9400*/  PRMT R71, R160, 0x5432, R71 ;  /* 0x00005432a0477816 */ /* 0x000fc40000000047 */
[----:B------:R-:W-:Y:S02]  /*9410*/  PRMT R57, R158, 0x5410, R57 ;  /* 0x000054109e397816 */ /* 0x000fe40000000039 */
[----:B------:R-:W-:Y:S01]  /*9420*/  SHF.R.U64 R61, R80, 0x10, R81 ;  /* 0x00000010503d7819 */ /* 0x000fe20000001251 */
[----:B------:R-:W-:Y:S01]  /*9430*/  IMAD.U32 R72, R71, 0x10000, RZ ;  /* 0x0001000047487824 */ /* 0x000fe200078e00ff */
[----:B------:R-:W-:Y:S02]  /*9440*/  PRMT R158, R158, 0x5432, R69 ;  /* 0x000054329e9e7816 */ /* 0x000fe40000000045 */
[--C-:B------:R-:W-:Y:S02]  /*9450*/  SHF.R.U64 R62, R82, 0x10, R83.reuse ;  /* 0x00000010523e7819 */ /* 0x100fe40000001253 */
[----:B------:R-:W-:Y:S01]  /*9460*/  SHF.R.U32.HI R82, RZ, 0x10, R83 ;  /* 0x00000010ff527819 */ /* 0x000fe20000011653 */
[----:B------:R-:W-:Y:S01]  /*9470*/  IMAD.U32 R69, R158, 0x10000, RZ ;  /* 0x000100009e457824 */ /* 0x000fe200078e00ff */
[----:B------:R-:W-:-:S02]  /*9480*/  PRMT R160, R160, 0x5410, R61 ;  /* 0x00005410a0a07816 */ /* 0x000fc4000000003d */
[C---:B------:R-:W-:Y:S01]  /*9490*/  PRMT R61, R159.reuse, 0x5410, R62 ;  /* 0x000054109f3d7816 */ /* 0x040fe2000000003e */
[CC--:B------:R-:W-:Y:S01]  /*94a0*/  FMUL.FTZ R62, R68.reuse, R72.reuse ;  /* 0x00000048443e7220 */ /* 0x0c0fe20000410000 */
        /* <DEDUP_REMOVED lines=12> */
[----:B------:R-:W-:Y:S01]  /*9570*/  LOP3.LUT R47, R47, 0xffff0000, RZ, 0xc0, !PT ;  /* 0xffff00002f2f7812 */ /* 0x000fe200078ec0ff */
[----:B------:R-:W-:Y:S01]  /*9580*/  FMUL.FTZ R60, R60, R69 ;  /* 0x000000453c3c7220 */ /* 0x000fe20000410000 */
[C---:B------:R-:W-:Y:S01]  /*9590*/  FMUL.FTZ R75, R63.reuse, R73 ;  /* 0x000000493f4b7220 */ /* 0x040fe20000410000 */
[----:B------:R-:W-:Y:S01]  /*95a0*/  LOP3.LUT R82, R82, 0xffff0000, RZ, 0xc0, !PT ;  /* 0xffff000052527812 */ /* 0x000fe200078ec0ff */
[-C--:B------:R-:W-:Y:S01]  /*95b0*/  FMUL.FTZ R72, R63, R68.reuse ;  /* 0x000000443f487220 */ /* 0x080fe20000410000 */
[----:B------:R-:W-:Y:S01]  /*95c0*/  LOP3.LUT R70, R70, 0xffff0000, RZ, 0xc0, !PT ;  /* 0xffff000046467812 */ /* 0x000fe200078ec0ff */
[C---:B------:R-:W-:Y:S01]  /*95d0*/  FFMA.FTZ R69, R55.reuse, R69, -R74 ;  /* 0x0000004537457223 */ /* 0x040fe2000001084a */
[----:B------:R-:W-:Y:S01]  /*95e0*/  FFMA.FTZ R60, R55, R71, R60 ;  /* 0x00000047373c7223 */ /* 0x000fe2000001003c */
[----:B------:R-:W-:Y:S01]  /*95f0*/  LOP3.LUT R53, R43, 0xffff0000, RZ, 0xc0, !PT ;  /* 0xffff00002b357812 */ /* 0x000fe200078ec0ff */
[C---:B------:R-:W-:Y:S01]  /*9600*/  FFMA.FTZ R55, R56.reuse, R68, -R75 ;  /* 0x0000004438377223 */ /* 0x040fe2000001084b */
[----:B------:R-:W-:Y:S01]  /*9610*/  FFMA.FTZ R56, R56, R73, R72 ;  /* 0x0000004938387223 */ /* 0x000fe20000010048 */
[----:B------:R-:W-:Y:S01]  /*9620*/  FMUL.FTZ R74, R47, R82 ;  /* 0x000000522f4a7220 */ /* 0x000fe20000410000 */
        /* <DEDUP_REMOVED lines=8> */
[C---:B------:R-:W-:Y:S01]  /*96b0*/  FMUL.FTZ R70, R45.reuse, R72 ;  /* 0x000000482d467220 */ /* 0x040fe20000410000 */
[----:B------:R-:W-:Y:S02]  /*96c0*/  IMAD.U32 R41, R40, 0x10000, RZ ;  /* 0x0001000028297824 */ /* 0x000fe400078e00ff */
[----:B------:R-:W-:Y:S01]  /*96d0*/  FMUL.FTZ R45, R45, R68 ;  /* 0x000000442d2d7220 */ /* 0x000fe20000410000 */
[----:B------:R-:W-:Y:S01]  /*96e0*/  PRMT R58, R157, 0x5410, R58 ;  /* 0x000054109d3a7816 */ /* 0x000fe2000000003a */
[----:B------:R-:W-:Y:S01]  /*96f0*/  FFMA.FTZ R71, R53, R82, R80 ;  /* 0x0000005235477223 */ /* 0x000fe20000010050 */
[C---:B------:R-:W-:Y:S01]  /*9700*/  IMAD.U32 R43, R42.reuse, 0x10000, RZ ;  /* 0x000100002a2b7824 */ /* 0x040fe200078e00ff */
[----:B------:R-:W-:Y:S01]  /*9710*/  LOP3.LUT R54, R42, 0xffff0000, RZ, 0xc0, !PT ;  /* 0xffff00002a367812 */ /* 0x000fe200078ec0ff */
[C---:B------:R-:W-:Y:S01]  /*9720*/  FMUL.FTZ R53, R44.reuse, R47 ;  /* 0x0000002f2c357220 */ /* 0x040fe20000410000 */
[----:B------:R-:W-:Y:S01]  /*9730*/  FMUL.FTZ R63, R44, R57 ;  /* 0x000000392c3f7220 */ /* 0x000fe20000410000 */
[----:B------:R-:W-:Y:S01]  /*9740*/  LOP3.LUT R40, R40, 0xffff0000, RZ, 0xc0, !PT ;  /* 0xffff000028287812 */ /* 0x000fe200078ec0ff */
[C---:B------:R-:W-:Y:S01]  /*9750*/  IMAD.U32 R42, R46.reuse, 0x10000, RZ ;  /* 0x000100002e2a7824 */ /* 0x040fe200078e00ff */
[----:B------:R-:W-:Y:S01]  /*9760*/  LOP3.LUT R46, R46, 0xffff0000, RZ, 0xc0, !PT ;  /* 0xffff00002e2e7812 */ /* 0x000fe200078ec0ff */
[----:B------:R-:W-:-:S02]  /*9770*/  IMAD.U32 R44, R61, 0x10000, RZ ;  /* 0x000100003d2c7824 */ /* 0x000fc400078e00ff */
[----:B------:R-:W-:Y:S01]  /*9780*/  FFMA.FTZ R72, R41, R72, R45 ;  /* 0x0000004829487223 */ /* 0x000fe2000001002d */
[----:B------:R-:W-:Y:S01]  /*9790*/  LOP3.LUT R61, R61, 0xffff0000, RZ, 0xc0, !PT ;  /* 0xffff00003d3d7812 */ /* 0x000fe200078ec0ff */
[----:B------:R-:W-:Y:S01]  /*97a0*/  FFMA.FTZ R70, R41, R68, -R70 ;  /* 0x0000004429467223 */ /* 0x000fe20000010846 */
[C---:B------:R-:W-:Y:S01]  /*97b0*/  LOP3.LUT R45, R58.reuse, 0xffff0000, RZ, 0xc0, !PT ;  /* 0xffff00003a2d7812 */ /* 0x040fe200078ec0ff */
[----:B------:R-:W-:Y:S02]  /*97c0*/  IMAD.U32 R41, R58, 0x10000, RZ ;  /* 0x000100003a297824 */ /* 0x000fe400078e00ff */
        /* <DEDUP_REMOVED lines=20> */
.L_x_6272:
[----:B------:R-:W-:Y:S05]  /*9910*/  BSYNC B2 ;  /* 0x0000000000027941 */ /* 0x000fea0003800000 */
.L_x_6271:
[----:B0-----:R4:W-:Y:S04]  /*9920*/  STG.E.128 desc[UR60][R48.64], R40 ;  /* 0x0000002830007986 */ /* 0x0019e8000c101d3c */
[----:B--2---:R4:W-:Y:S02]  /*9930*/  @!P3 STG.E.128 desc[UR60][R50.64], R44 ;  /* 0x0000002c3200b986 */ /* 0x0049e4000c101d3c */
.L_x_6270:
[----:B------:R-:W-:Y:S05]  /*9940*/  BSYNC B1 ;  /* 0x0000000000017941 */ /* 0x000fea0003800000 */
.L_x_6269:
[----:B------:R-:W-:-:S13]  /*9950*/  ISETP.NE.AND P3, PT, R34, RZ, PT ;  /* 0x000000ff2200720c */ /* 0x000fda0003f65270 */
[----:B------:R-:W-:Y:S05]  /*9960*/  @!P3 BRA `(.L_x_6223) ;  /* 0x0000000800e8b947 */ /* 0x000fea0003800000 */
[----:B---34-:R-:W2:Y:S01]  /*9970*/  LDL R40, [R1+0x8] ;  /* 0x0000080001287983 */ /* 0x018ea20000100800 */
[----:B------:R-:W-:Y:S01]  /*9980*/  SHF.R.U32.HI R43, RZ, 0x3, R217 ;  /* 0x00000003ff2b7819 */ /* 0x000fe200000116d9 */
[----:B------:R-:W-:Y:S01]  /*9990*/  BSSY B1, `(.L_x_6273) ;  /* 0x0000074000017945 */ /* 0x000fe20003800000 */
[----:B------:R-:W-:-:S04]  /*99a0*/  IADD3 R42, P3, P4, R116, R126, R28 ;  /* 0x0000007e742a7210 */ /* 0x000fc80007c7e01c */
[----:B0-----:R-:W-:Y:S02]  /*99b0*/  IADD3.X R45, R5, R52, R32, P3, P4 ;  /* 0x00000034052d7210 */ /* 0x001fe40001fe8420 */
        /* <DEDUP_REMOVED lines=27> */
[----:B------:R-:W-:Y:S01]  /*9b70*/  SHF.R.U32.HI R63, RZ, 0x10, R77 ;  /* 0x00000010ff3f7819 */ /* 0x000fe2000001164d */
[----:B0-----:R-:W-:Y:S01]  /*9b80*/  IMAD.U32 R55, R41, 0x10000, RZ ;  /* 0x0001000029377824 */ /* 0x001fe200078e00ff */
[----:B------:R-:W-:Y:S01]  /*9b90*/  PRMT R62, R153, 0x5432, R62 ;  /* 0x00005432993e7816 */ /* 0x000fe2000000003e */
[----:B------:R-:W-:Y:S01]  /*9ba0*/  IMAD.U32 R57, R43, 0x10000, RZ ;  /* 0x000100002b397824 */ /* 0x000fe200078e00ff */
[----:B------:R-:W-:Y:S01]  /*9bb0*/  PRMT R153, R153, 0x5410, R64 ;  /* 0x0000541099997816 */ /* 0x000fe20000000040 */
[----:B------:R-:W-:Y:S01]  /*9bc0*/  IMAD.U32 R53, R44, 0x10000, RZ ;  /* 0x000100002c357824 */ /* 0x000fe200078e00ff */
[----:B------:R-:W-:Y:S01]  /*9bd0*/  PRMT R63, R156, 0x5432, R63 ;  /* 0x000054329c3f7816 */ /* 0x000fe2000000003f */
[----:B------:R-:W-:Y:S01]  /*9be0*/  IMAD.U32 R51, R40, 0x10000, RZ ;  /* 0x0001000028337824 */ /* 0x000fe200078e00ff */
[----:B------:R-:W-:-:S02]  /*9bf0*/  SHF.R.U64 R69, R66, 0x10, R67 ;  /* 0x0000001042457819 */ /* 0x000fc40000001243 */
[----:B------:R-:W-:Y:S01]  /*9c00*/  SHF.R.U64 R65, R76, 0x10, R77 ;  /* 0x000000104c417819 */ /* 0x000fe2000000124d */
[----:B------:R-:W-:Y:S01]  /*9c10*/  IMAD.U32 R64, R63, 0x10000, RZ ;  /* 0x000100003f407824 */ /* 0x000fe200078e00ff */
[----:B------:R-:W-:Y:S02]  /*9c20*/  SHF.R.U64 R66, R78, 0x10, R79 ;  /* 0x000000104e427819 */ /* 0x000fe4000000124f */
[----:B------:R-:W-:Y:S01]  /*9c30*/  LOP3.LUT R59, R45, 0xffff0000, RZ, 0xc0, !PT ;  /* 0xffff00002d3b7812 */ /* 0x000fe200078ec0ff */
[----:B------:R-:W-:Y:S01]  /*9c40*/  IMAD.U32 R45, R153, 0x10000, RZ ;  /* 0x00010000992d7824 */ /* 0x000fe200078e00ff */
[----:B------:R-:W-:Y:S02]  /*9c50*/  SHF.R.U32.HI R67, RZ, 0x10, R67 ;  /* 0x00000010ff437819 */ /* 0x000fe40000011643 */
[----:B------:R-:W-:Y:S01]  /*9c60*/  SHF.R.U32.HI R78, RZ, 0x10, R79 ;  /* 0x00000010ff4e7819 */ /* 0x000fe2000001164f */
[----:B------:R-:W-:Y:S01]  /*9c70*/  FMUL.FTZ R68, R58, R45 ;  /* 0x0000002d3a447220 */ /* 0x000fe20000410000 */
[----:B------:R-:W-:-:S02]  /*9c80*/  LOP3.LUT R61, R47, 0xffff0000, RZ, 0xc0, !PT ;  /* 0xffff00002f3d7812 */ /* 0x000fc400078ec0ff */
[----:B------:R-:W-:Y:S01]  /*9c90*/  PRMT R156, R156, 0x5410, R65 ;  /* 0x000054109c9c7816 */ /* 0x000fe20000000041 */
[-C--:B------:R-:W-:Y:S01]  /*9ca0*/  FFMA.FTZ R68, R55, R64.reuse, R68 ;  /* 0x0000004037447223 */ /* 0x080fe20000010044 */
[----:B------:R-:W-:Y:S02]  /*9cb0*/  PRMT R47, R154, 0x5432, R69 ;  /* 0x000054329a2f7816 */ /* 0x000fe40000000045 */
[----:B------:R-:W-:Y:S01]  /*9cc0*/  PRMT R65, R155, 0x5410, R66 ;  /* 0x000054109b417816 */ /* 0x000fe20000000042 */
[----:B------:R-:W-:Y:S01]  /*9cd0*/  FMUL.FTZ R66, R58, R64 ;  /* 0x000000403a427220 */ /* 0x000fe20000410000 */
[----:B------:R-:W-:Y:S02]  /*9ce0*/  LOP3.LUT R63, R63, 0xffff0000, RZ, 0xc0, !PT ;  /* 0xffff00003f3f7812 */ /* 0x000fe400078ec0ff */
[----:B------:R-:W-:Y:S01]  /*9cf0*/  PRMT R154, R154, 0x5410, R67 ;  /* 0x000054109a9a7816 */ /* 0x000fe20000000043 */
[----:B------:R-:W-:Y:S01]  /*9d00*/  FFMA.FTZ R45, R55, R45, -R66 ;  /* 0x0000002d372d7223 */ /* 0x000fe20000010842 */
[----:B------:R-:W-:Y:S01]  /*9d10*/  PRMT R155, R155, 0x5432, R78 ;  /* 0x000054329b9b7816 */ /* 0x000fe2000000004e */
[----:B------:R-:W-:Y:S01]  /*9d20*/  FMUL.FTZ R67, R59, R63 ;  /* 0x0000003f3b437220 */ /* 0x000fe20000410000 */
[----:B------:R-:W-:Y:S01]  /*9d30*/  LOP3.LUT R56, R41, 0xffff0000, RZ, 0xc0, !PT ;  /* 0xffff000029387812 */ /* 0x000fe200078ec0ff */
[----:B------:R-:W-:Y:S01]  /*9d40*/  IMAD.U32 R55, R154, 0x10000, RZ ;  /* 0x000100009a377824 */ /* 0x000fe200078e00ff */
[----:B------:R-:W-:Y:S01]  /*9d50*/  LOP3.LUT R153, R153, 0xffff0000, RZ, 0xc0, !PT ;  /* 0xffff000099997812 */ /* 0x000fe200078ec0ff */
[C---:B------:R-:W-:Y:S01]  /*9d60*/  IMAD.U32 R58, R155.reuse, 0x10000, RZ ;  /* 0x000100009b3a7824 */ /* 0x040fe200078e00ff */
[----:B------:R-:W-:Y:S01]  /*9d70*/  LOP3.LUT R155, R155, 0xffff0000, RZ, 0xc0, !PT ;  /* 0xffff00009b9b7812 */ /* 0x000fe200078ec0ff */
[----:B------:R-:W-:Y:S01]  /*9d80*/  IMAD.U32 R41, R42, 0x10000, RZ ;  /* 0x000100002a297824 */ /* 0x000fe200078e00ff */
[----:B------:R-:W-:Y:S01]  /*9d90*/  LOP3.LUT R154, R154, 0xffff0000, RZ, 0xc0, !PT ;  /* 0xffff00009a9a7812 */ /* 0x000fe200078ec0ff */
[----:B------:R-:W-:Y:S01]  /*9da0*/  FFMA.FTZ R64, R56, R153, -R67 ;  /* 0x0000009938407223 */ /* 0x000fe20000010843 */
[CC--:B------:R-:W-:Y:S01]  /*9db0*/  FMUL.FTZ R66, R60.reuse, R58.reuse ;  /* 0x0000003a3c427220 */ /* 0x0c0fe20000410000 */
[----:B------:R-:W-:Y:S01]  /*9dc0*/  FMUL.FTZ R67, R60, R55 ;  /* 0x000000373c437220 */ /* 0x000fe20000410000 */
[----:B------:R-:W-:Y:S01]  /*9dd0*/  FMUL.FTZ R59, R59, R153 ;  /* 0x000000993b3b7220 */ /* 0x000fe20000410000 */
[----:B------:R-:W-:Y:S01]  /*9de0*/  LOP3.LUT R54, R43, 0xffff0000, RZ, 0xc0, !PT ;  /* 0xffff00002b367812 */ /* 0x000fe200078ec0ff */
[C---:B------:R-:W-:Y:S01]  /*9df0*/  FFMA.FTZ R66, R57.reuse, R55, -R66 ;  /* 0x0000003739427223 */ /* 0x040fe20000010842 */
[----:B------:R-:W-:Y:S01]  /*9e00*/  FFMA.FTZ R67, R57, R58, R67 ;  /* 0x0000003a39437223 */ /* 0x000fe20000010043 */
[----:B------:R-:W-:Y:S01]  /*9e10*/  FFMA.FTZ R63, R56, R63, R59 ;  /* 0x0000003f383f7223 */ /* 0x000fe2000001003b */
[----:B------:R-:W-:Y:S01]  /*9e20*/  FMUL.FTZ R55, R61, R155 ;  /* 0x0000009b3d377220 */ /* 0x000fe20000410000 */
[----:B------:R-:W-:-:S02]  /*9e30*/  IMAD.U32 R58, R156, 0x10000, RZ ;  /* 0x000100009c3a7824 */ /* 0x000fc400078e00ff */
[-C--:B------:R-:W-:Y:S01]  /*9e40*/  FMUL.FTZ R59, R61, R154.reuse ;  /* 0x0000009a3d3b7220 */ /* 0x080fe20000410000 */
[----:B------:R-:W-:Y:S02]  /*9e50*/  IMAD.U32 R56, R62, 0x10000, RZ ;  /* 0x000100003e387824 */ /* 0x000fe400078e00ff */
        /* <DEDUP_REMOVED lines=39> */
.L_x_6274:
[----:B------:R-:W-:Y:S05]  /*a0d0*/  BSYNC B1 ;  /* 0x0000000000017941 */ /* 0x000fea0003800000 */
.L_x_6273:
        /* <DEDUP_REMOVED lines=10> */
.L_x_6190:
[----:B------:R-:W2:Y:S02]  /*a180*/  LDL R40, [R1+0x44] ;  /* 0x0000440001287983 */ /* 0x000ea40000100800 */
[----:B--2---:R-:W-:-:S13]  /*a190*/  R2UR UR4, R40 ;  /* 0x00000000280472ca */ /* 0x004fda00000e0000 */
[----:B------:R-:W-:-:S06]  /*a1a0*/  UISETP.NE.AND UP0, UPT, UR4, 0x3, UPT ;  /* 0x000000030400788c */ /* 0x000fcc000bf05270 */
[----:B------:R-:W-:-:S13]  /*a1b0*/  PLOP3.LUT P2, PT, PT, PT, UP0, 0x80, 0x0 ;  /* 0x000000000000781c */ /* 0x000fda0003f4f008 */
[----:B------:R-:W-:Y:S05]  /*a1c0*/  @!P2 BRA `(.L_x_6275) ;  /* 0x000000000004a947 */ /* 0x000fea0003800000 */
[----:B------:R-:W-:Y:S01]  /*a1d0*/  BPT.TRAP 0x1 ;  /* 0x000000040000795c */ /* 0x000fe20000300000 */
.L_x_6275:
[----:B------:R-:W-:Y:S01]  /*a1e0*/  IMAD R98, R17, 0x8, R16 ;  /* 0x0000000811627824 */ /* 0x000fe200078e0210 */
[----:B------:R-:W-:Y:S01]  /*a1f0*/  SHF.L.U32 R99, R209, 0x1f, RZ ;  /* 0x0000001fd1637819 */ /* 0x000fe200000006ff */
[----:B------:R-:W-:Y:S01]  /*a200*/  IMAD R97, R24, -0x70, R2 ;  /* 0xffffff9018617824 */ /* 0x000fe200078e0202 */
[----:B------:R-:W-:Y:S02]  /*a210*/  BSSY B1, `(.L_x_6276) ;  /* 0x0000004000017945 */ /* 0x000fe40003800000 */
[----:B------:R-:W1:Y:S02]  /*a220*/  SYNCS.PHASECHK.TRANS64.TRYWAIT P3, [R98+URZ+0x36890], R99 ;  /* 0x03689063620075a7 */ /* 0x000e64000806017f */
[----:B------:R-:W-:Y:S01]  /*a230*/  VIMNMX R97, R97, 0x70, PT ;  /* 0x0000007061617848 */ /* 0x000fe20003fe0100 */
[----:B-1----:R-:W-:Y:S06]  /*a240*/  @!P3 BRA `(.L_x_6277) ;  /* 0x000002500098b947 */ /* 0x002fec0003800000 */
.L_x_6577:
[----:B------:R-:W-:Y:S05]  /*a250*/  BSYNC B1 ;  /* 0x0000000000017941 */ /* 0x000fea0003800000 */
.L_x_6276:
[----:B------:R-:W-:Y:S01]  /*a260*/  ISETP.GE.AND P3, PT, R204, R97, PT ;  /* 0x00000061cc00720c */ /* 0x000fe20003f66270 */
[----:B------:R-:W-:-:S12]  /*a270*/  BSSY B1, `(.L_x_6278) ;  /* 0x0000014000017945 */ /* 0x000fd80003800000 */
[----:B------:R-:W-:Y:S05]  /*a280*/  @P3 BRA `(.L_x_6279) ;  /* 0x0000000000483947 */ /* 0x000fea0003800000 */
[----:B------:R-:W-:-:S13]  /*a290*/  ISETP.NE.AND P3, PT, R29, RZ, PT ;  /* 0x000000ff1d00720c */ /* 0x000fda0003f65270 */
[----:B0-----:R-:W0:Y:S04]  /*a2a0*/  @P3 LDS.128 R40, [R39+0x21000] ;  /* 0x0210000027283984 */ /* 0x001e280000000c00 */
[----:B0-----:R-:W-:Y:S01]  /*a2b0*/  @P3 STG.E.128 desc[UR60][R46.64], R40 ;  /* 0x000000282e003986 */ /* 0x001fe2000c101d3c */
[----:B------:R-:W-:-:S13]  /*a2c0*/  ISETP.NE.AND P3, PT, R33, RZ, PT ;  /* 0x000000ff2100720c */ /* 0x000fda0003f65270 */
[----:B------:R-:W0:Y:S04]  /*a2d0*/  @P3 LDS.128 R40, [R96+0x21000] ;  /* 0x0210000060283984 */ /* 0x000e280000000c00 */
        /* <DEDUP_REMOVED lines=12> */
[----:B0-----:R2:W-:Y:S02]  /*a3a0*/  @P3 STG.E.128 desc[UR60][R46.64+0x140], R40 ;  /* 0x000140282e003986 */ /* 0x0015e4000c101d3c */
.L_x_6279:
[----:B------:R-:W-:Y:S05]  /*a3b0*/  BSYNC B1 ;  /* 0x0000000000017941 */ /* 0x000fea0003800000 */
.L_x_6278:
[----:B--2---:R-:W-:-:S05]  /*a3c0*/  VIADD R40, R204, 0x40 ;  /* 0x00000040cc287836 */ /* 0x004fca0000000000 */
[----:B------:R-:W-:-:S13]  /*a3d0*/  ISETP.GE.AND P3, PT, R40, R97, PT ;  /* 0x000000612800720c */ /* 0x000fda0003f66270 */
        /* <DEDUP_REMOVED lines=19> */
.L_x_6223:
[----:B------:R-:W-:Y:S05]  /*a510*/  BSYNC B0 ;  /* 0x0000000000007941 */ /* 0x000fea0003800000 */
.L_x_6189:
        /* <DEDUP_REMOVED lines=17> */
.L_x_6281:
[----:B------:R-:W-:Y:S05]  /*a630*/  BSYNC B0 ;  /* 0x0000000000007941 */ /* 0x000fea0003800000 */
.L_x_6280:
        /* <DEDUP_REMOVED lines=10> */
[----:B------:R2:W-:Y:S04]  /*a6e0*/  STL [R1+0xc], R40 ;  /* 0x00000c2801007387 */ /* 0x0005e80000100800 */
[----:B------:R2:W-:Y:S02]  /*a6f0*/  STL [R1+0x3c], R41 ;  /* 0x00003c2901007387 */ /* 0x0005e40000100800 */
[----:B-12---:R-:W-:Y:S05]  /*a700*/  @!P2 BRA `(.L_x_6283) ;  /* 0x0000024c007ca947 */ /* 0x006fea0003800000 */
.L_x_6578:
[----:B------:R-:W-:Y:S05]  /*a710*/  BSYNC B0 ;  /* 0x0000000000007941 */ /* 0x000fea0003800000 */
.L_x_6282:
[----:B------:R1:W5:Y:S04]  /*a720*/  LDL R51, [R1+0x40] ;  /* 0x0000400001337983 */ /* 0x0003680000100800 */
[----:B------:R1:W5:Y:S04]  /*a730*/  LDL R50, [R1+0x3c] ;  /* 0x00003c0001327983 */ /* 0x0003680000100800 */
[----:B------:R1:W5:Y:S04]  /*a740*/  LDL R49, [R1+0x38] ;  /* 0x0000380001317983 */ /* 0x0003680000100800 */
[----:B------:R1:W5:Y:S01]  /*a750*/  LDL R48, [R1+0xc] ;  /* 0x00000c0001307983 */ /* 0x0003620000100800 */
        /* <DEDUP_REMOVED lines=35> */
.L_x_6285:
[----:B------:R-:W-:Y:S05]  /*a990*/  BSYNC B0 ;  /* 0x0000000000007941 */ /* 0x000fea0003800000 */
.L_x_6284:
[----:B-1----:R-:W-:Y:S01]  /*a9a0*/  VIADD R40, R204, 0x40 ;  /* 0x00000040cc287836 */ /* 0x002fe20000000000 */
[----:B------:R-:W-:Y:S04]  /*a9b0*/  BSSY B0, `(.L_x_6286) ;  /* 0x0000024000007945 */ /* 0x000fe80003800000 */
[----:B------:R-:W-:-:S13]  /*a9c0*/  ISETP.GE.AND P2, PT, R40, R97, PT ;  /* 0x000000612800720c */ /* 0x000fda0003f46270 */
[----:B------:R-:W-:Y:S05]  /*a9d0*/  @P2 BRA `(.L_x_6287) ;  /* 0x0000000000842947 */ /* 0x000fea0003800000 */
[----:B-----5:R-:W-:Y:S01]  /*a9e0*/  R2UR UR7, R51 ;  /* 0x00000000330772ca */ /* 0x020fe200000e0000 */
[----:B------:R-:W-:Y:S01]  /*a9f0*/  IMAD.MOV.U32 R40, RZ, RZ, R114 ;  /* 0x000000ffff287224 */ /* 0x000fe200078e0072 */
[----:B------:R-:W-:Y:S01]  /*aa00*/  R2UR UR4, R50 ;  /* 0x00000000320472ca */ /* 0x000fe200000e0000 */
[----:B------:R-:W-:Y:S01]  /*aa10*/  IMAD.MOV.U32 R41, RZ, RZ, R38 ;  /* 0x000000ffff297224 */ /* 0x000fe200078e0026 */
[----:B------:R-:W-:Y:S02]  /*aa20*/  IADD3 R43, P2, R44, 0x40, RZ ;  /* 0x000000402c2b7810 */ /* 0x000fe40007f5e0ff */
[----:B------:R-:W-:Y:S02]  /*aa30*/  R2UR UR6, R49 ;  /* 0x00000000310672ca */ /* 0x000fe400000e0000 */
[----:B------:R-:W-:Y:S01]  /*aa40*/  R2UR UR5, R48 ;  /* 0x00000000300572ca */ /* 0x000fe200000e0000 */
[----:B------:R-:W-:-:S04]  /*aa50*/  IMAD.X R44, RZ, RZ, R45, P2 ;  /* 0x000000ffff2c7224 */ /* 0x000fc800010e062d */
        /* <DEDUP_REMOVED lines=25> */
.L_x_6287:
[----:B------:R-:W-:Y:S05]  /*abf0*/  BSYNC B0 ;  /* 0x0000000000007941 */ /* 0x000fea0003800000 */
.L_x_6286:
[----:B------:R-:W2:Y:S01]  /*ac00*/  LDL R39, [R1+0x8] ;  /* 0x0000080001277983 */ /* 0x000ea20000100800 */
        /* <DEDUP_REMOVED lines=13> */
[----:B-1----:R-:W-:Y:S02]  /*ace0*/  SEL R40, RZ, 0x1, P3 ;  /* 0x00000001ff287807 */ /* 0x002fe40001800000 */
[----:B------:R-:W-:Y:S02]  /*acf0*/  SEL R17, R17, RZ, P3 ;  /* 0x000000ff11117207 */ /* 0x000fe40001800000 */
[----:B------:R-:W-:Y:S02]  /*ad00*/  LOP3.LUT R209, R209, R40, RZ, 0x3c, !PT ;  /* 0x00000028d1d17212 */ /* 0x000fe400078e3cff */
[----:B--2---:R-:W-:-:S13]  /*ad10*/  LOP3.LUT P4, RZ, R39, 0x2, RZ, 0xc0, !PT ;  /* 0x0000000227ff7812 */ /* 0x004fda000788c0ff */
[----:B0-----:R-:W-:Y:S05]  /*ad20*/  @P4 BRA `(.L_x_6288) ;  /* 0xffffff7c00104947 */ /* 0x001fea000383ffff */
.L_x_6184:
[----:B------:R-:W0:Y:S01]  /*ad30*/  LDC R0, c[0x0][0x448] ;  /* 0x00011200ff007b82 */ /* 0x000e220000000800 */
[----:B------:R-:W-:Y:S01]  /*ad40*/  VIADD R2, R224, 0x7f ;  /* 0x0000007fe0027836 */ /* 0x000fe20000000000 */
[----:B------:R-:W-:Y:S01]  /*ad50*/  BSSY B0, `(.L_x_6289) ;  /* 0x0000047000007945 */ /* 0x000fe20003800000 */
        /* <DEDUP_REMOVED lines=21> */
[----:B0-----:R-:W-:-:S02]  /*aeb0*/  ISETP.NE.AND P0, PT, R0, 0x1, PT ;  /* 0x000000010000780c */ /* 0x001fc40003f05270 */
        /* <DEDUP_REMOVED lines=17> */
[----:B-----5:R-:W-:Y:S02]  /*afd0*/  CS2R R48, SRZ ;  /* 0x0000000000307805 */ /* 0x020fe4000001ff00 */
        /* <DEDUP_REMOVED lines=8> */
[----:B------:R-:W-:Y:S01]  /*b060*/  CS2R R32, SRZ ;  /* 0x0000000000207805 */ /* 0x000fe2000001ff00 */
[----:B------:R-:W-:Y:S02]  /*b070*/  IMAD.MOV.U32 R10, RZ, RZ, RZ ;  /* 0x000000ffff0a7224 */ /* 0x000fe400078e00ff */
[----:B------:R-:W-:-:S02]  /*b080*/  IMAD.MOV.U32 R30, RZ, RZ, RZ ;  /* 0x000000ffff1e7224 */ /* 0x000fc400078e00ff */
[----:B------:R-:W-:Y:S02]  /*b090*/  IMAD.MOV.U32 R6, RZ, RZ, RZ ;  /* 0x000000ffff067224 */ /* 0x000fe400078e00ff */
[----:B------:R-:W-:Y:S02]  /*b0a0*/  IMAD.MOV.U32 R28, RZ, RZ, RZ ;  /* 0x000000ffff1c7224 */ /* 0x000fe400078e00ff */
[----:B------:R-:W-:Y:S02]  /*b0b0*/  IMAD.MOV.U32 R136, RZ, RZ, RZ ;  /* 0x000000ffff887224 */ /* 0x000fe400078e00ff */
[----:B0-----:R-:W-:-:S04]  /*b0c0*/  @P0 IMAD.HI.U32 R3, R2, R3, RZ ;  /* 0x0000000302030227 */ /* 0x001fc800078e00ff */
[----:B------:R-:W-:Y:S01]  /*b0d0*/  IMAD.MOV.U32 R5, RZ, RZ, RZ ;  /* 0x000000ffff057224 */ /* 0x000fe200078e00ff */
[----:B-1----:R-:W-:Y:S01]  /*b0e0*/  @P0 SHF.R.U32.HI R2, RZ, R0, R3 ;  /* 0x00000000ff020219 */ /* 0x002fe20000011603 */
[----:B------:R-:W-:Y:S01]  /*b0f0*/  IMAD.MOV.U32 R0, RZ, RZ, RZ ;  /* 0x000000ffff007224 */ /* 0x000fe200078e00ff */
[----:B------:R-:W-:-:S03]  /*b100*/  PLOP3.LUT P0, PT, PT, PT, PT, 0x80, 0x0 ;  /* 0x000000000000781c */ /* 0x000fc60003f0f070 */
[----:B------:R-:W-:Y:S02]  /*b110*/  IMAD.IADD R3, R149, 0x1, R2 ;  /* 0x0000000195037824 */ /* 0x000fe400078e0202 */
[----:B------:R-:W-:-:S04]  /*b120*/  IMAD.MOV.U32 R2, RZ, RZ, RZ ;  /* 0x000000ffff027224 */ /* 0x000fc800078e00ff */
[----:B------:R-:W-:-:S05]  /*b130*/  IMAD.HI R2, R3, -0x6db6db6d, R2 ;  /* 0x9249249303027827 */ /* 0x000fca00078e0202 */
[----:B------:R-:W-:-:S04]  /*b140*/  SHF.R.U32.HI R3, RZ, 0x1f, R2 ;  /* 0x0000001fff037819 */ /* 0x000fc80000011602 */
[----:B------:R-:W-:Y:S01]  /*b150*/  LEA.HI.SX32 R3, R2, R3, 0x1a ;  /* 0x0000000302037211 */ /* 0x000fe200078fd2ff */
[----:B------:R-:W-:-:S03]  /*b160*/  IMAD.MOV.U32 R2, RZ, RZ, RZ ;  /* 0x000000ffff027224 */ /* 0x000fc600078e00ff */
[----:B------:R-:W-:-:S04]  /*b170*/  VIMNMX R150, R150, R3, PT ;  /* 0x0000000396967248 */ /* 0x000fc80003fe0100 */
[----:B------:R-:W-:Y:S01]  /*b180*/  ISETP.GE.AND P1, PT, R150, 0x1, PT ;  /* 0x000000019600780c */ /* 0x000fe20003f26270 */
[----:B------:R-:W-:-:S12]  /*b190*/  @P2 BRA `(.L_x_6290) ;  /* 0x0000000000082947 */ /* 0x000fd80003800000 */
[----:B------:R-:W0:Y:S02]  /*b1a0*/  FENCE.VIEW.ASYNC.G ;  /* 0x00000000000073c6 */ /* 0x000e240000000100 */
[----:B0-----:R-:W-:Y:S06]  /*b1b0*/  BAR.ARV 0xc, 0x180 ;  /* 0x0306000000007b1d */ /* 0x001fec0000002000 */
.L_x_6290:
[----:B------:R-:W-:Y:S05]  /*b1c0*/  BSYNC B0 ;  /* 0x0000000000007941 */ /* 0x000fea0003800000 */
.L_x_6289:
[----:B------:R-:W-:Y:S02]  /*b1d0*/  IMAD.MOV.U32 R4, RZ, RZ, RZ ;  /* 0x000000ffff047224 */ /* 0x000fe400078e00ff */
[----:B------:R-:W-:Y:S01]  /*b1e0*/  IMAD.MOV.U32 R3, RZ, RZ, RZ ;  /* 0x000000ffff037224 */ /* 0x000fe200078e00ff */
        /* <DEDUP_REMOVED lines=34> */
.L_x_6292:
        /* <DEDUP_REMOVED lines=13> */
.L_x_6296:
[----:B-1----:R1:W2:Y:S02]  /*b4e0*/  SYNCS.PHASECHK.TRANS64.TRYWAIT P0, [R16+URZ+0x36800], R3 ;  /* 0x03680003100075a7 */ /* 0x0022a4000800017f */
[----:B--2---:R-:W-:Y:S05]  /*b4f0*/  @!P0 NANOSLEEP.SYNCS 0x989680 ;  /* 0x009896800000895d */ /* 0x004fea0003900000 */
[----:B------:R-:W2:Y:S02]  /*b500*/  @!P0 SYNCS.PHASECHK.TRANS64 P0, [R16+URZ+0x36800], R3 ;  /* 0x03680003100085a7 */ /* 0x000ea4000800007f */
[----:B--2---:R-:W-:Y:S05]  /*b510*/  @!P0 BRA `(.L_x_6296) ;  /* 0xfffffffc00f08947 */ /* 0x004fea000383ffff */
.L_x_6295:
[----:B------:R-:W-:Y:S05]  /*b520*/  BSYNC B0 ;  /* 0x0000000000007941 */ /* 0x000fea0003800000 */
.L_x_6294:
[----:B------:R-:W-:Y:S05]  /*b530*/  BRA `(.L_x_6297) ;  /* 0x0000007400dc7947 */ /* 0x000fea0003800000 */
.L_x_6293:
[----:B------:R-:W2:Y:S01]  /*b540*/  LDL R0, [R1+0x88] ;  /* 0x0000880001007983 */ /* 0x000ea20000100800 */
[----:B------:R-:W-:Y:S01]  /*b550*/  ULDC.64 UR6, c[0x0][0x408] ;  /* 0x0001020000067ab9 */ /* 0x000fe20000000a00 */
[----:B--2---:R-:W-:Y:S02]  /*b560*/  R2UR UR4, R0 ;  /* 0x00000000000472ca */ /* 0x004fe400000e0000 */
[----:B------:R-:W-:-:S05]  /*b570*/  SHF.R.S32.HI R0, RZ, 0x1f, R144 ;  /* 0x0000001fff007819 */ /* 0x000fca0000011490 */
[----:B------:R-:W-:-:S04]  /*b580*/  IMAD R5, R0, UR6, RZ ;  /* 0x0000000600057c24 */ /* 0x000fc8000f8e02ff */
[----:B------:R-:W-:Y:S02]  /*b590*/  IMAD R5, R144, UR7, R5 ;  /* 0x0000000790057c24 */ /* 0x000fe4000f8e0205 */
[----:B------:R-:W-:-:S03]  /*b5a0*/  ULOP3.LUT UP0, URZ, UR4, 0x3ff, URZ, 0xc0, !UPT ;  /* 0x000003ff043f7892 */ /* 0x000fc6000f80c03f */
[----:B------:R-:W-:Y:S02]  /*b5b0*/  ULDC.64 UR4, c[0x0][0x3f8] ;  /* 0x0000fe0000047ab9 */ /* 0x000fe40000000a00 */
[----:B------:R-:W-:Y:S01]  /*b5c0*/  IMAD R3, R0, UR4, RZ ;  /* 0x0000000400037c24 */ /* 0x000fe2000f8e02ff */
[----:B------:R-:W-:Y:S01]  /*b5d0*/  PLOP3.LUT P0, PT, PT, PT, UP0, 0x80, 0x0 ;  /* 0x000000000000781c */ /* 0x000fe20003f0f008 */
[----:B------:R-:W-:-:S04]  /*b5e0*/  IMAD.WIDE.U32 R24, R144, UR4, RZ ;  /* 0x0000000490187c25 */ /* 0x000fc8000f8e00ff */
        /* <DEDUP_REMOVED lines=21> */
.L_x_6298:
[----:B------:R-:W-:Y:S01]  /*b740*/  ULDC.U8 UR4, c[0x0][0x410] ;  /* 0x0001040000047ab9 */ /* 0x000fe20000000000 */
[----:B------:R-:W-:Y:S01]  /*b750*/  BSSY B0, `(.L_x_6299) ;  /* 0x000074d000007945 */ /* 0x000fe20003800000 */
[----:B------:R-:W-:Y:S01]  /*b760*/  ISETP.NE.AND P0, PT, RZ, UR4, PT ;  /* 0x00000004ff007c0c */ /* 0x000fe2000bf05270 */
[----:B------:R-:W-:-:S12]  /*b770*/  IMAD.IADD R10, R204, 0x1, R224 ;  /* 0x00000001cc0a7824 */ /* 0x000fd800078e02e0 */
[----:B------:R-:W-:Y:S05]  /*b780*/  @!P0 BRA `(.L_x_6300) ;  /* 0x0000003800b88947 */ /* 0x000fea0003800000 */
[----:B------:R-:W0:Y:S01]  /*b790*/  LDC R63, c[0x0][0x448] ;  /* 0x00011200ff3f7b82 */ /* 0x000e220000000800 */
[----:B------:R-:W1:Y:S01]  /*b7a0*/  S2R R21, SR_TID.X ;  /* 0x0000000000157919 */ /* 0x000e620000002100 */
[----:B------:R-:W-:Y:S01]  /*b7b0*/  ULDC.64 UR4, c[0x0][0x3f8] ;  /* 0x0000fe0000047ab9 */ /* 0x000fe20000000a00 */
[----:B------:R-:W-:Y:S01]  /*b7c0*/  ULDC.64 UR6, c[0x0][0x408] ;  /* 0x0001020000067ab9 */ /* 0x000fe20000000a00 */
[----:B------:R-:W-:Y:S02]  /*b7d0*/  IMAD.MOV.U32 R8, RZ, RZ, R24 ;  /* 0x000000ffff087224 */ /* 0x000fe400078e0018 */
[----:B------:R-:W-:Y:S02]  /*b7e0*/  IMAD.MOV.U32 R9, RZ, RZ, R27 ;  /* 0x000000ffff097224 */ /* 0x000fe400078e001b */
[----:B------:R-:W-:Y:S02]  /*b7f0*/  IMAD.MOV.U32 R12, RZ, RZ, R144 ;  /* 0x000000ffff0c7224 */ /* 0x000fe400078e0090 */
[----:B------:R-:W-:Y:S01]  /*b800*/  IMAD.MOV.U32 R13, RZ, RZ, R29 ;  /* 0x000000ffff0d7224 */ /* 0x000fe200078e001d */
[----:B0-----:R-:W-:Y:S01]  /*b810*/  ISETP.NE.AND P0, PT, R63, 0x1, PT ;  /* 0x000000013f00780c */ /* 0x001fe20003f05270 */
[----:B-1----:R-:W-:-:S12]  /*b820*/  VIADD R21, R21, 0xffffff80 ;  /* 0xffffff8015157836 */ /* 0x002fd80000000000 */
[----:B------:R-:W0:Y:S01]  /*b830*/  @P0 LDC R0, c[0x0][0x44c] ;  /* 0x00011300ff000b82 */ /* 0x000e220000000800 */
[----:B------:R-:W-:-:S04]  /*b840*/  SHF.R.S32.HI R20, RZ, 0x1f, R21 ;  /* 0x0000001fff147819 */ /* 0x000fc80000011415 */
[----:B------:R-:W-:-:S03]  /*b850*/  LEA.HI R20, R20, R21, RZ, 0x2 ;  /* 0x0000001514147211 */ /* 0x000fc600078f10ff */
[----:B------:R-:W1:Y:S01]  /*b860*/  @P0 LDC R5, c[0x0][0x450] ;  /* 0x00011400ff050b82 */ /* 0x000e620000000800 */
[----:B------:R-:W-:-:S05]  /*b870*/  LOP3.LUT R20, R20, 0xfffffffc, RZ, 0xc0, !PT ;  /* 0xfffffffc14147812 */ /* 0x000fca00078ec0ff */
[----:B------:R-:W-:-:S04]  /*b880*/  IMAD.IADD R20, R21, 0x1, -R20 ;  /* 0x0000000115147824 */ /* 0x000fc800078e0a14 */
[----:B------:R-:W-:-:S04]  /*b890*/  IMAD R3, R20, 0x40, R10 ;  /* 0x0000004014037824 */ /* 0x000fc800078e020a */
        /* <DEDUP_REMOVED lines=23> */
.L_x_6584:
        /* <DEDUP_REMOVED lines=16> */
[----:B------:R-:W3:Y:S01]  /*bb10*/  LDL R15, [R1+0x70] ;  /* 0x00007000010f7983 */ /* 0x000ee20000100800 */
[----:B------:R-:W-:-:S03]  /*bb20*/  ULDC UR4, c[0x0][0x3f4] ;  /* 0x0000fd0000047ab9 */ /* 0x000fc60000000800 */
[----:B------:R-:W3:Y:S04]  /*bb30*/  LDL R12, [R1+0x6c] ;  /* 0x00006c00010c7983 */ /* 0x000ee80000100800 */
[----:B------:R-:W3:Y:S04]  /*bb40*/  LDL R13, [R1+0x68] ;  /* 0x00006800010d7983 */ /* 0x000ee80000100800 */
[----:B------:R-:W3:Y:S04]  /*bb50*/  LDL R11, [R1+0x64] ;  /* 0x00006400010b7983 */ /* 0x000ee80000100800 */
[----:B------:R-:W3:Y:S01]  /*bb60*/  LDL R9, [R1+0x60] ;  /* 0x0000600001097983 */ /* 0x000ee20000100800 */
[----:B------:R-:W-:-:S02]  /*bb70*/  ISETP.GE.AND P3, PT, R215, UR4, PT ;  /* 0x00000004d7007c0c */ /* 0x000fc4000bf66270 */
[----:B------:R-:W-:Y:S02]  /*bb80*/  CS2R R58, SRZ ;  /* 0x00000000003a7805 */ /* 0x000fe4000001ff00 */
[----:B------:R-:W-:Y:S02]  /*bb90*/  ISETP.GE.AND P2, PT, R213, UR4, PT ;  /* 0x00000004d5007c0c */ /* 0x000fe4000bf46270 */
[----:B------:R-:W-:Y:S02]  /*bba0*/  CS2R R60, SRZ ;  /* 0x00000000003c7805 */ /* 0x000fe4000001ff00 */
[----:B------:R-:W-:Y:S02]  /*bbb0*/  ISETP.GE.AND P1, PT, R214, UR4, PT ;  /* 0x00000004d6007c0c */ /* 0x000fe4000bf26270 */
[----:B------:R-:W-:Y:S02]  /*bbc0*/  ISETP.GE.AND P0, PT, R212, UR4, PT ;  /* 0x00000004d4007c0c */ /* 0x000fe4000bf06270 */
[----:B------:R-:W-:Y:S01]  /*bbd0*/  ISETP.GE.AND P4, PT, R22, UR4, PT ;  /* 0x0000000416007c0c */ /* 0x000fe2000bf86270 */
[----:B------:R-:W-:-:S04]  /*bbe0*/  @!P3 IMAD.SHL.U32 R27, R215, 0x2, RZ ;  /* 0x00000002d71bb824 */ /* 0x000fc800078e00ff */
[----:B------:R-:W-:-:S04]  /*bbf0*/  @!P2 IMAD.SHL.U32 R31, R213, 0x2, RZ ;  /* 0x00000002d51fa824 */ /* 0x000fc800078e00ff */
[----:B------:R-:W-:Y:S01]  /*bc00*/  @!P1 IMAD.SHL.U32 R39, R214, 0x2, RZ ;  /* 0x00000002d6279824 */ /* 0x000fe200078e00ff */
[-C--:B--2---:R-:W-:Y:S01]  /*bc10*/  @!P3 IADD3 R24, P6, R0, R27.reuse, RZ ;  /* 0x0000001b0018b210 */ /* 0x084fe20007fde0ff */
[----:B------:R-:W-:Y:S01]  /*bc20*/  @!P0 IMAD.SHL.U32 R65, R212, 0x2, RZ ;  /* 0x00000002d4418824 */ /* 0x000fe200078e00ff */
[----:B----4-:R-:W-:Y:S02]  /*bc30*/  @!P3 IADD3 R26, P5, R14, R27, RZ ;  /* 0x0000001b0e1ab210 */ /* 0x010fe40007fbe0ff */
        /* <DEDUP_REMOVED lines=8> */
[----:B---3--:R-:W-:Y:S01]  /*bcc0*/  @!P3 SHF.L.U64.HI R20, R215, 0x1, R15 ;  /* 0x00000001d714b819 */ /* 0x008fe2000001020f */
[----:B------:R-:W-:Y:S01]  /*bcd0*/  @!P4 IMAD.MOV.U32 R15, RZ, RZ, R5 ;  /* 0x000000ffff0fc224 */ /* 0x000fe200078e0005 */
[----:B------:R-:W-:-:S03]  /*bce0*/  @!P2 SHF.L.U64.HI R12, R213, 0x1, R12 ;  /* 0x00000001d50ca819 */ /* 0x000fc6000001020c */
[--C-:B-1----:R-:W-:Y:S01]  /*bcf0*/  @!P3 IMAD.X R25, R3, 0x1, R20.reuse, P6 ;  /* 0x000000010319b824 */ /* 0x102fe200030e0614 */
[-C--:B------:R-:W-:Y:S01]  /*bd00*/  @!P2 IADD3 R28, P6, R0, R31.reuse, RZ ;  /* 0x0000001f001ca210 */ /* 0x080fe20007fde0ff */
[----:B------:R-:W-:Y:S01]  /*bd10*/  @!P3 IMAD.X R27, R5, 0x1, R20, P5 ;  /* 0x00000001051bb824 */ /* 0x000fe200028e0614 */
[----:B------:R-:W-:Y:S02]  /*bd20*/  @!P2 IADD3 R30, P5, R14, R31, RZ ;  /* 0x0000001f0e1ea210 */ /* 0x000fe40007fbe0ff */
[----:B------:R-:W-:Y:S01]  /*bd30*/  @!P1 SHF.L.U64.HI R20, R214, 0x1, R13 ;  /* 0x00000001d6149819 */ /* 0x000fe2000001020d */
[--C-:B------:R-:W-:Y:S01]  /*bd40*/  @!P2 IMAD.X R29, R3, 0x1, R12.reuse, P6 ;  /* 0x00000001031da824 */ /* 0x100fe200030e060c */
[-C--:B------:R-:W-:Y:S01]  /*bd50*/  @!P1 IADD3 R32, P6, R0, R39.reuse, RZ ;  /* 0x0000002700209210 */ /* 0x080fe20007fde0ff */
[----:B------:R-:W-:Y:S01]  /*bd60*/  @!P2 IMAD.X R31, R5, 0x1, R12, P5 ;  /* 0x00000001051fa824 */ /* 0x000fe200028e060c */
[----:B------:R-:W-:Y:S01]  /*bd70*/  ISETP.GE.AND P5, PT, R216, UR4, PT ;  /* 0x00000004d8007c0c */ /* 0x000fe2000bfa6270 */
[----:B------:R-:W-:Y:S01]  /*bd80*/  @!P4 IMAD.MOV.U32 R12, RZ, RZ, R0 ;  /* 0x000000ffff0cc224 */ /* 0x000fe200078e0000 */
[----:B------:R-:W-:Y:S01]  /*bd90*/  @!P0 SHF.L.U64.HI R36, R212, 0x1, R11 ;  /* 0x00000001d4248819 */ /* 0x000fe2000001020b */
[--C-:B------:R-:W-:Y:S01]  /*bda0*/  @!P1 IMAD.X R33, R3, 0x1, R20.reuse, P6 ;  /* 0x0000000103219824 */ /* 0x100fe200030e0614 */
[----:B------:R-:W-:Y:S01]  /*bdb0*/  @!P1 IADD3 R38, P6, R14, R39, RZ ;  /* 0x000000270e269210 */ /* 0x000fe20007fde0ff */
[----:B------:R-:W-:Y:S01]  /*bdc0*/  @!P4 IMAD.MOV.U32 R13, RZ, RZ, R3 ;  /* 0x000000ffff0dc224 */ /* 0x000fe200078e0003 */
[----:B------:R1:W5:Y:S03]  /*bdd0*/  @!P3 LD.E.64 R54, desc[UR60][R24.64] ;  /* 0x0000003c1836b980 */ /* 0x000366000c101b00 */
[----:B------:R-:W-:Y:S01]  /*bde0*/  @!P1 IMAD.X R39, R5, 0x1, R20, P6 ;  /* 0x0000000105279824 */ /* 0x000fe200030e0614 */
[-C--:B------:R-:W-:Y:S01]  /*bdf0*/  @!P0 IADD3 R40, P6, R0, R65.reuse, RZ ;  /* 0x0000004100288210 */ /* 0x080fe20007fde0ff */
[----:B------:R-:W-:Y:S01]  /*be00*/  @!P4 IMAD.WIDE R12, R22, 0x2, R12 ;  /* 0x00000002160cc825 */ /* 0x000fe200078e020c */
[----:B------:R1:W5:Y:S03]  /*be10*/  @!P3 LD.E.64 R56, desc[UR60][R26.64] ;  /* 0x0000003c1a38b980 */ /* 0x000366000c101b00 */
[----:B------:R-:W-:Y:S01]  /*be20*/  @!P0 IMAD.X R41, R3, 0x1, R36, P6 ;  /* 0x0000000103298824 */ /* 0x000fe200030e0624 */
[----:B------:R-:W-:Y:S01]  /*be30*/  @!P0 IADD3 R64, P6, R14, R65, RZ ;  /* 0x000000410e408210 */ /* 0x000fe20007fde0ff */
[----:B------:R-:W-:Y:S01]  /*be40*/  @!P4 IMAD.WIDE R20, R22, 0x2, R14 ;  /* 0x000000021614c825 */ /* 0x000fe200078e020e */
[----:B------:R1:W5:Y:S03]  /*be50*/  @!P4 LD.E.64 R58, desc[UR60][R12.64] ;  /* 0x0000003c0c3ac980 */ /* 0x000366000c101b00 */
[C---:B------:R-:W-:Y:S01]  /*be60*/  @!P5 IMAD.SHL.U32 R15, R216.reuse, 0x2, RZ ;  /* 0x00000002d80fd824 */ /* 0x040fe200078e00ff */
[----:B------:R1:W5:Y:S01]  /*be70*/  @!P4 LD.E.64 R60, desc[UR60][R20.64] ;  /* 0x0000003c143cc980 */ /* 0x000362000c101b00 */
[----:B------:R-:W-:Y:S01]  /*be80*/  @!P0 IMAD.X R65, R5, 0x1, R36, P6 ;  /* 0x0000000105418824 */ /* 0x000fe200030e0624 */
[----:B------:R-:W-:-:S02]  /*be90*/  @!P5 SHF.L.U64.HI R34, R216, 0x1, R9 ;  /* 0x00000001d822d819 */ /* 0x000fc40000010209 */
[-C--:B------:R-:W-:Y:S01]  /*bea0*/  @!P5 IADD3 R66, P4, R0, R15.reuse, RZ ;  /* 0x0000000f0042d210 */ /* 0x080fe20007f9e0ff */
[----:B------:R1:W5:Y:S01]  /*beb0*/  @!P2 LD.E.64 R52, desc[UR60][R28.64] ;  /* 0x0000003c1c34a980 */ /* 0x000362000c101b00 */
[----:B------:R-:W-:Y:S02]  /*bec0*/  @!P5 IADD3 R14, P6, R14, R15, RZ ;  /* 0x0000000f0e0ed210 */ /* 0x000fe40007fde0ff */
[----:B------:R-:W-:Y:S01]  /*bed0*/  CS2R R36, SRZ ;  /* 0x0000000000247805 */ /* 0x000fe2000001ff00 */
[--C-:B------:R-:W-:Y:S01]  /*bee0*/  @!P5 IMAD.X R67, R3, 0x1, R34.reuse, P4 ;  /* 0x000000010343d824 */ /* 0x100fe200020e0622 */
[----:B------:R1:W5:Y:S01]  /*bef0*/  @!P2 LD.E.64 R50, desc[UR60][R30.64] ;  /* 0x0000003c1e32a980 */ /* 0x000362000c101b00 */
[----:B------:R-:W-:Y:S01]  /*bf00*/  @!P5 IMAD.X R15, R5, 0x1, R34, P6 ;  /* 0x00000001050fd824 */ /* 0x000fe200030e0622 */
[----:B------:R-:W-:Y:S02]  /*bf10*/  CS2R R34, SRZ ;  /* 0x0000000000227805 */ /* 0x000fe4000001ff00 */
[----:B------:R1:W5:Y:S04]  /*bf20*/  @!P1 LD.E.64 R48, desc[UR60][R32.64] ;  /* 0x0000003c20309980 */ /* 0x000368000c101b00 */
[----:B------:R1:W5:Y:S04]  /*bf30*/  @!P1 LD.E.64 R46, desc[UR60][R38.64] ;  /* 0x0000003c262e9980 */ /* 0x000368000c101b00 */
[----:B------:R1:W5:Y:S04]  /*bf40*/  @!P0 LD.E.64 R42, desc[UR60][R40.64] ;  /* 0x0000003c282a8980 */ /* 0x000368000c101b00 */
[----:B------:R1:W5:Y:S04]  /*bf50*/  @!P0 LD.E.64 R44, desc[UR60][R64.64] ;  /* 0x0000003c402c8980 */ /* 0x000368000c101b00 */
[----:B------:R1:W5:Y:S04]  /*bf60*/  @!P5 LD.E.64 R36, desc[UR60][R66.64] ;  /* 0x0000003c4224d980 */ /* 0x000368000c101b00 */
[----:B------:R1:W5:Y:S02]  /*bf70*/  @!P5 LD.E.64 R34, desc[UR60][R14.64] ;  /* 0x0000003c0e22d980 */ /* 0x000364000c101b00 */
.L_x_6303:
[----:B------:R-:W-:Y:S05]  /*bf80*/  BSYNC B1 ;  /* 0x0000000000017941 */ /* 0x000fea0003800000 */
.L_x_6302:
[----:B--2--5:R-:W-:Y:S01]  /*bf90*/  IMAD.MOV.U32 R0, RZ, RZ, R36 ;  /* 0x000000ffff007224 */ /* 0x024fe200078e0024 */
[----:B------:R-:W-:Y:S01]  /*bfa0*/  UMOV UR4, 0xffffffff ;  /* 0xffffffff00047882 */ /* 0x000fe20000000000 */
[----:B-1----:R-:W-:Y:S01]  /*bfb0*/  IMAD.MOV.U32 R3, RZ, RZ, R37 ;  /* 0x000000ffff037224 */ /* 0x002fe200078e0025 */
        /* <DEDUP_REMOVED lines=50> */
[----:B------:R1:W1:Y:S04]  /*c2e0*/  SHFL.IDX PT, R5, R8, 0x1, 0x1c1f ;  /* 0x003c1f0008057f89 */ /* 0x00026800000e0000 */
[----:B0-----:R-:W0:Y:S02]  /*c2f0*/  SHFL.IDX PT, R4, R4, 0x1, 0x1c1f ;  /* 0x003c1f0004047f89 */ /* 0x001e2400000e0000 */
.L_x_6590:
[----:B------:R-:W-:Y:S01]  /*c300*/  VIADD R10, R10, 0x40 ;  /* 0x000000400a0a7836 */ /* 0x000fe20000000000 */
[----:B-1----:R-:W-:Y:S01]  /*c310*/  LOP3.LUT R6, R218, 0x18, R18, 0xf8, !PT ;  /* 0x00000018da067812 */ /* 0x002fe200078ef812 */
[----:B------:R-:W-:Y:S01]  /*c320*/  BSSY B1, `(.L_x_6305) ;  /* 0x0000059000017945 */ /* 0x000fe20003800000 */
[----:B------:R-:W-:Y:S02]  /*c330*/  LOP3.LUT P0, RZ, R228, 0x4, RZ, 0xc0, !PT ;  /* 0x00000004e4ff7812 */ /* 0x000fe4000780c0ff */
[----:B------:R-:W-:Y:S02]  /*c340*/  CS2R R38, SRZ ;  /* 0x0000000000267805 */ /* 0x000fe4000001ff00 */
[----:B------:R-:W-:Y:S02]  /*c350*/  ISETP.GE.AND P1, PT, R10, R63, PT ;  /* 0x0000003f0a00720c */ /* 0x000fe40003f26270 */
[----:B------:R-:W-:Y:S02]  /*c360*/  CS2R R8, SRZ ;  /* 0x0000000000087805 */ /* 0x000fe4000001ff00 */
[----:B------:R-:W-:-:S02]  /*c370*/  LOP3.LUT R7, R6, R219, RZ, 0x3c, !PT ;  /* 0x000000db06077212 */ /* 0x000fc400078e3cff */
[----:B------:R-:W-:Y:S02]  /*c380*/  CS2R R12, SRZ ;  /* 0x00000000000c7805 */ /* 0x000fe4000001ff00 */
[----:B------:R-:W-:Y:S02]  /*c390*/  CS2R R20, SRZ ;  /* 0x0000000000147805 */ /* 0x000fe4000001ff00 */
[----:B------:R-:W-:Y:S02]  /*c3a0*/  CS2R R28, SRZ ;  /* 0x00000000001c7805 */ /* 0x000fe4000001ff00 */
[----:B------:R-:W-:Y:S01]  /*c3b0*/  CS2R R32, SRZ ;  /* 0x0000000000207805 */ /* 0x000fe2000001ff00 */
[----:B------:R-:W-:Y:S01]  /*c3c0*/  IMAD.IADD R7, R220, 0x1, R7 ;  /* 0x00000001dc077824 */ /* 0x000fe200078e0207 */
[----:B------:R-:W-:Y:S02]  /*c3d0*/  CS2R R40, SRZ ;  /* 0x0000000000287805 */ /* 0x000fe4000001ff00 */
[----:B------:R-:W-:-:S02]  /*c3e0*/  CS2R R30, SRZ ;  /* 0x00000000001e7805 */ /* 0x000fc4000001ff00 */
[----:B------:R-:W-:Y:S02]  /*c3f0*/  CS2R R24, SRZ ;  /* 0x0000000000187805 */ /* 0x000fe4000001ff00 */
[----:B----4-:R-:W-:Y:S01]  /*c400*/  CS2R R14, SRZ ;  /* 0x00000000000e7805 */ /* 0x010fe2000001ff00 */
[----:B------:R-:W-:Y:S01]  /*c410*/  IMAD R62, R7, 0x2, R16 ;  /* 0x00000002073e7824 */ /* 0x000fe200078e0210 */
[----:B------:R-:W-:Y:S01]  /*c420*/  CS2R R10, SRZ ;  /* 0x00000000000a7805 */ /* 0x000fe2000001ff00 */
[----:B------:R-:W-:Y:S06]  /*c430*/  @P1 BRA `(.L_x_6306) ;  /* 0x00000004001c1947 */ /* 0x000fec0003800000 */
[----:B------:R-:W4:Y:S01]  /*c440*/  LDL R68, [R1+0x70] ;  /* 0x0000700001447983 */ /* 0x000f220000100800 */
[----:B------:R-:W-:-:S03]  /*c450*/  ULDC UR4, c[0x0][0x3f4] ;  /* 0x0000fd0000047ab9 */ /* 0x000fc60000000800 */
[----:B------:R-:W2:Y:S04]  /*c460*/  LDL R67, [R1+0x6c] ;  /* 0x00006c0001437983 */ /* 0x000ea80000100800 */
[----:B------:R-:W2:Y:S04]  /*c470*/  LDL R65, [R1+0x68] ;  /* 0x0000680001417983 */ /* 0x000ea80000100800 */
[----:B------:R-:W2:Y:S04]  /*c480*/  LDL R64, [R1+0x64] ;  /* 0x0000640001407983 */ /* 0x000ea80000100800 */
[----:B------:R-:W2:Y:S01]  /*c490*/  LDL R66, [R1+0x60] ;  /* 0x0000600001427983 */ /* 0x000ea20000100800 */
[----:B------:R-:W-:-:S02]  /*c4a0*/  ISETP.GE.AND P4, PT, R215, UR4, PT ;  /* 0x00000004d7007c0c */ /* 0x000fc4000bf86270 */
[----:B------:R-:W-:Y:S02]  /*c4b0*/  ISETP.GE.AND P3, PT, R213, UR4, PT ;  /* 0x00000004d5007c0c */ /* 0x000fe4000bf66270 */
[----:B------:R-:W-:Y:S02]  /*c4c0*/  ISETP.GE.AND P2, PT, R214, UR4, PT ;  /* 0x00000004d6007c0c */ /* 0x000fe4000bf46270 */
[----:B------:R-:W-:-:S07]  /*c4d0*/  ISETP.GE.AND P1, PT, R212, UR4, PT ;  /* 0x00000004d4007c0c */ /* 0x000fce000bf26270 */
[----:B------:R-:W-:Y:S02]  /*c4e0*/  @!P4 IMAD.SHL.U32 R9, R215, 0x2, RZ ;  /* 0x00000002d709c824 */ /* 0x000fe400078e00ff */
[----:B------:R-:W-:-:S03]  /*c4f0*/  @!P3 IMAD.SHL.U32 R71, R213, 0x2, RZ ;  /* 0x00000002d547b824 */ /* 0x000fc600078e00ff */
[-C--:B---3--:R-:W-:Y:S02]  /*c500*/  @!P4 IADD3 R10, P5, R0, R9.reuse, RZ ;  /* 0x00000009000ac210 */ /* 0x088fe40007fbe0ff */
[----:B0-----:R-:W-:Y:S01]  /*c510*/  @!P4 IADD3 R8, P6, R4, R9, RZ ;  /* 0x000000090408c210 */ /* 0x001fe20007fde0ff */
[----:B------:R-:W-:Y:S01]  /*c520*/  @!P1 IMAD.SHL.U32 R7, R212, 0x2, RZ ;  /* 0x00000002d4079824 */ /* 0x000fe200078e00ff */
[----:B------:R-:W-:Y:S02]  /*c530*/  CS2R R38, SRZ ;  /* 0x0000000000267805 */ /* 0x000fe4000001ff00 */
[----:B------:R-:W-:Y:S02]  /*c540*/  CS2R R40, SRZ ;  /* 0x0000000000287805 */ /* 0x000fe4000001ff00 */
[----:B------:R-:W-:Y:S02]  /*c550*/  CS2R R26, SRZ ;  /* 0x00000000001a7805 */ /* 0x000fe4000001ff00 */
[----:B------:R-:W-:-:S02]  /*c560*/  CS2R R32, SRZ ;  /* 0x0000000000207805 */ /* 0x000fc4000001ff00 */
[----:B------:R-:W-:Y:S02]  /*c570*/  CS2R R30, SRZ ;  /* 0x00000000001e7805 */ /* 0x000fe4000001ff00 */
[----:B------:R-:W-:Y:S02]  /*c580*/  CS2R R28, SRZ ;  /* 0x00000000001c7805 */ /* 0x000fe4000001ff00 */
[----:B------:R-:W-:Y:S02]  /*c590*/  CS2R R24, SRZ ;  /* 0x0000000000187805 */ /* 0x000fe4000001ff00 */
[----:B----4-:R-:W-:Y:S02]  /*c5a0*/  @!P4 SHF.L.U64.HI R6, R215, 0x1, R68 ;  /* 0x00000001d706c819 */ /* 0x010fe40000010244 */
[----:B--2---:R-:W-:-:S03]  /*c5b0*/  @!P3 SHF.L.U64.HI R12, R213, 0x1, R67 ;  /* 0x00000001d50cb819 */ /* 0x004fc60000010243 */
[--C-:B------:R-:W-:Y:S01]  /*c5c0*/  @!P4 IMAD.X R11, R3, 0x1, R6.reuse, P5 ;  /* 0x00000001030bc824 */ /* 0x100fe200028e0606 */
[----:B------:R-:W-:Y:S01]  /*c5d0*/  @!P3 IADD3 R74, P5, R0, R71, RZ ;  /* 0x00000047004ab210 */ /* 0x000fe20007fbe0ff */
[C---:B------:R-:W-:Y:S01]  /*c5e0*/  @!P2 IMAD.SHL.U32 R67, R214.reuse, 0x2, RZ ;  /* 0x00000002d643a824 */ /* 0x040fe200078e00ff */
[----:B------:R-:W-:Y:S01]  /*c5f0*/  @!P2 SHF.L.U64.HI R14, R214, 0x1, R65 ;  /* 0x00000001d60ea819 */ /* 0x000fe20000010241 */
[----:B------:R-:W-:Y:S01]  /*c600*/  @!P4 IMAD.X R9, R5, 0x1, R6, P6 ;  /* 0x000000010509c824 */ /* 0x000fe200030e0606 */
[----:B------:R0:W5:Y:S01]  /*c610*/  @!P4 LD.E.64 R26, desc[UR60][R10.64] ;  /* 0x0000003c0a1ac980 */ /* 0x000162000c101b00 */
[C---:B------:R-:W-:Y:S01]  /*c620*/  @!P3 IMAD.X R75, R3.reuse, 0x1, R12, P5 ;  /* 0x00000001034bb824 */ /* 0x040fe200028e060c */
[----:B------:R-:W-:Y:S02]  /*c630*/  @!P2 IADD3 R68, P5, R0, R67, RZ ;  /* 0x000000430044a210 */ /* 0x000fe40007fbe0ff */
[----:B------:R-:W-:Y:S01]  /*c640*/  @!P3 IADD3 R70, P6, R4, R71, RZ ;  /* 0x000000470446b210 */ /* 0x000fe20007fde0ff */
[----:B------:R1:W5:Y:S01]  /*c650*/  @!P4 LD.E.64 R32, desc[UR60][R8.64] ;  /* 0x0000003c0820c980 */ /* 0x000362000c101b00 */
[----:B------:R-:W-:Y:S01]  /*c660*/  @!P1 SHF.L.U64.HI R20, R212, 0x1, R64 ;  /* 0x00000001d4149819 */ /* 0x000fe20000010240 */
[----:B------:R-:W-:Y:S01]  /*c670*/  @!P2 IMAD.X R69, R3, 0x1, R14, P5 ;  /* 0x000000010345a824 */ /* 0x000fe200028e060e */
[----:B------:R-:W-:Y:S01]  /*c680*/  @!P1 IADD3 R64, P5, R0, R7, RZ ;  /* 0x0000000700409210 */ /* 0x000fe20007fbe0ff */
[----:B------:R-:W-:Y:S01]  /*c690*/  IMAD.MOV.U32 R72, RZ, RZ, R66 ;  /* 0x000000ffff487224 */ /* 0x000fe200078e0042 */
[----:B0-----:R-:W-:Y:S01]  /*c6a0*/  CS2R R10, SRZ ;  /* 0x00000000000a7805 */ /* 0x001fe2000001ff00 */
[----:B------:R-:W-:Y:S01]  /*c6b0*/  @!P3 IMAD.X R71, R5, 0x1, R12, P6 ;  /* 0x000000010547b824 */ /* 0x000fe200030e060c */
[C---:B------:R-:W-:Y:S01]  /*c6c0*/  @!P2 IADD3 R66, P6, R4.reuse, R67, RZ ;  /* 0x000000430442a210 */ /* 0x040fe20007fde0ff */
[----:B------:R-:W-:Y:S01]  /*c6d0*/  @!P1 IMAD.X R65, R3, 0x1, R20, P5 ;  /* 0x0000000103419824 */ /* 0x000fe200028e0614 */
[----:B------:R-:W-:-:S02]  /*c6e0*/  @!P1 IADD3 R6, P5, R4, R7, RZ ;  /* 0x0000000704069210 */ /* 0x000fc40007fbe0ff */
[----:B-1----:R-:W-:Y:S01]  /*c6f0*/  CS2R R8, SRZ ;  /* 0x0000000000087805 */ /* 0x002fe2000001ff00 */
[----:B------:R-:W5:Y:S01]  /*c700*/  @!P3 LD.E.64 R30, desc[UR60][R74.64] ;  /* 0x0000003c4a1eb980 */ /* 0x000f62000c101b00 */
[C---:B------:R-:W-:Y:S01]  /*c710*/  @!P2 IMAD.X R67, R5.reuse, 0x1, R14, P6 ;  /* 0x000000010543a824 */ /* 0x040fe200030e060e */
[----:B------:R-:W-:Y:S01]  /*c720*/  ISETP.GE.AND P6, PT, R22, UR4, PT ;  /* 0x0000000416007c0c */ /* 0x000fe2000bfc6270 */
[----:B------:R-:W-:Y:S01]  /*c730*/  @!P1 IMAD.X R7, R5, 0x1, R20, P5 ;  /* 0x0000000105079824 */ /* 0x000fe200028e0614 */
[----:B------:R-:W-:Y:S01]  /*c740*/  ISETP.GE.AND P5, PT, R216, UR4, PT ;  /* 0x00000004d8007c0c */ /* 0x000fe2000bfa6270 */
[----:B------:R-:W5:Y:S04]  /*c750*/  @!P3 LD.E.64 R28, desc[UR60][R70.64] ;  /* 0x0000003c461cb980 */ /* 0x000f68000c101b00 */
[----:B------:R-:W5:Y:S06]  /*c760*/  @!P2 LD.E.64 R24, desc[UR60][R68.64] ;  /* 0x0000003c4418a980 */ /* 0x000f6c000c101b00 */
[----:B------:R-:W-:-:S02]  /*c770*/  @!P6 IMAD.MOV.U32 R12, RZ, RZ, R0 ;  /* 0x000000ffff0ce224 */ /* 0x000fc400078e0000 */
[----:B------:R-:W-:Y:S02]  /*c780*/  @!P6 IMAD.MOV.U32 R13, RZ, RZ, R3 ;  /* 0x000000ffff0de224 */ /* 0x000fe400078e0003 */
[----:B------:R-:W-:-:S04]  /*c790*/  @!P6 IMAD.WIDE R14, R22, 0x2, R4 ;  /* 0x00000002160ee825 */ /* 0x000fc800078e0204 */
[----:B------:R-:W-:Y:S01]  /*c7a0*/  @!P6 IMAD.WIDE R12, R22, 0x2, R12 ;  /* 0x00000002160ce825 */ /* 0x000fe200078e020c */
[----:B------:R0:W5:Y:S03]  /*c7b0*/  @!P6 LD.E.64 R40, desc[UR60][R14.64] ;  /* 0x0000003c0e28e980 */ /* 0x000166000c101b00 */
[C---:B------:R-:W-:Y:S01]  /*c7c0*/  @!P5 IMAD.SHL.U32 R21, R216.reuse, 0x2, RZ ;  /* 0x00000002d815d824 */ /* 0x040fe200078e00ff */
[----:B------:R1:W5:Y:S01]  /*c7d0*/  @!P6 LD.E.64 R38, desc[UR60][R12.64] ;  /* 0x0000003c0c26e980 */ /* 0x000362000c101b00 */
[----:B------:R-:W-:-:S03]  /*c7e0*/  @!P5 SHF.L.U64.HI R20, R216, 0x1, R72 ;  /* 0x00000001d814d819 */ /* 0x000fc60000010248 */
[----:B------:R-:W-:-:S05]  /*c7f0*/  @!P5 IADD3 R72, P6, R0, R21, RZ ;  /* 0x000000150048d210 */ /* 0x000fca0007fde0ff */
[--C-:B------:R-:W-:Y:S01]  /*c800*/  @!P5 IMAD.X R73, R3, 0x1, R20.reuse, P6 ;  /* 0x000000010349d824 */ /* 0x100fe200030e0614 */
[----:B------:R-:W-:Y:S02]  /*c810*/  @!P5 IADD3 R4, P6, R4, R21, RZ ;  /* 0x000000150404d210 */ /* 0x000fe40007fde0ff */
[----:B0-----:R-:W-:Y:S02]  /*c820*/  CS2R R14, SRZ ;  /* 0x00000000000e7805 */ /* 0x001fe4000001ff00 */
[----:B-1----:R-:W-:Y:S01]  /*c830*/  CS2R R12, SRZ ;  /* 0x00000000000c7805 */ /* 0x002fe2000001ff00 */
[----:B------:R1:W5:Y:S01]  /*c840*/  @!P5 LD.E.64 R10, desc[UR60][R72.64] ;  /* 0x0000003c480ad980 */ /* 0x000362000c101b00 */
[----:B------:R-:W-:Y:S01]  /*c850*/  @!P5 IMAD.X R5, R5, 0x1, R20, P6 ;  /* 0x000000010505d824 */ /* 0x000fe200030e0614 */
[----:B------:R-:W-:Y:S02]  /*c860*/  CS2R R20, SRZ ;  /* 0x0000000000147805 */ /* 0x000fe4000001ff00 */
[----:B------:R1:W5:Y:S04]  /*c870*/  @!P1 LD.E.64 R14, desc[UR60][R64.64] ;  /* 0x0000003c400e9980 */ /* 0x000368000c101b00 */
[----:B------:R1:W5:Y:S04]  /*c880*/  @!P2 LD.E.64 R20, desc[UR60][R66.64] ;  /* 0x0000003c4214a980 */ /* 0x000368000c101b00 */
[----:B------:R1:W5:Y:S04]  /*c890*/  @!P1 LD.E.64 R12, desc[UR60][R6.64] ;  /* 0x0000003c060c9980 */ /* 0x000368000c101b00 */
[----:B------:R1:W5:Y:S02]  /*c8a0*/  @!P5 LD.E.64 R8, desc[UR60][R4.64] ;  /* 0x0000003c0408d980 */ /* 0x000364000c101b00 */
.L_x_6306:
[----:B------:R-:W-:Y:S05]  /*c8b0*/  BSYNC B1 ;  /* 0x0000000000017941 */ /* 0x000fea0003800000 */
.L_x_6305:
[----:B-1----:R-:W2:Y:S01]  /*c8c0*/  LDL R7, [R1+0x48] ;  /* 0x0000480001077983 */ /* 0x002ea20000100800 */
[C---:B------:R-:W-:Y:S01]  /*c8d0*/  VIADD R5, R62.reuse, 0x15400 ;  /* 0x000154003e057836 */ /* 0x040fe20000000000 */
[----:B------:R-:W-:Y:S01]  /*c8e0*/  VIADDMNMX R63, R63, -R224, 0x80, PT ;  /* 0x000000803f3f7446 */ /* 0x000fe200038009e0 */
[----:B---3--:R-:W-:Y:S01]  /*c8f0*/  VIADD R0, R62, 0x15440 ;  /* 0x000154403e007836 */ /* 0x008fe20000000000 */
[----:B------:R-:W-:Y:S01]  /*c900*/  BSSY B1, `(.L_x_6307) ;  /* 0x0000037000017945 */ /* 0x000fe20003800000 */
[----:B------:R-:W-:Y:S01]  /*c910*/  @P0 VIADD R0, R5, 0xffffffc0 ;  /* 0xffffffc005000836 */ /* 0x000fe20000000000 */
[----:B------:R-:W-:Y:S01]  /*c920*/  ISETP.GE.AND P1, PT, R204, R63, PT ;  /* 0x0000003fcc00720c */ /* 0x000fe20003f26270 */
[----:B-----5:R-:W-:Y:S02]  /*c930*/  IMAD.MOV.U32 R5, RZ, RZ, R38 ;  /* 0x000000ffff057224 */ /* 0x020fe400078e0026 */
[----:B0-----:R-:W-:Y:S02]  /*c940*/  IMAD.MOV.U32 R4, RZ, RZ, R26 ;  /* 0x000000ffff047224 */ /* 0x001fe400078e001a */
        /* <DEDUP_REMOVED lines=16> */
[----:B------:R-:W-:Y:S01]  /*ca50*/  IMAD.MOV.U32 R6, RZ, RZ, R32 ;  /* 0x000000ffff067224 */ /* 0x000fe200078e0020 */
[----:B------:R-:W-:-:S04]  /*ca60*/  PRMT R70, R65, 0x7610, R70 ;  /* 0x0000761041467816 */ /* 0x000fc80000000046 */
[----:B------:R-:W-:Y:S01]  /*ca70*/  PRMT R97, R6, 0x7610, R97 ;  /* 0x0000761006617816 */ /* 0x000fe20000000061 */
[----:B------:R-:W-:-:S05]  /*ca80*/  IMAD.MOV.U32 R6, RZ, RZ, R30 ;  /* 0x000000ffff067224 */ /* 0x000fca00078e001e */
[----:B------:R-:W-:Y:S01]  /*ca90*/  PRMT R89, R6, 0x7610, R89 ;  /* 0x0000761006597816 */ /* 0x000fe20000000059 */
[----:B------:R-:W-:-:S05]  /*caa0*/  IMAD.MOV.U32 R6, RZ, RZ, R25 ;  /* 0x000000ffff067224 */ /* 0x000fca00078e0019 */
[----:B------:R-:W-:Y:S01]  /*cab0*/  PRMT R74, R6, 0x7610, R74 ;  /* 0x00007610064a7816 */ /* 0x000fe2000000004a */
[----:B------:R-:W-:Y:S01]  /*cac0*/  IMAD.MOV.U32 R6, RZ, RZ, R11 ;  /* 0x000000ffff067224 */ /* 0x000fe200078e000b */
[----:B--2---:R-:W-:-:S04]  /*cad0*/  LEA.HI R3, R7, R7, RZ, 0x1 ;  /* 0x0000000707037211 */ /* 0x004fc800078f08ff */
[----:B------:R-:W-:-:S05]  /*cae0*/  LOP3.LUT R3, R3, 0xfffffffe, RZ, 0xc0, !PT ;  /* 0xfffffffe03037812 */ /* 0x000fca00078ec0ff */
[----:B------:R-:W-:Y:S02]  /*caf0*/  IMAD.IADD R3, R7, 0x1, -R3 ;  /* 0x0000000107037824 */ /* 0x000fe400078e0a03 */
[----:B------:R-:W-:-:S03]  /*cb00*/  IMAD.MOV.U32 R7, RZ, RZ, R12 ;  /* 0x000000ffff077224 */ /* 0x000fc600078e000c */
[----:B------:R-:W-:Y:S02]  /*cb10*/  SHF.L.U32 R5, R3, 0x1f, RZ ;  /* 0x0000001f03057819 */ /* 0x000fe400000006ff */
[----:B------:R-:W-:Y:S01]  /*cb20*/  PRMT R3, R4, 0x7610, R3 ;  /* 0x0000761004037816 */ /* 0x000fe20000000003 */
[----:B------:R-:W-:Y:S01]  /*cb30*/  IMAD.MOV.U32 R4, RZ, RZ, R13 ;  /* 0x000000ffff047224 */ /* 0x000fe200078e000d */
[----:B------:R-:W0:Y:S01]  /*cb40*/  SYNCS.PHASECHK.TRANS64.TRYWAIT P0, [R16+URZ+0x36800], R5 ;  /* 0x03680005100075a7 */ /* 0x000e22000800017f */
[----:B------:R-:W-:Y:S01]  /*cb50*/  PRMT R67, R7, 0x7610, R67 ;  /* 0x0000761007437816 */ /* 0x000fe20000000043 */
[----:B------:R-:W-:Y:S02]  /*cb60*/  IMAD.MOV.U32 R7, RZ, RZ, R21 ;  /* 0x000000ffff077224 */ /* 0x000fe400078e0015 */
[----:B------:R-:W-:Y:S01]  /*cb70*/  PRMT R68, R4, 0x7610, R68 ;  /* 0x0000761004447816 */ /* 0x000fe20000000044 */
[----:B------:R-:W-:Y:S02]  /*cb80*/  IMAD.MOV.U32 R4, RZ, RZ, R29 ;  /* 0x000000ffff047224 */ /* 0x000fe400078e001d */
[----:B------:R-:W-:Y:S01]  /*cb90*/  PRMT R72, R7, 0x7610, R72 ;  /* 0x0000761007487816 */ /* 0x000fe20000000048 */
[----:B------:R-:W-:-:S02]  /*cba0*/  IMAD.MOV.U32 R7, RZ, RZ, R33 ;  /* 0x000000ffff077224 */ /* 0x000fc400078e0021 */
[----:B------:R-:W-:Y:S01]  /*cbb0*/  PRMT R88, R4, 0x7610, R88 ;  /* 0x0000761004587816 */ /* 0x000fe20000000058 */
[----:B------:R-:W-:Y:S02]  /*cbc0*/  IMAD.MOV.U32 R4, RZ, RZ, R41 ;  /* 0x000000ffff047224 */ /* 0x000fe400078e0029 */
        /* <DEDUP_REMOVED lines=9> */
[----:B0-----:R-:W-:Y:S06]  /*cc60*/  @!P0 BRA `(.L_x_6308) ;  /* 0x0000022c001c8947 */ /* 0x001fec0003800000 */
.L_x_6591:
[----:B------:R-:W-:Y:S05]  /*cc70*/  BSYNC B1 ;  /* 0x0000000000017941 */ /* 0x000fea0003800000 */
.L_x_6307:
        /* <DEDUP_REMOVED lines=14> */
[----:B------:R-:W-:Y:S02]  /*cd60*/  SHF.R.U32.HI R111, RZ, 0x10, R61 ;  /* 0x00000010ff6f7819 */ /* 0x000fe4000001163d */
[--C-:B------:R-:W-:Y:S02]  /*cd70*/  SHF.R.U64 R58, R58, 0x10, R59.reuse ;  /* 0x000000103a3a7819 */ /* 0x100fe4000000123b */
[----:B------:R-:W-:Y:S02]  /*cd80*/  SHF.R.U32.HI R59, RZ, 0x10, R59 ;  /* 0x00000010ff3b7819 */ /* 0x000fe4000001163b */
[----:B------:R-:W-:Y:S02]  /*cd90*/  PRMT R111, R109, 0x5410, R111 ;  /* 0x000054106d6f7816 */ /* 0x000fe4000000006f */
[----:B------:R-:W-:Y:S02]  /*cda0*/  PRMT R108, R108, 0x5410, R59 ;  /* 0x000054106c6c7816 */ /* 0x000fe4000000003b */
[----:B------:R-:W-:Y:S01]  /*cdb0*/  SHF.R.U64 R110, R60, 0x10, R61 ;  /* 0x000000103c6e7819 */ /* 0x000fe2000000123d */
[----:B------:R-:W-:Y:S01]  /*cdc0*/  IMAD.U32 R112, R111, 0x10000, RZ ;  /* 0x000100006f707824 */ /* 0x000fe200078e00ff */
[----:B------:R-:W-:Y:S01]  /*cdd0*/  PRMT R107, R107, 0x5410, R58 ;  /* 0x000054106b6b7816 */ /* 0x000fe2000000003a */
[----:B------:R-:W-:Y:S01]  /*cde0*/  IMAD.U32 R109, R108, 0x10000, RZ ;  /* 0x000100006c6d7824 */ /* 0x000fe200078e00ff */
[----:B------:R-:W-:-:S02]  /*cdf0*/  LOP3.LUT R111, R111, 0xffff0000, RZ, 0xc0, !PT ;  /* 0xffff00006f6f7812 */ /* 0x000fc400078ec0ff */
[----:B------:R-:W-:Y:S02]  /*ce00*/  LOP3.LUT R108, R108, 0xffff0000, RZ, 0xc0, !PT ;  /* 0xffff00006c6c7812 */ /* 0x000fe400078ec0ff */
[----:B------:R-:W-:Y:S02]  /*ce10*/  PRMT R110, R76, 0x5432, R110 ;  /* 0x000054324c6e7816 */ /* 0x000fe4000000006e */
[C---:B0-----:R-:W-:Y:S01]  /*ce20*/  LOP3.LUT R59, R6.reuse, 0xffff0000, RZ, 0xc0, !PT ;  /* 0xffff0000063b7812 */ /* 0x041fe200078ec0ff */
[----:B------:R-:W-:Y:S01]  /*ce30*/  IMAD.U32 R58, R6, 0x10000, RZ ;  /* 0x00010000063a7824 */ /* 0x000fe200078e00ff */
[C---:B------:R-:W-:Y:S01]  /*ce40*/  LOP3.LUT R61, R7.reuse, 0xffff0000, RZ, 0xc0, !PT ;  /* 0xffff0000073d7812 */ /* 0x040fe200078ec0ff */
[----:B------:R-:W-:Y:S02]  /*ce50*/  IMAD.U32 R60, R7, 0x10000, RZ ;  /* 0x00010000073c7824 */ /* 0x000fe400078e00ff */
[C---:B------:R-:W-:Y:S01]  /*ce60*/  FMUL.FTZ R113, R59.reuse, R112 ;  /* 0x000000703b717220 */ /* 0x040fe20000410000 */
[----:B------:R-:W-:Y:S01]  /*ce70*/  FMUL.FTZ R59, R59, R109 ;  /* 0x0000006d3b3b7220 */ /* 0x000fe20000410000 */
[----:B------:R-:W-:Y:S01]  /*ce80*/  FMUL.FTZ R115, R61, R111 ;  /* 0x0000006f3d737220 */ /* 0x000fe20000410000 */
[----:B------:R-:W-:-:S02]  /*ce90*/  IMAD.U32 R6, R4, 0x10000, RZ ;  /* 0x0001000004067824 */ /* 0x000fc400078e00ff */
[C---:B------:R-:W-:Y:S01]  /*cea0*/  FFMA.FTZ R113, R58.reuse, R109, -R113 ;  /* 0x0000006d3a717223 */ /* 0x040fe20000010871 */
[----:B------:R-:W-:Y:S01]  /*ceb0*/  FMUL.FTZ R109, R61, R108 ;  /* 0x0000006c3d6d7220 */ /* 0x000fe20000410000 */
[----:B------:R-:W-:Y:S02]  /*cec0*/  IMAD.U32 R7, R5, 0x10000, RZ ;  /* 0x0001000005077824 */ /* 0x000fe400078e00ff */
[----:B------:R-:W-:Y:S01]  /*ced0*/  FFMA.FTZ R112, R58, R112, R59 ;  /* 0x000000703a707223 */ /* 0x000fe2000001003b */
[----:B------:R-:W-:Y:S01]  /*cee0*/  IMAD.U32 R61, R110, 0x10000, RZ ;  /* 0x000100006e3d7824 */ /* 0x000fe200078e00ff */
[----:B------:R-:W-:Y:S01]  /*cef0*/  LOP3.LUT R4, R4, 0xffff0000, RZ, 0xc0, !PT ;  /* 0xffff000004047812 */ /* 0x000fe200078ec0ff */
[----:B------:R-:W-:Y:S01]  /*cf00*/  IMAD.U32 R59, R107, 0x10000, RZ ;  /* 0x000100006b3b7824 */ /* 0x000fe200078e00ff */
[----:B------:R-:W-:Y:S01]  /*cf10*/  LOP3.LUT R5, R5, 0xffff0000, RZ, 0xc0, !PT ;  /* 0xffff000005057812 */ /* 0x000fe200078ec0ff */
        /* <DEDUP_REMOVED lines=17> */
.L_x_6312:
[----:B------:R-:W-:Y:S05]  /*d030*/  BSYNC B2 ;  /* 0x0000000000027941 */ /* 0x000fea0003800000 */
.L_x_6311:
[----:B------:R-:W-:Y:S04]  /*d040*/  BSSY B2, `(.L_x_6313) ;  /* 0x0000030000027945 */ /* 0x000fe80003800000 */
[----:B------:R-:W-:Y:S05]  /*d050*/  @P1 BRA `(.L_x_6314) ;  /* 0x0000000000b81947 */ /* 0x000fea0003800000 */
[----:B0-----:R-:W0:Y:S01]  /*d060*/  LDS.128 R4, [R0] ;  /* 0x0000000000047984 */ /* 0x001e220000000c00 */
        /* <DEDUP_REMOVED lines=45> */
.L_x_6314:
[----:B------:R-:W-:Y:S05]  /*d340*/  BSYNC B2 ;  /* 0x0000000000027941 */ /* 0x000fea0003800000 */
.L_x_6313:
        /* <DEDUP_REMOVED lines=48> */
.L_x_6316:
[----:B------:R-:W-:Y:S05]  /*d650*/  BSYNC B2 ;  /* 0x0000000000027941 */ /* 0x000fea0003800000 */
.L_x_6315:
        /* <DEDUP_REMOVED lines=48> */
.L_x_6318:
[----:B------:R-:W-:Y:S05]  /*d960*/  BSYNC B2 ;  /* 0x0000000000027941 */ /* 0x000fea0003800000 */
.L_x_6317:
        /* <DEDUP_REMOVED lines=48> */
.L_x_6320:
[----:B------:R-:W-:Y:S05]  /*dc70*/  BSYNC B2 ;  /* 0x0000000000027941 */ /* 0x000fea0003800000 */
.L_x_6319:
[----:B------:R-:W-:Y:S05]  /*dc80*/  @P5 BRA `(.L_x_6310) ;  /* 0x0000000000b85947 */ /* 0x000fea0003800000 */
[----:B01234-:R-:W0:Y:S01]  /*dc90*/  LDS.128 R4, [R0+0x8000] ;  /* 0x0080000000047984 */ /* 0x01fe220000000c00 */
        /* <DEDUP_REMOVED lines=45> */
.L_x_6310:
[----:B------:R-:W-:Y:S05]  /*df70*/  BSYNC B1 ;  /* 0x0000000000017941 */ /* 0x000fea0003800000 */
.L_x_6309:
[----:B01234-:R-:W-:-:S05]  /*df80*/  VIADD R4, R204, 0x40 ;  /* 0x00000040cc047836 */ /* 0x01ffca0000000000 */
[----:B------:R-:W-:-:S13]  /*df90*/  ISETP.GE.AND P0, PT, R4, R63, PT ;  /* 0x0000003f0400720c */ /* 0x000fda0003f06270 */
[----:B------:R-:W-:Y:S05]  /*dfa0*/  @P0 BRA `(.L_x_6321) ;  /* 0x0000004c001c0947 */ /* 0x000fea0003800000 */
[----:B------:R-:W0:Y:S01]  /*dfb0*/  LDC R5, c[0x0][0x3f4] ;  /* 0x0000fd00ff057b82 */ /* 0x000e220000000800 */
        /* <DEDUP_REMOVED lines=54> */
.L_x_6323:
[----:B------:R-:W-:Y:S05]  /*e320*/  BSYNC B1 ;  /* 0x0000000000017941 */ /* 0x000fea0003800000 */
.L_x_6322:
        /* <DEDUP_REMOVED lines=48> */
.L_x_6325:
[----:B------:R-:W-:Y:S05]  /*e630*/  BSYNC B1 ;  /* 0x0000000000017941 */ /* 0x000fea0003800000 */
.L_x_6324:
        /* <DEDUP_REMOVED lines=48> */
.L_x_6327:
[----:B------:R-:W-:Y:S05]  /*e940*/  BSYNC B1 ;  /* 0x0000000000017941 */ /* 0x000fea0003800000 */
.L_x_6326:
        /* <DEDUP_REMOVED lines=48> */
.L_x_6329:
[----:B------:R-:W-:Y:S05]  /*ec50*/  BSYNC B1 ;  /* 0x0000000000017941 */ /* 0x000fea0003800000 */
.L_x_6328:
        /* <DEDUP_REMOVED lines=48> */
.L_x_6331:
[----:B------:R-:W-:Y:S05]  /*ef60*/  BSYNC B1 ;  /* 0x0000000000017941 */ /* 0x000fea0003800000 */
.L_x_6330:
        /* <DEDUP_REMOVED lines=48> */
.L_x_6300:
[----:B------:R-:W0:Y:S01]  /*f270*/  S2R R0, SR_TID.X ;  /* 0x0000000000007919 */ /* 0x000e220000002100 */
[----:B------:R-:W1:Y:S01]  /*f280*/  LDC R69, c[0x0][0x448] ;  /* 0x00011200ff457b82 */ /* 0x000e620000000800 */
[----:B------:R-:W-:Y:S01]  /*f290*/  ULDC.64 UR4, c[0x0][0x3f8] ;  /* 0x0000fe0000047ab9 */ /* 0x000fe20000000a00 */
[----:B------:R-:W-:Y:S01]  /*f2a0*/  ULDC.64 UR6, c[0x0][0x408] ;  /* 0x0001020000067ab9 */ /* 0x000fe20000000a00 */
[----:B------:R-:W-:Y:S02]  /*f2b0*/  IMAD.MOV.U32 R8, RZ, RZ, R24 ;  /* 0x000000ffff087224 */ /* 0x000fe400078e0018 */
[----:B------:R-:W-:Y:S02]  /*f2c0*/  IMAD.MOV.U32 R9, RZ, RZ, R27 ;  /* 0x000000ffff097224 */ /* 0x000fe400078e001b */
[----:B------:R-:W-:Y:S01]  /*f2d0*/  IMAD.MOV.U32 R4, RZ, RZ, R144 ;  /* 0x000000ffff047224 */ /* 0x000fe200078e0090 */
[----:B-1----:R-:W-:Y:S01]  /*f2e0*/  ISETP.NE.AND P0, PT, R69, 0x1, PT ;  /* 0x000000014500780c */ /* 0x002fe20003f05270 */
[----:B0-----:R-:W-:-:S05]  /*f2f0*/  VIADD R0, R0, 0xffffff80 ;  /* 0xffffff8000007836 */ /* 0x001fca0000000000 */
[----:B------:R-:W-:-:S07]  /*f300*/  SHF.R.S32.HI R3, RZ, 0x1f, R0 ;  /* 0x0000001fff037819 */ /* 0x000fce0000011400 */
[----:B------:R-:W0:Y:S01]  /*f310*/  @P0 LDC R5, c[0x0][0x450] ;  /* 0x00011400ff050b82 */ /* 0x000e220000000800 */
[----:B------:R-:W-:-:S04]  /*f320*/  LEA.HI R3, R3, R0, RZ, 0x2 ;  /* 0x0000000003037211 */ /* 0x000fc800078f10ff */
[----:B------:R-:W-:-:S05]  /*f330*/  LOP3.LUT R3, R3, 0xfffffffc, RZ, 0xc0, !PT ;  /* 0xfffffffc03037812 */ /* 0x000fca00078ec0ff */
[----:B------:R-:W-:Y:S02]  /*f340*/  IMAD.IADD R3, R0, 0x1, -R3 ;  /* 0x0000000100037824 */ /* 0x000fe400078e0a03 */
[----:B------:R-:W1:Y:S02]  /*f350*/  @P0 LDC R0, c[0x0][0x44c] ;  /* 0x00011300ff000b82 */ /* 0x000e640000000800 */
[----:B------:R-:W-:-:S04]  /*f360*/  IMAD R3, R3, 0x40, R10 ;  /* 0x0000004003037824 */ /* 0x000fc800078e020a */
[----:B-1----:R-:W-:-:S05]  /*f370*/  @P0 IMAD.HI.U32 R0, R3, R0, RZ ;  /* 0x0000000003000227 */ /* 0x002fca00078e00ff */
[----:B0-----:R-:W-:Y:S01]  /*f380*/  @P0 SHF.R.U32.HI R3, RZ, R5, R0 ;  /* 0x00000005ff030219 */ /* 0x001fe20000011600 */
[----:B------:R-:W-:-:S03]  /*f390*/  IMAD.MOV.U32 R5, RZ, RZ, R29 ;  /* 0x000000ffff057224 */ /* 0x000fc600078e001d */
        /* <DEDUP_REMOVED lines=17> */
[----:B------:R-:W0:Y:S04]  /*f4b0*/  SHFL.IDX PT, R3, R8, RZ, 0x1c1f ;  /* 0x001c1fff08037589 */ /* 0x000e2800000e0000 */
[----:B------:R-:W1:Y:S04]  /*f4c0*/  SHFL.IDX PT, R0, R6, RZ, 0x1c1f ;  /* 0x001c1fff06007589 */ /* 0x000e6800000e0000 */
[----:B------:R2:W3:Y:S04]  /*f4d0*/  SHFL.IDX PT, R5, R7, RZ, 0x1c1f ;  /* 0x001c1fff07057589 */ /* 0x0004e800000e0000 */
[----:B------:R2:W4:Y:S01]  /*f4e0*/  SHFL.IDX PT, R14, R9, RZ, 0x1c1f ;  /* 0x001c1fff090e7589 */ /* 0x00052200000e0000 */
[----:B0-----:R-:W-:-:S02]  /*f4f0*/  IMAD.MOV.U32 R21, RZ, RZ, R3 ;  /* 0x000000ffff157224 */ /* 0x001fc400078e0003 */
[----:B-12---:R-:W-:-:S07]  /*f500*/  IMAD.MOV.U32 R20, RZ, RZ, R0 ;  /* 0x000000ffff147224 */ /* 0x006fce00078e0000 */
.L_x_6597:
        /* <DEDUP_REMOVED lines=18> */
[----:B------:R-:W2:Y:S01]  /*f630*/  LDL R3, [R1+0x58] ;  /* 0x0000580001037983 */ /* 0x000ea20000100800 */
[----:B------:R-:W-:-:S03]  /*f640*/  ULDC UR4, c[0x0][0x3f4] ;  /* 0x0000fd0000047ab9 */ /* 0x000fc60000000800 */
[----:B------:R-:W3:Y:S01]  /*f650*/  LDL R0, [R1+0x5c] ;  /* 0x00005c0001007983 */ /* 0x000ee20000100800 */
[----:B------:R-:W-:Y:S02]  /*f660*/  ISETP.GE.AND P0, PT, R18, UR4, PT ;  /* 0x0000000412007c0c */ /* 0x000fe4000bf06270 */
[----:B------:R-:W-:Y:S02]  /*f670*/  CS2R R32, SRZ ;  /* 0x0000000000207805 */ /* 0x000fe4000001ff00 */
[----:B------:R-:W-:Y:S02]  /*f680*/  ISETP.GE.AND P1, PT, R206, UR4, PT ;  /* 0x00000004ce007c0c */ /* 0x000fe4000bf26270 */
[----:B------:R-:W-:Y:S02]  /*f690*/  CS2R R34, SRZ ;  /* 0x0000000000227805 */ /* 0x000fe4000001ff00 */
[----:B------:R-:W-:Y:S02]  /*f6a0*/  ISETP.GE.AND P2, PT, R207, UR4, PT ;  /* 0x00000004cf007c0c */ /* 0x000fe4000bf46270 */
[----:B------:R-:W-:-:S02]  /*f6b0*/  CS2R R44, SRZ ;  /* 0x00000000002c7805 */ /* 0x000fc4000001ff00 */
[----:B------:R-:W-:Y:S02]  /*f6c0*/  CS2R R46, SRZ ;  /* 0x00000000002e7805 */ /* 0x000fe4000001ff00 */
[----:B------:R-:W-:Y:S02]  /*f6d0*/  CS2R R28, SRZ ;  /* 0x00000000001c7805 */ /* 0x000fe4000001ff00 */
[----:B------:R-:W-:Y:S01]  /*f6e0*/  CS2R R30, SRZ ;  /* 0x00000000001e7805 */ /* 0x000fe2000001ff00 */
[----:B------:R-:W-:Y:S01]  /*f6f0*/  @!P0 IMAD.WIDE R4, R18, 0x2, R20 ;  /* 0x0000000212048825 */ /* 0x000fe200078e0214 */
[----:B------:R-:W-:Y:S02]  /*f700*/  CS2R R40, SRZ ;  /* 0x0000000000287805 */ /* 0x000fe4000001ff00 */
[----:B------:R-:W-:Y:S02]  /*f710*/  CS2R R42, SRZ ;  /* 0x00000000002a7805 */ /* 0x000fe4000001ff00 */
[----:B------:R-:W-:-:S02]  /*f720*/  CS2R R24, SRZ ;  /* 0x0000000000187805 */ /* 0x000fc4000001ff00 */
[----:B------:R-:W-:Y:S01]  /*f730*/  CS2R R26, SRZ ;  /* 0x00000000001a7805 */ /* 0x000fe2000001ff00 */
[----:B------:R0:W5:Y:S01]  /*f740*/  @!P0 LD.E.128 R32, desc[UR60][R4.64] ;  /* 0x0000003c04208980 */ /* 0x000162000c101d00 */
[----:B------:R-:W-:Y:S02]  /*f750*/  CS2R R36, SRZ ;  /* 0x0000000000247805 */ /* 0x000fe4000001ff00 */
[----:B------:R-:W-:Y:S01]  /*f760*/  CS2R R38, SRZ ;  /* 0x0000000000267805 */ /* 0x000fe2000001ff00 */
[----:B0-----:R-:W-:-:S05]  /*f770*/  @!P0 IMAD.WIDE R4, R18, 0x2, R50 ;  /* 0x0000000212048825 */ /* 0x001fca00078e0232 */
[----:B------:R0:W5:Y:S01]  /*f780*/  @!P0 LD.E.128 R44, desc[UR60][R4.64] ;  /* 0x0000003c042c8980 */ /* 0x000162000c101d00 */
[----:B--2---:R-:W-:Y:S02]  /*f790*/  @!P1 IMAD.SHL.U32 R15, R3, 0x8, RZ ;  /* 0x00000008030f9824 */ /* 0x004fe400078e00ff */
[----:B---3--:R-:W-:Y:S02]  /*f7a0*/  @!P2 IMAD.SHL.U32 R49, R0, 0x8, RZ ;  /* 0x000000080031a824 */ /* 0x008fe400078e00ff */
[----:B------:R-:W-:-:S04]  /*f7b0*/  @!P1 IMAD.WIDE R12, R15, 0x2, R20 ;  /* 0x000000020f0c9825 */ /* 0x000fc800078e0214 */
[----:B------:R-:W-:Y:S01]  /*f7c0*/  @!P2 IMAD.WIDE R20, R49, 0x2, R20 ;  /* 0x000000023114a825 */ /* 0x000fe200078e0214 */
[----:B------:R0:W5:Y:S03]  /*f7d0*/  @!P1 LD.E.128 R28, desc[UR60][R12.64] ;  /* 0x0000003c0c1c9980 */ /* 0x000166000c101d00 */
[--C-:B------:R-:W-:Y:S01]  /*f7e0*/  @!P1 IMAD.WIDE R14, R15, 0x2, R50.reuse ;  /* 0x000000020f0e9825 */ /* 0x100fe200078e0232 */
[----:B------:R0:W5:Y:S03]  /*f7f0*/  @!P2 LD.E.128 R24, desc[UR60][R20.64] ;  /* 0x0000003c1418a980 */ /* 0x000166000c101d00 */
[----:B------:R-:W-:Y:S01]  /*f800*/  @!P2 IMAD.WIDE R48, R49, 0x2, R50 ;  /* 0x000000023130a825 */ /* 0x000fe200078e0232 */
[----:B------:R0:W5:Y:S04]  /*f810*/  @!P1 LD.E.128 R40, desc[UR60][R14.64] ;  /* 0x0000003c0e289980 */ /* 0x000168000c101d00 */
[----:B------:R0:W5:Y:S02]  /*f820*/  @!P2 LD.E.128 R36, desc[UR60][R48.64] ;  /* 0x0000003c3024a980 */ /* 0x000164000c101d00 */
.L_x_6334:
[----:B------:R-:W-:Y:S05]  /*f830*/  BSYNC B1 ;  /* 0x0000000000017941 */ /* 0x000fea0003800000 */
.L_x_6333:
[----:B0----5:R-:W-:Y:S01]  /*f840*/  IMAD.MOV.U32 R4, RZ, RZ, R46 ;  /* 0x000000ffff047224 */ /* 0x021fe200078e002e */
        /* <DEDUP_REMOVED lines=52> */
[----:B------:R-:W2:Y:S04]  /*fb90*/  SHFL.IDX PT, R7, R7, 0x1, 0x1c1f ;  /* 0x003c1f0007077f89 */ /* 0x000ea800000e0000 */
[----:B------:R3:W4:Y:S01]  /*fba0*/  SHFL.IDX PT, R14, R9, 0x1, 0x1c1f ;  /* 0x003c1f00090e7f89 */ /* 0x00072200000e0000 */
[----:B0-----:R-:W-:-:S02]  /*fbb0*/  IMAD.MOV.U32 R21, RZ, RZ, R3 ;  /* 0x000000ffff157224 */ /* 0x001fc400078e0003 */
[----:B-1-3--:R-:W-:-:S07]  /*fbc0*/  IMAD.MOV.U32 R20, RZ, RZ, R0 ;  /* 0x000000ffff147224 */ /* 0x00afce00078e0000 */
.L_x_6603:
[----:B------:R-:W-:Y:S01]  /*fbd0*/  VIADD R10, R10, 0x40 ;  /* 0x000000400a0a7836 */ /* 0x000fe20000000000 */
[----:B------:R-:W-:Y:S01]  /*fbe0*/  BSSY B1, `(.L_x_6336) ;  /* 0x0000030000017945 */ /* 0x000fe20003800000 */
[----:B----4-:R-:W-:Y:S01]  /*fbf0*/  IMAD.MOV.U32 R60, RZ, RZ, R14 ;  /* 0x000000ffff3c7224 */ /* 0x010fe200078e000e */
[----:B------:R-:W-:Y:S01]  /*fc00*/  CS2R R8, SRZ ;  /* 0x0000000000087805 */ /* 0x000fe2000001ff00 */
[----:B--2---:R-:W-:Y:S01]  /*fc10*/  IMAD.MOV.U32 R61, RZ, RZ, R7 ;  /* 0x000000ffff3d7224 */ /* 0x004fe200078e0007 */
        /* <DEDUP_REMOVED lines=22> */
[----:B------:R-:W-:Y:S01]  /*fd80*/  CS2R R52, SRZ ;  /* 0x0000000000347805 */ /* 0x000fe2000001ff00 */
[----:B------:R-:W-:Y:S01]  /*fd90*/  @!P0 IMAD.WIDE R12, R18, 0x2, R20 ;  /* 0x00000002120c8825 */ /* 0x000fe200078e0214 */
[----:B------:R-:W-:Y:S02]  /*fda0*/  CS2R R54, SRZ ;  /* 0x0000000000367805 */ /* 0x000fe4000001ff00 */
[----:B------:R-:W-:Y:S02]  /*fdb0*/  CS2R R8, SRZ ;  /* 0x0000000000087805 */ /* 0x000fe4000001ff00 */
[----:B------:R-:W-:Y:S02]  /*fdc0*/  CS2R R10, SRZ ;  /* 0x00000000000a7805 */ /* 0x000fe4000001ff00 */
[----:B------:R-:W-:Y:S01]  /*fdd0*/  CS2R R56, SRZ ;  /* 0x0000000000387805 */ /* 0x000fe2000001ff00 */
[----:B------:R0:W5:Y:S01]  /*fde0*/  @!P0 LD.E.128 R48, desc[UR60][R12.64] ;  /* 0x0000003c0c308980 */ /* 0x000162000c101d00 */
[----:B------:R-:W-:-:S02]  /*fdf0*/  CS2R R58, SRZ ;  /* 0x00000000003a7805 */ /* 0x000fc4000001ff00 */
[----:B------:R-:W-:Y:S02]  /*fe00*/  CS2R R14, SRZ ;  /* 0x00000000000e7805 */ /* 0x000fe4000001ff00 */
[----:B0-----:R-:W-:Y:S01]  /*fe10*/  CS2R R12, SRZ ;  /* 0x00000000000c7805 */ /* 0x001fe2000001ff00 */
[----:B--2---:R-:W-:Y:S02]  /*fe20*/  @!P1 IMAD.SHL.U32 R65, R3, 0x8, RZ ;  /* 0x0000000803419824 */ /* 0x004fe400078e00ff */
[----:B---3--:R-:W-:Y:S02]  /*fe30*/  @!P2 IMAD.SHL.U32 R67, R0, 0x8, RZ ;  /* 0x000000080043a824 */ /* 0x008fe400078e00ff */
[----:B------:R-:W-:-:S04]  /*fe40*/  @!P1 IMAD.WIDE R62, R65, 0x2, R20 ;  /* 0x00000002413e9825 */ /* 0x000fc800078e0214 */
[----:B------:R-:W-:Y:S01]  /*fe50*/  @!P2 IMAD.WIDE R20, R67, 0x2, R20 ;  /* 0x000000024314a825 */ /* 0x000fe200078e0214 */
[----:B------:R0:W5:Y:S03]  /*fe60*/  @!P1 LD.E.128 R52, desc[UR60][R62.64] ;  /* 0x0000003c3e349980 */ /* 0x000166000c101d00 */
[--C-:B------:R-:W-:Y:S01]  /*fe70*/  @!P1 IMAD.WIDE R64, R65, 0x2, R60.reuse ;  /* 0x0000000241409825 */ /* 0x100fe200078e023c */
[----:B------:R0:W5:Y:S03]  /*fe80*/  @!P2 LD.E.128 R56, desc[UR60][R20.64] ;  /* 0x0000003c1438a980 */ /* 0x000166000c101d00 */
[--C-:B------:R-:W-:Y:S01]  /*fe90*/  @!P2 IMAD.WIDE R66, R67, 0x2, R60.reuse ;  /* 0x000000024342a825 */ /* 0x100fe200078e023c */
[----:B------:R0:W5:Y:S03]  /*fea0*/  @!P1 LD.E.128 R8, desc[UR60][R64.64] ;  /* 0x0000003c40089980 */ /* 0x000166000c101d00 */
[----:B------:R-:W-:Y:S01]  /*feb0*/  @!P0 IMAD.WIDE R60, R18, 0x2, R60 ;  /* 0x00000002123c8825 */ /* 0x000fe200078e023c */
[----:B------:R0:W5:Y:S04]  /*fec0*/  @!P2 LD.E.128 R12, desc[UR60][R66.64] ;  /* 0x0000003c420ca980 */ /* 0x000168000c101d00 */
[----:B------:R0:W5:Y:S02]  /*fed0*/  @!P0 LD.E.128 R4, desc[UR60][R60.64] ;  /* 0x0000003c3c048980 */ /* 0x000164000c101d00 */
.L_x_6337:
[----:B------:R-:W-:Y:S05]  /*fee0*/  BSYNC B1 ;  /* 0x0000000000017941 */ /* 0x000fea0003800000 */
.L_x_6336:
[----:B0-----:R-:W2:Y:S01]  /*fef0*/  LDL R60, [R1+0x48] ;  /* 0x00004800013c7983 */ /* 0x001ea20000100800 */
[----:B-----5:R-:W-:Y:S01]  /*ff00*/  IMAD.MOV.U32 R3, RZ, RZ, R4 ;  /* 0x000000ffff037224 */ /* 0x020fe200078e0004 */
        /* <DEDUP_REMOVED lines=31> */
[----:B--2---:R-:W-:-:S04]  /*10100*/  LEA.HI R0, R60, R60, RZ, 0x1 ;  /* 0x0000003c3c007211 */ /* 0x004fc800078f08ff */
[----:B------:R-:W-:-:S05]  /*10110*/  LOP3.LUT R0, R0, 0xfffffffe, RZ, 0xc0, !PT ;  /* 0xfffffffe00007812 */ /* 0x000fca00078ec0ff */
[----:B------:R-:W-:Y:S02]  /*10120*/  IMAD.IADD R0, R60, 0x1, -R0 ;  /* 0x000000013c007824 */ /* 0x000fe400078e0a00 */
[----:B------:R-:W-:-:S03]  /*10130*/  IMAD.MOV.U32 R60, RZ, RZ, R48 ;  /* 0x000000ffff3c7224 */ /* 0x000fc600078e0030 */
[----:B------:R-:W-:Y:S01]  /*10140*/  SHF.L.U32 R61, R0, 0x1f, RZ ;  /* 0x0000001f003d7819 */ /* 0x000fe200000006ff */
[----:B------:R-:W-:Y:S01]  /*10150*/  IMAD.MOV.U32 R0, RZ, RZ, R11 ;  /* 0x000000ffff007224 */ /* 0x000fe200078e000b */
[----:B------:R-:W-:Y:S01]  /*10160*/  PRMT R94, R60, 0x7610, R94 ;  /* 0x000076103c5e7816 */ /* 0x000fe2000000005e */
[----:B------:R-:W-:Y:S01]  /*10170*/  IMAD.MOV.U32 R60, RZ, RZ, R51 ;  /* 0x000000ffff3c7224 */ /* 0x000fe200078e0033 */
[----:B------:R-:W0:Y:S02]  /*10180*/  SYNCS.PHASECHK.TRANS64.TRYWAIT P0, [R16+URZ+0x36800], R61 ;  /* 0x0368003d100075a7 */ /* 0x000e24000800017f */
[----:B------:R-:W-:Y:S02]  /*10190*/  PRMT R77, R0, 0x7610, R77 ;  /* 0x00007610004d7816 */ /* 0x000fe4000000004d */
[----:B------:R-:W-:Y:S01]  /*101a0*/  PRMT R0, R3, 0x7610, R0 ;  /* 0x0000761003007816 */ /* 0x000fe20000000000 */
[----:B------:R-:W-:Y:S01]  /*101b0*/  IMAD.MOV.U32 R3, RZ, RZ, R15 ;  /* 0x000000ffff037224 */ /* 0x000fe200078e000f */
[----:B------:R-:W-:Y:S01]  /*101c0*/  PRMT R97, R60, 0x7610, R97 ;  /* 0x000076103c617816 */ /* 0x000fe20000000061 */
[----:B------:R-:W-:-:S03]  /*101d0*/  IMAD.MOV.U32 R60, RZ, RZ, R54 ;  /* 0x000000ffff3c7224 */ /* 0x000fc600078e0036 */
[----:B------:R-:W-:Y:S02]  /*101e0*/  PRMT R68, R3, 0x7610, R68 ;  /* 0x0000761003447816 */ /* 0x000fe40000000044 */
[----:B------:R-:W-:Y:S02]  /*101f0*/  VIADDMNMX R3, R69, -R224, 0x80, PT ;  /* 0x0000008045037446 */ /* 0x000fe400038009e0 */
[----:B------:R-:W-:Y:S01]  /*10200*/  PRMT R80, R60, 0x7610, R80 ;  /* 0x000076103c507816 */ /* 0x000fe20000000050 */
[----:B------:R-:W-:Y:S01]  /*10210*/  IMAD.MOV.U32 R60, RZ, RZ, R58 ;  /* 0x000000ffff3c7224 */ /* 0x000fe200078e003a */
[----:B------:R-:W-:Y:S02]  /*10220*/  ISETP.GE.AND P1, PT, R204, R3, PT ;  /* 0x00000003cc00720c */ /* 0x000fe40003f26270 */
[----:B------:R-:W-:Y:S01]  /*10230*/  PRMT R69, R63, 0x7610, R69 ;  /* 0x000076103f457816 */ /* 0x000fe20000000045 */
[----:B0-----:R-:W-:Y:S10]  /*10240*/  @!P0 BRA `(.L_x_6339) ;  /* 0x000001f800a88947 */ /* 0x001ff40003800000 */
.L_x_6604:
[----:B------:R-:W-:Y:S05]  /*10250*/  BSYNC B1 ;  /* 0x0000000000017941 */ /* 0x000fea0003800000 */
.L_x_6338:
        /* <DEDUP_REMOVED lines=8> */
[----:B------:R-:W-:-:S09]  /*102e0*/  ISETP.GE.AND P2, PT, R207, R73, PT ;  /* 0x00000049cf00720c */ /* 0x000fd20003f46270 */
[----:B------:R-:W-:Y:S05]  /*102f0*/  @P0 BRA `(.L_x_6343) ;  /* 0x0000000400c00947 */ /* 0x000fea0003800000 */
[----:B------:R-:W1:Y:S01]  /*10300*/  S2R R64, SR_TID.X ;  /* 0x0000000000407919 */ /* 0x000e620000002100 */
[----:B------:R-:W-:Y:S02]  /*10310*/  LOP3.LUT R60, R218, 0x38, R18, 0xf8, !PT ;  /* 0x00000038da3c7812 */ /* 0x000fe400078ef812 */
[----:B------:R-:W-:Y:S02]  /*10320*/  SHF.R.U64 R115, R44, 0x10, R45 ;  /* 0x000000102c737819 */ /* 0x000fe4000000122d */
[----:B0-----:R-:W-:Y:S02]  /*10330*/  LOP3.LUT R61, R60, R219, RZ, 0x3c, !PT ;  /* 0x000000db3c3d7212 */ /* 0x001fe400078e3cff */
[----:B------:R-:W-:Y:S02]  /*10340*/  SHF.R.U64 R112, R32, 0x10, R33 ;  /* 0x0000001020707819 */ /* 0x000fe40000001221 */
[----:B------:R-:W-:Y:S01]  /*10350*/  SHF.R.U32.HI R44, RZ, 0x10, R45 ;  /* 0x00000010ff2c7819 */ /* 0x000fe2000001162d */
[----:B------:R-:W-:Y:S01]  /*10360*/  IMAD.IADD R61, R220, 0x1, R61 ;  /* 0x00000001dc3d7824 */ /* 0x000fe200078e023d */
[----:B------:R-:W-:-:S02]  /*10370*/  SHF.R.U64 R45, R46, 0x10, R47 ;  /* 0x000000102e2d7819 */ /* 0x000fc4000000122f */
[----:B------:R-:W-:Y:S01]  /*10380*/  PRMT R116, R108, 0x5410, R115 ;  /* 0x000054106c747816 */ /* 0x000fe20000000073 */
[----:B------:R-:W-:Y:S01]  /*10390*/  IMAD R106, R61, 0x2, R16 ;  /* 0x000000023d6a7824 */ /* 0x000fe200078e0210 */
[----:B------:R-:W-:Y:S02]  /*103a0*/  SHF.R.U32.HI R113, RZ, 0x10, R33 ;  /* 0x00000010ff717819 */ /* 0x000fe40000011621 */
[----:B------:R-:W-:Y:S01]  /*103b0*/  PRMT R112, R111, 0x5410, R112 ;  /* 0x000054106f707816 */ /* 0x000fe20000000070 */
[----:B------:R-:W-:Y:S01]  /*103c0*/  IMAD.U32 R118, R116, 0x10000, RZ ;  /* 0x0001000074767824 */ /* 0x000fe200078e00ff */
[--C-:B------:R-:W-:Y:S02]  /*103d0*/  SHF.R.U64 R33, R34, 0x10, R35.reuse ;  /* 0x0000001022217819 */ /* 0x100fe40000001223 */
[----:B------:R-:W-:Y:S01]  /*103e0*/  SHF.R.U32.HI R32, RZ, 0x10, R35 ;  /* 0x00000010ff207819 */ /* 0x000fe20000011623 */
[----:B------:R-:W-:Y:S01]  /*103f0*/  IMAD.U32 R114, R112, 0x10000, RZ ;  /* 0x0001000070727824 */ /* 0x000fe200078e00ff */
[----:B------:R-:W-:-:S02]  /*10400*/  PRMT R46, R68, 0x5432, R45 ;  /* 0x00005432442e7816 */ /* 0x000fc4000000002d */
[----:B------:R-:W-:Y:S02]  /*10410*/  SHF.R.U32.HI R35, RZ, 0x10, R47 ;  /* 0x00000010ff237819 */ /* 0x000fe4000001162f */
[----:B------:R-:W-:Y:S02]  /*10420*/  PRMT R113, R110, 0x5410, R113 ;  /* 0x000054106e717816 */ /* 0x000fe40000000071 */
[----:B------:R-:W-:Y:S02]  /*10430*/  PRMT R117, R109, 0x5410, R44 ;  /* 0x000054106d757816 */ /* 0x000fe4000000002c */
[----:B------:R-:W-:Y:S01]  /*10440*/  PRMT R35, R70, 0x5432, R35 ;  /* 0x0000543246237816 */ /* 0x000fe20000000023 */
[----:B-1----:R-:W-:Y:S01]  /*10450*/  VIADD R64, R64, 0xffffff80 ;  /* 0xffffff8040407836 */ /* 0x002fe20000000000 */
[----:B------:R-:W-:Y:S01]  /*10460*/  PRMT R32, R71, 0x5432, R32 ;  /* 0x0000543247207816 */ /* 0x000fe20000000020 */
[----:B------:R-:W-:Y:S01]  /*10470*/  IMAD.U32 R119, R117, 0x10000, RZ ;  /* 0x0001000075777824 */ /* 0x000fe200078e00ff */
[----:B------:R-:W-:Y:S01]  /*10480*/  LOP3.LUT R116, R116, 0xffff0000, RZ, 0xc0, !PT ;  /* 0xffff000074747812 */ /* 0x000fe200078ec0ff */
[----:B------:R-:W-:Y:S01]  /*10490*/  IMAD.U32 R115, R113, 0x10000, RZ ;  /* 0x0001000071737824 */ /* 0x000fe200078e00ff */
[----:B------:R-:W-:-:S02]  /*104a0*/  SHF.R.S32.HI R63, RZ, 0x1f, R64 ;  /* 0x0000001fff3f7819 */ /* 0x000fc40000011440 */
[----:B------:R-:W-:Y:S02]  /*104b0*/  LOP3.LUT R112, R112, 0xffff0000, RZ, 0xc0, !PT ;  /* 0xffff000070707812 */ /* 0x000fe400078ec0ff */
[----:B------:R-:W-:Y:S02]  /*104c0*/  LEA.HI R63, R63, R64, RZ, 0x2 ;  /* 0x000000403f3f7211 */ /* 0x000fe400078f10ff */
[----:B------:R-:W-:Y:S02]  /*104d0*/  PRMT R33, R72, 0x5432, R33 ;  /* 0x0000543248217816 */ /* 0x000fe40000000021 */
[----:B------:R-:W-:Y:S02]  /*104e0*/  LOP3.LUT R63, R63, 0xfffffffc, RZ, 0xc0, !PT ;  /* 0xfffffffc3f3f7812 */ /* 0x000fe400078ec0ff */
[----:B------:R-:W-:Y:S02]  /*104f0*/  LOP3.LUT R117, R117, 0xffff0000, RZ, 0xc0, !PT ;  /* 0xffff000075757812 */ /* 0x000fe400078ec0ff */
[----:B------:R-:W-:Y:S01]  /*10500*/  LOP3.LUT R113, R113, 0xffff0000, RZ, 0xc0, !PT ;  /* 0xffff000071717812 */ /* 0x000fe200078ec0ff */
[----:B------:R-:W-:-:S05]  /*10510*/  IMAD.IADD R63, R64, 0x1, -R63 ;  /* 0x00000001403f7824 */ /* 0x000fca00078e0a3f */
[----:B------:R-:W-:-:S04]  /*10520*/  LEA.HI R62, R73, R63, RZ, 0x1d ;  /* 0x0000003f493e7211 */ /* 0x000fc800078fe8ff */
        /* <DEDUP_REMOVED lines=8> */
[----:B------:R-:W0:Y:S03]  /*105b0*/  LDS.128 R60, [R106+0x15400] ;  /* 0x015400006a3c7984 */ /* 0x000e260000000c00 */
[----:B------:R-:W-:-:S05]  /*105c0*/  IMAD R107, R65, 0x2, R16 ;  /* 0x00000002416b7824 */ /* 0x000fca00078e0210 */
[----:B------:R-:W1:Y:S01]  /*105d0*/  LDS.128 R64, [R107+0x15400] ;  /* 0x015400006b407984 */ /* 0x000e620000000c00 */
[----:B0-----:R-:W-:Y:S01]  /*105e0*/  IMAD.U32 R47, R60, 0x10000, RZ ;  /* 0x000100003c2f7824 */ /* 0x001fe200078e00ff */
[C---:B------:R-:W-:Y:S01]  /*105f0*/  LOP3.LUT R34, R62.reuse, 0xffff0000, RZ, 0xc0, !PT ;  /* 0xffff00003e227812 */ /* 0x040fe200078ec0ff */
[----:B------:R-:W-:Y:S01]  /*10600*/  IMAD.U32 R44, R62, 0x10000, RZ ;  /* 0x000100003e2c7824 */ /* 0x000fe200078e00ff */
[----:B------:R-:W-:Y:S01]  /*10610*/  LOP3.LUT R62, R63, 0xffff0000, RZ, 0xc0, !PT ;  /* 0xffff00003f3e7812 */ /* 0x000fe200078ec0ff */
[----:B------:R-:W-:Y:S01]  /*10620*/  IMAD.U32 R108, R61, 0x10000, RZ ;  /* 0x000100003d6c7824 */ /* 0x000fe200078e00ff */
[----:B------:R-:W-:Y:S01]  /*10630*/  LOP3.LUT R60, R60, 0xffff0000, RZ, 0xc0, !PT ;  /* 0xffff00003c3c7812 */ /* 0x000fe200078ec0ff */
[----:B------:R-:W-:Y:S01]  /*10640*/  IMAD.U32 R109, R63, 0x10000, RZ ;  /* 0x000100003f6d7824 */ /* 0x000fe200078e00ff */
        /* <DEDUP_REMOVED lines=15> */
[C---:B------:R-:W-:Y:S01]  /*10740*/  FFMA.FTZ R121, R108.reuse, R115, -R121 ;  /* 0x000000736c797223 */ /* 0x040fe20000010879 */
[-C--:B------:R-:W-:Y:S01]  /*10750*/  FMUL.FTZ R111, R111, R114.reuse ;  /* 0x000000726f6f7220 */ /* 0x080fe20000410000 */
[----:B------:R-:W-:Y:S01]  /*10760*/  FFMA.FTZ R108, R108, R119, R47 ;  /* 0x000000776c6c7223 */ /* 0x000fe2000001002f */
[----:B------:R-:W-:Y:S01]  /*10770*/  FFMA.FTZ R114, R109, R114, -R110 ;  /* 0x000000726d727223 */ /* 0x000fe2000001086e */
[----:B------:R-:W-:Y:S01]  /*10780*/  FMUL.FTZ R47, R63, R116 ;  /* 0x000000743f2f7220 */ /* 0x000fe20000410000 */
[----:B------:R-:W-:Y:S01]  /*10790*/  FFMA.FTZ R120, R109, R120, R111 ;  /* 0x000000786d787223 */ /* 0x000fe2000001006f */
[----:B------:R-:W-:Y:S01]  /*107a0*/  FMUL.FTZ R109, R63, R112 ;  /* 0x000000703f6d7220 */ /* 0x000fe20000410000 */
[----:B------:R-:W-:-:S02]  /*107b0*/  IMAD.U32 R65, R66, 0x10000, RZ ;  /* 0x0001000042417824 */ /* 0x000fc400078e00ff */
[----:B------:R-:W-:Y:S01]  /*107c0*/  FFMA.FTZ R112, R60, R112, -R47 ;  /* 0x000000703c707223 */ /* 0x000fe2000001082f */
[----:B------:R-:W-:Y:S01]  /*107d0*/  IMAD.U32 R63, R46, 0x10000, RZ ;  /* 0x000100002e3f7824 */ /* 0x000fe200078e00ff */
[----:B------:R-:W-:Y:S01]  /*107e0*/  LOP3.LUT R66, R66, 0xffff0000, RZ, 0xc0, !PT ;  /* 0xffff000042427812 */ /* 0x000fe200078ec0ff */
        /* <DEDUP_REMOVED lines=11> */
[C---:B------:R-:W-:Y:S01]  /*108a0*/  FMUL.FTZ R65, R67.reuse, R35 ;  /* 0x0000002343417220 */ /* 0x040fe20000410000 */
[C---:B------:R-:W-:Y:S01]  /*108b0*/  FMUL.FTZ R63, R66.reuse, R47 ;  /* 0x0000002f423f7220 */ /* 0x040fe20000410000 */
[----:B------:R-:W-:Y:S01]  /*108c0*/  FMUL.FTZ R66, R66, R33 ;  /* 0x0000002142427220 */ /* 0x000fe20000410000 */
[-C--:B------:R-:W-:Y:S01]  /*108d0*/  FMUL.FTZ R64, R64, R113.reuse ;  /* 0x0000007140407220 */ /* 0x080fe20000410000 */
[----:B------:R-:W-:Y:S01]  /*108e0*/  FMUL.FTZ R44, R67, R32 ;  /* 0x00000020432c7220 */ /* 0x000fe20000410000 */
[----:B------:R-:W-:Y:S01]  /*108f0*/  FFMA.FTZ R109, R60, R116, R109 ;  /* 0x000000743c6d7223 */ /* 0x000fe2000001006d */
[C---:B------:R-:W-:Y:S01]  /*10900*/  FFMA.FTZ R110, R61.reuse, R113, -R110 ;  /* 0x000000713d6e7223 */ /* 0x040fe2000001086e */
        /* <DEDUP_REMOVED lines=12> */
[----:B------:R1:W-:Y:S01]  /*109d0*/  STS.128 [R106+0x15400], R32 ;  /* 0x015400206a007388 */ /* 0x0003e20000000c00 */
[----:B------:R-:W-:-:S05]  /*109e0*/  F2FP.BF16.F32.PACK_AB R47, R63, R120 ;  /* 0x000000783f2f723e */ /* 0x000fca00000010ff */
[----:B------:R1:W-:Y:S02]  /*109f0*/  STS.128 [R107+0x15400], R44 ;  /* 0x0154002c6b007388 */ /* 0x0003e40000000c00 */
.L_x_6343:
[----:B------:R-:W-:Y:S05]  /*10a00*/  BSYNC B2 ;  /* 0x0000000000027941 */ /* 0x000fea0003800000 */
.L_x_6342:
[----:B------:R-:W-:Y:S04]  /*10a10*/  BSSY B2, `(.L_x_6344) ;  /* 0x000006a000027945 */ /* 0x000fe80003800000 */
[----:B------:R-:W-:Y:S05]  /*10a20*/  @P1 BRA `(.L_x_6345) ;  /* 0x0000000400a01947 */ /* 0x000fea0003800000 */
[----:B-1----:R-:W2:Y:S04]  /*10a30*/  LDL R32, [R1+0x58] ;  /* 0x0000580001207983 */ /* 0x002ea80000100800 */
[----:B------:R-:W3:Y:S01]  /*10a40*/  LDL R66, [R1+0x84] ;  /* 0x0000840001427983 */ /* 0x000ee20000100800 */
[----:B------:R-:W-:Y:S02]  /*10a50*/  SHF.R.U64 R63, R28, 0x10, R29 ;  /* 0x000000101c3f7819 */ /* 0x000fe4000000121d */
[----:B0-----:R-:W-:Y:S02]  /*10a60*/  SHF.R.U64 R61, R30, 0x10, R31 ;  /* 0x000000101e3d7819 */ /* 0x001fe4000000121f */
        /* <DEDUP_REMOVED lines=8> */
[----:B------:R-:W-:Y:S02]  /*10af0*/  SHF.R.U32.HI R42, RZ, 0x10, R43 ;  /* 0x00000010ff2a7819 */ /* 0x000fe4000001162b */
[----:B------:R-:W-:Y:S02]  /*10b00*/  PRMT R105, R105, 0x5410, R30 ;  /* 0x0000541069697816 */ /* 0x000fe4000000001e */
[----:B------:R-:W-:Y:S01]  /*10b10*/  PRMT R102, R102, 0x5410, R63 ;  /* 0x0000541066667816 */ /* 0x000fe2000000003f */
[----:B------:R-:W-:Y:S01]  /*10b20*/  IMAD.U32 R63, R98, 0x10000, RZ ;  /* 0x00010000623f7824 */ /* 0x000fe200078e00ff */
[----:B------:R-:W-:Y:S02]  /*10b30*/  PRMT R99, R99, 0x5410, R40 ;  /* 0x0000541063637816 */ /* 0x000fe40000000028 */
[----:B------:R-:W-:Y:S01]  /*10b40*/  PRMT R101, R101, 0x5410, R42 ;  /* 0x0000541065657816 */ /* 0x000fe2000000002a */
[----:B------:R-:W-:Y:S01]  /*10b50*/  IMAD.U32 R62, R102, 0x10000, RZ ;  /* 0x00010000663e7824 */ /* 0x000fe200078e00ff */
[----:B------:R-:W-:-:S02]  /*10b60*/  PRMT R104, R104, 0x5410, R61 ;  /* 0x0000541068687816 */ /* 0x000fc4000000003d */
        /* <DEDUP_REMOVED lines=34> */
[----:B------:R-:W-:Y:S01]  /*10d90*/  FFMA.FTZ R65, R28, R62, -R65 ;  /* 0x0000003e1c417223 */ /* 0x000fe20000010841 */
[----:B------:R-:W-:Y:S01]  /*10da0*/  FMUL.FTZ R107, R42, R47 ;  /* 0x0000002f2a6b7220 */ /* 0x000fe20000410000 */
[----:B------:R-:W-:Y:S02]  /*10db0*/  IMAD.U32 R62, R101, 0x10000, RZ ;  /* 0x00010000653e7824 */ /* 0x000fe400078e00ff */
[----:B------:R-:W-:Y:S01]  /*10dc0*/  FFMA.FTZ R67, R28, R63, R67 ;  /* 0x0000003f1c437223 */ /* 0x000fe20000010043 */
[----:B------:R-:W-:Y:S02]  /*10dd0*/  IMAD.U32 R28, R105, 0x10000, RZ ;  /* 0x00010000691c7824 */ /* 0x000fe400078e00ff */
[-C--:B------:R-:W-:Y:S01]  /*10de0*/  FMUL.FTZ R63, R42, R35.reuse ;  /* 0x000000232a3f7220 */ /* 0x080fe20000410000 */
[C---:B------:R-:W-:Y:S01]  /*10df0*/  FFMA.FTZ R107, R30.reuse, R35, -R107 ;  /* 0x000000231e6b7223 */ /* 0x040fe2000001086b */
[C---:B------:R-:W-:Y:S01]  /*10e00*/  FMUL.FTZ R35, R61.reuse, R62 ;  /* 0x0000003e3d237220 */ /* 0x040fe20000410000 */
[-C--:B------:R-:W-:Y:S01]  /*10e10*/  FMUL.FTZ R61, R61, R28.reuse ;  /* 0x0000001c3d3d7220 */ /* 0x080fe20000410000 */
[----:B------:R-:W-:Y:S01]  /*10e20*/  FFMA.FTZ R63, R30, R47, R63 ;  /* 0x0000002f1e3f7223 */ /* 0x000fe2000001003f */
[----:B------:R-:W-:Y:S01]  /*10e30*/  LOP3.LUT R99, R99, 0xffff0000, RZ, 0xc0, !PT ;  /* 0xffff000063637812 */ /* 0x000fe200078ec0ff */
[C---:B------:R-:W-:Y:S01]  /*10e40*/  FFMA.FTZ R47, R40.reuse, R28, -R35 ;  /* 0x0000001c282f7223 */ /* 0x040fe20000010823 */
[----:B------:R-:W-:Y:S01]  /*10e50*/  LOP3.LUT R103, R103, 0xffff0000, RZ, 0xc0, !PT ;  /* 0xffff000067677812 */ /* 0x000fe200078ec0ff */
[----:B------:R-:W-:Y:S01]  /*10e60*/  FMUL.FTZ R28, R41, R98 ;  /* 0x00000062291c7220 */ /* 0x000fe20000410000 */
[----:B------:R-:W-:Y:S01]  /*10e70*/  FFMA.FTZ R61, R40, R62, R61 ;  /* 0x0000003e283d7223 */ /* 0x000fe2000001003d */
[----:B------:R-:W-:-:S02]  /*10e80*/  IMAD.U32 R30, R100, 0x10000, RZ ;  /* 0x00010000641e7824 */ /* 0x000fc400078e00ff */
[-C--:B------:R-:W-:Y:S01]  /*10e90*/  FMUL.FTZ R40, R41, R102.reuse ;  /* 0x0000006629287220 */ /* 0x080fe20000410000 */
[C---:B------:R-:W-:Y:S01]  /*10ea0*/  FMUL.FTZ R35, R44.reuse, R99 ;  /* 0x000000632c237220 */ /* 0x040fe20000410000 */
[----:B------:R-:W-:Y:S01]  /*10eb0*/  FFMA.FTZ R102, R29, R102, -R28 ;  /* 0x000000661d667223 */ /* 0x000fe2000001081c */
[-C--:B------:R-:W-:Y:S01]  /*10ec0*/  FMUL.FTZ R44, R44, R103.reuse ;  /* 0x000000672c2c7220 */ /* 0x080fe20000410000 */
        /* <DEDUP_REMOVED lines=10> */
[----:B------:R-:W-:Y:S01]  /*10f70*/  FMUL.FTZ R28, R45, R100 ;  /* 0x000000642d1c7220 */ /* 0x000fe20000410000 */
[----:B------:R-:W-:Y:S01]  /*10f80*/  FFMA.FTZ R40, R29, R98, R40 ;  /* 0x000000621d287223 */ /* 0x000fe20000010028 */
[----:B------:R-:W-:Y:S01]  /*10f90*/  FMUL.FTZ R45, R45, R104 ;  /* 0x000000682d2d7220 */ /* 0x000fe20000410000 */
[----:B------:R-:W-:Y:S01]  /*10fa0*/  FFMA.FTZ R31, R31, R30, R32 ;  /* 0x0000001e1f1f7223 */ /* 0x000fe20000010020 */
        /* <DEDUP_REMOVED lines=16> */
.L_x_6345:
[----:B------:R-:W-:Y:S05]  /*110b0*/  BSYNC B2 ;  /* 0x0000000000027941 */ /* 0x000fea0003800000 */
.L_x_6344:
[----:B------:R-:W-:Y:S05]  /*110c0*/  @P2 BRA `(.L_x_6341) ;  /* 0x0000000400a02947 */ /* 0x000fea0003800000 */
[----:B--2---:R-:W2:Y:S04]  /*110d0*/  LDL R28, [R1+0x5c] ;  /* 0x00005c00011c7983 */ /* 0x004ea80000100800 */
        /* <DEDUP_REMOVED lines=32> */
[----:B---3--:R-:W2:Y:S03]  /*112e0*/  LDS.128 R28, [R60] ;  /* 0x000000003c1c7984 */ /* 0x008ea60000000c00 */
[----:B------:R-:W-:-:S05]  /*112f0*/  IMAD R40, R73, 0x2, R16 ;  /* 0x0000000249287824 */ /* 0x000fca00078e0210 */
[----:B-1----:R-:W1:Y:S01]  /*11300*/  LDS.128 R32, [R40+0x15400] ;  /* 0x0154000028207984 */ /* 0x002e620000000c00 */
        /* <DEDUP_REMOVED lines=15> */
[----:B0-----:R-:W-:Y:S01]  /*11400*/  FMUL.FTZ R61, R37, R43 ;  /* 0x0000002b253d7220 */ /* 0x001fe20000410000 */
        /* <DEDUP_REMOVED lines=52> */
.L_x_6341:
[----:B------:R-:W-:Y:S05]  /*11750*/  BSYNC B1 ;  /* 0x0000000000017941 */ /* 0x000fea0003800000 */
.L_x_6340:
[----:B---3--:R-:W-:-:S05]  /*11760*/  VIADD R24, R204, 0x40 ;  /* 0x00000040cc187836 */ /* 0x008fca0000000000 */
[----:B------:R-:W-:-:S13]  /*11770*/  ISETP.GE.AND P0, PT, R24, R3, PT ;  /* 0x000000031800720c */ /* 0x000fda0003f06270 */
[----:B------:R-:W-:Y:S05]  /*11780*/  @P0 BRA `(.L_x_6321) ;  /* 0x0000001400240947 */ /* 0x000fea0003800000 */
[----:B------:R-:W3:Y:S01]  /*11790*/  LDC R3, c[0x0][0x3f4] ;  /* 0x0000fd00ff037b82 */ /* 0x000ee20000000800 */
[----:B------:R-:W-:Y:S01]  /*117a0*/  BSSY B1, `(.L_x_6346) ;  /* 0x0000073000017945 */ /* 0x000fe20003800000 */
[----:B-1----:R-:W-:Y:S02]  /*117b0*/  SHF.R.U32.HI R44, RZ, 0x3, R217 ;  /* 0x00000003ff2c7819 */ /* 0x002fe400000116d9 */
[-C--:B---3--:R-:W-:Y:S02]  /*117c0*/  ISETP.GE.AND P0, PT, R18, R3.reuse, PT ;  /* 0x000000031200720c */ /* 0x088fe40003f06270 */
[-C--:B------:R-:W-:Y:S02]  /*117d0*/  ISETP.GE.AND P1, PT, R206, R3.reuse, PT ;  /* 0x00000003ce00720c */ /* 0x080fe40003f26270 */
[----:B------:R-:W-:-:S09]  /*117e0*/  ISETP.GE.AND P2, PT, R207, R3, PT ;  /* 0x00000003cf00720c */ /* 0x000fd20003f46270 */
[----:B------:R-:W-:Y:S05]  /*117f0*/  @P0 BRA `(.L_x_6347) ;  /* 0x0000000400b40947 */ /* 0x000fea0003800000 */
[----:B------:R-:W3:Y:S01]  /*11800*/  LDL R42, [R1+0x80] ;  /* 0x00008000012a7983 */ /* 0x000ee20000100800 */
[----:B------:R-:W1:Y:S02]  /*11810*/  S2R R25, SR_TID.X ;  /* 0x0000000000197919 */ /* 0x000e640000002100 */
[----:B-1----:R-:W-:-:S05]  /*11820*/  VIADD R25, R25, 0xffffff80 ;  /* 0xffffff8019197836 */ /* 0x002fca0000000000 */
[----:B------:R-:W-:-:S04]  /*11830*/  SHF.R.S32.HI R24, RZ, 0x1f, R25 ;  /* 0x0000001fff187819 */ /* 0x000fc80000011419 */
[----:B------:R-:W-:-:S04]  /*11840*/  LEA.HI R24, R24, R25, RZ, 0x2 ;  /* 0x0000001918187211 */ /* 0x000fc800078f10ff */
[----:B------:R-:W-:-:S05]  /*11850*/  LOP3.LUT R24, R24, 0xfffffffc, RZ, 0xc0, !PT ;  /* 0xfffffffc18187812 */ /* 0x000fca00078ec0ff */
        /* <DEDUP_REMOVED lines=9> */
[----:B--2---:R-:W-:-:S05]  /*118f0*/  IADD3 R29, R25, R26, R222 ;  /* 0x0000001a191d7210 */ /* 0x004fca0007ffe0de */
[----:B------:R-:W-:-:S05]  /*11900*/  IMAD R32, R29, 0x2, R16 ;  /* 0x000000021d207824 */ /* 0x000fca00078e0210 */
[----:B------:R-:W1:Y:S01]  /*11910*/  LDS.128 R28, [R32+0x15400] ;  /* 0x01540000201c7984 */ /* 0x000e620000000c00 */
[--C-:B------:R-:W-:Y:S02]  /*11920*/  SHF.R.U64 R33, R4, 0x10, R5.reuse ;  /* 0x0000001004217819 */ /* 0x100fe40000001205 */
[----:B------:R-:W-:Y:S02]  /*11930*/  SHF.R.U32.HI R4, RZ, 0x10, R5 ;  /* 0x00000010ff047819 */ /* 0x000fe40000011605 */
[--C-:B------:R-:W-:Y:S02]  /*11940*/  SHF.R.U64 R5, R6, 0x10, R7.reuse ;  /* 0x0000001006057819 */ /* 0x100fe40000001207 */
[----:B------:R-:W-:Y:S02]  /*11950*/  SHF.R.U32.HI R6, RZ, 0x10, R7 ;  /* 0x00000010ff067819 */ /* 0x000fe40000011607 */
[----:B------:R-:W-:Y:S02]  /*11960*/  SHF.R.U64 R37, R48, 0x10, R49 ;  /* 0x0000001030257819 */ /* 0x000fe40000001231 */
[----:B------:R-:W-:-:S02]  /*11970*/  PRMT R90, R90, 0x5410, R33 ;  /* 0x000054105a5a7816 */ /* 0x000fc40000000021 */
[----:B------:R-:W-:Y:S02]  /*11980*/  PRMT R91, R91, 0x5410, R4 ;  /* 0x000054105b5b7816 */ /* 0x000fe40000000004 */
[----:B------:R-:W-:Y:S02]  /*11990*/  PRMT R92, R92, 0x5410, R5 ;  /* 0x000054105c5c7816 */ /* 0x000fe40000000005 */
[----:B------:R-:W-:Y:S02]  /*119a0*/  PRMT R93, R93, 0x5410, R6 ;  /* 0x000054105d5d7816 */ /* 0x000fe40000000006 */
[----:B------:R-:W-:Y:S01]  /*119b0*/  PRMT R94, R94, 0x5410, R37 ;  /* 0x000054105e5e7816 */ /* 0x000fe20000000025 */
[----:B------:R-:W-:Y:S01]  /*119c0*/  IMAD.U32 R38, R90, 0x10000, RZ ;  /* 0x000100005a267824 */ /* 0x000fe200078e00ff */
[----:B------:R-:W-:Y:S02]  /*119d0*/  SHF.R.U32.HI R48, RZ, 0x10, R49 ;  /* 0x00000010ff307819 */ /* 0x000fe40000011631 */
[----:B------:R-:W-:Y:S01]  /*119e0*/  SHF.R.U64 R35, R50, 0x10, R51 ;  /* 0x0000001032237819 */ /* 0x000fe20000001233 */
[----:B------:R-:W-:Y:S01]  /*119f0*/  IMAD.U32 R37, R94, 0x10000, RZ ;  /* 0x000100005e257824 */ /* 0x000fe200078e00ff */
[----:B------:R-:W-:-:S02]  /*11a00*/  PRMT R95, R95, 0x5410, R48 ;  /* 0x000054105f5f7816 */ /* 0x000fc40000000030 */
[----:B------:R-:W-:Y:S01]  /*11a10*/  SHF.R.U32.HI R50, RZ, 0x10, R51 ;  /* 0x00000010ff327819 */ /* 0x000fe20000011633 */
[----:B------:R-:W-:-:S03]  /*11a20*/  IMAD.U32 R39, R91, 0x10000, RZ ;  /* 0x000100005b277824 */ /* 0x000fc600078e00ff */
[----:B------:R-:W-:Y:S02]  /*11a30*/  PRMT R97, R97, 0x5410, R50 ;  /* 0x0000541061617816 */ /* 0x000fe40000000032 */
[----:B------:R-:W-:Y:S01]  /*11a40*/  LOP3.LUT R90, R90, 0xffff0000, RZ, 0xc0, !PT ;  /* 0xffff00005a5a7812 */ /* 0x000fe200078ec0ff */
[----:B-1----:R-:W-:Y:S02]  /*11a50*/  IMAD.U32 R34, R29, 0x10000, RZ ;  /* 0x000100001d227824 */ /* 0x002fe400078e00ff */
[----:B------:R-:W-:Y:S02]  /*11a60*/  IMAD.U32 R36, R31, 0x10000, RZ ;  /* 0x000100001f247824 */ /* 0x000fe400078e00ff */
[----:B------:R-:W-:Y:S01]  /*11a70*/  FMUL.FTZ R45, R34, R39 ;  /* 0x00000027222d7220 */ /* 0x000fe20000410000 */
[----:B------:R-:W-:Y:S02]  /*11a80*/  LOP3.LUT R94, R94, 0xffff0000, RZ, 0xc0, !PT ;  /* 0xffff00005e5e7812 */ /* 0x000fe400078ec0ff */
[----:B------:R-:W-:-:S02]  /*11a90*/  LOP3.LUT R29, R29, 0xffff0000, RZ, 0xc0, !PT ;  /* 0xffff00001d1d7812 */ /* 0x000fc400078ec0ff */
[----:B------:R-:W-:Y:S02]  /*11aa0*/  LOP3.LUT R91, R91, 0xffff0000, RZ, 0xc0, !PT ;  /* 0xffff00005b5b7812 */ /* 0x000fe400078ec0ff */
[----:B------:R-:W-:Y:S01]  /*11ab0*/  PRMT R96, R96, 0x5410, R35 ;  /* 0x0000541060607816 */ /* 0x000fe20000000023 */
[C---:B------:R-:W-:Y:S01]  /*11ac0*/  IMAD.U32 R35, R30.reuse, 0x10000, RZ ;  /* 0x000100001e237824 */ /* 0x040fe200078e00ff */
[----:B------:R-:W-:Y:S02]  /*11ad0*/  LOP3.LUT R30, R30, 0xffff0000, RZ, 0xc0, !PT ;  /* 0xffff00001e1e7812 */ /* 0x000fe400078ec0ff */
[----:B------:R-:W-:Y:S01]  /*11ae0*/  LOP3.LUT R31, R31, 0xffff0000, RZ, 0xc0, !PT ;  /* 0xffff00001f1f7812 */ /* 0x000fe200078ec0ff */
        /* <DEDUP_REMOVED lines=9> */
[----:B------:R-:W-:-:S04]  /*11b80*/  IMAD.U32 R27, R28, 0x10000, RZ ;  /* 0x000100001c1b7824 */ /* 0x000fc800078e00ff */
[CC--:B------:R-:W-:Y:S01]  /*11b90*/  FMUL.FTZ R41, R27.reuse, R38.reuse ;  /* 0x000000261b297220 */ /* 0x0c0fe20000410000 */
[-C--:B------:R-:W-:Y:S01]  /*11ba0*/  FMUL.FTZ R43, R27, R37.reuse ;  /* 0x000000251b2b7220 */ /* 0x080fe20000410000 */
[----:B------:R-:W-:Y:S02]  /*11bb0*/  IMAD.U32 R27, R95, 0x10000, RZ ;  /* 0x000100005f1b7824 */ /* 0x000fe400078e00ff */
[C---:B------:R-:W-:Y:S01]  /*11bc0*/  FFMA.FTZ R41, R4.reuse, R37, -R41 ;  /* 0x0000002504297223 */ /* 0x040fe20000010829 */
[----:B------:R-:W-:Y:S02]  /*11bd0*/  IMAD.U32 R37, R93, 0x10000, RZ ;  /* 0x000100005d257824 */ /* 0x000fe400078e00ff */
[----:B------:R-:W-:Y:S01]  /*11be0*/  FFMA.FTZ R43, R4, R38, R43 ;  /* 0x00000026042b7223 */ /* 0x000fe2000001002b */
[----:B------:R-:W-:Y:S01]  /*11bf0*/  FMUL.FTZ R47, R34, R27 ;  /* 0x0000001b222f7220 */ /* 0x000fe20000410000 */
[----:B------:R-:W-:Y:S01]  /*11c00*/  LOP3.LUT R28, R28, 0xffff0000, RZ, 0xc0, !PT ;  /* 0xffff00001c1c7812 */ /* 0x000fe200078ec0ff */
[----:B------:R-:W-:-:S02]  /*11c10*/  IMAD.U32 R4, R97, 0x10000, RZ ;  /* 0x0001000061047824 */ /* 0x000fc400078e00ff */
[----:B------:R-:W-:Y:S01]  /*11c20*/  FMUL.FTZ R34, R36, R37 ;  /* 0x0000002524227220 */ /* 0x000fe20000410000 */
[----:B------:R-:W-:Y:S01]  /*11c30*/  FFMA.FTZ R47, R6, R39, R47 ;  /* 0x00000027062f7223 */ /* 0x000fe2000001002f */
[----:B------:R-:W-:Y:S01]  /*11c40*/  LOP3.LUT R95, R95, 0xffff0000, RZ, 0xc0, !PT ;  /* 0xffff00005f5f7812 */ /* 0x000fe200078ec0ff */
[-C--:B------:R-:W-:Y:S01]  /*11c50*/  FMUL.FTZ R36, R36, R4.reuse ;  /* 0x0000000424247220 */ /* 0x080fe20000410000 */
[C---:B------:R-:W-:Y:S01]  /*11c60*/  FFMA.FTZ R39, R33.reuse, R4, -R34 ;  /* 0x0000000421277223 */ /* 0x040fe20000010822 */
[----:B------:R-:W-:Y:S01]  /*11c70*/  FMUL.FTZ R4, R28, R90 ;  /* 0x0000005a1c047220 */ /* 0x000fe20000410000 */
[----:B------:R-:W-:Y:S01]  /*11c80*/  FFMA.FTZ R45, R6, R27, -R45 ;  /* 0x0000001b062d7223 */ /* 0x000fe2000001082d */
[----:B------:R-:W-:Y:S01]  /*11c90*/  FFMA.FTZ R33, R33, R37, R36 ;  /* 0x0000002521217223 */ /* 0x000fe20000010024 */
[-C--:B------:R-:W-:Y:S01]  /*11ca0*/  FMUL.FTZ R28, R28, R94.reuse ;  /* 0x0000005e1c1c7220 */ /* 0x080fe20000410000 */
[----:B------:R-:W-:Y:S01]  /*11cb0*/  FFMA.FTZ R94, R5, R94, -R4 ;  /* 0x0000005e055e7223 */ /* 0x000fe20000010804 */
[----:B------:R-:W-:-:S02]  /*11cc0*/  IMAD.U32 R6, R92, 0x10000, RZ ;  /* 0x000100005c067824 */ /* 0x000fc400078e00ff */
[C---:B------:R-:W-:Y:S01]  /*11cd0*/  FMUL.FTZ R27, R29.reuse, R91 ;  /* 0x0000005b1d1b7220 */ /* 0x040fe20000410000 */
[-C--:B------:R-:W-:Y:S01]  /*11ce0*/  FMUL.FTZ R36, R29, R95.reuse ;  /* 0x0000005f1d247220 */ /* 0x080fe20000410000 */
[C---:B------:R-:W-:Y:S01]  /*11cf0*/  IMAD.U32 R4, R96.reuse, 0x10000, RZ ;  /* 0x0001000060047824 */ /* 0x040fe200078e00ff */
[----:B------:R-:W-:Y:S01]  /*11d00*/  LOP3.LUT R96, R96, 0xffff0000, RZ, 0xc0, !PT ;  /* 0xffff000060607812 */ /* 0x000fe200078ec0ff */
[C---:B------:R-:W-:Y:S01]  /*11d10*/  FMUL.FTZ R38, R35.reuse, R6 ;  /* 0x0000000623267220 */ /* 0x040fe20000410000 */
[C---:B------:R-:W-:Y:S01]  /*11d20*/  FFMA.FTZ R34, R24.reuse, R95, -R27 ;  /* 0x0000005f18227223 */ /* 0x040fe2000001081b */
[----:B------:R-:W-:Y:S01]  /*11d30*/  FFMA.FTZ R36, R24, R91, R36 ;  /* 0x0000005b18247223 */ /* 0x000fe20000010024 */
[----:B------:R-:W-:Y:S01]  /*11d40*/  LOP3.LUT R92, R92, 0xffff0000, RZ, 0xc0, !PT ;  /* 0xffff00005c5c7812 */ /* 0x000fe200078ec0ff */
[----:B------:R-:W-:Y:S01]  /*11d50*/  FMUL.FTZ R24, R35, R4 ;  /* 0x0000000423187220 */ /* 0x000fe20000410000 */
[----:B------:R-:W-:Y:S02]  /*11d60*/  LOP3.LUT R93, R93, 0xffff0000, RZ, 0xc0, !PT ;  /* 0xffff00005d5d7812 */ /* 0x000fe400078ec0ff */
[----:B------:R-:W-:Y:S01]  /*11d70*/  LOP3.LUT R97, R97, 0xffff0000, RZ, 0xc0, !PT ;  /* 0xffff000061617812 */ /* 0x000fe200078ec0ff */
[----:B------:R-:W-:Y:S01]  /*11d80*/  FFMA.FTZ R28, R5, R90, R28 ;  /* 0x0000005a051c7223 */ /* 0x000fe2000001001c */
[C---:B------:R-:W-:Y:S01]  /*11d90*/  FFMA.FTZ R38, R7.reuse, R4, -R38 ;  /* 0x0000000407267223 */ /* 0x040fe20000010826 */
[C---:B------:R-:W-:Y:S01]  /*11da0*/  FMUL.FTZ R5, R30.reuse, R96 ;  /* 0x000000601e057220 */ /* 0x040fe20000410000 */
[----:B------:R-:W-:Y:S01]  /*11db0*/  FFMA.FTZ R7, R7, R6, R24 ;  /* 0x0000000607077223 */ /* 0x000fe20000010018 */
        /* <DEDUP_REMOVED lines=17> */
.L_x_6347:
[----:B------:R-:W-:Y:S05]  /*11ed0*/  BSYNC B1 ;  /* 0x0000000000017941 */ /* 0x000fea0003800000 */
.L_x_6346:
[----:B------:R-:W-:Y:S04]  /*11ee0*/  BSSY B1, `(.L_x_6348) ;  /* 0x000006a000017945 */ /* 0x000fe80003800000 */
[----:B------:R-:W-:Y:S05]  /*11ef0*/  @P1 BRA `(.L_x_6349) ;  /* 0x0000000400a01947 */ /* 0x000fea0003800000 */
[----:B-1----:R-:W3:Y:S04]  /*11f00*/  LDL R4, [R1+0x58] ;  /* 0x0000580001047983 */ /* 0x002ee80000100800 */
[----:B------:R-:W4:Y:S01]  /*11f10*/  LDL R43, [R1+0x78] ;  /* 0x00007800012b7983 */ /* 0x000f220000100800 */
[----:B--2---:R-:W-:Y:S02]  /*11f20*/  SHF.R.U64 R29, R8, 0x10, R9 ;  /* 0x00000010081d7819 */ /* 0x004fe40000001209 */
[----:B------:R-:W-:Y:S02]  /*11f30*/  SHF.R.U64 R33, R52, 0x10, R53 ;  /* 0x0000001034217819 */ /* 0x000fe40000001235 */
[----:B------:R-:W-:Y:S02]  /*11f40*/  PRMT R74, R74, 0x5410, R29 ;  /* 0x000054104a4a7816 */ /* 0x000fe4000000001d */
[----:B------:R-:W-:-:S02]  /*11f50*/  SHF.R.U32.HI R8, RZ, 0x10, R9 ;  /* 0x00000010ff087819 */ /* 0x000fc40000011609 */
[----:B------:R-:W-:Y:S01]  /*11f60*/  PRMT R78, R78, 0x5410, R33 ;  /* 0x000054104e4e7816 */ /* 0x000fe20000000021 */
[----:B------:R-:W-:Y:S01]  /*11f70*/  IMAD.U32 R34, R74, 0x10000, RZ ;  /* 0x000100004a227824 */ /* 0x000fe200078e00ff */
[----:B------:R-:W-:Y:S02]  /*11f80*/  SHF.R.U32.HI R52, RZ, 0x10, R53 ;  /* 0x00000010ff347819 */ /* 0x000fe40000011635 */
[----:B------:R-:W-:Y:S01]  /*11f90*/  SHF.R.U64 R9, R10, 0x10, R11 ;  /* 0x000000100a097819 */ /* 0x000fe2000000120b */
[----:B------:R-:W-:Y:S01]  /*11fa0*/  IMAD.U32 R33, R78, 0x10000, RZ ;  /* 0x000100004e217824 */ /* 0x000fe200078e00ff */
[----:B------:R-:W-:Y:S02]  /*11fb0*/  SHF.R.U64 R31, R54, 0x10, R55 ;  /* 0x00000010361f7819 */ /* 0x000fe40000001237 */
[----:B------:R-:W-:Y:S02]  /*11fc0*/  SHF.R.U32.HI R10, RZ, 0x10, R11 ;  /* 0x00000010ff0a7819 */ /* 0x000fe4000001160b */
        /* <DEDUP_REMOVED lines=8> */
[----:B---3--:R-:W-:-:S04]  /*12050*/  LEA.HI R4, R3, R4, RZ, 0x1d ;  /* 0x0000000403047211 */ /* 0x008fc800078fe8ff */
        /* <DEDUP_REMOVED lines=8> */
[----:B----4-:R-:W1:Y:S03]  /*120e0*/  LDS.128 R4, [R43] ;  /* 0x000000002b047984 */ /* 0x010e660000000c00 */
        /* <DEDUP_REMOVED lines=29> */
[----:B------:R-:W-:Y:S01]  /*122c0*/  LOP3.LUT R9, R78, 0xffff0000, RZ, 0xc0, !PT ;  /* 0xffff00004e097812 */ /* 0x000fe200078ec0ff */
[C---:B------:R-:W-:Y:S01]  /*122d0*/  FFMA.FTZ R38, R11.reuse, R8, -R34 ;  /* 0x000000080b267223 */ /* 0x040fe20000010822 */
[----:B------:R-:W-:Y:S01]  /*122e0*/  FFMA.FTZ R40, R11, R33, R32 ;  /* 0x000000210b287223 */ /* 0x000fe20000010020 */
[----:B------:R-:W-:Y:S01]  /*122f0*/  FMUL.FTZ R11, R24, R29 ;  /* 0x0000001d180b7220 */ /* 0x000fe20000410000 */
[----:B------:R-:W-:-:S02]  /*12300*/  IMAD.U32 R31, R26, 0x10000, RZ ;  /* 0x000100001a1f7824 */ /* 0x000fc400078e00ff */
[-C--:B------:R-:W-:Y:S01]  /*12310*/  FMUL.FTZ R33, R24, R9.reuse ;  /* 0x0000000918217220 */ /* 0x080fe20000410000 */
[----:B------:R-:W-:Y:S01]  /*12320*/  LOP3.LUT R8, R79, 0xffff0000, RZ, 0xc0, !PT ;  /* 0xffff00004f087812 */ /* 0x000fe200078ec0ff */
[----:B------:R-:W-:Y:S01]  /*12330*/  FFMA.FTZ R24, R4, R9, -R11 ;  /* 0x0000000904187223 */ /* 0x000fe2000001080b */
[----:B------:R-:W-:Y:S01]  /*12340*/  LOP3.LUT R30, R75, 0xffff0000, RZ, 0xc0, !PT ;  /* 0xffff00004b1e7812 */ /* 0x000fe200078ec0ff */
[----:B------:R-:W-:Y:S02]  /*12350*/  IMAD.U32 R11, R76, 0x10000, RZ ;  /* 0x000100004c0b7824 */ /* 0x000fe400078e00ff */
[----:B------:R-:W-:Y:S01]  /*12360*/  FFMA.FTZ R32, R4, R29, R33 ;  /* 0x0000001d04207223 */ /* 0x000fe20000010021 */
[----:B------:R-:W-:Y:S02]  /*12370*/  IMAD.U32 R9, R80, 0x10000, RZ ;  /* 0x0001000050097824 */ /* 0x000fe400078e00ff */
[----:B------:R-:W-:Y:S01]  /*12380*/  FMUL.FTZ R41, R25, R8 ;  /* 0x0000000819297220 */ /* 0x000fe20000410000 */
[----:B------:R-:W-:Y:S01]  /*12390*/  FMUL.FTZ R29, R31, R11 ;  /* 0x0000000b1f1d7220 */ /* 0x000fe20000410000 */
[----:B------:R-:W-:Y:S01]  /*123a0*/  FMUL.FTZ R34, R25, R30 ;  /* 0x0000001e19227220 */ /* 0x000fe20000410000 */
[-C--:B------:R-:W-:Y:S01]  /*123b0*/  FMUL.FTZ R31, R31, R9.reuse ;  /* 0x000000091f1f7220 */ /* 0x080fe20000410000 */
[----:B------:R-:W-:Y:S01]  /*123c0*/  LOP3.LUT R26, R26, 0xffff0000, RZ, 0xc0, !PT ;  /* 0xffff00001a1a7812 */ /* 0x000fe200078ec0ff */
[----:B------:R-:W-:Y:S01]  /*123d0*/  FFMA.FTZ R29, R10, R9, -R29 ;  /* 0x000000090a1d7223 */ /* 0x000fe2000001081d */
[C---:B------:R-:W-:Y:S01]  /*123e0*/  FFMA.FTZ R25, R5.reuse, R8, -R34 ;  /* 0x0000000805197223 */ /* 0x040fe20000010822 */
[----:B------:R-:W-:Y:S01]  /*123f0*/  FFMA.FTZ R30, R5, R30, R41 ;  /* 0x0000001e051e7223 */ /* 0x000fe20000010029 */
[----:B------:R-:W-:Y:S01]  /*12400*/  LOP3.LUT R9, R76, 0xffff0000, RZ, 0xc0, !PT ;  /* 0xffff00004c097812 */ /* 0x000fe200078ec0ff */
[----:B------:R-:W-:Y:S01]  /*12410*/  FFMA.FTZ R10, R10, R11, R31 ;  /* 0x0000000b0a0a7223 */ /* 0x000fe2000001001f */
[----:B------:R-:W-:-:S02]  /*12420*/  LOP3.LUT R27, R27, 0xffff0000, RZ, 0xc0, !PT ;  /* 0xffff00001b1b7812 */ /* 0x000fc400078ec0ff */
[----:B------:R-:W-:Y:S01]  /*12430*/  LOP3.LUT R5, R80, 0xffff0000, RZ, 0xc0, !PT ;  /* 0xffff000050057812 */ /* 0x000fe200078ec0ff */
[C---:B------:R-:W-:Y:S01]  /*12440*/  FMUL.FTZ R11, R26.reuse, R9 ;  /* 0x000000091a0b7220 */ /* 0x040fe20000410000 */
[----:B------:R-:W-:Y:S02]  /*12450*/  LOP3.LUT R8, R77, 0xffff0000, RZ, 0xc0, !PT ;  /* 0xffff00004d087812 */ /* 0x000fe400078ec0ff */
[----:B------:R-:W-:Y:S01]  /*12460*/  LOP3.LUT R4, R81, 0xffff0000, RZ, 0xc0, !PT ;  /* 0xffff000051047812 */ /* 0x000fe200078ec0ff */
[-C--:B------:R-:W-:Y:S01]  /*12470*/  FMUL.FTZ R34, R26, R5.reuse ;  /* 0x000000051a227220 */ /* 0x080fe20000410000 */
[C---:B------:R-:W-:Y:S01]  /*12480*/  FFMA.FTZ R26, R6.reuse, R5, -R11 ;  /* 0x00000005061a7223 */ /* 0x040fe2000001080b */
[----:B------:R-:W-:Y:S01]  /*12490*/  FMUL.FTZ R42, R27, R8 ;  /* 0x000000081b2a7220 */ /* 0x000fe20000410000 */
        /* <DEDUP_REMOVED lines=12> */
[----:B------:R-:W-:-:S05]  /*12560*/  F2FP.BF16.F32.PACK_AB R11, R31, R40 ;  /* 0x000000281f0b723e */ /* 0x000fca00000010ff */
[----:B------:R3:W-:Y:S02]  /*12570*/  STS.128 [R28+0x15400], R8 ;  /* 0x015400081c007388 */ /* 0x0007e40000000c00 */
.L_x_6349:
[----:B------:R-:W-:Y:S05]  /*12580*/  BSYNC B1 ;  /* 0x0000000000017941 */ /* 0x000fea0003800000 */
.L_x_6348:
[----:B------:R-:W-:Y:S05]  /*12590*/  @P2 BRA `(.L_x_6321) ;  /* 0x0000000400a02947 */ /* 0x000fea0003800000 */
[----:B-1-3--:R-:W3:Y:S04]  /*125a0*/  LDL R4, [R1+0x5c] ;  /* 0x00005c0001047983 */ /* 0x00aee80000100800 */
[----:B--2---:R-:W2:Y:S01]  /*125b0*/  LDL R34, [R1+0x74] ;  /* 0x0000740001227983 */ /* 0x004ea20000100800 */
[----:B------:R-:W-:Y:S02]  /*125c0*/  SHF.R.U64 R26, R56, 0x10, R57 ;  /* 0x00000010381a7819 */ /* 0x000fe40000001239 */
[----:B------:R-:W-:Y:S02]  /*125d0*/  SHF.R.U64 R25, R12, 0x10, R13 ;  /* 0x000000100c197819 */ /* 0x000fe4000000120d */
[----:B------:R-:W-:Y:S02]  /*125e0*/  SHF.R.U64 R30, R14, 0x10, R15 ;  /* 0x000000100e1e7819 */ /* 0x000fe4000000120f */
[----:B------:R-:W-:-:S02]  /*125f0*/  PRMT R69, R69, 0x5410, R26 ;  /* 0x0000541045457816 */ /* 0x000fc4000000001a */
[----:B------:R-:W-:Y:S02]  /*12600*/  SHF.R.U32.HI R15, RZ, 0x10, R15 ;  /* 0x00000010ff0f7819 */ /* 0x000fe4000001160f */
[----:B------:R-:W-:Y:S01]  /*12610*/  PRMT R26, R0, 0x5410, R25 ;  /* 0x00005410001a7816 */ /* 0x000fe20000000019 */
[----:B------:R-:W-:Y:S01]  /*12620*/  IMAD.U32 R25, R69, 0x10000, RZ ;  /* 0x0001000045197824 */ /* 0x000fe200078e00ff */
[----:B------:R-:W-:Y:S02]  /*12630*/  SHF.R.U32.HI R13, RZ, 0x10, R13 ;  /* 0x00000010ff0d7819 */ /* 0x000fe4000001160d */
[----:B------:R-:W-:Y:S01]  /*12640*/  PRMT R68, R68, 0x5410, R15 ;  /* 0x0000541044447816 */ /* 0x000fe2000000000f */
[----:B------:R-:W-:Y:S01]  /*12650*/  IMAD.U32 R27, R26, 0x10000, RZ ;  /* 0x000100001a1b7824 */ /* 0x000fe200078e00ff */
[--C-:B------:R-:W-:Y:S02]  /*12660*/  SHF.R.U64 R24, R58, 0x10, R59.reuse ;  /* 0x000000103a187819 */ /* 0x100fe4000000123b */
[----:B------:R-:W-:-:S02]  /*12670*/  SHF.R.U32.HI R59, RZ, 0x10, R59 ;  /* 0x00000010ff3b7819 */ /* 0x000fc4000001163b */
[----:B------:R-:W-:Y:S02]  /*12680*/  SHF.R.U32.HI R57, RZ, 0x10, R57 ;  /* 0x00000010ff397819 */ /* 0x000fe40000011639 */
[----:B------:R-:W-:Y:S02]  /*12690*/  PRMT R28, R20, 0x5410, R13 ;  /* 0x00005410141c7816 */ /* 0x000fe4000000000d */
[----:B------:R-:W-:Y:S02]  /*126a0*/  PRMT R72, R72, 0x5410, R59 ;  /* 0x0000541048487816 */ /* 0x000fe4000000003b */
[----:B------:R-:W-:Y:S01]  /*126b0*/  PRMT R70, R70, 0x5410, R57 ;  /* 0x0000541046467816 */ /* 0x000fe20000000039 */
[C---:B------:R-:W-:Y:S01]  /*126c0*/  IMAD.U32 R29, R28.reuse, 0x10000, RZ ;  /* 0x000100001c1d7824 */ /* 0x040fe200078e00ff */
[----:B------:R-:W-:Y:S02]  /*126d0*/  PRMT R71, R71, 0x5410, R24 ;  /* 0x0000541047477816 */ /* 0x000fe40000000018 */
[----:B------:R-:W-:-:S02]  /*126e0*/  LOP3.LUT R28, R28, 0xffff0000, RZ, 0xc0, !PT ;  /* 0xffff00001c1c7812 */ /* 0x000fc400078ec0ff */
[----:B------:R-:W-:Y:S02]  /*126f0*/  LOP3.LUT R69, R69, 0xffff0000, RZ, 0xc0, !PT ;  /* 0xffff000045457812 */ /* 0x000fe400078ec0ff */
[----:B------:R-:W-:Y:S02]  /*12700*/  PRMT R30, R21, 0x5410, R30 ;  /* 0x00005410151e7816 */ /* 0x000fe4000000001e */
        /* <DEDUP_REMOVED lines=9> */
[----:B--2---:R-:W1:Y:S03]  /*127a0*/  LDS.128 R4, [R34] ;  /* 0x0000000022047984 */ /* 0x004e660000000c00 */
        /* <DEDUP_REMOVED lines=19> */
[----:B------:R-:W-:Y:S02]  /*128e0*/  IMAD.U32 R31, R68, 0x10000, RZ ;  /* 0x00010000441f7824 */ /* 0x000fe400078e00ff */
[----:B------:R-:W-:Y:S01]  /*128f0*/  FMUL.FTZ R35, R20, R29 ;  /* 0x0000001d14237220 */ /* 0x000fe20000410000 */
[----:B------:R-:W-:Y:S02]  /*12900*/  IMAD.U32 R25, R72, 0x10000, RZ ;  /* 0x0001000048197824 */ /* 0x000fe400078e00ff */
[----:B------:R-:W-:Y:S01]  /*12910*/  FFMA.FTZ R33, R0, R27, R33 ;  /* 0x0000001b00217223 */ /* 0x000fe20000010021 */
[----:B------:R-:W-:Y:S01]  /*12920*/  FMUL.FTZ R37, R24, R31 ;  /* 0x0000001f18257220 */ /* 0x000fe20000410000 */
[----:B------:R-:W-:Y:S01]  /*12930*/  FMUL.FTZ R27, R20, R15 ;  /* 0x0000000f141b7220 */ /* 0x000fe20000410000 */
[----:B------:R-:W-:Y:S01]  /*12940*/  FMUL.FTZ R24, R24, R25 ;  /* 0x0000001918187220 */ /* 0x000fe20000410000 */
[----:B------:R-:W-:Y:S01]  /*12950*/  FFMA.FTZ R35, R12, R15, -R35 ;  /* 0x0000000f0c237223 */ /* 0x000fe20000010823 */
[----:B------:R-:W-:Y:S01]  /*12960*/  LOP3.LUT R70, R70, 0xffff0000, RZ, 0xc0, !PT ;  /* 0xffff000046467812 */ /* 0x000fe200078ec0ff */
[----:B------:R-:W-:Y:S01]  /*12970*/  FFMA.FTZ R37, R14, R25, -R37 ;  /* 0x000000190e257223 */ /* 0x000fe20000010825 */
[----:B------:R-:W-:Y:S01]  /*12980*/  LOP3.LUT R15, R26, 0xffff0000, RZ, 0xc0, !PT ;  /* 0xffff00001a0f7812 */ /* 0x000fe200078ec0ff */
[----:B------:R-:W-:Y:S01]  /*12990*/  FFMA.FTZ R24, R14, R31, R24 ;  /* 0x0000001f0e187223 */ /* 0x000fe20000010018 */
[C---:B------:R-:W-:Y:S01]  /*129a0*/  FMUL.FTZ R14, R9.reuse, R28 ;  /* 0x0000001c090e7220 */ /* 0x040fe20000410000 */
[----:B------:R-:W-:Y:S01]  /*129b0*/  FFMA.FTZ R29, R12, R29, R27 ;  /* 0x0000001d0c1d7223 */ /* 0x000fe2000001001b */
[----:B------:R-:W-:Y:S01]  /*129c0*/  FMUL.FTZ R9, R9, R70 ;  /* 0x0000004609097220 */ /* 0x000fe20000410000 */
[C---:B------:R-:W-:Y:S01]  /*129d0*/  FMUL.FTZ R25, R8.reuse, R15 ;  /* 0x0000000f08197220 */ /* 0x040fe20000410000 */
[----:B------:R-:W-:Y:S01]  /*129e0*/  FMUL.FTZ R27, R8, R69 ;  /* 0x00000045081b7220 */ /* 0x000fe20000410000 */
[----:B------:R-:W-:-:S02]  /*129f0*/  IMAD.U32 R21, R10, 0x10000, RZ ;  /* 0x000100000a157824 */ /* 0x000fc400078e00ff */
[C---:B------:R-:W-:Y:S01]  /*12a00*/  FFMA.FTZ R14, R5.reuse, R70, -R14 ;  /* 0x00000046050e7223 */ /* 0x040fe2000001080e */
[----:B------:R-:W-:Y:S02]  /*12a10*/  IMAD.U32 R8, R30, 0x10000, RZ ;  /* 0x000100001e087824 */ /* 0x000fe400078e00ff */
[----:B------:R-:W-:Y:S01]  /*12a20*/  FFMA.FTZ R28, R5, R28, R9 ;  /* 0x0000001c051c7223 */ /* 0x000fe20000010009 */
[----:B------:R-:W-:Y:S01]  /*12a30*/  IMAD.U32 R0, R71, 0x10000, RZ ;  /* 0x0001000047007824 */ /* 0x000fe200078e00ff */
[----:B------:R-:W-:Y:S01]  /*12a40*/  LOP3.LUT R10, R10, 0xffff0000, RZ, 0xc0, !PT ;  /* 0xffff00000a0a7812 */ /* 0x000fe200078ec0ff */
[C---:B------:R-:W-:Y:S01]  /*12a50*/  FFMA.FTZ R25, R4.reuse, R69, -R25 ;  /* 0x0000004504197223 */ /* 0x040fe20000010819 */
[----:B------:R-:W-:Y:S01]  /*12a60*/  FFMA.FTZ R12, R4, R15, R27 ;  /* 0x0000000f040c7223 */ /* 0x000fe2000001001b */
[----:B------:R-:W-:Y:S01]  /*12a70*/  LOP3.LUT R5, R30, 0xffff0000, RZ, 0xc0, !PT ;  /* 0xffff00001e057812 */ /* 0x000fe200078ec0ff */
[----:B------:R-:W-:Y:S01]  /*12a80*/  FMUL.FTZ R4, R21, R8 ;  /* 0x0000000815047220 */ /* 0x000fe20000410000 */
[----:B------:R-:W-:Y:S01]  /*12a90*/  LOP3.LUT R11, R11, 0xffff0000, RZ, 0xc0, !PT ;  /* 0xffff00000b0b7812 */ /* 0x000fe200078ec0ff */
[-C--:B------:R-:W-:Y:S01]  /*12aa0*/  FMUL.FTZ R20, R21, R0.reuse ;  /* 0x0000000015147220 */ /* 0x080fe20000410000 */
[----:B------:R-:W-:Y:S01]  /*12ab0*/  LOP3.LUT R71, R71, 0xffff0000, RZ, 0xc0, !PT ;  /* 0xffff000047477812 */ /* 0x000fe200078ec0ff */
[C---:B------:R-:W-:Y:S01]  /*12ac0*/  FFMA.FTZ R0, R13.reuse, R0, -R4 ;  /* 0x000000000d007223 */ /* 0x040fe20000010804 */
[----:B------:R-:W-:Y:S01]  /*12ad0*/  LOP3.LUT R68, R68, 0xffff0000, RZ, 0xc0, !PT ;  /* 0xffff000044447812 */ /* 0x000fe200078ec0ff */
[----:B------:R-:W-:Y:S01]  /*12ae0*/  FMUL.FTZ R9, R10, R5 ;  /* 0x000000050a097220 */ /* 0x000fe20000410000 */
[----:B------:R-:W-:Y:S01]  /*12af0*/  LOP3.LUT R72, R72, 0xffff0000, RZ, 0xc0, !PT ;  /* 0xffff000048487812 */ /* 0x000fe200078ec0ff */
[----:B------:R-:W-:Y:S01]  /*12b00*/  FFMA.FTZ R20, R13, R8, R20 ;  /* 0x000000080d147223 */ /* 0x000fe20000010014 */
[-C--:B------:R-:W-:Y:S01]  /*12b10*/  FMUL.FTZ R10, R10, R71.reuse ;  /* 0x000000470a0a7220 */ /* 0x080fe20000410000 */
[C---:B------:R-:W-:Y:S01]  /*12b20*/  FMUL.FTZ R4, R11.reuse, R68 ;  /* 0x000000440b047220 */ /* 0x040fe20000410000 */
[C---:B------:R-:W-:Y:S01]  /*12b30*/  FFMA.FTZ R71, R6.reuse, R71, -R9 ;  /* 0x0000004706477223 */ /* 0x040fe20000010809 */
[-C--:B------:R-:W-:Y:S01]  /*12b40*/  FMUL.FTZ R13, R11, R72.reuse ;  /* 0x000000480b0d7220 */ /* 0x080fe20000410000 */
[----:B------:R-:W-:Y:S01]  /*12b50*/  FFMA.FTZ R11, R6, R5, R10 ;  /* 0x00000005060b7223 */ /* 0x000fe2000001000a */
[----:B------:R-:W-:Y:S01]  /*12b60*/  FFMA.FTZ R72, R7, R72, -R4 ;  /* 0x0000004807487223 */ /* 0x000fe20000010804 */
        /* <DEDUP_REMOVED lines=11> */
.L_x_6321:
[----:B------:R-:W-:Y:S05]  /*12c20*/  BSYNC B0 ;  /* 0x0000000000007941 */ /* 0x000fea0003800000 */
.L_x_6299:
        /* <DEDUP_REMOVED lines=8> */
.L_x_6297:
[----:B01-3--:R-:W3:Y:S02]  /*12cb0*/  LDL R0, [R1+0x44] ;  /* 0x0000440001007983 */ /* 0x00bee40000100800 */
[----:B---3--:R-:W-:-:S13]  /*12cc0*/  R2UR UR4, R0 ;  /* 0x00000000000472ca */ /* 0x008fda00000e0000 */
[----:B------:R-:W-:-:S05]  /*12cd0*/  IMAD.U32 R0, RZ, RZ, UR4 ;  /* 0x00000004ff007e24 */ /* 0x000fca000f8e00ff */
[----:B------:R-:W-:-:S13]  /*12ce0*/  ISETP.NE.AND P0, PT, R0, 0x3, PT ;  /* 0x000000030000780c */ /* 0x000fda0003f05270 */
[----:B------:R-:W-:Y:S05]  /*12cf0*/  @!P0 BRA `(.L_x_6350) ;  /* 0x0000000000048947 */ /* 0x000fea0003800000 */
[----:B------:R-:W-:Y:S01]  /*12d00*/  BPT.TRAP 0x1 ;  /* 0x000000040000795c */ /* 0x000fe20000300000 */
.L_x_6350:
[----:B------:R-:W-:Y:S01]  /*12d10*/  IMAD R0, R205, 0x8, R16 ;  /* 0x00000008cd007824 */ /* 0x000fe200078e0210 */
[----:B----4-:R-:W-:-:S04]  /*12d20*/  SHF.L.U32 R3, R208, 0x1f, RZ ;  /* 0x0000001fd0037819 */ /* 0x010fc800000006ff */
[----:B------:R0:W1:Y:S01]  /*12d30*/  SYNCS.PHASECHK.TRANS64.TRYWAIT P2, [R0+URZ+0x36830], R3 ;  /* 0x03683003000075a7 */ /* 0x000062000804017f */
[----:B------:R-:W-:Y:S05]  /*12d40*/  @!P0 BRA `(.L_x_6351) ;  /* 0x0000000000048947 */ /* 0x000fea0003800000 */
[----:B------:R-:W-:Y:S01]  /*12d50*/  BPT.TRAP 0x1 ;  /* 0x000000040000795c */ /* 0x000fe20000300000 */
.L_x_6351:
[----:B--2---:R-:W2:Y:S02]  /*12d60*/  S2R R4, SR_TID.X ;  /* 0x0000000000047919 */ /* 0x004ea40000002100 */
[----:B--2---:R-:W-:-:S04]  /*12d70*/  LOP3.LUT R4, R4, 0x7f, RZ, 0xc0, !PT ;  /* 0x0000007f04047812 */ /* 0x004fc800078ec0ff */
[----:B------:R-:W-:Y:S01]  /*12d80*/  ISETP.NE.AND P1, PT, R4, RZ, PT ;  /* 0x000000ff0400720c */ /* 0x000fe20003f25270 */
[----:B-1----:R-:W-:-:S12]  /*12d90*/  @P2 BRA `(.L_x_6352) ;  /* 0x0000000000082947 */ /* 0x002fd80003800000 */
[----:B------:R-:W1:Y:S02]  /*12da0*/  SYNCS.PHASECHK.TRANS64.TRYWAIT P2, [R0+URZ+0x36830], R3 ;  /* 0x03683003000075a7 */ /* 0x000e64000804017f */
[----:B-1----:R-:W-:Y:S05]  /*12db0*/  @!P2 BRA `(.L_x_6353) ;  /* 0x000001cc00e0a947 */ /* 0x002fea0003800000 */
.L_x_6352:
        /* <DEDUP_REMOVED lines=8> */
[----:B------:R-:W-:Y:S01]  /*12e40*/  IMAD.MOV.U32 R7, RZ, RZ, 0x40000040 ;  /* 0x40000040ff077424 */ /* 0x000fe200078e00ff */
[----:B------:R-:W-:Y:S01]  /*12e50*/  UMOV UR17, UR27 ;  /* 0x0000001b00117c82 */ /* 0x000fe20008000000 */
[----:B------:R-:W-:Y:S01]  /*12e60*/  LOP3.LUT R3, R3, 0x3fff, RZ, 0xc0, !PT ;  /* 0x00003fff03037812 */ /* 0x000fe200078ec0ff */
[----:B------:R-:W-:Y:S01]  /*12e70*/  UMOV UR21, UR27 ;  /* 0x0000001b00157c82 */ /* 0x000fe20008000000 */
[----:B------:R-:W-:Y:S01]  /*12e80*/  R2UR UR19, R5 ;  /* 0x00000000051372ca */ /* 0x000fe200000e0000 */
[----:B------:R-:W-:Y:S01]  /*12e90*/  IMAD.MOV.U32 R5, RZ, RZ, 0x40000040 ;  /* 0x40000040ff057424 */ /* 0x000fe200078e00ff */
[----:B------:R-:W-:Y:S01]  /*12ea0*/  LOP3.LUT R221, R3, 0x10000, RZ, 0xfc, !PT ;  /* 0x0001000003dd7812 */ /* 0x000fe200078efcff */
[----:B------:R-:W-:Y:S01]  /*12eb0*/  IMAD.MOV.U32 R3, RZ, RZ, 0x40000040 ;  /* 0x40000040ff037424 */ /* 0x000fe200078e00ff */
[----:B------:R-:W-:Y:S01]  /*12ec0*/  ULOP3.LUT UR24, UR24, 0x10000, URZ, 0xfc, !UPT ;  /* 0x0001000018187892 */ /* 0x000fe2000f8efc3f */
[----:B------:R-:W-:Y:S01]  /*12ed0*/  R2UR UR23, R7 ;  /* 0x00000000071772ca */ /* 0x000fe200000e0000 */
[----:B------:R-:W-:Y:S01]  /*12ee0*/  IMAD.U32 R11, RZ, RZ, UR5 ;  /* 0x00000005ff0b7e24 */ /* 0x000fe2000f8e00ff */
[----:B------:R-:W-:Y:S01]  /*12ef0*/  UMOV UR9, UR27 ;  /* 0x0000001b00097c82 */ /* 0x000fe20008000000 */
[----:B------:R-:W-:Y:S01]  /*12f00*/  IMAD R2, R205, 0xa80, R221 ;  /* 0x00000a80cd027824 */ /* 0x000fe200078e02dd */
[----:B------:R-:W-:Y:S01]  /*12f10*/  R2UR UR7, R3 ;  /* 0x00000000030772ca */ /* 0x000fe200000e0000 */
[----:B------:R-:W-:Y:S01]  /*12f20*/  IMAD.MOV.U32 R9, RZ, RZ, 0x40000040 ;  /* 0x40000040ff097424 */ /* 0x000fe200078e00ff */
        /* <DEDUP_REMOVED lines=11> */
[----:B------:R-:W-:Y:S01]  /*12fe0*/  R2UR UR11, R9 ;  /* 0x00000000090b72ca */ /* 0x000fe200000e0000 */
[C---:B------:R-:W-:Y:S01]  /*12ff0*/  VIADD R8, R2.reuse, 0x200 ;  /* 0x0000020002087836 */ /* 0x040fe20000000000 */
[----:B------:R-:W-:Y:S01]  /*13000*/  UMOV UR8, UR26 ;  /* 0x0000001a00087c82 */ /* 0x000fe20008000000 */
[----:B------:R-:W-:Y:S01]  /*13010*/  VIADD R6, R2, 0x280 ;  /* 0x0000028002067836 */ /* 0x000fe20000000000 */
[----:B------:R-:W-:Y:S01]  /*13020*/  HGMMA.64x16x16.F32.BF16 R72, gdesc[UR4], RZ, !UPT, gsb0 ;  /* 0x00200000044879f0 */ /* 0x000fe2000c0018ff */
[----:B------:R-:W-:Y:S01]  /*13030*/  R2UR UR6, R4 ;  /* 0x00000000040672ca */ /* 0x000fe200000e0000 */
[----:B------:R-:W-:Y:S01]  /*13040*/  UMOV UR4, UR26 ;  /* 0x0000001a00047c82 */ /* 0x000fe20008000000 */
[----:B------:R-:W-:Y:S01]  /*13050*/  R2UR UR7, R5 ;  /* 0x00000000050772ca */ /* 0x000fe200000e0000 */
[----:B------:R-:W-:Y:S01]  /*13060*/  UMOV UR5, UR27 ;  /* 0x0000001b00057c82 */ /* 0x000fe20008000000 */
[----:B------:R-:W-:Y:S01]  /*13070*/  R2UR UR10, R8 ;  /* 0x00000000080a72ca */ /* 0x000fe200000e0000 */
[----:B------:R-:W-:Y:S01]  /*13080*/  IMAD.MOV.U32 R7, RZ, RZ, 0x40000040 ;  /* 0x40000040ff077424 */ /* 0x000fe200078e00ff */
[----:B------:R-:W-:Y:S01]  /*13090*/  R2UR UR14, R6 ;  /* 0x00000000060e72ca */ /* 0x000fe200000e0000 */
[----:B------:R-:W-:Y:S01]  /*130a0*/  UMOV UR12, UR26 ;  /* 0x0000001a000c7c82 */ /* 0x000fe20008000000 */
[----:B------:R-:W-:Y:S01]  /*130b0*/  UMOV UR13, UR27 ;  /* 0x0000001b000d7c82 */ /* 0x000fe20008000000 */
[C---:B------:R-:W-:Y:S01]  /*130c0*/  VIADD R4, R2.reuse, 0x300 ;  /* 0x0000030002047836 */ /* 0x040fe20000000000 */
[----:B------:R-:W-:Y:S01]  /*130d0*/  R2UR UR15, R7 ;  /* 0x00000000070f72ca */ /* 0x000fe200000e0000 */
[----:B------:R-:W-:Y:S01]  /*130e0*/  IMAD.MOV.U32 R5, RZ, RZ, 0x40000040 ;  /* 0x40000040ff057424 */ /* 0x000fe200078e00ff */
[----:B------:R-:W-:Y:S01]  /*130f0*/  UMOV UR29, 0x40000040 ;  /* 0x40000040001d7882 */ /* 0x000fe20000000000 */
[C---:B------:R-:W-:Y:S01]  /*13100*/  VIADD R6, R2.reuse, 0x2 ;  /* 0x0000000202067836 */ /* 0x040fe20000000000 */
[----:B------:R0:W-:Y:S01]  /*13110*/  STL.64 [R1], R10 ;  /* 0x0000000a01007387 */ /* 0x0001e20000100a00 */
[----:B------:R-:W-:Y:S01]  /*13120*/  IMAD.MOV.U32 R7, RZ, RZ, 0x40000040 ;  /* 0x40000040ff077424 */ /* 0x000fe200078e00ff */
[----:B------:R-:W-:Y:S01]  /*13130*/  UIADD3 UR56, UR24, 0x404, URZ ;  /* 0x0000040418387890 */ /* 0x000fe2000fffe03f */
[----:B------:R-:W-:Y:S01]  /*13140*/  VIADD R8, R2, 0x202 ;  /* 0x0000020202087836 */ /* 0x000fe20000000000 */
[----:B------:R-:W-:Y:S01]  /*13150*/  R2UR UR30, R6 ;  /* 0x00000000061e72ca */ /* 0x000fe200000e0000 */
[C---:B------:R-:W-:Y:S01]  /*13160*/  VIADD R6, R2.reuse, 0x102 ;  /* 0x0000010202067836 */ /* 0x040fe20000000000 */
[----:B------:R-:W-:Y:S01]  /*13170*/  R2UR UR31, R7 ;  /* 0x00000000071f72ca */ /* 0x000fe200000e0000 */
[----:B------:R-:W-:Y:S01]  /*13180*/  IMAD.MOV.U32 R7, RZ, RZ, 0x40000040 ;  /* 0x40000040ff077424 */ /* 0x000fe200078e00ff */
[----:B------:R-:W-:Y:S01]  /*13190*/  UMOV UR57, 0x40000040 ;  /* 0x4000004000397882 */ /* 0x000fe20000000000 */
[----:B------:R-:W-:Y:S01]  /*131a0*/  IMAD.MOV.U32 R9, RZ, RZ, 0x40000040 ;  /* 0x40000040ff097424 */ /* 0x000fe200078e00ff */
[----:B------:R-:W-:Y:S01]  /*131b0*/  UIADD3 UR52, UR24, 0x406, URZ ;  /* 0x0000040618347890 */ /* 0x000fe2000fffe03f */
[C---:B------:R-:W-:Y:S01]  /*131c0*/  VIADD R14, R2.reuse, 0x886 ;  /* 0x00000886020e7836 */ /* 0x040fe20000000000 */
[----:B------:R-:W-:Y:S01]  /*131d0*/  UMOV UR53, 0x40000040 ;  /* 0x4000004000357882 */ /* 0x000fe20000000000 */
[----:B0-----:R-:W-:Y:S01]  /*131e0*/  IMAD.U32 R11, RZ, RZ, UR29 ;  /* 0x0000001dff0b7e24 */ /* 0x001fe2000f8e00ff */
[----:B------:R-:W-:Y:S01]  /*131f0*/  UIADD3 UR48, UR24, 0x800, URZ ;  /* 0x0000080018307890 */ /* 0x000fe2000fffe03f */
[----:B------:R-:W-:Y:S01]  /*13200*/  IMAD.MOV.U32 R15, RZ, RZ, 0x40000040 ;  /* 0x40000040ff0f7424 */ /* 0x000fe200078e00ff */
[----:B------:R-:W-:Y:S01]  /*13210*/  UMOV UR49, 0x40000040 ;  /* 0x4000004000317882 */ /* 0x000fe20000000000 */
[----:B------:R-:W-:Y:S01]  /*13220*/  UIADD3 UR44, UR24, 0x802, URZ ;  /* 0x00000802182c7890 */ /* 0x000fe2000fffe03f */
[----:B------:R-:W0:Y:S01]  /*13230*/  LDC R3, c[0x0][0x448] ;  /* 0x00011200ff037b82 */ /* 0x000e220000000800 */
[----:B------:R-:W-:Y:S01]  /*13240*/  UMOV UR45, 0x40000040 ;  /* 0x40000040002d7882 */ /* 0x000fe20000000000 */
[----:B------:R-:W-:Y:S01]  /*13250*/  UIADD3 UR40, UR24, 0x804, URZ ;  /* 0x0000080418287890 */ /* 0x000fe2000fffe03f */
[----:B------:R-:W-:Y:S01]  /*13260*/  VIADD R20, R2, 0x906 ;  /* 0x0000090602147836 */ /* 0x000fe20000000000 */
[----:B------:R-:W-:Y:S01]  /*13270*/  UMOV UR41, 0x40000040 ;  /* 0x4000004000297882 */ /* 0x000fe20000000000 */
[----:B------:R-:W-:Y:S01]  /*13280*/  UIADD3 UR36, UR24, 0x806, URZ ;  /* 0x0000080618247890 */ /* 0x000fe2000fffe03f */
[----:B------:R-:W-:Y:S01]  /*13290*/  IMAD.MOV.U32 R21, RZ, RZ, 0x40000040 ;  /* 0x40000040ff157424 */ /* 0x000fe200078e00ff */
[----:B------:R-:W-:Y:S01]  /*132a0*/  UMOV UR37, 0x40000040 ;  /* 0x4000004000257882 */ /* 0x000fe20000000000 */
[----:B------:R-:W-:Y:S01]  /*132b0*/  @!P1 VIADD R0, R0, 0x36840 ;  /* 0x0003684000009836 */ /* 0x000fe20000000000 */
[----:B------:R-:W-:Y:S01]  /*132c0*/  BSSY B0, `(.L_x_6354) ;  /* 0x0000ae3000007945 */ /* 0x000fe20003800000 */
[----:B------:R-:W-:-:S02]  /*132d0*/  CS2R R118, SRZ ;  /* 0x0000000000767805 */ /* 0x000fc4000001ff00 */
[----:B------:R-:W-:Y:S02]  /*132e0*/  CS2R R116, SRZ ;  /* 0x0000000000747805 */ /* 0x000fe4000001ff00 */
[----:B------:R-:W-:Y:S02]  /*132f0*/  CS2R R114, SRZ ;  /* 0x0000000000727805 */ /* 0x000fe4000001ff00 */
[----:B------:R-:W-:Y:S02]  /*13300*/  @!P1 PRMT R0, RZ, 0x654, R0 ;  /* 0x00000654ff009816 */ /* 0x000fe40000000000 */
[----:B------:R-:W-:Y:S02]  /*13310*/  CS2R R112, SRZ ;  /* 0x0000000000707805 */ /* 0x000fe4000001ff00 */
[----:B------:R-:W-:Y:S02]  /*13320*/  CS2R R110, SRZ ;  /* 0x00000000006e7805 */ /* 0x000fe4000001ff00 */
[----:B------:R-:W-:-:S02]  /*13330*/  CS2R R108, SRZ ;  /* 0x00000000006c7805 */ /* 0x000fc4000001ff00 */
[----:B------:R-:W-:Y:S02]  /*13340*/  CS2R R106, SRZ ;  /* 0x00000000006a7805 */ /* 0x000fe4000001ff00 */
[----:B------:R-:W-:Y:S01]  /*13350*/  CS2R R104, SRZ ;  /* 0x0000000000687805 */ /* 0x000fe2000001ff00 */
[----:B------:R-:W-:Y:S02]  /*13360*/  WARPGROUP.DEPBAR.LE gsb0, 0x0 ;  /* 0x00008000000079c5 */ /* 0x000fe40000010000 */
[----:B------:R-:W-:Y:S01]  /*13370*/  WARPGROUP.ARRIVE ;  /* 0x00000000000079c5 */ /* 0x000fe20000000000 */
[----:B------:R-:W-:Y:S02]  /*13380*/  CS2R R102, SRZ ;  /* 0x0000000000667805 */ /* 0x000fe4000001ff00 */
[----:B------:R-:W-:Y:S02]  /*13390*/  CS2R R100, SRZ ;  /* 0x0000000000647805 */ /* 0x000fe4000001ff00 */
[----:B0-----:R-:W-:-:S02]  /*133a0*/  ISETP.NE.AND P2, PT, R3, 0x1, PT ;  /* 0x000000010300780c */ /* 0x001fc40003f45270 */
[----:B------:R-:W-:Y:S02]  /*133b0*/  CS2R R98, SRZ ;  /* 0x0000000000627805 */ /* 0x000fe4000001ff00 */
[----:B------:R-:W-:Y:S01]  /*133c0*/  CS2R R96, SRZ ;  /* 0x0000000000607805 */ /* 0x000fe2000001ff00 */
        /* <DEDUP_REMOVED lines=8> */
[----:B------:R-:W-:Y:S01]  /*13450*/  CS2R R94, SRZ ;  /* 0x00000000005e7805 */ /* 0x000fe2000001ff00 */
[----:B------:R-:W0:Y:S01]  /*13460*/  @P2 LDC R3, c[0x0][0x44c] ;  /* 0x00011300ff032b82 */ /* 0x000e220000000800 */
[----:B------:R-:W-:-:S02]  /*13470*/  WARPGROUP.DEPBAR.LE gsb0, 0x0 ;  /* 0x00008000000079c5 */ /* 0x000fc40000010000 */
        /* <DEDUP_REMOVED lines=57> */
[----:B-1----:R-:W-:Y:S01]  /*13810*/  IMAD.U32 R11, RZ, RZ, UR29 ;  /* 0x0000001dff0b7e24 */ /* 0x002fe2000f8e00ff */
        /* <DEDUP_REMOVED lines=591> */
[----:B------:R-:W-:Y:S02]  /*15d10*/  ULDC UR8, c[0x0][0x9d8] ;  /* 0x0002760000087ab9 */ /* 0x000fe40000000800 */
        /* <DEDUP_REMOVED lines=16> */
[----:B------:R-:W2:Y:S01]  /*15e20*/  @P2 LDC R4, c[0x0][0x450] ;  /* 0x00011400ff042b82 */ /* 0x000ea20000000800 */
[----:B------:R-:W-:Y:S02]  /*15e30*/  WARPGROUP.DEPBAR.LE gsb0, 0x0 ;  /* 0x00008000000079c5 */ /* 0x000fe40000010000 */
[----:B------:R-:W-:-:S06]  /*15e40*/  WARPGROUP.ARRIVE ;  /* 0x00000000000079c5 */ /* 0x000fcc0000000000 */
[----:B------:R-:W-:Y:S03]  /*15e50*/  HGMMA.64x16x16.F32.BF16 R72, gdesc[UR36], R72, gsb0 ;  /* 0x00200000244879f0 */ /* 0x000fe60008001848 */
        /* <DEDUP_REMOVED lines=12> */
[----:B------:R-:W3:Y:S01]  /*15f20*/  MUFU.TANH R74, R74 ;  /* 0x0000004a004a7308 */ /* 0x000ee20000002400 */
[----:B------:R-:W-:Y:S01]  /*15f30*/  FMUL.FTZ R8, R77, UR8 ;  /* 0x000000084d087c20 */ /* 0x000fe20008410000 */
[----:B------:R-:W-:Y:S01]  /*15f40*/  FMUL.FTZ R5, R72, UR8 ;  /* 0x0000000848057c20 */ /* 0x000fe20008410000 */
[----:B------:R-:W-:-:S05]  /*15f50*/  FMUL.FTZ R7, R76, UR8 ;  /* 0x000000084c077c20 */ /* 0x000fca0008410000 */
[----:B------:R-:W4:Y:S08]  /*15f60*/  MUFU.TANH R75, R75 ;  /* 0x0000004b004b7308 */ /* 0x000f300000002400 */
[----:B------:R-:W5:Y:S08]  /*15f70*/  MUFU.TANH R78, R78 ;  /* 0x0000004e004e7308 */ /* 0x000f700000002400 */
[----:B------:R-:W5:Y:S08]  /*15f80*/  MUFU.TANH R79, R79 ;  /* 0x0000004f004f7308 */ /* 0x000f700000002400 */
        /* <DEDUP_REMOVED lines=8> */
[----:B-1----:R-:W-:Y:S01]  /*16010*/  FMUL.FTZ R10, R65, UR8 ;  /* 0x00000008410a7c20 */ /* 0x002fe20008410000 */
[----:B------:R-:W-:Y:S01]  /*16020*/  HGMMA.64x16x16.F32.BF16 R56, gdesc[UR4], R56, gsb0 ;  /* 0x00200000043879f0 */ /* 0x000fe20008001838 */
[----:B------:R-:W-:Y:S01]  /*16030*/  R2UR UR6, R14 ;  /* 0x000000000e0672ca */ /* 0x000fe200000e0000 */
[----:B------:R-:W-:Y:S01]  /*16040*/  UMOV UR4, UR36 ;  /* 0x0000002400047c82 */ /* 0x000fe20008000000 */
[----:B------:R-:W-:Y:S01]  /*16050*/  R2UR UR7, R15 ;  /* 0x000000000f0772ca */ /* 0x000fe200000e0000 */
[----:B------:R-:W-:Y:S01]  /*16060*/  UMOV UR5, UR37 ;  /* 0x0000002500057c82 */ /* 0x000fe20008000000 */
[----:B------:R-:W1:Y:S01]  /*16070*/  MUFU.TANH R66, R66 ;  /* 0x0000004200427308 */ /* 0x000e620000002400 */
[----:B------:R-:W-:Y:S01]  /*16080*/  FMUL.FTZ R9, R64, UR8 ;  /* 0x0000000840097c20 */ /* 0x000fe20008410000 */
[----:B------:R-:W-:Y:S01]  /*16090*/  FMUL.FTZ R12, R69, UR8 ;  /* 0x00000008450c7c20 */ /* 0x000fe20008410000 */
[----:B------:R-:W-:-:S05]  /*160a0*/  FMUL.FTZ R11, R68, UR8 ;  /* 0x00000008440b7c20 */ /* 0x000fca0008410000 */
[----:B------:R-:W1:Y:S08]  /*160b0*/  MUFU.TANH R67, R67 ;  /* 0x0000004300437308 */ /* 0x000e700000002400 */
[----:B------:R-:W1:Y:S08]  /*160c0*/  MUFU.TANH R70, R70 ;  /* 0x0000004600467308 */ /* 0x000e700000002400 */
[----:B------:R-:W1:Y:S08]  /*160d0*/  MUFU.TANH R71, R71 ;  /* 0x0000004700477308 */ /* 0x000e700000002400 */
[----:B------:R-:W-:Y:S08]  /*160e0*/  MUFU.TANH R7, R7 ;  /* 0x0000000700077308 */ /* 0x000ff00000002400 */
[----:B------:R-:W-:Y:S01]  /*160f0*/  MUFU.TANH R8, R8 ;  /* 0x0000000800087308 */ /* 0x000fe20000002400 */
[----:B------:R-:W-:-:S02]  /*16100*/  WARPGROUP.DEPBAR.LE gsb0, 0x0 ;  /* 0x00008000000079c5 */ /* 0x000fc40000010000 */
[----:B------:R-:W-:Y:S01]  /*16110*/  WARPGROUP.ARRIVE ;  /* 0x00000000000079c5 */ /* 0x000fe20000000000 */
[----:B------:R-:W-:Y:S01]  /*16120*/  FMUL.FTZ R13, R56, UR8 ;  /* 0x00000008380d7c20 */ /* 0x000fe20008410000 */
[----:B------:R-:W-:Y:S02]  /*16130*/  IMAD.IADD R56, R230, 0x1, R224 ;  /* 0x00000001e6387824 */ /* 0x000fe400078e02e0 */
        /* <DEDUP_REMOVED lines=8> */
[----:B0-----:R-:W-:-:S04]  /*161c0*/  @P2 IMAD.HI.U32 R3, R56, R3, RZ ;  /* 0x0000000338032227 */ /* 0x001fc800078e00ff */
[----:B------:R-:W-:Y:S01]  /*161d0*/  FMUL.FTZ R20, R61, UR8 ;  /* 0x000000083d147c20 */ /* 0x000fe20008410000 */
[----:B------:R0:W1:Y:S01]  /*161e0*/  MUFU.TANH R57, R58 ;  /* 0x0000003a00397308 */ /* 0x0000620000002400 */
[----:B------:R-:W-:Y:S01]  /*161f0*/  FMUL.FTZ R59, R59, UR8 ;  /* 0x000000083b3b7c20 */ /* 0x000fe20008410000 */
[----:B------:R-:W-:Y:S01]  /*16200*/  IMAD.MOV.U32 R61, RZ, RZ, -0x70 ;  /* 0xffffff90ff3d7424 */ /* 0x000fe200078e00ff */
[----:B--2---:R-:W-:Y:S01]  /*16210*/  @P2 SHF.R.U32.HI R56, RZ, R4, R3 ;  /* 0x00000004ff382219 */ /* 0x004fe20000011603 */
[----:B------:R-:W-:Y:S02]  /*16220*/  IMAD R4, R150, -0x70, R227 ;  /* 0xffffff9096047824 */ /* 0x000fe400078e02e3 */
[----:B------:R-:W-:Y:S01]  /*16230*/  FMUL.FTZ R62, R62, UR8 ;  /* 0x000000083e3e7c20 */ /* 0x000fe20008410000 */
[----:B------:R-:W-:Y:S01]  /*16240*/  FMUL.FTZ R63, R63, UR8 ;  /* 0x000000083f3f7c20 */ /* 0x000fe20008410000 */
[----:B------:R-:W-:Y:S01]  /*16250*/  VIADD R4, R4, 0x70 ;  /* 0x0000007004047836 */ /* 0x000fe20000000000 */
[----:B------:R-:W2:Y:S01]  /*16260*/  MUFU.TANH R59, R59 ;  /* 0x0000003b003b7308 */ /* 0x000ea20000002400 */
[----:B0-----:R-:W-:-:S04]  /*16270*/  IMAD R58, R150, R61, 0x71 ;  /* 0x00000071963a7424 */ /* 0x001fc800078e023d */
[----:B------:R-:W-:-:S03]  /*16280*/  IMAD R58, R229, -0x2, R58 ;  /* 0xfffffffee53a7824 */ /* 0x000fc600078e023a */
[----:B------:R-:W0:Y:S02]  /*16290*/  MUFU.TANH R62, R62 ;  /* 0x0000003e003e7308 */ /* 0x000e240000002400 */
[----:B------:R-:W-:-:S06]  /*162a0*/  IADD3 R89, -R226, R58, R227 ;  /* 0x0000003ae2597210 */ /* 0x000fcc0007ffe1e3 */
[----:B------:R-:W0:Y:S08]  /*162b0*/  MUFU.TANH R63, R63 ;  /* 0x0000003f003f7308 */ /* 0x000e300000002400 */
[----:B------:R-:W-:Y:S08]  /*162c0*/  MUFU.TANH R9, R9 ;  /* 0x0000000900097308 */ /* 0x000ff00000002400 */
[----:B------:R-:W-:Y:S01]  /*162d0*/  MUFU.TANH R10, R10 ;  /* 0x0000000a000a7308 */ /* 0x000fe20000002400 */
[----:B------:R-:W-:-:S02]  /*162e0*/  WARPGROUP.DEPBAR.LE gsb0, 0x0 ;  /* 0x00008000000079c5 */ /* 0x000fc40000010000 */
[----:B------:R-:W-:Y:S01]  /*162f0*/  WARPGROUP.ARRIVE ;  /* 0x00000000000079c5 */ /* 0x000fe20000000000 */
[----:B------:R-:W-:Y:S01]  /*16300*/  FMUL.FTZ R21, R48, UR8 ;  /* 0x0000000830157c20 */ /* 0x000fe20008410000 */
[----:B------:R-:W-:Y:S01]  /*16310*/  FMUL.FTZ R3, R49, UR8 ;  /* 0x0000000831037c20 */ /* 0x000fe20008410000 */
[----:B------:R-:W-:Y:S02]  /*16320*/  VIADD R48, R2, 0x986 ;  /* 0x0000098602307836 */ /* 0x000fe40000000000 */
[----:B------:R-:W-:Y:S01]  /*16330*/  FMUL.FTZ R50, R50, UR8 ;  /* 0x0000000832327c20 */ /* 0x000fe20008410000 */
[----:B------:R-:W-:Y:S01]  /*16340*/  IMAD.MOV.U32 R49, RZ, RZ, 0x40000040 ;  /* 0x40000040ff317424 */ /* 0x000fe200078e00ff */
[----:B------:R-:W-:Y:S01]  /*16350*/  HGMMA.64x16x16.F32.BF16 R40, gdesc[UR4], R40, gsb0 ;  /* 0x00200000042879f0 */ /* 0x000fe20008001828 */
[----:B------:R-:W-:Y:S01]  /*16360*/  UMOV UR4, UR36 ;  /* 0x0000002400047c82 */ /* 0x000fe20008000000 */
[----:B------:R-:W-:Y:S01]  /*16370*/  R2UR UR6, R48 ;  /* 0x00000000300672ca */ /* 0x000fe200000e0000 */
[----:B------:R-:W-:Y:S01]  /*16380*/  UMOV UR5, UR37 ;  /* 0x0000002500057c82 */ /* 0x000fe20008000000 */
[----:B------:R-:W-:Y:S01]  /*16390*/  R2UR UR7, R49 ;  /* 0x00000000310772ca */ /* 0x000fe200000e0000 */
[----:B------:R3:W0:Y:S01]  /*163a0*/  MUFU.TANH R60, R50 ;  /* 0x00000032003c7308 */ /* 0x0006220000002400 */
[----:B------:R-:W4:Y:S01]  /*163b0*/  SHFL.IDX PT, R49, R56, 0x1, 0x1c1f ;  /* 0x003c1f0038317f89 */ /* 0x000f2200000e0000 */
[----:B------:R-:W-:-:S02]  /*163c0*/  VIADD R2, R2, 0xa06 ;  /* 0x00000a0602027836 */ /* 0x000fc40000000000 */
[----:B------:R-:W-:Y:S01]  /*163d0*/  FMUL.FTZ R51, R51, UR8 ;  /* 0x0000000833337c20 */ /* 0x000fe20008410000 */
[----:B------:R-:W-:Y:S01]  /*163e0*/  FMUL.FTZ R54, R54, UR8 ;  /* 0x0000000836367c20 */ /* 0x000fe20008410000 */
[----:B------:R-:W-:Y:S01]  /*163f0*/  FMUL.FTZ R55, R55, UR8 ;  /* 0x0000000837377c20 */ /* 0x000fe20008410000 */
[----:B------:R-:W0:Y:S01]  /*16400*/  SHFL.IDX PT, R56, R56, RZ, 0x1c1f ;  /* 0x001c1fff38387589 */ /* 0x000e2200000e0000 */
[----:B------:R-:W-:Y:S01]  /*16410*/  FMUL.FTZ R52, R52, UR8 ;  /* 0x0000000834347c20 */ /* 0x000fe20008410000 */
[----:B------:R5:W-:Y:S01]  /*16420*/  MUFU.TANH R48, R3 ;  /* 0x0000000300307308 */ /* 0x000be20000002400 */
[----:B---3--:R-:W-:-:S07]  /*16430*/  IMAD R50, R229, -0x2, R4 ;  /* 0xfffffffee5327824 */ /* 0x008fce00078e0204 */
[----:B------:R-:W3:Y:S01]  /*16440*/  MUFU.TANH R51, R51 ;  /* 0x0000003300337308 */ /* 0x000ee20000002400 */
[----:B-----5:R-:W-:-:S07]  /*16450*/  IMAD.MOV.U32 R3, RZ, RZ, 0x40000040 ;  /* 0x40000040ff037424 */ /* 0x020fce00078e00ff */
[----:B------:R-:W-:Y:S01]  /*16460*/  MUFU.TANH R54, R54 ;  /* 0x0000003600367308 */ /* 0x000fe20000002400 */
[----:B----4-:R-:W-:-:S04]  /*16470*/  VIADDMNMX R4, R49, R89, R50, PT ;  /* 0x0000005931047246 */ /* 0x010fc80003800132 */
[C---:B------:R-:W-:Y:S02]  /*16480*/  ISETP.GT.AND P5, PT, R4.reuse, RZ, PT ;  /* 0x000000ff0400720c */ /* 0x040fe40003fa4270 */
[C---:B------:R-:W-:Y:S01]  /*16490*/  ISETP.GT.AND P6, PT, R4.reuse, 0x1, PT ;  /* 0x000000010400780c */ /* 0x040fe20003fc4270 */
[----:B------:R0:W4:Y:S01]  /*164a0*/  MUFU.TANH R58, R55 ;  /* 0x00000037003a7308 */ /* 0x0001220000002400 */
[----:B------:R-:W-:Y:S02]  /*164b0*/  ISETP.GT.AND P4, PT, R4, 0x8, PT ;  /* 0x000000080400780c */ /* 0x000fe40003f84270 */
[----:B------:R-:W-:Y:S02]  /*164c0*/  FSEL R93, R74, -INF , P5 ;  /* 0xff8000004a5d7808 */ /* 0x000fe40002800000 */
[----:B------:R-:W-:Y:S02]  /*164d0*/  FSEL R91, R75, -INF , P6 ;  /* 0xff8000004b5b7808 */ /* 0x000fe40003000000 */
[----:B------:R-:W-:Y:S01]  /*164e0*/  ISETP.GT.AND P3, PT, R4, 0x9, PT ;  /* 0x000000090400780c */ /* 0x000fe20003f64270 */
[----:B------:R-:W-:Y:S01]  /*164f0*/  MUFU.TANH R11, R11 ;  /* 0x0000000b000b7308 */ /* 0x000fe20000002400 */
[----:B------:R-:W-:-:S02]  /*16500*/  FSEL R87, R78, -INF , P4 ;  /* 0xff8000004e577808 */ /* 0x000fc40002000000 */
[C---:B------:R-:W-:Y:S02]  /*16510*/  ISETP.GT.AND P5, PT, R4.reuse, 0x10, PT ;  /* 0x000000100400780c */ /* 0x040fe40003fa4270 */
[----:B------:R-:W-:Y:S01]  /*16520*/  FSEL R85, R79, -INF , P3 ;  /* 0xff8000004f557808 */ /* 0x000fe20001800000 */
[----:B------:R-:W-:Y:S02]  /*16530*/  WARPGROUP.DEPBAR.LE gsb0, 0x0 ;  /* 0x00008000000079c5 */ /* 0x000fe40000010000 */
[----:B------:R-:W-:Y:S01]  /*16540*/  WARPGROUP.ARRIVE ;  /* 0x00000000000079c5 */ /* 0x000fe20000000000 */
[----:B------:R-:W-:Y:S01]  /*16550*/  ISETP.GT.AND P3, PT, R4, 0x11, PT ;  /* 0x000000110400780c */ /* 0x000fe20003f64270 */
[----:B------:R-:W-:Y:S01]  /*16560*/  FMUL.FTZ R42, R42, UR8 ;  /* 0x000000082a2a7c20 */ /* 0x000fe20008410000 */
[----:B-1----:R-:W-:Y:S01]  /*16570*/  FSEL R83, R66, -INF , P5 ;  /* 0xff80000042537808 */ /* 0x002fe20002800000 */
[----:B------:R-:W-:Y:S01]  /*16580*/  FMUL.FTZ R47, R47, UR8 ;  /* 0x000000082f2f7c20 */ /* 0x000fe20008410000 */
[----:B------:R-:W-:Y:S01]  /*16590*/  ISETP.GT.AND P4, PT, R4, 0x18, PT ;  /* 0x000000180400780c */ /* 0x000fe20003f84270 */
[----:B------:R-:W-:Y:S01]  /*165a0*/  HGMMA.64x16x16.F32.BF16 R32, gdesc[UR4], R32, gsb0 ;  /* 0x00200000042079f0 */ /* 0x000fe20008001820 */
[----:B------:R-:W-:Y:S01]  /*165b0*/  R2UR UR6, R2 ;  /* 0x00000000020672ca */ /* 0x000fe200000e0000 */
[----:B------:R-:W-:Y:S01]  /*165c0*/  UMOV UR4, UR36 ;  /* 0x0000002400047c82 */ /* 0x000fe20008000000 */
[----:B------:R-:W-:Y:S01]  /*165d0*/  R2UR UR7, R3 ;  /* 0x00000000030772ca */ /* 0x000fe200000e0000 */
[----:B------:R-:W-:Y:S01]  /*165e0*/  UMOV UR5, UR37 ;  /* 0x0000002500057c82 */ /* 0x000fe20008000000 */
[----:B------:R-:W-:Y:S01]  /*165f0*/  FMNMX.FTZ R2, R93, R91, !PT ;  /* 0x0000005b5d027209 */ /* 0x000fe20007810000 */
[----:B------:R-:W1:Y:S01]  /*16600*/  MUFU.TANH R42, R42 ;  /* 0x0000002a002a7308 */ /* 0x000e620000002400 */
[----:B------:R-:W-:Y:S01]  /*16610*/  FSEL R81, R67, -INF , P3 ;  /* 0xff80000043517808 */ /* 0x000fe20001800000 */
[----:B------:R-:W-:Y:S01]  /*16620*/  FMUL.FTZ R43, R43, UR8 ;  /* 0x000000082b2b7c20 */ /* 0x000fe20008410000 */
[----:B------:R-:W-:Y:S01]  /*16630*/  FMNMX.FTZ R2, R87, R2, !PT ;  /* 0x0000000257027209 */ /* 0x000fe20007810000 */
[----:B------:R-:W-:Y:S01]  /*16640*/  FMUL.FTZ R46, R46, UR8 ;  /* 0x000000082e2e7c20 */ /* 0x000fe20008410000 */
[----:B------:R-:W-:Y:S01]  /*16650*/  ISETP.GT.AND P3, PT, R4, 0x19, PT ;  /* 0x000000190400780c */ /* 0x000fe20003f64270 */
[----:B------:R-:W-:Y:S01]  /*16660*/  FMUL.FTZ R45, R45, UR8 ;  /* 0x000000082d2d7c20 */ /* 0x000fe20008410000 */
[----:B------:R-:W-:Y:S01]  /*16670*/  FMNMX.FTZ R2, R85, R2, !PT ;  /* 0x0000000255027209 */ /* 0x000fe20007810000 */
[----:B------:R5:W-:Y:S01]  /*16680*/  MUFU.TANH R61, R47 ;  /* 0x0000002f003d7308 */ /* 0x000be20000002400 */
[----:B------:R-:W-:Y:S01]  /*16690*/  FSEL R79, R70, -INF , P4 ;  /* 0xff800000464f7808 */ /* 0x000fe20002000000 */
[----:B------:R-:W-:Y:S01]  /*166a0*/  FMUL.FTZ R40, R40, UR8 ;  /* 0x0000000828287c20 */ /* 0x000fe20008410000 */
[----:B------:R-:W-:Y:S01]  /*166b0*/  FMNMX.FTZ R2, R83, R2, !PT ;  /* 0x0000000253027209 */ /* 0x000fe20007810000 */
[----:B------:R-:W-:Y:S01]  /*166c0*/  FMUL.FTZ R41, R41, UR8 ;  /* 0x0000000829297c20 */ /* 0x000fe20008410000 */
[----:B------:R-:W-:Y:S01]  /*166d0*/  ISETP.GT.AND P4, PT, R4, 0x20, PT ;  /* 0x000000200400780c */ /* 0x000fe20003f84270 */
[----:B------:R-:W-:Y:S01]  /*166e0*/  FMUL.FTZ R44, R44, UR8 ;  /* 0x000000082c2c7c20 */ /* 0x000fe20008410000 */
[----:B------:R-:W-:Y:S01]  /*166f0*/  FMNMX.FTZ R2, R81, R2, !PT ;  /* 0x0000000251027209 */ /* 0x000fe20007810000 */
[----:B------:R3:W1:Y:S01]  /*16700*/  MUFU.TANH R3, R43 ;  /* 0x0000002b00037308 */ /* 0x0006620000002400 */
[----:B------:R-:W-:-:S02]  /*16710*/  FSEL R77, R71, -INF , P3 ;  /* 0xff800000474d7808 */ /* 0x000fc40001800000 */
[----:B------:R-:W-:Y:S02]  /*16720*/  FMNMX.FTZ R2, R79, R2, !PT ;  /* 0x000000024f027209 */ /* 0x000fe40007810000 */
[C---:B------:R-:W-:Y:S02]  /*16730*/  ISETP.GT.AND P3, PT, R4.reuse, 0x21, PT ;  /* 0x000000210400780c */ /* 0x040fe40003f64270 */
[----:B------:R-:W-:Y:S01]  /*16740*/  FSEL R75, R57, -INF , P4 ;  /* 0xff800000394b7808 */ /* 0x000fe20002000000 */
[----:B------:R-:W-:Y:S01]  /*16750*/  MUFU.TANH R46, R46 ;  /* 0x0000002e002e7308 */ /* 0x000fe20000002400 */
[----:B------:R-:W-:Y:S02]  /*16760*/  FMNMX.FTZ R2, R77, R2, !PT ;  /* 0x000000024d027209 */ /* 0x000fe40007810000 */
[----:B------:R-:W-:Y:S02]  /*16770*/  ISETP.GT.AND P4, PT, R4, 0x28, PT ;  /* 0x000000280400780c */ /* 0x000fe40003f84270 */
[----:B--2---:R-:W-:-:S02]  /*16780*/  FSEL R65, R59, -INF , P3 ;  /* 0xff8000003b417808 */ /* 0x004fc40001800000 */
[----:B------:R-:W-:Y:S01]  /*16790*/  FMNMX.FTZ R2, R75, R2, !PT ;  /* 0x000000024b027209 */ /* 0x000fe20007810000 */
[----:B------:R-:W-:Y:S01]  /*167a0*/  MUFU.TANH R12, R12 ;  /* 0x0000000c000c7308 */ /* 0x000fe20000002400 */
[----:B------:R-:W-:Y:S02]  /*167b0*/  ISETP.GT.AND P3, PT, R4, 0x29, PT ;  /* 0x000000290400780c */ /* 0x000fe40003f64270 */
[----:B0-----:R-:W-:Y:S02]  /*167c0*/  FSEL R55, R62, -INF , P4 ;  /* 0xff8000003e377808 */ /* 0x001fe40002000000 */
[----:B------:R-:W-:Y:S02]  /*167d0*/  FMNMX.FTZ R2, R65, R2, !PT ;  /* 0x0000000241027209 */ /* 0x000fe40007810000 */
[----:B------:R-:W-:Y:S01]  /*167e0*/  ISETP.GT.AND P4, PT, R4, 0x30, PT ;  /* 0x000000300400780c */ /* 0x000fe20003f84270 */
[----:B------:R-:W-:Y:S01]  /*167f0*/  MUFU.TANH R13, R13 ;  /* 0x0000000d000d7308 */ /* 0x000fe20000002400 */
[----:B------:R-:W-:-:S02]  /*16800*/  FSEL R49, R63, -INF , P3 ;  /* 0xff8000003f317808 */ /* 0x000fc40001800000 */
[----:B------:R-:W-:Y:S02]  /*16810*/  FMNMX.FTZ R2, R55, R2, !PT ;  /* 0x0000000237027209 */ /* 0x000fe40007810000 */
[----:B------:R-:W-:Y:S01]  /*16820*/  ISETP.GT.AND P3, PT, R4, 0x31, PT ;  /* 0x000000310400780c */ /* 0x000fe20003f64270 */
[----:B------:R-:W-:Y:S02]  /*16830*/  WARPGROUP.DEPBAR.LE gsb0, 0x0 ;  /* 0x00008000000079c5 */ /* 0x000fe40000010000 */
[----:B------:R-:W-:Y:S01]  /*16840*/  WARPGROUP.ARRIVE ;  /* 0x00000000000079c5 */ /* 0x000fe20000000000 */
[----:B------:R-:W-:Y:S01]  /*16850*/  FMUL.FTZ R34, R34, UR8 ;  /* 0x0000000822227c20 */ /* 0x000fe20008410000 */
[----:B-----5:R-:W-:Y:S01]  /*16860*/  FSEL R47, R60, -INF , P4 ;  /* 0xff8000003c2f7808 */ /* 0x020fe20002000000 */
[----:B------:R-:W-:Y:S01]  /*16870*/  FMUL.FTZ R35, R35, UR8 ;  /* 0x0000000823237c20 */ /* 0x000fe20008410000 */
[----:B------:R-:W-:Y:S01]  /*16880*/  FMNMX.FTZ R2, R49, R2, !PT ;  /* 0x0000000231027209 */ /* 0x000fe20007810000 */
[----:B------:R0:W-:Y:S01]  /*16890*/  MUFU.TANH R64, R34 ;  /* 0x0000002200407308 */ /* 0x0001e20000002400 */
[----:B------:R-:W-:Y:S01]  /*168a0*/  HGMMA.64x16x16.F32.BF16 R24, gdesc[UR4], R24, gsb0 ;  /* 0x00200000041879f0 */ /* 0x000fe20008001818 */
[----:B------:R-:W-:Y:S01]  /*168b0*/  ISETP.GT.AND P4, PT, R4, 0x38, PT ;  /* 0x000000380400780c */ /* 0x000fe20003f84270 */
[----:B------:R-:W-:Y:S01]  /*168c0*/  FMUL.FTZ R38, R38, UR8 ;  /* 0x0000000826267c20 */ /* 0x000fe20008410000 */
[----:B---3--:R-:W-:Y:S01]  /*168d0*/  FSEL R43, R51, -INF , P3 ;  /* 0xff800000332b7808 */ /* 0x008fe20001800000 */
[----:B------:R-:W-:Y:S01]  /*168e0*/  ULDC UR4, c[0x0][0x988] ;  /* 0x0002620000047ab9 */ /* 0x000fe20000000800 */
[----:B------:R-:W-:Y:S01]  /*168f0*/  ISETP.GT.AND P3, PT, R4, 0x39, PT ;  /* 0x000000390400780c */ /* 0x000fe20003f64270 */
[----:B------:R-:W-:Y:S01]  /*16900*/  FMUL.FTZ R33, R33, UR8 ;  /* 0x0000000821217c20 */ /* 0x000fe20008410000 */
[----:B------:R2:W3:Y:S01]  /*16910*/  MUFU.TANH R62, R35 ;  /* 0x00000023003e7308 */ /* 0x0004e20000002400 */
[----:B0-----:R-:W-:Y:S01]  /*16920*/  FMNMX.FTZ R34, R47, R2, !PT ;  /* 0x000000022f227209 */ /* 0x001fe20007810000 */
[----:B------:R-:W-:Y:S01]  /*16930*/  FMUL.FTZ R2, R39, UR8 ;  /* 0x0000000827027c20 */ /* 0x000fe20008410000 */
[----:B----4-:R-:W-:Y:S01]  /*16940*/  FSEL R39, R58, -INF , P3 ;  /* 0xff8000003a277808 */ /* 0x010fe20001800000 */
[----:B------:R-:W-:Y:S01]  /*16950*/  FMUL.FTZ R37, R37, UR8 ;  /* 0x0000000825257c20 */ /* 0x000fe20008410000 */
[----:B------:R-:W-:Y:S01]  /*16960*/  FMNMX.FTZ R34, R43, R34, !PT ;  /* 0x000000222b227209 */ /* 0x000fe20007810000 */
[----:B------:R-:W-:Y:S01]  /*16970*/  FMUL.FTZ R32, R32, UR8 ;  /* 0x0000000820207c20 */ /* 0x000fe20008410000 */
[----:B------:R-:W-:Y:S01]  /*16980*/  ISETP.GT.AND P3, PT, R4, 0x41, PT ;  /* 0x000000410400780c */ /* 0x000fe20003f64270 */
[----:B------:R-:W0:Y:S01]  /*16990*/  MUFU.TANH R67, R2 ;  /* 0x0000000200437308 */ /* 0x000e220000002400 */
[----:B--2---:R-:W-:Y:S01]  /*169a0*/  FSEL R35, R54, -INF , P4 ;  /* 0xff80000036237808 */ /* 0x004fe20002000000 */
[----:B------:R-:W-:Y:S01]  /*169b0*/  FMUL.FTZ R36, R36, UR8 ;  /* 0x0000000824247c20 */ /* 0x000fe20008410000 */
[----:B------:R-:W-:-:S02]  /*169c0*/  ISETP.GT.AND P4, PT, R4, 0x40, PT ;  /* 0x000000400400780c */ /* 0x000fc40003f84270 */
[----:B------:R-:W-:Y:S02]  /*169d0*/  FMNMX.FTZ R34, R35, R34, !PT ;  /* 0x0000002223227209 */ /* 0x000fe40007810000 */
[----:B-1----:R-:W-:Y:S01]  /*169e0*/  FSEL R51, R42, -INF , P4 ;  /* 0xff8000002a337808 */ /* 0x002fe20002000000 */
[----:B------:R-:W1:Y:S01]  /*169f0*/  MUFU.TANH R38, R38 ;  /* 0x0000002600267308 */ /* 0x000e620000002400 */
[----:B------:R-:W-:Y:S02]  /*16a00*/  FMNMX.FTZ R34, R39, R34, !PT ;  /* 0x0000002227227209 */ /* 0x000fe40007810000 */
[C---:B------:R-:W-:Y:S02]  /*16a10*/  ISETP.GT.AND P4, PT, R4.reuse, 0x48, PT ;  /* 0x000000480400780c */ /* 0x040fe40003f84270 */
[----:B------:R-:W-:Y:S02]  /*16a20*/  FSEL R57, R3, -INF , P3 ;  /* 0xff80000003397808 */ /* 0x000fe40001800000 */
[----:B------:R-:W-:Y:S01]  /*16a30*/  FMNMX.FTZ R34, R51, R34, !PT ;  /* 0x0000002233227209 */ /* 0x000fe20007810000 */
[----:B------:R-:W-:Y:S01]  /*16a40*/  MUFU.TANH R14, R14 ;  /* 0x0000000e000e7308 */ /* 0x000fe20000002400 */
[----:B------:R-:W-:-:S02]  /*16a50*/  ISETP.GT.AND P3, PT, R4, 0x49, PT ;  /* 0x000000490400780c */ /* 0x000fc40003f64270 */
[----:B------:R-:W-:Y:S02]  /*16a60*/  FMNMX.FTZ R34, R57, R34, !PT ;  /* 0x0000002239227209 */ /* 0x000fe40007810000 */
[----:B------:R-:W-:Y:S02]  /*16a70*/  FSEL R59, R61, -INF , P3 ;  /* 0xff8000003d3b7808 */ /* 0x000fe40001800000 */
[----:B------:R-:W-:Y:S01]  /*16a80*/  ISETP.GT.AND P3, PT, R4, 0x51, PT ;  /* 0x000000510400780c */ /* 0x000fe20003f64270 */
[----:B------:R-:W-:Y:S01]  /*16a90*/  MUFU.TANH R15, R15 ;  /* 0x0000000f000f7308 */ /* 0x000fe20000002400 */
[----:B------:R-:W-:Y:S02]  /*16aa0*/  VIADDMNMX R56, R56, R89, R50, PT ;  /* 0x0000005938387246 */ /* 0x000fe40003800132 */
[----:B---3--:R-:W-:Y:S02]  /*16ab0*/  FSEL R63, R62, -INF , P3 ;  /* 0xff8000003e3f7808 */ /* 0x008fe40001800000 */
[----:B------:R-:W-:-:S02]  /*16ac0*/  ISETP.GT.AND P3, PT, R4, 0x59, PT ;  /* 0x000000590400780c */ /* 0x000fc40003f64270 */
[----:B------:R-:W-:Y:S01]  /*16ad0*/  ISETP.GT.AND P5, PT, R56, 0x8, PT ;  /* 0x000000083800780c */ /* 0x000fe20003fa4270 */
[----:B------:R-:W-:Y:S01]  /*16ae0*/  MUFU.TANH R20, R20 ;  /* 0x0000001400147308 */ /* 0x000fe20000002400 */
[----:B0-----:R-:W-:Y:S02]  /*16af0*/  FSEL R67, R67, -INF , P3 ;  /* 0xff80000043437808 */ /* 0x001fe40001800000 */
[----:B------:R-:W-:Y:S01]  /*16b00*/  ISETP.GT.AND P3, PT, R4, 0x61, PT ;  /* 0x000000610400780c */ /* 0x000fe20003f64270 */
        /* <DEDUP_REMOVED lines=18> */
[----:B------:R0:W-:Y:S01]  /*16c30*/  @!P1 SYNCS.ARRIVE.TRANS64.RED.A1T0 RZ, [R0+URZ], RZ ;  /* 0x000000ff00ff99a7 */ /* 0x0001e2000810043f */
[----:B------:R-:W-:-:S02]  /*16c40*/  FMNMX.FTZ R34, R63, R34, !PT ;  /* 0x000000223f227209 */ /* 0x000fc40007810000 */
[C---:B------:R-:W-:Y:S02]  /*16c50*/  ISETP.GT.AND P4, PT, R4.reuse, 0x60, PT ;  /* 0x000000600400780c */ /* 0x040fe40003f84270 */
[----:B------:R-:W1:Y:S01]  /*16c60*/  MUFU.TANH R30, R30 ;  /* 0x0000001e001e7308 */ /* 0x000e620000002400 */
[----:B------:R-:W-:Y:S02]  /*16c70*/  FMNMX.FTZ R34, R31, R34, !PT ;  /* 0x000000221f227209 */ /* 0x000fe40007810000 */
[----:B--2---:R-:W-:Y:S02]  /*16c80*/  FSEL R73, R73, -INF , P3 ;  /* 0xff80000049497808 */ /* 0x004fe40001800000 */
[----:B------:R-:W-:Y:S02]  /*16c90*/  FMNMX.FTZ R34, R67, R34, !PT ;  /* 0x0000002243227209 */ /* 0x000fe40007810000 */
[----:B------:R-:W-:Y:S01]  /*16ca0*/  ISETP.GT.AND P3, PT, R4, 0x69, PT ;  /* 0x000000690400780c */ /* 0x000fe20003f64270 */
[----:B------:R2:W4:Y:S01]  /*16cb0*/  MUFU.TANH R3, R2 ;  /* 0x0000000200037308 */ /* 0x0005220000002400 */
[----:B---3--:R-:W-:-:S02]  /*16cc0*/  FSEL R71, R26, -INF , P4 ;  /* 0xff8000001a477808 */ /* 0x008fc40002000000 */
[----:B------:R-:W-:Y:S01]  /*16cd0*/  ISETP.GT.AND P4, PT, R4, 0x68, PT ;  /* 0x000000680400780c */ /* 0x000fe20003f84270 */
[----:B------:R-:W-:Y:S01]  /*16ce0*/  IMAD.U32 R4, RZ, RZ, UR4 ;  /* 0x00000004ff047e24 */ /* 0x000fe2000f8e00ff */
[----:B------:R-:W-:Y:S02]  /*16cf0*/  FMNMX.FTZ R34, R71, R34, !PT ;  /* 0x0000002247227209 */ /* 0x000fe40007810000 */
[----:B------:R-:W-:Y:S01]  /*16d00*/  FSEL R7, R7, -INF , P5 ;  /* 0xff80000007077808 */ /* 0x000fe20002800000 */
[----:B------:R-:W-:Y:S01]  /*16d10*/  MUFU.TANH R46, R24 ;  /* 0x00000018002e7308 */ /* 0x000fe20000002400 */
[----:B-1----:R-:W-:Y:S01]  /*16d20*/  FSEL R69, R30, -INF , P4 ;  /* 0xff8000001e457808 */ /* 0x002fe20002000000 */
[----:B--2---:R-:W-:Y:S01]  /*16d30*/  FMUL.FTZ R2, R53, UR8 ;  /* 0x0000000835027c20 */ /* 0x004fe20008410000 */
[----:B------:R-:W-:Y:S02]  /*16d40*/  FMNMX.FTZ R34, R73, R34, !PT ;  /* 0x0000002249227209 */ /* 0x000fe40007810000 */
[----:B------:R-:W-:-:S02]  /*16d50*/  ISETP.GT.AND P4, PT, R56, 0x1, PT ;  /* 0x000000013800780c */ /* 0x000fc40003f84270 */
[----:B------:R-:W-:Y:S01]  /*16d60*/  FMNMX.FTZ R34, R69, R34, !PT ;  /* 0x0000002245227209 */ /* 0x000fe20007810000 */
[----:B------:R1:W-:Y:S01]  /*16d70*/  MUFU.TANH R30, R2 ;  /* 0x00000002001e7308 */ /* 0x0003e20000002400 */
[----:B----4-:R-:W-:Y:S02]  /*16d80*/  FSEL R53, R3, -INF , P3 ;  /* 0xff80000003357808 */ /* 0x010fe40001800000 */
[----:B------:R-:W-:Y:S02]  /*16d90*/  FSEL R6, R6, -INF , P4 ;  /* 0xff80000006067808 */ /* 0x000fe40002000000 */
[----:B------:R-:W-:Y:S02]  /*16da0*/  FMNMX.FTZ R34, R53, R34, !PT ;  /* 0x0000002235227209 */ /* 0x000fe40007810000 */
[----:B------:R-:W-:Y:S01]  /*16db0*/  ISETP.GT.AND P4, PT, R56, 0x10, PT ;  /* 0x000000103800780c */ /* 0x000fe20003f84270 */
[----:B------:R2:W-:Y:S02]  /*16dc0*/  MUFU.TANH R54, R25 ;  /* 0x0000001900367308 */ /* 0x0005e40000002400 */
[----:B------:R-:W3:Y:S01]  /*16dd0*/  SHFL.BFLY PT, R3, R34, 0x2, 0x1f ;  /* 0x0c401f0022037f89 */ /* 0x000ee200000e0000 */
[----:B------:R-:W-:-:S02]  /*16de0*/  FSEL R9, R9, -INF , P4 ;  /* 0xff80000009097808 */ /* 0x000fc40002000000 */
[----:B------:R-:W-:-:S03]  /*16df0*/  ISETP.GT.AND P4, PT, R56, 0x18, PT ;  /* 0x000000183800780c */ /* 0x000fc60003f84270 */
[----:B------:R-:W-:Y:S01]  /*16e00*/  MUFU.TANH R42, R37 ;  /* 0x00000025002a7308 */ /* 0x000fe20000002400 */
[----:B------:R-:W-:Y:S02]  /*16e10*/  FSEL R11, R11, -INF , P4 ;  /* 0xff8000000b0b7808 */ /* 0x000fe40002000000 */
[----:B------:R-:W-:-:S04]  /*16e20*/  ISETP.GT.AND P4, PT, R56, 0x20, PT ;  /* 0x000000203800780c */ /* 0x000fc80003f84270 */
[----:B------:R-:W-:Y:S01]  /*16e30*/  FSEL R13, R13, -INF , P4 ;  /* 0xff8000000d0d7808 */ /* 0x000fe20002000000 */
[----:B------:R-:W4:Y:S01]  /*16e40*/  MUFU.TANH R21, R21 ;  /* 0x0000001500157308 */ /* 0x000f220000002400 */
[----:B------:R-:W-:-:S07]  /*16e50*/  ISETP.GT.AND P4, PT, R56, 0x28, PT ;  /* 0x000000283800780c */ /* 0x000fce0003f84270 */
[----:B------:R-:W-:Y:S01]  /*16e60*/  MUFU.TANH R38, R45 ;  /* 0x0000002d00267308 */ /* 0x000fe20000002400 */
[----:B---3--:R-:W-:-:S05]  /*16e70*/  FMNMX.FTZ R3, R34, R3, !PT ;  /* 0x0000000322037209 */ /* 0x008fca0007810000 */
[----:B-1----:R-:W1:Y:S02]  /*16e80*/  SHFL.BFLY PT, R2, R3, 0x1, 0x1f ;  /* 0x0c201f0003027f89 */ /* 0x002e6400000e0000 */
[----:B------:R3:W-:Y:S08]  /*16e90*/  MUFU.TANH R34, R33 ;  /* 0x0000002100227308 */ /* 0x0007f00000002400 */
[----:B------:R-:W5:Y:S08]  /*16ea0*/  MUFU.TANH R52, R52 ;  /* 0x0000003400347308 */ /* 0x000f700000002400 */
[----:B------:R-:W0:Y:S01]  /*16eb0*/  MUFU.TANH R40, R40 ;  /* 0x0000002800287308 */ /* 0x000e220000002400 */
[----:B-1----:R-:W-:Y:S01]  /*16ec0*/  FMNMX.FTZ R3, R3, R2, !PT ;  /* 0x0000000203037209 */ /* 0x002fe20007810000 */
[----:B------:R-:W-:-:S06]  /*16ed0*/  FMUL.FTZ R2, R29, UR8 ;  /* 0x000000081d027c20 */ /* 0x000fcc0008410000 */
[----:B------:R-:W1:Y:S01]  /*16ee0*/  MUFU.TANH R41, R41 ;  /* 0x0000002900297308 */ /* 0x000e620000002400 */
[C---:B------:R-:W-:Y:S01]  /*16ef0*/  FSETP.NEU.FTZ.AND P3, PT, R3.reuse, -INF , PT ;  /* 0xff8000000300780b */ /* 0x040fe20003f7d000 */
[----:B------:R-:W-:-:S05]  /*16f00*/  FMUL.FTZ R26, R3, R4 ;  /* 0x00000004031a7220 */ /* 0x000fca0000410000 */
[----:B------:R-:W-:Y:S01]  /*16f10*/  FSEL R24, R26, RZ, P3 ;  /* 0x000000ff1a187208 */ /* 0x000fe20001800000 */
[----:B------:R-:W1:Y:S01]  /*16f20*/  MUFU.TANH R44, R44 ;  /* 0x0000002c002c7308 */ /* 0x000e620000002400 */
[----:B------:R-:W-:-:S03]  /*16f30*/  ISETP.GT.AND P3, PT, R56, RZ, PT ;  /* 0x000000ff3800720c */ /* 0x000fc60003f64270 */
[-CC-:B------:R-:W-:Y:S01]  /*16f40*/  FFMA.FTZ R197, R83, R4.reuse, -R24.reuse ;  /* 0x0000000453c57223 */ /* 0x180fe20000010818 */
[----:B------:R-:W-:Y:S01]  /*16f50*/  FSEL R29, R5, -INF , P3 ;  /* 0xff800000051d7808 */ /* 0x000fe20001800000 */
[-CC-:B------:R-:W-:Y:S01]  /*16f60*/  FFMA.FTZ R199, R79, R4.reuse, -R24.reuse ;  /* 0x000000044fc77223 */ /* 0x180fe20000010818 */
[----:B------:R-:W-:Y:S01]  /*16f70*/  ISETP.GT.AND P3, PT, R56, 0x9, PT ;  /* 0x000000093800780c */ /* 0x000fe20003f64270 */
[--C-:B------:R-:W-:Y:S01]  /*16f80*/  FFMA.FTZ R91, R91, R4, -R24.reuse ;  /* 0x000000045b5b7223 */ /* 0x100fe20000010818 */
[----:B------:R-:W-:Y:S01]  /*16f90*/  FMNMX.FTZ R26, R29, R6, !PT ;  /* 0x000000061d1a7209 */ /* 0x000fe20007810000 */
[-CC-:B------:R-:W-:Y:S01]  /*16fa0*/  FFMA.FTZ R203, R87, R4.reuse, -R24.reuse ;  /* 0x0000000457cb7223 */ /* 0x180fe20000010818 */
[----:B--2---:R-:W-:Y:S01]  /*16fb0*/  FSEL R25, R8, -INF , P3 ;  /* 0xff80000008197808 */ /* 0x004fe20001800000 */
[--C-:B------:R-:W-:Y:S01]  /*16fc0*/  FFMA.FTZ R8, R85, R4, -R24.reuse ;  /* 0x0000000455087223 */ /* 0x100fe20000010818 */
[----:B------:R-:W-:Y:S01]  /*16fd0*/  FMNMX.FTZ R26, R7, R26, !PT ;  /* 0x0000001a071a7209 */ /* 0x000fe20007810000 */
[----:B------:R-:W-:Y:S01]  /*16fe0*/  MUFU.TANH R50, R2 ;  /* 0x0000000200327308 */ /* 0x000fe20000002400 */
[----:B------:R-:W-:Y:S01]  /*16ff0*/  ISETP.GT.AND P3, PT, R56, 0x11, PT ;  /* 0x000000113800780c */ /* 0x000fe20003f64270 */
[--C-:B------:R-:W-:Y:S01]  /*17000*/  FFMA.FTZ R195, R55, R4, -R24.reuse ;  /* 0x0000000437c37223 */ /* 0x100fe20000010818 */
[----:B------:R-:W-:Y:S01]  /*17010*/  FMNMX.FTZ R26, R25, R26, !PT ;  /* 0x0000001a191a7209 */ /* 0x000fe20007810000 */
[-CC-:B------:R-:W-:Y:S01]  /*17020*/  FFMA.FTZ R193, R75, R4.reuse, -R24.reuse ;  /* 0x000000044bc17223 */ /* 0x180fe20000010818 */
[----:B---3--:R-:W-:Y:S01]  /*17030*/  FSEL R33, R10, -INF , P3 ;  /* 0xff8000000a217808 */ /* 0x008fe20001800000 */
[--C-:B------:R-:W-:Y:S01]  /*17040*/  FFMA.FTZ R10, R81, R4, -R24.reuse ;  /* 0x00000004510a7223 */ /* 0x100fe20000010818 */
[----:B------:R-:W-:Y:S01]  /*17050*/  FMNMX.FTZ R26, R9, R26, !PT ;  /* 0x0000001a091a7209 */ /* 0x000fe20007810000 */
[----:B------:R2:W-:Y:S01]  /*17060*/  MUFU.EX2 R2, R91 ;  /* 0x0000005b00027308 */ /* 0x0005e20000000800 */
[----:B------:R-:W-:Y:S01]  /*17070*/  ISETP.GT.AND P3, PT, R56, 0x19, PT ;  /* 0x000000193800780c */ /* 0x000fe20003f64270 */
[--C-:B------:R-:W-:Y:S01]  /*17080*/  FFMA.FTZ R189, R47, R4, -R24.reuse ;  /* 0x000000042fbd7223 */ /* 0x100fe20000010818 */
[----:B------:R-:W-:Y:S01]  /*17090*/  FMNMX.FTZ R26, R33, R26, !PT ;  /* 0x0000001a211a7209 */ /* 0x000fe20007810000 */
[-CC-:B------:R-:W-:Y:S01]  /*170a0*/  FFMA.FTZ R201, R93, R4.reuse, -R24.reuse ;  /* 0x000000045dc97223 */ /* 0x180fe20000010818 */
[----:B------:R-:W-:Y:S01]  /*170b0*/  FSEL R37, R12, -INF , P3 ;  /* 0xff8000000c257808 */ /* 0x000fe20001800000 */
[--C-:B------:R-:W-:Y:S01]  /*170c0*/  FFMA.FTZ R12, R77, R4, -R24.reuse ;  /* 0x000000044d0c7223 */ /* 0x100fe20000010818 */
[----:B------:R-:W-:Y:S01]  /*170d0*/  FMNMX.FTZ R26, R11, R26, !PT ;  /* 0x0000001a0b1a7209 */ /* 0x000fe20007810000 */
[----:B------:R-:W3:Y:S01]  /*170e0*/  MUFU.TANH R32, R32 ;  /* 0x0000002000207308 */ /* 0x000ee20000002400 */
        /* <DEDUP_REMOVED lines=8> */
[C---:B------:R-:W-:Y:S01]  /*17170*/  ISETP.GT.AND P3, PT, R56.reuse, 0x29, PT ;  /* 0x000000293800780c */ /* 0x040fe20003f64270 */
[----:B------:R-:W5:Y:S01]  /*17180*/  @P2 LDC R35, c[0x0][0x44c] ;  /* 0x00011300ff232b82 */ /* 0x000f620000000800 */
[----:B------:R-:W-:Y:S01]  /*17190*/  FSEL R83, R15, -INF , P4 ;  /* 0xff8000000f537808 */ /* 0x000fe20002000000 */
[--C-:B------:R-:W-:Y:S01]  /*171a0*/  FFMA.FTZ R183, R31, R4, -R24.reuse ;  /* 0x000000041fb77223 */ /* 0x100fe20000010818 */
[----:B------:R-:W-:Y:S01]  /*171b0*/  FMNMX.FTZ R26, R45, R26, !PT ;  /* 0x0000001a2d1a7209 */ /* 0x000fe20007810000 */
[-CC-:B------:R-:W-:Y:S01]  /*171c0*/  FFMA.FTZ R185, R51, R4.reuse, -R24.reuse ;  /* 0x0000000433b97223 */ /* 0x180fe20000010818 */
[----:B------:R-:W-:Y:S01]  /*171d0*/  ISETP.GT.AND P4, PT, R56, 0x30, PT ;  /* 0x000000303800780c */ /* 0x000fe20003f84270 */
[----:B------:R-:W3:Y:S01]  /*171e0*/  MUFU.TANH R28, R28 ;  /* 0x0000001c001c7308 */ /* 0x000ee20000002400 */
[----:B------:R-:W-:Y:S01]  /*171f0*/  FSEL R81, R20, -INF , P3 ;  /* 0xff80000014517808 */ /* 0x000fe20001800000 */
[--C-:B------:R-:W-:Y:S01]  /*17200*/  FFMA.FTZ R20, R49, R4, -R24.reuse ;  /* 0x0000000431147223 */ /* 0x100fe20000010818 */
[----:B------:R-:W-:Y:S01]  /*17210*/  FMNMX.FTZ R26, R83, R26, !PT ;  /* 0x0000001a531a7209 */ /* 0x000fe20007810000 */
[-CC-:B------:R-:W-:Y:S01]  /*17220*/  FFMA.FTZ R57, R57, R4.reuse, -R24.reuse ;  /* 0x0000000439397223 */ /* 0x180fe20000010818 */
[C---:B------:R-:W-:Y:S01]  /*17230*/  ISETP.GT.AND P3, PT, R56.reuse, 0x31, PT ;  /* 0x000000313800780c */ /* 0x040fe20003f64270 */
[--C-:B------:R-:W-:Y:S01]  /*17240*/  FFMA.FTZ R181, R61, R4, -R24.reuse ;  /* 0x000000043db57223 */ /* 0x100fe20000010818 */
[----:B----4-:R-:W-:Y:S01]  /*17250*/  FSEL R85, R21, -INF , P4 ;  /* 0xff80000015557808 */ /* 0x010fe20002000000 */
[----:B------:R-:W4:Y:S01]  /*17260*/  MUFU.EX2 R201, R201 ;  /* 0x000000c900c97308 */ /* 0x000f220000000800 */
[----:B------:R-:W-:Y:S01]  /*17270*/  FMNMX.FTZ R26, R81, R26, !PT ;  /* 0x0000001a511a7209 */ /* 0x000fe20007810000 */
[-CC-:B------:R-:W-:Y:S01]  /*17280*/  FFMA.FTZ R177, R71, R4.reuse, -R24.reuse ;  /* 0x0000000447b17223 */ /* 0x180fe20000010818 */
[----:B------:R-:W-:Y:S01]  /*17290*/  ISETP.GT.AND P4, PT, R56, 0x38, PT ;  /* 0x000000383800780c */ /* 0x000fe20003f84270 */
[-CC-:B------:R-:W-:Y:S01]  /*172a0*/  FFMA.FTZ R73, R73, R4.reuse, -R24.reuse ;  /* 0x0000000449497223 */ /* 0x180fe20000010818 */
[----:B------:R-:W-:Y:S01]  /*172b0*/  FSEL R79, R48, -INF , P3 ;  /* 0xff800000304f7808 */ /* 0x000fe20001800000 */
[----:B------:R-:W-:Y:S01]  /*172c0*/  FFMA.FTZ R179, R69, R4, -R24 ;  /* 0x0000000445b37223 */ /* 0x000fe20000010818 */
[----:B------:R-:W-:Y:S01]  /*172d0*/  FMNMX.FTZ R26, R85, R26, !PT ;  /* 0x0000001a551a7209 */ /* 0x000fe20007810000 */
[----:B------:R-:W4:Y:S01]  /*172e0*/  MUFU.EX2 R203, R203 ;  /* 0x000000cb00cb7308 */ /* 0x000f220000000800 */
[----:B------:R-:W-:Y:S01]  /*172f0*/  ISETP.GT.AND P3, PT, R56, 0x39, PT ;  /* 0x000000393800780c */ /* 0x000fe20003f64270 */
[----:B-----5:R-:W-:Y:S01]  /*17300*/  @P2 IMAD.HI.U32 R35, R224, R35, RZ ;  /* 0x00000023e0232227 */ /* 0x020fe200078e00ff */
[----:B------:R-:W-:-:S02]  /*17310*/  FSEL R87, R52, -INF , P4 ;  /* 0xff80000034577808 */ /* 0x000fc40002000000 */
[----:B------:R-:W-:Y:S02]  /*17320*/  CS2R R70, SRZ ;  /* 0x0000000000467805 */ /* 0x000fe4000001ff00 */
[----:B------:R-:W-:Y:S02]  /*17330*/  FMNMX.FTZ R26, R79, R26, !PT ;  /* 0x0000001a4f1a7209 */ /* 0x000fe40007810000 */
[----:B------:R-:W-:Y:S02]  /*17340*/  CS2R R68, SRZ ;  /* 0x0000000000447805 */ /* 0x000fe4000001ff00 */
[----:B------:R-:W-:Y:S01]  /*17350*/  ISETP.GT.AND P4, PT, R56, 0x40, PT ;  /* 0x000000403800780c */ /* 0x000fe20003f84270 */
[----:B------:R-:W5:Y:S01]  /*17360*/  MUFU.EX2 R8, R8 ;  /* 0x0000000800087308 */ /* 0x000f620000000800 */
[----:B--2---:R-:W-:Y:S01]  /*17370*/  FSEL R91, R30, -INF , P3 ;  /* 0xff8000001e5b7808 */ /* 0x004fe20001800000 */
[----:B------:R-:W-:Y:S01]  /*17380*/  FFMA.FTZ R30, R43, R4, -R24 ;  /* 0x000000042b1e7223 */ /* 0x000fe20000010818 */
[----:B------:R-:W-:-:S02]  /*17390*/  FMNMX.FTZ R26, R87, R26, !PT ;  /* 0x0000001a571a7209 */ /* 0x000fc40007810000 */
[----:B------:R-:W-:Y:S02]  /*173a0*/  CS2R R60, SRZ ;  /* 0x00000000003c7805 */ /* 0x000fe4000001ff00 */
[----:B------:R-:W-:Y:S02]  /*173b0*/  ISETP.GT.AND P3, PT, R56, 0x41, PT ;  /* 0x000000413800780c */ /* 0x000fe40003f64270 */
[----:B0-----:R-:W-:Y:S01]  /*173c0*/  FSEL R89, R40, -INF , P4 ;  /* 0xff80000028597808 */ /* 0x001fe20002000000 */
[----:B------:R-:W0:Y:S01]  /*173d0*/  MUFU.EX2 R197, R197 ;  /* 0x000000c500c57308 */ /* 0x000e220000000800 */
[----:B------:R-:W-:Y:S02]  /*173e0*/  FMNMX.FTZ R26, R91, R26, !PT ;  /* 0x0000001a5b1a7209 */ /* 0x000fe40007810000 */
[----:B------:R-:W-:Y:S02]  /*173f0*/  ISETP.GT.AND P4, PT, R56, 0x48, PT ;  /* 0x000000483800780c */ /* 0x000fe40003f84270 */
[----:B-1----:R-:W-:-:S02]  /*17400*/  FSEL R77, R41, -INF , P3 ;  /* 0xff800000294d7808 */ /* 0x002fc40001800000 */
[----:B------:R-:W-:Y:S01]  /*17410*/  FMNMX.FTZ R26, R89, R26, !PT ;  /* 0x0000001a591a7209 */ /* 0x000fe20007810000 */
[----:B------:R-:W1:Y:S01]  /*17420*/  MUFU.EX2 R10, R10 ;  /* 0x0000000a000a7308 */ /* 0x000e620000000800 */
[----:B------:R-:W-:Y:S02]  /*17430*/  ISETP.GT.AND P3, PT, R56, 0x49, PT ;  /* 0x000000493800780c */ /* 0x000fe40003f64270 */
[----:B------:R-:W-:Y:S01]  /*17440*/  FSEL R21, R44, -INF , P4 ;  /* 0xff8000002c157808 */ /* 0x000fe20002000000 */
[----:B------:R-:W-:Y:S01]  /*17450*/  IMAD.MOV.U32 R44, RZ, RZ, R224 ;  /* 0x000000ffff2c7224 */ /* 0x000fe200078e00e0 */
[----:B------:R-:W-:Y:S02]  /*17460*/  FMNMX.FTZ R26, R77, R26, !PT ;  /* 0x0000001a4d1a7209 */ /* 0x000fe40007810000 */
[----:B------:R-:W-:Y:S01]  /*17470*/  ISETP.GT.AND P4, PT, R56, 0x50, PT ;  /* 0x000000503800780c */ /* 0x000fe20003f84270 */
[----:B------:R-:W2:Y:S01]  /*17480*/  MUFU.EX2 R199, R199 ;  /* 0x000000c700c77308 */ /* 0x000ea20000000800 */
[----:B------:R-:W-:-:S02]  /*17490*/  FSEL R15, R38, -INF , P3 ;  /* 0xff800000260f7808 */ /* 0x000fc40001800000 */
[----:B------:R-:W-:Y:S02]  /*174a0*/  FMNMX.FTZ R26, R21, R26, !PT ;  /* 0x0000001a151a7209 */ /* 0x000fe40007810000 */
[----:B------:R-:W-:Y:S02]  /*174b0*/  ISETP.GT.AND P3, PT, R56, 0x51, PT ;  /* 0x000000513800780c */ /* 0x000fe40003f64270 */
[----:B---3--:R-:W-:Y:S01]  /*174c0*/  FSEL R41, R32, -INF , P4 ;  /* 0xff80000020297808 */ /* 0x008fe20002000000 */
[----:B------:R-:W3:Y:S01]  /*174d0*/  MUFU.EX2 R12, R12 ;  /* 0x0000000c000c7308 */ /* 0x000ee20000000800 */
[----:B------:R-:W-:Y:S01]  /*174e0*/  FMNMX.FTZ R26, R15, R26, !PT ;  /* 0x0000001a0f1a7209 */ /* 0x000fe20007810000 */
[----:B------:R-:W-:Y:S01]  /*174f0*/  FFMA.FTZ R32, R59, R4, -R24 ;  /* 0x000000043b207223 */ /* 0x000fe20000010818 */
[----:B------:R-:W-:Y:S02]  /*17500*/  ISETP.GT.AND P4, PT, R56, 0x58, PT ;  /* 0x000000583800780c */ /* 0x000fe40003f84270 */
[----:B------:R-:W-:-:S02]  /*17510*/  CS2R R58, SRZ ;  /* 0x00000000003a7805 */ /* 0x000fc4000001ff00 */
[----:B------:R-:W-:Y:S02]  /*17520*/  FSEL R55, R34, -INF , P3 ;  /* 0xff80000022377808 */ /* 0x000fe40001800000 */
[----:B------:R-:W-:Y:S01]  /*17530*/  FMNMX.FTZ R26, R41, R26, !PT ;  /* 0x0000001a291a7209 */ /* 0x000fe20007810000 */
[----:B------:R-:W-:Y:S01]  /*17540*/  MUFU.EX2 R193, R193 ;  /* 0x000000c100c17308 */ /* 0x000fe20000000800 */
[----:B------:R-:W-:Y:S02]  /*17550*/  ISETP.GT.AND P3, PT, R56, 0x59, PT ;  /* 0x000000593800780c */ /* 0x000fe40003f64270 */
[----:B------:R-:W-:Y:S01]  /*17560*/  FSEL R65, R36, -INF , P4 ;  /* 0xff80000024417808 */ /* 0x000fe20002000000 */
[----:B------:R-:W-:Y:S01]  /*17570*/  FFMA.FTZ R36, R67, R4, -R24 ;  /* 0x0000000443247223 */ /* 0x000fe20000010818 */
[----:B------:R-:W-:Y:S02]  /*17580*/  FMNMX.FTZ R26, R55, R26, !PT ;  /* 0x0000001a371a7209 */ /* 0x000fe40007810000 */
[----:B------:R-:W-:-:S02]  /*17590*/  CS2R R66, SRZ ;  /* 0x0000000000427805 */ /* 0x000fc4000001ff00 */
[----:B------:R-:W-:Y:S01]  /*175a0*/  ISETP.GT.AND P4, PT, R56, 0x60, PT ;  /* 0x000000603800780c */ /* 0x000fe20003f84270 */
[----:B------:R-:W-:Y:S01]  /*175b0*/  MUFU.EX2 R14, R14 ;  /* 0x0000000e000e7308 */ /* 0x000fe20000000800 */
[----:B------:R-:W-:Y:S02]  /*175c0*/  FSEL R49, R42, -INF , P3 ;  /* 0xff8000002a317808 */ /* 0x000fe40001800000 */
[----:B------:R-:W-:Y:S01]  /*175d0*/  FMNMX.FTZ R26, R65, R26, !PT ;  /* 0x0000001a411a7209 */ /* 0x000fe20007810000 */
[----:B------:R-:W4:Y:S01]  /*175e0*/  @P2 LDC R42, c[0x0][0x450] ;  /* 0x00011400ff2a2b82 */ /* 0x000f220000000800 */
[----:B------:R-:W-:Y:S02]  /*175f0*/  ISETP.GT.AND P3, PT, R56, 0x61, PT ;  /* 0x000000613800780c */ /* 0x000fe40003f64270 */
[----:B------:R-:W-:Y:S01]  /*17600*/  FSEL R75, R46, -INF , P4 ;  /* 0xff8000002e4b7808 */ /* 0x000fe20002000000 */
[----:B------:R-:W-:Y:S01]  /*17610*/  MUFU.EX2 R195, R195 ;  /* 0x000000c300c37308 */ /* 0x000fe20000000800 */
[----:B------:R-:W-:-:S02]  /*17620*/  FMNMX.FTZ R26, R49, R26, !PT ;  /* 0x0000001a311a7209 */ /* 0x000fc40007810000 */
[----:B------:R-:W-:Y:S02]  /*17630*/  ISETP.GT.AND P4, PT, R56, 0x68, PT ;  /* 0x000000683800780c */ /* 0x000fe40003f84270 */
[----:B------:R-:W-:Y:S02]  /*17640*/  FSEL R47, R54, -INF , P3 ;  /* 0xff800000362f7808 */ /* 0x000fe40001800000 */
[----:B------:R-:W-:Y:S01]  /*17650*/  FMNMX.FTZ R26, R75, R26, !PT ;  /* 0x0000001a4b1a7209 */ /* 0x000fe20007810000 */
[----:B------:R-:W-:Y:S01]  /*17660*/  MUFU.EX2 R20, R20 ;  /* 0x0000001400147308 */ /* 0x000fe20000000800 */
[----:B------:R-:W-:Y:S02]  /*17670*/  FSEL R93, R28, -INF , P4 ;  /* 0xff8000001c5d7808 */ /* 0x000fe40002000000 */
[----:B------:R-:W-:Y:S02]  /*17680*/  ISETP.GT.AND P3, PT, R56, 0x69, PT ;  /* 0x000000693800780c */ /* 0x000fe40003f64270 */
[----:B------:R-:W-:-:S02]  /*17690*/  FMNMX.FTZ R28, R47, R26, !PT ;  /* 0x0000001a2f1c7209 */ /* 0x000fc40007810000 */
[----:B------:R-:W-:Y:S01]  /*176a0*/  FSEL R43, R50, -INF , P3 ;  /* 0xff800000322b7808 */ /* 0x000fe20001800000 */
[----:B------:R-:W-:Y:S01]  /*176b0*/  MUFU.EX2 R189, R189 ;  /* 0x000000bd00bd7308 */ /* 0x000fe20000000800 */
[----:B------:R-:W-:Y:S02]  /*176c0*/  FMNMX.FTZ R28, R93, R28, !PT ;  /* 0x0000001c5d1c7209 */ /* 0x000fe40007810000 */
[----:B------:R-:W-:Y:S02]  /*176d0*/  CS2R R50, SRZ ;  /* 0x0000000000327805 */ /* 0x000fe4000001ff00 */
[----:B----4-:R-:W-:Y:S02]  /*176e0*/  @P2 SHF.R.U32.HI R44, RZ, R42, R35 ;  /* 0x0000002aff2c2219 */ /* 0x010fe40000011623 */
[----:B------:R-:W-:Y:S01]  /*176f0*/  FMNMX.FTZ R5, R43, R28, !PT ;  /* 0x0000001c2b057209 */ /* 0x000fe20007810000 */
[--C-:B------:R-:W-:Y:S01]  /*17700*/  FFMA.FTZ R28, R39, R4, -R24.reuse ;  /* 0x00000004271c7223 */ /* 0x100fe20000010818 */
[----:B------:R-:W-:Y:S03]  /*17710*/  MUFU.EX2 R26, R30 ;  /* 0x0000001e001a7308 */ /* 0x000fe60000000800 */
[----:B------:R-:W4:Y:S05]  /*17720*/  SHFL.BFLY PT, R34, R5, 0x2, 0x1f ;  /* 0x0c401f0005227f89 */ /* 0x000f2a00000e0000 */
[----:B------:R-:W-:Y:S08]  /*17730*/  MUFU.EX2 R191, R191 ;  /* 0x000000bf00bf7308 */ /* 0x000ff00000000800 */
[----:B------:R-:W-:Y:S08]  /*17740*/  MUFU.EX2 R28, R28 ;  /* 0x0000001c001c7308 */ /* 0x000ff00000000800 */
[----:B------:R-:W-:Y:S01]  /*17750*/  MUFU.EX2 R185, R185 ;  /* 0x000000b900b97308 */ /* 0x000fe20000000800 */
[----:B----4-:R-:W-:Y:S01]  /*17760*/  FMNMX.FTZ R27, R5, R34, !PT ;  /* 0x00000022051b7209 */ /* 0x010fe20007810000 */
[-CC-:B------:R-:W-:Y:S01]  /*17770*/  FFMA.FTZ R34, R63, R4.reuse, -R24.reuse ;  /* 0x000000043f227223 */ /* 0x180fe20000010818 */
[----:B------:R-:W-:Y:S01]  /*17780*/  FFMA.FTZ R24, R53, R4, -R24 ;  /* 0x0000000435187223 */ /* 0x000fe20000010818 */
[----:B------:R-:W-:-:S02]  /*17790*/  CS2R R62, SRZ ;  /* 0x00000000003e7805 */ /* 0x000fc4000001ff00 */
[----:B------:R-:W-:Y:S01]  /*177a0*/  CS2R R52, SRZ ;  /* 0x0000000000347805 */ /* 0x000fe2000001ff00 */
[----:B------:R-:W4:Y:S01]  /*177b0*/  SHFL.BFLY PT, R38, R27, 0x1, 0x1f ;  /* 0x0c201f001b267f89 */ /* 0x000f2200000e0000 */
[----:B------:R5:W-:Y:S08]  /*177c0*/  MUFU.EX2 R30, R57 ;  /* 0x00000039001e7308 */ /* 0x000bf00000000800 */
[----:B------:R-:W-:Y:S01]  /*177d0*/  MUFU.EX2 R187, R187 ;  /* 0x000000bb00bb7308 */ /* 0x000fe20000000800 */
[----:B-----5:R-:W-:-:S07]  /*177e0*/  CS2R R56, SRZ ;  /* 0x0000000000387805 */ /* 0x020fce000001ff00 */
[----:B------:R-:W-:Y:S01]  /*177f0*/  MUFU.EX2 R32, R32 ;  /* 0x0000002000207308 */ /* 0x000fe20000000800 */
[----:B----4-:R-:W-:-:S07]  /*17800*/  FMNMX.FTZ R5, R27, R38, !PT ;  /* 0x000000261b057209 */ /* 0x010fce0007810000 */
[----:B------:R-:W-:Y:S01]  /*17810*/  MUFU.EX2 R181, R181 ;  /* 0x000000b500b57308 */ /* 0x000fe20000000800 */
[C---:B------:R-:W-:Y:S01]  /*17820*/  FSETP.NEU.FTZ.AND P3, PT, R5.reuse, -INF , PT ;  /* 0xff8000000500780b */ /* 0x040fe20003f7d000 */
[----:B------:R-:W-:-:S06]  /*17830*/  FMUL.FTZ R27, R5, R4 ;  /* 0x00000004051b7220 */ /* 0x000fcc0000410000 */
[----:B------:R-:W-:Y:S01]  /*17840*/  MUFU.EX2 R34, R34 ;  /* 0x0000002200227308 */ /* 0x000fe20000000800 */
[----:B------:R-:W-:-:S05]  /*17850*/  FSEL R40, R27, RZ, P3 ;  /* 0x000000ff1b287208 */ /* 0x000fca0001800000 */
[-CC-:B------:R-:W-:Y:S01]  /*17860*/  FFMA.FTZ R200, R29, R4.reuse, -R40.reuse ;  /* 0x000000041dc87223 */ /* 0x180fe20000010828 */
[-CC-:B------:R-:W-:Y:S01]  /*17870*/  FFMA.FTZ R27, R6, R4.reuse, -R40.reuse ;  /* 0x00000004061b7223 */ /* 0x180fe20000010828 */
[-C--:B------:R-:W-:Y:S01]  /*17880*/  FFMA.FTZ R202, R7, R4.reuse, -R40 ;  /* 0x0000000407ca7223 */ /* 0x080fe20000010828 */
[----:B------:R-:W-:Y:S01]  /*17890*/  FADD.FTZ R6, R201, R2 ;  /* 0x00000002c9067221 */ /* 0x000fe20000010000 */
[-CC-:B------:R-:W-:Y:S01]  /*178a0*/  FFMA.FTZ R25, R25, R4.reuse, -R40.reuse ;  /* 0x0000000419197223 */ /* 0x180fe20000010828 */
[-C--:B------:R-:W-:Y:S01]  /*178b0*/  FFMA.FTZ R196, R9, R4.reuse, -R40 ;  /* 0x0000000409c47223 */ /* 0x080fe20000010828 */
[----:B------:R-:W-:Y:S01]  /*178c0*/  MUFU.EX2 R200, R200 ;  /* 0x000000c800c87308 */ /* 0x000fe20000000800 */
[----:B------:R-:W-:Y:S01]  /*178d0*/  FADD.FTZ R7, R203, R6 ;  /* 0x00000006cb077221 */ /* 0x000fe20000010000 */
[-CC-:B------:R-:W-:Y:S01]  /*178e0*/  FFMA.FTZ R9, R33, R4.reuse, -R40.reuse ;  /* 0x0000000421097223 */ /* 0x180fe20000010828 */
[-CC-:B------:R-:W-:Y:S01]  /*178f0*/  FFMA.FTZ R198, R11, R4.reuse, -R40.reuse ;  /* 0x000000040bc67223 */ /* 0x180fe20000010828 */
[-CC-:B------:R-:W-:Y:S01]  /*17900*/  FFMA.FTZ R11, R37, R4.reuse, -R40.reuse ;  /* 0x00000004250b7223 */ /* 0x180fe20000010828 */
[----:B------:R-:W-:Y:S01]  /*17910*/  FADD.FTZ R6, R8, R7 ;  /* 0x0000000708067221 */ /* 0x000fe20000010000 */
[-CC-:B------:R-:W-:Y:S01]  /*17920*/  FFMA.FTZ R192, R13, R4.reuse, -R40.reuse ;  /* 0x000000040dc07223 */ /* 0x180fe20000010828 */
[-C--:B------:R-:W-:Y:S01]  /*17930*/  FFMA.FTZ R13, R45, R4.reuse, -R40 ;  /* 0x000000042d0d7223 */ /* 0x080fe20000010828 */
[----:B------:R-:W4:Y:S01]  /*17940*/  MUFU.EX2 R27, R27 ;  /* 0x0000001b001b7308 */ /* 0x000f220000000800 */
[----:B0-----:R-:W-:Y:S01]  /*17950*/  FADD.FTZ R7, R197, R6 ;  /* 0x00000006c5077221 */ /* 0x001fe20000010000 */
[-CC-:B------:R-:W-:Y:S01]  /*17960*/  FFMA.FTZ R194, R83, R4.reuse, -R40.reuse ;  /* 0x0000000453c27223 */ /* 0x180fe20000010828 */
[-CC-:B------:R-:W-:Y:S01]  /*17970*/  FFMA.FTZ R29, R81, R4.reuse, -R40.reuse ;  /* 0x00000004511d7223 */ /* 0x180fe20000010828 */
[-CC-:B------:R-:W-:Y:S01]  /*17980*/  FFMA.FTZ R188, R85, R4.reuse, -R40.reuse ;  /* 0x0000000455bc7223 */ /* 0x180fe20000010828 */
[----:B-1----:R-:W-:Y:S01]  /*17990*/  FADD.FTZ R6, R10, R7 ;  /* 0x000000070a067221 */ /* 0x002fe20000010000 */
[-CC-:B------:R-:W-:Y:S01]  /*179a0*/  FFMA.FTZ R31, R79, R4.reuse, -R40.reuse ;  /* 0x000000044f1f7223 */ /* 0x180fe20000010828 */
[-C--:B------:R-:W-:Y:S01]  /*179b0*/  FFMA.FTZ R190, R87, R4.reuse, -R40 ;  /* 0x0000000457be7223 */ /* 0x080fe20000010828 */
[----:B------:R-:W0:Y:S01]  /*179c0*/  MUFU.EX2 R202, R202 ;  /* 0x000000ca00ca7308 */ /* 0x000e220000000800 */
[----:B--2---:R-:W-:Y:S01]  /*179d0*/  FADD.FTZ R37, R199, R6 ;  /* 0x00000006c7257221 */ /* 0x004fe20000010000 */
[-CC-:B------:R-:W-:Y:S01]  /*179e0*/  FFMA.FTZ R33, R91, R4.reuse, -R40.reuse ;  /* 0x000000045b217223 */ /* 0x180fe20000010828 */
[-CC-:B------:R-:W-:Y:S01]  /*179f0*/  FFMA.FTZ R184, R89, R4.reuse, -R40.reuse ;  /* 0x0000000459b87223 */ /* 0x180fe20000010828 */
[-CC-:B------:R-:W-:Y:S01]  /*17a00*/  FFMA.FTZ R35, R77, R4.reuse, -R40.reuse ;  /* 0x000000044d237223 */ /* 0x180fe20000010828 */
[----:B---3--:R-:W-:Y:S01]  /*17a10*/  FADD.FTZ R42, R12, R37 ;  /* 0x000000250c2a7221 */ /* 0x008fe20000010000 */
[-CC-:B------:R-:W-:Y:S01]  /*17a20*/  FFMA.FTZ R21, R21, R4.reuse, -R40.reuse ;  /* 0x0000000415157223 */ /* 0x180fe20000010828 */
[-C--:B------:R-:W-:Y:S01]  /*17a30*/  FFMA.FTZ R15, R15, R4.reuse, -R40 ;  /* 0x000000040f0f7223 */ /* 0x080fe20000010828 */
[----:B------:R-:W1:Y:S01]  /*17a40*/  MUFU.EX2 R25, R25 ;  /* 0x0000001900197308 */ /* 0x000e620000000800 */
[----:B----4-:R-:W-:Y:S01]  /*17a50*/  FADD.FTZ R7, R200, R27 ;  /* 0x0000001bc8077221 */ /* 0x010fe20000010000 */
[----:B------:R-:W-:Y:S01]  /*17a60*/  FADD.FTZ R39, R193, R42 ;  /* 0x0000002ac1277221 */ /* 0x000fe20000010000 */
[-CC-:B------:R-:W-:Y:S01]  /*17a70*/  FFMA.FTZ R41, R41, R4.reuse, -R40.reuse ;  /* 0x0000000429297223 */ /* 0x180fe20000010828 */
[-CC-:B------:R-:W-:Y:S01]  /*17a80*/  FFMA.FTZ R55, R55, R4.reuse, -R40.reuse ;  /* 0x0000000437377223 */ /* 0x180fe20000010828 */
[-CC-:B------:R-:W-:Y:S01]  /*17a90*/  FFMA.FTZ R65, R65, R4.reuse, -R40.reuse ;  /* 0x0000000441417223 */ /* 0x180fe20000010828 */
[----:B------:R-:W-:Y:S01]  /*17aa0*/  FADD.FTZ R42, R14, R39 ;  /* 0x000000270e2a7221 */ /* 0x000fe20000010000 */
[-C--:B------:R-:W-:Y:S01]  /*17ab0*/  FFMA.FTZ R49, R49, R4.reuse, -R40 ;  /* 0x0000000431317223 */ /* 0x080fe20000010828 */
[----:B------:R-:W2:Y:S01]  /*17ac0*/  MUFU.EX2 R196, R196 ;  /* 0x000000c400c47308 */ /* 0x000ea20000000800 */
[----:B0-----:R-:W-:Y:S01]  /*17ad0*/  FADD.FTZ R6, R202, R7 ;  /* 0x00000007ca067221 */ /* 0x001fe20000010000 */
[----:B------:R-:W-:Y:S01]  /*17ae0*/  IADD3 R7, R44, R227, -R226 ;  /* 0x000000e32c077210 */ /* 0x000fe20007ffe8e2 */
[----:B------:R-:W-:Y:S01]  /*17af0*/  FADD.FTZ R39, R195, R42 ;  /* 0x0000002ac3277221 */ /* 0x000fe20000010000 */
[-CC-:B------:R-:W-:Y:S01]  /*17b00*/  FFMA.FTZ R75, R75, R4.reuse, -R40.reuse ;  /* 0x000000044b4b7223 */ /* 0x180fe20000010828 */
[----:B------:R-:W-:Y:S01]  /*17b10*/  F2FP.BF16.F32.PACK_AB R201, R2, R201 ;  /* 0x000000c902c9723e */ /* 0x000fe200000010ff */
[-C--:B------:R-:W-:Y:S01]  /*17b20*/  FFMA.FTZ R47, R47, R4.reuse, -R40 ;  /* 0x000000042f2f7223 */ /* 0x080fe20000010828 */
[----:B------:R-:W-:Y:S01]  /*17b30*/  FADD.FTZ R42, R20, R39 ;  /* 0x00000027142a7221 */ /* 0x000fe20000010000 */
[----:B------:R-:W0:Y:S01]  /*17b40*/  MUFU.EX2 R9, R9 ;  /* 0x0000000900097308 */ /* 0x000e220000000800 */
[----:B-1----:R-:W-:Y:S01]  /*17b50*/  FADD.FTZ R37, R25, R6 ;  /* 0x0000000619257221 */ /* 0x002fe20000010000 */
[-CC-:B------:R-:W-:Y:S01]  /*17b60*/  FFMA.FTZ R93, R93, R4.reuse, -R40.reuse ;  /* 0x000000045d5d7223 */ /* 0x180fe20000010828 */
[----:B------:R-:W-:Y:S01]  /*17b70*/  FFMA.FTZ R40, R43, R4, -R40 ;  /* 0x000000042b287223 */ /* 0x000fe20000010828 */
[----:B------:R-:W-:Y:S01]  /*17b80*/  F2FP.BF16.F32.PACK_AB R203, R8, R203 ;  /* 0x000000cb08cb723e */ /* 0x000fe200000010ff */
[----:B------:R-:W-:Y:S01]  /*17b90*/  VIADD R8, R150, 0xfffffffe ;  /* 0xfffffffe96087836 */ /* 0x000fe20000000000 */
[----:B------:R-:W-:-:S02]  /*17ba0*/  F2FP.BF16.F32.PACK_AB R200, R27, R200 ;  /* 0x000000c81bc8723e */ /* 0x000fc400000010ff */
[----:B------:R-:W-:Y:S01]  /*17bb0*/  CS2R R90, SRZ ;  /* 0x00000000005a7805 */ /* 0x000fe2000001ff00 */
[----:B------:R-:W1:Y:S01]  /*17bc0*/  MUFU.EX2 R198, R198 ;  /* 0x000000c600c67308 */ /* 0x000e620000000800 */
[----:B--2---:R-:W-:Y:S01]  /*17bd0*/  FADD.FTZ R6, R196, R37 ;  /* 0x00000025c4067221 */ /* 0x004fe20000010000 */
[----:B------:R-:W-:Y:S02]  /*17be0*/  F2FP.BF16.F32.PACK_AB R202, R25, R202 ;  /* 0x000000ca19ca723e */ /* 0x000fe400000010ff */
[----:B------:R-:W-:Y:S02]  /*17bf0*/  CS2R R88, SRZ ;  /* 0x0000000000587805 */ /* 0x000fe4000001ff00 */
[----:B------:R-:W-:Y:S02]  /*17c00*/  F2FP.BF16.F32.PACK_AB R197, R10, R197 ;  /* 0x000000c50ac5723e */ /* 0x000fe400000010ff */
[----:B------:R-:W-:Y:S02]  /*17c10*/  CS2R R86, SRZ ;  /* 0x0000000000567805 */ /* 0x000fe4000001ff00 */
[----:B------:R-:W-:-:S02]  /*17c20*/  F2FP.BF16.F32.PACK_AB R199, R12, R199 ;  /* 0x000000c70cc7723e */ /* 0x000fc400000010ff */
[----:B------:R-:W-:Y:S01]  /*17c30*/  CS2R R84, SRZ ;  /* 0x0000000000547805 */ /* 0x000fe2000001ff00 */
[----:B------:R-:W2:Y:S01]  /*17c40*/  MUFU.EX2 R11, R11 ;  /* 0x0000000b000b7308 */ /* 0x000ea20000000800 */
[----:B0-----:R-:W-:Y:S01]  /*17c50*/  FADD.FTZ R37, R9, R6 ;  /* 0x0000000609257221 */ /* 0x001fe20000010000 */
[----:B------:R-:W-:Y:S01]  /*17c60*/  IMAD.MOV.U32 R6, RZ, RZ, RZ ;  /* 0x000000ffff067224 */ /* 0x000fe200078e00ff */
[----:B------:R-:W-:Y:S02]  /*17c70*/  F2FP.BF16.F32.PACK_AB R193, R14, R193 ;  /* 0x000000c10ec1723e */ /* 0x000fe400000010ff */
[----:B------:R-:W-:Y:S02]  /*17c80*/  CS2R R82, SRZ ;  /* 0x0000000000527805 */ /* 0x000fe4000001ff00 */
[----:B------:R-:W-:Y:S01]  /*17c90*/  F2FP.BF16.F32.PACK_AB R195, R20, R195 ;  /* 0x000000c314c3723e */ /* 0x000fe200000010ff */
[----:B------:R-:W-:Y:S01]  /*17ca0*/  IMAD.HI R223, R7, -0x6db6db6d, R6 ;  /* 0x9249249307df7827 */ /* 0x000fe200078e0206 */
[----:B------:R-:W-:Y:S01]  /*17cb0*/  F2FP.BF16.F32.PACK_AB R196, R9, R196 ;  /* 0x000000c409c4723e */ /* 0x000fe200000010ff */
[----:B------:R-:W0:Y:S02]  /*17cc0*/  MUFU.EX2 R192, R192 ;  /* 0x000000c000c07308 */ /* 0x000e240000000800 */
[----:B-1----:R-:W-:Y:S01]  /*17cd0*/  FADD.FTZ R0, R198, R37 ;  /* 0x00000025c6007221 */ /* 0x002fe20000010000 */
[----:B------:R-:W-:Y:S01]  /*17ce0*/  FADD.FTZ R37, R189, R42 ;  /* 0x0000002abd257221 */ /* 0x000fe20000010000 */
[----:B------:R-:W-:-:S02]  /*17cf0*/  SHF.R.U32.HI R42, RZ, 0x1f, R223 ;  /* 0x0000001fff2a7819 */ /* 0x000fc400000116df */
[----:B------:R-:W-:Y:S02]  /*17d00*/  CS2R R80, SRZ ;  /* 0x0000000000507805 */ /* 0x000fe4000001ff00 */
[C---:B------:R-:W-:Y:S01]  /*17d10*/  F2FP.BF16.F32.PACK_AB R189, R26.reuse, R189 ;  /* 0x000000bd1abd723e */ /* 0x040fe200000010ff */
[----:B------:R-:W-:Y:S01]  /*17d20*/  FADD.FTZ R6, R26, R37 ;  /* 0x000000251a067221 */ /* 0x000fe20000010000 */
[----:B------:R-:W-:Y:S01]  /*17d30*/  LEA.HI.SX32 R223, R223, R42, 0x1a ;  /* 0x0000002adfdf7211 */ /* 0x000fe200078fd2ff */
[----:B------:R-:W1:Y:S01]  /*17d40*/  MUFU.EX2 R13, R13 ;  /* 0x0000000d000d7308 */ /* 0x000e620000000800 */
[----:B--2---:R-:W-:Y:S01]  /*17d50*/  FADD.FTZ R7, R11, R0 ;  /* 0x000000000b077221 */ /* 0x004fe20000010000 */
[----:B------:R-:W-:Y:S01]  /*17d60*/  FADD.FTZ R37, R191, R6 ;  /* 0x00000006bf257221 */ /* 0x000fe20000010000 */
[----:B------:R-:W-:Y:S02]  /*17d70*/  VIMNMX R223, RZ, R223, !PT ;  /* 0x000000dfffdf7248 */ /* 0x000fe40007fe0100 */
[----:B------:R-:W-:-:S02]  /*17d80*/  CS2R R78, SRZ ;  /* 0x00000000004e7805 */ /* 0x000fc4000001ff00 */
[C---:B------:R-:W-:Y:S01]  /*17d90*/  F2FP.BF16.F32.PACK_AB R191, R28.reuse, R191 ;  /* 0x000000bf1cbf723e */ /* 0x040fe200000010ff */
[----:B------:R-:W-:Y:S01]  /*17da0*/  FADD.FTZ R6, R28, R37 ;  /* 0x000000251c067221 */ /* 0x000fe20000010000 */
[----:B------:R-:W-:Y:S01]  /*17db0*/  ISETP.GE.AND P3, PT, R8, R223, PT ;  /* 0x000000df0800720c */ /* 0x000fe20003f66270 */
[----:B------:R-:W2:Y:S01]  /*17dc0*/  MUFU.EX2 R194, R194 ;  /* 0x000000c200c27308 */ /* 0x000ea20000000800 */
[----:B0-----:R-:W-:Y:S01]  /*17dd0*/  FADD.FTZ R0, R192, R7 ;  /* 0x00000007c0007221 */ /* 0x001fe20000010000 */
[----:B------:R-:W-:Y:S02]  /*17de0*/  F2FP.BF16.F32.PACK_AB R198, R11, R198 ;  /* 0x000000c60bc6723e */ /* 0x000fe400000010ff */
[----:B------:R-:W-:Y:S02]  /*17df0*/  CS2R R76, SRZ ;  /* 0x00000000004c7805 */ /* 0x000fe4000001ff00 */
[----:B------:R-:W-:Y:S02]  /*17e00*/  CS2R R44, SRZ ;  /* 0x00000000002c7805 */ /* 0x000fe4000001ff00 */
[----:B------:R-:W-:-:S02]  /*17e10*/  CS2R R42, SRZ ;  /* 0x00000000002a7805 */ /* 0x000fc4000001ff00 */
[----:B------:R-:W-:Y:S01]  /*17e20*/  CS2R R26, SRZ ;  /* 0x00000000001a7805 */ /* 0x000fe2000001ff00 */
[----:B------:R-:W0:Y:S01]  /*17e30*/  MUFU.EX2 R29, R29 ;  /* 0x0000001d001d7308 */ /* 0x000e220000000800 */
[C---:B-1----:R-:W-:Y:S01]  /*17e40*/  FADD.FTZ R7, R13.reuse, R0 ;  /* 0x000000000d077221 */ /* 0x042fe20000010000 */
[----:B------:R-:W-:-:S06]  /*17e50*/  F2FP.BF16.F32.PACK_AB R192, R13, R192 ;  /* 0x000000c00dc0723e */ /* 0x000fcc00000010ff */
[----:B------:R-:W1:Y:S01]  /*17e60*/  MUFU.EX2 R188, R188 ;  /* 0x000000bc00bc7308 */ /* 0x000e620000000800 */
[----:B--2---:R-:W-:-:S07]  /*17e70*/  FADD.FTZ R0, R194, R7 ;  /* 0x00000007c2007221 */ /* 0x004fce0000010000 */
        /* <DEDUP_REMOVED lines=16> */
[----:B------:R2:W3:Y:S01]  /*17f80*/  MUFU.EX2 R186, R15 ;  /* 0x0000000f00ba7308 */ /* 0x0004e20000000800 */
[C---:B0-----:R-:W-:Y:S01]  /*17f90*/  FADD.FTZ R0, R35.reuse, R0 ;  /* 0x0000000023007221 */ /* 0x041fe20000010000 */
[----:B------:R-:W-:-:S06]  /*17fa0*/  F2FP.BF16.F32.PACK_AB R184, R35, R184 ;  /* 0x000000b823b8723e */ /* 0x000fcc00000010ff */
[----:B------:R-:W0:Y:S01]  /*17fb0*/  MUFU.EX2 R41, R41 ;  /* 0x0000002900297308 */ /* 0x000e220000000800 */
[----:B--2---:R-:W-:Y:S01]  /*17fc0*/  FADD.FTZ R15, R185, R6 ;  /* 0x00000006b90f7221 */ /* 0x004fe20000010000 */
[----:B-1----:R-:W-:Y:S01]  /*17fd0*/  FADD.FTZ R7, R21, R0 ;  /* 0x0000000015077221 */ /* 0x002fe20000010000 */
[C---:B------:R-:W-:Y:S02]  /*17fe0*/  F2FP.BF16.F32.PACK_AB R185, R30.reuse, R185 ;  /* 0x000000b91eb9723e */ /* 0x040fe400000010ff */
[----:B------:R-:W-:Y:S01]  /*17ff0*/  FADD.FTZ R6, R30, R15 ;  /* 0x0000000f1e067221 */ /* 0x000fe20000010000 */
[----:B------:R-:W-:Y:S02]  /*18000*/  CS2R R30, SRZ ;  /* 0x00000000001e7805 */ /* 0x000fe4000001ff00 */
[----:B------:R1:W2:Y:S01]  /*18010*/  MUFU.EX2 R180, R55 ;  /* 0x0000003700b47308 */ /* 0x0002a20000000800 */
[----:B------:R-:W-:Y:S01]  /*18020*/  FADD.FTZ R15, R187, R6 ;  /* 0x00000006bb0f7221 */ /* 0x000fe20000010000 */
[----:B---3--:R-:W-:Y:S01]  /*18030*/  FADD.FTZ R0, R186, R7 ;  /* 0x00000007ba007221 */ /* 0x008fe20000010000 */
[----:B------:R-:W-:-:S02]  /*18040*/  F2FP.BF16.F32.PACK_AB R187, R32, R187 ;  /* 0x000000bb20bb723e */ /* 0x000fc400000010ff */
[----:B------:R-:W-:Y:S01]  /*18050*/  FADD.FTZ R2, R32, R15 ;  /* 0x0000000f20027221 */ /* 0x000fe20000010000 */
[----:B------:R-:W-:Y:S02]  /*18060*/  F2FP.BF16.F32.PACK_AB R186, R186, R21 ;  /* 0x00000015baba723e */ /* 0x000fe400000010ff */
[----:B------:R-:W-:Y:S01]  /*18070*/  CS2R R32, SRZ ;  /* 0x0000000000207805 */ /* 0x000fe2000001ff00 */
[----:B------:R-:W3:Y:S01]  /*18080*/  MUFU.EX2 R183, R183 ;  /* 0x000000b700b77308 */ /* 0x000ee20000000800 */
[----:B------:R-:W-:Y:S01]  /*18090*/  FADD.FTZ R15, R181, R2 ;  /* 0x00000002b50f7221 */ /* 0x000fe20000010000 */
[----:B0-----:R-:W-:Y:S01]  /*180a0*/  FADD.FTZ R7, R41, R0 ;  /* 0x0000000029077221 */ /* 0x001fe20000010000 */
[C---:B------:R-:W-:Y:S02]  /*180b0*/  F2FP.BF16.F32.PACK_AB R181, R34.reuse, R181 ;  /* 0x000000b522b5723e */ /* 0x040fe400000010ff */
[----:B-1----:R-:W-:Y:S01]  /*180c0*/  CS2R R54, SRZ ;  /* 0x0000000000367805 */ /* 0x002fe2000001ff00 */
[----:B------:R-:W-:Y:S01]  /*180d0*/  FADD.FTZ R2, R34, R15 ;  /* 0x0000000f22027221 */ /* 0x000fe20000010000 */
[----:B------:R-:W-:Y:S01]  /*180e0*/  CS2R R34, SRZ ;  /* 0x0000000000227805 */ /* 0x000fe2000001ff00 */
[----:B------:R-:W0:Y:S01]  /*180f0*/  MUFU.EX2 R65, R65 ;  /* 0x0000004100417308 */ /* 0x000e220000000800 */
[C---:B--2---:R-:W-:Y:S01]  /*18100*/  FADD.FTZ R0, R180.reuse, R7 ;  /* 0x00000007b4007221 */ /* 0x044fe20000010000 */
[----:B------:R-:W-:-:S06]  /*18110*/  F2FP.BF16.F32.PACK_AB R180, R180, R41 ;  /* 0x00000029b4b4723e */ /* 0x000fcc00000010ff */
[----:B------:R-:W1:Y:S01]  /*18120*/  MUFU.EX2 R36, R36 ;  /* 0x0000002400247308 */ /* 0x000e620000000800 */
[----:B---3--:R-:W-:-:S07]  /*18130*/  FADD.FTZ R15, R183, R2 ;  /* 0x00000002b70f7221 */ /* 0x008fce0000010000 */
[----:B------:R2:W3:Y:S01]  /*18140*/  MUFU.EX2 R182, R49 ;  /* 0x0000003100b67308 */ /* 0x0004e20000000800 */
[----:B0-----:R-:W-:-:S07]  /*18150*/  FADD.FTZ R7, R65, R0 ;  /* 0x0000000041077221 */ /* 0x001fce0000010000 */
[----:B------:R-:W0:Y:S01]  /*18160*/  MUFU.EX2 R177, R177 ;  /* 0x000000b100b17308 */ /* 0x000e220000000800 */
[C---:B-1----:R-:W-:Y:S01]  /*18170*/  FADD.FTZ R2, R36.reuse, R15 ;  /* 0x0000000f24027221 */ /* 0x042fe20000010000 */
[----:B------:R-:W-:Y:S02]  /*18180*/  F2FP.BF16.F32.PACK_AB R183, R36, R183 ;  /* 0x000000b724b7723e */ /* 0x000fe400000010ff */
[----:B--2---:R-:W-:Y:S02]  /*18190*/  CS2R R48, SRZ ;  /* 0x0000000000307805 */ /* 0x004fe4000001ff00 */
[----:B------:R-:W-:Y:S02]  /*181a0*/  CS2R R36, SRZ ;  /* 0x0000000000247805 */ /* 0x000fe4000001ff00 */
[----:B------:R-:W1:Y:S01]  /*181b0*/  MUFU.EX2 R75, R75 ;  /* 0x0000004b004b7308 */ /* 0x000e620000000800 */
[C---:B---3--:R-:W-:Y:S01]  /*181c0*/  FADD.FTZ R0, R182.reuse, R7 ;  /* 0x00000007b6007221 */ /* 0x048fe20000010000 */
[----:B------:R-:W-:-:S02]  /*181d0*/  F2FP.BF16.F32.PACK_AB R182, R182, R65 ;  /* 0x00000041b6b6723e */ /* 0x000fc400000010ff */
[----:B------:R-:W-:-:S04]  /*181e0*/  CS2R R64, SRZ ;  /* 0x0000000000407805 */ /* 0x000fc8000001ff00 */
        /* <DEDUP_REMOVED lines=10> */
[----:B------:R-:W0:Y:S01]  /*18290*/  MUFU.EX2 R93, R93 ;  /* 0x0000005d005d7308 */ /* 0x000e220000000800 */
[C---:B----4-:R-:W-:Y:S01]  /*182a0*/  FADD.FTZ R0, R176.reuse, R7 ;  /* 0x00000007b0007221 */ /* 0x050fe20000010000 */
[----:B------:R-:W-:-:S02]  /*182b0*/  F2FP.BF16.F32.PACK_AB R176, R176, R75 ;  /* 0x0000004bb0b0723e */ /* 0x000fc400000010ff */
[----:B------:R-:W-:-:S04]  /*182c0*/  CS2R R74, SRZ ;  /* 0x00000000004a7805 */ /* 0x000fc8000001ff00 */
[----:B------:R-:W2:Y:S01]  /*182d0*/  MUFU.EX2 R24, R24 ;  /* 0x0000001800187308 */ /* 0x000ea20000000800 */
[----:B-1----:R-:W-:Y:S01]  /*182e0*/  FADD.FTZ R15, R179, R2 ;  /* 0x00000002b30f7221 */ /* 0x002fe20000010000 */
[----:B------:R-:W-:-:S06]  /*182f0*/  IMAD.MOV.U32 R2, RZ, RZ, 0x3f800000 ;  /* 0x3f800000ff027424 */ /* 0x000fcc00078e00ff */
[----:B------:R-:W1:Y:S01]  /*18300*/  MUFU.EX2 R40, R40 ;  /* 0x0000002800287308 */ /* 0x000e620000000800 */
[----:B0-----:R-:W-:Y:S01]  /*18310*/  FADD.FTZ R7, R93, R0 ;  /* 0x000000005d077221 */ /* 0x001fe20000010000 */
[----:B------:R-:W-:Y:S02]  /*18320*/  IMAD.MOV.U32 R0, RZ, RZ, 0x3f800000 ;  /* 0x3f800000ff007424 */ /* 0x000fe400078e00ff */
[C---:B--2---:R-:W-:Y:S01]  /*18330*/  FADD.FTZ R6, R24.reuse, R15 ;  /* 0x0000000f18067221 */ /* 0x044fe20000010000 */
[----:B------:R-:W-:Y:S02]  /*18340*/  F2FP.BF16.F32.PACK_AB R179, R24, R179 ;  /* 0x000000b318b3723e */ /* 0x000fe400000010ff */
[----:B------:R-:W-:Y:S01]  /*18350*/  CS2R R24, SRZ ;  /* 0x0000000000187805 */ /* 0x000fe2000001ff00 */
[C---:B-1----:R-:W-:Y:S01]  /*18360*/  FADD.FTZ R7, R40.reuse, R7 ;  /* 0x0000000728077221 */ /* 0x042fe20000010000 */
[----:B------:R-:W-:Y:S02]  /*18370*/  F2FP.BF16.F32.PACK_AB R178, R40, R93 ;  /* 0x0000005d28b2723e */ /* 0x000fe400000010ff */
[----:B------:R-:W-:-:S02]  /*18380*/  CS2R R92, SRZ ;  /* 0x00000000005c7805 */ /* 0x000fc4000001ff00 */
        /* <DEDUP_REMOVED lines=9> */
.L_x_6366:
[----:B------:R-:W-:-:S05]  /*18420*/  VIADD R3, R12, 0x1 ;  /* 0x000000010c037836 */ /* 0x000fca0000000000 */
[----:B------:R-:W-:-:S04]  /*18430*/  ISETP.NE.AND P3, PT, R3, 0x2, PT ;  /* 0x000000020300780c */ /* 0x000fc80003f65270 */
[----:B------:R-:W-:Y:S02]  /*18440*/  SEL R208, RZ, 0x1, P3 ;  /* 0x00000001ffd07807 */ /* 0x000fe40001800000 */
[----:B------:R-:W-:Y:S02]  /*18450*/  SEL R205, R3, RZ, P3 ;  /* 0x000000ff03cd7207 */ /* 0x000fe40001800000 */
[----:B------:R-:W-:Y:S01]  /*18460*/  LOP3.LUT R208, R11, R208, RZ, 0x3c, !PT ;  /* 0x000000d00bd07212 */ /* 0x000fe200078e3cff */
[----:B------:R-:W-:Y:S06]  /*18470*/  @!P0 BRA `(.L_x_6356) ;  /* 0x0000000000048947 */ /* 0x000fec0003800000 */
[----:B------:R-:W-:Y:S01]  /*18480*/  BPT.TRAP 0x1 ;  /* 0x000000040000795c */ /* 0x000fe20000300000 */
.L_x_6356:
[----:B------:R-:W-:Y:S01]  /*18490*/  IMAD R13, R205, 0x8, R16 ;  /* 0x00000008cd0d7824 */ /* 0x000fe200078e0210 */
[----:B------:R-:W-:-:S04]  /*184a0*/  SHF.L.U32 R4, R208, 0x1f, RZ ;  /* 0x0000001fd0047819 */ /* 0x000fc800000006ff */
[----:B------:R0:W1:Y:S01]  /*184b0*/  SYNCS.PHASECHK.TRANS64.TRYWAIT P3, [R13+URZ+0x36830], R4 ;  /* 0x036830040d0075a7 */ /* 0x000062000806017f */
[----:B------:R-:W-:Y:S05]  /*184c0*/  @!P0 BRA `(.L_x_6357) ;  /* 0x0000000000048947 */ /* 0x000fea0003800000 */
[----:B------:R-:W-:Y:S01]  /*184d0*/  BPT.TRAP 0x1 ;  /* 0x000000040000795c */ /* 0x000fe20000300000 */
.L_x_6357:
[----:B------:R-:W-:Y:S01]  /*184e0*/  IMAD R3, R205, 0xa80, R221 ;  /* 0x00000a80cd037824 */ /* 0x000fe200078e02dd */
[----:B------:R-:W-:Y:S03]  /*184f0*/  BSSY B2, `(.L_x_6358) ;  /* 0x0000006000027945 */ /* 0x000fe60003800000 */
[C---:B------:R-:W-:Y:S02]  /*18500*/  VIADD R122, R3.reuse, 0x80 ;  /* 0x00000080037a7836 */ /* 0x040fe40000000000 */
[----:B------:R-:W-:Y:S01]  /*18510*/  VIADD R124, R3, 0x100 ;  /* 0x00000100037c7836 */ /* 0x000fe20000000000 */
[----:B-1----:R-:W-:Y:S06]  /*18520*/  @P3 BRA `(.L_x_6359) ;  /* 0x0000000000083947 */ /* 0x002fec0003800000 */
[----:B------:R-:W1:Y:S02]  /*18530*/  SYNCS.PHASECHK.TRANS64.TRYWAIT P3, [R13+URZ+0x36830], R4 ;  /* 0x036830040d0075a7 */ /* 0x000e64000806017f */
[----:B-1----:R-:W-:Y:S05]  /*18540*/  @!P3 BRA `(.L_x_6360) ;  /* 0x000001780010b947 */ /* 0x002fea0003800000 */
.L_x_6359:
[----:B------:R-:W-:Y:S05]  /*18550*/  BSYNC B2 ;  /* 0x0000000000027941 */ /* 0x000fea0003800000 */
.L_x_6358:
[----:B------:R-:W2:Y:S01]  /*18560*/  LDL.64 R20, [R1] ;  /* 0x0000000001147983 */ /* 0x000ea20000100a00 */
[----:B------:R-:W-:Y:S02]  /*18570*/  IMAD.MOV.U32 R120, RZ, RZ, R3 ;  /* 0x000000ffff787224 */ /* 0x000fe400078e0003 */
[----:B------:R-:W-:Y:S01]  /*18580*/  IMAD.MOV.U32 R121, RZ, RZ, 0x40000040 ;  /* 0x40000040ff797424 */ /* 0x000fe200078e00ff */
[----:B------:R-:W3:Y:S02]  /*18590*/  LDL.64 R14, [R1+0x30] ;  /* 0x00003000010e7983 */ /* 0x000ee40000100a00 */
[----:B------:R-:W-:Y:S02]  /*185a0*/  R2UR UR6, R120 ;  /* 0x00000000780672ca */ /* 0x000fe400000e0000 */
[C---:B------:R-:W-:Y:S01]  /*185b0*/  R2UR UR7, R121.reuse ;  /* 0x00000000790772ca */ /* 0x040fe200000e0000 */
[----:B------:R-:W-:Y:S01]  /*185c0*/  WARPGROUP.ARRIVE ;  /* 0x00000000000079c5 */ /* 0x000fe20000000000 */
[----:B------:R-:W-:Y:S01]  /*185d0*/  IMAD.MOV.U32 R123, RZ, RZ, 0x40000040 ;  /* 0x40000040ff7b7424 */ /* 0x000fe200078e00ff */
[----:B------:R-:W-:Y:S01]  /*185e0*/  R2UR UR22, R122 ;  /* 0x000000007a1672ca */ /* 0x000fe200000e0000 */
[----:B------:R-:W-:Y:S01]  /*185f0*/  IMAD.MOV.U32 R125, RZ, RZ, 0x40000040 ;  /* 0x40000040ff7d7424 */ /* 0x000fe200078e00ff */
[----:B------:R-:W-:Y:S01]  /*18600*/  R2UR UR19, R121 ;  /* 0x00000000791372ca */ /* 0x000fe200000e0000 */
[----:B------:R4:W-:Y:S01]  /*18610*/  STL.64 [R1+0xa0], R8 ;  /* 0x0000a00801007387 */ /* 0x0009e20000100a00 */
[----:B------:R-:W-:Y:S01]  /*18620*/  R2UR UR23, R123 ;  /* 0x000000007b1772ca */ /* 0x000fe200000e0000 */
[----:B------:R-:W-:-:S02]  /*18630*/  IMAD.MOV.U32 R120, RZ, RZ, R124 ;  /* 0x000000ffff787224 */ /* 0x000fc400078e007c */
[----:B------:R-:W-:Y:S01]  /*18640*/  VIADD R122, R3, 0x180 ;  /* 0x00000180037a7836 */ /* 0x000fe20000000000 */
[----:B------:R-:W-:Y:S01]  /*18650*/  R2UR UR15, R123 ;  /* 0x000000007b0f72ca */ /* 0x000fe200000e0000 */
[----:B------:R0:W-:Y:S01]  /*18660*/  STL.64 [R1+0x98], R6 ;  /* 0x0000980601007387 */ /* 0x0001e20000100a00 */
[----:B------:R-:W-:Y:S02]  /*18670*/  R2UR UR18, R120 ;  /* 0x00000000781272ca */ /* 0x000fe400000e0000 */
[----:B------:R-:W-:Y:S01]  /*18680*/  R2UR UR14, R122 ;  /* 0x000000007a0e72ca */ /* 0x000fe200000e0000 */
[----:B------:R-:W-:Y:S01]  /*18690*/  VIADD R120, R3, 0x200 ;  /* 0x0000020003787836 */ /* 0x000fe20000000000 */
[----:B------:R-:W-:Y:S02]  /*186a0*/  R2UR UR35, R121 ;  /* 0x00000000792372ca */ /* 0x000fe400000e0000 */
[----:B--2---:R-:W-:Y:S02]  /*186b0*/  R2UR UR8, R20 ;  /* 0x00000000140872ca */ /* 0x004fe400000e0000 */
[----:B------:R-:W-:Y:S01]  /*186c0*/  R2UR UR9, R21 ;  /* 0x00000000150972ca */ /* 0x000fe200000e0000 */
[----:B------:R-:W-:Y:S01]  /*186d0*/  VIADD R124, R3, 0x280 ;  /* 0x00000280037c7836 */ /* 0x000fe20000000000 */
[----:B------:R-:W-:Y:S01]  /*186e0*/  R2UR UR31, R125 ;  /* 0x000000007d1f72ca */ /* 0x000fe200000e0000 */
[----:B----4-:R-:W2:Y:S01]  /*186f0*/  LDL.64 R8, [R1+0x28] ;  /* 0x0000280001087983 */ /* 0x010ea20000100a00 */
[----:B------:R-:W-:-:S02]  /*18700*/  R2UR UR27, R123 ;  /* 0x000000007b1b72ca */ /* 0x000fc400000e0000 */
[----:B---3--:R-:W-:Y:S01]  /*18710*/  R2UR UR46, R14 ;  /* 0x000000000e2e72ca */ /* 0x008fe200000e0000 */
[----:B------:R-:W-:Y:S01]  /*18720*/  VIADD R210, R3, 0x84 ;  /* 0x0000008403d27836 */ /* 0x000fe20000000000 */
[----:B------:R-:W-:Y:S01]  /*18730*/  R2UR UR47, R15 ;  /* 0x000000000f2f72ca */ /* 0x000fe200000e0000 */
[----:B------:R-:W-:Y:S01]  /*18740*/  IMAD.MOV.U32 R211, RZ, RZ, 0x40000040 ;  /* 0x40000040ffd37424 */ /* 0x000fe200078e00ff */
[----:B0-----:R-:W3:Y:S01]  /*18750*/  LDL.64 R6, [R1+0x20] ;  /* 0x0000200001067983 */ /* 0x001ee20000100a00 */
[----:B------:R-:W-:Y:S02]  /*18760*/  UMOV UR4, UR8 ;  /* 0x0000000800047c82 */ /* 0x000fe40008000000 */
[----:B------:R-:W-:Y:S02]  /*18770*/  UMOV UR5, UR9 ;  /* 0x0000000900057c82 */ /* 0x000fe40008000000 */
[----:B------:R-:W-:Y:S01]  /*18780*/  HGMMA.64x16x16.F32.BF16 R168, gdesc[UR4], RZ, !UPT, gsb0 ;  /* 0x0020000004a879f0 */ /* 0x000fe2000c0018ff */
[----:B------:R-:W-:Y:S01]  /*18790*/  UMOV UR20, UR8 ;  /* 0x0000000800147c82 */ /* 0x000fe20008000000 */
[----:B------:R-:W-:Y:S01]  /*187a0*/  UMOV UR21, UR9 ;  /* 0x0000000900157c82 */ /* 0x000fe20008000000 */
[----:B------:R-:W-:-:S02]  /*187b0*/  WARPGROUP.DEPBAR.LE gsb0, 0x0 ;  /* 0x00008000000079c5 */ /* 0x000fc40000010000 */
        /* <DEDUP_REMOVED lines=12> */
[----:B------:R-:W-:Y:S01]  /*18880*/  R2UR UR34, R120 ;  /* 0x00000000782272ca */ /* 0x000fe200000e0000 */
[----:B------:R-:W-:Y:S01]  /*18890*/  UMOV UR32, UR8 ;  /* 0x0000000800207c82 */ /* 0x000fe20008000000 */
[----:B------:R-:W-:Y:S01]  /*188a0*/  UMOV UR33, UR9 ;  /* 0x0000000900217c82 */ /* 0x000fe20008000000 */
[----:B------:R-:W-:Y:S02]  /*188b0*/  WARPGROUP.DEPBAR.LE gsb0, 0x0 ;  /* 0x00008000000079c5 */ /* 0x000fe40000010000 */
[----:B------:R-:W-:-:S08]  /*188c0*/  WARPGROUP.ARRIVE ;  /* 0x00000000000079c5 */ /* 0x000fd00000000000 */
[----:B------:R-:W-:Y:S01]  /*188d0*/  HGMMA.64x16x16.F32.BF16 R136, gdesc[UR32], RZ, !UPT, gsb0 ;  /* 0x00200000208879f0 */ /* 0x000fe2000c0018ff */
[----:B------:R-:W-:Y:S01]  /*188e0*/  R2UR UR30, R124 ;  /* 0x000000007c1e72ca */ /* 0x000fe200000e0000 */
[----:B------:R-:W-:Y:S01]  /*188f0*/  UMOV UR28, UR8 ;  /* 0x00000008001c7c82 */ /* 0x000fe20008000000 */
[----:B------:R-:W-:Y:S01]  /*18900*/  UMOV UR29, UR9 ;  /* 0x00000009001d7c82 */ /* 0x000fe20008000000 */
[C---:B------:R-:W-:Y:S02]  /*18910*/  VIADD R120, R3.reuse, 0x2 ;  /* 0x0000000203787836 */ /* 0x040fe40000000000 */
[----:B------:R-:W-:Y:S02]  /*18920*/  IMAD.MOV.U32 R121, RZ, RZ, 0x40000040 ;  /* 0x40000040ff797424 */ /* 0x000fe400078e00ff */
[C---:B------:R-:W-:Y:S01]  /*18930*/  VIADD R122, R3.reuse, 0x300 ;  /* 0x00000300037a7836 */ /* 0x040fe20000000000 */
[----:B------:R-:W-:Y:S01]  /*18940*/  R2UR UR10, R120 ;  /* 0x00000000780a72ca */ /* 0x000fe200000e0000 */
[----:B------:R-:W-:Y:S01]  /*18950*/  VIADD R120, R3, 0x102 ;  /* 0x0000010203787836 */ /* 0x000fe20000000000 */
[----:B------:R-:W-:Y:S01]  /*18960*/  R2UR UR11, R121 ;  /* 0x00000000790b72ca */ /* 0x000fe200000e0000 */
[----:B------:R-:W-:Y:S01]  /*18970*/  IMAD.MOV.U32 R121, RZ, RZ, 0x40000040 ;  /* 0x40000040ff797424 */ /* 0x000fe200078e00ff */
[----:B------:R-:W-:-:S02]  /*18980*/  WARPGROUP.DEPBAR.LE gsb0, 0x0 ;  /* 0x00008000000079c5 */ /* 0x000fc40000010000 */
[----:B------:R-:W-:-:S06]  /*18990*/  WARPGROUP.ARRIVE ;  /* 0x00000000000079c5 */ /* 0x000fcc0000000000 */
[----:B------:R-:W-:Y:S01]  /*189a0*/  HGMMA.64x16x16.F32.BF16 R128, gdesc[UR28], RZ, !UPT, gsb0 ;  /* 0x002000001c8079f0 */ /* 0x000fe2000c0018ff */
[----:B------:R-:W-:Y:S01]  /*189b0*/  R2UR UR26, R122 ;  /* 0x000000007a1a72ca */ /* 0x000fe200000e0000 */
[----:B------:R-:W-:Y:S01]  /*189c0*/  VIADD R122, R3, 0x82 ;  /* 0x00000082037a7836 */ /* 0x000fe20000000000 */
[----:B------:R-:W-:Y:S01]  /*189d0*/  R2UR UR22, R120 ;  /* 0x00000000781672ca */ /* 0x000fe200000e0000 */
[----:B------:R-:W-:Y:S01]  /*189e0*/  IMAD.MOV.U32 R123, RZ, RZ, 0x40000040 ;  /* 0x40000040ff7b7424 */ /* 0x000fe200078e00ff */
[----:B------:R-:W-:Y:S01]  /*189f0*/  R2UR UR23, R121 ;  /* 0x00000000791772ca */ /* 0x000fe200000e0000 */
[C---:B------:R-:W-:Y:S02]  /*18a00*/  VIADD R120, R3.reuse, 0x202 ;  /* 0x0000020203787836 */ /* 0x040fe40000000000 */
[----:B------:R-:W-:Y:S01]  /*18a10*/  IMAD.MOV.U32 R121, RZ, RZ, 0x40000040 ;  /* 0x40000040ff797424 */ /* 0x000fe200078e00ff */
        /* <DEDUP_REMOVED lines=47> */
[----:B------:R-:W-:Y:S01]  /*18d10*/  MOV R20, UR48 ;  /* 0x0000003000147c02 */ /* 0x000fe20008000f00 */
        /* <DEDUP_REMOVED lines=14> */
[----:B--2---:R-:W-:Y:S02]  /*18e00*/  R2UR UR38, R8 ;  /* 0x00000000082672ca */ /* 0x004fe400000e0000 */
[----:B------:R-:W-:Y:S02]  /*18e10*/  R2UR UR39, R9 ;  /* 0x00000000092772ca */ /* 0x000fe400000e0000 */
[----:B------:R-:W-:Y:S01]  /*18e20*/  R2UR UR26, R210 ;  /* 0x00000000d21a72ca */ /* 0x000fe200000e0000 */
[----:B------:R0:W5:Y:S08]  /*18e30*/  LDL.LU.64 R8, [R1+0xa0] ;  /* 0x0000a00001087983 */ /* 0x0001700000300a00 */
[----:B------:R-:W-:-:S02]  /*18e40*/  UMOV UR28, UR38 ;  /* 0x00000026001c7c82 */ /* 0x000fc40008000000 */
        /* <DEDUP_REMOVED lines=57> */
[----:B------:R-:W-:Y:S02]  /*191e0*/  MOV R14, UR41 ;  /* 0x00000029000e7c02 */ /* 0x000fe40008000f00 */
[----:B------:R-:W-:Y:S02]  /*191f0*/  MOV R15, UR40 ;  /* 0x00000028000f7c02 */ /* 0x000fe40008000f00 */
[----:B---3--:R-:W-:Y:S02]  /*19200*/  R2UR UR40, R6 ;  /* 0x00000000062872ca */ /* 0x008fe400000e0000 */
[----:B------:R-:W-:-:S02]  /*19210*/  R2UR UR41, R7 ;  /* 0x00000000072972ca */ /* 0x000fc400000e0000 */
        /* <DEDUP_REMOVED lines=67> */
[----:B------:R0:W5:Y:S01]  /*19650*/  LDL.LU.64 R6, [R1+0x98] ;  /* 0x0000980001067983 */ /* 0x0001620000300a00 */
        /* <DEDUP_REMOVED lines=12> */
[----:B------:R-:W2:Y:S08]  /*19720*/  LDL.64 R210, [R1+0x10] ;  /* 0x0000100001d27983 */ /* 0x000eb00000100a00 */
[----:B------:R-:W-:-:S02]  /*19730*/  UMOV UR18, UR38 ;  /* 0x0000002600127c82 */ /* 0x000fc40008000000 */
[----:B------:R-:W-:Y:S01]  /*19740*/  UMOV UR19, UR39 ;  /* 0x0000002700137c82 */ /* 0x000fe20008000000 */
[----:B------:R-:W-:Y:S02]  /*19750*/  WARPGROUP.DEPBAR.LE gsb0, 0x0 ;  /* 0x00008000000079c5 */ /* 0x000fe40000010000 */
[----:B------:R-:W-:-:S06]  /*19760*/  WARPGROUP.ARRIVE ;  /* 0x00000000000079c5 */ /* 0x000fcc0000000000 */
[----:B------:R-:W-:Y:S01]  /*19770*/  HGMMA.64x16x16.F32.BF16 R160, gdesc[UR16], R160, gsb0 ;  /* 0x0020000010a079f0 */ /* 0x000fe200080018a0 */
[----:B------:R-:W-:Y:S01]  /*19780*/  R2UR UR49, R21 ;  /* 0x00000000153172ca */ /* 0x000fe200000e0000 */
[----:B------:R-:W-:Y:S01]  /*19790*/  IMAD.MOV.U32 R21, RZ, RZ, 0x40000040 ;  /* 0x40000040ff157424 */ /* 0x000fe200078e00ff */
[----:B------:R-:W-:Y:S01]  /*197a0*/  R2UR UR48, R20 ;  /* 0x00000000143072ca */ /* 0x000fe200000e0000 */
[----:B------:R-:W-:-:S03]  /*197b0*/  VIADD R20, R3, 0x480 ;  /* 0x0000048003147836 */ /* 0x000fc60000000000 */
        /* <DEDUP_REMOVED lines=27> */
[----:B-1----:R-:W-:Y:S02]  /*19970*/  MOV R4, UR43 ;  /* 0x0000002b00047c02 */ /* 0x002fe40008000f00 */
[----:B------:R-:W-:Y:S02]  /*19980*/  MOV R5, UR42 ;  /* 0x0000002a00057c02 */ /* 0x000fe40008000f00 */
[----:B------:R-:W-:Y:S02]  /*19990*/  R2UR UR42, R20 ;  /* 0x00000000142a72ca */ /* 0x000fe400000e0000 */
[----:B------:R-:W-:Y:S01]  /*199a0*/  R2UR UR43, R21 ;  /* 0x00000000152b72ca */ /* 0x000fe200000e0000 */
[----:B------:R-:W-:Y:S01]  /*199b0*/  UMOV UR40, UR46 ;  /* 0x0000002e00287c82 */ /* 0x000fe20008000000 */
[----:B------:R-:W-:Y:S01]  /*199c0*/  UMOV UR41, UR47 ;  /* 0x0000002f00297c82 */ /* 0x000fe20008000000 */
[----:B------:R-:W-:-:S02]  /*199d0*/  WARPGROUP.DEPBAR.LE gsb0, 0x0 ;  /* 0x00008000000079c5 */ /* 0x000fc40000010000 */
        /* <DEDUP_REMOVED lines=83> */
[----:B------:R-:W-:Y:S01]  /*19f10*/  R2UR UR43, R4 ;  /* 0x00000000042b72ca */ /* 0x000fe200000e0000 */
[----:B------:R-:W-:Y:S01]  /*19f20*/  VIADD R4, R3, 0x404 ;  /* 0x0000040403047836 */ /* 0x000fe20000000000 */
[----:B------:R-:W-:Y:S01]  /*19f30*/  R2UR UR42, R5 ;  /* 0x00000000052a72ca */ /* 0x000fe200000e0000 */
        /* <DEDUP_REMOVED lines=237> */
[----:B------:R-:W-:Y:S01]  /*1ae10*/  IMAD.MOV.U32 R5, RZ, RZ, 0x40000040 ;  /* 0x40000040ff057424 */ /* 0x000fe200078e00ff */
[----:B------:R-:W-:Y:S02]  /*1ae20*/  R2UR UR41, R14 ;  /* 0x000000000e2972ca */ /* 0x000fe400000e0000 */
        /* <DEDUP_REMOVED lines=222> */
.L_x_6361:
[----:B------:R-:W-:Y:S01]  /*1bc10*/  SHF.L.U32 R0, R11, 0x1f, RZ ;  /* 0x0000001f0b007819 */ /* 0x000fe200000006ff */
[----:B------:R-:W-:-:S04]  /*1bc20*/  IMAD R11, R12, 0x8, R16 ;  /* 0x000000080c0b7824 */ /* 0x000fc800078e0210 */
[----:B------:R0:W1:Y:S01]  /*1bc30*/  SYNCS.PHASECHK.TRANS64.TRYWAIT P3, [R11+URZ+0x36850], R0 ;  /* 0x036850000b0075a7 */ /* 0x000062000806017f */
[----:B------:R-:W-:Y:S05]  /*1bc40*/  @!P0 BRA `(.L_x_6362) ;  /* 0x0000000000048947 */ /* 0x000fea0003800000 */
[----:B------:R-:W-:Y:S01]  /*1bc50*/  BPT.TRAP 0x1 ;  /* 0x000000040000795c */ /* 0x000fe20000300000 */
.L_x_6362:
[----:B------:R-:W-:Y:S04]  /*1bc60*/  BSSY B2, `(.L_x_6363) ;  /* 0x0000004000027945 */ /* 0x000fe80003800000 */
[----:B-1----:R-:W-:Y:S05]  /*1bc70*/  @P3 BRA `(.L_x_6364) ;  /* 0x0000000000083947 */ /* 0x002fea0003800000 */
[----:B------:R-:W1:Y:S02]  /*1bc80*/  SYNCS.PHASECHK.TRANS64.TRYWAIT P3, [R11+URZ+0x36850], R0 ;  /* 0x036850000b0075a7 */ /* 0x000e64000806017f */
[----:B-1----:R-:W-:Y:S05]  /*1bc90*/  @!P3 BRA `(.L_x_6365) ;  /* 0x000001400050b947 */ /* 0x002fea0003800000 */
.L_x_6364:
[----:B------:R-:W-:Y:S05]  /*1bca0*/  BSYNC B2 ;  /* 0x0000000000027941 */ /* 0x000fea0003800000 */
.L_x_6363:
        /* <DEDUP_REMOVED lines=10> */
[----:B------:R-:W-:Y:S01]  /*1bd50*/  FMUL.FTZ R153, R155, UR43 ;  /* 0x0000002b9b997c20 */ /* 0x000fe20008410000 */
        /* <DEDUP_REMOVED lines=9> */
[----:B------:R-:W-:Y:S01]  /*1bdf0*/  FMUL.FTZ R170, R173, UR43 ;  /* 0x0000002badaa7c20 */ /* 0x000fe20008410000 */
[----:B------:R-:W0:Y:S01]  /*1be00*/  MUFU.TANH R168, R168 ;  /* 0x000000a800a87308 */ /* 0x000e220000002400 */
[C---:B------:R-:W-:Y:S01]  /*1be10*/  VIADD R4, R2.reuse, 0x80 ;  /* 0x0000008002047836 */ /* 0x040fe20000000000 */
[----:B------:R-:W-:Y:S01]  /*1be20*/  R2UR UR6, R2 ;  /* 0x00000000020672ca */ /* 0x000fe200000e0000 */
        /* <DEDUP_REMOVED lines=12> */
[----:B------:R-:W-:Y:S01]  /*1bef0*/  HGMMA.64x192x16.F32.BF16 R24, R200, gdesc[UR4].tnspB, R24, gsb0 ;  /* 0x42e00004c8187df0 */ /* 0x000fe20008001818 */
        /* <DEDUP_REMOVED lines=33> */
[----:B------:R-:W-:Y:S01]  /*1c110*/  ULDC UR4, c[0x0][0x988] ;  /* 0x0002620000047ab9 */ /* 0x000fe20000000800 */
        /* <DEDUP_REMOVED lines=30> */
[----:B------:R-:W-:Y:S01]  /*1c300*/  HGMMA.64x192x16.F32.BF16 R24, R196, gdesc[UR4].tnspB, R24, gsb0 ;  /* 0x42e00004c4187df0 */ /* 0x000fe20008001818 */
[----:B------:R-:W-:Y:S01]  /*1c310*/  R2UR UR6, R4 ;  /* 0x00000000040672ca */ /* 0x000fe200000e0000 */
[----:B------:R-:W-:Y:S01]  /*1c320*/  VIADD R4, R2, 0x180 ;  /* 0x0000018002047836 */ /* 0x000fe20000000000 */
[----:B------:R-:W-:Y:S01]  /*1c330*/  R2UR UR7, R5 ;  /* 0x00000000050772ca */ /* 0x000fe200000e0000 */
[----:B------:R-:W-:-:S03]  /*1c340*/  IMAD.MOV.U32 R5, RZ, RZ, 0x40000040 ;  /* 0x40000040ff057424 */ /* 0x000fc600078e00ff */
        /* <DEDUP_REMOVED lines=29> */
[----:B------:R-:W1:Y:S08]  /*1c520*/  @P2 LDC R4, c[0x0][0x450] ;  /* 0x00011400ff042b82 */ /* 0x000e700000000800 */
[----:B------:R-:W2:Y:S01]  /*1c530*/  @P2 LDC R5, c[0x0][0x44c] ;  /* 0x00011300ff052b82 */ /* 0x000ea20000000800 */
[----:B------:R-:W-:-:S02]  /*1c540*/  WARPGROUP.DEPBAR.LE gsb0, 0x0 ;  /* 0x00008000000079c5 */ /* 0x000fc40000010000 */
[----:B------:R-:W-:Y:S01]  /*1c550*/  WARPGROUP.ARRIVE ;  /* 0x00000000000079c5 */ /* 0x000fe20000000000 */
[----:B------:R-:W-:Y:S01]  /*1c560*/  FMUL.FTZ R188, R169, UR43 ;  /* 0x0000002ba9bc7c20 */ /* 0x000fe20008410000 */
[----:B------:R-:W-:-:S04]  /*1c570*/  IMAD.IADD R169, R230, 0x1, R224 ;  /* 0x00000001e6a97824 */ /* 0x000fc800078e02e0 */
[----:B------:R-:W-:Y:S01]  /*1c580*/  HGMMA.64x192x16.F32.BF16 R24, R184, gdesc[UR4].tnspB, R24, gsb0 ;  /* 0x42e00004b8187df0 */ /* 0x000fe20008001818 */
[----:B--2---:R-:W-:Y:S01]  /*1c590*/  @P2 IMAD.HI.U32 R5, R169, R5, RZ ;  /* 0x00000005a9052227 */ /* 0x004fe200078e00ff */
[----:B------:R-:W2:Y:S04]  /*1c5a0*/  MUFU.TANH R188, R188 ;  /* 0x000000bc00bc7308 */ /* 0x000ea80000002400 */
[----:B-1----:R-:W-:Y:S01]  /*1c5b0*/  @P2 SHF.R.U32.HI R169, RZ, R4, R5 ;  /* 0x00000004ffa92219 */ /* 0x002fe20000011605 */
[----:B------:R-:W-:Y:S02]  /*1c5c0*/  VIADD R4, R2, 0x280 ;  /* 0x0000028002047836 */ /* 0x000fe40000000000 */
[----:B------:R-:W-:Y:S02]  /*1c5d0*/  IMAD.MOV.U32 R5, RZ, RZ, 0x40000040 ;  /* 0x40000040ff057424 */ /* 0x000fe400078e00ff */
[----:B------:R-:W1:Y:S01]  /*1c5e0*/  SHFL.IDX PT, R147, R169, RZ, 0x1c1f ;  /* 0x001c1fffa9937589 */ /* 0x000e6200000e0000 */
[----:B------:R-:W-:Y:S01]  /*1c5f0*/  R2UR UR6, R4 ;  /* 0x00000000040672ca */ /* 0x000fe200000e0000 */
[----:B------:R-:W-:Y:S01]  /*1c600*/  IMAD.MOV.U32 R4, RZ, RZ, -0x70 ;  /* 0xffffff90ff047424 */ /* 0x000fe200078e00ff */
[----:B------:R-:W-:Y:S01]  /*1c610*/  R2UR UR7, R5 ;  /* 0x00000000050772ca */ /* 0x000fe200000e0000 */
[----:B------:R-:W3:Y:S02]  /*1c620*/  SHFL.IDX PT, R169, R169, 0x1, 0x1c1f ;  /* 0x003c1f00a9a97f89 */ /* 0x000ee400000e0000 */
[----:B-----5:R-:W-:-:S04]  /*1c630*/  IMAD R4, R8, R4, 0x1 ;  /* 0x0000000108047424 */ /* 0x020fc800078e0204 */
[----:B------:R-:W-:-:S05]  /*1c640*/  IMAD R4, R229, -0x2, R4 ;  /* 0xfffffffee5047824 */ /* 0x000fca00078e0204 */
[----:B------:R-:W-:-:S05]  /*1c650*/  IADD3 R4, -R226, R4, R227 ;  /* 0x00000004e2047210 */ /* 0x000fca0007ffe1e3 */
[C---:B-1----:R-:W-:Y:S02]  /*1c660*/  IMAD.IADD R5, R4.reuse, 0x1, R147 ;  /* 0x0000000104057824 */ /* 0x042fe400078e0293 */
[----:B---3--:R-:W-:-:S03]  /*1c670*/  IMAD.IADD R169, R4, 0x1, R169 ;  /* 0x0000000104a97824 */ /* 0x008fc600078e02a9 */
[C---:B------:R-:W-:Y:S01]  /*1c680*/  ISETP.GT.AND P3, PT, R5.reuse, RZ, PT ;  /* 0x000000ff0500720c */ /* 0x040fe20003f64270 */
[----:B------:R-:W-:Y:S01]  /*1c690*/  IMAD.U32 R4, RZ, RZ, UR4 ;  /* 0x00000004ff047e24 */ /* 0x000fe2000f8e00ff */
[C---:B------:R-:W-:Y:S02]  /*1c6a0*/  ISETP.GT.AND P4, PT, R5.reuse, 0x1, PT ;  /* 0x000000010500780c */ /* 0x040fe40003f84270 */
[----:B0-----:R-:W-:Y:S02]  /*1c6b0*/  FSEL R128, R168, -INF , P3 ;  /* 0xff800000a8807808 */ /* 0x001fe40001800000 */
[----:B------:R-:W-:Y:S01]  /*1c6c0*/  ISETP.GT.AND P3, PT, R5, 0x8, PT ;  /* 0x000000080500780c */ /* 0x000fe20003f64270 */
[----:B------:R0:W1:Y:S01]  /*1c6d0*/  MUFU.TANH R168, R141 ;  /* 0x0000008d00a87308 */ /* 0x0000620000002400 */
[----:B--2---:R-:W-:Y:S02]  /*1c6e0*/  FSEL R136, R188, -INF , P4 ;  /* 0xff800000bc887808 */ /* 0x004fe40002000000 */
[----:B------:R-:W-:-:S02]  /*1c6f0*/  FMNMX.FTZ R147, R128, R10, !PT ;  /* 0x0000000a80937209 */ /* 0x000fc40007810000 */
[----:B------:R-:W-:Y:S02]  /*1c700*/  ISETP.GT.AND P4, PT, R5, 0x9, PT ;  /* 0x000000090500780c */ /* 0x000fe40003f84270 */
[----:B------:R-:W-:Y:S02]  /*1c710*/  FSEL R137, R171, -INF , P3 ;  /* 0xff800000ab897808 */ /* 0x000fe40001800000 */
[----:B------:R-:W-:Y:S01]  /*1c720*/  FMNMX.FTZ R147, R136, R147, !PT ;  /* 0x0000009388937209 */ /* 0x000fe20007810000 */
[----:B0-----:R-:W-:Y:S01]  /*1c730*/  FMUL.FTZ R141, R129, UR43 ;  /* 0x0000002b818d7c20 */ /* 0x001fe20008410000 */
[----:B------:R-:W-:Y:S01]  /*1c740*/  ISETP.GT.AND P3, PT, R5, 0x10, PT ;  /* 0x000000100500780c */ /* 0x000fe20003f64270 */
[----:B------:R0:W2:Y:S01]  /*1c750*/  MUFU.TANH R171, R140 ;  /* 0x0000008c00ab7308 */ /* 0x0000a20000002400 */
[----:B------:R-:W-:Y:S02]  /*1c760*/  FSEL R129, R170, -INF , P4 ;  /* 0xff800000aa817808 */ /* 0x000fe40002000000 */
[----:B------:R-:W-:Y:S01]  /*1c770*/  FMNMX.FTZ R148, R137, R147, !PT ;  /* 0x0000009389947209 */ /* 0x000fe20007810000 */
[----:B------:R-:W-:Y:S01]  /*1c780*/  FMUL.FTZ R147, R132, UR43 ;  /* 0x0000002b84937c20 */ /* 0x000fe20008410000 */
[----:B------:R-:W-:-:S02]  /*1c790*/  ISETP.GT.AND P4, PT, R5, 0x11, PT ;  /* 0x000000110500780c */ /* 0x000fc40003f84270 */
[----:B------:R-:W-:Y:S01]  /*1c7a0*/  FMNMX.FTZ R148, R129, R148, !PT ;  /* 0x0000009481947209 */ /* 0x000fe20007810000 */
[----:B------:R3:W4:Y:S01]  /*1c7b0*/  MUFU.TANH R170, R141 ;  /* 0x0000008d00aa7308 */ /* 0x0007220000002400 */
[----:B0-----:R-:W-:Y:S02]  /*1c7c0*/  FSEL R140, R172, -INF , P3 ;  /* 0xff800000ac8c7808 */ /* 0x001fe40001800000 */
[----:B------:R-:W-:Y:S02]  /*1c7d0*/  ISETP.GT.AND P3, PT, R5, 0x18, PT ;  /* 0x000000180500780c */ /* 0x000fe40003f64270 */
[----:B------:R-:W-:Y:S02]  /*1c7e0*/  FSEL R132, R161, -INF , P4 ;  /* 0xff800000a1847808 */ /* 0x000fe40002000000 */
[----:B------:R-:W-:Y:S01]  /*1c7f0*/  FMNMX.FTZ R148, R140, R148, !PT ;  /* 0x000000948c947209 */ /* 0x000fe20007810000 */
[----:B------:R0:W4:Y:S01]  /*1c800*/  MUFU.TANH R172, R147 ;  /* 0x0000009300ac7308 */ /* 0x0001220000002400 */
[----:B------:R-:W-:-:S02]  /*1c810*/  ISETP.GT.AND P4, PT, R5, 0x19, PT ;  /* 0x000000190500780c */ /* 0x000fc40003f84270 */
[----:B---3--:R-:W-:Y:S02]  /*1c820*/  FSEL R141, R163, -INF , P3 ;  /* 0xff800000a38d7808 */ /* 0x008fe40001800000 */
[----:B------:R-:W-:Y:S02]  /*1c830*/  FMNMX.FTZ R148, R132, R148, !PT ;  /* 0x0000009484947209 */ /* 0x000fe40007810000 */
[----:B------:R-:W-:Y:S02]  /*1c840*/  ISETP.GT.AND P3, PT, R5, 0x20, PT ;  /* 0x000000200500780c */ /* 0x000fe40003f64270 */
[----:B------:R-:W-:Y:S02]  /*1c850*/  FSEL R133, R162, -INF , P4 ;  /* 0xff800000a2857808 */ /* 0x000fe40002000000 */
[----:B------:R-:W-:Y:S02]  /*1c860*/  FMNMX.FTZ R148, R141, R148, !PT ;  /* 0x000000948d947209 */ /* 0x000fe40007810000 */
[----:B------:R-:W-:-:S02]  /*1c870*/  ISETP.GT.AND P4, PT, R5, 0x21, PT ;  /* 0x000000210500780c */ /* 0x000fc40003f84270 */
[----:B0-----:R-:W-:Y:S02]  /*1c880*/  FSEL R147, R164, -INF , P3 ;  /* 0xff800000a4937808 */ /* 0x001fe40001800000 */
[----:B------:R-:W-:Y:S02]  /*1c890*/  FMNMX.FTZ R148, R133, R148, !PT ;  /* 0x0000009485947209 */ /* 0x000fe40007810000 */
[----:B------:R-:W-:Y:S02]  /*1c8a0*/  ISETP.GT.AND P3, PT, R5, 0x28, PT ;  /* 0x000000280500780c */ /* 0x000fe40003f64270 */
[----:B------:R-:W-:Y:S02]  /*1c8b0*/  FSEL R120, R165, -INF , P4 ;  /* 0xff800000a5787808 */ /* 0x000fe40002000000 */
[----:B------:R-:W-:Y:S02]  /*1c8c0*/  FMNMX.FTZ R161, R147, R148, !PT ;  /* 0x0000009493a17209 */ /* 0x000fe40007810000 */
[----:B------:R-:W-:-:S02]  /*1c8d0*/  ISETP.GT.AND P4, PT, R5, 0x29, PT ;  /* 0x000000290500780c */ /* 0x000fc40003f84270 */
[----:B------:R-:W-:Y:S02]  /*1c8e0*/  FSEL R148, R156, -INF , P3 ;  /* 0xff8000009c947808 */ /* 0x000fe40001800000 */
[----:B------:R-:W-:Y:S02]  /*1c8f0*/  FMNMX.FTZ R161, R120, R161, !PT ;  /* 0x000000a178a17209 */ /* 0x000fe40007810000 */
[C---:B------:R-:W-:Y:S02]  /*1c900*/  ISETP.GT.AND P3, PT, R5.reuse, 0x30, PT ;  /* 0x000000300500780c */ /* 0x040fe40003f64270 */
[----:B------:R-:W-:Y:S02]  /*1c910*/  FMNMX.FTZ R161, R148, R161, !PT ;  /* 0x000000a194a17209 */ /* 0x000fe40007810000 */
[----:B------:R-:W-:Y:S02]  /*1c920*/  FSEL R163, R158, -INF , P3 ;  /* 0xff8000009ea37808 */ /* 0x000fe40001800000 */
[----:B------:R-:W-:-:S02]  /*1c930*/  ISETP.GT.AND P5, PT, R5, 0x38, PT ;  /* 0x000000380500780c */ /* 0x000fc40003fa4270 */
[----:B------:R-:W-:Y:S02]  /*1c940*/  ISETP.GT.AND P3, PT, R5, 0x39, PT ;  /* 0x000000390500780c */ /* 0x000fe40003f64270 */
[----:B------:R-:W-:Y:S02]  /*1c950*/  FSEL R164, R166, -INF , P5 ;  /* 0xff800000a6a47808 */ /* 0x000fe40002800000 */
[----:B------:R-:W-:Y:S02]  /*1c960*/  FSEL R165, R149, -INF , P3 ;  /* 0xff80000095a57808 */ /* 0x000fe40001800000 */
[C---:B------:R-:W-:Y:S02]  /*1c970*/  ISETP.GT.AND P5, PT, R5.reuse, 0x41, PT ;  /* 0x000000410500780c */ /* 0x040fe40003fa4270 */
[----:B------:R-:W-:Y:S02]  /*1c980*/  ISETP.GT.AND P6, PT, R5, 0x48, PT ;  /* 0x000000480500780c */ /* 0x000fe40003fc4270 */
[----:B------:R-:W-:-:S02]  /*1c990*/  FSEL R162, R167, -INF , P5 ;  /* 0xff800000a7a27808 */ /* 0x000fc40002800000 */
[C---:B------:R-:W-:Y:S02]  /*1c9a0*/  ISETP.GT.AND P3, PT, R5.reuse, 0x49, PT ;  /* 0x000000490500780c */ /* 0x040fe40003f64270 */
[----:B------:R-:W-:Y:S01]  /*1c9b0*/  ISETP.GT.AND P5, PT, R5, 0x51, PT ;  /* 0x000000510500780c */ /* 0x000fe20003fa4270 */
[----:B------:R-:W-:Y:S02]  /*1c9c0*/  WARPGROUP.DEPBAR.LE gsb0, 0x0 ;  /* 0x00008000000079c5 */ /* 0x000fe40000010000 */
[----:B------:R-:W-:Y:S01]  /*1c9d0*/  FMUL.FTZ R184, R121, UR43 ;  /* 0x0000002b79b87c20 */ /* 0x000fe20008410000 */
[----:B------:R-:W-:Y:S01]  /*1c9e0*/  FSEL R121, R157, -INF , P4 ;  /* 0xff8000009d797808 */ /* 0x000fe20002000000 */
[----:B------:R-:W-:Y:S01]  /*1c9f0*/  FMUL.FTZ R185, R124, UR43 ;  /* 0x0000002b7cb97c20 */ /* 0x000fe20008410000 */
[----:B------:R-:W-:Y:S01]  /*1ca00*/  ISETP.GT.AND P4, PT, R5, 0x31, PT ;  /* 0x000000310500780c */ /* 0x000fe20003f84270 */
[----:B------:R-:W-:Y:S01]  /*1ca10*/  WARPGROUP.ARRIVE ;  /* 0x00000000000079c5 */ /* 0x000fe20000000000 */
[----:B------:R-:W-:Y:S01]  /*1ca20*/  FMNMX.FTZ R161, R121, R161, !PT ;  /* 0x000000a179a17209 */ /* 0x000fe20007810000 */
[----:B------:R-:W0:Y:S01]  /*1ca30*/  MUFU.TANH R184, R184 ;  /* 0x000000b800b87308 */ /* 0x000e220000002400 */
[----:B------:R-:W-:-:S02]  /*1ca40*/  FSEL R156, R159, -INF , P4 ;  /* 0xff8000009f9c7808 */ /* 0x000fc40002000000 */
[----:B------:R-:W-:Y:S01]  /*1ca50*/  FMNMX.FTZ R161, R163, R161, !PT ;  /* 0x000000a1a3a17209 */ /* 0x000fe20007810000 */
[----:B------:R-:W-:Y:S01]  /*1ca60*/  HGMMA.64x192x16.F32.BF16 R24, R180, gdesc[UR4].tnspB, R24, gsb0 ;  /* 0x42e00004b4187df0 */ /* 0x000fe20008001818 */
[----:B------:R-:W-:Y:S02]  /*1ca70*/  ISETP.GT.AND P4, PT, R5, 0x40, PT ;  /* 0x000000400500780c */ /* 0x000fe40003f84270 */
[----:B------:R-:W-:Y:S01]  /*1ca80*/  FMNMX.FTZ R161, R156, R161, !PT ;  /* 0x000000a19ca17209 */ /* 0x000fe20007810000 */
[----:B------:R-:W3:Y:S01]  /*1ca90*/  MUFU.TANH R185, R185 ;  /* 0x000000b900b97308 */ /* 0x000ee20000002400 */
[----:B------:R-:W-:Y:S02]  /*1caa0*/  FSEL R149, R150, -INF , P4 ;  /* 0xff80000096957808 */ /* 0x000fe40002000000 */
[----:B------:R-:W-:Y:S02]  /*1cab0*/  FMNMX.FTZ R124, R164, R161, !PT ;  /* 0x000000a1a47c7209 */ /* 0x000fe40007810000 */
[----:B------:R-:W-:-:S02]  /*1cac0*/  FSEL R157, R173, -INF , P6 ;  /* 0xff800000ad9d7808 */ /* 0x000fc40003000000 */
[----:B------:R-:W-:Y:S02]  /*1cad0*/  FMNMX.FTZ R124, R165, R124, !PT ;  /* 0x0000007ca57c7209 */ /* 0x000fe40007810000 */
[----:B------:R-:W-:Y:S02]  /*1cae0*/  ISETP.GT.AND P4, PT, R5, 0x50, PT ;  /* 0x000000500500780c */ /* 0x000fe40003f84270 */
[----:B------:R-:W-:Y:S02]  /*1caf0*/  FMNMX.FTZ R124, R149, R124, !PT ;  /* 0x0000007c957c7209 */ /* 0x000fe40007810000 */
[----:B-1----:R-:W-:Y:S02]  /*1cb00*/  FSEL R161, R168, -INF , P3 ;  /* 0xff800000a8a17808 */ /* 0x002fe40001800000 */
[----:B------:R-:W-:Y:S02]  /*1cb10*/  FMNMX.FTZ R150, R162, R124, !PT ;  /* 0x0000007ca2967209 */ /* 0x000fe40007810000 */
[----:B------:R-:W-:-:S02]  /*1cb20*/  ISETP.GT.AND P6, PT, R5, 0x58, PT ;  /* 0x000000580500780c */ /* 0x000fc40003fc4270 */
[----:B------:R-:W-:Y:S02]  /*1cb30*/  FMNMX.FTZ R166, R157, R150, !PT ;  /* 0x000000969da67209 */ /* 0x000fe40007810000 */
[----:B------:R-:W-:Y:S02]  /*1cb40*/  ISETP.GT.AND P3, PT, R5, 0x59, PT ;  /* 0x000000590500780c */ /* 0x000fe40003f64270 */
[----:B--2---:R-:W-:Y:S02]  /*1cb50*/  FSEL R159, R171, -INF , P4 ;  /* 0xff800000ab9f7808 */ /* 0x004fe40002000000 */
[----:B------:R-:W-:Y:S02]  /*1cb60*/  FMNMX.FTZ R166, R161, R166, !PT ;  /* 0x000000a6a1a67209 */ /* 0x000fe40007810000 */
[----:B----4-:R-:W-:Y:S02]  /*1cb70*/  FSEL R124, R170, -INF , P5 ;  /* 0xff800000aa7c7808 */ /* 0x010fe40002800000 */
[----:B------:R-:W-:-:S02]  /*1cb80*/  FSEL R150, R172, -INF , P6 ;  /* 0xff800000ac967808 */ /* 0x000fc40003000000 */
[----:B------:R-:W-:Y:S02]  /*1cb90*/  FSEL R158, R174, -INF , P3 ;  /* 0xff800000ae9e7808 */ /* 0x000fe40001800000 */
[C---:B------:R-:W-:Y:S02]  /*1cba0*/  ISETP.GT.AND P4, PT, R5.reuse, 0x60, PT ;  /* 0x000000600500780c */ /* 0x040fe40003f84270 */
[C---:B------:R-:W-:Y:S02]  /*1cbb0*/  ISETP.GT.AND P5, PT, R5.reuse, 0x61, PT ;  /* 0x000000610500780c */ /* 0x040fe40003fa4270 */
[C---:B------:R-:W-:Y:S02]  /*1cbc0*/  ISETP.GT.AND P6, PT, R5.reuse, 0x68, PT ;  /* 0x000000680500780c */ /* 0x040fe40003fc4270 */
[----:B------:R-:W-:Y:S01]  /*1cbd0*/  ISETP.GT.AND P3, PT, R5, 0x69, PT ;  /* 0x000000690500780c */ /* 0x000fe20003f64270 */
[----:B------:R-:W-:Y:S01]  /*1cbe0*/  FMUL.FTZ R5, R125, UR43 ;  /* 0x0000002b7d057c20 */ /* 0x000fe20008410000 */
[----:B------:R-:W-:-:S02]  /*1cbf0*/  FMNMX.FTZ R166, R159, R166, !PT ;  /* 0x000000a69fa67209 */ /* 0x000fc40007810000 */
[----:B------:R-:W-:Y:S02]  /*1cc00*/  FSEL R125, R175, -INF , P4 ;  /* 0xff800000af7d7808 */ /* 0x000fe40002000000 */
[----:B------:R-:W-:Y:S01]  /*1cc10*/  FMNMX.FTZ R166, R124, R166, !PT ;  /* 0x000000a67ca67209 */ /* 0x000fe20007810000 */
[----:B------:R-:W1:Y:S01]  /*1cc20*/  MUFU.TANH R5, R5 ;  /* 0x0000000500057308 */ /* 0x000e620000002400 */
[----:B0-----:R-:W-:Y:S02]  /*1cc30*/  FSEL R167, R184, -INF , P5 ;  /* 0xff800000b8a77808 */ /* 0x001fe40002800000 */
[----:B------:R-:W-:Y:S02]  /*1cc40*/  FMNMX.FTZ R166, R150, R166, !PT ;  /* 0x000000a696a67209 */ /* 0x000fe40007810000 */
[----:B------:R-:W-:Y:S02]  /*1cc50*/  ISETP.GT.AND P4, PT, R169, 0x1, PT ;  /* 0x00000001a900780c */ /* 0x000fe40003f84270 */
[----:B------:R-:W-:-:S02]  /*1cc60*/  FMNMX.FTZ R168, R158, R166, !PT ;  /* 0x000000a69ea87209 */ /* 0x000fc40007810000 */
[----:B------:R0:W2:Y:S01]  /*1cc70*/  MUFU.TANH R166, R151 ;  /* 0x0000009700a67308 */ /* 0x0000a20000002400 */
[----:B------:R-:W-:Y:S02]  /*1cc80*/  ISETP.GT.AND P5, PT, R169, 0x8, PT ;  /* 0x00000008a900780c */ /* 0x000fe40003fa4270 */
[----:B------:R-:W-:Y:S02]  /*1cc90*/  FMNMX.FTZ R168, R125, R168, !PT ;  /* 0x000000a87da87209 */ /* 0x000fe40007810000 */
[----:B------:R-:W-:Y:S02]  /*1cca0*/  FSEL R12, R12, -INF , P5 ;  /* 0xff8000000c0c7808 */ /* 0x000fe40002800000 */
[----:B------:R-:W-:Y:S01]  /*1ccb0*/  FMNMX.FTZ R170, R167, R168, !PT ;  /* 0x000000a8a7aa7209 */ /* 0x000fe20007810000 */
[----:B0-----:R-:W-:Y:S01]  /*1ccc0*/  FMUL.FTZ R151, R138, UR43 ;  /* 0x0000002b8a977c20 */ /* 0x001fe20008410000 */
[----:B---3--:R-:W-:Y:S02]  /*1ccd0*/  FSEL R138, R185, -INF , P6 ;  /* 0xff800000b98a7808 */ /* 0x008fe40003000000 */
[C---:B------:R-:W-:Y:S01]  /*1cce0*/  ISETP.GT.AND P6, PT, R169.reuse, 0x9, PT ;  /* 0x00000009a900780c */ /* 0x040fe20003fc4270 */
[----:B------:R1:W0:Y:S01]  /*1ccf0*/  MUFU.TANH R168, R151 ;  /* 0x0000009700a87308 */ /* 0x0002220000002400 */
[----:B------:R-:W-:-:S02]  /*1cd00*/  ISETP.GT.AND P5, PT, R169, 0x18, PT ;  /* 0x00000018a900780c */ /* 0x000fc40003fa4270 */
[----:B------:R-:W-:Y:S02]  /*1cd10*/  FSEL R14, R14, -INF , P6 ;  /* 0xff8000000e0e7808 */ /* 0x000fe40003000000 */
[----:B------:R-:W-:Y:S02]  /*1cd20*/  ISETP.GT.AND P6, PT, R169, 0x19, PT ;  /* 0x00000019a900780c */ /* 0x000fe40003fc4270 */
[----:B------:R-:W-:Y:S02]  /*1cd30*/  FSEL R21, R21, -INF , P5 ;  /* 0xff80000015157808 */ /* 0x000fe40002800000 */
[----:B-1----:R-:W-:Y:S02]  /*1cd40*/  FSEL R151, R5, -INF , P3 ;  /* 0xff80000005977808 */ /* 0x002fe40001800000 */
[----:B------:R-:W-:Y:S02]  /*1cd50*/  FMNMX.FTZ R5, R138, R170, !PT ;  /* 0x000000aa8a057209 */ /* 0x000fe40007810000 */
[----:B------:R-:W-:-:S02]  /*1cd60*/  ISETP.GT.AND P3, PT, R169, RZ, PT ;  /* 0x000000ffa900720c */ /* 0x000fc40003f64270 */
[----:B------:R-:W-:Y:S02]  /*1cd70*/  FMNMX.FTZ R5, R151, R5, !PT ;  /* 0x0000000597057209 */ /* 0x000fe40007810000 */
[----:B------:R-:W-:Y:S02]  /*1cd80*/  FSEL R0, R0, -INF , P3 ;  /* 0xff80000000007808 */ /* 0x000fe40001800000 */
[----:B------:R-:W-:Y:S01]  /*1cd90*/  ISETP.GT.AND P3, PT, R169, 0x10, PT ;  /* 0x00000010a900780c */ /* 0x000fe20003f64270 */
[----:B------:R-:W1:Y:S01]  /*1cda0*/  SHFL.BFLY PT, R170, R5, 0x2, 0x1f ;  /* 0x0c401f0005aa7f89 */ /* 0x000e6200000e0000 */
[----:B------:R-:W-:Y:S02]  /*1cdb0*/  FSEL R160, R160, -INF , P6 ;  /* 0xff800000a0a07808 */ /* 0x000fe40003000000 */
[----:B------:R-:W-:Y:S02]  /*1cdc0*/  FSEL R15, R15, -INF , P3 ;  /* 0xff8000000f0f7808 */ /* 0x000fe40001800000 */
[----:B------:R-:W-:-:S02]  /*1cdd0*/  ISETP.GT.AND P3, PT, R169, 0x20, PT ;  /* 0x00000020a900780c */ /* 0x000fc40003f64270 */
[C---:B------:R-:W-:Y:S02]  /*1cde0*/  ISETP.GT.AND P5, PT, R169.reuse, 0x28, PT ;  /* 0x00000028a900780c */ /* 0x040fe40003fa4270 */
[----:B------:R-:W-:Y:S02]  /*1cdf0*/  FSEL R152, R152, -INF , P3 ;  /* 0xff80000098987808 */ /* 0x000fe40001800000 */
[C---:B------:R-:W-:Y:S02]  /*1ce00*/  ISETP.GT.AND P6, PT, R169.reuse, 0x29, PT ;  /* 0x00000029a900780c */ /* 0x040fe40003fc4270 */
[----:B------:R-:W-:Y:S02]  /*1ce10*/  FSEL R154, R154, -INF , P5 ;  /* 0xff8000009a9a7808 */ /* 0x000fe40002800000 */
[----:B------:R-:W-:Y:S02]  /*1ce20*/  ISETP.GT.AND P3, PT, R169, 0x30, PT ;  /* 0x00000030a900780c */ /* 0x000fe40003f64270 */
[----:B------:R-:W-:-:S02]  /*1ce30*/  FSEL R155, R155, -INF , P6 ;  /* 0xff8000009b9b7808 */ /* 0x000fc40003000000 */
[----:B------:R-:W-:Y:S02]  /*1ce40*/  FSEL R144, R144, -INF , P3 ;  /* 0xff80000090907808 */ /* 0x000fe40001800000 */
[C---:B------:R-:W-:Y:S02]  /*1ce50*/  ISETP.GT.AND P5, PT, R169.reuse, 0x38, PT ;  /* 0x00000038a900780c */ /* 0x040fe40003fa4270 */
[----:B------:R-:W-:Y:S02]  /*1ce60*/  ISETP.GT.AND P6, PT, R169, 0x39, PT ;  /* 0x00000039a900780c */ /* 0x000fe40003fc4270 */
[----:B-1----:R-:W-:Y:S02]  /*1ce70*/  FMNMX.FTZ R5, R5, R170, !PT ;  /* 0x000000aa05057209 */ /* 0x002fe40007810000 */
[----:B------:R-:W-:Y:S02]  /*1ce80*/  FSEL R146, R146, -INF , P5 ;  /* 0xff80000092927808 */ /* 0x000fe40002800000 */
[----:B------:R-:W-:Y:S01]  /*1ce90*/  ISETP.GT.AND P3, PT, R169, 0x40, PT ;  /* 0x00000040a900780c */ /* 0x000fe20003f64270 */
[----:B------:R-:W1:Y:S01]  /*1cea0*/  SHFL.BFLY PT, R170, R5, 0x1, 0x1f ;  /* 0x0c201f0005aa7f89 */ /* 0x000e6200000e0000 */
[----:B--2---:R-:W-:-:S02]  /*1ceb0*/  FSEL R166, R166, -INF , P6 ;  /* 0xff800000a6a67808 */ /* 0x004fc40003000000 */
[----:B0-----:R-:W-:Y:S02]  /*1cec0*/  FSEL R168, R168, -INF , P3 ;  /* 0xff800000a8a87808 */ /* 0x001fe40001800000 */
[C---:B------:R-:W-:Y:S02]  /*1ced0*/  ISETP.GT.AND P5, PT, R169.reuse, 0x48, PT ;  /* 0x00000048a900780c */ /* 0x040fe40003fa4270 */
        /* <DEDUP_REMOVED lines=9> */
[----:B-1----:R-:W-:-:S02]  /*1cf70*/  FMNMX.FTZ R5, R5, R170, !PT ;  /* 0x000000aa05057209 */ /* 0x002fc40007810000 */
[----:B------:R-:W-:Y:S02]  /*1cf80*/  FSEL R170, R3, -INF , P4 ;  /* 0xff80000003aa7808 */ /* 0x000fe40002000000 */
[----:B------:R-:W-:Y:S01]  /*1cf90*/  FMNMX.FTZ R3, R0, R9, !PT ;  /* 0x0000000900037209 */ /* 0x000fe20007810000 */
[----:B------:R-:W-:Y:S01]  /*1cfa0*/  FMUL.FTZ R171, R5, R4 ;  /* 0x0000000405ab7220 */ /* 0x000fe20000410000 */
[----:B------:R-:W-:Y:S02]  /*1cfb0*/  ISETP.GT.AND P4, PT, R169, 0x11, PT ;  /* 0x00000011a900780c */ /* 0x000fe40003f84270 */
[----:B------:R-:W-:Y:S02]  /*1cfc0*/  FMNMX.FTZ R3, R170, R3, !PT ;  /* 0x00000003aa037209 */ /* 0x000fe40007810000 */
[----:B------:R-:W-:Y:S02]  /*1cfd0*/  FSEL R20, R20, -INF , P4 ;  /* 0xff80000014147808 */ /* 0x000fe40002000000 */
[----:B------:R-:W-:-:S02]  /*1cfe0*/  FMNMX.FTZ R3, R12, R3, !PT ;  /* 0x000000030c037209 */ /* 0x000fc40007810000 */
[----:B------:R-:W-:Y:S02]  /*1cff0*/  ISETP.GT.AND P4, PT, R169, 0x21, PT ;  /* 0x00000021a900780c */ /* 0x000fe40003f84270 */
[----:B------:R-:W-:Y:S02]  /*1d000*/  FMNMX.FTZ R3, R14, R3, !PT ;  /* 0x000000030e037209 */ /* 0x000fe40007810000 */
[----:B------:R-:W-:Y:S02]  /*1d010*/  FSEL R153, R153, -INF , P4 ;  /* 0xff80000099997808 */ /* 0x000fe40002000000 */
[----:B------:R-:W-:Y:S02]  /*1d020*/  FMNMX.FTZ R3, R15, R3, !PT ;  /* 0x000000030f037209 */ /* 0x000fe40007810000 */
[----:B------:R-:W-:Y:S02]  /*1d030*/  ISETP.GT.AND P4, PT, R169, 0x31, PT ;  /* 0x00000031a900780c */ /* 0x000fe40003f84270 */
[----:B------:R-:W-:-:S02]  /*1d040*/  FMNMX.FTZ R3, R20, R3, !PT ;  /* 0x0000000314037209 */ /* 0x000fc40007810000 */
[----:B------:R-:W-:Y:S02]  /*1d050*/  FSEL R145, R145, -INF , P4 ;  /* 0xff80000091917808 */ /* 0x000fe40002000000 */
[----:B------:R-:W-:Y:S02]  /*1d060*/  FMNMX.FTZ R3, R21, R3, !PT ;  /* 0x0000000315037209 */ /* 0x000fe40007810000 */
[----:B------:R-:W-:Y:S02]  /*1d070*/  ISETP.GT.AND P4, PT, R169, 0x41, PT ;  /* 0x00000041a900780c */ /* 0x000fe40003f84270 */
[----:B------:R-:W-:Y:S02]  /*1d080*/  FMNMX.FTZ R3, R160, R3, !PT ;  /* 0x00000003a0037209 */ /* 0x000fe40007810000 */
[----:B------:R-:W-:Y:S02]  /*1d090*/  FSEL R139, R139, -INF , P4 ;  /* 0xff8000008b8b7808 */ /* 0x000fe40002000000 */
[----:B------:R-:W-:-:S02]  /*1d0a0*/  FMNMX.FTZ R3, R152, R3, !PT ;  /* 0x0000000398037209 */ /* 0x000fc40007810000 */
[----:B------:R-:W-:Y:S02]  /*1d0b0*/  FSEL R134, R134, -INF , P6 ;  /* 0xff80000086867808 */ /* 0x000fe40003000000 */
[----:B------:R-:W-:Y:S02]  /*1d0c0*/  FMNMX.FTZ R3, R153, R3, !PT ;  /* 0x0000000399037209 */ /* 0x000fe40007810000 */
[----:B------:R-:W-:Y:S02]  /*1d0d0*/  FSETP.NEU.FTZ.AND P4, PT, R5, -INF , PT ;  /* 0xff8000000500780b */ /* 0x000fe40003f9d000 */
[----:B------:R-:W-:Y:S02]  /*1d0e0*/  FMNMX.FTZ R3, R154, R3, !PT ;  /* 0x000000039a037209 */ /* 0x000fe40007810000 */
[----:B------:R-:W-:Y:S02]  /*1d0f0*/  ISETP.GT.AND P5, PT, R169, 0x60, PT ;  /* 0x00000060a900780c */ /* 0x000fe40003fa4270 */
[----:B------:R-:W-:-:S02]  /*1d100*/  FMNMX.FTZ R3, R155, R3, !PT ;  /* 0x000000039b037209 */ /* 0x000fc40007810000 */
[----:B------:R-:W-:Y:S02]  /*1d110*/  FSEL R135, R135, -INF , P3 ;  /* 0xff80000087877808 */ /* 0x000fe40001800000 */
[----:B------:R-:W-:Y:S02]  /*1d120*/  FMNMX.FTZ R3, R144, R3, !PT ;  /* 0x0000000390037209 */ /* 0x000fe40007810000 */
[----:B------:R-:W-:Y:S02]  /*1d130*/  FSEL R171, R171, RZ, P4 ;  /* 0x000000ffabab7208 */ /* 0x000fe40002000000 */
[----:B------:R-:W-:Y:S02]  /*1d140*/  FMNMX.FTZ R3, R145, R3, !PT ;  /* 0x0000000391037209 */ /* 0x000fe40007810000 */
[----:B------:R-:W-:Y:S01]  /*1d150*/  ISETP.GT.AND P6, PT, R169, 0x61, PT ;  /* 0x00000061a900780c */ /* 0x000fe20003fc4270 */
[-CC-:B------:R-:W-:Y:S01]  /*1d160*/  FFMA.FTZ R192, R147, R4.reuse, -R171.reuse ;  /* 0x0000000493c07223 */ /* 0x180fe200000108ab */
[----:B------:R-:W-:Y:S01]  /*1d170*/  FMNMX.FTZ R3, R146, R3, !PT ;  /* 0x0000000392037209 */ /* 0x000fe20007810000 */
[-CC-:B------:R-:W-:Y:S01]  /*1d180*/  FFMA.FTZ R202, R137, R4.reuse, -R171.reuse ;  /* 0x0000000489ca7223 */ /* 0x180fe200000108ab */
[----:B------:R-:W-:Y:S01]  /*1d190*/  FSEL R122, R122, -INF , P5 ;  /* 0xff8000007a7a7808 */ /* 0x000fe20002800000 */
[-CC-:B------:R-:W-:Y:S01]  /*1d1a0*/  FFMA.FTZ R137, R129, R4.reuse, -R171.reuse ;  /* 0x0000000481897223 */ /* 0x180fe200000108ab */
[----:B------:R-:W-:Y:S01]  /*1d1b0*/  FMNMX.FTZ R3, R166, R3, !PT ;  /* 0x00000003a6037209 */ /* 0x000fe20007810000 */
[-CC-:B------:R-:W-:Y:S01]  /*1d1c0*/  FFMA.FTZ R194, R148, R4.reuse, -R171.reuse ;  /* 0x0000000494c27223 */ /* 0x180fe200000108ab */
        /* <DEDUP_REMOVED lines=15> */
[----:B------:R-:W-:Y:S01]  /*1d2c0*/  FFMA.FTZ R184, R149, R4, -R171 ;  /* 0x0000000495b87223 */ /* 0x000fe200000108ab */
[----:B------:R-:W-:Y:S01]  /*1d2d0*/  FSEL R156, R127, -INF , P5 ;  /* 0xff8000007f9c7808 */ /* 0x000fe20002800000 */
[----:B------:R-:W-:-:S02]  /*1d2e0*/  WARPGROUP.DEPBAR.LE gsb0, 0x0 ;  /* 0x00008000000079c5 */ /* 0x000fc40000010000 */
[----:B------:R-:W-:Y:S01]  /*1d2f0*/  FMNMX.FTZ R3, R130, R3, !PT ;  /* 0x0000000382037209 */ /* 0x000fe20007810000 */
[----:B------:R-:W-:Y:S01]  /*1d300*/  WARPGROUP.ARRIVE ;  /* 0x00000000000079c5 */ /* 0x000fe20000000000 */
        /* <DEDUP_REMOVED lines=22> */
[----:B------:R-:W-:Y:S04]  /*1d470*/  MUFU.EX2 R137, R137 ;  /* 0x0000008900897308 */ /* 0x000fe80000000800 */
[----:B------:R-:W0:Y:S04]  /*1d480*/  SHFL.BFLY PT, R133, R3, 0x2, 0x1f ;  /* 0x0c401f0003857f89 */ /* 0x000e2800000e0000 */
[----:B------:R-:W-:Y:S08]  /*1d490*/  MUFU.EX2 R196, R196 ;  /* 0x000000c400c47308 */ /* 0x000ff00000000800 */
[----:B------:R-:W-:Y:S08]  /*1d4a0*/  MUFU.EX2 R129, R129 ;  /* 0x0000008100817308 */ /* 0x000ff00000000800 */
[----:B------:R-:W-:Y:S01]  /*1d4b0*/  MUFU.EX2 R198, R198 ;  /* 0x000000c600c67308 */ /* 0x000fe20000000800 */
[----:B0-----:R-:W-:Y:S01]  /*1d4c0*/  FMNMX.FTZ R3, R3, R133, !PT ;  /* 0x0000008503037209 */ /* 0x001fe20007810000 */
[-CC-:B------:R-:W-:Y:S01]  /*1d4d0*/  FFMA.FTZ R133, R124, R4.reuse, -R171.reuse ;  /* 0x000000047c857223 */ /* 0x180fe200000108ab */
[-CC-:B------:R-:W-:Y:S01]  /*1d4e0*/  FFMA.FTZ R124, R125, R4.reuse, -R171.reuse ;  /* 0x000000047d7c7223 */ /* 0x180fe200000108ab */
[----:B------:R-:W-:-:S04]  /*1d4f0*/  FFMA.FTZ R125, R167, R4, -R171 ;  /* 0x00000004a77d7223 */ /* 0x000fc800000108ab */
[----:B------:R-:W-:Y:S01]  /*1d500*/  MUFU.EX2 R128, R128 ;  /* 0x0000008000807308 */ /* 0x000fe20000000800 */
[----:B------:R-:W0:Y:S07]  /*1d510*/  SHFL.BFLY PT, R141, R3, 0x1, 0x1f ;  /* 0x0c201f00038d7f89 */ /* 0x000e2e00000e0000 */
[----:B------:R-:W-:Y:S08]  /*1d520*/  MUFU.EX2 R192, R192 ;  /* 0x000000c000c07308 */ /* 0x000ff00000000800 */
[----:B------:R-:W-:Y:S08]  /*1d530*/  MUFU.EX2 R132, R132 ;  /* 0x0000008400847308 */ /* 0x000ff00000000800 */
[----:B------:R-:W-:Y:S01]  /*1d540*/  MUFU.EX2 R194, R194 ;  /* 0x000000c200c27308 */ /* 0x000fe20000000800 */
[----:B0-----:R-:W-:Y:S01]  /*1d550*/  FMNMX.FTZ R3, R3, R141, !PT ;  /* 0x0000008d03037209 */ /* 0x001fe20007810000 */
[----:B------:R-:W-:-:S03]  /*1d560*/  FFMA.FTZ R141, R151, R4, -R171 ;  /* 0x00000004978d7223 */ /* 0x000fc600000108ab */
        /* <DEDUP_REMOVED lines=8> */
[----:B------:R-:W-:Y:S02]  /*1d5f0*/  VIADD R14, R2, 0x300 ;  /* 0x00000300020e7836 */ /* 0x000fe40000000000 */
[-C--:B------:R-:W-:Y:S01]  /*1d600*/  FFMA.FTZ R201, R0, R4.reuse, -R149 ;  /* 0x0000000400c97223 */ /* 0x080fe20000010895 */
[----:B------:R-:W-:Y:S01]  /*1d610*/  FADD.FTZ R2, -R15, R9 ;  /* 0x000000090f027221 */ /* 0x000fe20000010100 */
[----:B------:R-:W-:Y:S01]  /*1d620*/  IMAD.MOV.U32 R15, RZ, RZ, 0x40000040 ;  /* 0x40000040ff0f7424 */ /* 0x000fe200078e00ff */
[----:B------:R-:W-:Y:S01]  /*1d630*/  FSEL R0, R5, RZ, P4 ;  /* 0x000000ff05007208 */ /* 0x000fe20002000000 */
[-CC-:B------:R-:W-:Y:S01]  /*1d640*/  FFMA.FTZ R150, R170, R4.reuse, -R149.reuse ;  /* 0x00000004aa967223 */ /* 0x180fe20000010895 */
[----:B------:R-:W-:Y:S01]  /*1d650*/  R2UR UR6, R14 ;  /* 0x000000000e0672ca */ /* 0x000fe200000e0000 */
[-C--:B------:R-:W-:Y:S01]  /*1d660*/  FMUL.FTZ R2, R2, R4.reuse ;  /* 0x0000000402027220 */ /* 0x080fe20000410000 */
[----:B------:R-:W-:Y:S01]  /*1d670*/  R2UR UR7, R15 ;  /* 0x000000000f0772ca */ /* 0x000fe200000e0000 */
        /* <DEDUP_REMOVED lines=9> */
[----:B------:R-:W0:Y:S01]  /*1d710*/  MUFU.EX2 R2, R2 ;  /* 0x0000000200027308 */ /* 0x000e220000000800 */
[-CC-:B------:R-:W-:Y:S01]  /*1d720*/  FFMA.FTZ R152, R155, R4.reuse, -R149.reuse ;  /* 0x000000049b987223 */ /* 0x180fe20000010895 */
[-CC-:B------:R-:W-:Y:S01]  /*1d730*/  FFMA.FTZ R189, R144, R4.reuse, -R149.reuse ;  /* 0x0000000490bd7223 */ /* 0x180fe20000010895 */
[----:B------:R-:W-:Y:S01]  /*1d740*/  HGMMA.64x192x16.F32.BF16 R24, R176, gdesc[UR4].tnspB, R24, gsb0 ;  /* 0x42e00004b0187df0 */ /* 0x000fe20008001818 */
        /* <DEDUP_REMOVED lines=14> */
[----:B------:R-:W-:Y:S01]  /*1d830*/  FFMA.FTZ R148, R148, R4, -R149 ;  /* 0x0000000494947223 */ /* 0x000fe20000010895 */
[C---:B------:R-:W-:Y:S01]  /*1d840*/  ISETP.GT.AND P3, PT, R8.reuse, R223, PT ;  /* 0x000000df0800720c */ /* 0x040fe20003f64270 */
[----:B------:R-:W-:-:S04]  /*1d850*/  VIADD R8, R8, 0xffffffff ;  /* 0xffffffff08087836 */ /* 0x000fc80000000000 */
[----:B------:R-:W0:Y:S01]  /*1d860*/  MUFU.EX2 R203, R203 ;  /* 0x000000cb00cb7308 */ /* 0x000e220000000800 */
[----:B-1----:R-:W-:Y:S01]  /*1d870*/  FFMA.FTZ R7, R0, R7, R200 ;  /* 0x0000000700077223 */ /* 0x002fe200000100c8 */
[----:B------:R-:W-:-:S03]  /*1d880*/  F2FP.BF16.F32.PACK_AB R200, R136, R200 ;  /* 0x000000c888c8723e */ /* 0x000fc600000010ff */
[----:B------:R-:W-:-:S03]  /*1d890*/  FADD.FTZ R7, R136, R7 ;  /* 0x0000000788077221 */ /* 0x000fc60000010000 */
[----:B------:R-:W1:Y:S01]  /*1d8a0*/  MUFU.EX2 R12, R12 ;  /* 0x0000000c000c7308 */ /* 0x000e620000000800 */
[----:B--2---:R-:W-:Y:S01]  /*1d8b0*/  FADD.FTZ R6, R150, R6 ;  /* 0x0000000696067221 */ /* 0x004fe20000010000 */
[----:B------:R-:W-:Y:S01]  /*1d8c0*/  FADD.FTZ R7, R202, R7 ;  /* 0x00000007ca077221 */ /* 0x000fe20000010000 */
[C---:B------:R-:W-:Y:S02]  /*1d8d0*/  F2FP.BF16.F32.PACK_AB R202, R137.reuse, R202 ;  /* 0x000000ca89ca723e */ /* 0x040fe400000010ff */
[----:B------:R-:W-:Y:S01]  /*1d8e0*/  F2FP.BF16.F32.PACK_AB R201, R150, R201 ;  /* 0x000000c996c9723e */ /* 0x000fe200000010ff */
[----:B------:R-:W-:Y:S02]  /*1d8f0*/  FADD.FTZ R7, R137, R7 ;  /* 0x0000000789077221 */ /* 0x000fe40000010000 */
[----:B------:R-:W2:Y:S08]  /*1d900*/  MUFU.EX2 R197, R197 ;  /* 0x000000c500c57308 */ /* 0x000eb00000000800 */
[----:B------:R-:W3:Y:S08]  /*1d910*/  MUFU.EX2 R151, R151 ;  /* 0x0000009700977308 */ /* 0x000ef00000000800 */
[----:B------:R-:W4:Y:S08]  /*1d920*/  MUFU.EX2 R199, R199 ;  /* 0x000000c700c77308 */ /* 0x000f300000000800 */
[----:B------:R-:W4:Y:S08]  /*1d930*/  MUFU.EX2 R20, R20 ;  /* 0x0000001400147308 */ /* 0x000f300000000800 */
[----:B------:R-:W4:Y:S08]  /*1d940*/  MUFU.EX2 R193, R193 ;  /* 0x000000c100c17308 */ /* 0x000f300000000800 */
[----:B------:R-:W4:Y:S08]  /*1d950*/  MUFU.EX2 R21, R21 ;  /* 0x0000001500157308 */ /* 0x000f300000000800 */
[----:B------:R-:W4:Y:S08]  /*1d960*/  MUFU.EX2 R195, R195 ;  /* 0x000000c300c37308 */ /* 0x000f300000000800 */
[----:B------:R-:W4:Y:S08]  /*1d970*/  MUFU.EX2 R152, R152 ;  /* 0x0000009800987308 */ /* 0x000f300000000800 */
[----:B------:R-:W-:Y:S08]  /*1d980*/  MUFU.EX2 R188, R188 ;  /* 0x000000bc00bc7308 */ /* 0x000ff00000000800 */
        /* <DEDUP_REMOVED lines=10> */
[----:B------:R-:W-:Y:S08]  /*1da30*/  MUFU.EX2 R186, R186 ;  /* 0x000000ba00ba7308 */ /* 0x000ff00000000800 */
[----:B------:R-:W-:Y:S08]  /*1da40*/  MUFU.EX2 R187, R187 ;  /* 0x000000bb00bb7308 */ /* 0x000ff00000000800 */
[----:B------:R-:W-:Y:S01]  /*1da50*/  MUFU.EX2 R123, R123 ;  /* 0x0000007b007b7308 */ /* 0x000fe20000000800 */
[----:B------:R-:W-:-:S02]  /*1da60*/  WARPGROUP.DEPBAR.LE gsb0, 0x0 ;  /* 0x00008000000079c5 */ /* 0x000fc40000010000 */
[----:B------:R0:W-:Y:S05]  /*1da70*/  @!P1 SYNCS.ARRIVE.TRANS64.RED.A1T0 RZ, [R13+URZ], RZ ;  /* 0x000000ff0dff99a7 */ /* 0x0001ea000810043f */
[----:B------:R-:W-:Y:S01]  /*1da80*/  MUFU.EX2 R180, R159 ;  /* 0x0000009f00b47308 */ /* 0x000fe20000000800 */
[----:B0-----:R-:W-:Y:S01]  /*1da90*/  FADD.FTZ R13, R203, R6 ;  /* 0x00000006cb0d7221 */ /* 0x001fe20000010000 */
[----:B------:R0:W-:Y:S01]  /*1daa0*/  @!P1 SYNCS.ARRIVE.TRANS64.RED.A1T0 RZ, [R11+URZ], RZ ;  /* 0x000000ff0bff99a7 */ /* 0x0001e2000810043f */
[C---:B-1----:R-:W-:Y:S02]  /*1dab0*/  F2FP.BF16.F32.PACK_AB R203, R12.reuse, R203 ;  /* 0x000000cb0ccb723e */ /* 0x042fe400000010ff */
[----:B------:R-:W-:-:S03]  /*1dac0*/  FADD.FTZ R13, R12, R13 ;  /* 0x0000000d0c0d7221 */ /* 0x000fc60000010000 */
[----:B------:R-:W1:Y:S01]  /*1dad0*/  MUFU.EX2 R6, R139 ;  /* 0x0000008b00067308 */ /* 0x000e620000000800 */
[----:B--2---:R-:W-:Y:S01]  /*1dae0*/  FADD.FTZ R13, R197, R13 ;  /* 0x0000000dc50d7221 */ /* 0x004fe20000010000 */
[----:B0-----:R-:W-:Y:S01]  /*1daf0*/  FADD.FTZ R11, R196, R7 ;  /* 0x00000007c40b7221 */ /* 0x001fe20000010000 */
[----:B------:R-:W-:Y:S01]  /*1db00*/  FFMA.FTZ R7, R143, R4, -R149 ;  /* 0x000000048f077223 */ /* 0x000fe20000010895 */
[----:B------:R-:W-:Y:S01]  /*1db10*/  F2FP.BF16.F32.PACK_AB R196, R129, R196 ;  /* 0x000000c481c4723e */ /* 0x000fe200000010ff */
[----:B---3--:R-:W-:Y:S01]  /*1db20*/  FADD.FTZ R13, R151, R13 ;  /* 0x0000000d970d7221 */ /* 0x008fe20000010000 */
[----:B------:R-:W-:Y:S02]  /*1db30*/  FADD.FTZ R11, R129, R11 ;  /* 0x0000000b810b7221 */ /* 0x000fe40000010000 */
[----:B------:R-:W-:Y:S01]  /*1db40*/  MUFU.EX2 R181, R181 ;  /* 0x000000b500b57308 */ /* 0x000fe20000000800 */
[----:B------:R-:W-:Y:S01]  /*1db50*/  F2FP.BF16.F32.PACK_AB R197, R151, R197 ;  /* 0x000000c597c5723e */ /* 0x000fe200000010ff */
[----:B----4-:R-:W-:Y:S01]  /*1db60*/  FADD.FTZ R13, R199, R13 ;  /* 0x0000000dc70d7221 */ /* 0x010fe20000010000 */
[----:B------:R-:W-:Y:S01]  /*1db70*/  FADD.FTZ R14, R198, R11 ;  /* 0x0000000bc60e7221 */ /* 0x000fe20000010000 */
[-CC-:B------:R-:W-:Y:S01]  /*1db80*/  FFMA.FTZ R11, R131, R4.reuse, -R149.reuse ;  /* 0x00000004830b7223 */ /* 0x180fe20000010895 */
[----:B------:R-:W-:Y:S01]  /*1db90*/  FFMA.FTZ R149, R156, R4, -R149 ;  /* 0x000000049c957223 */ /* 0x000fe20000010895 */
[----:B------:R-:W-:Y:S01]  /*1dba0*/  FADD.FTZ R13, R20, R13 ;  /* 0x0000000d140d7221 */ /* 0x000fe20000010000 */
[C---:B------:R-:W-:Y:S01]  /*1dbb0*/  FADD.FTZ R14, R128.reuse, R14 ;  /* 0x0000000e800e7221 */ /* 0x040fe20000010000 */
[----:B------:R-:W0:Y:S01]  /*1dbc0*/  MUFU.EX2 R7, R7 ;  /* 0x0000000700077308 */ /* 0x000e220000000800 */
[----:B------:R-:W-:Y:S01]  /*1dbd0*/  F2FP.BF16.F32.PACK_AB R198, R128, R198 ;  /* 0x000000c680c6723e */ /* 0x000fe200000010ff */
[----:B------:R-:W-:Y:S01]  /*1dbe0*/  FADD.FTZ R13, R193, R13 ;  /* 0x0000000dc10d7221 */ /* 0x000fe20000010000 */
[----:B------:R-:W-:Y:S01]  /*1dbf0*/  FADD.FTZ R14, R192, R14 ;  /* 0x0000000ec00e7221 */ /* 0x000fe20000010000 */
[----:B------:R-:W-:-:S02]  /*1dc00*/  F2FP.BF16.F32.PACK_AB R199, R20, R199 ;  /* 0x000000c714c7723e */ /* 0x000fc400000010ff */
[----:B------:R-:W-:Y:S01]  /*1dc10*/  FADD.FTZ R13, R21, R13 ;  /* 0x0000000d150d7221 */ /* 0x000fe20000010000 */
[C---:B------:R-:W-:Y:S01]  /*1dc20*/  FADD.FTZ R14, R132.reuse, R14 ;  /* 0x0000000e840e7221 */ /* 0x040fe20000010000 */
[----:B------:R-:W-:Y:S01]  /*1dc30*/  MUFU.EX2 R133, R133 ;  /* 0x0000008500857308 */ /* 0x000fe20000000800 */
[----:B------:R-:W-:Y:S01]  /*1dc40*/  F2FP.BF16.F32.PACK_AB R192, R132, R192 ;  /* 0x000000c084c0723e */ /* 0x000fe200000010ff */
[----:B------:R-:W-:Y:S01]  /*1dc50*/  FADD.FTZ R13, R195, R13 ;  /* 0x0000000dc30d7221 */ /* 0x000fe20000010000 */
[----:B------:R-:W-:Y:S01]  /*1dc60*/  FADD.FTZ R14, R194, R14 ;  /* 0x0000000ec20e7221 */ /* 0x000fe20000010000 */
[----:B------:R-:W-:Y:S02]  /*1dc70*/  F2FP.BF16.F32.PACK_AB R193, R21, R193 ;  /* 0x000000c115c1723e */ /* 0x000fe400000010ff */
[----:B------:R-:W-:Y:S01]  /*1dc80*/  FADD.FTZ R13, R152, R13 ;  /* 0x0000000d980d7221 */ /* 0x000fe20000010000 */
[C---:B------:R-:W-:Y:S01]  /*1dc90*/  FADD.FTZ R14, R120.reuse, R14 ;  /* 0x0000000e780e7221 */ /* 0x040fe20000010000 */
[----:B------:R-:W2:Y:S01]  /*1dca0*/  MUFU.EX2 R11, R11 ;  /* 0x0000000b000b7308 */ /* 0x000ea20000000800 */
[----:B------:R-:W-:Y:S01]  /*1dcb0*/  F2FP.BF16.F32.PACK_AB R194, R120, R194 ;  /* 0x000000c278c2723e */ /* 0x000fe200000010ff */
[----:B------:R-:W-:Y:S01]  /*1dcc0*/  FADD.FTZ R13, R189, R13 ;  /* 0x0000000dbd0d7221 */ /* 0x000fe20000010000 */
[----:B------:R-:W-:Y:S01]  /*1dcd0*/  FADD.FTZ R14, R188, R14 ;  /* 0x0000000ebc0e7221 */ /* 0x000fe20000010000 */
[----:B------:R-:W-:-:S02]  /*1dce0*/  F2FP.BF16.F32.PACK_AB R189, R10, R189 ;  /* 0x000000bd0abd723e */ /* 0x000fc400000010ff */
[----:B------:R-:W-:Y:S01]  /*1dcf0*/  FADD.FTZ R13, R10, R13 ;  /* 0x0000000d0a0d7221 */ /* 0x000fe20000010000 */
[----:B------:R-:W-:Y:S01]  /*1dd00*/  FADD.FTZ R14, R121, R14 ;  /* 0x0000000e790e7221 */ /* 0x000fe20000010000 */
[----:B------:R-:W-:Y:S01]  /*1dd10*/  MUFU.EX2 R182, R182 ;  /* 0x000000b600b67308 */ /* 0x000fe20000000800 */
[----:B------:R-:W-:Y:S01]  /*1dd20*/  F2FP.BF16.F32.PACK_AB R195, R152, R195 ;  /* 0x000000c398c3723e */ /* 0x000fe200000010ff */
[----:B------:R-:W-:Y:S01]  /*1dd30*/  FADD.FTZ R13, R191, R13 ;  /* 0x0000000dbf0d7221 */ /* 0x000fe20000010000 */
[----:B------:R-:W-:Y:S01]  /*1dd40*/  FADD.FTZ R14, R190, R14 ;  /* 0x0000000ebe0e7221 */ /* 0x000fe20000010000 */
[C---:B------:R-:W-:Y:S02]  /*1dd50*/  F2FP.BF16.F32.PACK_AB R191, R9.reuse, R191 ;  /* 0x000000bf09bf723e */ /* 0x040fe400000010ff */
[----:B------:R-:W-:Y:S01]  /*1dd60*/  FADD.FTZ R13, R9, R13 ;  /* 0x0000000d090d7221 */ /* 0x000fe20000010000 */
[----:B------:R-:W-:Y:S01]  /*1dd70*/  FADD.FTZ R14, R127, R14 ;  /* 0x0000000e7f0e7221 */ /* 0x000fe20000010000 */
[----:B------:R-:W3:Y:S01]  /*1dd80*/  MUFU.EX2 R183, R183 ;  /* 0x000000b700b77308 */ /* 0x000ee20000000800 */
[----:B------:R-:W-:Y:S01]  /*1dd90*/  F2FP.BF16.F32.PACK_AB R188, R121, R188 ;  /* 0x000000bc79bc723e */ /* 0x000fe200000010ff */
[----:B------:R-:W-:Y:S01]  /*1dda0*/  FADD.FTZ R13, R185, R13 ;  /* 0x0000000db90d7221 */ /* 0x000fe20000010000 */
[----:B------:R-:W-:Y:S01]  /*1ddb0*/  FADD.FTZ R14, R184, R14 ;  /* 0x0000000eb80e7221 */ /* 0x000fe20000010000 */
[----:B-1----:R-:W-:-:S02]  /*1ddc0*/  F2FP.BF16.F32.PACK_AB R185, R6, R185 ;  /* 0x000000b906b9723e */ /* 0x002fc400000010ff */
[----:B------:R-:W-:Y:S01]  /*1ddd0*/  FADD.FTZ R12, R6, R13 ;  /* 0x0000000d060c7221 */ /* 0x000fe20000010000 */
[----:B------:R-:W-:Y:S01]  /*1dde0*/  FADD.FTZ R15, R126, R14 ;  /* 0x0000000e7e0f7221 */ /* 0x000fe20000010000 */
[----:B------:R-:W1:Y:S01]  /*1ddf0*/  MUFU.EX2 R140, R140 ;  /* 0x0000008c008c7308 */ /* 0x000e620000000800 */
[----:B------:R-:W-:Y:S01]  /*1de00*/  F2FP.BF16.F32.PACK_AB R190, R127, R190 ;  /* 0x000000be7fbe723e */ /* 0x000fe200000010ff */
[----:B------:R-:W-:Y:S01]  /*1de10*/  FADD.FTZ R12, R187, R12 ;  /* 0x0000000cbb0c7221 */ /* 0x000fe20000010000 */
[----:B------:R-:W-:Y:S01]  /*1de20*/  FADD.FTZ R14, R186, R15 ;  /* 0x0000000fba0e7221 */ /* 0x000fe20000010000 */
[C---:B0-----:R-:W-:Y:S02]  /*1de30*/  F2FP.BF16.F32.PACK_AB R187, R7.reuse, R187 ;  /* 0x000000bb07bb723e */ /* 0x041fe400000010ff */
[----:B------:R-:W-:Y:S01]  /*1de40*/  FADD.FTZ R12, R7, R12 ;  /* 0x0000000c070c7221 */ /* 0x000fe20000010000 */
[----:B------:R-:W-:Y:S01]  /*1de50*/  FADD.FTZ R13, R123, R14 ;  /* 0x0000000e7b0d7221 */ /* 0x000fe20000010000 */
[----:B------:R-:W0:Y:S01]  /*1de60*/  MUFU.EX2 R135, R135 ;  /* 0x0000008700877308 */ /* 0x000e220000000800 */
[----:B------:R-:W-:Y:S01]  /*1de70*/  F2FP.BF16.F32.PACK_AB R184, R126, R184 ;  /* 0x000000b87eb8723e */ /* 0x000fe200000010ff */
[----:B------:R-:W-:Y:S01]  /*1de80*/  FADD.FTZ R12, R181, R12 ;  /* 0x0000000cb50c7221 */ /* 0x000fe20000010000 */
[----:B------:R-:W-:Y:S01]  /*1de90*/  FADD.FTZ R10, R180, R13 ;  /* 0x0000000db40a7221 */ /* 0x000fe20000010000 */
[----:B--2---:R-:W-:-:S02]  /*1dea0*/  F2FP.BF16.F32.PACK_AB R181, R11, R181 ;  /* 0x000000b50bb5723e */ /* 0x004fc400000010ff */
[----:B------:R-:W-:Y:S01]  /*1deb0*/  FADD.FTZ R12, R11, R12 ;  /* 0x0000000c0b0c7221 */ /* 0x000fe20000010000 */
[----:B------:R-:W-:Y:S01]  /*1dec0*/  FADD.FTZ R9, R133, R10 ;  /* 0x0000000a85097221 */ /* 0x000fe20000010000 */
[----:B------:R-:W2:Y:S01]  /*1ded0*/  MUFU.EX2 R124, R124 ;  /* 0x0000007c007c7308 */ /* 0x000ea20000000800 */
[----:B------:R-:W-:Y:S01]  /*1dee0*/  F2FP.BF16.F32.PACK_AB R186, R123, R186 ;  /* 0x000000ba7bba723e */ /* 0x000fe200000010ff */
[----:B---3--:R-:W-:Y:S01]  /*1def0*/  FADD.FTZ R12, R183, R12 ;  /* 0x0000000cb70c7221 */ /* 0x008fe20000010000 */
[----:B------:R-:W-:Y:S01]  /*1df00*/  FADD.FTZ R9, R182, R9 ;  /* 0x00000009b6097221 */ /* 0x000fe20000010000 */
[----:B------:R-:W-:Y:S01]  /*1df10*/  F2FP.BF16.F32.PACK_AB R180, R133, R180 ;  /* 0x000000b485b4723e */ /* 0x000fe200000010ff */
[----:B------:R-:W-:Y:S01]  /*1df20*/  IMAD.MOV.U32 R11, RZ, RZ, R208 ;  /* 0x000000ffff0b7224 */ /* 0x000fe200078e00d0 */
[C---:B-1----:R-:W-:Y:S01]  /*1df30*/  F2FP.BF16.F32.PACK_AB R182, R140.reuse, R182 ;  /* 0x000000b68cb6723e */ /* 0x042fe200000010ff */
[----:B------:R-:W-:Y:S01]  /*1df40*/  FADD.FTZ R9, R140, R9 ;  /* 0x000000098c097221 */ /* 0x000fe20000010000 */
[----:B------:R-:W1:Y:S01]  /*1df50*/  MUFU.EX2 R122, R122 ;  /* 0x0000007a007a7308 */ /* 0x000e620000000800 */
[C---:B0-----:R-:W-:Y:S01]  /*1df60*/  FADD.FTZ R7, R135.reuse, R12 ;  /* 0x0000000c87077221 */ /* 0x041fe20000010000 */
[----:B------:R-:W-:Y:S01]  /*1df70*/  F2FP.BF16.F32.PACK_AB R183, R135, R183 ;  /* 0x000000b787b7723e */ /* 0x000fe200000010ff */
[----:B------:R-:W-:-:S05]  /*1df80*/  IMAD.MOV.U32 R12, RZ, RZ, R205 ;  /* 0x000000ffff0c7224 */ /* 0x000fca00078e00cd */
[----:B------:R-:W0:Y:S01]  /*1df90*/  MUFU.EX2 R125, R125 ;  /* 0x0000007d007d7308 */ /* 0x000e220000000800 */
[----:B--2---:R-:W-:-:S07]  /*1dfa0*/  FADD.FTZ R6, R124, R9 ;  /* 0x000000097c067221 */ /* 0x004fce0000010000 */
[----:B------:R-:W2:Y:S01]  /*1dfb0*/  MUFU.EX2 R147, R147 ;  /* 0x0000009300937308 */ /* 0x000ea20000000800 */
[----:B-1----:R-:W-:-:S07]  /*1dfc0*/  FADD.FTZ R10, R122, R7 ;  /* 0x000000077a0a7221 */ /* 0x002fce0000010000 */
[----:B------:R-:W1:Y:S01]  /*1dfd0*/  MUFU.EX2 R138, R138 ;  /* 0x0000008a008a7308 */ /* 0x000e620000000800 */
[C---:B0-----:R-:W-:Y:S01]  /*1dfe0*/  FADD.FTZ R7, R125.reuse, R6 ;  /* 0x000000067d077221 */ /* 0x041fe20000010000 */
[----:B------:R-:W-:-:S06]  /*1dff0*/  F2FP.BF16.F32.PACK_AB R176, R125, R124 ;  /* 0x0000007c7db0723e */ /* 0x000fcc00000010ff */
[----:B------:R-:W0:Y:S01]  /*1e000*/  MUFU.EX2 R148, R148 ;  /* 0x0000009400947308 */ /* 0x000e220000000800 */
[C---:B--2---:R-:W-:Y:S01]  /*1e010*/  FADD.FTZ R9, R147.reuse, R10 ;  /* 0x0000000a93097221 */ /* 0x044fe20000010000 */
[----:B------:R-:W-:-:S06]  /*1e020*/  F2FP.BF16.F32.PACK_AB R177, R147, R122 ;  /* 0x0000007a93b1723e */ /* 0x000fcc00000010ff */
[----:B------:R-:W2:Y:S01]  /*1e030*/  MUFU.EX2 R141, R141 ;  /* 0x0000008d008d7308 */ /* 0x000ea20000000800 */
[----:B-1----:R-:W-:-:S07]  /*1e040*/  FADD.FTZ R6, R138, R7 ;  /* 0x000000078a067221 */ /* 0x002fce0000010000 */
[----:B------:R-:W1:Y:S01]  /*1e050*/  MUFU.EX2 R149, R149 ;  /* 0x0000009500957308 */ /* 0x000e620000000800 */
[----:B0-----:R-:W-:Y:S01]  /*1e060*/  FADD.FTZ R10, R148, R9 ;  /* 0x00000009940a7221 */ /* 0x001fe20000010000 */
[----:B------:R-:W-:Y:S02]  /*1e070*/  IMAD.MOV.U32 R9, RZ, RZ, R3 ;  /* 0x000000ffff097224 */ /* 0x000fe400078e0003 */
[C---:B--2---:R-:W-:Y:S01]  /*1e080*/  FADD.FTZ R7, R141.reuse, R6 ;  /* 0x000000068d077221 */ /* 0x044fe20000010000 */
[----:B------:R-:W-:Y:S01]  /*1e090*/  F2FP.BF16.F32.PACK_AB R178, R141, R138 ;  /* 0x0000008a8db2723e */ /* 0x000fe200000010ff */
[C---:B-1----:R-:W-:Y:S01]  /*1e0a0*/  FADD.FTZ R6, R149.reuse, R10 ;  /* 0x0000000a95067221 */ /* 0x042fe20000010000 */
[----:B------:R-:W-:Y:S01]  /*1e0b0*/  F2FP.BF16.F32.PACK_AB R179, R149, R148 ;  /* 0x0000009495b3723e */ /* 0x000fe200000010ff */
[----:B------:R-:W-:Y:S01]  /*1e0c0*/  IMAD.MOV.U32 R10, RZ, RZ, R5 ;  /* 0x000000ffff0a7224 */ /* 0x000fe200078e0005 */
[----:B------:R-:W-:Y:S06]  /*1e0d0*/  @P3 BRA `(.L_x_6366) ;  /* 0xffffffa000d03947 */ /* 0x000fec000383ffff */
[----:B------:R-:W-:Y:S05]  /*1e0e0*/  BSYNC B1 ;  /* 0x0000000000017941 */ /* 0x000fea0003800000 */
.L_x_6355:
[----:B------:R-:W-:Y:S05]  /*1e0f0*/  BSYNC B0 ;  /* 0x0000000000007941 */ /* 0x000fea0003800000 */
.L_x_6354:
[----:B------:R-:W-:Y:S01]  /*1e100*/  ISETP.GE.AND P2, PT, R8, RZ, PT ;  /* 0x000000ff0800720c */ /* 0x000fe20003f46270 */
[----:B------:R-:W-:-:S12]  /*1e110*/  BSSY B0, `(.L_x_6367) ;  /* 0x000054f000007945 */ /* 0x000fd80003800000 */
[----:B------:R-:W-:Y:S05]  /*1e120*/  @!P2 BRA `(.L_x_6368) ;  /* 0x000000540034a947 */ /* 0x000fea0003800000 */
[----:B------:R-:W-:Y:S02]  /*1e130*/  IMAD.MOV.U32 R9, RZ, RZ, R3 ;  /* 0x000000ffff097224 */ /* 0x000fe400078e0003 */
[----:B------:R-:W-:Y:S02]  /*1e140*/  IMAD.MOV.U32 R10, RZ, RZ, R5 ;  /* 0x000000ffff0a7224 */ /* 0x000fe400078e0005 */
[----:B------:R-:W-:Y:S02]  /*1e150*/  IMAD.MOV.U32 R11, RZ, RZ, R208 ;  /* 0x000000ffff0b7224 */ /* 0x000fe400078e00d0 */
[----:B------:R-:W-:-:S07]  /*1e160*/  IMAD.MOV.U32 R12, RZ, RZ, R205 ;  /* 0x000000ffff0c7224 */ /* 0x000fce00078e00cd */
.L_x_6379:
        /* <DEDUP_REMOVED lines=8> */
.L_x_6369:
[----:B------:R-:W-:Y:S01]  /*1e1f0*/  IMAD R4, R205, 0x8, R16 ;  /* 0x00000008cd047824 */ /* 0x000fe200078e0210 */
[----:B------:R-:W-:-:S04]  /*1e200*/  SHF.L.U32 R5, R208, 0x1f, RZ ;  /* 0x0000001fd0057819 */ /* 0x000fc800000006ff */
[----:B------:R0:W1:Y:S01]  /*1e210*/  SYNCS.PHASECHK.TRANS64.TRYWAIT P2, [R4+URZ+0x36830], R5 ;  /* 0x03683005040075a7 */ /* 0x000062000804017f */
[----:B------:R-:W-:Y:S05]  /*1e220*/  @!P0 BRA `(.L_x_6370) ;  /* 0x0000000000048947 */ /* 0x000fea0003800000 */
[----:B------:R-:W-:Y:S01]  /*1e230*/  BPT.TRAP 0x1 ;  /* 0x000000040000795c */ /* 0x000fe20000300000 */
.L_x_6370:
[----:B------:R-:W-:Y:S01]  /*1e240*/  IMAD R3, R205, 0xa80, R221 ;  /* 0x00000a80cd037824 */ /* 0x000fe200078e02dd */
[----:B------:R-:W-:Y:S03]  /*1e250*/  BSSY B1, `(.L_x_6371) ;  /* 0x0000006000017945 */ /* 0x000fe60003800000 */
[C---:B------:R-:W-:Y:S02]  /*1e260*/  VIADD R122, R3.reuse, 0x80 ;  /* 0x00000080037a7836 */ /* 0x040fe40000000000 */
[----:B------:R-:W-:Y:S01]  /*1e270*/  VIADD R124, R3, 0x100 ;  /* 0x00000100037c7836 */ /* 0x000fe20000000000 */
[----:B-1----:R-:W-:Y:S06]  /*1e280*/  @P2 BRA `(.L_x_6372) ;  /* 0x0000000000082947 */ /* 0x002fec0003800000 */
[----:B------:R-:W1:Y:S02]  /*1e290*/  SYNCS.PHASECHK.TRANS64.TRYWAIT P2, [R4+URZ+0x36830], R5 ;  /* 0x03683005040075a7 */ /* 0x000e64000804017f */
[----:B-1----:R-:W-:Y:S05]  /*1e2a0*/  @!P2 BRA `(.L_x_6373) ;  /* 0x0000011800e0a947 */ /* 0x002fea0003800000 */
.L_x_6372:
[----:B------:R-:W-:Y:S05]  /*1e2b0*/  BSYNC B1 ;  /* 0x0000000000017941 */ /* 0x000fea0003800000 */
.L_x_6371:
        /* <DEDUP_REMOVED lines=16> */
[C---:B------:R-:W-:Y:S01]  /*1e3c0*/  VIADD R210, R3.reuse, 0x84 ;  /* 0x0000008403d27836 */ /* 0x040fe20000000000 */
[----:B------:R-:W-:Y:S01]  /*1e3d0*/  R2UR UR18, R120 ;  /* 0x00000000781272ca */ /* 0x000fe200000e0000 */
[----:B------:R-:W-:Y:S01]  /*1e3e0*/  IMAD.MOV.U32 R211, RZ, RZ, 0x40000040 ;  /* 0x40000040ffd37424 */ /* 0x000fe200078e00ff */
[----:B------:R-:W-:Y:S01]  /*1e3f0*/  R2UR UR14, R122 ;  /* 0x000000007a0e72ca */ /* 0x000fe200000e0000 */
[----:B------:R-:W-:Y:S01]  /*1e400*/  VIADD R120, R3, 0x200 ;  /* 0x0000020003787836 */ /* 0x000fe20000000000 */
[----:B------:R-:W-:Y:S01]  /*1e410*/  R2UR UR35, R121 ;  /* 0x00000000792372ca */ /* 0x000fe200000e0000 */
[----:B----4-:R-:W4:Y:S03]  /*1e420*/  LDL.64 R6, [R1+0x28] ;  /* 0x0000280001067983 */ /* 0x010f260000100a00 */
[----:B------:R-:W-:-:S02]  /*1e430*/  R2UR UR34, R120 ;  /* 0x00000000782272ca */ /* 0x000fc400000e0000 */
[----:B--2---:R-:W-:Y:S01]  /*1e440*/  R2UR UR20, R20 ;  /* 0x00000000141472ca */ /* 0x004fe200000e0000 */
[----:B------:R-:W2:Y:S01]  /*1e450*/  LDL.64 R226, [R1+0x20] ;  /* 0x0000200001e27983 */ /* 0x000ea20000100a00 */
[----:B------:R-:W-:Y:S02]  /*1e460*/  R2UR UR21, R21 ;  /* 0x00000000151572ca */ /* 0x000fe400000e0000 */
[----:B---3--:R-:W-:Y:S02]  /*1e470*/  R2UR UR46, R14 ;  /* 0x000000000e2e72ca */ /* 0x008fe400000e0000 */
[----:B------:R-:W-:-:S07]  /*1e480*/  R2UR UR47, R15 ;  /* 0x000000000f2f72ca */ /* 0x000fce00000e0000 */
        /* <DEDUP_REMOVED lines=108> */
[----:B----4-:R-:W-:Y:S02]  /*1eb50*/  R2UR UR38, R6 ;  /* 0x00000000062672ca */ /* 0x010fe400000e0000 */
        /* <DEDUP_REMOVED lines=63> */
[----:B--2---:R-:W-:Y:S02]  /*1ef50*/  R2UR UR40, R226 ;  /* 0x00000000e22872ca */ /* 0x004fe400000e0000 */
        /* <DEDUP_REMOVED lines=117> */
[----:B01----:R-:W-:Y:S02]  /*1f6b0*/  MOV R4, UR43 ;  /* 0x0000002b00047c02 */ /* 0x003fe40008000f00 */
        /* <DEDUP_REMOVED lines=551> */
[----:B---3--:R-:W-:Y:S06]  /*21930*/  @!P0 BRA `(.L_x_6374) ;  /* 0x0000000000048947 */ /* 0x008fec0003800000 */
[----:B------:R-:W-:Y:S01]  /*21940*/  BPT.TRAP 0x1 ;  /* 0x000000040000795c */ /* 0x000fe20000300000 */
.L_x_6374:
[----:B------:R-:W-:Y:S01]  /*21950*/  SHF.L.U32 R0, R11, 0x1f, RZ ;  /* 0x0000001f0b007819 */ /* 0x000fe200000006ff */
[----:B------:R-:W-:-:S04]  /*21960*/  IMAD R11, R12, 0x8, R16 ;  /* 0x000000080c0b7824 */ /* 0x000fc800078e0210 */
[----:B------:R0:W1:Y:S01]  /*21970*/  SYNCS.PHASECHK.TRANS64.TRYWAIT P2, [R11+URZ+0x36850], R0 ;  /* 0x036850000b0075a7 */ /* 0x000062000804017f */
[----:B------:R-:W-:Y:S05]  /*21980*/  @!P0 BRA `(.L_x_6375) ;  /* 0x0000000000048947 */ /* 0x000fea0003800000 */
[----:B------:R-:W-:Y:S01]  /*21990*/  BPT.TRAP 0x1 ;  /* 0x000000040000795c */ /* 0x000fe20000300000 */
.L_x_6375:
[----:B------:R-:W-:Y:S04]  /*219a0*/  BSSY B1, `(.L_x_6376) ;  /* 0x0000004000017945 */ /* 0x000fe80003800000 */
[----:B-1----:R-:W-:Y:S05]  /*219b0*/  @P2 BRA `(.L_x_6377) ;  /* 0x0000000000082947 */ /* 0x002fea0003800000 */
[----:B------:R-:W1:Y:S02]  /*219c0*/  SYNCS.PHASECHK.TRANS64.TRYWAIT P2, [R11+URZ+0x36850], R0 ;  /* 0x036850000b0075a7 */ /* 0x000e64000804017f */
[----:B-1----:R-:W-:Y:S05]  /*219d0*/  @!P2 BRA `(.L_x_6378) ;  /* 0x000000e40028a947 */ /* 0x002fea0003800000 */
.L_x_6377:
[----:B------:R-:W-:Y:S05]  /*219e0*/  BSYNC B1 ;  /* 0x0000000000017941 */ /* 0x000fea0003800000 */
.L_x_6376:
        /* <DEDUP_REMOVED lines=21> */
[----:B------:R-:W-:Y:S01]  /*21b40*/  MUFU.TANH R161, R161 ;  /* 0x000000a100a17308 */ /* 0x000fe20000002400 */
        /* <DEDUP_REMOVED lines=39> */
[----:B------:R-:W-:Y:S01]  /*21dc0*/  ULDC UR4, c[0x0][0x988] ;  /* 0x0002620000047ab9 */ /* 0x000fe20000000800 */
[----:B------:R-:W-:Y:S01]  /*21dd0*/  FMUL.FTZ R124, R151, UR42 ;  /* 0x0000002a977c7c20 */ /* 0x000fe20008410000 */
[----:B------:R-:W-:-:S02]  /*21de0*/  IMAD.U32 R4, RZ, RZ, UR4 ;  /* 0x00000004ff047e24 */ /* 0x000fc4000f8e00ff */
[----:B------:R-:W-:Y:S01]  /*21df0*/  FMUL.FTZ R138, R138, UR42 ;  /* 0x0000002a8a8a7c20 */ /* 0x000fe20008410000 */
[----:B------:R-:W-:Y:S01]  /*21e00*/  MUFU.TANH R153, R153 ;  /* 0x0000009900997308 */ /* 0x000fe20000002400 */
[----:B------:R-:W-:Y:S02]  /*21e10*/  VIADD R120, R14, 0x280 ;  /* 0x000002800e787836 */ /* 0x000fe40000000000 */
[----:B------:R-:W-:Y:S01]  /*21e20*/  FMUL.FTZ R139, R139, UR42 ;  /* 0x0000002a8b8b7c20 */ /* 0x000fe20008410000 */
[----:B------:R-:W-:Y:S02]  /*21e30*/  IMAD.MOV.U32 R121, RZ, RZ, 0x40000040 ;  /* 0x40000040ff797424 */ /* 0x000fe400078e00ff */
        /* <DEDUP_REMOVED lines=11> */
[----:B------:R-:W-:Y:S01]  /*21ef0*/  @!P1 IMAD R13, R13, 0x8, R16 ;  /* 0x000000080d0d9824 */ /* 0x000fe200078e0210 */
[----:B------:R-:W-:Y:S01]  /*21f00*/  MUFU.TANH R157, R157 ;  /* 0x0000009d009d7308 */ /* 0x000fe20000002400 */
[----:B------:R-:W-:Y:S01]  /*21f10*/  @!P1 VIADD R11, R11, 0x36860 ;  /* 0x000368600b0b9836 */ /* 0x000fe20000000000 */
[----:B------:R-:W-:Y:S01]  /*21f20*/  ISETP.GT.AND P2, PT, R8, RZ, PT ;  /* 0x000000ff0800720c */ /* 0x000fe20003f44270 */
[----:B------:R-:W-:-:S02]  /*21f30*/  @!P1 VIADD R13, R13, 0x36840 ;  /* 0x000368400d0d9836 */ /* 0x000fc40000000000 */
[----:B------:R-:W-:Y:S01]  /*21f40*/  VIADD R8, R8, 0xffffffff ;  /* 0xffffffff08087836 */ /* 0x000fe20000000000 */
        /* <DEDUP_REMOVED lines=63> */
[----:B------:R-:W-:Y:S01]  /*22340*/  FMUL.FTZ R2, R168, UR42 ;  /* 0x0000002aa8027c20 */ /* 0x000fe20008410000 */
[----:B------:R-:W-:Y:S01]  /*22350*/  R2UR UR7, R3 ;  /* 0x00000000030772ca */ /* 0x000fe200000e0000 */
[----:B------:R-:W-:Y:S01]  /*22360*/  FMUL.FTZ R3, R169, UR42 ;  /* 0x0000002aa9037c20 */ /* 0x000fe20008410000 */
[----:B------:R-:W-:Y:S01]  /*22370*/  FMUL.FTZ R168, R173, UR42 ;  /* 0x0000002aada87c20 */ /* 0x000fe20008410000 */
[----:B------:R-:W-:Y:S02]  /*22380*/  FMUL.FTZ R169, R175, UR42 ;  /* 0x0000002aafa97c20 */ /* 0x000fe40008410000 */
[----:B------:R-:W0:Y:S08]  /*22390*/  MUFU.TANH R2, R2 ;  /* 0x0000000200027308 */ /* 0x000e300000002400 */
[----:B------:R-:W1:Y:S08]  /*223a0*/  MUFU.TANH R3, R3 ;  /* 0x0000000300037308 */ /* 0x000e700000002400 */
[----:B------:R-:W2:Y:S01]  /*223b0*/  MUFU.TANH R168, R168 ;  /* 0x000000a800a87308 */ /* 0x000ea20000002400 */
[----:B0-----:R-:W-:-:S07]  /*223c0*/  FMNMX.FTZ R0, R2, R10, !PT ;  /* 0x0000000a02007209 */ /* 0x001fce0007810000 */
[----:B------:R-:W0:Y:S01]  /*223d0*/  MUFU.TANH R169, R169 ;  /* 0x000000a900a97308 */ /* 0x000e220000002400 */
[----:B-1----:R-:W-:-:S04]  /*223e0*/  FMNMX.FTZ R0, R3, R0, !PT ;  /* 0x0000000003007209 */ /* 0x002fc80007810000 */
        /* <DEDUP_REMOVED lines=26> */
[----:B------:R-:W1:Y:S02]  /*22590*/  SHFL.BFLY PT, R0, R5, 0x2, 0x1f ;  /* 0x0c401f0005007f89 */ /* 0x000e6400000e0000 */
[----:B-1----:R-:W-:-:S05]  /*225a0*/  FMNMX.FTZ R5, R5, R0, !PT ;  /* 0x0000000005057209 */ /* 0x002fca0007810000 */
[----:B------:R-:W1:Y:S02]  /*225b0*/  SHFL.BFLY PT, R0, R5, 0x1, 0x1f ;  /* 0x0c201f0005007f89 */ /* 0x000e6400000e0000 */
[----:B-1----:R-:W-:-:S05]  /*225c0*/  FMNMX.FTZ R5, R5, R0, !PT ;  /* 0x0000000005057209 */ /* 0x002fca0007810000 */
[C---:B------:R-:W-:Y:S01]  /*225d0*/  FMUL.FTZ R173, R5.reuse, R4 ;  /* 0x0000000405ad7220 */ /* 0x040fe20000410000 */
[----:B------:R-:W-:-:S03]  /*225e0*/  FADD.FTZ R0, -R5, R10 ;  /* 0x0000000a05007221 */ /* 0x000fc60000010100 */
[--C-:B------:R-:W-:Y:S01]  /*225f0*/  FFMA.FTZ R200, R2, R4, -R173.reuse ;  /* 0x0000000402c87223 */ /* 0x100fe200000108ad */
[----:B------:R-:W-:Y:S01]  /*22600*/  FMNMX.FTZ R2, R12, R9, !PT ;  /* 0x000000090c027209 */ /* 0x000fe20007810000 */
[----:B------:R-:W-:Y:S02]  /*22610*/  WARPGROUP.DEPBAR.LE gsb0, 0x0 ;  /* 0x00008000000079c5 */ /* 0x000fe40000010000 */
[----:B------:R-:W-:Y:S01]  /*22620*/  WARPGROUP.ARRIVE ;  /* 0x00000000000079c5 */ /* 0x000fe20000000000 */
[----:B------:R-:W-:Y:S01]  /*22630*/  FMNMX.FTZ R2, R15, R2, !PT ;  /* 0x000000020f027209 */ /* 0x000fe20007810000 */
[-CC-:B------:R-:W-:Y:S01]  /*22640*/  FFMA.FTZ R125, R125, R4.reuse, -R173.reuse ;  /* 0x000000047d7d7223 */ /* 0x180fe200000108ad */
[----:B------:R-:W-:Y:S01]  /*22650*/  FMUL.FTZ R0, R0, R4 ;  /* 0x0000000400007220 */ /* 0x000fe20000410000 */
[----:B------:R-:W-:Y:S01]  /*22660*/  MUFU.EX2 R200, R200 ;  /* 0x000000c800c87308 */ /* 0x000fe20000000800 */
[----:B------:R-:W-:Y:S01]  /*22670*/  FMNMX.FTZ R2, R20, R2, !PT ;  /* 0x0000000214027209 */ /* 0x000fe20007810000 */
[----:B------:R-:W-:Y:S01]  /*22680*/  HGMMA.64x192x16.F32.BF16 R24, R184, gdesc[UR4].tnspB, R24, gsb0 ;  /* 0x42e00004b8187df0 */ /* 0x000fe20008001818 */
[----:B------:R-:W-:Y:S01]  /*22690*/  R2UR UR6, R120 ;  /* 0x00000000780672ca */ /* 0x000fe200000e0000 */
[--C-:B------:R-:W-:Y:S01]  /*226a0*/  FFMA.FTZ R120, R3, R4, -R173.reuse ;  /* 0x0000000403787223 */ /* 0x100fe200000108ad */
[----:B0-----:R-:W-:Y:S01]  /*226b0*/  FMNMX.FTZ R2, R169, R2, !PT ;  /* 0x00000002a9027209 */ /* 0x001fe20007810000 */
[--C-:B------:R-:W-:Y:S01]  /*226c0*/  FFMA.FTZ R202, R21, R4, -R173.reuse ;  /* 0x0000000415ca7223 */ /* 0x100fe200000108ad */
[----:B------:R-:W-:Y:S01]  /*226d0*/  R2UR UR7, R121 ;  /* 0x00000000790772ca */ /* 0x000fe200000e0000 */
        /* <DEDUP_REMOVED lines=10> */
[-CC-:B------:R-:W-:Y:S01]  /*22780*/  FFMA.FTZ R198, R164, R4.reuse, -R173.reuse ;  /* 0x00000004a4c67223 */ /* 0x180fe200000108ad */
[-CC-:B------:R-:W-:Y:S01]  /*22790*/  FFMA.FTZ R10, R165, R4.reuse, -R173.reuse ;  /* 0x00000004a50a7223 */ /* 0x180fe200000108ad */
[--C-:B------:R-:W-:Y:S01]  /*227a0*/  FFMA.FTZ R192, R167, R4, -R173.reuse ;  /* 0x00000004a7c07223 */ /* 0x100fe200000108ad */
[----:B------:R-:W-:Y:S01]  /*227b0*/  FMNMX.FTZ R2, R166, R2, !PT ;  /* 0x00000002a6027209 */ /* 0x000fe20007810000 */
[-CC-:B------:R-:W-:Y:S01]  /*227c0*/  FFMA.FTZ R153, R153, R4.reuse, -R173.reuse ;  /* 0x0000000499997223 */ /* 0x180fe200000108ad */
[--C-:B------:R-:W-:Y:S01]  /*227d0*/  FFMA.FTZ R190, R148, R4, -R173.reuse ;  /* 0x0000000494be7223 */ /* 0x100fe200000108ad */
[----:B------:R-:W2:Y:S01]  /*227e0*/  MUFU.EX2 R202, R202 ;  /* 0x000000ca00ca7308 */ /* 0x000ea20000000800 */
[----:B------:R-:W-:Y:S01]  /*227f0*/  FMNMX.FTZ R2, R152, R2, !PT ;  /* 0x0000000298027209 */ /* 0x000fe20007810000 */
[----:B0----5:R-:W-:Y:S01]  /*22800*/  FFMA.FTZ R7, R0, R7, R200 ;  /* 0x0000000700077223 */ /* 0x021fe200000100c8 */
[-CC-:B------:R-:W-:Y:S01]  /*22810*/  FFMA.FTZ R194, R156, R4.reuse, -R173.reuse ;  /* 0x000000049cc27223 */ /* 0x180fe200000108ad */
[--C-:B------:R-:W-:Y:S01]  /*22820*/  FFMA.FTZ R151, R157, R4, -R173.reuse ;  /* 0x000000049d977223 */ /* 0x100fe200000108ad */
[----:B------:R-:W-:Y:S01]  /*22830*/  FMNMX.FTZ R2, R154, R2, !PT ;  /* 0x000000029a027209 */ /* 0x000fe20007810000 */
[-CC-:B------:R-:W-:Y:S01]  /*22840*/  FFMA.FTZ R188, R159, R4.reuse, -R173.reuse ;  /* 0x000000049fbc7223 */ /* 0x180fe200000108ad */
[----:B------:R-:W-:Y:S01]  /*22850*/  FFMA.FTZ R137, R137, R4, -R173 ;  /* 0x0000000489897223 */ /* 0x000fe200000108ad */
[----:B------:R-:W0:Y:S01]  /*22860*/  MUFU.EX2 R168, R168 ;  /* 0x000000a800a87308 */ /* 0x000e220000000800 */
[----:B------:R-:W-:Y:S01]  /*22870*/  FMNMX.FTZ R2, R155, R2, !PT ;  /* 0x000000029b027209 */ /* 0x000fe20007810000 */
[C---:B-1----:R-:W-:Y:S01]  /*22880*/  FADD.FTZ R7, R120.reuse, R7 ;  /* 0x0000000778077221 */ /* 0x042fe20000010000 */
[----:B------:R-:W-:Y:S01]  /*22890*/  FFMA.FTZ R129, R129, R4, -R173 ;  /* 0x0000000481817223 */ /* 0x000fe200000108ad */
[----:B------:R-:W-:-:S02]  /*228a0*/  F2FP.BF16.F32.PACK_AB R200, R120, R200 ;  /* 0x000000c878c8723e */ /* 0x000fc400000010ff */
[----:B------:R-:W-:Y:S02]  /*228b0*/  FMNMX.FTZ R2, R158, R2, !PT ;  /* 0x000000029e027209 */ /* 0x000fe40007810000 */
[----:B------:R-:W-:Y:S01]  /*228c0*/  MUFU.EX2 R196, R196 ;  /* 0x000000c400c47308 */ /* 0x000fe20000000800 */
[----:B--2---:R-:W-:Y:S01]  /*228d0*/  FADD.FTZ R7, R202, R7 ;  /* 0x00000007ca077221 */ /* 0x004fe20000010000 */
[----:B------:R-:W-:-:S04]  /*228e0*/  FMNMX.FTZ R2, R144, R2, !PT ;  /* 0x0000000290027209 */ /* 0x000fc80007810000 */
[----:B------:R-:W-:Y:S02]  /*228f0*/  FMNMX.FTZ R2, R146, R2, !PT ;  /* 0x0000000292027209 */ /* 0x000fe40007810000 */
[----:B------:R-:W-:Y:S01]  /*22900*/  MUFU.EX2 R121, R121 ;  /* 0x0000007900797308 */ /* 0x000fe20000000800 */
[C---:B0-----:R-:W-:Y:S01]  /*22910*/  FADD.FTZ R7, R168.reuse, R7 ;  /* 0x00000007a8077221 */ /* 0x041fe20000010000 */
[----:B------:R-:W-:Y:S02]  /*22920*/  FMNMX.FTZ R2, R147, R2, !PT ;  /* 0x0000000293027209 */ /* 0x000fe40007810000 */
[----:B------:R-:W-:Y:S02]  /*22930*/  F2FP.BF16.F32.PACK_AB R202, R168, R202 ;  /* 0x000000caa8ca723e */ /* 0x000fe400000010ff */
        /* <DEDUP_REMOVED lines=19> */
[----:B------:R-:W-:Y:S03]  /*22a70*/  MUFU.EX2 R188, R188 ;  /* 0x000000bc00bc7308 */ /* 0x000fe60000000800 */
[----:B------:R-:W0:Y:S05]  /*22a80*/  SHFL.BFLY PT, R3, R2, 0x2, 0x1f ;  /* 0x0c401f0002037f89 */ /* 0x000e2a00000e0000 */
[----:B------:R-:W-:Y:S08]  /*22a90*/  MUFU.EX2 R21, R21 ;  /* 0x0000001500157308 */ /* 0x000ff00000000800 */
[----:B------:R-:W-:Y:S08]  /*22aa0*/  MUFU.EX2 R190, R190 ;  /* 0x000000be00be7308 */ /* 0x000ff00000000800 */
[----:B------:R-:W-:Y:S01]  /*22ab0*/  MUFU.EX2 R145, R145 ;  /* 0x0000009100917308 */ /* 0x000fe20000000800 */
[----:B0-----:R-:W-:-:S05]  /*22ac0*/  FMNMX.FTZ R2, R2, R3, !PT ;  /* 0x0000000302027209 */ /* 0x001fca0007810000 */
[----:B------:R-:W0:Y:S02]  /*22ad0*/  SHFL.BFLY PT, R3, R2, 0x1, 0x1f ;  /* 0x0c201f0002037f89 */ /* 0x000e2400000e0000 */
[----:B------:R-:W-:Y:S08]  /*22ae0*/  MUFU.EX2 R137, R137 ;  /* 0x0000008900897308 */ /* 0x000ff00000000800 */
[----:B------:R-:W-:Y:S01]  /*22af0*/  MUFU.EX2 R129, R129 ;  /* 0x0000008100817308 */ /* 0x000fe20000000800 */
[----:B0-----:R-:W-:-:S05]  /*22b00*/  FMNMX.FTZ R3, R2, R3, !PT ;  /* 0x0000000302037209 */ /* 0x001fca0007810000 */
[----:B------:R-:W-:Y:S02]  /*22b10*/  FADD.FTZ R2, -R3, R9 ;  /* 0x0000000903027221 */ /* 0x000fe40000010100 */
[----:B------:R0:W-:Y:S02]  /*22b20*/  MUFU.EX2 R9, R125 ;  /* 0x0000007d00097308 */ /* 0x0001e40000000800 */
[----:B------:R-:W-:-:S06]  /*22b30*/  FMUL.FTZ R2, R2, R4 ;  /* 0x0000000402027220 */ /* 0x000fcc0000410000 */
[----:B------:R-:W-:Y:S01]  /*22b40*/  MUFU.EX2 R2, R2 ;  /* 0x0000000200027308 */ /* 0x000fe20000000800 */
[----:B0-----:R-:W-:-:S04]  /*22b50*/  FMUL.FTZ R125, R3, R4 ;  /* 0x00000004037d7220 */ /* 0x001fc80000410000 */
[-CC-:B------:R-:W-:Y:S01]  /*22b60*/  FFMA.FTZ R201, R12, R4.reuse, -R125.reuse ;  /* 0x000000040cc97223 */ /* 0x180fe2000001087d */
[-CC-:B------:R-:W-:Y:S01]  /*22b70*/  FFMA.FTZ R12, R15, R4.reuse, -R125.reuse ;  /* 0x000000040f0c7223 */ /* 0x180fe2000001087d */
[----:B------:R-:W-:Y:S02]  /*22b80*/  IMAD.MOV.U32 R15, RZ, RZ, 0x40000040 ;  /* 0x40000040ff0f7424 */ /* 0x000fe400078e00ff */
        /* <DEDUP_REMOVED lines=17> */
[----:B------:R-:W-:-:S02]  /*22ca0*/  FFMA.FTZ R126, R126, R4, -R125 ;  /* 0x000000047e7e7223 */ /* 0x000fc4000001087d */
[----:B------:R-:W-:Y:S01]  /*22cb0*/  MUFU.EX2 R203, R203 ;  /* 0x000000cb00cb7308 */ /* 0x000fe20000000800 */
[----:B0-----:R-:W-:Y:S01]  /*22cc0*/  FFMA.FTZ R6, R2, R6, R201 ;  /* 0x0000000602067223 */ /* 0x001fe200000100c9 */
[----:B------:R-:W-:Y:S02]  /*22cd0*/  WARPGROUP.DEPBAR.LE gsb0, 0x0 ;  /* 0x00008000000079c5 */ /* 0x000fe40000010000 */
[----:B------:R-:W-:-:S04]  /*22ce0*/  WARPGROUP.ARRIVE ;  /* 0x00000000000079c5 */ /* 0x000fc80000000000 */
[----:B------:R-:W-:Y:S01]  /*22cf0*/  MUFU.EX2 R20, R20 ;  /* 0x0000001400147308 */ /* 0x000fe20000000800 */
[-CC-:B------:R-:W-:Y:S01]  /*22d00*/  FFMA.FTZ R184, R136, R4.reuse, -R173.reuse ;  /* 0x0000000488b87223 */ /* 0x180fe200000108ad */
[-C--:B------:R-:W-:Y:S01]  /*22d10*/  FFMA.FTZ R136, R141, R4.reuse, -R173 ;  /* 0x000000048d887223 */ /* 0x080fe200000108ad */
[----:B-1----:R-:W-:Y:S01]  /*22d20*/  FADD.FTZ R6, R12, R6 ;  /* 0x000000060c067221 */ /* 0x002fe20000010000 */
[-CC-:B------:R-:W-:Y:S01]  /*22d30*/  FFMA.FTZ R141, R166, R4.reuse, -R125.reuse ;  /* 0x00000004a68d7223 */ /* 0x180fe2000001087d */
[----:B------:R-:W-:Y:S01]  /*22d40*/  HGMMA.64x192x16.F32.BF16 R24, R180, gdesc[UR4].tnspB, R24, gsb0 ;  /* 0x42e00004b4187df0 */ /* 0x000fe20008001818 */
[----:B------:R-:W-:Y:S01]  /*22d50*/  R2UR UR6, R14 ;  /* 0x000000000e0672ca */ /* 0x000fe200000e0000 */
[-C--:B------:R-:W-:Y:S01]  /*22d60*/  FFMA.FTZ R14, R146, R4.reuse, -R125 ;  /* 0x00000004920e7223 */ /* 0x080fe2000001087d */
[----:B------:R-:W-:Y:S01]  /*22d70*/  R2UR UR7, R15 ;  /* 0x000000000f0772ca */ /* 0x000fe200000e0000 */
[----:B------:R-:W-:Y:S01]  /*22d80*/  MUFU.EX2 R197, R197 ;  /* 0x000000c500c57308 */ /* 0x000fe20000000800 */
[----:B------:R-:W-:Y:S01]  /*22d90*/  @!P1 PRMT R15, RZ, 0x654, R13 ;  /* 0x00000654ff0f9816 */ /* 0x000fe2000000000d */
[-C--:B------:R-:W-:Y:S01]  /*22da0*/  FFMA.FTZ R185, R138, R4.reuse, -R125 ;  /* 0x000000048ab97223 */ /* 0x080fe2000001087d */
[-C--:B------:R-:W-:Y:S01]  /*22db0*/  FFMA.FTZ R186, R140, R4.reuse, -R173 ;  /* 0x000000048cba7223 */ /* 0x080fe200000108ad */
[-C--:B------:R-:W-:Y:S01]  /*22dc0*/  FFMA.FTZ R187, R142, R4.reuse, -R125 ;  /* 0x000000048ebb7223 */ /* 0x080fe2000001087d */
[----:B------:R-:W-:Y:S01]  /*22dd0*/  F2FP.BF16.F32.PACK_AB R201, R12, R201 ;  /* 0x000000c90cc9723e */ /* 0x000fe200000010ff */
[----:B------:R-:W-:-:S02]  /*22de0*/  FFMA.FTZ R140, R172, R4, -R173 ;  /* 0x00000004ac8c7223 */ /* 0x000fc400000108ad */
        /* <DEDUP_REMOVED lines=19> */
[----:B------:R-:W-:Y:S01]  /*22f20*/  MUFU.EX2 R126, R126 ;  /* 0x0000007e007e7308 */ /* 0x000fe20000000800 */
[----:B------:R-:W-:-:S02]  /*22f30*/  WARPGROUP.DEPBAR.LE gsb0, 0x0 ;  /* 0x00008000000079c5 */ /* 0x000fc40000010000 */
[----:B------:R-:W-:Y:S01]  /*22f40*/  WARPGROUP.ARRIVE ;  /* 0x00000000000079c5 */ /* 0x000fe20000000000 */
[-CC-:B------:R-:W-:Y:S01]  /*22f50*/  FFMA.FTZ R180, R128, R4.reuse, -R173.reuse ;  /* 0x0000000480b47223 */ /* 0x180fe200000108ad */
[-C--:B------:R-:W-:Y:S01]  /*22f60*/  FFMA.FTZ R128, R150, R4.reuse, -R173 ;  /* 0x0000000496807223 */ /* 0x080fe200000108ad */
[-CC-:B------:R-:W-:Y:S01]  /*22f70*/  FFMA.FTZ R150, R158, R4.reuse, -R125.reuse ;  /* 0x000000049e967223 */ /* 0x180fe2000001087d */
[-C--:B------:R-:W-:Y:S01]  /*22f80*/  FFMA.FTZ R181, R130, R4.reuse, -R125 ;  /* 0x0000000482b57223 */ /* 0x080fe2000001087d */
[-C--:B------:R-:W-:Y:S01]  /*22f90*/  FFMA.FTZ R182, R132, R4.reuse, -R173 ;  /* 0x0000000484b67223 */ /* 0x080fe200000108ad */
[----:B------:R-:W-:Y:S01]  /*22fa0*/  HGMMA.64x192x16.F32.BF16 R24, R176, gdesc[UR4].tnspB, R24, gsb0 ;  /* 0x42e00004b0187df0 */ /* 0x000fe20008001818 */
[----:B------:R-:W-:Y:S01]  /*22fb0*/  MUFU.EX2 R180, R180 ;  /* 0x000000b400b47308 */ /* 0x000fe20000000800 */
[-C--:B------:R-:W-:Y:S01]  /*22fc0*/  FFMA.FTZ R183, R134, R4.reuse, -R125 ;  /* 0x0000000486b77223 */ /* 0x080fe2000001087d */
[-CC-:B------:R-:W-:Y:S01]  /*22fd0*/  FFMA.FTZ R132, R133, R4.reuse, -R173.reuse ;  /* 0x0000000485847223 */ /* 0x180fe200000108ad */
[----:B------:R-:W-:-:S05]  /*22fe0*/  FFMA.FTZ R133, R171, R4, -R173 ;  /* 0x00000004ab857223 */ /* 0x000fca00000108ad */
[----:B------:R-:W-:Y:S08]  /*22ff0*/  MUFU.EX2 R150, R150 ;  /* 0x0000009600967308 */ /* 0x000ff00000000800 */
[----:B------:R-:W-:Y:S08]  /*23000*/  MUFU.EX2 R181, R181 ;  /* 0x000000b500b57308 */ /* 0x000ff00000000800 */
[----:B------:R-:W-:Y:S08]  /*23010*/  MUFU.EX2 R182, R182 ;  /* 0x000000b600b67308 */ /* 0x000ff00000000800 */
[----:B------:R-:W-:Y:S08]  /*23020*/  MUFU.EX2 R183, R183 ;  /* 0x000000b700b77308 */ /* 0x000ff00000000800 */
[----:B------:R-:W-:Y:S08]  /*23030*/  MUFU.EX2 R132, R132 ;  /* 0x0000008400847308 */ /* 0x000ff00000000800 */
[----:B------:R-:W-:Y:S08]  /*23040*/  MUFU.EX2 R128, R128 ;  /* 0x0000008000807308 */ /* 0x000ff00000000800 */
[----:B------:R-:W1:Y:S01]  /*23050*/  MUFU.EX2 R133, R133 ;  /* 0x0000008500857308 */ /* 0x000e620000000800 */
[----:B------:R-:W-:-:S02]  /*23060*/  WARPGROUP.DEPBAR.LE gsb0, 0x0 ;  /* 0x00008000000079c5 */ /* 0x000fc40000010000 */
[----:B------:R2:W-:Y:S01]  /*23070*/  @!P1 SYNCS.ARRIVE.TRANS64.RED.A1T0 RZ, [R15+URZ], RZ ;  /* 0x000000ff0fff99a7 */ /* 0x0005e2000810043f */
[----:B0-----:R-:W-:Y:S02]  /*23080*/  F2FP.BF16.F32.PACK_AB R178, R9, R140 ;  /* 0x0000008c09b2723e */ /* 0x001fe400000010ff */
[----:B-1----:R-:W-:Y:S02]  /*23090*/  F2FP.BF16.F32.PACK_AB R176, R133, R128 ;  /* 0x0000008085b0723e */ /* 0x002fe400000010ff */
[----:B------:R-:W-:Y:S01]  /*230a0*/  F2FP.BF16.F32.PACK_AB R177, R123, R122 ;  /* 0x0000007a7bb1723e */ /* 0x000fe200000010ff */
[----:B--2---:R-:W-:Y:S01]  /*230b0*/  FADD.FTZ R15, R203, R6 ;  /* 0x00000006cb0f7221 */ /* 0x004fe20000010000 */
[----:B------:R0:W-:Y:S01]  /*230c0*/  @!P1 SYNCS.ARRIVE.TRANS64.RED.A1T0 RZ, [R11+URZ], RZ ;  /* 0x000000ff0bff99a7 */ /* 0x0001e2000810043f */
[----:B------:R-:W1:Y:S01]  /*230d0*/  MUFU.EX2 R6, R139 ;  /* 0x0000008b00067308 */ /* 0x000e620000000800 */
[C---:B------:R-:W-:Y:S01]  /*230e0*/  F2FP.BF16.F32.PACK_AB R203, R20.reuse, R203 ;  /* 0x000000cb14cb723e */ /* 0x040fe200000010ff */
[----:B------:R-:W-:-:S04]  /*230f0*/  FADD.FTZ R15, R20, R15 ;  /* 0x0000000f140f7221 */ /* 0x000fc80000010000 */
[----:B------:R-:W-:Y:S01]  /*23100*/  FADD.FTZ R15, R197, R15 ;  /* 0x0000000fc50f7221 */ /* 0x000fe20000010000 */
[----:B0-----:R-:W-:Y:S01]  /*23110*/  FADD.FTZ R11, R196, R7 ;  /* 0x00000007c40b7221 */ /* 0x001fe20000010000 */
[----:B------:R-:W-:Y:S01]  /*23120*/  FFMA.FTZ R7, R143, R4, -R125 ;  /* 0x000000048f077223 */ /* 0x000fe2000001087d */
[----:B------:R-:W-:Y:S01]  /*23130*/  F2FP.BF16.F32.PACK_AB R196, R121, R196 ;  /* 0x000000c479c4723e */ /* 0x000fe200000010ff */
[----:B------:R-:W-:Y:S01]  /*23140*/  FADD.FTZ R15, R149, R15 ;  /* 0x0000000f950f7221 */ /* 0x000fe20000010000 */
[----:B------:R-:W-:Y:S01]  /*23150*/  FADD.FTZ R11, R121, R11 ;  /* 0x0000000b790b7221 */ /* 0x000fe20000010000 */
[----:B------:R-:W-:Y:S02]  /*23160*/  F2FP.BF16.F32.PACK_AB R197, R149, R197 ;  /* 0x000000c595c5723e */ /* 0x000fe400000010ff */
[----:B------:R-:W-:Y:S01]  /*23170*/  FADD.FTZ R15, R199, R15 ;  /* 0x0000000fc70f7221 */ /* 0x000fe20000010000 */
[----:B------:R-:W-:Y:S01]  /*23180*/  FADD.FTZ R124, R198, R11 ;  /* 0x0000000bc67c7221 */ /* 0x000fe20000010000 */
[C---:B------:R-:W-:Y:S01]  /*23190*/  F2FP.BF16.F32.PACK_AB R198, R10.reuse, R198 ;  /* 0x000000c60ac6723e */ /* 0x040fe200000010ff */
[----:B------:R-:W0:Y:S01]  /*231a0*/  MUFU.EX2 R7, R7 ;  /* 0x0000000700077308 */ /* 0x000e220000000800 */
[----:B------:R-:W-:Y:S01]  /*231b0*/  FADD.FTZ R15, R141, R15 ;  /* 0x0000000f8d0f7221 */ /* 0x000fe20000010000 */
[----:B------:R-:W-:Y:S01]  /*231c0*/  FADD.FTZ R124, R10, R124 ;  /* 0x0000007c0a7c7221 */ /* 0x000fe20000010000 */
[-CC-:B------:R-:W-:Y:S01]  /*231d0*/  FFMA.FTZ R11, R131, R4.reuse, -R125.reuse ;  /* 0x00000004830b7223 */ /* 0x180fe2000001087d */
[----:B------:R-:W-:Y:S01]  /*231e0*/  FFMA.FTZ R125, R127, R4, -R125 ;  /* 0x000000047f7d7223 */ /* 0x000fe2000001087d */
[----:B------:R-:W-:Y:S01]  /*231f0*/  FADD.FTZ R15, R193, R15 ;  /* 0x0000000fc10f7221 */ /* 0x000fe20000010000 */
[----:B------:R-:W-:Y:S01]  /*23200*/  FADD.FTZ R124, R192, R124 ;  /* 0x0000007cc07c7221 */ /* 0x000fe20000010000 */
[----:B------:R-:W-:-:S02]  /*23210*/  F2FP.BF16.F32.PACK_AB R199, R141, R199 ;  /* 0x000000c78dc7723e */ /* 0x000fc400000010ff */
[----:B------:R-:W-:Y:S01]  /*23220*/  FADD.FTZ R15, R148, R15 ;  /* 0x0000000f940f7221 */ /* 0x000fe20000010000 */
[C---:B------:R-:W-:Y:S01]  /*23230*/  FADD.FTZ R124, R153.reuse, R124 ;  /* 0x0000007c997c7221 */ /* 0x040fe20000010000 */
[----:B------:R-:W2:Y:S01]  /*23240*/  MUFU.EX2 R11, R11 ;  /* 0x0000000b000b7308 */ /* 0x000ea20000000800 */
[----:B------:R-:W-:Y:S01]  /*23250*/  F2FP.BF16.F32.PACK_AB R192, R153, R192 ;  /* 0x000000c099c0723e */ /* 0x000fe200000010ff */
[----:B------:R-:W-:Y:S01]  /*23260*/  FADD.FTZ R15, R195, R15 ;  /* 0x0000000fc30f7221 */ /* 0x000fe20000010000 */
[----:B------:R-:W-:Y:S01]  /*23270*/  FADD.FTZ R124, R194, R124 ;  /* 0x0000007cc27c7221 */ /* 0x000fe20000010000 */
[----:B------:R-:W-:Y:S02]  /*23280*/  F2FP.BF16.F32.PACK_AB R193, R148, R193 ;  /* 0x000000c194c1723e */ /* 0x000fe400000010ff */
[----:B------:R-:W-:Y:S01]  /*23290*/  FADD.FTZ R15, R150, R15 ;  /* 0x0000000f960f7221 */ /* 0x000fe20000010000 */
[C---:B------:R-:W-:Y:S01]  /*232a0*/  FADD.FTZ R124, R151.reuse, R124 ;  /* 0x0000007c977c7221 */ /* 0x040fe20000010000 */
[----:B------:R-:W3:Y:S01]  /*232b0*/  MUFU.EX2 R125, R125 ;  /* 0x0000007d007d7308 */ /* 0x000ee20000000800 */
[----:B------:R-:W-:Y:S01]  /*232c0*/  F2FP.BF16.F32.PACK_AB R194, R151, R194 ;  /* 0x000000c297c2723e */ /* 0x000fe200000010ff */
        /* <DEDUP_REMOVED lines=11> */
[----:B------:R-:W-:-:S02]  /*23380*/  F2FP.BF16.F32.PACK_AB R189, R14, R189 ;  /* 0x000000bd0ebd723e */ /* 0x000fc400000010ff */
[----:B------:R-:W-:Y:S01]  /*23390*/  F2FP.BF16.F32.PACK_AB R190, R145, R190 ;  /* 0x000000be91be723e */ /* 0x000fe200000010ff */
        /* <DEDUP_REMOVED lines=8> */
[----:B0-----:R-:W-:-:S02]  /*23420*/  F2FP.BF16.F32.PACK_AB R187, R7, R187 ;  /* 0x000000bb07bb723e */ /* 0x001fc400000010ff */
[C---:B------:R-:W-:Y:S01]  /*23430*/  FADD.FTZ R121, R136.reuse, R121 ;  /* 0x0000007988797221 */ /* 0x040fe20000010000 */
[----:B------:R-:W-:Y:S01]  /*23440*/  FADD.FTZ R10, R7, R10 ;  /* 0x0000000a070a7221 */ /* 0x000fe20000010000 */
[----:B------:R-:W-:Y:S02]  /*23450*/  F2FP.BF16.F32.PACK_AB R186, R136, R186 ;  /* 0x000000ba88ba723e */ /* 0x000fe400000010ff */
[----:B------:R-:W-:Y:S01]  /*23460*/  FADD.FTZ R12, R180, R121 ;  /* 0x00000079b40c7221 */ /* 0x000fe20000010000 */
[----:B------:R-:W-:Y:S01]  /*23470*/  FADD.FTZ R10, R181, R10 ;  /* 0x0000000ab50a7221 */ /* 0x000fe20000010000 */
[----:B--2---:R-:W-:Y:S02]  /*23480*/  F2FP.BF16.F32.PACK_AB R181, R11, R181 ;  /* 0x000000b50bb5723e */ /* 0x004fe400000010ff */
[----:B------:R-:W-:Y:S01]  /*23490*/  FADD.FTZ R13, R129, R12 ;  /* 0x0000000c810d7221 */ /* 0x000fe20000010000 */
[----:B------:R-:W-:Y:S01]  /*234a0*/  FADD.FTZ R10, R11, R10 ;  /* 0x0000000a0b0a7221 */ /* 0x000fe20000010000 */
[----:B------:R-:W-:Y:S01]  /*234b0*/  F2FP.BF16.F32.PACK_AB R180, R129, R180 ;  /* 0x000000b481b4723e */ /* 0x000fe200000010ff */
[----:B------:R-:W-:-:S02]  /*234c0*/  IMAD.MOV.U32 R12, RZ, RZ, R205 ;  /* 0x000000ffff0c7224 */ /* 0x000fc400078e00cd */
        /* <DEDUP_REMOVED lines=8> */
[----:B---3--:R-:W-:-:S02]  /*23550*/  F2FP.BF16.F32.PACK_AB R179, R125, R126 ;  /* 0x0000007e7db3723e */ /* 0x008fc400000010ff */
[----:B------:R-:W-:Y:S01]  /*23560*/  FADD.FTZ R7, R133, R6 ;  /* 0x0000000685077221 */ /* 0x000fe20000010000 */
[----:B------:R-:W-:-:S03]  /*23570*/  FADD.FTZ R11, R123, R10 ;  /* 0x0000000a7b0b7221 */ /* 0x000fc60000010000 */
[----:B------:R-:W-:Y:S01]  /*23580*/  FADD.FTZ R6, R140, R7 ;  /* 0x000000078c067221 */ /* 0x000fe20000010000 */
[----:B------:R-:W-:Y:S01]  /*23590*/  FADD.FTZ R10, R126, R11 ;  /* 0x0000000b7e0a7221 */ /* 0x000fe20000010000 */
[----:B------:R-:W-:Y:S02]  /*235a0*/  IMAD.MOV.U32 R11, RZ, RZ, R208 ;  /* 0x000000ffff0b7224 */ /* 0x000fe400078e00d0 */
[----:B------:R-:W-:Y:S01]  /*235b0*/  FADD.FTZ R7, R9, R6 ;  /* 0x0000000609077221 */ /* 0x000fe20000010000 */
[----:B------:R-:W-:Y:S01]  /*235c0*/  FADD.FTZ R6, R125, R10 ;  /* 0x0000000a7d067221 */ /* 0x000fe20000010000 */
[----:B------:R-:W-:Y:S02]  /*235d0*/  IMAD.MOV.U32 R9, RZ, RZ, R3 ;  /* 0x000000ffff097224 */ /* 0x000fe400078e0003 */
[----:B------:R-:W-:Y:S01]  /*235e0*/  IMAD.MOV.U32 R10, RZ, RZ, R5 ;  /* 0x000000ffff0a7224 */ /* 0x000fe200078e0005 */
[----:B------:R-:W-:Y:S06]  /*235f0*/  @P2 BRA `(.L_x_6379) ;  /* 0xffffffa800dc2947 */ /* 0x000fec000383ffff */
.L_x_6368:
[----:B------:R-:W-:Y:S05]  /*23600*/  BSYNC B0 ;  /* 0x0000000000007941 */ /* 0x000fea0003800000 */
.L_x_6367:
        /* <DEDUP_REMOVED lines=99> */
.L_x_6380:
[----:B------:R-:W-:Y:S01]  /*23c40*/  IMAD R0, R205, 0x8, R16 ;  /* 0x00000008cd007824 */ /* 0x000fe200078e0210 */
[----:B------:R-:W-:-:S04]  /*23c50*/  SHF.L.U32 R9, R208, 0x1f, RZ ;  /* 0x0000001fd0097819 */ /* 0x000fc800000006ff */
[----:B------:R0:W1:Y:S01]  /*23c60*/  SYNCS.PHASECHK.TRANS64.TRYWAIT P2, [R0+URZ+0x36850], R9 ;  /* 0x03685009000075a7 */ /* 0x000062000804017f */
[----:B------:R-:W-:Y:S05]  /*23c70*/  @!P0 BRA `(.L_x_6381) ;  /* 0x0000000000048947 */ /* 0x000fea0003800000 */
[----:B------:R-:W-:Y:S01]  /*23c80*/  BPT.TRAP 0x1 ;  /* 0x000000040000795c */ /* 0x000fe20000300000 */
.L_x_6381:
        /* <DEDUP_REMOVED lines=9> */
.L_x_6383:
[----:B------:R-:W-:Y:S05]  /*23d20*/  BSYNC B0 ;  /* 0x0000000000007941 */ /* 0x000fea0003800000 */
.L_x_6382:
        /* <DEDUP_REMOVED lines=22> */
[----:B------:R-:W-:Y:S02]  /*23e90*/  IMAD.MOV.U32 R9, RZ, RZ, 0x40000040 ;  /* 0x40000040ff097424 */ /* 0x000fe400078e00ff */
[----:B--2---:R-:W-:-:S05]  /*23ea0*/  VIADD R14, R14, 0x1 ;  /* 0x000000010e0e7836 */ /* 0x004fca0000000000 */
[----:B------:R-:W-:Y:S01]  /*23eb0*/  STL [R1+0x48], R14 ;  /* 0x0000480e01007387 */ /* 0x000fe20000100800 */
        /* <DEDUP_REMOVED lines=21> */
[----:B------:R-:W0:Y:S02]  /*24010*/  SHFL.BFLY PT, R2, R7, 0x2, 0x1f ;  /* 0x0c401f0007027f89 */ /* 0x000e2400000e0000 */
[----:B0-----:R-:W-:Y:S01]  /*24020*/  FADD.FTZ R2, R2, R7 ;  /* 0x0000000702027221 */ /* 0x001fe20000010000 */
[----:B------:R-:W-:-:S04]  /*24030*/  SEL R7, RZ, 0x1, P2 ;  /* 0x00000001ff077807 */ /* 0x000fc80001000000 */
[----:B------:R-:W-:Y:S01]  /*24040*/  LOP3.LUT R208, R208, R7, RZ, 0x3c, !PT ;  /* 0x00000007d0d07212 */ /* 0x000fe200078e3cff */
[----:B------:R-:W-:Y:S01]  /*24050*/  IMAD.MOV.U32 R7, RZ, RZ, RZ ;  /* 0x000000ffff077224 */ /* 0x000fe200078e00ff */
[----:B------:R-:W-:Y:S02]  /*24060*/  WARPGROUP.DEPBAR.LE gsb0, 0x0 ;  /* 0x00008000000079c5 */ /* 0x000fe40000010000 */
[----:B------:R-:W-:-:S06]  /*24070*/  WARPGROUP.ARRIVE ;  /* 0x00000000000079c5 */ /* 0x000fcc0000000000 */
[----:B------:R-:W-:Y:S01]  /*24080*/  HGMMA.64x192x16.F32.BF16 R24, R180, gdesc[UR4].tnspB, R24, gsb0 ;  /* 0x42e00004b4187df0 */ /* 0x000fe20008001818 */
[----:B------:R-:W-:Y:S01]  /*24090*/  R2UR UR6, R8 ;  /* 0x00000000080672ca */ /* 0x000fe200000e0000 */
[----:B------:R-:W-:Y:S01]  /*240a0*/  IMAD.MOV.U32 R8, RZ, RZ, RZ ;  /* 0x000000ffff087224 */ /* 0x000fe200078e00ff */
[----:B------:R-:W-:Y:S02]  /*240b0*/  R2UR UR7, R9 ;  /* 0x00000000090772ca */ /* 0x000fe400000e0000 */
[----:B------:R-:W0:Y:S02]  /*240c0*/  SHFL.BFLY PT, R9, R6, 0x2, 0x1f ;  /* 0x0c401f0006097f89 */ /* 0x000e2400000e0000 */
[----:B0-----:R-:W-:Y:S02]  /*240d0*/  FADD.FTZ R10, R9, R6 ;  /* 0x00000006090a7221 */ /* 0x001fe40000010000 */
[----:B------:R-:W0:Y:S04]  /*240e0*/  SHFL.BFLY PT, R9, R2, 0x1, 0x1f ;  /* 0x0c201f0002097f89 */ /* 0x000e2800000e0000 */
[----:B------:R-:W1:Y:S01]  /*240f0*/  SHFL.BFLY PT, R11, R10, 0x1, 0x1f ;  /* 0x0c201f000a0b7f89 */ /* 0x000e6200000e0000 */
[----:B0-----:R-:W-:Y:S01]  /*24100*/  FADD.FTZ R12, R2, R9 ;  /* 0x00000009020c7221 */ /* 0x001fe20000010000 */
[----:B------:R-:W-:-:S02]  /*24110*/  IMAD.MOV.U32 R2, RZ, RZ, -0x800000 ;  /* 0xff800000ff027424 */ /* 0x000fc400078e00ff */
[----:B-1----:R-:W-:Y:S02]  /*24120*/  FADD.FTZ R13, R10, R11 ;  /* 0x0000000b0a0d7221 */ /* 0x002fe40000010000 */
[----:B------:R-:W-:Y:S01]  /*24130*/  FSETP.NE.FTZ.AND P0, PT, R12, RZ, PT ;  /* 0x000000ff0c00720b */ /* 0x000fe20003f15000 */
[----:B------:R-:W-:Y:S02]  /*24140*/  @!P1 VIADD R10, R0, 0x36860 ;  /* 0x00036860000a9836 */ /* 0x000fe40000000000 */
[----:B------:R-:W-:Y:S01]  /*24150*/  IMAD.MOV.U32 R0, RZ, RZ, -0x800000 ;  /* 0xff800000ff007424 */ /* 0x000fe200078e00ff */
[----:B------:R-:W-:Y:S02]  /*24160*/  FSETP.NE.FTZ.AND P3, PT, R13, RZ, PT ;  /* 0x000000ff0d00720b */ /* 0x000fe40003f75000 */
        /* <DEDUP_REMOVED lines=14> */
[----:B------:R-:W-:Y:S03]  /*24250*/  HGMMA.64x192x16.F32.BF16 R24, R176, gdesc[UR4].tnspB, R24, gsb0 ;  /* 0x42e00004b0187df0 */ /* 0x000fe60008001818 */
[----:B------:R-:W-:Y:S02]  /*24260*/  WARPGROUP.DEPBAR.LE gsb0, 0x0 ;  /* 0x00008000000079c5 */ /* 0x000fe40000010000 */
[-C--:B--2---:R-:W-:Y:S01]  /*24270*/  FMUL.FTZ R127, R67, R7.reuse ;  /* 0x00000007437f7220 */ /* 0x084fe20000410000 */
        /* <DEDUP_REMOVED lines=96> */
.L_x_6291:
        /* <DEDUP_REMOVED lines=57> */
[----:B------:R-:W-:Y:S01]  /*24c10*/  BAR.SYNC.DEFER_BLOCKING 0x1, 0x100 ;  /* 0x0044000000007b1d */ /* 0x000fe20000010000 */
[----:B--2---:R-:W-:-:S03]  /*24c20*/  IMAD.WIDE R62, R11, 0x2, R8 ;  /* 0x000000020b3e7825 */ /* 0x004fc600078e0208 */
[C---:B------:R-:W-:Y:S02]  /*24c30*/  IADD3 R137, P2, R62.reuse, 0x20, RZ ;  /* 0x000000203e897810 */ /* 0x040fe40007f5e0ff */
[C---:B------:R-:W-:Y:S02]  /*24c40*/  IADD3 R139, P1, R62.reuse, 0x40, RZ ;  /* 0x000000403e8b7810 */ /* 0x040fe40007f3e0ff */
[----:B------:R-:W-:Y:S01]  /*24c50*/  LOP3.LUT R12, R137, 0x380, RZ, 0xc0, !PT ;  /* 0x00000380890c7812 */ /* 0x000fe200078ec0ff */
[--C-:B------:R-:W-:Y:S01]  /*24c60*/  IMAD.X R13, RZ, RZ, R63.reuse, P2 ;  /* 0x000000ffff0d7224 */ /* 0x100fe200010e063f */
[----:B------:R-:W-:Y:S01]  /*24c70*/  LOP3.LUT R14, R139, 0x380, RZ, 0xc0, !PT ;  /* 0x000003808b0e7812 */ /* 0x000fe200078ec0ff */
[----:B------:R-:W-:Y:S01]  /*24c80*/  IMAD.X R15, RZ, RZ, R63, P1 ;  /* 0x000000ffff0f7224 */ /* 0x000fe200008e063f */
[C---:B------:R-:W-:Y:S02]  /*24c90*/  IADD3 R141, P6, R62.reuse, 0x60, RZ ;  /* 0x000000603e8d7810 */ /* 0x040fe40007fde0ff */
[----:B------:R-:W-:-:S02]  /*24ca0*/  LOP3.LUT R11, R62, 0x380, RZ, 0xc0, !PT ;  /* 0x000003803e0b7812 */ /* 0x000fc400078ec0ff */
[----:B------:R-:W-:Y:S01]  /*24cb0*/  SHF.R.U64 R12, R12, 0x3, RZ ;  /* 0x000000030c0c7819 */ /* 0x000fe200000012ff */
[--C-:B------:R-:W-:Y:S01]  /*24cc0*/  IMAD.X R21, RZ, RZ, R63.reuse, P6 ;  /* 0x000000ffff157224 */ /* 0x100fe200030e063f */
[----:B------:R-:W-:Y:S02]  /*24cd0*/  SHF.R.U64 R14, R14, 0x3, RZ ;  /* 0x000000030e0e7819 */ /* 0x000fe400000012ff */
[C---:B------:R-:W-:Y:S02]  /*24ce0*/  IADD3 R143, P5, R62.reuse, 0x4000, RZ ;  /* 0x000040003e8f7810 */ /* 0x040fe40007fbe0ff */
[C---:B------:R-:W-:Y:S02]  /*24cf0*/  IADD3 R46, P0, R62.reuse, 0x4020, RZ ;  /* 0x000040203e2e7810 */ /* 0x040fe40007f1e0ff */
[C---:B------:R-:W-:Y:S01]  /*24d00*/  IADD3 R50, P4, R62.reuse, 0x4040, RZ ;  /* 0x000040403e327810 */ /* 0x040fe20007f9e0ff */
[--C-:B------:R-:W-:Y:S01]  /*24d10*/  IMAD.X R39, RZ, RZ, R63.reuse, P5 ;  /* 0x000000ffff277224 */ /* 0x100fe200028e063f */
[----:B------:R-:W-:Y:S01]  /*24d20*/  LOP3.LUT R20, R141, 0x380, RZ, 0xc0, !PT ;  /* 0x000003808d147812 */ /* 0x000fe200078ec0ff */
[--C-:B------:R-:W-:Y:S01]  /*24d30*/  IMAD.X R47, RZ, RZ, R63.reuse, P0 ;  /* 0x000000ffff2f7224 */ /* 0x100fe200000e063f */
[----:B------:R-:W-:Y:S01]  /*24d40*/  IADD3 R7, P2, R62, 0x8000, RZ ;  /* 0x000080003e077810 */ /* 0x000fe20007f5e0ff */
[----:B------:R-:W-:Y:S01]  /*24d50*/  IMAD.X R51, RZ, RZ, R63, P4 ;  /* 0x000000ffff337224 */ /* 0x000fe200020e063f */
[----:B------:R-:W-:-:S02]  /*24d60*/  SHF.R.U64 R11, R11, 0x3, RZ ;  /* 0x000000030b0b7819 */ /* 0x000fc400000012ff */
[----:B------:R-:W-:Y:S01]  /*24d70*/  LOP3.LUT R12, R12, R137, RZ, 0x3c, !PT ;  /* 0x000000890c0c7212 */ /* 0x000fe200078e3cff */
[--C-:B------:R-:W-:Y:S01]  /*24d80*/  IMAD.X R59, RZ, RZ, R63.reuse, P2 ;  /* 0x000000ffff3b7224 */ /* 0x100fe200010e063f */
[----:B------:R-:W-:Y:S02]  /*24d90*/  LOP3.LUT R14, R14, R139, RZ, 0x3c, !PT ;  /* 0x0000008b0e0e7212 */ /* 0x000fe400078e3cff */
[----:B-1----:R-:W-:Y:S02]  /*24da0*/  IADD3 R24, P1, R62, 0x8020, RZ ;  /* 0x000080203e187810 */ /* 0x002fe40007f3e0ff */
[----:B------:R-:W-:Y:S02]  /*24db0*/  SHF.R.U64 R20, R20, 0x3, RZ ;  /* 0x0000000314147819 */ /* 0x000fe400000012ff */
[----:B------:R-:W-:Y:S01]  /*24dc0*/  LOP3.LUT R137, R46, 0x380, RZ, 0xc0, !PT ;  /* 0x000003802e897812 */ /* 0x000fe200078ec0ff */
[----:B------:R-:W-:Y:S01]  /*24dd0*/  IMAD.X R29, RZ, RZ, R63, P1 ;  /* 0x000000ffff1d7224 */ /* 0x000fe200008e063f */
[----:B------:R-:W-:-:S02]  /*24de0*/  LOP3.LUT R139, R50, 0x380, RZ, 0xc0, !PT ;  /* 0x00000380328b7812 */ /* 0x000fc400078ec0ff */
[C---:B------:R-:W-:Y:S02]  /*24df0*/  IADD3 R54, P3, R62.reuse, 0x4060, RZ ;  /* 0x000040603e367810 */ /* 0x040fe40007f7e0ff */
[----:B------:R-:W-:Y:S02]  /*24e00*/  LOP3.LUT R58, R7, 0x380, RZ, 0xc0, !PT ;  /* 0x00000380073a7812 */ /* 0x000fe400078ec0ff */
[C---:B------:R-:W-:Y:S01]  /*24e10*/  IADD3 R94, P6, R62.reuse, 0x8040, RZ ;  /* 0x000080403e5e7810 */ /* 0x040fe20007fde0ff */
[--C-:B------:R-:W-:Y:S01]  /*24e20*/  IMAD.X R55, RZ, RZ, R63.reuse, P3 ;  /* 0x000000ffff377224 */ /* 0x100fe200018e063f */
[----:B------:R-:W-:Y:S02]  /*24e30*/  IADD3 R86, P5, R62, 0x8060, RZ ;  /* 0x000080603e567810 */ /* 0x000fe40007fbe0ff */
[----:B------:R-:W-:Y:S01]  /*24e40*/  LOP3.LUT R38, R143, 0x380, RZ, 0xc0, !PT ;  /* 0x000003808f267812 */ /* 0x000fe200078ec0ff */
[--C-:B------:R-:W-:Y:S01]  /*24e50*/  IMAD.X R31, RZ, RZ, R63.reuse, P6 ;  /* 0x000000ffff1f7224 */ /* 0x100fe200030e063f */
[----:B------:R-:W-:Y:S01]  /*24e60*/  LOP3.LUT R62, R11, R62, RZ, 0x3c, !PT ;  /* 0x0000003e0b3e7212 */ /* 0x000fe200078e3cff */
[----:B------:R-:W-:Y:S01]  /*24e70*/  IMAD.X R11, RZ, RZ, R63, P5 ;  /* 0x000000ffff0b7224 */ /* 0x000fe200028e063f */
[----:B------:R-:W-:-:S02]  /*24e80*/  LOP3.LUT R20, R20, R141, RZ, 0x3c, !PT ;  /* 0x0000008d14147212 */ /* 0x000fc400078e3cff */
[----:B------:R-:W-:Y:S02]  /*24e90*/  SHF.R.U64 R137, R137, 0x3, RZ ;  /* 0x0000000389897819 */ /* 0x000fe400000012ff */
[----:B------:R-:W-:Y:S02]  /*24ea0*/  SHF.R.U64 R139, R139, 0x3, RZ ;  /* 0x000000038b8b7819 */ /* 0x000fe400000012ff */
[----:B------:R-:W-:Y:S02]  /*24eb0*/  LOP3.LUT R3, R24, 0x380, RZ, 0xc0, !PT ;  /* 0x0000038018037812 */ /* 0x000fe400078ec0ff */
[----:B------:R-:W-:Y:S02]  /*24ec0*/  LOP3.LUT R141, R54, 0x380, RZ, 0xc0, !PT ;  /* 0x00000380368d7812 */ /* 0x000fe400078ec0ff */
[----:B------:R-:W-:Y:S02]  /*24ed0*/  SHF.R.U64 R58, R58, 0x3, RZ ;  /* 0x000000033a3a7819 */ /* 0x000fe400000012ff */
[----:B------:R-:W-:-:S02]  /*24ee0*/  SHF.R.U64 R38, R38, 0x3, RZ ;  /* 0x0000000326267819 */ /* 0x000fc400000012ff */
[----:B------:R-:W-:Y:S02]  /*24ef0*/  MOV R62, R62 ;  /* 0x0000003e003e7202 */ /* 0x000fe40000000f00 */
[----:B------:R-:W-:Y:S02]  /*24f00*/  LOP3.LUT R46, R137, R46, RZ, 0x3c, !PT ;  /* 0x0000002e892e7212 */ /* 0x000fe400078e3cff */
[----:B------:R-:W-:Y:S02]  /*24f10*/  LOP3.LUT R50, R139, R50, RZ, 0x3c, !PT ;  /* 0x000000328b327212 */ /* 0x000fe400078e3cff */
[----:B------:R-:W-:Y:S02]  /*24f20*/  LOP3.LUT R63, R94, 0x380, RZ, 0xc0, !PT ;  /* 0x000003805e3f7812 */ /* 0x000fe400078ec0ff */
[----:B------:R-:W-:Y:S02]  /*24f30*/  SHF.R.U64 R3, R3, 0x3, RZ ;  /* 0x0000000303037819 */ /* 0x000fe400000012ff */
[----:B------:R-:W-:-:S02]  /*24f40*/  SHF.R.U64 R141, R141, 0x3, RZ ;  /* 0x000000038d8d7819 */ /* 0x000fc400000012ff */
[----:B------:R-:W-:Y:S02]  /*24f50*/  LOP3.LUT R58, R58, R7, RZ, 0x3c, !PT ;  /* 0x000000073a3a7212 */ /* 0x000fe400078e3cff */
[----:B------:R-:W-:Y:S02]  /*24f60*/  LOP3.LUT R137, R86, 0x380, RZ, 0xc0, !PT ;  /* 0x0000038056897812 */ /* 0x000fe400078ec0ff */
[----:B------:R-:W-:Y:S02]  /*24f70*/  LOP3.LUT R38, R38, R143, RZ, 0x3c, !PT ;  /* 0x0000008f26267212 */ /* 0x000fe400078e3cff */
[----:B------:R-:W-:Y:S02]  /*24f80*/  F2FP.BF16.F32.PACK_AB R7, R10, R30 ;  /* 0x0000001e0a07723e */ /* 0x000fe400000010ff */
[----:B------:R-:W-:Y:S02]  /*24f90*/  MOV R13, R12 ;  /* 0x0000000c000d7202 */ /* 0x000fe40000000f00 */
[----:B------:R-:W-:Y:S01]  /*24fa0*/  SHF.R.U64 R63, R63, 0x3, RZ ;  /* 0x000000033f3f7819 */ /* 0x000fe200000012ff */
[----:B------:R1:W-:Y:S01]  /*24fb0*/  STSM.16.M88.4 [R62], R4 ;  /* 0x000000043e007844 */ /* 0x0003e20000000200 */
[----:B------:R-:W-:-:S02]  /*24fc0*/  LOP3.LUT R28, R3, R24, RZ, 0x3c, !PT ;  /* 0x00000018031c7212 */ /* 0x000fc400078e3cff */
[----:B------:R-:W-:Y:S01]  /*24fd0*/  MOV R14, R14 ;  /* 0x0000000e000e7202 */ /* 0x000fe20000000f00 */
[----:B------:R-:W-:Y:S01]  /*24fe0*/  STSM.16.M88.4 [R13], R32 ;  /* 0x000000200d007844 */ /* 0x000fe20000000200 */
[----:B------:R-:W-:Y:S02]  /*24ff0*/  MOV R12, R50 ;  /* 0x00000032000c7202 */ /* 0x000fe40000000f00 */
[----:B------:R-:W-:Y:S01]  /*25000*/  LOP3.LUT R54, R141, R54, RZ, 0x3c, !PT ;  /* 0x000000368d367212 */ /* 0x000fe200078e3cff */
[----:B------:R-:W-:Y:S01]  /*25010*/  STSM.16.M88.4 [R14], R40 ;  /* 0x000000280e007844 */ /* 0x000fe20000000200 */
[----:B------:R-:W-:Y:S02]  /*25020*/  SHF.R.U64 R137, R137, 0x3, RZ ;  /* 0x0000000389897819 */ /* 0x000fe400000012ff */
[----:B------:R-:W-:Y:S02]  /*25030*/  MOV R20, R20 ;  /* 0x0000001400147202 */ /* 0x000fe40000000f00 */
[----:B------:R-:W-:-:S02]  /*25040*/  MOV R3, R58 ;  /* 0x0000003a00037202 */ /* 0x000fc40000000f00 */
[----:B------:R-:W-:Y:S02]  /*25050*/  F2FP.BF16.F32.PACK_AB R50, R53, R52 ;  /* 0x000000343532723e */ /* 0x000fe400000010ff */
[----:B------:R-:W-:Y:S02]  /*25060*/  F2FP.BF16.F32.PACK_AB R51, R130, R121 ;  /* 0x000000798233723e */ /* 0x000fe400000010ff */
[----:B------:R-:W-:Y:S02]  /*25070*/  MOV R38, R38 ;  /* 0x0000002600267202 */ /* 0x000fe40000000f00 */
[----:B------:R-:W-:Y:S01]  /*25080*/  F2FP.BF16.F32.PACK_AB R58, R61, R60 ;  /* 0x0000003c3d3a723e */ /* 0x000fe200000010ff */
[----:B------:R2:W-:Y:S01]  /*25090*/  STSM.16.M88.4 [R20], R48 ;  /* 0x0000003014007844 */ /* 0x0005e20000000200 */
[----:B------:R-:W-:Y:S02]  /*250a0*/  F2FP.BF16.F32.PACK_AB R59, R128, R123 ;  /* 0x0000007b803b723e */ /* 0x000fe400000010ff */
[----:B------:R-:W-:-:S02]  /*250b0*/  MOV R46, R46 ;  /* 0x0000002e002e7202 */ /* 0x000fc40000000f00 */
[----:B------:R-:W-:Y:S01]  /*250c0*/  LOP3.LUT R30, R63, R94, RZ, 0x3c, !PT ;  /* 0x0000005e3f1e7212 */ /* 0x000fe200078e3cff */
[----:B------:R-:W-:Y:S01]  /*250d0*/  STSM.16.M88.4 [R38], R56 ;  /* 0x0000003826007844 */ /* 0x000fe20000000200 */
[----:B------:R-:W-:Y:S02]  /*250e0*/  LOP3.LUT R10, R137, R86, RZ, 0x3c, !PT ;  /* 0x00000056890a7212 */ /* 0x000fe400078e3cff */
[----:B------:R-:W-:Y:S01]  /*250f0*/  MOV R54, R54 ;  /* 0x0000003600367202 */ /* 0x000fe20000000f00 */
[----:B------:R-:W-:Y:S01]  /*25100*/  STSM.16.M88.4 [R46], R64 ;  /* 0x000000402e007844 */ /* 0x000fe20000000200 */
[----:B------:R-:W-:Y:S02]  /*25110*/  ISETP.NE.U32.AND P0, PT, RZ, UR4, PT ;  /* 0x00000004ff007c0c */ /* 0x000fe4000bf05070 */
[----:B-1----:R-:W-:Y:S01]  /*25120*/  IADD3 R6, P1, R235, UR4, RZ ;  /* 0x00000004eb067c10 */ /* 0x002fe2000ff3e0ff */
[----:B------:R-:W-:Y:S01]  /*25130*/  STSM.16.M88.4 [R12], R72 ;  /* 0x000000480c007844 */ /* 0x000fe20000000200 */
[----:B------:R-:W-:Y:S01]  /*25140*/  MOV R28, R28 ;  /* 0x0000001c001c7202 */ /* 0x000fe20000000f00 */
[----:B--2---:R-:W-:Y:S01]  /*25150*/  IMAD.MOV.U32 R20, RZ, RZ, RZ ;  /* 0x000000ffff147224 */ /* 0x004fe200078e00ff */
[----:B------:R-:W-:Y:S01]  /*25160*/  MOV R30, R30 ;  /* 0x0000001e001e7202 */ /* 0x000fe20000000f00 */
[----:B------:R-:W-:Y:S01]  /*25170*/  STSM.16.M88.4 [R54], R80 ;  /* 0x0000005036007844 */ /* 0x000fe20000000200 */
[----:B------:R-:W-:-:S02]  /*25180*/  MOV R10, R10 ;  /* 0x0000000a000a7202 */ /* 0x000fc40000000f00 */
[----:B------:R-:W-:Y:S01]  /*25190*/  ISETP.NE.AND.EX P0, PT, RZ, UR5, PT, P0 ;  /* 0x00000005ff007c0c */ /* 0x000fe2000bf05300 */
[----:B------:R1:W-:Y:S01]  /*251a0*/  STSM.16.M88.4 [R3], R88 ;  /* 0x0000005803007844 */ /* 0x0003e20000000200 */
[----:B------:R-:W-:Y:S01]  /*251b0*/  IADD3.X R7, R236, UR5, RZ, P1, !PT ;  /* 0x00000005ec077c10 */ /* 0x000fe20008ffe4ff */
[----:B------:R-:W-:Y:S02]  /*251c0*/  ULDC.64 UR4, c[0x0][0xc08] ;  /* 0x0003020000047ab9 */ /* 0x000fe40000000a00 */
[----:B------:R2:W-:Y:S01]  /*251d0*/  STSM.16.M88.4 [R28], R96 ;  /* 0x000000601c007844 */ /* 0x0005e20000000200 */
[----:B------:R-:W-:-:S03]  /*251e0*/  ISETP.NE.U32.AND P2, PT, RZ, UR4, PT ;  /* 0x00000004ff007c0c */ /* 0x000fc6000bf45070 */
[----:B------:R2:W-:Y:S01]  /*251f0*/  STSM.16.M88.4 [R30], R104 ;  /* 0x000000681e007844 */ /* 0x0005e20000000200 */
[----:B------:R-:W-:-:S03]  /*25200*/  ISETP.NE.AND.EX P2, PT, RZ, UR5, PT, P2 ;  /* 0x00000005ff007c0c */ /* 0x000fc6000bf45320 */
[----:B------:R2:W-:Y:S01]  /*25210*/  STSM.16.M88.4 [R10], R112 ;  /* 0x000000700a007844 */ /* 0x0005e20000000200 */
[----:B------:R-:W-:Y:S09]  /*25220*/  BAR.SYNC.DEFER_BLOCKING 0x1, 0x100 ;  /* 0x0044000000007b1d */ /* 0x000ff20000010000 */
[----:B------:R-:W-:Y:S01]  /*25230*/  @P2 IADD3 R4, P3, R235, UR4, RZ ;  /* 0x00000004eb042c10 */ /* 0x000fe2000ff7e0ff */
[----:B------:R-:W-:Y:S01]  /*25240*/  ULDC UR4, c[0x0][0xa88] ;  /* 0x0002a20000047ab9 */ /* 0x000fe20000000800 */
[----:B-1----:R-:W1:Y:S01]  /*25250*/  LDC R3, c[0x0][0xbe8] ;  /* 0x0002fa00ff037b82 */ /* 0x002e620000000800 */
[----:B------:R-:W-:Y:S01]  /*25260*/  IMAD.U32 R14, RZ, RZ, UR4 ;  /* 0x00000004ff0e7e24 */ /* 0x000fe2000f8e00ff */
[----:B------:R-:W-:Y:S01]  /*25270*/  @P2 IADD3.X R5, R236, UR5, RZ, P3, !PT ;  /* 0x00000005ec052c10 */ /* 0x000fe20009ffe4ff */
[----:B------:R2:W5:Y:S04]  /*25280*/  @P0 LDG.E R20, desc[UR60][R6.64] ;  /* 0x0000003c06140981 */ /* 0x000568000c1e1900 */
[----:B------:R2:W5:Y:S01]  /*25290*/  @P2 LDG.E R14, desc[UR60][R4.64] ;  /* 0x0000003c040e2981 */ /* 0x000562000c1e1900 */
[----:B-1----:R-:W-:-:S13]  /*252a0*/  ISETP.NE.AND P1, PT, R3, 0x1, PT ;  /* 0x000000010300780c */ /* 0x002fda0003f25270 */
[----:B------:R-:W1:Y:S08]  /*252b0*/  @P1 LDC R11, c[0x0][0xbec] ;  /* 0x0002fb00ff0b1b82 */ /* 0x000e700000000800 */
[----:B------:R-:W3:Y:S01]  /*252c0*/  @P1 LDC R15, c[0x0][0xbf0] ;  /* 0x0002fc00ff0f1b82 */ /* 0x000ee20000000800 */
[----:B--2---:R-:W-:Y:S05]  /*252d0*/  @P2 BRA `(.L_x_6387) ;  /* 0x0000000000102947 */ /* 0x004fea0003800000 */
[----:B------:R-:W-:Y:S05]  /*252e0*/  @!P0 BRA `(.L_x_6387) ;  /* 0x00000000000c8947 */ /* 0x000fea0003800000 */
[----:B------:R-:W2:Y:S04]  /*252f0*/  LDG.E R5, desc[UR60][R6.64] ;  /* 0x0000003c06057981 */ /* 0x000ea8000c1e1900 */
[----:B-----5:R-:W2:Y:S02]  /*25300*/  LDG.E R14, desc[UR60][R6.64+0x4] ;  /* 0x0000043c060e7981 */ /* 0x020ea4000c1e1900 */
[----:B--2---:R-:W-:-:S07]  /*25310*/  IMAD.IADD R14, R14, 0x1, -R5 ;  /* 0x000000010e0e7824 */ /* 0x004fce00078e0a05 */
.L_x_6387:
[----:B------:R-:W2:Y:S01]  /*25320*/  LDL.LU R10, [R1+0x54] ;  /* 0x00005400010a7983 */ /* 0x000ea20000300800 */
[----:B------:R-:W-:Y:S01]  /*25330*/  SHF.R.S32.HI R64, RZ, 0x1f, R234 ;  /* 0x0000001fff407819 */ /* 0x000fe200000114ea */
[----:B------:R-:W-:Y:S01]  /*25340*/  IMAD.IADD R12, R230, 0x1, R224 ;  /* 0x00000001e60c7824 */ /* 0x000fe200078e02e0 */
[----:B------:R-:W-:Y:S01]  /*25350*/  ULDC.64 UR4, c[0x0][0xb90] ;  /* 0x0002e40000047ab9 */ /* 0x000fe20000000a00 */
[----:B------:R-:W4:Y:S01]  /*25360*/  LDL R30, [R1+0x8c] ;  /* 0x00008c00011e7983 */ /* 0x000f220000100800 */
[----:B-----5:R-:W-:Y:S01]  /*25370*/  SHF.R.S32.HI R21, RZ, 0x1f, R20 ;  /* 0x0000001fff157819 */ /* 0x020fe20000011414 */
[----:B-1----:R-:W-:Y:S01]  /*25380*/  @P1 IMAD.HI.U32 R6, R12, R11, RZ ;  /* 0x0000000b0c061227 */ /* 0x002fe200078e00ff */
[----:B------:R-:W1:Y:S01]  /*25390*/  S2R R34, SR_TID.X ;  /* 0x0000000000227919 */ /* 0x000e620000002100 */
[----:B------:R-:W-:Y:S02]  /*253a0*/  SEL R237, R237, RZ, !P0 ;  /* 0x000000ffeded7207 */ /* 0x000fe40004000000 */
[----:B------:R-:W-:Y:S01]  /*253b0*/  IMAD R5, R64, UR4, RZ ;  /* 0x0000000440057c24 */ /* 0x000fe2000f8e02ff */
[----:B------:R-:W0:Y:S01]  /*253c0*/  @P1 LDC R71, c[0x0][0xbec] ;  /* 0x0002fb00ff471b82 */ /* 0x000e220000000800 */
[----:B------:R-:W-:Y:S01]  /*253d0*/  IMAD.MOV.U32 R7, RZ, RZ, R12 ;  /* 0x000000ffff077224 */ /* 0x000fe200078e000c */
[----:B---3--:R-:W-:Y:S01]  /*253e0*/  @P1 SHF.R.U32.HI R7, RZ, R15, R6 ;  /* 0x0000000fff071219 */ /* 0x008fe20000011606 */
[----:B------:R-:W-:-:S02]  /*253f0*/  IMAD R13, R234, UR5, R5 ;  /* 0x00000005ea0d7c24 */ /* 0x000fc4000f8e0205 */
[----:B------:R-:W-:Y:S01]  /*25400*/  IMAD.WIDE.U32 R4, R234, UR4, R20 ;  /* 0x00000004ea047c25 */ /* 0x000fe2000f8e0014 */
[----:B------:R-:W-:Y:S02]  /*25410*/  ULDC.64 UR4, c[0x0][0xb98] ;  /* 0x0002e60000047ab9 */ /* 0x000fe40000000a00 */
[----:B------:R-:W3:Y:S01]  /*25420*/  @P1 LDC R73, c[0x0][0xbf0] ;  /* 0x0002fc00ff491b82 */ /* 0x000ee20000000800 */
[----:B------:R-:W-:Y:S02]  /*25430*/  IMAD.IADD R5, R5, 0x1, R13 ;  /* 0x0000000105057824 */ /* 0x000fe400078e020d */
[----:B-1----:R-:W-:-:S05]  /*25440*/  VIADD R34, R34, 0xffffff80 ;  /* 0xffffff8022227836 */ /* 0x002fca0000000000 */
[----:B------:R-:W-:-:S04]  /*25450*/  SHF.R.S32.HI R66, RZ, 0x1f, R34 ;  /* 0x0000001fff427819 */ /* 0x000fc80000011422 */
[----:B------:R-:W-:-:S04]  /*25460*/  LEA.HI R66, R66, R34, RZ, 0x3 ;  /* 0x0000002242427211 */ /* 0x000fc800078f18ff */
[----:B------:R-:W-:-:S05]  /*25470*/  SHF.R.S32.HI R66, RZ, 0x3, R66 ;  /* 0x00000003ff427819 */ /* 0x000fca0000011442 */
[----:B------:R-:W-:Y:S02]  /*25480*/  IMAD R11, R66, 0x40, R225 ;  /* 0x00000040420b7824 */ /* 0x000fe400078e02e1 */
[----:B------:R-:W-:-:S04]  /*25490*/  IMAD.WIDE.U32 R4, R237, UR4, R4 ;  /* 0x00000004ed047c25 */ /* 0x000fc8000f8e0004 */
[----:B------:R-:W-:Y:S01]  /*254a0*/  IMAD.WIDE R8, R11, 0x2, R8 ;  /* 0x000000020b087825 */ /* 0x000fe200078e0208 */
[----:B------:R-:W-:Y:S02]  /*254b0*/  SHF.R.S32.HI R13, RZ, 0x1f, R7 ;  /* 0x0000001fff0d7819 */ /* 0x000fe40000011407 */
[----:B------:R-:W-:-:S04]  /*254c0*/  SHF.R.S32.HI R31, RZ, 0x1f, R34 ;  /* 0x0000001fff1f7819 */ /* 0x000fc80000011422 */
[----:B------:R-:W-:-:S04]  /*254d0*/  LEA.HI R31, R31, R34, RZ, 0x7 ;  /* 0x000000221f1f7211 */ /* 0x000fc800078f38ff */
[----:B------:R-:W-:Y:S01]  /*254e0*/  LOP3.LUT R31, R31, 0xffffff80, RZ, 0xc0, !PT ;  /* 0xffffff801f1f7812 */ /* 0x000fe200078ec0ff */
[----:B------:R-:W-:-:S04]  /*254f0*/  IMAD R65, R14, R3, RZ ;  /* 0x000000030e417224 */ /* 0x000fc800078e02ff */
[----:B------:R-:W-:Y:S01]  /*25500*/  IMAD.IADD R31, R34, 0x1, -R31 ;  /* 0x00000001221f7824 */ /* 0x000fe200078e0a1f */
[C---:B------:R-:W-:Y:S02]  /*25510*/  IADD3 R29, P5, R8.reuse, 0x3000, RZ ;  /* 0x00003000081d7810 */ /* 0x040fe40007fbe0ff */
[C---:B------:R-:W-:Y:S02]  /*25520*/  IADD3 R33, P4, R8.reuse, 0x4000, RZ ;  /* 0x0000400008217810 */ /* 0x040fe40007f9e0ff */
[----:B------:R-:W-:Y:S02]  /*25530*/  IADD3 R41, P3, R8, 0x6000, RZ ;  /* 0x0000600008297810 */ /* 0x000fe40007f7e0ff */
[----:B------:R-:W-:Y:S02]  /*25540*/  LOP3.LUT R28, R29, 0x380, RZ, 0xc0, !PT ;  /* 0x000003801d1c7812 */ /* 0x000fe400078ec0ff */
[----:B------:R-:W-:Y:S02]  /*25550*/  LOP3.LUT R32, R33, 0x380, RZ, 0xc0, !PT ;  /* 0x0000038021207812 */ /* 0x000fe400078ec0ff */
[----:B------:R-:W-:-:S02]  /*25560*/  LOP3.LUT R40, R41, 0x380, RZ, 0xc0, !PT ;  /* 0x0000038029287812 */ /* 0x000fc400078ec0ff */
[----:B------:R-:W-:Y:S02]  /*25570*/  SHF.R.U64 R28, R28, 0x3, RZ ;  /* 0x000000031c1c7819 */ /* 0x000fe400000012ff */
        /* <DEDUP_REMOVED lines=18> */
[----:B------:R-:W-:Y:S01]  /*256a0*/  BSSY B1, `(.L_x_6388) ;  /* 0x0000091000017945 */ /* 0x000fe20003800000 */
[----:B------:R-:W-:-:S02]  /*256b0*/  SHF.R.S32.HI R68, RZ, 0x1f, R232 ;  /* 0x0000001fff447819 */ /* 0x000fc400000114e8 */
[----:B------:R-:W-:Y:S02]  /*256c0*/  SHF.R.S32.HI R70, RZ, 0x1f, R231 ;  /* 0x0000001fff467819 */ /* 0x000fe400000114e7 */
[----:B------:R-:W-:Y:S02]  /*256d0*/  SHF.R.S32.HI R72, RZ, 0x1f, R225 ;  /* 0x0000001fff487819 */ /* 0x000fe400000114e1 */
[----:B--2---:R-:W-:Y:S01]  /*256e0*/  SEL R24, R10, RZ, !P0 ;  /* 0x000000ff0a187207 */ /* 0x004fe20004000000 */
[----:B------:R-:W-:-:S04]  /*256f0*/  IMAD.MOV R10, RZ, RZ, -R7 ;  /* 0x000000ffff0a7224 */ /* 0x000fc800078e0a07 */
[----:B------:R-:W-:Y:S02]  /*25700*/  IMAD R6, R24, UR4, RZ ;  /* 0x0000000418067c24 */ /* 0x000fe4000f8e02ff */
[----:B------:R-:W-:Y:S01]  /*25710*/  IMAD R11, R3, R10, R12 ;  /* 0x0000000a030b7224 */ /* 0x000fe200078e020c */
[----:B------:R-:W-:Y:S01]  /*25720*/  IADD3 R4, P0, R7, R4, RZ ;  /* 0x0000000407047210 */ /* 0x000fe20007f1e0ff */
        /* <DEDUP_REMOVED lines=9> */
[----:B------:R-:W-:Y:S01]  /*257c0*/  IMAD.IADD R5, R5, 0x1, R15 ;  /* 0x0000000105057824 */ /* 0x000fe200078e020f */
[----:B------:R-:W-:-:S04]  /*257d0*/  IADD3 R7, P2, R8, 0x1000, RZ ;  /* 0x0000100008077810 */ /* 0x000fc80007f5e0ff */
[----:B------:R-:W-:Y:S01]  /*257e0*/  LEA.HI.X R15, R4, UR5, R5, 0x2, P0 ;  /* 0x00000005040f7c11 */ /* 0x000fe200080f1405 */
[--C-:B------:R-:W-:Y:S01]  /*257f0*/  IMAD.X R11, RZ, RZ, R9.reuse, P2 ;  /* 0x000000ffff0b7224 */ /* 0x100fe200010e0609 */
[C---:B------:R-:W-:Y:S01]  /*25800*/  IADD3 R37, P0, R8.reuse, 0x5000, RZ ;  /* 0x0000500008257810 */ /* 0x040fe20007f1e0ff */
[----:B------:R-:W-:Y:S01]  /*25810*/  SHFL.IDX PT, R54, R6, RZ, 0x1c1f ;  /* 0x001c1fff06367589 */ /* 0x000fe200000e0000 */
[----:B------:R-:W-:Y:S01]  /*25820*/  IADD3 R45, P2, R8, 0x7000, RZ ;  /* 0x00007000082d7810 */ /* 0x000fe20007f5e0ff */
[----:B----4-:R-:W-:Y:S01]  /*25830*/  IMAD.IADD R30, R30, 0x1, R224 ;  /* 0x000000011e1e7824 */ /* 0x010fe200078e02e0 */
[----:B------:R-:W-:Y:S01]  /*25840*/  LOP3.LUT R36, R37, 0x380, RZ, 0xc0, !PT ;  /* 0x0000038025247812 */ /* 0x000fe200078ec0ff */
[----:B------:R-:W1:Y:S01]  /*25850*/  SHFL.IDX PT, R55, R15, RZ, 0x1c1f ;  /* 0x001c1fff0f377589 */ /* 0x000e6200000e0000 */
[----:B------:R-:W-:Y:S01]  /*25860*/  LOP3.LUT R44, R45, 0x380, RZ, 0xc0, !PT ;  /* 0x000003802d2c7812 */ /* 0x000fe200078ec0ff */
[----:B------:R-:W-:Y:S01]  /*25870*/  ULDC.64 UR4, c[0x0][0xaa0] ;  /* 0x0002a80000047ab9 */ /* 0x000fe20000000a00 */
[----:B------:R-:W-:Y:S01]  /*25880*/  SHF.R.U64 R36, R36, 0x3, RZ ;  /* 0x0000000324247819 */ /* 0x000fe200000012ff */
[----:B------:R-:W-:Y:S04]  /*25890*/  SHFL.IDX PT, R58, R6, 0x1, 0x1c1f ;  /* 0x003c1f00063a7f89 */ /* 0x000fe800000e0000 */
[----:B------:R-:W2:Y:S01]  /*258a0*/  SHFL.IDX PT, R59, R15, 0x1, 0x1c1f ;  /* 0x003c1f000f3b7f89 */ /* 0x000ea200000e0000 */
[----:B------:R-:W-:Y:S01]  /*258b0*/  LOP3.LUT R36, R36, R37, RZ, 0x3c, !PT ;  /* 0x0000002524247212 */ /* 0x000fe200078e3cff */
[----:B------:R-:W-:Y:S01]  /*258c0*/  IMAD.X R37, RZ, RZ, R9, P0 ;  /* 0x000000ffff257224 */ /* 0x000fe200000e0609 */
[----:B------:R-:W-:Y:S01]  /*258d0*/  SHF.R.U64 R44, R44, 0x3, RZ ;  /* 0x000000032c2c7819 */ /* 0x000fe200000012ff */
[----:B------:R-:W-:Y:S01]  /*258e0*/  VIADD R4, R30, 0x8 ;  /* 0x000000081e047836 */ /* 0x000fe20000000000 */
[----:B------:R-:W-:Y:S01]  /*258f0*/  LOP3.LUT P0, RZ, R31, 0x3, RZ, 0xc0, !PT ;  /* 0x000000031fff7812 */ /* 0x000fe2000780c0ff */
[----:B------:R-:W-:Y:S01]  /*25900*/  IMAD R21, R21, UR4, RZ ;  /* 0x0000000415157c24 */ /* 0x000fe2000f8e02ff */
[----:B------:R-:W-:-:S02]  /*25910*/  IADD3 R13, P6, R8, 0x2000, RZ ;  /* 0x00002000080d7810 */ /* 0x000fc40007fde0ff */
[----:B------:R-:W-:Y:S01]  /*25920*/  LOP3.LUT R44, R44, R45, RZ, 0x3c, !PT ;  /* 0x0000002d2c2c7212 */ /* 0x000fe200078e3cff */
[----:B------:R-:W-:Y:S01]  /*25930*/  IMAD.X R45, RZ, RZ, R9, P2 ;  /* 0x000000ffff2d7224 */ /* 0x000fe200010e0609 */
[-C--:B------:R-:W-:Y:S01]  /*25940*/  ISETP.GE.OR P2, PT, R30, R65.reuse, P0 ;  /* 0x000000411e00720c */ /* 0x080fe20000746670 */
[----:B------:R-:W-:Y:S01]  /*25950*/  IMAD R67, R20, UR5, R21 ;  /* 0x0000000514437c24 */ /* 0x000fe2000f8e0215 */
[----:B------:R-:W-:Y:S01]  /*25960*/  ISETP.GE.OR P0, PT, R4, R65, P0 ;  /* 0x000000410400720c */ /* 0x000fe20000706670 */
[----:B------:R-:W-:Y:S01]  /*25970*/  IMAD.WIDE.U32 R20, R20, UR4, RZ ;  /* 0x0000000414147c25 */ /* 0x000fe2000f8e00ff */
[----:B------:R-:W-:Y:S01]  /*25980*/  LOP3.LUT R12, R13, 0x380, RZ, 0xc0, !PT ;  /* 0x000003800d0c7812 */ /* 0x000fe200078ec0ff */
[----:B------:R-:W-:Y:S01]  /*25990*/  ULDC.64 UR4, c[0x0][0xae8] ;  /* 0x0002ba0000047ab9 */ /* 0x000fe20000000a00 */
[----:B------:R-:W-:Y:S01]  /*259a0*/  LOP3.LUT R10, R7, 0x380, RZ, 0xc0, !PT ;  /* 0x00000380070a7812 */ /* 0x000fe200078ec0ff */
[----:B------:R-:W-:Y:S01]  /*259b0*/  IMAD.IADD R21, R21, 0x1, R67 ;  /* 0x0000000115157824 */ /* 0x000fe200078e0243 */
[----:B------:R-:W-:Y:S01]  /*259c0*/  SHF.R.U64 R12, R12, 0x3, RZ ;  /* 0x000000030c0c7819 */ /* 0x000fe200000012ff */
[----:B------:R-:W-:Y:S01]  /*259d0*/  IMAD R67, R233, 0x20, R66 ;  /* 0x00000020e9437824 */ /* 0x000fe200078e0242 */
[----:B------:R-:W-:Y:S01]  /*259e0*/  SHF.R.U64 R10, R10, 0x3, RZ ;  /* 0x000000030a0a7819 */ /* 0x000fe200000012ff */
[----:B------:R-:W-:Y:S01]  /*259f0*/  IMAD R69, R64, UR4, RZ ;  /* 0x0000000440457c24 */ /* 0x000fe2000f8e02ff */
[----:B------:R-:W-:Y:S01]  /*25a00*/  LOP3.LUT R12, R12, R13, RZ, 0x3c, !PT ;  /* 0x0000000d0c0c7212 */ /* 0x000fe200078e3cff */
[----:B------:R-:W-:Y:S01]  /*25a10*/  IMAD.X R13, RZ, RZ, R9, P6 ;  /* 0x000000ffff0d7224 */ /* 0x000fe200030e0609 */
[----:B------:R-:W-:Y:S01]  /*25a20*/  LOP3.LUT R10, R10, R7, RZ, 0x3c, !PT ;  /* 0x000000070a0a7212 */ /* 0x000fe200078e3cff */
[----:B------:R-:W-:Y:S01]  /*25a30*/  IMAD.IADD R64, R224, 0x1, R67 ;  /* 0x00000001e0407824 */ /* 0x000fe200078e0243 */
[C---:B------:R-:W-:Y:S01]  /*25a40*/  IADD3 R49, P6, R8.reuse, 0x8000, RZ ;  /* 0x0000800008317810 */ /* 0x040fe20007fde0ff */
[----:B-1----:R-:W-:Y:S01]  /*25a50*/  @!P2 ST.E desc[UR60][R54.64], R2 ;  /* 0x000000023600a985 */ /* 0x002fe2000c10193c */
[----:B------:R-:W-:Y:S01]  /*25a60*/  IADD3 R7, P3, R8, 0xb000, RZ ;  /* 0x0000b00008077810 */ /* 0x000fe20007f7e0ff */
[----:B------:R-:W-:-:S02]  /*25a70*/  IMAD R69, R234, UR5, R69 ;  /* 0x00000005ea457c24 */ /* 0x000fc4000f8e0245 */
[----:B--2---:R0:W-:Y:S01]  /*25a80*/  @!P0 ST.E desc[UR60][R58.64], R0 ;  /* 0x000000003a008985 */ /* 0x0041e2000c10193c */
[----:B------:R-:W-:Y:S01]  /*25a90*/  LOP3.LUT R48, R49, 0x380, RZ, 0xc0, !PT ;  /* 0x0000038031307812 */ /* 0x000fe200078ec0ff */
[----:B------:R-:W-:Y:S01]  /*25aa0*/  IMAD.WIDE.U32 R20, R234, UR4, R20 ;  /* 0x00000004ea147c25 */ /* 0x000fe2000f8e0014 */
[----:B------:R-:W-:Y:S01]  /*25ab0*/  LOP3.LUT R5, R8, 0x380, RZ, 0xc0, !PT ;  /* 0x0000038008057812 */ /* 0x000fe200078ec0ff */
[----:B------:R-:W-:Y:S01]  /*25ac0*/  ULDC.64 UR4, c[0x0][0xaf0] ;  /* 0x0002bc0000047ab9 */ /* 0x000fe20000000a00 */
[----:B------:R-:W-:Y:S01]  /*25ad0*/  LOP3.LUT R6, R7, 0x380, RZ, 0xc0, !PT ;  /* 0x0000038007067812 */ /* 0x000fe200078ec0ff */
[----:B------:R-:W-:Y:S01]  /*25ae0*/  IMAD.MOV.U32 R67, RZ, RZ, R64 ;  /* 0x000000ffff437224 */ /* 0x000fe200078e0040 */
[----:B------:R-:W-:Y:S01]  /*25af0*/  SHF.R.U64 R48, R48, 0x3, RZ ;  /* 0x0000000330307819 */ /* 0x000fe200000012ff */
[----:B0-----:R-:W-:Y:S01]  /*25b00*/  @P1 IMAD.HI.U32 R0, R64, R71, RZ ;  /* 0x0000004740001227 */ /* 0x001fe200078e00ff */
[----:B------:R-:W-:Y:S01]  /*25b10*/  SHF.R.U64 R5, R5, 0x3, RZ ;  /* 0x0000000305057819 */ /* 0x000fe200000012ff */
[----:B------:R-:W5:Y:S01]  /*25b20*/  LD.E.128 R12, desc[UR60][R12.64] ;  /* 0x0000003c0c0c7980 */ /* 0x000f62000c101d00 */
[----:B------:R-:W-:Y:S01]  /*25b30*/  SHF.R.U64 R6, R6, 0x3, RZ ;  /* 0x0000000306067819 */ /* 0x000fe200000012ff */
[----:B------:R-:W-:Y:S01]  /*25b40*/  IMAD.IADD R21, R21, 0x1, R69 ;  /* 0x0000000115157824 */ /* 0x000fe200078e0245 */
[----:B---3--:R-:W-:Y:S01]  /*25b50*/  @P1 SHF.R.U32.HI R67, RZ, R73, R0 ;  /* 0x00000049ff431219 */ /* 0x008fe20000011600 */
[----:B------:R-:W-:Y:S01]  /*25b60*/  IMAD R24, R24, UR4, RZ ;  /* 0x0000000418187c24 */ /* 0x000fe2000f8e02ff */
[----:B------:R-:W-:Y:S01]  /*25b70*/  LOP3.LUT R48, R48, R49, RZ, 0x3c, !PT ;  /* 0x0000003130307212 */ /* 0x000fe200078e3cff */
[----:B------:R-:W-:Y:S01]  /*25b80*/  IMAD.WIDE.U32 R20, R237, UR4, R20 ;  /* 0x00000004ed147c25 */ /* 0x000fe2000f8e0014 */
[----:B------:R-:W-:Y:S01]  /*25b90*/  LOP3.LUT R4, R5, R8, RZ, 0x3c, !PT ;  /* 0x0000000805047212 */ /* 0x000fe200078e3cff */
[----:B------:R-:W5:Y:S01]  /*25ba0*/  LD.E.128 R28, desc[UR60][R28.64] ;  /* 0x0000003c1c1c7980 */ /* 0x000f62000c101d00 */
[----:B------:R-:W-:Y:S01]  /*25bb0*/  SHF.R.S32.HI R0, RZ, 0x1f, R67 ;  /* 0x0000001fff007819 */ /* 0x000fe20000011443 */
[----:B------:R-:W-:Y:S01]  /*25bc0*/  IMAD R69, R237, UR5, R24 ;  /* 0x00000005ed457c24 */ /* 0x000fe2000f8e0218 */
[----:B------:R-:W-:Y:S01]  /*25bd0*/  LOP3.LUT R60, R6, R7, RZ, 0x3c, !PT ;  /* 0x00000007063c7212 */ /* 0x000fe200078e3cff */
[--C-:B------:R-:W-:Y:S01]  /*25be0*/  IMAD.X R49, RZ, RZ, R9.reuse, P6 ;  /* 0x000000ffff317224 */ /* 0x100fe200030e0609 */
[----:B------:R-:W-:Y:S01]  /*25bf0*/  ULDC.64 UR4, c[0x0][0xae0] ;  /* 0x0002b80000047ab9 */ /* 0x000fe20000000a00 */
[--C-:B------:R-:W-:Y:S01]  /*25c00*/  IMAD.X R61, RZ, RZ, R9.reuse, P3 ;  /* 0x000000ffff3d7224 */ /* 0x100fe200018e0609 */
[----:B------:R-:W5:Y:S01]  /*25c10*/  LD.E.128 R32, desc[UR60][R32.64] ;  /* 0x0000003c20207980 */ /* 0x000f62000c101d00 */
[----:B------:R-:W-:-:S02]  /*25c20*/  IMAD.MOV.U32 R5, RZ, RZ, R9 ;  /* 0x000000ffff057224 */ /* 0x000fc400078e0009 */
[----:B------:R-:W-:Y:S01]  /*25c30*/  IMAD.MOV R2, RZ, RZ, -R67 ;  /* 0x000000ffff027224 */ /* 0x000fe200078e0a43 */
[----:B------:R-:W5:Y:S01]  /*25c40*/  LD.E.128 R8, desc[UR60][R10.64] ;  /* 0x0000003c0a087980 */ /* 0x000f62000c101d00 */
[----:B------:R-:W-:Y:S02]  /*25c50*/  IMAD.IADD R21, R21, 0x1, R69 ;  /* 0x0000000115157824 */ /* 0x000fe400078e0245 */
[----:B------:R-:W-:Y:S01]  /*25c60*/  IMAD R0, R0, UR4, RZ ;  /* 0x0000000400007c24 */ /* 0x000fe2000f8e02ff */
[----:B------:R-:W5:Y:S01]  /*25c70*/  LD.E.128 R4, desc[UR60][R4.64] ;  /* 0x0000003c04047980 */ /* 0x000f62000c101d00 */
[----:B------:R-:W-:-:S03]  /*25c80*/  IMAD R69, R3, R2, R64 ;  /* 0x0000000203457224 */ /* 0x000fc600078e0240 */
        /* <DEDUP_REMOVED lines=18> */
[----:B------:R-:W-:Y:S02]  /*25db0*/  IMAD.IADD R3, R3, 0x1, R71 ;  /* 0x0000000103037824 */ /* 0x000fe400078e0247 */
[----:B------:R-:W-:Y:S02]  /*25dc0*/  IMAD R20, R0, UR4, RZ ;  /* 0x0000000400147c24 */ /* 0x000fe4000f8e02ff */
[----:B------:R-:W-:Y:S02]  /*25dd0*/  VIADD R0, R224, 0x20 ;  /* 0x00000020e0007836 */ /* 0x000fe40000000000 */
[C---:B------:R-:W-:Y:S02]  /*25de0*/  IMAD R21, R69.reuse, UR5, R20 ;  /* 0x0000000545157c24 */ /* 0x040fe4000f8e0214 */
[----:B------:R-:W-:Y:S01]  /*25df0*/  IMAD.WIDE.U32 R2, R69, UR4, R2 ;  /* 0x0000000445027c25 */ /* 0x000fe2000f8e0002 */
[-C--:B------:R-:W-:Y:S01]  /*25e00*/  ISETP.GE.AND P1, PT, R0, R65.reuse, PT ;  /* 0x000000410000720c */ /* 0x080fe20003f26270 */
[----:B------:R-:W-:Y:S01]  /*25e10*/  ULDC.64 UR4, c[0x0][0xa80] ;  /* 0x0002a00000047ab9 */ /* 0x000fe20000000a00 */
[----:B------:R-:W-:Y:S01]  /*25e20*/  ISETP.GE.AND P2, PT, R224, R65, PT ;  /* 0x00000041e000720c */ /* 0x000fe20003f46270 */
[----:B------:R-:W-:Y:S01]  /*25e30*/  VIADD R0, R16, 0x36820 ;  /* 0x0003682010007836 */ /* 0x000fe20000000000 */
[----:B------:R-:W-:Y:S01]  /*25e40*/  LEA R24, P3, R2, UR4, 0x1 ;  /* 0x0000000402187c11 */ /* 0x000fe2000f8608ff */
[----:B------:R-:W-:-:S03]  /*25e50*/  IMAD.IADD R3, R3, 0x1, R21 ;  /* 0x0000000103037824 */ /* 0x000fc600078e0215 */
[----:B------:R-:W-:Y:S02]  /*25e60*/  PRMT R0, RZ, 0x654, R0 ;  /* 0x00000654ff007816 */ /* 0x000fe40000000000 */
[----:B------:R-:W-:Y:S01]  /*25e70*/  LEA.HI.X R64, R2, UR5, R3, 0x1, P3 ;  /* 0x0000000502407c11 */ /* 0x000fe200098f0c03 */
[----:B------:R-:W-:Y:S01]  /*25e80*/  VIADD R20, R224, 0x40 ;  /* 0x00000040e0147836 */ /* 0x000fe20000000000 */
[----:B0-----:R0:W-:Y:S01]  /*25e90*/  SYNCS.ARRIVE.TRANS64.RED.A1T0 RZ, [R0+URZ], RZ ;  /* 0x000000ff00ff79a7 */ /* 0x0011e2000810043f */
[----:B------:R1:W2:Y:S03]  /*25ea0*/  SHFL.IDX PT, R66, R24, RZ, 0x181f ;  /* 0x00181fff18427589 */ /* 0x0002a600000e0000 */
[----:B------:R-:W-:Y:S01]  /*25eb0*/  ISETP.GE.AND P0, PT, R20, R65, PT ;  /* 0x000000411400720c */ /* 0x000fe20003f06270 */
[----:B0-----:R1:W0:Y:S01]  /*25ec0*/  SHFL.IDX PT, R0, R64, RZ, 0x181f ;  /* 0x00181fff40007589 */ /* 0x00122200000e0000 */
[----:B------:R-:W-:Y:S11]  /*25ed0*/  @P2 BRA `(.L_x_6389) ;  /* 0x0000000000342947 */ /* 0x000ff60003800000 */
[----:B------:R-:W-:Y:S02]  /*25ee0*/  ULDC UR4, c[0x0][0xac8] ;  /* 0x0002b20000047ab9 */ /* 0x000fe40000000800 */
[----:B------:R-:W-:Y:S02]  /*25ef0*/  ISETP.GE.AND P4, PT, R225, UR4, PT ;  /* 0x00000004e1007c0c */ /* 0x000fe4000bf86270 */
[----:B------:R-:W-:Y:S02]  /*25f00*/  ISETP.GE.AND P3, PT, R231, UR4, PT ;  /* 0x00000004e7007c0c */ /* 0x000fe4000bf66270 */
[----:B------:R-:W-:-:S09]  /*25f10*/  ISETP.GE.AND P2, PT, R232, UR4, PT ;  /* 0x00000004e8007c0c */ /* 0x000fd2000bf46270 */
[-C--:B--2---:R-:W-:Y:S02]  /*25f20*/  @!P4 LEA R2, P6, R225, R66.reuse, 0x1 ;  /* 0x00000042e102c211 */ /* 0x084fe400078c08ff */
[----:B------:R-:W-:Y:S02]  /*25f30*/  @!P3 LEA R20, P5, R231, R66, 0x1 ;  /* 0x00000042e714b211 */ /* 0x000fe400078a08ff */
[----:B0-----:R-:W-:Y:S02]  /*25f40*/  @!P4 LEA.HI.X R3, R225, R0, R72, 0x1, P6 ;  /* 0x00000000e103c211 */ /* 0x001fe400030f0c48 */
[C---:B------:R-:W-:Y:S02]  /*25f50*/  @!P2 LEA R66, P6, R232.reuse, R66, 0x1 ;  /* 0x00000042e842a211 */ /* 0x040fe400078c08ff */
[-C--:B------:R-:W-:Y:S01]  /*25f60*/  @!P3 LEA.HI.X R21, R231, R0.reuse, R70, 0x1, P5 ;  /* 0x00000000e715b211 */ /* 0x080fe200028f0c46 */
[----:B-----5:R3:W-:Y:S01]  /*25f70*/  @!P4 ST.E.128 desc[UR60][R2.64], R4 ;  /* 0x000000040200c985 */ /* 0x0207e2000c101d3c */
[----:B------:R-:W-:-:S03]  /*25f80*/  @!P2 LEA.HI.X R67, R232, R0, R68, 0x1, P6 ;  /* 0x00000000e843a211 */ /* 0x000fc600030f0c44 */
[----:B------:R3:W-:Y:S04]  /*25f90*/  @!P3 ST.E.128 desc[UR60][R20.64], R32 ;  /* 0x000000201400b985 */ /* 0x0007e8000c101d3c */
[----:B------:R3:W-:Y:S02]  /*25fa0*/  @!P2 ST.E.128 desc[UR60][R66.64], R48 ;  /* 0x000000304200a985 */ /* 0x0007e4000c101d3c */
.L_x_6389:
[----:B------:R-:W-:Y:S05]  /*25fb0*/  BSYNC B1 ;  /* 0x0000000000017941 */ /* 0x000fea0003800000 */
.L_x_6388:
[----:B0-----:R0:W4:Y:S01]  /*25fc0*/  SHFL.IDX PT, R0, R64, 0x1, 0x181f ;  /* 0x00381f0040007f89 */ /* 0x00112200000e0000 */
        /* <DEDUP_REMOVED lines=16> */
.L_x_6391:
[----:B------:R-:W-:Y:S05]  /*260d0*/  BSYNC B1 ;  /* 0x0000000000017941 */ /* 0x000fea0003800000 */
.L_x_6390:
        /* <DEDUP_REMOVED lines=17> */
.L_x_6393:
[----:B------:R-:W-:Y:S05]  /*261f0*/  BSYNC B1 ;  /* 0x0000000000017941 */ /* 0x000fea0003800000 */
.L_x_6392:
[----:B0-----:R-:W-:Y:S01]  /*26200*/  VIADD R0, R224, 0x60 ;  /* 0x00000060e0007836 */ /* 0x001fe20000000000 */
[----:B-1--4-:R-:W0:Y:S04]  /*26210*/  SHFL.IDX PT, R64, R64, 0x3, 0x181f ;  /* 0x00781f0040407f89 */ /* 0x012e2800000e0000 */
[----:B------:R-:W-:Y:S01]  /*26220*/  ISETP.GE.AND P0, PT, R0, R65, PT ;  /* 0x000000410000720c */ /* 0x000fe20003f06270 */
[----:B------:R-:W1:-:S12]  /*26230*/  SHFL.IDX PT, R24, R24, 0x3, 0x181f ;  /* 0x00781f0018187f89 */ /* 0x000e5800000e0000 */
[----:B------:R-:W-:Y:S05]  /*26240*/  @P0 BRA `(.L_x_6394) ;  /* 0x0000000c004c0947 */ /* 0x000fea0003800000 */
[----:B------:R-:W-:Y:S02]  /*26250*/  ULDC UR4, c[0x0][0xac8] ;  /* 0x0002b20000047ab9 */ /* 0x000fe40000000800 */
[----:B------:R-:W-:Y:S02]  /*26260*/  ISETP.GE.AND P2, PT, R225, UR4, PT ;  /* 0x00000004e1007c0c */ /* 0x000fe4000bf46270 */
[----:B------:R-:W-:-:S11]  /*26270*/  ISETP.GE.AND P3, PT, R231, UR4, PT ;  /* 0x00000004e7007c0c */ /* 0x000fd6000bf66270 */
[-C--:B-1----:R-:W-:Y:S02]  /*26280*/  @!P2 LEA R2, P0, R225, R24.reuse, 0x1 ;  /* 0x00000018e102a211 */ /* 0x082fe400078008ff */
[----:B------:R-:W-:Y:S02]  /*26290*/  @!P3 LEA R4, P1, R231, R24, 0x1 ;  /* 0x00000018e704b211 */ /* 0x000fe400078208ff */
[-C--:B0-----:R-:W-:Y:S02]  /*262a0*/  @!P2 LEA.HI.X R3, R225, R64.reuse, R72, 0x1, P0 ;  /* 0x00000040e103a211 */ /* 0x081fe400000f0c48 */
[----:B------:R-:W-:Y:S02]  /*262b0*/  @!P3 LEA.HI.X R5, R231, R64, R70, 0x1, P1 ;  /* 0x00000040e705b211 */ /* 0x000fe400008f0c46 */
[----:B------:R-:W-:Y:S01]  /*262c0*/  ISETP.GE.AND P0, PT, R232, UR4, PT ;  /* 0x00000004e8007c0c */ /* 0x000fe2000bf06270 */
[----:B------:R4:W-:Y:S04]  /*262d0*/  @!P2 ST.E.128 desc[UR60][R2.64], R28 ;  /* 0x0000001c0200a985 */ /* 0x0009e8000c101d3c */
[----:B------:R4:W-:Y:S08]  /*262e0*/  @!P3 ST.E.128 desc[UR60][R4.64], R44 ;  /* 0x0000002c0400b985 */ /* 0x0009f0000c101d3c */
[----:B------:R-:W-:Y:S05]  /*262f0*/  @P0 BRA `(.L_x_6394) ;  /* 0x0000000c00200947 */ /* 0x000fea0003800000 */
[----:B----4-:R-:W-:-:S04]  /*26300*/  LEA R2, P0, R232, R24, 0x1 ;  /* 0x00000018e8027211 */ /* 0x010fc800078008ff */
[----:B------:R-:W-:-:S05]  /*26310*/  LEA.HI.X R3, R232, R64, R68, 0x1, P0 ;  /* 0x00000040e8037211 */ /* 0x000fca00000f0c44 */
[----:B------:R0:W-:Y:S01]  /*26320*/  ST.E.128 desc[UR60][R2.64], R60 ;  /* 0x0000003c02007985 */ /* 0x0001e2000c101d3c */
[----:B------:R-:W-:Y:S05]  /*26330*/  BRA `(.L_x_6394) ;  /* 0x0000000c00107947 */ /* 0x000fea0003800000 */
.L_x_6386:
        /* <DEDUP_REMOVED lines=27> */
.L_x_6395:
[----:B------:R-:W2:Y:S01]  /*264f0*/  LDL.LU R2, [R1+0x54] ;  /* 0x0000540001027983 */ /* 0x000ea20000300800 */
[----:B------:R-:W-:Y:S01]  /*26500*/  BSSY B1, `(.L_x_6396) ;  /* 0x000002d000017945 */ /* 0x000fe20003800000 */
[----:B------:R-:W-:Y:S02]  /*26510*/  SHF.R.S32.HI R10, RZ, 0x1f, R234 ;  /* 0x0000001fff0a7819 */ /* 0x000fe400000114ea */
[----:B------:R-:W-:Y:S02]  /*26520*/  SEL R237, R237, RZ, !P0 ;  /* 0x000000ffeded7207 */ /* 0x000fe40004000000 */
[----:B-----5:R-:W-:Y:S02]  /*26530*/  SHF.R.S32.HI R11, RZ, 0x1f, R6 ;  /* 0x0000001fff0b7819 */ /* 0x020fe40000011406 */
[----:B--2---:R-:W-:Y:S01]  /*26540*/  SEL R12, R2, RZ, !P0 ;  /* 0x000000ff020c7207 */ /* 0x004fe20004000000 */
[----:B------:R-:W-:Y:S06]  /*26550*/  @P3 BRA `(.L_x_6397) ;  /* 0x00000000009c3947 */ /* 0x000fec0003800000 */
[----:B------:R-:W2:Y:S01]  /*26560*/  S2R R3, SR_TID.X ;  /* 0x0000000000037919 */ /* 0x000ea20000002100 */
[----:B------:R-:W3:Y:S02]  /*26570*/  LDC R9, c[0x0][0xbe8] ;  /* 0x0002fa00ff097b82 */ /* 0x000ee40000000800 */
[----:B---3--:R-:W-:Y:S01]  /*26580*/  IMAD R2, R0, R9, RZ ;  /* 0x0000000900027224 */ /* 0x008fe200078e02ff */
[----:B--2---:R-:W-:-:S04]  /*26590*/  IADD3 R8, R224, -0x80, R3 ;  /* 0xffffff80e0087810 */ /* 0x004fc80007ffe003 */
        /* <DEDUP_REMOVED lines=35> */
.L_x_6397:
[----:B------:R-:W-:Y:S05]  /*267d0*/  BSYNC B1 ;  /* 0x0000000000017941 */ /* 0x000fea0003800000 */
.L_x_6396:
[----:B------:R-:W-:Y:S01]  /*267e0*/  SHF.R.S32.HI R8, RZ, 0x1f, R20 ;  /* 0x0000001fff087819 */ /* 0x000fe20000011414 */
[----:B------:R-:W-:Y:S01]  /*267f0*/  ULDC.64 UR4, c[0x0][0xaa0] ;  /* 0x0002a80000047ab9 */ /* 0x000fe20000000a00 */
[----:B------:R-:W-:Y:S01]  /*26800*/  BSSY B1, `(.L_x_6398) ;  /* 0x0000041000017945 */ /* 0x000fe20003800000 */
[----:B--2---:R-:W-:Y:S01]  /*26810*/  IMAD R3, R11, UR4, RZ ;  /* 0x000000040b037c24 */ /* 0x004fe2000f8e02ff */
[----:B------:R-:W-:Y:S02]  /*26820*/  LEA.HI R8, R8, R20, RZ, 0x3 ;  /* 0x0000001408087211 */ /* 0x000fe400078f18ff */
[----:B------:R-:W-:Y:S01]  /*26830*/  SHF.R.S32.HI R13, RZ, 0x1f, R232 ;  /* 0x0000001fff0d7819 */ /* 0x000fe200000114e8 */
[C---:B------:R-:W-:Y:S01]  /*26840*/  IMAD R5, R6.reuse, UR5, R3 ;  /* 0x0000000506057c24 */ /* 0x040fe2000f8e0203 */
[----:B------:R-:W-:Y:S01]  /*26850*/  SHF.R.S32.HI R8, RZ, 0x3, R8 ;  /* 0x00000003ff087819 */ /* 0x000fe20000011408 */
[----:B------:R-:W-:Y:S01]  /*26860*/  IMAD.WIDE.U32 R2, R6, UR4, RZ ;  /* 0x0000000406027c25 */ /* 0x000fe2000f8e00ff */
[----:B------:R-:W-:Y:S01]  /*26870*/  ULDC.64 UR4, c[0x0][0xae8] ;  /* 0x0002ba0000047ab9 */ /* 0x000fe20000000a00 */
[----:B------:R-:W-:-:S02]  /*26880*/  SHF.R.S32.HI R15, RZ, 0x1f, R231 ;  /* 0x0000001fff0f7819 */ /* 0x000fc400000114e7 */
[----:B------:R-:W-:Y:S01]  /*26890*/  IMAD R7, R233, 0x20, R8 ;  /* 0x00000020e9077824 */ /* 0x000fe200078e0208 */
[----:B------:R-:W-:Y:S01]  /*268a0*/  SHF.R.S32.HI R20, RZ, 0x1f, R225 ;  /* 0x0000001fff147819 */ /* 0x000fe200000114e1 */
[----:B------:R-:W-:Y:S02]  /*268b0*/  IMAD.IADD R3, R3, 0x1, R5 ;  /* 0x0000000103037824 */ /* 0x000fe400078e0205 */
[----:B------:R-:W-:Y:S02]  /*268c0*/  IMAD.IADD R9, R224, 0x1, R7 ;  /* 0x00000001e0097824 */ /* 0x000fe400078e0207 */
        /* <DEDUP_REMOVED lines=52> */
.L_x_6399:
[----:B------:R-:W-:Y:S05]  /*26c10*/  BSYNC B1 ;  /* 0x0000000000017941 */ /* 0x000fea0003800000 */
.L_x_6398:
        /* <DEDUP_REMOVED lines=17> */
.L_x_6401:
[----:B------:R-:W-:Y:S05]  /*26d30*/  BSYNC B1 ;  /* 0x0000000000017941 */ /* 0x000fea0003800000 */
.L_x_6400:
        /* <DEDUP_REMOVED lines=17> */
.L_x_6403:
[----:B------:R-:W-:Y:S05]  /*26e50*/  BSYNC B1 ;  /* 0x0000000000017941 */ /* 0x000fea0003800000 */
.L_x_6402:
        /* <DEDUP_REMOVED lines=18> */
.L_x_6394:
[----:B------:R-:W-:Y:S05]  /*26f80*/  BSYNC B0 ;  /* 0x0000000000007941 */ /* 0x000fea0003800000 */
.L_x_6385:
[----:B------:R-:W-:Y:S02]  /*26f90*/  ULDC UR4, c[0x0][0xc3c] ;  /* 0x00030f0000047ab9 */ /* 0x000fe40000000800 */
[----:B-1----:R-:W-:-:S13]  /*26fa0*/  ISETP.GE.AND P0, PT, R27, UR4, PT ;  /* 0x000000041b007c0c */ /* 0x002fda000bf06270 */
[----:B------:R-:W-:Y:S05]  /*26fb0*/  @!P0 BRA `(.L_x_6404) ;  /* 0xfffffda000fc8947 */ /* 0x000fea000383ffff */
[----:B------:R-:W-:Y:S05]  /*26fc0*/  BRA `(.L_x_6180) ;  /* 0x0000008400087947 */ /* 0x000fea0003800000 */
.L_x_6178:
        /* <DEDUP_REMOVED lines=18> */
.L_x_6405:
        /* <DEDUP_REMOVED lines=41> */
.L_x_6411:
        /* <DEDUP_REMOVED lines=12> */
.L_x_6410:
[----:B------:R-:W-:Y:S05]  /*27440*/  BSYNC B0 ;  /* 0x0000000000007941 */ /* 0x000fea0003800000 */
.L_x_6409:
        /* <DEDUP_REMOVED lines=21> */
.L_x_6407:
        /* <DEDUP_REMOVED lines=20> */
.L_x_6412:
        /* <DEDUP_REMOVED lines=56> */
.L_x_6408:
[----:B------:R-:W-:Y:S02]  /*27a60*/  IMAD.MOV.U32 R17, RZ, RZ, RZ ;  /* 0x000000ffff117224 */ /* 0x000fe400078e00ff */
[----:B------:R-:W-:Y:S02]  /*27a70*/  IMAD.U32 R16, RZ, RZ, UR6 ;  /* 0x00000006ff107e24 */ /* 0x000fe4000f8e00ff */
[----:B------:R-:W-:-:S07]  /*27a80*/  IMAD.MOV.U32 R18, RZ, RZ, RZ ;  /* 0x000000ffff127224 */ /* 0x000fce00078e00ff */
.L_x_6413:
[----:B------:R-:W-:-:S13]  /*27a90*/  ISETP.NE.AND P0, PT, R0, RZ, PT ;  /* 0x000000ff0000720c */ /* 0x000fda0003f05270 */
[----:B------:R-:W1:Y:S01]  /*27aa0*/  @!P0 S2R R3, SR_CgaCtaId ;  /* 0x0000000000038919 */ /* 0x000e620000008800 */
[----:B------:R-:W-:-:S04]  /*27ab0*/  @!P0 MOV R0, 0x400 ;  /* 0x0000040000008802 */ /* 0x000fc80000000f00 */
[----:B-1----:R-:W-:-:S05]  /*27ac0*/  @!P0 LEA R0, R3, R0, 0x18 ;  /* 0x0000000003008211 */ /* 0x002fca00078ec0ff */
[----:B------:R1:W-:Y:S01]  /*27ad0*/  @!P0 STS.128 [R0+0x368d0], R16 ;  /* 0x0368d01000008388 */ /* 0x0003e20000000c00 */
[----:B------:R-:W-:Y:S06]  /*27ae0*/  BAR.ARV 0x5, 0x180 ;  /* 0x0146000000007b1d */ /* 0x000fec0000002000 */
.L_x_6406:
        /* <DEDUP_REMOVED lines=32> */
[----:B------:R-:W-:-:S07]  /*27cf0*/  LOP3.LUT R4, R6, 0x70, R4, 0xf8, !PT ;  /* 0x0000007006047812 */ /* 0x000fce00078ef804 */
        /* <DEDUP_REMOVED lines=9> */
[----:B0-----:R-:W-:-:S03]  /*27d90*/  IMAD.MOV.U32 R3, RZ, RZ, 0x1 ;  /* 0x00000001ff037424 */ /* 0x001fc600078e00ff */
        /* <DEDUP_REMOVED lines=8> */
.L_x_6564:
        /* <DEDUP_REMOVED lines=17> */
[----:B------:R0:W-:Y:S01]  /*27f30*/  STL [R1+0x34], R4 ;  /* 0x0000340401007387 */ /* 0x0001e20000100800 */
[C-C-:B------:R-:W-:Y:S02]  /*27f40*/  SHF.L.U64.HI R14, R4.reuse, 0x2, R5.reuse ;  /* 0x00000002040e7819 */ /* 0x140fe40000010205 */
[----:B------:R-:W-:Y:S01]  /*27f50*/  @P0 LEA.HI.X R3, R4, UR5, R5, 0x2, P1 ;  /* 0x0000000504030c11 */ /* 0x000fe200088f1405 */
[----:B------:R-:W-:Y:S01]  /*27f60*/  ULDC.64 UR4, c[0x0][0xa00] ;  /* 0x0002800000047ab9 */ /* 0x000fe20000000a00 */
[C---:B---3-5:R-:W-:Y:S01]  /*27f70*/  @P3 IADD3 R8, P1, R15.reuse, UR10, RZ ;  /* 0x0000000a0f083c10 */ /* 0x068fe2000ff3e0ff */
        /* <DEDUP_REMOVED lines=39> */
[----:B------:R-:W2:Y:S04]  /*281f0*/  LDG.E R12, desc[UR60][R2.64] ;  /* 0x0000003c020c7981 */ /* 0x000ea8000c1e1900 */
[----:B------:R-:W2:Y:S02]  /*28200*/  LDG.E R2, desc[UR60][R2.64+0x4] ;  /* 0x0000043c02027981 */ /* 0x000ea4000c1e1900 */
[----:B--2--5:R-:W-:-:S05]  /*28210*/  IMAD.IADD R13, R2, 0x1, -R12 ;  /* 0x00000001020d7824 */ /* 0x024fca00078e0a0c */
[----:B------:R0:W-:Y:S02]  /*28220*/  STL [R1+0x40], R13 ;  /* 0x0000400d01007387 */ /* 0x0001e40000100800 */
.L_x_6415:
        /* <DEDUP_REMOVED lines=8> */
[----:B-1----:R-:W-:-:S04]  /*282b0*/  IADD3 R2, P1, R15, UR4, RZ ;  /* 0x000000040f027c10 */ /* 0x002fc8000ff3e0ff */
[----:B------:R-:W-:-:S05]  /*282c0*/  IADD3.X R3, R14, UR5, RZ, P1, !PT ;  /* 0x000000050e037c10 */ /* 0x000fca0008ffe4ff */
[----:B------:R1:W5:Y:S01]  /*282d0*/  LDG.E R9, desc[UR60][R2.64] ;  /* 0x0000003c02097981 */ /* 0x000362000c1e1900 */
[----:B------:R-:W-:Y:S05]  /*282e0*/  BRA `(.L_x_6417) ;  /* 0x0000000000107947 */ /* 0x000fea0003800000 */
.L_x_6416:
[----:B------:R-:W-:Y:S05]  /*282f0*/  @!P2 BRA `(.L_x_6417) ;  /* 0x00000000000ca947 */ /* 0x000fea0003800000 */
[----:B------:R-:W2:Y:S04]  /*28300*/  LDG.E R9, desc[UR60][R6.64] ;  /* 0x0000003c06097981 */ /* 0x000ea8000c1e1900 */
[----:B------:R-:W2:Y:S02]  /*28310*/  LDG.E R6, desc[UR60][R6.64+0x4] ;  /* 0x0000043c06067981 */ /* 0x000ea4000c1e1900 */
[----:B--2---:R-:W-:-:S07]  /*28320*/  IMAD.IADD R9, R6, 0x1, -R9 ;  /* 0x0000000106097824 */ /* 0x004fce00078e0a09 */
.L_x_6417:
[----:B-1----:R-:W2:Y:S01]  /*28330*/  @P0 LDG.E R2, desc[UR60][R4.64] ;  /* 0x0000003c04020981 */ /* 0x002ea2000c1e1900 */
[----:B------:R-:W1:Y:S03]  /*28340*/  LDC R3, c[0x0][0x448] ;  /* 0x00011200ff037b82 */ /* 0x000e660000000800 */
[----:B------:R-:W2:Y:S01]  /*28350*/  @P0 LDG.E R4, desc[UR60][R4.64+0x4] ;  /* 0x0000043c04040981 */ /* 0x000ea2000c1e1900 */
[----:B-----5:R-:W-:Y:S01]  /*28360*/  IMAD.IADD R0, R9, 0x1, -R0 ;  /* 0x0000000109007824 */ /* 0x020fe200078e0a00 */
[----:B------:R-:W-:Y:S01]  /*28370*/  BSSY B0, `(.L_x_6418) ;  /* 0x0000176000007945 */ /* 0x000fe20003800000 */
[----:B------:R-:W-:Y:S02]  /*28380*/  PLOP3.LUT P5, PT, PT, PT, PT, 0x80, 0x0 ;  /* 0x000000000000781c */ /* 0x000fe40003faf070 */
[----:B-1----:R-:W-:-:S13]  /*28390*/  ISETP.NE.AND P1, PT, R3, 0x1, PT ;  /* 0x000000010300780c */ /* 0x002fda0003f25270 */
[----:B------:R-:W1:Y:S01]  /*283a0*/  @P1 LDC R3, c[0x0][0x44c] ;  /* 0x00011300ff031b82 */ /* 0x000e620000000800 */
[----:B--2---:R-:W-:-:S07]  /*283b0*/  @P0 IMAD.IADD R8, R4, 0x1, -R2 ;  /* 0x0000000104080824 */ /* 0x004fce00078e0a02 */
[----:B------:R-:W2:Y:S01]  /*283c0*/  @P1 LDC R4, c[0x0][0x450] ;  /* 0x00011400ff041b82 */ /* 0x000ea20000000800 */
[----:B------:R-:W-:-:S04]  /*283d0*/  IMAD.SHL.U32 R2, R17, 0x80, RZ ;  /* 0x0000008011027824 */ /* 0x000fc800078e00ff */
[----:B------:R-:W-:-:S04]  /*283e0*/  VIADD R2, R2, 0x7f ;  /* 0x0000007f02027836 */ /* 0x000fc80000000000 */
[----:B-1----:R-:W-:-:S04]  /*283f0*/  @P1 IMAD.HI.U32 R3, R2, R3, RZ ;  /* 0x0000000302031227 */ /* 0x002fc800078e00ff */
[----:B------:R-:W-:Y:S02]  /*28400*/  IMAD.MOV.U32 R5, RZ, RZ, R2 ;  /* 0x000000ffff057224 */ /* 0x000fe400078e0002 */
[----:B------:R-:W-:Y:S01]  /*28410*/  IMAD.MOV.U32 R2, RZ, RZ, RZ ;  /* 0x000000ffff027224 */ /* 0x000fe200078e00ff */
[----:B--2---:R-:W-:Y:S01]  /*28420*/  @P1 SHF.R.U32.HI R5, RZ, R4, R3 ;  /* 0x00000004ff051219 */ /* 0x004fe20000011603 */
[----:B------:R-:W-:-:S04]  /*28430*/  IMAD.IADD R4, R0, 0x1, R8 ;  /* 0x0000000100047824 */ /* 0x000fc800078e0208 */
[C---:B------:R-:W-:Y:S01]  /*28440*/  VIADD R3, R4.reuse, 0x6f ;  /* 0x0000006f04037836 */ /* 0x040fe20000000000 */
[----:B------:R-:W-:-:S03]  /*28450*/  IADD3 R21, R4, 0x70, -R13 ;  /* 0x0000007004157810 */ /* 0x000fc60007ffe80d */
[----:B------:R-:W-:-:S04]  /*28460*/  IMAD.HI R6, R3, -0x6db6db6d, R2 ;  /* 0x9249249303067827 */ /* 0x000fc800078e0202 */
[----:B------:R-:W-:Y:S01]  /*28470*/  IMAD.IADD R3, R21, 0x1, R5 ;  /* 0x0000000115037824 */ /* 0x000fe200078e0205 */
[----:B------:R-:W-:-:S03]  /*28480*/  SHF.R.U32.HI R20, RZ, 0x1f, R6 ;  /* 0x0000001fff147819 */ /* 0x000fc60000011606 */
[----:B------:R-:W-:Y:S01]  /*28490*/  IMAD.HI R2, R3, -0x6db6db6d, R2 ;  /* 0x9249249303027827 */ /* 0x000fe200078e0202 */
        /* <DEDUP_REMOVED lines=8> */
[----:B------:R-:W-:Y:S02]  /*28520*/  ISETP.GT.AND P1, PT, R2, R0, PT ;  /* 0x000000000200720c */ /* 0x000fe40003f24270 */
[----:B------:R-:W-:-:S05]  /*28530*/  SHF.R.U32.HI R4, RZ, 0x4, R0 ;  /* 0x00000004ff047819 */ /* 0x000fca0000011600 */
[----:B------:R-:W-:-:S04]  /*28540*/  IMAD.WIDE.U32 R4, R4, 0x24924925, RZ ;  /* 0x2492492504047825 */ /* 0x000fc800078e00ff */
[----:B------:R-:W-:Y:S02]  /*28550*/  IMAD.MOV.U32 R9, RZ, RZ, R5 ;  /* 0x000000ffff097224 */ /* 0x000fe400078e0005 */
[----:B------:R-:W-:Y:S02]  /*28560*/  @P1 VIADD R3, R2, 0x6f ;  /* 0x0000006f02031836 */ /* 0x000fe40000000000 */
[----:B------:R-:W-:Y:S02]  /*28570*/  @P1 IMAD.MOV.U32 R2, RZ, RZ, RZ ;  /* 0x000000ffff021224 */ /* 0x000fe400078e00ff */
[----:B------:R-:W-:Y:S02]  /*28580*/  IMAD.MOV.U32 R7, RZ, RZ, R9 ;  /* 0x000000ffff077224 */ /* 0x000fe400078e0009 */
[----:B------:R-:W-:-:S05]  /*28590*/  @P1 IMAD.HI R2, R3, -0x6db6db6d, R2 ;  /* 0x9249249303021827 */ /* 0x000fca00078e0202 */
        /* <DEDUP_REMOVED lines=11> */
.L_x_6607:
[----:B--2---:R-:W-:Y:S02]  /*28650*/  ISETP.NE.AND P0, PT, R14, RZ, PT ;  /* 0x000000ff0e00720c */ /* 0x004fe40003f05270 */
[----:B------:R-:W-:-:S11]  /*28660*/  PLOP3.LUT P2, PT, PT, PT, PT, 0x8, 0x0 ;  /* 0x000000000000781c */ /* 0x000fd60003f4e170 */
[----:B------:R-:W-:Y:S05]  /*28670*/  @P0 BRA `(.L_x_6421) ;  /* 0x00000000000c0947 */ /* 0x000fea0003800000 */
[----:B------:R-:W-:-:S03]  /*28680*/  UMOV UR4, 0xffffffff ;  /* 0xffffffff00047882 */ /* 0x000fc60000000000 */
[----:B------:R-:W-:Y:S05]  /*28690*/  BRA.DIV UR4, `(.L_x_6422) ;  /* 0x0000007a04547947 */ /* 0x000fea000b800000 */
[----:B------:R-:W-:-:S13]  /*286a0*/  ELECT P2, URZ, PT ;  /* 0x00000000003f782f */ /* 0x000fda0003840000 */
.L_x_6421:
        /* <DEDUP_REMOVED lines=10> */
.L_x_6610:
[----:B------:R-:W-:Y:S05]  /*28750*/  BSYNC B1 ;  /* 0x0000000000017941 */ /* 0x000fea0003800000 */
.L_x_6423:
        /* <DEDUP_REMOVED lines=13> */
.L_x_6611:
[----:B------:R-:W-:Y:S05]  /*28830*/  BSYNC B2 ;  /* 0x0000000000027941 */ /* 0x000fea0003800000 */
.L_x_6427:
        /* <DEDUP_REMOVED lines=8> */
.L_x_6430:
[----:B------:R-:W-:Y:S05]  /*288c0*/  BSYNC B2 ;  /* 0x0000000000027941 */ /* 0x000fea0003800000 */
.L_x_6429:
        /* <DEDUP_REMOVED lines=14> */
.L_x_6431:
        /* <DEDUP_REMOVED lines=16> */
.L_x_6432:
        /* <DEDUP_REMOVED lines=16> */
.L_x_6433:
        /* <DEDUP_REMOVED lines=13> */
.L_x_6612:
[----:B------:R-:W-:Y:S05]  /*28c80*/  BSYNC B2 ;  /* 0x0000000000027941 */ /* 0x000fea0003800000 */
.L_x_6434:
        /* <DEDUP_REMOVED lines=10> */
.L_x_6437:
[----:B------:R-:W-:Y:S05]  /*28d30*/  BSYNC B2 ;  /* 0x0000000000027941 */ /* 0x000fea0003800000 */
.L_x_6436:
        /* <DEDUP_REMOVED lines=8> */
.L_x_6438:
        /* <DEDUP_REMOVED lines=15> */
.L_x_6439:
        /* <DEDUP_REMOVED lines=15> */
.L_x_6440:
        /* <DEDUP_REMOVED lines=10> */
.L_x_6426:
[----:B------:R-:W-:Y:S05]  /*29040*/  BSYNC B1 ;  /* 0x0000000000017941 */ /* 0x000fea0003800000 */
.L_x_6425:
        /* <DEDUP_REMOVED lines=13> */
.L_x_6457:
        /* <DEDUP_REMOVED lines=14> */
.L_x_6613:
[----:B------:R-:W-:Y:S05]  /*29200*/  BSYNC B2 ;  /* 0x0000000000027941 */ /* 0x000fea0003800000 */
.L_x_6443:
        /* <DEDUP_REMOVED lines=8> */
.L_x_6446:
[----:B------:R-:W-:Y:S05]  /*29290*/  BSYNC B2 ;  /* 0x0000000000027941 */ /* 0x000fea0003800000 */
.L_x_6445:
        /* <DEDUP_REMOVED lines=13> */
.L_x_6447:
        /* <DEDUP_REMOVED lines=16> */
.L_x_6448:
        /* <DEDUP_REMOVED lines=16> */
.L_x_6449:
        /* <DEDUP_REMOVED lines=13> */
.L_x_6614:
[----:B------:R-:W-:Y:S05]  /*29640*/  BSYNC B2 ;  /* 0x0000000000027941 */ /* 0x000fea0003800000 */
.L_x_6450:
        /* <DEDUP_REMOVED lines=10> */
.L_x_6453:
[----:B------:R-:W-:Y:S05]  /*296f0*/  BSYNC B2 ;  /* 0x0000000000027941 */ /* 0x000fea0003800000 */
.L_x_6452:
        /* <DEDUP_REMOVED lines=8> */
.L_x_6454:
        /* <DEDUP_REMOVED lines=15> */
.L_x_6455:
        /* <DEDUP_REMOVED lines=15> */
.L_x_6456:
        /* <DEDUP_REMOVED lines=10> */
.L_x_6442:
[----:B------:R-:W-:Y:S05]  /*29a00*/  BSYNC B1 ;  /* 0x0000000000017941 */ /* 0x000fea0003800000 */
.L_x_6441:
        /* <DEDUP_REMOVED lines=12> */
.L_x_6419:
[----:B------:R-:W-:Y:S05]  /*29ad0*/  BSYNC B0 ;  /* 0x0000000000007941 */ /* 0x000fea0003800000 */
.L_x_6418:
        /* <DEDUP_REMOVED lines=9> */
[----:B-1----:R-:W-:Y:S01]  /*29b70*/  @P0 SHF.R.U32.HI R0, RZ, R3, R2 ;  /* 0x00000003ff000219 */ /* 0x002fe20000011602 */
[----:B------:R-:W-:-:S04]  /*29b80*/  IMAD.MOV.U32 R2, RZ, RZ, RZ ;  /* 0x000000ffff027224 */ /* 0x000fc800078e00ff */
[----:B------:R-:W-:-:S04]  /*29b90*/  IMAD.IADD R3, R21, 0x1, R0 ;  /* 0x0000000115037824 */ /* 0x000fc800078e0200 */
[----:B------:R-:W-:-:S05]  /*29ba0*/  IMAD.HI R2, R3, -0x6db6db6d, R2 ;  /* 0x9249249303027827 */ /* 0x000fca00078e0202 */
        /* <DEDUP_REMOVED lines=11> */
[----:B------:R-:W-:Y:S02]  /*29c60*/  VOTEU.ANY UR4, UPT, PT ;  /* 0x0000000000047886 */ /* 0x000fe400038e0100 */
[----:B------:R-:W1:Y:S08]  /*29c70*/  FLO.U32 R0, UR4 ;  /* 0x0000000400007d00 */ /* 0x000e7000080e0000 */
[----:B------:R-:W2:Y:S01]  /*29c80*/  POPC R4, UR4 ;  /* 0x0000000400047d09 */ /* 0x000ea20008000000 */
[----:B-1----:R-:W-:-:S02]  /*29c90*/  ISETP.EQ.U32.AND P0, PT, R0, R3, PT ;  /* 0x000000030000720c */ /* 0x002fc40003f02070 */
[----:B------:R-:W2:Y:S11]  /*29ca0*/  LDC.64 R2, c[0x0][0xc60] ;  /* 0x00031800ff027b82 */ /* 0x000eb60000000a00 */
[----:B--2---:R-:W2:Y:S01]  /*29cb0*/  @P0 ATOMG.E.ADD.STRONG.GPU PT, R3, desc[UR60][R2.64], R4 ;  /* 0x00000004020309a8 */ /* 0x004ea200081ee1fc */
[----:B------:R-:W1:Y:S02]  /*29cc0*/  S2R R5, SR_LTMASK ;  /* 0x0000000000057919 */ /* 0x000e640000003900 */
[----:B-1----:R-:W-:-:S06]  /*29cd0*/  LOP3.LUT R5, R5, UR4, RZ, 0xc0, !PT ;  /* 0x0000000405057c12 */ /* 0x002fcc000f8ec0ff */
[----:B------:R-:W1:Y:S01]  /*29ce0*/  POPC R5, R5 ;  /* 0x0000000500057309 */ /* 0x000e620000000000 */
[----:B--2---:R-:W1:Y:S02]  /*29cf0*/  SHFL.IDX PT, R0, R3, R0, 0x1f ;  /* 0x00001f0003007589 */ /* 0x004e6400000e0000 */
[----:B-1----:R-:W-:Y:S01]  /*29d00*/  IADD3 R16, R0, UR39, R5 ;  /* 0x0000002700107c10 */ /* 0x002fe2000fffe005 */
[----:B------:R-:W-:Y:S06]  /*29d10*/  BRA `(.L_x_6460) ;  /* 0x0000004400a47947 */ /* 0x000fec0003800000 */
.L_x_6459:
        /* <DEDUP_REMOVED lines=21> */
.L_x_6462:
[----:B------:R-:W-:Y:S05]  /*29e70*/  BSYNC B6 ;  /* 0x0000000000067941 */ /* 0x000fea0003800000 */
.L_x_6461:
        /* <DEDUP_REMOVED lines=21> */
.L_x_6465:
        /* <DEDUP_REMOVED lines=16> */
.L_x_6464:
[----:B------:R-:W-:Y:S05]  /*2a0d0*/  BSYNC B6 ;  /* 0x0000000000067941 */ /* 0x000fea0003800000 */
.L_x_6463:
[----:B------:R-:W2:Y:S01]  /*2a0e0*/  LDL.LU R2, [R1] ;  /* 0x0000000001027983 */ /* 0x000ea20000300800 */
[----:B------:R-:W-:-:S03]  /*2a0f0*/  ULDC.64 UR4, c[0x0][0x9f8] ;  /* 0x00027e0000047ab9 */ /* 0x000fc60000000a00 */
[----:B------:R-:W3:Y:S04]  /*2a100*/  LDL.LU R4, [R1+0x10] ;  /* 0x0000100001047983 */ /* 0x000ee80000300800 */
[----:B------:R-:W4:Y:S01]  /*2a110*/  LDL R7, [R1+0x14] ;  /* 0x0000140001077983 */ /* 0x000f220000100800 */
[----:B------:R-:W-:-:S03]  /*2a120*/  ISETP.NE.U32.AND P0, PT, RZ, UR4, PT ;  /* 0x00000004ff007c0c */ /* 0x000fc6000bf05070 */
        /* <DEDUP_REMOVED lines=20> */
.L_x_6617:
        /* <DEDUP_REMOVED lines=12> */
.L_x_6620:
        /* <DEDUP_REMOVED lines=25> */
.L_x_6469:
[----:B------:R-:W3:Y:S04]  /*2a4c0*/  LDL R7, [R1+0x4] ;  /* 0x0000040001077983 */ /* 0x000ee80000100800 */
[----:B-12---:R-:W3:Y:S04]  /*2a4d0*/  LDL R0, [R1+0xc] ;  /* 0x00000c0001007983 */ /* 0x006ee80000100800 */
[----:B------:R-:W2:Y:S01]  /*2a4e0*/  LDL R2, [R1+0x18] ;  /* 0x0000180001027983 */ /* 0x000ea20000100800 */
[----:B---3--:R-:W-:Y:S01]  /*2a4f0*/  IMAD R0, R0, 0x8, R7 ;  /* 0x0000000800007824 */ /* 0x008fe200078e0207 */
[----:B--2---:R-:W-:-:S04]  /*2a500*/  SHF.L.U32 R2, R2, 0x1f, RZ ;  /* 0x0000001f02027819 */ /* 0x004fc800000006ff */
[----:B------:R-:W1:Y:S02]  /*2a510*/  SYNCS.PHASECHK.TRANS64.TRYWAIT P0, [R0+URZ+0x36840], R2 ;  /* 0x03684002000075a7 */ /* 0x000e64000800017f */
[----:B-1----:R-:W-:Y:S05]  /*2a520*/  @!P0 BRA `(.L_x_6470) ;  /* 0x0000005c00908947 */ /* 0x002fea0003800000 */
.L_x_6621:
        /* <DEDUP_REMOVED lines=10> */
.L_x_6471:
        /* <DEDUP_REMOVED lines=37> */
.L_x_6467:
        /* <DEDUP_REMOVED lines=43> */
.L_x_6473:
[----:B------:R-:W-:Y:S05]  /*2aad0*/  BSYNC B6 ;  /* 0x0000000000067941 */ /* 0x000fea0003800000 */
.L_x_6472:
        /* <DEDUP_REMOVED lines=16> */
[----:B------:R-:W-:Y:S02]  /*2abe0*/  LOP3.LUT R8, R8, 0x38, RZ, 0xc0, !PT ;  /* 0x0000003808087812 */ /* 0x000fe400078ec0ff */
[----:B------:R-:W-:Y:S02]  /*2abf0*/  LOP3.LUT R9, R9, 0x80, RZ, 0xfc, !PT ;  /* 0x0000008009097812 */ /* 0x000fe400078efcff */
[----:B------:R-:W-:Y:S01]  /*2ac00*/  SHF.R.U32.HI R10, RZ, 0x3, R10 ;  /* 0x00000003ff0a7819 */ /* 0x000fe2000001160a */
[----:B---3--:R-:W-:-:S02]  /*2ac10*/  IMAD.MOV.U32 R3, RZ, RZ, R6 ;  /* 0x000000ffff037224 */ /* 0x008fc400078e0006 */
        /* <DEDUP_REMOVED lines=46> */
[----:B------:R-:W-:-:S03]  /*2af00*/  IMAD R17, R17, 0x80, R10 ;  /* 0x0000008011117824 */ /* 0x000fc600078e020a */
[----:B------:R-:W-:Y:S04]  /*2af10*/  SHFL.IDX PT, R4, R2, RZ, 0x181f ;  /* 0x00181fff02047589 */ /* 0x000fe800000e0000 */
[----:B------:R-:W-:Y:S01]  /*2af20*/  SHFL.IDX PT, R6, R2, 0x1, 0x181f ;  /* 0x00381f0002067f89 */ /* 0x000fe200000e0000 */
[----:B--2---:R-:W-:-:S03]  /*2af30*/  IMAD R0, R5, R7, RZ ;  /* 0x0000000705007224 */ /* 0x004fc600078e02ff */
[----:B------:R-:W0:Y:S02]  /*2af40*/  SHFL.IDX PT, R5, R3, RZ, 0x181f ;  /* 0x00181fff03057589 */ /* 0x000e2400000e0000 */
[----:B------:R-:W-:-:S13]  /*2af50*/  ISETP.GE.AND P2, PT, R17, R0, PT ;  /* 0x000000001100720c */ /* 0x000fda0003f46270 */
[----:B0-----:R-:W-:-:S05]  /*2af60*/  @!P2 LEA R5, P4, R8, R5, 0x1 ;  /* 0x000000050805a211 */ /* 0x001fca00078808ff */
[----:B------:R-:W-:-:S05]  /*2af70*/  @!P2 IMAD.X R4, RZ, RZ, R4, P4 ;  /* 0x000000ffff04a224 */ /* 0x000fca00020e0604 */
[----:B------:R-:W-:-:S04]  /*2af80*/  @!P2 LOP3.LUT R5, R5, R4, RZ, 0x3c, !PT ;  /* 0x000000040505a212 */ /* 0x000fc800078e3cff */
[----:B------:R-:W-:-:S04]  /*2af90*/  @!P2 LOP3.LUT R4, R5, R4, RZ, 0x3c, !PT ;  /* 0x000000040504a212 */ /* 0x000fc800078e3cff */
[----:B------:R-:W-:-:S05]  /*2afa0*/  @!P2 LOP3.LUT R5, R5, R4, RZ, 0x3c, !PT ;  /* 0x000000040505a212 */ /* 0x000fca00078e3cff */
[----:B---3--:R-:W-:Y:S04]  /*2afb0*/  @!P2 LDGSTS.E.BYPASS.LTC128B.128 [R9+0x15400], desc[UR60][R4.64], !P3 ;  /* 0x154000000409afae */ /* 0x008fe8000d901d7c */
[----:B------:R-:W-:Y:S04]  /*2afc0*/  @!P2 LDGSTS.E.BYPASS.LTC128B.128 [R9+0x19400], desc[UR60][R4.64+0x80], !P0 ;  /* 0x194000800409afae */ /* 0x000fe8000c101d7c */
[----:B------:R0:W-:Y:S02]  /*2afd0*/  @!P2 LDGSTS.E.BYPASS.LTC128B.128 [R9+0x1d400], desc[UR60][R4.64+0x100], !P1 ;  /* 0x1d4001000409afae */ /* 0x0001e4000c901d7c */
[----:B0-----:R-:W-:-:S05]  /*2afe0*/  VIADD R4, R17, 0x10 ;  /* 0x0000001011047836 */ /* 0x001fca0000000000 */
[----:B------:R-:W-:Y:S02]  /*2aff0*/  ISETP.GE.AND P2, PT, R4, R0, PT ;  /* 0x000000000400720c */ /* 0x000fe40003f46270 */
[----:B------:R-:W0:Y:S11]  /*2b000*/  SHFL.IDX PT, R4, R3, 0x1, 0x181f ;  /* 0x00381f0003047f89 */ /* 0x000e3600000e0000 */
        /* <DEDUP_REMOVED lines=59> */
[----:B------:R-:W0:Y:S04]  /*2b3c0*/  SHFL.IDX PT, R4, R3, 0x6, 0x181f ;  /* 0x00d81f0003047f89 */ /* 0x000e2800000e0000 */
[----:B------:R-:W1:Y:S07]  /*2b3d0*/  SHFL.IDX PT, R3, R3, 0x7, 0x181f ;  /* 0x00f81f0003037f89 */ /* 0x000e6e00000e0000 */
[----:B0-----:R-:W-:-:S05]  /*2b3e0*/  @!P2 LEA R5, P4, R8, R4, 0x1 ;  /* 0x000000040805a211 */ /* 0x001fca00078808ff */
[----:B------:R-:W-:-:S05]  /*2b3f0*/  @!P2 IMAD.X R4, RZ, RZ, R6, P4 ;  /* 0x000000ffff04a224 */ /* 0x000fca00020e0606 */
[----:B------:R-:W-:-:S04]  /*2b400*/  @!P2 LOP3.LUT R5, R5, R4, RZ, 0x3c, !PT ;  /* 0x000000040505a212 */ /* 0x000fc800078e3cff */
[----:B------:R-:W-:-:S04]  /*2b410*/  @!P2 LOP3.LUT R4, R5, R4, RZ, 0x3c, !PT ;  /* 0x000000040504a212 */ /* 0x000fc800078e3cff */
[----:B------:R-:W-:-:S05]  /*2b420*/  @!P2 LOP3.LUT R5, R5, R4, RZ, 0x3c, !PT ;  /* 0x000000040505a212 */ /* 0x000fca00078e3cff */
[----:B------:R-:W-:Y:S04]  /*2b430*/  @!P2 LDGSTS.E.BYPASS.LTC128B.128 [R9+0x18400], desc[UR60][R4.64], !P3 ;  /* 0x184000000409afae */ /* 0x000fe8000d901d7c */
[----:B------:R-:W-:Y:S04]  /*2b440*/  @!P2 LDGSTS.E.BYPASS.LTC128B.128 [R9+0x1c400], desc[UR60][R4.64+0x80], !P0 ;  /* 0x1c4000800409afae */ /* 0x000fe8000c101d7c */
[----:B------:R0:W-:Y:S04]  /*2b450*/  @!P2 LDGSTS.E.BYPASS.LTC128B.128 [R9+0x20400], desc[UR60][R4.64+0x100], !P1 ;  /* 0x204001000409afae */ /* 0x0001e8000c901d7c */
[----:B01----:R0:W2:Y:S02]  /*2b460*/  SHFL.IDX PT, R4, R2, 0x7, 0x181f ;  /* 0x00f81f0002047f89 */ /* 0x0030a400000e0000 */
.L_x_6638:
[----:B------:R-:W-:Y:S01]  /*2b470*/  VIADD R17, R17, 0x70 ;  /* 0x0000007011117836 */ /* 0x000fe20000000000 */
[----:B------:R-:W-:Y:S04]  /*2b480*/  BSSY B0, `(.L_x_6475) ;  /* 0x000000c000007945 */ /* 0x000fe80003800000 */
[----:B------:R-:W-:-:S13]  /*2b490*/  ISETP.GE.AND P2, PT, R17, R0, PT ;  /* 0x000000001100720c */ /* 0x000fda0003f46270 */
[----:B------:R-:W-:Y:S05]  /*2b4a0*/  @P2 BRA `(.L_x_6476) ;  /* 0x0000000000242947 */ /* 0x000fea0003800000 */
[----:B------:R-:W3:Y:S01]  /*2b4b0*/  LDL R5, [R1+0x30] ;  /* 0x0000300001057983 */ /* 0x000ee20000100800 */
[----:B0-----:R-:W-:-:S05]  /*2b4c0*/  LEA R2, P2, R8, R3, 0x1 ;  /* 0x0000000308027211 */ /* 0x001fca00078408ff */
[----:B--2---:R-:W-:-:S05]  /*2b4d0*/  IMAD.X R3, RZ, RZ, R4, P2 ;  /* 0x000000ffff037224 */ /* 0x004fca00010e0604 */
[----:B------:R-:W-:Y:S01]  /*2b4e0*/  @!PT LDS RZ, [RZ] ;  /* 0x00000000fffff984 */ /* 0x000fe20000000800 */
[----:B------:R-:W-:Y:S01]  /*2b4f0*/  @!PT LDS RZ, [RZ] ;  /* 0x00000000fffff984 */ /* 0x000fe20000000800 */
[----:B------:R-:W-:Y:S01]  /*2b500*/  @!PT LDS RZ, [RZ] ;  /* 0x00000000fffff984 */ /* 0x000fe20000000800 */
[----:B---3--:R1:W-:Y:S04]  /*2b510*/  LDGSTS.E.BYPASS.LTC128B.128 [R5+0x18c00], desc[UR60][R2.64], !P3 ;  /* 0x18c0000002057fae */ /* 0x0083e8000d901d7c */
[----:B------:R1:W-:Y:S04]  /*2b520*/  LDGSTS.E.BYPASS.LTC128B.128 [R5+0x1cc00], desc[UR60][R2.64+0x80], !P0 ;  /* 0x1cc0008002057fae */ /* 0x0003e8000c101d7c */
[----:B------:R1:W-:Y:S02]  /*2b530*/  LDGSTS.E.BYPASS.LTC128B.128 [R5+0x20c00], desc[UR60][R2.64+0x100], !P1 ;  /* 0x20c0010002057fae */ /* 0x0003e4000c901d7c */
.L_x_6476:
[----:B------:R-:W-:Y:S05]  /*2b540*/  BSYNC B0 ;  /* 0x0000000000007941 */ /* 0x000fea0003800000 */
.L_x_6475:
[----:B------:R3:W5:Y:S01]  /*2b550*/  LDL R8, [R1+0x4] ;  /* 0x0000040001087983 */ /* 0x0007620000100800 */
[----:B------:R-:W-:Y:S01]  /*2b560*/  PLOP3.LUT P0, PT, PT, PT, PT, 0x80, 0x0 ;  /* 0x000000000000781c */ /* 0x000fe20003f0f070 */
[----:B------:R-:W-:-:S12]  /*2b570*/  NOP ;  /* 0x0000000000007918 */ /* 0x000fd80000000000 */
.L_x_6477:
[----:B01----:R-:W4:Y:S01]  /*2b580*/  LDL R2, [R1+0x4] ;  /* 0x0000040001027983 */ /* 0x003f220000100800 */
[----:B------:R-:W-:Y:S02]  /*2b590*/  PLOP3.LUT P1, PT, P1, P0, PT, 0xa2, 0x0 ;  /* 0x000000000000781c */ /* 0x000fe40000f21472 */
[----:B----4-:R-:W-:-:S08]  /*2b5a0*/  @P0 R2UR P1, UR4, R2 ;  /* 0x00000000020402ca */ /* 0x010fd00000020000 */
[----:B------:R-:W-:-:S05]  /*2b5b0*/  @P0 PLOP3.LUT P0, PT, P1, PT, PT, 0x80, 0x0 ;  /* 0x000000000000081c */ /* 0x000fca0000f0f070 */
[----:B------:R-:W-:Y:S01]  /*2b5c0*/  @!P1 SYNCS.ARRIVE.TRANS64.RED.A0T1 RZ, [UR4+0x36800], RZ ;  /* 0x036800ffffff99a7 */ /* 0x000fe20008200404 */
[----:B------:R-:W-:Y:S07]  /*2b5d0*/  @!P1 ARRIVES.LDGSTSBAR.64.TRANSCNT [UR4+0x36800] ;  /* 0x03680000ff0099b0 */ /* 0x000fee0008000a84 */
[----:B------:R-:W-:Y:S05]  /*2b5e0*/  @P0 BRA.U.ANY `(.L_x_6477) ;  /* 0xfffffffd00e40947 */ /* 0x000fea000393ffff */
[----:B------:R-:W4:Y:S02]  /*2b5f0*/  LDL.LU R3, [R1+0x50] ;  /* 0x0000500001037983 */ /* 0x000f240000300800 */
[----:B----4-:R-:W-:-:S05]  /*2b600*/  VIADD R3, R3, 0x1 ;  /* 0x0000000103037836 */ /* 0x010fca0000000000 */
        /* <DEDUP_REMOVED lines=10> */
.L_x_6639:
[----:B------:R-:W-:Y:S05]  /*2b6b0*/  BSYNC B0 ;  /* 0x0000000000007941 */ /* 0x000fea0003800000 */
.L_x_6478:
[----:B0-----:R-:W4:Y:S01]  /*2b6c0*/  LDL R2, [R1+0x38] ;  /* 0x0000380001027983 */ /* 0x001f220000100800 */
[----:B------:R-:W-:Y:S01]  /*2b6d0*/  BSSY B0, `(.L_x_6480) ;  /* 0x000025b000007945 */ /* 0x000fe20003800000 */
[----:B----4-:R-:W-:-:S13]  /*2b6e0*/  ISETP.GE.AND P0, PT, R2, 0x2, PT ;  /* 0x000000020200780c */ /* 0x010fda0003f06270 */
[----:B------:R-:W-:Y:S05]  /*2b6f0*/  @!P0 BRA `(.L_x_6481) ;  /* 0x0000002400608947 */ /* 0x000fea0003800000 */
[C---:B------:R-:W-:Y:S01]  /*2b700*/  LOP3.LUT R0, R2.reuse, 0x1, RZ, 0xc0, !PT ;  /* 0x0000000102007812 */ /* 0x040fe200078ec0ff */
[----:B------:R-:W-:Y:S01]  /*2b710*/  VIADD R2, R2, 0xfffffffe ;  /* 0xfffffffe02027836 */ /* 0x000fe20000000000 */
[----:B------:R-:W-:Y:S02]  /*2b720*/  BSSY B2, `(.L_x_6482) ;  /* 0x00000cc000027945 */ /* 0x000fe40003800000 */
[----:B------:R-:W-:Y:S01]  /*2b730*/  ISETP.NE.U32.AND P0, PT, R0, 0x1, PT ;  /* 0x000000010000780c */ /* 0x000fe20003f05070 */
[----:B------:R-:W-:-:S12]  /*2b740*/  IMAD.MOV.U32 R0, RZ, RZ, R2 ;  /* 0x000000ffff007224 */ /* 0x000fd800078e0002 */
[----:B------:R-:W-:Y:S05]  /*2b750*/  @!P0 BRA `(.L_x_6483) ;  /* 0x0000000c00208947 */ /* 0x000fea0003800000 */
[----:B------:R-:W4:Y:S04]  /*2b760*/  LDL R5, [R1+0x8] ;  /* 0x0000080001057983 */ /* 0x000f280000100800 */
[----:B--2---:R-:W2:Y:S04]  /*2b770*/  LDL R4, [R1+0xc] ;  /* 0x00000c0001047983 */ /* 0x004ea80000100800 */
[----:B------:R-:W3:Y:S01]  /*2b780*/  LDL R3, [R1+0x18] ;  /* 0x0000180001037983 */ /* 0x000ee20000100800 */
[----:B------:R-:W-:Y:S01]  /*2b790*/  BSSY B1, `(.L_x_6484) ;  /* 0x00000c0000017945 */ /* 0x000fe20003800000 */
[----:B----4-:R-:W-:Y:S01]  /*2b7a0*/  LOP3.LUT P1, RZ, R5, 0x4, RZ, 0xc0, !PT ;  /* 0x0000000405ff7812 */ /* 0x010fe2000782c0ff */
[----:B--2--5:R-:W-:-:S05]  /*2b7b0*/  VIADD R8, R4, 0x1 ;  /* 0x0000000104087836 */ /* 0x024fca0000000000 */
[----:B------:R-:W-:-:S04]  /*2b7c0*/  ISETP.NE.AND P0, PT, R8, 0x2, PT ;  /* 0x000000020800780c */ /* 0x000fc80003f05270 */
[----:B------:R-:W-:Y:S02]  /*2b7d0*/  SEL R9, RZ, 0x1, P0 ;  /* 0x00000001ff097807 */ /* 0x000fe40000000000 */
[----:B------:R-:W-:Y:S02]  /*2b7e0*/  SEL R8, R8, RZ, P0 ;  /* 0x000000ff08087207 */ /* 0x000fe40000000000 */
[----:B---3--:R-:W-:Y:S01]  /*2b7f0*/  LOP3.LUT R9, R3, R9, RZ, 0x3c, !PT ;  /* 0x0000000903097212 */ /* 0x008fe200078e3cff */
        /* <DEDUP_REMOVED lines=27> */
.L_x_6486:
[----:B------:R-:W2:Y:S01]  /*2b9b0*/  LDL R0, [R1+0x4] ;  /* 0x0000040001007983 */ /* 0x000ea20000100800 */
[----:B------:R-:W-:Y:S01]  /*2b9c0*/  BSSY B3, `(.L_x_6487) ;  /* 0x0000005000037945 */ /* 0x000fe20003800000 */
[----:B--2---:R-:W-:Y:S01]  /*2b9d0*/  IMAD R3, R8, 0x8, R0 ;  /* 0x0000000808037824 */ /* 0x004fe200078e0200 */
[----:B------:R-:W-:-:S04]  /*2b9e0*/  SHF.L.U32 R0, R9, 0x1f, RZ ;  /* 0x0000001f09007819 */ /* 0x000fc800000006ff */
[----:B------:R-:W1:Y:S02]  /*2b9f0*/  SYNCS.PHASECHK.TRANS64.TRYWAIT P0, [R3+URZ+0x36840], R0 ;  /* 0x03684000030075a7 */ /* 0x000e64000800017f */
[----:B-1----:R-:W-:Y:S05]  /*2ba00*/  @!P0 BRA `(.L_x_6488) ;  /* 0x0000005400688947 */ /* 0x002fea0003800000 */
.L_x_6640:
[----:B------:R-:W-:Y:S05]  /*2ba10*/  BSYNC B3 ;  /* 0x0000000000037941 */ /* 0x000fea0003800000 */
.L_x_6487:
        /* <DEDUP_REMOVED lines=11> */
.L_x_6490:
[----:B------:R-:W-:Y:S05]  /*2bad0*/  BSYNC B3 ;  /* 0x0000000000037941 */ /* 0x000fea0003800000 */
.L_x_6489:
        /* <DEDUP_REMOVED lines=13> */
.L_x_6491:
        /* <DEDUP_REMOVED lines=16> */
.L_x_6492:
        /* <DEDUP_REMOVED lines=16> */
.L_x_6493:
        /* <DEDUP_REMOVED lines=18> */
.L_x_6641:
[----:B------:R-:W-:Y:S05]  /*2bed0*/  BSYNC B3 ;  /* 0x0000000000037941 */ /* 0x000fea0003800000 */
.L_x_6494:
        /* <DEDUP_REMOVED lines=10> */
.L_x_6496:
[----:B------:R-:W2:Y:S01]  /*2bf80*/  LDL R3, [R1+0x8] ;  /* 0x0000080001037983 */ /* 0x000ea20000100800 */
[----:B------:R-:W-:Y:S01]  /*2bf90*/  BSSY B3, `(.L_x_6497) ;  /* 0x0000004000037945 */ /* 0x000fe20003800000 */
[----:B--2---:R-:W-:-:S13]  /*2bfa0*/  LOP3.LUT P0, RZ, R3, 0x8, RZ, 0xc0, !PT ;  /* 0x0000000803ff7812 */ /* 0x004fda000780c0ff */
[----:B------:R-:W-:Y:S05]  /*2bfb0*/  @P0 BRA `(.L_x_6498) ;  /* 0x0000000000040947 */ /* 0x000fea0003800000 */
[----:B------:R-:W-:Y:S01]  /*2bfc0*/  BPT.TRAP 0x1 ;  /* 0x000000040000795c */ /* 0x000fe20000300000 */
.L_x_6498:
[----:B------:R-:W-:Y:S05]  /*2bfd0*/  BSYNC B3 ;  /* 0x0000000000037941 */ /* 0x000fea0003800000 */
.L_x_6497:
        /* <DEDUP_REMOVED lines=14> */
.L_x_6499:
        /* <DEDUP_REMOVED lines=16> */
.L_x_6500:
        /* <DEDUP_REMOVED lines=16> */
.L_x_6501:
        /* <DEDUP_REMOVED lines=13> */
.L_x_6485:
[----:B------:R-:W-:Y:S05]  /*2c390*/  BSYNC B1 ;  /* 0x0000000000017941 */ /* 0x000fea0003800000 */
.L_x_6484:
[----:B------:R-:W2:Y:S04]  /*2c3a0*/  LDL.LU R0, [R1+0x38] ;  /* 0x0000380001007983 */ /* 0x000ea80000300800 */
[----:B------:R1:W-:Y:S04]  /*2c3b0*/  STL [R1+0x18], R9 ;  /* 0x0000180901007387 */ /* 0x0003e80000100800 */
[----:B------:R1:W-:Y:S02]  /*2c3c0*/  STL [R1+0xc], R8 ;  /* 0x00000c0801007387 */ /* 0x0003e40000100800 */
[----:B-12---:R-:W-:-:S07]  /*2c3d0*/  VIADD R0, R0, 0xfffffffd ;  /* 0xfffffffd00007836 */ /* 0x006fce0000000000 */
.L_x_6483:
[----:B------:R-:W-:Y:S05]  /*2c3e0*/  BSYNC B2 ;  /* 0x0000000000027941 */ /* 0x000fea0003800000 */
.L_x_6482:
[----:B------:R-:W-:-:S13]  /*2c3f0*/  ISETP.NE.AND P0, PT, R2, RZ, PT ;  /* 0x000000ff0200720c */ /* 0x000fda0003f05270 */
[----:B------:R-:W-:Y:S05]  /*2c400*/  @!P0 BRA `(.L_x_6481) ;  /* 0x00000018001c8947 */ /* 0x000fea0003800000 */
[----:B-----5:R1:W5:Y:S02]  /*2c410*/  LDL R8, [R1] ;  /* 0x0000000001087983 */ /* 0x0203640000100800 */
.L_x_6538:
[----:B0-2---:R-:W2:Y:S04]  /*2c420*/  LDL R4, [R1+0x8] ;  /* 0x0000080001047983 */ /* 0x005ea80000100800 */
[----:B------:R-:W4:Y:S04]  /*2c430*/  LDL R3, [R1+0xc] ;  /* 0x00000c0001037983 */ /* 0x000f280000100800 */
[----:B---3--:R-:W3:Y:S01]  /*2c440*/  LDL R2, [R1+0x18] ;  /* 0x0000180001027983 */ /* 0x008ee20000100800 */
[----:B------:R-:W-:Y:S05]  /*2c450*/  YIELD ;  /* 0x0000000000007946 */ /* 0x000fea0003800000 */
[----:B------:R-:W-:Y:S01]  /*2c460*/  BSSY B1, `(.L_x_6502) ;  /* 0x00000be000017945 */ /* 0x000fe20003800000 */
[----:B--2---:R-:W-:Y:S01]  /*2c470*/  LOP3.LUT P1, RZ, R4, 0x4, RZ, 0xc0, !PT ;  /* 0x0000000404ff7812 */ /* 0x004fe2000782c0ff */
[----:B----4-:R-:W-:-:S05]  /*2c480*/  VIADD R4, R3, 0x1 ;  /* 0x0000000103047836 */ /* 0x010fca0000000000 */
        /* <DEDUP_REMOVED lines=29> */
.L_x_6504:
[----:B------:R-:W2:Y:S01]  /*2c660*/  LDL R2, [R1+0x4] ;  /* 0x0000040001027983 */ /* 0x000ea20000100800 */
[----:B------:R-:W-:Y:S01]  /*2c670*/  BSSY B2, `(.L_x_6505) ;  /* 0x0000005000027945 */ /* 0x000fe20003800000 */
[----:B--2---:R-:W-:Y:S01]  /*2c680*/  IMAD R3, R4, 0x8, R2 ;  /* 0x0000000804037824 */ /* 0x004fe200078e0202 */
[----:B------:R-:W-:-:S04]  /*2c690*/  SHF.L.U32 R2, R5, 0x1f, RZ ;  /* 0x0000001f05027819 */ /* 0x000fc800000006ff */
[----:B------:R-:W2:Y:S02]  /*2c6a0*/  SYNCS.PHASECHK.TRANS64.TRYWAIT P0, [R3+URZ+0x36840], R2 ;  /* 0x03684002030075a7 */ /* 0x000ea4000800017f */
[----:B--2---:R-:W-:Y:S05]  /*2c6b0*/  @!P0 BRA `(.L_x_6506) ;  /* 0x0000004800648947 */ /* 0x004fea0003800000 */
.L_x_6642:
[----:B------:R-:W-:Y:S05]  /*2c6c0*/  BSYNC B2 ;  /* 0x0000000000027941 */ /* 0x000fea0003800000 */
.L_x_6505:
        /* <DEDUP_REMOVED lines=11> */
.L_x_6508:
[----:B------:R-:W-:Y:S05]  /*2c780*/  BSYNC B2 ;  /* 0x0000000000027941 */ /* 0x000fea0003800000 */
.L_x_6507:
        /* <DEDUP_REMOVED lines=13> */
.L_x_6509:
        /* <DEDUP_REMOVED lines=16> */
.L_x_6510:
        /* <DEDUP_REMOVED lines=16> */
.L_x_6511:
        /* <DEDUP_REMOVED lines=18> */
.L_x_6643:
[----:B------:R-:W-:Y:S05]  /*2cb80*/  BSYNC B2 ;  /* 0x0000000000027941 */ /* 0x000fea0003800000 */
.L_x_6512:
        /* <DEDUP_REMOVED lines=10> */
.L_x_6514:
[----:B------:R-:W2:Y:S01]  /*2cc30*/  LDL R3, [R1+0x8] ;  /* 0x0000080001037983 */ /* 0x000ea20000100800 */
[----:B------:R-:W-:Y:S01]  /*2cc40*/  BSSY B2, `(.L_x_6515) ;  /* 0x0000004000027945 */ /* 0x000fe20003800000 */
[----:B--2---:R-:W-:-:S13]  /*2cc50*/  LOP3.LUT P0, RZ, R3, 0x8, RZ, 0xc0, !PT ;  /* 0x0000000803ff7812 */ /* 0x004fda000780c0ff */
[----:B------:R-:W-:Y:S05]  /*2cc60*/  @P0 BRA `(.L_x_6516) ;  /* 0x0000000000040947 */ /* 0x000fea0003800000 */
[----:B------:R-:W-:Y:S01]  /*2cc70*/  BPT.TRAP 0x1 ;  /* 0x000000040000795c */ /* 0x000fe20000300000 */
.L_x_6516:
[----:B------:R-:W-:Y:S05]  /*2cc80*/  BSYNC B2 ;  /* 0x0000000000027941 */ /* 0x000fea0003800000 */
.L_x_6515:
        /* <DEDUP_REMOVED lines=14> */
.L_x_6517:
        /* <DEDUP_REMOVED lines=16> */
.L_x_6518:
        /* <DEDUP_REMOVED lines=16> */
.L_x_6519:
        /* <DEDUP_REMOVED lines=13> */
.L_x_6503:
[----:B------:R-:W-:Y:S05]  /*2d040*/  BSYNC B1 ;  /* 0x0000000000017941 */ /* 0x000fea0003800000 */
.L_x_6502:
        /* <DEDUP_REMOVED lines=35> */
.L_x_6522:
[----:B------:R-:W3:Y:S01]  /*2d280*/  LDL R2, [R1+0x4] ;  /* 0x0000040001027983 */ /* 0x000ee20000100800 */
[----:B------:R-:W-:Y:S01]  /*2d290*/  BSSY B2, `(.L_x_6523) ;  /* 0x0000005000027945 */ /* 0x000fe20003800000 */
[----:B---3--:R-:W-:Y:S01]  /*2d2a0*/  IMAD R3, R11, 0x8, R2 ;  /* 0x000000080b037824 */ /* 0x008fe200078e0202 */
[----:B------:R-:W-:-:S04]  /*2d2b0*/  SHF.L.U32 R2, R10, 0x1f, RZ ;  /* 0x0000001f0a027819 */ /* 0x000fc800000006ff */
[----:B------:R-:W3:Y:S02]  /*2d2c0*/  SYNCS.PHASECHK.TRANS64.TRYWAIT P0, [R3+URZ+0x36840], R2 ;  /* 0x03684002030075a7 */ /* 0x000ee4000800017f */
[----:B---3--:R-:W-:Y:S05]  /*2d2d0*/  @!P0 BRA `(.L_x_6524) ;  /* 0x0000003c00848947 */ /* 0x008fea0003800000 */
.L_x_6644:
[----:B------:R-:W-:Y:S05]  /*2d2e0*/  BSYNC B2 ;  /* 0x0000000000027941 */ /* 0x000fea0003800000 */
.L_x_6523:
        /* <DEDUP_REMOVED lines=11> */
.L_x_6526:
[----:B------:R-:W-:Y:S05]  /*2d3a0*/  BSYNC B2 ;  /* 0x0000000000027941 */ /* 0x000fea0003800000 */
.L_x_6525:
        /* <DEDUP_REMOVED lines=14> */
.L_x_6527:
        /* <DEDUP_REMOVED lines=16> */
.L_x_6528:
        /* <DEDUP_REMOVED lines=16> */
.L_x_6529:
        /* <DEDUP_REMOVED lines=16> */
.L_x_6645:
[----:B------:R-:W-:Y:S05]  /*2d790*/  BSYNC B2 ;  /* 0x0000000000027941 */ /* 0x000fea0003800000 */
.L_x_6530:
        /* <DEDUP_REMOVED lines=10> */
.L_x_6532:
[----:B------:R-:W2:Y:S01]  /*2d840*/  LDL R3, [R1+0x8] ;  /* 0x0000080001037983 */ /* 0x000ea20000100800 */
[----:B------:R-:W-:Y:S01]  /*2d850*/  BSSY B2, `(.L_x_6533) ;  /* 0x0000004000027945 */ /* 0x000fe20003800000 */
[----:B--2---:R-:W-:-:S13]  /*2d860*/  LOP3.LUT P0, RZ, R3, 0x8, RZ, 0xc0, !PT ;  /* 0x0000000803ff7812 */ /* 0x004fda000780c0ff */
[----:B------:R-:W-:Y:S05]  /*2d870*/  @P0 BRA `(.L_x_6534) ;  /* 0x0000000000040947 */ /* 0x000fea0003800000 */
[----:B------:R-:W-:Y:S01]  /*2d880*/  BPT.TRAP 0x1 ;  /* 0x000000040000795c */ /* 0x000fe20000300000 */
.L_x_6534:
[----:B------:R-:W-:Y:S05]  /*2d890*/  BSYNC B2 ;  /* 0x0000000000027941 */ /* 0x000fea0003800000 */
.L_x_6533:
        /* <DEDUP_REMOVED lines=13> */
.L_x_6535:
        /* <DEDUP_REMOVED lines=16> */
.L_x_6536:
        /* <DEDUP_REMOVED lines=16> */
.L_x_6537:
        /* <DEDUP_REMOVED lines=13> */
.L_x_6521:
[----:B------:R-:W-:Y:S05]  /*2dc40*/  BSYNC B1 ;  /* 0x0000000000017941 */ /* 0x000fea0003800000 */
.L_x_6520:
[C---:B------:R-:W-:Y:S01]  /*2dc50*/  ISETP.GT.AND P0, PT, R0.reuse, 0x1, PT ;  /* 0x000000010000780c */ /* 0x040fe20003f04270 */
[----:B------:R-:W-:-:S12]  /*2dc60*/  VIADD R0, R0, 0xfffffffe ;  /* 0xfffffffe00007836 */ /* 0x000fd80000000000 */
[----:B------:R-:W-:Y:S05]  /*2dc70*/  @P0 BRA `(.L_x_6538) ;  /* 0xffffffe400e80947 */ /* 0x000fea000383ffff */
.L_x_6481:
[----:B------:R-:W-:Y:S05]  /*2dc80*/  BSYNC B0 ;  /* 0x0000000000007941 */ /* 0x000fea0003800000 */
.L_x_6480:
[----:B------:R-:W4:Y:S01]  /*2dc90*/  S2R R2, SR_TID.X ;  /* 0x0000000000027919 */ /* 0x000f220000002100 */
[----:B------:R-:W-:Y:S01]  /*2dca0*/  BSSY B0, `(.L_x_6539) ;  /* 0x0000010000007945 */ /* 0x000fe20003800000 */
[----:B----4-:R-:W-:-:S04]  /*2dcb0*/  LOP3.LUT R2, R2, 0x7f, RZ, 0xc0, !PT ;  /* 0x0000007f02027812 */ /* 0x010fc800078ec0ff */
[----:B------:R-:W-:-:S13]  /*2dcc0*/  ISETP.NE.AND P0, PT, R2, RZ, PT ;  /* 0x000000ff0200720c */ /* 0x000fda0003f05270 */
[----:B------:R-:W-:Y:S05]  /*2dcd0*/  @P0 BRA `(.L_x_6540) ;  /* 0x0000000000300947 */ /* 0x000fea0003800000 */
[----:B------:R-:W4:Y:S01]  /*2dce0*/  S2R R2, SR_LANEID ;  /* 0x0000000000027919 */ /* 0x000f220000000000 */
[----:B------:R-:W-:Y:S01]  /*2dcf0*/  VOTEU.ANY UR4, UPT, PT ;  /* 0x0000000000047886 */ /* 0x000fe200038e0100 */
[----:B0-2---:R-:W0:Y:S01]  /*2dd00*/  LDC.64 R4, c[0x0][0xc60] ;  /* 0x00031800ff047b82 */ /* 0x005e220000000a00 */
[----:B------:R-:W4:Y:S02]  /*2dd10*/  FLO.U32 R0, UR4 ;  /* 0x0000000400007d00 */ /* 0x000f2400080e0000 */
[----:B----4-:R-:W-:-:S06]  /*2dd20*/  ISETP.EQ.U32.AND P0, PT, R0, R2, PT ;  /* 0x000000020000720c */ /* 0x010fcc0003f02070 */
[----:B------:R-:W0:Y:S07]  /*2dd30*/  POPC R2, UR4 ;  /* 0x0000000400027d09 */ /* 0x000e2e0008000000 */
[----:B0-----:R-:W2:Y:S04]  /*2dd40*/  @P0 ATOMG.E.ADD.STRONG.GPU PT, R2, desc[UR60][R4.64], R2 ;  /* 0x00000002040209a8 */ /* 0x001ea800081ee1fc */
[----:B--2---:R0:W2:Y:S02]  /*2dd50*/  SHFL.IDX PT, R2, R2, R0, 0x1f ;  /* 0x00001f0002027589 */ /* 0x0040a400000e0000 */
[----:B0-----:R-:W0:Y:S02]  /*2dd60*/  S2R R0, SR_LTMASK ;  /* 0x0000000000007919 */ /* 0x001e240000003900 */
[----:B0-----:R-:W-:-:S06]  /*2dd70*/  LOP3.LUT R0, R0, UR4, RZ, 0xc0, !PT ;  /* 0x0000000400007c12 */ /* 0x001fcc000f8ec0ff */
[----:B------:R-:W2:Y:S02]  /*2dd80*/  POPC R0, R0 ;  /* 0x0000000000007309 */ /* 0x000ea40000000000 */
[----:B--2---:R-:W-:-:S07]  /*2dd90*/  IADD3 R16, R2, UR39, R0 ;  /* 0x0000002702107c10 */ /* 0x004fce000fffe000 */
.L_x_6540:
[----:B------:R-:W-:Y:S05]  /*2dda0*/  BSYNC B0 ;  /* 0x0000000000007941 */ /* 0x000fea0003800000 */
.L_x_6539:
        /* <DEDUP_REMOVED lines=12> */
.L_x_6646:
[----:B------:R-:W-:Y:S05]  /*2de70*/  BSYNC B1 ;  /* 0x0000000000017941 */ /* 0x000fea0003800000 */
.L_x_6543:
        /* <DEDUP_REMOVED lines=10> */
.L_x_6545:
[----:B------:R-:W2:Y:S01]  /*2df20*/  LDL R2, [R1+0x8] ;  /* 0x0000080001027983 */ /* 0x000ea20000100800 */
[----:B------:R-:W-:Y:S01]  /*2df30*/  BSSY B1, `(.L_x_6546) ;  /* 0x0000004000017945 */ /* 0x000fe20003800000 */
[----:B--2---:R-:W-:-:S13]  /*2df40*/  LOP3.LUT P0, RZ, R2, 0x8, RZ, 0xc0, !PT ;  /* 0x0000000802ff7812 */ /* 0x004fda000780c0ff */
[----:B------:R-:W-:Y:S05]  /*2df50*/  @P0 BRA `(.L_x_6547) ;  /* 0x0000000000040947 */ /* 0x000fea0003800000 */
[----:B------:R-:W-:Y:S01]  /*2df60*/  BPT.TRAP 0x1 ;  /* 0x000000040000795c */ /* 0x000fe20000300000 */
.L_x_6547:
[----:B------:R-:W-:Y:S05]  /*2df70*/  BSYNC B1 ;  /* 0x0000000000017941 */ /* 0x000fea0003800000 */
.L_x_6546:
        /* <DEDUP_REMOVED lines=14> */
.L_x_6548:
        /* <DEDUP_REMOVED lines=16> */
.L_x_6549:
        /* <DEDUP_REMOVED lines=16> */
.L_x_6550:
        /* <DEDUP_REMOVED lines=11> */
.L_x_6542:
[----:B------:R-:W-:Y:S05]  /*2e310*/  BSYNC B0 ;  /* 0x0000000000007941 */ /* 0x000fea0003800000 */
.L_x_6541:
[----:B------:R-:W4:Y:S04]  /*2e320*/  LDL.LU R5, [R1+0xc] ;  /* 0x00000c0001057983 */ /* 0x000f280000300800 */
[----:B0-2---:R-:W2:Y:S01]  /*2e330*/  LDL.LU R4, [R1+0x18] ;  /* 0x0000180001047983 */ /* 0x005ea20000300800 */
[----:B----4-:R-:W-:-:S05]  /*2e340*/  VIADD R0, R5, 0x1 ;  /* 0x0000000105007836 */ /* 0x010fca0000000000 */
[----:B------:R-:W-:-:S04]  /*2e350*/  ISETP.NE.AND P0, PT, R0, 0x2, PT ;  /* 0x000000020000780c */ /* 0x000fc80003f05270 */
[----:B------:R-:W-:Y:S02]  /*2e360*/  SEL R2, RZ, 0x1, P0 ;  /* 0x00000001ff027807 */ /* 0x000fe40000000000 */
[----:B------:R-:W-:Y:S02]  /*2e370*/  SEL R0, R0, RZ, P0 ;  /* 0x000000ff00007207 */ /* 0x000fe40000000000 */
[----:B--2---:R-:W-:-:S03]  /*2e380*/  LOP3.LUT R4, R4, R2, RZ, 0x3c, !PT ;  /* 0x0000000204047212 */ /* 0x004fc600078e3cff */
[----:B------:R0:W-:Y:S04]  /*2e390*/  STL [R1+0xc], R0 ;  /* 0x00000c0001007387 */ /* 0x0001e80000100800 */
[----:B------:R0:W-:Y:S02]  /*2e3a0*/  STL [R1+0x18], R4 ;  /* 0x0000180401007387 */ /* 0x0001e40000100800 */
.L_x_6460:
[----:B------:R-:W-:Y:S05]  /*2e3b0*/  BSYNC B7 ;  /* 0x0000000000077941 */ /* 0x000fea0003800000 */
.L_x_6458:
        /* <DEDUP_REMOVED lines=8> */
[----:B0-----:R-:W-:-:S05]  /*2e440*/  IMAD.U32 R0, RZ, RZ, UR4 ;  /* 0x00000004ff007e24 */ /* 0x001fca000f8e00ff */
[----:B------:R2:W4:Y:S04]  /*2e450*/  LDS.128 R16, [R0+0x368d0] ;  /* 0x0368d00000107984 */ /* 0x0005280000000c00 */
[----:B------:R2:W-:Y:S01]  /*2e460*/  STL [R1+0x4], R0 ;  /* 0x0000040001007387 */ /* 0x0005e20000100800 */
[----:B------:R-:W-:Y:S06]  /*2e470*/  BAR.ARV 0x4, 0x180 ;  /* 0x0106000000007b1d */ /* 0x000fec0000002000 */
[----:B------:R-:W-:Y:S05]  /*2e480*/  BRA `(.L_x_6552) ;  /* 0x0000000800d87947 */ /* 0x000fea0003800000 */
.L_x_6551:
[----:B---3--:R-:W2:Y:S01]  /*2e490*/  LDL R6, [R1+0x2c] ;  /* 0x00002c0001067983 */ /* 0x008ea20000100800 */
[----:B------:R-:W-:Y:S01]  /*2e4a0*/  UMOV UR4, 0xffffffff ;  /* 0xffffffff00047882 */ /* 0x000fe20000000000 */
[----:B--2---:R-:W-:Y:S02]  /*2e4b0*/  ISETP.NE.AND P5, PT, R6, 0x1f, PT ;  /* 0x0000001f0600780c */ /* 0x004fe40003fa5270 */
[----:B------:R-:W-:Y:S11]  /*2e4c0*/  BRA.DIV UR4, `(.L_x_6553) ;  /* 0x0000002e04447947 */ /* 0x000ff6000b800000 */
[----:B0-----:R-:W-:Y:S01]  /*2e4d0*/  IMAD.IADD R0, R19, 0x1, R6 ;  /* 0x0000000113007824 */ /* 0x001fe200078e0206 */
        /* <DEDUP_REMOVED lines=8> */
[----:B------:R-:W-:Y:S01]  /*2e560*/  SHFL.IDX PT, R5, R16, 0x1, 0x1f ;  /* 0x00201f0010057f89 */ /* 0x000fe200000e0000 */
[C---:B------:R-:W-:Y:S01]  /*2e570*/  ISETP.GE.U32.AND P3, PT, R6.reuse, 0x10, PT ;  /* 0x000000100600780c */ /* 0x040fe20003f66070 */
[----:B0-----:R-:W-:Y:S02]  /*2e580*/  IMAD.MOV.U32 R3, RZ, RZ, RZ ;  /* 0x000000ffff037224 */ /* 0x001fe400078e00ff */
[----:B--2---:R-:W-:Y:S01]  /*2e590*/  @!P0 IMAD.MOV.U32 R3, RZ, RZ, R2 ;  /* 0x000000ffff038224 */ /* 0x004fe200078e0002 */
[----:B------:R-:W-:-:S04]  /*2e5a0*/  ISETP.GE.U32.AND P0, PT, R6, 0x2, PT ;  /* 0x000000020600780c */ /* 0x000fc80003f06070 */
[----:B------:R-:W0:Y:S02]  /*2e5b0*/  SHFL.UP PT, R2, R3, 0x1, RZ ;  /* 0x0420000003027989 */ /* 0x000e2400000e00ff */
[----:B0-----:R-:W-:-:S05]  /*2e5c0*/  SEL R0, R2, RZ, P4 ;  /* 0x000000ff02007207 */ /* 0x001fca0002000000 */
[----:B------:R-:W-:Y:S02]  /*2e5d0*/  IMAD.IADD R2, R3, 0x1, R0 ;  /* 0x0000000103027824 */ /* 0x000fe400078e0200 */
[----:B------:R-:W-:Y:S04]  /*2e5e0*/  SHFL.IDX PT, R0, R16, RZ, 0x1f ;  /* 0x00001fff10007589 */ /* 0x000fe800000e0000 */
        /* <DEDUP_REMOVED lines=13> */
.L_x_6656:
[----:B------:R-:W-:Y:S02]  /*2e6c0*/  ULDC UR4, c[0x0][0xc38] ;  /* 0x00030e0000047ab9 */ /* 0x000fe40000000800 */
[----:B------:R-:W-:-:S04]  /*2e6d0*/  IMAD.U32 R4, RZ, RZ, UR4 ;  /* 0x00000004ff047e24 */ /* 0x000fc8000f8e00ff */
[----:B--2---:R-:W-:-:S04]  /*2e6e0*/  IMAD R16, R16, R4, RZ ;  /* 0x0000000410107224 */ /* 0x004fc800078e02ff */
[----:B------:R-:W-:-:S05]  /*2e6f0*/  IMAD.IADD R5, R5, 0x1, R16 ;  /* 0x0000000105057824 */ /* 0x000fca00078e0210 */
[----:B------:R-:W-:-:S13]  /*2e700*/  ISETP.GT.AND P4, PT, R5, R0, PT ;  /* 0x000000000500720c */ /* 0x000fda0003f84270 */
[----:B------:R-:W-:Y:S05]  /*2e710*/  @P4 BRA `(.L_x_6554) ;  /* 0x0000000000a04947 */ /* 0x000fea0003800000 */
.L_x_6559:
[----:B0-----:R-:W0:Y:S01]  /*2e720*/  LDC R2, c[0x0][0xc3c] ;  /* 0x00030f00ff027b82 */ /* 0x001e220000000800 */
[----:B------:R-:W-:-:S05]  /*2e730*/  VIADD R19, R19, 0x1f ;  /* 0x0000001f13137836 */ /* 0x000fca0000000000 */
[----:B0-----:R-:W-:-:S13]  /*2e740*/  ISETP.GE.AND P4, PT, R19, R2, PT ;  /* 0x000000021300720c */ /* 0x001fda0003f86270 */
[----:B------:R-:W-:Y:S05]  /*2e750*/  @P4 BRA `(.L_x_6555) ;  /* 0x0000000400dc4947 */ /* 0x000fea0003800000 */
[----:B------:R-:W2:Y:S01]  /*2e760*/  LDL R3, [R1+0x2c] ;  /* 0x00002c0001037983 */ /* 0x000ea20000100800 */
[----:B------:R-:W-:Y:S01]  /*2e770*/  BSSY B0, `(.L_x_6556) ;  /* 0x0000008000007945 */ /* 0x000fe20003800000 */
[----:B--2---:R-:W-:Y:S02]  /*2e780*/  IMAD.IADD R4, R19, 0x1, R3 ;  /* 0x0000000113047824 */ /* 0x004fe400078e0203 */
[----:B------:R-:W-:-:S03]  /*2e790*/  IMAD.MOV.U32 R3, RZ, RZ, RZ ;  /* 0x000000ffff037224 */ /* 0x000fc600078e00ff */
[----:B------:R-:W-:-:S13]  /*2e7a0*/  ISETP.GE.OR P4, PT, R4, R2, !P5 ;  /* 0x000000020400720c */ /* 0x000fda0006f86670 */
[----:B------:R-:W-:Y:S05]  /*2e7b0*/  @P4 BRA `(.L_x_6557) ;  /* 0x00000000000c4947 */ /* 0x000fea0003800000 */
[----:B------:R-:W0:Y:S02]  /*2e7c0*/  LDC.64 R2, c[0x0][0xc80] ;  /* 0x00032000ff027b82 */ /* 0x000e240000000a00 */
[----:B0-----:R-:W-:-:S06]  /*2e7d0*/  IMAD.WIDE R2, R4, 0x4, R2 ;  /* 0x0000000404027825 */ /* 0x001fcc00078e0202 */
[----:B------:R0:W5:Y:S02]  /*2e7e0*/  LDG.E R3, desc[UR60][R2.64] ;  /* 0x0000003c02037981 */ /* 0x000164000c1e1900 */
.L_x_6557:
[----:B------:R-:W-:Y:S05]  /*2e7f0*/  BSYNC B0 ;  /* 0x0000000000007941 */ /* 0x000fea0003800000 */
.L_x_6556:
        /* <DEDUP_REMOVED lines=20> */
.L_x_6664:
[----:B------:R-:W-:Y:S02]  /*2e940*/  ULDC UR4, c[0x0][0xc38] ;  /* 0x00030e0000047ab9 */ /* 0x000fe40000000800 */
[----:B------:R-:W-:-:S04]  /*2e950*/  IMAD.U32 R4, RZ, RZ, UR4 ;  /* 0x00000004ff047e24 */ /* 0x000fc8000f8e00ff */
[----:B--2---:R-:W-:-:S04]  /*2e960*/  IMAD R16, R16, R4, RZ ;  /* 0x0000000410107224 */ /* 0x004fc800078e02ff */
[----:B------:R-:W-:-:S05]  /*2e970*/  IMAD.IADD R5, R16, 0x1, R5 ;  /* 0x0000000110057824 */ /* 0x000fca00078e0205 */
[----:B------:R-:W-:-:S13]  /*2e980*/  ISETP.GT.AND P4, PT, R5, R0, PT ;  /* 0x000000000500720c */ /* 0x000fda0003f84270 */
[----:B------:R-:W-:Y:S05]  /*2e990*/  @!P4 BRA `(.L_x_6559) ;  /* 0xfffffffc0060c947 */ /* 0x000fea000383ffff */
.L_x_6554:
        /* <DEDUP_REMOVED lines=8> */
.L_x_6668:
[----:B------:R-:W-:Y:S01]  /*2ea20*/  ISETP.NE.AND P0, PT, R5, RZ, PT ;  /* 0x000000ff0500720c */ /* 0x000fe20003f05270 */
[----:B------:R-:W-:-:S12]  /*2ea30*/  IMAD.MOV.U32 R5, RZ, RZ, RZ ;  /* 0x000000ffff057224 */ /* 0x000fd800078e00ff */
[----:B------:R-:W-:Y:S05]  /*2ea40*/  @!P0 BRA `(.L_x_6561) ;  /* 0x0000000000148947 */ /* 0x000fea0003800000 */
[----:B------:R-:W-:Y:S01]  /*2ea50*/  UMOV UR4, 0xffffffff ;  /* 0xffffffff00047882 */ /* 0x000fe20000000000 */
[----:B------:R-:W-:Y:S02]  /*2ea60*/  VIADD R12, R6, 0xffffffff ;  /* 0xffffffff060c7836 */ /* 0x000fe40000000000 */
[----:B------:R-:W-:Y:S05]  /*2ea70*/  BRA.DIV UR4, `(.L_x_6562) ;  /* 0x00000032043c7947 */ /* 0x000fea000b800000 */
[----:B0-----:R0:W4:Y:S02]  /*2ea80*/  SHFL.IDX PT, R2, R2, R12, 0x1f ;  /* 0x00001f0c02027589 */ /* 0x00112400000e0000 */
.L_x_6671:
[----:B----4-:R-:W-:-:S07]  /*2ea90*/  IMAD.MOV.U32 R5, RZ, RZ, R2 ;  /* 0x000000ffff057224 */ /* 0x010fce00078e0002 */
.L_x_6561:
[----:B0-2---:R-:W0:Y:S01]  /*2eaa0*/  LDC.64 R2, c[0x0][0xc90] ;  /* 0x00032400ff027b82 */ /* 0x005e220000000a00 */
[----:B------:R-:W-:-:S04]  /*2eab0*/  IMAD.IADD R19, R6, 0x1, R19 ;  /* 0x0000000106137824 */ /* 0x000fc800078e0213 */
[----:B0-----:R-:W-:-:S05]  /*2eac0*/  IMAD.WIDE R2, R19, 0x4, R2 ;  /* 0x0000000413027825 */ /* 0x001fca00078e0202 */
[----:B------:R-:W3:Y:S01]  /*2ead0*/  LDG.E R7, desc[UR60][R2.64] ;  /* 0x0000003c02077981 */ /* 0x000ee2000c1e1900 */
        /* <DEDUP_REMOVED lines=63> */
.L_x_6555:
[----:B------:R-:W-:Y:S01]  /*2eed0*/  UMOV UR4, URZ ;  /* 0x0000003f00047c82 */ /* 0x000fe20008000000 */
[----:B------:R-:W-:Y:S01]  /*2eee0*/  UMOV UR5, URZ ;  /* 0x0000003f00057c82 */ /* 0x000fe20008000000 */
[----:B------:R-:W-:Y:S01]  /*2eef0*/  ULDC UR6, c[0x0][0xc3c] ;  /* 0x00030f0000067ab9 */ /* 0x000fe20000000800 */
[----:B------:R-:W-:Y:S02]  /*2ef00*/  IMAD.MOV.U32 R16, RZ, RZ, R0 ;  /* 0x000000ffff107224 */ /* 0x000fe400078e0000 */
[----:B------:R-:W-:Y:S02]  /*2ef10*/  IMAD.U32 R17, RZ, RZ, UR4 ;  /* 0x00000004ff117e24 */ /* 0x000fe4000f8e00ff */
[----:B------:R-:W-:Y:S02]  /*2ef20*/  IMAD.U32 R18, RZ, RZ, UR5 ;  /* 0x00000005ff127e24 */ /* 0x000fe4000f8e00ff */
[----:B------:R-:W-:-:S07]  /*2ef30*/  IMAD.U32 R19, RZ, RZ, UR6 ;  /* 0x00000006ff137e24 */ /* 0x000fce000f8e00ff */
.L_x_6563:
        /* <DEDUP_REMOVED lines=11> */
.L_x_6552:
[----:B------:R-:W-:Y:S02]  /*2eff0*/  ULDC UR4, c[0x0][0xc3c] ;  /* 0x00030f0000047ab9 */ /* 0x000fe40000000800 */
[----:B----4-:R-:W-:-:S13]  /*2f000*/  ISETP.GE.AND P0, PT, R19, UR4, PT ;  /* 0x0000000413007c0c */ /* 0x010fda000bf06270 */
[----:B------:R-:W-:Y:S05]  /*2f010*/  @!P0 BRA `(.L_x_6564) ;  /* 0xffffff8c00808947 */ /* 0x000fea000383ffff */
[----:B------:R-:W-:Y:S05]  /*2f020*/  BSYNC B8 ;  /* 0x0000000000087941 */ /* 0x000fea0003800000 */
.L_x_6414:
[----:B--2---:R-:W2:Y:S01]  /*2f030*/  LDL.LU R0, [R1+0x50] ;  /* 0x0000500001007983 */ /* 0x004ea20000300800 */
[----:B------:R-:W-:Y:S01]  /*2f040*/  BSSY B0, `(.L_x_6565) ;  /* 0x000000b000007945 */ /* 0x000fe20003800000 */
[----:B------:R-:W4:Y:S01]  /*2f050*/  S2R R5, SR_CgaCtaId ;  /* 0x0000000000057919 */ /* 0x000f220000008800 */
[----:B--2---:R-:W-:-:S05]  /*2f060*/  VIADD R0, R0, 0x1 ;  /* 0x0000000100007836 */ /* 0x004fca0000000000 */
        /* <DEDUP_REMOVED lines=8> */
.L_x_6672:
[----:B------:R-:W-:Y:S05]  /*2f0f0*/  BSYNC B0 ;  /* 0x0000000000007941 */ /* 0x000fea0003800000 */
.L_x_6565:
[----:B------:R-:W-:-:S03]  /*2f100*/  UMOV UR4, 0xffffffff ;  /* 0xffffffff00047882 */ /* 0x000fc60000000000 */
[----:B------:R-:W-:Y:S05]  /*2f110*/  BRA.DIV UR4, `(.L_x_6567) ;  /* 0x0000002a04d07947 */ /* 0x000fea000b800000 */
[----:B------:R-:W2:Y:S02]  /*2f120*/  S2R R2, SR_TID.X ;  /* 0x0000000000027919 */ /* 0x000ea40000002100 */
[----:B--2---:R-:W-:-:S04]  /*2f130*/  SHF.R.U32.HI R2, RZ, 0x5, R2 ;  /* 0x00000005ff027819 */ /* 0x004fc80000011602 */
[----:B------:R-:W-:-:S05]  /*2f140*/  LOP3.LUT R2, R2, 0x3, RZ, 0xc0, !PT ;  /* 0x0000000302027812 */ /* 0x000fca00078ec0ff */
[----:B------:R2:W4:Y:S02]  /*2f150*/  SHFL.IDX PT, R14, R2, RZ, 0x1f ;  /* 0x00001fff020e7589 */ /* 0x00052400000e0000 */
.L_x_6675:
[----:B----4-:R-:W-:-:S13]  /*2f160*/  ISETP.NE.AND P0, PT, R14, RZ, PT ;  /* 0x000000ff0e00720c */ /* 0x010fda0003f05270 */
[----:B------:R-:W-:Y:S05]  /*2f170*/  @P0 BRA `(.L_x_6180) ;  /* 0x00000000009c0947 */ /* 0x000fea0003800000 */
[----:B------:R-:W-:-:S03]  /*2f180*/  UMOV UR4, 0xffffffff ;  /* 0xffffffff00047882 */ /* 0x000fc60000000000 */
[----:B------:R-:W-:Y:S05]  /*2f190*/  BRA.DIV UR4, `(.L_x_6568) ;  /* 0x0000002a04e47947 */ /* 0x000fea000b800000 */
[----:B------:R-:W-:-:S13]  /*2f1a0*/  ELECT P6, URZ, PT ;  /* 0x00000000003f782f */ /* 0x000fda00038c0000 */
.L_x_6678:
        /* <DEDUP_REMOVED lines=8> */
.L_x_6569:
[----:B0-----:R-:W3:Y:S04]  /*2f230*/  LDL R3, [R1+0xc] ;  /* 0x00000c0001037983 */ /* 0x001ee80000100800 */
[----:B------:R-:W2:Y:S01]  /*2f240*/  LDL.LU R7, [R1+0x18] ;  /* 0x0000180001077983 */ /* 0x000ea20000300800 */
        /* <DEDUP_REMOVED lines=12> */
.L_x_6679:
[----:B------:R-:W2:Y:S02]  /*2f310*/  SYNCS.PHASECHK.TRANS64.TRYWAIT P0, [R7+URZ], R2 ;  /* 0x00000002070075a7 */ /* 0x000ea4000800017f */
[----:B--2---:R-:W-:Y:S05]  /*2f320*/  @!P0 BRA `(.L_x_6571) ;  /* 0x0000002800b48947 */ /* 0x004fea0003800000 */
.L_x_6680:
[----:B------:R-:W-:Y:S05]  /*2f330*/  @!P2 BRA `(.L_x_6572) ;  /* 0x000000000004a947 */ /* 0x000fea0003800000 */
[----:B------:R-:W-:Y:S01]  /*2f340*/  BPT.TRAP 0x1 ;  /* 0x000000040000795c */ /* 0x000fe20000300000 */
.L_x_6572:
[----:B------:R-:W3:Y:S01]  /*2f350*/  LDL.LU R4, [R1+0xc] ;  /* 0x00000c0001047983 */ /* 0x000ee20000300800 */
[----:B------:R-:W-:-:S04]  /*2f360*/  VIADD R0, R0, 0x36860 ;  /* 0x0003686000007836 */ /* 0x000fc80000000000 */
[----:B---3--:R-:W-:-:S04]  /*2f370*/  IMAD R4, R4, 0x8, R0 ;  /* 0x0000000804047824 */ /* 0x008fc800078e0200 */
[----:B------:R-:W3:Y:S02]  /*2f380*/  SYNCS.PHASECHK.TRANS64.TRYWAIT P0, [R4+URZ], R5 ;  /* 0x00000005040075a7 */ /* 0x000ee4000800017f */
[----:B---3--:R-:W-:Y:S05]  /*2f390*/  @!P0 BRA `(.L_x_6573) ;  /* 0x0000002800ac8947 */ /* 0x008fea0003800000 */
.L_x_6681:
[----:B------:R-:W-:-:S07]  /*2f3a0*/  IMAD R3, R3, 0x8, R0 ;  /* 0x0000000803037824 */ /* 0x000fce00078e0200 */
.L_x_6574:
[----:B----4-:R4:W0:Y:S02]  /*2f3b0*/  SYNCS.PHASECHK.TRANS64.TRYWAIT P0, [R3+URZ], R2 ;  /* 0x00000002030075a7 */ /* 0x010824000800017f */
[----:B0-----:R-:W-:Y:S05]  /*2f3c0*/  @!P0 NANOSLEEP.SYNCS 0x989680 ;  /* 0x009896800000895d */ /* 0x001fea0003900000 */
[----:B------:R-:W0:Y:S02]  /*2f3d0*/  @!P0 SYNCS.PHASECHK.TRANS64 P0, [R3+URZ], R2 ;  /* 0x00000002030085a7 */ /* 0x000e24000800007f */
[----:B0-----:R-:W-:Y:S05]  /*2f3e0*/  @!P0 BRA `(.L_x_6574) ;  /* 0xfffffffc00f08947 */ /* 0x001fea000383ffff */
.L_x_6180:
[----:B------:R-:W-:Y:S05]  /*2f3f0*/  BSYNC B9 ;  /* 0x0000000000097941 */ /* 0x000fea0003800000 */
.L_x_6177:
[----:B------:R-:W-:Y:S05]  /*2f400*/  EXIT ;  /* 0x000000000000794d */ /* 0x000fea0003800000 */
.L_x_6198:
[----:B0-----:R0:W1:Y:S02]  /*2f410*/  SYNCS.PHASECHK.TRANS64.TRYWAIT P5, [R98+URZ+0x36890], R99 ;  /* 0x03689063620075a7 */ /* 0x00106400080a017f */
[----:B-1----:R-:W-:Y:S05]  /*2f420*/  @!P5 NANOSLEEP.SYNCS 0x989680 ;  /* 0x009896800000d95d */ /* 0x002fea0003900000 */
[----:B------:R-:W1:Y:S02]  /*2f430*/  @!P5 SYNCS.PHASECHK.TRANS64 P5, [R98+URZ+0x36890], R99 ;  /* 0x036890636200d5a7 */ /* 0x000e6400080a007f */
[----:B-1----:R-:W-:Y:S05]  /*2f440*/  @!P5 BRA `(.L_x_6198) ;  /* 0xfffffffc00f0d947 */ /* 0x002fea000383ffff */
[----:B------:R-:W-:Y:S05]  /*2f450*/  BRA `(.L_x_6575) ;  /* 0xfffffd4400687947 */ /* 0x000fea000383ffff */
.L_x_6252:
[----:B-1----:R1:W3:Y:S02]  /*2f460*/  SYNCS.PHASECHK.TRANS64.TRYWAIT P5, [R98+URZ+0x36890], R99 ;  /* 0x03689063620075a7 */ /* 0x0022e400080a017f */
[----:B---3--:R-:W-:Y:S05]  /*2f470*/  @!P5 NANOSLEEP.SYNCS 0x989680 ;  /* 0x009896800000d95d */ /* 0x008fea0003900000 */
[----:B------:R-:W3:Y:S02]  /*2f480*/  @!P5 SYNCS.PHASECHK.TRANS64 P5, [R98+URZ+0x36890], R99 ;  /* 0x036890636200d5a7 */ /* 0x000ee400080a007f */
[----:B---3--:R-:W-:Y:S05]  /*2f490*/  @!P5 BRA `(.L_x_6252) ;  /* 0xfffffffc00f0d947 */ /* 0x008fea000383ffff */
[----:B------:R-:W-:Y:S05]  /*2f4a0*/  BRA `(.L_x_6576) ;  /* 0xfffffd7800a47947 */ /* 0x000fea000383ffff */
.L_x_6277:
[----:B-1----:R1:W2:Y:S02]  /*2f4b0*/  SYNCS.PHASECHK.TRANS64.TRYWAIT P3, [R98+URZ+0x36890], R99 ;  /* 0x03689063620075a7 */ /* 0x0022a4000806017f */
[----:B--2---:R-:W-:Y:S05]  /*2f4c0*/  @!P3 NANOSLEEP.SYNCS 0x989680 ;  /* 0x009896800000b95d */ /* 0x004fea0003900000 */
[----:B------:R-:W2:Y:S02]  /*2f4d0*/  @!P3 SYNCS.PHASECHK.TRANS64 P3, [R98+URZ+0x36890], R99 ;  /* 0x036890636200b5a7 */ /* 0x000ea4000806007f */
[----:B--2---:R-:W-:Y:S05]  /*2f4e0*/  @!P3 BRA `(.L_x_6277) ;  /* 0xfffffffc00f0b947 */ /* 0x004fea000383ffff */
[----:B------:R-:W-:Y:S05]  /*2f4f0*/  BRA `(.L_x_6577) ;  /* 0xfffffdac00547947 */ /* 0x000fea000383ffff */
.L_x_6283:
[----:B0-----:R0:W1:Y:S02]  /*2f500*/  SYNCS.PHASECHK.TRANS64.TRYWAIT P2, [R98+URZ+0x368b0], R99 ;  /* 0x0368b063620075a7 */ /* 0x001064000804017f */
[----:B-1----:R-:W-:Y:S05]  /*2f510*/  @!P2 NANOSLEEP.SYNCS 0x989680 ;  /* 0x009896800000a95d */ /* 0x002fea0003900000 */
[----:B------:R-:W1:Y:S02]  /*2f520*/  @!P2 SYNCS.PHASECHK.TRANS64 P2, [R98+URZ+0x368b0], R99 ;  /* 0x0368b0636200a5a7 */ /* 0x000e64000804007f */
[----:B-1----:R-:W-:Y:S05]  /*2f530*/  @!P2 BRA `(.L_x_6283) ;  /* 0xfffffffc00f0a947 */ /* 0x002fea000383ffff */
[----:B------:R-:W-:Y:S05]  /*2f540*/  BRA `(.L_x_6578) ;  /* 0xfffffdb000707947 */ /* 0x000fea000383ffff */
.L_x_6301:
        /* <DEDUP_REMOVED lines=8> */
.L_x_6580:
[----:B------:R-:W-:Y:S05]  /*2f5d0*/  BSYNC B1 ;  /* 0x0000000000017941 */ /* 0x000fea0003800000 */
.L_x_6579:
        /* <DEDUP_REMOVED lines=8> */
.L_x_6581:
[----:B------:R-:W-:Y:S02]  /*2f660*/  IMAD.MOV.U32 R13, RZ, RZ, R8 ;  /* 0x000000ffff0d7224 */ /* 0x000fe400078e0008 */
[----:B------:R-:W-:-:S07]  /*2f670*/  IMAD.MOV.U32 R0, RZ, RZ, R14 ;  /* 0x000000ffff007224 */ /* 0x000fce00078e000e */
[----:B------:R-:W-:Y:S05]  /*2f680*/  WARPSYNC.COLLECTIVE R15, `(.L_x_6582) ;  /* 0x000000000f087348 */ /* 0x000fea0003c00000 */
[----:B------:R0:W1:Y:S02]  /*2f690*/  SHFL.IDX P6, R14, R13, R12, R11 ;  /* 0x0000000c0d0e7389 */ /* 0x00006400000c000b */
[----:B01----:R-:W-:Y:S01]  /*2f6a0*/  ENDCOLLECTIVE ;  /* 0x000000000000791b */ /* 0x003fe20003800000 */
.L_x_6582:
[----:B------:R-:W-:Y:S02]  /*2f6b0*/  IMAD.MOV.U32 R13, RZ, RZ, R4 ;  /* 0x000000ffff0d7224 */ /* 0x000fe400078e0004 */
[----:B------:R-:W-:-:S07]  /*2f6c0*/  IMAD.MOV.U32 R5, RZ, RZ, R14 ;  /* 0x000000ffff057224 */ /* 0x000fce00078e000e */
[----:B------:R-:W-:Y:S05]  /*2f6d0*/  WARPSYNC.COLLECTIVE R15, `(.L_x_6583) ;  /* 0x000000000f087348 */ /* 0x000fea0003c00000 */
[----:B------:R0:W1:Y:S02]  /*2f6e0*/  SHFL.IDX P6, R14, R13, R12, R11 ;  /* 0x0000000c0d0e7389 */ /* 0x00006400000c000b */
[----:B01----:R-:W-:Y:S01]  /*2f6f0*/  ENDCOLLECTIVE ;  /* 0x000000000000791b */ /* 0x003fe20003800000 */
.L_x_6583:
[----:B------:R-:W-:Y:S05]  /*2f700*/  BRA `(.L_x_6584) ;  /* 0xfffffdc000c07947 */ /* 0x000fea000383ffff */
.L_x_6304:
        /* <DEDUP_REMOVED lines=8> */
.L_x_6586:
[----:B------:R-:W-:Y:S05]  /*2f790*/  BSYNC B1 ;  /* 0x0000000000017941 */ /* 0x000fea0003800000 */
.L_x_6585:
        /* <DEDUP_REMOVED lines=8> */
.L_x_6587:
[----:B------:R-:W-:Y:S02]  /*2f820*/  IMAD.MOV.U32 R13, RZ, RZ, R8 ;  /* 0x000000ffff0d7224 */ /* 0x000fe400078e0008 */
[----:B------:R-:W-:-:S07]  /*2f830*/  IMAD.MOV.U32 R0, RZ, RZ, R14 ;  /* 0x000000ffff007224 */ /* 0x000fce00078e000e */
[----:B------:R-:W-:Y:S05]  /*2f840*/  WARPSYNC.COLLECTIVE R15, `(.L_x_6588) ;  /* 0x000000000f087348 */ /* 0x000fea0003c00000 */
[----:B------:R0:W1:Y:S02]  /*2f850*/  SHFL.IDX P6, R14, R13, R12, R11 ;  /* 0x0000000c0d0e7389 */ /* 0x00006400000c000b */
[----:B01----:R-:W-:Y:S01]  /*2f860*/  ENDCOLLECTIVE ;  /* 0x000000000000791b */ /* 0x003fe20003800000 */
.L_x_6588:
[----:B------:R-:W-:Y:S02]  /*2f870*/  IMAD.MOV.U32 R13, RZ, RZ, R4 ;  /* 0x000000ffff0d7224 */ /* 0x000fe400078e0004 */
[----:B------:R-:W-:-:S07]  /*2f880*/  IMAD.MOV.U32 R5, RZ, RZ, R14 ;  /* 0x000000ffff057224 */ /* 0x000fce00078e000e */
[----:B------:R-:W-:Y:S05]  /*2f890*/  WARPSYNC.COLLECTIVE R15, `(.L_x_6589) ;  /* 0x000000000f087348 */ /* 0x000fea0003c00000 */
[----:B------:R0:W1:Y:S02]  /*2f8a0*/  SHFL.IDX P6, R14, R13, R12, R11 ;  /* 0x0000000c0d0e7389 */ /* 0x00006400000c000b */
[----:B01----:R-:W-:Y:S01]  /*2f8b0*/  ENDCOLLECTIVE ;  /* 0x000000000000791b */ /* 0x003fe20003800000 */
.L_x_6589:
[----:B------:R-:W-:Y:S01]  /*2f8c0*/  IMAD.MOV.U32 R4, RZ, RZ, R14 ;  /* 0x000000ffff047224 */ /* 0x000fe200078e000e */
[----:B------:R-:W-:Y:S06]  /*2f8d0*/  BRA `(.L_x_6590) ;  /* 0xfffffdc800887947 */ /* 0x000fec000383ffff */
.L_x_6308:
[----:B0-----:R0:W1:Y:S02]  /*2f8e0*/  SYNCS.PHASECHK.TRANS64.TRYWAIT P0, [R16+URZ+0x36800], R5 ;  /* 0x03680005100075a7 */ /* 0x001064000800017f */
[----:B-1----:R-:W-:Y:S05]  /*2f8f0*/  @!P0 NANOSLEEP.SYNCS 0x989680 ;  /* 0x009896800000895d */ /* 0x002fea0003900000 */
[----:B------:R-:W1:Y:S02]  /*2f900*/  @!P0 SYNCS.PHASECHK.TRANS64 P0, [R16+URZ+0x36800], R5 ;  /* 0x03680005100085a7 */ /* 0x000e64000800007f */
[----:B-1----:R-:W-:Y:S05]  /*2f910*/  @!P0 BRA `(.L_x_6308) ;  /* 0xfffffffc00f08947 */ /* 0x002fea000383ffff */
[----:B------:R-:W-:Y:S05]  /*2f920*/  BRA `(.L_x_6591) ;  /* 0xfffffdd000d07947 */ /* 0x000fea000383ffff */
.L_x_6332:
        /* <DEDUP_REMOVED lines=8> */
.L_x_6593:
[----:B------:R-:W-:Y:S05]  /*2f9b0*/  BSYNC B1 ;  /* 0x0000000000017941 */ /* 0x000fea0003800000 */
.L_x_6592:
        /* <DEDUP_REMOVED lines=8> */
.L_x_6594:
[----:B------:R-:W-:Y:S02]  /*2fa40*/  IMAD.MOV.U32 R21, RZ, RZ, R3 ;  /* 0x000000ffff157224 */ /* 0x000fe400078e0003 */
[----:B------:R-:W-:Y:S02]  /*2fa50*/  IMAD.MOV.U32 R13, RZ, RZ, R7 ;  /* 0x000000ffff0d7224 */ /* 0x000fe400078e0007 */
[----:B------:R-:W-:-:S07]  /*2fa60*/  IMAD.MOV.U32 R0, RZ, RZ, R14 ;  /* 0x000000ffff007224 */ /* 0x000fce00078e000e */
[----:B------:R-:W-:Y:S05]  /*2fa70*/  WARPSYNC.COLLECTIVE R15, `(.L_x_6595) ;  /* 0x000000000f087348 */ /* 0x000fea0003c00000 */
[----:B------:R0:W1:Y:S02]  /*2fa80*/  SHFL.IDX P6, R14, R13, R12, R11 ;  /* 0x0000000c0d0e7389 */ /* 0x00006400000c000b */
[----:B01----:R-:W-:Y:S01]  /*2fa90*/  ENDCOLLECTIVE ;  /* 0x000000000000791b */ /* 0x003fe20003800000 */
.L_x_6595:
[----:B------:R-:W-:Y:S02]  /*2faa0*/  IMAD.MOV.U32 R20, RZ, RZ, R0 ;  /* 0x000000ffff147224 */ /* 0x000fe400078e0000 */
[----:B------:R-:W-:Y:S02]  /*2fab0*/  IMAD.MOV.U32 R13, RZ, RZ, R9 ;  /* 0x000000ffff0d7224 */ /* 0x000fe400078e0009 */
[----:B------:R-:W-:-:S07]  /*2fac0*/  IMAD.MOV.U32 R5, RZ, RZ, R14 ;  /* 0x000000ffff057224 */ /* 0x000fce00078e000e */
[----:B------:R-:W-:Y:S05]  /*2fad0*/  WARPSYNC.COLLECTIVE R15, `(.L_x_6596) ;  /* 0x000000000f087348 */ /* 0x000fea0003c00000 */
[----:B------:R0:W1:Y:S02]  /*2fae0*/  SHFL.IDX P6, R14, R13, R12, R11 ;  /* 0x0000000c0d0e7389 */ /* 0x00006400000c000b */
[----:B01----:R-:W-:Y:S01]  /*2faf0*/  ENDCOLLECTIVE ;  /* 0x000000000000791b */ /* 0x003fe20003800000 */
.L_x_6596:
[----:B------:R-:W-:Y:S05]  /*2fb00*/  BRA `(.L_x_6597) ;  /* 0xfffffdf800807947 */ /* 0x000fea000383ffff */
.L_x_6335:
        /* <DEDUP_REMOVED lines=8> */
.L_x_6599:
[----:B------:R-:W-:Y:S05]  /*2fb90*/  BSYNC B1 ;  /* 0x0000000000017941 */ /* 0x000fea0003800000 */
.L_x_6598:
        /* <DEDUP_REMOVED lines=8> */
.L_x_6600:
[----:B------:R-:W-:Y:S02]  /*2fc20*/  IMAD.MOV.U32 R21, RZ, RZ, R3 ;  /* 0x000000ffff157224 */ /* 0x000fe400078e0003 */
[----:B------:R-:W-:Y:S02]  /*2fc30*/  IMAD.MOV.U32 R13, RZ, RZ, R7 ;  /* 0x000000ffff0d7224 */ /* 0x000fe400078e0007 */
[----:B------:R-:W-:-:S07]  /*2fc40*/  IMAD.MOV.U32 R0, RZ, RZ, R14 ;  /* 0x000000ffff007224 */ /* 0x000fce00078e000e */
[----:B------:R-:W-:Y:S05]  /*2fc50*/  WARPSYNC.COLLECTIVE R15, `(.L_x_6601) ;  /* 0x000000000f087348 */ /* 0x000fea0003c00000 */
[----:B------:R0:W1:Y:S02]  /*2fc60*/  SHFL.IDX P6, R14, R13, R12, R11 ;  /* 0x0000000c0d0e7389 */ /* 0x00006400000c000b */
[----:B01----:R-:W-:Y:S01]  /*2fc70*/  ENDCOLLECTIVE ;  /* 0x000000000000791b */ /* 0x003fe20003800000 */
.L_x_6601:
[----:B------:R-:W-:Y:S02]  /*2fc80*/  IMAD.MOV.U32 R20, RZ, RZ, R0 ;  /* 0x000000ffff147224 */ /* 0x000fe400078e0000 */
[----:B------:R-:W-:Y:S02]  /*2fc90*/  IMAD.MOV.U32 R13, RZ, RZ, R9 ;  /* 0x000000ffff0d7224 */ /* 0x000fe400078e0009 */
[----:B------:R-:W-:-:S07]  /*2fca0*/  IMAD.MOV.U32 R7, RZ, RZ, R14 ;  /* 0x000000ffff077224 */ /* 0x000fce00078e000e */
[----:B------:R-:W-:Y:S05]  /*2fcb0*/  WARPSYNC.COLLECTIVE R15, `(.L_x_6602) ;  /* 0x000000000f087348 */ /* 0x000fea0003c00000 */
[----:B------:R0:W1:Y:S02]  /*2fcc0*/  SHFL.IDX P6, R14, R13, R12, R11 ;  /* 0x0000000c0d0e7389 */ /* 0x00006400000c000b */
[----:B01----:R-:W-:Y:S01]  /*2fcd0*/  ENDCOLLECTIVE ;  /* 0x000000000000791b */ /* 0x003fe20003800000 */
.L_x_6602:
[----:B------:R-:W-:Y:S05]  /*2fce0*/  BRA `(.L_x_6603) ;  /* 0xfffffdfc00b87947 */ /* 0x000fea000383ffff */
.L_x_6339:
[----:B0-----:R0:W1:Y:S02]  /*2fcf0*/  SYNCS.PHASECHK.TRANS64.TRYWAIT P0, [R16+URZ+0x36800], R61 ;  /* 0x0368003d100075a7 */ /* 0x001064000800017f */
[----:B-1----:R-:W-:Y:S05]  /*2fd00*/  @!P0 NANOSLEEP.SYNCS 0x989680 ;  /* 0x009896800000895d */ /* 0x002fea0003900000 */
[----:B------:R-:W1:Y:S02]  /*2fd10*/  @!P0 SYNCS.PHASECHK.TRANS64 P0, [R16+URZ+0x36800], R61 ;  /* 0x0368003d100085a7 */ /* 0x000e64000800007f */
[----:B-1----:R-:W-:Y:S05]  /*2fd20*/  @!P0 BRA `(.L_x_6339) ;  /* 0xfffffffc00f08947 */ /* 0x002fea000383ffff */
[----:B------:R-:W-:Y:S05]  /*2fd30*/  BRA `(.L_x_6604) ;  /* 0xfffffe0400447947 */ /* 0x000fea000383ffff */
.L_x_6353:
[----:B-1----:R1:W2:Y:S02]  /*2fd40*/  SYNCS.PHASECHK.TRANS64.TRYWAIT P2, [R0+URZ+0x36830], R3 ;  /* 0x03683003000075a7 */ /* 0x0022a4000804017f */
[----:B--2---:R-:W-:Y:S05]  /*2fd50*/  @!P2 NANOSLEEP.SYNCS 0x989680 ;  /* 0x009896800000a95d */ /* 0x004fea0003900000 */
[----:B------:R-:W2:Y:S02]  /*2fd60*/  @!P2 SYNCS.PHASECHK.TRANS64 P2, [R0+URZ+0x36830], R3 ;  /* 0x036830030000a5a7 */ /* 0x000ea4000804007f */
[----:B--2---:R-:W-:Y:S05]  /*2fd70*/  @!P2 BRA `(.L_x_6353) ;  /* 0xfffffffc00f0a947 */ /* 0x004fea000383ffff */
[----:B------:R-:W-:Y:S05]  /*2fd80*/  BRA `(.L_x_6352) ;  /* 0xfffffe30000c7947 */ /* 0x000fea000383ffff */
.L_x_6360:
[----:B-1----:R1:W2:Y:S02]  /*2fd90*/  SYNCS.PHASECHK.TRANS64.TRYWAIT P3, [R13+URZ+0x36830], R4 ;  /* 0x036830040d0075a7 */ /* 0x0022a4000806017f */
[----:B--2---:R-:W-:Y:S05]  /*2fda0*/  @!P3 NANOSLEEP.SYNCS 0x989680 ;  /* 0x009896800000b95d */ /* 0x004fea0003900000 */
[----:B------:R-:W2:Y:S02]  /*2fdb0*/  @!P3 SYNCS.PHASECHK.TRANS64 P3, [R13+URZ+0x36830], R4 ;  /* 0x036830040d00b5a7 */ /* 0x000ea4000806007f */
[----:B--2---:R-:W-:Y:S05]  /*2fdc0*/  @!P3 BRA `(.L_x_6360) ;  /* 0xfffffffc00f0b947 */ /* 0x004fea000383ffff */
[----:B------:R-:W-:Y:S05]  /*2fdd0*/  BRA `(.L_x_6359) ;  /* 0xfffffe8400dc7947 */ /* 0x000fea000383ffff */
.L_x_6365:
[----:B-1----:R1:W2:Y:S02]  /*2fde0*/  SYNCS.PHASECHK.TRANS64.TRYWAIT P3, [R11+URZ+0x36850], R0 ;  /* 0x036850000b0075a7 */ /* 0x0022a4000806017f */
[----:B--2---:R-:W-:Y:S05]  /*2fdf0*/  @!P3 NANOSLEEP.SYNCS 0x989680 ;  /* 0x009896800000b95d */ /* 0x004fea0003900000 */
[----:B------:R-:W2:Y:S02]  /*2fe00*/  @!P3 SYNCS.PHASECHK.TRANS64 P3, [R11+URZ+0x36850], R0 ;  /* 0x036850000b00b5a7 */ /* 0x000ea4000806007f */
[----:B--2---:R-:W-:Y:S05]  /*2fe10*/  @!P3 BRA `(.L_x_6365) ;  /* 0xfffffffc00f0b947 */ /* 0x004fea000383ffff */
[----:B------:R-:W-:Y:S05]  /*2fe20*/  BRA `(.L_x_6364) ;  /* 0xfffffebc009c7947 */ /* 0x000fea000383ffff */
.L_x_6373:
[----:B-1----:R1:W2:Y:S02]  /*2fe30*/  SYNCS.PHASECHK.TRANS64.TRYWAIT P2, [R4+URZ+0x36830], R5 ;  /* 0x03683005040075a7 */ /* 0x0022a4000804017f */
[----:B--2---:R-:W-:Y:S05]  /*2fe40*/  @!P2 NANOSLEEP.SYNCS 0x989680 ;  /* 0x009896800000a95d */ /* 0x004fea0003900000 */
[----:B------:R-:W2:Y:S02]  /*2fe50*/  @!P2 SYNCS.PHASECHK.TRANS64 P2, [R4+URZ+0x36830], R5 ;  /* 0x036830050400a5a7 */ /* 0x000ea4000804007f */
[----:B--2---:R-:W-:Y:S05]  /*2fe60*/  @!P2 BRA `(.L_x_6373) ;  /* 0xfffffffc00f0a947 */ /* 0x004fea000383ffff */
[----:B------:R-:W-:Y:S05]  /*2fe70*/  BRA `(.L_x_6372) ;  /* 0xfffffee4000c7947 */ /* 0x000fea000383ffff */
.L_x_6378:
[----:B-1----:R1:W2:Y:S02]  /*2fe80*/  SYNCS.PHASECHK.TRANS64.TRYWAIT P2, [R11+URZ+0x36850], R0 ;  /* 0x036850000b0075a7 */ /* 0x0022a4000804017f */
[----:B--2---:R-:W-:Y:S05]  /*2fe90*/  @!P2 NANOSLEEP.SYNCS 0x989680 ;  /* 0x009896800000a95d */ /* 0x004fea0003900000 */
[----:B------:R-:W2:Y:S02]  /*2fea0*/  @!P2 SYNCS.PHASECHK.TRANS64 P2, [R11+URZ+0x36850], R0 ;  /* 0x036850000b00a5a7 */ /* 0x000ea4000804007f */
[----:B--2---:R-:W-:Y:S05]  /*2feb0*/  @!P2 BRA `(.L_x_6378) ;  /* 0xfffffffc00f0a947 */ /* 0x004fea000383ffff */
[----:B------:R-:W-:Y:S05]  /*2fec0*/  BRA `(.L_x_6377) ;  /* 0xffffff1800c47947 */ /* 0x000fea000383ffff */
.L_x_6384:
[----:B-1----:R1:W2:Y:S02]  /*2fed0*/  SYNCS.PHASECHK.TRANS64.TRYWAIT P0, [R0+URZ+0x36850], R9 ;  /* 0x03685009000075a7 */ /* 0x0022a4000800017f */
[----:B--2---:R-:W-:Y:S05]  /*2fee0*/  @!P0 NANOSLEEP.SYNCS 0x989680 ;  /* 0x009896800000895d */ /* 0x004fea0003900000 */
[----:B------:R-:W2:Y:S02]  /*2fef0*/  @!P0 SYNCS.PHASECHK.TRANS64 P0, [R0+URZ+0x36850], R9 ;  /* 0x03685009000085a7 */ /* 0x000ea4000800007f */
[----:B--2---:R-:W-:Y:S05]  /*2ff00*/  @!P0 BRA `(.L_x_6384) ;  /* 0xfffffffc00f08947 */ /* 0x004fea000383ffff */
[----:B------:R-:W-:Y:S05]  /*2ff10*/  BRA `(.L_x_6383) ;  /* 0xffffff3c00807947 */ /* 0x000fea000383ffff */
.L_x_6420:
[----:B------:R-:W1:Y:S01]  /*2ff20*/  S2R R11, SR_TID.X ;  /* 0x00000000000b7919 */ /* 0x000e620000002100 */
[----:B------:R-:W-:Y:S01]  /*2ff30*/  BSSY B1, `(.L_x_6605) ;  /* 0x000000a000017945 */ /* 0x000fe20003800000 */
[----:B------:R-:W-:Y:S02]  /*2ff40*/  IMAD.MOV.U32 R12, RZ, RZ, RZ ;  /* 0x000000ffff0c7224 */ /* 0x000fe400078e00ff */
[----:B------:R-:W-:Y:S01]  /*2ff50*/  IMAD.MOV.U32 R15, RZ, RZ, -0x1 ;  /* 0xffffffffff0f7424 */ /* 0x000fe200078e00ff */
[----:B-1----:R-:W-:-:S04]  /*2ff60*/  SHF.R.U32.HI R11, RZ, 0x5, R11 ;  /* 0x00000005ff0b7819 */ /* 0x002fc8000001160b */
[----:B------:R-:W-:-:S05]  /*2ff70*/  LOP3.LUT R11, R11, 0x3, RZ, 0xc0, !PT ;  /* 0x000000030b0b7812 */ /* 0x000fca00078ec0ff */
[----:B0-----:R-:W-:Y:S02]  /*2ff80*/  IMAD.MOV.U32 R13, RZ, RZ, R11 ;  /* 0x000000ffff0d7224 */ /* 0x001fe400078e000b */
[----:B------:R-:W-:-:S07]  /*2ff90*/  IMAD.MOV.U32 R11, RZ, RZ, 0x1f ;  /* 0x0000001fff0b7424 */ /* 0x000fce00078e00ff */
[----:B------:R-:W-:Y:S05]  /*2ffa0*/  WARPSYNC.COLLECTIVE R15, `(.L_x_6606) ;  /* 0x000000000f087348 */ /* 0x000fea0003c00000 */
[----:B------:R0:W1:Y:S02]  /*2ffb0*/  SHFL.IDX P6, R14, R13, R12, R11 ;  /* 0x0000000c0d0e7389 */ /* 0x00006400000c000b */
[----:B01----:R-:W-:Y:S01]  /*2ffc0*/  ENDCOLLECTIVE ;  /* 0x000000000000791b */ /* 0x003fe20003800000 */
.L_x_6606:
[----:B------:R-:W-:Y:S05]  /*2ffd0*/  BSYNC B1 ;  /* 0x0000000000017941 */ /* 0x000fea0003800000 */
.L_x_6605:
[----:B------:R-:W-:Y:S05]  /*2ffe0*/  BRA `(.L_x_6607) ;  /* 0xffffff8400987947 */ /* 0x000fea000383ffff */
.L_x_6422:
[----:B------:R-:W-:Y:S01]  /*2fff0*/  BSSY B1, `(.L_x_6608) ;  /* 0x0000006000017945 */ /* 0x000fe20003800000 */
[----:B------:R-:W-:-:S07]  /*30000*/  IMAD.MOV.U32 R15, RZ, RZ, -0x1 ;  /* 0xffffffffff0f7424 */ /* 0x000fce00078e00ff */
[----:B01----:R-:W-:Y:S05]  /*30010*/  WARPSYNC.COLLECTIVE R15, `(.L_x_6609) ;  /* 0x000000000f0c7348 */ /* 0x003fea0003c00000 */
[----:B------:R-:W-:Y:S02]  /*30020*/  ELECT P6, UR62, PT ;  /* 0x00000000003e782f */ /* 0x000fe400038c0000 */
[----:B------:R-:W-:Y:S01]  /*30030*/  MOV R14, UR62 ;  /* 0x0000003e000e7c02 */ /* 0x000fe20008000f00 */
[----:B01----:R-:W-:Y:S10]  /*30040*/  ENDCOLLECTIVE ;  /* 0x000000000000791b */ /* 0x003ff40003800000 */
.L_x_6609:
[----:B------:R-:W-:Y:S05]  /*30050*/  BSYNC B1 ;  /* 0x0000000000017941 */ /* 0x000fea0003800000 */
.L_x_6608:
[----:B------:R-:W-:Y:S01]  /*30060*/  PLOP3.LUT P2, PT, P6, PT, PT, 0x80, 0x0 ;  /* 0x000000000000781c */ /* 0x000fe2000374f070 */
[----:B------:R-:W-:-:S12]  /*30070*/  BRA `(.L_x_6421) ;  /* 0xffffff84008c7947 */ /* 0x000fd8000383ffff */
.L_x_6424:
[----:B-1----:R-:W2:Y:S02]  /*30080*/  LDL R3, [R1+0x4] ;  /* 0x0000040001037983 */ /* 0x002ea40000100800 */
[----:B--2---:R1:W2:Y:S02]  /*30090*/  SYNCS.PHASECHK.TRANS64.TRYWAIT P0, [R3+URZ+0x36820], R2 ;  /* 0x03682002030075a7 */ /* 0x0042a4000800017f */
[----:B--2---:R-:W-:Y:S05]  /*300a0*/  @!P0 NANOSLEEP.SYNCS 0x989680 ;  /* 0x009896800000895d */ /* 0x004fea0003900000 */
[----:B------:R-:W2:Y:S02]  /*300b0*/  @!P0 SYNCS.PHASECHK.TRANS64 P0, [R3+URZ+0x36820], R2 ;  /* 0x03682002030085a7 */ /* 0x000ea4000800007f */
[----:B--2---:R-:W-:Y:S05]  /*300c0*/  @!P0 BRA `(.L_x_6424) ;  /* 0xfffffffc00ec8947 */ /* 0x004fea000383ffff */
[----:B------:R-:W-:Y:S05]  /*300d0*/  BRA `(.L_x_6610) ;  /* 0xffffff84009c7947 */ /* 0x000fea000383ffff */
.L_x_6428:
[----:B-1----:R1:W2:Y:S02]  /*300e0*/  SYNCS.PHASECHK.TRANS64.TRYWAIT P0, [R4+URZ+0x368a0], R8 ;  /* 0x0368a008040075a7 */ /* 0x0022a4000800017f */
[----:B--2---:R-:W-:Y:S05]  /*300f0*/  @!P0 NANOSLEEP.SYNCS 0x989680 ;  /* 0x009896800000895d */ /* 0x004fea0003900000 */
[----:B------:R-:W2:Y:S02]  /*30100*/  @!P0 SYNCS.PHASECHK.TRANS64 P0, [R4+URZ+0x368a0], R8 ;  /* 0x0368a008040085a7 */ /* 0x000ea4000800007f */
[----:B--2---:R-:W-:Y:S05]  /*30110*/  @!P0 BRA `(.L_x_6428) ;  /* 0xfffffffc00f08947 */ /* 0x004fea000383ffff */
[----:B------:R-:W-:Y:S05]  /*30120*/  BRA `(.L_x_6611) ;  /* 0xffffff8400c07947 */ /* 0x000fea000383ffff */
.L_x_6435:
[----:B--2---:R2:W3:Y:S02]  /*30130*/  SYNCS.PHASECHK.TRANS64.TRYWAIT P0, [R4+URZ+0x368c0], R8 ;  /* 0x0368c008040075a7 */ /* 0x0044e4000800017f */
[----:B---3--:R-:W-:Y:S05]  /*30140*/  @!P0 NANOSLEEP.SYNCS 0x989680 ;  /* 0x009896800000895d */ /* 0x008fea0003900000 */
[----:B------:R-:W3:Y:S02]  /*30150*/  @!P0 SYNCS.PHASECHK.TRANS64 P0, [R4+URZ+0x368c0], R8 ;  /* 0x0368c008040085a7 */ /* 0x000ee4000800007f */
[----:B---3--:R-:W-:Y:S05]  /*30160*/  @!P0 BRA `(.L_x_6435) ;  /* 0xfffffffc00f08947 */ /* 0x008fea000383ffff */
[----:B------:R-:W-:Y:S05]  /*30170*/  BRA `(.L_x_6612) ;  /* 0xffffff8800c07947 */ /* 0x000fea000383ffff */
.L_x_6444:
[----:B-1----:R1:W2:Y:S02]  /*30180*/  SYNCS.PHASECHK.TRANS64.TRYWAIT P0, [R6+URZ+0x368a0], R5 ;  /* 0x0368a005060075a7 */ /* 0x0022a4000800017f */
[----:B--2---:R-:W-:Y:S05]  /*30190*/  @!P0 NANOSLEEP.SYNCS 0x989680 ;  /* 0x009896800000895d */ /* 0x004fea0003900000 */
[----:B------:R-:W2:Y:S02]  /*301a0*/  @!P0 SYNCS.PHASECHK.TRANS64 P0, [R6+URZ+0x368a0], R5 ;  /* 0x0368a005060085a7 */ /* 0x000ea4000800007f */
[----:B--2---:R-:W-:Y:S05]  /*301b0*/  @!P0 BRA `(.L_x_6444) ;  /* 0xfffffffc00f08947 */ /* 0x004fea000383ffff */
[----:B------:R-:W-:Y:S05]  /*301c0*/  BRA `(.L_x_6613) ;  /* 0xffffff90000c7947 */ /* 0x000fea000383ffff */
.L_x_6451:
[----:B--2---:R2:W3:Y:S02]  /*301d0*/  SYNCS.PHASECHK.TRANS64.TRYWAIT P0, [R6+URZ+0x368c0], R5 ;  /* 0x0368c005060075a7 */ /* 0x0044e4000800017f */
[----:B---3--:R-:W-:Y:S05]  /*301e0*/  @!P0 NANOSLEEP.SYNCS 0x989680 ;  /* 0x009896800000895d */ /* 0x008fea0003900000 */
[----:B------:R-:W3:Y:S02]  /*301f0*/  @!P0 SYNCS.PHASECHK.TRANS64 P0, [R6+URZ+0x368c0], R5 ;  /* 0x0368c005060085a7 */ /* 0x000ee4000800007f */
[----:B---3--:R-:W-:Y:S05]  /*30200*/  @!P0 BRA `(.L_x_6451) ;  /* 0xfffffffc00f08947 */ /* 0x008fea000383ffff */
[----:B------:R-:W-:Y:S05]  /*30210*/  BRA `(.L_x_6614) ;  /* 0xffffff9400087947 */ /* 0x000fea000383ffff */
.L_x_6466:
        /* <DEDUP_REMOVED lines=11> */
.L_x_6616:
[----:B------:R-:W-:Y:S05]  /*302d0*/  BSYNC B0 ;  /* 0x0000000000007941 */ /* 0x000fea0003800000 */
.L_x_6615:
[----:B------:R-:W-:Y:S05]  /*302e0*/  BRA `(.L_x_6617) ;  /* 0xffffff9c00e07947 */ /* 0x000fea000383ffff */
.L_x_6468:
[----:B------:R-:W-:Y:S01]  /*302f0*/  BSSY B0, `(.L_x_6618) ;  /* 0x0000006000007945 */ /* 0x000fe20003800000 */
[----:B------:R-:W-:-:S07]  /*30300*/  IMAD.MOV.U32 R15, RZ, RZ, -0x1 ;  /* 0xffffffffff0f7424 */ /* 0x000fce00078e00ff */
[----:B01----:R-:W-:Y:S05]  /*30310*/  WARPSYNC.COLLECTIVE R15, `(.L_x_6619) ;  /* 0x000000000f0c7348 */ /* 0x003fea0003c00000 */
[----:B------:R-:W-:Y:S02]  /*30320*/  ELECT P6, UR62, PT ;  /* 0x00000000003e782f */ /* 0x000fe400038c0000 */
[----:B------:R-:W-:Y:S01]  /*30330*/  MOV R14, UR62 ;  /* 0x0000003e000e7c02 */ /* 0x000fe20008000f00 */
[----:B01----:R-:W-:Y:S10]  /*30340*/  ENDCOLLECTIVE ;  /* 0x000000000000791b */ /* 0x003ff40003800000 */
.L_x_6619:
[----:B------:R-:W-:Y:S05]  /*30350*/  BSYNC B0 ;  /* 0x0000000000007941 */ /* 0x000fea0003800000 */
.L_x_6618:
[----:B------:R-:W-:Y:S05]  /*30360*/  BRA `(.L_x_6620) ;  /* 0xffffff9c00f07947 */ /* 0x000fea000383ffff */
.L_x_6470:
[----:B-1----:R1:W2:Y:S02]  /*30370*/  SYNCS.PHASECHK.TRANS64.TRYWAIT P0, [R0+URZ+0x36840], R2 ;  /* 0x03684002000075a7 */ /* 0x0022a4000800017f */
[----:B--2---:R-:W-:Y:S05]  /*30380*/  @!P0 NANOSLEEP.SYNCS 0x989680 ;  /* 0x009896800000895d */ /* 0x004fea0003900000 */
[----:B------:R-:W2:Y:S02]  /*30390*/  @!P0 SYNCS.PHASECHK.TRANS64 P0, [R0+URZ+0x36840], R2 ;  /* 0x03684002000085a7 */ /* 0x000ea4000800007f */
[----:B--2---:R-:W-:Y:S05]  /*303a0*/  @!P0 BRA `(.L_x_6470) ;  /* 0xfffffffc00f08947 */ /* 0x004fea000383ffff */
[----:B------:R-:W-:Y:S05]  /*303b0*/  BRA `(.L_x_6621) ;  /* 0xffffffa0005c7947 */ /* 0x000fea000383ffff */
.L_x_6474:
        /* <DEDUP_REMOVED lines=8> */
.L_x_6622:
[----:B------:R-:W-:Y:S02]  /*30440*/  IMAD.MOV.U32 R13, RZ, RZ, R3 ;  /* 0x000000ffff0d7224 */ /* 0x000fe400078e0003 */
[----:B------:R-:W-:-:S07]  /*30450*/  IMAD.MOV.U32 R4, RZ, RZ, R14 ;  /* 0x000000ffff047224 */ /* 0x000fce00078e000e */
[----:B------:R-:W-:Y:S05]  /*30460*/  WARPSYNC.COLLECTIVE R15, `(.L_x_6623) ;  /* 0x000000000f087348 */ /* 0x000fea0003c00000 */
[----:B------:R0:W1:Y:S02]  /*30470*/  SHFL.IDX P6, R14, R13, R12, R11 ;  /* 0x0000000c0d0e7389 */ /* 0x00006400000c000b */
[----:B01----:R-:W-:Y:S01]  /*30480*/  ENDCOLLECTIVE ;  /* 0x000000000000791b */ /* 0x003fe20003800000 */
.L_x_6623:
[----:B------:R-:W-:Y:S02]  /*30490*/  IMAD R17, R17, 0x80, R10 ;  /* 0x0000008011117824 */ /* 0x000fe400078e020a */
[----:B------:R-:W-:Y:S02]  /*304a0*/  IMAD R0, R9, R7, RZ ;  /* 0x0000000709007224 */ /* 0x000fe400078e02ff */
[----:B------:R0:W5:Y:S01]  /*304b0*/  LDL R9, [R1+0x30] ;  /* 0x0000300001097983 */ /* 0x0001620000100800 */
[----:B------:R-:W-:Y:S02]  /*304c0*/  IMAD.MOV.U32 R13, RZ, RZ, R2 ;  /* 0x000000ffff0d7224 */ /* 0x000fe400078e0002 */
[----:B------:R-:W-:Y:S01]  /*304d0*/  IMAD.MOV.U32 R12, RZ, RZ, 0x1 ;  /* 0x00000001ff0c7424 */ /* 0x000fe200078e00ff */
[C---:B------:R-:W-:Y:S01]  /*304e0*/  ISETP.GE.AND P2, PT, R17.reuse, R0, PT ;  /* 0x000000001100720c */ /* 0x040fe20003f46270 */
[----:B------:R-:W-:Y:S02]  /*304f0*/  IMAD.MOV.U32 R5, RZ, RZ, R14 ;  /* 0x000000ffff057224 */ /* 0x000fe400078e000e */
[----:B------:R-:W-:-:S10]  /*30500*/  VIADD R7, R17, 0x10 ;  /* 0x0000001011077836 */ /* 0x000fd40000000000 */
[----:B0----5:R-:W-:Y:S05]  /*30510*/  WARPSYNC.COLLECTIVE R15, `(.L_x_6624) ;  /* 0x000000000f087348 */ /* 0x021fea0003c00000 */
[----:B------:R1:W2:Y:S02]  /*30520*/  SHFL.IDX P6, R14, R13, R12, R11 ;  /* 0x0000000c0d0e7389 */ /* 0x0002a400000c000b */
[----:B012--5:R-:W-:Y:S01]  /*30530*/  ENDCOLLECTIVE ;  /* 0x000000000000791b */ /* 0x027fe20003800000 */
.L_x_6624:
[----:B------:R-:W-:Y:S01]  /*30540*/  @!P2 LEA R5, P4, R8, R5, 0x1 ;  /* 0x000000050805a211 */ /* 0x000fe200078808ff */
[----:B------:R-:W-:-:S04]  /*30550*/  IMAD.MOV.U32 R13, RZ, RZ, R3 ;  /* 0x000000ffff0d7224 */ /* 0x000fc800078e0003 */
[----:B------:R-:W-:-:S05]  /*30560*/  @!P2 IMAD.X R4, RZ, RZ, R4, P4 ;  /* 0x000000ffff04a224 */ /* 0x000fca00020e0604 */
[----:B------:R-:W-:Y:S01]  /*30570*/  @!P2 LOP3.LUT R5, R5, R4, RZ, 0x3c, !PT ;  /* 0x000000040505a212 */ /* 0x000fe200078e3cff */
[----:B------:R-:W-:-:S03]  /*30580*/  IMAD.MOV.U32 R6, RZ, RZ, R14 ;  /* 0x000000ffff067224 */ /* 0x000fc600078e000e */
[----:B------:R-:W-:-:S07]  /*30590*/  @!P2 LOP3.LUT R4, R5, R4, RZ, 0x3c, !PT ;  /* 0x000000040504a212 */ /* 0x000fce00078e3cff */
[----:B------:R-:W-:Y:S05]  /*305a0*/  WARPSYNC.COLLECTIVE R15, `(.L_x_6625) ;  /* 0x000000000f087348 */ /* 0x000fea0003c00000 */
[----:B------:R0:W1:Y:S02]  /*305b0*/  SHFL.IDX P6, R14, R13, R12, R11 ;  /* 0x0000000c0d0e7389 */ /* 0x00006400000c000b */
[----:B01----:R-:W-:Y:S01]  /*305c0*/  ENDCOLLECTIVE ;  /* 0x000000000000791b */ /* 0x003fe20003800000 */
.L_x_6625:
[----:B------:R-:W-:Y:S01]  /*305d0*/  @!P2 LOP3.LUT R5, R5, R4, RZ, 0x3c, !PT ;  /* 0x000000040505a212 */ /* 0x000fe200078e3cff */
[----:B------:R-:W-:Y:S02]  /*305e0*/  IMAD.MOV.U32 R13, RZ, RZ, R2 ;  /* 0x000000ffff0d7224 */ /* 0x000fe400078e0002 */
[----:B------:R-:W-:Y:S02]  /*305f0*/  IMAD.MOV.U32 R12, RZ, RZ, 0x2 ;  /* 0x00000002ff0c7424 */ /* 0x000fe400078e00ff */
        /* <DEDUP_REMOVED lines=11> */
.L_x_6626:
[----:B------:R-:W-:-:S05]  /*306b0*/  @!P2 LEA R5, P4, R8, R4, 0x1 ;  /* 0x000000040805a211 */ /* 0x000fca00078808ff */
[----:B------:R-:W-:-:S05]  /*306c0*/  @!P2 IMAD.X R4, RZ, RZ, R6, P4 ;  /* 0x000000ffff04a224 */ /* 0x000fca00020e0606 */
[----:B------:R-:W-:Y:S01]  /*306d0*/  @!P2 LOP3.LUT R5, R5, R4, RZ, 0x3c, !PT ;  /* 0x000000040505a212 */ /* 0x000fe200078e3cff */
[----:B------:R-:W-:-:S03]  /*306e0*/  IMAD.MOV.U32 R13, RZ, RZ, R3 ;  /* 0x000000ffff0d7224 */ /* 0x000fc600078e0003 */
[----:B------:R-:W-:-:S04]  /*306f0*/  @!P2 LOP3.LUT R4, R5, R4, RZ, 0x3c, !PT ;  /* 0x000000040504a212 */ /* 0x000fc800078e3cff */
[----:B------:R-:W-:Y:S01]  /*30700*/  @!P2 LOP3.LUT R5, R5, R4, RZ, 0x3c, !PT ;  /* 0x000000040505a212 */ /* 0x000fe200078e3cff */
[----:B------:R-:W-:-:S07]  /*30710*/  IMAD.MOV.U32 R6, RZ, RZ, R14 ;  /* 0x000000ffff067224 */ /* 0x000fce00078e000e */
[----:B------:R-:W-:Y:S05]  /*30720*/  WARPSYNC.COLLECTIVE R15, `(.L_x_6627) ;  /* 0x000000000f087348 */ /* 0x000fea0003c00000 */
[----:B------:R0:W1:Y:S02]  /*30730*/  SHFL.IDX P6, R14, R13, R12, R11 ;  /* 0x0000000c0d0e7389 */ /* 0x00006400000c000b */
[----:B01----:R-:W-:Y:S01]  /*30740*/  ENDCOLLECTIVE ;  /* 0x000000000000791b */ /* 0x003fe20003800000 */
.L_x_6627:
[----:B------:R-:W-:Y:S01]  /*30750*/  @!PT LDS RZ, [RZ] ;  /* 0x00000000fffff984 */ /* 0x000fe20000000800 */
[----:B------:R-:W-:Y:S01]  /*30760*/  @!PT LDS RZ, [RZ] ;  /* 0x00000000fffff984 */ /* 0x000fe20000000800 */
[----:B------:R-:W-:Y:S01]  /*30770*/  @!PT LDS RZ, [RZ] ;  /* 0x00000000fffff984 */ /* 0x000fe20000000800 */
[----:B------:R-:W-:Y:S04]  /*30780*/  @!P2 LDGSTS.E.BYPASS.LTC128B.128 [R9+0x15c00], desc[UR60][R4.64], !P3 ;  /* 0x15c000000409afae */ /* 0x000fe8000d901d7c */
[----:B------:R-:W-:Y:S04]  /*30790*/  @!P2 LDGSTS.E.BYPASS.LTC128B.128 [R9+0x19c00], desc[UR60][R4.64+0x80], !P0 ;  /* 0x19c000800409afae */ /* 0x000fe8000c101d7c */
[----:B------:R0:W-:Y:S01]  /*307a0*/  @!P2 LDGSTS.E.BYPASS.LTC128B.128 [R9+0x1dc00], desc[UR60][R4.64+0x100], !P1 ;  /* 0x1dc001000409afae */ /* 0x0001e2000c901d7c */
[----:B------:R-:W-:Y:S02]  /*307b0*/  IMAD.MOV.U32 R13, RZ, RZ, R2 ;  /* 0x000000ffff0d7224 */ /* 0x000fe400078e0002 */
[----:B------:R-:W-:-:S02]  /*307c0*/  IMAD.MOV.U32 R12, RZ, RZ, 0x3 ;  /* 0x00000003ff0c7424 */ /* 0x000fc400078e00ff */
[----:B0-----:R-:W-:-:S05]  /*307d0*/  VIADD R4, R17, 0x20 ;  /* 0x0000002011047836 */ /* 0x001fca0000000000 */
[----:B------:R-:W-:Y:S01]  /*307e0*/  ISETP.GE.AND P2, PT, R4, R0, PT ;  /* 0x000000000400720c */ /* 0x000fe20003f46270 */
[----:B------:R-:W-:-:S12]  /*307f0*/  IMAD.MOV.U32 R4, RZ, RZ, R14 ;  /* 0x000000ffff047224 */ /* 0x000fd800078e000e */
[----:B------:R-:W-:Y:S05]  /*30800*/  WARPSYNC.COLLECTIVE R15, `(.L_x_6628) ;  /* 0x000000000f087348 */ /* 0x000fea0003c00000 */
[----:B------:R0:W1:Y:S02]  /*30810*/  SHFL.IDX P6, R14, R13, R12, R11 ;  /* 0x0000000c0d0e7389 */ /* 0x00006400000c000b */
[----:B01----:R-:W-:Y:S01]  /*30820*/  ENDCOLLECTIVE ;  /* 0x000000000000791b */ /* 0x003fe20003800000 */
.L_x_6628:
        /* <DEDUP_REMOVED lines=9> */
.L_x_6629:
[----:B------:R-:W-:-:S05]  /*308c0*/  @!P2 LOP3.LUT R5, R5, R4, RZ, 0x3c, !PT ;  /* 0x000000040505a212 */ /* 0x000fca00078e3cff */
[----:B------:R-:W-:Y:S01]  /*308d0*/  @!PT LDS RZ, [RZ] ;  /* 0x00000000fffff984 */ /* 0x000fe20000000800 */
[----:B------:R-:W-:Y:S01]  /*308e0*/  @!PT LDS RZ, [RZ] ;  /* 0x00000000fffff984 */ /* 0x000fe20000000800 */
[----:B------:R-:W-:Y:S01]  /*308f0*/  @!PT LDS RZ, [RZ] ;  /* 0x00000000fffff984 */ /* 0x000fe20000000800 */
[----:B------:R-:W-:Y:S04]  /*30900*/  @!P2 LDGSTS.E.BYPASS.LTC128B.128 [R9+0x16400], desc[UR60][R4.64], !P3 ;  /* 0x164000000409afae */ /* 0x000fe8000d901d7c */
[----:B------:R-:W-:Y:S01]  /*30910*/  @!P2 LDGSTS.E.BYPASS.LTC128B.128 [R9+0x1a400], desc[UR60][R4.64+0x80], !P0 ;  /* 0x1a4000800409afae */ /* 0x000fe2000c101d7c */
[----:B------:R-:W-:-:S03]  /*30920*/  IMAD.MOV.U32 R13, RZ, RZ, R2 ;  /* 0x000000ffff0d7224 */ /* 0x000fc600078e0002 */
[----:B------:R0:W-:Y:S01]  /*30930*/  @!P2 LDGSTS.E.BYPASS.LTC128B.128 [R9+0x1e400], desc[UR60][R4.64+0x100], !P1 ;  /* 0x1e4001000409afae */ /* 0x0001e2000c901d7c */
[----:B------:R-:W-:Y:S02]  /*30940*/  IMAD.MOV.U32 R12, RZ, RZ, 0x4 ;  /* 0x00000004ff0c7424 */ /* 0x000fe400078e00ff */
[----:B0-----:R-:W-:-:S05]  /*30950*/  VIADD R4, R17, 0x30 ;  /* 0x0000003011047836 */ /* 0x001fca0000000000 */
[----:B------:R-:W-:Y:S01]  /*30960*/  ISETP.GE.AND P2, PT, R4, R0, PT ;  /* 0x000000000400720c */ /* 0x000fe20003f46270 */
[----:B------:R-:W-:-:S12]  /*30970*/  IMAD.MOV.U32 R4, RZ, RZ, R14 ;  /* 0x000000ffff047224 */ /* 0x000fd800078e000e */
[----:B------:R-:W-:Y:S05]  /*30980*/  WARPSYNC.COLLECTIVE R15, `(.L_x_6630) ;  /* 0x000000000f087348 */ /* 0x000fea0003c00000 */
[----:B------:R0:W1:Y:S02]  /*30990*/  SHFL.IDX P6, R14, R13, R12, R11 ;  /* 0x0000000c0d0e7389 */ /* 0x00006400000c000b */
[----:B01----:R-:W-:Y:S01]  /*309a0*/  ENDCOLLECTIVE ;  /* 0x000000000000791b */ /* 0x003fe20003800000 */
.L_x_6630:
        /* <DEDUP_REMOVED lines=9> */
.L_x_6631:
        /* <DEDUP_REMOVED lines=15> */
.L_x_6632:
        /* <DEDUP_REMOVED lines=9> */
.L_x_6633:
        /* <DEDUP_REMOVED lines=15> */
.L_x_6634:
        /* <DEDUP_REMOVED lines=9> */
.L_x_6635:
        /* <DEDUP_REMOVED lines=15> */
.L_x_6636:
[----:B------:R-:W-:Y:S01]  /*30e30*/  @!P2 LEA R5, P4, R8, R4, 0x1 ;  /* 0x000000040805a211 */ /* 0x000fe200078808ff */
[----:B------:R-:W-:-:S04]  /*30e40*/  IMAD.MOV.U32 R13, RZ, RZ, R3 ;  /* 0x000000ffff0d7224 */ /* 0x000fc800078e0003 */
[----:B------:R-:W-:-:S05]  /*30e50*/  @!P2 IMAD.X R4, RZ, RZ, R6, P4 ;  /* 0x000000ffff04a224 */ /* 0x000fca00020e0606 */
        /* <DEDUP_REMOVED lines=13> */
.L_x_6637:
[----:B------:R-:W-:Y:S01]  /*30f30*/  IMAD.MOV.U32 R3, RZ, RZ, R14 ;  /* 0x000000ffff037224 */ /* 0x000fe200078e000e */
[----:B------:R-:W-:Y:S06]  /*30f40*/  BRA `(.L_x_6638) ;  /* 0xffffffa400487947 */ /* 0x000fec000383ffff */
.L_x_6479:
[----:B0-----:R-:W4:Y:S02]  /*30f50*/  LDL R2, [R1+0x4] ;  /* 0x0000040001027983 */ /* 0x001f240000100800 */
[----:B----4-:R0:W1:Y:S02]  /*30f60*/  SYNCS.PHASECHK.TRANS64.TRYWAIT P0, [R2+URZ+0x36820], R0 ;  /* 0x03682000020075a7 */ /* 0x010064000800017f */
[----:B-1----:R-:W-:Y:S05]  /*30f70*/  @!P0 NANOSLEEP.SYNCS 0x989680 ;  /* 0x009896800000895d */ /* 0x002fea0003900000 */
[----:B------:R-:W1:Y:S02]  /*30f80*/  @!P0 SYNCS.PHASECHK.TRANS64 P0, [R2+URZ+0x36820], R0 ;  /* 0x03682000020085a7 */ /* 0x000e64000800007f */
[----:B-1----:R-:W-:Y:S05]  /*30f90*/  @!P0 BRA `(.L_x_6479) ;  /* 0xfffffffc00ec8947 */ /* 0x002fea000383ffff */
[----:B------:R-:W-:Y:S05]  /*30fa0*/  BRA `(.L_x_6639) ;  /* 0xffffffa400c07947 */ /* 0x000fea000383ffff */
.L_x_6488:
[----:B-1----:R1:W2:Y:S02]  /*30fb0*/  SYNCS.PHASECHK.TRANS64.TRYWAIT P0, [R3+URZ+0x36840], R0 ;  /* 0x03684000030075a7 */ /* 0x0022a4000800017f */
[----:B--2---:R-:W-:Y:S05]  /*30fc0*/  @!P0 NANOSLEEP.SYNCS 0x989680 ;  /* 0x009896800000895d */ /* 0x004fea0003900000 */
[----:B------:R-:W2:Y:S02]  /*30fd0*/  @!P0 SYNCS.PHASECHK.TRANS64 P0, [R3+URZ+0x36840], R0 ;  /* 0x03684000030085a7 */ /* 0x000ea4000800007f */
[----:B--2---:R-:W-:Y:S05]  /*30fe0*/  @!P0 BRA `(.L_x_6488) ;  /* 0xfffffffc00f08947 */ /* 0x004fea000383ffff */
[----:B------:R-:W-:Y:S05]  /*30ff0*/  BRA `(.L_x_6640) ;  /* 0xffffffa800847947 */ /* 0x000fea000383ffff */
.L_x_6495:
[----:B0-----:R0:W1:Y:S02]  /*31000*/  SYNCS.PHASECHK.TRANS64.TRYWAIT P0, [R0+URZ+0x36860], R3 ;  /* 0x03686003000075a7 */ /* 0x001064000800017f */
[----:B-1----:R-:W-:Y:S05]  /*31010*/  @!P0 NANOSLEEP.SYNCS 0x989680 ;  /* 0x009896800000895d */ /* 0x002fea0003900000 */
[----:B------:R-:W1:Y:S02]  /*31020*/  @!P0 SYNCS.PHASECHK.TRANS64 P0, [R0+URZ+0x36860], R3 ;  /* 0x03686003000085a7 */ /* 0x000e64000800007f */
[----:B-1----:R-:W-:Y:S05]  /*31030*/  @!P0 BRA `(.L_x_6495) ;  /* 0xfffffffc00f08947 */ /* 0x002fea000383ffff */
[----:B------:R-:W-:Y:S05]  /*31040*/  BRA `(.L_x_6641) ;  /* 0xffffffac00a07947 */ /* 0x000fea000383ffff */
.L_x_6506:
[----:B--2---:R2:W3:Y:S02]  /*31050*/  SYNCS.PHASECHK.TRANS64.TRYWAIT P0, [R3+URZ+0x36840], R2 ;  /* 0x03684002030075a7 */ /* 0x0044e4000800017f */
[----:B---3--:R-:W-:Y:S05]  /*31060*/  @!P0 NANOSLEEP.SYNCS 0x989680 ;  /* 0x009896800000895d */ /* 0x008fea0003900000 */
[----:B------:R-:W3:Y:S02]  /*31070*/  @!P0 SYNCS.PHASECHK.TRANS64 P0, [R3+URZ+0x36840], R2 ;  /* 0x03684002030085a7 */ /* 0x000ee4000800007f */
[----:B---3--:R-:W-:Y:S05]  /*31080*/  @!P0 BRA `(.L_x_6506) ;  /* 0xfffffffc00f08947 */ /* 0x008fea000383ffff */
[----:B------:R-:W-:Y:S05]  /*31090*/  BRA `(.L_x_6642) ;  /* 0xffffffb400887947 */ /* 0x000fea000383ffff */
.L_x_6513:
[----:B0-----:R0:W2:Y:S02]  /*310a0*/  SYNCS.PHASECHK.TRANS64.TRYWAIT P0, [R2+URZ+0x36860], R3 ;  /* 0x03686003020075a7 */ /* 0x0010a4000800017f */
[----:B--2---:R-:W-:Y:S05]  /*310b0*/  @!P0 NANOSLEEP.SYNCS 0x989680 ;  /* 0x009896800000895d */ /* 0x004fea0003900000 */
[----:B------:R-:W2:Y:S02]  /*310c0*/  @!P0 SYNCS.PHASECHK.TRANS64 P0, [R2+URZ+0x36860], R3 ;  /* 0x03686003020085a7 */ /* 0x000ea4000800007f */
[----:B--2---:R-:W-:Y:S05]  /*310d0*/  @!P0 BRA `(.L_x_6513) ;  /* 0xfffffffc00f08947 */ /* 0x004fea000383ffff */
[----:B------:R-:W-:Y:S05]  /*310e0*/  BRA `(.L_x_6643) ;  /* 0xffffffb800a47947 */ /* 0x000fea000383ffff */
.L_x_6524:
[----:B---3--:R3:W4:Y:S02]  /*310f0*/  SYNCS.PHASECHK.TRANS64.TRYWAIT P0, [R3+URZ+0x36840], R2 ;  /* 0x03684002030075a7 */ /* 0x008724000800017f */
[----:B----4-:R-:W-:Y:S05]  /*31100*/  @!P0 NANOSLEEP.SYNCS 0x989680 ;  /* 0x009896800000895d */ /* 0x010fea0003900000 */
[----:B------:R-:W4:Y:S02]  /*31110*/  @!P0 SYNCS.PHASECHK.TRANS64 P0, [R3+URZ+0x36840], R2 ;  /* 0x03684002030085a7 */ /* 0x000f24000800007f */
[----:B----4-:R-:W-:Y:S05]  /*31120*/  @!P0 BRA `(.L_x_6524) ;  /* 0xfffffffc00f08947 */ /* 0x010fea000383ffff */
[----:B------:R-:W-:Y:S05]  /*31130*/  BRA `(.L_x_6644) ;  /* 0xffffffc000687947 */ /* 0x000fea000383ffff */
.L_x_6531:
[----:B0-----:R0:W2:Y:S02]  /*31140*/  SYNCS.PHASECHK.TRANS64.TRYWAIT P0, [R2+URZ+0x36860], R5 ;  /* 0x03686005020075a7 */ /* 0x0010a4000800017f */
[----:B--2---:R-:W-:Y:S05]  /*31150*/  @!P0 NANOSLEEP.SYNCS 0x989680 ;  /* 0x009896800000895d */ /* 0x004fea0003900000 */
[----:B------:R-:W2:Y:S02]  /*31160*/  @!P0 SYNCS.PHASECHK.TRANS64 P0, [R2+URZ+0x36860], R5 ;  /* 0x03686005020085a7 */ /* 0x000ea4000800007f */
[----:B--2---:R-:W-:Y:S05]  /*31170*/  @!P0 BRA `(.L_x_6531) ;  /* 0xfffffffc00f08947 */ /* 0x004fea000383ffff */
[----:B------:R-:W-:Y:S05]  /*31180*/  BRA `(.L_x_6645) ;  /* 0xffffffc400807947 */ /* 0x000fea000383ffff */
.L_x_6544:
[----:B--2---:R2:W4:Y:S02]  /*31190*/  SYNCS.PHASECHK.TRANS64.TRYWAIT P0, [R0+URZ+0x36860], R2 ;  /* 0x03686002000075a7 */ /* 0x004524000800017f */
[----:B----4-:R-:W-:Y:S05]  /*311a0*/  @!P0 NANOSLEEP.SYNCS 0x989680 ;  /* 0x009896800000895d */ /* 0x010fea0003900000 */
[----:B------:R-:W4:Y:S02]  /*311b0*/  @!P0 SYNCS.PHASECHK.TRANS64 P0, [R0+URZ+0x36860], R2 ;  /* 0x03686002000085a7 */ /* 0x000f24000800007f */
[----:B----4-:R-:W-:Y:S05]  /*311c0*/  @!P0 BRA `(.L_x_6544) ;  /* 0xfffffffc00f08947 */ /* 0x010fea000383ffff */
[----:B------:R-:W-:Y:S05]  /*311d0*/  BRA `(.L_x_6646) ;  /* 0xffffffcc00247947 */ /* 0x000fea000383ffff */
.L_x_6553:
[----:B------:R-:W-:Y:S01]  /*311e0*/  BSSY B0, `(.L_x_6647) ;  /* 0x0000008000007945 */ /* 0x000fe20003800000 */
[----:B0-----:R-:W-:Y:S02]  /*311f0*/  IMAD.MOV.U32 R13, RZ, RZ, R16 ;  /* 0x000000ffff0d7224 */ /* 0x001fe400078e0010 */
[----:B------:R-:W-:Y:S02]  /*31200*/  IMAD.MOV.U32 R12, RZ, RZ, RZ ;  /* 0x000000ffff0c7224 */ /* 0x000fe400078e00ff */
[----:B------:R-:W-:Y:S02]  /*31210*/  IMAD.MOV.U32 R11, RZ, RZ, 0x1f ;  /* 0x0000001fff0b7424 */ /* 0x000fe400078e00ff */
[----:B------:R-:W-:-:S07]  /*31220*/  IMAD.MOV.U32 R15, RZ, RZ, -0x1 ;  /* 0xffffffffff0f7424 */ /* 0x000fce00078e00ff */
[----:B-1---5:R-:W-:Y:S05]  /*31230*/  WARPSYNC.COLLECTIVE R15, `(.L_x_6648) ;  /* 0x000000000f087348 */ /* 0x022fea0003c00000 */
[----:B------:R0:W2:Y:S02]  /*31240*/  SHFL.IDX P6, R14, R13, R12, R11 ;  /* 0x0000000c0d0e7389 */ /* 0x0000a400000c000b */
[----:B012--5:R-:W-:Y:S01]  /*31250*/  ENDCOLLECTIVE ;  /* 0x000000000000791b */ /* 0x027fe20003800000 */
.L_x_6648:
[----:B------:R-:W-:Y:S05]  /*31260*/  BSYNC B0 ;  /* 0x0000000000007941 */ /* 0x000fea0003800000 */
.L_x_6647:
        /* <DEDUP_REMOVED lines=10> */
.L_x_6649:
        /* <DEDUP_REMOVED lines=16> */
.L_x_6650:
        /* <DEDUP_REMOVED lines=9> */
.L_x_6651:
        /* <DEDUP_REMOVED lines=8> */
.L_x_6652:
        /* <DEDUP_REMOVED lines=8> */
.L_x_6653:
        /* <DEDUP_REMOVED lines=8> */
.L_x_6654:
        /* <DEDUP_REMOVED lines=9> */
.L_x_6655:
[----:B------:R-:W-:Y:S01]  /*316b0*/  IMAD.MOV.U32 R16, RZ, RZ, R14 ;  /* 0x000000ffff107224 */ /* 0x000fe200078e000e */
[----:B------:R-:W-:Y:S06]  /*316c0*/  BRA `(.L_x_6656) ;  /* 0xffffffcc00fc7947 */ /* 0x000fec000383ffff */
.L_x_6558:
        /* <DEDUP_REMOVED lines=8> */
.L_x_6658:
[----:B------:R-:W-:Y:S05]  /*31750*/  BSYNC B0 ;  /* 0x0000000000007941 */ /* 0x000fea0003800000 */
.L_x_6657:
        /* <DEDUP_REMOVED lines=12> */
.L_x_6659:
        /* <DEDUP_REMOVED lines=8> */
.L_x_6660:
        /* <DEDUP_REMOVED lines=8> */
.L_x_6661:
        /* <DEDUP_REMOVED lines=8> */
.L_x_6662:
        /* <DEDUP_REMOVED lines=9> */
.L_x_6663:
[----:B------:R-:W-:Y:S01]  /*31a30*/  IMAD.MOV.U32 R16, RZ, RZ, R14 ;  /* 0x000000ffff107224 */ /* 0x000fe200078e000e */
[----:B------:R-:W-:Y:S06]  /*31a40*/  BRA `(.L_x_6664) ;  /* 0xffffffcc00bc7947 */ /* 0x000fec000383ffff */
.L_x_6560:
[----:B------:R-:W-:Y:S01]  /*31a50*/  BSSY B0, `(.L_x_6665) ;  /* 0x0000006000007945 */ /* 0x000fe20003800000 */
[----:B------:R-:W-:Y:S01]  /*31a60*/  PLOP3.LUT P6, PT, P6, PT, PT, 0x8, 0x0 ;  /* 0x000000000000781c */ /* 0x000fe200037ce170 */
[----:B------:R-:W-:-:S12]  /*31a70*/  IMAD.MOV.U32 R15, RZ, RZ, -0x1 ;  /* 0xffffffffff0f7424 */ /* 0x000fd800078e00ff */
[----:B01---5:R-:W-:Y:S05]  /*31a80*/  WARPSYNC.COLLECTIVE R15, `(.L_x_6666) ;  /* 0x000000000f087348 */ /* 0x023fea0003c00000 */
[----:B------:R-:W-:Y:S01]  /*31a90*/  VOTE.ANY R14, PT, P6 ;  /* 0x00000000000e7806 */ /* 0x000fe200030e0100 */
[----:B01---5:R-:W-:Y:S06]  /*31aa0*/  ENDCOLLECTIVE ;  /* 0x000000000000791b */ /* 0x023fec0003800000 */
.L_x_6666:
[----:B------:R-:W-:Y:S05]  /*31ab0*/  BSYNC B0 ;  /* 0x0000000000007941 */ /* 0x000fea0003800000 */
.L_x_6665:
        /* <DEDUP_REMOVED lines=9> */
.L_x_6667:
[----:B------:R-:W-:Y:S01]  /*31b50*/  IMAD.MOV.U32 R17, RZ, RZ, R14 ;  /* 0x000000ffff117224 */ /* 0x000fe200078e000e */
[----:B------:R-:W-:Y:S06]  /*31b60*/  BRA `(.L_x_6668) ;  /* 0xffffffcc00ac7947 */ /* 0x000fec000383ffff */
.L_x_6562:
[----:B------:R-:W-:Y:S01]  /*31b70*/  BSSY B0, `(.L_x_6669) ;  /* 0x0000007000007945 */ /* 0x000fe20003800000 */
[----:B------:R-:W-:Y:S02]  /*31b80*/  IMAD.MOV.U32 R13, RZ, RZ, R2 ;  /* 0x000000ffff0d7224 */ /* 0x000fe400078e0002 */
[----:B------:R-:W-:Y:S02]  /*31b90*/  IMAD.MOV.U32 R11, RZ, RZ, 0x1f ;  /* 0x0000001fff0b7424 */ /* 0x000fe400078e00ff */
[----:B------:R-:W-:-:S07]  /*31ba0*/  IMAD.MOV.U32 R15, RZ, RZ, -0x1 ;  /* 0xffffffffff0f7424 */ /* 0x000fce00078e00ff */
[----:B0123-5:R-:W-:Y:S05]  /*31bb0*/  WARPSYNC.COLLECTIVE R15, `(.L_x_6670) ;  /* 0x000000000f087348 */ /* 0x02ffea0003c00000 */
[----:B------:R4:W0:Y:S02]  /*31bc0*/  SHFL.IDX P6, R14, R13, R12, R11 ;  /* 0x0000000c0d0e7389 */ /* 0x00082400000c000b */
[----:B012345:R-:W-:Y:S01]  /*31bd0*/  ENDCOLLECTIVE ;  /* 0x000000000000791b */ /* 0x03ffe20003800000 */
.L_x_6670:
[----:B------:R-:W-:Y:S05]  /*31be0*/  BSYNC B0 ;  /* 0x0000000000007941 */ /* 0x000fea0003800000 */
.L_x_6669:
[----:B------:R-:W-:Y:S01]  /*31bf0*/  IMAD.MOV.U32 R2, RZ, RZ, R14 ;  /* 0x000000ffff027224 */ /* 0x000fe200078e000e */
[----:B------:R-:W-:Y:S06]  /*31c00*/  BRA `(.L_x_6671) ;  /* 0xffffffcc00a07947 */ /* 0x000fec000383ffff */
.L_x_6566:
[----:B0-----:R0:W2:Y:S02]  /*31c10*/  SYNCS.PHASECHK.TRANS64.TRYWAIT P0, [R0+URZ+0x36820], R3 ;  /* 0x03682003000075a7 */ /* 0x0010a4000800017f */
[----:B--2---:R-:W-:Y:S05]  /*31c20*/  @!P0 NANOSLEEP.SYNCS 0x989680 ;  /* 0x009896800000895d */ /* 0x004fea0003900000 */
[----:B------:R-:W2:Y:S02]  /*31c30*/  @!P0 SYNCS.PHASECHK.TRANS64 P0, [R0+URZ+0x36820], R3 ;  /* 0x03682003000085a7 */ /* 0x000ea4000800007f */
[----:B--2---:R-:W-:Y:S05]  /*31c40*/  @!P0 BRA `(.L_x_6566) ;  /* 0xfffffffc00f08947 */ /* 0x004fea000383ffff */
[----:B------:R-:W-:Y:S05]  /*31c50*/  BRA `(.L_x_6672) ;  /* 0xffffffd400247947 */ /* 0x000fea000383ffff */
.L_x_6567:
        /* <DEDUP_REMOVED lines=8> */
[----:B01-3-5:R-:W-:Y:S05]  /*31ce0*/  WARPSYNC.COLLECTIVE R15, `(.L_x_6674) ;  /* 0x000000000f087348 */ /* 0x02bfea0003c00000 */
[----:B------:R2:W4:Y:S02]  /*31cf0*/  SHFL.IDX P6, R14, R13, R12, R11 ;  /* 0x0000000c0d0e7389 */ /* 0x00052400000c000b */
[----:B012345:R-:W-:Y:S01]  /*31d00*/  ENDCOLLECTIVE ;  /* 0x000000000000791b */ /* 0x03ffe20003800000 */
.L_x_6674:
[----:B------:R-:W-:Y:S05]  /*31d10*/  BSYNC B0 ;  /* 0x0000000000007941 */ /* 0x000fea0003800000 */
.L_x_6673:
[----:B------:R-:W-:Y:S05]  /*31d20*/  BRA `(.L_x_6675) ;  /* 0xffffffd4000c7947 */ /* 0x000fea000383ffff */
.L_x_6568:
[----:B------:R-:W-:Y:S01]  /*31d30*/  BSSY B0, `(.L_x_6676) ;  /* 0x0000006000007945 */ /* 0x000fe20003800000 */
[----:B------:R-:W-:-:S07]  /*31d40*/  IMAD.MOV.U32 R15, RZ, RZ, -0x1 ;  /* 0xffffffffff0f7424 */ /* 0x000fce00078e00ff */
[----:B0123-5:R-:W-:Y:S05]  /*31d50*/  WARPSYNC.COLLECTIVE R15, `(.L_x_6677) ;  /* 0x000000000f0c7348 */ /* 0x02ffea0003c00000 */
[----:B------:R-:W-:Y:S02]  /*31d60*/  ELECT P6, UR62, PT ;  /* 0x00000000003e782f */ /* 0x000fe400038c0000 */
[----:B------:R-:W-:Y:S01]  /*31d70*/  MOV R14, UR62 ;  /* 0x0000003e000e7c02 */ /* 0x000fe20008000f00 */
[----:B0123-5:R-:W-:Y:S10]  /*31d80*/  ENDCOLLECTIVE ;  /* 0x000000000000791b */ /* 0x02fff40003800000 */
.L_x_6677:
[----:B------:R-:W-:Y:S05]  /*31d90*/  BSYNC B0 ;  /* 0x0000000000007941 */ /* 0x000fea0003800000 */
.L_x_6676:
[----:B------:R-:W-:Y:S05]  /*31da0*/  BRA `(.L_x_6678) ;  /* 0xffffffd400007947 */ /* 0x000fea000383ffff */
.L_x_6570:
[----:B0-----:R0:W2:Y:S02]  /*31db0*/  SYNCS.PHASECHK.TRANS64.TRYWAIT P0, [R6+URZ], R5 ;  /* 0x00000005060075a7 */ /* 0x0010a4000800017f */
[----:B--2---:R-:W-:Y:S05]  /*31dc0*/  @!P0 NANOSLEEP.SYNCS 0x989680 ;  /* 0x009896800000895d */ /* 0x004fea0003900000 */
[----:B------:R-:W2:Y:S02]  /*31dd0*/  @!P0 SYNCS.PHASECHK.TRANS64 P0, [R6+URZ], R5 ;  /* 0x00000005060085a7 */ /* 0x000ea4000800007f */
[----:B--2---:R-:W-:Y:S05]  /*31de0*/  @!P0 BRA `(.L_x_6570) ;  /* 0xfffffffc00f08947 */ /* 0x004fea000383ffff */
[----:B------:R-:W-:Y:S05]  /*31df0*/  BRA `(.L_x_6679) ;  /* 0xffffffd400447947 */ /* 0x000fea000383ffff */
.L_x_6571:
[----:B--2---:R2:W3:Y:S02]  /*31e00*/  SYNCS.PHASECHK.TRANS64.TRYWAIT P0, [R7+URZ], R2 ;  /* 0x00000002070075a7 */ /* 0x0044e4000800017f */
[----:B---3--:R-:W-:Y:S05]  /*31e10*/  @!P0 NANOSLEEP.SYNCS 0x989680 ;  /* 0x009896800000895d */ /* 0x008fea0003900000 */
[----:B------:R-:W3:Y:S02]  /*31e20*/  @!P0 SYNCS.PHASECHK.TRANS64 P0, [R7+URZ], R2 ;  /* 0x00000002070085a7 */ /* 0x000ee4000800007f */
[----:B---3--:R-:W-:Y:S05]  /*31e30*/  @!P0 BRA `(.L_x_6571) ;  /* 0xfffffffc00f08947 */ /* 0x008fea000383ffff */
[----:B------:R-:W-:Y:S05]  /*31e40*/  BRA `(.L_x_6680) ;  /* 0xffffffd400387947 */ /* 0x000fea000383ffff */
.L_x_6573:
[----:B---3--:R3:W4:Y:S02]  /*31e50*/  SYNCS.PHASECHK.TRANS64.TRYWAIT P0, [R4+URZ], R5 ;  /* 0x00000005040075a7 */ /* 0x008724000800017f */
[----:B----4-:R-:W-:Y:S05]  /*31e60*/  @!P0 NANOSLEEP.SYNCS 0x989680 ;  /* 0x009896800000895d */ /* 0x010fea0003900000 */
[----:B------:R-:W4:Y:S02]  /*31e70*/  @!P0 SYNCS.PHASECHK.TRANS64 P0, [R4+URZ], R5 ;  /* 0x00000005040085a7 */ /* 0x000f24000800007f */
[----:B----4-:R-:W-:Y:S05]  /*31e80*/  @!P0 BRA `(.L_x_6573) ;  /* 0xfffffffc00f08947 */ /* 0x010fea000383ffff */
[----:B------:R-:W-:Y:S05]  /*31e90*/  BRA `(.L_x_6681) ;  /* 0xffffffd400407947 */ /* 0x000fea000383ffff */
.L_x_6682:
        /* <DEDUP_REMOVED lines=14> */
.L_x_15308:


//--------------------- .text._ZN7cutlass13device_kernelIN5flash11enable_sm90INS1_16FlashAttnFwdSm90INS1_25CollectiveMainloopFwdSm90ILi2EN4cute5tupleIJNS5_1CILi1EEES8_S8_EEENS6_IJNS7_ILi128EEENS7_ILi176EEESA_EEELi128ENS_10bfloat16_tEfNS_4arch4Sm90ELb0ELb0ELb1ELb0ELb0ELb0ELb0ELb1ELb1ELb1ELb0ELb0EEENS1_21CollectiveEpilogueFwdINS6_IJSA_SA_SB_EEES9_SD_SF_Li256ELb0ELb1ELb0ELb0EEENS1_29StaticPersistentTileSchedulerILb0EEEEEEEEEvNT_6ParamsE --------------------------
	.section	.text._ZN7cutlass13device_kernelIN5flash11enable_sm90INS1_16FlashAttnFwdSm90INS1_25CollectiveMainloopFwdSm90ILi2EN4cute5tupleIJNS5_1CILi1EEES8_S8_EEENS6_IJNS7_ILi128EEENS7_ILi176EEESA_EEELi128ENS_10bfloat16_tEfNS_4arch4Sm90ELb0ELb0ELb1ELb0ELb0ELb0ELb0ELb1ELb1ELb1ELb0ELb0EEENS1_21CollectiveEpilogueFwdINS6_IJSA_SA_SB_EEES9_SD_SF_Li256ELb0ELb1ELb0ELb0EEENS1_29StaticPersistentTileSchedulerILb0EEEEEEEEEvNT_6ParamsE,"ax",@progbits
	.align	128
.text._ZN7cutlass13device_kernelIN5flash11enable_sm90INS1_16FlashAttnFwdSm90INS1_25CollectiveMainloopFwdSm90ILi2EN4cute5tupleIJNS5_1CILi1EEES8_S8_EEENS6_IJNS7_ILi128EEENS7_ILi176EEESA_EEELi128ENS_10bfloat16_tEfNS_4arch4Sm90ELb0ELb0ELb1ELb0ELb0ELb0ELb0ELb1ELb1ELb1ELb0ELb0EEENS1_21CollectiveEpilogueFwdINS6_IJSA_SA_SB_EEES9_SD_SF_Li256ELb0ELb1ELb0ELb0EEENS1_29StaticPersistentTileSchedulerILb0EEEEEEEEEvNT_6ParamsE:
        .type           _ZN7cutlass13device_kernelIN5flash11enable_sm90INS1_16FlashAttnFwdSm90INS1_25CollectiveMainloopFwdSm90ILi2EN4cute5tupleIJNS5_1CILi1EEES8_S8_EEENS6_IJNS7_ILi128EEENS7_ILi176EEESA_EEELi128ENS_10bfloat16_tEfNS_4arch4Sm90ELb0ELb0ELb1ELb0ELb0ELb0ELb0ELb1ELb1ELb1ELb0ELb0EEENS1_21CollectiveEpilogueFwdINS6_IJSA_SA_SB_EEES9_SD_SF_Li256ELb0ELb1ELb0ELb0EEENS1_29StaticPersistentTileSchedulerILb0EEEEEEEEEvNT_6ParamsE,@function
        .size           _ZN7cutlass13device_kernelIN5flash11enable_sm90INS1_16FlashAttnFwdSm90INS1_25CollectiveMainloopFwdSm90ILi2EN4cute5tupleIJNS5_1CILi1EEES8_S8_EEENS6_IJNS7_ILi128EEENS7_ILi176EEESA_EEELi128ENS_10bfloat16_tEfNS_4arch4Sm90ELb0ELb0ELb1ELb0ELb0ELb0ELb0ELb1ELb1ELb1ELb0ELb0EEENS1_21CollectiveEpilogueFwdINS6_IJSA_SA_SB_EEES9_SD_SF_Li256ELb0ELb1ELb0ELb0EEENS1_29StaticPersistentTileSchedulerILb0EEEEEEEEEvNT_6ParamsE,(.L_x_15309 - _ZN7cutlass13device_kernelIN5flash11enable_sm90INS1_16FlashAttnFwdSm90INS1_25CollectiveMainloopFwdSm90ILi2EN4cute5tupleIJNS5_1CILi1EEES8_S8_EEENS6_IJNS7_ILi128EEENS7_ILi176EEESA_EEELi128ENS_10bfloat16_tEfNS_4arch4Sm90ELb0ELb0ELb1ELb0ELb0ELb0ELb0ELb1ELb1ELb1ELb0ELb0EEENS1_21CollectiveEpilogueFwdINS6_IJSA_SA_SB_EEES9_SD_SF_Li256ELb0ELb1ELb0ELb0EEENS1_29StaticPersistentTileSchedulerILb0EEEEEEEEEvNT_6ParamsE)
        .other          _ZN7cutlass13device_kernelIN5flash11enable_sm90INS1_16FlashAttnFwdSm90INS1_25CollectiveMainloopFwdSm90ILi2EN4cute5tupleIJNS5_1CILi1EEES8_S8_EEENS6_IJNS7_ILi128EEENS7_ILi176EEESA_EEELi128ENS_10bfloat16_tEfNS_4arch4Sm90ELb0ELb0ELb1ELb0ELb0ELb0ELb0ELb1ELb1ELb1ELb0ELb0EEENS1_21CollectiveEpilogueFwdINS6_IJSA_SA_SB_EEES9_SD_SF_Li256ELb0ELb1ELb0ELb0EEENS1_29StaticPersistentTileSchedulerILb0EEEEEEEEEvNT_6ParamsE,@"STO_CUDA_ENTRY STV_DEFAULT"
_ZN7cutlass13device_kernelIN5flash11enable_sm90INS1_16FlashAttnFwdSm90INS1_25CollectiveMainloopFwdSm90ILi2EN4cute5tupleIJNS5_1CILi1EEES8_S8_EEENS6_IJNS7_ILi128EEENS7_ILi176EEESA_EEELi128ENS_10bfloat16_tEfNS_4arch4Sm90ELb0ELb0ELb1ELb0ELb0ELb0ELb0ELb1ELb1ELb1ELb0ELb0EEENS1_21CollectiveEpilogueFwdINS6_IJSA_SA_SB_EEES9_SD_SF_Li256ELb0ELb1ELb0ELb0EEENS1_29StaticPersistentTileSchedulerILb0EEEEEEEEEvNT_6ParamsE:
        /* <DEDUP_REMOVED lines=17> */
.L_x_6684:
[----:B------:R-:W-:Y:S05]  /*0110*/  BSYNC B0 ;  /* 0x0000000000007941 */ /* 0x000fea0003800000 */
.L_x_6683:
        /* <DEDUP_REMOVED lines=11> */
[----:B0-----:R-:W-:Y:S02]  /*01d0*/  ISETP.NE.AND P1, PT, R3, RZ, PT ;  /* 0x000000ff0300720c */ /* 0x001fe40003f25270 */
[----:B------:R0:W2:Y:S01]  /*01e0*/  SHFL.IDX PT, R3, R4, RZ, 0x1f ;  /* 0x00001fff04037589 */ /* 0x0000a200000e0000 */
[----:B-1----:R-:W-:Y:S02]  /*01f0*/  @UP0 ULEA UR8, UR8, UR6, 0x18 ;  /* 0x0000000608080291 */ /* 0x002fe4000f8ec03f */
[----:B------:R-:W-:-:S04]  /*0200*/  @UP0 UIADD3 UR6, -UR7, 0x100000, URZ ;  /* 0x0010000007060890 */ /* 0x000fc8000fffe13f */
[----:B------:R-:W-:Y:S02]  /*0210*/  @UP0 USHF.L.U32 UR7, UR6, 0xb, URZ ;  /* 0x0000000b06070899 */ /* 0x000fe4000800063f */
[----:B------:R-:W-:Y:S01]  /*0220*/  @UP0 USHF.L.U32 UR6, UR6, 0x1, URZ ;  /* 0x0000000106060899 */ /* 0x000fe2000800063f */
[----:B------:R-:W-:Y:S01]  /*0230*/  VOTEU.ANY UP0, P0 ;  /* 0x00000000003f7886 */ /* 0x000fe20000000100 */
[----:B------:R-:W1:Y:S04]  /*0240*/  FENCE.VIEW.ASYNC.S ;  /* 0x00000000000073c6 */ /* 0x000e680000000000 */
[----:B-1----:R0:W1:Y:S06]  /*0250*/  @UP0 SYNCS.EXCH.64 URZ, [UR8+0x34800], UR4 ;  /* 0x03480004083f05b2 */ /* 0x00206c0008000100 */
[----:B------:R0:W3:Y:S02]  /*0260*/  @UP1 SYNCS.EXCH.64 URZ, [UR8+0x34820], UR6 ;  /* 0x03482006083f15b2 */ /* 0x0000e40008000100 */
[----:B0-----:R-:W-:Y:S05]  /*0270*/  @P1 BRA `(.L_x_6685) ;  /* 0x0000000000481947 */ /* 0x001fea0003800000 */
        /* <DEDUP_REMOVED lines=16> */
[----:B------:R0:W0:Y:S01]  /*0380*/  SYNCS.EXCH.64 URZ, [UR8+0x34848], UR6 ;  /* 0x03484806083f75b2 */ /* 0x0000220008000100 */
[----:B------:R-:W-:Y:S01]  /*0390*/  NOP ;  /* 0x0000000000007918 */ /* 0x000fe20000000000 */
.L_x_6685:
[----:B------:R-:W5:Y:S01]  /*03a0*/  SHFL.IDX PT, R4, R2, RZ, 0x1f ;  /* 0x00001fff02047589 */ /* 0x000f6200000e0000 */
[----:B------:R-:W-:Y:S01]  /*03b0*/  NOP ;  /* 0x0000000000007918 */ /* 0x000fe20000000000 */
[----:B-----5:R-:W-:-:S13]  /*03c0*/  ISETP.NE.AND P0, PT, R4, RZ, PT ;  /* 0x000000ff0400720c */ /* 0x020fda0003f05270 */
        /* <DEDUP_REMOVED lines=19> */
.L_x_6686:
[----:B------:R-:W5:Y:S01]  /*0500*/  SHFL.IDX PT, R4, R2, RZ, 0x1f ;  /* 0x00001fff02047589 */ /* 0x000f6200000e0000 */
[----:B------:R-:W-:Y:S01]  /*0510*/  NOP ;  /* 0x0000000000007918 */ /* 0x000fe20000000000 */
[----:B-----5:R-:W-:-:S13]  /*0520*/  ISETP.NE.AND P0, PT, R4, RZ, PT ;  /* 0x000000ff0400720c */ /* 0x020fda0003f05270 */
        /* <DEDUP_REMOVED lines=13> */
[----:B------:R0:W0:Y:S01]  /*0600*/  SYNCS.EXCH.64 URZ, [UR6+0x34888], UR4 ;  /* 0x03488804063f75b2 */ /* 0x0000220008000100 */
[----:B------:R-:W-:Y:S01]  /*0610*/  NOP ;  /* 0x0000000000007918 */ /* 0x000fe20000000000 */
.L_x_6687:
        /* <DEDUP_REMOVED lines=22> */
.L_x_6688:
        /* <DEDUP_REMOVED lines=22> */
.L_x_6689:
[----:B--2---:R-:W-:Y:S01]  /*08e0*/  ISETP.NE.AND P0, PT, R3, RZ, PT ;  /* 0x000000ff0300720c */ /* 0x004fe20003f05270 */
[----:B------:R-:W-:Y:S01]  /*08f0*/  IMAD.MOV.U32 R3, RZ, RZ, 0x1 ;  /* 0x00000001ff037424 */ /* 0x000fe200078e00ff */
[----:B------:R-:W-:-:S04]  /*0900*/  NOP ;  /* 0x0000000000007918 */ /* 0x000fc80000000000 */
[----:B------:R-:W-:-:S05]  /*0910*/  SEL R3, R3, 0x2, !P0 ;  /* 0x0000000203037807 */ /* 0x000fca0004000000 */
[----:B------:R2:W-:Y:S01]  /*0920*/  STL [R1+0x34], R3 ;  /* 0x0000340301007387 */ /* 0x0005e20000100800 */
[----:B01-34-:R-:W-:Y:S06]  /*0930*/  BAR.SYNC.DEFER_BLOCKING 0x0 ;  /* 0x0000000000007b1d */ /* 0x01bfec0000010000 */
[----:B------:R-:W-:Y:S05]  /*0940*/  @!P0 BRA `(.L_x_6690) ;  /* 0x000000d800648947 */ /* 0x000fea0003800000 */
.L_x_6691:
[----:B------:R-:W-:-:S08]  /*0950*/  NOP ;  /* 0x0000000000007918 */ /* 0x000fd00000000000 */
[----:B------:R-:W0:Y:S02]  /*0960*/  USETMAXREG.TRY_ALLOC.CTAPOOL UP0, 0xf0 ;  /* 0x000000f0000079c8 */ /* 0x000e240008000600 */
[----:B0-----:R-:W-:-:S13]  /*0970*/  PLOP3.LUT P0, PT, PT, PT, UP0, 0x80, 0x0 ;  /* 0x000000000000781c */ /* 0x001fda0003f0f008 */
[----:B------:R-:W-:Y:S05]  /*0980*/  @!P0 BRA `(.L_x_6691) ;  /* 0xfffffffc00f08947 */ /* 0x000fea000383ffff */
[----:B------:R-:W-:Y:S01]  /*0990*/  LOP3.LUT R2, R0, 0xffffff80, RZ, 0xc0, !PT ;  /* 0xffffff8000027812 */ /* 0x000fe200078ec0ff */
[----:B------:R-:W0:Y:S08]  /*09a0*/  S2UR UR4, SR_CTAID.X ;  /* 0x00000000000479c3 */ /* 0x000e300000002500 */
[----:B------:R-:W-:Y:S06]  /*09b0*/  BAR.ARV 0x8, 0x180 ;  /* 0x0206000000007b1d */ /* 0x000fec0000002000 */
[----:B------:R-:W-:-:S02]  /*09c0*/  ISETP.NE.AND P0, PT, R2, 0x80, PT ;  /* 0x000000800200780c */ /* 0x000fc40003f05270 */
[----:B------:R-:W0:Y:S11]  /*09d0*/  LDC R2, c[0x0][0xc34] ;  /* 0x00030d00ff027b82 */ /* 0x000e360000000800 */
[----:B------:R-:W-:Y:S06]  /*09e0*/  @!P0 BAR.ARV 0x9, 0x100 ;  /* 0x0244000000008b1d */ /* 0x000fec0000002000 */
[----:B0-----:R-:W-:-:S13]  /*09f0*/  ISETP.LE.AND P0, PT, R2, UR4, PT ;  /* 0x0000000402007c0c */ /* 0x001fda000bf03270 */
[----:B------:R-:W-:Y:S05]  /*0a00*/  @P0 EXIT ;  /* 0x000000000000094d */ /* 0x000fea0003800000 */
[----:B------:R-:W3:Y:S01]  /*0a10*/  LDL.LU R12, [R1+0x34] ;  /* 0x00003400010c7983 */ /* 0x000ee20000300800 */
[----:B------:R-:W-:Y:S01]  /*0a20*/  VIADD R0, R0, 0xffffff80 ;  /* 0xffffff8000007836 */ /* 0x000fe20000000000 */
[----:B------:R-:W-:Y:S01]  /*0a30*/  UMOV UR60, URZ ;  /* 0x0000003f003c7c82 */ /* 0x000fe20008000000 */
[----:B------:R-:W-:Y:S02]  /*0a40*/  IMAD.MOV.U32 R231, RZ, RZ, -0x2 ;  /* 0xfffffffeffe77424 */ /* 0x000fe400078e00ff */
[----:B------:R-:W-:Y:S01]  /*0a50*/  IMAD.U32 R220, RZ, RZ, UR4 ;  /* 0x00000004ffdc7e24 */ /* 0x000fe2000f8e00ff */
[----:B--2---:R-:W-:Y:S01]  /*0a60*/  SHF.R.S32.HI R3, RZ, 0x1f, R0 ;  /* 0x0000001fff037819 */ /* 0x004fe20000011400 */
[----:B------:R-:W-:Y:S01]  /*0a70*/  UMOV UR4, URZ ;  /* 0x0000003f00047c82 */ /* 0x000fe20008000000 */
[----:B------:R-:W-:Y:S02]  /*0a80*/  IMAD.MOV.U32 R221, RZ, RZ, RZ ;  /* 0x000000ffffdd7224 */ /* 0x000fe400078e00ff */
[CC--:B------:R-:W-:Y:S01]  /*0a90*/  LEA.HI R2, R3.reuse, R0.reuse, RZ, 0x7 ;  /* 0x0000000003027211 */ /* 0x0c0fe200078f38ff */
[----:B------:R-:W-:Y:S01]  /*0aa0*/  IMAD.U32 R16, RZ, RZ, UR4 ;  /* 0x00000004ff107e24 */ /* 0x000fe2000f8e00ff */
[----:B------:R-:W-:-:S02]  /*0ab0*/  LEA.HI R4, R3, R0, RZ, 0x5 ;  /* 0x0000000003047211 */ /* 0x000fc400078f28ff */
[----:B------:R-:W-:Y:S02]  /*0ac0*/  LOP3.LUT R223, R2, 0xffffff80, RZ, 0xc0, !PT ;  /* 0xffffff8002df7812 */ /* 0x000fe400078ec0ff */
[CC--:B------:R-:W-:Y:S01]  /*0ad0*/  LEA.HI R6, R3.reuse, R0.reuse, RZ, 0x4 ;  /* 0x0000000003067211 */ /* 0x0c0fe200078f20ff */
[----:B------:R-:W-:Y:S01]  /*0ae0*/  IMAD.SHL.U32 R4, R4, 0x20, RZ ;  /* 0x0000002004047824 */ /* 0x000fe200078e00ff */
[----:B------:R-:W-:Y:S01]  /*0af0*/  LEA.HI R10, R3, R0, RZ, 0x2 ;  /* 0x00000000030a7211 */ /* 0x000fe200078f10ff */
[----:B------:R-:W-:Y:S01]  /*0b00*/  IMAD.IADD R223, R0, 0x1, -R223 ;  /* 0x0000000100df7824 */ /* 0x000fe200078e0adf */
[----:B------:R-:W-:Y:S02]  /*0b10*/  LOP3.LUT R5, R6, 0x3fffff0, RZ, 0xc0, !PT ;  /* 0x03fffff006057812 */ /* 0x000fe400078ec0ff */
[----:B------:R-:W-:Y:S02]  /*0b20*/  LOP3.LUT R8, R4, 0xfffffc00, RZ, 0xc0, !PT ;  /* 0xfffffc0004087812 */ /* 0x000fe400078ec0ff */
[----:B------:R-:W-:Y:S01]  /*0b30*/  SHF.R.S32.HI R4, RZ, 0x1f, R223 ;  /* 0x0000001fff047819 */ /* 0x000fe200000114df */
[----:B------:R-:W-:Y:S01]  /*0b40*/  IMAD.IADD R7, R0, 0x1, -R5 ;  /* 0x0000000100077824 */ /* 0x000fe200078e0a05 */
[----:B------:R-:W-:-:S02]  /*0b50*/  SHF.R.S32.HI R9, RZ, 0x4, R6 ;  /* 0x00000004ff097819 */ /* 0x000fc40000011406 */
[----:B------:R-:W-:Y:S02]  /*0b60*/  LEA.HI R5, R4, R223, RZ, 0x2 ;  /* 0x000000df04057211 */ /* 0x000fe400078f10ff */
[----:B------:R-:W-:Y:S02]  /*0b70*/  LEA.HI R6, R6, R9, RZ, 0x1 ;  /* 0x0000000906067211 */ /* 0x000fe400078f08ff */
[----:B------:R-:W-:Y:S02]  /*0b80*/  LEA R7, R7, R8, 0x6 ;  /* 0x0000000807077211 */ /* 0x000fe400078e30ff */
[--C-:B------:R-:W-:Y:S02]  /*0b90*/  SHF.R.S32.HI R8, RZ, 0x2, R5.reuse ;  /* 0x00000002ff087819 */ /* 0x100fe40000011405 */
[----:B------:R-:W-:Y:S02]  /*0ba0*/  SHF.R.S32.HI R11, RZ, 0x1f, R5 ;  /* 0x0000001fff0b7819 */ /* 0x000fe40000011405 */
[----:B------:R-:W-:-:S02]  /*0bb0*/  LEA.HI R222, R3, R0, RZ, 0x3 ;  /* 0x0000000003de7211 */ /* 0x000fc400078f18ff */
[----:B------:R-:W-:Y:S02]  /*0bc0*/  LOP3.LUT R6, R6, 0x1ffffffe, RZ, 0xc0, !PT ;  /* 0x1ffffffe06067812 */ /* 0x000fe400078ec0ff */
[----:B------:R-:W-:Y:S02]  /*0bd0*/  LOP3.LUT R3, R10, 0xfffffffc, RZ, 0xc0, !PT ;  /* 0xfffffffc0a037812 */ /* 0x000fe400078ec0ff */
[----:B------:R-:W-:Y:S01]  /*0be0*/  LEA.HI R11, R11, R8, RZ, 0x3 ;  /* 0x000000080b0b7211 */ /* 0x000fe200078f18ff */
[----:B------:R-:W-:Y:S01]  /*0bf0*/  IMAD.IADD R6, R9, 0x1, -R6 ;  /* 0x0000000109067824 */ /* 0x000fe200078e0a06 */
[----:B------:R-:W-:Y:S01]  /*0c00*/  SHF.R.S32.HI R227, RZ, 0x7, R2 ;  /* 0x00000007ffe37819 */ /* 0x000fe20000011402 */
[----:B------:R-:W-:Y:S01]  /*0c10*/  IMAD.IADD R3, R0, 0x1, -R3 ;  /* 0x0000000100037824 */ /* 0x000fe200078e0a03 */
[----:B------:R-:W-:Y:S01]  /*0c20*/  LOP3.LUT R23, R222, 0xfffffff8, RZ, 0xc0, !PT ;  /* 0xfffffff8de177812 */ /* 0x000fe200078ec0ff */
[----:B------:R-:W-:Y:S01]  /*0c30*/  IMAD R230, R6, 0x8, R7 ;  /* 0x0000000806e67824 */ /* 0x000fe200078e0207 */
[----:B------:R-:W-:-:S02]  /*0c40*/  LOP3.LUT R11, R11, 0xfffffff8, RZ, 0xc0, !PT ;  /* 0xfffffff80b0b7812 */ /* 0x000fc400078ec0ff */
[----:B------:R-:W-:Y:S01]  /*0c50*/  LEA.HI R4, R4, R223, RZ, 0x5 ;  /* 0x000000df04047211 */ /* 0x000fe200078f28ff */
[----:B------:R-:W-:Y:S01]  /*0c60*/  IMAD.IADD R23, R0, 0x1, -R23 ;  /* 0x0000000100177824 */ /* 0x000fe200078e0a17 */
[----:B------:R-:W-:Y:S01]  /*0c70*/  LEA.HI R2, R2, R227, RZ, 0x1 ;  /* 0x000000e302027211 */ /* 0x000fe200078f08ff */
[----:B------:R-:W-:Y:S01]  /*0c80*/  IMAD.IADD R11, R8, 0x1, -R11 ;  /* 0x00000001080b7824 */ /* 0x000fe200078e0a0b */
[----:B------:R-:W-:Y:S01]  /*0c90*/  LEA.HI R6, R3, R3, RZ, 0x1 ;  /* 0x0000000303067211 */ /* 0x000fe200078f08ff */
[----:B------:R-:W-:Y:S01]  /*0ca0*/  IMAD.SHL.U32 R19, R23, 0x8, RZ ;  /* 0x0000000817137824 */ /* 0x000fe200078e00ff */
[----:B------:R-:W-:Y:S02]  /*0cb0*/  SHF.R.S32.HI R4, RZ, 0x5, R4 ;  /* 0x00000005ff047819 */ /* 0x000fe40000011404 */
[----:B------:R-:W-:Y:S02]  /*0cc0*/  LOP3.LUT R2, R2, 0x3fffffe, RZ, 0xc0, !PT ;  /* 0x03fffffe02027812 */ /* 0x000fe400078ec0ff */
[----:B------:R-:W-:Y:S01]  /*0cd0*/  LOP3.LUT R0, R5, 0x7ffffffc, RZ, 0xc0, !PT ;  /* 0x7ffffffc05007812 */ /* 0x000fe200078ec0ff */
[----:B------:R-:W-:Y:S01]  /*0ce0*/  IMAD R11, R4, 0x10, R11 ;  /* 0x00000010040b7824 */ /* 0x000fe200078e020b */
[----:B------:R-:W-:Y:S01]  /*0cf0*/  LOP3.LUT R6, R6, 0x1ffffffe, RZ, 0xc0, !PT ;  /* 0x1ffffffe06067812 */ /* 0x000fe200078ec0ff */
[----:B------:R-:W-:Y:S01]  /*0d00*/  IMAD.IADD R2, R227, 0x1, -R2 ;  /* 0x00000001e3027824 */ /* 0x000fe200078e0a02 */
[----:B------:R-:W-:-:S02]  /*0d10*/  IADD3 R0, R223, -R0, RZ ;  /* 0x80000000df007210 */ /* 0x000fc40007ffe0ff */
[----:B------:R-:W-:Y:S01]  /*0d20*/  IADD3 R22, R19, 0x40, RZ ;  /* 0x0000004013167810 */ /* 0x000fe20007ffe0ff */
[----:B------:R-:W-:Y:S01]  /*0d30*/  IMAD.IADD R229, R3, 0x1, -R6 ;  /* 0x0000000103e57824 */ /* 0x000fe200078e0a06 */
[----:B------:R-:W-:Y:S01]  /*0d40*/  SHF.R.S32.HI R222, RZ, 0x3, R222 ;  /* 0x00000003ffde7819 */ /* 0x000fe200000114de */
[----:B------:R-:W-:Y:S01]  /*0d50*/  IMAD R228, R2, 0x40, R11 ;  /* 0x0000004002e47824 */ /* 0x000fe200078e020b */
[----:B------:R-:W-:Y:S01]  /*0d60*/  SHF.R.S32.HI R232, RZ, 0x1f, R22 ;  /* 0x0000001fffe87819 */ /* 0x000fe20000011416 */
[----:B------:R-:W-:Y:S02]  /*0d70*/  IMAD R231, R0, R231, 0xb0 ;  /* 0x000000b000e77424 */ /* 0x000fe400078e02e7 */
[----:B------:R-:W-:Y:S01]  /*0d80*/  IMAD R229, R229, 0x8, R228 ;  /* 0x00000008e5e57824 */ /* 0x000fe200078e02e4 */
[----:B---3--:R-:W-:-:S07]  /*0d90*/  LOP3.LUT R18, R12, 0x1, RZ, 0xfc, !PT ;  /* 0x000000010c127812 */ /* 0x008fce00078efcff */
.L_x_6720:
[----:B0-----:R-:W0:Y:S01]  /*0da0*/  SHFL.IDX PT, R0, R227, RZ, 0x1f ;  /* 0x00001fffe3007589 */ /* 0x001e2200000e0000 */
[----:B-1----:R-:W1:Y:S01]  /*0db0*/  S2UR UR5, SR_CgaCtaId ;  /* 0x00000000000579c3 */ /* 0x002e620000008800 */
[----:B------:R-:W-:Y:S01]  /*0dc0*/  ULDC UR4, c[0x0][0xc38] ;  /* 0x00030e0000047ab9 */ /* 0x000fe20000000800 */
[----:B------:R-:W-:Y:S01]  /*0dd0*/  ULDC.64 UR6, c[0x0][0x418] ;  /* 0x0001060000067ab9 */ /* 0x000fe20000000a00 */
[----:B------:R-:W-:Y:S01]  /*0de0*/  R2UR UR12, R220 ;  /* 0x00000000dc0c72ca */ /* 0x000fe200000e0000 */
[----:B------:R-:W-:Y:S02]  /*0df0*/  UISETP.NE.AND UP1, UPT, UR4, 0x1, UPT ;  /* 0x000000010400788c */ /* 0x000fe4000bf25270 */
[----:B------:R-:W-:Y:S02]  /*0e00*/  UISETP.NE.U32.AND UP0, UPT, UR6, URZ, UPT ;  /* 0x0000003f0600728c */ /* 0x000fe4000bf05070 */
[----:B------:R-:W2:Y:S01]  /*0e10*/  LDC R80, c[0x0][0x2f0] ;  /* 0x0000bc00ff507b82 */ /* 0x000ea20000000800 */
[----:B------:R-:W-:Y:S01]  /*0e20*/  UMOV UR4, 0x400 ;  /* 0x0000040000047882 */ /* 0x000fe20000000000 */
[----:B------:R-:W-:Y:S01]  /*0e30*/  UISETP.NE.AND.EX UP0, UPT, UR7, URZ, UPT, UP0 ;  /* 0x0000003f0700728c */ /* 0x000fe2000bf05300 */
[----:B------:R-:W-:-:S02]  /*0e40*/  ULDC UR6, c[0x0][0x424] ;  /* 0x0001090000067ab9 */ /* 0x000fc40000000800 */
[----:B------:R-:W-:Y:S01]  /*0e50*/  ULDC UR7, c[0x0][0xc44] ;  /* 0x0003110000077ab9 */ /* 0x000fe20000000800 */
[----:B------:R-:W-:Y:S02]  /*0e60*/  USEL UR6, UR6, 0x1, UP0 ;  /* 0x0000000106067887 */ /* 0x000fe40008000000 */
[----:B------:R-:W-:Y:S01]  /*0e70*/  UISETP.NE.AND UP2, UPT, UR7, 0x1, UPT ;  /* 0x000000010700788c */ /* 0x000fe2000bf45270 */
[----:B------:R-:W-:Y:S01]  /*0e80*/  @UP1 ULDC UR11, c[0x0][0xc40] ;  /* 0x00031000000b1ab9 */ /* 0x000fe20000000800 */
[----:B------:R-:W-:Y:S01]  /*0e90*/  UMOV UR13, UR12 ;  /* 0x0000000c000d7c82 */ /* 0x000fe20008000000 */
[----:B0-----:R-:W-:Y:S01]  /*0ea0*/  R2UR UR14, R0 ;  /* 0x00000000000e72ca */ /* 0x001fe200000e0000 */
[----:B-1----:R-:W-:-:S03]  /*0eb0*/  ULEA UR8, UR5, UR4, 0x18 ;  /* 0x0000000405087291 */ /* 0x002fc6000f8ec03f */
[----:B------:R-:W-:Y:S01]  /*0ec0*/  @UP1 ULDC UR4, c[0x0][0xc3c] ;  /* 0x00030f0000041ab9 */ /* 0x000fe20000000800 */
[----:B------:R-:W-:Y:S02]  /*0ed0*/  UIADD3 UR10, UR8, 0x16400, URZ ;  /* 0x00016400080a7890 */ /* 0x000fe4000fffe03f */
[----:B------:R-:W-:Y:S01]  /*0ee0*/  UIMAD.WIDE.U32 UR4, UR12, UR4, URZ ;  /* 0x000000040c0472a5 */ /* 0x000fe2000f8e003f */
[----:B------:R-:W-:Y:S01]  /*0ef0*/  IMAD.U32 R2, RZ, RZ, UR8 ;  /* 0x00000008ff027e24 */ /* 0x000fe2000f8e00ff */
[----:B------:R-:W-:Y:S01]  /*0f00*/  ULOP3.LUT UP0, URZ, UR10, 0x9f, URZ, 0xc0, !UPT ;  /* 0x0000009f0a3f7892 */ /* 0x000fe2000f80c03f */
[----:B--2---:R-:W-:Y:S01]  /*0f10*/  IMAD R80, R80, UR6, RZ ;  /* 0x0000000650507c24 */ /* 0x004fe2000f8e02ff */
[----:B------:R-:W-:Y:S02]  /*0f20*/  @UP1 USHF.R.U32.HI UR13, URZ, UR11, UR5 ;  /* 0x0000000b3f0d1299 */ /* 0x000fe40008011605 */
[----:B------:R-:W-:Y:S01]  /*0f30*/  ULEA.HI UR7, UR14, UR14, URZ, 0x1 ;  /* 0x0000000e0e077291 */ /* 0x000fe2000f8f083f */
[----:B------:R-:W-:Y:S01]  /*0f40*/  VIADD R0, R80, 0xaf ;  /* 0x000000af50007836 */ /* 0x000fe20000000000 */
[----:B------:R-:W-:Y:S01]  /*0f50*/  @UP2 ULDC.64 UR8, c[0x0][0xc48] ;  /* 0x0003120000082ab9 */ /* 0x000fe20000000a00 */
[----:B------:R-:W-:Y:S01]  /*0f60*/  PLOP3.LUT P0, PT, PT, PT, UP0, 0x80, 0x0 ;  /* 0x000000000000781c */ /* 0x000fe20003f0f008 */
[----:B------:R-:W-:Y:S01]  /*0f70*/  ULOP3.LUT UR7, UR7, 0x1e, URZ, 0xc0, !UPT ;  /* 0x0000001e07077892 */ /* 0x000fe2000f8ec03f */
[----:B------:R-:W-:Y:S01]  /*0f80*/  IMAD.HI R0, R0, 0x2e8ba2e9, RZ ;  /* 0x2e8ba2e900007827 */ /* 0x000fe200078e02ff */
[----:B------:R-:W-:-:S02]  /*0f90*/  UIMAD.WIDE.U32 UR4, UR13, UR8, URZ ;  /* 0x000000080d0472a5 */ /* 0x000fc4000f8e003f */
[----:B------:R-:W-:Y:S01]  /*0fa0*/  MOV R226, UR13 ;  /* 0x0000000d00e27c02 */ /* 0x000fe20008000f00 */
[----:B------:R-:W-:Y:S02]  /*0fb0*/  UIADD3 UR7, UR14, -UR7, URZ ;  /* 0x800000070e077290 */ /* 0x000fe4000fffe03f */
[----:B------:R-:W-:Y:S01]  /*0fc0*/  IMAD.U32 R17, RZ, RZ, UR14 ;  /* 0x0000000eff117e24 */ /* 0x000fe2000f8e00ff */
[----:B------:R-:W-:Y:S01]  /*0fd0*/  UMOV UR6, UR13 ;  /* 0x0000000d00067c82 */ /* 0x000fe20008000000 */
[----:B------:R-:W-:Y:S01]  /*0fe0*/  @UP2 USHF.R.U32.HI UR6, URZ, UR9, UR5 ;  /* 0x000000093f062299 */ /* 0x000fe20008011605 */
[----:B------:R-:W-:Y:S01]  /*0ff0*/  SHF.R.U32.HI R3, RZ, 0x1f, R0 ;  /* 0x0000001fff037819 */ /* 0x000fe20000011600 */
[----:B------:R-:W-:Y:S01]  /*1000*/  ULEA UR7, UR7, UR10, 0xd ;  /* 0x0000000a07077291 */ /* 0x000fe2000f8e683f */
[----:B------:R-:W-:Y:S02]  /*1010*/  UMOV UR4, UR12 ;  /* 0x0000000c00047c82 */ /* 0x000fe40008000000 */
[----:B------:R-:W-:Y:S01]  /*1020*/  LEA.HI.SX32 R120, R0, R3, 0x1b ;  /* 0x0000000300787211 */ /* 0x000fe200078fdaff */
[----:B------:R-:W-:Y:S01]  /*1030*/  USHF.R.U32.HI UR7, URZ, 0x4, UR7 ;  /* 0x000000043f077899 */ /* 0x000fe20008011607 */
[----:B------:R-:W-:-:S02]  /*1040*/  IMAD.U32 R225, RZ, RZ, UR6 ;  /* 0x00000006ffe17e24 */ /* 0x000fc4000f8e00ff */
[----:B------:R-:W-:Y:S01]  /*1050*/  IMAD.U32 R224, RZ, RZ, UR4 ;  /* 0x00000004ffe07e24 */ /* 0x000fe2000f8e00ff */
        /* <DEDUP_REMOVED lines=9> */
[----:B------:R-:W-:Y:S01]  /*10f0*/  MOV R10, UR6 ;  /* 0x00000006000a7c02 */ /* 0x000fe20008000f00 */
        /* <DEDUP_REMOVED lines=8> */
.L_x_6692:
[----:B------:R-:W-:Y:S02]  /*1180*/  R2UR UR4, R2 ;  /* 0x00000000020472ca */ /* 0x000fe400000e0000 */
[----:B------:R-:W-:Y:S02]  /*1190*/  LOP3.LUT R0, R221, 0x1, RZ, 0xc0, !PT ;  /* 0x00000001dd007812 */ /* 0x000fe400078ec0ff */
[----:B------:R-:W-:Y:S02]  /*11a0*/  ISETP.NE.AND P0, PT, R18, 0x3, PT ;  /* 0x000000031200780c */ /* 0x000fe40003f05270 */
[----:B------:R-:W-:-:S07]  /*11b0*/  SHF.L.U32 R0, R0, 0x1f, RZ ;  /* 0x0000001f00007819 */ /* 0x000fce00000006ff */
[----:B------:R-:W0:Y:S02]  /*11c0*/  SYNCS.PHASECHK.TRANS64.TRYWAIT P1, [UR4+0x34800], R0 ;  /* 0x03480000ff0075a7 */ /* 0x000e240008020144 */
[----:B0-----:R-:W-:Y:S05]  /*11d0*/  @!P1 BRA `(.L_x_6693) ;  /* 0x0000011000009947 */ /* 0x001fea0003800000 */
.L_x_6807:
[----:B------:R-:W-:Y:S05]  /*11e0*/  @!P0 BRA `(.L_x_6694) ;  /* 0x0000000000048947 */ /* 0x000fea0003800000 */
[----:B------:R-:W-:Y:S01]  /*11f0*/  BPT.TRAP 0x1 ;  /* 0x000000040000795c */ /* 0x000fe20000300000 */
.L_x_6694:
        /* <DEDUP_REMOVED lines=9> */
.L_x_6695:
[----:B------:R-:W2:Y:S01]  /*1290*/  S2R R4, SR_TID.X ;  /* 0x0000000000047919 */ /* 0x000ea20000002100 */
[----:B------:R-:W-:Y:S02]  /*12a0*/  MOV R87, RZ ;  /* 0x000000ff00577202 */ /* 0x000fe40000000f00 */
[----:B--2---:R-:W-:-:S04]  /*12b0*/  LOP3.LUT R4, R4, 0x7f, RZ, 0xc0, !PT ;  /* 0x0000007f04047812 */ /* 0x004fc800078ec0ff */
[----:B------:R-:W-:Y:S01]  /*12c0*/  ISETP.NE.AND P1, PT, R4, RZ, PT ;  /* 0x000000ff0400720c */ /* 0x000fe20003f25270 */
[----:B-1----:R-:W-:-:S12]  /*12d0*/  @P2 BRA `(.L_x_6696) ;  /* 0x0000000000082947 */ /* 0x002fd80003800000 */
[----:B------:R-:W1:Y:S02]  /*12e0*/  SYNCS.PHASECHK.TRANS64.TRYWAIT P2, [R3+URZ+0x34830], R0 ;  /* 0x03483000030075a7 */ /* 0x000e64000804017f */
[----:B-1----:R-:W-:Y:S05]  /*12f0*/  @!P2 BRA `(.L_x_6697) ;  /* 0x0000010c00d4a947 */ /* 0x002fea0003800000 */
.L_x_6696:
[----:B------:R-:W-:Y:S05]  /*1300*/  WARPSYNC.ALL ;  /* 0x0000000000007948 */ /* 0x000fea0003800000 */
[----:B------:R-:W-:Y:S01]  /*1310*/  R2UR UR4, R2 ;  /* 0x00000000020472ca */ /* 0x000fe200000e0000 */
[----:B------:R-:W-:Y:S01]  /*1320*/  ULOP3.LUT UR25, UR36, 0x10000, URZ, 0xfc, !UPT ;  /* 0x0001000024197892 */ /* 0x000fe2000f8efc3f */
        /* <DEDUP_REMOVED lines=10> */
[----:B------:R-:W-:Y:S01]  /*13d0*/  UIADD3 UR26, UR25, 0x2, URZ ;  /* 0x00000002191a7890 */ /* 0x000fe2000fffe03f */
[----:B------:R-:W-:Y:S01]  /*13e0*/  P2R R122, PR, RZ, 0x1 ;  /* 0x00000001ff7a7803 */ /* 0x000fe20000000000 */
[----:B------:R-:W-:Y:S01]  /*13f0*/  UIADD3 UR4, UR4, 0x1e400, URZ ;  /* 0x0001e40004047890 */ /* 0x000fe2000fffe03f */
[----:B01----:R-:W-:Y:S01]  /*1400*/  @!P1 VIADD R3, R3, 0x34840 ;  /* 0x0003484003039836 */ /* 0x003fe20000000000 */
[----:B------:R-:W-:Y:S01]  /*1410*/  UMOV UR47, 0x40000040 ;  /* 0x40000040002f7882 */ /* 0x000fe20000000000 */
[----:B------:R-:W-:Y:S01]  /*1420*/  UMOV UR51, 0x40000040 ;  /* 0x4000004000337882 */ /* 0x000fe20000000000 */
[----:B------:R-:W-:Y:S01]  /*1430*/  USHF.R.U32.HI UR4, URZ, 0x4, UR4 ;  /* 0x000000043f047899 */ /* 0x000fe20008011604 */
[----:B------:R-:W-:Y:S01]  /*1440*/  UMOV UR55, 0x40000040 ;  /* 0x4000004000377882 */ /* 0x000fe20000000000 */
[----:B------:R-:W-:-:S02]  /*1450*/  @!P1 PRMT R3, RZ, 0x654, R3 ;  /* 0x00000654ff039816 */ /* 0x000fc40000000003 */
[----:B------:R-:W-:-:S04]  /*1460*/  ULOP3.LUT UR4, UR4, 0x3fff, URZ, 0xc0, !UPT ;  /* 0x00003fff04047892 */ /* 0x000fc8000f8ec03f */
[----:B------:R-:W-:-:S03]  /*1470*/  ULOP3.LUT UR5, UR4, 0x10000, URZ, 0xfc, !UPT ;  /* 0x0001000004057892 */ /* 0x000fc6000f8efc3f */
[----:B------:R-:W-:Y:S01]  /*1480*/  UMOV UR4, UR25 ;  /* 0x0000001900047c82 */ /* 0x000fe20008000000 */
[----:B------:R-:W-:Y:S01]  /*1490*/  UIMAD UR24, UR60, 0xb00, UR5 ;  /* 0x00000b003c1878a4 */ /* 0x000fe2000f8e0205 */
[----:B------:R-:W-:Y:S01]  /*14a0*/  IMAD.U32 R8, RZ, RZ, UR4 ;  /* 0x00000004ff087e24 */ /* 0x000fe2000f8e00ff */
[----:B------:R-:W-:Y:S01]  /*14b0*/  UMOV UR44, UR4 ;  /* 0x00000004002c7c82 */ /* 0x000fe20008000000 */
[----:B------:R-:W-:Y:S01]  /*14c0*/  IMAD.U32 R0, RZ, RZ, UR5 ;  /* 0x00000005ff007e24 */ /* 0x000fe2000f8e00ff */
[----:B------:R-:W-:Y:S01]  /*14d0*/  UMOV UR5, 0x40000040 ;  /* 0x4000004000057882 */ /* 0x000fe20000000000 */
[----:B------:R-:W-:Y:S01]  /*14e0*/  UIADD3 UR10, UR24, 0x100, URZ ;  /* 0x00000100180a7890 */ /* 0x000fe2000fffe03f */
[----:B------:R-:W-:Y:S01]  /*14f0*/  IMAD.U32 R9, RZ, RZ, UR5 ;  /* 0x00000005ff097e24 */ /* 0x000fe2000f8e00ff */
[----:B------:R-:W-:Y:S01]  /*1500*/  UMOV UR6, UR24 ;  /* 0x0000001800067c82 */ /* 0x000fe20008000000 */
[----:B------:R-:W-:Y:S01]  /*1510*/  UMOV UR45, UR5 ;  /* 0x00000005002d7c82 */ /* 0x000fe20008000000 */
[----:B------:R-:W-:Y:S01]  /*1520*/  HGMMA.64x16x16.F32.BF16 R112, gdesc[UR4], RZ, !UPT, gsb0 ;  /* 0x00200000047079f0 */ /* 0x000fe2000c0018ff */
[----:B------:R-:W-:Y:S01]  /*1530*/  UIADD3 UR6, UR24, 0x80, URZ ;  /* 0x0000008018067890 */ /* 0x000fe2000fffe03f */
[----:B------:R-:W-:Y:S01]  /*1540*/  UMOV UR4, UR44 ;  /* 0x0000002c00047c82 */ /* 0x000fe20008000000 */
[----:B------:R-:W-:Y:S01]  /*1550*/  UMOV UR5, UR45 ;  /* 0x0000002d00057c82 */ /* 0x000fe20008000000 */
[----:B------:R-:W-:Y:S01]  /*1560*/  UMOV UR7, 0x40000040 ;  /* 0x4000004000077882 */ /* 0x000fe20000000000 */
[----:B------:R-:W-:Y:S01]  /*1570*/  UMOV UR8, UR44 ;  /* 0x0000002c00087c82 */ /* 0x000fe20008000000 */
[----:B------:R-:W-:Y:S01]  /*1580*/  UMOV UR9, UR45 ;  /* 0x0000002d00097c82 */ /* 0x000fe20008000000 */
[----:B------:R-:W-:Y:S01]  /*1590*/  UIADD3 UR14, UR24, 0x180, URZ ;  /* 0x00000180180e7890 */ /* 0x000fe2000fffe03f */
        /* <DEDUP_REMOVED lines=20> */
[----:B------:R-:W-:-:S02]  /*16e0*/  UIADD3 UR46, UR24, 0x600, URZ ;  /* 0x00000600182e7890 */ /* 0x000fc4000fffe03f */
[----:B------:R-:W-:Y:S02]  /*16f0*/  UIADD3 UR50, UR24, 0x602, URZ ;  /* 0x0000060218327890 */ /* 0x000fe4000fffe03f */
        /* <DEDUP_REMOVED lines=25> */
[----:B------:R-:W-:Y:S01]  /*1890*/  IMAD.U32 R6, RZ, RZ, UR12 ;  /* 0x0000000cff067e24 */ /* 0x000fe2000f8e00ff */
[----:B------:R-:W-:Y:S01]  /*18a0*/  UIADD3 UR26, UR25, 0x4, URZ ;  /* 0x00000004191a7890 */ /* 0x000fe2000fffe03f */
[----:B------:R-:W-:Y:S01]  /*18b0*/  IMAD.U32 R7, RZ, RZ, UR13 ;  /* 0x0000000dff077e24 */ /* 0x000fe2000f8e00ff */
        /* <DEDUP_REMOVED lines=81> */
[----:B------:R-:W-:Y:S01]  /*1dd0*/  MOV R5, UR13 ;  /* 0x0000000d00057c02 */ /* 0x000fe20008000f00 */
        /* <DEDUP_REMOVED lines=422> */
[----:B------:R-:W-:Y:S01]  /*3840*/  FMUL.FTZ R83, R109, UR6 ;  /* 0x000000066d537c20 */ /* 0x000fe20008410000 */
[----:B------:R-:W-:Y:S01]  /*3850*/  UMOV UR23, 0x40000040 ;  /* 0x4000004000177882 */ /* 0x000fe20000000000 */
[----:B------:R-:W5:Y:S01]  /*3860*/  MUFU.TANH R81, R81 ;  /* 0x0000005100517308 */ /* 0x000f620000002400 */
[----:B------:R-:W-:Y:S01]  /*3870*/  FMUL.FTZ R85, R107, UR6 ;  /* 0x000000066b557c20 */ /* 0x000fe20008410000 */
[----:B------:R-:W-:-:S06]  /*3880*/  FMUL.FTZ R105, R111, UR6 ;  /* 0x000000066f697c20 */ /* 0x000fcc0008410000 */
[----:B------:R-:W5:Y:S08]  /*3890*/  MUFU.TANH R82, R82 ;  /* 0x0000005200527308 */ /* 0x000f700000002400 */
[----:B------:R-:W5:Y:S08]  /*38a0*/  MUFU.TANH R84, R84 ;  /* 0x0000005400547308 */ /* 0x000f700000002400 */
[----:B------:R-:W5:Y:S08]  /*38b0*/  MUFU.TANH R21, R21 ;  /* 0x0000001500157308 */ /* 0x000f700000002400 */
[----:B------:R-:W5:Y:S08]  /*38c0*/  MUFU.TANH R83, R83 ;  /* 0x0000005300537308 */ /* 0x000f700000002400 */
[----:B------:R-:W5:Y:S01]  /*38d0*/  MUFU.TANH R86, R86 ;  /* 0x0000005600567308 */ /* 0x000f620000002400 */
        /* <DEDUP_REMOVED lines=14> */
[----:B------:R-:W5:Y:S08]  /*39c0*/  MUFU.TANH R104, R104 ;  /* 0x0000006800687308 */ /* 0x000f700000002400 */
[----:B------:R-:W5:Y:S08]  /*39d0*/  MUFU.TANH R85, R85 ;  /* 0x0000005500557308 */ /* 0x000f700000002400 */
[----:B------:R-:W5:Y:S08]  /*39e0*/  MUFU.TANH R96, R96 ;  /* 0x0000006000607308 */ /* 0x000f700000002400 */
[----:B------:R-:W-:Y:S08]  /*39f0*/  MUFU.TANH R100, R103 ;  /* 0x0000006700647308 */ /* 0x000ff00000002400 */
[----:B------:R-:W5:Y:S08]  /*3a00*/  MUFU.TANH R106, R106 ;  /* 0x0000006a006a7308 */ /* 0x000f700000002400 */
[----:B------:R-:W5:Y:S01]  /*3a10*/  MUFU.TANH R115, R115 ;  /* 0x0000007300737308 */ /* 0x000f620000002400 */
[----:B------:R-:W-:-:S02]  /*3a20*/  WARPGROUP.DEPBAR.LE gsb0, 0x0 ;  /* 0x00008000000079c5 */ /* 0x000fc40000010000 */
[----:B------:R-:W-:Y:S01]  /*3a30*/  WARPGROUP.ARRIVE ;  /* 0x00000000000079c5 */ /* 0x000fe20000000000 */
[----:B------:R-:W-:Y:S01]  /*3a40*/  FMUL.FTZ R91, R91, UR6 ;  /* 0x000000065b5b7c20 */ /* 0x000fe20008410000 */
[----:B0-----:R-:W-:Y:S01]  /*3a50*/  FMUL.FTZ R99, R88, UR6 ;  /* 0x0000000658637c20 */ /* 0x001fe20008410000 */
        /* <DEDUP_REMOVED lines=10> */
[----:B------:R-:W-:Y:S08]  /*3b00*/  MUFU.TANH R119, R99 ;  /* 0x0000006300777308 */ /* 0x000ff00000002400 */
[----:B------:R-:W5:Y:S08]  /*3b10*/  MUFU.TANH R105, R105 ;  /* 0x0000006900697308 */ /* 0x000f700000002400 */
[----:B------:R-:W5:Y:S08]  /*3b20*/  MUFU.TANH R97, R97 ;  /* 0x0000006100617308 */ /* 0x000f700000002400 */
[----:B------:R-:W5:Y:S08]  /*3b30*/  MUFU.TANH R98, R98 ;  /* 0x0000006200627308 */ /* 0x000f700000002400 */
[----:B------:R-:W5:Y:S08]  /*3b40*/  MUFU.TANH R88, R88 ;  /* 0x0000005800587308 */ /* 0x000f700000002400 */
[----:B------:R-:W5:Y:S01]  /*3b50*/  MUFU.TANH R102, R102 ;  /* 0x0000006600667308 */ /* 0x000f620000002400 */
[----:B------:R-:W-:-:S02]  /*3b60*/  WARPGROUP.DEPBAR.LE gsb0, 0x0 ;  /* 0x00008000000079c5 */ /* 0x000fc40000010000 */
[----:B------:R-:W-:Y:S01]  /*3b70*/  WARPGROUP.ARRIVE ;  /* 0x00000000000079c5 */ /* 0x000fe20000000000 */
[----:B0-----:R-:W-:Y:S01]  /*3b80*/  FMUL.FTZ R91, R72, UR6 ;  /* 0x00000006485b7c20 */ /* 0x001fe20008410000 */
[----:B------:R-:W-:Y:S01]  /*3b90*/  FMUL.FTZ R72, R73, UR6 ;  /* 0x0000000649487c20 */ /* 0x000fe20008410000 */
[----:B------:R-:W-:Y:S02]  /*3ba0*/  FMUL.FTZ R73, R77, UR6 ;  /* 0x000000064d497c20 */ /* 0x000fe40008410000 */
[----:B------:R-:W0:Y:S01]  /*3bb0*/  MUFU.TANH R92, R92 ;  /* 0x0000005c005c7308 */ /* 0x000e220000002400 */
[----:B------:R-:W-:Y:S01]  /*3bc0*/  FMUL.FTZ R76, R76, UR6 ;  /* 0x000000064c4c7c20 */ /* 0x000fe20008410000 */
[----:B------:R-:W-:Y:S01]  /*3bd0*/  HGMMA.64x16x16.F32.BF16 R64, gdesc[UR20], R64, gsb0 ;  /* 0x00200000144079f0 */ /* 0x000fe20008001840 */
[----:B------:R-:W-:Y:S01]  /*3be0*/  UIADD3 UR22, UR24, 0x886, URZ ;  /* 0x0000088618167890 */ /* 0x000fe2000fffe03f */
[----:B------:R-:W-:Y:S01]  /*3bf0*/  FMUL.FTZ R78, R78, UR6 ;  /* 0x000000064e4e7c20 */ /* 0x000fe20008410000 */
[----:B------:R-:W-:Y:S01]  /*3c00*/  UMOV UR23, 0x40000040 ;  /* 0x4000004000177882 */ /* 0x000fe20000000000 */
[----:B------:R-:W-:Y:S01]  /*3c10*/  FMUL.FTZ R74, R74, UR6 ;  /* 0x000000064a4a7c20 */ /* 0x000fe20008410000 */
[----:B------:R-:W-:Y:S01]  /*3c20*/  FMUL.FTZ R75, R75, UR6 ;  /* 0x000000064b4b7c20 */ /* 0x000fe20008410000 */
[----:B------:R-:W-:Y:S01]  /*3c30*/  MUFU.TANH R127, R91 ;  /* 0x0000005b007f7308 */ /* 0x000fe20000002400 */
[----:B------:R-:W-:-:S07]  /*3c40*/  FMUL.FTZ R79, R79, UR6 ;  /* 0x000000064f4f7c20 */ /* 0x000fce0008410000 */
[----:B------:R-:W0:Y:S08]  /*3c50*/  MUFU.TANH R89, R89 ;  /* 0x0000005900597308 */ /* 0x000e300000002400 */
[----:B------:R-:W0:Y:S08]  /*3c60*/  MUFU.TANH R90, R90 ;  /* 0x0000005a005a7308 */ /* 0x000e300000002400 */
[----:B------:R-:W0:Y:S08]  /*3c70*/  MUFU.TANH R72, R72 ;  /* 0x0000004800487308 */ /* 0x000e300000002400 */
[----:B------:R-:W-:Y:S08]  /*3c80*/  MUFU.TANH R76, R76 ;  /* 0x0000004c004c7308 */ /* 0x000ff00000002400 */
[----:B------:R-:W0:Y:S01]  /*3c90*/  MUFU.TANH R78, R78 ;  /* 0x0000004e004e7308 */ /* 0x000e220000002400 */
        /* <DEDUP_REMOVED lines=15> */
[----:B------:R-:W-:Y:S08]  /*3d90*/  MUFU.TANH R137, R64 ;  /* 0x0000004000897308 */ /* 0x000ff00000002400 */
[----:B------:R-:W-:Y:S08]  /*3da0*/  MUFU.TANH R64, R69 ;  /* 0x0000004500407308 */ /* 0x000ff00000002400 */
[----:B------:R-:W-:Y:S08]  /*3db0*/  MUFU.TANH R112, R67 ;  /* 0x0000004300707308 */ /* 0x000ff00000002400 */
[----:B------:R-:W0:Y:S08]  /*3dc0*/  MUFU.TANH R94, R94 ;  /* 0x0000005e005e7308 */ /* 0x000e300000002400 */
[----:B------:R-:W0:Y:S01]  /*3dd0*/  MUFU.TANH R95, R95 ;  /* 0x0000005f005f7308 */ /* 0x000e220000002400 */
[----:B------:R-:W-:-:S02]  /*3de0*/  WARPGROUP.DEPBAR.LE gsb0, 0x0 ;  /* 0x00008000000079c5 */ /* 0x000fc40000010000 */
[----:B------:R-:W-:Y:S01]  /*3df0*/  WARPGROUP.ARRIVE ;  /* 0x00000000000079c5 */ /* 0x000fe20000000000 */
[----:B-1----:R-:W-:Y:S01]  /*3e00*/  FMUL.FTZ R66, R56, UR6 ;  /* 0x0000000638427c20 */ /* 0x002fe20008410000 */
        /* <DEDUP_REMOVED lines=8> */
[----:B------:R-:W-:Y:S01]  /*3e90*/  IMAD.IADD R63, R231, 0x1, R80 ;  /* 0x00000001e73f7824 */ /* 0x000fe200078e0250 */
[----:B------:R1:W-:Y:S01]  /*3ea0*/  MUFU.TANH R116, R57 ;  /* 0x0000003900747308 */ /* 0x0003e20000002400 */
[----:B------:R-:W-:Y:S01]  /*3eb0*/  FMUL.FTZ R59, R59, UR6 ;  /* 0x000000063b3b7c20 */ /* 0x000fe20008410000 */
[----:B------:R-:W-:-:S06]  /*3ec0*/  FMUL.FTZ R60, R60, UR6 ;  /* 0x000000063c3c7c20 */ /* 0x000fcc0008410000 */
[----:B------:R-:W0:Y:S08]  /*3ed0*/  MUFU.TANH R73, R73 ;  /* 0x0000004900497308 */ /* 0x000e300000002400 */
[----:B------:R2:W-:Y:S08]  /*3ee0*/  MUFU.TANH R124, R61 ;  /* 0x0000003d007c7308 */ /* 0x0005f00000002400 */
[----:B------:R-:W0:Y:S08]  /*3ef0*/  MUFU.TANH R74, R74 ;  /* 0x0000004a004a7308 */ /* 0x000e300000002400 */
[----:B------:R3:W-:Y:S08]  /*3f00*/  MUFU.TANH R118, R59 ;  /* 0x0000003b00767308 */ /* 0x0007f00000002400 */
[----:B------:R-:W0:Y:S01]  /*3f10*/  MUFU.TANH R75, R75 ;  /* 0x0000004b004b7308 */ /* 0x000e220000002400 */
[----:B------:R-:W-:-:S02]  /*3f20*/  WARPGROUP.DEPBAR.LE gsb0, 0x0 ;  /* 0x00008000000079c5 */ /* 0x000fc40000010000 */
[----:B------:R-:W-:Y:S01]  /*3f30*/  WARPGROUP.ARRIVE ;  /* 0x00000000000079c5 */ /* 0x000fe20000000000 */
[----:B-1----:R-:W-:Y:S01]  /*3f40*/  FMUL.FTZ R57, R48, UR6 ;  /* 0x0000000630397c20 */ /* 0x002fe20008410000 */
[----:B------:R-:W-:Y:S02]  /*3f50*/  IMAD R48, R120, -0xb0, R63 ;  /* 0xffffff5078307824 */ /* 0x000fe400078e023f */
[----:B------:R-:W-:Y:S01]  /*3f60*/  FMUL.FTZ R49, R49, UR6 ;  /* 0x0000000631317c20 */ /* 0x000fe20008410000 */
[----:B------:R-:W-:Y:S01]  /*3f70*/  FMUL.FTZ R51, R51, UR6 ;  /* 0x0000000633337c20 */ /* 0x000fe20008410000 */
[----:B------:R-:W-:Y:S01]  /*3f80*/  FMUL.FTZ R53, R53, UR6 ;  /* 0x0000000635357c20 */ /* 0x000fe20008410000 */
[----:B------:R-:W-:Y:S01]  /*3f90*/  HGMMA.64x16x16.F32.BF16 R40, gdesc[UR20], R40, gsb0 ;  /* 0x00200000142879f0 */ /* 0x000fe20008001828 */
[C---:B------:R-:W-:Y:S01]  /*3fa0*/  ISETP.GT.AND P5, PT, R48.reuse, RZ, PT ;  /* 0x000000ff3000720c */ /* 0x040fe20003fa4270 */
[----:B------:R-:W-:Y:S01]  /*3fb0*/  UIADD3 UR22, UR24, 0xa06, URZ ;  /* 0x00000a0618167890 */ /* 0x000fe2000fffe03f */
[C---:B------:R-:W-:Y:S01]  /*3fc0*/  ISETP.GT.AND P4, PT, R48.reuse, 0x1, PT ;  /* 0x000000013000780c */ /* 0x040fe20003f84270 */
[----:B------:R-:W-:Y:S01]  /*3fd0*/  UMOV UR23, 0x40000040 ;  /* 0x4000004000177882 */ /* 0x000fe20000000000 */
[C---:B------:R-:W-:Y:S01]  /*3fe0*/  ISETP.GT.AND P3, PT, R48.reuse, 0x9, PT ;  /* 0x000000093000780c */ /* 0x040fe20003f64270 */
[----:B------:R1:W-:Y:S01]  /*3ff0*/  MUFU.TANH R159, R49 ;  /* 0x00000031009f7308 */ /* 0x0003e20000002400 */
[----:B------:R-:W-:Y:S01]  /*4000*/  ISETP.GT.AND P2, PT, R48, 0x8, PT ;  /* 0x000000083000780c */ /* 0x000fe20003f44270 */
[----:B--2---:R-:W-:Y:S01]  /*4010*/  FMUL.FTZ R61, R55, UR6 ;  /* 0x00000006373d7c20 */ /* 0x004fe20008410000 */
[----:B------:R-:W-:Y:S01]  /*4020*/  FSEL R91, R10, -INF , P5 ;  /* 0xff8000000a5b7808 */ /* 0x000fe20002800000 */
[----:B---3--:R-:W-:Y:S01]  /*4030*/  FMUL.FTZ R59, R50, UR6 ;  /* 0x00000006323b7c20 */ /* 0x008fe20008410000 */
[----:B------:R-:W-:Y:S01]  /*4040*/  FSEL R12, R12, -INF , P4 ;  /* 0xff8000000c0c7808 */ /* 0x000fe20002000000 */
[----:B------:R-:W-:Y:S01]  /*4050*/  FMUL.FTZ R52, R52, UR6 ;  /* 0x0000000634347c20 */ /* 0x000fe20008410000 */
[----:B------:R-:W-:Y:S01]  /*4060*/  FSEL R99, R20, -INF , P3 ;  /* 0xff80000014637808 */ /* 0x000fe20001800000 */
[----:B------:R-:W-:Y:S01]  /*4070*/  MUFU.TANH R163, R53 ;  /* 0x0000003500a37308 */ /* 0x000fe20000002400 */
[----:B------:R-:W-:Y:S01]  /*4080*/  FSEL R93, R14, -INF , P2 ;  /* 0xff8000000e5d7808 */ /* 0x000fe20001000000 */
[----:B------:R-:W-:Y:S01]  /*4090*/  FMUL.FTZ R54, R54, UR6 ;  /* 0x0000000636367c20 */ /* 0x000fe20008410000 */
[----:B------:R-:W-:-:S02]  /*40a0*/  FMNMX.FTZ R20, R91, R12, !PT ;  /* 0x0000000c5b147209 */ /* 0x000fc40007810000 */
[C---:B------:R-:W-:Y:S02]  /*40b0*/  ISETP.GT.AND P6, PT, R48.reuse, 0x10, PT ;  /* 0x000000103000780c */ /* 0x040fe40003fc4270 */
[----:B------:R-:W-:Y:S01]  /*40c0*/  FMNMX.FTZ R20, R93, R20, !PT ;  /* 0x000000145d147209 */ /* 0x000fe20007810000 */
[----:B------:R-:W-:Y:S01]  /*40d0*/  MUFU.TANH R50, R57 ;  /* 0x0000003900327308 */ /* 0x000fe20000002400 */
[----:B----4-:R-:W-:Y:S02]  /*40e0*/  FSEL R11, R11, -INF , P5 ;  /* 0xff8000000b0b7808 */ /* 0x010fe40002800000 */
[----:B------:R-:W-:Y:S02]  /*40f0*/  ISETP.GT.AND P5, PT, R48, 0x11, PT ;  /* 0x000000113000780c */ /* 0x000fe40003fa4270 */
[----:B-----5:R-:W-:Y:S02]  /*4100*/  FSEL R101, R81, -INF , P6 ;  /* 0xff80000051657808 */ /* 0x020fe40003000000 */
[----:B------:R-:W-:Y:S01]  /*4110*/  FMNMX.FTZ R20, R99, R20, !PT ;  /* 0x0000001463147209 */ /* 0x000fe20007810000 */
[----:B------:R-:W2:Y:S01]  /*4120*/  MUFU.TANH R68, R68 ;  /* 0x0000004400447308 */ /* 0x000ea20000002400 */
[----:B------:R-:W-:-:S02]  /*4130*/  FSEL R10, R13, -INF , P4 ;  /* 0xff8000000d0a7808 */ /* 0x000fc40002000000 */
[----:B------:R-:W-:Y:S02]  /*4140*/  ISETP.GT.AND P4, PT, R48, 0x18, PT ;  /* 0x000000183000780c */ /* 0x000fe40003f84270 */
[----:B------:R-:W-:Y:S01]  /*4150*/  FSEL R103, R82, -INF , P5 ;  /* 0xff80000052677808 */ /* 0x000fe20002800000 */
[--C-:B------:R-:W-:Y:S01]  /*4160*/  IMAD.MOV.U32 R82, RZ, RZ, R87.reuse ;  /* 0x000000ffff527224 */ /* 0x100fe200078e0057 */
[----:B------:R-:W-:Y:S01]  /*4170*/  FMNMX.FTZ R20, R101, R20, !PT ;  /* 0x0000001465147209 */ /* 0x000fe20007810000 */
[----:B------:R-:W3:Y:S01]  /*4180*/  MUFU.TANH R79, R79 ;  /* 0x0000004f004f7308 */ /* 0x000ee20000002400 */
[----:B------:R-:W-:Y:S02]  /*4190*/  FSEL R13, R15, -INF , P2 ;  /* 0xff8000000f0d7808 */ /* 0x000fe40001000000 */
[----:B------:R-:W-:Y:S02]  /*41a0*/  ISETP.GT.AND P2, PT, R48, 0x19, PT ;  /* 0x000000193000780c */ /* 0x000fe40003f44270 */
[----:B------:R-:W-:Y:S01]  /*41b0*/  FSEL R107, R84, -INF , P4 ;  /* 0xff800000546b7808 */ /* 0x000fe20002000000 */
[----:B------:R-:W-:Y:S01]  /*41c0*/  IMAD.MOV.U32 R84, RZ, RZ, R87 ;  /* 0x000000ffff547224 */ /* 0x000fe200078e0057 */
[----:B------:R-:W-:Y:S01]  /*41d0*/  FMNMX.FTZ R20, R103, R20, !PT ;  /* 0x0000001467147209 */ /* 0x000fe20007810000 */
[----:B------:R-:W-:Y:S01]  /*41e0*/  MUFU.TANH R14, R61 ;  /* 0x0000003d000e7308 */ /* 0x000fe20000002400 */
[----:B------:R-:W-:-:S02]  /*41f0*/  FSEL R15, R21, -INF , P3 ;  /* 0xff800000150f7808 */ /* 0x000fc40001800000 */
[----:B------:R-:W-:Y:S02]  /*4200*/  ISETP.GT.AND P3, PT, R48, 0x20, PT ;  /* 0x000000203000780c */ /* 0x000fe40003f64270 */
[----:B------:R-:W-:Y:S01]  /*4210*/  FSEL R109, R83, -INF , P2 ;  /* 0xff800000536d7808 */ /* 0x000fe20001000000 */
[----:B------:R-:W-:Y:S02]  /*4220*/  WARPGROUP.DEPBAR.LE gsb0, 0x0 ;  /* 0x00008000000079c5 */ /* 0x000fe40000010000 */
[----:B------:R-:W-:Y:S01]  /*4230*/  WARPGROUP.ARRIVE ;  /* 0x00000000000079c5 */ /* 0x000fe20000000000 */
[----:B------:R-:W-:Y:S01]  /*4240*/  FMNMX.FTZ R20, R107, R20, !PT ;  /* 0x000000146b147209 */ /* 0x000fe20007810000 */
[----:B------:R-:W-:Y:S01]  /*4250*/  FMUL.FTZ R65, R41, UR6 ;  /* 0x0000000629417c20 */ /* 0x000fe20008410000 */
[----:B------:R-:W-:Y:S01]  /*4260*/  FSEL R21, R86, -INF , P6 ;  /* 0xff80000056157808 */ /* 0x000fe20003000000 */
[----:B------:R-:W-:Y:S01]  /*4270*/  FMUL.FTZ R69, R43, UR6 ;  /* 0x000000062b457c20 */ /* 0x000fe20008410000 */
[----:B------:R-:W-:Y:S01]  /*4280*/  ISETP.GT.AND P6, PT, R48, 0x21, PT ;  /* 0x000000213000780c */ /* 0x000fe20003fc4270 */
[----:B------:R-:W-:Y:S01]  /*4290*/  HGMMA.64x16x16.F32.BF16 R32, gdesc[UR20], R32, gsb0 ;  /* 0x00200000142079f0 */ /* 0x000fe20008001820 */
[----:B------:R-:W-:Y:S01]  /*42a0*/  FSEL R111, R104, -INF , P3 ;  /* 0xff800000686f7808 */ /* 0x000fe20001800000 */
[----:B------:R-:W-:Y:S01]  /*42b0*/  FMUL.FTZ R126, R45, UR6 ;  /* 0x000000062d7e7c20 */ /* 0x000fe20008410000 */
[----:B------:R-:W-:Y:S01]  /*42c0*/  FMNMX.FTZ R20, R109, R20, !PT ;  /* 0x000000146d147209 */ /* 0x000fe20007810000 */
[----:B------:R-:W-:Y:S01]  /*42d0*/  FMUL.FTZ R128, R47, UR6 ;  /* 0x000000062f807c20 */ /* 0x000fe20008410000 */
[----:B------:R-:W-:Y:S01]  /*42e0*/  FSEL R41, R85, -INF , P5 ;  /* 0xff80000055297808 */ /* 0x000fe20002800000 */
[----:B------:R-:W-:Y:S01]  /*42f0*/  FMUL.FTZ R67, R42, UR6 ;  /* 0x000000062a437c20 */ /* 0x000fe20008410000 */
[----:B------:R-:W-:Y:S01]  /*4300*/  ISETP.GT.AND P5, PT, R48, 0x28, PT ;  /* 0x000000283000780c */ /* 0x000fe20003fa4270 */
[----:B------:R4:W-:Y:S01]  /*4310*/  MUFU.TANH R42, R51 ;  /* 0x00000033002a7308 */ /* 0x0009e20000002400 */
[----:B------:R-:W-:Y:S01]  /*4320*/  FSEL R113, R96, -INF , P6 ;  /* 0xff80000060717808 */ /* 0x000fe20003000000 */
[----:B------:R-:W-:Y:S01]  /*4330*/  FMUL.FTZ R63, R40, UR6 ;  /* 0x00000006283f7c20 */ /* 0x000fe20008410000 */
[----:B------:R-:W-:Y:S01]  /*4340*/  FMNMX.FTZ R20, R111, R20, !PT ;  /* 0x000000146f147209 */ /* 0x000fe20007810000 */
[----:B------:R-:W-:Y:S01]  /*4350*/  UIADD3 UR22, UR24, 0xa86, URZ ;  /* 0x00000a8618167890 */ /* 0x000fe2000fffe03f */
[----:B------:R-:W-:Y:S01]  /*4360*/  FSEL R43, R106, -INF , P4 ;  /* 0xff8000006a2b7808 */ /* 0x000fe20002000000 */
[----:B------:R-:W-:Y:S01]  /*4370*/  UMOV UR23, 0x40000040 ;  /* 0x4000004000177882 */ /* 0x000fe20000000000 */
[----:B------:R-:W-:Y:S01]  /*4380*/  ISETP.GT.AND P4, PT, R48, 0x29, PT ;  /* 0x000000293000780c */ /* 0x000fe20003f84270 */
[----:B------:R-:W-:Y:S01]  /*4390*/  MUFU.TANH R40, R59 ;  /* 0x0000003b00287308 */ /* 0x000fe20000002400 */
[----:B------:R-:W-:Y:S01]  /*43a0*/  FSEL R115, R115, -INF , P5 ;  /* 0xff80000073737808 */ /* 0x000fe20002800000 */
[----:B------:R-:W-:Y:S01]  /*43b0*/  FMUL.FTZ R44, R44, UR6 ;  /* 0x000000062c2c7c20 */ /* 0x000fe20008410000 */
[----:B------:R-:W-:Y:S01]  /*43c0*/  FMNMX.FTZ R20, R113, R20, !PT ;  /* 0x0000001471147209 */ /* 0x000fe20007810000 */
[----:B------:R-:W-:Y:S01]  /*43d0*/  FMUL.FTZ R46, R46, UR6 ;  /* 0x000000062e2e7c20 */ /* 0x000fe20008410000 */
[----:B------:R-:W-:Y:S01]  /*43e0*/  FSEL R45, R105, -INF , P2 ;  /* 0xff800000692d7808 */ /* 0x000fe20001000000 */
[----:B------:R-:W-:Y:S01]  /*43f0*/  IMAD.MOV.U32 R86, RZ, RZ, R87 ;  /* 0x000000ffff567224 */ /* 0x000fe200078e0057 */
[----:B------:R-:W-:Y:S01]  /*4400*/  ISETP.GT.AND P2, PT, R48, 0x30, PT ;  /* 0x000000303000780c */ /* 0x000fe20003f44270 */
[----:B------:R-:W-:Y:S01]  /*4410*/  MUFU.TANH R165, R63 ;  /* 0x0000003f00a57308 */ /* 0x000fe20000002400 */
[----:B------:R-:W-:-:S02]  /*4420*/  FSEL R117, R97, -INF , P4 ;  /* 0xff80000061757808 */ /* 0x000fc40002000000 */
[----:B------:R-:W-:Y:S02]  /*4430*/  FMNMX.FTZ R20, R115, R20, !PT ;  /* 0x0000001473147209 */ /* 0x000fe40007810000 */
[----:B------:R-:W-:Y:S02]  /*4440*/  FSEL R47, R98, -INF , P3 ;  /* 0xff800000622f7808 */ /* 0x000fe40001800000 */
[----:B------:R-:W-:Y:S01]  /*4450*/  ISETP.GT.AND P3, PT, R48, 0x31, PT ;  /* 0x000000313000780c */ /* 0x000fe20003f64270 */
[----:B------:R5:W-:Y:S01]  /*4460*/  MUFU.TANH R97, R67 ;  /* 0x0000004300617308 */ /* 0x000be20000002400 */
[----:B------:R-:W-:Y:S02]  /*4470*/  FSEL R119, R119, -INF , P2 ;  /* 0xff80000077777808 */ /* 0x000fe40001000000 */
[----:B------:R-:W-:Y:S02]  /*4480*/  FMNMX.FTZ R20, R117, R20, !PT ;  /* 0x0000001475147209 */ /* 0x000fe40007810000 */
[----:B-1----:R-:W-:-:S02]  /*4490*/  FSEL R49, R108, -INF , P6 ;  /* 0xff8000006c317808 */ /* 0x002fc40003000000 */
[----:B------:R-:W-:Y:S01]  /*44a0*/  ISETP.GT.AND P6, PT, R48, 0x38, PT ;  /* 0x000000383000780c */ /* 0x000fe20003fc4270 */
[----:B------:R-:W1:Y:S01]  /*44b0*/  MUFU.TANH R66, R66 ;  /* 0x0000004200427308 */ /* 0x000e620000002400 */
[----:B------:R-:W-:Y:S01]  /*44c0*/  FSEL R121, R88, -INF , P3 ;  /* 0xff80000058797808 */ /* 0x000fe20001800000 */
[----:B------:R-:W-:Y:S01]  /*44d0*/  IMAD.U32 R88, RZ, RZ, UR7 ;  /* 0x00000007ff587e24 */ /* 0x000fe2000f8e00ff */
[----:B------:R-:W-:Y:S02]  /*44e0*/  FMNMX.FTZ R20, R119, R20, !PT ;  /* 0x0000001477147209 */ /* 0x000fe40007810000 */
[----:B----4-:R-:W-:Y:S02]  /*44f0*/  FSEL R51, R102, -INF , P5 ;  /* 0xff80000066337808 */ /* 0x010fe40002800000 */
[----:B------:R-:W-:Y:S01]  /*4500*/  ISETP.GT.AND P5, PT, R48, 0x39, PT ;  /* 0x000000393000780c */ /* 0x000fe20003fa4270 */
[----:B------:R4:W-:Y:S01]  /*4510*/  MUFU.TANH R167, R65 ;  /* 0x0000004100a77308 */ /* 0x0009e20000002400 */
[----:B0-----:R-:W-:-:S02]  /*4520*/  FSEL R123, R92, -INF , P6 ;  /* 0xff8000005c7b7808 */ /* 0x001fc40003000000 */
[----:B------:R-:W-:Y:S01]  /*4530*/  FMNMX.FTZ R20, R121, R20, !PT ;  /* 0x0000001479147209 */ /* 0x000fe20007810000 */
[----:B------:R-:W-:Y:S02]  /*4540*/  WARPGROUP.DEPBAR.LE gsb0, 0x0 ;  /* 0x00008000000079c5 */ /* 0x000fe40000010000 */
[----:B------:R-:W-:Y:S01]  /*4550*/  FSEL R53, R100, -INF , P4 ;  /* 0xff80000064357808 */ /* 0x000fe20002000000 */
[----:B------:R-:W-:Y:S01]  /*4560*/  WARPGROUP.ARRIVE ;  /* 0x00000000000079c5 */ /* 0x000fe20000000000 */
[----:B------:R-:W-:Y:S01]  /*4570*/  ISETP.GT.AND P4, PT, R48, 0x40, PT ;  /* 0x000000403000780c */ /* 0x000fe20003f84270 */
[----:B------:R-:W0:Y:S01]  /*4580*/  MUFU.TANH R56, R56 ;  /* 0x0000003800387308 */ /* 0x000e220000002400 */
[----:B------:R-:W-:Y:S01]  /*4590*/  FSEL R125, R89, -INF , P5 ;  /* 0xff800000597d7808 */ /* 0x000fe20002800000 */
[----:B------:R-:W-:Y:S01]  /*45a0*/  FMUL.FTZ R32, R32, UR6 ;  /* 0x0000000620207c20 */ /* 0x000fe20008410000 */
[----:B------:R-:W-:Y:S01]  /*45b0*/  FMNMX.FTZ R20, R123, R20, !PT ;  /* 0x000000147b147209 */ /* 0x000fe20007810000 */
[----:B------:R-:W-:Y:S01]  /*45c0*/  HGMMA.64x16x16.F32.BF16 R24, gdesc[UR20], R24, gsb0 ;  /* 0x00200000141879f0 */ /* 0x000fe20008001818 */
[----:B------:R-:W-:Y:S01]  /*45d0*/  FSEL R55, R90, -INF , P2 ;  /* 0xff8000005a377808 */ /* 0x000fe20001000000 */
[----:B------:R-:W-:Y:S01]  /*45e0*/  FMUL.FTZ R36, R36, UR6 ;  /* 0x0000000624247c20 */ /* 0x000fe20008410000 */
[----:B------:R-:W-:Y:S01]  /*45f0*/  ISETP.GT.AND P2, PT, R48, 0x41, PT ;  /* 0x000000413000780c */ /* 0x000fe20003f44270 */
[----:B------:R-:W0:Y:S01]  /*4600*/  MUFU.TANH R70, R70 ;  /* 0x0000004600467308 */ /* 0x000e220000002400 */
[----:B------:R-:W-:Y:S01]  /*4610*/  FSEL R127, R127, -INF , P4 ;  /* 0xff8000007f7f7808 */ /* 0x000fe20002000000 */
[----:B------:R-:W-:Y:S01]  /*4620*/  FMUL.FTZ R34, R34, UR6 ;  /* 0x0000000622227c20 */ /* 0x000fe20008410000 */
[----:B------:R-:W-:Y:S01]  /*4630*/  FMNMX.FTZ R20, R125, R20, !PT ;  /* 0x000000147d147209 */ /* 0x000fe20007810000 */
[----:B------:R-:W-:Y:S01]  /*4640*/  FMUL.FTZ R38, R38, UR6 ;  /* 0x0000000626267c20 */ /* 0x000fe20008410000 */
[----:B------:R-:W-:Y:S01]  /*4650*/  FSEL R57, R110, -INF , P3 ;  /* 0xff8000006e397808 */ /* 0x000fe20001800000 */
[----:B------:R-:W-:Y:S01]  /*4660*/  FMUL.FTZ R39, R39, UR6 ;  /* 0x0000000627277c20 */ /* 0x000fe20008410000 */
[----:B------:R-:W-:Y:S01]  /*4670*/  ISETP.GT.AND P3, PT, R48, 0x48, PT ;  /* 0x000000483000780c */ /* 0x000fe20003f64270 */
[----:B------:R-:W0:Y:S01]  /*4680*/  MUFU.TANH R60, R60 ;  /* 0x0000003c003c7308 */ /* 0x000e220000002400 */
[----:B------:R-:W-:Y:S01]  /*4690*/  FSEL R129, R72, -INF , P2 ;  /* 0xff80000048817808 */ /* 0x000fe20001000000 */
[----:B------:R-:W-:Y:S01]  /*46a0*/  IMAD.MOV.U32 R72, RZ, RZ, R87 ;  /* 0x000000ffff487224 */ /* 0x000fe200078e0057 */
[----:B------:R-:W-:-:S02]  /*46b0*/  FMNMX.FTZ R20, R127, R20, !PT ;  /* 0x000000147f147209 */ /* 0x000fc40007810000 */
[----:B-----5:R-:W-:Y:S01]  /*46c0*/  FSEL R67, R78, -INF , P3 ;  /* 0xff8000004e437808 */ /* 0x020fe20001800000 */
[----:B------:R-:W-:Y:S01]  /*46d0*/  IMAD.MOV.U32 R78, RZ, RZ, R87 ;  /* 0x000000ffff4e7224 */ /* 0x000fe200078e0057 */
[----:B------:R-:W-:Y:S01]  /*46e0*/  FSEL R131, R76, -INF , P3 ;  /* 0xff8000004c837808 */ /* 0x000fe20001800000 */
[----:B------:R-:W5:Y:S01]  /*46f0*/  MUFU.TANH R114, R71 ;  /* 0x0000004700727308 */ /* 0x000f620000002400 */
[----:B------:R-:W-:Y:S02]  /*4700*/  FSEL R59, R94, -INF , P6 ;  /* 0xff8000005e3b7808 */ /* 0x000fe40003000000 */
[C---:B------:R-:W-:Y:S02]  /*4710*/  ISETP.GT.AND P3, PT, R48.reuse, 0x59, PT ;  /* 0x000000593000780c */ /* 0x040fe40003f64270 */
[----:B------:R-:W-:Y:S02]  /*4720*/  ISETP.GT.AND P6, PT, R48, 0x49, PT ;  /* 0x000000493000780c */ /* 0x000fe40003fc4270 */
[----:B------:R-:W-:Y:S01]  /*4730*/  FMNMX.FTZ R20, R129, R20, !PT ;  /* 0x0000001481147209 */ /* 0x000fe20007810000 */
[----:B------:R3:W-:Y:S01]  /*4740*/  MUFU.TANH R105, R69 ;  /* 0x0000004500697308 */ /* 0x0007e20000002400 */
[----:B------:R-:W-:-:S02]  /*4750*/  FSEL R61, R95, -INF , P5 ;  /* 0xff8000005f3d7808 */ /* 0x000fc40002800000 */
[----:B------:R-:W-:Y:S02]  /*4760*/  FSEL R147, R64, -INF , P3 ;  /* 0xff80000040937808 */ /* 0x000fe40001800000 */
[----:B------:R-:W-:Y:S02]  /*4770*/  ISETP.GT.AND P5, PT, R48, 0x50, PT ;  /* 0x000000503000780c */ /* 0x000fe40003fa4270 */
[----:B------:R-:W-:Y:S01]  /*4780*/  FSEL R133, R73, -INF , P6 ;  /* 0xff80000049857808 */ /* 0x000fe20003000000 */
[----:B------:R-:W5:Y:S01]  /*4790*/  MUFU.TANH R58, R58 ;  /* 0x0000003a003a7308 */ /* 0x000f620000002400 */
[----:B------:R-:W-:Y:S01]  /*47a0*/  FMNMX.FTZ R64, R131, R20, !PT ;  /* 0x0000001483407209 */ /* 0x000fe20007810000 */
[----:B------:R-:W-:Y:S01]  /*47b0*/  FMUL.FTZ R20, R33, UR6 ;  /* 0x0000000621147c20 */ /* 0x000fe20008410000 */
[----:B------:R-:W-:Y:S01]  /*47c0*/  FSEL R63, R74, -INF , P4 ;  /* 0xff8000004a3f7808 */ /* 0x000fe20002000000 */
[----:B------:R-:W-:Y:S01]  /*47d0*/  IMAD.MOV.U32 R74, RZ, RZ, R87 ;  /* 0x000000ffff4a7224 */ /* 0x000fe200078e0057 */
[----:B------:R-:W-:-:S02]  /*47e0*/  ISETP.GT.AND P4, PT, R48, 0x51, PT ;  /* 0x000000513000780c */ /* 0x000fc40003f84270 */
[----:B------:R-:W-:Y:S01]  /*47f0*/  FSEL R137, R137, -INF , P5 ;  /* 0xff80000089897808 */ /* 0x000fe20002800000 */
[----:B------:R-:W5:Y:S01]  /*4800*/  MUFU.TANH R52, R52 ;  /* 0x0000003400347308 */ /* 0x000f620000002400 */
[----:B------:R-:W-:Y:S02]  /*4810*/  FMNMX.FTZ R64, R133, R64, !PT ;  /* 0x0000004085407209 */ /* 0x000fe40007810000 */
[----:B----4-:R-:W-:Y:S02]  /*4820*/  FSEL R65, R75, -INF , P2 ;  /* 0xff8000004b417808 */ /* 0x010fe40001000000 */
[----:B------:R-:W-:Y:S02]  /*4830*/  ISETP.GT.AND P2, PT, R48, 0x58, PT ;  /* 0x000000583000780c */ /* 0x000fe40003f44270 */
[----:B------:R-:W-:Y:S01]  /*4840*/  FSEL R141, R141, -INF , P4 ;  /* 0xff8000008d8d7808 */ /* 0x000fe20002000000 */
[----:B------:R-:W4:Y:S01]  /*4850*/  MUFU.TANH R62, R62 ;  /* 0x0000003e003e7308 */ /* 0x000f220000002400 */
[----:B------:R-:W-:Y:S01]  /*4860*/  FMNMX.FTZ R64, R137, R64, !PT ;  /* 0x0000004089407209 */ /* 0x000fe20007810000 */
[----:B------:R-:W-:-:S02]  /*4870*/  WARPGROUP.DEPBAR.LE gsb0, 0x0 ;  /* 0x00008000000079c5 */ /* 0x000fc40000010000 */
[----:B--2---:R-:W-:Y:S01]  /*4880*/  FSEL R145, R68, -INF , P2 ;  /* 0xff80000044917808 */ /* 0x004fe20001000000 */
[----:B------:R-:W-:Y:S01]  /*4890*/  FMUL.FTZ R24, R24, UR6 ;  /* 0x0000000618187c20 */ /* 0x000fe20008410000 */
[----:B------:R-:W-:Y:S01]  /*48a0*/  FMNMX.FTZ R64, R141, R64, !PT ;  /* 0x000000408d407209 */ /* 0x000fe20007810000 */
[----:B------:R-:W-:Y:S01]  /*48b0*/  FMUL.FTZ R28, R28, UR6 ;  /* 0x000000061c1c7c20 */ /* 0x000fe20008410000 */
[----:B---3--:R-:W-:Y:S01]  /*48c0*/  FSEL R69, R79, -INF , P6 ;  /* 0xff8000004f457808 */ /* 0x008fe20003000000 */
[----:B------:R-:W2:Y:S01]  /*48d0*/  MUFU.TANH R54, R54 ;  /* 0x0000003600367308 */ /* 0x000ea20000002400 */
[----:B------:R-:W-:Y:S01]  /*48e0*/  ISETP.GT.AND P6, PT, R48, 0x60, PT ;  /* 0x000000603000780c */ /* 0x000fe20003fc4270 */
[----:B------:R-:W-:Y:S01]  /*48f0*/  FMUL.FTZ R26, R26, UR6 ;  /* 0x000000061a1a7c20 */ /* 0x000fe20008410000 */
[----:B------:R-:W-:Y:S01]  /*4900*/  FMNMX.FTZ R64, R145, R64, !PT ;  /* 0x0000004091407209 */ /* 0x000fe20007810000 */
[----:B------:R-:W-:Y:S01]  /*4910*/  FMUL.FTZ R30, R30, UR6 ;  /* 0x000000061e1e7c20 */ /* 0x000fe20008410000 */
[----:B------:R-:W-:Y:S01]  /*4920*/  FSEL R71, R77, -INF , P5 ;  /* 0xff8000004d477808 */ /* 0x000fe20002800000 */
[----:B------:R3:W-:Y:S01]  /*4930*/  @!P1 SYNCS.ARRIVE.TRANS64.RED.A1T0 RZ, [R3+URZ], RZ ;  /* 0x000000ff03ff99a7 */ /* 0x0007e2000810043f */
[----:B------:R-:W-:Y:S01]  /*4940*/  ISETP.GT.AND P5, PT, R48, 0x61, PT ;  /* 0x000000613000780c */ /* 0x000fe20003fa4270 */
[----:B------:R-:W3:Y:S01]  /*4950*/  MUFU.TANH R44, R44 ;  /* 0x0000002c002c7308 */ /* 0x000ee20000002400 */
[----:B-1----:R-:W-:Y:S01]  /*4960*/  FSEL R149, R66, -INF , P6 ;  /* 0xff80000042957808 */ /* 0x002fe20003000000 */
[--C-:B------:R-:W-:Y:S01]  /*4970*/  IMAD.MOV.U32 R68, RZ, RZ, R87.reuse ;  /* 0x000000ffff447224 */ /* 0x100fe200078e0057 */
[----:B------:R-:W-:Y:S01]  /*4980*/  FMNMX.FTZ R64, R147, R64, !PT ;  /* 0x0000004093407209 */ /* 0x000fe20007810000 */
[----:B------:R-:W-:Y:S01]  /*4990*/  IMAD.MOV.U32 R66, RZ, RZ, R87 ;  /* 0x000000ffff427224 */ /* 0x000fe200078e0057 */
[----:B------:R-:W-:-:S02]  /*49a0*/  FSEL R73, R112, -INF , P4 ;  /* 0xff80000070497808 */ /* 0x000fc40002000000 */
[----:B------:R-:W-:Y:S01]  /*49b0*/  ISETP.GT.AND P4, PT, R48, 0x68, PT ;  /* 0x000000683000780c */ /* 0x000fe20003f84270 */
[----:B------:R-:W1:Y:S01]  /*49c0*/  MUFU.TANH R126, R126 ;  /* 0x0000007e007e7308 */ /* 0x000e620000002400 */
[----:B0-----:R-:W-:Y:S01]  /*49d0*/  FSEL R151, R56, -INF , P5 ;  /* 0xff80000038977808 */ /* 0x001fe20002800000 */
[----:B------:R-:W-:Y:S01]  /*49e0*/  FMUL.FTZ R56, R35, UR6 ;  /* 0x0000000623387c20 */ /* 0x000fe20008410000 */
[----:B------:R-:W-:Y:S02]  /*49f0*/  FMNMX.FTZ R64, R149, R64, !PT ;  /* 0x0000004095407209 */ /* 0x000fe40007810000 */
[----:B------:R-:W-:Y:S01]  /*4a00*/  FSEL R75, R70, -INF , P2 ;  /* 0xff800000464b7808 */ /* 0x000fe20001000000 */
[----:B------:R-:W-:Y:S01]  /*4a10*/  IMAD.MOV.U32 R70, RZ, RZ, R87 ;  /* 0x000000ffff467224 */ /* 0x000fe200078e0057 */
[----:B------:R-:W-:Y:S01]  /*4a20*/  ISETP.GT.AND P2, PT, R48, 0x69, PT ;  /* 0x000000693000780c */ /* 0x000fe20003f44270 */
[----:B------:R-:W0:Y:S01]  /*4a30*/  MUFU.TANH R32, R32 ;  /* 0x0000002000207308 */ /* 0x000e220000002400 */
[----:B------:R-:W-:-:S02]  /*4a40*/  FSEL R153, R60, -INF , P4 ;  /* 0xff8000003c997808 */ /* 0x000fc40002000000 */
[----:B------:R-:W-:Y:S02]  /*4a50*/  FMNMX.FTZ R64, R151, R64, !PT ;  /* 0x0000004097407209 */ /* 0x000fe40007810000 */
[----:B-----5:R-:W-:Y:S02]  /*4a60*/  FSEL R77, R114, -INF , P3 ;  /* 0xff800000724d7808 */ /* 0x020fe40001800000 */
[----:B------:R-:W-:Y:S01]  /*4a70*/  ISETP.GT.AND P3, PT, R48, 0x70, PT ;  /* 0x000000703000780c */ /* 0x000fe20003f64270 */
[----:B------:R-:W5:Y:S01]  /*4a80*/  MUFU.TANH R20, R20 ;  /* 0x0000001400147308 */ /* 0x000f620000002400 */
[----:B------:R-:W-:Y:S02]  /*4a90*/  FSEL R155, R58, -INF , P2 ;  /* 0xff8000003a9b7808 */ /* 0x000fe40001000000 */
[----:B------:R-:W-:Y:S02]  /*4aa0*/  FMNMX.FTZ R64, R153, R64, !PT ;  /* 0x0000004099407209 */ /* 0x000fe40007810000 */
[----:B------:R-:W-:-:S02]  /*4ab0*/  FSEL R79, R116, -INF , P6 ;  /* 0xff800000744f7808 */ /* 0x000fc40003000000 */
[----:B------:R-:W-:Y:S01]  /*4ac0*/  ISETP.GT.AND P6, PT, R48, 0x71, PT ;  /* 0x000000713000780c */ /* 0x000fe20003fc4270 */
[----:B------:R-:W5:Y:S01]  /*4ad0*/  MUFU.TANH R46, R46 ;  /* 0x0000002e002e7308 */ /* 0x000f620000002400 */
[----:B------:R-:W-:Y:S02]  /*4ae0*/  FSEL R157, R50, -INF , P3 ;  /* 0xff800000329d7808 */ /* 0x000fe40001800000 */
[----:B------:R-:W-:Y:S02]  /*4af0*/  FMNMX.FTZ R64, R155, R64, !PT ;  /* 0x000000409b407209 */ /* 0x000fe40007810000 */
[----:B------:R-:W-:Y:S02]  /*4b00*/  FSEL R33, R118, -INF , P5 ;  /* 0xff80000076217808 */ /* 0x000fe40002800000 */
[----:B------:R-:W-:Y:S01]  /*4b10*/  ISETP.GT.AND P5, PT, R48, 0x78, PT ;  /* 0x000000783000780c */ /* 0x000fe20003fa4270 */
[----:B------:R-:W5:Y:S01]  /*4b20*/  MUFU.TANH R36, R36 ;  /* 0x0000002400247308 */ /* 0x000f620000002400 */
[----:B------:R-:W-:-:S02]  /*4b30*/  FSEL R159, R159, -INF , P6 ;  /* 0xff8000009f9f7808 */ /* 0x000fc40003000000 */
[----:B------:R-:W-:Y:S02]  /*4b40*/  FMNMX.FTZ R64, R157, R64, !PT ;  /* 0x000000409d407209 */ /* 0x000fe40007810000 */
[----:B------:R-:W-:Y:S02]  /*4b50*/  FSEL R81, R124, -INF , P4 ;  /* 0xff8000007c517808 */ /* 0x000fe40002000000 */
[----:B------:R-:W-:Y:S01]  /*4b60*/  ISETP.GT.AND P4, PT, R48, 0x79, PT ;  /* 0x000000793000780c */ /* 0x000fe20003f84270 */
[----:B------:R-:W5:Y:S01]  /*4b70*/  MUFU.TANH R128, R128 ;  /* 0x0000008000807308 */ /* 0x000f620000002400 */
[----:B------:R-:W-:Y:S02]  /*4b80*/  FSEL R161, R52, -INF , P5 ;  /* 0xff80000034a17808 */ /* 0x000fe40002800000 */
[----:B------:R-:W-:Y:S02]  /*4b90*/  FMNMX.FTZ R64, R159, R64, !PT ;  /* 0x000000409f407209 */ /* 0x000fe40007810000 */
[----:B----4-:R-:W-:-:S02]  /*4ba0*/  FSEL R35, R62, -INF , P2 ;  /* 0xff8000003e237808 */ /* 0x010fc40001000000 */
[----:B------:R-:W-:Y:S01]  /*4bb0*/  ISETP.GT.AND P2, PT, R48, 0x80, PT ;  /* 0x000000803000780c */ /* 0x000fe20003f44270 */
[----:B------:R-:W-:Y:S01]  /*4bc0*/  MUFU.TANH R34, R34 ;  /* 0x0000002200227308 */ /* 0x000fe20000002400 */
[----:B------:R-:W-:Y:S02]  /*4bd0*/  FSEL R163, R163, -INF , P4 ;  /* 0xff800000a3a37808 */ /* 0x000fe40002000000 */
[----:B------:R-:W-:Y:S02]  /*4be0*/  FMNMX.FTZ R64, R161, R64, !PT ;  /* 0x00000040a1407209 */ /* 0x000fe40007810000 */
[----:B------:R-:W-:Y:S01]  /*4bf0*/  FSEL R83, R40, -INF , P3 ;  /* 0xff80000028537808 */ /* 0x000fe20001800000 */
[----:B------:R-:W-:Y:S01]  /*4c00*/  FMUL.FTZ R40, R37, UR6 ;  /* 0x0000000625287c20 */ /* 0x000fe20008410000 */
[----:B------:R-:W-:Y:S01]  /*4c10*/  ISETP.GT.AND P3, PT, R48, 0x81, PT ;  /* 0x000000813000780c */ /* 0x000fe20003f64270 */
[----:B------:R-:W-:Y:S01]  /*4c20*/  MUFU.TANH R24, R24 ;  /* 0x0000001800187308 */ /* 0x000fe20000002400 */
[----:B------:R-:W-:-:S02]  /*4c30*/  FSEL R165, R165, -INF , P2 ;  /* 0xff800000a5a57808 */ /* 0x000fc40001000000 */
[----:B------:R-:W-:Y:S02]  /*4c40*/  FMNMX.FTZ R64, R163, R64, !PT ;  /* 0x00000040a3407209 */ /* 0x000fe40007810000 */
[----:B------:R-:W-:Y:S02]  /*4c50*/  FSEL R37, R42, -INF , P6 ;  /* 0xff8000002a257808 */ /* 0x000fe40003000000 */
[----:B------:R-:W-:Y:S01]  /*4c60*/  ISETP.GT.AND P6, PT, R48, 0x88, PT ;  /* 0x000000883000780c */ /* 0x000fe20003fc4270 */
[----:B------:R-:W4:Y:S01]  /*4c70*/  MUFU.TANH R40, R40 ;  /* 0x0000002800287308 */ /* 0x000f220000002400 */
[----:B------:R-:W-:Y:S02]  /*4c80*/  FSEL R167, R167, -INF , P3 ;  /* 0xff800000a7a77808 */ /* 0x000fe40001800000 */
[----:B------:R-:W-:Y:S02]  /*4c90*/  FMNMX.FTZ R64, R165, R64, !PT ;  /* 0x00000040a5407209 */ /* 0x000fe40007810000 */
[----:B--2---:R-:W-:-:S02]  /*4ca0*/  FSEL R85, R54, -INF , P5 ;  /* 0xff80000036557808 */ /* 0x004fc40002800000 */
[----:B------:R-:W-:Y:S01]  /*4cb0*/  ISETP.GT.AND P5, PT, R48, 0x89, PT ;  /* 0x000000893000780c */ /* 0x000fe20003fa4270 */
[----:B------:R-:W2:Y:S01]  /*4cc0*/  MUFU.TANH R56, R56 ;  /* 0x0000003800387308 */ /* 0x000ea20000002400 */
[----:B---3--:R-:W-:Y:S02]  /*4cd0*/  FSEL R169, R44, -INF , P6 ;  /* 0xff8000002ca97808 */ /* 0x008fe40003000000 */
[----:B------:R-:W-:Y:S02]  /*4ce0*/  FMNMX.FTZ R64, R167, R64, !PT ;  /* 0x00000040a7407209 */ /* 0x000fe40007810000 */
[----:B------:R-:W-:Y:S01]  /*4cf0*/  FSEL R95, R14, -INF , P4 ;  /* 0xff8000000e5f7808 */ /* 0x000fe20002000000 */
[----:B------:R-:W-:Y:S01]  /*4d00*/  FMUL.FTZ R14, R25, UR6 ;  /* 0x00000006190e7c20 */ /* 0x000fe20008410000 */
[----:B------:R-:W-:Y:S01]  /*4d10*/  ISETP.GT.AND P4, PT, R48, 0x90, PT ;  /* 0x000000903000780c */ /* 0x000fe20003f84270 */
[----:B------:R-:W-:Y:S01]  /*4d20*/  MUFU.TANH R38, R38 ;  /* 0x0000002600267308 */ /* 0x000fe20000002400 */
[----:B-1----:R-:W-:-:S02]  /*4d30*/  FSEL R171, R126, -INF , P5 ;  /* 0xff8000007eab7808 */ /* 0x002fc40002800000 */
[----:B------:R-:W-:Y:S02]  /*4d40*/  FMNMX.FTZ R64, R169, R64, !PT ;  /* 0x00000040a9407209 */ /* 0x000fe40007810000 */
[----:B------:R-:W-:Y:S02]  /*4d50*/  FSEL R105, R105, -INF , P3 ;  /* 0xff80000069697808 */ /* 0x000fe40001800000 */
[----:B------:R-:W-:Y:S01]  /*4d60*/  ISETP.GT.AND P3, PT, R48, 0x91, PT ;  /* 0x000000913000780c */ /* 0x000fe20003f64270 */
[----:B------:R-:W1:Y:S01]  /*4d70*/  MUFU.TANH R14, R14 ;  /* 0x0000000e000e7308 */ /* 0x000e620000002400 */
[----:B0-----:R-:W-:Y:S02]  /*4d80*/  FSEL R173, R32, -INF , P4 ;  /* 0xff80000020ad7808 */ /* 0x001fe40002000000 */
[----:B------:R-:W-:Y:S02]  /*4d90*/  FMNMX.FTZ R64, R171, R64, !PT ;  /* 0x00000040ab407209 */ /* 0x000fe40007810000 */
[----:B------:R-:W-:-:S02]  /*4da0*/  FSEL R97, R97, -INF , P2 ;  /* 0xff80000061617808 */ /* 0x000fc40001000000 */
[----:B------:R-:W-:Y:S01]  /*4db0*/  ISETP.GT.AND P2, PT, R48, 0x98, PT ;  /* 0x000000983000780c */ /* 0x000fe20003f44270 */
[----:B------:R-:W0:Y:S01]  /*4dc0*/  MUFU.TANH R28, R28 ;  /* 0x0000001c001c7308 */ /* 0x000e220000002400 */
[----:B-----5:R-:W-:Y:S01]  /*4dd0*/  FSEL R175, R20, -INF , P3 ;  /* 0xff80000014af7808 */ /* 0x020fe20001800000 */
[----:B------:R-:W-:Y:S01]  /*4de0*/  FMUL.FTZ R20, R29, UR6 ;  /* 0x000000061d147c20 */ /* 0x000fe20008410000 */
[----:B------:R-:W-:Y:S02]  /*4df0*/  FMNMX.FTZ R64, R173, R64, !PT ;  /* 0x00000040ad407209 */ /* 0x000fe40007810000 */
[----:B------:R-:W-:Y:S02]  /*4e00*/  FSEL R25, R46, -INF , P6 ;  /* 0xff8000002e197808 */ /* 0x000fe40003000000 */
[----:B------:R-:W-:Y:S01]  /*4e10*/  ISETP.GT.AND P6, PT, R48, 0x99, PT ;  /* 0x000000993000780c */ /* 0x000fe20003fc4270 */
[----:B------:R-:W3:Y:S01]  /*4e20*/  MUFU.TANH R20, R20 ;  /* 0x0000001400147308 */ /* 0x000ee20000002400 */
[----:B------:R-:W-:-:S02]  /*4e30*/  FSEL R177, R36, -INF , P2 ;  /* 0xff80000024b17808 */ /* 0x000fc40001000000 */
[----:B------:R-:W-:Y:S02]  /*4e40*/  FMNMX.FTZ R64, R175, R64, !PT ;  /* 0x00000040af407209 */ /* 0x000fe40007810000 */
[----:B------:R-:W-:Y:S02]  /*4e50*/  FSEL R29, R128, -INF , P5 ;  /* 0xff800000801d7808 */ /* 0x000fe40002800000 */
[----:B------:R-:W-:Y:S01]  /*4e60*/  ISETP.GT.AND P5, PT, R48, 0xa0, PT ;  /* 0x000000a03000780c */ /* 0x000fe20003fa4270 */
[----:B------:R-:W-:Y:S01]  /*4e70*/  MUFU.TANH R26, R26 ;  /* 0x0000001a001a7308 */ /* 0x000fe20000002400 */
[----:B----4-:R-:W-:Y:S02]  /*4e80*/  FSEL R179, R40, -INF , P6 ;  /* 0xff80000028b37808 */ /* 0x010fe40003000000 */
[----:B------:R-:W-:Y:S02]  /*4e90*/  FMNMX.FTZ R64, R177, R64, !PT ;  /* 0x00000040b1407209 */ /* 0x000fe40007810000 */
[----:B------:R-:W-:-:S02]  /*4ea0*/  FSEL R135, R34, -INF , P4 ;  /* 0xff80000022877808 */ /* 0x000fc40002000000 */
[----:B------:R-:W-:Y:S01]  /*4eb0*/  ISETP.GT.AND P4, PT, R48, 0xa1, PT ;  /* 0x000000a13000780c */ /* 0x000fe20003f84270 */
[----:B------:R-:W-:Y:S01]  /*4ec0*/  MUFU.TANH R30, R30 ;  /* 0x0000001e001e7308 */ /* 0x000fe20000002400 */
[----:B------:R-:W-:Y:S02]  /*4ed0*/  FSEL R181, R24, -INF , P5 ;  /* 0xff80000018b57808 */ /* 0x000fe40002800000 */
[----:B------:R-:W-:Y:S02]  /*4ee0*/  FMNMX.FTZ R64, R179, R64, !PT ;  /* 0x00000040b3407209 */ /* 0x000fe40007810000 */
[----:B--2---:R-:W-:Y:S02]  /*4ef0*/  FSEL R139, R56, -INF , P3 ;  /* 0xff800000388b7808 */ /* 0x004fe40001800000 */
[----:B------:R-:W-:Y:S02]  /*4f00*/  ISETP.GT.AND P3, PT, R48, 0xa8, PT ;  /* 0x000000a83000780c */ /* 0x000fe40003f64270 */
[----:B-1----:R-:W-:-:S02]  /*4f10*/  FSEL R183, R14, -INF , P4 ;  /* 0xff8000000eb77808 */ /* 0x002fc40002000000 */
[----:B------:R-:W-:Y:S02]  /*4f20*/  FMNMX.FTZ R64, R181, R64, !PT ;  /* 0x00000040b5407209 */ /* 0x000fe40007810000 */
[----:B------:R-:W-:Y:S02]  /*4f30*/  FSEL R143, R38, -INF , P2 ;  /* 0xff800000268f7808 */ /* 0x000fe40001000000 */
[----:B------:R-:W-:Y:S02]  /*4f40*/  ISETP.GT.AND P2, PT, R48, 0xa9, PT ;  /* 0x000000a93000780c */ /* 0x000fe40003f44270 */
[----:B0-----:R-:W-:Y:S01]  /*4f50*/  FSEL R185, R28, -INF , P3 ;  /* 0xff8000001cb97808 */ /* 0x001fe20001800000 */
[----:B------:R-:W-:Y:S01]  /*4f60*/  FMUL.FTZ R28, R31, UR6 ;  /* 0x000000061f1c7c20 */ /* 0x000fe20008410000 */
[----:B------:R-:W-:Y:S02]  /*4f70*/  FMNMX.FTZ R64, R183, R64, !PT ;  /* 0x00000040b7407209 */ /* 0x000fe40007810000 */
[----:B---3--:R-:W-:-:S02]  /*4f80*/  FSEL R187, R20, -INF , P2 ;  /* 0xff80000014bb7808 */ /* 0x008fc40001000000 */
[----:B------:R-:W-:Y:S01]  /*4f90*/  FMNMX.FTZ R64, R185, R64, !PT ;  /* 0x00000040b9407209 */ /* 0x000fe20007810000 */
[----:B------:R-:W0:Y:S01]  /*4fa0*/  MUFU.TANH R20, R39 ;  /* 0x0000002700147308 */ /* 0x000e220000002400 */
[-C--:B------:R-:W-:Y:S02]  /*4fb0*/  MOV R76, R87.reuse ;  /* 0x00000057004c7202 */ /* 0x080fe40000000f00 */
[----:B------:R-:W-:Y:S02]  /*4fc0*/  FMNMX.FTZ R64, R187, R64, !PT ;  /* 0x00000040bb407209 */ /* 0x000fe40007810000 */
[----:B------:R-:W-:-:S03]  /*4fd0*/  MOV R62, R87 ;  /* 0x00000057003e7202 */ /* 0x000fc60000000f00 */
[----:B------:R-:W1:Y:S01]  /*4fe0*/  SHFL.BFLY PT, R89, R64, 0x2, 0x1f ;  /* 0x0c401f0040597f89 */ /* 0x000e6200000e0000 */
[----:B------:R-:W-:Y:S01]  /*4ff0*/  MUFU.TANH R28, R28 ;  /* 0x0000001c001c7308 */ /* 0x000fe20000002400 */
[----:B-1----:R-:W-:Y:S01]  /*5000*/  FMNMX.FTZ R24, R64, R89, !PT ;  /* 0x0000005940187209 */ /* 0x002fe20007810000 */
[----:B------:R-:W-:-:S04]  /*5010*/  IMAD.MOV.U32 R64, RZ, RZ, R87 ;  /* 0x000000ffff407224 */ /* 0x000fc800078e0057 */
[----:B------:R-:W1:Y:S02]  /*5020*/  SHFL.BFLY PT, R89, R24, 0x1, 0x1f ;  /* 0x0c201f0018597f89 */ /* 0x000e6400000e0000 */
[----:B-1----:R-:W-:Y:S01]  /*5030*/  FMNMX.FTZ R89, R24, R89, !PT ;  /* 0x0000005918597209 */ /* 0x002fe20007810000 */
[----:B------:R-:W-:-:S03]  /*5040*/  FMUL.FTZ R24, R27, UR6 ;  /* 0x000000061b187c20 */ /* 0x000fc60008410000 */
[C---:B------:R-:W-:Y:S01]  /*5050*/  FSETP.NEU.FTZ.AND P0, PT, R89.reuse, -INF , PT ;  /* 0xff8000005900780b */ /* 0x040fe20003f1d000 */
[----:B------:R-:W-:Y:S02]  /*5060*/  FMUL.FTZ R14, R89, R88 ;  /* 0x00000058590e7220 */ /* 0x000fe40000410000 */
[----:B------:R-:W1:Y:S03]  /*5070*/  MUFU.TANH R24, R24 ;  /* 0x0000001800187308 */ /* 0x000e660000002400 */
[----:B------:R-:W-:Y:S02]  /*5080*/  FSEL R14, R14, RZ, P0 ;  /* 0x000000ff0e0e7208 */ /* 0x000fe40000000000 */
[----:B------:R-:W-:-:S03]  /*5090*/  ISETP.NE.AND P0, PT, R122, RZ, PT ;  /* 0x000000ff7a00720c */ /* 0x000fc60003f05270 */
[--C-:B------:R-:W-:Y:S01]  /*50a0*/  FFMA.FTZ R27, R12, R88, -R14.reuse ;  /* 0x000000580c1b7223 */ /* 0x100fe2000001080e */
[----:B------:R-:W-:Y:S01]  /*50b0*/  FMNMX.FTZ R12, R11, R10, !PT ;  /* 0x0000000a0b0c7209 */ /* 0x000fe20007810000 */
[-CC-:B------:R-:W-:Y:S01]  /*50c0*/  FFMA.FTZ R180, R101, R88.reuse, -R14.reuse ;  /* 0x0000005865b47223 */ /* 0x180fe2000001080e */
[-CC-:B------:R-:W-:Y:S01]  /*50d0*/  FFMA.FTZ R101, R121, R88.reuse, -R14.reuse ;  /* 0x0000005879657223 */ /* 0x180fe2000001080e */
[----:B0-----:R-:W-:Y:S01]  /*50e0*/  FSEL R121, R20, -INF , P6 ;  /* 0xff80000014797808 */ /* 0x001fe20003000000 */
[--C-:B------:R-:W-:Y:S01]  /*50f0*/  FFMA.FTZ R190, R123, R88, -R14.reuse ;  /* 0x000000587bbe7223 */ /* 0x100fe2000001080e */
[----:B------:R-:W-:Y:S01]  /*5100*/  FMNMX.FTZ R12, R13, R12, !PT ;  /* 0x0000000c0d0c7209 */ /* 0x000fe20007810000 */
        /* <DEDUP_REMOVED lines=9> */
[----:B------:R-:W-:Y:S01]  /*51a0*/  FSEL R137, R30, -INF , P3 ;  /* 0xff8000001e897808 */ /* 0x000fe20001800000 */
[--C-:B------:R-:W-:Y:S01]  /*51b0*/  FFMA.FTZ R109, R133, R88, -R14.reuse ;  /* 0x00000058856d7223 */ /* 0x100fe2000001080e */
[----:B------:R-:W-:Y:S01]  /*51c0*/  FMNMX.FTZ R12, R41, R12, !PT ;  /* 0x0000000c290c7209 */ /* 0x000fe20007810000 */
[--C-:B------:R-:W-:Y:S01]  /*51d0*/  FFMA.FTZ R178, R93, R88, -R14.reuse ;  /* 0x000000585db27223 */ /* 0x100fe2000001080e */
[----:B------:R-:W-:Y:S01]  /*51e0*/  FSEL R145, R28, -INF , P2 ;  /* 0xff8000001c917808 */ /* 0x000fe20001000000 */
        /* <DEDUP_REMOVED lines=26> */
[-CC-:B------:R-:W-:Y:S01]  /*5390*/  FFMA.FTZ R200, R149, R88.reuse, -R14.reuse ;  /* 0x0000005895c87223 */ /* 0x180fe2000001080e */
[-CC-:B------:R-:W-:Y:S01]  /*53a0*/  FFMA.FTZ R115, R151, R88.reuse, -R14.reuse ;  /* 0x0000005897737223 */ /* 0x180fe2000001080e */
[--C-:B------:R-:W-:Y:S01]  /*53b0*/  FFMA.FTZ R202, R153, R88, -R14.reuse ;  /* 0x0000005899ca7223 */ /* 0x100fe2000001080e */
[----:B------:R-:W-:Y:S01]  /*53c0*/  FMNMX.FTZ R12, R57, R12, !PT ;  /* 0x0000000c390c7209 */ /* 0x000fe20007810000 */
[-CC-:B------:R-:W-:Y:S01]  /*53d0*/  FFMA.FTZ R117, R155, R88.reuse, -R14.reuse ;  /* 0x000000589b757223 */ /* 0x180fe2000001080e */
[--C-:B------:R-:W-:Y:S01]  /*53e0*/  FFMA.FTZ R204, R157, R88, -R14.reuse ;  /* 0x000000589dcc7223 */ /* 0x100fe2000001080e */
[----:B------:R-:W3:Y:S01]  /*53f0*/  MUFU.EX2 R180, R180 ;  /* 0x000000b400b47308 */ /* 0x000ee20000000800 */
[----:B------:R-:W-:Y:S01]  /*5400*/  FMNMX.FTZ R12, R59, R12, !PT ;  /* 0x0000000c3b0c7209 */ /* 0x000fe20007810000 */
[-CC-:B------:R-:W-:Y:S01]  /*5410*/  FFMA.FTZ R119, R159, R88.reuse, -R14.reuse ;  /* 0x000000589f777223 */ /* 0x180fe2000001080e */
[-CC-:B------:R-:W-:Y:S01]  /*5420*/  FFMA.FTZ R206, R161, R88.reuse, -R14.reuse ;  /* 0x00000058a1ce7223 */ /* 0x180fe2000001080e */
[--C-:B------:R-:W-:Y:S01]  /*5430*/  FFMA.FTZ R125, R163, R88, -R14.reuse ;  /* 0x00000058a37d7223 */ /* 0x100fe2000001080e */
[----:B------:R-:W-:Y:S01]  /*5440*/  FMNMX.FTZ R12, R61, R12, !PT ;  /* 0x0000000c3d0c7209 */ /* 0x000fe20007810000 */
[-CC-:B------:R-:W-:Y:S01]  /*5450*/  FFMA.FTZ R208, R165, R88.reuse, -R14.reuse ;  /* 0x00000058a5d07223 */ /* 0x180fe2000001080e */
[--C-:B------:R-:W-:Y:S01]  /*5460*/  FFMA.FTZ R129, R167, R88, -R14.reuse ;  /* 0x00000058a7817223 */ /* 0x100fe2000001080e */
[----:B------:R-:W4:Y:S01]  /*5470*/  MUFU.EX2 R39, R39 ;  /* 0x0000002700277308 */ /* 0x000f220000000800 */
[----:B------:R-:W-:Y:S01]  /*5480*/  FMNMX.FTZ R12, R63, R12, !PT ;  /* 0x0000000c3f0c7209 */ /* 0x000fe20007810000 */
[-CC-:B------:R-:W-:Y:S01]  /*5490*/  FFMA.FTZ R210, R169, R88.reuse, -R14.reuse ;  /* 0x00000058a9d27223 */ /* 0x180fe2000001080e */
[-CC-:B------:R-:W-:Y:S01]  /*54a0*/  FFMA.FTZ R131, R171, R88.reuse, -R14.reuse ;  /* 0x00000058ab837223 */ /* 0x180fe2000001080e */
[--C-:B------:R-:W-:Y:S01]  /*54b0*/  FFMA.FTZ R212, R173, R88, -R14.reuse ;  /* 0x00000058add47223 */ /* 0x100fe2000001080e */
[----:B------:R-:W-:Y:S01]  /*54c0*/  FMNMX.FTZ R12, R65, R12, !PT ;  /* 0x0000000c410c7209 */ /* 0x000fe20007810000 */
[-CC-:B------:R-:W-:Y:S01]  /*54d0*/  FFMA.FTZ R141, R175, R88.reuse, -R14.reuse ;  /* 0x00000058af8d7223 */ /* 0x180fe2000001080e */
[--C-:B------:R-:W-:Y:S01]  /*54e0*/  FFMA.FTZ R216, R181, R88, -R14.reuse ;  /* 0x00000058b5d87223 */ /* 0x100fe2000001080e */
[----:B------:R-:W5:Y:S01]  /*54f0*/  MUFU.EX2 R182, R182 ;  /* 0x000000b600b67308 */ /* 0x000f620000000800 */
[----:B------:R-:W-:Y:S01]  /*5500*/  FMNMX.FTZ R12, R67, R12, !PT ;  /* 0x0000000c430c7209 */ /* 0x000fe20007810000 */
[-CC-:B------:R-:W-:Y:S01]  /*5510*/  FFMA.FTZ R149, R183, R88.reuse, -R14.reuse ;  /* 0x00000058b7957223 */ /* 0x180fe2000001080e */
[-CC-:B------:R-:W-:Y:S01]  /*5520*/  FFMA.FTZ R218, R185, R88.reuse, -R14.reuse ;  /* 0x00000058b9da7223 */ /* 0x180fe2000001080e */
[----:B------:R-:W-:Y:S01]  /*5530*/  FFMA.FTZ R151, R187, R88, -R14 ;  /* 0x00000058bb977223 */ /* 0x000fe2000001080e */
[----:B------:R-:W-:-:S03]  /*5540*/  FMNMX.FTZ R12, R69, R12, !PT ;  /* 0x0000000c450c7209 */ /* 0x000fc60007810000 */
[----:B------:R-:W5:Y:S01]  /*5550*/  MUFU.EX2 R91, R91 ;  /* 0x0000005b005b7308 */ /* 0x000f620000000800 */
[----:B------:R-:W-:-:S04]  /*5560*/  FMNMX.FTZ R12, R71, R12, !PT ;  /* 0x0000000c470c7209 */ /* 0x000fc80007810000 */
[----:B------:R-:W-:-:S03]  /*5570*/  FMNMX.FTZ R12, R73, R12, !PT ;  /* 0x0000000c490c7209 */ /* 0x000fc60007810000 */
[----:B------:R-:W5:Y:S01]  /*5580*/  MUFU.EX2 R184, R184 ;  /* 0x000000b800b87308 */ /* 0x000f620000000800 */
        /* <DEDUP_REMOVED lines=45> */
[----:B------:R-:W-:-:S06]  /*5860*/  FMUL.FTZ R38, R133, R88 ;  /* 0x0000005885267220 */ /* 0x000fcc0000410000 */
[----:B------:R-:W-:Y:S01]  /*5870*/  MUFU.EX2 R117, R117 ;  /* 0x0000007500757308 */ /* 0x000fe20000000800 */
[----:B------:R-:W-:Y:S02]  /*5880*/  FSEL R38, R38, RZ, P2 ;  /* 0x000000ff26267208 */ /* 0x000fe40001000000 */
[----:B------:R-:W-:Y:S01]  /*5890*/  ISETP.GE.AND P2, PT, R80, 0xb1, PT ;  /* 0x000000b15000780c */ /* 0x000fe20003f46270 */
[----:B------:R-:W-:Y:S02]  /*58a0*/  IMAD.MOV.U32 R80, RZ, RZ, R87 ;  /* 0x000000ffff507224 */ /* 0x000fe400078e0057 */
[-CC-:B------:R-:W-:Y:S01]  /*58b0*/  FFMA.FTZ R177, R11, R88.reuse, -R38.reuse ;  /* 0x000000580bb17223 */ /* 0x180fe20000010826 */
[----:B------:R-:W-:Y:S01]  /*58c0*/  FADD.FTZ R11, R176, R27 ;  /* 0x0000001bb00b7221 */ /* 0x000fe20000010000 */
[-CC-:B------:R-:W-:Y:S01]  /*58d0*/  FFMA.FTZ R12, R10, R88.reuse, -R38.reuse ;  /* 0x000000580a0c7223 */ /* 0x180fe20000010826 */
[-CC-:B------:R-:W-:Y:S01]  /*58e0*/  FFMA.FTZ R179, R13, R88.reuse, -R38.reuse ;  /* 0x000000580db37223 */ /* 0x180fe20000010826 */
[-CC-:B------:R-:W-:Y:S01]  /*58f0*/  FFMA.FTZ R14, R15, R88.reuse, -R38.reuse ;  /* 0x000000580f0e7223 */ /* 0x180fe20000010826 */
[----:B-1----:R-:W-:Y:S01]  /*5900*/  FADD.FTZ R10, R178, R11 ;  /* 0x0000000bb20a7221 */ /* 0x002fe20000010000 */
[----:B------:R-:W-:Y:S01]  /*5910*/  MUFU.EX2 R177, R177 ;  /* 0x000000b100b17308 */ /* 0x000fe20000000800 */
[-CC-:B------:R-:W-:Y:S01]  /*5920*/  FFMA.FTZ R181, R21, R88.reuse, -R38.reuse ;  /* 0x0000005815b57223 */ /* 0x180fe20000010826 */
[-C--:B------:R-:W-:Y:S01]  /*5930*/  FFMA.FTZ R20, R41, R88.reuse, -R38 ;  /* 0x0000005829147223 */ /* 0x080fe20000010826 */
[----:B--2---:R-:W-:Y:S01]  /*5940*/  FADD.FTZ R11, R31, R10 ;  /* 0x0000000a1f0b7221 */ /* 0x004fe20000010000 */
[-CC-:B------:R-:W-:Y:S01]  /*5950*/  FFMA.FTZ R183, R43, R88.reuse, -R38.reuse ;  /* 0x000000582bb77223 */ /* 0x180fe20000010826 */
[-CC-:B------:R-:W-:Y:S01]  /*5960*/  FFMA.FTZ R24, R45, R88.reuse, -R38.reuse ;  /* 0x000000582d187223 */ /* 0x180fe20000010826 */
[-CC-:B------:R-:W-:Y:S01]  /*5970*/  FFMA.FTZ R185, R47, R88.reuse, -R38.reuse ;  /* 0x000000582fb97223 */ /* 0x180fe20000010826 */
[----:B---3--:R-:W-:Y:S01]  /*5980*/  FADD.FTZ R10, R180, R11 ;  /* 0x0000000bb40a7221 */ /* 0x008fe20000010000 */
[----:B------:R-:W0:Y:S01]  /*5990*/  MUFU.EX2 R12, R12 ;  /* 0x0000000c000c7308 */ /* 0x000e220000000800 */
[-CC-:B------:R-:W-:Y:S01]  /*59a0*/  FFMA.FTZ R26, R49, R88.reuse, -R38.reuse ;  /* 0x00000058311a7223 */ /* 0x180fe20000010826 */
[-C--:B------:R-:W-:Y:S01]  /*59b0*/  FFMA.FTZ R187, R51, R88.reuse, -R38 ;  /* 0x0000005833bb7223 */ /* 0x080fe20000010826 */
[----:B----4-:R-:W-:Y:S01]  /*59c0*/  FADD.FTZ R11, R39, R10 ;  /* 0x0000000a270b7221 */ /* 0x010fe20000010000 */
[-CC-:B------:R-:W-:Y:S01]  /*59d0*/  FFMA.FTZ R28, R53, R88.reuse, -R38.reuse ;  /* 0x00000058351c7223 */ /* 0x180fe20000010826 */
[-CC-:B------:R-:W-:Y:S01]  /*59e0*/  FFMA.FTZ R189, R55, R88.reuse, -R38.reuse ;  /* 0x0000005837bd7223 */ /* 0x180fe20000010826 */
[-CC-:B------:R-:W-:Y:S01]  /*59f0*/  FFMA.FTZ R30, R57, R88.reuse, -R38.reuse ;  /* 0x00000058391e7223 */ /* 0x180fe20000010826 */
[----:B-----5:R-:W-:Y:S01]  /*5a00*/  FADD.FTZ R10, R182, R11 ;  /* 0x0000000bb60a7221 */ /* 0x020fe20000010000 */
[----:B------:R-:W1:Y:S01]  /*5a10*/  MUFU.EX2 R179, R179 ;  /* 0x000000b300b37308 */ /* 0x000e620000000800 */
[-CC-:B------:R-:W-:Y:S01]  /*5a20*/  FFMA.FTZ R191, R59, R88.reuse, -R38.reuse ;  /* 0x000000583bbf7223 */ /* 0x180fe20000010826 */
[-C--:B------:R-:W-:Y:S01]  /*5a30*/  FFMA.FTZ R32, R61, R88.reuse, -R38 ;  /* 0x000000583d207223 */ /* 0x080fe20000010826 */
[----:B------:R-:W-:Y:S01]  /*5a40*/  FADD.FTZ R11, R91, R10 ;  /* 0x0000000a5b0b7221 */ /* 0x000fe20000010000 */
[-CC-:B------:R-:W-:Y:S01]  /*5a50*/  FFMA.FTZ R193, R63, R88.reuse, -R38.reuse ;  /* 0x000000583fc17223 */ /* 0x180fe20000010826 */
[-CC-:B------:R-:W-:Y:S01]  /*5a60*/  FFMA.FTZ R34, R65, R88.reuse, -R38.reuse ;  /* 0x0000005841227223 */ /* 0x180fe20000010826 */
[-C--:B------:R-:W-:Y:S01]  /*5a70*/  FFMA.FTZ R195, R67, R88.reuse, -R38 ;  /* 0x0000005843c37223 */ /* 0x080fe20000010826 */
[----:B------:R-:W-:Y:S01]  /*5a80*/  FADD.FTZ R44, R184, R11 ;  /* 0x0000000bb82c7221 */ /* 0x000fe20000010000 */
[----:B------:R-:W2:Y:S01]  /*5a90*/  MUFU.EX2 R14, R14 ;  /* 0x0000000e000e7308 */ /* 0x000ea20000000800 */
[----:B0-----:R-:W-:Y:S01]  /*5aa0*/  FADD.FTZ R10, R177, R12 ;  /* 0x0000000cb10a7221 */ /* 0x001fe20000010000 */
[-C--:B------:R-:W-:Y:S01]  /*5ab0*/  FFMA.FTZ R36, R69, R88.reuse, -R38 ;  /* 0x0000005845247223 */ /* 0x080fe20000010826 */
[----:B------:R-:W-:Y:S01]  /*5ac0*/  FADD.FTZ R13, R93, R44 ;  /* 0x0000002c5d0d7221 */ /* 0x000fe20000010000 */
[-CC-:B------:R-:W-:Y:S01]  /*5ad0*/  FFMA.FTZ R197, R71, R88.reuse, -R38.reuse ;  /* 0x0000005847c57223 */ /* 0x180fe20000010826 */
[-CC-:B------:R-:W-:Y:S01]  /*5ae0*/  FFMA.FTZ R40, R73, R88.reuse, -R38.reuse ;  /* 0x0000005849287223 */ /* 0x180fe20000010826 */
[-C--:B------:R-:W-:Y:S01]  /*5af0*/  FFMA.FTZ R199, R75, R88.reuse, -R38 ;  /* 0x000000584bc77223 */ /* 0x080fe20000010826 */
[----:B------:R-:W-:Y:S01]  /*5b00*/  FADD.FTZ R46, R186, R13 ;  /* 0x0000000dba2e7221 */ /* 0x000fe20000010000 */
[----:B------:R-:W0:Y:S01]  /*5b10*/  MUFU.EX2 R181, R181 ;  /* 0x000000b500b57308 */ /* 0x000e220000000800 */
[----:B-1----:R-:W-:Y:S01]  /*5b20*/  FADD.FTZ R11, R179, R10 ;  /* 0x0000000ab30b7221 */ /* 0x002fe20000010000 */
[-C--:B------:R-:W-:Y:S01]  /*5b30*/  FFMA.FTZ R42, R77, R88.reuse, -R38 ;  /* 0x000000584d2a7223 */ /* 0x080fe20000010826 */
[----:B------:R-:W-:Y:S01]  /*5b40*/  FADD.FTZ R13, R99, R46 ;  /* 0x0000002e630d7221 */ /* 0x000fe20000010000 */
[-CC-:B------:R-:W-:Y:S01]  /*5b50*/  FFMA.FTZ R201, R79, R88.reuse, -R38.reuse ;  /* 0x000000584fc97223 */ /* 0x180fe20000010826 */
[-CC-:B------:R-:W-:Y:S01]  /*5b60*/  FFMA.FTZ R44, R33, R88.reuse, -R38.reuse ;  /* 0x00000058212c7223 */ /* 0x180fe20000010826 */
[-CC-:B------:R-:W-:Y:S01]  /*5b70*/  FFMA.FTZ R203, R81, R88.reuse, -R38.reuse ;  /* 0x0000005851cb7223 */ /* 0x180fe20000010826 */
[----:B------:R-:W-:Y:S01]  /*5b80*/  FADD.FTZ R46, R188, R13 ;  /* 0x0000000dbc2e7221 */ /* 0x000fe20000010000 */
[----:B------:R-:W1:Y:S01]  /*5b90*/  MUFU.EX2 R20, R20 ;  /* 0x0000001400147308 */ /* 0x000e620000000800 */
[----:B--2---:R-:W-:Y:S01]  /*5ba0*/  FADD.FTZ R10, R14, R11 ;  /* 0x0000000b0e0a7221 */ /* 0x004fe20000010000 */
        /* <DEDUP_REMOVED lines=12> */
[-CC-:B------:R-:W-:Y:S01]  /*5c70*/  FFMA.FTZ R29, R29, R88.reuse, -R38.reuse ;  /* 0x000000581d1d7223 */ /* 0x180fe20000010826 */
[----:B------:R-:W-:Y:S01]  /*5c80*/  FADD.FTZ R48, R192, R13 ;  /* 0x0000000dc0307221 */ /* 0x000fe20000010000 */
[----:B------:R-:W0:Y:S01]  /*5c90*/  MUFU.EX2 R24, R24 ;  /* 0x0000001800187308 */ /* 0x000e220000000800 */
[----:B-1----:R-:W-:Y:S01]  /*5ca0*/  FADD.FTZ R10, R20, R11 ;  /* 0x0000000b140a7221 */ /* 0x002fe20000010000 */
[-C--:B------:R-:W-:Y:S01]  /*5cb0*/  FFMA.FTZ R135, R135, R88.reuse, -R38 ;  /* 0x0000005887877223 */ /* 0x080fe20000010826 */
[----:B------:R-:W-:Y:S01]  /*5cc0*/  FADD.FTZ R13, R107, R48 ;  /* 0x000000306b0d7221 */ /* 0x000fe20000010000 */
[-CC-:B------:R-:W-:Y:S01]  /*5cd0*/  FFMA.FTZ R48, R37, R88.reuse, -R38.reuse ;  /* 0x0000005825307223 */ /* 0x180fe20000010826 */
[-CC-:B------:R-:W-:Y:S01]  /*5ce0*/  FFMA.FTZ R139, R139, R88.reuse, -R38.reuse ;  /* 0x000000588b8b7223 */ /* 0x180fe20000010826 */
[-C--:B------:R-:W-:Y:S01]  /*5cf0*/  FFMA.FTZ R143, R143, R88.reuse, -R38 ;  /* 0x000000588f8f7223 */ /* 0x080fe20000010826 */
[----:B------:R-:W-:Y:S01]  /*5d00*/  FADD.FTZ R50, R194, R13 ;  /* 0x0000000dc2327221 */ /* 0x000fe20000010000 */
[----:B------:R-:W1:Y:S01]  /*5d10*/  MUFU.EX2 R185, R185 ;  /* 0x000000b900b97308 */ /* 0x000e620000000800 */
[----:B--2---:R-:W-:Y:S01]  /*5d20*/  FADD.FTZ R11, R183, R10 ;  /* 0x0000000ab70b7221 */ /* 0x004fe20000010000 */
[-CC-:B------:R-:W-:Y:S01]  /*5d30*/  FFMA.FTZ R121, R121, R88.reuse, -R38.reuse ;  /* 0x0000005879797223 */ /* 0x180fe20000010826 */
[-CC-:B------:R-:W-:Y:S01]  /*5d40*/  FFMA.FTZ R123, R123, R88.reuse, -R38.reuse ;  /* 0x000000587b7b7223 */ /* 0x180fe20000010826 */
[-CC-:B------:R-:W-:Y:S01]  /*5d50*/  FFMA.FTZ R127, R127, R88.reuse, -R38.reuse ;  /* 0x000000587f7f7223 */ /* 0x180fe20000010826 */
[-CC-:B------:R-:W-:Y:S01]  /*5d60*/  FFMA.FTZ R137, R137, R88.reuse, -R38.reuse ;  /* 0x0000005889897223 */ /* 0x180fe20000010826 */
[----:B------:R-:W-:Y:S01]  /*5d70*/  FFMA.FTZ R145, R145, R88, -R38 ;  /* 0x0000005891917223 */ /* 0x000fe20000010826 */
[----:B------:R-:W-:Y:S01]  /*5d80*/  F2FP.BF16.F32.PACK_AB R177, R12, R177 ;  /* 0x000000b10cb1723e */ /* 0x000fe200000010ff */
[----:B------:R-:W2:Y:S01]  /*5d90*/  MUFU.EX2 R26, R26 ;  /* 0x0000001a001a7308 */ /* 0x000ea20000000800 */
[----:B0-----:R-:W-:Y:S01]  /*5da0*/  FADD.FTZ R10, R24, R11 ;  /* 0x0000000b180a7221 */ /* 0x001fe20000010000 */
[----:B------:R-:W-:Y:S01]  /*5db0*/  F2FP.BF16.F32.PACK_AB R179, R14, R179 ;  /* 0x000000b30eb3723e */ /* 0x000fe200000010ff */
[--C-:B------:R-:W-:Y:S01]  /*5dc0*/  IMAD.MOV.U32 R85, RZ, RZ, R87.reuse ;  /* 0x000000ffff557224 */ /* 0x100fe200078e0057 */
[----:B------:R-:W-:Y:S01]  /*5dd0*/  F2FP.BF16.F32.PACK_AB R176, R27, R176 ;  /* 0x000000b01bb0723e */ /* 0x000fe200000010ff */
[--C-:B------:R-:W-:Y:S01]  /*5de0*/  IMAD.MOV.U32 R81, RZ, RZ, R87.reuse ;  /* 0x000000ffff517224 */ /* 0x100fe200078e0057 */
[----:B------:R-:W-:Y:S01]  /*5df0*/  F2FP.BF16.F32.PACK_AB R178, R31, R178 ;  /* 0x000000b21fb2723e */ /* 0x000fe200000010ff */
[--C-:B------:R-:W-:Y:S01]  /*5e00*/  IMAD.MOV.U32 R79, RZ, RZ, R87.reuse ;  /* 0x000000ffff4f7224 */ /* 0x100fe200078e0057 */
[----:B------:R-:W0:Y:S01]  /*5e10*/  MUFU.EX2 R187, R187 ;  /* 0x000000bb00bb7308 */ /* 0x000e220000000800 */
[----:B-1----:R-:W-:Y:S01]  /*5e20*/  FADD.FTZ R11, R185, R10 ;  /* 0x0000000ab90b7221 */ /* 0x002fe20000010000 */
[----:B------:R-:W-:Y:S01]  /*5e30*/  F2FP.BF16.F32.PACK_AB R180, R39, R180 ;  /* 0x000000b427b4723e */ /* 0x000fe200000010ff */
[--C-:B------:R-:W-:Y:S01]  /*5e40*/  IMAD.MOV.U32 R77, RZ, RZ, R87.reuse ;  /* 0x000000ffff4d7224 */ /* 0x100fe200078e0057 */
[----:B------:R-:W-:Y:S01]  /*5e50*/  F2FP.BF16.F32.PACK_AB R183, R24, R183 ;  /* 0x000000b718b7723e */ /* 0x000fe200000010ff */
[--C-:B------:R-:W-:Y:S01]  /*5e60*/  IMAD.MOV.U32 R75, RZ, RZ, R87.reuse ;  /* 0x000000ffff4b7224 */ /* 0x100fe200078e0057 */
[----:B------:R-:W-:Y:S01]  /*5e70*/  F2FP.BF16.F32.PACK_AB R182, R91, R182 ;  /* 0x000000b65bb6723e */ /* 0x000fe200000010ff */
[----:B------:R-:W-:Y:S01]  /*5e80*/  IMAD.MOV.U32 R73, RZ, RZ, R87 ;  /* 0x000000ffff497224 */ /* 0x000fe200078e0057 */
[----:B------:R-:W1:Y:S01]  /*5e90*/  MUFU.EX2 R28, R28 ;  /* 0x0000001c001c7308 */ /* 0x000e620000000800 */
[C---:B--2---:R-:W-:Y:S01]  /*5ea0*/  FADD.FTZ R10, R26.reuse, R11 ;  /* 0x0000000b1a0a7221 */ /* 0x044fe20000010000 */
[----:B------:R-:W-:Y:S01]  /*5eb0*/  F2FP.BF16.F32.PACK_AB R185, R26, R185 ;  /* 0x000000b91ab9723e */ /* 0x000fe200000010ff */
[--C-:B------:R-:W-:Y:S01]  /*5ec0*/  IMAD.MOV.U32 R71, RZ, RZ, R87.reuse ;  /* 0x000000ffff477224 */ /* 0x100fe200078e0057 */
[----:B------:R-:W-:Y:S01]  /*5ed0*/  F2FP.BF16.F32.PACK_AB R184, R93, R184 ;  /* 0x000000b85db8723e */ /* 0x000fe200000010ff */
[--C-:B------:R-:W-:Y:S01]  /*5ee0*/  IMAD.MOV.U32 R67, RZ, RZ, R87.reuse ;  /* 0x000000ffff437224 */ /* 0x100fe200078e0057 */
[----:B------:R-:W-:Y:S01]  /*5ef0*/  F2FP.BF16.F32.PACK_AB R186, R99, R186 ;  /* 0x000000ba63ba723e */ /* 0x000fe200000010ff */
[--C-:B------:R-:W-:Y:S01]  /*5f00*/  IMAD.MOV.U32 R65, RZ, RZ, R87.reuse ;  /* 0x000000ffff417224 */ /* 0x100fe200078e0057 */
[----:B------:R-:W2:Y:S01]  /*5f10*/  MUFU.EX2 R189, R189 ;  /* 0x000000bd00bd7308 */ /* 0x000ea20000000800 */
[----:B0-----:R-:W-:Y:S01]  /*5f20*/  FADD.FTZ R11, R187, R10 ;  /* 0x0000000abb0b7221 */ /* 0x001fe20000010000 */
[----:B------:R-:W-:Y:S01]  /*5f30*/  F2FP.BF16.F32.PACK_AB R188, R101, R188 ;  /* 0x000000bc65bc723e */ /* 0x000fe200000010ff */
[--C-:B------:R-:W-:Y:S01]  /*5f40*/  IMAD.MOV.U32 R63, RZ, RZ, R87.reuse ;  /* 0x000000ffff3f7224 */ /* 0x100fe200078e0057 */
[----:B------:R-:W-:Y:S01]  /*5f50*/  F2FP.BF16.F32.PACK_AB R190, R103, R190 ;  /* 0x000000be67be723e */ /* 0x000fe200000010ff */
[--C-:B------:R-:W-:Y:S01]  /*5f60*/  IMAD.MOV.U32 R61, RZ, RZ, R87.reuse ;  /* 0x000000ffff3d7224 */ /* 0x100fe200078e0057 */
[----:B------:R-:W-:Y:S01]  /*5f70*/  F2FP.BF16.F32.PACK_AB R192, R107, R192 ;  /* 0x000000c06bc0723e */ /* 0x000fe200000010ff */
[----:B------:R-:W-:Y:S01]  /*5f80*/  IMAD.MOV.U32 R59, RZ, RZ, R87 ;  /* 0x000000ffff3b7224 */ /* 0x000fe200078e0057 */
[----:B------:R-:W0:Y:S01]  /*5f90*/  MUFU.EX2 R30, R30 ;  /* 0x0000001e001e7308 */ /* 0x000e220000000800 */
[C---:B-1----:R-:W-:Y:S01]  /*5fa0*/  FADD.FTZ R10, R28.reuse, R11 ;  /* 0x0000000b1c0a7221 */ /* 0x042fe20000010000 */
[C---:B------:R-:W-:Y:S01]  /*5fb0*/  FADD.FTZ R11, R109.reuse, R50 ;  /* 0x000000326d0b7221 */ /* 0x040fe20000010000 */
[----:B------:R-:W-:Y:S01]  /*5fc0*/  F2FP.BF16.F32.PACK_AB R187, R28, R187 ;  /* 0x000000bb1cbb723e */ /* 0x000fe200000010ff */
[----:B------:R-:W-:Y:S01]  /*5fd0*/  IMAD.MOV.U32 R57, RZ, RZ, R87 ;  /* 0x000000ffff397224 */ /* 0x000fe200078e0057 */
[----:B------:R-:W-:Y:S01]  /*5fe0*/  F2FP.BF16.F32.PACK_AB R194, R109, R194 ;  /* 0x000000c26dc2723e */ /* 0x000fe200000010ff */
[----:B------:R-:W-:Y:S01]  /*5ff0*/  FADD.FTZ R50, R196, R11 ;  /* 0x0000000bc4327221 */ /* 0x000fe20000010000 */
[----:B------:R-:W-:Y:S01]  /*6000*/  F2FP.BF16.F32.PACK_AB R196, R111, R196 ;  /* 0x000000c46fc4723e */ /* 0x000fe200000010ff */
[----:B------:R-:W1:Y:S01]  /*6010*/  MUFU.EX2 R191, R191 ;  /* 0x000000bf00bf7308 */ /* 0x000e620000000800 */
[----:B--2---:R-:W-:Y:S01]  /*6020*/  FADD.FTZ R3, R189, R10 ;  /* 0x0000000abd037221 */ /* 0x004fe20000010000 */
[----:B------:R-:W-:Y:S01]  /*6030*/  FADD.FTZ R11, R111, R50 ;  /* 0x000000326f0b7221 */ /* 0x000fe20000010000 */
[----:B------:R-:W-:Y:S01]  /*6040*/  F2FP.BF16.F32.PACK_AB R181, R20, R181 ;  /* 0x000000b514b5723e */ /* 0x000fe200000010ff */
[----:B------:R-:W-:Y:S01]  /*6050*/  IMAD.MOV.U32 R53, RZ, RZ, R87 ;  /* 0x000000ffff357224 */ /* 0x000fe200078e0057 */
[----:B------:R-:W-:Y:S01]  /*6060*/  MOV R83, R87 ;  /* 0x0000005700537202 */ /* 0x000fe20000000f00 */
[----:B------:R-:W-:Y:S01]  /*6070*/  FADD.FTZ R52, R198, R11 ;  /* 0x0000000bc6347221 */ /* 0x000fe20000010000 */
[C---:B------:R-:W-:Y:S01]  /*6080*/  F2FP.BF16.F32.PACK_AB R198, R113.reuse, R198 ;  /* 0x000000c671c6723e */ /* 0x040fe200000010ff */
[----:B------:R-:W2:Y:S01]  /*6090*/  MUFU.EX2 R32, R32 ;  /* 0x0000002000207308 */ /* 0x000ea20000000800 */
[C---:B0-----:R-:W-:Y:S01]  /*60a0*/  FADD.FTZ R10, R30.reuse, R3 ;  /* 0x000000031e0a7221 */ /* 0x041fe20000010000 */
[----:B------:R-:W-:Y:S01]  /*60b0*/  FADD.FTZ R11, R113, R52 ;  /* 0x00000034710b7221 */ /* 0x000fe20000010000 */
[----:B------:R-:W-:Y:S01]  /*60c0*/  F2FP.BF16.F32.PACK_AB R189, R30, R189 ;  /* 0x000000bd1ebd723e */ /* 0x000fe200000010ff */
[----:B------:R-:W-:Y:S01]  /*60d0*/  IMAD.MOV.U32 R51, RZ, RZ, R87 ;  /* 0x000000ffff337224 */ /* 0x000fe200078e0057 */
[-C--:B------:R-:W-:Y:S01]  /*60e0*/  MOV R69, R87.reuse ;  /* 0x0000005700457202 */ /* 0x080fe20000000f00 */
[----:B------:R-:W-:Y:S01]  /*60f0*/  FADD.FTZ R52, R200, R11 ;  /* 0x0000000bc8347221 */ /* 0x000fe20000010000 */
[----:B------:R-:W-:Y:S01]  /*6100*/  F2FP.BF16.F32.PACK_AB R200, R115, R200 ;  /* 0x000000c873c8723e */ /* 0x000fe200000010ff */
[----:B------:R-:W0:Y:S01]  /*6110*/  MUFU.EX2 R193, R193 ;  /* 0x000000c100c17308 */ /* 0x000e220000000800 */
[----:B-1----:R-:W-:Y:S01]  /*6120*/  FADD.FTZ R3, R191, R10 ;  /* 0x0000000abf037221 */ /* 0x002fe20000010000 */
[----:B------:R-:W-:Y:S01]  /*6130*/  FADD.FTZ R11, R115, R52 ;  /* 0x00000034730b7221 */ /* 0x000fe20000010000 */
[-C--:B------:R-:W-:Y:S01]  /*6140*/  MOV R55, R87.reuse ;  /* 0x0000005700377202 */ /* 0x080fe20000000f00 */
[----:B------:R-:W-:Y:S01]  /*6150*/  IMAD.MOV.U32 R49, RZ, RZ, R87 ;  /* 0x000000ffff317224 */ /* 0x000fe200078e0057 */
[----:B------:R-:W-:Y:S01]  /*6160*/  MOV R41, R87 ;  /* 0x0000005700297202 */ /* 0x000fe20000000f00 */
[----:B------:R-:W-:Y:S01]  /*6170*/  FADD.FTZ R54, R202, R11 ;  /* 0x0000000bca367221 */ /* 0x000fe20000010000 */
[C---:B------:R-:W-:Y:S01]  /*6180*/  F2FP.BF16.F32.PACK_AB R202, R117.reuse, R202 ;  /* 0x000000ca75ca723e */ /* 0x040fe200000010ff */
[----:B------:R-:W1:Y:S01]  /*6190*/  MUFU.EX2 R34, R34 ;  /* 0x0000002200227308 */ /* 0x000e620000000800 */
[C---:B--2---:R-:W-:Y:S01]  /*61a0*/  FADD.FTZ R10, R32.reuse, R3 ;  /* 0x00000003200a7221 */ /* 0x044fe20000010000 */
[----:B------:R-:W-:Y:S01]  /*61b0*/  FADD.FTZ R11, R117, R54 ;  /* 0x00000036750b7221 */ /* 0x000fe20000010000 */
[----:B------:R-:W-:Y:S01]  /*61c0*/  F2FP.BF16.F32.PACK_AB R191, R32, R191 ;  /* 0x000000bf20bf723e */ /* 0x000fe200000010ff */
[--C-:B------:R-:W-:Y:S01]  /*61d0*/  IMAD.MOV.U32 R47, RZ, RZ, R87.reuse ;  /* 0x000000ffff2f7224 */ /* 0x100fe200078e0057 */
[----:B------:R-:W-:Y:S01]  /*61e0*/  MOV R27, R87 ;  /* 0x00000057001b7202 */ /* 0x000fe20000000f00 */
[----:B------:R-:W-:-:S02]  /*61f0*/  IMAD.MOV.U32 R45, RZ, RZ, R87 ;  /* 0x000000ffff2d7224 */ /* 0x000fc400078e0057 */
[----:B------:R-:W2:Y:S01]  /*6200*/  MUFU.EX2 R195, R195 ;  /* 0x000000c300c37308 */ /* 0x000ea20000000800 */
[----:B0-----:R-:W-:Y:S01]  /*6210*/  FADD.FTZ R3, R193, R10 ;  /* 0x0000000ac1037221 */ /* 0x001fe20000010000 */
[--C-:B------:R-:W-:Y:S02]  /*6220*/  IMAD.MOV.U32 R43, RZ, RZ, R87.reuse ;  /* 0x000000ffff2b7224 */ /* 0x100fe400078e0057 */
[--C-:B------:R-:W-:Y:S02]  /*6230*/  IMAD.MOV.U32 R39, RZ, RZ, R87.reuse ;  /* 0x000000ffff277224 */ /* 0x100fe400078e0057 */
[----:B------:R-:W-:Y:S02]  /*6240*/  IMAD.MOV.U32 R37, RZ, RZ, R87 ;  /* 0x000000ffff257224 */ /* 0x000fe400078e0057 */
[----:B------:R-:W0:Y:S01]  /*6250*/  MUFU.EX2 R36, R36 ;  /* 0x0000002400247308 */ /* 0x000e220000000800 */
[C---:B-1----:R-:W-:Y:S01]  /*6260*/  FADD.FTZ R10, R34.reuse, R3 ;  /* 0x00000003220a7221 */ /* 0x042fe20000010000 */
[----:B------:R-:W-:Y:S01]  /*6270*/  F2FP.BF16.F32.PACK_AB R193, R34, R193 ;  /* 0x000000c122c1723e */ /* 0x000fe200000010ff */
[--C-:B------:R-:W-:Y:S01]  /*6280*/  IMAD.MOV.U32 R35, RZ, RZ, R87.reuse ;  /* 0x000000ffff237224 */ /* 0x100fe200078e0057 */
[----:B------:R-:W-:Y:S01]  /*6290*/  MOV R34, R87 ;  /* 0x0000005700227202 */ /* 0x000fe20000000f00 */
[----:B------:R-:W-:-:S02]  /*62a0*/  IMAD.MOV.U32 R33, RZ, RZ, R87 ;  /* 0x000000ffff217224 */ /* 0x000fc400078e0057 */
[--C-:B------:R-:W-:Y:S01]  /*62b0*/  IMAD.MOV.U32 R32, RZ, RZ, R87.reuse ;  /* 0x000000ffff207224 */ /* 0x100fe200078e0057 */
[----:B------:R-:W1:Y:S01]  /*62c0*/  MUFU.EX2 R197, R197 ;  /* 0x000000c500c57308 */ /* 0x000e620000000800 */
[----:B--2---:R-:W-:Y:S01]  /*62d0*/  FADD.FTZ R3, R195, R10 ;  /* 0x0000000ac3037221 */ /* 0x004fe20000010000 */
[--C-:B------:R-:W-:Y:S02]  /*62e0*/  IMAD.MOV.U32 R31, RZ, RZ, R87.reuse ;  /* 0x000000ffff1f7224 */ /* 0x100fe400078e0057 */
[--C-:B------:R-:W-:Y:S02]  /*62f0*/  IMAD.MOV.U32 R30, RZ, RZ, R87.reuse ;  /* 0x000000ffff1e7224 */ /* 0x100fe400078e0057 */
[----:B------:R-:W-:Y:S02]  /*6300*/  IMAD.MOV.U32 R28, RZ, RZ, R87 ;  /* 0x000000ffff1c7224 */ /* 0x000fe400078e0057 */
[----:B------:R-:W2:Y:S01]  /*6310*/  MUFU.EX2 R40, R40 ;  /* 0x0000002800287308 */ /* 0x000ea20000000800 */
[C---:B0-----:R-:W-:Y:S01]  /*6320*/  FADD.FTZ R10, R36.reuse, R3 ;  /* 0x00000003240a7221 */ /* 0x041fe20000010000 */
[----:B------:R-:W-:Y:S01]  /*6330*/  F2FP.BF16.F32.PACK_AB R195, R36, R195 ;  /* 0x000000c324c3723e */ /* 0x000fe200000010ff */
[----:B------:R-:W-:-:S02]  /*6340*/  IMAD.MOV.U32 R36, RZ, RZ, R87 ;  /* 0x000000ffff247224 */ /* 0x000fc400078e0057 */
[--C-:B------:R-:W-:Y:S02]  /*6350*/  IMAD.MOV.U32 R26, RZ, RZ, R87.reuse ;  /* 0x000000ffff1a7224 */ /* 0x100fe400078e0057 */
[----:B------:R-:W-:Y:S01]  /*6360*/  IMAD.MOV.U32 R24, RZ, RZ, R87 ;  /* 0x000000ffff187224 */ /* 0x000fe200078e0057 */
        /* <DEDUP_REMOVED lines=21> */
[----:B------:R-:W-:Y:S01]  /*64c0*/  F2FP.BF16.F32.PACK_AB R201, R44, R201 ;  /* 0x000000c92cc9723e */ /* 0x000fe200000010ff */
[----:B------:R-:W-:-:S05]  /*64d0*/  IMAD.MOV.U32 R44, RZ, RZ, R87 ;  /* 0x000000ffff2c7224 */ /* 0x000fca00078e0057 */
        /* <DEDUP_REMOVED lines=9> */
[----:B------:R-:W-:Y:S01]  /*6570*/  F2FP.BF16.F32.PACK_AB R203, R46, R203 ;  /* 0x000000cb2ecb723e */ /* 0x000fe200000010ff */
[----:B------:R-:W-:-:S05]  /*6580*/  IMAD.MOV.U32 R46, RZ, RZ, R87 ;  /* 0x000000ffff2e7224 */ /* 0x000fca00078e0057 */
        /* <DEDUP_REMOVED lines=9> */
[----:B------:R-:W-:Y:S02]  /*6620*/  F2FP.BF16.F32.PACK_AB R205, R48, R205 ;  /* 0x000000cd30cd723e */ /* 0x000fe400000010ff */
[----:B------:R-:W-:-:S04]  /*6630*/  MOV R48, R87 ;  /* 0x0000005700307202 */ /* 0x000fc80000000f00 */
        /* <DEDUP_REMOVED lines=24> */
[----:B------:R1:W3:Y:S01]  /*67c0*/  MUFU.EX2 R38, R29 ;  /* 0x0000001d00267308 */ /* 0x0002e20000000800 */
[----:B--2---:R-:W-:-:S07]  /*67d0*/  FADD.FTZ R3, R25, R10 ;  /* 0x0000000a19037221 */ /* 0x004fce0000010000 */
[----:B------:R-:W2:Y:S01]  /*67e0*/  MUFU.EX2 R216, R216 ;  /* 0x000000d800d87308 */ /* 0x000ea20000000800 */
[C---:B0-----:R-:W-:Y:S01]  /*67f0*/  FADD.FTZ R11, R147.reuse, R58 ;  /* 0x0000003a930b7221 */ /* 0x041fe20000010000 */
[----:B------:R-:W-:Y:S01]  /*6800*/  F2FP.BF16.F32.PACK_AB R214, R147, R214 ;  /* 0x000000d693d6723e */ /* 0x000fe200000010ff */
[----:B-1----:R-:W-:-:S05]  /*6810*/  IMAD.MOV.U32 R29, RZ, RZ, R87 ;  /* 0x000000ffff1d7224 */ /* 0x002fca00078e0057 */
[----:B------:R-:W0:Y:S01]  /*6820*/  MUFU.EX2 R135, R135 ;  /* 0x0000008700877308 */ /* 0x000e220000000800 */
[C---:B---3--:R-:W-:Y:S01]  /*6830*/  FADD.FTZ R60, R38.reuse, R3 ;  /* 0x00000003263c7221 */ /* 0x048fe20000010000 */
[----:B------:R-:W-:Y:S01]  /*6840*/  F2FP.BF16.F32.PACK_AB R211, R38, R25 ;  /* 0x0000001926d3723e */ /* 0x000fe200000010ff */
[--C-:B------:R-:W-:Y:S02]  /*6850*/  IMAD.MOV.U32 R38, RZ, RZ, R87.reuse ;  /* 0x000000ffff267224 */ /* 0x100fe400078e0057 */
[----:B------:R-:W-:-:S03]  /*6860*/  IMAD.MOV.U32 R25, RZ, RZ, R87 ;  /* 0x000000ffff197224 */ /* 0x000fc600078e0057 */
[----:B------:R-:W1:Y:S01]  /*6870*/  MUFU.EX2 R149, R149 ;  /* 0x0000009500957308 */ /* 0x000e620000000800 */
[----:B--2---:R-:W-:-:S07]  /*6880*/  FADD.FTZ R58, R216, R11 ;  /* 0x0000000bd83a7221 */ /* 0x004fce0000010000 */
[----:B------:R-:W2:Y:S01]  /*6890*/  MUFU.EX2 R54, R139 ;  /* 0x0000008b00367308 */ /* 0x000ea20000000800 */
[----:B0-----:R-:W-:Y:S01]  /*68a0*/  FADD.FTZ R3, R135, R60 ;  /* 0x0000003c87037221 */ /* 0x001fe20000010000 */
[----:B------:R-:W-:-:S06]  /*68b0*/  IMAD.MOV.U32 R60, RZ, RZ, R87 ;  /* 0x000000ffff3c7224 */ /* 0x000fcc00078e0057 */
        /* <DEDUP_REMOVED lines=17> */
[----:B------:R-:W-:Y:S01]  /*69d0*/  F2FP.BF16.F32.PACK_AB R217, R58, R123 ;  /* 0x0000007b3ad9723e */ /* 0x000fe200000010ff */
[----:B------:R-:W-:-:S05]  /*69e0*/  IMAD.MOV.U32 R58, RZ, RZ, R87 ;  /* 0x000000ffff3a7224 */ /* 0x000fca00078e0057 */
        /* <DEDUP_REMOVED lines=8> */
[----:B------:R-:W-:Y:S06]  /*6a70*/  @!P2 BRA `(.L_x_6698) ;  /* 0x000000580044a947 */ /* 0x000fec0003800000 */
[----:B------:R-:W-:Y:S01]  /*6a80*/  R2UR UR6, R16 ;  /* 0x00000000100672ca */ /* 0x000fe200000e0000 */
[----:B------:R-:W-:Y:S01]  /*6a90*/  VIADD R13, R120, 0xfffffffe ;  /* 0xfffffffe780d7836 */ /* 0x000fe20000000000 */
[----:B------:R-:W-:Y:S01]  /*6aa0*/  CS2R R86, SRZ ;  /* 0x0000000000567805 */ /* 0x000fe2000001ff00 */
[----:B------:R-:W-:Y:S01]  /*6ab0*/  IMAD.MOV.U32 R12, RZ, RZ, R133 ;  /* 0x000000ffff0c7224 */ /* 0x000fe200078e0085 */
[----:B------:R-:W-:Y:S01]  /*6ac0*/  CS2R R84, SRZ ;  /* 0x0000000000547805 */ /* 0x000fe2000001ff00 */
[----:B------:R-:W-:Y:S01]  /*6ad0*/  IMAD.MOV.U32 R11, RZ, RZ, R89 ;  /* 0x000000ffff0b7224 */ /* 0x000fe200078e0059 */
[----:B------:R-:W-:Y:S02]  /*6ae0*/  CS2R R82, SRZ ;  /* 0x0000000000527805 */ /* 0x000fe4000001ff00 */
[----:B------:R-:W-:Y:S02]  /*6af0*/  CS2R R80, SRZ ;  /* 0x0000000000507805 */ /* 0x000fe4000001ff00 */
[----:B------:R-:W-:-:S02]  /*6b00*/  CS2R R78, SRZ ;  /* 0x00000000004e7805 */ /* 0x000fc4000001ff00 */
[----:B------:R-:W-:Y:S02]  /*6b10*/  CS2R R76, SRZ ;  /* 0x00000000004c7805 */ /* 0x000fe4000001ff00 */
[----:B------:R-:W-:Y:S02]  /*6b20*/  CS2R R74, SRZ ;  /* 0x00000000004a7805 */ /* 0x000fe4000001ff00 */
[----:B------:R-:W-:Y:S02]  /*6b30*/  CS2R R72, SRZ ;  /* 0x0000000000487805 */ /* 0x000fe4000001ff00 */
[----:B------:R-:W-:Y:S02]  /*6b40*/  CS2R R70, SRZ ;  /* 0x0000000000467805 */ /* 0x000fe4000001ff00 */
[----:B------:R-:W-:Y:S02]  /*6b50*/  MOV R15, UR6 ;  /* 0x00000006000f7c02 */ /* 0x000fe40008000f00 */
        /* <DEDUP_REMOVED lines=23> */
[----:B------:R-:W-:Y:S01]  /*6cd0*/  UMOV UR61, UR60 ;  /* 0x0000003c003d7c82 */ /* 0x000fe20008000000 */
[----:B------:R-:W-:-:S05]  /*6ce0*/  ULDC UR7, c[0x0][0x9d8] ;  /* 0x0002760000077ab9 */ /* 0x000fca0000000800 */
.L_x_6707:
[----:B------:R-:W-:Y:S01]  /*6cf0*/  R2UR UR11, R17 ;  /* 0x00000000110b72ca */ /* 0x000fe200000e0000 */
[----:B------:R-:W-:Y:S01]  /*6d00*/  UIADD3 UR60, UR61, 0x1, URZ ;  /* 0x000000013d3c7890 */ /* 0x000fe2000fffe03f */
[----:B------:R-:W-:-:S03]  /*6d10*/  R2UR UR10, R15 ;  /* 0x000000000f0a72ca */ /* 0x000fc600000e0000 */
[----:B------:R-:W-:-:S04]  /*6d20*/  UISETP.NE.AND UP0, UPT, UR60, 0x2, UPT ;  /* 0x000000023c00788c */ /* 0x000fc8000bf05270 */
[----:B------:R-:W-:Y:S02]  /*6d30*/  USEL UR6, URZ, 0x1, UP0 ;  /* 0x000000013f067887 */ /* 0x000fe40008000000 */
[----:B------:R-:W-:Y:S02]  /*6d40*/  USEL UR60, UR60, URZ, UP0 ;  /* 0x0000003f3c3c7287 */ /* 0x000fe40008000000 */
[----:B------:R-:W-:Y:S02]  /*6d50*/  ISETP.NE.AND P3, PT, RZ, UR11, PT ;  /* 0x0000000bff007c0c */ /* 0x000fe4000bf65270 */
[----:B------:R-:W-:-:S06]  /*6d60*/  ULOP3.LUT UR6, UR10, UR6, URZ, 0x3c, !UPT ;  /* 0x000000060a067292 */ /* 0x000fcc000f8e3c3f */
[----:B------:R-:W-:-:S05]  /*6d70*/  IMAD.U32 R16, RZ, RZ, UR6 ;  /* 0x00000006ff107e24 */ /* 0x000fca000f8e00ff */
[----:B------:R-:W-:Y:S05]  /*6d80*/  @P3 BRA `(.L_x_6699) ;  /* 0x0000000000343947 */ /* 0x000fea0003800000 */
[----:B------:R-:W-:Y:S05]  /*6d90*/  @!P0 BRA `(.L_x_6700) ;  /* 0x0000000000048947 */ /* 0x000fea0003800000 */
[----:B------:R-:W-:Y:S01]  /*6da0*/  BPT.TRAP 0x1 ;  /* 0x000000040000795c */ /* 0x000fe20000300000 */
.L_x_6700:
        /* <DEDUP_REMOVED lines=8> */
.L_x_6701:
[----:B-1----:R-:W-:Y:S05]  /*6e30*/  @P2 BRA `(.L_x_6699) ;  /* 0x0000000000082947 */ /* 0x002fea0003800000 */
[----:B------:R-:W1:Y:S02]  /*6e40*/  SYNCS.PHASECHK.TRANS64.TRYWAIT P2, [UR6+0x34830], R14 ;  /* 0x0348300eff0075a7 */ /* 0x000e640008040146 */
[----:B-1----:R-:W-:Y:S05]  /*6e50*/  @!P2 BRA `(.L_x_6702) ;  /* 0x000000b40010a947 */ /* 0x002fea0003800000 */
.L_x_6699:
[----:B------:R-:W2:Y:S01]  /*6e60*/  S2R R20, SR_TID.X ;  /* 0x0000000000147919 */ /* 0x000ea20000002100 */
[----:B------:R-:W-:Y:S01]  /*6e70*/  R2UR UR6, R0 ;  /* 0x00000000000672ca */ /* 0x000fe200000e0000 */
[----:B------:R-:W-:Y:S01]  /*6e80*/  UMOV UR59, 0x40000040 ;  /* 0x40000040003b7882 */ /* 0x000fe20000000000 */
        /* <DEDUP_REMOVED lines=10> */
[----:B------:R-:W-:Y:S01]  /*6f30*/  R2UR UR18, R6 ;  /* 0x00000000061272ca */ /* 0x000fe200000e0000 */
[----:B------:R-:W-:Y:S01]  /*6f40*/  UIMAD UR6, UR60, 0xb00, UR6 ;  /* 0x00000b003c0678a4 */ /* 0x000fe2000f8e0206 */
[----:B------:R-:W-:Y:S01]  /*6f50*/  R2UR UR19, R7 ;  /* 0x00000000071372ca */ /* 0x000fe200000e0000 */
[----:B------:R-:W-:Y:S01]  /*6f60*/  UMOV UR56, UR14 ;  /* 0x0000000e00387c82 */ /* 0x000fe20008000000 */
[----:B------:R-:W-:Y:S01]  /*6f70*/  UMOV UR24, UR14 ;  /* 0x0000000e00187c82 */ /* 0x000fe20008000000 */
[----:B------:R-:W-:Y:S01]  /*6f80*/  UMOV UR57, UR15 ;  /* 0x0000000f00397c82 */ /* 0x000fe20008000000 */
[----:B------:R-:W-:-:S02]  /*6f90*/  UIADD3 UR26, UR6, 0x80, URZ ;  /* 0x00000080061a7890 */ /* 0x000fc4000fffe03f */
        /* <DEDUP_REMOVED lines=9> */
[----:B--2---:R-:W-:Y:S01]  /*7030*/  SHF.R.U32.HI R20, RZ, 0x7, R20 ;  /* 0x00000007ff147819 */ /* 0x004fe20000011614 */
[----:B------:R-:W-:Y:S01]  /*7040*/  UMOV UR36, UR14 ;  /* 0x0000000e00247c82 */ /* 0x000fe20008000000 */
[----:B------:R-:W-:Y:S01]  /*7050*/  UMOV UR37, UR15 ;  /* 0x0000000f00257c82 */ /* 0x000fe20008000000 */
[----:B------:R-:W-:-:S02]  /*7060*/  UIADD3 UR42, UR6, 0x280, URZ ;  /* 0x00000280062a7890 */ /* 0x000fc4000fffe03f */
[----:B01----:R-:W-:Y:S01]  /*7070*/  VIADD R14, R20, 0x8 ;  /* 0x00000008140e7836 */ /* 0x003fe20000000000 */
[----:B------:R-:W-:Y:S01]  /*7080*/  UMOV UR40, UR14 ;  /* 0x0000000e00287c82 */ /* 0x000fe20008000000 */
[----:B------:R-:W-:Y:S01]  /*7090*/  UMOV UR41, UR15 ;  /* 0x0000000f00297c82 */ /* 0x000fe20008000000 */
[----:B------:R-:W-:Y:S02]  /*70a0*/  UIADD3 UR46, UR6, 0x300, URZ ;  /* 0x00000300062e7890 */ /* 0x000fe4000fffe03f */
[----:B------:R0:W-:Y:S01]  /*70b0*/  BAR.SYNC.DEFER_BLOCKING R14, 0x100 ;  /* 0x0004000e0000751d */ /* 0x0001e20000010000 */
        /* <DEDUP_REMOVED lines=11> */
[----:B------:R-:W-:Y:S01]  /*7170*/  UMOV UR23, 0x40000040 ;  /* 0x4000004000177882 */ /* 0x000fe20000000000 */
        /* <DEDUP_REMOVED lines=69> */
[----:B------:R-:W-:Y:S01]  /*75d0*/  UIADD3 UR10, UR6, 0x502, URZ ;  /* 0x00000502060a7890 */ /* 0x000fe2000fffe03f */
[----:B------:R-:W-:Y:S02]  /*75e0*/  R2UR UR14, R4 ;  /* 0x00000000040e72ca */ /* 0x000fe400000e0000 */
[----:B------:R-:W-:Y:S01]  /*75f0*/  R2UR UR15, R5 ;  /* 0x00000000050f72ca */ /* 0x000fe200000e0000 */
        /* <DEDUP_REMOVED lines=456> */
[----:B------:R-:W-:Y:S01]  /*9280*/  UIADD3 UR6, UR6, 0xa86, URZ ;  /* 0x00000a8606067890 */ /* 0x000fe2000fffe03f */
        /* <DEDUP_REMOVED lines=33> */
[----:B0-----:R-:W-:Y:S05]  /*94a0*/  @P3 BRA `(.L_x_6703) ;  /* 0x0000000000343947 */ /* 0x001fea0003800000 */
[----:B------:R-:W-:Y:S05]  /*94b0*/  @!P0 BRA `(.L_x_6704) ;  /* 0x0000000000048947 */ /* 0x000fea0003800000 */
[----:B------:R-:W-:Y:S01]  /*94c0*/  BPT.TRAP 0x1 ;  /* 0x000000040000795c */ /* 0x000fe20000300000 */
.L_x_6704:
        /* <DEDUP_REMOVED lines=8> */
.L_x_6705:
[----:B-1----:R-:W-:Y:S05]  /*9550*/  @P2 BRA `(.L_x_6703) ;  /* 0x0000000000082947 */ /* 0x002fea0003800000 */
[----:B------:R-:W1:Y:S02]  /*9560*/  SYNCS.PHASECHK.TRANS64.TRYWAIT P2, [UR6+0x34850], R14 ;  /* 0x0348500eff0075a7 */ /* 0x000e640008040146 */
[----:B-1----:R-:W-:Y:S05]  /*9570*/  @!P2 BRA `(.L_x_6706) ;  /* 0x0000008c0060a947 */ /* 0x002fea0003800000 */
.L_x_6703:
[----:B------:R-:W-:Y:S01]  /*9580*/  R2UR UR14, R2 ;  /* 0x00000000020e72ca */ /* 0x000fe200000e0000 */
[----:B------:R-:W-:Y:S01]  /*9590*/  WARPGROUP.ARRIVE ;  /* 0x00000000000079c5 */ /* 0x000fe20000000000 */
[----:B------:R-:W-:Y:S01]  /*95a0*/  UMOV UR11, 0x40000040 ;  /* 0x40000040000b7882 */ /* 0x000fe20000000000 */
[----:B01----:R-:W-:Y:S01]  /*95b0*/  FMUL.FTZ R14, R168, UR7 ;  /* 0x00000007a80e7c20 */ /* 0x003fe20008410000 */
        /* <DEDUP_REMOVED lines=34> */
[----:B------:R-:W-:Y:S01]  /*97e0*/  HGMMA.64x128x16.F32.BF16 R24, R176, gdesc[UR8].tnspB, R24, gsb0 ;  /* 0x41e00008b0187df0 */ /* 0x000fe20008001818 */
        /* <DEDUP_REMOVED lines=71> */
[----:B------:R-:W1:Y:S01]  /*9c60*/  S2R R234, SR_TID.X ;  /* 0x0000000000ea7919 */ /* 0x000e620000002100 */
[C---:B------:R-:W-:Y:S01]  /*9c70*/  ISETP.GT.AND P2, PT, R13.reuse, RZ, PT ;  /* 0x000000ff0d00720c */ /* 0x040fe20003f44270 */
[----:B------:R-:W-:-:S02]  /*9c80*/  VIADD R13, R13, 0xffffffff ;  /* 0xffffffff0d0d7836 */ /* 0x000fc40000000000 */
[----:B------:R-:W3:Y:S01]  /*9c90*/  MUFU.TANH R145, R145 ;  /* 0x0000009100917308 */ /* 0x000ee20000002400 */
[----:B--2---:R-:W-:-:S07]  /*9ca0*/  FMNMX.FTZ R173, R157, R172, !PT ;  /* 0x000000ac9dad7209 */ /* 0x004fce0007810000 */
[----:B------:R-:W2:Y:S01]  /*9cb0*/  MUFU.TANH R148, R148 ;  /* 0x0000009400947308 */ /* 0x000ea20000002400 */
[----:B0-----:R-:W-:Y:S01]  /*9cc0*/  FMNMX.FTZ R172, R144, R173, !PT ;  /* 0x000000ad90ac7209 */ /* 0x001fe20007810000 */
[----:B------:R-:W-:-:S06]  /*9cd0*/  FMUL.FTZ R173, R118, UR7 ;  /* 0x0000000776ad7c20 */ /* 0x000fcc0008410000 */
[----:B------:R-:W0:Y:S01]  /*9ce0*/  MUFU.TANH R149, R149 ;  /* 0x0000009500957308 */ /* 0x000e220000002400 */
[----:B---3--:R-:W-:-:S07]  /*9cf0*/  FMNMX.FTZ R175, R145, R172, !PT ;  /* 0x000000ac91af7209 */ /* 0x008fce0007810000 */
[----:B------:R-:W3:Y:S01]  /*9d00*/  MUFU.TANH R136, R136 ;  /* 0x0000008800887308 */ /* 0x000ee20000002400 */
[----:B--2---:R-:W-:Y:S01]  /*9d10*/  FMNMX.FTZ R118, R148, R175, !PT ;  /* 0x000000af94767209 */ /* 0x004fe20007810000 */
[----:B------:R-:W-:Y:S01]  /*9d20*/  FMUL.FTZ R175, R104, UR7 ;  /* 0x0000000768af7c20 */ /* 0x000fe20008410000 */
[----:B-1----:R-:W-:-:S05]  /*9d30*/  SHF.R.U32.HI R234, RZ, 0x7, R234 ;  /* 0x00000007ffea7819 */ /* 0x002fca00000116ea */
[----:B------:R-:W1:Y:S08]  /*9d40*/  MUFU.TANH R137, R137 ;  /* 0x0000008900897308 */ /* 0x000e700000002400 */
[----:B------:R-:W2:Y:S08]  /*9d50*/  MUFU.TANH R140, R140 ;  /* 0x0000008c008c7308 */ /* 0x000eb00000002400 */
[----:B------:R-:W4:Y:S08]  /*9d60*/  MUFU.TANH R141, R141 ;  /* 0x0000008d008d7308 */ /* 0x000f300000002400 */
[----:B------:R-:W5:Y:S08]  /*9d70*/  MUFU.TANH R128, R128 ;  /* 0x0000008000807308 */ /* 0x000f700000002400 */
[----:B------:R-:W5:Y:S01]  /*9d80*/  MUFU.TANH R129, R129 ;  /* 0x0000008100817308 */ /* 0x000f620000002400 */
[----:B------:R-:W-:-:S02]  /*9d90*/  WARPGROUP.DEPBAR.LE gsb0, 0x0 ;  /* 0x00008000000079c5 */ /* 0x000fc40000010000 */
[----:B------:R-:W-:Y:S01]  /*9da0*/  WARPGROUP.ARRIVE ;  /* 0x00000000000079c5 */ /* 0x000fe20000000000 */
[----:B0-----:R-:W-:Y:S01]  /*9db0*/  FMNMX.FTZ R177, R149, R118, !PT ;  /* 0x0000007695b17209 */ /* 0x001fe20007810000 */
[----:B------:R-:W-:-:S03]  /*9dc0*/  IMAD.U32 R118, RZ, RZ, UR60 ;  /* 0x0000003cff767e24 */ /* 0x000fc6000f8e00ff */
[----:B------:R-:W0:Y:S01]  /*9dd0*/  MUFU.TANH R132, R132 ;  /* 0x0000008400847308 */ /* 0x000e220000002400 */
[----:B---3--:R-:W-:Y:S01]  /*9de0*/  FMNMX.FTZ R104, R136, R177, !PT ;  /* 0x000000b188687209 */ /* 0x008fe20007810000 */
[----:B------:R-:W-:Y:S01]  /*9df0*/  HGMMA.64x128x16.F32.BF16 R24, R180, gdesc[UR8].tnspB, R24, gsb0 ;  /* 0x41e00008b4187df0 */ /* 0x000fe20008001818 */
[----:B------:R-:W-:Y:S01]  /*9e00*/  UIADD3 UR10, UR6, 0x100, URZ ;  /* 0x00000100060a7890 */ /* 0x000fe2000fffe03f */
[----:B------:R-:W-:Y:S01]  /*9e10*/  @!P1 LEA R118, R118, UR14, 0x3 ;  /* 0x0000000e76769c11 */ /* 0x000fe2000f8e18ff */
[----:B------:R-:W-:Y:S01]  /*9e20*/  UMOV UR11, 0x40000040 ;  /* 0x40000040000b7882 */ /* 0x000fe20000000000 */
[----:B-1----:R-:W-:Y:S02]  /*9e30*/  FMNMX.FTZ R177, R137, R104, !PT ;  /* 0x0000006889b17209 */ /* 0x002fe40007810000 */
[----:B------:R-:W1:Y:S01]  /*9e40*/  MUFU.TANH R133, R133 ;  /* 0x0000008500857308 */ /* 0x000e620000002400 */
[----:B------:R-:W-:Y:S01]  /*9e50*/  @!P1 VIADD R118, R118, 0x34840 ;  /* 0x0003484076769836 */ /* 0x000fe20000000000 */
[----:B--2---:R-:W-:Y:S01]  /*9e60*/  FMNMX.FTZ R104, R140, R177, !PT ;  /* 0x000000b18c687209 */ /* 0x004fe20007810000 */
[----:B------:R-:W-:-:S03]  /*9e70*/  FMUL.FTZ R177, R108, UR7 ;  /* 0x000000076cb17c20 */ /* 0x000fc60008410000 */
[----:B----4-:R-:W-:Y:S02]  /*9e80*/  FMNMX.FTZ R179, R141, R104, !PT ;  /* 0x000000688db37209 */ /* 0x010fe40007810000 */
[----:B------:R-:W2:Y:S02]  /*9e90*/  MUFU.TANH R120, R120 ;  /* 0x0000007800787308 */ /* 0x000ea40000002400 */
[----:B-----5:R-:W-:-:S04]  /*9ea0*/  FMNMX.FTZ R104, R128, R179, !PT ;  /* 0x000000b380687209 */ /* 0x020fc80007810000 */
[----:B------:R-:W-:Y:S02]  /*9eb0*/  FMNMX.FTZ R179, R129, R104, !PT ;  /* 0x0000006881b37209 */ /* 0x000fe40007810000 */
[----:B------:R-:W3:Y:S02]  /*9ec0*/  MUFU.TANH R121, R121 ;  /* 0x0000007900797308 */ /* 0x000ee40000002400 */
[----:B0-----:R-:W-:Y:S01]  /*9ed0*/  FMNMX.FTZ R104, R132, R179, !PT ;  /* 0x000000b384687209 */ /* 0x001fe20007810000 */
[----:B------:R-:W-:-:S05]  /*9ee0*/  FMUL.FTZ R179, R96, UR7 ;  /* 0x0000000760b37c20 */ /* 0x000fca0008410000 */
[----:B------:R-:W0:Y:S08]  /*9ef0*/  MUFU.TANH R124, R124 ;  /* 0x0000007c007c7308 */ /* 0x000e300000002400 */
[----:B------:R-:W4:Y:S08]  /*9f00*/  MUFU.TANH R125, R125 ;  /* 0x0000007d007d7308 */ /* 0x000f300000002400 */
[----:B------:R-:W5:Y:S08]  /*9f10*/  MUFU.TANH R112, R112 ;  /* 0x0000007000707308 */ /* 0x000f700000002400 */
        /* <DEDUP_REMOVED lines=9> */
[----:B------:R-:W-:Y:S08]  /*9fb0*/  MUFU.TANH R101, R101 ;  /* 0x0000006500657308 */ /* 0x000ff00000002400 */
[----:B------:R-:W-:Y:S01]  /*9fc0*/  MUFU.TANH R93, R93 ;  /* 0x0000005d005d7308 */ /* 0x000fe20000002400 */
[----:B------:R-:W-:-:S02]  /*9fd0*/  WARPGROUP.DEPBAR.LE gsb0, 0x0 ;  /* 0x00008000000079c5 */ /* 0x000fc40000010000 */
[----:B------:R-:W-:Y:S01]  /*9fe0*/  WARPGROUP.ARRIVE ;  /* 0x00000000000079c5 */ /* 0x000fe20000000000 */
[----:B-1----:R-:W-:-:S04]  /*9ff0*/  FMNMX.FTZ R181, R133, R104, !PT ;  /* 0x0000006885b57209 */ /* 0x002fc80007810000 */
[----:B------:R-:W-:Y:S01]  /*a000*/  MUFU.TANH R21, R21 ;  /* 0x0000001500157308 */ /* 0x000fe20000002400 */
[----:B--2---:R-:W-:Y:S01]  /*a010*/  FMNMX.FTZ R96, R120, R181, !PT ;  /* 0x000000b578607209 */ /* 0x004fe20007810000 */
[----:B------:R-:W-:Y:S01]  /*a020*/  HGMMA.64x128x16.F32.BF16 R24, R184, gdesc[UR8].tnspB, R24, gsb0 ;  /* 0x41e00008b8187df0 */ /* 0x000fe20008001818 */
[----:B------:R-:W-:Y:S01]  /*a030*/  UIADD3 UR10, UR6, 0x180, URZ ;  /* 0x00000180060a7890 */ /* 0x000fe2000fffe03f */
[----:B------:R-:W-:Y:S01]  /*a040*/  UMOV UR11, 0x40000040 ;  /* 0x40000040000b7882 */ /* 0x000fe20000000000 */
[----:B---3--:R-:W-:-:S03]  /*a050*/  FMNMX.FTZ R181, R121, R96, !PT ;  /* 0x0000006079b57209 */ /* 0x008fc60007810000 */
[----:B------:R-:W-:Y:S01]  /*a060*/  MUFU.TANH R20, R20 ;  /* 0x0000001400147308 */ /* 0x000fe20000002400 */
[----:B0-----:R-:W-:Y:S01]  /*a070*/  FMNMX.FTZ R96, R124, R181, !PT ;  /* 0x000000b57c607209 */ /* 0x001fe20007810000 */
[----:B------:R-:W-:-:S03]  /*a080*/  FMUL.FTZ R181, R100, UR7 ;  /* 0x0000000764b57c20 */ /* 0x000fc60008410000 */
[----:B----4-:R-:W-:-:S03]  /*a090*/  FMNMX.FTZ R183, R125, R96, !PT ;  /* 0x000000607db77209 */ /* 0x010fc60007810000 */
[----:B------:R-:W-:Y:S01]  /*a0a0*/  MUFU.TANH R170, R170 ;  /* 0x000000aa00aa7308 */ /* 0x000fe20000002400 */
[----:B-----5:R-:W-:-:S04]  /*a0b0*/  FMNMX.FTZ R96, R112, R183, !PT ;  /* 0x000000b770607209 */ /* 0x020fc80007810000 */
[----:B------:R-:W-:-:S03]  /*a0c0*/  FMNMX.FTZ R183, R113, R96, !PT ;  /* 0x0000006071b77209 */ /* 0x000fc60007810000 */
[----:B------:R-:W0:Y:S01]  /*a0d0*/  MUFU.TANH R181, R181 ;  /* 0x000000b500b57308 */ /* 0x000e220000002400 */
[----:B------:R-:W-:Y:S01]  /*a0e0*/  FMNMX.FTZ R96, R116, R183, !PT ;  /* 0x000000b774607209 */ /* 0x000fe20007810000 */
[----:B------:R-:W-:Y:S02]  /*a0f0*/  FMUL.FTZ R183, R88, UR7 ;  /* 0x0000000758b77c20 */ /* 0x000fe40008410000 */
[----:B------:R-:W1:Y:S01]  /*a100*/  LDC R88, c[0x0][0x988] ;  /* 0x00026200ff587b82 */ /* 0x000e620000000800 */
[----:B------:R-:W-:-:S03]  /*a110*/  FMNMX.FTZ R96, R117, R96, !PT ;  /* 0x0000006075607209 */ /* 0x000fc60007810000 */
[----:B------:R-:W-:Y:S01]  /*a120*/  MUFU.TANH R171, R171 ;  /* 0x000000ab00ab7308 */ /* 0x000fe20000002400 */
[----:B------:R-:W-:-:S04]  /*a130*/  FMNMX.FTZ R96, R175, R96, !PT ;  /* 0x00000060af607209 */ /* 0x000fc80007810000 */
[----:B------:R-:W-:-:S03]  /*a140*/  FMNMX.FTZ R96, R105, R96, !PT ;  /* 0x0000006069607209 */ /* 0x000fc60007810000 */
[----:B------:R-:W2:Y:S01]  /*a150*/  MUFU.TANH R183, R183 ;  /* 0x000000b700b77308 */ /* 0x000ea20000002400 */
[----:B------:R-:W-:-:S04]  /*a160*/  FMNMX.FTZ R96, R177, R96, !PT ;  /* 0x00000060b1607209 */ /* 0x000fc80007810000 */
[----:B------:R-:W-:-:S03]  /*a170*/  FMNMX.FTZ R96, R109, R96, !PT ;  /* 0x000000606d607209 */ /* 0x000fc60007810000 */
[----:B------:R-:W-:Y:S01]  /*a180*/  MUFU.TANH R162, R162 ;  /* 0x000000a200a27308 */ /* 0x000fe20000002400 */
[----:B------:R-:W-:-:S04]  /*a190*/  FMNMX.FTZ R96, R179, R96, !PT ;  /* 0x00000060b3607209 */ /* 0x000fc80007810000 */
[----:B------:R-:W-:-:S03]  /*a1a0*/  FMNMX.FTZ R96, R97, R96, !PT ;  /* 0x0000006061607209 */ /* 0x000fc60007810000 */
[----:B------:R-:W-:Y:S01]  /*a1b0*/  MUFU.TANH R163, R163 ;  /* 0x000000a300a37308 */ /* 0x000fe20000002400 */
[----:B0-----:R-:W-:-:S04]  /*a1c0*/  FMNMX.FTZ R96, R181, R96, !PT ;  /* 0x00000060b5607209 */ /* 0x001fc80007810000 */
[----:B------:R-:W-:-:S03]  /*a1d0*/  FMNMX.FTZ R96, R101, R96, !PT ;  /* 0x0000006065607209 */ /* 0x000fc60007810000 */
        /* <DEDUP_REMOVED lines=15> */
[----:B------:R-:W-:-:S03]  /*a2d0*/  FMUL.FTZ R187, R92, UR7 ;  /* 0x000000075cbb7c20 */ /* 0x000fc60008410000 */
[----:B------:R-:W-:Y:S01]  /*a2e0*/  MUFU.TANH R139, R139 ;  /* 0x0000008b008b7308 */ /* 0x000fe20000002400 */
[----:B------:R-:W-:Y:S01]  /*a2f0*/  HGMMA.64x128x16.F32.BF16 R24, R188, gdesc[UR8].tnspB, R24, gsb0 ;  /* 0x41e00008bc187df0 */ /* 0x000fe20008001818 */
[----:B------:R-:W-:Y:S01]  /*a300*/  UIADD3 UR10, UR6, 0x200, URZ ;  /* 0x00000200060a7890 */ /* 0x000fe2000fffe03f */
[----:B------:R-:W-:-:S05]  /*a310*/  UMOV UR11, 0x40000040 ;  /* 0x40000040000b7882 */ /* 0x000fca0000000000 */
[----:B------:R-:W0:Y:S08]  /*a320*/  MUFU.TANH R185, R185 ;  /* 0x000000b900b97308 */ /* 0x000e300000002400 */
[----:B------:R-:W2:Y:S08]  /*a330*/  MUFU.TANH R187, R187 ;  /* 0x000000bb00bb7308 */ /* 0x000eb00000002400 */
[----:B------:R-:W-:Y:S01]  /*a340*/  MUFU.TANH R142, R142 ;  /* 0x0000008e008e7308 */ /* 0x000fe20000002400 */
[----:B0-----:R-:W-:-:S07]  /*a350*/  FMNMX.FTZ R96, R185, R96, !PT ;  /* 0x00000060b9607209 */ /* 0x001fce0007810000 */
[----:B------:R-:W-:Y:S01]  /*a360*/  MUFU.TANH R143, R143 ;  /* 0x0000008f008f7308 */ /* 0x000fe20000002400 */
[----:B--2---:R-:W-:-:S04]  /*a370*/  FMNMX.FTZ R96, R187, R96, !PT ;  /* 0x00000060bb607209 */ /* 0x004fc80007810000 */
[----:B------:R-:W-:-:S03]  /*a380*/  FMNMX.FTZ R96, R93, R96, !PT ;  /* 0x000000605d607209 */ /* 0x000fc60007810000 */
[----:B------:R-:W-:Y:S02]  /*a390*/  MUFU.TANH R130, R130 ;  /* 0x0000008200827308 */ /* 0x000fe40000002400 */
[----:B------:R-:W0:Y:S06]  /*a3a0*/  SHFL.BFLY PT, R89, R96, 0x2, 0x1f ;  /* 0x0c401f0060597f89 */ /* 0x000e2c00000e0000 */
[----:B------:R-:W-:Y:S08]  /*a3b0*/  MUFU.TANH R131, R131 ;  /* 0x0000008300837308 */ /* 0x000ff00000002400 */
[----:B------:R-:W-:Y:S08]  /*a3c0*/  MUFU.TANH R134, R134 ;  /* 0x0000008600867308 */ /* 0x000ff00000002400 */
[----:B------:R-:W-:Y:S01]  /*a3d0*/  MUFU.TANH R135, R135 ;  /* 0x0000008700877308 */ /* 0x000fe20000002400 */
[----:B0-----:R-:W-:-:S05]  /*a3e0*/  FMNMX.FTZ R89, R96, R89, !PT ;  /* 0x0000005960597209 */ /* 0x001fca0007810000 */
[----:B------:R-:W0:Y:S02]  /*a3f0*/  SHFL.BFLY PT, R92, R89, 0x1, 0x1f ;  /* 0x0c201f00595c7f89 */ /* 0x000e2400000e0000 */
[----:B------:R-:W-:Y:S08]  /*a400*/  MUFU.TANH R122, R122 ;  /* 0x0000007a007a7308 */ /* 0x000ff00000002400 */
[----:B------:R-:W-:Y:S08]  /*a410*/  MUFU.TANH R123, R123 ;  /* 0x0000007b007b7308 */ /* 0x000ff00000002400 */
[----:B------:R-:W-:Y:S01]  /*a420*/  MUFU.TANH R126, R126 ;  /* 0x0000007e007e7308 */ /* 0x000fe20000002400 */
[----:B0-----:R-:W-:-:S07]  /*a430*/  FMNMX.FTZ R89, R89, R92, !PT ;  /* 0x0000005c59597209 */ /* 0x001fce0007810000 */
[----:B------:R-:W-:Y:S01]  /*a440*/  MUFU.TANH R127, R127 ;  /* 0x0000007f007f7308 */ /* 0x000fe20000002400 */
[C---:B-1----:R-:W-:Y:S01]  /*a450*/  FMUL.FTZ R233, R89.reuse, R88 ;  /* 0x0000005859e97220 */ /* 0x042fe20000410000 */
[----:B------:R-:W-:-:S03]  /*a460*/  FADD.FTZ R11, -R89, R11 ;  /* 0x0000000b590b7221 */ /* 0x000fc60000010100 */
[----:B------:R-:W-:-:S03]  /*a470*/  FFMA.FTZ R176, R14, R88, -R233 ;  /* 0x000000580eb07223 */ /* 0x000fc600000108e9 */
[----:B------:R-:W-:Y:S01]  /*a480*/  MUFU.TANH R114, R114 ;  /* 0x0000007200727308 */ /* 0x000fe20000002400 */
[-C--:B------:R-:W-:Y:S01]  /*a490*/  FMUL.FTZ R11, R11, R88.reuse ;  /* 0x000000580b0b7220 */ /* 0x080fe20000410000 */
[-CC-:B------:R-:W-:Y:S01]  /*a4a0*/  FFMA.FTZ R15, R15, R88.reuse, -R233.reuse ;  /* 0x000000580f0f7223 */ /* 0x180fe200000108e9 */
[-CC-:B------:R-:W-:Y:S01]  /*a4b0*/  FFMA.FTZ R178, R168, R88.reuse, -R233.reuse ;  /* 0x00000058a8b27223 */ /* 0x180fe200000108e9 */
[-CC-:B------:R-:W-:Y:S01]  /*a4c0*/  FFMA.FTZ R169, R169, R88.reuse, -R233.reuse ;  /* 0x00000058a9a97223 */ /* 0x180fe200000108e9 */
[-CC-:B------:R-:W-:Y:S01]  /*a4d0*/  FFMA.FTZ R180, R160, R88.reuse, -R233.reuse ;  /* 0x00000058a0b47223 */ /* 0x180fe200000108e9 */
[-CC-:B------:R-:W-:Y:S01]  /*a4e0*/  FFMA.FTZ R182, R164, R88.reuse, -R233.reuse ;  /* 0x00000058a4b67223 */ /* 0x180fe200000108e9 */
[-CC-:B------:R-:W-:Y:S01]  /*a4f0*/  FFMA.FTZ R92, R183, R88.reuse, -R233.reuse ;  /* 0x00000058b75c7223 */ /* 0x180fe200000108e9 */
[----:B------:R-:W-:Y:S01]  /*a500*/  MUFU.TANH R115, R115 ;  /* 0x0000007300737308 */ /* 0x000fe20000002400 */
[-CC-:B------:R-:W-:Y:S01]  /*a510*/  FFMA.FTZ R184, R152, R88.reuse, -R233.reuse ;  /* 0x0000005898b87223 */ /* 0x180fe200000108e9 */
        /* <DEDUP_REMOVED lines=16> */
[----:B------:R-:W-:-:S06]  /*a620*/  FFMA.FTZ R93, R93, R88, -R233 ;  /* 0x000000585d5d7223 */ /* 0x000fcc00000108e9 */
[----:B------:R-:W-:Y:S01]  /*a630*/  MUFU.TANH R107, R107 ;  /* 0x0000006b006b7308 */ /* 0x000fe20000002400 */
[----:B------:R-:W-:Y:S02]  /*a640*/  WARPGROUP.DEPBAR.LE gsb0, 0x0 ;  /* 0x00008000000079c5 */ /* 0x000fe40000010000 */
[----:B------:R-:W-:Y:S01]  /*a650*/  WARPGROUP.ARRIVE ;  /* 0x00000000000079c5 */ /* 0x000fe20000000000 */
[----:B------:R-:W-:Y:S01]  /*a660*/  FMUL.FTZ R189, R106, UR7 ;  /* 0x000000076abd7c20 */ /* 0x000fe20008410000 */
[----:B------:R-:W-:-:S03]  /*a670*/  FMUL.FTZ R191, R110, UR7 ;  /* 0x000000076ebf7c20 */ /* 0x000fc60008410000 */
[----:B------:R-:W-:Y:S01]  /*a680*/  MUFU.TANH R111, R111 ;  /* 0x0000006f006f7308 */ /* 0x000fe20000002400 */
[-CC-:B------:R-:W-:Y:S01]  /*a690*/  FFMA.FTZ R188, R144, R88.reuse, -R233.reuse ;  /* 0x0000005890bc7223 */ /* 0x180fe200000108e9 */
[----:B------:R-:W-:Y:S01]  /*a6a0*/  FFMA.FTZ R190, R148, R88, -R233 ;  /* 0x0000005894be7223 */ /* 0x000fe200000108e9 */
[----:B------:R-:W-:Y:S01]  /*a6b0*/  HGMMA.64x128x16.F32.BF16 R24, R192, gdesc[UR8].tnspB, R24, gsb0 ;  /* 0x41e00008c0187df0 */ /* 0x000fe20008001818 */
[----:B------:R-:W-:Y:S01]  /*a6c0*/  UIADD3 UR10, UR6, 0x280, URZ ;  /* 0x00000280060a7890 */ /* 0x000fe2000fffe03f */
[----:B------:R-:W-:-:S03]  /*a6d0*/  UMOV UR11, 0x40000040 ;  /* 0x40000040000b7882 */ /* 0x000fc60000000000 */
[----:B------:R-:W-:Y:S08]  /*a6e0*/  MUFU.TANH R189, R189 ;  /* 0x000000bd00bd7308 */ /* 0x000ff00000002400 */
[----:B------:R-:W-:Y:S08]  /*a6f0*/  MUFU.TANH R191, R191 ;  /* 0x000000bf00bf7308 */ /* 0x000ff00000002400 */
[----:B------:R-:W-:Y:S08]  /*a700*/  MUFU.TANH R99, R99 ;  /* 0x0000006300637308 */ /* 0x000ff00000002400 */
[----:B------:R-:W-:Y:S08]  /*a710*/  MUFU.TANH R103, R103 ;  /* 0x0000006700677308 */ /* 0x000ff00000002400 */
[----:B------:R-:W-:Y:S08]  /*a720*/  MUFU.TANH R91, R91 ;  /* 0x0000005b005b7308 */ /* 0x000ff00000002400 */
[----:B------:R-:W-:Y:S08]  /*a730*/  MUFU.TANH R95, R95 ;  /* 0x0000005f005f7308 */ /* 0x000ff00000002400 */
[----:B------:R-:W-:Y:S08]  /*a740*/  MUFU.EX2 R11, R11 ;  /* 0x0000000b000b7308 */ /* 0x000ff00000000800 */
[----:B------:R-:W0:Y:S08]  /*a750*/  MUFU.EX2 R176, R176 ;  /* 0x000000b000b07308 */ /* 0x000e300000000800 */
[----:B------:R-:W1:Y:S08]  /*a760*/  MUFU.EX2 R15, R15 ;  /* 0x0000000f000f7308 */ /* 0x000e700000000800 */
[----:B------:R-:W-:Y:S01]  /*a770*/  MUFU.EX2 R178, R178 ;  /* 0x000000b200b27308 */ /* 0x000fe20000000800 */
[----:B0-----:R-:W-:-:S07]  /*a780*/  FFMA.FTZ R10, R11, R10, R176 ;  /* 0x0000000a0b0a7223 */ /* 0x001fce00000100b0 */
[----:B------:R-:W-:Y:S01]  /*a790*/  MUFU.EX2 R169, R169 ;  /* 0x000000a900a97308 */ /* 0x000fe20000000800 */
[----:B-1----:R-:W-:-:S07]  /*a7a0*/  F2FP.BF16.F32.PACK_AB R176, R15, R176 ;  /* 0x000000b00fb0723e */ /* 0x002fce00000010ff */
        /* <DEDUP_REMOVED lines=9> */
[----:B------:R-:W-:Y:S01]  /*a840*/  FMUL.FTZ R193, R98, UR7 ;  /* 0x0000000762c17c20 */ /* 0x000fe20008410000 */
[----:B------:R-:W-:Y:S01]  /*a850*/  FMUL.FTZ R195, R102, UR7 ;  /* 0x0000000766c37c20 */ /* 0x000fe20008410000 */
[-CC-:B------:R-:W-:Y:S01]  /*a860*/  FFMA.FTZ R192, R136, R88.reuse, -R233.reuse ;  /* 0x0000005888c07223 */ /* 0x180fe200000108e9 */
[----:B------:R-:W-:Y:S01]  /*a870*/  FFMA.FTZ R194, R140, R88, -R233 ;  /* 0x000000588cc27223 */ /* 0x000fe200000108e9 */
[----:B------:R-:W-:Y:S01]  /*a880*/  MUFU.EX2 R149, R149 ;  /* 0x0000009500957308 */ /* 0x000fe20000000800 */
[----:B------:R-:W-:Y:S01]  /*a890*/  HGMMA.64x128x16.F32.BF16 R24, R196, gdesc[UR8].tnspB, R24, gsb0 ;  /* 0x41e00008c4187df0 */ /* 0x000fe20008001818 */
[----:B------:R-:W-:Y:S01]  /*a8a0*/  UIADD3 UR10, UR6, 0x300, URZ ;  /* 0x00000300060a7890 */ /* 0x000fe2000fffe03f */
[----:B------:R-:W-:-:S05]  /*a8b0*/  UMOV UR11, 0x40000040 ;  /* 0x40000040000b7882 */ /* 0x000fca0000000000 */
[----:B------:R-:W0:Y:S08]  /*a8c0*/  MUFU.TANH R193, R193 ;  /* 0x000000c100c17308 */ /* 0x000e300000002400 */
[----:B------:R-:W1:Y:S08]  /*a8d0*/  MUFU.TANH R195, R195 ;  /* 0x000000c300c37308 */ /* 0x000e700000002400 */
        /* <DEDUP_REMOVED lines=19> */
[----:B------:R-:W-:Y:S01]  /*aa10*/  MOV R128, UR61 ;  /* 0x0000003d00807c02 */ /* 0x000fe20008000f00 */
[----:B------:R-:W-:Y:S01]  /*aa20*/  FFMA.FTZ R198, R132, R88, -R233 ;  /* 0x0000005884c67223 */ /* 0x000fe200000108e9 */
[----:B------:R-:W-:Y:S01]  /*aa30*/  HGMMA.64x128x16.F32.BF16 R24, R200, gdesc[UR8].tnspB, R24, gsb0 ;  /* 0x41e00008c8187df0 */ /* 0x000fe20008001818 */
[----:B------:R-:W-:Y:S01]  /*aa40*/  UIADD3 UR10, UR6, 0x380, URZ ;  /* 0x00000380060a7890 */ /* 0x000fe2000fffe03f */
[----:B------:R-:W2:Y:S01]  /*aa50*/  MUFU.TANH R197, R197 ;  /* 0x000000c500c57308 */ /* 0x000ea20000002400 */
[----:B------:R-:W-:Y:S01]  /*aa60*/  UMOV UR11, 0x40000040 ;  /* 0x40000040000b7882 */ /* 0x000fe20000000000 */
[----:B------:R-:W-:Y:S01]  /*aa70*/  @!P1 LEA R128, R128, UR14, 0x3 ;  /* 0x0000000e80809c11 */ /* 0x000fe2000f8e18ff */
[----:B------:R-:W-:-:S04]  /*aa80*/  UMOV UR61, UR60 ;  /* 0x0000003c003d7c82 */ /* 0x000fc80008000000 */
[----:B------:R-:W-:Y:S01]  /*aa90*/  @!P1 VIADD R128, R128, 0x34860 ;  /* 0x0003486080809836 */ /* 0x000fe20000000000 */
[----:B------:R-:W3:Y:S04]  /*aaa0*/  MUFU.TANH R199, R199 ;  /* 0x000000c700c77308 */ /* 0x000ee80000002400 */
[----:B------:R-:W-:-:S04]  /*aab0*/  @!P1 PRMT R128, RZ, 0x654, R128 ;  /* 0x00000654ff809816 */ /* 0x000fc80000000080 */
[----:B------:R-:W-:Y:S08]  /*aac0*/  MUFU.EX2 R196, R196 ;  /* 0x000000c400c47308 */ /* 0x000ff00000000800 */
[----:B------:R-:W-:Y:S01]  /*aad0*/  MUFU.EX2 R198, R198 ;  /* 0x000000c600c67308 */ /* 0x000fe20000000800 */
[----:B------:R-:W-:Y:S02]  /*aae0*/  WARPGROUP.DEPBAR.LE gsb0, 0x0 ;  /* 0x00008000000079c5 */ /* 0x000fe40000010000 */
[----:B------:R-:W-:Y:S01]  /*aaf0*/  WARPGROUP.ARRIVE ;  /* 0x00000000000079c5 */ /* 0x000fe20000000000 */
[-CC-:B------:R-:W-:Y:S01]  /*ab00*/  FFMA.FTZ R201, R161, R88.reuse, -R233.reuse ;  /* 0x00000058a1c97223 */ /* 0x180fe200000108e9 */
[-CC-:B------:R-:W-:Y:S01]  /*ab10*/  FFMA.FTZ R161, R165, R88.reuse, -R233.reuse ;  /* 0x00000058a5a17223 */ /* 0x180fe200000108e9 */
[--C-:B------:R-:W-:Y:S01]  /*ab20*/  FFMA.FTZ R165, R153, R88, -R233.reuse ;  /* 0x0000005899a57223 */ /* 0x100fe200000108e9 */
[----:B------:R-:W-:Y:S01]  /*ab30*/  FMNMX.FTZ R153, R21, R12, !PT ;  /* 0x0000000c15997209 */ /* 0x000fe20007810000 */
[-CC-:B------:R-:W-:Y:S01]  /*ab40*/  FFMA.FTZ R200, R120, R88.reuse, -R233.reuse ;  /* 0x0000005878c87223 */ /* 0x180fe200000108e9 */
[----:B------:R-:W-:Y:S01]  /*ab50*/  HGMMA.64x128x16.F32.BF16 R24, R204, gdesc[UR8].tnspB, R24, gsb0 ;  /* 0x41e00008cc187df0 */ /* 0x000fe20008001818 */
[----:B------:R-:W-:Y:S01]  /*ab60*/  UIADD3 UR10, UR6, 0x400, URZ ;  /* 0x00000400060a7890 */ /* 0x000fe2000fffe03f */
[----:B------:R-:W-:Y:S01]  /*ab70*/  FMNMX.FTZ R153, R20, R153, !PT ;  /* 0x0000009914997209 */ /* 0x000fe20007810000 */
[----:B------:R-:W-:Y:S01]  /*ab80*/  UMOV UR11, 0x40000040 ;  /* 0x40000040000b7882 */ /* 0x000fe20000000000 */
[----:B------:R-:W-:Y:S01]  /*ab90*/  IADD3 R120, -R234, 0xb, RZ ;  /* 0x0000000bea787810 */ /* 0x000fe20007ffe1ff */
[-CC-:B------:R-:W-:Y:S01]  /*aba0*/  FFMA.FTZ R202, R124, R88.reuse, -R233.reuse ;  /* 0x000000587cca7223 */ /* 0x180fe200000108e9 */
[----:B------:R-:W-:Y:S01]  /*abb0*/  FMNMX.FTZ R14, R170, R153, !PT ;  /* 0x00000099aa0e7209 */ /* 0x000fe20007810000 */
[----:B------:R-:W-:Y:S01]  /*abc0*/  FFMA.FTZ R153, R157, R88, -R233 ;  /* 0x000000589d997223 */ /* 0x000fe200000108e9 */
[----:B------:R-:W-:Y:S01]  /*abd0*/  @!P1 PRMT R124, RZ, 0x654, R118 ;  /* 0x00000654ff7c9816 */ /* 0x000fe20000000076 */
        /* <DEDUP_REMOVED lines=26> */
[----:B------:R-:W-:-:S03]  /*ad80*/  FFMA.FTZ R157, R129, R88, -R233 ;  /* 0x00000058819d7223 */ /* 0x000fc600000108e9 */
[----:B------:R-:W-:-:S03]  /*ad90*/  FMNMX.FTZ R129, R135, R14, !PT ;  /* 0x0000000e87817209 */ /* 0x000fc60007810000 */
[----:B------:R-:W-:Y:S01]  /*ada0*/  MUFU.EX2 R157, R157 ;  /* 0x0000009d009d7308 */ /* 0x000fe20000000800 */
        /* <DEDUP_REMOVED lines=16> */
[----:B0-----:R-:W-:Y:S01]  /*aeb0*/  FMNMX.FTZ R14, R193, R14, !PT ;  /* 0x0000000ec10e7209 */ /* 0x001fe20007810000 */
[-CC-:B------:R-:W-:Y:S01]  /*aec0*/  FFMA.FTZ R204, R112, R88.reuse, -R233.reuse ;  /* 0x0000005870cc7223 */ /* 0x180fe200000108e9 */
[----:B------:R-:W-:Y:S02]  /*aed0*/  FFMA.FTZ R206, R116, R88, -R233 ;  /* 0x0000005874ce7223 */ /* 0x000fe400000108e9 */
[----:B------:R-:W-:Y:S01]  /*aee0*/  FMNMX.FTZ R14, R99, R14, !PT ;  /* 0x0000000e630e7209 */ /* 0x000fe20007810000 */
[----:B------:R-:W-:Y:S01]  /*aef0*/  HGMMA.64x128x16.F32.BF16 R24, R208, gdesc[UR8].tnspB, R24, gsb0 ;  /* 0x41e00008d0187df0 */ /* 0x000fe20008001818 */
[----:B------:R-:W-:Y:S01]  /*af00*/  UIADD3 UR10, UR6, 0x480, URZ ;  /* 0x00000480060a7890 */ /* 0x000fe2000fffe03f */
[----:B------:R-:W-:Y:S01]  /*af10*/  MUFU.EX2 R204, R204 ;  /* 0x000000cc00cc7308 */ /* 0x000fe20000000800 */
[----:B------:R-:W-:Y:S01]  /*af20*/  UMOV UR11, 0x40000040 ;  /* 0x40000040000b7882 */ /* 0x000fe20000000000 */
[----:B-1----:R-:W-:Y:S01]  /*af30*/  FMNMX.FTZ R14, R195, R14, !PT ;  /* 0x0000000ec30e7209 */ /* 0x002fe20007810000 */
[----:B------:R-:W-:-:S03]  /*af40*/  UIADD3 UR6, UR6, 0x500, URZ ;  /* 0x0000050006067890 */ /* 0x000fc6000fffe03f */
[----:B------:R-:W-:Y:S02]  /*af50*/  FMNMX.FTZ R14, R103, R14, !PT ;  /* 0x0000000e670e7209 */ /* 0x000fe40007810000 */
[----:B------:R-:W-:Y:S02]  /*af60*/  MUFU.EX2 R206, R206 ;  /* 0x000000ce00ce7308 */ /* 0x000fe40000000800 */
[----:B--2---:R-:W-:-:S04]  /*af70*/  FMNMX.FTZ R14, R197, R14, !PT ;  /* 0x0000000ec50e7209 */ /* 0x004fc80007810000 */
[----:B------:R-:W-:-:S04]  /*af80*/  FMNMX.FTZ R14, R91, R14, !PT ;  /* 0x0000000e5b0e7209 */ /* 0x000fc80007810000 */
[----:B---3--:R-:W-:-:S04]  /*af90*/  FMNMX.FTZ R14, R199, R14, !PT ;  /* 0x0000000ec70e7209 */ /* 0x008fc80007810000 */
[----:B------:R-:W-:Y:S01]  /*afa0*/  FMNMX.FTZ R90, R95, R14, !PT ;  /* 0x0000000e5f5a7209 */ /* 0x000fe20007810000 */
[----:B------:R-:W-:-:S04]  /*afb0*/  FFMA.FTZ R14, R179, R88, -R233 ;  /* 0x00000058b30e7223 */ /* 0x000fc800000108e9 */
[----:B------:R-:W0:Y:S02]  /*afc0*/  SHFL.BFLY PT, R133, R90, 0x2, 0x1f ;  /* 0x0c401f005a857f89 */ /* 0x000e2400000e0000 */
[----:B------:R-:W-:Y:S01]  /*afd0*/  MUFU.EX2 R14, R14 ;  /* 0x0000000e000e7308 */ /* 0x000fe20000000800 */
[----:B0-----:R-:W-:Y:S01]  /*afe0*/  FMNMX.FTZ R94, R90, R133, !PT ;  /* 0x000000855a5e7209 */ /* 0x001fe20007810000 */
[----:B------:R-:W-:-:S04]  /*aff0*/  FFMA.FTZ R90, R181, R88, -R233 ;  /* 0x00000058b55a7223 */ /* 0x000fc800000108e9 */
[----:B------:R-:W0:Y:S02]  /*b000*/  SHFL.BFLY PT, R133, R94, 0x1, 0x1f ;  /* 0x0c201f005e857f89 */ /* 0x000e2400000e0000 */
[----:B------:R-:W-:Y:S01]  /*b010*/  MUFU.EX2 R90, R90 ;  /* 0x0000005a005a7308 */ /* 0x000fe20000000800 */
[----:B0-----:R-:W-:-:S07]  /*b020*/  FMNMX.FTZ R133, R94, R133, !PT ;  /* 0x000000855e857209 */ /* 0x001fce0007810000 */
[----:B------:R0:W-:Y:S01]  /*b030*/  MUFU.EX2 R94, R187 ;  /* 0x000000bb005e7308 */ /* 0x0001e20000000800 */
[----:B------:R-:W-:-:S04]  /*b040*/  FMUL.FTZ R181, R133, R88 ;  /* 0x0000005885b57220 */ /* 0x000fc80000410000 */
        /* <DEDUP_REMOVED lines=12> */
[----:B------:R-:W-:Y:S01]  /*b110*/  FADD.FTZ R151, R15, R10 ;  /* 0x0000000a0f977221 */ /* 0x000fe20000010000 */
[-CC-:B------:R-:W-:Y:S01]  /*b120*/  FFMA.FTZ R116, R167, R88.reuse, -R181.reuse ;  /* 0x00000058a7747223 */ /* 0x180fe200000108b5 */
[----:B------:R-:W-:Y:S01]  /*b130*/  MUFU.EX2 R179, R179 ;  /* 0x000000b300b37308 */ /* 0x000fe20000000800 */
[-CC-:B------:R-:W-:Y:S01]  /*b140*/  FFMA.FTZ R10, R123, R88.reuse, -R181.reuse ;  /* 0x000000587b0a7223 */ /* 0x180fe200000108b5 */
[-CC-:B------:R-:W-:Y:S01]  /*b150*/  FFMA.FTZ R122, R122, R88.reuse, -R181.reuse ;  /* 0x000000587a7a7223 */ /* 0x180fe200000108b5 */
[-CC-:B0-----:R-:W-:Y:S01]  /*b160*/  FFMA.FTZ R187, R158, R88.reuse, -R181.reuse ;  /* 0x000000589ebb7223 */ /* 0x181fe200000108b5 */
        /* <DEDUP_REMOVED lines=15> */
[----:B------:R-:W-:-:S05]  /*b260*/  FFMA.FTZ R95, R95, R88, -R181 ;  /* 0x000000585f5f7223 */ /* 0x000fca00000108b5 */
[----:B------:R-:W-:Y:S08]  /*b270*/  MUFU.EX2 R163, R163 ;  /* 0x000000a300a37308 */ /* 0x000ff00000000800 */
[----:B------:R-:W-:Y:S01]  /*b280*/  MUFU.EX2 R183, R183 ;  /* 0x000000b700b77308 */ /* 0x000fe20000000800 */
[----:B------:R-:W-:Y:S02]  /*b290*/  WARPGROUP.DEPBAR.LE gsb0, 0x0 ;  /* 0x00008000000079c5 */ /* 0x000fe40000010000 */
[----:B------:R-:W-:Y:S01]  /*b2a0*/  WARPGROUP.ARRIVE ;  /* 0x00000000000079c5 */ /* 0x000fe20000000000 */
[-CC-:B------:R-:W-:Y:S01]  /*b2b0*/  FFMA.FTZ R210, R177, R88.reuse, -R233.reuse ;  /* 0x00000058b1d27223 */ /* 0x180fe200000108e9 */
[----:B------:R-:W-:Y:S01]  /*b2c0*/  FADD.FTZ R177, -R133, R12 ;  /* 0x0000000c85b17221 */ /* 0x000fe20000010100 */
[-CC-:B------:R-:W-:Y:S01]  /*b2d0*/  FFMA.FTZ R208, R175, R88.reuse, -R233.reuse ;  /* 0x00000058afd07223 */ /* 0x180fe200000108e9 */
[-C--:B------:R-:W-:Y:S01]  /*b2e0*/  FFMA.FTZ R175, R185, R88.reuse, -R233 ;  /* 0x00000058b9af7223 */ /* 0x080fe200000108e9 */
[-CC-:B------:R-:W-:Y:S01]  /*b2f0*/  FFMA.FTZ R185, R154, R88.reuse, -R181.reuse ;  /* 0x000000589ab97223 */ /* 0x180fe200000108b5 */
[----:B------:R-:W-:Y:S01]  /*b300*/  HGMMA.64x128x16.F32.BF16 R24, R212, gdesc[UR8].tnspB, R24, gsb0 ;  /* 0x41e00008d4187df0 */ /* 0x000fe20008001818 */
[----:B------:R-:W-:Y:S01]  /*b310*/  UMOV UR10, UR6 ;  /* 0x00000006000a7c82 */ /* 0x000fe20008000000 */
[----:B------:R-:W-:Y:S01]  /*b320*/  UMOV UR11, 0x40000040 ;  /* 0x40000040000b7882 */ /* 0x000fe20000000000 */
[-C--:B------:R-:W-:Y:S01]  /*b330*/  FMUL.FTZ R12, R177, R88.reuse ;  /* 0x00000058b10c7220 */ /* 0x080fe20000410000 */
[-CC-:B------:R-:W-:Y:S01]  /*b340*/  FFMA.FTZ R177, R21, R88.reuse, -R181.reuse ;  /* 0x0000005815b17223 */ /* 0x180fe200000108b5 */
[----:B------:R-:W-:Y:S01]  /*b350*/  MUFU.EX2 R116, R116 ;  /* 0x0000007400747308 */ /* 0x000fe20000000800 */
[-CC-:B------:R-:W-:Y:S01]  /*b360*/  FFMA.FTZ R21, R130, R88.reuse, -R181.reuse ;  /* 0x0000005882157223 */ /* 0x180fe200000108b5 */
[-CC-:B------:R-:W-:Y:S01]  /*b370*/  FFMA.FTZ R209, R189, R88.reuse, -R181.reuse ;  /* 0x00000058bdd17223 */ /* 0x180fe200000108b5 */
[----:B------:R-:W-:Y:S01]  /*b380*/  FFMA.FTZ R211, R191, R88, -R181 ;  /* 0x00000058bfd37223 */ /* 0x000fe200000108b5 */
[----:B------:R-:W-:-:S04]  /*b390*/  R2UR UR6, R16 ;  /* 0x00000000100672ca */ /* 0x000fc800000e0000 */
[----:B------:R-:W-:Y:S08]  /*b3a0*/  MUFU.EX2 R12, R12 ;  /* 0x0000000c000c7308 */ /* 0x000ff00000000800 */
[----:B------:R-:W0:Y:S08]  /*b3b0*/  MUFU.EX2 R177, R177 ;  /* 0x000000b100b17308 */ /* 0x000e300000000800 */
[----:B------:R-:W-:Y:S08]  /*b3c0*/  MUFU.EX2 R185, R185 ;  /* 0x000000b900b97308 */ /* 0x000ff00000000800 */
[----:B------:R-:W-:Y:S01]  /*b3d0*/  MUFU.EX2 R110, R110 ;  /* 0x0000006e006e7308 */ /* 0x000fe20000000800 */
[----:B0-----:R-:W-:Y:S01]  /*b3e0*/  FFMA.FTZ R135, R12, R3, R177 ;  /* 0x000000030c877223 */ /* 0x001fe200000100b1 */
[----:B------:R-:W-:-:S06]  /*b3f0*/  F2FP.BF16.F32.PACK_AB R177, R20, R177 ;  /* 0x000000b114b1723e */ /* 0x000fcc00000010ff */
        /* <DEDUP_REMOVED lines=13> */
[----:B------:R-:W-:Y:S08]  /*b4d0*/  MUFU.EX2 R21, R21 ;  /* 0x0000001500157308 */ /* 0x000ff00000000800 */
[----:B------:R-:W-:Y:S01]  /*b4e0*/  MUFU.EX2 R108, R108 ;  /* 0x0000006c006c7308 */ /* 0x000fe20000000800 */
[----:B------:R-:W-:-:S02]  /*b4f0*/  WARPGROUP.DEPBAR.LE gsb0, 0x0 ;  /* 0x00008000000079c5 */ /* 0x000fc40000010000 */
[----:B------:R-:W-:Y:S01]  /*b500*/  WARPGROUP.ARRIVE ;  /* 0x00000000000079c5 */ /* 0x000fe20000000000 */
[----:B------:R-:W-:Y:S02]  /*b510*/  F2FP.BF16.F32.PACK_AB R212, R97, R14 ;  /* 0x0000000e61d4723e */ /* 0x000fe400000010ff */
[----:B------:R-:W-:Y:S02]  /*b520*/  F2FP.BF16.F32.PACK_AB R214, R101, R90 ;  /* 0x0000005a65d6723e */ /* 0x000fe400000010ff */
[----:B------:R-:W-:Y:S01]  /*b530*/  MUFU.EX2 R118, R134 ;  /* 0x0000008600767308 */ /* 0x000fe20000000800 */
[----:B------:R-:W-:Y:S07]  /*b540*/  HGMMA.64x128x16.F32.BF16 R24, R216, gdesc[UR8].tnspB, R24, gsb0 ;  /* 0x41e00008d8187df0 */ /* 0x000fee0008001818 */
[----:B------:R-:W-:Y:S08]  /*b550*/  MUFU.EX2 R131, R131 ;  /* 0x0000008300837308 */ /* 0x000ff00000000800 */
[----:B------:R-:W0:Y:S08]  /*b560*/  MUFU.EX2 R10, R10 ;  /* 0x0000000a000a7308 */ /* 0x000e300000000800 */
[----:B------:R-:W1:Y:S08]  /*b570*/  MUFU.EX2 R203, R203 ;  /* 0x000000cb00cb7308 */ /* 0x000e700000000800 */
        /* <DEDUP_REMOVED lines=10> */
[----:B------:R2:W-:Y:S06]  /*b620*/  BAR.ARV R120, 0x100 ;  /* 0x000400780000751d */ /* 0x0005ec0000002000 */
[----:B------:R3:W-:Y:S01]  /*b630*/  @!P1 SYNCS.ARRIVE.TRANS64.RED.A1T0 RZ, [R124+URZ], RZ ;  /* 0x000000ff7cff99a7 */ /* 0x0007e2000810043f */
[-C--:B------:R-:W-:Y:S01]  /*b640*/  FMUL.FTZ R24, R24, R11.reuse ;  /* 0x0000000b18187220 */ /* 0x080fe20000410000 */
[----:B--2---:R-:W-:Y:S01]  /*b650*/  FADD.FTZ R120, R178, R151 ;  /* 0x00000097b2787221 */ /* 0x004fe20000010000 */
[-C--:B------:R-:W-:Y:S01]  /*b660*/  FMUL.FTZ R25, R25, R11.reuse ;  /* 0x0000000b19197220 */ /* 0x080fe20000410000 */
[-C--:B------:R-:W-:Y:S01]  /*b670*/  FMUL.FTZ R28, R28, R11.reuse ;  /* 0x0000000b1c1c7220 */ /* 0x080fe20000410000 */
[-C--:B------:R-:W-:Y:S01]  /*b680*/  FMUL.FTZ R29, R29, R11.reuse ;  /* 0x0000000b1d1d7220 */ /* 0x080fe20000410000 */
[-C--:B------:R-:W-:Y:S01]  /*b690*/  FMUL.FTZ R32, R32, R11.reuse ;  /* 0x0000000b20207220 */ /* 0x080fe20000410000 */
[-C--:B------:R-:W-:Y:S01]  /*b6a0*/  FMUL.FTZ R33, R33, R11.reuse ;  /* 0x0000000b21217220 */ /* 0x080fe20000410000 */
[----:B---3--:R-:W-:Y:S01]  /*b6b0*/  FADD.FTZ R124, R20, R135 ;  /* 0x00000087147c7221 */ /* 0x008fe20000010000 */
[----:B------:R-:W-:Y:S01]  /*b6c0*/  FADD.FTZ R135, R169, R120 ;  /* 0x00000078a9877221 */ /* 0x000fe20000010000 */
[----:B------:R2:W-:Y:S01]  /*b6d0*/  @!P1 SYNCS.ARRIVE.TRANS64.RED.A1T0 RZ, [R128+URZ], RZ ;  /* 0x000000ff80ff99a7 */ /* 0x0005e2000810043f */
[----:B------:R-:W-:Y:S01]  /*b6e0*/  FMUL.FTZ R36, R36, R11 ;  /* 0x0000000b24247220 */ /* 0x000fe20000410000 */
[----:B------:R-:W-:Y:S01]  /*b6f0*/  FADD.FTZ R123, R179, R124 ;  /* 0x0000007cb37b7221 */ /* 0x000fe20000010000 */
[----:B------:R-:W-:Y:S01]  /*b700*/  FADD.FTZ R120, R180, R135 ;  /* 0x00000087b4787221 */ /* 0x000fe20000010000 */
[C---:B------:R-:W-:Y:S01]  /*b710*/  F2FP.BF16.F32.PACK_AB R179, R96.reuse, R179 ;  /* 0x000000b360b3723e */ /* 0x040fe200000010ff */
[-C--:B------:R-:W-:Y:S01]  /*b720*/  FMUL.FTZ R37, R37, R11.reuse ;  /* 0x0000000b25257220 */ /* 0x080fe20000410000 */
[----:B------:R-:W-:Y:S01]  /*b730*/  FADD.FTZ R123, R96, R123 ;  /* 0x0000007b607b7221 */ /* 0x000fe20000010000 */
[----:B------:R-:W-:Y:S01]  /*b740*/  F2FP.BF16.F32.PACK_AB R180, R201, R180 ;  /* 0x000000b4c9b4723e */ /* 0x000fe200000010ff */
[-C--:B------:R-:W-:Y:S01]  /*b750*/  FMUL.FTZ R40, R40, R11.reuse ;  /* 0x0000000b28287220 */ /* 0x080fe20000410000 */
[----:B------:R-:W-:Y:S01]  /*b760*/  FMUL.FTZ R41, R41, R11 ;  /* 0x0000000b29297220 */ /* 0x000fe20000410000 */
[----:B------:R-:W-:Y:S01]  /*b770*/  FADD.FTZ R122, R112, R123 ;  /* 0x0000007b707a7221 */ /* 0x000fe20000010000 */
[----:B------:R-:W-:Y:S01]  /*b780*/  FADD.FTZ R123, R201, R120 ;  /* 0x00000078c97b7221 */ /* 0x000fe20000010000 */
[-C--:B------:R-:W-:Y:S01]  /*b790*/  FFMA.FTZ R120, R115, R88.reuse, -R181 ;  /* 0x0000005873787223 */ /* 0x080fe200000108b5 */
[----:B0-----:R-:W-:Y:S01]  /*b7a0*/  F2FP.BF16.F32.PACK_AB R201, R10, R3 ;  /* 0x000000030ac9723e */ /* 0x001fe200000010ff */
[----:B------:R-:W-:Y:S01]  /*b7b0*/  FADD.FTZ R122, R163, R122 ;  /* 0x0000007aa37a7221 */ /* 0x000fe20000010000 */
[----:B------:R-:W-:Y:S01]  /*b7c0*/  FADD.FTZ R114, R182, R123 ;  /* 0x0000007bb6727221 */ /* 0x000fe20000010000 */
[-C--:B------:R-:W-:Y:S01]  /*b7d0*/  FMUL.FTZ R44, R44, R11.reuse ;  /* 0x0000000b2c2c7220 */ /* 0x080fe20000410000 */
[----:B------:R-:W-:Y:S01]  /*b7e0*/  FMUL.FTZ R45, R45, R11 ;  /* 0x0000000b2d2d7220 */ /* 0x000fe20000410000 */
[----:B------:R-:W-:Y:S01]  /*b7f0*/  FADD.FTZ R115, R183, R122 ;  /* 0x0000007ab7737221 */ /* 0x000fe20000010000 */
[----:B------:R-:W-:Y:S01]  /*b800*/  FADD.FTZ R123, R161, R114 ;  /* 0x00000072a17b7221 */ /* 0x000fe20000010000 */
[-C--:B------:R-:W-:Y:S01]  /*b810*/  FFMA.FTZ R122, R119, R88.reuse, -R181 ;  /* 0x00000058777a7223 */ /* 0x080fe200000108b5 */
[----:B------:R0:W3:Y:S01]  /*b820*/  MUFU.EX2 R114, R127 ;  /* 0x0000007f00727308 */ /* 0x0000e20000000800 */
[----:B------:R-:W-:Y:S01]  /*b830*/  FADD.FTZ R124, R116, R115 ;  /* 0x00000073747c7221 */ /* 0x000fe20000010000 */
[----:B------:R-:W-:Y:S01]  /*b840*/  FADD.FTZ R126, R184, R123 ;  /* 0x0000007bb87e7221 */ /* 0x000fe20000010000 */
[-CC-:B------:R-:W-:Y:S01]  /*b850*/  FFMA.FTZ R123, R111, R88.reuse, -R181.reuse ;  /* 0x000000586f7b7223 */ /* 0x180fe200000108b5 */
[-CC-:B------:R-:W-:Y:S01]  /*b860*/  FFMA.FTZ R119, R99, R88.reuse, -R181.reuse ;  /* 0x0000005863777223 */ /* 0x180fe200000108b5 */
[----:B------:R-:W-:Y:S01]  /*b870*/  FADD.FTZ R115, R185, R124 ;  /* 0x0000007cb9737221 */ /* 0x000fe20000010000 */
[-C--:B------:R-:W-:Y:S01]  /*b880*/  FFMA.FTZ R124, R107, R88.reuse, -R181 ;  /* 0x000000586b7c7223 */ /* 0x080fe200000108b5 */
[----:B------:R-:W-:Y:S01]  /*b890*/  FADD.FTZ R107, R165, R126 ;  /* 0x0000007ea56b7221 */ /* 0x000fe20000010000 */
[C---:B------:R-:W-:Y:S01]  /*b8a0*/  F2FP.BF16.F32.PACK_AB R185, R110.reuse, R185 ;  /* 0x000000b96eb9723e */ /* 0x040fe200000010ff */
[----:B------:R-:W-:Y:S01]  /*b8b0*/  FADD.FTZ R126, R110, R115 ;  /* 0x000000736e7e7221 */ /* 0x000fe20000010000 */
[----:B------:R-:W4:Y:S01]  /*b8c0*/  MUFU.EX2 R120, R120 ;  /* 0x0000007800787308 */ /* 0x000f220000000800 */
[----:B--2---:R-:W-:Y:S01]  /*b8d0*/  FADD.FTZ R128, R186, R107 ;  /* 0x0000006bba807221 */ /* 0x004fe20000010000 */
[----:B------:R-:W-:Y:S01]  /*b8e0*/  FFMA.FTZ R107, R193, R88, -R181 ;  /* 0x00000058c16b7223 */ /* 0x000fe200000108b5 */
[----:B------:R-:W-:Y:S01]  /*b8f0*/  FADD.FTZ R111, R187, R126 ;  /* 0x0000007ebb6f7221 */ /* 0x000fe20000010000 */
[C---:B------:R-:W-:Y:S01]  /*b900*/  F2FP.BF16.F32.PACK_AB R187, R106.reuse, R187 ;  /* 0x000000bb6abb723e */ /* 0x040fe200000010ff */
[----:B------:R-:W-:Y:S01]  /*b910*/  FADD.FTZ R115, R153, R128 ;  /* 0x0000008099737221 */ /* 0x000fe20000010000 */
[----:B------:R-:W-:Y:S01]  /*b920*/  F2FP.BF16.F32.PACK_AB R193, R139, R100 ;  /* 0x000000648bc1723e */ /* 0x000fe200000010ff */
[----:B0-----:R-:W-:Y:S01]  /*b930*/  FADD.FTZ R127, R106, R111 ;  /* 0x0000006f6a7f7221 */ /* 0x001fe20000010000 */
[----:B------:R-:W0:Y:S01]  /*b940*/  MUFU.EX2 R122, R122 ;  /* 0x0000007a007a7308 */ /* 0x000e220000000800 */
[----:B------:R-:W-:Y:S01]  /*b950*/  FADD.FTZ R126, R188, R115 ;  /* 0x00000073bc7e7221 */ /* 0x000fe20000010000 */
[----:B------:R-:W-:Y:S01]  /*b960*/  FFMA.FTZ R111, R195, R88, -R181 ;  /* 0x00000058c36f7223 */ /* 0x000fe200000108b5 */
[----:B------:R-:W-:Y:S01]  /*b970*/  FADD.FTZ R128, R104, R127 ;  /* 0x0000007f68807221 */ /* 0x000fe20000010000 */
[----:B------:R-:W-:Y:S01]  /*b980*/  F2FP.BF16.F32.PACK_AB R195, R143, R98 ;  /* 0x000000628fc3723e */ /* 0x000fe200000010ff */
[----:B------:R-:W-:Y:S01]  /*b990*/  FADD.FTZ R99, R145, R126 ;  /* 0x0000007e91637221 */ /* 0x000fe20000010000 */
[-C--:B------:R-:W-:Y:S01]  /*b9a0*/  FFMA.FTZ R115, R197, R88.reuse, -R181 ;  /* 0x00000058c5737223 */ /* 0x080fe200000108b5 */
[----:B------:R-:W-:Y:S01]  /*b9b0*/  FADD.FTZ R127, R155, R128 ;  /* 0x000000809b7f7221 */ /* 0x000fe20000010000 */
[----:B------:R-:W2:Y:S01]  /*b9c0*/  MUFU.EX2 R20, R124 ;  /* 0x0000007c00147308 */ /* 0x000ea20000000800 */
[----:B------:R-:W-:Y:S01]  /*b9d0*/  FADD.FTZ R126, R190, R99 ;  /* 0x00000063be7e7221 */ /* 0x000fe20000010000 */
[----:B------:R-:W-:Y:S01]  /*b9e0*/  F2FP.BF16.F32.PACK_AB R197, R108, R21 ;  /* 0x000000156cc5723e */ /* 0x000fe200000010ff */
[----:B------:R-:W-:Y:S01]  /*b9f0*/  FADD.FTZ R128, R102, R127 ;  /* 0x0000007f66807221 */ /* 0x000fe20000010000 */
[-CC-:B------:R-:W-:Y:S01]  /*ba00*/  FFMA.FTZ R99, R91, R88.reuse, -R181.reuse ;  /* 0x000000585b637223 */ /* 0x180fe200000108b5 */
[----:B------:R-:W-:Y:S01]  /*ba10*/  FADD.FTZ R127, R149, R126 ;  /* 0x0000007e957f7221 */ /* 0x000fe20000010000 */
[----:B------:R-:W-:Y:S01]  /*ba20*/  FFMA.FTZ R91, R199, R88, -R181 ;  /* 0x00000058c75b7223 */ /* 0x000fe200000108b5 */
[----:B------:R-:W-:Y:S01]  /*ba30*/  FADD.FTZ R135, R147, R128 ;  /* 0x0000008093877221 */ /* 0x000fe20000010000 */
[----:B------:R-:W-:Y:S01]  /*ba40*/  MUFU.EX2 R119, R119 ;  /* 0x0000007700777308 */ /* 0x000fe20000000800 */
[----:B------:R-:W-:Y:S01]  /*ba50*/  FADD.FTZ R126, R192, R127 ;  /* 0x0000007fc07e7221 */ /* 0x000fe20000010000 */
[-C--:B------:R-:W-:Y:S01]  /*ba60*/  FMUL.FTZ R48, R48, R11.reuse ;  /* 0x0000000b30307220 */ /* 0x080fe20000410000 */
[----:B------:R-:W-:Y:S01]  /*ba70*/  FADD.FTZ R128, R100, R135 ;  /* 0x0000008764807221 */ /* 0x000fe20000010000 */
[-C--:B------:R-:W-:Y:S01]  /*ba80*/  FMUL.FTZ R49, R49, R11.reuse ;  /* 0x0000000b31317220 */ /* 0x080fe20000410000 */
[----:B------:R-:W-:Y:S01]  /*ba90*/  FADD.FTZ R15, R137, R126 ;  /* 0x0000007e890f7221 */ /* 0x000fe20000010000 */
[-C--:B------:R-:W-:Y:S01]  /*baa0*/  FMUL.FTZ R52, R52, R11.reuse ;  /* 0x0000000b34347220 */ /* 0x080fe20000410000 */
        /* <DEDUP_REMOVED lines=25> */
[----:B------:R5:W2:Y:S01]  /*bc40*/  MUFU.EX2 R96, R123 ;  /* 0x0000007b00607308 */ /* 0x000aa20000000800 */
        /* <DEDUP_REMOVED lines=10> */
[----:B-1----:R-:W-:Y:S01]  /*bcf0*/  FADD.FTZ R15, R203, R104 ;  /* 0x00000068cb0f7221 */ /* 0x002fe20000010000 */
[-C--:B------:R-:W-:Y:S01]  /*bd00*/  FMUL.FTZ R84, R84, R11.reuse ;  /* 0x0000000b54547220 */ /* 0x080fe20000410000 */
[----:B-----5:R-:W-:Y:S01]  /*bd10*/  FADD.FTZ R123, R125, R106 ;  /* 0x0000006a7d7b7221 */ /* 0x020fe20000010000 */
[----:B------:R-:W-:Y:S01]  /*bd20*/  FMUL.FTZ R85, R85, R11 ;  /* 0x0000000b55557220 */ /* 0x000fe20000410000 */
[----:B---3--:R-:W-:Y:S01]  /*bd30*/  FADD.FTZ R102, R114, R15 ;  /* 0x0000000f72667221 */ /* 0x008fe20000010000 */
[-C--:B------:R-:W-:Y:S01]  /*bd40*/  FMUL.FTZ R26, R26, R12.reuse ;  /* 0x0000000c1a1a7220 */ /* 0x080fe20000410000 */
[----:B------:R-:W-:Y:S01]  /*bd50*/  FADD.FTZ R100, R204, R123 ;  /* 0x0000007bcc647221 */ /* 0x000fe20000010000 */
[-C--:B------:R-:W-:Y:S01]  /*bd60*/  FMUL.FTZ R27, R27, R12.reuse ;  /* 0x0000000c1b1b7220 */ /* 0x080fe20000410000 */
[----:B------:R-:W-:Y:S01]  /*bd70*/  FADD.FTZ R15, R205, R102 ;  /* 0x00000066cd0f7221 */ /* 0x000fe20000010000 */
[-C--:B------:R-:W-:Y:S01]  /*bd80*/  FMUL.FTZ R30, R30, R12.reuse ;  /* 0x0000000c1e1e7220 */ /* 0x080fe20000410000 */
[----:B----4-:R-:W-:Y:S01]  /*bd90*/  FADD.FTZ R107, R113, R100 ;  /* 0x00000064716b7221 */ /* 0x010fe20000010000 */
[----:B------:R-:W1:Y:S01]  /*bda0*/  MUFU.EX2 R102, R111 ;  /* 0x0000006f00667308 */ /* 0x000e620000000800 */
        /* <DEDUP_REMOVED lines=8> */
[----:B0-----:R-:W-:Y:S01]  /*be30*/  FADD.FTZ R98, R122, R15 ;  /* 0x0000000f7a627221 */ /* 0x001fe20000010000 */
[-C--:B------:R-:W-:Y:S01]  /*be40*/  FMUL.FTZ R39, R39, R12.reuse ;  /* 0x0000000c27277220 */ /* 0x080fe20000410000 */
[----:B------:R-:W-:Y:S01]  /*be50*/  FADD.FTZ R100, R208, R21 ;  /* 0x00000015d0647221 */ /* 0x000fe20000010000 */
[-C--:B------:R-:W-:Y:S01]  /*be60*/  FMUL.FTZ R42, R42, R12.reuse ;  /* 0x0000000c2a2a7220 */ /* 0x080fe20000410000 */
[----:B------:R-:W-:Y:S01]  /*be70*/  FADD.FTZ R15, R209, R98 ;  /* 0x00000062d10f7221 */ /* 0x000fe20000010000 */
[-C--:B------:R-:W-:Y:S01]  /*be80*/  FMUL.FTZ R43, R43, R12.reuse ;  /* 0x0000000c2b2b7220 */ /* 0x080fe20000410000 */
[----:B------:R-:W-:Y:S01]  /*be90*/  FADD.FTZ R3, R105, R100 ;  /* 0x0000006469037221 */ /* 0x000fe20000010000 */
[-C--:B------:R-:W-:Y:S01]  /*bea0*/  FMUL.FTZ R46, R46, R12.reuse ;  /* 0x0000000c2e2e7220 */ /* 0x080fe20000410000 */
[----:B--2---:R-:W-:Y:S01]  /*beb0*/  FADD.FTZ R10, R20, R15 ;  /* 0x0000000f140a7221 */ /* 0x004fe20000010000 */
[----:B------:R-:W0:Y:S01]  /*bec0*/  MUFU.EX2 R100, R115 ;  /* 0x0000007300647308 */ /* 0x000e220000000800 */
[----:B------:R-:W-:Y:S01]  /*bed0*/  FADD.FTZ R98, R210, R3 ;  /* 0x00000003d2627221 */ /* 0x000fe20000010000 */
[-C--:B------:R-:W-:Y:S01]  /*bee0*/  FMUL.FTZ R47, R47, R12.reuse ;  /* 0x0000000c2f2f7220 */ /* 0x080fe20000410000 */
[----:B------:R-:W-:Y:S01]  /*bef0*/  FADD.FTZ R3, R211, R10 ;  /* 0x0000000ad3037221 */ /* 0x000fe20000010000 */
[-C--:B------:R-:W-:Y:S01]  /*bf00*/  FMUL.FTZ R50, R50, R12.reuse ;  /* 0x0000000c32327220 */ /* 0x080fe20000410000 */
[----:B------:R-:W-:Y:S01]  /*bf10*/  FADD.FTZ R15, R109, R98 ;  /* 0x000000626d0f7221 */ /* 0x000fe20000010000 */
[-C--:B------:R-:W-:Y:S01]  /*bf20*/  FMUL.FTZ R51, R51, R12.reuse ;  /* 0x0000000c33337220 */ /* 0x080fe20000410000 */
[----:B------:R-:W-:Y:S01]  /*bf30*/  FADD.FTZ R3, R96, R3 ;  /* 0x0000000360037221 */ /* 0x000fe20000010000 */
[----:B------:R-:W2:Y:S01]  /*bf40*/  MUFU.EX2 R98, R91 ;  /* 0x0000005b00627308 */ /* 0x000ea20000000800 */
        /* <DEDUP_REMOVED lines=10> */
[----:B-1----:R-:W-:Y:S01]  /*bff0*/  FADD.FTZ R3, R102, R3 ;  /* 0x0000000366037221 */ /* 0x002fe20000010000 */
        /* <DEDUP_REMOVED lines=12> */
[----:B------:R-:W-:Y:S01]  /*c0c0*/  FMUL.FTZ R75, R75, R12 ;  /* 0x0000000c4b4b7220 */ /* 0x000fe20000410000 */
[----:B------:R-:W-:Y:S01]  /*c0d0*/  FADD.FTZ R10, R94, R15 ;  /* 0x0000000f5e0a7221 */ /* 0x000fe20000010000 */
[----:B------:R-:W-:-:S02]  /*c0e0*/  IMAD.U32 R15, RZ, RZ, UR6 ;  /* 0x00000006ff0f7e24 */ /* 0x000fc4000f8e00ff */
[----:B--2---:R-:W-:Y:S01]  /*c0f0*/  FADD.FTZ R3, R98, R3 ;  /* 0x0000000362037221 */ /* 0x004fe20000010000 */
[-C--:B------:R-:W-:Y:S01]  /*c100*/  FMUL.FTZ R78, R78, R12.reuse ;  /* 0x0000000c4e4e7220 */ /* 0x080fe20000410000 */
[-C--:B------:R-:W-:Y:S01]  /*c110*/  FMUL.FTZ R79, R79, R12.reuse ;  /* 0x0000000c4f4f7220 */ /* 0x080fe20000410000 */
[-C--:B------:R-:W-:Y:S01]  /*c120*/  FMUL.FTZ R82, R82, R12.reuse ;  /* 0x0000000c52527220 */ /* 0x080fe20000410000 */
[-C--:B------:R-:W-:Y:S01]  /*c130*/  FMUL.FTZ R83, R83, R12.reuse ;  /* 0x0000000c53537220 */ /* 0x080fe20000410000 */
[-C--:B------:R-:W-:Y:S01]  /*c140*/  FMUL.FTZ R86, R86, R12.reuse ;  /* 0x0000000c56567220 */ /* 0x080fe20000410000 */
[----:B------:R-:W-:Y:S01]  /*c150*/  FMUL.FTZ R87, R87, R12 ;  /* 0x0000000c57577220 */ /* 0x000fe20000410000 */
[----:B------:R-:W-:Y:S01]  /*c160*/  F2FP.BF16.F32.PACK_AB R178, R169, R178 ;  /* 0x000000b2a9b2723e */ /* 0x000fe200000010ff */
[----:B------:R-:W-:Y:S01]  /*c170*/  FADD.FTZ R10, R93, R10 ;  /* 0x0000000a5d0a7221 */ /* 0x000fe20000010000 */
[----:B------:R-:W-:Y:S01]  /*c180*/  F2FP.BF16.F32.PACK_AB R181, R163, R112 ;  /* 0x00000070a3b5723e */ /* 0x000fe200000010ff */
[----:B------:R-:W-:Y:S01]  /*c190*/  FADD.FTZ R3, R95, R3 ;  /* 0x000000035f037221 */ /* 0x000fe20000010000 */
[----:B------:R-:W-:Y:S01]  /*c1a0*/  F2FP.BF16.F32.PACK_AB R182, R161, R182 ;  /* 0x000000b6a1b6723e */ /* 0x000fe200000010ff */
[----:B------:R-:W-:Y:S01]  /*c1b0*/  IMAD.MOV.U32 R12, RZ, RZ, R133 ;  /* 0x000000ffff0c7224 */ /* 0x000fe200078e0085 */
[----:B------:R-:W-:Y:S01]  /*c1c0*/  F2FP.BF16.F32.PACK_AB R183, R116, R183 ;  /* 0x000000b774b7723e */ /* 0x000fe200000010ff */
[----:B------:R-:W-:Y:S01]  /*c1d0*/  IMAD.MOV.U32 R11, RZ, RZ, R89 ;  /* 0x000000ffff0b7224 */ /* 0x000fe200078e0059 */
        /* <DEDUP_REMOVED lines=26> */
[----:B------:R-:W-:Y:S06]  /*c380*/  @P2 BRA `(.L_x_6707) ;  /* 0xffffffa800582947 */ /* 0x000fec000383ffff */
.L_x_6698:
[----:B------:R-:W-:Y:S06]  /*c390*/  BAR.ARV 0x8, 0x180 ;  /* 0x0206000000007b1d */ /* 0x000fec0000002000 */
[----:B------:R-:W-:Y:S05]  /*c3a0*/  @!P0 BRA `(.L_x_6708) ;  /* 0x0000000000048947 */ /* 0x000fea0003800000 */
[----:B------:R-:W-:Y:S01]  /*c3b0*/  BPT.TRAP 0x1 ;  /* 0x000000040000795c */ /* 0x000fe20000300000 */
.L_x_6708:
        /* <DEDUP_REMOVED lines=8> */
.L_x_6709:
[----:B-1----:R-:W-:Y:S05]  /*c440*/  @P2 BRA `(.L_x_6710) ;  /* 0x0000000000082947 */ /* 0x002fea0003800000 */
[----:B------:R-:W1:Y:S02]  /*c450*/  SYNCS.PHASECHK.TRANS64.TRYWAIT P0, [UR8+0x34850], R0 ;  /* 0x03485000ff0075a7 */ /* 0x000e640008000148 */
[----:B-1----:R-:W-:Y:S05]  /*c460*/  @!P0 BRA `(.L_x_6711) ;  /* 0x0000005c00bc8947 */ /* 0x002fea0003800000 */
.L_x_6710:
[----:B------:R-:W-:Y:S01]  /*c470*/  R2UR UR12, R2 ;  /* 0x00000000020c72ca */ /* 0x000fe200000e0000 */
[----:B------:R-:W-:Y:S01]  /*c480*/  WARPGROUP.ARRIVE ;  /* 0x00000000000079c5 */ /* 0x000fe20000000000 */
[----:B------:R-:W-:Y:S01]  /*c490*/  UMOV UR7, 0x40000040 ;  /* 0x4000004000077882 */ /* 0x000fe20000000000 */
[----:B------:R-:W-:Y:S01]  /*c4a0*/  UMOV UR11, 0x40000040 ;  /* 0x40000040000b7882 */ /* 0x000fe20000000000 */
[----:B-1----:R-:W1:Y:S01]  /*c4b0*/  SHFL.BFLY PT, R5, R10, 0x2, 0x1f ;  /* 0x0c401f000a057f89 */ /* 0x002e6200000e0000 */
[----:B------:R-:W-:Y:S01]  /*c4c0*/  IMAD.MOV.U32 R93, RZ, RZ, -0x800000 ;  /* 0xff800000ff5d7424 */ /* 0x000fe200078e00ff */
[----:B------:R-:W2:Y:S01]  /*c4d0*/  LDC R96, c[0x0][0xc38] ;  /* 0x00030e00ff607b82 */ /* 0x000ea20000000800 */
[----:B------:R-:W-:Y:S01]  /*c4e0*/  IMAD.MOV.U32 R108, RZ, RZ, RZ ;  /* 0x000000ffff6c7224 */ /* 0x000fe200078e00ff */
[----:B0-----:R-:W0:Y:S01]  /*c4f0*/  SHFL.BFLY PT, R0, R3, 0x2, 0x1f ;  /* 0x0c401f0003007f89 */ /* 0x001e2200000e0000 */
[----:B------:R-:W-:Y:S01]  /*c500*/  IMAD.MOV.U32 R97, RZ, RZ, RZ ;  /* 0x000000ffff617224 */ /* 0x000fe200078e00ff */
[----:B------:R-:W-:Y:S01]  /*c510*/  R2UR UR13, R225 ;  /* 0x00000000e10d72ca */ /* 0x000fe200000e0000 */
[----:B------:R-:W-:Y:S01]  /*c520*/  IMAD.MOV.U32 R92, RZ, RZ, -0x800000 ;  /* 0xff800000ff5c7424 */ /* 0x000fe200078e00ff */
[----:B------:R-:W-:Y:S01]  /*c530*/  R2UR UR14, R226 ;  /* 0x00000000e20e72ca */ /* 0x000fe200000e0000 */
[----:B------:R-:W-:Y:S01]  /*c540*/  UIADD3 UR4, UR12, 0x400, URZ ;  /* 0x000004000c047890 */ /* 0x000fe2000fffe03f */
[----:B------:R-:W-:-:S03]  /*c550*/  R2UR UR9, R224 ;  /* 0x00000000e00972ca */ /* 0x000fc600000e0000 */
[----:B------:R-:W-:-:S04]  /*c560*/  USHF.R.U32.HI UR4, URZ, 0x4, UR4 ;  /* 0x000000043f047899 */ /* 0x000fc80008011604 */
[----:B------:R-:W-:-:S04]  /*c570*/  ULOP3.LUT UR4, UR4, 0x3fff, URZ, 0xc0, !UPT ;  /* 0x00003fff04047892 */ /* 0x000fc8000f8ec03f */
[----:B------:R-:W-:Y:S01]  /*c580*/  ULOP3.LUT UR4, UR4, 0x5800000, URZ, 0xfc, !UPT ;  /* 0x0580000004047892 */ /* 0x000fe2000f8efc3f */
[----:B-1----:R-:W-:-:S03]  /*c590*/  FADD.FTZ R5, R5, R10 ;  /* 0x0000000a05057221 */ /* 0x002fc60000010000 */
[----:B------:R-:W-:Y:S01]  /*c5a0*/  UIMAD UR6, UR60, 0xb00, UR4 ;  /* 0x00000b003c0678a4 */ /* 0x000fe2000f8e0204 */
[----:B0-----:R-:W-:-:S03]  /*c5b0*/  FADD.FTZ R2, R0, R3 ;  /* 0x0000000300027221 */ /* 0x001fc60000010000 */
[----:B------:R-:W-:Y:S01]  /*c5c0*/  UIADD3 UR4, UR6, 0x80, URZ ;  /* 0x0000008006047890 */ /* 0x000fe2000fffe03f */
[----:B------:R-:W0:Y:S08]  /*c5d0*/  SHFL.BFLY PT, R0, R5, 0x1, 0x1f ;  /* 0x0c201f0005007f89 */ /* 0x000e3000000e0000 */
[----:B------:R-:W-:Y:S03]  /*c5e0*/  HGMMA.64x128x16.F32.BF16 R24, R176, gdesc[UR4].tnspB, R24, gsb0 ;  /* 0x41e00004b0187df0 */ /* 0x000fe60008001818 */
[----:B------:R-:W1:Y:S01]  /*c5f0*/  S2UR UR7, SR_SWINHI ;  /* 0x00000000000779c3 */ /* 0x000e620000002f00 */
[----:B------:R-:W-:Y:S01]  /*c600*/  UMOV UR10, UR4 ;  /* 0x00000004000a7c82 */ /* 0x000fe20008000000 */
[----:B------:R-:W-:Y:S01]  /*c610*/  UIADD3 UR4, UR6, 0x100, URZ ;  /* 0x0000010006047890 */ /* 0x000fe2000fffe03f */
[----:B------:R-:W3:Y:S01]  /*c620*/  SHFL.BFLY PT, R7, R2, 0x1, 0x1f ;  /* 0x0c201f0002077f89 */ /* 0x000ee200000e0000 */
[----:B0-----:R-:W-:Y:S01]  /*c630*/  FADD.FTZ R8, R5, R0 ;  /* 0x0000000005087221 */ /* 0x001fe20000010000 */
[----:B------:R-:W-:-:S04]  /*c640*/  IMAD R5, R222, 0x40, R19 ;  /* 0x00000040de057824 */ /* 0x000fc800078e0213 */
[----:B------:R-:W-:Y:S01]  /*c650*/  FSETP.NE.FTZ.AND P0, PT, R8, RZ, PT ;  /* 0x000000ff0800720b */ /* 0x000fe20003f15000 */
[----:B---3--:R-:W-:-:S05]  /*c660*/  FADD.FTZ R7, R2, R7 ;  /* 0x0000000702077221 */ /* 0x008fca0000010000 */
[----:B------:R-:W-:-:S07]  /*c670*/  FSETP.NE.FTZ.AND P2, PT, R7, RZ, PT ;  /* 0x000000ff0700720b */ /* 0x000fce0003f55000 */
[----:B------:R-:W-:Y:S01]  /*c680*/  @P0 MUFU.LG2 R4, R8 ;  /* 0x0000000800040308 */ /* 0x000fe20000000c00 */
[----:B------:R-:W-:-:S07]  /*c690*/  @P0 FMUL.FTZ R0, R88, 0.69314718246459960938 ;  /* 0x3f31721858000820 */ /* 0x000fce0000410000 */
[----:B------:R-:W0:Y:S01]  /*c6a0*/  @P2 MUFU.LG2 R6, R7 ;  /* 0x0000000700062308 */ /* 0x000e220000000c00 */
[----:B------:R-:W-:-:S07]  /*c6b0*/  @P2 FMUL.FTZ R9, R88, 0.69314718246459960938 ;  /* 0x3f31721858092820 */ /* 0x000fce0000410000 */
[----:B------:R-:W3:Y:S08]  /*c6c0*/  @P0 MUFU.RCP R108, R8 ;  /* 0x00000008006c0308 */ /* 0x000ef00000001000 */
[----:B------:R4:W3:Y:S01]  /*c6d0*/  @P2 MUFU.RCP R97, R7 ;  /* 0x0000000700612308 */ /* 0x0008e20000001000 */
[----:B0-----:R-:W-:-:S04]  /*c6e0*/  @P2 FMUL.FTZ R6, R6, 0.69314718246459960938 ;  /* 0x3f31721806062820 */ /* 0x001fc80000410000 */
[----:B------:R-:W-:Y:S01]  /*c6f0*/  @P2 FFMA.FTZ R92, R9, R133, R6 ;  /* 0x00000085095c2223 */ /* 0x000fe20000010006 */
[----:B------:R-:W-:Y:S02]  /*c700*/  WARPGROUP.DEPBAR.LE gsb0, 0x0 ;  /* 0x00008000000079c5 */ /* 0x000fe40000010000 */
[----:B------:R-:W-:-:S06]  /*c710*/  WARPGROUP.ARRIVE ;  /* 0x00000000000079c5 */ /* 0x000fcc0000000000 */
[----:B------:R-:W-:Y:S01]  /*c720*/  HGMMA.64x128x16.F32.BF16 R24, R180, gdesc[UR8].tnspB, R24, gsb0 ;  /* 0x41e00008b4187df0 */ /* 0x000fe20008001818 */
[----:B------:R-:W-:Y:S01]  /*c730*/  UMOV UR10, UR4 ;  /* 0x00000004000a7c82 */ /* 0x000fe20008000000 */
[----:B------:R-:W-:Y:S01]  /*c740*/  UMOV UR11, 0x40000040 ;  /* 0x40000040000b7882 */ /* 0x000fe20000000000 */
[----:B------:R-:W-:Y:S01]  /*c750*/  UIADD3 UR4, UR6, 0x180, URZ ;  /* 0x0000018006047890 */ /* 0x000fe2000fffe03f */
        /* <DEDUP_REMOVED lines=35> */
[----:B------:R-:W-:Y:S02]  /*c990*/  UIADD3 UR4, UR6, 0x480, URZ ;  /* 0x0000048006047890 */ /* 0x000fe4000fffe03f */
[----:B------:R-:W-:Y:S01]  /*c9a0*/  UIADD3 UR6, UR6, 0x500, URZ ;  /* 0x0000050006067890 */ /* 0x000fe2000fffe03f */
[----:B------:R-:W-:Y:S02]  /*c9b0*/  WARPGROUP.DEPBAR.LE gsb0, 0x0 ;  /* 0x00008000000079c5 */ /* 0x000fe40000010000 */
[----:B------:R-:W-:-:S06]  /*c9c0*/  WARPGROUP.ARRIVE ;  /* 0x00000000000079c5 */ /* 0x000fcc0000000000 */
[----:B------:R-:W-:Y:S01]  /*c9d0*/  HGMMA.64x128x16.F32.BF16 R24, R208, gdesc[UR8].tnspB, R24, gsb0 ;  /* 0x41e00008d0187df0 */ /* 0x000fe20008001818 */
[----:B------:R-:W-:Y:S01]  /*c9e0*/  UMOV UR10, UR4 ;  /* 0x00000004000a7c82 */ /* 0x000fe20008000000 */
[----:B------:R-:W-:Y:S01]  /*c9f0*/  UMOV UR11, 0x40000040 ;  /* 0x40000040000b7882 */ /* 0x000fe20000000000 */
[----:B------:R-:W-:Y:S01]  /*ca00*/  UMOV UR4, UR12 ;  /* 0x0000000c00047c82 */ /* 0x000fe20008000000 */
[----:B-1----:R-:W-:Y:S01]  /*ca10*/  UMOV UR5, UR7 ;  /* 0x0000000700057c82 */ /* 0x002fe20008000000 */
[----:B------:R-:W-:Y:S01]  /*ca20*/  UMOV UR7, 0x40000040 ;  /* 0x4000004000077882 */ /* 0x000fe20000000000 */
[----:B------:R-:W-:Y:S01]  /*ca30*/  MOV R20, UR4 ;  /* 0x0000000400147c02 */ /* 0x000fe20008000f00 */
[----:B------:R-:W-:Y:S01]  /*ca40*/  IMAD.U32 R21, RZ, RZ, UR5 ;  /* 0x00000005ff157e24 */ /* 0x000fe2000f8e00ff */
[----:B------:R-:W-:-:S03]  /*ca50*/  UIADD3 UR4, -UR13, URZ, URZ ;  /* 0x0000003f0d047290 */ /* 0x000fc6000fffe13f */
[----:B------:R-:W-:-:S04]  /*ca60*/  IMAD.WIDE R2, R230, 0x2, R20 ;  /* 0x00000002e6027825 */ /* 0x000fc800078e0214 */
[----:B------:R-:W-:-:S04]  /*ca70*/  IMAD.WIDE R20, R5, 0x2, R20 ;  /* 0x0000000205147825 */ /* 0x000fc800078e0214 */
[----:B------:R-:W-:Y:S01]  /*ca80*/  @P0 FMUL.FTZ R5, R4, 0.69314718246459960938 ;  /* 0x3f31721804050820 */ /* 0x000fe20000410000 */
[C---:B------:R-:W-:Y:S02]  /*ca90*/  IADD3 R11, P5, R2.reuse, 0x4040, RZ ;  /* 0x00004040020b7810 */ /* 0x040fe40007fbe0ff */
[----:B------:R-:W-:Y:S01]  /*caa0*/  IADD3 R95, P6, R2, 0x4060, RZ ;  /* 0x00004060025f7810 */ /* 0x000fe20007fde0ff */
[----:B------:R-:W-:Y:S01]  /*cab0*/  @P0 FFMA.FTZ R93, R0, R89, R5 ;  /* 0x00000059005d0223 */ /* 0x000fe20000010005 */
[----:B------:R-:W-:Y:S01]  /*cac0*/  LOP3.LUT R0, R11, 0x380, RZ, 0xc0, !PT ;  /* 0x000003800b007812 */ /* 0x000fe200078ec0ff */
[----:B------:R-:W-:Y:S01]  /*cad0*/  IMAD.X R107, RZ, RZ, R3, P5 ;  /* 0x000000ffff6b7224 */ /* 0x000fe200028e0603 */
[----:B------:R-:W-:Y:S02]  /*cae0*/  LOP3.LUT R94, R95, 0x380, RZ, 0xc0, !PT ;  /* 0x000003805f5e7812 */ /* 0x000fe400078ec0ff */
[----:B------:R-:W-:Y:S02]  /*caf0*/  SHF.R.U64 R0, R0, 0x3, RZ ;  /* 0x0000000300007819 */ /* 0x000fe400000012ff */
[----:B------:R-:W-:-:S02]  /*cb00*/  LOP3.LUT R111, R2, 0x380, RZ, 0xc0, !PT ;  /* 0x00000380026f7812 */ /* 0x000fc400078ec0ff */
[----:B------:R-:W-:Y:S02]  /*cb10*/  LOP3.LUT R106, R0, R11, RZ, 0x3c, !PT ;  /* 0x0000000b006a7212 */ /* 0x000fe400078e3cff */
[----:B------:R-:W0:Y:S01]  /*cb20*/  LDC R0, c[0x0][0xbe8] ;  /* 0x0002fa00ff007b82 */ /* 0x000e220000000800 */
[----:B------:R-:W-:Y:S02]  /*cb30*/  SHF.R.U64 R94, R94, 0x3, RZ ;  /* 0x000000035e5e7819 */ /* 0x000fe400000012ff */
[C---:B------:R-:W-:Y:S02]  /*cb40*/  IADD3 R4, P0, R2.reuse, 0x60, RZ ;  /* 0x0000006002047810 */ /* 0x040fe40007f1e0ff */
[----:B------:R-:W-:Y:S02]  /*cb50*/  SHF.R.U64 R111, R111, 0x3, RZ ;  /* 0x000000036f6f7819 */ /* 0x000fe400000012ff */
[----:B------:R-:W-:Y:S01]  /*cb60*/  IADD3 R5, P2, R2, 0x20, RZ ;  /* 0x0000002002057810 */ /* 0x000fe20007f5e0ff */
[----:B------:R-:W-:Y:S01]  /*cb70*/  IMAD.X R99, RZ, RZ, R3, P0 ;  /* 0x000000ffff637224 */ /* 0x000fe200000e0603 */
[----:B------:R-:W-:-:S02]  /*cb80*/  LOP3.LUT R94, R94, R95, RZ, 0x3c, !PT ;  /* 0x0000005f5e5e7212 */ /* 0x000fc400078e3cff */
[----:B------:R-:W-:Y:S01]  /*cb90*/  IADD3.X R95, RZ, R3, RZ, P6, !PT ;  /* 0x00000003ff5f7210 */ /* 0x000fe200037fe4ff */
[--C-:B------:R-:W-:Y:S01]  /*cba0*/  IMAD.X R101, RZ, RZ, R3.reuse, P2 ;  /* 0x000000ffff657224 */ /* 0x100fe200010e0603 */
[C---:B------:R-:W-:Y:S02]  /*cbb0*/  IADD3 R9, P4, R2.reuse, 0x4020, RZ ;  /* 0x0000402002097810 */ /* 0x040fe40007f9e0ff */
[C---:B------:R-:W-:Y:S02]  /*cbc0*/  IADD3 R6, P3, R2.reuse, 0x4000, RZ ;  /* 0x0000400002067810 */ /* 0x040fe40007f7e0ff */
[----:B----4-:R-:W-:Y:S01]  /*cbd0*/  IADD3 R7, P6, R2, 0x40, RZ ;  /* 0x0000004002077810 */ /* 0x010fe20007fde0ff */
[--C-:B------:R-:W-:Y:S01]  /*cbe0*/  IMAD.X R103, RZ, RZ, R3.reuse, P4 ;  /* 0x000000ffff677224 */ /* 0x100fe200020e0603 */
[----:B------:R-:W-:Y:S01]  /*cbf0*/  LOP3.LUT R110, R111, R2, RZ, 0x3c, !PT ;  /* 0x000000026f6e7212 */ /* 0x000fe200078e3cff */
[--C-:B------:R-:W-:Y:S01]  /*cc00*/  IMAD.X R105, RZ, RZ, R3.reuse, P3 ;  /* 0x000000ffff697224 */ /* 0x100fe200018e0603 */
[----:B------:R-:W-:Y:S01]  /*cc10*/  LOP3.LUT R2, R5, 0x380, RZ, 0xc0, !PT ;  /* 0x0000038005027812 */ /* 0x000fe200078ec0ff */
[----:B------:R-:W-:Y:S01]  /*cc20*/  IMAD.X R91, RZ, RZ, R3, P6 ;  /* 0x000000ffff5b7224 */ /* 0x000fe200030e0603 */
[----:B------:R-:W-:-:S02]  /*cc30*/  IADD3 R13, P0, R20, 0x2000, RZ ;  /* 0x00002000140d7810 */ /* 0x000fc40007f1e0ff */
[----:B------:R-:W-:Y:S02]  /*cc40*/  SHF.R.U64 R2, R2, 0x3, RZ ;  /* 0x0000000302027819 */ /* 0x000fe400000012ff */
[----:B------:R-:W-:Y:S02]  /*cc50*/  LOP3.LUT R12, R13, 0x380, RZ, 0xc0, !PT ;  /* 0x000003800d0c7812 */ /* 0x000fe400078ec0ff */
[----:B0-----:R-:W-:Y:S02]  /*cc60*/  ISETP.NE.AND P2, PT, R0, 0x1, PT ;  /* 0x000000010000780c */ /* 0x001fe40003f45270 */
[----:B------:R-:W-:Y:S02]  /*cc70*/  LOP3.LUT R100, R2, R5, RZ, 0x3c, !PT ;  /* 0x0000000502647212 */ /* 0x000fe400078e3cff */
[----:B------:R-:W-:Y:S02]  /*cc80*/  SHF.R.U64 R12, R12, 0x3, RZ ;  /* 0x000000030c0c7819 */ /* 0x000fe400000012ff */
[----:B------:R-:W-:-:S02]  /*cc90*/  LOP3.LUT R2, R7, 0x380, RZ, 0xc0, !PT ;  /* 0x0000038007027812 */ /* 0x000fc400078ec0ff */
[----:B------:R-:W-:Y:S01]  /*cca0*/  LOP3.LUT R12, R12, R13, RZ, 0x3c, !PT ;  /* 0x0000000d0c0c7212 */ /* 0x000fe200078e3cff */
[----:B------:R-:W-:Y:S01]  /*ccb0*/  IMAD.X R13, RZ, RZ, R21, P0 ;  /* 0x000000ffff0d7224 */ /* 0x000fe200000e0615 */
[----:B------:R-:W-:Y:S02]  /*ccc0*/  SHF.R.U64 R2, R2, 0x3, RZ ;  /* 0x0000000302027819 */ /* 0x000fe400000012ff */
[----:B------:R-:W-:Y:S01]  /*ccd0*/  IADD3 R17, P0, R20, 0x7000, RZ ;  /* 0x0000700014117810 */ /* 0x000fe20007f1e0ff */
[----:B------:R-:W0:Y:S01]  /*cce0*/  @P2 LDC R109, c[0x0][0xbec] ;  /* 0x0002fb00ff6d2b82 */ /* 0x000e220000000800 */
[----:B------:R-:W-:Y:S02]  /*ccf0*/  MOV R111, R3 ;  /* 0x00000003006f7202 */ /* 0x000fe40000000f00 */
[----:B------:R-:W-:Y:S02]  /*cd00*/  LOP3.LUT R90, R2, R7, RZ, 0x3c, !PT ;  /* 0x00000007025a7212 */ /* 0x000fe400078e3cff */
[----:B------:R-:W-:-:S02]  /*cd10*/  LOP3.LUT R3, R6, 0x380, RZ, 0xc0, !PT ;  /* 0x0000038006037812 */ /* 0x000fc400078ec0ff */
[----:B------:R-:W-:Y:S01]  /*cd20*/  LOP3.LUT R2, R17, 0x380, RZ, 0xc0, !PT ;  /* 0x0000038011027812 */ /* 0x000fe200078ec0ff */
[----:B------:R-:W1:Y:S01]  /*cd30*/  @P2 LDC R112, c[0x0][0xbf0] ;  /* 0x0002fc00ff702b82 */ /* 0x000e620000000800 */
[----:B------:R-:W-:Y:S02]  /*cd40*/  SHF.R.U64 R3, R3, 0x3, RZ ;  /* 0x0000000303037819 */ /* 0x000fe400000012ff */
[----:B------:R-:W-:Y:S02]  /*cd50*/  SHF.R.U64 R2, R2, 0x3, RZ ;  /* 0x0000000302027819 */ /* 0x000fe400000012ff */
[----:B------:R-:W-:Y:S02]  /*cd60*/  LOP3.LUT R104, R3, R6, RZ, 0x3c, !PT ;  /* 0x0000000603687212 */ /* 0x000fe400078e3cff */
[----:B------:R-:W-:Y:S01]  /*cd70*/  LOP3.LUT R2, R2, R17, RZ, 0x3c, !PT ;  /* 0x0000001102027212 */ /* 0x000fe200078e3cff */
[----:B------:R-:W-:Y:S01]  /*cd80*/  IMAD R17, RZ, RZ, -UR14 ;  /* 0x8000000eff117e24 */ /* 0x000fe2000f8e02ff */
[----:B------:R-:W-:-:S02]  /*cd90*/  LOP3.LUT R8, R9, 0x380, RZ, 0xc0, !PT ;  /* 0x0000038009087812 */ /* 0x000fc400078ec0ff */
[----:B------:R-:W-:Y:S01]  /*cda0*/  LOP3.LUT R3, R4, 0x380, RZ, 0xc0, !PT ;  /* 0x0000038004037812 */ /* 0x000fe200078ec0ff */
[----:B--2---:R-:W-:Y:S01]  /*cdb0*/  IMAD R17, R96, R17, UR9 ;  /* 0x0000000960117e24 */ /* 0x004fe2000f8e0211 */
[----:B------:R-:W-:Y:S02]  /*cdc0*/  MOV R104, R104 ;  /* 0x0000006800687202 */ /* 0x000fe40000000f00 */
[----:B------:R-:W-:Y:S02]  /*cdd0*/  SHF.R.U64 R8, R8, 0x3, RZ ;  /* 0x0000000308087819 */ /* 0x000fe400000012ff */
[----:B------:R-:W-:Y:S02]  /*cde0*/  MOV R105, R90 ;  /* 0x0000005a00697202 */ /* 0x000fe40000000f00 */
[----:B------:R-:W-:Y:S01]  /*cdf0*/  SHF.R.U64 R3, R3, 0x3, RZ ;  /* 0x0000000303037819 */ /* 0x000fe200000012ff */
[----:B------:R-:W2:Y:S01]  /*ce00*/  LDC.64 R90, c[0x0][0xb98] ;  /* 0x0002e600ff5a7b82 */ /* 0x000ea20000000a00 */
[----:B------:R-:W-:-:S02]  /*ce10*/  MOV R94, R94 ;  /* 0x0000005e005e7202 */ /* 0x000fc40000000f00 */
[----:B------:R-:W-:Y:S02]  /*ce20*/  LOP3.LUT R102, R8, R9, RZ, 0x3c, !PT ;  /* 0x0000000908667212 */ /* 0x000fe400078e3cff */
[----:B------:R-:W-:Y:S01]  /*ce30*/  MOV R95, R106 ;  /* 0x0000006a005f7202 */ /* 0x000fe20000000f00 */
[----:B------:R-:W-:Y:S01]  /*ce40*/  IMAD.U32 R106, RZ, RZ, UR8 ;  /* 0x00000008ff6a7e24 */ /* 0x000fe2000f8e00ff */
[----:B------:R-:W-:Y:S01]  /*ce50*/  LOP3.LUT R98, R3, R4, RZ, 0x3c, !PT ;  /* 0x0000000403627212 */ /* 0x000fe200078e3cff */
[----:B------:R-:W-:Y:S01]  /*ce60*/  ULDC.64 UR8, c[0x0][0xae8] ;  /* 0x0002ba0000087ab9 */ /* 0x000fe20000000a00 */
[----:B------:R-:W-:Y:S02]  /*ce70*/  LEA R114, R17, R229, 0x7 ;  /* 0x000000e511727211 */ /* 0x000fe400078e38ff */
[----:B------:R-:W-:Y:S01]  /*ce80*/  MOV R96, R102 ;  /* 0x0000006600607202 */ /* 0x000fe20000000f00 */
[----:B------:R-:W-:Y:S01]  /*ce90*/  @!P1 VIADD R102, R106, 0x34860 ;  /* 0x000348606a669836 */ /* 0x000fe20000000000 */
[----:B------:R-:W-:Y:S01]  /*cea0*/  MOV R98, R98 ;  /* 0x0000006200627202 */ /* 0x000fe20000000f00 */
[----:B0-----:R-:W-:Y:S01]  /*ceb0*/  @P2 IMAD.HI.U32 R99, R114, R109, RZ ;  /* 0x0000006d72632227 */ /* 0x001fe200078e00ff */
[----:B------:R-:W-:-:S02]  /*cec0*/  IADD3 R15, P6, R20, 0x1000, RZ ;  /* 0x00001000140f7810 */ /* 0x000fc40007fde0ff */
[----:B------:R-:W-:Y:S01]  /*ced0*/  @!P1 PRMT R102, RZ, 0x654, R102 ;  /* 0x00000654ff669816 */ /* 0x000fe20000000066 */
[----:B------:R-:W-:Y:S01]  /*cee0*/  IMAD.MOV.U32 R103, RZ, RZ, R114 ;  /* 0x000000ffff677224 */ /* 0x000fe200078e0072 */
[----:B-1----:R-:W-:Y:S02]  /*cef0*/  @P2 SHF.R.U32.HI R103, RZ, R112, R99 ;  /* 0x00000070ff672219 */ /* 0x002fe40000011663 */
[----:B------:R-:W-:Y:S02]  /*cf00*/  LOP3.LUT R14, R15, 0x380, RZ, 0xc0, !PT ;  /* 0x000003800f0e7812 */ /* 0x000fe400078ec0ff */
[----:B------:R-:W-:Y:S02]  /*cf10*/  LOP3.LUT R3, R20, 0x380, RZ, 0xc0, !PT ;  /* 0x0000038014037812 */ /* 0x000fe400078ec0ff */
[----:B------:R-:W-:Y:S02]  /*cf20*/  SHF.R.U64 R14, R14, 0x3, RZ ;  /* 0x000000030e0e7819 */ /* 0x000fe400000012ff */
[----:B------:R-:W-:-:S02]  /*cf30*/  MOV R107, R100 ;  /* 0x00000064006b7202 */ /* 0x000fc40000000f00 */
[----:B------:R-:W-:Y:S02]  /*cf40*/  SHF.R.U64 R3, R3, 0x3, RZ ;  /* 0x0000000303037819 */ /* 0x000fe400000012ff */
[----:B------:R-:W-:Y:S01]  /*cf50*/  LOP3.LUT R14, R14, R15, RZ, 0x3c, !PT ;  /* 0x0000000f0e0e7212 */ /* 0x000fe200078e3cff */
[----:B------:R-:W-:Y:S01]  /*cf60*/  IMAD.X R15, RZ, RZ, R21, P6 ;  /* 0x000000ffff0f7224 */ /* 0x000fe200030e0615 */
[C---:B------:R-:W-:Y:S02]  /*cf70*/  IADD3 R11, P3, R20.reuse, 0x3000, RZ ;  /* 0x00003000140b7810 */ /* 0x040fe40007f7e0ff */
[C---:B------:R-:W-:Y:S02]  /*cf80*/  IADD3 R9, P4, R20.reuse, 0x4000, RZ ;  /* 0x0000400014097810 */ /* 0x040fe40007f9e0ff */
[C---:B------:R-:W-:Y:S02]  /*cf90*/  IADD3 R7, P5, R20.reuse, 0x5000, RZ ;  /* 0x0000500014077810 */ /* 0x040fe40007fbe0ff */
[----:B------:R-:W-:-:S02]  /*cfa0*/  IADD3 R5, P6, R20, 0x6000, RZ ;  /* 0x0000600014057810 */ /* 0x000fc40007fde0ff */
[----:B------:R-:W-:Y:S01]  /*cfb0*/  LOP3.LUT R20, R3, R20, RZ, 0x3c, !PT ;  /* 0x0000001403147212 */ /* 0x000fe200078e3cff */
[----:B------:R-:W-:Y:S02]  /*cfc0*/  WARPGROUP.DEPBAR.LE gsb0, 0x0 ;  /* 0x00008000000079c5 */ /* 0x000fe40000010000 */
[----:B------:R-:W-:Y:S01]  /*cfd0*/  WARPGROUP.ARRIVE ;  /* 0x00000000000079c5 */ /* 0x000fe20000000000 */
[----:B------:R-:W-:Y:S01]  /*cfe0*/  IMAD.X R3, RZ, RZ, R21, P0 ;  /* 0x000000ffff037224 */ /* 0x000fe200000e0615 */
[----:B------:R-:W-:Y:S02]  /*cff0*/  LOP3.LUT R10, R11, 0x380, RZ, 0xc0, !PT ;  /* 0x000003800b0a7812 */ /* 0x000fe400078ec0ff */
[----:B------:R-:W-:Y:S02]  /*d000*/  MOV R110, R110 ;  /* 0x0000006e006e7202 */ /* 0x000fe40000000f00 */
[----:B------:R-:W-:Y:S01]  /*d010*/  HGMMA.64x128x16.F32.BF16 R24, R212, gdesc[UR8].tnspB, R24, gsb0 ;  /* 0x41e00008d4187df0 */ /* 0x000fe20008001818 */
[----:B------:R-:W-:Y:S01]  /*d020*/  ULDC UR10, c[0x0][0xc44] ;  /* 0x00031100000a7ab9 */ /* 0x000fe20000000800 */
[----:B------:R-:W-:Y:S01]  /*d030*/  SHF.R.U64 R10, R10, 0x3, RZ ;  /* 0x000000030a0a7819 */ /* 0x000fe200000012ff */
[----:B------:R-:W-:Y:S01]  /*d040*/  UIMAD UR10, UR10, UR4, UR14 ;  /* 0x000000040a0a72a4 */ /* 0x000fe2000f8e020e */
[----:B------:R-:W-:-:S02]  /*d050*/  LOP3.LUT R8, R9, 0x380, RZ, 0xc0, !PT ;  /* 0x0000038009087812 */ /* 0x000fc400078ec0ff */
[----:B------:R-:W-:Y:S01]  /*d060*/  LOP3.LUT R10, R10, R11, RZ, 0x3c, !PT ;  /* 0x0000000b0a0a7212 */ /* 0x000fe200078e3cff */
[----:B------:R-:W-:Y:S01]  /*d070*/  USHF.R.S32.HI UR11, URZ, 0x1f, UR10 ;  /* 0x0000001f3f0b7899 */ /* 0x000fe2000801140a */
[----:B------:R-:W-:Y:S01]  /*d080*/  IMAD.X R11, RZ, RZ, R21, P3 ;  /* 0x000000ffff0b7224 */ /* 0x000fe200018e0615 */
[----:B------:R-:W-:Y:S01]  /*d090*/  LOP3.LUT R6, R7, 0x380, RZ, 0xc0, !PT ;  /* 0x0000038007067812 */ /* 0x000fe200078ec0ff */
[----:B------:R-:W-:Y:S01]  /*d0a0*/  ULDC.64 UR14, c[0x0][0x208] ;  /* 0x00008200000e7ab9 */ /* 0x000fe20000000a00 */
[----:B------:R-:W-:Y:S02]  /*d0b0*/  LOP3.LUT R4, R5, 0x380, RZ, 0xc0, !PT ;  /* 0x0000038005047812 */ /* 0x000fe400078ec0ff */
[----:B------:R-:W-:Y:S02]  /*d0c0*/  SHF.R.U64 R8, R8, 0x3, RZ ;  /* 0x0000000308087819 */ /* 0x000fe400000012ff */
[----:B------:R-:W-:Y:S02]  /*d0d0*/  SHF.R.U64 R6, R6, 0x3, RZ ;  /* 0x0000000306067819 */ /* 0x000fe400000012ff */
[----:B------:R-:W-:-:S02]  /*d0e0*/  SHF.R.U64 R4, R4, 0x3, RZ ;  /* 0x0000000304047819 */ /* 0x000fc400000012ff */
[----:B------:R-:W-:Y:S02]  /*d0f0*/  LOP3.LUT R8, R8, R9, RZ, 0x3c, !PT ;  /* 0x0000000908087212 */ /* 0x000fe400078e3cff */
[----:B------:R-:W-:Y:S01]  /*d100*/  LOP3.LUT R6, R6, R7, RZ, 0x3c, !PT ;  /* 0x0000000706067212 */ /* 0x000fe200078e3cff */
[--C-:B------:R-:W-:Y:S01]  /*d110*/  IMAD.X R7, RZ, RZ, R21.reuse, P5 ;  /* 0x000000ffff077224 */ /* 0x100fe200028e0615 */
[----:B------:R-:W-:Y:S01]  /*d120*/  LOP3.LUT R4, R4, R5, RZ, 0x3c, !PT ;  /* 0x0000000504047212 */ /* 0x000fe200078e3cff */
[----:B------:R-:W-:Y:S01]  /*d130*/  IMAD.X R5, RZ, RZ, R21, P6 ;  /* 0x000000ffff057224 */ /* 0x000fe200030e0615 */
[----:B------:R-:W-:Y:S01]  /*d140*/  IADD3.X R9, RZ, R21, RZ, P4, !PT ;  /* 0x00000015ff097210 */ /* 0x000fe200027fe4ff */
[----:B------:R-:W-:Y:S02]  /*d150*/  WARPGROUP.DEPBAR.LE gsb0, 0x0 ;  /* 0x00008000000079c5 */ /* 0x000fe40000010000 */
[----:B------:R-:W-:-:S06]  /*d160*/  WARPGROUP.ARRIVE ;  /* 0x00000000000079c5 */ /* 0x000fcc0000000000 */
[----:B------:R-:W-:Y:S01]  /*d170*/  HGMMA.64x128x16.F32.BF16 R24, R216, gdesc[UR4].tnspB, R24, gsb0 ;  /* 0x41e00004d8187df0 */ /* 0x000fe20008001818 */
[----:B------:R-:W-:Y:S02]  /*d180*/  ULDC.64 UR6, c[0x0][0xb90] ;  /* 0x0002e40000067ab9 */ /* 0x000fe40000000a00 */
[----:B------:R-:W-:Y:S02]  /*d190*/  UIMAD.WIDE.U32 UR4, UR10, UR6, URZ ;  /* 0x000000060a0472a5 */ /* 0x000fe4000f8e003f */
[----:B------:R-:W-:-:S04]  /*d1a0*/  UIMAD UR6, UR11, UR6, URZ ;  /* 0x000000060b0672a4 */ /* 0x000fc8000f8e023f */
[----:B------:R-:W-:Y:S01]  /*d1b0*/  UIMAD UR6, UR10, UR7, UR6 ;  /* 0x000000070a0672a4 */ /* 0x000fe2000f8e0206 */
[----:B------:R-:W-:Y:S01]  /*d1c0*/  IMAD.U32 R88, RZ, RZ, UR4 ;  /* 0x00000004ff587e24 */ /* 0x000fe2000f8e00ff */
[----:B------:R-:W-:Y:S01]  /*d1d0*/  USHF.R.S32.HI UR7, URZ, 0x1f, UR13 ;  /* 0x0000001f3f077899 */ /* 0x000fe2000801140d */
[----:B------:R-:W-:Y:S01]  /*d1e0*/  IMAD.U32 R89, RZ, RZ, UR5 ;  /* 0x00000005ff597e24 */ /* 0x000fe2000f8e00ff */
[----:B------:R-:W-:-:S06]  /*d1f0*/  UIADD3 UR4, UR5, UR6, URZ ;  /* 0x0000000605047290 */ /* 0x000fcc000fffe03f */
[----:B------:R-:W-:Y:S01]  /*d200*/  IMAD.U32 R89, RZ, RZ, UR4 ;  /* 0x00000004ff597e24 */ /* 0x000fe2000f8e00ff */
[----:B------:R-:W-:Y:S01]  /*d210*/  ULDC.64 UR4, c[0x0][0xb88] ;  /* 0x0002e20000047ab9 */ /* 0x000fe20000000a00 */
[----:B--2---:R-:W-:Y:S01]  /*d220*/  IMAD.WIDE.U32 R88, R90, UR13, R88 ;  /* 0x0000000d5a587c25 */ /* 0x004fe2000f8e0058 */
[----:B------:R-:W-:-:S04]  /*d230*/  UIMAD UR6, UR11, UR8, URZ ;  /* 0x000000080b0672a4 */ /* 0x000fc8000f8e023f */
[----:B------:R-:W-:Y:S02]  /*d240*/  UIMAD UR6, UR10, UR9, UR6 ;  /* 0x000000090a0672a4 */ /* 0x000fe4000f8e0206 */
[----:B------:R-:W-:Y:S01]  /*d250*/  UIADD3 UR60, UR60, 0x1, URZ ;  /* 0x000000013c3c7890 */ /* 0x000fe2000fffe03f */
[----:B------:R-:W-:Y:S02]  /*d260*/  WARPGROUP.DEPBAR.LE gsb0, 0x0 ;  /* 0x00008000000079c5 */ /* 0x000fe40000010000 */
[----:B------:R0:W-:Y:S01]  /*d270*/  @!P1 SYNCS.ARRIVE.TRANS64.RED.A1T0 RZ, [R102+URZ], RZ ;  /* 0x000000ff66ff99a7 */ /* 0x0001e2000810043f */
[-C--:B---3--:R-:W-:Y:S01]  /*d280*/  FMUL.FTZ R99, R57, R108.reuse ;  /* 0x0000006c39637220 */ /* 0x088fe20000410000 */
[-C--:B------:R-:W-:Y:S01]  /*d290*/  FMUL.FTZ R25, R25, R108.reuse ;  /* 0x0000006c19197220 */ /* 0x080fe20000410000 */
[-C--:B------:R-:W-:Y:S01]  /*d2a0*/  FMUL.FTZ R24, R24, R108.reuse ;  /* 0x0000006c18187220 */ /* 0x080fe20000410000 */
[----:B------:R-:W-:Y:S02]  /*d2b0*/  IMAD.MOV R57, RZ, RZ, -R103 ;  /* 0x000000ffff397224 */ /* 0x000fe400078e0a67 */
[-C--:B------:R-:W-:Y:S01]  /*d2c0*/  FMUL.FTZ R27, R27, R97.reuse ;  /* 0x000000611b1b7220 */ /* 0x080fe20000410000 */
[----:B------:R-:W-:Y:S01]  /*d2d0*/  FMUL.FTZ R26, R26, R97 ;  /* 0x000000611a1a7220 */ /* 0x000fe20000410000 */
[-C--:B------:R-:W-:Y:S01]  /*d2e0*/  FMUL.FTZ R29, R29, R108.reuse ;  /* 0x0000006c1d1d7220 */ /* 0x080fe20000410000 */
[-C--:B------:R-:W-:Y:S01]  /*d2f0*/  FMUL.FTZ R28, R28, R108.reuse ;  /* 0x0000006c1c1c7220 */ /* 0x080fe20000410000 */
[-C--:B------:R-:W-:Y:S01]  /*d300*/  FMUL.FTZ R33, R33, R108.reuse ;  /* 0x0000006c21217220 */ /* 0x080fe20000410000 */
[-C--:B------:R-:W-:Y:S01]  /*d310*/  FMUL.FTZ R32, R32, R108.reuse ;  /* 0x0000006c20207220 */ /* 0x080fe20000410000 */
[----:B------:R-:W-:Y:S01]  /*d320*/  FMUL.FTZ R100, R36, R108 ;  /* 0x0000006c24647220 */ /* 0x000fe20000410000 */
[----:B------:R-:W-:Y:S01]  /*d330*/  IMAD R57, R0, R57, R114 ;  /* 0x0000003900397224 */ /* 0x000fe200078e0272 */
[----:B------:R-:W-:Y:S01]  /*d340*/  F2FP.BF16.F32.PACK_AB R24, R25, R24 ;  /* 0x000000181918723e */ /* 0x000fe200000010ff */
[----:B------:R-:W-:Y:S01]  /*d350*/  IMAD R36, R90, UR7, RZ ;  /* 0x000000075a247c24 */ /* 0x000fe2000f8e02ff */
[----:B------:R-:W-:Y:S01]  /*d360*/  F2FP.BF16.F32.PACK_AB R25, R27, R26 ;  /* 0x0000001a1b19723e */ /* 0x000fe200000010ff */
[-C--:B------:R-:W-:Y:S01]  /*d370*/  FMUL.FTZ R31, R31, R97.reuse ;  /* 0x000000611f1f7220 */ /* 0x080fe20000410000 */
[-C--:B------:R-:W-:Y:S01]  /*d380*/  FMUL.FTZ R30, R30, R97.reuse ;  /* 0x000000611e1e7220 */ /* 0x080fe20000410000 */
[----:B------:R-:W-:Y:S01]  /*d390*/  F2FP.BF16.F32.PACK_AB R26, R29, R28 ;  /* 0x0000001c1d1a723e */ /* 0x000fe200000010ff */
[----:B------:R-:W-:Y:S01]  /*d3a0*/  FMUL.FTZ R37, R37, R108 ;  /* 0x0000006c25257220 */ /* 0x000fe20000410000 */
[----:B------:R-:W-:Y:S01]  /*d3b0*/  F2FP.BF16.F32.PACK_AB R28, R33, R32 ;  /* 0x00000020211c723e */ /* 0x000fe200000010ff */
[----:B------:R-:W-:Y:S01]  /*d3c0*/  IMAD R91, R91, UR13, R36 ;  /* 0x0000000d5b5b7c24 */ /* 0x000fe2000f8e0224 */
[----:B------:R-:W-:Y:S01]  /*d3d0*/  SHF.R.S32.HI R32, RZ, 0x1f, R57 ;  /* 0x0000001fff207819 */ /* 0x000fe20000011439 */
[-C--:B------:R-:W-:Y:S01]  /*d3e0*/  FMUL.FTZ R39, R39, R97.reuse ;  /* 0x0000006127277220 */ /* 0x080fe20000410000 */
[----:B------:R-:W-:Y:S01]  /*d3f0*/  SHF.R.S32.HI R33, RZ, 0x1f, R103 ;  /* 0x0000001fff217819 */ /* 0x000fe20000011467 */
[----:B------:R-:W-:Y:S01]  /*d400*/  FMUL.FTZ R38, R38, R97 ;  /* 0x0000006126267220 */ /* 0x000fe20000410000 */
[----:B------:R-:W-:Y:S01]  /*d410*/  IADD3 R36, P0, R103, R88, RZ ;  /* 0x0000005867247210 */ /* 0x000fe20007f1e0ff */
[----:B------:R-:W-:Y:S01]  /*d420*/  FMUL.FTZ R41, R41, R108 ;  /* 0x0000006c29297220 */ /* 0x000fe20000410000 */
[----:B------:R-:W-:Y:S01]  /*d430*/  F2FP.BF16.F32.PACK_AB R27, R31, R30 ;  /* 0x0000001e1f1b723e */ /* 0x000fe200000010ff */
[----:B------:R-:W-:Y:S01]  /*d440*/  BAR.SYNC.DEFER_BLOCKING 0x1, 0x100 ;  /* 0x0044000000007b1d */ /* 0x000fe20000010000 */
[----:B------:R-:W-:Y:S01]  /*d450*/  F2FP.BF16.F32.PACK_AB R30, R37, R100 ;  /* 0x00000064251e723e */ /* 0x000fe200000010ff */
[----:B------:R-:W-:Y:S01]  /*d460*/  FMUL.FTZ R40, R40, R108 ;  /* 0x0000006c28287220 */ /* 0x000fe20000410000 */
[----:B------:R-:W-:Y:S01]  /*d470*/  IADD3.X R37, R33, R89, R91, P0, !PT ;  /* 0x0000005921257210 */ /* 0x000fe200007fe45b */
[----:B------:R-:W-:Y:S01]  /*d480*/  IMAD R32, R32, UR4, RZ ;  /* 0x0000000420207c24 */ /* 0x000fe2000f8e02ff */
[----:B------:R-:W-:Y:S01]  /*d490*/  F2FP.BF16.F32.PACK_AB R31, R39, R38 ;  /* 0x00000026271f723e */ /* 0x000fe200000010ff */
        /* <DEDUP_REMOVED lines=20> */
[----:B------:R-:W-:-:S02]  /*d5e0*/  IMAD R39, R57, UR5, R32 ;  /* 0x0000000539277c24 */ /* 0x000fc4000f8e0220 */
[----:B------:R-:W-:Y:S01]  /*d5f0*/  FMUL.FTZ R108, R84, R108 ;  /* 0x0000006c546c7220 */ /* 0x000fe20000410000 */
[----:B------:R-:W-:Y:S01]  /*d600*/  IMAD.WIDE.U32 R36, R57, UR4, R36 ;  /* 0x0000000439247c25 */ /* 0x000fe2000f8e0024 */
[----:B------:R-:W-:-:S03]  /*d610*/  F2FP.BF16.F32.PACK_AB R32, R41, R40 ;  /* 0x000000282920723e */ /* 0x000fc600000010ff */
        /* <DEDUP_REMOVED lines=25> */
[----:B------:R-:W-:Y:S01]  /*d7b0*/  IMAD R41, R17, 0x80, R228 ;  /* 0x0000008011297824 */ /* 0x000fe200078e02e4 */
[----:B------:R-:W-:Y:S01]  /*d7c0*/  ULDC UR4, c[0x0][0xa88] ;  /* 0x0002a20000047ab9 */ /* 0x000fe20000000800 */
[----:B------:R-:W-:Y:S01]  /*d7d0*/  FMUL.FTZ R97, R86, R97 ;  /* 0x0000006156617220 */ /* 0x000fe20000410000 */
[----:B------:R-:W-:Y:S01]  /*d7e0*/  IMAD R86, R0, UR4, RZ ;  /* 0x0000000400567c24 */ /* 0x000fe2000f8e02ff */
[----:B------:R0:W-:Y:S01]  /*d7f0*/  STSM.16.M88.4 [R110], R24 ;  /* 0x000000186e007844 */ /* 0x0001e20000000200 */
[----:B------:R-:W-:Y:S01]  /*d800*/  ULDC.64 UR4, c[0x0][0xb50] ;  /* 0x0002d40000047ab9 */ /* 0x000fe20000000a00 */
[----:B------:R-:W-:-:S02]  /*d810*/  LOP3.LUT P0, RZ, R223, 0x3, RZ, 0xc0, !PT ;  /* 0x00000003dfff7812 */ /* 0x000fc4000780c0ff */
[----:B------:R-:W-:Y:S02]  /*d820*/  F2FP.BF16.F32.PACK_AB R29, R35, R34 ;  /* 0x00000022231d723e */ /* 0x000fe400000010ff */
[----:B------:R-:W-:Y:S02]  /*d830*/  F2FP.BF16.F32.PACK_AB R33, R43, R42 ;  /* 0x0000002a2b21723e */ /* 0x000fe400000010ff */
[----:B------:R-:W-:Y:S01]  /*d840*/  F2FP.BF16.F32.PACK_AB R34, R45, R44 ;  /* 0x0000002c2d22723e */ /* 0x000fe200000010ff */
[----:B------:R1:W-:Y:S01]  /*d850*/  STSM.16.M88.4 [R107], R28 ;  /* 0x0000001c6b007844 */ /* 0x0003e20000000200 */
[----:B------:R-:W-:Y:S02]  /*d860*/  F2FP.BF16.F32.PACK_AB R35, R47, R46 ;  /* 0x0000002e2f23723e */ /* 0x000fe400000010ff */
[----:B------:R-:W-:Y:S02]  /*d870*/  ISETP.GE.OR P1, PT, R41, R86, P0 ;  /* 0x000000562900720c */ /* 0x000fe40000726670 */
[----:B------:R-:W-:Y:S01]  /*d880*/  F2FP.BF16.F32.PACK_AB R72, R73, R72 ;  /* 0x000000484948723e */ /* 0x000fe200000010ff */
[----:B------:R2:W-:Y:S01]  /*d890*/  STSM.16.M88.4 [R105], R32 ;  /* 0x0000002069007844 */ /* 0x0005e20000000200 */
[----:B0-----:R-:W-:Y:S01]  /*d8a0*/  VIADD R25, R41, 0x8 ;  /* 0x0000000829197836 */ /* 0x001fe20000000000 */
[----:B------:R-:W-:Y:S01]  /*d8b0*/  F2FP.BF16.F32.PACK_AB R24, R49, R48 ;  /* 0x000000303118723e */ /* 0x000fe200000010ff */
[----:B------:R-:W-:Y:S01]  /*d8c0*/  IMAD.IADD R27, R37, 0x1, R39 ;  /* 0x00000001251b7824 */ /* 0x000fe200078e0227 */
[----:B------:R-:W-:-:S02]  /*d8d0*/  LEA R37, P3, R36, UR4, 0x2 ;  /* 0x0000000424257c11 */ /* 0x000fc4000f8610ff */
[----:B------:R-:W-:Y:S02]  /*d8e0*/  ISETP.GE.OR P0, PT, R25, R86, P0 ;  /* 0x000000561900720c */ /* 0x000fe40000706670 */
[----:B------:R-:W-:Y:S01]  /*d8f0*/  LEA.HI.X R36, R36, UR5, R27, 0x2, P3 ;  /* 0x0000000524247c11 */ /* 0x000fe200098f141b */
[----:B------:R-:W-:Y:S01]  /*d900*/  SHFL.IDX PT, R56, R37, RZ, 0x1c1f ;  /* 0x001c1fff25387589 */ /* 0x000fe200000e0000 */
[----:B------:R-:W-:Y:S02]  /*d910*/  F2FP.BF16.F32.PACK_AB R25, R51, R50 ;  /* 0x000000323319723e */ /* 0x000fe400000010ff */
[----:B------:R-:W-:Y:S01]  /*d920*/  F2FP.BF16.F32.PACK_AB R26, R53, R52 ;  /* 0x00000034351a723e */ /* 0x000fe200000010ff */
[----:B------:R-:W0:Y:S01]  /*d930*/  SHFL.IDX PT, R57, R36, RZ, 0x1c1f ;  /* 0x001c1fff24397589 */ /* 0x000e2200000e0000 */
[----:B------:R-:W-:Y:S02]  /*d940*/  F2FP.BF16.F32.PACK_AB R27, R55, R54 ;  /* 0x00000036371b723e */ /* 0x000fe400000010ff */
[----:B-1----:R-:W-:Y:S01]  /*d950*/  F2FP.BF16.F32.PACK_AB R28, R99, R102 ;  /* 0x00000066631c723e */ /* 0x002fe200000010ff */
[----:B------:R-:W-:Y:S01]  /*d960*/  SHFL.IDX PT, R58, R37, 0x1, 0x1c1f ;  /* 0x003c1f00253a7f89 */ /* 0x000fe200000e0000 */
[----:B------:R-:W-:-:S02]  /*d970*/  F2FP.BF16.F32.PACK_AB R29, R60, R61 ;  /* 0x0000003d3c1d723e */ /* 0x000fc400000010ff */
[----:B------:R-:W-:Y:S01]  /*d980*/  F2FP.BF16.F32.PACK_AB R30, R101, R106 ;  /* 0x0000006a651e723e */ /* 0x000fe200000010ff */
[----:B------:R-:W-:Y:S01]  /*d990*/  STSM.16.M88.4 [R98], R24 ;  /* 0x0000001862007844 */ /* 0x000fe20000000200 */
[----:B------:R-:W-:Y:S01]  /*d9a0*/  F2FP.BF16.F32.PACK_AB R31, R63, R62 ;  /* 0x0000003e3f1f723e */ /* 0x000fe200000010ff */
[----:B------:R-:W1:Y:S01]  /*d9b0*/  @P2 LDC R61, c[0x0][0xbec] ;  /* 0x0002fb00ff3d2b82 */ /* 0x000e620000000800 */
[----:B--2---:R-:W-:Y:S01]  /*d9c0*/  F2FP.BF16.F32.PACK_AB R32, R65, R64 ;  /* 0x000000404120723e */ /* 0x004fe200000010ff */
[----:B------:R-:W2:Y:S01]  /*d9d0*/  SHFL.IDX PT, R59, R36, 0x1, 0x1c1f ;  /* 0x003c1f00243b7f89 */ /* 0x000ea200000e0000 */
[----:B------:R-:W-:Y:S02]  /*d9e0*/  F2FP.BF16.F32.PACK_AB R33, R67, R66 ;  /* 0x000000424321723e */ /* 0x000fe400000010ff */
[----:B------:R-:W-:Y:S01]  /*d9f0*/  F2FP.BF16.F32.PACK_AB R34, R69, R68 ;  /* 0x000000444522723e */ /* 0x000fe200000010ff */
[----:B------:R-:W-:Y:S01]  /*da00*/  STSM.16.M88.4 [R104], R28 ;  /* 0x0000001c68007844 */ /* 0x000fe20000000200 */
[----:B------:R-:W-:Y:S01]  /*da10*/  F2FP.BF16.F32.PACK_AB R35, R71, R70 ;  /* 0x000000464723723e */ /* 0x000fe200000010ff */
[----:B------:R-:W3:Y:S01]  /*da20*/  @P2 LDC R60, c[0x0][0xbf0] ;  /* 0x0002fc00ff3c2b82 */ /* 0x000ee20000000800 */
        /* <DEDUP_REMOVED lines=11> */
[----:B------:R-:W-:-:S04]  /*dae0*/  UIMAD.WIDE.U32 UR4, UR10, UR8, URZ ;  /* 0x000000080a0472a5 */ /* 0x000fc8000f8e003f */
[----:B------:R-:W-:Y:S01]  /*daf0*/  UIADD3 UR5, UR5, UR6, URZ ;  /* 0x0000000605057290 */ /* 0x000fe2000fffe03f */
[----:B------:R-:W-:Y:S01]  /*db00*/  ULDC.64 UR8, c[0x0][0xaf0] ;  /* 0x0002bc0000087ab9 */ /* 0x000fe20000000a00 */
[----:B0-----:R0:W-:Y:S04]  /*db10*/  @!P1 ST.E desc[UR14][R56.64], R93 ;  /* 0x0000005d38009985 */ /* 0x0011e8000c10190e */
[----:B--2---:R2:W-:Y:S04]  /*db20*/  @!P0 ST.E desc[UR14][R58.64], R92 ;  /* 0x0000005c3a008985 */ /* 0x0045e8000c10190e */
[----:B------:R4:W5:Y:S01]  /*db30*/  LD.E.128 R44, desc[UR14][R20.64] ;  /* 0x0000000e142c7980 */ /* 0x000962000c101d00 */
[----:B0-----:R-:W-:-:S03]  /*db40*/  IMAD R56, R23, 0x20, R222 ;  /* 0x0000002017387824 */ /* 0x001fc600078e02de */
[----:B------:R1:W5:Y:S01]  /*db50*/  LD.E.128 R28, desc[UR14][R2.64] ;  /* 0x0000000e021c7980 */ /* 0x000362000c101d00 */
[----:B------:R-:W-:Y:S02]  /*db60*/  UIMAD UR6, UR7, UR8, URZ ;  /* 0x00000008070672a4 */ /* 0x000fe4000f8e023f */
[----:B------:R-:W-:Y:S01]  /*db70*/  UIMAD.WIDE.U32 UR4, UR13, UR8, UR4 ;  /* 0x000000080d0472a5 */ /* 0x000fe2000f8e0004 */
[----:B------:R0:W5:Y:S01]  /*db80*/  LD.E.128 R32, desc[UR14][R4.64] ;  /* 0x0000000e04207980 */ /* 0x000162000c101d00 */
[----:B----4-:R-:W4:Y:S01]  /*db90*/  LDC.64 R20, c[0x0][0xae0] ;  /* 0x0002b800ff147b82 */ /* 0x010f220000000a00 */
[----:B------:R-:W-:Y:S02]  /*dba0*/  LEA R56, R17, R56, 0x7 ;  /* 0x0000003811387211 */ /* 0x000fe400078e38ff */
[----:B------:R2:W5:Y:S03]  /*dbb0*/  LD.E.128 R48, desc[UR14][R6.64] ;  /* 0x0000000e06307980 */ /* 0x000566000c101d00 */
[----:B-1----:R-:W-:Y:S01]  /*dbc0*/  @P2 IMAD.HI.U32 R3, R56, R61, RZ ;  /* 0x0000003d38032227 */ /* 0x002fe200078e00ff */
[----:B------:R-:W5:Y:S03]  /*dbd0*/  LD.E.128 R40, desc[UR14][R14.64] ;  /* 0x0000000e0e287980 */ /* 0x000f66000c101d00 */
[----:B------:R-:W-:Y:S01]  /*dbe0*/  IMAD.MOV.U32 R2, RZ, RZ, R56 ;  /* 0x000000ffff027224 */ /* 0x000fe200078e0038 */
[----:B---3--:R-:W-:Y:S01]  /*dbf0*/  @P2 SHF.R.U32.HI R2, RZ, R60, R3 ;  /* 0x0000003cff022219 */ /* 0x008fe20000011603 */
[----:B------:R-:W-:Y:S01]  /*dc00*/  UIMAD UR6, UR13, UR9, UR6 ;  /* 0x000000090d0672a4 */ /* 0x000fe2000f8e0206 */
[----:B------:R-:W5:Y:S02]  /*dc10*/  LD.E.128 R36, desc[UR14][R12.64] ;  /* 0x0000000e0c247980 */ /* 0x000f64000c101d00 */
[--C-:B------:R-:W-:Y:S01]  /*dc20*/  SHF.R.S32.HI R3, RZ, 0x1f, R2.reuse ;  /* 0x0000001fff037819 */ /* 0x100fe20000011402 */
[----:B0-----:R-:W-:Y:S01]  /*dc30*/  IMAD.MOV R5, RZ, RZ, -R2 ;  /* 0x000000ffff057224 */ /* 0x001fe200078e0a02 */
[----:B------:R-:W-:Y:S01]  /*dc40*/  UIADD3 UR5, UR5, UR6, URZ ;  /* 0x0000000605057290 */ /* 0x000fe2000fffe03f */
[----:B------:R-:W5:Y:S02]  /*dc50*/  LD.E.128 R24, desc[UR14][R10.64] ;  /* 0x0000000e0a187980 */ /* 0x000f64000c101d00 */
[----:B------:R-:W-:-:S02]  /*dc60*/  IMAD R5, R0, R5, R56 ;  /* 0x0000000500057224 */ /* 0x000fc400078e0238 */
[----:B------:R0:W5:Y:S01]  /*dc70*/  LD.E.128 R52, desc[UR14][R8.64] ;  /* 0x0000000e08347980 */ /* 0x000162000c101d00 */
[----:B------:R-:W-:Y:S01]  /*dc80*/  R2UR UR10, R220 ;  /* 0x00000000dc0a72ca */ /* 0x000fe200000e0000 */
[-C--:B----4-:R-:W-:Y:S01]  /*dc90*/  IMAD R3, R3, R20.reuse, RZ ;  /* 0x0000001403037224 */ /* 0x090fe200078e02ff */
[----:B------:R-:W-:Y:S01]  /*dca0*/  SHF.R.S32.HI R0, RZ, 0x1f, R5 ;  /* 0x0000001fff007819 */ /* 0x000fe20000011405 */
[----:B------:R-:W-:Y:S01]  /*dcb0*/  @!PT LDS RZ, [RZ] ;  /* 0x00000000fffff984 */ /* 0x000fe20000000800 */
[----:B------:R-:W-:Y:S01]  /*dcc0*/  @!PT LDS RZ, [RZ] ;  /* 0x00000000fffff984 */ /* 0x000fe20000000800 */
[----:B------:R-:W-:Y:S01]  /*dcd0*/  @!PT LDS RZ, [RZ] ;  /* 0x00000000fffff984 */ /* 0x000fe20000000800 */
[----:B------:R-:W-:Y:S01]  /*dce0*/  @!PT LDS RZ, [RZ] ;  /* 0x00000000fffff984 */ /* 0x000fe20000000800 */
[----:B------:R1:W-:Y:S06]  /*dcf0*/  MEMBAR.ALL.CTA ;  /* 0x0000000000007992 */ /* 0x0003ec0000008000 */
[----:B-1----:R-:W1:Y:S01]  /*dd00*/  FENCE.VIEW.ASYNC.S ;  /* 0x00000000000073c6 */ /* 0x002e620000000000 */
[----:B------:R-:W-:Y:S01]  /*dd10*/  R2UR UR9, R16 ;  /* 0x00000000100972ca */ /* 0x000fe200000e0000 */
[C---:B--2---:R-:W-:Y:S01]  /*dd20*/  IMAD R7, R2.reuse, R21, R3 ;  /* 0x0000001502077224 */ /* 0x044fe200078e0203 */
[----:B------:R-:W-:Y:S01]  /*dd30*/  UISETP.NE.AND UP0, UPT, UR60, 0x2, UPT ;  /* 0x000000023c00788c */ /* 0x000fe2000bf05270 */
[----:B------:R-:W-:Y:S01]  /*dd40*/  IMAD.WIDE.U32 R2, R2, R20, UR4 ;  /* 0x0000000402027e25 */ /* 0x000fe2000f8e0014 */
[----:B------:R-:W-:Y:S01]  /*dd50*/  ULDC.64 UR4, c[0x0][0xad8] ;  /* 0x0002b60000047ab9 */ /* 0x000fe20000000a00 */
[----:B------:R-:W-:-:S02]  /*dd60*/  ULDC.64 UR6, c[0x0][0xa80] ;  /* 0x0002a00000067ab9 */ /* 0x000fc40000000a00 */
[----:B------:R-:W-:Y:S02]  /*dd70*/  IMAD.IADD R3, R3, 0x1, R7 ;  /* 0x0000000103037824 */ /* 0x000fe400078e0207 */
[----:B------:R-:W-:Y:S02]  /*dd80*/  IMAD R0, R0, UR4, RZ ;  /* 0x0000000400007c24 */ /* 0x000fe4000f8e02ff */
[----:B------:R-:W-:Y:S02]  /*dd90*/  IMAD R17, R17, 0x80, R222 ;  /* 0x0000008011117824 */ /* 0x000fe400078e02de */
[----:B------:R-:W-:Y:S01]  /*dda0*/  IMAD.WIDE.U32 R2, R5, UR4, R2 ;  /* 0x0000000405027c25 */ /* 0x000fe2000f8e0002 */
[----:B------:R-:W-:-:S03]  /*ddb0*/  UIADD3 UR4, UR12, 0x34820, URZ ;  /* 0x000348200c047890 */ /* 0x000fc6000fffe03f */
[----:B------:R-:W-:Y:S01]  /*ddc0*/  IMAD R7, R5, UR5, R0 ;  /* 0x0000000505077c24 */ /* 0x000fe2000f8e0200 */
[-C--:B------:R-:W-:Y:S02]  /*ddd0*/  ISETP.GE.AND P1, PT, R17, R86.reuse, PT ;  /* 0x000000561100720c */ /* 0x080fe40003f26270 */
[C---:B------:R-:W-:Y:S01]  /*dde0*/  LEA R0, P2, R2.reuse, UR6, 0x1 ;  /* 0x0000000602007c11 */ /* 0x040fe2000f8408ff */
[----:B------:R-:W-:Y:S01]  /*ddf0*/  USEL UR6, URZ, 0x1, UP0 ;  /* 0x000000013f067887 */ /* 0x000fe20008000000 */
[----:B------:R-:W-:Y:S01]  /*de00*/  IADD3 R3, R3, R7, RZ ;  /* 0x0000000703037210 */ /* 0x000fe20007ffe0ff */
[----:B------:R-:W-:Y:S01]  /*de10*/  UPRMT UR4, URZ, 0x654, UR4 ;  /* 0x000006543f047896 */ /* 0x000fe20008000004 */
[----:B------:R-:W-:Y:S01]  /*de20*/  VIADD R5, R17, 0x20 ;  /* 0x0000002011057836 */ /* 0x000fe20000000000 */
[----:B------:R-:W-:Y:S01]  /*de30*/  ULDC UR5, c[0x0][0xc] ;  /* 0x0000030000057ab9 */ /* 0x000fe20000000800 */
[----:B------:R-:W-:Y:S01]  /*de40*/  ULOP3.LUT UR9, UR9, UR6, URZ, 0x3c, !UPT ;  /* 0x0000000609097292 */ /* 0x000fe2000f8e3c3f */
[----:B0-----:R-:W-:Y:S01]  /*de50*/  LEA.HI.X R8, R2, UR7, R3, 0x1, P2 ;  /* 0x0000000702087c11 */ /* 0x001fe200090f0c03 */
[----:B------:R-:W-:Y:S01]  /*de60*/  UIADD3 UR10, UR5, UR10, URZ ;  /* 0x0000000a050a7290 */ /* 0x000fe2000fffe03f */
[-C--:B------:R-:W-:Y:S01]  /*de70*/  ISETP.GE.AND P3, PT, R5, R86.reuse, PT ;  /* 0x000000560500720c */ /* 0x080fe20003f66270 */
[----:B------:R-:W-:Y:S01]  /*de80*/  VIADD R5, R17, 0x40 ;  /* 0x0000004011057836 */ /* 0x000fe20000000000 */
[----:B------:R-:W-:Y:S01]  /*de90*/  USEL UR60, UR60, URZ, UP0 ;  /* 0x0000003f3c3c7287 */ /* 0x000fe20008000000 */
[----:B-1----:R0:W1:Y:S01]  /*dea0*/  SHFL.IDX PT, R6, R0, RZ, 0x181f ;  /* 0x00181fff00067589 */ /* 0x00206200000e0000 */
[----:B------:R-:W-:Y:S01]  /*deb0*/  IMAD.U32 R16, RZ, RZ, UR9 ;  /* 0x00000009ff107e24 */ /* 0x000fe2000f8e00ff */
[----:B------:R-:W-:Y:S01]  /*dec0*/  SYNCS.ARRIVE.TRANS64.RED.A1T0 RZ, [UR4], RZ ;  /* 0x000000ffffff79a7 */ /* 0x000fe20008100404 */
[----:B------:R-:W-:Y:S01]  /*ded0*/  IMAD.U32 R220, RZ, RZ, UR10 ;  /* 0x0000000affdc7e24 */ /* 0x000fe2000f8e00ff */
[----:B------:R0:W2:Y:S01]  /*dee0*/  SHFL.IDX PT, R7, R8, RZ, 0x181f ;  /* 0x00181fff08077589 */ /* 0x0000a200000e0000 */
[----:B------:R-:W-:Y:S01]  /*def0*/  BSSY B0, `(.L_x_6712) ;  /* 0x000000c000007945 */ /* 0x000fe20003800000 */
[----:B------:R-:W-:-:S03]  /*df00*/  ISETP.GE.AND P0, PT, R5, R86, PT ;  /* 0x000000560500720c */ /* 0x000fc60003f06270 */
[----:B------:R-:W-:Y:S10]  /*df10*/  @P1 BRA `(.L_x_6713) ;  /* 0x0000000000241947 */ /* 0x000ff40003800000 */
[----:B------:R-:W-:Y:S01]  /*df20*/  ULDC UR4, c[0x0][0xac8] ;  /* 0x0002b20000047ab9 */ /* 0x000fe20000000800 */
[----:B------:R-:W-:Y:S01]  /*df30*/  ULDC.64 UR6, c[0x0][0x208] ;  /* 0x0000820000067ab9 */ /* 0x000fe20000000a00 */
[----:B------:R-:W-:Y:S02]  /*df40*/  ISETP.GE.AND P2, PT, R22, UR4, PT ;  /* 0x0000000416007c0c */ /* 0x000fe4000bf46270 */
[----:B------:R-:W-:-:S11]  /*df50*/  ISETP.GE.AND P1, PT, R19, UR4, PT ;  /* 0x0000000413007c0c */ /* 0x000fd6000bf26270 */
[C---:B-1----:R-:W-:Y:S02]  /*df60*/  @!P2 LEA R4, P4, R22.reuse, R6, 0x1 ;  /* 0x000000061604a211 */ /* 0x042fe400078808ff */
[----:B--2---:R-:W-:Y:S02]  /*df70*/  @!P1 IMAD.WIDE R2, R19, 0x2, R6 ;  /* 0x0000000213029825 */ /* 0x004fe400078e0206 */
[----:B------:R-:W-:-:S03]  /*df80*/  @!P2 LEA.HI.X R5, R22, R7, R232, 0x1, P4 ;  /* 0x000000071605a211 */ /* 0x000fc600020f0ce8 */
[----:B-----5:R3:W-:Y:S04]  /*df90*/  @!P1 ST.E.128 desc[UR6][R2.64], R44 ;  /* 0x0000002c02009985 */ /* 0x0207e8000c101d06 */
[----:B------:R3:W-:Y:S02]  /*dfa0*/  @!P2 ST.E.128 desc[UR6][R4.64], R52 ;  /* 0x000000340400a985 */ /* 0x0007e4000c101d06 */
.L_x_6713:
[----:B------:R-:W-:Y:S05]  /*dfb0*/  BSYNC B0 ;  /* 0x0000000000007941 */ /* 0x000fea0003800000 */
.L_x_6712:
[----:B--2---:R2:W4:Y:S01]  /*dfc0*/  SHFL.IDX PT, R7, R8, 0x1, 0x181f ;  /* 0x00381f0008077f89 */ /* 0x00452200000e0000 */
[----:B------:R-:W-:Y:S03]  /*dfd0*/  BSSY B0, `(.L_x_6714) ;  /* 0x000000c000007945 */ /* 0x000fe60003800000 */
[----:B-1----:R2:W1:Y:S01]  /*dfe0*/  SHFL.IDX PT, R6, R0, 0x1, 0x181f ;  /* 0x00381f0000067f89 */ /* 0x00246200000e0000 */
[----:B------:R-:W-:Y:S05]  /*dff0*/  @P3 BRA `(.L_x_6715) ;  /* 0x0000000000243947 */ /* 0x000fea0003800000 */
[----:B------:R-:W-:Y:S01]  /*e000*/  ULDC UR4, c[0x0][0xac8] ;  /* 0x0002b20000047ab9 */ /* 0x000fe20000000800 */
[----:B------:R-:W-:Y:S01]  /*e010*/  ULDC.64 UR6, c[0x0][0x208] ;  /* 0x0000820000067ab9 */ /* 0x000fe20000000a00 */
[----:B------:R-:W-:Y:S02]  /*e020*/  ISETP.GE.AND P3, PT, R22, UR4, PT ;  /* 0x0000000416007c0c */ /* 0x000fe4000bf66270 */
[----:B------:R-:W-:-:S11]  /*e030*/  ISETP.GE.AND P2, PT, R19, UR4, PT ;  /* 0x0000000413007c0c */ /* 0x000fd6000bf46270 */
[C---:B-1-3--:R-:W-:Y:S02]  /*e040*/  @!P3 LEA R4, P1, R22.reuse, R6, 0x1 ;  /* 0x000000061604b211 */ /* 0x04afe400078208ff */
[----:B----4-:R-:W-:Y:S02]  /*e050*/  @!P2 IMAD.WIDE R2, R19, 0x2, R6 ;  /* 0x000000021302a825 */ /* 0x010fe400078e0206 */
[----:B------:R-:W-:-:S03]  /*e060*/  @!P3 LEA.HI.X R5, R22, R7, R232, 0x1, P1 ;  /* 0x000000071605b211 */ /* 0x000fc600008f0ce8 */
[----:B-----5:R1:W-:Y:S04]  /*e070*/  @!P2 ST.E.128 desc[UR6][R2.64], R40 ;  /* 0x000000280200a985 */ /* 0x0203e8000c101d06 */
[----:B------:R1:W-:Y:S02]  /*e080*/  @!P3 ST.E.128 desc[UR6][R4.64], R48 ;  /* 0x000000300400b985 */ /* 0x0003e4000c101d06 */
.L_x_6715:
[----:B------:R-:W-:Y:S05]  /*e090*/  BSYNC B0 ;  /* 0x0000000000007941 */ /* 0x000fea0003800000 */
.L_x_6714:
[----:B----4-:R4:W0:Y:S01]  /*e0a0*/  SHFL.IDX PT, R7, R8, 0x2, 0x181f ;  /* 0x00581f0008077f89 */ /* 0x01082200000e0000 */
        /* <DEDUP_REMOVED lines=8> */
[----:B0-----:R-:W-:Y:S02]  /*e130*/  @!P1 IMAD.WIDE R2, R19, 0x2, R6 ;  /* 0x0000000213029825 */ /* 0x001fe400078e0206 */
[----:B------:R-:W-:-:S03]  /*e140*/  @!P2 LEA.HI.X R5, R22, R7, R232, 0x1, P0 ;  /* 0x000000071605a211 */ /* 0x000fc600000f0ce8 */
[----:B-----5:R0:W-:Y:S04]  /*e150*/  @!P1 ST.E.128 desc[UR6][R2.64], R36 ;  /* 0x0000002402009985 */ /* 0x0201e8000c101d06 */
[----:B------:R0:W-:Y:S02]  /*e160*/  @!P2 ST.E.128 desc[UR6][R4.64], R32 ;  /* 0x000000200400a985 */ /* 0x0001e4000c101d06 */
.L_x_6717:
[----:B------:R-:W-:Y:S05]  /*e170*/  BSYNC B0 ;  /* 0x0000000000007941 */ /* 0x000fea0003800000 */
.L_x_6716:
[----:B0--3--:R-:W-:Y:S01]  /*e180*/  VIADD R3, R17, 0x60 ;  /* 0x0000006011037836 */ /* 0x009fe20000000000 */
[----:B------:R0:W3:Y:S01]  /*e190*/  SHFL.IDX PT, R7, R8, 0x3, 0x181f ;  /* 0x00781f0008077f89 */ /* 0x0000e200000e0000 */
[----:B------:R-:W-:Y:S01]  /*e1a0*/  BSSY B0, `(.L_x_6718) ;  /* 0x000000e000007945 */ /* 0x000fe20003800000 */
[----:B------:R-:W-:Y:S02]  /*e1b0*/  VIADD R221, R221, 0x1 ;  /* 0x00000001dddd7836 */ /* 0x000fe40000000000 */
[----:B------:R-:W-:Y:S01]  /*e1c0*/  ISETP.GE.AND P0, PT, R3, R86, PT ;  /* 0x000000560300720c */ /* 0x000fe20003f06270 */
[----:B-1----:R0:W1:-:S12]  /*e1d0*/  SHFL.IDX PT, R6, R0, 0x3, 0x181f ;  /* 0x00781f0000067f89 */ /* 0x00205800000e0000 */
[----:B0-----:R-:W-:Y:S05]  /*e1e0*/  @P0 BRA `(.L_x_6719) ;  /* 0x0000000000240947 */ /* 0x001fea0003800000 */
[----:B------:R-:W-:Y:S01]  /*e1f0*/  ULDC UR4, c[0x0][0xac8] ;  /* 0x0002b20000047ab9 */ /* 0x000fe20000000800 */
[----:B------:R-:W-:Y:S01]  /*e200*/  ULDC.64 UR6, c[0x0][0x208] ;  /* 0x0000820000067ab9 */ /* 0x000fe20000000a00 */
[----:B------:R-:W-:Y:S02]  /*e210*/  ISETP.GE.AND P2, PT, R22, UR4, PT ;  /* 0x0000000416007c0c */ /* 0x000fe4000bf46270 */
[----:B------:R-:W-:-:S11]  /*e220*/  ISETP.GE.AND P1, PT, R19, UR4, PT ;  /* 0x0000000413007c0c */ /* 0x000fd6000bf26270 */
[C---:B-1----:R-:W-:Y:S02]  /*e230*/  @!P2 LEA R4, P0, R22.reuse, R6, 0x1 ;  /* 0x000000061604a211 */ /* 0x042fe400078008ff */
[----:B---3--:R-:W-:Y:S02]  /*e240*/  @!P1 IMAD.WIDE R2, R19, 0x2, R6 ;  /* 0x0000000213029825 */ /* 0x008fe400078e0206 */
[----:B------:R-:W-:-:S03]  /*e250*/  @!P2 LEA.HI.X R5, R22, R7, R232, 0x1, P0 ;  /* 0x000000071605a211 */ /* 0x000fc600000f0ce8 */
[----:B-----5:R0:W-:Y:S04]  /*e260*/  @!P1 ST.E.128 desc[UR6][R2.64], R24 ;  /* 0x0000001802009985 */ /* 0x0201e8000c101d06 */
[----:B------:R0:W-:Y:S02]  /*e270*/  @!P2 ST.E.128 desc[UR6][R4.64], R28 ;  /* 0x0000001c0400a985 */ /* 0x0001e4000c101d06 */
.L_x_6719:
[----:B------:R-:W-:Y:S05]  /*e280*/  BSYNC B0 ;  /* 0x0000000000007941 */ /* 0x000fea0003800000 */
.L_x_6718:
[----:B--2-4-:R-:W2:Y:S01]  /*e290*/  LDC R0, c[0x0][0xc34] ;  /* 0x00030d00ff007b82 */ /* 0x014ea20000000800 */
[----:B------:R-:W-:-:S13]  /*e2a0*/  R2UR UR4, R220 ;  /* 0x00000000dc0472ca */ /* 0x000fda00000e0000 */
[----:B--2---:R-:W-:-:S13]  /*e2b0*/  ISETP.LE.AND P0, PT, R0, UR4, PT ;  /* 0x0000000400007c0c */ /* 0x004fda000bf03270 */
[----:B------:R-:W-:Y:S05]  /*e2c0*/  @!P0 BRA `(.L_x_6720) ;  /* 0xffffff2800b48947 */ /* 0x000fea000383ffff */
[----:B------:R-:W-:Y:S05]  /*e2d0*/  EXIT ;  /* 0x000000000000794d */ /* 0x000fea0003800000 */
.L_x_6690:
[----:B------:R-:W-:-:S08]  /*e2e0*/  NOP ;  /* 0x0000000000007918 */ /* 0x000fd00000000000 */
[----:B--2---:R-:W0:-:S00]  /*e2f0*/  USETMAXREG.DEALLOC.CTAPOOL 0x18 ;  /* 0x00000018000079c8 */ /* 0x004e0000080e0500 */
        /* <DEDUP_REMOVED lines=28> */
[----:B------:R-:W-:Y:S04]  /*e4c0*/  STL [R1+0x28], R3 ;  /* 0x0000280301007387 */ /* 0x000fe80000100800 */
[----:B------:R0:W-:Y:S04]  /*e4d0*/  STL [R1], R0 ;  /* 0x0000000001007387 */ /* 0x0001e80000100800 */
[----:B------:R1:W-:Y:S01]  /*e4e0*/  STL [R1+0x30], RZ ;  /* 0x000030ff01007387 */ /* 0x0003e20000100800 */
[----:B0-----:R-:W-:-:S07]  /*e4f0*/  LOP3.LUT R0, R2, 0x40, RZ, 0xfc, !PT ;  /* 0x0000004002007812 */ /* 0x001fce00078efcff */
.L_x_6794:
[----:B0-----:R-:W2:Y:S01]  /*e500*/  LDL R2, [R1+0x28] ;  /* 0x0000280001027983 */ /* 0x001ea20000100800 */
[----:B------:R-:W0:Y:S01]  /*e510*/  LDC R0, c[0x0][0xc38] ;  /* 0x00030e00ff007b82 */ /* 0x000e220000000800 */
[----:B------:R-:W-:Y:S05]  /*e520*/  YIELD ;  /* 0x0000000000007946 */ /* 0x000fea0003800000 */
[----:B------:R-:W-:Y:S02]  /*e530*/  ULDC.64 UR4, c[0x0][0x418] ;  /* 0x0001060000047ab9 */ /* 0x000fe40000000a00 */
[----:B---3--:R-:W3:Y:S01]  /*e540*/  LDC R16, c[0x0][0xc44] ;  /* 0x00031100ff107b82 */ /* 0x008ee20000000800 */
[----:B------:R-:W-:-:S03]  /*e550*/  UISETP.NE.U32.AND UP0, UPT, UR4, URZ, UPT ;  /* 0x0000003f0400728c */ /* 0x000fc6000bf05070 */
[----:B------:R-:W-:Y:S01]  /*e560*/  ULDC UR4, c[0x0][0x424] ;  /* 0x0001090000047ab9 */ /* 0x000fe20000000800 */
[----:B------:R-:W-:-:S04]  /*e570*/  UISETP.NE.AND.EX UP0, UPT, UR5, URZ, UPT, UP0 ;  /* 0x0000003f0500728c */ /* 0x000fc8000bf05300 */
[----:B------:R-:W-:Y:S01]  /*e580*/  USEL UR4, UR4, 0x1, UP0 ;  /* 0x0000000104047887 */ /* 0x000fe20008000000 */
[----:B0-----:R-:W-:Y:S02]  /*e590*/  ISETP.NE.AND P0, PT, R0, 0x1, PT ;  /* 0x000000010000780c */ /* 0x001fe40003f05270 */
[----:B---3--:R-:W-:-:S11]  /*e5a0*/  ISETP.NE.AND P1, PT, R16, 0x1, PT ;  /* 0x000000011000780c */ /* 0x008fd60003f25270 */
[----:B------:R-:W2:Y:S08]  /*e5b0*/  @P0 LDC R0, c[0x0][0xc3c] ;  /* 0x00030f00ff000b82 */ /* 0x000eb00000000800 */
[----:B------:R-:W0:Y:S01]  /*e5c0*/  @P0 LDC R3, c[0x0][0xc40] ;  /* 0x00031000ff030b82 */ /* 0x000e220000000800 */
[----:B--2---:R-:W-:Y:S01]  /*e5d0*/  @P0 IMAD.HI.U32 R0, R2, R0, RZ ;  /* 0x0000000002000227 */ /* 0x004fe200078e00ff */
        /* <DEDUP_REMOVED lines=8> */
[----:B---3--:R-:W-:Y:S01]  /*e660*/  IMAD R2, R0, UR4, RZ ;  /* 0x0000000400027c24 */ /* 0x008fe2000f8e02ff */
[----:B------:R-:W-:-:S03]  /*e670*/  UIADD3 UR4, UR36, 0x1e400, URZ ;  /* 0x0001e40024047890 */ /* 0x000fc6000fffe03f */
[----:B------:R-:W-:Y:S01]  /*e680*/  IMAD.MOV R3, RZ, RZ, -R19 ;  /* 0x000000ffff037224 */ /* 0x000fe200078e0a13 */
[----:B------:R2:W-:Y:S01]  /*e690*/  STL [R1+0x18], R19 ;  /* 0x0000181301007387 */ /* 0x0005e20000100800 */
[----:B------:R-:W-:Y:S01]  /*e6a0*/  VIADD R0, R2, 0xaf ;  /* 0x000000af02007836 */ /* 0x000fe20000000000 */
[----:B------:R-:W-:Y:S01]  /*e6b0*/  ULOP3.LUT UP0, URZ, UR4, 0x3ff, URZ, 0xc0, !UPT ;  /* 0x000003ff043f7892 */ /* 0x000fe2000f80c03f */
[----:B------:R-:W-:Y:S01]  /*e6c0*/  IMAD R16, R16, R3, R4 ;  /* 0x0000000310107224 */ /* 0x000fe200078e0204 */
[----:B------:R2:W-:Y:S01]  /*e6d0*/  STL [R1+0x2c], R2 ;  /* 0x00002c0201007387 */ /* 0x0005e20000100800 */
[----:B------:R-:W-:-:S03]  /*e6e0*/  IMAD.HI R0, R0, 0x2e8ba2e9, RZ ;  /* 0x2e8ba2e900007827 */ /* 0x000fc600078e02ff */
[----:B------:R-:W-:Y:S02]  /*e6f0*/  PLOP3.LUT P0, PT, PT, PT, UP0, 0x80, 0x0 ;  /* 0x000000000000781c */ /* 0x000fe40003f0f008 */
[----:B------:R-:W-:-:S04]  /*e700*/  SHF.R.U32.HI R3, RZ, 0x1f, R0 ;  /* 0x0000001fff037819 */ /* 0x000fc80000011600 */
[----:B------:R-:W-:-:S05]  /*e710*/  LEA.HI.SX32 R0, R0, R3, 0x1b ;  /* 0x0000000300007211 */ /* 0x000fca00078fdaff */
[----:B------:R2:W-:Y:S02]  /*e720*/  STL [R1+0x24], R0 ;  /* 0x0000240001007387 */ /* 0x0005e40000100800 */
[----:B-1----:R-:W-:Y:S05]  /*e730*/  @!P0 BRA `(.L_x_6722) ;  /* 0x0000000000408947 */ /* 0x002fea0003800000 */
[----:B--2---:R-:W-:Y:S01]  /*e740*/  MOV R2, 0x0 ;  /* 0x0000000000027802 */ /* 0x004fe20000000f00 */
        /* <DEDUP_REMOVED lines=14> */
[----:B01----:R-:W-:Y:S05]  /*e830*/  CALL.ABS.NOINC R2 ;  /* 0x0000000002007343 */ /* 0x003fea0003c00000 */
.L_x_6722:
        /* <DEDUP_REMOVED lines=8> */
[----:B--2---:R0:W2:Y:S01]  /*e8c0*/  LDC.64 R2, c[0x4][R17] ;  /* 0x0100000011027b82 */ /* 0x0040a20000000a00 */
[----:B------:R-:W-:Y:S01]  /*e8d0*/  IMAD.U32 R4, RZ, RZ, UR6 ;  /* 0x00000006ff047e24 */ /* 0x000fe2000f8e00ff */
[----:B------:R-:W-:Y:S01]  /*e8e0*/  MOV R5, UR7 ;  /* 0x0000000700057c02 */ /* 0x000fe20008000f00 */
        /* <DEDUP_REMOVED lines=8> */
[----:B-12---:R-:W-:Y:S05]  /*e970*/  CALL.ABS.NOINC R2 ;  /* 0x0000000002007343 */ /* 0x006fea0003c00000 */
.L_x_6724:
[----:B------:R0:W1:Y:S01]  /*e980*/  LDC.64 R2, c[0x4][R17] ;  /* 0x0100000011027b82 */ /* 0x0000620000000a00 */
[----:B------:R-:W-:Y:S01]  /*e990*/  ULDC.64 UR6, c[0x4][0x1b8] ;  /* 0x01006e0000067ab9 */ /* 0x000fe20000000a00 */
[----:B------:R-:W-:Y:S01]  /*e9a0*/  ULDC.64 UR8, c[0x4][0x1c0] ;  /* 0x0100700000087ab9 */ /* 0x000fe20000000a00 */
[----:B------:R-:W-:Y:S01]  /*e9b0*/  ULDC.64 UR4, c[0x4][0xc0] ;  /* 0x0100300000047ab9 */ /* 0x000fe20000000a00 */
[----:B------:R-:W-:Y:S01]  /*e9c0*/  IMAD.U32 R4, RZ, RZ, UR6 ;  /* 0x00000006ff047e24 */ /* 0x000fe2000f8e00ff */
[----:B------:R-:W-:Y:S01]  /*e9d0*/  MOV R8, 0x70 ;  /* 0x0000007000087802 */ /* 0x000fe20000000f00 */
[----:B------:R-:W-:Y:S02]  /*e9e0*/  IMAD.U32 R5, RZ, RZ, UR7 ;  /* 0x00000007ff057e24 */ /* 0x000fe4000f8e00ff */
[----:B------:R-:W-:Y:S02]  /*e9f0*/  IMAD.U32 R6, RZ, RZ, UR8 ;  /* 0x00000008ff067e24 */ /* 0x000fe4000f8e00ff */
[----:B------:R-:W-:-:S02]  /*ea00*/  IMAD.U32 R7, RZ, RZ, UR9 ;  /* 0x00000009ff077e24 */ /* 0x000fc4000f8e00ff */
[----:B------:R-:W-:Y:S02]  /*ea10*/  IMAD.U32 R10, RZ, RZ, UR4 ;  /* 0x00000004ff0a7e24 */ /* 0x000fe4000f8e00ff */
[----:B------:R-:W-:Y:S02]  /*ea20*/  IMAD.U32 R11, RZ, RZ, UR5 ;  /* 0x00000005ff0b7e24 */ /* 0x000fe4000f8e00ff */
[----:B------:R-:W-:Y:S02]  /*ea30*/  IMAD.MOV.U32 R12, RZ, RZ, 0x1 ;  /* 0x00000001ff0c7424 */ /* 0x000fe400078e00ff */
[----:B0-----:R-:W-:-:S07]  /*ea40*/  IMAD.MOV.U32 R13, RZ, RZ, RZ ;  /* 0x000000ffff0d7224 */ /* 0x001fce00078e00ff */
[----:B------:R-:W-:-:S07]  /*ea50*/  LEPC R20, `(.L_x_6723) ;  /* 0x000000001014794e */ /* 0x000fce0000000000 */
[----:B-1----:R-:W-:Y:S05]  /*ea60*/  CALL.ABS.NOINC R2 ;  /* 0x0000000002007343 */ /* 0x002fea0003c00000 */
.L_x_6723:
[----:B------:R-:W-:Y:S01]  /*ea70*/  ULDC.64 UR4, c[0x0][0x9f8] ;  /* 0x00027e0000047ab9 */ /* 0x000fe20000000a00 */
[----:B------:R-:W3:Y:S01]  /*ea80*/  LDL R17, [R1+0x24] ;  /* 0x0000240001117983 */ /* 0x000ee20000100800 */
[----:B------:R-:W-:Y:S01]  /*ea90*/  ISETP.NE.U32.AND P0, PT, RZ, UR4, PT ;  /* 0x00000004ff007c0c */ /* 0x000fe2000bf05070 */
[----:B------:R-:W-:-:S03]  /*eaa0*/  ULDC.64 UR6, c[0x0][0x208] ;  /* 0x0000820000067ab9 */ /* 0x000fc60000000a00 */
[----:B------:R-:W-:-:S13]  /*eab0*/  ISETP.NE.AND.EX P0, PT, RZ, UR5, PT, P0 ;  /* 0x00000005ff007c0c */ /* 0x000fda000bf05300 */
[----:B--2---:R-:W0:Y:S02]  /*eac0*/  @P0 LDC.64 R2, c[0x0][0x9f8] ;  /* 0x00027e00ff020b82 */ /* 0x004e240000000a00 */
[----:B0-----:R-:W-:-:S05]  /*ead0*/  @P0 IMAD.WIDE R2, R19, 0x4, R2 ;  /* 0x0000000413020825 */ /* 0x001fca00078e0202 */
[----:B------:R0:W2:Y:S01]  /*eae0*/  @P0 LDG.E R19, desc[UR6][R2.64] ;  /* 0x0000000602130981 */ /* 0x0000a2000c1e1900 */
        /* <DEDUP_REMOVED lines=8> */
[----:B--2---:R-:W-:Y:S02]  /*eb70*/  SHF.R.S32.HI R7, RZ, 0x1f, R19 ;  /* 0x0000001fff077819 */ /* 0x004fe40000011413 */
[----:B------:R-:W-:-:S03]  /*eb80*/  SEL R17, R19, RZ, !P1 ;  /* 0x000000ff13117207 */ /* 0x000fc60004800000 */
[----:B------:R0:W-:Y:S01]  /*eb90*/  STL [R1+0x8], R7 ;  /* 0x0000080701007387 */ /* 0x0001e20000100800 */
[----:B------:R-:W-:Y:S05]  /*eba0*/  BRA.DIV UR4, `(.L_x_6725) ;  /* 0x0000003a04047947 */ /* 0x000fea000b800000 */
[----:B0-----:R-:W0:Y:S02]  /*ebb0*/  S2R R0, SR_TID.X ;  /* 0x0000000000007919 */ /* 0x001e240000002100 */
[----:B0-----:R-:W-:-:S04]  /*ebc0*/  SHF.R.U32.HI R0, RZ, 0x5, R0 ;  /* 0x00000005ff007819 */ /* 0x001fc80000011600 */
[----:B------:R-:W-:-:S05]  /*ebd0*/  LOP3.LUT R0, R0, 0x3, RZ, 0xc0, !PT ;  /* 0x0000000300007812 */ /* 0x000fca00078ec0ff */
[----:B------:R0:W2:Y:S02]  /*ebe0*/  SHFL.IDX PT, R14, R0, RZ, 0x1f ;  /* 0x00001fff000e7589 */ /* 0x0000a400000e0000 */
.L_x_6810:
[----:B------:R-:W-:Y:S02]  /*ebf0*/  PLOP3.LUT P2, PT, PT, PT, PT, 0x8, 0x0 ;  /* 0x000000000000781c */ /* 0x000fe40003f4e170 */
[----:B--2---:R-:W-:Y:S02]  /*ec00*/  ISETP.NE.AND P0, PT, R14, RZ, PT ;  /* 0x000000ff0e00720c */ /* 0x004fe40003f05270 */
[----:B0-----:R-:W-:-:S05]  /*ec10*/  P2R R0, PR, RZ, 0x4 ;  /* 0x00000004ff007803 */ /* 0x001fca0000000000 */
[----:B------:R0:W-:Y:S06]  /*ec20*/  STL [R1+0xc], R0 ;  /* 0x00000c0001007387 */ /* 0x0001ec0000100800 */
[----:B------:R-:W-:Y:S05]  /*ec30*/  @P0 BRA `(.L_x_6726) ;  /* 0x0000000400100947 */ /* 0x000fea0003800000 */
[----:B------:R-:W-:-:S03]  /*ec40*/  UMOV UR4, 0xffffffff ;  /* 0xffffffff00047882 */ /* 0x000fc60000000000 */
[----:B------:R-:W-:Y:S05]  /*ec50*/  BRA.DIV UR4, `(.L_x_6727) ;  /* 0x0000003a040c7947 */ /* 0x000fea000b800000 */
[----:B------:R-:W-:-:S13]  /*ec60*/  ELECT P6, URZ, PT ;  /* 0x00000000003f782f */ /* 0x000fda00038c0000 */
.L_x_6813:
[----:B------:R-:W-:Y:S05]  /*ec70*/  @!P6 BRA `(.L_x_6726) ;  /* 0x000000040000e947 */ /* 0x000fea0003800000 */
[----:B------:R2:W-:Y:S01]  /*ec80*/  STL [R1+0x4], R8 ;  /* 0x0000040801007387 */ /* 0x0005e20000100800 */
[----:B------:R-:W-:Y:S01]  /*ec90*/  IMAD.MOV.U32 R17, RZ, RZ, R19 ;  /* 0x000000ffff117224 */ /* 0x000fe200078e0013 */
[----:B------:R-:W-:Y:S06]  /*eca0*/  @!P1 BRA `(.L_x_6728) ;  /* 0x0000000000509947 */ /* 0x000fec0003800000 */
[----:B------:R-:W3:Y:S01]  /*ecb0*/  LDC R6, c[0x0][0x43c] ;  /* 0x00010f00ff067b82 */ /* 0x000ee20000000800 */
[----:B0-----:R-:W-:Y:S01]  /*ecc0*/  IMAD.MOV.U32 R0, RZ, RZ, R8 ;  /* 0x000000ffff007224 */ /* 0x001fe200078e0008 */
[----:B------:R-:W-:Y:S01]  /*ecd0*/  ULDC.64 UR4, c[0x0][0x428] ;  /* 0x00010a0000047ab9 */ /* 0x000fe20000000a00 */
[----:B------:R-:W-:Y:S01]  /*ece0*/  ULDC.64 UR6, c[0x0][0x208] ;  /* 0x0000820000067ab9 */ /* 0x000fe20000000a00 */
[----:B---3--:R-:W-:-:S13]  /*ecf0*/  ISETP.NE.AND P0, PT, R6, 0x1, PT ;  /* 0x000000010600780c */ /* 0x008fda0003f05270 */
[----:B------:R-:W0:Y:S02]  /*ed00*/  @P0 LDC.64 R4, c[0x0][0x440] ;  /* 0x00011000ff040b82 */ /* 0x000e240000000a00 */
[----:B0-----:R-:W-:-:S05]  /*ed10*/  @P0 IMAD.HI.U32 R4, R8, R4, RZ ;  /* 0x0000000408040227 */ /* 0x001fca00078e00ff */
[----:B------:R-:W-:-:S04]  /*ed20*/  @P0 SHF.R.U32.HI R0, RZ, R5, R4 ;  /* 0x00000005ff000219 */ /* 0x000fc80000011604 */
[--C-:B------:R-:W-:Y:S01]  /*ed30*/  SHF.R.S32.HI R5, RZ, 0x1f, R0.reuse ;  /* 0x0000001fff057819 */ /* 0x100fe20000011400 */
[----:B------:R-:W-:-:S04]  /*ed40*/  IMAD.MOV R4, RZ, RZ, -R0 ;  /* 0x000000ffff047224 */ /* 0x000fc800078e0a00 */
[----:B------:R-:W-:Y:S01]  /*ed50*/  IMAD R6, R6, R4, R8 ;  /* 0x0000000406067224 */ /* 0x000fe200078e0208 */
[----:B------:R-:W-:-:S04]  /*ed60*/  MOV R4, R0 ;  /* 0x0000000000047202 */ /* 0x000fc80000000f00 */
        /* <DEDUP_REMOVED lines=8> */
.L_x_6728:
[----:B---3--:R-:W3:Y:S01]  /*edf0*/  LDL R2, [R1] ;  /* 0x0000000001027983 */ /* 0x008ee20000100800 */
[----:B0-----:R-:W-:Y:S02]  /*ee00*/  LEA R0, R18, UR36, 0x3 ;  /* 0x0000002412007c11 */ /* 0x001fe4000f8e18ff */
[----:B---3--:R-:W-:-:S04]  /*ee10*/  SHF.L.U32 R2, R2, 0x1f, RZ ;  /* 0x0000001f02027819 */ /* 0x008fc800000006ff */
[----:B------:R-:W0:Y:S02]  /*ee20*/  SYNCS.PHASECHK.TRANS64.TRYWAIT P0, [R0+URZ+0x34840], R2 ;  /* 0x03484002000075a7 */ /* 0x000e24000800017f */
[----:B0-----:R-:W-:Y:S05]  /*ee30*/  @!P0 BRA `(.L_x_6729) ;  /* 0x0000003400b48947 */ /* 0x001fea0003800000 */
.L_x_6814:
        /* <DEDUP_REMOVED lines=11> */
.L_x_6730:
        /* <DEDUP_REMOVED lines=10> */
[----:B------:R-:W-:-:S03]  /*ef90*/  UMOV UR15, 0x40 ;  /* 0x00000040000f7882 */ /* 0x000fc60000000000 */
[----:B------:R-:W-:Y:S01]  /*efa0*/  P2R R0, PR, RZ, 0x1 ;  /* 0x00000001ff007803 */ /* 0x000fe20000000000 */
[----:B------:R-:W-:Y:S02]  /*efb0*/  UIMAD UR6, UR6, 0xb000, UR36 ;  /* 0x0000b000060678a4 */ /* 0x000fe4000f8e0224 */
[----:B------:R-:W-:Y:S02]  /*efc0*/  UIADD3 UR9, UR9, 0x34830, URZ ;  /* 0x0003483009097890 */ /* 0x000fe4000fffe03f */
[----:B------:R-:W-:Y:S01]  /*efd0*/  UIADD3 UR8, UR6, 0x1e400, URZ ;  /* 0x0001e40006087890 */ /* 0x000fe2000fffe03f */
[----:B------:R4:W-:Y:S01]  /*efe0*/  STL [R1+0xc], R0 ;  /* 0x00000c0001007387 */ /* 0x0009e20000100800 */
[----:B------:R-:W-:-:S03]  /*eff0*/  UIADD3 UR14, UR6, 0x23c00, URZ ;  /* 0x00023c00060e7890 */ /* 0x000fc6000fffe03f */
[----:B------:R-:W-:Y:S01]  /*f000*/  UMOV UR6, 0x0 ;  /* 0x0000000000067882 */ /* 0x000fe20000000000 */
[----:B---3--:R-:W-:-:S13]  /*f010*/  R2UR UR11, R2 ;  /* 0x00000000020b72ca */ /* 0x008fda00000e0000 */
[----:B------:R-:W-:-:S09]  /*f020*/  UIMAD UR11, UR11, 0xb0, URZ ;  /* 0x000000b00b0b78a4 */ /* 0x000fd2000f8e023f */
[----:B------:R0:W-:Y:S02]  /*f030*/  UTMALDG.4D [UR8], [UR4], desc[UR6] ;  /* 0x00000608040075b4 */ /* 0x0001e40008019000 */
[----:B0-----:R-:W-:Y:S01]  /*f040*/  UMOV UR8, UR14 ;  /* 0x0000000e00087c82 */ /* 0x001fe20008000000 */
[----:B------:R-:W-:Y:S02]  /*f050*/  UMOV UR10, UR15 ;  /* 0x0000000f000a7c82 */ /* 0x000fe40008000000 */
[----:B------:R4:W-:Y:S02]  /*f060*/  UTMALDG.4D [UR8], [UR4], desc[UR6] ;  /* 0x00000608040075b4 */ /* 0x0009e40008019000 */
[----:B----4-:R-:W-:Y:S01]  /*f070*/  NOP ;  /* 0x0000000000007918 */ /* 0x010fe20000000000 */
.L_x_6726:
        /* <DEDUP_REMOVED lines=17> */
[----:B--2---:R-:W-:Y:S02]  /*f190*/  IMAD.MOV.U32 R8, RZ, RZ, 0x70 ;  /* 0x00000070ff087424 */ /* 0x004fe400078e00ff */
[----:B------:R-:W-:Y:S02]  /*f1a0*/  IMAD.MOV.U32 R12, RZ, RZ, 0x1 ;  /* 0x00000001ff0c7424 */ /* 0x000fe400078e00ff */
[----:B------:R-:W-:-:S07]  /*f1b0*/  IMAD.MOV.U32 R13, RZ, RZ, RZ ;  /* 0x000000ffff0d7224 */ /* 0x000fce00078e00ff */
[----:B------:R-:W-:-:S07]  /*f1c0*/  LEPC R20, `(.L_x_6731) ;  /* 0x000000001014794e */ /* 0x000fce0000000000 */
[----:B01-3--:R-:W-:Y:S05]  /*f1d0*/  CALL.ABS.NOINC R2 ;  /* 0x0000000002007343 */ /* 0x00bfea0003c00000 */
.L_x_6731:
[----:B------:R-:W3:Y:S01]  /*f1e0*/  LDL.LU R5, [R1+0x18] ;  /* 0x0000180001057983 */ /* 0x000ee20000300800 */
[----:B0-----:R-:W-:Y:S01]  /*f1f0*/  SHF.R.S32.HI R0, RZ, 0x1f, R16 ;  /* 0x0000001fff007819 */ /* 0x001fe20000011410 */
[----:B------:R-:W-:Y:S01]  /*f200*/  ULDC.64 UR4, c[0x0][0x2d8] ;  /* 0x0000b60000047ab9 */ /* 0x000fe20000000a00 */
[----:B--2---:R-:W0:Y:S01]  /*f210*/  LDC R8, c[0x0][0x448] ;  /* 0x00011200ff087b82 */ /* 0x004e220000000800 */
[----:B------:R-:W2:Y:S01]  /*f220*/  LDL.LU R7, [R1+0x20] ;  /* 0x0000200001077983 */ /* 0x000ea20000300800 */
[----:B------:R-:W-:-:S03]  /*f230*/  ULDC.64 UR6, c[0x0][0x280] ;  /* 0x0000a00000067ab9 */ /* 0x000fc60000000a00 */
[----:B------:R-:W4:Y:S01]  /*f240*/  LDL R4, [R1+0x28] ;  /* 0x0000280001047983 */ /* 0x000f220000100800 */
        /* <DEDUP_REMOVED lines=9> */
[----:B------:R-:W-:Y:S02]  /*f2e0*/  LOP3.LUT R10, R10, 0x38, RZ, 0xc0, !PT ;  /* 0x000000380a0a7812 */ /* 0x000fe400078ec0ff */
[----:B---3--:R-:W-:Y:S01]  /*f2f0*/  SHF.R.S32.HI R0, RZ, 0x1f, R5 ;  /* 0x0000001fff007819 */ /* 0x008fe20000011405 */
[----:B------:R-:W-:-:S04]  /*f300*/  IMAD.WIDE.U32 R2, R5, UR4, R2 ;  /* 0x0000000405027c25 */ /* 0x000fc8000f8e0002 */
[----:B------:R-:W-:Y:S01]  /*f310*/  IMAD R0, R0, UR4, RZ ;  /* 0x0000000400007c24 */ /* 0x000fe2000f8e02ff */
[----:B------:R-:W-:-:S03]  /*f320*/  ULDC UR4, c[0x0][0xc38] ;  /* 0x00030e0000047ab9 */ /* 0x000fc60000000800 */
[----:B------:R-:W-:Y:S02]  /*f330*/  IMAD R0, R5, UR5, R0 ;  /* 0x0000000505007c24 */ /* 0x000fe4000f8e0200 */
[----:B------:R-:W1:Y:S02]  /*f340*/  S2R R5, SR_TID.X ;  /* 0x0000000000057919 */ /* 0x000e640000002100 */
[----:B------:R-:W-:Y:S01]  /*f350*/  IMAD.IADD R3, R3, 0x1, R0 ;  /* 0x0000000103037824 */ /* 0x000fe200078e0200 */
[----:B--2---:R-:W-:Y:S02]  /*f360*/  IADD3 R0, -R7, RZ, RZ ;  /* 0x000000ff07007210 */ /* 0x004fe40007ffe1ff */
[----:B------:R-:W2:Y:S03]  /*f370*/  @P0 LDC R7, c[0x0][0x450] ;  /* 0x00011400ff070b82 */ /* 0x000ea60000000800 */
[----:B----4-:R-:W-:Y:S01]  /*f380*/  IMAD R0, R0, UR4, R4 ;  /* 0x0000000400007c24 */ /* 0x010fe2000f8e0204 */
        /* <DEDUP_REMOVED lines=11> */
[----:B--2---:R-:W-:-:S05]  /*f440*/  @P0 SHF.R.U32.HI R5, RZ, R7, R6 ;  /* 0x00000007ff050219 */ /* 0x004fca0000011606 */
        /* <DEDUP_REMOVED lines=11> */
[----:B------:R-:W-:Y:S01]  /*f500*/  IMAD R5, R5, UR4, RZ ;  /* 0x0000000405057c24 */ /* 0x000fe2000f8e02ff */
[----:B------:R-:W-:Y:S01]  /*f510*/  LOP3.LUT R9, R9, 0x40, RZ, 0xfc, !PT ;  /* 0x0000004009097812 */ /* 0x000fe200078efcff */
[----:B------:R-:W-:Y:S01]  /*f520*/  IMAD.WIDE.U32 R2, R0, UR4, R2 ;  /* 0x0000000400027c25 */ /* 0x000fe2000f8e0002 */
[----:B------:R-:W-:-:S02]  /*f530*/  ULDC UR4, c[0x0][0x2b8] ;  /* 0x0000ae0000047ab9 */ /* 0x000fc40000000800 */
[----:B------:R-:W-:Y:S01]  /*f540*/  ISETP.GE.AND P1, PT, R9, UR4, PT ;  /* 0x0000000409007c0c */ /* 0x000fe2000bf26270 */
[----:B------:R-:W-:Y:S01]  /*f550*/  IMAD R5, R0, UR5, R5 ;  /* 0x0000000500057c24 */ /* 0x000fe2000f8e0205 */
[----:B------:R0:W5:Y:S01]  /*f560*/  LDL R9, [R1+0x14] ;  /* 0x0000140001097983 */ /* 0x0001620000100800 */
[----:B------:R-:W-:Y:S02]  /*f570*/  LEA R0, P2, R2, UR6, 0x1 ;  /* 0x0000000602007c11 */ /* 0x000fe4000f8408ff */
[----:B------:R-:W-:Y:S01]  /*f580*/  IMAD.IADD R5, R3, 0x1, R5 ;  /* 0x0000000103057824 */ /* 0x000fe200078e0205 */
[----:B------:R-:W-:Y:S01]  /*f590*/  ISETP.GE.AND P0, PT, R10, UR4, PT ;  /* 0x000000040a007c0c */ /* 0x000fe2000bf06270 */
[----:B------:R-:W-:-:S03]  /*f5a0*/  UMOV UR4, 0xffffffff ;  /* 0xffffffff00047882 */ /* 0x000fc60000000000 */
[----:B------:R-:W-:Y:S01]  /*f5b0*/  LEA.HI.X R2, R2, UR7, R5, 0x1, P2 ;  /* 0x0000000702027c11 */ /* 0x000fe200090f0c05 */
[----:B0-----:R-:W-:Y:S08]  /*f5c0*/  BRA.DIV UR4, `(.L_x_6732) ;  /* 0x0000002e04e47947 */ /* 0x001ff0000b800000 */
[----:B------:R-:W0:Y:S01]  /*f5d0*/  S2R R6, SR_TID.X ;  /* 0x0000000000067919 */ /* 0x000e220000002100 */
[----:B------:R-:W-:Y:S01]  /*f5e0*/  ULDC UR4, c[0x0][0x288] ;  /* 0x0000a20000047ab9 */ /* 0x000fe20000000800 */
[----:B------:R-:W-:Y:S01]  /*f5f0*/  ULDC.64 UR6, c[0x0][0x208] ;  /* 0x0000820000067ab9 */ /* 0x000fe20000000a00 */
[----:B------:R-:W-:Y:S01]  /*f600*/  IMAD R3, R8, UR4, RZ ;  /* 0x0000000408037c24 */ /* 0x000fe2000f8e02ff */
[----:B------:R-:W1:Y:S04]  /*f610*/  SHFL.IDX PT, R7, R0, RZ, 0x181f ;  /* 0x00181fff00077589 */ /* 0x000e6800000e0000 */
[----:B------:R-:W-:Y:S01]  /*f620*/  SHFL.IDX PT, R8, R2, 0x1, 0x181f ;  /* 0x00381f0002087f89 */ /* 0x000fe200000e0000 */
[----:B0-----:R-:W-:-:S04]  /*f630*/  LOP3.LUT R6, R6, 0x7f, RZ, 0xc0, !PT ;  /* 0x0000007f06067812 */ /* 0x001fc800078ec0ff */
[----:B------:R-:W-:-:S05]  /*f640*/  SHF.R.U32.HI R6, RZ, 0x3, R6 ;  /* 0x00000003ff067819 */ /* 0x000fca0000011606 */
[----:B------:R-:W-:Y:S02]  /*f650*/  IMAD.IADD R4, R6, 0x1, R4 ;  /* 0x0000000106047824 */ /* 0x000fe400078e0204 */
[----:B------:R-:W0:Y:S02]  /*f660*/  SHFL.IDX PT, R6, R2, RZ, 0x181f ;  /* 0x00181fff02067589 */ /* 0x000e2400000e0000 */
[C---:B------:R-:W-:Y:S01]  /*f670*/  VIADD R5, R4.reuse, 0x10 ;  /* 0x0000001004057836 */ /* 0x040fe20000000000 */
[----:B------:R-:W-:-:S04]  /*f680*/  ISETP.GE.AND P4, PT, R4, R3, PT ;  /* 0x000000030400720c */ /* 0x000fc80003f86270 */
[----:B------:R-:W-:Y:S02]  /*f690*/  ISETP.GE.AND P2, PT, R5, R3, PT ;  /* 0x000000030500720c */ /* 0x000fe40003f46270 */
[----:B------:R-:W2:Y:S07]  /*f6a0*/  SHFL.IDX PT, R5, R0, 0x1, 0x181f ;  /* 0x00381f0000057f89 */ /* 0x000eae00000e0000 */
[----:B-1----:R-:W-:-:S05]  /*f6b0*/  @!P4 LEA R7, P3, R10, R7, 0x1 ;  /* 0x000000070a07c211 */ /* 0x002fca00078608ff */
[----:B0-----:R-:W-:-:S05]  /*f6c0*/  @!P4 IMAD.X R6, RZ, RZ, R6, P3 ;  /* 0x000000ffff06c224 */ /* 0x001fca00018e0606 */
[----:B------:R-:W-:-:S04]  /*f6d0*/  @!P4 LOP3.LUT R7, R7, R6, RZ, 0x3c, !PT ;  /* 0x000000060707c212 */ /* 0x000fc800078e3cff */
[C---:B------:R-:W-:Y:S02]  /*f6e0*/  @!P4 LOP3.LUT R6, R7.reuse, R6, RZ, 0x3c, !PT ;  /* 0x000000060706c212 */ /* 0x040fe400078e3cff */
[----:B--2---:R-:W-:Y:S02]  /*f6f0*/  @!P2 LEA R5, P3, R10, R5, 0x1 ;  /* 0x000000050a05a211 */ /* 0x004fe400078608ff */
[----:B------:R-:W-:-:S05]  /*f700*/  @!P4 LOP3.LUT R7, R7, R6, RZ, 0x3c, !PT ;  /* 0x000000060707c212 */ /* 0x000fca00078e3cff */
[----:B-----5:R-:W-:Y:S04]  /*f710*/  @!P4 LDGSTS.E.BYPASS.LTC128B.128 [R9+0x16400], desc[UR6][R6.64], !P0 ;  /* 0x164000000609cfae */ /* 0x020fe8000c101d46 */
[----:B------:R0:W-:Y:S02]  /*f720*/  @!P4 LDGSTS.E.BYPASS.LTC128B.128 [R9+0x1a400], desc[UR6][R6.64+0x80], !P1 ;  /* 0x1a4000800609cfae */ /* 0x0001e4000c901d46 */
[----:B0-----:R-:W-:-:S05]  /*f730*/  @!P2 IMAD.X R6, RZ, RZ, R8, P3 ;  /* 0x000000ffff06a224 */ /* 0x001fca00018e0608 */
[----:B------:R-:W-:Y:S01]  /*f740*/  @!P2 MOV R7, R6 ;  /* 0x000000060007a202 */ /* 0x000fe20000000f00 */
[----:B------:R-:W-:Y:S02]  /*f750*/  @!P2 IMAD.MOV.U32 R6, RZ, RZ, R5 ;  /* 0x000000ffff06a224 */ /* 0x000fe400078e0005 */
[----:B------:R-:W-:-:S03]  /*f760*/  VIADD R5, R4, 0x20 ;  /* 0x0000002004057836 */ /* 0x000fc60000000000 */
        /* <DEDUP_REMOVED lines=40> */
[----:B0-----:R-:W0:Y:S04]  /*f9f0*/  SHFL.IDX PT, R6, R0, 0x6, 0x181f ;  /* 0x00d81f0000067f89 */ /* 0x001e2800000e0000 */
[----:B------:R-:W1:Y:S02]  /*fa00*/  SHFL.IDX PT, R0, R0, 0x7, 0x181f ;  /* 0x00f81f0000007f89 */ /* 0x000e6400000e0000 */
[----:B0-----:R-:W-:-:S05]  /*fa10*/  @!P2 LEA R6, P3, R10, R6, 0x1 ;  /* 0x000000060a06a211 */ /* 0x001fca00078608ff */
[----:B------:R-:W-:-:S04]  /*fa20*/  @!P2 IMAD.X R5, RZ, RZ, R5, P3 ;  /* 0x000000ffff05a224 */ /* 0x000fc800018e0605 */
[----:B------:R-:W-:Y:S02]  /*fa30*/  @!P2 IMAD.MOV.U32 R7, RZ, RZ, R5 ;  /* 0x000000ffff07a224 */ /* 0x000fe400078e0005 */
[----:B------:R0:W2:Y:S04]  /*fa40*/  SHFL.IDX PT, R5, R2, 0x7, 0x181f ;  /* 0x00f81f0002057f89 */ /* 0x0000a800000e0000 */
[----:B------:R0:W-:Y:S04]  /*fa50*/  @!P2 LDGSTS.E.BYPASS.LTC128B.128 [R9+0x19400], desc[UR6][R6.64], !P0 ;  /* 0x194000000609afae */ /* 0x0001e8000c101d46 */
[----:B-1----:R0:W-:Y:S02]  /*fa60*/  @!P2 LDGSTS.E.BYPASS.LTC128B.128 [R9+0x1d400], desc[UR6][R6.64+0x80], !P1 ;  /* 0x1d4000800609afae */ /* 0x0021e4000c901d46 */
.L_x_6831:
[----:B------:R-:W-:Y:S01]  /*fa70*/  VIADD R4, R4, 0x70 ;  /* 0x0000007004047836 */ /* 0x000fe20000000000 */
[----:B------:R-:W-:Y:S04]  /*fa80*/  BSSY B0, `(.L_x_6733) ;  /* 0x000000b000007945 */ /* 0x000fe80003800000 */
[----:B------:R-:W-:-:S13]  /*fa90*/  ISETP.GE.AND P2, PT, R4, R3, PT ;  /* 0x000000030400720c */ /* 0x000fda0003f46270 */
[----:B------:R-:W-:Y:S05]  /*faa0*/  @P2 BRA `(.L_x_6734) ;  /* 0x0000000000202947 */ /* 0x000fea0003800000 */
[----:B0-----:R-:W-:Y:S01]  /*fab0*/  LEA R2, P2, R10, R0, 0x1 ;  /* 0x000000000a027211 */ /* 0x001fe200078408ff */
[----:B------:R-:W-:-:S03]  /*fac0*/  ULDC.64 UR4, c[0x0][0x208] ;  /* 0x0000820000047ab9 */ /* 0x000fc60000000a00 */
[----:B--2---:R-:W-:-:S05]  /*fad0*/  IADD3.X R3, RZ, R5, RZ, P2, !PT ;  /* 0x00000005ff037210 */ /* 0x004fca00017fe4ff */
[----:B------:R-:W-:Y:S01]  /*fae0*/  @!PT LDS RZ, [RZ] ;  /* 0x00000000fffff984 */ /* 0x000fe20000000800 */
[----:B------:R-:W-:Y:S01]  /*faf0*/  @!PT LDS RZ, [RZ] ;  /* 0x00000000fffff984 */ /* 0x000fe20000000800 */
[----:B------:R-:W-:Y:S01]  /*fb00*/  @!PT LDS RZ, [RZ] ;  /* 0x00000000fffff984 */ /* 0x000fe20000000800 */
[----:B------:R1:W-:Y:S04]  /*fb10*/  LDGSTS.E.BYPASS.LTC128B.128 [R9+0x19c00], desc[UR4][R2.64], !P0 ;  /* 0x19c0000002097fae */ /* 0x0003e8000c101d44 */
[----:B------:R1:W-:Y:S02]  /*fb20*/  LDGSTS.E.BYPASS.LTC128B.128 [R9+0x1dc00], desc[UR4][R2.64+0x80], !P1 ;  /* 0x1dc0008002097fae */ /* 0x0003e4000c901d44 */
.L_x_6734:
[----:B------:R-:W-:Y:S05]  /*fb30*/  BSYNC B0 ;  /* 0x0000000000007941 */ /* 0x000fea0003800000 */
.L_x_6733:
[----:B01----:R-:W3:Y:S01]  /*fb40*/  LDL R2, [R1+0x30] ;  /* 0x0000300001027983 */ /* 0x003ee20000100800 */
        /* <DEDUP_REMOVED lines=9> */
[----:B------:R-:W-:Y:S01]  /*fbe0*/  IMAD.U32 R11, RZ, RZ, UR36 ;  /* 0x00000024ff0b7e24 */ /* 0x000fe2000f8e00ff */
[----:B------:R-:W0:Y:S01]  /*fbf0*/  SYNCS.PHASECHK.TRANS64.TRYWAIT P0, [UR36+0x34820], R0 ;  /* 0x03482000ff0075a7 */ /* 0x000e220008000164 */
[----:B---3--:R-:W-:Y:S01]  /*fc00*/  ISETP.GE.AND P1, PT, R2, 0xb1, PT ;  /* 0x000000b10200780c */ /* 0x008fe20003f26270 */
[----:B0-----:R-:W-:-:S12]  /*fc10*/  @!P0 BRA `(.L_x_6736) ;  /* 0x0000003400108947 */ /* 0x001fd80003800000 */
.L_x_6832:
[----:B------:R-:W-:Y:S05]  /*fc20*/  BSYNC B0 ;  /* 0x0000000000007941 */ /* 0x000fea0003800000 */
.L_x_6735:
        /* <DEDUP_REMOVED lines=8> */
[----:B------:R-:W-:Y:S02]  /*fcb0*/  ISETP.NE.U32.AND P0, PT, R0, 0x1, PT ;  /* 0x000000010000780c */ /* 0x000fe40003f05070 */
[----:B------:R-:W-:-:S11]  /*fcc0*/  IADD3 R0, R2, -0x2, RZ ;  /* 0xfffffffe02007810 */ /* 0x000fd60007ffe0ff */
[----:B------:R-:W-:Y:S05]  /*fcd0*/  @P0 BRA `(.L_x_6738) ;  /* 0x0000000800680947 */ /* 0x000fea0003800000 */
[----:B------:R-:W3:Y:S04]  /*fce0*/  LDL R3, [R1+0xc] ;  /* 0x00000c0001037983 */ /* 0x000ee80000100800 */
[----:B------:R-:W4:Y:S01]  /*fcf0*/  LDL R2, [R1] ;  /* 0x0000000001027983 */ /* 0x000f220000100800 */
[----:B------:R-:W-:Y:S01]  /*fd00*/  VIADD R4, R18, 0x1 ;  /* 0x0000000112047836 */ /* 0x000fe20000000000 */
[----:B------:R-:W-:Y:S04]  /*fd10*/  BSSY B0, `(.L_x_6739) ;  /* 0x0000092000007945 */ /* 0x000fe80003800000 */
[----:B------:R-:W-:-:S04]  /*fd20*/  ISETP.NE.AND P0, PT, R4, 0x2, PT ;  /* 0x000000020400780c */ /* 0x000fc80003f05270 */
[----:B------:R-:W-:Y:S02]  /*fd30*/  SEL R8, RZ, 0x1, P0 ;  /* 0x00000001ff087807 */ /* 0x000fe40000000000 */
[----:B------:R-:W-:Y:S02]  /*fd40*/  SEL R4, R4, RZ, P0 ;  /* 0x000000ff04047207 */ /* 0x000fe40000000000 */
[----:B---3--:R-:W-:Y:S02]  /*fd50*/  ISETP.NE.AND P2, PT, R3, RZ, PT ;  /* 0x000000ff0300720c */ /* 0x008fe40003f45270 */
[----:B----4-:R-:W-:-:S11]  /*fd60*/  LOP3.LUT R8, R2, R8, RZ, 0x3c, !PT ;  /* 0x0000000802087212 */ /* 0x010fd600078e3cff */
[----:B------:R-:W-:Y:S05]  /*fd70*/  @!P2 BRA `(.L_x_6740) ;  /* 0x00000008002ca947 */ /* 0x000fea0003800000 */
[----:B------:R-:W3:Y:S01]  /*fd80*/  LDL R2, [R1+0x10] ;  /* 0x0000100001027983 */ /* 0x000ee20000100800 */
[----:B------:R-:W-:Y:S01]  /*fd90*/  IMAD.MOV.U32 R6, RZ, RZ, R17 ;  /* 0x000000ffff067224 */ /* 0x000fe200078e0011 */
[----:B---3--:R-:W-:-:S13]  /*fda0*/  ISETP.NE.AND P2, PT, R2, RZ, PT ;  /* 0x000000ff0200720c */ /* 0x008fda0003f45270 */
[----:B------:R-:W-:Y:S05]  /*fdb0*/  @!P2 BRA `(.L_x_6741) ;  /* 0x000000000050a947 */ /* 0x000fea0003800000 */
[----:B------:R-:W3:Y:S01]  /*fdc0*/  LDL R7, [R1+0x8] ;  /* 0x0000080001077983 */ /* 0x000ee20000100800 */
[----:B------:R-:W0:Y:S01]  /*fdd0*/  LDC R6, c[0x0][0x43c] ;  /* 0x00010f00ff067b82 */ /* 0x000e220000000800 */
[----:B------:R-:W-:Y:S01]  /*fde0*/  ULDC.64 UR4, c[0x0][0x428] ;  /* 0x00010a0000047ab9 */ /* 0x000fe20000000a00 */
        /* <DEDUP_REMOVED lines=17> */
.L_x_6741:
[----:B------:R-:W-:Y:S01]  /*ff00*/  LEA R3, R4, UR36, 0x3 ;  /* 0x0000002404037c11 */ /* 0x000fe2000f8e18ff */
[----:B------:R-:W-:Y:S01]  /*ff10*/  BSSY B1, `(.L_x_6742) ;  /* 0x0000004000017945 */ /* 0x000fe20003800000 */
[----:B------:R-:W-:-:S04]  /*ff20*/  SHF.L.U32 R2, R8, 0x1f, RZ ;  /* 0x0000001f08027819 */ /* 0x000fc800000006ff */
[----:B------:R-:W1:Y:S02]  /*ff30*/  SYNCS.PHASECHK.TRANS64.TRYWAIT P0, [R3+URZ+0x34840], R2 ;  /* 0x03484002030075a7 */ /* 0x000e64000800017f */
[----:B-1----:R-:W-:Y:S05]  /*ff40*/  @!P0 BRA `(.L_x_6743) ;  /* 0x0000003000588947 */ /* 0x002fea0003800000 */
.L_x_6833:
[----:B------:R-:W-:Y:S05]  /*ff50*/  BSYNC B1 ;  /* 0x0000000000017941 */ /* 0x000fea0003800000 */
.L_x_6742:
[----:B--2---:R-:W2:Y:S01]  /*ff60*/  S2R R5, SR_TID.X ;  /* 0x0000000000057919 */ /* 0x004ea20000002100 */
[----:B------:R-:W-:Y:S01]  /*ff70*/  BSSY B1, `(.L_x_6744) ;  /* 0x000000b000017945 */ /* 0x000fe20003800000 */
[----:B--2---:R-:W-:-:S04]  /*ff80*/  LOP3.LUT R5, R5, 0x7f, RZ, 0xc0, !PT ;  /* 0x0000007f05057812 */ /* 0x004fc800078ec0ff */
[----:B------:R-:W-:-:S13]  /*ff90*/  ISETP.NE.AND P1, PT, R5, RZ, PT ;  /* 0x000000ff0500720c */ /* 0x000fda0003f25270 */
[----:B------:R-:W-:Y:S05]  /*ffa0*/  @P1 BRA `(.L_x_6745) ;  /* 0x00000000001c1947 */ /* 0x000fea0003800000 */
[----:B------:R-:W2:Y:S01]  /*ffb0*/  S2R R5, SR_TID.X ;  /* 0x0000000000057919 */ /* 0x000ea20000002100 */
[----:B-1----:R-:W-:-:S04]  /*ffc0*/  MOV R2, 0xb000 ;  /* 0x0000b00000027802 */ /* 0x002fc80000000f00 */
[----:B------:R3:W-:Y:S01]  /*ffd0*/  SYNCS.ARRIVE.TRANS64 RZ, [R3+URZ+0x34830], R2 ;  /* 0x0348300203ff79a7 */ /* 0x0007e2000800003f */
[----:B--2---:R-:W-:-:S04]  /*ffe0*/  LOP3.LUT R5, R5, 0x1f, RZ, 0xc0, !PT ;  /* 0x0000001f05057812 */ /* 0x004fc800078ec0ff */
[----:B------:R-:W-:-:S13]  /*fff0*/  ISETP.NE.AND P0, PT, R5, RZ, PT ;  /* 0x000000ff0500720c */ /* 0x000fda0003f05270 */
[----:B---3--:R-:W-:Y:S05]  /*10000*/  @!P0 BRA `(.L_x_6745) ;  /* 0x0000000000048947 */ /* 0x008fea0003800000 */
[----:B------:R-:W-:Y:S01]  /*10010*/  BPT.TRAP 0x1 ;  /* 0x000000040000795c */ /* 0x000fe20000300000 */
.L_x_6745:
[----:B------:R-:W-:Y:S05]  /*10020*/  BSYNC B1 ;  /* 0x0000000000017941 */ /* 0x000fea0003800000 */
.L_x_6744:
[----:B------:R-:W-:Y:S01]  /*10030*/  IMAD.MOV.U32 R14, RZ, RZ, RZ ;  /* 0x000000ffff0e7224 */ /* 0x000fe200078e00ff */
[----:B------:R-:W-:Y:S01]  /*10040*/  UIADD3 UR4, UP0, UR38, 0x370, URZ ;  /* 0x0000037026047890 */ /* 0x000fe2000ff1e03f */
[----:B-1----:R-:W-:Y:S01]  /*10050*/  IMAD R2, R4, 0xb000, R11 ;  /* 0x0000b00004027824 */ /* 0x002fe200078e020b */
[----:B------:R-:W-:Y:S01]  /*10060*/  PLOP3.LUT P0, PT, PT, PT, PT, 0x80, 0x0 ;  /* 0x000000000000781c */ /* 0x000fe20003f0f070 */
[----:B------:R-:W-:Y:S01]  /*10070*/  VIADD R3, R3, 0x34830 ;  /* 0x0003483003037836 */ /* 0x000fe20000000000 */
[----:B------:R-:W-:Y:S01]  /*10080*/  R2UR UR10, R14 ;  /* 0x000000000e0a72ca */ /* 0x000fe200000e0000 */
[----:B------:R-:W-:Y:S01]  /*10090*/  IMAD R5, R0, 0xb0, RZ ;  /* 0x000000b000057824 */ /* 0x000fe200078e02ff */
[----:B------:R-:W-:Y:S01]  /*100a0*/  UIADD3.X UR5, URZ, UR39, URZ, UP0, !UPT ;  /* 0x000000273f057290 */ /* 0x000fe200087fe43f */
[----:B0-----:R-:W-:Y:S01]  /*100b0*/  VIADD R7, R2, 0x1e400 ;  /* 0x0001e40002077836 */ /* 0x001fe20000000000 */
[----:B------:R-:W-:Y:S01]  /*100c0*/  UMOV UR6, 0x0 ;  /* 0x0000000000067882 */ /* 0x000fe20000000000 */
[----:B------:R-:W-:-:S10]  /*100d0*/  UMOV UR7, 0x14f00000 ;  /* 0x14f0000000077882 */ /* 0x000fd40000000000 */
.L_x_6746:
        /* <DEDUP_REMOVED lines=16> */
.L_x_6747:
        /* <DEDUP_REMOVED lines=16> */
.L_x_6834:
[----:B------:R-:W-:Y:S05]  /*102e0*/  BSYNC B1 ;  /* 0x0000000000017941 */ /* 0x000fea0003800000 */
.L_x_6748:
        /* <DEDUP_REMOVED lines=12> */
.L_x_6751:
[----:B------:R-:W-:Y:S05]  /*103b0*/  BSYNC B1 ;  /* 0x0000000000017941 */ /* 0x000fea0003800000 */
.L_x_6750:
        /* <DEDUP_REMOVED lines=12> */
.L_x_6752:
        /* <DEDUP_REMOVED lines=15> */
.L_x_6753:
        /* <DEDUP_REMOVED lines=12> */
.L_x_6740:
[----:B------:R-:W-:Y:S05]  /*10630*/  BSYNC B0 ;  /* 0x0000000000007941 */ /* 0x000fea0003800000 */
.L_x_6739:
[----:B0-----:R-:W3:Y:S01]  /*10640*/  LDL.LU R0, [R1+0x24] ;  /* 0x0000240001007983 */ /* 0x001ee20000300800 */
[----:B------:R-:W-:-:S03]  /*10650*/  IMAD.MOV.U32 R18, RZ, RZ, R4 ;  /* 0x000000ffff127224 */ /* 0x000fc600078e0004 */
[----:B------:R0:W-:Y:S02]  /*10660*/  STL [R1], R8 ;  /* 0x0000000801007387 */ /* 0x0001e40000100800 */
[----:B0--3--:R-:W-:-:S07]  /*10670*/  VIADD R0, R0, 0xfffffffd ;  /* 0xfffffffd00007836 */ /* 0x009fce0000000000 */
.L_x_6738:
[----:B------:R-:W3:Y:S01]  /*10680*/  LDL.LU R2, [R1+0x1c] ;  /* 0x00001c0001027983 */ /* 0x000ee20000300800 */
[----:B------:R-:W-:Y:S01]  /*10690*/  IMAD.MOV R9, RZ, RZ, -R9 ;  /* 0x000000ffff097224 */ /* 0x000fe200078e0a09 */
[----:B------:R-:W-:Y:S04]  /*106a0*/  BSSY B0, `(.L_x_6737) ;  /* 0x000012f000007945 */ /* 0x000fe80003800000 */
[----:B---3--:R-:W-:-:S13]  /*106b0*/  ISETP.NE.AND P0, PT, R2, R9, PT ;  /* 0x000000090200720c */ /* 0x008fda0003f05270 */
[----:B------:R-:W-:Y:S05]  /*106c0*/  @!P0 BRA `(.L_x_6754) ;  /* 0x0000001000b08947 */ /* 0x000fea0003800000 */
[----:B------:R-:W-:-:S07]  /*106d0*/  IMAD.MOV.U32 R4, RZ, RZ, R17 ;  /* 0x000000ffff047224 */ /* 0x000fce00078e0011 */
.L_x_6785:
[----:B---3--:R-:W3:Y:S04]  /*106e0*/  LDL R3, [R1+0xc] ;  /* 0x00000c0001037983 */ /* 0x008ee80000100800 */
[----:B------:R-:W4:Y:S01]  /*106f0*/  LDL R2, [R1] ;  /* 0x0000000001027983 */ /* 0x000f220000100800 */
[----:B------:R-:W-:Y:S01]  /*10700*/  IADD3 R6, R18, 0x1, RZ ;  /* 0x0000000112067810 */ /* 0x000fe20007ffe0ff */
[----:B------:R-:W-:Y:S03]  /*10710*/  BSSY B1, `(.L_x_6755) ;  /* 0x0000090000017945 */ /* 0x000fe60003800000 */
[----:B------:R-:W-:-:S04]  /*10720*/  ISETP.NE.AND P0, PT, R6, 0x2, PT ;  /* 0x000000020600780c */ /* 0x000fc80003f05270 */
[----:B------:R-:W-:Y:S02]  /*10730*/  SEL R7, RZ, 0x1, P0 ;  /* 0x00000001ff077807 */ /* 0x000fe40000000000 */
[----:B------:R-:W-:Y:S02]  /*10740*/  SEL R6, R6, RZ, P0 ;  /* 0x000000ff06067207 */ /* 0x000fe40000000000 */
[----:B---3--:R-:W-:Y:S02]  /*10750*/  ISETP.NE.AND P1, PT, R3, RZ, PT ;  /* 0x000000ff0300720c */ /* 0x008fe40003f25270 */
[----:B----4-:R-:W-:-:S11]  /*10760*/  LOP3.LUT R7, R2, R7, RZ, 0x3c, !PT ;  /* 0x0000000702077212 */ /* 0x010fd600078e3cff */
[----:B01----:R-:W-:Y:S05]  /*10770*/  @!P1 BRA `(.L_x_6756) ;  /* 0x0000000800249947 */ /* 0x003fea0003800000 */
[----:B------:R-:W3:Y:S01]  /*10780*/  LDL R2, [R1+0x10] ;  /* 0x0000100001027983 */ /* 0x000ee20000100800 */
[----:B------:R-:W-:Y:S01]  /*10790*/  IMAD.MOV.U32 R8, RZ, RZ, R0 ;  /* 0x000000ffff087224 */ /* 0x000fe200078e0000 */
[----:B---3--:R-:W-:-:S13]  /*107a0*/  ISETP.NE.AND P1, PT, R2, RZ, PT ;  /* 0x000000ff0200720c */ /* 0x008fda0003f25270 */
[----:B------:R-:W-:Y:S05]  /*107b0*/  @!P1 BRA `(.L_x_6757) ;  /* 0x0000000000509947 */ /* 0x000fea0003800000 */
[----:B------:R-:W3:Y:S01]  /*107c0*/  LDL R9, [R1+0x8] ;  /* 0x0000080001097983 */ /* 0x000ee20000100800 */
[----:B--2---:R-:W0:Y:S01]  /*107d0*/  LDC R5, c[0x0][0x43c] ;  /* 0x00010f00ff057b82 */ /* 0x004e220000000800 */
[----:B------:R-:W-:Y:S01]  /*107e0*/  ULDC.64 UR4, c[0x0][0x428] ;  /* 0x00010a0000047ab9 */ /* 0x000fe20000000a00 */
        /* <DEDUP_REMOVED lines=17> */
.L_x_6757:
[----:B------:R-:W-:Y:S01]  /*10900*/  LEA R3, R6, UR36, 0x3 ;  /* 0x0000002406037c11 */ /* 0x000fe2000f8e18ff */
[----:B------:R-:W-:Y:S01]  /*10910*/  BSSY B2, `(.L_x_6758) ;  /* 0x0000004000027945 */ /* 0x000fe20003800000 */
[----:B------:R-:W-:-:S04]  /*10920*/  SHF.L.U32 R2, R7, 0x1f, RZ ;  /* 0x0000001f07027819 */ /* 0x000fc800000006ff */
[----:B------:R-:W1:Y:S02]  /*10930*/  SYNCS.PHASECHK.TRANS64.TRYWAIT P0, [R3+URZ+0x34840], R2 ;  /* 0x03484002030075a7 */ /* 0x000e64000800017f */
[----:B-1----:R-:W-:Y:S05]  /*10940*/  @!P0 BRA `(.L_x_6759) ;  /* 0x0000002800008947 */ /* 0x002fea0003800000 */
.L_x_6835:
[----:B------:R-:W-:Y:S05]  /*10950*/  BSYNC B2 ;  /* 0x0000000000027941 */ /* 0x000fea0003800000 */
.L_x_6758:
[----:B0-2---:R-:W0:Y:S01]  /*10960*/  S2R R5, SR_TID.X ;  /* 0x0000000000057919 */ /* 0x005e220000002100 */
        /* <DEDUP_REMOVED lines=11> */
.L_x_6761:
[----:B------:R-:W-:Y:S05]  /*10a20*/  BSYNC B2 ;  /* 0x0000000000027941 */ /* 0x000fea0003800000 */
.L_x_6760:
[----:B------:R-:W-:Y:S01]  /*10a30*/  MOV R14, RZ ;  /* 0x000000ff000e7202 */ /* 0x000fe20000000f00 */
[----:B-1----:R-:W-:Y:S01]  /*10a40*/  IMAD R2, R6, 0xb000, R11 ;  /* 0x0000b00006027824 */ /* 0x002fe200078e020b */
[----:B------:R-:W-:Y:S01]  /*10a50*/  UIADD3 UR4, UP0, UR38, 0x370, URZ ;  /* 0x0000037026047890 */ /* 0x000fe2000ff1e03f */
[----:B------:R-:W-:Y:S01]  /*10a60*/  PLOP3.LUT P0, PT, PT, PT, PT, 0x80, 0x0 ;  /* 0x000000000000781c */ /* 0x000fe20003f0f070 */
[----:B------:R-:W-:Y:S01]  /*10a70*/  VIADD R3, R3, 0x34830 ;  /* 0x0003483003037836 */ /* 0x000fe20000000000 */
[----:B------:R-:W-:Y:S01]  /*10a80*/  R2UR UR10, R14 ;  /* 0x000000000e0a72ca */ /* 0x000fe200000e0000 */
[----:B------:R-:W-:Y:S01]  /*10a90*/  IMAD R5, R8, 0xb0, RZ ;  /* 0x000000b008057824 */ /* 0x000fe200078e02ff */
[----:B------:R-:W-:Y:S01]  /*10aa0*/  UIADD3.X UR5, URZ, UR39, URZ, UP0, !UPT ;  /* 0x000000273f057290 */ /* 0x000fe200087fe43f */
[----:B------:R-:W-:Y:S01]  /*10ab0*/  VIADD R9, R2, 0x1e400 ;  /* 0x0001e40002097836 */ /* 0x000fe20000000000 */
[----:B------:R-:W-:Y:S01]  /*10ac0*/  UMOV UR6, 0x0 ;  /* 0x0000000000067882 */ /* 0x000fe20000000000 */
[----:B------:R-:W-:-:S10]  /*10ad0*/  UMOV UR7, 0x14f00000 ;  /* 0x14f0000000077882 */ /* 0x000fd40000000000 */
.L_x_6762:
        /* <DEDUP_REMOVED lines=16> */
.L_x_6763:
        /* <DEDUP_REMOVED lines=16> */
.L_x_6836:
[----:B------:R-:W-:Y:S05]  /*10ce0*/  BSYNC B2 ;  /* 0x0000000000027941 */ /* 0x000fea0003800000 */
.L_x_6764:
[----:B------:R-:W-:Y:S01]  /*10cf0*/  BSSY B2, `(.L_x_6766) ;  /* 0x000000b000027945 */ /* 0x000fe20003800000 */
[----:B------:R-:W-:Y:S01]  /*10d00*/  MOV R12, 0x0 ;  /* 0x00000000000c7802 */ /* 0x000fe20000000f00 */
[----:B------:R-:W-:Y:S02]  /*10d10*/  IMAD.MOV.U32 R13, RZ, RZ, 0x14f00000 ;  /* 0x14f00000ff0d7424 */ /* 0x000fe400078e00ff */
        /* <DEDUP_REMOVED lines=8> */
.L_x_6767:
[----:B------:R-:W-:Y:S05]  /*10da0*/  BSYNC B2 ;  /* 0x0000000000027941 */ /* 0x000fea0003800000 */
.L_x_6766:
        /* <DEDUP_REMOVED lines=11> */
.L_x_6768:
        /* <DEDUP_REMOVED lines=15> */
.L_x_6769:
        /* <DEDUP_REMOVED lines=11> */
[----:B------:R-:W-:-:S07]  /*11000*/  MOV R17, R4 ;  /* 0x0000000400117202 */ /* 0x000fce0000000f00 */
.L_x_6756:
[----:B------:R-:W-:Y:S05]  /*11010*/  BSYNC B1 ;  /* 0x0000000000017941 */ /* 0x000fea0003800000 */
.L_x_6755:
        /* <DEDUP_REMOVED lines=34> */
.L_x_6772:
[----:B------:R-:W-:Y:S01]  /*11240*/  LEA R2, R18, UR36, 0x3 ;  /* 0x0000002412027c11 */ /* 0x000fe2000f8e18ff */
[----:B------:R-:W-:Y:S01]  /*11250*/  BSSY B2, `(.L_x_6773) ;  /* 0x0000004000027945 */ /* 0x000fe20003800000 */
[----:B------:R-:W-:-:S04]  /*11260*/  SHF.L.U32 R3, R9, 0x1f, RZ ;  /* 0x0000001f09037819 */ /* 0x000fc800000006ff */
[----:B------:R-:W3:Y:S02]  /*11270*/  SYNCS.PHASECHK.TRANS64.TRYWAIT P0, [R2+URZ+0x34840], R3 ;  /* 0x03484003020075a7 */ /* 0x000ee4000800017f */
[----:B---3--:R-:W-:Y:S05]  /*11280*/  @!P0 BRA `(.L_x_6774) ;  /* 0x0000001c00d88947 */ /* 0x008fea0003800000 */
.L_x_6837:
[----:B------:R-:W-:Y:S05]  /*11290*/  BSYNC B2 ;  /* 0x0000000000027941 */ /* 0x000fea0003800000 */
.L_x_6773:
[----:B0-2---:R-:W0:Y:S01]  /*112a0*/  S2R R5, SR_TID.X ;  /* 0x0000000000057919 */ /* 0x005e220000002100 */
[----:B------:R-:W-:Y:S01]  /*112b0*/  BSSY B2, `(.L_x_6775) ;  /* 0x000000b000027945 */ /* 0x000fe20003800000 */
[----:B0-----:R-:W-:-:S04]  /*112c0*/  LOP3.LUT R5, R5, 0x7f, RZ, 0xc0, !PT ;  /* 0x0000007f05057812 */ /* 0x001fc800078ec0ff */
[----:B------:R-:W-:-:S13]  /*112d0*/  ISETP.NE.AND P1, PT, R5, RZ, PT ;  /* 0x000000ff0500720c */ /* 0x000fda0003f25270 */
[----:B------:R-:W-:Y:S05]  /*112e0*/  @P1 BRA `(.L_x_6776) ;  /* 0x00000000001c1947 */ /* 0x000fea0003800000 */
[----:B------:R-:W0:Y:S01]  /*112f0*/  S2R R5, SR_TID.X ;  /* 0x0000000000057919 */ /* 0x000e220000002100 */
[----:B---3--:R-:W-:-:S04]  /*11300*/  MOV R3, 0xb000 ;  /* 0x0000b00000037802 */ /* 0x008fc80000000f00 */
[----:B------:R2:W-:Y:S01]  /*11310*/  SYNCS.ARRIVE.TRANS64 RZ, [R2+URZ+0x34830], R3 ;  /* 0x0348300302ff79a7 */ /* 0x0005e2000800003f */
[----:B0-----:R-:W-:-:S04]  /*11320*/  LOP3.LUT R5, R5, 0x1f, RZ, 0xc0, !PT ;  /* 0x0000001f05057812 */ /* 0x001fc800078ec0ff */
[----:B------:R-:W-:-:S13]  /*11330*/  ISETP.NE.AND P0, PT, R5, RZ, PT ;  /* 0x000000ff0500720c */ /* 0x000fda0003f05270 */
[----:B--2---:R-:W-:Y:S05]  /*11340*/  @!P0 BRA `(.L_x_6776) ;  /* 0x0000000000048947 */ /* 0x004fea0003800000 */
[----:B------:R-:W-:Y:S01]  /*11350*/  BPT.TRAP 0x1 ;  /* 0x000000040000795c */ /* 0x000fe20000300000 */
.L_x_6776:
[----:B------:R-:W-:Y:S05]  /*11360*/  BSYNC B2 ;  /* 0x0000000000027941 */ /* 0x000fea0003800000 */
.L_x_6775:
        /* <DEDUP_REMOVED lines=12> */
.L_x_6777:
        /* <DEDUP_REMOVED lines=16> */
.L_x_6778:
        /* <DEDUP_REMOVED lines=15> */
.L_x_6838:
[----:B------:R-:W-:Y:S05]  /*11620*/  BSYNC B2 ;  /* 0x0000000000027941 */ /* 0x000fea0003800000 */
.L_x_6779:
        /* <DEDUP_REMOVED lines=11> */
.L_x_6782:
[----:B------:R-:W-:Y:S05]  /*116e0*/  BSYNC B2 ;  /* 0x0000000000027941 */ /* 0x000fea0003800000 */
.L_x_6781:
        /* <DEDUP_REMOVED lines=11> */
.L_x_6783:
        /* <DEDUP_REMOVED lines=15> */
.L_x_6784:
        /* <DEDUP_REMOVED lines=12> */
.L_x_6771:
[----:B------:R-:W-:Y:S05]  /*11950*/  BSYNC B1 ;  /* 0x0000000000017941 */ /* 0x000fea0003800000 */
.L_x_6770:
[C---:B------:R-:W-:Y:S01]  /*11960*/  ISETP.GT.AND P0, PT, R0.reuse, 0x1, PT ;  /* 0x000000010000780c */ /* 0x040fe20003f04270 */
[----:B------:R-:W-:-:S12]  /*11970*/  VIADD R0, R0, 0xfffffffe ;  /* 0xfffffffe00007836 */ /* 0x000fd80000000000 */
[----:B------:R-:W-:Y:S05]  /*11980*/  @P0 BRA `(.L_x_6785) ;  /* 0xffffffec00540947 */ /* 0x000fea000383ffff */
.L_x_6754:
[----:B------:R-:W-:Y:S05]  /*11990*/  BSYNC B0 ;  /* 0x0000000000007941 */ /* 0x000fea0003800000 */
.L_x_6737:
        /* <DEDUP_REMOVED lines=13> */
.L_x_6839:
[----:B------:R-:W-:Y:S05]  /*11a70*/  BSYNC B1 ;  /* 0x0000000000017941 */ /* 0x000fea0003800000 */
.L_x_6788:
        /* <DEDUP_REMOVED lines=9> */
.L_x_6791:
[----:B------:R-:W-:Y:S05]  /*11b10*/  BSYNC B1 ;  /* 0x0000000000017941 */ /* 0x000fea0003800000 */
.L_x_6790:
[----:B------:R-:W4:Y:S01]  /*11b20*/  LDL R2, [R1+0x4] ;  /* 0x0000040001027983 */ /* 0x000f220000100800 */
[----:B------:R-:W-:Y:S01]  /*11b30*/  IMAD R11, R18, 0xb000, R11 ;  /* 0x0000b000120b7824 */ /* 0x000fe200078e020b */
[----:B------:R-:W-:Y:S01]  /*11b40*/  UIADD3 UR4, UP0, UR38, 0x470, URZ ;  /* 0x0000047026047890 */ /* 0x000fe2000ff1e03f */
[----:B0-----:R-:W-:Y:S01]  /*11b50*/  VIADD R0, R3, 0x34850 ;  /* 0x0003485003007836 */ /* 0x001fe20000000000 */
[----:B------:R-:W-:Y:S01]  /*11b60*/  PLOP3.LUT P0, PT, PT, PT, PT, 0x80, 0x0 ;  /* 0x000000000000781c */ /* 0x000fe20003f0f070 */
[----:B------:R-:W-:Y:S01]  /*11b70*/  UMOV UR6, 0x0 ;  /* 0x0000000000067882 */ /* 0x000fe20000000000 */
[----:B------:R-:W-:Y:S01]  /*11b80*/  UIADD3.X UR5, URZ, UR39, URZ, UP0, !UPT ;  /* 0x000000273f057290 */ /* 0x000fe200087fe43f */
[----:B------:R-:W-:Y:S01]  /*11b90*/  UMOV UR7, 0x14f00000 ;  /* 0x14f0000000077882 */ /* 0x000fe20000000000 */
[----:B------:R-:W-:Y:S01]  /*11ba0*/  UMOV UR10, URZ ;  /* 0x0000003f000a7c82 */ /* 0x000fe20008000000 */
[----:B----4-:R-:W-:Y:S01]  /*11bb0*/  IMAD R3, R2, 0xb0, RZ ;  /* 0x000000b002037824 */ /* 0x010fe200078e02ff */
[----:B------:R-:W-:-:S08]  /*11bc0*/  IADD3 R2, R11, 0x400, RZ ;  /* 0x000004000b027810 */ /* 0x000fd00007ffe0ff */
.L_x_6792:
        /* <DEDUP_REMOVED lines=15> */
.L_x_6793:
        /* <DEDUP_REMOVED lines=10> */
.L_x_6787:
[----:B------:R-:W-:Y:S05]  /*11d60*/  BSYNC B0 ;  /* 0x0000000000007941 */ /* 0x000fea0003800000 */
.L_x_6786:
        /* <DEDUP_REMOVED lines=11> */
[----:B------:R-:W-:Y:S01]  /*11e20*/  ISETP.GE.AND P1, PT, R5, UR4, PT ;  /* 0x0000000405007c0c */ /* 0x000fe2000bf26270 */
[----:B-----5:R-:W-:-:S05]  /*11e30*/  VIADD R2, R2, 0x1 ;  /* 0x0000000102027836 */ /* 0x020fca0000000000 */
[----:B------:R0:W-:Y:S04]  /*11e40*/  STL [R1+0x30], R2 ;  /* 0x0000300201007387 */ /* 0x0001e80000100800 */
[----:B------:R0:W-:Y:S03]  /*11e50*/  STL [R1], R4 ;  /* 0x0000000401007387 */ /* 0x0001e60000100800 */
[----:B------:R-:W-:Y:S05]  /*11e60*/  @!P1 BRA `(.L_x_6794) ;  /* 0xffffffc400a49947 */ /* 0x000fea000383ffff */
[----:B0-----:R-:W-:-:S07]  /*11e70*/  LOP3.LUT R2, R2, 0x1, RZ, 0xc, !PT ;  /* 0x0000000102027812 */ /* 0x001fce00078e0cff */
.L_x_6721:
[----:B0-----:R-:W0:Y:S01]  /*11e80*/  S2R R3, SR_CgaCtaId ;  /* 0x0000000000037919 */ /* 0x001e220000008800 */
[----:B------:R-:W-:Y:S01]  /*11e90*/  MOV R0, 0x400 ;  /* 0x0000040000007802 */ /* 0x000fe20000000f00 */
[----:B------:R-:W-:Y:S03]  /*11ea0*/  BSSY B0, `(.L_x_6795) ;  /* 0x0000005000007945 */ /* 0x000fe60003800000 */
[----:B0-----:R-:W-:Y:S02]  /*11eb0*/  LEA R0, R3, R0, 0x18 ;  /* 0x0000000003007211 */ /* 0x001fe400078ec0ff */
[----:B------:R-:W-:-:S04]  /*11ec0*/  SHF.L.U32 R3, R2, 0x1f, RZ ;  /* 0x0000001f02037819 */ /* 0x000fc800000006ff */
[----:B------:R-:W0:Y:S02]  /*11ed0*/  SYNCS.PHASECHK.TRANS64.TRYWAIT P0, [R0+URZ+0x34820], R3 ;  /* 0x03482003000075a7 */ /* 0x000e24000800017f */
[----:B0-----:R-:W-:Y:S05]  /*11ee0*/  @!P0 BRA `(.L_x_6796) ;  /* 0x0000001000fc8947 */ /* 0x001fea0003800000 */
.L_x_6840:
[----:B------:R-:W-:Y:S05]  /*11ef0*/  BSYNC B0 ;  /* 0x0000000000007941 */ /* 0x000fea0003800000 */
.L_x_6795:
[----:B------:R-:W-:-:S03]  /*11f00*/  UMOV UR4, 0xffffffff ;  /* 0xffffffff00047882 */ /* 0x000fc60000000000 */
[----:B------:R-:W-:Y:S05]  /*11f10*/  BRA.DIV UR4, `(.L_x_6797) ;  /* 0x0000001604047947 */ /* 0x000fea000b800000 */
[----:B------:R-:W2:Y:S02]  /*11f20*/  S2R R2, SR_TID.X ;  /* 0x0000000000027919 */ /* 0x000ea40000002100 */
[----:B--2---:R-:W-:-:S04]  /*11f30*/  SHF.R.U32.HI R2, RZ, 0x5, R2 ;  /* 0x00000005ff027819 */ /* 0x004fc80000011602 */
[----:B------:R-:W-:-:S05]  /*11f40*/  LOP3.LUT R2, R2, 0x3, RZ, 0xc0, !PT ;  /* 0x0000000302027812 */ /* 0x000fca00078ec0ff */
[----:B------:R2:W4:Y:S02]  /*11f50*/  SHFL.IDX PT, R14, R2, RZ, 0x1f ;  /* 0x00001fff020e7589 */ /* 0x00052400000e0000 */
.L_x_6843:
[----:B----4-:R-:W-:Y:S01]  /*11f60*/  ISETP.NE.AND P0, PT, R14, RZ, PT ;  /* 0x000000ff0e00720c */ /* 0x010fe20003f05270 */
[----:B------:R-:W-:-:S12]  /*11f70*/  BSSY B0, `(.L_x_6798) ;  /* 0x0000025000007945 */ /* 0x000fd80003800000 */
[----:B------:R-:W-:Y:S05]  /*11f80*/  @P0 BRA `(.L_x_6799) ;  /* 0x00000000008c0947 */ /* 0x000fea0003800000 */
[----:B------:R-:W-:-:S03]  /*11f90*/  UMOV UR4, 0xffffffff ;  /* 0xffffffff00047882 */ /* 0x000fc60000000000 */
[----:B------:R-:W-:Y:S05]  /*11fa0*/  BRA.DIV UR4, `(.L_x_6800) ;  /* 0x0000001604147947 */ /* 0x000fea000b800000 */
[----:B------:R-:W-:-:S13]  /*11fb0*/  ELECT P6, URZ, PT ;  /* 0x00000000003f782f */ /* 0x000fda00038c0000 */
.L_x_6846:
[----:B------:R-:W-:Y:S05]  /*11fc0*/  @!P6 BRA `(.L_x_6799) ;  /* 0x00000000007ce947 */ /* 0x000fea0003800000 */
[----:B--2---:R-:W2:Y:S02]  /*11fd0*/  LDL.LU R2, [R1+0x34] ;  /* 0x0000340001027983 */ /* 0x004ea40000300800 */
[----:B--2---:R-:W-:-:S04]  /*11fe0*/  LOP3.LUT R2, R2, 0x2, RZ, 0xfc, !PT ;  /* 0x0000000202027812 */ /* 0x004fc800078efcff */
[----:B------:R-:W-:-:S13]  /*11ff0*/  ISETP.NE.AND P2, PT, R2, 0x3, PT ;  /* 0x000000030200780c */ /* 0x000fda0003f45270 */
[----:B------:R-:W-:Y:S05]  /*12000*/  @!P2 BRA `(.L_x_6801) ;  /* 0x000000000004a947 */ /* 0x000fea0003800000 */
[----:B------:R-:W-:Y:S01]  /*12010*/  BPT.TRAP 0x1 ;  /* 0x000000040000795c */ /* 0x000fe20000300000 */
.L_x_6801:
[----:B------:R-:W2:Y:S01]  /*12020*/  LDL.LU R7, [R1] ;  /* 0x0000000001077983 */ /* 0x000ea20000300800 */
[----:B0-----:R-:W-:Y:S02]  /*12030*/  VIADD R3, R0, 0x34840 ;  /* 0x0003484000037836 */ /* 0x001fe40000000000 */
[----:B------:R-:W-:-:S03]  /*12040*/  VIADD R2, R18, 0x1 ;  /* 0x0000000112027836 */ /* 0x000fc60000000000 */
[----:B------:R-:W-:Y:S02]  /*12050*/  LEA R6, R18, R3, 0x3 ;  /* 0x0000000312067211 */ /* 0x000fe400078e18ff */
        /* <DEDUP_REMOVED lines=9> */
.L_x_6847:
[----:B------:R-:W2:Y:S02]  /*120f0*/  SYNCS.PHASECHK.TRANS64.TRYWAIT P0, [R3+URZ], R2 ;  /* 0x00000002030075a7 */ /* 0x000ea4000800017f */
[----:B--2---:R-:W-:Y:S05]  /*12100*/  @!P0 BRA `(.L_x_6803) ;  /* 0x0000001000f08947 */ /* 0x004fea0003800000 */
.L_x_6848:
[----:B------:R-:W-:Y:S05]  /*12110*/  @!P2 BRA `(.L_x_6804) ;  /* 0x000000000004a947 */ /* 0x000fea0003800000 */
[----:B------:R-:W-:Y:S01]  /*12120*/  BPT.TRAP 0x1 ;  /* 0x000000040000795c */ /* 0x000fe20000300000 */
.L_x_6804:
[----:B--2---:R-:W-:-:S04]  /*12130*/  VIADD R3, R0, 0x34860 ;  /* 0x0003486000037836 */ /* 0x004fc80000000000 */
[----:B------:R-:W-:-:S04]  /*12140*/  IMAD R18, R18, 0x8, R3 ;  /* 0x0000000812127824 */ /* 0x000fc800078e0203 */
[----:B------:R-:W2:Y:S02]  /*12150*/  SYNCS.PHASECHK.TRANS64.TRYWAIT P0, [R18+URZ], R5 ;  /* 0x00000005120075a7 */ /* 0x000ea4000800017f */
[----:B--2---:R-:W-:Y:S05]  /*12160*/  @!P0 BRA `(.L_x_6805) ;  /* 0x0000001000ec8947 */ /* 0x004fea0003800000 */
.L_x_6849:
[----:B------:R-:W-:-:S07]  /*12170*/  IMAD R3, R4, 0x8, R3 ;  /* 0x0000000804037824 */ /* 0x000fce00078e0203 */
.L_x_6806:
[----:B----4-:R4:W0:Y:S02]  /*12180*/  SYNCS.PHASECHK.TRANS64.TRYWAIT P0, [R3+URZ], R2 ;  /* 0x00000002030075a7 */ /* 0x010824000800017f */
[----:B0-----:R-:W-:Y:S05]  /*12190*/  @!P0 NANOSLEEP.SYNCS 0x989680 ;  /* 0x009896800000895d */ /* 0x001fea0003900000 */
[----:B------:R-:W0:Y:S02]  /*121a0*/  @!P0 SYNCS.PHASECHK.TRANS64 P0, [R3+URZ], R2 ;  /* 0x00000002030085a7 */ /* 0x000e24000800007f */
[----:B0-----:R-:W-:Y:S05]  /*121b0*/  @!P0 BRA `(.L_x_6806) ;  /* 0xfffffffc00f08947 */ /* 0x001fea000383ffff */
.L_x_6799:
[----:B------:R-:W-:Y:S05]  /*121c0*/  BSYNC B0 ;  /* 0x0000000000007941 */ /* 0x000fea0003800000 */
.L_x_6798:
[----:B------:R-:W-:Y:S05]  /*121d0*/  EXIT ;  /* 0x000000000000794d */ /* 0x000fea0003800000 */
.L_x_6693:
[----:B------:R-:W-:-:S13]  /*121e0*/  R2UR UR4, R2 ;  /* 0x00000000020472ca */ /* 0x000fda00000e0000 */
[----:B0-----:R-:W-:-:S04]  /*121f0*/  MOV R3, UR4 ;  /* 0x0000000400037c02 */ /* 0x001fc80008000f00 */
[----:B------:R0:W1:Y:S03]  /*12200*/  SYNCS.PHASECHK.TRANS64.TRYWAIT P1, [R3+URZ+0x34800], R0 ;  /* 0x03480000030075a7 */ /* 0x000066000802017f */
[----:B-1----:R-:W-:Y:S05]  /*12210*/  @!P1 NANOSLEEP.SYNCS 0x989680 ;  /* 0x009896800000995d */ /* 0x002fea0003900000 */
[----:B------:R-:W1:Y:S02]  /*12220*/  @!P1 SYNCS.PHASECHK.TRANS64 P1, [R3+URZ+0x34800], R0 ;  /* 0x03480000030095a7 */ /* 0x000e64000802007f */
[----:B-1----:R-:W-:Y:S05]  /*12230*/  @!P1 BRA `(.L_x_6693) ;  /* 0xfffffffc00e89947 */ /* 0x002fea000383ffff */
[----:B------:R-:W-:Y:S05]  /*12240*/  BRA `(.L_x_6807) ;  /* 0xfffffeec00e47947 */ /* 0x000fea000383ffff */
.L_x_6697:
[----:B-1----:R1:W2:Y:S02]  /*12250*/  SYNCS.PHASECHK.TRANS64.TRYWAIT P2, [R3+URZ+0x34830], R0 ;  /* 0x03483000030075a7 */ /* 0x0022a4000804017f */
[----:B--2---:R-:W-:Y:S05]  /*12260*/  @!P2 NANOSLEEP.SYNCS 0x989680 ;  /* 0x009896800000a95d */ /* 0x004fea0003900000 */
[----:B------:R-:W2:Y:S02]  /*12270*/  @!P2 SYNCS.PHASECHK.TRANS64 P2, [R3+URZ+0x34830], R0 ;  /* 0x034830000300a5a7 */ /* 0x000ea4000804007f */
[----:B--2---:R-:W-:Y:S05]  /*12280*/  @!P2 BRA `(.L_x_6697) ;  /* 0xfffffffc00f0a947 */ /* 0x004fea000383ffff */
[----:B------:R-:W-:Y:S05]  /*12290*/  BRA `(.L_x_6696) ;  /* 0xfffffef000187947 */ /* 0x000fea000383ffff */
.L_x_6702:
[----:B-1----:R-:W-:-:S04]  /*122a0*/  IMAD.U32 R21, RZ, RZ, UR6 ;  /* 0x00000006ff157e24 */ /* 0x002fc8000f8e00ff */
[----:B------:R1:W2:Y:S03]  /*122b0*/  SYNCS.PHASECHK.TRANS64.TRYWAIT P2, [R21+URZ+0x34830], R14 ;  /* 0x0348300e150075a7 */ /* 0x0002a6000804017f */
[----:B--2---:R-:W-:Y:S05]  /*122c0*/  @!P2 NANOSLEEP.SYNCS 0x989680 ;  /* 0x009896800000a95d */ /* 0x004fea0003900000 */
[----:B------:R-:W2:Y:S02]  /*122d0*/  @!P2 SYNCS.PHASECHK.TRANS64 P2, [R21+URZ+0x34830], R14 ;  /* 0x0348300e1500a5a7 */ /* 0x000ea4000804007f */
[----:B--2---:R-:W-:Y:S05]  /*122e0*/  @!P2 BRA `(.L_x_6702) ;  /* 0xfffffffc00eca947 */ /* 0x004fea000383ffff */
[----:B------:R-:W-:Y:S05]  /*122f0*/  BRA `(.L_x_6699) ;  /* 0xffffff4800d87947 */ /* 0x000fea000383ffff */
.L_x_6706:
[----:B-1----:R-:W-:-:S04]  /*12300*/  IMAD.U32 R15, RZ, RZ, UR6 ;  /* 0x00000006ff0f7e24 */ /* 0x002fc8000f8e00ff */
[----:B------:R1:W2:Y:S03]  /*12310*/  SYNCS.PHASECHK.TRANS64.TRYWAIT P2, [R15+URZ+0x34850], R14 ;  /* 0x0348500e0f0075a7 */ /* 0x0002a6000804017f */
[----:B--2---:R-:W-:Y:S05]  /*12320*/  @!P2 NANOSLEEP.SYNCS 0x989680 ;  /* 0x009896800000a95d */ /* 0x004fea0003900000 */
[----:B------:R-:W2:Y:S02]  /*12330*/  @!P2 SYNCS.PHASECHK.TRANS64 P2, [R15+URZ+0x34850], R14 ;  /* 0x0348500e0f00a5a7 */ /* 0x000ea4000804007f */
[----:B--2---:R-:W-:Y:S05]  /*12340*/  @!P2 BRA `(.L_x_6706) ;  /* 0xfffffffc00eca947 */ /* 0x004fea000383ffff */
[----:B------:R-:W-:Y:S05]  /*12350*/  BRA `(.L_x_6703) ;  /* 0xffffff7000887947 */ /* 0x000fea000383ffff */
.L_x_6711:
[----:B-1----:R-:W-:-:S04]  /*12360*/  IMAD.U32 R5, RZ, RZ, UR8 ;  /* 0x00000008ff057e24 */ /* 0x002fc8000f8e00ff */
[----:B------:R1:W2:Y:S03]  /*12370*/  SYNCS.PHASECHK.TRANS64.TRYWAIT P0, [R5+URZ+0x34850], R0 ;  /* 0x03485000050075a7 */ /* 0x0002a6000800017f */
[----:B--2---:R-:W-:Y:S05]  /*12380*/  @!P0 NANOSLEEP.SYNCS 0x989680 ;  /* 0x009896800000895d */ /* 0x004fea0003900000 */
[----:B------:R-:W2:Y:S02]  /*12390*/  @!P0 SYNCS.PHASECHK.TRANS64 P0, [R5+URZ+0x34850], R0 ;  /* 0x03485000050085a7 */ /* 0x000ea4000800007f */
[----:B--2---:R-:W-:Y:S05]  /*123a0*/  @!P0 BRA `(.L_x_6711) ;  /* 0xfffffffc00ec8947 */ /* 0x004fea000383ffff */
[----:B------:R-:W-:Y:S05]  /*123b0*/  BRA `(.L_x_6710) ;  /* 0xffffffa0002c7947 */ /* 0x000fea000383ffff */
.L_x_6725:
[----:B0-----:R-:W0:Y:S01]  /*123c0*/  S2R R0, SR_TID.X ;  /* 0x0000000000007919 */ /* 0x001e220000002100 */
[----:B------:R-:W-:Y:S01]  /*123d0*/  BSSY B0, `(.L_x_6808) ;  /* 0x000000a000007945 */ /* 0x000fe20003800000 */
[----:B------:R-:W-:Y:S01]  /*123e0*/  IMAD.MOV.U32 R12, RZ, RZ, RZ ;  /* 0x000000ffff0c7224 */ /* 0x000fe200078e00ff */
[----:B------:R-:W-:Y:S01]  /*123f0*/  MOV R11, 0x1f ;  /* 0x0000001f000b7802 */ /* 0x000fe20000000f00 */
[----:B------:R-:W-:Y:S01]  /*12400*/  IMAD.MOV.U32 R15, RZ, RZ, -0x1 ;  /* 0xffffffffff0f7424 */ /* 0x000fe200078e00ff */
[----:B0-----:R-:W-:-:S04]  /*12410*/  SHF.R.U32.HI R0, RZ, 0x5, R0 ;  /* 0x00000005ff007819 */ /* 0x001fc80000011600 */
[----:B------:R-:W-:-:S05]  /*12420*/  LOP3.LUT R0, R0, 0x3, RZ, 0xc0, !PT ;  /* 0x0000000300007812 */ /* 0x000fca00078ec0ff */
[----:B------:R-:W-:-:S07]  /*12430*/  IMAD.MOV.U32 R13, RZ, RZ, R0 ;  /* 0x000000ffff0d7224 */ /* 0x000fce00078e0000 */
[----:B-1----:R-:W-:Y:S05]  /*12440*/  WARPSYNC.COLLECTIVE R15, `(.L_x_6809) ;  /* 0x000000000f087348 */ /* 0x002fea0003c00000 */
[----:B------:R0:W2:Y:S02]  /*12450*/  SHFL.IDX P6, R14, R13, R12, R11 ;  /* 0x0000000c0d0e7389 */ /* 0x0000a400000c000b */
[----:B012---:R-:W-:Y:S01]  /*12460*/  ENDCOLLECTIVE ;  /* 0x000000000000791b */ /* 0x007fe20003800000 */
.L_x_6809:
[----:B------:R-:W-:Y:S05]  /*12470*/  BSYNC B0 ;  /* 0x0000000000007941 */ /* 0x000fea0003800000 */
.L_x_6808:
[----:B------:R-:W-:Y:S05]  /*12480*/  BRA `(.L_x_6810) ;  /* 0xffffffc400d87947 */ /* 0x000fea000383ffff */
.L_x_6727:
[----:B------:R-:W-:Y:S01]  /*12490*/  BSSY B0, `(.L_x_6811) ;  /* 0x0000006000007945 */ /* 0x000fe20003800000 */
[----:B------:R-:W-:-:S07]  /*124a0*/  IMAD.MOV.U32 R15, RZ, RZ, -0x1 ;  /* 0xffffffffff0f7424 */ /* 0x000fce00078e00ff */
[----:B01----:R-:W-:Y:S05]  /*124b0*/  WARPSYNC.COLLECTIVE R15, `(.L_x_6812) ;  /* 0x000000000f0c7348 */ /* 0x003fea0003c00000 */
[----:B------:R-:W-:Y:S02]  /*124c0*/  ELECT P6, UR62, PT ;  /* 0x00000000003e782f */ /* 0x000fe400038c0000 */
[----:B------:R-:W-:Y:S01]  /*124d0*/  MOV R14, UR62 ;  /* 0x0000003e000e7c02 */ /* 0x000fe20008000f00 */
[----:B01----:R-:W-:Y:S10]  /*124e0*/  ENDCOLLECTIVE ;  /* 0x000000000000791b */ /* 0x003ff40003800000 */
.L_x_6812:
[----:B------:R-:W-:Y:S05]  /*124f0*/  BSYNC B0 ;  /* 0x0000000000007941 */ /* 0x000fea0003800000 */
.L_x_6811:
[----:B------:R-:W-:Y:S05]  /*12500*/  BRA `(.L_x_6813) ;  /* 0xffffffc400d87947 */ /* 0x000fea000383ffff */
.L_x_6729:
[----:B0-----:R0:W3:Y:S02]  /*12510*/  SYNCS.PHASECHK.TRANS64.TRYWAIT P0, [R0+URZ+0x34840], R2 ;  /* 0x03484002000075a7 */ /* 0x0010e4000800017f */
[----:B---3--:R-:W-:Y:S05]  /*12520*/  @!P0 NANOSLEEP.SYNCS 0x989680 ;  /* 0x009896800000895d */ /* 0x008fea0003900000 */
[----:B------:R-:W3:Y:S02]  /*12530*/  @!P0 SYNCS.PHASECHK.TRANS64 P0, [R0+URZ+0x34840], R2 ;  /* 0x03484002000085a7 */ /* 0x000ee4000800007f */
[----:B---3--:R-:W-:Y:S05]  /*12540*/  @!P0 BRA `(.L_x_6729) ;  /* 0xfffffffc00f08947 */ /* 0x008fea000383ffff */
[----:B------:R-:W-:Y:S05]  /*12550*/  BRA `(.L_x_6814) ;  /* 0xffffffc800387947 */ /* 0x000fea000383ffff */
.L_x_6732:
[----:B------:R-:W-:Y:S01]  /*12560*/  IMAD.MOV.U32 R13, RZ, RZ, R2 ;  /* 0x000000ffff0d7224 */ /* 0x000fe200078e0002 */
[----:B------:R-:W-:Y:S01]  /*12570*/  MOV R15, 0xffffffff ;  /* 0xffffffff000f7802 */ /* 0x000fe20000000f00 */
[----:B------:R-:W-:Y:S01]  /*12580*/  IMAD.MOV.U32 R12, RZ, RZ, RZ ;  /* 0x000000ffff0c7224 */ /* 0x000fe200078e00ff */
[----:B------:R-:W0:Y:S01]  /*12590*/  S2R R7, SR_TID.X ;  /* 0x0000000000077919 */ /* 0x000e220000002100 */
[----:B------:R-:W-:-:S07]  /*125a0*/  IMAD.MOV.U32 R11, RZ, RZ, 0x181f ;  /* 0x0000181fff0b7424 */ /* 0x000fce00078e00ff */
[----:B0----5:R-:W-:Y:S05]  /*125b0*/  WARPSYNC.COLLECTIVE R15, `(.L_x_6815) ;  /* 0x000000000f087348 */ /* 0x021fea0003c00000 */
[----:B------:R1:W2:Y:S02]  /*125c0*/  SHFL.IDX P6, R14, R13, R12, R11 ;  /* 0x0000000c0d0e7389 */ /* 0x0002a400000c000b */
[----:B012--5:R-:W-:Y:S01]  /*125d0*/  ENDCOLLECTIVE ;  /* 0x000000000000791b */ /* 0x027fe20003800000 */
.L_x_6815:
[----:B------:R-:W-:Y:S02]  /*125e0*/  IMAD.MOV.U32 R13, RZ, RZ, R0 ;  /* 0x000000ffff0d7224 */ /* 0x000fe400078e0000 */
[----:B------:R-:W-:-:S07]  /*125f0*/  IMAD.MOV.U32 R6, RZ, RZ, R14 ;  /* 0x000000ffff067224 */ /* 0x000fce00078e000e */
[----:B------:R-:W-:Y:S05]  /*12600*/  WARPSYNC.COLLECTIVE R15, `(.L_x_6816) ;  /* 0x000000000f087348 */ /* 0x000fea0003c00000 */
[----:B------:R0:W1:Y:S02]  /*12610*/  SHFL.IDX P6, R14, R13, R12, R11 ;  /* 0x0000000c0d0e7389 */ /* 0x00006400000c000b */
[----:B01----:R-:W-:Y:S01]  /*12620*/  ENDCOLLECTIVE ;  /* 0x000000000000791b */ /* 0x003fe20003800000 */
.L_x_6816:
[----:B------:R-:W-:Y:S01]  /*12630*/  LOP3.LUT R7, R7, 0x7f, RZ, 0xc0, !PT ;  /* 0x0000007f07077812 */ /* 0x000fe200078ec0ff */
[----:B------:R-:W-:Y:S01]  /*12640*/  ULDC UR4, c[0x0][0x288] ;  /* 0x0000a20000047ab9 */ /* 0x000fe20000000800 */
[----:B------:R-:W-:Y:S01]  /*12650*/  ULDC.64 UR6, c[0x0][0x208] ;  /* 0x0000820000067ab9 */ /* 0x000fe20000000a00 */
[----:B------:R-:W-:Y:S01]  /*12660*/  IMAD R3, R8, UR4, RZ ;  /* 0x0000000408037c24 */ /* 0x000fe2000f8e02ff */
[----:B------:R-:W-:-:S05]  /*12670*/  SHF.R.U32.HI R5, RZ, 0x3, R7 ;  /* 0x00000003ff057819 */ /* 0x000fca0000011607 */
[----:B------:R-:W-:Y:S02]  /*12680*/  IMAD.IADD R4, R5, 0x1, R4 ;  /* 0x0000000105047824 */ /* 0x000fe400078e0204 */
[----:B------:R-:W-:-:S03]  /*12690*/  IMAD.MOV.U32 R13, RZ, RZ, R2 ;  /* 0x000000ffff0d7224 */ /* 0x000fc600078e0002 */
[C---:B------:R-:W-:Y:S01]  /*126a0*/  ISETP.GE.AND P2, PT, R4.reuse, R3, PT ;  /* 0x000000030400720c */ /* 0x040fe20003f46270 */
[----:B------:R-:W-:Y:S01]  /*126b0*/  IMAD.MOV.U32 R12, RZ, RZ, 0x1 ;  /* 0x00000001ff0c7424 */ /* 0x000fe200078e00ff */
[----:B------:R-:W-:Y:S01]  /*126c0*/  IADD3 R5, R4, 0x10, RZ ;  /* 0x0000001004057810 */ /* 0x000fe20007ffe0ff */
[----:B------:R-:W-:-:S10]  /*126d0*/  IMAD.MOV.U32 R7, RZ, RZ, R14 ;  /* 0x000000ffff077224 */ /* 0x000fd400078e000e */
        /* <DEDUP_REMOVED lines=9> */
[----:B------:R0:W-:Y:S01]  /*12770*/  @!P2 LDGSTS.E.BYPASS.LTC128B.128 [R9+0x1a400], desc[UR6][R6.64+0x80], !P1 ;  /* 0x1a4000800609afae */ /* 0x0001e2000c901d46 */
[----:B------:R-:W-:-:S13]  /*12780*/  ISETP.GE.AND P2, PT, R5, R3, PT ;  /* 0x000000030500720c */ /* 0x000fda0003f46270 */
[----:B0-----:R-:W-:Y:S05]  /*12790*/  WARPSYNC.COLLECTIVE R15, `(.L_x_6817) ;  /* 0x000000000f087348 */ /* 0x001fea0003c00000 */
[----:B------:R1:W2:Y:S02]  /*127a0*/  SHFL.IDX P6, R14, R13, R12, R11 ;  /* 0x0000000c0d0e7389 */ /* 0x0002a400000c000b */
[----:B012---:R-:W-:Y:S01]  /*127b0*/  ENDCOLLECTIVE ;  /* 0x000000000000791b */ /* 0x007fe20003800000 */
.L_x_6817:
[----:B------:R-:W-:Y:S02]  /*127c0*/  IMAD.MOV.U32 R13, RZ, RZ, R0 ;  /* 0x000000ffff0d7224 */ /* 0x000fe400078e0000 */
[----:B------:R-:W-:-:S07]  /*127d0*/  IMAD.MOV.U32 R8, RZ, RZ, R14 ;  /* 0x000000ffff087224 */ /* 0x000fce00078e000e */
[----:B------:R-:W-:Y:S05]  /*127e0*/  WARPSYNC.COLLECTIVE R15, `(.L_x_6818) ;  /* 0x000000000f087348 */ /* 0x000fea0003c00000 */
[----:B------:R0:W1:Y:S02]  /*127f0*/  SHFL.IDX P6, R14, R13, R12, R11 ;  /* 0x0000000c0d0e7389 */ /* 0x00006400000c000b */
[----:B01----:R-:W-:Y:S01]  /*12800*/  ENDCOLLECTIVE ;  /* 0x000000000000791b */ /* 0x003fe20003800000 */
.L_x_6818:
[----:B------:R-:W-:Y:S01]  /*12810*/  ULDC.64 UR4, c[0x0][0x208] ;  /* 0x0000820000047ab9 */ /* 0x000fe20000000a00 */
[----:B------:R-:W-:Y:S02]  /*12820*/  IMAD.MOV.U32 R13, RZ, RZ, R2 ;  /* 0x000000ffff0d7224 */ /* 0x000fe400078e0002 */
[----:B------:R-:W-:Y:S02]  /*12830*/  IMAD.MOV.U32 R12, RZ, RZ, 0x2 ;  /* 0x00000002ff0c7424 */ /* 0x000fe400078e00ff */
[----:B------:R-:W-:-:S05]  /*12840*/  IMAD.MOV.U32 R5, RZ, RZ, R14 ;  /* 0x000000ffff057224 */ /* 0x000fca00078e000e */
[----:B------:R-:W-:-:S04]  /*12850*/  @!P2 LEA R5, P3, R10, R5, 0x1 ;  /* 0x000000050a05a211 */ /* 0x000fc800078608ff */
[----:B------:R-:W-:Y:S01]  /*12860*/  @!P2 IADD3.X R6, RZ, R8, RZ, P3, !PT ;  /* 0x00000008ff06a210 */ /* 0x000fe20001ffe4ff */
[----:B------:R-:W-:-:S04]  /*12870*/  VIADD R8, R4, 0x60 ;  /* 0x0000006004087836 */ /* 0x000fc80000000000 */
[----:B------:R-:W-:Y:S02]  /*12880*/  @!P2 IMAD.MOV.U32 R7, RZ, RZ, R6 ;  /* 0x000000ffff07a224 */ /* 0x000fe400078e0006 */
[----:B------:R-:W-:Y:S02]  /*12890*/  @!P2 IMAD.MOV.U32 R6, RZ, RZ, R5 ;  /* 0x000000ffff06a224 */ /* 0x000fe400078e0005 */
[----:B------:R-:W-:-:S03]  /*128a0*/  VIADD R5, R4, 0x20 ;  /* 0x0000002004057836 */ /* 0x000fc60000000000 */
        /* <DEDUP_REMOVED lines=9> */
.L_x_6819:
[----:B------:R-:W-:Y:S01]  /*12940*/  IMAD.MOV.U32 R13, RZ, RZ, R0 ;  /* 0x000000ffff0d7224 */ /* 0x000fe200078e0000 */
[----:B------:R-:W-:-:S07]  /*12950*/  MOV R5, R14 ;  /* 0x0000000e00057202 */ /* 0x000fce0000000f00 */
[----:B------:R-:W-:Y:S05]  /*12960*/  WARPSYNC.COLLECTIVE R15, `(.L_x_6820) ;  /* 0x000000000f087348 */ /* 0x000fea0003c00000 */
[----:B------:R0:W1:Y:S02]  /*12970*/  SHFL.IDX P6, R14, R13, R12, R11 ;  /* 0x0000000c0d0e7389 */ /* 0x00006400000c000b */
[----:B01----:R-:W-:Y:S01]  /*12980*/  ENDCOLLECTIVE ;  /* 0x000000000000791b */ /* 0x003fe20003800000 */
.L_x_6820:
        /* <DEDUP_REMOVED lines=17> */
.L_x_6821:
[----:B------:R-:W-:Y:S02]  /*12aa0*/  IMAD.MOV.U32 R13, RZ, RZ, R0 ;  /* 0x000000ffff0d7224 */ /* 0x000fe400078e0000 */
[----:B------:R-:W-:-:S07]  /*12ab0*/  IMAD.MOV.U32 R5, RZ, RZ, R14 ;  /* 0x000000ffff057224 */ /* 0x000fce00078e000e */
[----:B------:R-:W-:Y:S05]  /*12ac0*/  WARPSYNC.COLLECTIVE R15, `(.L_x_6822) ;  /* 0x000000000f087348 */ /* 0x000fea0003c00000 */
[----:B------:R0:W1:Y:S02]  /*12ad0*/  SHFL.IDX P6, R14, R13, R12, R11 ;  /* 0x0000000c0d0e7389 */ /* 0x00006400000c000b */
[----:B01----:R-:W-:Y:S01]  /*12ae0*/  ENDCOLLECTIVE ;  /* 0x000000000000791b */ /* 0x003fe20003800000 */
.L_x_6822:
        /* <DEDUP_REMOVED lines=17> */
.L_x_6823:
[----:B------:R-:W-:Y:S02]  /*12c00*/  IMAD.MOV.U32 R13, RZ, RZ, R0 ;  /* 0x000000ffff0d7224 */ /* 0x000fe400078e0000 */
[----:B------:R-:W-:-:S07]  /*12c10*/  IMAD.MOV.U32 R5, RZ, RZ, R14 ;  /* 0x000000ffff057224 */ /* 0x000fce00078e000e */
[----:B------:R-:W-:Y:S05]  /*12c20*/  WARPSYNC.COLLECTIVE R15, `(.L_x_6824) ;  /* 0x000000000f087348 */ /* 0x000fea0003c00000 */
[----:B------:R0:W1:Y:S02]  /*12c30*/  SHFL.IDX P6, R14, R13, R12, R11 ;  /* 0x0000000c0d0e7389 */ /* 0x00006400000c000b */
[----:B01----:R-:W-:Y:S01]  /*12c40*/  ENDCOLLECTIVE ;  /* 0x000000000000791b */ /* 0x003fe20003800000 */
.L_x_6824:
        /* <DEDUP_REMOVED lines=17> */
.L_x_6825:
[----:B------:R-:W-:Y:S01]  /*12d60*/  IMAD.MOV.U32 R13, RZ, RZ, R0 ;  /* 0x000000ffff0d7224 */ /* 0x000fe200078e0000 */
[----:B------:R-:W-:-:S07]  /*12d70*/  MOV R5, R14 ;  /* 0x0000000e00057202 */ /* 0x000fce0000000f00 */
[----:B------:R-:W-:Y:S05]  /*12d80*/  WARPSYNC.COLLECTIVE R15, `(.L_x_6826) ;  /* 0x000000000f087348 */ /* 0x000fea0003c00000 */
[----:B------:R0:W1:Y:S02]  /*12d90*/  SHFL.IDX P6, R14, R13, R12, R11 ;  /* 0x0000000c0d0e7389 */ /* 0x00006400000c000b */
[----:B01----:R-:W-:Y:S01]  /*12da0*/  ENDCOLLECTIVE ;  /* 0x000000000000791b */ /* 0x003fe20003800000 */
.L_x_6826:
[----:B------:R-:W-:Y:S01]  /*12db0*/  ULDC.64 UR4, c[0x0][0x208] ;  /* 0x0000820000047ab9 */ /* 0x000fe20000000a00 */
[----:B------:R-:W-:Y:S01]  /*12dc0*/  IMAD.MOV.U32 R13, RZ, RZ, R2 ;  /* 0x000000ffff0d7224 */ /* 0x000fe200078e0002 */
[----:B------:R-:W-:Y:S01]  /*12dd0*/  MOV R12, 0x6 ;  /* 0x00000006000c7802 */ /* 0x000fe20000000f00 */
        /* <DEDUP_REMOVED lines=13> */
.L_x_6827:
[----:B------:R-:W-:Y:S02]  /*12eb0*/  IMAD.MOV.U32 R13, RZ, RZ, R0 ;  /* 0x000000ffff0d7224 */ /* 0x000fe400078e0000 */
[----:B------:R-:W-:-:S07]  /*12ec0*/  IMAD.MOV.U32 R5, RZ, RZ, R14 ;  /* 0x000000ffff057224 */ /* 0x000fce00078e000e */
[----:B------:R-:W-:Y:S05]  /*12ed0*/  WARPSYNC.COLLECTIVE R15, `(.L_x_6828) ;  /* 0x000000000f087348 */ /* 0x000fea0003c00000 */
[----:B------:R0:W1:Y:S02]  /*12ee0*/  SHFL.IDX P6, R14, R13, R12, R11 ;  /* 0x0000000c0d0e7389 */ /* 0x00006400000c000b */
[----:B01----:R-:W-:Y:S01]  /*12ef0*/  ENDCOLLECTIVE ;  /* 0x000000000000791b */ /* 0x003fe20003800000 */
.L_x_6828:
[----:B------:R-:W-:Y:S01]  /*12f00*/  ULDC.64 UR4, c[0x0][0x208] ;  /* 0x0000820000047ab9 */ /* 0x000fe20000000a00 */
[----:B------:R-:W-:Y:S02]  /*12f10*/  IMAD.MOV.U32 R13, RZ, RZ, R2 ;  /* 0x000000ffff0d7224 */ /* 0x000fe400078e0002 */
[----:B------:R-:W-:Y:S02]  /*12f20*/  IMAD.MOV.U32 R12, RZ, RZ, 0x7 ;  /* 0x00000007ff0c7424 */ /* 0x000fe400078e00ff */
[----:B------:R-:W-:-:S05]  /*12f30*/  IMAD.MOV.U32 R6, RZ, RZ, R14 ;  /* 0x000000ffff067224 */ /* 0x000fca00078e000e */
[----:B------:R-:W-:-:S05]  /*12f40*/  @!P2 LEA R6, P3, R10, R6, 0x1 ;  /* 0x000000060a06a211 */ /* 0x000fca00078608ff */
[----:B------:R-:W-:-:S05]  /*12f50*/  @!P2 IMAD.X R5, RZ, RZ, R5, P3 ;  /* 0x000000ffff05a224 */ /* 0x000fca00018e0605 */
[----:B------:R-:W-:-:S05]  /*12f60*/  @!P2 MOV R7, R5 ;  /* 0x000000050007a202 */ /* 0x000fca0000000f00 */
[----:B------:R-:W-:Y:S01]  /*12f70*/  @!PT LDS RZ, [RZ] ;  /* 0x00000000fffff984 */ /* 0x000fe20000000800 */
[----:B------:R-:W-:Y:S01]  /*12f80*/  @!PT LDS RZ, [RZ] ;  /* 0x00000000fffff984 */ /* 0x000fe20000000800 */
[----:B------:R-:W-:Y:S01]  /*12f90*/  @!PT LDS RZ, [RZ] ;  /* 0x00000000fffff984 */ /* 0x000fe20000000800 */
[----:B------:R0:W-:Y:S04]  /*12fa0*/  @!P2 LDGSTS.E.BYPASS.LTC128B.128 [R9+0x19400], desc[UR4][R6.64], !P0 ;  /* 0x194000000609afae */ /* 0x0001e8000c101d44 */
[----:B------:R0:W-:Y:S02]  /*12fb0*/  @!P2 LDGSTS.E.BYPASS.LTC128B.128 [R9+0x1d400], desc[UR4][R6.64+0x80], !P1 ;  /* 0x1d4000800609afae */ /* 0x0001e4000c901d44 */
[----:B0-----:R-:W-:Y:S05]  /*12fc0*/  WARPSYNC.COLLECTIVE R15, `(.L_x_6829) ;  /* 0x000000000f087348 */ /* 0x001fea0003c00000 */
[----:B------:R1:W2:Y:S02]  /*12fd0*/  SHFL.IDX P6, R14, R13, R12, R11 ;  /* 0x0000000c0d0e7389 */ /* 0x0002a400000c000b */
[----:B012---:R-:W-:Y:S01]  /*12fe0*/  ENDCOLLECTIVE ;  /* 0x000000000000791b */ /* 0x007fe20003800000 */
.L_x_6829:
[----:B------:R-:W-:Y:S02]  /*12ff0*/  IMAD.MOV.U32 R13, RZ, RZ, R0 ;  /* 0x000000ffff0d7224 */ /* 0x000fe400078e0000 */
[----:B------:R-:W-:-:S07]  /*13000*/  IMAD.MOV.U32 R5, RZ, RZ, R14 ;  /* 0x000000ffff057224 */ /* 0x000fce00078e000e */
[----:B------:R-:W-:Y:S05]  /*13010*/  WARPSYNC.COLLECTIVE R15, `(.L_x_6830) ;  /* 0x000000000f087348 */ /* 0x000fea0003c00000 */
[----:B------:R0:W1:Y:S02]  /*13020*/  SHFL.IDX P6, R14, R13, R12, R11 ;  /* 0x0000000c0d0e7389 */ /* 0x00006400000c000b */
[----:B01----:R-:W-:Y:S01]  /*13030*/  ENDCOLLECTIVE ;  /* 0x000000000000791b */ /* 0x003fe20003800000 */
.L_x_6830:
[----:B------:R-:W-:Y:S01]  /*13040*/  IMAD.MOV.U32 R0, RZ, RZ, R14 ;  /* 0x000000ffff007224 */ /* 0x000fe200078e000e */
[----:B------:R-:W-:Y:S06]  /*13050*/  BRA `(.L_x_6831) ;  /* 0xffffffc800847947 */ /* 0x000fec000383ffff */
.L_x_6736:
[----:B0-----:R0:W1:Y:S02]  /*13060*/  SYNCS.PHASECHK.TRANS64.TRYWAIT P0, [R11+URZ+0x34820], R0 ;  /* 0x034820000b0075a7 */ /* 0x001064000800017f */
[----:B-1----:R-:W-:Y:S05]  /*13070*/  @!P0 NANOSLEEP.SYNCS 0x989680 ;  /* 0x009896800000895d */ /* 0x002fea0003900000 */
[----:B------:R-:W1:Y:S02]  /*13080*/  @!P0 SYNCS.PHASECHK.TRANS64 P0, [R11+URZ+0x34820], R0 ;  /* 0x034820000b0085a7 */ /* 0x000e64000800007f */
[----:B-1----:R-:W-:Y:S05]  /*13090*/  @!P0 BRA `(.L_x_6736) ;  /* 0xfffffffc00f08947 */ /* 0x002fea000383ffff */
[----:B------:R-:W-:Y:S05]  /*130a0*/  BRA `(.L_x_6832) ;  /* 0xffffffc800dc7947 */ /* 0x000fea000383ffff */
.L_x_6743:
[----:B-1----:R1:W3:Y:S02]  /*130b0*/  SYNCS.PHASECHK.TRANS64.TRYWAIT P0, [R3+URZ+0x34840], R2 ;  /* 0x03484002030075a7 */ /* 0x0022e4000800017f */
[----:B---3--:R-:W-:Y:S05]  /*130c0*/  @!P0 NANOSLEEP.SYNCS 0x989680 ;  /* 0x009896800000895d */ /* 0x008fea0003900000 */
[----:B------:R-:W3:Y:S02]  /*130d0*/  @!P0 SYNCS.PHASECHK.TRANS64 P0, [R3+URZ+0x34840], R2 ;  /* 0x03484002030085a7 */ /* 0x000ee4000800007f */
[----:B---3--:R-:W-:Y:S05]  /*130e0*/  @!P0 BRA `(.L_x_6743) ;  /* 0xfffffffc00f08947 */ /* 0x008fea000383ffff */
[----:B------:R-:W-:Y:S05]  /*130f0*/  BRA `(.L_x_6833) ;  /* 0xffffffcc00947947 */ /* 0x000fea000383ffff */
.L_x_6749:
[----:B0-----:R0:W1:Y:S02]  /*13100*/  SYNCS.PHASECHK.TRANS64.TRYWAIT P0, [R3+URZ+0x60], R2 ;  /* 0x00006002030075a7 */ /* 0x001064000800017f */
[----:B-1----:R-:W-:Y:S05]  /*13110*/  @!P0 NANOSLEEP.SYNCS 0x989680 ;  /* 0x009896800000895d */ /* 0x002fea0003900000 */
[----:B------:R-:W1:Y:S02]  /*13120*/  @!P0 SYNCS.PHASECHK.TRANS64 P0, [R3+URZ+0x60], R2 ;  /* 0x00006002030085a7 */ /* 0x000e64000800007f */
[----:B-1----:R-:W-:Y:S05]  /*13130*/  @!P0 BRA `(.L_x_6749) ;  /* 0xfffffffc00f08947 */ /* 0x002fea000383ffff */
[----:B------:R-:W-:Y:S05]  /*13140*/  BRA `(.L_x_6834) ;  /* 0xffffffd000647947 */ /* 0x000fea000383ffff */
.L_x_6759:
[----:B-1----:R1:W3:Y:S02]  /*13150*/  SYNCS.PHASECHK.TRANS64.TRYWAIT P0, [R3+URZ+0x34840], R2 ;  /* 0x03484002030075a7 */ /* 0x0022e4000800017f */
[----:B---3--:R-:W-:Y:S05]  /*13160*/  @!P0 NANOSLEEP.SYNCS 0x989680 ;  /* 0x009896800000895d */ /* 0x008fea0003900000 */
[----:B------:R-:W3:Y:S02]  /*13170*/  @!P0 SYNCS.PHASECHK.TRANS64 P0, [R3+URZ+0x34840], R2 ;  /* 0x03484002030085a7 */ /* 0x000ee4000800007f */
[----:B---3--:R-:W-:Y:S05]  /*13180*/  @!P0 BRA `(.L_x_6759) ;  /* 0xfffffffc00f08947 */ /* 0x008fea000383ffff */
[----:B------:R-:W-:Y:S05]  /*13190*/  BRA `(.L_x_6835) ;  /* 0xffffffd400ec7947 */ /* 0x000fea000383ffff */
.L_x_6765:
[----:B0-----:R0:W1:Y:S02]  /*131a0*/  SYNCS.PHASECHK.TRANS64.TRYWAIT P0, [R2+URZ+0x60], R3 ;  /* 0x00006003020075a7 */ /* 0x001064000800017f */
[----:B-1----:R-:W-:Y:S05]  /*131b0*/  @!P0 NANOSLEEP.SYNCS 0x989680 ;  /* 0x009896800000895d */ /* 0x002fea0003900000 */
[----:B------:R-:W1:Y:S02]  /*131c0*/  @!P0 SYNCS.PHASECHK.TRANS64 P0, [R2+URZ+0x60], R3 ;  /* 0x00006003020085a7 */ /* 0x000e64000800007f */
[----:B-1----:R-:W-:Y:S05]  /*131d0*/  @!P0 BRA `(.L_x_6765) ;  /* 0xfffffffc00f08947 */ /* 0x002fea000383ffff */
[----:B------:R-:W-:Y:S05]  /*131e0*/  BRA `(.L_x_6836) ;  /* 0xffffffd800bc7947 */ /* 0x000fea000383ffff */
.L_x_6774:
[----:B---3--:R3:W4:Y:S02]  /*131f0*/  SYNCS.PHASECHK.TRANS64.TRYWAIT P0, [R2+URZ+0x34840], R3 ;  /* 0x03484003020075a7 */ /* 0x008724000800017f */
[----:B----4-:R-:W-:Y:S05]  /*13200*/  @!P0 NANOSLEEP.SYNCS 0x989680 ;  /* 0x009896800000895d */ /* 0x010fea0003900000 */
[----:B------:R-:W4:Y:S02]  /*13210*/  @!P0 SYNCS.PHASECHK.TRANS64 P0, [R2+URZ+0x34840], R3 ;  /* 0x03484003020085a7 */ /* 0x000f24000800007f */
[----:B----4-:R-:W-:Y:S05]  /*13220*/  @!P0 BRA `(.L_x_6774) ;  /* 0xfffffffc00f08947 */ /* 0x010fea000383ffff */
[----:B------:R-:W-:Y:S05]  /*13230*/  BRA `(.L_x_6837) ;  /* 0xffffffe000147947 */ /* 0x000fea000383ffff */
.L_x_6780:
[----:B0-----:R0:W1:Y:S02]  /*13240*/  SYNCS.PHASECHK.TRANS64.TRYWAIT P0, [R2+URZ+0x60], R7 ;  /* 0x00006007020075a7 */ /* 0x001064000800017f */
[----:B-1----:R-:W-:Y:S05]  /*13250*/  @!P0 NANOSLEEP.SYNCS 0x989680 ;  /* 0x009896800000895d */ /* 0x002fea0003900000 */
[----:B------:R-:W1:Y:S02]  /*13260*/  @!P0 SYNCS.PHASECHK.TRANS64 P0, [R2+URZ+0x60], R7 ;  /* 0x00006007020085a7 */ /* 0x000e64000800007f */
[----:B-1----:R-:W-:Y:S05]  /*13270*/  @!P0 BRA `(.L_x_6780) ;  /* 0xfffffffc00f08947 */ /* 0x002fea000383ffff */
[----:B------:R-:W-:Y:S05]  /*13280*/  BRA `(.L_x_6838) ;  /* 0xffffffe000e47947 */ /* 0x000fea000383ffff */
.L_x_6789:
[----:B0-----:R0:W4:Y:S02]  /*13290*/  SYNCS.PHASECHK.TRANS64.TRYWAIT P0, [R3+URZ+0x34860], R0 ;  /* 0x03486000030075a7 */ /* 0x001124000800017f */
[----:B----4-:R-:W-:Y:S05]  /*132a0*/  @!P0 NANOSLEEP.SYNCS 0x989680 ;  /* 0x009896800000895d */ /* 0x010fea0003900000 */
[----:B------:R-:W4:Y:S02]  /*132b0*/  @!P0 SYNCS.PHASECHK.TRANS64 P0, [R3+URZ+0x34860], R0 ;  /* 0x03486000030085a7 */ /* 0x000f24000800007f */
[----:B----4-:R-:W-:Y:S05]  /*132c0*/  @!P0 BRA `(.L_x_6789) ;  /* 0xfffffffc00f08947 */ /* 0x010fea000383ffff */
[----:B------:R-:W-:Y:S05]  /*132d0*/  BRA `(.L_x_6839) ;  /* 0xffffffe400e47947 */ /* 0x000fea000383ffff */
.L_x_6796:
[----:B0-----:R0:W2:Y:S02]  /*132e0*/  SYNCS.PHASECHK.TRANS64.TRYWAIT P0, [R0+URZ+0x34820], R3 ;  /* 0x03482003000075a7 */ /* 0x0010a4000800017f */
[----:B--2---:R-:W-:Y:S05]  /*132f0*/  @!P0 NANOSLEEP.SYNCS 0x989680 ;  /* 0x009896800000895d */ /* 0x004fea0003900000 */
[----:B------:R-:W2:Y:S02]  /*13300*/  @!P0 SYNCS.PHASECHK.TRANS64 P0, [R0+URZ+0x34820], R3 ;  /* 0x03482003000085a7 */ /* 0x000ea4000800007f */
[----:B--2---:R-:W-:Y:S05]  /*13310*/  @!P0 BRA `(.L_x_6796) ;  /* 0xfffffffc00f08947 */ /* 0x004fea000383ffff */
[----:B------:R-:W-:Y:S05]  /*13320*/  BRA `(.L_x_6840) ;  /* 0xffffffe800f07947 */ /* 0x000fea000383ffff */
.L_x_6797:
        /* <DEDUP_REMOVED lines=11> */
.L_x_6842:
[----:B------:R-:W-:Y:S05]  /*133e0*/  BSYNC B0 ;  /* 0x0000000000007941 */ /* 0x000fea0003800000 */
.L_x_6841:
[----:B------:R-:W-:Y:S05]  /*133f0*/  BRA `(.L_x_6843) ;  /* 0xffffffe800d87947 */ /* 0x000fea000383ffff */
.L_x_6800:
[----:B------:R-:W-:Y:S01]  /*13400*/  BSSY B1, `(.L_x_6844) ;  /* 0x0000006000017945 */ /* 0x000fe20003800000 */
[----:B------:R-:W-:-:S07]  /*13410*/  IMAD.MOV.U32 R15, RZ, RZ, -0x1 ;  /* 0xffffffffff0f7424 */ /* 0x000fce00078e00ff */
[----:B0123--:R-:W-:Y:S05]  /*13420*/  WARPSYNC.COLLECTIVE R15, `(.L_x_6845) ;  /* 0x000000000f0c7348 */ /* 0x00ffea0003c00000 */
[----:B------:R-:W-:Y:S02]  /*13430*/  ELECT P6, UR62, PT ;  /* 0x00000000003e782f */ /* 0x000fe400038c0000 */
[----:B------:R-:W-:Y:S01]  /*13440*/  MOV R14, UR62 ;  /* 0x0000003e000e7c02 */ /* 0x000fe20008000f00 */
[----:B0123--:R-:W-:Y:S10]  /*13450*/  ENDCOLLECTIVE ;  /* 0x000000000000791b */ /* 0x00fff40003800000 */
.L_x_6845:
[----:B------:R-:W-:Y:S05]  /*13460*/  BSYNC B1 ;  /* 0x0000000000017941 */ /* 0x000fea0003800000 */
.L_x_6844:
[----:B------:R-:W-:Y:S05]  /*13470*/  BRA `(.L_x_6846) ;  /* 0xffffffe800d07947 */ /* 0x000fea000383ffff */
.L_x_6802:
[----:B0-----:R0:W2:Y:S02]  /*13480*/  SYNCS.PHASECHK.TRANS64.TRYWAIT P0, [R6+URZ], R5 ;  /* 0x00000005060075a7 */ /* 0x0010a4000800017f */
[----:B--2---:R-:W-:Y:S05]  /*13490*/  @!P0 NANOSLEEP.SYNCS 0x989680 ;  /* 0x009896800000895d */ /* 0x004fea0003900000 */
[----:B------:R-:W2:Y:S02]  /*134a0*/  @!P0 SYNCS.PHASECHK.TRANS64 P0, [R6+URZ], R5 ;  /* 0x00000005060085a7 */ /* 0x000ea4000800007f */
[----:B--2---:R-:W-:Y:S05]  /*134b0*/  @!P0 BRA `(.L_x_6802) ;  /* 0xfffffffc00f08947 */ /* 0x004fea000383ffff */
[----:B------:R-:W-:Y:S05]  /*134c0*/  BRA `(.L_x_6847) ;  /* 0xffffffec00087947 */ /* 0x000fea000383ffff */
.L_x_6803:
[----:B--2---:R2:W4:Y:S02]  /*134d0*/  SYNCS.PHASECHK.TRANS64.TRYWAIT P0, [R3+URZ], R2 ;  /* 0x00000002030075a7 */ /* 0x004524000800017f */
[----:B----4-:R-:W-:Y:S05]  /*134e0*/  @!P0 NANOSLEEP.SYNCS 0x989680 ;  /* 0x009896800000895d */ /* 0x010fea0003900000 */
[----:B------:R-:W4:Y:S02]  /*134f0*/  @!P0 SYNCS.PHASECHK.TRANS64 P0, [R3+URZ], R2 ;  /* 0x00000002030085a7 */ /* 0x000f24000800007f */
[----:B----4-:R-:W-:Y:S05]  /*13500*/  @!P0 BRA `(.L_x_6803) ;  /* 0xfffffffc00f08947 */ /* 0x010fea000383ffff */
[----:B------:R-:W-:Y:S05]  /*13510*/  BRA `(.L_x_6848) ;  /* 0xffffffe800fc7947 */ /* 0x000fea000383ffff */
.L_x_6805:
[----:B--2---:R2:W4:Y:S02]  /*13520*/  SYNCS.PHASECHK.TRANS64.TRYWAIT P0, [R18+URZ], R5 ;  /* 0x00000005120075a7 */ /* 0x004524000800017f */
[----:B----4-:R-:W-:Y:S05]  /*13530*/  @!P0 NANOSLEEP.SYNCS 0x989680 ;  /* 0x009896800000895d */ /* 0x010fea0003900000 */
[----:B------:R-:W4:Y:S02]  /*13540*/  @!P0 SYNCS.PHASECHK.TRANS64 P0, [R18+URZ], R5 ;  /* 0x00000005120085a7 */ /* 0x000f24000800007f */
[----:B----4-:R-:W-:Y:S05]  /*13550*/  @!P0 BRA `(.L_x_6805) ;  /* 0xfffffffc00f08947 */ /* 0x010fea000383ffff */
[----:B------:R-:W-:Y:S05]  /*13560*/  BRA `(.L_x_6849) ;  /* 0xffffffec00007947 */ /* 0x000fea000383ffff */
.L_x_6850:
        /* <DEDUP_REMOVED lines=9> */
.L_x_15309:


//--------------------- .text._ZN7cutlass13device_kernelIN5flash11enable_sm90INS1_16FlashAttnFwdSm90INS1_25CollectiveMainloopFwdSm90ILi2EN4cute5tupleIJNS5_1CILi2EEENS7_ILi1EEES9_EEENS6_IJNS7_ILi128EEENS7_ILi176EEESB_EEELi128ENS_10bfloat16_tEfNS_4arch4Sm90ELb0ELb0ELb1ELb0ELb0ELb0ELb0ELb1ELb1ELb1ELb0ELb0EEENS1_21CollectiveEpilogueFwdINS6_IJSB_SB_SC_EEESA_SE_SG_Li256ELb0ELb1ELb0ELb0EEENS1_29StaticPersistentTileSchedulerILb0EEEEEEEEEvNT_6ParamsE --------------------------
	.section	.text._ZN7cutlass13device_kernelIN5flash11enable_sm90INS1_16FlashAttnFwdSm90INS1_25CollectiveMainloopFwdSm90ILi2EN4cute5tupleIJNS5_1CILi2EEENS7_ILi1EEES9_EEENS6_IJNS7_ILi128EEENS7_ILi176EEESB_EEELi128ENS_10bfloat16_tEfNS_4arch4Sm90ELb0ELb0ELb1ELb0ELb0ELb0ELb0ELb1ELb1ELb1ELb0ELb0EEENS1_21CollectiveEpilogueFwdINS6_IJSB_SB_SC_EEESA_SE_SG_Li256ELb0ELb1ELb0ELb0EEENS1_29StaticPersistentTileSchedulerILb0EEEEEEEEEvNT_6ParamsE,"ax",@progbits
	.align	128
.text._ZN7cutlass13device_kernelIN5flash11enable_sm90INS1_16FlashAttnFwdSm90INS1_25CollectiveMainloopFwdSm90ILi2EN4cute5tupleIJNS5_1CILi2EEENS7_ILi1EEES9_EEENS6_IJNS7_ILi128EEENS7_ILi176EEESB_EEELi128ENS_10bfloat16_tEfNS_4arch4Sm90ELb0ELb0ELb1ELb0ELb0ELb0ELb0ELb1ELb1ELb1ELb0ELb0EEENS1_21CollectiveEpilogueFwdINS6_IJSB_SB_SC_EEESA_SE_SG_Li256ELb0ELb1ELb0ELb0EEENS1_29StaticPersistentTileSchedulerILb0EEEEEEEEEvNT_6ParamsE:
        .type           _ZN7cutlass13device_kernelIN5flash11enable_sm90INS1_16FlashAttnFwdSm90INS1_25CollectiveMainloopFwdSm90ILi2EN4cute5tupleIJNS5_1CILi2EEENS7_ILi1EEES9_EEENS6_IJNS7_ILi128EEENS7_ILi176EEESB_EEELi128ENS_10bfloat16_tEfNS_4arch4Sm90ELb0ELb0ELb1ELb0ELb0ELb0ELb0ELb1ELb1ELb1ELb0ELb0EEENS1_21CollectiveEpilogueFwdINS6_IJSB_SB_SC_EEESA_SE_SG_Li256ELb0ELb1ELb0ELb0EEENS1_29StaticPersistentTileSchedulerILb0EEEEEEEEEvNT_6ParamsE,@function
        .size           _ZN7cutlass13device_kernelIN5flash11enable_sm90INS1_16FlashAttnFwdSm90INS1_25CollectiveMainloopFwdSm90ILi2EN4cute5tupleIJNS5_1CILi2EEENS7_ILi1EEES9_EEENS6_IJNS7_ILi128EEENS7_ILi176EEESB_EEELi128ENS_10bfloat16_tEfNS_4arch4Sm90ELb0ELb0ELb1ELb0ELb0ELb0ELb0ELb1ELb1ELb1ELb0ELb0EEENS1_21CollectiveEpilogueFwdINS6_IJSB_SB_SC_EEESA_SE_SG_Li256ELb0ELb1ELb0ELb0EEENS1_29StaticPersistentTileSchedulerILb0EEEEEEEEEvNT_6ParamsE,(.L_x_15310 - _ZN7cutlass13device_kernelIN5flash11enable_sm90INS1_16FlashAttnFwdSm90INS1_25CollectiveMainloopFwdSm90ILi2EN4cute5tupleIJNS5_1CILi2EEENS7_ILi1EEES9_EEENS6_IJNS7_ILi128EEENS7_ILi176EEESB_EEELi128ENS_10bfloat16_tEfNS_4arch4Sm90ELb0ELb0ELb1ELb0ELb0ELb0ELb0ELb1ELb1ELb1ELb0ELb0EEENS1_21CollectiveEpilogueFwdINS6_IJSB_SB_SC_EEESA_SE_SG_Li256ELb0ELb1ELb0ELb0EEENS1_29StaticPersistentTileSchedulerILb0EEEEEEEEEvNT_6ParamsE)
        .other          _ZN7cutlass13device_kernelIN5flash11enable_sm90INS1_16FlashAttnFwdSm90INS1_25CollectiveMainloopFwdSm90ILi2EN4cute5tupleIJNS5_1CILi2EEENS7_ILi1EEES9_EEENS6_IJNS7_ILi128EEENS7_ILi176EEESB_EEELi128ENS_10bfloat16_tEfNS_4arch4Sm90ELb0ELb0ELb1ELb0ELb0ELb0ELb0ELb1ELb1ELb1ELb0ELb0EEENS1_21CollectiveEpilogueFwdINS6_IJSB_SB_SC_EEESA_SE_SG_Li256ELb0ELb1ELb0ELb0EEENS1_29StaticPersistentTileSchedulerILb0EEEEEEEEEvNT_6ParamsE,@"STO_CUDA_ENTRY STV_DEFAULT"
_ZN7cutlass13device_kernelIN5flash11enable_sm90INS1_16FlashAttnFwdSm90INS1_25CollectiveMainloopFwdSm90ILi2EN4cute5tupleIJNS5_1CILi2EEENS7_ILi1EEES9_EEENS6_IJNS7_ILi128EEENS7_ILi176EEESB_EEELi128ENS_10bfloat16_tEfNS_4arch4Sm90ELb0ELb0ELb1ELb0ELb0ELb0ELb0ELb1ELb1ELb1ELb0ELb0EEENS1_21CollectiveEpilogueFwdINS6_IJSB_SB_SC_EEESA_SE_SG_Li256ELb0ELb1ELb0ELb0EEENS1_29StaticPersistentTileSchedulerILb0EEEEEEEEEvNT_6ParamsE:
        /* <DEDUP_REMOVED lines=17> */
.L_x_6852:
[----:B------:R-:W-:Y:S05]  /*0110*/  BSYNC B0 ;  /* 0x0000000000007941 */ /* 0x000fea0003800000 */
.L_x_6851:
        /* <DEDUP_REMOVED lines=11> */
[----:B------:R2:W3:Y:S01]  /*01d0*/  SHFL.IDX PT, R13, R4, RZ, 0x1f ;  /* 0x00001fff040d7589 */ /* 0x0004e200000e0000 */
[----:B0-----:R-:W-:Y:S01]  /*01e0*/  ISETP.NE.AND P1, PT, R3, RZ, PT ;  /* 0x000000ff0300720c */ /* 0x001fe20003f25270 */
[----:B-1----:R-:W-:Y:S02]  /*01f0*/  @UP0 ULEA UR8, UR8, UR6, 0x18 ;  /* 0x0000000608080291 */ /* 0x002fe4000f8ec03f */
[----:B------:R-:W-:-:S04]  /*0200*/  @UP0 UIADD3 UR6, -UR7, 0x100000, URZ ;  /* 0x0010000007060890 */ /* 0x000fc8000fffe13f */
[----:B------:R-:W-:Y:S02]  /*0210*/  @UP0 USHF.L.U32 UR7, UR6, 0xb, URZ ;  /* 0x0000000b06070899 */ /* 0x000fe4000800063f */
[----:B------:R-:W-:Y:S01]  /*0220*/  @UP0 USHF.L.U32 UR6, UR6, 0x1, URZ ;  /* 0x0000000106060899 */ /* 0x000fe2000800063f */
[----:B------:R-:W-:Y:S01]  /*0230*/  VOTEU.ANY UP0, P0 ;  /* 0x00000000003f7886 */ /* 0x000fe20000000100 */
[----:B------:R-:W0:Y:S04]  /*0240*/  FENCE.VIEW.ASYNC.S ;  /* 0x00000000000073c6 */ /* 0x000e280000000000 */
[----:B0-----:R2:W0:Y:S06]  /*0250*/  @UP0 SYNCS.EXCH.64 URZ, [UR8+0x34800], UR4 ;  /* 0x03480004083f05b2 */ /* 0x00142c0008000100 */
[----:B------:R2:W1:Y:S02]  /*0260*/  @UP1 SYNCS.EXCH.64 URZ, [UR8+0x34820], UR6 ;  /* 0x03482006083f15b2 */ /* 0x0004640008000100 */
[----:B--23--:R-:W-:Y:S05]  /*0270*/  @P1 BRA `(.L_x_6853) ;  /* 0x0000000000481947 */ /* 0x00cfea0003800000 */
[----:B------:R-:W2:Y:S01]  /*0280*/  S2UR UR5, SR_CgaCtaId ;  /* 0x00000000000579c3 */ /* 0x000ea20000008800 */
[----:B------:R-:W-:Y:S01]  /*0290*/  UMOV UR4, 0x400 ;  /* 0x0000040000047882 */ /* 0x000fe20000000000 */
[----:B------:R-:W-:Y:S01]  /*02a0*/  UMOV UR6, 0x1 ;  /* 0x0000000100067882 */ /* 0x000fe20000000000 */
[----:B------:R-:W-:Y:S01]  /*02b0*/  UMOV UR7, 0x4 ;  /* 0x0000000400077882 */ /* 0x000fe20000000000 */
[----:B------:R-:W-:Y:S01]  /*02c0*/  ELECT P0, URZ, PT ;  /* 0x00000000003f782f */ /* 0x000fe20003800000 */
[----:B--2---:R-:W-:Y:S02]  /*02d0*/  ULEA UR8, UR5, UR4, 0x18 ;  /* 0x0000000405087291 */ /* 0x004fe4000f8ec03f */
[----:B------:R-:W-:-:S04]  /*02e0*/  UIADD3 UR4, -UR6, 0x100000, URZ ;  /* 0x0010000006047890 */ /* 0x000fc8000fffe13f */
[----:B------:R-:W-:Y:S02]  /*02f0*/  USHF.L.U32 UR5, UR4, 0xb, URZ ;  /* 0x0000000b04057899 */ /* 0x000fe4000800063f */
[----:B------:R-:W-:Y:S02]  /*0300*/  USHF.L.U32 UR4, UR4, 0x1, URZ ;  /* 0x0000000104047899 */ /* 0x000fe4000800063f */
[----:B------:R-:W-:-:S04]  /*0310*/  UIADD3 UR6, -UR7, 0x100000, URZ ;  /* 0x0010000007067890 */ /* 0x000fc8000fffe13f */
[----:B------:R-:W-:Y:S02]  /*0320*/  USHF.L.U32 UR7, UR6, 0xb, URZ ;  /* 0x0000000b06077899 */ /* 0x000fe4000800063f */
[----:B------:R-:W-:Y:S01]  /*0330*/  USHF.L.U32 UR6, UR6, 0x1, URZ ;  /* 0x0000000106067899 */ /* 0x000fe2000800063f */
[----:B------:R-:W2:Y:S03]  /*0340*/  FENCE.VIEW.ASYNC.S ;  /* 0x00000000000073c6 */ /* 0x000ea60000000000 */
[----:B--2---:R2:W3:Y:S08]  /*0350*/  SYNCS.EXCH.64 URZ, [UR8+0x34830], UR4 ;  /* 0x03483004083f75b2 */ /* 0x0044f00008000100 */
[----:B------:R2:W4:Y:S01]  /*0360*/  SYNCS.EXCH.64 URZ, [UR8+0x34840], UR6 ;  /* 0x03484006083f75b2 */ /* 0x0005220008000100 */
[----:B------:R2:W0:Y:S01]  /*0370*/  SYNCS.EXCH.64 URZ, [UR8+0x34838], UR4 ;  /* 0x03483804083f75b2 */ /* 0x0004220008000100 */
[----:B------:R2:W0:Y:S01]  /*0380*/  SYNCS.EXCH.64 URZ, [UR8+0x34848], UR6 ;  /* 0x03484806083f75b2 */ /* 0x0004220008000100 */
[----:B------:R-:W-:Y:S01]  /*0390*/  NOP ;  /* 0x0000000000007918 */ /* 0x000fe20000000000 */
.L_x_6853:
[----:B--2---:R-:W2:Y:S01]  /*03a0*/  S2UR UR4, SR_CTAID.Y ;  /* 0x00000000000479c3 */ /* 0x004ea20000002600 */
[----:B------:R-:W5:Y:S01]  /*03b0*/  SHFL.IDX PT, R8, R2, RZ, 0x1f ;  /* 0x00001fff02087589 */ /* 0x000f6200000e0000 */
[----:B------:R-:W-:Y:S01]  /*03c0*/  ULDC UR5, c[0x0][0x154] ;  /* 0x0000550000057ab9 */ /* 0x000fe20000000800 */
[----:B------:R-:W-:Y:S01]  /*03d0*/  SHF.R.S32.HI R5, RZ, 0x1f, R0 ;  /* 0x0000001fff057819 */ /* 0x000fe20000011400 */
[----:B------:R-:W-:-:S03]  /*03e0*/  NOP ;  /* 0x0000000000007918 */ /* 0x000fc60000000000 */
[----:B------:R-:W-:Y:S01]  /*03f0*/  LEA.HI R5, R5, R0, RZ, 0x7 ;  /* 0x0000000005057211 */ /* 0x000fe200078f38ff */
[----:B------:R-:W3:Y:S08]  /*0400*/  S2UR UR6, SR_CTAID.X ;  /* 0x00000000000679c3 */ /* 0x000ef00000002500 */
[----:B------:R-:W1:Y:S01]  /*0410*/  LDC R7, c[0x0][0x148] ;  /* 0x00005200ff077b82 */ /* 0x000e620000000800 */
[----:B--2---:R-:W-:-:S02]  /*0420*/  I2FP.F32.U32 R4, UR4 ;  /* 0x0000000400047c45 */ /* 0x004fc40008201000 */
[----:B-----5:R-:W-:-:S03]  /*0430*/  ISETP.NE.AND P0, PT, R8, RZ, PT ;  /* 0x000000ff0800720c */ /* 0x020fc60003f05270 */
[----:B------:R-:W-:Y:S01]  /*0440*/  FMUL R6, R4, UR5 ;  /* 0x0000000504067c20 */ /* 0x000fe20008400000 */
[----:B---3--:R-:W-:-:S05]  /*0450*/  I2FP.F32.U32 R4, UR6 ;  /* 0x0000000600047c45 */ /* 0x008fca0008201000 */
[----:B------:R-:W2:Y:S02]  /*0460*/  F2I.U32.TRUNC.NTZ R6, R6 ;  /* 0x0000000600067305 */ /* 0x000ea4000020f000 */
[----:B--2---:R-:W-:-:S04]  /*0470*/  IMAD.MOV R12, RZ, RZ, -R6 ;  /* 0x000000ffff0c7224 */ /* 0x004fc800078e0a06 */
[----:B-1----:R-:W-:Y:S01]  /*0480*/  IMAD R12, R7, R12, UR4 ;  /* 0x00000004070c7e24 */ /* 0x002fe2000f8e020c */
[----:B------:R-:W-:Y:S02]  /*0490*/  ULDC UR4, c[0x0][0x150] ;  /* 0x0000540000047ab9 */ /* 0x000fe40000000800 */
[----:B------:R-:W-:Y:S01]  /*04a0*/  FMUL R10, R4, UR4 ;  /* 0x00000004040a7c20 */ /* 0x000fe20008400000 */
[----:B------:R-:W-:Y:S06]  /*04b0*/  @P0 BRA `(.L_x_6854) ;  /* 0x0000000000480947 */ /* 0x000fec0003800000 */
[----:B------:R-:W1:Y:S01]  /*04c0*/  S2UR UR5, SR_CgaCtaId ;  /* 0x00000000000579c3 */ /* 0x000e620000008800 */
        /* <DEDUP_REMOVED lines=12> */
[----:B-1----:R1:W2:Y:S08]  /*0590*/  SYNCS.EXCH.64 URZ, [UR8+0x34850], UR4 ;  /* 0x03485004083f75b2 */ /* 0x0022b00008000100 */
[----:B------:R1:W3:Y:S01]  /*05a0*/  SYNCS.EXCH.64 URZ, [UR8+0x34860], UR6 ;  /* 0x03486006083f75b2 */ /* 0x0002e20008000100 */
[----:B------:R1:W0:Y:S01]  /*05b0*/  SYNCS.EXCH.64 URZ, [UR8+0x34858], UR4 ;  /* 0x03485804083f75b2 */ /* 0x0002220008000100 */
[----:B------:R1:W0:Y:S01]  /*05c0*/  SYNCS.EXCH.64 URZ, [UR8+0x34868], UR6 ;  /* 0x03486806083f75b2 */ /* 0x0002220008000100 */
[----:B------:R-:W-:Y:S01]  /*05d0*/  NOP ;  /* 0x0000000000007918 */ /* 0x000fe20000000000 */
.L_x_6854:
[----:B------:R-:W5:Y:S01]  /*05e0*/  SHFL.IDX PT, R9, R2, RZ, 0x1f ;  /* 0x00001fff02097589 */ /* 0x000f6200000e0000 */
[----:B------:R-:W-:Y:S01]  /*05f0*/  LOP3.LUT R5, R5, 0xffffff80, RZ, 0xc0, !PT ;  /* 0xffffff8005057812 */ /* 0x000fe200078ec0ff */
[----:B------:R-:W0:Y:S01]  /*0600*/  LDC R11, c[0x0][0x144] ;  /* 0x00005100ff0b7b82 */ /* 0x000e220000000800 */
[----:B------:R-:W0:Y:S01]  /*0610*/  F2I.U32.TRUNC.NTZ R10, R10 ;  /* 0x0000000a000a7305 */ /* 0x000e22000020f000 */
[----:B------:R-:W-:Y:S02]  /*0620*/  NOP ;  /* 0x0000000000007918 */ /* 0x000fe40000000000 */
[----:B------:R-:W-:-:S05]  /*0630*/  IMAD.IADD R5, R0, 0x1, -R5 ;  /* 0x0000000100057824 */ /* 0x000fca00078e0a05 */
[----:B------:R-:W-:-:S04]  /*0640*/  SHF.R.S32.HI R4, RZ, 0x1f, R5 ;  /* 0x0000001fff047819 */ /* 0x000fc80000011405 */
[----:B------:R-:W-:-:S04]  /*0650*/  LEA.HI R4, R4, R5, RZ, 0x3 ;  /* 0x0000000504047211 */ /* 0x000fc800078f18ff */
[--C-:B------:R-:W-:Y:S02]  /*0660*/  SHF.R.S32.HI R6, RZ, 0x3, R4.reuse ;  /* 0x00000003ff067819 */ /* 0x100fe40000011404 */
[----:B------:R-:W-:Y:S02]  /*0670*/  SHF.R.S32.HI R7, RZ, 0x1f, R4 ;  /* 0x0000001fff077819 */ /* 0x000fe40000011404 */
[----:B------:R-:W-:Y:S02]  /*0680*/  SHF.R.S32.HI R4, RZ, 0x1f, R3 ;  /* 0x0000001fff047819 */ /* 0x000fe40000011403 */
[----:B-----5:R-:W-:Y:S02]  /*0690*/  ISETP.NE.AND P0, PT, R9, RZ, PT ;  /* 0x000000ff0900720c */ /* 0x020fe40003f05270 */
[----:B------:R-:W-:Y:S02]  /*06a0*/  LEA.HI R7, R7, R6, RZ, 0x2 ;  /* 0x0000000607077211 */ /* 0x000fe400078f10ff */
[----:B------:R-:W-:-:S02]  /*06b0*/  LEA.HI R4, R4, R3, RZ, 0x2 ;  /* 0x0000000304047211 */ /* 0x000fc400078f10ff */
[----:B------:R-:W-:Y:S02]  /*06c0*/  LOP3.LUT R7, R7, 0xfffffffc, RZ, 0xc0, !PT ;  /* 0xfffffffc07077812 */ /* 0x000fe400078ec0ff */
[----:B------:R-:W-:-:S05]  /*06d0*/  SHF.R.S32.HI R9, RZ, 0x1f, R8 ;  /* 0x0000001fff097819 */ /* 0x000fca0000011408 */
[----:B------:R-:W-:Y:S05]  /*06e0*/  @P0 BRA `(.L_x_6855) ;  /* 0x0000000000480947 */ /* 0x000fea0003800000 */
[----:B-1----:R-:W1:Y:S01]  /*06f0*/  S2UR UR5, SR_CgaCtaId ;  /* 0x00000000000579c3 */ /* 0x002e620000008800 */
[----:B------:R-:W-:Y:S01]  /*0700*/  UMOV UR4, 0x400 ;  /* 0x0000040000047882 */ /* 0x000fe20000000000 */
[----:B------:R-:W-:Y:S01]  /*0710*/  UMOV UR6, 0x1 ;  /* 0x0000000100067882 */ /* 0x000fe20000000000 */
[----:B------:R-:W-:Y:S01]  /*0720*/  UMOV UR9, 0x2 ;  /* 0x0000000200097882 */ /* 0x000fe20000000000 */
[----:B------:R-:W-:-:S04]  /*0730*/  UIADD3 UR6, -UR6, 0x100000, URZ ;  /* 0x0010000006067890 */ /* 0x000fc8000fffe13f */
[----:B------:R-:W-:Y:S02]  /*0740*/  USHF.L.U32 UR7, UR6, 0xb, URZ ;  /* 0x0000000b06077899 */ /* 0x000fe4000800063f */
[----:B------:R-:W-:Y:S01]  /*0750*/  USHF.L.U32 UR6, UR6, 0x1, URZ ;  /* 0x0000000106067899 */ /* 0x000fe2000800063f */
[----:B------:R-:W-:Y:S01]  /*0760*/  ELECT P0, URZ, PT ;  /* 0x00000000003f782f */ /* 0x000fe20003800000 */
[----:B-1----:R-:W-:Y:S02]  /*0770*/  ULEA UR8, UR5, UR4, 0x18 ;  /* 0x0000000405087291 */ /* 0x002fe4000f8ec03f */
[----:B------:R-:W-:-:S04]  /*0780*/  UIADD3 UR4, -UR9, 0x100000, URZ ;  /* 0x0010000009047890 */ /* 0x000fc8000fffe13f */
[----:B------:R-:W-:Y:S02]  /*0790*/  USHF.L.U32 UR5, UR4, 0xb, URZ ;  /* 0x0000000b04057899 */ /* 0x000fe4000800063f */
[----:B------:R-:W-:Y:S01]  /*07a0*/  USHF.L.U32 UR4, UR4, 0x1, URZ ;  /* 0x0000000104047899 */ /* 0x000fe2000800063f */
[----:B------:R-:W1:Y:S03]  /*07b0*/  FENCE.VIEW.ASYNC.S ;  /* 0x00000000000073c6 */ /* 0x000e660000000000 */
[----:B-1----:R1:W0:Y:S08]  /*07c0*/  SYNCS.EXCH.64 URZ, [UR8+0x34870], UR6 ;  /* 0x03487006083f75b2 */ /* 0x0022300008000100 */
[----:B------:R1:W0:Y:S01]  /*07d0*/  SYNCS.EXCH.64 URZ, [UR8+0x34880], UR4 ;  /* 0x03488004083f75b2 */ /* 0x0002220008000100 */
[----:B------:R1:W0:Y:S01]  /*07e0*/  SYNCS.EXCH.64 URZ, [UR8+0x34878], UR6 ;  /* 0x03487806083f75b2 */ /* 0x0002220008000100 */
[----:B------:R1:W0:Y:S01]  /*07f0*/  SYNCS.EXCH.64 URZ, [UR8+0x34888], UR4 ;  /* 0x03488804083f75b2 */ /* 0x0002220008000100 */
[----:B------:R-:W-:Y:S01]  /*0800*/  NOP ;  /* 0x0000000000007918 */ /* 0x000fe20000000000 */
.L_x_6855:
[----:B------:R-:W5:Y:S01]  /*0810*/  SHFL.IDX PT, R14, R2, RZ, 0x1f ;  /* 0x00001fff020e7589 */ /* 0x000f6200000e0000 */
[----:B-1----:R-:W1:Y:S01]  /*0820*/  S2UR UR4, SR_CTAID.X ;  /* 0x00000000000479c3 */ /* 0x002e620000002500 */
[----:B------:R-:W-:Y:S01]  /*0830*/  LOP3.LUT R4, R4, 0x3ffffffc, RZ, 0xc0, !PT ;  /* 0x3ffffffc04047812 */ /* 0x000fe200078ec0ff */
[----:B------:R-:W-:Y:S01]  /*0840*/  IMAD.IADD R7, R6, 0x1, -R7 ;  /* 0x0000000106077824 */ /* 0x000fe200078e0a07 */
[----:B------:R-:W-:Y:S01]  /*0850*/  LEA.HI R9, R9, R8, RZ, 0x2 ;  /* 0x0000000809097211 */ /* 0x000fe200078f10ff */
[----:B0-----:R-:W-:Y:S01]  /*0860*/  IMAD.MOV R10, RZ, RZ, -R10 ;  /* 0x000000ffff0a7224 */ /* 0x001fe200078e0a0a */
[----:B------:R-:W-:Y:S01]  /*0870*/  NOP ;  /* 0x0000000000007918 */ /* 0x000fe20000000000 */
[----:B------:R-:W-:Y:S01]  /*0880*/  IMAD.IADD R4, R3, 0x1, -R4 ;  /* 0x0000000103047824 */ /* 0x000fe200078e0a04 */
[----:B------:R-:W-:-:S03]  /*0890*/  LOP3.LUT R9, R9, 0x3ffffffc, RZ, 0xc0, !PT ;  /* 0x3ffffffc09097812 */ /* 0x000fc600078ec0ff */
[----:B------:R-:W-:Y:S02]  /*08a0*/  IMAD R4, R4, 0x4, R7 ;  /* 0x0000000404047824 */ /* 0x000fe400078e0207 */
[----:B------:R-:W-:Y:S02]  /*08b0*/  IMAD.IADD R8, R8, 0x1, -R9 ;  /* 0x0000000108087824 */ /* 0x000fe400078e0a09 */
[----:B------:R-:W0:Y:S01]  /*08c0*/  LDC R9, c[0x0][0x140] ;  /* 0x00005000ff097b82 */ /* 0x000e220000000800 */
[----:B------:R-:W-:Y:S01]  /*08d0*/  LEA.HI R3, R4, R4, RZ, 0x1 ;  /* 0x0000000404037211 */ /* 0x000fe200078f08ff */
[----:B------:R-:W-:-:S03]  /*08e0*/  IMAD R8, R8, 0x4, R7 ;  /* 0x0000000408087824 */ /* 0x000fc600078e0207 */
[----:B------:R-:W-:Y:S02]  /*08f0*/  LOP3.LUT R3, R3, 0xfffffffe, RZ, 0xc0, !PT ;  /* 0xfffffffe03037812 */ /* 0x000fe400078ec0ff */
[----:B------:R-:W-:Y:S02]  /*0900*/  LEA.HI R6, R8, R8, RZ, 0x1 ;  /* 0x0000000808067211 */ /* 0x000fe400078f08ff */
[----:B-----5:R-:W-:Y:S01]  /*0910*/  ISETP.NE.AND P0, PT, R14, RZ, PT ;  /* 0x000000ff0e00720c */ /* 0x020fe20003f05270 */
[----:B-1----:R-:W-:Y:S02]  /*0920*/  IMAD R11, R11, R10, UR4 ;  /* 0x000000040b0b7e24 */ /* 0x002fe4000f8e020a */
[----:B------:R-:W-:-:S05]  /*0930*/  IMAD.IADD R3, R4, 0x1, -R3 ;  /* 0x0000000104037824 */ /* 0x000fca00078e0a03 */
[----:B------:R-:W-:Y:S02]  /*0940*/  ISETP.NE.AND P4, PT, R3, R11, PT ;  /* 0x0000000b0300720c */ /* 0x000fe40003f85270 */
[----:B------:R-:W-:-:S05]  /*0950*/  LOP3.LUT R3, R6, 0xfffffffe, RZ, 0xc0, !PT ;  /* 0xfffffffe06037812 */ /* 0x000fca00078ec0ff */
[----:B------:R-:W-:Y:S01]  /*0960*/  IMAD.IADD R6, R8, 0x1, -R3 ;  /* 0x0000000108067824 */ /* 0x000fe200078e0a03 */
        /* <DEDUP_REMOVED lines=19> */
.L_x_6856:
        /* <DEDUP_REMOVED lines=10> */
[C---:B------:R-:W-:Y:S01]  /*0b40*/  @P4 LEA.HI R3, R10.reuse, R10, RZ, 0x1 ;  /* 0x0000000a0a034211 */ /* 0x040fe200078f08ff */
[----:B------:R0:W-:Y:S01]  /*0b50*/  STL [R1], R10 ;  /* 0x0000000a01007387 */ /* 0x0001e20000100800 */
[----:B------:R-:W-:-:S02]  /*0b60*/  ISETP.LT.U32.AND P6, PT, R10, 0x2, !P0 ;  /* 0x000000020a00780c */ /* 0x000fc400047c1070 */
[----:B------:R-:W-:Y:S02]  /*0b70*/  @P4 SHF.R.S32.HI R3, RZ, 0x1, R3 ;  /* 0x00000001ff034819 */ /* 0x000fe40000011403 */
[----:B------:R-:W-:Y:S02]  /*0b80*/  @P3 LEA.HI R4, R23, R23, RZ, 0x1 ;  /* 0x0000001717043211 */ /* 0x000fe400078f08ff */
[----:B------:R-:W-:Y:S02]  /*0b90*/  @P4 ISETP.NE.AND P5, PT, R3, R12, PT ;  /* 0x0000000c0300420c */ /* 0x000fe40003fa5270 */
[----:B------:R-:W-:Y:S02]  /*0ba0*/  @P3 SHF.R.S32.HI R4, RZ, 0x1, R4 ;  /* 0x00000001ff043819 */ /* 0x000fe40000011404 */
[----:B------:R-:W-:Y:S02]  /*0bb0*/  @P4 SEL R22, RZ, 0x1, P5 ;  /* 0x00000001ff164807 */ /* 0x000fe40002800000 */
[----:B-----5:R-:W-:-:S02]  /*0bc0*/  ISETP.NE.AND P5, PT, R7, RZ, PT ;  /* 0x000000ff0700720c */ /* 0x020fc40003fa5270 */
[----:B------:R-:W-:Y:S02]  /*0bd0*/  @P3 ISETP.NE.AND P4, PT, R4, R12, PT ;  /* 0x0000000c0400320c */ /* 0x000fe40003f85270 */
[----:B------:R-:W-:Y:S02]  /*0be0*/  SEL R3, RZ, 0x1, !P6 ;  /* 0x00000001ff037807 */ /* 0x000fe40007000000 */
[----:B------:R-:W-:Y:S02]  /*0bf0*/  ISETP.LT.U32.AND P0, PT, R23, 0x2, !P0 ;  /* 0x000000021700780c */ /* 0x000fe40004701070 */
[----:B0-----:R-:W-:Y:S02]  /*0c00*/  ISETP.EQ.U32.AND P1, PT, R9, 0x1, PT ;  /* 0x000000010900780c */ /* 0x001fe40003f22070 */
[----:B------:R-:W-:Y:S02]  /*0c10*/  ISETP.NE.AND P2, PT, R13, RZ, PT ;  /* 0x000000ff0d00720c */ /* 0x000fe40003f45270 */
[----:B------:R-:W-:-:S02]  /*0c20*/  LOP3.LUT R22, R22, R3, RZ, 0xc0, !PT ;  /* 0x0000000316167212 */ /* 0x000fc400078ec0ff */
[----:B------:R-:W-:Y:S02]  /*0c30*/  SEL R4, RZ, 0x1, !P0 ;  /* 0x00000001ff047807 */ /* 0x000fe40004000000 */
[----:B------:R-:W-:Y:S01]  /*0c40*/  @P3 SEL R19, RZ, 0x1, P4 ;  /* 0x00000001ff133807 */ /* 0x000fe20002000000 */
[----:B------:R-:W-:Y:S06]  /*0c50*/  @P5 BRA `(.L_x_6857) ;  /* 0x0000000000485947 */ /* 0x000fec0003800000 */
[----:B-1----:R-:W0:Y:S01]  /*0c60*/  S2UR UR5, SR_CgaCtaId ;  /* 0x00000000000579c3 */ /* 0x002e220000008800 */
        /* <DEDUP_REMOVED lines=13> */
[----:B------:R0:W0:Y:S01]  /*0d40*/  SYNCS.EXCH.64 URZ, [UR8+0x348c0], UR6 ;  /* 0x0348c006083f75b2 */ /* 0x0000220008000100 */
[----:B------:R0:W0:Y:S01]  /*0d50*/  SYNCS.EXCH.64 URZ, [UR8+0x348b8], UR4 ;  /* 0x0348b804083f75b2 */ /* 0x0000220008000100 */
[----:B------:R0:W0:Y:S01]  /*0d60*/  SYNCS.EXCH.64 URZ, [UR8+0x348c8], UR6 ;  /* 0x0348c806083f75b2 */ /* 0x0000220008000100 */
[----:B------:R-:W-:Y:S01]  /*0d70*/  NOP ;  /* 0x0000000000007918 */ /* 0x000fe20000000000 */
.L_x_6857:
[----:B------:R-:W-:Y:S01]  /*0d80*/  LOP3.LUT R19, R19, R4, RZ, 0xc0, !PT ;  /* 0x0000000413137212 */ /* 0x000fe200078ec0ff */
[----:B------:R-:W-:Y:S01]  /*0d90*/  NOP ;  /* 0x0000000000007918 */ /* 0x000fe20000000000 */
[----:B------:R-:W-:Y:S05]  /*0da0*/  @!P1 BRA `(.L_x_6858) ;  /* 0x0000000000089947 */ /* 0x000fea0003800000 */
[----:B01234-:R-:W-:Y:S01]  /*0db0*/  UCGABAR_ARV ;  /* 0x00000000000079c7 */ /* 0x01ffe20008000000 */
[----:B------:R-:W-:Y:S05]  /*0dc0*/  BRA `(.L_x_6859) ;  /* 0x0000000000047947 */ /* 0x000fea0003800000 */
.L_x_6858:
[----:B01234-:R-:W-:Y:S01]  /*0dd0*/  NOP ;  /* 0x0000000000007918 */ /* 0x01ffe20000000000 */
.L_x_6859:
[----:B------:R-:W-:Y:S05]  /*0de0*/  @!P1 BRA `(.L_x_6860) ;  /* 0x00000000000c9947 */ /* 0x000fea0003800000 */
[----:B------:R-:W-:Y:S01]  /*0df0*/  UCGABAR_WAIT ;  /* 0x0000000000007dc7 */ /* 0x000fe20008000000 */
[----:B------:R-:W-:Y:S01]  /*0e00*/  CCTL.IVALL ;  /* 0x00000000ff00798f */ /* 0x000fe20002000000 */
[----:B------:R-:W-:Y:S05]  /*0e10*/  BRA `(.L_x_6861) ;  /* 0x0000000000047947 */ /* 0x000fea0003800000 */
.L_x_6860:
[----:B------:R-:W-:Y:S06]  /*0e20*/  BAR.SYNC.DEFER_BLOCKING 0x0 ;  /* 0x0000000000007b1d */ /* 0x000fec0000010000 */
.L_x_6861:
[----:B------:R-:W-:-:S05]  /*0e30*/  IMAD.MOV.U32 R3, RZ, RZ, 0x1 ;  /* 0x00000001ff037424 */ /* 0x000fca00078e00ff */
[----:B------:R-:W-:-:S05]  /*0e40*/  SEL R3, R3, 0x2, !P2 ;  /* 0x0000000203037807 */ /* 0x000fca0005000000 */
[----:B------:R0:W-:Y:S01]  /*0e50*/  STL [R1+0x2c], R3 ;  /* 0x00002c0301007387 */ /* 0x0001e20000100800 */
[----:B------:R-:W-:Y:S05]  /*0e60*/  @!P2 BRA `(.L_x_6862) ;  /* 0x000000d400f4a947 */ /* 0x000fea0003800000 */
.L_x_6863:
[----:B------:R-:W-:-:S08]  /*0e70*/  NOP ;  /* 0x0000000000007918 */ /* 0x000fd00000000000 */
[----:B------:R-:W1:Y:S02]  /*0e80*/  USETMAXREG.TRY_ALLOC.CTAPOOL UP0, 0xf0 ;  /* 0x000000f0000079c8 */ /* 0x000e640008000600 */
[----:B-1----:R-:W-:-:S13]  /*0e90*/  PLOP3.LUT P0, PT, PT, PT, UP0, 0x80, 0x0 ;  /* 0x000000000000781c */ /* 0x002fda0003f0f008 */
[----:B------:R-:W-:Y:S05]  /*0ea0*/  @!P0 BRA `(.L_x_6863) ;  /* 0xfffffffc00f08947 */ /* 0x000fea000383ffff */
[----:B------:R-:W-:Y:S01]  /*0eb0*/  LOP3.LUT R2, R0, 0xffffff80, RZ, 0xc0, !PT ;  /* 0xffffff8000027812 */ /* 0x000fe200078ec0ff */
[----:B------:R-:W1:Y:S08]  /*0ec0*/  S2UR UR4, SR_CTAID.X ;  /* 0x00000000000479c3 */ /* 0x000e700000002500 */
[----:B------:R-:W-:Y:S06]  /*0ed0*/  BAR.ARV 0x8, 0x180 ;  /* 0x0206000000007b1d */ /* 0x000fec0000002000 */
[----:B------:R-:W-:-:S02]  /*0ee0*/  ISETP.NE.AND P0, PT, R2, 0x80, PT ;  /* 0x000000800200780c */ /* 0x000fc40003f05270 */
[----:B------:R-:W1:Y:S11]  /*0ef0*/  LDC R2, c[0x0][0xc34] ;  /* 0x00030d00ff027b82 */ /* 0x000e760000000800 */
[----:B------:R-:W-:Y:S06]  /*0f00*/  @!P0 BAR.ARV 0x9, 0x100 ;  /* 0x0244000000008b1d */ /* 0x000fec0000002000 */
[----:B-1----:R-:W-:-:S13]  /*0f10*/  ISETP.LE.AND P0, PT, R2, UR4, PT ;  /* 0x0000000402007c0c */ /* 0x002fda000bf03270 */
[----:B------:R-:W-:Y:S05]  /*0f20*/  @P0 EXIT ;  /* 0x000000000000094d */ /* 0x000fea0003800000 */
[----:B------:R-:W2:Y:S01]  /*0f30*/  LDL.LU R10, [R1+0x2c] ;  /* 0x00002c00010a7983 */ /* 0x000ea20000300800 */
[----:B------:R-:W-:Y:S01]  /*0f40*/  VIADD R0, R0, 0xffffff80 ;  /* 0xffffff8000007836 */ /* 0x000fe20000000000 */
[----:B------:R-:W-:Y:S01]  /*0f50*/  UMOV UR60, URZ ;  /* 0x0000003f003c7c82 */ /* 0x000fe20008000000 */
[----:B------:R-:W-:Y:S02]  /*0f60*/  IMAD.MOV.U32 R234, RZ, RZ, -0x2 ;  /* 0xfffffffeffea7424 */ /* 0x000fe400078e00ff */
[----:B------:R-:W-:Y:S01]  /*0f70*/  IMAD.U32 R223, RZ, RZ, UR4 ;  /* 0x00000004ffdf7e24 */ /* 0x000fe2000f8e00ff */
[----:B0-----:R-:W-:Y:S01]  /*0f80*/  SHF.R.S32.HI R3, RZ, 0x1f, R0 ;  /* 0x0000001fff037819 */ /* 0x001fe20000011400 */
        /* <DEDUP_REMOVED lines=15> */
[----:B------:R-:W-:Y:S01]  /*1080*/  LEA.HI R2, R7, R226, RZ, 0x2 ;  /* 0x000000e207027211 */ /* 0x000fe200078f10ff */
[----:B------:R-:W-:Y:S01]  /*1090*/  IMAD R9, R9, 0x40, R6 ;  /* 0x0000004009097824 */ /* 0x000fe200078e0206 */
[----:B------:R-:W-:Y:S02]  /*10a0*/  LEA.HI R225, R3, R0, RZ, 0x3 ;  /* 0x0000000003e17211 */ /* 0x000fe400078f18ff */
[--C-:B------:R-:W-:Y:S02]  /*10b0*/  SHF.R.S32.HI R6, RZ, 0x2, R2.reuse ;  /* 0x00000002ff067819 */ /* 0x100fe40000011402 */
[----:B------:R-:W-:Y:S02]  /*10c0*/  SHF.R.S32.HI R13, RZ, 0x1f, R2 ;  /* 0x0000001fff0d7819 */ /* 0x000fe40000011402 */
[----:B------:R-:W-:Y:S02]  /*10d0*/  LEA.HI R4, R4, R11, RZ, 0x1 ;  /* 0x0000000b04047211 */ /* 0x000fe400078f08ff */
[----:B------:R-:W-:-:S02]  /*10e0*/  LOP3.LUT R3, R8, 0xfffffffc, RZ, 0xc0, !PT ;  /* 0xfffffffc08037812 */ /* 0x000fc400078ec0ff */
[----:B------:R-:W-:Y:S02]  /*10f0*/  LEA.HI R13, R13, R6, RZ, 0x3 ;  /* 0x000000060d0d7211 */ /* 0x000fe400078f18ff */
[----:B------:R-:W-:Y:S01]  /*1100*/  SHF.R.S32.HI R230, RZ, 0x7, R5 ;  /* 0x00000007ffe67819 */ /* 0x000fe20000011405 */
[----:B------:R-:W-:Y:S01]  /*1110*/  IMAD.IADD R8, R0, 0x1, -R3 ;  /* 0x0000000100087824 */ /* 0x000fe200078e0a03 */
[----:B------:R-:W-:Y:S02]  /*1120*/  LOP3.LUT R4, R4, 0x1ffffffe, RZ, 0xc0, !PT ;  /* 0x1ffffffe04047812 */ /* 0x000fe400078ec0ff */
[----:B------:R-:W-:Y:S02]  /*1130*/  LOP3.LUT R15, R225, 0xfffffff8, RZ, 0xc0, !PT ;  /* 0xfffffff8e10f7812 */ /* 0x000fe400078ec0ff */
[----:B------:R-:W-:Y:S01]  /*1140*/  LOP3.LUT R13, R13, 0xfffffff8, RZ, 0xc0, !PT ;  /* 0xfffffff80d0d7812 */ /* 0x000fe200078ec0ff */
[----:B------:R-:W-:Y:S01]  /*1150*/  IMAD.IADD R4, R11, 0x1, -R4 ;  /* 0x000000010b047824 */ /* 0x000fe200078e0a04 */
[----:B------:R-:W-:Y:S01]  /*1160*/  LEA.HI R7, R7, R226, RZ, 0x5 ;  /* 0x000000e207077211 */ /* 0x000fe200078f28ff */
[----:B------:R-:W-:Y:S01]  /*1170*/  IMAD.IADD R222, R0, 0x1, -R15 ;  /* 0x0000000100de7824 */ /* 0x000fe200078e0a0f */
[----:B------:R-:W-:Y:S01]  /*1180*/  LEA.HI R5, R5, R230, RZ, 0x1 ;  /* 0x000000e605057211 */ /* 0x000fe200078f08ff */
[----:B------:R-:W-:Y:S01]  /*1190*/  IMAD.IADD R6, R6, 0x1, -R13 ;  /* 0x0000000106067824 */ /* 0x000fe200078e0a0d */
[----:B------:R-:W-:Y:S01]  /*11a0*/  LEA.HI R0, R8, R8, RZ, 0x1 ;  /* 0x0000000808007211 */ /* 0x000fe200078f08ff */
[----:B------:R-:W-:Y:S01]  /*11b0*/  IMAD R233, R4, 0x8, R9 ;  /* 0x0000000804e97824 */ /* 0x000fe200078e0209 */
[----:B------:R-:W-:Y:S01]  /*11c0*/  SHF.R.S32.HI R7, RZ, 0x5, R7 ;  /* 0x00000005ff077819 */ /* 0x000fe20000011407 */
[----:B------:R-:W-:Y:S01]  /*11d0*/  IMAD.SHL.U32 R220, R222, 0x8, RZ ;  /* 0x00000008dedc7824 */ /* 0x000fe200078e00ff */
[----:B------:R-:W-:-:S02]  /*11e0*/  LOP3.LUT R5, R5, 0x3fffffe, RZ, 0xc0, !PT ;  /* 0x03fffffe05057812 */ /* 0x000fc400078ec0ff */
        /* <DEDUP_REMOVED lines=8> */
[----:B------:R-:W-:Y:S01]  /*1270*/  SHF.R.S32.HI R235, RZ, 0x1f, R221 ;  /* 0x0000001fffeb7819 */ /* 0x000fe200000114dd */
[----:B------:R-:W-:Y:S02]  /*1280*/  IMAD R231, R5, 0x40, R6 ;  /* 0x0000004005e77824 */ /* 0x000fe400078e0206 */
[----:B------:R-:W-:-:S02]  /*1290*/  IMAD R234, R3, R234, 0xb0 ;  /* 0x000000b003ea7424 */ /* 0x000fc400078e02ea */
[----:B------:R-:W-:Y:S01]  /*12a0*/  IMAD R232, R232, 0x8, R231 ;  /* 0x00000008e8e87824 */ /* 0x000fe200078e02e7 */
[----:B--2---:R-:W-:-:S07]  /*12b0*/  LOP3.LUT R17, R10, 0x1, RZ, 0xfc, !PT ;  /* 0x000000010a117812 */ /* 0x004fce00078efcff */
.L_x_6896:
[----:B0-----:R-:W0:Y:S01]  /*12c0*/  SHFL.IDX PT, R0, R230, RZ, 0x1f ;  /* 0x00001fffe6007589 */ /* 0x001e2200000e0000 */
[----:B-1----:R-:W1:Y:S01]  /*12d0*/  S2UR UR5, SR_CgaCtaId ;  /* 0x00000000000579c3 */ /* 0x002e620000008800 */
[----:B------:R-:W-:Y:S01]  /*12e0*/  ULDC UR4, c[0x0][0xc38] ;  /* 0x00030e0000047ab9 */ /* 0x000fe20000000800 */
[----:B------:R-:W-:Y:S01]  /*12f0*/  ULDC.64 UR6, c[0x0][0x418] ;  /* 0x0001060000067ab9 */ /* 0x000fe20000000a00 */
[----:B------:R-:W-:Y:S01]  /*1300*/  R2UR UR12, R223 ;  /* 0x00000000df0c72ca */ /* 0x000fe200000e0000 */
[----:B------:R-:W-:Y:S02]  /*1310*/  UISETP.NE.AND UP1, UPT, UR4, 0x1, UPT ;  /* 0x000000010400788c */ /* 0x000fe4000bf25270 */
[----:B------:R-:W-:Y:S02]  /*1320*/  UISETP.NE.U32.AND UP0, UPT, UR6, URZ, UPT ;  /* 0x0000003f0600728c */ /* 0x000fe4000bf05070 */
[----:B--2---:R-:W2:Y:S01]  /*1330*/  LDC R113, c[0x0][0x2f0] ;  /* 0x0000bc00ff717b82 */ /* 0x004ea20000000800 */
        /* <DEDUP_REMOVED lines=13> */
[----:B---3--:R-:W-:Y:S01]  /*1410*/  IMAD.U32 R2, RZ, RZ, UR8 ;  /* 0x00000008ff027e24 */ /* 0x008fe2000f8e00ff */
        /* <DEDUP_REMOVED lines=10> */
[----:B------:R-:W-:Y:S02]  /*14c0*/  UIADD3 UR7, UR14, -UR7, URZ ;  /* 0x800000070e077290 */ /* 0x000fe4000fffe03f */
[----:B----4-:R-:W-:Y:S01]  /*14d0*/  IMAD.U32 R18, RZ, RZ, UR14 ;  /* 0x0000000eff127e24 */ /* 0x010fe2000f8e00ff */
[----:B------:R-:W-:Y:S01]  /*14e0*/  UMOV UR6, UR13 ;  /* 0x0000000d00067c82 */ /* 0x000fe20008000000 */
[----:B------:R-:W-:Y:S01]  /*14f0*/  @UP2 USHF.R.U32.HI UR6, URZ, UR9, UR5 ;  /* 0x000000093f062299 */ /* 0x000fe20008011605 */
[----:B------:R-:W-:Y:S01]  /*1500*/  SHF.R.U32.HI R3, RZ, 0x1f, R0 ;  /* 0x0000001fff037819 */ /* 0x000fe20000011600 */
[----:B------:R-:W-:Y:S01]  /*1510*/  ULEA UR7, UR7, UR10, 0xd ;  /* 0x0000000a07077291 */ /* 0x000fe2000f8e683f */
[----:B------:R-:W-:Y:S01]  /*1520*/  IMAD.U32 R229, RZ, RZ, UR13 ;  /* 0x0000000dffe57e24 */ /* 0x000fe2000f8e00ff */
[----:B------:R-:W-:Y:S01]  /*1530*/  UMOV UR4, UR12 ;  /* 0x0000000c00047c82 */ /* 0x000fe20008000000 */
[----:B------:R-:W-:Y:S01]  /*1540*/  LEA.HI.SX32 R112, R0, R3, 0x1b ;  /* 0x0000000300707211 */ /* 0x000fe200078fdaff */
[----:B------:R-:W-:Y:S01]  /*1550*/  USHF.R.U32.HI UR7, URZ, 0x4, UR7 ;  /* 0x000000043f077899 */ /* 0x000fe20008011607 */
[----:B------:R-:W-:-:S02]  /*1560*/  IMAD.U32 R228, RZ, RZ, UR6 ;  /* 0x00000006ffe47e24 */ /* 0x000fc4000f8e00ff */
[----:B------:R-:W-:Y:S01]  /*1570*/  IMAD.U32 R227, RZ, RZ, UR4 ;  /* 0x00000004ffe37e24 */ /* 0x000fe2000f8e00ff */
        /* <DEDUP_REMOVED lines=18> */
.L_x_6864:
[----:B------:R-:W-:Y:S02]  /*16a0*/  R2UR UR4, R2 ;  /* 0x00000000020472ca */ /* 0x000fe400000e0000 */
[----:B------:R-:W-:Y:S02]  /*16b0*/  LOP3.LUT R0, R224, 0x1, RZ, 0xc0, !PT ;  /* 0x00000001e0007812 */ /* 0x000fe400078ec0ff */
[----:B------:R-:W-:Y:S02]  /*16c0*/  ISETP.NE.AND P0, PT, R17, 0x3, PT ;  /* 0x000000031100780c */ /* 0x000fe40003f05270 */
[----:B------:R-:W-:-:S07]  /*16d0*/  SHF.L.U32 R0, R0, 0x1f, RZ ;  /* 0x0000001f00007819 */ /* 0x000fce00000006ff */
[----:B------:R-:W0:Y:S02]  /*16e0*/  SYNCS.PHASECHK.TRANS64.TRYWAIT P1, [UR4+0x34800], R0 ;  /* 0x03480000ff0075a7 */ /* 0x000e240008020144 */
[----:B0-----:R-:W-:Y:S05]  /*16f0*/  @!P1 BRA `(.L_x_6865) ;  /* 0x0000011400009947 */ /* 0x001fea0003800000 */
.L_x_6991:
[----:B------:R-:W-:Y:S05]  /*1700*/  @!P0 BRA `(.L_x_6866) ;  /* 0x0000000000048947 */ /* 0x000fea0003800000 */
[----:B------:R-:W-:Y:S01]  /*1710*/  BPT.TRAP 0x1 ;  /* 0x000000040000795c */ /* 0x000fe20000300000 */
.L_x_6866:
        /* <DEDUP_REMOVED lines=9> */
.L_x_6867:
[----:B-1----:R-:W-:Y:S05]  /*17b0*/  @P1 BRA `(.L_x_6868) ;  /* 0x0000000000081947 */ /* 0x002fea0003800000 */
[----:B------:R-:W1:Y:S02]  /*17c0*/  SYNCS.PHASECHK.TRANS64.TRYWAIT P1, [R3+URZ+0x34830], R0 ;  /* 0x03483000030075a7 */ /* 0x000e64000802017f */
[----:B-1----:R-:W-:Y:S05]  /*17d0*/  @!P1 BRA `(.L_x_6869) ;  /* 0x0000011000e49947 */ /* 0x002fea0003800000 */
.L_x_6868:
[----:B------:R-:W-:Y:S05]  /*17e0*/  WARPSYNC.ALL ;  /* 0x0000000000007948 */ /* 0x000fea0003800000 */
[----:B------:R-:W-:Y:S01]  /*17f0*/  R2UR UR4, R2 ;  /* 0x00000000020472ca */ /* 0x000fe200000e0000 */
[----:B------:R-:W-:Y:S01]  /*1800*/  ULOP3.LUT UR45, UR45, 0x10000, URZ, 0xfc, !UPT ;  /* 0x000100002d2d7892 */ /* 0x000fe2000f8efc3f */
[----:B------:R-:W-:Y:S01]  /*1810*/  WARPGROUP.ARRIVE ;  /* 0x00000000000079c5 */ /* 0x000fe20000000000 */
[----:B------:R-:W-:Y:S01]  /*1820*/  UMOV UR37, 0x40000040 ;  /* 0x4000004000257882 */ /* 0x000fe20000000000 */
[----:B------:R-:W-:Y:S01]  /*1830*/  UMOV UR39, 0x40000040 ;  /* 0x4000004000277882 */ /* 0x000fe20000000000 */
[----:B------:R-:W-:Y:S01]  /*1840*/  UMOV UR5, UR37 ;  /* 0x0000002500057c82 */ /* 0x000fe20008000000 */
[----:B------:R-:W-:Y:S01]  /*1850*/  UMOV UR9, UR37 ;  /* 0x0000002500097c82 */ /* 0x000fe20008000000 */
[----:B------:R-:W-:Y:S01]  /*1860*/  UMOV UR11, 0x40000040 ;  /* 0x40000040000b7882 */ /* 0x000fe20000000000 */
[----:B------:R-:W-:Y:S01]  /*1870*/  UMOV UR36, UR45 ;  /* 0x0000002d00247c82 */ /* 0x000fe20008000000 */
[----:B------:R-:W-:Y:S01]  /*1880*/  UMOV UR13, UR37 ;  /* 0x00000025000d7c82 */ /* 0x000fe20008000000 */
[----:B------:R-:W-:Y:S01]  /*1890*/  UMOV UR8, UR36 ;  /* 0x0000002400087c82 */ /* 0x000fe20008000000 */
[----:B------:R-:W-:Y:S01]  /*18a0*/  UMOV UR12, UR36 ;  /* 0x00000024000c7c82 */ /* 0x000fe20008000000 */
[----:B------:R-:W-:Y:S01]  /*18b0*/  UMOV UR15, 0x40000040 ;  /* 0x40000040000f7882 */ /* 0x000fe20000000000 */
[----:B------:R-:W-:Y:S01]  /*18c0*/  UIADD3 UR4, UR4, 0x1e400, URZ ;  /* 0x0001e40004047890 */ /* 0x000fe2000fffe03f */
[----:B------:R-:W-:Y:S01]  /*18d0*/  IMAD.U32 R8, RZ, RZ, UR36 ;  /* 0x00000024ff087e24 */ /* 0x000fe2000f8e00ff */
[----:B------:R-:W-:Y:S01]  /*18e0*/  UMOV UR16, UR36 ;  /* 0x0000002400107c82 */ /* 0x000fe20008000000 */
[----:B------:R-:W-:Y:S01]  /*18f0*/  UMOV UR17, UR37 ;  /* 0x0000002500117c82 */ /* 0x000fe20008000000 */
[----:B------:R-:W-:Y:S01]  /*1900*/  USHF.R.U32.HI UR4, URZ, 0x4, UR4 ;  /* 0x000000043f047899 */ /* 0x000fe20008011604 */
[----:B------:R-:W-:Y:S01]  /*1910*/  IMAD.U32 R9, RZ, RZ, UR37 ;  /* 0x00000025ff097e24 */ /* 0x000fe2000f8e00ff */
[----:B------:R-:W-:Y:S01]  /*1920*/  UMOV UR19, 0x40000040 ;  /* 0x4000004000137882 */ /* 0x000fe20000000000 */
[----:B------:R-:W-:Y:S01]  /*1930*/  UMOV UR20, UR36 ;  /* 0x0000002400147c82 */ /* 0x000fe20008000000 */
[----:B------:R-:W-:Y:S01]  /*1940*/  ULOP3.LUT UR6, UR4, 0x3fff, URZ, 0xc0, !UPT ;  /* 0x00003fff04067892 */ /* 0x000fe2000f8ec03f */
[----:B------:R-:W-:-:S02]  /*1950*/  UMOV UR21, UR37 ;  /* 0x0000002500157c82 */ /* 0x000fc40008000000 */
[----:B------:R-:W-:Y:S01]  /*1960*/  UMOV UR4, UR36 ;  /* 0x0000002400047c82 */ /* 0x000fe20008000000 */
[----:B------:R-:W-:Y:S01]  /*1970*/  ULOP3.LUT UR7, UR6, 0x10000, URZ, 0xfc, !UPT ;  /* 0x0001000006077892 */ /* 0x000fe2000f8efc3f */
[----:B------:R-:W-:Y:S01]  /*1980*/  UMOV UR23, 0x40000040 ;  /* 0x4000004000177882 */ /* 0x000fe20000000000 */
[----:B------:R-:W-:Y:S02]  /*1990*/  UMOV UR24, UR36 ;  /* 0x0000002400187c82 */ /* 0x000fe40008000000 */
[----:B------:R-:W-:Y:S02]  /*19a0*/  UIMAD UR44, UR60, 0xb00, UR7 ;  /* 0x00000b003c2c78a4 */ /* 0x000fe4000f8e0207 */
[----:B01----:R-:W-:Y:S01]  /*19b0*/  IMAD.U32 R0, RZ, RZ, UR7 ;  /* 0x00000007ff007e24 */ /* 0x003fe2000f8e00ff */
[----:B------:R-:W-:Y:S01]  /*19c0*/  UMOV UR7, 0x40000040 ;  /* 0x4000004000077882 */ /* 0x000fe20000000000 */
[----:B------:R-:W-:Y:S02]  /*19d0*/  UIADD3 UR6, UR44, 0x80, URZ ;  /* 0x000000802c067890 */ /* 0x000fe4000fffe03f */
[----:B------:R-:W-:-:S02]  /*19e0*/  UIADD3 UR10, UR44, 0x100, URZ ;  /* 0x000001002c0a7890 */ /* 0x000fc4000fffe03f */
[----:B------:R-:W-:Y:S01]  /*19f0*/  UMOV UR38, UR44 ;  /* 0x0000002c00267c82 */ /* 0x000fe20008000000 */
[----:B------:R-:W-:Y:S01]  /*1a00*/  UIADD3 UR14, UR44, 0x180, URZ ;  /* 0x000001802c0e7890 */ /* 0x000fe2000fffe03f */
[----:B------:R-:W-:Y:S01]  /*1a10*/  HGMMA.64x16x16.F32.BF16 R104, gdesc[UR36], RZ, !UPT, gsb0 ;  /* 0x00200000246879f0 */ /* 0x000fe2000c0018ff */
[----:B------:R-:W-:Y:S02]  /*1a20*/  UIADD3 UR18, UR44, 0x200, URZ ;  /* 0x000002002c127890 */ /* 0x000fe4000fffe03f */
[----:B------:R-:W-:Y:S02]  /*1a30*/  UIADD3 UR22, UR44, 0x280, URZ ;  /* 0x000002802c167890 */ /* 0x000fe4000fffe03f */
[----:B------:R-:W-:Y:S01]  /*1a40*/  UIADD3 UR26, UR44, 0x300, URZ ;  /* 0x000003002c1a7890 */ /* 0x000fe2000fffe03f */
[----:B------:R-:W-:Y:S01]  /*1a50*/  UMOV UR25, UR37 ;  /* 0x0000002500197c82 */ /* 0x000fe20008000000 */
[----:B------:R-:W-:Y:S01]  /*1a60*/  UMOV UR27, 0x40000040 ;  /* 0x40000040001b7882 */ /* 0x000fe20000000000 */
        /* <DEDUP_REMOVED lines=65> */
[----:B------:R-:W-:Y:S02]  /*1e80*/  UMOV UR37, 0x40000040 ;  /* 0x4000004000257882 */ /* 0x000fe40000000000 */
[----:B------:R-:W-:Y:S01]  /*1e90*/  UMOV UR9, UR37 ;  /* 0x0000002500097c82 */ /* 0x000fe20008000000 */
[----:B------:R-:W-:Y:S01]  /*1ea0*/  UMOV UR13, UR37 ;  /* 0x00000025000d7c82 */ /* 0x000fe20008000000 */
[----:B------:R-:W-:Y:S01]  /*1eb0*/  UMOV UR17, UR37 ;  /* 0x0000002500117c82 */ /* 0x000fe20008000000 */
[----:B------:R-:W-:Y:S01]  /*1ec0*/  UMOV UR21, UR37 ;  /* 0x0000002500157c82 */ /* 0x000fe20008000000 */
[----:B------:R-:W-:Y:S01]  /*1ed0*/  UMOV UR25, UR37 ;  /* 0x0000002500197c82 */ /* 0x000fe20008000000 */
[----:B------:R-:W-:Y:S01]  /*1ee0*/  UMOV UR29, UR37 ;  /* 0x00000025001d7c82 */ /* 0x000fe20008000000 */
[----:B------:R-:W-:Y:S01]  /*1ef0*/  UMOV UR33, UR37 ;  /* 0x0000002500217c82 */ /* 0x000fe20008000000 */
[----:B------:R-:W-:Y:S01]  /*1f00*/  IMAD.U32 R7, RZ, RZ, UR37 ;  /* 0x00000025ff077e24 */ /* 0x000fe2000f8e00ff */
[----:B------:R-:W-:-:S02]  /*1f10*/  WARPGROUP.DEPBAR.LE gsb0, 0x0 ;  /* 0x00008000000079c5 */ /* 0x000fc40000010000 */
[----:B------:R-:W-:-:S06]  /*1f20*/  WARPGROUP.ARRIVE ;  /* 0x00000000000079c5 */ /* 0x000fcc0000000000 */
[----:B------:R-:W-:Y:S01]  /*1f30*/  HGMMA.64x16x16.F32.BF16 R24, gdesc[UR4], RZ, !UPT, gsb0 ;  /* 0x00200000041879f0 */ /* 0x000fe2000c0018ff */
[----:B------:R-:W-:Y:S02]  /*1f40*/  UIADD3 UR4, UR45, 0x2, URZ ;  /* 0x000000022d047890 */ /* 0x000fe4000fffe03f */
[----:B------:R-:W-:Y:S01]  /*1f50*/  UIADD3 UR6, UR44, 0x2, URZ ;  /* 0x000000022c067890 */ /* 0x000fe2000fffe03f */
[----:B------:R-:W-:Y:S01]  /*1f60*/  UMOV UR5, UR37 ;  /* 0x0000002500057c82 */ /* 0x000fe20008000000 */
[----:B------:R-:W-:-:S03]  /*1f70*/  UMOV UR7, 0x40000040 ;  /* 0x4000004000077882 */ /* 0x000fc60000000000 */
[----:B------:R-:W-:Y:S02]  /*1f80*/  UMOV UR36, UR4 ;  /* 0x0000000400247c82 */ /* 0x000fe40008000000 */
        /* <DEDUP_REMOVED lines=15> */
[----:B------:R-:W-:Y:S01]  /*2080*/  HGMMA.64x16x16.F32.BF16 R104, gdesc[UR36], R104, gsb0 ;  /* 0x00200000246879f0 */ /* 0x000fe20008001868 */
[----:B------:R-:W-:Y:S02]  /*2090*/  UMOV UR39, 0x40000040 ;  /* 0x4000004000277882 */ /* 0x000fe40000000000 */
[----:B------:R-:W-:Y:S02]  /*20a0*/  WARPGROUP.DEPBAR.LE gsb0, 0x0 ;  /* 0x00008000000079c5 */ /* 0x000fe40000010000 */
[----:B------:R-:W-:-:S06]  /*20b0*/  WARPGROUP.ARRIVE ;  /* 0x00000000000079c5 */ /* 0x000fcc0000000000 */
[----:B------:R-:W-:Y:S01]  /*20c0*/  HGMMA.64x16x16.F32.BF16 R96, gdesc[UR4], R96, gsb0 ;  /* 0x00200000046079f0 */ /* 0x000fe20008001860 */
[----:B------:R-:W-:Y:S02]  /*20d0*/  UIADD3 UR4, UR44, 0x202, URZ ;  /* 0x000002022c047890 */ /* 0x000fe4000fffe03f */
[----:B------:R-:W-:Y:S01]  /*20e0*/  UIADD3 UR6, UR44, 0x482, URZ ;  /* 0x000004822c067890 */ /* 0x000fe2000fffe03f */
[----:B------:R-:W-:Y:S01]  /*20f0*/  UMOV UR5, UR37 ;  /* 0x0000002500057c82 */ /* 0x000fe20008000000 */
[----:B------:R-:W-:-:S03]  /*2100*/  UMOV UR7, 0x40000040 ;  /* 0x4000004000077882 */ /* 0x000fc60000000000 */
[----:B------:R-:W-:Y:S01]  /*2110*/  UMOV UR18, UR4 ;  /* 0x0000000400127c82 */ /* 0x000fe20008000000 */
[----:B------:R-:W-:Y:S01]  /*2120*/  UMOV UR4, UR36 ;  /* 0x0000002400047c82 */ /* 0x000fe20008000000 */
        /* <DEDUP_REMOVED lines=156> */
[----:B------:R-:W-:Y:S01]  /*2af0*/  UMOV UR10, UR14 ;  /* 0x0000000e000a7c82 */ /* 0x000fe20008000000 */
[----:B------:R-:W-:Y:S01]  /*2b00*/  UMOV UR14, UR18 ;  /* 0x00000012000e7c82 */ /* 0x000fe20008000000 */
[----:B------:R-:W-:Y:S02]  /*2b10*/  WARPGROUP.DEPBAR.LE gsb0, 0x0 ;  /* 0x00008000000079c5 */ /* 0x000fe40000010000 */
[----:B------:R-:W-:-:S06]  /*2b20*/  WARPGROUP.ARRIVE ;  /* 0x00000000000079c5 */ /* 0x000fcc0000000000 */
[----:B------:R-:W-:Y:S01]  /*2b30*/  HGMMA.64x16x16.F32.BF16 R96, gdesc[UR4], R96, gsb0 ;  /* 0x00200000046079f0 */ /* 0x000fe20008001860 */
[----:B------:R-:W-:Y:S01]  /*2b40*/  UIADD3 UR6, UR44, 0x206, URZ ;  /* 0x000002062c067890 */ /* 0x000fe2000fffe03f */
[----:B------:R-:W-:-:S06]  /*2b50*/  UMOV UR7, 0x40000040 ;  /* 0x4000004000077882 */ /* 0x000fcc0000000000 */
[----:B------:R-:W-:Y:S01]  /*2b60*/  UMOV UR18, UR6 ;  /* 0x0000000600127c82 */ /* 0x000fe20008000000 */
        /* <DEDUP_REMOVED lines=8> */
[----:B------:R-:W-:Y:S01]  /*2bf0*/  UMOV UR37, UR9 ;  /* 0x0000000900257c82 */ /* 0x000fe20008000000 */
[----:B------:R-:W-:Y:S02]  /*2c00*/  WARPGROUP.DEPBAR.LE gsb0, 0x0 ;  /* 0x00008000000079c5 */ /* 0x000fe40000010000 */
[----:B------:R-:W-:-:S06]  /*2c10*/  WARPGROUP.ARRIVE ;  /* 0x00000000000079c5 */ /* 0x000fcc0000000000 */
[----:B------:R-:W-:Y:S01]  /*2c20*/  HGMMA.64x16x16.F32.BF16 R80, gdesc[UR12], R80, gsb0 ;  /* 0x002000000c5079f0 */ /* 0x000fe20008001850 */
[----:B------:R-:W-:Y:S01]  /*2c30*/  UIADD3 UR14, UR44, 0x680, URZ ;  /* 0x000006802c0e7890 */ /* 0x000fe2000fffe03f */
[----:B------:R-:W-:Y:S01]  /*2c40*/  UMOV UR13, UR9 ;  /* 0x00000009000d7c82 */ /* 0x000fe20008000000 */
[----:B------:R-:W-:Y:S01]  /*2c50*/  UMOV UR15, 0x40000040 ;  /* 0x40000040000f7882 */ /* 0x000fe20000000000 */
        /* <DEDUP_REMOVED lines=302> */
.L_x_6870:
[----:B------:R-:W-:Y:S01]  /*3f40*/  ULDC UR6, c[0x0][0x9d8] ;  /* 0x0002760000067ab9 */ /* 0x000fe20000000800 */
[----:B------:R-:W2:Y:S01]  /*3f50*/  LDL R135, [R1] ;  /* 0x0000000001877983 */ /* 0x000ea20000100800 */
[----:B------:R-:W-:Y:S01]  /*3f60*/  FMUL.FTZ R12, R104, UR6 ;  /* 0x00000006680c7c20 */ /* 0x000fe20008410000 */
[----:B------:R-:W-:Y:S01]  /*3f70*/  FMUL.FTZ R13, R105, UR6 ;  /* 0x00000006690d7c20 */ /* 0x000fe20008410000 */
[----:B------:R-:W-:Y:S01]  /*3f80*/  FMUL.FTZ R20, R108, UR6 ;  /* 0x000000066c147c20 */ /* 0x000fe20008410000 */
[----:B------:R-:W-:Y:S01]  /*3f90*/  FMUL.FTZ R104, R109, UR6 ;  /* 0x000000066d687c20 */ /* 0x000fe20008410000 */
[----:B------:R-:W-:Y:S01]  /*3fa0*/  FMUL.FTZ R125, R33, UR6 ;  /* 0x00000006217d7c20 */ /* 0x000fe20008410000 */
[----:B------:R-:W-:Y:S01]  /*3fb0*/  FMUL.FTZ R33, R35, UR6 ;  /* 0x0000000623217c20 */ /* 0x000fe20008410000 */
[----:B------:R-:W0:Y:S01]  /*3fc0*/  MUFU.TANH R12, R12 ;  /* 0x0000000c000c7308 */ /* 0x000e220000002400 */
[----:B------:R-:W-:Y:S02]  /*3fd0*/  IMAD.IADD R35, R234, 0x1, R113 ;  /* 0x00000001ea237824 */ /* 0x000fe400078e0271 */
[----:B------:R-:W-:Y:S01]  /*3fe0*/  FMUL.FTZ R105, R96, UR6 ;  /* 0x0000000660697c20 */ /* 0x000fe20008410000 */
[----:B------:R-:W-:Y:S01]  /*3ff0*/  FMUL.FTZ R10, R106, UR6 ;  /* 0x000000066a0a7c20 */ /* 0x000fe20008410000 */
[----:B------:R-:W-:Y:S01]  /*4000*/  FMUL.FTZ R106, R97, UR6 ;  /* 0x00000006616a7c20 */ /* 0x000fe20008410000 */
[----:B------:R-:W-:-:S02]  /*4010*/  IMAD R35, R112, -0xb0, R35 ;  /* 0xffffff5070237824 */ /* 0x000fc400078e0223 */
[----:B------:R-:W-:Y:S01]  /*4020*/  FMUL.FTZ R11, R107, UR6 ;  /* 0x000000066b0b7c20 */ /* 0x000fe20008410000 */
[----:B------:R-:W-:Y:S01]  /*4030*/  FMUL.FTZ R100, R100, UR6 ;  /* 0x0000000664647c20 */ /* 0x000fe20008410000 */
[----:B------:R-:W1:Y:S01]  /*4040*/  MUFU.TANH R13, R13 ;  /* 0x0000000d000d7308 */ /* 0x000e620000002400 */
[----:B------:R-:W-:Y:S01]  /*4050*/  FMUL.FTZ R131, R25, UR6 ;  /* 0x0000000619837c20 */ /* 0x000fe20008410000 */
[C---:B------:R-:W-:Y:S01]  /*4060*/  ISETP.GT.AND P2, PT, R35.reuse, RZ, PT ;  /* 0x000000ff2300720c */ /* 0x040fe20003f44270 */
[----:B------:R-:W-:Y:S01]  /*4070*/  FMUL.FTZ R15, R110, UR6 ;  /* 0x000000066e0f7c20 */ /* 0x000fe20008410000 */
[----:B------:R-:W-:Y:S01]  /*4080*/  ISETP.GT.AND P1, PT, R35, 0x1, PT ;  /* 0x000000012300780c */ /* 0x000fe20003f24270 */
[----:B------:R-:W-:Y:S01]  /*4090*/  FMUL.FTZ R21, R99, UR6 ;  /* 0x0000000663157c20 */ /* 0x000fe20008410000 */
[----:B------:R-:W-:Y:S01]  /*40a0*/  ISETP.GT.AND P6, PT, R35, 0x8, PT ;  /* 0x000000082300780c */ /* 0x000fe20003fc4270 */
[----:B------:R-:W-:Y:S01]  /*40b0*/  FMUL.FTZ R99, R101, UR6 ;  /* 0x0000000665637c20 */ /* 0x000fe20008410000 */
[----:B------:R-:W3:Y:S01]  /*40c0*/  MUFU.TANH R20, R20 ;  /* 0x0000001400147308 */ /* 0x000ee20000002400 */
[----:B0-----:R-:W-:Y:S01]  /*40d0*/  FSEL R25, R12, -INF , P2 ;  /* 0xff8000000c197808 */ /* 0x001fe20001000000 */
[----:B------:R-:W-:Y:S01]  /*40e0*/  FMUL.FTZ R14, R111, UR6 ;  /* 0x000000066f0e7c20 */ /* 0x000fe20008410000 */
[----:B------:R-:W-:Y:S01]  /*40f0*/  FMUL.FTZ R97, R102, UR6 ;  /* 0x0000000666617c20 */ /* 0x000fe20008410000 */
[C---:B------:R-:W-:Y:S01]  /*4100*/  ISETP.GT.AND P5, PT, R35.reuse, 0x9, PT ;  /* 0x000000092300780c */ /* 0x040fe20003fa4270 */
[----:B------:R-:W-:Y:S01]  /*4110*/  FMUL.FTZ R102, R88, UR6 ;  /* 0x0000000658667c20 */ /* 0x000fe20008410000 */
[----:B------:R-:W-:Y:S01]  /*4120*/  FMUL.FTZ R96, R98, UR6 ;  /* 0x0000000662607c20 */ /* 0x000fe20008410000 */
[----:B------:R-:W-:Y:S01]  /*4130*/  ISETP.GT.AND P4, PT, R35, 0x10, PT ;  /* 0x000000102300780c */ /* 0x000fe20003f84270 */
[----:B------:R-:W0:Y:S01]  /*4140*/  MUFU.TANH R104, R104 ;  /* 0x0000006800687308 */ /* 0x000e220000002400 */
[----:B-1----:R-:W-:Y:S01]  /*4150*/  FSEL R114, R13, -INF , P1 ;  /* 0xff8000000d727808 */ /* 0x002fe20000800000 */
[----:B------:R-:W-:Y:S01]  /*4160*/  FMUL.FTZ R101, R89, UR6 ;  /* 0x0000000659657c20 */ /* 0x000fe20008410000 */
[----:B------:R-:W-:Y:S01]  /*4170*/  FMUL.FTZ R98, R103, UR6 ;  /* 0x0000000667627c20 */ /* 0x000fe20008410000 */
[----:B------:R-:W-:Y:S01]  /*4180*/  ISETP.GT.AND P3, PT, R35, 0x11, PT ;  /* 0x000000112300780c */ /* 0x000fe20003f64270 */
[----:B------:R-:W-:Y:S01]  /*4190*/  FMUL.FTZ R103, R92, UR6 ;  /* 0x000000065c677c20 */ /* 0x000fe20008410000 */
[----:B------:R-:W-:Y:S01]  /*41a0*/  FMNMX.FTZ R133, R25, R114, !PT ;  /* 0x0000007219857209 */ /* 0x000fe20007810000 */
[----:B------:R-:W-:Y:S01]  /*41b0*/  FMUL.FTZ R92, R93, UR6 ;  /* 0x000000065d5c7c20 */ /* 0x000fe20008410000 */
[----:B------:R-:W1:Y:S01]  /*41c0*/  MUFU.TANH R105, R105 ;  /* 0x0000006900697308 */ /* 0x000e620000002400 */
[----:B---3--:R-:W-:Y:S01]  /*41d0*/  FSEL R116, R20, -INF , P6 ;  /* 0xff80000014747808 */ /* 0x008fe20003000000 */
[----:B------:R-:W-:Y:S01]  /*41e0*/  FMUL.FTZ R88, R90, UR6 ;  /* 0x000000065a587c20 */ /* 0x000fe20008410000 */
[----:B------:R-:W-:Y:S01]  /*41f0*/  FMUL.FTZ R90, R94, UR6 ;  /* 0x000000065e5a7c20 */ /* 0x000fe20008410000 */
[----:B------:R-:W-:Y:S01]  /*4200*/  FMUL.FTZ R94, R80, UR6 ;  /* 0x00000006505e7c20 */ /* 0x000fe20008410000 */
[----:B------:R-:W-:Y:S01]  /*4210*/  FMNMX.FTZ R133, R116, R133, !PT ;  /* 0x0000008574857209 */ /* 0x000fe20007810000 */
[----:B------:R-:W-:Y:S01]  /*4220*/  FMUL.FTZ R93, R81, UR6 ;  /* 0x00000006515d7c20 */ /* 0x000fe20008410000 */
[----:B------:R-:W-:Y:S01]  /*4230*/  FMUL.FTZ R89, R91, UR6 ;  /* 0x000000065b597c20 */ /* 0x000fe20008410000 */
[----:B------:R-:W3:Y:S01]  /*4240*/  MUFU.TANH R10, R10 ;  /* 0x0000000a000a7308 */ /* 0x000ee20000002400 */
        /* <DEDUP_REMOVED lines=16> */
[----:B---3--:R-:W-:Y:S01]  /*4350*/  FSEL R10, R10, -INF , P2 ;  /* 0xff8000000a0a7808 */ /* 0x008fe20001000000 */
[----:B------:R-:W-:Y:S01]  /*4360*/  FMUL.FTZ R81, R83, UR6 ;  /* 0x0000000653517c20 */ /* 0x000fe20008410000 */
[----:B------:R-:W-:Y:S01]  /*4370*/  ISETP.GT.AND P2, PT, R35, 0x18, PT ;  /* 0x000000182300780c */ /* 0x000fe20003f44270 */
[----:B------:R-:W-:Y:S01]  /*4380*/  FMUL.FTZ R83, R87, UR6 ;  /* 0x0000000657537c20 */ /* 0x000fe20008410000 */
[----:B------:R-:W-:Y:S01]  /*4390*/  FMUL.FTZ R122, R45, UR6 ;  /* 0x000000062d7a7c20 */ /* 0x000fe20008410000 */
        /* <DEDUP_REMOVED lines=13> */
[----:B------:R-:W-:Y:S01]  /*4470*/  ISETP.GT.AND P1, PT, R35, 0x19, PT ;  /* 0x000000192300780c */ /* 0x000fe20003f24270 */
[----:B------:R-:W-:Y:S01]  /*4480*/  FMUL.FTZ R119, R40, UR6 ;  /* 0x0000000628777c20 */ /* 0x000fe20008410000 */
[----:B------:R-:W-:Y:S01]  /*4490*/  FMUL.FTZ R73, R75, UR6 ;  /* 0x000000064b497c20 */ /* 0x000fe20008410000 */
[----:B------:R-:W-:Y:S01]  /*44a0*/  FMUL.FTZ R75, R79, UR6 ;  /* 0x000000064f4b7c20 */ /* 0x000fe20008410000 */
        /* <DEDUP_REMOVED lines=12> */
[----:B------:R-:W-:Y:S01]  /*4570*/  ISETP.GT.AND P6, PT, R35, 0x20, PT ;  /* 0x000000202300780c */ /* 0x000fe20003fc4270 */
[----:B------:R-:W-:Y:S01]  /*4580*/  FMUL.FTZ R121, R44, UR6 ;  /* 0x000000062c797c20 */ /* 0x000fe20008410000 */
[----:B------:R-:W-:Y:S01]  /*4590*/  FMUL.FTZ R57, R59, UR6 ;  /* 0x000000063b397c20 */ /* 0x000fe20008410000 */
        /* <DEDUP_REMOVED lines=38> */
[----:B------:R-:W-:Y:S01]  /*4800*/  ULDC UR7, c[0x0][0x988] ;  /* 0x0002620000077ab9 */ /* 0x000fe20000000800 */
[----:B------:R-:W-:Y:S01]  /*4810*/  FMNMX.FTZ R133, R150, R133, !PT ;  /* 0x0000008596857209 */ /* 0x000fe20007810000 */
[----:B------:R-:W-:Y:S01]  /*4820*/  FMUL.FTZ R26, R26, UR6 ;  /* 0x000000061a1a7c20 */ /* 0x000fe20008410000 */
[----:B------:R-:W-:Y:S01]  /*4830*/  P2R R117, PR, RZ, 0x1 ;  /* 0x00000001ff757803 */ /* 0x000fe20000000000 */
[----:B------:R-:W-:Y:S01]  /*4840*/  MUFU.TANH R97, R97 ;  /* 0x0000006100617308 */ /* 0x000fe20000002400 */
[----:B0-----:R-:W-:Y:S01]  /*4850*/  FSEL R24, R21, -INF , P3 ;  /* 0xff80000015187808 */ /* 0x001fe20001800000 */
[----:B------:R-:W-:Y:S01]  /*4860*/  FMUL.FTZ R27, R27, UR6 ;  /* 0x000000061b1b7c20 */ /* 0x000fe20008410000 */
[----:B------:R-:W-:Y:S01]  /*4870*/  ISETP.GT.AND P3, PT, R35, 0x29, PT ;  /* 0x000000292300780c */ /* 0x000fe20003f64270 */
[----:B------:R-:W-:-:S04]  /*4880*/  FMUL.FTZ R30, R30, UR6 ;  /* 0x000000061e1e7c20 */ /* 0x000fc80008410000 */
[----:B------:R-:W0:Y:S01]  /*4890*/  MUFU.TANH R92, R92 ;  /* 0x0000005c005c7308 */ /* 0x000e220000002400 */
[----:B-1----:R-:W-:-:S04]  /*48a0*/  FSEL R148, R103, -INF , P4 ;  /* 0xff80000067947808 */ /* 0x002fc80002000000 */
[----:B------:R-:W-:-:S03]  /*48b0*/  FMNMX.FTZ R133, R148, R133, !PT ;  /* 0x0000008594857209 */ /* 0x000fc60007810000 */
[----:B------:R-:W1:Y:S08]  /*48c0*/  MUFU.TANH R98, R98 ;  /* 0x0000006200627308 */ /* 0x000e700000002400 */
[----:B------:R-:W-:Y:S01]  /*48d0*/  MUFU.TANH R94, R94 ;  /* 0x0000005e005e7308 */ /* 0x000fe20000002400 */
[----:B0-----:R-:W-:-:S04]  /*48e0*/  FSEL R126, R92, -INF , P3 ;  /* 0xff8000005c7e7808 */ /* 0x001fc80001800000 */
[----:B------:R-:W-:-:S03]  /*48f0*/  FMNMX.FTZ R133, R126, R133, !PT ;  /* 0x000000857e857209 */ /* 0x000fc60007810000 */
[----:B------:R-:W0:Y:S01]  /*4900*/  MUFU.TANH R88, R88 ;  /* 0x0000005800587308 */ /* 0x000e220000002400 */
[----:B-1----:R-:W-:Y:S02]  /*4910*/  FSEL R32, R98, -INF , P1 ;  /* 0xff80000062207808 */ /* 0x002fe40000800000 */
[----:B------:R-:W-:-:S05]  /*4920*/  ISETP.GT.AND P1, PT, R35, 0x31, PT ;  /* 0x000000312300780c */ /* 0x000fca0003f24270 */
[----:B------:R-:W1:Y:S08]  /*4930*/  MUFU.TANH R93, R93 ;  /* 0x0000005d005d7308 */ /* 0x000e700000002400 */
[----:B------:R-:W3:Y:S01]  /*4940*/  MUFU.TANH R89, R89 ;  /* 0x0000005900597308 */ /* 0x000ee20000002400 */
[----:B0-----:R-:W-:Y:S02]  /*4950*/  FSEL R34, R88, -INF , P6 ;  /* 0xff80000058227808 */ /* 0x001fe40003000000 */
[----:B------:R-:W-:-:S05]  /*4960*/  ISETP.GT.AND P6, PT, R35, 0x38, PT ;  /* 0x000000382300780c */ /* 0x000fca0003fc4270 */
[----:B------:R-:W0:Y:S01]  /*4970*/  MUFU.TANH R95, R95 ;  /* 0x0000005f005f7308 */ /* 0x000e220000002400 */
[----:B-1----:R-:W-:-:S07]  /*4980*/  FSEL R132, R93, -INF , P1 ;  /* 0xff8000005d847808 */ /* 0x002fce0000800000 */
[----:B------:R-:W1:Y:S01]  /*4990*/  MUFU.TANH R90, R90 ;  /* 0x0000005a005a7308 */ /* 0x000e620000002400 */
[----:B---3--:R-:W-:Y:S01]  /*49a0*/  FSEL R36, R89, -INF , P5 ;  /* 0xff80000059247808 */ /* 0x008fe20002800000 */
[----:B------:R-:W-:Y:S01]  /*49b0*/  IMAD.U32 R89, RZ, RZ, UR7 ;  /* 0x00000007ff597e24 */ /* 0x000fe2000f8e00ff */
[----:B------:R-:W-:-:S05]  /*49c0*/  ISETP.GT.AND P5, PT, R35, 0x39, PT ;  /* 0x000000392300780c */ /* 0x000fca0003fa4270 */
[----:B------:R3:W-:Y:S01]  /*49d0*/  MUFU.TANH R13, R28 ;  /* 0x0000001c000d7308 */ /* 0x0007e20000002400 */
[----:B0-----:R-:W-:-:S07]  /*49e0*/  FSEL R144, R95, -INF , P6 ;  /* 0xff8000005f907808 */ /* 0x001fce0003000000 */
[----:B------:R-:W0:Y:S01]  /*49f0*/  MUFU.TANH R84, R84 ;  /* 0x0000005400547308 */ /* 0x000e220000002400 */
[----:B---3--:R-:W-:Y:S02]  /*4a00*/  FSEL R28, R97, -INF , P2 ;  /* 0xff800000611c7808 */ /* 0x008fe40001000000 */
[C---:B------:R-:W-:Y:S02]  /*4a10*/  ISETP.GT.AND P2, PT, R35.reuse, 0x30, PT ;  /* 0x000000302300780c */ /* 0x040fe40003f44270 */
[----:B-1----:R-:W-:Y:S02]  /*4a20*/  FSEL R40, R90, -INF , P4 ;  /* 0xff8000005a287808 */ /* 0x002fe40002000000 */
[----:B------:R-:W-:Y:S01]  /*4a30*/  FSEL R146, R94, -INF , P2 ;  /* 0xff8000005e927808 */ /* 0x000fe20001000000 */
[----:B------:R-:W1:Y:S01]  /*4a40*/  MUFU.TANH R91, R91 ;  /* 0x0000005b005b7308 */ /* 0x000e620000002400 */
[----:B------:R-:W-:Y:S02]  /*4a50*/  ISETP.GT.AND P4, PT, R35, 0x40, PT ;  /* 0x000000402300780c */ /* 0x000fe40003f84270 */
[----:B------:R-:W-:-:S04]  /*4a60*/  FMNMX.FTZ R133, R146, R133, !PT ;  /* 0x0000008592857209 */ /* 0x000fc80007810000 */
[----:B------:R-:W-:Y:S01]  /*4a70*/  FMNMX.FTZ R133, R132, R133, !PT ;  /* 0x0000008584857209 */ /* 0x000fe20007810000 */
[----:B------:R-:W3:Y:S01]  /*4a80*/  MUFU.TANH R86, R86 ;  /* 0x0000005600567308 */ /* 0x000ee20000002400 */
[----:B0-----:R-:W-:Y:S02]  /*4a90*/  FSEL R90, R84, -INF , P5 ;  /* 0xff800000545a7808 */ /* 0x001fe40002800000 */
[----:B------:R-:W-:-:S04]  /*4aa0*/  FMNMX.FTZ R133, R144, R133, !PT ;  /* 0x0000008590857209 */ /* 0x000fc80007810000 */
[----:B------:R-:W-:Y:S01]  /*4ab0*/  FMNMX.FTZ R133, R90, R133, !PT ;  /* 0x000000855a857209 */ /* 0x000fe20007810000 */
[----:B------:R-:W0:Y:S01]  /*4ac0*/  MUFU.TANH R80, R80 ;  /* 0x0000005000507308 */ /* 0x000e220000002400 */
[----:B-1----:R-:W-:Y:S02]  /*4ad0*/  FSEL R42, R91, -INF , P3 ;  /* 0xff8000005b2a7808 */ /* 0x002fe40001800000 */
[----:B------:R-:W-:-:S05]  /*4ae0*/  ISETP.GT.AND P3, PT, R35, 0x41, PT ;  /* 0x000000412300780c */ /* 0x000fca0003f64270 */
[----:B------:R-:W1:Y:S01]  /*4af0*/  MUFU.TANH R85, R85 ;  /* 0x0000005500557308 */ /* 0x000e620000002400 */
[----:B---3--:R-:W-:-:S04]  /*4b00*/  FSEL R142, R86, -INF , P4 ;  /* 0xff800000568e7808 */ /* 0x008fc80002000000 */
[----:B------:R-:W-:-:S03]  /*4b10*/  FMNMX.FTZ R133, R142, R133, !PT ;  /* 0x000000858e857209 */ /* 0x000fc60007810000 */
[----:B------:R-:W3:Y:S01]  /*4b20*/  MUFU.TANH R81, R81 ;  /* 0x0000005100517308 */ /* 0x000ee20000002400 */
[----:B0-----:R-:W-:Y:S02]  /*4b30*/  FSEL R44, R80, -INF , P2 ;  /* 0xff800000502c7808 */ /* 0x001fe40001000000 */
[----:B------:R-:W-:-:S05]  /*4b40*/  ISETP.GT.AND P2, PT, R35, 0x48, PT ;  /* 0x000000482300780c */ /* 0x000fca0003f44270 */
[----:B------:R-:W0:Y:S01]  /*4b50*/  MUFU.TANH R87, R87 ;  /* 0x0000005700577308 */ /* 0x000e220000002400 */
[----:B-1----:R-:W-:-:S04]  /*4b60*/  FSEL R130, R85, -INF , P3 ;  /* 0xff80000055827808 */ /* 0x002fc80001800000 */
[----:B------:R-:W-:-:S03]  /*4b70*/  FMNMX.FTZ R133, R130, R133, !PT ;  /* 0x0000008582857209 */ /* 0x000fc60007810000 */
[----:B------:R-:W1:Y:S01]  /*4b80*/  MUFU.TANH R82, R82 ;  /* 0x0000005200527308 */ /* 0x000e620000002400 */
[----:B---3--:R-:W-:Y:S02]  /*4b90*/  FSEL R46, R81, -INF , P1 ;  /* 0xff800000512e7808 */ /* 0x008fe40000800000 */
[----:B------:R-:W-:-:S05]  /*4ba0*/  ISETP.GT.AND P1, PT, R35, 0x49, PT ;  /* 0x000000492300780c */ /* 0x000fca0003f24270 */
[----:B------:R-:W3:Y:S01]  /*4bb0*/  MUFU.TANH R76, R76 ;  /* 0x0000004c004c7308 */ /* 0x000ee20000002400 */
[----:B0-----:R-:W-:-:S04]  /*4bc0*/  FSEL R140, R87, -INF , P2 ;  /* 0xff800000578c7808 */ /* 0x001fc80001000000 */
[----:B------:R-:W-:-:S03]  /*4bd0*/  FMNMX.FTZ R133, R140, R133, !PT ;  /* 0x000000858c857209 */ /* 0x000fc60007810000 */
        /* <DEDUP_REMOVED lines=28> */
[----:B-1----:R-:W-:-:S07]  /*4da0*/  FSEL R156, R70, -INF , P1 ;  /* 0xff800000469c7808 */ /* 0x002fce0000800000 */
        /* <DEDUP_REMOVED lines=10> */
[----:B---3--:R-:W-:-:S07]  /*4e50*/  FSEL R164, R115, -INF , P1 ;  /* 0xff80000073a47808 */ /* 0x008fce0000800000 */
        /* <DEDUP_REMOVED lines=8> */
[----:B------:R-:W-:Y:S02]  /*4ee0*/  ISETP.GT.AND P6, PT, R35, 0x68, PT ;  /* 0x000000682300780c */ /* 0x000fe40003fc4270 */
[----:B------:R-:W-:-:S03]  /*4ef0*/  FMNMX.FTZ R133, R156, R133, !PT ;  /* 0x000000859c857209 */ /* 0x000fc60007810000 */
[----:B------:R-:W3:Y:S01]  /*4f00*/  MUFU.TANH R65, R65 ;  /* 0x0000004100417308 */ /* 0x000ee20000002400 */
[----:B0-----:R-:W-:-:S07]  /*4f10*/  FSEL R172, R125, -INF , P1 ;  /* 0xff8000007dac7808 */ /* 0x001fce0000800000 */
[----:B------:R-:W0:Y:S01]  /*4f20*/  MUFU.TANH R107, R107 ;  /* 0x0000006b006b7308 */ /* 0x000e220000002400 */
[----:B-1----:R-:W-:Y:S02]  /*4f30*/  FSEL R98, R33, -INF , P1 ;  /* 0xff80000021627808 */ /* 0x002fe40000800000 */
[----:B------:R-:W-:-:S05]  /*4f40*/  ISETP.GT.AND P1, PT, R35, 0xa9, PT ;  /* 0x000000a92300780c */ /* 0x000fca0003f24270 */
        /* <DEDUP_REMOVED lines=8> */
[----:B------:R-:W-:-:S04]  /*4fd0*/  FMNMX.FTZ R29, R10, R11, !PT ;  /* 0x0000000b0a1d7209 */ /* 0x000fc80007810000 */
[----:B------:R-:W-:Y:S01]  /*4fe0*/  FMNMX.FTZ R29, R12, R29, !PT ;  /* 0x0000001d0c1d7209 */ /* 0x000fe20007810000 */
[----:B------:R-:W1:Y:S01]  /*4ff0*/  MUFU.TANH R66, R66 ;  /* 0x0000004200427308 */ /* 0x000e620000002400 */
[----:B---3--:R-:W-:Y:S02]  /*5000*/  FSEL R62, R67, -INF , P4 ;  /* 0xff800000433e7808 */ /* 0x008fe40002000000 */
[----:B------:R-:W-:Y:S02]  /*5010*/  ISETP.GT.AND P4, PT, R35, 0x70, PT ;  /* 0x000000702300780c */ /* 0x000fe40003f84270 */
[----:B------:R-:W-:-:S03]  /*5020*/  FMNMX.FTZ R29, R14, R29, !PT ;  /* 0x0000001d0e1d7209 */ /* 0x000fc60007810000 */
[----:B------:R-:W3:Y:S01]  /*5030*/  MUFU.TANH R109, R109 ;  /* 0x0000006d006d7308 */ /* 0x000ee20000002400 */
[----:B0-----:R-:W-:Y:S02]  /*5040*/  FSEL R160, R108, -INF , P5 ;  /* 0xff8000006ca07808 */ /* 0x001fe40002800000 */
[----:B------:R-:W-:Y:S02]  /*5050*/  FMNMX.FTZ R29, R20, R29, !PT ;  /* 0x0000001d141d7209 */ /* 0x000fe40007810000 */
        /* <DEDUP_REMOVED lines=14> */
[----:B---3--:R-:W-:-:S04]  /*5140*/  FSEL R162, R111, -INF , P2 ;  /* 0xff8000006fa27808 */ /* 0x008fc80001000000 */
[----:B------:R-:W-:-:S03]  /*5150*/  FMNMX.FTZ R133, R162, R133, !PT ;  /* 0x00000085a2857209 */ /* 0x000fc60007810000 */
[----:B------:R-:W3:Y:S01]  /*5160*/  MUFU.TANH R119, R119 ;  /* 0x0000007700777308 */ /* 0x000ee20000002400 */
[----:B0-----:R-:W-:Y:S02]  /*5170*/  FSEL R72, R61, -INF , P6 ;  /* 0xff8000003d487808 */ /* 0x001fe40003000000 */
[----:B------:R-:W-:Y:S02]  /*5180*/  ISETP.GT.AND P6, PT, R35, 0x80, PT ;  /* 0x000000802300780c */ /* 0x000fe40003fc4270 */
        /* <DEDUP_REMOVED lines=37> */
[----:B------:R0:W-:Y:S01]  /*53e0*/  MUFU.TANH R57, R31 ;  /* 0x0000001f00397308 */ /* 0x0001e20000002400 */
[----:B-1----:R-:W-:-:S04]  /*53f0*/  FSEL R170, R123, -INF , P2 ;  /* 0xff8000007baa7808 */ /* 0x002fc80001000000 */
[----:B------:R-:W-:-:S03]  /*5400*/  FMNMX.FTZ R133, R170, R133, !PT ;  /* 0x00000085aa857209 */ /* 0x000fc60007810000 */
[----:B------:R-:W1:Y:S01]  /*5410*/  MUFU.TANH R127, R127 ;  /* 0x0000007f007f7308 */ /* 0x000e620000002400 */
[----:B0-----:R-:W-:Y:S02]  /*5420*/  FMNMX.FTZ R31, R24, R29, !PT ;  /* 0x0000001d181f7209 */ /* 0x001fe40007810000 */
[----:B---3--:R-:W-:Y:S02]  /*5430*/  FSEL R96, R47, -INF , P2 ;  /* 0xff8000002f607808 */ /* 0x008fe40001000000 */
[----:B------:R-:W-:Y:S02]  /*5440*/  FMNMX.FTZ R31, R28, R31, !PT ;  /* 0x0000001f1c1f7209 */ /* 0x000fe40007810000 */
[----:B------:R-:W-:Y:S01]  /*5450*/  ISETP.GT.AND P2, PT, R35, 0xa8, PT ;  /* 0x000000a82300780c */ /* 0x000fe20003f44270 */
[----:B------:R-:W0:Y:S01]  /*5460*/  MUFU.TANH R37, R37 ;  /* 0x0000002500257308 */ /* 0x000e220000002400 */
[----:B------:R-:W-:Y:S02]  /*5470*/  FMNMX.FTZ R31, R32, R31, !PT ;  /* 0x0000001f201f7209 */ /* 0x000fe40007810000 */
[----:B------:R-:W-:-:S02]  /*5480*/  FMNMX.FTZ R133, R172, R133, !PT ;  /* 0x00000085ac857209 */ /* 0x000fc40007810000 */
[----:B------:R-:W-:Y:S02]  /*5490*/  FMNMX.FTZ R31, R34, R31, !PT ;  /* 0x0000001f221f7209 */ /* 0x000fe40007810000 */
[----:B------:R-:W-:Y:S01]  /*54a0*/  FSEL R196, R13, -INF , P2 ;  /* 0xff8000000dc47808 */ /* 0x000fe20001000000 */
[----:B------:R-:W3:Y:S01]  /*54b0*/  MUFU.TANH R129, R129 ;  /* 0x0000008100817308 */ /* 0x000ee20000002400 */
[----:B------:R-:W-:Y:S02]  /*54c0*/  FMNMX.FTZ R35, R36, R31, !PT ;  /* 0x0000001f24237209 */ /* 0x000fe40007810000 */
[----:B-1----:R-:W-:Y:S02]  /*54d0*/  FSEL R174, R127, -INF , P6 ;  /* 0xff8000007fae7808 */ /* 0x002fe40003000000 */
[----:B------:R-:W-:Y:S02]  /*54e0*/  FMNMX.FTZ R35, R40, R35, !PT ;  /* 0x0000002328237209 */ /* 0x000fe40007810000 */
[----:B------:R-:W-:Y:S01]  /*54f0*/  FMNMX.FTZ R133, R174, R133, !PT ;  /* 0x00000085ae857209 */ /* 0x000fe20007810000 */
[----:B------:R-:W1:Y:S01]  /*5500*/  MUFU.TANH R131, R131 ;  /* 0x0000008300837308 */ /* 0x000e620000002400 */
[----:B------:R-:W-:-:S02]  /*5510*/  FMNMX.FTZ R35, R42, R35, !PT ;  /* 0x000000232a237209 */ /* 0x000fc40007810000 */
[----:B0-----:R-:W-:Y:S02]  /*5520*/  FSEL R190, R37, -INF , P5 ;  /* 0xff80000025be7808 */ /* 0x001fe40002800000 */
[----:B------:R-:W-:Y:S02]  /*5530*/  FMNMX.FTZ R35, R44, R35, !PT ;  /* 0x000000232c237209 */ /* 0x000fe40007810000 */
[----:B------:R-:W-:Y:S01]  /*5540*/  FMNMX.FTZ R133, R190, R133, !PT ;  /* 0x00000085be857209 */ /* 0x000fe20007810000 */
[----:B------:R0:W-:Y:S01]  /*5550*/  MUFU.TANH R49, R39 ;  /* 0x0000002700317308 */ /* 0x0001e20000002400 */
[----:B------:R-:W-:Y:S02]  /*5560*/  FMNMX.FTZ R37, R46, R35, !PT ;  /* 0x000000232e257209 */ /* 0x000fe40007810000 */
[----:B---3--:R-:W-:Y:S02]  /*5570*/  FSEL R192, R129, -INF , P4 ;  /* 0xff80000081c07808 */ /* 0x008fe40002000000 */
[----:B------:R-:W-:-:S02]  /*5580*/  FMNMX.FTZ R37, R48, R37, !PT ;  /* 0x0000002530257209 */ /* 0x000fc40007810000 */
[----:B------:R-:W-:Y:S01]  /*5590*/  FMNMX.FTZ R133, R192, R133, !PT ;  /* 0x00000085c0857209 */ /* 0x000fe20007810000 */
[----:B------:R-:W3:Y:S01]  /*55a0*/  MUFU.TANH R47, R38 ;  /* 0x00000026002f7308 */ /* 0x000ee20000002400 */
[----:B------:R-:W-:Y:S02]  /*55b0*/  FMNMX.FTZ R37, R50, R37, !PT ;  /* 0x0000002532257209 */ /* 0x000fe40007810000 */
[----:B-1----:R-:W-:Y:S02]  /*55c0*/  FSEL R194, R131, -INF , P3 ;  /* 0xff80000083c27808 */ /* 0x002fe40001800000 */
[----:B------:R-:W-:Y:S02]  /*55d0*/  FMNMX.FTZ R37, R52, R37, !PT ;  /* 0x0000002534257209 */ /* 0x000fe40007810000 */
[----:B------:R-:W-:Y:S01]  /*55e0*/  FMNMX.FTZ R133, R194, R133, !PT ;  /* 0x00000085c2857209 */ /* 0x000fe20007810000 */
[----:B------:R-:W1:Y:S01]  /*55f0*/  MUFU.TANH R51, R26 ;  /* 0x0000001a00337308 */ /* 0x000e620000002400 */
[----:B0-----:R-:W-:-:S02]  /*5600*/  FMNMX.FTZ R39, R54, R37, !PT ;  /* 0x0000002536277209 */ /* 0x001fc40007810000 */
[----:B------:R-:W-:Y:S02]  /*5610*/  FMNMX.FTZ R133, R196, R133, !PT ;  /* 0x00000085c4857209 */ /* 0x000fe40007810000 */
[----:B------:R-:W-:Y:S02]  /*5620*/  FMNMX.FTZ R39, R56, R39, !PT ;  /* 0x0000002738277209 */ /* 0x000fe40007810000 */
[----:B------:R-:W-:Y:S01]  /*5630*/  FMNMX.FTZ R133, R198, R133, !PT ;  /* 0x00000085c6857209 */ /* 0x000fe20007810000 */
[----:B------:R-:W0:Y:S01]  /*5640*/  MUFU.TANH R53, R27 ;  /* 0x0000001b00357308 */ /* 0x000e220000002400 */
[----:B------:R-:W-:-:S03]  /*5650*/  FMNMX.FTZ R39, R58, R39, !PT ;  /* 0x000000273a277209 */ /* 0x000fc60007810000 */
[----:B------:R-:W4:Y:S01]  /*5660*/  SHFL.BFLY PT, R88, R133, 0x2, 0x1f ;  /* 0x0c401f0085587f89 */ /* 0x000f2200000e0000 */
[----:B------:R-:W-:-:S03]  /*5670*/  FMNMX.FTZ R39, R64, R39, !PT ;  /* 0x0000002740277209 */ /* 0x000fc60007810000 */
[----:B------:R-:W5:Y:S01]  /*5680*/  MUFU.TANH R55, R30 ;  /* 0x0000001e00377308 */ /* 0x000f620000002400 */
[----:B------:R-:W-:-:S04]  /*5690*/  FMNMX.FTZ R41, R60, R39, !PT ;  /* 0x000000273c297209 */ /* 0x000fc80007810000 */
[----:B------:R-:W-:-:S04]  /*56a0*/  FMNMX.FTZ R41, R62, R41, !PT ;  /* 0x000000293e297209 */ /* 0x000fc80007810000 */
[----:B------:R-:W-:-:S04]  /*56b0*/  FMNMX.FTZ R43, R66, R41, !PT ;  /* 0x00000029422b7209 */ /* 0x000fc80007810000 */
[----:B------:R-:W-:-:S04]  /*56c0*/  FMNMX.FTZ R43, R68, R43, !PT ;  /* 0x0000002b442b7209 */ /* 0x000fc80007810000 */
[----:B------:R-:W-:Y:S02]  /*56d0*/  FMNMX.FTZ R43, R70, R43, !PT ;  /* 0x0000002b462b7209 */ /* 0x000fe40007810000 */
[----:B----4-:R-:W-:Y:S02]  /*56e0*/  FMNMX.FTZ R13, R133, R88, !PT ;  /* 0x00000058850d7209 */ /* 0x010fe40007810000 */
        /* <DEDUP_REMOVED lines=8> */
[----:B----4-:R-:W-:Y:S02]  /*5770*/  FMNMX.FTZ R88, R13, R88, !PT ;  /* 0x000000580d587209 */ /* 0x010fe40007810000 */
[----:B------:R-:W-:Y:S02]  /*5780*/  FMNMX.FTZ R59, R86, R45, !PT ;  /* 0x0000002d563b7209 */ /* 0x000fe40007810000 */
[C---:B------:R-:W-:Y:S01]  /*5790*/  FSETP.NEU.FTZ.AND P0, PT, R88.reuse, -INF , PT ;  /* 0xff8000005800780b */ /* 0x040fe20003f1d000 */
[----:B------:R-:W-:Y:S01]  /*57a0*/  FMUL.FTZ R33, R88, R89 ;  /* 0x0000005958217220 */ /* 0x000fe20000410000 */
[----:B------:R-:W-:-:S04]  /*57b0*/  FMNMX.FTZ R59, R92, R59, !PT ;  /* 0x0000003b5c3b7209 */ /* 0x000fc80007810000 */
[----:B------:R-:W-:Y:S02]  /*57c0*/  FMNMX.FTZ R59, R94, R59, !PT ;  /* 0x0000003b5e3b7209 */ /* 0x000fe40007810000 */
[----:B------:R-:W-:Y:S02]  /*57d0*/  FSEL R33, R33, RZ, P0 ;  /* 0x000000ff21217208 */ /* 0x000fe40000000000 */
[----:B------:R-:W-:Y:S02]  /*57e0*/  FMNMX.FTZ R59, R96, R59, !PT ;  /* 0x0000003b603b7209 */ /* 0x000fe40007810000 */
[----:B------:R-:W-:Y:S01]  /*57f0*/  ISETP.NE.AND P0, PT, R117, RZ, PT ;  /* 0x000000ff7500720c */ /* 0x000fe20003f05270 */
[-CC-:B------:R-:W-:Y:S01]  /*5800*/  FFMA.FTZ R15, R104, R89.reuse, -R33.reuse ;  /* 0x00000059680f7223 */ /* 0x180fe20000010821 */
[----:B---3--:R-:W-:Y:S01]  /*5810*/  FSEL R104, R47, -INF , P6 ;  /* 0xff8000002f687808 */ /* 0x008fe20003000000 */
        /* <DEDUP_REMOVED lines=11> */
[----:B0-----:R-:W-:Y:S01]  /*58d0*/  FSEL R108, R53, -INF , P3 ;  /* 0xff800000356c7808 */ /* 0x001fe20001800000 */
[--C-:B------:R-:W-:Y:S01]  /*58e0*/  FFMA.FTZ R176, R25, R89, -R33.reuse ;  /* 0x0000005919b07223 */ /* 0x100fe20000010821 */
[----:B------:R-:W-:Y:S01]  /*58f0*/  FMNMX.FTZ R59, R114, R59, !PT ;  /* 0x0000003b723b7209 */ /* 0x000fe20007810000 */
[----:B------:R0:W-:Y:S01]  /*5900*/  MUFU.EX2 R35, R90 ;  /* 0x0000005a00237308 */ /* 0x0001e20000000800 */
[----:B-----5:R-:W-:Y:S01]  /*5910*/  FSEL R116, R55, -INF , P2 ;  /* 0xff80000037747808 */ /* 0x020fe20001000000 */
[--C-:B------:R-:W-:Y:S01]  /*5920*/  FFMA.FTZ R180, R118, R89, -R33.reuse ;  /* 0x0000005976b47223 */ /* 0x100fe20000010821 */
[----:B------:R-:W-:Y:S01]  /*5930*/  FMNMX.FTZ R59, R108, R59, !PT ;  /* 0x0000003b6c3b7209 */ /* 0x000fe20007810000 */
[-CC-:B------:R-:W-:Y:S01]  /*5940*/  FFMA.FTZ R182, R100, R89.reuse, -R33.reuse ;  /* 0x0000005964b67223 */ /* 0x180fe20000010821 */
[----:B------:R-:W-:Y:S01]  /*5950*/  FSEL R110, R57, -INF , P1 ;  /* 0xff800000396e7808 */ /* 0x000fe20000800000 */
        /* <DEDUP_REMOVED lines=8> */
[-CC-:B------:R-:W-:Y:S01]  /*59e0*/  FFMA.FTZ R188, R146, R89.reuse, -R33.reuse ;  /* 0x0000005992bc7223 */ /* 0x180fe20000010821 */
[-CC-:B------:R-:W-:Y:S01]  /*59f0*/  FFMA.FTZ R132, R132, R89.reuse, -R33.reuse ;  /* 0x0000005984847223 */ /* 0x180fe20000010821 */
[----:B0-----:R-:W0:Y:S01]  /*5a00*/  SHFL.BFLY PT, R90, R59, 0x2, 0x1f ;  /* 0x0c401f003b5a7f89 */ /* 0x001e2200000e0000 */
        /* <DEDUP_REMOVED lines=9> */
[-CC-:B------:R-:W-:Y:S01]  /*5aa0*/  FFMA.FTZ R136, R136, R89.reuse, -R33.reuse ;  /* 0x0000005988887223 */ /* 0x180fe20000010821 */
[-CC-:B------:R-:W-:Y:S01]  /*5ab0*/  FFMA.FTZ R102, R152, R89.reuse, -R33.reuse ;  /* 0x0000005998667223 */ /* 0x180fe20000010821 */
[-CC-:B------:R-:W-:Y:S01]  /*5ac0*/  FFMA.FTZ R200, R154, R89.reuse, -R33.reuse ;  /* 0x000000599ac87223 */ /* 0x180fe20000010821 */
[-CC-:B------:R-:W-:Y:S01]  /*5ad0*/  FFMA.FTZ R156, R156, R89.reuse, -R33.reuse ;  /* 0x000000599c9c7223 */ /* 0x180fe20000010821 */
[-CC-:B------:R-:W-:Y:S01]  /*5ae0*/  FFMA.FTZ R202, R158, R89.reuse, -R33.reuse ;  /* 0x000000599eca7223 */ /* 0x180fe20000010821 */
[-CC-:B------:R-:W-:Y:S01]  /*5af0*/  FFMA.FTZ R47, R160, R89.reuse, -R33.reuse ;  /* 0x00000059a02f7223 */ /* 0x180fe20000010821 */
[-CC-:B------:R-:W-:Y:S01]  /*5b00*/  FFMA.FTZ R206, R162, R89.reuse, -R33.reuse ;  /* 0x00000059a2ce7223 */ /* 0x180fe20000010821 */
[----:B------:R-:W4:Y:S01]  /*5b10*/  MUFU.EX2 R15, R15 ;  /* 0x0000000f000f7308 */ /* 0x000f220000000800 */
[-CC-:B------:R-:W-:Y:S01]  /*5b20*/  FFMA.FTZ R51, R164, R89.reuse, -R33.reuse ;  /* 0x00000059a4337223 */ /* 0x180fe20000010821 */
[-CC-:B------:R-:W-:Y:S01]  /*5b30*/  FFMA.FTZ R208, R166, R89.reuse, -R33.reuse ;  /* 0x00000059a6d07223 */ /* 0x180fe20000010821 */
[-CC-:B------:R-:W-:Y:S01]  /*5b40*/  FFMA.FTZ R53, R120, R89.reuse, -R33.reuse ;  /* 0x0000005978357223 */ /* 0x180fe20000010821 */
[-CC-:B------:R-:W-:Y:S01]  /*5b50*/  FFMA.FTZ R210, R168, R89.reuse, -R33.reuse ;  /* 0x00000059a8d27223 */ /* 0x180fe20000010821 */
[-CC-:B------:R-:W-:Y:S01]  /*5b60*/  FFMA.FTZ R55, R122, R89.reuse, -R33.reuse ;  /* 0x000000597a377223 */ /* 0x180fe20000010821 */
[-CC-:B------:R-:W-:Y:S01]  /*5b70*/  FFMA.FTZ R212, R170, R89.reuse, -R33.reuse ;  /* 0x00000059aad47223 */ /* 0x180fe20000010821 */
[----:B0-----:R-:W-:Y:S01]  /*5b80*/  FMNMX.FTZ R61, R59, R90, !PT ;  /* 0x0000005a3b3d7209 */ /* 0x001fe20007810000 */
[----:B------:R-:W0:Y:S01]  /*5b90*/  MUFU.EX2 R180, R180 ;  /* 0x000000b400b47308 */ /* 0x000e220000000800 */
[-CC-:B------:R-:W-:Y:S01]  /*5ba0*/  FFMA.FTZ R57, R172, R89.reuse, -R33.reuse ;  /* 0x00000059ac397223 */ /* 0x180fe20000010821 */
[-CC-:B------:R-:W-:Y:S01]  /*5bb0*/  FFMA.FTZ R214, R174, R89.reuse, -R33.reuse ;  /* 0x00000059aed67223 */ /* 0x180fe20000010821 */
[-CC-:B------:R-:W-:Y:S01]  /*5bc0*/  FFMA.FTZ R59, R190, R89.reuse, -R33.reuse ;  /* 0x00000059be3b7223 */ /* 0x180fe20000010821 */
[----:B------:R-:W5:Y:S01]  /*5bd0*/  SHFL.BFLY PT, R90, R61, 0x1, 0x1f ;  /* 0x0c201f003d5a7f89 */ /* 0x000f6200000e0000 */
[-CC-:B------:R-:W-:Y:S01]  /*5be0*/  FFMA.FTZ R216, R192, R89.reuse, -R33.reuse ;  /* 0x00000059c0d87223 */ /* 0x180fe20000010821 */
[-CC-:B------:R-:W-:Y:S01]  /*5bf0*/  FFMA.FTZ R194, R194, R89.reuse, -R33.reuse ;  /* 0x00000059c2c27223 */ /* 0x180fe20000010821 */
[-CC-:B------:R-:W-:Y:S01]  /*5c00*/  FFMA.FTZ R218, R196, R89.reuse, -R33.reuse ;  /* 0x00000059c4da7223 */ /* 0x180fe20000010821 */
[----:B------:R-:W2:Y:S01]  /*5c10*/  MUFU.EX2 R21, R21 ;  /* 0x0000001500157308 */ /* 0x000ea20000000800 */
[----:B------:R-:W-:Y:S01]  /*5c20*/  FFMA.FTZ R33, R198, R89, -R33 ;  /* 0x00000059c6217223 */ /* 0x000fe20000010821 */
[----:B------:R-:W-:-:S06]  /*5c30*/  ISETP.GE.AND P2, PT, R113, 0xb1, PT ;  /* 0x000000b17100780c */ /* 0x000fcc0003f46270 */
[----:B------:R-:W2:Y:S08]  /*5c40*/  MUFU.EX2 R182, R182 ;  /* 0x000000b600b67308 */ /* 0x000eb00000000800 */
[----:B------:R-:W2:Y:S01]  /*5c50*/  MUFU.EX2 R25, R25 ;  /* 0x0000001900197308 */ /* 0x000ea20000000800 */
[----:B-----5:R-:W-:-:S04]  /*5c60*/  FMNMX.FTZ R90, R61, R90, !PT ;  /* 0x0000005a3d5a7209 */ /* 0x020fc80007810000 */
[C---:B------:R-:W-:Y:S01]  /*5c70*/  FSETP.NEU.FTZ.AND P1, PT, R90.reuse, -INF , PT ;  /* 0xff8000005a00780b */ /* 0x040fe20003f3d000 */
[----:B------:R-:W-:Y:S02]  /*5c80*/  FMUL.FTZ R63, R90, R89 ;  /* 0x000000595a3f7220 */ /* 0x000fe40000410000 */
[----:B------:R-:W5:Y:S03]  /*5c90*/  MUFU.EX2 R184, R184 ;  /* 0x000000b800b87308 */ /* 0x000f660000000800 */
[----:B------:R-:W-:Y:S02]  /*5ca0*/  FSEL R63, R63, RZ, P1 ;  /* 0x000000ff3f3f7208 */ /* 0x000fe40000800000 */
[----:B------:R-:W-:-:S03]  /*5cb0*/  ISETP.NE.AND P1, PT, R22, RZ, PT ;  /* 0x000000ff1600720c */ /* 0x000fc60003f25270 */
[----:B------:R-:W-:Y:S01]  /*5cc0*/  MUFU.EX2 R27, R27 ;  /* 0x0000001b001b7308 */ /* 0x000fe20000000800 */
[-CC-:B------:R-:W-:Y:S01]  /*5cd0*/  FFMA.FTZ R177, R10, R89.reuse, -R63.reuse ;  /* 0x000000590ab17223 */ /* 0x180fe2000001083f */
[-C--:B------:R-:W-:Y:S01]  /*5ce0*/  FFMA.FTZ R10, R11, R89.reuse, -R63 ;  /* 0x000000590b0a7223 */ /* 0x080fe2000001083f */
[----:B-1----:R-:W-:Y:S01]  /*5cf0*/  FADD.FTZ R11, R176, R13 ;  /* 0x0000000db00b7221 */ /* 0x002fe20000010000 */
[-CC-:B------:R-:W-:Y:S01]  /*5d00*/  FFMA.FTZ R189, R44, R89.reuse, -R63.reuse ;  /* 0x000000592cbd7223 */ /* 0x180fe2000001083f */
[-CC-:B------:R-:W-:Y:S01]  /*5d10*/  FFMA.FTZ R179, R12, R89.reuse, -R63.reuse ;  /* 0x000000590cb37223 */ /* 0x180fe2000001083f */
[-C--:B------:R-:W-:Y:S01]  /*5d20*/  FFMA.FTZ R12, R14, R89.reuse, -R63 ;  /* 0x000000590e0c7223 */ /* 0x080fe2000001083f */
[----:B---3--:R-:W-:Y:S01]  /*5d30*/  FADD.FTZ R44, R178, R11 ;  /* 0x0000000bb22c7221 */ /* 0x008fe20000010000 */
[----:B------:R-:W-:Y:S01]  /*5d40*/  MUFU.EX2 R177, R177 ;  /* 0x000000b100b17308 */ /* 0x000fe20000000800 */
[-CC-:B------:R-:W-:Y:S01]  /*5d50*/  FFMA.FTZ R181, R20, R89.reuse, -R63.reuse ;  /* 0x0000005914b57223 */ /* 0x180fe2000001083f */
[-CC-:B------:R-:W-:Y:S01]  /*5d60*/  FFMA.FTZ R20, R32, R89.reuse, -R63.reuse ;  /* 0x0000005920147223 */ /* 0x180fe2000001083f */
[----:B----4-:R-:W-:Y:S01]  /*5d70*/  FADD.FTZ R11, R15, R44 ;  /* 0x0000002c0f0b7221 */ /* 0x010fe20000010000 */
[-CC-:B------:R-:W-:Y:S01]  /*5d80*/  FFMA.FTZ R32, R46, R89.reuse, -R63.reuse ;  /* 0x000000592e207223 */ /* 0x180fe2000001083f */
[-CC-:B------:R-:W-:Y:S01]  /*5d90*/  FFMA.FTZ R14, R24, R89.reuse, -R63.reuse ;  /* 0x00000059180e7223 */ /* 0x180fe2000001083f */
[-C--:B------:R-:W-:Y:S01]  /*5da0*/  FFMA.FTZ R183, R28, R89.reuse, -R63 ;  /* 0x000000591cb77223 */ /* 0x080fe2000001083f */
[----:B0-----:R-:W-:Y:S01]  /*5db0*/  FADD.FTZ R44, R180, R11 ;  /* 0x0000000bb42c7221 */ /* 0x001fe20000010000 */
[----:B------:R-:W0:Y:S01]  /*5dc0*/  MUFU.EX2 R10, R10 ;  /* 0x0000000a000a7308 */ /* 0x000e220000000800 */
[-CC-:B------:R-:W-:Y:S01]  /*5dd0*/  FFMA.FTZ R191, R48, R89.reuse, -R63.reuse ;  /* 0x0000005930bf7223 */ /* 0x180fe2000001083f */
[-CC-:B------:R-:W-:Y:S01]  /*5de0*/  FFMA.FTZ R185, R34, R89.reuse, -R63.reuse ;  /* 0x0000005922b97223 */ /* 0x180fe2000001083f */
[----:B--2---:R-:W-:Y:S01]  /*5df0*/  FADD.FTZ R11, R21, R44 ;  /* 0x0000002c150b7221 */ /* 0x004fe20000010000 */
[-CC-:B------:R-:W-:Y:S01]  /*5e00*/  FFMA.FTZ R34, R50, R89.reuse, -R63.reuse ;  /* 0x0000005932227223 */ /* 0x180fe2000001083f */
[-CC-:B------:R-:W-:Y:S01]  /*5e10*/  FFMA.FTZ R24, R36, R89.reuse, -R63.reuse ;  /* 0x0000005924187223 */ /* 0x180fe2000001083f */
[-C--:B------:R-:W-:Y:S01]  /*5e20*/  FFMA.FTZ R187, R40, R89.reuse, -R63 ;  /* 0x0000005928bb7223 */ /* 0x080fe2000001083f */
[----:B------:R-:W-:Y:S01]  /*5e30*/  FADD.FTZ R46, R182, R11 ;  /* 0x0000000bb62e7221 */ /* 0x000fe20000010000 */
[----:B------:R-:W1:Y:S01]  /*5e40*/  MUFU.EX2 R179, R179 ;  /* 0x000000b300b37308 */ /* 0x000e620000000800 */
[-CC-:B------:R-:W-:Y:S01]  /*5e50*/  FFMA.FTZ R28, R42, R89.reuse, -R63.reuse ;  /* 0x000000592a1c7223 */ /* 0x180fe2000001083f */
[----:B------:R-:W-:Y:S01]  /*5e60*/  FFMA.FTZ R193, R52, R89, -R63 ;  /* 0x0000005934c17223 */ /* 0x000fe2000001083f */
[----:B------:R-:W-:Y:S01]  /*5e70*/  FADD.FTZ R11, R25, R46 ;  /* 0x0000002e190b7221 */ /* 0x000fe20000010000 */
[----:B------:R-:W-:-:S02]  /*5e80*/  @P1 VIADD R3, R3, 0x34840 ;  /* 0x0003484003031836 */ /* 0x000fc40000000000 */
[-CC-:B------:R-:W-:Y:S01]  /*5e90*/  FFMA.FTZ R36, R54, R89.reuse, -R63.reuse ;  /* 0x0000005936247223 */ /* 0x180fe2000001083f */
[-C--:B------:R-:W-:Y:S01]  /*5ea0*/  FFMA.FTZ R195, R56, R89.reuse, -R63 ;  /* 0x0000005938c37223 */ /* 0x080fe2000001083f */
[----:B-----5:R-:W-:Y:S01]  /*5eb0*/  FADD.FTZ R46, R184, R11 ;  /* 0x0000000bb82e7221 */ /* 0x020fe20000010000 */
[----:B------:R-:W2:Y:S01]  /*5ec0*/  MUFU.EX2 R186, R186 ;  /* 0x000000ba00ba7308 */ /* 0x000ea20000000800 */
[----:B0-----:R-:W-:Y:S01]  /*5ed0*/  FADD.FTZ R48, R177, R10 ;  /* 0x0000000ab1307221 */ /* 0x001fe20000010000 */
[----:B------:R-:W-:Y:S01]  /*5ee0*/  @P1 PRMT R3, R135, 0x654, R3 ;  /* 0x0000065487031816 */ /* 0x000fe20000000003 */
[----:B------:R-:W-:Y:S01]  /*5ef0*/  FADD.FTZ R65, R27, R46 ;  /* 0x0000002e1b417221 */ /* 0x000fe20000010000 */
[-CC-:B------:R-:W-:Y:S01]  /*5f00*/  FFMA.FTZ R40, R58, R89.reuse, -R63.reuse ;  /* 0x000000593a287223 */ /* 0x180fe2000001083f */
[-CC-:B------:R-:W-:Y:S01]  /*5f10*/  FFMA.FTZ R197, R64, R89.reuse, -R63.reuse ;  /* 0x0000005940c57223 */ /* 0x180fe2000001083f */
[----:B------:R0:W-:Y:S01]  /*5f20*/  @P1 SYNCS.ARRIVE.TRANS64.RED.A1T0 RZ, [R3+URZ], RZ ;  /* 0x000000ff03ff19a7 */ /* 0x0001e2000810043f */
[-CC-:B------:R-:W-:Y:S01]  /*5f30*/  FFMA.FTZ R42, R60, R89.reuse, -R63.reuse ;  /* 0x000000593c2a7223 */ /* 0x180fe2000001083f */
[----:B------:R-:W3:Y:S01]  /*5f40*/  MUFU.EX2 R12, R12 ;  /* 0x0000000c000c7308 */ /* 0x000ee20000000800 */
[----:B-1----:R-:W-:Y:S01]  /*5f50*/  FADD.FTZ R11, R179, R48 ;  /* 0x00000030b30b7221 */ /* 0x002fe20000010000 */
[-CC-:B------:R-:W-:Y:S01]  /*5f60*/  FFMA.FTZ R199, R62, R89.reuse, -R63.reuse ;  /* 0x000000593ec77223 */ /* 0x180fe2000001083f */
[-CC-:B------:R-:W-:Y:S01]  /*5f70*/  FFMA.FTZ R44, R66, R89.reuse, -R63.reuse ;  /* 0x00000059422c7223 */ /* 0x180fe2000001083f */
[-CC-:B------:R-:W-:Y:S01]  /*5f80*/  FFMA.FTZ R201, R68, R89.reuse, -R63.reuse ;  /* 0x0000005944c97223 */ /* 0x180fe2000001083f */
[-CC-:B------:R-:W-:Y:S01]  /*5f90*/  FFMA.FTZ R46, R70, R89.reuse, -R63.reuse ;  /* 0x00000059462e7223 */ /* 0x180fe2000001083f */
[-CC-:B------:R-:W-:Y:S01]  /*5fa0*/  FFMA.FTZ R203, R72, R89.reuse, -R63.reuse ;  /* 0x0000005948cb7223 */ /* 0x180fe2000001083f */
[-C--:B------:R-:W-:Y:S01]  /*5fb0*/  FFMA.FTZ R205, R78, R89.reuse, -R63 ;  /* 0x000000594ecd7223 */ /* 0x080fe2000001083f */
[----:B------:R-:W1:Y:S01]  /*5fc0*/  MUFU.EX2 R29, R126 ;  /* 0x0000007e001d7308 */ /* 0x000e620000000800 */
[----:B--2---:R-:W-:Y:S01]  /*5fd0*/  FADD.FTZ R50, R186, R65 ;  /* 0x00000041ba327221 */ /* 0x004fe20000010000 */
[-CC-:B------:R-:W-:Y:S01]  /*5fe0*/  FFMA.FTZ R207, R80, R89.reuse, -R63.reuse ;  /* 0x0000005950cf7223 */ /* 0x180fe2000001083f */
[-CC-:B------:R-:W-:Y:S01]  /*5ff0*/  FFMA.FTZ R82, R82, R89.reuse, -R63.reuse ;  /* 0x0000005952527223 */ /* 0x180fe2000001083f */
[-CC-:B------:R-:W-:Y:S01]  /*6000*/  FFMA.FTZ R84, R84, R89.reuse, -R63.reuse ;  /* 0x0000005954547223 */ /* 0x180fe2000001083f */
[-CC-:B------:R-:W-:Y:S01]  /*6010*/  FFMA.FTZ R86, R86, R89.reuse, -R63.reuse ;  /* 0x0000005956567223 */ /* 0x180fe2000001083f */
[-CC-:B------:R-:W-:Y:S01]  /*6020*/  FFMA.FTZ R92, R92, R89.reuse, -R63.reuse ;  /* 0x000000595c5c7223 */ /* 0x180fe2000001083f */
[-C--:B------:R-:W-:Y:S01]  /*6030*/  FFMA.FTZ R94, R94, R89.reuse, -R63 ;  /* 0x000000595e5e7223 */ /* 0x080fe2000001083f */
[----:B------:R-:W2:Y:S01]  /*6040*/  MUFU.EX2 R181, R181 ;  /* 0x000000b500b57308 */ /* 0x000ea20000000800 */
[----:B---3--:R-:W-:Y:S01]  /*6050*/  FADD.FTZ R48, R12, R11 ;  /* 0x0000000b0c307221 */ /* 0x008fe20000010000 */
[-CC-:B------:R-:W-:Y:S01]  /*6060*/  FFMA.FTZ R96, R96, R89.reuse, -R63.reuse ;  /* 0x0000005960607223 */ /* 0x180fe2000001083f */
[-CC-:B------:R-:W-:Y:S01]  /*6070*/  FFMA.FTZ R98, R98, R89.reuse, -R63.reuse ;  /* 0x0000005962627223 */ /* 0x180fe2000001083f */
[-CC-:B------:R-:W-:Y:S01]  /*6080*/  FFMA.FTZ R104, R104, R89.reuse, -R63.reuse ;  /* 0x0000005968687223 */ /* 0x180fe2000001083f */
[-CC-:B------:R-:W-:Y:S01]  /*6090*/  FFMA.FTZ R106, R106, R89.reuse, -R63.reuse ;  /* 0x000000596a6a7223 */ /* 0x180fe2000001083f */
[-CC-:B------:R-:W-:Y:S01]  /*60a0*/  FFMA.FTZ R114, R114, R89.reuse, -R63.reuse ;  /* 0x0000005972727223 */ /* 0x180fe2000001083f */
[--C-:B------:R-:W-:Y:S01]  /*60b0*/  FFMA.FTZ R108, R108, R89, -R63.reuse ;  /* 0x000000596c6c7223 */ /* 0x100fe2000001083f */
[----:B------:R-:W3:Y:S01]  /*60c0*/  MUFU.EX2 R188, R188 ;  /* 0x000000bc00bc7308 */ /* 0x000ee20000000800 */
[----:B-1----:R-:W-:Y:S01]  /*60d0*/  FADD.FTZ R65, R29, R50 ;  /* 0x000000321d417221 */ /* 0x002fe20000010000 */
[----:B------:R-:W-:Y:S01]  /*60e0*/  F2FP.BF16.F32.PACK_AB R177, R10, R177 ;  /* 0x000000b10ab1723e */ /* 0x000fe200000010ff */
[----:B------:R-:W-:Y:S01]  /*60f0*/  FFMA.FTZ R116, R116, R89, -R63 ;  /* 0x0000005974747223 */ /* 0x000fe2000001083f */
[----:B------:R-:W-:-:S02]  /*6100*/  F2FP.BF16.F32.PACK_AB R182, R25, R182 ;  /* 0x000000b619b6723e */ /* 0x000fc400000010ff */
[----:B------:R-:W-:Y:S02]  /*6110*/  CS2R R80, SRZ ;  /* 0x0000000000507805 */ /* 0x000fe4000001ff00 */
[----:B------:R-:W-:Y:S02]  /*6120*/  F2FP.BF16.F32.PACK_AB R184, R27, R184 ;  /* 0x000000b81bb8723e */ /* 0x000fe400000010ff */
[----:B------:R-:W-:Y:S01]  /*6130*/  CS2R R78, SRZ ;  /* 0x00000000004e7805 */ /* 0x000fe2000001ff00 */
[----:B------:R-:W1:Y:S01]  /*6140*/  MUFU.EX2 R14, R14 ;  /* 0x0000000e000e7308 */ /* 0x000e620000000800 */
[----:B--2---:R-:W-:Y:S01]  /*6150*/  FADD.FTZ R11, R181, R48 ;  /* 0x00000030b50b7221 */ /* 0x004fe20000010000 */
[----:B------:R-:W-:Y:S02]  /*6160*/  F2FP.BF16.F32.PACK_AB R186, R29, R186 ;  /* 0x000000ba1dba723e */ /* 0x000fe400000010ff */
[----:B------:R-:W-:Y:S02]  /*6170*/  CS2R R72, SRZ ;  /* 0x0000000000487805 */ /* 0x000fe4000001ff00 */
[----:B------:R-:W-:-:S02]  /*6180*/  F2FP.BF16.F32.PACK_AB R176, R13, R176 ;  /* 0x000000b00db0723e */ /* 0x000fc400000010ff */
[----:B------:R-:W-:Y:S02]  /*6190*/  CS2R R70, SRZ ;  /* 0x0000000000467805 */ /* 0x000fe4000001ff00 */
[----:B------:R-:W-:Y:S02]  /*61a0*/  F2FP.BF16.F32.PACK_AB R178, R15, R178 ;  /* 0x000000b20fb2723e */ /* 0x000fe400000010ff */
[----:B------:R-:W-:Y:S01]  /*61b0*/  CS2R R68, SRZ ;  /* 0x0000000000447805 */ /* 0x000fe2000001ff00 */
[----:B------:R-:W2:Y:S01]  /*61c0*/  MUFU.EX2 R31, R132 ;  /* 0x00000084001f7308 */ /* 0x000ea20000000800 */
[----:B---3--:R-:W-:Y:S01]  /*61d0*/  FADD.FTZ R48, R188, R65 ;  /* 0x00000041bc307221 */ /* 0x008fe20000010000 */
[----:B------:R-:W-:Y:S02]  /*61e0*/  F2FP.BF16.F32.PACK_AB R180, R21, R180 ;  /* 0x000000b415b4723e */ /* 0x000fe400000010ff */
[----:B------:R-:W-:Y:S02]  /*61f0*/  CS2R R66, SRZ ;  /* 0x0000000000427805 */ /* 0x000fe4000001ff00 */
[----:B------:R-:W-:-:S02]  /*6200*/  F2FP.BF16.F32.PACK_AB R179, R12, R179 ;  /* 0x000000b30cb3723e */ /* 0x000fc400000010ff */
[----:B------:R-:W3:Y:S01]  /*6210*/  MUFU.EX2 R183, R183 ;  /* 0x000000b700b77308 */ /* 0x000ee20000000800 */
[C---:B-1----:R-:W-:Y:S01]  /*6220*/  FADD.FTZ R50, R14.reuse, R11 ;  /* 0x0000000b0e327221 */ /* 0x042fe20000010000 */
[----:B------:R-:W-:-:S06]  /*6230*/  F2FP.BF16.F32.PACK_AB R181, R14, R181 ;  /* 0x000000b50eb5723e */ /* 0x000fcc00000010ff */
[----:B------:R-:W1:Y:S01]  /*6240*/  MUFU.EX2 R26, R26 ;  /* 0x0000001a001a7308 */ /* 0x000e620000000800 */
[C---:B--2---:R-:W-:Y:S01]  /*6250*/  FADD.FTZ R65, R31.reuse, R48 ;  /* 0x000000301f417221 */ /* 0x044fe20000010000 */
[----:B------:R-:W-:Y:S01]  /*6260*/  FFMA.FTZ R48, R74, R89, -R63 ;  /* 0x000000594a307223 */ /* 0x000fe2000001083f */
[----:B------:R-:W-:Y:S02]  /*6270*/  F2FP.BF16.F32.PACK_AB R188, R31, R188 ;  /* 0x000000bc1fbc723e */ /* 0x000fe400000010ff */
[----:B------:R-:W-:-:S03]  /*6280*/  CS2R R74, SRZ ;  /* 0x00000000004a7805 */ /* 0x000fc6000001ff00 */
[----:B------:R-:W2:Y:S01]  /*6290*/  MUFU.EX2 R20, R20 ;  /* 0x0000001400147308 */ /* 0x000ea20000000800 */
[----:B---3--:R-:W-:-:S07]  /*62a0*/  FADD.FTZ R11, R183, R50 ;  /* 0x00000032b70b7221 */ /* 0x008fce0000010000 */
[----:B------:R-:W3:Y:S01]  /*62b0*/  MUFU.EX2 R185, R185 ;  /* 0x000000b900b97308 */ /* 0x000ee20000000800 */
[----:B-1----:R-:W-:Y:S01]  /*62c0*/  FADD.FTZ R52, R26, R65 ;  /* 0x000000411a347221 */ /* 0x002fe20000010000 */
[----:B------:R-:W-:-:S03]  /*62d0*/  F2FP.BF16.F32.PACK_AB R190, R35, R26 ;  /* 0x0000001a23be723e */ /* 0x000fc600000010ff */
[----:B------:R-:W-:-:S03]  /*62e0*/  FADD.FTZ R65, R35, R52 ;  /* 0x0000003423417221 */ /* 0x000fc60000010000 */
        /* <DEDUP_REMOVED lines=9> */
[----:B------:R-:W-:Y:S02]  /*6380*/  F2FP.BF16.F32.PACK_AB R185, R24, R185 ;  /* 0x000000b918b9723e */ /* 0x000fe400000010ff */
[----:B------:R-:W-:-:S04]  /*6390*/  CS2R R24, SRZ ;  /* 0x0000000000187805 */ /* 0x000fc8000001ff00 */
[----:B------:R-:W2:Y:S01]  /*63a0*/  MUFU.EX2 R38, R38 ;  /* 0x0000002600267308 */ /* 0x000ea20000000800 */
[C---:B---3--:R-:W-:Y:S01]  /*63b0*/  FADD.FTZ R65, R37.reuse, R50 ;  /* 0x0000003225417221 */ /* 0x048fe20000010000 */
[-CC-:B------:R-:W-:Y:S01]  /*63c0*/  FFMA.FTZ R50, R76, R89.reuse, -R63.reuse ;  /* 0x000000594c327223 */ /* 0x180fe2000001083f */
[----:B------:R-:W-:Y:S01]  /*63d0*/  F2FP.BF16.F32.PACK_AB R192, R37, R30 ;  /* 0x0000001e25c0723e */ /* 0x000fe200000010ff */
[----:B------:R-:W-:Y:S01]  /*63e0*/  FFMA.FTZ R63, R110, R89, -R63 ;  /* 0x000000596e3f7223 */ /* 0x000fe2000001083f */
[----:B------:R-:W-:-:S03]  /*63f0*/  CS2R R76, SRZ ;  /* 0x00000000004c7805 */ /* 0x000fc6000001ff00 */
[----:B------:R-:W3:Y:S01]  /*6400*/  MUFU.EX2 R28, R28 ;  /* 0x0000001c001c7308 */ /* 0x000ee20000000800 */
[----:B-1----:R-:W-:-:S07]  /*6410*/  FADD.FTZ R11, R187, R52 ;  /* 0x00000034bb0b7221 */ /* 0x002fce0000010000 */
[----:B------:R-:W1:Y:S01]  /*6420*/  MUFU.EX2 R39, R134 ;  /* 0x0000008600277308 */ /* 0x000e620000000800 */
[----:B--2---:R-:W-:Y:S01]  /*6430*/  FADD.FTZ R54, R38, R65 ;  /* 0x0000004126367221 */ /* 0x004fe20000010000 */
[----:B------:R-:W-:-:S06]  /*6440*/  CS2R R64, SRZ ;  /* 0x0000000000407805 */ /* 0x000fcc000001ff00 */
[----:B------:R-:W0:Y:S01]  /*6450*/  MUFU.EX2 R189, R189 ;  /* 0x000000bd00bd7308 */ /* 0x000e220000000800 */
[C---:B---3--:R-:W-:Y:S01]  /*6460*/  FADD.FTZ R52, R28.reuse, R11 ;  /* 0x0000000b1c347221 */ /* 0x048fe20000010000 */
[----:B------:R-:W-:Y:S02]  /*6470*/  F2FP.BF16.F32.PACK_AB R187, R28, R187 ;  /* 0x000000bb1cbb723e */ /* 0x000fe400000010ff */
[----:B------:R-:W-:-:S04]  /*6480*/  CS2R R28, SRZ ;  /* 0x00000000001c7805 */ /* 0x000fc8000001ff00 */
[----:B------:R-:W2:Y:S01]  /*6490*/  MUFU.EX2 R41, R138 ;  /* 0x0000008a00297308 */ /* 0x000ea20000000800 */
[----:B-1----:R-:W-:-:S07]  /*64a0*/  FADD.FTZ R54, R39, R54 ;  /* 0x0000003627367221 */ /* 0x002fce0000010000 */
        /* <DEDUP_REMOVED lines=9> */
[----:B------:R-:W-:-:S06]  /*6540*/  F2FP.BF16.F32.PACK_AB R196, R100, R41 ;  /* 0x0000002964c4723e */ /* 0x000fcc00000010ff */
[----:B------:R-:W0:Y:S01]  /*6550*/  MUFU.EX2 R34, R34 ;  /* 0x0000002200227308 */ /* 0x000e220000000800 */
[----:B--2---:R-:W-:-:S07]  /*6560*/  FADD.FTZ R3, R191, R52 ;  /* 0x00000034bf037221 */ /* 0x004fce0000010000 */
[----:B------:R-:W2:Y:S01]  /*6570*/  MUFU.EX2 R102, R102 ;  /* 0x0000006600667308 */ /* 0x000ea20000000800 */
[----:B-1----:R-:W-:-:S07]  /*6580*/  FADD.FTZ R11, R43, R54 ;  /* 0x000000362b0b7221 */ /* 0x002fce0000010000 */
[----:B------:R-:W1:Y:S01]  /*6590*/  MUFU.EX2 R193, R193 ;  /* 0x000000c100c17308 */ /* 0x000e620000000800 */
[C---:B0-----:R-:W-:Y:S01]  /*65a0*/  FADD.FTZ R52, R34.reuse, R3 ;  /* 0x0000000322347221 */ /* 0x041fe20000010000 */
[----:B------:R-:W-:Y:S02]  /*65b0*/  F2FP.BF16.F32.PACK_AB R191, R34, R191 ;  /* 0x000000bf22bf723e */ /* 0x000fe400000010ff */
[----:B------:R-:W-:-:S04]  /*65c0*/  CS2R R34, SRZ ;  /* 0x0000000000227805 */ /* 0x000fc8000001ff00 */
[----:B------:R-:W0:Y:S01]  /*65d0*/  MUFU.EX2 R200, R200 ;  /* 0x000000c800c87308 */ /* 0x000e220000000800 */
        /* <DEDUP_REMOVED lines=8> */
[----:B------:R-:W-:Y:S02]  /*6660*/  F2FP.BF16.F32.PACK_AB R193, R36, R193 ;  /* 0x000000c124c1723e */ /* 0x000fe400000010ff */
[----:B------:R-:W-:-:S04]  /*6670*/  CS2R R36, SRZ ;  /* 0x0000000000247805 */ /* 0x000fc8000001ff00 */
        /* <DEDUP_REMOVED lines=9> */
[----:B------:R-:W-:Y:S02]  /*6710*/  F2FP.BF16.F32.PACK_AB R195, R40, R195 ;  /* 0x000000c328c3723e */ /* 0x000fe400000010ff */
[----:B------:R-:W-:-:S04]  /*6720*/  CS2R R40, SRZ ;  /* 0x0000000000287805 */ /* 0x000fc8000001ff00 */
        /* <DEDUP_REMOVED lines=46> */
[----:B------:R-:W-:Y:S02]  /*6a10*/  F2FP.BF16.F32.PACK_AB R210, R55, R210 ;  /* 0x000000d237d2723e */ /* 0x000fe400000010ff */
[----:B------:R-:W-:Y:S02]  /*6a20*/  CS2R R54, SRZ ;  /* 0x0000000000367805 */ /* 0x000fe4000001ff00 */
[----:B------:R-:W-:Y:S02]  /*6a30*/  CS2R R52, SRZ ;  /* 0x0000000000347805 */ /* 0x000fe4000001ff00 */
        /* <DEDUP_REMOVED lines=10> */
[----:B------:R-:W-:Y:S02]  /*6ae0*/  F2FP.BF16.F32.PACK_AB R212, R57, R212 ;  /* 0x000000d439d4723e */ /* 0x000fe400000010ff */
[----:B------:R-:W-:-:S04]  /*6af0*/  CS2R R56, SRZ ;  /* 0x0000000000387805 */ /* 0x000fc8000001ff00 */
        /* <DEDUP_REMOVED lines=10> */
[----:B------:R-:W-:Y:S02]  /*6ba0*/  F2FP.BF16.F32.PACK_AB R214, R59, R214 ;  /* 0x000000d63bd6723e */ /* 0x000fe400000010ff */
[----:B------:R-:W-:-:S04]  /*6bb0*/  CS2R R58, SRZ ;  /* 0x00000000003a7805 */ /* 0x000fc8000001ff00 */
[----:B------:R0:W3:Y:S01]  /*6bc0*/  MUFU.EX2 R209, R86 ;  /* 0x0000005600d17308 */ /* 0x0000e20000000800 */
[----:B--2---:R-:W-:-:S07]  /*6bd0*/  FADD.FTZ R26, R84, R3 ;  /* 0x00000003541a7221 */ /* 0x004fce0000010000 */
[----:B------:R2:W4:Y:S01]  /*6be0*/  MUFU.EX2 R61, R194 ;  /* 0x000000c2003d7308 */ /* 0x0005220000000800 */
[----:B-1----:R-:W-:Y:S01]  /*6bf0*/  FADD.FTZ R30, R216, R11 ;  /* 0x0000000bd81e7221 */ /* 0x002fe20000010000 */
[----:B0-----:R-:W-:-:S06]  /*6c00*/  CS2R R86, SRZ ;  /* 0x0000000000567805 */ /* 0x001fcc000001ff00 */
[----:B------:R-:W0:Y:S01]  /*6c10*/  MUFU.EX2 R92, R92 ;  /* 0x0000005c005c7308 */ /* 0x000e220000000800 */
[----:B---3--:R-:W-:Y:S01]  /*6c20*/  FADD.FTZ R3, R209, R26 ;  /* 0x0000001ad1037221 */ /* 0x008fe20000010000 */
[----:B--2---:R-:W-:Y:S02]  /*6c30*/  F2FP.BF16.F32.PACK_AB R194, R39, R38 ;  /* 0x0000002627c2723e */ /* 0x004fe400000010ff */
[----:B------:R-:W-:Y:S02]  /*6c40*/  CS2R R38, SRZ ;  /* 0x0000000000267805 */ /* 0x000fe4000001ff00 */
[----:B------:R-:W-:Y:S02]  /*6c50*/  F2FP.BF16.F32.PACK_AB R209, R209, R84 ;  /* 0x00000054d1d1723e */ /* 0x000fe400000010ff */
[----:B------:R-:W-:Y:S01]  /*6c60*/  CS2R R84, SRZ ;  /* 0x0000000000547805 */ /* 0x000fe2000001ff00 */
[----:B------:R-:W1:Y:S01]  /*6c70*/  MUFU.EX2 R218, R218 ;  /* 0x000000da00da7308 */ /* 0x000e620000000800 */
[C---:B----4-:R-:W-:Y:S01]  /*6c80*/  FADD.FTZ R11, R61.reuse, R30 ;  /* 0x0000001e3d0b7221 */ /* 0x050fe20000010000 */
[----:B------:R-:W-:-:S02]  /*6c90*/  F2FP.BF16.F32.PACK_AB R216, R61, R216 ;  /* 0x000000d83dd8723e */ /* 0x000fc400000010ff */
[----:B------:R-:W-:-:S04]  /*6ca0*/  CS2R R60, SRZ ;  /* 0x00000000003c7805 */ /* 0x000fc8000001ff00 */
[----:B------:R-:W2:Y:S01]  /*6cb0*/  MUFU.EX2 R211, R94 ;  /* 0x0000005e00d37308 */ /* 0x000ea20000000800 */
[----:B0-----:R-:W-:-:S07]  /*6cc0*/  FADD.FTZ R26, R92, R3 ;  /* 0x000000035c1a7221 */ /* 0x001fce0000010000 */
        /* <DEDUP_REMOVED lines=22> */
[----:B0-----:R-:W-:Y:S01]  /*6e30*/  FADD.FTZ R10, R116, R11 ;  /* 0x0000000b740a7221 */ /* 0x001fe20000010000 */
[C---:B-1----:R-:W-:Y:S01]  /*6e40*/  FADD.FTZ R3, R33.reuse, R30 ;  /* 0x0000001e21037221 */ /* 0x042fe20000010000 */
[----:B------:R-:W-:Y:S02]  /*6e50*/  F2FP.BF16.F32.PACK_AB R218, R33, R218 ;  /* 0x000000da21da723e */ /* 0x000fe400000010ff */
[----:B------:R-:W-:Y:S02]  /*6e60*/  CS2R R32, SRZ ;  /* 0x0000000000207805 */ /* 0x000fe4000001ff00 */
[----:B------:R-:W-:Y:S01]  /*6e70*/  CS2R R30, SRZ ;  /* 0x00000000001e7805 */ /* 0x000fe2000001ff00 */
[C---:B--2---:R-:W-:Y:S01]  /*6e80*/  FADD.FTZ R10, R63.reuse, R10 ;  /* 0x0000000a3f0a7221 */ /* 0x044fe20000010000 */
[----:B------:R-:W-:Y:S02]  /*6e90*/  F2FP.BF16.F32.PACK_AB R219, R63, R116 ;  /* 0x000000743fdb723e */ /* 0x000fe400000010ff */
[----:B------:R-:W-:Y:S01]  /*6ea0*/  CS2R R62, SRZ ;  /* 0x00000000003e7805 */ /* 0x000fe2000001ff00 */
[----:B------:R-:W-:Y:S06]  /*6eb0*/  @!P2 BRA `(.L_x_6871) ;  /* 0x0000005400eca947 */ /* 0x000fec0003800000 */
[----:B------:R-:W-:Y:S01]  /*6ec0*/  R2UR UR6, R16 ;  /* 0x00000000100672ca */ /* 0x000fe200000e0000 */
[----:B------:R-:W-:Y:S01]  /*6ed0*/  VIADD R12, R112, 0xfffffffe ;  /* 0xfffffffe700c7836 */ /* 0x000fe20000000000 */
[----:B------:R-:W-:Y:S01]  /*6ee0*/  MOV R13, R90 ;  /* 0x0000005a000d7202 */ /* 0x000fe20000000f00 */
[----:B------:R-:W-:Y:S01]  /*6ef0*/  IMAD.MOV.U32 R11, RZ, RZ, R88 ;  /* 0x000000ffff0b7224 */ /* 0x000fe200078e0058 */
[----:B------:R-:W-:Y:S01]  /*6f00*/  UMOV UR61, UR60 ;  /* 0x0000003c003d7c82 */ /* 0x000fe20008000000 */
[----:B------:R-:W-:Y:S01]  /*6f10*/  IMAD.MOV.U32 R87, RZ, RZ, RZ ;  /* 0x000000ffff577224 */ /* 0x000fe200078e00ff */
[----:B------:R-:W-:-:S07]  /*6f20*/  ULDC UR7, c[0x0][0x9d8] ;  /* 0x0002760000077ab9 */ /* 0x000fce0000000800 */
[----:B------:R-:W-:-:S07]  /*6f30*/  IMAD.U32 R14, RZ, RZ, UR6 ;  /* 0x00000006ff0e7e24 */ /* 0x000fce000f8e00ff */
.L_x_6882:
        /* <DEDUP_REMOVED lines=12> */
.L_x_6873:
        /* <DEDUP_REMOVED lines=8> */
.L_x_6874:
[----:B-1----:R-:W-:Y:S05]  /*7080*/  @P1 BRA `(.L_x_6872) ;  /* 0x0000000000081947 */ /* 0x002fea0003800000 */
[----:B------:R-:W1:Y:S02]  /*7090*/  SYNCS.PHASECHK.TRANS64.TRYWAIT P1, [UR6+0x34830], R15 ;  /* 0x0348300fff0075a7 */ /* 0x000e640008020146 */
[----:B-1----:R-:W-:Y:S05]  /*70a0*/  @!P1 BRA `(.L_x_6875) ;  /* 0x000000b800c49947 */ /* 0x002fea0003800000 */
.L_x_6872:
[----:B-1----:R-:W1:Y:S01]  /*70b0*/  S2R R20, SR_TID.X ;  /* 0x0000000000147919 */ /* 0x002e620000002100 */
        /* <DEDUP_REMOVED lines=28> */
[----:B-1----:R-:W-:Y:S01]  /*7280*/  SHF.R.U32.HI R20, RZ, 0x7, R20 ;  /* 0x00000007ff147819 */ /* 0x002fe20000011614 */
[----:B------:R-:W-:Y:S01]  /*7290*/  UMOV UR36, UR14 ;  /* 0x0000000e00247c82 */ /* 0x000fe20008000000 */
[----:B------:R-:W-:Y:S01]  /*72a0*/  UMOV UR37, UR15 ;  /* 0x0000000f00257c82 */ /* 0x000fe20008000000 */
[----:B------:R-:W-:-:S02]  /*72b0*/  UIADD3 UR42, UR6, 0x280, URZ ;  /* 0x00000280062a7890 */ /* 0x000fc4000fffe03f */
[----:B0-----:R-:W-:Y:S01]  /*72c0*/  VIADD R15, R20, 0x8 ;  /* 0x00000008140f7836 */ /* 0x001fe20000000000 */
        /* <DEDUP_REMOVED lines=581> */
.L_x_6877:
        /* <DEDUP_REMOVED lines=8> */
.L_x_6878:
[----:B-1----:R-:W-:Y:S05]  /*97a0*/  @P1 BRA `(.L_x_6876) ;  /* 0x0000000000081947 */ /* 0x002fea0003800000 */
[----:B------:R-:W1:Y:S02]  /*97b0*/  SYNCS.PHASECHK.TRANS64.TRYWAIT P1, [UR6+0x34850], R14 ;  /* 0x0348500eff0075a7 */ /* 0x000e640008020146 */
[----:B-1----:R-:W-:Y:S05]  /*97c0*/  @!P1 BRA `(.L_x_6879) ;  /* 0x0000009400149947 */ /* 0x002fea0003800000 */
.L_x_6876:
[----:B------:R-:W-:Y:S01]  /*97d0*/  R2UR UR6, R2 ;  /* 0x00000000020672ca */ /* 0x000fe200000e0000 */
[----:B------:R-:W-:Y:S01]  /*97e0*/  WARPGROUP.ARRIVE ;  /* 0x00000000000079c5 */ /* 0x000fe20000000000 */
[----:B------:R-:W-:-:S05]  /*97f0*/  UMOV UR11, 0x40000040 ;  /* 0x40000040000b7882 */ /* 0x000fca0000000000 */
[----:B-1----:R-:W1:Y:S06]  /*9800*/  S2R R15, SR_TID.X ;  /* 0x00000000000f7919 */ /* 0x002e6c0000002100 */
[----:B------:R-:W-:-:S04]  /*9810*/  UIADD3 UR6, UR6, 0x400, URZ ;  /* 0x0000040006067890 */ /* 0x000fc8000fffe03f */
[----:B------:R-:W-:-:S04]  /*9820*/  USHF.R.U32.HI UR6, URZ, 0x4, UR6 ;  /* 0x000000043f067899 */ /* 0x000fc80008011606 */
[----:B------:R-:W-:-:S04]  /*9830*/  ULOP3.LUT UR6, UR6, 0x3fff, URZ, 0xc0, !UPT ;  /* 0x00003fff06067892 */ /* 0x000fc8000f8ec03f */
[----:B------:R-:W-:-:S04]  /*9840*/  ULOP3.LUT UR6, UR6, 0x5800000, URZ, 0xfc, !UPT ;  /* 0x0580000006067892 */ /* 0x000fc8000f8efc3f */
[----:B------:R-:W-:Y:S01]  /*9850*/  UIMAD UR6, UR61, 0xb00, UR6 ;  /* 0x00000b003d0678a4 */ /* 0x000fe2000f8e0206 */
[----:B-1----:R-:W-:-:S06]  /*9860*/  SHF.R.U32.HI R15, RZ, 0x7, R15 ;  /* 0x00000007ff0f7819 */ /* 0x002fcc000001160f */
[----:B------:R-:W-:Y:S02]  /*9870*/  UMOV UR10, UR6 ;  /* 0x00000006000a7c82 */ /* 0x000fe40008000000 */
[----:B------:R-:W-:Y:S01]  /*9880*/  HGMMA.64x128x16.F32.BF16 R24, R176, gdesc[UR8].tnspB, R24, gsb0 ;  /* 0x41e00008b0187df0 */ /* 0x000fe20008001818 */
[----:B------:R-:W-:Y:S01]  /*9890*/  UIADD3 UR10, UR6, 0x80, URZ ;  /* 0x00000080060a7890 */ /* 0x000fe2000fffe03f */
[----:B0-----:R-:W-:Y:S01]  /*98a0*/  IADD3 R14, -R15, 0xb, RZ ;  /* 0x0000000b0f0e7810 */ /* 0x001fe20007ffe1ff */
[----:B------:R-:W-:Y:S01]  /*98b0*/  UMOV UR11, 0x40000040 ;  /* 0x40000040000b7882 */ /* 0x000fe20000000000 */
[----:B------:R-:W-:Y:S02]  /*98c0*/  WARPGROUP.DEPBAR.LE gsb0, 0x0 ;  /* 0x00008000000079c5 */ /* 0x000fe40000010000 */
[----:B------:R-:W-:-:S06]  /*98d0*/  WARPGROUP.ARRIVE ;  /* 0x00000000000079c5 */ /* 0x000fcc0000000000 */
[----:B------:R-:W-:Y:S01]  /*98e0*/  HGMMA.64x128x16.F32.BF16 R24, R180, gdesc[UR8].tnspB, R24, gsb0 ;  /* 0x41e00008b4187df0 */ /* 0x000fe20008001818 */
[----:B------:R-:W-:Y:S01]  /*98f0*/  UIADD3 UR10, UR6, 0x100, URZ ;  /* 0x00000100060a7890 */ /* 0x000fe2000fffe03f */
[----:B------:R-:W-:Y:S01]  /*9900*/  UMOV UR11, 0x40000040 ;  /* 0x40000040000b7882 */ /* 0x000fe20000000000 */
[----:B------:R-:W-:Y:S02]  /*9910*/  WARPGROUP.DEPBAR.LE gsb0, 0x0 ;  /* 0x00008000000079c5 */ /* 0x000fe40000010000 */
[----:B------:R-:W-:-:S07]  /*9920*/  WARPGROUP.ARRIVE ;  /* 0x00000000000079c5 */ /* 0x000fce0000000000 */
        /* <DEDUP_REMOVED lines=33> */
[----:B------:R-:W-:Y:S01]  /*9b40*/  UIADD3 UR6, UR6, 0x500, URZ ;  /* 0x0000050006067890 */ /* 0x000fe2000fffe03f */
[----:B------:R-:W-:Y:S02]  /*9b50*/  WARPGROUP.DEPBAR.LE gsb0, 0x0 ;  /* 0x00008000000079c5 */ /* 0x000fe40000010000 */
[----:B------:R-:W-:-:S06]  /*9b60*/  WARPGROUP.ARRIVE ;  /* 0x00000000000079c5 */ /* 0x000fcc0000000000 */
[----:B------:R-:W-:Y:S01]  /*9b70*/  HGMMA.64x128x16.F32.BF16 R24, R212, gdesc[UR8].tnspB, R24, gsb0 ;  /* 0x41e00008d4187df0 */ /* 0x000fe20008001818 */
[----:B------:R-:W-:Y:S01]  /*9b80*/  UMOV UR10, UR6 ;  /* 0x00000006000a7c82 */ /* 0x000fe20008000000 */
[----:B------:R-:W-:Y:S01]  /*9b90*/  UMOV UR11, 0x40000040 ;  /* 0x40000040000b7882 */ /* 0x000fe20000000000 */
[----:B------:R-:W-:Y:S02]  /*9ba0*/  WARPGROUP.DEPBAR.LE gsb0, 0x0 ;  /* 0x00008000000079c5 */ /* 0x000fe40000010000 */
[----:B------:R-:W-:-:S07]  /*9bb0*/  WARPGROUP.ARRIVE ;  /* 0x00000000000079c5 */ /* 0x000fce0000000000 */
[----:B------:R-:W-:Y:S03]  /*9bc0*/  HGMMA.64x128x16.F32.BF16 R24, R216, gdesc[UR8].tnspB, R24, gsb0 ;  /* 0x41e00008d8187df0 */ /* 0x000fe60008001818 */
[----:B------:R-:W-:Y:S02]  /*9bd0*/  WARPGROUP.DEPBAR.LE gsb0, 0x0 ;  /* 0x00008000000079c5 */ /* 0x000fe40000010000 */
[----:B------:R0:W-:Y:S06]  /*9be0*/  BAR.ARV R14, 0x100 ;  /* 0x0004000e0000751d */ /* 0x0001ec0000002000 */
[----:B------:R-:W-:Y:S05]  /*9bf0*/  @!P0 BRA `(.L_x_6880) ;  /* 0x0000000000048947 */ /* 0x000fea0003800000 */
[----:B------:R-:W-:Y:S01]  /*9c00*/  BPT.TRAP 0x1 ;  /* 0x000000040000795c */ /* 0x000fe20000300000 */
.L_x_6880:
[----:B0-----:R-:W-:Y:S01]  /*9c10*/  FMUL.FTZ R14, R168, UR7 ;  /* 0x00000007a80e7c20 */ /* 0x001fe20008410000 */
        /* <DEDUP_REMOVED lines=99> */
[----:B------:R-:W-:-:S02]  /*a250*/  R2UR UR6, R2 ;  /* 0x00000000020672ca */ /* 0x000fc400000e0000 */
        /* <DEDUP_REMOVED lines=58> */
[----:B--2---:R-:W-:Y:S01]  /*a600*/  FMNMX.FTZ R99, R139, R100, !PT ;  /* 0x000000648b637209 */ /* 0x004fe20007810000 */
[----:B------:R-:W-:Y:S01]  /*a610*/  FMUL.FTZ R100, R102, UR7 ;  /* 0x0000000766647c20 */ /* 0x000fe20008410000 */
[----:B------:R-:W-:-:S05]  /*a620*/  FMUL.FTZ R102, R103, UR7 ;  /* 0x0000000767667c20 */ /* 0x000fca0008410000 */
        /* <DEDUP_REMOVED lines=101> */
[----:B------:R-:W1:Y:S01]  /*ac80*/  SHFL.BFLY PT, R89, R92, 0x2, 0x1f ;  /* 0x0c401f005c597f89 */ /* 0x000e6200000e0000 */
[----:B--2---:R-:W-:-:S04]  /*ac90*/  FMNMX.FTZ R90, R94, R99, !PT ;  /* 0x000000635e5a7209 */ /* 0x004fc80007810000 */
[----:B0-----:R-:W-:-:S05]  /*aca0*/  FMNMX.FTZ R99, R95, R90, !PT ;  /* 0x0000005a5f637209 */ /* 0x001fca0007810000 */
[----:B------:R-:W0:Y:S01]  /*acb0*/  SHFL.BFLY PT, R88, R99, 0x2, 0x1f ;  /* 0x0c401f0063587f89 */ /* 0x000e2200000e0000 */
        /* <DEDUP_REMOVED lines=10> */
[-CC-:B------:R-:W-:Y:S01]  /*ad60*/  FFMA.FTZ R169, R161, R89.reuse, -R177.reuse ;  /* 0x00000059a1a97223 */ /* 0x180fe200000108b1 */
[-CC-:B------:R-:W-:Y:S01]  /*ad70*/  FFMA.FTZ R161, R153, R89.reuse, -R177.reuse ;  /* 0x0000005999a17223 */ /* 0x180fe200000108b1 */
[-C--:B------:R-:W-:Y:S01]  /*ad80*/  FFMA.FTZ R153, R157, R89.reuse, -R177 ;  /* 0x000000599d997223 */ /* 0x080fe200000108b1 */
[-C--:B------:R-:W-:Y:S01]  /*ad90*/  FMUL.FTZ R105, R11, R89.reuse ;  /* 0x000000590b697220 */ /* 0x080fe20000410000 */
[----:B------:R-:W2:Y:S01]  /*ada0*/  LDL R157, [R1] ;  /* 0x00000000019d7983 */ /* 0x000ea20000100800 */
[C---:B------:R-:W-:Y:S01]  /*adb0*/  FADD.FTZ R11, -R90.reuse, R13 ;  /* 0x0000000d5a0b7221 */ /* 0x040fe20000010100 */
[-CC-:B------:R-:W-:Y:S01]  /*adc0*/  FFMA.FTZ R13, R91, R89.reuse, -R177.reuse ;  /* 0x000000595b0d7223 */ /* 0x180fe200000108b1 */
[-C--:B------:R-:W-:Y:S01]  /*add0*/  FMUL.FTZ R91, R90, R89.reuse ;  /* 0x000000595a5b7220 */ /* 0x080fe20000410000 */
[-C--:B------:R-:W-:Y:S01]  /*ade0*/  FFMA.FTZ R135, R14, R89.reuse, -R177 ;  /* 0x000000590e877223 */ /* 0x080fe200000108b1 */
[-C--:B------:R-:W-:Y:S01]  /*adf0*/  FMUL.FTZ R11, R11, R89.reuse ;  /* 0x000000590b0b7220 */ /* 0x080fe20000410000 */
[----:B------:R0:W-:Y:S01]  /*ae00*/  MUFU.EX2 R92, R105 ;  /* 0x00000069005c7308 */ /* 0x0001e20000000800 */
[-C--:B------:R-:W-:Y:S01]  /*ae10*/  FFMA.FTZ R20, R20, R89.reuse, -R91 ;  /* 0x0000005914147223 */ /* 0x080fe2000001085b */
        /* <DEDUP_REMOVED lines=25> */
[-CC-:B0-----:R-:W-:Y:S01]  /*afb0*/  FFMA.FTZ R105, R196, R89.reuse, -R177.reuse ;  /* 0x00000059c4697223 */ /* 0x181fe200000108b1 */
        /* <DEDUP_REMOVED lines=12> */
[-CC-:B------:R-:W-:Y:S01]  /*b080*/  FFMA.FTZ R177, R21, R89.reuse, -R91.reuse ;  /* 0x0000005915b17223 */ /* 0x180fe2000001085b */
[----:B------:R-:W-:Y:S01]  /*b090*/  MUFU.EX2 R11, R11 ;  /* 0x0000000b000b7308 */ /* 0x000fe20000000800 */
[-CC-:B------:R-:W-:Y:S01]  /*b0a0*/  FFMA.FTZ R179, R170, R89.reuse, -R91.reuse ;  /* 0x00000059aab37223 */ /* 0x180fe2000001085b */
[----:B------:R-:W-:-:S06]  /*b0b0*/  FFMA.FTZ R170, R171, R89, -R91 ;  /* 0x00000059abaa7223 */ /* 0x000fcc000001085b */
[----:B------:R-:W0:Y:S08]  /*b0c0*/  MUFU.EX2 R135, R135 ;  /* 0x0000008700877308 */ /* 0x000e300000000800 */
[----:B------:R-:W1:Y:S01]  /*b0d0*/  MUFU.EX2 R20, R20 ;  /* 0x0000001400147308 */ /* 0x000e620000000800 */
[----:B------:R-:W-:-:S07]  /*b0e0*/  FFMA.FTZ R181, R162, R89, -R91 ;  /* 0x00000059a2b57223 */ /* 0x000fce000001085b */
[----:B------:R-:W3:Y:S08]  /*b0f0*/  MUFU.EX2 R175, R175 ;  /* 0x000000af00af7308 */ /* 0x000ef00000000800 */
[----:B------:R-:W4:Y:S01]  /*b100*/  MUFU.EX2 R177, R177 ;  /* 0x000000b100b17308 */ /* 0x000f220000000800 */
[----:B------:R-:W-:-:S07]  /*b110*/  FFMA.FTZ R162, R163, R89, -R91 ;  /* 0x00000059a3a27223 */ /* 0x000fce000001085b */
[----:B------:R-:W5:Y:S08]  /*b120*/  MUFU.EX2 R133, R133 ;  /* 0x0000008500857308 */ /* 0x000f700000000800 */
[----:B------:R-:W5:Y:S01]  /*b130*/  MUFU.EX2 R179, R179 ;  /* 0x000000b300b37308 */ /* 0x000f620000000800 */
[----:B------:R-:W-:Y:S01]  /*b140*/  FFMA.FTZ R201, R120, R89, -R91 ;  /* 0x0000005978c97223 */ /* 0x000fe2000001085b */
[----:B0-----:R-:W-:Y:S01]  /*b150*/  FFMA.FTZ R120, R92, R3, R135 ;  /* 0x000000035c787223 */ /* 0x001fe20000010087 */
[----:B-1----:R-:W-:-:S05]  /*b160*/  FFMA.FTZ R10, R11, R10, R20 ;  /* 0x0000000a0b0a7223 */ /* 0x002fca0000010014 */
[----:B------:R-:W0:Y:S01]  /*b170*/  MUFU.EX2 R173, R173 ;  /* 0x000000ad00ad7308 */ /* 0x000e220000000800 */
[----:B------:R-:W-:-:S07]  /*b180*/  FFMA.FTZ R183, R166, R89, -R91 ;  /* 0x00000059a6b77223 */ /* 0x000fce000001085b */
[----:B------:R-:W1:Y:S01]  /*b190*/  MUFU.EX2 R170, R170 ;  /* 0x000000aa00aa7308 */ /* 0x000e620000000800 */
[-CC-:B------:R-:W-:Y:S01]  /*b1a0*/  FFMA.FTZ R199, R132, R89.reuse, -R91.reuse ;  /* 0x0000005984c77223 */ /* 0x180fe2000001085b */
[----:B------:R-:W-:Y:S01]  /*b1b0*/  FFMA.FTZ R132, R134, R89, -R91 ;  /* 0x0000005986847223 */ /* 0x000fe2000001085b */
[----:B---3--:R-:W-:-:S05]  /*b1c0*/  FADD.FTZ R134, R175, R120 ;  /* 0x00000078af867221 */ /* 0x008fca0000010000 */
[----:B------:R-:W3:Y:S01]  /*b1d0*/  MUFU.EX2 R131, R131 ;  /* 0x0000008300837308 */ /* 0x000ee20000000800 */
[----:B----4-:R-:W-:Y:S01]  /*b1e0*/  FADD.FTZ R10, R177, R10 ;  /* 0x0000000ab10a7221 */ /* 0x010fe20000010000 */
[----:B------:R-:W-:-:S06]  /*b1f0*/  FFMA.FTZ R166, R167, R89, -R91 ;  /* 0x00000059a7a67223 */ /* 0x000fcc000001085b */
[----:B------:R-:W4:Y:S01]  /*b200*/  MUFU.EX2 R181, R181 ;  /* 0x000000b500b57308 */ /* 0x000f220000000800 */
[----:B-----5:R-:W-:Y:S01]  /*b210*/  FADD.FTZ R134, R133, R134 ;  /* 0x0000008685867221 */ /* 0x020fe20000010000 */
[----:B------:R-:W-:-:S06]  /*b220*/  FADD.FTZ R3, R179, R10 ;  /* 0x0000000ab3037221 */ /* 0x000fcc0000010000 */
[----:B------:R-:W5:Y:S01]  /*b230*/  MUFU.EX2 R169, R169 ;  /* 0x000000a900a97308 */ /* 0x000f620000000800 */
[----:B------:R-:W-:-:S07]  /*b240*/  FFMA.FTZ R185, R154, R89, -R91 ;  /* 0x000000599ab97223 */ /* 0x000fce000001085b */
[----:B------:R-:W5:Y:S01]  /*b250*/  MUFU.EX2 R162, R162 ;  /* 0x000000a200a27308 */ /* 0x000f620000000800 */
[----:B0-----:R-:W-:Y:S01]  /*b260*/  FADD.FTZ R134, R173, R134 ;  /* 0x00000086ad867221 */ /* 0x001fe20000010000 */
[----:B-1----:R-:W-:-:S06]  /*b270*/  FADD.FTZ R10, R170, R3 ;  /* 0x00000003aa0a7221 */ /* 0x002fcc0000010000 */
[----:B------:R-:W0:Y:S01]  /*b280*/  MUFU.EX2 R129, R129 ;  /* 0x0000008100817308 */ /* 0x000e220000000800 */
[----:B------:R-:W-:-:S07]  /*b290*/  FFMA.FTZ R154, R155, R89, -R91 ;  /* 0x000000599b9a7223 */ /* 0x000fce000001085b */
[----:B------:R-:W1:Y:S01]  /*b2a0*/  MUFU.EX2 R183, R183 ;  /* 0x000000b700b77308 */ /* 0x000e620000000800 */
[----:B---3--:R-:W-:Y:S01]  /*b2b0*/  FADD.FTZ R134, R131, R134 ;  /* 0x0000008683867221 */ /* 0x008fe20000010000 */
[----:B----4-:R-:W-:-:S06]  /*b2c0*/  FADD.FTZ R3, R181, R10 ;  /* 0x0000000ab5037221 */ /* 0x010fcc0000010000 */
[----:B------:R-:W3:Y:S01]  /*b2d0*/  MUFU.EX2 R165, R165 ;  /* 0x000000a500a57308 */ /* 0x000ee20000000800 */
[----:B------:R-:W-:-:S07]  /*b2e0*/  FFMA.FTZ R187, R158, R89, -R91 ;  /* 0x000000599ebb7223 */ /* 0x000fce000001085b */
        /* <DEDUP_REMOVED lines=35> */
[----:B------:R-:W2:Y:S01]  /*b520*/  MUFU.EX2 R191, R191 ;  /* 0x000000bf00bf7308 */ /* 0x000ea20000000800 */
        /* <DEDUP_REMOVED lines=11> */
[----:B--2---:R-:W-:-:S06]  /*b5e0*/  FADD.FTZ R3, R191, R10 ;  /* 0x0000000abf037221 */ /* 0x004fcc0000010000 */
[----:B------:R-:W2:Y:S01]  /*b5f0*/  MUFU.EX2 R137, R137 ;  /* 0x0000008900897308 */ /* 0x000ea20000000800 */
        /* <DEDUP_REMOVED lines=9> */
[----:B------:R-:W3:Y:S08]  /*b690*/  MUFU.EX2 R172, R172 ;  /* 0x000000ac00ac7308 */ /* 0x000ef00000000800 */
[----:B------:R-:W4:Y:S01]  /*b6a0*/  MUFU.EX2 R142, R142 ;  /* 0x0000008e008e7308 */ /* 0x000f220000000800 */
[----:B--2---:R-:W-:Y:S01]  /*b6b0*/  FADD.FTZ R134, R137, R134 ;  /* 0x0000008689867221 */ /* 0x004fe20000010000 */
[----:B-----5:R-:W-:-:S06]  /*b6c0*/  FADD.FTZ R10, R138, R3 ;  /* 0x000000038a0a7221 */ /* 0x020fcc0000010000 */
[----:B------:R-:W2:Y:S08]  /*b6d0*/  MUFU.EX2 R115, R115 ;  /* 0x0000007300737308 */ /* 0x000eb00000000800 */
[----:B------:R-:W5:Y:S01]  /*b6e0*/  MUFU.EX2 R197, R197 ;  /* 0x000000c500c57308 */ /* 0x000f620000000800 */
[----:B0-----:R-:W-:Y:S01]  /*b6f0*/  FADD.FTZ R3, R117, R134 ;  /* 0x0000008675037221 */ /* 0x001fe20000010000 */
[----:B-1----:R-:W-:-:S06]  /*b700*/  FADD.FTZ R21, R195, R10 ;  /* 0x0000000ac3157221 */ /* 0x002fcc0000010000 */
[----:B------:R-:W0:Y:S01]  /*b710*/  MUFU.EX2 R168, R168 ;  /* 0x000000a800a87308 */ /* 0x000e220000000800 */
[----:B------:R-:W-:-:S07]  /*b720*/  FFMA.FTZ R209, R104, R89, -R91 ;  /* 0x0000005968d17223 */ /* 0x000fce000001085b */
[----:B------:R-:W1:Y:S01]  /*b730*/  MUFU.EX2 R130, R130 ;  /* 0x0000008200827308 */ /* 0x000e620000000800 */
[----:B------:R-:W-:Y:S01]  /*b740*/  FFMA.FTZ R104, R106, R89, -R91 ;  /* 0x000000596a687223 */ /* 0x000fe2000001085b */
[----:B---3--:R-:W-:Y:S01]  /*b750*/  FADD.FTZ R10, R172, R3 ;  /* 0x00000003ac0a7221 */ /* 0x008fe20000010000 */
[----:B----4-:R-:W-:-:S05]  /*b760*/  FADD.FTZ R106, R142, R21 ;  /* 0x000000158e6a7221 */ /* 0x010fca0000010000 */
[----:B------:R-:W3:Y:S01]  /*b770*/  MUFU.EX2 R113, R113 ;  /* 0x0000007100717308 */ /* 0x000ee20000000800 */
[----:B------:R-:W-:-:S07]  /*b780*/  FFMA.FTZ R120, R122, R89, -R91 ;  /* 0x000000597a787223 */ /* 0x000fce000001085b */
[----:B------:R-:W4:Y:S01]  /*b790*/  MUFU.EX2 R199, R199 ;  /* 0x000000c700c77308 */ /* 0x000f220000000800 */
[----:B--2---:R-:W-:Y:S01]  /*b7a0*/  FADD.FTZ R3, R115, R10 ;  /* 0x0000000a73037221 */ /* 0x004fe20000010000 */
[----:B-----5:R-:W-:-:S06]  /*b7b0*/  FADD.FTZ R21, R197, R106 ;  /* 0x0000006ac5157221 */ /* 0x020fcc0000010000 */
[----:B------:R-:W2:Y:S01]  /*b7c0*/  MUFU.EX2 R164, R164 ;  /* 0x000000a400a47308 */ /* 0x000ea20000000800 */
[----:B------:R-:W-:-:S07]  /*b7d0*/  FFMA.FTZ R203, R124, R89, -R91 ;  /* 0x000000597ccb7223 */ /* 0x000fce000001085b */
[----:B------:R-:W5:Y:S01]  /*b7e0*/  MUFU.EX2 R132, R132 ;  /* 0x0000008400847308 */ /* 0x000f620000000800 */
[----:B------:R-:W-:Y:S01]  /*b7f0*/  FFMA.FTZ R211, R108, R89, -R91 ;  /* 0x000000596cd37223 */ /* 0x000fe2000001085b */
[----:B0-----:R-:W-:Y:S01]  /*b800*/  FADD.FTZ R10, R168, R3 ;  /* 0x00000003a80a7221 */ /* 0x001fe20000010000 */
[----:B-1----:R-:W-:-:S05]  /*b810*/  FADD.FTZ R108, R130, R21 ;  /* 0x00000015826c7221 */ /* 0x002fca0000010000 */
        /* <DEDUP_REMOVED lines=31> */
[----:B------:R-:W0:Y:S08]  /*ba10*/  MUFU.EX2 R105, R105 ;  /* 0x0000006900697308 */ /* 0x000e300000000800 */
[----:B------:R-:W1:Y:S01]  /*ba20*/  MUFU.EX2 R207, R207 ;  /* 0x000000cf00cf7308 */ /* 0x000e620000000800 */
[----:B---3--:R-:W-:Y:S01]  /*ba30*/  FADD.FTZ R3, R107, R10 ;  /* 0x0000000a6b037221 */ /* 0x008fe20000010000 */
[----:B----4-:R-:W-:-:S06]  /*ba40*/  FADD.FTZ R21, R205, R98 ;  /* 0x00000062cd157221 */ /* 0x010fcc0000010000 */
[----:B------:R-:W3:Y:S08]  /*ba50*/  MUFU.EX2 R148, R148 ;  /* 0x0000009400947308 */ /* 0x000ef00000000800 */
[----:B------:R-:W4:Y:S01]  /*ba60*/  MUFU.EX2 R114, R114 ;  /* 0x0000007200727308 */ /* 0x000f220000000800 */
[----:B------:R-:W-:Y:S01]  /*ba70*/  FFMA.FTZ R215, R100, R89, -R91 ;  /* 0x0000005964d77223 */ /* 0x000fe2000001085b */
[----:B--2---:R-:W-:Y:S01]  /*ba80*/  FADD.FTZ R10, R152, R3 ;  /* 0x00000003980a7221 */ /* 0x004fe20000010000 */
[----:B-----5:R-:W-:-:S05]  /*ba90*/  FADD.FTZ R100, R112, R21 ;  /* 0x0000001570647221 */ /* 0x020fca0000010000 */
[----:B------:R-:W2:Y:S01]  /*baa0*/  MUFU.EX2 R103, R103 ;  /* 0x0000006700677308 */ /* 0x000ea20000000800 */
[----:B------:R-:W-:-:S07]  /*bab0*/  FFMA.FTZ R106, R110, R89, -R91 ;  /* 0x000000596e6a7223 */ /* 0x000fce000001085b */
[----:B------:R-:W5:Y:S01]  /*bac0*/  MUFU.EX2 R209, R209 ;  /* 0x000000d100d17308 */ /* 0x000f620000000800 */
[----:B0-----:R-:W-:Y:S01]  /*bad0*/  FADD.FTZ R3, R105, R10 ;  /* 0x0000000a69037221 */ /* 0x001fe20000010000 */
[----:B-1----:R-:W-:-:S06]  /*bae0*/  FADD.FTZ R21, R207, R100 ;  /* 0x00000064cf157221 */ /* 0x002fcc0000010000 */
[----:B------:R-:W0:Y:S08]  /*baf0*/  MUFU.EX2 R144, R144 ;  /* 0x0000009000907308 */ /* 0x000e300000000800 */
[----:B------:R-:W1:Y:S01]  /*bb00*/  MUFU.EX2 R104, R104 ;  /* 0x0000006800687308 */ /* 0x000e620000000800 */
[----:B---3--:R-:W-:Y:S01]  /*bb10*/  FADD.FTZ R10, R148, R3 ;  /* 0x00000003940a7221 */ /* 0x008fe20000010000 */
[----:B----4-:R-:W-:-:S06]  /*bb20*/  FADD.FTZ R100, R114, R21 ;  /* 0x0000001572647221 */ /* 0x010fcc0000010000 */
[----:B------:R-:W3:Y:S08]  /*bb30*/  MUFU.EX2 R101, R101 ;  /* 0x0000006500657308 */ /* 0x000ef00000000800 */
[----:B------:R-:W4:Y:S01]  /*bb40*/  MUFU.EX2 R211, R211 ;  /* 0x000000d300d37308 */ /* 0x000f220000000800 */
[----:B--2---:R-:W-:Y:S01]  /*bb50*/  FADD.FTZ R3, R103, R10 ;  /* 0x0000000a67037221 */ /* 0x004fe20000010000 */
[----:B-----5:R-:W-:-:S06]  /*bb60*/  FADD.FTZ R21, R209, R100 ;  /* 0x00000064d1157221 */ /* 0x020fcc0000010000 */
[----:B------:R-:W2:Y:S01]  /*bb70*/  MUFU.EX2 R140, R140 ;  /* 0x0000008c008c7308 */ /* 0x000ea20000000800 */
[----:B------:R-:W-:-:S07]  /*bb80*/  ISETP.NE.AND P1, PT, R22, RZ, PT ;  /* 0x000000ff1600720c */ /* 0x000fce0003f25270 */
        /* <DEDUP_REMOVED lines=8> */
[----:B------:R-:W3:Y:S01]  /*bc10*/  MUFU.EX2 R136, R136 ;  /* 0x0000008800887308 */ /* 0x000ee20000000800 */
[----:B------:R-:W-:-:S07]  /*bc20*/  FFMA.FTZ R217, R216, R89, -R91 ;  /* 0x00000059d8d97223 */ /* 0x000fce000001085b */
[----:B------:R-:W4:Y:S01]  /*bc30*/  MUFU.EX2 R96, R96 ;  /* 0x0000006000607308 */ /* 0x000f220000000800 */
[----:B------:R-:W-:Y:S02]  /*bc40*/  IMAD.U32 R93, RZ, RZ, UR60 ;  /* 0x0000003cff5d7e24 */ /* 0x000fe4000f8e00ff */
[----:B--2---:R-:W-:Y:S01]  /*bc50*/  FADD.FTZ R10, R140, R3 ;  /* 0x000000038c0a7221 */ /* 0x004fe20000010000 */
[----:B-----5:R-:W-:-:S04]  /*bc60*/  FADD.FTZ R102, R106, R21 ;  /* 0x000000156a667221 */ /* 0x020fc80000010000 */
[----:B------:R-:W2:Y:S01]  /*bc70*/  MUFU.EX2 R15, R15 ;  /* 0x0000000f000f7308 */ /* 0x000ea20000000800 */
[----:B------:R-:W-:-:S07]  /*bc80*/  FFMA.FTZ R100, R218, R89, -R91 ;  /* 0x00000059da647223 */ /* 0x000fce000001085b */
[----:B------:R-:W5:Y:S01]  /*bc90*/  MUFU.EX2 R215, R215 ;  /* 0x000000d700d77308 */ /* 0x000f620000000800 */
[----:B------:R-:W-:Y:S01]  /*bca0*/  @P1 LEA R3, R93, UR6, 0x3 ;  /* 0x000000065d031c11 */ /* 0x000fe2000f8e18ff */
        /* <DEDUP_REMOVED lines=10> */
[----:B------:R-:W-:Y:S02]  /*bd50*/  @P1 VIADD R3, R3, 0x34840 ;  /* 0x0003484003031836 */ /* 0x000fe40000000000 */
[----:B--2---:R-:W-:Y:S01]  /*bd60*/  FADD.FTZ R21, R15, R10 ;  /* 0x0000000a0f157221 */ /* 0x004fe20000010000 */
[----:B-----5:R-:W-:-:S04]  /*bd70*/  FADD.FTZ R91, R215, R102 ;  /* 0x00000066d75b7221 */ /* 0x020fc80000010000 */
[----:B------:R-:W2:Y:S08]  /*bd80*/  MUFU.EX2 R97, R97 ;  /* 0x0000006100617308 */ /* 0x000eb00000000800 */
[----:B------:R-:W5:Y:S01]  /*bd90*/  MUFU.EX2 R100, R100 ;  /* 0x0000006400647308 */ /* 0x000f620000000800 */
[----:B------:R-:W-:Y:S01]  /*bda0*/  @P1 PRMT R3, R157, 0x654, R3 ;  /* 0x000006549d031816 */ /* 0x000fe20000000003 */
[----:B0-----:R-:W-:Y:S01]  /*bdb0*/  FADD.FTZ R21, R214, R21 ;  /* 0x00000015d6157221 */ /* 0x001fe20000010000 */
[----:B-1----:R-:W-:-:S02]  /*bdc0*/  FADD.FTZ R10, R98, R91 ;  /* 0x0000005b620a7221 */ /* 0x002fc40000010000 */
[----:B------:R4:W-:Y:S03]  /*bdd0*/  @P1 SYNCS.ARRIVE.TRANS64.RED.A1T0 RZ, [R3+URZ], RZ ;  /* 0x000000ff03ff19a7 */ /* 0x0009e6000810043f */
[----:B------:R-:W0:Y:S08]  /*bde0*/  MUFU.EX2 R13, R13 ;  /* 0x0000000d000d7308 */ /* 0x000e300000000800 */
[----:B------:R-:W1:Y:S01]  /*bdf0*/  MUFU.EX2 R219, R219 ;  /* 0x000000db00db7308 */ /* 0x000e620000000800 */
[----:B---3--:R-:W-:Y:S01]  /*be00*/  FADD.FTZ R102, R14, R21 ;  /* 0x000000150e667221 */ /* 0x008fe20000010000 */
[----:B----4-:R-:W-:-:S06]  /*be10*/  FADD.FTZ R3, R217, R10 ;  /* 0x0000000ad9037221 */ /* 0x010fcc0000010000 */
[----:B------:R-:W3:Y:S08]  /*be20*/  MUFU.EX2 R128, R128 ;  /* 0x0000008000807308 */ /* 0x000ef00000000800 */
[----:B------:R-:W4:Y:S01]  /*be30*/  MUFU.EX2 R94, R94 ;  /* 0x0000005e005e7308 */ /* 0x000f220000000800 */
[----:B--2---:R-:W-:Y:S01]  /*be40*/  FADD.FTZ R102, R97, R102 ;  /* 0x0000006661667221 */ /* 0x004fe20000010000 */
[----:B-----5:R-:W-:-:S03]  /*be50*/  FADD.FTZ R10, R100, R3 ;  /* 0x00000003640a7221 */ /* 0x020fc60000010000 */
[----:B0-----:R-:W-:Y:S01]  /*be60*/  FADD.FTZ R3, R13, R102 ;  /* 0x000000660d037221 */ /* 0x001fe20000010000 */
[----:B-1----:R-:W-:-:S03]  /*be70*/  FADD.FTZ R21, R219, R10 ;  /* 0x0000000adb157221 */ /* 0x002fc60000010000 */
[----:B---3--:R-:W-:Y:S01]  /*be80*/  FADD.FTZ R3, R128, R3 ;  /* 0x0000000380037221 */ /* 0x008fe20000010000 */
[----:B----4-:R-:W-:Y:S01]  /*be90*/  FADD.FTZ R10, R94, R21 ;  /* 0x000000155e0a7221 */ /* 0x010fe20000010000 */
[----:B------:R-:W-:Y:S06]  /*bea0*/  @!P0 BRA `(.L_x_6881) ;  /* 0x0000000000048947 */ /* 0x000fec0003800000 */
[----:B------:R-:W-:Y:S01]  /*beb0*/  BPT.TRAP 0x1 ;  /* 0x000000040000795c */ /* 0x000fe20000300000 */
.L_x_6881:
[----:B------:R-:W-:Y:S01]  /*bec0*/  R2UR UR6, R2 ;  /* 0x00000000020672ca */ /* 0x000fe200000e0000 */
[----:B------:R-:W-:Y:S01]  /*bed0*/  IMAD.U32 R102, RZ, RZ, UR61 ;  /* 0x0000003dff667e24 */ /* 0x000fe2000f8e00ff */
[----:B------:R-:W-:Y:S01]  /*bee0*/  ISETP.NE.AND P1, PT, R19, RZ, PT ;  /* 0x000000ff1300720c */ /* 0x000fe20003f25270 */
[----:B------:R-:W-:Y:S01]  /*bef0*/  UMOV UR61, UR60 ;  /* 0x0000003c003d7c82 */ /* 0x000fe20008000000 */
[----:B------:R-:W-:Y:S01]  /*bf00*/  F2FP.BF16.F32.PACK_AB R216, R97, R14 ;  /* 0x0000000e61d8723e */ /* 0x000fe200000010ff */
[----:B------:R-:W-:Y:S01]  /*bf10*/  FMUL.FTZ R26, R26, R11 ;  /* 0x0000000b1a1a7220 */ /* 0x000fe20000410000 */
[----:B------:R-:W-:Y:S01]  /*bf20*/  F2FP.BF16.F32.PACK_AB R218, R128, R13 ;  /* 0x0000000d80da723e */ /* 0x000fe200000010ff */
        /* <DEDUP_REMOVED lines=8> */
[----:B------:R-:W-:Y:S01]  /*bfb0*/  @P1 LEA R102, R102, UR6, 0x3 ;  /* 0x0000000666661c11 */ /* 0x000fe2000f8e18ff */
[-C--:B------:R-:W-:Y:S01]  /*bfc0*/  FMUL.FTZ R43, R43, R11.reuse ;  /* 0x0000000b2b2b7220 */ /* 0x080fe20000410000 */
[----:B------:R-:W-:Y:S01]  /*bfd0*/  R2UR UR6, R16 ;  /* 0x00000000100672ca */ /* 0x000fe200000e0000 */
[-C--:B------:R-:W-:Y:S01]  /*bfe0*/  FMUL.FTZ R46, R46, R11.reuse ;  /* 0x0000000b2e2e7220 */ /* 0x080fe20000410000 */
[----:B------:R-:W-:Y:S01]  /*bff0*/  FMUL.FTZ R47, R47, R11 ;  /* 0x0000000b2f2f7220 */ /* 0x000fe20000410000 */
[----:B------:R-:W-:-:S02]  /*c000*/  @P1 VIADD R102, R102, 0x34860 ;  /* 0x0003486066661836 */ /* 0x000fc40000000000 */
[-C--:B------:R-:W-:Y:S01]  /*c010*/  FMUL.FTZ R50, R50, R11.reuse ;  /* 0x0000000b32327220 */ /* 0x080fe20000410000 */
[-C--:B------:R-:W-:Y:S01]  /*c020*/  FMUL.FTZ R51, R51, R11.reuse ;  /* 0x0000000b33337220 */ /* 0x080fe20000410000 */
[-C--:B------:R-:W-:Y:S01]  /*c030*/  FMUL.FTZ R54, R54, R11.reuse ;  /* 0x0000000b36367220 */ /* 0x080fe20000410000 */
[-C--:B------:R-:W-:Y:S01]  /*c040*/  FMUL.FTZ R55, R55, R11.reuse ;  /* 0x0000000b37377220 */ /* 0x080fe20000410000 */
[----:B------:R-:W-:Y:S01]  /*c050*/  @P1 PRMT R102, R23, 0x654, R102 ;  /* 0x0000065417661816 */ /* 0x000fe20000000066 */
[-C--:B------:R-:W-:Y:S01]  /*c060*/  FMUL.FTZ R58, R58, R11.reuse ;  /* 0x0000000b3a3a7220 */ /* 0x080fe20000410000 */
[-C--:B------:R-:W-:Y:S01]  /*c070*/  FMUL.FTZ R59, R59, R11.reuse ;  /* 0x0000000b3b3b7220 */ /* 0x080fe20000410000 */
[----:B------:R-:W-:Y:S01]  /*c080*/  FMUL.FTZ R62, R62, R11 ;  /* 0x0000000b3e3e7220 */ /* 0x000fe20000410000 */
[----:B------:R0:W-:Y:S01]  /*c090*/  @P1 SYNCS.ARRIVE.TRANS64.RED.A1T0 RZ, [R102+URZ], RZ ;  /* 0x000000ff66ff19a7 */ /* 0x0001e2000810043f */
[----:B------:R-:W-:Y:S01]  /*c0a0*/  ISETP.GT.AND P1, PT, R12, RZ, PT ;  /* 0x000000ff0c00720c */ /* 0x000fe20003f24270 */
[----:B------:R-:W-:-:S02]  /*c0b0*/  IMAD.U32 R14, RZ, RZ, UR6 ;  /* 0x00000006ff0e7e24 */ /* 0x000fc4000f8e00ff */
        /* <DEDUP_REMOVED lines=14> */
[----:B------:R-:W-:Y:S01]  /*c1a0*/  FMUL.FTZ R24, R24, R92 ;  /* 0x0000005c18187220 */ /* 0x000fe20000410000 */
        /* <DEDUP_REMOVED lines=62> */
[----:B------:R-:W-:Y:S01]  /*c590*/  F2FP.BF16.F32.PACK_AB R208, R144, R103 ;  /* 0x0000006790d0723e */ /* 0x000fe200000010ff */
[----:B------:R-:W-:Y:S01]  /*c5a0*/  VIADD R12, R12, 0xffffffff ;  /* 0xffffffff0c0c7836 */ /* 0x000fe20000000000 */
        /* <DEDUP_REMOVED lines=10> */
[----:B------:R-:W-:Y:S01]  /*c650*/  F2FP.BF16.F32.PACK_AB R219, R94, R219 ;  /* 0x000000db5edb723e */ /* 0x000fe200000010ff */
[----:B0-----:R-:W-:Y:S06]  /*c660*/  @P1 BRA `(.L_x_6882) ;  /* 0xffffffa800341947 */ /* 0x001fec000383ffff */
.L_x_6871:
[----:B------:R-:W-:Y:S06]  /*c670*/  BAR.ARV 0x8, 0x180 ;  /* 0x0206000000007b1d */ /* 0x000fec0000002000 */
[----:B------:R-:W-:Y:S05]  /*c680*/  @!P0 BRA `(.L_x_6883) ;  /* 0x0000000000048947 */ /* 0x000fea0003800000 */
[----:B------:R-:W-:Y:S01]  /*c690*/  BPT.TRAP 0x1 ;  /* 0x000000040000795c */ /* 0x000fe20000300000 */
.L_x_6883:
        /* <DEDUP_REMOVED lines=8> */
.L_x_6884:
[----:B-1----:R-:W-:Y:S05]  /*c720*/  @P1 BRA `(.L_x_6885) ;  /* 0x0000000000081947 */ /* 0x002fea0003800000 */
[----:B------:R-:W1:Y:S02]  /*c730*/  SYNCS.PHASECHK.TRANS64.TRYWAIT P1, [UR7+0x34850], R0 ;  /* 0x03485000ff0075a7 */ /* 0x000e640008020147 */
[----:B-1----:R-:W-:Y:S05]  /*c740*/  @!P1 BRA `(.L_x_6886) ;  /* 0x00000064004c9947 */ /* 0x002fea0003800000 */
.L_x_6885:
[----:B------:R-:W-:Y:S01]  /*c750*/  R2UR UR4, R2 ;  /* 0x00000000020472ca */ /* 0x000fe200000e0000 */
[----:B------:R-:W-:Y:S01]  /*c760*/  WARPGROUP.ARRIVE ;  /* 0x00000000000079c5 */ /* 0x000fe20000000000 */
[----:B------:R-:W-:Y:S01]  /*c770*/  UMOV UR11, 0x40000040 ;  /* 0x40000040000b7882 */ /* 0x000fe20000000000 */
[----:B01----:R-:W0:Y:S01]  /*c780*/  SHFL.BFLY PT, R0, R3, 0x2, 0x1f ;  /* 0x0c401f0003007f89 */ /* 0x003e2200000e0000 */
[----:B------:R-:W-:Y:S02]  /*c790*/  IMAD.MOV.U32 R8, RZ, RZ, RZ ;  /* 0x000000ffff087224 */ /* 0x000fe400078e00ff */
[----:B------:R-:W-:Y:S01]  /*c7a0*/  IMAD.MOV.U32 R18, RZ, RZ, -0x800000 ;  /* 0xff800000ff127424 */ /* 0x000fe200078e00ff */
[----:B------:R-:W1:Y:S06]  /*c7b0*/  SHFL.BFLY PT, R5, R10, 0x2, 0x1f ;  /* 0x0c401f000a057f89 */ /* 0x000e6c00000e0000 */
[----:B------:R-:W-:-:S04]  /*c7c0*/  UIADD3 UR4, UR4, 0x400, URZ ;  /* 0x0000040004047890 */ /* 0x000fc8000fffe03f */
[----:B------:R-:W-:-:S04]  /*c7d0*/  USHF.R.U32.HI UR4, URZ, 0x4, UR4 ;  /* 0x000000043f047899 */ /* 0x000fc80008011604 */
[----:B------:R-:W-:-:S04]  /*c7e0*/  ULOP3.LUT UR4, UR4, 0x3fff, URZ, 0xc0, !UPT ;  /* 0x00003fff04047892 */ /* 0x000fc8000f8ec03f */
[----:B------:R-:W-:Y:S01]  /*c7f0*/  ULOP3.LUT UR4, UR4, 0x5800000, URZ, 0xfc, !UPT ;  /* 0x0580000004047892 */ /* 0x000fe2000f8efc3f */
[----:B0-----:R-:W-:Y:S01]  /*c800*/  FADD.FTZ R0, R0, R3 ;  /* 0x0000000300007221 */ /* 0x001fe20000010000 */
[----:B------:R-:W-:Y:S02]  /*c810*/  IMAD.MOV.U32 R3, RZ, RZ, RZ ;  /* 0x000000ffff037224 */ /* 0x000fe400078e00ff */
[----:B------:R-:W-:Y:S01]  /*c820*/  UIMAD UR4, UR60, 0xb00, UR4 ;  /* 0x00000b003c0478a4 */ /* 0x000fe2000f8e0204 */
[----:B-1----:R-:W-:-:S03]  /*c830*/  FADD.FTZ R4, R5, R10 ;  /* 0x0000000a05047221 */ /* 0x002fc60000010000 */
[----:B------:R-:W-:Y:S01]  /*c840*/  UIADD3 UR6, UR4, 0x80, URZ ;  /* 0x0000008004067890 */ /* 0x000fe2000fffe03f */
[----:B------:R-:W0:Y:S02]  /*c850*/  SHFL.BFLY PT, R5, R0, 0x1, 0x1f ;  /* 0x0c201f0000057f89 */ /* 0x000e2400000e0000 */
[----:B------:R-:W-:Y:S02]  /*c860*/  UMOV UR10, UR4 ;  /* 0x00000004000a7c82 */ /* 0x000fe40008000000 */
[----:B------:R-:W-:Y:S01]  /*c870*/  HGMMA.64x128x16.F32.BF16 R24, R176, gdesc[UR8].tnspB, R24, gsb0 ;  /* 0x41e00008b0187df0 */ /* 0x000fe20008001818 */
[----:B------:R-:W-:Y:S01]  /*c880*/  UMOV UR11, 0x40000040 ;  /* 0x40000040000b7882 */ /* 0x000fe20000000000 */
[----:B------:R-:W-:Y:S01]  /*c890*/  UMOV UR10, UR6 ;  /* 0x00000006000a7c82 */ /* 0x000fe20008000000 */
[----:B------:R-:W-:Y:S01]  /*c8a0*/  UIADD3 UR6, UR4, 0x100, URZ ;  /* 0x0000010004067890 */ /* 0x000fe2000fffe03f */
[----:B------:R-:W1:Y:S01]  /*c8b0*/  SHFL.BFLY PT, R7, R4, 0x1, 0x1f ;  /* 0x0c201f0004077f89 */ /* 0x000e6200000e0000 */
[----:B0-----:R-:W-:Y:S01]  /*c8c0*/  FADD.FTZ R9, R0, R5 ;  /* 0x0000000500097221 */ /* 0x001fe20000010000 */
[----:B------:R-:W-:-:S04]  /*c8d0*/  IMAD.MOV.U32 R0, RZ, RZ, -0x800000 ;  /* 0xff800000ff007424 */ /* 0x000fc800078e00ff */
[----:B------:R-:W-:Y:S01]  /*c8e0*/  FSETP.NE.FTZ.AND P1, PT, R9, RZ, PT ;  /* 0x000000ff0900720b */ /* 0x000fe20003f35000 */
[----:B-1----:R-:W-:-:S05]  /*c8f0*/  FADD.FTZ R11, R4, R7 ;  /* 0x00000007040b7221 */ /* 0x002fca0000010000 */
[----:B------:R-:W-:-:S07]  /*c900*/  FSETP.NE.FTZ.AND P2, PT, R11, RZ, PT ;  /* 0x000000ff0b00720b */ /* 0x000fce0003f55000 */
[----:B------:R-:W0:Y:S01]  /*c910*/  @P1 MUFU.LG2 R6, R9 ;  /* 0x0000000900061308 */ /* 0x000e220000000c00 */
[----:B------:R-:W-:-:S07]  /*c920*/  @P1 FMUL.FTZ R5, R89, 0.69314718246459960938 ;  /* 0x3f31721859051820 */ /* 0x000fce0000410000 */
[----:B------:R-:W1:Y:S01]  /*c930*/  @P2 MUFU.LG2 R7, R11 ;  /* 0x0000000b00072308 */ /* 0x000e620000000c00 */
[----:B------:R-:W-:-:S07]  /*c940*/  @P2 FMUL.FTZ R4, R89, 0.69314718246459960938 ;  /* 0x3f31721859042820 */ /* 0x000fce0000410000 */
        /* <DEDUP_REMOVED lines=56> */
[----:B------:R-:W-:Y:S01]  /*ccd0*/  HGMMA.64x128x16.F32.BF16 R24, R212, gdesc[UR8].tnspB, R24, gsb0 ;  /* 0x41e00008d4187df0 */ /* 0x000fe20008001818 */
[----:B------:R-:W-:Y:S01]  /*cce0*/  UMOV UR10, UR4 ;  /* 0x00000004000a7c82 */ /* 0x000fe20008000000 */
[----:B------:R-:W-:Y:S01]  /*ccf0*/  UMOV UR11, 0x40000040 ;  /* 0x40000040000b7882 */ /* 0x000fe20000000000 */
[----:B------:R-:W-:Y:S02]  /*cd00*/  WARPGROUP.DEPBAR.LE gsb0, 0x0 ;  /* 0x00008000000079c5 */ /* 0x000fe40000010000 */
[----:B------:R-:W-:-:S07]  /*cd10*/  WARPGROUP.ARRIVE ;  /* 0x00000000000079c5 */ /* 0x000fce0000000000 */
[----:B------:R-:W-:Y:S03]  /*cd20*/  HGMMA.64x128x16.F32.BF16 R24, R216, gdesc[UR8].tnspB, R24, gsb0 ;  /* 0x41e00008d8187df0 */ /* 0x000fe60008001818 */
[----:B------:R-:W-:Y:S02]  /*cd30*/  WARPGROUP.DEPBAR.LE gsb0, 0x0 ;  /* 0x00008000000079c5 */ /* 0x000fe40000010000 */
[----:B0-23--:R-:W-:Y:S05]  /*cd40*/  @!P0 BRA `(.L_x_6887) ;  /* 0x0000000000048947 */ /* 0x00dfea0003800000 */
[----:B------:R-:W-:Y:S01]  /*cd50*/  BPT.TRAP 0x1 ;  /* 0x000000040000795c */ /* 0x000fe20000300000 */
.L_x_6887:
[----:B------:R-:W0:Y:S01]  /*cd60*/  S2UR UR6, SR_SWINHI ;  /* 0x00000000000679c3 */ /* 0x000e220000002f00 */
[----:B------:R-:W-:Y:S01]  /*cd70*/  R2UR UR13, R2 ;  /* 0x00000000020d72ca */ /* 0x000fe200000e0000 */
[-C--:B------:R-:W-:Y:S01]  /*cd80*/  FMUL.FTZ R90, R44, R3.reuse ;  /* 0x000000032c5a7220 */ /* 0x080fe20000410000 */
[----:B------:R-:W-:Y:S01]  /*cd90*/  ISETP.NE.AND P1, PT, R19, RZ, PT ;  /* 0x000000ff1300720c */ /* 0x000fe20003f25270 */
[----:B------:R-:W-:Y:S02]  /*cda0*/  IMAD.U32 R10, RZ, RZ, UR7 ;  /* 0x00000007ff0a7e24 */ /* 0x000fe4000f8e00ff */
[-C--:B------:R-:W-:Y:S01]  /*cdb0*/  FMUL.FTZ R99, R35, R8.reuse ;  /* 0x0000000823637220 */ /* 0x080fe20000410000 */
[----:B------:R-:W-:Y:S01]  /*cdc0*/  FMUL.FTZ R106, R34, R8 ;  /* 0x00000008226a7220 */ /* 0x000fe20000410000 */
[-C--:B------:R-:W-:Y:S01]  /*cdd0*/  FMUL.FTZ R4, R25, R3.reuse ;  /* 0x0000000319047220 */ /* 0x080fe20000410000 */
[----:B------:R-:W1:Y:S01]  /*cde0*/  LDC R44, c[0x0][0xbe8] ;  /* 0x0002fa00ff2c7b82 */ /* 0x000e620000000800 */
        /* <DEDUP_REMOVED lines=35> */
[----:B------:R-:W-:Y:S01]  /*d020*/  IMAD.WIDE R2, R233, 0x2, R34 ;  /* 0x00000002e9027825 */ /* 0x000fe200078e0222 */
[----:B------:R-:W-:-:S03]  /*d030*/  @P1 PRMT R10, R23, 0x654, R10 ;  /* 0x00000654170a1816 */ /* 0x000fc6000000000a */
[-C--:B------:R-:W-:Y:S01]  /*d040*/  FMUL.FTZ R27, R27, R8.reuse ;  /* 0x000000081b1b7220 */ /* 0x080fe20000410000 */
[-C--:B------:R-:W-:Y:S01]  /*d050*/  FMUL.FTZ R100, R26, R8.reuse ;  /* 0x000000081a647220 */ /* 0x080fe20000410000 */
[-C--:B------:R-:W-:Y:S01]  /*d060*/  FMUL.FTZ R31, R31, R8.reuse ;  /* 0x000000081f1f7220 */ /* 0x080fe20000410000 */
[----:B------:R0:W-:Y:S01]  /*d070*/  @P1 SYNCS.ARRIVE.TRANS64.RED.A1T0 RZ, [R10+URZ], RZ ;  /* 0x000000ff0aff19a7 */ /* 0x0001e2000810043f */
        /* <DEDUP_REMOVED lines=28> */
[----:B------:R-:W-:Y:S01]  /*d240*/  LOP3.LUT R8, R101, 0x380, RZ, 0xc0, !PT ;  /* 0x0000038065087812 */ /* 0x000fe200078ec0ff */
[----:B------:R-:W-:Y:S01]  /*d250*/  IMAD.X R41, RZ, RZ, R3, P1 ;  /* 0x000000ffff297224 */ /* 0x000fe200008e0603 */
[C---:B------:R-:W-:Y:S01]  /*d260*/  IADD3 R29, P3, R2.reuse, 0x4000, RZ ;  /* 0x00004000021d7810 */ /* 0x040fe20007f7e0ff */
[----:B------:R-:W-:Y:S01]  /*d270*/  IMAD R9, R225, 0x40, R220 ;  /* 0x00000040e1097824 */ /* 0x000fe200078e02dc */
[----:B------:R-:W-:Y:S01]  /*d280*/  IADD3 R33, P2, R2, 0x4020, RZ ;  /* 0x0000402002217810 */ /* 0x000fe20007f5e0ff */
[----:B------:R-:W-:Y:S01]  /*d290*/  ULDC UR7, c[0x0][0xc44] ;  /* 0x0003110000077ab9 */ /* 0x000fe20000000800 */
[----:B------:R-:W-:Y:S01]  /*d2a0*/  SHF.R.U64 R8, R8, 0x3, RZ ;  /* 0x0000000308087819 */ /* 0x000fe200000012ff */
[----:B------:R-:W-:Y:S01]  /*d2b0*/  IMAD.WIDE R34, R9, 0x2, R34 ;  /* 0x0000000209227825 */ /* 0x000fe200078e0222 */
[----:B0-----:R-:W-:Y:S01]  /*d2c0*/  LOP3.LUT R10, R29, 0x380, RZ, 0xc0, !PT ;  /* 0x000003801d0a7812 */ /* 0x001fe200078ec0ff */
[----:B------:R-:W-:Y:S01]  /*d2d0*/  ULDC.64 UR8, c[0x0][0xb90] ;  /* 0x0002e40000087ab9 */ /* 0x000fe20000000a00 */
[----:B------:R-:W-:Y:S01]  /*d2e0*/  LOP3.LUT R12, R33, 0x380, RZ, 0xc0, !PT ;  /* 0x00000380210c7812 */ /* 0x000fe200078ec0ff */
[--C-:B------:R-:W-:Y:S01]  /*d2f0*/  IMAD.X R37, RZ, RZ, R3.reuse, P3 ;  /* 0x000000ffff257224 */ /* 0x100fe200018e0603 */
[----:B-1----:R-:W-:Y:S01]  /*d300*/  ISETP.NE.AND P1, PT, R44, 0x1, PT ;  /* 0x000000012c00780c */ /* 0x002fe20003f25270 */
[----:B------:R-:W-:Y:S01]  /*d310*/  IMAD.X R39, RZ, RZ, R3, P2 ;  /* 0x000000ffff277224 */ /* 0x000fe200010e0603 */
[----:B------:R-:W-:-:S02]  /*d320*/  LOP3.LUT R40, R8, R101, RZ, 0x3c, !PT ;  /* 0x0000006508287212 */ /* 0x000fc400078e3cff */
[----:B------:R-:W0:Y:S01]  /*d330*/  LDC R101, c[0x0][0xc38] ;  /* 0x00030e00ff657b82 */ /* 0x000e220000000800 */
[----:B------:R-:W-:Y:S02]  /*d340*/  IADD3 R25, P4, R2, 0x60, RZ ;  /* 0x0000006002197810 */ /* 0x000fe40007f9e0ff */
[----:B------:R-:W-:Y:S02]  /*d350*/  SHF.R.U64 R10, R10, 0x3, RZ ;  /* 0x000000030a0a7819 */ /* 0x000fe400000012ff */
[----:B------:R-:W-:Y:S01]  /*d360*/  SHF.R.U64 R12, R12, 0x3, RZ ;  /* 0x000000030c0c7819 */ /* 0x000fe200000012ff */
[--C-:B------:R-:W-:Y:S01]  /*d370*/  IMAD.X R11, RZ, RZ, R3.reuse, P4 ;  /* 0x000000ffff0b7224 */ /* 0x100fe200020e0603 */
[----:B------:R-:W-:Y:S02]  /*d380*/  IADD3 R13, P6, R2, 0x20, RZ ;  /* 0x00000020020d7810 */ /* 0x000fe40007fde0ff */
[----:B------:R-:W-:Y:S01]  /*d390*/  LOP3.LUT R36, R10, R29, RZ, 0x3c, !PT ;  /* 0x0000001d0a247212 */ /* 0x000fe200078e3cff */
[----:B------:R-:W1:Y:S01]  /*d3a0*/  @P1 LDC R107, c[0x0][0xbf0] ;  /* 0x0002fc00ff6b1b82 */ /* 0x000e620000000800 */
[----:B------:R-:W-:Y:S01]  /*d3b0*/  R2UR UR14, R228 ;  /* 0x00000000e40e72ca */ /* 0x000fe200000e0000 */
[----:B------:R-:W-:Y:S01]  /*d3c0*/  IMAD.X R15, RZ, RZ, R3, P6 ;  /* 0x000000ffff0f7224 */ /* 0x000fe200030e0603 */
[----:B------:R-:W-:-:S02]  /*d3d0*/  LOP3.LUT R38, R12, R33, RZ, 0x3c, !PT ;  /* 0x000000210c267212 */ /* 0x000fc400078e3cff */
[----:B------:R-:W-:Y:S02]  /*d3e0*/  LOP3.LUT R10, R25, 0x380, RZ, 0xc0, !PT ;  /* 0x00000380190a7812 */ /* 0x000fe400078ec0ff */
[----:B------:R-:W-:Y:S02]  /*d3f0*/  R2UR UR12, R229 ;  /* 0x00000000e50c72ca */ /* 0x000fe400000e0000 */
[----:B------:R-:W-:Y:S02]  /*d400*/  IADD3 R33, P4, R34, 0x3000, RZ ;  /* 0x0000300022217810 */ /* 0x000fe40007f9e0ff */
[----:B------:R-:W-:Y:S02]  /*d410*/  LOP3.LUT R8, R13, 0x380, RZ, 0xc0, !PT ;  /* 0x000003800d087812 */ /* 0x000fe400078ec0ff */
[----:B------:R-:W-:Y:S01]  /*d420*/  F2FP.BF16.F32.PACK_AB R6, R6, R7 ;  /* 0x000000070606723e */ /* 0x000fe200000010ff */
[----:B------:R-:W-:Y:S01]  /*d430*/  UIADD3 UR4, -UR14, URZ, URZ ;  /* 0x0000003f0e047290 */ /* 0x000fe2000fffe13f */
[----:B------:R-:W-:-:S02]  /*d440*/  SHF.R.U64 R10, R10, 0x3, RZ ;  /* 0x000000030a0a7819 */ /* 0x000fc400000012ff */
[----:B------:R-:W-:Y:S02]  /*d450*/  F2FP.BF16.F32.PACK_AB R7, R31, R104 ;  /* 0x000000681f07723e */ /* 0x000fe400000010ff */
[----:B------:R-:W-:Y:S01]  /*d460*/  R2UR UR11, R227 ;  /* 0x00000000e30b72ca */ /* 0x000fe200000e0000 */
[----:B------:R-:W2:Y:S01]  /*d470*/  @P1 LDC R104, c[0x0][0xbec] ;  /* 0x0002fb00ff681b82 */ /* 0x000ea20000000800 */
[----:B------:R-:W-:Y:S01]  /*d480*/  LOP3.LUT R28, R33, 0x380, RZ, 0xc0, !PT ;  /* 0x00000380211c7812 */ /* 0x000fe200078ec0ff */
[----:B------:R-:W-:Y:S01]  /*d490*/  IMAD R98, RZ, RZ, -UR12 ;  /* 0x8000000cff627e24 */ /* 0x000fe2000f8e02ff */
[----:B------:R-:W-:Y:S01]  /*d4a0*/  LOP3.LUT R9, R2, 0x380, RZ, 0xc0, !PT ;  /* 0x0000038002097812 */ /* 0x000fe200078ec0ff */
[----:B------:R-:W-:Y:S01]  /*d4b0*/  UIMAD UR7, UR7, UR4, UR12 ;  /* 0x00000004070772a4 */ /* 0x000fe2000f8e020c */
[----:B------:R-:W-:Y:S02]  /*d4c0*/  SHF.R.U64 R8, R8, 0x3, RZ ;  /* 0x0000000308087819 */ /* 0x000fe400000012ff */
[----:B------:R-:W-:Y:S01]  /*d4d0*/  IADD3 R21, P5, R2, 0x40, RZ ;  /* 0x0000004002157810 */ /* 0x000fe20007fbe0ff */
[----:B------:R-:W-:Y:S01]  /*d4e0*/  USHF.R.S32.HI UR10, URZ, 0x1f, UR7 ;  /* 0x0000001f3f0a7899 */ /* 0x000fe20008011407 */
[----:B------:R-:W-:Y:S01]  /*d4f0*/  LOP3.LUT R10, R10, R25, RZ, 0x3c, !PT ;  /* 0x000000190a0a7212 */ /* 0x000fe200078e3cff */
[----:B------:R-:W-:Y:S01]  /*d500*/  UIMAD.WIDE.U32 UR4, UR7, UR8, URZ ;  /* 0x00000008070472a5 */ /* 0x000fe2000f8e003f */
[----:B------:R-:W-:Y:S01]  /*d510*/  IADD3 R25, P6, R34, 0x1000, RZ ;  /* 0x0000100022197810 */ /* 0x000fe20007fde0ff */
[----:B0-----:R-:W-:Y:S01]  /*d520*/  IMAD R98, R101, R98, UR11 ;  /* 0x0000000b65627e24 */ /* 0x001fe2000f8e0262 */
[----:B------:R-:W-:Y:S01]  /*d530*/  SHF.R.U64 R28, R28, 0x3, RZ ;  /* 0x000000031c1c7819 */ /* 0x000fe200000012ff */
[----:B------:R-:W-:Y:S01]  /*d540*/  UIMAD UR6, UR10, UR8, URZ ;  /* 0x000000080a0672a4 */ /* 0x000fe2000f8e023f */
[----:B------:R-:W-:Y:S01]  /*d550*/  IADD3 R43, P0, R2, 0x4060, RZ ;  /* 0x00004060022b7810 */ /* 0x000fe20007f1e0ff */
[----:B------:R-:W-:Y:S01]  /*d560*/  IMAD R109, R98, 0x80, R232 ;  /* 0x00000080626d7824 */ /* 0x000fe200078e02e8 */
[----:B------:R-:W-:Y:S01]  /*d570*/  SHF.R.U64 R9, R9, 0x3, RZ ;  /* 0x0000000309097819 */ /* 0x000fe200000012ff */
[----:B------:R-:W-:Y:S01]  /*d580*/  UIMAD UR6, UR7, UR9, UR6 ;  /* 0x00000009070672a4 */ /* 0x000fe2000f8e0206 */
[----:B------:R-:W-:Y:S01]  /*d590*/  LOP3.LUT R14, R8, R13, RZ, 0x3c, !PT ;  /* 0x0000000d080e7212 */ /* 0x000fe200078e3cff */
[----:B------:R-:W-:Y:S01]  /*d5a0*/  USHF.R.S32.HI UR11, URZ, 0x1f, UR14 ;  /* 0x0000001f3f0b7899 */ /* 0x000fe2000801140e */
[----:B------:R-:W-:Y:S01]  /*d5b0*/  LOP3.LUT R8, R21, 0x380, RZ, 0xc0, !PT ;  /* 0x0000038015087812 */ /* 0x000fe200078ec0ff */
[----:B------:R-:W-:Y:S01]  /*d5c0*/  UIADD3 UR6, UR5, UR6, URZ ;  /* 0x0000000605067290 */ /* 0x000fe2000fffe03f */
[----:B------:R-:W-:Y:S01]  /*d5d0*/  LOP3.LUT R28, R28, R33, RZ, 0x3c, !PT ;  /* 0x000000211c1c7212 */ /* 0x000fe200078e3cff */
[----:B------:R-:W-:Y:S01]  /*d5e0*/  IMAD.X R33, RZ, RZ, R35, P6 ;  /* 0x000000ffff217224 */ /* 0x000fe200030e0623 */
[----:B------:R-:W-:Y:S01]  /*d5f0*/  LOP3.LUT R42, R43, 0x380, RZ, 0xc0, !PT ;  /* 0x000003802b2a7812 */ /* 0x000fe200078ec0ff */
[----:B------:R-:W-:Y:S01]  /*d600*/  IMAD.U32 R13, RZ, RZ, UR5 ;  /* 0x00000005ff0d7e24 */ /* 0x000fe2000f8e00ff */
[----:B------:R-:W-:Y:S01]  /*d610*/  LOP3.LUT R2, R9, R2, RZ, 0x3c, !PT ;  /* 0x0000000209027212 */ /* 0x000fe200078e3cff */
[----:B------:R-:W-:Y:S01]  /*d620*/  IMAD.U32 R12, RZ, RZ, UR4 ;  /* 0x00000004ff0c7e24 */ /* 0x000fe2000f8e00ff */
[----:B------:R-:W-:Y:S01]  /*d630*/  IADD3 R103, P6, R34, 0x7000, RZ ;  /* 0x0000700022677810 */ /* 0x000fe20007fde0ff */
[----:B------:R-:W-:Y:S01]  /*d640*/  IMAD.U32 R13, RZ, RZ, UR6 ;  /* 0x00000006ff0d7e24 */ /* 0x000fe2000f8e00ff */
[----:B------:R-:W-:Y:S01]  /*d650*/  SHF.R.U64 R8, R8, 0x3, RZ ;  /* 0x0000000308087819 */ /* 0x000fe200000012ff */
[----:B------:R-:W-:Y:S01]  /*d660*/  ULDC.64 UR4, c[0x0][0xb88] ;  /* 0x0002e20000047ab9 */ /* 0x000fe20000000a00 */
[----:B------:R-:W-:Y:S01]  /*d670*/  F2FP.BF16.F32.PACK_AB R4, R4, R5 ;  /* 0x000000050404723e */ /* 0x000fe200000010ff */
[----:B------:R-:W-:Y:S01]  /*d680*/  ULDC UR6, c[0x0][0xa88] ;  /* 0x0002a20000067ab9 */ /* 0x000fe20000000800 */
[----:B------:R-:W-:Y:S01]  /*d690*/  SHF.R.U64 R42, R42, 0x3, RZ ;  /* 0x000000032a2a7819 */ /* 0x000fe200000012ff */
[----:B------:R-:W-:Y:S01]  /*d6a0*/  ULDC.64 UR8, c[0x0][0x208] ;  /* 0x0000820000087ab9 */ /* 0x000fe20000000a00 */
[----:B------:R-:W-:-:S02]  /*d6b0*/  MOV R108, R2 ;  /* 0x00000002006c7202 */ /* 0x000fc40000000f00 */
[----:B------:R-:W-:Y:S01]  /*d6c0*/  F2FP.BF16.F32.PACK_AB R5, R27, R100 ;  /* 0x000000641b05723e */ /* 0x000fe200000010ff */
[----:B------:R-:W-:Y:S01]  /*d6d0*/  BAR.SYNC.DEFER_BLOCKING 0x1, 0x100 ;  /* 0x0044000000007b1d */ /* 0x000fe20000010000 */
[----:B------:R-:W-:Y:S02]  /*d6e0*/  LOP3.LUT R2, R103, 0x380, RZ, 0xc0, !PT ;  /* 0x0000038067027812 */ /* 0x000fe400078ec0ff */
[----:B------:R-:W-:Y:S02]  /*d6f0*/  IADD3.X R9, RZ, R3, RZ, P5, !PT ;  /* 0x00000003ff097210 */ /* 0x000fe40002ffe4ff */
[----:B------:R-:W-:-:S03]  /*d700*/  LOP3.LUT R8, R8, R21, RZ, 0x3c, !PT ;  /* 0x0000001508087212 */ /* 0x000fc600078e3cff */
[----:B------:R-:W0:Y:S01]  /*d710*/  LDC.64 R100, c[0x0][0xb98] ;  /* 0x0002e600ff647b82 */ /* 0x000e220000000a00 */
[----:B------:R-:W-:Y:S02]  /*d720*/  IADD3 R21, P5, R34, 0x2000, RZ ;  /* 0x0000200022157810 */ /* 0x000fe40007fbe0ff */
[----:B------:R-:W-:Y:S01]  /*d730*/  LOP3.LUT R42, R42, R43, RZ, 0x3c, !PT ;  /* 0x0000002b2a2a7212 */ /* 0x000fe200078e3cff */
[----:B------:R-:W-:Y:S01]  /*d740*/  IMAD.X R43, RZ, RZ, R3, P0 ;  /* 0x000000ffff2b7224 */ /* 0x000fe200000e0603 */
[----:B------:R-:W-:Y:S01]  /*d750*/  SHF.R.U64 R2, R2, 0x3, RZ ;  /* 0x0000000302027819 */ /* 0x000fe200000012ff */
[----:B------:R-:W-:Y:S01]  /*d760*/  IMAD.X R31, RZ, RZ, R35, P5 ;  /* 0x000000ffff1f7224 */ /* 0x000fe200028e0623 */
[----:B------:R-:W-:Y:S02]  /*d770*/  LOP3.LUT R30, R21, 0x380, RZ, 0xc0, !PT ;  /* 0x00000380151e7812 */ /* 0x000fe400078ec0ff */
[----:B------:R-:W-:Y:S02]  /*d780*/  LOP3.LUT R2, R2, R103, RZ, 0x3c, !PT ;  /* 0x0000006702027212 */ /* 0x000fe400078e3cff */
[----:B------:R-:W-:Y:S01]  /*d790*/  MOV R103, R42 ;  /* 0x0000002a00677202 */ /* 0x000fe20000000f00 */
[----:B--2---:R-:W-:Y:S01]  /*d7a0*/  @P1 IMAD.HI.U32 R42, R109, R104, RZ ;  /* 0x000000686d2a1227 */ /* 0x004fe200078e00ff */
[----:B------:R-:W-:-:S02]  /*d7b0*/  SHF.R.U64 R30, R30, 0x3, RZ ;  /* 0x000000031e1e7819 */ /* 0x000fc400000012ff */
[----:B------:R-:W-:Y:S01]  /*d7c0*/  LOP3.LUT R32, R25, 0x380, RZ, 0xc0, !PT ;  /* 0x0000038019207812 */ /* 0x000fe200078ec0ff */
[----:B------:R-:W-:Y:S01]  /*d7d0*/  IMAD.MOV.U32 R43, RZ, RZ, R109 ;  /* 0x000000ffff2b7224 */ /* 0x000fe200078e006d */
[----:B------:R-:W-:Y:S01]  /*d7e0*/  LOP3.LUT R30, R30, R21, RZ, 0x3c, !PT ;  /* 0x000000151e1e7212 */ /* 0x000fe200078e3cff */
[----:B------:R2:W-:Y:S01]  /*d7f0*/  STSM.16.M88.4 [R108], R4 ;  /* 0x000000046c007844 */ /* 0x0005e20000000200 */
[----:B------:R-:W-:Y:S02]  /*d800*/  IADD3 R21, P0, R34, 0x6000, RZ ;  /* 0x0000600022157810 */ /* 0x000fe40007f1e0ff */
[----:B-1----:R-:W-:Y:S02]  /*d810*/  @P1 SHF.R.U32.HI R43, RZ, R107, R42 ;  /* 0x0000006bff2b1219 */ /* 0x002fe4000001162a */
[----:B------:R-:W-:Y:S01]  /*d820*/  LOP3.LUT R20, R21, 0x380, RZ, 0xc0, !PT ;  /* 0x0000038015147812 */ /* 0x000fe200078ec0ff */
[----:B0-----:R-:W-:Y:S01]  /*d830*/  IMAD.WIDE.U32 R12, R100, UR14, R12 ;  /* 0x0000000e640c7c25 */ /* 0x001fe2000f8e000c */
[----:B------:R-:W-:-:S02]  /*d840*/  MOV R107, R36 ;  /* 0x00000024006b7202 */ /* 0x000fc40000000f00 */
[----:B------:R-:W-:Y:S01]  /*d850*/  SHF.R.U64 R20, R20, 0x3, RZ ;  /* 0x0000000314147819 */ /* 0x000fe200000012ff */
[----:B------:R-:W-:Y:S01]  /*d860*/  IMAD.MOV R37, RZ, RZ, -R43 ;  /* 0x000000ffff257224 */ /* 0x000fe200078e0a2b */
[----:B------:R-:W-:Y:S01]  /*d870*/  SHF.R.U64 R32, R32, 0x3, RZ ;  /* 0x0000000320207819 */ /* 0x000fe200000012ff */
[----:B------:R-:W-:Y:S01]  /*d880*/  IMAD R36, R98, 0x80, R231 ;  /* 0x0000008062247824 */ /* 0x000fe200078e02e7 */
[----:B------:R-:W-:Y:S01]  /*d890*/  LOP3.LUT R20, R20, R21, RZ, 0x3c, !PT ;  /* 0x0000001514147212 */ /* 0x000fe200078e3cff */
[----:B------:R-:W-:Y:S01]  /*d8a0*/  IMAD.X R21, RZ, RZ, R35, P0 ;  /* 0x000000ffff157224 */ /* 0x000fe200000e0623 */
[----:B------:R-:W-:Y:S01]  /*d8b0*/  IADD3 R12, P0, R43, R12, RZ ;  /* 0x0000000c2b0c7210 */ /* 0x000fe20007f1e0ff */
[----:B--2---:R-:W-:Y:S01]  /*d8c0*/  IMAD R4, R100, UR11, RZ ;  /* 0x0000000b64047c24 */ /* 0x004fe2000f8e02ff */
[----:B------:R-:W-:Y:S01]  /*d8d0*/  MOV R108, R10 ;  /* 0x0000000a006c7202 */ /* 0x000fe20000000f00 */
[----:B------:R-:W-:Y:S01]  /*d8e0*/  IMAD R11, R44, R37, R109 ;  /* 0x000000252c0b7224 */ /* 0x000fe200078e026d */
[----:B------:R-:W-:Y:S01]  /*d8f0*/  SHF.R.S32.HI R37, RZ, 0x1f, R43 ;  /* 0x0000001fff257819 */ /* 0x000fe2000001142b */
[----:B------:R-:W-:Y:S01]  /*d900*/  IMAD R101, R101, UR14, R4 ;  /* 0x0000000e65657c24 */ /* 0x000fe2000f8e0204 */
[----:B------:R-:W-:-:S02]  /*d910*/  LOP3.LUT R32, R32, R25, RZ, 0x3c, !PT ;  /* 0x0000001920207212 */ /* 0x000fc400078e3cff */
[----:B------:R-:W-:Y:S02]  /*d920*/  SHF.R.S32.HI R10, RZ, 0x1f, R11 ;  /* 0x0000001fff0a7819 */ /* 0x000fe4000001140b */
[----:B------:R-:W-:Y:S02]  /*d930*/  IADD3.X R13, R37, R13, R101, P0, !PT ;  /* 0x0000000d250d7210 */ /* 0x000fe400007fe465 */
[----:B------:R-:W-:Y:S01]  /*d940*/  IADD3 R25, P2, R34, 0x5000, RZ ;  /* 0x0000500022197810 */ /* 0x000fe20007f5e0ff */
[----:B------:R-:W-:Y:S01]  /*d950*/  IMAD R10, R10, UR4, RZ ;  /* 0x000000040a0a7c24 */ /* 0x000fe2000f8e02ff */
[----:B------:R-:W-:Y:S01]  /*d960*/  MOV R15, R14 ;  /* 0x0000000e000f7202 */ /* 0x000fe20000000f00 */
[----:B------:R-:W-:Y:S01]  /*d970*/  IMAD.WIDE.U32 R12, R11, UR4, R12 ;  /* 0x000000040b0c7c25 */ /* 0x000fe2000f8e000c */
[----:B------:R-:W-:Y:S02]  /*d980*/  F2FP.BF16.F32.PACK_AB R4, R93, R94 ;  /* 0x0000005e5d04723e */ /* 0x000fe400000010ff */
[----:B------:R-:W-:Y:S01]  /*d990*/  F2FP.BF16.F32.PACK_AB R5, R99, R106 ;  /* 0x0000006a6305723e */ /* 0x000fe200000010ff */
[----:B------:R-:W-:Y:S01]  /*d9a0*/  IMAD R37, R11, UR5, R10 ;  /* 0x000000050b257c24 */ /* 0x000fe2000f8e020a */
[----:B------:R-:W-:Y:S01]  /*d9b0*/  F2FP.BF16.F32.PACK_AB R6, R91, R92 ;  /* 0x0000005c5b06723e */ /* 0x000fe200000010ff */
[----:B------:R-:W-:Y:S01]  /*d9c0*/  ULDC.64 UR4, c[0x0][0xb50] ;  /* 0x0002d40000047ab9 */ /* 0x000fe20000000a00 */
[----:B------:R-:W-:-:S02]  /*d9d0*/  F2FP.BF16.F32.PACK_AB R7, R97, R102 ;  /* 0x000000666107723e */ /* 0x000fc400000010ff */
[----:B------:R-:W-:Y:S02]  /*d9e0*/  IADD3 R29, P3, R34, 0x4000, RZ ;  /* 0x00004000221d7810 */ /* 0x000fe40007f7e0ff */
[----:B------:R-:W-:Y:S01]  /*d9f0*/  LOP3.LUT R24, R25, 0x380, RZ, 0xc0, !PT ;  /* 0x0000038019187812 */ /* 0x000fe200078ec0ff */
[----:B------:R0:W-:Y:S01]  /*da00*/  STSM.16.M88.4 [R15], R4 ;  /* 0x000000040f007844 */ /* 0x0001e20000000200 */
[----:B------:R-:W-:Y:S01]  /*da10*/  MOV R105, R38 ;  /* 0x0000002600697202 */ /* 0x000fe20000000f00 */
[----:B------:R-:W-:Y:S01]  /*da20*/  IMAD.X R27, RZ, RZ, R35, P3 ;  /* 0x000000ffff1b7224 */ /* 0x000fe200018e0623 */
[----:B------:R-:W-:Y:S02]  /*da30*/  SHF.R.U64 R24, R24, 0x3, RZ ;  /* 0x0000000318187819 */ /* 0x000fe400000012ff */
[----:B------:R-:W-:Y:S01]  /*da40*/  F2FP.BF16.F32.PACK_AB R10, R45, R90 ;  /* 0x0000005a2d0a723e */ /* 0x000fe200000010ff */
[----:B------:R-:W-:Y:S01]  /*da50*/  IMAD R45, R44, UR6, RZ ;  /* 0x000000062c2d7c24 */ /* 0x000fe2000f8e02ff */
[----:B------:R-:W-:-:S02]  /*da60*/  LEA R38, P3, R12, UR4, 0x2 ;  /* 0x000000040c267c11 */ /* 0x000fc4000f8610ff */
[----:B------:R-:W-:Y:S02]  /*da70*/  MOV R14, R8 ;  /* 0x00000008000e7202 */ /* 0x000fe40000000f00 */
[----:B------:R-:W-:Y:S02]  /*da80*/  LOP3.LUT P0, RZ, R226, 0x3, RZ, 0xc0, !PT ;  /* 0x00000003e2ff7812 */ /* 0x000fe4000780c0ff */
[----:B------:R-:W-:Y:S02]  /*da90*/  F2FP.BF16.F32.PACK_AB R8, R88, R89 ;  /* 0x000000595808723e */ /* 0x000fe400000010ff */
[----:B------:R-:W-:Y:S01]  /*daa0*/  F2FP.BF16.F32.PACK_AB R9, R95, R96 ;  /* 0x000000605f09723e */ /* 0x000fe200000010ff */
[----:B0-----:R-:W-:Y:S01]  /*dab0*/  IMAD.IADD R5, R13, 0x1, R37 ;  /* 0x000000010d057824 */ /* 0x001fe200078e0225 */
[----:B------:R-:W-:Y:S01]  /*dac0*/  F2FP.BF16.F32.PACK_AB R11, R47, R46 ;  /* 0x0000002e2f0b723e */ /* 0x000fe200000010ff */
[----:B------:R-:W-:Y:S01]  /*dad0*/  VIADD R4, R36, 0x8 ;  /* 0x0000000824047836 */ /* 0x000fe20000000000 */
[----:B------:R-:W-:Y:S01]  /*dae0*/  LOP3.LUT R24, R24, R25, RZ, 0x3c, !PT ;  /* 0x0000001918187212 */ /* 0x000fe200078e3cff */
[----:B------:R-:W-:Y:S01]  /*daf0*/  IMAD.X R25, RZ, RZ, R35, P2 ;  /* 0x000000ffff197224 */ /* 0x000fe200010e0623 */
[----:B------:R-:W-:Y:S01]  /*db00*/  LEA.HI.X R39, R12, UR5, R5, 0x2, P3 ;  /* 0x000000050c277c11 */ /* 0x000fe200098f1405 */
[----:B------:R0:W-:Y:S01]  /*db10*/  STSM.16.M88.4 [R14], R8 ;  /* 0x000000080e007844 */ /* 0x0001e20000000200 */
[----:B------:R-:W-:-:S02]  /*db20*/  ISETP.GE.OR P2, PT, R36, R45, P0 ;  /* 0x0000002d2400720c */ /* 0x000fc40000746670 */
[----:B------:R-:W-:Y:S01]  /*db30*/  ISETP.GE.OR P0, PT, R4, R45, P0 ;  /* 0x0000002d0400720c */ /* 0x000fe20000706670 */
[----:B------:R-:W-:Y:S01]  /*db40*/  SHFL.IDX PT, R46, R38, RZ, 0x1c1f ;  /* 0x001c1fff262e7589 */ /* 0x000fe200000e0000 */
[----:B------:R-:W-:Y:S02]  /*db50*/  F2FP.BF16.F32.PACK_AB R4, R49, R48 ;  /* 0x000000303104723e */ /* 0x000fe400000010ff */
[----:B------:R-:W-:Y:S01]  /*db60*/  F2FP.BF16.F32.PACK_AB R5, R51, R50 ;  /* 0x000000323305723e */ /* 0x000fe200000010ff */
[----:B------:R-:W1:Y:S01]  /*db70*/  SHFL.IDX PT, R47, R39, RZ, 0x1c1f ;  /* 0x001c1fff272f7589 */ /* 0x000e6200000e0000 */
[----:B------:R-:W-:Y:S02]  /*db80*/  F2FP.BF16.F32.PACK_AB R6, R53, R52 ;  /* 0x000000343506723e */ /* 0x000fe400000010ff */
[----:B------:R-:W-:Y:S01]  /*db90*/  F2FP.BF16.F32.PACK_AB R7, R55, R54 ;  /* 0x000000363707723e */ /* 0x000fe200000010ff */
[----:B------:R2:W-:Y:S01]  /*dba0*/  SHFL.IDX PT, R88, R38, 0x1, 0x1c1f ;  /* 0x003c1f0026587f89 */ /* 0x0005e200000e0000 */
[----:B------:R-:W-:-:S02]  /*dbb0*/  F2FP.BF16.F32.PACK_AB R12, R57, R56 ;  /* 0x00000038390c723e */ /* 0x000fc400000010ff */
[----:B------:R-:W-:Y:S01]  /*dbc0*/  F2FP.BF16.F32.PACK_AB R13, R59, R58 ;  /* 0x0000003a3b0d723e */ /* 0x000fe200000010ff */
[----:B------:R3:W4:Y:S01]  /*dbd0*/  SHFL.IDX PT, R89, R39, 0x1, 0x1c1f ;  /* 0x003c1f0027597f89 */ /* 0x00072200000e0000 */
[----:B0-----:R-:W-:Y:S02]  /*dbe0*/  F2FP.BF16.F32.PACK_AB R14, R61, R60 ;  /* 0x0000003c3d0e723e */ /* 0x001fe400000010ff */
[----:B------:R-:W-:Y:S01]  /*dbf0*/  F2FP.BF16.F32.PACK_AB R15, R63, R62 ;  /* 0x0000003e3f0f723e */ /* 0x000fe200000010ff */
[----:B------:R-:W-:Y:S01]  /*dc00*/  STSM.16.M88.4 [R108], R4 ;  /* 0x000000046c007844 */ /* 0x000fe20000000200 */
[----:B------:R-:W-:Y:S02]  /*dc10*/  F2FP.BF16.F32.PACK_AB R8, R65, R64 ;  /* 0x000000404108723e */ /* 0x000fe400000010ff */
[----:B------:R-:W-:Y:S01]  /*dc20*/  F2FP.BF16.F32.PACK_AB R9, R67, R66 ;  /* 0x000000424309723e */ /* 0x000fe200000010ff */
[----:B------:R-:W-:Y:S01]  /*dc30*/  STSM.16.M88.4 [R107], R12 ;  /* 0x0000000c6b007844 */ /* 0x000fe20000000200 */
[----:B------:R-:W-:-:S02]  /*dc40*/  F2FP.BF16.F32.PACK_AB R10, R69, R68 ;  /* 0x00000044450a723e */ /* 0x000fc400000010ff */
[----:B------:R-:W-:Y:S02]  /*dc50*/  F2FP.BF16.F32.PACK_AB R11, R71, R70 ;  /* 0x00000046470b723e */ /* 0x000fe400000010ff */
[----:B------:R-:W-:Y:S02]  /*dc60*/  F2FP.BF16.F32.PACK_AB R80, R81, R80 ;  /* 0x000000505150723e */ /* 0x000fe400000010ff */
[----:B------:R-:W-:Y:S01]  /*dc70*/  MOV R104, R40 ;  /* 0x0000002800687202 */ /* 0x000fe20000000f00 */
[----:B------:R-:W-:Y:S01]  /*dc80*/  STSM.16.M88.4 [R105], R8 ;  /* 0x0000000869007844 */ /* 0x000fe20000000200 */
[----:B------:R-:W-:Y:S02]  /*dc90*/  F2FP.BF16.F32.PACK_AB R36, R73, R72 ;  /* 0x000000484924723e */ /* 0x000fe400000010ff */
[----:B------:R-:W-:Y:S02]  /*dca0*/  F2FP.BF16.F32.PACK_AB R37, R75, R74 ;  /* 0x0000004a4b25723e */ /* 0x000fe400000010ff */
[----:B--2---:R-:W-:-:S02]  /*dcb0*/  F2FP.BF16.F32.PACK_AB R38, R77, R76 ;  /* 0x0000004c4d26723e */ /* 0x004fc400000010ff */
[----:B---3--:R-:W-:Y:S02]  /*dcc0*/  F2FP.BF16.F32.PACK_AB R39, R79, R78 ;  /* 0x0000004e4f27723e */ /* 0x008fe400000010ff */
[----:B------:R-:W-:Y:S02]  /*dcd0*/  F2FP.BF16.F32.PACK_AB R81, R83, R82 ;  /* 0x000000525351723e */ /* 0x000fe400000010ff */
[----:B------:R-:W-:Y:S01]  /*dce0*/  F2FP.BF16.F32.PACK_AB R82, R85, R84 ;  /* 0x000000545552723e */ /* 0x000fe200000010ff */
[----:B------:R0:W-:Y:S01]  /*dcf0*/  STSM.16.M88.4 [R104], R36 ;  /* 0x0000002468007844 */ /* 0x0001e20000000200 */
[----:B------:R-:W-:Y:S02]  /*dd00*/  F2FP.BF16.F32.PACK_AB R83, R87, R86 ;  /* 0x000000565753723e */ /* 0x000fe400000010ff */
[----:B------:R-:W-:Y:S02]  /*dd10*/  LOP3.LUT R26, R29, 0x380, RZ, 0xc0, !PT ;  /* 0x000003801d1a7812 */ /* 0x000fe400078ec0ff */
[----:B------:R-:W-:Y:S01]  /*dd20*/  LOP3.LUT R3, R34, 0x380, RZ, 0xc0, !PT ;  /* 0x0000038022037812 */ /* 0x000fe200078ec0ff */
[----:B------:R-:W-:Y:S01]  /*dd30*/  STSM.16.M88.4 [R103], R80 ;  /* 0x0000005067007844 */ /* 0x000fe20000000200 */
[----:B------:R-:W-:-:S02]  /*dd40*/  SHF.R.U64 R26, R26, 0x3, RZ ;  /* 0x000000031a1a7819 */ /* 0x000fc400000012ff */
[----:B------:R-:W-:Y:S01]  /*dd50*/  SHF.R.U64 R3, R3, 0x3, RZ ;  /* 0x0000000303037819 */ /* 0x000fe200000012ff */
[----:B------:R-:W-:Y:S01]  /*dd60*/  BAR.SYNC.DEFER_BLOCKING 0x1, 0x100 ;  /* 0x0044000000007b1d */ /* 0x000fe20000010000 */
[----:B------:R-:W-:Y:S01]  /*dd70*/  LOP3.LUT R26, R26, R29, RZ, 0x3c, !PT ;  /* 0x0000001d1a1a7212 */ /* 0x000fe200078e3cff */
[--C-:B------:R-:W-:Y:S01]  /*dd80*/  IMAD.X R29, RZ, RZ, R35.reuse, P4 ;  /* 0x000000ffff1d7224 */ /* 0x100fe200020e0623 */
[----:B------:R-:W-:Y:S01]  /*dd90*/  LOP3.LUT R34, R3, R34, RZ, 0x3c, !PT ;  /* 0x0000002203227212 */ /* 0x000fe200078e3cff */
[----:B------:R-:W-:-:S04]  /*dda0*/  IMAD.X R3, RZ, RZ, R35, P6 ;  /* 0x000000ffff037224 */ /* 0x000fc800030e0623 */
[----:B0-----:R-:W0:Y:S08]  /*ddb0*/  @P1 LDC R36, c[0x0][0xbec] ;  /* 0x0002fb00ff241b82 */ /* 0x001e300000000800 */
[----:B------:R-:W2:Y:S01]  /*ddc0*/  @P1 LDC R39, c[0x0][0xbf0] ;  /* 0x0002fc00ff271b82 */ /* 0x000ea20000000800 */
[----:B------:R-:W-:Y:S01]  /*ddd0*/  IMAD R37, R222, 0x20, R225 ;  /* 0x00000020de257824 */ /* 0x000fe200078e02e1 */
[----:B-1----:R-:W-:Y:S04]  /*dde0*/  @!P2 ST.E desc[UR8][R46.64], R18 ;  /* 0x000000122e00a985 */ /* 0x002fe8000c101908 */
[----:B----4-:R1:W-:Y:S04]  /*ddf0*/  @!P0 ST.E desc[UR8][R88.64], R0 ;  /* 0x0000000058008985 */ /* 0x0103e8000c101908 */
[----:B------:R3:W5:Y:S01]  /*de00*/  LD.E.128 R48, desc[UR8][R32.64] ;  /* 0x0000000820307980 */ /* 0x000762000c101d00 */
[----:B------:R-:W-:-:S03]  /*de10*/  IMAD R37, R98, 0x80, R37 ;  /* 0x0000008062257824 */ /* 0x000fc600078e0225 */
[----:B------:R-:W5:Y:S04]  /*de20*/  LD.E.128 R52, desc[UR8][R34.64] ;  /* 0x0000000822347980 */ /* 0x000f68000c101d00 */
[----:B------:R-:W5:Y:S01]  /*de30*/  LD.E.128 R40, desc[UR8][R30.64] ;  /* 0x000000081e287980 */ /* 0x000f62000c101d00 */
[----:B---3--:R-:W3:Y:S03]  /*de40*/  LDC.64 R32, c[0x0][0xae0] ;  /* 0x0002b800ff207b82 */ /* 0x008ee60000000a00 */
[----:B------:R-:W5:Y:S04]  /*de50*/  LD.E.128 R4, desc[UR8][R28.64] ;  /* 0x000000081c047980 */ /* 0x000f68000c101d00 */
[----:B------:R-:W5:Y:S04]  /*de60*/  LD.E.128 R60, desc[UR8][R26.64] ;  /* 0x000000081a3c7980 */ /* 0x000f68000c101d00 */
[----:B------:R-:W5:Y:S04]  /*de70*/  LD.E.128 R56, desc[UR8][R24.64] ;  /* 0x0000000818387980 */ /* 0x000f68000c101d00 */
[----:B------:R-:W5:Y:S04]  /*de80*/  LD.E.128 R12, desc[UR8][R20.64] ;  /* 0x00000008140c7980 */ /* 0x000f68000c101d00 */
[----:B------:R0:W5:Y:S01]  /*de90*/  LD.E.128 R8, desc[UR8][R2.64] ;  /* 0x0000000802087980 */ /* 0x000162000c101d00 */
[----:B------:R-:W-:-:S02]  /*dea0*/  ULDC.64 UR8, c[0x0][0xae8] ;  /* 0x0002ba0000087ab9 */ /* 0x000fc40000000a00 */
[----:B------:R-:W-:Y:S01]  /*deb0*/  UIMAD UR6, UR10, UR8, URZ ;  /* 0x000000080a0672a4 */ /* 0x000fe2000f8e023f */
[----:B-1----:R-:W-:Y:S01]  /*dec0*/  IMAD.MOV.U32 R0, RZ, RZ, R37 ;  /* 0x000000ffff007224 */ /* 0x002fe200078e0025 */
[----:B------:R-:W-:Y:S01]  /*ded0*/  UIMAD.WIDE.U32 UR4, UR7, UR8, URZ ;  /* 0x00000008070472a5 */ /* 0x000fe2000f8e003f */
[----:B------:R-:W-:Y:S01]  /*dee0*/  R2UR UR12, R223 ;  /* 0x00000000df0c72ca */ /* 0x000fe200000e0000 */
[----:B------:R-:W-:Y:S01]  /*def0*/  UIMAD UR6, UR7, UR9, UR6 ;  /* 0x00000009070672a4 */ /* 0x000fe2000f8e0206 */
[----:B------:R-:W-:Y:S01]  /*df00*/  @!PT LDS RZ, [RZ] ;  /* 0x00000000fffff984 */ /* 0x000fe20000000800 */
[----:B------:R-:W-:Y:S01]  /*df10*/  @!PT LDS RZ, [RZ] ;  /* 0x00000000fffff984 */ /* 0x000fe20000000800 */
[----:B------:R-:W-:Y:S01]  /*df20*/  @!PT LDS RZ, [RZ] ;  /* 0x00000000fffff984 */ /* 0x000fe20000000800 */
[----:B------:R-:W-:Y:S01]  /*df30*/  @!PT LDS RZ, [RZ] ;  /* 0x00000000fffff984 */ /* 0x000fe20000000800 */
[----:B------:R1:W-:Y:S06]  /*df40*/  MEMBAR.ALL.CTA ;  /* 0x0000000000007992 */ /* 0x0003ec0000008000 */
[----:B-1----:R-:W1:Y:S01]  /*df50*/  FENCE.VIEW.ASYNC.S ;  /* 0x00000000000073c6 */ /* 0x002e620000000000 */
[----:B0-----:R-:W-:Y:S01]  /*df60*/  @P1 IMAD.HI.U32 R2, R37, R36, RZ ;  /* 0x0000002425021227 */ /* 0x001fe200078e00ff */
[----:B------:R-:W-:Y:S01]  /*df70*/  ULDC.64 UR8, c[0x0][0xaf0] ;  /* 0x0002bc0000087ab9 */ /* 0x000fe20000000a00 */
[----:B------:R-:W-:-:S02]  /*df80*/  UIADD3 UR5, UR5, UR6, URZ ;  /* 0x0000000605057290 */ /* 0x000fc4000fffe03f */
[----:B------:R-:W-:Y:S01]  /*df90*/  UIMAD UR6, UR11, UR8, URZ ;  /* 0x000000080b0672a4 */ /* 0x000fe2000f8e023f */
[----:B--2---:R-:W-:Y:S01]  /*dfa0*/  @P1 SHF.R.U32.HI R0, RZ, R39, R2 ;  /* 0x00000027ff001219 */ /* 0x004fe20000011602 */
[----:B------:R-:W-:Y:S02]  /*dfb0*/  UIMAD.WIDE.U32 UR4, UR14, UR8, UR4 ;  /* 0x000000080e0472a5 */ /* 0x000fe4000f8e0004 */
[----:B------:R-:W-:Y:S01]  /*dfc0*/  UIMAD UR6, UR14, UR9, UR6 ;  /* 0x000000090e0672a4 */ /* 0x000fe2000f8e0206 */
[--C-:B------:R-:W-:Y:S01]  /*dfd0*/  SHF.R.S32.HI R3, RZ, 0x1f, R0.reuse ;  /* 0x0000001fff037819 */ /* 0x100fe20000011400 */
[----:B------:R-:W-:Y:S01]  /*dfe0*/  IMAD.MOV R21, RZ, RZ, -R0 ;  /* 0x000000ffff157224 */ /* 0x000fe200078e0a00 */
[----:B------:R-:W-:Y:S01]  /*dff0*/  ULDC.64 UR8, c[0x0][0xad8] ;  /* 0x0002b60000087ab9 */ /* 0x000fe20000000a00 */
[----:B------:R-:W-:Y:S02]  /*e000*/  UIADD3 UR5, UR5, UR6, URZ ;  /* 0x0000000605057290 */ /* 0x000fe4000fffe03f */
[-C--:B---3--:R-:W-:Y:S01]  /*e010*/  IMAD R3, R3, R32.reuse, RZ ;  /* 0x0000002003037224 */ /* 0x088fe200078e02ff */
[----:B------:R-:W-:Y:S01]  /*e020*/  R2UR UR7, R16 ;  /* 0x00000000100772ca */ /* 0x000fe200000e0000 */
[----:B------:R-:W-:Y:S01]  /*e030*/  IMAD R21, R44, R21, R37 ;  /* 0x000000152c157224 */ /* 0x000fe200078e0225 */
[----:B------:R-:W-:Y:S01]  /*e040*/  UIADD3 UR60, UR60, 0x1, URZ ;  /* 0x000000013c3c7890 */ /* 0x000fe2000fffe03f */
[C---:B------:R-:W-:Y:S01]  /*e050*/  IMAD R25, R0.reuse, R33, R3 ;  /* 0x0000002100197224 */ /* 0x040fe200078e0203 */
[----:B------:R-:W-:Y:S01]  /*e060*/  ULDC.64 UR10, c[0x0][0xa80] ;  /* 0x0002a000000a7ab9 */ /* 0x000fe20000000a00 */
[----:B------:R-:W-:Y:S01]  /*e070*/  IMAD.WIDE.U32 R2, R0, R32, UR4 ;  /* 0x0000000400027e25 */ /* 0x000fe2000f8e0020 */
[----:B------:R-:W-:Y:S01]  /*e080*/  SHF.R.S32.HI R0, RZ, 0x1f, R21 ;  /* 0x0000001fff007819 */ /* 0x000fe20000011415 */
[----:B------:R-:W-:-:S02]  /*e090*/  UIADD3 UR4, UR13, 0x34820, URZ ;  /* 0x000348200d047890 */ /* 0x000fc4000fffe03f */
        /* <DEDUP_REMOVED lines=18> */
[----:B-1----:R-:W-:Y:S01]  /*e1c0*/  SYNCS.ARRIVE.TRANS64.RED.A1T0 RZ, [UR5], RZ ;  /* 0x000000ffffff79a7 */ /* 0x002fe20008100405 */
[-C--:B------:R-:W-:Y:S01]  /*e1d0*/  ISETP.GE.AND P3, PT, R0, R45.reuse, PT ;  /* 0x0000002d0000720c */ /* 0x080fe20003f66270 */
[----:B------:R-:W-:Y:S01]  /*e1e0*/  VIADD R0, R98, 0x40 ;  /* 0x0000004062007836 */ /* 0x000fe20000000000 */
[----:B------:R-:W-:Y:S01]  /*e1f0*/  USEL UR60, UR60, URZ, UP0 ;  /* 0x0000003f3c3c7287 */ /* 0x000fe20008000000 */
[----:B------:R-:W-:Y:S01]  /*e200*/  IMAD.U32 R223, RZ, RZ, UR12 ;  /* 0x0000000cffdf7e24 */ /* 0x000fe2000f8e00ff */
[----:B------:R0:W1:Y:S01]  /*e210*/  SHFL.IDX PT, R24, R18, RZ, 0x181f ;  /* 0x00181fff12187589 */ /* 0x00006200000e0000 */
[----:B------:R-:W-:Y:S01]  /*e220*/  IMAD.U32 R16, RZ, RZ, UR7 ;  /* 0x00000007ff107e24 */ /* 0x000fe2000f8e00ff */
[----:B------:R-:W-:Y:S01]  /*e230*/  BSSY B0, `(.L_x_6888) ;  /* 0x000000e000007945 */ /* 0x000fe20003800000 */
[----:B------:R-:W-:Y:S01]  /*e240*/  SYNCS.ARRIVE.TRANS64.RED.A1T0 RZ, [UR4], RZ ;  /* 0x000000ffffff79a7 */ /* 0x000fe20008100404 */
[----:B------:R0:W2:Y:S01]  /*e250*/  SHFL.IDX PT, R25, R26, RZ, 0x181f ;  /* 0x00181fff1a197589 */ /* 0x0000a200000e0000 */
[----:B------:R-:W-:Y:S01]  /*e260*/  ISETP.GE.AND P0, PT, R0, R45, PT ;  /* 0x0000002d0000720c */ /* 0x000fe20003f06270 */
[----:B------:R-:W-:-:S12]  /*e270*/  @P1 BRA `(.L_x_6889) ;  /* 0x0000000000241947 */ /* 0x000fd80003800000 */
        /* <DEDUP_REMOVED lines=9> */
.L_x_6889:
[----:B------:R-:W-:Y:S05]  /*e310*/  BSYNC B0 ;  /* 0x0000000000007941 */ /* 0x000fea0003800000 */
.L_x_6888:
        /* <DEDUP_REMOVED lines=13> */
.L_x_6891:
[----:B------:R-:W-:Y:S05]  /*e3f0*/  BSYNC B0 ;  /* 0x0000000000007941 */ /* 0x000fea0003800000 */
.L_x_6890:
        /* <DEDUP_REMOVED lines=13> */
.L_x_6893:
[----:B------:R-:W-:Y:S05]  /*e4d0*/  BSYNC B0 ;  /* 0x0000000000007941 */ /* 0x000fea0003800000 */
.L_x_6892:
[----:B------:R-:W-:Y:S01]  /*e4e0*/  VIADD R0, R98, 0x60 ;  /* 0x0000006062007836 */ /* 0x000fe20000000000 */
[----:B0----5:R0:W0:Y:S01]  /*e4f0*/  SHFL.IDX PT, R15, R26, 0x3, 0x181f ;  /* 0x00781f001a0f7f89 */ /* 0x02102200000e0000 */
[----:B------:R-:W-:Y:S01]  /*e500*/  BSSY B0, `(.L_x_6894) ;  /* 0x000000e000007945 */ /* 0x000fe20003800000 */
[----:B------:R-:W-:Y:S02]  /*e510*/  VIADD R224, R224, 0x1 ;  /* 0x00000001e0e07836 */ /* 0x000fe40000000000 */
[----:B------:R-:W-:Y:S01]  /*e520*/  ISETP.GE.AND P0, PT, R0, R45, PT ;  /* 0x0000002d0000720c */ /* 0x000fe20003f06270 */
[----:B------:R0:W0:-:S12]  /*e530*/  SHFL.IDX PT, R14, R18, 0x3, 0x181f ;  /* 0x00781f00120e7f89 */ /* 0x00001800000e0000 */
[----:B------:R-:W-:Y:S05]  /*e540*/  @P0 BRA `(.L_x_6895) ;  /* 0x0000000000240947 */ /* 0x000fea0003800000 */
[----:B------:R-:W-:Y:S01]  /*e550*/  ULDC UR4, c[0x0][0xac8] ;  /* 0x0002b20000047ab9 */ /* 0x000fe20000000800 */
[----:B------:R-:W-:Y:S01]  /*e560*/  ULDC.64 UR6, c[0x0][0x208] ;  /* 0x0000820000067ab9 */ /* 0x000fe20000000a00 */
[----:B------:R-:W-:Y:S02]  /*e570*/  ISETP.GE.AND P2, PT, R221, UR4, PT ;  /* 0x00000004dd007c0c */ /* 0x000fe4000bf46270 */
[----:B------:R-:W-:-:S11]  /*e580*/  ISETP.GE.AND P1, PT, R220, UR4, PT ;  /* 0x00000004dc007c0c */ /* 0x000fd6000bf26270 */
[C---:B0-----:R-:W-:Y:S02]  /*e590*/  @!P2 LEA R12, P0, R221.reuse, R14, 0x1 ;  /* 0x0000000edd0ca211 */ /* 0x041fe400078008ff */
[----:B---3--:R-:W-:Y:S02]  /*e5a0*/  @!P1 IMAD.WIDE R2, R220, 0x2, R14 ;  /* 0x00000002dc029825 */ /* 0x008fe400078e020e */
[----:B------:R-:W-:-:S03]  /*e5b0*/  @!P2 LEA.HI.X R13, R221, R15, R235, 0x1, P0 ;  /* 0x0000000fdd0da211 */ /* 0x000fc600000f0ceb */
[----:B------:R0:W-:Y:S04]  /*e5c0*/  @!P1 ST.E.128 desc[UR6][R2.64], R4 ;  /* 0x0000000402009985 */ /* 0x0001e8000c101d06 */
[----:B------:R0:W-:Y:S02]  /*e5d0*/  @!P2 ST.E.128 desc[UR6][R12.64], R8 ;  /* 0x000000080c00a985 */ /* 0x0001e4000c101d06 */
.L_x_6895:
[----:B------:R-:W-:Y:S05]  /*e5e0*/  BSYNC B0 ;  /* 0x0000000000007941 */ /* 0x000fea0003800000 */
.L_x_6894:
[----:B------:R-:W5:Y:S01]  /*e5f0*/  LDC R0, c[0x0][0xc34] ;  /* 0x00030d00ff007b82 */ /* 0x000f620000000800 */
[----:B------:R-:W-:-:S13]  /*e600*/  R2UR UR4, R223 ;  /* 0x00000000df0472ca */ /* 0x000fda00000e0000 */
[----:B-----5:R-:W-:-:S13]  /*e610*/  ISETP.LE.AND P0, PT, R0, UR4, PT ;  /* 0x0000000400007c0c */ /* 0x020fda000bf03270 */
[----:B------:R-:W-:Y:S05]  /*e620*/  @!P0 BRA `(.L_x_6896) ;  /* 0xffffff2c00248947 */ /* 0x000fea000383ffff */
[----:B------:R-:W-:Y:S05]  /*e630*/  EXIT ;  /* 0x000000000000794d */ /* 0x000fea0003800000 */
.L_x_6862:
[----:B------:R-:W-:-:S08]  /*e640*/  NOP ;  /* 0x0000000000007918 */ /* 0x000fd00000000000 */
[----:B0-----:R-:W0:-:S00]  /*e650*/  USETMAXREG.DEALLOC.CTAPOOL 0x18 ;  /* 0x00000018000079c8 */ /* 0x001e0000080e0500 */
[----:B------:R-:W1:Y:S01]  /*e660*/  S2UR UR4, SR_CTAID.X ;  /* 0x00000000000479c3 */ /* 0x000e620000002500 */
[----:B0-----:R-:W-:Y:S01]  /*e670*/  IMAD.MOV.U32 R2, RZ, RZ, 0x1 ;  /* 0x00000001ff027424 */ /* 0x001fe200078e00ff */
[----:B------:R-:W-:-:S06]  /*e680*/  MOV R19, RZ ;  /* 0x000000ff00137202 */ /* 0x000fcc0000000f00 */
        /* <DEDUP_REMOVED lines=36> */
[----:B------:R-:W-:Y:S04]  /*e8d0*/  STL [R1+0x18], R3 ;  /* 0x0000180301007387 */ /* 0x000fe80000100800 */
[----:B------:R-:W-:Y:S04]  /*e8e0*/  STL [R1+0x34], RZ ;  /* 0x000034ff01007387 */ /* 0x000fe80000100800 */
[----:B------:R0:W-:Y:S02]  /*e8f0*/  STL [R1], R0 ;  /* 0x0000000001007387 */ /* 0x0001e40000100800 */
[----:B0-----:R-:W-:-:S07]  /*e900*/  LOP3.LUT R0, R2, 0x40, RZ, 0xfc, !PT ;  /* 0x0000004002007812 */ /* 0x001fce00078efcff */
.L_x_6978:
[----:B--2---:R-:W2:Y:S01]  /*e910*/  LDL R2, [R1+0x28] ;  /* 0x0000280001027983 */ /* 0x004ea20000100800 */
        /* <DEDUP_REMOVED lines=51> */
.L_x_6898:
        /* <DEDUP_REMOVED lines=20> */
.L_x_6900:
        /* <DEDUP_REMOVED lines=15> */
.L_x_6899:
        /* <DEDUP_REMOVED lines=27> */
.L_x_6994:
        /* <DEDUP_REMOVED lines=8> */
.L_x_6997:
        /* <DEDUP_REMOVED lines=22> */
.L_x_6904:
[----:B---3--:R-:W3:Y:S01]  /*f210*/  LDL R3, [R1] ;  /* 0x0000000001037983 */ /* 0x008ee20000100800 */
[----:B------:R-:W-:Y:S02]  /*f220*/  LEA R2, R19, UR36, 0x3 ;  /* 0x0000002413027c11 */ /* 0x000fe4000f8e18ff */
[----:B---3--:R-:W-:-:S04]  /*f230*/  SHF.L.U32 R3, R3, 0x1f, RZ ;  /* 0x0000001f03037819 */ /* 0x008fc800000006ff */
[----:B------:R-:W3:Y:S02]  /*f240*/  SYNCS.PHASECHK.TRANS64.TRYWAIT P0, [R2+URZ+0x34840], R3 ;  /* 0x03484003020075a7 */ /* 0x000ee4000800017f */
[----:B---3--:R-:W-:Y:S05]  /*f250*/  @!P0 BRA `(.L_x_6905) ;  /* 0x0000003800f48947 */ /* 0x008fea0003800000 */
.L_x_6998:
        /* <DEDUP_REMOVED lines=10> */
.L_x_6906:
[----:B------:R-:W-:-:S13]  /*f300*/  LOP3.LUT P0, RZ, R18, 0x2, RZ, 0xc0, !PT ;  /* 0x0000000212ff7812 */ /* 0x000fda000780c0ff */
[----:B------:R-:W-:Y:S05]  /*f310*/  @P0 BRA `(.L_x_6907) ;  /* 0x0000000000040947 */ /* 0x000fea0003800000 */
[----:B------:R-:W-:Y:S01]  /*f320*/  BPT.TRAP 0x1 ;  /* 0x000000040000795c */ /* 0x000fe20000300000 */
.L_x_6907:
        /* <DEDUP_REMOVED lines=10> */
[----:B------:R-:W-:Y:S01]  /*f3d0*/  PLOP3.LUT P0, PT, PT, PT, PT, 0x80, 0x0 ;  /* 0x000000000000781c */ /* 0x000fe20003f0f070 */
[----:B------:R-:W-:Y:S01]  /*f3e0*/  IMAD.MOV.U32 R17, RZ, RZ, R0 ;  /* 0x000000ffff117224 */ /* 0x000fe200078e0000 */
[----:B------:R-:W-:-:S02]  /*f3f0*/  LOP3.LUT R18, R18, 0xfffffff7, RZ, 0xc0, !PT ;  /* 0xfffffff712127812 */ /* 0x000fc400078ec0ff */
[----:B------:R-:W-:-:S09]  /*f400*/  UIADD3 UR9, UR9, 0x34830, URZ ;  /* 0x0003483009097890 */ /* 0x000fd2000fffe03f */
        /* <DEDUP_REMOVED lines=11> */
[----:B------:R-:W-:-:S03]  /*f4c0*/  UIADD3 UR14, UR6, 0x23c00, URZ ;  /* 0x00023c00060e7890 */ /* 0x000fc6000fffe03f */
[----:B------:R-:W-:Y:S01]  /*f4d0*/  UMOV UR6, 0x0 ;  /* 0x0000000000067882 */ /* 0x000fe20000000000 */
[----:B---3--:R-:W-:-:S13]  /*f4e0*/  R2UR UR11, R4 ;  /* 0x00000000040b72ca */ /* 0x008fda00000e0000 */
[----:B------:R-:W-:-:S03]  /*f4f0*/  UIMAD UR11, UR11, 0xb0, UR7 ;  /* 0x000000b00b0b78a4 */ /* 0x000fc6000f8e0207 */
[----:B------:R-:W-:-:S06]  /*f500*/  UMOV UR7, 0x14f00000 ;  /* 0x14f0000000077882 */ /* 0x000fcc0000000000 */
[----:B------:R0:W-:Y:S02]  /*f510*/  UTMALDG.4D.MULTICAST [UR8], [UR4], UR16, desc[UR6] ;  /* 0x00000608040073b4 */ /* 0x0001e40008019810 */
[----:B0-----:R-:W-:Y:S01]  /*f520*/  UMOV UR8, UR14 ;  /* 0x0000000e00087c82 */ /* 0x001fe20008000000 */
[----:B------:R-:W-:Y:S02]  /*f530*/  UMOV UR10, UR15 ;  /* 0x0000000f000a7c82 */ /* 0x000fe40008000000 */
[----:B------:R3:W-:Y:S02]  /*f540*/  UTMALDG.4D.MULTICAST [UR8], [UR4], UR16, desc[UR6] ;  /* 0x00000608040073b4 */ /* 0x0007e40008019810 */
[----:B---3--:R-:W-:Y:S01]  /*f550*/  NOP ;  /* 0x0000000000007918 */ /* 0x008fe20000000000 */
.L_x_6902:
        /* <DEDUP_REMOVED lines=22> */
.L_x_6908:
[----:B0-----:R-:W3:Y:S01]  /*f6c0*/  LDL.LU R4, [R1+0x14] ;  /* 0x0000140001047983 */ /* 0x001ee20000300800 */
[----:B-1----:R-:W-:Y:S01]  /*f6d0*/  SHF.R.S32.HI R0, RZ, 0x1f, R16 ;  /* 0x0000001fff007819 */ /* 0x002fe20000011410 */
[----:B------:R-:W-:Y:S01]  /*f6e0*/  ULDC.64 UR4, c[0x0][0x2d8] ;  /* 0x0000b60000047ab9 */ /* 0x000fe20000000a00 */
[----:B------:R-:W0:Y:S01]  /*f6f0*/  LDC R8, c[0x0][0x448] ;  /* 0x00011200ff087b82 */ /* 0x000e220000000800 */
        /* <DEDUP_REMOVED lines=39> */
[----:B------:R-:W-:Y:S01]  /*f970*/  IMAD R6, R6, UR4, RZ ;  /* 0x0000000406067c24 */ /* 0x000fe2000f8e02ff */
[----:B-1----:R-:W-:-:S03]  /*f980*/  SHF.L.U32 R9, R9, 0x3, RZ ;  /* 0x0000000309097819 */ /* 0x002fc600000006ff */
[----:B------:R-:W-:Y:S01]  /*f990*/  IMAD R4, R4, UR5, R6 ;  /* 0x0000000504047c24 */ /* 0x000fe2000f8e0206 */
[----:B------:R-:W-:Y:S01]  /*f9a0*/  ULDC.64 UR4, c[0x0][0x2c8] ;  /* 0x0000b20000047ab9 */ /* 0x000fe20000000a00 */
[----:B------:R-:W-:Y:S02]  /*f9b0*/  LOP3.LUT R9, R9, 0x38, RZ, 0xc0, !PT ;  /* 0x0000003809097812 */ /* 0x000fe400078ec0ff */
[----:B------:R-:W-:Y:S01]  /*f9c0*/  IMAD.IADD R3, R3, 0x1, R4 ;  /* 0x0000000103037824 */ /* 0x000fe200078e0204 */
[----:B------:R-:W-:Y:S02]  /*f9d0*/  SHF.R.S32.HI R4, RZ, 0x1f, R0 ;  /* 0x0000001fff047819 */ /* 0x000fe40000011400 */
[----:B------:R-:W-:Y:S01]  /*f9e0*/  LOP3.LUT R9, R9, 0x40, RZ, 0xfc, !PT ;  /* 0x0000004009097812 */ /* 0x000fe200078efcff */
        /* <DEDUP_REMOVED lines=89> */
[----:B------:R0:W1:Y:S04]  /*ff80*/  SHFL.IDX PT, R5, R2, 0x7, 0x181f ;  /* 0x00f81f0002057f89 */ /* 0x00006800000e0000 */
[----:B------:R0:W-:Y:S04]  /*ff90*/  @!P2 LDGSTS.E.BYPASS.LTC128B.128 [R9+0x19400], desc[UR6][R6.64], !P0 ;  /* 0x194000000609afae */ /* 0x0001e8000c101d46 */
[----:B------:R0:W-:Y:S02]  /*ffa0*/  @!P2 LDGSTS.E.BYPASS.LTC128B.128 [R9+0x1d400], desc[UR6][R6.64+0x80], !P1 ;  /* 0x1d4000800609afae */ /* 0x0001e4000c901d46 */
.L_x_7015:
[----:B------:R-:W-:Y:S01]  /*ffb0*/  VIADD R4, R4, 0x70 ;  /* 0x0000007004047836 */ /* 0x000fe20000000000 */
[----:B------:R-:W-:Y:S04]  /*ffc0*/  BSSY B0, `(.L_x_6910) ;  /* 0x000000b000007945 */ /* 0x000fe80003800000 */
[----:B------:R-:W-:-:S13]  /*ffd0*/  ISETP.GE.AND P2, PT, R4, R3, PT ;  /* 0x000000030400720c */ /* 0x000fda0003f46270 */
[----:B------:R-:W-:Y:S05]  /*ffe0*/  @P2 BRA `(.L_x_6911) ;  /* 0x0000000000202947 */ /* 0x000fea0003800000 */
[----:B0-----:R-:W-:Y:S01]  /*fff0*/  LEA R2, P2, R10, R0, 0x1 ;  /* 0x000000000a027211 */ /* 0x001fe200078408ff */
[----:B------:R-:W-:-:S04]  /*10000*/  ULDC.64 UR4, c[0x0][0x208] ;  /* 0x0000820000047ab9 */ /* 0x000fc80000000a00 */
[----:B-1----:R-:W-:-:S05]  /*10010*/  IMAD.X R3, RZ, RZ, R5, P2 ;  /* 0x000000ffff037224 */ /* 0x002fca00010e0605 */
[----:B------:R-:W-:Y:S01]  /*10020*/  @!PT LDS RZ, [RZ] ;  /* 0x00000000fffff984 */ /* 0x000fe20000000800 */
[----:B------:R-:W-:Y:S01]  /*10030*/  @!PT LDS RZ, [RZ] ;  /* 0x00000000fffff984 */ /* 0x000fe20000000800 */
[----:B------:R-:W-:Y:S01]  /*10040*/  @!PT LDS RZ, [RZ] ;  /* 0x00000000fffff984 */ /* 0x000fe20000000800 */
[----:B------:R2:W-:Y:S04]  /*10050*/  LDGSTS.E.BYPASS.LTC128B.128 [R9+0x19c00], desc[UR4][R2.64], !P0 ;  /* 0x19c0000002097fae */ /* 0x0005e8000c101d44 */
[----:B------:R2:W-:Y:S02]  /*10060*/  LDGSTS.E.BYPASS.LTC128B.128 [R9+0x1dc00], desc[UR4][R2.64+0x80], !P1 ;  /* 0x1dc0008002097fae */ /* 0x0005e4000c901d44 */
.L_x_6911:
[----:B------:R-:W-:Y:S05]  /*10070*/  BSYNC B0 ;  /* 0x0000000000007941 */ /* 0x000fea0003800000 */
.L_x_6910:
[----:B0-2---:R-:W2:Y:S01]  /*10080*/  LDL R2, [R1+0x34] ;  /* 0x0000340001027983 */ /* 0x005ea20000100800 */
[----:B------:R-:W-:Y:S01]  /*10090*/  NOP ;  /* 0x0000000000007918 */ /* 0x000fe20000000000 */
[----:B------:R-:W-:Y:S02]  /*100a0*/  SYNCS.ARRIVE.TRANS64.RED.A0T1 RZ, [UR36+0x34800], RZ ;  /* 0x034800ffffff79a7 */ /* 0x000fe40008200424 */
[----:B------:R-:W-:Y:S01]  /*100b0*/  ARRIVES.LDGSTSBAR.64.TRANSCNT [UR36+0x34800] ;  /* 0x03480000ff0079b0 */ /* 0x000fe20008000aa4 */
[----:B--2---:R-:W-:-:S04]  /*100c0*/  LOP3.LUT R0, R2, 0x1, RZ, 0xc, !PT ;  /* 0x0000000102007812 */ /* 0x004fc800078e0cff */
[----:B------:R-:W-:Y:S01]  /*100d0*/  SHF.L.U32 R0, R0, 0x1f, RZ ;  /* 0x0000001f00007819 */ /* 0x000fe200000006ff */
[----:B------:R-:W-:Y:S01]  /*100e0*/  NOP ;  /* 0x0000000000007918 */ /* 0x000fe20000000000 */
[----:B------:R-:W2:Y:S01]  /*100f0*/  LDL.LU R2, [R1+0x30] ;  /* 0x0000300001027983 */ /* 0x000ea20000300800 */
[----:B------:R-:W-:Y:S01]  /*10100*/  SYNCS.ARRIVE.TRANS64.A1T0 RZ, [UR36+0x34800], RZ ;  /* 0x034800ffffff79a7 */ /* 0x000fe20008100024 */
[----:B------:R-:W-:Y:S01]  /*10110*/  BSSY B0, `(.L_x_6912) ;  /* 0x0000004000007945 */ /* 0x000fe20003800000 */
[----:B------:R-:W0:Y:S01]  /*10120*/  SYNCS.PHASECHK.TRANS64.TRYWAIT P0, [UR36+0x34820], R0 ;  /* 0x03482000ff0075a7 */ /* 0x000e220008000164 */
[----:B--2---:R-:W-:Y:S02]  /*10130*/  ISETP.GE.AND P1, PT, R2, 0xb1, PT ;  /* 0x000000b10200780c */ /* 0x004fe40003f26270 */
[----:B0-----:R-:W-:Y:S11]  /*10140*/  @!P0 BRA `(.L_x_6913) ;  /* 0x0000003800208947 */ /* 0x001ff60003800000 */
.L_x_7016:
[----:B------:R-:W-:Y:S05]  /*10150*/  BSYNC B0 ;  /* 0x0000000000007941 */ /* 0x000fea0003800000 */
.L_x_6912:
[----:B------:R-:W-:Y:S05]  /*10160*/  @!P1 BRA `(.L_x_6914) ;  /* 0x00000020002c9947 */ /* 0x000fea0003800000 */
[----:B------:R-:W2:Y:S01]  /*10170*/  LDL R2, [R1+0x24] ;  /* 0x0000240001027983 */ /* 0x000ea20000100800 */
[----:B0-----:R-:W-:Y:S01]  /*10180*/  IMAD.MOV.U32 R0, RZ, RZ, 0x1 ;  /* 0x00000001ff007424 */ /* 0x001fe200078e00ff */
[----:B--2---:R-:W-:-:S04]  /*10190*/  IADD3 R9, -R2, RZ, RZ ;  /* 0x000000ff02097210 */ /* 0x004fc80007ffe1ff */
[----:B------:R-:W-:-:S05]  /*101a0*/  VIADDMNMX R9, R9, R0, 0xffffffff, !PT ;  /* 0xffffffff09097446 */ /* 0x000fca0007800100 */
[----:B------:R-:W-:-:S05]  /*101b0*/  IMAD.IADD R0, R2, 0x1, R9 ;  /* 0x0000000102007824 */ /* 0x000fca00078e0209 */
[----:B------:R-:W-:-:S04]  /*101c0*/  LOP3.LUT R0, R0, 0x1, RZ, 0xc0, !PT ;  /* 0x0000000100007812 */ /* 0x000fc800078ec0ff */
[----:B------:R-:W-:Y:S01]  /*101d0*/  ISETP.NE.U32.AND P0, PT, R0, 0x1, PT ;  /* 0x000000010000780c */ /* 0x000fe20003f05070 */
[----:B------:R-:W-:-:S12]  /*101e0*/  VIADD R0, R2, 0xfffffffe ;  /* 0xfffffffe02007836 */ /* 0x000fd80000000000 */
[----:B------:R-:W-:Y:S05]  /*101f0*/  @P0 BRA `(.L_x_6915) ;  /* 0x0000000800ac0947 */ /* 0x000fea0003800000 */
[----:B------:R-:W2:Y:S01]  /*10200*/  LDL R2, [R1] ;  /* 0x0000000001027983 */ /* 0x000ea20000100800 */
        /* <DEDUP_REMOVED lines=12> */
[----:B-1----:R-:W0:Y:S01]  /*102d0*/  LDC R5, c[0x0][0x43c] ;  /* 0x00010f00ff057b82 */ /* 0x002e220000000800 */
        /* <DEDUP_REMOVED lines=19> */
.L_x_6918:
[----:B------:R-:W-:Y:S01]  /*10410*/  LEA R3, R6, UR36, 0x3 ;  /* 0x0000002406037c11 */ /* 0x000fe2000f8e18ff */
[----:B------:R-:W-:Y:S01]  /*10420*/  BSSY B1, `(.L_x_6919) ;  /* 0x0000004000017945 */ /* 0x000fe20003800000 */
[----:B------:R-:W-:-:S04]  /*10430*/  SHF.L.U32 R2, R8, 0x1f, RZ ;  /* 0x0000001f08027819 */ /* 0x000fc800000006ff */
[----:B------:R-:W2:Y:S02]  /*10440*/  SYNCS.PHASECHK.TRANS64.TRYWAIT P0, [R3+URZ+0x34840], R2 ;  /* 0x03484002030075a7 */ /* 0x000ea4000800017f */
[----:B--2---:R-:W-:Y:S05]  /*10450*/  @!P0 BRA `(.L_x_6920) ;  /* 0x0000003400748947 */ /* 0x004fea0003800000 */
.L_x_7017:
[----:B------:R-:W-:Y:S05]  /*10460*/  BSYNC B1 ;  /* 0x0000000000017941 */ /* 0x000fea0003800000 */
.L_x_6919:
[----:B01----:R-:W3:Y:S01]  /*10470*/  LDL R5, [R1+0x18] ;  /* 0x0000180001057983 */ /* 0x003ee20000100800 */
[----:B------:R-:W0:Y:S02]  /*10480*/  S2R R7, SR_TID.X ;  /* 0x0000000000077919 */ /* 0x000e240000002100 */
        /* <DEDUP_REMOVED lines=8> */
.L_x_6921:
[----:B------:R-:W-:Y:S01]  /*10510*/  LOP3.LUT P0, RZ, R18, 0x2, RZ, 0xc0, !PT ;  /* 0x0000000212ff7812 */ /* 0x000fe2000780c0ff */
[----:B------:R-:W-:-:S12]  /*10520*/  BSSY B1, `(.L_x_6922) ;  /* 0x0000003000017945 */ /* 0x000fd80003800000 */
[----:B------:R-:W-:Y:S05]  /*10530*/  @P0 BRA `(.L_x_6923) ;  /* 0x0000000000040947 */ /* 0x000fea0003800000 */
[----:B------:R-:W-:Y:S01]  /*10540*/  BPT.TRAP 0x1 ;  /* 0x000000040000795c */ /* 0x000fe20000300000 */
.L_x_6923:
[----:B------:R-:W-:Y:S05]  /*10550*/  BSYNC B1 ;  /* 0x0000000000017941 */ /* 0x000fea0003800000 */
.L_x_6922:
        /* <DEDUP_REMOVED lines=19> */
.L_x_6924:
        /* <DEDUP_REMOVED lines=17> */
.L_x_6925:
        /* <DEDUP_REMOVED lines=16> */
.L_x_7018:
[----:B------:R-:W-:Y:S05]  /*108a0*/  BSYNC B1 ;  /* 0x0000000000017941 */ /* 0x000fea0003800000 */
.L_x_6926:
[----:B------:R-:W1:Y:S02]  /*108b0*/  S2R R5, SR_TID.X ;  /* 0x0000000000057919 */ /* 0x000e640000002100 */
[----:B-1----:R-:W-:-:S04]  /*108c0*/  LOP3.LUT R5, R5, 0x7f, RZ, 0xc0, !PT ;  /* 0x0000007f05057812 */ /* 0x002fc800078ec0ff */
[----:B------:R-:W-:-:S13]  /*108d0*/  ISETP.NE.AND P0, PT, R5, RZ, PT ;  /* 0x000000ff0500720c */ /* 0x000fda0003f05270 */
[----:B0-----:R-:W-:-:S04]  /*108e0*/  @!P0 IMAD.MOV.U32 R3, RZ, RZ, 0xb000 ;  /* 0x0000b000ff038424 */ /* 0x001fc800078e00ff */
[----:B------:R0:W-:Y:S01]  /*108f0*/  @!P0 SYNCS.ARRIVE.TRANS64 RZ, [R2+URZ+0x34850], R3 ;  /* 0x0348500302ff89a7 */ /* 0x0001e2000800003f */
[----:B------:R-:W-:Y:S05]  /*10900*/  @P1 BRA `(.L_x_6928) ;  /* 0x0000000000041947 */ /* 0x000fea0003800000 */
[----:B------:R-:W-:Y:S01]  /*10910*/  BPT.TRAP 0x1 ;  /* 0x000000040000795c */ /* 0x000fe20000300000 */
.L_x_6928:
[----:B------:R-:W-:Y:S01]  /*10920*/  LOP3.LUT P0, RZ, R18, 0x2, RZ, 0xc0, !PT ;  /* 0x0000000212ff7812 */ /* 0x000fe2000780c0ff */
[----:B------:R-:W-:-:S12]  /*10930*/  BSSY B1, `(.L_x_6929) ;  /* 0x0000003000017945 */ /* 0x000fd80003800000 */
[----:B------:R-:W-:Y:S05]  /*10940*/  @P0 BRA `(.L_x_6930) ;  /* 0x0000000000040947 */ /* 0x000fea0003800000 */
[----:B------:R-:W-:Y:S01]  /*10950*/  BPT.TRAP 0x1 ;  /* 0x000000040000795c */ /* 0x000fe20000300000 */
.L_x_6930:
[----:B------:R-:W-:Y:S05]  /*10960*/  BSYNC B1 ;  /* 0x0000000000017941 */ /* 0x000fea0003800000 */
.L_x_6929:
        /* <DEDUP_REMOVED lines=19> */
.L_x_6931:
        /* <DEDUP_REMOVED lines=16> */
.L_x_6932:
        /* <DEDUP_REMOVED lines=12> */
.L_x_6917:
[----:B------:R-:W-:Y:S05]  /*10c60*/  BSYNC B0 ;  /* 0x0000000000007941 */ /* 0x000fea0003800000 */
.L_x_6916:
[----:B0-----:R-:W2:Y:S01]  /*10c70*/  LDL.LU R0, [R1+0x24] ;  /* 0x0000240001007983 */ /* 0x001ea20000300800 */
[----:B------:R-:W-:-:S03]  /*10c80*/  IMAD.MOV.U32 R19, RZ, RZ, R6 ;  /* 0x000000ffff137224 */ /* 0x000fc600078e0006 */
[----:B------:R0:W-:Y:S02]  /*10c90*/  STL [R1], R8 ;  /* 0x0000000801007387 */ /* 0x0001e40000100800 */
[----:B0-2---:R-:W-:-:S07]  /*10ca0*/  VIADD R0, R0, 0xfffffffd ;  /* 0xfffffffd00007836 */ /* 0x005fce0000000000 */
.L_x_6915:
[----:B------:R-:W2:Y:S01]  /*10cb0*/  LDL.LU R2, [R1+0x20] ;  /* 0x0000200001027983 */ /* 0x000ea20000300800 */
[----:B------:R-:W-:Y:S01]  /*10cc0*/  IMAD.MOV R9, RZ, RZ, -R9 ;  /* 0x000000ffff097224 */ /* 0x000fe200078e0a09 */
[----:B------:R-:W-:Y:S04]  /*10cd0*/  BSSY B0, `(.L_x_6914) ;  /* 0x0000154000007945 */ /* 0x000fe80003800000 */
[----:B--2---:R-:W-:-:S13]  /*10ce0*/  ISETP.NE.AND P0, PT, R2, R9, PT ;  /* 0x000000090200720c */ /* 0x004fda0003f05270 */
[----:B------:R-:W-:Y:S05]  /*10cf0*/  @!P0 BRA `(.L_x_6933) ;  /* 0x0000001400448947 */ /* 0x000fea0003800000 */
[----:B------:R-:W-:-:S07]  /*10d00*/  IMAD.MOV.U32 R6, RZ, RZ, R17 ;  /* 0x000000ffff067224 */ /* 0x000fce00078e0011 */
.L_x_6968:
[----:B--2---:R-:W2:Y:S01]  /*10d10*/  LDL R2, [R1] ;  /* 0x0000000001027983 */ /* 0x004ea20000100800 */
[----:B------:R-:W-:Y:S01]  /*10d20*/  LOP3.LUT P1, RZ, R18, 0x8, RZ, 0xc0, !PT ;  /* 0x0000000812ff7812 */ /* 0x000fe2000782c0ff */
[----:B------:R-:W-:Y:S01]  /*10d30*/  VIADD R4, R19, 0x1 ;  /* 0x0000000113047836 */ /* 0x000fe20000000000 */
[----:B------:R-:W-:Y:S04]  /*10d40*/  BSSY B1, `(.L_x_6934) ;  /* 0x00000a3000017945 */ /* 0x000fe80003800000 */
[----:B------:R-:W-:-:S04]  /*10d50*/  ISETP.NE.AND P0, PT, R4, 0x2, PT ;  /* 0x000000020400780c */ /* 0x000fc80003f05270 */
[----:B-1----:R-:W-:Y:S02]  /*10d60*/  SEL R5, RZ, 0x1, P0 ;  /* 0x00000001ff057807 */ /* 0x002fe40000000000 */
[----:B------:R-:W-:Y:S02]  /*10d70*/  SEL R4, R4, RZ, P0 ;  /* 0x000000ff04047207 */ /* 0x000fe40000000000 */
[----:B--2---:R-:W-:Y:S01]  /*10d80*/  LOP3.LUT R5, R2, R5, RZ, 0x3c, !PT ;  /* 0x0000000502057212 */ /* 0x004fe200078e3cff */
[----:B0-----:R-:W-:Y:S06]  /*10d90*/  @!P1 BRA `(.L_x_6935) ;  /* 0x0000000800749947 */ /* 0x001fec0003800000 */
[----:B------:R-:W-:Y:S01]  /*10da0*/  LOP3.LUT P1, RZ, R18, 0x4, RZ, 0xc0, !PT ;  /* 0x0000000412ff7812 */ /* 0x000fe2000782c0ff */
[----:B------:R-:W-:-:S12]  /*10db0*/  IMAD.MOV.U32 R8, RZ, RZ, R0 ;  /* 0x000000ffff087224 */ /* 0x000fd800078e0000 */
        /* <DEDUP_REMOVED lines=22> */
.L_x_6936:
[----:B------:R-:W-:Y:S01]  /*10f20*/  LEA R3, R4, UR36, 0x3 ;  /* 0x0000002404037c11 */ /* 0x000fe2000f8e18ff */
[----:B------:R-:W-:Y:S01]  /*10f30*/  BSSY B2, `(.L_x_6937) ;  /* 0x0000004000027945 */ /* 0x000fe20003800000 */
[----:B------:R-:W-:-:S04]  /*10f40*/  SHF.L.U32 R2, R5, 0x1f, RZ ;  /* 0x0000001f05027819 */ /* 0x000fc800000006ff */
[----:B------:R-:W1:Y:S02]  /*10f50*/  SYNCS.PHASECHK.TRANS64.TRYWAIT P0, [R3+URZ+0x34840], R2 ;  /* 0x03484002030075a7 */ /* 0x000e64000800017f */
[----:B-1----:R-:W-:Y:S05]  /*10f60*/  @!P0 BRA `(.L_x_6938) ;  /* 0x0000002800d88947 */ /* 0x002fea0003800000 */
.L_x_7019:
[----:B------:R-:W-:Y:S05]  /*10f70*/  BSYNC B2 ;  /* 0x0000000000027941 */ /* 0x000fea0003800000 */
.L_x_6937:
        /* <DEDUP_REMOVED lines=10> */
.L_x_6939:
[----:B------:R-:W-:Y:S01]  /*11020*/  LOP3.LUT P0, RZ, R18, 0x2, RZ, 0xc0, !PT ;  /* 0x0000000212ff7812 */ /* 0x000fe2000780c0ff */
[----:B------:R-:W-:-:S12]  /*11030*/  BSSY B2, `(.L_x_6940) ;  /* 0x0000003000027945 */ /* 0x000fd80003800000 */
[----:B------:R-:W-:Y:S05]  /*11040*/  @P0 BRA `(.L_x_6941) ;  /* 0x0000000000040947 */ /* 0x000fea0003800000 */
[----:B------:R-:W-:Y:S01]  /*11050*/  BPT.TRAP 0x1 ;  /* 0x000000040000795c */ /* 0x000fe20000300000 */
.L_x_6941:
[----:B------:R-:W-:Y:S05]  /*11060*/  BSYNC B2 ;  /* 0x0000000000027941 */ /* 0x000fea0003800000 */
.L_x_6940:
[----:B------:R-:W0:Y:S01]  /*11070*/  S2R R2, SR_CgaCtaId ;  /* 0x0000000000027919 */ /* 0x000e220000008800 */
[----:B------:R-:W-:Y:S01]  /*11080*/  IMAD.MOV.U32 R10, RZ, RZ, RZ ;  /* 0x000000ffff0a7224 */ /* 0x000fe200078e00ff */
[----:B------:R-:W-:Y:S01]  /*11090*/  UIADD3 UR4, UP0, UR38, 0x370, URZ ;  /* 0x0000037026047890 */ /* 0x000fe2000ff1e03f */
[----:B------:R-:W-:Y:S01]  /*110a0*/  PLOP3.LUT P0, PT, PT, PT, PT, 0x80, 0x0 ;  /* 0x000000000000781c */ /* 0x000fe20003f0f070 */
[----:B------:R-:W1:Y:S01]  /*110b0*/  S2R R7, SR_CgaCtaId ;  /* 0x0000000000077919 */ /* 0x000e620000008800 */
[----:B------:R-:W-:Y:S01]  /*110c0*/  IADD3 R3, R3, 0x34830, RZ ;  /* 0x0003483003037810 */ /* 0x000fe20007ffe0ff */
[----:B------:R-:W-:Y:S01]  /*110d0*/  UIADD3.X UR5, URZ, UR39, URZ, UP0, !UPT ;  /* 0x000000273f057290 */ /* 0x000fe200087fe43f */
[----:B------:R-:W-:Y:S01]  /*110e0*/  R2UR UR10, R10 ;  /* 0x000000000a0a72ca */ /* 0x000fe200000e0000 */
[----:B------:R-:W-:Y:S01]  /*110f0*/  UMOV UR6, 0x30000 ;  /* 0x0003000000067882 */ /* 0x000fe20000000000 */
[----:B------:R-:W-:Y:S01]  /*11100*/  UMOV UR14, 0x0 ;  /* 0x00000000000e7882 */ /* 0x000fe20000000000 */
[----:B------:R-:W-:Y:S01]  /*11110*/  UMOV UR15, 0x14f00000 ;  /* 0x14f00000000f7882 */ /* 0x000fe20000000000 */
[----:B0-----:R-:W-:-:S02]  /*11120*/  LOP3.LUT R2, R2, 0x1, RZ, 0xc0, !PT ;  /* 0x0000000102027812 */ /* 0x001fc400078ec0ff */
[----:B-1----:R-:W-:-:S03]  /*11130*/  LOP3.LUT R7, R7, 0x1, RZ, 0xc0, !PT ;  /* 0x0000000107077812 */ /* 0x002fc600078ec0ff */
[----:B------:R-:W-:-:S04]  /*11140*/  IMAD R2, R2, 0x1600, RZ ;  /* 0x0000160002027824 */ /* 0x000fc800078e02ff */
[----:B------:R-:W-:Y:S02]  /*11150*/  IMAD R2, R4, 0x5800, R2 ;  /* 0x0000580004027824 */ /* 0x000fe400078e0202 */
[----:B------:R-:W-:-:S03]  /*11160*/  IMAD R7, R7, 0x58, RZ ;  /* 0x0000005807077824 */ /* 0x000fc600078e02ff */
[----:B------:R-:W-:Y:S01]  /*11170*/  LEA R2, R2, UR36, 0x1 ;  /* 0x0000002402027c11 */ /* 0x000fe2000f8e08ff */
[----:B------:R-:W-:-:S04]  /*11180*/  IMAD R7, R8, 0xb0, R7 ;  /* 0x000000b008077824 */ /* 0x000fc800078e0207 */
[----:B------:R-:W-:-:S07]  /*11190*/  VIADD R9, R2, 0x1e400 ;  /* 0x0001e40002097836 */ /* 0x000fce0000000000 */
.L_x_6942:
        /* <DEDUP_REMOVED lines=17> */
.L_x_6943:
        /* <DEDUP_REMOVED lines=16> */
.L_x_7020:
[----:B------:R-:W-:Y:S05]  /*113b0*/  BSYNC B2 ;  /* 0x0000000000027941 */ /* 0x000fea0003800000 */
.L_x_6944:
[----:B------:R-:W1:Y:S02]  /*113c0*/  S2R R7, SR_TID.X ;  /* 0x0000000000077919 */ /* 0x000e640000002100 */
[----:B-1----:R-:W-:-:S04]  /*113d0*/  LOP3.LUT R7, R7, 0x7f, RZ, 0xc0, !PT ;  /* 0x0000007f07077812 */ /* 0x002fc800078ec0ff */
[----:B------:R-:W-:-:S13]  /*113e0*/  ISETP.NE.AND P0, PT, R7, RZ, PT ;  /* 0x000000ff0700720c */ /* 0x000fda0003f05270 */
[----:B0-----:R-:W-:-:S04]  /*113f0*/  @!P0 IMAD.MOV.U32 R3, RZ, RZ, 0xb000 ;  /* 0x0000b000ff038424 */ /* 0x001fc800078e00ff */
[----:B------:R0:W-:Y:S01]  /*11400*/  @!P0 SYNCS.ARRIVE.TRANS64 RZ, [R2+URZ+0x34850], R3 ;  /* 0x0348500302ff89a7 */ /* 0x0001e2000800003f */
[----:B------:R-:W-:Y:S05]  /*11410*/  @P1 BRA `(.L_x_6946) ;  /* 0x0000000000041947 */ /* 0x000fea0003800000 */
[----:B------:R-:W-:Y:S01]  /*11420*/  BPT.TRAP 0x1 ;  /* 0x000000040000795c */ /* 0x000fe20000300000 */
.L_x_6946:
[----:B------:R-:W-:Y:S01]  /*11430*/  LOP3.LUT P0, RZ, R18, 0x2, RZ, 0xc0, !PT ;  /* 0x0000000212ff7812 */ /* 0x000fe2000780c0ff */
[----:B------:R-:W-:-:S12]  /*11440*/  BSSY B2, `(.L_x_6947) ;  /* 0x0000003000027945 */ /* 0x000fd80003800000 */
[----:B------:R-:W-:Y:S05]  /*11450*/  @P0 BRA `(.L_x_6948) ;  /* 0x0000000000040947 */ /* 0x000fea0003800000 */
[----:B------:R-:W-:Y:S01]  /*11460*/  BPT.TRAP 0x1 ;  /* 0x000000040000795c */ /* 0x000fe20000300000 */
.L_x_6948:
[----:B------:R-:W-:Y:S05]  /*11470*/  BSYNC B2 ;  /* 0x0000000000027941 */ /* 0x000fea0003800000 */
.L_x_6947:
        /* <DEDUP_REMOVED lines=19> */
.L_x_6949:
        /* <DEDUP_REMOVED lines=16> */
.L_x_6950:
        /* <DEDUP_REMOVED lines=12> */
.L_x_6935:
[----:B------:R-:W-:Y:S05]  /*11770*/  BSYNC B1 ;  /* 0x0000000000017941 */ /* 0x000fea0003800000 */
.L_x_6934:
        /* <DEDUP_REMOVED lines=33> */
.L_x_6953:
[----:B------:R-:W-:Y:S01]  /*11990*/  LEA R3, R19, UR36, 0x3 ;  /* 0x0000002413037c11 */ /* 0x000fe2000f8e18ff */
[----:B------:R-:W-:Y:S01]  /*119a0*/  BSSY B2, `(.L_x_6954) ;  /* 0x0000004000027945 */ /* 0x000fe20003800000 */
[----:B------:R-:W-:-:S04]  /*119b0*/  SHF.L.U32 R2, R9, 0x1f, RZ ;  /* 0x0000001f09027819 */ /* 0x000fc800000006ff */
[----:B------:R-:W2:Y:S02]  /*119c0*/  SYNCS.PHASECHK.TRANS64.TRYWAIT P0, [R3+URZ+0x34840], R2 ;  /* 0x03484002030075a7 */ /* 0x000ea4000800017f */
[----:B--2---:R-:W-:Y:S05]  /*119d0*/  @!P0 BRA `(.L_x_6955) ;  /* 0x0000002000648947 */ /* 0x004fea0003800000 */
.L_x_7021:
[----:B------:R-:W-:Y:S05]  /*119e0*/  BSYNC B2 ;  /* 0x0000000000027941 */ /* 0x000fea0003800000 */
.L_x_6954:
        /* <DEDUP_REMOVED lines=10> */
.L_x_6956:
[----:B------:R-:W-:Y:S01]  /*11a90*/  LOP3.LUT P0, RZ, R18, 0x2, RZ, 0xc0, !PT ;  /* 0x0000000212ff7812 */ /* 0x000fe2000780c0ff */
[----:B------:R-:W-:-:S12]  /*11aa0*/  BSSY B2, `(.L_x_6957) ;  /* 0x0000003000027945 */ /* 0x000fd80003800000 */
[----:B------:R-:W-:Y:S05]  /*11ab0*/  @P0 BRA `(.L_x_6958) ;  /* 0x0000000000040947 */ /* 0x000fea0003800000 */
[----:B------:R-:W-:Y:S01]  /*11ac0*/  BPT.TRAP 0x1 ;  /* 0x000000040000795c */ /* 0x000fe20000300000 */
.L_x_6958:
[----:B------:R-:W-:Y:S05]  /*11ad0*/  BSYNC B2 ;  /* 0x0000000000027941 */ /* 0x000fea0003800000 */
.L_x_6957:
[----:B------:R-:W0:Y:S01]  /*11ae0*/  S2R R2, SR_CgaCtaId ;  /* 0x0000000000027919 */ /* 0x000e220000008800 */
[----:B------:R-:W-:Y:S01]  /*11af0*/  IMAD.MOV.U32 R10, RZ, RZ, RZ ;  /* 0x000000ffff0a7224 */ /* 0x000fe200078e00ff */
[----:B------:R-:W-:Y:S01]  /*11b00*/  UIADD3 UR4, UP0, UR38, 0x370, URZ ;  /* 0x0000037026047890 */ /* 0x000fe2000ff1e03f */
[----:B------:R-:W-:Y:S01]  /*11b10*/  PLOP3.LUT P0, PT, PT, PT, PT, 0x80, 0x0 ;  /* 0x000000000000781c */ /* 0x000fe20003f0f070 */
[----:B------:R-:W1:Y:S01]  /*11b20*/  S2R R7, SR_CgaCtaId ;  /* 0x0000000000077919 */ /* 0x000e620000008800 */
[----:B------:R-:W-:Y:S01]  /*11b30*/  VIADD R3, R3, 0x34830 ;  /* 0x0003483003037836 */ /* 0x000fe20000000000 */
[----:B------:R-:W-:Y:S01]  /*11b40*/  R2UR UR10, R10 ;  /* 0x000000000a0a72ca */ /* 0x000fe200000e0000 */
[----:B------:R-:W-:Y:S01]  /*11b50*/  UIADD3.X UR5, URZ, UR39, URZ, UP0, !UPT ;  /* 0x000000273f057290 */ /* 0x000fe200087fe43f */
        /* <DEDUP_REMOVED lines=11> */
.L_x_6959:
        /* <DEDUP_REMOVED lines=17> */
.L_x_6960:
        /* <DEDUP_REMOVED lines=15> */
.L_x_7022:
[----:B------:R-:W-:Y:S05]  /*11e10*/  BSYNC B2 ;  /* 0x0000000000027941 */ /* 0x000fea0003800000 */
.L_x_6961:
[----:B------:R-:W1:Y:S02]  /*11e20*/  S2R R3, SR_TID.X ;  /* 0x0000000000037919 */ /* 0x000e640000002100 */
[----:B-1----:R-:W-:-:S04]  /*11e30*/  LOP3.LUT R3, R3, 0x7f, RZ, 0xc0, !PT ;  /* 0x0000007f03037812 */ /* 0x002fc800078ec0ff */
[----:B------:R-:W-:-:S13]  /*11e40*/  ISETP.NE.AND P0, PT, R3, RZ, PT ;  /* 0x000000ff0300720c */ /* 0x000fda0003f05270 */
[----:B------:R-:W-:-:S04]  /*11e50*/  @!P0 IMAD.MOV.U32 R3, RZ, RZ, 0xb000 ;  /* 0x0000b000ff038424 */ /* 0x000fc800078e00ff */
[----:B------:R1:W-:Y:S01]  /*11e60*/  @!P0 SYNCS.ARRIVE.TRANS64 RZ, [R2+URZ+0x34850], R3 ;  /* 0x0348500302ff89a7 */ /* 0x0003e2000800003f */
[----:B------:R-:W-:Y:S05]  /*11e70*/  @P1 BRA `(.L_x_6963) ;  /* 0x0000000000041947 */ /* 0x000fea0003800000 */
[----:B------:R-:W-:Y:S01]  /*11e80*/  BPT.TRAP 0x1 ;  /* 0x000000040000795c */ /* 0x000fe20000300000 */
.L_x_6963:
[----:B------:R-:W-:Y:S01]  /*11e90*/  LOP3.LUT P0, RZ, R18, 0x2, RZ, 0xc0, !PT ;  /* 0x0000000212ff7812 */ /* 0x000fe2000780c0ff */
[----:B------:R-:W-:-:S12]  /*11ea0*/  BSSY B2, `(.L_x_6964) ;  /* 0x0000003000027945 */ /* 0x000fd80003800000 */
[----:B------:R-:W-:Y:S05]  /*11eb0*/  @P0 BRA `(.L_x_6965) ;  /* 0x0000000000040947 */ /* 0x000fea0003800000 */
[----:B------:R-:W-:Y:S01]  /*11ec0*/  BPT.TRAP 0x1 ;  /* 0x000000040000795c */ /* 0x000fe20000300000 */
.L_x_6965:
[----:B------:R-:W-:Y:S05]  /*11ed0*/  BSYNC B2 ;  /* 0x0000000000027941 */ /* 0x000fea0003800000 */
.L_x_6964:
        /* <DEDUP_REMOVED lines=19> */
.L_x_6966:
        /* <DEDUP_REMOVED lines=16> */
.L_x_6967:
        /* <DEDUP_REMOVED lines=12> */
.L_x_6952:
[----:B------:R-:W-:Y:S05]  /*121d0*/  BSYNC B1 ;  /* 0x0000000000017941 */ /* 0x000fea0003800000 */
.L_x_6951:
[C---:B------:R-:W-:Y:S01]  /*121e0*/  ISETP.GT.AND P0, PT, R0.reuse, 0x1, PT ;  /* 0x000000010000780c */ /* 0x040fe20003f04270 */
[----:B------:R-:W-:-:S12]  /*121f0*/  VIADD R0, R0, 0xfffffffe ;  /* 0xfffffffe00007836 */ /* 0x000fd80000000000 */
[----:B------:R-:W-:Y:S05]  /*12200*/  @P0 BRA `(.L_x_6968) ;  /* 0xffffffe800c00947 */ /* 0x000fea000383ffff */
.L_x_6933:
[----:B------:R-:W-:Y:S05]  /*12210*/  BSYNC B0 ;  /* 0x0000000000007941 */ /* 0x000fea0003800000 */
.L_x_6914:
[----:B------:R-:W-:Y:S01]  /*12220*/  LOP3.LUT P0, RZ, R18, 0x8, RZ, 0xc0, !PT ;  /* 0x0000000812ff7812 */ /* 0x000fe2000780c0ff */
[----:B------:R-:W-:-:S12]  /*12230*/  BSSY B0, `(.L_x_6969) ;  /* 0x0000045000007945 */ /* 0x000fd80003800000 */
[----:B------:R-:W-:Y:S05]  /*12240*/  @!P0 BRA `(.L_x_6970) ;  /* 0x00000004000c8947 */ /* 0x000fea0003800000 */
[----:B------:R-:W3:Y:S01]  /*12250*/  LDL R2, [R1] ;  /* 0x0000000001027983 */ /* 0x000ee20000100800 */
[----:B0-----:R-:W-:Y:S01]  /*12260*/  LEA R0, R19, UR36, 0x3 ;  /* 0x0000002413007c11 */ /* 0x001fe2000f8e18ff */
[----:B------:R-:W-:Y:S01]  /*12270*/  BSSY B1, `(.L_x_6971) ;  /* 0x0000004000017945 */ /* 0x000fe20003800000 */
[----:B---3--:R-:W-:-:S04]  /*12280*/  SHF.L.U32 R3, R2, 0x1f, RZ ;  /* 0x0000001f02037819 */ /* 0x008fc800000006ff */
[----:B------:R-:W0:Y:S02]  /*12290*/  SYNCS.PHASECHK.TRANS64.TRYWAIT P0, [R0+URZ+0x34860], R3 ;  /* 0x03486003000075a7 */ /* 0x000e24000800017f */
[----:B0-----:R-:W-:Y:S05]  /*122a0*/  @!P0 BRA `(.L_x_6972) ;  /* 0x0000001800588947 */ /* 0x001fea0003800000 */
.L_x_7023:
[----:B------:R-:W-:Y:S05]  /*122b0*/  BSYNC B1 ;  /* 0x0000000000017941 */ /* 0x000fea0003800000 */
.L_x_6971:
[----:B------:R-:W3:Y:S01]  /*122c0*/  LDL R2, [R1+0x18] ;  /* 0x0000180001027983 */ /* 0x000ee20000100800 */
[----:B------:R-:W4:Y:S02]  /*122d0*/  S2R R4, SR_TID.X ;  /* 0x0000000000047919 */ /* 0x000f240000002100 */
[----:B----4-:R-:W-:-:S04]  /*122e0*/  LOP3.LUT R4, R4, 0x7f, RZ, 0xc0, !PT ;  /* 0x0000007f04047812 */ /* 0x010fc800078ec0ff */
[----:B------:R-:W-:-:S13]  /*122f0*/  ISETP.NE.AND P0, PT, R4, RZ, PT ;  /* 0x000000ff0400720c */ /* 0x000fda0003f05270 */
[----:B0-----:R-:W-:-:S04]  /*12300*/  @!P0 IMAD.MOV.U32 R3, RZ, RZ, 0xb000 ;  /* 0x0000b000ff038424 */ /* 0x001fc800078e00ff */
[----:B------:R0:W-:Y:S01]  /*12310*/  @!P0 SYNCS.ARRIVE.TRANS64 RZ, [R0+URZ+0x34850], R3 ;  /* 0x0348500300ff89a7 */ /* 0x0001e2000800003f */
[----:B---3--:R-:W-:-:S04]  /*12320*/  PRMT R2, R2, 0x9910, RZ ;  /* 0x0000991002027816 */ /* 0x008fc800000000ff */
[----:B------:R-:W-:-:S13]  /*12330*/  ISETP.NE.AND P0, PT, R2, 0x2, PT ;  /* 0x000000020200780c */ /* 0x000fda0003f05270 */
[----:B0-----:R-:W-:Y:S05]  /*12340*/  @P0 BRA `(.L_x_6973) ;  /* 0x0000000000040947 */ /* 0x001fea0003800000 */
[----:B------:R-:W-:Y:S01]  /*12350*/  BPT.TRAP 0x1 ;  /* 0x000000040000795c */ /* 0x000fe20000300000 */
.L_x_6973:
[----:B------:R-:W-:Y:S01]  /*12360*/  LOP3.LUT P0, RZ, R18, 0x2, RZ, 0xc0, !PT ;  /* 0x0000000212ff7812 */ /* 0x000fe2000780c0ff */
[----:B------:R-:W-:-:S12]  /*12370*/  BSSY B1, `(.L_x_6974) ;  /* 0x0000003000017945 */ /* 0x000fd80003800000 */
[----:B------:R-:W-:Y:S05]  /*12380*/  @P0 BRA `(.L_x_6975) ;  /* 0x0000000000040947 */ /* 0x000fea0003800000 */
[----:B------:R-:W-:Y:S01]  /*12390*/  BPT.TRAP 0x1 ;  /* 0x000000040000795c */ /* 0x000fe20000300000 */
.L_x_6975:
[----:B------:R-:W-:Y:S05]  /*123a0*/  BSYNC B1 ;  /* 0x0000000000017941 */ /* 0x000fea0003800000 */
.L_x_6974:
[----:B------:R-:W3:Y:S01]  /*123b0*/  LDL R2, [R1+0x4] ;  /* 0x0000040001027983 */ /* 0x000ee20000100800 */
[----:B------:R-:W0:Y:S01]  /*123c0*/  S2R R3, SR_CgaCtaId ;  /* 0x0000000000037919 */ /* 0x000e220000008800 */
[----:B------:R-:W4:Y:S01]  /*123d0*/  S2R R4, SR_CgaCtaId ;  /* 0x0000000000047919 */ /* 0x000f220000008800 */
[----:B------:R-:W-:Y:S01]  /*123e0*/  UIADD3 UR4, UP0, UR38, 0x470, URZ ;  /* 0x0000047026047890 */ /* 0x000fe2000ff1e03f */
[----:B------:R-:W-:Y:S01]  /*123f0*/  PLOP3.LUT P0, PT, PT, PT, PT, 0x80, 0x0 ;  /* 0x000000000000781c */ /* 0x000fe20003f0f070 */
[----:B------:R-:W-:Y:S01]  /*12400*/  VIADD R0, R0, 0x34850 ;  /* 0x0003485000007836 */ /* 0x000fe20000000000 */
[----:B------:R-:W-:Y:S01]  /*12410*/  UMOV UR6, 0x30000 ;  /* 0x0003000000067882 */ /* 0x000fe20000000000 */
[----:B------:R-:W-:Y:S01]  /*12420*/  UIADD3.X UR5, URZ, UR39, URZ, UP0, !UPT ;  /* 0x000000273f057290 */ /* 0x000fe200087fe43f */
[----:B0-----:R-:W-:Y:S02]  /*12430*/  LOP3.LUT R3, R3, 0x1, RZ, 0xc0, !PT ;  /* 0x0000000103037812 */ /* 0x001fe400078ec0ff */
        /* <DEDUP_REMOVED lines=10> */
.L_x_6976:
        /* <DEDUP_REMOVED lines=16> */
.L_x_6977:
        /* <DEDUP_REMOVED lines=10> */
.L_x_6970:
[----:B------:R-:W-:Y:S05]  /*12680*/  BSYNC B0 ;  /* 0x0000000000007941 */ /* 0x000fea0003800000 */
.L_x_6969:
[----:B------:R-:W3:Y:S01]  /*12690*/  LDL.LU R6, [R1+0x28] ;  /* 0x0000280001067983 */ /* 0x000ee20000300800 */
[----:B------:R-:W-:Y:S01]  /*126a0*/  VIADD R19, R19, 0x1 ;  /* 0x0000000113137836 */ /* 0x000fe20000000000 */
[----:B------:R-:W-:Y:S02]  /*126b0*/  ULDC UR4, c[0x0][0xc34] ;  /* 0x00030d0000047ab9 */ /* 0x000fe40000000800 */
[----:B-1----:R-:W4:Y:S04]  /*126c0*/  LDL.LU R5, [R1] ;  /* 0x0000000001057983 */ /* 0x002f280000300800 */
[----:B------:R-:W5:Y:S01]  /*126d0*/  LDL.LU R4, [R1+0x34] ;  /* 0x0000340001047983 */ /* 0x000f620000300800 */
[----:B------:R-:W-:-:S04]  /*126e0*/  ISETP.NE.AND P0, PT, R19, 0x2, PT ;  /* 0x000000021300780c */ /* 0x000fc80003f05270 */
[----:B0-----:R-:W-:Y:S02]  /*126f0*/  SEL R0, RZ, 0x1, P0 ;  /* 0x00000001ff007807 */ /* 0x001fe40000000000 */
[----:B------:R-:W-:Y:S02]  /*12700*/  SEL R19, R19, RZ, P0 ;  /* 0x000000ff13137207 */ /* 0x000fe40000000000 */
[----:B---3--:R-:W-:Y:S02]  /*12710*/  IADD3 R6, R6, UR37, RZ ;  /* 0x0000002506067c10 */ /* 0x008fe4000fffe0ff */
[----:B----4-:R-:W-:-:S03]  /*12720*/  LOP3.LUT R5, R5, R0, RZ, 0x3c, !PT ;  /* 0x0000000005057212 */ /* 0x010fc600078e3cff */
[----:B------:R0:W-:Y:S01]  /*12730*/  STL [R1+0x28], R6 ;  /* 0x0000280601007387 */ /* 0x0001e20000100800 */
[----:B------:R-:W-:Y:S01]  /*12740*/  ISETP.GE.AND P1, PT, R6, UR4, PT ;  /* 0x0000000406007c0c */ /* 0x000fe2000bf26270 */
[----:B-----5:R-:W-:-:S05]  /*12750*/  VIADD R4, R4, 0x1 ;  /* 0x0000000104047836 */ /* 0x020fca0000000000 */
[----:B------:R0:W-:Y:S04]  /*12760*/  STL [R1+0x34], R4 ;  /* 0x0000340401007387 */ /* 0x0001e80000100800 */
[----:B------:R0:W-:Y:S03]  /*12770*/  STL [R1], R5 ;  /* 0x0000000501007387 */ /* 0x0001e60000100800 */
[----:B------:R-:W-:Y:S05]  /*12780*/  @!P1 BRA `(.L_x_6978) ;  /* 0xffffffc000609947 */ /* 0x000fea000383ffff */
[----:B------:R-:W-:-:S07]  /*12790*/  LOP3.LUT R2, R4, 0x1, RZ, 0xc, !PT ;  /* 0x0000000104027812 */ /* 0x000fce00078e0cff */
.L_x_6897:
[----:B0-----:R-:W0:Y:S01]  /*127a0*/  S2R R3, SR_CgaCtaId ;  /* 0x0000000000037919 */ /* 0x001e220000008800 */
[----:B------:R-:W-:Y:S01]  /*127b0*/  MOV R0, 0x400 ;  /* 0x0000040000007802 */ /* 0x000fe20000000f00 */
[----:B------:R-:W-:Y:S03]  /*127c0*/  BSSY B0, `(.L_x_6979) ;  /* 0x0000005000007945 */ /* 0x000fe60003800000 */
[----:B0-----:R-:W-:Y:S02]  /*127d0*/  LEA R0, R3, R0, 0x18 ;  /* 0x0000000003007211 */ /* 0x001fe400078ec0ff */
[----:B------:R-:W-:-:S04]  /*127e0*/  SHF.L.U32 R3, R2, 0x1f, RZ ;  /* 0x0000001f02037819 */ /* 0x000fc800000006ff */
[----:B------:R-:W0:Y:S02]  /*127f0*/  SYNCS.PHASECHK.TRANS64.TRYWAIT P0, [R0+URZ+0x34820], R3 ;  /* 0x03482003000075a7 */ /* 0x000e24000800017f */
[----:B0-----:R-:W-:Y:S05]  /*12800*/  @!P0 BRA `(.L_x_6980) ;  /* 0x0000001400148947 */ /* 0x001fea0003800000 */
.L_x_7024:
[----:B------:R-:W-:Y:S05]  /*12810*/  BSYNC B0 ;  /* 0x0000000000007941 */ /* 0x000fea0003800000 */
.L_x_6979:
[----:B------:R-:W-:-:S03]  /*12820*/  UMOV UR4, 0xffffffff ;  /* 0xffffffff00047882 */ /* 0x000fc60000000000 */
[----:B------:R-:W-:Y:S05]  /*12830*/  BRA.DIV UR4, `(.L_x_6981) ;  /* 0x00000016041c7947 */ /* 0x000fea000b800000 */
[----:B------:R-:W1:Y:S02]  /*12840*/  S2R R2, SR_TID.X ;  /* 0x0000000000027919 */ /* 0x000e640000002100 */
[----:B-1----:R-:W-:-:S04]  /*12850*/  SHF.R.U32.HI R2, RZ, 0x5, R2 ;  /* 0x00000005ff027819 */ /* 0x002fc80000011602 */
[----:B------:R-:W-:-:S05]  /*12860*/  LOP3.LUT R2, R2, 0x3, RZ, 0xc0, !PT ;  /* 0x0000000302027812 */ /* 0x000fca00078ec0ff */
[----:B------:R1:W3:Y:S02]  /*12870*/  SHFL.IDX PT, R14, R2, RZ, 0x1f ;  /* 0x00001fff020e7589 */ /* 0x0002e400000e0000 */
.L_x_7027:
[----:B---3--:R-:W-:Y:S01]  /*12880*/  ISETP.NE.AND P0, PT, R14, RZ, PT ;  /* 0x000000ff0e00720c */ /* 0x008fe20003f05270 */
[----:B------:R-:W-:-:S12]  /*12890*/  BSSY B0, `(.L_x_6982) ;  /* 0x0000025000007945 */ /* 0x000fd80003800000 */
[----:B------:R-:W-:Y:S05]  /*128a0*/  @P0 BRA `(.L_x_6983) ;  /* 0x00000000008c0947 */ /* 0x000fea0003800000 */
[----:B------:R-:W-:-:S03]  /*128b0*/  UMOV UR4, 0xffffffff ;  /* 0xffffffff00047882 */ /* 0x000fc60000000000 */
[----:B------:R-:W-:Y:S05]  /*128c0*/  BRA.DIV UR4, `(.L_x_6984) ;  /* 0x00000016042c7947 */ /* 0x000fea000b800000 */
[----:B------:R-:W-:-:S13]  /*128d0*/  ELECT P6, URZ, PT ;  /* 0x00000000003f782f */ /* 0x000fda00038c0000 */
.L_x_7030:
[----:B------:R-:W-:Y:S05]  /*128e0*/  @!P6 BRA `(.L_x_6983) ;  /* 0x00000000007ce947 */ /* 0x000fea0003800000 */
[----:B-1----:R-:W3:Y:S02]  /*128f0*/  LDL.LU R2, [R1+0x2c] ;  /* 0x00002c0001027983 */ /* 0x002ee40000300800 */
[----:B---3--:R-:W-:-:S04]  /*12900*/  LOP3.LUT R2, R2, 0x2, RZ, 0xfc, !PT ;  /* 0x0000000202027812 */ /* 0x008fc800078efcff */
[----:B------:R-:W-:-:S13]  /*12910*/  ISETP.NE.AND P2, PT, R2, 0x3, PT ;  /* 0x000000030200780c */ /* 0x000fda0003f45270 */
[----:B------:R-:W-:Y:S05]  /*12920*/  @!P2 BRA `(.L_x_6985) ;  /* 0x000000000004a947 */ /* 0x000fea0003800000 */
[----:B------:R-:W-:Y:S01]  /*12930*/  BPT.TRAP 0x1 ;  /* 0x000000040000795c */ /* 0x000fe20000300000 */
.L_x_6985:
[----:B------:R-:W3:Y:S01]  /*12940*/  LDL.LU R7, [R1] ;  /* 0x0000000001077983 */ /* 0x000ee20000300800 */
[----:B------:R-:W-:Y:S02]  /*12950*/  VIADD R2, R0, 0x34840 ;  /* 0x0003484000027836 */ /* 0x000fe40000000000 */
[C---:B0-----:R-:W-:Y:S02]  /*12960*/  VIADD R3, R19.reuse, 0x1 ;  /* 0x0000000113037836 */ /* 0x041fe40000000000 */
[----:B------:R-:W-:-:S03]  /*12970*/  IMAD R6, R19, 0x8, R2 ;  /* 0x0000000813067824 */ /* 0x000fc600078e0202 */
[----:B------:R-:W-:-:S04]  /*12980*/  ISETP.NE.AND P1, PT, R3, 0x2, PT ;  /* 0x000000020300780c */ /* 0x000fc80003f25270 */
[----:B------:R-:W-:Y:S02]  /*12990*/  SEL R4, RZ, 0x1, P1 ;  /* 0x00000001ff047807 */ /* 0x000fe40000800000 */
[----:B------:R-:W-:Y:S02]  /*129a0*/  SEL R3, R3, RZ, P1 ;  /* 0x000000ff03037207 */ /* 0x000fe40000800000 */
[C---:B---3--:R-:W-:Y:S02]  /*129b0*/  SHF.L.U32 R5, R7.reuse, 0x1f, RZ ;  /* 0x0000001f07057819 */ /* 0x048fe400000006ff */
[----:B------:R-:W-:Y:S01]  /*129c0*/  LOP3.LUT R4, R7, R4, RZ, 0x3c, !PT ;  /* 0x0000000407047212 */ /* 0x000fe200078e3cff */
[----:B------:R-:W-:Y:S01]  /*129d0*/  IMAD R7, R3, 0x8, R2 ;  /* 0x0000000803077824 */ /* 0x000fe200078e0202 */
[----:B------:R-:W0:Y:S02]  /*129e0*/  SYNCS.PHASECHK.TRANS64.TRYWAIT P0, [R6+URZ], R5 ;  /* 0x00000005060075a7 */ /* 0x000e24000800017f */
[----:B------:R-:W-:Y:S01]  /*129f0*/  SHF.L.U32 R2, R4, 0x1f, RZ ;  /* 0x0000001f04027819 */ /* 0x000fe200000006ff */
[----:B0-----:R-:W-:Y:S06]  /*12a00*/  @!P0 BRA `(.L_x_6986) ;  /* 0x0000001000fc8947 */ /* 0x001fec0003800000 */
.L_x_7031:
[----:B------:R-:W1:Y:S02]  /*12a10*/  SYNCS.PHASECHK.TRANS64.TRYWAIT P0, [R7+URZ], R2 ;  /* 0x00000002070075a7 */ /* 0x000e64000800017f */
[----:B-1----:R-:W-:Y:S05]  /*12a20*/  @!P0 BRA `(.L_x_6987) ;  /* 0x0000001400088947 */ /* 0x002fea0003800000 */
.L_x_7032:
[----:B------:R-:W-:Y:S05]  /*12a30*/  @!P2 BRA `(.L_x_6988) ;  /* 0x000000000004a947 */ /* 0x000fea0003800000 */
[----:B------:R-:W-:Y:S01]  /*12a40*/  BPT.TRAP 0x1 ;  /* 0x000000040000795c */ /* 0x000fe20000300000 */
.L_x_6988:
[----:B------:R-:W-:-:S04]  /*12a50*/  VIADD R0, R0, 0x34860 ;  /* 0x0003486000007836 */ /* 0x000fc80000000000 */
[----:B------:R-:W-:-:S04]  /*12a60*/  IMAD R4, R19, 0x8, R0 ;  /* 0x0000000813047824 */ /* 0x000fc800078e0200 */
[----:B------:R-:W3:Y:S02]  /*12a70*/  SYNCS.PHASECHK.TRANS64.TRYWAIT P0, [R4+URZ], R5 ;  /* 0x00000005040075a7 */ /* 0x000ee4000800017f */
[----:B---3--:R-:W-:Y:S05]  /*12a80*/  @!P0 BRA `(.L_x_6989) ;  /* 0x0000001400048947 */ /* 0x008fea0003800000 */
.L_x_7033:
[----:B------:R-:W-:-:S07]  /*12a90*/  IMAD R3, R3, 0x8, R0 ;  /* 0x0000000803037824 */ /* 0x000fce00078e0200 */
.L_x_6990:
[----:B----4-:R4:W0:Y:S02]  /*12aa0*/  SYNCS.PHASECHK.TRANS64.TRYWAIT P0, [R3+URZ], R2 ;  /* 0x00000002030075a7 */ /* 0x010824000800017f */
[----:B0-----:R-:W-:Y:S05]  /*12ab0*/  @!P0 NANOSLEEP.SYNCS 0x989680 ;  /* 0x009896800000895d */ /* 0x001fea0003900000 */
[----:B------:R-:W0:Y:S02]  /*12ac0*/  @!P0 SYNCS.PHASECHK.TRANS64 P0, [R3+URZ], R2 ;  /* 0x00000002030085a7 */ /* 0x000e24000800007f */
[----:B0-----:R-:W-:Y:S05]  /*12ad0*/  @!P0 BRA `(.L_x_6990) ;  /* 0xfffffffc00f08947 */ /* 0x001fea000383ffff */
.L_x_6983:
[----:B------:R-:W-:Y:S05]  /*12ae0*/  BSYNC B0 ;  /* 0x0000000000007941 */ /* 0x000fea0003800000 */
.L_x_6982:
[----:B------:R-:W-:Y:S05]  /*12af0*/  EXIT ;  /* 0x000000000000794d */ /* 0x000fea0003800000 */
.L_x_6865:
[----:B------:R-:W-:-:S13]  /*12b00*/  R2UR UR4, R2 ;  /* 0x00000000020472ca */ /* 0x000fda00000e0000 */
[----:B0-----:R-:W-:-:S04]  /*12b10*/  IMAD.U32 R3, RZ, RZ, UR4 ;  /* 0x00000004ff037e24 */ /* 0x001fc8000f8e00ff */
[----:B------:R0:W1:Y:S03]  /*12b20*/  SYNCS.PHASECHK.TRANS64.TRYWAIT P1, [R3+URZ+0x34800], R0 ;  /* 0x03480000030075a7 */ /* 0x000066000802017f */
[----:B-1----:R-:W-:Y:S05]  /*12b30*/  @!P1 NANOSLEEP.SYNCS 0x989680 ;  /* 0x009896800000995d */ /* 0x002fea0003900000 */
[----:B------:R-:W1:Y:S02]  /*12b40*/  @!P1 SYNCS.PHASECHK.TRANS64 P1, [R3+URZ+0x34800], R0 ;  /* 0x03480000030095a7 */ /* 0x000e64000802007f */
[----:B-1----:R-:W-:Y:S05]  /*12b50*/  @!P1 BRA `(.L_x_6865) ;  /* 0xfffffffc00e89947 */ /* 0x002fea000383ffff */
[----:B------:R-:W-:Y:S05]  /*12b60*/  BRA `(.L_x_6991) ;  /* 0xfffffee800e47947 */ /* 0x000fea000383ffff */
.L_x_6869:
[----:B-1----:R1:W2:Y:S02]  /*12b70*/  SYNCS.PHASECHK.TRANS64.TRYWAIT P1, [R3+URZ+0x34830], R0 ;  /* 0x03483000030075a7 */ /* 0x0022a4000802017f */
[----:B--2---:R-:W-:Y:S05]  /*12b80*/  @!P1 NANOSLEEP.SYNCS 0x989680 ;  /* 0x009896800000995d */ /* 0x004fea0003900000 */
[----:B------:R-:W2:Y:S02]  /*12b90*/  @!P1 SYNCS.PHASECHK.TRANS64 P1, [R3+URZ+0x34830], R0 ;  /* 0x03483000030095a7 */ /* 0x000ea4000802007f */
[----:B--2---:R-:W-:Y:S05]  /*12ba0*/  @!P1 BRA `(.L_x_6869) ;  /* 0xfffffffc00f09947 */ /* 0x004fea000383ffff */
[----:B------:R-:W-:Y:S05]  /*12bb0*/  BRA `(.L_x_6868) ;  /* 0xfffffeec00087947 */ /* 0x000fea000383ffff */
.L_x_6875:
[----:B-1----:R-:W-:-:S04]  /*12bc0*/  IMAD.U32 R20, RZ, RZ, UR6 ;  /* 0x00000006ff147e24 */ /* 0x002fc8000f8e00ff */
[----:B------:R1:W2:Y:S03]  /*12bd0*/  SYNCS.PHASECHK.TRANS64.TRYWAIT P1, [R20+URZ+0x34830], R15 ;  /* 0x0348300f140075a7 */ /* 0x0002a6000802017f */
[----:B--2---:R-:W-:Y:S05]  /*12be0*/  @!P1 NANOSLEEP.SYNCS 0x989680 ;  /* 0x009896800000995d */ /* 0x004fea0003900000 */
[----:B------:R-:W2:Y:S02]  /*12bf0*/  @!P1 SYNCS.PHASECHK.TRANS64 P1, [R20+URZ+0x34830], R15 ;  /* 0x0348300f140095a7 */ /* 0x000ea4000802007f */
[----:B--2---:R-:W-:Y:S05]  /*12c00*/  @!P1 BRA `(.L_x_6875) ;  /* 0xfffffffc00ec9947 */ /* 0x004fea000383ffff */
[----:B------:R-:W-:Y:S05]  /*12c10*/  BRA `(.L_x_6872) ;  /* 0xffffff4400247947 */ /* 0x000fea000383ffff */
.L_x_6879:
[----:B-1----:R-:W-:-:S04]  /*12c20*/  IMAD.U32 R15, RZ, RZ, UR6 ;  /* 0x00000006ff0f7e24 */ /* 0x002fc8000f8e00ff */
[----:B------:R1:W2:Y:S03]  /*12c30*/  SYNCS.PHASECHK.TRANS64.TRYWAIT P1, [R15+URZ+0x34850], R14 ;  /* 0x0348500e0f0075a7 */ /* 0x0002a6000802017f */
[----:B--2---:R-:W-:Y:S05]  /*12c40*/  @!P1 NANOSLEEP.SYNCS 0x989680 ;  /* 0x009896800000995d */ /* 0x004fea0003900000 */
[----:B------:R-:W2:Y:S02]  /*12c50*/  @!P1 SYNCS.PHASECHK.TRANS64 P1, [R15+URZ+0x34850], R14 ;  /* 0x0348500e0f0095a7 */ /* 0x000ea4000802007f */
[----:B--2---:R-:W-:Y:S05]  /*12c60*/  @!P1 BRA `(.L_x_6879) ;  /* 0xfffffffc00ec9947 */ /* 0x004fea000383ffff */
[----:B------:R-:W-:Y:S05]  /*12c70*/  BRA `(.L_x_6876) ;  /* 0xffffff6800d47947 */ /* 0x000fea000383ffff */
.L_x_6886:
[----:B-1----:R-:W-:-:S04]  /*12c80*/  IMAD.U32 R5, RZ, RZ, UR7 ;  /* 0x00000007ff057e24 */ /* 0x002fc8000f8e00ff */
[----:B------:R1:W2:Y:S03]  /*12c90*/  SYNCS.PHASECHK.TRANS64.TRYWAIT P1, [R5+URZ+0x34850], R0 ;  /* 0x03485000050075a7 */ /* 0x0002a6000802017f */
[----:B--2---:R-:W-:Y:S05]  /*12ca0*/  @!P1 NANOSLEEP.SYNCS 0x989680 ;  /* 0x009896800000995d */ /* 0x004fea0003900000 */
[----:B------:R-:W2:Y:S02]  /*12cb0*/  @!P1 SYNCS.PHASECHK.TRANS64 P1, [R5+URZ+0x34850], R0 ;  /* 0x03485000050095a7 */ /* 0x000ea4000802007f */
[----:B--2---:R-:W-:Y:S05]  /*12cc0*/  @!P1 BRA `(.L_x_6886) ;  /* 0xfffffffc00ec9947 */ /* 0x004fea000383ffff */
[----:B------:R-:W-:Y:S05]  /*12cd0*/  BRA `(.L_x_6885) ;  /* 0xffffff98009c7947 */ /* 0x000fea000383ffff */
.L_x_6901:
        /* <DEDUP_REMOVED lines=11> */
.L_x_6993:
[----:B------:R-:W-:Y:S05]  /*12d90*/  BSYNC B0 ;  /* 0x0000000000007941 */ /* 0x000fea0003800000 */
.L_x_6992:
[----:B------:R-:W-:Y:S05]  /*12da0*/  BRA `(.L_x_6994) ;  /* 0xffffffc000a07947 */ /* 0x000fea000383ffff */
.L_x_6903:
[----:B------:R-:W-:Y:S01]  /*12db0*/  BSSY B0, `(.L_x_6995) ;  /* 0x0000006000007945 */ /* 0x000fe20003800000 */
[----:B------:R-:W-:-:S07]  /*12dc0*/  IMAD.MOV.U32 R15, RZ, RZ, -0x1 ;  /* 0xffffffffff0f7424 */ /* 0x000fce00078e00ff */
[----:B01----:R-:W-:Y:S05]  /*12dd0*/  WARPSYNC.COLLECTIVE R15, `(.L_x_6996) ;  /* 0x000000000f0c7348 */ /* 0x003fea0003c00000 */
[----:B------:R-:W-:Y:S02]  /*12de0*/  ELECT P6, UR62, PT ;  /* 0x00000000003e782f */ /* 0x000fe400038c0000 */
[----:B------:R-:W-:Y:S01]  /*12df0*/  MOV R14, UR62 ;  /* 0x0000003e000e7c02 */ /* 0x000fe20008000f00 */
[----:B01----:R-:W-:Y:S10]  /*12e00*/  ENDCOLLECTIVE ;  /* 0x000000000000791b */ /* 0x003ff40003800000 */
.L_x_6996:
[----:B------:R-:W-:Y:S05]  /*12e10*/  BSYNC B0 ;  /* 0x0000000000007941 */ /* 0x000fea0003800000 */
.L_x_6995:
[----:B------:R-:W-:Y:S05]  /*12e20*/  BRA `(.L_x_6997) ;  /* 0xffffffc000a07947 */ /* 0x000fea000383ffff */
.L_x_6905:
[----:B---3--:R3:W4:Y:S02]  /*12e30*/  SYNCS.PHASECHK.TRANS64.TRYWAIT P0, [R2+URZ+0x34840], R3 ;  /* 0x03484003020075a7 */ /* 0x008724000800017f */
[----:B----4-:R-:W-:Y:S05]  /*12e40*/  @!P0 NANOSLEEP.SYNCS 0x989680 ;  /* 0x009896800000895d */ /* 0x010fea0003900000 */
[----:B------:R-:W4:Y:S02]  /*12e50*/  @!P0 SYNCS.PHASECHK.TRANS64 P0, [R2+URZ+0x34840], R3 ;  /* 0x03484003020085a7 */ /* 0x000f24000800007f */
[----:B----4-:R-:W-:Y:S05]  /*12e60*/  @!P0 BRA `(.L_x_6905) ;  /* 0xfffffffc00f08947 */ /* 0x010fea000383ffff */
[----:B------:R-:W-:Y:S05]  /*12e70*/  BRA `(.L_x_6998) ;  /* 0xffffffc000f87947 */ /* 0x000fea000383ffff */
.L_x_6909:
        /* <DEDUP_REMOVED lines=8> */
.L_x_6999:
[----:B------:R-:W-:Y:S01]  /*12f00*/  IMAD.MOV.U32 R13, RZ, RZ, R0 ;  /* 0x000000ffff0d7224 */ /* 0x000fe200078e0000 */
[----:B------:R-:W-:Y:S01]  /*12f10*/  LOP3.LUT R7, R7, 0x7f, RZ, 0xc0, !PT ;  /* 0x0000007f07077812 */ /* 0x000fe200078ec0ff */
[----:B------:R-:W-:-:S07]  /*12f20*/  IMAD.MOV.U32 R6, RZ, RZ, R14 ;  /* 0x000000ffff067224 */ /* 0x000fce00078e000e */
[----:B------:R-:W-:Y:S05]  /*12f30*/  WARPSYNC.COLLECTIVE R15, `(.L_x_7000) ;  /* 0x000000000f087348 */ /* 0x000fea0003c00000 */
[----:B------:R0:W1:Y:S02]  /*12f40*/  SHFL.IDX P6, R14, R13, R12, R11 ;  /* 0x0000000c0d0e7389 */ /* 0x00006400000c000b */
[----:B01----:R-:W-:Y:S01]  /*12f50*/  ENDCOLLECTIVE ;  /* 0x000000000000791b */ /* 0x003fe20003800000 */
.L_x_7000:
        /* <DEDUP_REMOVED lines=24> */
.L_x_7001:
[----:B------:R-:W-:Y:S01]  /*130e0*/  MOV R13, R0 ;  /* 0x00000000000d7202 */ /* 0x000fe20000000f00 */
[----:B------:R-:W-:-:S07]  /*130f0*/  IMAD.MOV.U32 R6, RZ, RZ, R14 ;  /* 0x000000ffff067224 */ /* 0x000fce00078e000e */
[----:B------:R-:W-:Y:S05]  /*13100*/  WARPSYNC.COLLECTIVE R15, `(.L_x_7002) ;  /* 0x000000000f087348 */ /* 0x000fea0003c00000 */
[----:B------:R0:W1:Y:S02]  /*13110*/  SHFL.IDX P6, R14, R13, R12, R11 ;  /* 0x0000000c0d0e7389 */ /* 0x00006400000c000b */
[----:B01----:R-:W-:Y:S01]  /*13120*/  ENDCOLLECTIVE ;  /* 0x000000000000791b */ /* 0x003fe20003800000 */
.L_x_7002:
        /* <DEDUP_REMOVED lines=18> */
.L_x_7003:
[----:B------:R-:W-:Y:S02]  /*13250*/  IMAD.MOV.U32 R13, RZ, RZ, R0 ;  /* 0x000000ffff0d7224 */ /* 0x000fe400078e0000 */
[----:B------:R-:W-:-:S07]  /*13260*/  IMAD.MOV.U32 R6, RZ, RZ, R14 ;  /* 0x000000ffff067224 */ /* 0x000fce00078e000e */
[----:B------:R-:W-:Y:S05]  /*13270*/  WARPSYNC.COLLECTIVE R15, `(.L_x_7004) ;  /* 0x000000000f087348 */ /* 0x000fea0003c00000 */
[----:B------:R0:W1:Y:S02]  /*13280*/  SHFL.IDX P6, R14, R13, R12, R11 ;  /* 0x0000000c0d0e7389 */ /* 0x00006400000c000b */
[----:B01----:R-:W-:Y:S01]  /*13290*/  ENDCOLLECTIVE ;  /* 0x000000000000791b */ /* 0x003fe20003800000 */
.L_x_7004:
        /* <DEDUP_REMOVED lines=18> */
.L_x_7005:
[----:B------:R-:W-:Y:S02]  /*133c0*/  IMAD.MOV.U32 R13, RZ, RZ, R0 ;  /* 0x000000ffff0d7224 */ /* 0x000fe400078e0000 */
[----:B------:R-:W-:-:S07]  /*133d0*/  IMAD.MOV.U32 R6, RZ, RZ, R14 ;  /* 0x000000ffff067224 */ /* 0x000fce00078e000e */
[----:B------:R-:W-:Y:S05]  /*133e0*/  WARPSYNC.COLLECTIVE R15, `(.L_x_7006) ;  /* 0x000000000f087348 */ /* 0x000fea0003c00000 */
[----:B------:R0:W1:Y:S02]  /*133f0*/  SHFL.IDX P6, R14, R13, R12, R11 ;  /* 0x0000000c0d0e7389 */ /* 0x00006400000c000b */
[----:B01----:R-:W-:Y:S01]  /*13400*/  ENDCOLLECTIVE ;  /* 0x000000000000791b */ /* 0x003fe20003800000 */
.L_x_7006:
        /* <DEDUP_REMOVED lines=18> */
.L_x_7007:
[----:B------:R-:W-:Y:S02]  /*13530*/  IMAD.MOV.U32 R13, RZ, RZ, R0 ;  /* 0x000000ffff0d7224 */ /* 0x000fe400078e0000 */
[----:B------:R-:W-:-:S07]  /*13540*/  IMAD.MOV.U32 R6, RZ, RZ, R14 ;  /* 0x000000ffff067224 */ /* 0x000fce00078e000e */
[----:B------:R-:W-:Y:S05]  /*13550*/  WARPSYNC.COLLECTIVE R15, `(.L_x_7008) ;  /* 0x000000000f087348 */ /* 0x000fea0003c00000 */
[----:B------:R0:W1:Y:S02]  /*13560*/  SHFL.IDX P6, R14, R13, R12, R11 ;  /* 0x0000000c0d0e7389 */ /* 0x00006400000c000b */
[----:B01----:R-:W-:Y:S01]  /*13570*/  ENDCOLLECTIVE ;  /* 0x000000000000791b */ /* 0x003fe20003800000 */
.L_x_7008:
[----:B------:R-:W-:Y:S01]  /*13580*/  ULDC.64 UR4, c[0x0][0x208] ;  /* 0x0000820000047ab9 */ /* 0x000fe20000000a00 */
[----:B------:R-:W-:Y:S02]  /*13590*/  IMAD.MOV.U32 R13, RZ, RZ, R2 ;  /* 0x000000ffff0d7224 */ /* 0x000fe400078e0002 */
[----:B------:R-:W-:Y:S02]  /*135a0*/  IMAD.MOV.U32 R12, RZ, RZ, 0x5 ;  /* 0x00000005ff0c7424 */ /* 0x000fe400078e00ff */
[----:B------:R-:W-:-:S05]  /*135b0*/  IMAD.MOV.U32 R5, RZ, RZ, R14 ;  /* 0x000000ffff057224 */ /* 0x000fca00078e000e */
[----:B------:R-:W-:-:S05]  /*135c0*/  @!P2 LEA R5, P3, R10, R5, 0x1 ;  /* 0x000000050a05a211 */ /* 0x000fca00078608ff */
[----:B------:R-:W-:-:S04]  /*135d0*/  @!P2 IMAD.X R6, RZ, RZ, R6, P3 ;  /* 0x000000ffff06a224 */ /* 0x000fc800018e0606 */
[----:B------:R-:W-:Y:S01]  /*135e0*/  @!P2 IMAD.MOV.U32 R7, RZ, RZ, R6 ;  /* 0x000000ffff07a224 */ /* 0x000fe200078e0006 */
        /* <DEDUP_REMOVED lines=11> */
.L_x_7009:
[----:B------:R-:W-:Y:S02]  /*136a0*/  IMAD.MOV.U32 R13, RZ, RZ, R0 ;  /* 0x000000ffff0d7224 */ /* 0x000fe400078e0000 */
[----:B------:R-:W-:-:S07]  /*136b0*/  IMAD.MOV.U32 R6, RZ, RZ, R14 ;  /* 0x000000ffff067224 */ /* 0x000fce00078e000e */
[----:B------:R-:W-:Y:S05]  /*136c0*/  WARPSYNC.COLLECTIVE R15, `(.L_x_7010) ;  /* 0x000000000f087348 */ /* 0x000fea0003c00000 */
[----:B------:R0:W1:Y:S02]  /*136d0*/  SHFL.IDX P6, R14, R13, R12, R11 ;  /* 0x0000000c0d0e7389 */ /* 0x00006400000c000b */
[----:B01----:R-:W-:Y:S01]  /*136e0*/  ENDCOLLECTIVE ;  /* 0x000000000000791b */ /* 0x003fe20003800000 */
.L_x_7010:
        /* <DEDUP_REMOVED lines=18> */
.L_x_7011:
[----:B------:R-:W-:Y:S02]  /*13810*/  IMAD.MOV.U32 R13, RZ, RZ, R0 ;  /* 0x000000ffff0d7224 */ /* 0x000fe400078e0000 */
[----:B------:R-:W-:-:S07]  /*13820*/  IMAD.MOV.U32 R6, RZ, RZ, R14 ;  /* 0x000000ffff067224 */ /* 0x000fce00078e000e */
[----:B------:R-:W-:Y:S05]  /*13830*/  WARPSYNC.COLLECTIVE R15, `(.L_x_7012) ;  /* 0x000000000f087348 */ /* 0x000fea0003c00000 */
[----:B------:R0:W1:Y:S02]  /*13840*/  SHFL.IDX P6, R14, R13, R12, R11 ;  /* 0x0000000c0d0e7389 */ /* 0x00006400000c000b */
[----:B01----:R-:W-:Y:S01]  /*13850*/  ENDCOLLECTIVE ;  /* 0x000000000000791b */ /* 0x003fe20003800000 */
.L_x_7012:
        /* <DEDUP_REMOVED lines=16> */
.L_x_7013:
[----:B------:R-:W-:Y:S02]  /*13960*/  IMAD.MOV.U32 R13, RZ, RZ, R0 ;  /* 0x000000ffff0d7224 */ /* 0x000fe400078e0000 */
[----:B------:R-:W-:-:S07]  /*13970*/  IMAD.MOV.U32 R5, RZ, RZ, R14 ;  /* 0x000000ffff057224 */ /* 0x000fce00078e000e */
[----:B------:R-:W-:Y:S05]  /*13980*/  WARPSYNC.COLLECTIVE R15, `(.L_x_7014) ;  /* 0x000000000f087348 */ /* 0x000fea0003c00000 */
[----:B------:R0:W1:Y:S02]  /*13990*/  SHFL.IDX P6, R14, R13, R12, R11 ;  /* 0x0000000c0d0e7389 */ /* 0x00006400000c000b */
[----:B01----:R-:W-:Y:S01]  /*139a0*/  ENDCOLLECTIVE ;  /* 0x000000000000791b */ /* 0x003fe20003800000 */
.L_x_7014:
[----:B------:R-:W-:Y:S01]  /*139b0*/  IMAD.MOV.U32 R0, RZ, RZ, R14 ;  /* 0x000000ffff007224 */ /* 0x000fe200078e000e */
[----:B------:R-:W-:Y:S06]  /*139c0*/  BRA `(.L_x_7015) ;  /* 0xffffffc400787947 */ /* 0x000fec000383ffff */
.L_x_6913:
[----:B0-----:R-:W-:-:S04]  /*139d0*/  IMAD.U32 R3, RZ, RZ, UR36 ;  /* 0x00000024ff037e24 */ /* 0x001fc8000f8e00ff */
[----:B------:R0:W2:Y:S03]  /*139e0*/  SYNCS.PHASECHK.TRANS64.TRYWAIT P0, [R3+URZ+0x34820], R0 ;  /* 0x03482000030075a7 */ /* 0x0000a6000800017f */
[----:B--2---:R-:W-:Y:S05]  /*139f0*/  @!P0 NANOSLEEP.SYNCS 0x989680 ;  /* 0x009896800000895d */ /* 0x004fea0003900000 */
[----:B------:R-:W2:Y:S02]  /*13a00*/  @!P0 SYNCS.PHASECHK.TRANS64 P0, [R3+URZ+0x34820], R0 ;  /* 0x03482000030085a7 */ /* 0x000ea4000800007f */
[----:B--2---:R-:W-:Y:S05]  /*13a10*/  @!P0 BRA `(.L_x_6913) ;  /* 0xfffffffc00ec8947 */ /* 0x004fea000383ffff */
[----:B------:R-:W-:Y:S05]  /*13a20*/  BRA `(.L_x_7016) ;  /* 0xffffffc400c87947 */ /* 0x000fea000383ffff */
.L_x_6920:
[----:B--2---:R2:W3:Y:S02]  /*13a30*/  SYNCS.PHASECHK.TRANS64.TRYWAIT P0, [R3+URZ+0x34840], R2 ;  /* 0x03484002030075a7 */ /* 0x0044e4000800017f */
[----:B---3--:R-:W-:Y:S05]  /*13a40*/  @!P0 NANOSLEEP.SYNCS 0x989680 ;  /* 0x009896800000895d */ /* 0x008fea0003900000 */
[----:B------:R-:W3:Y:S02]  /*13a50*/  @!P0 SYNCS.PHASECHK.TRANS64 P0, [R3+URZ+0x34840], R2 ;  /* 0x03484002030085a7 */ /* 0x000ee4000800007f */
[----:B---3--:R-:W-:Y:S05]  /*13a60*/  @!P0 BRA `(.L_x_6920) ;  /* 0xfffffffc00f08947 */ /* 0x008fea000383ffff */
[----:B------:R-:W-:Y:S05]  /*13a70*/  BRA `(.L_x_7017) ;  /* 0xffffffc800787947 */ /* 0x000fea000383ffff */
.L_x_6927:
[----:B0-----:R0:W1:Y:S02]  /*13a80*/  SYNCS.PHASECHK.TRANS64.TRYWAIT P0, [R2+URZ+0x34860], R3 ;  /* 0x03486003020075a7 */ /* 0x001064000800017f */
[----:B-1----:R-:W-:Y:S05]  /*13a90*/  @!P0 NANOSLEEP.SYNCS 0x989680 ;  /* 0x009896800000895d */ /* 0x002fea0003900000 */
[----:B------:R-:W1:Y:S02]  /*13aa0*/  @!P0 SYNCS.PHASECHK.TRANS64 P0, [R2+URZ+0x34860], R3 ;  /* 0x03486003020085a7 */ /* 0x000e64000800007f */
[----:B-1----:R-:W-:Y:S05]  /*13ab0*/  @!P0 BRA `(.L_x_6927) ;  /* 0xfffffffc00f08947 */ /* 0x002fea000383ffff */
[----:B------:R-:W-:Y:S05]  /*13ac0*/  BRA `(.L_x_7018) ;  /* 0xffffffcc00747947 */ /* 0x000fea000383ffff */
.L_x_6938:
[----:B-1----:R1:W2:Y:S02]  /*13ad0*/  SYNCS.PHASECHK.TRANS64.TRYWAIT P0, [R3+URZ+0x34840], R2 ;  /* 0x03484002030075a7 */ /* 0x0022a4000800017f */
[----:B--2---:R-:W-:Y:S05]  /*13ae0*/  @!P0 NANOSLEEP.SYNCS 0x989680 ;  /* 0x009896800000895d */ /* 0x004fea0003900000 */
[----:B------:R-:W2:Y:S02]  /*13af0*/  @!P0 SYNCS.PHASECHK.TRANS64 P0, [R3+URZ+0x34840], R2 ;  /* 0x03484002030085a7 */ /* 0x000ea4000800007f */
[----:B--2---:R-:W-:Y:S05]  /*13b00*/  @!P0 BRA `(.L_x_6938) ;  /* 0xfffffffc00f08947 */ /* 0x004fea000383ffff */
[----:B------:R-:W-:Y:S05]  /*13b10*/  BRA `(.L_x_7019) ;  /* 0xffffffd400147947 */ /* 0x000fea000383ffff */
.L_x_6945:
[----:B0-----:R0:W1:Y:S02]  /*13b20*/  SYNCS.PHASECHK.TRANS64.TRYWAIT P0, [R2+URZ+0x34860], R3 ;  /* 0x03486003020075a7 */ /* 0x001064000800017f */
[----:B-1----:R-:W-:Y:S05]  /*13b30*/  @!P0 NANOSLEEP.SYNCS 0x989680 ;  /* 0x009896800000895d */ /* 0x002fea0003900000 */
[----:B------:R-:W1:Y:S02]  /*13b40*/  @!P0 SYNCS.PHASECHK.TRANS64 P0, [R2+URZ+0x34860], R3 ;  /* 0x03486003020085a7 */ /* 0x000e64000800007f */
[----:B-1----:R-:W-:Y:S05]  /*13b50*/  @!P0 BRA `(.L_x_6945) ;  /* 0xfffffffc00f08947 */ /* 0x002fea000383ffff */
[----:B------:R-:W-:Y:S05]  /*13b60*/  BRA `(.L_x_7020) ;  /* 0xffffffd800107947 */ /* 0x000fea000383ffff */
.L_x_6955:
[----:B--2---:R2:W3:Y:S02]  /*13b70*/  SYNCS.PHASECHK.TRANS64.TRYWAIT P0, [R3+URZ+0x34840], R2 ;  /* 0x03484002030075a7 */ /* 0x0044e4000800017f */
[----:B---3--:R-:W-:Y:S05]  /*13b80*/  @!P0 NANOSLEEP.SYNCS 0x989680 ;  /* 0x009896800000895d */ /* 0x008fea0003900000 */
[----:B------:R-:W3:Y:S02]  /*13b90*/  @!P0 SYNCS.PHASECHK.TRANS64 P0, [R3+URZ+0x34840], R2 ;  /* 0x03484002030085a7 */ /* 0x000ee4000800007f */
[----:B---3--:R-:W-:Y:S05]  /*13ba0*/  @!P0 BRA `(.L_x_6955) ;  /* 0xfffffffc00f08947 */ /* 0x008fea000383ffff */
[----:B------:R-:W-:Y:S05]  /*13bb0*/  BRA `(.L_x_7021) ;  /* 0xffffffdc00887947 */ /* 0x000fea000383ffff */
.L_x_6962:
[----:B0-----:R0:W1:Y:S02]  /*13bc0*/  SYNCS.PHASECHK.TRANS64.TRYWAIT P0, [R2+URZ+0x34860], R5 ;  /* 0x03486005020075a7 */ /* 0x001064000800017f */
[----:B-1----:R-:W-:Y:S05]  /*13bd0*/  @!P0 NANOSLEEP.SYNCS 0x989680 ;  /* 0x009896800000895d */ /* 0x002fea0003900000 */
[----:B------:R-:W1:Y:S02]  /*13be0*/  @!P0 SYNCS.PHASECHK.TRANS64 P0, [R2+URZ+0x34860], R5 ;  /* 0x03486005020085a7 */ /* 0x000e64000800007f */
[----:B-1----:R-:W-:Y:S05]  /*13bf0*/  @!P0 BRA `(.L_x_6962) ;  /* 0xfffffffc00f08947 */ /* 0x002fea000383ffff */
[----:B------:R-:W-:Y:S05]  /*13c00*/  BRA `(.L_x_7022) ;  /* 0xffffffe000807947 */ /* 0x000fea000383ffff */
.L_x_6972:
[----:B0-----:R0:W3:Y:S02]  /*13c10*/  SYNCS.PHASECHK.TRANS64.TRYWAIT P0, [R0+URZ+0x34860], R3 ;  /* 0x03486003000075a7 */ /* 0x0010e4000800017f */
[----:B---3--:R-:W-:Y:S05]  /*13c20*/  @!P0 NANOSLEEP.SYNCS 0x989680 ;  /* 0x009896800000895d */ /* 0x008fea0003900000 */
[----:B------:R-:W3:Y:S02]  /*13c30*/  @!P0 SYNCS.PHASECHK.TRANS64 P0, [R0+URZ+0x34860], R3 ;  /* 0x03486003000085a7 */ /* 0x000ee4000800007f */
[----:B---3--:R-:W-:Y:S05]  /*13c40*/  @!P0 BRA `(.L_x_6972) ;  /* 0xfffffffc00f08947 */ /* 0x008fea000383ffff */
[----:B------:R-:W-:Y:S05]  /*13c50*/  BRA `(.L_x_7023) ;  /* 0xffffffe400947947 */ /* 0x000fea000383ffff */
.L_x_6980:
[----:B0-----:R0:W1:Y:S02]  /*13c60*/  SYNCS.PHASECHK.TRANS64.TRYWAIT P0, [R0+URZ+0x34820], R3 ;  /* 0x03482003000075a7 */ /* 0x001064000800017f */
[----:B-1----:R-:W-:Y:S05]  /*13c70*/  @!P0 NANOSLEEP.SYNCS 0x989680 ;  /* 0x009896800000895d */ /* 0x002fea0003900000 */
[----:B------:R-:W1:Y:S02]  /*13c80*/  @!P0 SYNCS.PHASECHK.TRANS64 P0, [R0+URZ+0x34820], R3 ;  /* 0x03482003000085a7 */ /* 0x000e64000800007f */
[----:B-1----:R-:W-:Y:S05]  /*13c90*/  @!P0 BRA `(.L_x_6980) ;  /* 0xfffffffc00f08947 */ /* 0x002fea000383ffff */
[----:B------:R-:W-:Y:S05]  /*13ca0*/  BRA `(.L_x_7024) ;  /* 0xffffffe800d87947 */ /* 0x000fea000383ffff */
.L_x_6981:
        /* <DEDUP_REMOVED lines=8> */
[----:B0-2---:R-:W-:Y:S05]  /*13d30*/  WARPSYNC.COLLECTIVE R15, `(.L_x_7026) ;  /* 0x000000000f087348 */ /* 0x005fea0003c00000 */
[----:B------:R1:W3:Y:S02]  /*13d40*/  SHFL.IDX P6, R14, R13, R12, R11 ;  /* 0x0000000c0d0e7389 */ /* 0x0002e400000c000b */
[----:B0123--:R-:W-:Y:S01]  /*13d50*/  ENDCOLLECTIVE ;  /* 0x000000000000791b */ /* 0x00ffe20003800000 */
.L_x_7026:
[----:B------:R-:W-:Y:S05]  /*13d60*/  BSYNC B0 ;  /* 0x0000000000007941 */ /* 0x000fea0003800000 */
.L_x_7025:
[----:B------:R-:W-:Y:S05]  /*13d70*/  BRA `(.L_x_7027) ;  /* 0xffffffe800c07947 */ /* 0x000fea000383ffff */
.L_x_6984:
[----:B------:R-:W-:Y:S01]  /*13d80*/  BSSY B1, `(.L_x_7028) ;  /* 0x0000006000017945 */ /* 0x000fe20003800000 */
[----:B------:R-:W-:-:S07]  /*13d90*/  IMAD.MOV.U32 R15, RZ, RZ, -0x1 ;  /* 0xffffffffff0f7424 */ /* 0x000fce00078e00ff */
[----:B012---:R-:W-:Y:S05]  /*13da0*/  WARPSYNC.COLLECTIVE R15, `(.L_x_7029) ;  /* 0x000000000f0c7348 */ /* 0x007fea0003c00000 */
[----:B------:R-:W-:Y:S02]  /*13db0*/  ELECT P6, UR62, PT ;  /* 0x00000000003e782f */ /* 0x000fe400038c0000 */
[----:B------:R-:W-:Y:S01]  /*13dc0*/  MOV R14, UR62 ;  /* 0x0000003e000e7c02 */ /* 0x000fe20008000f00 */
[----:B012---:R-:W-:Y:S10]  /*13dd0*/  ENDCOLLECTIVE ;  /* 0x000000000000791b */ /* 0x007ff40003800000 */
.L_x_7029:
[----:B------:R-:W-:Y:S05]  /*13de0*/  BSYNC B1 ;  /* 0x0000000000017941 */ /* 0x000fea0003800000 */
.L_x_7028:
[----:B------:R-:W-:Y:S05]  /*13df0*/  BRA `(.L_x_7030) ;  /* 0xffffffe800b87947 */ /* 0x000fea000383ffff */
.L_x_6986:
[----:B0-----:R0:W1:Y:S02]  /*13e00*/  SYNCS.PHASECHK.TRANS64.TRYWAIT P0, [R6+URZ], R5 ;  /* 0x00000005060075a7 */ /* 0x001064000800017f */
[----:B-1----:R-:W-:Y:S05]  /*13e10*/  @!P0 NANOSLEEP.SYNCS 0x989680 ;  /* 0x009896800000895d */ /* 0x002fea0003900000 */
[----:B------:R-:W1:Y:S02]  /*13e20*/  @!P0 SYNCS.PHASECHK.TRANS64 P0, [R6+URZ], R5 ;  /* 0x00000005060085a7 */ /* 0x000e64000800007f */
[----:B-1----:R-:W-:Y:S05]  /*13e30*/  @!P0 BRA `(.L_x_6986) ;  /* 0xfffffffc00f08947 */ /* 0x002fea000383ffff */
[----:B------:R-:W-:Y:S05]  /*13e40*/  BRA `(.L_x_7031) ;  /* 0xffffffe800f07947 */ /* 0x000fea000383ffff */
.L_x_6987:
[----:B-1----:R1:W3:Y:S02]  /*13e50*/  SYNCS.PHASECHK.TRANS64.TRYWAIT P0, [R7+URZ], R2 ;  /* 0x00000002070075a7 */ /* 0x0022e4000800017f */
[----:B---3--:R-:W-:Y:S05]  /*13e60*/  @!P0 NANOSLEEP.SYNCS 0x989680 ;  /* 0x009896800000895d */ /* 0x008fea0003900000 */
[----:B------:R-:W3:Y:S02]  /*13e70*/  @!P0 SYNCS.PHASECHK.TRANS64 P0, [R7+URZ], R2 ;  /* 0x00000002070085a7 */ /* 0x000ee4000800007f */
[----:B---3--:R-:W-:Y:S05]  /*13e80*/  @!P0 BRA `(.L_x_6987) ;  /* 0xfffffffc00f08947 */ /* 0x008fea000383ffff */
[----:B------:R-:W-:Y:S05]  /*13e90*/  BRA `(.L_x_7032) ;  /* 0xffffffe800e47947 */ /* 0x000fea000383ffff */
.L_x_6989:
[----:B---3--:R3:W4:Y:S02]  /*13ea0*/  SYNCS.PHASECHK.TRANS64.TRYWAIT P0, [R4+URZ], R5 ;  /* 0x00000005040075a7 */ /* 0x008724000800017f */
[----:B----4-:R-:W-:Y:S05]  /*13eb0*/  @!P0 NANOSLEEP.SYNCS 0x989680 ;  /* 0x009896800000895d */ /* 0x010fea0003900000 */
[----:B------:R-:W4:Y:S02]  /*13ec0*/  @!P0 SYNCS.PHASECHK.TRANS64 P0, [R4+URZ], R5 ;  /* 0x00000005040085a7 */ /* 0x000f24000800007f */
[----:B----4-:R-:W-:Y:S05]  /*13ed0*/  @!P0 BRA `(.L_x_6989) ;  /* 0xfffffffc00f08947 */ /* 0x010fea000383ffff */
[----:B------:R-:W-:Y:S05]  /*13ee0*/  BRA `(.L_x_7033) ;  /* 0xffffffe800e87947 */ /* 0x000fea000383ffff */
.L_x_7034:
        /* <DEDUP_REMOVED lines=9> */
.L_x_15310:


//--------------------- .text._ZN7cutlass13device_kernelIN5flash11enable_sm90INS1_16FlashAttnFwdSm90INS1_25CollectiveMainloopFwdSm90ILi2EN4cute5tupleIJNS5_1CILi1EEES8_S8_EEENS6_IJNS7_ILi128EEENS7_ILi176EEESA_EEELi128ENS_10bfloat16_tEfNS_4arch4Sm90ELb0ELb0ELb1ELb1ELb0ELb0ELb0ELb1ELb1ELb1ELb0ELb0EEENS1_21CollectiveEpilogueFwdINS6_IJSA_SA_SB_EEES9_SD_SF_Li256ELb1ELb1ELb0ELb0EEENS1_36VarlenDynamicPersistentTileSchedulerILi128ELi176ELi256ELi128ELb0ELb1ELb1ELb0ELb1ELb1EEEEEEEEEvNT_6ParamsE --------------------------
	.section	.text._ZN7cutlass13device_kernelIN5flash11enable_sm90INS1_16FlashAttnFwdSm90INS1_25CollectiveMainloopFwdSm90ILi2EN4cute5tupleIJNS5_1CILi1EEES8_S8_EEENS6_IJNS7_ILi128EEENS7_ILi176EEESA_EEELi128ENS_10bfloat16_tEfNS_4arch4Sm90ELb0ELb0ELb1ELb1ELb0ELb0ELb0ELb1ELb1ELb1ELb0ELb0EEENS1_21CollectiveEpilogueFwdINS6_IJSA_SA_SB_EEES9_SD_SF_Li256ELb1ELb1ELb0ELb0EEENS1_36VarlenDynamicPersistentTileSchedulerILi128ELi176ELi256ELi128ELb0ELb1ELb1ELb0ELb1ELb1EEEEEEEEEvNT_6ParamsE,"ax",@progbits
	.align	128
.text._ZN7cutlass13device_kernelIN5flash11enable_sm90INS1_16FlashAttnFwdSm90INS1_25CollectiveMainloopFwdSm90ILi2EN4cute5tupleIJNS5_1CILi1EEES8_S8_EEENS6_IJNS7_ILi128EEENS7_ILi176EEESA_EEELi128ENS_10bfloat16_tEfNS_4arch4Sm90ELb0ELb0ELb1ELb1ELb0ELb0ELb0ELb1ELb1ELb1ELb0ELb0EEENS1_21CollectiveEpilogueFwdINS6_IJSA_SA_SB_EEES9_SD_SF_Li256ELb1ELb1ELb0ELb0EEENS1_36VarlenDynamicPersistentTileSchedulerILi128ELi176ELi256ELi128ELb0ELb1ELb1ELb0ELb1ELb1EEEEEEEEEvNT_6ParamsE:
        .type           _ZN7cutlass13device_kernelIN5flash11enable_sm90INS1_16FlashAttnFwdSm90INS1_25CollectiveMainloopFwdSm90ILi2EN4cute5tupleIJNS5_1CILi1EEES8_S8_EEENS6_IJNS7_ILi128EEENS7_ILi176EEESA_EEELi128ENS_10bfloat16_tEfNS_4arch4Sm90ELb0ELb0ELb1ELb1ELb0ELb0ELb0ELb1ELb1ELb1ELb0ELb0EEENS1_21CollectiveEpilogueFwdINS6_IJSA_SA_SB_EEES9_SD_SF_Li256ELb1ELb1ELb0ELb0EEENS1_36VarlenDynamicPersistentTileSchedulerILi128ELi176ELi256ELi128ELb0ELb1ELb1ELb0ELb1ELb1EEEEEEEEEvNT_6ParamsE,@function
        .size           _ZN7cutlass13device_kernelIN5flash11enable_sm90INS1_16FlashAttnFwdSm90INS1_25CollectiveMainloopFwdSm90ILi2EN4cute5tupleIJNS5_1CILi1EEES8_S8_EEENS6_IJNS7_ILi128EEENS7_ILi176EEESA_EEELi128ENS_10bfloat16_tEfNS_4arch4Sm90ELb0ELb0ELb1ELb1ELb0ELb0ELb0ELb1ELb1ELb1ELb0ELb0EEENS1_21CollectiveEpilogueFwdINS6_IJSA_SA_SB_EEES9_SD_SF_Li256ELb1ELb1ELb0ELb0EEENS1_36VarlenDynamicPersistentTileSchedulerILi128ELi176ELi256ELi128ELb0ELb1ELb1ELb0ELb1ELb1EEEEEEEEEvNT_6ParamsE,(.L_x_15311 - _ZN7cutlass13device_kernelIN5flash11enable_sm90INS1_16FlashAttnFwdSm90INS1_25CollectiveMainloopFwdSm90ILi2EN4cute5tupleIJNS5_1CILi1EEES8_S8_EEENS6_IJNS7_ILi128EEENS7_ILi176EEESA_EEELi128ENS_10bfloat16_tEfNS_4arch4Sm90ELb0ELb0ELb1ELb1ELb0ELb0ELb0ELb1ELb1ELb1ELb0ELb0EEENS1_21CollectiveEpilogueFwdINS6_IJSA_SA_SB_EEES9_SD_SF_Li256ELb1ELb1ELb0ELb0EEENS1_36VarlenDynamicPersistentTileSchedulerILi128ELi176ELi256ELi128ELb0ELb1ELb1ELb0ELb1ELb1EEEEEEEEEvNT_6ParamsE)
        .other          _ZN7cutlass13device_kernelIN5flash11enable_sm90INS1_16FlashAttnFwdSm90INS1_25CollectiveMainloopFwdSm90ILi2EN4cute5tupleIJNS5_1CILi1EEES8_S8_EEENS6_IJNS7_ILi128EEENS7_ILi176EEESA_EEELi128ENS_10bfloat16_tEfNS_4arch4Sm90ELb0ELb0ELb1ELb1ELb0ELb0ELb0ELb1ELb1ELb1ELb0ELb0EEENS1_21CollectiveEpilogueFwdINS6_IJSA_SA_SB_EEES9_SD_SF_Li256ELb1ELb1ELb0ELb0EEENS1_36VarlenDynamicPersistentTileSchedulerILi128ELi176ELi256ELi128ELb0ELb1ELb1ELb0ELb1ELb1EEEEEEEEEvNT_6ParamsE,@"STO_CUDA_ENTRY STV_DEFAULT"
_ZN7cutlass13device_kernelIN5flash11enable_sm90INS1_16FlashAttnFwdSm90INS1_25CollectiveMainloopFwdSm90ILi2EN4cute5tupleIJNS5_1CILi1EEES8_S8_EEENS6_IJNS7_ILi128EEENS7_ILi176EEESA_EEELi128ENS_10bfloat16_tEfNS_4arch4Sm90ELb0ELb0ELb1ELb1ELb0ELb0ELb0ELb1ELb1ELb1ELb0ELb0EEENS1_21CollectiveEpilogueFwdINS6_IJSA_SA_SB_EEES9_SD_SF_Li256ELb1ELb1ELb0ELb0EEENS1_36VarlenDynamicPersistentTileSchedulerILi128ELi176ELi256ELi128ELb0ELb1ELb1ELb0ELb1ELb1EEEEEEEEEvNT_6ParamsE:
        /* <DEDUP_REMOVED lines=17> */
.L_x_7036:
[----:B------:R-:W-:Y:S05]  /*0110*/  BSYNC B0 ;  /* 0x0000000000007941 */ /* 0x000fea0003800000 */
.L_x_7035:
        /* <DEDUP_REMOVED lines=40> */
.L_x_7037:
        /* <DEDUP_REMOVED lines=22> */
.L_x_7038:
        /* <DEDUP_REMOVED lines=18> */
.L_x_7039:
        /* <DEDUP_REMOVED lines=22> */
.L_x_7040:
        /* <DEDUP_REMOVED lines=22> */
.L_x_7041:
[----:B--2---:R-:W-:Y:S01]  /*08e0*/  ISETP.NE.AND P0, PT, R2, RZ, PT ;  /* 0x000000ff0200720c */ /* 0x004fe20003f05270 */
[----:B------:R-:W-:Y:S01]  /*08f0*/  IMAD.MOV.U32 R2, RZ, RZ, 0x1 ;  /* 0x00000001ff027424 */ /* 0x000fe200078e00ff */
[----:B------:R-:W-:-:S04]  /*0900*/  NOP ;  /* 0x0000000000007918 */ /* 0x000fc80000000000 */
[----:B------:R-:W-:-:S05]  /*0910*/  SEL R2, R2, 0x2, !P0 ;  /* 0x0000000202027807 */ /* 0x000fca0004000000 */
[----:B------:R2:W-:Y:S01]  /*0920*/  STL [R1+0x5c], R2 ;  /* 0x00005c0201007387 */ /* 0x0005e20000100800 */
[----:B01-34-:R-:W-:Y:S06]  /*0930*/  BAR.SYNC.DEFER_BLOCKING 0x0 ;  /* 0x0000000000007b1d */ /* 0x01bfec0000010000 */
[----:B------:R-:W-:Y:S05]  /*0940*/  @!P0 BRA `(.L_x_7042) ;  /* 0x000000e800a08947 */ /* 0x000fea0003800000 */
.L_x_7043:
[----:B------:R-:W-:-:S08]  /*0950*/  NOP ;  /* 0x0000000000007918 */ /* 0x000fd00000000000 */
[----:B------:R-:W0:Y:S02]  /*0960*/  USETMAXREG.TRY_ALLOC.CTAPOOL UP0, 0xf0 ;  /* 0x000000f0000079c8 */ /* 0x000e240008000600 */
[----:B0-----:R-:W-:-:S13]  /*0970*/  PLOP3.LUT P0, PT, PT, PT, UP0, 0x80, 0x0 ;  /* 0x000000000000781c */ /* 0x001fda0003f0f008 */
[----:B------:R-:W-:Y:S05]  /*0980*/  @!P0 BRA `(.L_x_7043) ;  /* 0xfffffffc00f08947 */ /* 0x000fea000383ffff */
[----:B--2---:R-:W0:Y:S01]  /*0990*/  S2R R2, SR_TID.X ;  /* 0x0000000000027919 */ /* 0x004e220000002100 */
[----:B------:R-:W1:Y:S01]  /*09a0*/  S2UR UR5, SR_CgaCtaId ;  /* 0x00000000000579c3 */ /* 0x000e620000008800 */
[----:B------:R-:W-:-:S07]  /*09b0*/  UMOV UR4, 0x400 ;  /* 0x0000040000047882 */ /* 0x000fce0000000000 */
[----:B------:R-:W-:Y:S06]  /*09c0*/  BAR.ARV 0x8, 0x180 ;  /* 0x0206000000007b1d */ /* 0x000fec0000002000 */
[----:B-1----:R-:W-:Y:S01]  /*09d0*/  ULEA UR4, UR5, UR4, 0x18 ;  /* 0x0000000405047291 */ /* 0x002fe2000f8ec03f */
[----:B0-----:R-:W-:-:S04]  /*09e0*/  LOP3.LUT R0, R2, 0xffffff80, RZ, 0xc0, !PT ;  /* 0xffffff8002007812 */ /* 0x001fc800078ec0ff */
[----:B------:R-:W-:-:S13]  /*09f0*/  ISETP.NE.AND P0, PT, R0, 0x80, PT ;  /* 0x000000800000780c */ /* 0x000fda0003f05270 */
[----:B------:R-:W-:Y:S08]  /*0a00*/  @!P0 BAR.ARV 0x9, 0x100 ;  /* 0x0244000000008b1d */ /* 0x000ff00000002000 */
[----:B------:R-:W-:Y:S06]  /*0a10*/  BAR.SYNC.DEFER_BLOCKING 0x5, 0x180 ;  /* 0x0146000000007b1d */ /* 0x000fec0000010000 */
[----:B------:R-:W0:Y:S01]  /*0a20*/  LDS.128 R48, [UR4+0x348d0] ;  /* 0x0348d004ff307984 */ /* 0x000e220008000c00 */
[----:B------:R-:W-:Y:S01]  /*0a30*/  ULDC UR4, c[0x0][0xc3c] ;  /* 0x00030f0000047ab9 */ /* 0x000fe20000000800 */
[----:B------:R-:W-:Y:S06]  /*0a40*/  BAR.ARV 0x4, 0x180 ;  /* 0x0106000000007b1d */ /* 0x000fec0000002000 */
[----:B0-----:R-:W-:-:S13]  /*0a50*/  ISETP.GE.AND P0, PT, R51, UR4, PT ;  /* 0x0000000433007c0c */ /* 0x001fda000bf06270 */
[----:B------:R-:W-:Y:S05]  /*0a60*/  @P0 EXIT ;  /* 0x000000000000094d */ /* 0x000fea0003800000 */
[----:B------:R-:W2:Y:S01]  /*0a70*/  LDL.LU R10, [R1+0x5c] ;  /* 0x00005c00010a7983 */ /* 0x000ea20000300800 */
[----:B------:R-:W-:-:S05]  /*0a80*/  VIADD R233, R2, 0xffffff80 ;  /* 0xffffff8002e97836 */ /* 0x000fca0000000000 */
[----:B------:R-:W-:-:S04]  /*0a90*/  SHF.R.S32.HI R0, RZ, 0x1f, R233 ;  /* 0x0000001fff007819 */ /* 0x000fc800000114e9 */
[----:B------:R-:W-:-:S04]  /*0aa0*/  LEA.HI R3, R0, R233, RZ, 0x7 ;  /* 0x000000e900037211 */ /* 0x000fc800078f38ff */
[----:B------:R-:W-:Y:S02]  /*0ab0*/  LOP3.LUT R2, R3, 0xffffff80, RZ, 0xc0, !PT ;  /* 0xffffff8003027812 */ /* 0x000fe400078ec0ff */
[----:B------:R-:W-:-:S03]  /*0ac0*/  LEA.HI R4, R0, R233, RZ, 0x5 ;  /* 0x000000e900047211 */ /* 0x000fc600078f28ff */
[----:B------:R-:W-:Y:S01]  /*0ad0*/  IMAD.IADD R225, R233, 0x1, -R2 ;  /* 0x00000001e9e17824 */ /* 0x000fe200078e0a02 */
[----:B------:R-:W-:Y:S01]  /*0ae0*/  LEA.HI R2, R0, R233, RZ, 0x4 ;  /* 0x000000e900027211 */ /* 0x000fe200078f20ff */
[----:B------:R-:W-:-:S03]  /*0af0*/  IMAD.SHL.U32 R6, R4, 0x20, RZ ;  /* 0x0000002004067824 */ /* 0x000fc600078e00ff */
[----:B------:R-:W-:Y:S02]  /*0b00*/  LOP3.LUT R4, R2, 0x3fffff0, RZ, 0xc0, !PT ;  /* 0x03fffff002047812 */ /* 0x000fe400078ec0ff */
[----:B------:R-:W-:Y:S02]  /*0b10*/  LOP3.LUT R7, R6, 0xfffffc00, RZ, 0xc0, !PT ;  /* 0xfffffc0006077812 */ /* 0x000fe400078ec0ff */
[----:B------:R-:W-:Y:S01]  /*0b20*/  SHF.R.S32.HI R5, RZ, 0x4, R2 ;  /* 0x00000004ff057819 */ /* 0x000fe20000011402 */
[----:B------:R-:W-:-:S03]  /*0b30*/  IMAD.IADD R4, R233, 0x1, -R4 ;  /* 0x00000001e9047824 */ /* 0x000fc600078e0a04 */
[----:B------:R-:W-:Y:S01]  /*0b40*/  LEA.HI R2, R2, R5, RZ, 0x1 ;  /* 0x0000000502027211 */ /* 0x000fe200078f08ff */
[----:B------:R-:W-:Y:S01]  /*0b50*/  IMAD R7, R4, 0x40, R7 ;  /* 0x0000004004077824 */ /* 0x000fe200078e0207 */
[----:B------:R-:W-:Y:S02]  /*0b60*/  LEA.HI R4, R0, R233, RZ, 0x2 ;  /* 0x000000e900047211 */ /* 0x000fe400078f10ff */
[----:B------:R-:W-:Y:S02]  /*0b70*/  LOP3.LUT R2, R2, 0x1ffffffe, RZ, 0xc0, !PT ;  /* 0x1ffffffe02027812 */ /* 0x000fe400078ec0ff */
[----:B------:R-:W-:Y:S02]  /*0b80*/  LOP3.LUT R4, R4, 0xfffffffc, RZ, 0xc0, !PT ;  /* 0xfffffffc04047812 */ /* 0x000fe400078ec0ff */
[----:B------:R-:W-:Y:S01]  /*0b90*/  SHF.R.S32.HI R8, RZ, 0x1f, R225 ;  /* 0x0000001fff087819 */ /* 0x000fe200000114e1 */
[----:B------:R-:W-:Y:S02]  /*0ba0*/  IMAD.IADD R2, R5, 0x1, -R2 ;  /* 0x0000000105027824 */ /* 0x000fe400078e0a02 */
[----:B------:R-:W-:Y:S01]  /*0bb0*/  IMAD.IADD R4, R233, 0x1, -R4 ;  /* 0x00000001e9047824 */ /* 0x000fe200078e0a04 */
[----:B------:R-:W-:Y:S01]  /*0bc0*/  LEA.HI R9, R8, R225, RZ, 0x2 ;  /* 0x000000e108097211 */ /* 0x000fe200078f10ff */
[----:B------:R-:W-:Y:S01]  /*0bd0*/  IMAD R230, R2, 0x8, R7 ;  /* 0x0000000802e67824 */ /* 0x000fe200078e0207 */
[----:B------:R-:W-:-:S02]  /*0be0*/  LEA.HI R0, R0, R233, RZ, 0x3 ;  /* 0x000000e900007211 */ /* 0x000fc400078f18ff */
[--C-:B------:R-:W-:Y:S02]  /*0bf0*/  SHF.R.S32.HI R6, RZ, 0x2, R9.reuse ;  /* 0x00000002ff067819 */ /* 0x100fe40000011409 */
[----:B------:R-:W-:Y:S02]  /*0c00*/  SHF.R.S32.HI R11, RZ, 0x1f, R9 ;  /* 0x0000001fff0b7819 */ /* 0x000fe40000011409 */
[----:B------:R-:W-:Y:S02]  /*0c10*/  LEA.HI R2, R4, R4, RZ, 0x1 ;  /* 0x0000000404027211 */ /* 0x000fe400078f08ff */
[----:B------:R-:W-:Y:S02]  /*0c20*/  LEA.HI R11, R11, R6, RZ, 0x3 ;  /* 0x000000060b0b7211 */ /* 0x000fe400078f18ff */
[----:B------:R-:W-:Y:S02]  /*0c30*/  SHF.R.S32.HI R226, RZ, 0x7, R3 ;  /* 0x00000007ffe27819 */ /* 0x000fe40000011403 */
[----:B------:R-:W-:-:S02]  /*0c40*/  LOP3.LUT R5, R2, 0x1ffffffe, RZ, 0xc0, !PT ;  /* 0x1ffffffe02057812 */ /* 0x000fc400078ec0ff */
[----:B------:R-:W-:Y:S02]  /*0c50*/  LOP3.LUT R2, R0, 0xfffffff8, RZ, 0xc0, !PT ;  /* 0xfffffff800027812 */ /* 0x000fe400078ec0ff */
[----:B------:R-:W-:Y:S02]  /*0c60*/  LOP3.LUT R11, R11, 0xfffffff8, RZ, 0xc0, !PT ;  /* 0xfffffff80b0b7812 */ /* 0x000fe400078ec0ff */
[----:B------:R-:W-:Y:S02]  /*0c70*/  LEA.HI R8, R8, R225, RZ, 0x5 ;  /* 0x000000e108087211 */ /* 0x000fe400078f28ff */
[----:B------:R-:W-:Y:S01]  /*0c80*/  LEA.HI R3, R3, R226, RZ, 0x1 ;  /* 0x000000e203037211 */ /* 0x000fe200078f08ff */
[----:B------:R-:W-:Y:S01]  /*0c90*/  IMAD.IADD R23, R233, 0x1, -R2 ;  /* 0x00000001e9177824 */ /* 0x000fe200078e0a02 */
[----:B------:R-:W-:Y:S02]  /*0ca0*/  IADD3 R11, R6, -R11, RZ ;  /* 0x8000000b060b7210 */ /* 0x000fe40007ffe0ff */
[----:B------:R-:W-:-:S02]  /*0cb0*/  SHF.R.S32.HI R8, RZ, 0x5, R8 ;  /* 0x00000005ff087819 */ /* 0x000fc40000011408 */
[----:B------:R-:W-:Y:S02]  /*0cc0*/  LOP3.LUT R3, R3, 0x3fffffe, RZ, 0xc0, !PT ;  /* 0x03fffffe03037812 */ /* 0x000fe400078ec0ff */
[----:B------:R-:W-:Y:S01]  /*0cd0*/  SHF.L.U32 R17, R23, 0x3, RZ ;  /* 0x0000000317117819 */ /* 0x000fe200000006ff */
[----:B------:R-:W-:Y:S01]  /*0ce0*/  IMAD R8, R8, 0x10, R11 ;  /* 0x0000001008087824 */ /* 0x000fe200078e020b */
[----:B------:R-:W-:Y:S01]  /*0cf0*/  LOP3.LUT R6, R9, 0x7ffffffc, RZ, 0xc0, !PT ;  /* 0x7ffffffc09067812 */ /* 0x000fe200078ec0ff */
[----:B------:R-:W-:Y:S02]  /*0d00*/  IMAD.IADD R3, R226, 0x1, -R3 ;  /* 0x00000001e2037824 */ /* 0x000fe400078e0a03 */
[----:B------:R-:W-:Y:S02]  /*0d10*/  VIADD R19, R17, 0x40 ;  /* 0x0000004011137836 */ /* 0x000fe40000000000 */
[----:B------:R-:W-:Y:S02]  /*0d20*/  IMAD.MOV.U32 R7, RZ, RZ, -0x2 ;  /* 0xfffffffeff077424 */ /* 0x000fe400078e00ff */
[----:B------:R-:W-:-:S02]  /*0d30*/  IMAD.IADD R6, R225, 0x1, -R6 ;  /* 0x00000001e1067824 */ /* 0x000fc400078e0a06 */
[----:B------:R-:W-:Y:S02]  /*0d40*/  IMAD.IADD R4, R4, 0x1, -R5 ;  /* 0x0000000104047824 */ /* 0x000fe400078e0a05 */
[----:B------:R-:W-:Y:S01]  /*0d50*/  IMAD R227, R3, 0x40, R8 ;  /* 0x0000004003e37824 */ /* 0x000fe200078e0208 */
[----:B------:R-:W-:Y:S01]  /*0d60*/  SHF.R.S32.HI R223, RZ, 0x3, R0 ;  /* 0x00000003ffdf7819 */ /* 0x000fe20000011400 */
[----:B------:R-:W-:Y:S01]  /*0d70*/  IMAD R228, R6, R7, 0xb0 ;  /* 0x000000b006e47424 */ /* 0x000fe200078e0207 */
[----:B------:R-:W-:Y:S01]  /*0d80*/  SHF.R.S32.HI R232, RZ, 0x1f, R17 ;  /* 0x0000001fffe87819 */ /* 0x000fe20000011411 */
[----:B------:R-:W-:Y:S01]  /*0d90*/  IMAD.MOV.U32 R224, RZ, RZ, RZ ;  /* 0x000000ffffe07224 */ /* 0x000fe200078e00ff */
[----:B------:R-:W-:Y:S01]  /*0da0*/  SHF.R.S32.HI R231, RZ, 0x1f, R19 ;  /* 0x0000001fffe77819 */ /* 0x000fe20000011413 */
[----:B------:R-:W-:Y:S02]  /*0db0*/  IMAD.MOV.U32 R16, RZ, RZ, RZ ;  /* 0x000000ffff107224 */ /* 0x000fe400078e00ff */
[----:B------:R-:W-:-:S02]  /*0dc0*/  IMAD.MOV.U32 R2, RZ, RZ, RZ ;  /* 0x000000ffff027224 */ /* 0x000fc400078e00ff */
[----:B------:R-:W-:Y:S01]  /*0dd0*/  IMAD R229, R4, 0x8, R227 ;  /* 0x0000000804e57824 */ /* 0x000fe200078e02e3 */
[----:B--2---:R-:W-:-:S07]  /*0de0*/  LOP3.LUT R18, R10, 0x1, RZ, 0xfc, !PT ;  /* 0x000000010a127812 */ /* 0x004fce00078efcff */
.L_x_7086:
[----:B0-2-4-:R-:W0:Y:S01]  /*0df0*/  LDC.64 R4, c[0x0][0xc88] ;  /* 0x00032200ff047b82 */ /* 0x015e220000000a00 */
[----:B------:R-:W-:Y:S01]  /*0e00*/  ULDC.64 UR8, c[0x0][0x208] ;  /* 0x0000820000087ab9 */ /* 0x000fe20000000a00 */
[----:B------:R-:W-:Y:S01]  /*0e10*/  ULDC.64 UR4, c[0x0][0xa28] ;  /* 0x00028a0000047ab9 */ /* 0x000fe20000000a00 */
[----:B------:R-:W-:Y:S01]  /*0e20*/  IMAD.MOV.U32 R0, RZ, RZ, RZ ;  /* 0x000000ffff007224 */ /* 0x000fe200078e00ff */
        /* <DEDUP_REMOVED lines=33> */
.L_x_7044:
[----:B-----5:R-:W-:Y:S01]  /*1040*/  IADD3 R81, -R0, R81, RZ ;  /* 0x0000005100517210 */ /* 0x020fe20007ffe1ff */
[----:B------:R-:W-:Y:S01]  /*1050*/  IMAD.MOV.U32 R221, RZ, RZ, R49 ;  /* 0x000000ffffdd7224 */ /* 0x000fe200078e0031 */
[----:B------:R-:W-:Y:S01]  /*1060*/  PLOP3.LUT P0, PT, PT, PT, PT, 0x80, 0x0 ;  /* 0x000000000000781c */ /* 0x000fe20003f0f070 */
[----:B------:R-:W-:Y:S01]  /*1070*/  IMAD.MOV.U32 R220, RZ, RZ, R50 ;  /* 0x000000ffffdc7224 */ /* 0x000fe200078e0032 */
[C---:B------:R-:W-:Y:S01]  /*1080*/  ISETP.GE.AND P1, PT, R81.reuse, 0x1, PT ;  /* 0x000000015100780c */ /* 0x040fe20003f26270 */
[----:B------:R-:W-:Y:S01]  /*1090*/  VIADD R0, R81, 0xaf ;  /* 0x000000af51007836 */ /* 0x000fe20000000000 */
[----:B------:R-:W-:Y:S01]  /*10a0*/  CS2R R36, SRZ ;  /* 0x0000000000247805 */ /* 0x000fe2000001ff00 */
[----:B------:R-:W-:Y:S01]  /*10b0*/  IMAD.MOV.U32 R87, RZ, RZ, RZ ;  /* 0x000000ffff577224 */ /* 0x000fe200078e00ff */
[----:B------:R-:W-:Y:S01]  /*10c0*/  CS2R R40, SRZ ;  /* 0x0000000000287805 */ /* 0x000fe2000001ff00 */
[----:B------:R-:W-:Y:S01]  /*10d0*/  IMAD.HI R0, R0, 0x2e8ba2e9, RZ ;  /* 0x2e8ba2e900007827 */ /* 0x000fe200078e02ff */
[----:B------:R-:W-:-:S02]  /*10e0*/  CS2R R38, SRZ ;  /* 0x0000000000267805 */ /* 0x000fc4000001ff00 */
[----:B------:R-:W-:Y:S02]  /*10f0*/  CS2R R44, SRZ ;  /* 0x00000000002c7805 */ /* 0x000fe4000001ff00 */
[----:B------:R-:W-:Y:S01]  /*1100*/  CS2R R42, SRZ ;  /* 0x00000000002a7805 */ /* 0x000fe2000001ff00 */
[----:B------:R-:W-:Y:S01]  /*1110*/  IMAD.MOV.U32 R29, RZ, RZ, RZ ;  /* 0x000000ffff1d7224 */ /* 0x000fe200078e00ff */
[----:B------:R-:W-:Y:S02]  /*1120*/  SHF.R.U32.HI R3, RZ, 0x1f, R0 ;  /* 0x0000001fff037819 */ /* 0x000fe40000011600 */
[----:B------:R-:W-:Y:S02]  /*1130*/  CS2R R52, SRZ ;  /* 0x0000000000347805 */ /* 0x000fe4000001ff00 */
[----:B------:R-:W-:Y:S02]  /*1140*/  CS2R R46, SRZ ;  /* 0x00000000002e7805 */ /* 0x000fe4000001ff00 */
[----:B------:R-:W-:-:S02]  /*1150*/  CS2R R56, SRZ ;  /* 0x0000000000387805 */ /* 0x000fc4000001ff00 */
[----:B------:R-:W-:Y:S01]  /*1160*/  LEA.HI.SX32 R120, R0, R3, 0x1b ;  /* 0x0000000300787211 */ /* 0x000fe200078fdaff */
[----:B------:R-:W-:Y:S01]  /*1170*/  IMAD.MOV.U32 R3, RZ, RZ, RZ ;  /* 0x000000ffff037224 */ /* 0x000fe200078e00ff */
        /* <DEDUP_REMOVED lines=15> */
[----:B------:R-:W-:Y:S02]  /*1270*/  MOV R80, RZ ;  /* 0x000000ff00507202 */ /* 0x000fe40000000f00 */
[----:B------:R-:W-:Y:S02]  /*1280*/  CS2R R98, SRZ ;  /* 0x0000000000627805 */ /* 0x000fe4000001ff00 */
[----:B------:R-:W-:Y:S02]  /*1290*/  CS2R R84, SRZ ;  /* 0x0000000000547805 */ /* 0x000fe4000001ff00 */
[----:B------:R-:W-:-:S02]  /*12a0*/  CS2R R100, SRZ ;  /* 0x0000000000647805 */ /* 0x000fc4000001ff00 */
[----:B------:R-:W-:Y:S02]  /*12b0*/  CS2R R102, SRZ ;  /* 0x0000000000667805 */ /* 0x000fe4000001ff00 */
[----:B------:R-:W-:Y:S02]  /*12c0*/  CS2R R104, SRZ ;  /* 0x0000000000687805 */ /* 0x000fe4000001ff00 */
[----:B0-----:R-:W-:Y:S01]  /*12d0*/  CS2R R6, SRZ ;  /* 0x0000000000067805 */ /* 0x001fe2000001ff00 */
[----:B------:R-:W-:Y:S02]  /*12e0*/  IMAD.MOV.U32 R8, RZ, RZ, RZ ;  /* 0x000000ffff087224 */ /* 0x000fe400078e00ff */
[----:B------:R-:W-:Y:S02]  /*12f0*/  IMAD.MOV.U32 R107, RZ, RZ, RZ ;  /* 0x000000ffff6b7224 */ /* 0x000fe400078e00ff */
[----:B------:R-:W-:Y:S02]  /*1300*/  IMAD.MOV.U32 R10, RZ, RZ, RZ ;  /* 0x000000ffff0a7224 */ /* 0x000fe400078e00ff */
[----:B------:R-:W-:-:S02]  /*1310*/  IMAD.MOV.U32 R109, RZ, RZ, RZ ;  /* 0x000000ffff6d7224 */ /* 0x000fc400078e00ff */
[----:B------:R-:W-:Y:S02]  /*1320*/  IMAD.MOV.U32 R12, RZ, RZ, RZ ;  /* 0x000000ffff0c7224 */ /* 0x000fe400078e00ff */
        /* <DEDUP_REMOVED lines=33> */
.L_x_7046:
        /* <DEDUP_REMOVED lines=9> */
[----:B------:R-:W-:-:S04]  /*15d0*/  IMAD.U32 R0, RZ, RZ, UR4 ;  /* 0x00000004ff007e24 */ /* 0x000fc8000f8e00ff */
[----:B------:R-:W0:Y:S02]  /*15e0*/  SYNCS.PHASECHK.TRANS64.TRYWAIT P1, [R0+URZ+0x34800], R3 ;  /* 0x03480003000075a7 */ /* 0x000e24000802017f */
[----:B0-----:R-:W-:Y:S05]  /*15f0*/  @!P1 BRA `(.L_x_7048) ;  /* 0x0000013800ec9947 */ /* 0x001fea0003800000 */
.L_x_7208:
[----:B------:R-:W-:Y:S05]  /*1600*/  BSYNC B0 ;  /* 0x0000000000007941 */ /* 0x000fea0003800000 */
.L_x_7047:
[----:B------:R-:W-:Y:S05]  /*1610*/  @!P0 BRA `(.L_x_7049) ;  /* 0x0000000000048947 */ /* 0x000fea0003800000 */
[----:B------:R-:W-:Y:S01]  /*1620*/  BPT.TRAP 0x1 ;  /* 0x000000040000795c */ /* 0x000fe20000300000 */
.L_x_7049:
[----:B------:R-:W-:Y:S02]  /*1630*/  LEA R10, R2, R0, 0x3 ;  /* 0x00000000020a7211 */ /* 0x000fe400078e18ff */
[----:B0-----:R-:W-:-:S04]  /*1640*/  SHF.L.U32 R3, R16, 0x1f, RZ ;  /* 0x0000001f10037819 */ /* 0x001fc800000006ff */
[----:B------:R0:W1:Y:S01]  /*1650*/  SYNCS.PHASECHK.TRANS64.TRYWAIT P2, [R10+URZ+0x34830], R3 ;  /* 0x034830030a0075a7 */ /* 0x000062000804017f */
[----:B------:R-:W-:Y:S05]  /*1660*/  @!P0 BRA `(.L_x_7050) ;  /* 0x0000000000048947 */ /* 0x000fea0003800000 */
[----:B------:R-:W-:Y:S01]  /*1670*/  BPT.TRAP 0x1 ;  /* 0x000000040000795c */ /* 0x000fe20000300000 */
.L_x_7050:
[----:B------:R-:W2:Y:S01]  /*1680*/  S2R R4, SR_TID.X ;  /* 0x0000000000047919 */ /* 0x000ea20000002100 */
[----:B------:R-:W-:Y:S01]  /*1690*/  IMAD.MOV.U32 R87, RZ, RZ, RZ ;  /* 0x000000ffff577224 */ /* 0x000fe200078e00ff */
[----:B--2---:R-:W-:Y:S01]  /*16a0*/  LOP3.LUT P1, RZ, R4, 0x7f, RZ, 0xc0, !PT ;  /* 0x0000007f04ff7812 */ /* 0x004fe2000782c0ff */
[----:B-1----:R-:W-:-:S12]  /*16b0*/  @P2 BRA `(.L_x_7051) ;  /* 0x0000000000082947 */ /* 0x002fd80003800000 */
[----:B------:R-:W1:Y:S02]  /*16c0*/  SYNCS.PHASECHK.TRANS64.TRYWAIT P2, [R10+URZ+0x34830], R3 ;  /* 0x034830030a0075a7 */ /* 0x000e64000804017f */
[----:B-1----:R-:W-:Y:S05]  /*16d0*/  @!P2 BRA `(.L_x_7052) ;  /* 0x0000013800c8a947 */ /* 0x002fea0003800000 */
.L_x_7051:
        /* <DEDUP_REMOVED lines=8> */
[----:B------:R-:W-:Y:S01]  /*1760*/  IMAD.U32 R9, RZ, RZ, UR5 ;  /* 0x00000005ff097e24 */ /* 0x000fe2000f8e00ff */
[----:B------:R-:W-:Y:S01]  /*1770*/  UMOV UR4, UR25 ;  /* 0x0000001900047c82 */ /* 0x000fe20008000000 */
[----:B------:R-:W-:Y:S01]  /*1780*/  LOP3.LUT R3, R3, 0x3fff, RZ, 0xc0, !PT ;  /* 0x00003fff03037812 */ /* 0x000fe200078ec0ff */
[----:B------:R-:W-:Y:S01]  /*1790*/  UMOV UR44, UR4 ;  /* 0x00000004002c7c82 */ /* 0x000fe20008000000 */
[----:B------:R-:W-:Y:S01]  /*17a0*/  IMAD.U32 R8, RZ, RZ, UR4 ;  /* 0x00000004ff087e24 */ /* 0x000fe2000f8e00ff */
[----:B------:R-:W-:Y:S01]  /*17b0*/  UMOV UR8, UR44 ;  /* 0x0000002c00087c82 */ /* 0x000fe20008000000 */
[----:B------:R-:W-:Y:S01]  /*17c0*/  LOP3.LUT R3, R3, 0x10000, RZ, 0xfc, !PT ;  /* 0x0001000003037812 */ /* 0x000fe200078efcff */
[----:B------:R-:W-:Y:S01]  /*17d0*/  UMOV UR9, UR45 ;  /* 0x0000002d00097c82 */ /* 0x000fe20008000000 */
[----:B------:R-:W-:Y:S01]  /*17e0*/  UMOV UR11, 0x40000040 ;  /* 0x40000040000b7882 */ /* 0x000fe20000000000 */
[----:B------:R-:W-:Y:S01]  /*17f0*/  UMOV UR12, UR44 ;  /* 0x0000002c000c7c82 */ /* 0x000fe20008000000 */
[----:B------:R-:W-:Y:S01]  /*1800*/  UMOV UR13, UR45 ;  /* 0x0000002d000d7c82 */ /* 0x000fe20008000000 */
[----:B------:R-:W-:Y:S01]  /*1810*/  IMAD R4, R2, 0xb00, R3 ;  /* 0x00000b0002047824 */ /* 0x000fe200078e0203 */
[----:B------:R-:W-:Y:S01]  /*1820*/  UMOV UR15, 0x40000040 ;  /* 0x40000040000f7882 */ /* 0x000fe20000000000 */
[----:B------:R-:W-:Y:S01]  /*1830*/  UMOV UR32, UR44 ;  /* 0x0000002c00207c82 */ /* 0x000fe20008000000 */
[----:B------:R-:W-:Y:S01]  /*1840*/  UMOV UR33, UR45 ;  /* 0x0000002d00217c82 */ /* 0x000fe20008000000 */
[----:B------:R-:W-:Y:S01]  /*1850*/  UMOV UR35, 0x40000040 ;  /* 0x4000004000237882 */ /* 0x000fe20000000000 */
[----:B------:R-:W-:Y:S01]  /*1860*/  R2UR UR24, R4 ;  /* 0x00000000041872ca */ /* 0x000fe200000e0000 */
[----:B------:R-:W-:Y:S01]  /*1870*/  UMOV UR28, UR44 ;  /* 0x0000002c001c7c82 */ /* 0x000fe20008000000 */
[----:B------:R-:W-:Y:S01]  /*1880*/  UMOV UR29, UR45 ;  /* 0x0000002d001d7c82 */ /* 0x000fe20008000000 */
[----:B------:R-:W-:Y:S01]  /*1890*/  UMOV UR31, 0x40000040 ;  /* 0x40000040001f7882 */ /* 0x000fe20000000000 */
        /* <DEDUP_REMOVED lines=10> */
[----:B------:R-:W-:Y:S01]  /*1940*/  UIADD3 UR10, UR24, 0x100, URZ ;  /* 0x00000100180a7890 */ /* 0x000fe2000fffe03f */
[----:B------:R-:W-:Y:S01]  /*1950*/  HGMMA.64x16x16.F32.BF16 R112, gdesc[UR4], RZ, !UPT, gsb0 ;  /* 0x00200000047079f0 */ /* 0x000fe2000c0018ff */
[----:B------:R-:W-:Y:S01]  /*1960*/  UIADD3 UR6, UR24, 0x80, URZ ;  /* 0x0000008018067890 */ /* 0x000fe2000fffe03f */
[----:B------:R-:W-:Y:S01]  /*1970*/  P2R R122, PR, RZ, 0x1 ;  /* 0x00000001ff7a7803 */ /* 0x000fe20000000000 */
[----:B------:R-:W-:Y:S01]  /*1980*/  UMOV UR4, UR44 ;  /* 0x0000002c00047c82 */ /* 0x000fe20008000000 */
[----:B------:R-:W-:Y:S01]  /*1990*/  UMOV UR5, UR45 ;  /* 0x0000002d00057c82 */ /* 0x000fe20008000000 */
[----:B------:R-:W-:Y:S01]  /*19a0*/  UMOV UR7, 0x40000040 ;  /* 0x4000004000077882 */ /* 0x000fe20000000000 */
[----:B------:R-:W-:Y:S01]  /*19b0*/  UIADD3 UR14, UR24, 0x180, URZ ;  /* 0x00000180180e7890 */ /* 0x000fe2000fffe03f */
[----:B------:R-:W-:Y:S01]  /*19c0*/  @!P1 VIADD R10, R10, 0x34840 ;  /* 0x000348400a0a9836 */ /* 0x000fe20000000000 */
[----:B------:R-:W-:-:S02]  /*19d0*/  UIADD3 UR34, UR24, 0x200, URZ ;  /* 0x0000020018227890 */ /* 0x000fc4000fffe03f */
[----:B------:R-:W-:Y:S02]  /*19e0*/  UIADD3 UR30, UR24, 0x280, URZ ;  /* 0x00000280181e7890 */ /* 0x000fe4000fffe03f */
[----:B------:R-:W-:Y:S02]  /*19f0*/  UIADD3 UR22, UR24, 0x300, URZ ;  /* 0x0000030018167890 */ /* 0x000fe4000fffe03f */
[----:B------:R-:W-:Y:S02]  /*1a00*/  UIADD3 UR18, UR24, 0x380, URZ ;  /* 0x0000038018127890 */ /* 0x000fe4000fffe03f */
[----:B------:R-:W-:Y:S02]  /*1a10*/  UIADD3 UR38, UR24, 0x400, URZ ;  /* 0x0000040018267890 */ /* 0x000fe4000fffe03f */
[----:B------:R-:W-:Y:S01]  /*1a20*/  UIADD3 UR42, UR24, 0x480, URZ ;  /* 0x00000480182a7890 */ /* 0x000fe2000fffe03f */
[----:B------:R-:W-:Y:S01]  /*1a30*/  UMOV UR40, UR44 ;  /* 0x0000002c00287c82 */ /* 0x000fe20008000000 */
[----:B------:R-:W-:Y:S01]  /*1a40*/  UMOV UR41, UR45 ;  /* 0x0000002d00297c82 */ /* 0x000fe20008000000 */
        /* <DEDUP_REMOVED lines=524> */
[----:B------:R-:W-:Y:S08]  /*3b10*/  MUFU.TANH R13, R13 ;  /* 0x0000000d000d7308 */ /* 0x000ff00000002400 */
[----:B------:R-:W1:Y:S08]  /*3b20*/  MUFU.TANH R20, R20 ;  /* 0x0000001400147308 */ /* 0x000e700000002400 */
[----:B------:R-:W2:Y:S08]  /*3b30*/  MUFU.TANH R14, R14 ;  /* 0x0000000e000e7308 */ /* 0x000eb00000002400 */
[----:B------:R-:W3:Y:S08]  /*3b40*/  MUFU.TANH R11, R11 ;  /* 0x0000000b000b7308 */ /* 0x000ef00000002400 */
        /* <DEDUP_REMOVED lines=17> */
[----:B------:R-:W-:Y:S08]  /*3c60*/  MUFU.TANH R107, R107 ;  /* 0x0000006b006b7308 */ /* 0x000ff00000002400 */
[----:B------:R-:W-:Y:S08]  /*3c70*/  MUFU.TANH R85, R85 ;  /* 0x0000005500557308 */ /* 0x000ff00000002400 */
        /* <DEDUP_REMOVED lines=17> */
[----:B------:R-:W-:Y:S08]  /*3d90*/  MUFU.TANH R110, R103 ;  /* 0x00000067006e7308 */ /* 0x000ff00000002400 */
        /* <DEDUP_REMOVED lines=28> */
[----:B0-----:R-:W-:Y:S01]  /*3f60*/  FMUL.FTZ R91, R74, UR6 ;  /* 0x000000064a5b7c20 */ /* 0x001fe20008410000 */
[----:B------:R-:W-:Y:S01]  /*3f70*/  FMUL.FTZ R72, R73, UR6 ;  /* 0x0000000649487c20 */ /* 0x000fe20008410000 */
[----:B------:R-:W-:Y:S01]  /*3f80*/  FMUL.FTZ R74, R76, UR6 ;  /* 0x000000064c4a7c20 */ /* 0x000fe20008410000 */
[----:B------:R-:W-:Y:S01]  /*3f90*/  HGMMA.64x16x16.F32.BF16 R64, gdesc[UR20], R64, gsb0 ;  /* 0x00200000144079f0 */ /* 0x000fe20008001840 */
[----:B------:R-:W-:Y:S01]  /*3fa0*/  UIADD3 UR22, UR24, 0x886, URZ ;  /* 0x0000088618167890 */ /* 0x000fe2000fffe03f */
[----:B------:R-:W-:Y:S01]  /*3fb0*/  FMUL.FTZ R73, R77, UR6 ;  /* 0x000000064d497c20 */ /* 0x000fe20008410000 */
[----:B------:R-:W-:Y:S01]  /*3fc0*/  UMOV UR23, 0x40000040 ;  /* 0x4000004000177882 */ /* 0x000fe20000000000 */
[----:B------:R-:W-:Y:S01]  /*3fd0*/  MUFU.TANH R77, R78 ;  /* 0x0000004e004d7308 */ /* 0x000fe20000002400 */
[----:B------:R-:W-:Y:S01]  /*3fe0*/  FMUL.FTZ R75, R75, UR6 ;  /* 0x000000064b4b7c20 */ /* 0x000fe20008410000 */
[----:B------:R-:W-:-:S06]  /*3ff0*/  FMUL.FTZ R79, R79, UR6 ;  /* 0x000000064f4f7c20 */ /* 0x000fcc0008410000 */
[----:B------:R-:W-:Y:S08]  /*4000*/  MUFU.TANH R116, R91 ;  /* 0x0000005b00747308 */ /* 0x000ff00000002400 */
[----:B------:R0:W-:Y:S08]  /*4010*/  MUFU.TANH R118, R75 ;  /* 0x0000004b00767308 */ /* 0x0001f00000002400 */
[----:B------:R-:W5:Y:S08]  /*4020*/  MUFU.TANH R88, R88 ;  /* 0x0000005800587308 */ /* 0x000f700000002400 */
        /* <DEDUP_REMOVED lines=8> */
[----:B------:R-:W0:Y:S01]  /*40b0*/  MUFU.TANH R89, R89 ;  /* 0x0000005900597308 */ /* 0x000e220000002400 */
        /* <DEDUP_REMOVED lines=8> */
[----:B------:R-:W0:Y:S08]  /*4140*/  MUFU.TANH R92, R92 ;  /* 0x0000005c005c7308 */ /* 0x000e300000002400 */
[----:B------:R-:W-:Y:S08]  /*4150*/  MUFU.TANH R126, R67 ;  /* 0x00000043007e7308 */ /* 0x000ff00000002400 */
        /* <DEDUP_REMOVED lines=12> */
[----:B------:R-:W-:Y:S01]  /*4220*/  IADD3 R63, R228, R81, RZ ;  /* 0x00000051e43f7210 */ /* 0x000fe20007ffe0ff */
[----:B------:R-:W-:Y:S01]  /*4230*/  UMOV UR23, 0x40000040 ;  /* 0x4000004000177882 */ /* 0x000fe20000000000 */
[----:B------:R-:W-:Y:S01]  /*4240*/  MUFU.TANH R132, R57 ;  /* 0x0000003900847308 */ /* 0x000fe20000002400 */
[----:B------:R-:W-:Y:S01]  /*4250*/  FMUL.FTZ R58, R61, UR6 ;  /* 0x000000063d3a7c20 */ /* 0x000fe20008410000 */
[----:B------:R-:W-:-:S06]  /*4260*/  FMUL.FTZ R60, R60, UR6 ;  /* 0x000000063c3c7c20 */ /* 0x000fcc0008410000 */
[----:B------:R-:W0:Y:S08]  /*4270*/  MUFU.TANH R64, R64 ;  /* 0x0000004000407308 */ /* 0x000e300000002400 */
[----:B------:R-:W0:Y:S08]  /*4280*/  MUFU.TANH R73, R73 ;  /* 0x0000004900497308 */ /* 0x000e300000002400 */
[----:B------:R1:W-:Y:S08]  /*4290*/  MUFU.TANH R128, R70 ;  /* 0x0000004600807308 */ /* 0x0003f00000002400 */
[----:B------:R-:W0:Y:S01]  /*42a0*/  MUFU.TANH R75, R75 ;  /* 0x0000004b004b7308 */ /* 0x000e220000002400 */
[----:B-1----:R-:W-:-:S07]  /*42b0*/  FMUL.FTZ R70, R59, UR6 ;  /* 0x000000063b467c20 */ /* 0x002fce0008410000 */
[----:B------:R-:W1:Y:S01]  /*42c0*/  MUFU.TANH R76, R76 ;  /* 0x0000004c004c7308 */ /* 0x000e620000002400 */
[----:B------:R-:W-:Y:S02]  /*42d0*/  WARPGROUP.DEPBAR.LE gsb0, 0x0 ;  /* 0x00008000000079c5 */ /* 0x000fe40000010000 */
[----:B------:R-:W-:Y:S01]  /*42e0*/  WARPGROUP.ARRIVE ;  /* 0x00000000000079c5 */ /* 0x000fe20000000000 */
[----:B------:R-:W-:Y:S01]  /*42f0*/  FMUL.FTZ R57, R48, UR6 ;  /* 0x0000000630397c20 */ /* 0x000fe20008410000 */
        /* <DEDUP_REMOVED lines=10> */
[----:B------:R-:W-:Y:S01]  /*43a0*/  MUFU.TANH R165, R53 ;  /* 0x0000003500a57308 */ /* 0x000fe20000002400 */
[----:B------:R-:W-:Y:S01]  /*43b0*/  ISETP.GT.AND P2, PT, R48, 0x8, PT ;  /* 0x000000083000780c */ /* 0x000fe20003f44270 */
[----:B------:R-:W-:Y:S01]  /*43c0*/  FMUL.FTZ R61, R55, UR6 ;  /* 0x00000006373d7c20 */ /* 0x000fe20008410000 */
[----:B------:R-:W-:Y:S01]  /*43d0*/  FSEL R91, R12, -INF , P5 ;  /* 0xff8000000c5b7808 */ /* 0x000fe20002800000 */
[----:B------:R-:W-:Y:S01]  /*43e0*/  FMUL.FTZ R59, R50, UR6 ;  /* 0x00000006323b7c20 */ /* 0x000fe20008410000 */
[----:B------:R-:W-:Y:S01]  /*43f0*/  FSEL R101, R20, -INF , P3 ;  /* 0xff80000014657808 */ /* 0x000fe20001800000 */
[----:B------:R-:W-:Y:S01]  /*4400*/  FMUL.FTZ R52, R52, UR6 ;  /* 0x0000000634347c20 */ /* 0x000fe20008410000 */
[----:B--2---:R-:W-:Y:S01]  /*4410*/  FSEL R95, R14, -INF , P2 ;  /* 0xff8000000e5f7808 */ /* 0x004fe20001000000 */
[----:B------:R-:W-:Y:S01]  /*4420*/  MUFU.TANH R50, R57 ;  /* 0x0000003900327308 */ /* 0x000fe20000002400 */
[----:B------:R-:W-:Y:S01]  /*4430*/  ISETP.GT.AND P6, PT, R48, 0x10, PT ;  /* 0x000000103000780c */ /* 0x000fe20003fc4270 */
[----:B------:R-:W-:Y:S01]  /*4440*/  FMUL.FTZ R54, R54, UR6 ;  /* 0x0000000636367c20 */ /* 0x000fe20008410000 */
[----:B---3--:R-:W-:-:S02]  /*4450*/  FSEL R11, R11, -INF , P5 ;  /* 0xff8000000b0b7808 */ /* 0x008fc40002800000 */
[----:B------:R-:W-:Y:S02]  /*4460*/  ISETP.GT.AND P5, PT, R48, 0x11, PT ;  /* 0x000000113000780c */ /* 0x000fe40003fa4270 */
[----:B----4-:R-:W-:Y:S01]  /*4470*/  FSEL R103, R82, -INF , P6 ;  /* 0xff80000052677808 */ /* 0x010fe20003000000 */
[----:B------:R-:W-:Y:S01]  /*4480*/  MUFU.TANH R14, R61 ;  /* 0x0000003d000e7308 */ /* 0x000fe20000002400 */
[----:B------:R-:W-:Y:S01]  /*4490*/  FSEL R12, R15, -INF , P4 ;  /* 0xff8000000f0c7808 */ /* 0x000fe20002000000 */
[----:B------:R-:W-:Y:S01]  /*44a0*/  IMAD.MOV.U32 R82, RZ, RZ, R87 ;  /* 0x000000ffff527224 */ /* 0x000fe200078e0057 */
[----:B-----5:R-:W-:Y:S02]  /*44b0*/  FSEL R109, R80, -INF , P5 ;  /* 0xff800000506d7808 */ /* 0x020fe40002800000 */
[----:B------:R-:W-:Y:S02]  /*44c0*/  FSEL R15, R83, -INF , P3 ;  /* 0xff800000530f7808 */ /* 0x000fe40001800000 */
[----:B------:R-:W-:Y:S01]  /*44d0*/  ISETP.GT.AND P3, PT, R48, 0x20, PT ;  /* 0x000000203000780c */ /* 0x000fe20003f64270 */
[----:B------:R-:W2:Y:S01]  /*44e0*/  MUFU.TANH R79, R79 ;  /* 0x0000004f004f7308 */ /* 0x000ea20000002400 */
[----:B------:R-:W-:-:S02]  /*44f0*/  MOV R80, R87 ;  /* 0x0000005700507202 */ /* 0x000fc40000000f00 */
[----:B------:R-:W-:-:S05]  /*4500*/  FSEL R113, R105, -INF , P3 ;  /* 0xff80000069717808 */ /* 0x000fca0001800000 */
[----:B------:R-:W3:Y:S08]  /*4510*/  MUFU.TANH R66, R66 ;  /* 0x0000004200427308 */ /* 0x000ef00000002400 */
[----:B------:R-:W-:Y:S01]  /*4520*/  MUFU.TANH R60, R60 ;  /* 0x0000003c003c7308 */ /* 0x000fe20000002400 */
[----:B------:R-:W-:Y:S02]  /*4530*/  WARPGROUP.DEPBAR.LE gsb0, 0x0 ;  /* 0x00008000000079c5 */ /* 0x000fe40000010000 */
[----:B------:R-:W-:Y:S01]  /*4540*/  FMUL.FTZ R63, R40, UR6 ;  /* 0x00000006283f7c20 */ /* 0x000fe20008410000 */
[----:B------:R-:W-:Y:S01]  /*4550*/  FSEL R40, R13, -INF , P4 ;  /* 0xff8000000d287808 */ /* 0x000fe20002000000 */
[----:B------:R-:W-:Y:S01]  /*4560*/  WARPGROUP.ARRIVE ;  /* 0x00000000000079c5 */ /* 0x000fe20000000000 */
[----:B------:R-:W-:Y:S01]  /*4570*/  ISETP.GT.AND P4, PT, R48, 0x18, PT ;  /* 0x000000183000780c */ /* 0x000fe20003f84270 */
[----:B------:R-:W-:Y:S01]  /*4580*/  FMUL.FTZ R69, R43, UR6 ;  /* 0x000000062b457c20 */ /* 0x000fe20008410000 */
[----:B------:R-:W-:Y:S01]  /*4590*/  FMNMX.FTZ R20, R91, R40, !PT ;  /* 0x000000285b147209 */ /* 0x000fe20007810000 */
[----:B------:R-:W-:Y:S01]  /*45a0*/  FMUL.FTZ R65, R41, UR6 ;  /* 0x0000000629417c20 */ /* 0x000fe20008410000 */
[----:B------:R-:W-:Y:S01]  /*45b0*/  FSEL R13, R21, -INF , P2 ;  /* 0xff800000150d7808 */ /* 0x000fe20001000000 */
[----:B------:R-:W-:Y:S01]  /*45c0*/  HGMMA.64x16x16.F32.BF16 R32, gdesc[UR20], R32, gsb0 ;  /* 0x00200000142079f0 */ /* 0x000fe20008001820 */
[----:B------:R-:W-:Y:S01]  /*45d0*/  FMNMX.FTZ R20, R95, R20, !PT ;  /* 0x000000145f147209 */ /* 0x000fe20007810000 */
[----:B------:R-:W-:Y:S01]  /*45e0*/  FMUL.FTZ R135, R45, UR6 ;  /* 0x000000062d877c20 */ /* 0x000fe20008410000 */
[----:B------:R-:W-:Y:S01]  /*45f0*/  FSEL R43, R107, -INF , P4 ;  /* 0xff8000006b2b7808 */ /* 0x000fe20002000000 */
[----:B------:R-:W-:Y:S01]  /*4600*/  FMUL.FTZ R138, R47, UR6 ;  /* 0x000000062f8a7c20 */ /* 0x000fe20008410000 */
[----:B------:R-:W-:Y:S01]  /*4610*/  FMNMX.FTZ R20, R101, R20, !PT ;  /* 0x0000001465147209 */ /* 0x000fe20007810000 */
[----:B------:R-:W-:Y:S01]  /*4620*/  FMUL.FTZ R67, R42, UR6 ;  /* 0x000000062a437c20 */ /* 0x000fe20008410000 */
[----:B------:R-:W-:Y:S01]  /*4630*/  ISETP.GT.AND P2, PT, R48, 0x19, PT ;  /* 0x000000193000780c */ /* 0x000fe20003f44270 */
[----:B------:R4:W-:Y:S01]  /*4640*/  MUFU.TANH R42, R49 ;  /* 0x00000031002a7308 */ /* 0x0009e20000002400 */
[----:B------:R-:W-:Y:S01]  /*4650*/  FMNMX.FTZ R20, R103, R20, !PT ;  /* 0x0000001467147209 */ /* 0x000fe20007810000 */
[----:B------:R-:W-:Y:S01]  /*4660*/  FMUL.FTZ R136, R46, UR6 ;  /* 0x000000062e887c20 */ /* 0x000fe20008410000 */
[----:B------:R-:W-:Y:S01]  /*4670*/  FSEL R107, R85, -INF , P4 ;  /* 0xff800000556b7808 */ /* 0x000fe20002000000 */
[----:B------:R-:W-:Y:S01]  /*4680*/  FMUL.FTZ R134, R44, UR6 ;  /* 0x000000062c867c20 */ /* 0x000fe20008410000 */
[----:B------:R-:W-:Y:S01]  /*4690*/  FMNMX.FTZ R20, R109, R20, !PT ;  /* 0x000000146d147209 */ /* 0x000fe20007810000 */
[----:B------:R-:W-:Y:S01]  /*46a0*/  UIADD3 UR22, UR24, 0xa86, URZ ;  /* 0x00000a8618167890 */ /* 0x000fe2000fffe03f */
[----:B------:R-:W-:Y:S01]  /*46b0*/  FSEL R111, R84, -INF , P2 ;  /* 0xff800000546f7808 */ /* 0x000fe20001000000 */
[----:B------:R5:W-:Y:S01]  /*46c0*/  MUFU.TANH R46, R51 ;  /* 0x00000033002e7308 */ /* 0x000be20000002400 */
[----:B------:R-:W-:Y:S01]  /*46d0*/  FMNMX.FTZ R20, R107, R20, !PT ;  /* 0x000000146b147209 */ /* 0x000fe20007810000 */
[----:B------:R-:W-:Y:S01]  /*46e0*/  UMOV UR23, 0x40000040 ;  /* 0x4000004000177882 */ /* 0x000fe20000000000 */
[----:B------:R-:W-:Y:S01]  /*46f0*/  FSEL R21, R104, -INF , P6 ;  /* 0xff80000068157808 */ /* 0x000fe20003000000 */
[----:B------:R-:W-:Y:S01]  /*4700*/  IMAD.MOV.U32 R84, RZ, RZ, R87 ;  /* 0x000000ffff547224 */ /* 0x000fe200078e0057 */
[----:B------:R-:W-:-:S02]  /*4710*/  ISETP.GT.AND P6, PT, R48, 0x21, PT ;  /* 0x000000213000780c */ /* 0x000fc40003fc4270 */
[----:B------:R-:W-:Y:S01]  /*4720*/  FMNMX.FTZ R20, R111, R20, !PT ;  /* 0x000000146f147209 */ /* 0x000fe20007810000 */
[----:B------:R1:W-:Y:S01]  /*4730*/  MUFU.TANH R44, R59 ;  /* 0x0000003b002c7308 */ /* 0x0003e20000002400 */
[----:B------:R-:W-:Y:S01]  /*4740*/  FSEL R41, R86, -INF , P5 ;  /* 0xff80000056297808 */ /* 0x000fe20002800000 */
[----:B------:R-:W-:Y:S01]  /*4750*/  IMAD.MOV.U32 R86, RZ, RZ, R87 ;  /* 0x000000ffff567224 */ /* 0x000fe200078e0057 */
[----:B------:R-:W-:Y:S02]  /*4760*/  ISETP.GT.AND P5, PT, R48, 0x28, PT ;  /* 0x000000283000780c */ /* 0x000fe40003fa4270 */
[----:B------:R-:W-:Y:S02]  /*4770*/  FSEL R115, R96, -INF , P6 ;  /* 0xff80000060737808 */ /* 0x000fe40003000000 */
[----:B------:R-:W-:Y:S01]  /*4780*/  FMNMX.FTZ R20, R113, R20, !PT ;  /* 0x0000001471147209 */ /* 0x000fe20007810000 */
[----:B------:R-:W3:Y:S01]  /*4790*/  MUFU.TANH R78, R78 ;  /* 0x0000004e004e7308 */ /* 0x000ee20000002400 */
[----:B------:R-:W-:-:S02]  /*47a0*/  ISETP.GT.AND P4, PT, R48, 0x29, PT ;  /* 0x000000293000780c */ /* 0x000fc40003f84270 */
[----:B------:R-:W-:Y:S02]  /*47b0*/  FSEL R117, R98, -INF , P5 ;  /* 0xff80000062757808 */ /* 0x000fe40002800000 */
[----:B------:R-:W-:Y:S02]  /*47c0*/  FMNMX.FTZ R20, R115, R20, !PT ;  /* 0x0000001473147209 */ /* 0x000fe40007810000 */
[----:B------:R-:W-:Y:S01]  /*47d0*/  FSEL R45, R106, -INF , P2 ;  /* 0xff8000006a2d7808 */ /* 0x000fe20001000000 */
[----:B------:R2:W-:Y:S01]  /*47e0*/  MUFU.TANH R167, R63 ;  /* 0x0000003f00a77308 */ /* 0x0005e20000002400 */
[----:B------:R-:W-:Y:S02]  /*47f0*/  ISETP.GT.AND P2, PT, R48, 0x30, PT ;  /* 0x000000303000780c */ /* 0x000fe40003f44270 */
[----:B------:R-:W-:Y:S02]  /*4800*/  FSEL R119, R97, -INF , P4 ;  /* 0xff80000061777808 */ /* 0x000fe40002000000 */
[----:B------:R-:W-:-:S02]  /*4810*/  FMNMX.FTZ R20, R117, R20, !PT ;  /* 0x0000001475147209 */ /* 0x000fc40007810000 */
[----:B------:R-:W-:Y:S01]  /*4820*/  FSEL R47, R108, -INF , P3 ;  /* 0xff8000006c2f7808 */ /* 0x000fe20001800000 */
[----:B------:R-:W3:Y:S01]  /*4830*/  MUFU.TANH R68, R68 ;  /* 0x0000004400447308 */ /* 0x000ee20000002400 */
[----:B------:R-:W-:Y:S02]  /*4840*/  ISETP.GT.AND P3, PT, R48, 0x31, PT ;  /* 0x000000313000780c */ /* 0x000fe40003f64270 */
[----:B------:R-:W-:Y:S01]  /*4850*/  FSEL R121, R100, -INF , P2 ;  /* 0xff80000064797808 */ /* 0x000fe20001000000 */
[----:B------:R-:W-:Y:S02]  /*4860*/  WARPGROUP.DEPBAR.LE gsb0, 0x0 ;  /* 0x00008000000079c5 */ /* 0x000fe40000010000 */
[----:B------:R-:W-:Y:S01]  /*4870*/  FMNMX.FTZ R20, R119, R20, !PT ;  /* 0x0000001477147209 */ /* 0x000fe20007810000 */
[----:B------:R-:W-:Y:S01]  /*4880*/  WARPGROUP.ARRIVE ;  /* 0x00000000000079c5 */ /* 0x000fe20000000000 */
[----:B----4-:R-:W-:Y:S01]  /*4890*/  FSEL R49, R99, -INF , P6 ;  /* 0xff80000063317808 */ /* 0x010fe20003000000 */
[----:B------:R-:W-:Y:S01]  /*48a0*/  FMUL.FTZ R32, R32, UR6 ;  /* 0x0000000620207c20 */ /* 0x000fe20008410000 */
[----:B------:R-:W-:Y:S01]  /*48b0*/  ISETP.GT.AND P6, PT, R48, 0x38, PT ;  /* 0x000000383000780c */ /* 0x000fe20003fc4270 */
[----:B------:R4:W-:Y:S01]  /*48c0*/  MUFU.TANH R169, R65 ;  /* 0x0000004100a97308 */ /* 0x0009e20000002400 */
[----:B------:R-:W-:Y:S01]  /*48d0*/  FSEL R123, R88, -INF , P3 ;  /* 0xff800000587b7808 */ /* 0x000fe20001800000 */
[----:B------:R-:W-:Y:S01]  /*48e0*/  HGMMA.64x16x16.F32.BF16 R24, gdesc[UR20], R24, gsb0 ;  /* 0x00200000141879f0 */ /* 0x000fe20008001818 */
[----:B------:R-:W-:Y:S01]  /*48f0*/  FMNMX.FTZ R20, R121, R20, !PT ;  /* 0x0000001479147209 */ /* 0x000fe20007810000 */
[----:B------:R-:W-:Y:S01]  /*4900*/  FMUL.FTZ R36, R36, UR6 ;  /* 0x0000000624247c20 */ /* 0x000fe20008410000 */
[----:B-----5:R-:W-:Y:S01]  /*4910*/  FSEL R51, R102, -INF , P5 ;  /* 0xff80000066337808 */ /* 0x020fe20002800000 */
[----:B------:R-:W-:Y:S01]  /*4920*/  FMUL.FTZ R34, R34, UR6 ;  /* 0x0000000622227c20 */ /* 0x000fe20008410000 */
[----:B------:R-:W-:Y:S01]  /*4930*/  ISETP.GT.AND P5, PT, R48, 0x39, PT ;  /* 0x000000393000780c */ /* 0x000fe20003fa4270 */
[----:B------:R-:W5:Y:S01]  /*4940*/  MUFU.TANH R56, R56 ;  /* 0x0000003800387308 */ /* 0x000f620000002400 */
[----:B------:R-:W-:Y:S01]  /*4950*/  FSEL R125, R90, -INF , P6 ;  /* 0xff8000005a7d7808 */ /* 0x000fe20003000000 */
[----:B------:R-:W-:Y:S01]  /*4960*/  FMUL.FTZ R38, R38, UR6 ;  /* 0x0000000626267c20 */ /* 0x000fe20008410000 */
[----:B------:R-:W-:Y:S01]  /*4970*/  FMNMX.FTZ R20, R123, R20, !PT ;  /* 0x000000147b147209 */ /* 0x000fe20007810000 */
[----:B------:R-:W-:Y:S01]  /*4980*/  FMUL.FTZ R39, R39, UR6 ;  /* 0x0000000627277c20 */ /* 0x000fe20008410000 */
[----:B------:R-:W-:Y:S01]  /*4990*/  FSEL R53, R110, -INF , P4 ;  /* 0xff8000006e357808 */ /* 0x000fe20002000000 */
[----:B------:R-:W-:Y:S01]  /*49a0*/  IMAD.U32 R88, RZ, RZ, UR7 ;  /* 0x00000007ff587e24 */ /* 0x000fe2000f8e00ff */
[----:B------:R-:W-:Y:S01]  /*49b0*/  ISETP.GT.AND P4, PT, R48, 0x40, PT ;  /* 0x000000403000780c */ /* 0x000fe20003f84270 */
[----:B------:R-:W5:Y:S01]  /*49c0*/  MUFU.TANH R32, R32 ;  /* 0x0000002000207308 */ /* 0x000f620000002400 */
[----:B0-----:R-:W-:-:S02]  /*49d0*/  FSEL R127, R89, -INF , P5 ;  /* 0xff800000597f7808 */ /* 0x001fc40002800000 */
[----:B------:R-:W-:Y:S02]  /*49e0*/  FMNMX.FTZ R20, R125, R20, !PT ;  /* 0x000000147d147209 */ /* 0x000fe40007810000 */
[----:B------:R-:W-:Y:S02]  /*49f0*/  FSEL R55, R112, -INF , P2 ;  /* 0xff80000070377808 */ /* 0x000fe40001000000 */
[----:B------:R-:W-:Y:S01]  /*4a00*/  ISETP.GT.AND P2, PT, R48, 0x41, PT ;  /* 0x000000413000780c */ /* 0x000fe20003f44270 */
[----:B------:R0:W-:Y:S01]  /*4a10*/  MUFU.TANH R99, R67 ;  /* 0x0000004300637308 */ /* 0x0001e20000002400 */
[----:B------:R-:W-:Y:S02]  /*4a20*/  FSEL R129, R92, -INF , P4 ;  /* 0xff8000005c817808 */ /* 0x000fe40002000000 */
[----:B------:R-:W-:Y:S02]  /*4a30*/  FMNMX.FTZ R20, R127, R20, !PT ;  /* 0x000000147f147209 */ /* 0x000fe40007810000 */
[----:B------:R-:W-:-:S02]  /*4a40*/  FSEL R57, R114, -INF , P3 ;  /* 0xff80000072397808 */ /* 0x000fc40001800000 */
[----:B------:R-:W-:Y:S01]  /*4a50*/  ISETP.GT.AND P3, PT, R48, 0x48, PT ;  /* 0x000000483000780c */ /* 0x000fe20003f64270 */
[----:B------:R-:W5:Y:S01]  /*4a60*/  MUFU.TANH R130, R71 ;  /* 0x0000004700827308 */ /* 0x000f620000002400 */
[----:B------:R-:W-:Y:S01]  /*4a70*/  FSEL R131, R72, -INF , P2 ;  /* 0xff80000048837808 */ /* 0x000fe20001000000 */
[----:B------:R-:W-:Y:S01]  /*4a80*/  IMAD.MOV.U32 R72, RZ, RZ, R87 ;  /* 0x000000ffff487224 */ /* 0x000fe200078e0057 */
[----:B------:R-:W-:Y:S02]  /*4a90*/  FMNMX.FTZ R20, R129, R20, !PT ;  /* 0x0000001481147209 */ /* 0x000fe40007810000 */
[----:B------:R-:W-:Y:S02]  /*4aa0*/  FSEL R61, R93, -INF , P5 ;  /* 0xff8000005d3d7808 */ /* 0x000fe40002800000 */
[----:B-1----:R-:W-:Y:S01]  /*4ab0*/  FSEL R59, R94, -INF , P6 ;  /* 0xff8000005e3b7808 */ /* 0x002fe20003000000 */
[----:B------:R1:W-:Y:S01]  /*4ac0*/  MUFU.TANH R105, R69 ;  /* 0x0000004500697308 */ /* 0x0003e20000002400 */
[----:B------:R-:W-:-:S02]  /*4ad0*/  ISETP.GT.AND P5, PT, R48, 0x50, PT ;  /* 0x000000503000780c */ /* 0x000fc40003fa4270 */
[----:B------:R-:W-:Y:S02]  /*4ae0*/  ISETP.GT.AND P6, PT, R48, 0x49, PT ;  /* 0x000000493000780c */ /* 0x000fe40003fc4270 */
[----:B------:R-:W-:Y:S01]  /*4af0*/  FSEL R133, R74, -INF , P3 ;  /* 0xff8000004a857808 */ /* 0x000fe20001800000 */
[----:B------:R-:W-:Y:S01]  /*4b00*/  IMAD.MOV.U32 R74, RZ, RZ, R87 ;  /* 0x000000ffff4a7224 */ /* 0x000fe200078e0057 */
[----:B------:R-:W-:Y:S01]  /*4b10*/  FMNMX.FTZ R20, R131, R20, !PT ;  /* 0x0000001483147209 */ /* 0x000fe20007810000 */
[----:B------:R-:W5:Y:S01]  /*4b20*/  MUFU.TANH R58, R58 ;  /* 0x0000003a003a7308 */ /* 0x000f620000002400 */
[----:B------:R-:W-:Y:S02]  /*4b30*/  FSEL R141, R64, -INF , P5 ;  /* 0xff800000408d7808 */ /* 0x000fe40002800000 */
[----:B------:R-:W-:Y:S02]  /*4b40*/  FSEL R137, R73, -INF , P6 ;  /* 0xff80000049897808 */ /* 0x000fe40003000000 */
[----:B------:R-:W-:Y:S01]  /*4b50*/  FMNMX.FTZ R64, R133, R20, !PT ;  /* 0x0000001485407209 */ /* 0x000fe20007810000 */
[----:B------:R-:W-:Y:S01]  /*4b60*/  FMUL.FTZ R20, R33, UR6 ;  /* 0x0000000621147c20 */ /* 0x000fe20008410000 */
[----:B--2---:R-:W-:Y:S01]  /*4b70*/  FSEL R63, R116, -INF , P4 ;  /* 0xff800000743f7808 */ /* 0x004fe20002000000 */
[----:B------:R-:W2:Y:S01]  /*4b80*/  MUFU.TANH R70, R70 ;  /* 0x0000004600467308 */ /* 0x000ea20000002400 */
[----:B------:R-:W-:Y:S01]  /*4b90*/  ISETP.GT.AND P4, PT, R48, 0x51, PT ;  /* 0x000000513000780c */ /* 0x000fe20003f84270 */
[----:B------:R-:W-:-:S02]  /*4ba0*/  WARPGROUP.DEPBAR.LE gsb0, 0x0 ;  /* 0x00008000000079c5 */ /* 0x000fc40000010000 */
[----:B------:R-:W-:Y:S01]  /*4bb0*/  FMNMX.FTZ R64, R137, R64, !PT ;  /* 0x0000004089407209 */ /* 0x000fe20007810000 */
[----:B------:R-:W-:Y:S01]  /*4bc0*/  FMUL.FTZ R24, R24, UR6 ;  /* 0x0000000618187c20 */ /* 0x000fe20008410000 */
[----:B----4-:R-:W-:Y:S01]  /*4bd0*/  FSEL R65, R118, -INF , P2 ;  /* 0xff80000076417808 */ /* 0x010fe20001000000 */
[----:B------:R-:W-:Y:S01]  /*4be0*/  FMUL.FTZ R28, R28, UR6 ;  /* 0x000000061c1c7c20 */ /* 0x000fe20008410000 */
[----:B------:R-:W-:Y:S01]  /*4bf0*/  ISETP.GT.AND P2, PT, R48, 0x58, PT ;  /* 0x000000583000780c */ /* 0x000fe20003f44270 */
[----:B------:R-:W4:Y:S01]  /*4c00*/  MUFU.TANH R52, R52 ;  /* 0x0000003400347308 */ /* 0x000f220000002400 */
[----:B------:R-:W-:Y:S01]  /*4c10*/  FSEL R143, R75, -INF , P4 ;  /* 0xff8000004b8f7808 */ /* 0x000fe20002000000 */
[----:B------:R-:W-:Y:S01]  /*4c20*/  FMUL.FTZ R26, R26, UR6 ;  /* 0x000000061a1a7c20 */ /* 0x000fe20008410000 */
[----:B------:R-:W-:Y:S01]  /*4c30*/  FMNMX.FTZ R64, R141, R64, !PT ;  /* 0x000000408d407209 */ /* 0x000fe20007810000 */
[----:B------:R-:W-:Y:S01]  /*4c40*/  FMUL.FTZ R30, R30, UR6 ;  /* 0x000000061e1e7c20 */ /* 0x000fe20008410000 */
[----:B0-----:R-:W-:-:S02]  /*4c50*/  FSEL R67, R77, -INF , P3 ;  /* 0xff8000004d437808 */ /* 0x001fc40001800000 */
[----:B------:R-:W-:Y:S01]  /*4c60*/  FSEL R73, R126, -INF , P4 ;  /* 0xff8000007e497808 */ /* 0x000fe20002000000 */
[----:B------:R-:W0:Y:S01]  /*4c70*/  MUFU.TANH R62, R62 ;  /* 0x0000003e003e7308 */ /* 0x000e220000002400 */
[C---:B------:R-:W-:Y:S02]  /*4c80*/  ISETP.GT.AND P3, PT, R48.reuse, 0x59, PT ;  /* 0x000000593000780c */ /* 0x040fe40003f64270 */
[----:B------:R-:W-:Y:S02]  /*4c90*/  ISETP.GT.AND P4, PT, R48, 0x68, PT ;  /* 0x000000683000780c */ /* 0x000fe40003f84270 */
[----:B------:R-:W-:Y:S01]  /*4ca0*/  FSEL R147, R76, -INF , P2 ;  /* 0xff8000004c937808 */ /* 0x000fe20001000000 */
[----:B------:R-:W-:Y:S01]  /*4cb0*/  IMAD.MOV.U32 R76, RZ, RZ, R87 ;  /* 0x000000ffff4c7224 */ /* 0x000fe200078e0057 */
[----:B------:R-:W-:Y:S01]  /*4cc0*/  FMNMX.FTZ R64, R143, R64, !PT ;  /* 0x000000408f407209 */ /* 0x000fe20007810000 */
[----:B------:R-:W0:Y:S01]  /*4cd0*/  MUFU.TANH R54, R54 ;  /* 0x0000003600367308 */ /* 0x000e220000002400 */
[----:B-1----:R-:W-:-:S02]  /*4ce0*/  FSEL R69, R79, -INF , P6 ;  /* 0xff8000004f457808 */ /* 0x002fc40003000000 */
[----:B------:R-:W-:Y:S02]  /*4cf0*/  ISETP.GT.AND P6, PT, R48, 0x60, PT ;  /* 0x000000603000780c */ /* 0x000fe40003fc4270 */
[----:B---3--:R-:W-:Y:S01]  /*4d00*/  FSEL R149, R66, -INF , P3 ;  /* 0xff80000042957808 */ /* 0x008fe20001800000 */
[--C-:B------:R-:W-:Y:S01]  /*4d10*/  IMAD.MOV.U32 R66, RZ, RZ, R87.reuse ;  /* 0x000000ffff427224 */ /* 0x100fe200078e0057 */
[----:B------:R-:W-:Y:S01]  /*4d20*/  FSEL R83, R78, -INF , P4 ;  /* 0xff8000004e537808 */ /* 0x000fe20002000000 */
[----:B------:R-:W1:Y:S01]  /*4d30*/  MUFU.TANH R134, R134 ;  /* 0x0000008600867308 */ /* 0x000e620000002400 */
[----:B------:R-:W-:Y:S01]  /*4d40*/  FSEL R155, R60, -INF , P4 ;  /* 0xff8000003c9b7808 */ /* 0x000fe20002000000 */
[----:B------:R-:W-:Y:S01]  /*4d50*/  IMAD.MOV.U32 R78, RZ, RZ, R87 ;  /* 0x000000ffff4e7224 */ /* 0x000fe200078e0057 */
[----:B------:R-:W-:Y:S02]  /*4d60*/  FMNMX.FTZ R64, R147, R64, !PT ;  /* 0x0000004093407209 */ /* 0x000fe40007810000 */
[----:B------:R-:W-:-:S02]  /*4d70*/  ISETP.GT.AND P4, PT, R48, 0x79, PT ;  /* 0x000000793000780c */ /* 0x000fc40003f84270 */
[----:B------:R-:W-:Y:S01]  /*4d80*/  FSEL R71, R124, -INF , P5 ;  /* 0xff8000007c477808 */ /* 0x000fe20002800000 */
[----:B------:R-:W3:Y:S01]  /*4d90*/  MUFU.TANH R135, R135 ;  /* 0x0000008700877308 */ /* 0x000ee20000002400 */
[----:B------:R-:W-:Y:S02]  /*4da0*/  ISETP.GT.AND P5, PT, R48, 0x61, PT ;  /* 0x000000613000780c */ /* 0x000fe40003fa4270 */
[----:B------:R-:W-:Y:S01]  /*4db0*/  FSEL R151, R68, -INF , P6 ;  /* 0xff80000044977808 */ /* 0x000fe20003000000 */
[----:B------:R-:W-:Y:S01]  /*4dc0*/  IMAD.MOV.U32 R68, RZ, RZ, R87 ;  /* 0x000000ffff447224 */ /* 0x000fe200078e0057 */
[----:B------:R-:W-:Y:S02]  /*4dd0*/  FMNMX.FTZ R64, R149, R64, !PT ;  /* 0x0000004095407209 */ /* 0x000fe40007810000 */
[----:B------:R-:W-:Y:S01]  /*4de0*/  FSEL R97, R14, -INF , P4 ;  /* 0xff8000000e617808 */ /* 0x000fe20002000000 */
[----:B------:R-:W3:Y:S01]  /*4df0*/  MUFU.TANH R20, R20 ;  /* 0x0000001400147308 */ /* 0x000ee20000002400 */
[----:B------:R-:W-:Y:S01]  /*4e00*/  FSEL R165, R165, -INF , P4 ;  /* 0xff800000a5a57808 */ /* 0x000fe20002000000 */
[----:B------:R-:W-:Y:S01]  /*4e10*/  FMUL.FTZ R14, R25, UR6 ;  /* 0x00000006190e7c20 */ /* 0x000fe20008410000 */
[----:B------:R-:W-:-:S02]  /*4e20*/  ISETP.GT.AND P4, PT, R48, 0x90, PT ;  /* 0x000000903000780c */ /* 0x000fc40003f84270 */
[----:B-----5:R-:W-:Y:S01]  /*4e30*/  FSEL R153, R56, -INF , P5 ;  /* 0xff80000038997808 */ /* 0x020fe20002800000 */
[----:B------:R-:W-:Y:S01]  /*4e40*/  FMUL.FTZ R56, R35, UR6 ;  /* 0x0000000623387c20 */ /* 0x000fe20008410000 */
[----:B------:R-:W-:Y:S01]  /*4e50*/  FMNMX.FTZ R64, R151, R64, !PT ;  /* 0x0000004097407209 */ /* 0x000fe20007810000 */
[----:B------:R-:W5:Y:S01]  /*4e60*/  MUFU.TANH R136, R136 ;  /* 0x0000008800887308 */ /* 0x000f620000002400 */
[----:B------:R-:W-:Y:S02]  /*4e70*/  FSEL R175, R32, -INF , P4 ;  /* 0xff80000020af7808 */ /* 0x000fe40002000000 */
[----:B------:R-:W-:Y:S02]  /*4e80*/  FSEL R75, R128, -INF , P2 ;  /* 0xff800000804b7808 */ /* 0x000fe40001000000 */
[----:B------:R-:W-:Y:S02]  /*4e90*/  FMNMX.FTZ R32, R11, R12, !PT ;  /* 0x0000000c0b207209 */ /* 0x000fe40007810000 */
[----:B------:R-:W-:Y:S01]  /*4ea0*/  ISETP.GT.AND P2, PT, R48, 0x69, PT ;  /* 0x000000693000780c */ /* 0x000fe20003f44270 */
[----:B------:R-:W5:Y:S01]  /*4eb0*/  MUFU.TANH R36, R36 ;  /* 0x0000002400247308 */ /* 0x000f620000002400 */
[----:B------:R-:W-:-:S02]  /*4ec0*/  FMNMX.FTZ R64, R153, R64, !PT ;  /* 0x0000004099407209 */ /* 0x000fc40007810000 */
[----:B------:R-:W-:Y:S02]  /*4ed0*/  FSEL R77, R130, -INF , P3 ;  /* 0xff800000824d7808 */ /* 0x000fe40001800000 */
[----:B------:R-:W-:Y:S02]  /*4ee0*/  FMNMX.FTZ R32, R13, R32, !PT ;  /* 0x000000200d207209 */ /* 0x000fe40007810000 */
[----:B------:R-:W-:Y:S01]  /*4ef0*/  ISETP.GT.AND P3, PT, R48, 0x70, PT ;  /* 0x000000703000780c */ /* 0x000fe20003f64270 */
[----:B------:R-:W5:Y:S01]  /*4f00*/  MUFU.TANH R138, R138 ;  /* 0x0000008a008a7308 */ /* 0x000f620000002400 */
[----:B------:R-:W-:Y:S02]  /*4f10*/  FSEL R157, R58, -INF , P2 ;  /* 0xff8000003a9d7808 */ /* 0x000fe40001000000 */
[----:B------:R-:W-:Y:S02]  /*4f20*/  FMNMX.FTZ R64, R155, R64, !PT ;  /* 0x000000409b407209 */ /* 0x000fe40007810000 */
[----:B------:R-:W-:-:S02]  /*4f30*/  FSEL R79, R132, -INF , P6 ;  /* 0xff800000844f7808 */ /* 0x000fc40003000000 */
[----:B------:R-:W-:Y:S01]  /*4f40*/  FMNMX.FTZ R32, R15, R32, !PT ;  /* 0x000000200f207209 */ /* 0x000fe20007810000 */
[----:B------:R-:W-:Y:S01]  /*4f50*/  MUFU.TANH R34, R34 ;  /* 0x0000002200227308 */ /* 0x000fe20000002400 */
[----:B------:R-:W-:Y:S02]  /*4f60*/  ISETP.GT.AND P6, PT, R48, 0x71, PT ;  /* 0x000000713000780c */ /* 0x000fe40003fc4270 */
[----:B------:R-:W-:Y:S02]  /*4f70*/  FSEL R159, R50, -INF , P3 ;  /* 0xff800000329f7808 */ /* 0x000fe40001800000 */
[----:B------:R-:W-:Y:S02]  /*4f80*/  FMNMX.FTZ R64, R157, R64, !PT ;  /* 0x000000409d407209 */ /* 0x000fe40007810000 */
[----:B--2---:R-:W-:Y:S01]  /*4f90*/  FSEL R33, R70, -INF , P5 ;  /* 0xff80000046217808 */ /* 0x004fe20002800000 */
[----:B------:R-:W-:Y:S01]  /*4fa0*/  MUFU.TANH R24, R24 ;  /* 0x0000001800187308 */ /* 0x000fe20000002400 */
[----:B------:R-:W-:Y:S01]  /*4fb0*/  FMNMX.FTZ R32, R21, R32, !PT ;  /* 0x0000002015207209 */ /* 0x000fe20007810000 */
[----:B------:R-:W-:Y:S01]  /*4fc0*/  IMAD.MOV.U32 R70, RZ, RZ, R87 ;  /* 0x000000ffff467224 */ /* 0x000fe200078e0057 */
[----:B------:R-:W-:-:S02]  /*4fd0*/  ISETP.GT.AND P5, PT, R48, 0x78, PT ;  /* 0x000000783000780c */ /* 0x000fc40003fa4270 */
[----:B------:R-:W-:Y:S02]  /*4fe0*/  FSEL R161, R42, -INF , P6 ;  /* 0xff8000002aa17808 */ /* 0x000fe40003000000 */
[----:B------:R-:W-:Y:S01]  /*4ff0*/  FMNMX.FTZ R64, R159, R64, !PT ;  /* 0x000000409f407209 */ /* 0x000fe20007810000 */
[----:B------:R-:W-:Y:S01]  /*5000*/  MUFU.TANH R56, R56 ;  /* 0x0000003800387308 */ /* 0x000fe20000002400 */
[----:B------:R-:W-:Y:S02]  /*5010*/  FMNMX.FTZ R32, R41, R32, !PT ;  /* 0x0000002029207209 */ /* 0x000fe40007810000 */
[----:B----4-:R-:W-:Y:S02]  /*5020*/  FSEL R163, R52, -INF , P5 ;  /* 0xff80000034a37808 */ /* 0x010fe40002800000 */
[----:B------:R-:W-:Y:S02]  /*5030*/  FMNMX.FTZ R64, R161, R64, !PT ;  /* 0x00000040a1407209 */ /* 0x000fe40007810000 */
[----:B0-----:R-:W-:Y:S01]  /*5040*/  FSEL R35, R62, -INF , P2 ;  /* 0xff8000003e237808 */ /* 0x001fe20001000000 */
[----:B------:R-:W-:Y:S01]  /*5050*/  MUFU.TANH R14, R14 ;  /* 0x0000000e000e7308 */ /* 0x000fe20000002400 */
[----:B------:R-:W-:-:S02]  /*5060*/  FMNMX.FTZ R32, R43, R32, !PT ;  /* 0x000000202b207209 */ /* 0x000fc40007810000 */
[----:B------:R-:W-:Y:S02]  /*5070*/  ISETP.GT.AND P2, PT, R48, 0x80, PT ;  /* 0x000000803000780c */ /* 0x000fe40003f44270 */
[----:B------:R-:W-:Y:S02]  /*5080*/  FMNMX.FTZ R64, R163, R64, !PT ;  /* 0x00000040a3407209 */ /* 0x000fe40007810000 */
[----:B------:R-:W-:Y:S01]  /*5090*/  FSEL R85, R44, -INF , P3 ;  /* 0xff8000002c557808 */ /* 0x000fe20001800000 */
[----:B------:R-:W-:Y:S01]  /*50a0*/  FMUL.FTZ R44, R37, UR6 ;  /* 0x00000006252c7c20 */ /* 0x000fe20008410000 */
[----:B------:R-:W-:Y:S01]  /*50b0*/  FMNMX.FTZ R32, R45, R32, !PT ;  /* 0x000000202d207209 */ /* 0x000fe20007810000 */
[----:B------:R-:W-:Y:S01]  /*50c0*/  MUFU.TANH R38, R38 ;  /* 0x0000002600267308 */ /* 0x000fe20000002400 */
[----:B------:R-:W-:Y:S02]  /*50d0*/  ISETP.GT.AND P3, PT, R48, 0x81, PT ;  /* 0x000000813000780c */ /* 0x000fe40003f64270 */
[----:B------:R-:W-:-:S02]  /*50e0*/  FSEL R167, R167, -INF , P2 ;  /* 0xff800000a7a77808 */ /* 0x000fc40001000000 */
[----:B------:R-:W-:Y:S02]  /*50f0*/  FMNMX.FTZ R64, R165, R64, !PT ;  /* 0x00000040a5407209 */ /* 0x000fe40007810000 */
[----:B------:R-:W-:Y:S01]  /*5100*/  FSEL R37, R46, -INF , P6 ;  /* 0xff8000002e257808 */ /* 0x000fe20003000000 */
[----:B------:R-:W0:Y:S01]  /*5110*/  MUFU.TANH R44, R44 ;  /* 0x0000002c002c7308 */ /* 0x000e220000002400 */
[----:B------:R-:W-:Y:S02]  /*5120*/  FMNMX.FTZ R32, R47, R32, !PT ;  /* 0x000000202f207209 */ /* 0x000fe40007810000 */
[----:B------:R-:W-:Y:S02]  /*5130*/  ISETP.GT.AND P6, PT, R48, 0x88, PT ;  /* 0x000000883000780c */ /* 0x000fe40003fc4270 */
[----:B------:R-:W-:Y:S02]  /*5140*/  FSEL R169, R169, -INF , P3 ;  /* 0xff800000a9a97808 */ /* 0x000fe40001800000 */
[----:B------:R-:W-:Y:S01]  /*5150*/  FMNMX.FTZ R64, R167, R64, !PT ;  /* 0x00000040a7407209 */ /* 0x000fe20007810000 */
[----:B------:R-:W2:Y:S01]  /*5160*/  MUFU.TANH R28, R28 ;  /* 0x0000001c001c7308 */ /* 0x000ea20000002400 */
[----:B------:R-:W-:-:S02]  /*5170*/  FSEL R93, R54, -INF , P5 ;  /* 0xff800000365d7808 */ /* 0x000fc40002800000 */
[----:B------:R-:W-:Y:S02]  /*5180*/  FMNMX.FTZ R32, R49, R32, !PT ;  /* 0x0000002031207209 */ /* 0x000fe40007810000 */
[----:B------:R-:W-:Y:S02]  /*5190*/  ISETP.GT.AND P5, PT, R48, 0x89, PT ;  /* 0x000000893000780c */ /* 0x000fe40003fa4270 */
[----:B-1----:R-:W-:Y:S01]  /*51a0*/  FSEL R171, R134, -INF , P6 ;  /* 0xff80000086ab7808 */ /* 0x002fe20003000000 */
[----:B------:R-:W-:Y:S01]  /*51b0*/  MUFU.TANH R26, R26 ;  /* 0x0000001a001a7308 */ /* 0x000fe20000002400 */
[----:B------:R-:W-:Y:S02]  /*51c0*/  FMNMX.FTZ R64, R169, R64, !PT ;  /* 0x00000040a9407209 */ /* 0x000fe40007810000 */
[----:B------:R-:W-:Y:S02]  /*51d0*/  FMNMX.FTZ R32, R51, R32, !PT ;  /* 0x0000002033207209 */ /* 0x000fe40007810000 */
[----:B---3--:R-:W-:-:S02]  /*51e0*/  FSEL R173, R135, -INF , P5 ;  /* 0xff80000087ad7808 */ /* 0x008fc40002800000 */
[----:B------:R-:W-:Y:S01]  /*51f0*/  FMNMX.FTZ R64, R171, R64, !PT ;  /* 0x00000040ab407209 */ /* 0x000fe20007810000 */
[----:B------:R-:W-:Y:S01]  /*5200*/  MUFU.TANH R30, R30 ;  /* 0x0000001e001e7308 */ /* 0x000fe20000002400 */
[----:B------:R-:W-:Y:S02]  /*5210*/  FSEL R105, R105, -INF , P3 ;  /* 0xff80000069697808 */ /* 0x000fe40001800000 */
[----:B------:R-:W-:Y:S02]  /*5220*/  FMNMX.FTZ R32, R53, R32, !PT ;  /* 0x0000002035207209 */ /* 0x000fe40007810000 */
[----:B------:R-:W-:Y:S02]  /*5230*/  ISETP.GT.AND P3, PT, R48, 0x91, PT ;  /* 0x000000913000780c */ /* 0x000fe40003f64270 */
[----:B------:R-:W-:Y:S02]  /*5240*/  FMNMX.FTZ R64, R173, R64, !PT ;  /* 0x00000040ad407209 */ /* 0x000fe40007810000 */
[----:B------:R-:W-:-:S02]  /*5250*/  FSEL R99, R99, -INF , P2 ;  /* 0xff80000063637808 */ /* 0x000fc40001000000 */
[----:B------:R-:W-:Y:S02]  /*5260*/  FMNMX.FTZ R32, R55, R32, !PT ;  /* 0x0000002037207209 */ /* 0x000fe40007810000 */
[----:B------:R-:W-:Y:S02]  /*5270*/  ISETP.GT.AND P2, PT, R48, 0x98, PT ;  /* 0x000000983000780c */ /* 0x000fe40003f44270 */
[----:B------:R-:W-:Y:S01]  /*5280*/  FSEL R177, R20, -INF , P3 ;  /* 0xff80000014b17808 */ /* 0x000fe20001800000 */
[----:B------:R-:W-:Y:S01]  /*5290*/  FMUL.FTZ R20, R29, UR6 ;  /* 0x000000061d147c20 */ /* 0x000fe20008410000 */
[----:B------:R-:W-:Y:S02]  /*52a0*/  FMNMX.FTZ R64, R175, R64, !PT ;  /* 0x00000040af407209 */ /* 0x000fe40007810000 */
[----:B-----5:R-:W-:Y:S02]  /*52b0*/  FSEL R25, R136, -INF , P6 ;  /* 0xff80000088197808 */ /* 0x020fe40003000000 */
[----:B------:R-:W-:Y:S01]  /*52c0*/  FMNMX.FTZ R32, R57, R32, !PT ;  /* 0x0000002039207209 */ /* 0x000fe20007810000 */
[----:B------:R-:W1:Y:S01]  /*52d0*/  MUFU.TANH R20, R20 ;  /* 0x0000001400147308 */ /* 0x000e620000002400 */
[----:B------:R-:W-:-:S02]  /*52e0*/  ISETP.GT.AND P6, PT, R48, 0x99, PT ;  /* 0x000000993000780c */ /* 0x000fc40003fc4270 */
[----:B------:R-:W-:Y:S02]  /*52f0*/  FSEL R179, R36, -INF , P2 ;  /* 0xff80000024b37808 */ /* 0x000fe40001000000 */
[----:B------:R-:W-:Y:S02]  /*5300*/  FMNMX.FTZ R64, R177, R64, !PT ;  /* 0x00000040b1407209 */ /* 0x000fe40007810000 */
[----:B------:R-:W-:Y:S02]  /*5310*/  FSEL R29, R138, -INF , P5 ;  /* 0xff8000008a1d7808 */ /* 0x000fe40002800000 */
[----:B------:R-:W-:Y:S02]  /*5320*/  FMNMX.FTZ R32, R59, R32, !PT ;  /* 0x000000203b207209 */ /* 0x000fe40007810000 */
[----:B------:R-:W-:Y:S02]  /*5330*/  ISETP.GT.AND P5, PT, R48, 0xa0, PT ;  /* 0x000000a03000780c */ /* 0x000fe40003fa4270 */
[----:B0-----:R-:W-:-:S02]  /*5340*/  FSEL R181, R44, -INF , P6 ;  /* 0xff8000002cb57808 */ /* 0x001fc40003000000 */
[----:B------:R-:W-:Y:S02]  /*5350*/  FMNMX.FTZ R64, R179, R64, !PT ;  /* 0x00000040b3407209 */ /* 0x000fe40007810000 */
[----:B------:R-:W-:Y:S02]  /*5360*/  FSEL R135, R34, -INF , P4 ;  /* 0xff80000022877808 */ /* 0x000fe40002000000 */
[----:B------:R-:W-:Y:S02]  /*5370*/  FMNMX.FTZ R32, R61, R32, !PT ;  /* 0x000000203d207209 */ /* 0x000fe40007810000 */
[----:B------:R-:W-:Y:S02]  /*5380*/  ISETP.GT.AND P4, PT, R48, 0xa1, PT ;  /* 0x000000a13000780c */ /* 0x000fe40003f84270 */
[----:B------:R-:W-:Y:S02]  /*5390*/  FSEL R183, R24, -INF , P5 ;  /* 0xff80000018b77808 */ /* 0x000fe40002800000 */
[----:B------:R-:W-:-:S02]  /*53a0*/  FMNMX.FTZ R64, R181, R64, !PT ;  /* 0x00000040b5407209 */ /* 0x000fc40007810000 */
[----:B------:R-:W-:Y:S02]  /*53b0*/  FSEL R139, R56, -INF , P3 ;  /* 0xff800000388b7808 */ /* 0x000fe40001800000 */
[----:B------:R-:W-:Y:S02]  /*53c0*/  FMNMX.FTZ R32, R63, R32, !PT ;  /* 0x000000203f207209 */ /* 0x000fe40007810000 */
[----:B------:R-:W-:Y:S02]  /*53d0*/  ISETP.GT.AND P3, PT, R48, 0xa8, PT ;  /* 0x000000a83000780c */ /* 0x000fe40003f64270 */
[----:B------:R-:W-:Y:S02]  /*53e0*/  FSEL R185, R14, -INF , P4 ;  /* 0xff8000000eb97808 */ /* 0x000fe40002000000 */
[----:B------:R-:W-:Y:S02]  /*53f0*/  FMNMX.FTZ R64, R183, R64, !PT ;  /* 0x00000040b7407209 */ /* 0x000fe40007810000 */
[----:B------:R-:W-:-:S02]  /*5400*/  FSEL R145, R38, -INF , P2 ;  /* 0xff80000026917808 */ /* 0x000fc40001000000 */
[----:B------:R-:W-:Y:S02]  /*5410*/  FMNMX.FTZ R32, R65, R32, !PT ;  /* 0x0000002041207209 */ /* 0x000fe40007810000 */
[----:B------:R-:W-:Y:S02]  /*5420*/  ISETP.GT.AND P2, PT, R48, 0xa9, PT ;  /* 0x000000a93000780c */ /* 0x000fe40003f44270 */
[----:B--2---:R-:W-:Y:S01]  /*5430*/  FSEL R187, R28, -INF , P3 ;  /* 0xff8000001cbb7808 */ /* 0x004fe20001800000 */
[----:B------:R-:W-:Y:S01]  /*5440*/  FMUL.FTZ R28, R31, UR6 ;  /* 0x000000061f1c7c20 */ /* 0x000fe20008410000 */
[----:B------:R-:W-:Y:S02]  /*5450*/  FMNMX.FTZ R64, R185, R64, !PT ;  /* 0x00000040b9407209 */ /* 0x000fe40007810000 */
[----:B------:R-:W-:Y:S02]  /*5460*/  FMNMX.FTZ R32, R67, R32, !PT ;  /* 0x0000002043207209 */ /* 0x000fe40007810000 */
[----:B-1----:R-:W-:Y:S01]  /*5470*/  FSEL R189, R20, -INF , P2 ;  /* 0xff80000014bd7808 */ /* 0x002fe20001000000 */
[----:B------:R-:W-:Y:S01]  /*5480*/  MUFU.TANH R28, R28 ;  /* 0x0000001c001c7308 */ /* 0x000fe20000002400 */
[----:B------:R-:W-:-:S02]  /*5490*/  FMNMX.FTZ R64, R187, R64, !PT ;  /* 0x00000040bb407209 */ /* 0x000fc40007810000 */
[----:B------:R-:W-:Y:S02]  /*54a0*/  FMNMX.FTZ R32, R69, R32, !PT ;  /* 0x0000002045207209 */ /* 0x000fe40007810000 */
[----:B------:R-:W-:Y:S02]  /*54b0*/  FMNMX.FTZ R64, R189, R64, !PT ;  /* 0x00000040bd407209 */ /* 0x000fe40007810000 */
[----:B------:R-:W-:Y:S01]  /*54c0*/  FMNMX.FTZ R32, R71, R32, !PT ;  /* 0x0000002047207209 */ /* 0x000fe20007810000 */
[----:B------:R-:W0:Y:S01]  /*54d0*/  MUFU.TANH R20, R39 ;  /* 0x0000002700147308 */ /* 0x000e220000002400 */
[----:B------:R-:W-:Y:S01]  /*54e0*/  MOV R62, R87 ;  /* 0x00000057003e7202 */ /* 0x000fe20000000f00 */
[----:B------:R-:W1:Y:S01]  /*54f0*/  SHFL.BFLY PT, R89, R64, 0x2, 0x1f ;  /* 0x0c401f0040597f89 */ /* 0x000e6200000e0000 */
[----:B------:R-:W-:-:S04]  /*5500*/  FMNMX.FTZ R32, R73, R32, !PT ;  /* 0x0000002049207209 */ /* 0x000fc80007810000 */
[----:B------:R-:W-:-:S04]  /*5510*/  FMNMX.FTZ R32, R75, R32, !PT ;  /* 0x000000204b207209 */ /* 0x000fc80007810000 */
[----:B------:R-:W-:-:S04]  /*5520*/  FMNMX.FTZ R32, R77, R32, !PT ;  /* 0x000000204d207209 */ /* 0x000fc80007810000 */
[----:B------:R-:W-:-:S04]  /*5530*/  FMNMX.FTZ R32, R79, R32, !PT ;  /* 0x000000204f207209 */ /* 0x000fc80007810000 */
[----:B------:R-:W-:-:S04]  /*5540*/  FMNMX.FTZ R32, R33, R32, !PT ;  /* 0x0000002021207209 */ /* 0x000fc80007810000 */
[----:B------:R-:W-:Y:S02]  /*5550*/  FMNMX.FTZ R32, R83, R32, !PT ;  /* 0x0000002053207209 */ /* 0x000fe40007810000 */
[----:B-1----:R-:W-:Y:S01]  /*5560*/  FMNMX.FTZ R24, R64, R89, !PT ;  /* 0x0000005940187209 */ /* 0x002fe20007810000 */
[----:B------:R-:W-:Y:S01]  /*5570*/  IMAD.MOV.U32 R64, RZ, RZ, R87 ;  /* 0x000000ffff407224 */ /* 0x000fe200078e0057 */
[----:B------:R-:W-:-:S03]  /*5580*/  FMNMX.FTZ R32, R35, R32, !PT ;  /* 0x0000002023207209 */ /* 0x000fc60007810000 */
        /* <DEDUP_REMOVED lines=8> */
[----:B------:R-:W-:Y:S01]  /*5610*/  FMUL.FTZ R24, R27, UR6 ;  /* 0x000000061b187c20 */ /* 0x000fe20008410000 */
[----:B------:R-:W-:Y:S02]  /*5620*/  FMNMX.FTZ R32, R25, R32, !PT ;  /* 0x0000002019207209 */ /* 0x000fe40007810000 */
[C---:B------:R-:W-:Y:S01]  /*5630*/  FSETP.NEU.FTZ.AND P0, PT, R89.reuse, -INF , PT ;  /* 0xff8000005900780b */ /* 0x040fe20003f1d000 */
[----:B------:R-:W-:Y:S01]  /*5640*/  FMUL.FTZ R14, R89, R88 ;  /* 0x00000058590e7220 */ /* 0x000fe20000410000 */
[----:B------:R-:W-:Y:S01]  /*5650*/  FMNMX.FTZ R32, R29, R32, !PT ;  /* 0x000000201d207209 */ /* 0x000fe20007810000 */
[----:B------:R-:W1:Y:S03]  /*5660*/  MUFU.TANH R24, R24 ;  /* 0x0000001800187308 */ /* 0x000e660000002400 */
[----:B------:R-:W-:-:S02]  /*5670*/  FMNMX.FTZ R32, R135, R32, !PT ;  /* 0x0000002087207209 */ /* 0x000fc40007810000 */
[----:B------:R-:W-:Y:S02]  /*5680*/  FSEL R14, R14, RZ, P0 ;  /* 0x000000ff0e0e7208 */ /* 0x000fe40000000000 */
[----:B------:R-:W-:Y:S02]  /*5690*/  FMNMX.FTZ R32, R139, R32, !PT ;  /* 0x000000208b207209 */ /* 0x000fe40007810000 */
[----:B------:R-:W-:Y:S01]  /*56a0*/  ISETP.NE.AND P0, PT, R122, RZ, PT ;  /* 0x000000ff7a00720c */ /* 0x000fe20003f05270 */
        /* <DEDUP_REMOVED lines=29> */
[----:B------:R-:W0:Y:S01]  /*5880*/  SHFL.BFLY PT, R133, R32, 0x2, 0x1f ;  /* 0x0c401f0020857f89 */ /* 0x000e2200000e0000 */
        /* <DEDUP_REMOVED lines=28> */
[----:B------:R-:W4:Y:S01]  /*5a50*/  SHFL.BFLY PT, R133, R20, 0x1, 0x1f ;  /* 0x0c201f0014857f89 */ /* 0x000f2200000e0000 */
[-CC-:B------:R-:W-:Y:S01]  /*5a60*/  FFMA.FTZ R216, R183, R88.reuse, -R14.reuse ;  /* 0x00000058b7d87223 */ /* 0x180fe2000001080e */
[-CC-:B------:R-:W-:Y:S01]  /*5a70*/  FFMA.FTZ R151, R185, R88.reuse, -R14.reuse ;  /* 0x00000058b9977223 */ /* 0x180fe2000001080e */
[-CC-:B------:R-:W-:Y:S01]  /*5a80*/  FFMA.FTZ R218, R187, R88.reuse, -R14.reuse ;  /* 0x00000058bbda7223 */ /* 0x180fe2000001080e */
[----:B------:R-:W5:Y:S01]  /*5a90*/  MUFU.EX2 R39, R39 ;  /* 0x0000002700277308 */ /* 0x000f620000000800 */
[----:B------:R-:W-:-:S07]  /*5aa0*/  FFMA.FTZ R153, R189, R88, -R14 ;  /* 0x00000058bd997223 */ /* 0x000fce000001080e */
[----:B------:R-:W5:Y:S08]  /*5ab0*/  MUFU.EX2 R182, R182 ;  /* 0x000000b600b67308 */ /* 0x000f700000000800 */
[----:B------:R-:W5:Y:S01]  /*5ac0*/  MUFU.EX2 R91, R91 ;  /* 0x0000005b005b7308 */ /* 0x000f620000000800 */
[----:B----4-:R-:W-:-:S04]  /*5ad0*/  FMNMX.FTZ R133, R20, R133, !PT ;  /* 0x0000008514857209 */ /* 0x010fc80007810000 */
[C---:B------:R-:W-:Y:S01]  /*5ae0*/  FSETP.NEU.FTZ.AND P2, PT, R133.reuse, -INF , PT ;  /* 0xff8000008500780b */ /* 0x040fe20003f5d000 */
[-C--:B------:R-:W-:Y:S02]  /*5af0*/  FMUL.FTZ R38, R133, R88.reuse ;  /* 0x0000005885267220 */ /* 0x080fe40000410000 */
[----:B------:R-:W4:Y:S03]  /*5b00*/  MUFU.EX2 R184, R184 ;  /* 0x000000b800b87308 */ /* 0x000f260000000800 */
[----:B------:R-:W-:Y:S02]  /*5b10*/  FSEL R38, R38, RZ, P2 ;  /* 0x000000ff26267208 */ /* 0x000fe40001000000 */
[----:B------:R-:W-:Y:S01]  /*5b20*/  ISETP.GE.AND P2, PT, R81, 0xb1, PT ;  /* 0x000000b15100780c */ /* 0x000fe20003f46270 */
[----:B------:R-:W-:Y:S02]  /*5b30*/  IMAD.MOV.U32 R81, RZ, RZ, R87 ;  /* 0x000000ffff517224 */ /* 0x000fe400078e0057 */
[----:B------:R-:W-:Y:S01]  /*5b40*/  MUFU.EX2 R95, R95 ;  /* 0x0000005f005f7308 */ /* 0x000fe20000000800 */
[-CC-:B------:R-:W-:Y:S01]  /*5b50*/  FFMA.FTZ R177, R11, R88.reuse, -R38.reuse ;  /* 0x000000580bb17223 */ /* 0x180fe20000010826 */
[----:B-1----:R-:W-:Y:S01]  /*5b60*/  FADD.FTZ R11, R176, R27 ;  /* 0x0000001bb00b7221 */ /* 0x002fe20000010000 */
[-CC-:B------:R-:W-:Y:S01]  /*5b70*/  FFMA.FTZ R12, R12, R88.reuse, -R38.reuse ;  /* 0x000000580c0c7223 */ /* 0x180fe20000010826 */
[-CC-:B------:R-:W-:Y:S01]  /*5b80*/  FFMA.FTZ R179, R13, R88.reuse, -R38.reuse ;  /* 0x000000580db37223 */ /* 0x180fe20000010826 */
[-CC-:B------:R-:W-:Y:S01]  /*5b90*/  FFMA.FTZ R14, R15, R88.reuse, -R38.reuse ;  /* 0x000000580f0e7223 */ /* 0x180fe20000010826 */
[----:B--2---:R-:W-:Y:S01]  /*5ba0*/  FADD.FTZ R42, R178, R11 ;  /* 0x0000000bb22a7221 */ /* 0x004fe20000010000 */
[-CC-:B------:R-:W-:Y:S01]  /*5bb0*/  FFMA.FTZ R181, R21, R88.reuse, -R38.reuse ;  /* 0x0000005815b57223 */ /* 0x180fe20000010826 */
[----:B------:R-:W-:Y:S01]  /*5bc0*/  MUFU.EX2 R177, R177 ;  /* 0x000000b100b17308 */ /* 0x000fe20000000800 */
[-C--:B------:R-:W-:Y:S01]  /*5bd0*/  FFMA.FTZ R20, R41, R88.reuse, -R38 ;  /* 0x0000005829147223 */ /* 0x080fe20000010826 */
[----:B---3--:R-:W-:Y:S01]  /*5be0*/  FADD.FTZ R11, R31, R42 ;  /* 0x0000002a1f0b7221 */ /* 0x008fe20000010000 */
[-CC-:B------:R-:W-:Y:S01]  /*5bf0*/  FFMA.FTZ R183, R43, R88.reuse, -R38.reuse ;  /* 0x000000582bb77223 */ /* 0x180fe20000010826 */
[-CC-:B------:R-:W-:Y:S01]  /*5c00*/  FFMA.FTZ R24, R45, R88.reuse, -R38.reuse ;  /* 0x000000582d187223 */ /* 0x180fe20000010826 */
[-CC-:B------:R-:W-:Y:S01]  /*5c10*/  FFMA.FTZ R185, R47, R88.reuse, -R38.reuse ;  /* 0x000000582fb97223 */ /* 0x180fe20000010826 */
[----:B0-----:R-:W-:Y:S01]  /*5c20*/  FADD.FTZ R42, R180, R11 ;  /* 0x0000000bb42a7221 */ /* 0x001fe20000010000 */
[-CC-:B------:R-:W-:Y:S01]  /*5c30*/  FFMA.FTZ R26, R49, R88.reuse, -R38.reuse ;  /* 0x00000058311a7223 */ /* 0x180fe20000010826 */
[----:B------:R-:W0:Y:S01]  /*5c40*/  MUFU.EX2 R12, R12 ;  /* 0x0000000c000c7308 */ /* 0x000e220000000800 */
[-C--:B------:R-:W-:Y:S01]  /*5c50*/  FFMA.FTZ R187, R51, R88.reuse, -R38 ;  /* 0x0000005833bb7223 */ /* 0x080fe20000010826 */
[----:B-----5:R-:W-:Y:S01]  /*5c60*/  FADD.FTZ R11, R39, R42 ;  /* 0x0000002a270b7221 */ /* 0x020fe20000010000 */
[-CC-:B------:R-:W-:Y:S01]  /*5c70*/  FFMA.FTZ R28, R53, R88.reuse, -R38.reuse ;  /* 0x00000058351c7223 */ /* 0x180fe20000010826 */
[-CC-:B------:R-:W-:Y:S01]  /*5c80*/  FFMA.FTZ R189, R55, R88.reuse, -R38.reuse ;  /* 0x0000005837bd7223 */ /* 0x180fe20000010826 */
[-CC-:B------:R-:W-:Y:S01]  /*5c90*/  FFMA.FTZ R30, R57, R88.reuse, -R38.reuse ;  /* 0x00000058391e7223 */ /* 0x180fe20000010826 */
[----:B------:R-:W-:Y:S01]  /*5ca0*/  FADD.FTZ R44, R182, R11 ;  /* 0x0000000bb62c7221 */ /* 0x000fe20000010000 */
[-CC-:B------:R-:W-:Y:S01]  /*5cb0*/  FFMA.FTZ R191, R59, R88.reuse, -R38.reuse ;  /* 0x000000583bbf7223 */ /* 0x180fe20000010826 */
[----:B------:R-:W1:Y:S01]  /*5cc0*/  MUFU.EX2 R179, R179 ;  /* 0x000000b300b37308 */ /* 0x000e620000000800 */
[-C--:B------:R-:W-:Y:S01]  /*5cd0*/  FFMA.FTZ R32, R61, R88.reuse, -R38 ;  /* 0x000000583d207223 */ /* 0x080fe20000010826 */
[----:B------:R-:W-:Y:S01]  /*5ce0*/  FADD.FTZ R11, R91, R44 ;  /* 0x0000002c5b0b7221 */ /* 0x000fe20000010000 */
[-CC-:B------:R-:W-:Y:S01]  /*5cf0*/  FFMA.FTZ R193, R63, R88.reuse, -R38.reuse ;  /* 0x000000583fc17223 */ /* 0x180fe20000010826 */
[-CC-:B------:R-:W-:Y:S01]  /*5d00*/  FFMA.FTZ R34, R65, R88.reuse, -R38.reuse ;  /* 0x0000005841227223 */ /* 0x180fe20000010826 */
[-CC-:B------:R-:W-:Y:S01]  /*5d10*/  FFMA.FTZ R195, R67, R88.reuse, -R38.reuse ;  /* 0x0000005843c37223 */ /* 0x180fe20000010826 */
[----:B----4-:R-:W-:Y:S01]  /*5d20*/  FADD.FTZ R44, R184, R11 ;  /* 0x0000000bb82c7221 */ /* 0x010fe20000010000 */
[-C--:B------:R-:W-:Y:S01]  /*5d30*/  FFMA.FTZ R36, R69, R88.reuse, -R38 ;  /* 0x0000005845247223 */ /* 0x080fe20000010826 */
[----:B------:R-:W2:Y:S01]  /*5d40*/  MUFU.EX2 R186, R186 ;  /* 0x000000ba00ba7308 */ /* 0x000ea20000000800 */
[----:B0-----:R-:W-:Y:S01]  /*5d50*/  FADD.FTZ R46, R177, R12 ;  /* 0x0000000cb12e7221 */ /* 0x001fe20000010000 */
[----:B------:R-:W-:Y:S01]  /*5d60*/  FADD.FTZ R13, R95, R44 ;  /* 0x0000002c5f0d7221 */ /* 0x000fe20000010000 */
[-CC-:B------:R-:W-:Y:S01]  /*5d70*/  FFMA.FTZ R197, R71, R88.reuse, -R38.reuse ;  /* 0x0000005847c57223 */ /* 0x180fe20000010826 */
[-CC-:B------:R-:W-:Y:S01]  /*5d80*/  FFMA.FTZ R40, R73, R88.reuse, -R38.reuse ;  /* 0x0000005849287223 */ /* 0x180fe20000010826 */
[-CC-:B------:R-:W-:Y:S01]  /*5d90*/  FFMA.FTZ R199, R75, R88.reuse, -R38.reuse ;  /* 0x000000584bc77223 */ /* 0x180fe20000010826 */
[-CC-:B------:R-:W-:Y:S01]  /*5da0*/  FFMA.FTZ R42, R77, R88.reuse, -R38.reuse ;  /* 0x000000584d2a7223 */ /* 0x180fe20000010826 */
[-C--:B------:R-:W-:Y:S01]  /*5db0*/  FFMA.FTZ R201, R79, R88.reuse, -R38 ;  /* 0x000000584fc97223 */ /* 0x080fe20000010826 */
[----:B------:R-:W0:Y:S01]  /*5dc0*/  MUFU.EX2 R14, R14 ;  /* 0x0000000e000e7308 */ /* 0x000e220000000800 */
[----:B-1----:R-:W-:Y:S01]  /*5dd0*/  FADD.FTZ R11, R179, R46 ;  /* 0x0000002eb30b7221 */ /* 0x002fe20000010000 */
[-CC-:B------:R-:W-:Y:S01]  /*5de0*/  FFMA.FTZ R44, R33, R88.reuse, -R38.reuse ;  /* 0x00000058212c7223 */ /* 0x180fe20000010826 */
[-CC-:B------:R-:W-:Y:S01]  /*5df0*/  FFMA.FTZ R203, R83, R88.reuse, -R38.reuse ;  /* 0x0000005853cb7223 */ /* 0x180fe20000010826 */
[-CC-:B------:R-:W-:Y:S01]  /*5e00*/  FFMA.FTZ R205, R85, R88.reuse, -R38.reuse ;  /* 0x0000005855cd7223 */ /* 0x180fe20000010826 */
[-CC-:B------:R-:W-:Y:S01]  /*5e10*/  FFMA.FTZ R37, R37, R88.reuse, -R38.reuse ;  /* 0x0000005825257223 */ /* 0x180fe20000010826 */
[-CC-:B------:R-:W-:Y:S01]  /*5e20*/  FFMA.FTZ R207, R93, R88.reuse, -R38.reuse ;  /* 0x000000585dcf7223 */ /* 0x180fe20000010826 */
[-CC-:B------:R-:W-:Y:S01]  /*5e30*/  FFMA.FTZ R97, R97, R88.reuse, -R38.reuse ;  /* 0x0000005861617223 */ /* 0x180fe20000010826 */
[----:B------:R-:W1:Y:S01]  /*5e40*/  MUFU.EX2 R101, R101 ;  /* 0x0000006500657308 */ /* 0x000e620000000800 */
[----:B--2---:R-:W-:Y:S01]  /*5e50*/  FADD.FTZ R48, R186, R13 ;  /* 0x0000000dba307221 */ /* 0x004fe20000010000 */
[-CC-:B------:R-:W-:Y:S01]  /*5e60*/  FFMA.FTZ R99, R99, R88.reuse, -R38.reuse ;  /* 0x0000005863637223 */ /* 0x180fe20000010826 */
[-CC-:B------:R-:W-:Y:S01]  /*5e70*/  FFMA.FTZ R105, R105, R88.reuse, -R38.reuse ;  /* 0x0000005869697223 */ /* 0x180fe20000010826 */
[-CC-:B------:R-:W-:Y:S01]  /*5e80*/  FFMA.FTZ R25, R25, R88.reuse, -R38.reuse ;  /* 0x0000005819197223 */ /* 0x180fe20000010826 */
[-CC-:B------:R-:W-:Y:S01]  /*5e90*/  FFMA.FTZ R29, R29, R88.reuse, -R38.reuse ;  /* 0x000000581d1d7223 */ /* 0x180fe20000010826 */
[-CC-:B------:R-:W-:Y:S01]  /*5ea0*/  FFMA.FTZ R135, R135, R88.reuse, -R38.reuse ;  /* 0x0000005887877223 */ /* 0x180fe20000010826 */
[-CC-:B------:R-:W-:Y:S01]  /*5eb0*/  FFMA.FTZ R139, R139, R88.reuse, -R38.reuse ;  /* 0x000000588b8b7223 */ /* 0x180fe20000010826 */
[----:B------:R-:W2:Y:S01]  /*5ec0*/  MUFU.EX2 R181, R181 ;  /* 0x000000b500b57308 */ /* 0x000ea20000000800 */
[----:B0-----:R-:W-:Y:S01]  /*5ed0*/  FADD.FTZ R46, R14, R11 ;  /* 0x0000000b0e2e7221 */ /* 0x001fe20000010000 */
[-CC-:B------:R-:W-:Y:S01]  /*5ee0*/  FFMA.FTZ R145, R145, R88.reuse, -R38.reuse ;  /* 0x0000005891917223 */ /* 0x180fe20000010826 */
[-CC-:B------:R-:W-:Y:S01]  /*5ef0*/  FFMA.FTZ R123, R123, R88.reuse, -R38.reuse ;  /* 0x000000587b7b7223 */ /* 0x180fe20000010826 */
[-CC-:B------:R-:W-:Y:S01]  /*5f00*/  FFMA.FTZ R125, R125, R88.reuse, -R38.reuse ;  /* 0x000000587d7d7223 */ /* 0x180fe20000010826 */
[-CC-:B------:R-:W-:Y:S01]  /*5f10*/  FFMA.FTZ R129, R129, R88.reuse, -R38.reuse ;  /* 0x0000005881817223 */ /* 0x180fe20000010826 */
[-CC-:B------:R-:W-:Y:S01]  /*5f20*/  FFMA.FTZ R137, R137, R88.reuse, -R38.reuse ;  /* 0x0000005889897223 */ /* 0x180fe20000010826 */
[----:B------:R-:W-:Y:S01]  /*5f30*/  FFMA.FTZ R147, R147, R88, -R38 ;  /* 0x0000005893937223 */ /* 0x000fe20000010826 */
[----:B------:R-:W0:Y:S01]  /*5f40*/  MUFU.EX2 R188, R188 ;  /* 0x000000bc00bc7308 */ /* 0x000e220000000800 */
[----:B-1----:R-:W-:Y:S01]  /*5f50*/  FADD.FTZ R13, R101, R48 ;  /* 0x00000030650d7221 */ /* 0x002fe20000010000 */
[----:B------:R-:W-:Y:S01]  /*5f60*/  F2FP.BF16.F32.PACK_AB R177, R12, R177 ;  /* 0x000000b10cb1723e */ /* 0x000fe200000010ff */
[--C-:B------:R-:W-:Y:S01]  /*5f70*/  IMAD.MOV.U32 R85, RZ, RZ, R87.reuse ;  /* 0x000000ffff557224 */ /* 0x100fe200078e0057 */
[----:B------:R-:W-:Y:S01]  /*5f80*/  F2FP.BF16.F32.PACK_AB R179, R14, R179 ;  /* 0x000000b30eb3723e */ /* 0x000fe200000010ff */
[--C-:B------:R-:W-:Y:S01]  /*5f90*/  IMAD.MOV.U32 R83, RZ, RZ, R87.reuse ;  /* 0x000000ffff537224 */ /* 0x100fe200078e0057 */
[----:B------:R-:W-:Y:S01]  /*5fa0*/  F2FP.BF16.F32.PACK_AB R176, R27, R176 ;  /* 0x000000b01bb0723e */ /* 0x000fe200000010ff */
[--C-:B------:R-:W-:Y:S01]  /*5fb0*/  IMAD.MOV.U32 R79, RZ, RZ, R87.reuse ;  /* 0x000000ffff4f7224 */ /* 0x100fe200078e0057 */
[----:B------:R-:W1:Y:S01]  /*5fc0*/  MUFU.EX2 R20, R20 ;  /* 0x0000001400147308 */ /* 0x000e620000000800 */
[----:B--2---:R-:W-:Y:S01]  /*5fd0*/  FADD.FTZ R11, R181, R46 ;  /* 0x0000002eb50b7221 */ /* 0x004fe20000010000 */
[----:B------:R-:W-:Y:S01]  /*5fe0*/  F2FP.BF16.F32.PACK_AB R178, R31, R178 ;  /* 0x000000b21fb2723e */ /* 0x000fe200000010ff */
[--C-:B------:R-:W-:Y:S01]  /*5ff0*/  IMAD.MOV.U32 R77, RZ, RZ, R87.reuse ;  /* 0x000000ffff4d7224 */ /* 0x100fe200078e0057 */
[----:B------:R-:W-:Y:S01]  /*6000*/  F2FP.BF16.F32.PACK_AB R180, R39, R180 ;  /* 0x000000b427b4723e */ /* 0x000fe200000010ff */
[--C-:B------:R-:W-:Y:S01]  /*6010*/  IMAD.MOV.U32 R75, RZ, RZ, R87.reuse ;  /* 0x000000ffff4b7224 */ /* 0x100fe200078e0057 */
[----:B------:R-:W-:Y:S01]  /*6020*/  F2FP.BF16.F32.PACK_AB R182, R91, R182 ;  /* 0x000000b65bb6723e */ /* 0x000fe200000010ff */
[----:B------:R-:W-:Y:S01]  /*6030*/  IMAD.MOV.U32 R73, RZ, RZ, R87 ;  /* 0x000000ffff497224 */ /* 0x000fe200078e0057 */
[----:B------:R-:W2:Y:S01]  /*6040*/  MUFU.EX2 R103, R103 ;  /* 0x0000006700677308 */ /* 0x000ea20000000800 */
[----:B0-----:R-:W-:Y:S01]  /*6050*/  FADD.FTZ R46, R188, R13 ;  /* 0x0000000dbc2e7221 */ /* 0x001fe20000010000 */
[----:B------:R-:W-:Y:S01]  /*6060*/  F2FP.BF16.F32.PACK_AB R184, R95, R184 ;  /* 0x000000b85fb8723e */ /* 0x000fe200000010ff */
[--C-:B------:R-:W-:Y:S01]  /*6070*/  IMAD.MOV.U32 R69, RZ, RZ, R87.reuse ;  /* 0x000000ffff457224 */ /* 0x100fe200078e0057 */
[----:B------:R-:W-:Y:S01]  /*6080*/  F2FP.BF16.F32.PACK_AB R186, R101, R186 ;  /* 0x000000ba65ba723e */ /* 0x000fe200000010ff */
[--C-:B------:R-:W-:Y:S01]  /*6090*/  IMAD.MOV.U32 R67, RZ, RZ, R87.reuse ;  /* 0x000000ffff437224 */ /* 0x100fe200078e0057 */
[----:B------:R-:W-:Y:S01]  /*60a0*/  MOV R71, R87 ;  /* 0x0000005700477202 */ /* 0x000fe20000000f00 */
[----:B------:R-:W-:Y:S01]  /*60b0*/  IMAD.MOV.U32 R65, RZ, RZ, R87 ;  /* 0x000000ffff417224 */ /* 0x000fe200078e0057 */
        /* <DEDUP_REMOVED lines=9> */
[----:B------:R-:W-:Y:S01]  /*6150*/  FFMA.FTZ R46, R35, R88, -R38 ;  /* 0x00000058232e7223 */ /* 0x000fe20000010826 */
[----:B------:R-:W-:Y:S01]  /*6160*/  F2FP.BF16.F32.PACK_AB R188, R103, R188 ;  /* 0x000000bc67bc723e */ /* 0x000fe200000010ff */
[--C-:B------:R-:W-:Y:S01]  /*6170*/  IMAD.MOV.U32 R57, RZ, RZ, R87.reuse ;  /* 0x000000ffff397224 */ /* 0x100fe200078e0057 */
[----:B------:R-:W-:Y:S01]  /*6180*/  MOV R35, R87 ;  /* 0x0000005700237202 */ /* 0x000fe20000000f00 */
[--C-:B------:R-:W-:Y:S02]  /*6190*/  IMAD.MOV.U32 R55, RZ, RZ, R87.reuse ;  /* 0x000000ffff377224 */ /* 0x100fe400078e0057 */
[----:B------:R-:W2:Y:S01]  /*61a0*/  MUFU.EX2 R24, R24 ;  /* 0x0000001800187308 */ /* 0x000ea20000000800 */
[----:B0-----:R-:W-:Y:S01]  /*61b0*/  FADD.FTZ R11, R183, R48 ;  /* 0x00000030b70b7221 */ /* 0x001fe20000010000 */
[----:B------:R-:W-:-:S02]  /*61c0*/  IMAD.MOV.U32 R51, RZ, RZ, R87 ;  /* 0x000000ffff337224 */ /* 0x000fc400078e0057 */
[--C-:B------:R-:W-:Y:S02]  /*61d0*/  IMAD.MOV.U32 R49, RZ, RZ, R87.reuse ;  /* 0x000000ffff317224 */ /* 0x100fe400078e0057 */
[----:B------:R-:W-:Y:S02]  /*61e0*/  IMAD.MOV.U32 R47, RZ, RZ, R87 ;  /* 0x000000ffff2f7224 */ /* 0x000fe400078e0057 */
[----:B------:R-:W0:Y:S01]  /*61f0*/  MUFU.EX2 R107, R107 ;  /* 0x0000006b006b7308 */ /* 0x000e220000000800 */
[----:B-1----:R-:W-:Y:S01]  /*6200*/  FADD.FTZ R50, R190, R13 ;  /* 0x0000000dbe327221 */ /* 0x002fe20000010000 */
[--C-:B------:R-:W-:Y:S02]  /*6210*/  IMAD.MOV.U32 R45, RZ, RZ, R87.reuse ;  /* 0x000000ffff2d7224 */ /* 0x100fe400078e0057 */
[--C-:B------:R-:W-:Y:S02]  /*6220*/  IMAD.MOV.U32 R43, RZ, RZ, R87.reuse ;  /* 0x000000ffff2b7224 */ /* 0x100fe400078e0057 */
[----:B------:R-:W-:-:S02]  /*6230*/  IMAD.MOV.U32 R41, RZ, RZ, R87 ;  /* 0x000000ffff297224 */ /* 0x000fc400078e0057 */
[----:B------:R-:W1:Y:S01]  /*6240*/  MUFU.EX2 R185, R185 ;  /* 0x000000b900b97308 */ /* 0x000e620000000800 */
[C---:B--2---:R-:W-:Y:S01]  /*6250*/  FADD.FTZ R48, R24.reuse, R11 ;  /* 0x0000000b18307221 */ /* 0x044fe20000010000 */
[----:B------:R-:W-:Y:S01]  /*6260*/  F2FP.BF16.F32.PACK_AB R183, R24, R183 ;  /* 0x000000b718b7723e */ /* 0x000fe200000010ff */
[--C-:B------:R-:W-:Y:S02]  /*6270*/  IMAD.MOV.U32 R39, RZ, RZ, R87.reuse ;  /* 0x000000ffff277224 */ /* 0x100fe400078e0057 */
[--C-:B------:R-:W-:Y:S02]  /*6280*/  IMAD.MOV.U32 R33, RZ, RZ, R87.reuse ;  /* 0x000000ffff217224 */ /* 0x100fe400078e0057 */
[--C-:B------:R-:W-:Y:S01]  /*6290*/  IMAD.MOV.U32 R31, RZ, RZ, R87.reuse ;  /* 0x000000ffff1f7224 */ /* 0x100fe200078e0057 */
[----:B------:R-:W2:Y:S01]  /*62a0*/  MUFU.EX2 R192, R192 ;  /* 0x000000c000c07308 */ /* 0x000ea20000000800 */
[C---:B0-----:R-:W-:Y:S01]  /*62b0*/  FADD.FTZ R13, R107.reuse, R50 ;  /* 0x000000326b0d7221 */ /* 0x041fe20000010000 */
[----:B------:R-:W-:Y:S01]  /*62c0*/  F2FP.BF16.F32.PACK_AB R190, R107, R190 ;  /* 0x000000be6bbe723e */ /* 0x000fe200000010ff */
[----:B------:R-:W-:-:S02]  /*62d0*/  IMAD.MOV.U32 R27, RZ, RZ, R87 ;  /* 0x000000ffff1b7224 */ /* 0x000fc400078e0057 */
[----:B------:R-:W-:-:S03]  /*62e0*/  IMAD.MOV.U32 R24, RZ, RZ, R87 ;  /* 0x000000ffff187224 */ /* 0x000fc600078e0057 */
[----:B------:R-:W0:Y:S01]  /*62f0*/  MUFU.EX2 R26, R26 ;  /* 0x0000001a001a7308 */ /* 0x000e220000000800 */
[----:B-1----:R-:W-:-:S07]  /*6300*/  FADD.FTZ R11, R185, R48 ;  /* 0x00000030b90b7221 */ /* 0x002fce0000010000 */
[----:B------:R-:W1:Y:S01]  /*6310*/  MUFU.EX2 R109, R109 ;  /* 0x0000006d006d7308 */ /* 0x000e620000000800 */
[----:B--2---:R-:W-:-:S07]  /*6320*/  FADD.FTZ R50, R192, R13 ;  /* 0x0000000dc0327221 */ /* 0x004fce0000010000 */
[----:B------:R-:W2:Y:S01]  /*6330*/  MUFU.EX2 R187, R187 ;  /* 0x000000bb00bb7308 */ /* 0x000ea20000000800 */
[C---:B0-----:R-:W-:Y:S01]  /*6340*/  FADD.FTZ R48, R26.reuse, R11 ;  /* 0x0000000b1a307221 */ /* 0x041fe20000010000 */
[----:B------:R-:W-:Y:S02]  /*6350*/  F2FP.BF16.F32.PACK_AB R185, R26, R185 ;  /* 0x000000b91ab9723e */ /* 0x000fe400000010ff */
[----:B------:R-:W-:-:S04]  /*6360*/  MOV R26, R87 ;  /* 0x00000057001a7202 */ /* 0x000fc80000000f00 */
[----:B------:R-:W0:Y:S01]  /*6370*/  MUFU.EX2 R194, R194 ;  /* 0x000000c200c27308 */ /* 0x000e220000000800 */
[C---:B-1----:R-:W-:Y:S01]  /*6380*/  FADD.FTZ R11, R109.reuse, R50 ;  /* 0x000000326d0b7221 */ /* 0x042fe20000010000 */
[----:B------:R-:W-:-:S06]  /*6390*/  F2FP.BF16.F32.PACK_AB R192, R109, R192 ;  /* 0x000000c06dc0723e */ /* 0x000fcc00000010ff */
[----:B------:R-:W1:Y:S01]  /*63a0*/  MUFU.EX2 R28, R28 ;  /* 0x0000001c001c7308 */ /* 0x000e620000000800 */
[----:B--2---:R-:W-:-:S07]  /*63b0*/  FADD.FTZ R13, R187, R48 ;  /* 0x00000030bb0d7221 */ /* 0x004fce0000010000 */
[----:B------:R-:W2:Y:S01]  /*63c0*/  MUFU.EX2 R189, R189 ;  /* 0x000000bd00bd7308 */ /* 0x000ea20000000800 */
[----:B0-----:R-:W-:Y:S01]  /*63d0*/  FADD.FTZ R50, R194, R11 ;  /* 0x0000000bc2327221 */ /* 0x001fe20000010000 */
[----:B------:R-:W-:-:S04]  /*63e0*/  @!P1 PRMT R11, RZ, 0x654, R10 ;  /* 0x00000654ff0b9816 */ /* 0x000fc8000000000a */
[----:B------:R2:W-:Y:S02]  /*63f0*/  @!P1 SYNCS.ARRIVE.TRANS64.RED.A1T0 RZ, [R11+URZ], RZ ;  /* 0x000000ff0bff99a7 */ /* 0x0005e4000810043f */
        /* <DEDUP_REMOVED lines=92> */
[----:B------:R0:W3:Y:S01]  /*69c0*/  MUFU.EX2 R10, R37 ;  /* 0x00000025000a7308 */ /* 0x0000e20000000800 */
[----:B-1----:R-:W-:-:S07]  /*69d0*/  FADD.FTZ R11, R205, R54 ;  /* 0x00000036cd0b7221 */ /* 0x002fce0000010000 */
[----:B------:R-:W1:Y:S01]  /*69e0*/  MUFU.EX2 R212, R212 ;  /* 0x000000d400d47308 */ /* 0x000e620000000800 */
[C---:B--2---:R-:W-:Y:S01]  /*69f0*/  FADD.FTZ R13, R141.reuse, R56 ;  /* 0x000000388d0d7221 */ /* 0x044fe20000010000 */
[----:B------:R-:W-:Y:S01]  /*6a00*/  F2FP.BF16.F32.PACK_AB R210, R141, R210 ;  /* 0x000000d28dd2723e */ /* 0x000fe200000010ff */
[----:B0-----:R-:W-:-:S05]  /*6a10*/  IMAD.MOV.U32 R37, RZ, RZ, R87 ;  /* 0x000000ffff257224 */ /* 0x001fca00078e0057 */
[----:B------:R-:W0:Y:S01]  /*6a20*/  MUFU.EX2 R207, R207 ;  /* 0x000000cf00cf7308 */ /* 0x000e220000000800 */
[C---:B---3--:R-:W-:Y:S01]  /*6a30*/  FADD.FTZ R54, R10.reuse, R11 ;  /* 0x0000000b0a367221 */ /* 0x048fe20000010000 */
        /* <DEDUP_REMOVED lines=10> */
[----:B------:R-:W-:Y:S01]  /*6ae0*/  F2FP.BF16.F32.PACK_AB R207, R48, R207 ;  /* 0x000000cf30cf723e */ /* 0x000fe200000010ff */
[----:B------:R-:W-:-:S05]  /*6af0*/  IMAD.MOV.U32 R48, RZ, RZ, R87 ;  /* 0x000000ffff307224 */ /* 0x000fca00078e0057 */
        /* <DEDUP_REMOVED lines=13> */
[----:B------:R2:W3:Y:S01]  /*6bd0*/  MUFU.EX2 R38, R29 ;  /* 0x0000001d00267308 */ /* 0x0004e20000000800 */
[----:B-1----:R-:W-:-:S07]  /*6be0*/  FADD.FTZ R11, R25, R56 ;  /* 0x00000038190b7221 */ /* 0x002fce0000010000 */
[----:B------:R-:W1:Y:S01]  /*6bf0*/  MUFU.EX2 R218, R218 ;  /* 0x000000da00da7308 */ /* 0x000e620000000800 */
[C---:B0-----:R-:W-:Y:S01]  /*6c00*/  FADD.FTZ R13, R151.reuse, R58 ;  /* 0x0000003a970d7221 */ /* 0x041fe20000010000 */
[----:B------:R-:W-:Y:S01]  /*6c10*/  F2FP.BF16.F32.PACK_AB R216, R151, R216 ;  /* 0x000000d897d8723e */ /* 0x000fe200000010ff */
[----:B--2---:R-:W-:-:S05]  /*6c20*/  IMAD.MOV.U32 R29, RZ, RZ, R87 ;  /* 0x000000ffff1d7224 */ /* 0x004fca00078e0057 */
[----:B------:R-:W0:Y:S01]  /*6c30*/  MUFU.EX2 R135, R135 ;  /* 0x0000008700877308 */ /* 0x000e220000000800 */
[C---:B---3--:R-:W-:Y:S01]  /*6c40*/  FADD.FTZ R58, R38.reuse, R11 ;  /* 0x0000000b263a7221 */ /* 0x048fe20000010000 */
[----:B------:R-:W-:Y:S01]  /*6c50*/  F2FP.BF16.F32.PACK_AB R211, R38, R25 ;  /* 0x0000001926d3723e */ /* 0x000fe200000010ff */
[--C-:B------:R-:W-:Y:S02]  /*6c60*/  IMAD.MOV.U32 R38, RZ, RZ, R87.reuse ;  /* 0x000000ffff267224 */ /* 0x100fe400078e0057 */
[----:B------:R-:W-:-:S03]  /*6c70*/  IMAD.MOV.U32 R25, RZ, RZ, R87 ;  /* 0x000000ffff197224 */ /* 0x000fc600078e0057 */
[----:B------:R-:W2:Y:S01]  /*6c80*/  MUFU.EX2 R52, R139 ;  /* 0x0000008b00347308 */ /* 0x000ea20000000800 */
[----:B-1----:R-:W-:-:S07]  /*6c90*/  FADD.FTZ R60, R218, R13 ;  /* 0x0000000dda3c7221 */ /* 0x002fce0000010000 */
[----:B------:R-:W1:Y:S01]  /*6ca0*/  MUFU.EX2 R145, R145 ;  /* 0x0000009100917308 */ /* 0x000e620000000800 */
[----:B0-----:R-:W-:Y:S01]  /*6cb0*/  FADD.FTZ R13, R135, R58 ;  /* 0x0000003a870d7221 */ /* 0x001fe20000010000 */
[----:B------:R-:W-:-:S06]  /*6cc0*/  IMAD.MOV.U32 R58, RZ, RZ, R87 ;  /* 0x000000ffff3a7224 */ /* 0x000fcc00078e0057 */
[----:B------:R-:W0:Y:S01]  /*6cd0*/  MUFU.EX2 R54, R123 ;  /* 0x0000007b00367308 */ /* 0x000e220000000800 */
[C---:B--2---:R-:W-:Y:S01]  /*6ce0*/  FADD.FTZ R12, R52.reuse, R13 ;  /* 0x0000000d340c7221 */ /* 0x044fe20000010000 */
[----:B------:R-:W-:Y:S01]  /*6cf0*/  F2FP.BF16.F32.PACK_AB R213, R52, R135 ;  /* 0x0000008734d5723e */ /* 0x000fe200000010ff */
[----:B------:R-:W-:-:S05]  /*6d00*/  IMAD.MOV.U32 R52, RZ, RZ, R87 ;  /* 0x000000ffff347224 */ /* 0x000fca00078e0057 */
[----:B------:R-:W2:Y:S01]  /*6d10*/  MUFU.EX2 R125, R125 ;  /* 0x0000007d007d7308 */ /* 0x000ea20000000800 */
[----:B-1----:R-:W-:-:S07]  /*6d20*/  FADD.FTZ R13, R145, R12 ;  /* 0x0000000c910d7221 */ /* 0x002fce0000010000 */
[----:B------:R-:W1:Y:S01]  /*6d30*/  MUFU.EX2 R56, R129 ;  /* 0x0000008100387308 */ /* 0x000e620000000800 */
[C---:B0-----:R-:W-:Y:S01]  /*6d40*/  FADD.FTZ R14, R54.reuse, R13 ;  /* 0x0000000d360e7221 */ /* 0x041fe20000010000 */
[----:B------:R-:W-:Y:S01]  /*6d50*/  F2FP.BF16.F32.PACK_AB R215, R54, R145 ;  /* 0x0000009136d7723e */ /* 0x000fe200000010ff */
[----:B------:R-:W-:-:S05]  /*6d60*/  IMAD.MOV.U32 R54, RZ, RZ, R87 ;  /* 0x000000ffff367224 */ /* 0x000fca00078e0057 */
[----:B------:R-:W0:Y:S01]  /*6d70*/  MUFU.EX2 R137, R137 ;  /* 0x0000008900897308 */ /* 0x000e220000000800 */
[----:B--2---:R-:W-:-:S07]  /*6d80*/  FADD.FTZ R13, R125, R14 ;  /* 0x0000000e7d0d7221 */ /* 0x004fce0000010000 */
[----:B------:R-:W2:Y:S01]  /*6d90*/  MUFU.EX2 R153, R153 ;  /* 0x0000009900997308 */ /* 0x000ea20000000800 */
[C---:B-1----:R-:W-:Y:S01]  /*6da0*/  FADD.FTZ R10, R56.reuse, R13 ;  /* 0x0000000d380a7221 */ /* 0x042fe20000010000 */
[----:B------:R-:W-:Y:S01]  /*6db0*/  F2FP.BF16.F32.PACK_AB R217, R56, R125 ;  /* 0x0000007d38d9723e */ /* 0x000fe200000010ff */
[----:B------:R-:W-:-:S05]  /*6dc0*/  IMAD.MOV.U32 R56, RZ, RZ, R87 ;  /* 0x000000ffff387224 */ /* 0x000fca00078e0057 */
[----:B------:R-:W1:Y:S01]  /*6dd0*/  MUFU.EX2 R12, R147 ;  /* 0x00000093000c7308 */ /* 0x000e620000000800 */
[----:B0-----:R-:W-:Y:S01]  /*6de0*/  FADD.FTZ R13, R137, R10 ;  /* 0x0000000a890d7221 */ /* 0x001fe20000010000 */
[C---:B--2---:R-:W-:Y:S01]  /*6df0*/  FADD.FTZ R11, R153.reuse, R60 ;  /* 0x0000003c990b7221 */ /* 0x044fe20000010000 */
[----:B------:R-:W-:Y:S01]  /*6e00*/  F2FP.BF16.F32.PACK_AB R218, R153, R218 ;  /* 0x000000da99da723e */ /* 0x000fe200000010ff */
[----:B------:R-:W-:Y:S02]  /*6e10*/  IMAD.MOV.U32 R60, RZ, RZ, R87 ;  /* 0x000000ffff3c7224 */ /* 0x000fe400078e0057 */
        /* <DEDUP_REMOVED lines=40> */
[----:B------:R-:W-:-:S06]  /*70a0*/  ULDC UR7, c[0x0][0x9d8] ;  /* 0x0002760000077ab9 */ /* 0x000fcc0000000800 */
.L_x_7062:
[----:B------:R-:W-:Y:S01]  /*70b0*/  UIADD3 UR6, UR60, 0x1, URZ ;  /* 0x000000013c067890 */ /* 0x000fe2000fffe03f */
[----:B------:R-:W-:-:S03]  /*70c0*/  ISETP.NE.AND P3, PT, RZ, UR61, PT ;  /* 0x0000003dff007c0c */ /* 0x000fc6000bf65270 */
[----:B------:R-:W-:-:S04]  /*70d0*/  UISETP.NE.AND UP0, UPT, UR6, 0x2, UPT ;  /* 0x000000020600788c */ /* 0x000fc8000bf05270 */
[----:B------:R-:W-:Y:S02]  /*70e0*/  USEL UR10, URZ, 0x1, UP0 ;  /* 0x000000013f0a7887 */ /* 0x000fe40008000000 */
[----:B------:R-:W-:-:S04]  /*70f0*/  USEL UR6, UR6, URZ, UP0 ;  /* 0x0000003f06067287 */ /* 0x000fc80008000000 */
[----:B------:R-:W-:Y:S02]  /*7100*/  LOP3.LUT R16, R15, UR10, RZ, 0x3c, !PT ;  /* 0x0000000a0f107c12 */ /* 0x000fe4000f8e3cff */
[----:B------:R-:W-:Y:S01]  /*7110*/  IMAD.U32 R2, RZ, RZ, UR6 ;  /* 0x00000006ff027e24 */ /* 0x000fe2000f8e00ff */
[----:B------:R-:W-:Y:S06]  /*7120*/  @P3 BRA `(.L_x_7054) ;  /* 0x0000000000343947 */ /* 0x000fec0003800000 */
[----:B------:R-:W-:Y:S05]  /*7130*/  @!P0 BRA `(.L_x_7055) ;  /* 0x0000000000048947 */ /* 0x000fea0003800000 */
[----:B------:R-:W-:Y:S01]  /*7140*/  BPT.TRAP 0x1 ;  /* 0x000000040000795c */ /* 0x000fe20000300000 */
.L_x_7055:
[----:B------:R-:W0:Y:S01]  /*7150*/  S2UR UR10, SR_CgaCtaId ;  /* 0x00000000000a79c3 */ /* 0x000e220000008800 */
[----:B------:R-:W-:Y:S01]  /*7160*/  UMOV UR6, 0x400 ;  /* 0x0000040000067882 */ /* 0x000fe20000000000 */
[----:B------:R-:W-:Y:S01]  /*7170*/  SHF.L.U32 R21, R16, 0x1f, RZ ;  /* 0x0000001f10157819 */ /* 0x000fe200000006ff */
[----:B0-----:R-:W-:-:S06]  /*7180*/  ULEA UR6, UR10, UR6, 0x18 ;  /* 0x000000060a067291 */ /* 0x001fcc000f8ec03f */
[----:B------:R-:W-:-:S04]  /*7190*/  LEA R0, R2, UR6, 0x3 ;  /* 0x0000000602007c11 */ /* 0x000fc8000f8e18ff */
[----:B------:R0:W1:Y:S01]  /*71a0*/  SYNCS.PHASECHK.TRANS64.TRYWAIT P2, [R0+URZ+0x34830], R21 ;  /* 0x03483015000075a7 */ /* 0x000062000804017f */
[----:B------:R-:W-:Y:S05]  /*71b0*/  @!P0 BRA `(.L_x_7056) ;  /* 0x0000000000048947 */ /* 0x000fea0003800000 */
[----:B------:R-:W-:Y:S01]  /*71c0*/  BPT.TRAP 0x1 ;  /* 0x000000040000795c */ /* 0x000fe20000300000 */
.L_x_7056:
[----:B-1----:R-:W-:Y:S05]  /*71d0*/  @P2 BRA `(.L_x_7054) ;  /* 0x0000000000082947 */ /* 0x002fea0003800000 */
[----:B------:R-:W1:Y:S02]  /*71e0*/  SYNCS.PHASECHK.TRANS64.TRYWAIT P2, [R0+URZ+0x34830], R21 ;  /* 0x03483015000075a7 */ /* 0x000e64000804017f */
[----:B-1----:R-:W-:Y:S05]  /*71f0*/  @!P2 BRA `(.L_x_7057) ;  /* 0x000000e00014a947 */ /* 0x002fea0003800000 */
.L_x_7054:
[----:B------:R-:W2:Y:S01]  /*7200*/  S2R R20, SR_TID.X ;  /* 0x0000000000147919 */ /* 0x000ea20000002100 */
[----:B01----:R-:W-:Y:S01]  /*7210*/  IMAD R0, R2, 0xb00, R3 ;  /* 0x00000b0002007824 */ /* 0x003fe200078e0203 */
        /* <DEDUP_REMOVED lines=8> */
[----:B------:R-:W-:Y:S01]  /*72a0*/  R2UR UR18, R6 ;  /* 0x00000000061272ca */ /* 0x000fe200000e0000 */
[----:B------:R-:W-:Y:S01]  /*72b0*/  UMOV UR59, 0x40000040 ;  /* 0x40000040003b7882 */ /* 0x000fe20000000000 */
[----:B------:R-:W-:Y:S01]  /*72c0*/  R2UR UR19, R7 ;  /* 0x00000000071372ca */ /* 0x000fe200000e0000 */
[----:B------:R-:W-:Y:S01]  /*72d0*/  UMOV UR47, 0x40000040 ;  /* 0x40000040002f7882 */ /* 0x000fe20000000000 */
[----:B------:R-:W-:Y:S01]  /*72e0*/  UMOV UR51, 0x40000040 ;  /* 0x4000004000337882 */ /* 0x000fe20000000000 */
[----:B------:R-:W-:Y:S01]  /*72f0*/  UMOV UR40, UR10 ;  /* 0x0000000a00287c82 */ /* 0x000fe20008000000 */
[----:B------:R-:W-:Y:S01]  /*7300*/  UMOV UR36, UR10 ;  /* 0x0000000a00247c82 */ /* 0x000fe20008000000 */
[----:B------:R-:W-:Y:S01]  /*7310*/  UMOV UR41, UR11 ;  /* 0x0000000b00297c82 */ /* 0x000fe20008000000 */
[----:B------:R-:W-:Y:S01]  /*7320*/  UMOV UR37, UR11 ;  /* 0x0000000b00257c82 */ /* 0x000fe20008000000 */
[----:B------:R-:W-:Y:S01]  /*7330*/  UMOV UR42, UR6 ;  /* 0x00000006002a7c82 */ /* 0x000fe20008000000 */
[----:B------:R-:W-:Y:S01]  /*7340*/  UIADD3 UR38, UR6, 0x80, URZ ;  /* 0x0000008006267890 */ /* 0x000fe2000fffe03f */
[----:B------:R-:W-:Y:S01]  /*7350*/  R2UR UR14, R4 ;  /* 0x00000000040e72ca */ /* 0x000fe200000e0000 */
[----:B------:R-:W-:Y:S01]  /*7360*/  UIADD3 UR26, UR6, 0x100, URZ ;  /* 0x00000100061a7890 */ /* 0x000fe2000fffe03f */
[----:B------:R-:W-:Y:S01]  /*7370*/  R2UR UR15, R5 ;  /* 0x00000000050f72ca */ /* 0x000fe200000e0000 */
        /* <DEDUP_REMOVED lines=10> */
[----:B------:R-:W-:Y:S01]  /*7420*/  VIADD R0, R20, 0x8 ;  /* 0x0000000814007836 */ /* 0x000fe20000000000 */
        /* <DEDUP_REMOVED lines=579> */
.L_x_7059:
[----:B------:R-:W0:Y:S01]  /*9860*/  S2UR UR10, SR_CgaCtaId ;  /* 0x00000000000a79c3 */ /* 0x000e220000008800 */
[----:B------:R-:W-:Y:S01]  /*9870*/  UMOV UR6, 0x400 ;  /* 0x0000040000067882 */ /* 0x000fe20000000000 */
[----:B------:R-:W-:Y:S01]  /*9880*/  SHF.L.U32 R0, R15, 0x1f, RZ ;  /* 0x0000001f0f007819 */ /* 0x000fe200000006ff */
[----:B0-----:R-:W-:-:S04]  /*9890*/  ULEA UR6, UR10, UR6, 0x18 ;  /* 0x000000060a067291 */ /* 0x001fc8000f8ec03f */
[----:B------:R-:W-:-:S09]  /*98a0*/  ULEA UR6, UR60, UR6, 0x3 ;  /* 0x000000063c067291 */ /* 0x000fd2000f8e183f */
[----:B------:R0:W1:Y:S01]  /*98b0*/  SYNCS.PHASECHK.TRANS64.TRYWAIT P2, [UR6+0x34850], R0 ;  /* 0x03485000ff0075a7 */ /* 0x0000620008040146 */
[----:B------:R-:W-:Y:S05]  /*98c0*/  @!P0 BRA `(.L_x_7060) ;  /* 0x0000000000048947 */ /* 0x000fea0003800000 */
[----:B------:R-:W-:Y:S01]  /*98d0*/  BPT.TRAP 0x1 ;  /* 0x000000040000795c */ /* 0x000fe20000300000 */
.L_x_7060:
[----:B-1----:R-:W-:Y:S05]  /*98e0*/  @P2 BRA `(.L_x_7058) ;  /* 0x0000000000082947 */ /* 0x002fea0003800000 */
[----:B------:R-:W1:Y:S02]  /*98f0*/  SYNCS.PHASECHK.TRANS64.TRYWAIT P2, [UR6+0x34850], R0 ;  /* 0x03485000ff0075a7 */ /* 0x000e640008040146 */
[----:B-1----:R-:W-:Y:S05]  /*9900*/  @!P2 BRA `(.L_x_7061) ;  /* 0x000000b80064a947 */ /* 0x002fea0003800000 */
.L_x_7058:
[----:B------:R-:W2:Y:S01]  /*9910*/  S2UR UR10, SR_CgaCtaId ;  /* 0x00000000000a79c3 */ /* 0x000ea20000008800 */
[----:B------:R-:W-:Y:S01]  /*9920*/  UMOV UR6, 0x400 ;  /* 0x0000040000067882 */ /* 0x000fe20000000000 */
[----:B------:R-:W-:Y:S01]  /*9930*/  WARPGROUP.ARRIVE ;  /* 0x00000000000079c5 */ /* 0x000fe20000000000 */
[----:B------:R-:W-:Y:S01]  /*9940*/  UMOV UR11, 0x40000040 ;  /* 0x40000040000b7882 */ /* 0x000fe20000000000 */
[----:B-1----:R-:W-:Y:S01]  /*9950*/  FMUL.FTZ R15, R168, UR7 ;  /* 0x00000007a80f7c20 */ /* 0x002fe20008410000 */
        /* <DEDUP_REMOVED lines=19> */
[----:B--2---:R-:W-:Y:S01]  /*9a90*/  ULEA UR6, UR10, UR6, 0x18 ;  /* 0x000000060a067291 */ /* 0x004fe2000f8ec03f */
[----:B------:R-:W-:Y:S01]  /*9aa0*/  FMUL.FTZ R149, R149, UR7 ;  /* 0x0000000795957c20 */ /* 0x000fe20008410000 */
[----:B------:R-:W2:Y:S01]  /*9ab0*/  MUFU.TANH R169, R169 ;  /* 0x000000a900a97308 */ /* 0x000ea20000002400 */
[----:B-1----:R-:W-:Y:S01]  /*9ac0*/  FMNMX.FTZ R173, R15, R12, !PT ;  /* 0x0000000c0fad7209 */ /* 0x002fe20007810000 */
[----:B------:R-:W-:Y:S01]  /*9ad0*/  FMUL.FTZ R136, R136, UR7 ;  /* 0x0000000788887c20 */ /* 0x000fe20008410000 */
[----:B------:R-:W-:Y:S01]  /*9ae0*/  FMUL.FTZ R137, R137, UR7 ;  /* 0x0000000789897c20 */ /* 0x000fe20008410000 */
[----:B0-----:R-:W-:Y:S01]  /*9af0*/  MOV R0, UR6 ;  /* 0x0000000600007c02 */ /* 0x001fe20008000f00 */
[----:B------:R-:W-:Y:S01]  /*9b00*/  FMUL.FTZ R140, R140, UR7 ;  /* 0x000000078c8c7c20 */ /* 0x000fe20008410000 */
[----:B------:R-:W-:Y:S01]  /*9b10*/  FMUL.FTZ R172, R175, UR7 ;  /* 0x00000007afac7c20 */ /* 0x000fe20008410000 */
[----:B------:R-:W-:Y:S01]  /*9b20*/  FMUL.FTZ R141, R141, UR7 ;  /* 0x000000078d8d7c20 */ /* 0x000fe20008410000 */
[----:B------:R-:W-:Y:S01]  /*9b30*/  R2UR UR6, R0 ;  /* 0x00000000000672ca */ /* 0x000fe200000e0000 */
[----:B------:R-:W0:Y:S01]  /*9b40*/  MUFU.TANH R170, R170 ;  /* 0x000000aa00aa7308 */ /* 0x000e220000002400 */
[----:B---3--:R-:W-:Y:S01]  /*9b50*/  FMNMX.FTZ R174, R20, R173, !PT ;  /* 0x000000ad14ae7209 */ /* 0x008fe20007810000 */
        /* <DEDUP_REMOVED lines=10> */
[----:B------:R-:W-:Y:S01]  /*9c00*/  UIADD3 UR6, UR6, 0x400, URZ ;  /* 0x0000040006067890 */ /* 0x000fe2000fffe03f */
[----:B------:R-:W-:Y:S01]  /*9c10*/  FMUL.FTZ R112, R112, UR7 ;  /* 0x0000000770707c20 */ /* 0x000fe20008410000 */
[----:B------:R-:W-:Y:S01]  /*9c20*/  FMUL.FTZ R113, R113, UR7 ;  /* 0x0000000771717c20 */ /* 0x000fe20008410000 */
[----:B------:R-:W-:Y:S01]  /*9c30*/  FMUL.FTZ R116, R116, UR7 ;  /* 0x0000000774747c20 */ /* 0x000fe20008410000 */
[----:B------:R-:W-:Y:S01]  /*9c40*/  USHF.R.U32.HI UR6, URZ, 0x4, UR6 ;  /* 0x000000043f067899 */ /* 0x000fe20008011606 */
[----:B------:R-:W2:Y:S01]  /*9c50*/  MUFU.TANH R161, R161 ;  /* 0x000000a100a17308 */ /* 0x000ea20000002400 */
[----:B0-----:R-:W-:Y:S01]  /*9c60*/  FMNMX.FTZ R173, R170, R173, !PT ;  /* 0x000000adaaad7209 */ /* 0x001fe20007810000 */
[----:B------:R-:W-:Y:S01]  /*9c70*/  FMUL.FTZ R117, R117, UR7 ;  /* 0x0000000775757c20 */ /* 0x000fe20008410000 */
[----:B------:R-:W-:Y:S01]  /*9c80*/  ULOP3.LUT UR6, UR6, 0x3fff, URZ, 0xc0, !UPT ;  /* 0x00003fff06067892 */ /* 0x000fe2000f8ec03f */
[----:B------:R-:W-:Y:S01]  /*9c90*/  FMUL.FTZ R105, R105, UR7 ;  /* 0x0000000769697c20 */ /* 0x000fe20008410000 */
[----:B------:R-:W-:Y:S01]  /*9ca0*/  FMUL.FTZ R109, R109, UR7 ;  /* 0x000000076d6d7c20 */ /* 0x000fe20008410000 */
[----:B------:R-:W-:Y:S01]  /*9cb0*/  FMUL.FTZ R97, R97, UR7 ;  /* 0x0000000761617c20 */ /* 0x000fe20008410000 */
[----:B------:R-:W-:Y:S01]  /*9cc0*/  ULOP3.LUT UR6, UR6, 0x5800000, URZ, 0xfc, !UPT ;  /* 0x0580000006067892 */ /* 0x000fe2000f8efc3f */
[----:B------:R-:W0:Y:S01]  /*9cd0*/  MUFU.TANH R164, R164 ;  /* 0x000000a400a47308 */ /* 0x000e220000002400 */
[----:B-1----:R-:W-:Y:S01]  /*9ce0*/  FMNMX.FTZ R174, R160, R173, !PT ;  /* 0x000000ada0ae7209 */ /* 0x002fe20007810000 */
[----:B------:R-:W-:Y:S01]  /*9cf0*/  FMUL.FTZ R101, R101, UR7 ;  /* 0x0000000765657c20 */ /* 0x000fe20008410000 */
[----:B------:R-:W-:Y:S01]  /*9d00*/  UIMAD UR6, UR60, 0xb00, UR6 ;  /* 0x00000b003c0678a4 */ /* 0x000fe2000f8e0206 */
[----:B------:R-:W-:Y:S01]  /*9d10*/  FMUL.FTZ R93, R93, UR7 ;  /* 0x000000075d5d7c20 */ /* 0x000fe20008410000 */
[----:B------:R-:W-:Y:S01]  /*9d20*/  FMUL.FTZ R162, R162, UR7 ;  /* 0x00000007a2a27c20 */ /* 0x000fe20008410000 */
[----:B------:R-:W-:Y:S01]  /*9d30*/  FMUL.FTZ R163, R163, UR7 ;  /* 0x00000007a3a37c20 */ /* 0x000fe20008410000 */
[----:B------:R-:W-:Y:S01]  /*9d40*/  FMUL.FTZ R166, R166, UR7 ;  /* 0x00000007a6a67c20 */ /* 0x000fe20008410000 */
[----:B------:R-:W1:Y:S01]  /*9d50*/  MUFU.TANH R165, R165 ;  /* 0x000000a500a57308 */ /* 0x000e620000002400 */
[----:B--2---:R-:W-:Y:S01]  /*9d60*/  FMNMX.FTZ R173, R161, R174, !PT ;  /* 0x000000aea1ad7209 */ /* 0x004fe20007810000 */
[----:B------:R-:W-:Y:S01]  /*9d70*/  UMOV UR10, UR6 ;  /* 0x00000006000a7c82 */ /* 0x000fe20008000000 */
[----:B------:R-:W-:Y:S01]  /*9d80*/  FMUL.FTZ R167, R167, UR7 ;  /* 0x00000007a7a77c20 */ /* 0x000fe20008410000 */
[----:B------:R-:W-:Y:S01]  /*9d90*/  HGMMA.64x128x16.F32.BF16 R24, R176, gdesc[UR8].tnspB, R24, gsb0 ;  /* 0x41e00008b0187df0 */ /* 0x000fe20008001818 */
[----:B------:R-:W-:Y:S01]  /*9da0*/  UIADD3 UR10, UR6, 0x80, URZ ;  /* 0x00000080060a7890 */ /* 0x000fe2000fffe03f */
[----:B------:R-:W-:Y:S01]  /*9db0*/  FMUL.FTZ R154, R154, UR7 ;  /* 0x000000079a9a7c20 */ /* 0x000fe20008410000 */
[----:B------:R-:W-:Y:S01]  /*9dc0*/  UMOV UR11, 0x40000040 ;  /* 0x40000040000b7882 */ /* 0x000fe20000000000 */
        /* <DEDUP_REMOVED lines=38> */
[----:B------:R-:W1:Y:S01]  /*a030*/  S2R R234, SR_TID.X ;  /* 0x0000000000ea7919 */ /* 0x000e620000002100 */
[C---:B------:R-:W-:Y:S01]  /*a040*/  ISETP.GT.AND P2, PT, R14.reuse, RZ, PT ;  /* 0x000000ff0e00720c */ /* 0x040fe20003f44270 */
[----:B------:R-:W3:Y:S01]  /*a050*/  MUFU.TANH R145, R145 ;  /* 0x0000009100917308 */ /* 0x000ee20000002400 */
[----:B--2---:R-:W-:Y:S01]  /*a060*/  FMNMX.FTZ R173, R157, R174, !PT ;  /* 0x000000ae9dad7209 */ /* 0x004fe20007810000 */
[----:B------:R-:W-:-:S06]  /*a070*/  VIADD R14, R14, 0xffffffff ;  /* 0xffffffff0e0e7836 */ /* 0x000fcc0000000000 */
        /* <DEDUP_REMOVED lines=13> */
[----:B------:R-:W5:Y:S08]  /*a150*/  MUFU.TANH R129, R129 ;  /* 0x0000008100817308 */ /* 0x000f700000002400 */
[----:B------:R-:W5:Y:S08]  /*a160*/  MUFU.TANH R132, R132 ;  /* 0x0000008400847308 */ /* 0x000f700000002400 */
[----:B------:R-:W5:Y:S08]  /*a170*/  MUFU.TANH R133, R133 ;  /* 0x0000008500857308 */ /* 0x000f700000002400 */
[----:B------:R-:W5:Y:S08]  /*a180*/  MUFU.TANH R120, R120 ;  /* 0x0000007800787308 */ /* 0x000f700000002400 */
[----:B------:R-:W5:Y:S01]  /*a190*/  MUFU.TANH R121, R121 ;  /* 0x0000007900797308 */ /* 0x000f620000002400 */
[----:B------:R-:W-:-:S02]  /*a1a0*/  WARPGROUP.DEPBAR.LE gsb0, 0x0 ;  /* 0x00008000000079c5 */ /* 0x000fc40000010000 */
[----:B------:R-:W-:Y:S01]  /*a1b0*/  WARPGROUP.ARRIVE ;  /* 0x00000000000079c5 */ /* 0x000fe20000000000 */
[----:B0-----:R-:W-:-:S04]  /*a1c0*/  FMNMX.FTZ R177, R149, R118, !PT ;  /* 0x0000007695b17209 */ /* 0x001fc80007810000 */
[----:B------:R-:W0:Y:S01]  /*a1d0*/  MUFU.TANH R124, R124 ;  /* 0x0000007c007c7308 */ /* 0x000e220000002400 */
[----:B---3--:R-:W-:Y:S01]  /*a1e0*/  FMNMX.FTZ R104, R136, R177, !PT ;  /* 0x000000b188687209 */ /* 0x008fe20007810000 */
[----:B------:R-:W-:Y:S01]  /*a1f0*/  HGMMA.64x128x16.F32.BF16 R24, R180, gdesc[UR8].tnspB, R24, gsb0 ;  /* 0x41e00008b4187df0 */ /* 0x000fe20008001818 */
[----:B------:R-:W-:Y:S01]  /*a200*/  UIADD3 UR10, UR6, 0x100, URZ ;  /* 0x00000100060a7890 */ /* 0x000fe2000fffe03f */
[----:B------:R-:W-:Y:S01]  /*a210*/  UMOV UR11, 0x40000040 ;  /* 0x40000040000b7882 */ /* 0x000fe20000000000 */
[----:B-1----:R-:W-:-:S03]  /*a220*/  FMNMX.FTZ R177, R137, R104, !PT ;  /* 0x0000006889b17209 */ /* 0x002fc60007810000 */
[----:B------:R-:W1:Y:S01]  /*a230*/  MUFU.TANH R125, R125 ;  /* 0x0000007d007d7308 */ /* 0x000e620000002400 */
[----:B--2---:R-:W-:Y:S01]  /*a240*/  FMNMX.FTZ R104, R140, R177, !PT ;  /* 0x000000b18c687209 */ /* 0x004fe20007810000 */
[----:B------:R-:W-:-:S03]  /*a250*/  FMUL.FTZ R177, R108, UR7 ;  /* 0x000000076cb17c20 */ /* 0x000fc60008410000 */
[----:B----4-:R-:W-:-:S03]  /*a260*/  FMNMX.FTZ R179, R141, R104, !PT ;  /* 0x000000688db37209 */ /* 0x010fc60007810000 */
[----:B------:R-:W2:Y:S01]  /*a270*/  MUFU.TANH R112, R112 ;  /* 0x0000007000707308 */ /* 0x000ea20000002400 */
[----:B-----5:R-:W-:-:S04]  /*a280*/  FMNMX.FTZ R104, R128, R179, !PT ;  /* 0x000000b380687209 */ /* 0x020fc80007810000 */
[----:B------:R-:W-:-:S03]  /*a290*/  FMNMX.FTZ R179, R129, R104, !PT ;  /* 0x0000006881b37209 */ /* 0x000fc60007810000 */
[----:B------:R-:W3:Y:S01]  /*a2a0*/  MUFU.TANH R113, R113 ;  /* 0x0000007100717308 */ /* 0x000ee20000002400 */
[----:B------:R-:W-:Y:S01]  /*a2b0*/  FMNMX.FTZ R104, R132, R179, !PT ;  /* 0x000000b384687209 */ /* 0x000fe20007810000 */
[----:B------:R-:W-:-:S06]  /*a2c0*/  FMUL.FTZ R179, R96, UR7 ;  /* 0x0000000760b37c20 */ /* 0x000fcc0008410000 */
        /* <DEDUP_REMOVED lines=16> */
[----:B------:R-:W-:-:S04]  /*a3d0*/  FMNMX.FTZ R181, R133, R104, !PT ;  /* 0x0000006885b57209 */ /* 0x000fc80007810000 */
[----:B------:R-:W-:Y:S01]  /*a3e0*/  MUFU.TANH R162, R162 ;  /* 0x000000a200a27308 */ /* 0x000fe20000002400 */
[----:B------:R-:W-:Y:S01]  /*a3f0*/  FMNMX.FTZ R96, R120, R181, !PT ;  /* 0x000000b578607209 */ /* 0x000fe20007810000 */
[----:B------:R-:W-:Y:S01]  /*a400*/  HGMMA.64x128x16.F32.BF16 R24, R184, gdesc[UR8].tnspB, R24, gsb0 ;  /* 0x41e00008b8187df0 */ /* 0x000fe20008001818 */
[----:B------:R-:W-:Y:S01]  /*a410*/  UIADD3 UR10, UR6, 0x180, URZ ;  /* 0x00000180060a7890 */ /* 0x000fe2000fffe03f */
[----:B------:R-:W-:Y:S01]  /*a420*/  UMOV UR11, 0x40000040 ;  /* 0x40000040000b7882 */ /* 0x000fe20000000000 */
[----:B------:R-:W-:-:S03]  /*a430*/  FMNMX.FTZ R181, R121, R96, !PT ;  /* 0x0000006079b57209 */ /* 0x000fc60007810000 */
[----:B------:R-:W-:Y:S01]  /*a440*/  MUFU.TANH R163, R163 ;  /* 0x000000a300a37308 */ /* 0x000fe20000002400 */
[----:B0-----:R-:W-:Y:S01]  /*a450*/  FMNMX.FTZ R96, R124, R181, !PT ;  /* 0x000000b57c607209 */ /* 0x001fe20007810000 */
[----:B------:R-:W-:-:S03]  /*a460*/  FMUL.FTZ R181, R100, UR7 ;  /* 0x0000000764b57c20 */ /* 0x000fc60008410000 */
[----:B-1----:R-:W-:-:S03]  /*a470*/  FMNMX.FTZ R183, R125, R96, !PT ;  /* 0x000000607db77209 */ /* 0x002fc60007810000 */
[----:B------:R-:W-:Y:S01]  /*a480*/  MUFU.TANH R166, R166 ;  /* 0x000000a600a67308 */ /* 0x000fe20000002400 */
[----:B--2---:R-:W-:-:S04]  /*a490*/  FMNMX.FTZ R96, R112, R183, !PT ;  /* 0x000000b770607209 */ /* 0x004fc80007810000 */
[----:B---3--:R-:W-:-:S03]  /*a4a0*/  FMNMX.FTZ R183, R113, R96, !PT ;  /* 0x0000006071b77209 */ /* 0x008fc60007810000 */
[----:B------:R-:W0:Y:S01]  /*a4b0*/  MUFU.TANH R181, R181 ;  /* 0x000000b500b57308 */ /* 0x000e220000002400 */
[----:B----4-:R-:W-:Y:S01]  /*a4c0*/  FMNMX.FTZ R96, R116, R183, !PT ;  /* 0x000000b774607209 */ /* 0x010fe20007810000 */
[----:B------:R-:W-:Y:S02]  /*a4d0*/  FMUL.FTZ R183, R88, UR7 ;  /* 0x0000000758b77c20 */ /* 0x000fe40008410000 */
[----:B------:R-:W1:Y:S01]  /*a4e0*/  LDC R88, c[0x0][0x988] ;  /* 0x00026200ff587b82 */ /* 0x000e620000000800 */
[----:B-----5:R-:W-:-:S03]  /*a4f0*/  FMNMX.FTZ R96, R117, R96, !PT ;  /* 0x0000006075607209 */ /* 0x020fc60007810000 */
        /* <DEDUP_REMOVED lines=51> */
[----:B------:R-:W-:-:S04]  /*a830*/  FADD.FTZ R235, -R89, R12 ;  /* 0x0000000c59eb7221 */ /* 0x000fc80000010100 */
[-C--:B-1----:R-:W-:Y:S01]  /*a840*/  FMUL.FTZ R12, R235, R88.reuse ;  /* 0x00000058eb0c7220 */ /* 0x082fe20000410000 */
[-C--:B------:R-:W-:Y:S02]  /*a850*/  FMUL.FTZ R235, R89, R88.reuse ;  /* 0x0000005859eb7220 */ /* 0x080fe40000410000 */
[----:B------:R-:W-:Y:S02]  /*a860*/  MUFU.TANH R107, R107 ;  /* 0x0000006b006b7308 */ /* 0x000fe40000002400 */
[-CC-:B------:R-:W-:Y:S01]  /*a870*/  FFMA.FTZ R176, R20, R88.reuse, -R235.reuse ;  /* 0x0000005814b07223 */ /* 0x180fe200000108eb */
[----:B------:R-:W-:Y:S01]  /*a880*/  FMNMX.FTZ R20, R168, R13, !PT ;  /* 0x0000000da8147209 */ /* 0x000fe20007810000 */
[-CC-:B------:R-:W-:Y:S01]  /*a890*/  FFMA.FTZ R178, R169, R88.reuse, -R235.reuse ;  /* 0x00000058a9b27223 */ /* 0x180fe200000108eb */
[-CC-:B------:R-:W-:Y:S01]  /*a8a0*/  FFMA.FTZ R15, R15, R88.reuse, -R235.reuse ;  /* 0x000000580f0f7223 */ /* 0x180fe200000108eb */
[--C-:B------:R-:W-:Y:S01]  /*a8b0*/  FFMA.FTZ R169, R170, R88, -R235.reuse ;  /* 0x00000058aaa97223 */ /* 0x100fe200000108eb */
[----:B------:R-:W-:Y:S01]  /*a8c0*/  FMNMX.FTZ R20, R21, R20, !PT ;  /* 0x0000001415147209 */ /* 0x000fe20007810000 */
        /* <DEDUP_REMOVED lines=20> */
[----:B------:R-:W-:-:S04]  /*aa10*/  FFMA.FTZ R187, R187, R88, -R235 ;  /* 0x00000058bbbb7223 */ /* 0x000fc800000108eb */
        /* <DEDUP_REMOVED lines=19> */
[C---:B-1----:R-:W-:Y:S01]  /*ab50*/  FADD.FTZ R11, R176.reuse, R11 ;  /* 0x0000000bb00b7221 */ /* 0x042fe20000010000 */
        /* <DEDUP_REMOVED lines=36> */
[-CC-:B------:R-:W-:Y:S01]  /*ada0*/  FFMA.FTZ R90, R157, R88.reuse, -R235.reuse ;  /* 0x000000589d5a7223 */ /* 0x180fe200000108eb */
[----:B------:R-:W-:Y:S01]  /*adb0*/  FMUL.FTZ R199, R94, UR7 ;  /* 0x000000075ec77c20 */ /* 0x000fe20008410000 */
[-CC-:B------:R-:W-:Y:S01]  /*adc0*/  FFMA.FTZ R196, R128, R88.reuse, -R235.reuse ;  /* 0x0000005880c47223 */ /* 0x180fe200000108eb */
[----:B------:R-:W-:Y:S01]  /*add0*/  FFMA.FTZ R198, R132, R88, -R235 ;  /* 0x0000005884c67223 */ /* 0x000fe200000108eb */
[----:B------:R-:W-:Y:S01]  /*ade0*/  HGMMA.64x128x16.F32.BF16 R24, R200, gdesc[UR8].tnspB, R24, gsb0 ;  /* 0x41e00008c8187df0 */ /* 0x000fe20008001818 */
[----:B------:R-:W-:Y:S01]  /*adf0*/  UIADD3 UR10, UR6, 0x380, URZ ;  /* 0x00000380060a7890 */ /* 0x000fe2000fffe03f */
[----:B------:R-:W2:Y:S01]  /*ae00*/  MUFU.TANH R197, R197 ;  /* 0x000000c500c57308 */ /* 0x000ea20000002400 */
[----:B------:R-:W-:-:S07]  /*ae10*/  UMOV UR11, 0x40000040 ;  /* 0x40000040000b7882 */ /* 0x000fce0000000000 */
[----:B------:R-:W3:Y:S08]  /*ae20*/  MUFU.TANH R199, R199 ;  /* 0x000000c700c77308 */ /* 0x000ef00000002400 */
[----:B------:R-:W-:Y:S08]  /*ae30*/  MUFU.EX2 R196, R196 ;  /* 0x000000c400c47308 */ /* 0x000ff00000000800 */
[----:B------:R-:W-:Y:S01]  /*ae40*/  MUFU.EX2 R198, R198 ;  /* 0x000000c600c67308 */ /* 0x000fe20000000800 */
[----:B------:R-:W-:-:S02]  /*ae50*/  WARPGROUP.DEPBAR.LE gsb0, 0x0 ;  /* 0x00008000000079c5 */ /* 0x000fc40000010000 */
        /* <DEDUP_REMOVED lines=10> */
[----:B------:R4:W-:Y:S01]  /*af00*/  MUFU.EX2 R153, R90 ;  /* 0x0000005a00997308 */ /* 0x0009e20000000800 */
[----:B------:R-:W-:Y:S01]  /*af10*/  FFMA.FTZ R202, R124, R88, -R235 ;  /* 0x000000587cca7223 */ /* 0x000fe200000108eb */
[----:B------:R-:W-:Y:S01]  /*af20*/  FMNMX.FTZ R20, R162, R157, !PT ;  /* 0x0000009da2147209 */ /* 0x000fe20007810000 */
[----:B------:R-:W-:Y:S01]  /*af30*/  @!P1 IMAD R120, R2, 0x8, R0 ;  /* 0x0000000802789824 */ /* 0x000fe200078e0200 */
[----:B------:R-:W-:-:S02]  /*af40*/  IADD3 R124, -R234, 0xb, RZ ;  /* 0x0000000bea7c7810 */ /* 0x000fc40007ffe1ff */
[----:B------:R-:W-:Y:S01]  /*af50*/  FMNMX.FTZ R157, R163, R20, !PT ;  /* 0x00000014a39d7209 */ /* 0x000fe20007810000 */
[----:B------:R-:W-:Y:S01]  /*af60*/  @!P1 VIADD R120, R120, 0x34840 ;  /* 0x0003484078789836 */ /* 0x000fe20000000000 */
[----:B------:R-:W-:Y:S02]  /*af70*/  MUFU.EX2 R201, R201 ;  /* 0x000000c900c97308 */ /* 0x000fe40000000800 */
[----:B------:R-:W-:Y:S02]  /*af80*/  FMNMX.FTZ R20, R166, R157, !PT ;  /* 0x0000009da6147209 */ /* 0x000fe40007810000 */
[----:B------:R-:W-:Y:S02]  /*af90*/  @!P1 PRMT R128, RZ, 0x654, R120 ;  /* 0x00000654ff809816 */ /* 0x000fe40000000078 */
        /* <DEDUP_REMOVED lines=37> */
[----:B0-----:R-:W-:-:S04]  /*b1f0*/  FMNMX.FTZ R20, R193, R20, !PT ;  /* 0x00000014c1147209 */ /* 0x001fc80007810000 */
[----:B------:R-:W-:Y:S01]  /*b200*/  FMNMX.FTZ R20, R99, R20, !PT ;  /* 0x0000001463147209 */ /* 0x000fe20007810000 */
[----:B------:R-:W-:Y:S02]  /*b210*/  WARPGROUP.DEPBAR.LE gsb0, 0x0 ;  /* 0x00008000000079c5 */ /* 0x000fe40000010000 */
[----:B------:R-:W-:Y:S01]  /*b220*/  WARPGROUP.ARRIVE ;  /* 0x00000000000079c5 */ /* 0x000fe20000000000 */
[----:B-1----:R-:W-:Y:S01]  /*b230*/  FMNMX.FTZ R20, R195, R20, !PT ;  /* 0x00000014c3147209 */ /* 0x002fe20007810000 */
[-CC-:B------:R-:W-:Y:S01]  /*b240*/  FFMA.FTZ R204, R112, R88.reuse, -R235.reuse ;  /* 0x0000005870cc7223 */ /* 0x180fe200000108eb */
[----:B------:R-:W-:Y:S02]  /*b250*/  FFMA.FTZ R206, R116, R88, -R235 ;  /* 0x0000005874ce7223 */ /* 0x000fe400000108eb */
[----:B------:R-:W-:Y:S01]  /*b260*/  FMNMX.FTZ R20, R103, R20, !PT ;  /* 0x0000001467147209 */ /* 0x000fe20007810000 */
[----:B------:R-:W-:Y:S01]  /*b270*/  HGMMA.64x128x16.F32.BF16 R24, R208, gdesc[UR8].tnspB, R24, gsb0 ;  /* 0x41e00008d0187df0 */ /* 0x000fe20008001818 */
[----:B------:R-:W-:Y:S01]  /*b280*/  UIADD3 UR10, UR6, 0x480, URZ ;  /* 0x00000480060a7890 */ /* 0x000fe2000fffe03f */
[----:B------:R-:W-:Y:S01]  /*b290*/  MUFU.EX2 R204, R204 ;  /* 0x000000cc00cc7308 */ /* 0x000fe20000000800 */
[----:B------:R-:W-:Y:S01]  /*b2a0*/  UMOV UR11, 0x40000040 ;  /* 0x40000040000b7882 */ /* 0x000fe20000000000 */
[----:B------:R-:W-:Y:S01]  /*b2b0*/  UIADD3 UR6, UR6, 0x500, URZ ;  /* 0x0000050006067890 */ /* 0x000fe2000fffe03f */
[----:B--2---:R-:W-:-:S04]  /*b2c0*/  FMNMX.FTZ R20, R197, R20, !PT ;  /* 0x00000014c5147209 */ /* 0x004fc80007810000 */
[----:B------:R-:W-:Y:S01]  /*b2d0*/  FMNMX.FTZ R20, R91, R20, !PT ;  /* 0x000000145b147209 */ /* 0x000fe20007810000 */
[----:B------:R-:W-:Y:S03]  /*b2e0*/  MUFU.EX2 R206, R206 ;  /* 0x000000ce00ce7308 */ /* 0x000fe60000000800 */
[----:B---3--:R-:W-:-:S04]  /*b2f0*/  FMNMX.FTZ R20, R199, R20, !PT ;  /* 0x00000014c7147209 */ /* 0x008fc80007810000 */
[----:B----4-:R-:W-:Y:S01]  /*b300*/  FMNMX.FTZ R90, R95, R20, !PT ;  /* 0x000000145f5a7209 */ /* 0x010fe20007810000 */
        /* <DEDUP_REMOVED lines=19> */
[----:B------:R-:W-:Y:S01]  /*b440*/  FFMA.FTZ R131, R135, R88, -R181 ;  /* 0x0000005887837223 */ /* 0x000fe200000108b5 */
[----:B------:R-:W-:-:S02]  /*b450*/  IMAD.U32 R135, RZ, RZ, UR60 ;  /* 0x0000003cff877e24 */ /* 0x000fc4000f8e00ff */
[-CC-:B------:R-:W-:Y:S01]  /*b460*/  FFMA.FTZ R122, R122, R88.reuse, -R181.reuse ;  /* 0x000000587a7a7223 */ /* 0x180fe200000108b5 */
[-CC-:B------:R-:W-:Y:S01]  /*b470*/  FFMA.FTZ R110, R155, R88.reuse, -R181.reuse ;  /* 0x000000589b6e7223 */ /* 0x180fe200000108b5 */
[-CC-:B0-----:R-:W-:Y:S01]  /*b480*/  FFMA.FTZ R187, R158, R88.reuse, -R181.reuse ;  /* 0x000000589ebb7223 */ /* 0x181fe200000108b5 */
        /* <DEDUP_REMOVED lines=18> */
[----:B------:R-:W-:Y:S01]  /*b5b0*/  FFMA.FTZ R95, R95, R88, -R181 ;  /* 0x000000585f5f7223 */ /* 0x000fe200000108b5 */
[----:B------:R-:W-:-:S05]  /*b5c0*/  R2UR UR60, R2 ;  /* 0x00000000023c72ca */ /* 0x000fca00000e0000 */
        /* <DEDUP_REMOVED lines=9> */
[----:B------:R-:W-:Y:S01]  /*b660*/  FADD.FTZ R93, -R133, R13 ;  /* 0x0000000d855d7221 */ /* 0x000fe20000010100 */
[----:B------:R-:W-:Y:S01]  /*b670*/  HGMMA.64x128x16.F32.BF16 R24, R212, gdesc[UR8].tnspB, R24, gsb0 ;  /* 0x41e00008d4187df0 */ /* 0x000fe20008001818 */
[----:B------:R-:W-:Y:S01]  /*b680*/  UMOV UR10, UR6 ;  /* 0x00000006000a7c82 */ /* 0x000fe20008000000 */
[----:B------:R-:W-:Y:S01]  /*b690*/  UMOV UR11, 0x40000040 ;  /* 0x40000040000b7882 */ /* 0x000fe20000000000 */
[-C--:B------:R-:W-:Y:S01]  /*b6a0*/  FMUL.FTZ R93, R93, R88.reuse ;  /* 0x000000585d5d7220 */ /* 0x080fe20000410000 */
[-CC-:B------:R-:W-:Y:S01]  /*b6b0*/  FFMA.FTZ R177, R21, R88.reuse, -R181.reuse ;  /* 0x0000005815b17223 */ /* 0x180fe200000108b5 */
[-CC-:B------:R-:W-:Y:S01]  /*b6c0*/  FFMA.FTZ R185, R154, R88.reuse, -R181.reuse ;  /* 0x000000589ab97223 */ /* 0x180fe200000108b5 */
[-CC-:B------:R-:W-:Y:S01]  /*b6d0*/  FFMA.FTZ R21, R130, R88.reuse, -R181.reuse ;  /* 0x0000005882157223 */ /* 0x180fe200000108b5 */
[----:B------:R-:W-:Y:S01]  /*b6e0*/  @!P1 IMAD R130, R135, 0x8, R0 ;  /* 0x0000000887829824 */ /* 0x000fe200078e0200 */
[----:B------:R-:W-:Y:S01]  /*b6f0*/  MUFU.EX2 R110, R110 ;  /* 0x0000006e006e7308 */ /* 0x000fe20000000800 */
[-CC-:B------:R-:W-:Y:S01]  /*b700*/  FFMA.FTZ R209, R189, R88.reuse, -R181.reuse ;  /* 0x00000058bdd17223 */ /* 0x180fe200000108b5 */
[----:B------:R-:W-:Y:S01]  /*b710*/  FFMA.FTZ R211, R191, R88, -R181 ;  /* 0x00000058bfd37223 */ /* 0x000fe200000108b5 */
[----:B------:R-:W-:-:S05]  /*b720*/  @!P1 VIADD R130, R130, 0x34860 ;  /* 0x0003486082829836 */ /* 0x000fca0000000000 */
[----:B------:R-:W-:Y:S01]  /*b730*/  MUFU.EX2 R93, R93 ;  /* 0x0000005d005d7308 */ /* 0x000fe20000000800 */
[----:B------:R-:W-:-:S07]  /*b740*/  @!P1 PRMT R130, RZ, 0x654, R130 ;  /* 0x00000654ff829816 */ /* 0x000fce0000000082 */
        /* <DEDUP_REMOVED lines=15> */
[----:B------:R-:W-:Y:S08]  /*b840*/  MUFU.EX2 R116, R116 ;  /* 0x0000007400747308 */ /* 0x000ff00000000800 */
[----:B------:R-:W-:Y:S01]  /*b850*/  MUFU.EX2 R120, R134 ;  /* 0x0000008600787308 */ /* 0x000fe20000000800 */
[----:B------:R-:W-:-:S02]  /*b860*/  WARPGROUP.DEPBAR.LE gsb0, 0x0 ;  /* 0x00008000000079c5 */ /* 0x000fc40000010000 */
[----:B------:R-:W-:-:S05]  /*b870*/  WARPGROUP.ARRIVE ;  /* 0x00000000000079c5 */ /* 0x000fca0000000000 */
[----:B------:R-:W-:Y:S01]  /*b880*/  MUFU.EX2 R131, R131 ;  /* 0x0000008300837308 */ /* 0x000fe20000000800 */
[----:B------:R-:W-:Y:S02]  /*b890*/  F2FP.BF16.F32.PACK_AB R212, R97, R20 ;  /* 0x0000001461d4723e */ /* 0x000fe400000010ff */
[----:B------:R-:W-:Y:S01]  /*b8a0*/  F2FP.BF16.F32.PACK_AB R214, R101, R90 ;  /* 0x0000005a65d6723e */ /* 0x000fe200000010ff */
[----:B------:R-:W-:Y:S04]  /*b8b0*/  HGMMA.64x128x16.F32.BF16 R24, R216, gdesc[UR8].tnspB, R24, gsb0 ;  /* 0x41e00008d8187df0 */ /* 0x000fe80008001818 */
        /* <DEDUP_REMOVED lines=12> */
[----:B------:R1:W-:Y:S06]  /*b980*/  BAR.ARV R124, 0x100 ;  /* 0x0004007c0000751d */ /* 0x0003ec0000002000 */
[----:B------:R2:W-:Y:S01]  /*b990*/  @!P1 SYNCS.ARRIVE.TRANS64.RED.A1T0 RZ, [R128+URZ], RZ ;  /* 0x000000ff80ff99a7 */ /* 0x0005e2000810043f */
[----:B0-----:R-:W-:Y:S01]  /*b9a0*/  F2FP.BF16.F32.PACK_AB R218, R13, R94 ;  /* 0x0000005e0dda723e */ /* 0x001fe200000010ff */
[----:B-1----:R-:W-:Y:S01]  /*b9b0*/  FADD.FTZ R124, R178, R11 ;  /* 0x0000000bb27c7221 */ /* 0x002fe20000010000 */
[----:B------:R-:W-:Y:S01]  /*b9c0*/  FFMA.FTZ R11, R123, R88, -R181 ;  /* 0x000000587b0b7223 */ /* 0x000fe200000108b5 */
[-C--:B------:R-:W-:Y:S01]  /*b9d0*/  FMUL.FTZ R24, R24, R12.reuse ;  /* 0x0000000c18187220 */ /* 0x080fe20000410000 */
[-C--:B------:R-:W-:Y:S01]  /*b9e0*/  FMUL.FTZ R25, R25, R12.reuse ;  /* 0x0000000c19197220 */ /* 0x080fe20000410000 */
[----:B------:R-:W-:Y:S01]  /*b9f0*/  FADD.FTZ R135, R169, R124 ;  /* 0x0000007ca9877221 */ /* 0x000fe20000010000 */
[----:B------:R-:W-:Y:S01]  /*ba00*/  FMUL.FTZ R28, R28, R12 ;  /* 0x0000000c1c1c7220 */ /* 0x000fe20000410000 */
[----:B--2---:R-:W-:Y:S01]  /*ba10*/  FFMA.FTZ R128, R93, R10, R96 ;  /* 0x0000000a5d807223 */ /* 0x004fe20000010060 */
[----:B------:R0:W-:Y:S01]  /*ba20*/  @!P1 SYNCS.ARRIVE.TRANS64.RED.A1T0 RZ, [R130+URZ], RZ ;  /* 0x000000ff82ff99a7 */ /* 0x0001e2000810043f */
[----:B------:R1:W-:Y:S01]  /*ba30*/  MUFU.EX2 R10, R122 ;  /* 0x0000007a000a7308 */ /* 0x0003e20000000800 */
[----:B------:R-:W-:Y:S01]  /*ba40*/  FMUL.FTZ R29, R29, R12 ;  /* 0x0000000c1d1d7220 */ /* 0x000fe20000410000 */
[C---:B------:R-:W-:Y:S01]  /*ba50*/  FADD.FTZ R128, R177.reuse, R128 ;  /* 0x00000080b1807221 */ /* 0x040fe20000010000 */
[----:B------:R-:W-:Y:S01]  /*ba60*/  F2FP.BF16.F32.PACK_AB R177, R177, R96 ;  /* 0x00000060b1b1723e */ /* 0x000fe200000010ff */
[-C--:B------:R-:W-:Y:S01]  /*ba70*/  FMUL.FTZ R32, R32, R12.reuse ;  /* 0x0000000c20207220 */ /* 0x080fe20000410000 */
[----:B------:R-:W-:Y:S01]  /*ba80*/  FMUL.FTZ R33, R33, R12 ;  /* 0x0000000c21217220 */ /* 0x000fe20000410000 */
[----:B------:R-:W-:Y:S01]  /*ba90*/  FADD.FTZ R123, R179, R128 ;  /* 0x00000080b37b7221 */ /* 0x000fe20000010000 */
[----:B------:R-:W-:Y:S01]  /*baa0*/  F2FP.BF16.F32.PACK_AB R179, R98, R179 ;  /* 0x000000b362b3723e */ /* 0x000fe200000010ff */
[----:B------:R-:W2:Y:S01]  /*bab0*/  MUFU.EX2 R11, R11 ;  /* 0x0000000b000b7308 */ /* 0x000ea20000000800 */
[----:B-1----:R-:W-:Y:S01]  /*bac0*/  FADD.FTZ R122, R180, R135 ;  /* 0x00000087b47a7221 */ /* 0x002fe20000010000 */
[----:B------:R-:W-:Y:S01]  /*bad0*/  FADD.FTZ R123, R98, R123 ;  /* 0x0000007b627b7221 */ /* 0x000fe20000010000 */
[----:B------:R-:W-:Y:S01]  /*bae0*/  F2FP.BF16.F32.PACK_AB R180, R201, R180 ;  /* 0x000000b4c9b4723e */ /* 0x000fe200000010ff */
[-C--:B------:R-:W-:Y:S01]  /*baf0*/  FMUL.FTZ R36, R36, R12.reuse ;  /* 0x0000000c24247220 */ /* 0x080fe20000410000 */
[----:B------:R-:W-:Y:S01]  /*bb00*/  FMUL.FTZ R37, R37, R12 ;  /* 0x0000000c25257220 */ /* 0x000fe20000410000 */
[----:B------:R-:W-:Y:S01]  /*bb10*/  FADD.FTZ R124, R108, R123 ;  /* 0x0000007b6c7c7221 */ /* 0x000fe20000010000 */
[----:B------:R-:W-:Y:S01]  /*bb20*/  FADD.FTZ R123, R201, R122 ;  /* 0x0000007ac97b7221 */ /* 0x000fe20000010000 */
[----:B------:R-:W-:Y:S01]  /*bb30*/  FFMA.FTZ R122, R115, R88, -R181 ;  /* 0x00000058737a7223 */ /* 0x000fe200000108b5 */
[-C--:B------:R-:W-:Y:S01]  /*bb40*/  FMUL.FTZ R40, R40, R12.reuse ;  /* 0x0000000c28287220 */ /* 0x080fe20000410000 */
        /* <DEDUP_REMOVED lines=17> */
[----:B------:R-:W-:Y:S01]  /*bc60*/  FFMA.FTZ R115, R193, R88, -R181 ;  /* 0x00000058c1737223 */ /* 0x000fe200000108b5 */
[----:B0-----:R-:W-:Y:S01]  /*bc70*/  FADD.FTZ R130, R186, R107 ;  /* 0x0000006bba827221 */ /* 0x001fe20000010000 */
[----:B------:R-:W0:Y:S01]  /*bc80*/  MUFU.EX2 R122, R122 ;  /* 0x0000007a007a7308 */ /* 0x000e220000000800 */
[----:B------:R-:W-:Y:S01]  /*bc90*/  FADD.FTZ R107, R187, R128 ;  /* 0x00000080bb6b7221 */ /* 0x000fe20000010000 */
[----:B------:R-:W-:Y:S01]  /*bca0*/  F2FP.BF16.F32.PACK_AB R193, R139, R102 ;  /* 0x000000668bc1723e */ /* 0x000fe200000010ff */
[----:B------:R-:W-:Y:S01]  /*bcb0*/  FADD.FTZ R111, R153, R130 ;  /* 0x00000082996f7221 */ /* 0x000fe20000010000 */
[----:B--2---:R-:W-:Y:S01]  /*bcc0*/  F2FP.BF16.F32.PACK_AB R201, R11, R10 ;  /* 0x0000000a0bc9723e */ /* 0x004fe200000010ff */
[----:B-1----:R-:W-:Y:S01]  /*bcd0*/  FADD.FTZ R127, R112, R107 ;  /* 0x0000006b707f7221 */ /* 0x002fe20000010000 */
[-C--:B------:R-:W-:Y:S01]  /*bce0*/  FFMA.FTZ R107, R195, R88.reuse, -R181 ;  /* 0x00000058c36b7223 */ /* 0x080fe200000108b5 */
[----:B------:R-:W-:Y:S01]  /*bcf0*/  FADD.FTZ R128, R188, R111 ;  /* 0x0000006fbc807221 */ /* 0x000fe20000010000 */
[----:B------:R-:W-:Y:S01]  /*bd00*/  FFMA.FTZ R111, R197, R88, -R181 ;  /* 0x00000058c56f7223 */ /* 0x000fe200000108b5 */
[----:B------:R-:W-:Y:S01]  /*bd10*/  FADD.FTZ R130, R106, R127 ;  /* 0x0000007f6a827221 */ /* 0x000fe20000010000 */
[----:B------:R-:W1:Y:S01]  /*bd20*/  MUFU.EX2 R124, R124 ;  /* 0x0000007c007c7308 */ /* 0x000e620000000800 */
[----:B------:R-:W-:Y:S01]  /*bd30*/  FADD.FTZ R99, R145, R128 ;  /* 0x0000008091637221 */ /* 0x000fe20000010000 */
[----:B------:R-:W-:Y:S01]  /*bd40*/  F2FP.BF16.F32.PACK_AB R195, R143, R100 ;  /* 0x000000648fc3723e */ /* 0x000fe200000010ff */
[----:B------:R-:W-:Y:S01]  /*bd50*/  FADD.FTZ R127, R155, R130 ;  /* 0x000000829b7f7221 */ /* 0x000fe20000010000 */
[----:B------:R-:W-:Y:S01]  /*bd60*/  F2FP.BF16.F32.PACK_AB R197, R116, R21 ;  /* 0x0000001574c5723e */ /* 0x000fe200000010ff */
[----:B------:R-:W-:Y:S01]  /*bd70*/  FADD.FTZ R128, R190, R99 ;  /* 0x00000063be807221 */ /* 0x000fe20000010000 */
[-C--:B------:R-:W-:Y:S01]  /*bd80*/  FFMA.FTZ R99, R91, R88.reuse, -R181 ;  /* 0x000000585b637223 */ /* 0x080fe200000108b5 */
[----:B------:R-:W-:Y:S01]  /*bd90*/  FADD.FTZ R130, R104, R127 ;  /* 0x0000007f68827221 */ /* 0x000fe20000010000 */
[----:B------:R-:W-:Y:S01]  /*bda0*/  FFMA.FTZ R91, R199, R88, -R181 ;  /* 0x00000058c75b7223 */ /* 0x000fe200000108b5 */
[----:B------:R-:W-:Y:S01]  /*bdb0*/  FADD.FTZ R127, R149, R128 ;  /* 0x00000080957f7221 */ /* 0x000fe20000010000 */
[----:B------:R-:W-:Y:S01]  /*bdc0*/  F2FP.BF16.F32.PACK_AB R181, R163, R108 ;  /* 0x0000006ca3b5723e */ /* 0x000fe200000010ff */
        /* <DEDUP_REMOVED lines=33> */
[----:B------:R4:W5:Y:S01]  /*bfe0*/  MUFU.EX2 R98, R123 ;  /* 0x0000007b00627308 */ /* 0x0009620000000800 */
[----:B------:R-:W-:Y:S01]  /*bff0*/  FADD.FTZ R108, R200, R15 ;  /* 0x0000000fc86c7221 */ /* 0x000fe20000010000 */
[-C--:B------:R-:W-:Y:S01]  /*c000*/  FMUL.FTZ R69, R69, R12.reuse ;  /* 0x0000000c45457220 */ /* 0x080fe20000410000 */
[----:B------:R-:W-:Y:S01]  /*c010*/  FADD.FTZ R110, R10, R127 ;  /* 0x0000007f0a6e7221 */ /* 0x000fe20000010000 */
[-C--:B------:R-:W-:Y:S01]  /*c020*/  FMUL.FTZ R72, R72, R12.reuse ;  /* 0x0000000c48487220 */ /* 0x080fe20000410000 */
[----:B------:R-:W-:Y:S01]  /*c030*/  FADD.FTZ R15, R121, R108 ;  /* 0x0000006c790f7221 */ /* 0x000fe20000010000 */
[-C--:B------:R-:W-:Y:S01]  /*c040*/  FMUL.FTZ R73, R73, R12.reuse ;  /* 0x0000000c49497220 */ /* 0x080fe20000410000 */
[----:B------:R-:W-:Y:S01]  /*c050*/  FADD.FTZ R110, R11, R110 ;  /* 0x0000006e0b6e7221 */ /* 0x000fe20000010000 */
[----:B------:R-:W5:Y:S01]  /*c060*/  MUFU.EX2 R111, R111 ;  /* 0x0000006f006f7308 */ /* 0x000f620000000800 */
[----:B------:R-:W-:Y:S01]  /*c070*/  FADD.FTZ R106, R202, R15 ;  /* 0x0000000fca6a7221 */ /* 0x000fe20000010000 */
[-C--:B------:R-:W-:Y:S01]  /*c080*/  FMUL.FTZ R76, R76, R12.reuse ;  /* 0x0000000c4c4c7220 */ /* 0x080fe20000410000 */
[----:B------:R-:W-:Y:S01]  /*c090*/  FADD.FTZ R15, R203, R110 ;  /* 0x0000006ecb0f7221 */ /* 0x000fe20000010000 */
[-C--:B------:R-:W-:Y:S01]  /*c0a0*/  FMUL.FTZ R77, R77, R12.reuse ;  /* 0x0000000c4d4d7220 */ /* 0x080fe20000410000 */
[----:B----4-:R-:W-:Y:S01]  /*c0b0*/  FADD.FTZ R123, R125, R106 ;  /* 0x0000006a7d7b7221 */ /* 0x010fe20000010000 */
[-C--:B------:R-:W-:Y:S01]  /*c0c0*/  FMUL.FTZ R80, R80, R12.reuse ;  /* 0x0000000c50507220 */ /* 0x080fe20000410000 */
[----:B---3--:R-:W-:Y:S01]  /*c0d0*/  FADD.FTZ R104, R114, R15 ;  /* 0x0000000f72687221 */ /* 0x008fe20000010000 */
[----:B------:R-:W3:Y:S01]  /*c0e0*/  MUFU.EX2 R99, R99 ;  /* 0x0000006300637308 */ /* 0x000ee20000000800 */
[----:B------:R-:W-:Y:S01]  /*c0f0*/  FADD.FTZ R102, R204, R123 ;  /* 0x0000007bcc667221 */ /* 0x000fe20000010000 */
[-C--:B------:R-:W-:Y:S01]  /*c100*/  FMUL.FTZ R81, R81, R12.reuse ;  /* 0x0000000c51517220 */ /* 0x080fe20000410000 */
[----:B------:R-:W-:Y:S01]  /*c110*/  FADD.FTZ R15, R205, R104 ;  /* 0x00000068cd0f7221 */ /* 0x000fe20000010000 */
[-C--:B------:R-:W-:Y:S01]  /*c120*/  FMUL.FTZ R84, R84, R12.reuse ;  /* 0x0000000c54547220 */ /* 0x080fe20000410000 */
[----:B------:R-:W-:Y:S01]  /*c130*/  FADD.FTZ R123, R113, R102 ;  /* 0x00000066717b7221 */ /* 0x000fe20000010000 */
[----:B------:R-:W-:Y:S01]  /*c140*/  FMUL.FTZ R85, R85, R12 ;  /* 0x0000000c55557220 */ /* 0x000fe20000410000 */
[----:B0-----:R-:W-:Y:S01]  /*c150*/  FADD.FTZ R100, R122, R15 ;  /* 0x0000000f7a647221 */ /* 0x001fe20000010000 */
[----:B------:R-:W0:Y:S01]  /*c160*/  MUFU.EX2 R91, R91 ;  /* 0x0000005b005b7308 */ /* 0x000e220000000800 */
[----:B------:R-:W-:Y:S01]  /*c170*/  FADD.FTZ R102, R206, R123 ;  /* 0x0000007bce667221 */ /* 0x000fe20000010000 */
[----:B------:R-:W-:Y:S01]  /*c180*/  F2FP.BF16.F32.PACK_AB R178, R169, R178 ;  /* 0x000000b2a9b2723e */ /* 0x000fe200000010ff */
[----:B------:R-:W-:Y:S01]  /*c190*/  FADD.FTZ R15, R207, R100 ;  /* 0x00000064cf0f7221 */ /* 0x000fe20000010000 */
[----:B------:R-:W-:Y:S01]  /*c1a0*/  F2FP.BF16.F32.PACK_AB R182, R161, R182 ;  /* 0x000000b6a1b6723e */ /* 0x000fe200000010ff */
[----:B------:R-:W-:Y:S01]  /*c1b0*/  FADD.FTZ R21, R117, R102 ;  /* 0x0000006675157221 */ /* 0x000fe20000010000 */
[----:B------:R-:W-:Y:S01]  /*c1c0*/  F2FP.BF16.F32.PACK_AB R183, R118, R183 ;  /* 0x000000b776b7723e */ /* 0x000fe200000010ff */
[----:B-1----:R-:W-:Y:S01]  /*c1d0*/  FADD.FTZ R100, R124, R15 ;  /* 0x0000000f7c647221 */ /* 0x002fe20000010000 */
[----:B------:R-:W-:Y:S01]  /*c1e0*/  F2FP.BF16.F32.PACK_AB R184, R165, R184 ;  /* 0x000000b8a5b8723e */ /* 0x000fe200000010ff */
[----:B------:R-:W-:Y:S01]  /*c1f0*/  FADD.FTZ R102, R208, R21 ;  /* 0x00000015d0667221 */ /* 0x000fe20000010000 */
[----:B------:R-:W-:Y:S01]  /*c200*/  F2FP.BF16.F32.PACK_AB R186, R153, R186 ;  /* 0x000000ba99ba723e */ /* 0x000fe200000010ff */
[----:B------:R-:W-:Y:S01]  /*c210*/  FADD.FTZ R15, R209, R100 ;  /* 0x00000064d10f7221 */ /* 0x000fe20000010000 */
[----:B--2---:R-:W-:Y:S01]  /*c220*/  F2FP.BF16.F32.PACK_AB R209, R96, R209 ;  /* 0x000000d160d1723e */ /* 0x004fe200000010ff */
[----:B------:R-:W-:Y:S01]  /*c230*/  FADD.FTZ R11, R105, R102 ;  /* 0x00000066690b7221 */ /* 0x000fe20000010000 */
[----:B------:R-:W-:Y:S01]  /*c240*/  F2FP.BF16.F32.PACK_AB R187, R112, R187 ;  /* 0x000000bb70bb723e */ /* 0x000fe200000010ff */
        /* <DEDUP_REMOVED lines=8> */
[----:B-----5:R-:W-:Y:S01]  /*c2d0*/  FADD.FTZ R10, R98, R11 ;  /* 0x0000000b620a7221 */ /* 0x020fe20000010000 */
        /* <DEDUP_REMOVED lines=23> */
[----:B---3--:R-:W-:Y:S01]  /*c450*/  FADD.FTZ R10, R99, R10 ;  /* 0x0000000a630a7221 */ /* 0x008fe20000010000 */
[----:B------:R-:W-:Y:S01]  /*c460*/  F2FP.BF16.F32.PACK_AB R211, R98, R211 ;  /* 0x000000d362d3723e */ /* 0x000fe200000010ff */
[----:B------:R-:W-:Y:S01]  /*c470*/  FADD.FTZ R20, R94, R11 ;  /* 0x0000000b5e147221 */ /* 0x000fe20000010000 */
[----:B------:R-:W-:Y:S01]  /*c480*/  F2FP.BF16.F32.PACK_AB R213, R119, R115 ;  /* 0x0000007377d5723e */ /* 0x000fe200000010ff */
[----:B0-----:R-:W-:Y:S01]  /*c490*/  FADD.FTZ R10, R91, R10 ;  /* 0x0000000a5b0a7221 */ /* 0x001fe20000010000 */
[----:B------:R-:W-:Y:S01]  /*c4a0*/  F2FP.BF16.F32.PACK_AB R215, R103, R107 ;  /* 0x0000006b67d7723e */ /* 0x000fe200000010ff */
[----:B------:R-:W-:Y:S01]  /*c4b0*/  FADD.FTZ R11, R13, R20 ;  /* 0x000000140d0b7221 */ /* 0x000fe20000010000 */
[----:B------:R-:W-:Y:S01]  /*c4c0*/  F2FP.BF16.F32.PACK_AB R216, R175, R92 ;  /* 0x0000005cafd8723e */ /* 0x000fe200000010ff */
[----:B------:R-:W-:Y:S01]  /*c4d0*/  FADD.FTZ R10, R95, R10 ;  /* 0x0000000a5f0a7221 */ /* 0x000fe20000010000 */
        /* <DEDUP_REMOVED lines=34> */
[----:B------:R-:W-:Y:S01]  /*c700*/  IMAD.MOV.U32 R15, RZ, RZ, R16 ;  /* 0x000000ffff0f7224 */ /* 0x000fe200078e0010 */
[----:B------:R-:W-:Y:S01]  /*c710*/  MOV R12, R89 ;  /* 0x00000059000c7202 */ /* 0x000fe20000000f00 */
[----:B------:R-:W-:Y:S01]  /*c720*/  IMAD.MOV.U32 R13, RZ, RZ, R133 ;  /* 0x000000ffff0d7224 */ /* 0x000fe200078e0085 */
[----:B------:R-:W-:Y:S06]  /*c730*/  @P2 BRA `(.L_x_7062) ;  /* 0xffffffa8005c2947 */ /* 0x000fec000383ffff */
.L_x_7053:
[----:B------:R-:W-:Y:S06]  /*c740*/  BAR.ARV 0x8, 0x180 ;  /* 0x0206000000007b1d */ /* 0x000fec0000002000 */
[----:B------:R-:W-:Y:S05]  /*c750*/  @!P0 BRA `(.L_x_7063) ;  /* 0x0000000000048947 */ /* 0x000fea0003800000 */
[----:B------:R-:W-:Y:S01]  /*c760*/  BPT.TRAP 0x1 ;  /* 0x000000040000795c */ /* 0x000fe20000300000 */
.L_x_7063:
[----:B------:R-:W-:Y:S01]  /*c770*/  IMAD R8, R2, 0x8, R0 ;  /* 0x0000000802087824 */ /* 0x000fe200078e0200 */
[----:B------:R-:W-:-:S04]  /*c780*/  SHF.L.U32 R3, R16, 0x1f, RZ ;  /* 0x0000001f10037819 */ /* 0x000fc800000006ff */
[----:B------:R0:W1:Y:S01]  /*c790*/  SYNCS.PHASECHK.TRANS64.TRYWAIT P2, [R8+URZ+0x34850], R3 ;  /* 0x03485003080075a7 */ /* 0x000062000804017f */
[----:B------:R-:W-:Y:S05]  /*c7a0*/  @!P0 BRA `(.L_x_7064) ;  /* 0x0000000000048947 */ /* 0x000fea0003800000 */
[----:B------:R-:W-:Y:S01]  /*c7b0*/  BPT.TRAP 0x1 ;  /* 0x000000040000795c */ /* 0x000fe20000300000 */
.L_x_7064:
[----:B-1----:R-:W-:Y:S05]  /*c7c0*/  @P2 BRA `(.L_x_7065) ;  /* 0x0000000000082947 */ /* 0x002fea0003800000 */
[----:B------:R-:W1:Y:S02]  /*c7d0*/  SYNCS.PHASECHK.TRANS64.TRYWAIT P0, [R8+URZ+0x34850], R3 ;  /* 0x03485003080075a7 */ /* 0x000e64000800017f */
[----:B-1----:R-:W-:Y:S05]  /*c7e0*/  @!P0 BRA `(.L_x_7066) ;  /* 0x0000008800c48947 */ /* 0x002fea0003800000 */
.L_x_7065:
[----:B------:R-:W-:Y:S05]  /*c7f0*/  WARPSYNC.ALL ;  /* 0x0000000000007948 */ /* 0x000fea0003800000 */
[----:B------:R-:W-:Y:S01]  /*c800*/  VIADD R0, R0, 0x400 ;  /* 0x0000040000007836 */ /* 0x000fe20000000000 */
[----:B------:R-:W-:Y:S01]  /*c810*/  WARPGROUP.ARRIVE ;  /* 0x00000000000079c5 */ /* 0x000fe20000000000 */
[----:B------:R-:W-:Y:S01]  /*c820*/  IMAD.MOV.U32 R7, RZ, RZ, 0x40000040 ;  /* 0x40000040ff077424 */ /* 0x000fe200078e00ff */
[----:B01----:R-:W-:Y:S01]  /*c830*/  SHFL.BFLY PT, R3, R10, 0x2, 0x1f ;  /* 0x0c401f000a037f89 */ /* 0x003fe200000e0000 */
[----:B------:R-:W-:Y:S01]  /*c840*/  IMAD.MOV.U32 R9, RZ, RZ, RZ ;  /* 0x000000ffff097224 */ /* 0x000fe200078e00ff */
[----:B------:R-:W-:Y:S01]  /*c850*/  SHF.R.U32.HI R0, RZ, 0x4, R0 ;  /* 0x00000004ff007819 */ /* 0x000fe20000011600 */
[----:B------:R-:W-:-:S03]  /*c860*/  VIADD R224, R224, 0x1 ;  /* 0x00000001e0e07836 */ /* 0x000fc60000000000 */
[----:B------:R-:W-:-:S04]  /*c870*/  LOP3.LUT R0, R0, 0x3fff, RZ, 0xc0, !PT ;  /* 0x00003fff00007812 */ /* 0x000fc800078ec0ff */
[----:B------:R-:W-:Y:S02]  /*c880*/  LOP3.LUT R5, R0, 0x5800000, RZ, 0xfc, !PT ;  /* 0x0580000000057812 */ /* 0x000fe400078efcff */
[----:B------:R-:W0:Y:S03]  /*c890*/  SHFL.BFLY PT, R0, R11, 0x2, 0x1f ;  /* 0x0c401f000b007f89 */ /* 0x000e2600000e0000 */
[----:B------:R-:W-:Y:S02]  /*c8a0*/  IMAD R4, R2, 0xb00, R5 ;  /* 0x00000b0002047824 */ /* 0x000fe400078e0205 */
[----:B------:R-:W-:Y:S02]  /*c8b0*/  IMAD.MOV.U32 R5, RZ, RZ, 0x40000040 ;  /* 0x40000040ff057424 */ /* 0x000fe400078e00ff */
[C---:B------:R-:W-:Y:S01]  /*c8c0*/  VIADD R6, R4.reuse, 0x80 ;  /* 0x0000008004067836 */ /* 0x040fe20000000000 */
[----:B------:R-:W-:-:S02]  /*c8d0*/  R2UR UR6, R4 ;  /* 0x00000000040672ca */ /* 0x000fc400000e0000 */
[----:B------:R-:W-:Y:S01]  /*c8e0*/  R2UR UR7, R5 ;  /* 0x00000000050772ca */ /* 0x000fe200000e0000 */
[----:B------:R-:W-:-:S12]  /*c8f0*/  IMAD.MOV.U32 R5, RZ, RZ, 0x40000040 ;  /* 0x40000040ff057424 */ /* 0x000fd800078e00ff */
[----:B------:R-:W-:Y:S01]  /*c900*/  HGMMA.64x128x16.F32.BF16 R24, R176, gdesc[UR4].tnspB, R24, gsb0 ;  /* 0x41e00004b0187df0 */ /* 0x000fe20008001818 */
[----:B------:R-:W-:Y:S01]  /*c910*/  R2UR UR6, R6 ;  /* 0x00000000060672ca */ /* 0x000fe200000e0000 */
[----:B------:R-:W-:Y:S01]  /*c920*/  VIADD R6, R4, 0x100 ;  /* 0x0000010004067836 */ /* 0x000fe20000000000 */
[----:B------:R-:W-:Y:S01]  /*c930*/  R2UR UR7, R7 ;  /* 0x00000000070772ca */ /* 0x000fe200000e0000 */
[----:B------:R-:W-:Y:S02]  /*c940*/  IMAD.MOV.U32 R7, RZ, RZ, 0x40000040 ;  /* 0x40000040ff077424 */ /* 0x000fe400078e00ff */
[----:B0-----:R-:W-:Y:S01]  /*c950*/  FADD.FTZ R0, R0, R11 ;  /* 0x0000000b00007221 */ /* 0x001fe20000010000 */
[----:B------:R-:W-:Y:S02]  /*c960*/  VIADD R11, R2, 0x1 ;  /* 0x00000001020b7836 */ /* 0x000fe40000000000 */
[----:B------:R-:W-:-:S03]  /*c970*/  IMAD.MOV.U32 R2, RZ, RZ, RZ ;  /* 0x000000ffff027224 */ /* 0x000fc600078e00ff */
[----:B------:R-:W-:Y:S01]  /*c980*/  ISETP.NE.AND P2, PT, R11, 0x2, PT ;  /* 0x000000020b00780c */ /* 0x000fe20003f45270 */
[----:B------:R-:W-:Y:S02]  /*c990*/  WARPGROUP.DEPBAR.LE gsb0, 0x0 ;  /* 0x00008000000079c5 */ /* 0x000fe40000010000 */
[----:B------:R-:W-:-:S06]  /*c9a0*/  WARPGROUP.ARRIVE ;  /* 0x00000000000079c5 */ /* 0x000fcc0000000000 */
[----:B------:R-:W-:Y:S01]  /*c9b0*/  HGMMA.64x128x16.F32.BF16 R24, R180, gdesc[UR4].tnspB, R24, gsb0 ;  /* 0x41e00004b4187df0 */ /* 0x000fe20008001818 */
[----:B------:R-:W-:Y:S01]  /*c9c0*/  R2UR UR6, R6 ;  /* 0x00000000060672ca */ /* 0x000fe200000e0000 */
[----:B------:R-:W-:Y:S01]  /*c9d0*/  VIADD R6, R4, 0x180 ;  /* 0x0000018004067836 */ /* 0x000fe20000000000 */
[----:B------:R-:W-:Y:S02]  /*c9e0*/  R2UR UR7, R7 ;  /* 0x00000000070772ca */ /* 0x000fe400000e0000 */
[----:B------:R-:W-:Y:S01]  /*c9f0*/  MOV R7, 0x40000040 ;  /* 0x4000004000077802 */ /* 0x000fe20000000f00 */
[----:B------:R-:W-:Y:S02]  /*ca00*/  WARPGROUP.DEPBAR.LE gsb0, 0x0 ;  /* 0x00008000000079c5 */ /* 0x000fe40000010000 */
[----:B------:R-:W-:-:S08]  /*ca10*/  WARPGROUP.ARRIVE ;  /* 0x00000000000079c5 */ /* 0x000fd00000000000 */
[----:B------:R-:W-:Y:S01]  /*ca20*/  HGMMA.64x128x16.F32.BF16 R24, R184, gdesc[UR4].tnspB, R24, gsb0 ;  /* 0x41e00004b8187df0 */ /* 0x000fe20008001818 */
[----:B------:R-:W-:Y:S01]  /*ca30*/  R2UR UR6, R6 ;  /* 0x00000000060672ca */ /* 0x000fe200000e0000 */
[----:B------:R-:W-:Y:S01]  /*ca40*/  VIADD R6, R4, 0x200 ;  /* 0x0000020004067836 */ /* 0x000fe20000000000 */
[----:B------:R-:W-:Y:S01]  /*ca50*/  R2UR UR7, R7 ;  /* 0x00000000070772ca */ /* 0x000fe200000e0000 */
[----:B------:R-:W-:Y:S01]  /*ca60*/  IMAD.MOV.U32 R7, RZ, RZ, 0x40000040 ;  /* 0x40000040ff077424 */ /* 0x000fe200078e00ff */
[----:B------:R-:W-:Y:S02]  /*ca70*/  WARPGROUP.DEPBAR.LE gsb0, 0x0 ;  /* 0x00008000000079c5 */ /* 0x000fe40000010000 */
[----:B------:R-:W-:-:S09]  /*ca80*/  WARPGROUP.ARRIVE ;  /* 0x00000000000079c5 */ /* 0x000fd20000000000 */
        /* <DEDUP_REMOVED lines=22> */
[----:B------:R-:W-:Y:S02]  /*cbf0*/  R2UR UR6, R6 ;  /* 0x00000000060672ca */ /* 0x000fe400000e0000 */
[----:B------:R-:W-:Y:S01]  /*cc00*/  R2UR UR7, R7 ;  /* 0x00000000070772ca */ /* 0x000fe200000e0000 */
[----:B------:R-:W-:Y:S01]  /*cc10*/  IMAD.MOV.U32 R7, RZ, RZ, 0x40000040 ;  /* 0x40000040ff077424 */ /* 0x000fe200078e00ff */
[----:B------:R-:W-:Y:S01]  /*cc20*/  IADD3 R6, R4, 0x400, RZ ;  /* 0x0000040004067810 */ /* 0x000fe20007ffe0ff */
[----:B------:R-:W-:Y:S02]  /*cc30*/  WARPGROUP.DEPBAR.LE gsb0, 0x0 ;  /* 0x00008000000079c5 */ /* 0x000fe40000010000 */
[----:B------:R-:W-:-:S08]  /*cc40*/  WARPGROUP.ARRIVE ;  /* 0x00000000000079c5 */ /* 0x000fd00000000000 */
[----:B------:R-:W-:Y:S01]  /*cc50*/  HGMMA.64x128x16.F32.BF16 R24, R204, gdesc[UR4].tnspB, R24, gsb0 ;  /* 0x41e00004cc187df0 */ /* 0x000fe20008001818 */
[----:B------:R-:W-:Y:S01]  /*cc60*/  R2UR UR6, R6 ;  /* 0x00000000060672ca */ /* 0x000fe200000e0000 */
[C---:B------:R-:W-:Y:S01]  /*cc70*/  VIADD R6, R4.reuse, 0x480 ;  /* 0x0000048004067836 */ /* 0x040fe20000000000 */
[----:B------:R-:W-:Y:S01]  /*cc80*/  R2UR UR7, R7 ;  /* 0x00000000070772ca */ /* 0x000fe200000e0000 */
[----:B------:R-:W-:Y:S02]  /*cc90*/  IMAD.MOV.U32 R7, RZ, RZ, 0x40000040 ;  /* 0x40000040ff077424 */ /* 0x000fe400078e00ff */
[----:B------:R-:W-:Y:S01]  /*cca0*/  VIADD R4, R4, 0x500 ;  /* 0x0000050004047836 */ /* 0x000fe20000000000 */
[----:B------:R-:W-:Y:S02]  /*ccb0*/  WARPGROUP.DEPBAR.LE gsb0, 0x0 ;  /* 0x00008000000079c5 */ /* 0x000fe40000010000 */
[----:B------:R-:W-:-:S07]  /*ccc0*/  WARPGROUP.ARRIVE ;  /* 0x00000000000079c5 */ /* 0x000fce0000000000 */
[----:B------:R-:W-:Y:S01]  /*ccd0*/  HGMMA.64x128x16.F32.BF16 R24, R208, gdesc[UR4].tnspB, R24, gsb0 ;  /* 0x41e00004d0187df0 */ /* 0x000fe20008001818 */
[----:B------:R-:W-:Y:S02]  /*cce0*/  R2UR UR6, R6 ;  /* 0x00000000060672ca */ /* 0x000fe400000e0000 */
[----:B------:R-:W-:Y:S01]  /*ccf0*/  R2UR UR7, R7 ;  /* 0x00000000070772ca */ /* 0x000fe200000e0000 */
[----:B------:R-:W-:-:S05]  /*cd00*/  @!P1 VIADD R7, R8, 0x34860 ;  /* 0x0003486008079836 */ /* 0x000fca0000000000 */
[----:B------:R-:W-:Y:S01]  /*cd10*/  @!P1 PRMT R7, RZ, 0x654, R7 ;  /* 0x00000654ff079816 */ /* 0x000fe20000000007 */
[----:B------:R-:W-:Y:S02]  /*cd20*/  WARPGROUP.DEPBAR.LE gsb0, 0x0 ;  /* 0x00008000000079c5 */ /* 0x000fe40000010000 */
[----:B------:R-:W-:-:S06]  /*cd30*/  WARPGROUP.ARRIVE ;  /* 0x00000000000079c5 */ /* 0x000fcc0000000000 */
[----:B------:R-:W-:Y:S01]  /*cd40*/  HGMMA.64x128x16.F32.BF16 R24, R212, gdesc[UR4].tnspB, R24, gsb0 ;  /* 0x41e00004d4187df0 */ /* 0x000fe20008001818 */
[----:B------:R-:W-:Y:S01]  /*cd50*/  R2UR UR6, R4 ;  /* 0x00000000040672ca */ /* 0x000fe200000e0000 */
[----:B------:R-:W-:Y:S01]  /*cd60*/  FADD.FTZ R4, R3, R10 ;  /* 0x0000000a03047221 */ /* 0x000fe20000010000 */
[----:B------:R-:W-:Y:S01]  /*cd70*/  R2UR UR7, R5 ;  /* 0x00000000050772ca */ /* 0x000fe200000e0000 */
[----:B------:R-:W0:Y:S04]  /*cd80*/  SHFL.BFLY PT, R3, R0, 0x1, 0x1f ;  /* 0x0c201f0000037f89 */ /* 0x000e2800000e0000 */
[----:B------:R-:W1:Y:S01]  /*cd90*/  SHFL.BFLY PT, R5, R4, 0x1, 0x1f ;  /* 0x0c201f0004057f89 */ /* 0x000e6200000e0000 */
[----:B0-----:R-:W-:Y:S01]  /*cda0*/  FADD.FTZ R12, R0, R3 ;  /* 0x00000003000c7221 */ /* 0x001fe20000010000 */
[----:B------:R-:W-:-:S02]  /*cdb0*/  SEL R3, RZ, 0x1, P2 ;  /* 0x00000001ff037807 */ /* 0x000fc40001000000 */
[----:B------:R-:W-:Y:S01]  /*cdc0*/  MOV R0, 0xff800000 ;  /* 0xff80000000007802 */ /* 0x000fe20000000f00 */
[----:B-1----:R-:W-:Y:S01]  /*cdd0*/  FADD.FTZ R13, R4, R5 ;  /* 0x00000005040d7221 */ /* 0x002fe20000010000 */
[----:B------:R-:W-:Y:S02]  /*cde0*/  FSETP.NE.FTZ.AND P0, PT, R12, RZ, PT ;  /* 0x000000ff0c00720b */ /* 0x000fe40003f15000 */
[----:B------:R-:W-:Y:S01]  /*cdf0*/  LOP3.LUT R16, R16, R3, RZ, 0x3c, !PT ;  /* 0x0000000310107212 */ /* 0x000fe200078e3cff */
[----:B------:R-:W-:Y:S01]  /*ce00*/  IMAD.MOV.U32 R3, RZ, RZ, -0x800000 ;  /* 0xff800000ff037424 */ /* 0x000fe200078e00ff */
        /* <DEDUP_REMOVED lines=14> */
[----:B------:R-:W-:Y:S03]  /*cef0*/  HGMMA.64x128x16.F32.BF16 R24, R216, gdesc[UR4].tnspB, R24, gsb0 ;  /* 0x41e00004d8187df0 */ /* 0x000fe60008001818 */
[----:B------:R-:W-:Y:S02]  /*cf00*/  WARPGROUP.DEPBAR.LE gsb0, 0x0 ;  /* 0x00008000000079c5 */ /* 0x000fe40000010000 */
        /* <DEDUP_REMOVED lines=65> */
[----:B------:R-:W-:-:S07]  /*d320*/  SEL R2, R11, RZ, P2 ;  /* 0x000000ff0b027207 */ /* 0x000fce0001000000 */
.L_x_7045:
        /* <DEDUP_REMOVED lines=11> */
[----:B------:R-:W-:Y:S01]  /*d3e0*/  F2FP.BF16.F32.PACK_AB R34, R57, R60 ;  /* 0x0000003c3922723e */ /* 0x000fe200000010ff */
[----:B------:R-:W-:Y:S01]  /*d3f0*/  ULDC.64 UR6, c[0x0][0x208] ;  /* 0x0000820000067ab9 */ /* 0x000fe20000000a00 */
[----:B------:R-:W3:Y:S01]  /*d400*/  LDC R60, c[0x0][0xbe8] ;  /* 0x0002fa00ff3c7b82 */ /* 0x000ee20000000800 */
[----:B------:R-:W-:Y:S02]  /*d410*/  F2FP.BF16.F32.PACK_AB R7, R7, R8 ;  /* 0x000000080707723e */ /* 0x000fe400000010ff */
[----:B------:R-:W-:Y:S02]  /*d420*/  F2FP.BF16.F32.PACK_AB R6, R6, R107 ;  /* 0x0000006b0606723e */ /* 0x000fe400000010ff */
[----:B------:R-:W-:-:S02]  /*d430*/  F2FP.BF16.F32.PACK_AB R32, R32, R61 ;  /* 0x0000003d2020723e */ /* 0x000fc400000010ff */
[----:B------:R-:W-:Y:S02]  /*d440*/  F2FP.BF16.F32.PACK_AB R35, R35, R54 ;  /* 0x000000362323723e */ /* 0x000fe400000010ff */
[----:B------:R-:W-:Y:S02]  /*d450*/  F2FP.BF16.F32.PACK_AB R56, R53, R56 ;  /* 0x000000383538723e */ /* 0x000fe400000010ff */
[----:B------:R-:W-:Y:S02]  /*d460*/  F2FP.BF16.F32.PACK_AB R57, R43, R46 ;  /* 0x0000002e2b39723e */ /* 0x000fe400000010ff */
[----:B------:R-:W-:Y:S02]  /*d470*/  F2FP.BF16.F32.PACK_AB R44, R41, R44 ;  /* 0x0000002c292c723e */ /* 0x000fe400000010ff */
[----:B------:R-:W-:Y:S01]  /*d480*/  F2FP.BF16.F32.PACK_AB R46, R29, R40 ;  /* 0x000000281d2e723e */ /* 0x000fe200000010ff */
[----:B------:R-:W-:Y:S01]  /*d490*/  IMAD.MOV.U32 R29, RZ, RZ, RZ ;  /* 0x000000ffff1d7224 */ /* 0x000fe200078e00ff */
[----:B------:R-:W-:-:S02]  /*d4a0*/  MOV R20, R28 ;  /* 0x0000001c00147202 */ /* 0x000fc40000000f00 */
[----:B--2---:R-:W-:-:S03]  /*d4b0*/  MOV R21, R5 ;  /* 0x0000000500157202 */ /* 0x004fc60000000f00 */
[----:B------:R-:W-:-:S03]  /*d4c0*/  IMAD.WIDE R4, R230, 0x2, R20 ;  /* 0x00000002e6047825 */ /* 0x000fc600078e0214 */
[C---:B------:R-:W-:Y:S02]  /*d4d0*/  IADD3 R59, P6, R4.reuse, 0x20, RZ ;  /* 0x00000020043b7810 */ /* 0x040fe40007fde0ff */
[C---:B------:R-:W-:Y:S02]  /*d4e0*/  IADD3 R71, P3, R4.reuse, 0x4000, RZ ;  /* 0x0000400004477810 */ /* 0x040fe40007f7e0ff */
[C---:B------:R-:W-:Y:S01]  /*d4f0*/  LOP3.LUT R9, R4.reuse, 0x380, RZ, 0xc0, !PT ;  /* 0x0000038004097812 */ /* 0x040fe200078ec0ff */
[--C-:B------:R-:W-:Y:S01]  /*d500*/  IMAD.X R31, RZ, RZ, R5.reuse, P6 ;  /* 0x000000ffff1f7224 */ /* 0x100fe200030e0605 */
[C---:B------:R-:W-:Y:S01]  /*d510*/  IADD3 R63, P5, R4.reuse, 0x40, RZ ;  /* 0x00000040043f7810 */ /* 0x040fe20007fbe0ff */
[--C-:B------:R-:W-:Y:S01]  /*d520*/  IMAD.X R15, RZ, RZ, R5.reuse, P3 ;  /* 0x000000ffff0f7224 */ /* 0x100fe200018e0605 */
[----:B------:R-:W-:Y:S02]  /*d530*/  IADD3 R67, P4, R4, 0x60, RZ ;  /* 0x0000006004437810 */ /* 0x000fe40007f9e0ff */
[----:B------:R-:W-:Y:S01]  /*d540*/  LOP3.LUT R14, R59, 0x380, RZ, 0xc0, !PT ;  /* 0x000003803b0e7812 */ /* 0x000fe200078ec0ff */
[--C-:B------:R-:W-:Y:S01]  /*d550*/  IMAD.X R27, RZ, RZ, R5.reuse, P5 ;  /* 0x000000ffff1b7224 */ /* 0x100fe200028e0605 */
[----:B------:R-:W-:Y:S01]  /*d560*/  LOP3.LUT R62, R71, 0x380, RZ, 0xc0, !PT ;  /* 0x00000380473e7812 */ /* 0x000fe200078ec0ff */
[----:B------:R-:W-:Y:S01]  /*d570*/  IMAD.X R25, RZ, RZ, R5, P4 ;  /* 0x000000ffff197224 */ /* 0x000fe200020e0605 */
[----:B------:R-:W-:-:S02]  /*d580*/  SHF.R.U64 R9, R9, 0x3, RZ ;  /* 0x0000000309097819 */ /* 0x000fc400000012ff */
[----:B------:R-:W-:Y:S02]  /*d590*/  LOP3.LUT R24, R63, 0x380, RZ, 0xc0, !PT ;  /* 0x000003803f187812 */ /* 0x000fe400078ec0ff */
[----:B-1----:R-:W-:Y:S02]  /*d5a0*/  LOP3.LUT R48, R67, 0x380, RZ, 0xc0, !PT ;  /* 0x0000038043307812 */ /* 0x002fe400078ec0ff */
[----:B------:R-:W-:Y:S01]  /*d5b0*/  SHF.R.U64 R14, R14, 0x3, RZ ;  /* 0x000000030e0e7819 */ /* 0x000fe200000012ff */
[----:B------:R-:W-:Y:S01]  /*d5c0*/  BAR.SYNC.DEFER_BLOCKING 0x1, 0x100 ;  /* 0x0044000000007b1d */ /* 0x000fe20000010000 */
[C---:B------:R-:W-:Y:S02]  /*d5d0*/  IADD3 R75, P2, R4.reuse, 0x4020, RZ ;  /* 0x00004020044b7810 */ /* 0x040fe40007f5e0ff */
[C---:B------:R-:W-:Y:S02]  /*d5e0*/  IADD3 R79, P1, R4.reuse, 0x4040, RZ ;  /* 0x00004040044f7810 */ /* 0x040fe40007f3e0ff */
[----:B------:R-:W-:Y:S01]  /*d5f0*/  IADD3 R66, P0, R4, 0x4060, RZ ;  /* 0x0000406004427810 */ /* 0x000fe20007f1e0ff */
[----:B------:R-:W-:Y:S01]  /*d600*/  IMAD.X R13, RZ, RZ, R5, P2 ;  /* 0x000000ffff0d7224 */ /* 0x000fe200010e0605 */
[----:B------:R-:W-:-:S02]  /*d610*/  SHF.R.U64 R62, R62, 0x3, RZ ;  /* 0x000000033e3e7819 */ /* 0x000fc400000012ff */
[----:B------:R-:W-:Y:S01]  /*d620*/  LOP3.LUT R4, R9, R4, RZ, 0x3c, !PT ;  /* 0x0000000409047212 */ /* 0x000fe200078e3cff */
[----:B------:R-:W-:Y:S01]  /*d630*/  IMAD.X R9, RZ, RZ, R5, P0 ;  /* 0x000000ffff097224 */ /* 0x000fe200000e0605 */
[----:B------:R-:W-:Y:S02]  /*d640*/  SHF.R.U64 R24, R24, 0x3, RZ ;  /* 0x0000000318187819 */ /* 0x000fe400000012ff */
[----:B------:R-:W-:Y:S02]  /*d650*/  SHF.R.U64 R48, R48, 0x3, RZ ;  /* 0x0000000330307819 */ /* 0x000fe400000012ff */
[----:B------:R-:W-:Y:S02]  /*d660*/  LOP3.LUT R30, R14, R59, RZ, 0x3c, !PT ;  /* 0x0000003b0e1e7212 */ /* 0x000fe400078e3cff */
[----:B------:R-:W-:Y:S02]  /*d670*/  LOP3.LUT R14, R62, R71, RZ, 0x3c, !PT ;  /* 0x000000473e0e7212 */ /* 0x000fe400078e3cff */
[----:B------:R-:W-:-:S02]  /*d680*/  IADD3.X R11, RZ, R5, RZ, P1, !PT ;  /* 0x00000005ff0b7210 */ /* 0x000fc40000ffe4ff */
[----:B------:R-:W-:Y:S02]  /*d690*/  MOV R71, R4 ;  /* 0x0000000400477202 */ /* 0x000fe40000000f00 */
[----:B------:R-:W-:Y:S02]  /*d6a0*/  LOP3.LUT R26, R24, R63, RZ, 0x3c, !PT ;  /* 0x0000003f181a7212 */ /* 0x000fe400078e3cff */
[----:B------:R-:W-:Y:S02]  /*d6b0*/  F2FP.BF16.F32.PACK_AB R5, R10, R109 ;  /* 0x0000006d0a05723e */ /* 0x000fe400000010ff */
[----:B------:R-:W-:Y:S02]  /*d6c0*/  LOP3.LUT R24, R48, R67, RZ, 0x3c, !PT ;  /* 0x0000004330187212 */ /* 0x000fe400078e3cff */
[----:B------:R-:W-:Y:S02]  /*d6d0*/  LOP3.LUT R10, R75, 0x380, RZ, 0xc0, !PT ;  /* 0x000003804b0a7812 */ /* 0x000fe400078ec0ff */
[----:B------:R-:W-:-:S02]  /*d6e0*/  LOP3.LUT R48, R79, 0x380, RZ, 0xc0, !PT ;  /* 0x000003804f307812 */ /* 0x000fc400078ec0ff */
[----:B------:R-:W-:Y:S02]  /*d6f0*/  LOP3.LUT R59, R66, 0x380, RZ, 0xc0, !PT ;  /* 0x00000380423b7812 */ /* 0x000fe400078ec0ff */
[----:B------:R-:W-:Y:S02]  /*d700*/  SHF.R.U64 R10, R10, 0x3, RZ ;  /* 0x000000030a0a7819 */ /* 0x000fe400000012ff */
[----:B------:R-:W-:Y:S02]  /*d710*/  SHF.R.U64 R48, R48, 0x3, RZ ;  /* 0x0000000330307819 */ /* 0x000fe400000012ff */
[----:B------:R-:W-:Y:S02]  /*d720*/  SHF.R.U64 R59, R59, 0x3, RZ ;  /* 0x000000033b3b7819 */ /* 0x000fe400000012ff */
[----:B------:R-:W-:Y:S02]  /*d730*/  F2FP.BF16.F32.PACK_AB R4, R12, R111 ;  /* 0x0000006f0c04723e */ /* 0x000fe400000010ff */
[----:B------:R-:W-:-:S02]  /*d740*/  LOP3.LUT R12, R10, R75, RZ, 0x3c, !PT ;  /* 0x0000004b0a0c7212 */ /* 0x000fc400078e3cff */
[----:B------:R-:W-:Y:S01]  /*d750*/  LOP3.LUT R10, R48, R79, RZ, 0x3c, !PT ;  /* 0x0000004f300a7212 */ /* 0x000fe200078e3cff */
[----:B------:R-:W1:Y:S01]  /*d760*/  LDC.64 R74, c[0x0][0xc00] ;  /* 0x00030000ff4a7b82 */ /* 0x000e620000000a00 */
[----:B------:R-:W-:Y:S01]  /*d770*/  LOP3.LUT R8, R59, R66, RZ, 0x3c, !PT ;  /* 0x000000423b087212 */ /* 0x000fe200078e3cff */
[----:B------:R2:W-:Y:S01]  /*d780*/  STSM.16.M88.4 [R71], R4 ;  /* 0x0000000447007844 */ /* 0x0005e20000000200 */
[----:B------:R-:W-:Y:S02]  /*d790*/  MOV R62, R10 ;  /* 0x0000000a003e7202 */ /* 0x000fe40000000f00 */
[----:B------:R-:W-:Y:S02]  /*d7a0*/  MOV R48, R8 ;  /* 0x0000000800307202 */ /* 0x000fe40000000f00 */
[----:B------:R-:W-:Y:S02]  /*d7b0*/  MOV R70, R30 ;  /* 0x0000001e00467202 */ /* 0x000fe40000000f00 */
[----:B------:R-:W-:Y:S01]  /*d7c0*/  F2FP.BF16.F32.PACK_AB R8, R104, R105 ;  /* 0x000000696808723e */ /* 0x000fe200000010ff */
[----:B------:R-:W4:Y:S01]  /*d7d0*/  LDC.64 R30, c[0x0][0xc00] ;  /* 0x00030000ff1e7b82 */ /* 0x000f220000000a00 */
        /* <DEDUP_REMOVED lines=9> */
[----:B------:R-:W-:Y:S02]  /*d870*/  MOV R66, R14 ;  /* 0x0000000e00427202 */ /* 0x000fe40000000f00 */
[----:B------:R-:W-:Y:S01]  /*d880*/  MOV R63, R12 ;  /* 0x0000000c003f7202 */ /* 0x000fe20000000f00 */
[----:B------:R2:W-:Y:S01]  /*d890*/  STSM.16.M88.4 [R59], R4 ;  /* 0x000000043b007844 */ /* 0x0005e20000000200 */
[----:B------:R-:W-:Y:S02]  /*d8a0*/  MOV R67, R24 ;  /* 0x0000001800437202 */ /* 0x000fe40000000f00 */
[----:B------:R-:W-:Y:S01]  /*d8b0*/  F2FP.BF16.F32.PACK_AB R12, R94, R95 ;  /* 0x0000005f5e0c723e */ /* 0x000fe200000010ff */
[----:B----4-:R-:W-:Y:S01]  /*d8c0*/  IMAD.WIDE R30, R22, 0x4, R30 ;  /* 0x00000004161e7825 */ /* 0x010fe200078e021e */
[----:B------:R-:W-:-:S02]  /*d8d0*/  F2FP.BF16.F32.PACK_AB R13, R69, R72 ;  /* 0x00000048450d723e */ /* 0x000fc400000010ff */
        /* <DEDUP_REMOVED lines=8> */
[----:B--2---:R-:W-:Y:S01]  /*d960*/  F2FP.BF16.F32.PACK_AB R59, R39, R42 ;  /* 0x0000002a273b723e */ /* 0x004fe200000010ff */
[----:B------:R4:W-:Y:S01]  /*d970*/  STSM.16.M88.4 [R66], R24 ;  /* 0x0000001842007844 */ /* 0x0009e20000000200 */
[----:B------:R-:W-:Y:S02]  /*d980*/  F2FP.BF16.F32.PACK_AB R45, R37, R38 ;  /* 0x00000026252d723e */ /* 0x000fe400000010ff */
[----:B------:R-:W-:Y:S01]  /*d990*/  F2FP.BF16.F32.PACK_AB R47, R87, R36 ;  /* 0x00000024572f723e */ /* 0x000fe200000010ff */
[----:B------:R4:W-:Y:S01]  /*d9a0*/  STSM.16.M88.4 [R63], R32 ;  /* 0x000000203f007844 */ /* 0x0009e20000000200 */
[----:B---3--:R-:W-:Y:S02]  /*d9b0*/  ISETP.NE.AND P1, PT, R60, 0x1, PT ;  /* 0x000000013c00780c */ /* 0x008fe40003f25270 */
[----:B------:R-:W-:Y:S01]  /*d9c0*/  ISETP.NE.U32.AND P2, PT, RZ, UR4, PT ;  /* 0x00000004ff007c0c */ /* 0x000fe2000bf45070 */
[----:B------:R4:W-:Y:S01]  /*d9d0*/  STSM.16.M88.4 [R62], R56 ;  /* 0x000000383e007844 */ /* 0x0009e20000000200 */
[----:B-1----:R-:W-:-:S03]  /*d9e0*/  ISETP.NE.U32.AND P0, PT, R74, RZ, PT ;  /* 0x000000ff4a00720c */ /* 0x002fc60003f05070 */
[----:B------:R4:W-:Y:S01]  /*d9f0*/  STSM.16.M88.4 [R48], R44 ;  /* 0x0000002c30007844 */ /* 0x0009e20000000200 */
[----:B------:R-:W-:Y:S01]  /*da00*/  BAR.SYNC.DEFER_BLOCKING 0x1, 0x100 ;  /* 0x0044000000007b1d */ /* 0x000fe20000010000 */
[----:B------:R-:W-:Y:S02]  /*da10*/  ISETP.NE.AND.EX P2, PT, RZ, UR5, PT, P2 ;  /* 0x00000005ff007c0c */ /* 0x000fe4000bf45320 */
[----:B------:R-:W-:-:S05]  /*da20*/  ISETP.NE.AND.EX P0, PT, R75, RZ, PT, P0 ;  /* 0x000000ff4b00720c */ /* 0x000fca0003f05300 */
[----:B------:R-:W1:Y:S08]  /*da30*/  @P1 LDC R6, c[0x0][0xbec] ;  /* 0x0002fb00ff061b82 */ /* 0x000e700000000800 */
[----:B------:R-:W2:Y:S01]  /*da40*/  @P1 LDC R11, c[0x0][0xbf0] ;  /* 0x0002fc00ff0b1b82 */ /* 0x000ea20000000800 */
[----:B------:R-:W-:Y:S01]  /*da50*/  @P2 LEA R4, P3, R22, UR4, 0x2 ;  /* 0x0000000416042c11 */ /* 0x000fe2000f8610ff */
[----:B------:R-:W-:-:S02]  /*da60*/  ULDC UR4, c[0x0][0xa88] ;  /* 0x0002a20000047ab9 */ /* 0x000fc40000000800 */
[----:B------:R-:W-:Y:S01]  /*da70*/  IMAD.U32 R7, RZ, RZ, UR4 ;  /* 0x00000004ff077e24 */ /* 0x000fe2000f8e00ff */
[----:B------:R-:W-:Y:S01]  /*da80*/  @P2 LEA.HI.X R5, R22, UR5, R222, 0x2, P3 ;  /* 0x0000000516052c11 */ /* 0x000fe200098f14de */
[----:B------:R4:W5:Y:S04]  /*da90*/  @P0 LDG.E R29, desc[UR6][R30.64] ;  /* 0x000000061e1d0981 */ /* 0x000968000c1e1900 */
[----:B------:R4:W5:Y:S01]  /*daa0*/  @P2 LDG.E R7, desc[UR6][R4.64] ;  /* 0x0000000604072981 */ /* 0x000962000c1e1900 */
[----:B------:R-:W-:Y:S05]  /*dab0*/  @P2 BRA `(.L_x_7069) ;  /* 0x0000000000142947 */ /* 0x000fea0003800000 */
[----:B------:R-:W-:Y:S05]  /*dac0*/  @!P0 BRA `(.L_x_7069) ;  /* 0x0000000000108947 */ /* 0x000fea0003800000 */
[----:B------:R-:W-:Y:S02]  /*dad0*/  ULDC.64 UR4, c[0x0][0x208] ;  /* 0x0000820000047ab9 */ /* 0x000fe40000000a00 */
[----:B----4-:R-:W3:Y:S04]  /*dae0*/  LDG.E R4, desc[UR4][R30.64] ;  /* 0x000000041e047981 */ /* 0x010ee8000c1e1900 */
[----:B-----5:R-:W3:Y:S02]  /*daf0*/  LDG.E R7, desc[UR4][R30.64+0x4] ;  /* 0x000004041e077981 */ /* 0x020ee4000c1e1900 */
[----:B---3--:R-:W-:-:S07]  /*db00*/  IMAD.IADD R7, R7, 0x1, -R4 ;  /* 0x0000000107077824 */ /* 0x008fce00078e0a04 */
.L_x_7069:
[----:B----4-:R-:W-:Y:S01]  /*db10*/  SHF.R.S32.HI R48, RZ, 0x1f, R220 ;  /* 0x0000001fff307819 */ /* 0x010fe200000114dc */
[----:B------:R-:W-:Y:S01]  /*db20*/  IMAD R15, R221, 0x80, R229 ;  /* 0x00000080dd0f7824 */ /* 0x000fe200078e02e5 */
[----:B------:R-:W-:Y:S01]  /*db30*/  ULDC.64 UR4, c[0x0][0xb90] ;  /* 0x0002e40000047ab9 */ /* 0x000fe20000000a00 */
[--C-:B-----5:R-:W-:Y:S01]  /*db40*/  SHF.R.S32.HI R31, RZ, 0x1f, R29.reuse ;  /* 0x0000001fff1f7819 */ /* 0x120fe2000001141d */
[----:B------:R-:W-:Y:S01]  /*db50*/  IMAD.MOV.U32 R30, RZ, RZ, R29 ;  /* 0x000000ffff1e7224 */ /* 0x000fe200078e001d */
[----:B------:R-:W-:Y:S01]  /*db60*/  SEL R222, R222, RZ, !P0 ;  /* 0x000000ffdede7207 */ /* 0x000fe20004000000 */
[----:B------:R-:W-:Y:S01]  /*db70*/  IMAD R5, R48, UR4, RZ ;  /* 0x0000000430057c24 */ /* 0x000fe2000f8e02ff */
[----:B------:R-:W-:Y:S01]  /*db80*/  SEL R57, R22, RZ, !P0 ;  /* 0x000000ff16397207 */ /* 0x000fe20004000000 */
[----:B-1----:R-:W-:Y:S01]  /*db90*/  @P1 IMAD.HI.U32 R6, R15, R6, RZ ;  /* 0x000000060f061227 */ /* 0x002fe200078e00ff */
[----:B------:R-:W-:-:S03]  /*dba0*/  ULDC.64 UR6, c[0x0][0x208] ;  /* 0x0000820000067ab9 */ /* 0x000fc60000000a00 */
[C---:B------:R-:W-:Y:S02]  /*dbb0*/  IMAD R13, R220.reuse, UR5, R5 ;  /* 0x00000005dc0d7c24 */ /* 0x040fe4000f8e0205 */
[----:B------:R-:W-:Y:S01]  /*dbc0*/  IMAD.MOV.U32 R9, RZ, RZ, R15 ;  /* 0x000000ffff097224 */ /* 0x000fe200078e000f */
[----:B--2---:R-:W-:Y:S01]  /*dbd0*/  @P1 SHF.R.U32.HI R9, RZ, R11, R6 ;  /* 0x0000000bff091219 */ /* 0x004fe20000011606 */
[----:B------:R-:W-:Y:S01]  /*dbe0*/  IMAD.WIDE.U32 R4, R220, UR4, R30 ;  /* 0x00000004dc047c25 */ /* 0x000fe2000f8e001e */
[----:B------:R-:W-:-:S03]  /*dbf0*/  ULDC.64 UR4, c[0x0][0xb98] ;  /* 0x0002e60000047ab9 */ /* 0x000fc60000000a00 */
[----:B------:R-:W-:Y:S01]  /*dc00*/  IMAD R11, R223, 0x40, R17 ;  /* 0x00000040df0b7824 */ /* 0x000fe200078e0211 */
[----:B------:R-:W-:Y:S01]  /*dc10*/  IADD3 R5, R5, R13, RZ ;  /* 0x0000000d05057210 */ /* 0x000fe20007ffe0ff */
        /* <DEDUP_REMOVED lines=13> */
[----:B------:R-:W-:Y:S01]  /*dcf0*/  IMAD R22, R221, 0x80, R227 ;  /* 0x00000080dd167824 */ /* 0x000fe200078e02e3 */
[----:B------:R-:W-:Y:S01]  /*dd00*/  IADD3.X R5, R13, R5, R8, P2, !PT ;  /* 0x000000050d057210 */ /* 0x000fe200017fe408 */
[----:B------:R-:W-:Y:S01]  /*dd10*/  IMAD R59, R7, R60, RZ ;  /* 0x0000003c073b7224 */ /* 0x000fe200078e02ff */
[----:B------:R-:W-:Y:S01]  /*dd20*/  IADD3 R9, P3, R20, 0x2000, RZ ;  /* 0x0000200014097810 */ /* 0x000fe20007f7e0ff */
[----:B------:R-:W-:Y:S01]  /*dd30*/  IMAD R10, R6, UR4, RZ ;  /* 0x00000004060a7c24 */ /* 0x000fe2000f8e02ff */
[----:B------:R-:W-:Y:S01]  /*dd40*/  IADD3 R15, P0, R20, 0x1000, RZ ;  /* 0x00001000140f7810 */ /* 0x000fe20007f1e0ff */
[----:B------:R-:W-:Y:S01]  /*dd50*/  IMAD.WIDE.U32 R4, R11, UR4, R4 ;  /* 0x000000040b047c25 */ /* 0x000fe2000f8e0004 */
[----:B------:R-:W-:-:S02]  /*dd60*/  LOP3.LUT R8, R9, 0x380, RZ, 0xc0, !PT ;  /* 0x0000038009087812 */ /* 0x000fc400078ec0ff */
[----:B------:R-:W-:Y:S01]  /*dd70*/  LOP3.LUT R40, R41, 0x380, RZ, 0xc0, !PT ;  /* 0x0000038029287812 */ /* 0x000fe200078ec0ff */
[----:B------:R-:W-:Y:S01]  /*dd80*/  IMAD R13, R11, UR5, R10 ;  /* 0x000000050b0d7c24 */ /* 0x000fe2000f8e020a */
[----:B------:R-:W-:Y:S01]  /*dd90*/  ULDC.64 UR4, c[0x0][0xb50] ;  /* 0x0002d40000047ab9 */ /* 0x000fe20000000a00 */
[----:B------:R-:W-:Y:S01]  /*dda0*/  SHF.R.U64 R6, R8, 0x3, RZ ;  /* 0x0000000308067819 */ /* 0x000fe200000012ff */
[----:B------:R-:W-:Y:S01]  /*ddb0*/  IMAD.X R7, RZ, RZ, R21, P3 ;  /* 0x000000ffff077224 */ /* 0x000fe200018e0615 */
[----:B------:R-:W-:Y:S01]  /*ddc0*/  LEA R10, P4, R4, UR4, 0x2 ;  /* 0x00000004040a7c11 */ /* 0x000fe2000f8810ff */
[----:B------:R-:W-:Y:S01]  /*ddd0*/  IMAD.IADD R5, R5, 0x1, R13 ;  /* 0x0000000105057824 */ /* 0x000fe200078e020d */
[----:B------:R-:W-:Y:S01]  /*dde0*/  LOP3.LUT R6, R6, R9, RZ, 0x3c, !PT ;  /* 0x0000000906067212 */ /* 0x000fe200078e3cff */
[----:B------:R-:W-:Y:S01]  /*ddf0*/  IMAD.X R13, RZ, RZ, R21, P0 ;  /* 0x000000ffff0d7224 */ /* 0x000fe200000e0615 */
[----:B------:R-:W-:Y:S01]  /*de00*/  IADD3 R9, P2, R20, 0x3000, RZ ;  /* 0x0000300014097810 */ /* 0x000fe20007f5e0ff */
[----:B------:R-:W-:Y:S01]  /*de10*/  SHFL.IDX PT, R52, R10, RZ, 0x1c1f ;  /* 0x001c1fff0a347589 */ /* 0x000fe200000e0000 */
[----:B------:R-:W-:Y:S01]  /*de20*/  LEA.HI.X R14, R4, UR5, R5, 0x2, P4 ;  /* 0x00000005040e7c11 */ /* 0x000fe2000a0f1405 */
[----:B------:R-:W-:Y:S01]  /*de30*/  VIADD R4, R22, 0x8 ;  /* 0x0000000816047836 */ /* 0x000fe20000000000 */
[----:B------:R-:W-:Y:S01]  /*de40*/  LOP3.LUT R8, R9, 0x380, RZ, 0xc0, !PT ;  /* 0x0000038009087812 */ /* 0x000fe200078ec0ff */
[----:B------:R-:W-:Y:S01]  /*de50*/  SHFL.IDX PT, R54, R10, 0x1, 0x1c1f ;  /* 0x003c1f000a367f89 */ /* 0x000fe200000e0000 */
[----:B------:R-:W-:Y:S01]  /*de60*/  LOP3.LUT P0, RZ, R225, 0x3, RZ, 0xc0, !PT ;  /* 0x00000003e1ff7812 */ /* 0x000fe2000780c0ff */
[----:B------:R-:W-:Y:S01]  /*de70*/  ULDC.64 UR4, c[0x0][0xaa0] ;  /* 0x0002a80000047ab9 */ /* 0x000fe20000000a00 */
[----:B------:R-:W-:Y:S01]  /*de80*/  SHF.R.U64 R8, R8, 0x3, RZ ;  /* 0x0000000308087819 */ /* 0x000fe200000012ff */
[----:B------:R-:W1:Y:S01]  /*de90*/  SHFL.IDX PT, R53, R14, RZ, 0x1c1f ;  /* 0x001c1fff0e357589 */ /* 0x000e6200000e0000 */
[----:B------:R-:W-:-:S02]  /*dea0*/  IADD3 R37, P4, R20, 0x6000, RZ ;  /* 0x0000600014257810 */ /* 0x000fc40007f9e0ff */
[----:B------:R-:W-:Y:S01]  /*deb0*/  LOP3.LUT R8, R8, R9, RZ, 0x3c, !PT ;  /* 0x0000000908087212 */ /* 0x000fe200078e3cff */
[----:B------:R-:W2:Y:S01]  /*dec0*/  SHFL.IDX PT, R55, R14, 0x1, 0x1c1f ;  /* 0x003c1f000e377f89 */ /* 0x000ea200000e0000 */
[----:B------:R-:W-:Y:S01]  /*ded0*/  IMAD.X R9, RZ, RZ, R21, P2 ;  /* 0x000000ffff097224 */ /* 0x000fe200010e0615 */
[-C--:B------:R-:W-:Y:S02]  /*dee0*/  ISETP.GE.OR P2, PT, R22, R59.reuse, P0 ;  /* 0x0000003b1600720c */ /* 0x080fe40000746670 */
[----:B------:R-:W-:Y:S02]  /*def0*/  ISETP.GE.OR P0, PT, R4, R59, P0 ;  /* 0x0000003b0400720c */ /* 0x000fe40000706670 */
[----:B------:R-:W-:Y:S02]  /*df00*/  LOP3.LUT R11, R20, 0x380, RZ, 0xc0, !PT ;  /* 0x00000380140b7812 */ /* 0x000fe400078ec0ff */
[----:B------:R-:W-:Y:S02]  /*df10*/  LOP3.LUT R36, R37, 0x380, RZ, 0xc0, !PT ;  /* 0x0000038025247812 */ /* 0x000fe400078ec0ff */
[----:B------:R-:W-:-:S02]  /*df20*/  SHF.R.U64 R11, R11, 0x3, RZ ;  /* 0x000000030b0b7819 */ /* 0x000fc400000012ff */
[----:B------:R-:W-:Y:S02]  /*df30*/  IADD3 R5, P3, R20, 0x7000, RZ ;  /* 0x0000700014057810 */ /* 0x000fe40007f7e0ff */
[----:B------:R-:W-:Y:S02]  /*df40*/  SHF.R.U64 R44, R44, 0x3, RZ ;  /* 0x000000032c2c7819 */ /* 0x000fe400000012ff */
[----:B------:R-:W-:Y:S01]  /*df50*/  SHF.R.U64 R40, R40, 0x3, RZ ;  /* 0x0000000328287819 */ /* 0x000fe200000012ff */
[--C-:B------:R-:W-:Y:S01]  /*df60*/  IMAD.X R33, RZ, RZ, R21.reuse, P3 ;  /* 0x000000ffff217224 */ /* 0x100fe200018e0615 */
[----:B------:R-:W-:Y:S02]  /*df70*/  SHF.R.U64 R36, R36, 0x3, RZ ;  /* 0x0000000324247819 */ /* 0x000fe400000012ff */
[----:B------:R-:W-:Y:S01]  /*df80*/  LOP3.LUT R20, R11, R20, RZ, 0x3c, !PT ;  /* 0x000000140b147212 */ /* 0x000fe200078e3cff */
[----:B-1----:R1:W-:Y:S01]  /*df90*/  @!P2 ST.E desc[UR6][R52.64], R0 ;  /* 0x000000003400a985 */ /* 0x0023e2000c101906 */
[----:B------:R-:W-:Y:S01]  /*dfa0*/  LOP3.LUT R44, R44, R45, RZ, 0x3c, !PT ;  /* 0x0000002d2c2c7212 */ /* 0x000fe200078e3cff */
[--C-:B------:R-:W-:Y:S01]  /*dfb0*/  IMAD.X R45, RZ, RZ, R21.reuse, P6 ;  /* 0x000000ffff2d7224 */ /* 0x100fe200030e0615 */
[----:B------:R-:W-:Y:S01]  /*dfc0*/  LOP3.LUT R40, R40, R41, RZ, 0x3c, !PT ;  /* 0x0000002928287212 */ /* 0x000fe200078e3cff */
[----:B--2---:R2:W-:Y:S01]  /*dfd0*/  @!P0 ST.E desc[UR6][R54.64], R3 ;  /* 0x0000000336008985 */ /* 0x0045e2000c101906 */
[----:B------:R-:W-:Y:S01]  /*dfe0*/  LOP3.LUT R36, R36, R37, RZ, 0x3c, !PT ;  /* 0x0000002524247212 */ /* 0x000fe200078e3cff */
[----:B------:R-:W-:Y:S01]  /*dff0*/  IMAD.X R37, RZ, RZ, R21, P4 ;  /* 0x000000ffff257224 */ /* 0x000fe200020e0615 */
[----:B------:R-:W-:Y:S01]  /*e000*/  IADD3.X R41, RZ, R21, RZ, P5, !PT ;  /* 0x00000015ff297210 */ /* 0x000fe20002ffe4ff */
[----:B------:R3:W5:Y:S01]  /*e010*/  LD.E.128 R24, desc[UR6][R20.64] ;  /* 0x0000000614187980 */ /* 0x000762000c101d00 */
[----:B------:R-:W-:-:S02]  /*e020*/  LOP3.LUT R12, R15, 0x380, RZ, 0xc0, !PT ;  /* 0x000003800f0c7812 */ /* 0x000fc400078ec0ff */
[----:B------:R-:W-:Y:S01]  /*e030*/  LOP3.LUT R4, R5, 0x380, RZ, 0xc0, !PT ;  /* 0x0000038005047812 */ /* 0x000fe200078ec0ff */
[----:B-1----:R-:W1:Y:S01]  /*e040*/  @P1 LDC R53, c[0x0][0xbec] ;  /* 0x0002fb00ff351b82 */ /* 0x002e620000000800 */
[----:B------:R-:W-:Y:S01]  /*e050*/  IMAD R0, R31, UR4, RZ ;  /* 0x000000041f007c24 */ /* 0x000fe2000f8e02ff */
[----:B------:R-:W-:Y:S01]  /*e060*/  SHF.R.U64 R12, R12, 0x3, RZ ;  /* 0x000000030c0c7819 */ /* 0x000fe200000012ff */
[----:B------:R-:W5:Y:S01]  /*e070*/  LD.E.128 R8, desc[UR6][R8.64] ;  /* 0x0000000608087980 */ /* 0x000f62000c101d00 */
[----:B------:R-:W-:Y:S01]  /*e080*/  SHF.R.U64 R4, R4, 0x3, RZ ;  /* 0x0000000304047819 */ /* 0x000fe200000012ff */
[C---:B--2---:R-:W-:Y:S01]  /*e090*/  IMAD R3, R29.reuse, UR5, R0 ;  /* 0x000000051d037c24 */ /* 0x044fe2000f8e0200 */
[----:B------:R-:W-:Y:S01]  /*e0a0*/  LOP3.LUT R12, R12, R15, RZ, 0x3c, !PT ;  /* 0x0000000f0c0c7212 */ /* 0x000fe200078e3cff */
[----:B---3--:R-:W-:Y:S01]  /*e0b0*/  IMAD.WIDE.U32 R20, R29, UR4, RZ ;  /* 0x000000041d147c25 */ /* 0x008fe2000f8e00ff */
[----:B------:R-:W-:Y:S01]  /*e0c0*/  ULDC.64 UR4, c[0x0][0xae8] ;  /* 0x0002ba0000047ab9 */ /* 0x000fe20000000a00 */
[----:B------:R-:W2:Y:S01]  /*e0d0*/  @P1 LDC R29, c[0x0][0xbf0] ;  /* 0x0002fc00ff1d1b82 */ /* 0x000ea20000000800 */
[----:B------:R-:W-:Y:S01]  /*e0e0*/  LOP3.LUT R32, R4, R5, RZ, 0x3c, !PT ;  /* 0x0000000504207212 */ /* 0x000fe200078e3cff */
[----:B------:R-:W-:Y:S01]  /*e0f0*/  IMAD R0, R23, 0x20, R223 ;  /* 0x0000002017007824 */ /* 0x000fe200078e02df */
[----:B------:R-:W5:Y:S01]  /*e100*/  LD.E.128 R12, desc[UR6][R12.64] ;  /* 0x000000060c0c7980 */ /* 0x000f62000c101d00 */
[----:B------:R-:W-:-:S02]  /*e110*/  IMAD.IADD R21, R21, 0x1, R3 ;  /* 0x0000000115157824 */ /* 0x000fc400078e0203 */
[----:B------:R-:W-:Y:S01]  /*e120*/  IMAD R3, R48, UR4, RZ ;  /* 0x0000000430037c24 */ /* 0x000fe2000f8e02ff */
[----:B------:R-:W5:Y:S01]  /*e130*/  LD.E.128 R4, desc[UR6][R6.64] ;  /* 0x0000000606047980 */ /* 0x000f62000c101d00 */
[----:B------:R-:W-:Y:S02]  /*e140*/  IMAD R30, R221, 0x80, R0 ;  /* 0x00000080dd1e7824 */ /* 0x000fe400078e0200 */
[C---:B------:R-:W-:Y:S01]  /*e150*/  IMAD R3, R220.reuse, UR5, R3 ;  /* 0x00000005dc037c24 */ /* 0x040fe2000f8e0203 */
[----:B------:R-:W5:Y:S01]  /*e160*/  LD.E.128 R44, desc[UR6][R44.64] ;  /* 0x000000062c2c7980 */ /* 0x000f62000c101d00 */
[----:B------:R-:W-:Y:S01]  /*e170*/  IMAD.WIDE.U32 R20, R220, UR4, R20 ;  /* 0x00000004dc147c25 */ /* 0x000fe2000f8e0014 */
[----:B------:R-:W-:Y:S02]  /*e180*/  ULDC.64 UR4, c[0x0][0xaf0] ;  /* 0x0002bc0000047ab9 */ /* 0x000fe40000000a00 */
[----:B------:R-:W5:Y:S01]  /*e190*/  LD.E.128 R40, desc[UR6][R40.64] ;  /* 0x0000000628287980 */ /* 0x000f62000c101d00 */
[----:B-1----:R-:W-:-:S03]  /*e1a0*/  @P1 IMAD.HI.U32 R0, R30, R53, RZ ;  /* 0x000000351e001227 */ /* 0x002fc600078e00ff */
[----:B------:R-:W5:Y:S01]  /*e1b0*/  LD.E.128 R36, desc[UR6][R36.64] ;  /* 0x0000000624247980 */ /* 0x000f62000c101d00 */
[----:B------:R-:W-:Y:S02]  /*e1c0*/  IMAD.IADD R21, R21, 0x1, R3 ;  /* 0x0000000115157824 */ /* 0x000fe400078e0203 */
[----:B------:R-:W-:Y:S01]  /*e1d0*/  IMAD.MOV.U32 R3, RZ, RZ, R30 ;  /* 0x000000ffff037224 */ /* 0x000fe200078e001e */
[----:B------:R-:W5:Y:S01]  /*e1e0*/  LD.E.128 R32, desc[UR6][R32.64] ;  /* 0x0000000620207980 */ /* 0x000f62000c101d00 */
[----:B------:R-:W-:Y:S01]  /*e1f0*/  IMAD R22, R222, UR4, RZ ;  /* 0x00000004de167c24 */ /* 0x000fe2000f8e02ff */
[----:B--2---:R-:W-:Y:S01]  /*e200*/  @P1 SHF.R.U32.HI R3, RZ, R29, R0 ;  /* 0x0000001dff031219 */ /* 0x004fe20000011600 */
[C---:B------:R-:W-:Y:S01]  /*e210*/  IMAD.WIDE.U32 R20, R57.reuse, UR4, R20 ;  /* 0x0000000439147c25 */ /* 0x040fe2000f8e0014 */
[----:B------:R-:W-:Y:S01]  /*e220*/  @!PT LDS RZ, [RZ] ;  /* 0x00000000fffff984 */ /* 0x000fe20000000800 */
[----:B------:R-:W-:Y:S01]  /*e230*/  @!PT LDS RZ, [RZ] ;  /* 0x00000000fffff984 */ /* 0x000fe20000000800 */
[----:B------:R-:W-:Y:S01]  /*e240*/  @!PT LDS RZ, [RZ] ;  /* 0x00000000fffff984 */ /* 0x000fe20000000800 */
[----:B------:R-:W-:Y:S01]  /*e250*/  @!PT LDS RZ, [RZ] ;  /* 0x00000000fffff984 */ /* 0x000fe20000000800 */
[----:B------:R1:W-:Y:S06]  /*e260*/  MEMBAR.ALL.CTA ;  /* 0x0000000000007992 */ /* 0x0003ec0000008000 */
[----:B-1----:R-:W1:Y:S01]  /*e270*/  FENCE.VIEW.ASYNC.S ;  /* 0x00000000000073c6 */ /* 0x002e620000000000 */
[--C-:B------:R-:W-:Y:S01]  /*e280*/  SHF.R.S32.HI R0, RZ, 0x1f, R3.reuse ;  /* 0x0000001fff007819 */ /* 0x100fe20000011403 */
[----:B------:R-:W-:Y:S01]  /*e290*/  IMAD R29, R57, UR5, R22 ;  /* 0x00000005391d7c24 */ /* 0x000fe2000f8e0216 */
[----:B------:R-:W-:Y:S01]  /*e2a0*/  ULDC.64 UR4, c[0x0][0xae0] ;  /* 0x0002b80000047ab9 */ /* 0x000fe20000000a00 */
[----:B------:R-:W-:-:S02]  /*e2b0*/  IMAD.MOV R31, RZ, RZ, -R3 ;  /* 0x000000ffff1f7224 */ /* 0x000fc400078e0a03 */
[----:B------:R-:W-:Y:S01]  /*e2c0*/  IMAD R0, R0, UR4, RZ ;  /* 0x0000000400007c24 */ /* 0x000fe2000f8e02ff */
[----:B------:R-:W-:Y:S01]  /*e2d0*/  IADD3 R21, R21, R29, RZ ;  /* 0x0000001d15157210 */ /* 0x000fe20007ffe0ff */
        /* <DEDUP_REMOVED lines=12> */
[----:B------:R-:W-:-:S02]  /*e3a0*/  VIADD R0, R30, 0x20 ;  /* 0x000000201e007836 */ /* 0x000fc40000000000 */
[----:B0-----:R-:W-:Y:S01]  /*e3b0*/  VIADD R28, R28, 0x34820 ;  /* 0x000348201c1c7836 */ /* 0x001fe20000000000 */
[----:B------:R-:W-:Y:S01]  /*e3c0*/  LEA R22, P3, R20, UR4, 0x1 ;  /* 0x0000000414167c11 */ /* 0x000fe2000f8608ff */
[----:B------:R-:W-:Y:S01]  /*e3d0*/  IMAD.IADD R3, R21, 0x1, R3 ;  /* 0x0000000115037824 */ /* 0x000fe200078e0203 */
[-C--:B------:R-:W-:Y:S01]  /*e3e0*/  ISETP.GE.AND P0, PT, R0, R59.reuse, PT ;  /* 0x0000003b0000720c */ /* 0x080fe20003f06270 */
[----:B------:R-:W-:Y:S01]  /*e3f0*/  VIADD R0, R30, 0x40 ;  /* 0x000000401e007836 */ /* 0x000fe20000000000 */
[----:B------:R-:W-:Y:S02]  /*e400*/  PRMT R28, RZ, 0x654, R28 ;  /* 0x00000654ff1c7816 */ /* 0x000fe4000000001c */
[----:B------:R-:W-:Y:S01]  /*e410*/  LEA.HI.X R3, R20, UR5, R3, 0x1, P3 ;  /* 0x0000000514037c11 */ /* 0x000fe200098f0c03 */
[----:B------:R-:W-:Y:S01]  /*e420*/  BSSY B1, `(.L_x_7070) ;  /* 0x0000010000017945 */ /* 0x000fe20003800000 */
[----:B------:R-:W-:Y:S01]  /*e430*/  ISETP.GE.AND P1, PT, R0, R59, PT ;  /* 0x0000003b0000720c */ /* 0x000fe20003f26270 */
[----:B-1----:R0:W-:Y:S02]  /*e440*/  SYNCS.ARRIVE.TRANS64.RED.A1T0 RZ, [R28+URZ], RZ ;  /* 0x000000ff1cff79a7 */ /* 0x0021e4000810043f */
[----:B------:R1:W2:Y:S04]  /*e450*/  SHFL.IDX PT, R0, R3, RZ, 0x181f ;  /* 0x00181fff03007589 */ /* 0x0002a800000e0000 */
[----:B0-----:R1:W0:Y:S01]  /*e460*/  SHFL.IDX PT, R28, R22, RZ, 0x181f ;  /* 0x00181fff161c7589 */ /* 0x00122200000e0000 */
[----:B------:R-:W-:Y:S05]  /*e470*/  @P2 BRA `(.L_x_7071) ;  /* 0x0000000000282947 */ /* 0x000fea0003800000 */
[----:B------:R-:W-:Y:S01]  /*e480*/  ULDC UR4, c[0x0][0xac8] ;  /* 0x0002b20000047ab9 */ /* 0x000fe20000000800 */
[----:B------:R-:W-:Y:S01]  /*e490*/  ULDC.64 UR6, c[0x0][0x208] ;  /* 0x0000820000067ab9 */ /* 0x000fe20000000a00 */
[----:B------:R-:W-:Y:S02]  /*e4a0*/  ISETP.GE.AND P2, PT, R17, UR4, PT ;  /* 0x0000000411007c0c */ /* 0x000fe4000bf46270 */
[----:B------:R-:W-:-:S11]  /*e4b0*/  ISETP.GE.AND P3, PT, R19, UR4, PT ;  /* 0x0000000413007c0c */ /* 0x000fd6000bf66270 */
[-C--:B0-----:R-:W-:Y:S02]  /*e4c0*/  @!P2 LEA R20, P4, R17, R28.reuse, 0x1 ;  /* 0x0000001c1114a211 */ /* 0x081fe400078808ff */
[----:B------:R-:W-:Y:S02]  /*e4d0*/  @!P3 LEA R28, P5, R19, R28, 0x1 ;  /* 0x0000001c131cb211 */ /* 0x000fe400078a08ff */
[-C--:B--2---:R-:W-:Y:S02]  /*e4e0*/  @!P2 LEA.HI.X R21, R17, R0.reuse, R232, 0x1, P4 ;  /* 0x000000001115a211 */ /* 0x084fe400020f0ce8 */
[----:B------:R-:W-:-:S03]  /*e4f0*/  @!P3 LEA.HI.X R29, R19, R0, R231, 0x1, P5 ;  /* 0x00000000131db211 */ /* 0x000fc600028f0ce7 */
[----:B-----5:R3:W-:Y:S04]  /*e500*/  @!P2 ST.E.128 desc[UR6][R20.64], R24 ;  /* 0x000000181400a985 */ /* 0x0207e8000c101d06 */
[----:B------:R3:W-:Y:S02]  /*e510*/  @!P3 ST.E.128 desc[UR6][R28.64], R44 ;  /* 0x0000002c1c00b985 */ /* 0x0007e4000c101d06 */
.L_x_7071:
[----:B------:R-:W-:Y:S05]  /*e520*/  BSYNC B1 ;  /* 0x0000000000017941 */ /* 0x000fea0003800000 */
.L_x_7070:
[----:B--2---:R2:W4:Y:S01]  /*e530*/  SHFL.IDX PT, R0, R3, 0x1, 0x181f ;  /* 0x00381f0003007f89 */ /* 0x00452200000e0000 */
[----:B------:R-:W-:Y:S03]  /*e540*/  BSSY B1, `(.L_x_7072) ;  /* 0x000000d000017945 */ /* 0x000fe60003800000 */
[----:B---3-5:R2:W3:Y:S01]  /*e550*/  SHFL.IDX PT, R24, R22, 0x1, 0x181f ;  /* 0x00381f0016187f89 */ /* 0x0284e200000e0000 */
[----:B------:R-:W-:Y:S05]  /*e560*/  @P0 BRA `(.L_x_7073) ;  /* 0x0000000000280947 */ /* 0x000fea0003800000 */
[----:B------:R-:W-:Y:S01]  /*e570*/  ULDC UR4, c[0x0][0xac8] ;  /* 0x0002b20000047ab9 */ /* 0x000fe20000000800 */
[----:B------:R-:W-:Y:S01]  /*e580*/  ULDC.64 UR6, c[0x0][0x208] ;  /* 0x0000820000067ab9 */ /* 0x000fe20000000a00 */
[----:B------:R-:W-:Y:S02]  /*e590*/  ISETP.GE.AND P3, PT, R17, UR4, PT ;  /* 0x0000000411007c0c */ /* 0x000fe4000bf66270 */
[----:B------:R-:W-:-:S11]  /*e5a0*/  ISETP.GE.AND P4, PT, R19, UR4, PT ;  /* 0x0000000413007c0c */ /* 0x000fd6000bf86270 */
[-C--:B---3--:R-:W-:Y:S02]  /*e5b0*/  @!P3 LEA R20, P0, R17, R24.reuse, 0x1 ;  /* 0x000000181114b211 */ /* 0x088fe400078008ff */
[----:B------:R-:W-:Y:S02]  /*e5c0*/  @!P4 LEA R24, P2, R19, R24, 0x1 ;  /* 0x000000181318c211 */ /* 0x000fe400078408ff */
[-C--:B----4-:R-:W-:Y:S02]  /*e5d0*/  @!P3 LEA.HI.X R21, R17, R0.reuse, R232, 0x1, P0 ;  /* 0x000000001115b211 */ /* 0x090fe400000f0ce8 */
[----:B------:R-:W-:-:S03]  /*e5e0*/  @!P4 LEA.HI.X R25, R19, R0, R231, 0x1, P2 ;  /* 0x000000001319c211 */ /* 0x000fc600010f0ce7 */
[----:B------:R3:W-:Y:S04]  /*e5f0*/  @!P3 ST.E.128 desc[UR6][R20.64], R12 ;  /* 0x0000000c1400b985 */ /* 0x0007e8000c101d06 */
[----:B------:R3:W-:Y:S02]  /*e600*/  @!P4 ST.E.128 desc[UR6][R24.64], R40 ;  /* 0x000000281800c985 */ /* 0x0007e4000c101d06 */
.L_x_7073:
[----:B------:R-:W-:Y:S05]  /*e610*/  BSYNC B1 ;  /* 0x0000000000017941 */ /* 0x000fea0003800000 */
.L_x_7072:
[----:B----4-:R4:W0:Y:S01]  /*e620*/  SHFL.IDX PT, R0, R3, 0x2, 0x181f ;  /* 0x00581f0003007f89 */ /* 0x01082200000e0000 */
[----:B------:R-:W-:Y:S03]  /*e630*/  BSSY B1, `(.L_x_7074) ;  /* 0x000000d000017945 */ /* 0x000fe60003800000 */
[----:B---3--:R4:W3:Y:S01]  /*e640*/  SHFL.IDX PT, R14, R22, 0x2, 0x181f ;  /* 0x00581f00160e7f89 */ /* 0x0088e200000e0000 */
[----:B------:R-:W-:Y:S05]  /*e650*/  @P1 BRA `(.L_x_7075) ;  /* 0x0000000000281947 */ /* 0x000fea0003800000 */
[----:B------:R-:W-:Y:S01]  /*e660*/  ULDC UR4, c[0x0][0xac8] ;  /* 0x0002b20000047ab9 */ /* 0x000fe20000000800 */
[----:B------:R-:W-:Y:S01]  /*e670*/  ULDC.64 UR6, c[0x0][0x208] ;  /* 0x0000820000067ab9 */ /* 0x000fe20000000a00 */
[----:B------:R-:W-:Y:S02]  /*e680*/  ISETP.GE.AND P2, PT, R17, UR4, PT ;  /* 0x0000000411007c0c */ /* 0x000fe4000bf46270 */
[----:B------:R-:W-:-:S11]  /*e690*/  ISETP.GE.AND P3, PT, R19, UR4, PT ;  /* 0x0000000413007c0c */ /* 0x000fd6000bf66270 */
[-C--:B---3--:R-:W-:Y:S02]  /*e6a0*/  @!P2 LEA R12, P0, R17, R14.reuse, 0x1 ;  /* 0x0000000e110ca211 */ /* 0x088fe400078008ff */
[----:B------:R-:W-:Y:S02]  /*e6b0*/  @!P3 LEA R14, P1, R19, R14, 0x1 ;  /* 0x0000000e130eb211 */ /* 0x000fe400078208ff */
[-C--:B0-----:R-:W-:Y:S02]  /*e6c0*/  @!P2 LEA.HI.X R13, R17, R0.reuse, R232, 0x1, P0 ;  /* 0x00000000110da211 */ /* 0x081fe400000f0ce8 */
[----:B------:R-:W-:-:S03]  /*e6d0*/  @!P3 LEA.HI.X R15, R19, R0, R231, 0x1, P1 ;  /* 0x00000000130fb211 */ /* 0x000fc600008f0ce7 */
[----:B------:R0:W-:Y:S04]  /*e6e0*/  @!P2 ST.E.128 desc[UR6][R12.64], R4 ;  /* 0x000000040c00a985 */ /* 0x0001e8000c101d06 */
[----:B------:R0:W-:Y:S02]  /*e6f0*/  @!P3 ST.E.128 desc[UR6][R14.64], R36 ;  /* 0x000000240e00b985 */ /* 0x0001e4000c101d06 */
.L_x_7075:
[----:B------:R-:W-:Y:S05]  /*e700*/  BSYNC B1 ;  /* 0x0000000000017941 */ /* 0x000fea0003800000 */
.L_x_7074:
[----:B0-----:R-:W-:Y:S01]  /*e710*/  VIADD R0, R30, 0x60 ;  /* 0x000000601e007836 */ /* 0x001fe20000000000 */
[----:B------:R0:W0:Y:S04]  /*e720*/  SHFL.IDX PT, R6, R3, 0x3, 0x181f ;  /* 0x00781f0003067f89 */ /* 0x00002800000e0000 */
[----:B------:R-:W-:Y:S01]  /*e730*/  ISETP.GE.AND P0, PT, R0, R59, PT ;  /* 0x0000003b0000720c */ /* 0x000fe20003f06270 */
[----:B-12-4-:R-:W1:-:S12]  /*e740*/  SHFL.IDX PT, R22, R22, 0x3, 0x181f ;  /* 0x00781f0016167f89 */ /* 0x016e5800000e0000 */
[----:B------:R-:W-:Y:S05]  /*e750*/  @P0 BRA `(.L_x_7076) ;  /* 0x0000000c00080947 */ /* 0x000fea0003800000 */
[----:B------:R-:W-:Y:S01]  /*e760*/  ULDC UR4, c[0x0][0xac8] ;  /* 0x0002b20000047ab9 */ /* 0x000fe20000000800 */
[----:B------:R-:W-:Y:S01]  /*e770*/  ULDC.64 UR6, c[0x0][0x208] ;  /* 0x0000820000067ab9 */ /* 0x000fe20000000a00 */
[----:B------:R-:W-:-:S13]  /*e780*/  ISETP.GE.AND P1, PT, R17, UR4, PT ;  /* 0x0000000411007c0c */ /* 0x000fda000bf26270 */
[----:B-1----:R-:W-:-:S04]  /*e790*/  @!P1 LEA R4, P0, R17, R22, 0x1 ;  /* 0x0000001611049211 */ /* 0x002fc800078008ff */
[----:B0-----:R-:W-:Y:S02]  /*e7a0*/  @!P1 LEA.HI.X R5, R17, R6, R232, 0x1, P0 ;  /* 0x0000000611059211 */ /* 0x001fe400000f0ce8 */
[----:B------:R-:W-:-:S03]  /*e7b0*/  ISETP.GE.AND P0, PT, R19, UR4, PT ;  /* 0x0000000413007c0c */ /* 0x000fc6000bf06270 */
[----:B------:R2:W-:Y:S10]  /*e7c0*/  @!P1 ST.E.128 desc[UR6][R4.64], R8 ;  /* 0x0000000804009985 */ /* 0x0005f4000c101d06 */
[----:B------:R-:W-:Y:S05]  /*e7d0*/  @P0 BRA `(.L_x_7076) ;  /* 0x0000000800e80947 */ /* 0x000fea0003800000 */
[----:B--2---:R-:W-:Y:S01]  /*e7e0*/  LEA R4, P0, R19, R22, 0x1 ;  /* 0x0000001613047211 */ /* 0x004fe200078008ff */
[----:B------:R-:W-:-:S03]  /*e7f0*/  ULDC.64 UR4, c[0x0][0x208] ;  /* 0x0000820000047ab9 */ /* 0x000fc60000000a00 */
[----:B------:R-:W-:-:S05]  /*e800*/  LEA.HI.X R5, R19, R6, R231, 0x1, P0 ;  /* 0x0000000613057211 */ /* 0x000fca00000f0ce7 */
[----:B------:R4:W-:Y:S01]  /*e810*/  ST.E.128 desc[UR4][R4.64], R32 ;  /* 0x0000002004007985 */ /* 0x0009e2000c101d04 */
[----:B------:R-:W-:Y:S05]  /*e820*/  BRA `(.L_x_7076) ;  /* 0x0000000800d47947 */ /* 0x000fea0003800000 */
.L_x_7068:
[----:B------:R-:W2:Y:S01]  /*e830*/  LDC.64 R6, c[0x0][0xc00] ;  /* 0x00030000ff067b82 */ /* 0x000ea20000000a00 */
[C---:B------:R-:W-:Y:S01]  /*e840*/  IMAD.SHL.U32 R5, R22.reuse, 0x4, RZ ;  /* 0x0000000416057824 */ /* 0x040fe200078e00ff */
[----:B------:R-:W-:Y:S01]  /*e850*/  SHF.L.U64.HI R0, R22, 0x2, R222 ;  /* 0x0000000216007819 */ /* 0x000fe200000102de */
[----:B------:R-:W-:Y:S01]  /*e860*/  ULDC.64 UR4, c[0x0][0xc08] ;  /* 0x0003020000047ab9 */ /* 0x000fe20000000a00 */
[----:B------:R-:W-:Y:S01]  /*e870*/  IMAD.MOV.U32 R3, RZ, RZ, RZ ;  /* 0x000000ffff037224 */ /* 0x000fe200078e00ff */
[----:B------:R-:W-:-:S03]  /*e880*/  ULDC.64 UR6, c[0x0][0x208] ;  /* 0x0000820000067ab9 */ /* 0x000fc60000000a00 */
[----:B------:R-:W3:Y:S01]  /*e890*/  LDC R25, c[0x0][0xbe8] ;  /* 0x0002fa00ff197b82 */ /* 0x000ee20000000800 */
[----:B--2---:R-:W-:Y:S02]  /*e8a0*/  ISETP.NE.U32.AND P0, PT, R6, RZ, PT ;  /* 0x000000ff0600720c */ /* 0x004fe40003f05070 */
[----:B------:R-:W-:Y:S02]  /*e8b0*/  IADD3 R6, P1, R5, R6, RZ ;  /* 0x0000000605067210 */ /* 0x000fe40007f3e0ff */
[----:B------:R-:W-:Y:S02]  /*e8c0*/  ISETP.NE.AND.EX P0, PT, R7, RZ, PT, P0 ;  /* 0x000000ff0700720c */ /* 0x000fe40003f05300 */
[----:B------:R-:W-:Y:S02]  /*e8d0*/  IADD3.X R7, R0, R7, RZ, P1, !PT ;  /* 0x0000000700077210 */ /* 0x000fe40000ffe4ff */
[----:B------:R-:W-:-:S04]  /*e8e0*/  ISETP.NE.U32.AND P1, PT, RZ, UR4, PT ;  /* 0x00000004ff007c0c */ /* 0x000fc8000bf25070 */
[----:B------:R-:W-:Y:S02]  /*e8f0*/  ISETP.NE.AND.EX P1, PT, RZ, UR5, PT, P1 ;  /* 0x00000005ff007c0c */ /* 0x000fe4000bf25310 */
[----:B------:R-:W-:-:S03]  /*e900*/  ISETP.GE.AND P3, PT, R233, 0x80, PT ;  /* 0x00000080e900780c */ /* 0x000fc60003f66270 */
[----:B------:R2:W5:Y:S08]  /*e910*/  @P0 LDG.E R3, desc[UR6][R6.64] ;  /* 0x0000000606030981 */ /* 0x000570000c1e1900 */
        /* <DEDUP_REMOVED lines=14> */
.L_x_7077:
        /* <DEDUP_REMOVED lines=21> */
[----:B------:R-:W2:Y:S01]  /*eb50*/  @P0 LDC R15, c[0x0][0xbec] ;  /* 0x0002fb00ff0f0b82 */ /* 0x000ea20000000800 */
[----:B------:R-:W-:Y:S01]  /*eb60*/  IMAD R9, R220, UR5, R9 ;  /* 0x00000005dc097c24 */ /* 0x000fe2000f8e0209 */
[----:B------:R-:W-:-:S04]  /*eb70*/  ULDC.64 UR4, c[0x0][0xb98] ;  /* 0x0002e60000047ab9 */ /* 0x000fc80000000a00 */
[----:B------:R-:W-:Y:S02]  /*eb80*/  IADD3 R5, R5, R9, RZ ;  /* 0x0000000905057210 */ /* 0x000fe40007ffe0ff */
        /* <DEDUP_REMOVED lines=22> */
.L_x_7079:
[----:B------:R-:W-:Y:S05]  /*ecf0*/  BSYNC B1 ;  /* 0x0000000000017941 */ /* 0x000fea0003800000 */
.L_x_7078:
        /* <DEDUP_REMOVED lines=56> */
[----:B------:R3:W-:Y:S04]  /*f080*/  @!P4 ST.E.128 desc[UR6][R8.64], RZ ;  /* 0x000000ff0800c985 */ /* 0x0007e8000c101d06 */
[----:B------:R3:W-:Y:S02]  /*f090*/  @!P5 ST.E.128 desc[UR6][R4.64], RZ ;  /* 0x000000ff0400d985 */ /* 0x0007e4000c101d06 */
.L_x_7081:
[----:B------:R-:W-:Y:S05]  /*f0a0*/  BSYNC B1 ;  /* 0x0000000000017941 */ /* 0x000fea0003800000 */
.L_x_7080:
        /* <DEDUP_REMOVED lines=12> */
[----:B------:R0:W-:Y:S04]  /*f170*/  @!P3 ST.E.128 desc[UR6][R8.64], RZ ;  /* 0x000000ff0800b985 */ /* 0x0001e8000c101d06 */
[----:B------:R0:W-:Y:S02]  /*f180*/  @!P4 ST.E.128 desc[UR6][R4.64], RZ ;  /* 0x000000ff0400c985 */ /* 0x0001e4000c101d06 */
.L_x_7083:
[----:B------:R-:W-:Y:S05]  /*f190*/  BSYNC B1 ;  /* 0x0000000000017941 */ /* 0x000fea0003800000 */
.L_x_7082:
[----:B0-----:R0:W0:Y:S01]  /*f1a0*/  SHFL.IDX PT, R0, R3, 0x2, 0x181f ;  /* 0x00581f0003007f89 */ /* 0x00102200000e0000 */
[----:B------:R-:W-:Y:S03]  /*f1b0*/  BSSY B1, `(.L_x_7084) ;  /* 0x000000d000017945 */ /* 0x000fe60003800000 */
[----:B---3--:R3:W0:Y:S01]  /*f1c0*/  SHFL.IDX PT, R4, R6, 0x2, 0x181f ;  /* 0x00581f0006047f89 */ /* 0x00862200000e0000 */
[----:B------:R-:W-:Y:S05]  /*f1d0*/  @P0 BRA `(.L_x_7085) ;  /* 0x0000000000280947 */ /* 0x000fea0003800000 */
[----:B------:R-:W-:Y:S01]  /*f1e0*/  ULDC UR4, c[0x0][0xac8] ;  /* 0x0002b20000047ab9 */ /* 0x000fe20000000800 */
[----:B------:R-:W-:Y:S01]  /*f1f0*/  ULDC.64 UR6, c[0x0][0x208] ;  /* 0x0000820000067ab9 */ /* 0x000fe20000000a00 */
[----:B------:R-:W-:Y:S02]  /*f200*/  ISETP.GE.AND P2, PT, R17, UR4, PT ;  /* 0x0000000411007c0c */ /* 0x000fe4000bf46270 */
[----:B------:R-:W-:-:S11]  /*f210*/  ISETP.GE.AND P3, PT, R19, UR4, PT ;  /* 0x0000000413007c0c */ /* 0x000fd6000bf66270 */
[-C--:B0-----:R-:W-:Y:S02]  /*f220*/  @!P2 LEA R8, P0, R17, R4.reuse, 0x1 ;  /* 0x000000041108a211 */ /* 0x081fe400078008ff */
[----:B------:R-:W-:Y:S02]  /*f230*/  @!P3 LEA R4, P1, R19, R4, 0x1 ;  /* 0x000000041304b211 */ /* 0x000fe400078208ff */
[-C--:B------:R-:W-:Y:S02]  /*f240*/  @!P2 LEA.HI.X R9, R17, R0.reuse, R232, 0x1, P0 ;  /* 0x000000001109a211 */ /* 0x080fe400000f0ce8 */
[----:B------:R-:W-:-:S03]  /*f250*/  @!P3 LEA.HI.X R5, R19, R0, R231, 0x1, P1 ;  /* 0x000000001305b211 */ /* 0x000fc600008f0ce7 */
[----:B------:R0:W-:Y:S04]  /*f260*/  @!P2 ST.E.128 desc[UR6][R8.64], RZ ;  /* 0x000000ff0800a985 */ /* 0x0001e8000c101d06 */
[----:B------:R0:W-:Y:S02]  /*f270*/  @!P3 ST.E.128 desc[UR6][R4.64], RZ ;  /* 0x000000ff0400b985 */ /* 0x0001e4000c101d06 */
.L_x_7085:
[----:B------:R-:W-:Y:S05]  /*f280*/  BSYNC B1 ;  /* 0x0000000000017941 */ /* 0x000fea0003800000 */
.L_x_7084:
[----:B0-----:R-:W-:Y:S01]  /*f290*/  VIADD R0, R10, 0x60 ;  /* 0x000000600a007836 */ /* 0x001fe20000000000 */
[----:B------:R0:W0:Y:S04]  /*f2a0*/  SHFL.IDX PT, R8, R3, 0x3, 0x181f ;  /* 0x00781f0003087f89 */ /* 0x00002800000e0000 */
[----:B------:R-:W-:Y:S01]  /*f2b0*/  ISETP.GE.AND P0, PT, R0, R25, PT ;  /* 0x000000190000720c */ /* 0x000fe20003f06270 */
[----:B------:R0:W0:-:S12]  /*f2c0*/  SHFL.IDX PT, R4, R6, 0x3, 0x181f ;  /* 0x00781f0006047f89 */ /* 0x00001800000e0000 */
[----:B------:R-:W-:Y:S05]  /*f2d0*/  @P0 BRA `(.L_x_7076) ;  /* 0x0000000000280947 */ /* 0x000fea0003800000 */
[----:B------:R-:W-:Y:S01]  /*f2e0*/  ULDC UR4, c[0x0][0xac8] ;  /* 0x0002b20000047ab9 */ /* 0x000fe20000000800 */
[----:B------:R-:W-:Y:S01]  /*f2f0*/  ULDC.64 UR6, c[0x0][0x208] ;  /* 0x0000820000067ab9 */ /* 0x000fe20000000a00 */
[----:B------:R-:W-:Y:S02]  /*f300*/  ISETP.GE.AND P2, PT, R17, UR4, PT ;  /* 0x0000000411007c0c */ /* 0x000fe4000bf46270 */
[----:B------:R-:W-:-:S11]  /*f310*/  ISETP.GE.AND P3, PT, R19, UR4, PT ;  /* 0x0000000413007c0c */ /* 0x000fd6000bf66270 */
[-C--:B0-234-:R-:W-:Y:S02]  /*f320*/  @!P2 LEA R6, P0, R17, R4.reuse, 0x1 ;  /* 0x000000041106a211 */ /* 0x09dfe400078008ff */
[----:B------:R-:W-:Y:S02]  /*f330*/  @!P3 LEA R4, P1, R19, R4, 0x1 ;  /* 0x000000041304b211 */ /* 0x000fe400078208ff */
[-C--:B------:R-:W-:Y:S02]  /*f340*/  @!P2 LEA.HI.X R7, R17, R8.reuse, R232, 0x1, P0 ;  /* 0x000000081107a211 */ /* 0x080fe400000f0ce8 */
[----:B------:R-:W-:-:S03]  /*f350*/  @!P3 LEA.HI.X R5, R19, R8, R231, 0x1, P1 ;  /* 0x000000081305b211 */ /* 0x000fc600008f0ce7 */
[----:B------:R0:W-:Y:S04]  /*f360*/  @!P2 ST.E.128 desc[UR6][R6.64], RZ ;  /* 0x000000ff0600a985 */ /* 0x0001e8000c101d06 */
[----:B------:R0:W-:Y:S02]  /*f370*/  @!P3 ST.E.128 desc[UR6][R4.64], RZ ;  /* 0x000000ff0400b985 */ /* 0x0001e4000c101d06 */
.L_x_7076:
[----:B------:R-:W-:Y:S05]  /*f380*/  BSYNC B0 ;  /* 0x0000000000007941 */ /* 0x000fea0003800000 */
.L_x_7067:
[----:B------:R-:W-:Y:S02]  /*f390*/  ULDC UR4, c[0x0][0xc3c] ;  /* 0x00030f0000047ab9 */ /* 0x000fe40000000800 */
[----:B-1----:R-:W-:-:S13]  /*f3a0*/  ISETP.GE.AND P0, PT, R51, UR4, PT ;  /* 0x0000000433007c0c */ /* 0x002fda000bf06270 */
[----:B------:R-:W-:Y:S05]  /*f3b0*/  @!P0 BRA `(.L_x_7086) ;  /* 0xffffff18008c8947 */ /* 0x000fea000383ffff */
[----:B------:R-:W-:Y:S05]  /*f3c0*/  EXIT ;  /* 0x000000000000794d */ /* 0x000fea0003800000 */
.L_x_7042:
[----:B------:R-:W-:-:S08]  /*f3d0*/  NOP ;  /* 0x0000000000007918 */ /* 0x000fd00000000000 */
[----:B--2---:R-:W0:-:S00]  /*f3e0*/  USETMAXREG.DEALLOC.CTAPOOL 0x18 ;  /* 0x00000018000079c8 */ /* 0x004e0000080e0500 */
        /* <DEDUP_REMOVED lines=14> */
.L_x_7087:
        /* <DEDUP_REMOVED lines=19> */
[----:B-1----:R-:W-:-:S04]  /*f600*/  SEL R7, R4, RZ, P1 ;  /* 0x000000ff04077207 */ /* 0x002fc80000800000 */
[----:B------:R-:W-:-:S05]  /*f610*/  IADD3 R7, R0, R7, RZ ;  /* 0x0000000700077210 */ /* 0x000fca0007ffe0ff */
        /* <DEDUP_REMOVED lines=22> */
.L_x_7093:
[----:B------:R-:W-:Y:S01]  /*f780*/  UIADD3 UR4, UR4, 0x1f, URZ ;  /* 0x0000001f04047890 */ /* 0x000fe2000fffe03f */
[----:B------:R-:W-:-:S05]  /*f790*/  IMAD.U32 R19, RZ, RZ, UR7 ;  /* 0x00000007ff137e24 */ /* 0x000fca000f8e00ff */
[----:B0-----:R-:W-:-:S13]  /*f7a0*/  ISETP.LE.AND P6, PT, R6, UR4, PT ;  /* 0x0000000406007c0c */ /* 0x001fda000bfc3270 */
[----:B------:R-:W-:Y:S05]  /*f7b0*/  @P6 BRA `(.L_x_7090) ;  /* 0x0000000400246947 */ /* 0x000fea0003800000 */
[----:B------:R-:W-:Y:S01]  /*f7c0*/  IADD3 R7, R5, UR4, RZ ;  /* 0x0000000405077c10 */ /* 0x000fe2000fffe0ff */
[----:B------:R-:W-:Y:S01]  /*f7d0*/  BSSY B0, `(.L_x_7091) ;  /* 0x0000008000007945 */ /* 0x000fe20003800000 */
[----:B------:R-:W-:Y:S02]  /*f7e0*/  IMAD.MOV.U32 R0, RZ, RZ, RZ ;  /* 0x000000ffff007224 */ /* 0x000fe400078e00ff */
[----:B------:R-:W-:-:S13]  /*f7f0*/  ISETP.GE.OR P6, PT, R7, R6, !P0 ;  /* 0x000000060700720c */ /* 0x000fda00047c6670 */
[----:B------:R-:W-:Y:S05]  /*f800*/  @P6 BRA `(.L_x_7092) ;  /* 0x0000000000106947 */ /* 0x000fea0003800000 */
[----:B------:R-:W0:Y:S01]  /*f810*/  LDC.64 R2, c[0x0][0xc80] ;  /* 0x00032000ff027b82 */ /* 0x000e220000000a00 */
[----:B------:R-:W-:Y:S01]  /*f820*/  ULDC.64 UR8, c[0x0][0x208] ;  /* 0x0000820000087ab9 */ /* 0x000fe20000000a00 */
[----:B0-----:R-:W-:-:S05]  /*f830*/  IMAD.WIDE R2, R7, 0x4, R2 ;  /* 0x0000000407027825 */ /* 0x001fca00078e0202 */
[----:B------:R0:W5:Y:S02]  /*f840*/  LDG.E R0, desc[UR8][R2.64] ;  /* 0x0000000802007981 */ /* 0x000164000c1e1900 */
.L_x_7092:
[----:B------:R-:W-:Y:S05]  /*f850*/  BSYNC B0 ;  /* 0x0000000000007941 */ /* 0x000fea0003800000 */
.L_x_7091:
        /* <DEDUP_REMOVED lines=20> */
[----:B------:R-:W-:Y:S01]  /*f9a0*/  IMAD.MOV.U32 R2, RZ, RZ, R9 ;  /* 0x000000ffff027224 */ /* 0x000fe200078e0009 */
[----:B------:R-:W-:-:S07]  /*f9b0*/  MOV R7, R3 ;  /* 0x0000000300077202 */ /* 0x000fce0000000f00 */
.L_x_7089:
        /* <DEDUP_REMOVED lines=16> */
.L_x_7094:
        /* <DEDUP_REMOVED lines=18> */
[----:B------:R-:W-:-:S06]  /*fbe0*/  @P0 IADD3 R2, R2, 0x1, RZ ;  /* 0x0000000102020810 */ /* 0x000fcc0007ffe0ff */
[----:B------:R-:W-:Y:S01]  /*fbf0*/  @!P2 IMAD.MOV R2, RZ, RZ, -R2 ;  /* 0x000000ffff02a224 */ /* 0x000fe200078e0a02 */
[----:B------:R-:W-:-:S05]  /*fc00*/  @!P1 LOP3.LUT R2, RZ, R0, RZ, 0x33, !PT ;  /* 0x00000000ff029212 */ /* 0x000fca00078e33ff */
[--C-:B------:R-:W-:Y:S02]  /*fc10*/  IMAD.MOV R3, RZ, RZ, -R2.reuse ;  /* 0x000000ffff037224 */ /* 0x100fe400078e0a02 */
[----:B------:R-:W-:Y:S02]  /*fc20*/  IMAD.MOV.U32 R18, RZ, RZ, R2 ;  /* 0x000000ffff127224 */ /* 0x000fe400078e0002 */
[----:B------:R-:W-:Y:S01]  /*fc30*/  IMAD R17, R0, R3, R17 ;  /* 0x0000000300117224 */ /* 0x000fe200078e0211 */
[----:B------:R-:W-:Y:S06]  /*fc40*/  BRA `(.L_x_7095) ;  /* 0x00000000000c7947 */ /* 0x000fec0003800000 */
.L_x_7090:
[----:B------:R-:W-:Y:S02]  /*fc50*/  IMAD.MOV.U32 R17, RZ, RZ, RZ ;  /* 0x000000ffff117224 */ /* 0x000fe400078e00ff */
[----:B------:R-:W-:Y:S02]  /*fc60*/  IMAD.U32 R16, RZ, RZ, UR6 ;  /* 0x00000006ff107e24 */ /* 0x000fe4000f8e00ff */
[----:B------:R-:W-:-:S07]  /*fc70*/  IMAD.MOV.U32 R18, RZ, RZ, RZ ;  /* 0x000000ffff127224 */ /* 0x000fce00078e00ff */
.L_x_7095:
[----:B------:R-:W-:-:S13]  /*fc80*/  ISETP.NE.AND P0, PT, R5, RZ, PT ;  /* 0x000000ff0500720c */ /* 0x000fda0003f05270 */
[----:B------:R-:W0:Y:S01]  /*fc90*/  @!P0 S2R R3, SR_CgaCtaId ;  /* 0x0000000000038919 */ /* 0x000e220000008800 */
[----:B------:R-:W-:-:S04]  /*fca0*/  @!P0 MOV R0, 0x400 ;  /* 0x0000040000008802 */ /* 0x000fc80000000f00 */
[----:B0-----:R-:W-:-:S05]  /*fcb0*/  @!P0 LEA R0, R3, R0, 0x18 ;  /* 0x0000000003008211 */ /* 0x001fca00078ec0ff */
[----:B------:R0:W-:Y:S01]  /*fcc0*/  @!P0 STS.128 [R0+0x348d0], R16 ;  /* 0x0348d01000008388 */ /* 0x0001e20000000c00 */
[----:B------:R-:W-:Y:S06]  /*fcd0*/  BAR.ARV 0x5, 0x180 ;  /* 0x0146000000007b1d */ /* 0x000fec0000002000 */
.L_x_7088:
        /* <DEDUP_REMOVED lines=14> */
[C---:B0-----:R-:W-:Y:S02]  /*fdc0*/  SHF.L.U32 R0, R5.reuse, 0x3, RZ ;  /* 0x0000000305007819 */ /* 0x041fe400000006ff */
[----:B------:R-:W-:Y:S02]  /*fdd0*/  LOP3.LUT R4, R5, 0x7f, RZ, 0xc0, !PT ;  /* 0x0000007f05047812 */ /* 0x000fe400078ec0ff */
[----:B------:R-:W-:-:S02]  /*fde0*/  LOP3.LUT R2, R0, 0x1f8, RZ, 0xc0, !PT ;  /* 0x000001f800027812 */ /* 0x000fc400078ec0ff */
[----:B------:R-:W-:Y:S02]  /*fdf0*/  LOP3.LUT R0, R0, 0x38, RZ, 0xc0, !PT ;  /* 0x0000003800007812 */ /* 0x000fe400078ec0ff */
[----:B------:R-:W-:Y:S01]  /*fe00*/  LOP3.LUT R3, R2, 0x38, R5, 0x78, !PT ;  /* 0x0000003802037812 */ /* 0x000fe200078e7805 */
[----:B------:R-:W-:Y:S01]  /*fe10*/  IMAD.SHL.U32 R2, R4, 0x8, RZ ;  /* 0x0000000804027824 */ /* 0x000fe200078e00ff */
[----:B------:R-:W-:-:S04]  /*fe20*/  LOP3.LUT R0, R0, 0x40, RZ, 0xfc, !PT ;  /* 0x0000004000007812 */ /* 0x000fc800078efcff */
[----:B------:R-:W-:Y:S01]  /*fe30*/  LOP3.LUT R3, R3, 0x200, R2, 0xf8, !PT ;  /* 0x0000020003037812 */ /* 0x000fe200078ef802 */
[----:B------:R-:W-:Y:S01]  /*fe40*/  IMAD.SHL.U32 R2, R5, 0x10, RZ ;  /* 0x0000001005027824 */ /* 0x000fe200078e00ff */
[----:B------:R-:W-:Y:S01]  /*fe50*/  SHF.R.U32.HI R5, RZ, 0x3, R4 ;  /* 0x00000003ff057819 */ /* 0x000fe20000011604 */
[----:B------:R-:W-:-:S03]  /*fe60*/  IMAD.U32 R4, RZ, RZ, UR4 ;  /* 0x00000004ff047e24 */ /* 0x000fc6000f8e00ff */
[----:B------:R-:W-:Y:S01]  /*fe70*/  LOP3.LUT R2, R5, 0x70, R2, 0xf8, !PT ;  /* 0x0000007005027812 */ /* 0x000fe200078ef802 */
[----:B------:R-:W-:Y:S01]  /*fe80*/  IMAD R3, R3, 0x2, R4 ;  /* 0x0000000203037824 */ /* 0x000fe200078e0204 */
[----:B------:R0:W-:Y:S01]  /*fe90*/  STL [R1+0x4], R4 ;  /* 0x0000040401007387 */ /* 0x0001e20000100800 */
[----:B------:R-:W-:-:S03]  /*fea0*/  IMAD.MOV.U32 R2, RZ, RZ, 0x1 ;  /* 0x00000001ff027424 */ /* 0x000fc600078e00ff */
[----:B------:R0:W-:Y:S04]  /*feb0*/  STL [R1+0x24], R3 ;  /* 0x0000240301007387 */ /* 0x0001e80000100800 */
[----:B------:R0:W-:Y:S04]  /*fec0*/  STL [R1+0x8], RZ ;  /* 0x000008ff01007387 */ /* 0x0001e80000100800 */
[----:B------:R0:W-:Y:S04]  /*fed0*/  STL [R1+0x10], R2 ;  /* 0x0000100201007387 */ /* 0x0001e80000100800 */
[----:B------:R0:W-:Y:S02]  /*fee0*/  STL [R1+0x50], RZ ;  /* 0x000050ff01007387 */ /* 0x0001e40000100800 */
.L_x_7195:
[----:B0-----:R-:W0:Y:S01]  /*fef0*/  LDC.64 R2, c[0x0][0xc88] ;  /* 0x00032200ff027b82 */ /* 0x001e220000000a00 */
[----:B------:R-:W-:Y:S01]  /*ff00*/  ULDC.64 UR4, c[0x0][0x208] ;  /* 0x0000820000047ab9 */ /* 0x000fe20000000a00 */
[----:B0-----:R-:W-:-:S05]  /*ff10*/  IMAD.WIDE R2, R19, 0x4, R2 ;  /* 0x0000000413027825 */ /* 0x001fca00078e0202 */
[----:B--2---:R-:W2:Y:S01]  /*ff20*/  LDG.E R11, desc[UR4][R2.64] ;  /* 0x00000004020b7981 */ /* 0x004ea2000c1e1900 */
        /* <DEDUP_REMOVED lines=19> */
[----:B------:R-:W-:Y:S02]  /*10060*/  ISETP.NE.AND.EX P1, PT, RZ, UR5, PT, P1 ;  /* 0x00000005ff007c0c */ /* 0x000fe4000bf25310 */
[----:B------:R-:W-:Y:S01]  /*10070*/  ISETP.NE.U32.AND P2, PT, RZ, UR6, PT ;  /* 0x00000006ff007c0c */ /* 0x000fe2000bf45070 */
[----:B------:R-:W-:Y:S01]  /*10080*/  STL [R1], R10 ;  /* 0x0000000a01007387 */ /* 0x000fe20000100800 */
[----:B------:R-:W-:Y:S02]  /*10090*/  ISETP.NE.U32.AND P0, PT, RZ, UR8, PT ;  /* 0x00000008ff007c0c */ /* 0x000fe4000bf05070 */
[----:B------:R-:W-:Y:S01]  /*100a0*/  ISETP.NE.AND.EX P2, PT, RZ, UR7, PT, P2 ;  /* 0x00000007ff007c0c */ /* 0x000fe2000bf45320 */
[----:B------:R-:W-:Y:S01]  /*100b0*/  STL [R1+0x1c], R9 ;  /* 0x00001c0901007387 */ /* 0x000fe20000100800 */
[----:B------:R-:W-:Y:S02]  /*100c0*/  ISETP.NE.AND.EX P0, PT, RZ, UR9, PT, P0 ;  /* 0x00000009ff007c0c */ /* 0x000fe4000bf05300 */
[----:B-1----:R-:W-:-:S02]  /*100d0*/  IADD3 R2, P3, R10, UR4, RZ ;  /* 0x000000040a027c10 */ /* 0x002fc4000ff7e0ff */
[C---:B0-----:R-:W-:Y:S02]  /*100e0*/  IADD3 R4, P4, R10.reuse, UR8, RZ ;  /* 0x000000080a047c10 */ /* 0x041fe4000ff9e0ff */
[C---:B------:R-:W-:Y:S01]  /*100f0*/  IADD3.X R3, R9.reuse, UR5, RZ, P3, !PT ;  /* 0x0000000509037c10 */ /* 0x040fe20009ffe4ff */
[----:B------:R-:W-:Y:S01]  /*10100*/  ULDC UR4, c[0x0][0x288] ;  /* 0x0000a20000047ab9 */ /* 0x000fe20000000800 */
[----:B----4-:R-:W-:Y:S02]  /*10110*/  MOV R8, RZ ;  /* 0x000000ff00087202 */ /* 0x010fe40000000f00 */
[----:B------:R-:W-:Y:S01]  /*10120*/  IADD3.X R5, R9, UR9, RZ, P4, !PT ;  /* 0x0000000909057c10 */ /* 0x000fe2000a7fe4ff */
        /* <DEDUP_REMOVED lines=23> */
.L_x_7097:
        /* <DEDUP_REMOVED lines=8> */
[----:B------:R-:W-:Y:S01]  /*10320*/  IADD3 R6, P0, R10, UR4, RZ ;  /* 0x000000040a067c10 */ /* 0x000fe2000ff1e0ff */
[----:B------:R-:W-:-:S03]  /*10330*/  ULDC.64 UR6, c[0x0][0x208] ;  /* 0x0000820000067ab9 */ /* 0x000fc60000000a00 */
[----:B------:R-:W-:-:S05]  /*10340*/  IADD3.X R7, R9, UR5, RZ, P0, !PT ;  /* 0x0000000509077c10 */ /* 0x000fca00087fe4ff */
[----:B------:R1:W5:Y:S01]  /*10350*/  LDG.E R6, desc[UR6][R6.64] ;  /* 0x0000000606067981 */ /* 0x000362000c1e1900 */
[----:B------:R-:W-:Y:S05]  /*10360*/  BRA `(.L_x_7099) ;  /* 0x0000000000147947 */ /* 0x000fea0003800000 */
.L_x_7098:
[----:B------:R-:W-:Y:S05]  /*10370*/  @!P0 BRA `(.L_x_7099) ;  /* 0x0000000000108947 */ /* 0x000fea0003800000 */
[----:B------:R-:W-:Y:S02]  /*10380*/  ULDC.64 UR4, c[0x0][0x208] ;  /* 0x0000820000047ab9 */ /* 0x000fe40000000a00 */
[----:B------:R-:W2:Y:S04]  /*10390*/  LDG.E R6, desc[UR4][R4.64] ;  /* 0x0000000404067981 */ /* 0x000ea8000c1e1900 */
[----:B------:R-:W2:Y:S02]  /*103a0*/  LDG.E R4, desc[UR4][R4.64+0x4] ;  /* 0x0000040404047981 */ /* 0x000ea4000c1e1900 */
[----:B--2---:R-:W-:-:S07]  /*103b0*/  IMAD.IADD R6, R4, 0x1, -R6 ;  /* 0x0000000104067824 */ /* 0x004fce00078e0a06 */
.L_x_7099:
[----:B-----5:R-:W-:Y:S01]  /*103c0*/  IMAD.IADD R2, R6, 0x1, -R0 ;  /* 0x0000000106027824 */ /* 0x020fe200078e0a00 */
[----:B------:R-:W-:Y:S03]  /*103d0*/  BSSY B7, `(.L_x_7100) ;  /* 0x00003fb000077945 */ /* 0x000fe60003800000 */
[C---:B------:R-:W-:Y:S01]  /*103e0*/  VIADD R0, R2.reuse, 0xaf ;  /* 0x000000af02007836 */ /* 0x040fe20000000000 */
[----:B------:R2:W-:Y:S01]  /*103f0*/  STL [R1+0x3c], R2 ;  /* 0x00003c0201007387 */ /* 0x0005e20000100800 */
[----:B------:R-:W-:Y:S02]  /*10400*/  ISETP.GT.AND P0, PT, R2, RZ, PT ;  /* 0x000000ff0200720c */ /* 0x000fe40003f04270 */
[----:B------:R-:W-:-:S05]  /*10410*/  IMAD.HI R0, R0, 0x2e8ba2e9, RZ ;  /* 0x2e8ba2e900007827 */ /* 0x000fca00078e02ff */
        /* <DEDUP_REMOVED lines=9> */
[----:B------:R-:W-:Y:S01]  /*104b0*/  VOTEU.ANY UR4, UPT, PT ;  /* 0x0000000000047886 */ /* 0x000fe200038e0100 */
[----:B------:R-:W-:Y:S01]  /*104c0*/  ULDC.64 UR6, c[0x0][0x208] ;  /* 0x0000820000067ab9 */ /* 0x000fe20000000a00 */
        /* <DEDUP_REMOVED lines=11> */
.L_x_7101:
[----:B--2---:R-:W2:Y:S01]  /*10580*/  LDL R0, [R1+0x4] ;  /* 0x0000040001007983 */ /* 0x004ea20000100800 */
[----:B------:R-:W-:Y:S01]  /*10590*/  BSSY B6, `(.L_x_7103) ;  /* 0x0000014000067945 */ /* 0x000fe20003800000 */
[----:B--2---:R-:W-:-:S04]  /*105a0*/  IADD3 R0, R0, 0x1e400, RZ ;  /* 0x0001e40000007810 */ /* 0x004fc80007ffe0ff */
[----:B------:R-:W-:-:S13]  /*105b0*/  LOP3.LUT P0, RZ, R0, 0x3ff, RZ, 0xc0, !PT ;  /* 0x000003ff00ff7812 */ /* 0x000fda000780c0ff */
[----:B------:R-:W-:Y:S05]  /*105c0*/  @!P0 BRA `(.L_x_7104) ;  /* 0x0000000000408947 */ /* 0x000fea0003800000 */
[----:B------:R-:W-:Y:S01]  /*105d0*/  MOV R2, 0x0 ;  /* 0x0000000000027802 */ /* 0x000fe20000000f00 */
[----:B------:R-:W-:Y:S01]  /*105e0*/  ULDC.64 UR6, c[0x4][0x1b8] ;  /* 0x01006e0000067ab9 */ /* 0x000fe20000000a00 */
[----:B------:R-:W-:Y:S01]  /*105f0*/  ULDC.64 UR8, c[0x4][0x1c0] ;  /* 0x0100700000087ab9 */ /* 0x000fe20000000a00 */
[----:B------:R-:W-:Y:S01]  /*10600*/  ULDC.64 UR4, c[0x4][0xb0] ;  /* 0x01002c0000047ab9 */ /* 0x000fe20000000a00 */
[----:B------:R-:W-:Y:S01]  /*10610*/  IMAD.U32 R4, RZ, RZ, UR6 ;  /* 0x00000006ff047e24 */ /* 0x000fe2000f8e00ff */
[----:B------:R-:W-:Y:S01]  /*10620*/  MOV R13, RZ ;  /* 0x000000ff000d7202 */ /* 0x000fe20000000f00 */
[----:B------:R-:W2:Y:S01]  /*10630*/  LDC.64 R2, c[0x4][R2] ;  /* 0x0100000002027b82 */ /* 0x000ea20000000a00 */
[----:B------:R-:W-:Y:S02]  /*10640*/  IMAD.U32 R5, RZ, RZ, UR7 ;  /* 0x00000007ff057e24 */ /* 0x000fe4000f8e00ff */
[----:B------:R-:W-:Y:S02]  /*10650*/  IMAD.U32 R6, RZ, RZ, UR8 ;  /* 0x00000008ff067e24 */ /* 0x000fe4000f8e00ff */
[----:B-1----:R-:W-:-:S02]  /*10660*/  IMAD.U32 R7, RZ, RZ, UR9 ;  /* 0x00000009ff077e24 */ /* 0x002fc4000f8e00ff */
[----:B------:R-:W-:Y:S02]  /*10670*/  IMAD.U32 R10, RZ, RZ, UR4 ;  /* 0x00000004ff0a7e24 */ /* 0x000fe4000f8e00ff */
[----:B------:R-:W-:Y:S02]  /*10680*/  IMAD.U32 R11, RZ, RZ, UR5 ;  /* 0x00000005ff0b7e24 */ /* 0x000fe4000f8e00ff */
[----:B------:R-:W-:Y:S02]  /*10690*/  IMAD.MOV.U32 R8, RZ, RZ, 0x70 ;  /* 0x00000070ff087424 */ /* 0x000fe400078e00ff */
[----:B0-----:R-:W-:-:S07]  /*106a0*/  IMAD.MOV.U32 R12, RZ, RZ, 0x1 ;  /* 0x00000001ff0c7424 */ /* 0x001fce00078e00ff */
[----:B------:R-:W-:-:S07]  /*106b0*/  LEPC R20, `(.L_x_7104) ;  /* 0x000000001014794e */ /* 0x000fce0000000000 */
[----:B--2---:R-:W-:Y:S05]  /*106c0*/  CALL.ABS.NOINC R2 ;  /* 0x0000000002007343 */ /* 0x004fea0003c00000 */
.L_x_7104:
[----:B------:R-:W-:Y:S05]  /*106d0*/  BSYNC B6 ;  /* 0x0000000000067941 */ /* 0x000fea0003800000 */
.L_x_7103:
        /* <DEDUP_REMOVED lines=11> */
[----:B0-----:R-:W-:Y:S01]  /*10790*/  MOV R12, 0x1 ;  /* 0x00000001000c7802 */ /* 0x001fe20000000f00 */
[----:B------:R-:W-:Y:S02]  /*107a0*/  IMAD.U32 R5, RZ, RZ, UR7 ;  /* 0x00000007ff057e24 */ /* 0x000fe4000f8e00ff */
[----:B------:R-:W-:Y:S02]  /*107b0*/  IMAD.U32 R6, RZ, RZ, UR8 ;  /* 0x00000008ff067e24 */ /* 0x000fe4000f8e00ff */
[----:B-1----:R-:W-:-:S02]  /*107c0*/  IMAD.U32 R7, RZ, RZ, UR9 ;  /* 0x00000009ff077e24 */ /* 0x002fc4000f8e00ff */
[----:B------:R-:W-:Y:S02]  /*107d0*/  IMAD.U32 R10, RZ, RZ, UR4 ;  /* 0x00000004ff0a7e24 */ /* 0x000fe4000f8e00ff */
[----:B------:R-:W-:Y:S02]  /*107e0*/  IMAD.U32 R11, RZ, RZ, UR5 ;  /* 0x00000005ff0b7e24 */ /* 0x000fe4000f8e00ff */
[----:B------:R-:W-:Y:S02]  /*107f0*/  IMAD.MOV.U32 R8, RZ, RZ, 0x70 ;  /* 0x00000070ff087424 */ /* 0x000fe400078e00ff */
[----:B--2---:R-:W-:-:S07]  /*10800*/  IMAD.MOV.U32 R13, RZ, RZ, RZ ;  /* 0x000000ffff0d7224 */ /* 0x004fce00078e00ff */
[----:B------:R-:W-:-:S07]  /*10810*/  LEPC R20, `(.L_x_7107) ;  /* 0x000000001014794e */ /* 0x000fce0000000000 */
[----:B---3--:R-:W-:Y:S05]  /*10820*/  CALL.ABS.NOINC R2 ;  /* 0x0000000002007343 */ /* 0x008fea0003c00000 */
.L_x_7107:
[----:B------:R-:W-:Y:S01]  /*10830*/  MOV R2, 0x0 ;  /* 0x0000000000027802 */ /* 0x000fe20000000f00 */
[----:B------:R-:W-:Y:S01]  /*10840*/  ULDC.64 UR6, c[0x4][0x1b8] ;  /* 0x01006e0000067ab9 */ /* 0x000fe20000000a00 */
[----:B------:R-:W-:Y:S01]  /*10850*/  ULDC.64 UR8, c[0x4][0x1c0] ;  /* 0x0100700000087ab9 */ /* 0x000fe20000000a00 */
[----:B------:R-:W-:Y:S01]  /*10860*/  ULDC.64 UR4, c[0x4][0xc0] ;  /* 0x0100300000047ab9 */ /* 0x000fe20000000a00 */
[----:B------:R-:W-:Y:S01]  /*10870*/  IMAD.U32 R4, RZ, RZ, UR6 ;  /* 0x00000006ff047e24 */ /* 0x000fe2000f8e00ff */
[----:B------:R-:W-:Y:S01]  /*10880*/  MOV R12, 0x1 ;  /* 0x00000001000c7802 */ /* 0x000fe20000000f00 */
[----:B------:R-:W0:Y:S01]  /*10890*/  LDC.64 R2, c[0x4][R2] ;  /* 0x0100000002027b82 */ /* 0x000e220000000a00 */
[----:B------:R-:W-:Y:S02]  /*108a0*/  IMAD.U32 R5, RZ, RZ, UR7 ;  /* 0x00000007ff057e24 */ /* 0x000fe4000f8e00ff */
[----:B------:R-:W-:Y:S02]  /*108b0*/  IMAD.U32 R6, RZ, RZ, UR8 ;  /* 0x00000008ff067e24 */ /* 0x000fe4000f8e00ff */
[----:B------:R-:W-:-:S02]  /*108c0*/  IMAD.U32 R7, RZ, RZ, UR9 ;  /* 0x00000009ff077e24 */ /* 0x000fc4000f8e00ff */
[----:B------:R-:W-:Y:S02]  /*108d0*/  IMAD.U32 R10, RZ, RZ, UR4 ;  /* 0x00000004ff0a7e24 */ /* 0x000fe4000f8e00ff */
[----:B------:R-:W-:Y:S02]  /*108e0*/  IMAD.U32 R11, RZ, RZ, UR5 ;  /* 0x00000005ff0b7e24 */ /* 0x000fe4000f8e00ff */
[----:B------:R-:W-:Y:S02]  /*108f0*/  IMAD.MOV.U32 R8, RZ, RZ, 0x70 ;  /* 0x00000070ff087424 */ /* 0x000fe400078e00ff */
[----:B------:R-:W-:-:S07]  /*10900*/  IMAD.MOV.U32 R13, RZ, RZ, RZ ;  /* 0x000000ffff0d7224 */ /* 0x000fce00078e00ff */
[----:B------:R-:W-:-:S07]  /*10910*/  LEPC R20, `(.L_x_7106) ;  /* 0x000000001014794e */ /* 0x000fce0000000000 */
[----:B0-----:R-:W-:Y:S05]  /*10920*/  CALL.ABS.NOINC R2 ;  /* 0x0000000002007343 */ /* 0x001fea0003c00000 */
.L_x_7106:
[----:B------:R-:W-:Y:S05]  /*10930*/  BSYNC B6 ;  /* 0x0000000000067941 */ /* 0x000fea0003800000 */
.L_x_7105:
[----:B------:R-:W2:Y:S01]  /*10940*/  LDL.LU R2, [R1] ;  /* 0x0000000001027983 */ /* 0x000ea20000300800 */
[----:B------:R-:W-:-:S03]  /*10950*/  ULDC.64 UR4, c[0x0][0x9f8] ;  /* 0x00027e0000047ab9 */ /* 0x000fc60000000a00 */
[----:B------:R-:W3:Y:S04]  /*10960*/  LDL.LU R4, [R1+0x1c] ;  /* 0x00001c0001047983 */ /* 0x000ee80000300800 */
[----:B-1----:R-:W4:Y:S01]  /*10970*/  LDL R7, [R1+0xc] ;  /* 0x00000c0001077983 */ /* 0x002f220000100800 */
        /* <DEDUP_REMOVED lines=23> */
.L_x_7211:
        /* <DEDUP_REMOVED lines=9> */
.L_x_7214:
        /* <DEDUP_REMOVED lines=26> */
.L_x_7111:
[----:B------:R-:W4:Y:S04]  /*10d20*/  LDL R7, [R1+0x4] ;  /* 0x0000040001077983 */ /* 0x000f280000100800 */
[----:B--23--:R-:W4:Y:S04]  /*10d30*/  LDL R0, [R1+0x8] ;  /* 0x0000080001007983 */ /* 0x00cf280000100800 */
[----:B------:R-:W2:Y:S01]  /*10d40*/  LDL R2, [R1+0x10] ;  /* 0x0000100001027983 */ /* 0x000ea20000100800 */
[----:B----4-:R-:W-:Y:S01]  /*10d50*/  IMAD R0, R0, 0x8, R7 ;  /* 0x0000000800007824 */ /* 0x010fe200078e0207 */
[----:B--2---:R-:W-:-:S04]  /*10d60*/  SHF.L.U32 R2, R2, 0x1f, RZ ;  /* 0x0000001f02027819 */ /* 0x004fc800000006ff */
[----:B------:R-:W2:Y:S02]  /*10d70*/  SYNCS.PHASECHK.TRANS64.TRYWAIT P0, [R0+URZ+0x34840], R2 ;  /* 0x03484002000075a7 */ /* 0x000ea4000800017f */
[----:B--2---:R-:W-:Y:S05]  /*10d80*/  @!P0 BRA `(.L_x_7112) ;  /* 0x0000004400c48947 */ /* 0x004fea0003800000 */
.L_x_7215:
        /* <DEDUP_REMOVED lines=11> */
.L_x_7113:
        /* <DEDUP_REMOVED lines=11> */
[----:B------:R-:W-:-:S07]  /*10ef0*/  UMOV UR15, 0x40 ;  /* 0x00000040000f7882 */ /* 0x000fce0000000000 */
        /* <DEDUP_REMOVED lines=11> */
[----:B------:R-:W-:-:S03]  /*10fb0*/  UIADD3 UR14, UR6, 0x23c00, URZ ;  /* 0x00023c00060e7890 */ /* 0x000fc6000fffe03f */
[----:B------:R-:W-:-:S04]  /*10fc0*/  UMOV UR6, 0x0 ;  /* 0x0000000000067882 */ /* 0x000fc80000000000 */
[----:B------:R1:W-:Y:S02]  /*10fd0*/  UTMALDG.4D [UR8], [UR4], desc[UR6] ;  /* 0x00000608040075b4 */ /* 0x0003e40008019000 */
[----:B-1----:R-:W-:Y:S01]  /*10fe0*/  UMOV UR8, UR14 ;  /* 0x0000000e00087c82 */ /* 0x002fe20008000000 */
[----:B------:R-:W-:Y:S02]  /*10ff0*/  UMOV UR10, UR15 ;  /* 0x0000000f000a7c82 */ /* 0x000fe40008000000 */
[----:B------:R3:W-:Y:S02]  /*11000*/  UTMALDG.4D [UR8], [UR4], desc[UR6] ;  /* 0x00000608040075b4 */ /* 0x0007e40008019000 */
[----:B---3--:R-:W-:Y:S01]  /*11010*/  NOP ;  /* 0x0000000000007918 */ /* 0x008fe20000000000 */
.L_x_7109:
        /* <DEDUP_REMOVED lines=10> */
[----:B------:R-:W-:Y:S02]  /*110c0*/  ISETP.NE.AND.EX P0, PT, RZ, UR7, PT, P0 ;  /* 0x00000007ff007c0c */ /* 0x000fe4000bf05300 */
[----:B---3--:R-:W-:Y:S02]  /*110d0*/  IADD3 R2, R2, 0x16400, RZ ;  /* 0x0001640002027810 */ /* 0x008fe40007ffe0ff */
[----:B--2---:R-:W-:Y:S02]  /*110e0*/  SHF.R.S32.HI R0, RZ, 0x1f, R3 ;  /* 0x0000001fff007819 */ /* 0x004fe40000011403 */
        /* <DEDUP_REMOVED lines=19> */
[----:B0-----:R-:W-:Y:S01]  /*11220*/  MOV R12, 0x1 ;  /* 0x00000001000c7802 */ /* 0x001fe20000000f00 */
        /* <DEDUP_REMOVED lines=10> */
.L_x_7115:
[----:B------:R-:W-:Y:S05]  /*112d0*/  BSYNC B6 ;  /* 0x0000000000067941 */ /* 0x000fea0003800000 */
.L_x_7114:
        /* <DEDUP_REMOVED lines=10> */
[----:B------:R-:W0:Y:S01]  /*11380*/  S2R R8, SR_TID.X ;  /* 0x0000000000087919 */ /* 0x000e220000002100 */
[----:B-1----:R-:W-:Y:S01]  /*11390*/  ISETP.NE.AND P0, PT, R7, 0x1, PT ;  /* 0x000000010700780c */ /* 0x002fe20003f05270 */
[----:B0-----:R-:W-:-:S02]  /*113a0*/  IMAD.SHL.U32 R9, R9, 0x8, RZ ;  /* 0x0000000809097824 */ /* 0x001fc400078e00ff */
[----:B------:R-:W-:-:S03]  /*113b0*/  IMAD.SHL.U32 R10, R8, 0x8, RZ ;  /* 0x00000008080a7824 */ /* 0x000fc600078e00ff */
[----:B------:R-:W-:-:S04]  /*113c0*/  LOP3.LUT R9, R9, 0x38, RZ, 0xc0, !PT ;  /* 0x0000003809097812 */ /* 0x000fc800078ec0ff */
[----:B------:R-:W-:Y:S02]  /*113d0*/  LOP3.LUT R9, R9, 0x40, RZ, 0xfc, !PT ;  /* 0x0000004009097812 */ /* 0x000fe400078efcff */
        /* <DEDUP_REMOVED lines=29> */
[----:B------:R-:W-:-:S04]  /*115b0*/  ULDC.64 UR4, c[0x0][0x2c8] ;  /* 0x0000b20000047ab9 */ /* 0x000fc80000000a00 */
[----:B------:R-:W-:Y:S02]  /*115c0*/  IADD3 R3, R3, R4, RZ ;  /* 0x0000000403037210 */ /* 0x000fe40007ffe0ff */
        /* <DEDUP_REMOVED lines=13> */
[----:B------:R-:W0:Y:S02]  /*116a0*/  S2R R5, SR_TID.X ;  /* 0x0000000000057919 */ /* 0x000e240000002100 */
[----:B0-----:R-:W-:-:S04]  /*116b0*/  LOP3.LUT R5, R5, 0x7f, RZ, 0xc0, !PT ;  /* 0x0000007f05057812 */ /* 0x001fc800078ec0ff */
[----:B------:R-:W-:Y:S02]  /*116c0*/  SHF.R.U32.HI R6, RZ, 0x3, R5 ;  /* 0x00000003ff067819 */ /* 0x000fe40000011605 */
[----:B------:R-:W2:Y:S01]  /*116d0*/  LDL.LU R5, [R1+0x40] ;  /* 0x0000400001057983 */ /* 0x000ea20000300800 */
[----:B------:R-:W-:Y:S02]  /*116e0*/  ULDC.64 UR4, c[0x0][0x208] ;  /* 0x0000820000047ab9 */ /* 0x000fe40000000a00 */
[----:B------:R-:W-:Y:S01]  /*116f0*/  IMAD.IADD R2, R6, 0x1, R17 ;  /* 0x0000000106027824 */ /* 0x000fe200078e0211 */
[----:B------:R-:W-:Y:S04]  /*11700*/  SHFL.IDX PT, R8, R0, 0x1, 0x181f ;  /* 0x00381f0000087f89 */ /* 0x000fe800000e0000 */
[----:B------:R-:W-:Y:S01]  /*11710*/  SHFL.IDX PT, R6, R0, RZ, 0x181f ;  /* 0x00181fff00067589 */ /* 0x000fe200000e0000 */
[----:B--2---:R-:W-:-:S03]  /*11720*/  IMAD R3, R5, R7, RZ ;  /* 0x0000000705037224 */ /* 0x004fc600078e02ff */
[----:B------:R-:W0:Y:S01]  /*11730*/  SHFL.IDX PT, R7, R4, RZ, 0x181f ;  /* 0x00181fff04077589 */ /* 0x000e2200000e0000 */
[C---:B------:R-:W-:Y:S01]  /*11740*/  VIADD R5, R2.reuse, 0x10 ;  /* 0x0000001002057836 */ /* 0x040fe20000000000 */
[----:B------:R-:W-:-:S04]  /*11750*/  ISETP.GE.AND P4, PT, R2, R3, PT ;  /* 0x000000030200720c */ /* 0x000fc80003f86270 */
[----:B------:R-:W-:Y:S02]  /*11760*/  ISETP.GE.AND P2, PT, R5, R3, PT ;  /* 0x000000030500720c */ /* 0x000fe40003f46270 */
[----:B------:R-:W1:Y:S07]  /*11770*/  SHFL.IDX PT, R5, R4, 0x1, 0x181f ;  /* 0x00381f0004057f89 */ /* 0x000e6e00000e0000 */
[----:B0-----:R-:W-:-:S05]  /*11780*/  @!P4 LEA R7, P3, R10, R7, 0x1 ;  /* 0x000000070a07c211 */ /* 0x001fca00078608ff */
[----:B------:R-:W-:-:S05]  /*11790*/  @!P4 IMAD.X R6, RZ, RZ, R6, P3 ;  /* 0x000000ffff06c224 */ /* 0x000fca00018e0606 */
[----:B------:R-:W-:-:S04]  /*117a0*/  @!P4 LOP3.LUT R7, R7, R6, RZ, 0x3c, !PT ;  /* 0x000000060707c212 */ /* 0x000fc800078e3cff */
[----:B------:R-:W-:-:S04]  /*117b0*/  @!P4 LOP3.LUT R6, R7, R6, RZ, 0x3c, !PT ;  /* 0x000000060706c212 */ /* 0x000fc800078e3cff */
[----:B------:R-:W-:-:S05]  /*117c0*/  @!P4 LOP3.LUT R7, R7, R6, RZ, 0x3c, !PT ;  /* 0x000000060707c212 */ /* 0x000fca00078e3cff */
[----:B-----5:R-:W-:Y:S04]  /*117d0*/  @!P4 LDGSTS.E.BYPASS.LTC128B.128 [R9+0x16400], desc[UR4][R6.64], !P0 ;  /* 0x164000000609cfae */ /* 0x020fe8000c101d44 */
[----:B------:R1:W-:Y:S02]  /*117e0*/  @!P4 LDGSTS.E.BYPASS.LTC128B.128 [R9+0x1a400], desc[UR4][R6.64+0x80], !P1 ;  /* 0x1a4000800609cfae */ /* 0x0003e4000c901d44 */
[----:B-1----:R-:W-:Y:S01]  /*117f0*/  @!P2 LEA R7, P3, R10, R5, 0x1 ;  /* 0x000000050a07a211 */ /* 0x002fe200078608ff */
[----:B------:R-:W-:-:S04]  /*11800*/  VIADD R5, R2, 0x20 ;  /* 0x0000002002057836 */ /* 0x000fc80000000000 */
[----:B------:R-:W-:-:S05]  /*11810*/  @!P2 IMAD.X R6, RZ, RZ, R8, P3 ;  /* 0x000000ffff06a224 */ /* 0x000fca00018e0608 */
[----:B------:R-:W-:-:S04]  /*11820*/  @!P2 LOP3.LUT R7, R7, R6, RZ, 0x3c, !PT ;  /* 0x000000060707a212 */ /* 0x000fc800078e3cff */
[----:B------:R-:W-:-:S04]  /*11830*/  @!P2 LOP3.LUT R6, R7, R6, RZ, 0x3c, !PT ;  /* 0x000000060706a212 */ /* 0x000fc800078e3cff */
[----:B------:R-:W-:-:S05]  /*11840*/  @!P2 LOP3.LUT R7, R7, R6, RZ, 0x3c, !PT ;  /* 0x000000060707a212 */ /* 0x000fca00078e3cff */
[----:B------:R-:W-:Y:S04]  /*11850*/  @!P2 LDGSTS.E.BYPASS.LTC128B.128 [R9+0x16c00], desc[UR4][R6.64], !P0 ;  /* 0x16c000000609afae */ /* 0x000fe8000c101d44 */
[----:B------:R0:W-:Y:S01]  /*11860*/  @!P2 LDGSTS.E.BYPASS.LTC128B.128 [R9+0x1ac00], desc[UR4][R6.64+0x80], !P1 ;  /* 0x1ac000800609afae */ /* 0x0001e2000c901d44 */
[----:B------:R-:W-:-:S03]  /*11870*/  ISETP.GE.AND P2, PT, R5, R3, PT ;  /* 0x000000030500720c */ /* 0x000fc60003f46270 */
[----:B------:R-:W1:Y:S04]  /*11880*/  SHFL.IDX PT, R5, R4, 0x2, 0x181f ;  /* 0x00581f0004057f89 */ /* 0x000e6800000e0000 */
[----:B0-----:R-:W0:Y:S06]  /*11890*/  SHFL.IDX PT, R6, R0, 0x2, 0x181f ;  /* 0x00581f0000067f89 */ /* 0x001e2c00000e0000 */
[----:B-1----:R-:W-:-:S04]  /*118a0*/  @!P2 LEA R5, P3, R10, R5, 0x1 ;  /* 0x000000050a05a211 */ /* 0x002fc800078608ff */
[----:B0-----:R-:W-:-:S05]  /*118b0*/  @!P2 IADD3.X R6, RZ, R6, RZ, P3, !PT ;  /* 0x00000006ff06a210 */ /* 0x001fca0001ffe4ff */
        /* <DEDUP_REMOVED lines=19> */
[----:B0-----:R-:W-:-:S05]  /*119f0*/  @!P2 IMAD.X R6, RZ, RZ, R6, P3 ;  /* 0x000000ffff06a224 */ /* 0x001fca00018e0606 */
[----:B------:R-:W-:Y:S01]  /*11a00*/  @!P2 MOV R7, R6 ;  /* 0x000000060007a202 */ /* 0x000fe20000000f00 */
        /* <DEDUP_REMOVED lines=17> */
[----:B0-----:R-:W0:Y:S04]  /*11b20*/  SHFL.IDX PT, R6, R0, 0x6, 0x181f ;  /* 0x00d81f0000067f89 */ /* 0x001e2800000e0000 */
[----:B------:R-:W2:Y:S01]  /*11b30*/  SHFL.IDX PT, R0, R0, 0x7, 0x181f ;  /* 0x00f81f0000007f89 */ /* 0x000ea200000e0000 */
[----:B-1----:R-:W-:-:S05]  /*11b40*/  @!P2 LEA R5, P3, R10, R5, 0x1 ;  /* 0x000000050a05a211 */ /* 0x002fca00078608ff */
[----:B0-----:R-:W-:-:S04]  /*11b50*/  @!P2 IMAD.X R6, RZ, RZ, R6, P3 ;  /* 0x000000ffff06a224 */ /* 0x001fc800018e0606 */
[----:B------:R-:W-:Y:S01]  /*11b60*/  @!P2 IMAD.MOV.U32 R7, RZ, RZ, R6 ;  /* 0x000000ffff07a224 */ /* 0x000fe200078e0006 */
[----:B------:R-:W-:-:S05]  /*11b70*/  @!P2 MOV R6, R5 ;  /* 0x000000050006a202 */ /* 0x000fca0000000f00 */
[----:B------:R0:W-:Y:S04]  /*11b80*/  @!P2 LDGSTS.E.BYPASS.LTC128B.128 [R9+0x19400], desc[UR4][R6.64], !P0 ;  /* 0x194000000609afae */ /* 0x0001e8000c101d44 */
[----:B--2---:R0:W-:Y:S02]  /*11b90*/  @!P2 LDGSTS.E.BYPASS.LTC128B.128 [R9+0x1d400], desc[UR4][R6.64+0x80], !P1 ;  /* 0x1d4000800609afae */ /* 0x0041e4000c901d44 */
.L_x_7232:
        /* <DEDUP_REMOVED lines=11> */
[----:B------:R1:W-:Y:S02]  /*11c50*/  LDGSTS.E.BYPASS.LTC128B.128 [R9+0x1dc00], desc[UR4][R2.64+0x80], !P1 ;  /* 0x1dc0008002097fae */ /* 0x0003e4000c901d44 */
.L_x_7118:
[----:B------:R-:W-:Y:S05]  /*11c60*/  BSYNC B0 ;  /* 0x0000000000007941 */ /* 0x000fea0003800000 */
.L_x_7117:
[----:B01----:R-:W2:Y:S01]  /*11c70*/  LDL R9, [R1+0x4] ;  /* 0x0000040001097983 */ /* 0x003ea20000100800 */
[----:B------:R-:W-:Y:S01]  /*11c80*/  PLOP3.LUT P0, PT, PT, PT, PT, 0x80, 0x0 ;  /* 0x000000000000781c */ /* 0x000fe20003f0f070 */
[----:B------:R-:W-:Y:S01]  /*11c90*/  NOP ;  /* 0x0000000000007918 */ /* 0x000fe20000000000 */
[----:B--2---:R-:W-:-:S11]  /*11ca0*/  VIADD R6, R9, 0x34800 ;  /* 0x0003480009067836 */ /* 0x004fd60000000000 */
.L_x_7119:
        /* <DEDUP_REMOVED lines=19> */
.L_x_7233:
[----:B------:R-:W-:Y:S05]  /*11de0*/  BSYNC B0 ;  /* 0x0000000000007941 */ /* 0x000fea0003800000 */
.L_x_7120:
        /* <DEDUP_REMOVED lines=11> */
[----:B------:R-:W-:Y:S02]  /*11ea0*/  ISETP.NE.U32.AND P0, PT, R0, 0x1, PT ;  /* 0x000000010000780c */ /* 0x000fe40003f05070 */
[----:B------:R-:W-:-:S11]  /*11eb0*/  IADD3 R0, R2, -0x2, RZ ;  /* 0xfffffffe02007810 */ /* 0x000fd60007ffe0ff */
        /* <DEDUP_REMOVED lines=37> */
.L_x_7128:
[----:B------:R-:W2:Y:S01]  /*12110*/  LDL R2, [R1+0x4] ;  /* 0x0000040001027983 */ /* 0x000ea20000100800 */
[----:B------:R-:W-:Y:S01]  /*12120*/  BSSY B3, `(.L_x_7129) ;  /* 0x0000005000037945 */ /* 0x000fe20003800000 */
[----:B--2---:R-:W-:Y:S01]  /*12130*/  IMAD R3, R7, 0x8, R2 ;  /* 0x0000000807037824 */ /* 0x004fe200078e0202 */
[----:B------:R-:W-:-:S04]  /*12140*/  SHF.L.U32 R2, R10, 0x1f, RZ ;  /* 0x0000001f0a027819 */ /* 0x000fc800000006ff */
[----:B------:R-:W1:Y:S02]  /*12150*/  SYNCS.PHASECHK.TRANS64.TRYWAIT P0, [R3+URZ+0x34840], R2 ;  /* 0x03484002030075a7 */ /* 0x000e64000800017f */
[----:B-1----:R-:W-:Y:S05]  /*12160*/  @!P0 BRA `(.L_x_7130) ;  /* 0x0000003c00cc8947 */ /* 0x002fea0003800000 */
.L_x_7234:
[----:B------:R-:W-:Y:S05]  /*12170*/  BSYNC B3 ;  /* 0x0000000000037941 */ /* 0x000fea0003800000 */
.L_x_7129:
        /* <DEDUP_REMOVED lines=12> */
.L_x_7132:
[----:B------:R-:W-:Y:S05]  /*12240*/  BSYNC B3 ;  /* 0x0000000000037941 */ /* 0x000fea0003800000 */
.L_x_7131:
        /* <DEDUP_REMOVED lines=11> */
[----:B---3--:R-:W-:-:S03]  /*12300*/  IMAD R2, R0, 0xb0, R2 ;  /* 0x000000b000027824 */ /* 0x008fc600078e0202 */
[----:B------:R-:W-:-:S07]  /*12310*/  IADD3 R5, R8, 0x1e400, RZ ;  /* 0x0001e40008057810 */ /* 0x000fce0007ffe0ff */
.L_x_7133:
        /* <DEDUP_REMOVED lines=16> */
.L_x_7134:
        /* <DEDUP_REMOVED lines=17> */
.L_x_7235:
[----:B------:R-:W-:Y:S05]  /*12530*/  BSYNC B3 ;  /* 0x0000000000037941 */ /* 0x000fea0003800000 */
.L_x_7135:
[----:B------:R1:W5:Y:S04]  /*12540*/  LDL R17, [R1+0x4] ;  /* 0x0000040001117983 */ /* 0x0003680000100800 */
[----:B------:R1:W5:Y:S01]  /*12550*/  LDL R15, [R1+0x8] ;  /* 0x00000800010f7983 */ /* 0x0003620000100800 */
[----:B------:R-:W-:Y:S01]  /*12560*/  BSSY B3, `(.L_x_7137) ;  /* 0x000000c000037945 */ /* 0x000fe20003800000 */
[----:B------:R-:W-:Y:S02]  /*12570*/  IMAD.MOV.U32 R12, RZ, RZ, 0x0 ;  /* 0x00000000ff0c7424 */ /* 0x000fe400078e00ff */
[----:B------:R-:W-:Y:S01]  /*12580*/  IMAD.MOV.U32 R13, RZ, RZ, 0x14f00000 ;  /* 0x14f00000ff0d7424 */ /* 0x000fe200078e00ff */
[----:B------:R-:W-:Y:S06]  /*12590*/  @P1 BRA `(.L_x_7138) ;  /* 0x0000000000201947 */ /* 0x000fec0003800000 */
[----:B------:R-:W2:Y:S01]  /*125a0*/  S2R R5, SR_TID.X ;  /* 0x0000000000057919 */ /* 0x000ea20000002100 */
[----:B0----5:R-:W-:Y:S02]  /*125b0*/  IMAD R2, R15, 0x8, R17 ;  /* 0x000000080f027824 */ /* 0x021fe400078e0211 */
[----:B------:R-:W-:-:S04]  /*125c0*/  IMAD.MOV.U32 R3, RZ, RZ, 0xb000 ;  /* 0x0000b000ff037424 */ /* 0x000fc800078e00ff */
[----:B------:R3:W-:Y:S01]  /*125d0*/  SYNCS.ARRIVE.TRANS64 RZ, [R2+URZ+0x34850], R3 ;  /* 0x0348500302ff79a7 */ /* 0x0007e2000800003f */
[----:B--2---:R-:W-:-:S04]  /*125e0*/  LOP3.LUT R5, R5, 0x1f, RZ, 0xc0, !PT ;  /* 0x0000001f05057812 */ /* 0x004fc800078ec0ff */
[----:B------:R-:W-:-:S13]  /*125f0*/  ISETP.NE.AND P0, PT, R5, RZ, PT ;  /* 0x000000ff0500720c */ /* 0x000fda0003f05270 */
[----:B---3--:R-:W-:Y:S05]  /*12600*/  @!P0 BRA `(.L_x_7138) ;  /* 0x0000000000048947 */ /* 0x008fea0003800000 */
[----:B------:R-:W-:Y:S01]  /*12610*/  BPT.TRAP 0x1 ;  /* 0x000000040000795c */ /* 0x000fe20000300000 */
.L_x_7138:
[----:B------:R-:W-:Y:S05]  /*12620*/  BSYNC B3 ;  /* 0x0000000000037941 */ /* 0x000fea0003800000 */
.L_x_7137:
[----:B------:R-:W2:Y:S04]  /*12630*/  LDL R8, [R1+0x18] ;  /* 0x0000180001087983 */ /* 0x000ea80000100800 */
[----:B0-----:R-:W2:Y:S01]  /*12640*/  LDL.LU R3, [R1+0x14] ;  /* 0x0000140001037983 */ /* 0x001ea20000300800 */
[----:B------:R-:W-:Y:S01]  /*12650*/  R2UR UR10, R11 ;  /* 0x000000000b0a72ca */ /* 0x000fe200000e0000 */
[C-C-:B-----5:R-:W-:Y:S01]  /*12660*/  IMAD R5, R15.reuse, 0x8, R17.reuse ;  /* 0x000000080f057824 */ /* 0x160fe200078e0211 */
[----:B------:R-:W-:Y:S01]  /*12670*/  R2UR UR6, R12 ;  /* 0x000000000c0672ca */ /* 0x000fe200000e0000 */
[----:B------:R-:W-:Y:S01]  /*12680*/  IMAD R2, R15, 0xb000, R17 ;  /* 0x0000b0000f027824 */ /* 0x000fe200078e0211 */
[----:B------:R-:W-:Y:S01]  /*12690*/  R2UR UR7, R13 ;  /* 0x000000000d0772ca */ /* 0x000fe200000e0000 */
[----:B------:R-:W-:Y:S01]  /*126a0*/  UIADD3 UR4, UP0, UR36, 0x470, URZ ;  /* 0x0000047024047890 */ /* 0x000fe2000ff1e03f */
[----:B------:R-:W-:-:S02]  /*126b0*/  PLOP3.LUT P0, PT, PT, PT, PT, 0x80, 0x0 ;  /* 0x000000000000781c */ /* 0x000fc40003f0f070 */
[----:B------:R-:W-:Y:S01]  /*126c0*/  IADD3 R5, R5, 0x34850, RZ ;  /* 0x0003485005057810 */ /* 0x000fe20007ffe0ff */
[----:B------:R-:W-:Y:S01]  /*126d0*/  UIADD3.X UR5, URZ, UR37, URZ, UP0, !UPT ;  /* 0x000000253f057290 */ /* 0x000fe200087fe43f */
[----:B--2---:R-:W-:Y:S02]  /*126e0*/  IMAD R3, R3, 0xb0, R8 ;  /* 0x000000b003037824 */ /* 0x004fe400078e0208 */
[----:B------:R-:W-:-:S09]  /*126f0*/  VIADD R8, R2, 0x400 ;  /* 0x0000040002087836 */ /* 0x000fd20000000000 */
.L_x_7139:
        /* <DEDUP_REMOVED lines=16> */
.L_x_7140:
        /* <DEDUP_REMOVED lines=13> */
.L_x_7127:
[----:B------:R-:W-:Y:S05]  /*128d0*/  BSYNC B1 ;  /* 0x0000000000017941 */ /* 0x000fea0003800000 */
.L_x_7126:
[----:B0-----:R-:W2:Y:S04]  /*128e0*/  LDL.LU R0, [R1+0x30] ;  /* 0x0000300001007983 */ /* 0x001ea80000300800 */
[----:B------:R0:W-:Y:S04]  /*128f0*/  STL [R1+0x8], R7 ;  /* 0x0000080701007387 */ /* 0x0001e80000100800 */
[----:B------:R0:W-:Y:S02]  /*12900*/  STL [R1+0x10], R10 ;  /* 0x0000100a01007387 */ /* 0x0001e40000100800 */
[----:B0-2---:R-:W-:-:S07]  /*12910*/  VIADD R0, R0, 0xfffffffd ;  /* 0xfffffffd00007836 */ /* 0x005fce0000000000 */
.L_x_7125:
[----:B------:R-:W-:Y:S05]  /*12920*/  BSYNC B2 ;  /* 0x0000000000027941 */ /* 0x000fea0003800000 */
.L_x_7124:
[----:B------:R-:W2:Y:S01]  /*12930*/  LDL.LU R2, [R1+0x2c] ;  /* 0x00002c0001027983 */ /* 0x000ea20000300800 */
[----:B------:R-:W-:-:S05]  /*12940*/  IMAD.MOV R9, RZ, RZ, -R9 ;  /* 0x000000ffff097224 */ /* 0x000fca00078e0a09 */
[----:B--2---:R-:W-:-:S13]  /*12950*/  ISETP.NE.AND P0, PT, R2, R9, PT ;  /* 0x000000090200720c */ /* 0x004fda0003f05270 */
[----:B------:R-:W-:Y:S05]  /*12960*/  @!P0 BRA `(.L_x_7123) ;  /* 0x0000001400088947 */ /* 0x000fea0003800000 */
[----:B------:R0:W5:Y:S02]  /*12970*/  LDL R8, [R1] ;  /* 0x0000000001087983 */ /* 0x0001640000100800 */
.L_x_7171:
        /* <DEDUP_REMOVED lines=37> */
.L_x_7143:
[----:B------:R-:W3:Y:S01]  /*12bd0*/  LDL R2, [R1+0x4] ;  /* 0x0000040001027983 */ /* 0x000ee20000100800 */
[----:B------:R-:W-:Y:S01]  /*12be0*/  BSSY B2, `(.L_x_7144) ;  /* 0x0000005000027945 */ /* 0x000fe20003800000 */
[----:B---3--:R-:W-:Y:S01]  /*12bf0*/  IMAD R3, R4, 0x8, R2 ;  /* 0x0000000804037824 */ /* 0x008fe200078e0202 */
[----:B------:R-:W-:-:S04]  /*12c00*/  SHF.L.U32 R2, R5, 0x1f, RZ ;  /* 0x0000001f05027819 */ /* 0x000fc800000006ff */
[----:B------:R-:W3:Y:S02]  /*12c10*/  SYNCS.PHASECHK.TRANS64.TRYWAIT P0, [R3+URZ+0x34840], R2 ;  /* 0x03484002030075a7 */ /* 0x000ee4000800017f */
[----:B---3--:R-:W-:Y:S05]  /*12c20*/  @!P0 BRA `(.L_x_7145) ;  /* 0x0000003400448947 */ /* 0x008fea0003800000 */
.L_x_7236:
[----:B------:R-:W-:Y:S05]  /*12c30*/  BSYNC B2 ;  /* 0x0000000000027941 */ /* 0x000fea0003800000 */
.L_x_7144:
        /* <DEDUP_REMOVED lines=12> */
.L_x_7147:
[----:B------:R-:W-:Y:S05]  /*12d00*/  BSYNC B2 ;  /* 0x0000000000027941 */ /* 0x000fea0003800000 */
.L_x_7146:
[----:B---3--:R-:W2:Y:S04]  /*12d10*/  LDL R2, [R1+0x4] ;  /* 0x0000040001027983 */ /* 0x008ea80000100800 */
[----:B------:R-:W3:Y:S01]  /*12d20*/  LDL R9, [R1+0x18] ;  /* 0x0000180001097983 */ /* 0x000ee20000100800 */
        /* <DEDUP_REMOVED lines=11> */
.L_x_7148:
        /* <DEDUP_REMOVED lines=16> */
.L_x_7149:
        /* <DEDUP_REMOVED lines=17> */
.L_x_7237:
[----:B------:R-:W-:Y:S05]  /*12ff0*/  BSYNC B2 ;  /* 0x0000000000027941 */ /* 0x000fea0003800000 */
.L_x_7150:
        /* <DEDUP_REMOVED lines=11> */
.L_x_7153:
[----:B------:R-:W-:Y:S05]  /*130b0*/  BSYNC B2 ;  /* 0x0000000000027941 */ /* 0x000fea0003800000 */
.L_x_7152:
        /* <DEDUP_REMOVED lines=14> */
.L_x_7154:
        /* <DEDUP_REMOVED lines=16> */
.L_x_7155:
        /* <DEDUP_REMOVED lines=13> */
.L_x_7142:
[----:B------:R-:W-:Y:S05]  /*13370*/  BSYNC B1 ;  /* 0x0000000000017941 */ /* 0x000fea0003800000 */
.L_x_7141:
        /* <DEDUP_REMOVED lines=25> */
[----:B------:R-:W-:-:S04]  /*13510*/  @P0 SHF.R.U32.HI R2, RZ, R3, R8 ;  /* 0x00000003ff020219 */ /* 0x000fc80000011608 */
[----:B------:R-:W-:-:S05]  /*13520*/  IADD3 R3, -R2, RZ, RZ ;  /* 0x000000ff02037210 */ /* 0x000fca0007ffe1ff */
        /* <DEDUP_REMOVED lines=9> */
.L_x_7158:
[----:B------:R-:W4:Y:S01]  /*135c0*/  LDL R2, [R1+0x4] ;  /* 0x0000040001027983 */ /* 0x000f220000100800 */
[----:B------:R-:W-:Y:S01]  /*135d0*/  SHF.L.U32 R3, R10, 0x1f, RZ ;  /* 0x0000001f0a037819 */ /* 0x000fe200000006ff */
[----:B------:R-:W-:Y:S01]  /*135e0*/  BSSY B2, `(.L_x_7159) ;  /* 0x0000004000027945 */ /* 0x000fe20003800000 */
[----:B----4-:R-:W-:-:S04]  /*135f0*/  IMAD R2, R11, 0x8, R2 ;  /* 0x000000080b027824 */ /* 0x010fc800078e0202 */
[----:B------:R-:W4:Y:S02]  /*13600*/  SYNCS.PHASECHK.TRANS64.TRYWAIT P0, [R2+URZ+0x34840], R3 ;  /* 0x03484003020075a7 */ /* 0x000f24000800017f */
[----:B----4-:R-:W-:Y:S05]  /*13610*/  @!P0 BRA `(.L_x_7160) ;  /* 0x0000002800f08947 */ /* 0x010fea0003800000 */
.L_x_7238:
[----:B------:R-:W-:Y:S05]  /*13620*/  BSYNC B2 ;  /* 0x0000000000027941 */ /* 0x000fea0003800000 */
.L_x_7159:
        /* <DEDUP_REMOVED lines=12> */
.L_x_7162:
[----:B------:R-:W-:Y:S05]  /*136f0*/  BSYNC B2 ;  /* 0x0000000000027941 */ /* 0x000fea0003800000 */
.L_x_7161:
[----:B----4-:R-:W2:Y:S04]  /*13700*/  LDL R2, [R1+0x8] ;  /* 0x0000080001027983 */ /* 0x010ea80000100800 */
[----:B---3--:R-:W3:Y:S04]  /*13710*/  LDL R10, [R1+0x4] ;  /* 0x00000400010a7983 */ /* 0x008ee80000100800 */
[----:B------:R-:W4:Y:S01]  /*13720*/  LDL R9, [R1+0x18] ;  /* 0x0000180001097983 */ /* 0x000f220000100800 */
        /* <DEDUP_REMOVED lines=12> */
.L_x_7163:
        /* <DEDUP_REMOVED lines=13> */
[----:B------:R-:W-:Y:S01]  /*138c0*/  IADD3 R2, R2, 0x23c00, RZ ;  /* 0x00023c0002027810 */ /* 0x000fe20007ffe0ff */
[----:B------:R-:W-:Y:S01]  /*138d0*/  UMOV UR7, 0x14f00000 ;  /* 0x14f0000000077882 */ /* 0x000fe20000000000 */
[----:B------:R-:W-:-:S15]  /*138e0*/  R2UR UR10, R13 ;  /* 0x000000000d0a72ca */ /* 0x000fde00000e0000 */
.L_x_7164:
        /* <DEDUP_REMOVED lines=15> */
.L_x_7239:
[----:B------:R-:W-:Y:S05]  /*139e0*/  BSYNC B2 ;  /* 0x0000000000027941 */ /* 0x000fea0003800000 */
.L_x_7165:
        /* <DEDUP_REMOVED lines=11> */
.L_x_7168:
[----:B------:R-:W-:Y:S05]  /*13aa0*/  BSYNC B2 ;  /* 0x0000000000027941 */ /* 0x000fea0003800000 */
.L_x_7167:
        /* <DEDUP_REMOVED lines=13> */
.L_x_7169:
        /* <DEDUP_REMOVED lines=16> */
.L_x_7170:
        /* <DEDUP_REMOVED lines=13> */
.L_x_7157:
[----:B------:R-:W-:Y:S05]  /*13d50*/  BSYNC B1 ;  /* 0x0000000000017941 */ /* 0x000fea0003800000 */
.L_x_7156:
[C---:B------:R-:W-:Y:S01]  /*13d60*/  ISETP.GT.AND P0, PT, R0.reuse, 0x1, PT ;  /* 0x000000010000780c */ /* 0x040fe20003f04270 */
[----:B------:R-:W-:-:S12]  /*13d70*/  VIADD R0, R0, 0xfffffffe ;  /* 0xfffffffe00007836 */ /* 0x000fd80000000000 */
[----:B------:R-:W-:Y:S05]  /*13d80*/  @P0 BRA `(.L_x_7171) ;  /* 0xffffffe800fc0947 */ /* 0x000fea000383ffff */
.L_x_7123:
[----:B------:R-:W-:Y:S05]  /*13d90*/  BSYNC B0 ;  /* 0x0000000000007941 */ /* 0x000fea0003800000 */
.L_x_7122:
        /* <DEDUP_REMOVED lines=18> */
.L_x_7173:
[----:B------:R-:W-:Y:S05]  /*13ec0*/  BSYNC B0 ;  /* 0x0000000000007941 */ /* 0x000fea0003800000 */
.L_x_7172:
        /* <DEDUP_REMOVED lines=8> */
[----:B------:R-:W-:-:S02]  /*13f50*/  ISETP.NE.AND P1, PT, R3, RZ, PT ;  /* 0x000000ff0300720c */ /* 0x000fc40003f25270 */
[----:B--2---:R-:W-:Y:S02]  /*13f60*/  LEA R2, R2, R4, 0x3 ;  /* 0x0000000402027211 */ /* 0x004fe400078e18ff */
[----:B---3--:R-:W-:-:S04]  /*13f70*/  SHF.L.U32 R0, R0, 0x1f, RZ ;  /* 0x0000001f00007819 */ /* 0x008fc800000006ff */
[----:B------:R-:W0:Y:S02]  /*13f80*/  SYNCS.PHASECHK.TRANS64.TRYWAIT P0, [R2+URZ+0x34860], R0 ;  /* 0x03486000020075a7 */ /* 0x000e24000800017f */
[----:B0-----:R-:W-:Y:S05]  /*13f90*/  @!P0 BRA `(.L_x_7177) ;  /* 0x0000002000b88947 */ /* 0x001fea0003800000 */
.L_x_7240:
[----:B------:R-:W-:Y:S05]  /*13fa0*/  BSYNC B1 ;  /* 0x0000000000017941 */ /* 0x000fea0003800000 */
.L_x_7176:
        /* <DEDUP_REMOVED lines=9> */
.L_x_7179:
[----:B------:R-:W-:Y:S05]  /*14040*/  BSYNC B1 ;  /* 0x0000000000017941 */ /* 0x000fea0003800000 */
.L_x_7178:
[----:B------:R-:W2:Y:S04]  /*14050*/  LDL R5, [R1+0x4] ;  /* 0x0000040001057983 */ /* 0x000ea80000100800 */
[----:B0-----:R-:W2:Y:S04]  /*14060*/  LDL R0, [R1+0x8] ;  /* 0x0000080001007983 */ /* 0x001ea80000100800 */
        /* <DEDUP_REMOVED lines=12> */
.L_x_7180:
        /* <DEDUP_REMOVED lines=16> */
.L_x_7181:
        /* <DEDUP_REMOVED lines=11> */
.L_x_7175:
[----:B------:R-:W-:Y:S05]  /*142e0*/  BSYNC B0 ;  /* 0x0000000000007941 */ /* 0x000fea0003800000 */
.L_x_7174:
        /* <DEDUP_REMOVED lines=9> */
.L_x_7102:
[----:B------:R-:W-:Y:S05]  /*14380*/  BSYNC B7 ;  /* 0x0000000000077941 */ /* 0x000fea0003800000 */
.L_x_7100:
        /* <DEDUP_REMOVED lines=9> */
[----:B------:R2:W3:Y:S04]  /*14420*/  LDS.128 R16, [R0+0x348d0] ;  /* 0x0348d00000107984 */ /* 0x0004e80000000c00 */
[----:B------:R2:W-:Y:S01]  /*14430*/  STL [R1+0x4], R0 ;  /* 0x0000040001007387 */ /* 0x0005e20000100800 */
[----:B------:R-:W-:Y:S06]  /*14440*/  BAR.ARV 0x4, 0x180 ;  /* 0x0106000000007b1d */ /* 0x000fec0000002000 */
[----:B------:R-:W-:Y:S05]  /*14450*/  BRA `(.L_x_7183) ;  /* 0x0000000800507947 */ /* 0x000fea0003800000 */
.L_x_7182:
[----:B------:R-:W1:Y:S01]  /*14460*/  S2R R0, SR_TID.X ;  /* 0x0000000000007919 */ /* 0x000e620000002100 */
[----:B------:R-:W-:Y:S01]  /*14470*/  UMOV UR4, 0xffffffff ;  /* 0xffffffff00047882 */ /* 0x000fe20000000000 */
[----:B-1--4-:R-:W-:-:S04]  /*14480*/  LOP3.LUT R7, R0, 0x1f, RZ, 0xc0, !PT ;  /* 0x0000001f00077812 */ /* 0x012fc800078ec0ff */
        /* <DEDUP_REMOVED lines=14> */
[----:B0-----:R-:W-:Y:S01]  /*14570*/  IMAD.MOV.U32 R2, RZ, RZ, RZ ;  /* 0x000000ffff027224 */ /* 0x001fe200078e00ff */
[----:B--2---:R-:W-:Y:S02]  /*14580*/  @!P1 MOV R2, R3 ;  /* 0x0000000300029202 */ /* 0x004fe40000000f00 */
[----:B------:R-:W-:-:S03]  /*14590*/  ISETP.NE.AND P1, PT, R7, RZ, PT ;  /* 0x000000ff0700720c */ /* 0x000fc60003f25270 */
        /* <DEDUP_REMOVED lines=17> */
.L_x_7250:
[----:B------:R-:W-:Y:S02]  /*146b0*/  ULDC UR4, c[0x0][0xc38] ;  /* 0x00030e0000047ab9 */ /* 0x000fe40000000800 */
[----:B0-----:R-:W-:-:S04]  /*146c0*/  IMAD.U32 R16, RZ, RZ, UR4 ;  /* 0x00000004ff107e24 */ /* 0x001fc8000f8e00ff */
[----:B--2---:R-:W-:-:S04]  /*146d0*/  IMAD R6, R6, R16, RZ ;  /* 0x0000001006067224 */ /* 0x004fc800078e02ff */
[----:B------:R-:W-:-:S05]  /*146e0*/  IMAD.IADD R4, R4, 0x1, R6 ;  /* 0x0000000104047824 */ /* 0x000fca00078e0206 */
[----:B-1----:R-:W-:-:S13]  /*146f0*/  ISETP.GT.AND P6, PT, R4, R0, PT ;  /* 0x000000000400720c */ /* 0x002fda0003fc4270 */
[----:B------:R-:W-:Y:S05]  /*14700*/  @P6 BRA `(.L_x_7185) ;  /* 0x0000000000a06947 */ /* 0x000fea0003800000 */
.L_x_7190:
[----:B0-----:R-:W0:Y:S01]  /*14710*/  LDC R2, c[0x0][0xc3c] ;  /* 0x00030f00ff027b82 */ /* 0x001e220000000800 */
[----:B------:R-:W-:-:S05]  /*14720*/  VIADD R19, R19, 0x1f ;  /* 0x0000001f13137836 */ /* 0x000fca0000000000 */
[----:B0-----:R-:W-:-:S13]  /*14730*/  ISETP.GE.AND P6, PT, R19, R2, PT ;  /* 0x000000021300720c */ /* 0x001fda0003fc6270 */
[----:B------:R-:W-:Y:S05]  /*14740*/  @P6 BRA `(.L_x_7186) ;  /* 0x0000000400486947 */ /* 0x000fea0003800000 */
[----:B------:R-:W0:Y:S01]  /*14750*/  S2R R3, SR_TID.X ;  /* 0x0000000000037919 */ /* 0x000e220000002100 */
[----:B------:R-:W-:Y:S01]  /*14760*/  BSSY B0, `(.L_x_7187) ;  /* 0x000000a000007945 */ /* 0x000fe20003800000 */
[----:B0-----:R-:W-:-:S04]  /*14770*/  LOP3.LUT R3, R3, 0x1f, RZ, 0xc0, !PT ;  /* 0x0000001f03037812 */ /* 0x001fc800078ec0ff */
[----:B------:R-:W-:-:S04]  /*14780*/  IADD3 R5, R19, R3, RZ ;  /* 0x0000000313057210 */ /* 0x000fc80007ffe0ff */
[----:B------:R-:W-:Y:S01]  /*14790*/  ISETP.GE.OR P6, PT, R5, R2, !P0 ;  /* 0x000000020500720c */ /* 0x000fe200047c6670 */
[----:B------:R-:W-:-:S12]  /*147a0*/  IMAD.MOV.U32 R2, RZ, RZ, RZ ;  /* 0x000000ffff027224 */ /* 0x000fd800078e00ff */
[----:B------:R-:W-:Y:S05]  /*147b0*/  @P6 BRA `(.L_x_7188) ;  /* 0x0000000000106947 */ /* 0x000fea0003800000 */
[----:B------:R-:W0:Y:S01]  /*147c0*/  LDC.64 R2, c[0x0][0xc80] ;  /* 0x00032000ff027b82 */ /* 0x000e220000000a00 */
[----:B------:R-:W-:Y:S01]  /*147d0*/  ULDC.64 UR4, c[0x0][0x208] ;  /* 0x0000820000047ab9 */ /* 0x000fe20000000a00 */
[----:B0-----:R-:W-:-:S06]  /*147e0*/  IMAD.WIDE R2, R5, 0x4, R2 ;  /* 0x0000000405027825 */ /* 0x001fcc00078e0202 */
[----:B------:R0:W5:Y:S02]  /*147f0*/  LDG.E R2, desc[UR4][R2.64] ;  /* 0x0000000402027981 */ /* 0x000164000c1e1900 */
.L_x_7188:
[----:B------:R-:W-:Y:S05]  /*14800*/  BSYNC B0 ;  /* 0x0000000000007941 */ /* 0x000fea0003800000 */
.L_x_7187:
        /* <DEDUP_REMOVED lines=18> */
.L_x_7258:
[----:B------:R-:W-:Y:S02]  /*14930*/  ULDC UR4, c[0x0][0xc38] ;  /* 0x00030e0000047ab9 */ /* 0x000fe40000000800 */
[----:B------:R-:W-:-:S04]  /*14940*/  IMAD.U32 R16, RZ, RZ, UR4 ;  /* 0x00000004ff107e24 */ /* 0x000fc8000f8e00ff */
[----:B-1----:R-:W-:-:S04]  /*14950*/  IMAD R6, R6, R16, RZ ;  /* 0x0000001006067224 */ /* 0x002fc800078e02ff */
[----:B------:R-:W-:-:S05]  /*14960*/  IMAD.IADD R4, R6, 0x1, R4 ;  /* 0x0000000106047824 */ /* 0x000fca00078e0204 */
[----:B------:R-:W-:-:S13]  /*14970*/  ISETP.GT.AND P6, PT, R4, R0, PT ;  /* 0x000000000400720c */ /* 0x000fda0003fc4270 */
[----:B------:R-:W-:Y:S05]  /*14980*/  @!P6 BRA `(.L_x_7190) ;  /* 0xfffffffc0060e947 */ /* 0x000fea000383ffff */
.L_x_7185:
[----:B------:R-:W-:Y:S01]  /*14990*/  IADD3 R6, -R6, R4, RZ ;  /* 0x0000000406067210 */ /* 0x000fe20007ffe1ff */
[----:B------:R-:W-:-:S04]  /*149a0*/  UMOV UR4, 0xffffffff ;  /* 0xffffffff00047882 */ /* 0x000fc80000000000 */
[----:B------:R-:W-:-:S05]  /*149b0*/  IMAD R4, R3, R16, R6 ;  /* 0x0000001003047224 */ /* 0x000fca00078e0206 */
[----:B------:R-:W-:Y:S01]  /*149c0*/  ISETP.GT.AND P6, PT, R4, R0, PT ;  /* 0x000000000400720c */ /* 0x000fe20003fc4270 */
[----:B------:R-:W-:-:S12]  /*149d0*/  BRA.DIV UR4, `(.L_x_7191) ;  /* 0x00000022043c7947 */ /* 0x000fd8000b800000 */
[----:B------:R-:W-:-:S04]  /*149e0*/  VOTE.ANY R5, PT, !P6 ;  /* 0x0000000000057806 */ /* 0x000fc800070e0100 */
[----:B------:R-:W1:Y:S02]  /*149f0*/  POPC R4, R5 ;  /* 0x0000000500047309 */ /* 0x000e640000000000 */
[----:B-1----:R1:W2:Y:S02]  /*14a00*/  SHFL.IDX PT, R17, R2, R4, 0x1f ;  /* 0x00001f0402117589 */ /* 0x0022a400000e0000 */
.L_x_7262:
[----:B------:R-:W-:Y:S01]  /*14a10*/  ISETP.NE.AND P0, PT, R5, RZ, PT ;  /* 0x000000ff0500720c */ /* 0x000fe20003f05270 */
[----:B-1----:R-:W-:-:S12]  /*14a20*/  IMAD.MOV.U32 R2, RZ, RZ, RZ ;  /* 0x000000ffff027224 */ /* 0x002fd800078e00ff */
[----:B------:R-:W-:Y:S05]  /*14a30*/  @!P0 BRA `(.L_x_7192) ;  /* 0x0000000000108947 */ /* 0x000fea0003800000 */
[----:B------:R-:W-:Y:S01]  /*14a40*/  UMOV UR4, 0xffffffff ;  /* 0xffffffff00047882 */ /* 0x000fe20000000000 */
[----:B------:R-:W-:Y:S02]  /*14a50*/  VIADD R12, R4, 0xffffffff ;  /* 0xffffffff040c7836 */ /* 0x000fe40000000000 */
[----:B------:R-:W-:Y:S05]  /*14a60*/  BRA.DIV UR4, `(.L_x_7193) ;  /* 0x0000002204607947 */ /* 0x000fea000b800000 */
[----:B------:R1:W3:Y:S02]  /*14a70*/  SHFL.IDX PT, R2, R3, R12, 0x1f ;  /* 0x00001f0c03027589 */ /* 0x0002e400000e0000 */
.L_x_7192:
        /* <DEDUP_REMOVED lines=18> */
[----:B------:R-:W-:Y:S01]  /*14ba0*/  @!P1 IMAD.IADD R3, R3, 0x1, -R5 ;  /* 0x0000000103039824 */ /* 0x000fe200078e0a05 */
[----:B------:R-:W-:Y:S02]  /*14bb0*/  @!P1 IADD3 R2, R2, 0x1, RZ ;  /* 0x0000000102029810 */ /* 0x000fe40007ffe0ff */
        /* <DEDUP_REMOVED lines=11> */
.L_x_7186:
[----:B------:R-:W-:Y:S01]  /*14c70*/  UMOV UR4, URZ ;  /* 0x0000003f00047c82 */ /* 0x000fe20008000000 */
[----:B------:R-:W-:Y:S01]  /*14c80*/  UMOV UR5, URZ ;  /* 0x0000003f00057c82 */ /* 0x000fe20008000000 */
[----:B------:R-:W-:Y:S01]  /*14c90*/  ULDC UR6, c[0x0][0xc3c] ;  /* 0x00030f0000067ab9 */ /* 0x000fe20000000800 */
[----:B------:R-:W-:Y:S01]  /*14ca0*/  IMAD.MOV.U32 R16, RZ, RZ, R0 ;  /* 0x000000ffff107224 */ /* 0x000fe200078e0000 */
[----:B------:R-:W-:Y:S01]  /*14cb0*/  MOV R19, UR6 ;  /* 0x0000000600137c02 */ /* 0x000fe20008000f00 */
[----:B------:R-:W-:Y:S02]  /*14cc0*/  IMAD.U32 R17, RZ, RZ, UR4 ;  /* 0x00000004ff117e24 */ /* 0x000fe4000f8e00ff */
[----:B------:R-:W-:-:S07]  /*14cd0*/  IMAD.U32 R18, RZ, RZ, UR5 ;  /* 0x00000005ff127e24 */ /* 0x000fce000f8e00ff */
.L_x_7194:
[----:B------:R0:W2:Y:S01]  /*14ce0*/  LDL R2, [R1+0x4] ;  /* 0x0000040001027983 */ /* 0x0000a20000100800 */
[----:B------:R-:W1:Y:S01]  /*14cf0*/  S2R R0, SR_TID.X ;  /* 0x0000000000007919 */ /* 0x000e620000002100 */
[----:B------:R-:W-:Y:S05]  /*14d00*/  WARPSYNC.ALL ;  /* 0x0000000000007948 */ /* 0x000fea0003800000 */
[----:B-1----:R-:W-:Y:S01]  /*14d10*/  LOP3.LUT R0, R0, 0x1f, RZ, 0xc0, !PT ;  /* 0x0000001f00007812 */ /* 0x002fe200078ec0ff */
        /* <DEDUP_REMOVED lines=8> */
.L_x_7183:
[----:B------:R-:W-:Y:S02]  /*14da0*/  ULDC UR4, c[0x0][0xc3c] ;  /* 0x00030f0000047ab9 */ /* 0x000fe40000000800 */
[----:B---3--:R-:W-:-:S13]  /*14db0*/  ISETP.GE.AND P0, PT, R19, UR4, PT ;  /* 0x0000000413007c0c */ /* 0x008fda000bf06270 */
[----:B------:R-:W-:Y:S05]  /*14dc0*/  @!P0 BRA `(.L_x_7195) ;  /* 0xffffffb000488947 */ /* 0x000fea000383ffff */
[----:B------:R-:W-:Y:S05]  /*14dd0*/  BSYNC B8 ;  /* 0x0000000000087941 */ /* 0x000fea0003800000 */
.L_x_7096:
[----:B--2---:R-:W2:Y:S01]  /*14de0*/  LDL.LU R0, [R1+0x50] ;  /* 0x0000500001007983 */ /* 0x004ea20000300800 */
[----:B------:R-:W-:Y:S01]  /*14df0*/  BSSY B0, `(.L_x_7196) ;  /* 0x000000b000007945 */ /* 0x000fe20003800000 */
[----:B------:R-:W3:Y:S01]  /*14e00*/  S2R R5, SR_CgaCtaId ;  /* 0x0000000000057919 */ /* 0x000ee20000008800 */
[----:B--2---:R-:W-:-:S05]  /*14e10*/  VIADD R0, R0, 0x1 ;  /* 0x0000000100007836 */ /* 0x004fca0000000000 */
[----:B0-----:R-:W-:-:S04]  /*14e20*/  LEA.HI R2, R0, R0, RZ, 0x1 ;  /* 0x0000000000027211 */ /* 0x001fc800078f08ff */
[----:B------:R-:W-:-:S05]  /*14e30*/  LOP3.LUT R3, R2, 0xfffffffe, RZ, 0xc0, !PT ;  /* 0xfffffffe02037812 */ /* 0x000fca00078ec0ff */
[----:B------:R-:W-:Y:S01]  /*14e40*/  IMAD.IADD R3, R0, 0x1, -R3 ;  /* 0x0000000100037824 */ /* 0x000fe200078e0a03 */
[----:B------:R-:W-:-:S04]  /*14e50*/  MOV R0, 0x400 ;  /* 0x0000040000007802 */ /* 0x000fc80000000f00 */
[----:B---3--:R-:W-:Y:S02]  /*14e60*/  LEA R0, R5, R0, 0x18 ;  /* 0x0000000005007211 */ /* 0x008fe400078ec0ff */
[----:B------:R-:W-:-:S04]  /*14e70*/  SHF.L.U32 R3, R3, 0x1f, RZ ;  /* 0x0000001f03037819 */ /* 0x000fc800000006ff */
[----:B------:R-:W0:Y:S02]  /*14e80*/  SYNCS.PHASECHK.TRANS64.TRYWAIT P0, [R0+URZ+0x34820], R3 ;  /* 0x03482003000075a7 */ /* 0x000e24000800017f */
[----:B0-----:R-:W-:Y:S05]  /*14e90*/  @!P0 BRA `(.L_x_7197) ;  /* 0x0000001c007c8947 */ /* 0x001fea0003800000 */
.L_x_7265:
[----:B------:R-:W-:Y:S05]  /*14ea0*/  BSYNC B0 ;  /* 0x0000000000007941 */ /* 0x000fea0003800000 */
.L_x_7196:
[----:B------:R-:W-:-:S03]  /*14eb0*/  UMOV UR4, 0xffffffff ;  /* 0xffffffff00047882 */ /* 0x000fc60000000000 */
[----:B------:R-:W-:Y:S05]  /*14ec0*/  BRA.DIV UR4, `(.L_x_7198) ;  /* 0x0000001e04847947 */ /* 0x000fea000b800000 */
[----:B------:R-:W2:Y:S02]  /*14ed0*/  S2R R2, SR_TID.X ;  /* 0x0000000000027919 */ /* 0x000ea40000002100 */
[----:B--2---:R-:W-:-:S04]  /*14ee0*/  SHF.R.U32.HI R2, RZ, 0x5, R2 ;  /* 0x00000005ff027819 */ /* 0x004fc80000011602 */
[----:B------:R-:W-:-:S05]  /*14ef0*/  LOP3.LUT R2, R2, 0x3, RZ, 0xc0, !PT ;  /* 0x0000000302027812 */ /* 0x000fca00078ec0ff */
[----:B------:R2:W3:Y:S02]  /*14f00*/  SHFL.IDX PT, R14, R2, RZ, 0x1f ;  /* 0x00001fff020e7589 */ /* 0x0004e400000e0000 */
.L_x_7268:
[----:B---3--:R-:W-:Y:S01]  /*14f10*/  ISETP.NE.AND P0, PT, R14, RZ, PT ;  /* 0x000000ff0e00720c */ /* 0x008fe20003f05270 */
[----:B------:R-:W-:-:S12]  /*14f20*/  BSSY B0, `(.L_x_7199) ;  /* 0x0000027000007945 */ /* 0x000fd80003800000 */
[----:B------:R-:W-:Y:S05]  /*14f30*/  @P0 BRA `(.L_x_7200) ;  /* 0x0000000000940947 */ /* 0x000fea0003800000 */
[----:B------:R-:W-:-:S03]  /*14f40*/  UMOV UR4, 0xffffffff ;  /* 0xffffffff00047882 */ /* 0x000fc60000000000 */
[----:B------:R-:W-:Y:S05]  /*14f50*/  BRA.DIV UR4, `(.L_x_7201) ;  /* 0x0000001e04947947 */ /* 0x000fea000b800000 */
[----:B------:R-:W-:-:S13]  /*14f60*/  ELECT P6, URZ, PT ;  /* 0x00000000003f782f */ /* 0x000fda00038c0000 */
.L_x_7271:
[----:B------:R-:W-:Y:S05]  /*14f70*/  @!P6 BRA `(.L_x_7200) ;  /* 0x000000000084e947 */ /* 0x000fea0003800000 */
[----:B--2---:R-:W2:Y:S02]  /*14f80*/  LDL.LU R2, [R1+0x5c] ;  /* 0x00005c0001027983 */ /* 0x004ea40000300800 */
[----:B--2---:R-:W-:-:S04]  /*14f90*/  LOP3.LUT R2, R2, 0x2, RZ, 0xfc, !PT ;  /* 0x0000000202027812 */ /* 0x004fc800078efcff */
[----:B------:R-:W-:-:S13]  /*14fa0*/  ISETP.NE.AND P2, PT, R2, 0x3, PT ;  /* 0x000000030200780c */ /* 0x000fda0003f45270 */
[----:B------:R-:W-:Y:S05]  /*14fb0*/  @!P2 BRA `(.L_x_7202) ;  /* 0x000000000004a947 */ /* 0x000fea0003800000 */
[----:B------:R-:W-:Y:S01]  /*14fc0*/  BPT.TRAP 0x1 ;  /* 0x000000040000795c */ /* 0x000fe20000300000 */
.L_x_7202:
        /* <DEDUP_REMOVED lines=14> */
.L_x_7272:
[----:B------:R-:W1:Y:S02]  /*150b0*/  SYNCS.PHASECHK.TRANS64.TRYWAIT P0, [R7+URZ], R2 ;  /* 0x00000002070075a7 */ /* 0x000e64000800017f */
[----:B-1----:R-:W-:Y:S05]  /*150c0*/  @!P0 BRA `(.L_x_7204) ;  /* 0x0000001c006c8947 */ /* 0x002fea0003800000 */
.L_x_7273:
[----:B------:R-:W-:Y:S05]  /*150d0*/  @!P2 BRA `(.L_x_7205) ;  /* 0x000000000004a947 */ /* 0x000fea0003800000 */
[----:B------:R-:W-:Y:S01]  /*150e0*/  BPT.TRAP 0x1 ;  /* 0x000000040000795c */ /* 0x000fe20000300000 */
.L_x_7205:
[----:B------:R-:W2:Y:S01]  /*150f0*/  LDL.LU R4, [R1+0x8] ;  /* 0x0000080001047983 */ /* 0x000ea20000300800 */
[----:B------:R-:W-:-:S04]  /*15100*/  VIADD R0, R0, 0x34860 ;  /* 0x0003486000007836 */ /* 0x000fc80000000000 */
[----:B--2---:R-:W-:-:S04]  /*15110*/  IMAD R4, R4, 0x8, R0 ;  /* 0x0000000804047824 */ /* 0x004fc800078e0200 */
[----:B------:R-:W2:Y:S02]  /*15120*/  SYNCS.PHASECHK.TRANS64.TRYWAIT P0, [R4+URZ], R5 ;  /* 0x00000005040075a7 */ /* 0x000ea4000800017f */
[----:B--2---:R-:W-:Y:S05]  /*15130*/  @!P0 BRA `(.L_x_7206) ;  /* 0x0000001c00648947 */ /* 0x004fea0003800000 */
.L_x_7274:
[----:B------:R-:W-:-:S07]  /*15140*/  LEA R3, R3, R0, 0x3 ;  /* 0x0000000003037211 */ /* 0x000fce00078e18ff */
.L_x_7207:
[----:B---3--:R3:W4:Y:S02]  /*15150*/  SYNCS.PHASECHK.TRANS64.TRYWAIT P0, [R3+URZ], R2 ;  /* 0x00000002030075a7 */ /* 0x008724000800017f */
[----:B----4-:R-:W-:Y:S05]  /*15160*/  @!P0 NANOSLEEP.SYNCS 0x989680 ;  /* 0x009896800000895d */ /* 0x010fea0003900000 */
[----:B------:R-:W4:Y:S02]  /*15170*/  @!P0 SYNCS.PHASECHK.TRANS64 P0, [R3+URZ], R2 ;  /* 0x00000002030085a7 */ /* 0x000f24000800007f */
[----:B----4-:R-:W-:Y:S05]  /*15180*/  @!P0 BRA `(.L_x_7207) ;  /* 0xfffffffc00f08947 */ /* 0x010fea000383ffff */
.L_x_7200:
[----:B------:R-:W-:Y:S05]  /*15190*/  BSYNC B0 ;  /* 0x0000000000007941 */ /* 0x000fea0003800000 */
.L_x_7199:
[----:B------:R-:W-:Y:S05]  /*151a0*/  EXIT ;  /* 0x000000000000794d */ /* 0x000fea0003800000 */
.L_x_7048:
[----:B0-----:R0:W1:Y:S02]  /*151b0*/  SYNCS.PHASECHK.TRANS64.TRYWAIT P1, [R0+URZ+0x34800], R3 ;  /* 0x03480003000075a7 */ /* 0x001064000802017f */
[----:B-1----:R-:W-:Y:S05]  /*151c0*/  @!P1 NANOSLEEP.SYNCS 0x989680 ;  /* 0x009896800000995d */ /* 0x002fea0003900000 */
[----:B------:R-:W1:Y:S02]  /*151d0*/  @!P1 SYNCS.PHASECHK.TRANS64 P1, [R0+URZ+0x34800], R3 ;  /* 0x03480003000095a7 */ /* 0x000e64000802007f */
[----:B-1----:R-:W-:Y:S05]  /*151e0*/  @!P1 BRA `(.L_x_7048) ;  /* 0xfffffffc00f09947 */ /* 0x002fea000383ffff */
[----:B------:R-:W-:Y:S05]  /*151f0*/  BRA `(.L_x_7208) ;  /* 0xfffffec400007947 */ /* 0x000fea000383ffff */
.L_x_7052:
[----:B-1----:R1:W2:Y:S02]  /*15200*/  SYNCS.PHASECHK.TRANS64.TRYWAIT P2, [R10+URZ+0x34830], R3 ;  /* 0x034830030a0075a7 */ /* 0x0022a4000804017f */
[----:B--2---:R-:W-:Y:S05]  /*15210*/  @!P2 NANOSLEEP.SYNCS 0x989680 ;  /* 0x009896800000a95d */ /* 0x004fea0003900000 */
[----:B------:R-:W2:Y:S02]  /*15220*/  @!P2 SYNCS.PHASECHK.TRANS64 P2, [R10+URZ+0x34830], R3 ;  /* 0x034830030a00a5a7 */ /* 0x000ea4000804007f */
[----:B--2---:R-:W-:Y:S05]  /*15230*/  @!P2 BRA `(.L_x_7052) ;  /* 0xfffffffc00f0a947 */ /* 0x004fea000383ffff */
[----:B------:R-:W-:Y:S05]  /*15240*/  BRA `(.L_x_7051) ;  /* 0xfffffec400247947 */ /* 0x000fea000383ffff */
.L_x_7057:
[----:B-1----:R1:W2:Y:S02]  /*15250*/  SYNCS.PHASECHK.TRANS64.TRYWAIT P2, [R0+URZ+0x34830], R21 ;  /* 0x03483015000075a7 */ /* 0x0022a4000804017f */
[----:B--2---:R-:W-:Y:S05]  /*15260*/  @!P2 NANOSLEEP.SYNCS 0x989680 ;  /* 0x009896800000a95d */ /* 0x004fea0003900000 */
[----:B------:R-:W2:Y:S02]  /*15270*/  @!P2 SYNCS.PHASECHK.TRANS64 P2, [R0+URZ+0x34830], R21 ;  /* 0x034830150000a5a7 */ /* 0x000ea4000804007f */
[----:B--2---:R-:W-:Y:S05]  /*15280*/  @!P2 BRA `(.L_x_7057) ;  /* 0xfffffffc00f0a947 */ /* 0x004fea000383ffff */
[----:B------:R-:W-:Y:S05]  /*15290*/  BRA `(.L_x_7054) ;  /* 0xffffff1c00d87947 */ /* 0x000fea000383ffff */
.L_x_7061:
[----:B-1----:R-:W-:-:S04]  /*152a0*/  IMAD.U32 R15, RZ, RZ, UR6 ;  /* 0x00000006ff0f7e24 */ /* 0x002fc8000f8e00ff */
[----:B------:R1:W2:Y:S03]  /*152b0*/  SYNCS.PHASECHK.TRANS64.TRYWAIT P2, [R15+URZ+0x34850], R0 ;  /* 0x034850000f0075a7 */ /* 0x0002a6000804017f */
[----:B--2---:R-:W-:Y:S05]  /*152c0*/  @!P2 NANOSLEEP.SYNCS 0x989680 ;  /* 0x009896800000a95d */ /* 0x004fea0003900000 */
[----:B------:R-:W2:Y:S02]  /*152d0*/  @!P2 SYNCS.PHASECHK.TRANS64 P2, [R15+URZ+0x34850], R0 ;  /* 0x034850000f00a5a7 */ /* 0x000ea4000804007f */
[----:B--2---:R-:W-:Y:S05]  /*152e0*/  @!P2 BRA `(.L_x_7061) ;  /* 0xfffffffc00eca947 */ /* 0x004fea000383ffff */
[----:B------:R-:W-:Y:S05]  /*152f0*/  BRA `(.L_x_7058) ;  /* 0xffffff4400847947 */ /* 0x000fea000383ffff */
.L_x_7066:
[----:B-1----:R1:W2:Y:S02]  /*15300*/  SYNCS.PHASECHK.TRANS64.TRYWAIT P0, [R8+URZ+0x34850], R3 ;  /* 0x03485003080075a7 */ /* 0x0022a4000800017f */
[----:B--2---:R-:W-:Y:S05]  /*15310*/  @!P0 NANOSLEEP.SYNCS 0x989680 ;  /* 0x009896800000895d */ /* 0x004fea0003900000 */
[----:B------:R-:W2:Y:S02]  /*15320*/  @!P0 SYNCS.PHASECHK.TRANS64 P0, [R8+URZ+0x34850], R3 ;  /* 0x03485003080085a7 */ /* 0x000ea4000800007f */
[----:B--2---:R-:W-:Y:S05]  /*15330*/  @!P0 BRA `(.L_x_7066) ;  /* 0xfffffffc00f08947 */ /* 0x004fea000383ffff */
[----:B------:R-:W-:Y:S05]  /*15340*/  BRA `(.L_x_7065) ;  /* 0xffffff7400287947 */ /* 0x000fea000383ffff */
.L_x_7108:
[----:B------:R-:W1:Y:S01]  /*15350*/  S2R R4, SR_TID.X ;  /* 0x0000000000047919 */ /* 0x000e620000002100 */
[----:B------:R-:W-:Y:S01]  /*15360*/  BSSY B0, `(.L_x_7209) ;  /* 0x000000a000007945 */ /* 0x000fe20003800000 */
[----:B0-----:R-:W-:Y:S02]  /*15370*/  IMAD.MOV.U32 R12, RZ, RZ, RZ ;  /* 0x000000ffff0c7224 */ /* 0x001fe400078e00ff */
        /* <DEDUP_REMOVED lines=8> */
.L_x_7210:
[----:B------:R-:W-:Y:S05]  /*15400*/  BSYNC B0 ;  /* 0x0000000000007941 */ /* 0x000fea0003800000 */
.L_x_7209:
[----:B------:R-:W-:Y:S05]  /*15410*/  BRA `(.L_x_7211) ;  /* 0xffffffb400b47947 */ /* 0x000fea000383ffff */
.L_x_7110:
[----:B------:R-:W-:Y:S01]  /*15420*/  BSSY B0, `(.L_x_7212) ;  /* 0x0000006000007945 */ /* 0x000fe20003800000 */
[----:B------:R-:W-:-:S07]  /*15430*/  IMAD.MOV.U32 R15, RZ, RZ, -0x1 ;  /* 0xffffffffff0f7424 */ /* 0x000fce00078e00ff */
[----:B012---:R-:W-:Y:S05]  /*15440*/  WARPSYNC.COLLECTIVE R15, `(.L_x_7213) ;  /* 0x000000000f0c7348 */ /* 0x007fea0003c00000 */
[----:B------:R-:W-:Y:S02]  /*15450*/  ELECT P6, UR62, PT ;  /* 0x00000000003e782f */ /* 0x000fe400038c0000 */
[----:B------:R-:W-:Y:S01]  /*15460*/  MOV R14, UR62 ;  /* 0x0000003e000e7c02 */ /* 0x000fe20008000f00 */
[----:B012---:R-:W-:Y:S10]  /*15470*/  ENDCOLLECTIVE ;  /* 0x000000000000791b */ /* 0x007ff40003800000 */
.L_x_7213:
[----:B------:R-:W-:Y:S05]  /*15480*/  BSYNC B0 ;  /* 0x0000000000007941 */ /* 0x000fea0003800000 */
.L_x_7212:
[----:B------:R-:W-:Y:S05]  /*15490*/  BRA `(.L_x_7214) ;  /* 0xffffffb400b87947 */ /* 0x000fea000383ffff */
.L_x_7112:
[----:B--2---:R2:W3:Y:S02]  /*154a0*/  SYNCS.PHASECHK.TRANS64.TRYWAIT P0, [R0+URZ+0x34840], R2 ;  /* 0x03484002000075a7 */ /* 0x0044e4000800017f */
[----:B---3--:R-:W-:Y:S05]  /*154b0*/  @!P0 NANOSLEEP.SYNCS 0x989680 ;  /* 0x009896800000895d */ /* 0x008fea0003900000 */
[----:B------:R-:W3:Y:S02]  /*154c0*/  @!P0 SYNCS.PHASECHK.TRANS64 P0, [R0+URZ+0x34840], R2 ;  /* 0x03484002000085a7 */ /* 0x000ee4000800007f */
[----:B---3--:R-:W-:Y:S05]  /*154d0*/  @!P0 BRA `(.L_x_7112) ;  /* 0xfffffffc00f08947 */ /* 0x008fea000383ffff */
[----:B------:R-:W-:Y:S05]  /*154e0*/  BRA `(.L_x_7215) ;  /* 0xffffffb800287947 */ /* 0x000fea000383ffff */
.L_x_7116:
        /* <DEDUP_REMOVED lines=8> */
[----:B--2---:R-:W-:Y:S01]  /*15570*/  IMAD R3, R11, R7, RZ ;  /* 0x000000070b037224 */ /* 0x004fe200078e02ff */
[----:B------:R-:W-:-:S04]  /*15580*/  MOV R11, 0x181f ;  /* 0x0000181f000b7802 */ /* 0x000fc80000000f00 */
[----:B------:R-:W-:-:S13]  /*15590*/  ISETP.GE.AND P2, PT, R2, R3, PT ;  /* 0x000000030200720c */ /* 0x000fda0003f46270 */
[----:B-----5:R-:W-:Y:S05]  /*155a0*/  WARPSYNC.COLLECTIVE R15, `(.L_x_7216) ;  /* 0x000000000f087348 */ /* 0x020fea0003c00000 */
[----:B------:R0:W1:Y:S02]  /*155b0*/  SHFL.IDX P6, R14, R13, R12, R11 ;  /* 0x0000000c0d0e7389 */ /* 0x00006400000c000b */
[----:B01---5:R-:W-:Y:S01]  /*155c0*/  ENDCOLLECTIVE ;  /* 0x000000000000791b */ /* 0x023fe20003800000 */
.L_x_7216:
[----:B------:R-:W-:Y:S02]  /*155d0*/  IMAD.MOV.U32 R13, RZ, RZ, R4 ;  /* 0x000000ffff0d7224 */ /* 0x000fe400078e0004 */
[----:B------:R-:W-:-:S07]  /*155e0*/  IMAD.MOV.U32 R6, RZ, RZ, R14 ;  /* 0x000000ffff067224 */ /* 0x000fce00078e000e */
[----:B------:R-:W-:Y:S05]  /*155f0*/  WARPSYNC.COLLECTIVE R15, `(.L_x_7217) ;  /* 0x000000000f087348 */ /* 0x000fea0003c00000 */
[----:B------:R0:W1:Y:S02]  /*15600*/  SHFL.IDX P6, R14, R13, R12, R11 ;  /* 0x0000000c0d0e7389 */ /* 0x00006400000c000b */
[----:B01----:R-:W-:Y:S01]  /*15610*/  ENDCOLLECTIVE ;  /* 0x000000000000791b */ /* 0x003fe20003800000 */
.L_x_7217:
[----:B------:R-:W-:Y:S01]  /*15620*/  ULDC.64 UR4, c[0x0][0x208] ;  /* 0x0000820000047ab9 */ /* 0x000fe20000000a00 */
[----:B------:R-:W-:Y:S01]  /*15630*/  IMAD.MOV.U32 R13, RZ, RZ, R0 ;  /* 0x000000ffff0d7224 */ /* 0x000fe200078e0000 */
[----:B------:R-:W-:Y:S01]  /*15640*/  MOV R12, 0x1 ;  /* 0x00000001000c7802 */ /* 0x000fe20000000f00 */
        /* <DEDUP_REMOVED lines=15> */
.L_x_7218:
[----:B------:R-:W-:Y:S02]  /*15740*/  IMAD.MOV.U32 R13, RZ, RZ, R4 ;  /* 0x000000ffff0d7224 */ /* 0x000fe400078e0004 */
[----:B------:R-:W-:-:S07]  /*15750*/  IMAD.MOV.U32 R8, RZ, RZ, R14 ;  /* 0x000000ffff087224 */ /* 0x000fce00078e000e */
[----:B------:R-:W-:Y:S05]  /*15760*/  WARPSYNC.COLLECTIVE R15, `(.L_x_7219) ;  /* 0x000000000f087348 */ /* 0x000fea0003c00000 */
[----:B------:R0:W1:Y:S02]  /*15770*/  SHFL.IDX P6, R14, R13, R12, R11 ;  /* 0x0000000c0d0e7389 */ /* 0x00006400000c000b */
[----:B01----:R-:W-:Y:S01]  /*15780*/  ENDCOLLECTIVE ;  /* 0x000000000000791b */ /* 0x003fe20003800000 */
.L_x_7219:
[----:B------:R-:W-:Y:S01]  /*15790*/  ULDC.64 UR4, c[0x0][0x208] ;  /* 0x0000820000047ab9 */ /* 0x000fe20000000a00 */
[----:B------:R-:W-:Y:S02]  /*157a0*/  IMAD.MOV.U32 R13, RZ, RZ, R0 ;  /* 0x000000ffff0d7224 */ /* 0x000fe400078e0000 */
[----:B------:R-:W-:Y:S02]  /*157b0*/  IMAD.MOV.U32 R12, RZ, RZ, 0x2 ;  /* 0x00000002ff0c7424 */ /* 0x000fe400078e00ff */
[----:B------:R-:W-:-:S05]  /*157c0*/  IMAD.MOV.U32 R5, RZ, RZ, R14 ;  /* 0x000000ffff057224 */ /* 0x000fca00078e000e */
[----:B------:R-:W-:Y:S01]  /*157d0*/  @!P2 LEA R7, P3, R10, R5, 0x1 ;  /* 0x000000050a07a211 */ /* 0x000fe200078608ff */
[----:B------:R-:W-:-:S04]  /*157e0*/  VIADD R5, R2, 0x20 ;  /* 0x0000002002057836 */ /* 0x000fc80000000000 */
[----:B------:R-:W-:Y:S02]  /*157f0*/  @!P2 IMAD.X R6, RZ, RZ, R8, P3 ;  /* 0x000000ffff06a224 */ /* 0x000fe400018e0608 */
[----:B------:R-:W-:-:S03]  /*15800*/  VIADD R8, R2, 0x60 ;  /* 0x0000006002087836 */ /* 0x000fc60000000000 */
        /* <DEDUP_REMOVED lines=12> */
.L_x_7220:
[----:B------:R-:W-:Y:S01]  /*158d0*/  MOV R13, R4 ;  /* 0x00000004000d7202 */ /* 0x000fe20000000f00 */
[----:B------:R-:W-:-:S07]  /*158e0*/  IMAD.MOV.U32 R6, RZ, RZ, R14 ;  /* 0x000000ffff067224 */ /* 0x000fce00078e000e */
[----:B------:R-:W-:Y:S05]  /*158f0*/  WARPSYNC.COLLECTIVE R15, `(.L_x_7221) ;  /* 0x000000000f087348 */ /* 0x000fea0003c00000 */
[----:B------:R0:W1:Y:S02]  /*15900*/  SHFL.IDX P6, R14, R13, R12, R11 ;  /* 0x0000000c0d0e7389 */ /* 0x00006400000c000b */
[----:B01----:R-:W-:Y:S01]  /*15910*/  ENDCOLLECTIVE ;  /* 0x000000000000791b */ /* 0x003fe20003800000 */
.L_x_7221:
        /* <DEDUP_REMOVED lines=18> */
.L_x_7222:
[----:B------:R-:W-:Y:S01]  /*15a40*/  MOV R13, R4 ;  /* 0x00000004000d7202 */ /* 0x000fe20000000f00 */
[----:B------:R-:W-:-:S07]  /*15a50*/  IMAD.MOV.U32 R6, RZ, RZ, R14 ;  /* 0x000000ffff067224 */ /* 0x000fce00078e000e */
[----:B------:R-:W-:Y:S05]  /*15a60*/  WARPSYNC.COLLECTIVE R15, `(.L_x_7223) ;  /* 0x000000000f087348 */ /* 0x000fea0003c00000 */
[----:B------:R0:W1:Y:S02]  /*15a70*/  SHFL.IDX P6, R14, R13, R12, R11 ;  /* 0x0000000c0d0e7389 */ /* 0x00006400000c000b */
[----:B01----:R-:W-:Y:S01]  /*15a80*/  ENDCOLLECTIVE ;  /* 0x000000000000791b */ /* 0x003fe20003800000 */
.L_x_7223:
        /* <DEDUP_REMOVED lines=18> */
.L_x_7224:
[----:B------:R-:W-:Y:S01]  /*15bb0*/  MOV R13, R4 ;  /* 0x00000004000d7202 */ /* 0x000fe20000000f00 */
[----:B------:R-:W-:-:S07]  /*15bc0*/  IMAD.MOV.U32 R6, RZ, RZ, R14 ;  /* 0x000000ffff067224 */ /* 0x000fce00078e000e */
[----:B------:R-:W-:Y:S05]  /*15bd0*/  WARPSYNC.COLLECTIVE R15, `(.L_x_7225) ;  /* 0x000000000f087348 */ /* 0x000fea0003c00000 */
[----:B------:R0:W1:Y:S02]  /*15be0*/  SHFL.IDX P6, R14, R13, R12, R11 ;  /* 0x0000000c0d0e7389 */ /* 0x00006400000c000b */
[----:B01----:R-:W-:Y:S01]  /*15bf0*/  ENDCOLLECTIVE ;  /* 0x000000000000791b */ /* 0x003fe20003800000 */
.L_x_7225:
        /* <DEDUP_REMOVED lines=18> */
.L_x_7226:
[----:B------:R-:W-:Y:S01]  /*15d20*/  MOV R13, R4 ;  /* 0x00000004000d7202 */ /* 0x000fe20000000f00 */
[----:B------:R-:W-:-:S07]  /*15d30*/  IMAD.MOV.U32 R6, RZ, RZ, R14 ;  /* 0x000000ffff067224 */ /* 0x000fce00078e000e */
[----:B------:R-:W-:Y:S05]  /*15d40*/  WARPSYNC.COLLECTIVE R15, `(.L_x_7227) ;  /* 0x000000000f087348 */ /* 0x000fea0003c00000 */
[----:B------:R0:W1:Y:S02]  /*15d50*/  SHFL.IDX P6, R14, R13, R12, R11 ;  /* 0x0000000c0d0e7389 */ /* 0x00006400000c000b */
[----:B01----:R-:W-:Y:S01]  /*15d60*/  ENDCOLLECTIVE ;  /* 0x000000000000791b */ /* 0x003fe20003800000 */
.L_x_7227:
        /* <DEDUP_REMOVED lines=17> */
.L_x_7228:
[----:B------:R-:W-:Y:S02]  /*15e80*/  IMAD.MOV.U32 R13, RZ, RZ, R4 ;  /* 0x000000ffff0d7224 */ /* 0x000fe400078e0004 */
[----:B------:R-:W-:-:S07]  /*15e90*/  IMAD.MOV.U32 R6, RZ, RZ, R14 ;  /* 0x000000ffff067224 */ /* 0x000fce00078e000e */
[----:B------:R-:W-:Y:S05]  /*15ea0*/  WARPSYNC.COLLECTIVE R15, `(.L_x_7229) ;  /* 0x000000000f087348 */ /* 0x000fea0003c00000 */
[----:B------:R0:W1:Y:S02]  /*15eb0*/  SHFL.IDX P6, R14, R13, R12, R11 ;  /* 0x0000000c0d0e7389 */ /* 0x00006400000c000b */
[----:B01----:R-:W-:Y:S01]  /*15ec0*/  ENDCOLLECTIVE ;  /* 0x000000000000791b */ /* 0x003fe20003800000 */
.L_x_7229:
[----:B------:R-:W-:Y:S01]  /*15ed0*/  ULDC.64 UR4, c[0x0][0x208] ;  /* 0x0000820000047ab9 */ /* 0x000fe20000000a00 */
[----:B------:R-:W-:Y:S02]  /*15ee0*/  IMAD.MOV.U32 R13, RZ, RZ, R0 ;  /* 0x000000ffff0d7224 */ /* 0x000fe400078e0000 */
[----:B------:R-:W-:Y:S01]  /*15ef0*/  IMAD.MOV.U32 R12, RZ, RZ, 0x7 ;  /* 0x00000007ff0c7424 */ /* 0x000fe200078e00ff */
[----:B------:R-:W-:-:S04]  /*15f00*/  MOV R5, R14 ;  /* 0x0000000e00057202 */ /* 0x000fc80000000f00 */
        /* <DEDUP_REMOVED lines=12> */
.L_x_7230:
[----:B------:R-:W-:Y:S02]  /*15fd0*/  IMAD.MOV.U32 R13, RZ, RZ, R4 ;  /* 0x000000ffff0d7224 */ /* 0x000fe400078e0004 */
[----:B------:R-:W-:-:S07]  /*15fe0*/  IMAD.MOV.U32 R0, RZ, RZ, R14 ;  /* 0x000000ffff007224 */ /* 0x000fce00078e000e */
[----:B------:R-:W-:Y:S05]  /*15ff0*/  WARPSYNC.COLLECTIVE R15, `(.L_x_7231) ;  /* 0x000000000f087348 */ /* 0x000fea0003c00000 */
[----:B------:R0:W1:Y:S02]  /*16000*/  SHFL.IDX P6, R14, R13, R12, R11 ;  /* 0x0000000c0d0e7389 */ /* 0x00006400000c000b */
[----:B01----:R-:W-:Y:S01]  /*16010*/  ENDCOLLECTIVE ;  /* 0x000000000000791b */ /* 0x003fe20003800000 */
.L_x_7231:
[----:B------:R-:W-:Y:S01]  /*16020*/  MOV R4, R14 ;  /* 0x0000000e00047202 */ /* 0x000fe20000000f00 */
[----:B------:R-:W-:Y:S06]  /*16030*/  BRA `(.L_x_7232) ;  /* 0xffffffb800d87947 */ /* 0x000fec000383ffff */
.L_x_7121:
[----:B0-----:R-:W2:Y:S02]  /*16040*/  LDL R2, [R1+0x4] ;  /* 0x0000040001027983 */ /* 0x001ea40000100800 */
[----:B--2---:R0:W1:Y:S02]  /*16050*/  SYNCS.PHASECHK.TRANS64.TRYWAIT P0, [R2+URZ+0x34820], R0 ;  /* 0x03482000020075a7 */ /* 0x004064000800017f */
[----:B-1----:R-:W-:Y:S05]  /*16060*/  @!P0 NANOSLEEP.SYNCS 0x989680 ;  /* 0x009896800000895d */ /* 0x002fea0003900000 */
[----:B------:R-:W1:Y:S02]  /*16070*/  @!P0 SYNCS.PHASECHK.TRANS64 P0, [R2+URZ+0x34820], R0 ;  /* 0x03482000020085a7 */ /* 0x000e64000800007f */
[----:B-1----:R-:W-:Y:S05]  /*16080*/  @!P0 BRA `(.L_x_7121) ;  /* 0xfffffffc00ec8947 */ /* 0x002fea000383ffff */
[----:B------:R-:W-:Y:S05]  /*16090*/  BRA `(.L_x_7233) ;  /* 0xffffffbc00507947 */ /* 0x000fea000383ffff */
.L_x_7130:
[----:B-1----:R1:W2:Y:S02]  /*160a0*/  SYNCS.PHASECHK.TRANS64.TRYWAIT P0, [R3+URZ+0x34840], R2 ;  /* 0x03484002030075a7 */ /* 0x0022a4000800017f */
[----:B--2---:R-:W-:Y:S05]  /*160b0*/  @!P0 NANOSLEEP.SYNCS 0x989680 ;  /* 0x009896800000895d */ /* 0x004fea0003900000 */
[----:B------:R-:W2:Y:S02]  /*160c0*/  @!P0 SYNCS.PHASECHK.TRANS64 P0, [R3+URZ+0x34840], R2 ;  /* 0x03484002030085a7 */ /* 0x000ea4000800007f */
[----:B--2---:R-:W-:Y:S05]  /*160d0*/  @!P0 BRA `(.L_x_7130) ;  /* 0xfffffffc00f08947 */ /* 0x004fea000383ffff */
[----:B------:R-:W-:Y:S05]  /*160e0*/  BRA `(.L_x_7234) ;  /* 0xffffffc000207947 */ /* 0x000fea000383ffff */
.L_x_7136:
[----:B0-----:R0:W1:Y:S02]  /*160f0*/  SYNCS.PHASECHK.TRANS64.TRYWAIT P0, [R3+URZ+0x60], R2 ;  /* 0x00006002030075a7 */ /* 0x001064000800017f */
[----:B-1----:R-:W-:Y:S05]  /*16100*/  @!P0 NANOSLEEP.SYNCS 0x989680 ;  /* 0x009896800000895d */ /* 0x002fea0003900000 */
[----:B------:R-:W1:Y:S02]  /*16110*/  @!P0 SYNCS.PHASECHK.TRANS64 P0, [R3+URZ+0x60], R2 ;  /* 0x00006002030085a7 */ /* 0x000e64000800007f */
[----:B-1----:R-:W-:Y:S05]  /*16120*/  @!P0 BRA `(.L_x_7136) ;  /* 0xfffffffc00f08947 */ /* 0x002fea000383ffff */
[----:B------:R-:W-:Y:S05]  /*16130*/  BRA `(.L_x_7235) ;  /* 0xffffffc000fc7947 */ /* 0x000fea000383ffff */
.L_x_7145:
[----:B---3--:R3:W4:Y:S02]  /*16140*/  SYNCS.PHASECHK.TRANS64.TRYWAIT P0, [R3+URZ+0x34840], R2 ;  /* 0x03484002030075a7 */ /* 0x008724000800017f */
[----:B----4-:R-:W-:Y:S05]  /*16150*/  @!P0 NANOSLEEP.SYNCS 0x989680 ;  /* 0x009896800000895d */ /* 0x010fea0003900000 */
[----:B------:R-:W4:Y:S02]  /*16160*/  @!P0 SYNCS.PHASECHK.TRANS64 P0, [R3+URZ+0x34840], R2 ;  /* 0x03484002030085a7 */ /* 0x000f24000800007f */
[----:B----4-:R-:W-:Y:S05]  /*16170*/  @!P0 BRA `(.L_x_7145) ;  /* 0xfffffffc00f08947 */ /* 0x010fea000383ffff */
[----:B------:R-:W-:Y:S05]  /*16180*/  BRA `(.L_x_7236) ;  /* 0xffffffc800a87947 */ /* 0x000fea000383ffff */
.L_x_7151:
[----:B--2---:R2:W3:Y:S02]  /*16190*/  SYNCS.PHASECHK.TRANS64.TRYWAIT P0, [R2+URZ+0x60], R3 ;  /* 0x00006003020075a7 */ /* 0x0044e4000800017f */
[----:B---3--:R-:W-:Y:S05]  /*161a0*/  @!P0 NANOSLEEP.SYNCS 0x989680 ;  /* 0x009896800000895d */ /* 0x008fea0003900000 */
[----:B------:R-:W3:Y:S02]  /*161b0*/  @!P0 SYNCS.PHASECHK.TRANS64 P0, [R2+URZ+0x60], R3 ;  /* 0x00006003020085a7 */ /* 0x000ee4000800007f */
[----:B---3--:R-:W-:Y:S05]  /*161c0*/  @!P0 BRA `(.L_x_7151) ;  /* 0xfffffffc00f08947 */ /* 0x008fea000383ffff */
[----:B------:R-:W-:Y:S05]  /*161d0*/  BRA `(.L_x_7237) ;  /* 0xffffffcc00847947 */ /* 0x000fea000383ffff */
.L_x_7160:
[----:B----4-:R4:W0:Y:S02]  /*161e0*/  SYNCS.PHASECHK.TRANS64.TRYWAIT P0, [R2+URZ+0x34840], R3 ;  /* 0x03484003020075a7 */ /* 0x010824000800017f */
[----:B0-----:R-:W-:Y:S05]  /*161f0*/  @!P0 NANOSLEEP.SYNCS 0x989680 ;  /* 0x009896800000895d */ /* 0x001fea0003900000 */
[----:B------:R-:W0:Y:S02]  /*16200*/  @!P0 SYNCS.PHASECHK.TRANS64 P0, [R2+URZ+0x34840], R3 ;  /* 0x03484003020085a7 */ /* 0x000e24000800007f */
[----:B0-----:R-:W-:Y:S05]  /*16210*/  @!P0 BRA `(.L_x_7160) ;  /* 0xfffffffc00f08947 */ /* 0x001fea000383ffff */
[----:B------:R-:W-:Y:S05]  /*16220*/  BRA `(.L_x_7238) ;  /* 0xffffffd000fc7947 */ /* 0x000fea000383ffff */
.L_x_7166:
[----:B--2---:R2:W3:Y:S02]  /*16230*/  SYNCS.PHASECHK.TRANS64.TRYWAIT P0, [R2+URZ+0x60], R5 ;  /* 0x00006005020075a7 */ /* 0x0044e4000800017f */
[----:B---3--:R-:W-:Y:S05]  /*16240*/  @!P0 NANOSLEEP.SYNCS 0x989680 ;  /* 0x009896800000895d */ /* 0x008fea0003900000 */
[----:B------:R-:W3:Y:S02]  /*16250*/  @!P0 SYNCS.PHASECHK.TRANS64 P0, [R2+URZ+0x60], R5 ;  /* 0x00006005020085a7 */ /* 0x000ee4000800007f */
[----:B---3--:R-:W-:Y:S05]  /*16260*/  @!P0 BRA `(.L_x_7166) ;  /* 0xfffffffc00f08947 */ /* 0x008fea000383ffff */
[----:B------:R-:W-:Y:S05]  /*16270*/  BRA `(.L_x_7239) ;  /* 0xffffffd400d87947 */ /* 0x000fea000383ffff */
.L_x_7177:
[----:B0-----:R0:W2:Y:S02]  /*16280*/  SYNCS.PHASECHK.TRANS64.TRYWAIT P0, [R2+URZ+0x34860], R0 ;  /* 0x03486000020075a7 */ /* 0x0010a4000800017f */
[----:B--2---:R-:W-:Y:S05]  /*16290*/  @!P0 NANOSLEEP.SYNCS 0x989680 ;  /* 0x009896800000895d */ /* 0x004fea0003900000 */
[----:B------:R-:W2:Y:S02]  /*162a0*/  @!P0 SYNCS.PHASECHK.TRANS64 P0, [R2+URZ+0x34860], R0 ;  /* 0x03486000020085a7 */ /* 0x000ea4000800007f */
[----:B--2---:R-:W-:Y:S05]  /*162b0*/  @!P0 BRA `(.L_x_7177) ;  /* 0xfffffffc00f08947 */ /* 0x004fea000383ffff */
[----:B------:R-:W-:Y:S05]  /*162c0*/  BRA `(.L_x_7240) ;  /* 0xffffffdc00347947 */ /* 0x000fea000383ffff */
.L_x_7184:
        /* <DEDUP_REMOVED lines=8> */
.L_x_7242:
[----:B------:R-:W-:Y:S05]  /*16350*/  BSYNC B0 ;  /* 0x0000000000007941 */ /* 0x000fea0003800000 */
.L_x_7241:
[----:B------:R-:W-:Y:S01]  /*16360*/  IMAD.MOV.U32 R13, RZ, RZ, R16 ;  /* 0x000000ffff0d7224 */ /* 0x000fe200078e0010 */
[----:B------:R-:W-:Y:S01]  /*16370*/  MOV R15, 0xffffffff ;  /* 0xffffffff000f7802 */ /* 0x000fe20000000f00 */
[----:B------:R-:W-:Y:S02]  /*16380*/  IMAD.MOV.U32 R12, RZ, RZ, 0x1 ;  /* 0x00000001ff0c7424 */ /* 0x000fe400078e00ff */
[----:B------:R-:W-:Y:S02]  /*16390*/  IMAD.MOV.U32 R11, RZ, RZ, 0x1f ;  /* 0x0000001fff0b7424 */ /* 0x000fe400078e00ff */
[----:B------:R-:W-:Y:S02]  /*163a0*/  IMAD.IADD R5, R19, 0x1, R7 ;  /* 0x0000000113057824 */ /* 0x000fe400078e0207 */
[----:B------:R-:W-:-:S07]  /*163b0*/  IMAD.MOV.U32 R0, RZ, RZ, R14 ;  /* 0x000000ffff007224 */ /* 0x000fce00078e000e */
[----:B------:R-:W-:Y:S05]  /*163c0*/  WARPSYNC.COLLECTIVE R15, `(.L_x_7243) ;  /* 0x000000000f087348 */ /* 0x000fea0003c00000 */
[----:B------:R0:W1:Y:S02]  /*163d0*/  SHFL.IDX P6, R14, R13, R12, R11 ;  /* 0x0000000c0d0e7389 */ /* 0x00006400000c000b */
[----:B01----:R-:W-:Y:S01]  /*163e0*/  ENDCOLLECTIVE ;  /* 0x000000000000791b */ /* 0x003fe20003800000 */
.L_x_7243:
        /* <DEDUP_REMOVED lines=19> */
.L_x_7244:
[----:B------:R-:W-:Y:S02]  /*16520*/  MOV R12, 0x2 ;  /* 0x00000002000c7802 */ /* 0x000fe40000000f00 */
[----:B------:R-:W-:-:S05]  /*16530*/  SEL R5, R14, RZ, P1 ;  /* 0x000000ff0e057207 */ /* 0x000fca0000800000 */
[----:B------:R-:W-:-:S04]  /*16540*/  IMAD.IADD R3, R2, 0x1, R5 ;  /* 0x0000000102037824 */ /* 0x000fc800078e0205 */
[----:B------:R-:W-:-:S07]  /*16550*/  IMAD.MOV.U32 R13, RZ, RZ, R3 ;  /* 0x000000ffff0d7224 */ /* 0x000fce00078e0003 */
[----:B------:R-:W-:Y:S05]  /*16560*/  WARPSYNC.COLLECTIVE R15, `(.L_x_7245) ;  /* 0x000000000f087348 */ /* 0x000fea0003c00000 */
[----:B------:R0:W1:Y:S02]  /*16570*/  SHFL.UP P6, R14, R13, R12, R11 ;  /* 0x0400000c0d0e7389 */ /* 0x00006400000c000b */
[----:B01----:R-:W-:Y:S01]  /*16580*/  ENDCOLLECTIVE ;  /* 0x000000000000791b */ /* 0x003fe20003800000 */
.L_x_7245:
        /* <DEDUP_REMOVED lines=8> */
.L_x_7246:
        /* <DEDUP_REMOVED lines=8> */
.L_x_7247:
        /* <DEDUP_REMOVED lines=8> */
.L_x_7248:
        /* <DEDUP_REMOVED lines=9> */
.L_x_7249:
[----:B------:R-:W-:Y:S01]  /*167a0*/  MOV R6, R14 ;  /* 0x0000000e00067202 */ /* 0x000fe20000000f00 */
[----:B------:R-:W-:Y:S06]  /*167b0*/  BRA `(.L_x_7250) ;  /* 0xffffffdc00bc7947 */ /* 0x000fec000383ffff */
.L_x_7189:
        /* <DEDUP_REMOVED lines=8> */
.L_x_7252:
[----:B------:R-:W-:Y:S05]  /*16840*/  BSYNC B0 ;  /* 0x0000000000007941 */ /* 0x000fea0003800000 */
.L_x_7251:
[----:B------:R-:W-:Y:S01]  /*16850*/  SEL R3, R14, RZ, P1 ;  /* 0x000000ff0e037207 */ /* 0x000fe20000800000 */
[----:B------:R-:W-:Y:S01]  /*16860*/  IMAD.MOV.U32 R12, RZ, RZ, 0x2 ;  /* 0x00000002ff0c7424 */ /* 0x000fe200078e00ff */
[----:B------:R-:W-:Y:S01]  /*16870*/  MOV R15, 0xffffffff ;  /* 0xffffffff000f7802 */ /* 0x000fe20000000f00 */
[----:B------:R-:W-:Y:S02]  /*16880*/  IMAD.MOV.U32 R11, RZ, RZ, RZ ;  /* 0x000000ffff0b7224 */ /* 0x000fe400078e00ff */
[----:B------:R-:W-:-:S04]  /*16890*/  IMAD.IADD R3, R2, 0x1, R3 ;  /* 0x0000000102037824 */ /* 0x000fc800078e0203 */
[----:B------:R-:W-:-:S07]  /*168a0*/  IMAD.MOV.U32 R13, RZ, RZ, R3 ;  /* 0x000000ffff0d7224 */ /* 0x000fce00078e0003 */
[----:B------:R-:W-:Y:S05]  /*168b0*/  WARPSYNC.COLLECTIVE R15, `(.L_x_7253) ;  /* 0x000000000f087348 */ /* 0x000fea0003c00000 */
[----:B------:R0:W1:Y:S02]  /*168c0*/  SHFL.UP P6, R14, R13, R12, R11 ;  /* 0x0400000c0d0e7389 */ /* 0x00006400000c000b */
[----:B01----:R-:W-:Y:S01]  /*168d0*/  ENDCOLLECTIVE ;  /* 0x000000000000791b */ /* 0x003fe20003800000 */
.L_x_7253:
[----:B------:R-:W-:Y:S01]  /*168e0*/  IMAD.MOV.U32 R12, RZ, RZ, 0x4 ;  /* 0x00000004ff0c7424 */ /* 0x000fe200078e00ff */
[----:B------:R-:W-:-:S05]  /*168f0*/  SEL R14, R14, RZ, P2 ;  /* 0x000000ff0e0e7207 */ /* 0x000fca0001000000 */
[----:B------:R-:W-:-:S04]  /*16900*/  IMAD.IADD R3, R3, 0x1, R14 ;  /* 0x0000000103037824 */ /* 0x000fc800078e020e */
[----:B------:R-:W-:-:S07]  /*16910*/  IMAD.MOV.U32 R13, RZ, RZ, R3 ;  /* 0x000000ffff0d7224 */ /* 0x000fce00078e0003 */
[----:B------:R-:W-:Y:S05]  /*16920*/  WARPSYNC.COLLECTIVE R15, `(.L_x_7254) ;  /* 0x000000000f087348 */ /* 0x000fea0003c00000 */
[----:B------:R0:W1:Y:S02]  /*16930*/  SHFL.UP P6, R14, R13, R12, R11 ;  /* 0x0400000c0d0e7389 */ /* 0x00006400000c000b */
[----:B01----:R-:W-:Y:S01]  /*16940*/  ENDCOLLECTIVE ;  /* 0x000000000000791b */ /* 0x003fe20003800000 */
.L_x_7254:
[----:B------:R-:W-:Y:S01]  /*16950*/  IMAD.MOV.U32 R12, RZ, RZ, 0x8 ;  /* 0x00000008ff0c7424 */ /* 0x000fe200078e00ff */
[----:B------:R-:W-:-:S05]  /*16960*/  SEL R14, R14, RZ, P3 ;  /* 0x000000ff0e0e7207 */ /* 0x000fca0001800000 */
[----:B------:R-:W-:-:S04]  /*16970*/  IMAD.IADD R3, R3, 0x1, R14 ;  /* 0x0000000103037824 */ /* 0x000fc800078e020e */
[----:B------:R-:W-:-:S07]  /*16980*/  IMAD.MOV.U32 R13, RZ, RZ, R3 ;  /* 0x000000ffff0d7224 */ /* 0x000fce00078e0003 */
[----:B------:R-:W-:Y:S05]  /*16990*/  WARPSYNC.COLLECTIVE R15, `(.L_x_7255) ;  /* 0x000000000f087348 */ /* 0x000fea0003c00000 */
[----:B------:R0:W1:Y:S02]  /*169a0*/  SHFL.UP P6, R14, R13, R12, R11 ;  /* 0x0400000c0d0e7389 */ /* 0x00006400000c000b */
[----:B01----:R-:W-:Y:S01]  /*169b0*/  ENDCOLLECTIVE ;  /* 0x000000000000791b */ /* 0x003fe20003800000 */
.L_x_7255:
[----:B------:R-:W-:Y:S01]  /*169c0*/  IMAD.MOV.U32 R12, RZ, RZ, 0x10 ;  /* 0x00000010ff0c7424 */ /* 0x000fe200078e00ff */
[----:B------:R-:W-:-:S05]  /*169d0*/  SEL R14, R14, RZ, P4 ;  /* 0x000000ff0e0e7207 */ /* 0x000fca0002000000 */
[----:B------:R-:W-:-:S05]  /*169e0*/  IMAD.IADD R3, R3, 0x1, R14 ;  /* 0x0000000103037824 */ /* 0x000fca00078e020e */
[----:B------:R-:W-:-:S07]  /*169f0*/  MOV R13, R3 ;  /* 0x00000003000d7202 */ /* 0x000fce0000000f00 */
[----:B------:R-:W-:Y:S05]  /*16a00*/  WARPSYNC.COLLECTIVE R15, `(.L_x_7256) ;  /* 0x000000000f087348 */ /* 0x000fea0003c00000 */
[----:B------:R0:W1:Y:S02]  /*16a10*/  SHFL.UP P6, R14, R13, R12, R11 ;  /* 0x0400000c0d0e7389 */ /* 0x00006400000c000b */
[----:B01----:R-:W-:Y:S01]  /*16a20*/  ENDCOLLECTIVE ;  /* 0x000000000000791b */ /* 0x003fe20003800000 */
.L_x_7256:
        /* <DEDUP_REMOVED lines=8> */
.L_x_7257:
[----:B------:R-:W-:Y:S01]  /*16ab0*/  IMAD.MOV.U32 R6, RZ, RZ, R14 ;  /* 0x000000ffff067224 */ /* 0x000fe200078e000e */
[----:B------:R-:W-:Y:S06]  /*16ac0*/  BRA `(.L_x_7258) ;  /* 0xffffffdc00987947 */ /* 0x000fec000383ffff */
.L_x_7191:
[----:B------:R-:W-:Y:S01]  /*16ad0*/  BSSY B0, `(.L_x_7259) ;  /* 0x0000006000007945 */ /* 0x000fe20003800000 */
[----:B------:R-:W-:Y:S01]  /*16ae0*/  PLOP3.LUT P6, PT, P6, PT, PT, 0x8, 0x0 ;  /* 0x000000000000781c */ /* 0x000fe200037ce170 */
[----:B------:R-:W-:-:S12]  /*16af0*/  IMAD.MOV.U32 R15, RZ, RZ, -0x1 ;  /* 0xffffffffff0f7424 */ /* 0x000fd800078e00ff */
[----:B0----5:R-:W-:Y:S05]  /*16b00*/  WARPSYNC.COLLECTIVE R15, `(.L_x_7260) ;  /* 0x000000000f087348 */ /* 0x021fea0003c00000 */
[----:B------:R-:W-:Y:S01]  /*16b10*/  VOTE.ANY R14, PT, P6 ;  /* 0x00000000000e7806 */ /* 0x000fe200030e0100 */
[----:B0----5:R-:W-:Y:S06]  /*16b20*/  ENDCOLLECTIVE ;  /* 0x000000000000791b */ /* 0x021fec0003800000 */
.L_x_7260:
[----:B------:R-:W-:Y:S05]  /*16b30*/  BSYNC B0 ;  /* 0x0000000000007941 */ /* 0x000fea0003800000 */
.L_x_7259:
[----:B------:R-:W-:Y:S01]  /*16b40*/  MOV R5, R14 ;  /* 0x0000000e00057202 */ /* 0x000fe20000000f00 */
[----:B------:R-:W-:Y:S02]  /*16b50*/  IMAD.MOV.U32 R13, RZ, RZ, R2 ;  /* 0x000000ffff0d7224 */ /* 0x000fe400078e0002 */
[----:B------:R-:W-:Y:S01]  /*16b60*/  IMAD.MOV.U32 R11, RZ, RZ, 0x1f ;  /* 0x0000001fff0b7424 */ /* 0x000fe200078e00ff */
[----:B------:R-:W0:Y:S01]  /*16b70*/  POPC R4, R5 ;  /* 0x0000000500047309 */ /* 0x000e220000000000 */
[----:B------:R-:W-:Y:S02]  /*16b80*/  IMAD.MOV.U32 R15, RZ, RZ, -0x1 ;  /* 0xffffffffff0f7424 */ /* 0x000fe400078e00ff */
[----:B0-----:R-:W-:-:S07]  /*16b90*/  IMAD.MOV.U32 R12, RZ, RZ, R4 ;  /* 0x000000ffff0c7224 */ /* 0x001fce00078e0004 */
[----:B------:R-:W-:Y:S05]  /*16ba0*/  WARPSYNC.COLLECTIVE R15, `(.L_x_7261) ;  /* 0x000000000f087348 */ /* 0x000fea0003c00000 */
[----:B------:R0:W1:Y:S02]  /*16bb0*/  SHFL.IDX P6, R14, R13, R12, R11 ;  /* 0x0000000c0d0e7389 */ /* 0x00006400000c000b */
[----:B01----:R-:W-:Y:S01]  /*16bc0*/  ENDCOLLECTIVE ;  /* 0x000000000000791b */ /* 0x003fe20003800000 */
.L_x_7261:
[----:B------:R-:W-:Y:S01]  /*16bd0*/  IMAD.MOV.U32 R17, RZ, RZ, R14 ;  /* 0x000000ffff117224 */ /* 0x000fe200078e000e */
[----:B------:R-:W-:Y:S06]  /*16be0*/  BRA `(.L_x_7262) ;  /* 0xffffffdc00887947 */ /* 0x000fec000383ffff */
.L_x_7193:
[----:B------:R-:W-:Y:S01]  /*16bf0*/  BSSY B0, `(.L_x_7263) ;  /* 0x0000007000007945 */ /* 0x000fe20003800000 */
[----:B------:R-:W-:Y:S01]  /*16c00*/  IMAD.MOV.U32 R13, RZ, RZ, R3 ;  /* 0x000000ffff0d7224 */ /* 0x000fe200078e0003 */
[----:B------:R-:W-:Y:S01]  /*16c10*/  MOV R15, 0xffffffff ;  /* 0xffffffff000f7802 */ /* 0x000fe20000000f00 */
[----:B------:R-:W-:-:S07]  /*16c20*/  IMAD.MOV.U32 R11, RZ, RZ, 0x1f ;  /* 0x0000001fff0b7424 */ /* 0x000fce00078e00ff */
[----:B0-2--5:R-:W-:Y:S05]  /*16c30*/  WARPSYNC.COLLECTIVE R15, `(.L_x_7264) ;  /* 0x000000000f087348 */ /* 0x025fea0003c00000 */
[----:B------:R1:W3:Y:S02]  /*16c40*/  SHFL.IDX P6, R14, R13, R12, R11 ;  /* 0x0000000c0d0e7389 */ /* 0x0002e400000c000b */
[----:B0123-5:R-:W-:Y:S01]  /*16c50*/  ENDCOLLECTIVE ;  /* 0x000000000000791b */ /* 0x02ffe20003800000 */
.L_x_7264:
[----:B------:R-:W-:Y:S05]  /*16c60*/  BSYNC B0 ;  /* 0x0000000000007941 */ /* 0x000fea0003800000 */
.L_x_7263:
[----:B------:R-:W-:Y:S01]  /*16c70*/  IMAD.MOV.U32 R2, RZ, RZ, R14 ;  /* 0x000000ffff027224 */ /* 0x000fe200078e000e */
[----:B------:R-:W-:Y:S06]  /*16c80*/  BRA `(.L_x_7192) ;  /* 0xffffffdc007c7947 */ /* 0x000fec000383ffff */
.L_x_7197:
[----:B0-----:R0:W2:Y:S02]  /*16c90*/  SYNCS.PHASECHK.TRANS64.TRYWAIT P0, [R0+URZ+0x34820], R3 ;  /* 0x03482003000075a7 */ /* 0x0010a4000800017f */
[----:B--2---:R-:W-:Y:S05]  /*16ca0*/  @!P0 NANOSLEEP.SYNCS 0x989680 ;  /* 0x009896800000895d */ /* 0x004fea0003900000 */
[----:B------:R-:W2:Y:S02]  /*16cb0*/  @!P0 SYNCS.PHASECHK.TRANS64 P0, [R0+URZ+0x34820], R3 ;  /* 0x03482003000085a7 */ /* 0x000ea4000800007f */
[----:B--2---:R-:W-:Y:S05]  /*16cc0*/  @!P0 BRA `(.L_x_7197) ;  /* 0xfffffffc00f08947 */ /* 0x004fea000383ffff */
[----:B------:R-:W-:Y:S05]  /*16cd0*/  BRA `(.L_x_7265) ;  /* 0xffffffe000707947 */ /* 0x000fea000383ffff */
.L_x_7198:
        /* <DEDUP_REMOVED lines=11> */
.L_x_7267:
[----:B------:R-:W-:Y:S05]  /*16d90*/  BSYNC B0 ;  /* 0x0000000000007941 */ /* 0x000fea0003800000 */
.L_x_7266:
[----:B------:R-:W-:Y:S05]  /*16da0*/  BRA `(.L_x_7268) ;  /* 0xffffffe000587947 */ /* 0x000fea000383ffff */
.L_x_7201:
[----:B------:R-:W-:Y:S01]  /*16db0*/  BSSY B1, `(.L_x_7269) ;  /* 0x0000006000017945 */ /* 0x000fe20003800000 */
[----:B------:R-:W-:-:S07]  /*16dc0*/  IMAD.MOV.U32 R15, RZ, RZ, -0x1 ;  /* 0xffffffffff0f7424 */ /* 0x000fce00078e00ff */
[----:B012-45:R-:W-:Y:S05]  /*16dd0*/  WARPSYNC.COLLECTIVE R15, `(.L_x_7270) ;  /* 0x000000000f0c7348 */ /* 0x037fea0003c00000 */
[----:B------:R-:W-:Y:S02]  /*16de0*/  ELECT P6, UR62, PT ;  /* 0x00000000003e782f */ /* 0x000fe400038c0000 */
[----:B------:R-:W-:Y:S01]  /*16df0*/  MOV R14, UR62 ;  /* 0x0000003e000e7c02 */ /* 0x000fe20008000f00 */
[----:B012-45:R-:W-:Y:S10]  /*16e00*/  ENDCOLLECTIVE ;  /* 0x000000000000791b */ /* 0x037ff40003800000 */
.L_x_7270:
[----:B------:R-:W-:Y:S05]  /*16e10*/  BSYNC B1 ;  /* 0x0000000000017941 */ /* 0x000fea0003800000 */
.L_x_7269:
[----:B------:R-:W-:Y:S05]  /*16e20*/  BRA `(.L_x_7271) ;  /* 0xffffffe000507947 */ /* 0x000fea000383ffff */
.L_x_7203:
[----:B0-----:R0:W1:Y:S02]  /*16e30*/  SYNCS.PHASECHK.TRANS64.TRYWAIT P0, [R6+URZ], R5 ;  /* 0x00000005060075a7 */ /* 0x001064000800017f */
[----:B-1----:R-:W-:Y:S05]  /*16e40*/  @!P0 NANOSLEEP.SYNCS 0x989680 ;  /* 0x009896800000895d */ /* 0x002fea0003900000 */
[----:B------:R-:W1:Y:S02]  /*16e50*/  @!P0 SYNCS.PHASECHK.TRANS64 P0, [R6+URZ], R5 ;  /* 0x00000005060085a7 */ /* 0x000e64000800007f */
[----:B-1----:R-:W-:Y:S05]  /*16e60*/  @!P0 BRA `(.L_x_7203) ;  /* 0xfffffffc00f08947 */ /* 0x002fea000383ffff */
[----:B------:R-:W-:Y:S05]  /*16e70*/  BRA `(.L_x_7272) ;  /* 0xffffffe0008c7947 */ /* 0x000fea000383ffff */
.L_x_7204:
[----:B-1----:R1:W2:Y:S02]  /*16e80*/  SYNCS.PHASECHK.TRANS64.TRYWAIT P0, [R7+URZ], R2 ;  /* 0x00000002070075a7 */ /* 0x0022a4000800017f */
[----:B--2---:R-:W-:Y:S05]  /*16e90*/  @!P0 NANOSLEEP.SYNCS 0x989680 ;  /* 0x009896800000895d */ /* 0x004fea0003900000 */
[----:B------:R-:W2:Y:S02]  /*16ea0*/  @!P0 SYNCS.PHASECHK.TRANS64 P0, [R7+URZ], R2 ;  /* 0x00000002070085a7 */ /* 0x000ea4000800007f */
[----:B--2---:R-:W-:Y:S05]  /*16eb0*/  @!P0 BRA `(.L_x_7204) ;  /* 0xfffffffc00f08947 */ /* 0x004fea000383ffff */
[----:B------:R-:W-:Y:S05]  /*16ec0*/  BRA `(.L_x_7273) ;  /* 0xffffffe000807947 */ /* 0x000fea000383ffff */
.L_x_7206:
[----:B--2---:R2:W3:Y:S02]  /*16ed0*/  SYNCS.PHASECHK.TRANS64.TRYWAIT P0, [R4+URZ], R5 ;  /* 0x00000005040075a7 */ /* 0x0044e4000800017f */
[----:B---3--:R-:W-:Y:S05]  /*16ee0*/  @!P0 NANOSLEEP.SYNCS 0x989680 ;  /* 0x009896800000895d */ /* 0x008fea0003900000 */
[----:B------:R-:W3:Y:S02]  /*16ef0*/  @!P0 SYNCS.PHASECHK.TRANS64 P0, [R4+URZ], R5 ;  /* 0x00000005040085a7 */ /* 0x000ee4000800007f */
[----:B---3--:R-:W-:Y:S05]  /*16f00*/  @!P0 BRA `(.L_x_7206) ;  /* 0xfffffffc00f08947 */ /* 0x008fea000383ffff */
[----:B------:R-:W-:Y:S05]  /*16f10*/  BRA `(.L_x_7274) ;  /* 0xffffffe000887947 */ /* 0x000fea000383ffff */
.L_x_7275:
        /* <DEDUP_REMOVED lines=14> */
.L_x_15311:


//--------------------- .text._ZN7cutlass13device_kernelIN5flash11enable_sm90INS1_16FlashAttnFwdSm90INS1_25CollectiveMainloopFwdSm90ILi2EN4cute5tupleIJNS5_1CILi1EEES8_S8_EEENS6_IJNS7_ILi128EEENS7_ILi176EEESA_EEELi128ENS_10bfloat16_tEfNS_4arch4Sm90ELb0ELb0ELb1ELb1ELb0ELb1ELb0ELb1ELb1ELb1ELb0ELb0EEENS1_21CollectiveEpilogueFwdINS6_IJSA_SA_SB_EEES9_SD_SF_Li256ELb1ELb1ELb0ELb0EEENS1_36VarlenDynamicPersistentTileSchedulerILi128ELi176ELi256ELi128ELb0ELb1ELb1ELb0ELb1ELb1EEEEEEEEEvNT_6ParamsE --------------------------
	.section	.text._ZN7cutlass13device_kernelIN5flash11enable_sm90INS1_16FlashAttnFwdSm90INS1_25CollectiveMainloopFwdSm90ILi2EN4cute5tupleIJNS5_1CILi1EEES8_S8_EEENS6_IJNS7_ILi128EEENS7_ILi176EEESA_EEELi128ENS_10bfloat16_tEfNS_4arch4Sm90ELb0ELb0ELb1ELb1ELb0ELb1ELb0ELb1ELb1ELb1ELb0ELb0EEENS1_21CollectiveEpilogueFwdINS6_IJSA_SA_SB_EEES9_SD_SF_Li256ELb1ELb1ELb0ELb0EEENS1_36VarlenDynamicPersistentTileSchedulerILi128ELi176ELi256ELi128ELb0ELb1ELb1ELb0ELb1ELb1EEEEEEEEEvNT_6ParamsE,"ax",@progbits
	.align	128
.text._ZN7cutlass13device_kernelIN5flash11enable_sm90INS1_16FlashAttnFwdSm90INS1_25CollectiveMainloopFwdSm90ILi2EN4cute5tupleIJNS5_1CILi1EEES8_S8_EEENS6_IJNS7_ILi128EEENS7_ILi176EEESA_EEELi128ENS_10bfloat16_tEfNS_4arch4Sm90ELb0ELb0ELb1ELb1ELb0ELb1ELb0ELb1ELb1ELb1ELb0ELb0EEENS1_21CollectiveEpilogueFwdINS6_IJSA_SA_SB_EEES9_SD_SF_Li256ELb1ELb1ELb0ELb0EEENS1_36VarlenDynamicPersistentTileSchedulerILi128ELi176ELi256ELi128ELb0ELb1ELb1ELb0ELb1ELb1EEEEEEEEEvNT_6ParamsE:
        .type           _ZN7cutlass13device_kernelIN5flash11enable_sm90INS1_16FlashAttnFwdSm90INS1_25CollectiveMainloopFwdSm90ILi2EN4cute5tupleIJNS5_1CILi1EEES8_S8_EEENS6_IJNS7_ILi128EEENS7_ILi176EEESA_EEELi128ENS_10bfloat16_tEfNS_4arch4Sm90ELb0ELb0ELb1ELb1ELb0ELb1ELb0ELb1ELb1ELb1ELb0ELb0EEENS1_21CollectiveEpilogueFwdINS6_IJSA_SA_SB_EEES9_SD_SF_Li256ELb1ELb1ELb0ELb0EEENS1_36VarlenDynamicPersistentTileSchedulerILi128ELi176ELi256ELi128ELb0ELb1ELb1ELb0ELb1ELb1EEEEEEEEEvNT_6ParamsE,@function
        .size           _ZN7cutlass13device_kernelIN5flash11enable_sm90INS1_16FlashAttnFwdSm90INS1_25CollectiveMainloopFwdSm90ILi2EN4cute5tupleIJNS5_1CILi1EEES8_S8_EEENS6_IJNS7_ILi128EEENS7_ILi176EEESA_EEELi128ENS_10bfloat16_tEfNS_4arch4Sm90ELb0ELb0ELb1ELb1ELb0ELb1ELb0ELb1ELb1ELb1ELb0ELb0EEENS1_21CollectiveEpilogueFwdINS6_IJSA_SA_SB_EEES9_SD_SF_Li256ELb1ELb1ELb0ELb0EEENS1_36VarlenDynamicPersistentTileSchedulerILi128ELi176ELi256ELi128ELb0ELb1ELb1ELb0ELb1ELb1EEEEEEEEEvNT_6ParamsE,(.L_x_15312 - _ZN7cutlass13device_kernelIN5flash11enable_sm90INS1_16FlashAttnFwdSm90INS1_25CollectiveMainloopFwdSm90ILi2EN4cute5tupleIJNS5_1CILi1EEES8_S8_EEENS6_IJNS7_ILi128EEENS7_ILi176EEESA_EEELi128ENS_10bfloat16_tEfNS_4arch4Sm90ELb0ELb0ELb1ELb1ELb0ELb1ELb0ELb1ELb1ELb1ELb0ELb0EEENS1_21CollectiveEpilogueFwdINS6_IJSA_SA_SB_EEES9_SD_SF_Li256ELb1ELb1ELb0ELb0EEENS1_36VarlenDynamicPersistentTileSchedulerILi128ELi176ELi256ELi128ELb0ELb1ELb1ELb0ELb1ELb1EEEEEEEEEvNT_6ParamsE)
        .other          _ZN7cutlass13device_kernelIN5flash11enable_sm90INS1_16FlashAttnFwdSm90INS1_25CollectiveMainloopFwdSm90ILi2EN4cute5tupleIJNS5_1CILi1EEES8_S8_EEENS6_IJNS7_ILi128EEENS7_ILi176EEESA_EEELi128ENS_10bfloat16_tEfNS_4arch4Sm90ELb0ELb0ELb1ELb1ELb0ELb1ELb0ELb1ELb1ELb1ELb0ELb0EEENS1_21CollectiveEpilogueFwdINS6_IJSA_SA_SB_EEES9_SD_SF_Li256ELb1ELb1ELb0ELb0EEENS1_36VarlenDynamicPersistentTileSchedulerILi128ELi176ELi256ELi128ELb0ELb1ELb1ELb0ELb1ELb1EEEEEEEEEvNT_6ParamsE,@"STO_CUDA_ENTRY STV_DEFAULT"
_ZN7cutlass13device_kernelIN5flash11enable_sm90INS1_16FlashAttnFwdSm90INS1_25CollectiveMainloopFwdSm90ILi2EN4cute5tupleIJNS5_1CILi1EEES8_S8_EEENS6_IJNS7_ILi128EEENS7_ILi176EEESA_EEELi128ENS_10bfloat16_tEfNS_4arch4Sm90ELb0ELb0ELb1ELb1ELb0ELb1ELb0ELb1ELb1ELb1ELb0ELb0EEENS1_21CollectiveEpilogueFwdINS6_IJSA_SA_SB_EEES9_SD_SF_Li256ELb1ELb1ELb0ELb0EEENS1_36VarlenDynamicPersistentTileSchedulerILi128ELi176ELi256ELi128ELb0ELb1ELb1ELb0ELb1ELb1EEEEEEEEEvNT_6ParamsE:
        /* <DEDUP_REMOVED lines=24> */
.L_x_7277:
[----:B------:R-:W-:Y:S05]  /*0180*/  BSYNC B0 ;  /* 0x0000000000007941 */ /* 0x000fea0003800000 */
.L_x_7276:
        /* <DEDUP_REMOVED lines=41> */
.L_x_7278:
        /* <DEDUP_REMOVED lines=22> */
.L_x_7279:
        /* <DEDUP_REMOVED lines=18> */
.L_x_7280:
        /* <DEDUP_REMOVED lines=22> */
.L_x_7281:
        /* <DEDUP_REMOVED lines=22> */
.L_x_7282:
[----:B------:R-:W-:Y:S01]  /*0960*/  PLOP3.LUT P0, PT, PT, PT, UP0, 0x80, 0x0 ;  /* 0x000000000000781c */ /* 0x000fe20003f0f008 */
[----:B------:R-:W-:Y:S01]  /*0970*/  UMOV UR60, 0x1 ;  /* 0x00000001003c7882 */ /* 0x000fe20000000000 */
[----:B------:R-:W-:Y:S01]  /*0980*/  NOP ;  /* 0x0000000000007918 */ /* 0x000fe20000000000 */
[----:B------:R-:W-:Y:S01]  /*0990*/  USEL UR60, UR60, 0x2, !UP0 ;  /* 0x000000023c3c7887 */ /* 0x000fe2000c000000 */
[----:B------:R-:W-:Y:S01]  /*09a0*/  BSSY B9, `(.L_x_7283) ;  /* 0x000270c000097945 */ /* 0x000fe20003800000 */
[----:B012-4-:R-:W-:Y:S08]  /*09b0*/  BAR.SYNC.DEFER_BLOCKING 0x0 ;  /* 0x0000000000007b1d */ /* 0x017ff00000010000 */
[----:B------:R-:W-:Y:S05]  /*09c0*/  @!P0 BRA `(.L_x_7284) ;  /* 0x000001fc007c8947 */ /* 0x000fea0003800000 */
.L_x_7285:
[----:B------:R-:W-:-:S08]  /*09d0*/  NOP ;  /* 0x0000000000007918 */ /* 0x000fd00000000000 */
[----:B------:R-:W0:Y:S02]  /*09e0*/  USETMAXREG.TRY_ALLOC.CTAPOOL UP0, 0xf0 ;  /* 0x000000f0000079c8 */ /* 0x000e240008000600 */
[----:B0-----:R-:W-:-:S13]  /*09f0*/  PLOP3.LUT P0, PT, PT, PT, UP0, 0x80, 0x0 ;  /* 0x000000000000781c */ /* 0x001fda0003f0f008 */
[----:B------:R-:W-:Y:S05]  /*0a00*/  @!P0 BRA `(.L_x_7285) ;  /* 0xfffffffc00f08947 */ /* 0x000fea000383ffff */
[----:B------:R-:W2:Y:S01]  /*0a10*/  LDL.LU R3, [R1+0x4] ;  /* 0x0000040001037983 */ /* 0x000ea20000300800 */
[----:B------:R-:W-:Y:S01]  /*0a20*/  SHF.R.U32.HI R2, RZ, 0x7, R0 ;  /* 0x00000007ff027819 */ /* 0x000fe20000011600 */
[----:B------:R-:W0:Y:S01]  /*0a30*/  S2UR UR5, SR_CgaCtaId ;  /* 0x00000000000579c3 */ /* 0x000e220000008800 */
[----:B------:R-:W-:-:S07]  /*0a40*/  UMOV UR4, 0x400 ;  /* 0x0000040000047882 */ /* 0x000fce0000000000 */
[----:B------:R-:W-:Y:S06]  /*0a50*/  BAR.ARV 0x8, 0x180 ;  /* 0x0206000000007b1d */ /* 0x000fec0000002000 */
[----:B------:R-:W-:-:S13]  /*0a60*/  ISETP.NE.AND P0, PT, R2, 0x1, PT ;  /* 0x000000010200780c */ /* 0x000fda0003f05270 */
[----:B------:R-:W-:Y:S06]  /*0a70*/  @!P0 BAR.ARV 0x9, 0x100 ;  /* 0x0244000000008b1d */ /* 0x000fec0000002000 */
[----:B0-----:R-:W-:Y:S02]  /*0a80*/  ULEA UR4, UR5, UR4, 0x18 ;  /* 0x0000000405047291 */ /* 0x001fe4000f8ec03f */
[----:B------:R-:W-:Y:S04]  /*0a90*/  BAR.SYNC.DEFER_BLOCKING 0x5, 0x180 ;  /* 0x0146000000007b1d */ /* 0x000fe80000010000 */
[----:B------:R-:W-:-:S02]  /*0aa0*/  IMAD.U32 R2, RZ, RZ, UR4 ;  /* 0x00000004ff027e24 */ /* 0x000fc4000f8e00ff */
[----:B------:R-:W-:-:S03]  /*0ab0*/  ULDC UR4, c[0x0][0xc3c] ;  /* 0x00030f0000047ab9 */ /* 0x000fc60000000800 */
[----:B------:R-:W0:Y:S01]  /*0ac0*/  LDS.128 R28, [R2+0x348d0] ;  /* 0x0348d000021c7984 */ /* 0x000e220000000c00 */
[----:B------:R-:W-:Y:S06]  /*0ad0*/  BAR.ARV 0x4, 0x180 ;  /* 0x0106000000007b1d */ /* 0x000fec0000002000 */
[----:B--2---:R-:W-:-:S04]  /*0ae0*/  LOP3.LUT R3, R3, 0xffffffdf, RZ, 0xc0, !PT ;  /* 0xffffffdf03037812 */ /* 0x004fc800078ec0ff */
[----:B------:R-:W-:Y:S02]  /*0af0*/  @P0 LOP3.LUT R3, R3, 0x20, RZ, 0xfc, !PT ;  /* 0x0000002003030812 */ /* 0x000fe400078efcff */
[----:B0-----:R-:W-:-:S03]  /*0b00*/  ISETP.GE.AND P0, PT, R31, UR4, PT ;  /* 0x000000041f007c0c */ /* 0x001fc6000bf06270 */
[----:B------:R0:W-:Y:S10]  /*0b10*/  STL [R1+0x4], R3 ;  /* 0x0000040301007387 */ /* 0x0001f40000100800 */
[----:B0-----:R-:W-:Y:S05]  /*0b20*/  @P0 BRA `(.L_x_7286) ;  /* 0x0000026c00cc0947 */ /* 0x001fea0003800000 */
[----:B------:R-:W-:Y:S01]  /*0b30*/  VIADD R13, R0, 0xffffff80 ;  /* 0xffffff80000d7836 */ /* 0x000fe20000000000 */
[----:B------:R-:W-:Y:S01]  /*0b40*/  R2UR UR4, R2 ;  /* 0x00000000020472ca */ /* 0x000fe200000e0000 */
[----:B------:R-:W-:Y:S01]  /*0b50*/  ULOP3.LUT UR5, UR60, 0x1, URZ, 0xfc, !UPT ;  /* 0x000000013c057892 */ /* 0x000fe2000f8efc3f */
[----:B------:R-:W-:Y:S01]  /*0b60*/  IMAD.MOV.U32 R23, RZ, RZ, RZ ;  /* 0x000000ffff177224 */ /* 0x000fe200078e00ff */
[----:B------:R-:W-:Y:S02]  /*0b70*/  CS2R R222, SRZ ;  /* 0x0000000000de7805 */ /* 0x000fe4000001ff00 */
[----:B------:R-:W-:Y:S01]  /*0b80*/  SHF.R.S32.HI R0, RZ, 0x1f, R13 ;  /* 0x0000001fff007819 */ /* 0x000fe2000001140d */
[----:B------:R-:W-:-:S03]  /*0b90*/  IMAD.MOV.U32 R229, RZ, RZ, RZ ;  /* 0x000000ffffe57224 */ /* 0x000fc600078e00ff */
[CC--:B------:R-:W-:Y:S02]  /*0ba0*/  LEA.HI R3, R0.reuse, R13.reuse, RZ, 0x7 ;  /* 0x0000000d00037211 */ /* 0x0c0fe400078f38ff */
[CC--:B------:R-:W-:Y:S02]  /*0bb0*/  LEA.HI R5, R0.reuse, R13.reuse, RZ, 0x5 ;  /* 0x0000000d00057211 */ /* 0x0c0fe400078f28ff */
[----:B------:R-:W-:Y:S01]  /*0bc0*/  LOP3.LUT R4, R3, 0xffffff80, RZ, 0xc0, !PT ;  /* 0xffffff8003047812 */ /* 0x000fe200078ec0ff */
[----:B------:R-:W-:Y:S01]  /*0bd0*/  UIADD3 UR4, UR4, 0x16400, URZ ;  /* 0x0001640004047890 */ /* 0x000fe2000fffe03f */
[----:B------:R-:W-:Y:S01]  /*0be0*/  SHF.R.S32.HI R14, RZ, 0x7, R3 ;  /* 0x00000007ff0e7819 */ /* 0x000fe20000011403 */
[----:B------:R-:W-:Y:S01]  /*0bf0*/  IMAD.SHL.U32 R6, R5, 0x20, RZ ;  /* 0x0000002005067824 */ /* 0x000fe200078e00ff */
[CC--:B------:R-:W-:Y:S01]  /*0c00*/  LEA.HI R12, R0.reuse, R13.reuse, RZ, 0x2 ;  /* 0x0000000d000c7211 */ /* 0x0c0fe200078f10ff */
[----:B------:R-:W-:Y:S01]  /*0c10*/  IMAD.IADD R15, R13, 0x1, -R4 ;  /* 0x000000010d0f7824 */ /* 0x000fe200078e0a04 */
[----:B------:R-:W-:-:S02]  /*0c20*/  LEA.HI R4, R0, R13, RZ, 0x4 ;  /* 0x0000000d00047211 */ /* 0x000fc400078f20ff */
[----:B------:R-:W-:Y:S02]  /*0c30*/  LEA.HI R3, R3, R14, RZ, 0x1 ;  /* 0x0000000e03037211 */ /* 0x000fe400078f08ff */
[----:B------:R-:W-:Y:S02]  /*0c40*/  SHF.R.S32.HI R8, RZ, 0x1f, R15 ;  /* 0x0000001fff087819 */ /* 0x000fe4000001140f */
[----:B------:R-:W-:Y:S02]  /*0c50*/  SHF.R.S32.HI R7, RZ, 0x4, R4 ;  /* 0x00000004ff077819 */ /* 0x000fe40000011404 */
[----:B------:R-:W-:Y:S02]  /*0c60*/  LEA.HI R9, R8, R15, RZ, 0x2 ;  /* 0x0000000f08097211 */ /* 0x000fe400078f10ff */
[----:B------:R-:W-:Y:S02]  /*0c70*/  LOP3.LUT R5, R4, 0x3fffff0, RZ, 0xc0, !PT ;  /* 0x03fffff004057812 */ /* 0x000fe400078ec0ff */
[----:B------:R-:W-:-:S02]  /*0c80*/  SHF.R.S32.HI R10, RZ, 0x2, R9 ;  /* 0x00000002ff0a7819 */ /* 0x000fc40000011409 */
[----:B------:R-:W-:Y:S01]  /*0c90*/  SHF.R.S32.HI R11, RZ, 0x1f, R9 ;  /* 0x0000001fff0b7819 */ /* 0x000fe20000011409 */
[----:B------:R-:W-:Y:S01]  /*0ca0*/  IMAD.IADD R5, R13, 0x1, -R5 ;  /* 0x000000010d057824 */ /* 0x000fe200078e0a05 */
[----:B------:R-:W-:Y:S02]  /*0cb0*/  LEA.HI R4, R4, R7, RZ, 0x1 ;  /* 0x0000000704047211 */ /* 0x000fe400078f08ff */
[----:B------:R-:W-:Y:S02]  /*0cc0*/  LEA.HI R11, R11, R10, RZ, 0x3 ;  /* 0x0000000a0b0b7211 */ /* 0x000fe400078f18ff */
[----:B------:R-:W-:Y:S02]  /*0cd0*/  LEA.HI R8, R8, R15, RZ, 0x5 ;  /* 0x0000000f08087211 */ /* 0x000fe400078f28ff */
[----:B------:R-:W-:Y:S02]  /*0ce0*/  LOP3.LUT R11, R11, 0xfffffff8, RZ, 0xc0, !PT ;  /* 0xfffffff80b0b7812 */ /* 0x000fe400078ec0ff */
[----:B------:R-:W-:-:S02]  /*0cf0*/  LOP3.LUT R6, R6, 0xfffffc00, RZ, 0xc0, !PT ;  /* 0xfffffc0006067812 */ /* 0x000fc400078ec0ff */
[----:B------:R-:W-:Y:S01]  /*0d00*/  LOP3.LUT R4, R4, 0x1ffffffe, RZ, 0xc0, !PT ;  /* 0x1ffffffe04047812 */ /* 0x000fe200078ec0ff */
[----:B------:R-:W-:Y:S01]  /*0d10*/  IMAD.IADD R11, R10, 0x1, -R11 ;  /* 0x000000010a0b7824 */ /* 0x000fe200078e0a0b */
[----:B------:R-:W-:Y:S01]  /*0d20*/  LOP3.LUT R9, R9, 0x7ffffffc, RZ, 0xc0, !PT ;  /* 0x7ffffffc09097812 */ /* 0x000fe200078ec0ff */
[----:B------:R-:W-:Y:S01]  /*0d30*/  IMAD R5, R5, 0x40, R6 ;  /* 0x0000004005057824 */ /* 0x000fe200078e0206 */
[----:B------:R-:W-:Y:S01]  /*0d40*/  SHF.R.S32.HI R8, RZ, 0x5, R8 ;  /* 0x00000005ff087819 */ /* 0x000fe20000011408 */
[----:B------:R-:W-:Y:S01]  /*0d50*/  IMAD.IADD R4, R7, 0x1, -R4 ;  /* 0x0000000107047824 */ /* 0x000fe200078e0a04 */
[----:B------:R-:W-:Y:S01]  /*0d60*/  LOP3.LUT R3, R3, 0x3fffffe, RZ, 0xc0, !PT ;  /* 0x03fffffe03037812 */ /* 0x000fe200078ec0ff */
[----:B------:R-:W-:Y:S01]  /*0d70*/  IMAD.MOV.U32 R10, RZ, RZ, -0x2 ;  /* 0xfffffffeff0a7424 */ /* 0x000fe200078e00ff */
[----:B------:R-:W-:Y:S01]  /*0d80*/  LOP3.LUT R12, R12, 0xfffffffc, RZ, 0xc0, !PT ;  /* 0xfffffffc0c0c7812 */ /* 0x000fe200078ec0ff */
[----:B------:R-:W-:Y:S02]  /*0d90*/  IMAD.IADD R9, R15, 0x1, -R9 ;  /* 0x000000010f097824 */ /* 0x000fe400078e0a09 */
[----:B------:R-:W-:-:S02]  /*0da0*/  IMAD R8, R8, 0x10, R11 ;  /* 0x0000001008087824 */ /* 0x000fc400078e020b */
[----:B------:R-:W-:Y:S02]  /*0db0*/  IMAD.IADD R3, R14, 0x1, -R3 ;  /* 0x000000010e037824 */ /* 0x000fe400078e0a03 */
[----:B------:R-:W-:Y:S02]  /*0dc0*/  IMAD R5, R4, 0x8, R5 ;  /* 0x0000000804057824 */ /* 0x000fe400078e0205 */
[----:B------:R-:W-:Y:S02]  /*0dd0*/  IMAD R4, R9, R10, 0xb0 ;  /* 0x000000b009047424 */ /* 0x000fe400078e020a */
[----:B------:R-:W-:Y:S01]  /*0de0*/  IMAD R14, R3, 0x40, R8 ;  /* 0x00000040030e7824 */ /* 0x000fe200078e0208 */
[CC--:B------:R-:W-:Y:S01]  /*0df0*/  LEA.HI R3, R0.reuse, R13.reuse, RZ, 0x6 ;  /* 0x0000000d00037211 */ /* 0x0c0fe200078f30ff */
[----:B------:R-:W-:Y:S01]  /*0e00*/  STL [R1+0x8c], R5 ;  /* 0x00008c0501007387 */ /* 0x000fe20000100800 */
[----:B------:R-:W-:Y:S01]  /*0e10*/  LEA.HI R0, R0, R13, RZ, 0x3 ;  /* 0x0000000d00007211 */ /* 0x000fe200078f18ff */
[----:B------:R-:W-:-:S02]  /*0e20*/  IMAD.IADD R12, R13, 0x1, -R12 ;  /* 0x000000010d0c7824 */ /* 0x000fc400078e0a0c */
[----:B------:R0:W-:Y:S01]  /*0e30*/  STL [R1+0x84], R4 ;  /* 0x0000840401007387 */ /* 0x0001e20000100800 */
[----:B------:R-:W-:Y:S02]  /*0e40*/  SHF.R.S32.HI R22, RZ, 0x3, R0 ;  /* 0x00000003ff167819 */ /* 0x000fe40000011400 */
[----:B------:R-:W-:Y:S01]  /*0e50*/  LEA.HI R6, R12, R12, RZ, 0x1 ;  /* 0x0000000c0c067211 */ /* 0x000fe200078f08ff */
[----:B------:R-:W-:Y:S02]  /*0e60*/  STL [R1+0x80], R14 ;  /* 0x0000800e01007387 */ /* 0x000fe40000100800 */
[----:B------:R-:W-:Y:S01]  /*0e70*/  VIADD R27, R22, 0x20 ;  /* 0x00000020161b7836 */ /* 0x000fe20000000000 */
[----:B------:R-:W-:Y:S01]  /*0e80*/  LOP3.LUT R7, R6, 0x1ffffffe, RZ, 0xc0, !PT ;  /* 0x1ffffffe06077812 */ /* 0x000fe200078ec0ff */
[----:B------:R-:W-:Y:S01]  /*0e90*/  VIADD R26, R22, 0x40 ;  /* 0x00000040161a7836 */ /* 0x000fe20000000000 */
[----:B------:R-:W-:Y:S01]  /*0ea0*/  STL [R1+0x60], RZ ;  /* 0x000060ff01007387 */ /* 0x000fe20000100800 */
[----:B0-----:R-:W-:-:S02]  /*0eb0*/  IMAD.U32 R4, RZ, RZ, UR5 ;  /* 0x00000005ff047e24 */ /* 0x001fc4000f8e00ff */
[----:B------:R-:W-:Y:S01]  /*0ec0*/  IMAD.SHL.U32 R4, R3, 0x8, RZ ;  /* 0x0000000803047824 */ /* 0x000fe200078e00ff */
[----:B------:R-:W-:Y:S01]  /*0ed0*/  LOP3.LUT R3, R0, 0xfffffff8, RZ, 0xc0, !PT ;  /* 0xfffffff800037812 */ /* 0x000fe200078ec0ff */
[C---:B------:R-:W-:Y:S01]  /*0ee0*/  IMAD.SHL.U32 R0, R22.reuse, 0x40, RZ ;  /* 0x0000004016007824 */ /* 0x040fe200078e00ff */
[----:B------:R-:W-:Y:S01]  /*0ef0*/  SHF.R.S32.HI R6, RZ, 0x1f, R26 ;  /* 0x0000001fff067819 */ /* 0x000fe2000001141a */
[----:B------:R-:W-:Y:S01]  /*0f00*/  VIADD R25, R22, 0x60 ;  /* 0x0000006016197836 */ /* 0x000fe20000000000 */
[----:B------:R-:W-:Y:S01]  /*0f10*/  LOP3.LUT R15, R4, 0xfffffe00, RZ, 0xc0, !PT ;  /* 0xfffffe00040f7812 */ /* 0x000fe200078ec0ff */
[----:B------:R-:W-:Y:S01]  /*0f20*/  IMAD.IADD R18, R13, 0x1, -R3 ;  /* 0x000000010d127824 */ /* 0x000fe200078e0a03 */
[----:B------:R-:W-:Y:S01]  /*0f30*/  SHF.R.S32.HI R4, RZ, 0x1f, R27 ;  /* 0x0000001fff047819 */ /* 0x000fe2000001141b */
[----:B------:R-:W-:Y:S01]  /*0f40*/  IMAD.U32 R3, RZ, RZ, UR4 ;  /* 0x00000004ff037e24 */ /* 0x000fe2000f8e00ff */
[----:B------:R-:W-:Y:S01]  /*0f50*/  SHF.R.S32.HI R9, RZ, 0x1f, R25 ;  /* 0x0000001fff097819 */ /* 0x000fe20000011419 */
[----:B------:R-:W-:Y:S01]  /*0f60*/  VIADD R21, R22, 0xa0 ;  /* 0x000000a016157836 */ /* 0x000fe20000000000 */
[----:B------:R-:W-:Y:S01]  /*0f70*/  LEA.HI R4, R4, R27, RZ, 0x3 ;  /* 0x0000001b04047211 */ /* 0x000fe200078f18ff */
[----:B------:R-:W-:Y:S01]  /*0f80*/  VIADD R24, R22, 0x80 ;  /* 0x0000008016187836 */ /* 0x000fe20000000000 */
[----:B------:R0:W-:Y:S01]  /*0f90*/  STL [R1+0x6c], R3 ;  /* 0x00006c0301007387 */ /* 0x0001e20000100800 */
[----:B------:R-:W-:Y:S01]  /*0fa0*/  IMAD.SHL.U32 R16, R18, 0x8, RZ ;  /* 0x0000000812107824 */ /* 0x000fe200078e00ff */
[----:B------:R-:W-:Y:S01]  /*0fb0*/  SHF.R.S32.HI R13, RZ, 0x1f, R21 ;  /* 0x0000001fff0d7819 */ /* 0x000fe20000011415 */
[----:B------:R-:W-:Y:S01]  /*0fc0*/  IMAD.SHL.U32 R5, R26, 0x40, RZ ;  /* 0x000000401a057824 */ /* 0x000fe200078e00ff */
[----:B------:R-:W-:Y:S01]  /*0fd0*/  LEA.HI R6, R6, R26, RZ, 0x3 ;  /* 0x0000001a06067211 */ /* 0x000fe200078f18ff */
[----:B------:R-:W-:Y:S01]  /*0fe0*/  IMAD.SHL.U32 R8, R25, 0x40, RZ ;  /* 0x0000004019087824 */ /* 0x000fe200078e00ff */
[----:B------:R-:W-:Y:S01]  /*0ff0*/  SHF.R.S32.HI R11, RZ, 0x1f, R24 ;  /* 0x0000001fff0b7819 */ /* 0x000fe20000011418 */
[----:B------:R-:W-:Y:S01]  /*1000*/  IMAD.SHL.U32 R18, R18, 0x4, RZ ;  /* 0x0000000412127824 */ /* 0x000fe200078e00ff */
[----:B------:R-:W-:Y:S01]  /*1010*/  LEA.HI R9, R9, R25, RZ, 0x3 ;  /* 0x0000001909097211 */ /* 0x000fe200078f18ff */
[----:B------:R-:W-:Y:S01]  /*1020*/  IMAD.IADD R7, R12, 0x1, -R7 ;  /* 0x000000010c077824 */ /* 0x000fe200078e0a07 */
[----:B0-----:R-:W-:Y:S01]  /*1030*/  SHF.R.S32.HI R3, RZ, 0x1f, R22 ;  /* 0x0000001fff037819 */ /* 0x001fe20000011416 */
[----:B------:R-:W-:Y:S01]  /*1040*/  IMAD.SHL.U32 R10, R24, 0x40, RZ ;  /* 0x00000040180a7824 */ /* 0x000fe200078e00ff */
[----:B------:R-:W-:Y:S01]  /*1050*/  LOP3.LUT R3, R0, 0x1c0, RZ, 0xc0, !PT ;  /* 0x000001c000037812 */ /* 0x000fe200078ec0ff */
[----:B------:R-:W-:Y:S01]  /*1060*/  IMAD.SHL.U32 R0, R27, 0x40, RZ ;  /* 0x000000401b007824 */ /* 0x000fe200078e00ff */
[----:B------:R-:W-:Y:S01]  /*1070*/  LEA.HI R13, R13, R21, RZ, 0x3 ;  /* 0x000000150d0d7211 */ /* 0x000fe200078f18ff */
[----:B------:R-:W-:Y:S01]  /*1080*/  IMAD.SHL.U32 R4, R4, 0x40, RZ ;  /* 0x0000004004047824 */ /* 0x000fe200078e00ff */
[----:B------:R-:W-:Y:S01]  /*1090*/  SHF.R.U32.HI R20, RZ, 0x3, R3 ;  /* 0x00000003ff147819 */ /* 0x000fe20000011603 */
[----:B------:R-:W-:Y:S01]  /*10a0*/  IMAD.SHL.U32 R12, R21, 0x40, RZ ;  /* 0x00000040150c7824 */ /* 0x000fe200078e00ff */
[----:B------:R-:W-:Y:S01]  /*10b0*/  LOP3.LUT R3, R3, 0x38, R16, 0xf8, !PT ;  /* 0x0000003803037812 */ /* 0x000fe200078ef810 */
[----:B------:R-:W-:Y:S01]  /*10c0*/  IMAD.SHL.U32 R6, R6, 0x40, RZ ;  /* 0x0000004006067824 */ /* 0x000fe200078e00ff */
[----:B------:R-:W-:Y:S01]  /*10d0*/  LOP3.LUT R0, R0, 0x1c0, RZ, 0xc0, !PT ;  /* 0x000001c000007812 */ /* 0x000fe200078ec0ff */
[----:B------:R-:W-:Y:S01]  /*10e0*/  VIADD R220, R18, 0x20 ;  /* 0x0000002012dc7836 */ /* 0x000fe20000000000 */
[----:B------:R-:W-:Y:S01]  /*10f0*/  LEA.HI R11, R11, R24, RZ, 0x3 ;  /* 0x000000180b0b7211 */ /* 0x000fe200078f18ff */
[----:B------:R-:W-:Y:S01]  /*1100*/  IMAD.SHL.U32 R9, R9, 0x40, RZ ;  /* 0x0000004009097824 */ /* 0x000fe200078e00ff */
[----:B------:R-:W-:Y:S01]  /*1110*/  LOP3.LUT R3, R15, R3, R20, 0xf6, !PT ;  /* 0x000000030f037212 */ /* 0x000fe200078ef614 */
[----:B------:R-:W-:Y:S01]  /*1120*/  IMAD.SHL.U32 R13, R13, 0x40, RZ ;  /* 0x000000400d0d7824 */ /* 0x000fe200078e00ff */
[----:B------:R-:W-:Y:S01]  /*1130*/  LOP3.LUT R5, R5, 0x1c0, RZ, 0xc0, !PT ;  /* 0x000001c005057812 */ /* 0x000fe200078ec0ff */
[----:B------:R-:W-:Y:S01]  /*1140*/  VIADD R221, R16, 0x40 ;  /* 0x0000004010dd7836 */ /* 0x000fe20000000000 */
[----:B------:R-:W-:Y:S01]  /*1150*/  LOP3.LUT R8, R8, 0x1c0, RZ, 0xc0, !PT ;  /* 0x000001c008087812 */ /* 0x000fe200078ec0ff */
[----:B------:R0:W-:Y:S01]  /*1160*/  STL [R1+0x30], R3 ;  /* 0x0000300301007387 */ /* 0x0001e20000100800 */
[----:B------:R-:W-:-:S02]  /*1170*/  SHF.R.U32.HI R20, RZ, 0x3, R0 ;  /* 0x00000003ff147819 */ /* 0x000fc40000011600 */
[----:B------:R-:W-:Y:S02]  /*1180*/  LOP3.LUT R21, R10, 0x1c0, RZ, 0xc0, !PT ;  /* 0x000001c00a157812 */ /* 0x000fe400078ec0ff */
[----:B------:R-:W-:Y:S02]  /*1190*/  SHF.L.U32 R11, R11, 0x6, RZ ;  /* 0x000000060b0b7819 */ /* 0x000fe400000006ff */
[----:B------:R-:W-:Y:S02]  /*11a0*/  LOP3.LUT R0, R0, 0x38, R16, 0xf8, !PT ;  /* 0x0000003800007812 */ /* 0x000fe400078ef810 */
[----:B------:R-:W-:Y:S02]  /*11b0*/  LOP3.LUT R4, R4, 0xfffffe00, RZ, 0xc0, !PT ;  /* 0xfffffe0004047812 */ /* 0x000fe400078ec0ff */
[----:B------:R-:W-:Y:S02]  /*11c0*/  LOP3.LUT R10, R12, 0x1c0, RZ, 0xc0, !PT ;  /* 0x000001c00c0a7812 */ /* 0x000fe400078ec0ff */
[----:B------:R-:W-:Y:S01]  /*11d0*/  LOP3.LUT R6, R6, 0xfffffe00, RZ, 0xc0, !PT ;  /* 0xfffffe0006067812 */ /* 0x000fe200078ec0ff */
[----:B------:R-:W-:Y:S01]  /*11e0*/  STL [R1+0x3c], R4 ;  /* 0x00003c0401007387 */ /* 0x000fe20000100800 */
[----:B------:R-:W-:-:S02]  /*11f0*/  SHF.R.U32.HI R12, RZ, 0x3, R5 ;  /* 0x00000003ff0c7819 */ /* 0x000fc40000011605 */
[----:B0-----:R-:W-:Y:S01]  /*1200*/  LOP3.LUT R3, R5, 0x38, R16, 0xf8, !PT ;  /* 0x0000003805037812 */ /* 0x001fe200078ef810 */
[----:B------:R0:W-:Y:S01]  /*1210*/  STL [R1+0x38], R6 ;  /* 0x0000380601007387 */ /* 0x0001e20000100800 */
[----:B------:R-:W-:Y:S02]  /*1220*/  SHF.R.U32.HI R10, RZ, 0x3, R8 ;  /* 0x00000003ff0a7819 */ /* 0x000fe40000011608 */
[----:B------:R-:W-:Y:S02]  /*1230*/  LOP3.LUT R5, R8, 0x38, R16, 0xf8, !PT ;  /* 0x0000003808057812 */ /* 0x000fe400078ef810 */
[----:B------:R-:W-:Y:S02]  /*1240*/  SHF.R.S32.HI R15, RZ, 0x1f, R220 ;  /* 0x0000001fff0f7819 */ /* 0x000fe400000114dc */
[----:B------:R-:W-:Y:S02]  /*1250*/  LOP3.LUT R8, R9, 0xfffffe00, RZ, 0xc0, !PT ;  /* 0xfffffe0009087812 */ /* 0x000fe400078ec0ff */
[----:B------:R-:W-:-:S02]  /*1260*/  LOP3.LUT R11, R11, 0xfffffe00, RZ, 0xc0, !PT ;  /* 0xfffffe000b0b7812 */ /* 0x000fc400078ec0ff */
[----:B------:R-:W-:Y:S02]  /*1270*/  LOP3.LUT R0, R4, R0, R20, 0xf6, !PT ;  /* 0x0000000004007212 */ /* 0x000fe400078ef614 */
[----:B------:R-:W-:Y:S01]  /*1280*/  LOP3.LUT R9, R13, 0xfffffe00, RZ, 0xc0, !PT ;  /* 0xfffffe000d097812 */ /* 0x000fe200078ec0ff */
[----:B------:R-:W-:Y:S01]  /*1290*/  STL [R1+0x4c], R11 ;  /* 0x00004c0b01007387 */ /* 0x000fe20000100800 */
[----:B------:R-:W-:Y:S02]  /*12a0*/  LOP3.LUT R3, R6, R3, R12, 0xf6, !PT ;  /* 0x0000000306037212 */ /* 0x000fe400078ef60c */
[----:B0-----:R-:W-:Y:S01]  /*12b0*/  SHF.L.U64.HI R6, R220, 0x1, R15 ;  /* 0x00000001dc067819 */ /* 0x001fe2000001020f */
[----:B------:R-:W-:Y:S01]  /*12c0*/  STL [R1+0x48], R9 ;  /* 0x0000480901007387 */ /* 0x000fe20000100800 */
[----:B------:R-:W-:Y:S02]  /*12d0*/  LEA R0, R0, UR4, 0x1 ;  /* 0x0000000400007c11 */ /* 0x000fe4000f8e08ff */
[----:B------:R-:W-:Y:S01]  /*12e0*/  LOP3.LUT R5, R8, R5, R10, 0xf6, !PT ;  /* 0x0000000508057212 */ /* 0x000fe200078ef60a */
[----:B------:R-:W-:Y:S01]  /*12f0*/  STL [R1+0x34], R8 ;  /* 0x0000340801007387 */ /* 0x000fe20000100800 */
[----:B------:R-:W-:-:S02]  /*1300*/  LEA R4, R3, UR4, 0x1 ;  /* 0x0000000403047c11 */ /* 0x000fc4000f8e08ff */
[----:B------:R-:W-:Y:S01]  /*1310*/  LEA R3, R5, UR4, 0x1 ;  /* 0x0000000405037c11 */ /* 0x000fe2000f8e08ff */
[----:B------:R-:W-:Y:S01]  /*1320*/  STL [R1+0x70], R6 ;  /* 0x0000700601007387 */ /* 0x000fe20000100800 */
[----:B------:R-:W-:Y:S02]  /*1330*/  SHF.R.S32.HI R17, RZ, 0x1f, R16 ;  /* 0x0000001fff117819 */ /* 0x000fe40000011410 */
[----:B------:R-:W-:Y:S01]  /*1340*/  SHF.R.S32.HI R19, RZ, 0x1f, R18 ;  /* 0x0000001fff137819 */ /* 0x000fe20000011412 */
[----:B------:R0:W-:Y:S04]  /*1350*/  STL [R1+0x7c], R0 ;  /* 0x00007c0001007387 */ /* 0x0001e80000100800 */
[----:B------:R1:W-:Y:S01]  /*1360*/  STL [R1+0x78], R4 ;  /* 0x0000780401007387 */ /* 0x0003e20000100800 */
[----:B0-----:R-:W-:-:S05]  /*1370*/  IMAD R0, R7, 0x8, R14 ;  /* 0x0000000807007824 */ /* 0x001fca00078e020e */
[----:B------:R1:W-:Y:S04]  /*1380*/  STL [R1+0x88], R0 ;  /* 0x0000880001007387 */ /* 0x0003e80000100800 */
[----:B------:R1:W-:Y:S02]  /*1390*/  STL [R1+0x74], R3 ;  /* 0x0000740301007387 */ /* 0x0003e40000100800 */
.L_x_7504:
        /* <DEDUP_REMOVED lines=9> */
[----:B------:R-:W-:Y:S01]  /*1430*/  ULDC.64 UR10, c[0x0][0x208] ;  /* 0x00008200000a7ab9 */ /* 0x000fe20000000a00 */
[----:B------:R-:W-:Y:S01]  /*1440*/  ISETP.NE.U32.AND P0, PT, RZ, UR6, PT ;  /* 0x00000006ff007c0c */ /* 0x000fe2000bf05070 */
[----:B------:R-:W-:Y:S01]  /*1450*/  IMAD.MOV.U32 R31, RZ, RZ, RZ ;  /* 0x000000ffff1f7224 */ /* 0x000fe200078e00ff */
[----:B------:R-:W-:-:S02]  /*1460*/  ISETP.NE.AND.EX P1, PT, RZ, UR5, PT, P1 ;  /* 0x00000005ff007c0c */ /* 0x000fc4000bf25310 */
[----:B------:R-:W-:Y:S02]  /*1470*/  ISETP.NE.AND.EX P0, PT, RZ, UR7, PT, P0 ;  /* 0x00000007ff007c0c */ /* 0x000fe4000bf05300 */
[----:B--2---:R-:W-:Y:S01]  /*1480*/  SHF.R.S32.HI R3, RZ, 0x1f, R0 ;  /* 0x0000001fff037819 */ /* 0x004fe20000011400 */
[----:B------:R-:W-:-:S08]  /*1490*/  IMAD.SHL.U32 R32, R0, 0x4, RZ ;  /* 0x0000000400207824 */ /* 0x000fd000078e00ff */
[C---:B------:R-:W-:Y:S01]  /*14a0*/  @P1 LEA R6, P2, R0.reuse, UR4, 0x2 ;  /* 0x0000000400061c11 */ /* 0x040fe2000f8410ff */
[----:B------:R-:W-:Y:S01]  /*14b0*/  STL [R1+0x5c], R0 ;  /* 0x00005c0001007387 */ /* 0x000fe20000100800 */
[C-C-:B---3--:R-:W-:Y:S02]  /*14c0*/  SHF.L.U64.HI R28, R0.reuse, 0x2, R3.reuse ;  /* 0x00000002001c7819 */ /* 0x148fe40000010203 */
[----:B----4-:R-:W-:Y:S01]  /*14d0*/  @P1 LEA.HI.X R7, R0, UR5, R3, 0x2, P2 ;  /* 0x0000000500071c11 */ /* 0x010fe200090f1403 */
[----:B------:R-:W-:Y:S01]  /*14e0*/  ULDC UR4, c[0x0][0x288] ;  /* 0x0000a20000047ab9 */ /* 0x000fe20000000800 */
[----:B------:R-:W-:Y:S01]  /*14f0*/  ISETP.NE.U32.AND P2, PT, RZ, UR8, PT ;  /* 0x00000008ff007c0c */ /* 0x000fe2000bf45070 */
[----:B------:R-:W-:Y:S01]  /*1500*/  IMAD.U32 R160, RZ, RZ, UR4 ;  /* 0x00000004ffa07e24 */ /* 0x000fe2000f8e00ff */
[----:B------:R-:W-:Y:S01]  /*1510*/  ULDC.64 UR4, c[0x0][0x418] ;  /* 0x0001060000047ab9 */ /* 0x000fe20000000a00 */
[----:B------:R0:W-:Y:S01]  /*1520*/  STL [R1+0x68], R3 ;  /* 0x0000680301007387 */ /* 0x0001e20000100800 */
[----:B------:R-:W-:Y:S01]  /*1530*/  ISETP.NE.AND.EX P2, PT, RZ, UR9, PT, P2 ;  /* 0x00000009ff007c0c */ /* 0x000fe2000bf45320 */
[----:B------:R-:W-:Y:S01]  /*1540*/  UISETP.NE.U32.AND UP0, UPT, UR4, URZ, UPT ;  /* 0x0000003f0400728c */ /* 0x000fe2000bf05070 */
[----:B------:R-:W-:Y:S01]  /*1550*/  IADD3 R8, P3, R32, UR6, RZ ;  /* 0x0000000620087c10 */ /* 0x000fe2000ff7e0ff */
[----:B------:R1:W-:Y:S01]  /*1560*/  STL [R1+0x58], R32 ;  /* 0x0000582001007387 */ /* 0x0003e20000100800 */
[----:B------:R-:W-:Y:S01]  /*1570*/  ULDC UR4, c[0x0][0x424] ;  /* 0x0001090000047ab9 */ /* 0x000fe20000000800 */
[----:B------:R-:W-:Y:S01]  /*1580*/  UISETP.NE.AND.EX UP0, UPT, UR5, URZ, UPT, UP0 ;  /* 0x0000003f0500728c */ /* 0x000fe2000bf05300 */
[----:B------:R-:W-:-:S02]  /*1590*/  IADD3.X R9, R28, UR7, RZ, P3, !PT ;  /* 0x000000071c097c10 */ /* 0x000fc40009ffe4ff */
[----:B------:R-:W-:Y:S01]  /*15a0*/  ULDC UR5, c[0x0][0x2f0] ;  /* 0x0000bc0000057ab9 */ /* 0x000fe20000000800 */
[----:B0-----:R-:W-:Y:S01]  /*15b0*/  IMAD.MOV.U32 R3, RZ, RZ, RZ ;  /* 0x000000ffff037224 */ /* 0x001fe200078e00ff */
[----:B------:R-:W-:Y:S01]  /*15c0*/  USEL UR4, UR4, 0x1, UP0 ;  /* 0x0000000104047887 */ /* 0x000fe20008000000 */
[----:B------:R1:W5:Y:S04]  /*15d0*/  @P0 LDG.E R31, desc[UR10][R8.64] ;  /* 0x0000000a081f0981 */ /* 0x000368000c1e1900 */
[----:B------:R1:W5:Y:S01]  /*15e0*/  @P1 LDG.E R3, desc[UR10][R6.64] ;  /* 0x0000000a06031981 */ /* 0x000362000c1e1900 */
[----:B------:R-:W-:Y:S01]  /*15f0*/  @P2 IADD3 R4, P1, R32, UR8, RZ ;  /* 0x0000000820042c10 */ /* 0x000fe2000ff3e0ff */
[----:B------:R-:W-:-:S03]  /*1600*/  UIMAD UR4, UR4, UR5, URZ ;  /* 0x00000005040472a4 */ /* 0x000fc6000f8e023f */
[----:B------:R-:W-:Y:S01]  /*1610*/  @P2 IADD3.X R5, R28, UR9, RZ, P1, !PT ;  /* 0x000000091c052c10 */ /* 0x000fe20008ffe4ff */
[----:B------:R-:W-:Y:S02]  /*1620*/  ULDC UR5, c[0x0][0x348] ;  /* 0x0000d20000057ab9 */ /* 0x000fe40000000800 */
[----:B------:R-:W-:Y:S02]  /*1630*/  IMAD.U32 R25, RZ, RZ, UR5 ;  /* 0x00000005ff197e24 */ /* 0x000fe4000f8e00ff */
[----:B------:R1:W5:Y:S01]  /*1640*/  @P2 LDG.E R160, desc[UR10][R4.64] ;  /* 0x0000000a04a02981 */ /* 0x000362000c1e1900 */
[----:B------:R-:W-:Y:S02]  /*1650*/  IMAD.U32 R26, RZ, RZ, UR4 ;  /* 0x00000004ff1a7e24 */ /* 0x000fe4000f8e00ff */
[----:B------:R-:W-:Y:S01]  /*1660*/  IMAD.MOV.U32 R27, RZ, RZ, R0 ;  /* 0x000000ffff1b7224 */ /* 0x000fe200078e0000 */
[----:B------:R-:W-:Y:S06]  /*1670*/  @P2 BRA `(.L_x_7287) ;  /* 0x0000000000282947 */ /* 0x000fec0003800000 */
[----:B------:R-:W-:Y:S02]  /*1680*/  ULDC.64 UR4, c[0x0][0xa00] ;  /* 0x0002800000047ab9 */ /* 0x000fe40000000a00 */
[----:B------:R-:W-:-:S04]  /*1690*/  ISETP.NE.U32.AND P1, PT, RZ, UR4, PT ;  /* 0x00000004ff007c0c */ /* 0x000fc8000bf25070 */
[----:B------:R-:W-:-:S13]  /*16a0*/  ISETP.NE.AND.EX P1, PT, RZ, UR5, PT, P1 ;  /* 0x00000005ff007c0c */ /* 0x000fda000bf25310 */
[----:B------:R-:W-:Y:S05]  /*16b0*/  @!P1 BRA `(.L_x_7287) ;  /* 0x0000000000189947 */ /* 0x000fea0003800000 */
[----:B-1----:R-:W0:Y:S01]  /*16c0*/  LDC.64 R4, c[0x0][0xa00] ;  /* 0x00028000ff047b82 */ /* 0x002e220000000a00 */
[----:B------:R-:W-:Y:S01]  /*16d0*/  ULDC.64 UR4, c[0x0][0x208] ;  /* 0x0000820000047ab9 */ /* 0x000fe20000000a00 */
[----:B0-----:R-:W-:-:S05]  /*16e0*/  IMAD.WIDE R4, R27, 0x4, R4 ;  /* 0x000000041b047825 */ /* 0x001fca00078e0204 */
[----:B-----5:R-:W2:Y:S04]  /*16f0*/  LDG.E R160, desc[UR4][R4.64] ;  /* 0x0000000404a07981 */ /* 0x020ea8000c1e1900 */
[----:B------:R-:W2:Y:S02]  /*1700*/  LDG.E R7, desc[UR4][R4.64+0x4] ;  /* 0x0000040404077981 */ /* 0x000ea4000c1e1900 */
[----:B--2---:R-:W-:-:S07]  /*1710*/  IMAD.IADD R160, R7, 0x1, -R160 ;  /* 0x0000000107a07824 */ /* 0x004fce00078e0aa0 */
.L_x_7287:
[----:B------:R-:W-:Y:S01]  /*1720*/  ULDC.64 UR4, c[0x0][0xa20] ;  /* 0x0002880000047ab9 */ /* 0x000fe20000000a00 */
[----:B------:R0:W-:Y:S01]  /*1730*/  STL [R1+0x64], R29 ;  /* 0x0000641d01007387 */ /* 0x0001e20000100800 */
[----:B------:R-:W-:-:S03]  /*1740*/  ISETP.NE.U32.AND P1, PT, RZ, UR4, PT ;  /* 0x00000004ff007c0c */ /* 0x000fc6000bf25070 */
[----:B------:R0:W-:Y:S01]  /*1750*/  STL [R1+0x50], R30 ;  /* 0x0000501e01007387 */ /* 0x0001e20000100800 */
[----:B------:R-:W-:-:S13]  /*1760*/  ISETP.NE.AND.EX P1, PT, RZ, UR5, PT, P1 ;  /* 0x00000005ff007c0c */ /* 0x000fda000bf25310 */
[----:B0-----:R-:W-:Y:S05]  /*1770*/  @!P1 BRA `(.L_x_7288) ;  /* 0x0000000000149947 */ /* 0x001fea0003800000 */
[----:B-1----:R-:W-:Y:S01]  /*1780*/  IADD3 R4, P0, R32, UR4, RZ ;  /* 0x0000000420047c10 */ /* 0x002fe2000ff1e0ff */
[----:B------:R-:W-:-:S03]  /*1790*/  ULDC.64 UR6, c[0x0][0x208] ;  /* 0x0000820000067ab9 */ /* 0x000fc60000000a00 */
[----:B------:R-:W-:-:S05]  /*17a0*/  IADD3.X R5, R28, UR5, RZ, P0, !PT ;  /* 0x000000051c057c10 */ /* 0x000fca00087fe4ff */
[----:B------:R0:W5:Y:S01]  /*17b0*/  LDG.E R26, desc[UR6][R4.64] ;  /* 0x00000006041a7981 */ /* 0x000162000c1e1900 */
[----:B------:R-:W-:Y:S05]  /*17c0*/  BRA `(.L_x_7289) ;  /* 0x0000000000147947 */ /* 0x000fea0003800000 */
.L_x_7288:
[----:B------:R-:W-:Y:S05]  /*17d0*/  @!P0 BRA `(.L_x_7289) ;  /* 0x0000000000108947 */ /* 0x000fea0003800000 */
[----:B------:R-:W-:Y:S02]  /*17e0*/  ULDC.64 UR4, c[0x0][0x208] ;  /* 0x0000820000047ab9 */ /* 0x000fe40000000a00 */
[----:B-1----:R-:W2:Y:S04]  /*17f0*/  LDG.E R5, desc[UR4][R8.64] ;  /* 0x0000000408057981 */ /* 0x002ea8000c1e1900 */
[----:B------:R-:W2:Y:S02]  /*1800*/  LDG.E R26, desc[UR4][R8.64+0x4] ;  /* 0x00000404081a7981 */ /* 0x000ea4000c1e1900 */
[----:B--2---:R-:W-:-:S07]  /*1810*/  IMAD.IADD R26, R26, 0x1, -R5 ;  /* 0x000000011a1a7824 */ /* 0x004fce00078e0a05 */
.L_x_7289:
[----:B------:R-:W-:Y:S01]  /*1820*/  ULDC.64 UR4, c[0x0][0xa10] ;  /* 0x0002840000047ab9 */ /* 0x000fe20000000a00 */
[----:B------:R-:W-:Y:S01]  /*1830*/  ULDC.64 UR6, c[0x0][0x208] ;  /* 0x0000820000067ab9 */ /* 0x000fe20000000a00 */
[----:B------:R-:W-:-:S04]  /*1840*/  ISETP.NE.U32.AND P0, PT, RZ, UR4, PT ;  /* 0x00000004ff007c0c */ /* 0x000fc8000bf05070 */
[----:B------:R-:W-:Y:S01]  /*1850*/  ISETP.NE.AND.EX P0, PT, RZ, UR5, PT, P0 ;  /* 0x00000005ff007c0c */ /* 0x000fe2000bf05300 */
[----:B-1---5:R-:W-:Y:S01]  /*1860*/  IMAD.IADD R8, R26, 0x1, -R3 ;  /* 0x000000011a087824 */ /* 0x022fe200078e0a03 */
        /* <DEDUP_REMOVED lines=11> */
[----:B------:R-:W-:-:S05]  /*1920*/  @P1 IADD3.X R7, R28, UR5, RZ, P2, !PT ;  /* 0x000000051c071c10 */ /* 0x000fca00097fe4ff */
        /* <DEDUP_REMOVED lines=16> */
[----:B------:R-:W-:Y:S02]  /*1a30*/  @P0 LEA.HI.SX32 R24, R0, R3, 0x1b ;  /* 0x0000000300180211 */ /* 0x000fe400078fdaff */
[----:B------:R-:W-:Y:S02]  /*1a40*/  PLOP3.LUT P0, PT, PT, PT, PT, 0x80, 0x0 ;  /* 0x000000000000781c */ /* 0x000fe40003f0f070 */
[----:B------:R-:W-:-:S13]  /*1a50*/  ISETP.GT.AND P1, PT, R24, R131, PT ;  /* 0x000000831800720c */ /* 0x000fda0003f24270 */
[----:B0-----:R-:W-:Y:S05]  /*1a60*/  @!P1 BRA `(.L_x_7290) ;  /* 0x000000ac00a09947 */ /* 0x001fea0003800000 */
        /* <DEDUP_REMOVED lines=20> */
.L_x_7292:
[----:B------:R-:W-:Y:S05]  /*1bb0*/  BSYNC B6 ;  /* 0x0000000000067941 */ /* 0x000fea0003800000 */
.L_x_7291:
        /* <DEDUP_REMOVED lines=20> */
.L_x_7294:
[----:B------:R-:W-:Y:S05]  /*1d00*/  BSYNC B6 ;  /* 0x0000000000067941 */ /* 0x000fea0003800000 */
.L_x_7293:
[----:B------:R-:W-:Y:S01]  /*1d10*/  ULDC.64 UR4, c[0x0][0x9f8] ;  /* 0x00027e0000047ab9 */ /* 0x000fe20000000a00 */
[----:B------:R-:W-:Y:S01]  /*1d20*/  ULDC.64 UR6, c[0x0][0x208] ;  /* 0x0000820000067ab9 */ /* 0x000fe20000000a00 */
[----:B------:R-:W-:Y:S01]  /*1d30*/  ISETP.NE.U32.AND P0, PT, RZ, UR4, PT ;  /* 0x00000004ff007c0c */ /* 0x000fe2000bf05070 */
[----:B------:R-:W2:Y:S01]  /*1d40*/  LDL.LU R9, [R1+0x4] ;  /* 0x0000040001097983 */ /* 0x000ea20000300800 */
[----:B------:R-:W0:Y:S02]  /*1d50*/  LDC.64 R42, c[0x0][0x300] ;  /* 0x0000c000ff2a7b82 */ /* 0x000e240000000a00 */
[----:B------:R-:W-:Y:S01]  /*1d60*/  ISETP.NE.AND.EX P0, PT, RZ, UR5, PT, P0 ;  /* 0x00000005ff007c0c */ /* 0x000fe2000bf05300 */
[----:B------:R-:W1:Y:S01]  /*1d70*/  S2R R20, SR_TID.X ;  /* 0x0000000000147919 */ /* 0x000e620000002100 */
[----:B------:R-:W-:Y:S01]  /*1d80*/  IMAD.IADD R119, R31, 0x1, R26 ;  /* 0x000000011f777824 */ /* 0x000fe200078e021a */
[----:B------:R-:W-:Y:S01]  /*1d90*/  SHF.R.S32.HI R8, RZ, 0x1f, R30 ;  /* 0x0000001fff087819 */ /* 0x000fe2000001141e */
[----:B------:R-:W3:Y:S02]  /*1da0*/  LDL R26, [R1+0x38] ;  /* 0x00003800011a7983 */ /* 0x000ee40000100800 */
[----:B------:R-:W4:Y:S02]  /*1db0*/  LDC R13, c[0x0][0x3f4] ;  /* 0x0000fd00ff0d7b82 */ /* 0x000f240000000800 */
[----:B------:R-:W3:Y:S05]  /*1dc0*/  LDL R21, [R1+0x34] ;  /* 0x0000340001157983 */ /* 0x000eea0000100800 */
[----:B------:R-:W-:Y:S01]  /*1dd0*/  @P0 IADD3 R4, P1, R32, UR4, RZ ;  /* 0x0000000420040c10 */ /* 0x000fe2000ff3e0ff */
[----:B------:R-:W2:Y:S03]  /*1de0*/  LDC.64 R108, c[0x0][0x3f8] ;  /* 0x0000fe00ff6c7b82 */ /* 0x000ea60000000a00 */
[----:B------:R-:W-:Y:S01]  /*1df0*/  @P0 IADD3.X R5, R28, UR5, RZ, P1, !PT ;  /* 0x000000051c050c10 */ /* 0x000fe20008ffe4ff */
[----:B------:R-:W-:-:S04]  /*1e00*/  ULDC.64 UR4, c[0x0][0x308] ;  /* 0x0000c20000047ab9 */ /* 0x000fc80000000a00 */
[----:B------:R4:W3:Y:S01]  /*1e10*/  @P0 LDG.E R27, desc[UR6][R4.64] ;  /* 0x00000006041b0981 */ /* 0x0008e2000c1e1900 */
[----:B------:R-:W-:Y:S01]  /*1e20*/  SHF.R.S32.HI R15, RZ, 0x1f, R119 ;  /* 0x0000001fff0f7819 */ /* 0x000fe20000011477 */
[-C--:B0-----:R-:W-:Y:S01]  /*1e30*/  IMAD.WIDE.U32 R6, R119, R42.reuse, RZ ;  /* 0x0000002a77067225 */ /* 0x081fe200078e00ff */
[----:B------:R-:W-:Y:S01]  /*1e40*/  ULDC.64 UR6, c[0x0][0xa08] ;  /* 0x0002820000067ab9 */ /* 0x000fe20000000a00 */
[----:B------:R-:W0:Y:S02]  /*1e50*/  LDC.64 R114, c[0x0][0x408] ;  /* 0x00010200ff727b82 */ /* 0x000e240000000a00 */
[----:B------:R-:W-:Y:S01]  /*1e60*/  IMAD R0, R15, R42, RZ ;  /* 0x0000002a0f007224 */ /* 0x000fe200078e02ff */
[----:B------:R-:W-:-:S03]  /*1e70*/  ISETP.NE.U32.AND P0, PT, RZ, UR6, PT ;  /* 0x00000006ff007c0c */ /* 0x000fc6000bf05070 */
[----:B------:R-:W-:Y:S01]  /*1e80*/  IMAD R3, R119, R43, R0 ;  /* 0x0000002b77037224 */ /* 0x000fe200078e0200 */
[----:B-1----:R-:W-:Y:S02]  /*1e90*/  SHF.R.U32.HI R20, RZ, 0x7, R20 ;  /* 0x00000007ff147819 */ /* 0x002fe40000011614 */
[----:B----4-:R-:W-:Y:S02]  /*1ea0*/  ISETP.GE.AND P2, PT, R16, R13, PT ;  /* 0x0000000d1000720c */ /* 0x010fe40003f46270 */
[----:B------:R-:W-:Y:S01]  /*1eb0*/  IADD3 R7, R7, R3, RZ ;  /* 0x0000000307077210 */ /* 0x000fe20007ffe0ff */
[----:B------:R-:W-:Y:S01]  /*1ec0*/  IMAD R3, R8, UR4, RZ ;  /* 0x0000000408037c24 */ /* 0x000fe2000f8e02ff */
[----:B------:R-:W-:Y:S02]  /*1ed0*/  ISETP.NE.AND.EX P0, PT, RZ, UR7, PT, P0 ;  /* 0x00000007ff007c0c */ /* 0x000fe4000bf05300 */
[----:B------:R-:W-:Y:S01]  /*1ee0*/  ISETP.NE.AND P6, PT, R20, 0x1, PT ;  /* 0x000000011400780c */ /* 0x000fe20003fc5270 */
[----:B------:R-:W-:-:S04]  /*1ef0*/  IMAD.WIDE.U32 R4, R30, UR4, R6 ;  /* 0x000000041e047c25 */ /* 0x000fc8000f8e0006 */
[----:B------:R-:W-:Y:S01]  /*1f00*/  IMAD R3, R30, UR5, R3 ;  /* 0x000000051e037c24 */ /* 0x000fe2000f8e0203 */
[----:B------:R-:W-:-:S03]  /*1f10*/  ULDC.64 UR4, c[0x0][0x310] ;  /* 0x0000c40000047ab9 */ /* 0x000fc60000000a00 */
[----:B------:R-:W-:Y:S01]  /*1f20*/  IMAD.IADD R5, R5, 0x1, R3 ;  /* 0x0000000105057824 */ /* 0x000fe200078e0203 */
[----:B------:R-:W-:Y:S02]  /*1f30*/  SHF.R.S32.HI R12, RZ, 0x1f, R22 ;  /* 0x0000001fff0c7819 */ /* 0x000fe40000011416 */
[----:B--2---:R-:W-:-:S04]  /*1f40*/  LOP3.LUT R9, R9, 0xfffffffe, RZ, 0xc0, !PT ;  /* 0xfffffffe09097812 */ /* 0x004fc800078ec0ff */
[----:B------:R-:W-:Y:S02]  /*1f50*/  @P2 LOP3.LUT R9, R9, 0x1, RZ, 0xfc, !PT ;  /* 0x0000000109092812 */ /* 0x000fe400078efcff */
[----:B---3--:R-:W-:-:S04]  /*1f60*/  SHF.R.S32.HI R0, RZ, 0x1f, R27 ;  /* 0x0000001fff007819 */ /* 0x008fc8000001141b */
[----:B------:R-:W-:Y:S02]  /*1f70*/  SEL R6, R0, RZ, !P0 ;  /* 0x000000ff00067207 */ /* 0x000fe40004000000 */
[----:B------:R-:W-:Y:S02]  /*1f80*/  SEL R103, R27, RZ, !P0 ;  /* 0x000000ff1b677207 */ /* 0x000fe40004000000 */
[----:B------:R-:W2:Y:S01]  /*1f90*/  LDL R27, [R1+0x3c] ;  /* 0x00003c00011b7983 */ /* 0x000ea20000100800 */
[----:B------:R-:W-:Y:S02]  /*1fa0*/  IMAD R0, R6, UR4, RZ ;  /* 0x0000000406007c24 */ /* 0x000fe4000f8e02ff */
[----:B------:R-:W-:-:S04]  /*1fb0*/  IMAD.WIDE.U32 R100, R103, UR4, R4 ;  /* 0x0000000467647c25 */ /* 0x000fc8000f8e0004 */
[----:B------:R-:W-:Y:S01]  /*1fc0*/  IMAD R11, R103, UR5, R0 ;  /* 0x00000005670b7c24 */ /* 0x000fe2000f8e0200 */
[----:B------:R-:W-:Y:S05]  /*1fd0*/  @!P6 WARPSYNC.ALL ;  /* 0x000000000000e948 */ /* 0x000fea0003800000 */
[----:B------:R-:W-:Y:S01]  /*1fe0*/  ULDC.64 UR4, c[0x0][0x330] ;  /* 0x0000cc0000047ab9 */ /* 0x000fe20000000a00 */
[----:B------:R1:W-:Y:S01]  /*1ff0*/  STL [R1+0x4], R9 ;  /* 0x0000040901007387 */ /* 0x0003e20000100800 */
[----:B------:R-:W-:-:S03]  /*2000*/  IMAD R3, R8, UR4, RZ ;  /* 0x0000000408037c24 */ /* 0x000fc6000f8e02ff */
[----:B------:R-:W3:Y:S04]  /*2010*/  LDL R8, [R1+0x4c] ;  /* 0x00004c0001087983 */ /* 0x000ee80000100800 */
[----:B------:R-:W4:Y:S01]  /*2020*/  LDL R14, [R1+0x48] ;  /* 0x00004800010e7983 */ /* 0x000f220000100800 */
[C---:B------:R-:W-:Y:S02]  /*2030*/  IMAD R3, R30.reuse, UR5, R3 ;  /* 0x000000051e037c24 */ /* 0x040fe4000f8e0203 */
[----:B------:R-:W-:Y:S01]  /*2040*/  IMAD.WIDE.U32 R4, R30, UR4, R16 ;  /* 0x000000041e047c25 */ /* 0x000fe2000f8e0010 */
[----:B------:R-:W-:-:S03]  /*2050*/  ULDC.64 UR4, c[0x0][0x338] ;  /* 0x0000ce0000047ab9 */ /* 0x000fc60000000a00 */
[----:B------:R-:W-:Y:S01]  /*2060*/  IMAD.IADD R5, R5, 0x1, R3 ;  /* 0x0000000105057824 */ /* 0x000fe200078e0203 */
[----:B------:R-:W-:Y:S01]  /*2070*/  SEL R3, R13, RZ, P2 ;  /* 0x000000ff0d037207 */ /* 0x000fe20001000000 */
[----:B------:R-:W-:Y:S02]  /*2080*/  IMAD R0, R12, R108, RZ ;  /* 0x0000006c0c007224 */ /* 0x000fe400078e02ff */
[C---:B------:R-:W-:Y:S02]  /*2090*/  VIADD R32, R22.reuse, 0x20 ;  /* 0x0000002016207836 */ /* 0x040fe40000000000 */
[----:B------:R-:W-:Y:S02]  /*20a0*/  IMAD R7, R22, R109, R0 ;  /* 0x0000006d16077224 */ /* 0x000fe400078e0200 */
[----:B------:R-:W-:Y:S02]  /*20b0*/  IMAD R0, R6, UR4, RZ ;  /* 0x0000000406007c24 */ /* 0x000fe4000f8e02ff */
[----:B------:R-:W-:-:S02]  /*20c0*/  IMAD.IADD R3, R16, 0x1, R3 ;  /* 0x0000000110037824 */ /* 0x000fc400078e0203 */
[----:B------:R-:W-:Y:S02]  /*20d0*/  IMAD R45, R103, UR5, R0 ;  /* 0x00000005672d7c24 */ /* 0x000fe4000f8e0200 */
[----:B------:R-:W-:Y:S01]  /*20e0*/  IMAD.SHL.U32 R32, R32, 0x40, RZ ;  /* 0x0000004020207824 */ /* 0x000fe200078e00ff */
[----:B------:R-:W-:-:S04]  /*20f0*/  SHF.R.S32.HI R0, RZ, 0x1f, R3 ;  /* 0x0000001fff007819 */ /* 0x000fc80000011403 */
[CC--:B------:R-:W-:Y:S02]  /*2100*/  LEA.HI R10, R0.reuse, R3.reuse, RZ, 0x3 ;  /* 0x00000003000a7211 */ /* 0x0c0fe400078f18ff */
[----:B------:R-:W-:Y:S02]  /*2110*/  LEA.HI R0, R0, R3, RZ, 0x6 ;  /* 0x0000000300007211 */ /* 0x000fe400078f30ff */
[----:B------:R-:W-:Y:S02]  /*2120*/  LOP3.LUT R32, R32, 0x1c0, RZ, 0xc0, !PT ;  /* 0x000001c020207812 */ /* 0x000fe400078ec0ff */
[----:B------:R-:W-:Y:S02]  /*2130*/  SHF.R.S32.HI R3, RZ, 0x6, R0 ;  /* 0x00000006ff037819 */ /* 0x000fe40000011400 */
[----:B------:R-:W-:Y:S02]  /*2140*/  LOP3.LUT R0, R32, 0x38, R10, 0xf8, !PT ;  /* 0x0000003820007812 */ /* 0x000fe400078ef80a */
[----:B------:R-:W0:Y:S01]  /*2150*/  S2R R32, SR_TID.X ;  /* 0x0000000000207919 */ /* 0x000e220000002100 */
[----:B-1----:R-:W-:-:S04]  /*2160*/  VIADD R9, R22, 0x40 ;  /* 0x0000004016097836 */ /* 0x002fc80000000000 */
[----:B------:R-:W-:Y:S02]  /*2170*/  IMAD.SHL.U32 R9, R9, 0x40, RZ ;  /* 0x0000004009097824 */ /* 0x000fe400078e00ff */
[----:B------:R-:W-:-:S04]  /*2180*/  IMAD.WIDE.U32 R102, R103, UR4, R4 ;  /* 0x0000000467667c25 */ /* 0x000fc8000f8e0004 */
[----:B------:R-:W-:Y:S01]  /*2190*/  VIADD R28, R22, 0x20 ;  /* 0x00000020161c7836 */ /* 0x000fe20000000000 */
[----:B------:R-:W-:Y:S01]  /*21a0*/  LOP3.LUT R9, R9, 0x1c0, RZ, 0xc0, !PT ;  /* 0x000001c009097812 */ /* 0x000fe200078ec0ff */
[-C--:B0-----:R-:W-:Y:S02]  /*21b0*/  IMAD R4, R12, R114.reuse, RZ ;  /* 0x000000720c047224 */ /* 0x081fe400078e02ff */
[----:B------:R-:W-:-:S04]  /*21c0*/  IMAD.WIDE.U32 R110, R22, R114, R18 ;  /* 0x00000072166e7225 */ /* 0x000fc800078e0012 */
[----:B------:R-:W-:Y:S01]  /*21d0*/  IMAD.WIDE.U32 R112, R22, R114, R16 ;  /* 0x0000007216707225 */ /* 0x000fe200078e0010 */
[----:B------:R-:W-:Y:S01]  /*21e0*/  SHF.L.U64.HI R117, R42, 0x5, R43 ;  /* 0x000000052a757819 */ /* 0x000fe2000001022b */
[----:B------:R-:W-:Y:S02]  /*21f0*/  ULDC UR4, c[0x0][0x2f4] ;  /* 0x0000bd0000047ab9 */ /* 0x000fe40000000800 */
[C---:B------:R-:W-:Y:S01]  /*2200*/  IMAD R5, R22.reuse, R115, R4 ;  /* 0x0000007316057224 */ /* 0x040fe200078e0204 */
[----:B------:R-:W-:Y:S01]  /*2210*/  LOP3.LUT R4, R9, 0x38, R10, 0xf8, !PT ;  /* 0x0000003809047812 */ /* 0x000fe200078ef80a */
[----:B------:R-:W-:Y:S02]  /*2220*/  IMAD R145, R3, 0x2c00, R26 ;  /* 0x00002c0003917824 */ /* 0x000fe400078e021a */
[C---:B------:R-:W-:Y:S02]  /*2230*/  VIADD R9, R22.reuse, 0x40 ;  /* 0x0000004016097836 */ /* 0x040fe40000000000 */
[----:B------:R-:W-:-:S02]  /*2240*/  VIADD R26, R22, 0x80 ;  /* 0x00000080161a7836 */ /* 0x000fc40000000000 */
[----:B------:R-:W-:Y:S02]  /*2250*/  IMAD.SHL.U32 R9, R9, 0x40, RZ ;  /* 0x0000004009097824 */ /* 0x000fe400078e00ff */
[----:B------:R-:W-:Y:S02]  /*2260*/  IMAD.SHL.U32 R26, R26, 0x40, RZ ;  /* 0x000000401a1a7824 */ /* 0x000fe400078e00ff */
[----:B------:R-:W-:Y:S01]  /*2270*/  IMAD.SHL.U32 R28, R28, 0x40, RZ ;  /* 0x000000401c1c7824 */ /* 0x000fe200078e00ff */
[----:B------:R-:W-:Y:S01]  /*2280*/  LOP3.LUT R9, R9, 0x1c0, RZ, 0xc0, !PT ;  /* 0x000001c009097812 */ /* 0x000fe200078ec0ff */
[----:B------:R-:W-:Y:S01]  /*2290*/  VIADD R32, R32, 0xffffff80 ;  /* 0xffffff8020207836 */ /* 0x000fe20000000000 */
[----:B------:R-:W-:Y:S02]  /*22a0*/  LOP3.LUT R26, R26, 0x1c0, RZ, 0xc0, !PT ;  /* 0x000001c01a1a7812 */ /* 0x000fe400078ec0ff */
[----:B------:R-:W-:Y:S02]  /*22b0*/  SHF.R.U32.HI R9, RZ, 0x3, R9 ;  /* 0x00000003ff097819 */ /* 0x000fe40000011609 */
[----:B------:R-:W-:-:S02]  /*22c0*/  SHF.R.U32.HI R165, RZ, 0x3, R26 ;  /* 0x00000003ffa57819 */ /* 0x000fc4000001161a */
[----:B------:R-:W-:Y:S02]  /*22d0*/  LOP3.LUT R6, R26, 0x38, R10, 0xf8, !PT ;  /* 0x000000381a067812 */ /* 0x000fe400078ef80a */
[----:B------:R-:W-:Y:S02]  /*22e0*/  LOP3.LUT R28, R28, 0x1c0, RZ, 0xc0, !PT ;  /* 0x000001c01c1c7812 */ /* 0x000fe400078ec0ff */
[----:B------:R-:W-:Y:S02]  /*22f0*/  SHF.R.S32.HI R26, RZ, 0x1f, R32 ;  /* 0x0000001fff1a7819 */ /* 0x000fe40000011420 */
[----:B------:R-:W-:Y:S02]  /*2300*/  LOP3.LUT R4, R4, R9, RZ, 0x3c, !PT ;  /* 0x0000000904047212 */ /* 0x000fe400078e3cff */
[----:B------:R-:W-:Y:S02]  /*2310*/  SHF.R.U32.HI R28, RZ, 0x3, R28 ;  /* 0x00000003ff1c7819 */ /* 0x000fe4000001161c */
[----:B------:R-:W-:Y:S01]  /*2320*/  LEA.HI R26, R26, R32, RZ, 0x6 ;  /* 0x000000201a1a7211 */ /* 0x000fe200078f30ff */
[----:B------:R-:W-:-:S02]  /*2330*/  IMAD.IADD R111, R111, 0x1, R5 ;  /* 0x000000016f6f7824 */ /* 0x000fc400078e0205 */
[----:B------:R-:W-:Y:S01]  /*2340*/  IMAD.IADD R113, R5, 0x1, R113 ;  /* 0x0000000105717824 */ /* 0x000fe200078e0271 */
[----:B------:R-:W-:Y:S01]  /*2350*/  LOP3.LUT R5, R0, R28, RZ, 0x3c, !PT ;  /* 0x0000001c00057212 */ /* 0x000fe200078e3cff */
[----:B------:R-:W-:Y:S01]  /*2360*/  IMAD.IADD R145, R145, 0x1, R4 ;  /* 0x0000000191917824 */ /* 0x000fe200078e0204 */
[----:B------:R-:W-:Y:S01]  /*2370*/  LOP3.LUT R0, R10, 0x38, RZ, 0xc0, !PT ;  /* 0x000000380a007812 */ /* 0x000fe200078ec0ff */
[----:B------:R-:W-:Y:S02]  /*2380*/  IMAD.SHL.U32 R26, R26, 0x8, RZ ;  /* 0x000000081a1a7824 */ /* 0x000fe400078e00ff */
[----:B------:R-:W-:-:S03]  /*2390*/  IMAD.SHL.U32 R28, R22, 0x40, RZ ;  /* 0x00000040161c7824 */ /* 0x000fc600078e00ff */
[----:B------:R-:W-:Y:S02]  /*23a0*/  LOP3.LUT R26, R26, 0xfffffe00, RZ, 0xc0, !PT ;  /* 0xfffffe001a1a7812 */ /* 0x000fe400078ec0ff */
[----:B------:R-:W-:Y:S02]  /*23b0*/  LOP3.LUT R0, R0, 0x1c0, R28, 0xf8, !PT ;  /* 0x000001c000007812 */ /* 0x000fe400078ef81c */
[----:B-----5:R-:W-:Y:S01]  /*23c0*/  SHF.R.S32.HI R9, RZ, 0x1f, R148 ;  /* 0x0000001fff097819 */ /* 0x020fe20000011494 */
[----:B------:R-:W-:Y:S02]  /*23d0*/  IMAD R147, R3, 0x2c00, R26 ;  /* 0x00002c0003937824 */ /* 0x000fe400078e021a */
[----:B------:R-:W-:Y:S01]  /*23e0*/  IMAD.SHL.U32 R116, R42, 0x20, RZ ;  /* 0x000000202a747824 */ /* 0x000fe200078e00ff */
[----:B------:R-:W-:-:S03]  /*23f0*/  IADD3 R118, P0, R22, R119, RZ ;  /* 0x0000007716767210 */ /* 0x000fc60007f1e0ff */
[----:B------:R-:W-:-:S03]  /*2400*/  IMAD.WIDE.U32 R158, R22, R42, R116 ;  /* 0x0000002a169e7225 */ /* 0x000fc600078e0074 */
[----:B------:R-:W-:Y:S01]  /*2410*/  IADD3 R126, P1, R116, R158, RZ ;  /* 0x0000009e747e7210 */ /* 0x000fe20007f3e0ff */
[----:B------:R-:W-:Y:S02]  /*2420*/  VIADD R30, R22, 0xa0 ;  /* 0x000000a0161e7836 */ /* 0x000fe40000000000 */
[----:B------:R-:W-:Y:S01]  /*2430*/  IMAD.X R119, R12, 0x1, R15, P0 ;  /* 0x000000010c777824 */ /* 0x000fe200000e060f */
[----:B------:R-:W-:Y:S01]  /*2440*/  IADD3 R128, P0, R126, R116, RZ ;  /* 0x000000747e807210 */ /* 0x000fe20007f1e0ff */
[----:B------:R-:W-:Y:S02]  /*2450*/  IMAD.SHL.U32 R30, R30, 0x40, RZ ;  /* 0x000000401e1e7824 */ /* 0x000fe400078e00ff */
[----:B------:R-:W-:-:S03]  /*2460*/  IMAD.WIDE.U32 R104, R22, R108, R18 ;  /* 0x0000006c16687225 */ /* 0x000fc600078e0012 */
[----:B------:R-:W-:Y:S01]  /*2470*/  LOP3.LUT R30, R30, 0x1c0, RZ, 0xc0, !PT ;  /* 0x000001c01e1e7812 */ /* 0x000fe200078ec0ff */
[----:B------:R-:W-:-:S04]  /*2480*/  IMAD.WIDE.U32 R106, R22, R108, R16 ;  /* 0x0000006c166a7225 */ /* 0x000fc800078e0010 */
[----:B------:R-:W-:Y:S01]  /*2490*/  IMAD.WIDE.U32 R120, R22, R42, R16 ;  /* 0x0000002a16787225 */ /* 0x000fe200078e0010 */
[----:B------:R-:W-:-:S03]  /*24a0*/  SHF.R.U32.HI R164, RZ, 0x3, R30 ;  /* 0x00000003ffa47819 */ /* 0x000fc6000001161e */
[----:B------:R-:W-:Y:S02]  /*24b0*/  IMAD.IADD R105, R105, 0x1, R7 ;  /* 0x0000000169697824 */ /* 0x000fe400078e0207 */
[----:B------:R-:W-:Y:S01]  /*24c0*/  IMAD.IADD R107, R7, 0x1, R107 ;  /* 0x00000001076b7824 */ /* 0x000fe200078e026b */
[----:B------:R-:W-:Y:S01]  /*24d0*/  LOP3.LUT R7, R30, 0x38, R10, 0xf8, !PT ;  /* 0x000000381e077812 */ /* 0x000fe200078ef80a */
[----:B------:R-:W-:Y:S01]  /*24e0*/  IMAD R144, R3, 0x2c00, R21 ;  /* 0x00002c0003907824 */ /* 0x000fe200078e0215 */
[----:B------:R-:W-:Y:S01]  /*24f0*/  LOP3.LUT R6, R6, R165, RZ, 0x3c, !PT ;  /* 0x000000a506067212 */ /* 0x000fe200078e3cff */
[----:B------:R-:W-:Y:S01]  /*2500*/  IMAD.SHL.U32 R122, R13, 0x2, RZ ;  /* 0x000000020d7a7824 */ /* 0x000fe200078e00ff */
[----:B------:R-:W-:Y:S01]  /*2510*/  LOP3.LUT R7, R7, R164, RZ, 0x3c, !PT ;  /* 0x000000a407077212 */ /* 0x000fe200078e3cff */
[C---:B------:R-:W-:Y:S01]  /*2520*/  IMAD.SHL.U32 R38, R108.reuse, 0x20, RZ ;  /* 0x000000206c267824 */ /* 0x040fe200078e00ff */
[C-C-:B------:R-:W-:Y:S01]  /*2530*/  SHF.L.U64.HI R41, R108.reuse, 0x5, R109.reuse ;  /* 0x000000056c297819 */ /* 0x140fe2000001026d */
[C---:B------:R-:W-:Y:S01]  /*2540*/  IMAD.SHL.U32 R37, R108.reuse, 0x40, RZ ;  /* 0x000000406c257824 */ /* 0x040fe200078e00ff */
[C-C-:B------:R-:W-:Y:S01]  /*2550*/  SHF.L.U64.HI R40, R108.reuse, 0x6, R109.reuse ;  /* 0x000000066c287819 */ /* 0x140fe2000001026d */
[C---:B------:R-:W-:Y:S01]  /*2560*/  IMAD.SHL.U32 R36, R108.reuse, 0x80, RZ ;  /* 0x000000806c247824 */ /* 0x040fe200078e00ff */
[----:B------:R-:W-:Y:S01]  /*2570*/  SHF.L.U64.HI R39, R108, 0x7, R109 ;  /* 0x000000076c277819 */ /* 0x000fe2000001026d */
[----:B------:R-:W-:Y:S01]  /*2580*/  IMAD.WIDE.U32 R104, R148, R108, R104 ;  /* 0x0000006c94687225 */ /* 0x000fe200078e0068 */
[----:B------:R-:W-:-:S02]  /*2590*/  SHF.L.U64.HI R35, R114, 0x5, R115 ;  /* 0x0000000572237819 */ /* 0x000fc40000010273 */
[----:B------:R-:W-:Y:S01]  /*25a0*/  SHF.L.U64.HI R34, R114, 0x6, R115 ;  /* 0x0000000672227819 */ /* 0x000fe20000010273 */
[----:B------:R-:W-:Y:S01]  /*25b0*/  IMAD.WIDE.U32 R106, R148, R108, R106 ;  /* 0x0000006c946a7225 */ /* 0x000fe200078e006a */
[----:B------:R-:W-:Y:S02]  /*25c0*/  SHF.L.U64.HI R33, R114, 0x7, R115 ;  /* 0x0000000772217819 */ /* 0x000fe40000010273 */
[----:B------:R-:W-:Y:S01]  /*25d0*/  IADD3 R13, P3, R100, 0x40, RZ ;  /* 0x00000040640d7810 */ /* 0x000fe20007f7e0ff */
[----:B------:R-:W-:Y:S02]  /*25e0*/  IMAD R135, R115, 0xb0, RZ ;  /* 0x000000b073877824 */ /* 0x000fe400078e02ff */
[C---:B------:R-:W-:Y:S02]  /*25f0*/  IMAD.SHL.U32 R32, R114.reuse, 0x20, RZ ;  /* 0x0000002072207824 */ /* 0x040fe400078e00ff */
[C---:B------:R-:W-:Y:S02]  /*2600*/  IMAD.SHL.U32 R31, R114.reuse, 0x40, RZ ;  /* 0x00000040721f7824 */ /* 0x040fe400078e00ff */
[----:B------:R-:W-:-:S02]  /*2610*/  IMAD.SHL.U32 R30, R114, 0x80, RZ ;  /* 0x00000080721e7824 */ /* 0x000fc400078e00ff */
[----:B------:R-:W-:-:S04]  /*2620*/  IMAD.WIDE.U32 R110, R148, R114, R110 ;  /* 0x00000072946e7225 */ /* 0x000fc800078e006e */
[----:B------:R-:W-:-:S04]  /*2630*/  IMAD.WIDE.U32 R112, R148, R114, R112 ;  /* 0x0000007294707225 */ /* 0x000fc800078e0070 */
[----:B------:R-:W-:Y:S01]  /*2640*/  VIADD R162, R20, 0x8 ;  /* 0x0000000814a27836 */ /* 0x000fe20000000000 */
[----:B------:R-:W-:Y:S01]  /*2650*/  LOP3.LUT R20, R10, 0xfffffff8, RZ, 0xc0, !PT ;  /* 0xfffffff80a147812 */ /* 0x000fe200078ec0ff */
[C---:B------:R-:W-:Y:S01]  /*2660*/  IMAD.WIDE.U32 R156, R42.reuse, 0xb0, RZ ;  /* 0x000000b02a9c7825 */ /* 0x040fe200078e00ff */
[C-C-:B------:R-:W-:Y:S02]  /*2670*/  SHF.L.U64.HI R141, R42.reuse, 0x6, R43.reuse ;  /* 0x000000062a8d7819 */ /* 0x140fe4000001022b */
[----:B------:R-:W-:Y:S01]  /*2680*/  SHF.L.U64.HI R132, R42, 0x7, R43 ;  /* 0x000000072a847819 */ /* 0x000fe2000001022b */
[----:B--2---:R-:W-:Y:S02]  /*2690*/  IMAD R146, R3, 0x2c00, R27 ;  /* 0x00002c0003927824 */ /* 0x004fe400078e021b */
[----:B------:R-:W-:-:S04]  /*26a0*/  VIADD R27, R22, 0x60 ;  /* 0x00000060161b7836 */ /* 0x000fc80000000000 */
[----:B------:R-:W-:-:S05]  /*26b0*/  IMAD.SHL.U32 R27, R27, 0x40, RZ ;  /* 0x000000401b1b7824 */ /* 0x000fca00078e00ff */
[----:B------:R-:W-:Y:S01]  /*26c0*/  LOP3.LUT R27, R27, 0x1c0, RZ, 0xc0, !PT ;  /* 0x000001c01b1b7812 */ /* 0x000fe200078ec0ff */
[----:B---3--:R-:W-:Y:S02]  /*26d0*/  IMAD R143, R3, 0x2c00, R8 ;  /* 0x00002c00038f7824 */ /* 0x008fe400078e0208 */
[C---:B------:R-:W-:Y:S01]  /*26e0*/  IMAD.SHL.U32 R8, R22.reuse, 0x40, RZ ;  /* 0x0000004016087824 */ /* 0x040fe200078e00ff */
[----:B------:R-:W-:Y:S01]  /*26f0*/  LOP3.LUT R4, R27, 0x38, R10, 0xf8, !PT ;  /* 0x000000381b047812 */ /* 0x000fe200078ef80a */
[----:B------:R-:W-:-:S03]  /*2700*/  VIADD R27, R22, 0x60 ;  /* 0x00000060161b7836 */ /* 0x000fc60000000000 */
[----:B------:R-:W-:Y:S01]  /*2710*/  LOP3.LUT R8, R8, 0x1c0, RZ, 0xc0, !PT ;  /* 0x000001c008087812 */ /* 0x000fe200078ec0ff */
[----:B------:R-:W-:-:S03]  /*2720*/  IMAD.SHL.U32 R27, R27, 0x40, RZ ;  /* 0x000000401b1b7824 */ /* 0x000fc600078e00ff */
[----:B------:R-:W-:Y:S02]  /*2730*/  SHF.R.U32.HI R8, RZ, 0x3, R8 ;  /* 0x00000003ff087819 */ /* 0x000fe40000011608 */
[----:B------:R-:W-:Y:S02]  /*2740*/  LOP3.LUT R27, R27, 0x1c0, RZ, 0xc0, !PT ;  /* 0x000001c01b1b7812 */ /* 0x000fe400078ec0ff */
[----:B------:R-:W-:Y:S02]  /*2750*/  LOP3.LUT R0, R0, R8, RZ, 0x3c, !PT ;  /* 0x0000000800007212 */ /* 0x000fe400078e3cff */
[----:B------:R-:W-:-:S03]  /*2760*/  SHF.R.U32.HI R27, RZ, 0x3, R27 ;  /* 0x00000003ff1b7819 */ /* 0x000fc6000001161b */
[----:B------:R-:W-:Y:S02]  /*2770*/  IMAD.IADD R147, R147, 0x1, R0 ;  /* 0x0000000193937824 */ /* 0x000fe400078e0200 */
[----:B------:R-:W-:Y:S02]  /*2780*/  IMAD R0, R9, R108, RZ ;  /* 0x0000006c09007224 */ /* 0x000fe400078e02ff */
[----:B------:R-:W-:Y:S01]  /*2790*/  IMAD.IADD R146, R146, 0x1, R5 ;  /* 0x0000000192927824 */ /* 0x000fe200078e0205 */
[----:B------:R-:W-:Y:S01]  /*27a0*/  LOP3.LUT R5, R4, R27, RZ, 0x3c, !PT ;  /* 0x0000001b04057212 */ /* 0x000fe200078e3cff */
[----:B------:R-:W-:Y:S02]  /*27b0*/  IMAD R27, R148, R109, R0 ;  /* 0x0000006d941b7224 */ /* 0x000fe400078e0200 */
[----:B------:R-:W-:-:S04]  /*27c0*/  IMAD R0, R12, R42, RZ ;  /* 0x0000002a0c007224 */ /* 0x000fc800078e02ff */
[----:B------:R-:W-:-:S04]  /*27d0*/  IMAD R123, R22, R43, R0 ;  /* 0x0000002b167b7224 */ /* 0x000fc800078e0200 */
[----:B------:R-:W-:-:S04]  /*27e0*/  IMAD.IADD R124, R123, 0x1, R159 ;  /* 0x000000017b7c7824 */ /* 0x000fc800078e029f */
[--C-:B------:R-:W-:Y:S02]  /*27f0*/  IMAD.X R125, R124, 0x1, R117.reuse, P1 ;  /* 0x000000017c7d7824 */ /* 0x100fe400008e0675 */
[----:B----4-:R-:W-:Y:S02]  /*2800*/  IMAD R142, R3, 0x2c00, R14 ;  /* 0x00002c00038e7824 */ /* 0x010fe400078e020e */
[--C-:B------:R-:W-:Y:S01]  /*2810*/  IMAD.X R127, R125, 0x1, R117.reuse, P0 ;  /* 0x000000017d7f7824 */ /* 0x100fe200000e0675 */
[----:B------:R-:W-:Y:S02]  /*2820*/  IADD3 R130, P0, R128, R116, RZ ;  /* 0x0000007480827210 */ /* 0x000fe40007f1e0ff */
[C---:B------:R-:W-:Y:S01]  /*2830*/  IADD3 R14, R22.reuse, 0x40, RZ ;  /* 0x00000040160e7810 */ /* 0x040fe20007ffe0ff */
[C---:B------:R-:W-:Y:S02]  /*2840*/  VIADD R4, R22.reuse, 0x20 ;  /* 0x0000002016047836 */ /* 0x040fe40000000000 */
[----:B------:R-:W-:Y:S01]  /*2850*/  VIADD R3, R22, 0xa0 ;  /* 0x000000a016037836 */ /* 0x000fe20000000000 */
[----:B------:R-:W-:Y:S01]  /*2860*/  SHF.R.S32.HI R154, RZ, 0x1f, R14 ;  /* 0x0000001fff9a7819 */ /* 0x000fe2000001140e */
[----:B------:R-:W-:Y:S01]  /*2870*/  IMAD.X R129, R127, 0x1, R117, P0 ;  /* 0x000000017f817824 */ /* 0x000fe200000e0675 */
[----:B------:R-:W-:Y:S01]  /*2880*/  IADD3 R15, P0, R100, R120, RZ ;  /* 0x00000078640f7210 */ /* 0x000fe20007f1e0ff */
[----:B------:R-:W-:-:S02]  /*2890*/  IMAD R9, R9, R114, RZ ;  /* 0x0000007209097224 */ /* 0x000fc400078e02ff */
[----:B------:R-:W-:Y:S02]  /*28a0*/  IMAD.IADD R123, R121, 0x1, R123 ;  /* 0x00000001797b7824 */ /* 0x000fe400078e027b */
[----:B------:R-:W-:Y:S01]  /*28b0*/  IMAD.IADD R14, R101, 0x1, R11 ;  /* 0x00000001650e7824 */ /* 0x000fe200078e020b */
[----:B------:R-:W-:Y:S01]  /*28c0*/  SHF.R.S32.HI R155, RZ, 0x1f, R4 ;  /* 0x0000001fff9b7819 */ /* 0x000fe20000011404 */
[----:B------:R-:W-:Y:S01]  /*28d0*/  IMAD.IADD R144, R144, 0x1, R5 ;  /* 0x0000000190907824 */ /* 0x000fe200078e0205 */
[----:B------:R-:W-:Y:S01]  /*28e0*/  SHF.R.S32.HI R149, RZ, 0x1f, R3 ;  /* 0x0000001fff957819 */ /* 0x000fe20000011403 */
[----:B------:R-:W-:Y:S01]  /*28f0*/  VIADD R8, R22, 0x60 ;  /* 0x0000006016087836 */ /* 0x000fe20000000000 */
[----:B------:R-:W-:Y:S01]  /*2900*/  IADD3 R134, P2, R130, R116, RZ ;  /* 0x0000007482867210 */ /* 0x000fe20007f5e0ff */
[----:B------:R-:W-:Y:S01]  /*2910*/  IMAD R5, R109, 0xb0, RZ ;  /* 0x000000b06d057824 */ /* 0x000fe200078e02ff */
[----:B------:R-:W-:Y:S01]  /*2920*/  IADD3 R12, P4, R15, 0x40, RZ ;  /* 0x000000400f0c7810 */ /* 0x000fe20007f9e0ff */
[----:B------:R-:W-:-:S02]  /*2930*/  IMAD R9, R148, R115, R9 ;  /* 0x0000007394097224 */ /* 0x000fc400078e0209 */
[----:B------:R-:W-:Y:S02]  /*2940*/  VIADD R4, R22, 0x80 ;  /* 0x0000008016047836 */ /* 0x000fe40000000000 */
[----:B------:R-:W-:Y:S01]  /*2950*/  IMAD.WIDE.U32 R108, R108, 0xb0, RZ ;  /* 0x000000b06c6c7825 */ /* 0x000fe200078e00ff */
[----:B------:R-:W-:-:S03]  /*2960*/  SHF.R.S32.HI R153, RZ, 0x1f, R8 ;  /* 0x0000001fff997819 */ /* 0x000fc60000011408 */
[----:B------:R-:W-:-:S04]  /*2970*/  IMAD.WIDE.U32 R114, R114, 0xb0, RZ ;  /* 0x000000b072727825 */ /* 0x000fc800078e00ff */
[----:B------:R-:W-:Y:S02]  /*2980*/  IMAD R3, R43, 0xb0, RZ ;  /* 0x000000b02b037824 */ /* 0x000fe400078e02ff */
[----:B------:R-:W-:Y:S01]  /*2990*/  IMAD.X R11, R123, 0x1, R14, P0 ;  /* 0x000000017b0b7824 */ /* 0x000fe200000e060e */
[----:B------:R-:W-:Y:S01]  /*29a0*/  SHF.R.S32.HI R152, RZ, 0x1f, R4 ;  /* 0x0000001fff987819 */ /* 0x000fe20000011404 */
[----:B------:R-:W-:Y:S01]  /*29b0*/  IMAD.IADD R143, R143, 0x1, R6 ;  /* 0x000000018f8f7824 */ /* 0x000fe200078e0206 */
[----:B------:R-:W-:Y:S01]  /*29c0*/  ISETP.GE.AND P0, PT, R16, UR4, PT ;  /* 0x0000000410007c0c */ /* 0x000fe2000bf06270 */
[----:B------:R-:W-:Y:S01]  /*29d0*/  IMAD.IADD R142, R142, 0x1, R7 ;  /* 0x000000018e8e7824 */ /* 0x000fe200078e0207 */
[----:B------:R-:W-:Y:S01]  /*29e0*/  ISETP.GE.AND P1, PT, R221, UR4, PT ;  /* 0x00000004dd007c0c */ /* 0x000fe2000bf26270 */
[----:B------:R-:W-:Y:S01]  /*29f0*/  IMAD.IADD R28, R105, 0x1, R27 ;  /* 0x00000001691c7824 */ /* 0x000fe200078e021b */
[----:B------:R-:W-:Y:S01]  /*2a00*/  SHF.R.S32.HI R10, RZ, 0x3, R10 ;  /* 0x00000003ff0a7819 */ /* 0x000fe2000001140a */
[----:B------:R-:W-:-:S02]  /*2a10*/  IMAD.IADD R26, R111, 0x1, R9 ;  /* 0x000000016f1a7824 */ /* 0x000fc400078e0209 */
[----:B------:R-:W-:Y:S01]  /*2a20*/  IMAD.IADD R21, R9, 0x1, R113 ;  /* 0x0000000109157824 */ /* 0x000fe200078e0271 */
[----:B------:R-:W-:Y:S01]  /*2a30*/  SHF.R.S32.HI R9, RZ, 0x1f, R20 ;  /* 0x0000001fff097819 */ /* 0x000fe20000011414 */
[----:B------:R-:W-:Y:S02]  /*2a40*/  IMAD.IADD R43, R157, 0x1, R3 ;  /* 0x000000019d2b7824 */ /* 0x000fe400078e0203 */
[----:B------:R-:W-:Y:S02]  /*2a50*/  IMAD.IADD R140, R109, 0x1, R5 ;  /* 0x000000016d8c7824 */ /* 0x000fe400078e0205 */
[----:B------:R-:W-:Y:S02]  /*2a60*/  IMAD.IADD R135, R115, 0x1, R135 ;  /* 0x0000000173877824 */ /* 0x000fe400078e0287 */
[----:B------:R-:W-:Y:S02]  /*2a70*/  IMAD.IADD R27, R27, 0x1, R107 ;  /* 0x000000011b1b7824 */ /* 0x000fe400078e026b */
[----:B------:R-:W-:-:S02]  /*2a80*/  IMAD.X R133, R129, 0x1, R117, P2 ;  /* 0x0000000181857824 */ /* 0x000fc400010e0675 */
[----:B------:R-:W-:Y:S02]  /*2a90*/  IMAD.X R8, RZ, RZ, R14, P3 ;  /* 0x000000ffff087224 */ /* 0x000fe400018e060e */
[----:B------:R-:W-:Y:S02]  /*2aa0*/  IMAD.X R7, RZ, RZ, R11, P4 ;  /* 0x000000ffff077224 */ /* 0x000fe400020e060b */
[----:B------:R-:W-:Y:S01]  /*2ab0*/  IMAD.IADD R6, R103, 0x1, R45 ;  /* 0x0000000167067824 */ /* 0x000fe200078e022d */
[----:B------:R-:W-:Y:S06]  /*2ac0*/  @!P6 BAR.SYNC.DEFER_BLOCKING 0x9, 0x100 ;  /* 0x024400000000eb1d */ /* 0x000fec0000010000 */
.L_x_7418:
[----:B--2---:R-:W2:Y:S01]  /*2ad0*/  LDL R0, [R1+0x30] ;  /* 0x0000300001007983 */ /* 0x004ea20000100800 */
[----:B0-----:R-:W0:Y:S03]  /*2ae0*/  LDC R84, c[0x0][0x3f4] ;  /* 0x0000fd00ff547b82 */ /* 0x001e260000000800 */
[----:B---34-:R-:W3:Y:S01]  /*2af0*/  LDL.LU R51, [R1+0x4] ;  /* 0x0000040001337983 */ /* 0x018ee20000300800 */
[----:B------:R-:W-:Y:S01]  /*2b00*/  VIADD R24, R24, 0xffffffff ;  /* 0xffffffff18187836 */ /* 0x000fe20000000000 */
[----:B------:R-:W-:Y:S05]  /*2b10*/  YIELD ;  /* 0x0000000000007946 */ /* 0x000fea0003800000 */
[----:B------:R-:W-:Y:S01]  /*2b20*/  ISETP.GT.AND P3, PT, R24, R131, PT ;  /* 0x000000831800720c */ /* 0x000fe20003f64270 */
[----:B------:R-:W-:Y:S01]  /*2b30*/  BSSY B0, `(.L_x_7295) ;  /* 0x0000929000007945 */ /* 0x000fe20003800000 */
[----:B0-----:R-:W-:Y:S01]  /*2b40*/  ISETP.GE.AND P2, PT, R84, 0x1, PT ;  /* 0x000000015400780c */ /* 0x001fe20003f46270 */
[----:B--2---:R-:W-:Y:S01]  /*2b50*/  IMAD R5, R23, 0x5800, R0 ;  /* 0x0000580017057824 */ /* 0x004fe200078e0200 */
[----:B---3--:R-:W-:-:S03]  /*2b60*/  LOP3.LUT R51, R51, 0xffffffef, RZ, 0xc0, !PT ;  /* 0xffffffef33337812 */ /* 0x008fc600078ec0ff */
[----:B------:R-:W-:-:S06]  /*2b70*/  IMAD R5, R5, 0x2, R2 ;  /* 0x0000000205057824 */ /* 0x000fcc00078e0202 */
[----:B------:R-:W-:-:S05]  /*2b80*/  @P3 LOP3.LUT R51, R51, 0x10, RZ, 0xfc, !PT ;  /* 0x0000001033333812 */ /* 0x000fca00078efcff */
[----:B------:R0:W-:Y:S01]  /*2b90*/  STL [R1+0x4], R51 ;  /* 0x0000043301007387 */ /* 0x0001e20000100800 */
[----:B------:R-:W-:Y:S05]  /*2ba0*/  @!P2 BRA `(.L_x_7296) ;  /* 0x000000880024a947 */ /* 0x000fea0003800000 */
[----:B------:R-:W-:Y:S01]  /*2bb0*/  ULDC.U8 UR4, c[0x0][0x410] ;  /* 0x0001040000047ab9 */ /* 0x000fe20000000000 */
[----:B------:R-:W-:Y:S01]  /*2bc0*/  SHF.R.S32.HI R3, RZ, 0x1f, R24 ;  /* 0x0000001fff037819 */ /* 0x000fe20000011418 */
[-C--:B------:R-:W-:Y:S01]  /*2bd0*/  IMAD R4, R140, R24.reuse, RZ ;  /* 0x000000188c047224 */ /* 0x080fe200078e02ff */
[----:B------:R-:W-:Y:S01]  /*2be0*/  ISETP.NE.AND P2, PT, RZ, UR4, PT ;  /* 0x00000004ff007c0c */ /* 0x000fe2000bf45270 */
[-C--:B------:R-:W-:Y:S02]  /*2bf0*/  IMAD R0, R43, R24.reuse, RZ ;  /* 0x000000182b007224 */ /* 0x080fe400078e02ff */
[----:B------:R-:W-:Y:S02]  /*2c00*/  IMAD R44, R135, R24, RZ ;  /* 0x00000018872c7224 */ /* 0x000fe400078e02ff */
[----:B------:R-:W-:Y:S02]  /*2c10*/  IMAD R47, R3, R108, R4 ;  /* 0x0000006c032f7224 */ /* 0x000fe400078e0204 */
[----:B------:R-:W-:-:S02]  /*2c20*/  IMAD R4, R24, -0xb0, R25 ;  /* 0xffffff5018047824 */ /* 0x000fc400078e0219 */
[C---:B------:R-:W-:Y:S02]  /*2c30*/  IMAD R45, R3.reuse, R156, R0 ;  /* 0x0000009c032d7224 */ /* 0x040fe400078e0200 */
[----:B------:R-:W-:Y:S01]  /*2c40*/  IMAD R49, R3, R114, R44 ;  /* 0x0000007203317224 */ /* 0x000fe200078e022c */
[----:B------:R-:W-:Y:S01]  /*2c50*/  VIMNMX R4, R4, 0xb0, PT ;  /* 0x000000b004047848 */ /* 0x000fe20003fe0100 */
[----:B------:R-:W-:-:S04]  /*2c60*/  IMAD.WIDE.U32 R136, R156, R24, RZ ;  /* 0x000000189c887225 */ /* 0x000fc800078e00ff */
[----:B------:R-:W-:-:S04]  /*2c70*/  IMAD.WIDE.U32 R96, R108, R24, RZ ;  /* 0x000000186c607225 */ /* 0x000fc800078e00ff */
[----:B------:R-:W-:-:S04]  /*2c80*/  IMAD.WIDE.U32 R94, R114, R24, RZ ;  /* 0x00000018725e7225 */ /* 0x000fc800078e00ff */
[----:B------:R-:W-:Y:S02]  /*2c90*/  IMAD.IADD R92, R137, 0x1, R45 ;  /* 0x00000001895c7824 */ /* 0x000fe400078e022d */
        /* <DEDUP_REMOVED lines=9> */
[----:B------:R-:W-:-:S03]  /*2d30*/  CS2R R150, SRZ ;  /* 0x0000000000967805 */ /* 0x000fc6000001ff00 */
[----:B------:R-:W-:Y:S05]  /*2d40*/  @P3 BRA `(.L_x_7299) ;  /* 0x0000000000543947 */ /* 0x000fea0003800000 */
[----:B------:R-:W-:Y:S01]  /*2d50*/  IADD3 R45, P2, R104, R96, RZ ;  /* 0x00000060682d7210 */ /* 0x000fe20007f5e0ff */
[----:B------:R-:W-:Y:S01]  /*2d60*/  ULDC.64 UR4, c[0x0][0x3e8] ;  /* 0x0000fa0000047ab9 */ /* 0x000fe20000000a00 */
[----:B------:R-:W-:Y:S02]  /*2d70*/  CS2R R138, SRZ ;  /* 0x00000000008a7805 */ /* 0x000fe4000001ff00 */
[----:B------:R-:W-:Y:S01]  /*2d80*/  CS2R R150, SRZ ;  /* 0x0000000000967805 */ /* 0x000fe2000001ff00 */
[----:B------:R-:W-:Y:S01]  /*2d90*/  ULDC.64 UR6, c[0x0][0x208] ;  /* 0x0000820000067ab9 */ /* 0x000fe20000000a00 */
        /* <DEDUP_REMOVED lines=16> */
.L_x_7299:
[----:B------:R-:W-:Y:S05]  /*2ea0*/  BSYNC B1 ;  /* 0x0000000000017941 */ /* 0x000fea0003800000 */
.L_x_7298:
[----:B-1----:R-:W-:Y:S01]  /*2eb0*/  VIADD R47, R22, 0x20 ;  /* 0x00000020162f7836 */ /* 0x002fe20000000000 */
[----:B------:R-:W-:Y:S01]  /*2ec0*/  BSSY B1, `(.L_x_7300) ;  /* 0x0000029000017945 */ /* 0x000fe20003800000 */
[----:B-----5:R-:W-:Y:S01]  /*2ed0*/  IMAD.MOV.U32 R44, RZ, RZ, R90 ;  /* 0x000000ffff2c7224 */ /* 0x020fe200078e005a */
[----:B------:R-:W-:Y:S01]  /*2ee0*/  CS2R R86, SRZ ;  /* 0x0000000000567805 */ /* 0x000fe2000001ff00 */
        /* <DEDUP_REMOVED lines=11> */
[----:B------:R-:W-:Y:S01]  /*2fa0*/  PRMT R202, R45, 0x7610, R202 ;  /* 0x000076102dca7816 */ /* 0x000fe200000000ca */
[----:B------:R-:W-:Y:S01]  /*2fb0*/  IMAD.MOV.U32 R49, RZ, RZ, R150 ;  /* 0x000000ffff317224 */ /* 0x000fe200078e0096 */
[----:B------:R-:W-:Y:S02]  /*2fc0*/  PRMT R171, R171, 0x5410, R46 ;  /* 0x00005410abab7816 */ /* 0x000fe4000000002e */
[----:B------:R-:W-:Y:S02]  /*2fd0*/  CS2R R88, SRZ ;  /* 0x0000000000587805 */ /* 0x000fe4000001ff00 */
[----:B------:R-:W-:Y:S01]  /*2fe0*/  MOV R50, R151 ;  /* 0x0000009700327202 */ /* 0x000fe20000000f00 */
[----:B------:R-:W-:Y:S06]  /*2ff0*/  @P4 BRA `(.L_x_7301) ;  /* 0x0000000000544947 */ /* 0x000fec0003800000 */
[----:B------:R-:W-:Y:S01]  /*3000*/  IADD3 R45, P2, P5, R104, R96, R38 ;  /* 0x00000060682d7210 */ /* 0x000fe20007d5e026 */
[----:B------:R-:W-:Y:S01]  /*3010*/  ULDC.64 UR4, c[0x0][0x3e8] ;  /* 0x0000fa0000047ab9 */ /* 0x000fe20000000a00 */
[----:B------:R-:W-:Y:S02]  /*3020*/  CS2R R86, SRZ ;  /* 0x0000000000567805 */ /* 0x000fe4000001ff00 */
[----:B------:R-:W-:Y:S02]  /*3030*/  CS2R R88, SRZ ;  /* 0x0000000000587805 */ /* 0x000fe4000001ff00 */
[----:B------:R-:W-:Y:S01]  /*3040*/  IADD3.X R46, R28, R3, R41, P2, P5 ;  /* 0x000000031c2e7210 */ /* 0x000fe200017ea429 */
[----:B------:R-:W-:Y:S01]  /*3050*/  ULDC.64 UR6, c[0x0][0x208] ;  /* 0x0000820000067ab9 */ /* 0x000fe20000000a00 */
        /* <DEDUP_REMOVED lines=15> */
.L_x_7301:
[----:B------:R-:W-:Y:S05]  /*3150*/  BSYNC B1 ;  /* 0x0000000000017941 */ /* 0x000fea0003800000 */
.L_x_7300:
[----:B------:R-:W-:Y:S01]  /*3160*/  VIADD R48, R22, 0x40 ;  /* 0x0000004016307836 */ /* 0x000fe20000000000 */
[----:B0-----:R-:W-:Y:S01]  /*3170*/  LOP3.LUT R51, R51, 0xfffffffb, RZ, 0xc0, !PT ;  /* 0xfffffffb33337812 */ /* 0x001fe200078ec0ff */
[----:B-1---5:R-:W-:Y:S01]  /*3180*/  IMAD.MOV.U32 R44, RZ, RZ, R80 ;  /* 0x000000ffff2c7224 */ /* 0x022fe200078e0050 */
[----:B------:R-:W-:Y:S01]  /*3190*/  BSSY B1, `(.L_x_7302) ;  /* 0x000002e000017945 */ /* 0x000fe20003800000 */
        /* <DEDUP_REMOVED lines=15> */
[----:B------:R-:W-:-:S02]  /*3290*/  @P2 LOP3.LUT R51, R51, 0x4, RZ, 0xfc, !PT ;  /* 0x0000000433332812 */ /* 0x000fc400078efcff */
[----:B------:R-:W-:Y:S02]  /*32a0*/  CS2R R74, SRZ ;  /* 0x00000000004a7805 */ /* 0x000fe4000001ff00 */
[----:B------:R-:W-:Y:S02]  /*32b0*/  PRMT R85, R85, 0x5410, R46 ;  /* 0x0000541055557816 */ /* 0x000fe4000000002e */
[----:B------:R-:W-:Y:S02]  /*32c0*/  CS2R R78, SRZ ;  /* 0x00000000004e7805 */ /* 0x000fe4000001ff00 */
[----:B------:R-:W-:Y:S01]  /*32d0*/  PRMT R186, R47, 0x7610, R186 ;  /* 0x000076102fba7816 */ /* 0x000fe200000000ba */
[----:B------:R0:W-:Y:S01]  /*32e0*/  STL [R1+0x4], R51 ;  /* 0x0000043301007387 */ /* 0x0001e20000100800 */
[----:B------:R-:W-:Y:S02]  /*32f0*/  IMAD.MOV.U32 R49, RZ, RZ, R88 ;  /* 0x000000ffff317224 */ /* 0x000fe400078e0058 */
[----:B------:R-:W-:Y:S01]  /*3300*/  IMAD.MOV.U32 R50, RZ, RZ, R89 ;  /* 0x000000ffff327224 */ /* 0x000fe200078e0059 */
        /* <DEDUP_REMOVED lines=22> */
.L_x_7303:
[----:B------:R-:W-:Y:S05]  /*3470*/  BSYNC B1 ;  /* 0x0000000000017941 */ /* 0x000fea0003800000 */
.L_x_7302:
[----:B------:R-:W-:Y:S01]  /*3480*/  VIADD R174, R22, 0x60 ;  /* 0x0000006016ae7836 */ /* 0x000fe20000000000 */
[----:B------:R-:W-:Y:S01]  /*3490*/  BSSY B1, `(.L_x_7304) ;  /* 0x000003f000017945 */ /* 0x000fe20003800000 */
[----:B------:R-:W-:Y:S01]  /*34a0*/  IMAD.MOV.U32 R173, RZ, RZ, R51 ;  /* 0x000000ffffad7224 */ /* 0x000fe200078e0033 */
[----:B------:R-:W-:Y:S01]  /*34b0*/  PRMT R203, R49, 0x7610, R203 ;  /* 0x0000761031cb7816 */ /* 0x000fe200000000cb */
[----:B-1---5:R-:W-:Y:S01]  /*34c0*/  IMAD.MOV.U32 R44, RZ, RZ, R72 ;  /* 0x000000ffff2c7224 */ /* 0x022fe200078e0048 */
[----:B------:R-:W-:Y:S01]  /*34d0*/  ISETP.GE.AND P2, PT, R174, R4, PT ;  /* 0x00000004ae00720c */ /* 0x000fe20003f46270 */
[----:B------:R-:W-:Y:S01]  /*34e0*/  IMAD.MOV.U32 R45, RZ, RZ, R73 ;  /* 0x000000ffff2d7224 */ /* 0x000fe200078e0049 */
[----:B------:R-:W-:Y:S01]  /*34f0*/  LOP3.LUT R173, R173, 0xfffffff7, RZ, 0xc0, !PT ;  /* 0xfffffff7adad7812 */ /* 0x000fe200078ec0ff */
        /* <DEDUP_REMOVED lines=11> */
[----:B------:R-:W-:Y:S02]  /*35b0*/  @P2 LOP3.LUT R173, R173, 0x8, RZ, 0xfc, !PT ;  /* 0x00000008adad2812 */ /* 0x000fe400078efcff */
[----:B------:R-:W-:Y:S02]  /*35c0*/  CS2R R70, SRZ ;  /* 0x0000000000467805 */ /* 0x000fe4000001ff00 */
[----:B------:R-:W-:-:S02]  /*35d0*/  PRMT R166, R46, 0x7610, R166 ;  /* 0x000076102ea67816 */ /* 0x000fc400000000a6 */
[----:B------:R-:W-:Y:S02]  /*35e0*/  CS2R R48, SRZ ;  /* 0x0000000000307805 */ /* 0x000fe4000001ff00 */
[----:B------:R-:W-:Y:S01]  /*35f0*/  PRMT R167, R47, 0x7610, R167 ;  /* 0x000076102fa77816 */ /* 0x000fe200000000a7 */
[----:B------:R1:W-:Y:S01]  /*3600*/  STL [R1+0x4], R173 ;  /* 0x000004ad01007387 */ /* 0x0003e20000100800 */
[----:B------:R-:W-:Y:S02]  /*3610*/  CS2R R56, SRZ ;  /* 0x0000000000387805 */ /* 0x000fe4000001ff00 */
[----:B------:R-:W-:Y:S02]  /*3620*/  CS2R R60, SRZ ;  /* 0x00000000003c7805 */ /* 0x000fe4000001ff00 */
[----:B------:R-:W-:Y:S02]  /*3630*/  CS2R R58, SRZ ;  /* 0x00000000003a7805 */ /* 0x000fe4000001ff00 */
[----:B------:R-:W-:-:S02]  /*3640*/  CS2R R62, SRZ ;  /* 0x00000000003e7805 */ /* 0x000fc4000001ff00 */
[----:B------:R-:W-:Y:S02]  /*3650*/  CS2R R52, SRZ ;  /* 0x0000000000347805 */ /* 0x000fe4000001ff00 */
[----:B0-----:R-:W-:Y:S02]  /*3660*/  CS2R R50, SRZ ;  /* 0x0000000000327805 */ /* 0x001fe4000001ff00 */
[----:B------:R-:W-:Y:S01]  /*3670*/  CS2R R54, SRZ ;  /* 0x0000000000367805 */ /* 0x000fe2000001ff00 */
[----:B-1----:R-:W-:Y:S06]  /*3680*/  @P2 BRA `(.L_x_7305) ;  /* 0x00000000007c2947 */ /* 0x002fec0003800000 */
[----:B------:R-:W0:Y:S01]  /*3690*/  LDC.64 R44, c[0x0][0x3f8] ;  /* 0x0000fe00ff2c7b82 */ /* 0x000e220000000a00 */
[----:B------:R-:W-:Y:S01]  /*36a0*/  IMAD.MOV.U32 R46, RZ, RZ, R96 ;  /* 0x000000ffff2e7224 */ /* 0x000fe200078e0060 */
[----:B------:R-:W-:Y:S01]  /*36b0*/  ULDC.64 UR4, c[0x0][0x3e8] ;  /* 0x0000fa0000047ab9 */ /* 0x000fe20000000a00 */
[----:B------:R-:W-:Y:S01]  /*36c0*/  IMAD.MOV.U32 R47, RZ, RZ, R3 ;  /* 0x000000ffff2f7224 */ /* 0x000fe200078e0003 */
[----:B------:R-:W-:Y:S02]  /*36d0*/  CS2R R68, SRZ ;  /* 0x0000000000447805 */ /* 0x000fe4000001ff00 */
[----:B------:R-:W-:Y:S01]  /*36e0*/  CS2R R70, SRZ ;  /* 0x0000000000467805 */ /* 0x000fe2000001ff00 */
[----:B------:R-:W-:Y:S01]  /*36f0*/  ULDC.64 UR6, c[0x0][0x208] ;  /* 0x0000820000067ab9 */ /* 0x000fe20000000a00 */
[----:B0-----:R-:W-:-:S04]  /*3700*/  IMAD.WIDE.U32 R46, R44, 0x60, R46 ;  /* 0x000000602c2e7825 */ /* 0x001fc800078e002e */
[----:B------:R-:W-:Y:S01]  /*3710*/  IMAD R45, R45, 0x60, RZ ;  /* 0x000000602d2d7824 */ /* 0x000fe200078e02ff */
[----:B------:R-:W-:Y:S01]  /*3720*/  IADD3 R64, P2, R104, R46, RZ ;  /* 0x0000002e68407210 */ /* 0x000fe20007f5e0ff */
[----:B------:R-:W-:-:S03]  /*3730*/  IMAD.MOV.U32 R46, RZ, RZ, R94 ;  /* 0x000000ffff2e7224 */ /* 0x000fc600078e005e */
[----:B------:R-:W-:Y:S01]  /*3740*/  IADD3.X R65, R28, R47, R45, P2, !PT ;  /* 0x0000002f1c417210 */ /* 0x000fe200017fe42d */
[----:B------:R-:W-:Y:S01]  /*3750*/  IMAD.MOV.U32 R47, RZ, RZ, R0 ;  /* 0x000000ffff2f7224 */ /* 0x000fe200078e0000 */
[----:B------:R-:W0:Y:S02]  /*3760*/  LDC.64 R44, c[0x0][0x408] ;  /* 0x00010200ff2c7b82 */ /* 0x000e240000000a00 */
[----:B0-----:R-:W-:-:S04]  /*3770*/  IMAD.WIDE.U32 R46, R44, 0x60, R46 ;  /* 0x000000602c2e7825 */ /* 0x001fc800078e002e */
[----:B------:R-:W-:Y:S01]  /*3780*/  IMAD R67, R45, 0x60, RZ ;  /* 0x000000602d437824 */ /* 0x000fe200078e02ff */
[----:B------:R-:W-:-:S04]  /*3790*/  IADD3 R45, P2, R110, R46, RZ ;  /* 0x0000002e6e2d7210 */ /* 0x000fc80007f5e0ff */
[----:B------:R-:W-:Y:S02]  /*37a0*/  IADD3.X R66, R26, R47, R67, P2, !PT ;  /* 0x0000002f1a427210 */ /* 0x000fe400017fe443 */
        /* <DEDUP_REMOVED lines=13> */
.L_x_7305:
[----:B------:R-:W-:Y:S05]  /*3880*/  BSYNC B1 ;  /* 0x0000000000017941 */ /* 0x000fea0003800000 */
.L_x_7304:
[----:B0-----:R-:W-:Y:S01]  /*3890*/  VIADD R45, R22, 0x80 ;  /* 0x00000080162d7836 */ /* 0x001fe20000000000 */
[----:B------:R-:W-:Y:S01]  /*38a0*/  BSSY B1, `(.L_x_7306) ;  /* 0x000001c000017945 */ /* 0x000fe20003800000 */
[----:B------:R-:W-:-:S03]  /*38b0*/  IMAD.MOV.U32 R44, RZ, RZ, R173 ;  /* 0x000000ffff2c7224 */ /* 0x000fc600078e00ad */
[----:B------:R-:W-:Y:S02]  /*38c0*/  ISETP.GE.AND P2, PT, R45, R4, PT ;  /* 0x000000042d00720c */ /* 0x000fe40003f46270 */
[----:B------:R-:W-:-:S11]  /*38d0*/  LOP3.LUT R44, R44, 0xfffffffd, RZ, 0xc0, !PT ;  /* 0xfffffffd2c2c7812 */ /* 0x000fd600078ec0ff */
[----:B------:R-:W-:-:S05]  /*38e0*/  @P2 LOP3.LUT R44, R44, 0x2, RZ, 0xfc, !PT ;  /* 0x000000022c2c2812 */ /* 0x000fca00078efcff */
[----:B------:R0:W-:Y:S01]  /*38f0*/  STL [R1+0x4], R44 ;  /* 0x0000042c01007387 */ /* 0x0001e20000100800 */
[----:B------:R-:W-:Y:S05]  /*3900*/  @P2 BRA `(.L_x_7307) ;  /* 0x0000000000542947 */ /* 0x000fea0003800000 */
[----:B0-----:R-:W-:Y:S01]  /*3910*/  IADD3 R44, P2, P5, R104, R36, R96 ;  /* 0x00000024682c7210 */ /* 0x001fe20007d5e060 */
        /* <DEDUP_REMOVED lines=20> */
.L_x_7307:
[----:B------:R-:W-:Y:S05]  /*3a60*/  BSYNC B1 ;  /* 0x0000000000017941 */ /* 0x000fea0003800000 */
.L_x_7306:
[----:B01----:R-:W-:Y:S01]  /*3a70*/  VIADD R44, R22, 0xa0 ;  /* 0x000000a0162c7836 */ /* 0x003fe20000000000 */
[----:B------:R-:W-:Y:S04]  /*3a80*/  BSSY B1, `(.L_x_7308) ;  /* 0x0000020000017945 */ /* 0x000fe80003800000 */
[----:B------:R-:W-:-:S13]  /*3a90*/  ISETP.GE.AND P5, PT, R44, R4, PT ;  /* 0x000000042c00720c */ /* 0x000fda0003fa6270 */
[----:B------:R-:W-:Y:S05]  /*3aa0*/  @P5 BRA `(.L_x_7309) ;  /* 0x0000000000745947 */ /* 0x000fea0003800000 */
        /* <DEDUP_REMOVED lines=9> */
[----:B------:R-:W-:-:S04]  /*3b40*/  IADD3 R3, P2, R104, R96, RZ ;  /* 0x0000006068037210 */ /* 0x000fc80007f5e0ff */
[----:B------:R-:W-:Y:S02]  /*3b50*/  IADD3.X R96, R28, R97, R45, P2, !PT ;  /* 0x000000611c607210 */ /* 0x000fe400017fe42d */
        /* <DEDUP_REMOVED lines=18> */
.L_x_7309:
[----:B------:R-:W-:Y:S05]  /*3c80*/  BSYNC B1 ;  /* 0x0000000000017941 */ /* 0x000fea0003800000 */
.L_x_7308:
[----:B------:R-:W-:Y:S01]  /*3c90*/  IMAD.MOV.U32 R0, RZ, RZ, R78 ;  /* 0x000000ffff007224 */ /* 0x000fe200078e004e */
[----:B------:R-:W-:Y:S01]  /*3ca0*/  ULOP3.LUT UR4, UR60, 0x1, URZ, 0xfc, !UPT ;  /* 0x000000013c047892 */ /* 0x000fe2000f8efc3f */
[----:B------:R-:W-:Y:S02]  /*3cb0*/  IMAD.MOV.U32 R3, RZ, RZ, R79 ;  /* 0x000000ffff037224 */ /* 0x000fe400078e004f */
[----:B0----5:R-:W-:Y:S01]  /*3cc0*/  IMAD.MOV.U32 R44, RZ, RZ, R64 ;  /* 0x000000ffff2c7224 */ /* 0x021fe200078e0040 */
        /* <DEDUP_REMOVED lines=19> */
[----:B------:R-:W-:Y:S02]  /*3e00*/  PRMT R187, R3, 0x7610, R187 ;  /* 0x0000761003bb7816 */ /* 0x000fe400000000bb */
[----:B------:R-:W-:-:S02]  /*3e10*/  MOV R3, R58 ;  /* 0x0000003a00037202 */ /* 0x000fc40000000f00 */
        /* <DEDUP_REMOVED lines=23> */
[----:B------:R-:W-:Y:S01]  /*3f90*/  PRMT R171, R0, 0x7610, R171 ;  /* 0x0000761000ab7816 */ /* 0x000fe200000000ab */
[----:B------:R-:W-:Y:S01]  /*3fa0*/  IMAD.MOV.U32 R0, RZ, RZ, R55 ;  /* 0x000000ffff007224 */ /* 0x000fe200078e0037 */
[----:B------:R-:W-:Y:S01]  /*3fb0*/  PRMT R170, R3, 0x7610, R170 ;  /* 0x0000761003aa7816 */ /* 0x000fe200000000aa */
[----:B------:R-:W-:Y:S01]  /*3fc0*/  IMAD.MOV.U32 R3, RZ, RZ, R54 ;  /* 0x000000ffff037224 */ /* 0x000fe200078e0036 */
[----:B------:R-:W-:Y:S02]  /*3fd0*/  PRMT R199, R44, 0x7610, R199 ;  /* 0x000076102cc77816 */ /* 0x000fe400000000c7 */
[----:B------:R-:W-:Y:S02]  /*3fe0*/  PRMT R173, R0, 0x7610, R173 ;  /* 0x0000761000ad7816 */ /* 0x000fe400000000ad */
[----:B------:R-:W-:Y:S01]  /*3ff0*/  PRMT R174, R3, 0x7610, R174 ;  /* 0x0000761003ae7816 */ /* 0x000fe200000000ae */
[----:B------:R-:W-:Y:S06]  /*4000*/  @!P2 BRA `(.L_x_7310) ;  /* 0x000000000004a947 */ /* 0x000fec0003800000 */
[----:B------:R-:W-:Y:S01]  /*4010*/  BPT.TRAP 0x1 ;  /* 0x000000040000795c */ /* 0x000fe20000300000 */
.L_x_7310:
[----:B------:R-:W-:Y:S01]  /*4020*/  IMAD R3, R23, 0x8, R2 ;  /* 0x0000000817037824 */ /* 0x000fe200078e0202 */
[----:B------:R-:W-:Y:S01]  /*4030*/  SHF.L.U32 R0, R223, 0x1f, RZ ;  /* 0x0000001fdf007819 */ /* 0x000fe200000006ff */
[----:B------:R-:W-:Y:S03]  /*4040*/  BSSY B1, `(.L_x_7311) ;  /* 0x0000003000017945 */ /* 0x000fe60003800000 */
[----:B------:R-:W0:Y:S02]  /*4050*/  SYNCS.PHASECHK.TRANS64.TRYWAIT P6, [R3+URZ+0x34890], R0 ;  /* 0x03489000030075a7 */ /* 0x000e2400080c017f */
[----:B0-----:R-:W-:Y:S05]  /*4060*/  @!P6 BRA `(.L_x_7312) ;  /* 0x000002380084e947 */ /* 0x001fea0003800000 */
.L_x_7664:
[----:B------:R-:W-:Y:S05]  /*4070*/  BSYNC B1 ;  /* 0x0000000000017941 */ /* 0x000fea0003800000 */
.L_x_7311:
[----:B------:R-:W-:Y:S04]  /*4080*/  BSSY B1, `(.L_x_7313) ;  /* 0x000007a000017945 */ /* 0x000fe80003800000 */
[----:B------:R-:W-:Y:S05]  /*4090*/  @P3 BRA `(.L_x_7314) ;  /* 0x0000000400e03947 */ /* 0x000fea0003800000 */
[----:B------:R-:W-:Y:S01]  /*40a0*/  IADD3 R180, P3, R120, R136, RZ ;  /* 0x0000008878b47210 */ /* 0x000fe20007f7e0ff */
[----:B------:R-:W-:Y:S04]  /*40b0*/  BSSY B2, `(.L_x_7315) ;  /* 0x000003c000027945 */ /* 0x000fe80003800000 */
[----:B------:R-:W-:Y:S01]  /*40c0*/  IMAD.X R181, R92, 0x1, R123, P3 ;  /* 0x000000015cb57824 */ /* 0x000fe200018e067b */
[----:B------:R-:W-:Y:S07]  /*40d0*/  @P0 BRA `(.L_x_7316) ;  /* 0x0000000000e40947 */ /* 0x000fee0003800000 */
[----:B------:R1:W2:Y:S01]  /*40e0*/  LDS.128 R44, [R5+0x1e400] ;  /* 0x01e40000052c7984 */ /* 0x0002a20000000c00 */
[----:B------:R-:W-:Y:S01]  /*40f0*/  ISETP.GE.AND P3, PT, R18, R84, PT ;  /* 0x000000541200720c */ /* 0x000fe20003f66270 */
[----:B------:R-:W-:-:S12]  /*4100*/  BSSY B3, `(.L_x_7317) ;  /* 0x000002f000037945 */ /* 0x000fd80003800000 */
[----:B-1----:R-:W-:Y:S05]  /*4110*/  @P3 BRA `(.L_x_7318) ;  /* 0x0000000000b43947 */ /* 0x002fea0003800000 */
[--C-:B------:R-:W-:Y:S02]  /*4120*/  SHF.R.U64 R94, R138, 0x10, R139.reuse ;  /* 0x000000108a5e7819 */ /* 0x100fe4000000128b */
[----:B------:R-:W-:Y:S02]  /*4130*/  SHF.R.U32.HI R138, RZ, 0x10, R139 ;  /* 0x00000010ff8a7819 */ /* 0x000fe4000001168b */
[----:B------:R-:W-:Y:S02]  /*4140*/  SHF.R.U64 R139, R150, 0x10, R151 ;  /* 0x00000010968b7819 */ /* 0x000fe40000001297 */
[----:B------:R-:W-:Y:S02]  /*4150*/  PRMT R94, R169, 0x5432, R94 ;  /* 0x00005432a95e7816 */ /* 0x000fe4000000005e */
[----:B------:R-:W-:Y:S01]  /*4160*/  PRMT R139, R182, 0x5410, R139 ;  /* 0x00005410b68b7816 */ /* 0x000fe2000000008b */
[----:B--2---:R-:W-:Y:S01]  /*4170*/  IMAD.U32 R182, R45, 0x10000, RZ ;  /* 0x000100002db67824 */ /* 0x004fe200078e00ff */
[----:B------:R-:W-:-:S02]  /*4180*/  SHF.R.U32.HI R95, RZ, 0x10, R151 ;  /* 0x00000010ff5f7819 */ /* 0x000fc40000011697 */
[----:B------:R-:W-:Y:S02]  /*4190*/  LOP3.LUT R188, R45, 0xffff0000, RZ, 0xc0, !PT ;  /* 0xffff00002dbc7812 */ /* 0x000fe400078ec0ff */
[----:B------:R-:W-:Y:S02]  /*41a0*/  LOP3.LUT R151, R139, 0xffff0000, RZ, 0xc0, !PT ;  /* 0xffff00008b977812 */ /* 0x000fe400078ec0ff */
[C---:B------:R-:W-:Y:S01]  /*41b0*/  LOP3.LUT R45, R94.reuse, 0xffff0000, RZ, 0xc0, !PT ;  /* 0xffff00005e2d7812 */ /* 0x040fe200078ec0ff */
[----:B------:R-:W-:Y:S01]  /*41c0*/  IMAD.U32 R94, R94, 0x10000, RZ ;  /* 0x000100005e5e7824 */ /* 0x000fe200078e00ff */
[----:B------:R-:W-:Y:S01]  /*41d0*/  PRMT R95, R183, 0x5410, R95 ;  /* 0x00005410b75f7816 */ /* 0x000fe2000000005f */
[----:B------:R-:W-:Y:S01]  /*41e0*/  FMUL.FTZ R183, R188, R151 ;  /* 0x00000097bcb77220 */ /* 0x000fe20000410000 */
[----:B------:R-:W-:Y:S01]  /*41f0*/  PRMT R150, R170, 0x5432, R138 ;  /* 0x00005432aa967816 */ /* 0x000fe2000000008a */
[-C--:B------:R-:W-:Y:S02]  /*4200*/  FMUL.FTZ R188, R188, R45.reuse ;  /* 0x0000002dbcbc7220 */ /* 0x080fe40000410000 */
[----:B------:R-:W-:-:S02]  /*4210*/  FFMA.FTZ R138, R182, R45, -R183 ;  /* 0x0000002db68a7223 */ /* 0x000fc400000108b7 */
[----:B------:R-:W-:Y:S01]  /*4220*/  FFMA.FTZ R45, R182, R151, R188 ;  /* 0x00000097b62d7223 */ /* 0x000fe200000100bc */
[----:B------:R-:W-:Y:S01]  /*4230*/  LOP3.LUT R182, R46, 0xffff0000, RZ, 0xc0, !PT ;  /* 0xffff00002eb67812 */ /* 0x000fe200078ec0ff */
[C---:B------:R-:W-:Y:S01]  /*4240*/  IMAD.U32 R151, R95.reuse, 0x10000, RZ ;  /* 0x000100005f977824 */ /* 0x040fe200078e00ff */
[----:B------:R-:W-:Y:S01]  /*4250*/  LOP3.LUT R95, R95, 0xffff0000, RZ, 0xc0, !PT ;  /* 0xffff00005f5f7812 */ /* 0x000fe200078ec0ff */
[----:B------:R-:W-:Y:S01]  /*4260*/  IMAD.U32 R183, R150, 0x10000, RZ ;  /* 0x0001000096b77824 */ /* 0x000fe200078e00ff */
[----:B------:R-:W-:Y:S01]  /*4270*/  F2FP.BF16.F32.PACK_AB R45, R45, R138 ;  /* 0x0000008a2d2d723e */ /* 0x000fe200000010ff */
[----:B------:R-:W-:Y:S01]  /*4280*/  FMUL.FTZ R185, R182, R151 ;  /* 0x00000097b6b97220 */ /* 0x000fe20000410000 */
[----:B------:R-:W-:Y:S02]  /*4290*/  IMAD.U32 R46, R46, 0x10000, RZ ;  /* 0x000100002e2e7824 */ /* 0x000fe400078e00ff */
[----:B------:R-:W-:Y:S01]  /*42a0*/  FMUL.FTZ R182, R182, R183 ;  /* 0x000000b7b6b67220 */ /* 0x000fe20000410000 */
[----:B------:R-:W-:-:S02]  /*42b0*/  IMAD.U32 R188, R47, 0x10000, RZ ;  /* 0x000100002fbc7824 */ /* 0x000fc400078e00ff */
[C---:B------:R-:W-:Y:S01]  /*42c0*/  FFMA.FTZ R185, R46.reuse, R183, -R185 ;  /* 0x000000b72eb97223 */ /* 0x040fe200000108b9 */
[----:B------:R-:W-:Y:S01]  /*42d0*/  FFMA.FTZ R182, R46, R151, R182 ;  /* 0x000000972eb67223 */ /* 0x000fe200000100b6 */
[----:B------:R-:W-:Y:S02]  /*42e0*/  LOP3.LUT R46, R47, 0xffff0000, RZ, 0xc0, !PT ;  /* 0xffff00002f2e7812 */ /* 0x000fe400078ec0ff */
[----:B------:R-:W-:Y:S01]  /*42f0*/  LOP3.LUT R47, R150, 0xffff0000, RZ, 0xc0, !PT ;  /* 0xffff0000962f7812 */ /* 0x000fe200078ec0ff */
[----:B------:R-:W-:Y:S02]  /*4300*/  IMAD.U32 R150, R139, 0x10000, RZ ;  /* 0x000100008b967824 */ /* 0x000fe400078e00ff */
[C---:B------:R-:W-:Y:S02]  /*4310*/  FMUL.FTZ R151, R46.reuse, R95 ;  /* 0x0000005f2e977220 */ /* 0x040fe40000410000 */
[-C--:B------:R-:W-:Y:S02]  /*4320*/  FMUL.FTZ R46, R46, R47.reuse ;  /* 0x0000002f2e2e7220 */ /* 0x080fe40000410000 */
[----:B------:R-:W-:Y:S01]  /*4330*/  FFMA.FTZ R151, R188, R47, -R151 ;  /* 0x0000002fbc977223 */ /* 0x000fe20000010897 */
[----:B------:R-:W-:Y:S01]  /*4340*/  LOP3.LUT R47, R44, 0xffff0000, RZ, 0xc0, !PT ;  /* 0xffff00002c2f7812 */ /* 0x000fe200078ec0ff */
[----:B------:R-:W-:Y:S01]  /*4350*/  FFMA.FTZ R46, R188, R95, R46 ;  /* 0x0000005fbc2e7223 */ /* 0x000fe2000001002e */
[----:B------:R-:W-:-:S03]  /*4360*/  IMAD.U32 R95, R44, 0x10000, RZ ;  /* 0x000100002c5f7824 */ /* 0x000fc600078e00ff */
[C---:B------:R-:W-:Y:S01]  /*4370*/  FMUL.FTZ R44, R47.reuse, R150 ;  /* 0x000000962f2c7220 */ /* 0x040fe20000410000 */
[-C--:B------:R-:W-:Y:S01]  /*4380*/  FMUL.FTZ R47, R47, R94.reuse ;  /* 0x0000005e2f2f7220 */ /* 0x080fe20000410000 */
[----:B------:R-:W-:Y:S02]  /*4390*/  F2FP.BF16.F32.PACK_AB R151, R46, R151 ;  /* 0x000000972e97723e */ /* 0x000fe400000010ff */
[C---:B------:R-:W-:Y:S01]  /*43a0*/  FFMA.FTZ R44, R95.reuse, R94, -R44 ;  /* 0x0000005e5f2c7223 */ /* 0x040fe2000001082c */
[----:B------:R-:W-:Y:S01]  /*43b0*/  FFMA.FTZ R47, R95, R150, R47 ;  /* 0x000000965f2f7223 */ /* 0x000fe2000001002f */
[----:B------:R-:W-:-:S04]  /*43c0*/  F2FP.BF16.F32.PACK_AB R46, R182, R185 ;  /* 0x000000b9b62e723e */ /* 0x000fc800000010ff */
[----:B------:R-:W-:Y:S01]  /*43d0*/  F2FP.BF16.F32.PACK_AB R44, R47, R44 ;  /* 0x0000002c2f2c723e */ /* 0x000fe200000010ff */
[----:B------:R-:W-:-:S07]  /*43e0*/  IMAD.MOV.U32 R47, RZ, RZ, R151 ;  /* 0x000000ffff2f7224 */ /* 0x000fce00078e0097 */
.L_x_7318:
[----:B------:R-:W-:Y:S05]  /*43f0*/  BSYNC B3 ;  /* 0x0000000000037941 */ /* 0x000fea0003800000 */
.L_x_7317:
[----:B------:R-:W-:Y:S01]  /*4400*/  IADD3 R95, P3, R180, R100, RZ ;  /* 0x00000064b45f7210 */ /* 0x000fe20007f7e0ff */
[----:B------:R-:W-:Y:S01]  /*4410*/  ULDC.64 UR4, c[0x0][0x2e8] ;  /* 0x0000ba0000047ab9 */ /* 0x000fe20000000a00 */
[----:B------:R-:W-:-:S03]  /*4420*/  ULDC.64 UR6, c[0x0][0x208] ;  /* 0x0000820000067ab9 */ /* 0x000fc60000000a00 */
[----:B------:R-:W-:Y:S01]  /*4430*/  IMAD.X R138, R181, 0x1, R14, P3 ;  /* 0x00000001b58a7824 */ /* 0x000fe200018e060e */
[----:B------:R-:W-:-:S04]  /*4440*/  LEA R94, P3, R95, UR4, 0x1 ;  /* 0x000000045f5e7c11 */ /* 0x000fc8000f8608ff */
[----:B------:R-:W-:-:S05]  /*4450*/  LEA.HI.X R95, R95, UR5, R138, 0x1, P3 ;  /* 0x000000055f5f7c11 */ /* 0x000fca00098f0c8a */
[----:B--2---:R1:W-:Y:S04]  /*4460*/  STG.E.128 desc[UR6][R94.64], R44 ;  /* 0x0000002c5e007986 */ /* 0x0043e8000c101d06 */
.L_x_7316:
[----:B------:R-:W-:Y:S05]  /*4470*/  BSYNC B2 ;  /* 0x0000000000027941 */ /* 0x000fea0003800000 */
.L_x_7315:
[----:B------:R-:W-:Y:S05]  /*4480*/  @P1 BRA `(.L_x_7314) ;  /* 0x0000000000e41947 */ /* 0x000fea0003800000 */
[----:B-1----:R1:W2:Y:S01]  /*4490*/  LDS.128 R44, [R5+0x23c00] ;  /* 0x023c0000052c7984 */ /* 0x0022a20000000c00 */
[----:B------:R-:W-:Y:S01]  /*44a0*/  IADD3 R180, P3, R180, R13, RZ ;  /* 0x0000000db4b47210 */ /* 0x000fe20007f7e0ff */
[----:B------:R-:W-:Y:S04]  /*44b0*/  BSSY B2, `(.L_x_7319) ;  /* 0x0000031000027945 */ /* 0x000fe80003800000 */
[----:B------:R-:W-:Y:S01]  /*44c0*/  IMAD.X R181, R181, 0x1, R8, P3 ;  /* 0x00000001b5b57824 */ /* 0x000fe200018e0608 */
[----:B------:R-:W-:-:S13]  /*44d0*/  ISETP.GE.AND P3, PT, R220, R84, PT ;  /* 0x00000054dc00720c */ /* 0x000fda0003f66270 */
[----:B-1----:R-:W-:Y:S05]  /*44e0*/  @P3 BRA `(.L_x_7320) ;  /* 0x0000000000b43947 */ /* 0x002fea0003800000 */
[----:B------:R-:W-:Y:S02]  /*44f0*/  SHF.R.U64 R95, R98, 0x10, R99 ;  /* 0x00000010625f7819 */ /* 0x000fe40000001263 */
[----:B------:R-:W-:Y:S02]  /*4500*/  SHF.R.U64 R90, R90, 0x10, R91 ;  /* 0x000000105a5a7819 */ /* 0x000fe4000000125b */
[----:B------:R-:W-:Y:S02]  /*4510*/  PRMT R95, R202, 0x5410, R95 ;  /* 0x00005410ca5f7816 */ /* 0x000fe4000000005f */
[----:B------:R-:W-:Y:S02]  /*4520*/  PRMT R90, R167, 0x5432, R90 ;  /* 0x00005432a75a7816 */ /* 0x000fe4000000005a */
[----:B------:R-:W-:Y:S02]  /*4530*/  SHF.R.U32.HI R98, RZ, 0x10, R99 ;  /* 0x00000010ff627819 */ /* 0x000fe40000011663 */
[----:B--2---:R-:W-:-:S02]  /*4540*/  LOP3.LUT R99, R45, 0xffff0000, RZ, 0xc0, !PT ;  /* 0xffff00002d637812 */ /* 0x004fc400078ec0ff */
[----:B------:R-:W-:Y:S02]  /*4550*/  LOP3.LUT R150, R95, 0xffff0000, RZ, 0xc0, !PT ;  /* 0xffff00005f967812 */ /* 0x000fe400078ec0ff */
[C---:B------:R-:W-:Y:S01]  /*4560*/  LOP3.LUT R94, R90.reuse, 0xffff0000, RZ, 0xc0, !PT ;  /* 0xffff00005a5e7812 */ /* 0x040fe200078ec0ff */
[----:B------:R-:W-:Y:S01]  /*4570*/  IMAD.U32 R90, R90, 0x10000, RZ ;  /* 0x000100005a5a7824 */ /* 0x000fe200078e00ff */
[----:B------:R-:W-:Y:S01]  /*4580*/  SHF.R.U32.HI R138, RZ, 0x10, R91 ;  /* 0x00000010ff8a7819 */ /* 0x000fe2000001165b */
[----:B------:R-:W-:Y:S02]  /*4590*/  IMAD.U32 R91, R45, 0x10000, RZ ;  /* 0x000100002d5b7824 */ /* 0x000fe400078e00ff */
[C---:B------:R-:W-:Y:S01]  /*45a0*/  FMUL.FTZ R182, R99.reuse, R150 ;  /* 0x0000009663b67220 */ /* 0x040fe20000410000 */
[-C--:B------:R-:W-:Y:S01]  /*45b0*/  FMUL.FTZ R45, R99, R94.reuse ;  /* 0x0000005e632d7220 */ /* 0x080fe20000410000 */
[----:B------:R-:W-:Y:S02]  /*45c0*/  PRMT R98, R171, 0x5432, R98 ;  /* 0x00005432ab627816 */ /* 0x000fe40000000062 */
[C---:B------:R-:W-:Y:S01]  /*45d0*/  FFMA.FTZ R94, R91.reuse, R94, -R182 ;  /* 0x0000005e5b5e7223 */ /* 0x040fe200000108b6 */
[----:B------:R-:W-:Y:S01]  /*45e0*/  FFMA.FTZ R91, R91, R150, R45 ;  /* 0x000000965b5b7223 */ /* 0x000fe2000001002d */
[----:B------:R-:W-:Y:S01]  /*45f0*/  PRMT R45, R168, 0x5432, R138 ;  /* 0x00005432a82d7816 */ /* 0x000fe2000000008a */
[----:B------:R-:W-:Y:S01]  /*4600*/  IMAD.U32 R99, R98, 0x10000, RZ ;  /* 0x0001000062637824 */ /* 0x000fe200078e00ff */
[C---:B------:R-:W-:Y:S01]  /*4610*/  LOP3.LUT R138, R46.reuse, 0xffff0000, RZ, 0xc0, !PT ;  /* 0xffff00002e8a7812 */ /* 0x040fe200078ec0ff */
[----:B------:R-:W-:Y:S01]  /*4620*/  IMAD.U32 R46, R46, 0x10000, RZ ;  /* 0x000100002e2e7824 */ /* 0x000fe200078e00ff */
[----:B------:R-:W-:Y:S01]  /*4630*/  F2FP.BF16.F32.PACK_AB R91, R91, R94 ;  /* 0x0000005e5b5b723e */ /* 0x000fe200000010ff */
[C---:B------:R-:W-:Y:S01]  /*4640*/  IMAD.U32 R139, R45.reuse, 0x10000, RZ ;  /* 0x000100002d8b7824 */ /* 0x040fe200078e00ff */
[----:B------:R-:W-:Y:S01]  /*4650*/  LOP3.LUT R45, R45, 0xffff0000, RZ, 0xc0, !PT ;  /* 0xffff00002d2d7812 */ /* 0x000fe200078ec0ff */
[----:B------:R-:W-:-:S02]  /*4660*/  FMUL.FTZ R151, R138, R99 ;  /* 0x000000638a977220 */ /* 0x000fc40000410000 */
[-C--:B------:R-:W-:Y:S02]  /*4670*/  FMUL.FTZ R138, R138, R139.reuse ;  /* 0x0000008b8a8a7220 */ /* 0x080fe40000410000 */
[C---:B------:R-:W-:Y:S02]  /*4680*/  FFMA.FTZ R151, R46.reuse, R139, -R151 ;  /* 0x0000008b2e977223 */ /* 0x040fe40000010897 */
        /* <DEDUP_REMOVED lines=8> */
[C---:B------:R-:W-:Y:S01]  /*4710*/  LOP3.LUT R45, R44.reuse, 0xffff0000, RZ, 0xc0, !PT ;  /* 0xffff00002c2d7812 */ /* 0x040fe200078ec0ff */
[----:B------:R-:W-:Y:S02]  /*4720*/  IMAD.U32 R98, R95, 0x10000, RZ ;  /* 0x000100005f627824 */ /* 0x000fe400078e00ff */
[----:B------:R-:W-:Y:S01]  /*4730*/  IMAD.U32 R95, R44, 0x10000, RZ ;  /* 0x000100002c5f7824 */ /* 0x000fe200078e00ff */
[----:B------:R-:W-:Y:S01]  /*4740*/  F2FP.BF16.F32.PACK_AB R47, R46, R47 ;  /* 0x0000002f2e2f723e */ /* 0x000fe200000010ff */
[C---:B------:R-:W-:Y:S01]  /*4750*/  FMUL.FTZ R44, R45.reuse, R98 ;  /* 0x000000622d2c7220 */ /* 0x040fe20000410000 */
[-C--:B------:R-:W-:Y:S01]  /*4760*/  FMUL.FTZ R45, R45, R90.reuse ;  /* 0x0000005a2d2d7220 */ /* 0x080fe20000410000 */
[----:B------:R-:W-:Y:S02]  /*4770*/  F2FP.BF16.F32.PACK_AB R46, R138, R151 ;  /* 0x000000978a2e723e */ /* 0x000fe400000010ff */
[C---:B------:R-:W-:Y:S01]  /*4780*/  FFMA.FTZ R44, R95.reuse, R90, -R44 ;  /* 0x0000005a5f2c7223 */ /* 0x040fe2000001082c */
[----:B------:R-:W-:-:S05]  /*4790*/  FFMA.FTZ R45, R95, R98, R45 ;  /* 0x000000625f2d7223 */ /* 0x000fca000001002d */
[----:B------:R-:W-:Y:S01]  /*47a0*/  F2FP.BF16.F32.PACK_AB R44, R45, R44 ;  /* 0x0000002c2d2c723e */ /* 0x000fe200000010ff */
[----:B------:R-:W-:-:S07]  /*47b0*/  IMAD.MOV.U32 R45, RZ, RZ, R91 ;  /* 0x000000ffff2d7224 */ /* 0x000fce00078e005b */
.L_x_7320:
[----:B------:R-:W-:Y:S05]  /*47c0*/  BSYNC B2 ;  /* 0x0000000000027941 */ /* 0x000fea0003800000 */
.L_x_7319:
[----:B------:R-:W-:Y:S01]  /*47d0*/  ULDC.64 UR4, c[0x0][0x2e8] ;  /* 0x0000ba0000047ab9 */ /* 0x000fe20000000a00 */
[----:B------:R-:W-:Y:S01]  /*47e0*/  ULDC.64 UR6, c[0x0][0x208] ;  /* 0x0000820000067ab9 */ /* 0x000fe20000000a00 */
[----:B------:R-:W-:-:S04]  /*47f0*/  LEA R90, P3, R180, UR4, 0x1 ;  /* 0x00000004b45a7c11 */ /* 0x000fc8000f8608ff */
[----:B------:R-:W-:-:S05]  /*4800*/  LEA.HI.X R91, R180, UR5, R181, 0x1, P3 ;  /* 0x00000005b45b7c11 */ /* 0x000fca00098f0cb5 */
[----:B--2---:R2:W-:Y:S04]  /*4810*/  STG.E.128 desc[UR6][R90.64], R44 ;  /* 0x0000002c5a007986 */ /* 0x0045e8000c101d06 */
.L_x_7314:
[----:B------:R-:W-:Y:S05]  /*4820*/  BSYNC B1 ;  /* 0x0000000000017941 */ /* 0x000fea0003800000 */
.L_x_7313:
[----:B------:R-:W-:Y:S04]  /*4830*/  BSSY B1, `(.L_x_7321) ;  /* 0x000007a000017945 */ /* 0x000fe80003800000 */
[----:B------:R-:W-:Y:S05]  /*4840*/  @P4 BRA `(.L_x_7322) ;  /* 0x0000000400e04947 */ /* 0x000fea0003800000 */
[----:B--2---:R-:W-:Y:S01]  /*4850*/  IADD3 R90, P3, P4, R158, R136, R16 ;  /* 0x000000889e5a7210 */ /* 0x004fe20007c7e010 */
[----:B------:R-:W-:Y:S03]  /*4860*/  BSSY B2, `(.L_x_7323) ;  /* 0x000003c000027945 */ /* 0x000fe60003800000 */
[----:B------:R-:W-:Y:S01]  /*4870*/  IADD3.X R91, R124, R92, R17, P3, P4 ;  /* 0x0000005c7c5b7210 */ /* 0x000fe20001fe8411 */
[----:B------:R-:W-:Y:S08]  /*4880*/  @P0 BRA `(.L_x_7324) ;  /* 0x0000000000e40947 */ /* 0x000ff00003800000 */
[----:B-1----:R1:W2:Y:S01]  /*4890*/  LDS.128 R44, [R5+0x1f400] ;  /* 0x01f40000052c7984 */ /* 0x0022a20000000c00 */
[----:B------:R-:W-:Y:S01]  /*48a0*/  IADD3 R94, P3, R90, R100, RZ ;  /* 0x000000645a5e7210 */ /* 0x000fe20007f7e0ff */
[----:B------:R-:W-:Y:S04]  /*48b0*/  BSSY B3, `(.L_x_7325) ;  /* 0x0000031000037945 */ /* 0x000fe80003800000 */
[----:B------:R-:W-:Y:S01]  /*48c0*/  IMAD.X R95, R91, 0x1, R14, P3 ;  /* 0x000000015b5f7824 */ /* 0x000fe200018e060e */
[----:B------:R-:W-:-:S13]  /*48d0*/  ISETP.GE.AND P3, PT, R18, R84, PT ;  /* 0x000000541200720c */ /* 0x000fda0003f66270 */
[----:B-1----:R-:W-:Y:S05]  /*48e0*/  @P3 BRA `(.L_x_7326) ;  /* 0x0000000000b43947 */ /* 0x002fea0003800000 */
[--C-:B------:R-:W-:Y:S02]  /*48f0*/  SHF.R.U64 R86, R86, 0x10, R87.reuse ;  /* 0x0000001056567819 */ /* 0x100fe40000001257 */
[----:B------:R-:W-:Y:S02]  /*4900*/  SHF.R.U32.HI R98, RZ, 0x10, R87 ;  /* 0x00000010ff627819 */ /* 0x000fe40000011657 */
[--C-:B------:R-:W-:Y:S02]  /*4910*/  SHF.R.U64 R87, R88, 0x10, R89.reuse ;  /* 0x0000001058577819 */ /* 0x100fe40000001259 */
[----:B------:R-:W-:Y:S02]  /*4920*/  SHF.R.U32.HI R99, RZ, 0x10, R89 ;  /* 0x00000010ff637819 */ /* 0x000fe40000011659 */
[----:B------:R-:W-:Y:S01]  /*4930*/  PRMT R89, R203, 0x5410, R87 ;  /* 0x00005410cb597816 */ /* 0x000fe20000000057 */
[----:B--2---:R-:W-:Y:S01]  /*4940*/  IMAD.U32 R87, R45, 0x10000, RZ ;  /* 0x000100002d577824 */ /* 0x004fe200078e00ff */
[----:B------:R-:W-:-:S02]  /*4950*/  PRMT R86, R172, 0x5432, R86 ;  /* 0x00005432ac567816 */ /* 0x000fc40000000056 */
        /* <DEDUP_REMOVED lines=27> */
[----:B------:R-:W-:Y:S01]  /*4b10*/  SHF.L.U32 R98, R89, 0x10, RZ ;  /* 0x0000001059627819 */ /* 0x000fe200000006ff */
[C---:B------:R-:W-:Y:S01]  /*4b20*/  IMAD.U32 R89, R44.reuse, 0x10000, RZ ;  /* 0x000100002c597824 */ /* 0x040fe200078e00ff */
[----:B------:R-:W-:Y:S02]  /*4b30*/  LOP3.LUT R45, R44, 0xffff0000, RZ, 0xc0, !PT ;  /* 0xffff00002c2d7812 */ /* 0x000fe400078ec0ff */
[----:B------:R-:W-:Y:S02]  /*4b40*/  F2FP.BF16.F32.PACK_AB R47, R46, R47 ;  /* 0x0000002f2e2f723e */ /* 0x000fe400000010ff */
[----:B------:R-:W-:Y:S01]  /*4b50*/  F2FP.BF16.F32.PACK_AB R46, R138, R151 ;  /* 0x000000978a2e723e */ /* 0x000fe200000010ff */
[C---:B------:R-:W-:Y:S01]  /*4b60*/  FMUL.FTZ R44, R45.reuse, R98 ;  /* 0x000000622d2c7220 */ /* 0x040fe20000410000 */
[----:B------:R-:W-:-:S03]  /*4b70*/  FMUL.FTZ R45, R45, R86 ;  /* 0x000000562d2d7220 */ /* 0x000fc60000410000 */
[C---:B------:R-:W-:Y:S01]  /*4b80*/  FFMA.FTZ R44, R89.reuse, R86, -R44 ;  /* 0x00000056592c7223 */ /* 0x040fe2000001082c */
[----:B------:R-:W-:-:S05]  /*4b90*/  FFMA.FTZ R45, R89, R98, R45 ;  /* 0x00000062592d7223 */ /* 0x000fca000001002d */
[----:B------:R-:W-:Y:S01]  /*4ba0*/  F2FP.BF16.F32.PACK_AB R44, R45, R44 ;  /* 0x0000002c2d2c723e */ /* 0x000fe200000010ff */
[----:B------:R-:W-:-:S07]  /*4bb0*/  IMAD.MOV.U32 R45, RZ, RZ, R87 ;  /* 0x000000ffff2d7224 */ /* 0x000fce00078e0057 */
.L_x_7326:
[----:B------:R-:W-:Y:S05]  /*4bc0*/  BSYNC B3 ;  /* 0x0000000000037941 */ /* 0x000fea0003800000 */
.L_x_7325:
[----:B------:R-:W-:Y:S01]  /*4bd0*/  ULDC.64 UR4, c[0x0][0x2e8] ;  /* 0x0000ba0000047ab9 */ /* 0x000fe20000000a00 */
[----:B------:R-:W-:Y:S01]  /*4be0*/  ULDC.64 UR6, c[0x0][0x208] ;  /* 0x0000820000067ab9 */ /* 0x000fe20000000a00 */
[----:B------:R-:W-:-:S04]  /*4bf0*/  LEA R86, P3, R94, UR4, 0x1 ;  /* 0x000000045e567c11 */ /* 0x000fc8000f8608ff */
[----:B------:R-:W-:-:S05]  /*4c00*/  LEA.HI.X R87, R94, UR5, R95, 0x1, P3 ;  /* 0x000000055e577c11 */ /* 0x000fca00098f0c5f */
[----:B--2---:R2:W-:Y:S04]  /*4c10*/  STG.E.128 desc[UR6][R86.64], R44 ;  /* 0x0000002c56007986 */ /* 0x0045e8000c101d06 */
.L_x_7324:
[----:B------:R-:W-:Y:S05]  /*4c20*/  BSYNC B2 ;  /* 0x0000000000027941 */ /* 0x000fea0003800000 */
.L_x_7323:
[----:B------:R-:W-:Y:S05]  /*4c30*/  @P1 BRA `(.L_x_7322) ;  /* 0x0000000000e41947 */ /* 0x000fea0003800000 */
[----:B-12---:R1:W2:Y:S01]  /*4c40*/  LDS.128 R44, [R5+0x24c00] ;  /* 0x024c0000052c7984 */ /* 0x0062a20000000c00 */
        /* <DEDUP_REMOVED lines=9> */
[C---:B--2---:R-:W-:Y:S01]  /*4ce0*/  LOP3.LUT R80, R45.reuse, 0xffff0000, RZ, 0xc0, !PT ;  /* 0xffff00002d507812 */ /* 0x044fe200078ec0ff */
[----:B------:R-:W-:Y:S01]  /*4cf0*/  IMAD.U32 R45, R45, 0x10000, RZ ;  /* 0x000100002d2d7824 */ /* 0x000fe200078e00ff */
[C---:B------:R-:W-:Y:S01]  /*4d00*/  LOP3.LUT R89, R82.reuse, 0xffff0000, RZ, 0xc0, !PT ;  /* 0xffff000052597812 */ /* 0x040fe200078ec0ff */
[----:B------:R-:W-:Y:S01]  /*4d10*/  IMAD.U32 R82, R82, 0x10000, RZ ;  /* 0x0001000052527824 */ /* 0x000fe200078e00ff */
[C---:B------:R-:W-:Y:S01]  /*4d20*/  LOP3.LUT R87, R86.reuse, 0xffff0000, RZ, 0xc0, !PT ;  /* 0xffff000056577812 */ /* 0x040fe200078ec0ff */
[----:B------:R-:W-:Y:S01]  /*4d30*/  IMAD.U32 R86, R86, 0x10000, RZ ;  /* 0x0001000056567824 */ /* 0x000fe200078e00ff */
[----:B------:R-:W-:Y:S01]  /*4d40*/  SHF.R.U32.HI R83, RZ, 0x10, R83 ;  /* 0x00000010ff537819 */ /* 0x000fe20000011653 */
[C---:B------:R-:W-:Y:S01]  /*4d50*/  FMUL.FTZ R88, R80.reuse, R89 ;  /* 0x0000005950587220 */ /* 0x040fe20000410000 */
[----:B------:R-:W-:Y:S01]  /*4d60*/  SHF.R.U32.HI R81, RZ, 0x10, R81 ;  /* 0x00000010ff517819 */ /* 0x000fe20000011651 */
[-C--:B------:R-:W-:Y:S01]  /*4d70*/  FMUL.FTZ R80, R80, R87.reuse ;  /* 0x0000005750507220 */ /* 0x080fe20000410000 */
[----:B------:R-:W-:Y:S01]  /*4d80*/  PRMT R186, R186, 0x5410, R83 ;  /* 0x00005410baba7816 */ /* 0x000fe20000000053 */
[C---:B------:R-:W-:Y:S01]  /*4d90*/  FFMA.FTZ R88, R45.reuse, R87, -R88 ;  /* 0x000000572d587223 */ /* 0x040fe20000010858 */
[----:B------:R-:W-:Y:S01]  /*4da0*/  PRMT R172, R172, 0x5410, R81 ;  /* 0x00005410acac7816 */ /* 0x000fe20000000051 */
[----:B------:R-:W-:Y:S01]  /*4db0*/  FFMA.FTZ R45, R45, R89, R80 ;  /* 0x000000592d2d7223 */ /* 0x000fe20000010050 */
[----:B------:R-:W-:Y:S01]  /*4dc0*/  LOP3.LUT R80, R46, 0xffff0000, RZ, 0xc0, !PT ;  /* 0xffff00002e507812 */ /* 0x000fe200078ec0ff */
[C---:B------:R-:W-:Y:S01]  /*4dd0*/  IMAD.U32 R83, R186.reuse, 0x10000, RZ ;  /* 0x00010000ba537824 */ /* 0x040fe200078e00ff */
[----:B------:R-:W-:Y:S01]  /*4de0*/  LOP3.LUT R186, R186, 0xffff0000, RZ, 0xc0, !PT ;  /* 0xffff0000baba7812 */ /* 0x000fe200078ec0ff */
[C---:B------:R-:W-:Y:S01]  /*4df0*/  IMAD.U32 R81, R172.reuse, 0x10000, RZ ;  /* 0x00010000ac517824 */ /* 0x040fe200078e00ff */
[----:B------:R-:W-:Y:S01]  /*4e00*/  LOP3.LUT R172, R172, 0xffff0000, RZ, 0xc0, !PT ;  /* 0xffff0000acac7812 */ /* 0x000fe200078ec0ff */
[----:B------:R-:W-:Y:S01]  /*4e10*/  IMAD.U32 R87, R46, 0x10000, RZ ;  /* 0x000100002e577824 */ /* 0x000fe200078e00ff */
[C---:B------:R-:W-:Y:S01]  /*4e20*/  LOP3.LUT R46, R47.reuse, 0xffff0000, RZ, 0xc0, !PT ;  /* 0xffff00002f2e7812 */ /* 0x040fe200078ec0ff */
[----:B------:R-:W-:-:S02]  /*4e30*/  IMAD.U32 R89, R47, 0x10000, RZ ;  /* 0x000100002f597824 */ /* 0x000fc400078e00ff */
[----:B------:R-:W-:Y:S01]  /*4e40*/  FMUL.FTZ R94, R80, R83 ;  /* 0x00000053505e7220 */ /* 0x000fe20000410000 */
[----:B------:R-:W-:Y:S02]  /*4e50*/  IMAD.U32 R47, R44, 0x10000, RZ ;  /* 0x000100002c2f7824 */ /* 0x000fe400078e00ff */
[-C--:B------:R-:W-:Y:S01]  /*4e60*/  FMUL.FTZ R80, R80, R81.reuse ;  /* 0x0000005150507220 */ /* 0x080fe20000410000 */
[----:B------:R-:W-:Y:S01]  /*4e70*/  LOP3.LUT R44, R44, 0xffff0000, RZ, 0xc0, !PT ;  /* 0xffff00002c2c7812 */ /* 0x000fe200078ec0ff */
[C---:B------:R-:W-:Y:S01]  /*4e80*/  FFMA.FTZ R94, R87.reuse, R81, -R94 ;  /* 0x00000051575e7223 */ /* 0x040fe2000001085e */
[C---:B------:R-:W-:Y:S01]  /*4e90*/  FMUL.FTZ R81, R46.reuse, R172 ;  /* 0x000000ac2e517220 */ /* 0x040fe20000410000 */
[----:B------:R-:W-:Y:S01]  /*4ea0*/  FFMA.FTZ R83, R87, R83, R80 ;  /* 0x0000005357537223 */ /* 0x000fe20000010050 */
[----:B------:R-:W-:Y:S01]  /*4eb0*/  FMUL.FTZ R80, R46, R186 ;  /* 0x000000ba2e507220 */ /* 0x000fe20000410000 */
[C---:B------:R-:W-:Y:S01]  /*4ec0*/  FMUL.FTZ R46, R44.reuse, R82 ;  /* 0x000000522c2e7220 */ /* 0x040fe20000410000 */
[----:B------:R-:W-:Y:S01]  /*4ed0*/  FMUL.FTZ R87, R44, R86 ;  /* 0x000000562c577220 */ /* 0x000fe20000410000 */
[C---:B------:R-:W-:Y:S01]  /*4ee0*/  FFMA.FTZ R81, R89.reuse, R186, R81 ;  /* 0x000000ba59517223 */ /* 0x040fe20000010051 */
[----:B------:R-:W-:Y:S01]  /*4ef0*/  FFMA.FTZ R80, R89, R172, -R80 ;  /* 0x000000ac59507223 */ /* 0x000fe20000010850 */
[C---:B------:R-:W-:Y:S01]  /*4f00*/  FFMA.FTZ R46, R47.reuse, R86, -R46 ;  /* 0x000000562f2e7223 */ /* 0x040fe2000001082e */
[----:B------:R-:W-:Y:S01]  /*4f10*/  FFMA.FTZ R87, R47, R82, R87 ;  /* 0x000000522f577223 */ /* 0x000fe20000010057 */
[----:B------:R-:W-:-:S02]  /*4f20*/  F2FP.BF16.F32.PACK_AB R94, R83, R94 ;  /* 0x0000005e535e723e */ /* 0x000fc400000010ff */
[----:B------:R-:W-:Y:S02]  /*4f30*/  F2FP.BF16.F32.PACK_AB R45, R45, R88 ;  /* 0x000000582d2d723e */ /* 0x000fe400000010ff */
[----:B------:R-:W-:Y:S01]  /*4f40*/  F2FP.BF16.F32.PACK_AB R44, R87, R46 ;  /* 0x0000002e572c723e */ /* 0x000fe200000010ff */
[----:B------:R-:W-:Y:S01]  /*4f50*/  IMAD.MOV.U32 R46, RZ, RZ, R94 ;  /* 0x000000ffff2e7224 */ /* 0x000fe200078e005e */
[----:B------:R-:W-:-:S07]  /*4f60*/  F2FP.BF16.F32.PACK_AB R47, R81, R80 ;  /* 0x00000050512f723e */ /* 0x000fce00000010ff */
.L_x_7328:
[----:B------:R-:W-:Y:S05]  /*4f70*/  BSYNC B2 ;  /* 0x0000000000027941 */ /* 0x000fea0003800000 */
.L_x_7327:
[----:B------:R-:W-:Y:S01]  /*4f80*/  ULDC.64 UR4, c[0x0][0x2e8] ;  /* 0x0000ba0000047ab9 */ /* 0x000fe20000000a00 */
[----:B------:R-:W-:Y:S01]  /*4f90*/  ULDC.64 UR6, c[0x0][0x208] ;  /* 0x0000820000067ab9 */ /* 0x000fe20000000a00 */
[----:B------:R-:W-:-:S04]  /*4fa0*/  LEA R80, P3, R90, UR4, 0x1 ;  /* 0x000000045a507c11 */ /* 0x000fc8000f8608ff */
[----:B------:R-:W-:-:S05]  /*4fb0*/  LEA.HI.X R81, R90, UR5, R91, 0x1, P3 ;  /* 0x000000055a517c11 */ /* 0x000fca00098f0c5b */
[----:B--2---:R3:W-:Y:S04]  /*4fc0*/  STG.E.128 desc[UR6][R80.64], R44 ;  /* 0x0000002c50007986 */ /* 0x0047e8000c101d06 */
.L_x_7322:
[----:B------:R-:W-:Y:S05]  /*4fd0*/  BSYNC B1 ;  /* 0x0000000000017941 */ /* 0x000fea0003800000 */
.L_x_7321:
[----:B--2---:R-:W2:Y:S01]  /*4fe0*/  LDL R91, [R1+0x4] ;  /* 0x00000400015b7983 */ /* 0x004ea20000100800 */
[----:B------:R-:W-:Y:S01]  /*4ff0*/  BSSY B1, `(.L_x_7329) ;  /* 0x000007a000017945 */ /* 0x000fe20003800000 */
[----:B--2---:R-:W-:-:S13]  /*5000*/  LOP3.LUT P3, RZ, R91, 0x4, RZ, 0xc0, !PT ;  /* 0x000000045bff7812 */ /* 0x004fda000786c0ff */
[----:B------:R-:W-:Y:S05]  /*5010*/  @P3 BRA `(.L_x_7330) ;  /* 0x0000000400dc3947 */ /* 0x000fea0003800000 */
[----:B---3--:R-:W-:Y:S01]  /*5020*/  IADD3 R80, P3, P4, R126, R136, R16 ;  /* 0x000000887e507210 */ /* 0x008fe20007c7e010 */
        /* <DEDUP_REMOVED lines=9> */
[----:B------:R-:W-:Y:S01]  /*50c0*/  SHF.R.U64 R87, R78, 0x10, R79 ;  /* 0x000000104e577819 */ /* 0x000fe2000000124f */
[----:B--2---:R-:W-:Y:S01]  /*50d0*/  IMAD.U32 R88, R45, 0x10000, RZ ;  /* 0x000100002d587824 */ /* 0x004fe200078e00ff */
[----:B------:R-:W-:Y:S02]  /*50e0*/  SHF.R.U64 R86, R76, 0x10, R77 ;  /* 0x000000104c567819 */ /* 0x000fe4000000124d */
[----:B------:R-:W-:Y:S02]  /*50f0*/  SHF.R.U32.HI R78, RZ, 0x10, R79 ;  /* 0x00000010ff4e7819 */ /* 0x000fe4000001164f */
[----:B------:R-:W-:Y:S01]  /*5100*/  SHF.R.U32.HI R89, RZ, 0x10, R77 ;  /* 0x00000010ff597819 */ /* 0x000fe2000001164d */
[----:B------:R-:W-:Y:S01]  /*5110*/  IMAD.U32 R77, R46, 0x10000, RZ ;  /* 0x000100002e4d7824 */ /* 0x000fe200078e00ff */
[----:B------:R-:W-:Y:S02]  /*5120*/  PRMT R200, R200, 0x5410, R87 ;  /* 0x00005410c8c87816 */ /* 0x000fe40000000057 */
[----:B------:R-:W-:-:S02]  /*5130*/  PRMT R169, R169, 0x5410, R86 ;  /* 0x00005410a9a97816 */ /* 0x000fc40000000056 */
[----:B------:R-:W-:Y:S01]  /*5140*/  PRMT R201, R201, 0x5410, R78 ;  /* 0x00005410c9c97816 */ /* 0x000fe2000000004e */
[----:B------:R-:W-:Y:S01]  /*5150*/  IMAD.U32 R78, R44, 0x10000, RZ ;  /* 0x000100002c4e7824 */ /* 0x000fe200078e00ff */
[----:B------:R-:W-:Y:S02]  /*5160*/  PRMT R168, R168, 0x5410, R89 ;  /* 0x00005410a8a87816 */ /* 0x000fe40000000059 */
[----:B------:R-:W-:Y:S01]  /*5170*/  LOP3.LUT R45, R45, 0xffff0000, RZ, 0xc0, !PT ;  /* 0xffff00002d2d7812 */ /* 0x000fe200078ec0ff */
[----:B------:R-:W-:Y:S01]  /*5180*/  IMAD.U32 R79, R201, 0x10000, RZ ;  /* 0x00010000c94f7824 */ /* 0x000fe200078e00ff */
[----:B------:R-:W-:Y:S01]  /*5190*/  LOP3.LUT R90, R200, 0xffff0000, RZ, 0xc0, !PT ;  /* 0xffff0000c85a7812 */ /* 0x000fe200078ec0ff */
[----:B------:R-:W-:Y:S01]  /*51a0*/  IMAD.U32 R86, R168, 0x10000, RZ ;  /* 0x00010000a8567824 */ /* 0x000fe200078e00ff */
[C---:B------:R-:W-:Y:S01]  /*51b0*/  LOP3.LUT R87, R169.reuse, 0xffff0000, RZ, 0xc0, !PT ;  /* 0xffff0000a9577812 */ /* 0x040fe200078ec0ff */
[----:B------:R-:W-:Y:S01]  /*51c0*/  IMAD.U32 R169, R169, 0x10000, RZ ;  /* 0x00010000a9a97824 */ /* 0x000fe200078e00ff */
[----:B------:R-:W-:Y:S01]  /*51d0*/  LOP3.LUT R46, R46, 0xffff0000, RZ, 0xc0, !PT ;  /* 0xffff00002e2e7812 */ /* 0x000fe200078ec0ff */
[----:B------:R-:W-:Y:S01]  /*51e0*/  FMUL.FTZ R89, R45, R90 ;  /* 0x0000005a2d597220 */ /* 0x000fe20000410000 */
[----:B------:R-:W-:Y:S01]  /*51f0*/  LOP3.LUT R76, R47, 0xffff0000, RZ, 0xc0, !PT ;  /* 0xffff00002f4c7812 */ /* 0x000fe200078ec0ff */
[----:B------:R-:W-:Y:S01]  /*5200*/  FMUL.FTZ R45, R45, R87 ;  /* 0x000000572d2d7220 */ /* 0x000fe20000410000 */
[----:B------:R-:W-:Y:S01]  /*5210*/  LOP3.LUT R201, R201, 0xffff0000, RZ, 0xc0, !PT ;  /* 0xffff0000c9c97812 */ /* 0x000fe200078ec0ff */
[----:B------:R-:W-:Y:S01]  /*5220*/  FMUL.FTZ R94, R46, R79 ;  /* 0x0000004f2e5e7220 */ /* 0x000fe20000410000 */
[----:B------:R-:W-:Y:S01]  /*5230*/  FFMA.FTZ R89, R88, R87, -R89 ;  /* 0x0000005758597223 */ /* 0x000fe20000010859 */
[----:B------:R-:W-:Y:S01]  /*5240*/  FMUL.FTZ R46, R46, R86 ;  /* 0x000000562e2e7220 */ /* 0x000fe20000410000 */
[----:B------:R-:W-:Y:S01]  /*5250*/  LOP3.LUT R44, R44, 0xffff0000, RZ, 0xc0, !PT ;  /* 0xffff00002c2c7812 */ /* 0x000fe200078ec0ff */
[----:B------:R-:W-:Y:S01]  /*5260*/  FFMA.FTZ R88, R88, R90, R45 ;  /* 0x0000005a58587223 */ /* 0x000fe2000001002d */
[----:B------:R-:W-:Y:S01]  /*5270*/  LOP3.LUT R168, R168, 0xffff0000, RZ, 0xc0, !PT ;  /* 0xffff0000a8a87812 */ /* 0x000fe200078ec0ff */
[----:B------:R-:W-:-:S02]  /*5280*/  IMAD.U32 R45, R200, 0x10000, RZ ;  /* 0x00010000c82d7824 */ /* 0x000fc400078e00ff */
[C---:B------:R-:W-:Y:S01]  /*5290*/  FFMA.FTZ R94, R77.reuse, R86, -R94 ;  /* 0x000000564d5e7223 */ /* 0x040fe2000001085e */
[----:B------:R-:W-:Y:S01]  /*52a0*/  FFMA.FTZ R77, R77, R79, R46 ;  /* 0x0000004f4d4d7223 */ /* 0x000fe2000001002e */
[----:B------:R-:W-:Y:S02]  /*52b0*/  IMAD.U32 R47, R47, 0x10000, RZ ;  /* 0x000100002f2f7824 */ /* 0x000fe400078e00ff */
        /* <DEDUP_REMOVED lines=12> */
.L_x_7334:
[----:B------:R-:W-:Y:S05]  /*5380*/  BSYNC B3 ;  /* 0x0000000000037941 */ /* 0x000fea0003800000 */
.L_x_7333:
[----:B------:R-:W-:Y:S01]  /*5390*/  ULDC.64 UR4, c[0x0][0x2e8] ;  /* 0x0000ba0000047ab9 */ /* 0x000fe20000000a00 */
[----:B------:R-:W-:Y:S01]  /*53a0*/  ULDC.64 UR6, c[0x0][0x208] ;  /* 0x0000820000067ab9 */ /* 0x000fe20000000a00 */
[----:B------:R-:W-:-:S04]  /*53b0*/  LEA R76, P3, R82, UR4, 0x1 ;  /* 0x00000004524c7c11 */ /* 0x000fc8000f8608ff */
[----:B------:R-:W-:-:S05]  /*53c0*/  LEA.HI.X R77, R82, UR5, R83, 0x1, P3 ;  /* 0x00000005524d7c11 */ /* 0x000fca00098f0c53 */
[----:B--2---:R2:W-:Y:S04]  /*53d0*/  STG.E.128 desc[UR6][R76.64], R44 ;  /* 0x0000002c4c007986 */ /* 0x0045e8000c101d06 */
.L_x_7332:
[----:B------:R-:W-:Y:S05]  /*53e0*/  BSYNC B2 ;  /* 0x0000000000027941 */ /* 0x000fea0003800000 */
.L_x_7331:
[----:B------:R-:W-:Y:S05]  /*53f0*/  @P1 BRA `(.L_x_7330) ;  /* 0x0000000000e41947 */ /* 0x000fea0003800000 */
[----:B-12---:R1:W2:Y:S01]  /*5400*/  LDS.128 R44, [R5+0x25c00] ;  /* 0x025c0000052c7984 */ /* 0x0062a20000000c00 */
[----:B------:R-:W-:Y:S01]  /*5410*/  IADD3 R80, P3, R80, R13, RZ ;  /* 0x0000000d50507210 */ /* 0x000fe20007f7e0ff */
[----:B------:R-:W-:Y:S04]  /*5420*/  BSSY B2, `(.L_x_7335) ;  /* 0x0000031000027945 */ /* 0x000fe80003800000 */
[----:B------:R-:W-:Y:S01]  /*5430*/  IMAD.X R81, R81, 0x1, R8, P3 ;  /* 0x0000000151517824 */ /* 0x000fe200018e0608 */
[----:B------:R-:W-:-:S13]  /*5440*/  ISETP.GE.AND P3, PT, R220, R84, PT ;  /* 0x00000054dc00720c */ /* 0x000fda0003f66270 */
[----:B-1----:R-:W-:Y:S05]  /*5450*/  @P3 BRA `(.L_x_7336) ;  /* 0x0000000000b43947 */ /* 0x002fea0003800000 */
[--C-:B------:R-:W-:Y:S01]  /*5460*/  SHF.R.U64 R82, R72, 0x10, R73.reuse ;  /* 0x0000001048527819 */ /* 0x100fe20000001249 */
[----:B--2---:R-:W-:Y:S01]  /*5470*/  IMAD.U32 R72, R46, 0x10000, RZ ;  /* 0x000100002e487824 */ /* 0x004fe200078e00ff */
[----:B------:R-:W-:Y:S02]  /*5480*/  SHF.R.U32.HI R78, RZ, 0x10, R73 ;  /* 0x00000010ff4e7819 */ /* 0x000fe40000011649 */
[--C-:B------:R-:W-:Y:S02]  /*5490*/  SHF.R.U64 R73, R74, 0x10, R75.reuse ;  /* 0x000000104a497819 */ /* 0x100fe4000000124b */
[----:B------:R-:W-:Y:S01]  /*54a0*/  SHF.R.U32.HI R76, RZ, 0x10, R75 ;  /* 0x00000010ff4c7819 */ /* 0x000fe2000001164b */
[----:B------:R-:W-:Y:S01]  /*54b0*/  IMAD.U32 R75, R45, 0x10000, RZ ;  /* 0x000100002d4b7824 */ /* 0x000fe200078e00ff */
        /* <DEDUP_REMOVED lines=21> */
[----:B------:R-:W-:-:S02]  /*5610*/  IMAD.U32 R166, R166, 0x10000, RZ ;  /* 0x00010000a6a67824 */ /* 0x000fc400078e00ff */
[C---:B------:R-:W-:Y:S01]  /*5620*/  FMUL.FTZ R76, R46.reuse, R167 ;  /* 0x000000a72e4c7220 */ /* 0x040fe20000410000 */
[----:B------:R-:W-:Y:S02]  /*5630*/  IMAD.U32 R74, R93, 0x10000, RZ ;  /* 0x000100005d4a7824 */ /* 0x000fe400078e00ff */
[----:B------:R-:W-:Y:S01]  /*5640*/  FMUL.FTZ R78, R46, R85 ;  /* 0x000000552e4e7220 */ /* 0x000fe20000410000 */
[C---:B------:R-:W-:Y:S01]  /*5650*/  FFMA.FTZ R87, R72.reuse, R77, -R87 ;  /* 0x0000004d48577223 */ /* 0x040fe20000010857 */
        /* <DEDUP_REMOVED lines=13> */
.L_x_7336:
[----:B------:R-:W-:Y:S05]  /*5730*/  BSYNC B2 ;  /* 0x0000000000027941 */ /* 0x000fea0003800000 */
.L_x_7335:
[----:B------:R-:W-:Y:S01]  /*5740*/  ULDC.64 UR4, c[0x0][0x2e8] ;  /* 0x0000ba0000047ab9 */ /* 0x000fe20000000a00 */
[----:B------:R-:W-:Y:S01]  /*5750*/  ULDC.64 UR6, c[0x0][0x208] ;  /* 0x0000820000067ab9 */ /* 0x000fe20000000a00 */
[----:B------:R-:W-:-:S04]  /*5760*/  LEA R72, P3, R80, UR4, 0x1 ;  /* 0x0000000450487c11 */ /* 0x000fc8000f8608ff */
[----:B------:R-:W-:-:S05]  /*5770*/  LEA.HI.X R73, R80, UR5, R81, 0x1, P3 ;  /* 0x0000000550497c11 */ /* 0x000fca00098f0c51 */
[----:B--2---:R4:W-:Y:S04]  /*5780*/  STG.E.128 desc[UR6][R72.64], R44 ;  /* 0x0000002c48007986 */ /* 0x0049e8000c101d06 */
.L_x_7330:
[----:B------:R-:W-:Y:S05]  /*5790*/  BSYNC B1 ;  /* 0x0000000000017941 */ /* 0x000fea0003800000 */
.L_x_7329:
[----:B------:R-:W-:Y:S01]  /*57a0*/  LOP3.LUT P3, RZ, R91, 0x8, RZ, 0xc0, !PT ;  /* 0x000000085bff7812 */ /* 0x000fe2000786c0ff */
[----:B------:R-:W-:-:S12]  /*57b0*/  BSSY B1, `(.L_x_7337) ;  /* 0x000007b000017945 */ /* 0x000fd80003800000 */
[----:B------:R-:W-:Y:S05]  /*57c0*/  @P3 BRA `(.L_x_7338) ;  /* 0x0000000400e43947 */ /* 0x000fea0003800000 */
[----:B----4-:R-:W-:Y:S01]  /*57d0*/  IADD3 R72, P3, P4, R128, R136, R16 ;  /* 0x0000008880487210 */ /* 0x010fe20007c7e010 */
[----:B------:R-:W-:Y:S03]  /*57e0*/  BSSY B2, `(.L_x_7339) ;  /* 0x000003c000027945 */ /* 0x000fe60003800000 */
[----:B------:R-:W-:Y:S01]  /*57f0*/  IADD3.X R73, R127, R92, R17, P3, P4 ;  /* 0x0000005c7f497210 */ /* 0x000fe20001fe8411 */
[----:B------:R-:W-:Y:S08]  /*5800*/  @P0 BRA `(.L_x_7340) ;  /* 0x0000000000e40947 */ /* 0x000ff00003800000 */
[----:B-123--:R1:W2:Y:S01]  /*5810*/  LDS.128 R44, [R5+0x21400] ;  /* 0x02140000052c7984 */ /* 0x00e2a20000000c00 */
        /* <DEDUP_REMOVED lines=30> */
[----:B------:R-:W-:-:S02]  /*5a00*/  IMAD.U32 R196, R196, 0x10000, RZ ;  /* 0x00010000c4c47824 */ /* 0x000fc400078e00ff */
[----:B------:R-:W-:Y:S01]  /*5a10*/  FMUL.FTZ R71, R71, R77 ;  /* 0x0000004d47477220 */ /* 0x000fe20000410000 */
[C---:B------:R-:W-:Y:S01]  /*5a20*/  FFMA.FTZ R80, R69.reuse, R76, -R80 ;  /* 0x0000004c45507223 */ /* 0x040fe20000010850 */
[----:B------:R-:W-:Y:S01]  /*5a30*/  FFMA.FTZ R81, R69, R78, R81 ;  /* 0x0000004e45517223 */ /* 0x000fe20000010051 */
[C---:B------:R-:W-:Y:S01]  /*5a40*/  FMUL.FTZ R70, R46.reuse, R199 ;  /* 0x000000c72e467220 */ /* 0x040fe20000410000 */
[----:B------:R-:W-:Y:S01]  /*5a50*/  FMUL.FTZ R76, R46, R197 ;  /* 0x000000c52e4c7220 */ /* 0x000fe20000410000 */
[----:B------:R-:W-:Y:S02]  /*5a60*/  IMAD.U32 R47, R47, 0x10000, RZ ;  /* 0x000100002f2f7824 */ /* 0x000fe400078e00ff */
[----:B------:R-:W-:Y:S01]  /*5a70*/  FFMA.FTZ R83, R68, R77, -R83 ;  /* 0x0000004d44537223 */ /* 0x000fe20000010853 */
[C---:B------:R-:W-:Y:S01]  /*5a80*/  FMUL.FTZ R46, R44.reuse, R198 ;  /* 0x000000c62c2e7220 */ /* 0x040fe20000410000 */
[-C--:B------:R-:W-:Y:S01]  /*5a90*/  FMUL.FTZ R69, R44, R196.reuse ;  /* 0x000000c42c457220 */ /* 0x080fe20000410000 */
[----:B------:R-:W-:Y:S01]  /*5aa0*/  FFMA.FTZ R68, R68, R79, R71 ;  /* 0x0000004f44447223 */ /* 0x000fe20000010047 */
        /* <DEDUP_REMOVED lines=8> */
[----:B------:R-:W-:-:S07]  /*5b30*/  MOV R46, R68 ;  /* 0x00000044002e7202 */ /* 0x000fce0000000f00 */
.L_x_7342:
[----:B------:R-:W-:Y:S05]  /*5b40*/  BSYNC B3 ;  /* 0x0000000000037941 */ /* 0x000fea0003800000 */
.L_x_7341:
[----:B------:R-:W-:Y:S01]  /*5b50*/  ULDC.64 UR4, c[0x0][0x2e8] ;  /* 0x0000ba0000047ab9 */ /* 0x000fe20000000a00 */
[----:B------:R-:W-:Y:S01]  /*5b60*/  ULDC.64 UR6, c[0x0][0x208] ;  /* 0x0000820000067ab9 */ /* 0x000fe20000000a00 */
[----:B------:R-:W-:-:S04]  /*5b70*/  LEA R68, P3, R74, UR4, 0x1 ;  /* 0x000000044a447c11 */ /* 0x000fc8000f8608ff */
[----:B------:R-:W-:-:S05]  /*5b80*/  LEA.HI.X R69, R74, UR5, R75, 0x1, P3 ;  /* 0x000000054a457c11 */ /* 0x000fca00098f0c4b */
[----:B--2---:R4:W-:Y:S04]  /*5b90*/  STG.E.128 desc[UR6][R68.64], R44 ;  /* 0x0000002c44007986 */ /* 0x0049e8000c101d06 */
.L_x_7340:
[----:B------:R-:W-:Y:S05]  /*5ba0*/  BSYNC B2 ;  /* 0x0000000000027941 */ /* 0x000fea0003800000 */
.L_x_7339:
[----:B------:R-:W-:Y:S05]  /*5bb0*/  @P1 BRA `(.L_x_7338) ;  /* 0x0000000000e81947 */ /* 0x000fea0003800000 */
[----:B-1234-:R1:W2:Y:S01]  /*5bc0*/  LDS.128 R44, [R5+0x26c00] ;  /* 0x026c0000052c7984 */ /* 0x01e2a20000000c00 */
[----:B------:R-:W-:Y:S01]  /*5bd0*/  IADD3 R72, P3, R72, R13, RZ ;  /* 0x0000000d48487210 */ /* 0x000fe20007f7e0ff */
[----:B------:R-:W-:Y:S04]  /*5be0*/  BSSY B2, `(.L_x_7343) ;  /* 0x0000032000027945 */ /* 0x000fe80003800000 */
[----:B------:R-:W-:Y:S01]  /*5bf0*/  IMAD.X R73, R73, 0x1, R8, P3 ;  /* 0x0000000149497824 */ /* 0x000fe200018e0608 */
[----:B------:R-:W-:-:S13]  /*5c00*/  ISETP.GE.AND P3, PT, R220, R84, PT ;  /* 0x00000054dc00720c */ /* 0x000fda0003f66270 */
        /* <DEDUP_REMOVED lines=47> */
.L_x_7344:
[----:B------:R-:W-:Y:S05]  /*5f00*/  BSYNC B2 ;  /* 0x0000000000027941 */ /* 0x000fea0003800000 */
.L_x_7343:
[----:B------:R-:W-:Y:S01]  /*5f10*/  ULDC.64 UR4, c[0x0][0x2e8] ;  /* 0x0000ba0000047ab9 */ /* 0x000fe20000000a00 */
[----:B------:R-:W-:Y:S01]  /*5f20*/  ULDC.64 UR6, c[0x0][0x208] ;  /* 0x0000820000067ab9 */ /* 0x000fe20000000a00 */
[----:B------:R-:W-:-:S04]  /*5f30*/  LEA R64, P3, R72, UR4, 0x1 ;  /* 0x0000000448407c11 */ /* 0x000fc8000f8608ff */
[----:B------:R-:W-:-:S05]  /*5f40*/  LEA.HI.X R65, R72, UR5, R73, 0x1, P3 ;  /* 0x0000000548417c11 */ /* 0x000fca00098f0c49 */
[----:B--2---:R1:W-:Y:S04]  /*5f50*/  STG.E.128 desc[UR6][R64.64], R44 ;  /* 0x0000002c40007986 */ /* 0x0043e8000c101d06 */
.L_x_7338:
[----:B------:R-:W-:Y:S05]  /*5f60*/  BSYNC B1 ;  /* 0x0000000000017941 */ /* 0x000fea0003800000 */
.L_x_7337:
[----:B------:R-:W-:Y:S01]  /*5f70*/  LOP3.LUT P3, RZ, R91, 0x2, RZ, 0xc0, !PT ;  /* 0x000000025bff7812 */ /* 0x000fe2000786c0ff */
[----:B------:R-:W-:-:S12]  /*5f80*/  BSSY B1, `(.L_x_7345) ;  /* 0x000007c000017945 */ /* 0x000fd80003800000 */
[----:B------:R-:W-:Y:S05]  /*5f90*/  @P3 BRA `(.L_x_7346) ;  /* 0x0000000400e83947 */ /* 0x000fea0003800000 */
[----:B-1----:R-:W-:Y:S01]  /*5fa0*/  IADD3 R64, P3, P4, R130, R136, R16 ;  /* 0x0000008882407210 */ /* 0x002fe20007c7e010 */
[----:B------:R-:W-:Y:S03]  /*5fb0*/  BSSY B2, `(.L_x_7347) ;  /* 0x000003d000027945 */ /* 0x000fe60003800000 */
[----:B------:R-:W-:Y:S01]  /*5fc0*/  IADD3.X R65, R129, R92, R17, P3, P4 ;  /* 0x0000005c81417210 */ /* 0x000fe20001fe8411 */
[----:B------:R-:W-:Y:S08]  /*5fd0*/  @P0 BRA `(.L_x_7348) ;  /* 0x0000000000e80947 */ /* 0x000ff00003800000 */
[----:B--234-:R1:W2:Y:S01]  /*5fe0*/  LDS.128 R44, [R5+0x22400] ;  /* 0x02240000052c7984 */ /* 0x01c2a20000000c00 */
        /* <DEDUP_REMOVED lines=35> */
[----:B------:R-:W-:Y:S01]  /*6220*/  FMUL.FTZ R61, R63, R191 ;  /* 0x000000bf3f3d7220 */ /* 0x000fe20000410000 */
[----:B------:R-:W-:Y:S02]  /*6230*/  IMAD.U32 R187, R187, 0x10000, RZ ;  /* 0x00010000bbbb7824 */ /* 0x000fe400078e00ff */
        /* <DEDUP_REMOVED lines=14> */
.L_x_7350:
[----:B------:R-:W-:Y:S05]  /*6320*/  BSYNC B3 ;  /* 0x0000000000037941 */ /* 0x000fea0003800000 */
.L_x_7349:
[----:B------:R-:W-:Y:S01]  /*6330*/  ULDC.64 UR4, c[0x0][0x2e8] ;  /* 0x0000ba0000047ab9 */ /* 0x000fe20000000a00 */
[----:B------:R-:W-:Y:S01]  /*6340*/  ULDC.64 UR6, c[0x0][0x208] ;  /* 0x0000820000067ab9 */ /* 0x000fe20000000a00 */
[----:B------:R-:W-:-:S04]  /*6350*/  LEA R60, P3, R66, UR4, 0x1 ;  /* 0x00000004423c7c11 */ /* 0x000fc8000f8608ff */
[----:B------:R-:W-:-:S05]  /*6360*/  LEA.HI.X R61, R66, UR5, R67, 0x1, P3 ;  /* 0x00000005423d7c11 */ /* 0x000fca00098f0c43 */
[----:B--2---:R1:W-:Y:S04]  /*6370*/  STG.E.128 desc[UR6][R60.64], R44 ;  /* 0x0000002c3c007986 */ /* 0x0043e8000c101d06 */
.L_x_7348:
[----:B------:R-:W-:Y:S05]  /*6380*/  BSYNC B2 ;  /* 0x0000000000027941 */ /* 0x000fea0003800000 */
.L_x_7347:
[----:B------:R-:W-:Y:S05]  /*6390*/  @P1 BRA `(.L_x_7346) ;  /* 0x0000000000e81947 */ /* 0x000fea0003800000 */
[----:B-1234-:R1:W2:Y:S01]  /*63a0*/  LDS.128 R44, [R5+0x27c00] ;  /* 0x027c0000052c7984 */ /* 0x01e2a20000000c00 */
[----:B------:R-:W-:Y:S01]  /*63b0*/  IADD3 R64, P3, R64, R13, RZ ;  /* 0x0000000d40407210 */ /* 0x000fe20007f7e0ff */
[----:B------:R-:W-:Y:S04]  /*63c0*/  BSSY B2, `(.L_x_7351) ;  /* 0x0000032000027945 */ /* 0x000fe80003800000 */
[----:B------:R-:W-:Y:S01]  /*63d0*/  IMAD.X R69, R65, 0x1, R8, P3 ;  /* 0x0000000141457824 */ /* 0x000fe200018e0608 */
[----:B------:R-:W-:-:S13]  /*63e0*/  ISETP.GE.AND P3, PT, R220, R84, PT ;  /* 0x00000054dc00720c */ /* 0x000fda0003f66270 */
        /* <DEDUP_REMOVED lines=47> */
.L_x_7352:
[----:B------:R-:W-:Y:S05]  /*66e0*/  BSYNC B2 ;  /* 0x0000000000027941 */ /* 0x000fea0003800000 */
.L_x_7351:
[----:B------:R-:W-:Y:S01]  /*66f0*/  ULDC.64 UR4, c[0x0][0x2e8] ;  /* 0x0000ba0000047ab9 */ /* 0x000fe20000000a00 */
[----:B------:R-:W-:Y:S01]  /*6700*/  ULDC.64 UR6, c[0x0][0x208] ;  /* 0x0000820000067ab9 */ /* 0x000fe20000000a00 */
[----:B------:R-:W-:-:S04]  /*6710*/  LEA R56, P3, R64, UR4, 0x1 ;  /* 0x0000000440387c11 */ /* 0x000fc8000f8608ff */
[----:B------:R-:W-:-:S05]  /*6720*/  LEA.HI.X R57, R64, UR5, R69, 0x1, P3 ;  /* 0x0000000540397c11 */ /* 0x000fca00098f0c45 */
[----:B--2---:R1:W-:Y:S04]  /*6730*/  STG.E.128 desc[UR6][R56.64], R44 ;  /* 0x0000002c38007986 */ /* 0x0043e8000c101d06 */
.L_x_7346:
[----:B------:R-:W-:Y:S05]  /*6740*/  BSYNC B1 ;  /* 0x0000000000017941 */ /* 0x000fea0003800000 */
.L_x_7345:
[----:B------:R-:W-:Y:S05]  /*6750*/  @P5 BRA `(.L_x_7353) ;  /* 0x0000005400985947 */ /* 0x000fea0003800000 */
[----:B------:R-:W-:Y:S01]  /*6760*/  IADD3 R136, P3, P4, R134, R136, R16 ;  /* 0x0000008886887210 */ /* 0x000fe20007c7e010 */
[----:B------:R-:W-:Y:S03]  /*6770*/  BSSY B1, `(.L_x_7354) ;  /* 0x000003d000017945 */ /* 0x000fe60003800000 */
[----:B-1----:R-:W-:Y:S01]  /*6780*/  IADD3.X R57, R133, R92, R17, P3, P4 ;  /* 0x0000005c85397210 */ /* 0x002fe20001fe8411 */
[----:B------:R-:W-:Y:S08]  /*6790*/  @P0 BRA `(.L_x_7355) ;  /* 0x0000000000e80947 */ /* 0x000ff00003800000 */
[----:B--234-:R1:W2:Y:S01]  /*67a0*/  LDS.128 R44, [R5+0x23400] ;  /* 0x02340000052c7984 */ /* 0x01c2a20000000c00 */
[----:B------:R-:W-:Y:S01]  /*67b0*/  ISETP.GE.AND P4, PT, R18, R84, PT ;  /* 0x000000541200720c */ /* 0x000fe20003f86270 */
[----:B------:R-:W-:Y:S01]  /*67c0*/  BSSY B2, `(.L_x_7356) ;  /* 0x0000031000027945 */ /* 0x000fe20003800000 */
[----:B------:R-:W-:-:S11]  /*67d0*/  IADD3 R63, P3, R136, R100, RZ ;  /* 0x00000064883f7210 */ /* 0x000fd60007f7e0ff */
        /* <DEDUP_REMOVED lines=15> */
[C---:B------:R-:W-:Y:S01]  /*68d0*/  LOP3.LUT R59, R174.reuse, 0xffff0000, RZ, 0xc0, !PT ;  /* 0xffff0000ae3b7812 */ /* 0x040fe200078ec0ff */
[----:B------:R-:W-:Y:S01]  /*68e0*/  IMAD.U32 R174, R174, 0x10000, RZ ;  /* 0x00010000aeae7824 */ /* 0x000fe200078e00ff */
[----:B------:R-:W-:-:S02]  /*68f0*/  LOP3.LUT R56, R176, 0xffff0000, RZ, 0xc0, !PT ;  /* 0xffff0000b0387812 */ /* 0x000fc400078ec0ff */
[----:B------:R-:W-:Y:S01]  /*6900*/  LOP3.LUT R53, R46, 0xffff0000, RZ, 0xc0, !PT ;  /* 0xffff00002e357812 */ /* 0x000fe200078ec0ff */
[-C--:B------:R-:W-:Y:S01]  /*6910*/  FMUL.FTZ R61, R47, R59.reuse ;  /* 0x0000003b2f3d7220 */ /* 0x080fe20000410000 */
[----:B------:R-:W-:Y:S02]  /*6920*/  IMAD.U32 R46, R45, 0x10000, RZ ;  /* 0x000100002d2e7824 */ /* 0x000fe400078e00ff */
[----:B------:R-:W-:Y:S01]  /*6930*/  FMUL.FTZ R62, R47, R56 ;  /* 0x000000382f3e7220 */ /* 0x000fe20000410000 */
[----:B------:R-:W-:Y:S01]  /*6940*/  LOP3.LUT R173, R173, 0xffff0000, RZ, 0xc0, !PT ;  /* 0xffff0000adad7812 */ /* 0x000fe200078ec0ff */
[C---:B------:R-:W-:Y:S01]  /*6950*/  FMUL.FTZ R47, R53.reuse, R60 ;  /* 0x0000003c352f7220 */ /* 0x040fe20000410000 */
[-C--:B------:R-:W-:Y:S01]  /*6960*/  FMUL.FTZ R53, R53, R58.reuse ;  /* 0x0000003a35357220 */ /* 0x080fe20000410000 */
[----:B------:R-:W-:Y:S01]  /*6970*/  LOP3.LUT R175, R175, 0xffff0000, RZ, 0xc0, !PT ;  /* 0xffff0000afaf7812 */ /* 0x000fe200078ec0ff */
[C---:B------:R-:W-:Y:S01]  /*6980*/  IMAD.U32 R45, R44.reuse, 0x10000, RZ ;  /* 0x000100002c2d7824 */ /* 0x040fe200078e00ff */
[----:B------:R-:W-:Y:S01]  /*6990*/  LOP3.LUT R44, R44, 0xffff0000, RZ, 0xc0, !PT ;  /* 0xffff00002c2c7812 */ /* 0x000fe200078ec0ff */
[----:B------:R-:W-:Y:S01]  /*69a0*/  FFMA.FTZ R62, R46, R59, R62 ;  /* 0x0000003b2e3e7223 */ /* 0x000fe2000001003e */
[----:B------:R-:W-:Y:S01]  /*69b0*/  FFMA.FTZ R58, R52, R58, -R47 ;  /* 0x0000003a343a7223 */ /* 0x000fe2000001082f */
[----:B------:R-:W-:Y:S01]  /*69c0*/  SHF.L.U32 R176, R176, 0x10, RZ ;  /* 0x00000010b0b07819 */ /* 0x000fe200000006ff */
[----:B------:R-:W-:Y:S01]  /*69d0*/  FFMA.FTZ R53, R52, R60, R53 ;  /* 0x0000003c34357223 */ /* 0x000fe20000010035 */
[C---:B------:R-:W-:Y:S01]  /*69e0*/  FMUL.FTZ R59, R55.reuse, R173 ;  /* 0x000000ad373b7220 */ /* 0x040fe20000410000 */
[-C--:B------:R-:W-:Y:S01]  /*69f0*/  FMUL.FTZ R52, R55, R175.reuse ;  /* 0x000000af37347220 */ /* 0x080fe20000410000 */
[----:B------:R-:W-:Y:S01]  /*6a00*/  FFMA.FTZ R61, R46, R56, -R61 ;  /* 0x000000382e3d7223 */ /* 0x000fe2000001083d */
        /* <DEDUP_REMOVED lines=12> */
.L_x_7357:
[----:B------:R-:W-:Y:S05]  /*6ad0*/  BSYNC B2 ;  /* 0x0000000000027941 */ /* 0x000fea0003800000 */
.L_x_7356:
[----:B------:R-:W-:Y:S01]  /*6ae0*/  ULDC.64 UR4, c[0x0][0x2e8] ;  /* 0x0000ba0000047ab9 */ /* 0x000fe20000000a00 */
[----:B------:R-:W-:Y:S01]  /*6af0*/  IMAD.X R54, R57, 0x1, R14, P3 ;  /* 0x0000000139367824 */ /* 0x000fe200018e060e */
[----:B------:R-:W-:Y:S01]  /*6b00*/  LEA R52, P3, R63, UR4, 0x1 ;  /* 0x000000043f347c11 */ /* 0x000fe2000f8608ff */
[----:B------:R-:W-:-:S03]  /*6b10*/  ULDC.64 UR6, c[0x0][0x208] ;  /* 0x0000820000067ab9 */ /* 0x000fc60000000a00 */
[----:B------:R-:W-:-:S05]  /*6b20*/  LEA.HI.X R53, R63, UR5, R54, 0x1, P3 ;  /* 0x000000053f357c11 */ /* 0x000fca00098f0c36 */
[----:B--2---:R1:W-:Y:S04]  /*6b30*/  STG.E.128 desc[UR6][R52.64], R44 ;  /* 0x0000002c34007986 */ /* 0x0043e8000c101d06 */
.L_x_7355:
[----:B------:R-:W-:Y:S05]  /*6b40*/  BSYNC B1 ;  /* 0x0000000000017941 */ /* 0x000fea0003800000 */
.L_x_7354:
[----:B------:R-:W-:Y:S05]  /*6b50*/  @P1 BRA `(.L_x_7353) ;  /* 0x0000005000981947 */ /* 0x000fea0003800000 */
[----:B-1234-:R1:W2:Y:S01]  /*6b60*/  LDS.128 R44, [R5+0x28c00] ;  /* 0x028c0000052c7984 */ /* 0x01e2a20000000c00 */
[----:B------:R-:W-:Y:S01]  /*6b70*/  ISETP.GE.AND P4, PT, R220, R84, PT ;  /* 0x00000054dc00720c */ /* 0x000fe20003f86270 */
[----:B------:R-:W-:Y:S01]  /*6b80*/  BSSY B1, `(.L_x_7358) ;  /* 0x0000031000017945 */ /* 0x000fe20003800000 */
[----:B------:R-:W-:-:S11]  /*6b90*/  IADD3 R56, P3, R136, R13, RZ ;  /* 0x0000000d88387210 */ /* 0x000fd60007f7e0ff */
        /* <DEDUP_REMOVED lines=47> */
.L_x_7359:
[----:B------:R-:W-:Y:S05]  /*6e90*/  BSYNC B1 ;  /* 0x0000000000017941 */ /* 0x000fea0003800000 */
.L_x_7358:
[----:B------:R-:W-:Y:S01]  /*6ea0*/  ULDC.64 UR4, c[0x0][0x2e8] ;  /* 0x0000ba0000047ab9 */ /* 0x000fe20000000a00 */
[----:B------:R-:W-:Y:S01]  /*6eb0*/  IMAD.X R57, R57, 0x1, R8, P3 ;  /* 0x0000000139397824 */ /* 0x000fe200018e0608 */
[----:B------:R-:W-:Y:S01]  /*6ec0*/  LEA R48, P3, R56, UR4, 0x1 ;  /* 0x0000000438307c11 */ /* 0x000fe2000f8608ff */
[----:B------:R-:W-:-:S03]  /*6ed0*/  ULDC.64 UR6, c[0x0][0x208] ;  /* 0x0000820000067ab9 */ /* 0x000fc60000000a00 */
[----:B------:R-:W-:-:S05]  /*6ee0*/  LEA.HI.X R49, R56, UR5, R57, 0x1, P3 ;  /* 0x0000000538317c11 */ /* 0x000fca00098f0c39 */
[----:B--2---:R1:W-:Y:S01]  /*6ef0*/  STG.E.128 desc[UR6][R48.64], R44 ;  /* 0x0000002c30007986 */ /* 0x0043e2000c101d06 */
[----:B------:R-:W-:Y:S05]  /*6f00*/  BRA `(.L_x_7353) ;  /* 0x0000004c00ac7947 */ /* 0x000fea0003800000 */
.L_x_7297:
[C---:B------:R-:W-:Y:S01]  /*6f10*/  VIADD R44, R22.reuse, 0x20 ;  /* 0x00000020162c7836 */ /* 0x040fe20000000000 */
[----:B------:R-:W-:Y:S01]  /*6f20*/  ULDC.64 UR4, c[0x0][0x208] ;  /* 0x0000820000047ab9 */ /* 0x000fe20000000a00 */
[----:B------:R-:W-:-:S03]  /*6f30*/  VIADD R52, R22, 0x80 ;  /* 0x0000008016347836 */ /* 0x000fc60000000000 */
[----:B------:R-:W-:Y:S01]  /*6f40*/  ISETP.GE.AND P4, PT, R44, R4, PT ;  /* 0x000000042c00720c */ /* 0x000fe20003f86270 */
[----:B------:R-:W-:-:S03]  /*6f50*/  VIADD R44, R22, 0x40 ;  /* 0x00000040162c7836 */ /* 0x000fc60000000000 */
[----:B------:R-:W-:-:S13]  /*6f60*/  ISETP.GE.OR P4, PT, R16, R84, P4 ;  /* 0x000000541000720c */ /* 0x000fda0002786670 */
[----:B------:R-:W-:Y:S01]  /*6f70*/  @!P4 IADD3 R50, P2, P3, R106, R96, R38 ;  /* 0x000000606a32c210 */ /* 0x000fe20007b5e026 */
[----:B------:R-:W1:Y:S03]  /*6f80*/  @!P4 LDC.64 R60, c[0x0][0x3e8] ;  /* 0x0000fa00ff3ccb82 */ /* 0x000e660000000a00 */
[----:B0-----:R-:W-:Y:S02]  /*6f90*/  @!P4 IADD3.X R51, R27, R3, R41, P2, P3 ;  /* 0x000000031b33c210 */ /* 0x001fe400017e6429 */
[----:B------:R-:W-:-:S03]  /*6fa0*/  @!P4 IADD3 R48, P2, P3, R112, R94, R32 ;  /* 0x0000005e7030c210 */ /* 0x000fc60007b5e020 */
[----:B------:R-:W0:Y:S01]  /*6fb0*/  @!P4 LDC.64 R62, c[0x0][0x400] ;  /* 0x00010000ff3ecb82 */ /* 0x000e220000000a00 */
[----:B------:R-:W-:Y:S02]  /*6fc0*/  @!P4 IADD3.X R49, R21, R0, R35, P2, P3 ;  /* 0x000000001531c210 */ /* 0x000fe400017e6423 */
[----:B------:R-:W-:-:S04]  /*6fd0*/  ISETP.GE.AND P3, PT, R44, R4, PT ;  /* 0x000000042c00720c */ /* 0x000fc80003f66270 */
[----:B------:R-:W-:-:S13]  /*6fe0*/  ISETP.GE.OR P3, PT, R16, R84, P3 ;  /* 0x000000541000720c */ /* 0x000fda0001f66670 */
[----:B------:R-:W-:Y:S01]  /*6ff0*/  @!P3 IADD3 R46, P2, P5, R106, R37, R96 ;  /* 0x000000256a2eb210 */ /* 0x000fe20007d5e060 */
[----:B------:R-:W2:Y:S03]  /*7000*/  @!P3 LDC.64 R68, c[0x0][0x3e8] ;  /* 0x0000fa00ff44bb82 */ /* 0x000ea60000000a00 */
[----:B------:R-:W-:Y:S02]  /*7010*/  @!P3 IADD3.X R47, R27, R40, R3, P2, P5 ;  /* 0x000000281b2fb210 */ /* 0x000fe400017ea403 */
[----:B------:R-:W-:-:S03]  /*7020*/  @!P3 IADD3 R44, P2, P5, R112, R31, R94 ;  /* 0x0000001f702cb210 */ /* 0x000fc60007d5e05e */
[----:B------:R-:W3:Y:S01]  /*7030*/  @!P3 LDC.64 R70, c[0x0][0x400] ;  /* 0x00010000ff46bb82 */ /* 0x000ee20000000a00 */
[----:B------:R-:W-:Y:S02]  /*7040*/  @!P3 IADD3.X R45, R21, R34, R0, P2, P5 ;  /* 0x00000022152db210 */ /* 0x000fe400017ea400 */
[----:B------:R-:W-:-:S04]  /*7050*/  ISETP.GE.AND P2, PT, R52, R4, PT ;  /* 0x000000043400720c */ /* 0x000fc80003f46270 */
[----:B------:R-:W-:-:S13]  /*7060*/  ISETP.GE.OR P2, PT, R16, R84, P2 ;  /* 0x000000541000720c */ /* 0x000fda0001746670 */
[----:B------:R-:W-:Y:S01]  /*7070*/  @!P2 IADD3 R74, P5, P6, R106, R36, R96 ;  /* 0x000000246a4aa210 */ /* 0x000fe20007ebe060 */
[----:B------:R-:W4:Y:S03]  /*7080*/  @!P2 LDC.64 R76, c[0x0][0x3e8] ;  /* 0x0000fa00ff4cab82 */ /* 0x000f260000000a00 */
[----:B------:R-:W-:Y:S02]  /*7090*/  @!P2 IADD3.X R75, R27, R39, R3, P5, P6 ;  /* 0x000000271b4ba210 */ /* 0x000fe40002fec403 */
[----:B------:R-:W-:-:S03]  /*70a0*/  @!P2 IADD3 R72, P5, P6, R112, R30, R94 ;  /* 0x0000001e7048a210 */ /* 0x000fc60007ebe05e */
[----:B------:R-:W4:Y:S01]  /*70b0*/  @!P2 LDC.64 R78, c[0x0][0x400] ;  /* 0x00010000ff4eab82 */ /* 0x000f220000000a00 */
[----:B------:R-:W-:Y:S02]  /*70c0*/  @!P2 IADD3.X R73, R21, R33, R0, P5, P6 ;  /* 0x000000211549a210 */ /* 0x000fe40002fec400 */
[----:B------:R-:W-:-:S04]  /*70d0*/  ISETP.GE.AND P5, PT, R22, R4, PT ;  /* 0x000000041600720c */ /* 0x000fc80003fa6270 */
[----:B------:R-:W-:-:S13]  /*70e0*/  ISETP.GE.OR P5, PT, R16, R84, P5 ;  /* 0x000000541000720c */ /* 0x000fda0002fa6670 */
[----:B------:R-:W1:Y:S01]  /*70f0*/  @!P5 LDC.64 R52, c[0x0][0x3e8] ;  /* 0x0000fa00ff34db82 */ /* 0x000e620000000a00 */
[----:B------:R-:W-:-:S05]  /*7100*/  @!P5 IADD3 R54, P6, R106, R96, RZ ;  /* 0x000000606a36d210 */ /* 0x000fca0007fde0ff */
[----:B------:R-:W-:Y:S01]  /*7110*/  @!P5 IMAD.X R55, R3, 0x1, R27, P6 ;  /* 0x000000010337d824 */ /* 0x000fe200030e061b */
[----:B-1----:R-:W-:-:S04]  /*7120*/  @!P5 LEA R52, P6, R54, R52, 0x1 ;  /* 0x000000343634d211 */ /* 0x002fc800078c08ff */
[----:B------:R-:W-:Y:S02]  /*7130*/  @!P5 LEA.HI.X R53, R54, R53, R55, 0x1, P6 ;  /* 0x000000353635d211 */ /* 0x000fe400030f0c37 */
[----:B------:R-:W1:Y:S01]  /*7140*/  @!P5 LDC.64 R54, c[0x0][0x400] ;  /* 0x00010000ff36db82 */ /* 0x000e620000000a00 */
[----:B------:R-:W-:-:S05]  /*7150*/  @!P5 IADD3 R56, P6, R112, R94, RZ ;  /* 0x0000005e7038d210 */ /* 0x000fca0007fde0ff */
[----:B------:R-:W-:Y:S01]  /*7160*/  @!P5 IMAD.X R57, R0, 0x1, R21, P6 ;  /* 0x000000010039d824 */ /* 0x000fe200030e0615 */
[----:B-1----:R-:W-:-:S04]  /*7170*/  @!P5 LEA R54, P6, R56, R54, 0x1 ;  /* 0x000000363836d211 */ /* 0x002fc800078c08ff */
[----:B------:R-:W-:Y:S02]  /*7180*/  @!P5 LEA.HI.X R55, R56, R55, R57, 0x1, P6 ;  /* 0x000000373837d211 */ /* 0x000fe400030f0c39 */
[----:B------:R-:W-:-:S04]  /*7190*/  @!P4 LEA R60, P6, R50, R60, 0x1 ;  /* 0x0000003c323cc211 */ /* 0x000fc800078c08ff */
[----:B------:R-:W-:Y:S02]  /*71a0*/  @!P4 LEA.HI.X R61, R50, R61, R51, 0x1, P6 ;  /* 0x0000003d323dc211 */ /* 0x000fe400030f0c33 */
[----:B------:R-:W-:Y:S02]  /*71b0*/  CS2R R50, SRZ ;  /* 0x0000000000327805 */ /* 0x000fe4000001ff00 */
[----:B0-----:R-:W-:-:S04]  /*71c0*/  @!P4 LEA R62, P6, R48, R62, 0x1 ;  /* 0x0000003e303ec211 */ /* 0x001fc800078c08ff */
[----:B------:R-:W-:Y:S02]  /*71d0*/  @!P4 LEA.HI.X R63, R48, R63, R49, 0x1, P6 ;  /* 0x0000003f303fc211 */ /* 0x000fe400030f0c31 */
[----:B------:R-:W-:Y:S02]  /*71e0*/  CS2R R48, SRZ ;  /* 0x0000000000307805 */ /* 0x000fe4000001ff00 */
[----:B--2---:R-:W-:-:S04]  /*71f0*/  @!P3 LEA R68, P6, R46, R68, 0x1 ;  /* 0x000000442e44b211 */ /* 0x004fc800078c08ff */
[----:B------:R-:W-:Y:S02]  /*7200*/  @!P3 LEA.HI.X R69, R46, R69, R47, 0x1, P6 ;  /* 0x000000452e45b211 */ /* 0x000fe400030f0c2f */
[----:B------:R-:W-:Y:S02]  /*7210*/  CS2R R46, SRZ ;  /* 0x00000000002e7805 */ /* 0x000fe4000001ff00 */
[C---:B---3--:R-:W-:Y:S01]  /*7220*/  @!P3 LEA R70, P6, R44.reuse, R70, 0x1 ;  /* 0x000000462c46b211 */ /* 0x048fe200078c08ff */
[----:B------:R0:W5:Y:S03]  /*7230*/  @!P5 LDG.E.128 R48, desc[UR4][R54.64] ;  /* 0x000000043630d981 */ /* 0x000166000c1e1d00 */
[----:B------:R-:W-:Y:S02]  /*7240*/  @!P3 LEA.HI.X R71, R44, R71, R45, 0x1, P6 ;  /* 0x000000472c47b211 */ /* 0x000fe400030f0c2d */
[----:B------:R-:W-:-:S02]  /*7250*/  CS2R R44, SRZ ;  /* 0x00000000002c7805 */ /* 0x000fc4000001ff00 */
[----:B------:R-:W-:Y:S02]  /*7260*/  CS2R R58, SRZ ;  /* 0x00000000003a7805 */ /* 0x000fe4000001ff00 */
[----:B------:R-:W-:Y:S02]  /*7270*/  CS2R R56, SRZ ;  /* 0x0000000000387805 */ /* 0x000fe4000001ff00 */
[----:B------:R1:W5:Y:S01]  /*7280*/  @!P5 LDG.E.128 R44, desc[UR4][R52.64] ;  /* 0x00000004342cd981 */ /* 0x000362000c1e1d00 */
[----:B0-----:R-:W-:Y:S02]  /*7290*/  CS2R R54, SRZ ;  /* 0x0000000000367805 */ /* 0x001fe4000001ff00 */
[----:B------:R-:W-:Y:S02]  /*72a0*/  CS2R R66, SRZ ;  /* 0x0000000000427805 */ /* 0x000fe4000001ff00 */
[----:B------:R-:W-:Y:S01]  /*72b0*/  CS2R R64, SRZ ;  /* 0x0000000000407805 */ /* 0x000fe2000001ff00 */
[----:B------:R0:W5:Y:S05]  /*72c0*/  @!P4 LDG.E.128 R56, desc[UR4][R62.64] ;  /* 0x000000043e38c981 */ /* 0x00016a000c1e1d00 */
[----:B------:R-:W5:Y:S01]  /*72d0*/  @!P3 LDG.E.128 R64, desc[UR4][R70.64] ;  /* 0x000000044640b981 */ /* 0x000f62000c1e1d00 */
[----:B-1----:R-:W-:-:S02]  /*72e0*/  CS2R R52, SRZ ;  /* 0x0000000000347805 */ /* 0x002fc4000001ff00 */
[----:B0-----:R-:W-:-:S04]  /*72f0*/  CS2R R62, SRZ ;  /* 0x00000000003e7805 */ /* 0x001fc8000001ff00 */
[----:B------:R0:W5:Y:S02]  /*7300*/  @!P4 LDG.E.128 R52, desc[UR4][R60.64] ;  /* 0x000000043c34c981 */ /* 0x000164000c1e1d00 */
[----:B0-----:R-:W-:-:S06]  /*7310*/  CS2R R60, SRZ ;  /* 0x00000000003c7805 */ /* 0x001fcc000001ff00 */
[----:B------:R0:W5:Y:S01]  /*7320*/  @!P3 LDG.E.128 R60, desc[UR4][R68.64] ;  /* 0x00000004443cb981 */ /* 0x000162000c1e1d00 */
[----:B----4-:R-:W-:Y:S01]  /*7330*/  @!P2 LEA R76, P3, R74, R76, 0x1 ;  /* 0x0000004c4a4ca211 */ /* 0x010fe200078608ff */
[----:B------:R-:W-:-:S03]  /*7340*/  VIADD R81, R22, 0x60 ;  /* 0x0000006016517836 */ /* 0x000fc60000000000 */
[----:B------:R-:W-:Y:S02]  /*7350*/  @!P2 LEA.HI.X R77, R74, R77, R75, 0x1, P3 ;  /* 0x0000004d4a4da211 */ /* 0x000fe400018f0c4b */
[----:B------:R-:W-:-:S04]  /*7360*/  @!P2 LEA R78, P3, R72, R78, 0x1 ;  /* 0x0000004e484ea211 */ /* 0x000fc800078608ff */
[----:B------:R-:W-:Y:S02]  /*7370*/  @!P2 LEA.HI.X R79, R72, R79, R73, 0x1, P3 ;  /* 0x0000004f484fa211 */ /* 0x000fe400018f0c49 */
[----:B------:R-:W-:-:S04]  /*7380*/  ISETP.GE.AND P3, PT, R81, R4, PT ;  /* 0x000000045100720c */ /* 0x000fc80003f66270 */
[----:B------:R-:W-:Y:S02]  /*7390*/  ISETP.GE.OR P3, PT, R16, R84, P3 ;  /* 0x000000541000720c */ /* 0x000fe40001f66670 */
[----:B------:R-:W-:Y:S02]  /*73a0*/  CS2R R70, SRZ ;  /* 0x0000000000467805 */ /* 0x000fe4000001ff00 */
[----:B0-----:R-:W-:Y:S02]  /*73b0*/  CS2R R68, SRZ ;  /* 0x0000000000447805 */ /* 0x001fe4000001ff00 */
[----:B------:R-:W-:Y:S02]  /*73c0*/  CS2R R74, SRZ ;  /* 0x00000000004a7805 */ /* 0x000fe4000001ff00 */
[----:B------:R-:W-:Y:S01]  /*73d0*/  CS2R R72, SRZ ;  /* 0x0000000000487805 */ /* 0x000fe2000001ff00 */
[----:B------:R-:W-:Y:S01]  /*73e0*/  VIADD R80, R22, 0xa0 ;  /* 0x000000a016507836 */ /* 0x000fe20000000000 */
[----:B------:R-:W-:Y:S01]  /*73f0*/  BSSY B1, `(.L_x_7360) ;  /* 0x0000021000017945 */ /* 0x000fe20003800000 */
[----:B------:R0:W5:Y:S04]  /*7400*/  @!P2 LDG.E.128 R68, desc[UR4][R76.64] ;  /* 0x000000044c44a981 */ /* 0x000168000c1e1d00 */
[----:B------:R1:W5:Y:S01]  /*7410*/  @!P2 LDG.E.128 R72, desc[UR4][R78.64] ;  /* 0x000000044e48a981 */ /* 0x000362000c1e1d00 */
[----:B------:R-:W-:-:S02]  /*7420*/  ISETP.GE.AND P2, PT, R80, R4, PT ;  /* 0x000000045000720c */ /* 0x000fc40003f46270 */
[----:B------:R-:W-:Y:S02]  /*7430*/  CS2R R82, SRZ ;  /* 0x0000000000527805 */ /* 0x000fe4000001ff00 */
[----:B------:R-:W-:Y:S02]  /*7440*/  CS2R R80, SRZ ;  /* 0x0000000000507805 */ /* 0x000fe4000001ff00 */
[----:B------:R-:W-:Y:S02]  /*7450*/  ISETP.GE.OR P2, PT, R16, R84, P2 ;  /* 0x000000541000720c */ /* 0x000fe40001746670 */
[----:B0-----:R-:W-:Y:S02]  /*7460*/  CS2R R76, SRZ ;  /* 0x00000000004c7805 */ /* 0x001fe4000001ff00 */
[----:B-1----:R-:W-:Y:S01]  /*7470*/  CS2R R78, SRZ ;  /* 0x00000000004e7805 */ /* 0x002fe2000001ff00 */
[----:B------:R-:W-:Y:S08]  /*7480*/  @P3 BRA `(.L_x_7361) ;  /* 0x00000000005c3947 */ /* 0x000ff00003800000 */
[----:B------:R-:W0:Y:S01]  /*7490*/  LDC.64 R80, c[0x0][0x3f8] ;  /* 0x0000fe00ff507b82 */ /* 0x000e220000000a00 */
[----:B------:R-:W-:Y:S01]  /*74a0*/  IMAD.MOV.U32 R78, RZ, RZ, R96 ;  /* 0x000000ffff4e7224 */ /* 0x000fe200078e0060 */
[----:B------:R-:W-:Y:S01]  /*74b0*/  ULDC.64 UR4, c[0x0][0x3e8] ;  /* 0x0000fa0000047ab9 */ /* 0x000fe20000000a00 */
[----:B------:R-:W-:Y:S01]  /*74c0*/  IMAD.MOV.U32 R79, RZ, RZ, R3 ;  /* 0x000000ffff4f7224 */ /* 0x000fe200078e0003 */
[----:B------:R-:W-:Y:S01]  /*74d0*/  ULDC.64 UR6, c[0x0][0x400] ;  /* 0x0001000000067ab9 */ /* 0x000fe20000000a00 */
[----:B------:R-:W-:Y:S01]  /*74e0*/  IMAD.MOV.U32 R82, RZ, RZ, R94 ;  /* 0x000000ffff527224 */ /* 0x000fe200078e005e */
[----:B------:R-:W-:Y:S01]  /*74f0*/  ULDC.64 UR8, c[0x0][0x208] ;  /* 0x0000820000087ab9 */ /* 0x000fe20000000a00 */
[----:B------:R-:W-:Y:S01]  /*7500*/  IMAD.MOV.U32 R83, RZ, RZ, R0 ;  /* 0x000000ffff537224 */ /* 0x000fe200078e0000 */
[----:B------:R-:W1:Y:S01]  /*7510*/  LDC.64 R76, c[0x0][0x408] ;  /* 0x00010200ff4c7b82 */ /* 0x000e620000000a00 */
[----:B0-----:R-:W-:-:S04]  /*7520*/  IMAD.WIDE.U32 R78, R80, 0x60, R78 ;  /* 0x00000060504e7825 */ /* 0x001fc800078e004e */
[----:B------:R-:W-:Y:S01]  /*7530*/  IMAD R81, R81, 0x60, RZ ;  /* 0x0000006051517824 */ /* 0x000fe200078e02ff */
[----:B------:R-:W-:Y:S01]  /*7540*/  IADD3 R80, P3, R106, R78, RZ ;  /* 0x0000004e6a507210 */ /* 0x000fe20007f7e0ff */
[----:B-1----:R-:W-:-:S03]  /*7550*/  IMAD.WIDE.U32 R82, R76, 0x60, R82 ;  /* 0x000000604c527825 */ /* 0x002fc600078e0052 */
[----:B------:R-:W-:Y:S01]  /*7560*/  IADD3.X R79, R27, R79, R81, P3, !PT ;  /* 0x0000004f1b4f7210 */ /* 0x000fe20001ffe451 */
[----:B------:R-:W-:Y:S01]  /*7570*/  IMAD R77, R77, 0x60, RZ ;  /* 0x000000604d4d7824 */ /* 0x000fe200078e02ff */
[----:B------:R-:W-:-:S04]  /*7580*/  IADD3 R78, P3, R112, R82, RZ ;  /* 0x00000052704e7210 */ /* 0x000fc80007f7e0ff */
[----:B------:R-:W-:Y:S02]  /*7590*/  IADD3.X R83, R21, R83, R77, P3, !PT ;  /* 0x0000005315537210 */ /* 0x000fe40001ffe44d */
[----:B------:R-:W-:-:S04]  /*75a0*/  LEA R76, P3, R80, UR4, 0x1 ;  /* 0x00000004504c7c11 */ /* 0x000fc8000f8608ff */
[----:B------:R-:W-:Y:S02]  /*75b0*/  LEA.HI.X R77, R80, UR5, R79, 0x1, P3 ;  /* 0x00000005504d7c11 */ /* 0x000fe400098f0c4f */
[----:B------:R-:W-:-:S04]  /*75c0*/  LEA R80, P3, R78, UR6, 0x1 ;  /* 0x000000064e507c11 */ /* 0x000fc8000f8608ff */
[----:B------:R-:W-:Y:S02]  /*75d0*/  LEA.HI.X R81, R78, UR7, R83, 0x1, P3 ;  /* 0x000000074e517c11 */ /* 0x000fe400098f0c53 */
[----:B------:R-:W5:Y:S04]  /*75e0*/  LDG.E.128 R76, desc[UR8][R76.64] ;  /* 0x000000084c4c7981 */ /* 0x000f68000c1e1d00 */
[----:B------:R-:W5:Y:S03]  /*75f0*/  LDG.E.128 R80, desc[UR8][R80.64] ;  /* 0x0000000850507981 */ /* 0x000f66000c1e1d00 */
.L_x_7361:
[----:B------:R-:W-:Y:S05]  /*7600*/  BSYNC B1 ;  /* 0x0000000000017941 */ /* 0x000fea0003800000 */
.L_x_7360:
[----:B------:R-:W-:Y:S01]  /*7610*/  BSSY B1, `(.L_x_7362) ;  /* 0x000001c000017945 */ /* 0x000fe20003800000 */
[----:B------:R-:W-:Y:S02]  /*7620*/  ISETP.GE.AND P3, PT, R16, R84, PT ;  /* 0x000000541000720c */ /* 0x000fe40003f66270 */
[----:B------:R-:W-:Y:S02]  /*7630*/  CS2R R86, SRZ ;  /* 0x0000000000567805 */ /* 0x000fe4000001ff00 */
[----:B------:R-:W-:Y:S02]  /*7640*/  CS2R R84, SRZ ;  /* 0x0000000000547805 */ /* 0x000fe4000001ff00 */
[----:B------:R-:W-:Y:S02]  /*7650*/  CS2R R90, SRZ ;  /* 0x00000000005a7805 */ /* 0x000fe4000001ff00 */
[----:B------:R-:W-:Y:S01]  /*7660*/  CS2R R88, SRZ ;  /* 0x0000000000587805 */ /* 0x000fe2000001ff00 */
[----:B------:R-:W-:Y:S06]  /*7670*/  @P2 BRA `(.L_x_7363) ;  /* 0x0000000000542947 */ /* 0x000fec0003800000 */
[----:B------:R-:W0:Y:S01]  /*7680*/  LDC.64 R84, c[0x0][0x3f8] ;  /* 0x0000fe00ff547b82 */ /* 0x000e220000000a00 */
[----:B------:R-:W-:Y:S01]  /*7690*/  IMAD.MOV.U32 R97, RZ, RZ, R3 ;  /* 0x000000ffff617224 */ /* 0x000fe200078e0003 */
[----:B------:R-:W-:Y:S01]  /*76a0*/  ULDC.64 UR4, c[0x0][0x3e8] ;  /* 0x0000fa0000047ab9 */ /* 0x000fe20000000a00 */
[----:B------:R-:W-:Y:S01]  /*76b0*/  IMAD.MOV.U32 R95, RZ, RZ, R0 ;  /* 0x000000ffff5f7224 */ /* 0x000fe200078e0000 */
[----:B------:R-:W-:Y:S01]  /*76c0*/  ULDC.64 UR6, c[0x0][0x400] ;  /* 0x0001000000067ab9 */ /* 0x000fe20000000a00 */
[----:B------:R-:W-:-:S03]  /*76d0*/  ULDC.64 UR8, c[0x0][0x208] ;  /* 0x0000820000087ab9 */ /* 0x000fc60000000a00 */
        /* <DEDUP_REMOVED lines=12> */
[----:B------:R-:W-:Y:S01]  /*77a0*/  LEA.HI.X R89, R0, UR7, R95, 0x1, P2 ;  /* 0x0000000700597c11 */ /* 0x000fe200090f0c5f */
[----:B------:R-:W5:Y:S05]  /*77b0*/  LDG.E.128 R84, desc[UR8][R84.64] ;  /* 0x0000000854547981 */ /* 0x000f6a000c1e1d00 */
[----:B------:R-:W5:Y:S03]  /*77c0*/  LDG.E.128 R88, desc[UR8][R88.64] ;  /* 0x0000000858587981 */ /* 0x000f66000c1e1d00 */
.L_x_7363:
[----:B------:R-:W-:Y:S05]  /*77d0*/  BSYNC B1 ;  /* 0x0000000000017941 */ /* 0x000fea0003800000 */
.L_x_7362:
[----:B-----5:R-:W-:Y:S01]  /*77e0*/  IMAD.MOV.U32 R0, RZ, RZ, R78 ;  /* 0x000000ffff007224 */ /* 0x020fe200078e004e */
[----:B------:R-:W-:Y:S01]  /*77f0*/  ULOP3.LUT UR4, UR60, 0x1, URZ, 0xfc, !UPT ;  /* 0x000000013c047892 */ /* 0x000fe2000f8efc3f */
[----:B------:R-:W-:Y:S02]  /*7800*/  IMAD.MOV.U32 R3, RZ, RZ, R79 ;  /* 0x000000ffff037224 */ /* 0x000fe400078e004f */
[----:B------:R-:W-:Y:S01]  /*7810*/  IMAD.MOV.U32 R93, RZ, RZ, R76 ;  /* 0x000000ffff5d7224 */ /* 0x000fe200078e004c */
[----:B------:R-:W-:Y:S01]  /*7820*/  UISETP.NE.AND UP0, UPT, UR4, 0x3, UPT ;  /* 0x000000030400788c */ /* 0x000fe2000bf05270 */
[----:B------:R-:W-:Y:S01]  /*7830*/  IMAD.MOV.U32 R94, RZ, RZ, R77 ;  /* 0x000000ffff5e7224 */ /* 0x000fe200078e004d */
[----:B------:R-:W-:Y:S01]  /*7840*/  PRMT R175, R0, 0x5410, R3 ;  /* 0x0000541000af7816 */ /* 0x000fe20000000003 */
[----:B------:R-:W-:Y:S02]  /*7850*/  IMAD.MOV.U32 R0, RZ, RZ, R82 ;  /* 0x000000ffff007224 */ /* 0x000fe400078e0052 */
[----:B------:R-:W-:Y:S01]  /*7860*/  IMAD.MOV.U32 R3, RZ, RZ, R83 ;  /* 0x000000ffff037224 */ /* 0x000fe200078e0053 */
[----:B------:R-:W-:Y:S01]  /*7870*/  PRMT R176, R93, 0x5410, R94 ;  /* 0x000054105db07816 */ /* 0x000fe2000000005e */
[----:B------:R-:W-:Y:S01]  /*7880*/  IMAD.MOV.U32 R93, RZ, RZ, R80 ;  /* 0x000000ffff5d7224 */ /* 0x000fe200078e0050 */
[----:B------:R-:W-:Y:S01]  /*7890*/  PLOP3.LUT P2, PT, PT, PT, UP0, 0x80, 0x0 ;  /* 0x000000000000781c */ /* 0x000fe20003f4f008 */
        /* <DEDUP_REMOVED lines=8> */
[----:B------:R-:W-:Y:S01]  /*7920*/  IMAD.MOV.U32 R0, RZ, RZ, R90 ;  /* 0x000000ffff007224 */ /* 0x000fe200078e005a */
[----:B------:R-:W-:Y:S02]  /*7930*/  MOV R3, R91 ;  /* 0x0000005b00037202 */ /* 0x000fe40000000f00 */
[----:B------:R-:W-:Y:S01]  /*7940*/  PRMT R168, R94, 0x5410, R93 ;  /* 0x000054105ea87816 */ /* 0x000fe2000000005d */
[----:B------:R-:W-:Y:S01]  /*7950*/  IMAD.MOV.U32 R93, RZ, RZ, R88 ;  /* 0x000000ffff5d7224 */ /* 0x000fe200078e0058 */
[----:B------:R-:W-:Y:S01]  /*7960*/  PRMT R167, R3, 0x5410, R0 ;  /* 0x0000541003a77816 */ /* 0x000fe20000000000 */
        /* <DEDUP_REMOVED lines=37> */
[----:B------:R-:W-:Y:S02]  /*7bc0*/  PRMT R186, R186, 0x5410, R93 ;  /* 0x00005410baba7816 */ /* 0x000fe4000000005d */
        /* <DEDUP_REMOVED lines=18> */
[----:B------:R-:W-:Y:S06]  /*7cf0*/  @!P2 BRA `(.L_x_7364) ;  /* 0x000000000004a947 */ /* 0x000fec0003800000 */
[----:B------:R-:W-:Y:S01]  /*7d00*/  BPT.TRAP 0x1 ;  /* 0x000000040000795c */ /* 0x000fe20000300000 */
.L_x_7364:
        /* <DEDUP_REMOVED lines=8> */
.L_x_7665:
[----:B------:R-:W-:Y:S05]  /*7d90*/  BSYNC B1 ;  /* 0x0000000000017941 */ /* 0x000fea0003800000 */
.L_x_7365:
[----:B------:R-:W-:Y:S01]  /*7da0*/  ISETP.GE.OR P4, PT, R22, R4, P0 ;  /* 0x000000041600720c */ /* 0x000fe20000786670 */
[----:B------:R-:W-:Y:S01]  /*7db0*/  BSSY B1, `(.L_x_7367) ;  /* 0x0000095000017945 */ /* 0x000fe20003800000 */
[----:B0-----:R-:W-:-:S11]  /*7dc0*/  IMAD.IADD R151, R150, 0x1, -R122 ;  /* 0x0000000196977824 */ /* 0x001fd600078e0a7a */
[----:B------:R-:W-:Y:S05]  /*7dd0*/  @P4 BRA `(.L_x_7368) ;  /* 0x0000000800484947 */ /* 0x000fea0003800000 */
[----:B------:R-:W3:Y:S01]  /*7de0*/  LDL R92, [R1+0x4] ;  /* 0x00000400015c7983 */ /* 0x000ee20000100800 */
[----:B------:R-:W-:Y:S01]  /*7df0*/  IMAD.SHL.U32 R94, R22, 0x40, RZ ;  /* 0x00000040165e7824 */ /* 0x000fe200078e00ff */
[----:B------:R-:W-:Y:S01]  /*7e00*/  BSSY B2, `(.L_x_7369) ;  /* 0x000007c000027945 */ /* 0x000fe20003800000 */
[----:B------:R-:W0:Y:S03]  /*7e10*/  S2R R96, SR_TID.X ;  /* 0x0000000000607919 */ /* 0x000e260000002100 */
[----:B------:R-:W-:-:S04]  /*7e20*/  LOP3.LUT R94, R94, 0x1c0, RZ, 0xc0, !PT ;  /* 0x000001c05e5e7812 */ /* 0x000fc800078ec0ff */
[----:B------:R-:W-:Y:S01]  /*7e30*/  SHF.R.U32.HI R94, RZ, 0x3, R94 ;  /* 0x00000003ff5e7819 */ /* 0x000fe2000001165e */
[----:B0-----:R-:W-:-:S05]  /*7e40*/  VIADD R96, R96, 0xffffff80 ;  /* 0xffffff8060607836 */ /* 0x001fca0000000000 */
[----:B------:R-:W-:-:S04]  /*7e50*/  SHF.R.S32.HI R95, RZ, 0x1f, R96 ;  /* 0x0000001fff5f7819 */ /* 0x000fc80000011460 */
[----:B------:R-:W-:Y:S01]  /*7e60*/  LEA.HI R95, R95, R96, RZ, 0x6 ;  /* 0x000000605f5f7211 */ /* 0x000fe200078f30ff */
[----:B------:R-:W-:-:S03]  /*7e70*/  IMAD.SHL.U32 R96, R22, 0x40, RZ ;  /* 0x0000004016607824 */ /* 0x000fc600078e00ff */
[----:B------:R-:W-:-:S04]  /*7e80*/  SHF.L.U32 R95, R95, 0x3, RZ ;  /* 0x000000035f5f7819 */ /* 0x000fc800000006ff */
[----:B------:R-:W-:Y:S02]  /*7e90*/  LOP3.LUT R95, R95, 0xfffffe00, RZ, 0xc0, !PT ;  /* 0xfffffe005f5f7812 */ /* 0x000fe400078ec0ff */
[----:B---3--:R-:W-:-:S04]  /*7ea0*/  LOP3.LUT P5, RZ, R92, 0x1, RZ, 0xc0, !PT ;  /* 0x000000015cff7812 */ /* 0x008fc800078ac0ff */
[----:B------:R-:W-:-:S04]  /*7eb0*/  SEL R92, R122, R151, !P5 ;  /* 0x000000977a5c7207 */ /* 0x000fc80006800000 */
[----:B------:R-:W-:-:S04]  /*7ec0*/  SHF.R.S32.HI R93, RZ, 0x1f, R92 ;  /* 0x0000001fff5d7819 */ /* 0x000fc8000001145c */
[----:B------:R-:W-:-:S04]  /*7ed0*/  LEA.HI R92, R93, R92, RZ, 0x4 ;  /* 0x0000005c5d5c7211 */ /* 0x000fc800078f20ff */
[----:B------:R-:W-:-:S04]  /*7ee0*/  LEA.HI.SX32 R92, R92, R10, 0x1c ;  /* 0x0000000a5c5c7211 */ /* 0x000fc800078fe2ff */
[----:B------:R-:W-:Y:S01]  /*7ef0*/  SHF.R.S32.HI R93, RZ, 0x1f, R92 ;  /* 0x0000001fff5d7819 */ /* 0x000fe2000001145c */
[----:B------:R-:W-:-:S03]  /*7f00*/  IMAD.SHL.U32 R174, R92, 0x8, RZ ;  /* 0x000000085cae7824 */ /* 0x000fc600078e00ff */
[----:B------:R-:W-:Y:S02]  /*7f10*/  LEA.HI R92, R93, R92, RZ, 0x3 ;  /* 0x0000005c5d5c7211 */ /* 0x000fe400078f18ff */
[----:B------:R-:W-:Y:S02]  /*7f20*/  LOP3.LUT R93, R174, 0x38, RZ, 0xc0, !PT ;  /* 0x00000038ae5d7812 */ /* 0x000fe400078ec0ff */
        /* <DEDUP_REMOVED lines=10> */
[----:B------:R-:W3:Y:S01]  /*7fd0*/  LDS.128 R92, [R92+0x1e400] ;  /* 0x01e400005c5c7984 */ /* 0x000ee20000000c00 */
[----:B------:R-:W-:Y:S05]  /*7fe0*/  @P3 BRA `(.L_x_7370) ;  /* 0x0000000400743947 */ /* 0x000fea0003800000 */
[--C-:B------:R-:W-:Y:S02]  /*7ff0*/  SHF.R.U64 R44, R44, 0x10, R45.reuse ;  /* 0x000000102c2c7819 */ /* 0x100fe4000000122d */
[----:B------:R-:W-:Y:S02]  /*8000*/  SHF.R.U32.HI R45, RZ, 0x10, R45 ;  /* 0x00000010ff2d7819 */ /* 0x000fe4000001162d */
[C---:B------:R-:W-:Y:S02]  /*8010*/  PRMT R44, R177.reuse, 0x5432, R44 ;  /* 0x00005432b12c7816 */ /* 0x040fe4000000002c */
[----:B------:R-:W-:Y:S02]  /*8020*/  PRMT R45, R177, 0x5410, R45 ;  /* 0x00005410b12d7816 */ /* 0x000fe4000000002d */
[----:B------:R-:W-:Y:S02]  /*8030*/  SHF.R.U64 R46, R46, 0x10, R47 ;  /* 0x000000102e2e7819 */ /* 0x000fe4000000122f */
[----:B------:R-:W-:-:S02]  /*8040*/  SHF.R.U32.HI R177, RZ, 0x10, R49 ;  /* 0x00000010ffb17819 */ /* 0x000fc40000011631 */
[----:B------:R-:W-:Y:S02]  /*8050*/  SHF.R.U64 R48, R48, 0x10, R49 ;  /* 0x0000001030307819 */ /* 0x000fe40000001231 */
[----:B------:R-:W-:Y:S02]  /*8060*/  SHF.R.U64 R49, R50, 0x10, R51 ;  /* 0x0000001032317819 */ /* 0x000fe40000001233 */
[----:B------:R-:W-:Y:S02]  /*8070*/  PRMT R50, R179, 0x5432, R46 ;  /* 0x00005432b3327816 */ /* 0x000fe4000000002e */
[----:B------:R-:W-:Y:S02]  /*8080*/  SHF.R.U32.HI R47, RZ, 0x10, R47 ;  /* 0x00000010ff2f7819 */ /* 0x000fe4000001162f */
[----:B------:R-:W-:Y:S01]  /*8090*/  PRMT R46, R180, 0x5410, R177 ;  /* 0x00005410b42e7816 */ /* 0x000fe200000000b1 */
[----:B------:R-:W-:Y:S01]  /*80a0*/  IMAD.U32 R177, R45, 0x10000, RZ ;  /* 0x000100002db17824 */ /* 0x000fe200078e00ff */
[----:B------:R-:W-:-:S02]  /*80b0*/  SHF.R.U32.HI R51, RZ, 0x10, R51 ;  /* 0x00000010ff337819 */ /* 0x000fc40000011633 */
[----:B------:R-:W-:Y:S01]  /*80c0*/  PRMT R47, R181, 0x5410, R47 ;  /* 0x00005410b52f7816 */ /* 0x000fe2000000002f */
[----:B0-----:R-:W-:Y:S01]  /*80d0*/  IMAD.U32 R181, R97, 0x10000, RZ ;  /* 0x0001000061b57824 */ /* 0x001fe200078e00ff */
[----:B------:R-:W-:Y:S01]  /*80e0*/  PRMT R48, R178, 0x5432, R48 ;  /* 0x00005432b2307816 */ /* 0x000fe20000000030 */
[----:B------:R-:W-:Y:S01]  /*80f0*/  IMAD.U32 R180, R46, 0x10000, RZ ;  /* 0x000100002eb47824 */ /* 0x000fe200078e00ff */
[----:B------:R-:W-:Y:S01]  /*8100*/  PRMT R49, R179, 0x5410, R49 ;  /* 0x00005410b3317816 */ /* 0x000fe20000000031 */
[----:B---3--:R-:W-:Y:S01]  /*8110*/  IMAD.U32 R179, R93, 0x10000, RZ ;  /* 0x000100005db37824 */ /* 0x008fe200078e00ff */
[----:B------:R-:W-:Y:S01]  /*8120*/  PRMT R51, R178, 0x5410, R51 ;  /* 0x00005410b2337816 */ /* 0x000fe20000000033 */
[-C--:B------:R-:W-:Y:S01]  /*8130*/  FMUL.FTZ R178, R181, R180.reuse ;  /* 0x000000b4b5b27220 */ /* 0x080fe20000410000 */
        /* <DEDUP_REMOVED lines=25> */
[C---:B------:R-:W-:Y:S02]  /*82d0*/  FMUL.FTZ R95, R99.reuse, R51 ;  /* 0x00000033635f7220 */ /* 0x040fe40000410000 */
        /* <DEDUP_REMOVED lines=28> */
[-C--:B------:R-:W-:Y:S01]  /*84a0*/  FMUL.FTZ R97, R97, R92.reuse ;  /* 0x0000005c61617220 */ /* 0x080fe20000410000 */
        /* <DEDUP_REMOVED lines=17> */
.L_x_7370:
[----:B------:R-:W-:Y:S05]  /*85c0*/  BSYNC B2 ;  /* 0x0000000000027941 */ /* 0x000fea0003800000 */
.L_x_7369:
[----:B------:R-:W-:Y:S01]  /*85d0*/  SHF.R.S32.HI R44, RZ, 0x1f, R22 ;  /* 0x0000001fff2c7819 */ /* 0x000fe20000011416 */
[----:B------:R-:W-:Y:S01]  /*85e0*/  ULDC.64 UR4, c[0x0][0x2e8] ;  /* 0x0000ba0000047ab9 */ /* 0x000fe20000000a00 */
[----:B------:R-:W-:Y:S01]  /*85f0*/  ISETP.GE.AND P4, PT, R174, R150, PT ;  /* 0x00000096ae00720c */ /* 0x000fe20003f86270 */
[----:B------:R-:W-:Y:S02]  /*8600*/  ULDC.64 UR6, c[0x0][0x208] ;  /* 0x0000820000067ab9 */ /* 0x000fe40000000a00 */
[-C--:B--2---:R-:W-:Y:S02]  /*8610*/  IMAD R46, R44, R138.reuse, RZ ;  /* 0x0000008a2c2e7224 */ /* 0x084fe400078e02ff */
[----:B------:R-:W-:-:S04]  /*8620*/  IMAD.WIDE.U32 R44, R22, R138, R136 ;  /* 0x0000008a162c7225 */ /* 0x000fc800078e0088 */
[----:B------:R-:W-:-:S04]  /*8630*/  IMAD R46, R22, R139, R46 ;  /* 0x0000008b162e7224 */ /* 0x000fc800078e022e */
[----:B------:R-:W-:Y:S01]  /*8640*/  IMAD.IADD R45, R46, 0x1, R45 ;  /* 0x000000012e2d7824 */ /* 0x000fe200078e022d */
[--C-:B------:R-:W-:Y:S02]  /*8650*/  @!P4 SHF.R.S32.HI R47, RZ, 0x1f, R174.reuse ;  /* 0x0000001fff2fc819 */ /* 0x100fe400000114ae */
[----:B------:R-:W-:-:S04]  /*8660*/  @!P4 IADD3 R174, P5, P6, R100, R44, R174 ;  /* 0x0000002c64aec210 */ /* 0x000fc80007ebe0ae */
[----:B------:R-:W-:Y:S02]  /*8670*/  @!P4 IADD3.X R47, R14, R45, R47, P5, P6 ;  /* 0x0000002d0e2fc210 */ /* 0x000fe40002fec42f */
[----:B------:R-:W-:-:S04]  /*8680*/  IADD3 R46, P5, P6, R100, R44, R20 ;  /* 0x0000002c642e7210 */ /* 0x000fc80007ebe014 */
[----:B------:R-:W-:Y:S02]  /*8690*/  IADD3.X R45, R14, R45, R9, P5, P6 ;  /* 0x0000002d0e2d7210 */ /* 0x000fe40002fec409 */
[----:B------:R-:W-:-:S04]  /*86a0*/  LEA R44, P5, R46, UR4, 0x1 ;  /* 0x000000042e2c7c11 */ /* 0x000fc8000f8a08ff */
[----:B------:R-:W-:Y:S02]  /*86b0*/  LEA.HI.X R45, R46, UR5, R45, 0x1, P5 ;  /* 0x000000052e2d7c11 */ /* 0x000fe4000a8f0c2d */
[----:B------:R-:W-:-:S03]  /*86c0*/  @!P4 LEA R46, P5, R174, UR4, 0x1 ;  /* 0x00000004ae2ecc11 */ /* 0x000fc6000f8a08ff */
[----:B---3--:R3:W-:Y:S01]  /*86d0*/  STG.E.128 desc[UR6][R44.64], R92 ;  /* 0x0000005c2c007986 */ /* 0x0087e2000c101d06 */
[----:B------:R-:W-:-:S05]  /*86e0*/  @!P4 LEA.HI.X R47, R174, UR5, R47, 0x1, P5 ;  /* 0x00000005ae2fcc11 */ /* 0x000fca000a8f0c2f */
[----:B0-----:R3:W-:Y:S04]  /*86f0*/  @!P4 STG.E.128 desc[UR6][R46.64], R96 ;  /* 0x000000602e00c986 */ /* 0x0017e8000c101d06 */
.L_x_7368:
[----:B------:R-:W-:Y:S05]  /*8700*/  BSYNC B1 ;  /* 0x0000000000017941 */ /* 0x000fea0003800000 */
.L_x_7367:
[----:B---3--:R-:W-:Y:S01]  /*8710*/  VIADD R46, R22, 0x20 ;  /* 0x00000020162e7836 */ /* 0x008fe20000000000 */
[----:B------:R-:W-:Y:S04]  /*8720*/  BSSY B1, `(.L_x_7371) ;  /* 0x0000090000017945 */ /* 0x000fe80003800000 */
[----:B------:R-:W-:-:S13]  /*8730*/  ISETP.GE.OR P4, PT, R46, R4, P0 ;  /* 0x000000042e00720c */ /* 0x000fda0000786670 */
[----:B------:R-:W-:Y:S05]  /*8740*/  @P4 BRA `(.L_x_7372) ;  /* 0x0000000800344947 */ /* 0x000fea0003800000 */
[----:B------:R-:W3:Y:S04]  /*8750*/  LDL R44, [R1+0x4] ;  /* 0x00000400012c7983 */ /* 0x000ee80000100800 */
[----:B------:R-:W4:Y:S01]  /*8760*/  LDL R47, [R1+0x3c] ;  /* 0x00003c00012f7983 */ /* 0x000f220000100800 */
[----:B--2---:R-:W-:Y:S01]  /*8770*/  IMAD.WIDE.U32 R92, R46, R138, R136 ;  /* 0x0000008a2e5c7225 */ /* 0x004fe200078e0088 */
[----:B------:R-:W-:Y:S03]  /*8780*/  BSSY B2, `(.L_x_7373) ;  /* 0x000007d000027945 */ /* 0x000fe60003800000 */
[----:B------:R-:W-:Y:S01]  /*8790*/  VIADD R48, R22, 0x20 ;  /* 0x0000002016307836 */ /* 0x000fe20000000000 */
[----:B------:R-:W-:-:S03]  /*87a0*/  IADD3 R94, P4, P5, R100, R92, R20 ;  /* 0x0000005c645e7210 */ /* 0x000fc60007d9e014 */
[----:B------:R-:W-:-:S05]  /*87b0*/  IMAD.SHL.U32 R48, R48, 0x40, RZ ;  /* 0x0000004030307824 */ /* 0x000fca00078e00ff */
[----:B------:R-:W-:Y:S02]  /*87c0*/  LOP3.LUT R48, R48, 0x1c0, RZ, 0xc0, !PT ;  /* 0x000001c030307812 */ /* 0x000fe400078ec0ff */
[----:B---3--:R-:W-:Y:S01]  /*87d0*/  LOP3.LUT P6, RZ, R44, 0x1, RZ, 0xc0, !PT ;  /* 0x000000012cff7812 */ /* 0x008fe200078cc0ff */
[----:B------:R-:W-:-:S04]  /*87e0*/  IMAD R44, R155, R138, RZ ;  /* 0x0000008a9b2c7224 */ /* 0x000fc800078e02ff */
[----:B------:R-:W-:Y:S01]  /*87f0*/  IMAD R45, R46, R139, R44 ;  /* 0x0000008b2e2d7224 */ /* 0x000fe200078e022c */
[----:B------:R-:W-:Y:S01]  /*8800*/  SEL R44, R122, R151, !P6 ;  /* 0x000000977a2c7207 */ /* 0x000fe20007000000 */
[----:B------:R-:W-:Y:S02]  /*8810*/  VIADD R46, R22, 0x20 ;  /* 0x00000020162e7836 */ /* 0x000fe40000000000 */
[----:B------:R-:W-:Y:S01]  /*8820*/  IMAD.IADD R96, R93, 0x1, R45 ;  /* 0x000000015d607824 */ /* 0x000fe200078e022d */
[----:B------:R-:W-:Y:S01]  /*8830*/  SHF.R.S32.HI R45, RZ, 0x1f, R44 ;  /* 0x0000001fff2d7819 */ /* 0x000fe2000001142c */
[----:B------:R-:W-:-:S03]  /*8840*/  IMAD.SHL.U32 R46, R46, 0x40, RZ ;  /* 0x000000402e2e7824 */ /* 0x000fc600078e00ff */
[----:B------:R-:W-:Y:S02]  /*8850*/  LEA.HI R45, R45, R44, RZ, 0x4 ;  /* 0x0000002c2d2d7211 */ /* 0x000fe400078f20ff */
[----:B------:R-:W-:Y:S02]  /*8860*/  LOP3.LUT R46, R46, 0x1c0, RZ, 0xc0, !PT ;  /* 0x000001c02e2e7812 */ /* 0x000fe400078ec0ff */
[----:B------:R-:W-:Y:S02]  /*8870*/  LEA.HI.SX32 R97, R45, R10, 0x1c ;  /* 0x0000000a2d617211 */ /* 0x000fe400078fe2ff */
[----:B------:R-:W-:Y:S02]  /*8880*/  SHF.R.U32.HI R46, RZ, 0x3, R46 ;  /* 0x00000003ff2e7819 */ /* 0x000fe4000001162e */
[----:B------:R-:W-:Y:S02]  /*8890*/  SHF.R.S32.HI R45, RZ, 0x1f, R97 ;  /* 0x0000001fff2d7819 */ /* 0x000fe40000011461 */
[----:B------:R-:W-:-:S02]  /*88a0*/  IADD3.X R95, R14, R96, R9, P4, P5 ;  /* 0x000000600e5f7210 */ /* 0x000fc400027ea409 */
[----:B------:R-:W-:Y:S01]  /*88b0*/  LEA.HI R45, R45, R97, RZ, 0x3 ;  /* 0x000000612d2d7211 */ /* 0x000fe200078f18ff */
[----:B------:R-:W-:-:S03]  /*88c0*/  IMAD.SHL.U32 R97, R97, 0x8, RZ ;  /* 0x0000000861617824 */ /* 0x000fc600078e00ff */
[----:B------:R-:W-:Y:S02]  /*88d0*/  SHF.R.S32.HI R45, RZ, 0x3, R45 ;  /* 0x00000003ff2d7819 */ /* 0x000fe4000001142d */
[----:B------:R-:W-:-:S03]  /*88e0*/  LOP3.LUT R44, R48, 0x38, R97, 0xf8, !PT ;  /* 0x00000038302c7812 */ /* 0x000fc600078ef861 */
[----:B----4-:R-:W-:Y:S01]  /*88f0*/  IMAD R45, R45, 0x2c00, R47 ;  /* 0x00002c002d2d7824 */ /* 0x010fe200078e022f */
        /* <DEDUP_REMOVED lines=12> */
[----:B------:R-:W-:Y:S02]  /*89c0*/  SHF.R.U64 R53, R54, 0x10, R55 ;  /* 0x0000001036357819 */ /* 0x000fe40000001237 */
[--C-:B------:R-:W-:Y:S02]  /*89d0*/  SHF.R.U64 R54, R56, 0x10, R57.reuse ;  /* 0x0000001038367819 */ /* 0x100fe40000001239 */
[----:B------:R-:W-:Y:S02]  /*89e0*/  SHF.R.U32.HI R57, RZ, 0x10, R57 ;  /* 0x00000010ff397819 */ /* 0x000fe40000011639 */
[----:B------:R-:W-:-:S02]  /*89f0*/  SHF.R.U32.HI R99, RZ, 0x10, R55 ;  /* 0x00000010ff637819 */ /* 0x000fc40000011637 */
[----:B------:R-:W-:Y:S02]  /*8a00*/  PRMT R55, R188, 0x5410, R53 ;  /* 0x00005410bc377816 */ /* 0x000fe40000000035 */
[----:B------:R-:W-:Y:S01]  /*8a10*/  PRMT R53, R190, 0x5410, R57 ;  /* 0x00005410be357816 */ /* 0x000fe20000000039 */
[----:B--2---:R-:W-:Y:S01]  /*8a20*/  IMAD.U32 R57, R45, 0x10000, RZ ;  /* 0x000100002d397824 */ /* 0x004fe200078e00ff */
[----:B------:R-:W-:Y:S02]  /*8a30*/  PRMT R52, R189, 0x5432, R52 ;  /* 0x00005432bd347816 */ /* 0x000fe40000000034 */
[--C-:B------:R-:W-:Y:S01]  /*8a40*/  SHF.R.U64 R56, R58, 0x10, R59.reuse ;  /* 0x000000103a387819 */ /* 0x100fe2000000123b */
[----:B------:R-:W-:Y:S01]  /*8a50*/  IMAD.U32 R174, R53, 0x10000, RZ ;  /* 0x0001000035ae7824 */ /* 0x000fe200078e00ff */
[----:B------:R-:W-:Y:S01]  /*8a60*/  SHF.R.U32.HI R58, RZ, 0x10, R59 ;  /* 0x00000010ff3a7819 */ /* 0x000fe2000001163b */
[----:B------:R-:W-:Y:S01]  /*8a70*/  IMAD.U32 R59, R52, 0x10000, RZ ;  /* 0x00010000343b7824 */ /* 0x000fe200078e00ff */
[----:B------:R-:W-:Y:S01]  /*8a80*/  LOP3.LUT R49, R49, 0xffff0000, RZ, 0xc0, !PT ;  /* 0xffff000031317812 */ /* 0x000fe200078ec0ff */
[----:B------:R-:W-:Y:S01]  /*8a90*/  FMUL.FTZ R178, R177, R174 ;  /* 0x000000aeb1b27220 */ /* 0x000fe20000410000 */
[----:B------:R-:W-:Y:S01]  /*8aa0*/  PRMT R99, R189, 0x5410, R99 ;  /* 0x00005410bd637816 */ /* 0x000fe20000000063 */
[-C--:B------:R-:W-:Y:S01]  /*8ab0*/  FMUL.FTZ R177, R177, R59.reuse ;  /* 0x0000003bb1b17220 */ /* 0x080fe20000410000 */
[----:B------:R-:W-:Y:S01]  /*8ac0*/  PRMT R98, R188, 0x5432, R98 ;  /* 0x00005432bc627816 */ /* 0x000fe20000000062 */
[----:B------:R-:W-:-:S02]  /*8ad0*/  FFMA.FTZ R59, R57, R59, -R178 ;  /* 0x0000003b393b7223 */ /* 0x000fc400000108b2 */
[----:B------:R-:W-:Y:S01]  /*8ae0*/  FFMA.FTZ R57, R57, R174, R177 ;  /* 0x000000ae39397223 */ /* 0x000fe200000100b1 */
[----:B------:R-:W-:Y:S02]  /*8af0*/  LOP3.LUT R174, R53, 0xffff0000, RZ, 0xc0, !PT ;  /* 0xffff000035ae7812 */ /* 0x000fe400078ec0ff */
[----:B------:R-:W-:Y:S02]  /*8b00*/  LOP3.LUT R177, R52, 0xffff0000, RZ, 0xc0, !PT ;  /* 0xffff000034b17812 */ /* 0x000fe400078ec0ff */
[----:B------:R-:W-:Y:S01]  /*8b10*/  LOP3.LUT R52, R45, 0xffff0000, RZ, 0xc0, !PT ;  /* 0xffff00002d347812 */ /* 0x000fe200078ec0ff */
[CC--:B------:R-:W-:Y:S02]  /*8b20*/  FMUL.FTZ R53, R49.reuse, R174.reuse ;  /* 0x000000ae31357220 */ /* 0x0c0fe40000410000 */
[-C--:B------:R-:W-:Y:S01]  /*8b30*/  FMUL.FTZ R45, R49, R177.reuse ;  /* 0x000000b1312d7220 */ /* 0x080fe20000410000 */
[----:B------:R-:W-:Y:S01]  /*8b40*/  PRMT R49, R192, 0x5432, R54 ;  /* 0x00005432c0317816 */ /* 0x000fe20000000036 */
[C---:B------:R-:W-:Y:S01]  /*8b50*/  FFMA.FTZ R53, R52.reuse, R177, -R53 ;  /* 0x000000b134357223 */ /* 0x040fe20000010835 */
[----:B------:R-:W-:Y:S01]  /*8b60*/  SHF.L.U32 R177, R51, 0x10, RZ ;  /* 0x0000001033b17819 */ /* 0x000fe200000006ff */
[----:B------:R-:W-:Y:S01]  /*8b70*/  FFMA.FTZ R52, R52, R174, R45 ;  /* 0x000000ae34347223 */ /* 0x000fe2000001002d */
[----:B------:R-:W-:Y:S01]  /*8b80*/  PRMT R45, R191, 0x5432, R58 ;  /* 0x00005432bf2d7816 */ /* 0x000fe2000000003a */
[----:B------:R-:W-:Y:S01]  /*8b90*/  IMAD.U32 R58, R99, 0x10000, RZ ;  /* 0x00010000633a7824 */ /* 0x000fe200078e00ff */
[----:B------:R-:W-:Y:S01]  /*8ba0*/  PRMT R54, R190, 0x5432, R56 ;  /* 0x00005432be367816 */ /* 0x000fe20000000038 */
[----:B------:R-:W-:Y:S01]  /*8bb0*/  IMAD.U32 R56, R47, 0x10000, RZ ;  /* 0x000100002f387824 */ /* 0x000fe200078e00ff */
[----:B------:R-:W-:Y:S01]  /*8bc0*/  LOP3.LUT R51, R51, 0xffff0000, RZ, 0xc0, !PT ;  /* 0xffff000033337812 */ /* 0x000fe200078ec0ff */
[----:B------:R-:W-:Y:S01]  /*8bd0*/  IMAD.U32 R174, R45, 0x10000, RZ ;  /* 0x000100002dae7824 */ /* 0x000fe200078e00ff */
[----:B------:R-:W-:-:S02]  /*8be0*/  F2FP.BF16.F32.PACK_AB R53, R53, R59 ;  /* 0x0000003b3535723e */ /* 0x000fc400000010ff */
[----:B------:R-:W-:Y:S01]  /*8bf0*/  F2FP.BF16.F32.PACK_AB R52, R52, R57 ;  /* 0x000000393434723e */ /* 0x000fe200000010ff */
[C---:B------:R-:W-:Y:S01]  /*8c00*/  FMUL.FTZ R178, R177.reuse, R174 ;  /* 0x000000aeb1b27220 */ /* 0x040fe20000410000 */
[----:B------:R-:W-:-:S03]  /*8c10*/  FMUL.FTZ R177, R177, R58 ;  /* 0x0000003ab1b17220 */ /* 0x000fc60000410000 */
[C---:B------:R-:W-:Y:S01]  /*8c20*/  FFMA.FTZ R58, R56.reuse, R58, -R178 ;  /* 0x0000003a383a7223 */ /* 0x040fe200000108b2 */
[----:B------:R-:W-:Y:S01]  /*8c30*/  FFMA.FTZ R56, R56, R174, R177 ;  /* 0x000000ae38387223 */ /* 0x000fe200000100b1 */
[----:B------:R-:W-:Y:S01]  /*8c40*/  LOP3.LUT R174, R99, 0xffff0000, RZ, 0xc0, !PT ;  /* 0xffff000063ae7812 */ /* 0x000fe200078ec0ff */
[C---:B------:R-:W-:Y:S01]  /*8c50*/  IMAD.U32 R177, R98.reuse, 0x10000, RZ ;  /* 0x0001000062b17824 */ /* 0x040fe200078e00ff */
[----:B------:R-:W-:Y:S02]  /*8c60*/  LOP3.LUT R99, R45, 0xffff0000, RZ, 0xc0, !PT ;  /* 0xffff00002d637812 */ /* 0x000fe400078ec0ff */
[----:B------:R-:W-:Y:S02]  /*8c70*/  LOP3.LUT R45, R47, 0xffff0000, RZ, 0xc0, !PT ;  /* 0xffff00002f2d7812 */ /* 0x000fe400078ec0ff */
[----:B------:R-:W-:Y:S01]  /*8c80*/  LOP3.LUT R98, R98, 0xffff0000, RZ, 0xc0, !PT ;  /* 0xffff000062627812 */ /* 0x000fe200078ec0ff */
        /* <DEDUP_REMOVED lines=8> */
[----:B------:R-:W-:Y:S01]  /*8d10*/  IMAD.U32 R51, R44, 0x10000, RZ ;  /* 0x000100002c337824 */ /* 0x000fe200078e00ff */
[----:B------:R-:W-:Y:S01]  /*8d20*/  F2FP.BF16.F32.PACK_AB R56, R45, R56 ;  /* 0x000000382d38723e */ /* 0x000fe200000010ff */
[C---:B------:R-:W-:Y:S01]  /*8d30*/  FMUL.FTZ R178, R174.reuse, R99 ;  /* 0x00000063aeb27220 */ /* 0x040fe20000410000 */
[----:B------:R-:W-:Y:S01]  /*8d40*/  FMUL.FTZ R174, R174, R177 ;  /* 0x000000b1aeae7220 */ /* 0x000fe20000410000 */
[----:B------:R-:W-:Y:S01]  /*8d50*/  F2FP.BF16.F32.PACK_AB R47, R47, R58 ;  /* 0x0000003a2f2f723e */ /* 0x000fe200000010ff */
[----:B------:R-:W-:-:S02]  /*8d60*/  IMAD.MOV.U32 R45, RZ, RZ, R53 ;  /* 0x000000ffff2d7224 */ /* 0x000fc400078e0035 */
[C---:B------:R-:W-:Y:S01]  /*8d70*/  FFMA.FTZ R178, R51.reuse, R177, -R178 ;  /* 0x000000b133b27223 */ /* 0x040fe200000108b2 */
[----:B------:R-:W-:Y:S01]  /*8d80*/  FFMA.FTZ R174, R51, R99, R174 ;  /* 0x0000006333ae7223 */ /* 0x000fe200000100ae */
[----:B------:R-:W-:Y:S01]  /*8d90*/  LOP3.LUT R51, R44, 0xffff0000, RZ, 0xc0, !PT ;  /* 0xffff00002c337812 */ /* 0x000fe200078ec0ff */
[CC--:B------:R-:W-:Y:S01]  /*8da0*/  FMUL.FTZ R44, R48.reuse, R49.reuse ;  /* 0x00000031302c7220 */ /* 0x0c0fe20000410000 */
[-C--:B------:R-:W-:Y:S01]  /*8db0*/  FMUL.FTZ R48, R48, R98.reuse ;  /* 0x0000006230307220 */ /* 0x080fe20000410000 */
[C---:B------:R-:W-:Y:S01]  /*8dc0*/  IMAD.U32 R177, R50.reuse, 0x10000, RZ ;  /* 0x0001000032b17824 */ /* 0x040fe200078e00ff */
[----:B------:R-:W-:Y:S01]  /*8dd0*/  LOP3.LUT R50, R50, 0xffff0000, RZ, 0xc0, !PT ;  /* 0xffff000032327812 */ /* 0x000fe200078ec0ff */
[C---:B------:R-:W-:Y:S01]  /*8de0*/  FFMA.FTZ R44, R51.reuse, R98, -R44 ;  /* 0x00000062332c7223 */ /* 0x040fe2000001082c */
        /* <DEDUP_REMOVED lines=17> */
[----:B------:R-:W-:-:S03]  /*8f00*/  F2FP.BF16.F32.PACK_AB R48, R48, R174 ;  /* 0x000000ae3030723e */ /* 0x000fc600000010ff */
[----:B------:R-:W-:Y:S01]  /*8f10*/  F2FP.BF16.F32.PACK_AB R99, R49, R99 ;  /* 0x000000633163723e */ /* 0x000fe200000010ff */
[----:B------:R-:W-:Y:S01]  /*8f20*/  IMAD.MOV.U32 R49, RZ, RZ, R52 ;  /* 0x000000ffff317224 */ /* 0x000fe200078e0034 */
[----:B------:R-:W-:-:S03]  /*8f30*/  F2FP.BF16.F32.PACK_AB R50, R50, R177 ;  /* 0x000000b13232723e */ /* 0x000fc600000010ff */
[----:B------:R-:W-:-:S07]  /*8f40*/  IMAD.MOV.U32 R46, RZ, RZ, R99 ;  /* 0x000000ffff2e7224 */ /* 0x000fce00078e0063 */
.L_x_7374:
[----:B------:R-:W-:Y:S05]  /*8f50*/  BSYNC B2 ;  /* 0x0000000000027941 */ /* 0x000fea0003800000 */
.L_x_7373:
[----:B------:R-:W-:Y:S01]  /*8f60*/  ISETP.GE.AND P4, PT, R97, R150, PT ;  /* 0x000000966100720c */ /* 0x000fe20003f86270 */
[----:B------:R-:W-:Y:S01]  /*8f70*/  ULDC.64 UR4, c[0x0][0x2e8] ;  /* 0x0000ba0000047ab9 */ /* 0x000fe20000000a00 */
[----:B------:R-:W-:-:S11]  /*8f80*/  ULDC.64 UR6, c[0x0][0x208] ;  /* 0x0000820000067ab9 */ /* 0x000fd60000000a00 */
[--C-:B------:R-:W-:Y:S02]  /*8f90*/  @!P4 SHF.R.S32.HI R52, RZ, 0x1f, R97.reuse ;  /* 0x0000001fff34c819 */ /* 0x100fe40000011461 */
[----:B------:R-:W-:-:S04]  /*8fa0*/  @!P4 IADD3 R92, P5, P6, R100, R92, R97 ;  /* 0x0000005c645cc210 */ /* 0x000fc80007ebe061 */
[----:B------:R-:W-:Y:S02]  /*8fb0*/  @!P4 IADD3.X R96, R14, R96, R52, P5, P6 ;  /* 0x000000600e60c210 */ /* 0x000fe40002fec434 */
[----:B------:R-:W-:-:S04]  /*8fc0*/  LEA R52, P5, R94, UR4, 0x1 ;  /* 0x000000045e347c11 */ /* 0x000fc8000f8a08ff */
[----:B------:R-:W-:Y:S02]  /*8fd0*/  LEA.HI.X R53, R94, UR5, R95, 0x1, P5 ;  /* 0x000000055e357c11 */ /* 0x000fe4000a8f0c5f */
[----:B------:R-:W-:-:S03]  /*8fe0*/  @!P4 LEA R54, P5, R92, UR4, 0x1 ;  /* 0x000000045c36cc11 */ /* 0x000fc6000f8a08ff */
[----:B--2---:R3:W-:Y:S01]  /*8ff0*/  STG.E.128 desc[UR6][R52.64], R44 ;  /* 0x0000002c34007986 */ /* 0x0047e2000c101d06 */
[----:B------:R-:W-:-:S05]  /*9000*/  @!P4 LEA.HI.X R55, R92, UR5, R96, 0x1, P5 ;  /* 0x000000055c37cc11 */ /* 0x000fca000a8f0c60 */
[----:B0-----:R3:W-:Y:S04]  /*9010*/  @!P4 STG.E.128 desc[UR6][R54.64], R48 ;  /* 0x000000303600c986 */ /* 0x0017e8000c101d06 */
.L_x_7372:
[----:B------:R-:W-:Y:S05]  /*9020*/  BSYNC B1 ;  /* 0x0000000000017941 */ /* 0x000fea0003800000 */
.L_x_7371:
        /* <DEDUP_REMOVED lines=9> */
[----:B------:R-:W-:Y:S01]  /*90c0*/  IADD3 R54, P4, P5, R100, R52, R20 ;  /* 0x0000003464367210 */ /* 0x000fe20007d9e014 */
[----:B------:R-:W-:-:S02]  /*90d0*/  VIADD R48, R22, 0x40 ;  /* 0x0000004016307836 */ /* 0x000fc40000000000 */
[----:B------:R-:W-:Y:S02]  /*90e0*/  IMAD.SHL.U32 R46, R46, 0x40, RZ ;  /* 0x000000402e2e7824 */ /* 0x000fe400078e00ff */
[----:B------:R-:W-:-:S03]  /*90f0*/  IMAD.SHL.U32 R48, R48, 0x40, RZ ;  /* 0x0000004030307824 */ /* 0x000fc600078e00ff */
[----:B------:R-:W-:Y:S02]  /*9100*/  LOP3.LUT R46, R46, 0x1c0, RZ, 0xc0, !PT ;  /* 0x000001c02e2e7812 */ /* 0x000fe400078ec0ff */
[----:B------:R-:W-:Y:S02]  /*9110*/  LOP3.LUT R48, R48, 0x1c0, RZ, 0xc0, !PT ;  /* 0x000001c030307812 */ /* 0x000fe400078ec0ff */
[----:B------:R-:W-:Y:S02]  /*9120*/  SHF.R.U32.HI R46, RZ, 0x3, R46 ;  /* 0x00000003ff2e7819 */ /* 0x000fe4000001162e */
[----:B---3--:R-:W-:Y:S01]  /*9130*/  LOP3.LUT P6, RZ, R44, 0x1, RZ, 0xc0, !PT ;  /* 0x000000012cff7812 */ /* 0x008fe200078cc0ff */
[----:B------:R-:W-:-:S04]  /*9140*/  IMAD R44, R154, R138, RZ ;  /* 0x0000008a9a2c7224 */ /* 0x000fc800078e02ff */
[----:B------:R-:W-:Y:S01]  /*9150*/  IMAD R45, R45, R139, R44 ;  /* 0x0000008b2d2d7224 */ /* 0x000fe200078e022c */
[----:B------:R-:W-:-:S03]  /*9160*/  SEL R44, R122, R151, !P6 ;  /* 0x000000977a2c7207 */ /* 0x000fc60007000000 */
[----:B------:R-:W-:Y:S01]  /*9170*/  IMAD.IADD R56, R53, 0x1, R45 ;  /* 0x0000000135387824 */ /* 0x000fe200078e022d */
[----:B------:R-:W-:-:S04]  /*9180*/  SHF.R.S32.HI R45, RZ, 0x1f, R44 ;  /* 0x0000001fff2d7819 */ /* 0x000fc8000001142c */
[----:B------:R-:W-:Y:S02]  /*9190*/  LEA.HI R45, R45, R44, RZ, 0x4 ;  /* 0x0000002c2d2d7211 */ /* 0x000fe400078f20ff */
[----:B------:R-:W-:Y:S02]  /*91a0*/  IADD3.X R55, R14, R56, R9, P4, P5 ;  /* 0x000000380e377210 */ /* 0x000fe400027ea409 */
[----:B------:R-:W-:-:S04]  /*91b0*/  LEA.HI.SX32 R45, R45, R10, 0x1c ;  /* 0x0000000a2d2d7211 */ /* 0x000fc800078fe2ff */
[----:B------:R-:W-:Y:S01]  /*91c0*/  SHF.R.S32.HI R44, RZ, 0x1f, R45 ;  /* 0x0000001fff2c7819 */ /* 0x000fe2000001142d */
[----:B------:R-:W-:-:S03]  /*91d0*/  IMAD.SHL.U32 R57, R45, 0x8, RZ ;  /* 0x000000082d397824 */ /* 0x000fc600078e00ff */
[----:B------:R-:W-:-:S04]  /*91e0*/  LEA.HI R44, R44, R45, RZ, 0x3 ;  /* 0x0000002d2c2c7211 */ /* 0x000fc800078f18ff */
[----:B------:R-:W-:Y:S02]  /*91f0*/  SHF.R.S32.HI R45, RZ, 0x3, R44 ;  /* 0x00000003ff2d7819 */ /* 0x000fe4000001142c */
[----:B------:R-:W-:-:S03]  /*9200*/  LOP3.LUT R44, R48, 0x38, R57, 0xf8, !PT ;  /* 0x00000038302c7812 */ /* 0x000fc600078ef839 */
[----:B----4-:R-:W-:Y:S01]  /*9210*/  IMAD R45, R45, 0x2c00, R47 ;  /* 0x00002c002d2d7824 */ /* 0x010fe200078e022f */
        /* <DEDUP_REMOVED lines=19> */
[----:B------:R-:W-:Y:S01]  /*9350*/  IMAD.U32 R59, R187, 0x10000, RZ ;  /* 0x00010000bb3b7824 */ /* 0x000fe200078e00ff */
[----:B------:R-:W-:-:S02]  /*9360*/  LOP3.LUT R45, R45, 0xffff0000, RZ, 0xc0, !PT ;  /* 0xffff00002d2d7812 */ /* 0x000fc400078ec0ff */
[----:B------:R-:W-:Y:S01]  /*9370*/  SHF.R.U64 R60, R60, 0x10, R61 ;  /* 0x000000103c3c7819 */ /* 0x000fe2000000123d */
[C---:B------:R-:W-:Y:S01]  /*9380*/  FMUL.FTZ R95, R94.reuse, R59 ;  /* 0x0000003b5e5f7220 */ /* 0x040fe20000410000 */
[-C--:B------:R-:W-:Y:S01]  /*9390*/  FMUL.FTZ R94, R94, R93.reuse ;  /* 0x0000005d5e5e7220 */ /* 0x080fe20000410000 */
[----:B------:R-:W-:Y:S02]  /*93a0*/  LOP3.LUT R61, R51, 0xffff0000, RZ, 0xc0, !PT ;  /* 0xffff0000333d7812 */ /* 0x000fe400078ec0ff */
[C---:B------:R-:W-:Y:S01]  /*93b0*/  FFMA.FTZ R93, R92.reuse, R93, -R95 ;  /* 0x0000005d5c5d7223 */ /* 0x040fe2000001085f */
[----:B------:R-:W-:Y:S01]  /*93c0*/  FFMA.FTZ R92, R92, R59, R94 ;  /* 0x0000003b5c5c7223 */ /* 0x000fe2000001005e */
        /* <DEDUP_REMOVED lines=9> */
[C---:B------:R-:W-:Y:S01]  /*9460*/  IMAD.U32 R94, R47.reuse, 0x10000, RZ ;  /* 0x000100002f5e7824 */ /* 0x040fe200078e00ff */
[----:B------:R-:W-:Y:S02]  /*9470*/  SHF.R.U32.HI R59, RZ, 0x10, R63 ;  /* 0x00000010ff3b7819 */ /* 0x000fe4000001163f */
[C---:B------:R-:W-:Y:S02]  /*9480*/  PRMT R49, R186.reuse, 0x5410, R49 ;  /* 0x00005410ba317816 */ /* 0x040fe40000000031 */
[----:B------:R-:W-:Y:S02]  /*9490*/  PRMT R59, R186, 0x5432, R59 ;  /* 0x00005432ba3b7816 */ /* 0x000fe4000000003b */
[----:B------:R-:W-:Y:S01]  /*94a0*/  LOP3.LUT R47, R47, 0xffff0000, RZ, 0xc0, !PT ;  /* 0xffff00002f2f7812 */ /* 0x000fe200078ec0ff */
[C---:B------:R-:W-:Y:S01]  /*94b0*/  IMAD.U32 R95, R49.reuse, 0x10000, RZ ;  /* 0x00010000315f7824 */ /* 0x040fe200078e00ff */
[----:B------:R-:W-:Y:S01]  /*94c0*/  LOP3.LUT R49, R49, 0xffff0000, RZ, 0xc0, !PT ;  /* 0xffff000031317812 */ /* 0x000fe200078ec0ff */
[C---:B------:R-:W-:Y:S01]  /*94d0*/  IMAD.U32 R96, R59.reuse, 0x10000, RZ ;  /* 0x000100003b607824 */ /* 0x040fe200078e00ff */
[----:B------:R-:W-:Y:S01]  /*94e0*/  LOP3.LUT R59, R59, 0xffff0000, RZ, 0xc0, !PT ;  /* 0xffff00003b3b7812 */ /* 0x000fe200078ec0ff */
[----:B------:R-:W-:Y:S01]  /*94f0*/  FMUL.FTZ R97, R98, R95 ;  /* 0x0000005f62617220 */ /* 0x000fe20000410000 */
[----:B------:R-:W-:Y:S01]  /*9500*/  SHF.R.U64 R66, R66, 0x10, R67 ;  /* 0x0000001042427819 */ /* 0x000fe20000001243 */
[C---:B------:R-:W-:Y:S01]  /*9510*/  FMUL.FTZ R51, R61.reuse, R49 ;  /* 0x000000313d337220 */ /* 0x040fe20000410000 */
[-C--:B------:R-:W-:Y:S01]  /*9520*/  FMUL.FTZ R98, R98, R96.reuse ;  /* 0x0000006062627220 */ /* 0x080fe20000410000 */
[-C--:B------:R-:W-:Y:S01]  /*9530*/  FMUL.FTZ R61, R61, R59.reuse ;  /* 0x0000003b3d3d7220 */ /* 0x080fe20000410000 */
        /* <DEDUP_REMOVED lines=16> */
[----:B------:R-:W-:Y:S01]  /*9640*/  FMUL.FTZ R47, R48, R64 ;  /* 0x00000040302f7220 */ /* 0x000fe20000410000 */
[----:B------:R-:W-:Y:S01]  /*9650*/  SHF.R.U64 R63, R62, 0x10, R63 ;  /* 0x000000103e3f7819 */ /* 0x000fe2000000123f */
[-C--:B------:R-:W-:Y:S01]  /*9660*/  FMUL.FTZ R48, R48, R60.reuse ;  /* 0x0000003c30307220 */ /* 0x080fe20000410000 */
[----:B------:R-:W-:Y:S01]  /*9670*/  PRMT R185, R185, 0x5410, R66 ;  /* 0x00005410b9b97816 */ /* 0x000fe20000000042 */
[----:B------:R-:W-:Y:S01]  /*9680*/  FFMA.FTZ R47, R44, R60, -R47 ;  /* 0x0000003c2c2f7223 */ /* 0x000fe2000001082f */
[----:B------:R-:W-:Y:S01]  /*9690*/  PRMT R184, R184, 0x5410, R63 ;  /* 0x00005410b8b87816 */ /* 0x000fe2000000003f */
[----:B------:R-:W-:Y:S01]  /*96a0*/  FFMA.FTZ R49, R44, R64, R48 ;  /* 0x000000402c317223 */ /* 0x000fe20000010030 */
[C---:B------:R-:W-:Y:S01]  /*96b0*/  IMAD.U32 R48, R50.reuse, 0x10000, RZ ;  /* 0x0001000032307824 */ /* 0x040fe200078e00ff */
[----:B------:R-:W-:Y:S01]  /*96c0*/  LOP3.LUT R50, R50, 0xffff0000, RZ, 0xc0, !PT ;  /* 0xffff000032327812 */ /* 0x000fe200078ec0ff */
[C---:B------:R-:W-:Y:S01]  /*96d0*/  IMAD.U32 R59, R185.reuse, 0x10000, RZ ;  /* 0x00010000b93b7824 */ /* 0x040fe200078e00ff */
[----:B------:R-:W-:Y:S01]  /*96e0*/  SHF.L.U32 R67, R184, 0x10, RZ ;  /* 0x00000010b8437819 */ /* 0x000fe200000006ff */
[----:B------:R-:W-:Y:S01]  /*96f0*/  IMAD.U32 R44, R46, 0x10000, RZ ;  /* 0x000100002e2c7824 */ /* 0x000fe200078e00ff */
[----:B------:R-:W-:Y:S01]  /*9700*/  LOP3.LUT R63, R185, 0xffff0000, RZ, 0xc0, !PT ;  /* 0xffff0000b93f7812 */ /* 0x000fe200078ec0ff */
[----:B------:R-:W-:Y:S01]  /*9710*/  FMUL.FTZ R99, R48, R59 ;  /* 0x0000003b30637220 */ /* 0x000fe20000410000 */
[----:B------:R-:W-:Y:S01]  /*9720*/  LOP3.LUT R95, R184, 0xffff0000, RZ, 0xc0, !PT ;  /* 0xffff0000b85f7812 */ /* 0x000fe200078ec0ff */
[-C--:B------:R-:W-:Y:S01]  /*9730*/  FMUL.FTZ R48, R48, R67.reuse ;  /* 0x0000004330307220 */ /* 0x080fe20000410000 */
[----:B------:R-:W-:Y:S01]  /*9740*/  LOP3.LUT R46, R46, 0xffff0000, RZ, 0xc0, !PT ;  /* 0xffff00002e2e7812 */ /* 0x000fe200078ec0ff */
        /* <DEDUP_REMOVED lines=20> */
.L_x_7378:
[----:B------:R-:W-:Y:S05]  /*9890*/  BSYNC B2 ;  /* 0x0000000000027941 */ /* 0x000fea0003800000 */
.L_x_7377:
        /* <DEDUP_REMOVED lines=9> */
[----:B0-----:R0:W-:Y:S01]  /*9930*/  STG.E.128 desc[UR6][R52.64], R44 ;  /* 0x0000002c34007986 */ /* 0x0011e2000c101d06 */
[----:B------:R-:W-:-:S05]  /*9940*/  @!P4 LEA.HI.X R55, R57, UR5, R56, 0x1, P5 ;  /* 0x000000053937cc11 */ /* 0x000fca000a8f0c38 */
[----:B--2---:R0:W-:Y:S04]  /*9950*/  @!P4 STG.E.128 desc[UR6][R54.64], R48 ;  /* 0x000000303600c986 */ /* 0x0041e8000c101d06 */
.L_x_7376:
[----:B------:R-:W-:Y:S05]  /*9960*/  BSYNC B1 ;  /* 0x0000000000017941 */ /* 0x000fea0003800000 */
.L_x_7375:
[----:B0-----:R-:W-:Y:S01]  /*9970*/  VIADD R45, R22, 0x60 ;  /* 0x00000060162d7836 */ /* 0x001fe20000000000 */
        /* <DEDUP_REMOVED lines=49> */
[--C-:B------:R-:W-:Y:S01]  /*9c90*/  SHF.R.U64 R63, R82, 0x10, R83.reuse ;  /* 0x00000010523f7819 */ /* 0x100fe20000001253 */
[----:B------:R-:W-:Y:S01]  /*9ca0*/  IMAD.U32 R81, R80, 0x10000, RZ ;  /* 0x0001000050517824 */ /* 0x000fe200078e00ff */
[----:B------:R-:W-:Y:S01]  /*9cb0*/  SHF.R.U32.HI R83, RZ, 0x10, R83 ;  /* 0x00000010ff537819 */ /* 0x000fe20000011653 */
[----:B------:R-:W-:Y:S01]  /*9cc0*/  IMAD.U32 R93, R77, 0x10000, RZ ;  /* 0x000100004d5d7824 */ /* 0x000fe200078e00ff */
[--C-:B------:R-:W-:Y:S01]  /*9cd0*/  SHF.R.U64 R56, R78, 0x10, R79.reuse ;  /* 0x000000104e387819 */ /* 0x100fe2000000124f */
[C---:B------:R-:W-:Y:S01]  /*9ce0*/  FMUL.FTZ R95, R64.reuse, R81 ;  /* 0x00000051405f7220 */ /* 0x040fe20000410000 */
[----:B------:R-:W-:Y:S01]  /*9cf0*/  SHF.R.U32.HI R78, RZ, 0x10, R79 ;  /* 0x00000010ff4e7819 */ /* 0x000fe2000001164f */
[----:B------:R-:W-:Y:S01]  /*9d00*/  FMUL.FTZ R97, R64, R93 ;  /* 0x0000005d40617220 */ /* 0x000fe20000410000 */
[----:B------:R-:W-:Y:S01]  /*9d10*/  PRMT R83, R182, 0x5432, R83 ;  /* 0x00005432b6537816 */ /* 0x000fe20000000053 */
[----:B------:R-:W-:Y:S01]  /*9d20*/  IMAD.U32 R79, R51, 0x10000, RZ ;  /* 0x00010000334f7824 */ /* 0x000fe200078e00ff */
[----:B------:R-:W-:Y:S01]  /*9d30*/  LOP3.LUT R65, R49, 0xffff0000, RZ, 0xc0, !PT ;  /* 0xffff000031417812 */ /* 0x000fe200078ec0ff */
[----:B------:R-:W-:Y:S01]  /*9d40*/  IMAD.U32 R49, R48, 0x10000, RZ ;  /* 0x0001000030317824 */ /* 0x000fe200078e00ff */
[----:B------:R-:W-:Y:S01]  /*9d50*/  PRMT R78, R175, 0x5432, R78 ;  /* 0x00005432af4e7816 */ /* 0x000fe2000000004e */
[----:B------:R-:W-:Y:S01]  /*9d60*/  IMAD.U32 R92, R83, 0x10000, RZ ;  /* 0x00010000535c7824 */ /* 0x000fe200078e00ff */
[----:B------:R-:W-:-:S02]  /*9d70*/  LOP3.LUT R82, R80, 0xffff0000, RZ, 0xc0, !PT ;  /* 0xffff000050527812 */ /* 0x000fc400078ec0ff */
[----:B------:R-:W-:Y:S01]  /*9d80*/  LOP3.LUT R77, R77, 0xffff0000, RZ, 0xc0, !PT ;  /* 0xffff00004d4d7812 */ /* 0x000fe200078ec0ff */
[----:B------:R-:W-:Y:S01]  /*9d90*/  IMAD.U32 R80, R78, 0x10000, RZ ;  /* 0x000100004e507824 */ /* 0x000fe200078e00ff */
[----:B------:R-:W-:Y:S01]  /*9da0*/  PRMT R183, R183, 0x5410, R58 ;  /* 0x00005410b7b77816 */ /* 0x000fe2000000003a */
[C---:B------:R-:W-:Y:S01]  /*9db0*/  FFMA.FTZ R58, R60.reuse, R93, -R95 ;  /* 0x0000005d3c3a7223 */ /* 0x040fe2000001085f */
[----:B------:R-:W-:Y:S01]  /*9dc0*/  LOP3.LUT R62, R45, 0xffff0000, RZ, 0xc0, !PT ;  /* 0xffff00002d3e7812 */ /* 0x000fe200078ec0ff */
[C---:B------:R-:W-:Y:S01]  /*9dd0*/  FMUL.FTZ R93, R65.reuse, R82 ;  /* 0x00000052415d7220 */ /* 0x040fe20000410000 */
[----:B------:R-:W-:Y:S01]  /*9de0*/  FFMA.FTZ R60, R60, R81, R97 ;  /* 0x000000513c3c7223 */ /* 0x000fe20000010061 */
[-C--:B------:R-:W-:Y:S01]  /*9df0*/  FMUL.FTZ R81, R65, R77.reuse ;  /* 0x0000004d41517220 */ /* 0x080fe20000410000 */
[----:B------:R-:W-:Y:S01]  /*9e00*/  FMUL.FTZ R94, R79, R92 ;  /* 0x0000005c4f5e7220 */ /* 0x000fe20000410000 */
[----:B------:R-:W-:Y:S01]  /*9e10*/  LOP3.LUT R51, R51, 0xffff0000, RZ, 0xc0, !PT ;  /* 0xffff000033337812 */ /* 0x000fe200078ec0ff */
[----:B------:R-:W-:Y:S01]  /*9e20*/  FFMA.FTZ R65, R62, R77, -R93 ;  /* 0x0000004d3e417223 */ /* 0x000fe2000001085d */
[----:B------:R-:W-:Y:S01]  /*9e30*/  PRMT R61, R176, 0x5410, R61 ;  /* 0x00005410b03d7816 */ /* 0x000fe2000000003d */
[----:B------:R-:W-:Y:S01]  /*9e40*/  FMUL.FTZ R79, R79, R80 ;  /* 0x000000504f4f7220 */ /* 0x000fe20000410000 */
[----:B------:R-:W-:Y:S01]  /*9e50*/  LOP3.LUT R64, R83, 0xffff0000, RZ, 0xc0, !PT ;  /* 0xffff000053407812 */ /* 0x000fe200078ec0ff */
[----:B------:R-:W-:Y:S01]  /*9e60*/  FFMA.FTZ R77, R62, R82, R81 ;  /* 0x000000523e4d7223 */ /* 0x000fe20000010051 */
[----:B------:R-:W-:Y:S01]  /*9e70*/  FFMA.FTZ R62, R67, R80, -R94 ;  /* 0x00000050433e7223 */ /* 0x000fe2000001085e */
[----:B------:R-:W-:Y:S01]  /*9e80*/  IMAD.U32 R82, R183, 0x10000, RZ ;  /* 0x00010000b7527824 */ /* 0x000fe200078e00ff */
[----:B------:R-:W-:Y:S01]  /*9e90*/  LOP3.LUT R48, R48, 0xffff0000, RZ, 0xc0, !PT ;  /* 0xffff000030307812 */ /* 0x000fe200078ec0ff */
[----:B------:R-:W-:Y:S01]  /*9ea0*/  FFMA.FTZ R67, R67, R92, R79 ;  /* 0x0000005c43437223 */ /* 0x000fe2000001004f */
[----:B------:R-:W-:Y:S01]  /*9eb0*/  LOP3.LUT R80, R78, 0xffff0000, RZ, 0xc0, !PT ;  /* 0xffff00004e507812 */ /* 0x000fe200078ec0ff */
[----:B------:R-:W-:Y:S01]  /*9ec0*/  FMUL.FTZ R92, R51, R64 ;  /* 0x00000040335c7220 */ /* 0x000fe20000410000 */
[----:B------:R-:W-:Y:S01]  /*9ed0*/  LOP3.LUT R183, R183, 0xffff0000, RZ, 0xc0, !PT ;  /* 0xffff0000b7b77812 */ /* 0x000fe200078ec0ff */
[----:B------:R-:W-:Y:S01]  /*9ee0*/  IMAD.U32 R78, R61, 0x10000, RZ ;  /* 0x000100003d4e7824 */ /* 0x000fe200078e00ff */
[----:B------:R-:W-:Y:S01]  /*9ef0*/  LOP3.LUT R47, R47, 0xffff0000, RZ, 0xc0, !PT ;  /* 0xffff00002f2f7812 */ /* 0x000fe200078ec0ff */
[C---:B------:R-:W-:Y:S01]  /*9f00*/  IMAD.U32 R45, R44.reuse, 0x10000, RZ ;  /* 0x000100002c2d7824 */ /* 0x040fe200078e00ff */
[----:B------:R-:W-:Y:S01]  /*9f10*/  LOP3.LUT R61, R61, 0xffff0000, RZ, 0xc0, !PT ;  /* 0xffff00003d3d7812 */ /* 0x000fe200078ec0ff */
[-C--:B------:R-:W-:Y:S01]  /*9f20*/  FMUL.FTZ R94, R51, R80.reuse ;  /* 0x00000050335e7220 */ /* 0x080fe20000410000 */
[----:B------:R-:W-:Y:S01]  /*9f30*/  LOP3.LUT R44, R44, 0xffff0000, RZ, 0xc0, !PT ;  /* 0xffff00002c2c7812 */ /* 0x000fe200078ec0ff */
[----:B------:R-:W-:Y:S01]  /*9f40*/  FMUL.FTZ R79, R48, R183 ;  /* 0x000000b7304f7220 */ /* 0x000fe20000410000 */
[----:B------:R-:W-:Y:S01]  /*9f50*/  PRMT R63, R182, 0x5410, R63 ;  /* 0x00005410b63f7816 */ /* 0x000fe2000000003f */
[----:B------:R-:W-:Y:S01]  /*9f60*/  FFMA.FTZ R51, R47, R80, -R92 ;  /* 0x000000502f337223 */ /* 0x000fe2000001085c */
[----:B------:R-:W-:Y:S01]  /*9f70*/  FMUL.FTZ R80, R49, R82 ;  /* 0x0000005231507220 */ /* 0x000fe20000410000 */
[----:B------:R-:W-:Y:S01]  /*9f80*/  PRMT R56, R175, 0x5410, R56 ;  /* 0x00005410af387816 */ /* 0x000fe20000000038 */
[----:B------:R-:W-:Y:S01]  /*9f90*/  FMUL.FTZ R49, R49, R78 ;  /* 0x0000004e31317220 */ /* 0x000fe20000410000 */
[-C--:B------:R-:W-:Y:S01]  /*9fa0*/  FMUL.FTZ R81, R48, R61.reuse ;  /* 0x0000003d30517220 */ /* 0x080fe20000410000 */
[----:B------:R-:W-:Y:S01]  /*9fb0*/  LOP3.LUT R76, R46, 0xffff0000, RZ, 0xc0, !PT ;  /* 0xffff00002e4c7812 */ /* 0x000fe200078ec0ff */
[----:B------:R-:W-:Y:S01]  /*9fc0*/  FFMA.FTZ R48, R44, R61, -R79 ;  /* 0x0000003d2c307223 */ /* 0x000fe2000001084f */
[----:B------:R-:W-:-:S02]  /*9fd0*/  IMAD.U32 R46, R50, 0x10000, RZ ;  /* 0x00010000322e7824 */ /* 0x000fc400078e00ff */
[----:B------:R-:W-:Y:S01]  /*9fe0*/  FFMA.FTZ R64, R47, R64, R94 ;  /* 0x000000402f407223 */ /* 0x000fe2000001005e */
[----:B------:R-:W-:Y:S01]  /*9ff0*/  IMAD.U32 R79, R63, 0x10000, RZ ;  /* 0x000100003f4f7824 */ /* 0x000fe200078e00ff */
[----:B------:R-:W-:Y:S01]  /*a000*/  LOP3.LUT R50, R50, 0xffff0000, RZ, 0xc0, !PT ;  /* 0xffff000032327812 */ /* 0x000fe200078ec0ff */
[----:B------:R-:W-:Y:S01]  /*a010*/  FFMA.FTZ R47, R45, R78, -R80 ;  /* 0x0000004e2d2f7223 */ /* 0x000fe20000010850 */
[----:B------:R-:W-:Y:S01]  /*a020*/  LOP3.LUT R63, R63, 0xffff0000, RZ, 0xc0, !PT ;  /* 0xffff00003f3f7812 */ /* 0x000fe200078ec0ff */
[----:B------:R-:W-:Y:S01]  /*a030*/  FFMA.FTZ R45, R45, R82, R49 ;  /* 0x000000522d2d7223 */ /* 0x000fe20000010031 */
[C---:B------:R-:W-:Y:S01]  /*a040*/  LOP3.LUT R61, R56.reuse, 0xffff0000, RZ, 0xc0, !PT ;  /* 0xffff0000383d7812 */ /* 0x040fe200078ec0ff */
[----:B------:R-:W-:Y:S02]  /*a050*/  IMAD.U32 R49, R56, 0x10000, RZ ;  /* 0x0001000038317824 */ /* 0x000fe400078e00ff */
        /* <DEDUP_REMOVED lines=23> */
.L_x_7382:
[----:B------:R-:W-:Y:S05]  /*a1d0*/  BSYNC B2 ;  /* 0x0000000000027941 */ /* 0x000fea0003800000 */
.L_x_7381:
        /* <DEDUP_REMOVED lines=12> */
.L_x_7380:
[----:B------:R-:W-:Y:S05]  /*a2a0*/  BSYNC B1 ;  /* 0x0000000000017941 */ /* 0x000fea0003800000 */
.L_x_7379:
[----:B0-----:R-:W-:Y:S01]  /*a2b0*/  VIADD R45, R22, 0x80 ;  /* 0x00000080162d7836 */ /* 0x001fe20000000000 */
[----:B------:R-:W-:Y:S04]  /*a2c0*/  BSSY B1, `(.L_x_7383) ;  /* 0x000008a000017945 */ /* 0x000fe80003800000 */
[----:B------:R-:W-:-:S13]  /*a2d0*/  ISETP.GE.OR P4, PT, R45, R4, P0 ;  /* 0x000000042d00720c */ /* 0x000fda0000786670 */
[----:B------:R-:W-:Y:S05]  /*a2e0*/  @P4 BRA `(.L_x_7384) ;  /* 0x00000008001c4947 */ /* 0x000fea0003800000 */
[----:B------:R-:W3:Y:S04]  /*a2f0*/  LDL R44, [R1+0x4] ;  /* 0x00000400012c7983 */ /* 0x000ee80000100800 */
[----:B------:R-:W4:Y:S01]  /*a300*/  LDL R46, [R1+0x4c] ;  /* 0x00004c00012e7983 */ /* 0x000f220000100800 */
[----:B--2---:R-:W-:Y:S01]  /*a310*/  IMAD.WIDE.U32 R52, R45, R138, R136 ;  /* 0x0000008a2d347225 */ /* 0x004fe200078e0088 */
[----:B------:R-:W-:Y:S01]  /*a320*/  IADD3 R47, R22, 0x80, RZ ;  /* 0x00000080162f7810 */ /* 0x000fe20007ffe0ff */
[----:B------:R-:W-:Y:S01]  /*a330*/  BSSY B2, `(.L_x_7385) ;  /* 0x0000076000027945 */ /* 0x000fe20003800000 */
[----:B------:R-:W-:-:S03]  /*a340*/  IADD3 R54, P4, P5, R100, R52, R20 ;  /* 0x0000003464367210 */ /* 0x000fc60007d9e014 */
[----:B------:R-:W-:-:S05]  /*a350*/  IMAD.SHL.U32 R47, R47, 0x40, RZ ;  /* 0x000000402f2f7824 */ /* 0x000fca00078e00ff */
[----:B------:R-:W-:Y:S02]  /*a360*/  LOP3.LUT R47, R47, 0x1c0, RZ, 0xc0, !PT ;  /* 0x000001c02f2f7812 */ /* 0x000fe400078ec0ff */
        /* <DEDUP_REMOVED lines=27> */
[----:B------:R-:W-:Y:S01]  /*a520*/  IMAD.U32 R67, R47, 0x10000, RZ ;  /* 0x000100002f437824 */ /* 0x000fe200078e00ff */
[--C-:B------:R-:W-:Y:S01]  /*a530*/  SHF.R.U64 R66, R68, 0x10, R69.reuse ;  /* 0x0000001044427819 */ /* 0x100fe20000001245 */
[----:B--2---:R-:W-:Y:S01]  /*a540*/  IMAD.U32 R68, R51, 0x10000, RZ ;  /* 0x0001000033447824 */ /* 0x004fe200078e00ff */
[----:B------:R-:W-:Y:S01]  /*a550*/  SHF.R.U32.HI R76, RZ, 0x10, R69 ;  /* 0x00000010ff4c7819 */ /* 0x000fe20000011645 */
[----:B------:R-:W-:Y:S01]  /*a560*/  IMAD.U32 R69, R49, 0x10000, RZ ;  /* 0x0001000031457824 */ /* 0x000fe200078e00ff */
[----:B------:R-:W-:Y:S01]  /*a570*/  LOP3.LUT R65, R51, 0xffff0000, RZ, 0xc0, !PT ;  /* 0xffff000033417812 */ /* 0x000fe200078ec0ff */
[----:B------:R-:W-:Y:S01]  /*a580*/  IMAD.U32 R58, R48, 0x10000, RZ ;  /* 0x00010000303a7824 */ /* 0x000fe200078e00ff */
[----:B------:R-:W-:Y:S01]  /*a590*/  PRMT R51, R173, 0x5432, R72 ;  /* 0x00005432ad337816 */ /* 0x000fe20000000048 */
[----:B------:R-:W-:Y:S01]  /*a5a0*/  IMAD.U32 R56, R44, 0x10000, RZ ;  /* 0x000100002c387824 */ /* 0x000fe200078e00ff */
[----:B------:R-:W-:-:S02]  /*a5b0*/  PRMT R66, R171, 0x5410, R66 ;  /* 0x00005410ab427816 */ /* 0x000fc40000000042 */
[--C-:B------:R-:W-:Y:S01]  /*a5c0*/  SHF.R.U64 R79, R70, 0x10, R71.reuse ;  /* 0x00000010464f7819 */ /* 0x100fe20000001247 */
[----:B------:R-:W-:Y:S01]  /*a5d0*/  IMAD.U32 R72, R51, 0x10000, RZ ;  /* 0x0001000033487824 */ /* 0x000fe200078e00ff */
[----:B------:R-:W-:Y:S02]  /*a5e0*/  SHF.R.U32.HI R77, RZ, 0x10, R71 ;  /* 0x00000010ff4d7819 */ /* 0x000fe40000011647 */
[----:B------:R-:W-:Y:S02]  /*a5f0*/  PRMT R171, R171, 0x5432, R76 ;  /* 0x00005432abab7816 */ /* 0x000fe4000000004c */
[--C-:B------:R-:W-:Y:S01]  /*a600*/  SHF.R.U64 R71, R74, 0x10, R75.reuse ;  /* 0x000000104a477819 */ /* 0x100fe2000000124b */
[----:B------:R-:W-:Y:S01]  /*a610*/  FMUL.FTZ R74, R69, R72 ;  /* 0x00000048454a7220 */ /* 0x000fe20000410000 */
[----:B------:R-:W-:Y:S01]  /*a620*/  SHF.R.U32.HI R75, RZ, 0x10, R75 ;  /* 0x00000010ff4b7819 */ /* 0x000fe2000001164b */
[----:B------:R-:W-:Y:S01]  /*a630*/  IMAD.U32 R70, R171, 0x10000, RZ ;  /* 0x00010000ab467824 */ /* 0x000fe200078e00ff */
[----:B------:R-:W-:-:S02]  /*a640*/  PRMT R173, R173, 0x5410, R62 ;  /* 0x00005410adad7816 */ /* 0x000fc4000000003e */
[----:B------:R-:W-:Y:S01]  /*a650*/  PRMT R62, R172, 0x5410, R71 ;  /* 0x00005410ac3e7816 */ /* 0x000fe20000000047 */
[-C--:B------:R-:W-:Y:S01]  /*a660*/  FMUL.FTZ R76, R69, R70.reuse ;  /* 0x00000046454c7220 */ /* 0x080fe20000410000 */
[----:B------:R-:W-:Y:S02]  /*a670*/  LOP3.LUT R64, R49, 0xffff0000, RZ, 0xc0, !PT ;  /* 0xffff000031407812 */ /* 0x000fe400078ec0ff */
[----:B------:R-:W-:Y:S01]  /*a680*/  LOP3.LUT R71, R51, 0xffff0000, RZ, 0xc0, !PT ;  /* 0xffff000033477812 */ /* 0x000fe200078ec0ff */
[C---:B------:R-:W-:Y:S01]  /*a690*/  FFMA.FTZ R51, R61.reuse, R70, -R74 ;  /* 0x000000463d337223 */ /* 0x040fe2000001084a */
[----:B------:R-:W-:Y:S01]  /*a6a0*/  PRMT R49, R170, 0x5410, R79 ;  /* 0x00005410aa317816 */ /* 0x000fe2000000004f */
[----:B------:R-:W-:Y:S01]  /*a6b0*/  FFMA.FTZ R61, R61, R72, R76 ;  /* 0x000000483d3d7223 */ /* 0x000fe2000001004c */
[----:B------:R-:W-:Y:S01]  /*a6c0*/  PRMT R172, R172, 0x5432, R75 ;  /* 0x00005432acac7816 */ /* 0x000fe2000000004b */
[----:B------:R-:W-:Y:S01]  /*a6d0*/  FMUL.FTZ R74, R64, R71 ;  /* 0x00000047404a7220 */ /* 0x000fe20000410000 */
[----:B------:R-:W-:-:S02]  /*a6e0*/  PRMT R170, R170, 0x5432, R77 ;  /* 0x00005432aaaa7816 */ /* 0x000fc4000000004d */
[----:B------:R-:W-:Y:S01]  /*a6f0*/  LOP3.LUT R171, R171, 0xffff0000, RZ, 0xc0, !PT ;  /* 0xffff0000abab7812 */ /* 0x000fe200078ec0ff */
[----:B------:R-:W-:Y:S01]  /*a700*/  IMAD.U32 R70, R172, 0x10000, RZ ;  /* 0x00010000ac467824 */ /* 0x000fe200078e00ff */
[----:B------:R-:W-:Y:S01]  /*a710*/  LOP3.LUT R63, R45, 0xffff0000, RZ, 0xc0, !PT ;  /* 0xffff00002d3f7812 */ /* 0x000fe200078ec0ff */
[----:B------:R-:W-:Y:S01]  /*a720*/  IMAD.U32 R69, R170, 0x10000, RZ ;  /* 0x00010000aa457824 */ /* 0x000fe200078e00ff */
[----:B------:R-:W-:Y:S01]  /*a730*/  LOP3.LUT R172, R172, 0xffff0000, RZ, 0xc0, !PT ;  /* 0xffff0000acac7812 */ /* 0x000fe200078ec0ff */
[-C--:B------:R-:W-:Y:S01]  /*a740*/  FMUL.FTZ R72, R64, R171.reuse ;  /* 0x000000ab40487220 */ /* 0x080fe20000410000 */
[----:B------:R-:W-:Y:S01]  /*a750*/  LOP3.LUT R60, R47, 0xffff0000, RZ, 0xc0, !PT ;  /* 0xffff00002f3c7812 */ /* 0x000fe200078ec0ff */
[C---:B------:R-:W-:Y:S01]  /*a760*/  FFMA.FTZ R64, R63.reuse, R171, -R74 ;  /* 0x000000ab3f407223 */ /* 0x040fe2000001084a */
[CC--:B------:R-:W-:Y:S01]  /*a770*/  FMUL.FTZ R74, R68.reuse, R70.reuse ;  /* 0x00000046444a7220 */ /* 0x0c0fe20000410000 */
[----:B------:R-:W-:Y:S01]  /*a780*/  FMUL.FTZ R73, R68, R69 ;  /* 0x0000004544497220 */ /* 0x000fe20000410000 */
[----:B------:R-:W-:Y:S01]  /*a790*/  LOP3.LUT R170, R170, 0xffff0000, RZ, 0xc0, !PT ;  /* 0xffff0000aaaa7812 */ /* 0x000fe200078ec0ff */
[----:B------:R-:W-:Y:S01]  /*a7a0*/  FFMA.FTZ R68, R63, R71, R72 ;  /* 0x000000473f447223 */ /* 0x000fe20000010048 */
[C---:B------:R-:W-:Y:S01]  /*a7b0*/  FFMA.FTZ R74, R67.reuse, R69, -R74 ;  /* 0x00000045434a7223 */ /* 0x040fe2000001084a */
[----:B------:R-:W-:Y:S01]  /*a7c0*/  FFMA.FTZ R73, R67, R70, R73 ;  /* 0x0000004643497223 */ /* 0x000fe20000010049 */
[----:B------:R-:W-:Y:S01]  /*a7d0*/  FMUL.FTZ R69, R65, R172 ;  /* 0x000000ac41457220 */ /* 0x000fe20000410000 */
[----:B------:R-:W-:-:S02]  /*a7e0*/  IMAD.U32 R67, R173, 0x10000, RZ ;  /* 0x00010000ad437824 */ /* 0x000fc400078e00ff */
[-C--:B------:R-:W-:Y:S01]  /*a7f0*/  FMUL.FTZ R71, R65, R170.reuse ;  /* 0x000000aa41477220 */ /* 0x080fe20000410000 */
[----:B------:R-:W-:Y:S02]  /*a800*/  IMAD.U32 R63, R66, 0x10000, RZ ;  /* 0x00010000423f7824 */ /* 0x000fe400078e00ff */
[----:B------:R-:W-:Y:S01]  /*a810*/  FFMA.FTZ R75, R60, R170, -R69 ;  /* 0x000000aa3c4b7223 */ /* 0x000fe20000010845 */
[----:B------:R-:W-:Y:S01]  /*a820*/  FMUL.FTZ R69, R58, R67 ;  /* 0x000000433a457220 */ /* 0x000fe20000410000 */
[----:B------:R-:W-:Y:S01]  /*a830*/  LOP3.LUT R48, R48, 0xffff0000, RZ, 0xc0, !PT ;  /* 0xffff000030307812 */ /* 0x000fe200078ec0ff */
[-C--:B------:R-:W-:Y:S01]  /*a840*/  FMUL.FTZ R58, R58, R63.reuse ;  /* 0x0000003f3a3a7220 */ /* 0x080fe20000410000 */
[----:B------:R-:W-:Y:S01]  /*a850*/  LOP3.LUT R173, R173, 0xffff0000, RZ, 0xc0, !PT ;  /* 0xffff0000adad7812 */ /* 0x000fe200078ec0ff */
[----:B------:R-:W-:Y:S01]  /*a860*/  IMAD.U32 R45, R46, 0x10000, RZ ;  /* 0x000100002e2d7824 */ /* 0x000fe200078e00ff */
[----:B------:R-:W-:Y:S01]  /*a870*/  LOP3.LUT R65, R66, 0xffff0000, RZ, 0xc0, !PT ;  /* 0xffff000042417812 */ /* 0x000fe200078ec0ff */
[----:B------:R-:W-:Y:S01]  /*a880*/  FFMA.FTZ R172, R60, R172, R71 ;  /* 0x000000ac3cac7223 */ /* 0x000fe20000010047 */
[----:B------:R-:W-:Y:S01]  /*a890*/  LOP3.LUT R44, R44, 0xffff0000, RZ, 0xc0, !PT ;  /* 0xffff00002c2c7812 */ /* 0x000fe200078ec0ff */
[----:B------:R-:W-:Y:S01]  /*a8a0*/  FFMA.FTZ R69, R56, R63, -R69 ;  /* 0x0000003f38457223 */ /* 0x000fe20000010845 */
[----:B------:R-:W-:Y:S01]  /*a8b0*/  LOP3.LUT R47, R46, 0xffff0000, RZ, 0xc0, !PT ;  /* 0xffff00002e2f7812 */ /* 0x000fe200078ec0ff */
[----:B------:R-:W-:Y:S01]  /*a8c0*/  FFMA.FTZ R58, R56, R67, R58 ;  /* 0x00000043383a7223 */ /* 0x000fe2000001003a */
        /* <DEDUP_REMOVED lines=28> */
.L_x_7386:
[----:B------:R-:W-:Y:S05]  /*aa90*/  BSYNC B2 ;  /* 0x0000000000027941 */ /* 0x000fea0003800000 */
.L_x_7385:
        /* <DEDUP_REMOVED lines=12> */
.L_x_7384:
[----:B------:R-:W-:Y:S05]  /*ab60*/  BSYNC B1 ;  /* 0x0000000000017941 */ /* 0x000fea0003800000 */
.L_x_7383:
[----:B0-----:R-:W-:Y:S02]  /*ab70*/  VIADD R45, R22, 0xa0 ;  /* 0x000000a0162d7836 */ /* 0x001fe40000000000 */
[-C--:B--2---:R-:W-:Y:S02]  /*ab80*/  IMAD R44, R149, R138.reuse, RZ ;  /* 0x0000008a952c7224 */ /* 0x084fe400078e02ff */
[C---:B------:R-:W-:Y:S01]  /*ab90*/  IMAD.WIDE.U32 R136, R45.reuse, R138, R136 ;  /* 0x0000008a2d887225 */ /* 0x040fe200078e0088 */
[----:B------:R-:W-:-:S03]  /*aba0*/  ISETP.GE.OR P4, PT, R45, R4, P0 ;  /* 0x000000042d00720c */ /* 0x000fc60000786670 */
[----:B------:R-:W-:-:S10]  /*abb0*/  IMAD R57, R45, R139, R44 ;  /* 0x0000008b2d397224 */ /* 0x000fd400078e022c */
[----:B------:R-:W-:Y:S05]  /*abc0*/  @P4 BRA `(.L_x_7353) ;  /* 0x00000010007c4947 */ /* 0x000fea0003800000 */
[----:B------:R-:W2:Y:S01]  /*abd0*/  LDL R45, [R1+0x4] ;  /* 0x00000400012d7983 */ /* 0x000ea20000100800 */
[----:B------:R-:W0:Y:S03]  /*abe0*/  LDC.64 R52, c[0x0][0x2e8] ;  /* 0x0000ba00ff347b82 */ /* 0x000e260000000a00 */
[----:B------:R-:W3:Y:S01]  /*abf0*/  LDL R46, [R1+0x48] ;  /* 0x00004800012e7983 */ /* 0x000ee20000100800 */
[----:B------:R-:W-:Y:S01]  /*ac00*/  IMAD.IADD R57, R137, 0x1, R57 ;  /* 0x0000000189397824 */ /* 0x000fe200078e0239 */
[----:B------:R-:W-:Y:S01]  /*ac10*/  IADD3 R44, P4, P5, R100, R136, R20 ;  /* 0x00000088642c7210 */ /* 0x000fe20007d9e014 */
[----:B------:R-:W-:Y:S01]  /*ac20*/  VIADD R47, R22, 0xa0 ;  /* 0x000000a0162f7836 */ /* 0x000fe20000000000 */
[----:B------:R-:W-:Y:S03]  /*ac30*/  BSSY B1, `(.L_x_7387) ;  /* 0x0000074000017945 */ /* 0x000fe60003800000 */
[----:B------:R-:W-:-:S05]  /*ac40*/  IMAD.SHL.U32 R47, R47, 0x40, RZ ;  /* 0x000000402f2f7824 */ /* 0x000fca00078e00ff */
[----:B------:R-:W-:Y:S02]  /*ac50*/  LOP3.LUT R47, R47, 0x1c0, RZ, 0xc0, !PT ;  /* 0x000001c02f2f7812 */ /* 0x000fe400078ec0ff */
[----:B--2---:R-:W-:Y:S02]  /*ac60*/  LOP3.LUT P6, RZ, R45, 0x1, RZ, 0xc0, !PT ;  /* 0x000000012dff7812 */ /* 0x004fe400078cc0ff */
[----:B------:R-:W-:Y:S02]  /*ac70*/  IADD3.X R45, R14, R57, R9, P4, P5 ;  /* 0x000000390e2d7210 */ /* 0x000fe400027ea409 */
[----:B0-----:R-:W-:Y:S02]  /*ac80*/  LEA R54, P4, R44, R52, 0x1 ;  /* 0x000000342c367211 */ /* 0x001fe400078808ff */
[----:B------:R-:W-:Y:S02]  /*ac90*/  SEL R151, R122, R151, !P6 ;  /* 0x000000977a977207 */ /* 0x000fe40007000000 */
[----:B------:R-:W-:-:S02]  /*aca0*/  LEA.HI.X R55, R44, R53, R45, 0x1, P4 ;  /* 0x000000352c377211 */ /* 0x000fc400020f0c2d */
        /* <DEDUP_REMOVED lines=9> */
[----:B---3--:R-:W-:-:S04]  /*ad40*/  IMAD R44, R44, 0x2c00, R46 ;  /* 0x00002c002c2c7824 */ /* 0x008fc800078e022e */
        /* <DEDUP_REMOVED lines=12> */
[--C-:B------:R-:W-:Y:S01]  /*ae10*/  SHF.R.U32.HI R69, RZ, 0x10, R89.reuse ;  /* 0x00000010ff457819 */ /* 0x100fe20000011659 */
[----:B------:R-:W-:Y:S01]  /*ae20*/  IMAD.U32 R65, R51, 0x10000, RZ ;  /* 0x0001000033417824 */ /* 0x000fe200078e00ff */
[----:B------:R-:W-:Y:S01]  /*ae30*/  SHF.R.U64 R67, R88, 0x10, R89 ;  /* 0x0000001058437819 */ /* 0x000fe20000001259 */
[----:B------:R-:W-:Y:S01]  /*ae40*/  IMAD.U32 R62, R48, 0x10000, RZ ;  /* 0x00010000303e7824 */ /* 0x000fe200078e00ff */
[----:B------:R-:W-:Y:S01]  /*ae50*/  PRMT R66, R168, 0x5432, R71 ;  /* 0x00005432a8427816 */ /* 0x000fe20000000047 */
[----:B------:R-:W-:Y:S01]  /*ae60*/  IMAD.U32 R56, R44, 0x10000, RZ ;  /* 0x000100002c387824 */ /* 0x000fe200078e00ff */
[----:B------:R-:W-:-:S02]  /*ae70*/  PRMT R168, R168, 0x5410, R85 ;  /* 0x00005410a8a87816 */ /* 0x000fc40000000055 */
[----:B------:R-:W-:Y:S02]  /*ae80*/  PRMT R69, R166, 0x5410, R69 ;  /* 0x00005410a6457816 */ /* 0x000fe40000000045 */
[--C-:B------:R-:W-:Y:S02]  /*ae90*/  SHF.R.U64 R72, R90, 0x10, R91.reuse ;  /* 0x000000105a487819 */ /* 0x100fe4000000125b */
[----:B------:R-:W-:Y:S01]  /*aea0*/  SHF.R.U32.HI R90, RZ, 0x10, R91 ;  /* 0x00000010ff5a7819 */ /* 0x000fe2000001165b */
[----:B------:R-:W-:Y:S01]  /*aeb0*/  IMAD.U32 R70, R69, 0x10000, RZ ;  /* 0x0001000045467824 */ /* 0x000fe200078e00ff */
[----:B------:R-:W-:Y:S02]  /*aec0*/  PRMT R166, R166, 0x5432, R67 ;  /* 0x00005432a6a67816 */ /* 0x000fe40000000043 */
[----:B------:R-:W-:Y:S01]  /*aed0*/  SHF.R.U64 R68, R86, 0x10, R87 ;  /* 0x0000001056447819 */ /* 0x000fe20000001257 */
[----:B------:R-:W-:Y:S01]  /*aee0*/  FMUL.FTZ R73, R63, R70 ;  /* 0x000000463f497220 */ /* 0x000fe20000410000 */
[----:B------:R-:W-:-:S02]  /*aef0*/  SHF.L.U32 R67, R168, 0x10, RZ ;  /* 0x00000010a8437819 */ /* 0x000fc400000006ff */
[----:B------:R-:W-:Y:S02]  /*af00*/  SHF.R.U32.HI R86, RZ, 0x10, R87 ;  /* 0x00000010ff567819 */ /* 0x000fe40000011657 */
[----:B------:R-:W-:Y:S01]  /*af10*/  PRMT R71, R167, 0x5432, R72 ;  /* 0x00005432a7477816 */ /* 0x000fe20000000048 */
[-C--:B------:R-:W-:Y:S01]  /*af20*/  FMUL.FTZ R75, R63, R67.reuse ;  /* 0x000000433f4b7220 */ /* 0x080fe20000410000 */
[----:B------:R-:W-:Y:S01]  /*af30*/  PRMT R167, R167, 0x5410, R90 ;  /* 0x00005410a7a77816 */ /* 0x000fe2000000005a */
[C---:B------:R-:W-:Y:S01]  /*af40*/  FFMA.FTZ R73, R58.reuse, R67, -R73 ;  /* 0x000000433a497223 */ /* 0x040fe20000010849 */
[C---:B------:R-:W-:Y:S01]  /*af50*/  PRMT R68, R169.reuse, 0x5432, R68 ;  /* 0x00005432a9447816 */ /* 0x040fe20000000044 */
[----:B------:R-:W-:Y:S01]  /*af60*/  FFMA.FTZ R75, R58, R70, R75 ;  /* 0x000000463a4b7223 */ /* 0x000fe2000001004b */
[----:B------:R-:W-:Y:S01]  /*af70*/  PRMT R169, R169, 0x5410, R86 ;  /* 0x00005410a9a97816 */ /* 0x000fe20000000056 */
        /* <DEDUP_REMOVED lines=9> */
[-C--:B------:R-:W-:Y:S01]  /*b010*/  FMUL.FTZ R65, R65, R58.reuse ;  /* 0x0000003a41417220 */ /* 0x080fe20000410000 */
[-C--:B------:R-:W-:Y:S01]  /*b020*/  FMUL.FTZ R77, R64, R63.reuse ;  /* 0x0000003f404d7220 */ /* 0x080fe20000410000 */
[----:B------:R-:W-:Y:S01]  /*b030*/  FFMA.FTZ R76, R49, R58, -R76 ;  /* 0x0000003a314c7223 */ /* 0x000fe2000001084c */
[----:B------:R-:W-:Y:S01]  /*b040*/  LOP3.LUT R51, R51, 0xffff0000, RZ, 0xc0, !PT ;  /* 0xffff000033337812 */ /* 0x000fe200078ec0ff */
[----:B------:R-:W-:Y:S01]  /*b050*/  FFMA.FTZ R70, R60, R63, -R67 ;  /* 0x0000003f3c467223 */ /* 0x000fe20000010843 */
[----:B------:R-:W-:Y:S01]  /*b060*/  LOP3.LUT R64, R167, 0xffff0000, RZ, 0xc0, !PT ;  /* 0xffff0000a7407812 */ /* 0x000fe200078ec0ff */
[----:B------:R-:W-:Y:S01]  /*b070*/  FFMA.FTZ R65, R49, R72, R65 ;  /* 0x0000004831417223 */ /* 0x000fe20000010041 */
[----:B------:R-:W-:Y:S01]  /*b080*/  LOP3.LUT R58, R169, 0xffff0000, RZ, 0xc0, !PT ;  /* 0xffff0000a93a7812 */ /* 0x000fe200078ec0ff */
[----:B------:R-:W-:-:S02]  /*b090*/  IMAD.U32 R63, R166, 0x10000, RZ ;  /* 0x00010000a63f7824 */ /* 0x000fc400078e00ff */
[----:B------:R-:W-:Y:S01]  /*b0a0*/  FFMA.FTZ R74, R60, R69, R77 ;  /* 0x000000453c4a7223 */ /* 0x000fe2000001004d */
        /* <DEDUP_REMOVED lines=9> */
[----:B------:R-:W-:Y:S01]  /*b140*/  FFMA.FTZ R67, R61, R58, -R60 ;  /* 0x0000003a3d437223 */ /* 0x000fe2000001083c */
[----:B------:R-:W-:Y:S01]  /*b150*/  LOP3.LUT R45, R44, 0xffff0000, RZ, 0xc0, !PT ;  /* 0xffff00002c2d7812 */ /* 0x000fe200078ec0ff */
[----:B------:R-:W-:Y:S01]  /*b160*/  FMUL.FTZ R60, R48, R166 ;  /* 0x000000a6303c7220 */ /* 0x000fe20000410000 */
[C---:B------:R-:W-:Y:S01]  /*b170*/  FFMA.FTZ R58, R56.reuse, R49, -R51 ;  /* 0x00000031383a7223 */ /* 0x040fe20000010833 */
[----:B------:R-:W-:Y:S01]  /*b180*/  FFMA.FTZ R62, R56, R63, R62 ;  /* 0x0000003f383e7223 */ /* 0x000fe2000001003e */
[----:B------:R-:W-:-:S02]  /*b190*/  IMAD.U32 R47, R50, 0x10000, RZ ;  /* 0x00010000322f7824 */ /* 0x000fc400078e00ff */
[----:B------:R-:W-:Y:S01]  /*b1a0*/  FMUL.FTZ R56, R48, R66 ;  /* 0x0000004230387220 */ /* 0x000fe20000410000 */
[C---:B------:R-:W-:Y:S01]  /*b1b0*/  IMAD.U32 R51, R71.reuse, 0x10000, RZ ;  /* 0x0001000047337824 */ /* 0x040fe200078e00ff */
[----:B------:R-:W-:Y:S01]  /*b1c0*/  LOP3.LUT R50, R50, 0xffff0000, RZ, 0xc0, !PT ;  /* 0xffff000032327812 */ /* 0x000fe200078ec0ff */
[C---:B------:R-:W-:Y:S01]  /*b1d0*/  IMAD.U32 R48, R68.reuse, 0x10000, RZ ;  /* 0x0001000044307824 */ /* 0x040fe200078e00ff */
[----:B------:R-:W-:Y:S01]  /*b1e0*/  LOP3.LUT R71, R71, 0xffff0000, RZ, 0xc0, !PT ;  /* 0xffff000047477812 */ /* 0x000fe200078ec0ff */
[----:B------:R-:W-:Y:S01]  /*b1f0*/  FFMA.FTZ R72, R61, R64, R72 ;  /* 0x000000403d487223 */ /* 0x000fe20000010048 */
[----:B------:R-:W-:Y:S01]  /*b200*/  LOP3.LUT R49, R68, 0xffff0000, RZ, 0xc0, !PT ;  /* 0xffff000044317812 */ /* 0x000fe200078ec0ff */
[C---:B------:R-:W-:Y:S01]  /*b210*/  FFMA.FTZ R61, R45.reuse, R66, -R60 ;  /* 0x000000422d3d7223 */ /* 0x040fe2000001083c */
        /* <DEDUP_REMOVED lines=21> */
.L_x_7388:
[----:B------:R-:W-:Y:S05]  /*b370*/  BSYNC B1 ;  /* 0x0000000000017941 */ /* 0x000fea0003800000 */
.L_x_7387:
[----:B------:R-:W-:Y:S01]  /*b380*/  ISETP.GE.AND P3, PT, R59, R150, PT ;  /* 0x000000963b00720c */ /* 0x000fe20003f66270 */
[----:B------:R-:W-:Y:S02]  /*b390*/  ULDC.64 UR4, c[0x0][0x208] ;  /* 0x0000820000047ab9 */ /* 0x000fe40000000a00 */
[----:B0-----:R3:W-:Y:S10]  /*b3a0*/  STG.E.128 desc[UR4][R54.64], R44 ;  /* 0x0000002c36007986 */ /* 0x0017f4000c101d04 */
[----:B------:R-:W-:Y:S05]  /*b3b0*/  @P3 BRA `(.L_x_7353) ;  /* 0x0000000800803947 */ /* 0x000fea0003800000 */
[--C-:B---3--:R-:W-:Y:S01]  /*b3c0*/  SHF.R.S32.HI R44, RZ, 0x1f, R59.reuse ;  /* 0x0000001fff2c7819 */ /* 0x108fe2000001143b */
[----:B------:R-:W-:Y:S01]  /*b3d0*/  ULDC.64 UR4, c[0x0][0x208] ;  /* 0x0000820000047ab9 */ /* 0x000fe20000000a00 */
[----:B------:R-:W-:-:S04]  /*b3e0*/  IADD3 R59, P3, P4, R100, R136, R59 ;  /* 0x00000088643b7210 */ /* 0x000fc80007c7e03b */
[----:B------:R-:W-:Y:S02]  /*b3f0*/  IADD3.X R44, R14, R57, R44, P3, P4 ;  /* 0x000000390e2c7210 */ /* 0x000fe40001fe842c */
[----:B------:R-:W-:-:S04]  /*b400*/  LEA R52, P3, R59, R52, 0x1 ;  /* 0x000000343b347211 */ /* 0x000fc800078608ff */
[----:B------:R-:W-:-:S05]  /*b410*/  LEA.HI.X R53, R59, R53, R44, 0x1, P3 ;  /* 0x000000353b357211 */ /* 0x000fca00018f0c2c */
[----:B--2---:R4:W-:Y:S01]  /*b420*/  STG.E.128 desc[UR4][R52.64], R48 ;  /* 0x0000003034007986 */ /* 0x0049e2000c101d04 */
[----:B------:R-:W-:Y:S05]  /*b430*/  BRA `(.L_x_7353) ;  /* 0x0000000800607947 */ /* 0x000fea0003800000 */
.L_x_7296:
[----:B------:R-:W-:-:S04]  /*b440*/  ULOP3.LUT UR4, UR60, 0x1, URZ, 0xfc, !UPT ;  /* 0x000000013c047892 */ /* 0x000fc8000f8efc3f */
[----:B------:R-:W-:-:S06]  /*b450*/  UISETP.NE.AND UP0, UPT, UR4, 0x3, UPT ;  /* 0x000000030400788c */ /* 0x000fcc000bf05270 */
[----:B------:R-:W-:-:S13]  /*b460*/  PLOP3.LUT P2, PT, PT, PT, UP0, 0x80, 0x0 ;  /* 0x000000000000781c */ /* 0x000fda0003f4f008 */
[----:B------:R-:W-:Y:S05]  /*b470*/  @!P2 BRA `(.L_x_7389) ;  /* 0x000000000004a947 */ /* 0x000fea0003800000 */
[----:B------:R-:W-:Y:S01]  /*b480*/  BPT.TRAP 0x1 ;  /* 0x000000040000795c */ /* 0x000fe20000300000 */
.L_x_7389:
[----:B------:R-:W-:Y:S01]  /*b490*/  IMAD R3, R23, 0x8, R2 ;  /* 0x0000000817037824 */ /* 0x000fe200078e0202 */
[----:B------:R-:W-:Y:S01]  /*b4a0*/  SHF.L.U32 R0, R223, 0x1f, RZ ;  /* 0x0000001fdf007819 */ /* 0x000fe200000006ff */
[----:B------:R-:W-:Y:S01]  /*b4b0*/  IMAD R4, R24, -0xb0, R25 ;  /* 0xffffff5018047824 */ /* 0x000fe200078e0219 */
[----:B------:R-:W-:Y:S01]  /*b4c0*/  BSSY B1, `(.L_x_7390) ;  /* 0x0000006000017945 */ /* 0x000fe20003800000 */
[----:B------:R-:W-:Y:S01]  /*b4d0*/  SHF.R.S32.HI R45, RZ, 0x1f, R24 ;  /* 0x0000001fff2d7819 */ /* 0x000fe20000011418 */
[----:B------:R-:W1:Y:S01]  /*b4e0*/  SYNCS.PHASECHK.TRANS64.TRYWAIT P3, [R3+URZ+0x34890], R0 ;  /* 0x03489000030075a7 */ /* 0x000e62000806017f */
[----:B------:R-:W-:Y:S01]  /*b4f0*/  IMAD R44, R43, R24, RZ ;  /* 0x000000182b2c7224 */ /* 0x000fe200078e02ff */
[----:B------:R-:W-:Y:S01]  /*b500*/  VIMNMX R4, R4, 0xb0, PT ;  /* 0x000000b004047848 */ /* 0x000fe20003fe0100 */
[----:B-1----:R-:W-:Y:S06]  /*b510*/  @!P3 BRA `(.L_x_7391) ;  /* 0x000001c40080b947 */ /* 0x002fec0003800000 */
.L_x_7666:
[----:B------:R-:W-:Y:S05]  /*b520*/  BSYNC B1 ;  /* 0x0000000000017941 */ /* 0x000fea0003800000 */
.L_x_7390:
[----:B------:R-:W-:Y:S01]  /*b530*/  ISETP.GE.AND P3, PT, R22, R4, PT ;  /* 0x000000041600720c */ /* 0x000fe20003f66270 */
[----:B------:R-:W-:Y:S01]  /*b540*/  IMAD R45, R45, R156, R44 ;  /* 0x0000009c2d2d7224 */ /* 0x000fe200078e022c */
[----:B------:R-:W-:Y:S01]  /*b550*/  BSSY B1, `(.L_x_7392) ;  /* 0x0000013000017945 */ /* 0x000fe20003800000 */
[----:B------:R-:W-:-:S04]  /*b560*/  IMAD.WIDE.U32 R52, R156, R24, RZ ;  /* 0x000000189c347225 */ /* 0x000fc800078e00ff */
[----:B------:R-:W-:-:S06]  /*b570*/  IMAD.IADD R62, R45, 0x1, R53 ;  /* 0x000000012d3e7824 */ /* 0x000fcc00078e0235 */
[----:B------:R-:W-:Y:S05]  /*b580*/  @P3 BRA `(.L_x_7393) ;  /* 0x00000000003c3947 */ /* 0x000fea0003800000 */
[----:B------:R-:W2:Y:S01]  /*b590*/  @!P0 LDC.64 R54, c[0x0][0x2e8] ;  /* 0x0000ba00ff368b82 */ /* 0x000ea20000000a00 */
[----:B------:R-:W3:Y:S01]  /*b5a0*/  @!P0 LDS.128 R44, [R5+0x1e400] ;  /* 0x01e40000052c8984 */ /* 0x000ee20000000c00 */
[----:B------:R-:W-:Y:S01]  /*b5b0*/  @!P0 IADD3 R58, P3, R15, R52, RZ ;  /* 0x000000340f3a8210 */ /* 0x000fe20007f7e0ff */
[----:B------:R-:W-:Y:S02]  /*b5c0*/  ULDC.64 UR4, c[0x0][0x208] ;  /* 0x0000820000047ab9 */ /* 0x000fe40000000a00 */
[----:B0-----:R-:W0:Y:S02]  /*b5d0*/  @!P1 LDS.128 R48, [R5+0x23c00] ;  /* 0x023c000005309984 */ /* 0x001e240000000c00 */
[----:B------:R-:W-:Y:S01]  /*b5e0*/  @!P0 IMAD.X R59, R62, 0x1, R11, P3 ;  /* 0x000000013e3b8824 */ /* 0x000fe200018e060b */
[----:B------:R-:W4:Y:S01]  /*b5f0*/  @!P1 LDC.64 R56, c[0x0][0x2e8] ;  /* 0x0000ba00ff389b82 */ /* 0x000f220000000a00 */
[----:B--2---:R-:W-:-:S04]  /*b600*/  @!P0 LEA R54, P3, R58, R54, 0x1 ;  /* 0x000000363a368211 */ /* 0x004fc800078608ff */
[----:B------:R-:W-:Y:S02]  /*b610*/  @!P0 LEA.HI.X R55, R58, R55, R59, 0x1, P3 ;  /* 0x000000373a378211 */ /* 0x000fe400018f0c3b */
[----:B------:R-:W-:-:S05]  /*b620*/  @!P1 IADD3 R58, P3, R12, R52, RZ ;  /* 0x000000340c3a9210 */ /* 0x000fca0007f7e0ff */
[----:B------:R-:W-:Y:S01]  /*b630*/  @!P1 IMAD.X R59, R62, 0x1, R7, P3 ;  /* 0x000000013e3b9824 */ /* 0x000fe200018e0607 */
[----:B----4-:R-:W-:-:S04]  /*b640*/  @!P1 LEA R56, P3, R58, R56, 0x1 ;  /* 0x000000383a389211 */ /* 0x010fc800078608ff */
[----:B------:R-:W-:Y:S01]  /*b650*/  @!P1 LEA.HI.X R57, R58, R57, R59, 0x1, P3 ;  /* 0x000000393a399211 */ /* 0x000fe200018f0c3b */
[----:B---3--:R2:W-:Y:S04]  /*b660*/  @!P0 STG.E.128 desc[UR4][R54.64], R44 ;  /* 0x0000002c36008986 */ /* 0x0085e8000c101d04 */
[----:B0-----:R2:W-:Y:S04]  /*b670*/  @!P1 STG.E.128 desc[UR4][R56.64], R48 ;  /* 0x0000003038009986 */ /* 0x0015e8000c101d04 */
.L_x_7393:
[----:B------:R-:W-:Y:S05]  /*b680*/  BSYNC B1 ;  /* 0x0000000000017941 */ /* 0x000fea0003800000 */
.L_x_7392:
[----:B--2---:R-:W-:Y:S01]  /*b690*/  VIADD R44, R22, 0x20 ;  /* 0x00000020162c7836 */ /* 0x004fe20000000000 */
[----:B------:R-:W-:Y:S04]  /*b6a0*/  BSSY B1, `(.L_x_7394) ;  /* 0x0000014000017945 */ /* 0x000fe80003800000 */
[----:B------:R-:W-:-:S13]  /*b6b0*/  ISETP.GE.AND P3, PT, R44, R4, PT ;  /* 0x000000042c00720c */ /* 0x000fda0003f66270 */
[----:B------:R-:W-:Y:S05]  /*b6c0*/  @P3 BRA `(.L_x_7395) ;  /* 0x0000000000443947 */ /* 0x000fea0003800000 */
[----:B------:R-:W2:Y:S01]  /*b6d0*/  @!P0 LDC.64 R54, c[0x0][0x2e8] ;  /* 0x0000ba00ff368b82 */ /* 0x000ea20000000a00 */
[----:B------:R-:W3:Y:S01]  /*b6e0*/  @!P0 LDS.128 R44, [R5+0x1f400] ;  /* 0x01f40000052c8984 */ /* 0x000ee20000000c00 */
[----:B------:R-:W-:Y:S01]  /*b6f0*/  IADD3 R60, P3, R116, R52, RZ ;  /* 0x00000034743c7210 */ /* 0x000fe20007f7e0ff */
[----:B------:R-:W-:Y:S02]  /*b700*/  ULDC.64 UR4, c[0x0][0x208] ;  /* 0x0000820000047ab9 */ /* 0x000fe40000000a00 */
[----:B0-----:R-:W0:Y:S02]  /*b710*/  @!P1 LDS.128 R48, [R5+0x24c00] ;  /* 0x024c000005309984 */ /* 0x001e240000000c00 */
[----:B------:R-:W-:Y:S01]  /*b720*/  IMAD.X R64, R62, 0x1, R117, P3 ;  /* 0x000000013e407824 */ /* 0x000fe200018e0675 */
[----:B------:R-:W4:Y:S01]  /*b730*/  @!P1 LDC.64 R56, c[0x0][0x2e8] ;  /* 0x0000ba00ff389b82 */ /* 0x000f220000000a00 */
[----:B------:R-:W-:-:S05]  /*b740*/  @!P0 IADD3 R58, P3, R60, R15, RZ ;  /* 0x0000000f3c3a8210 */ /* 0x000fca0007f7e0ff */
[----:B------:R-:W-:Y:S01]  /*b750*/  @!P0 IMAD.X R59, R64, 0x1, R11, P3 ;  /* 0x00000001403b8824 */ /* 0x000fe200018e060b */
        /* <DEDUP_REMOVED lines=8> */
.L_x_7395:
[----:B------:R-:W-:Y:S05]  /*b7e0*/  BSYNC B1 ;  /* 0x0000000000017941 */ /* 0x000fea0003800000 */
.L_x_7394:
[----:B--2---:R-:W-:Y:S01]  /*b7f0*/  VIADD R44, R22, 0x40 ;  /* 0x00000040162c7836 */ /* 0x004fe20000000000 */
[----:B------:R-:W-:Y:S04]  /*b800*/  BSSY B1, `(.L_x_7396) ;  /* 0x0000014000017945 */ /* 0x000fe80003800000 */
[----:B------:R-:W-:-:S13]  /*b810*/  ISETP.GE.AND P3, PT, R44, R4, PT ;  /* 0x000000042c00720c */ /* 0x000fda0003f66270 */
[----:B------:R-:W-:Y:S05]  /*b820*/  @P3 BRA `(.L_x_7397) ;  /* 0x0000000000443947 */ /* 0x000fea0003800000 */
[----:B------:R-:W2:Y:S01]  /*b830*/  @!P0 LDC.64 R54, c[0x0][0x2e8] ;  /* 0x0000ba00ff368b82 */ /* 0x000ea20000000a00 */
[----:B------:R-:W3:Y:S01]  /*b840*/  @!P0 LDS.128 R44, [R5+0x20400] ;  /* 0x02040000052c8984 */ /* 0x000ee20000000c00 */
[----:B------:R-:W-:Y:S01]  /*b850*/  LEA R60, P3, R42, R52, 0x6 ;  /* 0x000000342a3c7211 */ /* 0x000fe200078630ff */
        /* <DEDUP_REMOVED lines=14> */
.L_x_7397:
[----:B------:R-:W-:Y:S05]  /*b940*/  BSYNC B1 ;  /* 0x0000000000017941 */ /* 0x000fea0003800000 */
.L_x_7396:
[----:B--2---:R-:W-:Y:S01]  /*b950*/  VIADD R44, R22, 0x60 ;  /* 0x00000060162c7836 */ /* 0x004fe20000000000 */
[----:B------:R-:W-:Y:S04]  /*b960*/  BSSY B1, `(.L_x_7398) ;  /* 0x0000018000017945 */ /* 0x000fe80003800000 */
[----:B------:R-:W-:-:S13]  /*b970*/  ISETP.GE.AND P3, PT, R44, R4, PT ;  /* 0x000000042c00720c */ /* 0x000fda0003f66270 */
[----:B------:R-:W-:Y:S05]  /*b980*/  @P3 BRA `(.L_x_7399) ;  /* 0x0000000000543947 */ /* 0x000fea0003800000 */
[----:B------:R-:W2:Y:S01]  /*b990*/  LDC.64 R58, c[0x0][0x300] ;  /* 0x0000c000ff3a7b82 */ /* 0x000ea20000000a00 */
[----:B------:R-:W3:Y:S01]  /*b9a0*/  @!P0 LDS.128 R44, [R5+0x21400] ;  /* 0x02140000052c8984 */ /* 0x000ee20000000c00 */
[----:B------:R-:W-:Y:S01]  /*b9b0*/  IMAD.MOV.U32 R60, RZ, RZ, R52 ;  /* 0x000000ffff3c7224 */ /* 0x000fe200078e0034 */
[----:B------:R-:W-:Y:S01]  /*b9c0*/  ULDC.64 UR4, c[0x0][0x208] ;  /* 0x0000820000047ab9 */ /* 0x000fe20000000a00 */
[----:B------:R-:W-:Y:S01]  /*b9d0*/  IMAD.MOV.U32 R61, RZ, RZ, R62 ;  /* 0x000000ffff3d7224 */ /* 0x000fe200078e003e */
[----:B0-----:R-:W0:Y:S03]  /*b9e0*/  @!P1 LDS.128 R48, [R5+0x26c00] ;  /* 0x026c000005309984 */ /* 0x001e260000000c00 */
[----:B------:R-:W4:Y:S08]  /*b9f0*/  @!P0 LDC.64 R54, c[0x0][0x2e8] ;  /* 0x0000ba00ff368b82 */ /* 0x000f300000000a00 */
[----:B------:R-:W5:Y:S01]  /*ba00*/  @!P1 LDC.64 R56, c[0x0][0x2e8] ;  /* 0x0000ba00ff389b82 */ /* 0x000f620000000a00 */
[----:B--2---:R-:W-:-:S04]  /*ba10*/  IMAD.WIDE.U32 R60, R58, 0x60, R60 ;  /* 0x000000603a3c7825 */ /* 0x004fc800078e003c */
[----:B------:R-:W-:Y:S01]  /*ba20*/  IMAD R59, R59, 0x60, RZ ;  /* 0x000000603b3b7824 */ /* 0x000fe200078e02ff */
[----:B------:R-:W-:-:S03]  /*ba30*/  @!P0 IADD3 R58, P3, R15, R60, RZ ;  /* 0x0000003c0f3a8210 */ /* 0x000fc60007f7e0ff */
[----:B------:R-:W-:-:S04]  /*ba40*/  IMAD.IADD R64, R61, 0x1, R59 ;  /* 0x000000013d407824 */ /* 0x000fc800078e023b */
[----:B------:R-:W-:Y:S01]  /*ba50*/  @!P0 IMAD.X R59, R64, 0x1, R11, P3 ;  /* 0x00000001403b8824 */ /* 0x000fe200018e060b */
[----:B----4-:R-:W-:-:S04]  /*ba60*/  @!P0 LEA R54, P3, R58, R54, 0x1 ;  /* 0x000000363a368211 */ /* 0x010fc800078608ff */
[----:B------:R-:W-:Y:S02]  /*ba70*/  @!P0 LEA.HI.X R55, R58, R55, R59, 0x1, P3 ;  /* 0x000000373a378211 */ /* 0x000fe400018f0c3b */
[----:B------:R-:W-:-:S03]  /*ba80*/  @!P1 IADD3 R60, P3, R12, R60, RZ ;  /* 0x0000003c0c3c9210 */ /* 0x000fc60007f7e0ff */
[----:B---3--:R2:W-:Y:S02]  /*ba90*/  @!P0 STG.E.128 desc[UR4][R54.64], R44 ;  /* 0x0000002c36008986 */ /* 0x0085e4000c101d04 */
[----:B------:R-:W-:Y:S01]  /*baa0*/  @!P1 IMAD.X R58, R64, 0x1, R7, P3 ;  /* 0x00000001403a9824 */ /* 0x000fe200018e0607 */
[----:B-----5:R-:W-:-:S04]  /*bab0*/  @!P1 LEA R56, P3, R60, R56, 0x1 ;  /* 0x000000383c389211 */ /* 0x020fc800078608ff */
[----:B------:R-:W-:-:S05]  /*bac0*/  @!P1 LEA.HI.X R57, R60, R57, R58, 0x1, P3 ;  /* 0x000000393c399211 */ /* 0x000fca00018f0c3a */
[----:B0-----:R2:W-:Y:S04]  /*bad0*/  @!P1 STG.E.128 desc[UR4][R56.64], R48 ;  /* 0x0000003038009986 */ /* 0x0015e8000c101d04 */
.L_x_7399:
[----:B------:R-:W-:Y:S05]  /*bae0*/  BSYNC B1 ;  /* 0x0000000000017941 */ /* 0x000fea0003800000 */
.L_x_7398:
        /* <DEDUP_REMOVED lines=21> */
.L_x_7401:
[----:B------:R-:W-:Y:S05]  /*bc40*/  BSYNC B1 ;  /* 0x0000000000017941 */ /* 0x000fea0003800000 */
.L_x_7400:
[----:B--2---:R-:W-:-:S05]  /*bc50*/  VIADD R44, R22, 0xa0 ;  /* 0x000000a0162c7836 */ /* 0x004fca0000000000 */
[----:B------:R-:W-:-:S13]  /*bc60*/  ISETP.GE.AND P3, PT, R44, R4, PT ;  /* 0x000000042c00720c */ /* 0x000fda0003f66270 */
[----:B------:R-:W-:Y:S05]  /*bc70*/  @P3 BRA `(.L_x_7353) ;  /* 0x0000000000503947 */ /* 0x000fea0003800000 */
[----:B------:R-:W2:Y:S01]  /*bc80*/  LDC.64 R58, c[0x0][0x300] ;  /* 0x0000c000ff3a7b82 */ /* 0x000ea20000000a00 */
[----:B------:R-:W3:Y:S01]  /*bc90*/  @!P0 LDS.128 R44, [R5+0x23400] ;  /* 0x02340000052c8984 */ /* 0x000ee20000000c00 */
[----:B------:R-:W-:Y:S01]  /*bca0*/  IMAD.MOV.U32 R53, RZ, RZ, R62 ;  /* 0x000000ffff357224 */ /* 0x000fe200078e003e */
[----:B------:R-:W-:Y:S02]  /*bcb0*/  ULDC.64 UR4, c[0x0][0x208] ;  /* 0x0000820000047ab9 */ /* 0x000fe40000000a00 */
[----:B0-----:R-:W0:Y:S03]  /*bcc0*/  @!P1 LDS.128 R48, [R5+0x28c00] ;  /* 0x028c000005309984 */ /* 0x001e260000000c00 */
[----:B------:R-:W4:Y:S08]  /*bcd0*/  @!P0 LDC.64 R54, c[0x0][0x2e8] ;  /* 0x0000ba00ff368b82 */ /* 0x000f300000000a00 */
[----:B------:R-:W5:Y:S01]  /*bce0*/  @!P1 LDC.64 R56, c[0x0][0x2e8] ;  /* 0x0000ba00ff389b82 */ /* 0x000f620000000a00 */
[----:B--2---:R-:W-:-:S04]  /*bcf0*/  IMAD.WIDE.U32 R52, R58, 0xa0, R52 ;  /* 0x000000a03a347825 */ /* 0x004fc800078e0034 */
[----:B------:R-:W-:-:S04]  /*bd00*/  IMAD R59, R59, 0xa0, RZ ;  /* 0x000000a03b3b7824 */ /* 0x000fc800078e02ff */
[----:B------:R-:W-:Y:S01]  /*bd10*/  IMAD.IADD R60, R53, 0x1, R59 ;  /* 0x00000001353c7824 */ /* 0x000fe200078e023b */
[----:B------:R-:W-:-:S05]  /*bd20*/  @!P0 IADD3 R53, P3, R15, R52, RZ ;  /* 0x000000340f358210 */ /* 0x000fca0007f7e0ff */
        /* <DEDUP_REMOVED lines=9> */
.L_x_7353:
[----:B------:R-:W-:Y:S05]  /*bdc0*/  BSYNC B0 ;  /* 0x0000000000007941 */ /* 0x000fea0003800000 */
.L_x_7295:
        /* <DEDUP_REMOVED lines=17> */
.L_x_7403:
[----:B------:R-:W-:Y:S05]  /*bee0*/  BSYNC B0 ;  /* 0x0000000000007941 */ /* 0x000fea0003800000 */
.L_x_7402:
[----:B------:R-:W2:Y:S01]  /*bef0*/  SYNCS.PHASECHK.TRANS64.TRYWAIT P2, [R3+URZ+0x348b0], R0 ;  /* 0x0348b000030075a7 */ /* 0x000ea2000804017f */
[----:B------:R-:W-:Y:S01]  /*bf00*/  ULDC UR61, c[0x0][0x2f4] ;  /* 0x0000bd00003d7ab9 */ /* 0x000fe20000000800 */
[----:B------:R-:W-:Y:S01]  /*bf10*/  ULDC.64 UR38, c[0x0][0x328] ;  /* 0x0000ca0000267ab9 */ /* 0x000fe20000000a00 */
[----:B------:R-:W-:Y:S01]  /*bf20*/  ULDC.64 UR36, c[0x0][0x318] ;  /* 0x0000c60000247ab9 */ /* 0x000fe20000000a00 */
[----:B------:R-:W-:Y:S04]  /*bf30*/  BSSY B0, `(.L_x_7404) ;  /* 0x0000002000007945 */ /* 0x000fe80003800000 */
[----:B--2---:R-:W-:Y:S05]  /*bf40*/  @!P2 BRA `(.L_x_7405) ;  /* 0x000001bc0008a947 */ /* 0x004fea0003800000 */
.L_x_7667:
[----:B------:R-:W-:Y:S05]  /*bf50*/  BSYNC B0 ;  /* 0x0000000000007941 */ /* 0x000fea0003800000 */
.L_x_7404:
[----:B------:R-:W-:Y:S01]  /*bf60*/  ISETP.GE.AND P2, PT, R22, R4, PT ;  /* 0x000000041600720c */ /* 0x000fe20003f46270 */
[----:B------:R-:W-:Y:S01]  /*bf70*/  BSSY B0, `(.L_x_7406) ;  /* 0x0000012000007945 */ /* 0x000fe20003800000 */
[----:B------:R-:W-:-:S11]  /*bf80*/  IMAD.WIDE R48, R24, 0xb0, R118 ;  /* 0x000000b018307825 */ /* 0x000fd600078e0276 */
[----:B------:R-:W-:Y:S05]  /*bf90*/  @P2 BRA `(.L_x_7407) ;  /* 0x00000000003c2947 */ /* 0x000fea0003800000 */
[----:B------:R-:W-:Y:S01]  /*bfa0*/  IMAD R47, R49, UR38, RZ ;  /* 0x00000026312f7c24 */ /* 0x000fe2000f8e02ff */
[----:B------:R-:W-:Y:S01]  /*bfb0*/  ULDC.64 UR4, c[0x0][0x208] ;  /* 0x0000820000047ab9 */ /* 0x000fe20000000a00 */
[----:B-1----:R-:W-:Y:S02]  /*bfc0*/  IMAD.MOV.U32 R44, RZ, RZ, R102 ;  /* 0x000000ffff2c7224 */ /* 0x002fe400078e0066 */
[----:B------:R-:W-:Y:S02]  /*bfd0*/  IMAD.MOV.U32 R45, RZ, RZ, R6 ;  /* 0x000000ffff2d7224 */ /* 0x000fe400078e0006 */
[C---:B------:R-:W-:Y:S02]  /*bfe0*/  IMAD R47, R48.reuse, UR39, R47 ;  /* 0x00000027302f7c24 */ /* 0x040fe4000f8e022f */
[----:B------:R-:W-:-:S04]  /*bff0*/  IMAD.WIDE.U32 R44, R48, UR38, R44 ;  /* 0x00000026302c7c25 */ /* 0x000fc8000f8e002c */
[----:B------:R-:W-:Y:S01]  /*c000*/  IMAD.IADD R45, R45, 0x1, R47 ;  /* 0x000000012d2d7824 */ /* 0x000fe200078e022f */
[----:B------:R-:W-:-:S04]  /*c010*/  LEA R50, P2, R44, UR36, 0x1 ;  /* 0x000000242c327c11 */ /* 0x000fc8000f8408ff */
[----:B0-----:R-:W-:Y:S02]  /*c020*/  LEA.HI.X R51, R44, UR37, R45, 0x1, P2 ;  /* 0x000000252c337c11 */ /* 0x001fe400090f0c2d */
[----:B------:R-:W-:-:S13]  /*c030*/  ISETP.GE.AND P2, PT, R16, UR61, PT ;  /* 0x0000003d10007c0c */ /* 0x000fda000bf46270 */
[----:B------:R-:W0:Y:S04]  /*c040*/  @!P2 LDS.128 R44, [R5+0x400] ;  /* 0x00040000052ca984 */ /* 0x000e280000000c00 */
[----:B0-----:R-:W-:Y:S01]  /*c050*/  @!P2 STG.E.128 desc[UR4][R50.64], R44 ;  /* 0x0000002c3200a986 */ /* 0x001fe2000c101d04 */
[----:B------:R-:W-:-:S13]  /*c060*/  ISETP.GE.AND P2, PT, R221, UR61, PT ;  /* 0x0000003ddd007c0c */ /* 0x000fda000bf46270 */
[----:B------:R-:W0:Y:S04]  /*c070*/  @!P2 LDS.128 R44, [R5+0x5c00] ;  /* 0x005c0000052ca984 */ /* 0x000e280000000c00 */
[----:B0-----:R3:W-:Y:S02]  /*c080*/  @!P2 STG.E.128 desc[UR4][R50.64+0x80], R44 ;  /* 0x0000802c3200a986 */ /* 0x0017e4000c101d04 */
.L_x_7407:
[----:B------:R-:W-:Y:S05]  /*c090*/  BSYNC B0 ;  /* 0x0000000000007941 */ /* 0x000fea0003800000 */
.L_x_7406:
[----:B0-2---:R-:W-:Y:S01]  /*c0a0*/  VIADD R0, R22, 0x20 ;  /* 0x0000002016007836 */ /* 0x005fe20000000000 */
[----:B------:R-:W-:Y:S04]  /*c0b0*/  BSSY B0, `(.L_x_7408) ;  /* 0x0000014000007945 */ /* 0x000fe80003800000 */
[----:B------:R-:W-:-:S13]  /*c0c0*/  ISETP.GE.AND P2, PT, R0, R4, PT ;  /* 0x000000040000720c */ /* 0x000fda0003f46270 */
[----:B------:R-:W-:Y:S05]  /*c0d0*/  @P2 BRA `(.L_x_7409) ;  /* 0x0000000000442947 */ /* 0x000fea0003800000 */
[----:B---3--:R-:W-:Y:S01]  /*c0e0*/  IADD3 R47, P2, R48, 0x20, RZ ;  /* 0x00000020302f7810 */ /* 0x008fe20007f5e0ff */
[----:B-1----:R-:W-:Y:S01]  /*c0f0*/  IMAD.MOV.U32 R44, RZ, RZ, R102 ;  /* 0x000000ffff2c7224 */ /* 0x002fe200078e0066 */
[----:B------:R-:W-:Y:S01]  /*c100*/  ULDC.64 UR4, c[0x0][0x208] ;  /* 0x0000820000047ab9 */ /* 0x000fe20000000a00 */
[----:B------:R-:W-:Y:S01]  /*c110*/  IMAD.MOV.U32 R45, RZ, RZ, R6 ;  /* 0x000000ffff2d7224 */ /* 0x000fe200078e0006 */
[----:B------:R-:W-:Y:S01]  /*c120*/  IADD3.X R0, RZ, R49, RZ, P2, !PT ;  /* 0x00000031ff007210 */ /* 0x000fe200017fe4ff */
[----:B------:R-:W-:-:S04]  /*c130*/  IMAD.WIDE.U32 R44, R47, UR38, R44 ;  /* 0x000000262f2c7c25 */ /* 0x000fc8000f8e002c */
[----:B------:R-:W-:Y:S01]  /*c140*/  IMAD R0, R0, UR38, RZ ;  /* 0x0000002600007c24 */ /* 0x000fe2000f8e02ff */
[----:B------:R-:W-:-:S03]  /*c150*/  LEA R50, P2, R44, UR36, 0x1 ;  /* 0x000000242c327c11 */ /* 0x000fc6000f8408ff */
[----:B------:R-:W-:-:S04]  /*c160*/  IMAD R47, R47, UR39, R0 ;  /* 0x000000272f2f7c24 */ /* 0x000fc8000f8e0200 */
[----:B------:R-:W-:-:S05]  /*c170*/  IMAD.IADD R45, R45, 0x1, R47 ;  /* 0x000000012d2d7824 */ /* 0x000fca00078e022f */
[----:B------:R-:W-:Y:S02]  /*c180*/  LEA.HI.X R51, R44, UR37, R45, 0x1, P2 ;  /* 0x000000252c337c11 */ /* 0x000fe400090f0c2d */
[----:B------:R-:W-:-:S13]  /*c190*/  ISETP.GE.AND P2, PT, R16, UR61, PT ;  /* 0x0000003d10007c0c */ /* 0x000fda000bf46270 */
[----:B------:R-:W0:Y:S04]  /*c1a0*/  @!P2 LDS.128 R44, [R5+0x1400] ;  /* 0x00140000052ca984 */ /* 0x000e280000000c00 */
[----:B0-----:R-:W-:Y:S01]  /*c1b0*/  @!P2 STG.E.128 desc[UR4][R50.64], R44 ;  /* 0x0000002c3200a986 */ /* 0x001fe2000c101d04 */
[----:B------:R-:W-:-:S13]  /*c1c0*/  ISETP.GE.AND P2, PT, R221, UR61, PT ;  /* 0x0000003ddd007c0c */ /* 0x000fda000bf46270 */
[----:B------:R-:W0:Y:S04]  /*c1d0*/  @!P2 LDS.128 R44, [R5+0x6c00] ;  /* 0x006c0000052ca984 */ /* 0x000e280000000c00 */
[----:B0-----:R0:W-:Y:S02]  /*c1e0*/  @!P2 STG.E.128 desc[UR4][R50.64+0x80], R44 ;  /* 0x0000802c3200a986 */ /* 0x0011e4000c101d04 */
.L_x_7409:
[----:B------:R-:W-:Y:S05]  /*c1f0*/  BSYNC B0 ;  /* 0x0000000000007941 */ /* 0x000fea0003800000 */
.L_x_7408:
[----:B------:R-:W-:Y:S01]  /*c200*/  VIADD R0, R22, 0x40 ;  /* 0x0000004016007836 */ /* 0x000fe20000000000 */
[----:B------:R-:W-:Y:S04]  /*c210*/  BSSY B0, `(.L_x_7410) ;  /* 0x0000014000007945 */ /* 0x000fe80003800000 */
[----:B------:R-:W-:-:S13]  /*c220*/  ISETP.GE.AND P2, PT, R0, R4, PT ;  /* 0x000000040000720c */ /* 0x000fda0003f46270 */
[----:B------:R-:W-:Y:S05]  /*c230*/  @P2 BRA `(.L_x_7411) ;  /* 0x0000000000442947 */ /* 0x000fea0003800000 */
[----:B0--3--:R-:W-:Y:S01]  /*c240*/  IADD3 R47, P2, R48, 0x40, RZ ;  /* 0x00000040302f7810 */ /* 0x009fe20007f5e0ff */
[----:B-1----:R-:W-:Y:S01]  /*c250*/  IMAD.MOV.U32 R44, RZ, RZ, R102 ;  /* 0x000000ffff2c7224 */ /* 0x002fe200078e0066 */
[----:B------:R-:W-:Y:S01]  /*c260*/  ULDC.64 UR4, c[0x0][0x208] ;  /* 0x0000820000047ab9 */ /* 0x000fe20000000a00 */
[----:B------:R-:W-:Y:S02]  /*c270*/  IMAD.MOV.U32 R45, RZ, RZ, R6 ;  /* 0x000000ffff2d7224 */ /* 0x000fe400078e0006 */
[----:B------:R-:W-:Y:S02]  /*c280*/  IMAD.X R0, RZ, RZ, R49, P2 ;  /* 0x000000ffff007224 */ /* 0x000fe400010e0631 */
        /* <DEDUP_REMOVED lines=12> */
.L_x_7411:
[----:B------:R-:W-:Y:S05]  /*c350*/  BSYNC B0 ;  /* 0x0000000000007941 */ /* 0x000fea0003800000 */
.L_x_7410:
[----:B------:R-:W-:Y:S01]  /*c360*/  VIADD R0, R22, 0x60 ;  /* 0x0000006016007836 */ /* 0x000fe20000000000 */
[----:B------:R-:W-:Y:S04]  /*c370*/  BSSY B0, `(.L_x_7412) ;  /* 0x0000014000007945 */ /* 0x000fe80003800000 */
[----:B------:R-:W-:-:S13]  /*c380*/  ISETP.GE.AND P2, PT, R0, R4, PT ;  /* 0x000000040000720c */ /* 0x000fda0003f46270 */
[----:B------:R-:W-:Y:S05]  /*c390*/  @P2 BRA `(.L_x_7413) ;  /* 0x0000000000442947 */ /* 0x000fea0003800000 */
[----:B0-23--:R-:W-:Y:S01]  /*c3a0*/  IADD3 R47, P2, R48, 0x60, RZ ;  /* 0x00000060302f7810 */ /* 0x00dfe20007f5e0ff */
        /* <DEDUP_REMOVED lines=16> */
.L_x_7413:
[----:B------:R-:W-:Y:S05]  /*c4b0*/  BSYNC B0 ;  /* 0x0000000000007941 */ /* 0x000fea0003800000 */
.L_x_7412:
[----:B------:R-:W-:Y:S01]  /*c4c0*/  VIADD R0, R22, 0x80 ;  /* 0x0000008016007836 */ /* 0x000fe20000000000 */
[----:B------:R-:W-:Y:S04]  /*c4d0*/  BSSY B0, `(.L_x_7414) ;  /* 0x0000014000007945 */ /* 0x000fe80003800000 */
[----:B------:R-:W-:-:S13]  /*c4e0*/  ISETP.GE.AND P2, PT, R0, R4, PT ;  /* 0x000000040000720c */ /* 0x000fda0003f46270 */
[----:B------:R-:W-:Y:S05]  /*c4f0*/  @P2 BRA `(.L_x_7415) ;  /* 0x0000000000442947 */ /* 0x000fea0003800000 */
[----:B0-234-:R-:W-:Y:S01]  /*c500*/  IADD3 R47, P2, R48, 0x80, RZ ;  /* 0x00000080302f7810 */ /* 0x01dfe20007f5e0ff */
        /* <DEDUP_REMOVED lines=16> */
.L_x_7415:
[----:B------:R-:W-:Y:S05]  /*c610*/  BSYNC B0 ;  /* 0x0000000000007941 */ /* 0x000fea0003800000 */
.L_x_7414:
        /* <DEDUP_REMOVED lines=10> */
[----:B------:R-:W-:-:S04]  /*c6c0*/  IMAD R48, R48, UR38, RZ ;  /* 0x0000002630307c24 */ /* 0x000fc8000f8e02ff */
[----:B------:R-:W-:Y:S01]  /*c6d0*/  IMAD R47, R47, UR39, R48 ;  /* 0x000000272f2f7c24 */ /* 0x000fe2000f8e0230 */
[----:B------:R-:W-:-:S03]  /*c6e0*/  LEA R48, P2, R44, UR36, 0x1 ;  /* 0x000000242c307c11 */ /* 0x000fc6000f8408ff */
        /* <DEDUP_REMOVED lines=8> */
.L_x_7417:
[----:B------:R-:W-:Y:S05]  /*c770*/  BSYNC B0 ;  /* 0x0000000000007941 */ /* 0x000fea0003800000 */
.L_x_7416:
[----:B------:R-:W5:Y:S01]  /*c780*/  LDL R0, [R1+0x4] ;  /* 0x0000040001007983 */ /* 0x000f620000100800 */
[----:B------:R-:W-:Y:S02]  /*c790*/  VIADD R23, R23, 0x1 ;  /* 0x0000000117177836 */ /* 0x000fe40000000000 */
[----:B------:R-:W-:Y:S01]  /*c7a0*/  @!P3 VIADD R3, R3, 0x348c0 ;  /* 0x000348c00303b836 */ /* 0x000fe20000000000 */
[----:B------:R-:W-:Y:S01]  /*c7b0*/  @!PT LDS RZ, [RZ] ;  /* 0x00000000fffff984 */ /* 0x000fe20000000800 */
[----:B------:R-:W-:Y:S01]  /*c7c0*/  @!PT LDS RZ, [RZ] ;  /* 0x00000000fffff984 */ /* 0x000fe20000000800 */
[----:B------:R-:W-:Y:S01]  /*c7d0*/  @!PT LDS RZ, [RZ] ;  /* 0x00000000fffff984 */ /* 0x000fe20000000800 */
[----:B------:R-:W-:Y:S01]  /*c7e0*/  @!PT LDS RZ, [RZ] ;  /* 0x00000000fffff984 */ /* 0x000fe20000000800 */
[----:B------:R1:W-:Y:S06]  /*c7f0*/  MEMBAR.ALL.CTA ;  /* 0x0000000000007992 */ /* 0x0003ec0000008000 */
[----:B-1----:R-:W1:Y:S02]  /*c800*/  FENCE.VIEW.ASYNC.S ;  /* 0x00000000000073c6 */ /* 0x002e640000000000 */
[----:B-1----:R1:W-:Y:S01]  /*c810*/  BAR.SYNC.DEFER_BLOCKING R162, 0x80 ;  /* 0x000200a20000751d */ /* 0x0023e20000010000 */
[----:B------:R-:W-:-:S02]  /*c820*/  ISETP.NE.AND P2, PT, R23, 0x2, PT ;  /* 0x000000021700780c */ /* 0x000fc40003f45270 */
[----:B------:R-:W-:Y:S02]  /*c830*/  @!P3 PRMT R3, RZ, 0x654, R3 ;  /* 0x00000654ff03b816 */ /* 0x000fe40000000003 */
[----:B------:R-:W-:Y:S02]  /*c840*/  SEL R23, R23, RZ, P2 ;  /* 0x000000ff17177207 */ /* 0x000fe40001000000 */
[----:B------:R1:W-:Y:S01]  /*c850*/  @!P3 SYNCS.ARRIVE.TRANS64.RED.A1T0 RZ, [R3+URZ], RZ ;  /* 0x000000ff03ffb9a7 */ /* 0x0003e2000810043f */
[----:B-----5:R-:W-:Y:S02]  /*c860*/  LOP3.LUT P4, RZ, R0, 0x10, RZ, 0xc0, !PT ;  /* 0x0000001000ff7812 */ /* 0x020fe4000788c0ff */
[----:B------:R-:W-:-:S04]  /*c870*/  SEL R0, RZ, 0x1, P2 ;  /* 0x00000001ff007807 */ /* 0x000fc80001000000 */
[----:B------:R-:W-:-:S07]  /*c880*/  LOP3.LUT R223, R223, R0, RZ, 0x3c, !PT ;  /* 0x00000000dfdf7212 */ /* 0x000fce00078e3cff */
[----:B-1----:R-:W-:Y:S05]  /*c890*/  @P4 BRA `(.L_x_7418) ;  /* 0xffffff60008c4947 */ /* 0x002fea000383ffff */
[----:B------:R-:W1:Y:S01]  /*c8a0*/  S2R R4, SR_TID.X ;  /* 0x0000000000047919 */ /* 0x000e620000002100 */
[----:B------:R-:W-:Y:S02]  /*c8b0*/  PLOP3.LUT P0, PT, PT, PT, PT, 0x8, 0x0 ;  /* 0x000000000000781c */ /* 0x000fe40003f0e170 */
[----:B-1----:R-:W-:-:S04]  /*c8c0*/  SHF.R.U32.HI R4, RZ, 0x7, R4 ;  /* 0x00000007ff047819 */ /* 0x002fc80000011604 */
[----:B------:R-:W-:-:S13]  /*c8d0*/  ISETP.NE.AND P4, PT, R4, 0x1, PT ;  /* 0x000000010400780c */ /* 0x000fda0003f85270 */
[----:B------:R-:W-:Y:S06]  /*c8e0*/  @!P4 BAR.ARV 0x9, 0x100 ;  /* 0x024400000000cb1d */ /* 0x000fec0000002000 */
.L_x_7290:
[----:B------:R-:W-:Y:S01]  /*c8f0*/  ISETP.GE.AND P2, PT, R161, 0x1, PT ;  /* 0x00000001a100780c */ /* 0x000fe20003f46270 */
[----:B------:R-:W-:Y:S01]  /*c900*/  IMAD.MOV.U32 R0, RZ, RZ, RZ ;  /* 0x000000ffff007224 */ /* 0x000fe200078e00ff */
[----:B------:R-:W-:Y:S01]  /*c910*/  PLOP3.LUT P1, PT, PT, PT, PT, 0x80, 0x0 ;  /* 0x000000000000781c */ /* 0x000fe20003f2f070 */
[----:B------:R-:W-:Y:S01]  /*c920*/  IMAD.MOV.U32 R3, RZ, RZ, RZ ;  /* 0x000000ffff037224 */ /* 0x000fe200078e00ff */
[----:B------:R-:W-:Y:S01]  /*c930*/  CS2R R42, SRZ ;  /* 0x00000000002a7805 */ /* 0x000fe2000001ff00 */
[----:B------:R-:W-:Y:S01]  /*c940*/  IMAD.MOV.U32 R87, RZ, RZ, RZ ;  /* 0x000000ffff577224 */ /* 0x000fe200078e00ff */
[----:B------:R-:W-:Y:S02]  /*c950*/  CS2R R40, SRZ ;  /* 0x0000000000287805 */ /* 0x000fe4000001ff00 */
[----:B0-234-:R-:W-:Y:S02]  /*c960*/  CS2R R46, SRZ ;  /* 0x00000000002e7805 */ /* 0x01dfe4000001ff00 */
        /* <DEDUP_REMOVED lines=26> */
[----:B------:R-:W-:-:S02]  /*cb10*/  IMAD.MOV.U32 R105, RZ, RZ, RZ ;  /* 0x000000ffff697224 */ /* 0x000fc400078e00ff */
[----:B------:R-:W-:Y:S02]  /*cb20*/  IMAD.MOV.U32 R108, RZ, RZ, RZ ;  /* 0x000000ffff6c7224 */ /* 0x000fe400078e00ff */
[----:B------:R-:W-:Y:S02]  /*cb30*/  IMAD.MOV.U32 R10, RZ, RZ, RZ ;  /* 0x000000ffff0a7224 */ /* 0x000fe400078e00ff */
[----:B------:R-:W-:Y:S01]  /*cb40*/  IMAD.MOV.U32 R110, RZ, RZ, RZ ;  /* 0x000000ffff6e7224 */ /* 0x000fe200078e00ff */
[----:B------:R-:W-:Y:S06]  /*cb50*/  @P0 BRA `(.L_x_7419) ;  /* 0x00000000000c0947 */ /* 0x000fec0003800000 */
[----:B------:R-:W0:Y:S01]  /*cb60*/  FENCE.VIEW.ASYNC.G ;  /* 0x00000000000073c6 */ /* 0x000e220000000100 */
[----:B------:R-:W-:Y:S05]  /*cb70*/  WARPSYNC.ALL ;  /* 0x0000000000007948 */ /* 0x000fea0003800000 */
[----:B0-----:R-:W-:Y:S06]  /*cb80*/  BAR.ARV 0xc, 0x180 ;  /* 0x0306000000007b1d */ /* 0x001fec0000002000 */
.L_x_7419:
[----:B------:R-:W-:Y:S02]  /*cb90*/  IMAD.MOV.U32 R104, RZ, RZ, RZ ;  /* 0x000000ffff687224 */ /* 0x000fe400078e00ff */
[----:B------:R-:W-:Y:S01]  /*cba0*/  IMAD.MOV.U32 R11, RZ, RZ, RZ ;  /* 0x000000ffff0b7224 */ /* 0x000fe200078e00ff */
[----:B------:R-:W-:Y:S06]  /*cbb0*/  @!P2 BRA `(.L_x_7420) ;  /* 0x000001180038a947 */ /* 0x000fec0003800000 */
[----:B------:R-:W-:-:S03]  /*cbc0*/  UMOV UR4, 0xffffffff ;  /* 0xffffffff00047882 */ /* 0x000fc60000000000 */
[----:B------:R-:W-:Y:S05]  /*cbd0*/  BRA.DIV UR4, `(.L_x_7421) ;  /* 0x000001ae04f87947 */ /* 0x000fea000b800000 */
[----:B------:R-:W0:Y:S02]  /*cbe0*/  S2R R3, SR_TID.X ;  /* 0x0000000000037919 */ /* 0x000e240000002100 */
[----:B0-----:R-:W-:-:S05]  /*cbf0*/  VIADD R3, R3, 0xffffff80 ;  /* 0xffffff8003037836 */ /* 0x001fca0000000000 */
[----:B------:R-:W-:-:S04]  /*cc00*/  SHF.R.S32.HI R0, RZ, 0x1f, R3 ;  /* 0x0000001fff007819 */ /* 0x000fc80000011403 */
[----:B------:R-:W-:-:S04]  /*cc10*/  LEA.HI R0, R0, R3, RZ, 0x7 ;  /* 0x0000000300007211 */ /* 0x000fc800078f38ff */
[----:B------:R-:W-:-:S06]  /*cc20*/  SHF.R.S32.HI R0, RZ, 0x7, R0 ;  /* 0x00000007ff007819 */ /* 0x000fcc0000011400 */
[----:B------:R-:W0:Y:S04]  /*cc30*/  SHFL.IDX PT, R0, R0, RZ, 0x1f ;  /* 0x00001fff00007589 */ /* 0x000e2800000e0000 */
[----:B0-----:R0:W-:Y:S02]  /*cc40*/  STL [R1], R0 ;  /* 0x0000000001007387 */ /* 0x0011e40000100800 */
.L_x_7670:
[----:B0-----:R-:W2:Y:S04]  /*cc50*/  LDL R0, [R1+0x6c] ;  /* 0x00006c0001007983 */ /* 0x001ea80000100800 */
[----:B------:R-:W3:Y:S01]  /*cc60*/  LDL R3, [R1] ;  /* 0x0000000001037983 */ /* 0x000ee20000100800 */
[----:B--2---:R-:W-:Y:S02]  /*cc70*/  R2UR UR4, R0 ;  /* 0x00000000000472ca */ /* 0x004fe400000e0000 */
[----:B---3--:R-:W-:-:S04]  /*cc80*/  LEA.HI R0, R3, R3, RZ, 0x1 ;  /* 0x0000000303007211 */ /* 0x008fc800078f08ff */
[----:B------:R-:W-:-:S07]  /*cc90*/  LOP3.LUT R0, R0, 0x1e, RZ, 0xc0, !PT ;  /* 0x0000001e00007812 */ /* 0x000fce00078ec0ff */
[----:B------:R-:W-:Y:S01]  /*cca0*/  ULOP3.LUT UP0, URZ, UR4, 0x9f, URZ, 0xc0, !UPT ;  /* 0x0000009f043f7892 */ /* 0x000fe2000f80c03f */
[----:B------:R-:W-:-:S05]  /*ccb0*/  IMAD.IADD R0, R3, 0x1, -R0 ;  /* 0x0000000103007824 */ /* 0x000fca00078e0a00 */
        /* <DEDUP_REMOVED lines=9> */
[----:B-1----:R0:W1:Y:S01]  /*cd50*/  LDC.64 R14, c[0x4][R0] ;  /* 0x01000000000e7b82 */ /* 0x0020620000000a00 */
        /* <DEDUP_REMOVED lines=10> */
[----:B-1---5:R-:W-:Y:S05]  /*ce00*/  CALL.ABS.NOINC R14 ;  /* 0x000000000e007343 */ /* 0x022fea0003c00000 */
.L_x_7422:
        /* <DEDUP_REMOVED lines=8> */
[----:B------:R0:W2:Y:S03]  /*ce90*/  SYNCS.PHASECHK.TRANS64.TRYWAIT P0, [R2+URZ+0x34800], R3 ;  /* 0x03480003020075a7 */ /* 0x0000a6000800017f */
[----:B--2---:R-:W-:Y:S05]  /*cea0*/  @!P0 NANOSLEEP.SYNCS 0x989680 ;  /* 0x009896800000895d */ /* 0x004fea0003900000 */
[----:B------:R-:W2:Y:S01]  /*ceb0*/  @!P0 SYNCS.PHASECHK.TRANS64 P0, [R2+URZ+0x34800], R3 ;  /* 0x03480003020085a7 */ /* 0x000ea2000800007f */
[----:B------:R-:W-:Y:S04]  /*cec0*/  BSSY B0, `(.L_x_7424) ;  /* 0x0000006000007945 */ /* 0x000fe80003800000 */
[----:B--2---:R-:W-:Y:S05]  /*ced0*/  @P0 BRA `(.L_x_7425) ;  /* 0x0000000000100947 */ /* 0x004fea0003800000 */
.L_x_7426:
[----:B--2---:R2:W3:Y:S02]  /*cee0*/  SYNCS.PHASECHK.TRANS64.TRYWAIT P0, [R2+URZ+0x34800], R3 ;  /* 0x03480003020075a7 */ /* 0x0044e4000800017f */
[----:B---3--:R-:W-:Y:S05]  /*cef0*/  @!P0 NANOSLEEP.SYNCS 0x989680 ;  /* 0x009896800000895d */ /* 0x008fea0003900000 */
[----:B------:R-:W3:Y:S02]  /*cf00*/  @!P0 SYNCS.PHASECHK.TRANS64 P0, [R2+URZ+0x34800], R3 ;  /* 0x03480003020085a7 */ /* 0x000ee4000800007f */
[----:B---3--:R-:W-:Y:S05]  /*cf10*/  @!P0 BRA `(.L_x_7426) ;  /* 0xfffffffc00f08947 */ /* 0x008fea000383ffff */
.L_x_7425:
[----:B------:R-:W-:Y:S05]  /*cf20*/  BSYNC B0 ;  /* 0x0000000000007941 */ /* 0x000fea0003800000 */
.L_x_7424:
[----:B------:R-:W-:Y:S05]  /*cf30*/  BRA `(.L_x_7427) ;  /* 0x0000003c00247947 */ /* 0x000fea0003800000 */
.L_x_7423:
        /* <DEDUP_REMOVED lines=38> */
.L_x_7428:
[----:B------:R-:W2:Y:S01]  /*d1a0*/  LDL R20, [R1+0x30] ;  /* 0x0000300001147983 */ /* 0x000ea20000100800 */
[----:B------:R-:W-:Y:S01]  /*d1b0*/  ULDC.U8 UR4, c[0x0][0x410] ;  /* 0x0001040000047ab9 */ /* 0x000fe20000000000 */
[----:B------:R-:W-:Y:S01]  /*d1c0*/  R2UR UR5, R30 ;  /* 0x000000001e0572ca */ /* 0x000fe200000e0000 */
[----:B------:R-:W-:Y:S01]  /*d1d0*/  BSSY B0, `(.L_x_7429) ;  /* 0x0000397000007945 */ /* 0x000fe20003800000 */
[----:B------:R-:W-:Y:S01]  /*d1e0*/  ISETP.NE.AND P0, PT, RZ, UR4, PT ;  /* 0x00000004ff007c0c */ /* 0x000fe2000bf05270 */
[----:B------:R-:W-:-:S10]  /*d1f0*/  IMAD R5, R29, 0x80, R22 ;  /* 0x000000801d057824 */ /* 0x000fd400078e0216 */
[----:B--2---:R-:W-:Y:S02]  /*d200*/  LEA R21, R20, UR5, 0x1 ;  /* 0x0000000514157c11 */ /* 0x004fe4000f8e08ff */
[----:B------:R-:W-:Y:S05]  /*d210*/  @!P0 BRA `(.L_x_7430) ;  /* 0x0000001800a48947 */ /* 0x000fea0003800000 */
[----:B------:R-:W-:-:S03]  /*d220*/  UMOV UR4, 0xffffffff ;  /* 0xffffffff00047882 */ /* 0x000fc60000000000 */
[----:B------:R-:W-:Y:S05]  /*d230*/  BRA.DIV UR4, `(.L_x_7431) ;  /* 0x000001aa04a07947 */ /* 0x000fea000b800000 */
[----:B------:R0:W2:Y:S04]  /*d240*/  SHFL.IDX PT, R0, R25, RZ, 0x181f ;  /* 0x00181fff19007589 */ /* 0x0000a800000e0000 */
[----:B------:R0:W3:Y:S04]  /*d250*/  SHFL.IDX PT, R3, R24, RZ, 0x181f ;  /* 0x00181fff18037589 */ /* 0x0000e800000e0000 */
[----:B------:R0:W4:Y:S04]  /*d260*/  SHFL.IDX PT, R4, R27, RZ, 0x181f ;  /* 0x00181fff1b047589 */ /* 0x00012800000e0000 */
[----:B-1----:R0:W1:Y:S02]  /*d270*/  SHFL.IDX PT, R14, R26, RZ, 0x181f ;  /* 0x00181fff1a0e7589 */ /* 0x00206400000e0000 */
.L_x_7676:
[----:B------:R-:W5:Y:S01]  /*d280*/  LDL R7, [R1+0x60] ;  /* 0x0000600001077983 */ /* 0x000f620000100800 */
[----:B------:R-:W-:Y:S01]  /*d290*/  ULDC UR4, c[0x0][0x448] ;  /* 0x0001120000047ab9 */ /* 0x000fe20000000800 */
[----:B------:R-:W-:Y:S01]  /*d2a0*/  BSSY B1, `(.L_x_7432) ;  /* 0x0000024000017945 */ /* 0x000fe20003800000 */
[----:B------:R-:W-:Y:S01]  /*d2b0*/  IMAD R160, R160, UR4, RZ ;  /* 0x00000004a0a07c24 */ /* 0x000fe2000f8e02ff */
[----:B------:R-:W-:Y:S02]  /*d2c0*/  CS2R R8, SRZ ;  /* 0x0000000000087805 */ /* 0x000fe4000001ff00 */
[----:B------:R-:W-:Y:S02]  /*d2d0*/  CS2R R10, SRZ ;  /* 0x00000000000a7805 */ /* 0x000fe4000001ff00 */
[----:B------:R-:W-:Y:S02]  /*d2e0*/  CS2R R12, SRZ ;  /* 0x00000000000c7805 */ /* 0x000fe4000001ff00 */
[----:B------:R-:W-:-:S02]  /*d2f0*/  ISETP.GE.AND P0, PT, R5, R160, PT ;  /* 0x000000a00500720c */ /* 0x000fc40003f06270 */
[----:B-----5:R-:W-:-:S04]  /*d300*/  LEA.HI R6, R7, R7, RZ, 0x1 ;  /* 0x0000000707067211 */ /* 0x020fc800078f08ff */
[----:B------:R-:W-:-:S05]  /*d310*/  LOP3.LUT R6, R6, 0xfffffffe, RZ, 0xc0, !PT ;  /* 0xfffffffe06067812 */ /* 0x000fca00078ec0ff */
[----:B------:R-:W-:Y:S01]  /*d320*/  IMAD.IADD R5, R7, 0x1, -R6 ;  /* 0x0000000107057824 */ /* 0x000fe200078e0a06 */
[----:B------:R-:W-:-:S04]  /*d330*/  CS2R R6, SRZ ;  /* 0x0000000000067805 */ /* 0x000fc8000001ff00 */
[----:B------:R-:W-:Y:S01]  /*d340*/  SHF.L.U32 R5, R5, 0x1f, RZ ;  /* 0x0000001f05057819 */ /* 0x000fe200000006ff */
[----:B------:R-:W-:Y:S06]  /*d350*/  @P0 BRA `(.L_x_7433) ;  /* 0x0000000000600947 */ /* 0x000fec0003800000 */
[----:B------:R-:W4:Y:S01]  /*d360*/  LDL R20, [R1+0x70] ;  /* 0x0000700001147983 */ /* 0x000f220000100800 */
[----:B------:R-:W-:Y:S01]  /*d370*/  ULDC UR4, c[0x0][0x3f4] ;  /* 0x0000fd0000047ab9 */ /* 0x000fe20000000800 */
[----:B------:R-:W-:Y:S01]  /*d380*/  IMAD.SHL.U32 R30, R220, 0x2, RZ ;  /* 0x00000002dc1e7824 */ /* 0x000fe200078e00ff */
[----:B------:R-:W-:Y:S02]  /*d390*/  ISETP.GE.AND P4, PT, R18, UR4, PT ;  /* 0x0000000412007c0c */ /* 0x000fe4000bf86270 */
[----:B------:R-:W-:Y:S02]  /*d3a0*/  CS2R R12, SRZ ;  /* 0x00000000000c7805 */ /* 0x000fe4000001ff00 */
[----:B------:R-:W-:Y:S02]  /*d3b0*/  ISETP.GE.AND P5, PT, R220, UR4, PT ;  /* 0x00000004dc007c0c */ /* 0x000fe4000bfa6270 */
[----:B------:R-:W-:Y:S01]  /*d3c0*/  CS2R R8, SRZ ;  /* 0x0000000000087805 */ /* 0x000fe2000001ff00 */
[----:B------:R-:W-:-:S06]  /*d3d0*/  ULDC.64 UR6, c[0x0][0x208] ;  /* 0x0000820000067ab9 */ /* 0x000fcc0000000a00 */
[----:B------:R-:W-:-:S04]  /*d3e0*/  @!P4 IMAD.SHL.U32 R15, R18, 0x2, RZ ;  /* 0x00000002120fc824 */ /* 0x000fc800078e00ff */
[CC--:B0--3--:R-:W-:Y:S02]  /*d3f0*/  @!P5 IADD3 R26, P2, R3.reuse, R30.reuse, RZ ;  /* 0x0000001e031ad210 */ /* 0x0c9fe40007f5e0ff */
[C---:B-1----:R-:W-:Y:S02]  /*d400*/  @!P5 IADD3 R30, P3, R14.reuse, R30, RZ ;  /* 0x0000001e0e1ed210 */ /* 0x042fe40007f7e0ff */
[-C--:B------:R-:W-:Y:S02]  /*d410*/  @!P4 IADD3 R24, P0, R3, R15.reuse, RZ ;  /* 0x0000000f0318c210 */ /* 0x080fe40007f1e0ff */
[----:B------:R-:W-:Y:S02]  /*d420*/  @!P4 IADD3 R14, P1, R14, R15, RZ ;  /* 0x0000000f0e0ec210 */ /* 0x000fe40007f3e0ff */
[----:B------:R-:W-:Y:S02]  /*d430*/  @!P4 SHF.L.U64.HI R3, R18, 0x1, R19 ;  /* 0x000000011203c819 */ /* 0x000fe40000010213 */
[----:B------:R-:W-:-:S02]  /*d440*/  CS2R R10, SRZ ;  /* 0x00000000000a7805 */ /* 0x000fc4000001ff00 */
[----:B------:R-:W-:Y:S01]  /*d450*/  CS2R R6, SRZ ;  /* 0x0000000000067805 */ /* 0x000fe2000001ff00 */
[--C-:B--2---:R-:W-:Y:S02]  /*d460*/  @!P4 IMAD.X R25, R0, 0x1, R3.reuse, P0 ;  /* 0x000000010019c824 */ /* 0x104fe400000e0603 */
[----:B----4-:R-:W-:-:S03]  /*d470*/  @!P4 IMAD.X R15, R4, 0x1, R3, P1 ;  /* 0x00000001040fc824 */ /* 0x010fc600008e0603 */
[----:B------:R0:W5:Y:S04]  /*d480*/  @!P4 LD.E.64 R10, desc[UR6][R24.64] ;  /* 0x00000006180ac980 */ /* 0x000168000c101b00 */
[----:B------:R0:W5:Y:S01]  /*d490*/  @!P4 LD.E.64 R6, desc[UR6][R14.64] ;  /* 0x000000060e06c980 */ /* 0x000162000c101b00 */
[--C-:B------:R-:W-:Y:S02]  /*d4a0*/  @!P5 IMAD.X R27, R0, 0x1, R20.reuse, P2 ;  /* 0x00000001001bd824 */ /* 0x100fe400010e0614 */
[----:B------:R-:W-:-:S03]  /*d4b0*/  @!P5 IMAD.X R31, R4, 0x1, R20, P3 ;  /* 0x00000001041fd824 */ /* 0x000fc600018e0614 */
[----:B------:R0:W5:Y:S04]  /*d4c0*/  @!P5 LD.E.64 R12, desc[UR6][R26.64] ;  /* 0x000000061a0cd980 */ /* 0x000168000c101b00 */
[----:B------:R0:W5:Y:S02]  /*d4d0*/  @!P5 LD.E.64 R8, desc[UR6][R30.64] ;  /* 0x000000061e08d980 */ /* 0x000164000c101b00 */
.L_x_7433:
[----:B------:R-:W-:Y:S05]  /*d4e0*/  BSYNC B1 ;  /* 0x0000000000017941 */ /* 0x000fea0003800000 */
.L_x_7432:
[----:B------:R-:W4:Y:S01]  /*d4f0*/  SYNCS.PHASECHK.TRANS64.TRYWAIT P0, [R2+URZ+0x34800], R5 ;  /* 0x03480005020075a7 */ /* 0x000f22000800017f */
[----:B--2---:R-:W-:Y:S01]  /*d500*/  IMAD R0, R29, -0x80, R160 ;  /* 0xffffff801d007824 */ /* 0x004fe200078e02a0 */
[--C-:B0----5:R-:W-:Y:S01]  /*d510*/  SHF.R.U32.HI R30, RZ, 0x10, R11.reuse ;  /* 0x00000010ff1e7819 */ /* 0x121fe2000001160b */
[----:B---3--:R-:W-:Y:S01]  /*d520*/  IMAD.MOV.U32 R3, RZ, RZ, R10 ;  /* 0x000000ffff037224 */ /* 0x008fe200078e000a */
[--C-:B------:R-:W-:Y:S01]  /*d530*/  SHF.R.U64 R10, R10, 0x10, R11.reuse ;  /* 0x000000100a0a7819 */ /* 0x100fe2000000120b */
[----:B------:R-:W-:Y:S01]  /*d540*/  IMAD.MOV.U32 R15, RZ, RZ, R11 ;  /* 0x000000ffff0f7224 */ /* 0x000fe200078e000b */
[--C-:B------:R-:W-:Y:S01]  /*d550*/  SHF.R.U64 R29, R12, 0x10, R13.reuse ;  /* 0x000000100c1d7819 */ /* 0x100fe2000000120d */
[----:B------:R-:W-:Y:S01]  /*d560*/  IMAD.MOV.U32 R20, RZ, RZ, R12 ;  /* 0x000000ffff147224 */ /* 0x000fe200078e000c */
[--C-:B------:R-:W-:Y:S01]  /*d570*/  SHF.R.U32.HI R27, RZ, 0x10, R13.reuse ;  /* 0x00000010ff1b7819 */ /* 0x100fe2000001160d */
[----:B------:R-:W-:Y:S01]  /*d580*/  IMAD.MOV.U32 R24, RZ, RZ, R13 ;  /* 0x000000ffff187224 */ /* 0x000fe200078e000d */
[----:B------:R-:W-:Y:S01]  /*d590*/  VIMNMX R11, R0, 0x80, PT ;  /* 0x00000080000b7848 */ /* 0x000fe20003fe0100 */
[----:B------:R-:W-:Y:S01]  /*d5a0*/  BSSY B1, `(.L_x_7434) ;  /* 0x000000f000017945 */ /* 0x000fe20003800000 */
[----:B------:R-:W-:Y:S01]  /*d5b0*/  IMAD.MOV.U32 R13, RZ, RZ, R6 ;  /* 0x000000ffff0d7224 */ /* 0x000fe200078e0006 */
[--C-:B------:R-:W-:Y:S01]  /*d5c0*/  SHF.R.U64 R26, R6, 0x10, R7.reuse ;  /* 0x00000010061a7819 */ /* 0x100fe20000001207 */
[--C-:B-1----:R-:W-:Y:S01]  /*d5d0*/  IMAD.MOV.U32 R14, RZ, RZ, R7.reuse ;  /* 0x000000ffff0e7224 */ /* 0x102fe200078e0007 */
[----:B------:R-:W-:Y:S01]  /*d5e0*/  SHF.R.U32.HI R25, RZ, 0x10, R7 ;  /* 0x00000010ff197819 */ /* 0x000fe20000011607 */
[--C-:B------:R-:W-:Y:S01]  /*d5f0*/  IMAD.MOV.U32 R6, RZ, RZ, R9.reuse ;  /* 0x000000ffff067224 */ /* 0x100fe200078e0009 */
[----:B------:R-:W-:Y:S01]  /*d600*/  SHF.R.U64 R7, R8, 0x10, R9 ;  /* 0x0000001008077819 */ /* 0x000fe20000001209 */
[----:B----4-:R-:W-:Y:S01]  /*d610*/  IMAD.MOV.U32 R4, RZ, RZ, R8 ;  /* 0x000000ffff047224 */ /* 0x010fe200078e0008 */
[----:B------:R-:W-:-:S02]  /*d620*/  PRMT R10, R3, 0x5410, R10 ;  /* 0x00005410030a7816 */ /* 0x000fc4000000000a */
[----:B------:R-:W-:Y:S02]  /*d630*/  ISETP.GE.AND P1, PT, R22, R11, PT ;  /* 0x0000000b1600720c */ /* 0x000fe40003f26270 */
[----:B------:R-:W-:Y:S02]  /*d640*/  SHF.R.U32.HI R9, RZ, 0x10, R9 ;  /* 0x00000010ff097819 */ /* 0x000fe40000011609 */
[----:B------:R-:W-:Y:S02]  /*d650*/  PRMT R12, R15, 0x5410, R30 ;  /* 0x000054100f0c7816 */ /* 0x000fe4000000001e */
[----:B------:R-:W-:Y:S02]  /*d660*/  PRMT R0, R20, 0x5410, R29 ;  /* 0x0000541014007816 */ /* 0x000fe4000000001d */
[----:B------:R-:W-:Y:S01]  /*d670*/  PRMT R3, R24, 0x5410, R27 ;  /* 0x0000541018037816 */ /* 0x000fe2000000001b */
[----:B------:R-:W-:Y:S06]  /*d680*/  @!P0 BRA `(.L_x_7435) ;  /* 0x000001a400fc8947 */ /* 0x000fec0003800000 */
.L_x_7677:
[----:B------:R-:W-:Y:S05]  /*d690*/  BSYNC B1 ;  /* 0x0000000000017941 */ /* 0x000fea0003800000 */
.L_x_7434:
        /* <DEDUP_REMOVED lines=9> */
[----:B------:R-:W-:-:S11]  /*d730*/  ISETP.GE.AND P1, PT, R220, R5, PT ;  /* 0x00000005dc00720c */ /* 0x000fd60003f26270 */
[----:B------:R-:W-:Y:S05]  /*d740*/  @P0 BRA `(.L_x_7439) ;  /* 0x0000000000980947 */ /* 0x000fea0003800000 */
[----:B------:R-:W0:Y:S01]  /*d750*/  LDS.128 R4, [R21] ;  /* 0x0000000015047984 */ /* 0x000e220000000c00 */
[C---:B------:R-:W-:Y:S01]  /*d760*/  IMAD.U32 R29, R13.reuse, 0x10000, RZ ;  /* 0x000100000d1d7824 */ /* 0x040fe200078e00ff */
        /* <DEDUP_REMOVED lines=35> */
[----:B------:R0:W-:Y:S02]  /*d9a0*/  STS.128 [R21], R4 ;  /* 0x0000000415007388 */ /* 0x0001e40000000c00 */
.L_x_7439:
[----:B------:R-:W-:Y:S05]  /*d9b0*/  BSYNC B2 ;  /* 0x0000000000027941 */ /* 0x000fea0003800000 */
.L_x_7438:
        /* <DEDUP_REMOVED lines=39> */
.L_x_7437:
[----:B------:R-:W-:Y:S05]  /*dc30*/  BSYNC B1 ;  /* 0x0000000000017941 */ /* 0x000fea0003800000 */
.L_x_7436:
[----:B01----:R-:W-:Y:S01]  /*dc40*/  VIADD R4, R22, 0x20 ;  /* 0x0000002016047836 */ /* 0x003fe20000000000 */
[----:B------:R-:W-:Y:S04]  /*dc50*/  BSSY B1, `(.L_x_7440) ;  /* 0x0000056000017945 */ /* 0x000fe80003800000 */
[----:B------:R-:W-:-:S13]  /*dc60*/  ISETP.GE.AND P0, PT, R4, R11, PT ;  /* 0x0000000b0400720c */ /* 0x000fda0003f06270 */
[----:B------:R-:W-:Y:S05]  /*dc70*/  @P0 BRA `(.L_x_7441) ;  /* 0x00000004004c0947 */ /* 0x000fea0003800000 */
[----:B------:R-:W0:Y:S01]  /*dc80*/  LDC R5, c[0x0][0x3f4] ;  /* 0x0000fd00ff057b82 */ /* 0x000e220000000800 */
[----:B------:R-:W-:Y:S01]  /*dc90*/  BSSY B2, `(.L_x_7442) ;  /* 0x000002a000027945 */ /* 0x000fe20003800000 */
[-C--:B0-----:R-:W-:Y:S02]  /*dca0*/  ISETP.GE.AND P0, PT, R18, R5.reuse, PT ;  /* 0x000000051200720c */ /* 0x081fe40003f06270 */
[----:B------:R-:W-:-:S11]  /*dcb0*/  ISETP.GE.AND P1, PT, R220, R5, PT ;  /* 0x00000005dc00720c */ /* 0x000fd60003f26270 */
[----:B------:R-:W-:Y:S05]  /*dcc0*/  @P0 BRA `(.L_x_7443) ;  /* 0x0000000000980947 */ /* 0x000fea0003800000 */
        /* <DEDUP_REMOVED lines=38> */
.L_x_7443:
[----:B------:R-:W-:Y:S05]  /*df30*/  BSYNC B2 ;  /* 0x0000000000027941 */ /* 0x000fea0003800000 */
.L_x_7442:
        /* <DEDUP_REMOVED lines=39> */
.L_x_7441:
[----:B------:R-:W-:Y:S05]  /*e1b0*/  BSYNC B1 ;  /* 0x0000000000017941 */ /* 0x000fea0003800000 */
.L_x_7440:
        /* <DEDUP_REMOVED lines=47> */
.L_x_7447:
[----:B------:R-:W-:Y:S05]  /*e4b0*/  BSYNC B2 ;  /* 0x0000000000027941 */ /* 0x000fea0003800000 */
.L_x_7446:
[----:B------:R-:W-:Y:S05]  /*e4c0*/  @P1 BRA `(.L_x_7445) ;  /* 0x0000000000981947 */ /* 0x000fea0003800000 */
[----:B0-----:R-:W0:Y:S01]  /*e4d0*/  LDS.128 R4, [R21+0x6000] ;  /* 0x0060000015047984 */ /* 0x001e220000000c00 */
[C---:B------:R-:W-:Y:S01]  /*e4e0*/  IMAD.U32 R31, R8.reuse, 0x10000, RZ ;  /* 0x00010000081f7824 */ /* 0x040fe200078e00ff */
[----:B------:R-:W-:Y:S01]  /*e4f0*/  LOP3.LUT R34, R8, 0xffff0000, RZ, 0xc0, !PT ;  /* 0xffff000008227812 */ /* 0x000fe200078ec0ff */
[C---:B------:R-:W-:Y:S01]  /*e500*/  IMAD.U32 R29, R0.reuse, 0x10000, RZ ;  /* 0x00010000001d7824 */ /* 0x040fe200078e00ff */
[----:B------:R-:W-:Y:S02]  /*e510*/  LOP3.LUT R32, R0, 0xffff0000, RZ, 0xc0, !PT ;  /* 0xffff000000207812 */ /* 0x000fe400078ec0ff */
[C---:B------:R-:W-:Y:S02]  /*e520*/  SHF.L.U32 R36, R9.reuse, 0x10, RZ ;  /* 0x0000001009247819 */ /* 0x040fe400000006ff */
        /* <DEDUP_REMOVED lines=32> */
.L_x_7445:
[----:B------:R-:W-:Y:S05]  /*e730*/  BSYNC B1 ;  /* 0x0000000000017941 */ /* 0x000fea0003800000 */
.L_x_7444:
[----:B01----:R-:W-:-:S05]  /*e740*/  VIADD R4, R22, 0x60 ;  /* 0x0000006016047836 */ /* 0x003fca0000000000 */
        /* <DEDUP_REMOVED lines=22> */
[----:B------:R-:W-:Y:S01]  /*e8b0*/  FFMA.FTZ R4, R25, R11, -R20 ;  /* 0x0000000b19047223 */ /* 0x000fe20000010814 */
[----:B------:R-:W-:Y:S01]  /*e8c0*/  FMUL.FTZ R20, R27, R5 ;  /* 0x000000051b147220 */ /* 0x000fe20000410000 */
[----:B------:R-:W-:Y:S01]  /*e8d0*/  FFMA.FTZ R11, R29, R11, R24 ;  /* 0x0000000b1d0b7223 */ /* 0x000fe20000010018 */
[-C--:B------:R-:W-:Y:S01]  /*e8e0*/  FFMA.FTZ R5, R27, R15.reuse, -R26 ;  /* 0x0000000f1b057223 */ /* 0x080fe2000001081a */
[----:B------:R-:W-:Y:S01]  /*e8f0*/  LOP3.LUT R7, R7, 0xffff0000, RZ, 0xc0, !PT ;  /* 0xffff000007077812 */ /* 0x000fe200078ec0ff */
[C---:B------:R-:W-:Y:S01]  /*e900*/  IMAD.U32 R26, R14.reuse, 0x10000, RZ ;  /* 0x000100000e1a7824 */ /* 0x040fe200078e00ff */
        /* <DEDUP_REMOVED lines=17> */
.L_x_7450:
[----:B------:R-:W-:Y:S05]  /*ea20*/  BSYNC B1 ;  /* 0x0000000000017941 */ /* 0x000fea0003800000 */
.L_x_7449:
        /* <DEDUP_REMOVED lines=40> */
.L_x_7430:
[----:B------:R-:W-:-:S03]  /*ecb0*/  UMOV UR4, 0xffffffff ;  /* 0xffffffff00047882 */ /* 0x000fc60000000000 */
[----:B------:R-:W-:Y:S05]  /*ecc0*/  BRA.DIV UR4, `(.L_x_7451) ;  /* 0x0000019204807947 */ /* 0x000fea000b800000 */
[----:B------:R0:W2:Y:S04]  /*ecd0*/  SHFL.IDX PT, R0, R25, RZ, 0x181f ;  /* 0x00181fff19007589 */ /* 0x0000a800000e0000 */
[----:B------:R0:W3:Y:S04]  /*ece0*/  SHFL.IDX PT, R3, R24, RZ, 0x181f ;  /* 0x00181fff18037589 */ /* 0x0000e800000e0000 */
[----:B------:R0:W4:Y:S04]  /*ecf0*/  SHFL.IDX PT, R20, R27, RZ, 0x181f ;  /* 0x00181fff1b147589 */ /* 0x00012800000e0000 */
[----:B-1----:R0:W1:Y:S02]  /*ed00*/  SHFL.IDX PT, R14, R26, RZ, 0x181f ;  /* 0x00181fff1a0e7589 */ /* 0x00206400000e0000 */
.L_x_7683:
[----:B------:R-:W5:Y:S01]  /*ed10*/  LDL R6, [R1+0x60] ;  /* 0x0000600001067983 */ /* 0x000f620000100800 */
[----:B------:R-:W-:Y:S01]  /*ed20*/  ULDC UR4, c[0x0][0x448] ;  /* 0x0001120000047ab9 */ /* 0x000fe20000000800 */
[----:B------:R-:W0:Y:S01]  /*ed30*/  LDC R13, c[0x0][0x3f4] ;  /* 0x0000fd00ff0d7b82 */ /* 0x000e220000000800 */
[----:B------:R-:W-:Y:S01]  /*ed40*/  IMAD R160, R160, UR4, RZ ;  /* 0x00000004a0a07c24 */ /* 0x000fe2000f8e02ff */
[----:B------:R-:W-:Y:S01]  /*ed50*/  BSSY B1, `(.L_x_7452) ;  /* 0x0000018000017945 */ /* 0x000fe20003800000 */
[----:B------:R-:W-:Y:S02]  /*ed60*/  CS2R R8, SRZ ;  /* 0x0000000000087805 */ /* 0x000fe4000001ff00 */
[----:B------:R-:W-:Y:S02]  /*ed70*/  CS2R R10, SRZ ;  /* 0x00000000000a7805 */ /* 0x000fe4000001ff00 */
[----:B------:R-:W-:Y:S02]  /*ed80*/  ISETP.GE.AND P0, PT, R5, R160, PT ;  /* 0x000000a00500720c */ /* 0x000fe40003f06270 */
[----:B-----5:R-:W-:-:S04]  /*ed90*/  LEA.HI R4, R6, R6, RZ, 0x1 ;  /* 0x0000000606047211 */ /* 0x020fc800078f08ff */
[----:B------:R-:W-:-:S05]  /*eda0*/  LOP3.LUT R4, R4, 0xfffffffe, RZ, 0xc0, !PT ;  /* 0xfffffffe04047812 */ /* 0x000fca00078ec0ff */
[----:B0-----:R-:W-:Y:S01]  /*edb0*/  IMAD.IADD R27, R6, 0x1, -R4 ;  /* 0x00000001061b7824 */ /* 0x001fe200078e0a04 */
[----:B------:R-:W-:Y:S02]  /*edc0*/  CS2R R4, SRZ ;  /* 0x0000000000047805 */ /* 0x000fe4000001ff00 */
[----:B------:R-:W-:Y:S02]  /*edd0*/  CS2R R6, SRZ ;  /* 0x0000000000067805 */ /* 0x000fe4000001ff00 */
[----:B------:R-:W-:Y:S01]  /*ede0*/  SHF.L.U32 R27, R27, 0x1f, RZ ;  /* 0x0000001f1b1b7819 */ /* 0x000fe200000006ff */
[----:B------:R-:W-:Y:S06]  /*edf0*/  @P0 BRA `(.L_x_7453) ;  /* 0x0000000000340947 */ /* 0x000fec0003800000 */
[----:B------:R-:W-:Y:S01]  /*ee00*/  ULDC UR4, c[0x0][0x3f4] ;  /* 0x0000fd0000047ab9 */ /* 0x000fe20000000800 */
[C---:B------:R-:W-:Y:S01]  /*ee10*/  IMAD.SHL.U32 R15, R16.reuse, 0x2, RZ ;  /* 0x00000002100f7824 */ /* 0x040fe200078e00ff */
[C---:B------:R-:W-:Y:S02]  /*ee20*/  ISETP.GE.AND P2, PT, R16.reuse, UR4, PT ;  /* 0x0000000410007c0c */ /* 0x040fe4000bf46270 */
[----:B------:R-:W-:Y:S02]  /*ee30*/  SHF.L.U64.HI R5, R16, 0x1, R17 ;  /* 0x0000000110057819 */ /* 0x000fe40000010211 */
[-C--:B---3--:R-:W-:Y:S02]  /*ee40*/  IADD3 R24, P0, R3, R15.reuse, RZ ;  /* 0x0000000f03187210 */ /* 0x088fe40007f1e0ff */
[----:B-1----:R-:W-:-:S03]  /*ee50*/  IADD3 R14, P1, R14, R15, RZ ;  /* 0x0000000f0e0e7210 */ /* 0x002fc60007f3e0ff */
[--C-:B--2---:R-:W-:Y:S02]  /*ee60*/  IMAD.X R25, R0, 0x1, R5.reuse, P0 ;  /* 0x0000000100197824 */ /* 0x104fe400000e0605 */
[----:B----4-:R-:W-:Y:S01]  /*ee70*/  IMAD.X R15, R20, 0x1, R5, P1 ;  /* 0x00000001140f7824 */ /* 0x010fe200008e0605 */
[----:B------:R-:W-:Y:S01]  /*ee80*/  CS2R R4, SRZ ;  /* 0x0000000000047805 */ /* 0x000fe2000001ff00 */
[----:B------:R-:W-:Y:S06]  /*ee90*/  @P2 BRA `(.L_x_7453) ;  /* 0x00000000000c2947 */ /* 0x000fec0003800000 */
[----:B------:R-:W-:Y:S02]  /*eea0*/  ULDC.64 UR4, c[0x0][0x208] ;  /* 0x0000820000047ab9 */ /* 0x000fe40000000a00 */
[----:B------:R0:W5:Y:S04]  /*eeb0*/  LD.E.128 R4, desc[UR4][R24.64] ;  /* 0x0000000418047980 */ /* 0x000168000c101d00 */
[----:B------:R0:W5:Y:S02]  /*eec0*/  LD.E.128 R8, desc[UR4][R14.64] ;  /* 0x000000040e087980 */ /* 0x000164000c101d00 */
.L_x_7453:
[----:B------:R-:W-:Y:S05]  /*eed0*/  BSYNC B1 ;  /* 0x0000000000017941 */ /* 0x000fea0003800000 */
.L_x_7452:
[----:B------:R-:W4:Y:S01]  /*eee0*/  SYNCS.PHASECHK.TRANS64.TRYWAIT P4, [R2+URZ+0x34800], R27 ;  /* 0x0348001b020075a7 */ /* 0x000f22000808017f */
[----:B--2---:R-:W-:Y:S01]  /*eef0*/  IMAD R0, R29, -0x80, R160 ;  /* 0xffffff801d007824 */ /* 0x004fe200078e02a0 */
[--C-:B-----5:R-:W-:Y:S01]  /*ef00*/  SHF.R.U64 R31, R6, 0x10, R7.reuse ;  /* 0x00000010061f7819 */ /* 0x120fe20000001207 */
[----:B---3--:R-:W-:Y:S01]  /*ef10*/  IMAD.MOV.U32 R3, RZ, RZ, R4 ;  /* 0x000000ffff037224 */ /* 0x008fe200078e0004 */
[--C-:B------:R-:W-:Y:S01]  /*ef20*/  SHF.R.U32.HI R29, RZ, 0x10, R7.reuse ;  /* 0x00000010ff1d7819 */ /* 0x100fe20000011607 */
[----:B01----:R-:W-:Y:S01]  /*ef30*/  IMAD.MOV.U32 R14, RZ, RZ, R7 ;  /* 0x000000ffff0e7224 */ /* 0x003fe200078e0007 */
[----:B------:R-:W-:Y:S01]  /*ef40*/  SHF.R.U64 R26, R4, 0x10, R5 ;  /* 0x00000010041a7819 */ /* 0x000fe20000001205 */
[----:B------:R-:W-:Y:S01]  /*ef50*/  IMAD.MOV.U32 R15, RZ, RZ, R8 ;  /* 0x000000ffff0f7224 */ /* 0x000fe200078e0008 */
[----:B------:R-:W-:Y:S01]  /*ef60*/  SHF.R.U64 R8, R8, 0x10, R9 ;  /* 0x0000001008087819 */ /* 0x000fe20000001209 */
[----:B------:R-:W-:Y:S01]  /*ef70*/  IMAD.MOV.U32 R12, RZ, RZ, R5 ;  /* 0x000000ffff0c7224 */ /* 0x000fe200078e0005 */
[--C-:B------:R-:W-:Y:S01]  /*ef80*/  SHF.R.U32.HI R7, RZ, 0x10, R9.reuse ;  /* 0x00000010ff077819 */ /* 0x100fe20000011609 */
[----:B----4-:R-:W-:Y:S01]  /*ef90*/  IMAD.MOV.U32 R20, RZ, RZ, R9 ;  /* 0x000000ffff147224 */ /* 0x010fe200078e0009 */
[----:B------:R-:W-:Y:S01]  /*efa0*/  SHF.R.U32.HI R33, RZ, 0x10, R5 ;  /* 0x00000010ff217819 */ /* 0x000fe20000011605 */
[----:B------:R-:W-:Y:S01]  /*efb0*/  VIADD R34, R22, 0x20 ;  /* 0x0000002016227836 */ /* 0x000fe20000000000 */
[----:B------:R-:W-:Y:S01]  /*efc0*/  ISETP.GE.AND P0, PT, R16, R13, PT ;  /* 0x0000000d1000720c */ /* 0x000fe20003f06270 */
[----:B------:R-:W-:Y:S01]  /*efd0*/  VIADD R32, R22, 0x40 ;  /* 0x0000004016207836 */ /* 0x000fe20000000000 */
[----:B------:R-:W-:Y:S01]  /*efe0*/  VIMNMX R9, R0, 0x80, PT ;  /* 0x0000008000097848 */ /* 0x000fe20003fe0100 */
[----:B------:R-:W-:Y:S01]  /*eff0*/  IMAD.MOV.U32 R4, RZ, RZ, R6 ;  /* 0x000000ffff047224 */ /* 0x000fe200078e0006 */
[--C-:B------:R-:W-:Y:S01]  /*f000*/  SHF.R.U64 R5, R10, 0x10, R11.reuse ;  /* 0x000000100a057819 */ /* 0x100fe2000000120b */
[----:B------:R-:W-:Y:S01]  /*f010*/  IMAD.MOV.U32 R24, RZ, RZ, R10 ;  /* 0x000000ffff187224 */ /* 0x000fe200078e000a */
[--C-:B------:R-:W-:Y:S01]  /*f020*/  SHF.R.U32.HI R6, RZ, 0x10, R11.reuse ;  /* 0x00000010ff067819 */ /* 0x100fe2000001160b */
[----:B------:R-:W-:Y:S01]  /*f030*/  IMAD.MOV.U32 R25, RZ, RZ, R11 ;  /* 0x000000ffff197224 */ /* 0x000fe200078e000b */
[----:B------:R-:W-:Y:S01]  /*f040*/  BSSY B1, `(.L_x_7454) ;  /* 0x000000f000017945 */ /* 0x000fe20003800000 */
[----:B------:R-:W-:Y:S01]  /*f050*/  VIADD R30, R22, 0x60 ;  /* 0x00000060161e7836 */ /* 0x000fe20000000000 */
[----:B------:R-:W-:-:S02]  /*f060*/  PRMT R0, R3, 0x5410, R26 ;  /* 0x0000541003007816 */ /* 0x000fc4000000001a */
[-C--:B------:R-:W-:Y:S02]  /*f070*/  ISETP.GE.OR P3, PT, R22, R9.reuse, P0 ;  /* 0x000000091600720c */ /* 0x080fe40000766670 */
[-C--:B------:R-:W-:Y:S02]  /*f080*/  ISETP.GE.OR P2, PT, R34, R9.reuse, P0 ;  /* 0x000000092200720c */ /* 0x080fe40000746670 */
[-C--:B------:R-:W-:Y:S02]  /*f090*/  ISETP.GE.OR P1, PT, R32, R9.reuse, P0 ;  /* 0x000000092000720c */ /* 0x080fe40000726670 */
[----:B------:R-:W-:Y:S02]  /*f0a0*/  PRMT R3, R12, 0x5410, R33 ;  /* 0x000054100c037816 */ /* 0x000fe40000000021 */
[----:B------:R-:W-:Y:S02]  /*f0b0*/  ISETP.GE.OR P0, PT, R30, R9, P0 ;  /* 0x000000091e00720c */ /* 0x000fe40000706670 */
[----:B------:R-:W-:-:S02]  /*f0c0*/  PRMT R12, R4, 0x5410, R31 ;  /* 0x00005410040c7816 */ /* 0x000fc4000000001f */
[----:B------:R-:W-:Y:S02]  /*f0d0*/  PRMT R14, R14, 0x5410, R29 ;  /* 0x000054100e0e7816 */ /* 0x000fe4000000001d */
[----:B------:R-:W-:Y:S02]  /*f0e0*/  PRMT R15, R15, 0x5410, R8 ;  /* 0x000054100f0f7816 */ /* 0x000fe40000000008 */
[----:B------:R-:W-:Y:S02]  /*f0f0*/  PRMT R20, R20, 0x5410, R7 ;  /* 0x0000541014147816 */ /* 0x000fe40000000007 */
[----:B------:R-:W-:Y:S02]  /*f100*/  PRMT R24, R24, 0x5410, R5 ;  /* 0x0000541018187816 */ /* 0x000fe40000000005 */
[----:B------:R-:W-:Y:S01]  /*f110*/  PRMT R25, R25, 0x5410, R6 ;  /* 0x0000541019197816 */ /* 0x000fe20000000006 */
[----:B------:R-:W-:Y:S06]  /*f120*/  @!P4 BRA `(.L_x_7455) ;  /* 0x0000018c00d8c947 */ /* 0x000fec0003800000 */
.L_x_7684:
[----:B------:R-:W-:Y:S05]  /*f130*/  BSYNC B1 ;  /* 0x0000000000017941 */ /* 0x000fea0003800000 */
.L_x_7454:
[----:B------:R-:W-:Y:S04]  /*f140*/  BSSY B1, `(.L_x_7456) ;  /* 0x0000069000017945 */ /* 0x000fe80003800000 */
[----:B------:R-:W-:Y:S05]  /*f150*/  @P3 BRA `(.L_x_7457) ;  /* 0x00000004009c3947 */ /* 0x000fea0003800000 */
[----:B------:R-:W1:Y:S01]  /*f160*/  S2R R5, SR_TID.X ;  /* 0x0000000000057919 */ /* 0x000e620000002100 */
[----:B------:R-:W-:Y:S01]  /*f170*/  IMAD.SHL.U32 R6, R22, 0x40, RZ ;  /* 0x0000004016067824 */ /* 0x000fe200078e00ff */
[C---:B------:R-:W-:Y:S01]  /*f180*/  LOP3.LUT R39, R15.reuse, 0xffff0000, RZ, 0xc0, !PT ;  /* 0xffff00000f277812 */ /* 0x040fe200078ec0ff */
[----:B------:R-:W-:Y:S01]  /*f190*/  IMAD.U32 R38, R15, 0x10000, RZ ;  /* 0x000100000f267824 */ /* 0x000fe200078e00ff */
[----:B------:R-:W2:Y:S01]  /*f1a0*/  S2R R8, SR_TID.X ;  /* 0x0000000000087919 */ /* 0x000ea20000002100 */
[C---:B------:R-:W-:Y:S01]  /*f1b0*/  IMAD.U32 R36, R0.reuse, 0x10000, RZ ;  /* 0x0001000000247824 */ /* 0x040fe200078e00ff */
[----:B------:R-:W-:Y:S01]  /*f1c0*/  LOP3.LUT R37, R0, 0xffff0000, RZ, 0xc0, !PT ;  /* 0xffff000000257812 */ /* 0x000fe200078ec0ff */
[----:B-1----:R-:W-:Y:S02]  /*f1d0*/  VIADD R5, R5, 0xffffff80 ;  /* 0xffffff8005057836 */ /* 0x002fe40000000000 */
[----:B--2---:R-:W-:-:S03]  /*f1e0*/  VIADD R8, R8, 0xffffff80 ;  /* 0xffffff8008087836 */ /* 0x004fc60000000000 */
        /* <DEDUP_REMOVED lines=8> */
[----:B------:R-:W-:Y:S02]  /*f270*/  LOP3.LUT R5, R5, 0x38, RZ, 0xc0, !PT ;  /* 0x0000003805057812 */ /* 0x000fe400078ec0ff */
[----:B------:R-:W-:Y:S02]  /*f280*/  SHF.L.U32 R7, R7, 0xa, RZ ;  /* 0x0000000a07077819 */ /* 0x000fe400000006ff */
[----:B------:R-:W-:Y:S02]  /*f290*/  LOP3.LUT R5, R5, 0x1c0, R6, 0xf8, !PT ;  /* 0x000001c005057812 */ /* 0x000fe400078ef806 */
[----:B------:R-:W-:Y:S02]  /*f2a0*/  SHF.R.S32.HI R6, RZ, 0x1f, R8 ;  /* 0x0000001fff067819 */ /* 0x000fe40000011408 */
[----:B------:R-:W-:-:S02]  /*f2b0*/  LOP3.LUT R7, R7, 0x7fffe000, RZ, 0xc0, !PT ;  /* 0x7fffe00007077812 */ /* 0x000fc400078ec0ff */
[----:B------:R-:W-:Y:S01]  /*f2c0*/  LEA.HI R6, R6, R8, RZ, 0x6 ;  /* 0x0000000806067211 */ /* 0x000fe200078f30ff */
[----:B------:R-:W-:-:S04]  /*f2d0*/  IMAD.SHL.U32 R8, R22, 0x40, RZ ;  /* 0x0000004016087824 */ /* 0x000fc800078e00ff */
[----:B------:R-:W-:Y:S01]  /*f2e0*/  IMAD.SHL.U32 R6, R6, 0x8, RZ ;  /* 0x0000000806067824 */ /* 0x000fe200078e00ff */
[----:B------:R-:W-:-:S04]  /*f2f0*/  LOP3.LUT R8, R8, 0x1c0, RZ, 0xc0, !PT ;  /* 0x000001c008087812 */ /* 0x000fc800078ec0ff */
[----:B------:R-:W-:Y:S02]  /*f300*/  SHF.R.U32.HI R8, RZ, 0x3, R8 ;  /* 0x00000003ff087819 */ /* 0x000fe40000011608 */
[----:B------:R-:W-:Y:S02]  /*f310*/  LOP3.LUT R6, R6, 0xfffffe00, RZ, 0xc0, !PT ;  /* 0xfffffe0006067812 */ /* 0x000fe400078ec0ff */
[----:B------:R-:W-:-:S04]  /*f320*/  LOP3.LUT R4, R5, R8, RZ, 0x3c, !PT ;  /* 0x0000000805047212 */ /* 0x000fc800078e3cff */
[----:B------:R-:W-:Y:S02]  /*f330*/  IADD3 R9, R4, R7, R6 ;  /* 0x0000000704097210 */ /* 0x000fe40007ffe006 */
[----:B------:R-:W0:Y:S03]  /*f340*/  LDS.128 R4, [R21] ;  /* 0x0000000015047984 */ /* 0x000e260000000c00 */
        /* <DEDUP_REMOVED lines=27> */
[----:B------:R-:W-:Y:S01]  /*f500*/  FFMA.FTZ R39, R4, R39, R27 ;  /* 0x0000002704277223 */ /* 0x000fe2000001001b */
[----:B------:R-:W-:Y:S01]  /*f510*/  LOP3.LUT R10, R10, 0xffff0000, RZ, 0xc0, !PT ;  /* 0xffff00000a0a7812 */ /* 0x000fe200078ec0ff */
[C---:B------:R-:W-:Y:S01]  /*f520*/  FFMA.FTZ R36, R29.reuse, R36, R33 ;  /* 0x000000241d247223 */ /* 0x040fe20000010021 */
[----:B------:R-:W-:Y:S01]  /*f530*/  FFMA.FTZ R42, R29, R32, -R8 ;  /* 0x000000201d2a7223 */ /* 0x000fe20000010808 */
[----:B------:R-:W-:Y:S02]  /*f540*/  IMAD.U32 R27, R12, 0x10000, RZ ;  /* 0x000100000c1b7824 */ /* 0x000fe400078e00ff */
[----:B------:R-:W-:Y:S01]  /*f550*/  FMUL.FTZ R43, R34, R37 ;  /* 0x00000025222b7220 */ /* 0x000fe20000410000 */
[----:B------:R-:W-:Y:S01]  /*f560*/  LOP3.LUT R33, R24, 0xffff0000, RZ, 0xc0, !PT ;  /* 0xffff000018217812 */ /* 0x000fe200078ec0ff */
[----:B------:R-:W-:Y:S01]  /*f570*/  IMAD.U32 R35, R11, 0x10000, RZ ;  /* 0x000100000b237824 */ /* 0x000fe200078e00ff */
[----:B------:R-:W-:Y:S01]  /*f580*/  LOP3.LUT R29, R12, 0xffff0000, RZ, 0xc0, !PT ;  /* 0xffff00000c1d7812 */ /* 0x000fe200078ec0ff */
[----:B------:R-:W-:-:S02]  /*f590*/  IMAD.U32 R32, R25, 0x10000, RZ ;  /* 0x0001000019207824 */ /* 0x000fc400078e00ff */
[-C--:B------:R-:W-:Y:S01]  /*f5a0*/  FMUL.FTZ R45, R34, R27.reuse ;  /* 0x0000001b222d7220 */ /* 0x080fe20000410000 */
[----:B------:R-:W-:Y:S01]  /*f5b0*/  FFMA.FTZ R43, R30, R27, -R43 ;  /* 0x0000001b1e2b7223 */ /* 0x000fe2000001082b */
[----:B------:R-:W-:Y:S01]  /*f5c0*/  FMUL.FTZ R27, R10, R33 ;  /* 0x000000210a1b7220 */ /* 0x000fe20000410000 */
[----:B------:R-:W-:Y:S02]  /*f5d0*/  IMAD.U32 R4, R14, 0x10000, RZ ;  /* 0x000100000e047824 */ /* 0x000fe400078e00ff */
[-C--:B------:R-:W-:Y:S01]  /*f5e0*/  FMUL.FTZ R10, R10, R29.reuse ;  /* 0x0000001d0a0a7220 */ /* 0x080fe20000410000 */
[----:B------:R-:W-:Y:S01]  /*f5f0*/  FMUL.FTZ R8, R35, R32 ;  /* 0x0000002023087220 */ /* 0x000fe20000410000 */
[----:B------:R-:W-:Y:S01]  /*f600*/  FFMA.FTZ R34, R6, R29, -R27 ;  /* 0x0000001d06227223 */ /* 0x000fe2000001081b */
[----:B------:R-:W-:Y:S01]  /*f610*/  FFMA.FTZ R45, R30, R37, R45 ;  /* 0x000000251e2d7223 */ /* 0x000fe2000001002d */
[----:B------:R-:W-:Y:S01]  /*f620*/  FFMA.FTZ R44, R6, R33, R10 ;  /* 0x00000021062c7223 */ /* 0x000fe2000001000a */
[-C--:B------:R-:W-:Y:S01]  /*f630*/  FFMA.FTZ R29, R31, R4.reuse, -R8 ;  /* 0x000000041f1d7223 */ /* 0x080fe20000010808 */
[----:B------:R-:W-:Y:S01]  /*f640*/  LOP3.LUT R11, R11, 0xffff0000, RZ, 0xc0, !PT ;  /* 0xffff00000b0b7812 */ /* 0x000fe200078ec0ff */
[----:B------:R-:W-:Y:S01]  /*f650*/  FMUL.FTZ R30, R35, R4 ;  /* 0x00000004231e7220 */ /* 0x000fe20000410000 */
[----:B------:R-:W-:-:S02]  /*f660*/  LOP3.LUT R8, R20, 0xffff0000, RZ, 0xc0, !PT ;  /* 0xffff000014087812 */ /* 0x000fc400078ec0ff */
[----:B------:R-:W-:Y:S01]  /*f670*/  LOP3.LUT R10, R25, 0xffff0000, RZ, 0xc0, !PT ;  /* 0xffff0000190a7812 */ /* 0x000fe200078ec0ff */
[----:B------:R-:W-:Y:S01]  /*f680*/  FFMA.FTZ R31, R31, R32, R30 ;  /* 0x000000201f1f7223 */ /* 0x000fe2000001001e */
[----:B------:R-:W-:Y:S01]  /*f690*/  LOP3.LUT R4, R3, 0xffff0000, RZ, 0xc0, !PT ;  /* 0xffff000003047812 */ /* 0x000fe200078ec0ff */
[----:B------:R-:W-:Y:S01]  /*f6a0*/  FMUL.FTZ R30, R9, R8 ;  /* 0x00000008091e7220 */ /* 0x000fe20000410000 */
[----:B------:R-:W-:Y:S01]  /*f6b0*/  LOP3.LUT R6, R14, 0xffff0000, RZ, 0xc0, !PT ;  /* 0xffff00000e067812 */ /* 0x000fe200078ec0ff */
[----:B------:R-:W-:Y:S02]  /*f6c0*/  FMUL.FTZ R32, R11, R10 ;  /* 0x0000000a0b207220 */ /* 0x000fe40000410000 */
[-C--:B------:R-:W-:Y:S01]  /*f6d0*/  FMUL.FTZ R27, R9, R4.reuse ;  /* 0x00000004091b7220 */ /* 0x080fe20000410000 */
[----:B------:R-:W-:Y:S01]  /*f6e0*/  FFMA.FTZ R9, R5, R4, -R30 ;  /* 0x0000000405097223 */ /* 0x000fe2000001081e */
[-C--:B------:R-:W-:Y:S01]  /*f6f0*/  FMUL.FTZ R11, R11, R6.reuse ;  /* 0x000000060b0b7220 */ /* 0x080fe20000410000 */
[----:B------:R-:W-:Y:S01]  /*f700*/  FFMA.FTZ R32, R7, R6, -R32 ;  /* 0x0000000607207223 */ /* 0x000fe20000010820 */
        /* <DEDUP_REMOVED lines=12> */
.L_x_7457:
[----:B------:R-:W-:Y:S05]  /*f7d0*/  BSYNC B1 ;  /* 0x0000000000017941 */ /* 0x000fea0003800000 */
.L_x_7456:
[----:B------:R-:W-:Y:S04]  /*f7e0*/  BSSY B1, `(.L_x_7458) ;  /* 0x0000067000017945 */ /* 0x000fe80003800000 */
[----:B------:R-:W-:Y:S05]  /*f7f0*/  @P2 BRA `(.L_x_7459) ;  /* 0x0000000400942947 */ /* 0x000fea0003800000 */
[----:B-1----:R-:W2:Y:S04]  /*f800*/  LDL R6, [R1+0x3c] ;  /* 0x00003c0001067983 */ /* 0x002ea80000100800 */
[----:B------:R-:W3:Y:S01]  /*f810*/  LDL R46, [R1+0x7c] ;  /* 0x00007c00012e7983 */ /* 0x000ee20000100800 */
[----:B------:R-:W1:Y:S01]  /*f820*/  S2R R5, SR_TID.X ;  /* 0x0000000000057919 */ /* 0x000e620000002100 */
[C---:B------:R-:W-:Y:S02]  /*f830*/  VIADD R8, R22.reuse, 0x20 ;  /* 0x0000002016087836 */ /* 0x040fe40000000000 */
[----:B------:R-:W-:Y:S02]  /*f840*/  VIADD R9, R22, 0x20 ;  /* 0x0000002016097836 */ /* 0x000fe40000000000 */
[----:B-1----:R-:W-:-:S05]  /*f850*/  VIADD R5, R5, 0xffffff80 ;  /* 0xffffff8005057836 */ /* 0x002fca0000000000 */
[----:B------:R-:W-:-:S04]  /*f860*/  SHF.R.S32.HI R4, RZ, 0x1f, R5 ;  /* 0x0000001fff047819 */ /* 0x000fc80000011405 */
[----:B------:R-:W-:-:S04]  /*f870*/  LEA.HI R4, R4, R5, RZ, 0x3 ;  /* 0x0000000504047211 */ /* 0x000fc800078f18ff */
[----:B------:R-:W-:-:S05]  /*f880*/  LOP3.LUT R4, R4, 0xfffffff8, RZ, 0xc0, !PT ;  /* 0xfffffff804047812 */ /* 0x000fca00078ec0ff */
[----:B------:R-:W-:-:S05]  /*f890*/  IMAD.IADD R4, R5, 0x1, -R4 ;  /* 0x0000000105047824 */ /* 0x000fca00078e0a04 */
[----:B------:R-:W-:Y:S01]  /*f8a0*/  LEA.HI R4, R13, R4, RZ, 0x1d ;  /* 0x000000040d047211 */ /* 0x000fe200078fe8ff */
[----:B------:R-:W-:Y:S02]  /*f8b0*/  IMAD.SHL.U32 R8, R8, 0x40, RZ ;  /* 0x0000004008087824 */ /* 0x000fe400078e00ff */
[----:B------:R-:W-:Y:S01]  /*f8c0*/  IMAD.SHL.U32 R9, R9, 0x40, RZ ;  /* 0x0000004009097824 */ /* 0x000fe200078e00ff */
[----:B------:R-:W-:Y:S01]  /*f8d0*/  SHF.R.S32.HI R7, RZ, 0x1f, R4 ;  /* 0x0000001fff077819 */ /* 0x000fe20000011404 */
[----:B------:R-:W-:Y:S01]  /*f8e0*/  IMAD.SHL.U32 R5, R4, 0x8, RZ ;  /* 0x0000000804057824 */ /* 0x000fe200078e00ff */
[----:B------:R-:W-:Y:S02]  /*f8f0*/  LOP3.LUT R8, R8, 0x1c0, RZ, 0xc0, !PT ;  /* 0x000001c008087812 */ /* 0x000fe400078ec0ff */
[----:B------:R-:W-:Y:S02]  /*f900*/  LEA.HI R7, R7, R4, RZ, 0x3 ;  /* 0x0000000407077211 */ /* 0x000fe400078f18ff */
[----:B------:R-:W-:-:S02]  /*f910*/  LOP3.LUT R9, R9, 0x1c0, RZ, 0xc0, !PT ;  /* 0x000001c009097812 */ /* 0x000fc400078ec0ff */
[----:B------:R-:W-:Y:S01]  /*f920*/  SHF.R.U32.HI R8, RZ, 0x3, R8 ;  /* 0x00000003ff087819 */ /* 0x000fe20000011608 */
[----:B------:R-:W-:Y:S01]  /*f930*/  IMAD.SHL.U32 R7, R7, 0x400, RZ ;  /* 0x0000040007077824 */ /* 0x000fe200078e00ff */
[----:B------:R-:W-:-:S04]  /*f940*/  LOP3.LUT R4, R9, 0x38, R5, 0xf8, !PT ;  /* 0x0000003809047812 */ /* 0x000fc800078ef805 */
[----:B------:R-:W-:Y:S02]  /*f950*/  LOP3.LUT R4, R4, R8, RZ, 0x3c, !PT ;  /* 0x0000000804047212 */ /* 0x000fe400078e3cff */
[----:B------:R-:W-:Y:S01]  /*f960*/  LOP3.LUT R7, R7, 0x7fffe000, RZ, 0xc0, !PT ;  /* 0x7fffe00007077812 */ /* 0x000fe200078ec0ff */
[C---:B------:R-:W-:Y:S02]  /*f970*/  IMAD.U32 R38, R15.reuse, 0x10000, RZ ;  /* 0x000100000f267824 */ /* 0x040fe400078e00ff */
[----:B------:R-:W-:Y:S01]  /*f980*/  IMAD.U32 R36, R0, 0x10000, RZ ;  /* 0x0001000000247824 */ /* 0x000fe200078e00ff */
[----:B------:R-:W-:Y:S01]  /*f990*/  LOP3.LUT R40, R15, 0xffff0000, RZ, 0xc0, !PT ;  /* 0xffff00000f287812 */ /* 0x000fe200078ec0ff */
[----:B------:R-:W-:Y:S02]  /*f9a0*/  IMAD.U32 R43, R20, 0x10000, RZ ;  /* 0x00010000142b7824 */ /* 0x000fe400078e00ff */
[----:B------:R-:W-:Y:S02]  /*f9b0*/  IMAD.U32 R41, R3, 0x10000, RZ ;  /* 0x0001000003297824 */ /* 0x000fe400078e00ff */
[C---:B------:R-:W-:Y:S01]  /*f9c0*/  IMAD.U32 R45, R24.reuse, 0x10000, RZ ;  /* 0x00010000182d7824 */ /* 0x040fe200078e00ff */
[----:B------:R-:W-:-:S02]  /*f9d0*/  LOP3.LUT R42, R24, 0xffff0000, RZ, 0xc0, !PT ;  /* 0xffff0000182a7812 */ /* 0x000fc400078ec0ff */
[----:B------:R-:W-:Y:S02]  /*f9e0*/  SHF.L.U32 R44, R25, 0x10, RZ ;  /* 0x00000010192c7819 */ /* 0x000fe400000006ff */
[----:B--2---:R-:W-:Y:S02]  /*f9f0*/  IADD3 R9, R4, R7, R6 ;  /* 0x0000000704097210 */ /* 0x004fe40007ffe006 */
[----:B---3--:R-:W1:Y:S03]  /*fa00*/  LDS.128 R4, [R46] ;  /* 0x000000002e047984 */ /* 0x008e660000000c00 */
[----:B------:R-:W-:-:S05]  /*fa10*/  IMAD R21, R9, 0x2, R2 ;  /* 0x0000000209157824 */ /* 0x000fca00078e0202 */
[----:B------:R-:W2:Y:S01]  /*fa20*/  LDS.128 R8, [R21+0x16400] ;  /* 0x0164000015087984 */ /* 0x000ea20000000c00 */
[----:B-1----:R-:W-:Y:S02]  /*fa30*/  IMAD.U32 R26, R4, 0x10000, RZ ;  /* 0x00010000041a7824 */ /* 0x002fe400078e00ff */
[C---:B--2---:R-:W-:Y:S01]  /*fa40*/  IMAD.U32 R31, R8.reuse, 0x10000, RZ ;  /* 0x00010000081f7824 */ /* 0x044fe200078e00ff */
[----:B------:R-:W-:-:S03]  /*fa50*/  LOP3.LUT R8, R8, 0xffff0000, RZ, 0xc0, !PT ;  /* 0xffff000008087812 */ /* 0x000fc600078ec0ff */
[-C--:B------:R-:W-:Y:S01]  /*fa60*/  FMUL.FTZ R35, R38, R31.reuse ;  /* 0x0000001f26237220 */ /* 0x080fe20000410000 */
[----:B------:R-:W-:-:S03]  /*fa70*/  FMUL.FTZ R31, R36, R31 ;  /* 0x0000001f241f7220 */ /* 0x000fc60000410000 */
[----:B------:R-:W-:Y:S01]  /*fa80*/  FFMA.FTZ R35, R36, R26, -R35 ;  /* 0x0000001a24237223 */ /* 0x000fe20000010823 */
[----:B------:R-:W-:Y:S01]  /*fa90*/  LOP3.LUT R36, R0, 0xffff0000, RZ, 0xc0, !PT ;  /* 0xffff000000247812 */ /* 0x000fe200078ec0ff */
[-C--:B------:R-:W-:Y:S01]  /*faa0*/  FMUL.FTZ R37, R40, R8.reuse ;  /* 0x0000000828257220 */ /* 0x080fe20000410000 */
[----:B------:R-:W-:Y:S01]  /*fab0*/  LOP3.LUT R4, R4, 0xffff0000, RZ, 0xc0, !PT ;  /* 0xffff000004047812 */ /* 0x000fe200078ec0ff */
[----:B------:R-:W-:Y:S02]  /*fac0*/  IMAD.U32 R32, R9, 0x10000, RZ ;  /* 0x0001000009207824 */ /* 0x000fe400078e00ff */
[----:B------:R-:W-:Y:S01]  /*fad0*/  FMUL.FTZ R39, R36, R8 ;  /* 0x0000000824277220 */ /* 0x000fe20000410000 */
[----:B------:R-:W-:Y:S02]  /*fae0*/  IMAD.U32 R33, R10, 0x10000, RZ ;  /* 0x000100000a217824 */ /* 0x000fe400078e00ff */
[----:B------:R-:W-:Y:S01]  /*faf0*/  FFMA.FTZ R8, R36, R4, -R37 ;  /* 0x0000000424087223 */ /* 0x000fe20000010825 */
[----:B------:R-:W-:Y:S01]  /*fb00*/  FFMA.FTZ R31, R38, R26, R31 ;  /* 0x0000001a261f7223 */ /* 0x000fe2000001001f */
[-C--:B------:R-:W-:Y:S01]  /*fb10*/  FMUL.FTZ R36, R43, R32.reuse ;  /* 0x000000202b247220 */ /* 0x080fe20000410000 */
[----:B0-----:R-:W-:Y:S01]  /*fb20*/  IMAD.U32 R27, R5, 0x10000, RZ ;  /* 0x00010000051b7824 */ /* 0x001fe200078e00ff */
[----:B------:R-:W-:Y:S01]  /*fb30*/  LOP3.LUT R10, R10, 0xffff0000, RZ, 0xc0, !PT ;  /* 0xffff00000a0a7812 */ /* 0x000fe200078ec0ff */
[----:B------:R-:W-:Y:S01]  /*fb40*/  FMUL.FTZ R32, R41, R32 ;  /* 0x0000002029207220 */ /* 0x000fe20000410000 */
[----:B------:R-:W-:Y:S01]  /*fb50*/  FFMA.FTZ R26, R40, R4, R39 ;  /* 0x00000004281a7223 */ /* 0x000fe20000010027 */
[----:B------:R-:W-:-:S02]  /*fb60*/  IMAD.U32 R37, R12, 0x10000, RZ ;  /* 0x000100000c257824 */ /* 0x000fc400078e00ff */
[----:B------:R-:W-:Y:S01]  /*fb70*/  FMUL.FTZ R4, R45, R33 ;  /* 0x000000212d047220 */ /* 0x000fe20000410000 */
[----:B------:R-:W-:Y:S01]  /*fb80*/  IMAD.U32 R29, R6, 0x10000, RZ ;  /* 0x00010000061d7824 */ /* 0x000fe200078e00ff */
[----:B------:R-:W-:Y:S01]  /*fb90*/  LOP3.LUT R40, R12, 0xffff0000, RZ, 0xc0, !PT ;  /* 0xffff00000c287812 */ /* 0x000fe200078ec0ff */
[-C--:B------:R-:W-:Y:S01]  /*fba0*/  FFMA.FTZ R36, R41, R27.reuse, -R36 ;  /* 0x0000001b29247223 */ /* 0x080fe20000010824 */
[----:B------:R-:W-:Y:S01]  /*fbb0*/  LOP3.LUT R6, R6, 0xffff0000, RZ, 0xc0, !PT ;  /* 0xffff000006067812 */ /* 0x000fe200078ec0ff */
[----:B------:R-:W-:Y:S01]  /*fbc0*/  FFMA.FTZ R32, R43, R27, R32 ;  /* 0x0000001b2b207223 */ /* 0x000fe20000010020 */
[----:B------:R-:W-:Y:S01]  /*fbd0*/  FMUL.FTZ R38, R37, R33 ;  /* 0x0000002125267220 */ /* 0x000fe20000410000 */
[----:B------:R-:W-:Y:S02]  /*fbe0*/  IMAD.U32 R34, R11, 0x10000, RZ ;  /* 0x000100000b227824 */ /* 0x000fe400078e00ff */
[----:B------:R-:W-:Y:S01]  /*fbf0*/  FFMA.FTZ R27, R37, R29, -R4 ;  /* 0x0000001d251b7223 */ /* 0x000fe20000010804 */
[----:B------:R-:W-:Y:S01]  /*fc00*/  FMUL.FTZ R33, R42, R10 ;  /* 0x0000000a2a217220 */ /* 0x000fe20000410000 */
[----:B------:R-:W-:-:S02]  /*fc10*/  IMAD.U32 R4, R14, 0x10000, RZ ;  /* 0x000100000e047824 */ /* 0x000fc400078e00ff */
[----:B------:R-:W-:Y:S01]  /*fc20*/  FMUL.FTZ R37, R40, R10 ;  /* 0x0000000a28257220 */ /* 0x000fe20000410000 */
[----:B------:R-:W-:Y:S01]  /*fc30*/  FFMA.FTZ R10, R45, R29, R38 ;  /* 0x0000001d2d0a7223 */ /* 0x000fe20000010026 */
[----:B------:R-:W-:Y:S01]  /*fc40*/  IMAD.U32 R30, R7, 0x10000, RZ ;  /* 0x00010000071e7824 */ /* 0x000fe200078e00ff */
[----:B------:R-:W-:Y:S01]  /*fc50*/  LOP3.LUT R9, R9, 0xffff0000, RZ, 0xc0, !PT ;  /* 0xffff000009097812 */ /* 0x000fe200078ec0ff */
[----:B------:R-:W-:Y:S01]  /*fc60*/  FMUL.FTZ R29, R44, R34 ;  /* 0x000000222c1d7220 */ /* 0x000fe20000410000 */
[----:B------:R-:W-:Y:S01]  /*fc70*/  FFMA.FTZ R38, R40, R6, -R33 ;  /* 0x0000000628267223 */ /* 0x000fe20000010821 */
[----:B------:R-:W-:Y:S01]  /*fc80*/  LOP3.LUT R43, R20, 0xffff0000, RZ, 0xc0, !PT ;  /* 0xffff0000142b7812 */ /* 0x000fe200078ec0ff */
[----:B------:R-:W-:Y:S01]  /*fc90*/  FMUL.FTZ R33, R4, R34 ;  /* 0x0000002204217220 */ /* 0x000fe20000410000 */
[----:B------:R-:W-:Y:S02]  /*fca0*/  LOP3.LUT R11, R11, 0xffff0000, RZ, 0xc0, !PT ;  /* 0xffff00000b0b7812 */ /* 0x000fe400078ec0ff */
[----:B------:R-:W-:-:S02]  /*fcb0*/  LOP3.LUT R39, R3, 0xffff0000, RZ, 0xc0, !PT ;  /* 0xffff000003277812 */ /* 0x000fc400078ec0ff */
[----:B------:R-:W-:Y:S02]  /*fcc0*/  LOP3.LUT R45, R25, 0xffff0000, RZ, 0xc0, !PT ;  /* 0xffff0000192d7812 */ /* 0x000fe400078ec0ff */
[----:B------:R-:W-:Y:S01]  /*fcd0*/  LOP3.LUT R41, R14, 0xffff0000, RZ, 0xc0, !PT ;  /* 0xffff00000e297812 */ /* 0x000fe200078ec0ff */
[----:B------:R-:W-:Y:S01]  /*fce0*/  FFMA.FTZ R29, R4, R30, -R29 ;  /* 0x0000001e041d7223 */ /* 0x000fe2000001081d */
[----:B------:R-:W-:Y:S01]  /*fcf0*/  LOP3.LUT R5, R5, 0xffff0000, RZ, 0xc0, !PT ;  /* 0xffff000005057812 */ /* 0x000fe200078ec0ff */
[----:B------:R-:W-:Y:S01]  /*fd00*/  FFMA.FTZ R37, R42, R6, R37 ;  /* 0x000000062a257223 */ /* 0x000fe20000010025 */
[----:B------:R-:W-:Y:S01]  /*fd10*/  LOP3.LUT R7, R7, 0xffff0000, RZ, 0xc0, !PT ;  /* 0xffff000007077812 */ /* 0x000fe200078ec0ff */
[----:B------:R-:W-:Y:S01]  /*fd20*/  FFMA.FTZ R33, R44, R30, R33 ;  /* 0x0000001e2c217223 */ /* 0x000fe20000010021 */
[-C--:B------:R-:W-:Y:S01]  /*fd30*/  FMUL.FTZ R4, R43, R9.reuse ;  /* 0x000000092b047220 */ /* 0x080fe20000410000 */
[----:B------:R-:W-:Y:S01]  /*fd40*/  FMUL.FTZ R6, R39, R9 ;  /* 0x0000000927067220 */ /* 0x000fe20000410000 */
[-C--:B------:R-:W-:Y:S01]  /*fd50*/  FMUL.FTZ R30, R45, R11.reuse ;  /* 0x0000000b2d1e7220 */ /* 0x080fe20000410000 */
        /* <DEDUP_REMOVED lines=15> */
.L_x_7459:
[----:B------:R-:W-:Y:S05]  /*fe50*/  BSYNC B1 ;  /* 0x0000000000017941 */ /* 0x000fea0003800000 */
.L_x_7458:
[----:B------:R-:W-:Y:S04]  /*fe60*/  BSSY B1, `(.L_x_7460) ;  /* 0x0000067000017945 */ /* 0x000fe80003800000 */
[----:B------:R-:W-:Y:S05]  /*fe70*/  @P1 BRA `(.L_x_7461) ;  /* 0x0000000400941947 */ /* 0x000fea0003800000 */
[----:B-12---:R-:W2:Y:S04]  /*fe80*/  LDL R6, [R1+0x38] ;  /* 0x0000380001067983 */ /* 0x006ea80000100800 */
        /* <DEDUP_REMOVED lines=28> */
[----:B------:R-:W-:Y:S01]  /*10050*/  LOP3.LUT R42, R24, 0xffff0000, RZ, 0xc0, !PT ;  /* 0xffff0000182a7812 */ /* 0x000fe200078ec0ff */
[----:B------:R-:W-:Y:S01]  /*10060*/  IMAD.U32 R44, R25, 0x10000, RZ ;  /* 0x00010000192c7824 */ /* 0x000fe200078e00ff */
[----:B--2---:R-:W-:-:S02]  /*10070*/  IADD3 R9, R4, R7, R6 ;  /* 0x0000000704097210 */ /* 0x004fc40007ffe006 */
        /* <DEDUP_REMOVED lines=69> */
.L_x_7461:
[----:B------:R-:W-:Y:S05]  /*104d0*/  BSYNC B1 ;  /* 0x0000000000017941 */ /* 0x000fea0003800000 */
.L_x_7460:
[----:B------:R-:W-:Y:S05]  /*104e0*/  @P0 BRA `(.L_x_7448) ;  /* 0x0000000400940947 */ /* 0x000fea0003800000 */
[----:B-123--:R-:W1:Y:S01]  /*104f0*/  S2R R5, SR_TID.X ;  /* 0x0000000000057919 */ /* 0x00ee620000002100 */
[----:B------:R-:W2:Y:S01]  /*10500*/  LDL R42, [R1+0x74] ;  /* 0x00007400012a7983 */ /* 0x000ea20000100800 */
[----:B-1----:R-:W-:-:S05]  /*10510*/  VIADD R5, R5, 0xffffff80 ;  /* 0xffffff8005057836 */ /* 0x002fca0000000000 */
[----:B------:R-:W-:-:S04]  /*10520*/  SHF.R.S32.HI R4, RZ, 0x1f, R5 ;  /* 0x0000001fff047819 */ /* 0x000fc80000011405 */
[----:B------:R-:W-:-:S04]  /*10530*/  LEA.HI R4, R4, R5, RZ, 0x3 ;  /* 0x0000000504047211 */ /* 0x000fc800078f18ff */
[----:B------:R-:W-:-:S05]  /*10540*/  LOP3.LUT R4, R4, 0xfffffff8, RZ, 0xc0, !PT ;  /* 0xfffffff804047812 */ /* 0x000fca00078ec0ff */
[----:B------:R-:W-:Y:S02]  /*10550*/  IMAD.IADD R4, R5, 0x1, -R4 ;  /* 0x0000000105047824 */ /* 0x000fe400078e0a04 */
[----:B------:R-:W3:Y:S01]  /*10560*/  LDL R5, [R1+0x34] ;  /* 0x0000340001057983 */ /* 0x000ee20000100800 */
[C---:B------:R-:W-:Y:S02]  /*10570*/  VIADD R7, R22.reuse, 0x60 ;  /* 0x0000006016077836 */ /* 0x040fe40000000000 */
[----:B------:R-:W-:Y:S01]  /*10580*/  LEA.HI R13, R13, R4, RZ, 0x1d ;  /* 0x000000040d0d7211 */ /* 0x000fe200078fe8ff */
[----:B------:R-:W-:Y:S02]  /*10590*/  VIADD R8, R22, 0x60 ;  /* 0x0000006016087836 */ /* 0x000fe40000000000 */
[----:B------:R-:W-:Y:S01]  /*105a0*/  IMAD.SHL.U32 R7, R7, 0x40, RZ ;  /* 0x0000004007077824 */ /* 0x000fe200078e00ff */
[----:B------:R-:W-:Y:S01]  /*105b0*/  SHF.R.S32.HI R6, RZ, 0x1f, R13 ;  /* 0x0000001fff067819 */ /* 0x000fe2000001140d */
[----:B------:R-:W-:-:S02]  /*105c0*/  IMAD.SHL.U32 R8, R8, 0x40, RZ ;  /* 0x0000004008087824 */ /* 0x000fc400078e00ff */
[----:B------:R-:W-:Y:S01]  /*105d0*/  IMAD.SHL.U32 R4, R13, 0x8, RZ ;  /* 0x000000080d047824 */ /* 0x000fe200078e00ff */
[----:B------:R-:W-:Y:S02]  /*105e0*/  LEA.HI R6, R6, R13, RZ, 0x3 ;  /* 0x0000000d06067211 */ /* 0x000fe400078f18ff */
[----:B------:R-:W-:Y:S02]  /*105f0*/  LOP3.LUT R8, R8, 0x1c0, RZ, 0xc0, !PT ;  /* 0x000001c008087812 */ /* 0x000fe400078ec0ff */
[----:B------:R-:W-:Y:S01]  /*10600*/  LOP3.LUT R7, R7, 0x1c0, RZ, 0xc0, !PT ;  /* 0x000001c007077812 */ /* 0x000fe200078ec0ff */
[----:B------:R-:W-:Y:S01]  /*10610*/  IMAD.SHL.U32 R6, R6, 0x400, RZ ;  /* 0x0000040006067824 */ /* 0x000fe200078e00ff */
[----:B------:R-:W-:Y:S02]  /*10620*/  LOP3.LUT R4, R8, 0x38, R4, 0xf8, !PT ;  /* 0x0000003808047812 */ /* 0x000fe400078ef804 */
[----:B------:R-:W-:Y:S02]  /*10630*/  SHF.R.U32.HI R7, RZ, 0x3, R7 ;  /* 0x00000003ff077819 */ /* 0x000fe40000011607 */
[----:B------:R-:W-:-:S02]  /*10640*/  LOP3.LUT R9, R6, 0x7fffe000, RZ, 0xc0, !PT ;  /* 0x7fffe00006097812 */ /* 0x000fc400078ec0ff */
[----:B------:R-:W-:Y:S01]  /*10650*/  LOP3.LUT R4, R4, R7, RZ, 0x3c, !PT ;  /* 0x0000000704047212 */ /* 0x000fe200078e3cff */
[C---:B------:R-:W-:Y:S01]  /*10660*/  IMAD.U32 R37, R15.reuse, 0x10000, RZ ;  /* 0x000100000f257824 */ /* 0x040fe200078e00ff */
[----:B------:R-:W-:Y:S01]  /*10670*/  LOP3.LUT R38, R15, 0xffff0000, RZ, 0xc0, !PT ;  /* 0xffff00000f267812 */ /* 0x000fe200078ec0ff */
[C---:B------:R-:W-:Y:S01]  /*10680*/  IMAD.U32 R35, R0.reuse, 0x10000, RZ ;  /* 0x0001000000237824 */ /* 0x040fe200078e00ff */
[----:B------:R-:W-:Y:S01]  /*10690*/  LOP3.LUT R0, R0, 0xffff0000, RZ, 0xc0, !PT ;  /* 0xffff000000007812 */ /* 0x000fe200078ec0ff */
[C---:B------:R-:W-:Y:S01]  /*106a0*/  IMAD.U32 R43, R24.reuse, 0x10000, RZ ;  /* 0x00010000182b7824 */ /* 0x040fe200078e00ff */
[----:B------:R-:W-:Y:S01]  /*106b0*/  LOP3.LUT R24, R24, 0xffff0000, RZ, 0xc0, !PT ;  /* 0xffff000018187812 */ /* 0x000fe200078ec0ff */
[----:B------:R-:W-:Y:S02]  /*106c0*/  IMAD.U32 R45, R25, 0x10000, RZ ;  /* 0x00010000192d7824 */ /* 0x000fe400078e00ff */
[----:B------:R-:W-:Y:S02]  /*106d0*/  IMAD.U32 R41, R14, 0x10000, RZ ;  /* 0x000100000e297824 */ /* 0x000fe400078e00ff */
[C---:B------:R-:W-:Y:S01]  /*106e0*/  IMAD.U32 R36, R3.reuse, 0x10000, RZ ;  /* 0x0001000003247824 */ /* 0x040fe200078e00ff */
[----:B------:R-:W-:Y:S01]  /*106f0*/  LOP3.LUT R3, R3, 0xffff0000, RZ, 0xc0, !PT ;  /* 0xffff000003037812 */ /* 0x000fe200078ec0ff */
[----:B------:R-:W-:Y:S01]  /*10700*/  IMAD.U32 R40, R20, 0x10000, RZ ;  /* 0x0001000014287824 */ /* 0x000fe200078e00ff */
[----:B---3--:R-:W-:-:S02]  /*10710*/  IADD3 R9, R4, R9, R5 ;  /* 0x0000000904097210 */ /* 0x008fc40007ffe005 */
[----:B--2---:R-:W1:Y:S03]  /*10720*/  LDS.128 R4, [R42] ;  /* 0x000000002a047984 */ /* 0x004e660000000c00 */
[----:B------:R-:W-:-:S05]  /*10730*/  IMAD R13, R9, 0x2, R2 ;  /* 0x00000002090d7824 */ /* 0x000fca00078e0202 */
[----:B------:R-:W2:Y:S01]  /*10740*/  LDS.128 R8, [R13+0x16400] ;  /* 0x016400000d087984 */ /* 0x000ea20000000c00 */
[C---:B-1----:R-:W-:Y:S01]  /*10750*/  IMAD.U32 R21, R4.reuse, 0x10000, RZ ;  /* 0x0001000004157824 */ /* 0x042fe200078e00ff */
[----:B------:R-:W-:Y:S01]  /*10760*/  LOP3.LUT R4, R4, 0xffff0000, RZ, 0xc0, !PT ;  /* 0xffff000004047812 */ /* 0x000fe200078ec0ff */
[C---:B--2---:R-:W-:Y:S01]  /*10770*/  IMAD.U32 R30, R8.reuse, 0x10000, RZ ;  /* 0x00010000081e7824 */ /* 0x044fe200078e00ff */
[----:B------:R-:W-:-:S03]  /*10780*/  LOP3.LUT R8, R8, 0xffff0000, RZ, 0xc0, !PT ;  /* 0xffff000008087812 */ /* 0x000fc600078ec0ff */
[-C--:B------:R-:W-:Y:S01]  /*10790*/  FMUL.FTZ R34, R37, R30.reuse ;  /* 0x0000001e25227220 */ /* 0x080fe20000410000 */
[C---:B------:R-:W-:Y:S01]  /*107a0*/  FMUL.FTZ R30, R35.reuse, R30 ;  /* 0x0000001e231e7220 */ /* 0x040fe20000410000 */
[-C--:B------:R-:W-:Y:S01]  /*107b0*/  FMUL.FTZ R15, R38, R8.reuse ;  /* 0x00000008260f7220 */ /* 0x080fe20000410000 */
[----:B------:R-:W-:Y:S02]  /*107c0*/  IMAD.U32 R32, R10, 0x10000, RZ ;  /* 0x000100000a207824 */ /* 0x000fe400078e00ff */
[-C--:B------:R-:W-:Y:S01]  /*107d0*/  FFMA.FTZ R34, R35, R21.reuse, -R34 ;  /* 0x0000001523227223 */ /* 0x080fe20000010822 */
[----:B------:R-:W-:Y:S01]  /*107e0*/  FFMA.FTZ R30, R37, R21, R30 ;  /* 0x00000015251e7223 */ /* 0x000fe2000001001e */
[----:B------:R-:W-:Y:S02]  /*107f0*/  IMAD.U32 R37, R12, 0x10000, RZ ;  /* 0x000100000c257824 */ /* 0x000fe400078e00ff */
[C---:B------:R-:W-:Y:S01]  /*10800*/  FMUL.FTZ R21, R0.reuse, R8 ;  /* 0x0000000800157220 */ /* 0x040fe20000410000 */
[----:B------:R-:W-:Y:S01]  /*10810*/  FFMA.FTZ R15, R0, R4, -R15 ;  /* 0x00000004000f7223 */ /* 0x000fe2000001080f */
[----:B0-----:R-:W-:Y:S01]  /*10820*/  IMAD.U32 R27, R6, 0x10000, RZ ;  /* 0x00010000061b7824 */ /* 0x001fe200078e00ff */
[----:B------:R-:W-:Y:S01]  /*10830*/  LOP3.LUT R10, R10, 0xffff0000, RZ, 0xc0, !PT ;  /* 0xffff00000a0a7812 */ /* 0x000fe200078ec0ff */
[-C--:B------:R-:W-:Y:S01]  /*10840*/  FMUL.FTZ R0, R43, R32.reuse ;  /* 0x000000202b007220 */ /* 0x080fe20000410000 */
[----:B------:R-:W-:Y:S01]  /*10850*/  LOP3.LUT R12, R12, 0xffff0000, RZ, 0xc0, !PT ;  /* 0xffff00000c0c7812 */ /* 0x000fe200078ec0ff */
[----:B------:R-:W-:Y:S01]  /*10860*/  FMUL.FTZ R32, R37, R32 ;  /* 0x0000002025207220 */ /* 0x000fe20000410000 */
[----:B------:R-:W-:-:S02]  /*10870*/  IMAD.U32 R33, R11, 0x10000, RZ ;  /* 0x000100000b217824 */ /* 0x000fc400078e00ff */
[-C--:B------:R-:W-:Y:S01]  /*10880*/  FFMA.FTZ R8, R37, R27.reuse, -R0 ;  /* 0x0000001b25087223 */ /* 0x080fe20000010800 */
[----:B------:R-:W-:Y:S01]  /*10890*/  LOP3.LUT R6, R6, 0xffff0000, RZ, 0xc0, !PT ;  /* 0xffff000006067812 */ /* 0x000fe200078ec0ff */
[-C--:B------:R-:W-:Y:S01]  /*108a0*/  FMUL.FTZ R37, R24, R10.reuse ;  /* 0x0000000a18257220 */ /* 0x080fe20000410000 */
[----:B------:R-:W-:Y:S01]  /*108b0*/  FMUL.FTZ R39, R12, R10 ;  /* 0x0000000a0c277220 */ /* 0x000fe20000410000 */
[----:B------:R-:W-:Y:S01]  /*108c0*/  SHF.L.U32 R31, R9, 0x10, RZ ;  /* 0x00000010091f7819 */ /* 0x000fe200000006ff */
[----:B------:R-:W-:Y:S01]  /*108d0*/  FFMA.FTZ R21, R38, R4, R21 ;  /* 0x0000000426157223 */ /* 0x000fe20000010015 */
[----:B------:R-:W-:Y:S01]  /*108e0*/  FFMA.FTZ R10, R43, R27, R32 ;  /* 0x0000001b2b0a7223 */ /* 0x000fe20000010020 */
[----:B------:R-:W-:Y:S01]  /*108f0*/  IMAD.U32 R29, R7, 0x10000, RZ ;  /* 0x00010000071d7824 */ /* 0x000fe200078e00ff */
[----:B------:R-:W-:Y:S01]  /*10900*/  LOP3.LUT R9, R9, 0xffff0000, RZ, 0xc0, !PT ;  /* 0xffff000009097812 */ /* 0x000fe200078ec0ff */
[-C--:B------:R-:W-:Y:S01]  /*10910*/  FMUL.FTZ R0, R45, R33.reuse ;  /* 0x000000212d007220 */ /* 0x080fe20000410000 */
[----:B------:R-:W-:Y:S01]  /*10920*/  FMUL.FTZ R4, R41, R33 ;  /* 0x0000002129047220 */ /* 0x000fe20000410000 */
[----:B------:R-:W-:-:S02]  /*10930*/  LOP3.LUT R27, R20, 0xffff0000, RZ, 0xc0, !PT ;  /* 0xffff0000141b7812 */ /* 0x000fc400078ec0ff */
[----:B------:R-:W-:Y:S02]  /*10940*/  LOP3.LUT R11, R11, 0xffff0000, RZ, 0xc0, !PT ;  /* 0xffff00000b0b7812 */ /* 0x000fe400078ec0ff */
[----:B------:R-:W-:Y:S01]  /*10950*/  LOP3.LUT R33, R25, 0xffff0000, RZ, 0xc0, !PT ;  /* 0xffff000019217812 */ /* 0x000fe200078ec0ff */
[C---:B------:R-:W-:Y:S01]  /*10960*/  IMAD.U32 R26, R5.reuse, 0x10000, RZ ;  /* 0x00010000051a7824 */ /* 0x040fe200078e00ff */
[----:B------:R-:W-:Y:S01]  /*10970*/  LOP3.LUT R25, R14, 0xffff0000, RZ, 0xc0, !PT ;  /* 0xffff00000e197812 */ /* 0x000fe200078ec0ff */
[-C--:B------:R-:W-:Y:S01]  /*10980*/  FFMA.FTZ R39, R24, R6.reuse, R39 ;  /* 0x0000000618277223 */ /* 0x080fe20000010027 */
[----:B------:R-:W-:Y:S01]  /*10990*/  LOP3.LUT R5, R5, 0xffff0000, RZ, 0xc0, !PT ;  /* 0xffff000005057812 */ /* 0x000fe200078ec0ff */
[----:B------:R-:W-:Y:S01]  /*109a0*/  FFMA.FTZ R24, R41, R29, -R0 ;  /* 0x0000001d29187223 */ /* 0x000fe20000010800 */
[----:B------:R-:W-:Y:S01]  /*109b0*/  LOP3.LUT R7, R7, 0xffff0000, RZ, 0xc0, !PT ;  /* 0xffff000007077812 */ /* 0x000fe200078ec0ff */
[----:B------:R-:W-:Y:S01]  /*109c0*/  FFMA.FTZ R37, R12, R6, -R37 ;  /* 0x000000060c257223 */ /* 0x000fe20000010825 */
[----:B------:R-:W-:Y:S01]  /*109d0*/  FMUL.FTZ R0, R27, R9 ;  /* 0x000000091b007220 */ /* 0x000fe20000410000 */
[----:B------:R-:W-:Y:S01]  /*109e0*/  FMUL.FTZ R35, R40, R31 ;  /* 0x0000001f28237220 */ /* 0x000fe20000410000 */
[----:B------:R-:W-:Y:S01]  /*109f0*/  FFMA.FTZ R29, R45, R29, R4 ;  /* 0x0000001d2d1d7223 */ /* 0x000fe20000010004 */
[----:B------:R-:W-:Y:S01]  /*10a00*/  FMUL.FTZ R6, R33, R11 ;  /* 0x0000000b21067220 */ /* 0x000fe20000410000 */
[C---:B------:R-:W-:Y:S01]  /*10a10*/  FMUL.FTZ R31, R36.reuse, R31 ;  /* 0x0000001f241f7220 */ /* 0x040fe20000410000 */
[----:B------:R-:W-:Y:S01]  /*10a20*/  FMUL.FTZ R4, R3, R9 ;  /* 0x0000000903047220 */ /* 0x000fe20000410000 */
[----:B------:R-:W-:Y:S01]  /*10a30*/  FMUL.FTZ R14, R25, R11 ;  /* 0x0000000b190e7220 */ /* 0x000fe20000410000 */
[----:B------:R-:W-:Y:S01]  /*10a40*/  FFMA.FTZ R0, R3, R5, -R0 ;  /* 0x0000000503007223 */ /* 0x000fe20000010800 */
[-C--:B------:R-:W-:Y:S01]  /*10a50*/  FFMA.FTZ R35, R36, R26.reuse, -R35 ;  /* 0x0000001a24237223 */ /* 0x080fe20000010823 */
        /* <DEDUP_REMOVED lines=14> */
.L_x_7448:
[----:B------:R-:W-:Y:S05]  /*10b40*/  BSYNC B0 ;  /* 0x0000000000007941 */ /* 0x000fea0003800000 */
.L_x_7429:
        /* <DEDUP_REMOVED lines=8> */
.L_x_7427:
[----:B------:R-:W-:-:S06]  /*10bd0*/  ULOP3.LUT UR4, UR60, 0x1, URZ, 0xfc, !UPT ;  /* 0x000000013c047892 */ /* 0x000fcc000f8efc3f */
[----:B------:R-:W-:-:S05]  /*10be0*/  IMAD.U32 R0, RZ, RZ, UR4 ;  /* 0x00000004ff007e24 */ /* 0x000fca000f8e00ff */
[----:B------:R-:W-:-:S13]  /*10bf0*/  ISETP.NE.AND P0, PT, R0, 0x3, PT ;  /* 0x000000030000780c */ /* 0x000fda0003f05270 */
[----:B------:R-:W-:Y:S05]  /*10c00*/  @!P0 BRA `(.L_x_7462) ;  /* 0x0000000000048947 */ /* 0x000fea0003800000 */
[----:B------:R-:W-:Y:S01]  /*10c10*/  BPT.TRAP 0x1 ;  /* 0x000000040000795c */ /* 0x000fe20000300000 */
.L_x_7462:
[----:B------:R-:W-:Y:S01]  /*10c20*/  IMAD R0, R222, 0x8, R2 ;  /* 0x00000008de007824 */ /* 0x000fe200078e0202 */
[----:B0-2---:R-:W-:-:S04]  /*10c30*/  SHF.L.U32 R3, R229, 0x1f, RZ ;  /* 0x0000001fe5037819 */ /* 0x005fc800000006ff */
[----:B------:R0:W2:Y:S01]  /*10c40*/  SYNCS.PHASECHK.TRANS64.TRYWAIT P2, [R0+URZ+0x34830], R3 ;  /* 0x03483003000075a7 */ /* 0x0000a2000804017f */
[----:B------:R-:W-:Y:S05]  /*10c50*/  @!P0 BRA `(.L_x_7463) ;  /* 0x0000000000048947 */ /* 0x000fea0003800000 */
[----:B------:R-:W-:Y:S01]  /*10c60*/  BPT.TRAP 0x1 ;  /* 0x000000040000795c */ /* 0x000fe20000300000 */
.L_x_7463:
[----:B-1-34-:R-:W1:Y:S01]  /*10c70*/  S2R R4, SR_TID.X ;  /* 0x0000000000047919 */ /* 0x01ae620000002100 */
[----:B------:R-:W-:Y:S01]  /*10c80*/  IMAD.MOV.U32 R87, RZ, RZ, RZ ;  /* 0x000000ffff577224 */ /* 0x000fe200078e00ff */
[----:B-1----:R-:W-:-:S04]  /*10c90*/  LOP3.LUT R4, R4, 0x7f, RZ, 0xc0, !PT ;  /* 0x0000007f04047812 */ /* 0x002fc800078ec0ff */
[----:B------:R-:W-:Y:S01]  /*10ca0*/  ISETP.NE.AND P1, PT, R4, RZ, PT ;  /* 0x000000ff0400720c */ /* 0x000fe20003f25270 */
[----:B--2---:R-:W-:-:S12]  /*10cb0*/  @P2 BRA `(.L_x_7464) ;  /* 0x0000000000082947 */ /* 0x004fd80003800000 */
[----:B------:R-:W1:Y:S02]  /*10cc0*/  SYNCS.PHASECHK.TRANS64.TRYWAIT P2, [R0+URZ+0x34830], R3 ;  /* 0x03483003000075a7 */ /* 0x000e64000804017f */
[----:B-1----:R-:W-:Y:S05]  /*10cd0*/  @!P2 BRA `(.L_x_7465) ;  /* 0x000001740000a947 */ /* 0x002fea0003800000 */
.L_x_7464:
        /* <DEDUP_REMOVED lines=9> */
[----:B------:R-:W-:Y:S01]  /*10d70*/  IMAD.MOV.U32 R13, RZ, RZ, 0x40000040 ;  /* 0x40000040ff0d7424 */ /* 0x000fe200078e00ff */
[----:B------:R-:W-:Y:S01]  /*10d80*/  LOP3.LUT R3, R3, 0x3fff, RZ, 0xc0, !PT ;  /* 0x00003fff03037812 */ /* 0x000fe200078ec0ff */
[----:B------:R-:W-:Y:S01]  /*10d90*/  IMAD.MOV.U32 R15, RZ, RZ, 0x40000040 ;  /* 0x40000040ff0f7424 */ /* 0x000fe200078e00ff */
[----:B------:R-:W-:Y:S01]  /*10da0*/  R2UR UR15, R11 ;  /* 0x000000000b0f72ca */ /* 0x000fe200000e0000 */
[----:B------:R-:W-:Y:S01]  /*10db0*/  IMAD.U32 R21, RZ, RZ, UR9 ;  /* 0x00000009ff157e24 */ /* 0x000fe2000f8e00ff */
[----:B------:R-:W-:Y:S01]  /*10dc0*/  LOP3.LUT R4, R3, 0x10000, RZ, 0xfc, !PT ;  /* 0x0001000003047812 */ /* 0x000fe200078efcff */
[----:B------:R-:W-:Y:S01]  /*10dd0*/  ULOP3.LUT UR56, UR56, 0x10000, URZ, 0xfc, !UPT ;  /* 0x0001000038387892 */ /* 0x000fe2000f8efc3f */
[----:B------:R-:W-:Y:S01]  /*10de0*/  MOV R8, UR37 ;  /* 0x0000002500087c02 */ /* 0x000fe20008000f00 */
[----:B------:R-:W-:Y:S01]  /*10df0*/  UMOV UR37, UR9 ;  /* 0x0000000900257c82 */ /* 0x000fe20008000000 */
[----:B------:R-:W-:Y:S01]  /*10e00*/  MOV R9, UR36 ;  /* 0x0000002400097c02 */ /* 0x000fe20008000f00 */
[----:B------:R0:W-:Y:S01]  /*10e10*/  STL [R1+0x18], R4 ;  /* 0x0000180401007387 */ /* 0x0001e20000100800 */
[----:B------:R-:W-:Y:S01]  /*10e20*/  UMOV UR13, UR37 ;  /* 0x00000025000d7c82 */ /* 0x000fe20008000000 */
[----:B------:R-:W-:Y:S01]  /*10e30*/  R2UR UR23, R13 ;  /* 0x000000000d1772ca */ /* 0x000fe200000e0000 */
[----:B------:R-:W-:Y:S01]  /*10e40*/  UMOV UR8, UR56 ;  /* 0x0000003800087c82 */ /* 0x000fe20008000000 */
[----:B------:R-:W-:Y:S01]  /*10e50*/  UMOV UR21, UR37 ;  /* 0x0000002500157c82 */ /* 0x000fe20008000000 */
[----:B------:R-:W-:Y:S01]  /*10e60*/  UMOV UR36, UR8 ;  /* 0x0000000800247c82 */ /* 0x000fe20008000000 */
[----:B------:R-:W-:Y:S01]  /*10e70*/  R2UR UR55, R15 ;  /* 0x000000000f3772ca */ /* 0x000fe200000e0000 */
[----:B------:R-:W-:Y:S01]  /*10e80*/  UMOV UR12, UR36 ;  /* 0x00000024000c7c82 */ /* 0x000fe20008000000 */
[----:B------:R-:W-:Y:S01]  /*10e90*/  UMOV UR20, UR36 ;  /* 0x0000002400147c82 */ /* 0x000fe20008000000 */
[----:B------:R-:W-:Y:S01]  /*10ea0*/  UMOV UR52, UR36 ;  /* 0x0000002400347c82 */ /* 0x000fe20008000000 */
[----:B0-----:R-:W-:Y:S01]  /*10eb0*/  IMAD R4, R222, 0xb00, R4 ;  /* 0x00000b00de047824 */ /* 0x001fe200078e0204 */
[----:B------:R-:W-:Y:S01]  /*10ec0*/  UMOV UR53, UR37 ;  /* 0x0000002500357c82 */ /* 0x000fe20008000000 */
[----:B------:R-:W-:Y:S01]  /*10ed0*/  R2UR UR35, R11 ;  /* 0x000000000b2372ca */ /* 0x000fe200000e0000 */
[----:B------:R-:W-:Y:S01]  /*10ee0*/  UMOV UR32, UR36 ;  /* 0x0000002400207c82 */ /* 0x000fe20008000000 */
[C---:B------:R-:W-:Y:S01]  /*10ef0*/  VIADD R10, R4.reuse, 0x80 ;  /* 0x00000080040a7836 */ /* 0x040fe20000000000 */
[C---:B------:R-:W-:Y:S01]  /*10f00*/  R2UR UR10, R4.reuse ;  /* 0x00000000040a72ca */ /* 0x040fe200000e0000 */
[C---:B------:R-:W-:Y:S01]  /*10f10*/  VIADD R12, R4.reuse, 0x100 ;  /* 0x00000100040c7836 */ /* 0x040fe20000000000 */
[----:B------:R-:W-:Y:S01]  /*10f20*/  UMOV UR33, UR37 ;  /* 0x0000002500217c82 */ /* 0x000fe20008000000 */
[----:B------:R-:W-:Y:S01]  /*10f30*/  VIADD R14, R4, 0x180 ;  /* 0x00000180040e7836 */ /* 0x000fe20000000000 */
[----:B------:R-:W-:Y:S01]  /*10f40*/  R2UR UR14, R10 ;  /* 0x000000000a0e72ca */ /* 0x000fe200000e0000 */
[----:B------:R-:W-:Y:S01]  /*10f50*/  VIADD R10, R4, 0x200 ;  /* 0x00000200040a7836 */ /* 0x000fe20000000000 */
[----:B------:R-:W-:Y:S01]  /*10f60*/  R2UR UR22, R12 ;  /* 0x000000000c1672ca */ /* 0x000fe200000e0000 */
[----:B------:R-:W-:Y:S01]  /*10f70*/  VIADD R12, R4, 0x280 ;  /* 0x00000280040c7836 */ /* 0x000fe20000000000 */
[----:B------:R-:W-:Y:S01]  /*10f80*/  R2UR UR54, R14 ;  /* 0x000000000e3672ca */ /* 0x000fe200000e0000 */
[----:B------:R-:W-:Y:S01]  /*10f90*/  UMOV UR28, UR36 ;  /* 0x00000024001c7c82 */ /* 0x000fe20008000000 */
[----:B------:R-:W-:Y:S01]  /*10fa0*/  R2UR UR34, R10 ;  /* 0x000000000a2272ca */ /* 0x000fe200000e0000 */
[----:B------:R-:W-:Y:S01]  /*10fb0*/  UMOV UR29, UR37 ;  /* 0x00000025001d7c82 */ /* 0x000fe20008000000 */
[----:B------:R-:W-:Y:S01]  /*10fc0*/  R2UR UR30, R12 ;  /* 0x000000000c1e72ca */ /* 0x000fe200000e0000 */
[----:B------:R-:W-:Y:S01]  /*10fd0*/  HGMMA.64x16x16.F32.BF16 R112, gdesc[UR8], RZ, !UPT, gsb0 ;  /* 0x00200000087079f0 */ /* 0x000fe2000c0018ff */
[----:B------:R-:W-:Y:S01]  /*10fe0*/  R2UR UR31, R13 ;  /* 0x000000000d1f72ca */ /* 0x000fe200000e0000 */
[C---:B------:R-:W-:Y:S01]  /*10ff0*/  VIADD R14, R4.reuse, 0x300 ;  /* 0x00000300040e7836 */ /* 0x040fe20000000000 */
[----:B------:R-:W-:Y:S01]  /*11000*/  R2UR UR47, R15 ;  /* 0x000000000f2f72ca */ /* 0x000fe200000e0000 */
[----:B------:R-:W-:Y:S01]  /*11010*/  UMOV UR44, UR36 ;  /* 0x00000024002c7c82 */ /* 0x000fe20008000000 */
[----:B------:R-:W-:Y:S01]  /*11020*/  UMOV UR45, UR37 ;  /* 0x00000025002d7c82 */ /* 0x000fe20008000000 */
[----:B------:R-:W-:Y:S01]  /*11030*/  VIADD R10, R4, 0x380 ;  /* 0x00000380040a7836 */ /* 0x000fe20000000000 */
[----:B------:R-:W-:Y:S01]  /*11040*/  R2UR UR46, R14 ;  /* 0x000000000e2e72ca */ /* 0x000fe200000e0000 */
[----:B------:R-:W-:Y:S01]  /*11050*/  UMOV UR24, UR36 ;  /* 0x0000002400187c82 */ /* 0x000fe20008000000 */
[----:B------:R-:W-:Y:S01]  /*11060*/  R2UR UR27, R11 ;  /* 0x000000000b1b72ca */ /* 0x000fe200000e0000 */
[----:B------:R-:W-:Y:S01]  /*11070*/  UMOV UR25, UR37 ;  /* 0x0000002500197c82 */ /* 0x000fe20008000000 */
        /* <DEDUP_REMOVED lines=17> */
[----:B------:R-:W-:Y:S01]  /*11190*/  IMAD.MOV.U32 R11, RZ, RZ, 0x40000040 ;  /* 0x40000040ff0b7424 */ /* 0x000fe200078e00ff */
[----:B------:R-:W-:Y:S01]  /*111a0*/  MOV R6, UR39 ;  /* 0x0000002700067c02 */ /* 0x000fe20008000f00 */
[----:B------:R-:W-:Y:S01]  /*111b0*/  IMAD.U32 R20, RZ, RZ, UR8 ;  /* 0x00000008ff147e24 */ /* 0x000fe2000f8e00ff */
[----:B------:R-:W-:Y:S01]  /*111c0*/  MOV R7, UR38 ;  /* 0x0000002600077c02 */ /* 0x000fe20008000f00 */
[----:B------:R-:W-:Y:S01]  /*111d0*/  UIADD3 UR8, UR56, 0x2, URZ ;  /* 0x0000000238087890 */ /* 0x000fe2000fffe03f */
[----:B------:R-:W-:Y:S01]  /*111e0*/  R2UR UR38, R10 ;  /* 0x000000000a2672ca */ /* 0x000fe200000e0000 */
[----:B------:R-:W-:Y:S01]  /*111f0*/  UMOV UR37, 0x40000040 ;  /* 0x4000004000257882 */ /* 0x000fe20000000000 */
[----:B------:R-:W-:Y:S01]  /*11200*/  R2UR UR39, R11 ;  /* 0x000000000b2772ca */ /* 0x000fe200000e0000 */
[C---:B------:R-:W-:Y:S01]  /*11210*/  VIADD R14, R4.reuse, 0x82 ;  /* 0x00000082040e7836 */ /* 0x040fe20000000000 */
[----:B------:R0:W-:Y:S01]  /*11220*/  STL.64 [R1+0x10], R20 ;  /* 0x0000101401007387 */ /* 0x0001e20000100a00 */
[----:B------:R-:W-:Y:S01]  /*11230*/  IMAD.MOV.U32 R15, RZ, RZ, 0x40000040 ;  /* 0x40000040ff0f7424 */ /* 0x000fe200078e00ff */
[----:B------:R-:W-:Y:S01]  /*11240*/  UMOV UR36, UR8 ;  /* 0x0000000800247c82 */ /* 0x000fe20008000000 */
        /* <DEDUP_REMOVED lines=9> */
[----:B------:R-:W2:Y:S01]  /*112e0*/  LDL R120, [R1+0x84] ;  /* 0x0000840001787983 */ /* 0x000ea20000100800 */
[----:B------:R-:W-:Y:S01]  /*112f0*/  IMAD.MOV.U32 R13, RZ, RZ, 0x40000040 ;  /* 0x40000040ff0d7424 */ /* 0x000fe200078e00ff */
[----:B------:R-:W-:-:S02]  /*11300*/  WARPGROUP.DEPBAR.LE gsb0, 0x0 ;  /* 0x00008000000079c5 */ /* 0x000fc40000010000 */
[----:B------:R-:W-:Y:S01]  /*11310*/  WARPGROUP.ARRIVE ;  /* 0x00000000000079c5 */ /* 0x000fe20000000000 */
[----:B------:R-:W-:Y:S02]  /*11320*/  VIADD R14, R4, 0x4 ;  /* 0x00000004040e7836 */ /* 0x000fe40000000000 */
[----:B0-----:R-:W-:Y:S02]  /*11330*/  IMAD.U32 R20, RZ, RZ, UR36 ;  /* 0x00000024ff147e24 */ /* 0x001fe4000f8e00ff */
[----:B------:R-:W-:Y:S01]  /*11340*/  IMAD.U32 R21, RZ, RZ, UR37 ;  /* 0x00000025ff157e24 */ /* 0x000fe2000f8e00ff */
[----:B------:R-:W-:Y:S01]  /*11350*/  HGMMA.64x16x16.F32.BF16 R104, gdesc[UR12], RZ, !UPT, gsb0 ;  /* 0x002000000c6879f0 */ /* 0x000fe2000c0018ff */
[----:B------:R-:W-:Y:S02]  /*11360*/  R2UR UR14, R10 ;  /* 0x000000000a0e72ca */ /* 0x000fe400000e0000 */
[----:B------:R-:W-:Y:S01]  /*11370*/  R2UR UR15, R11 ;  /* 0x000000000b0f72ca */ /* 0x000fe200000e0000 */
[----:B------:R-:W-:Y:S01]  /*11380*/  IMAD.MOV.U32 R11, RZ, RZ, 0x40000040 ;  /* 0x40000040ff0b7424 */ /* 0x000fe200078e00ff */
[----:B------:R-:W-:Y:S01]  /*11390*/  IADD3 R10, R4, 0x282, RZ ;  /* 0x00000282040a7810 */ /* 0x000fe20007ffe0ff */
[----:B------:R-:W-:-:S02]  /*113a0*/  WARPGROUP.DEPBAR.LE gsb0, 0x0 ;  /* 0x00008000000079c5 */ /* 0x000fc40000010000 */
[----:B------:R-:W-:-:S06]  /*113b0*/  WARPGROUP.ARRIVE ;  /* 0x00000000000079c5 */ /* 0x000fcc0000000000 */
[----:B------:R-:W-:Y:S01]  /*113c0*/  HGMMA.64x16x16.F32.BF16 R96, gdesc[UR20], RZ, !UPT, gsb0 ;  /* 0x00200000146079f0 */ /* 0x000fe2000c0018ff */
[----:B------:R-:W-:Y:S01]  /*113d0*/  R2UR UR22, R12 ;  /* 0x000000000c1672ca */ /* 0x000fe200000e0000 */
[----:B------:R-:W-:Y:S01]  /*113e0*/  VIADD R12, R4, 0x302 ;  /* 0x00000302040c7836 */ /* 0x000fe20000000000 */
[----:B------:R-:W-:Y:S01]  /*113f0*/  R2UR UR23, R13 ;  /* 0x000000000d1772ca */ /* 0x000fe200000e0000 */
[----:B------:R-:W-:Y:S01]  /*11400*/  IMAD.MOV.U32 R13, RZ, RZ, 0x40000040 ;  /* 0x40000040ff0d7424 */ /* 0x000fe200078e00ff */
[----:B------:R-:W-:Y:S02]  /*11410*/  WARPGROUP.DEPBAR.LE gsb0, 0x0 ;  /* 0x00008000000079c5 */ /* 0x000fe40000010000 */
[----:B------:R-:W-:-:S06]  /*11420*/  WARPGROUP.ARRIVE ;  /* 0x00000000000079c5 */ /* 0x000fcc0000000000 */
[----:B------:R-:W-:Y:S03]  /*11430*/  HGMMA.64x16x16.F32.BF16 R88, gdesc[UR52], RZ, !UPT, gsb0 ;  /* 0x00200000345879f0 */ /* 0x000fe6000c0018ff */
[----:B------:R-:W-:Y:S02]  /*11440*/  WARPGROUP.DEPBAR.LE gsb0, 0x0 ;  /* 0x00008000000079c5 */ /* 0x000fe40000010000 */
        /* <DEDUP_REMOVED lines=19> */
[----:B------:R-:W-:Y:S01]  /*11580*/  UMOV UR44, UR36 ;  /* 0x00000024002c7c82 */ /* 0x000fe20008000000 */
[----:B------:R-:W-:Y:S01]  /*11590*/  UMOV UR45, UR37 ;  /* 0x00000025002d7c82 */ /* 0x000fe20008000000 */
[----:B------:R-:W-:Y:S02]  /*115a0*/  R2UR UR26, R10 ;  /* 0x000000000a1a72ca */ /* 0x000fe400000e0000 */
[----:B------:R-:W-:Y:S01]  /*115b0*/  R2UR UR27, R11 ;  /* 0x000000000b1b72ca */ /* 0x000fe200000e0000 */
[----:B------:R-:W-:Y:S02]  /*115c0*/  WARPGROUP.DEPBAR.LE gsb0, 0x0 ;  /* 0x00008000000079c5 */ /* 0x000fe40000010000 */
[----:B------:R-:W-:Y:S01]  /*115d0*/  WARPGROUP.ARRIVE ;  /* 0x00000000000079c5 */ /* 0x000fe20000000000 */
[----:B------:R-:W-:Y:S01]  /*115e0*/  UMOV UR8, UR44 ;  /* 0x0000002c00087c82 */ /* 0x000fe20008000000 */
[----:B------:R-:W-:Y:S01]  /*115f0*/  UMOV UR9, UR45 ;  /* 0x0000002d00097c82 */ /* 0x000fe20008000000 */
[----:B------:R-:W-:Y:S01]  /*11600*/  UMOV UR48, UR44 ;  /* 0x0000002c00307c82 */ /* 0x000fe20008000000 */
[----:B------:R-:W-:Y:S01]  /*11610*/  UMOV UR49, UR45 ;  /* 0x0000002d00317c82 */ /* 0x000fe20008000000 */
[----:B------:R-:W-:Y:S01]  /*11620*/  UMOV UR12, UR44 ;  /* 0x0000002c000c7c82 */ /* 0x000fe20008000000 */
[----:B------:R-:W-:Y:S01]  /*11630*/  HGMMA.64x16x16.F32.BF16 R40, gdesc[UR16], RZ, !UPT, gsb0 ;  /* 0x00200000102879f0 */ /* 0x000fe2000c0018ff */
        /* <DEDUP_REMOVED lines=10> */
[----:B------:R-:W-:Y:S01]  /*116e0*/  UMOV UR16, UR44 ;  /* 0x0000002c00107c82 */ /* 0x000fe20008000000 */
[----:B------:R-:W-:Y:S01]  /*116f0*/  R2UR UR19, R13 ;  /* 0x000000000d1372ca */ /* 0x000fe200000e0000 */
[----:B------:R-:W-:Y:S01]  /*11700*/  UMOV UR17, UR45 ;  /* 0x0000002d00117c82 */ /* 0x000fe20008000000 */
[----:B------:R-:W-:-:S02]  /*11710*/  VIADD R10, R4, 0x482 ;  /* 0x00000482040a7836 */ /* 0x000fc40000000000 */
[----:B------:R-:W-:Y:S02]  /*11720*/  IMAD.MOV.U32 R11, RZ, RZ, 0x40000040 ;  /* 0x40000040ff0b7424 */ /* 0x000fe400078e00ff */
[----:B------:R-:W-:Y:S01]  /*11730*/  VIADD R12, R4, 0x502 ;  /* 0x00000502040c7836 */ /* 0x000fe20000000000 */
[----:B------:R-:W-:Y:S02]  /*11740*/  WARPGROUP.DEPBAR.LE gsb0, 0x0 ;  /* 0x00008000000079c5 */ /* 0x000fe40000010000 */
[----:B------:R-:W-:-:S06]  /*11750*/  WARPGROUP.ARRIVE ;  /* 0x00000000000079c5 */ /* 0x000fcc0000000000 */
[----:B------:R-:W-:Y:S03]  /*11760*/  HGMMA.64x16x16.F32.BF16 R32, gdesc[UR4], RZ, !UPT, gsb0 ;  /* 0x00200000042079f0 */ /* 0x000fe6000c0018ff */
[----:B------:R-:W-:Y:S02]  /*11770*/  WARPGROUP.DEPBAR.LE gsb0, 0x0 ;  /* 0x00008000000079c5 */ /* 0x000fe40000010000 */
[----:B------:R-:W-:-:S06]  /*11780*/  WARPGROUP.ARRIVE ;  /* 0x00000000000079c5 */ /* 0x000fcc0000000000 */
[----:B------:R-:W-:Y:S03]  /*11790*/  HGMMA.64x16x16.F32.BF16 R24, gdesc[UR40], RZ, !UPT, gsb0 ;  /* 0x00200000281879f0 */ /* 0x000fe6000c0018ff */
        /* <DEDUP_REMOVED lines=35> */
[----:B------:R-:W-:-:S04]  /*119d0*/  R2UR UR46, R12 ;  /* 0x000000000c2e72ca */ /* 0x000fc800000e0000 */
[----:B------:R-:W-:Y:S01]  /*119e0*/  R2UR UR47, R13 ;  /* 0x000000000d2f72ca */ /* 0x000fe200000e0000 */
[----:B------:R-:W-:Y:S02]  /*119f0*/  WARPGROUP.DEPBAR.LE gsb0, 0x0 ;  /* 0x00008000000079c5 */ /* 0x000fe40000010000 */
[----:B------:R-:W-:-:S10]  /*11a00*/  WARPGROUP.ARRIVE ;  /* 0x00000000000079c5 */ /* 0x000fd40000000000 */
[----:B------:R-:W-:Y:S01]  /*11a10*/  HGMMA.64x16x16.F32.BF16 R24, gdesc[UR44], R24, gsb0 ;  /* 0x002000002c1879f0 */ /* 0x000fe20008001818 */
[----:B------:R-:W-:Y:S01]  /*11a20*/  IMAD.MOV.U32 R15, RZ, RZ, 0x40000040 ;  /* 0x40000040ff0f7424 */ /* 0x000fe200078e00ff */
[----:B------:R-:W-:-:S04]  /*11a30*/  R2UR UR54, R14 ;  /* 0x000000000e3672ca */ /* 0x000fc800000e0000 */
[----:B------:R-:W-:Y:S01]  /*11a40*/  R2UR UR55, R15 ;  /* 0x000000000f3772ca */ /* 0x000fe200000e0000 */
[----:B------:R-:W-:Y:S01]  /*11a50*/  UIADD3 UR4, UR56, 0x4, URZ ;  /* 0x0000000438047890 */ /* 0x000fe2000fffe03f */
[----:B------:R-:W-:-:S06]  /*11a60*/  UMOV UR53, 0x40000040 ;  /* 0x4000004000357882 */ /* 0x000fcc0000000000 */
[----:B------:R-:W-:Y:S01]  /*11a70*/  UMOV UR52, UR4 ;  /* 0x0000000400347c82 */ /* 0x000fe20008000000 */
[----:B------:R-:W-:Y:S02]  /*11a80*/  WARPGROUP.DEPBAR.LE gsb0, 0x0 ;  /* 0x00008000000079c5 */ /* 0x000fe40000010000 */
[----:B------:R-:W-:-:S06]  /*11a90*/  WARPGROUP.ARRIVE ;  /* 0x00000000000079c5 */ /* 0x000fcc0000000000 */
        /* <DEDUP_REMOVED lines=99> */
[----:B------:R-:W-:Y:S01]  /*120d0*/  UIADD3 UR4, UR56, 0x6, URZ ;  /* 0x0000000638047890 */ /* 0x000fe2000fffe03f */
[----:B------:R-:W-:-:S06]  /*120e0*/  UMOV UR49, 0x40000040 ;  /* 0x4000004000317882 */ /* 0x000fcc0000000000 */
        /* <DEDUP_REMOVED lines=303> */
[----:B------:R-:W-:Y:S01]  /*133e0*/  UMOV UR5, 0x40000040 ;  /* 0x4000004000057882 */ /* 0x000fe20000000000 */
        /* <DEDUP_REMOVED lines=72> */
[----:B------:R-:W-:Y:S01]  /*13870*/  UMOV UR12, UR4 ;  /* 0x00000004000c7c82 */ /* 0x000fe20008000000 */
[----:B------:R-:W-:Y:S01]  /*13880*/  UMOV UR13, UR5 ;  /* 0x00000005000d7c82 */ /* 0x000fe20008000000 */
[----:B------:R-:W-:Y:S01]  /*13890*/  UMOV UR16, UR4 ;  /* 0x0000000400107c82 */ /* 0x000fe20008000000 */
[----:B------:R-:W-:Y:S01]  /*138a0*/  UMOV UR17, UR5 ;  /* 0x0000000500117c82 */ /* 0x000fe20008000000 */
[----:B------:R-:W-:Y:S01]  /*138b0*/  UIADD3 UR20, UR56, 0x406, URZ ;  /* 0x0000040638147890 */ /* 0x000fe2000fffe03f */
[----:B------:R-:W-:Y:S01]  /*138c0*/  UMOV UR21, 0x40000040 ;  /* 0x4000004000157882 */ /* 0x000fe20000000000 */
[----:B------:R-:W-:Y:S01]  /*138d0*/  ULDC UR6, c[0x0][0x9d8] ;  /* 0x0002760000067ab9 */ /* 0x000fe20000000800 */
[----:B------:R0:W-:Y:S01]  /*138e0*/  STL.64 [R1+0x8], R20 ;  /* 0x0000081401007387 */ /* 0x0001e20000100a00 */
[----:B------:R-:W-:Y:S01]  /*138f0*/  IMAD.MOV.U32 R5, RZ, RZ, 0x40000040 ;  /* 0x40000040ff057424 */ /* 0x000fe200078e00ff */
[----:B------:R-:W-:Y:S01]  /*13900*/  ULDC UR7, c[0x0][0x988] ;  /* 0x0002620000077ab9 */ /* 0x000fe20000000800 */
        /* <DEDUP_REMOVED lines=86> */
[----:B------:R-:W-:Y:S02]  /*13e70*/  WARPGROUP.DEPBAR.LE gsb0, 0x0 ;  /* 0x00008000000079c5 */ /* 0x000fe40000010000 */
[----:B------:R-:W-:-:S06]  /*13e80*/  WARPGROUP.ARRIVE ;  /* 0x00000000000079c5 */ /* 0x000fcc0000000000 */
[----:B------:R-:W-:Y:S01]  /*13e90*/  HGMMA.64x16x16.F32.BF16 R32, gdesc[UR8], R32, gsb0 ;  /* 0x00200000082079f0 */ /* 0x000fe20008001820 */
[----:B------:R-:W-:Y:S01]  /*13ea0*/  FMUL.FTZ R10, R117, UR6 ;  /* 0x00000006750a7c20 */ /* 0x000fe20008410000 */
[----:B------:R-:W-:Y:S01]  /*13eb0*/  FMUL.FTZ R9, R116, UR6 ;  /* 0x0000000674097c20 */ /* 0x000fe20008410000 */
[----:B------:R-:W1:Y:S01]  /*13ec0*/  MUFU.TANH R3, R3 ;  /* 0x0000000300037308 */ /* 0x000e620000002400 */
[----:B------:R-:W-:Y:S01]  /*13ed0*/  FMUL.FTZ R11, R114, UR6 ;  /* 0x00000006720b7c20 */ /* 0x000fe20008410000 */
[----:B------:R-:W-:Y:S01]  /*13ee0*/  FMUL.FTZ R84, R96, UR6 ;  /* 0x0000000660547c20 */ /* 0x000fe20008410000 */
[----:B--2---:R-:W-:-:S05]  /*13ef0*/  IMAD.IADD R6, R120, 0x1, R161 ;  /* 0x0000000178067824 */ /* 0x004fca00078e02a1 */
[----:B------:R-:W2:Y:S01]  /*13f00*/  MUFU.TANH R8, R8 ;  /* 0x0000000800087308 */ /* 0x000ea20000002400 */
[----:B------:R-:W-:Y:S01]  /*13f10*/  FMUL.FTZ R12, R115, UR6 ;  /* 0x00000006730c7c20 */ /* 0x000fe20008410000 */
[----:B------:R-:W-:Y:S01]  /*13f20*/  FMUL.FTZ R96, R88, UR6 ;  /* 0x0000000658607c20 */ /* 0x000fe20008410000 */
[----:B------:R-:W-:Y:S01]  /*13f30*/  FMUL.FTZ R13, R104, UR6 ;  /* 0x00000006680d7c20 */ /* 0x000fe20008410000 */
[----:B------:R-:W-:-:S04]  /*13f40*/  FMUL.FTZ R88, R89, UR6 ;  /* 0x0000000659587c20 */ /* 0x000fc80008410000 */
[----:B------:R-:W3:Y:S01]  /*13f50*/  MUFU.TANH R10, R10 ;  /* 0x0000000a000a7308 */ /* 0x000ee20000002400 */
[----:B------:R-:W-:Y:S01]  /*13f60*/  FMUL.FTZ R89, R92, UR6 ;  /* 0x000000065c597c20 */ /* 0x000fe20008410000 */
[----:B------:R-:W-:Y:S01]  /*13f70*/  FMUL.FTZ R92, R95, UR6 ;  /* 0x000000065f5c7c20 */ /* 0x000fe20008410000 */
[----:B------:R-:W-:-:S05]  /*13f80*/  IMAD R6, R163, -0xb0, R6 ;  /* 0xffffff50a3067824 */ /* 0x000fca00078e0206 */
[----:B------:R-:W-:Y:S01]  /*13f90*/  MUFU.TANH R9, R9 ;  /* 0x0000000900097308 */ /* 0x000fe20000002400 */
[----:B0-----:R-:W-:Y:S01]  /*13fa0*/  FMUL.FTZ R20, R118, UR6 ;  /* 0x0000000676147c20 */ /* 0x001fe20008410000 */
[----:B------:R-:W-:Y:S01]  /*13fb0*/  FMUL.FTZ R95, R78, UR6 ;  /* 0x000000064e5f7c20 */ /* 0x000fe20008410000 */
[----:B------:R-:W-:Y:S01]  /*13fc0*/  FMUL.FTZ R14, R105, UR6 ;  /* 0x00000006690e7c20 */ /* 0x000fe20008410000 */
[----:B------:R-:W-:-:S04]  /*13fd0*/  FMUL.FTZ R78, R79, UR6 ;  /* 0x000000064f4e7c20 */ /* 0x000fc80008410000 */
[----:B------:R-:W0:Y:S01]  /*13fe0*/  MUFU.TANH R11, R11 ;  /* 0x0000000b000b7308 */ /* 0x000e220000002400 */
[----:B------:R-:W-:Y:S01]  /*13ff0*/  FMUL.FTZ R79, R66, UR6 ;  /* 0x00000006424f7c20 */ /* 0x000fe20008410000 */
[----:B------:R-:W-:Y:S01]  /*14000*/  FMUL.FTZ R66, R67, UR6 ;  /* 0x0000000643427c20 */ /* 0x000fe20008410000 */
[----:B------:R-:W-:Y:S01]  /*14010*/  FMUL.FTZ R15, R119, UR6 ;  /* 0x00000006770f7c20 */ /* 0x000fe20008410000 */
[----:B------:R-:W-:Y:S01]  /*14020*/  FMUL.FTZ R85, R100, UR6 ;  /* 0x0000000664557c20 */ /* 0x000fe20008410000 */
[----:B------:R-:W-:Y:S01]  /*14030*/  FMUL.FTZ R67, R69, UR6 ;  /* 0x0000000645437c20 */ /* 0x000fe20008410000 */
[C---:B------:R-:W-:Y:S02]  /*14040*/  ISETP.GT.AND P2, PT, R6.reuse, RZ, PT ;  /* 0x000000ff0600720c */ /* 0x040fe40003f44270 */
[----:B------:R-:W4:Y:S01]  /*14050*/  MUFU.TANH R12, R12 ;  /* 0x0000000c000c7308 */ /* 0x000f220000002400 */
[----:B------:R-:W-:Y:S01]  /*14060*/  ISETP.GT.AND P3, PT, R6, 0x1, PT ;  /* 0x000000010600780c */ /* 0x000fe20003f64270 */
[----:B------:R-:W-:Y:S01]  /*14070*/  FMUL.FTZ R21, R108, UR6 ;  /* 0x000000066c157c20 */ /* 0x000fe20008410000 */
[----:B------:R-:W-:Y:S01]  /*14080*/  FMUL.FTZ R100, R102, UR6 ;  /* 0x0000000666647c20 */ /* 0x000fe20008410000 */
[----:B------:R-:W-:Y:S01]  /*14090*/  FMUL.FTZ R69, R71, UR6 ;  /* 0x0000000647457c20 */ /* 0x000fe20008410000 */
[----:B------:R-:W-:-:S03]  /*140a0*/  FMUL.FTZ R50, R50, UR6 ;  /* 0x0000000632327c20 */ /* 0x000fc60008410000 */
[----:B------:R-:W4:Y:S01]  /*140b0*/  MUFU.TANH R13, R13 ;  /* 0x0000000d000d7308 */ /* 0x000f220000002400 */
[----:B------:R-:W-:Y:S01]  /*140c0*/  FMUL.FTZ R71, R58, UR6 ;  /* 0x000000063a477c20 */ /* 0x000fe20008410000 */
[----:B------:R-:W-:Y:S01]  /*140d0*/  FMUL.FTZ R102, R46, UR6 ;  /* 0x000000062e667c20 */ /* 0x000fe20008410000 */
[----:B------:R-:W-:Y:S02]  /*140e0*/  WARPGROUP.DEPBAR.LE gsb0, 0x0 ;  /* 0x00008000000079c5 */ /* 0x000fe40000010000 */
[----:B------:R-:W-:Y:S01]  /*140f0*/  FMUL.FTZ R58, R61, UR6 ;  /* 0x000000063d3a7c20 */ /* 0x000fe20008410000 */
[----:B------:R-:W-:Y:S01]  /*14100*/  FMUL.FTZ R46, R35, UR6 ;  /* 0x00000006232e7c20 */ /* 0x000fe20008410000 */
[----:B------:R-:W-:Y:S01]  /*14110*/  ISETP.GT.AND P5, PT, R6, 0x9, PT ;  /* 0x000000090600780c */ /* 0x000fe20003fa4270 */
[----:B------:R-:W4:Y:S01]  /*14120*/  MUFU.TANH R20, R20 ;  /* 0x0000001400147308 */ /* 0x000f220000002400 */
[----:B------:R-:W-:Y:S01]  /*14130*/  FMUL.FTZ R81, R106, UR6 ;  /* 0x000000066a517c20 */ /* 0x000fe20008410000 */
[----:B------:R-:W-:Y:S01]  /*14140*/  FMUL.FTZ R61, R62, UR6 ;  /* 0x000000063e3d7c20 */ /* 0x000fe20008410000 */
[----:B------:R-:W-:Y:S01]  /*14150*/  FMUL.FTZ R157, R40, UR6 ;  /* 0x00000006289d7c20 */ /* 0x000fe20008410000 */
[----:B------:R-:W-:Y:S01]  /*14160*/  ISETP.GT.AND P4, PT, R6, 0x8, PT ;  /* 0x000000080600780c */ /* 0x000fe20003f84270 */
[----:B------:R-:W-:Y:S01]  /*14170*/  FMUL.FTZ R82, R109, UR6 ;  /* 0x000000066d527c20 */ /* 0x000fe20008410000 */
[----:B-1----:R-:W-:-:S02]  /*14180*/  FSEL R35, R3, -INF , P2 ;  /* 0xff80000003237808 */ /* 0x002fc40001000000 */
[----:B------:R-:W1:Y:S01]  /*14190*/  MUFU.TANH R14, R14 ;  /* 0x0000000e000e7308 */ /* 0x000e620000002400 */
[----:B--2---:R-:W-:Y:S01]  /*141a0*/  FSEL R8, R8, -INF , P3 ;  /* 0xff80000008087808 */ /* 0x004fe20001800000 */
[----:B------:R-:W-:Y:S01]  /*141b0*/  FMUL.FTZ R62, R32, UR6 ;  /* 0x00000006203e7c20 */ /* 0x000fe20008410000 */
[----:B------:R-:W-:Y:S01]  /*141c0*/  FMUL.FTZ R32, R39, UR6 ;  /* 0x0000000627207c20 */ /* 0x000fe20008410000 */
[----:B---3--:R-:W-:Y:S01]  /*141d0*/  FSEL R39, R10, -INF , P5 ;  /* 0xff8000000a277808 */ /* 0x008fe20002800000 */
[----:B------:R-:W-:-:S03]  /*141e0*/  FMUL.FTZ R80, R107, UR6 ;  /* 0x000000066b507c20 */ /* 0x000fc60008410000 */
[----:B------:R2:W-:Y:S01]  /*141f0*/  MUFU.TANH R40, R50 ;  /* 0x0000003200287308 */ /* 0x0005e20000002400 */
[----:B------:R-:W-:Y:S01]  /*14200*/  FMNMX.FTZ R10, R35, R8, !PT ;  /* 0x00000008230a7209 */ /* 0x000fe20007810000 */
[----:B------:R-:W-:Y:S01]  /*14210*/  FMUL.FTZ R105, R110, UR6 ;  /* 0x000000066e697c20 */ /* 0x000fe20008410000 */
[----:B0-----:R-:W-:-:S05]  /*14220*/  FSEL R11, R11, -INF , P2 ;  /* 0xff8000000b0b7808 */ /* 0x001fca0001000000 */
[----:B------:R-:W0:Y:S01]  /*14230*/  MUFU.TANH R15, R15 ;  /* 0x0000000f000f7308 */ /* 0x000e220000002400 */
[----:B--2---:R-:W-:Y:S01]  /*14240*/  FMUL.FTZ R50, R34, UR6 ;  /* 0x0000000622327c20 */ /* 0x004fe20008410000 */
[----:B------:R-:W-:Y:S01]  /*14250*/  FMUL.FTZ R34, R37, UR6 ;  /* 0x0000000625227c20 */ /* 0x000fe20008410000 */
[----:B------:R-:W-:-:S05]  /*14260*/  FSEL R37, R9, -INF , P4 ;  /* 0xff80000009257808 */ /* 0x000fca0002000000 */
[----:B------:R-:W2:Y:S01]  /*14270*/  MUFU.TANH R21, R21 ;  /* 0x0000001500157308 */ /* 0x000ea20000002400 */
[----:B------:R-:W-:Y:S01]  /*14280*/  ISETP.GT.AND P2, PT, R6, 0x10, PT ;  /* 0x000000100600780c */ /* 0x000fe20003f44270 */
[----:B------:R-:W-:Y:S01]  /*14290*/  FMUL.FTZ R83, R97, UR6 ;  /* 0x0000000661537c20 */ /* 0x000fe20008410000 */
[----:B------:R-:W-:-:S05]  /*142a0*/  FMNMX.FTZ R10, R37, R10, !PT ;  /* 0x0000000a250a7209 */ /* 0x000fca0007810000 */
[----:B------:R-:W3:Y:S01]  /*142b0*/  MUFU.TANH R81, R81 ;  /* 0x0000005100517308 */ /* 0x000ee20000002400 */
[----:B------:R-:W-:Y:S01]  /*142c0*/  FMUL.FTZ R159, R41, UR6 ;  /* 0x00000006299f7c20 */ /* 0x000fe20008410000 */
[----:B----4-:R-:W-:Y:S01]  /*142d0*/  FSEL R12, R12, -INF , P3 ;  /* 0xff8000000c0c7808 */ /* 0x010fe20001800000 */
[----:B------:R-:W-:-:S05]  /*142e0*/  FMUL.FTZ R104, R111, UR6 ;  /* 0x000000066f687c20 */ /* 0x000fca0008410000 */
[----:B------:R-:W-:Y:S01]  /*142f0*/  MUFU.TANH R82, R82 ;  /* 0x0000005200527308 */ /* 0x000fe20000002400 */
[----:B------:R-:W-:Y:S02]  /*14300*/  ISETP.GT.AND P3, PT, R6, 0x11, PT ;  /* 0x000000110600780c */ /* 0x000fe40003f64270 */
[----:B------:R-:W-:Y:S02]  /*14310*/  FSEL R41, R13, -INF , P2 ;  /* 0xff8000000d297808 */ /* 0x000fe40001000000 */
[----:B------:R-:W-:-:S03]  /*14320*/  FMNMX.FTZ R10, R39, R10, !PT ;  /* 0x0000000a270a7209 */ /* 0x000fc60007810000 */
[----:B------:R-:W4:Y:S01]  /*14330*/  MUFU.TANH R80, R80 ;  /* 0x0000005000507308 */ /* 0x000f220000002400 */
[----:B------:R-:W-:Y:S01]  /*14340*/  FMUL.FTZ R115, R43, UR6 ;  /* 0x000000062b737c20 */ /* 0x000fe20008410000 */
[----:B------:R-:W-:Y:S01]  /*14350*/  FSEL R3, R20, -INF , P4 ;  /* 0xff80000014037808 */ /* 0x000fe20002000000 */
[----:B------:R-:W-:-:S05]  /*14360*/  FMUL.FTZ R98, R98, UR6 ;  /* 0x0000000662627c20 */ /* 0x000fca0008410000 */
[----:B------:R-:W-:Y:S01]  /*14370*/  MUFU.TANH R84, R84 ;  /* 0x0000005400547308 */ /* 0x000fe20000002400 */
[----:B------:R-:W-:Y:S01]  /*14380*/  ISETP.GT.AND P4, PT, R6, 0x18, PT ;  /* 0x000000180600780c */ /* 0x000fe20003f84270 */
[----:B------:R-:W-:Y:S01]  /*14390*/  FMUL.FTZ R86, R101, UR6 ;  /* 0x0000000665567c20 */ /* 0x000fe20008410000 */
[----:B-1----:R-:W-:Y:S02]  /*143a0*/  FSEL R43, R14, -INF , P3 ;  /* 0xff8000000e2b7808 */ /* 0x002fe40001800000 */
[----:B------:R-:W-:-:S03]  /*143b0*/  FMNMX.FTZ R10, R41, R10, !PT ;  /* 0x0000000a290a7209 */ /* 0x000fc60007810000 */
[----:B------:R-:W1:Y:S01]  /*143c0*/  MUFU.TANH R105, R105 ;  /* 0x0000006900697308 */ /* 0x000e620000002400 */
[----:B------:R-:W-:Y:S01]  /*143d0*/  FMUL.FTZ R51, R51, UR6 ;  /* 0x0000000633337c20 */ /* 0x000fe20008410000 */
[----:B------:R-:W-:Y:S01]  /*143e0*/  FMUL.FTZ R167, R45, UR6 ;  /* 0x000000062da77c20 */ /* 0x000fe20008410000 */
[----:B0-----:R-:W-:-:S05]  /*143f0*/  FSEL R15, R15, -INF , P5 ;  /* 0xff8000000f0f7808 */ /* 0x001fca0002800000 */
[----:B------:R-:W0:Y:S01]  /*14400*/  MUFU.TANH R83, R83 ;  /* 0x0000005300537308 */ /* 0x000e220000002400 */
[----:B------:R-:W-:Y:S01]  /*14410*/  FMUL.FTZ R97, R99, UR6 ;  /* 0x0000000663617c20 */ /* 0x000fe20008410000 */
[----:B------:R-:W-:Y:S01]  /*14420*/  ISETP.GT.AND P5, PT, R6, 0x19, PT ;  /* 0x000000190600780c */ /* 0x000fe20003fa4270 */
[----:B------:R-:W-:Y:S01]  /*14430*/  VIADD R4, R4, 0xa86 ;  /* 0x00000a8604047836 */ /* 0x000fe20000000000 */
[----:B--2---:R-:W-:Y:S02]  /*14440*/  FSEL R45, R21, -INF , P4 ;  /* 0xff800000152d7808 */ /* 0x004fe40002000000 */
[----:B------:R-:W-:Y:S02]  /*14450*/  FMNMX.FTZ R10, R43, R10, !PT ;  /* 0x0000000a2b0a7209 */ /* 0x000fe40007810000 */
[----:B------:R-:W-:Y:S01]  /*14460*/  MUFU.TANH R104, R104 ;  /* 0x0000006800687308 */ /* 0x000fe20000002400 */
[----:B------:R-:W-:Y:S01]  /*14470*/  FMUL.FTZ R113, R42, UR6 ;  /* 0x000000062a717c20 */ /* 0x000fe20008410000 */
[----:B------:R-:W-:Y:S01]  /*14480*/  FMUL.FTZ R53, R53, UR6 ;  /* 0x0000000635357c20 */ /* 0x000fe20008410000 */
[----:B---3--:R-:W-:-:S05]  /*14490*/  FSEL R81, R81, -INF , P2 ;  /* 0xff80000051517808 */ /* 0x008fca0001000000 */
[----:B------:R-:W2:Y:S01]  /*144a0*/  MUFU.TANH R85, R85 ;  /* 0x0000005500557308 */ /* 0x000ea20000002400 */
[----:B------:R-:W-:Y:S02]  /*144b0*/  ISETP.GT.AND P2, PT, R6, 0x20, PT ;  /* 0x000000200600780c */ /* 0x000fe40003f44270 */
[----:B------:R-:W-:-:S05]  /*144c0*/  FMNMX.FTZ R10, R45, R10, !PT ;  /* 0x0000000a2d0a7209 */ /* 0x000fca0007810000 */
[----:B------:R-:W3:Y:S01]  /*144d0*/  MUFU.TANH R98, R98 ;  /* 0x0000006200627308 */ /* 0x000ee20000002400 */
[----:B------:R-:W-:Y:S01]  /*144e0*/  R2UR UR22, R4 ;  /* 0x00000000041672ca */ /* 0x000fe200000e0000 */
[----:B------:R-:W-:Y:S01]  /*144f0*/  FMUL.FTZ R101, R90, UR6 ;  /* 0x000000065a657c20 */ /* 0x000fe20008410000 */
[----:B------:R-:W-:-:S05]  /*14500*/  R2UR UR23, R5 ;  /* 0x00000000051772ca */ /* 0x000fca00000e0000 */
[----:B------:R-:W3:Y:S01]  /*14510*/  MUFU.TANH R86, R86 ;  /* 0x0000005600567308 */ /* 0x000ee20000002400 */
[----:B----4-:R-:W-:Y:S01]  /*14520*/  FSEL R5, R80, -INF , P3 ;  /* 0xff80000050057808 */ /* 0x010fe20001800000 */
[----:B------:R-:W-:Y:S01]  /*14530*/  FMUL.FTZ R99, R103, UR6 ;  /* 0x0000000667637c20 */ /* 0x000fe20008410000 */
[----:B------:R-:W-:-:S05]  /*14540*/  FMUL.FTZ R90, R93, UR6 ;  /* 0x000000065d5a7c20 */ /* 0x000fca0008410000 */
[----:B------:R4:W-:Y:S01]  /*14550*/  MUFU.TANH R42, R51 ;  /* 0x00000033002a7308 */ /* 0x0009e20000002400 */
[----:B------:R-:W-:Y:S01]  /*14560*/  ISETP.GT.AND P3, PT, R6, 0x21, PT ;  /* 0x000000210600780c */ /* 0x000fe20003f64270 */
[----:B------:R-:W-:Y:S01]  /*14570*/  FMUL.FTZ R93, R74, UR6 ;  /* 0x000000064a5d7c20 */ /* 0x000fe20008410000 */
[----:B------:R-:W-:Y:S01]  /*14580*/  FMUL.FTZ R74, R76, UR6 ;  /* 0x000000064c4a7c20 */ /* 0x000fe20008410000 */
[----:B----4-:R-:W-:-:S04]  /*14590*/  FSEL R51, R82, -INF , P5 ;  /* 0xff80000052337808 */ /* 0x010fc80002800000 */
[----:B------:R-:W4:Y:S01]  /*145a0*/  MUFU.TANH R97, R97 ;  /* 0x0000006100617308 */ /* 0x000f220000002400 */
[----:B------:R-:W-:Y:S01]  /*145b0*/  FMUL.FTZ R7, R52, UR6 ;  /* 0x0000000634077c20 */ /* 0x000fe20008410000 */
[----:B------:R-:W-:Y:S01]  /*145c0*/  FMNMX.FTZ R10, R51, R10, !PT ;  /* 0x0000000a330a7209 */ /* 0x000fe20007810000 */
[----:B------:R-:W-:-:S05]  /*145d0*/  FMUL.FTZ R76, R77, UR6 ;  /* 0x000000064d4c7c20 */ /* 0x000fca0008410000 */
[----:B------:R-:W-:Y:S01]  /*145e0*/  MUFU.TANH R96, R96 ;  /* 0x0000006000607308 */ /* 0x000fe20000002400 */
[----:B-1----:R-:W-:Y:S01]  /*145f0*/  FSEL R105, R105, -INF , P4 ;  /* 0xff80000069697808 */ /* 0x002fe20002000000 */
[----:B------:R-:W-:Y:S01]  /*14600*/  FMUL.FTZ R77, R64, UR6 ;  /* 0x00000006404d7c20 */ /* 0x000fe20008410000 */
[----:B------:R-:W-:-:S05]  /*14610*/  FMUL.FTZ R165, R44, UR6 ;  /* 0x000000062ca57c20 */ /* 0x000fca0008410000 */
[----:B------:R1:W-:Y:S01]  /*14620*/  MUFU.TANH R4, R53 ;  /* 0x0000003500047308 */ /* 0x0003e20000002400 */
[----:B------:R-:W-:Y:S01]  /*14630*/  ISETP.GT.AND P4, PT, R6, 0x28, PT ;  /* 0x000000280600780c */ /* 0x000fe20003f84270 */
[----:B------:R-:W-:Y:S01]  /*14640*/  FMUL.FTZ R64, R65, UR6 ;  /* 0x0000000641407c20 */ /* 0x000fe20008410000 */
[----:B0-----:R-:W-:Y:S01]  /*14650*/  FSEL R83, R83, -INF , P3 ;  /* 0xff80000053537808 */ /* 0x001fe20001800000 */
[----:B------:R-:W-:Y:S01]  /*14660*/  FMUL.FTZ R44, R36, UR6 ;  /* 0x00000006242c7c20 */ /* 0x000fe20008410000 */
[----:B-1----:R-:W-:-:S03]  /*14670*/  FSEL R53, R84, -INF , P2 ;  /* 0xff80000054357808 */ /* 0x002fc60001000000 */
[----:B------:R-:W0:Y:S01]  /*14680*/  MUFU.TANH R100, R100 ;  /* 0x0000006400647308 */ /* 0x000e220000002400 */
[----:B------:R-:W-:Y:S01]  /*14690*/  FMUL.FTZ R65, R68, UR6 ;  /* 0x0000000644417c20 */ /* 0x000fe20008410000 */
[----:B------:R-:W-:Y:S01]  /*146a0*/  FMNMX.FTZ R10, R53, R10, !PT ;  /* 0x0000000a350a7209 */ /* 0x000fe20007810000 */
[----:B------:R-:W-:-:S05]  /*146b0*/  FMUL.FTZ R68, R70, UR6 ;  /* 0x0000000646447c20 */ /* 0x000fca0008410000 */
[----:B------:R-:W1:Y:S01]  /*146c0*/  MUFU.TANH R88, R88 ;  /* 0x0000005800587308 */ /* 0x000e620000002400 */
[----:B------:R-:W-:Y:S01]  /*146d0*/  FMUL.FTZ R91, R91, UR6 ;  /* 0x000000065b5b7c20 */ /* 0x000fe20008410000 */
[----:B------:R-:W-:Y:S01]  /*146e0*/  FMUL.FTZ R70, R59, UR6 ;  /* 0x000000063b467c20 */ /* 0x000fe20008410000 */
[----:B--2---:R-:W-:Y:S01]  /*146f0*/  FSEL R85, R85, -INF , P4 ;  /* 0xff80000055557808 */ /* 0x004fe20002000000 */
[----:B------:R-:W-:Y:S01]  /*14700*/  FMUL.FTZ R72, R72, UR6 ;  /* 0x0000000648487c20 */ /* 0x000fe20008410000 */
[----:B------:R-:W-:-:S03]  /*14710*/  FMNMX.FTZ R10, R83, R10, !PT ;  /* 0x0000000a530a7209 */ /* 0x000fc60007810000 */
[----:B------:R-:W2:Y:S01]  /*14720*/  MUFU.TANH R99, R99 ;  /* 0x0000006300637308 */ /* 0x000ea20000002400 */
[----:B------:R-:W-:Y:S01]  /*14730*/  FMUL.FTZ R59, R60, UR6 ;  /* 0x000000063c3b7c20 */ /* 0x000fe20008410000 */
[----:B------:R-:W-:Y:S01]  /*14740*/  FMUL.FTZ R60, R63, UR6 ;  /* 0x000000063f3c7c20 */ /* 0x000fe20008410000 */
[----:B------:R-:W-:-:S05]  /*14750*/  FMUL.FTZ R63, R54, UR6 ;  /* 0x00000006363f7c20 */ /* 0x000fca0008410000 */
[----:B------:R4:W-:Y:S01]  /*14760*/  MUFU.TANH R36, R7 ;  /* 0x0000000700247308 */ /* 0x0009e20000002400 */
[----:B------:R-:W-:Y:S01]  /*14770*/  FMUL.FTZ R111, R55, UR6 ;  /* 0x00000006376f7c20 */ /* 0x000fe20008410000 */
[----:B---3--:R-:W-:Y:S01]  /*14780*/  FSEL R9, R98, -INF , P2 ;  /* 0xff80000062097808 */ /* 0x008fe20001000000 */
[----:B------:R-:W-:-:S05]  /*14790*/  FMUL.FTZ R94, R94, UR6 ;  /* 0x000000065e5e7c20 */ /* 0x000fca0008410000 */
[----:B------:R-:W3:Y:S01]  /*147a0*/  MUFU.TANH R89, R89 ;  /* 0x0000005900597308 */ /* 0x000ee20000002400 */
[----:B----4-:R-:W-:Y:S02]  /*147b0*/  FSEL R7, R104, -INF , P5 ;  /* 0xff80000068077808 */ /* 0x010fe40002800000 */
[C---:B------:R-:W-:Y:S01]  /*147c0*/  ISETP.GT.AND P5, PT, R6.reuse, 0x29, PT ;  /* 0x000000290600780c */ /* 0x040fe20003fa4270 */
[----:B------:R-:W-:Y:S01]  /*147d0*/  FMUL.FTZ R73, R73, UR6 ;  /* 0x0000000649497c20 */ /* 0x000fe20008410000 */
[----:B------:R-:W-:-:S03]  /*147e0*/  ISETP.GT.AND P2, PT, R6, 0x30, PT ;  /* 0x000000300600780c */ /* 0x000fc60003f44270 */
[----:B------:R-:W4:Y:S01]  /*147f0*/  MUFU.TANH R101, R101 ;  /* 0x0000006500657308 */ /* 0x000f220000002400 */
[----:B------:R-:W-:Y:S02]  /*14800*/  FSEL R55, R86, -INF , P5 ;  /* 0xff80000056377808 */ /* 0x000fe40002800000 */
[----:B------:R-:W-:-:S05]  /*14810*/  FMNMX.FTZ R10, R85, R10, !PT ;  /* 0x0000000a550a7209 */ /* 0x000fca0007810000 */
[----:B------:R-:W4:Y:S01]  /*14820*/  MUFU.TANH R90, R90 ;  /* 0x0000005a005a7308 */ /* 0x000f220000002400 */
[----:B------:R-:W-:Y:S02]  /*14830*/  FSEL R97, R97, -INF , P3 ;  /* 0xff80000061617808 */ /* 0x000fe40001800000 */
[----:B------:R-:W-:Y:S02]  /*14840*/  ISETP.GT.AND P3, PT, R6, 0x31, PT ;  /* 0x000000310600780c */ /* 0x000fe40003f64270 */
[----:B------:R-:W-:-:S03]  /*14850*/  FMNMX.FTZ R10, R55, R10, !PT ;  /* 0x0000000a370a7209 */ /* 0x000fc60007810000 */
[----:B------:R-:W4:Y:S01]  /*14860*/  MUFU.TANH R91, R91 ;  /* 0x0000005b005b7308 */ /* 0x000f220000002400 */
[----:B0-----:R-:W-:Y:S02]  /*14870*/  FSEL R13, R100, -INF , P4 ;  /* 0xff800000640d7808 */ /* 0x001fe40002000000 */
[----:B------:R-:W-:-:S05]  /*14880*/  ISETP.GT.AND P4, PT, R6, 0x38, PT ;  /* 0x000000380600780c */ /* 0x000fca0003f84270 */
[----:B------:R-:W0:Y:S01]  /*14890*/  MUFU.TANH R72, R72 ;  /* 0x0000004800487308 */ /* 0x000e220000002400 */
[----:B-1----:R-:W-:-:S07]  /*148a0*/  FSEL R103, R88, -INF , P3 ;  /* 0xff80000058677808 */ /* 0x002fce0001800000 */
[----:B------:R1:W-:Y:S01]  /*148b0*/  MUFU.TANH R20, R63 ;  /* 0x0000003f00147308 */ /* 0x0003e20000002400 */
[----:B--2---:R-:W-:Y:S02]  /*148c0*/  FSEL R99, R99, -INF , P5 ;  /* 0xff80000063637808 */ /* 0x004fe40002800000 */
[----:B-1----:R-:W-:-:S05]  /*148d0*/  FSEL R63, R96, -INF , P2 ;  /* 0xff800000603f7808 */ /* 0x002fca0001000000 */
[----:B------:R-:W1:Y:S01]  /*148e0*/  MUFU.TANH R94, R94 ;  /* 0x0000005e005e7308 */ /* 0x000e620000002400 */
[----:B------:R-:W-:-:S07]  /*148f0*/  FMNMX.FTZ R10, R63, R10, !PT ;  /* 0x0000000a3f0a7209 */ /* 0x000fce0007810000 */
[----:B------:R-:W2:Y:S01]  /*14900*/  MUFU.TANH R73, R73 ;  /* 0x0000004900497308 */ /* 0x000ea20000002400 */
[----:B------:R-:W-:Y:S01]  /*14910*/  FMUL.FTZ R75, R75, UR6 ;  /* 0x000000064b4b7c20 */ /* 0x000fe20008410000 */
[C---:B------:R-:W-:Y:S02]  /*14920*/  ISETP.GT.AND P5, PT, R6.reuse, 0x39, PT ;  /* 0x000000390600780c */ /* 0x040fe40003fa4270 */
[----:B---3--:R-:W-:Y:S02]  /*14930*/  FSEL R107, R89, -INF , P4 ;  /* 0xff800000596b7808 */ /* 0x008fe40002000000 */
[----:B------:R-:W-:Y:S02]  /*14940*/  FMNMX.FTZ R10, R103, R10, !PT ;  /* 0x0000000a670a7209 */ /* 0x000fe40007810000 */
[----:B------:R-:W3:Y:S01]  /*14950*/  MUFU.TANH R92, R92 ;  /* 0x0000005c005c7308 */ /* 0x000ee20000002400 */
[----:B----4-:R-:W-:Y:S02]  /*14960*/  FSEL R101, R101, -INF , P2 ;  /* 0xff80000065657808 */ /* 0x010fe40001000000 */
[----:B------:R-:W-:-:S05]  /*14970*/  ISETP.GT.AND P2, PT, R6, 0x40, PT ;  /* 0x000000400600780c */ /* 0x000fca0003f44270 */
[----:B------:R-:W4:Y:S01]  /*14980*/  MUFU.TANH R74, R74 ;  /* 0x0000004a004a7308 */ /* 0x000f220000002400 */
[----:B------:R-:W-:Y:S02]  /*14990*/  FSEL R109, R90, -INF , P5 ;  /* 0xff8000005a6d7808 */ /* 0x000fe40002800000 */
[----:B------:R-:W-:-:S05]  /*149a0*/  FMNMX.FTZ R10, R107, R10, !PT ;  /* 0x0000000a6b0a7209 */ /* 0x000fca0007810000 */
[----:B------:R-:W4:Y:S01]  /*149b0*/  MUFU.TANH R93, R93 ;  /* 0x0000005d005d7308 */ /* 0x000f220000002400 */
[----:B------:R-:W-:Y:S02]  /*149c0*/  FSEL R91, R91, -INF , P3 ;  /* 0xff8000005b5b7808 */ /* 0x000fe40001800000 */
[----:B------:R-:W-:-:S05]  /*149d0*/  ISETP.GT.AND P3, PT, R6, 0x41, PT ;  /* 0x000000410600780c */ /* 0x000fca0003f64270 */
[----:B------:R-:W4:Y:S01]  /*149e0*/  MUFU.TANH R76, R76 ;  /* 0x0000004c004c7308 */ /* 0x000f220000002400 */
[----:B0-----:R-:W-:Y:S02]  /*149f0*/  FSEL R125, R72, -INF , P2 ;  /* 0xff800000487d7808 */ /* 0x001fe40001000000 */
[----:B------:R-:W-:-:S05]  /*14a00*/  FMNMX.FTZ R10, R109, R10, !PT ;  /* 0x0000000a6d0a7209 */ /* 0x000fca0007810000 */
[----:B------:R-:W0:Y:S01]  /*14a10*/  MUFU.TANH R75, R75 ;  /* 0x0000004b004b7308 */ /* 0x000e220000002400 */
[----:B-1----:R-:W-:Y:S02]  /*14a20*/  FSEL R21, R94, -INF , P4 ;  /* 0xff8000005e157808 */ /* 0x002fe40002000000 */
[----:B------:R-:W-:-:S05]  /*14a30*/  ISETP.GT.AND P4, PT, R6, 0x48, PT ;  /* 0x000000480600780c */ /* 0x000fca0003f84270 */
[----:B------:R-:W1:Y:S01]  /*14a40*/  MUFU.TANH R77, R77 ;  /* 0x0000004d004d7308 */ /* 0x000e620000002400 */
[----:B--2---:R-:W-:Y:S02]  /*14a50*/  FSEL R127, R73, -INF , P3 ;  /* 0xff800000497f7808 */ /* 0x004fe40001800000 */
[----:B------:R-:W-:Y:S01]  /*14a60*/  FMNMX.FTZ R10, R125, R10, !PT ;  /* 0x0000000a7d0a7209 */ /* 0x000fe20007810000 */
[----:B------:R-:W-:-:S04]  /*14a70*/  FMUL.FTZ R52, R33, UR6 ;  /* 0x0000000621347c20 */ /* 0x000fc80008410000 */
[----:B------:R-:W2:Y:S01]  /*14a80*/  MUFU.TANH R95, R95 ;  /* 0x0000005f005f7308 */ /* 0x000ea20000002400 */
[----:B---3--:R-:W-:Y:S01]  /*14a90*/  FSEL R33, R92, -INF , P5 ;  /* 0xff8000005c217808 */ /* 0x008fe20002800000 */
[----:B------:R-:W-:Y:S01]  /*14aa0*/  FMUL.FTZ R56, R56, UR6 ;  /* 0x0000000638387c20 */ /* 0x000fe20008410000 */
[----:B------:R-:W-:-:S05]  /*14ab0*/  ISETP.GT.AND P5, PT, R6, 0x49, PT ;  /* 0x000000490600780c */ /* 0x000fca0003fa4270 */
[----:B------:R-:W3:Y:S01]  /*14ac0*/  MUFU.TANH R64, R64 ;  /* 0x0000004000407308 */ /* 0x000ee20000002400 */
[----:B----4-:R-:W-:Y:S02]  /*14ad0*/  FSEL R129, R74, -INF , P4 ;  /* 0xff8000004a817808 */ /* 0x010fe40002000000 */
[----:B------:R-:W-:-:S05]  /*14ae0*/  FMNMX.FTZ R10, R127, R10, !PT ;  /* 0x0000000a7f0a7209 */ /* 0x000fca0007810000 */
[----:B------:R-:W4:Y:S01]  /*14af0*/  MUFU.TANH R78, R78 ;  /* 0x0000004e004e7308 */ /* 0x000f220000002400 */
[----:B------:R-:W-:Y:S01]  /*14b00*/  FSEL R93, R93, -INF , P2 ;  /* 0xff8000005d5d7808 */ /* 0x000fe20001000000 */
[----:B------:R-:W-:Y:S01]  /*14b10*/  FMUL.FTZ R57, R57, UR6 ;  /* 0x0000000639397c20 */ /* 0x000fe20008410000 */
[----:B------:R-:W-:-:S05]  /*14b20*/  ISETP.GT.AND P2, PT, R6, 0x50, PT ;  /* 0x000000500600780c */ /* 0x000fca0003f44270 */
[----:B------:R-:W4:Y:S01]  /*14b30*/  MUFU.TANH R65, R65 ;  /* 0x0000004100417308 */ /* 0x000f220000002400 */
[----:B------:R-:W-:Y:S02]  /*14b40*/  FSEL R131, R76, -INF , P5 ;  /* 0xff8000004c837808 */ /* 0x000fe40002800000 */
[----:B------:R-:W-:Y:S01]  /*14b50*/  FMNMX.FTZ R10, R129, R10, !PT ;  /* 0x0000000a810a7209 */ /* 0x000fe20007810000 */
[----:B------:R-:W-:-:S04]  /*14b60*/  WARPGROUP.ARRIVE ;  /* 0x00000000000079c5 */ /* 0x000fc80000000000 */
[----:B------:R-:W4:Y:S01]  /*14b70*/  MUFU.TANH R79, R79 ;  /* 0x0000004f004f7308 */ /* 0x000f220000002400 */
[----:B0-----:R-:W-:Y:S01]  /*14b80*/  FSEL R75, R75, -INF , P3 ;  /* 0xff8000004b4b7808 */ /* 0x001fe20001800000 */
[----:B------:R-:W-:Y:S01]  /*14b90*/  HGMMA.64x16x16.F32.BF16 R24, gdesc[UR20], R24, gsb0 ;  /* 0x00200000141879f0 */ /* 0x000fe20008001818 */
[----:B------:R-:W-:-:S05]  /*14ba0*/  ISETP.GT.AND P3, PT, R6, 0x51, PT ;  /* 0x000000510600780c */ /* 0x000fca0003f64270 */
[----:B------:R-:W0:Y:S01]  /*14bb0*/  MUFU.TANH R67, R67 ;  /* 0x0000004300437308 */ /* 0x000e220000002400 */
[----:B-1----:R-:W-:Y:S02]  /*14bc0*/  FSEL R133, R77, -INF , P2 ;  /* 0xff8000004d857808 */ /* 0x002fe40001000000 */
[----:B------:R-:W-:-:S05]  /*14bd0*/  FMNMX.FTZ R10, R131, R10, !PT ;  /* 0x0000000a830a7209 */ /* 0x000fca0007810000 */
[----:B------:R-:W1:Y:S01]  /*14be0*/  MUFU.TANH R66, R66 ;  /* 0x0000004200427308 */ /* 0x000e620000002400 */
[----:B--2---:R-:W-:Y:S02]  /*14bf0*/  FSEL R95, R95, -INF , P4 ;  /* 0xff8000005f5f7808 */ /* 0x004fe40002000000 */
[----:B------:R-:W-:-:S05]  /*14c00*/  ISETP.GT.AND P4, PT, R6, 0x58, PT ;  /* 0x000000580600780c */ /* 0x000fca0003f84270 */
[----:B------:R-:W2:Y:S01]  /*14c10*/  MUFU.TANH R56, R56 ;  /* 0x0000003800387308 */ /* 0x000ea20000002400 */
[----:B---3--:R-:W-:Y:S02]  /*14c20*/  FSEL R135, R64, -INF , P3 ;  /* 0xff80000040877808 */ /* 0x008fe40001800000 */
[----:B------:R-:W-:Y:S01]  /*14c30*/  FMNMX.FTZ R10, R133, R10, !PT ;  /* 0x0000000a850a7209 */ /* 0x000fe20007810000 */
[----:B------:R-:W-:-:S04]  /*14c40*/  FMUL.FTZ R54, R47, UR6 ;  /* 0x000000062f367c20 */ /* 0x000fc80008410000 */
[----:B------:R-:W3:Y:S01]  /*14c50*/  MUFU.TANH R68, R68 ;  /* 0x0000004400447308 */ /* 0x000ee20000002400 */
[----:B----4-:R-:W-:Y:S01]  /*14c60*/  FSEL R47, R78, -INF , P5 ;  /* 0xff8000004e2f7808 */ /* 0x010fe20002800000 */
[----:B------:R-:W-:Y:S01]  /*14c70*/  FMUL.FTZ R48, R48, UR6 ;  /* 0x0000000630307c20 */ /* 0x000fe20008410000 */
[----:B------:R-:W-:-:S05]  /*14c80*/  ISETP.GT.AND P5, PT, R6, 0x59, PT ;  /* 0x000000590600780c */ /* 0x000fca0003fa4270 */
[----:B------:R-:W4:Y:S01]  /*14c90*/  MUFU.TANH R57, R57 ;  /* 0x0000003900397308 */ /* 0x000f220000002400 */
[----:B------:R-:W-:Y:S02]  /*14ca0*/  FSEL R137, R65, -INF , P4 ;  /* 0xff80000041897808 */ /* 0x000fe40002000000 */
[----:B------:R-:W-:-:S05]  /*14cb0*/  FMNMX.FTZ R10, R135, R10, !PT ;  /* 0x0000000a870a7209 */ /* 0x000fca0007810000 */
[----:B------:R-:W4:Y:S01]  /*14cc0*/  MUFU.TANH R69, R69 ;  /* 0x0000004500457308 */ /* 0x000f220000002400 */
[----:B------:R-:W-:Y:S01]  /*14cd0*/  FSEL R79, R79, -INF , P2 ;  /* 0xff8000004f4f7808 */ /* 0x000fe20001000000 */
[----:B------:R-:W-:Y:S01]  /*14ce0*/  FMUL.FTZ R49, R49, UR6 ;  /* 0x0000000631317c20 */ /* 0x000fe20008410000 */
        /* <DEDUP_REMOVED lines=9> */
[----:B------:R-:W-:-:S05]  /*14d80*/  FMNMX.FTZ R10, R139, R10, !PT ;  /* 0x0000000a8b0a7209 */ /* 0x000fca0007810000 */
[----:B------:R-:W2:Y:S01]  /*14d90*/  MUFU.TANH R70, R70 ;  /* 0x0000004600467308 */ /* 0x000ea20000002400 */
[----:B---3--:R-:W-:Y:S02]  /*14da0*/  FSEL R77, R68, -INF , P4 ;  /* 0xff800000444d7808 */ /* 0x008fe40002000000 */
[----:B------:R-:W-:-:S05]  /*14db0*/  ISETP.GT.AND P4, PT, R6, 0x68, PT ;  /* 0x000000680600780c */ /* 0x000fca0003f84270 */
[----:B------:R-:W3:Y:S01]  /*14dc0*/  MUFU.TANH R48, R48 ;  /* 0x0000003000307308 */ /* 0x000ee20000002400 */
[----:B----4-:R-:W-:Y:S02]  /*14dd0*/  FSEL R143, R57, -INF , P3 ;  /* 0xff800000398f7808 */ /* 0x010fe40001800000 */
[----:B------:R-:W-:-:S05]  /*14de0*/  FMNMX.FTZ R10, R141, R10, !PT ;  /* 0x0000000a8d0a7209 */ /* 0x000fca0007810000 */
[----:B------:R-:W4:Y:S01]  /*14df0*/  MUFU.TANH R61, R61 ;  /* 0x0000003d003d7308 */ /* 0x000f220000002400 */
[----:B------:R-:W-:Y:S02]  /*14e00*/  FSEL R69, R69, -INF , P5 ;  /* 0xff80000045457808 */ /* 0x000fe40002800000 */
[----:B------:R-:W-:-:S05]  /*14e10*/  ISETP.GT.AND P5, PT, R6, 0x69, PT ;  /* 0x000000690600780c */ /* 0x000fca0003fa4270 */
[----:B------:R-:W4:Y:S01]  /*14e20*/  MUFU.TANH R49, R49 ;  /* 0x0000003100317308 */ /* 0x000f220000002400 */
[----:B------:R-:W-:Y:S02]  /*14e30*/  FSEL R145, R59, -INF , P4 ;  /* 0xff8000003b917808 */ /* 0x000fe40002000000 */
[----:B------:R-:W-:-:S05]  /*14e40*/  FMNMX.FTZ R10, R143, R10, !PT ;  /* 0x0000000a8f0a7209 */ /* 0x000fca0007810000 */
[----:B------:R-:W4:Y:S01]  /*14e50*/  MUFU.TANH R60, R60 ;  /* 0x0000003c003c7308 */ /* 0x000f220000002400 */
[----:B0-----:R-:W-:Y:S02]  /*14e60*/  FSEL R71, R71, -INF , P2 ;  /* 0xff80000047477808 */ /* 0x001fe40001000000 */
[----:B------:R-:W-:Y:S02]  /*14e70*/  ISETP.GT.AND P2, PT, R6, 0x70, PT ;  /* 0x000000700600780c */ /* 0x000fe40003f44270 */
[----:B-1----:R-:W-:Y:S02]  /*14e80*/  FSEL R147, R58, -INF , P5 ;  /* 0xff8000003a937808 */ /* 0x002fe40002800000 */
[----:B------:R-:W-:Y:S01]  /*14e90*/  FMNMX.FTZ R10, R145, R10, !PT ;  /* 0x0000000a910a7209 */ /* 0x000fe20007810000 */
[----:B------:R-:W0:Y:S01]  /*14ea0*/  MUFU.TANH R157, R157 ;  /* 0x0000009d009d7308 */ /* 0x000e220000002400 */
[----:B--2---:R-:W-:Y:S02]  /*14eb0*/  FSEL R65, R70, -INF , P3 ;  /* 0xff80000046417808 */ /* 0x004fe40001800000 */
[----:B------:R-:W-:-:S02]  /*14ec0*/  ISETP.GT.AND P3, PT, R6, 0x71, PT ;  /* 0x000000710600780c */ /* 0x000fc40003f64270 */
[----:B---3--:R-:W-:Y:S02]  /*14ed0*/  FSEL R151, R48, -INF , P2 ;  /* 0xff80000030977808 */ /* 0x008fe40001000000 */
[----:B------:R-:W-:Y:S01]  /*14ee0*/  FMNMX.FTZ R10, R147, R10, !PT ;  /* 0x0000000a930a7209 */ /* 0x000fe20007810000 */
[----:B------:R-:W1:Y:S01]  /*14ef0*/  MUFU.TANH R159, R159 ;  /* 0x0000009f009f7308 */ /* 0x000e620000002400 */
[----:B----4-:R-:W-:Y:S02]  /*14f00*/  FSEL R61, R61, -INF , P4 ;  /* 0xff8000003d3d7808 */ /* 0x010fe40002000000 */
[----:B------:R-:W-:Y:S02]  /*14f10*/  ISETP.GT.AND P4, PT, R6, 0x78, PT ;  /* 0x000000780600780c */ /* 0x000fe40003f84270 */
[----:B------:R-:W-:Y:S02]  /*14f20*/  FSEL R149, R49, -INF , P3 ;  /* 0xff80000031957808 */ /* 0x000fe40001800000 */
[----:B------:R-:W-:Y:S01]  /*14f30*/  FMNMX.FTZ R10, R151, R10, !PT ;  /* 0x0000000a970a7209 */ /* 0x000fe20007810000 */
[----:B------:R-:W2:Y:S01]  /*14f40*/  MUFU.TANH R111, R111 ;  /* 0x0000006f006f7308 */ /* 0x000ea20000002400 */
[----:B------:R-:W-:-:S02]  /*14f50*/  FSEL R57, R60, -INF , P5 ;  /* 0xff8000003c397808 */ /* 0x000fc40002800000 */
[----:B------:R-:W-:Y:S02]  /*14f60*/  ISETP.GT.AND P5, PT, R6, 0x79, PT ;  /* 0x000000790600780c */ /* 0x000fe40003fa4270 */
[----:B------:R-:W-:Y:S02]  /*14f70*/  FSEL R153, R36, -INF , P4 ;  /* 0xff80000024997808 */ /* 0x000fe40002000000 */
[----:B------:R-:W-:Y:S01]  /*14f80*/  FMNMX.FTZ R10, R149, R10, !PT ;  /* 0x0000000a950a7209 */ /* 0x000fe20007810000 */
[----:B------:R-:W3:Y:S01]  /*14f90*/  MUFU.TANH R165, R165 ;  /* 0x000000a500a57308 */ /* 0x000ee20000002400 */
[----:B------:R-:W-:Y:S02]  /*14fa0*/  FSEL R59, R40, -INF , P2 ;  /* 0xff800000283b7808 */ /* 0x000fe40001000000 */
[----:B------:R-:W-:Y:S02]  /*14fb0*/  ISETP.GT.AND P2, PT, R6, 0x80, PT ;  /* 0x000000800600780c */ /* 0x000fe40003f44270 */
[----:B------:R-:W-:-:S03]  /*14fc0*/  FSEL R155, R4, -INF , P5 ;  /* 0xff800000049b7808 */ /* 0x000fc60002800000 */
[----:B------:R-:W4:Y:S01]  /*14fd0*/  MUFU.TANH R113, R113 ;  /* 0x0000007100717308 */ /* 0x000f220000002400 */
[----:B------:R-:W-:Y:S02]  /*14fe0*/  FMNMX.FTZ R10, R153, R10, !PT ;  /* 0x0000000a990a7209 */ /* 0x000fe40007810000 */
[----:B------:R-:W-:-:S05]  /*14ff0*/  FSEL R67, R42, -INF , P3 ;  /* 0xff8000002a437808 */ /* 0x000fca0001800000 */
[----:B------:R-:W4:Y:S01]  /*15000*/  MUFU.TANH R167, R167 ;  /* 0x000000a700a77308 */ /* 0x000f220000002400 */
[----:B------:R-:W-:Y:S02]  /*15010*/  ISETP.GT.AND P3, PT, R6, 0x81, PT ;  /* 0x000000810600780c */ /* 0x000fe40003f64270 */
[----:B0-----:R-:W-:Y:S02]  /*15020*/  FSEL R157, R157, -INF , P2 ;  /* 0xff8000009d9d7808 */ /* 0x001fe40001000000 */
[----:B------:R-:W-:-:S03]  /*15030*/  FMNMX.FTZ R10, R155, R10, !PT ;  /* 0x0000000a9b0a7209 */ /* 0x000fc60007810000 */
[----:B------:R-:W0:Y:S01]  /*15040*/  MUFU.TANH R115, R115 ;  /* 0x0000007300737308 */ /* 0x000e220000002400 */
[----:B------:R-:W-:Y:S02]  /*15050*/  FSEL R49, R20, -INF , P4 ;  /* 0xff80000014317808 */ /* 0x000fe40002000000 */
[----:B------:R-:W-:-:S05]  /*15060*/  ISETP.GT.AND P4, PT, R6, 0x88, PT ;  /* 0x000000880600780c */ /* 0x000fca0003f84270 */
[----:B------:R-:W0:Y:S01]  /*15070*/  MUFU.TANH R62, R62 ;  /* 0x0000003e003e7308 */ /* 0x000e220000002400 */
[----:B-1----:R-:W-:Y:S02]  /*15080*/  FSEL R159, R159, -INF , P3 ;  /* 0xff8000009f9f7808 */ /* 0x002fe40001800000 */
[----:B------:R-:W-:-:S05]  /*15090*/  FMNMX.FTZ R10, R157, R10, !PT ;  /* 0x0000000a9d0a7209 */ /* 0x000fca0007810000 */
[----:B------:R-:W1:Y:S01]  /*150a0*/  MUFU.TANH R102, R102 ;  /* 0x0000006600667308 */ /* 0x000e620000002400 */
[----:B--2---:R-:W-:Y:S01]  /*150b0*/  FSEL R111, R111, -INF , P5 ;  /* 0xff8000006f6f7808 */ /* 0x004fe20002800000 */
[----:B------:R-:W-:-:S06]  /*150c0*/  WARPGROUP.DEPBAR.LE gsb0, 0x0 ;  /* 0x00008000000079c5 */ /* 0x000fcc0000010000 */
[----:B------:R-:W2:Y:S01]  /*150d0*/  MUFU.TANH R52, R52 ;  /* 0x0000003400347308 */ /* 0x000ea20000002400 */
[----:B------:R-:W-:Y:S01]  /*150e0*/  ISETP.GT.AND P5, PT, R6, 0x89, PT ;  /* 0x000000890600780c */ /* 0x000fe20003fa4270 */
[----:B------:R-:W-:Y:S01]  /*150f0*/  FMUL.FTZ R24, R24, UR6 ;  /* 0x0000000618187c20 */ /* 0x000fe20008410000 */
[----:B---3--:R-:W-:Y:S02]  /*15100*/  FSEL R165, R165, -INF , P4 ;  /* 0xff800000a5a57808 */ /* 0x008fe40002000000 */
[----:B------:R-:W-:-:S03]  /*15110*/  FMNMX.FTZ R10, R159, R10, !PT ;  /* 0x0000000a9f0a7209 */ /* 0x000fc60007810000 */
[----:B------:R-:W3:Y:S01]  /*15120*/  MUFU.TANH R54, R54 ;  /* 0x0000003600367308 */ /* 0x000ee20000002400 */
[----:B----4-:R-:W-:Y:S01]  /*15130*/  FSEL R113, R113, -INF , P2 ;  /* 0xff80000071717808 */ /* 0x010fe20001000000 */
[----:B------:R-:W-:Y:S01]  /*15140*/  FMUL.FTZ R38, R38, UR6 ;  /* 0x0000000626267c20 */ /* 0x000fe20008410000 */
[----:B------:R-:W-:-:S05]  /*15150*/  ISETP.GT.AND P2, PT, R6, 0x90, PT ;  /* 0x000000900600780c */ /* 0x000fca0003f44270 */
[----:B------:R-:W4:Y:S01]  /*15160*/  MUFU.TANH R44, R44 ;  /* 0x0000002c002c7308 */ /* 0x000f220000002400 */
[----:B------:R-:W-:Y:S01]  /*15170*/  FSEL R167, R167, -INF , P5 ;  /* 0xff800000a7a77808 */ /* 0x000fe20002800000 */
[----:B------:R-:W-:Y:S01]  /*15180*/  FMUL.FTZ R4, R25, UR6 ;  /* 0x0000000619047c20 */ /* 0x000fe20008410000 */
[----:B------:R-:W-:-:S05]  /*15190*/  FMNMX.FTZ R10, R165, R10, !PT ;  /* 0x0000000aa50a7209 */ /* 0x000fca0007810000 */
[----:B------:R-:W4:Y:S01]  /*151a0*/  MUFU.TANH R50, R50 ;  /* 0x0000003200327308 */ /* 0x000f220000002400 */
[----:B0-----:R-:W-:Y:S01]  /*151b0*/  FSEL R115, R115, -INF , P3 ;  /* 0xff80000073737808 */ /* 0x001fe20001800000 */
[----:B------:R-:W-:Y:S01]  /*151c0*/  FMUL.FTZ R28, R28, UR6 ;  /* 0x000000061c1c7c20 */ /* 0x000fe20008410000 */
[----:B------:R-:W-:-:S05]  /*151d0*/  ISETP.GT.AND P3, PT, R6, 0x91, PT ;  /* 0x000000910600780c */ /* 0x000fca0003f64270 */
[----:B------:R-:W0:Y:S01]  /*151e0*/  MUFU.TANH R34, R34 ;  /* 0x0000002200227308 */ /* 0x000e220000002400 */
[----:B------:R-:W-:Y:S02]  /*151f0*/  FSEL R169, R62, -INF , P2 ;  /* 0xff8000003ea97808 */ /* 0x000fe40001000000 */
        /* <DEDUP_REMOVED lines=21> */
[----:B------:R-:W-:Y:S02]  /*15350*/  FSEL R121, R46, -INF , P3 ;  /* 0xff8000002e797808 */ /* 0x000fe40001800000 */
[----:B------:R-:W-:Y:S02]  /*15360*/  ISETP.GT.AND P3, PT, R6, 0xa1, PT ;  /* 0x000000a10600780c */ /* 0x000fe40003f64270 */
[----:B-1----:R-:W-:Y:S02]  /*15370*/  FSEL R177, R24, -INF , P2 ;  /* 0xff80000018b17808 */ /* 0x002fe40001000000 */
[----:B------:R-:W-:Y:S02]  /*15380*/  FMNMX.FTZ R14, R175, R14, !PT ;  /* 0x0000000eaf0e7209 */ /* 0x000fe40007810000 */
[----:B--2---:R-:W-:Y:S02]  /*15390*/  FSEL R123, R38, -INF , P4 ;  /* 0xff800000267b7808 */ /* 0x004fe40002000000 */
[----:B------:R-:W-:-:S02]  /*153a0*/  ISETP.GT.AND P4, PT, R6, 0xa8, PT ;  /* 0x000000a80600780c */ /* 0x000fc40003f84270 */
[----:B---3--:R-:W-:Y:S02]  /*153b0*/  FSEL R179, R4, -INF , P3 ;  /* 0xff80000004b37808 */ /* 0x008fe40001800000 */
[----:B------:R-:W-:Y:S02]  /*153c0*/  FMNMX.FTZ R14, R177, R14, !PT ;  /* 0x0000000eb10e7209 */ /* 0x000fe40007810000 */
[----:B----4-:R-:W-:Y:S02]  /*153d0*/  FSEL R119, R32, -INF , P5 ;  /* 0xff80000020777808 */ /* 0x010fe40002800000 */
[----:B------:R-:W-:Y:S02]  /*153e0*/  ISETP.GT.AND P5, PT, R6, 0xa9, PT ;  /* 0x000000a90600780c */ /* 0x000fe40003fa4270 */
[----:B------:R-:W-:Y:S02]  /*153f0*/  FSEL R183, R28, -INF , P4 ;  /* 0xff8000001cb77808 */ /* 0x000fe40002000000 */
[----:B------:R-:W-:-:S02]  /*15400*/  FMNMX.FTZ R14, R179, R14, !PT ;  /* 0x0000000eb30e7209 */ /* 0x000fc40007810000 */
[----:B0-----:R-:W-:Y:S02]  /*15410*/  FSEL R181, R10, -INF , P5 ;  /* 0xff8000000ab57808 */ /* 0x001fe40002800000 */
[----:B------:R-:W-:-:S04]  /*15420*/  FMNMX.FTZ R14, R183, R14, !PT ;  /* 0x0000000eb70e7209 */ /* 0x000fc80007810000 */
[----:B------:R-:W-:-:S05]  /*15430*/  FMNMX.FTZ R14, R181, R14, !PT ;  /* 0x0000000eb50e7209 */ /* 0x000fca0007810000 */
[----:B------:R-:W0:Y:S02]  /*15440*/  SHFL.BFLY PT, R89, R14, 0x2, 0x1f ;  /* 0x0c401f000e597f89 */ /* 0x000e2400000e0000 */
[----:B0-----:R-:W-:-:S05]  /*15450*/  FMNMX.FTZ R20, R14, R89, !PT ;  /* 0x000000590e147209 */ /* 0x001fca0007810000 */
[----:B------:R-:W0:Y:S01]  /*15460*/  SHFL.BFLY PT, R89, R20, 0x1, 0x1f ;  /* 0x0c201f0014597f89 */ /* 0x000e2200000e0000 */
[----:B------:R-:W-:Y:S02]  /*15470*/  IMAD.U32 R88, RZ, RZ, UR7 ;  /* 0x00000007ff587e24 */ /* 0x000fe4000f8e00ff */
[----:B------:R-:W-:Y:S01]  /*15480*/  FMUL.FTZ R10, R27, UR6 ;  /* 0x000000061b0a7c20 */ /* 0x000fe20008410000 */
        /* <DEDUP_REMOVED lines=38> */
[----:B------:R-:W-:-:S04]  /*156f0*/  FMNMX.FTZ R8, R115, R8, !PT ;  /* 0x0000000873087209 */ /* 0x000fc80007810000 */
[----:B------:R-:W-:Y:S01]  /*15700*/  FMNMX.FTZ R8, R25, R8, !PT ;  /* 0x0000000819087209 */ /* 0x000fe20007810000 */
[----:B------:R-:W0:Y:S01]  /*15710*/  MUFU.TANH R6, R6 ;  /* 0x0000000600067308 */ /* 0x000e220000002400 */
[----:B------:R-:W-:Y:S02]  /*15720*/  FMUL.FTZ R14, R30, UR6 ;  /* 0x000000061e0e7c20 */ /* 0x000fe40008410000 */
[----:B------:R-:W-:Y:S01]  /*15730*/  FMNMX.FTZ R8, R117, R8, !PT ;  /* 0x0000000875087209 */ /* 0x000fe20007810000 */
[----:B------:R-:W-:-:S03]  /*15740*/  FMUL.FTZ R20, R31, UR6 ;  /* 0x000000061f147c20 */ /* 0x000fc60008410000 */
[----:B------:R-:W-:Y:S01]  /*15750*/  FMNMX.FTZ R8, R29, R8, !PT ;  /* 0x000000081d087209 */ /* 0x000fe20007810000 */
[----:B------:R-:W1:Y:S03]  /*15760*/  MUFU.TANH R10, R10 ;  /* 0x0000000a000a7308 */ /* 0x000e660000002400 */
[----:B------:R-:W-:-:S05]  /*15770*/  FMNMX.FTZ R8, R121, R8, !PT ;  /* 0x0000000879087209 */ /* 0x000fca0007810000 */
[----:B------:R-:W2:Y:S01]  /*15780*/  MUFU.TANH R14, R14 ;  /* 0x0000000e000e7308 */ /* 0x000ea20000002400 */
[----:B------:R-:W-:Y:S01]  /*15790*/  FMNMX.FTZ R8, R123, R8, !PT ;  /* 0x000000087b087209 */ /* 0x000fe20007810000 */
[----:B------:R-:W-:Y:S01]  /*157a0*/  FFMA.FTZ R192, R125, R88, -R4 ;  /* 0x000000587dc07223 */ /* 0x000fe20000010804 */
[----:B0-----:R-:W-:-:S05]  /*157b0*/  FSEL R125, R6, -INF , P2 ;  /* 0xff800000067d7808 */ /* 0x001fca0001000000 */
[----:B------:R-:W0:Y:S01]  /*157c0*/  MUFU.TANH R20, R20 ;  /* 0x0000001400147308 */ /* 0x000e220000002400 */
[----:B------:R-:W-:Y:S01]  /*157d0*/  FMNMX.FTZ R8, R119, R8, !PT ;  /* 0x0000000877087209 */ /* 0x000fe20007810000 */
[-CC-:B------:R-:W-:Y:S01]  /*157e0*/  FFMA.FTZ R178, R37, R88.reuse, -R4.reuse ;  /* 0x0000005825b27223 */ /* 0x180fe20000010804 */
[-CC-:B------:R-:W-:Y:S01]  /*157f0*/  FFMA.FTZ R37, R51, R88.reuse, -R4.reuse ;  /* 0x0000005833257223 */ /* 0x180fe20000010804 */
[--C-:B------:R-:W-:Y:S01]  /*15800*/  FFMA.FTZ R51, R127, R88, -R4.reuse ;  /* 0x000000587f337223 */ /* 0x100fe20000010804 */
[----:B-1----:R-:W-:Y:S02]  /*15810*/  FSEL R127, R10, -INF , P3 ;  /* 0xff8000000a7f7808 */ /* 0x002fe40001800000 */
[----:B------:R-:W-:Y:S01]  /*15820*/  FMNMX.FTZ R8, R125, R8, !PT ;  /* 0x000000087d087209 */ /* 0x000fe20007810000 */
[-CC-:B------:R-:W-:Y:S01]  /*15830*/  FFMA.FTZ R184, R53, R88.reuse, -R4.reuse ;  /* 0x0000005835b87223 */ /* 0x180fe20000010804 */
[-CC-:B------:R-:W-:Y:S01]  /*15840*/  FFMA.FTZ R53, R131, R88.reuse, -R4.reuse ;  /* 0x0000005883357223 */ /* 0x180fe20000010804 */
[----:B--2---:R-:W-:Y:S01]  /*15850*/  FSEL R131, R14, -INF , P4 ;  /* 0xff8000000e837808 */ /* 0x004fe20002000000 */
[--C-:B------:R-:W-:Y:S01]  /*15860*/  FFMA.FTZ R180, R41, R88, -R4.reuse ;  /* 0x0000005829b47223 */ /* 0x100fe20000010804 */
[----:B------:R-:W-:Y:S01]  /*15870*/  FMNMX.FTZ R8, R127, R8, !PT ;  /* 0x000000087f087209 */ /* 0x000fe20007810000 */
[-CC-:B------:R-:W-:Y:S01]  /*15880*/  FFMA.FTZ R41, R55, R88.reuse, -R4.reuse ;  /* 0x0000005837297223 */ /* 0x180fe20000010804 */
[----:B------:R-:W-:-:S02]  /*15890*/  FFMA.FTZ R55, R135, R88, -R4 ;  /* 0x0000005887377223 */ /* 0x000fc40000010804 */
[----:B------:R-:W-:Y:S02]  /*158a0*/  FMNMX.FTZ R8, R131, R8, !PT ;  /* 0x0000000883087209 */ /* 0x000fe40007810000 */
[----:B0-----:R-:W-:-:S04]  /*158b0*/  FSEL R135, R20, -INF , P5 ;  /* 0xff80000014877808 */ /* 0x001fc80002800000 */
[----:B------:R-:W-:Y:S01]  /*158c0*/  FMNMX.FTZ R8, R135, R8, !PT ;  /* 0x0000000887087209 */ /* 0x000fe20007810000 */
[----:B------:R-:W-:-:S04]  /*158d0*/  FFMA.FTZ R196, R133, R88, -R4 ;  /* 0x0000005885c47223 */ /* 0x000fc80000010804 */
[----:B------:R-:W0:Y:S01]  /*158e0*/  SHFL.BFLY PT, R133, R8, 0x2, 0x1f ;  /* 0x0c401f0008857f89 */ /* 0x000e2200000e0000 */
[-CC-:B------:R-:W-:Y:S01]  /*158f0*/  FFMA.FTZ R188, R63, R88.reuse, -R4.reuse ;  /* 0x000000583fbc7223 */ /* 0x180fe20000010804 */
[----:B------:R-:W-:Y:S01]  /*15900*/  FFMA.FTZ R63, R139, R88, -R4 ;  /* 0x000000588b3f7223 */ /* 0x000fe20000010804 */
[----:B0-----:R-:W-:-:S05]  /*15910*/  FMNMX.FTZ R6, R8, R133, !PT ;  /* 0x0000008508067209 */ /* 0x001fca0007810000 */
[----:B------:R-:W0:Y:S01]  /*15920*/  SHFL.BFLY PT, R139, R6, 0x1, 0x1f ;  /* 0x0c201f00068b7f89 */ /* 0x000e2200000e0000 */
[-CC-:B------:R-:W-:Y:S01]  /*15930*/  FFMA.FTZ R176, R35, R88.reuse, -R4.reuse ;  /* 0x0000005823b07223 */ /* 0x180fe20000010804 */
[----:B------:R-:W-:Y:S01]  /*15940*/  MUFU.EX2 R27, R27 ;  /* 0x0000001b001b7308 */ /* 0x000fe20000000800 */
[----:B------:R-:W-:-:S07]  /*15950*/  FFMA.FTZ R31, R39, R88, -R4 ;  /* 0x00000058271f7223 */ /* 0x000fce0000010804 */
[----:B------:R-:W1:Y:S01]  /*15960*/  MUFU.EX2 R176, R176 ;  /* 0x000000b000b07308 */ /* 0x000e620000000800 */
[----:B------:R-:W-:-:S07]  /*15970*/  FFMA.FTZ R35, R43, R88, -R4 ;  /* 0x000000582b237223 */ /* 0x000fce0000010804 */
[----:B------:R-:W2:Y:S01]  /*15980*/  MUFU.EX2 R178, R178 ;  /* 0x000000b200b27308 */ /* 0x000ea20000000800 */
[----:B0-----:R-:W-:-:S07]  /*15990*/  FMNMX.FTZ R92, R6, R139, !PT ;  /* 0x0000008b065c7209 */ /* 0x001fce0007810000 */
[----:B------:R-:W0:Y:S01]  /*159a0*/  MUFU.EX2 R31, R31 ;  /* 0x0000001f001f7308 */ /* 0x000e220000000800 */
[C---:B------:R-:W-:Y:S01]  /*159b0*/  FSETP.NEU.FTZ.AND P2, PT, R92.reuse, -INF , PT ;  /* 0xff8000005c00780b */ /* 0x040fe20003f5d000 */
[-C--:B------:R-:W-:Y:S01]  /*159c0*/  FMUL.FTZ R14, R92, R88.reuse ;  /* 0x000000585c0e7220 */ /* 0x080fe20000410000 */
[-CC-:B------:R-:W-:Y:S01]  /*159d0*/  FFMA.FTZ R179, R179, R88.reuse, -R4.reuse ;  /* 0x00000058b3b37223 */ /* 0x180fe20000010804 */
[----:B------:R-:W-:-:S03]  /*159e0*/  FFMA.FTZ R182, R45, R88, -R4 ;  /* 0x000000582db67223 */ /* 0x000fc60000010804 */
[----:B------:R-:W-:Y:S01]  /*159f0*/  FSEL R14, R14, RZ, P2 ;  /* 0x000000ff0e0e7208 */ /* 0x000fe20001000000 */
[----:B------:R-:W3:Y:S01]  /*15a00*/  MUFU.EX2 R180, R180 ;  /* 0x000000b400b47308 */ /* 0x000ee20000000800 */
[----:B------:R-:W-:-:S07]  /*15a10*/  FFMA.FTZ R39, R83, R88, -R4 ;  /* 0x0000005853277223 */ /* 0x000fce0000010804 */
[----:B------:R4:W-:Y:S01]  /*15a20*/  MUFU.EX2 R139, R179 ;  /* 0x000000b3008b7308 */ /* 0x0009e20000000800 */
[-CC-:B------:R-:W-:Y:S01]  /*15a30*/  FFMA.FTZ R186, R85, R88.reuse, -R4.reuse ;  /* 0x0000005855ba7223 */ /* 0x180fe20000010804 */
[----:B------:R-:W-:-:S06]  /*15a40*/  FFMA.FTZ R43, R103, R88, -R4 ;  /* 0x00000058672b7223 */ /* 0x000fcc0000010804 */
[----:B------:R-:W3:Y:S01]  /*15a50*/  MUFU.EX2 R35, R35 ;  /* 0x0000002300237308 */ /* 0x000ee20000000800 */
[-C--:B----4-:R-:W-:Y:S01]  /*15a60*/  FFMA.FTZ R179, R3, R88.reuse, -R14 ;  /* 0x0000005803b37223 */ /* 0x090fe2000001080e */
[----:B-1----:R-:W-:Y:S01]  /*15a70*/  FADD.FTZ R3, R176, R27 ;  /* 0x0000001bb0037221 */ /* 0x002fe20000010000 */
[-CC-:B------:R-:W-:Y:S01]  /*15a80*/  FFMA.FTZ R190, R107, R88.reuse, -R4.reuse ;  /* 0x000000586bbe7223 */ /* 0x180fe20000010804 */
[-CC-:B------:R-:W-:Y:S01]  /*15a90*/  FFMA.FTZ R45, R109, R88.reuse, -R4.reuse ;  /* 0x000000586d2d7223 */ /* 0x180fe20000010804 */
[-CC-:B------:R-:W-:Y:S01]  /*15aa0*/  FFMA.FTZ R194, R129, R88.reuse, -R4.reuse ;  /* 0x0000005881c27223 */ /* 0x180fe20000010804 */
[----:B--2---:R-:W-:Y:S02]  /*15ab0*/  FADD.FTZ R34, R178, R3 ;  /* 0x00000003b2227221 */ /* 0x004fe40000010000 */
        /* <DEDUP_REMOVED lines=22> */
[-CC-:B------:R-:W-:Y:S01]  /*15c20*/  FFMA.FTZ R177, R11, R88.reuse, -R14.reuse ;  /* 0x000000580bb17223 */ /* 0x180fe2000001080e */
[-C--:B------:R-:W-:Y:S01]  /*15c30*/  FFMA.FTZ R4, R12, R88.reuse, -R14 ;  /* 0x000000580c047223 */ /* 0x080fe2000001080e */
[----:B0-----:R-:W-:Y:S01]  /*15c40*/  FADD.FTZ R3, R31, R34 ;  /* 0x000000221f037221 */ /* 0x001fe20000010000 */
[----:B------:R-:W-:-:S03]  /*15c50*/  FFMA.FTZ R6, R15, R88, -R14 ;  /* 0x000000580f067223 */ /* 0x000fc6000001080e */
[----:B---3--:R-:W-:Y:S01]  /*15c60*/  FADD.FTZ R34, R180, R3 ;  /* 0x00000003b4227221 */ /* 0x008fe20000010000 */
[----:B------:R-:W0:Y:S03]  /*15c70*/  MUFU.EX2 R184, R184 ;  /* 0x000000b800b87308 */ /* 0x000e260000000800 */
[----:B------:R-:W-:-:S05]  /*15c80*/  FADD.FTZ R3, R35, R34 ;  /* 0x0000002223037221 */ /* 0x000fca0000010000 */
[----:B------:R-:W-:Y:S01]  /*15c90*/  MUFU.EX2 R177, R177 ;  /* 0x000000b100b17308 */ /* 0x000fe20000000800 */
[----:B------:R-:W-:-:S07]  /*15ca0*/  FFMA.FTZ R181, R81, R88, -R14 ;  /* 0x0000005851b57223 */ /* 0x000fce000001080e */
[----:B------:R-:W3:Y:S01]  /*15cb0*/  MUFU.EX2 R4, R4 ;  /* 0x0000000400047308 */ /* 0x000ee20000000800 */
[----:B-1----:R-:W-:-:S07]  /*15cc0*/  FADD.FTZ R36, R182, R3 ;  /* 0x00000003b6247221 */ /* 0x002fce0000010000 */
[----:B------:R-:W1:Y:S01]  /*15cd0*/  MUFU.EX2 R39, R39 ;  /* 0x0000002700277308 */ /* 0x000e620000000800 */
[----:B------:R-:W-:-:S07]  /*15ce0*/  FFMA.FTZ R8, R5, R88, -R14 ;  /* 0x0000005805087223 */ /* 0x000fce000001080e */
[----:B------:R-:W4:Y:S01]  /*15cf0*/  MUFU.EX2 R179, R179 ;  /* 0x000000b300b37308 */ /* 0x000f220000000800 */
[----:B--2---:R-:W-:-:S07]  /*15d00*/  FADD.FTZ R3, R37, R36 ;  /* 0x0000002425037221 */ /* 0x004fce0000010000 */
[----:B------:R-:W2:Y:S01]  /*15d10*/  MUFU.EX2 R186, R186 ;  /* 0x000000ba00ba7308 */ /* 0x000ea20000000800 */
[----:B------:R-:W-:-:S07]  /*15d20*/  FFMA.FTZ R183, R105, R88, -R14 ;  /* 0x0000005869b77223 */ /* 0x000fce000001080e */
[----:B------:R-:W2:Y:S01]  /*15d30*/  MUFU.EX2 R6, R6 ;  /* 0x0000000600067308 */ /* 0x000ea20000000800 */
[----:B0-----:R-:W-:-:S07]  /*15d40*/  FADD.FTZ R36, R184, R3 ;  /* 0x00000003b8247221 */ /* 0x001fce0000010000 */
[----:B------:R-:W0:Y:S01]  /*15d50*/  MUFU.EX2 R41, R41 ;  /* 0x0000002900297308 */ /* 0x000e220000000800 */
[----:B---3--:R-:W-:Y:S01]  /*15d60*/  FADD.FTZ R38, R177, R4 ;  /* 0x00000004b1267221 */ /* 0x008fe20000010000 */
[----:B------:R-:W-:-:S06]  /*15d70*/  FFMA.FTZ R10, R7, R88, -R14 ;  /* 0x00000058070a7223 */ /* 0x000fcc000001080e */
[----:B------:R-:W3:Y:S01]  /*15d80*/  MUFU.EX2 R181, R181 ;  /* 0x000000b500b57308 */ /* 0x000ee20000000800 */
[----:B-1----:R-:W-:-:S07]  /*15d90*/  FADD.FTZ R5, R39, R36 ;  /* 0x0000002427057221 */ /* 0x002fce0000010000 */
[----:B------:R-:W1:Y:S01]  /*15da0*/  MUFU.EX2 R188, R188 ;  /* 0x000000bc00bc7308 */ /* 0x000e620000000800 */
[----:B----4-:R-:W-:Y:S01]  /*15db0*/  FADD.FTZ R3, R179, R38 ;  /* 0x00000026b3037221 */ /* 0x010fe20000010000 */
[----:B------:R-:W-:-:S06]  /*15dc0*/  FFMA.FTZ R185, R9, R88, -R14 ;  /* 0x0000005809b97223 */ /* 0x000fcc000001080e */
[----:B------:R-:W4:Y:S01]  /*15dd0*/  MUFU.EX2 R8, R8 ;  /* 0x0000000800087308 */ /* 0x000f220000000800 */
[----:B--2---:R-:W-:-:S07]  /*15de0*/  FADD.FTZ R40, R186, R5 ;  /* 0x00000005ba287221 */ /* 0x004fce0000010000 */
[----:B------:R-:W2:Y:S01]  /*15df0*/  MUFU.EX2 R43, R43 ;  /* 0x0000002b002b7308 */ /* 0x000ea20000000800 */
[----:B------:R-:W-:Y:S01]  /*15e00*/  FADD.FTZ R38, R6, R3 ;  /* 0x0000000306267221 */ /* 0x000fe20000010000 */
[----:B------:R-:W-:-:S06]  /*15e10*/  FFMA.FTZ R12, R97, R88, -R14 ;  /* 0x00000058610c7223 */ /* 0x000fcc000001080e */
        /* <DEDUP_REMOVED lines=26> */
[----:B--2---:R-:W-:Y:S01]  /*15fc0*/  FADD.FTZ R42, R192, R5 ;  /* 0x00000005c02a7221 */ /* 0x004fe20000010000 */
[----:B------:R-:W-:-:S06]  /*15fd0*/  FADD.FTZ R40, R12, R3 ;  /* 0x000000030c287221 */ /* 0x000fcc0000010000 */
[----:B------:R-:W2:Y:S01]  /*15fe0*/  MUFU.EX2 R189, R189 ;  /* 0x000000bd00bd7308 */ /* 0x000ea20000000800 */
[----:B------:R-:W-:Y:S01]  /*15ff0*/  FFMA.FTZ R26, R33, R88, -R14 ;  /* 0x00000058211a7223 */ /* 0x000fe2000001080e */
[----:B0-----:R-:W-:Y:S01]  /*16000*/  FADD.FTZ R3, R51, R42 ;  /* 0x0000002a33037221 */ /* 0x001fe20000010000 */
[----:B------:R-:W-:-:S05]  /*16010*/  @!P1 VIADD R0, R0, 0x34840 ;  /* 0x0003484000009836 */ /* 0x000fca0000000000 */
[----:B------:R-:W0:Y:S01]  /*16020*/  MUFU.EX2 R24, R24 ;  /* 0x0000001800187308 */ /* 0x000e220000000800 */
[----:B---3--:R-:W-:Y:S01]  /*16030*/  FADD.FTZ R5, R187, R40 ;  /* 0x00000028bb057221 */ /* 0x008fe20000010000 */
[----:B------:R-:W-:Y:S01]  /*16040*/  FFMA.FTZ R193, R93, R88, -R14 ;  /* 0x000000585dc17223 */ /* 0x000fe2000001080e */
[----:B-1----:R-:W-:Y:S01]  /*16050*/  FADD.FTZ R42, R194, R3 ;  /* 0x00000003c22a7221 */ /* 0x002fe20000010000 */
[----:B------:R-:W-:-:S04]  /*16060*/  @!P1 PRMT R3, RZ, 0x654, R0 ;  /* 0x00000654ff039816 */ /* 0x000fc80000000000 */
[----:B------:R-:W1:Y:S01]  /*16070*/  MUFU.EX2 R191, R191 ;  /* 0x000000bf00bf7308 */ /* 0x000e620000000800 */
[----:B----4-:R-:W-:Y:S01]  /*16080*/  FADD.FTZ R40, R20, R5 ;  /* 0x0000000514287221 */ /* 0x010fe20000010000 */
[-CC-:B------:R-:W-:Y:S01]  /*16090*/  FFMA.FTZ R28, R75, R88.reuse, -R14.reuse ;  /* 0x000000584b1c7223 */ /* 0x180fe2000001080e */
[----:B------:R2:W-:Y:S05]  /*160a0*/  @!P1 SYNCS.ARRIVE.TRANS64.RED.A1T0 RZ, [R3+URZ], RZ ;  /* 0x000000ff03ff99a7 */ /* 0x0005ea000810043f */
[----:B------:R-:W3:Y:S01]  /*160b0*/  MUFU.EX2 R53, R53 ;  /* 0x0000003500357308 */ /* 0x000ee20000000800 */
[----:B------:R-:W-:Y:S01]  /*160c0*/  FFMA.FTZ R195, R95, R88, -R14 ;  /* 0x000000585fc37223 */ /* 0x000fe2000001080e */
[----:B--2---:R-:W-:-:S06]  /*160d0*/  FADD.FTZ R3, R189, R40 ;  /* 0x00000028bd037221 */ /* 0x004fcc0000010000 */
[----:B------:R-:W2:Y:S08]  /*160e0*/  MUFU.EX2 R26, R26 ;  /* 0x0000001a001a7308 */ /* 0x000eb00000000800 */
[----:B------:R-:W4:Y:S01]  /*160f0*/  MUFU.EX2 R196, R196 ;  /* 0x000000c400c47308 */ /* 0x000f220000000800 */
[----:B0-----:R-:W-:Y:S01]  /*16100*/  FADD.FTZ R44, R24, R3 ;  /* 0x00000003182c7221 */ /* 0x001fe20000010000 */
[----:B------:R-:W-:-:S06]  /*16110*/  FFMA.FTZ R30, R47, R88, -R14 ;  /* 0x000000582f1e7223 */ /* 0x000fcc000001080e */
[----:B------:R-:W0:Y:S08]  /*16120*/  MUFU.EX2 R193, R193 ;  /* 0x000000c100c17308 */ /* 0x000e300000000800 */
[----:B------:R-:W0:Y:S01]  /*16130*/  MUFU.EX2 R55, R55 ;  /* 0x0000003700377308 */ /* 0x000e220000000800 */
[----:B-1----:R-:W-:Y:S01]  /*16140*/  FADD.FTZ R3, R191, R44 ;  /* 0x0000002cbf037221 */ /* 0x002fe20000010000 */
[----:B------:R-:W-:-:S06]  /*16150*/  FFMA.FTZ R197, R79, R88, -R14 ;  /* 0x000000584fc57223 */ /* 0x000fcc000001080e */
[----:B------:R-:W1:Y:S01]  /*16160*/  MUFU.EX2 R28, R28 ;  /* 0x0000001c001c7308 */ /* 0x000e620000000800 */
[----:B---3--:R-:W-:-:S07]  /*16170*/  FADD.FTZ R5, R53, R42 ;  /* 0x0000002a35057221 */ /* 0x008fce0000010000 */
[----:B------:R-:W3:Y:S01]  /*16180*/  MUFU.EX2 R198, R198 ;  /* 0x000000c600c67308 */ /* 0x000ee20000000800 */
[----:B--2---:R-:W-:Y:S01]  /*16190*/  FADD.FTZ R46, R26, R3 ;  /* 0x000000031a2e7221 */ /* 0x004fe20000010000 */
[----:B------:R-:W-:-:S06]  /*161a0*/  FFMA.FTZ R32, R73, R88, -R14 ;  /* 0x0000005849207223 */ /* 0x000fcc000001080e */
[----:B------:R-:W2:Y:S01]  /*161b0*/  MUFU.EX2 R195, R195 ;  /* 0x000000c300c37308 */ /* 0x000ea20000000800 */
[----:B----4-:R-:W-:-:S07]  /*161c0*/  FADD.FTZ R42, R196, R5 ;  /* 0x00000005c42a7221 */ /* 0x010fce0000010000 */
[----:B------:R-:W4:Y:S01]  /*161d0*/  MUFU.EX2 R63, R63 ;  /* 0x0000003f003f7308 */ /* 0x000f220000000800 */
[----:B0-----:R-:W-:Y:S01]  /*161e0*/  FADD.FTZ R3, R193, R46 ;  /* 0x0000002ec1037221 */ /* 0x001fe20000010000 */
[----:B------:R-:W-:-:S06]  /*161f0*/  FFMA.FTZ R199, R77, R88, -R14 ;  /* 0x000000584dc77223 */ /* 0x000fcc000001080e */
[----:B------:R-:W0:Y:S01]  /*16200*/  MUFU.EX2 R30, R30 ;  /* 0x0000001e001e7308 */ /* 0x000e220000000800 */
[----:B------:R-:W-:-:S07]  /*16210*/  FADD.FTZ R5, R55, R42 ;  /* 0x0000002a37057221 */ /* 0x000fce0000010000 */
        /* <DEDUP_REMOVED lines=21> */
[-CC-:B------:R-:W-:Y:S01]  /*16370*/  FFMA.FTZ R38, R57, R88.reuse, -R14.reuse ;  /* 0x0000005839267223 */ /* 0x180fe2000001080e */
[-CC-:B------:R-:W-:Y:S01]  /*16380*/  FFMA.FTZ R205, R59, R88.reuse, -R14.reuse ;  /* 0x000000583bcd7223 */ /* 0x180fe2000001080e */
[-CC-:B------:R-:W-:Y:S01]  /*16390*/  FFMA.FTZ R67, R67, R88.reuse, -R14.reuse ;  /* 0x0000005843437223 */ /* 0x180fe2000001080e */
[----:B------:R-:W-:-:S04]  /*163a0*/  FFMA.FTZ R207, R49, R88, -R14 ;  /* 0x0000005831cf7223 */ /* 0x000fc8000001080e */
[----:B------:R-:W3:Y:S01]  /*163b0*/  MUFU.EX2 R201, R201 ;  /* 0x000000c900c97308 */ /* 0x000ee20000000800 */
[-CC-:B------:R-:W-:Y:S01]  /*163c0*/  FFMA.FTZ R40, R111, R88.reuse, -R14.reuse ;  /* 0x000000586f287223 */ /* 0x180fe2000001080e */
[-CC-:B------:R-:W-:Y:S01]  /*163d0*/  FFMA.FTZ R209, R113, R88.reuse, -R14.reuse ;  /* 0x0000005871d17223 */ /* 0x180fe2000001080e */
[-CC-:B------:R-:W-:Y:S01]  /*163e0*/  FFMA.FTZ R42, R115, R88.reuse, -R14.reuse ;  /* 0x00000058732a7223 */ /* 0x180fe2000001080e */
[-CC-:B------:R-:W-:Y:S01]  /*163f0*/  FFMA.FTZ R211, R25, R88.reuse, -R14.reuse ;  /* 0x0000005819d37223 */ /* 0x180fe2000001080e */
[----:B------:R-:W-:-:S03]  /*16400*/  FFMA.FTZ R44, R117, R88, -R14 ;  /* 0x00000058752c7223 */ /* 0x000fc6000001080e */
        /* <DEDUP_REMOVED lines=9> */
[----:B------:R-:W-:Y:S01]  /*164a0*/  FFMA.FTZ R135, R135, R88, -R14 ;  /* 0x0000005887877223 */ /* 0x000fe2000001080e */
[----:B--2---:R-:W-:Y:S01]  /*164b0*/  FADD.FTZ R14, R32, R3 ;  /* 0x00000003200e7221 */ /* 0x004fe20000010000 */
[----:B----4-:R-:W-:-:S05]  /*164c0*/  FADD.FTZ R48, R202, R5 ;  /* 0x00000005ca307221 */ /* 0x010fca0000010000 */
[----:B------:R-:W2:Y:S01]  /*164d0*/  MUFU.EX2 R206, R206 ;  /* 0x000000ce00ce7308 */ /* 0x000ea20000000800 */
[----:B0-----:R-:W-:Y:S01]  /*164e0*/  FADD.FTZ R3, R199, R14 ;  /* 0x0000000ec7037221 */ /* 0x001fe20000010000 */
[----:B------:R-:W-:-:S06]  /*164f0*/  FADD.FTZ R5, R85, R48 ;  /* 0x0000003055057221 */ /* 0x000fcc0000010000 */
[----:B------:R-:W0:Y:S01]  /*16500*/  MUFU.EX2 R203, R203 ;  /* 0x000000cb00cb7308 */ /* 0x000e220000000800 */
[----:B-1----:R-:W-:Y:S01]  /*16510*/  FADD.FTZ R14, R34, R3 ;  /* 0x00000003220e7221 */ /* 0x002fe20000010000 */
[----:B---3--:R-:W-:-:S06]  /*16520*/  FADD.FTZ R46, R204, R5 ;  /* 0x00000005cc2e7221 */ /* 0x008fcc0000010000 */
[----:B------:R-:W1:Y:S01]  /*16530*/  MUFU.EX2 R107, R107 ;  /* 0x0000006b006b7308 */ /* 0x000e620000000800 */
[----:B------:R-:W-:Y:S01]  /*16540*/  FADD.FTZ R3, R201, R14 ;  /* 0x0000000ec9037221 */ /* 0x000fe20000010000 */
[----:B------:R-:W-:-:S06]  /*16550*/  FADD.FTZ R5, R103, R46 ;  /* 0x0000002e67057221 */ /* 0x000fcc0000010000 */
[----:B------:R-:W3:Y:S08]  /*16560*/  MUFU.EX2 R38, R38 ;  /* 0x0000002600267308 */ /* 0x000ef00000000800 */
[----:B------:R-:W4:Y:S01]  /*16570*/  MUFU.EX2 R208, R208 ;  /* 0x000000d000d07308 */ /* 0x000f220000000800 */
[----:B------:R-:W-:Y:S01]  /*16580*/  FADD.FTZ R14, R36, R3 ;  /* 0x00000003240e7221 */ /* 0x000fe20000010000 */
[----:B--2---:R-:W-:-:S06]  /*16590*/  FADD.FTZ R46, R206, R5 ;  /* 0x00000005ce2e7221 */ /* 0x004fcc0000010000 */
[----:B------:R-:W2:Y:S08]  /*165a0*/  MUFU.EX2 R205, R205 ;  /* 0x000000cd00cd7308 */ /* 0x000eb00000000800 */
[----:B------:R-:W2:Y:S01]  /*165b0*/  MUFU.EX2 R109, R109 ;  /* 0x0000006d006d7308 */ /* 0x000ea20000000800 */
        /* <DEDUP_REMOVED lines=9> */
[----:B------:R-:W-:-:S06]  /*16650*/  FADD.FTZ R5, R109, R46 ;  /* 0x0000002e6d057221 */ /* 0x000fcc0000010000 */
        /* <DEDUP_REMOVED lines=20> */
[----:B------:R-:W3:Y:S01]  /*167a0*/  MUFU.EX2 R29, R29 ;  /* 0x0000001d001d7308 */ /* 0x000ee20000000800 */
[----:B--2---:R-:W-:Y:S01]  /*167b0*/  FADD.FTZ R3, R211, R14 ;  /* 0x0000000ed3037221 */ /* 0x004fe20000010000 */
[----:B------:R-:W-:-:S06]  /*167c0*/  FADD.FTZ R5, R137, R50 ;  /* 0x0000003289057221 */ /* 0x000fcc0000010000 */
[----:B------:R-:W2:Y:S01]  /*167d0*/  MUFU.EX2 R46, R121 ;  /* 0x00000079002e7308 */ /* 0x000ea20000000800 */
[----:B0-----:R-:W-:Y:S01]  /*167e0*/  FADD.FTZ R52, R44, R3 ;  /* 0x000000032c347221 */ /* 0x001fe20000010000 */
[----:B-1----:R-:W-:-:S06]  /*167f0*/  FADD.FTZ R50, R216, R5 ;  /* 0x00000005d8327221 */ /* 0x002fcc0000010000 */
[----:B------:R-:W0:Y:S01]  /*16800*/  MUFU.EX2 R123, R123 ;  /* 0x0000007b007b7308 */ /* 0x000e220000000800 */
[----:B---3--:R-:W-:-:S07]  /*16810*/  FADD.FTZ R3, R29, R52 ;  /* 0x000000341d037221 */ /* 0x008fce0000010000 */
[----:B------:R-:W1:Y:S01]  /*16820*/  MUFU.EX2 R48, R119 ;  /* 0x0000007700307308 */ /* 0x000e620000000800 */
[----:B------:R-:W-:Y:S01]  /*16830*/  FADD.FTZ R5, R139, R50 ;  /* 0x000000328b057221 */ /* 0x000fe20000010000 */
[----:B------:R-:W-:Y:S01]  /*16840*/  F2FP.BF16.F32.PACK_AB R177, R4, R177 ;  /* 0x000000b104b1723e */ /* 0x000fe200000010ff */
[----:B--2---:R-:W-:-:S05]  /*16850*/  FADD.FTZ R4, R46, R3 ;  /* 0x000000032e047221 */ /* 0x004fca0000010000 */
[----:B------:R-:W2:Y:S01]  /*16860*/  MUFU.EX2 R125, R125 ;  /* 0x0000007d007d7308 */ /* 0x000ea20000000800 */
[----:B0-----:R-:W-:-:S07]  /*16870*/  FADD.FTZ R3, R123, R4 ;  /* 0x000000047b037221 */ /* 0x001fce0000010000 */
[----:B------:R-:W0:Y:S01]  /*16880*/  MUFU.EX2 R50, R127 ;  /* 0x0000007f00327308 */ /* 0x000e220000000800 */
[----:B------:R-:W-:Y:S01]  /*16890*/  F2FP.BF16.F32.PACK_AB R179, R6, R179 ;  /* 0x000000b306b3723e */ /* 0x000fe200000010ff */
[----:B-1----:R-:W-:-:S06]  /*168a0*/  FADD.FTZ R6, R48, R3 ;  /* 0x0000000330067221 */ /* 0x002fcc0000010000 */
[----:B------:R-:W1:Y:S01]  /*168b0*/  MUFU.EX2 R218, R218 ;  /* 0x000000da00da7308 */ /* 0x000e620000000800 */
[----:B------:R-:W-:-:S07]  /*168c0*/  ISETP.GE.AND P2, PT, R161, 0xb1, PT ;  /* 0x000000b1a100780c */ /* 0x000fce0003f46270 */
[----:B------:R-:W3:Y:S01]  /*168d0*/  MUFU.EX2 R131, R131 ;  /* 0x0000008300837308 */ /* 0x000ee20000000800 */
[----:B--2---:R-:W-:-:S07]  /*168e0*/  FADD.FTZ R3, R125, R6 ;  /* 0x000000067d037221 */ /* 0x004fce0000010000 */
[----:B------:R-:W2:Y:S08]  /*168f0*/  MUFU.EX2 R141, R141 ;  /* 0x0000008d008d7308 */ /* 0x000eb00000000800 */
[----:B------:R-:W4:Y:S01]  /*16900*/  MUFU.EX2 R4, R135 ;  /* 0x0000008700047308 */ /* 0x000f220000000800 */
[----:B------:R-:W-:Y:S01]  /*16910*/  F2FP.BF16.F32.PACK_AB R205, R0, R205 ;  /* 0x000000cd00cd723e */ /* 0x000fe200000010ff */
[----:B0-----:R-:W-:Y:S01]  /*16920*/  FADD.FTZ R0, R50, R3 ;  /* 0x0000000332007221 */ /* 0x001fe20000010000 */
[----:B-1----:R-:W-:Y:S01]  /*16930*/  FADD.FTZ R14, R218, R5 ;  /* 0x00000005da0e7221 */ /* 0x002fe20000010000 */
[----:B------:R-:W-:-:S02]  /*16940*/  IMAD.U32 R236, RZ, RZ, UR52 ;  /* 0x00000034ffec7e24 */ /* 0x000fc4000f8e00ff */
[----:B---3--:R-:W-:Y:S01]  /*16950*/  FADD.FTZ R3, R131, R0 ;  /* 0x0000000083037221 */ /* 0x008fe20000010000 */
[----:B------:R-:W-:Y:S02]  /*16960*/  IMAD.U32 R237, RZ, RZ, UR53 ;  /* 0x00000035ffed7e24 */ /* 0x000fe4000f8e00ff */
[----:B------:R-:W-:Y:S02]  /*16970*/  IMAD.U32 R234, RZ, RZ, UR48 ;  /* 0x00000030ffea7e24 */ /* 0x000fe4000f8e00ff */
[----:B------:R-:W-:Y:S02]  /*16980*/  IMAD.U32 R235, RZ, RZ, UR49 ;  /* 0x00000031ffeb7e24 */ /* 0x000fe4000f8e00ff */
[----:B------:R-:W-:Y:S02]  /*16990*/  IMAD.U32 R232, RZ, RZ, UR44 ;  /* 0x0000002cffe87e24 */ /* 0x000fe4000f8e00ff */
[----:B------:R-:W-:Y:S02]  /*169a0*/  IMAD.U32 R233, RZ, RZ, UR45 ;  /* 0x0000002dffe97e24 */ /* 0x000fe4000f8e00ff */
[----:B------:R-:W-:-:S02]  /*169b0*/  IMAD.U32 R230, RZ, RZ, UR40 ;  /* 0x00000028ffe67e24 */ /* 0x000fc4000f8e00ff */
[----:B------:R-:W-:Y:S01]  /*169c0*/  IMAD.U32 R231, RZ, RZ, UR41 ;  /* 0x00000029ffe77e24 */ /* 0x000fe2000f8e00ff */
[----:B------:R-:W-:Y:S01]  /*169d0*/  F2FP.BF16.F32.PACK_AB R176, R27, R176 ;  /* 0x000000b01bb0723e */ /* 0x000fe200000010ff */
[----:B--2---:R-:W-:Y:S01]  /*169e0*/  FADD.FTZ R14, R141, R14 ;  /* 0x0000000e8d0e7221 */ /* 0x004fe20000010000 */
        /* <DEDUP_REMOVED lines=141> */
[----:B------:R-:W-:-:S07]  /*172c0*/  CS2R R24, SRZ ;  /* 0x0000000000187805 */ /* 0x000fce000001ff00 */
.L_x_7476:
[----:B------:R-:W2:Y:S01]  /*172d0*/  LDL R8, [R1] ;  /* 0x0000000001087983 */ /* 0x000ea20000100800 */
[----:B------:R-:W-:Y:S01]  /*172e0*/  VIADD R222, R7, 0x1 ;  /* 0x0000000107de7836 */ /* 0x000fe20000000000 */
[----:B------:R-:W-:Y:S05]  /*172f0*/  YIELD ;  /* 0x0000000000007946 */ /* 0x000fea0003800000 */
[----:B------:R-:W-:-:S04]  /*17300*/  ISETP.NE.AND P3, PT, R222, 0x2, PT ;  /* 0x00000002de00780c */ /* 0x000fc80003f65270 */
[----:B------:R-:W-:Y:S02]  /*17310*/  SEL R229, RZ, 0x1, P3 ;  /* 0x00000001ffe57807 */ /* 0x000fe40001800000 */
[----:B------:R-:W-:Y:S02]  /*17320*/  SEL R222, R222, RZ, P3 ;  /* 0x000000ffdede7207 */ /* 0x000fe40001800000 */
[----:B------:R-:W-:Y:S02]  /*17330*/  LOP3.LUT R229, R6, R229, RZ, 0x3c, !PT ;  /* 0x000000e506e57212 */ /* 0x000fe400078e3cff */
[----:B--2---:R-:W-:-:S13]  /*17340*/  ISETP.NE.AND P2, PT, R8, RZ, PT ;  /* 0x000000ff0800720c */ /* 0x004fda0003f45270 */
[----:B------:R-:W-:Y:S05]  /*17350*/  @P2 BRA `(.L_x_7467) ;  /* 0x0000000000302947 */ /* 0x000fea0003800000 */
[----:B------:R-:W-:Y:S05]  /*17360*/  @!P0 BRA `(.L_x_7468) ;  /* 0x0000000000048947 */ /* 0x000fea0003800000 */
[----:B------:R-:W-:Y:S01]  /*17370*/  BPT.TRAP 0x1 ;  /* 0x000000040000795c */ /* 0x000fe20000300000 */
.L_x_7468:
[----:B------:R-:W-:Y:S01]  /*17380*/  IMAD R8, R222, 0x8, R2 ;  /* 0x00000008de087824 */ /* 0x000fe200078e0202 */
[----:B------:R-:W-:-:S04]  /*17390*/  SHF.L.U32 R9, R229, 0x1f, RZ ;  /* 0x0000001fe5097819 */ /* 0x000fc800000006ff */
[----:B------:R0:W1:Y:S01]  /*173a0*/  SYNCS.PHASECHK.TRANS64.TRYWAIT P3, [R8+URZ+0x34830], R9 ;  /* 0x03483009080075a7 */ /* 0x000062000806017f */
[----:B------:R-:W-:Y:S05]  /*173b0*/  @!P0 BRA `(.L_x_7469) ;  /* 0x0000000000048947 */ /* 0x000fea0003800000 */
[----:B------:R-:W-:Y:S01]  /*173c0*/  BPT.TRAP 0x1 ;  /* 0x000000040000795c */ /* 0x000fe20000300000 */
.L_x_7469:
[----:B------:R-:W-:Y:S04]  /*173d0*/  BSSY B0, `(.L_x_7467) ;  /* 0x0000004000007945 */ /* 0x000fe80003800000 */
[----:B-1----:R-:W-:Y:S05]  /*173e0*/  @P3 BRA `(.L_x_7470) ;  /* 0x0000000000083947 */ /* 0x002fea0003800000 */
[----:B------:R-:W1:Y:S02]  /*173f0*/  SYNCS.PHASECHK.TRANS64.TRYWAIT P3, [R8+URZ+0x34830], R9 ;  /* 0x03483009080075a7 */ /* 0x000e64000806017f */
[----:B-1----:R-:W-:Y:S05]  /*17400*/  @!P3 BRA `(.L_x_7471) ;  /* 0x0000010c0048b947 */ /* 0x002fea0003800000 */
.L_x_7470:
[----:B------:R-:W-:Y:S05]  /*17410*/  BSYNC B0 ;  /* 0x0000000000007941 */ /* 0x000fea0003800000 */
.L_x_7467:
[----:B01----:R-:W2:Y:S04]  /*17420*/  LDL R8, [R1+0x18] ;  /* 0x0000180001087983 */ /* 0x003ea80000100800 */
[----:B------:R-:W3:Y:S01]  /*17430*/  LDL.64 R20, [R1+0x10] ;  /* 0x0000100001147983 */ /* 0x000ee20000100a00 */
[----:B------:R-:W0:Y:S01]  /*17440*/  S2R R10, SR_TID.X ;  /* 0x00000000000a7919 */ /* 0x000e220000002100 */
[----:B------:R-:W-:Y:S05]  /*17450*/  WARPSYNC.ALL ;  /* 0x0000000000007948 */ /* 0x000fea0003800000 */
[----:B------:R-:W-:Y:S01]  /*17460*/  IMAD.MOV.U32 R11, RZ, RZ, 0x40000040 ;  /* 0x40000040ff0b7424 */ /* 0x000fe200078e00ff */
[----:B------:R-:W4:Y:S01]  /*17470*/  LDL.64 R92, [R1+0x8] ;  /* 0x00000800015c7983 */ /* 0x000f220000100a00 */
[----:B0-----:R-:W-:-:S05]  /*17480*/  SHF.R.U32.HI R10, RZ, 0x7, R10 ;  /* 0x00000007ff0a7819 */ /* 0x001fca000001160a */
[----:B------:R-:W-:-:S05]  /*17490*/  VIADD R90, R10, 0x8 ;  /* 0x000000080a5a7836 */ /* 0x000fca0000000000 */
[----:B------:R0:W-:Y:S01]  /*174a0*/  BAR.SYNC.DEFER_BLOCKING R90, 0x100 ;  /* 0x0004005a0000751d */ /* 0x0001e20000010000 */
[----:B------:R-:W-:-:S05]  /*174b0*/  R2UR UR55, R11 ;  /* 0x000000000b3772ca */ /* 0x000fca00000e0000 */
[----:B------:R-:W-:Y:S01]  /*174c0*/  WARPGROUP.ARRIVE ;  /* 0x00000000000079c5 */ /* 0x000fe20000000000 */
[----:B------:R-:W-:Y:S02]  /*174d0*/  IMAD.MOV.U32 R13, RZ, RZ, 0x40000040 ;  /* 0x40000040ff0d7424 */ /* 0x000fe400078e00ff */
[----:B------:R-:W-:-:S03]  /*174e0*/  IMAD.MOV.U32 R9, RZ, RZ, 0x40000040 ;  /* 0x40000040ff097424 */ /* 0x000fc600078e00ff */
[----:B------:R-:W-:Y:S02]  /*174f0*/  R2UR UR59, R13 ;  /* 0x000000000d3b72ca */ /* 0x000fe400000e0000 */
[----:B------:R-:W-:-:S11]  /*17500*/  R2UR UR7, R9 ;  /* 0x00000000090772ca */ /* 0x000fd600000e0000 */
[----:B------:R-:W-:Y:S02]  /*17510*/  MOV R11, UR59 ;  /* 0x0000003b000b7c02 */ /* 0x000fe40008000f00 */
[----:B------:R-:W-:Y:S01]  /*17520*/  UMOV UR59, UR7 ;  /* 0x00000007003b7c82 */ /* 0x000fe20008000000 */
[----:B------:R-:W-:Y:S02]  /*17530*/  MOV R227, UR38 ;  /* 0x0000002600e37c02 */ /* 0x000fe40008000f00 */
[C---:B------:R-:W-:Y:S02]  /*17540*/  R2UR UR7, R9.reuse ;  /* 0x00000000090772ca */ /* 0x040fe400000e0000 */
[C---:B------:R-:W-:Y:S02]  /*17550*/  R2UR UR19, R9.reuse ;  /* 0x00000000091372ca */ /* 0x040fe400000e0000 */
[C---:B------:R-:W-:Y:S02]  /*17560*/  R2UR UR31, R9.reuse ;  /* 0x00000000091f72ca */ /* 0x040fe400000e0000 */
[----:B------:R-:W-:Y:S01]  /*17570*/  R2UR UR43, R9 ;  /* 0x00000000092b72ca */ /* 0x000fe200000e0000 */
[----:B--2---:R-:W-:Y:S01]  /*17580*/  IMAD R10, R222, 0xb00, R8 ;  /* 0x00000b00de0a7824 */ /* 0x004fe200078e0208 */
[----:B---3--:R-:W-:-:S02]  /*17590*/  R2UR UR22, R20 ;  /* 0x00000000141672ca */ /* 0x008fc400000e0000 */
[----:B------:R-:W-:Y:S02]  /*175a0*/  R2UR UR23, R21 ;  /* 0x00000000151772ca */ /* 0x000fe400000e0000 */
[----:B------:R-:W-:-:S09]  /*175b0*/  R2UR UR54, R10 ;  /* 0x000000000a3672ca */ /* 0x000fd200000e0000 */
[----:B------:R-:W-:Y:S02]  /*175c0*/  UMOV UR52, UR22 ;  /* 0x0000001600347c82 */ /* 0x000fe40008000000 */
[----:B------:R-:W-:Y:S02]  /*175d0*/  UMOV UR53, UR23 ;  /* 0x0000001700357c82 */ /* 0x000fe40008000000 */
[----:B------:R-:W-:Y:S01]  /*175e0*/  HGMMA.64x16x16.F32.BF16 R168, gdesc[UR52], RZ, !UPT, gsb0 ;  /* 0x0020000034a879f0 */ /* 0x000fe2000c0018ff */
[C---:B------:R-:W-:Y:S02]  /*175f0*/  VIADD R12, R10.reuse, 0x100 ;  /* 0x000001000a0c7836 */ /* 0x040fe40000000000 */
[----:B------:R-:W-:-:S03]  /*17600*/  VIADD R8, R10, 0x80 ;  /* 0x000000800a087836 */ /* 0x000fc60000000000 */
[----:B------:R-:W-:Y:S02]  /*17610*/  R2UR UR58, R12 ;  /* 0x000000000c3a72ca */ /* 0x000fe400000e0000 */
[----:B------:R-:W-:Y:S01]  /*17620*/  R2UR UR6, R8 ;  /* 0x00000000080672ca */ /* 0x000fe200000e0000 */
[----:B------:R-:W-:Y:S01]  /*17630*/  UMOV UR56, UR22 ;  /* 0x0000001600387c82 */ /* 0x000fe20008000000 */
[----:B------:R-:W-:-:S09]  /*17640*/  UMOV UR57, UR23 ;  /* 0x0000001700397c82 */ /* 0x000fd20008000000 */
[----:B0-----:R-:W-:Y:S02]  /*17650*/  MOV R90, UR58 ;  /* 0x0000003a005a7c02 */ /* 0x001fe40008000f00 */
[----:B------:R-:W-:Y:S01]  /*17660*/  UMOV UR58, UR6 ;  /* 0x00000006003a7c82 */ /* 0x000fe20008000000 */
[----:B------:R-:W-:Y:S02]  /*17670*/  WARPGROUP.DEPBAR.LE gsb0, 0x0 ;  /* 0x00008000000079c5 */ /* 0x000fe40000010000 */
[----:B------:R-:W-:-:S06]  /*17680*/  WARPGROUP.ARRIVE ;  /* 0x00000000000079c5 */ /* 0x000fcc0000000000 */
[----:B------:R-:W-:Y:S01]  /*17690*/  HGMMA.64x16x16.F32.BF16 R160, gdesc[UR56], RZ, !UPT, gsb0 ;  /* 0x0020000038a079f0 */ /* 0x000fe2000c0018ff */
[----:B------:R-:W-:Y:S02]  /*176a0*/  R2UR UR59, R11 ;  /* 0x000000000b3b72ca */ /* 0x000fe400000e0000 */
[----:B------:R-:W-:Y:S01]  /*176b0*/  R2UR UR58, R90 ;  /* 0x000000005a3a72ca */ /* 0x000fe200000e0000 */
[----:B------:R-:W-:Y:S01]  /*176c0*/  UMOV UR56, UR22 ;  /* 0x0000001600387c82 */ /* 0x000fe20008000000 */
[----:B------:R-:W-:Y:S01]  /*176d0*/  UMOV UR57, UR23 ;  /* 0x0000001700397c82 */ /* 0x000fe20008000000 */
[----:B------:R-:W-:-:S05]  /*176e0*/  VIADD R8, R10, 0x180 ;  /* 0x000001800a087836 */ /* 0x000fca0000000000 */
[----:B------:R-:W-:Y:S01]  /*176f0*/  R2UR UR6, R8 ;  /* 0x00000000080672ca */ /* 0x000fe200000e0000 */
[----:B------:R-:W-:-:S05]  /*17700*/  VIADD R8, R10, 0x300 ;  /* 0x000003000a087836 */ /* 0x000fca0000000000 */
[----:B------:R-:W-:Y:S01]  /*17710*/  R2UR UR18, R8 ;  /* 0x00000000081272ca */ /* 0x000fe200000e0000 */
[----:B------:R-:W-:Y:S01]  /*17720*/  VIADD R8, R10, 0x480 ;  /* 0x000004800a087836 */ /* 0x000fe20000000000 */
[----:B------:R-:W-:Y:S02]  /*17730*/  WARPGROUP.DEPBAR.LE gsb0, 0x0 ;  /* 0x00008000000079c5 */ /* 0x000fe40000010000 */
[----:B------:R-:W-:-:S06]  /*17740*/  WARPGROUP.ARRIVE ;  /* 0x00000000000079c5 */ /* 0x000fcc0000000000 */
[----:B------:R-:W-:Y:S01]  /*17750*/  HGMMA.64x16x16.F32.BF16 R152, gdesc[UR56], RZ, !UPT, gsb0 ;  /* 0x00200000389879f0 */ /* 0x000fe2000c0018ff */
[----:B------:R-:W-:Y:S01]  /*17760*/  R2UR UR30, R8 ;  /* 0x00000000081e72ca */ /* 0x000fe200000e0000 */
[C---:B------:R-:W-:Y:S02]  /*17770*/  VIADD R12, R10.reuse, 0x280 ;  /* 0x000002800a0c7836 */ /* 0x040fe40000000000 */
[----:B------:R-:W-:-:S03]  /*17780*/  VIADD R8, R10, 0x2 ;  /* 0x000000020a087836 */ /* 0x000fc60000000000 */
[----:B------:R-:W-:Y:S01]  /*17790*/  R2UR UR14, R12 ;  /* 0x000000000c0e72ca */ /* 0x000fe200000e0000 */
[----:B------:R-:W-:Y:S01]  /*177a0*/  VIADD R12, R10, 0x380 ;  /* 0x000003800a0c7836 */ /* 0x000fe20000000000 */
[----:B------:R-:W-:Y:S01]  /*177b0*/  R2UR UR42, R8 ;  /* 0x00000000082a72ca */ /* 0x000fe200000e0000 */
[----:B------:R-:W-:Y:S01]  /*177c0*/  VIADD R8, R10, 0x182 ;  /* 0x000001820a087836 */ /* 0x000fe20000000000 */
[----:B------:R-:W-:Y:S01]  /*177d0*/  R2UR UR55, R9 ;  /* 0x00000000093772ca */ /* 0x000fe200000e0000 */
[----:B------:R-:W-:Y:S01]  /*177e0*/  IMAD.MOV.U32 R9, RZ, RZ, 0x40000040 ;  /* 0x40000040ff097424 */ /* 0x000fe200078e00ff */
[----:B------:R-:W-:Y:S01]  /*177f0*/  R2UR UR38, R12 ;  /* 0x000000000c2672ca */ /* 0x000fe200000e0000 */
[----:B------:R-:W-:Y:S01]  /*17800*/  VIADD R12, R10, 0x500 ;  /* 0x000005000a0c7836 */ /* 0x000fe20000000000 */
[----:B------:R-:W-:Y:S01]  /*17810*/  R2UR UR54, R8 ;  /* 0x00000000083672ca */ /* 0x000fe200000e0000 */
[----:B------:R-:W-:Y:S01]  /*17820*/  VIADD R8, R10, 0x282 ;  /* 0x000002820a087836 */ /* 0x000fe20000000000 */
[----:B------:R-:W-:-:S02]  /*17830*/  R2UR UR59, R9 ;  /* 0x00000000093b72ca */ /* 0x000fc400000e0000 */
[----:B------:R-:W-:Y:S01]  /*17840*/  R2UR UR34, R12 ;  /* 0x000000000c2272ca */ /* 0x000fe200000e0000 */
[----:B------:R-:W-:Y:S01]  /*17850*/  VIADD R12, R10, 0x102 ;  /* 0x000001020a0c7836 */ /* 0x000fe20000000000 */
[----:B------:R-:W-:-:S04]  /*17860*/  R2UR UR58, R8 ;  /* 0x00000000083a72ca */ /* 0x000fc800000e0000 */
[----:B------:R-:W-:Y:S01]  /*17870*/  R2UR UR50, R12 ;  /* 0x000000000c3272ca */ /* 0x000fe200000e0000 */
[----:B------:R-:W-:Y:S01]  /*17880*/  VIADD R12, R10, 0x202 ;  /* 0x000002020a0c7836 */ /* 0x000fe20000000000 */
[----:B------:R-:W-:Y:S01]  /*17890*/  MOV R20, UR4 ;  /* 0x0000000400147c02 */ /* 0x000fe20008000f00 */
[----:B------:R-:W-:Y:S01]  /*178a0*/  UMOV UR56, UR22 ;  /* 0x0000001600387c82 */ /* 0x000fe20008000000 */
[----:B------:R-:W-:Y:S01]  /*178b0*/  UMOV UR57, UR23 ;  /* 0x0000001700397c82 */ /* 0x000fe20008000000 */
[----:B------:R-:W-:Y:S02]  /*178c0*/  MOV R11, UR59 ;  /* 0x0000003b000b7c02 */ /* 0x000fe40008000f00 */
[----:B------:R-:W-:Y:S01]  /*178d0*/  R2UR UR4, R12 ;  /* 0x000000000c0472ca */ /* 0x000fe200000e0000 */
[----:B------:R-:W-:Y:S01]  /*178e0*/  UMOV UR59, UR7 ;  /* 0x00000007003b7c82 */ /* 0x000fe20008000000 */
[----:B------:R-:W-:Y:S01]  /*178f0*/  MOV R12, UR58 ;  /* 0x0000003a000c7c02 */ /* 0x000fe20008000f00 */
[----:B------:R-:W-:Y:S01]  /*17900*/  UMOV UR58, UR6 ;  /* 0x00000006003a7c82 */ /* 0x000fe20008000000 */
[----:B------:R-:W-:-:S02]  /*17910*/  WARPGROUP.DEPBAR.LE gsb0, 0x0 ;  /* 0x00008000000079c5 */ /* 0x000fc40000010000 */
[----:B-----5:R-:W-:-:S06]  /*17920*/  WARPGROUP.ARRIVE ;  /* 0x00000000000079c5 */ /* 0x020fcc0000000000 */
[----:B------:R-:W-:Y:S01]  /*17930*/  HGMMA.64x16x16.F32.BF16 R144, gdesc[UR56], RZ, !UPT, gsb0 ;  /* 0x00200000389079f0 */ /* 0x000fe2000c0018ff */
        /* <DEDUP_REMOVED lines=17> */
[----:B------:R-:W-:Y:S02]  /*17a50*/  WARPGROUP.DEPBAR.LE gsb0, 0x0 ;  /* 0x00008000000079c5 */ /* 0x000fe40000010000 */
[----:B------:R-:W-:-:S06]  /*17a60*/  WARPGROUP.ARRIVE ;  /* 0x00000000000079c5 */ /* 0x000fcc0000000000 */
[----:B------:R-:W-:Y:S01]  /*17a70*/  HGMMA.64x16x16.F32.BF16 R120, gdesc[UR16], RZ, !UPT, gsb0 ;  /* 0x00200000107879f0 */ /* 0x000fe2000c0018ff */
[----:B------:R-:W-:Y:S02]  /*17a80*/  MOV R228, UR39 ;  /* 0x0000002700e47c02 */ /* 0x000fe40008000f00 */
[----:B------:R-:W-:Y:S02]  /*17a90*/  R2UR UR39, R13 ;  /* 0x000000000d2772ca */ /* 0x000fe400000e0000 */
[----:B------:R-:W-:Y:S01]  /*17aa0*/  MOV R226, UR37 ;  /* 0x0000002500e27c02 */ /* 0x000fe20008000f00 */
[----:B------:R-:W-:Y:S01]  /*17ab0*/  UMOV UR37, UR23 ;  /* 0x0000001700257c82 */ /* 0x000fe20008000000 */
[----:B------:R-:W-:Y:S01]  /*17ac0*/  MOV R15, UR36 ;  /* 0x00000024000f7c02 */ /* 0x000fe20008000f00 */
[----:B------:R-:W-:Y:S01]  /*17ad0*/  UMOV UR36, UR22 ;  /* 0x0000001600247c82 */ /* 0x000fe20008000000 */
[----:B------:R-:W-:Y:S02]  /*17ae0*/  WARPGROUP.DEPBAR.LE gsb0, 0x0 ;  /* 0x00008000000079c5 */ /* 0x000fe40000010000 */
[----:B------:R-:W-:-:S06]  /*17af0*/  WARPGROUP.ARRIVE ;  /* 0x00000000000079c5 */ /* 0x000fcc0000000000 */
[----:B------:R-:W-:Y:S01]  /*17b00*/  HGMMA.64x16x16.F32.BF16 R112, gdesc[UR36], RZ, !UPT, gsb0 ;  /* 0x00200000247079f0 */ /* 0x000fe2000c0018ff */
[----:B------:R-:W-:Y:S01]  /*17b10*/  VIADD R88, R10, 0x400 ;  /* 0x000004000a587836 */ /* 0x000fe20000000000 */
[----:B------:R-:W-:-:S04]  /*17b20*/  R2UR UR27, R89 ;  /* 0x00000000591b72ca */ /* 0x000fc800000e0000 */
        /* <DEDUP_REMOVED lines=8> */
[----:B------:R-:W-:Y:S02]  /*17bb0*/  IADD3 R88, R10, 0x82, RZ ;  /* 0x000000820a587810 */ /* 0x000fe40007ffe0ff */
[----:B------:R-:W-:Y:S01]  /*17bc0*/  R2UR UR47, R89 ;  /* 0x00000000592f72ca */ /* 0x000fe200000e0000 */
[----:B------:R-:W-:Y:S01]  /*17bd0*/  IMAD.MOV.U32 R89, RZ, RZ, 0x40000040 ;  /* 0x40000040ff597424 */ /* 0x000fe200078e00ff */
[----:B------:R-:W-:Y:S01]  /*17be0*/  R2UR UR46, R88 ;  /* 0x00000000582e72ca */ /* 0x000fe200000e0000 */
[----:B------:R-:W-:Y:S01]  /*17bf0*/  VIADD R88, R10, 0x302 ;  /* 0x000003020a587836 */ /* 0x000fe20000000000 */
[----:B------:R-:W-:Y:S02]  /*17c00*/  WARPGROUP.DEPBAR.LE gsb0, 0x0 ;  /* 0x00008000000079c5 */ /* 0x000fe40000010000 */
[----:B------:R-:W-:-:S06]  /*17c10*/  WARPGROUP.ARRIVE ;  /* 0x00000000000079c5 */ /* 0x000fcc0000000000 */
[----:B------:R-:W-:Y:S01]  /*17c20*/  HGMMA.64x16x16.F32.BF16 R96, gdesc[UR28], RZ, !UPT, gsb0 ;  /* 0x002000001c6079f0 */ /* 0x000fe2000c0018ff */
[----:B------:R-:W-:Y:S01]  /*17c30*/  R2UR UR6, R88 ;  /* 0x00000000580672ca */ /* 0x000fe200000e0000 */
[----:B------:R-:W-:Y:S01]  /*17c40*/  VIADD R88, R10, 0x402 ;  /* 0x000004020a587836 */ /* 0x000fe20000000000 */
[----:B------:R-:W-:Y:S01]  /*17c50*/  R2UR UR7, R89 ;  /* 0x00000000590772ca */ /* 0x000fe200000e0000 */
[----:B------:R-:W-:Y:S01]  /*17c60*/  IMAD.MOV.U32 R89, RZ, RZ, 0x40000040 ;  /* 0x40000040ff597424 */ /* 0x000fe200078e00ff */
[----:B------:R-:W-:Y:S02]  /*17c70*/  R2UR UR35, R13 ;  /* 0x000000000d2372ca */ /* 0x000fe400000e0000 */
[----:B------:R-:W-:Y:S01]  /*17c80*/  R2UR UR14, R88 ;  /* 0x00000000580e72ca */ /* 0x000fe200000e0000 */
[----:B------:R-:W-:Y:S01]  /*17c90*/  VIADD R88, R10, 0x502 ;  /* 0x000005020a587836 */ /* 0x000fe20000000000 */
[----:B------:R-:W-:Y:S01]  /*17ca0*/  R2UR UR15, R89 ;  /* 0x00000000590f72ca */ /* 0x000fe200000e0000 */
[----:B------:R-:W-:Y:S01]  /*17cb0*/  IMAD.MOV.U32 R89, RZ, RZ, 0x40000040 ;  /* 0x40000040ff597424 */ /* 0x000fe200078e00ff */
[----:B------:R-:W-:-:S02]  /*17cc0*/  MOV R225, UR21 ;  /* 0x0000001500e17c02 */ /* 0x000fc40008000f00 */
[----:B------:R-:W-:Y:S02]  /*17cd0*/  MOV R224, UR20 ;  /* 0x0000001400e07c02 */ /* 0x000fe40008000f00 */
[----:B----4-:R-:W-:Y:S02]  /*17ce0*/  R2UR UR20, R92 ;  /* 0x000000005c1472ca */ /* 0x010fe400000e0000 */
[----:B------:R-:W-:Y:S02]  /*17cf0*/  R2UR UR21, R93 ;  /* 0x000000005d1572ca */ /* 0x000fe400000e0000 */
[----:B------:R-:W-:Y:S02]  /*17d00*/  R2UR UR38, R88 ;  /* 0x00000000582672ca */ /* 0x000fe400000e0000 */
[----:B------:R-:W-:Y:S01]  /*17d10*/  R2UR UR39, R89 ;  /* 0x00000000592772ca */ /* 0x000fe200000e0000 */
        /* <DEDUP_REMOVED lines=23> */
[----:B------:R-:W-:Y:S01]  /*17e90*/  IMAD.MOV.U32 R13, RZ, RZ, 0x40000040 ;  /* 0x40000040ff0d7424 */ /* 0x000fe200078e00ff */
[----:B------:R-:W-:Y:S02]  /*17ea0*/  WARPGROUP.DEPBAR.LE gsb0, 0x0 ;  /* 0x00008000000079c5 */ /* 0x000fe40000010000 */
[----:B------:R-:W-:-:S06]  /*17eb0*/  WARPGROUP.ARRIVE ;  /* 0x00000000000079c5 */ /* 0x000fcc0000000000 */
[----:B------:R-:W-:Y:S01]  /*17ec0*/  HGMMA.64x16x16.F32.BF16 R144, gdesc[UR52], R144, gsb0 ;  /* 0x00200000349079f0 */ /* 0x000fe20008001890 */
[----:B------:R-:W-:Y:S02]  /*17ed0*/  MOV R21, UR5 ;  /* 0x0000000500157c02 */ /* 0x000fe40008000f00 */
[----:B------:R-:W-:Y:S01]  /*17ee0*/  R2UR UR5, R13 ;  /* 0x000000000d0572ca */ /* 0x000fe200000e0000 */
[----:B------:R-:W-:Y:S01]  /*17ef0*/  UMOV UR58, UR4 ;  /* 0x00000004003a7c82 */ /* 0x000fe20008000000 */
[----:B------:R-:W-:Y:S01]  /*17f00*/  UMOV UR56, UR20 ;  /* 0x0000001400387c82 */ /* 0x000fe20008000000 */
[----:B------:R-:W-:-:S10]  /*17f10*/  UMOV UR57, UR21 ;  /* 0x0000001500397c82 */ /* 0x000fd40008000000 */
[----:B------:R-:W-:Y:S01]  /*17f20*/  UMOV UR59, UR5 ;  /* 0x00000005003b7c82 */ /* 0x000fe20008000000 */
        /* <DEDUP_REMOVED lines=135> */
[----:B------:R-:W-:-:S09]  /*187a0*/  UMOV UR9, UR5 ;  /* 0x0000000500097c82 */ /* 0x000fd20008000000 */
[----:B------:R-:W-:Y:S01]  /*187b0*/  MOV R8, UR10 ;  /* 0x0000000a00087c02 */ /* 0x000fe20008000f00 */
[----:B------:R-:W-:Y:S01]  /*187c0*/  UMOV UR10, UR6 ;  /* 0x00000006000a7c82 */ /* 0x000fe20008000000 */
[----:B------:R-:W-:Y:S01]  /*187d0*/  MOV R9, UR11 ;  /* 0x0000000b00097c02 */ /* 0x000fe20008000f00 */
        /* <DEDUP_REMOVED lines=12> */
[----:B------:R-:W-:Y:S02]  /*188a0*/  MOV R13, 0x40000040 ;  /* 0x40000040000d7802 */ /* 0x000fe40000000f00 */
        /* <DEDUP_REMOVED lines=94> */
[----:B------:R-:W-:Y:S02]  /*18e90*/  VIADD R8, R10, 0x680 ;  /* 0x000006800a087836 */ /* 0x000fe40000000000 */
[----:B------:R-:W-:-:S03]  /*18ea0*/  IMAD.MOV.U32 R9, RZ, RZ, 0x40000040 ;  /* 0x40000040ff097424 */ /* 0x000fc600078e00ff */
[----:B------:R-:W-:Y:S01]  /*18eb0*/  R2UR UR10, R8 ;  /* 0x00000000080a72ca */ /* 0x000fe200000e0000 */
[----:B------:R-:W-:Y:S02]  /*18ec0*/  WARPGROUP.DEPBAR.LE gsb0, 0x0 ;  /* 0x00008000000079c5 */ /* 0x000fe40000010000 */
[----:B------:R-:W-:-:S06]  /*18ed0*/  WARPGROUP.ARRIVE ;  /* 0x00000000000079c5 */ /* 0x000fcc0000000000 */
[----:B------:R-:W-:Y:S01]  /*18ee0*/  HGMMA.64x16x16.F32.BF16 R88, gdesc[UR20], R88, gsb0 ;  /* 0x00200000145879f0 */ /* 0x000fe20008001858 */
[----:B------:R-:W-:Y:S01]  /*18ef0*/  R2UR UR11, R9 ;  /* 0x00000000090b72ca */ /* 0x000fe200000e0000 */
[----:B------:R-:W-:Y:S02]  /*18f00*/  VIADD R8, R10, 0x700 ;  /* 0x000007000a087836 */ /* 0x000fe40000000000 */
[----:B------:R-:W-:-:S03]  /*18f10*/  IMAD.MOV.U32 R9, RZ, RZ, 0x40000040 ;  /* 0x40000040ff097424 */ /* 0x000fc600078e00ff */
[----:B------:R-:W-:Y:S01]  /*18f20*/  R2UR UR14, R8 ;  /* 0x00000000080e72ca */ /* 0x000fe200000e0000 */
[C---:B------:R-:W-:Y:S01]  /*18f30*/  VIADD R8, R10.reuse, 0x780 ;  /* 0x000007800a087836 */ /* 0x040fe20000000000 */
[----:B------:R-:W-:Y:S01]  /*18f40*/  R2UR UR15, R9 ;  /* 0x00000000090f72ca */ /* 0x000fe200000e0000 */
[----:B------:R-:W-:Y:S02]  /*18f50*/  IMAD.MOV.U32 R9, RZ, RZ, 0x40000040 ;  /* 0x40000040ff097424 */ /* 0x000fe400078e00ff */
        /* <DEDUP_REMOVED lines=28> */
[----:B------:R-:W-:Y:S01]  /*19120*/  VIADD R8, R10, 0xa00 ;  /* 0x00000a000a087836 */ /* 0x000fe20000000000 */
[----:B------:R-:W-:Y:S02]  /*19130*/  R2UR UR35, R9 ;  /* 0x00000000092372ca */ /* 0x000fe400000e0000 */
[----:B------:R-:W-:Y:S02]  /*19140*/  MOV R9, 0x40000040 ;  /* 0x4000004000097802 */ /* 0x000fe40000000f00 */
        /* <DEDUP_REMOVED lines=17> */
[C---:B------:R-:W-:Y:S01]  /*19260*/  VIADD R8, R10.reuse, 0x702 ;  /* 0x000007020a087836 */ /* 0x040fe20000000000 */
[----:B------:R-:W-:Y:S01]  /*19270*/  R2UR UR21, R9 ;  /* 0x00000000091572ca */ /* 0x000fe200000e0000 */
[----:B------:R-:W-:Y:S02]  /*19280*/  IMAD.MOV.U32 R9, RZ, RZ, 0x40000040 ;  /* 0x40000040ff097424 */ /* 0x000fe400078e00ff */
[----:B------:R-:W-:Y:S02]  /*19290*/  VIADD R12, R10, 0x600 ;  /* 0x000006000a0c7836 */ /* 0x000fe40000000000 */
[----:B------:R-:W-:Y:S01]  /*192a0*/  IMAD.MOV.U32 R13, RZ, RZ, 0x40000040 ;  /* 0x40000040ff0d7424 */ /* 0x000fe200078e00ff */
[----:B------:R-:W-:Y:S02]  /*192b0*/  R2UR UR58, R8 ;  /* 0x00000000083a72ca */ /* 0x000fe400000e0000 */
[----:B------:R-:W-:-:S02]  /*192c0*/  R2UR UR59, R9 ;  /* 0x00000000093b72ca */ /* 0x000fc400000e0000 */
[----:B------:R-:W-:Y:S02]  /*192d0*/  R2UR UR6, R12 ;  /* 0x000000000c0672ca */ /* 0x000fe400000e0000 */
[----:B------:R-:W-:Y:S01]  /*192e0*/  R2UR UR7, R13 ;  /* 0x000000000d0772ca */ /* 0x000fe200000e0000 */
[----:B------:R-:W-:Y:S01]  /*192f0*/  UMOV UR56, UR4 ;  /* 0x0000000400387c82 */ /* 0x000fe20008000000 */
[----:B------:R-:W-:Y:S01]  /*19300*/  UMOV UR57, UR5 ;  /* 0x0000000500397c82 */ /* 0x000fe20008000000 */
[----:B------:R-:W-:Y:S02]  /*19310*/  WARPGROUP.DEPBAR.LE gsb0, 0x0 ;  /* 0x00008000000079c5 */ /* 0x000fe40000010000 */
[----:B------:R-:W-:-:S04]  /*19320*/  WARPGROUP.ARRIVE ;  /* 0x00000000000079c5 */ /* 0x000fc80000000000 */
[----:B------:R-:W-:Y:S02]  /*19330*/  MOV R8, UR59 ;  /* 0x0000003b00087c02 */ /* 0x000fe40008000f00 */
[----:B------:R-:W-:Y:S01]  /*19340*/  MOV R9, UR58 ;  /* 0x0000003a00097c02 */ /* 0x000fe20008000f00 */
[----:B------:R-:W-:Y:S01]  /*19350*/  UMOV UR58, UR6 ;  /* 0x00000006003a7c82 */ /* 0x000fe20008000000 */
[----:B------:R-:W-:Y:S02]  /*19360*/  UMOV UR59, UR7 ;  /* 0x00000007003b7c82 */ /* 0x000fe40008000000 */
        /* <DEDUP_REMOVED lines=239> */
[----:B------:R-:W-:Y:S01]  /*1a260*/  R2UR UR23, R9 ;  /* 0x00000000091772ca */ /* 0x000fe200000e0000 */
[----:B------:R-:W-:-:S02]  /*1a270*/  WARPGROUP.DEPBAR.LE gsb0, 0x0 ;  /* 0x00008000000079c5 */ /* 0x000fc40000010000 */
        /* <DEDUP_REMOVED lines=92> */
[----:B------:R-:W-:Y:S02]  /*1a840*/  R2UR UR39, R228 ;  /* 0x00000000e42772ca */ /* 0x000fe400000e0000 */
[----:B------:R-:W-:Y:S02]  /*1a850*/  R2UR UR38, R227 ;  /* 0x00000000e32672ca */ /* 0x000fe400000e0000 */
[----:B------:R-:W-:Y:S02]  /*1a860*/  R2UR UR37, R226 ;  /* 0x00000000e22572ca */ /* 0x000fe400000e0000 */
[----:B------:R-:W-:Y:S01]  /*1a870*/  R2UR UR36, R15 ;  /* 0x000000000f2472ca */ /* 0x000fe200000e0000 */
[----:B------:R-:W-:Y:S02]  /*1a880*/  WARPGROUP.DEPBAR.LE gsb0, 0x0 ;  /* 0x00008000000079c5 */ /* 0x000fe40000010000 */
[----:B------:R-:W-:-:S12]  /*1a890*/  @P2 BRA `(.L_x_7472) ;  /* 0x0000000000282947 */ /* 0x000fd80003800000 */
[----:B------:R-:W-:Y:S05]  /*1a8a0*/  @!P0 BRA `(.L_x_7473) ;  /* 0x0000000000048947 */ /* 0x000fea0003800000 */
[----:B------:R-:W-:Y:S01]  /*1a8b0*/  BPT.TRAP 0x1 ;  /* 0x000000040000795c */ /* 0x000fe20000300000 */
.L_x_7473:
[----:B------:R-:W-:Y:S01]  /*1a8c0*/  SHF.L.U32 R6, R6, 0x1f, RZ ;  /* 0x0000001f06067819 */ /* 0x000fe200000006ff */
[----:B------:R-:W-:-:S04]  /*1a8d0*/  IMAD R8, R7, 0x8, R2 ;  /* 0x0000000807087824 */ /* 0x000fc800078e0202 */
[----:B------:R0:W1:Y:S01]  /*1a8e0*/  SYNCS.PHASECHK.TRANS64.TRYWAIT P2, [R8+URZ+0x34850], R6 ;  /* 0x03485006080075a7 */ /* 0x000062000804017f */
[----:B------:R-:W-:Y:S05]  /*1a8f0*/  @!P0 BRA `(.L_x_7474) ;  /* 0x0000000000048947 */ /* 0x000fea0003800000 */
[----:B------:R-:W-:Y:S01]  /*1a900*/  BPT.TRAP 0x1 ;  /* 0x000000040000795c */ /* 0x000fe20000300000 */
.L_x_7474:
[----:B-1----:R-:W-:Y:S05]  /*1a910*/  @P2 BRA `(.L_x_7472) ;  /* 0x0000000000082947 */ /* 0x002fea0003800000 */
[----:B------:R-:W1:Y:S02]  /*1a920*/  SYNCS.PHASECHK.TRANS64.TRYWAIT P2, [R8+URZ+0x34850], R6 ;  /* 0x03485006080075a7 */ /* 0x000e64000804017f */
[----:B-1----:R-:W-:Y:S05]  /*1a930*/  @!P2 BRA `(.L_x_7475) ;  /* 0x000000d80010a947 */ /* 0x002fea0003800000 */
.L_x_7472:
[----:B01----:R-:W-:Y:S01]  /*1a940*/  VIADD R6, R2, 0x400 ;  /* 0x0000040002067836 */ /* 0x003fe20000000000 */
[----:B------:R-:W-:Y:S05]  /*1a950*/  WARPSYNC.ALL ;  /* 0x0000000000007948 */ /* 0x000fea0003800000 */
[----:B------:R-:W-:Y:S01]  /*1a960*/  SHF.R.U32.HI R6, RZ, 0x4, R6 ;  /* 0x00000004ff067819 */ /* 0x000fe20000011606 */
[----:B------:R-:W-:Y:S01]  /*1a970*/  IMAD.MOV.U32 R9, RZ, RZ, 0x40000040 ;  /* 0x40000040ff097424 */ /* 0x000fe200078e00ff */
[----:B------:R-:W-:Y:S01]  /*1a980*/  WARPGROUP.ARRIVE ;  /* 0x00000000000079c5 */ /* 0x000fe20000000000 */
[----:B------:R-:W-:Y:S01]  /*1a990*/  IMAD.MOV.U32 R11, RZ, RZ, 0x40000040 ;  /* 0x40000040ff0b7424 */ /* 0x000fe200078e00ff */
[----:B------:R-:W-:Y:S01]  /*1a9a0*/  LOP3.LUT R6, R6, 0x3fff, RZ, 0xc0, !PT ;  /* 0x00003fff06067812 */ /* 0x000fe200078ec0ff */
[----:B------:R-:W-:Y:S01]  /*1a9b0*/  ULDC UR9, c[0x0][0x9d8] ;  /* 0x0002760000097ab9 */ /* 0x000fe20000000800 */
[----:B------:R-:W-:Y:S01]  /*1a9c0*/  R2UR UR7, R9 ;  /* 0x00000000090772ca */ /* 0x000fe200000e0000 */
        /* <DEDUP_REMOVED lines=24> */
[----:B------:R-:W-:Y:S01]  /*1ab50*/  HGMMA.64x128x16.F32.BF16 R24, R176, gdesc[UR4].tnspB, R24, gsb0 ;  /* 0x41e00004b0187df0 */ /* 0x000fe20008001818 */
[----:B------:R-:W-:Y:S01]  /*1ab60*/  R2UR UR6, R10 ;  /* 0x000000000a0672ca */ /* 0x000fe200000e0000 */
[----:B------:R-:W-:Y:S01]  /*1ab70*/  VIADD R10, R8, 0x100 ;  /* 0x00000100080a7836 */ /* 0x000fe20000000000 */
[----:B------:R-:W-:Y:S01]  /*1ab80*/  R2UR UR7, R11 ;  /* 0x000000000b0772ca */ /* 0x000fe200000e0000 */
[----:B------:R-:W-:Y:S01]  /*1ab90*/  IMAD.MOV.U32 R11, RZ, RZ, 0x40000040 ;  /* 0x40000040ff0b7424 */ /* 0x000fe200078e00ff */
[----:B------:R-:W1:Y:S01]  /*1aba0*/  MUFU.TANH R12, R12 ;  /* 0x0000000c000c7308 */ /* 0x000e620000002400 */
[----:B------:R-:W-:Y:S01]  /*1abb0*/  FMUL.FTZ R148, R148, UR9 ;  /* 0x0000000994947c20 */ /* 0x000fe20008410000 */
[----:B------:R-:W-:Y:S01]  /*1abc0*/  FMUL.FTZ R149, R149, UR9 ;  /* 0x0000000995957c20 */ /* 0x000fe20008410000 */
[----:B------:R-:W-:Y:S01]  /*1abd0*/  FMUL.FTZ R136, R136, UR9 ;  /* 0x0000000988887c20 */ /* 0x000fe20008410000 */
[----:B0-----:R-:W-:Y:S01]  /*1abe0*/  FMNMX.FTZ R167, R6, R5, !PT ;  /* 0x0000000506a77209 */ /* 0x001fe20007810000 */
[----:B------:R-:W-:Y:S01]  /*1abf0*/  FMUL.FTZ R137, R137, UR9 ;  /* 0x0000000989897c20 */ /* 0x000fe20008410000 */
[----:B------:R-:W-:Y:S01]  /*1ac00*/  FMUL.FTZ R140, R140, UR9 ;  /* 0x000000098c8c7c20 */ /* 0x000fe20008410000 */
[----:B------:R-:W-:Y:S01]  /*1ac10*/  FMUL.FTZ R141, R141, UR9 ;  /* 0x000000098d8d7c20 */ /* 0x000fe20008410000 */
[----:B------:R-:W0:Y:S01]  /*1ac20*/  MUFU.TANH R13, R13 ;  /* 0x0000000d000d7308 */ /* 0x000e220000002400 */
[----:B------:R-:W-:Y:S01]  /*1ac30*/  FMNMX.FTZ R167, R9, R167, !PT ;  /* 0x000000a709a77209 */ /* 0x000fe20007810000 */
        /* <DEDUP_REMOVED lines=32> */
[----:B------:R-:W-:Y:S01]  /*1ae40*/  ULDC UR8, c[0x0][0x988] ;  /* 0x0002620000087ab9 */ /* 0x000fe20000000800 */
        /* <DEDUP_REMOVED lines=50> */
[----:B------:R-:W1:Y:S01]  /*1b170*/  S2R R224, SR_TID.X ;  /* 0x0000000000e07919 */ /* 0x000e620000002100 */
[----:B------:R-:W-:Y:S01]  /*1b180*/  @!P1 IMAD R7, R7, 0x8, R2 ;  /* 0x0000000807079824 */ /* 0x000fe200078e0202 */
[----:B------:R-:W-:Y:S01]  /*1b190*/  ISETP.GT.AND P2, PT, R3, RZ, PT ;  /* 0x000000ff0300720c */ /* 0x000fe20003f44270 */
[----:B------:R-:W3:Y:S01]  /*1b1a0*/  MUFU.TANH R148, R148 ;  /* 0x0000009400947308 */ /* 0x000ee20000002400 */
[----:B0-----:R-:W-:Y:S01]  /*1b1b0*/  FMNMX.FTZ R167, R144, R167, !PT ;  /* 0x000000a790a77209 */ /* 0x001fe20007810000 */
[----:B------:R-:W-:-:S02]  /*1b1c0*/  @!P1 VIADD R7, R7, 0x34860 ;  /* 0x0003486007079836 */ /* 0x000fc40000000000 */
[----:B------:R-:W-:-:S04]  /*1b1d0*/  VIADD R3, R3, 0xffffffff ;  /* 0xffffffff03037836 */ /* 0x000fc80000000000 */
[----:B------:R-:W0:Y:S01]  /*1b1e0*/  MUFU.TANH R149, R149 ;  /* 0x0000009500957308 */ /* 0x000e220000002400 */
[----:B--2---:R-:W-:-:S07]  /*1b1f0*/  FMNMX.FTZ R167, R145, R167, !PT ;  /* 0x000000a791a77209 */ /* 0x004fce0007810000 */
[----:B------:R-:W2:Y:S01]  /*1b200*/  MUFU.TANH R136, R136 ;  /* 0x0000008800887308 */ /* 0x000ea20000002400 */
[----:B---3--:R-:W-:-:S07]  /*1b210*/  FMNMX.FTZ R167, R148, R167, !PT ;  /* 0x000000a794a77209 */ /* 0x008fce0007810000 */
[----:B------:R-:W3:Y:S01]  /*1b220*/  MUFU.TANH R137, R137 ;  /* 0x0000008900897308 */ /* 0x000ee20000002400 */
[----:B0-----:R-:W-:Y:S02]  /*1b230*/  FMNMX.FTZ R167, R149, R167, !PT ;  /* 0x000000a795a77209 */ /* 0x001fe40007810000 */
[----:B-1----:R-:W-:-:S05]  /*1b240*/  SHF.R.U32.HI R224, RZ, 0x7, R224 ;  /* 0x00000007ffe07819 */ /* 0x002fca00000116e0 */
[----:B------:R-:W0:Y:S01]  /*1b250*/  MUFU.TANH R140, R140 ;  /* 0x0000008c008c7308 */ /* 0x000e220000002400 */
[----:B--2---:R-:W-:-:S07]  /*1b260*/  FMNMX.FTZ R167, R136, R167, !PT ;  /* 0x000000a788a77209 */ /* 0x004fce0007810000 */
[----:B------:R-:W1:Y:S01]  /*1b270*/  MUFU.TANH R141, R141 ;  /* 0x0000008d008d7308 */ /* 0x000e620000002400 */
[----:B------:R-:W-:Y:S02]  /*1b280*/  WARPGROUP.DEPBAR.LE gsb0, 0x0 ;  /* 0x00008000000079c5 */ /* 0x000fe40000010000 */
[----:B------:R-:W-:Y:S01]  /*1b290*/  WARPGROUP.ARRIVE ;  /* 0x00000000000079c5 */ /* 0x000fe20000000000 */
[----:B---3--:R-:W-:-:S04]  /*1b2a0*/  FMNMX.FTZ R167, R137, R167, !PT ;  /* 0x000000a789a77209 */ /* 0x008fc80007810000 */
[----:B------:R-:W2:Y:S01]  /*1b2b0*/  MUFU.TANH R128, R128 ;  /* 0x0000008000807308 */ /* 0x000ea20000002400 */
[----:B------:R-:W-:Y:S01]  /*1b2c0*/  HGMMA.64x128x16.F32.BF16 R24, R180, gdesc[UR4].tnspB, R24, gsb0 ;  /* 0x41e00004b4187df0 */ /* 0x000fe20008001818 */
[----:B------:R-:W-:Y:S01]  /*1b2d0*/  R2UR UR6, R10 ;  /* 0x000000000a0672ca */ /* 0x000fe200000e0000 */
[----:B------:R-:W-:Y:S01]  /*1b2e0*/  VIADD R10, R8, 0x180 ;  /* 0x00000180080a7836 */ /* 0x000fe20000000000 */
[----:B------:R-:W-:Y:S01]  /*1b2f0*/  R2UR UR7, R11 ;  /* 0x000000000b0772ca */ /* 0x000fe200000e0000 */
[----:B------:R-:W-:Y:S01]  /*1b300*/  IMAD.MOV.U32 R11, RZ, RZ, 0x40000040 ;  /* 0x40000040ff0b7424 */ /* 0x000fe200078e00ff */
[----:B0-----:R-:W-:Y:S02]  /*1b310*/  FMNMX.FTZ R167, R140, R167, !PT ;  /* 0x000000a78ca77209 */ /* 0x001fe40007810000 */
[----:B------:R-:W0:Y:S02]  /*1b320*/  MUFU.TANH R129, R129 ;  /* 0x0000008100817308 */ /* 0x000e240000002400 */
[----:B-1----:R-:W-:-:S06]  /*1b330*/  FMNMX.FTZ R167, R141, R167, !PT ;  /* 0x000000a78da77209 */ /* 0x002fcc0007810000 */
        /* <DEDUP_REMOVED lines=26> */
[----:B------:R-:W2:Y:S08]  /*1b4e0*/  MUFU.TANH R109, R109 ;  /* 0x0000006d006d7308 */ /* 0x000eb00000002400 */
[----:B------:R-:W3:Y:S08]  /*1b4f0*/  MUFU.TANH R96, R96 ;  /* 0x0000006000607308 */ /* 0x000ef00000002400 */
[----:B------:R-:W4:Y:S01]  /*1b500*/  MUFU.TANH R97, R97 ;  /* 0x0000006100617308 */ /* 0x000f220000002400 */
[----:B------:R-:W-:-:S02]  /*1b510*/  WARPGROUP.DEPBAR.LE gsb0, 0x0 ;  /* 0x00008000000079c5 */ /* 0x000fc40000010000 */
[----:B------:R-:W-:-:S05]  /*1b520*/  WARPGROUP.ARRIVE ;  /* 0x00000000000079c5 */ /* 0x000fca0000000000 */
[----:B------:R0:W-:Y:S01]  /*1b530*/  MUFU.TANH R167, R88 ;  /* 0x0000005800a77308 */ /* 0x0001e20000002400 */
[----:B------:R-:W-:Y:S01]  /*1b540*/  HGMMA.64x128x16.F32.BF16 R24, R184, gdesc[UR4].tnspB, R24, gsb0 ;  /* 0x41e00004b8187df0 */ /* 0x000fe20008001818 */
[----:B------:R-:W-:Y:S01]  /*1b550*/  R2UR UR6, R10 ;  /* 0x000000000a0672ca */ /* 0x000fe200000e0000 */
[----:B------:R-:W-:Y:S01]  /*1b560*/  VIADD R10, R8, 0x200 ;  /* 0x00000200080a7836 */ /* 0x000fe20000000000 */
[----:B------:R-:W-:Y:S01]  /*1b570*/  R2UR UR7, R11 ;  /* 0x000000000b0772ca */ /* 0x000fe200000e0000 */
[----:B------:R-:W-:Y:S01]  /*1b580*/  IMAD.MOV.U32 R11, RZ, RZ, 0x40000040 ;  /* 0x40000040ff0b7424 */ /* 0x000fe200078e00ff */
[----:B0-----:R-:W-:Y:S02]  /*1b590*/  FMNMX.FTZ R88, R105, R168, !PT ;  /* 0x000000a869587209 */ /* 0x001fe40007810000 */
[----:B------:R-:W0:Y:S02]  /*1b5a0*/  MUFU.TANH R100, R100 ;  /* 0x0000006400647308 */ /* 0x000e240000002400 */
[----:B-1----:R-:W-:-:S04]  /*1b5b0*/  FMNMX.FTZ R88, R108, R88, !PT ;  /* 0x000000586c587209 */ /* 0x002fc80007810000 */
[----:B--2---:R-:W-:Y:S02]  /*1b5c0*/  FMNMX.FTZ R88, R109, R88, !PT ;  /* 0x000000586d587209 */ /* 0x004fe40007810000 */
[----:B------:R-:W1:Y:S02]  /*1b5d0*/  MUFU.TANH R101, R101 ;  /* 0x0000006500657308 */ /* 0x000e640000002400 */
[----:B---3--:R-:W-:-:S04]  /*1b5e0*/  FMNMX.FTZ R88, R96, R88, !PT ;  /* 0x0000005860587209 */ /* 0x008fc80007810000 */
[----:B----4-:R-:W-:Y:S02]  /*1b5f0*/  FMNMX.FTZ R88, R97, R88, !PT ;  /* 0x0000005861587209 */ /* 0x010fe40007810000 */
[----:B------:R1:W2:Y:S02]  /*1b600*/  MUFU.TANH R168, R89 ;  /* 0x0000005900a87308 */ /* 0x0002a40000002400 */
[----:B0-----:R-:W-:-:S06]  /*1b610*/  FMNMX.FTZ R88, R100, R88, !PT ;  /* 0x0000005864587209 */ /* 0x001fcc0007810000 */
[----:B------:R-:W0:Y:S01]  /*1b620*/  MUFU.TANH R92, R92 ;  /* 0x0000005c005c7308 */ /* 0x000e220000002400 */
[----:B-1----:R-:W-:Y:S02]  /*1b630*/  FMNMX.FTZ R89, R101, R88, !PT ;  /* 0x0000005865597209 */ /* 0x002fe40007810000 */
[----:B------:R-:W-:Y:S02]  /*1b640*/  IADD3 R88, R8, 0x280, RZ ;  /* 0x0000028008587810 */ /* 0x000fe40007ffe0ff */
[----:B------:R-:W-:-:S03]  /*1b650*/  FMNMX.FTZ R89, R167, R89, !PT ;  /* 0x00000059a7597209 */ /* 0x000fc60007810000 */
[----:B------:R-:W1:Y:S01]  /*1b660*/  MUFU.TANH R93, R93 ;  /* 0x0000005d005d7308 */ /* 0x000e620000002400 */
[----:B--2---:R-:W-:Y:S01]  /*1b670*/  FMNMX.FTZ R169, R168, R89, !PT ;  /* 0x00000059a8a97209 */ /* 0x004fe20007810000 */
[----:B------:R-:W-:-:S06]  /*1b680*/  IMAD.MOV.U32 R89, RZ, RZ, 0x40000040 ;  /* 0x40000040ff597424 */ /* 0x000fcc00078e00ff */
        /* <DEDUP_REMOVED lines=15> */
[----:B------:R-:W-:Y:S01]  /*1b780*/  HGMMA.64x128x16.F32.BF16 R24, R188, gdesc[UR4].tnspB, R24, gsb0 ;  /* 0x41e00004bc187df0 */ /* 0x000fe20008001818 */
[----:B------:R-:W-:Y:S01]  /*1b790*/  R2UR UR6, R10 ;  /* 0x000000000a0672ca */ /* 0x000fe200000e0000 */
[----:B------:R-:W-:Y:S01]  /*1b7a0*/  FMUL.FTZ R10, R170, UR9 ;  /* 0x00000009aa0a7c20 */ /* 0x000fe20008410000 */
[----:B------:R-:W-:Y:S01]  /*1b7b0*/  R2UR UR7, R11 ;  /* 0x000000000b0772ca */ /* 0x000fe200000e0000 */
[----:B------:R-:W-:-:S03]  /*1b7c0*/  FMUL.FTZ R11, R171, UR9 ;  /* 0x00000009ab0b7c20 */ /* 0x000fc60008410000 */
[----:B------:R-:W-:Y:S08]  /*1b7d0*/  MUFU.TANH R151, R151 ;  /* 0x0000009700977308 */ /* 0x000ff00000002400 */
[----:B------:R-:W2:Y:S08]  /*1b7e0*/  MUFU.TANH R10, R10 ;  /* 0x0000000a000a7308 */ /* 0x000eb00000002400 */
[----:B------:R-:W3:Y:S08]  /*1b7f0*/  MUFU.TANH R11, R11 ;  /* 0x0000000b000b7308 */ /* 0x000ef00000002400 */
        /* <DEDUP_REMOVED lines=14> */
[----:B------:R-:W5:Y:S01]  /*1b8e0*/  MUFU.TANH R118, R118 ;  /* 0x0000007600767308 */ /* 0x000f620000002400 */
[----:B------:R-:W-:-:S02]  /*1b8f0*/  WARPGROUP.DEPBAR.LE gsb0, 0x0 ;  /* 0x00008000000079c5 */ /* 0x000fc40000010000 */
[----:B------:R-:W-:-:S05]  /*1b900*/  WARPGROUP.ARRIVE ;  /* 0x00000000000079c5 */ /* 0x000fca0000000000 */
[----:B------:R-:W5:Y:S01]  /*1b910*/  MUFU.TANH R119, R119 ;  /* 0x0000007700777308 */ /* 0x000f620000002400 */
[----:B------:R-:W-:Y:S01]  /*1b920*/  HGMMA.64x128x16.F32.BF16 R24, R192, gdesc[UR4].tnspB, R24, gsb0 ;  /* 0x41e00004c0187df0 */ /* 0x000fe20008001818 */
[----:B------:R-:W-:Y:S02]  /*1b930*/  R2UR UR6, R88 ;  /* 0x00000000580672ca */ /* 0x000fe400000e0000 */
[----:B------:R-:W-:Y:S02]  /*1b940*/  R2UR UR7, R89 ;  /* 0x00000000590772ca */ /* 0x000fe400000e0000 */
[----:B0-----:R-:W-:Y:S02]  /*1b950*/  FMNMX.FTZ R88, R92, R169, !PT ;  /* 0x000000a95c587209 */ /* 0x001fe40007810000 */
[----:B------:R-:W0:Y:S02]  /*1b960*/  MUFU.TANH R106, R106 ;  /* 0x0000006a006a7308 */ /* 0x000e240000002400 */
[----:B-1----:R-:W-:-:S05]  /*1b970*/  FMNMX.FTZ R88, R93, R88, !PT ;  /* 0x000000585d587209 */ /* 0x002fca0007810000 */
[----:B------:R-:W1:Y:S01]  /*1b980*/  SHFL.BFLY PT, R89, R88, 0x2, 0x1f ;  /* 0x0c401f0058597f89 */ /* 0x000e6200000e0000 */
[----:B------:R-:W0:Y:S08]  /*1b990*/  MUFU.TANH R107, R107 ;  /* 0x0000006b006b7308 */ /* 0x000e300000002400 */
[----:B------:R-:W0:Y:S08]  /*1b9a0*/  MUFU.TANH R110, R110 ;  /* 0x0000006e006e7308 */ /* 0x000e300000002400 */
[----:B------:R-:W0:Y:S01]  /*1b9b0*/  MUFU.TANH R111, R111 ;  /* 0x0000006f006f7308 */ /* 0x000e220000002400 */
[----:B-1----:R-:W-:-:S07]  /*1b9c0*/  FMNMX.FTZ R89, R88, R89, !PT ;  /* 0x0000005958597209 */ /* 0x002fce0007810000 */
[----:B------:R-:W1:Y:S01]  /*1b9d0*/  MUFU.TANH R98, R98 ;  /* 0x0000006200627308 */ /* 0x000e620000002400 */
[----:B------:R-:W2:Y:S07]  /*1b9e0*/  SHFL.BFLY PT, R88, R89, 0x1, 0x1f ;  /* 0x0c201f0059587f89 */ /* 0x000eae00000e0000 */
[----:B------:R-:W1:Y:S08]  /*1b9f0*/  MUFU.TANH R99, R99 ;  /* 0x0000006300637308 */ /* 0x000e700000002400 */
[----:B------:R-:W1:Y:S08]  /*1ba00*/  MUFU.TANH R102, R102 ;  /* 0x0000006600667308 */ /* 0x000e700000002400 */
[----:B------:R-:W1:Y:S01]  /*1ba10*/  MUFU.TANH R103, R103 ;  /* 0x0000006700677308 */ /* 0x000e620000002400 */
[----:B--2---:R-:W-:Y:S01]  /*1ba20*/  FMNMX.FTZ R89, R89, R88, !PT ;  /* 0x0000005859597209 */ /* 0x004fe20007810000 */
[----:B------:R-:W-:-:S06]  /*1ba30*/  IMAD.U32 R88, RZ, RZ, UR8 ;  /* 0x00000008ff587e24 */ /* 0x000fcc000f8e00ff */
[----:B------:R-:W2:Y:S01]  /*1ba40*/  MUFU.TANH R90, R90 ;  /* 0x0000005a005a7308 */ /* 0x000ea20000002400 */
[C---:B------:R-:W-:Y:S01]  /*1ba50*/  FMUL.FTZ R169, R89.reuse, R88 ;  /* 0x0000005859a97220 */ /* 0x040fe20000410000 */
[----:B------:R-:W-:-:S03]  /*1ba60*/  FADD.FTZ R5, -R89, R5 ;  /* 0x0000000559057221 */ /* 0x000fc60000010100 */
[-CC-:B------:R-:W-:Y:S01]  /*1ba70*/  FFMA.FTZ R176, R6, R88.reuse, -R169.reuse ;  /* 0x0000005806b07223 */ /* 0x180fe200000108a9 */
[-CC-:B------:R-:W-:Y:S01]  /*1ba80*/  FFMA.FTZ R6, R9, R88.reuse, -R169.reuse ;  /* 0x0000005809067223 */ /* 0x180fe200000108a9 */
[-CC-:B------:R-:W-:Y:S01]  /*1ba90*/  FFMA.FTZ R178, R12, R88.reuse, -R169.reuse ;  /* 0x000000580cb27223 */ /* 0x180fe200000108a9 */
[-CC-:B------:R-:W-:Y:S01]  /*1baa0*/  FFMA.FTZ R9, R13, R88.reuse, -R169.reuse ;  /* 0x000000580d097223 */ /* 0x180fe200000108a9 */
[----:B------:R-:W-:Y:S01]  /*1bab0*/  VIADD R12, R8, 0x300 ;  /* 0x00000300080c7836 */ /* 0x000fe20000000000 */
[----:B------:R-:W2:Y:S01]  /*1bac0*/  MUFU.TANH R91, R91 ;  /* 0x0000005b005b7308 */ /* 0x000ea20000002400 */
[----:B------:R-:W-:Y:S02]  /*1bad0*/  IMAD.MOV.U32 R13, RZ, RZ, 0x40000040 ;  /* 0x40000040ff0d7424 */ /* 0x000fe400078e00ff */
[-CC-:B------:R-:W-:Y:S01]  /*1bae0*/  FFMA.FTZ R93, R93, R88.reuse, -R169.reuse ;  /* 0x000000585d5d7223 */ /* 0x180fe200000108a9 */
[-C--:B------:R-:W-:Y:S01]  /*1baf0*/  FMUL.FTZ R5, R5, R88.reuse ;  /* 0x0000005805057220 */ /* 0x080fe20000410000 */
[-CC-:B------:R-:W-:Y:S01]  /*1bb00*/  FFMA.FTZ R180, R21, R88.reuse, -R169.reuse ;  /* 0x0000005815b47223 */ /* 0x180fe200000108a9 */
[-CC-:B------:R-:W-:Y:S01]  /*1bb10*/  FFMA.FTZ R21, R160, R88.reuse, -R169.reuse ;  /* 0x00000058a0157223 */ /* 0x180fe200000108a9 */
[-CC-:B------:R-:W-:Y:S01]  /*1bb20*/  FFMA.FTZ R182, R163, R88.reuse, -R169.reuse ;  /* 0x00000058a3b67223 */ /* 0x180fe200000108a9 */
[-CC-:B------:R-:W-:Y:S01]  /*1bb30*/  FFMA.FTZ R141, R141, R88.reuse, -R169.reuse ;  /* 0x000000588d8d7223 */ /* 0x180fe200000108a9 */
[----:B------:R-:W2:Y:S01]  /*1bb40*/  MUFU.TANH R94, R94 ;  /* 0x0000005e005e7308 */ /* 0x000ea20000002400 */
[-CC-:B------:R-:W-:Y:S01]  /*1bb50*/  FFMA.FTZ R160, R164, R88.reuse, -R169.reuse ;  /* 0x00000058a4a07223 */ /* 0x180fe200000108a9 */
[-CC-:B------:R-:W-:Y:S01]  /*1bb60*/  FFMA.FTZ R184, R152, R88.reuse, -R169.reuse ;  /* 0x0000005898b87223 */ /* 0x180fe200000108a9 */
[-CC-:B------:R-:W-:Y:S01]  /*1bb70*/  FFMA.FTZ R153, R153, R88.reuse, -R169.reuse ;  /* 0x0000005899997223 */ /* 0x180fe200000108a9 */
[-CC-:B------:R-:W-:Y:S01]  /*1bb80*/  FFMA.FTZ R186, R156, R88.reuse, -R169.reuse ;  /* 0x000000589cba7223 */ /* 0x180fe200000108a9 */
[-CC-:B------:R-:W-:Y:S01]  /*1bb90*/  FFMA.FTZ R152, R157, R88.reuse, -R169.reuse ;  /* 0x000000589d987223 */ /* 0x180fe200000108a9 */
[-CC-:B------:R-:W-:Y:S01]  /*1bba0*/  FFMA.FTZ R188, R144, R88.reuse, -R169.reuse ;  /* 0x0000005890bc7223 */ /* 0x180fe200000108a9 */
[-CC-:B------:R-:W-:Y:S01]  /*1bbb0*/  FFMA.FTZ R144, R145, R88.reuse, -R169.reuse ;  /* 0x0000005891907223 */ /* 0x180fe200000108a9 */
[----:B------:R-:W2:Y:S01]  /*1bbc0*/  MUFU.TANH R95, R95 ;  /* 0x0000005f005f7308 */ /* 0x000ea20000002400 */
[-CC-:B------:R-:W-:Y:S01]  /*1bbd0*/  FFMA.FTZ R190, R148, R88.reuse, -R169.reuse ;  /* 0x0000005894be7223 */ /* 0x180fe200000108a9 */
[-CC-:B------:R-:W-:Y:S01]  /*1bbe0*/  FFMA.FTZ R145, R149, R88.reuse, -R169.reuse ;  /* 0x0000005895917223 */ /* 0x180fe200000108a9 */
[----:B------:R-:W-:-:S05]  /*1bbf0*/  FFMA.FTZ R129, R129, R88, -R169 ;  /* 0x0000005881817223 */ /* 0x000fca00000108a9 */
[----:B------:R-:W-:Y:S08]  /*1bc00*/  MUFU.EX2 R5, R5 ;  /* 0x0000000500057308 */ /* 0x000ff00000000800 */
[----:B------:R-:W2:Y:S08]  /*1bc10*/  MUFU.EX2 R176, R176 ;  /* 0x000000b000b07308 */ /* 0x000eb00000000800 */
[----:B------:R-:W2:Y:S08]  /*1bc20*/  MUFU.EX2 R6, R6 ;  /* 0x0000000600067308 */ /* 0x000eb00000000800 */
[----:B------:R-:W2:Y:S08]  /*1bc30*/  MUFU.EX2 R178, R178 ;  /* 0x000000b200b27308 */ /* 0x000eb00000000800 */
[----:B------:R-:W-:Y:S01]  /*1bc40*/  MUFU.EX2 R9, R9 ;  /* 0x0000000900097308 */ /* 0x000fe20000000800 */
[----:B------:R-:W-:-:S02]  /*1bc50*/  WARPGROUP.DEPBAR.LE gsb0, 0x0 ;  /* 0x00008000000079c5 */ /* 0x000fc40000010000 */
[----:B------:R-:W-:Y:S01]  /*1bc60*/  WARPGROUP.ARRIVE ;  /* 0x00000000000079c5 */ /* 0x000fe20000000000 */
[-CC-:B------:R-:W-:Y:S01]  /*1bc70*/  FFMA.FTZ R192, R136, R88.reuse, -R169.reuse ;  /* 0x0000005888c07223 */ /* 0x180fe200000108a9 */
[----:B------:R-:W-:-:S03]  /*1bc80*/  FFMA.FTZ R136, R137, R88, -R169 ;  /* 0x0000005889887223 */ /* 0x000fc600000108a9 */
[----:B------:R-:W-:Y:S01]  /*1bc90*/  MUFU.EX2 R180, R180 ;  /* 0x000000b400b47308 */ /* 0x000fe20000000800 */
[----:B------:R-:W-:Y:S01]  /*1bca0*/  FFMA.FTZ R194, R140, R88, -R169 ;  /* 0x000000588cc27223 */ /* 0x000fe200000108a9 */
[----:B------:R-:W-:Y:S01]  /*1bcb0*/  HGMMA.64x128x16.F32.BF16 R24, R196, gdesc[UR4].tnspB, R24, gsb0 ;  /* 0x41e00004c4187df0 */ /* 0x000fe20008001818 */
[----:B------:R-:W-:Y:S02]  /*1bcc0*/  R2UR UR6, R12 ;  /* 0x000000000c0672ca */ /* 0x000fe400000e0000 */
[----:B------:R-:W-:Y:S02]  /*1bcd0*/  R2UR UR7, R13 ;  /* 0x000000000d0772ca */ /* 0x000fe400000e0000 */
[----:B------:R-:W-:Y:S01]  /*1bce0*/  FMNMX.FTZ R12, R10, R4, !PT ;  /* 0x000000040a0c7209 */ /* 0x000fe20007810000 */
[----:B------:R-:W-:Y:S03]  /*1bcf0*/  MUFU.EX2 R21, R21 ;  /* 0x0000001500157308 */ /* 0x000fe60000000800 */
[----:B---3--:R-:W-:-:S04]  /*1bd00*/  FMNMX.FTZ R12, R11, R12, !PT ;  /* 0x0000000c0b0c7209 */ /* 0x008fc80007810000 */
        /* <DEDUP_REMOVED lines=17> */
[----:B------:R-:W-:Y:S01]  /*1be20*/  FMNMX.FTZ R13, R147, R12, !PT ;  /* 0x0000000c930d7209 */ /* 0x000fe20007810000 */
[----:B------:R-:W-:-:S03]  /*1be30*/  VIADD R12, R8, 0x380 ;  /* 0x00000380080c7836 */ /* 0x000fc60000000000 */
[----:B------:R-:W-:Y:S01]  /*1be40*/  FMNMX.FTZ R13, R150, R13, !PT ;  /* 0x0000000d960d7209 */ /* 0x000fe20007810000 */
[----:B------:R-:W-:Y:S03]  /*1be50*/  MUFU.EX2 R188, R188 ;  /* 0x000000bc00bc7308 */ /* 0x000fe60000000800 */
[----:B------:R-:W-:Y:S01]  /*1be60*/  FMNMX.FTZ R137, R151, R13, !PT ;  /* 0x0000000d97897209 */ /* 0x000fe20007810000 */
[----:B------:R-:W-:-:S03]  /*1be70*/  IMAD.MOV.U32 R13, RZ, RZ, 0x40000040 ;  /* 0x40000040ff0d7424 */ /* 0x000fc600078e00ff */
[----:B----4-:R-:W-:Y:S01]  /*1be80*/  FMNMX.FTZ R137, R138, R137, !PT ;  /* 0x000000898a897209 */ /* 0x010fe20007810000 */
[----:B------:R-:W-:Y:S03]  /*1be90*/  MUFU.EX2 R144, R144 ;  /* 0x0000009000907308 */ /* 0x000fe60000000800 */
[----:B-----5:R-:W-:-:S04]  /*1bea0*/  FMNMX.FTZ R137, R139, R137, !PT ;  /* 0x000000898b897209 */ /* 0x020fc80007810000 */
[----:B------:R-:W-:Y:S01]  /*1beb0*/  FMNMX.FTZ R137, R142, R137, !PT ;  /* 0x000000898e897209 */ /* 0x000fe20007810000 */
        /* <DEDUP_REMOVED lines=10> */
[----:B------:R-:W-:-:S03]  /*1bf60*/  FFMA.FTZ R128, R133, R88, -R169 ;  /* 0x0000005885807223 */ /* 0x000fc600000108a9 */
[----:B------:R-:W-:Y:S01]  /*1bf70*/  HGMMA.64x128x16.F32.BF16 R24, R200, gdesc[UR4].tnspB, R24, gsb0 ;  /* 0x41e00004c8187df0 */ /* 0x000fe20008001818 */
[----:B------:R-:W-:Y:S01]  /*1bf80*/  R2UR UR6, R12 ;  /* 0x000000000c0672ca */ /* 0x000fe200000e0000 */
[----:B------:R-:W-:Y:S01]  /*1bf90*/  MUFU.EX2 R196, R196 ;  /* 0x000000c400c47308 */ /* 0x000fe20000000800 */
[----:B------:R-:W-:Y:S02]  /*1bfa0*/  R2UR UR7, R13 ;  /* 0x000000000d0772ca */ /* 0x000fe400000e0000 */
        /* <DEDUP_REMOVED lines=17> */
[----:B------:R-:W-:-:S04]  /*1c0c0*/  FMNMX.FTZ R12, R107, R12, !PT ;  /* 0x0000000c6b0c7209 */ /* 0x000fc80007810000 */
[----:B------:R-:W-:-:S04]  /*1c0d0*/  FMNMX.FTZ R12, R110, R12, !PT ;  /* 0x0000000c6e0c7209 */ /* 0x000fc80007810000 */
[----:B------:R-:W-:-:S04]  /*1c0e0*/  FMNMX.FTZ R12, R111, R12, !PT ;  /* 0x0000000c6f0c7209 */ /* 0x000fc80007810000 */
[----:B-1----:R-:W-:-:S04]  /*1c0f0*/  FMNMX.FTZ R12, R98, R12, !PT ;  /* 0x0000000c620c7209 */ /* 0x002fc80007810000 */
[----:B------:R-:W-:-:S04]  /*1c100*/  FMNMX.FTZ R12, R99, R12, !PT ;  /* 0x0000000c630c7209 */ /* 0x000fc80007810000 */
[----:B------:R-:W-:Y:S01]  /*1c110*/  FMNMX.FTZ R13, R102, R12, !PT ;  /* 0x0000000c660d7209 */ /* 0x000fe20007810000 */
[----:B------:R-:W-:-:S03]  /*1c120*/  VIADD R12, R8, 0x400 ;  /* 0x00000400080c7836 */ /* 0x000fc60000000000 */
[----:B------:R-:W-:Y:S01]  /*1c130*/  FMNMX.FTZ R13, R103, R13, !PT ;  /* 0x0000000d670d7209 */ /* 0x000fe20007810000 */
[----:B------:R-:W-:Y:S02]  /*1c140*/  WARPGROUP.DEPBAR.LE gsb0, 0x0 ;  /* 0x00008000000079c5 */ /* 0x000fe40000010000 */
[----:B------:R-:W-:Y:S01]  /*1c150*/  WARPGROUP.ARRIVE ;  /* 0x00000000000079c5 */ /* 0x000fe20000000000 */
[-CC-:B------:R-:W-:Y:S01]  /*1c160*/  FFMA.FTZ R202, R124, R88.reuse, -R169.reuse ;  /* 0x000000587cca7223 */ /* 0x180fe200000108a9 */
[-CC-:B------:R-:W-:Y:S01]  /*1c170*/  FFMA.FTZ R200, R120, R88.reuse, -R169.reuse ;  /* 0x0000005878c87223 */ /* 0x180fe200000108a9 */
[-CC-:B------:R-:W-:Y:S01]  /*1c180*/  FFMA.FTZ R120, R121, R88.reuse, -R169.reuse ;  /* 0x0000005879787223 */ /* 0x180fe200000108a9 */
[-CC-:B------:R-:W-:Y:S02]  /*1c190*/  FFMA.FTZ R121, R125, R88.reuse, -R169.reuse ;  /* 0x000000587d797223 */ /* 0x180fe400000108a9 */
[----:B------:R-:W-:Y:S01]  /*1c1a0*/  HGMMA.64x128x16.F32.BF16 R24, R204, gdesc[UR4].tnspB, R24, gsb0 ;  /* 0x41e00004cc187df0 */ /* 0x000fe20008001818 */
[----:B------:R-:W-:Y:S01]  /*1c1b0*/  R2UR UR6, R12 ;  /* 0x000000000c0672ca */ /* 0x000fe200000e0000 */
[----:B------:R-:W-:Y:S01]  /*1c1c0*/  FFMA.FTZ R12, R117, R88, -R169 ;  /* 0x00000058750c7223 */ /* 0x000fe200000108a9 */
[----:B------:R-:W-:Y:S08]  /*1c1d0*/  MUFU.EX2 R200, R200 ;  /* 0x000000c800c87308 */ /* 0x000ff00000000800 */
[----:B------:R-:W-:Y:S08]  /*1c1e0*/  MUFU.EX2 R120, R120 ;  /* 0x0000007800787308 */ /* 0x000ff00000000800 */
[----:B------:R-:W-:Y:S08]  /*1c1f0*/  MUFU.EX2 R202, R202 ;  /* 0x000000ca00ca7308 */ /* 0x000ff00000000800 */
[----:B------:R-:W-:Y:S08]  /*1c200*/  MUFU.EX2 R121, R121 ;  /* 0x0000007900797308 */ /* 0x000ff00000000800 */
[----:B------:R-:W-:Y:S01]  /*1c210*/  MUFU.EX2 R12, R12 ;  /* 0x0000000c000c7308 */ /* 0x000fe20000000800 */
[----:B------:R-:W-:-:S02]  /*1c220*/  WARPGROUP.DEPBAR.LE gsb0, 0x0 ;  /* 0x00008000000079c5 */ /* 0x000fc40000010000 */
[-CC-:B------:R-:W-:Y:S01]  /*1c230*/  FFMA.FTZ R204, R112, R88.reuse, -R169.reuse ;  /* 0x0000005870cc7223 */ /* 0x180fe200000108a9 */
[-CC-:B------:R-:W-:Y:S01]  /*1c240*/  FFMA.FTZ R112, R113, R88.reuse, -R169.reuse ;  /* 0x0000005871707223 */ /* 0x180fe200000108a9 */
[----:B--2---:R-:W-:Y:S01]  /*1c250*/  FMNMX.FTZ R113, R90, R13, !PT ;  /* 0x0000000d5a717209 */ /* 0x004fe20007810000 */
[----:B------:R-:W-:Y:S01]  /*1c260*/  IMAD.MOV.U32 R13, RZ, RZ, 0x40000040 ;  /* 0x40000040ff0d7424 */ /* 0x000fe200078e00ff */
[----:B------:R-:W-:Y:S01]  /*1c270*/  WARPGROUP.ARRIVE ;  /* 0x00000000000079c5 */ /* 0x000fe20000000000 */
[-CC-:B------:R-:W-:Y:S01]  /*1c280*/  FFMA.FTZ R206, R116, R88.reuse, -R169.reuse ;  /* 0x0000005874ce7223 */ /* 0x180fe200000108a9 */
[----:B------:R-:W-:Y:S01]  /*1c290*/  FMNMX.FTZ R113, R91, R113, !PT ;  /* 0x000000715b717209 */ /* 0x000fe20007810000 */
[----:B------:R-:W-:Y:S01]  /*1c2a0*/  MUFU.EX2 R204, R204 ;  /* 0x000000cc00cc7308 */ /* 0x000fe20000000800 */
[----:B------:R-:W-:Y:S01]  /*1c2b0*/  R2UR UR7, R13 ;  /* 0x000000000d0772ca */ /* 0x000fe200000e0000 */
[-CC-:B------:R-:W-:Y:S01]  /*1c2c0*/  FFMA.FTZ R13, R96, R88.reuse, -R169.reuse ;  /* 0x00000058600d7223 */ /* 0x180fe200000108a9 */
[----:B------:R-:W-:Y:S01]  /*1c2d0*/  FMNMX.FTZ R113, R94, R113, !PT ;  /* 0x000000715e717209 */ /* 0x000fe20007810000 */
[-CC-:B------:R-:W-:Y:S01]  /*1c2e0*/  FFMA.FTZ R96, R97, R88.reuse, -R169.reuse ;  /* 0x0000005861607223 */ /* 0x180fe200000108a9 */
[-CC-:B------:R-:W-:Y:S01]  /*1c2f0*/  FFMA.FTZ R97, R100, R88.reuse, -R169.reuse ;  /* 0x0000005864617223 */ /* 0x180fe200000108a9 */
[-CC-:B------:R-:W-:Y:S01]  /*1c300*/  FFMA.FTZ R100, R101, R88.reuse, -R169.reuse ;  /* 0x0000005865647223 */ /* 0x180fe200000108a9 */
[----:B------:R-:W-:Y:S01]  /*1c310*/  FMNMX.FTZ R113, R95, R113, !PT ;  /* 0x000000715f717209 */ /* 0x000fe20007810000 */
[----:B------:R-:W-:Y:S01]  /*1c320*/  MUFU.EX2 R112, R112 ;  /* 0x0000007000707308 */ /* 0x000fe20000000800 */
[----:B------:R-:W-:-:S03]  /*1c330*/  FFMA.FTZ R101, R167, R88, -R169 ;  /* 0x00000058a7657223 */ /* 0x000fc600000108a9 */
[----:B------:R-:W0:Y:S02]  /*1c340*/  SHFL.BFLY PT, R116, R113, 0x2, 0x1f ;  /* 0x0c401f0071747f89 */ /* 0x000e2400000e0000 */
[----:B------:R-:W-:Y:S02]  /*1c350*/  HGMMA.64x128x16.F32.BF16 R24, R208, gdesc[UR4].tnspB, R24, gsb0 ;  /* 0x41e00004d0187df0 */ /* 0x000fe40008001818 */
[----:B------:R-:W-:Y:S08]  /*1c360*/  MUFU.EX2 R206, R206 ;  /* 0x000000ce00ce7308 */ /* 0x000ff00000000800 */
[----:B------:R-:W-:Y:S08]  /*1c370*/  MUFU.EX2 R13, R13 ;  /* 0x0000000d000d7308 */ /* 0x000ff00000000800 */
[----:B------:R-:W-:Y:S01]  /*1c380*/  MUFU.EX2 R96, R96 ;  /* 0x0000006000607308 */ /* 0x000fe20000000800 */
[----:B0-----:R-:W-:Y:S01]  /*1c390*/  FMNMX.FTZ R113, R113, R116, !PT ;  /* 0x0000007471717209 */ /* 0x001fe20007810000 */
[----:B------:R-:W-:-:S06]  /*1c3a0*/  FFMA.FTZ R116, R92, R88, -R169 ;  /* 0x000000585c747223 */ /* 0x000fcc00000108a9 */
[----:B------:R-:W-:Y:S08]  /*1c3b0*/  MUFU.EX2 R97, R97 ;  /* 0x0000006100617308 */ /* 0x000ff00000000800 */
[----:B------:R-:W-:Y:S08]  /*1c3c0*/  MUFU.EX2 R100, R100 ;  /* 0x0000006400647308 */ /* 0x000ff00000000800 */
[----:B------:R-:W-:Y:S01]  /*1c3d0*/  MUFU.EX2 R101, R101 ;  /* 0x0000006500657308 */ /* 0x000fe20000000800 */
[----:B------:R-:W-:-:S02]  /*1c3e0*/  WARPGROUP.DEPBAR.LE gsb0, 0x0 ;  /* 0x00008000000079c5 */ /* 0x000fc40000010000 */
[-CC-:B------:R-:W-:Y:S01]  /*1c3f0*/  FFMA.FTZ R208, R104, R88.reuse, -R169.reuse ;  /* 0x0000005868d07223 */ /* 0x180fe200000108a9 */
[-CC-:B------:R-:W-:Y:S01]  /*1c400*/  FFMA.FTZ R104, R105, R88.reuse, -R169.reuse ;  /* 0x0000005869687223 */ /* 0x180fe200000108a9 */
[-CC-:B------:R-:W-:Y:S01]  /*1c410*/  FFMA.FTZ R105, R109, R88.reuse, -R169.reuse ;  /* 0x000000586d697223 */ /* 0x180fe200000108a9 */
[----:B------:R-:W-:Y:S01]  /*1c420*/  WARPGROUP.ARRIVE ;  /* 0x00000000000079c5 */ /* 0x000fe20000000000 */
[----:B------:R-:W0:Y:S01]  /*1c430*/  SHFL.BFLY PT, R109, R113, 0x1, 0x1f ;  /* 0x0c201f00716d7f89 */ /* 0x000e2200000e0000 */
[-CC-:B------:R-:W-:Y:S01]  /*1c440*/  FFMA.FTZ R210, R108, R88.reuse, -R169.reuse ;  /* 0x000000586cd27223 */ /* 0x180fe200000108a9 */
[----:B------:R-:W-:Y:S01]  /*1c450*/  MUFU.EX2 R208, R208 ;  /* 0x000000d000d07308 */ /* 0x000fe20000000800 */
[----:B------:R-:W-:-:S07]  /*1c460*/  FFMA.FTZ R108, R168, R88, -R169 ;  /* 0x00000058a86c7223 */ /* 0x000fce00000108a9 */
[----:B------:R-:W-:Y:S08]  /*1c470*/  MUFU.EX2 R104, R104 ;  /* 0x0000006800687308 */ /* 0x000ff00000000800 */
[----:B------:R-:W-:Y:S01]  /*1c480*/  MUFU.EX2 R210, R210 ;  /* 0x000000d200d27308 */ /* 0x000fe20000000800 */
[----:B0-----:R-:W-:-:S07]  /*1c490*/  FMNMX.FTZ R92, R113, R109, !PT ;  /* 0x0000006d715c7209 */ /* 0x001fce0007810000 */
[----:B------:R-:W-:Y:S01]  /*1c4a0*/  MUFU.EX2 R109, R116 ;  /* 0x00000074006d7308 */ /* 0x000fe20000000800 */
[----:B------:R-:W-:-:S07]  /*1c4b0*/  FADD.FTZ R113, -R92, R4 ;  /* 0x000000045c717221 */ /* 0x000fce0000010100 */
[----:B------:R0:W-:Y:S08]  /*1c4c0*/  MUFU.EX2 R4, R93 ;  /* 0x0000005d00047308 */ /* 0x0001f00000000800 */
[----:B------:R-:W-:Y:S01]  /*1c4d0*/  MUFU.EX2 R105, R105 ;  /* 0x0000006900697308 */ /* 0x000fe20000000800 */
[-C--:B0-----:R-:W-:Y:S01]  /*1c4e0*/  FMUL.FTZ R93, R113, R88.reuse ;  /* 0x00000058715d7220 */ /* 0x081fe20000410000 */
[----:B------:R-:W-:-:S04]  /*1c4f0*/  FMUL.FTZ R113, R92, R88 ;  /* 0x000000585c717220 */ /* 0x000fc80000410000 */
[-CC-:B------:R-:W-:Y:S01]  /*1c500*/  FFMA.FTZ R177, R10, R88.reuse, -R113.reuse ;  /* 0x000000580ab17223 */ /* 0x180fe20000010871 */
[-CC-:B------:R-:W-:Y:S01]  /*1c510*/  FFMA.FTZ R116, R11, R88.reuse, -R113.reuse ;  /* 0x000000580b747223 */ /* 0x180fe20000010871 */
[----:B------:R-:W-:Y:S01]  /*1c520*/  VIADD R10, R8, 0x480 ;  /* 0x00000480080a7836 */ /* 0x000fe20000000000 */
[----:B------:R-:W-:Y:S01]  /*1c530*/  MUFU.EX2 R93, R93 ;  /* 0x0000005d005d7308 */ /* 0x000fe20000000800 */
[----:B------:R-:W-:Y:S02]  /*1c540*/  IMAD.MOV.U32 R11, RZ, RZ, 0x40000040 ;  /* 0x40000040ff0b7424 */ /* 0x000fe400078e00ff */
[-CC-:B------:R-:W-:Y:S01]  /*1c550*/  FFMA.FTZ R179, R15, R88.reuse, -R113.reuse ;  /* 0x000000580fb37223 */ /* 0x180fe20000010871 */
[-CC-:B------:R-:W-:Y:S01]  /*1c560*/  FFMA.FTZ R15, R20, R88.reuse, -R113.reuse ;  /* 0x00000058140f7223 */ /* 0x180fe20000010871 */
[----:B------:R-:W-:Y:S01]  /*1c570*/  R2UR UR6, R10 ;  /* 0x000000000a0672ca */ /* 0x000fe200000e0000 */
[----:B------:R-:W-:Y:S01]  /*1c580*/  VIADD R10, R8, 0x500 ;  /* 0x00000500080a7836 */ /* 0x000fe20000000000 */
[----:B------:R-:W-:Y:S01]  /*1c590*/  R2UR UR7, R11 ;  /* 0x000000000b0772ca */ /* 0x000fe200000e0000 */
[----:B------:R-:W-:Y:S01]  /*1c5a0*/  IMAD.MOV.U32 R11, RZ, RZ, 0x40000040 ;  /* 0x40000040ff0b7424 */ /* 0x000fe200078e00ff */
[----:B------:R-:W0:Y:S01]  /*1c5b0*/  MUFU.EX2 R177, R177 ;  /* 0x000000b100b17308 */ /* 0x000e220000000800 */
[-CC-:B------:R-:W-:Y:S01]  /*1c5c0*/  FFMA.FTZ R181, R161, R88.reuse, -R113.reuse ;  /* 0x00000058a1b57223 */ /* 0x180fe20000010871 */
[-CC-:B------:R-:W-:Y:S01]  /*1c5d0*/  FFMA.FTZ R20, R162, R88.reuse, -R113.reuse ;  /* 0x00000058a2147223 */ /* 0x180fe20000010871 */
[-CC-:B------:R-:W-:Y:S01]  /*1c5e0*/  FFMA.FTZ R8, R131, R88.reuse, -R113.reuse ;  /* 0x0000005883087223 */ /* 0x180fe20000010871 */
[--C-:B------:R-:W-:Y:S01]  /*1c5f0*/  FFMA.FTZ R132, R139, R88, -R113.reuse ;  /* 0x000000588b847223 */ /* 0x100fe20000010871 */
[----:B------:R-:W-:Y:S01]  /*1c600*/  FFMA.FTZ R131, R5, R14, R176 ;  /* 0x0000000e05837223 */ /* 0x000fe200000100b0 */
[-CC-:B------:R-:W-:Y:S01]  /*1c610*/  FFMA.FTZ R183, R165, R88.reuse, -R113.reuse ;  /* 0x00000058a5b77223 */ /* 0x180fe20000010871 */
[-C--:B------:R-:W-:Y:S01]  /*1c620*/  FFMA.FTZ R141, R166, R88.reuse, -R113 ;  /* 0x00000058a68d7223 */ /* 0x080fe20000010871 */
[----:B------:R-:W1:Y:S01]  /*1c630*/  MUFU.EX2 R116, R116 ;  /* 0x0000007400747308 */ /* 0x000e620000000800 */
[----:B------:R-:W-:Y:S01]  /*1c640*/  FADD.FTZ R131, R6, R131 ;  /* 0x0000008306837221 */ /* 0x000fe20000010000 */
[----:B------:R-:W-:Y:S01]  /*1c650*/  FFMA.FTZ R201, R122, R88, -R113 ;  /* 0x000000587ac97223 */ /* 0x000fe20000010871 */
[----:B------:R-:W-:Y:S01]  /*1c660*/  HGMMA.64x128x16.F32.BF16 R24, R212, gdesc[UR4].tnspB, R24, gsb0 ;  /* 0x41e00004d4187df0 */ /* 0x000fe20008001818 */
[----:B------:R-:W-:Y:S01]  /*1c670*/  R2UR UR6, R10 ;  /* 0x000000000a0672ca */ /* 0x000fe200000e0000 */
[----:B------:R-:W-:Y:S01]  /*1c680*/  @!P1 IMAD R10, R222, 0x8, R2 ;  /* 0x00000008de0a9824 */ /* 0x000fe200078e0202 */
[----:B------:R-:W-:Y:S01]  /*1c690*/  R2UR UR7, R11 ;  /* 0x000000000b0772ca */ /* 0x000fe200000e0000 */
[----:B------:R-:W-:Y:S01]  /*1c6a0*/  FADD.FTZ R122, R178, R131 ;  /* 0x00000083b27a7221 */ /* 0x000fe20000010000 */
[----:B------:R-:W2:Y:S01]  /*1c6b0*/  MUFU.EX2 R179, R179 ;  /* 0x000000b300b37308 */ /* 0x000ea20000000800 */
[----:B0-----:R-:W-:Y:S01]  /*1c6c0*/  FFMA.FTZ R139, R93, R0, R177 ;  /* 0x000000005d8b7223 */ /* 0x001fe200000100b1 */
[----:B------:R-:W-:Y:S01]  /*1c6d0*/  IADD3 R11, -R224, 0xb, RZ ;  /* 0x0000000be00b7810 */ /* 0x000fe20007ffe1ff */
[----:B------:R-:W-:-:S02]  /*1c6e0*/  @!P1 VIADD R10, R10, 0x34840 ;  /* 0x000348400a0a9836 */ /* 0x000fc40000000000 */
[-CC-:B------:R-:W-:Y:S01]  /*1c6f0*/  FFMA.FTZ R185, R154, R88.reuse, -R113.reuse ;  /* 0x000000589ab97223 */ /* 0x180fe20000010871 */
[-CC-:B------:R-:W-:Y:S01]  /*1c700*/  FFMA.FTZ R197, R130, R88.reuse, -R113.reuse ;  /* 0x0000005882c57223 */ /* 0x180fe20000010871 */
[-CC-:B------:R-:W-:Y:S01]  /*1c710*/  FFMA.FTZ R117, R155, R88.reuse, -R113.reuse ;  /* 0x000000589b757223 */ /* 0x180fe20000010871 */
[-C--:B------:R-:W-:Y:S01]  /*1c720*/  FFMA.FTZ R187, R158, R88.reuse, -R113 ;  /* 0x000000589ebb7223 */ /* 0x080fe20000010871 */
[----:B------:R-:W0:Y:S01]  /*1c730*/  MUFU.EX2 R15, R15 ;  /* 0x0000000f000f7308 */ /* 0x000e220000000800 */
[----:B-1----:R-:W-:Y:S01]  /*1c740*/  FADD.FTZ R14, R116, R139 ;  /* 0x0000008b740e7221 */ /* 0x002fe20000010000 */
[----:B------:R-:W-:Y:S01]  /*1c750*/  @!P1 PRMT R130, RZ, 0x654, R10 ;  /* 0x00000654ff829816 */ /* 0x000fe2000000000a */
[-CC-:B------:R-:W-:Y:S01]  /*1c760*/  FFMA.FTZ R0, R123, R88.reuse, -R113.reuse ;  /* 0x000000587b007223 */ /* 0x180fe20000010871 */
[-CC-:B------:R-:W-:Y:S01]  /*1c770*/  FFMA.FTZ R124, R159, R88.reuse, -R113.reuse ;  /* 0x000000589f7c7223 */ /* 0x180fe20000010871 */
[-CC-:B------:R-:W-:Y:S01]  /*1c780*/  FFMA.FTZ R189, R146, R88.reuse, -R113.reuse ;  /* 0x0000005892bd7223 */ /* 0x180fe20000010871 */
[-CC-:B------:R-:W-:Y:S01]  /*1c790*/  FFMA.FTZ R205, R114, R88.reuse, -R113.reuse ;  /* 0x0000005872cd7223 */ /* 0x180fe20000010871 */
[-CC-:B------:R-:W-:Y:S01]  /*1c7a0*/  FFMA.FTZ R140, R147, R88.reuse, -R113.reuse ;  /* 0x00000058938c7223 */ /* 0x180fe20000010871 */
[----:B------:R-:W-:Y:S01]  /*1c7b0*/  MUFU.EX2 R181, R181 ;  /* 0x000000b500b57308 */ /* 0x000fe20000000800 */
[----:B--2---:R-:W-:Y:S01]  /*1c7c0*/  FADD.FTZ R14, R179, R14 ;  /* 0x0000000eb30e7221 */ /* 0x004fe20000010000 */
        /* <DEDUP_REMOVED lines=25> */
[----:B------:R-:W-:-:S02]  /*1c960*/  F2FP.BF16.F32.PACK_AB R176, R6, R176 ;  /* 0x000000b006b0723e */ /* 0x000fc400000010ff */
[----:B------:R-:W-:Y:S02]  /*1c970*/  F2FP.BF16.F32.PACK_AB R178, R9, R178 ;  /* 0x000000b209b2723e */ /* 0x000fe400000010ff */
[----:B------:R-:W-:Y:S01]  /*1c980*/  F2FP.BF16.F32.PACK_AB R179, R15, R179 ;  /* 0x000000b30fb3723e */ /* 0x000fe200000010ff */
[----:B------:R-:W-:Y:S01]  /*1c990*/  MUFU.EX2 R185, R185 ;  /* 0x000000b900b97308 */ /* 0x000fe20000000800 */
[----:B------:R-:W-:-:S07]  /*1c9a0*/  F2FP.BF16.F32.PACK_AB R177, R116, R177 ;  /* 0x000000b174b1723e */ /* 0x000fce00000010ff */
        /* <DEDUP_REMOVED lines=37> */
[----:B------:R0:W-:Y:S06]  /*1cc00*/  BAR.ARV R11, 0x100 ;  /* 0x0004000b0000751d */ /* 0x0001ec0000002000 */
[----:B------:R-:W-:Y:S01]  /*1cc10*/  @!P1 SYNCS.ARRIVE.TRANS64.RED.A1T0 RZ, [R130+URZ], RZ ;  /* 0x000000ff82ff99a7 */ /* 0x000fe2000810043f */
[----:B------:R-:W-:Y:S01]  /*1cc20*/  MUFU.EX2 R91, R91 ;  /* 0x0000005b005b7308 */ /* 0x000fe20000000800 */
[----:B0-----:R-:W-:Y:S01]  /*1cc30*/  @!P1 PRMT R11, RZ, 0x654, R7 ;  /* 0x00000654ff0b9816 */ /* 0x001fe20000000007 */
[----:B------:R-:W-:Y:S01]  /*1cc40*/  FADD.FTZ R7, R9, R122 ;  /* 0x0000007a09077221 */ /* 0x000fe20000010000 */
[----:B------:R-:W-:Y:S01]  /*1cc50*/  F2FP.BF16.F32.PACK_AB R218, R4, R109 ;  /* 0x0000006d04da723e */ /* 0x000fe200000010ff */
[-C--:B------:R-:W-:Y:S01]  /*1cc60*/  FMUL.FTZ R24, R24, R5.reuse ;  /* 0x0000000518187220 */ /* 0x080fe20000410000 */
[-C--:B------:R-:W-:Y:S01]  /*1cc70*/  FMUL.FTZ R25, R25, R5.reuse ;  /* 0x0000000519197220 */ /* 0x080fe20000410000 */
[----:B------:R-:W-:Y:S01]  /*1cc80*/  FADD.FTZ R122, R180, R7 ;  /* 0x00000007b47a7221 */ /* 0x000fe20000010000 */
[----:B------:R0:W-:Y:S01]  /*1cc90*/  @!P1 SYNCS.ARRIVE.TRANS64.RED.A1T0 RZ, [R11+URZ], RZ ;  /* 0x000000ff0bff99a7 */ /* 0x0001e2000810043f */
[-C--:B------:R-:W-:Y:S01]  /*1cca0*/  FFMA.FTZ R7, R127, R88.reuse, -R113 ;  /* 0x000000587f077223 */ /* 0x080fe20000010871 */
[----:B------:R-:W-:Y:S01]  /*1ccb0*/  MUFU.EX2 R94, R94 ;  /* 0x0000005e005e7308 */ /* 0x000fe20000000800 */
[----:B------:R-:W-:Y:S01]  /*1ccc0*/  FADD.FTZ R123, R21, R122 ;  /* 0x0000007a157b7221 */ /* 0x000fe20000010000 */
[-C--:B------:R-:W-:Y:S01]  /*1ccd0*/  FMUL.FTZ R28, R28, R5.reuse ;  /* 0x000000051c1c7220 */ /* 0x080fe20000410000 */
[-C--:B------:R-:W-:Y:S01]  /*1cce0*/  FMUL.FTZ R29, R29, R5.reuse ;  /* 0x000000051d1d7220 */ /* 0x080fe20000410000 */
[----:B------:R-:W-:Y:S01]  /*1ccf0*/  FMUL.FTZ R32, R32, R5 ;  /* 0x0000000520207220 */ /* 0x000fe20000410000 */
[----:B------:R-:W-:Y:S01]  /*1cd00*/  FADD.FTZ R123, R182, R123 ;  /* 0x0000007bb67b7221 */ /* 0x000fe20000010000 */
[----:B0-----:R-:W-:Y:S01]  /*1cd10*/  FADD.FTZ R11, R181, R14 ;  /* 0x0000000eb50b7221 */ /* 0x001fe20000010000 */
[----:B------:R-:W-:Y:S01]  /*1cd20*/  F2FP.BF16.F32.PACK_AB R181, R20, R181 ;  /* 0x000000b514b5723e */ /* 0x000fe200000010ff */
[----:B------:R-:W0:Y:S01]  /*1cd30*/  MUFU.EX2 R7, R7 ;  /* 0x0000000700077308 */ /* 0x000e220000000800 */
[----:B------:R-:W-:Y:S01]  /*1cd40*/  FADD.FTZ R123, R160, R123 ;  /* 0x0000007ba07b7221 */ /* 0x000fe20000010000 */
[----:B------:R-:W-:Y:S01]  /*1cd50*/  FADD.FTZ R14, R20, R11 ;  /* 0x0000000b140e7221 */ /* 0x000fe20000010000 */
[-C--:B------:R-:W-:Y:S01]  /*1cd60*/  FFMA.FTZ R11, R115, R88.reuse, -R113 ;  /* 0x00000058730b7223 */ /* 0x080fe20000010871 */
[-C--:B------:R-:W-:Y:S01]  /*1cd70*/  FMUL.FTZ R33, R33, R5.reuse ;  /* 0x0000000521217220 */ /* 0x080fe20000410000 */
[----:B------:R-:W-:Y:S01]  /*1cd80*/  FADD.FTZ R118, R184, R123 ;  /* 0x0000007bb8767221 */ /* 0x000fe20000010000 */
[----:B------:R-:W-:Y:S01]  /*1cd90*/  FADD.FTZ R14, R183, R14 ;  /* 0x0000000eb70e7221 */ /* 0x000fe20000010000 */
[-C--:B------:R-:W-:Y:S01]  /*1cda0*/  FMUL.FTZ R36, R36, R5.reuse ;  /* 0x0000000524247220 */ /* 0x080fe20000410000 */
[----:B------:R-:W-:Y:S01]  /*1cdb0*/  MUFU.EX2 R95, R95 ;  /* 0x0000005f005f7308 */ /* 0x000fe20000000800 */
[----:B------:R-:W-:Y:S01]  /*1cdc0*/  FADD.FTZ R115, R153, R118 ;  /* 0x0000007699737221 */ /* 0x000fe20000010000 */
[----:B------:R-:W-:Y:S01]  /*1cdd0*/  FADD.FTZ R114, R141, R14 ;  /* 0x0000000e8d727221 */ /* 0x000fe20000010000 */
[----:B------:R-:W-:Y:S01]  /*1cde0*/  FFMA.FTZ R14, R119, R88, -R113 ;  /* 0x00000058770e7223 */ /* 0x000fe20000010871 */
[-C--:B------:R-:W-:Y:S01]  /*1cdf0*/  FMUL.FTZ R37, R37, R5.reuse ;  /* 0x0000000525257220 */ /* 0x080fe20000410000 */
[----:B------:R-:W-:Y:S01]  /*1ce00*/  FADD.FTZ R115, R186, R115 ;  /* 0x00000073ba737221 */ /* 0x000fe20000010000 */
[----:B------:R-:W-:Y:S01]  /*1ce10*/  FADD.FTZ R114, R185, R114 ;  /* 0x00000072b9727221 */ /* 0x000fe20000010000 */
[-C--:B------:R-:W-:Y:S01]  /*1ce20*/  FMUL.FTZ R40, R40, R5.reuse ;  /* 0x0000000528287220 */ /* 0x080fe20000410000 */
[----:B------:R-:W1:Y:S01]  /*1ce30*/  MUFU.EX2 R11, R11 ;  /* 0x0000000b000b7308 */ /* 0x000e620000000800 */
[----:B------:R-:W-:Y:S01]  /*1ce40*/  FADD.FTZ R115, R152, R115 ;  /* 0x0000007398737221 */ /* 0x000fe20000010000 */
[----:B------:R-:W-:Y:S01]  /*1ce50*/  FADD.FTZ R114, R117, R114 ;  /* 0x0000007275727221 */ /* 0x000fe20000010000 */
[-C--:B------:R-:W-:Y:S01]  /*1ce60*/  FMUL.FTZ R41, R41, R5.reuse ;  /* 0x0000000529297220 */ /* 0x080fe20000410000 */
[-C--:B------:R-:W-:Y:S01]  /*1ce70*/  FMUL.FTZ R44, R44, R5.reuse ;  /* 0x000000052c2c7220 */ /* 0x080fe20000410000 */
[----:B------:R-:W-:Y:S01]  /*1ce80*/  FADD.FTZ R115, R188, R115 ;  /* 0x00000073bc737221 */ /* 0x000fe20000010000 */
[----:B------:R-:W-:Y:S01]  /*1ce90*/  FADD.FTZ R119, R187, R114 ;  /* 0x00000072bb777221 */ /* 0x000fe20000010000 */
[-C--:B------:R-:W-:Y:S01]  /*1cea0*/  FMUL.FTZ R45, R45, R5.reuse ;  /* 0x000000052d2d7220 */ /* 0x080fe20000410000 */
[----:B------:R-:W2:Y:S01]  /*1ceb0*/  MUFU.EX2 R14, R14 ;  /* 0x0000000e000e7308 */ /* 0x000ea20000000800 */
[----:B------:R-:W-:Y:S01]  /*1cec0*/  FADD.FTZ R115, R144, R115 ;  /* 0x0000007390737221 */ /* 0x000fe20000010000 */
[----:B------:R-:W-:Y:S01]  /*1ced0*/  FADD.FTZ R106, R124, R119 ;  /* 0x000000777c6a7221 */ /* 0x000fe20000010000 */
[-C--:B------:R-:W-:Y:S01]  /*1cee0*/  FMUL.FTZ R48, R48, R5.reuse ;  /* 0x0000000530307220 */ /* 0x080fe20000410000 */
[-C--:B------:R-:W-:Y:S01]  /*1cef0*/  FMUL.FTZ R49, R49, R5.reuse ;  /* 0x0000000531317220 */ /* 0x080fe20000410000 */
        /* <DEDUP_REMOVED lines=27> */
[----:B------:R-:W3:Y:S01]  /*1d0b0*/  MUFU.EX2 R6, R107 ;  /* 0x0000006b00067308 */ /* 0x000ee20000000800 */
[-C--:B------:R-:W-:Y:S01]  /*1d0c0*/  FMUL.FTZ R77, R77, R5.reuse ;  /* 0x000000054d4d7220 */ /* 0x080fe20000410000 */
[----:B------:R-:W-:Y:S01]  /*1d0d0*/  FADD.FTZ R110, R133, R110 ;  /* 0x0000006e856e7221 */ /* 0x000fe20000010000 */
[----:B------:R-:W-:Y:S01]  /*1d0e0*/  FADD.FTZ R15, R129, R20 ;  /* 0x00000014810f7221 */ /* 0x000fe20000010000 */
[-C--:B------:R-:W-:Y:S01]  /*1d0f0*/  FMUL.FTZ R80, R80, R5.reuse ;  /* 0x0000000550507220 */ /* 0x080fe20000410000 */
[----:B------:R-:W-:Y:S01]  /*1d100*/  FMUL.FTZ R81, R81, R5 ;  /* 0x0000000551517220 */ /* 0x000fe20000410000 */
[----:B------:R-:W-:Y:S01]  /*1d110*/  FADD.FTZ R9, R197, R110 ;  /* 0x0000006ec5097221 */ /* 0x000fe20000010000 */
[----:B------:R-:W-:Y:S01]  /*1d120*/  FADD.FTZ R15, R198, R15 ;  /* 0x0000000fc60f7221 */ /* 0x000fe20000010000 */
[----:B------:R-:W-:Y:S01]  /*1d130*/  F2FP.BF16.F32.PACK_AB R197, R8, R197 ;  /* 0x000000c508c5723e */ /* 0x000fe200000010ff */
[-C--:B------:R-:W-:Y:S01]  /*1d140*/  FMUL.FTZ R84, R84, R5.reuse ;  /* 0x0000000554547220 */ /* 0x080fe20000410000 */
[----:B------:R-:W-:Y:S01]  /*1d150*/  FADD.FTZ R20, R8, R9 ;  /* 0x0000000908147221 */ /* 0x000fe20000010000 */
[----:B------:R-:W-:Y:S01]  /*1d160*/  FADD.FTZ R15, R128, R15 ;  /* 0x0000000f800f7221 */ /* 0x000fe20000010000 */
[----:B------:R-:W-:Y:S01]  /*1d170*/  FMUL.FTZ R85, R85, R5 ;  /* 0x0000000555557220 */ /* 0x000fe20000410000 */
[----:B------:R-:W-:Y:S01]  /*1d180*/  F2FP.BF16.F32.PACK_AB R180, R21, R180 ;  /* 0x000000b415b4723e */ /* 0x000fe200000010ff */
[----:B------:R-:W-:Y:S01]  /*1d190*/  FADD.FTZ R9, R199, R20 ;  /* 0x00000014c7097221 */ /* 0x000fe20000010000 */
[----:B------:R-:W-:Y:S01]  /*1d1a0*/  FADD.FTZ R15, R200, R15 ;  /* 0x0000000fc80f7221 */ /* 0x000fe20000010000 */
[----:B------:R-:W-:Y:S01]  /*1d1b0*/  F2FP.BF16.F32.PACK_AB R182, R160, R182 ;  /* 0x000000b6a0b6723e */ /* 0x000fe200000010ff */
[----:B------:R-:W-:Y:S01]  /*1d1c0*/  FMUL.FTZ R26, R26, R93 ;  /* 0x0000005d1a1a7220 */ /* 0x000fe20000410000 */
[----:B------:R-:W-:Y:S01]  /*1d1d0*/  FADD.FTZ R20, R10, R9 ;  /* 0x000000090a147221 */ /* 0x000fe20000010000 */
[----:B------:R-:W-:Y:S01]  /*1d1e0*/  FADD.FTZ R15, R120, R15 ;  /* 0x0000000f780f7221 */ /* 0x000fe20000010000 */
[----:B------:R-:W-:Y:S01]  /*1d1f0*/  F2FP.BF16.F32.PACK_AB R183, R141, R183 ;  /* 0x000000b78db7723e */ /* 0x000fe200000010ff */
[----:B------:R-:W-:Y:S01]  /*1d200*/  FMUL.FTZ R27, R27, R93 ;  /* 0x0000005d1b1b7220 */ /* 0x000fe20000410000 */
[----:B------:R-:W-:Y:S01]  /*1d210*/  FADD.FTZ R9, R201, R20 ;  /* 0x00000014c9097221 */ /* 0x000fe20000010000 */
[----:B------:R-:W-:Y:S01]  /*1d220*/  FADD.FTZ R106, R202, R15 ;  /* 0x0000000fca6a7221 */ /* 0x000fe20000010000 */
[----:B------:R-:W-:Y:S01]  /*1d230*/  F2FP.BF16.F32.PACK_AB R201, R0, R201 ;  /* 0x000000c900c9723e */ /* 0x000fe200000010ff */
[-C--:B------:R-:W-:Y:S01]  /*1d240*/  FMUL.FTZ R30, R30, R93.reuse ;  /* 0x0000005d1e1e7220 */ /* 0x080fe20000410000 */
[----:B------:R-:W-:Y:S01]  /*1d250*/  FADD.FTZ R20, R0, R9 ;  /* 0x0000000900147221 */ /* 0x000fe20000010000 */
[----:B------:R-:W-:Y:S01]  /*1d260*/  FADD.FTZ R9, R121, R106 ;  /* 0x0000006a79097221 */ /* 0x000fe20000010000 */
[----:B------:R-:W-:Y:S01]  /*1d270*/  F2FP.BF16.F32.PACK_AB R184, R153, R184 ;  /* 0x000000b899b8723e */ /* 0x000fe200000010ff */
[----:B------:R-:W-:Y:S01]  /*1d280*/  FMUL.FTZ R31, R31, R93 ;  /* 0x0000005d1f1f7220 */ /* 0x000fe20000410000 */
[----:B------:R-:W-:Y:S01]  /*1d290*/  FADD.FTZ R20, R203, R20 ;  /* 0x00000014cb147221 */ /* 0x000fe20000010000 */
[----:B------:R-:W-:Y:S01]  /*1d2a0*/  FADD.FTZ R9, R204, R9 ;  /* 0x00000009cc097221 */ /* 0x000fe20000010000 */
[C---:B0-----:R-:W-:Y:S01]  /*1d2b0*/  F2FP.BF16.F32.PACK_AB R203, R7.reuse, R203 ;  /* 0x000000cb07cb723e */ /* 0x041fe200000010ff */
        /* <DEDUP_REMOVED lines=9> */
[----:B-1----:R-:W-:Y:S01]  /*1d350*/  FADD.FTZ R20, R11, R20 ;  /* 0x000000140b147221 */ /* 0x002fe20000010000 */
[----:B------:R-:W-:Y:S01]  /*1d360*/  FADD.FTZ R9, R12, R9 ;  /* 0x000000090c097221 */ /* 0x000fe20000010000 */
[----:B------:R-:W-:Y:S01]  /*1d370*/  F2FP.BF16.F32.PACK_AB R187, R124, R187 ;  /* 0x000000bb7cbb723e */ /* 0x000fe200000010ff */
[----:B------:R-:W-:Y:S01]  /*1d380*/  FMUL.FTZ R39, R39, R93 ;  /* 0x0000005d27277220 */ /* 0x000fe20000410000 */
[----:B------:R-:W-:Y:S01]  /*1d390*/  FADD.FTZ R15, R207, R20 ;  /* 0x00000014cf0f7221 */ /* 0x000fe20000010000 */
[----:B------:R-:W-:Y:S01]  /*1d3a0*/  FADD.FTZ R9, R208, R9 ;  /* 0x00000009d0097221 */ /* 0x000fe20000010000 */
[----:B--2---:R-:W-:Y:S01]  /*1d3b0*/  F2FP.BF16.F32.PACK_AB R207, R14, R207 ;  /* 0x000000cf0ecf723e */ /* 0x004fe200000010ff */
[-C--:B------:R-:W-:Y:S01]  /*1d3c0*/  FMUL.FTZ R42, R42, R93.reuse ;  /* 0x0000005d2a2a7220 */ /* 0x080fe20000410000 */
[----:B------:R-:W-:Y:S01]  /*1d3d0*/  FADD.FTZ R8, R14, R15 ;  /* 0x0000000f0e087221 */ /* 0x000fe20000010000 */
[----:B------:R-:W-:Y:S01]  /*1d3e0*/  FADD.FTZ R9, R104, R9 ;  /* 0x0000000968097221 */ /* 0x000fe20000010000 */
[----:B------:R-:W-:Y:S01]  /*1d3f0*/  F2FP.BF16.F32.PACK_AB R188, R144, R188 ;  /* 0x000000bc90bc723e */ /* 0x000fe200000010ff */
[----:B------:R-:W-:Y:S01]  /*1d400*/  FMUL.FTZ R43, R43, R93 ;  /* 0x0000005d2b2b7220 */ /* 0x000fe20000410000 */
[----:B------:R-:W-:Y:S01]  /*1d410*/  FADD.FTZ R15, R209, R8 ;  /* 0x00000008d10f7221 */ /* 0x000fe20000010000 */
[----:B------:R-:W-:Y:S01]  /*1d420*/  FADD.FTZ R8, R210, R9 ;  /* 0x00000009d2087221 */ /* 0x000fe20000010000 */
[----:B---3--:R-:W-:Y:S01]  /*1d430*/  F2FP.BF16.F32.PACK_AB R209, R6, R209 ;  /* 0x000000d106d1723e */ /* 0x008fe200000010ff */
        /* <DEDUP_REMOVED lines=38> */
[----:B------:R-:W-:Y:S01]  /*1d6a0*/  F2FP.BF16.F32.PACK_AB R199, R10, R199 ;  /* 0x000000c70ac7723e */ /* 0x000fe200000010ff */
[-C--:B------:R-:W-:Y:S01]  /*1d6b0*/  FMUL.FTZ R66, R66, R93.reuse ;  /* 0x0000005d42427220 */ /* 0x080fe20000410000 */
[----:B------:R-:W-:Y:S01]  /*1d6c0*/  F2FP.BF16.F32.PACK_AB R200, R120, R200 ;  /* 0x000000c878c8723e */ /* 0x000fe200000010ff */
[----:B------:R-:W-:Y:S01]  /*1d6d0*/  FADD.FTZ R0, R95, R7 ;  /* 0x000000075f007221 */ /* 0x000fe20000010000 */
[----:B------:R-:W-:Y:S01]  /*1d6e0*/  F2FP.BF16.F32.PACK_AB R202, R121, R202 ;  /* 0x000000ca79ca723e */ /* 0x000fe200000010ff */
[-C--:B------:R-:W-:Y:S01]  /*1d6f0*/  FMUL.FTZ R67, R67, R93.reuse ;  /* 0x0000005d43437220 */ /* 0x080fe20000410000 */
        /* <DEDUP_REMOVED lines=18> */
[----:B------:R-:W-:Y:S01]  /*1d820*/  FMUL.FTZ R87, R87, R93 ;  /* 0x0000005d57577220 */ /* 0x000fe20000410000 */
[----:B------:R-:W-:-:S02]  /*1d830*/  IMAD.MOV.U32 R6, RZ, RZ, R229 ;  /* 0x000000ffff067224 */ /* 0x000fc400078e00e5 */
[----:B------:R-:W-:Y:S02]  /*1d840*/  IMAD.MOV.U32 R7, RZ, RZ, R222 ;  /* 0x000000ffff077224 */ /* 0x000fe400078e00de */
[----:B------:R-:W-:Y:S02]  /*1d850*/  IMAD.MOV.U32 R4, RZ, RZ, R92 ;  /* 0x000000ffff047224 */ /* 0x000fe400078e005c */
[----:B------:R-:W-:Y:S01]  /*1d860*/  IMAD.MOV.U32 R5, RZ, RZ, R89 ;  /* 0x000000ffff057224 */ /* 0x000fe200078e0059 */
[----:B------:R-:W-:Y:S06]  /*1d870*/  @P2 BRA `(.L_x_7476) ;  /* 0xffffff9800942947 */ /* 0x000fec000383ffff */
.L_x_7466:
[----:B------:R-:W-:Y:S05]  /*1d880*/  WARPSYNC.ALL ;  /* 0x0000000000007948 */ /* 0x000fea0003800000 */
[----:B------:R-:W-:Y:S06]  /*1d890*/  BAR.ARV 0x8, 0x180 ;  /* 0x0206000000007b1d */ /* 0x000fec0000002000 */
[----:B------:R-:W-:Y:S05]  /*1d8a0*/  @!P0 BRA `(.L_x_7477) ;  /* 0x0000000000048947 */ /* 0x000fea0003800000 */
[----:B------:R-:W-:Y:S01]  /*1d8b0*/  BPT.TRAP 0x1 ;  /* 0x000000040000795c */ /* 0x000fe20000300000 */
.L_x_7477:
[----:B------:R-:W-:Y:S01]  /*1d8c0*/  IMAD R10, R222, 0x8, R2 ;  /* 0x00000008de0a7824 */ /* 0x000fe200078e0202 */
[----:B------:R-:W-:-:S04]  /*1d8d0*/  SHF.L.U32 R3, R229, 0x1f, RZ ;  /* 0x0000001fe5037819 */ /* 0x000fc800000006ff */
[----:B------:R0:W1:Y:S01]  /*1d8e0*/  SYNCS.PHASECHK.TRANS64.TRYWAIT P2, [R10+URZ+0x34850], R3 ;  /* 0x034850030a0075a7 */ /* 0x000062000804017f */
[----:B------:R-:W-:Y:S05]  /*1d8f0*/  @!P0 BRA `(.L_x_7478) ;  /* 0x0000000000048947 */ /* 0x000fea0003800000 */
[----:B------:R-:W-:Y:S01]  /*1d900*/  BPT.TRAP 0x1 ;  /* 0x000000040000795c */ /* 0x000fe20000300000 */
.L_x_7478:
[----:B------:R-:W-:-:S05]  /*1d910*/  VIADD R2, R2, 0x400 ;  /* 0x0000040002027836 */ /* 0x000fca0000000000 */
[----:B------:R-:W-:-:S04]  /*1d920*/  SHF.R.U32.HI R2, RZ, 0x4, R2 ;  /* 0x00000004ff027819 */ /* 0x000fc80000011602 */
[----:B------:R-:W-:-:S04]  /*1d930*/  LOP3.LUT R2, R2, 0x3fff, RZ, 0xc0, !PT ;  /* 0x00003fff02027812 */ /* 0x000fc800078ec0ff */
[----:B------:R-:W-:Y:S01]  /*1d940*/  LOP3.LUT R5, R2, 0x5800000, RZ, 0xfc, !PT ;  /* 0x0580000002057812 */ /* 0x000fe200078efcff */
[----:B-1----:R-:W-:Y:S06]  /*1d950*/  @P2 BRA `(.L_x_7479) ;  /* 0x0000000000082947 */ /* 0x002fec0003800000 */
[----:B------:R-:W1:Y:S02]  /*1d960*/  SYNCS.PHASECHK.TRANS64.TRYWAIT P0, [R10+URZ+0x34850], R3 ;  /* 0x034850030a0075a7 */ /* 0x000e64000800017f */
[----:B-1----:R-:W-:Y:S05]  /*1d970*/  @!P0 BRA `(.L_x_7480) ;  /* 0x000000a800148947 */ /* 0x002fea0003800000 */
.L_x_7479:
[----:B------:R-:W-:Y:S01]  /*1d980*/  IMAD R2, R222, 0xb00, R5 ;  /* 0x00000b00de027824 */ /* 0x000fe200078e0205 */
[----:B------:R-:W2:Y:S01]  /*1d990*/  LDL.LU R13, [R1+0x60] ;  /* 0x00006000010d7983 */ /* 0x000ea20000300800 */
[----:B01----:R-:W-:Y:S01]  /*1d9a0*/  IMAD.MOV.U32 R3, RZ, RZ, 0x40000040 ;  /* 0x40000040ff037424 */ /* 0x003fe200078e00ff */
[----:B------:R-:W-:Y:S05]  /*1d9b0*/  WARPSYNC.ALL ;  /* 0x0000000000007948 */ /* 0x000fea0003800000 */
[C---:B------:R-:W-:Y:S01]  /*1d9c0*/  R2UR UR6, R2.reuse ;  /* 0x00000000020672ca */ /* 0x040fe200000e0000 */
[----:B------:R-:W-:Y:S01]  /*1d9d0*/  WARPGROUP.ARRIVE ;  /* 0x00000000000079c5 */ /* 0x000fe20000000000 */
[----:B------:R-:W-:Y:S01]  /*1d9e0*/  R2UR UR7, R3 ;  /* 0x00000000030772ca */ /* 0x000fe200000e0000 */
[----:B------:R-:W-:-:S02]  /*1d9f0*/  VIADD R4, R2, 0x80 ;  /* 0x0000008002047836 */ /* 0x000fc40000000000 */
[----:B------:R-:W-:Y:S02]  /*1da00*/  IMAD.MOV.U32 R5, RZ, RZ, 0x40000040 ;  /* 0x40000040ff057424 */ /* 0x000fe400078e00ff */
[----:B------:R-:W-:Y:S02]  /*1da10*/  IMAD.MOV.U32 R3, RZ, RZ, 0x40000040 ;  /* 0x40000040ff037424 */ /* 0x000fe400078e00ff */
[----:B------:R-:W-:Y:S02]  /*1da20*/  IMAD.MOV.U32 R7, RZ, RZ, RZ ;  /* 0x000000ffff077224 */ /* 0x000fe400078e00ff */
[----:B------:R-:W-:Y:S02]  /*1da30*/  VIADD R222, R222, 0x1 ;  /* 0x00000001dede7836 */ /* 0x000fe40000000000 */
[----:B------:R-:W-:Y:S02]  /*1da40*/  @!P1 VIADD R10, R10, 0x34860 ;  /* 0x000348600a0a9836 */ /* 0x000fe40000000000 */
[----:B------:R-:W-:Y:S01]  /*1da50*/  HGMMA.64x128x16.F32.BF16 R24, R176, gdesc[UR4].tnspB, R24, gsb0 ;  /* 0x41e00004b0187df0 */ /* 0x000fe20008001818 */
[----:B------:R-:W-:Y:S01]  /*1da60*/  R2UR UR6, R4 ;  /* 0x00000000040672ca */ /* 0x000fe200000e0000 */
[----:B------:R-:W-:Y:S01]  /*1da70*/  VIADD R4, R2, 0x100 ;  /* 0x0000010002047836 */ /* 0x000fe20000000000 */
[----:B------:R-:W-:Y:S01]  /*1da80*/  R2UR UR7, R5 ;  /* 0x00000000050772ca */ /* 0x000fe200000e0000 */
[----:B------:R-:W-:Y:S01]  /*1da90*/  IMAD.MOV.U32 R5, RZ, RZ, 0x40000040 ;  /* 0x40000040ff057424 */ /* 0x000fe200078e00ff */
[----:B------:R-:W-:-:S02]  /*1daa0*/  ISETP.NE.AND P0, PT, R222, 0x2, PT ;  /* 0x00000002de00780c */ /* 0x000fc40003f05270 */
[----:B------:R-:W-:Y:S02]  /*1dab0*/  @!P1 PRMT R10, RZ, 0x654, R10 ;  /* 0x00000654ff0a9816 */ /* 0x000fe4000000000a */
[----:B------:R-:W-:Y:S01]  /*1dac0*/  SEL R222, R222, RZ, P0 ;  /* 0x000000ffdede7207 */ /* 0x000fe20000000000 */
[----:B------:R-:W-:Y:S02]  /*1dad0*/  WARPGROUP.DEPBAR.LE gsb0, 0x0 ;  /* 0x00008000000079c5 */ /* 0x000fe40000010000 */
[----:B------:R-:W-:-:S06]  /*1dae0*/  WARPGROUP.ARRIVE ;  /* 0x00000000000079c5 */ /* 0x000fcc0000000000 */
[----:B------:R-:W-:Y:S01]  /*1daf0*/  HGMMA.64x128x16.F32.BF16 R24, R180, gdesc[UR4].tnspB, R24, gsb0 ;  /* 0x41e00004b4187df0 */ /* 0x000fe20008001818 */
        /* <DEDUP_REMOVED lines=53> */
[----:B------:R-:W-:Y:S02]  /*1de50*/  R2UR UR7, R5 ;  /* 0x00000000050772ca */ /* 0x000fe400000e0000 */
[----:B------:R-:W0:Y:S02]  /*1de60*/  SHFL.BFLY PT, R5, R0, 0x2, 0x1f ;  /* 0x0c401f0000057f89 */ /* 0x000e2400000e0000 */
[----:B0-----:R-:W-:Y:S01]  /*1de70*/  FADD.FTZ R5, R5, R0 ;  /* 0x0000000005057221 */ /* 0x001fe20000010000 */
[----:B------:R-:W-:-:S04]  /*1de80*/  SEL R0, RZ, 0x1, P0 ;  /* 0x00000001ff007807 */ /* 0x000fc80000000000 */
[----:B------:R-:W0:Y:S01]  /*1de90*/  SHFL.BFLY PT, R4, R5, 0x1, 0x1f ;  /* 0x0c201f0005047f89 */ /* 0x000e2200000e0000 */
[----:B------:R-:W-:Y:S01]  /*1dea0*/  LOP3.LUT R229, R229, R0, RZ, 0x3c, !PT ;  /* 0x00000000e5e57212 */ /* 0x000fe200078e3cff */
[----:B------:R-:W-:Y:S02]  /*1deb0*/  IMAD.MOV.U32 R0, RZ, RZ, -0x800000 ;  /* 0xff800000ff007424 */ /* 0x000fe400078e00ff */
[----:B0-----:R-:W-:-:S05]  /*1dec0*/  FADD.FTZ R12, R5, R4 ;  /* 0x00000004050c7221 */ /* 0x001fca0000010000 */
[----:B------:R-:W-:-:S13]  /*1ded0*/  FSETP.NE.FTZ.AND P3, PT, R12, RZ, PT ;  /* 0x000000ff0c00720b */ /* 0x000fda0003f75000 */
[----:B------:R-:W0:Y:S08]  /*1dee0*/  @P3 MUFU.LG2 R8, R12 ;  /* 0x0000000c00083308 */ /* 0x000e300000000c00 */
[----:B------:R-:W-:Y:S01]  /*1def0*/  @P3 MUFU.RCP R7, R12 ;  /* 0x0000000c00073308 */ /* 0x000fe20000001000 */
[----:B0-----:R-:W-:Y:S01]  /*1df00*/  @P3 FMUL.FTZ R9, R8, 0.69314718246459960938 ;  /* 0x3f31721808093820 */ /* 0x001fe20000410000 */
[----:B------:R-:W-:-:S02]  /*1df10*/  WARPGROUP.DEPBAR.LE gsb0, 0x0 ;  /* 0x00008000000079c5 */ /* 0x000fc40000010000 */
[----:B------:R-:W-:-:S06]  /*1df20*/  WARPGROUP.ARRIVE ;  /* 0x00000000000079c5 */ /* 0x000fcc0000000000 */
[----:B------:R-:W-:Y:S01]  /*1df30*/  HGMMA.64x128x16.F32.BF16 R24, R212, gdesc[UR4].tnspB, R24, gsb0 ;  /* 0x41e00004d4187df0 */ /* 0x000fe20008001818 */
[----:B------:R-:W-:Y:S02]  /*1df40*/  R2UR UR6, R2 ;  /* 0x00000000020672ca */ /* 0x000fe400000e0000 */
[----:B------:R-:W-:Y:S02]  /*1df50*/  R2UR UR7, R3 ;  /* 0x00000000030772ca */ /* 0x000fe400000e0000 */
[----:B------:R-:W0:Y:S02]  /*1df60*/  SHFL.BFLY PT, R3, R14, 0x2, 0x1f ;  /* 0x0c401f000e037f89 */ /* 0x000e2400000e0000 */
[----:B0-----:R-:W-:-:S05]  /*1df70*/  FADD.FTZ R3, R3, R14 ;  /* 0x0000000e03037221 */ /* 0x001fca0000010000 */
[----:B------:R-:W0:Y:S02]  /*1df80*/  SHFL.BFLY PT, R2, R3, 0x1, 0x1f ;  /* 0x0c201f0003027f89 */ /* 0x000e2400000e0000 */
[----:B0-----:R-:W-:Y:S01]  /*1df90*/  FADD.FTZ R11, R3, R2 ;  /* 0x00000002030b7221 */ /* 0x001fe20000010000 */
[----:B------:R-:W-:Y:S02]  /*1dfa0*/  IMAD.MOV.U32 R2, RZ, RZ, RZ ;  /* 0x000000ffff027224 */ /* 0x000fe400078e00ff */
[----:B------:R-:W-:Y:S02]  /*1dfb0*/  IMAD.MOV.U32 R3, RZ, RZ, -0x800000 ;  /* 0xff800000ff037424 */ /* 0x000fe400078e00ff */
[----:B------:R-:W-:-:S13]  /*1dfc0*/  FSETP.NE.FTZ.AND P2, PT, R11, RZ, PT ;  /* 0x000000ff0b00720b */ /* 0x000fda0003f55000 */
[----:B------:R-:W0:Y:S01]  /*1dfd0*/  @P2 MUFU.LG2 R6, R11 ;  /* 0x0000000b00062308 */ /* 0x000e220000000c00 */
[C---:B------:R-:W-:Y:S01]  /*1dfe0*/  @P2 FMUL.FTZ R4, R88.reuse, 0.69314718246459960938 ;  /* 0x3f31721858042820 */ /* 0x040fe20000410000 */
[----:B------:R-:W-:-:S04]  /*1dff0*/  @P3 FMUL.FTZ R88, R88, 0.69314718246459960938 ;  /* 0x3f31721858583820 */ /* 0x000fc80000410000 */
[----:B------:R-:W-:Y:S02]  /*1e000*/  @P3 FFMA.FTZ R0, R88, R92, R9 ;  /* 0x0000005c58003223 */ /* 0x000fe40000010009 */
[----:B------:R-:W1:Y:S01]  /*1e010*/  @P2 MUFU.RCP R2, R11 ;  /* 0x0000000b00022308 */ /* 0x000e620000001000 */
[----:B0-----:R-:W-:-:S04]  /*1e020*/  @P2 FMUL.FTZ R5, R6, 0.69314718246459960938 ;  /* 0x3f31721806052820 */ /* 0x001fc80000410000 */
[----:B------:R-:W-:Y:S01]  /*1e030*/  @P2 FFMA.FTZ R3, R4, R89, R5 ;  /* 0x0000005904032223 */ /* 0x000fe20000010005 */
[----:B------:R-:W-:Y:S02]  /*1e040*/  WARPGROUP.DEPBAR.LE gsb0, 0x0 ;  /* 0x00008000000079c5 */ /* 0x000fe40000010000 */
[----:B------:R-:W-:-:S06]  /*1e050*/  WARPGROUP.ARRIVE ;  /* 0x00000000000079c5 */ /* 0x000fcc0000000000 */
[----:B------:R-:W-:Y:S03]  /*1e060*/  HGMMA.64x128x16.F32.BF16 R24, R216, gdesc[UR4].tnspB, R24, gsb0 ;  /* 0x41e00004d8187df0 */ /* 0x000fe60008001818 */
[----:B------:R-:W-:Y:S02]  /*1e070*/  WARPGROUP.DEPBAR.LE gsb0, 0x0 ;  /* 0x00008000000079c5 */ /* 0x000fe40000010000 */
        /* <DEDUP_REMOVED lines=45> */
[----:B------:R-:W-:Y:S01]  /*1e350*/  FMUL.FTZ R61, R61, R2 ;  /* 0x000000023d3d7220 */ /* 0x000fe20000410000 */
[----:B------:R-:W-:Y:S01]  /*1e360*/  PLOP3.LUT P1, PT, PT, PT, PT, 0x8, 0x0 ;  /* 0x000000000000781c */ /* 0x000fe20003f2e170 */
        /* <DEDUP_REMOVED lines=19> */
.L_x_7420:
[----:B------:R-:W2:Y:S04]  /*1e4a0*/  LDL R82, [R1+0x5c] ;  /* 0x00005c0001527983 */ /* 0x000ea80000100800 */
[----:B------:R-:W2:Y:S01]  /*1e4b0*/  LDL R78, [R1+0x68] ;  /* 0x00006800014e7983 */ /* 0x000ea20000100800 */
[----:B------:R-:W-:Y:S05]  /*1e4c0*/  WARPSYNC.ALL ;  /* 0x0000000000007948 */ /* 0x000fea0003800000 */
[----:B------:R-:W0:Y:S01]  /*1e4d0*/  S2UR UR5, SR_CgaCtaId ;  /* 0x00000000000579c3 */ /* 0x000e220000008800 */
[----:B------:R-:W-:Y:S01]  /*1e4e0*/  UMOV UR4, 0x400 ;  /* 0x0000040000047882 */ /* 0x000fe20000000000 */
[----:B------:R-:W-:Y:S01]  /*1e4f0*/  BSSY B0, `(.L_x_7481) ;  /* 0x0000228000007945 */ /* 0x000fe20003800000 */
[----:B------:R-:W-:Y:S01]  /*1e500*/  SHF.R.S32.HI R48, RZ, 0x1f, R221 ;  /* 0x0000001fff307819 */ /* 0x000fe200000114dd */
[----:B0-----:R-:W-:-:S06]  /*1e510*/  ULEA UR4, UR5, UR4, 0x18 ;  /* 0x0000000405047291 */ /* 0x001fcc000f8ec03f */
[----:B------:R-:W-:Y:S01]  /*1e520*/  IMAD.U32 R2, RZ, RZ, UR4 ;  /* 0x00000004ff027e24 */ /* 0x000fe2000f8e00ff */
[----:B------:R-:W-:Y:S06]  /*1e530*/  BAR.SYNC.DEFER_BLOCKING 0x5, 0x180 ;  /* 0x0146000000007b1d */ /* 0x000fec0000010000 */
[----:B------:R0:W1:Y:S02]  /*1e540*/  LDS.128 R28, [R2+0x348d0] ;  /* 0x0348d000021c7984 */ /* 0x0000640000000c00 */
[----:B------:R-:W-:Y:S06]  /*1e550*/  BAR.ARV 0x4, 0x180 ;  /* 0x0106000000007b1d */ /* 0x000fec0000002000 */
[----:B--2---:R-:W-:Y:S01]  /*1e560*/  SHF.L.U64.HI R74, R82, 0x2, R78 ;  /* 0x00000002524a7819 */ /* 0x004fe2000001024e */
[----:B01----:R-:W-:Y:S06]  /*1e570*/  @P1 BRA `(.L_x_7482) ;  /* 0x00000014006c1947 */ /* 0x003fec0003800000 */
[----:B------:R-:W2:Y:S04]  /*1e580*/  LDL R4, [R1+0x8c] ;  /* 0x00008c0001047983 */ /* 0x000ea80000100800 */
[----:B------:R-:W3:Y:S04]  /*1e590*/  LDL.LU R112, [R1+0x58] ;  /* 0x0000580001707983 */ /* 0x000ee80000300800 */
[----:B------:R-:W4:Y:S04]  /*1e5a0*/  LDL R111, [R1+0x88] ;  /* 0x00008800016f7983 */ /* 0x000f280000100800 */
[----:B------:R-:W4:Y:S01]  /*1e5b0*/  LDL R86, [R1+0x64] ;  /* 0x0000640001567983 */ /* 0x000f220000100800 */
[----:B------:R-:W0:Y:S01]  /*1e5c0*/  S2R R5, SR_SWINHI ;  /* 0x0000000000057919 */ /* 0x000e220000002f00 */
[----:B------:R-:W-:Y:S05]  /*1e5d0*/  WARPSYNC.ALL ;  /* 0x0000000000007948 */ /* 0x000fea0003800000 */
[----:B------:R-:W-:Y:S01]  /*1e5e0*/  F2FP.BF16.F32.PACK_AB R36, R57, R36 ;  /* 0x000000243924723e */ /* 0x000fe200000010ff */
[----:B------:R-:W-:Y:S01]  /*1e5f0*/  ULDC.64 UR4, c[0x0][0xc00] ;  /* 0x0003000000047ab9 */ /* 0x000fe20000000a00 */
[----:B------:R-:W1:Y:S01]  /*1e600*/  LDC R57, c[0x0][0xbe8] ;  /* 0x0002fa00ff397b82 */ /* 0x000e620000000800 */
[----:B------:R-:W-:-:S02]  /*1e610*/  MOV R20, R2 ;  /* 0x0000000200147202 */ /* 0x000fc40000000f00 */
[----:B0-----:R-:W-:Y:S02]  /*1e620*/  MOV R21, R5 ;  /* 0x0000000500157202 */ /* 0x001fe40000000f00 */
[----:B------:R-:W-:Y:S02]  /*1e630*/  F2FP.BF16.F32.PACK_AB R10, R103, R10 ;  /* 0x0000000a670a723e */ /* 0x000fe400000010ff */
[----:B------:R-:W-:Y:S02]  /*1e640*/  F2FP.BF16.F32.PACK_AB R35, R35, R54 ;  /* 0x000000362323723e */ /* 0x000fe400000010ff */
[----:B------:R-:W-:Y:S01]  /*1e650*/  F2FP.BF16.F32.PACK_AB R39, R39, R50 ;  /* 0x000000322727723e */ /* 0x000fe200000010ff */
[----:B------:R-:W-:Y:S01]  /*1e660*/  IMAD.MOV.U32 R50, RZ, RZ, RZ ;  /* 0x000000ffff327224 */ /* 0x000fe200078e00ff */
[----:B------:R-:W-:Y:S01]  /*1e670*/  ULDC.64 UR6, c[0x0][0x208] ;  /* 0x0000820000067ab9 */ /* 0x000fe20000000a00 */
[----:B------:R-:W-:Y:S01]  /*1e680*/  BAR.SYNC.DEFER_BLOCKING 0x1, 0x100 ;  /* 0x0044000000007b1d */ /* 0x000fe20000010000 */
[----:B--2---:R-:W-:-:S03]  /*1e690*/  IMAD.WIDE R8, R4, 0x2, R20 ;  /* 0x0000000204087825 */ /* 0x004fc600078e0214 */
[C---:B------:R-:W-:Y:S02]  /*1e6a0*/  IADD3 R63, P5, R8.reuse, 0x20, RZ ;  /* 0x00000020083f7810 */ /* 0x040fe40007fbe0ff */
[----:B------:R-:W-:-:S03]  /*1e6b0*/  LOP3.LUT R33, R8, 0x380, RZ, 0xc0, !PT ;  /* 0x0000038008217812 */ /* 0x000fc600078ec0ff */
[----:B------:R-:W-:Y:S01]  /*1e6c0*/  IMAD.X R5, RZ, RZ, R9, P5 ;  /* 0x000000ffff057224 */ /* 0x000fe200028e0609 */
[C---:B------:R-:W-:Y:S02]  /*1e6d0*/  IADD3 R109, P5, R8.reuse, 0x4060, RZ ;  /* 0x00004060086d7810 */ /* 0x040fe40007fbe0ff */
[C---:B------:R-:W-:Y:S02]  /*1e6e0*/  IADD3 R67, P0, R8.reuse, 0x40, RZ ;  /* 0x0000004008437810 */ /* 0x040fe40007f1e0ff */
[----:B------:R-:W-:Y:S02]  /*1e6f0*/  LOP3.LUT R28, R109, 0x380, RZ, 0xc0, !PT ;  /* 0x000003806d1c7812 */ /* 0x000fe400078ec0ff */
[----:B------:R-:W-:Y:S02]  /*1e700*/  SHF.R.U64 R33, R33, 0x3, RZ ;  /* 0x0000000321217819 */ /* 0x000fe400000012ff */
[----:B------:R-:W-:Y:S02]  /*1e710*/  IADD3 R71, P1, R8, 0x60, RZ ;  /* 0x0000006008477810 */ /* 0x000fe40007f3e0ff */
[----:B------:R-:W-:-:S02]  /*1e720*/  LOP3.LUT R4, R63, 0x380, RZ, 0xc0, !PT ;  /* 0x000003803f047812 */ /* 0x000fc400078ec0ff */
[----:B------:R-:W-:Y:S02]  /*1e730*/  LOP3.LUT R6, R67, 0x380, RZ, 0xc0, !PT ;  /* 0x0000038043067812 */ /* 0x000fe400078ec0ff */
[C---:B------:R-:W-:Y:S02]  /*1e740*/  IADD3 R75, P2, R8.reuse, 0x4000, RZ ;  /* 0x00004000084b7810 */ /* 0x040fe40007f5e0ff */
[C---:B------:R-:W-:Y:S02]  /*1e750*/  IADD3 R79, P3, R8.reuse, 0x4020, RZ ;  /* 0x00004020084f7810 */ /* 0x040fe40007f7e0ff */
[----:B------:R-:W-:Y:S02]  /*1e760*/  IADD3 R83, P4, R8, 0x4040, RZ ;  /* 0x0000404008537810 */ /* 0x000fe40007f9e0ff */
[----:B------:R-:W-:Y:S02]  /*1e770*/  SHF.R.U64 R28, R28, 0x3, RZ ;  /* 0x000000031c1c7819 */ /* 0x000fe400000012ff */
[----:B------:R-:W-:-:S02]  /*1e780*/  LOP3.LUT R8, R33, R8, RZ, 0x3c, !PT ;  /* 0x0000000821087212 */ /* 0x000fc400078e3cff */
[----:B------:R-:W-:Y:S02]  /*1e790*/  LOP3.LUT R12, R71, 0x380, RZ, 0xc0, !PT ;  /* 0x00000380470c7812 */ /* 0x000fe400078ec0ff */
[----:B------:R-:W-:Y:S02]  /*1e7a0*/  SHF.R.U64 R4, R4, 0x3, RZ ;  /* 0x0000000304047819 */ /* 0x000fe400000012ff */
[----:B------:R-:W-:Y:S02]  /*1e7b0*/  SHF.R.U64 R6, R6, 0x3, RZ ;  /* 0x0000000306067819 */ /* 0x000fe400000012ff */
[----:B------:R-:W-:Y:S01]  /*1e7c0*/  LOP3.LUT R32, R28, R109, RZ, 0x3c, !PT ;  /* 0x0000006d1c207212 */ /* 0x000fe200078e3cff */
[--C-:B------:R-:W-:Y:S01]  /*1e7d0*/  IMAD.X R7, RZ, RZ, R9.reuse, P0 ;  /* 0x000000ffff077224 */ /* 0x100fe200000e0609 */
[----:B------:R-:W-:Y:S01]  /*1e7e0*/  MOV R28, R8 ;  /* 0x00000008001c7202 */ /* 0x000fe20000000f00 */
[--C-:B------:R-:W-:Y:S01]  /*1e7f0*/  IMAD.X R13, RZ, RZ, R9.reuse, P1 ;  /* 0x000000ffff0d7224 */ /* 0x100fe200008e0609 */
[----:B------:R-:W-:Y:S01]  /*1e800*/  SHF.R.U64 R12, R12, 0x3, RZ ;  /* 0x000000030c0c7819 */ /* 0x000fe200000012ff */
[--C-:B------:R-:W-:Y:S01]  /*1e810*/  IMAD.X R15, RZ, RZ, R9.reuse, P2 ;  /* 0x000000ffff0f7224 */ /* 0x100fe200010e0609 */
[----:B------:R-:W-:Y:S01]  /*1e820*/  F2FP.BF16.F32.PACK_AB R8, R104, R11 ;  /* 0x0000000b6808723e */ /* 0x000fe200000010ff */
[--C-:B------:R-:W-:Y:S01]  /*1e830*/  IMAD.X R25, RZ, RZ, R9.reuse, P3 ;  /* 0x000000ffff197224 */ /* 0x100fe200018e0609 */
[----:B------:R-:W-:Y:S01]  /*1e840*/  LOP3.LUT R4, R4, R63, RZ, 0x3c, !PT ;  /* 0x0000003f04047212 */ /* 0x000fe200078e3cff */
[--C-:B------:R-:W-:Y:S01]  /*1e850*/  IMAD.X R27, RZ, RZ, R9.reuse, P4 ;  /* 0x000000ffff1b7224 */ /* 0x100fe200020e0609 */
[----:B------:R-:W-:Y:S01]  /*1e860*/  LOP3.LUT R6, R6, R67, RZ, 0x3c, !PT ;  /* 0x0000004306067212 */ /* 0x000fe200078e3cff */
[----:B------:R-:W-:Y:S01]  /*1e870*/  IMAD.X R33, RZ, RZ, R9, P5 ;  /* 0x000000ffff217224 */ /* 0x000fe200028e0609 */
[----:B------:R-:W-:-:S02]  /*1e880*/  LOP3.LUT R14, R75, 0x380, RZ, 0xc0, !PT ;  /* 0x000003804b0e7812 */ /* 0x000fc400078ec0ff */
[----:B------:R-:W-:Y:S02]  /*1e890*/  F2FP.BF16.F32.PACK_AB R9, R107, R110 ;  /* 0x0000006e6b09723e */ /* 0x000fe400000010ff */
[----:B------:R-:W-:Y:S02]  /*1e8a0*/  F2FP.BF16.F32.PACK_AB R11, R105, R108 ;  /* 0x0000006c690b723e */ /* 0x000fe400000010ff */
[----:B------:R-:W-:Y:S02]  /*1e8b0*/  LOP3.LUT R24, R79, 0x380, RZ, 0xc0, !PT ;  /* 0x000003804f187812 */ /* 0x000fe400078ec0ff */
[----:B------:R-:W-:Y:S02]  /*1e8c0*/  LOP3.LUT R26, R83, 0x380, RZ, 0xc0, !PT ;  /* 0x00000380531a7812 */ /* 0x000fe400078ec0ff */
[----:B------:R-:W-:Y:S01]  /*1e8d0*/  LOP3.LUT R12, R12, R71, RZ, 0x3c, !PT ;  /* 0x000000470c0c7212 */ /* 0x000fe200078e3cff */
[----:B------:R0:W-:Y:S01]  /*1e8e0*/  STSM.16.M88.4 [R28], R8 ;  /* 0x000000081c007844 */ /* 0x0001e20000000200 */
[----:B------:R-:W-:-:S02]  /*1e8f0*/  SHF.R.U64 R14, R14, 0x3, RZ ;  /* 0x000000030e0e7819 */ /* 0x000fc400000012ff */
[----:B------:R-:W-:Y:S02]  /*1e900*/  MOV R71, R4 ;  /* 0x0000000400477202 */ /* 0x000fe40000000f00 */
[----:B------:R-:W-:Y:S02]  /*1e910*/  MOV R70, R6 ;  /* 0x0000000600467202 */ /* 0x000fe40000000f00 */
[----:B------:R-:W-:Y:S02]  /*1e920*/  SHF.R.U64 R24, R24, 0x3, RZ ;  /* 0x0000000318187819 */ /* 0x000fe400000012ff */
[----:B------:R-:W-:Y:S02]  /*1e930*/  SHF.R.U64 R26, R26, 0x3, RZ ;  /* 0x000000031a1a7819 */ /* 0x000fe400000012ff */
[----:B------:R-:W-:Y:S02]  /*1e940*/  F2FP.BF16.F32.PACK_AB R4, R96, R95 ;  /* 0x0000005f6004723e */ /* 0x000fe400000010ff */
[----:B------:R-:W-:-:S02]  /*1e950*/  F2FP.BF16.F32.PACK_AB R5, R85, R106 ;  /* 0x0000006a5505723e */ /* 0x000fc400000010ff */
[----:B------:R-:W-:Y:S02]  /*1e960*/  F2FP.BF16.F32.PACK_AB R6, R101, R94 ;  /* 0x0000005e6506723e */ /* 0x000fe400000010ff */
[----:B------:R-:W-:Y:S02]  /*1e970*/  F2FP.BF16.F32.PACK_AB R7, R81, R84 ;  /* 0x000000545107723e */ /* 0x000fe400000010ff */
[----:B0-----:R-:W-:Y:S02]  /*1e980*/  F2FP.BF16.F32.PACK_AB R8, R102, R93 ;  /* 0x0000005d6608723e */ /* 0x001fe400000010ff */
[----:B------:R-:W-:Y:S02]  /*1e990*/  F2FP.BF16.F32.PACK_AB R9, R77, R80 ;  /* 0x000000504d09723e */ /* 0x000fe400000010ff */
[----:B------:R-:W-:Y:S02]  /*1e9a0*/  F2FP.BF16.F32.PACK_AB R10, R99, R92 ;  /* 0x0000005c630a723e */ /* 0x000fe400000010ff */
[----:B------:R-:W-:-:S02]  /*1e9b0*/  F2FP.BF16.F32.PACK_AB R11, R73, R76 ;  /* 0x0000004c490b723e */ /* 0x000fc400000010ff */
[----:B------:R-:W-:Y:S01]  /*1e9c0*/  LOP3.LUT R14, R14, R75, RZ, 0x3c, !PT ;  /* 0x0000004b0e0e7212 */ /* 0x000fe200078e3cff */
[----:B------:R-:W-:Y:S01]  /*1e9d0*/  STSM.16.M88.4 [R71], R4 ;  /* 0x0000000447007844 */ /* 0x000fe20000000200 */
[----:B------:R-:W-:Y:S02]  /*1e9e0*/  LOP3.LUT R24, R24, R79, RZ, 0x3c, !PT ;  /* 0x0000004f18187212 */ /* 0x000fe400078e3cff */
[----:B------:R-:W-:Y:S01]  /*1e9f0*/  LOP3.LUT R26, R26, R83, RZ, 0x3c, !PT ;  /* 0x000000531a1a7212 */ /* 0x000fe200078e3cff */
[----:B------:R3:W-:Y:S01]  /*1ea00*/  STSM.16.M88.4 [R70], R8 ;  /* 0x0000000846007844 */ /* 0x0007e20000000200 */
[----:B------:R-:W-:Y:S02]  /*1ea10*/  MOV R67, R12 ;  /* 0x0000000c00437202 */ /* 0x000fe40000000f00 */
[----:B------:R-:W-:Y:S02]  /*1ea20*/  MOV R66, R14 ;  /* 0x0000000e00427202 */ /* 0x000fe40000000f00 */
[----:B------:R-:W-:-:S02]  /*1ea30*/  MOV R28, R32 ;  /* 0x00000020001c7202 */ /* 0x000fc40000000f00 */
[----:B------:R-:W-:Y:S02]  /*1ea40*/  MOV R63, R24 ;  /* 0x00000018003f7202 */ /* 0x000fe40000000f00 */
[----:B------:R-:W-:Y:S02]  /*1ea50*/  MOV R62, R26 ;  /* 0x0000001a003e7202 */ /* 0x000fe40000000f00 */
[----:B------:R-:W-:Y:S02]  /*1ea60*/  F2FP.BF16.F32.PACK_AB R12, R100, R91 ;  /* 0x0000005b640c723e */ /* 0x000fe400000010ff */
[----:B------:R-:W-:Y:S02]  /*1ea70*/  F2FP.BF16.F32.PACK_AB R13, R69, R72 ;  /* 0x00000048450d723e */ /* 0x000fe400000010ff */
[----:B------:R-:W-:Y:S02]  /*1ea80*/  F2FP.BF16.F32.PACK_AB R14, R97, R90 ;  /* 0x0000005a610e723e */ /* 0x000fe400000010ff */
[----:B---3--:R-:W-:-:S02]  /*1ea90*/  IADD3 R10, P1, R112, UR4, RZ ;  /* 0x00000004700a7c10 */ /* 0x008fc4000ff3e0ff */
[----:B------:R-:W-:Y:S02]  /*1eaa0*/  F2FP.BF16.F32.PACK_AB R15, R65, R68 ;  /* 0x00000044410f723e */ /* 0x000fe400000010ff */
[----:B------:R-:W-:Y:S02]  /*1eab0*/  F2FP.BF16.F32.PACK_AB R33, R34, R51 ;  /* 0x000000332221723e */ /* 0x000fe400000010ff */
[----:B------:R-:W-:Y:S02]  /*1eac0*/  F2FP.BF16.F32.PACK_AB R24, R98, R89 ;  /* 0x000000596218723e */ /* 0x000fe400000010ff */
[----:B------:R-:W-:Y:S02]  /*1ead0*/  F2FP.BF16.F32.PACK_AB R25, R59, R64 ;  /* 0x000000403b19723e */ /* 0x000fe400000010ff */
[----:B------:R-:W-:Y:S02]  /*1eae0*/  F2FP.BF16.F32.PACK_AB R26, R61, R88 ;  /* 0x000000583d1a723e */ /* 0x000fe400000010ff */
[----:B------:R-:W-:-:S02]  /*1eaf0*/  F2FP.BF16.F32.PACK_AB R27, R55, R58 ;  /* 0x0000003a371b723e */ /* 0x000fc400000010ff */
[----:B------:R-:W-:Y:S02]  /*1eb00*/  F2FP.BF16.F32.PACK_AB R34, R56, R37 ;  /* 0x000000253822723e */ /* 0x000fe400000010ff */
[----:B------:R-:W-:Y:S02]  /*1eb10*/  ISETP.NE.U32.AND P0, PT, RZ, UR4, PT ;  /* 0x00000004ff007c0c */ /* 0x000fe4000bf05070 */
[----:B------:R-:W-:Y:S02]  /*1eb20*/  F2FP.BF16.F32.PACK_AB R32, R60, R49 ;  /* 0x000000313c20723e */ /* 0x000fe400000010ff */
[----:B------:R-:W-:Y:S02]  /*1eb30*/  F2FP.BF16.F32.PACK_AB R37, R38, R47 ;  /* 0x0000002f2625723e */ /* 0x000fe400000010ff */
[----:B------:R-:W-:Y:S02]  /*1eb40*/  F2FP.BF16.F32.PACK_AB R38, R52, R45 ;  /* 0x0000002d3426723e */ /* 0x000fe400000010ff */
[----:B------:R-:W-:Y:S01]  /*1eb50*/  IADD3.X R11, R74, UR5, RZ, P1, !PT ;  /* 0x000000054a0b7c10 */ /* 0x000fe20008ffe4ff */
[----:B------:R0:W-:Y:S01]  /*1eb60*/  STSM.16.M88.4 [R67], R12 ;  /* 0x0000000c43007844 */ /* 0x0001e20000000200 */
[----:B------:R-:W-:-:S02]  /*1eb70*/  F2FP.BF16.F32.PACK_AB R4, R53, R44 ;  /* 0x0000002c3504723e */ /* 0x000fc400000010ff */
[----:B------:R-:W-:Y:S02]  /*1eb80*/  F2FP.BF16.F32.PACK_AB R5, R43, R46 ;  /* 0x0000002e2b05723e */ /* 0x000fe400000010ff */
[----:B------:R-:W-:Y:S02]  /*1eb90*/  F2FP.BF16.F32.PACK_AB R6, R41, R40 ;  /* 0x000000282906723e */ /* 0x000fe400000010ff */
[----:B------:R-:W-:Y:S02]  /*1eba0*/  F2FP.BF16.F32.PACK_AB R7, R87, R42 ;  /* 0x0000002a5707723e */ /* 0x000fe400000010ff */
[----:B-1----:R-:W-:Y:S01]  /*1ebb0*/  ISETP.NE.AND P1, PT, R57, 0x1, PT ;  /* 0x000000013900780c */ /* 0x002fe20003f25270 */
[----:B------:R-:W-:Y:S01]  /*1ebc0*/  STSM.16.M88.4 [R66], R24 ;  /* 0x0000001842007844 */ /* 0x000fe20000000200 */
[----:B------:R-:W-:Y:S01]  /*1ebd0*/  ISETP.NE.AND.EX P0, PT, RZ, UR5, PT, P0 ;  /* 0x00000005ff007c0c */ /* 0x000fe2000bf05300 */
[----:B------:R-:W-:Y:S02]  /*1ebe0*/  ULDC.64 UR4, c[0x0][0xc08] ;  /* 0x0003020000047ab9 */ /* 0x000fe40000000a00 */
[----:B------:R-:W-:Y:S01]  /*1ebf0*/  STSM.16.M88.4 [R63], R32 ;  /* 0x000000203f007844 */ /* 0x000fe20000000200 */
[----:B------:R-:W-:-:S03]  /*1ec00*/  ISETP.NE.U32.AND P2, PT, RZ, UR4, PT ;  /* 0x00000004ff007c0c */ /* 0x000fc6000bf45070 */
[----:B------:R-:W-:Y:S01]  /*1ec10*/  STSM.16.M88.4 [R62], R36 ;  /* 0x000000243e007844 */ /* 0x000fe20000000200 */
[----:B------:R-:W-:-:S03]  /*1ec20*/  ISETP.NE.AND.EX P2, PT, RZ, UR5, PT, P2 ;  /* 0x00000005ff007c0c */ /* 0x000fc6000bf45320 */
[----:B------:R1:W-:Y:S01]  /*1ec30*/  STSM.16.M88.4 [R28], R4 ;  /* 0x000000041c007844 */ /* 0x0003e20000000200 */
[----:B0-----:R-:W0:Y:S08]  /*1ec40*/  @P1 LDC R12, c[0x0][0xbec] ;  /* 0x0002fb00ff0c1b82 */ /* 0x001e300000000800 */
[----:B------:R-:W-:Y:S08]  /*1ec50*/  BAR.SYNC.DEFER_BLOCKING 0x1, 0x100 ;  /* 0x0044000000007b1d */ /* 0x000ff00000010000 */
[----:B------:R-:W2:Y:S01]  /*1ec60*/  @P1 LDC R13, c[0x0][0xbf0] ;  /* 0x0002fc00ff0d1b82 */ /* 0x000ea20000000800 */
[----:B------:R-:W-:Y:S01]  /*1ec70*/  @P2 IADD3 R8, P3, R112, UR4, RZ ;  /* 0x0000000470082c10 */ /* 0x000fe2000ff7e0ff */
[----:B------:R-:W-:-:S03]  /*1ec80*/  ULDC UR4, c[0x0][0xa88] ;  /* 0x0002a20000047ab9 */ /* 0x000fc60000000800 */
[----:B------:R-:W-:Y:S01]  /*1ec90*/  @P2 IADD3.X R9, R74, UR5, RZ, P3, !PT ;  /* 0x000000054a092c10 */ /* 0x000fe20009ffe4ff */
[----:B-1----:R-:W-:Y:S02]  /*1eca0*/  IMAD.U32 R6, RZ, RZ, UR4 ;  /* 0x00000004ff067e24 */ /* 0x002fe4000f8e00ff */
[----:B----4-:R-:W-:Y:S01]  /*1ecb0*/  IMAD R15, R86, 0x80, R111 ;  /* 0x00000080560f7824 */ /* 0x010fe200078e026f */
[----:B------:R1:W5:Y:S04]  /*1ecc0*/  @P0 LDG.E R50, desc[UR6][R10.64] ;  /* 0x000000060a320981 */ /* 0x000368000c1e1900 */
[----:B------:R1:W5:Y:S01]  /*1ecd0*/  @P2 LDG.E R6, desc[UR6][R8.64] ;  /* 0x0000000608062981 */ /* 0x000362000c1e1900 */
[----:B------:R-:W-:Y:S05]  /*1ece0*/  @P2 BRA `(.L_x_7483) ;  /* 0x0000000000142947 */ /* 0x000fea0003800000 */
[----:B------:R-:W-:Y:S05]  /*1ecf0*/  @!P0 BRA `(.L_x_7483) ;  /* 0x0000000000108947 */ /* 0x000fea0003800000 */
[----:B------:R-:W-:Y:S02]  /*1ed00*/  ULDC.64 UR4, c[0x0][0x208] ;  /* 0x0000820000047ab9 */ /* 0x000fe40000000a00 */
[----:B------:R-:W3:Y:S04]  /*1ed10*/  LDG.E R5, desc[UR4][R10.64] ;  /* 0x000000040a057981 */ /* 0x000ee8000c1e1900 */
[----:B-----5:R-:W3:Y:S02]  /*1ed20*/  LDG.E R6, desc[UR4][R10.64+0x4] ;  /* 0x000004040a067981 */ /* 0x020ee4000c1e1900 */
[----:B---3--:R-:W-:-:S07]  /*1ed30*/  IMAD.IADD R6, R6, 0x1, -R5 ;  /* 0x0000000106067824 */ /* 0x008fce00078e0a05 */
.L_x_7483:
[----:B------:R-:W3:Y:S01]  /*1ed40*/  LDL.LU R56, [R1+0x50] ;  /* 0x0000500001387983 */ /* 0x000ee20000300800 */
[----:B0-----:R-:W-:Y:S01]  /*1ed50*/  @P1 IMAD.HI.U32 R4, R15, R12, RZ ;  /* 0x0000000c0f041227 */ /* 0x001fe200078e00ff */
[----:B------:R-:W-:Y:S01]  /*1ed60*/  ULDC.64 UR4, c[0x0][0xb90] ;  /* 0x0002e40000047ab9 */ /* 0x000fe20000000a00 */
[----:B-----5:R-:W-:Y:S01]  /*1ed70*/  SHF.R.S32.HI R51, RZ, 0x1f, R50 ;  /* 0x0000001fff337819 */ /* 0x020fe20000011432 */
[----:B------:R-:W4:Y:S01]  /*1ed80*/  LDL R14, [R1+0x80] ;  /* 0x00008000010e7983 */ /* 0x000f220000100800 */
[----:B------:R-:W-:Y:S01]  /*1ed90*/  IMAD.MOV.U32 R7, RZ, RZ, R15 ;  /* 0x000000ffff077224 */ /* 0x000fe200078e000f */
[----:B--2---:R-:W-:Y:S01]  /*1eda0*/  @P1 SHF.R.U32.HI R7, RZ, R13, R4 ;  /* 0x0000000dff071219 */ /* 0x004fe20000011604 */
[----:B-1----:R-:W-:Y:S01]  /*1edb0*/  IMAD.SHL.U32 R10, R22, 0x40, RZ ;  /* 0x00000040160a7824 */ /* 0x002fe200078e00ff */
[----:B------:R-:W0:Y:S01]  /*1edc0*/  S2R R27, SR_TID.X ;  /* 0x00000000001b7919 */ /* 0x000e220000002100 */
[----:B------:R-:W-:Y:S02]  /*1edd0*/  SEL R28, R78, RZ, !P0 ;  /* 0x000000ff4e1c7207 */ /* 0x000fe40004000000 */
[----:B------:R-:W-:Y:S01]  /*1ede0*/  SEL R59, R82, RZ, !P0 ;  /* 0x000000ff523b7207 */ /* 0x000fe20004000000 */
[----:B------:R-:W-:-:S04]  /*1edf0*/  IMAD.IADD R11, R16, 0x1, R10 ;  /* 0x00000001100b7824 */ /* 0x000fc800078e020a */
[----:B------:R-:W-:Y:S01]  /*1ee00*/  IMAD.WIDE R20, R11, 0x2, R20 ;  /* 0x000000020b147825 */ /* 0x000fe200078e0214 */
[----:B------:R-:W-:Y:S01]  /*1ee10*/  SHF.R.S32.HI R11, RZ, 0x1f, R7 ;  /* 0x0000001fff0b7819 */ /* 0x000fe20000011407 */
[----:B------:R-:W1:Y:S02]  /*1ee20*/  S2R R60, SR_TID.X ;  /* 0x00000000003c7919 */ /* 0x000e640000002100 */
[----:B0-----:R-:W-:-:S05]  /*1ee30*/  VIADD R27, R27, 0xffffff80 ;  /* 0xffffff801b1b7836 */ /* 0x001fca0000000000 */
[----:B------:R-:W-:-:S04]  /*1ee40*/  SHF.R.S32.HI R26, RZ, 0x1f, R27 ;  /* 0x0000001fff1a7819 */ /* 0x000fc8000001141b */
[----:B------:R-:W-:-:S04]  /*1ee50*/  LEA.HI R26, R26, R27, RZ, 0x7 ;  /* 0x0000001b1a1a7211 */ /* 0x000fc800078f38ff */
[----:B------:R-:W-:Y:S01]  /*1ee60*/  LOP3.LUT R26, R26, 0xffffff80, RZ, 0xc0, !PT ;  /* 0xffffff801a1a7812 */ /* 0x000fe200078ec0ff */
[----:B------:R-:W-:-:S04]  /*1ee70*/  IMAD R61, R6, R57, RZ ;  /* 0x00000039063d7224 */ /* 0x000fc800078e02ff */
[----:B------:R-:W-:Y:S01]  /*1ee80*/  IMAD.IADD R26, R27, 0x1, -R26 ;  /* 0x000000011b1a7824 */ /* 0x000fe200078e0a1a */
[C---:B------:R-:W-:Y:S02]  /*1ee90*/  IADD3 R33, P3, R20.reuse, 0x4000, RZ ;  /* 0x0000400014217810 */ /* 0x040fe40007f7e0ff */
[----:B------:R-:W-:Y:S02]  /*1eea0*/  IADD3 R13, P4, R20, 0x2000, RZ ;  /* 0x00002000140d7810 */ /* 0x000fe40007f9e0ff */
[----:B------:R-:W-:Y:S01]  /*1eeb0*/  LOP3.LUT R32, R33, 0x380, RZ, 0xc0, !PT ;  /* 0x0000038021207812 */ /* 0x000fe200078ec0ff */
[----:B-1----:R-:W-:-:S03]  /*1eec0*/  VIADD R60, R60, 0xffffff80 ;  /* 0xffffff803c3c7836 */ /* 0x002fc60000000000 */
[----:B------:R-:W-:Y:S01]  /*1eed0*/  SHF.R.U64 R32, R32, 0x3, RZ ;  /* 0x0000000320207819 */ /* 0x000fe200000012ff */
[----:B------:R-:W-:Y:S01]  /*1eee0*/  ULDC.64 UR6, c[0x0][0x208] ;  /* 0x0000820000067ab9 */ /* 0x000fe20000000a00 */
[----:B------:R-:W-:Y:S02]  /*1eef0*/  SHF.R.S32.HI R58, RZ, 0x1f, R60 ;  /* 0x0000001fff3a7819 */ /* 0x000fe4000001143c */
[----:B------:R-:W-:Y:S01]  /*1ef00*/  LOP3.LUT R32, R32, R33, RZ, 0x3c, !PT ;  /* 0x0000002120207212 */ /* 0x000fe200078e3cff */
[----:B------:R-:W-:Y:S01]  /*1ef10*/  IMAD.X R33, RZ, RZ, R21, P3 ;  /* 0x000000ffff217224 */ /* 0x000fe200018e0615 */
[----:B------:R-:W-:Y:S02]  /*1ef20*/  IADD3 R37, P5, R20, 0x5000, RZ ;  /* 0x0000500014257810 */ /* 0x000fe40007fbe0ff */
[----:B------:R-:W-:Y:S02]  /*1ef30*/  LEA.HI R58, R58, R60, RZ, 0x3 ;  /* 0x0000003c3a3a7211 */ /* 0x000fe400078f18ff */
[----:B------:R-:W-:-:S02]  /*1ef40*/  LOP3.LUT R36, R37, 0x380, RZ, 0xc0, !PT ;  /* 0x0000038025247812 */ /* 0x000fc400078ec0ff */
[----:B------:R-:W-:Y:S02]  /*1ef50*/  LOP3.LUT R58, R58, 0xfffffff8, RZ, 0xc0, !PT ;  /* 0xfffffff83a3a7812 */ /* 0x000fe400078ec0ff */
[----:B------:R-:W-:-:S03]  /*1ef60*/  SHF.R.U64 R36, R36, 0x3, RZ ;  /* 0x0000000324247819 */ /* 0x000fc600000012ff */
[----:B------:R-:W-:Y:S01]  /*1ef70*/  IMAD.IADD R58, R60, 0x1, -R58 ;  /* 0x000000013c3a7824 */ /* 0x000fe200078e0a3a */
[----:B------:R-:W-:Y:S01]  /*1ef80*/  LOP3.LUT R36, R36, R37, RZ, 0x3c, !PT ;  /* 0x0000002524247212 */ /* 0x000fe200078e3cff */
[----:B------:R-:W-:Y:S01]  /*1ef90*/  IMAD.X R37, RZ, RZ, R21, P5 ;  /* 0x000000ffff257224 */ /* 0x000fe200028e0615 */
[----:B------:R-:W-:Y:S01]  /*1efa0*/  BSSY B1, `(.L_x_7484) ;  /* 0x0000088000017945 */ /* 0x000fe20003800000 */
[----:B---3--:R-:W-:Y:S01]  /*1efb0*/  SHF.R.S32.HI R49, RZ, 0x1f, R56 ;  /* 0x0000001fff317819 */ /* 0x008fe20000011438 */
[----:B------:R-:W-:-:S04]  /*1efc0*/  IMAD.WIDE.U32 R4, R56, UR4, R50 ;  /* 0x0000000438047c25 */ /* 0x000fc8000f8e0032 */
[----:B------:R-:W-:-:S04]  /*1efd0*/  IMAD R8, R49, UR4, RZ ;  /* 0x0000000431087c24 */ /* 0x000fc8000f8e02ff */
[----:B------:R-:W-:Y:S01]  /*1efe0*/  IMAD R9, R56, UR5, R8 ;  /* 0x0000000538097c24 */ /* 0x000fe2000f8e0208 */
[----:B------:R-:W-:Y:S01]  /*1eff0*/  ULDC.64 UR4, c[0x0][0xb98] ;  /* 0x0002e60000047ab9 */ /* 0x000fe20000000a00 */
[----:B------:R-:W-:Y:S02]  /*1f000*/  IMAD.MOV R8, RZ, RZ, -R7 ;  /* 0x000000ffff087224 */ /* 0x000fe400078e0a07 */
[----:B------:R-:W-:Y:S02]  /*1f010*/  IMAD.IADD R5, R5, 0x1, R9 ;  /* 0x0000000105057824 */ /* 0x000fe400078e0209 */
[----:B------:R-:W-:Y:S02]  /*1f020*/  IMAD R9, R57, R8, R15 ;  /* 0x0000000839097224 */ /* 0x000fe400078e020f */
[----:B------:R-:W-:Y:S02]  /*1f030*/  IMAD R8, R28, UR4, RZ ;  /* 0x000000041c087c24 */ /* 0x000fe4000f8e02ff */
[----:B------:R-:W-:-:S04]  /*1f040*/  IMAD.WIDE.U32 R4, R59, UR4, R4 ;  /* 0x000000043b047c25 */ /* 0x000fc8000f8e0004 */
[----:B------:R-:W-:Y:S01]  /*1f050*/  IMAD R10, R59, UR5, R8 ;  /* 0x000000053b0a7c24 */ /* 0x000fe2000f8e0208 */
[----:B------:R-:W-:Y:S01]  /*1f060*/  SHF.R.S32.HI R8, RZ, 0x1f, R9 ;  /* 0x0000001fff087819 */ /* 0x000fe20000011409 */
[----:B------:R-:W-:Y:S01]  /*1f070*/  ULDC.64 UR4, c[0x0][0xb88] ;  /* 0x0002e20000047ab9 */ /* 0x000fe20000000a00 */
[----:B------:R-:W-:-:S03]  /*1f080*/  IADD3 R4, P2, R7, R4, RZ ;  /* 0x0000000407047210 */ /* 0x000fc60007f5e0ff */
[----:B------:R-:W-:Y:S01]  /*1f090*/  IMAD R12, R8, UR4, RZ ;  /* 0x00000004080c7c24 */ /* 0x000fe2000f8e02ff */
[----:B------:R-:W-:-:S03]  /*1f0a0*/  IADD3.X R5, R11, R5, R10, P2, !PT ;  /* 0x000000050b057210 */ /* 0x000fc600017fe40a */
[C---:B------:R-:W-:Y:S02]  /*1f0b0*/  IMAD R11, R9.reuse, UR5, R12 ;  /* 0x00000005090b7c24 */ /* 0x040fe4000f8e020c */
[----:B------:R-:W-:Y:S01]  /*1f0c0*/  IMAD.WIDE.U32 R4, R9, UR4, R4 ;  /* 0x0000000409047c25 */ /* 0x000fe2000f8e0004 */
[----:B------:R-:W-:-:S03]  /*1f0d0*/  ULDC.64 UR4, c[0x0][0xb50] ;  /* 0x0002d40000047ab9 */ /* 0x000fc60000000a00 */
[----:B------:R-:W-:Y:S01]  /*1f0e0*/  IMAD.IADD R5, R5, 0x1, R11 ;  /* 0x0000000105057824 */ /* 0x000fe200078e020b */
[----:B------:R-:W-:-:S04]  /*1f0f0*/  LEA R10, P2, R4, UR4, 0x2 ;  /* 0x00000004040a7c11 */ /* 0x000fc8000f8410ff */
[----:B------:R-:W-:Y:S01]  /*1f100*/  LEA.HI.X R11, R4, UR5, R5, 0x2, P2 ;  /* 0x00000005040b7c11 */ /* 0x000fe200090f1405 */
[----:B------:R-:W-:Y:S01]  /*1f110*/  SHFL.IDX PT, R52, R10, RZ, 0x1c1f ;  /* 0x001c1fff0a347589 */ /* 0x000fe200000e0000 */
[C---:B------:R-:W-:Y:S02]  /*1f120*/  IADD3 R25, P2, R20.reuse, 0x3000, RZ ;  /* 0x0000300014197810 */ /* 0x040fe40007f5e0ff */
[----:B------:R-:W-:Y:S01]  /*1f130*/  IADD3 R7, P0, R20, 0x1000, RZ ;  /* 0x0000100014077810 */ /* 0x000fe20007f1e0ff */
[----:B------:R-:W0:Y:S01]  /*1f140*/  SHFL.IDX PT, R53, R11, RZ, 0x1c1f ;  /* 0x001c1fff0b357589 */ /* 0x000e2200000e0000 */
[----:B------:R-:W-:Y:S01]  /*1f150*/  LOP3.LUT R24, R25, 0x380, RZ, 0xc0, !PT ;  /* 0x0000038019187812 */ /* 0x000fe200078ec0ff */
[----:B----4-:R-:W-:Y:S01]  /*1f160*/  IMAD R4, R86, 0x80, R14 ;  /* 0x0000008056047824 */ /* 0x010fe200078e020e */
[----:B------:R-:W-:Y:S01]  /*1f170*/  LOP3.LUT R12, R13, 0x380, RZ, 0xc0, !PT ;  /* 0x000003800d0c7812 */ /* 0x000fe200078ec0ff */
[--C-:B------:R-:W-:Y:S01]  /*1f180*/  IMAD.X R9, RZ, RZ, R21.reuse, P0 ;  /* 0x000000ffff097224 */ /* 0x100fe200000e0615 */
[----:B------:R-:W-:Y:S01]  /*1f190*/  SHF.R.U64 R24, R24, 0x3, RZ ;  /* 0x0000000318187819 */ /* 0x000fe200000012ff */
[----:B------:R-:W-:Y:S01]  /*1f1a0*/  SHFL.IDX PT, R54, R10, 0x1, 0x1c1f ;  /* 0x003c1f000a367f89 */ /* 0x000fe200000e0000 */
[----:B------:R-:W-:Y:S01]  /*1f1b0*/  LOP3.LUT P0, RZ, R26, 0x3, RZ, 0xc0, !PT ;  /* 0x000000031aff7812 */ /* 0x000fe2000780c0ff */
[----:B------:R-:W-:Y:S01]  /*1f1c0*/  ULDC.64 UR4, c[0x0][0xaa0] ;  /* 0x0002a80000047ab9 */ /* 0x000fe20000000a00 */
[----:B------:R-:W-:Y:S01]  /*1f1d0*/  LOP3.LUT R24, R24, R25, RZ, 0x3c, !PT ;  /* 0x0000001918187212 */ /* 0x000fe200078e3cff */
[----:B------:R-:W-:Y:S01]  /*1f1e0*/  IMAD.X R25, RZ, RZ, R21, P2 ;  /* 0x000000ffff197224 */ /* 0x000fe200010e0615 */
[C---:B------:R-:W-:Y:S01]  /*1f1f0*/  ISETP.GE.OR P2, PT, R4.reuse, R61, P0 ;  /* 0x0000003d0400720c */ /* 0x040fe20000746670 */
[----:B------:R-:W1:Y:S01]  /*1f200*/  SHFL.IDX PT, R55, R11, 0x1, 0x1c1f ;  /* 0x003c1f000b377f89 */ /* 0x000e6200000e0000 */
[----:B------:R-:W-:Y:S01]  /*1f210*/  LOP3.LUT R8, R7, 0x380, RZ, 0xc0, !PT ;  /* 0x0000038007087812 */ /* 0x000fe200078ec0ff */
[----:B------:R-:W-:Y:S01]  /*1f220*/  VIADD R4, R4, 0x8 ;  /* 0x0000000804047836 */ /* 0x000fe20000000000 */
[----:B------:R-:W-:-:S02]  /*1f230*/  SHF.R.U64 R12, R12, 0x3, RZ ;  /* 0x000000030c0c7819 */ /* 0x000fc400000012ff */
[----:B------:R-:W-:Y:S02]  /*1f240*/  SHF.R.U64 R8, R8, 0x3, RZ ;  /* 0x0000000308087819 */ /* 0x000fe400000012ff */
[----:B------:R-:W-:Y:S01]  /*1f250*/  LOP3.LUT R12, R12, R13, RZ, 0x3c, !PT ;  /* 0x0000000d0c0c7212 */ /* 0x000fe200078e3cff */
[----:B------:R-:W-:Y:S01]  /*1f260*/  IMAD.X R13, RZ, RZ, R21, P4 ;  /* 0x000000ffff0d7224 */ /* 0x000fe200020e0615 */
[----:B------:R-:W-:Y:S02]  /*1f270*/  LOP3.LUT R8, R8, R7, RZ, 0x3c, !PT ;  /* 0x0000000708087212 */ /* 0x000fe400078e3cff */
[----:B------:R-:W-:Y:S01]  /*1f280*/  IADD3 R5, P3, R20, 0x7000, RZ ;  /* 0x0000700014057810 */ /* 0x000fe20007f7e0ff */
[----:B0-----:R0:W-:Y:S01]  /*1f290*/  @!P2 ST.E desc[UR6][R52.64], R3 ;  /* 0x000000033400a985 */ /* 0x0011e2000c101906 */
[----:B------:R-:W-:Y:S02]  /*1f2a0*/  ISETP.GE.OR P0, PT, R4, R61, P0 ;  /* 0x0000003d0400720c */ /* 0x000fe40000706670 */
[----:B------:R-:W-:-:S02]  /*1f2b0*/  IADD3 R41, P4, R20, 0x6000, RZ ;  /* 0x0000600014297810 */ /* 0x000fc40007f9e0ff */
[----:B------:R-:W-:Y:S02]  /*1f2c0*/  LOP3.LUT R7, R20, 0x380, RZ, 0xc0, !PT ;  /* 0x0000038014077812 */ /* 0x000fe400078ec0ff */
[----:B------:R-:W-:Y:S01]  /*1f2d0*/  LOP3.LUT R4, R5, 0x380, RZ, 0xc0, !PT ;  /* 0x0000038005047812 */ /* 0x000fe200078ec0ff */
[----:B0-----:R-:W0:Y:S01]  /*1f2e0*/  @P1 LDC R53, c[0x0][0xbec] ;  /* 0x0002fb00ff351b82 */ /* 0x001e220000000800 */
[----:B------:R-:W-:Y:S01]  /*1f2f0*/  LOP3.LUT R40, R41, 0x380, RZ, 0xc0, !PT ;  /* 0x0000038029287812 */ /* 0x000fe200078ec0ff */
[----:B------:R-:W-:Y:S01]  /*1f300*/  IMAD R3, R51, UR4, RZ ;  /* 0x0000000433037c24 */ /* 0x000fe2000f8e02ff */
[----:B------:R-:W-:Y:S02]  /*1f310*/  SHF.R.U64 R7, R7, 0x3, RZ ;  /* 0x0000000307077819 */ /* 0x000fe400000012ff */
[----:B------:R-:W-:-:S03]  /*1f320*/  SHF.R.U64 R4, R4, 0x3, RZ ;  /* 0x0000000304047819 */ /* 0x000fc600000012ff */
[----:B------:R-:W2:Y:S01]  /*1f330*/  @P1 LDC R51, c[0x0][0xbf0] ;  /* 0x0002fc00ff331b82 */ /* 0x000ea20000000800 */
[----:B------:R-:W-:Y:S02]  /*1f340*/  SHF.R.U64 R40, R40, 0x3, RZ ;  /* 0x0000000328287819 */ /* 0x000fe400000012ff */
[----:B------:R-:W-:Y:S01]  /*1f350*/  LOP3.LUT R20, R7, R20, RZ, 0x3c, !PT ;  /* 0x0000001407147212 */ /* 0x000fe200078e3cff */
[----:B-1----:R1:W-:Y:S01]  /*1f360*/  @!P0 ST.E desc[UR6][R54.64], R0 ;  /* 0x0000000036008985 */ /* 0x0023e2000c101906 */
[----:B------:R-:W-:Y:S01]  /*1f370*/  LOP3.LUT R40, R40, R41, RZ, 0x3c, !PT ;  /* 0x0000002928287212 */ /* 0x000fe200078e3cff */
[----:B------:R-:W-:Y:S01]  /*1f380*/  IMAD.X R41, RZ, RZ, R21, P4 ;  /* 0x000000ffff297224 */ /* 0x000fe200020e0615 */
[----:B------:R-:W-:Y:S01]  /*1f390*/  LOP3.LUT R44, R4, R5, RZ, 0x3c, !PT ;  /* 0x00000005042c7212 */ /* 0x000fe200078e3cff */
[----:B------:R-:W-:Y:S01]  /*1f3a0*/  IMAD R3, R50, UR5, R3 ;  /* 0x0000000532037c24 */ /* 0x000fe2000f8e0203 */
[----:B------:R-:W-:Y:S01]  /*1f3b0*/  IADD3.X R45, RZ, R21, RZ, P3, !PT ;  /* 0x00000015ff2d7210 */ /* 0x000fe20001ffe4ff */
[----:B------:R3:W5:Y:S04]  /*1f3c0*/  LD.E.128 R4, desc[UR6][R20.64] ;  /* 0x0000000614047980 */ /* 0x000768000c101d00 */
[----:B------:R-:W5:Y:S01]  /*1f3d0*/  LD.E.128 R8, desc[UR6][R8.64] ;  /* 0x0000000608087980 */ /* 0x000f62000c101d00 */
[----:B-1----:R-:W-:-:S03]  /*1f3e0*/  IMAD R0, R58, 0x20, R22 ;  /* 0x000000203a007824 */ /* 0x002fc600078e0216 */
[----:B------:R-:W5:Y:S01]  /*1f3f0*/  LD.E.128 R12, desc[UR6][R12.64] ;  /* 0x000000060c0c7980 */ /* 0x000f62000c101d00 */
[----:B---3--:R-:W-:Y:S01]  /*1f400*/  IMAD.WIDE.U32 R20, R50, UR4, RZ ;  /* 0x0000000432147c25 */ /* 0x008fe2000f8e00ff */
[----:B------:R-:W-:Y:S02]  /*1f410*/  ULDC.64 UR4, c[0x0][0xae8] ;  /* 0x0002ba0000047ab9 */ /* 0x000fe40000000a00 */
        /* <DEDUP_REMOVED lines=10> */
[----:B0-----:R-:W-:-:S03]  /*1f4c0*/  @P1 IMAD.HI.U32 R0, R50, R53, RZ ;  /* 0x0000003532001227 */ /* 0x001fc600078e00ff */
[----:B------:R-:W5:Y:S01]  /*1f4d0*/  LD.E.128 R44, desc[UR6][R44.64] ;  /* 0x000000062c2c7980 */ /* 0x000f62000c101d00 */
[----:B------:R-:W-:Y:S02]  /*1f4e0*/  IMAD.IADD R21, R21, 0x1, R3 ;  /* 0x0000000115157824 */ /* 0x000fe400078e0203 */
[----:B------:R-:W-:Y:S01]  /*1f4f0*/  IMAD.MOV.U32 R3, RZ, RZ, R50 ;  /* 0x000000ffff037224 */ /* 0x000fe200078e0032 */
[----:B--2---:R-:W-:Y:S01]  /*1f500*/  @P1 SHF.R.U32.HI R3, RZ, R51, R0 ;  /* 0x00000033ff031219 */ /* 0x004fe20000011600 */
[----:B------:R-:W-:Y:S01]  /*1f510*/  IMAD R28, R28, UR4, RZ ;  /* 0x000000041c1c7c24 */ /* 0x000fe2000f8e02ff */
[----:B------:R-:W-:Y:S01]  /*1f520*/  @!PT LDS RZ, [RZ] ;  /* 0x00000000fffff984 */ /* 0x000fe20000000800 */
[----:B------:R-:W-:Y:S01]  /*1f530*/  @!PT LDS RZ, [RZ] ;  /* 0x00000000fffff984 */ /* 0x000fe20000000800 */
[----:B------:R-:W-:Y:S01]  /*1f540*/  @!PT LDS RZ, [RZ] ;  /* 0x00000000fffff984 */ /* 0x000fe20000000800 */
[----:B------:R-:W-:Y:S01]  /*1f550*/  @!PT LDS RZ, [RZ] ;  /* 0x00000000fffff984 */ /* 0x000fe20000000800 */
[----:B------:R0:W-:Y:S06]  /*1f560*/  MEMBAR.ALL.CTA ;  /* 0x0000000000007992 */ /* 0x0001ec0000008000 */
[----:B0-----:R-:W0:Y:S01]  /*1f570*/  FENCE.VIEW.ASYNC.S ;  /* 0x00000000000073c6 */ /* 0x001e220000000000 */
[----:B------:R-:W-:Y:S01]  /*1f580*/  IMAD.WIDE.U32 R20, R59, UR4, R20 ;  /* 0x000000043b147c25 */ /* 0x000fe2000f8e0014 */
[----:B------:R-:W-:-:S03]  /*1f590*/  SHF.R.S32.HI R0, RZ, 0x1f, R3 ;  /* 0x0000001fff007819 */ /* 0x000fc60000011403 */
[----:B------:R-:W-:Y:S01]  /*1f5a0*/  IMAD R49, R59, UR5, R28 ;  /* 0x000000053b317c24 */ /* 0x000fe2000f8e021c */
[----:B------:R-:W-:Y:S01]  /*1f5b0*/  ULDC.64 UR4, c[0x0][0xae0] ;  /* 0x0002b80000047ab9 */ /* 0x000fe20000000a00 */
[----:B------:R-:W-:Y:S02]  /*1f5c0*/  IMAD.MOV R28, RZ, RZ, -R3 ;  /* 0x000000ffff1c7224 */ /* 0x000fe400078e0a03 */
[----:B------:R-:W-:Y:S02]  /*1f5d0*/  IMAD.IADD R21, R21, 0x1, R49 ;  /* 0x0000000115157824 */ /* 0x000fe400078e0231 */
[----:B------:R-:W-:Y:S02]  /*1f5e0*/  IMAD R0, R0, UR4, RZ ;  /* 0x0000000400007c24 */ /* 0x000fe4000f8e02ff */
[----:B------:R-:W-:Y:S02]  /*1f5f0*/  IMAD R49, R57, R28, R50 ;  /* 0x0000001c39317224 */ /* 0x000fe400078e0232 */
[----:B------:R-:W-:-:S02]  /*1f600*/  IMAD R51, R3, UR5, R0 ;  /* 0x0000000503337c24 */ /* 0x000fc4000f8e0200 */
[----:B------:R-:W-:Y:S01]  /*1f610*/  IMAD.WIDE.U32 R20, R3, UR4, R20 ;  /* 0x0000000403147c25 */ /* 0x000fe2000f8e0014 */
[----:B------:R-:W-:Y:S01]  /*1f620*/  SHF.R.S32.HI R0, RZ, 0x1f, R49 ;  /* 0x0000001fff007819 */ /* 0x000fe20000011431 */
[----:B------:R-:W-:Y:S02]  /*1f630*/  ULDC.64 UR4, c[0x0][0xad8] ;  /* 0x0002b60000047ab9 */ /* 0x000fe40000000a00 */
[----:B------:R-:W-:Y:S02]  /*1f640*/  IMAD R52, R86, 0x80, R22 ;  /* 0x0000008056347824 */ /* 0x000fe400078e0216 */
[----:B------:R-:W-:Y:S02]  /*1f650*/  IMAD.IADD R21, R21, 0x1, R51 ;  /* 0x0000000115157824 */ /* 0x000fe400078e0233 */
[----:B------:R-:W-:Y:S02]  /*1f660*/  IMAD R28, R0, UR4, RZ ;  /* 0x00000004001c7c24 */ /* 0x000fe4000f8e02ff */
[----:B------:R-:W-:-:S02]  /*1f670*/  VIADD R0, R52, 0x20 ;  /* 0x0000002034007836 */ /* 0x000fc40000000000 */
[C---:B------:R-:W-:Y:S02]  /*1f680*/  IMAD R51, R49.reuse, UR5, R28 ;  /* 0x0000000531337c24 */ /* 0x040fe4000f8e021c */
[----:B------:R-:W-:Y:S01]  /*1f690*/  IMAD.WIDE.U32 R20, R49, UR4, R20 ;  /* 0x0000000431147c25 */ /* 0x000fe2000f8e0014 */
[-C--:B------:R-:W-:Y:S01]  /*1f6a0*/  ISETP.GE.AND P2, PT, R52, R61.reuse, PT ;  /* 0x0000003d3400720c */ /* 0x080fe20003f46270 */
[----:B------:R-:W-:Y:S01]  /*1f6b0*/  ULDC.64 UR4, c[0x0][0xa80] ;  /* 0x0002a00000047ab9 */ /* 0x000fe20000000a00 */
[-C--:B------:R-:W-:Y:S01]  /*1f6c0*/  ISETP.GE.AND P0, PT, R0, R61.reuse, PT ;  /* 0x0000003d0000720c */ /* 0x080fe20003f06270 */
[----:B------:R-:W-:Y:S01]  /*1f6d0*/  VIADD R3, R52, 0x40 ;  /* 0x0000004034037836 */ /* 0x000fe20000000000 */
[----:B------:R-:W-:Y:S01]  /*1f6e0*/  LEA R28, P3, R20, UR4, 0x1 ;  /* 0x00000004141c7c11 */ /* 0x000fe2000f8608ff */
[----:B------:R-:W-:Y:S02]  /*1f6f0*/  IMAD.IADD R21, R21, 0x1, R51 ;  /* 0x0000000115157824 */ /* 0x000fe400078e0233 */
[----:B------:R-:W-:Y:S01]  /*1f700*/  VIADD R0, R2, 0x34820 ;  /* 0x0003482002007836 */ /* 0x000fe20000000000 */
[----:B------:R-:W-:-:S02]  /*1f710*/  ISETP.GE.AND P1, PT, R3, R61, PT ;  /* 0x0000003d0300720c */ /* 0x000fc40003f26270 */
[----:B------:R-:W-:Y:S02]  /*1f720*/  LEA.HI.X R3, R20, UR5, R21, 0x1, P3 ;  /* 0x0000000514037c11 */ /* 0x000fe400098f0c15 */
[----:B------:R-:W-:Y:S01]  /*1f730*/  PRMT R0, RZ, 0x654, R0 ;  /* 0x00000654ff007816 */ /* 0x000fe20000000000 */
[----:B0-----:R0:W1:Y:S03]  /*1f740*/  SHFL.IDX PT, R50, R28, RZ, 0x181f ;  /* 0x00181fff1c327589 */ /* 0x00106600000e0000 */
[----:B------:R0:W-:Y:S01]  /*1f750*/  SYNCS.ARRIVE.TRANS64.RED.A1T0 RZ, [R0+URZ], RZ ;  /* 0x000000ff00ff79a7 */ /* 0x0001e2000810043f */
[----:B------:R0:W2:Y:S01]  /*1f760*/  SHFL.IDX PT, R49, R3, RZ, 0x181f ;  /* 0x00181fff03317589 */ /* 0x0000a200000e0000 */
[----:B------:R-:W-:Y:S05]  /*1f770*/  @P2 BRA `(.L_x_7485) ;  /* 0x0000000000282947 */ /* 0x000fea0003800000 */
[----:B------:R-:W-:Y:S01]  /*1f780*/  ULDC UR4, c[0x0][0xac8] ;  /* 0x0002b20000047ab9 */ /* 0x000fe20000000800 */
[----:B------:R-:W-:Y:S01]  /*1f790*/  ULDC.64 UR6, c[0x0][0x208] ;  /* 0x0000820000067ab9 */ /* 0x000fe20000000a00 */
[----:B------:R-:W-:Y:S02]  /*1f7a0*/  ISETP.GE.AND P2, PT, R16, UR4, PT ;  /* 0x0000000410007c0c */ /* 0x000fe4000bf46270 */
[----:B------:R-:W-:-:S11]  /*1f7b0*/  ISETP.GE.AND P3, PT, R221, UR4, PT ;  /* 0x00000004dd007c0c */ /* 0x000fd6000bf66270 */
[CC--:B-1----:R-:W-:Y:S02]  /*1f7c0*/  @!P2 LEA R20, P4, R16.reuse, R50.reuse, 0x1 ;  /* 0x000000321014a211 */ /* 0x0c2fe400078808ff */
[C---:B------:R-:W-:Y:S02]  /*1f7d0*/  @!P3 LEA R50, P5, R221.reuse, R50, 0x1 ;  /* 0x00000032dd32b211 */ /* 0x040fe400078a08ff */
[-C--:B--2---:R-:W-:Y:S02]  /*1f7e0*/  @!P2 LEA.HI.X R21, R16, R49.reuse, R17, 0x1, P4 ;  /* 0x000000311015a211 */ /* 0x084fe400020f0c11 */
[----:B------:R-:W-:-:S03]  /*1f7f0*/  @!P3 LEA.HI.X R51, R221, R49, R48, 0x1, P5 ;  /* 0x00000031dd33b211 */ /* 0x000fc600028f0c30 */
[----:B-----5:R3:W-:Y:S04]  /*1f800*/  @!P2 ST.E.128 desc[UR6][R20.64], R4 ;  /* 0x000000041400a985 */ /* 0x0207e8000c101d06 */
[----:B------:R3:W-:Y:S02]  /*1f810*/  @!P3 ST.E.128 desc[UR6][R50.64], R32 ;  /* 0x000000203200b985 */ /* 0x0007e4000c101d06 */
.L_x_7485:
[----:B------:R-:W-:Y:S05]  /*1f820*/  BSYNC B1 ;  /* 0x0000000000017941 */ /* 0x000fea0003800000 */
.L_x_7484:
[----:B---3-5:R3:W4:Y:S01]  /*1f830*/  SHFL.IDX PT, R7, R3, 0x1, 0x181f ;  /* 0x00381f0003077f89 */ /* 0x02872200000e0000 */
[----:B------:R-:W-:Y:S03]  /*1f840*/  BSSY B1, `(.L_x_7486) ;  /* 0x000000d000017945 */ /* 0x000fe60003800000 */
[----:B------:R3:W0:Y:S01]  /*1f850*/  SHFL.IDX PT, R6, R28, 0x1, 0x181f ;  /* 0x00381f001c067f89 */ /* 0x00062200000e0000 */
[----:B------:R-:W-:Y:S05]  /*1f860*/  @P0 BRA `(.L_x_7487) ;  /* 0x0000000000280947 */ /* 0x000fea0003800000 */
[----:B------:R-:W-:Y:S01]  /*1f870*/  ULDC UR4, c[0x0][0xac8] ;  /* 0x0002b20000047ab9 */ /* 0x000fe20000000800 */
[----:B------:R-:W-:Y:S01]  /*1f880*/  ULDC.64 UR6, c[0x0][0x208] ;  /* 0x0000820000067ab9 */ /* 0x000fe20000000a00 */
[----:B------:R-:W-:Y:S02]  /*1f890*/  ISETP.GE.AND P3, PT, R16, UR4, PT ;  /* 0x0000000410007c0c */ /* 0x000fe4000bf66270 */
[----:B------:R-:W-:-:S11]  /*1f8a0*/  ISETP.GE.AND P4, PT, R221, UR4, PT ;  /* 0x00000004dd007c0c */ /* 0x000fd6000bf86270 */
[CC--:B0-----:R-:W-:Y:S02]  /*1f8b0*/  @!P3 LEA R4, P0, R16.reuse, R6.reuse, 0x1 ;  /* 0x000000061004b211 */ /* 0x0c1fe400078008ff */
[C---:B------:R-:W-:Y:S02]  /*1f8c0*/  @!P4 LEA R6, P2, R221.reuse, R6, 0x1 ;  /* 0x00000006dd06c211 */ /* 0x040fe400078408ff */
[-C--:B----4-:R-:W-:Y:S02]  /*1f8d0*/  @!P3 LEA.HI.X R5, R16, R7.reuse, R17, 0x1, P0 ;  /* 0x000000071005b211 */ /* 0x090fe400000f0c11 */
[----:B------:R-:W-:-:S03]  /*1f8e0*/  @!P4 LEA.HI.X R7, R221, R7, R48, 0x1, P2 ;  /* 0x00000007dd07c211 */ /* 0x000fc600010f0c30 */
[----:B------:R0:W-:Y:S04]  /*1f8f0*/  @!P3 ST.E.128 desc[UR6][R4.64], R8 ;  /* 0x000000080400b985 */ /* 0x0001e8000c101d06 */
[----:B------:R0:W-:Y:S02]  /*1f900*/  @!P4 ST.E.128 desc[UR6][R6.64], R36 ;  /* 0x000000240600c985 */ /* 0x0001e4000c101d06 */
.L_x_7487:
[----:B------:R-:W-:Y:S05]  /*1f910*/  BSYNC B1 ;  /* 0x0000000000017941 */ /* 0x000fea0003800000 */
.L_x_7486:
[----:B0---4-:R0:W4:Y:S01]  /*1f920*/  SHFL.IDX PT, R7, R3, 0x2, 0x181f ;  /* 0x00581f0003077f89 */ /* 0x01112200000e0000 */
        /* <DEDUP_REMOVED lines=13> */
.L_x_7489:
[----:B------:R-:W-:Y:S05]  /*1fa00*/  BSYNC B1 ;  /* 0x0000000000017941 */ /* 0x000fea0003800000 */
.L_x_7488:
[----:B------:R-:W-:Y:S01]  /*1fa10*/  VIADD R0, R52, 0x60 ;  /* 0x0000006034007836 */ /* 0x000fe20000000000 */
[----:B0--3--:R-:W0:Y:S04]  /*1fa20*/  SHFL.IDX PT, R3, R3, 0x3, 0x181f ;  /* 0x00781f0003037f89 */ /* 0x009e2800000e0000 */
[----:B------:R-:W-:Y:S01]  /*1fa30*/  ISETP.GE.AND P0, PT, R0, R61, PT ;  /* 0x0000003d0000720c */ /* 0x000fe20003f06270 */
[----:B------:R-:W3:-:S12]  /*1fa40*/  SHFL.IDX PT, R28, R28, 0x3, 0x181f ;  /* 0x00781f001c1c7f89 */ /* 0x000ed800000e0000 */
[----:B------:R-:W-:Y:S05]  /*1fa50*/  @P0 BRA `(.L_x_7490) ;  /* 0x0000000c00440947 */ /* 0x000fea0003800000 */
[----:B------:R-:W-:Y:S01]  /*1fa60*/  ULDC UR4, c[0x0][0xac8] ;  /* 0x0002b20000047ab9 */ /* 0x000fe20000000800 */
[----:B------:R-:W-:Y:S01]  /*1fa70*/  ULDC.64 UR6, c[0x0][0x208] ;  /* 0x0000820000067ab9 */ /* 0x000fe20000000a00 */
[----:B------:R-:W-:-:S13]  /*1fa80*/  ISETP.GE.AND P1, PT, R16, UR4, PT ;  /* 0x0000000410007c0c */ /* 0x000fda000bf26270 */
[----:B---3--:R-:W-:-:S04]  /*1fa90*/  @!P1 LEA R4, P0, R16, R28, 0x1 ;  /* 0x0000001c10049211 */ /* 0x008fc800078008ff */
[----:B0-----:R-:W-:Y:S02]  /*1faa0*/  @!P1 LEA.HI.X R5, R16, R3, R17, 0x1, P0 ;  /* 0x0000000310059211 */ /* 0x001fe400000f0c11 */
[----:B------:R-:W-:-:S03]  /*1fab0*/  ISETP.GE.AND P0, PT, R221, UR4, PT ;  /* 0x00000004dd007c0c */ /* 0x000fc6000bf06270 */
[----:B------:R0:W-:Y:S10]  /*1fac0*/  @!P1 ST.E.128 desc[UR6][R4.64], R24 ;  /* 0x0000001804009985 */ /* 0x0001f4000c101d06 */
[----:B------:R-:W-:Y:S05]  /*1fad0*/  @P0 BRA `(.L_x_7490) ;  /* 0x0000000c00240947 */ /* 0x000fea0003800000 */
[----:B0-----:R-:W-:Y:S01]  /*1fae0*/  LEA R4, P0, R221, R28, 0x1 ;  /* 0x0000001cdd047211 */ /* 0x001fe200078008ff */
[----:B------:R-:W-:-:S03]  /*1faf0*/  ULDC.64 UR4, c[0x0][0x208] ;  /* 0x0000820000047ab9 */ /* 0x000fc60000000a00 */
[----:B------:R-:W-:-:S05]  /*1fb00*/  LEA.HI.X R5, R221, R3, R48, 0x1, P0 ;  /* 0x00000003dd057211 */ /* 0x000fca00000f0c30 */
[----:B------:R0:W-:Y:S01]  /*1fb10*/  ST.E.128 desc[UR4][R4.64], R44 ;  /* 0x0000002c04007985 */ /* 0x0001e2000c101d04 */
[----:B------:R-:W-:Y:S05]  /*1fb20*/  BRA `(.L_x_7490) ;  /* 0x0000000c00107947 */ /* 0x000fea0003800000 */
.L_x_7482:
[----:B------:R-:W2:Y:S01]  /*1fb30*/  LDL.LU R3, [R1+0x58] ;  /* 0x0000580001037983 */ /* 0x000ea20000300800 */
[----:B------:R-:W-:Y:S01]  /*1fb40*/  ULDC.64 UR4, c[0x0][0xc00] ;  /* 0x0003000000047ab9 */ /* 0x000fe20000000a00 */
[----:B------:R-:W0:Y:S01]  /*1fb50*/  LDC R21, c[0x0][0xbe8] ;  /* 0x0002fa00ff157b82 */ /* 0x000e220000000800 */
[----:B------:R-:W-:Y:S01]  /*1fb60*/  ISETP.NE.U32.AND P0, PT, RZ, UR4, PT ;  /* 0x00000004ff007c0c */ /* 0x000fe2000bf05070 */
[----:B------:R-:W-:Y:S01]  /*1fb70*/  IMAD.MOV.U32 R0, RZ, RZ, RZ ;  /* 0x000000ffff007224 */ /* 0x000fe200078e00ff */
[----:B------:R-:W-:Y:S02]  /*1fb80*/  ULDC.64 UR6, c[0x0][0x208] ;  /* 0x0000820000067ab9 */ /* 0x000fe40000000a00 */
[----:B------:R-:W-:Y:S01]  /*1fb90*/  ISETP.NE.AND.EX P0, PT, RZ, UR5, PT, P0 ;  /* 0x00000005ff007c0c */ /* 0x000fe2000bf05300 */
[----:B------:R-:W1:Y:S02]  /*1fba0*/  S2R R26, SR_TID.X ;  /* 0x00000000001a7919 */ /* 0x000e640000002100 */
[----:B-1----:R-:W-:-:S05]  /*1fbb0*/  VIADD R26, R26, 0xffffff80 ;  /* 0xffffff801a1a7836 */ /* 0x002fca0000000000 */
[----:B------:R-:W-:Y:S02]  /*1fbc0*/  ISETP.GE.AND P3, PT, R26, 0x80, PT ;  /* 0x000000801a00780c */ /* 0x000fe40003f66270 */
[----:B--2---:R-:W-:-:S04]  /*1fbd0*/  IADD3 R4, P1, R3, UR4, RZ ;  /* 0x0000000403047c10 */ /* 0x004fc8000ff3e0ff */
[----:B------:R-:W-:Y:S01]  /*1fbe0*/  IADD3.X R5, R74, UR5, RZ, P1, !PT ;  /* 0x000000054a057c10 */ /* 0x000fe20008ffe4ff */
[----:B------:R-:W-:Y:S02]  /*1fbf0*/  ULDC.64 UR4, c[0x0][0xc08] ;  /* 0x0003020000047ab9 */ /* 0x000fe40000000a00 */
[----:B------:R-:W-:Y:S02]  /*1fc00*/  ISETP.NE.U32.AND P1, PT, RZ, UR4, PT ;  /* 0x00000004ff007c0c */ /* 0x000fe4000bf25070 */
[----:B------:R1:W5:Y:S02]  /*1fc10*/  @P0 LDG.E R0, desc[UR6][R4.64] ;  /* 0x0000000604000981 */ /* 0x000364000c1e1900 */
[----:B------:R-:W-:-:S13]  /*1fc20*/  ISETP.NE.AND.EX P1, PT, RZ, UR5, PT, P1 ;  /* 0x00000005ff007c0c */ /* 0x000fda000bf25310 */
[----:B------:R-:W-:Y:S01]  /*1fc30*/  @P1 IADD3 R6, P2, R3, UR4, RZ ;  /* 0x0000000403061c10 */ /* 0x000fe2000ff5e0ff */
[----:B------:R-:W-:Y:S02]  /*1fc40*/  ULDC UR4, c[0x0][0xa88] ;  /* 0x0002a20000047ab9 */ /* 0x000fe40000000800 */
[----:B------:R-:W-:Y:S01]  /*1fc50*/  IMAD.U32 R8, RZ, RZ, UR4 ;  /* 0x00000004ff087e24 */ /* 0x000fe2000f8e00ff */
[----:B------:R-:W-:Y:S02]  /*1fc60*/  @P1 IADD3.X R7, R74, UR5, RZ, P2, !PT ;  /* 0x000000054a071c10 */ /* 0x000fe400097fe4ff */
[----:B0-----:R-:W-:-:S03]  /*1fc70*/  ISETP.NE.AND P2, PT, R21, 0x1, PT ;  /* 0x000000011500780c */ /* 0x001fc60003f45270 */
[----:B------:R1:W5:Y:S10]  /*1fc80*/  @P1 LDG.E R8, desc[UR6][R6.64] ;  /* 0x0000000606081981 */ /* 0x000374000c1e1900 */
[----:B------:R-:W0:Y:S01]  /*1fc90*/  @P2 LDC R25, c[0x0][0xbec] ;  /* 0x0002fb00ff192b82 */ /* 0x000e220000000800 */
[----:B-1----:R-:W-:Y:S05]  /*1fca0*/  @P1 BRA `(.L_x_7491) ;  /* 0x0000000000141947 */ /* 0x002fea0003800000 */
[----:B------:R-:W-:Y:S05]  /*1fcb0*/  @!P0 BRA `(.L_x_7491) ;  /* 0x0000000000108947 */ /* 0x000fea0003800000 */
[----:B------:R-:W-:Y:S02]  /*1fcc0*/  ULDC.64 UR4, c[0x0][0x208] ;  /* 0x0000820000047ab9 */ /* 0x000fe40000000a00 */
[----:B------:R-:W2:Y:S04]  /*1fcd0*/  LDG.E R3, desc[UR4][R4.64] ;  /* 0x0000000404037981 */ /* 0x000ea8000c1e1900 */
[----:B-----5:R-:W2:Y:S02]  /*1fce0*/  LDG.E R8, desc[UR4][R4.64+0x4] ;  /* 0x0000040404087981 */ /* 0x020ea4000c1e1900 */
[----:B--2---:R-:W-:-:S07]  /*1fcf0*/  IMAD.IADD R8, R8, 0x1, -R3 ;  /* 0x0000000108087824 */ /* 0x004fce00078e0a03 */
.L_x_7491:
[----:B------:R-:W2:Y:S04]  /*1fd00*/  LDL R24, [R1+0x50] ;  /* 0x0000500001187983 */ /* 0x000ea80000100800 */
[----:B------:R1:W5:Y:S01]  /*1fd10*/  LDL R20, [R1+0x64] ;  /* 0x0000640001147983 */ /* 0x0003620000100800 */
[----:B------:R-:W-:Y:S01]  /*1fd20*/  BSSY B1, `(.L_x_7492) ;  /* 0x000002f000017945 */ /* 0x000fe20003800000 */
[----:B------:R-:W-:Y:S02]  /*1fd30*/  SEL R13, R82, RZ, !P0 ;  /* 0x000000ff520d7207 */ /* 0x000fe40004000000 */
[----:B------:R-:W-:Y:S02]  /*1fd40*/  SEL R12, R78, RZ, !P0 ;  /* 0x000000ff4e0c7207 */ /* 0x000fe40004000000 */
[----:B-----5:R-:W-:-:S02]  /*1fd50*/  SHF.R.S32.HI R11, RZ, 0x1f, R0 ;  /* 0x0000001fff0b7819 */ /* 0x020fc40000011400 */
[----:B--2---:R-:W-:Y:S01]  /*1fd60*/  SHF.R.S32.HI R10, RZ, 0x1f, R24 ;  /* 0x0000001fff0a7819 */ /* 0x004fe20000011418 */
[----:B-1----:R-:W-:Y:S06]  /*1fd70*/  @P3 BRA `(.L_x_7493) ;  /* 0x0000000000a43947 */ /* 0x002fec0003800000 */
[----:B------:R-:W1:Y:S01]  /*1fd80*/  S2R R3, SR_TID.X ;  /* 0x0000000000037919 */ /* 0x000e620000002100 */
[----:B------:R-:W2:Y:S02]  /*1fd90*/  LDC R14, c[0x0][0xbe8] ;  /* 0x0002fa00ff0e7b82 */ /* 0x000ea40000000800 */
[----:B--2---:R-:W-:Y:S02]  /*1fda0*/  IMAD R4, R8, R14, RZ ;  /* 0x0000000e08047224 */ /* 0x004fe400078e02ff */
[----:B-1----:R-:W-:-:S04]  /*1fdb0*/  IMAD R3, R20, 0x80, R3 ;  /* 0x0000008014037824 */ /* 0x002fc800078e0203 */
        /* <DEDUP_REMOVED lines=11> */
[----:B------:R-:W1:Y:S01]  /*1fe70*/  @P0 LDC R6, c[0x0][0xbec] ;  /* 0x0002fb00ff060b82 */ /* 0x000e620000000800 */
[----:B------:R-:W-:Y:S01]  /*1fe80*/  IMAD R7, R24, UR5, R7 ;  /* 0x0000000518077c24 */ /* 0x000fe2000f8e0207 */
[----:B------:R-:W-:-:S03]  /*1fe90*/  ULDC.64 UR4, c[0x0][0xb98] ;  /* 0x0002e60000047ab9 */ /* 0x000fc60000000a00 */
[----:B------:R-:W-:-:S03]  /*1fea0*/  IMAD.IADD R5, R5, 0x1, R7 ;  /* 0x0000000105057824 */ /* 0x000fc600078e0207 */
[----:B------:R-:W2:Y:S01]  /*1feb0*/  @P0 LDC R15, c[0x0][0xbf0] ;  /* 0x0002fc00ff0f0b82 */ /* 0x000ea20000000800 */
[----:B------:R-:W-:-:S04]  /*1fec0*/  IMAD.WIDE.U32 R4, R13, UR4, R4 ;  /* 0x000000040d047c25 */ /* 0x000fc8000f8e0004 */
[----:B-1----:R-:W-:-:S05]  /*1fed0*/  @P0 IMAD.HI.U32 R6, R9, R6, RZ ;  /* 0x0000000609060227 */ /* 0x002fca00078e00ff */
[----:B--2---:R-:W-:Y:S01]  /*1fee0*/  @P0 SHF.R.U32.HI R3, RZ, R15, R6 ;  /* 0x0000000fff030219 */ /* 0x004fe20000011606 */
[----:B------:R-:W-:-:S03]  /*1fef0*/  IMAD R6, R12, UR4, RZ ;  /* 0x000000040c067c24 */ /* 0x000fc6000f8e02ff */
[----:B------:R-:W-:Y:S01]  /*1ff00*/  IADD3 R4, P0, R3, R4, RZ ;  /* 0x0000000403047210 */ /* 0x000fe20007f1e0ff */
[----:B------:R-:W-:Y:S02]  /*1ff10*/  IMAD.MOV R7, RZ, RZ, -R3 ;  /* 0x000000ffff077224 */ /* 0x000fe400078e0a03 */
[----:B------:R-:W-:Y:S01]  /*1ff20*/  IMAD R6, R13, UR5, R6 ;  /* 0x000000050d067c24 */ /* 0x000fe2000f8e0206 */
[----:B------:R-:W-:Y:S01]  /*1ff30*/  ULDC.64 UR4, c[0x0][0xb88] ;  /* 0x0002e20000047ab9 */ /* 0x000fe20000000a00 */
[----:B------:R-:W-:Y:S01]  /*1ff40*/  IMAD R7, R14, R7, R9 ;  /* 0x000000070e077224 */ /* 0x000fe200078e0209 */
[----:B------:R-:W-:-:S04]  /*1ff50*/  SHF.R.S32.HI R9, RZ, 0x1f, R3 ;  /* 0x0000001fff097819 */ /* 0x000fc80000011403 */
        /* <DEDUP_REMOVED lines=11> */
.L_x_7493:
[----:B------:R-:W-:Y:S05]  /*20010*/  BSYNC B1 ;  /* 0x0000000000017941 */ /* 0x000fea0003800000 */
.L_x_7492:
[----:B-1----:R-:W-:Y:S01]  /*20020*/  SHF.R.S32.HI R6, RZ, 0x1f, R26 ;  /* 0x0000001fff067819 */ /* 0x002fe2000001141a */
[----:B------:R-:W1:Y:S01]  /*20030*/  @P2 LDC R9, c[0x0][0xbf0] ;  /* 0x0002fc00ff092b82 */ /* 0x000e620000000800 */
[----:B------:R-:W-:Y:S02]  /*20040*/  ULDC.64 UR4, c[0x0][0xaa0] ;  /* 0x0002a80000047ab9 */ /* 0x000fe40000000a00 */
[----:B------:R-:W-:Y:S01]  /*20050*/  LEA.HI R6, R6, R26, RZ, 0x3 ;  /* 0x0000001a06067211 */ /* 0x000fe200078f18ff */
[----:B------:R-:W-:Y:S02]  /*20060*/  IMAD R3, R11, UR4, RZ ;  /* 0x000000040b037c24 */ /* 0x000fe4000f8e02ff */
[----:B------:R-:W-:Y:S01]  /*20070*/  IMAD.WIDE.U32 R4, R0, UR4, RZ ;  /* 0x0000000400047c25 */ /* 0x000fe2000f8e00ff */
[----:B------:R-:W-:-:S03]  /*20080*/  LOP3.LUT R6, R6, 0xfffffff8, RZ, 0xc0, !PT ;  /* 0xfffffff806067812 */ /* 0x000fc600078ec0ff */
[----:B------:R-:W-:Y:S01]  /*20090*/  IMAD R3, R0, UR5, R3 ;  /* 0x0000000500037c24 */ /* 0x000fe2000f8e0203 */
[----:B------:R-:W-:Y:S01]  /*200a0*/  ULDC.64 UR4, c[0x0][0xae8] ;  /* 0x0002ba0000047ab9 */ /* 0x000fe20000000a00 */
[----:B------:R-:W-:Y:S02]  /*200b0*/  IMAD.IADD R6, R26, 0x1, -R6 ;  /* 0x000000011a067824 */ /* 0x000fe400078e0a06 */
[----:B------:R-:W-:Y:S02]  /*200c0*/  IMAD R0, R10, UR4, RZ ;  /* 0x000000040a007c24 */ /* 0x000fe4000f8e02ff */
[----:B------:R-:W-:Y:S02]  /*200d0*/  IMAD R6, R6, 0x20, R22 ;  /* 0x0000002006067824 */ /* 0x000fe400078e0216 */
[----:B------:R-:W-:Y:S02]  /*200e0*/  IMAD R7, R24, UR5, R0 ;  /* 0x0000000518077c24 */ /* 0x000fe4000f8e0200 */
[----:B------:R-:W-:-:S02]  /*200f0*/  IMAD R10, R20, 0x80, R6 ;  /* 0x00000080140a7824 */ /* 0x000fc400078e0206 */
[----:B------:R-:W-:Y:S02]  /*20100*/  IMAD.IADD R5, R5, 0x1, R3 ;  /* 0x0000000105057824 */ /* 0x000fe400078e0203 */
[----:B0-----:R-:W-:-:S04]  /*20110*/  @P2 IMAD.HI.U32 R0, R10, R25, RZ ;  /* 0x000000190a002227 */ /* 0x001fc800078e00ff */
[----:B------:R-:W-:Y:S01]  /*20120*/  IMAD.WIDE.U32 R4, R24, UR4, R4 ;  /* 0x0000000418047c25 */ /* 0x000fe2000f8e0004 */
[----:B------:R-:W-:-:S03]  /*20130*/  ULDC.64 UR4, c[0x0][0xaf0] ;  /* 0x0002bc0000047ab9 */ /* 0x000fc60000000a00 */
[----:B------:R-:W-:Y:S01]  /*20140*/  IMAD.MOV.U32 R3, RZ, RZ, R10 ;  /* 0x000000ffff037224 */ /* 0x000fe200078e000a */
[----:B-1----:R-:W-:Y:S01]  /*20150*/  @P2 SHF.R.U32.HI R3, RZ, R9, R0 ;  /* 0x00000009ff032219 */ /* 0x002fe20000011600 */
[----:B------:R-:W-:Y:S02]  /*20160*/  IMAD.IADD R5, R5, 0x1, R7 ;  /* 0x0000000105057824 */ /* 0x000fe400078e0207 */
[----:B------:R-:W-:Y:S01]  /*20170*/  IMAD R6, R12, UR4, RZ ;  /* 0x000000040c067c24 */ /* 0x000fe2000f8e02ff */
[--C-:B------:R-:W-:Y:S01]  /*20180*/  SHF.R.S32.HI R0, RZ, 0x1f, R3.reuse ;  /* 0x0000001fff007819 */ /* 0x100fe20000011403 */
[----:B------:R-:W-:Y:S02]  /*20190*/  IMAD.MOV R7, RZ, RZ, -R3 ;  /* 0x000000ffff077224 */ /* 0x000fe400078e0a03 */
[C---:B------:R-:W-:Y:S02]  /*201a0*/  IMAD R9, R13.reuse, UR5, R6 ;  /* 0x000000050d097c24 */ /* 0x040fe4000f8e0206 */
[----:B------:R-:W-:Y:S01]  /*201b0*/  IMAD.WIDE.U32 R4, R13, UR4, R4 ;  /* 0x000000040d047c25 */ /* 0x000fe2000f8e0004 */
[----:B------:R-:W-:-:S03]  /*201c0*/  ULDC.64 UR4, c[0x0][0xae0] ;  /* 0x0002b80000047ab9 */ /* 0x000fc60000000a00 */
[----:B------:R-:W-:Y:S02]  /*201d0*/  IMAD R7, R21, R7, R10 ;  /* 0x0000000715077224 */ /* 0x000fe400078e020a */
[----:B------:R-:W-:Y:S02]  /*201e0*/  IMAD R6, R0, UR4, RZ ;  /* 0x0000000400067c24 */ /* 0x000fe4000f8e02ff */
[----:B------:R-:W-:Y:S01]  /*201f0*/  IMAD.IADD R5, R5, 0x1, R9 ;  /* 0x0000000105057824 */ /* 0x000fe200078e0209 */
[----:B------:R-:W-:Y:S01]  /*20200*/  SHF.R.S32.HI R0, RZ, 0x1f, R7 ;  /* 0x0000001fff007819 */ /* 0x000fe20000011407 */
[C---:B------:R-:W-:Y:S01]  /*20210*/  IMAD R9, R3.reuse, UR5, R6 ;  /* 0x0000000503097c24 */ /* 0x040fe2000f8e0206 */
[----:B------:R-:W-:Y:S01]  /*20220*/  LEA R6, R20, R22, 0x7 ;  /* 0x0000001614067211 */ /* 0x000fe200078e38ff */
[----:B------:R-:W-:Y:S01]  /*20230*/  IMAD.WIDE.U32 R4, R3, UR4, R4 ;  /* 0x0000000403047c25 */ /* 0x000fe2000f8e0004 */
[----:B------:R-:W-:-:S03]  /*20240*/  ULDC.64 UR4, c[0x0][0xad8] ;  /* 0x0002b60000047ab9 */ /* 0x000fc60000000a00 */
[----:B------:R-:W-:Y:S02]  /*20250*/  IMAD R0, R0, UR4, RZ ;  /* 0x0000000400007c24 */ /* 0x000fe4000f8e02ff */
[----:B------:R-:W-:Y:S02]  /*20260*/  IMAD.IADD R5, R5, 0x1, R9 ;  /* 0x0000000105057824 */ /* 0x000fe400078e0209 */
[C---:B------:R-:W-:Y:S02]  /*20270*/  IMAD R3, R7.reuse, UR5, R0 ;  /* 0x0000000507037c24 */ /* 0x040fe4000f8e0200 */
[----:B------:R-:W-:Y:S01]  /*20280*/  IMAD.WIDE.U32 R4, R7, UR4, R4 ;  /* 0x0000000407047c25 */ /* 0x000fe2000f8e0004 */
[----:B------:R-:W-:-:S03]  /*20290*/  ULDC.64 UR4, c[0x0][0xa80] ;  /* 0x0002a00000047ab9 */ /* 0x000fc60000000a00 */
[----:B------:R-:W-:Y:S01]  /*202a0*/  IMAD.IADD R5, R5, 0x1, R3 ;  /* 0x0000000105057824 */ /* 0x000fe200078e0203 */
[----:B------:R-:W-:Y:S01]  /*202b0*/  LEA R3, P0, R4, UR4, 0x1 ;  /* 0x0000000404037c11 */ /* 0x000fe2000f8008ff */
[----:B------:R-:W-:-:S03]  /*202c0*/  UMOV UR4, 0xffffffff ;  /* 0xffffffff00047882 */ /* 0x000fc60000000000 */
[----:B------:R-:W-:Y:S01]  /*202d0*/  LEA.HI.X R4, R4, UR5, R5, 0x1, P0 ;  /* 0x0000000504047c11 */ /* 0x000fe200080f0c05 */
[----:B------:R-:W-:Y:S08]  /*202e0*/  BRA.DIV UR4, `(.L_x_7494) ;  /* 0x0000007e04cc7947 */ /* 0x000ff0000b800000 */
[----:B------:R0:W1:Y:S04]  /*202f0*/  SHFL.IDX PT, R0, R4, RZ, 0x181f ;  /* 0x00181fff04007589 */ /* 0x00006800000e0000 */
[----:B------:R0:W2:Y:S02]  /*20300*/  SHFL.IDX PT, R14, R3, RZ, 0x181f ;  /* 0x00181fff030e7589 */ /* 0x0000a400000e0000 */
.L_x_7687:
[----:B------:R-:W-:Y:S01]  /*20310*/  IMAD R8, R8, R21, RZ ;  /* 0x0000001508087224 */ /* 0x000fe200078e02ff */
[----:B------:R-:W-:Y:S04]  /*20320*/  BSSY B1, `(.L_x_7495) ;  /* 0x000000d000017945 */ /* 0x000fe80003800000 */
[----:B------:R-:W-:-:S13]  /*20330*/  ISETP.GE.AND P0, PT, R6, R8, PT ;  /* 0x000000080600720c */ /* 0x000fda0003f06270 */
[----:B------:R-:W-:Y:S05]  /*20340*/  @P0 BRA `(.L_x_7496) ;  /* 0x0000000000280947 */ /* 0x000fea0003800000 */
[----:B------:R-:W-:Y:S01]  /*20350*/  ULDC UR4, c[0x0][0xac8] ;  /* 0x0002b20000047ab9 */ /* 0x000fe20000000800 */
[----:B------:R-:W-:Y:S01]  /*20360*/  ULDC.64 UR6, c[0x0][0x208] ;  /* 0x0000820000067ab9 */ /* 0x000fe20000000a00 */
[----:B------:R-:W-:Y:S02]  /*20370*/  ISETP.GE.AND P2, PT, R16, UR4, PT ;  /* 0x0000000410007c0c */ /* 0x000fe4000bf46270 */
[----:B------:R-:W-:-:S11]  /*20380*/  ISETP.GE.AND P3, PT, R221, UR4, PT ;  /* 0x00000004dd007c0c */ /* 0x000fd6000bf66270 */
[CC--:B--2---:R-:W-:Y:S02]  /*20390*/  @!P2 LEA R10, P0, R16.reuse, R14.reuse, 0x1 ;  /* 0x0000000e100aa211 */ /* 0x0c4fe400078008ff */
[C---:B------:R-:W-:Y:S02]  /*203a0*/  @!P3 LEA R14, P1, R221.reuse, R14, 0x1 ;  /* 0x0000000edd0eb211 */ /* 0x040fe400078208ff */
[-C--:B-1----:R-:W-:Y:S02]  /*203b0*/  @!P2 LEA.HI.X R11, R16, R0.reuse, R17, 0x1, P0 ;  /* 0x00000000100ba211 */ /* 0x082fe400000f0c11 */
[----:B------:R-:W-:-:S03]  /*203c0*/  @!P3 LEA.HI.X R15, R221, R0, R48, 0x1, P1 ;  /* 0x00000000dd0fb211 */ /* 0x000fc600008f0c30 */
[----:B------:R3:W-:Y:S04]  /*203d0*/  @!P2 ST.E.128 desc[UR6][R10.64], RZ ;  /* 0x000000ff0a00a985 */ /* 0x0007e8000c101d06 */
[----:B------:R3:W-:Y:S02]  /*203e0*/  @!P3 ST.E.128 desc[UR6][R14.64], RZ ;  /* 0x000000ff0e00b985 */ /* 0x0007e4000c101d06 */
.L_x_7496:
[----:B------:R-:W-:Y:S05]  /*203f0*/  BSYNC B1 ;  /* 0x0000000000017941 */ /* 0x000fea0003800000 */
.L_x_7495:
[----:B------:R-:W-:-:S03]  /*20400*/  UMOV UR4, 0xffffffff ;  /* 0xffffffff00047882 */ /* 0x000fc60000000000 */
[----:B------:R-:W-:Y:S05]  /*20410*/  BRA.DIV UR4, `(.L_x_7497) ;  /* 0x0000007e04b47947 */ /* 0x000fea000b800000 */
[----:B-1----:R1:W4:Y:S04]  /*20420*/  SHFL.IDX PT, R0, R4, 0x1, 0x181f ;  /* 0x00381f0004007f89 */ /* 0x00232800000e0000 */
[----:B--23--:R1:W2:Y:S02]  /*20430*/  SHFL.IDX PT, R14, R3, 0x1, 0x181f ;  /* 0x00381f00030e7f89 */ /* 0x00c2a400000e0000 */
.L_x_7691:
[----:B------:R-:W-:Y:S01]  /*20440*/  VIADD R5, R6, 0x20 ;  /* 0x0000002006057836 */ /* 0x000fe20000000000 */
        /* <DEDUP_REMOVED lines=9> */
[-C--:B----4-:R-:W-:Y:S02]  /*204e0*/  @!P2 LEA.HI.X R11, R16, R0.reuse, R17, 0x1, P0 ;  /* 0x00000000100ba211 */ /* 0x090fe400000f0c11 */
[----:B------:R-:W-:-:S03]  /*204f0*/  @!P3 LEA.HI.X R15, R221, R0, R48, 0x1, P1 ;  /* 0x00000000dd0fb211 */ /* 0x000fc600008f0c30 */
[----:B------:R3:W-:Y:S04]  /*20500*/  @!P2 ST.E.128 desc[UR6][R10.64], RZ ;  /* 0x000000ff0a00a985 */ /* 0x0007e8000c101d06 */
[----:B------:R3:W-:Y:S02]  /*20510*/  @!P3 ST.E.128 desc[UR6][R14.64], RZ ;  /* 0x000000ff0e00b985 */ /* 0x0007e4000c101d06 */
.L_x_7499:
[----:B------:R-:W-:Y:S05]  /*20520*/  BSYNC B1 ;  /* 0x0000000000017941 */ /* 0x000fea0003800000 */
.L_x_7498:
[----:B------:R-:W-:-:S03]  /*20530*/  UMOV UR4, 0xffffffff ;  /* 0xffffffff00047882 */ /* 0x000fc60000000000 */
[----:B------:R-:W-:Y:S05]  /*20540*/  BRA.DIV UR4, `(.L_x_7500) ;  /* 0x0000007e04b07947 */ /* 0x000fea000b800000 */
[----:B----4-:R4:W0:Y:S04]  /*20550*/  SHFL.IDX PT, R0, R4, 0x2, 0x181f ;  /* 0x00581f0004007f89 */ /* 0x01082800000e0000 */
[----:B--23--:R4:W2:Y:S02]  /*20560*/  SHFL.IDX PT, R14, R3, 0x2, 0x181f ;  /* 0x00581f00030e7f89 */ /* 0x00c8a400000e0000 */
.L_x_7695:
        /* <DEDUP_REMOVED lines=10> */
[-C--:B0-----:R-:W-:Y:S02]  /*20610*/  @!P2 LEA.HI.X R11, R16, R0.reuse, R17, 0x1, P0 ;  /* 0x00000000100ba211 */ /* 0x081fe400000f0c11 */
[----:B------:R-:W-:-:S03]  /*20620*/  @!P3 LEA.HI.X R15, R221, R0, R48, 0x1, P1 ;  /* 0x00000000dd0fb211 */ /* 0x000fc600008f0c30 */
[----:B------:R3:W-:Y:S04]  /*20630*/  @!P2 ST.E.128 desc[UR6][R10.64], RZ ;  /* 0x000000ff0a00a985 */ /* 0x0007e8000c101d06 */
[----:B------:R3:W-:Y:S02]  /*20640*/  @!P3 ST.E.128 desc[UR6][R14.64], RZ ;  /* 0x000000ff0e00b985 */ /* 0x0007e4000c101d06 */
.L_x_7502:
[----:B------:R-:W-:Y:S05]  /*20650*/  BSYNC B1 ;  /* 0x0000000000017941 */ /* 0x000fea0003800000 */
.L_x_7501:
[----:B------:R-:W-:-:S03]  /*20660*/  UMOV UR4, 0xffffffff ;  /* 0xffffffff00047882 */ /* 0x000fc60000000000 */
[----:B------:R-:W-:Y:S05]  /*20670*/  BRA.DIV UR4, `(.L_x_7503) ;  /* 0x0000007e04ac7947 */ /* 0x000fea000b800000 */
[----:B0-----:R0:W0:Y:S04]  /*20680*/  SHFL.IDX PT, R0, R4, 0x3, 0x181f ;  /* 0x00781f0004007f89 */ /* 0x00102800000e0000 */
[----:B--23--:R2:W3:Y:S02]  /*20690*/  SHFL.IDX PT, R14, R3, 0x3, 0x181f ;  /* 0x00781f00030e7f89 */ /* 0x00c4e400000e0000 */
.L_x_7699:
[----:B-12-4-:R-:W-:-:S05]  /*206a0*/  VIADD R3, R6, 0x60 ;  /* 0x0000006006037836 */ /* 0x016fca0000000000 */
[----:B------:R-:W-:-:S13]  /*206b0*/  ISETP.GE.AND P0, PT, R3, R8, PT ;  /* 0x000000080300720c */ /* 0x000fda0003f06270 */
[----:B------:R-:W-:Y:S05]  /*206c0*/  @P0 BRA `(.L_x_7490) ;  /* 0x0000000000280947 */ /* 0x000fea0003800000 */
[----:B------:R-:W-:Y:S01]  /*206d0*/  ULDC UR4, c[0x0][0xac8] ;  /* 0x0002b20000047ab9 */ /* 0x000fe20000000800 */
[----:B------:R-:W-:Y:S01]  /*206e0*/  ULDC.64 UR6, c[0x0][0x208] ;  /* 0x0000820000067ab9 */ /* 0x000fe20000000a00 */
[----:B------:R-:W-:Y:S02]  /*206f0*/  ISETP.GE.AND P2, PT, R16, UR4, PT ;  /* 0x0000000410007c0c */ /* 0x000fe4000bf46270 */
[----:B------:R-:W-:-:S11]  /*20700*/  ISETP.GE.AND P3, PT, R221, UR4, PT ;  /* 0x00000004dd007c0c */ /* 0x000fd6000bf66270 */
[CC--:B0--3--:R-:W-:Y:S02]  /*20710*/  @!P2 LEA R4, P0, R16.reuse, R14.reuse, 0x1 ;  /* 0x0000000e1004a211 */ /* 0x0c9fe400078008ff */
[C---:B------:R-:W-:Y:S02]  /*20720*/  @!P3 LEA R14, P1, R221.reuse, R14, 0x1 ;  /* 0x0000000edd0eb211 */ /* 0x040fe400078208ff */
[-C--:B------:R-:W-:Y:S02]  /*20730*/  @!P2 LEA.HI.X R5, R16, R0.reuse, R17, 0x1, P0 ;  /* 0x000000001005a211 */ /* 0x080fe400000f0c11 */
[----:B------:R-:W-:-:S03]  /*20740*/  @!P3 LEA.HI.X R15, R221, R0, R48, 0x1, P1 ;  /* 0x00000000dd0fb211 */ /* 0x000fc600008f0c30 */
[----:B------:R1:W-:Y:S04]  /*20750*/  @!P2 ST.E.128 desc[UR6][R4.64], RZ ;  /* 0x000000ff0400a985 */ /* 0x0003e8000c101d06 */
[----:B------:R1:W-:Y:S02]  /*20760*/  @!P3 ST.E.128 desc[UR6][R14.64], RZ ;  /* 0x000000ff0e00b985 */ /* 0x0003e4000c101d06 */
.L_x_7490:
[----:B------:R-:W-:Y:S05]  /*20770*/  BSYNC B0 ;  /* 0x0000000000007941 */ /* 0x000fea0003800000 */
.L_x_7481:
[----:B------:R-:W-:Y:S02]  /*20780*/  ULDC UR4, c[0x0][0xc3c] ;  /* 0x00030f0000047ab9 */ /* 0x000fe40000000800 */
[----:B------:R-:W-:-:S13]  /*20790*/  ISETP.GE.AND P0, PT, R31, UR4, PT ;  /* 0x000000041f007c0c */ /* 0x000fda000bf06270 */
[----:B------:R-:W-:Y:S05]  /*207a0*/  @!P0 BRA `(.L_x_7504) ;  /* 0xfffffe0800fc8947 */ /* 0x000fea000383ffff */
[----:B------:R-:W-:Y:S05]  /*207b0*/  BRA `(.L_x_7286) ;  /* 0x0000007000a87947 */ /* 0x000fea0003800000 */
.L_x_7284:
        /* <DEDUP_REMOVED lines=18> */
.L_x_7505:
        /* <DEDUP_REMOVED lines=42> */
.L_x_7511:
        /* <DEDUP_REMOVED lines=13> */
.L_x_7510:
[----:B------:R-:W-:Y:S05]  /*20c50*/  BSYNC B0 ;  /* 0x0000000000007941 */ /* 0x000fea0003800000 */
.L_x_7509:
        /* <DEDUP_REMOVED lines=21> */
.L_x_7507:
        /* <DEDUP_REMOVED lines=16> */
.L_x_7512:
        /* <DEDUP_REMOVED lines=25> */
.L_x_7508:
[----:B------:R-:W-:Y:S02]  /*21040*/  IMAD.MOV.U32 R17, RZ, RZ, RZ ;  /* 0x000000ffff117224 */ /* 0x000fe400078e00ff */
[----:B------:R-:W-:Y:S02]  /*21050*/  IMAD.U32 R16, RZ, RZ, UR6 ;  /* 0x00000006ff107e24 */ /* 0x000fe4000f8e00ff */
[----:B------:R-:W-:-:S07]  /*21060*/  IMAD.MOV.U32 R18, RZ, RZ, RZ ;  /* 0x000000ffff127224 */ /* 0x000fce00078e00ff */
.L_x_7513:
[----:B------:R-:W-:-:S13]  /*21070*/  ISETP.NE.AND P0, PT, R5, RZ, PT ;  /* 0x000000ff0500720c */ /* 0x000fda0003f05270 */
[----:B------:R-:W0:Y:S01]  /*21080*/  @!P0 S2R R3, SR_CgaCtaId ;  /* 0x0000000000038919 */ /* 0x000e220000008800 */
[----:B------:R-:W-:-:S04]  /*21090*/  @!P0 MOV R2, 0x400 ;  /* 0x0000040000028802 */ /* 0x000fc80000000f00 */
[----:B0-----:R-:W-:-:S05]  /*210a0*/  @!P0 LEA R2, R3, R2, 0x18 ;  /* 0x0000000203028211 */ /* 0x001fca00078ec0ff */
[----:B------:R2:W-:Y:S01]  /*210b0*/  @!P0 STS.128 [R2+0x348d0], R16 ;  /* 0x0348d01002008388 */ /* 0x0005e20000000c00 */
[----:B------:R-:W-:Y:S06]  /*210c0*/  BAR.ARV 0x5, 0x180 ;  /* 0x0146000000007b1d */ /* 0x000fec0000002000 */
.L_x_7506:
        /* <DEDUP_REMOVED lines=8> */
[C---:B------:R-:W-:Y:S01]  /*21150*/  SHF.L.U32 R2, R0.reuse, 0x3, RZ ;  /* 0x0000000300027819 */ /* 0x040fe200000006ff */
[----:B------:R-:W1:Y:S01]  /*21160*/  S2UR UR5, SR_CgaCtaId ;  /* 0x00000000000579c3 */ /* 0x000e620000008800 */
[----:B------:R-:W-:Y:S01]  /*21170*/  LOP3.LUT R7, R0, 0x7f, RZ, 0xc0, !PT ;  /* 0x0000007f00077812 */ /* 0x000fe200078ec0ff */
[----:B------:R-:W-:Y:S01]  /*21180*/  UMOV UR4, 0x400 ;  /* 0x0000040000047882 */ /* 0x000fe20000000000 */
[C---:B0-----:R-:W-:Y:S01]  /*21190*/  LOP3.LUT R3, R2.reuse, 0x1f8, RZ, 0xc0, !PT ;  /* 0x000001f802037812 */ /* 0x041fe200078ec0ff */
[----:B------:R-:W-:Y:S01]  /*211a0*/  BSSY B8, `(.L_x_7514) ;  /* 0x0000651000087945 */ /* 0x000fe20003800000 */
[----:B------:R-:W-:Y:S01]  /*211b0*/  ISETP.NE.AND P1, PT, R7, RZ, PT ;  /* 0x000000ff0700720c */ /* 0x000fe20003f25270 */
[----:B------:R-:W-:Y:S01]  /*211c0*/  ULDC.64 UR38, c[0x0][0x198] ;  /* 0x0000660000267ab9 */ /* 0x000fe20000000a00 */
[----:B------:R-:W-:Y:S01]  /*211d0*/  LOP3.LUT R4, R3, 0x38, R0, 0x78, !PT ;  /* 0x0000003803047812 */ /* 0x000fe200078e7800 */
[----:B------:R-:W-:Y:S01]  /*211e0*/  IMAD.SHL.U32 R3, R7, 0x8, RZ ;  /* 0x0000000807037824 */ /* 0x000fe200078e00ff */
[----:B------:R-:W-:Y:S01]  /*211f0*/  SHF.R.U32.HI R6, RZ, 0x3, R7 ;  /* 0x00000003ff067819 */ /* 0x000fe20000011607 */
[----:B------:R-:W-:Y:S01]  /*21200*/  ULOP3.LUT UR37, UR60, 0x2, URZ, 0xfc, !UPT ;  /* 0x000000023c257892 */ /* 0x000fe2000f8efc3f */
[----:B------:R-:W-:Y:S01]  /*21210*/  LOP3.LUT R2, R2, 0x38, RZ, 0xc0, !PT ;  /* 0x0000003802027812 */ /* 0x000fe200078ec0ff */
[----:B------:R-:W-:Y:S01]  /*21220*/  ULDC UR36, c[0x0][0xc] ;  /* 0x0000030000247ab9 */ /* 0x000fe20000000800 */
[----:B------:R-:W-:-:S02]  /*21230*/  LOP3.LUT R3, R4, 0x200, R3, 0xf8, !PT ;  /* 0x0000020004037812 */ /* 0x000fc400078ef803 */
[C---:B------:R-:W-:Y:S01]  /*21240*/  LOP3.LUT P0, R4, R0.reuse, 0x1f, RZ, 0xc0, !PT ;  /* 0x0000001f00047812 */ /* 0x040fe2000780c0ff */
[----:B------:R-:W-:-:S04]  /*21250*/  IMAD.SHL.U32 R0, R0, 0x10, RZ ;  /* 0x0000001000007824 */ /* 0x000fc800078e00ff */
[----:B------:R0:W-:Y:S01]  /*21260*/  STL [R1+0x2c], R4 ;  /* 0x00002c0401007387 */ /* 0x0001e20000100800 */
[----:B------:R-:W-:Y:S01]  /*21270*/  LOP3.LUT R6, R6, 0x70, R0, 0xf8, !PT ;  /* 0x0000007006067812 */ /* 0x000fe200078ef800 */
[----:B-1----:R-:W-:-:S06]  /*21280*/  ULEA UR4, UR5, UR4, 0x18 ;  /* 0x0000000405047291 */ /* 0x002fcc000f8ec03f */
[----:B0-----:R-:W-:-:S04]  /*21290*/  IMAD.U32 R4, RZ, RZ, UR4 ;  /* 0x00000004ff047e24 */ /* 0x001fc8000f8e00ff */
[----:B------:R-:W-:Y:S01]  /*212a0*/  IMAD R0, R3, 0x2, R4 ;  /* 0x0000000203007824 */ /* 0x000fe200078e0204 */
[----:B------:R-:W-:Y:S04]  /*212b0*/  STL [R1+0x8], R4 ;  /* 0x0000080401007387 */ /* 0x000fe80000100800 */
[----:B------:R0:W-:Y:S04]  /*212c0*/  STL [R1+0x30], R0 ;  /* 0x0000300001007387 */ /* 0x0001e80000100800 */
[----:B------:R-:W-:Y:S01]  /*212d0*/  STL [R1+0x20], RZ ;  /* 0x000020ff01007387 */ /* 0x000fe20000100800 */
[----:B0-----:R-:W-:Y:S01]  /*212e0*/  IMAD.MOV.U32 R0, RZ, RZ, 0x1 ;  /* 0x00000001ff007424 */ /* 0x001fe200078e00ff */
        /* <DEDUP_REMOVED lines=13> */
.L_x_7653:
[----:B0-----:R-:W0:Y:S01]  /*213c0*/  LDC.64 R2, c[0x0][0xc88] ;  /* 0x00032200ff027b82 */ /* 0x001e220000000a00 */
        /* <DEDUP_REMOVED lines=25> */
[----:B-1----:R1:W5:Y:S01]  /*21560*/  @P0 LDG.E R0, desc[UR12][R2.64] ;  /* 0x0000000c02000981 */ /* 0x002362000c1e1900 */
        /* <DEDUP_REMOVED lines=35> */
[----:B------:R-:W-:Y:S02]  /*217a0*/  ULDC.64 UR4, c[0x0][0x208] ;  /* 0x0000820000047ab9 */ /* 0x000fe40000000a00 */
[----:B0-----:R-:W2:Y:S04]  /*217b0*/  LDG.E R12, desc[UR4][R2.64] ;  /* 0x00000004020c7981 */ /* 0x001ea8000c1e1900 */
[----:B------:R-:W2:Y:S02]  /*217c0*/  LDG.E R2, desc[UR4][R2.64+0x4] ;  /* 0x0000040402027981 */ /* 0x000ea4000c1e1900 */
[----:B--2---:R-:W-:-:S05]  /*217d0*/  IMAD.IADD R2, R2, 0x1, -R12 ;  /* 0x0000000102027824 */ /* 0x004fca00078e0a0c */
[----:B------:R1:W-:Y:S02]  /*217e0*/  STL [R1+0x58], R2 ;  /* 0x0000580201007387 */ /* 0x0003e40000100800 */
.L_x_7515:
        /* <DEDUP_REMOVED lines=13> */
.L_x_7516:
[----:B------:R-:W-:Y:S05]  /*218c0*/  @!P2 BRA `(.L_x_7517) ;  /* 0x000000000010a947 */ /* 0x000fea0003800000 */
[----:B------:R-:W-:Y:S02]  /*218d0*/  ULDC.64 UR4, c[0x0][0x208] ;  /* 0x0000820000047ab9 */ /* 0x000fe40000000a00 */
[----:B------:R-:W2:Y:S04]  /*218e0*/  LDG.E R8, desc[UR4][R6.64] ;  /* 0x0000000406087981 */ /* 0x000ea8000c1e1900 */
[----:B------:R-:W2:Y:S02]  /*218f0*/  LDG.E R6, desc[UR4][R6.64+0x4] ;  /* 0x0000040406067981 */ /* 0x000ea4000c1e1900 */
[----:B--2---:R-:W-:-:S07]  /*21900*/  IMAD.IADD R8, R6, 0x1, -R8 ;  /* 0x0000000106087824 */ /* 0x004fce00078e0a08 */
.L_x_7517:
        /* <DEDUP_REMOVED lines=35> */
.L_x_7702:
[----:B-1----:R-:W-:Y:S02]  /*21b40*/  ISETP.NE.AND P0, PT, R14, RZ, PT ;  /* 0x000000ff0e00720c */ /* 0x002fe40003f05270 */
[----:B------:R-:W-:-:S11]  /*21b50*/  PLOP3.LUT P1, PT, PT, PT, PT, 0x8, 0x0 ;  /* 0x000000000000781c */ /* 0x000fd60003f2e170 */
[----:B------:R-:W-:Y:S05]  /*21b60*/  @P0 BRA `(.L_x_7521) ;  /* 0x00000000000c0947 */ /* 0x000fea0003800000 */
[----:B------:R-:W-:-:S03]  /*21b70*/  UMOV UR4, 0xffffffff ;  /* 0xffffffff00047882 */ /* 0x000fc60000000000 */
[----:B------:R-:W-:Y:S05]  /*21b80*/  BRA.DIV UR4, `(.L_x_7522) ;  /* 0x0000006a04e47947 */ /* 0x000fea000b800000 */
[----:B------:R-:W-:-:S13]  /*21b90*/  ELECT P1, URZ, PT ;  /* 0x00000000003f782f */ /* 0x000fda0003820000 */
.L_x_7521:
        /* <DEDUP_REMOVED lines=10> */
.L_x_7705:
[----:B------:R-:W-:Y:S05]  /*21c40*/  BSYNC B1 ;  /* 0x0000000000017941 */ /* 0x000fea0003800000 */
.L_x_7523:
        /* <DEDUP_REMOVED lines=13> */
.L_x_7706:
[----:B------:R-:W-:Y:S05]  /*21d20*/  BSYNC B2 ;  /* 0x0000000000027941 */ /* 0x000fea0003800000 */
.L_x_7527:
        /* <DEDUP_REMOVED lines=8> */
.L_x_7530:
[----:B------:R-:W-:Y:S05]  /*21db0*/  BSYNC B2 ;  /* 0x0000000000027941 */ /* 0x000fea0003800000 */
.L_x_7529:
        /* <DEDUP_REMOVED lines=14> */
.L_x_7531:
        /* <DEDUP_REMOVED lines=16> */
.L_x_7532:
        /* <DEDUP_REMOVED lines=13> */
.L_x_7707:
[----:B------:R-:W-:Y:S05]  /*22070*/  BSYNC B2 ;  /* 0x0000000000027941 */ /* 0x000fea0003800000 */
.L_x_7533:
        /* <DEDUP_REMOVED lines=10> */
.L_x_7536:
[----:B------:R-:W-:Y:S05]  /*22120*/  BSYNC B2 ;  /* 0x0000000000027941 */ /* 0x000fea0003800000 */
.L_x_7535:
        /* <DEDUP_REMOVED lines=8> */
.L_x_7537:
        /* <DEDUP_REMOVED lines=15> */
.L_x_7538:
        /* <DEDUP_REMOVED lines=10> */
.L_x_7526:
[----:B------:R-:W-:Y:S05]  /*22340*/  BSYNC B1 ;  /* 0x0000000000017941 */ /* 0x000fea0003800000 */
.L_x_7525:
[----:B------:R-:W0:Y:S04]  /*22350*/  LDL.LU R7, [R1+0x20] ;  /* 0x0000200001077983 */ /* 0x000e280000300800 */
[----:B------:R-:W2:Y:S01]  /*22360*/  LDL.LU R4, [R1+0x24] ;  /* 0x0000240001047983 */ /* 0x000ea20000300800 */
[----:B------:R-:W-:Y:S01]  /*22370*/  PLOP3.LUT P5, PT, PT, PT, PT, 0x8, 0x0 ;  /* 0x000000000000781c */ /* 0x000fe20003fae170 */
[----:B0-----:R-:W-:Y:S01]  /*22380*/  VIADD R2, R7, 0x1 ;  /* 0x0000000107027836 */ /* 0x001fe20000000000 */
[----:B------:R-:W-:-:S04]  /*22390*/  IADD3 R7, R6, -0x2, RZ ;  /* 0xfffffffe06077810 */ /* 0x000fc80007ffe0ff */
[----:B------:R-:W-:-:S04]  /*223a0*/  ISETP.NE.AND P0, PT, R2, 0x2, PT ;  /* 0x000000020200780c */ /* 0x000fc80003f05270 */
[----:B------:R-:W-:Y:S02]  /*223b0*/  SEL R3, R2, RZ, P0 ;  /* 0x000000ff02037207 */ /* 0x000fe40000000000 */
[----:B------:R-:W-:Y:S02]  /*223c0*/  SEL R2, RZ, 0x1, P0 ;  /* 0x00000001ff027807 */ /* 0x000fe40000000000 */
[----:B------:R-:W-:Y:S01]  /*223d0*/  ISETP.GE.AND P0, PT, R7, R9, PT ;  /* 0x000000090700720c */ /* 0x000fe20003f06270 */
[----:B------:R0:W-:Y:S01]  /*223e0*/  STL [R1+0x20], R3 ;  /* 0x0000200301007387 */ /* 0x0001e20000100800 */
[----:B--2---:R-:W-:-:S05]  /*223f0*/  LOP3.LUT R4, R4, R2, RZ, 0x3c, !PT ;  /* 0x0000000204047212 */ /* 0x004fca00078e3cff */
[----:B------:R0:W-:Y:S06]  /*22400*/  STL [R1+0x24], R4 ;  /* 0x0000240401007387 */ /* 0x0001ec0000100800 */
[----:B------:R-:W-:Y:S05]  /*22410*/  @!P0 BRA `(.L_x_7519) ;  /* 0x0000000400f08947 */ /* 0x000fea0003800000 */
.L_x_7553:
        /* <DEDUP_REMOVED lines=14> */
.L_x_7708:
[----:B------:R-:W-:Y:S05]  /*22500*/  BSYNC B2 ;  /* 0x0000000000027941 */ /* 0x000fea0003800000 */
.L_x_7541:
        /* <DEDUP_REMOVED lines=8> */
.L_x_7544:
[----:B------:R-:W-:Y:S05]  /*22590*/  BSYNC B2 ;  /* 0x0000000000027941 */ /* 0x000fea0003800000 */
.L_x_7543:
        /* <DEDUP_REMOVED lines=13> */
.L_x_7545:
        /* <DEDUP_REMOVED lines=16> */
.L_x_7546:
        /* <DEDUP_REMOVED lines=13> */
.L_x_7709:
[----:B------:R-:W-:Y:S05]  /*22840*/  BSYNC B2 ;  /* 0x0000000000027941 */ /* 0x000fea0003800000 */
.L_x_7547:
        /* <DEDUP_REMOVED lines=10> */
.L_x_7550:
[----:B------:R-:W-:Y:S05]  /*228f0*/  BSYNC B2 ;  /* 0x0000000000027941 */ /* 0x000fea0003800000 */
.L_x_7549:
        /* <DEDUP_REMOVED lines=8> */
.L_x_7551:
        /* <DEDUP_REMOVED lines=15> */
.L_x_7552:
        /* <DEDUP_REMOVED lines=10> */
.L_x_7540:
[----:B------:R-:W-:Y:S05]  /*22b10*/  BSYNC B1 ;  /* 0x0000000000017941 */ /* 0x000fea0003800000 */
.L_x_7539:
        /* <DEDUP_REMOVED lines=12> */
.L_x_7519:
[----:B------:R-:W-:Y:S05]  /*22be0*/  BSYNC B0 ;  /* 0x0000000000007941 */ /* 0x000fea0003800000 */
.L_x_7518:
        /* <DEDUP_REMOVED lines=22> */
[----:B0-----:R-:W-:Y:S01]  /*22d50*/  IADD3 R16, R0, UR36, R7 ;  /* 0x0000002400107c10 */ /* 0x001fe2000fffe007 */
[----:B------:R-:W-:Y:S06]  /*22d60*/  BRA `(.L_x_7556) ;  /* 0x0000003c00c07947 */ /* 0x000fec0003800000 */
.L_x_7555:
        /* <DEDUP_REMOVED lines=21> */
.L_x_7558:
[----:B------:R-:W-:Y:S05]  /*22ec0*/  BSYNC B6 ;  /* 0x0000000000067941 */ /* 0x000fea0003800000 */
.L_x_7557:
        /* <DEDUP_REMOVED lines=21> */
.L_x_7561:
        /* <DEDUP_REMOVED lines=16> */
.L_x_7560:
[----:B------:R-:W-:Y:S05]  /*23120*/  BSYNC B6 ;  /* 0x0000000000067941 */ /* 0x000fea0003800000 */
.L_x_7559:
        /* <DEDUP_REMOVED lines=27> */
.L_x_7712:
        /* <DEDUP_REMOVED lines=11> */
.L_x_7715:
        /* <DEDUP_REMOVED lines=26> */
.L_x_7565:
[----:B------:R-:W2:Y:S04]  /*23530*/  LDL R7, [R1+0x8] ;  /* 0x0000080001077983 */ /* 0x000ea80000100800 */
[----:B01----:R-:W2:Y:S04]  /*23540*/  LDL R0, [R1+0xc] ;  /* 0x00000c0001007983 */ /* 0x003ea80000100800 */
[----:B------:R-:W3:Y:S01]  /*23550*/  LDL R2, [R1+0x14] ;  /* 0x0000140001027983 */ /* 0x000ee20000100800 */
[----:B--2---:R-:W-:Y:S01]  /*23560*/  IMAD R0, R0, 0x8, R7 ;  /* 0x0000000800007824 */ /* 0x004fe200078e0207 */
[----:B---3--:R-:W-:-:S04]  /*23570*/  SHF.L.U32 R2, R2, 0x1f, RZ ;  /* 0x0000001f02027819 */ /* 0x008fc800000006ff */
[----:B------:R-:W0:Y:S02]  /*23580*/  SYNCS.PHASECHK.TRANS64.TRYWAIT P0, [R0+URZ+0x34840], R2 ;  /* 0x03484002000075a7 */ /* 0x000e24000800017f */
[----:B0-----:R-:W-:Y:S05]  /*23590*/  @!P0 BRA `(.L_x_7566) ;  /* 0x0000005400408947 */ /* 0x001fea0003800000 */
.L_x_7716:
        /* <DEDUP_REMOVED lines=10> */
.L_x_7567:
[----:B------:R-:W2:Y:S04]  /*23640*/  LDL R7, [R1+0x8] ;  /* 0x0000080001077983 */ /* 0x000ea80000100800 */
[----:B------:R-:W2:Y:S04]  /*23650*/  LDL R6, [R1+0xc] ;  /* 0x00000c0001067983 */ /* 0x000ea80000100800 */
[----:B------:R-:W3:Y:S04]  /*23660*/  LDL R5, [R1+0x18] ;  /* 0x0000180001057983 */ /* 0x000ee80000100800 */
[----:B------:R-:W4:Y:S04]  /*23670*/  LDL R4, [R1+0x1c] ;  /* 0x00001c0001047983 */ /* 0x000f280000100800 */
[----:B01----:R-:W4:Y:S01]  /*23680*/  LDL R2, [R1] ;  /* 0x0000000001027983 */ /* 0x003f220000100800 */
[----:B------:R-:W-:Y:S01]  /*23690*/  R2UR UR9, R0 ;  /* 0x00000000000972ca */ /* 0x000fe200000e0000 */
[----:B------:R-:W-:Y:S01]  /*236a0*/  UIADD3 UR4, UP0, UR38, 0x370, URZ ;  /* 0x0000037026047890 */ /* 0x000fe2000ff1e03f */
[----:B------:R-:W-:Y:S01]  /*236b0*/  PLOP3.LUT P0, PT, PT, PT, PT, 0x80, 0x0 ;  /* 0x000000000000781c */ /* 0x000fe20003f0f070 */
[----:B------:R-:W-:Y:S01]  /*236c0*/  UMOV UR10, URZ ;  /* 0x0000003f000a7c82 */ /* 0x000fe20008000000 */
[----:B------:R-:W-:Y:S01]  /*236d0*/  R2UR UR12, R18 ;  /* 0x00000000120c72ca */ /* 0x000fe200000e0000 */
[----:B------:R-:W-:Y:S01]  /*236e0*/  UMOV UR7, 0x14f00000 ;  /* 0x14f0000000077882 */ /* 0x000fe20000000000 */
[----:B-----5:R-:W-:Y:S01]  /*236f0*/  LOP3.LUT R3, R3, 0xfffffffb, RZ, 0xc0, !PT ;  /* 0xfffffffb03037812 */ /* 0x020fe200078ec0ff */
[----:B------:R-:W-:-:S06]  /*23700*/  UMOV UR15, 0x40 ;  /* 0x00000040000f7882 */ /* 0x000fcc0000000000 */
[----:B------:R-:W-:Y:S02]  /*23710*/  UIADD3 UR9, UR9, 0x34830, URZ ;  /* 0x0003483009097890 */ /* 0x000fe4000fffe03f */
        /* <DEDUP_REMOVED lines=10> */
[----:B------:R-:W-:-:S03]  /*237c0*/  UIADD3 UR14, UR6, 0x23c00, URZ ;  /* 0x00023c00060e7890 */ /* 0x000fc6000fffe03f */
[----:B------:R-:W-:-:S04]  /*237d0*/  UMOV UR6, 0x0 ;  /* 0x0000000000067882 */ /* 0x000fc80000000000 */
[----:B------:R0:W-:Y:S02]  /*237e0*/  UTMALDG.4D [UR8], [UR4], desc[UR6] ;  /* 0x00000608040075b4 */ /* 0x0001e40008019000 */
[----:B0-----:R-:W-:Y:S01]  /*237f0*/  UMOV UR8, UR14 ;  /* 0x0000000e00087c82 */ /* 0x001fe20008000000 */
[----:B------:R-:W-:Y:S02]  /*23800*/  UMOV UR10, UR15 ;  /* 0x0000000f000a7c82 */ /* 0x000fe40008000000 */
[----:B------:R1:W-:Y:S02]  /*23810*/  UTMALDG.4D [UR8], [UR4], desc[UR6] ;  /* 0x00000608040075b4 */ /* 0x0003e40008019000 */
[----:B-1----:R-:W-:Y:S01]  /*23820*/  NOP ;  /* 0x0000000000007918 */ /* 0x002fe20000000000 */
.L_x_7563:
        /* <DEDUP_REMOVED lines=43> */
.L_x_7569:
[----:B------:R-:W-:Y:S05]  /*23ae0*/  BSYNC B6 ;  /* 0x0000000000067941 */ /* 0x000fea0003800000 */
.L_x_7568:
[----:B------:R-:W2:Y:S01]  /*23af0*/  LDL.LU R6, [R1+0x40] ;  /* 0x0000400001067983 */ /* 0x000ea20000300800 */
[----:B------:R-:W-:Y:S01]  /*23b00*/  ULDC.64 UR4, c[0x0][0x2d8] ;  /* 0x0000b60000047ab9 */ /* 0x000fe20000000a00 */
[----:B------:R-:W0:Y:S02]  /*23b10*/  LDC R7, c[0x0][0x448] ;  /* 0x00011200ff077b82 */ /* 0x000e240000000800 */
[----:B-1----:R-:W2:Y:S04]  /*23b20*/  LDL.LU.64 R2, [R1+0x48] ;  /* 0x0000480001027983 */ /* 0x002ea80000300a00 */
[----:B------:R-:W3:Y:S04]  /*23b30*/  LDL.LU R0, [R1+0x44] ;  /* 0x0000440001007983 */ /* 0x000ee80000300800 */
[----:B------:R-:W4:Y:S04]  /*23b40*/  LDL.LU R5, [R1+0x5c] ;  /* 0x00005c0001057983 */ /* 0x000f280000300800 */
[----:B------:R-:W4:Y:S01]  /*23b50*/  LDL.LU R4, [R1+0x34] ;  /* 0x0000340001047983 */ /* 0x000f220000300800 */
        /* <DEDUP_REMOVED lines=9> */
[----:B------:R-:W-:Y:S02]  /*23bf0*/  LOP3.LUT R8, R8, 0x40, RZ, 0xfc, !PT ;  /* 0x0000004008087812 */ /* 0x000fe400078efcff */
[----:B------:R-:W-:Y:S01]  /*23c00*/  LOP3.LUT R9, R9, 0x38, RZ, 0xc0, !PT ;  /* 0x0000003809097812 */ /* 0x000fe200078ec0ff */
[----:B--2---:R-:W-:Y:S02]  /*23c10*/  IMAD.MOV.U32 R3, RZ, RZ, R6 ;  /* 0x000000ffff037224 */ /* 0x004fe400078e0006 */
[----:B------:R-:W0:Y:S01]  /*23c20*/  @P0 LDC R6, c[0x0][0x450] ;  /* 0x00011400ff060b82 */ /* 0x000e220000000800 */
[----:B---3--:R-:W-:-:S02]  /*23c30*/  IMAD R0, R0, UR4, RZ ;  /* 0x0000000400007c24 */ /* 0x008fc4000f8e02ff */
[----:B------:R-:W-:-:S04]  /*23c40*/  IMAD.WIDE.U32 R2, R18, UR4, R2 ;  /* 0x0000000412027c25 */ /* 0x000fc8000f8e0002 */
[----:B------:R-:W-:Y:S01]  /*23c50*/  IMAD R0, R18, UR5, R0 ;  /* 0x0000000512007c24 */ /* 0x000fe2000f8e0200 */
[----:B------:R-:W-:-:S03]  /*23c60*/  ULDC.64 UR4, c[0x0][0x2e0] ;  /* 0x0000b80000047ab9 */ /* 0x000fc60000000a00 */
[----:B------:R-:W-:Y:S02]  /*23c70*/  IMAD.IADD R3, R3, 0x1, R0 ;  /* 0x0000000103037824 */ /* 0x000fe400078e0200 */
[----:B----4-:R-:W-:Y:S02]  /*23c80*/  IMAD R0, R5, UR4, RZ ;  /* 0x0000000405007c24 */ /* 0x010fe4000f8e02ff */
[----:B------:R-:W-:-:S04]  /*23c90*/  IMAD.WIDE.U32 R2, R4, UR4, R2 ;  /* 0x0000000404027c25 */ /* 0x000fc8000f8e0002 */
        /* <DEDUP_REMOVED lines=31> */
[----:B------:R0:W5:Y:S01]  /*23e90*/  LDL R8, [R1+0x30] ;  /* 0x0000300001087983 */ /* 0x0001620000100800 */
[----:B------:R-:W-:Y:S02]  /*23ea0*/  LEA.HI.X R3, R2, UR5, R3, 0x1, P0 ;  /* 0x0000000502037c11 */ /* 0x000fe400080f0c03 */
[----:B------:R-:W-:Y:S01]  /*23eb0*/  ISETP.GE.AND P0, PT, R9, UR4, PT ;  /* 0x0000000409007c0c */ /* 0x000fe2000bf06270 */
[----:B------:R-:W-:Y:S01]  /*23ec0*/  UMOV UR4, 0xffffffff ;  /* 0xffffffff00047882 */ /* 0x000fe20000000000 */
[----:B------:R-:W-:-:S02]  /*23ed0*/  SHF.R.U32.HI R10, RZ, 0x3, R10 ;  /* 0x00000003ff0a7819 */ /* 0x000fc4000001160a */
[----:B------:R-:W-:Y:S09]  /*23ee0*/  BRA.DIV UR4, `(.L_x_7570) ;  /* 0x0000004e04007947 */ /* 0x000ff2000b800000 */
[----:B------:R-:W2:Y:S01]  /*23ef0*/  LDL.LU R6, [R1+0x58] ;  /* 0x0000580001067983 */ /* 0x000ea20000300800 */
[----:B------:R-:W-:Y:S01]  /*23f00*/  IMAD.IADD R0, R10, 0x1, R17 ;  /* 0x000000010a007824 */ /* 0x000fe200078e0211 */
[----:B------:R-:W-:-:S03]  /*23f10*/  ULDC.64 UR4, c[0x0][0x208] ;  /* 0x0000820000047ab9 */ /* 0x000fc60000000a00 */
[----:B------:R-:W-:Y:S02]  /*23f20*/  VIADD R5, R0, 0x10 ;  /* 0x0000001000057836 */ /* 0x000fe40000000000 */
[----:B--2---:R-:W-:Y:S02]  /*23f30*/  IMAD R2, R6, R7, RZ ;  /* 0x0000000706027224 */ /* 0x004fe400078e02ff */
[----:B------:R-:W1:Y:S03]  /*23f40*/  SHFL.IDX PT, R7, R4, RZ, 0x181f ;  /* 0x00181fff04077589 */ /* 0x000e6600000e0000 */
[----:B------:R-:W-:Y:S01]  /*23f50*/  ISETP.GE.AND P2, PT, R0, R2, PT ;  /* 0x000000020000720c */ /* 0x000fe20003f46270 */
[----:B------:R-:W2:-:S12]  /*23f60*/  SHFL.IDX PT, R6, R3, RZ, 0x181f ;  /* 0x00181fff03067589 */ /* 0x000e9800000e0000 */
[----:B-1----:R-:W-:-:S05]  /*23f70*/  @!P2 LEA R7, P3, R9, R7, 0x1 ;  /* 0x000000070907a211 */ /* 0x002fca00078608ff */
[----:B--2---:R-:W-:-:S05]  /*23f80*/  @!P2 IMAD.X R6, RZ, RZ, R6, P3 ;  /* 0x000000ffff06a224 */ /* 0x004fca00018e0606 */
[----:B------:R-:W-:-:S04]  /*23f90*/  @!P2 LOP3.LUT R7, R7, R6, RZ, 0x3c, !PT ;  /* 0x000000060707a212 */ /* 0x000fc800078e3cff */
[----:B------:R-:W-:-:S04]  /*23fa0*/  @!P2 LOP3.LUT R6, R7, R6, RZ, 0x3c, !PT ;  /* 0x000000060706a212 */ /* 0x000fc800078e3cff */
[----:B------:R-:W-:-:S05]  /*23fb0*/  @!P2 LOP3.LUT R7, R7, R6, RZ, 0x3c, !PT ;  /* 0x000000060707a212 */ /* 0x000fca00078e3cff */
[----:B------:R-:W-:Y:S01]  /*23fc0*/  @!PT LDS RZ, [RZ] ;  /* 0x00000000fffff984 */ /* 0x000fe20000000800 */
[----:B-----5:R-:W-:Y:S04]  /*23fd0*/  @!P2 LDGSTS.E.BYPASS.LTC128B.128 [R8+0x16400], desc[UR4][R6.64], !P0 ;  /* 0x164000000608afae */ /* 0x020fe8000c101d44 */
[----:B------:R1:W-:Y:S01]  /*23fe0*/  @!P2 LDGSTS.E.BYPASS.LTC128B.128 [R8+0x1a400], desc[UR4][R6.64+0x80], !P1 ;  /* 0x1a4000800608afae */ /* 0x0003e2000c901d44 */
[----:B------:R-:W-:-:S03]  /*23ff0*/  ISETP.GE.AND P2, PT, R5, R2, PT ;  /* 0x000000020500720c */ /* 0x000fc60003f46270 */
[----:B------:R-:W2:Y:S04]  /*24000*/  SHFL.IDX PT, R5, R4, 0x1, 0x181f ;  /* 0x00381f0004057f89 */ /* 0x000ea800000e0000 */
[----:B-1----:R-:W1:Y:S06]  /*24010*/  SHFL.IDX PT, R6, R3, 0x1, 0x181f ;  /* 0x00381f0003067f89 */ /* 0x002e6c00000e0000 */
[----:B--2---:R-:W-:-:S05]  /*24020*/  @!P2 LEA R5, P3, R9, R5, 0x1 ;  /* 0x000000050905a211 */ /* 0x004fca00078608ff */
[----:B-1----:R-:W-:-:S04]  /*24030*/  @!P2 IMAD.X R6, RZ, RZ, R6, P3 ;  /* 0x000000ffff06a224 */ /* 0x002fc800018e0606 */
[----:B------:R-:W-:Y:S02]  /*24040*/  @!P2 IMAD.MOV.U32 R7, RZ, RZ, R6 ;  /* 0x000000ffff07a224 */ /* 0x000fe400078e0006 */
[----:B------:R-:W-:Y:S01]  /*24050*/  @!P2 IMAD.MOV.U32 R6, RZ, RZ, R5 ;  /* 0x000000ffff06a224 */ /* 0x000fe200078e0005 */
[----:B------:R-:W-:-:S04]  /*24060*/  IADD3 R5, R0, 0x20, RZ ;  /* 0x0000002000057810 */ /* 0x000fc80007ffe0ff */
[----:B------:R-:W-:Y:S04]  /*24070*/  @!P2 LDGSTS.E.BYPASS.LTC128B.128 [R8+0x16c00], desc[UR4][R6.64], !P0 ;  /* 0x16c000000608afae */ /* 0x000fe8000c101d44 */
[----:B------:R1:W-:Y:S01]  /*24080*/  @!P2 LDGSTS.E.BYPASS.LTC128B.128 [R8+0x1ac00], desc[UR4][R6.64+0x80], !P1 ;  /* 0x1ac000800608afae */ /* 0x0003e2000c901d44 */
[----:B------:R-:W-:-:S03]  /*24090*/  ISETP.GE.AND P2, PT, R5, R2, PT ;  /* 0x000000020500720c */ /* 0x000fc60003f46270 */
[----:B------:R-:W2:Y:S04]  /*240a0*/  SHFL.IDX PT, R5, R4, 0x2, 0x181f ;  /* 0x00581f0004057f89 */ /* 0x000ea800000e0000 */
[----:B-1----:R-:W1:Y:S06]  /*240b0*/  SHFL.IDX PT, R6, R3, 0x2, 0x181f ;  /* 0x00581f0003067f89 */ /* 0x002e6c00000e0000 */
[----:B--2---:R-:W-:-:S05]  /*240c0*/  @!P2 LEA R5, P3, R9, R5, 0x1 ;  /* 0x000000050905a211 */ /* 0x004fca00078608ff */
[----:B-1----:R-:W-:-:S04]  /*240d0*/  @!P2 IMAD.X R6, RZ, RZ, R6, P3 ;  /* 0x000000ffff06a224 */ /* 0x002fc800018e0606 */
[----:B------:R-:W-:Y:S02]  /*240e0*/  @!P2 IMAD.MOV.U32 R7, RZ, RZ, R6 ;  /* 0x000000ffff07a224 */ /* 0x000fe400078e0006 */
[----:B------:R-:W-:Y:S02]  /*240f0*/  @!P2 IMAD.MOV.U32 R6, RZ, RZ, R5 ;  /* 0x000000ffff06a224 */ /* 0x000fe400078e0005 */
[----:B------:R-:W-:-:S03]  /*24100*/  VIADD R5, R0, 0x30 ;  /* 0x0000003000057836 */ /* 0x000fc60000000000 */
        /* <DEDUP_REMOVED lines=39> */
[----:B------:R1:W2:Y:S04]  /*24380*/  SHFL.IDX PT, R5, R3, 0x7, 0x181f ;  /* 0x00f81f0003057f89 */ /* 0x0002a800000e0000 */
[----:B------:R1:W-:Y:S04]  /*24390*/  @!P2 LDGSTS.E.BYPASS.LTC128B.128 [R8+0x19400], desc[UR4][R6.64], !P0 ;  /* 0x194000000608afae */ /* 0x0003e8000c101d44 */
[----:B------:R1:W-:Y:S04]  /*243a0*/  @!P2 LDGSTS.E.BYPASS.LTC128B.128 [R8+0x1d400], desc[UR4][R6.64+0x80], !P1 ;  /* 0x1d4000800608afae */ /* 0x0003e8000c901d44 */
[----:B------:R1:W3:Y:S02]  /*243b0*/  SHFL.IDX PT, R3, R4, 0x7, 0x181f ;  /* 0x00f81f0004037f89 */ /* 0x0002e400000e0000 */
.L_x_7733:
[----:B------:R-:W-:Y:S01]  /*243c0*/  VIADD R0, R0, 0x70 ;  /* 0x0000007000007836 */ /* 0x000fe20000000000 */
[----:B------:R-:W-:Y:S04]  /*243d0*/  BSSY B0, `(.L_x_7571) ;  /* 0x000000b000007945 */ /* 0x000fe80003800000 */
[----:B------:R-:W-:-:S13]  /*243e0*/  ISETP.GE.AND P2, PT, R0, R2, PT ;  /* 0x000000020000720c */ /* 0x000fda0003f46270 */
[----:B------:R-:W-:Y:S05]  /*243f0*/  @P2 BRA `(.L_x_7572) ;  /* 0x0000000000202947 */ /* 0x000fea0003800000 */
[----:B---3--:R-:W-:Y:S01]  /*24400*/  LEA R2, P2, R9, R3, 0x1 ;  /* 0x0000000309027211 */ /* 0x008fe200078408ff */
[----:B------:R-:W-:-:S04]  /*24410*/  ULDC.64 UR4, c[0x0][0x208] ;  /* 0x0000820000047ab9 */ /* 0x000fc80000000a00 */
[----:B-12---:R-:W-:-:S05]  /*24420*/  IMAD.X R3, RZ, RZ, R5, P2 ;  /* 0x000000ffff037224 */ /* 0x006fca00010e0605 */
[----:B------:R-:W-:Y:S01]  /*24430*/  @!PT LDS RZ, [RZ] ;  /* 0x00000000fffff984 */ /* 0x000fe20000000800 */
[----:B------:R-:W-:Y:S01]  /*24440*/  @!PT LDS RZ, [RZ] ;  /* 0x00000000fffff984 */ /* 0x000fe20000000800 */
[----:B------:R-:W-:Y:S01]  /*24450*/  @!PT LDS RZ, [RZ] ;  /* 0x00000000fffff984 */ /* 0x000fe20000000800 */
[----:B------:R4:W-:Y:S04]  /*24460*/  LDGSTS.E.BYPASS.LTC128B.128 [R8+0x19c00], desc[UR4][R2.64], !P0 ;  /* 0x19c0000002087fae */ /* 0x0009e8000c101d44 */
[----:B------:R4:W-:Y:S02]  /*24470*/  LDGSTS.E.BYPASS.LTC128B.128 [R8+0x1dc00], desc[UR4][R2.64+0x80], !P1 ;  /* 0x1dc0008002087fae */ /* 0x0009e4000c901d44 */
.L_x_7572:
[----:B------:R-:W-:Y:S05]  /*24480*/  BSYNC B0 ;  /* 0x0000000000007941 */ /* 0x000fea0003800000 */
.L_x_7571:
[----:B-1--4-:R1:W5:Y:S01]  /*24490*/  LDL R8, [R1+0x8] ;  /* 0x0000080001087983 */ /* 0x0123620000100800 */
[----:B------:R-:W-:Y:S01]  /*244a0*/  PLOP3.LUT P0, PT, PT, PT, PT, 0x80, 0x0 ;  /* 0x000000000000781c */ /* 0x000fe20003f0f070 */
[----:B------:R-:W-:-:S12]  /*244b0*/  NOP ;  /* 0x0000000000007918 */ /* 0x000fd80000000000 */
.L_x_7573:
[----:B------:R-:W4:Y:S01]  /*244c0*/  LDL R2, [R1+0x8] ;  /* 0x0000080001027983 */ /* 0x000f220000100800 */
[----:B------:R-:W-:Y:S02]  /*244d0*/  PLOP3.LUT P1, PT, P1, P0, PT, 0xa2, 0x0 ;  /* 0x000000000000781c */ /* 0x000fe40000f21472 */
[----:B----4-:R-:W-:-:S08]  /*244e0*/  @P0 R2UR P1, UR4, R2 ;  /* 0x00000000020402ca */ /* 0x010fd00000020000 */
        /* <DEDUP_REMOVED lines=14> */
[----:B------:R-:W4:Y:S03]  /*245d0*/  SYNCS.PHASECHK.TRANS64.TRYWAIT P0, [R2+URZ+0x34820], R0 ;  /* 0x03482000020075a7 */ /* 0x000f26000800017f */
[----:B---34-:R-:W-:Y:S05]  /*245e0*/  @!P0 BRA `(.L_x_7575) ;  /* 0x0000005000088947 */ /* 0x018fea0003800000 */
.L_x_7734:
[----:B------:R-:W-:Y:S05]  /*245f0*/  BSYNC B0 ;  /* 0x0000000000007941 */ /* 0x000fea0003800000 */
.L_x_7574:
[----:B---3--:R-:W3:Y:S01]  /*24600*/  LDL.LU R2, [R1+0x50] ;  /* 0x0000500001027983 */ /* 0x008ee20000300800 */
[----:B------:R-:W-:Y:S01]  /*24610*/  BSSY B0, `(.L_x_7576) ;  /* 0x0000202000007945 */ /* 0x000fe20003800000 */
[----:B---3--:R-:W-:-:S13]  /*24620*/  ISETP.GE.AND P0, PT, R2, 0xb1, PT ;  /* 0x000000b10200780c */ /* 0x008fda0003f06270 */
[----:B------:R-:W-:Y:S05]  /*24630*/  @!P0 BRA `(.L_x_7577) ;  /* 0x0000001c00fc8947 */ /* 0x000fea0003800000 */
[----:B------:R-:W3:Y:S01]  /*24640*/  LDL R2, [R1+0x38] ;  /* 0x0000380001027983 */ /* 0x000ee20000100800 */
[----:B------:R-:W-:Y:S01]  /*24650*/  IMAD.MOV.U32 R0, RZ, RZ, 0x1 ;  /* 0x00000001ff007424 */ /* 0x000fe200078e00ff */
[----:B------:R-:W-:Y:S01]  /*24660*/  BSSY B2, `(.L_x_7578) ;  /* 0x00000af000027945 */ /* 0x000fe20003800000 */
[----:B---3-5:R-:W-:-:S05]  /*24670*/  IMAD.MOV R8, RZ, RZ, -R2 ;  /* 0x000000ffff087224 */ /* 0x028fca00078e0a02 */
[----:B------:R-:W-:-:S05]  /*24680*/  VIADDMNMX R8, R8, R0, 0xffffffff, !PT ;  /* 0xffffffff08087446 */ /* 0x000fca0007800100 */
[----:B------:R-:W-:-:S05]  /*24690*/  IMAD.IADD R0, R2, 0x1, R8 ;  /* 0x0000000102007824 */ /* 0x000fca00078e0208 */
[----:B------:R-:W-:-:S04]  /*246a0*/  LOP3.LUT R0, R0, 0x1, RZ, 0xc0, !PT ;  /* 0x0000000100007812 */ /* 0x000fc800078ec0ff */
[----:B------:R-:W-:Y:S01]  /*246b0*/  ISETP.NE.U32.AND P0, PT, R0, 0x1, PT ;  /* 0x000000010000780c */ /* 0x000fe20003f05070 */
[----:B------:R-:W-:-:S12]  /*246c0*/  VIADD R0, R2, 0xfffffffe ;  /* 0xfffffffe02007836 */ /* 0x000fd80000000000 */
[----:B------:R-:W-:Y:S05]  /*246d0*/  @P0 BRA `(.L_x_7579) ;  /* 0x00000008009c0947 */ /* 0x000fea0003800000 */
[----:B------:R-:W3:Y:S04]  /*246e0*/  LDL R4, [R1+0x4] ;  /* 0x0000040001047983 */ /* 0x000ee80000100800 */
[----:B------:R-:W4:Y:S04]  /*246f0*/  LDL R3, [R1+0xc] ;  /* 0x00000c0001037983 */ /* 0x000f280000100800 */
[----:B------:R-:W5:Y:S01]  /*24700*/  LDL R2, [R1+0x14] ;  /* 0x0000140001027983 */ /* 0x000f620000100800 */
[----:B------:R-:W-:Y:S01]  /*24710*/  BSSY B1, `(.L_x_7580) ;  /* 0x000009f000017945 */ /* 0x000fe20003800000 */
[----:B---3--:R-:W-:Y:S01]  /*24720*/  LOP3.LUT P1, RZ, R4, 0x4, RZ, 0xc0, !PT ;  /* 0x0000000404ff7812 */ /* 0x008fe2000782c0ff */
[----:B----4-:R-:W-:-:S05]  /*24730*/  VIADD R6, R3, 0x1 ;  /* 0x0000000103067836 */ /* 0x010fca0000000000 */
        /* <DEDUP_REMOVED lines=9> */
[----:B---3--:R-:W-:Y:S05]  /*247d0*/  @!P0 BRA `(.L_x_7582) ;  /* 0x0000000000508947 */ /* 0x008fea0003800000 */
[----:B------:R-:W3:Y:S01]  /*247e0*/  LDL R10, [R1+0x28] ;  /* 0x00002800010a7983 */ /* 0x000ee20000100800 */
[----:B--2---:R-:W2:Y:S01]  /*247f0*/  LDC R5, c[0x0][0x43c] ;  /* 0x00010f00ff057b82 */ /* 0x004ea20000000800 */
[----:B------:R-:W-:Y:S02]  /*24800*/  ULDC.64 UR6, c[0x0][0x428] ;  /* 0x00010a0000067ab9 */ /* 0x000fe40000000a00 */
[----:B------:R-:W4:Y:S01]  /*24810*/  LDL R7, [R1+0x10] ;  /* 0x0000100001077983 */ /* 0x000f220000100800 */
[----:B------:R-:W-:Y:S01]  /*24820*/  ULDC.64 UR8, c[0x0][0x208] ;  /* 0x0000820000087ab9 */ /* 0x000fe20000000a00 */
[----:B--2---:R-:W-:-:S13]  /*24830*/  ISETP.NE.AND P0, PT, R5, 0x1, PT ;  /* 0x000000010500780c */ /* 0x004fda0003f05270 */
[----:B------:R-:W2:Y:S02]  /*24840*/  @P0 LDC.64 R2, c[0x0][0x440] ;  /* 0x00011000ff020b82 */ /* 0x000ea40000000a00 */
[----:B--2--5:R-:W-:-:S04]  /*24850*/  @P0 IMAD.HI.U32 R4, R0, R2, RZ ;  /* 0x0000000200040227 */ /* 0x024fc800078e00ff */
        /* <DEDUP_REMOVED lines=12> */
.L_x_7582:
[----:B------:R-:W4:Y:S01]  /*24920*/  LDL R2, [R1+0x8] ;  /* 0x0000080001027983 */ /* 0x000f220000100800 */
[----:B------:R-:W-:Y:S01]  /*24930*/  BSSY B3, `(.L_x_7583) ;  /* 0x0000005000037945 */ /* 0x000fe20003800000 */
[----:B----4-:R-:W-:Y:S01]  /*24940*/  IMAD R3, R6, 0x8, R2 ;  /* 0x0000000806037824 */ /* 0x010fe200078e0202 */
[----:B------:R-:W-:-:S04]  /*24950*/  SHF.L.U32 R2, R9, 0x1f, RZ ;  /* 0x0000001f09027819 */ /* 0x000fc800000006ff */
[----:B------:R-:W4:Y:S02]  /*24960*/  SYNCS.PHASECHK.TRANS64.TRYWAIT P0, [R3+URZ+0x34840], R2 ;  /* 0x03484002030075a7 */ /* 0x000f24000800017f */
[----:B----4-:R-:W-:Y:S05]  /*24970*/  @!P0 BRA `(.L_x_7584) ;  /* 0x0000004c003c8947 */ /* 0x010fea0003800000 */
.L_x_7735:
[----:B------:R-:W-:Y:S05]  /*24980*/  BSYNC B3 ;  /* 0x0000000000037941 */ /* 0x000fea0003800000 */
.L_x_7583:
[----:B--23--:R-:W2:Y:S01]  /*24990*/  S2R R5, SR_TID.X ;  /* 0x0000000000057919 */ /* 0x00cea20000002100 */
[----:B------:R-:W-:Y:S01]  /*249a0*/  BSSY B3, `(.L_x_7585) ;  /* 0x000000a000037945 */ /* 0x000fe20003800000 */
[----:B--2---:R-:W-:-:S04]  /*249b0*/  LOP3.LUT R5, R5, 0x7f, RZ, 0xc0, !PT ;  /* 0x0000007f05057812 */ /* 0x004fc800078ec0ff */
[----:B------:R-:W-:-:S13]  /*249c0*/  ISETP.NE.AND P0, PT, R5, RZ, PT ;  /* 0x000000ff0500720c */ /* 0x000fda0003f05270 */
[----:B------:R-:W-:Y:S05]  /*249d0*/  @P0 BRA `(.L_x_7586) ;  /* 0x0000000000180947 */ /* 0x000fea0003800000 */
[----:B------:R-:W2:Y:S01]  /*249e0*/  LDL R5, [R1+0x4] ;  /* 0x0000040001057983 */ /* 0x000ea20000100800 */
[----:B----4-:R-:W-:-:S04]  /*249f0*/  IMAD.MOV.U32 R2, RZ, RZ, 0xb000 ;  /* 0x0000b000ff027424 */ /* 0x010fc800078e00ff */
[----:B------:R3:W-:Y:S01]  /*24a00*/  SYNCS.ARRIVE.TRANS64 RZ, [R3+URZ+0x34830], R2 ;  /* 0x0348300203ff79a7 */ /* 0x0007e2000800003f */
[----:B--2---:R-:W-:-:S13]  /*24a10*/  LOP3.LUT P1, RZ, R5, 0x1, RZ, 0xc0, !PT ;  /* 0x0000000105ff7812 */ /* 0x004fda000782c0ff */
[----:B---3--:R-:W-:Y:S05]  /*24a20*/  @!P1 BRA `(.L_x_7586) ;  /* 0x0000000000049947 */ /* 0x008fea0003800000 */
[----:B------:R-:W-:Y:S01]  /*24a30*/  BPT.TRAP 0x1 ;  /* 0x000000040000795c */ /* 0x000fe20000300000 */
.L_x_7586:
[----:B------:R-:W-:Y:S05]  /*24a40*/  BSYNC B3 ;  /* 0x0000000000037941 */ /* 0x000fea0003800000 */
.L_x_7585:
[----:B------:R-:W2:Y:S04]  /*24a50*/  LDL R5, [R1+0x8] ;  /* 0x0000080001057983 */ /* 0x000ea80000100800 */
[----:B----4-:R-:W3:Y:S01]  /*24a60*/  LDL R2, [R1+0x1c] ;  /* 0x00001c0001027983 */ /* 0x010ee20000100800 */
        /* <DEDUP_REMOVED lines=11> */
.L_x_7587:
        /* <DEDUP_REMOVED lines=16> */
.L_x_7588:
        /* <DEDUP_REMOVED lines=11> */
[----:B------:R-:W3:Y:S04]  /*24cd0*/  LDL R12, [R1+0x8] ;  /* 0x00000800010c7983 */ /* 0x000ee80000100800 */
[----:B------:R-:W3:Y:S01]  /*24ce0*/  LDL R7, [R1+0xc] ;  /* 0x00000c0001077983 */ /* 0x000ee20000100800 */
[----:B------:R-:W-:Y:S01]  /*24cf0*/  BSSY B3, `(.L_x_7589) ;  /* 0x0000005000037945 */ /* 0x000fe20003800000 */
[----:B--2---:R-:W-:Y:S01]  /*24d00*/  SHF.L.U32 R3, R13, 0x1f, RZ ;  /* 0x0000001f0d037819 */ /* 0x004fe200000006ff */
[----:B---3--:R-:W-:-:S04]  /*24d10*/  IMAD R2, R7, 0x8, R12 ;  /* 0x0000000807027824 */ /* 0x008fc800078e020c */
[----:B------:R-:W2:Y:S02]  /*24d20*/  SYNCS.PHASECHK.TRANS64.TRYWAIT P0, [R2+URZ+0x34860], R3 ;  /* 0x03486003020075a7 */ /* 0x000ea4000800017f */
[----:B--2---:R-:W-:Y:S05]  /*24d30*/  @!P0 BRA `(.L_x_7590) ;  /* 0x0000004800608947 */ /* 0x004fea0003800000 */
.L_x_7736:
[----:B------:R-:W-:Y:S05]  /*24d40*/  BSYNC B3 ;  /* 0x0000000000037941 */ /* 0x000fea0003800000 */
.L_x_7589:
[----:B------:R-:W3:Y:S01]  /*24d50*/  S2R R5, SR_TID.X ;  /* 0x0000000000057919 */ /* 0x000ee20000002100 */
[----:B------:R-:W-:-:S04]  /*24d60*/  UPRMT UR4, UR37, 0x9910, URZ ;  /* 0x0000991025047896 */ /* 0x000fc8000800003f */
[----:B------:R-:W-:Y:S01]  /*24d70*/  UISETP.NE.AND UP0, UPT, UR4, 0x2, UPT ;  /* 0x000000020400788c */ /* 0x000fe2000bf05270 */
[----:B---3--:R-:W-:-:S04]  /*24d80*/  LOP3.LUT R5, R5, 0x7f, RZ, 0xc0, !PT ;  /* 0x0000007f05057812 */ /* 0x008fc800078ec0ff */
[----:B------:R-:W-:-:S13]  /*24d90*/  ISETP.NE.AND P0, PT, R5, RZ, PT ;  /* 0x000000ff0500720c */ /* 0x000fda0003f05270 */
[----:B--2---:R-:W-:-:S04]  /*24da0*/  @!P0 MOV R3, 0xb000 ;  /* 0x0000b00000038802 */ /* 0x004fc80000000f00 */
[----:B------:R2:W-:Y:S01]  /*24db0*/  @!P0 SYNCS.ARRIVE.TRANS64 RZ, [R2+URZ+0x34850], R3 ;  /* 0x0348500302ff89a7 */ /* 0x0005e2000800003f */
[----:B------:R-:W-:-:S13]  /*24dc0*/  PLOP3.LUT P0, PT, PT, PT, UP0, 0x80, 0x0 ;  /* 0x000000000000781c */ /* 0x000fda0003f0f008 */
[----:B--2---:R-:W-:Y:S05]  /*24dd0*/  @P0 BRA `(.L_x_7591) ;  /* 0x0000000000040947 */ /* 0x004fea0003800000 */
[----:B------:R-:W-:Y:S01]  /*24de0*/  BPT.TRAP 0x1 ;  /* 0x000000040000795c */ /* 0x000fe20000300000 */
.L_x_7591:
[----:B------:R-:W2:Y:S01]  /*24df0*/  LDL R3, [R1+0x4] ;  /* 0x0000040001037983 */ /* 0x000ea20000100800 */
[----:B------:R-:W-:Y:S01]  /*24e00*/  BSSY B3, `(.L_x_7592) ;  /* 0x0000004000037945 */ /* 0x000fe20003800000 */
[----:B--2---:R-:W-:-:S13]  /*24e10*/  LOP3.LUT P0, RZ, R3, 0x8, RZ, 0xc0, !PT ;  /* 0x0000000803ff7812 */ /* 0x004fda000780c0ff */
[----:B------:R-:W-:Y:S05]  /*24e20*/  @P0 BRA `(.L_x_7593) ;  /* 0x0000000000040947 */ /* 0x000fea0003800000 */
[----:B------:R-:W-:Y:S01]  /*24e30*/  BPT.TRAP 0x1 ;  /* 0x000000040000795c */ /* 0x000fe20000300000 */
.L_x_7593:
[----:B------:R-:W-:Y:S05]  /*24e40*/  BSYNC B3 ;  /* 0x0000000000037941 */ /* 0x000fea0003800000 */
.L_x_7592:
        /* <DEDUP_REMOVED lines=14> */
.L_x_7594:
        /* <DEDUP_REMOVED lines=13> */
[----:B------:R-:W-:Y:S01]  /*25000*/  PLOP3.LUT P0, PT, PT, PT, PT, 0x80, 0x0 ;  /* 0x000000000000781c */ /* 0x000fe20003f0f070 */
[----:B------:R-:W-:Y:S01]  /*25010*/  UMOV UR6, 0x0 ;  /* 0x0000000000067882 */ /* 0x000fe20000000000 */
[----:B------:R-:W-:-:S11]  /*25020*/  UMOV UR7, 0x14f00000 ;  /* 0x14f0000000077882 */ /* 0x000fd60000000000 */
.L_x_7595:
        /* <DEDUP_REMOVED lines=11> */
[----:B------:R3:W-:Y:S04]  /*250e0*/  STL [R1], R4 ;  /* 0x0000000401007387 */ /* 0x0007e80000100800 */
[----:B------:R3:W-:Y:S02]  /*250f0*/  STL [R1+0x18], R0 ;  /* 0x0000180001007387 */ /* 0x0007e40000100800 */
.L_x_7581:
[----:B------:R-:W-:Y:S05]  /*25100*/  BSYNC B1 ;  /* 0x0000000000017941 */ /* 0x000fea0003800000 */
.L_x_7580:
[----:B---3--:R-:W3:Y:S04]  /*25110*/  LDL.LU R0, [R1+0x38] ;  /* 0x0000380001007983 */ /* 0x008ee80000300800 */
[----:B------:R4:W-:Y:S04]  /*25120*/  STL [R1+0xc], R6 ;  /* 0x00000c0601007387 */ /* 0x0009e80000100800 */
[----:B------:R4:W-:Y:S02]  /*25130*/  STL [R1+0x14], R9 ;  /* 0x0000140901007387 */ /* 0x0009e40000100800 */
[----:B---34-:R-:W-:-:S07]  /*25140*/  VIADD R0, R0, 0xfffffffd ;  /* 0xfffffffd00007836 */ /* 0x018fce0000000000 */
.L_x_7579:
[----:B------:R-:W-:Y:S05]  /*25150*/  BSYNC B2 ;  /* 0x0000000000027941 */ /* 0x000fea0003800000 */
.L_x_7578:
[----:B------:R-:W3:Y:S01]  /*25160*/  LDL.LU R2, [R1+0x3c] ;  /* 0x00003c0001027983 */ /* 0x000ee20000300800 */
[----:B------:R-:W-:-:S05]  /*25170*/  IMAD.MOV R8, RZ, RZ, -R8 ;  /* 0x000000ffff087224 */ /* 0x000fca00078e0a08 */
[----:B---3--:R-:W-:-:S13]  /*25180*/  ISETP.NE.AND P0, PT, R2, R8, PT ;  /* 0x000000080200720c */ /* 0x008fda0003f05270 */
[----:B------:R-:W-:Y:S05]  /*25190*/  @!P0 BRA `(.L_x_7577) ;  /* 0x0000001400248947 */ /* 0x000fea0003800000 */
[----:B------:R3:W5:Y:S02]  /*251a0*/  LDL R8, [R1] ;  /* 0x0000000001087983 */ /* 0x0007640000100800 */
.L_x_7628:
[----:B----4-:R-:W4:Y:S04]  /*251b0*/  LDL R4, [R1+0x4] ;  /* 0x0000040001047983 */ /* 0x010f280000100800 */
[----:B--2---:R-:W2:Y:S04]  /*251c0*/  LDL R3, [R1+0xc] ;  /* 0x00000c0001037983 */ /* 0x004ea80000100800 */
[----:B---3--:R-:W3:Y:S01]  /*251d0*/  LDL R2, [R1+0x14] ;  /* 0x0000140001027983 */ /* 0x008ee20000100800 */
[----:B------:R-:W-:Y:S05]  /*251e0*/  YIELD ;  /* 0x0000000000007946 */ /* 0x000fea0003800000 */
[----:B------:R-:W-:Y:S01]  /*251f0*/  BSSY B1, `(.L_x_7596) ;  /* 0x000009f000017945 */ /* 0x000fe20003800000 */
[----:B----4-:R-:W-:Y:S01]  /*25200*/  LOP3.LUT P1, RZ, R4, 0x4, RZ, 0xc0, !PT ;  /* 0x0000000404ff7812 */ /* 0x010fe2000782c0ff */
[----:B--2---:R-:W-:-:S05]  /*25210*/  VIADD R4, R3, 0x1 ;  /* 0x0000000103047836 */ /* 0x004fca0000000000 */
        /* <DEDUP_REMOVED lines=11> */
[----:B------:R-:W3:Y:S01]  /*252d0*/  LDC R7, c[0x0][0x43c] ;  /* 0x00010f00ff077b82 */ /* 0x000ee20000000800 */
        /* <DEDUP_REMOVED lines=15> */
[----:B-----5:R-:W-:-:S04]  /*253d0*/  LEA R8, P0, R2, UR4, 0x2 ;  /* 0x0000000402087c11 */ /* 0x020fc8000f8010ff */
[----:B------:R-:W-:-:S05]  /*253e0*/  LEA.HI.X R9, R2, UR5, R3, 0x2, P0 ;  /* 0x0000000502097c11 */ /* 0x000fca00080f1403 */
[----:B------:R2:W5:Y:S04]  /*253f0*/  LDG.E R8, desc[UR8][R8.64] ;  /* 0x0000000808087981 */ /* 0x000568000c1e1900 */
.L_x_7598:
[----:B------:R-:W3:Y:S01]  /*25400*/  LDL R2, [R1+0x8] ;  /* 0x0000080001027983 */ /* 0x000ee20000100800 */
[----:B------:R-:W-:Y:S01]  /*25410*/  BSSY B2, `(.L_x_7599) ;  /* 0x0000005000027945 */ /* 0x000fe20003800000 */
[----:B---3--:R-:W-:Y:S01]  /*25420*/  IMAD R3, R4, 0x8, R2 ;  /* 0x0000000804037824 */ /* 0x008fe200078e0202 */
[----:B------:R-:W-:-:S04]  /*25430*/  SHF.L.U32 R2, R5, 0x1f, RZ ;  /* 0x0000001f05027819 */ /* 0x000fc800000006ff */
[----:B------:R-:W3:Y:S02]  /*25440*/  SYNCS.PHASECHK.TRANS64.TRYWAIT P0, [R3+URZ+0x34840], R2 ;  /* 0x03484002030075a7 */ /* 0x000ee4000800017f */
[----:B---3--:R-:W-:Y:S05]  /*25450*/  @!P0 BRA `(.L_x_7600) ;  /* 0x0000004000ac8947 */ /* 0x008fea0003800000 */
.L_x_7737:
[----:B------:R-:W-:Y:S05]  /*25460*/  BSYNC B2 ;  /* 0x0000000000027941 */ /* 0x000fea0003800000 */
.L_x_7599:
        /* <DEDUP_REMOVED lines=11> */
.L_x_7602:
[----:B------:R-:W-:Y:S05]  /*25520*/  BSYNC B2 ;  /* 0x0000000000027941 */ /* 0x000fea0003800000 */
.L_x_7601:
[----:B---3--:R-:W3:Y:S04]  /*25530*/  LDL R2, [R1+0x8] ;  /* 0x0000080001027983 */ /* 0x008ee80000100800 */
[----:B------:R-:W4:Y:S01]  /*25540*/  LDL R7, [R1+0x1c] ;  /* 0x00001c0001077983 */ /* 0x000f220000100800 */
        /* <DEDUP_REMOVED lines=9> */
[----:B----4-:R-:W-:Y:S02]  /*255e0*/  IMAD R7, R6, 0xb0, R7 ;  /* 0x000000b006077824 */ /* 0x010fe400078e0207 */
[----:B--2---:R-:W-:-:S08]  /*255f0*/  VIADD R9, R2, 0x1e400 ;  /* 0x0001e40002097836 */ /* 0x004fd00000000000 */
.L_x_7603:
        /* <DEDUP_REMOVED lines=16> */
.L_x_7604:
        /* <DEDUP_REMOVED lines=18> */
.L_x_7738:
[----:B------:R-:W-:Y:S05]  /*25820*/  BSYNC B2 ;  /* 0x0000000000027941 */ /* 0x000fea0003800000 */
.L_x_7605:
        /* <DEDUP_REMOVED lines=10> */
.L_x_7607:
[----:B------:R-:W2:Y:S01]  /*258d0*/  LDL R3, [R1+0x4] ;  /* 0x0000040001037983 */ /* 0x000ea20000100800 */
[----:B------:R-:W-:Y:S01]  /*258e0*/  BSSY B2, `(.L_x_7608) ;  /* 0x0000004000027945 */ /* 0x000fe20003800000 */
[----:B--2---:R-:W-:-:S13]  /*258f0*/  LOP3.LUT P0, RZ, R3, 0x8, RZ, 0xc0, !PT ;  /* 0x0000000803ff7812 */ /* 0x004fda000780c0ff */
[----:B------:R-:W-:Y:S05]  /*25900*/  @P0 BRA `(.L_x_7609) ;  /* 0x0000000000040947 */ /* 0x000fea0003800000 */
[----:B------:R-:W-:Y:S01]  /*25910*/  BPT.TRAP 0x1 ;  /* 0x000000040000795c */ /* 0x000fe20000300000 */
.L_x_7609:
[----:B------:R-:W-:Y:S05]  /*25920*/  BSYNC B2 ;  /* 0x0000000000027941 */ /* 0x000fea0003800000 */
.L_x_7608:
        /* <DEDUP_REMOVED lines=14> */
.L_x_7610:
        /* <DEDUP_REMOVED lines=16> */
.L_x_7611:
        /* <DEDUP_REMOVED lines=13> */
.L_x_7597:
[----:B------:R-:W-:Y:S05]  /*25be0*/  BSYNC B1 ;  /* 0x0000000000017941 */ /* 0x000fea0003800000 */
.L_x_7596:
[----:B------:R-:W3:Y:S01]  /*25bf0*/  LDL R2, [R1+0x4] ;  /* 0x0000040001027983 */ /* 0x000ee20000100800 */
[----:B------:R-:W-:Y:S01]  /*25c00*/  VIADD R3, R4, 0x1 ;  /* 0x0000000104037836 */ /* 0x000fe20000000000 */
[----:B------:R-:W-:Y:S04]  /*25c10*/  BSSY B1, `(.L_x_7612) ;  /* 0x000009e000017945 */ /* 0x000fe80003800000 */
[----:B------:R-:W-:-:S04]  /*25c20*/  ISETP.NE.AND P0, PT, R3, 0x2, PT ;  /* 0x000000020300780c */ /* 0x000fc80003f05270 */
[----:B------:R-:W-:Y:S02]  /*25c30*/  SEL R11, R3, RZ, P0 ;  /* 0x000000ff030b7207 */ /* 0x000fe40000000000 */
[----:B---3--:R-:W-:Y:S02]  /*25c40*/  LOP3.LUT P1, RZ, R2, 0x4, RZ, 0xc0, !PT ;  /* 0x0000000402ff7812 */ /* 0x008fe4000782c0ff */
        /* <DEDUP_REMOVED lines=11> */
[----:B-----5:R-:W4:Y:S01]  /*25d00*/  LDC R8, c[0x0][0x43c] ;  /* 0x00010f00ff087b82 */ /* 0x020f220000000800 */
[----:B------:R-:W-:Y:S02]  /*25d10*/  ULDC.64 UR6, c[0x0][0x428] ;  /* 0x00010a0000067ab9 */ /* 0x000fe40000000a00 */
[----:B------:R-:W3:Y:S01]  /*25d20*/  LDL R9, [R1+0x10] ;  /* 0x0000100001097983 */ /* 0x000ee20000100800 */
[----:B------:R-:W-:Y:S01]  /*25d30*/  ULDC.64 UR8, c[0x0][0x208] ;  /* 0x0000820000087ab9 */ /* 0x000fe20000000a00 */
[----:B----4-:R-:W-:-:S13]  /*25d40*/  ISETP.NE.AND P0, PT, R8, 0x1, PT ;  /* 0x000000010800780c */ /* 0x010fda0003f05270 */
[----:B------:R-:W4:Y:S02]  /*25d50*/  @P0 LDC.64 R2, c[0x0][0x440] ;  /* 0x00011000ff020b82 */ /* 0x000f240000000a00 */
[----:B----4-:R-:W-:-:S04]  /*25d60*/  @P0 IMAD.HI.U32 R7, R6, R2, RZ ;  /* 0x0000000206070227 */ /* 0x010fc800078e00ff */
        /* <DEDUP_REMOVED lines=12> */
.L_x_7614:
[----:B------:R-:W4:Y:S01]  /*25e30*/  LDL R2, [R1+0x8] ;  /* 0x0000080001027983 */ /* 0x000f220000100800 */
[----:B------:R-:W-:Y:S01]  /*25e40*/  BSSY B2, `(.L_x_7615) ;  /* 0x0000005000027945 */ /* 0x000fe20003800000 */
[----:B----4-:R-:W-:Y:S01]  /*25e50*/  IMAD R3, R11, 0x8, R2 ;  /* 0x000000080b037824 */ /* 0x010fe200078e0202 */
[----:B------:R-:W-:-:S04]  /*25e60*/  SHF.L.U32 R2, R10, 0x1f, RZ ;  /* 0x0000001f0a027819 */ /* 0x000fc800000006ff */
[----:B------:R-:W4:Y:S02]  /*25e70*/  SYNCS.PHASECHK.TRANS64.TRYWAIT P0, [R3+URZ+0x34840], R2 ;  /* 0x03484002030075a7 */ /* 0x000f24000800017f */
[----:B----4-:R-:W-:Y:S05]  /*25e80*/  @!P0 BRA `(.L_x_7616) ;  /* 0x0000003800488947 */ /* 0x010fea0003800000 */
.L_x_7739:
[----:B------:R-:W-:Y:S05]  /*25e90*/  BSYNC B2 ;  /* 0x0000000000027941 */ /* 0x000fea0003800000 */
.L_x_7615:
[----:B------:R-:W0:Y:S01]  /*25ea0*/  S2R R7, SR_TID.X ;  /* 0x0000000000077919 */ /* 0x000e220000002100 */
[----:B------:R-:W-:Y:S01]  /*25eb0*/  BSSY B2, `(.L_x_7617) ;  /* 0x000000a000027945 */ /* 0x000fe20003800000 */
[----:B0-----:R-:W-:-:S04]  /*25ec0*/  LOP3.LUT R7, R7, 0x7f, RZ, 0xc0, !PT ;  /* 0x0000007f07077812 */ /* 0x001fc800078ec0ff */
[----:B------:R-:W-:-:S13]  /*25ed0*/  ISETP.NE.AND P0, PT, R7, RZ, PT ;  /* 0x000000ff0700720c */ /* 0x000fda0003f05270 */
[----:B------:R-:W-:Y:S05]  /*25ee0*/  @P0 BRA `(.L_x_7618) ;  /* 0x0000000000180947 */ /* 0x000fea0003800000 */
[----:B------:R-:W2:Y:S01]  /*25ef0*/  LDL R7, [R1+0x4] ;  /* 0x0000040001077983 */ /* 0x000ea20000100800 */
[----:B----4-:R-:W-:-:S04]  /*25f00*/  IMAD.MOV.U32 R2, RZ, RZ, 0xb000 ;  /* 0x0000b000ff027424 */ /* 0x010fc800078e00ff */
[----:B------:R0:W-:Y:S01]  /*25f10*/  SYNCS.ARRIVE.TRANS64 RZ, [R3+URZ+0x34830], R2 ;  /* 0x0348300203ff79a7 */ /* 0x0001e2000800003f */
[----:B--2---:R-:W-:-:S13]  /*25f20*/  LOP3.LUT P1, RZ, R7, 0x1, RZ, 0xc0, !PT ;  /* 0x0000000107ff7812 */ /* 0x004fda000782c0ff */
[----:B0-----:R-:W-:Y:S05]  /*25f30*/  @!P1 BRA `(.L_x_7618) ;  /* 0x0000000000049947 */ /* 0x001fea0003800000 */
[----:B------:R-:W-:Y:S01]  /*25f40*/  BPT.TRAP 0x1 ;  /* 0x000000040000795c */ /* 0x000fe20000300000 */
.L_x_7618:
[----:B------:R-:W-:Y:S05]  /*25f50*/  BSYNC B2 ;  /* 0x0000000000027941 */ /* 0x000fea0003800000 */
.L_x_7617:
[----:B--2---:R-:W2:Y:S04]  /*25f60*/  LDL R9, [R1+0x8] ;  /* 0x0000080001097983 */ /* 0x004ea80000100800 */
[----:B----4-:R-:W2:Y:S04]  /*25f70*/  LDL R2, [R1+0xc] ;  /* 0x00000c0001027983 */ /* 0x010ea80000100800 */
[----:B------:R-:W4:Y:S01]  /*25f80*/  LDL R7, [R1+0x1c] ;  /* 0x00001c0001077983 */ /* 0x000f220000100800 */
[----:B---3--:R-:W-:Y:S01]  /*25f90*/  IMAD.MOV.U32 R10, RZ, RZ, RZ ;  /* 0x000000ffff0a7224 */ /* 0x008fe200078e00ff */
        /* <DEDUP_REMOVED lines=8> */
[----:B----4-:R-:W-:Y:S02]  /*26020*/  IMAD R7, R6, 0xb0, R7 ;  /* 0x000000b006077824 */ /* 0x010fe400078e0207 */
[----:B------:R-:W-:-:S08]  /*26030*/  VIADD R9, R2, 0x1e400 ;  /* 0x0001e40002097836 */ /* 0x000fd00000000000 */
.L_x_7619:
        /* <DEDUP_REMOVED lines=16> */
.L_x_7620:
        /* <DEDUP_REMOVED lines=16> */
.L_x_7740:
[----:B------:R-:W-:Y:S05]  /*26240*/  BSYNC B2 ;  /* 0x0000000000027941 */ /* 0x000fea0003800000 */
.L_x_7621:
        /* <DEDUP_REMOVED lines=10> */
.L_x_7623:
[----:B------:R-:W2:Y:S01]  /*262f0*/  LDL R3, [R1+0x4] ;  /* 0x0000040001037983 */ /* 0x000ea20000100800 */
[----:B------:R-:W-:Y:S01]  /*26300*/  BSSY B2, `(.L_x_7624) ;  /* 0x0000004000027945 */ /* 0x000fe20003800000 */
[----:B--2---:R-:W-:-:S13]  /*26310*/  LOP3.LUT P0, RZ, R3, 0x8, RZ, 0xc0, !PT ;  /* 0x0000000803ff7812 */ /* 0x004fda000780c0ff */
[----:B------:R-:W-:Y:S05]  /*26320*/  @P0 BRA `(.L_x_7625) ;  /* 0x0000000000040947 */ /* 0x000fea0003800000 */
[----:B------:R-:W-:Y:S01]  /*26330*/  BPT.TRAP 0x1 ;  /* 0x000000040000795c */ /* 0x000fe20000300000 */
.L_x_7625:
[----:B------:R-:W-:Y:S05]  /*26340*/  BSYNC B2 ;  /* 0x0000000000027941 */ /* 0x000fea0003800000 */
.L_x_7624:
        /* <DEDUP_REMOVED lines=13> */
.L_x_7626:
        /* <DEDUP_REMOVED lines=16> */
.L_x_7627:
        /* <DEDUP_REMOVED lines=13> */
.L_x_7613:
[----:B------:R-:W-:Y:S05]  /*265f0*/  BSYNC B1 ;  /* 0x0000000000017941 */ /* 0x000fea0003800000 */
.L_x_7612:
[C---:B------:R-:W-:Y:S02]  /*26600*/  ISETP.GT.AND P0, PT, R0.reuse, 0x1, PT ;  /* 0x000000010000780c */ /* 0x040fe40003f04270 */
[----:B------:R-:W-:-:S11]  /*26610*/  IADD3 R0, R0, -0x2, RZ ;  /* 0xfffffffe00007810 */ /* 0x000fd60007ffe0ff */
[----:B------:R-:W-:Y:S05]  /*26620*/  @P0 BRA `(.L_x_7628) ;  /* 0xffffffe800e00947 */ /* 0x000fea000383ffff */
.L_x_7577:
[----:B------:R-:W-:Y:S05]  /*26630*/  BSYNC B0 ;  /* 0x0000000000007941 */ /* 0x000fea0003800000 */
.L_x_7576:
[----:B------:R-:W0:Y:S01]  /*26640*/  S2R R2, SR_TID.X ;  /* 0x0000000000027919 */ /* 0x000e220000002100 */
[----:B------:R-:W-:Y:S01]  /*26650*/  BSSY B0, `(.L_x_7629) ;  /* 0x0000011000007945 */ /* 0x000fe20003800000 */
[----:B0-----:R-:W-:-:S04]  /*26660*/  LOP3.LUT R2, R2, 0x7f, RZ, 0xc0, !PT ;  /* 0x0000007f02027812 */ /* 0x001fc800078ec0ff */
[----:B------:R-:W-:-:S13]  /*26670*/  ISETP.NE.AND P0, PT, R2, RZ, PT ;  /* 0x000000ff0200720c */ /* 0x000fda0003f05270 */
[----:B------:R-:W-:Y:S05]  /*26680*/  @P0 BRA `(.L_x_7630) ;  /* 0x0000000000340947 */ /* 0x000fea0003800000 */
[----:B------:R-:W0:Y:S01]  /*26690*/  S2R R2, SR_LANEID ;  /* 0x0000000000027919 */ /* 0x000e220000000000 */
[----:B------:R-:W-:Y:S01]  /*266a0*/  VOTEU.ANY UR4, UPT, PT ;  /* 0x0000000000047886 */ /* 0x000fe200038e0100 */
[----:B--2---:R-:W2:Y:S01]  /*266b0*/  LDC.64 R4, c[0x0][0xc60] ;  /* 0x00031800ff047b82 */ /* 0x004ea20000000a00 */
[----:B------:R-:W0:Y:S01]  /*266c0*/  FLO.U32 R0, UR4 ;  /* 0x0000000400007d00 */ /* 0x000e2200080e0000 */
[----:B------:R-:W-:Y:S01]  /*266d0*/  ULDC.64 UR6, c[0x0][0x208] ;  /* 0x0000820000067ab9 */ /* 0x000fe20000000a00 */
[----:B0-----:R-:W-:-:S06]  /*266e0*/  ISETP.EQ.U32.AND P0, PT, R0, R2, PT ;  /* 0x000000020000720c */ /* 0x001fcc0003f02070 */
[----:B------:R-:W2:Y:S07]  /*266f0*/  POPC R2, UR4 ;  /* 0x0000000400027d09 */ /* 0x000eae0008000000 */
[----:B--2---:R-:W2:Y:S04]  /*26700*/  @P0 ATOMG.E.ADD.STRONG.GPU PT, R2, desc[UR6][R4.64], R2 ;  /* 0x00000002040209a8 */ /* 0x004ea800081ee1c6 */
[----:B--2---:R0:W2:Y:S02]  /*26710*/  SHFL.IDX PT, R2, R2, R0, 0x1f ;  /* 0x00001f0002027589 */ /* 0x0040a400000e0000 */
[----:B0-----:R-:W0:Y:S02]  /*26720*/  S2R R0, SR_LTMASK ;  /* 0x0000000000007919 */ /* 0x001e240000003900 */
[----:B0-----:R-:W-:-:S06]  /*26730*/  LOP3.LUT R0, R0, UR4, RZ, 0xc0, !PT ;  /* 0x0000000400007c12 */ /* 0x001fcc000f8ec0ff */
[----:B------:R-:W2:Y:S02]  /*26740*/  POPC R0, R0 ;  /* 0x0000000000007309 */ /* 0x000ea40000000000 */
[----:B--2---:R-:W-:-:S07]  /*26750*/  IADD3 R16, R2, UR36, R0 ;  /* 0x0000002402107c10 */ /* 0x004fce000fffe000 */
.L_x_7630:
[----:B------:R-:W-:Y:S05]  /*26760*/  BSYNC B0 ;  /* 0x0000000000007941 */ /* 0x000fea0003800000 */
.L_x_7629:
        /* <DEDUP_REMOVED lines=12> */
.L_x_7741:
[----:B------:R-:W-:Y:S05]  /*26830*/  BSYNC B1 ;  /* 0x0000000000017941 */ /* 0x000fea0003800000 */
.L_x_7633:
        /* <DEDUP_REMOVED lines=10> */
.L_x_7635:
[----:B------:R-:W2:Y:S01]  /*268e0*/  LDL R0, [R1+0x4] ;  /* 0x0000040001007983 */ /* 0x000ea20000100800 */
[----:B------:R-:W-:Y:S01]  /*268f0*/  BSSY B1, `(.L_x_7636) ;  /* 0x0000004000017945 */ /* 0x000fe20003800000 */
[----:B--2---:R-:W-:-:S13]  /*26900*/  LOP3.LUT P0, RZ, R0, 0x8, RZ, 0xc0, !PT ;  /* 0x0000000800ff7812 */ /* 0x004fda000780c0ff */
[----:B------:R-:W-:Y:S05]  /*26910*/  @P0 BRA `(.L_x_7637) ;  /* 0x0000000000040947 */ /* 0x000fea0003800000 */
[----:B------:R-:W-:Y:S01]  /*26920*/  BPT.TRAP 0x1 ;  /* 0x000000040000795c */ /* 0x000fe20000300000 */
.L_x_7637:
[----:B------:R-:W-:Y:S05]  /*26930*/  BSYNC B1 ;  /* 0x0000000000017941 */ /* 0x000fea0003800000 */
.L_x_7636:
[----:B------:R-:W2:Y:S04]  /*26940*/  LDL R5, [R1+0x8] ;  /* 0x0000080001057983 */ /* 0x000ea80000100800 */
        /* <DEDUP_REMOVED lines=13> */
.L_x_7638:
        /* <DEDUP_REMOVED lines=16> */
.L_x_7639:
        /* <DEDUP_REMOVED lines=11> */
.L_x_7632:
[----:B------:R-:W-:Y:S05]  /*26bd0*/  BSYNC B0 ;  /* 0x0000000000007941 */ /* 0x000fea0003800000 */
.L_x_7631:
        /* <DEDUP_REMOVED lines=9> */
.L_x_7556:
[----:B------:R-:W-:Y:S05]  /*26c70*/  BSYNC B7 ;  /* 0x0000000000077941 */ /* 0x000fea0003800000 */
.L_x_7554:
[----:B----45:R-:W2:Y:S02]  /*26c80*/  LDL R8, [R1+0x4] ;  /* 0x0000040001087983 */ /* 0x030ea40000100800 */
        /* <DEDUP_REMOVED lines=8> */
[----:B------:R2:W3:Y:S04]  /*26d10*/  LDS.128 R16, [R0+0x348d0] ;  /* 0x0348d00000107984 */ /* 0x0004e80000000c00 */
[----:B------:R2:W-:Y:S01]  /*26d20*/  STL [R1+0x8], R0 ;  /* 0x0000080001007387 */ /* 0x0005e20000100800 */
[----:B------:R-:W-:Y:S06]  /*26d30*/  BAR.ARV 0x4, 0x180 ;  /* 0x0106000000007b1d */ /* 0x000fec0000002000 */
[----:B------:R-:W-:Y:S05]  /*26d40*/  BRA `(.L_x_7641) ;  /* 0x00000008004c7947 */ /* 0x000fea0003800000 */
.L_x_7640:
[----:B------:R-:W2:Y:S01]  /*26d50*/  LDL R7, [R1+0x2c] ;  /* 0x00002c0001077983 */ /* 0x000ea20000100800 */
[----:B------:R-:W-:Y:S01]  /*26d60*/  UMOV UR4, 0xffffffff ;  /* 0xffffffff00047882 */ /* 0x000fe20000000000 */
[----:B--2---:R-:W-:Y:S02]  /*26d70*/  ISETP.NE.AND P5, PT, R7, 0x1f, PT ;  /* 0x0000001f0700780c */ /* 0x004fe40003fa5270 */
[----:B------:R-:W-:Y:S11]  /*26d80*/  BRA.DIV UR4, `(.L_x_7642) ;  /* 0x0000002a04c47947 */ /* 0x000ff6000b800000 */
[----:B------:R-:W-:Y:S01]  /*26d90*/  IMAD.IADD R5, R19, 0x1, R7 ;  /* 0x0000000113057824 */ /* 0x000fe200078e0207 */
        /* <DEDUP_REMOVED lines=29> */
[----:B------:R0:W2:Y:S04]  /*26f70*/  SHFL.IDX PT, R0, R16, RZ, 0x1f ;  /* 0x00001fff10007589 */ /* 0x0000a800000e0000 */
[----:B------:R0:W3:Y:S02]  /*26f80*/  SHFL.IDX PT, R6, R5, 0x1f, 0x1f ;  /* 0x03e01f0005067f89 */ /* 0x0000e400000e0000 */
.L_x_7751:
[----:B------:R-:W-:Y:S02]  /*26f90*/  ULDC UR4, c[0x0][0xc38] ;  /* 0x00030e0000047ab9 */ /* 0x000fe40000000800 */
[----:B0-----:R-:W-:-:S04]  /*26fa0*/  IMAD.U32 R16, RZ, RZ, UR4 ;  /* 0x00000004ff107e24 */ /* 0x001fc8000f8e00ff */
[----:B---3--:R-:W-:-:S04]  /*26fb0*/  IMAD R6, R6, R16, RZ ;  /* 0x0000001006067224 */ /* 0x008fc800078e02ff */
[----:B------:R-:W-:-:S05]  /*26fc0*/  IMAD.IADD R4, R4, 0x1, R6 ;  /* 0x0000000104047824 */ /* 0x000fca00078e0206 */
[----:B--2---:R-:W-:-:S13]  /*26fd0*/  ISETP.GT.AND P4, PT, R4, R0, PT ;  /* 0x000000000400720c */ /* 0x004fda0003f84270 */
[----:B------:R-:W-:Y:S05]  /*26fe0*/  @P4 BRA `(.L_x_7643) ;  /* 0x0000000000a44947 */ /* 0x000fea0003800000 */
.L_x_7648:
[----:B0-----:R-:W0:Y:S01]  /*26ff0*/  LDC R2, c[0x0][0xc3c] ;  /* 0x00030f00ff027b82 */ /* 0x001e220000000800 */
[----:B------:R-:W-:-:S05]  /*27000*/  VIADD R19, R19, 0x1f ;  /* 0x0000001f13137836 */ /* 0x000fca0000000000 */
[----:B0-----:R-:W-:-:S13]  /*27010*/  ISETP.GE.AND P4, PT, R19, R2, PT ;  /* 0x000000021300720c */ /* 0x001fda0003f86270 */
[----:B------:R-:W-:Y:S05]  /*27020*/  @P4 BRA `(.L_x_7644) ;  /* 0x00000004004c4947 */ /* 0x000fea0003800000 */
[----:B------:R-:W2:Y:S01]  /*27030*/  LDL R3, [R1+0x2c] ;  /* 0x00002c0001037983 */ /* 0x000ea20000100800 */
[----:B------:R-:W-:Y:S01]  /*27040*/  BSSY B0, `(.L_x_7645) ;  /* 0x0000009000007945 */ /* 0x000fe20003800000 */
[----:B--2---:R-:W-:-:S05]  /*27050*/  IMAD.IADD R5, R19, 0x1, R3 ;  /* 0x0000000113057824 */ /* 0x004fca00078e0203 */
[----:B------:R-:W-:Y:S01]  /*27060*/  ISETP.GE.OR P4, PT, R5, R2, !P5 ;  /* 0x000000020500720c */ /* 0x000fe20006f86670 */
[----:B------:R-:W-:-:S12]  /*27070*/  IMAD.MOV.U32 R2, RZ, RZ, RZ ;  /* 0x000000ffff027224 */ /* 0x000fd800078e00ff */
[----:B------:R-:W-:Y:S05]  /*27080*/  @P4 BRA `(.L_x_7646) ;  /* 0x0000000000104947 */ /* 0x000fea0003800000 */
[----:B------:R-:W0:Y:S01]  /*27090*/  LDC.64 R2, c[0x0][0xc80] ;  /* 0x00032000ff027b82 */ /* 0x000e220000000a00 */
[----:B------:R-:W-:Y:S01]  /*270a0*/  ULDC.64 UR4, c[0x0][0x208] ;  /* 0x0000820000047ab9 */ /* 0x000fe20000000a00 */
[----:B0-----:R-:W-:-:S06]  /*270b0*/  IMAD.WIDE R2, R5, 0x4, R2 ;  /* 0x0000000405027825 */ /* 0x001fcc00078e0202 */
[----:B------:R0:W5:Y:S02]  /*270c0*/  LDG.E R2, desc[UR4][R2.64] ;  /* 0x0000000402027981 */ /* 0x000164000c1e1900 */
.L_x_7646:
[----:B------:R-:W-:Y:S05]  /*270d0*/  BSYNC B0 ;  /* 0x0000000000007941 */ /* 0x000fea0003800000 */
.L_x_7645:
[----:B------:R-:W-:-:S03]  /*270e0*/  UMOV UR4, 0xffffffff ;  /* 0xffffffff00047882 */ /* 0x000fc60000000000 */
[----:B------:R-:W-:Y:S05]  /*270f0*/  BRA.DIV UR4, `(.L_x_7647) ;  /* 0x0000002e04287947 */ /* 0x000fea000b800000 */
[----:B0-----:R-:W2:Y:S04]  /*27100*/  LDL R3, [R1+0x4] ;  /* 0x0000040001037983 */ /* 0x001ea80000100800 */
[----:B-----5:R-:W0:Y:S01]  /*27110*/  SHFL.UP PT, R14, R2, 0x1, RZ ;  /* 0x04200000020e7989 */ /* 0x020e2200000e00ff */
        /* <DEDUP_REMOVED lines=16> */
.L_x_7759:
[----:B------:R-:W-:Y:S02]  /*27220*/  ULDC UR4, c[0x0][0xc38] ;  /* 0x00030e0000047ab9 */ /* 0x000fe40000000800 */
[----:B------:R-:W-:-:S04]  /*27230*/  IMAD.U32 R16, RZ, RZ, UR4 ;  /* 0x00000004ff107e24 */ /* 0x000fc8000f8e00ff */
[----:B--2---:R-:W-:-:S04]  /*27240*/  IMAD R6, R6, R16, RZ ;  /* 0x0000001006067224 */ /* 0x004fc800078e02ff */
[----:B------:R-:W-:-:S05]  /*27250*/  IMAD.IADD R4, R6, 0x1, R4 ;  /* 0x0000000106047824 */ /* 0x000fca00078e0204 */
[----:B------:R-:W-:-:S13]  /*27260*/  ISETP.GT.AND P4, PT, R4, R0, PT ;  /* 0x000000000400720c */ /* 0x000fda0003f84270 */
[----:B------:R-:W-:Y:S05]  /*27270*/  @!P4 BRA `(.L_x_7648) ;  /* 0xfffffffc005cc947 */ /* 0x000fea000383ffff */
.L_x_7643:
        /* <DEDUP_REMOVED lines=8> */
.L_x_7763:
[----:B------:R-:W-:Y:S01]  /*27300*/  ISETP.NE.AND P0, PT, R3, RZ, PT ;  /* 0x000000ff0300720c */ /* 0x000fe20003f05270 */
[----:B--2---:R-:W-:-:S12]  /*27310*/  IMAD.MOV.U32 R2, RZ, RZ, RZ ;  /* 0x000000ffff027224 */ /* 0x004fd800078e00ff */
[----:B------:R-:W-:Y:S05]  /*27320*/  @!P0 BRA `(.L_x_7650) ;  /* 0x0000000000108947 */ /* 0x000fea0003800000 */
[----:B------:R-:W-:Y:S01]  /*27330*/  UMOV UR4, 0xffffffff ;  /* 0xffffffff00047882 */ /* 0x000fe20000000000 */
[----:B------:R-:W-:Y:S02]  /*27340*/  VIADD R12, R4, 0xffffffff ;  /* 0xffffffff040c7836 */ /* 0x000fe40000000000 */
[----:B------:R-:W-:Y:S05]  /*27350*/  BRA.DIV UR4, `(.L_x_7651) ;  /* 0x0000002e04b47947 */ /* 0x000fea000b800000 */
[----:B------:R2:W4:Y:S02]  /*27360*/  SHFL.IDX PT, R2, R5, R12, 0x1f ;  /* 0x00001f0c05027589 */ /* 0x00052400000e0000 */
.L_x_7650:
[----:B0-23--:R-:W-:Y:S01]  /*27370*/  IABS R5, R17 ;  /* 0x0000001100057213 */ /* 0x00dfe20000000000 */
[----:B----4-:R-:W-:Y:S02]  /*27380*/  IMAD R16, R2, R16, R6 ;  /* 0x0000001002107224 */ /* 0x010fe400078e0206 */
        /* <DEDUP_REMOVED lines=24> */
[----:B------:R-:W-:-:S04]  /*27510*/  @!P2 LOP3.LUT R2, RZ, R17, RZ, 0x33, !PT ;  /* 0x00000011ff02a212 */ /* 0x000fc800078e33ff */
[----:B------:R-:W-:Y:S01]  /*27520*/  IADD3 R3, -R2, RZ, RZ ;  /* 0x000000ff02037210 */ /* 0x000fe20007ffe1ff */
[----:B------:R-:W-:-:S04]  /*27530*/  IMAD.MOV.U32 R18, RZ, RZ, R2 ;  /* 0x000000ffff127224 */ /* 0x000fc800078e0002 */
[----:B------:R-:W-:Y:S01]  /*27540*/  IMAD R17, R17, R3, R0 ;  /* 0x0000000311117224 */ /* 0x000fe200078e0200 */
[----:B------:R-:W-:Y:S06]  /*27550*/  BRA `(.L_x_7652) ;  /* 0x00000000001c7947 */ /* 0x000fec0003800000 */
.L_x_7644:
[----:B------:R-:W-:Y:S01]  /*27560*/  UMOV UR4, URZ ;  /* 0x0000003f00047c82 */ /* 0x000fe20008000000 */
[----:B------:R-:W-:Y:S01]  /*27570*/  UMOV UR5, URZ ;  /* 0x0000003f00057c82 */ /* 0x000fe20008000000 */
[----:B------:R-:W-:Y:S01]  /*27580*/  ULDC UR6, c[0x0][0xc3c] ;  /* 0x00030f0000067ab9 */ /* 0x000fe20000000800 */
[----:B------:R-:W-:Y:S02]  /*27590*/  IMAD.MOV.U32 R16, RZ, RZ, R0 ;  /* 0x000000ffff107224 */ /* 0x000fe400078e0000 */
[----:B------:R-:W-:Y:S02]  /*275a0*/  IMAD.U32 R17, RZ, RZ, UR4 ;  /* 0x00000004ff117e24 */ /* 0x000fe4000f8e00ff */
[----:B------:R-:W-:Y:S02]  /*275b0*/  IMAD.U32 R18, RZ, RZ, UR5 ;  /* 0x00000005ff127e24 */ /* 0x000fe4000f8e00ff */
[----:B------:R-:W-:-:S07]  /*275c0*/  IMAD.U32 R19, RZ, RZ, UR6 ;  /* 0x00000006ff137e24 */ /* 0x000fce000f8e00ff */
.L_x_7652:
        /* <DEDUP_REMOVED lines=11> */
.L_x_7641:
[----:B------:R-:W-:Y:S02]  /*27680*/  ULDC UR4, c[0x0][0xc3c] ;  /* 0x00030f0000047ab9 */ /* 0x000fe40000000800 */
[----:B---3--:R-:W-:-:S13]  /*27690*/  ISETP.GE.AND P0, PT, R19, UR4, PT ;  /* 0x0000000413007c0c */ /* 0x008fda000bf06270 */
[----:B------:R-:W-:Y:S05]  /*276a0*/  @!P0 BRA `(.L_x_7653) ;  /* 0xffffff9c00448947 */ /* 0x000fea000383ffff */
[----:B------:R-:W-:Y:S05]  /*276b0*/  BSYNC B8 ;  /* 0x0000000000087941 */ /* 0x000fea0003800000 */
.L_x_7514:
[----:B--2---:R-:W2:Y:S01]  /*276c0*/  LDL.LU R0, [R1+0x54] ;  /* 0x0000540001007983 */ /* 0x004ea20000300800 */
[----:B------:R-:W-:Y:S01]  /*276d0*/  BSSY B0, `(.L_x_7654) ;  /* 0x000000b000007945 */ /* 0x000fe20003800000 */
[----:B------:R-:W3:Y:S01]  /*276e0*/  S2R R5, SR_CgaCtaId ;  /* 0x0000000000057919 */ /* 0x000ee20000008800 */
[----:B--2---:R-:W-:-:S05]  /*276f0*/  VIADD R0, R0, 0x1 ;  /* 0x0000000100007836 */ /* 0x004fca0000000000 */
[----:B------:R-:W-:-:S04]  /*27700*/  LEA.HI R2, R0, R0, RZ, 0x1 ;  /* 0x0000000000027211 */ /* 0x000fc800078f08ff */
[----:B0-----:R-:W-:-:S05]  /*27710*/  LOP3.LUT R3, R2, 0xfffffffe, RZ, 0xc0, !PT ;  /* 0xfffffffe02037812 */ /* 0x001fca00078ec0ff */
[----:B------:R-:W-:Y:S01]  /*27720*/  IMAD.IADD R3, R0, 0x1, -R3 ;  /* 0x0000000100037824 */ /* 0x000fe200078e0a03 */
[----:B------:R-:W-:-:S04]  /*27730*/  MOV R0, 0x400 ;  /* 0x0000040000007802 */ /* 0x000fc80000000f00 */
[----:B---3--:R-:W-:Y:S02]  /*27740*/  LEA R0, R5, R0, 0x18 ;  /* 0x0000000005007211 */ /* 0x008fe400078ec0ff */
[----:B------:R-:W-:-:S04]  /*27750*/  SHF.L.U32 R3, R3, 0x1f, RZ ;  /* 0x0000001f03037819 */ /* 0x000fc800000006ff */
[----:B------:R-:W0:Y:S02]  /*27760*/  SYNCS.PHASECHK.TRANS64.TRYWAIT P0, [R0+URZ+0x34820], R3 ;  /* 0x03482003000075a7 */ /* 0x000e24000800017f */
[----:B0-----:R-:W-:Y:S05]  /*27770*/  @!P0 BRA `(.L_x_7655) ;  /* 0x0000002800d48947 */ /* 0x001fea0003800000 */
.L_x_7766:
[----:B------:R-:W-:Y:S05]  /*27780*/  BSYNC B0 ;  /* 0x0000000000007941 */ /* 0x000fea0003800000 */
.L_x_7654:
[----:B------:R-:W-:-:S03]  /*27790*/  UMOV UR4, 0xffffffff ;  /* 0xffffffff00047882 */ /* 0x000fc60000000000 */
[----:B------:R-:W-:Y:S05]  /*277a0*/  BRA.DIV UR4, `(.L_x_7656) ;  /* 0x0000002a04dc7947 */ /* 0x000fea000b800000 */
[----:B------:R-:W2:Y:S02]  /*277b0*/  S2R R2, SR_TID.X ;  /* 0x0000000000027919 */ /* 0x000ea40000002100 */
[----:B--2---:R-:W-:-:S04]  /*277c0*/  SHF.R.U32.HI R2, RZ, 0x5, R2 ;  /* 0x00000005ff027819 */ /* 0x004fc80000011602 */
[----:B------:R-:W-:-:S05]  /*277d0*/  LOP3.LUT R2, R2, 0x3, RZ, 0xc0, !PT ;  /* 0x0000000302027812 */ /* 0x000fca00078ec0ff */
[----:B------:R2:W3:Y:S02]  /*277e0*/  SHFL.IDX PT, R14, R2, RZ, 0x1f ;  /* 0x00001fff020e7589 */ /* 0x0004e400000e0000 */
.L_x_7769:
[----:B---3--:R-:W-:-:S13]  /*277f0*/  ISETP.NE.AND P0, PT, R14, RZ, PT ;  /* 0x000000ff0e00720c */ /* 0x008fda0003f05270 */
[----:B------:R-:W-:Y:S05]  /*27800*/  @P0 BRA `(.L_x_7286) ;  /* 0x0000000000940947 */ /* 0x000fea0003800000 */
[----:B------:R-:W-:-:S03]  /*27810*/  UMOV UR4, 0xffffffff ;  /* 0xffffffff00047882 */ /* 0x000fc60000000000 */
[----:B------:R-:W-:Y:S05]  /*27820*/  BRA.DIV UR4, `(.L_x_7657) ;  /* 0x0000002a04f07947 */ /* 0x000fea000b800000 */
[----:B------:R-:W-:-:S13]  /*27830*/  ELECT P6, URZ, PT ;  /* 0x00000000003f782f */ /* 0x000fda00038c0000 */
.L_x_7772:
[----:B------:R-:W-:Y:S05]  /*27840*/  @!P6 BRA `(.L_x_7286) ;  /* 0x000000000084e947 */ /* 0x000fea0003800000 */
[----:B------:R-:W-:-:S06]  /*27850*/  ULOP3.LUT UR4, UR60, 0x2, URZ, 0xfc, !UPT ;  /* 0x000000023c047892 */ /* 0x000fcc000f8efc3f */
[----:B--2---:R-:W-:-:S05]  /*27860*/  IMAD.U32 R2, RZ, RZ, UR4 ;  /* 0x00000004ff027e24 */ /* 0x004fca000f8e00ff */
[----:B------:R-:W-:-:S13]  /*27870*/  ISETP.NE.AND P2, PT, R2, 0x3, PT ;  /* 0x000000030200780c */ /* 0x000fda0003f45270 */
[----:B------:R-:W-:Y:S05]  /*27880*/  @!P2 BRA `(.L_x_7658) ;  /* 0x000000000004a947 */ /* 0x000fea0003800000 */
[----:B------:R-:W-:Y:S01]  /*27890*/  BPT.TRAP 0x1 ;  /* 0x000000040000795c */ /* 0x000fe20000300000 */
.L_x_7658:
        /* <DEDUP_REMOVED lines=14> */
.L_x_7773:
[----:B------:R-:W2:Y:S02]  /*27980*/  SYNCS.PHASECHK.TRANS64.TRYWAIT P0, [R7+URZ], R2 ;  /* 0x00000002070075a7 */ /* 0x000ea4000800017f */
[----:B--2---:R-:W-:Y:S05]  /*27990*/  @!P0 BRA `(.L_x_7660) ;  /* 0x0000002800c88947 */ /* 0x004fea0003800000 */
.L_x_7774:
[----:B------:R-:W-:Y:S05]  /*279a0*/  @!P2 BRA `(.L_x_7661) ;  /* 0x000000000004a947 */ /* 0x000fea0003800000 */
[----:B------:R-:W-:Y:S01]  /*279b0*/  BPT.TRAP 0x1 ;  /* 0x000000040000795c */ /* 0x000fe20000300000 */
.L_x_7661:
[----:B------:R-:W3:Y:S01]  /*279c0*/  LDL.LU R4, [R1+0xc] ;  /* 0x00000c0001047983 */ /* 0x000ee20000300800 */
[----:B------:R-:W-:-:S04]  /*279d0*/  VIADD R0, R0, 0x34860 ;  /* 0x0003486000007836 */ /* 0x000fc80000000000 */
[----:B---3--:R-:W-:-:S04]  /*279e0*/  IMAD R4, R4, 0x8, R0 ;  /* 0x0000000804047824 */ /* 0x008fc800078e0200 */
[----:B------:R-:W3:Y:S02]  /*279f0*/  SYNCS.PHASECHK.TRANS64.TRYWAIT P0, [R4+URZ], R5 ;  /* 0x00000005040075a7 */ /* 0x000ee4000800017f */
[----:B---3--:R-:W-:Y:S05]  /*27a00*/  @!P0 BRA `(.L_x_7662) ;  /* 0x0000002800c08947 */ /* 0x008fea0003800000 */
.L_x_7775:
[----:B------:R-:W-:-:S07]  /*27a10*/  IMAD R3, R3, 0x8, R0 ;  /* 0x0000000803037824 */ /* 0x000fce00078e0200 */
.L_x_7663:
[----:B----4-:R4:W0:Y:S02]  /*27a20*/  SYNCS.PHASECHK.TRANS64.TRYWAIT P0, [R3+URZ], R2 ;  /* 0x00000002030075a7 */ /* 0x010824000800017f */
[----:B0-----:R-:W-:Y:S05]  /*27a30*/  @!P0 NANOSLEEP.SYNCS 0x989680 ;  /* 0x009896800000895d */ /* 0x001fea0003900000 */
[----:B------:R-:W0:Y:S02]  /*27a40*/  @!P0 SYNCS.PHASECHK.TRANS64 P0, [R3+URZ], R2 ;  /* 0x00000002030085a7 */ /* 0x000e24000800007f */
[----:B0-----:R-:W-:Y:S05]  /*27a50*/  @!P0 BRA `(.L_x_7663) ;  /* 0xfffffffc00f08947 */ /* 0x001fea000383ffff */
.L_x_7286:
[----:B------:R-:W-:Y:S05]  /*27a60*/  BSYNC B9 ;  /* 0x0000000000097941 */ /* 0x000fea0003800000 */
.L_x_7283:
[----:B------:R-:W-:Y:S05]  /*27a70*/  EXIT ;  /* 0x000000000000794d */ /* 0x000fea0003800000 */
.L_x_7312:
[----:B0-----:R0:W1:Y:S02]  /*27a80*/  SYNCS.PHASECHK.TRANS64.TRYWAIT P6, [R3+URZ+0x34890], R0 ;  /* 0x03489000030075a7 */ /* 0x00106400080c017f */
[----:B-1----:R-:W-:Y:S05]  /*27a90*/  @!P6 NANOSLEEP.SYNCS 0x989680 ;  /* 0x009896800000e95d */ /* 0x002fea0003900000 */
[----:B------:R-:W1:Y:S02]  /*27aa0*/  @!P6 SYNCS.PHASECHK.TRANS64 P6, [R3+URZ+0x34890], R0 ;  /* 0x034890000300e5a7 */ /* 0x000e6400080c007f */
[----:B-1----:R-:W-:Y:S05]  /*27ab0*/  @!P6 BRA `(.L_x_7312) ;  /* 0xfffffffc00f0e947 */ /* 0x002fea000383ffff */
[----:B------:R-:W-:Y:S05]  /*27ac0*/  BRA `(.L_x_7664) ;  /* 0xfffffdc400687947 */ /* 0x000fea000383ffff */
.L_x_7366:
[----:B-1----:R1:W3:Y:S02]  /*27ad0*/  SYNCS.PHASECHK.TRANS64.TRYWAIT P4, [R3+URZ+0x34890], R0 ;  /* 0x03489000030075a7 */ /* 0x0022e4000808017f */
[----:B---3--:R-:W-:Y:S05]  /*27ae0*/  @!P4 NANOSLEEP.SYNCS 0x989680 ;  /* 0x009896800000c95d */ /* 0x008fea0003900000 */
[----:B------:R-:W3:Y:S02]  /*27af0*/  @!P4 SYNCS.PHASECHK.TRANS64 P4, [R3+URZ+0x34890], R0 ;  /* 0x034890000300c5a7 */ /* 0x000ee4000808007f */
[----:B---3--:R-:W-:Y:S05]  /*27b00*/  @!P4 BRA `(.L_x_7366) ;  /* 0xfffffffc00f0c947 */ /* 0x008fea000383ffff */
[----:B------:R-:W-:Y:S05]  /*27b10*/  BRA `(.L_x_7665) ;  /* 0xfffffe00009c7947 */ /* 0x000fea000383ffff */
.L_x_7391:
[----:B-1----:R1:W2:Y:S02]  /*27b20*/  SYNCS.PHASECHK.TRANS64.TRYWAIT P3, [R3+URZ+0x34890], R0 ;  /* 0x03489000030075a7 */ /* 0x0022a4000806017f */
[----:B--2---:R-:W-:Y:S05]  /*27b30*/  @!P3 NANOSLEEP.SYNCS 0x989680 ;  /* 0x009896800000b95d */ /* 0x004fea0003900000 */
[----:B------:R-:W2:Y:S02]  /*27b40*/  @!P3 SYNCS.PHASECHK.TRANS64 P3, [R3+URZ+0x34890], R0 ;  /* 0x034890000300b5a7 */ /* 0x000ea4000806007f */
[----:B--2---:R-:W-:Y:S05]  /*27b50*/  @!P3 BRA `(.L_x_7391) ;  /* 0xfffffffc00f0b947 */ /* 0x004fea000383ffff */
[----:B------:R-:W-:Y:S05]  /*27b60*/  BRA `(.L_x_7666) ;  /* 0xfffffe38006c7947 */ /* 0x000fea000383ffff */
.L_x_7405:
[----:B--2---:R2:W3:Y:S02]  /*27b70*/  SYNCS.PHASECHK.TRANS64.TRYWAIT P2, [R3+URZ+0x348b0], R0 ;  /* 0x0348b000030075a7 */ /* 0x0044e4000804017f */
[----:B---3--:R-:W-:Y:S05]  /*27b80*/  @!P2 NANOSLEEP.SYNCS 0x989680 ;  /* 0x009896800000a95d */ /* 0x008fea0003900000 */
[----:B------:R-:W3:Y:S02]  /*27b90*/  @!P2 SYNCS.PHASECHK.TRANS64 P2, [R3+URZ+0x348b0], R0 ;  /* 0x0348b0000300a5a7 */ /* 0x000ee4000804007f */
[----:B---3--:R-:W-:Y:S05]  /*27ba0*/  @!P2 BRA `(.L_x_7405) ;  /* 0xfffffffc00f0a947 */ /* 0x008fea000383ffff */
[----:B------:R-:W-:Y:S05]  /*27bb0*/  BRA `(.L_x_7667) ;  /* 0xfffffe4000e47947 */ /* 0x000fea000383ffff */
.L_x_7421:
[----:B------:R-:W0:Y:S01]  /*27bc0*/  S2R R5, SR_TID.X ;  /* 0x0000000000057919 */ /* 0x000e220000002100 */
[----:B------:R-:W-:Y:S01]  /*27bd0*/  BSSY B0, `(.L_x_7668) ;  /* 0x000000c000007945 */ /* 0x000fe20003800000 */
[----:B------:R-:W-:Y:S02]  /*27be0*/  IMAD.MOV.U32 R12, RZ, RZ, RZ ;  /* 0x000000ffff0c7224 */ /* 0x000fe400078e00ff */
[----:B------:R-:W-:Y:S02]  /*27bf0*/  IMAD.MOV.U32 R11, RZ, RZ, 0x1f ;  /* 0x0000001fff0b7424 */ /* 0x000fe400078e00ff */
[----:B------:R-:W-:Y:S02]  /*27c00*/  IMAD.MOV.U32 R15, RZ, RZ, -0x1 ;  /* 0xffffffffff0f7424 */ /* 0x000fe400078e00ff */
[----:B0-----:R-:W-:-:S05]  /*27c10*/  VIADD R5, R5, 0xffffff80 ;  /* 0xffffff8005057836 */ /* 0x001fca0000000000 */
[----:B------:R-:W-:-:S04]  /*27c20*/  SHF.R.S32.HI R4, RZ, 0x1f, R5 ;  /* 0x0000001fff047819 */ /* 0x000fc80000011405 */
[----:B------:R-:W-:-:S04]  /*27c30*/  LEA.HI R4, R4, R5, RZ, 0x7 ;  /* 0x0000000504047211 */ /* 0x000fc800078f38ff */
[----:B------:R-:W-:-:S05]  /*27c40*/  SHF.R.S32.HI R4, RZ, 0x7, R4 ;  /* 0x00000007ff047819 */ /* 0x000fca0000011404 */
[----:B------:R-:W-:-:S07]  /*27c50*/  IMAD.MOV.U32 R13, RZ, RZ, R4 ;  /* 0x000000ffff0d7224 */ /* 0x000fce00078e0004 */
[----:B-----5:R-:W-:Y:S05]  /*27c60*/  WARPSYNC.COLLECTIVE R15, `(.L_x_7669) ;  /* 0x000000000f087348 */ /* 0x020fea0003c00000 */
[----:B------:R0:W1:Y:S02]  /*27c70*/  SHFL.IDX P6, R14, R13, R12, R11 ;  /* 0x0000000c0d0e7389 */ /* 0x00006400000c000b */
[----:B01---5:R-:W-:Y:S01]  /*27c80*/  ENDCOLLECTIVE ;  /* 0x000000000000791b */ /* 0x023fe20003800000 */
.L_x_7669:
[----:B------:R-:W-:Y:S05]  /*27c90*/  BSYNC B0 ;  /* 0x0000000000007941 */ /* 0x000fea0003800000 */
.L_x_7668:
[----:B------:R1:W-:Y:S01]  /*27ca0*/  STL [R1], R14 ;  /* 0x0000000e01007387 */ /* 0x0003e20000100800 */
[----:B------:R-:W-:Y:S05]  /*27cb0*/  BRA `(.L_x_7670) ;  /* 0xfffffe4c00e47947 */ /* 0x000fea000383ffff */
.L_x_7431:
[----:B------:R-:W-:Y:S01]  /*27cc0*/  BSSY B1, `(.L_x_7671) ;  /* 0x0000008000017945 */ /* 0x000fe20003800000 */
[----:B------:R-:W-:Y:S02]  /*27cd0*/  IMAD.MOV.U32 R13, RZ, RZ, R25 ;  /* 0x000000ffff0d7224 */ /* 0x000fe400078e0019 */
[----:B------:R-:W-:Y:S02]  /*27ce0*/  IMAD.MOV.U32 R12, RZ, RZ, RZ ;  /* 0x000000ffff0c7224 */ /* 0x000fe400078e00ff */
[----:B------:R-:W-:Y:S02]  /*27cf0*/  IMAD.MOV.U32 R11, RZ, RZ, 0x181f ;  /* 0x0000181fff0b7424 */ /* 0x000fe400078e00ff */
[----:B------:R-:W-:-:S07]  /*27d00*/  IMAD.MOV.U32 R15, RZ, RZ, -0x1 ;  /* 0xffffffffff0f7424 */ /* 0x000fce00078e00ff */
[----:B-1----:R-:W-:Y:S05]  /*27d10*/  WARPSYNC.COLLECTIVE R15, `(.L_x_7672) ;  /* 0x000000000f087348 */ /* 0x002fea0003c00000 */
[----:B-1----:R0:W1:Y:S02]  /*27d20*/  SHFL.IDX P6, R14, R13, R12, R11 ;  /* 0x0000000c0d0e7389 */ /* 0x00206400000c000b */
[----:B01----:R-:W-:Y:S01]  /*27d30*/  ENDCOLLECTIVE ;  /* 0x000000000000791b */ /* 0x003fe20003800000 */
.L_x_7672:
[----:B------:R-:W-:Y:S05]  /*27d40*/  BSYNC B1 ;  /* 0x0000000000017941 */ /* 0x000fea0003800000 */
.L_x_7671:
        /* <DEDUP_REMOVED lines=8> */
.L_x_7673:
[----:B------:R-:W-:Y:S02]  /*27dd0*/  IMAD.MOV.U32 R13, RZ, RZ, R27 ;  /* 0x000000ffff0d7224 */ /* 0x000fe400078e001b */
[----:B------:R-:W-:-:S07]  /*27de0*/  IMAD.MOV.U32 R3, RZ, RZ, R14 ;  /* 0x000000ffff037224 */ /* 0x000fce00078e000e */
[----:B------:R-:W-:Y:S05]  /*27df0*/  WARPSYNC.COLLECTIVE R15, `(.L_x_7674) ;  /* 0x000000000f087348 */ /* 0x000fea0003c00000 */
[----:B------:R0:W1:Y:S02]  /*27e00*/  SHFL.IDX P6, R14, R13, R12, R11 ;  /* 0x0000000c0d0e7389 */ /* 0x00006400000c000b */
[----:B01----:R-:W-:Y:S01]  /*27e10*/  ENDCOLLECTIVE ;  /* 0x000000000000791b */ /* 0x003fe20003800000 */
.L_x_7674:
[----:B------:R-:W-:Y:S02]  /*27e20*/  IMAD.MOV.U32 R13, RZ, RZ, R26 ;  /* 0x000000ffff0d7224 */ /* 0x000fe400078e001a */
[----:B------:R-:W-:-:S07]  /*27e30*/  IMAD.MOV.U32 R4, RZ, RZ, R14 ;  /* 0x000000ffff047224 */ /* 0x000fce00078e000e */
[----:B------:R-:W-:Y:S05]  /*27e40*/  WARPSYNC.COLLECTIVE R15, `(.L_x_7675) ;  /* 0x000000000f087348 */ /* 0x000fea0003c00000 */
[----:B------:R0:W1:Y:S02]  /*27e50*/  SHFL.IDX P6, R14, R13, R12, R11 ;  /* 0x0000000c0d0e7389 */ /* 0x00006400000c000b */
[----:B01----:R-:W-:Y:S01]  /*27e60*/  ENDCOLLECTIVE ;  /* 0x000000000000791b */ /* 0x003fe20003800000 */
.L_x_7675:
[----:B------:R-:W-:Y:S05]  /*27e70*/  BRA `(.L_x_7676) ;  /* 0xfffffe5400007947 */ /* 0x000fea000383ffff */
.L_x_7435:
[----:B0-----:R0:W1:Y:S02]  /*27e80*/  SYNCS.PHASECHK.TRANS64.TRYWAIT P0, [R2+URZ+0x34800], R5 ;  /* 0x03480005020075a7 */ /* 0x001064000800017f */
[----:B-1----:R-:W-:Y:S05]  /*27e90*/  @!P0 NANOSLEEP.SYNCS 0x989680 ;  /* 0x009896800000895d */ /* 0x002fea0003900000 */
[----:B------:R-:W1:Y:S02]  /*27ea0*/  @!P0 SYNCS.PHASECHK.TRANS64 P0, [R2+URZ+0x34800], R5 ;  /* 0x03480005020085a7 */ /* 0x000e64000800007f */
[----:B-1----:R-:W-:Y:S05]  /*27eb0*/  @!P0 BRA `(.L_x_7435) ;  /* 0xfffffffc00f08947 */ /* 0x002fea000383ffff */
[----:B------:R-:W-:Y:S05]  /*27ec0*/  BRA `(.L_x_7677) ;  /* 0xfffffe5400f07947 */ /* 0x000fea000383ffff */
.L_x_7451:
        /* <DEDUP_REMOVED lines=8> */
.L_x_7679:
[----:B------:R-:W-:Y:S05]  /*27f50*/  BSYNC B1 ;  /* 0x0000000000017941 */ /* 0x000fea0003800000 */
.L_x_7678:
[----:B------:R-:W-:Y:S01]  /*27f60*/  MOV R13, R24 ;  /* 0x00000018000d7202 */ /* 0x000fe20000000f00 */
[----:B------:R-:W-:Y:S02]  /*27f70*/  IMAD.MOV.U32 R12, RZ, RZ, RZ ;  /* 0x000000ffff0c7224 */ /* 0x000fe400078e00ff */
[----:B------:R-:W-:Y:S02]  /*27f80*/  IMAD.MOV.U32 R11, RZ, RZ, 0x181f ;  /* 0x0000181fff0b7424 */ /* 0x000fe400078e00ff */
[----:B------:R-:W-:Y:S02]  /*27f90*/  IMAD.MOV.U32 R15, RZ, RZ, -0x1 ;  /* 0xffffffffff0f7424 */ /* 0x000fe400078e00ff */
[----:B------:R-:W-:-:S07]  /*27fa0*/  IMAD.MOV.U32 R0, RZ, RZ, R14 ;  /* 0x000000ffff007224 */ /* 0x000fce00078e000e */
[----:B------:R-:W-:Y:S05]  /*27fb0*/  WARPSYNC.COLLECTIVE R15, `(.L_x_7680) ;  /* 0x000000000f087348 */ /* 0x000fea0003c00000 */
[----:B------:R0:W1:Y:S02]  /*27fc0*/  SHFL.IDX P6, R14, R13, R12, R11 ;  /* 0x0000000c0d0e7389 */ /* 0x00006400000c000b */
[----:B01----:R-:W-:Y:S01]  /*27fd0*/  ENDCOLLECTIVE ;  /* 0x000000000000791b */ /* 0x003fe20003800000 */
.L_x_7680:
[----:B------:R-:W-:Y:S02]  /*27fe0*/  IMAD.MOV.U32 R13, RZ, RZ, R27 ;  /* 0x000000ffff0d7224 */ /* 0x000fe400078e001b */
[----:B------:R-:W-:-:S07]  /*27ff0*/  IMAD.MOV.U32 R3, RZ, RZ, R14 ;  /* 0x000000ffff037224 */ /* 0x000fce00078e000e */
[----:B------:R-:W-:Y:S05]  /*28000*/  WARPSYNC.COLLECTIVE R15, `(.L_x_7681) ;  /* 0x000000000f087348 */ /* 0x000fea0003c00000 */
[----:B------:R0:W1:Y:S02]  /*28010*/  SHFL.IDX P6, R14, R13, R12, R11 ;  /* 0x0000000c0d0e7389 */ /* 0x00006400000c000b */
[----:B01----:R-:W-:Y:S01]  /*28020*/  ENDCOLLECTIVE ;  /* 0x000000000000791b */ /* 0x003fe20003800000 */
.L_x_7681:
[----:B------:R-:W-:Y:S02]  /*28030*/  IMAD.MOV.U32 R13, RZ, RZ, R26 ;  /* 0x000000ffff0d7224 */ /* 0x000fe400078e001a */
[----:B------:R-:W-:-:S07]  /*28040*/  IMAD.MOV.U32 R20, RZ, RZ, R14 ;  /* 0x000000ffff147224 */ /* 0x000fce00078e000e */
[----:B------:R-:W-:Y:S05]  /*28050*/  WARPSYNC.COLLECTIVE R15, `(.L_x_7682) ;  /* 0x000000000f087348 */ /* 0x000fea0003c00000 */
[----:B------:R0:W1:Y:S02]  /*28060*/  SHFL.IDX P6, R14, R13, R12, R11 ;  /* 0x0000000c0d0e7389 */ /* 0x00006400000c000b */
[----:B01----:R-:W-:Y:S01]  /*28070*/  ENDCOLLECTIVE ;  /* 0x000000000000791b */ /* 0x003fe20003800000 */
.L_x_7682:
[----:B------:R-:W-:Y:S05]  /*28080*/  BRA `(.L_x_7683) ;  /* 0xfffffe6c00207947 */ /* 0x000fea000383ffff */
.L_x_7455:
[----:B0-----:R0:W1:Y:S02]  /*28090*/  SYNCS.PHASECHK.TRANS64.TRYWAIT P4, [R2+URZ+0x34800], R27 ;  /* 0x0348001b020075a7 */ /* 0x001064000808017f */
[----:B-1----:R-:W-:Y:S05]  /*280a0*/  @!P4 NANOSLEEP.SYNCS 0x989680 ;  /* 0x009896800000c95d */ /* 0x002fea0003900000 */
[----:B------:R-:W1:Y:S02]  /*280b0*/  @!P4 SYNCS.PHASECHK.TRANS64 P4, [R2+URZ+0x34800], R27 ;  /* 0x0348001b0200c5a7 */ /* 0x000e64000808007f */
[----:B-1----:R-:W-:Y:S05]  /*280c0*/  @!P4 BRA `(.L_x_7455) ;  /* 0xfffffffc00f0c947 */ /* 0x002fea000383ffff */
[----:B------:R-:W-:Y:S05]  /*280d0*/  BRA `(.L_x_7684) ;  /* 0xfffffe7000147947 */ /* 0x000fea000383ffff */
.L_x_7465:
[----:B-1----:R1:W2:Y:S02]  /*280e0*/  SYNCS.PHASECHK.TRANS64.TRYWAIT P2, [R0+URZ+0x34830], R3 ;  /* 0x03483003000075a7 */ /* 0x0022a4000804017f */
[----:B--2---:R-:W-:Y:S05]  /*280f0*/  @!P2 NANOSLEEP.SYNCS 0x989680 ;  /* 0x009896800000a95d */ /* 0x004fea0003900000 */
[----:B------:R-:W2:Y:S02]  /*28100*/  @!P2 SYNCS.PHASECHK.TRANS64 P2, [R0+URZ+0x34830], R3 ;  /* 0x034830030000a5a7 */ /* 0x000ea4000804007f */
[----:B--2---:R-:W-:Y:S05]  /*28110*/  @!P2 BRA `(.L_x_7465) ;  /* 0xfffffffc00f0a947 */ /* 0x004fea000383ffff */
[----:B------:R-:W-:Y:S05]  /*28120*/  BRA `(.L_x_7464) ;  /* 0xfffffe8800ec7947 */ /* 0x000fea000383ffff */
.L_x_7471:
[----:B-1----:R1:W2:Y:S02]  /*28130*/  SYNCS.PHASECHK.TRANS64.TRYWAIT P3, [R8+URZ+0x34830], R9 ;  /* 0x03483009080075a7 */ /* 0x0022a4000806017f */
[----:B--2---:R-:W-:Y:S05]  /*28140*/  @!P3 NANOSLEEP.SYNCS 0x989680 ;  /* 0x009896800000b95d */ /* 0x004fea0003900000 */
[----:B------:R-:W2:Y:S02]  /*28150*/  @!P3 SYNCS.PHASECHK.TRANS64 P3, [R8+URZ+0x34830], R9 ;  /* 0x034830090800b5a7 */ /* 0x000ea4000806007f */
[----:B--2---:R-:W-:Y:S05]  /*28160*/  @!P3 BRA `(.L_x_7471) ;  /* 0xfffffffc00f0b947 */ /* 0x004fea000383ffff */
[----:B------:R-:W-:Y:S05]  /*28170*/  BRA `(.L_x_7470) ;  /* 0xfffffef000a47947 */ /* 0x000fea000383ffff */
.L_x_7475:
[----:B-1----:R1:W2:Y:S02]  /*28180*/  SYNCS.PHASECHK.TRANS64.TRYWAIT P2, [R8+URZ+0x34850], R6 ;  /* 0x03485006080075a7 */ /* 0x0022a4000804017f */
[----:B--2---:R-:W-:Y:S05]  /*28190*/  @!P2 NANOSLEEP.SYNCS 0x989680 ;  /* 0x009896800000a95d */ /* 0x004fea0003900000 */
[----:B------:R-:W2:Y:S02]  /*281a0*/  @!P2 SYNCS.PHASECHK.TRANS64 P2, [R8+URZ+0x34850], R6 ;  /* 0x034850060800a5a7 */ /* 0x000ea4000804007f */
[----:B--2---:R-:W-:Y:S05]  /*281b0*/  @!P2 BRA `(.L_x_7475) ;  /* 0xfffffffc00f0a947 */ /* 0x004fea000383ffff */
[----:B------:R-:W-:Y:S05]  /*281c0*/  BRA `(.L_x_7472) ;  /* 0xffffff2400dc7947 */ /* 0x000fea000383ffff */
.L_x_7480:
[----:B-1----:R1:W2:Y:S02]  /*281d0*/  SYNCS.PHASECHK.TRANS64.TRYWAIT P0, [R10+URZ+0x34850], R3 ;  /* 0x034850030a0075a7 */ /* 0x0022a4000800017f */
[----:B--2---:R-:W-:Y:S05]  /*281e0*/  @!P0 NANOSLEEP.SYNCS 0x989680 ;  /* 0x009896800000895d */ /* 0x004fea0003900000 */
[----:B------:R-:W2:Y:S02]  /*281f0*/  @!P0 SYNCS.PHASECHK.TRANS64 P0, [R10+URZ+0x34850], R3 ;  /* 0x034850030a0085a7 */ /* 0x000ea4000800007f */
[----:B--2---:R-:W-:Y:S05]  /*28200*/  @!P0 BRA `(.L_x_7480) ;  /* 0xfffffffc00f08947 */ /* 0x004fea000383ffff */
[----:B------:R-:W-:Y:S05]  /*28210*/  BRA `(.L_x_7479) ;  /* 0xffffff5400d87947 */ /* 0x000fea000383ffff */
.L_x_7494:
[----:B------:R-:W-:Y:S02]  /*28220*/  IMAD.MOV.U32 R13, RZ, RZ, R4 ;  /* 0x000000ffff0d7224 */ /* 0x000fe400078e0004 */
[----:B------:R-:W-:Y:S02]  /*28230*/  IMAD.MOV.U32 R12, RZ, RZ, RZ ;  /* 0x000000ffff0c7224 */ /* 0x000fe400078e00ff */
[----:B------:R-:W-:Y:S02]  /*28240*/  IMAD.MOV.U32 R11, RZ, RZ, 0x181f ;  /* 0x0000181fff0b7424 */ /* 0x000fe400078e00ff */
[----:B------:R-:W-:-:S07]  /*28250*/  IMAD.MOV.U32 R15, RZ, RZ, -0x1 ;  /* 0xffffffffff0f7424 */ /* 0x000fce00078e00ff */
[----:B------:R-:W-:Y:S05]  /*28260*/  WARPSYNC.COLLECTIVE R15, `(.L_x_7685) ;  /* 0x000000000f087348 */ /* 0x000fea0003c00000 */
[----:B------:R0:W1:Y:S02]  /*28270*/  SHFL.IDX P6, R14, R13, R12, R11 ;  /* 0x0000000c0d0e7389 */ /* 0x00006400000c000b */
[----:B01----:R-:W-:Y:S01]  /*28280*/  ENDCOLLECTIVE ;  /* 0x000000000000791b */ /* 0x003fe20003800000 */
.L_x_7685:
[----:B------:R-:W-:Y:S02]  /*28290*/  IMAD.MOV.U32 R13, RZ, RZ, R3 ;  /* 0x000000ffff0d7224 */ /* 0x000fe400078e0003 */
[----:B------:R-:W-:-:S07]  /*282a0*/  IMAD.MOV.U32 R0, RZ, RZ, R14 ;  /* 0x000000ffff007224 */ /* 0x000fce00078e000e */
[----:B------:R-:W-:Y:S05]  /*282b0*/  WARPSYNC.COLLECTIVE R15, `(.L_x_7686) ;  /* 0x000000000f087348 */ /* 0x000fea0003c00000 */
[----:B------:R0:W1:Y:S02]  /*282c0*/  SHFL.IDX P6, R14, R13, R12, R11 ;  /* 0x0000000c0d0e7389 */ /* 0x00006400000c000b */
[----:B01----:R-:W-:Y:S01]  /*282d0*/  ENDCOLLECTIVE ;  /* 0x000000000000791b */ /* 0x003fe20003800000 */
.L_x_7686:
[----:B------:R-:W-:Y:S05]  /*282e0*/  BRA `(.L_x_7687) ;  /* 0xffffff8000087947 */ /* 0x000fea000383ffff */
.L_x_7497:
[----:B------:R-:W-:Y:S01]  /*282f0*/  BSSY B1, `(.L_x_7688) ;  /* 0x0000008000017945 */ /* 0x000fe20003800000 */
[----:B------:R-:W-:Y:S02]  /*28300*/  IMAD.MOV.U32 R13, RZ, RZ, R4 ;  /* 0x000000ffff0d7224 */ /* 0x000fe400078e0004 */
[----:B------:R-:W-:Y:S02]  /*28310*/  IMAD.MOV.U32 R12, RZ, RZ, 0x1 ;  /* 0x00000001ff0c7424 */ /* 0x000fe400078e00ff */
[----:B---3--:R-:W-:Y:S02]  /*28320*/  IMAD.MOV.U32 R11, RZ, RZ, 0x181f ;  /* 0x0000181fff0b7424 */ /* 0x008fe400078e00ff */
[----:B------:R-:W-:-:S07]  /*28330*/  IMAD.MOV.U32 R15, RZ, RZ, -0x1 ;  /* 0xffffffffff0f7424 */ /* 0x000fce00078e00ff */
[----:B012---:R-:W-:Y:S05]  /*28340*/  WARPSYNC.COLLECTIVE R15, `(.L_x_7689) ;  /* 0x000000000f087348 */ /* 0x007fea0003c00000 */
[----:B--2---:R2:W3:Y:S02]  /*28350*/  SHFL.IDX P6, R14, R13, R12, R11 ;  /* 0x0000000c0d0e7389 */ /* 0x0044e400000c000b */
[----:B0123--:R-:W-:Y:S01]  /*28360*/  ENDCOLLECTIVE ;  /* 0x000000000000791b */ /* 0x00ffe20003800000 */
.L_x_7689:
[----:B------:R-:W-:Y:S05]  /*28370*/  BSYNC B1 ;  /* 0x0000000000017941 */ /* 0x000fea0003800000 */
.L_x_7688:
        /* <DEDUP_REMOVED lines=8> */
.L_x_7690:
[----:B------:R-:W-:Y:S05]  /*28400*/  BRA `(.L_x_7691) ;  /* 0xffffff80000c7947 */ /* 0x000fea000383ffff */
.L_x_7500:
[----:B------:R-:W-:Y:S01]  /*28410*/  BSSY B1, `(.L_x_7692) ;  /* 0x0000008000017945 */ /* 0x000fe20003800000 */
[----:B------:R-:W-:Y:S02]  /*28420*/  IMAD.MOV.U32 R13, RZ, RZ, R4 ;  /* 0x000000ffff0d7224 */ /* 0x000fe400078e0004 */
[----:B------:R-:W-:Y:S02]  /*28430*/  IMAD.MOV.U32 R12, RZ, RZ, 0x2 ;  /* 0x00000002ff0c7424 */ /* 0x000fe400078e00ff */
[----:B---3--:R-:W-:Y:S02]  /*28440*/  IMAD.MOV.U32 R11, RZ, RZ, 0x181f ;  /* 0x0000181fff0b7424 */ /* 0x008fe400078e00ff */
[----:B------:R-:W-:-:S07]  /*28450*/  IMAD.MOV.U32 R15, RZ, RZ, -0x1 ;  /* 0xffffffffff0f7424 */ /* 0x000fce00078e00ff */
[----:B012-4-:R-:W-:Y:S05]  /*28460*/  WARPSYNC.COLLECTIVE R15, `(.L_x_7693) ;  /* 0x000000000f087348 */ /* 0x017fea0003c00000 */
[----:B--2---:R2:W3:Y:S02]  /*28470*/  SHFL.IDX P6, R14, R13, R12, R11 ;  /* 0x0000000c0d0e7389 */ /* 0x0044e400000c000b */
[----:B01234-:R-:W-:Y:S01]  /*28480*/  ENDCOLLECTIVE ;  /* 0x000000000000791b */ /* 0x01ffe20003800000 */
.L_x_7693:
[----:B------:R-:W-:Y:S05]  /*28490*/  BSYNC B1 ;  /* 0x0000000000017941 */ /* 0x000fea0003800000 */
.L_x_7692:
        /* <DEDUP_REMOVED lines=8> */
.L_x_7694:
[----:B------:R-:W-:Y:S05]  /*28520*/  BRA `(.L_x_7695) ;  /* 0xffffff8000107947 */ /* 0x000fea000383ffff */
.L_x_7503:
        /* <DEDUP_REMOVED lines=8> */
.L_x_7697:
[----:B------:R-:W-:Y:S05]  /*285b0*/  BSYNC B1 ;  /* 0x0000000000017941 */ /* 0x000fea0003800000 */
.L_x_7696:
[----:B------:R-:W-:Y:S01]  /*285c0*/  IMAD.MOV.U32 R13, RZ, RZ, R3 ;  /* 0x000000ffff0d7224 */ /* 0x000fe200078e0003 */
[----:B------:R-:W-:Y:S01]  /*285d0*/  MOV R15, 0xffffffff ;  /* 0xffffffff000f7802 */ /* 0x000fe20000000f00 */
[----:B------:R-:W-:Y:S02]  /*285e0*/  IMAD.MOV.U32 R12, RZ, RZ, 0x3 ;  /* 0x00000003ff0c7424 */ /* 0x000fe400078e00ff */
[----:B------:R-:W-:Y:S02]  /*285f0*/  IMAD.MOV.U32 R11, RZ, RZ, 0x181f ;  /* 0x0000181fff0b7424 */ /* 0x000fe400078e00ff */
[----:B------:R-:W-:-:S07]  /*28600*/  IMAD.MOV.U32 R0, RZ, RZ, R14 ;  /* 0x000000ffff007224 */ /* 0x000fce00078e000e */
[----:B------:R-:W-:Y:S05]  /*28610*/  WARPSYNC.COLLECTIVE R15, `(.L_x_7698) ;  /* 0x000000000f087348 */ /* 0x000fea0003c00000 */
[----:B------:R0:W1:Y:S02]  /*28620*/  SHFL.IDX P6, R14, R13, R12, R11 ;  /* 0x0000000c0d0e7389 */ /* 0x00006400000c000b */
[----:B01----:R-:W-:Y:S01]  /*28630*/  ENDCOLLECTIVE ;  /* 0x000000000000791b */ /* 0x003fe20003800000 */
.L_x_7698:
[----:B------:R-:W-:Y:S05]  /*28640*/  BRA `(.L_x_7699) ;  /* 0xffffff8000147947 */ /* 0x000fea000383ffff */
.L_x_7520:
        /* <DEDUP_REMOVED lines=11> */
.L_x_7701:
[----:B------:R-:W-:Y:S05]  /*28700*/  BSYNC B1 ;  /* 0x0000000000017941 */ /* 0x000fea0003800000 */
.L_x_7700:
[----:B------:R-:W-:Y:S05]  /*28710*/  BRA `(.L_x_7702) ;  /* 0xffffff9400087947 */ /* 0x000fea000383ffff */
.L_x_7522:
[----:B------:R-:W-:Y:S01]  /*28720*/  BSSY B1, `(.L_x_7703) ;  /* 0x0000006000017945 */ /* 0x000fe20003800000 */
[----:B------:R-:W-:-:S07]  /*28730*/  IMAD.MOV.U32 R15, RZ, RZ, -0x1 ;  /* 0xffffffffff0f7424 */ /* 0x000fce00078e00ff */
[----:B0-----:R-:W-:Y:S05]  /*28740*/  WARPSYNC.COLLECTIVE R15, `(.L_x_7704) ;  /* 0x000000000f0c7348 */ /* 0x001fea0003c00000 */
[----:B------:R-:W-:Y:S02]  /*28750*/  ELECT P6, UR62, PT ;  /* 0x00000000003e782f */ /* 0x000fe400038c0000 */
[----:B------:R-:W-:Y:S01]  /*28760*/  MOV R14, UR62 ;  /* 0x0000003e000e7c02 */ /* 0x000fe20008000f00 */
[----:B0-----:R-:W-:Y:S10]  /*28770*/  ENDCOLLECTIVE ;  /* 0x000000000000791b */ /* 0x001ff40003800000 */
.L_x_7704:
[----:B------:R-:W-:Y:S05]  /*28780*/  BSYNC B1 ;  /* 0x0000000000017941 */ /* 0x000fea0003800000 */
.L_x_7703:
[----:B------:R-:W-:Y:S01]  /*28790*/  PLOP3.LUT P1, PT, P6, PT, PT, 0x80, 0x0 ;  /* 0x000000000000781c */ /* 0x000fe2000372f070 */
[----:B------:R-:W-:-:S12]  /*287a0*/  BRA `(.L_x_7521) ;  /* 0xffffff9000fc7947 */ /* 0x000fd8000383ffff */
.L_x_7524:
[----:B0-----:R-:W2:Y:S02]  /*287b0*/  LDL R3, [R1+0x8] ;  /* 0x0000080001037983 */ /* 0x001ea40000100800 */
[----:B--2---:R0:W1:Y:S02]  /*287c0*/  SYNCS.PHASECHK.TRANS64.TRYWAIT P0, [R3+URZ+0x34820], R2 ;  /* 0x03482002030075a7 */ /* 0x004064000800017f */
[----:B-1----:R-:W-:Y:S05]  /*287d0*/  @!P0 NANOSLEEP.SYNCS 0x989680 ;  /* 0x009896800000895d */ /* 0x002fea0003900000 */
[----:B------:R-:W1:Y:S02]  /*287e0*/  @!P0 SYNCS.PHASECHK.TRANS64 P0, [R3+URZ+0x34820], R2 ;  /* 0x03482002030085a7 */ /* 0x000e64000800007f */
[----:B-1----:R-:W-:Y:S05]  /*287f0*/  @!P0 BRA `(.L_x_7524) ;  /* 0xfffffffc00ec8947 */ /* 0x002fea000383ffff */
[----:B------:R-:W-:Y:S05]  /*28800*/  BRA `(.L_x_7705) ;  /* 0xffffff94000c7947 */ /* 0x000fea000383ffff */
.L_x_7528:
[----:B0-----:R0:W1:Y:S02]  /*28810*/  SYNCS.PHASECHK.TRANS64.TRYWAIT P0, [R5+URZ+0x348a0], R8 ;  /* 0x0348a008050075a7 */ /* 0x001064000800017f */
[----:B-1----:R-:W-:Y:S05]  /*28820*/  @!P0 NANOSLEEP.SYNCS 0x989680 ;  /* 0x009896800000895d */ /* 0x002fea0003900000 */
[----:B------:R-:W1:Y:S02]  /*28830*/  @!P0 SYNCS.PHASECHK.TRANS64 P0, [R5+URZ+0x348a0], R8 ;  /* 0x0348a008050085a7 */ /* 0x000e64000800007f */
[----:B-1----:R-:W-:Y:S05]  /*28840*/  @!P0 BRA `(.L_x_7528) ;  /* 0xfffffffc00f08947 */ /* 0x002fea000383ffff */
[----:B------:R-:W-:Y:S05]  /*28850*/  BRA `(.L_x_7706) ;  /* 0xffffff9400307947 */ /* 0x000fea000383ffff */
.L_x_7534:
[----:B-1----:R1:W2:Y:S02]  /*28860*/  SYNCS.PHASECHK.TRANS64.TRYWAIT P0, [R5+URZ+0x348c0], R8 ;  /* 0x0348c008050075a7 */ /* 0x0022a4000800017f */
[----:B--2---:R-:W-:Y:S05]  /*28870*/  @!P0 NANOSLEEP.SYNCS 0x989680 ;  /* 0x009896800000895d */ /* 0x004fea0003900000 */
[----:B------:R-:W2:Y:S02]  /*28880*/  @!P0 SYNCS.PHASECHK.TRANS64 P0, [R5+URZ+0x348c0], R8 ;  /* 0x0348c008050085a7 */ /* 0x000ea4000800007f */
[----:B--2---:R-:W-:Y:S05]  /*28890*/  @!P0 BRA `(.L_x_7534) ;  /* 0xfffffffc00f08947 */ /* 0x004fea000383ffff */
[----:B------:R-:W-:Y:S05]  /*288a0*/  BRA `(.L_x_7707) ;  /* 0xffffff9400f07947 */ /* 0x000fea000383ffff */
.L_x_7542:
[----:B0-----:R0:W1:Y:S02]  /*288b0*/  SYNCS.PHASECHK.TRANS64.TRYWAIT P0, [R6+URZ+0x348a0], R5 ;  /* 0x0348a005060075a7 */ /* 0x001064000800017f */
[----:B-1----:R-:W-:Y:S05]  /*288c0*/  @!P0 NANOSLEEP.SYNCS 0x989680 ;  /* 0x009896800000895d */ /* 0x002fea0003900000 */
[----:B------:R-:W1:Y:S02]  /*288d0*/  @!P0 SYNCS.PHASECHK.TRANS64 P0, [R6+URZ+0x348a0], R5 ;  /* 0x0348a005060085a7 */ /* 0x000e64000800007f */
[----:B-1----:R-:W-:Y:S05]  /*288e0*/  @!P0 BRA `(.L_x_7542) ;  /* 0xfffffffc00f08947 */ /* 0x002fea000383ffff */
[----:B------:R-:W-:Y:S05]  /*288f0*/  BRA `(.L_x_7708) ;  /* 0xffffff9c00007947 */ /* 0x000fea000383ffff */
.L_x_7548:
[----:B-1----:R1:W2:Y:S02]  /*28900*/  SYNCS.PHASECHK.TRANS64.TRYWAIT P0, [R6+URZ+0x348c0], R5 ;  /* 0x0348c005060075a7 */ /* 0x0022a4000800017f */
[----:B--2---:R-:W-:Y:S05]  /*28910*/  @!P0 NANOSLEEP.SYNCS 0x989680 ;  /* 0x009896800000895d */ /* 0x004fea0003900000 */
[----:B------:R-:W2:Y:S02]  /*28920*/  @!P0 SYNCS.PHASECHK.TRANS64 P0, [R6+URZ+0x348c0], R5 ;  /* 0x0348c005060085a7 */ /* 0x000ea4000800007f */
[----:B--2---:R-:W-:Y:S05]  /*28930*/  @!P0 BRA `(.L_x_7548) ;  /* 0xfffffffc00f08947 */ /* 0x004fea000383ffff */
[----:B------:R-:W-:Y:S05]  /*28940*/  BRA `(.L_x_7709) ;  /* 0xffffff9c00bc7947 */ /* 0x000fea000383ffff */
.L_x_7562:
        /* <DEDUP_REMOVED lines=11> */
.L_x_7711:
[----:B------:R-:W-:Y:S05]  /*28a00*/  BSYNC B0 ;  /* 0x0000000000007941 */ /* 0x000fea0003800000 */
.L_x_7710:
[----:B------:R-:W-:Y:S05]  /*28a10*/  BRA `(.L_x_7712) ;  /* 0xffffffa800307947 */ /* 0x000fea000383ffff */
.L_x_7564:
[----:B------:R-:W-:Y:S01]  /*28a20*/  BSSY B0, `(.L_x_7713) ;  /* 0x0000006000007945 */ /* 0x000fe20003800000 */
[----:B------:R-:W-:-:S07]  /*28a30*/  IMAD.MOV.U32 R15, RZ, RZ, -0x1 ;  /* 0xffffffffff0f7424 */ /* 0x000fce00078e00ff */
[----:B0-----:R-:W-:Y:S05]  /*28a40*/  WARPSYNC.COLLECTIVE R15, `(.L_x_7714) ;  /* 0x000000000f0c7348 */ /* 0x001fea0003c00000 */
[----:B------:R-:W-:Y:S02]  /*28a50*/  ELECT P6, UR62, PT ;  /* 0x00000000003e782f */ /* 0x000fe400038c0000 */
[----:B------:R-:W-:Y:S01]  /*28a60*/  MOV R14, UR62 ;  /* 0x0000003e000e7c02 */ /* 0x000fe20008000f00 */
[----:B0-----:R-:W-:Y:S10]  /*28a70*/  ENDCOLLECTIVE ;  /* 0x000000000000791b */ /* 0x001ff40003800000 */
.L_x_7714:
[----:B------:R-:W-:Y:S05]  /*28a80*/  BSYNC B0 ;  /* 0x0000000000007941 */ /* 0x000fea0003800000 */
.L_x_7713:
[----:B------:R-:W-:Y:S05]  /*28a90*/  BRA `(.L_x_7715) ;  /* 0xffffffa8003c7947 */ /* 0x000fea000383ffff */
.L_x_7566:
[----:B0-----:R0:W1:Y:S02]  /*28aa0*/  SYNCS.PHASECHK.TRANS64.TRYWAIT P0, [R0+URZ+0x34840], R2 ;  /* 0x03484002000075a7 */ /* 0x001064000800017f */
[----:B-1----:R-:W-:Y:S05]  /*28ab0*/  @!P0 NANOSLEEP.SYNCS 0x989680 ;  /* 0x009896800000895d */ /* 0x002fea0003900000 */
[----:B------:R-:W1:Y:S02]  /*28ac0*/  @!P0 SYNCS.PHASECHK.TRANS64 P0, [R0+URZ+0x34840], R2 ;  /* 0x03484002000085a7 */ /* 0x000e64000800007f */
[----:B-1----:R-:W-:Y:S05]  /*28ad0*/  @!P0 BRA `(.L_x_7566) ;  /* 0xfffffffc00f08947 */ /* 0x002fea000383ffff */
[----:B------:R-:W-:Y:S05]  /*28ae0*/  BRA `(.L_x_7716) ;  /* 0xffffffa800ac7947 */ /* 0x000fea000383ffff */
.L_x_7570:
[----:B------:R-:W2:Y:S01]  /*28af0*/  LDL.LU R11, [R1+0x58] ;  /* 0x00005800010b7983 */ /* 0x000ea20000300800 */
[----:B------:R-:W-:Y:S02]  /*28b00*/  IMAD.MOV.U32 R13, RZ, RZ, R3 ;  /* 0x000000ffff0d7224 */ /* 0x000fe400078e0003 */
[----:B------:R-:W-:Y:S02]  /*28b10*/  IMAD.MOV.U32 R12, RZ, RZ, RZ ;  /* 0x000000ffff0c7224 */ /* 0x000fe400078e00ff */
[----:B------:R-:W-:Y:S02]  /*28b20*/  IMAD.MOV.U32 R15, RZ, RZ, -0x1 ;  /* 0xffffffffff0f7424 */ /* 0x000fe400078e00ff */
[----:B------:R-:W-:-:S04]  /*28b30*/  IMAD.IADD R0, R10, 0x1, R17 ;  /* 0x000000010a007824 */ /* 0x000fc800078e0211 */
[----:B------:R-:W-:Y:S02]  /*28b40*/  VIADD R5, R0, 0x10 ;  /* 0x0000001000057836 */ /* 0x000fe40000000000 */
[----:B--2---:R-:W-:Y:S02]  /*28b50*/  IMAD R2, R11, R7, RZ ;  /* 0x000000070b027224 */ /* 0x004fe400078e02ff */
[----:B------:R-:W-:-:S03]  /*28b60*/  IMAD.MOV.U32 R11, RZ, RZ, 0x181f ;  /* 0x0000181fff0b7424 */ /* 0x000fc600078e00ff */
[----:B------:R-:W-:-:S13]  /*28b70*/  ISETP.GE.AND P2, PT, R0, R2, PT ;  /* 0x000000020000720c */ /* 0x000fda0003f46270 */
[----:B0----5:R-:W-:Y:S05]  /*28b80*/  WARPSYNC.COLLECTIVE R15, `(.L_x_7717) ;  /* 0x000000000f087348 */ /* 0x021fea0003c00000 */
[----:B------:R1:W2:Y:S02]  /*28b90*/  SHFL.IDX P6, R14, R13, R12, R11 ;  /* 0x0000000c0d0e7389 */ /* 0x0002a400000c000b */
[----:B012--5:R-:W-:Y:S01]  /*28ba0*/  ENDCOLLECTIVE ;  /* 0x000000000000791b */ /* 0x027fe20003800000 */
.L_x_7717:
[----:B------:R-:W-:Y:S02]  /*28bb0*/  IMAD.MOV.U32 R13, RZ, RZ, R4 ;  /* 0x000000ffff0d7224 */ /* 0x000fe400078e0004 */
[----:B------:R-:W-:-:S07]  /*28bc0*/  IMAD.MOV.U32 R6, RZ, RZ, R14 ;  /* 0x000000ffff067224 */ /* 0x000fce00078e000e */
[----:B------:R-:W-:Y:S05]  /*28bd0*/  WARPSYNC.COLLECTIVE R15, `(.L_x_7718) ;  /* 0x000000000f087348 */ /* 0x000fea0003c00000 */
[----:B------:R0:W1:Y:S02]  /*28be0*/  SHFL.IDX P6, R14, R13, R12, R11 ;  /* 0x0000000c0d0e7389 */ /* 0x00006400000c000b */
[----:B01----:R-:W-:Y:S01]  /*28bf0*/  ENDCOLLECTIVE ;  /* 0x000000000000791b */ /* 0x003fe20003800000 */
.L_x_7718:
        /* <DEDUP_REMOVED lines=18> */
.L_x_7719:
[----:B------:R-:W-:Y:S02]  /*28d20*/  IMAD.MOV.U32 R13, RZ, RZ, R4 ;  /* 0x000000ffff0d7224 */ /* 0x000fe400078e0004 */
[----:B------:R-:W-:-:S07]  /*28d30*/  IMAD.MOV.U32 R6, RZ, RZ, R14 ;  /* 0x000000ffff067224 */ /* 0x000fce00078e000e */
[----:B------:R-:W-:Y:S05]  /*28d40*/  WARPSYNC.COLLECTIVE R15, `(.L_x_7720) ;  /* 0x000000000f087348 */ /* 0x000fea0003c00000 */
[----:B------:R0:W1:Y:S02]  /*28d50*/  SHFL.IDX P6, R14, R13, R12, R11 ;  /* 0x0000000c0d0e7389 */ /* 0x00006400000c000b */
[----:B01----:R-:W-:Y:S01]  /*28d60*/  ENDCOLLECTIVE ;  /* 0x000000000000791b */ /* 0x003fe20003800000 */
.L_x_7720:
        /* <DEDUP_REMOVED lines=18> */
.L_x_7721:
[----:B------:R-:W-:Y:S02]  /*28e90*/  IMAD.MOV.U32 R13, RZ, RZ, R4 ;  /* 0x000000ffff0d7224 */ /* 0x000fe400078e0004 */
[----:B------:R-:W-:-:S07]  /*28ea0*/  IMAD.MOV.U32 R6, RZ, RZ, R14 ;  /* 0x000000ffff067224 */ /* 0x000fce00078e000e */
[----:B------:R-:W-:Y:S05]  /*28eb0*/  WARPSYNC.COLLECTIVE R15, `(.L_x_7722) ;  /* 0x000000000f087348 */ /* 0x000fea0003c00000 */
[----:B------:R0:W1:Y:S02]  /*28ec0*/  SHFL.IDX P6, R14, R13, R12, R11 ;  /* 0x0000000c0d0e7389 */ /* 0x00006400000c000b */
[----:B01----:R-:W-:Y:S01]  /*28ed0*/  ENDCOLLECTIVE ;  /* 0x000000000000791b */ /* 0x003fe20003800000 */
.L_x_7722:
[----:B------:R-:W-:Y:S01]  /*28ee0*/  ULDC.64 UR4, c[0x0][0x208] ;  /* 0x0000820000047ab9 */ /* 0x000fe20000000a00 */
[----:B------:R-:W-:Y:S01]  /*28ef0*/  IMAD.MOV.U32 R13, RZ, RZ, R3 ;  /* 0x000000ffff0d7224 */ /* 0x000fe200078e0003 */
[----:B------:R-:W-:Y:S01]  /*28f00*/  MOV R12, 0x3 ;  /* 0x00000003000c7802 */ /* 0x000fe20000000f00 */
        /* <DEDUP_REMOVED lines=15> */
.L_x_7723:
[----:B------:R-:W-:Y:S02]  /*29000*/  IMAD.MOV.U32 R13, RZ, RZ, R4 ;  /* 0x000000ffff0d7224 */ /* 0x000fe400078e0004 */
[----:B------:R-:W-:-:S07]  /*29010*/  IMAD.MOV.U32 R6, RZ, RZ, R14 ;  /* 0x000000ffff067224 */ /* 0x000fce00078e000e */
[----:B------:R-:W-:Y:S05]  /*29020*/  WARPSYNC.COLLECTIVE R15, `(.L_x_7724) ;  /* 0x000000000f087348 */ /* 0x000fea0003c00000 */
[----:B------:R0:W1:Y:S02]  /*29030*/  SHFL.IDX P6, R14, R13, R12, R11 ;  /* 0x0000000c0d0e7389 */ /* 0x00006400000c000b */
[----:B01----:R-:W-:Y:S01]  /*29040*/  ENDCOLLECTIVE ;  /* 0x000000000000791b */ /* 0x003fe20003800000 */
.L_x_7724:
        /* <DEDUP_REMOVED lines=18> */
.L_x_7725:
[----:B------:R-:W-:Y:S02]  /*29170*/  IMAD.MOV.U32 R13, RZ, RZ, R4 ;  /* 0x000000ffff0d7224 */ /* 0x000fe400078e0004 */
[----:B------:R-:W-:-:S07]  /*29180*/  IMAD.MOV.U32 R6, RZ, RZ, R14 ;  /* 0x000000ffff067224 */ /* 0x000fce00078e000e */
[----:B------:R-:W-:Y:S05]  /*29190*/  WARPSYNC.COLLECTIVE R15, `(.L_x_7726) ;  /* 0x000000000f087348 */ /* 0x000fea0003c00000 */
[----:B------:R0:W1:Y:S02]  /*291a0*/  SHFL.IDX P6, R14, R13, R12, R11 ;  /* 0x0000000c0d0e7389 */ /* 0x00006400000c000b */
[----:B01----:R-:W-:Y:S01]  /*291b0*/  ENDCOLLECTIVE ;  /* 0x000000000000791b */ /* 0x003fe20003800000 */
.L_x_7726:
        /* <DEDUP_REMOVED lines=18> */
.L_x_7727:
[----:B------:R-:W-:Y:S02]  /*292e0*/  IMAD.MOV.U32 R13, RZ, RZ, R4 ;  /* 0x000000ffff0d7224 */ /* 0x000fe400078e0004 */
[----:B------:R-:W-:-:S07]  /*292f0*/  IMAD.MOV.U32 R6, RZ, RZ, R14 ;  /* 0x000000ffff067224 */ /* 0x000fce00078e000e */
[----:B------:R-:W-:Y:S05]  /*29300*/  WARPSYNC.COLLECTIVE R15, `(.L_x_7728) ;  /* 0x000000000f087348 */ /* 0x000fea0003c00000 */
[----:B------:R0:W1:Y:S02]  /*29310*/  SHFL.IDX P6, R14, R13, R12, R11 ;  /* 0x0000000c0d0e7389 */ /* 0x00006400000c000b */
[----:B01----:R-:W-:Y:S01]  /*29320*/  ENDCOLLECTIVE ;  /* 0x000000000000791b */ /* 0x003fe20003800000 */
.L_x_7728:
        /* <DEDUP_REMOVED lines=18> */
.L_x_7729:
[----:B------:R-:W-:Y:S02]  /*29450*/  IMAD.MOV.U32 R13, RZ, RZ, R4 ;  /* 0x000000ffff0d7224 */ /* 0x000fe400078e0004 */
[----:B------:R-:W-:-:S07]  /*29460*/  IMAD.MOV.U32 R6, RZ, RZ, R14 ;  /* 0x000000ffff067224 */ /* 0x000fce00078e000e */
[----:B------:R-:W-:Y:S05]  /*29470*/  WARPSYNC.COLLECTIVE R15, `(.L_x_7730) ;  /* 0x000000000f087348 */ /* 0x000fea0003c00000 */
[----:B------:R0:W1:Y:S02]  /*29480*/  SHFL.IDX P6, R14, R13, R12, R11 ;  /* 0x0000000c0d0e7389 */ /* 0x00006400000c000b */
[----:B01----:R-:W-:Y:S01]  /*29490*/  ENDCOLLECTIVE ;  /* 0x000000000000791b */ /* 0x003fe20003800000 */
.L_x_7730:
        /* <DEDUP_REMOVED lines=16> */
.L_x_7731:
[----:B------:R-:W-:Y:S02]  /*295a0*/  IMAD.MOV.U32 R13, RZ, RZ, R4 ;  /* 0x000000ffff0d7224 */ /* 0x000fe400078e0004 */
[----:B------:R-:W-:-:S07]  /*295b0*/  IMAD.MOV.U32 R5, RZ, RZ, R14 ;  /* 0x000000ffff057224 */ /* 0x000fce00078e000e */
[----:B------:R-:W-:Y:S05]  /*295c0*/  WARPSYNC.COLLECTIVE R15, `(.L_x_7732) ;  /* 0x000000000f087348 */ /* 0x000fea0003c00000 */
[----:B------:R0:W1:Y:S02]  /*295d0*/  SHFL.IDX P6, R14, R13, R12, R11 ;  /* 0x0000000c0d0e7389 */ /* 0x00006400000c000b */
[----:B01----:R-:W-:Y:S01]  /*295e0*/  ENDCOLLECTIVE ;  /* 0x000000000000791b */ /* 0x003fe20003800000 */
.L_x_7732:
[----:B------:R-:W-:Y:S01]  /*295f0*/  IMAD.MOV.U32 R3, RZ, RZ, R14 ;  /* 0x000000ffff037224 */ /* 0x000fe200078e000e */
[----:B------:R-:W-:Y:S06]  /*29600*/  BRA `(.L_x_7733) ;  /* 0xffffffac006c7947 */ /* 0x000fec000383ffff */
.L_x_7575:
[----:B---3--:R-:W3:Y:S02]  /*29610*/  LDL R2, [R1+0x8] ;  /* 0x0000080001027983 */ /* 0x008ee40000100800 */
[----:B---3--:R3:W4:Y:S02]  /*29620*/  SYNCS.PHASECHK.TRANS64.TRYWAIT P0, [R2+URZ+0x34820], R0 ;  /* 0x03482000020075a7 */ /* 0x008724000800017f */
[----:B----4-:R-:W-:Y:S05]  /*29630*/  @!P0 NANOSLEEP.SYNCS 0x989680 ;  /* 0x009896800000895d */ /* 0x010fea0003900000 */
[----:B------:R-:W4:Y:S02]  /*29640*/  @!P0 SYNCS.PHASECHK.TRANS64 P0, [R2+URZ+0x34820], R0 ;  /* 0x03482000020085a7 */ /* 0x000f24000800007f */
[----:B----4-:R-:W-:Y:S05]  /*29650*/  @!P0 BRA `(.L_x_7575) ;  /* 0xfffffffc00ec8947 */ /* 0x010fea000383ffff */
[----:B------:R-:W-:Y:S05]  /*29660*/  BRA `(.L_x_7734) ;  /* 0xffffffac00e07947 */ /* 0x000fea000383ffff */
.L_x_7584:
[----:B----4-:R4:W0:Y:S02]  /*29670*/  SYNCS.PHASECHK.TRANS64.TRYWAIT P0, [R3+URZ+0x34840], R2 ;  /* 0x03484002030075a7 */ /* 0x010824000800017f */
[----:B0-----:R-:W-:Y:S05]  /*29680*/  @!P0 NANOSLEEP.SYNCS 0x989680 ;  /* 0x009896800000895d */ /* 0x001fea0003900000 */
[----:B------:R-:W0:Y:S02]  /*29690*/  @!P0 SYNCS.PHASECHK.TRANS64 P0, [R3+URZ+0x34840], R2 ;  /* 0x03484002030085a7 */ /* 0x000e24000800007f */
[----:B0-----:R-:W-:Y:S05]  /*296a0*/  @!P0 BRA `(.L_x_7584) ;  /* 0xfffffffc00f08947 */ /* 0x001fea000383ffff */
[----:B------:R-:W-:Y:S05]  /*296b0*/  BRA `(.L_x_7735) ;  /* 0xffffffb000b07947 */ /* 0x000fea000383ffff */
.L_x_7590:
[----:B--2---:R2:W3:Y:S02]  /*296c0*/  SYNCS.PHASECHK.TRANS64.TRYWAIT P0, [R2+URZ+0x34860], R3 ;  /* 0x03486003020075a7 */ /* 0x0044e4000800017f */
[----:B---3--:R-:W-:Y:S05]  /*296d0*/  @!P0 NANOSLEEP.SYNCS 0x989680 ;  /* 0x009896800000895d */ /* 0x008fea0003900000 */
[----:B------:R-:W3:Y:S02]  /*296e0*/  @!P0 SYNCS.PHASECHK.TRANS64 P0, [R2+URZ+0x34860], R3 ;  /* 0x03486003020085a7 */ /* 0x000ee4000800007f */
[----:B---3--:R-:W-:Y:S05]  /*296f0*/  @!P0 BRA `(.L_x_7590) ;  /* 0xfffffffc00f08947 */ /* 0x008fea000383ffff */
[----:B------:R-:W-:Y:S05]  /*29700*/  BRA `(.L_x_7736) ;  /* 0xffffffb4008c7947 */ /* 0x000fea000383ffff */
.L_x_7600:
[----:B---3--:R3:W4:Y:S02]  /*29710*/  SYNCS.PHASECHK.TRANS64.TRYWAIT P0, [R3+URZ+0x34840], R2 ;  /* 0x03484002030075a7 */ /* 0x008724000800017f */
[----:B----4-:R-:W-:Y:S05]  /*29720*/  @!P0 NANOSLEEP.SYNCS 0x989680 ;  /* 0x009896800000895d */ /* 0x010fea0003900000 */
[----:B------:R-:W4:Y:S02]  /*29730*/  @!P0 SYNCS.PHASECHK.TRANS64 P0, [R3+URZ+0x34840], R2 ;  /* 0x03484002030085a7 */ /* 0x000f24000800007f */
[----:B----4-:R-:W-:Y:S05]  /*29740*/  @!P0 BRA `(.L_x_7600) ;  /* 0xfffffffc00f08947 */ /* 0x010fea000383ffff */
[----:B------:R-:W-:Y:S05]  /*29750*/  BRA `(.L_x_7737) ;  /* 0xffffffbc00407947 */ /* 0x000fea000383ffff */
.L_x_7606:
[----:B--2---:R2:W3:Y:S02]  /*29760*/  SYNCS.PHASECHK.TRANS64.TRYWAIT P0, [R2+URZ+0x34860], R3 ;  /* 0x03486003020075a7 */ /* 0x0044e4000800017f */
[----:B---3--:R-:W-:Y:S05]  /*29770*/  @!P0 NANOSLEEP.SYNCS 0x989680 ;  /* 0x009896800000895d */ /* 0x008fea0003900000 */
[----:B------:R-:W3:Y:S02]  /*29780*/  @!P0 SYNCS.PHASECHK.TRANS64 P0, [R2+URZ+0x34860], R3 ;  /* 0x03486003020085a7 */ /* 0x000ee4000800007f */
[----:B---3--:R-:W-:Y:S05]  /*29790*/  @!P0 BRA `(.L_x_7606) ;  /* 0xfffffffc00f08947 */ /* 0x008fea000383ffff */
[----:B------:R-:W-:Y:S05]  /*297a0*/  BRA `(.L_x_7738) ;  /* 0xffffffc0001c7947 */ /* 0x000fea000383ffff */
.L_x_7616:
[----:B----4-:R4:W0:Y:S02]  /*297b0*/  SYNCS.PHASECHK.TRANS64.TRYWAIT P0, [R3+URZ+0x34840], R2 ;  /* 0x03484002030075a7 */ /* 0x010824000800017f */
[----:B0-----:R-:W-:Y:S05]  /*297c0*/  @!P0 NANOSLEEP.SYNCS 0x989680 ;  /* 0x009896800000895d */ /* 0x001fea0003900000 */
[----:B------:R-:W0:Y:S02]  /*297d0*/  @!P0 SYNCS.PHASECHK.TRANS64 P0, [R3+URZ+0x34840], R2 ;  /* 0x03484002030085a7 */ /* 0x000e24000800007f */
[----:B0-----:R-:W-:Y:S05]  /*297e0*/  @!P0 BRA `(.L_x_7616) ;  /* 0xfffffffc00f08947 */ /* 0x001fea000383ffff */
[----:B------:R-:W-:Y:S05]  /*297f0*/  BRA `(.L_x_7739) ;  /* 0xffffffc400a47947 */ /* 0x000fea000383ffff */
.L_x_7622:
[----:B0-----:R0:W2:Y:S02]  /*29800*/  SYNCS.PHASECHK.TRANS64.TRYWAIT P0, [R2+URZ+0x34860], R5 ;  /* 0x03486005020075a7 */ /* 0x0010a4000800017f */
[----:B--2---:R-:W-:Y:S05]  /*29810*/  @!P0 NANOSLEEP.SYNCS 0x989680 ;  /* 0x009896800000895d */ /* 0x004fea0003900000 */
[----:B------:R-:W2:Y:S02]  /*29820*/  @!P0 SYNCS.PHASECHK.TRANS64 P0, [R2+URZ+0x34860], R5 ;  /* 0x03486005020085a7 */ /* 0x000ea4000800007f */
[----:B--2---:R-:W-:Y:S05]  /*29830*/  @!P0 BRA `(.L_x_7622) ;  /* 0xfffffffc00f08947 */ /* 0x004fea000383ffff */
[----:B------:R-:W-:Y:S05]  /*29840*/  BRA `(.L_x_7740) ;  /* 0xffffffc8007c7947 */ /* 0x000fea000383ffff */
.L_x_7634:
[----:B0-----:R0:W2:Y:S02]  /*29850*/  SYNCS.PHASECHK.TRANS64.TRYWAIT P0, [R2+URZ+0x34860], R0 ;  /* 0x03486000020075a7 */ /* 0x0010a4000800017f */
[----:B--2---:R-:W-:Y:S05]  /*29860*/  @!P0 NANOSLEEP.SYNCS 0x989680 ;  /* 0x009896800000895d */ /* 0x004fea0003900000 */
[----:B------:R-:W2:Y:S02]  /*29870*/  @!P0 SYNCS.PHASECHK.TRANS64 P0, [R2+URZ+0x34860], R0 ;  /* 0x03486000020085a7 */ /* 0x000ea4000800007f */
[----:B--2---:R-:W-:Y:S05]  /*29880*/  @!P0 BRA `(.L_x_7634) ;  /* 0xfffffffc00f08947 */ /* 0x004fea000383ffff */
[----:B------:R-:W-:Y:S05]  /*29890*/  BRA `(.L_x_7741) ;  /* 0xffffffcc00e47947 */ /* 0x000fea000383ffff */
.L_x_7642:
[----:B------:R-:W-:Y:S01]  /*298a0*/  BSSY B0, `(.L_x_7742) ;  /* 0x0000008000007945 */ /* 0x000fe20003800000 */
[----:B------:R-:W-:Y:S01]  /*298b0*/  IMAD.MOV.U32 R13, RZ, RZ, R16 ;  /* 0x000000ffff0d7224 */ /* 0x000fe200078e0010 */
[----:B------:R-:W-:Y:S01]  /*298c0*/  MOV R12, RZ ;  /* 0x000000ff000c7202 */ /* 0x000fe20000000f00 */
[----:B------:R-:W-:Y:S02]  /*298d0*/  IMAD.MOV.U32 R11, RZ, RZ, 0x1f ;  /* 0x0000001fff0b7424 */ /* 0x000fe400078e00ff */
[----:B------:R-:W-:-:S07]  /*298e0*/  IMAD.MOV.U32 R15, RZ, RZ, -0x1 ;  /* 0xffffffffff0f7424 */ /* 0x000fce00078e00ff */
[----:B01----:R-:W-:Y:S05]  /*298f0*/  WARPSYNC.COLLECTIVE R15, `(.L_x_7743) ;  /* 0x000000000f087348 */ /* 0x003fea0003c00000 */
[----:B------:R2:W3:Y:S02]  /*29900*/  SHFL.IDX P6, R14, R13, R12, R11 ;  /* 0x0000000c0d0e7389 */ /* 0x0004e400000c000b */
[----:B0123--:R-:W-:Y:S01]  /*29910*/  ENDCOLLECTIVE ;  /* 0x000000000000791b */ /* 0x00ffe20003800000 */
.L_x_7743:
[----:B------:R-:W-:Y:S05]  /*29920*/  BSYNC B0 ;  /* 0x0000000000007941 */ /* 0x000fea0003800000 */
.L_x_7742:
        /* <DEDUP_REMOVED lines=10> */
.L_x_7744:
        /* <DEDUP_REMOVED lines=17> */
.L_x_7745:
        /* <DEDUP_REMOVED lines=9> */
.L_x_7746:
        /* <DEDUP_REMOVED lines=8> */
.L_x_7747:
        /* <DEDUP_REMOVED lines=8> */
.L_x_7748:
        /* <DEDUP_REMOVED lines=8> */
.L_x_7749:
        /* <DEDUP_REMOVED lines=9> */
.L_x_7750:
[----:B------:R-:W-:Y:S01]  /*29d80*/  IMAD.MOV.U32 R6, RZ, RZ, R14 ;  /* 0x000000ffff067224 */ /* 0x000fe200078e000e */
[----:B------:R-:W-:Y:S06]  /*29d90*/  BRA `(.L_x_7751) ;  /* 0xffffffd0007c7947 */ /* 0x000fec000383ffff */
.L_x_7647:
        /* <DEDUP_REMOVED lines=8> */
.L_x_7753:
[----:B------:R-:W-:Y:S05]  /*29e20*/  BSYNC B0 ;  /* 0x0000000000007941 */ /* 0x000fea0003800000 */
.L_x_7752:
[----:B------:R-:W2:Y:S01]  /*29e30*/  LDL R3, [R1+0x4] ;  /* 0x0000040001037983 */ /* 0x000ea20000100800 */
[----:B------:R-:W-:Y:S02]  /*29e40*/  IMAD.MOV.U32 R12, RZ, RZ, 0x2 ;  /* 0x00000002ff0c7424 */ /* 0x000fe400078e00ff */
[----:B------:R-:W-:Y:S02]  /*29e50*/  IMAD.MOV.U32 R11, RZ, RZ, RZ ;  /* 0x000000ffff0b7224 */ /* 0x000fe400078e00ff */
[----:B------:R-:W-:Y:S01]  /*29e60*/  IMAD.MOV.U32 R15, RZ, RZ, -0x1 ;  /* 0xffffffffff0f7424 */ /* 0x000fe200078e00ff */
[----:B--2---:R-:W-:-:S04]  /*29e70*/  LOP3.LUT P4, RZ, R3, 0x1, RZ, 0xc0, !PT ;  /* 0x0000000103ff7812 */ /* 0x004fc8000788c0ff */
[----:B------:R-:W-:-:S04]  /*29e80*/  SEL R3, R14, RZ, P4 ;  /* 0x000000ff0e037207 */ /* 0x000fc80002000000 */
[----:B------:R-:W-:-:S05]  /*29e90*/  IADD3 R3, R2, R3, RZ ;  /* 0x0000000302037210 */ /* 0x000fca0007ffe0ff */
[----:B------:R-:W-:-:S07]  /*29ea0*/  IMAD.MOV.U32 R13, RZ, RZ, R3 ;  /* 0x000000ffff0d7224 */ /* 0x000fce00078e0003 */
[----:B------:R-:W-:Y:S05]  /*29eb0*/  WARPSYNC.COLLECTIVE R15, `(.L_x_7754) ;  /* 0x000000000f087348 */ /* 0x000fea0003c00000 */
[----:B------:R0:W1:Y:S02]  /*29ec0*/  SHFL.UP P6, R14, R13, R12, R11 ;  /* 0x0400000c0d0e7389 */ /* 0x00006400000c000b */
[----:B01----:R-:W-:Y:S01]  /*29ed0*/  ENDCOLLECTIVE ;  /* 0x000000000000791b */ /* 0x003fe20003800000 */
.L_x_7754:
        /* <DEDUP_REMOVED lines=8> */
.L_x_7755:
        /* <DEDUP_REMOVED lines=8> */
.L_x_7756:
        /* <DEDUP_REMOVED lines=8> */
.L_x_7757:
        /* <DEDUP_REMOVED lines=9> */
.L_x_7758:
[----:B------:R-:W-:Y:S01]  /*2a0f0*/  IMAD.MOV.U32 R6, RZ, RZ, R14 ;  /* 0x000000ffff067224 */ /* 0x000fe200078e000e */
[----:B------:R-:W-:Y:S06]  /*2a100*/  BRA `(.L_x_7759) ;  /* 0xffffffd000447947 */ /* 0x000fec000383ffff */
.L_x_7649:
[----:B------:R-:W-:Y:S01]  /*2a110*/  BSSY B0, `(.L_x_7760) ;  /* 0x0000006000007945 */ /* 0x000fe20003800000 */
[----:B------:R-:W-:Y:S01]  /*2a120*/  PLOP3.LUT P6, PT, P6, PT, PT, 0x8, 0x0 ;  /* 0x000000000000781c */ /* 0x000fe200037ce170 */
[----:B------:R-:W-:-:S12]  /*2a130*/  IMAD.MOV.U32 R15, RZ, RZ, -0x1 ;  /* 0xffffffffff0f7424 */ /* 0x000fd800078e00ff */
[----:B01----:R-:W-:Y:S05]  /*2a140*/  WARPSYNC.COLLECTIVE R15, `(.L_x_7761) ;  /* 0x000000000f087348 */ /* 0x003fea0003c00000 */
[----:B------:R-:W-:Y:S01]  /*2a150*/  VOTE.ANY R14, PT, P6 ;  /* 0x00000000000e7806 */ /* 0x000fe200030e0100 */
[----:B01----:R-:W-:Y:S06]  /*2a160*/  ENDCOLLECTIVE ;  /* 0x000000000000791b */ /* 0x003fec0003800000 */
.L_x_7761:
[----:B------:R-:W-:Y:S05]  /*2a170*/  BSYNC B0 ;  /* 0x0000000000007941 */ /* 0x000fea0003800000 */
.L_x_7760:
        /* <DEDUP_REMOVED lines=9> */
.L_x_7762:
[----:B------:R-:W-:Y:S01]  /*2a210*/  IMAD.MOV.U32 R17, RZ, RZ, R14 ;  /* 0x000000ffff117224 */ /* 0x000fe200078e000e */
[----:B------:R-:W-:Y:S06]  /*2a220*/  BRA `(.L_x_7763) ;  /* 0xffffffd000347947 */ /* 0x000fec000383ffff */
.L_x_7651:
[----:B------:R-:W-:Y:S01]  /*2a230*/  BSSY B0, `(.L_x_7764) ;  /* 0x0000007000007945 */ /* 0x000fe20003800000 */
[----:B------:R-:W-:Y:S02]  /*2a240*/  IMAD.MOV.U32 R13, RZ, RZ, R5 ;  /* 0x000000ffff0d7224 */ /* 0x000fe400078e0005 */
[----:B------:R-:W-:Y:S02]  /*2a250*/  IMAD.MOV.U32 R11, RZ, RZ, 0x1f ;  /* 0x0000001fff0b7424 */ /* 0x000fe400078e00ff */
[----:B------:R-:W-:-:S07]  /*2a260*/  IMAD.MOV.U32 R15, RZ, RZ, -0x1 ;  /* 0xffffffffff0f7424 */ /* 0x000fce00078e00ff */
[----:B01-3--:R-:W-:Y:S05]  /*2a270*/  WARPSYNC.COLLECTIVE R15, `(.L_x_7765) ;  /* 0x000000000f087348 */ /* 0x00bfea0003c00000 */
[----:B------:R2:W4:Y:S02]  /*2a280*/  SHFL.IDX P6, R14, R13, R12, R11 ;  /* 0x0000000c0d0e7389 */ /* 0x00052400000c000b */
[----:B01234-:R-:W-:Y:S01]  /*2a290*/  ENDCOLLECTIVE ;  /* 0x000000000000791b */ /* 0x01ffe20003800000 */
.L_x_7765:
[----:B------:R-:W-:Y:S05]  /*2a2a0*/  BSYNC B0 ;  /* 0x0000000000007941 */ /* 0x000fea0003800000 */
.L_x_7764:
[----:B------:R-:W-:Y:S01]  /*2a2b0*/  IMAD.MOV.U32 R2, RZ, RZ, R14 ;  /* 0x000000ffff027224 */ /* 0x000fe200078e000e */
[----:B------:R-:W-:Y:S06]  /*2a2c0*/  BRA `(.L_x_7650) ;  /* 0xffffffd000287947 */ /* 0x000fec000383ffff */
.L_x_7655:
[----:B0-----:R0:W2:Y:S02]  /*2a2d0*/  SYNCS.PHASECHK.TRANS64.TRYWAIT P0, [R0+URZ+0x34820], R3 ;  /* 0x03482003000075a7 */ /* 0x0010a4000800017f */
[----:B--2---:R-:W-:Y:S05]  /*2a2e0*/  @!P0 NANOSLEEP.SYNCS 0x989680 ;  /* 0x009896800000895d */ /* 0x004fea0003900000 */
[----:B------:R-:W2:Y:S02]  /*2a2f0*/  @!P0 SYNCS.PHASECHK.TRANS64 P0, [R0+URZ+0x34820], R3 ;  /* 0x03482003000085a7 */ /* 0x000ea4000800007f */
[----:B--2---:R-:W-:Y:S05]  /*2a300*/  @!P0 BRA `(.L_x_7655) ;  /* 0xfffffffc00f08947 */ /* 0x004fea000383ffff */
[----:B------:R-:W-:Y:S05]  /*2a310*/  BRA `(.L_x_7766) ;  /* 0xffffffd400187947 */ /* 0x000fea000383ffff */
.L_x_7656:
        /* <DEDUP_REMOVED lines=11> */
.L_x_7768:
[----:B------:R-:W-:Y:S05]  /*2a3d0*/  BSYNC B0 ;  /* 0x0000000000007941 */ /* 0x000fea0003800000 */
.L_x_7767:
[----:B------:R-:W-:Y:S05]  /*2a3e0*/  BRA `(.L_x_7769) ;  /* 0xffffffd400007947 */ /* 0x000fea000383ffff */
.L_x_7657:
[----:B------:R-:W-:Y:S01]  /*2a3f0*/  BSSY B0, `(.L_x_7770) ;  /* 0x0000006000007945 */ /* 0x000fe20003800000 */
[----:B------:R-:W-:-:S07]  /*2a400*/  IMAD.MOV.U32 R15, RZ, RZ, -0x1 ;  /* 0xffffffffff0f7424 */ /* 0x000fce00078e00ff */
[----:B012---:R-:W-:Y:S05]  /*2a410*/  WARPSYNC.COLLECTIVE R15, `(.L_x_7771) ;  /* 0x000000000f0c7348 */ /* 0x007fea0003c00000 */
[----:B------:R-:W-:Y:S02]  /*2a420*/  ELECT P6, UR62, PT ;  /* 0x00000000003e782f */ /* 0x000fe400038c0000 */
[----:B------:R-:W-:Y:S01]  /*2a430*/  MOV R14, UR62 ;  /* 0x0000003e000e7c02 */ /* 0x000fe20008000f00 */
[----:B012---:R-:W-:Y:S10]  /*2a440*/  ENDCOLLECTIVE ;  /* 0x000000000000791b */ /* 0x007ff40003800000 */
.L_x_7771:
[----:B------:R-:W-:Y:S05]  /*2a450*/  BSYNC B0 ;  /* 0x0000000000007941 */ /* 0x000fea0003800000 */
.L_x_7770:
[----:B------:R-:W-:Y:S05]  /*2a460*/  BRA `(.L_x_7772) ;  /* 0xffffffd000f47947 */ /* 0x000fea000383ffff */
.L_x_7659:
[----:B0-----:R0:W2:Y:S02]  /*2a470*/  SYNCS.PHASECHK.TRANS64.TRYWAIT P0, [R6+URZ], R5 ;  /* 0x00000005060075a7 */ /* 0x0010a4000800017f */
[----:B--2---:R-:W-:Y:S05]  /*2a480*/  @!P0 NANOSLEEP.SYNCS 0x989680 ;  /* 0x009896800000895d */ /* 0x004fea0003900000 */
[----:B------:R-:W2:Y:S02]  /*2a490*/  @!P0 SYNCS.PHASECHK.TRANS64 P0, [R6+URZ], R5 ;  /* 0x00000005060085a7 */ /* 0x000ea4000800007f */
[----:B--2---:R-:W-:Y:S05]  /*2a4a0*/  @!P0 BRA `(.L_x_7659) ;  /* 0xfffffffc00f08947 */ /* 0x004fea000383ffff */
[----:B------:R-:W-:Y:S05]  /*2a4b0*/  BRA `(.L_x_7773) ;  /* 0xffffffd400307947 */ /* 0x000fea000383ffff */
.L_x_7660:
[----:B--2---:R2:W3:Y:S02]  /*2a4c0*/  SYNCS.PHASECHK.TRANS64.TRYWAIT P0, [R7+URZ], R2 ;  /* 0x00000002070075a7 */ /* 0x0044e4000800017f */
[----:B---3--:R-:W-:Y:S05]  /*2a4d0*/  @!P0 NANOSLEEP.SYNCS 0x989680 ;  /* 0x009896800000895d */ /* 0x008fea0003900000 */
[----:B------:R-:W3:Y:S02]  /*2a4e0*/  @!P0 SYNCS.PHASECHK.TRANS64 P0, [R7+URZ], R2 ;  /* 0x00000002070085a7 */ /* 0x000ee4000800007f */
[----:B---3--:R-:W-:Y:S05]  /*2a4f0*/  @!P0 BRA `(.L_x_7660) ;  /* 0xfffffffc00f08947 */ /* 0x008fea000383ffff */
[----:B------:R-:W-:Y:S05]  /*2a500*/  BRA `(.L_x_7774) ;  /* 0xffffffd400247947 */ /* 0x000fea000383ffff */
.L_x_7662:
[----:B---3--:R3:W4:Y:S02]  /*2a510*/  SYNCS.PHASECHK.TRANS64.TRYWAIT P0, [R4+URZ], R5 ;  /* 0x00000005040075a7 */ /* 0x008724000800017f */
[----:B----4-:R-:W-:Y:S05]  /*2a520*/  @!P0 NANOSLEEP.SYNCS 0x989680 ;  /* 0x009896800000895d */ /* 0x010fea0003900000 */
[----:B------:R-:W4:Y:S02]  /*2a530*/  @!P0 SYNCS.PHASECHK.TRANS64 P0, [R4+URZ], R5 ;  /* 0x00000005040085a7 */ /* 0x000f24000800007f */
[----:B----4-:R-:W-:Y:S05]  /*2a540*/  @!P0 BRA `(.L_x_7662) ;  /* 0xfffffffc00f08947 */ /* 0x010fea000383ffff */
[----:B------:R-:W-:Y:S05]  /*2a550*/  BRA `(.L_x_7775) ;  /* 0xffffffd4002c7947 */ /* 0x000fea000383ffff */
.L_x_7776:
        /* <DEDUP_REMOVED lines=10> */
.L_x_15312:


//--------------------- .text._ZN7cutlass13device_kernelIN5flash11enable_sm90INS1_16FlashAttnFwdSm90INS1_25CollectiveMainloopFwdSm90ILi2EN4cute5tupleIJNS5_1CILi1EEES8_S8_EEENS6_IJNS7_ILi128EEESA_SA_EEELi128ENS_10bfloat16_tEfNS_4arch4Sm90ELb0ELb1ELb1ELb0ELb0ELb0ELb0ELb1ELb1ELb1ELb0ELb0EEENS1_21CollectiveEpilogueFwdISB_S9_SC_SE_Li256ELb0ELb1ELb0ELb0EEENS1_30DynamicPersistentTileSchedulerILi256ELi128ELb0ELb1ELb1EEEEEEEEEvNT_6ParamsE --------------------------
	.section	.text._ZN7cutlass13device_kernelIN5flash11enable_sm90INS1_16FlashAttnFwdSm90INS1_25CollectiveMainloopFwdSm90ILi2EN4cute5tupleIJNS5_1CILi1EEES8_S8_EEENS6_IJNS7_ILi128EEESA_SA_EEELi128ENS_10bfloat16_tEfNS_4arch4Sm90ELb0ELb1ELb1ELb0ELb0ELb0ELb0ELb1ELb1ELb1ELb0ELb0EEENS1_21CollectiveEpilogueFwdISB_S9_SC_SE_Li256ELb0ELb1ELb0ELb0EEENS1_30DynamicPersistentTileSchedulerILi256ELi128ELb0ELb1ELb1EEEEEEEEEvNT_6ParamsE,"ax",@progbits
	.align	128
.text._ZN7cutlass13device_kernelIN5flash11enable_sm90INS1_16FlashAttnFwdSm90INS1_25CollectiveMainloopFwdSm90ILi2EN4cute5tupleIJNS5_1CILi1EEES8_S8_EEENS6_IJNS7_ILi128EEESA_SA_EEELi128ENS_10bfloat16_tEfNS_4arch4Sm90ELb0ELb1ELb1ELb0ELb0ELb0ELb0ELb1ELb1ELb1ELb0ELb0EEENS1_21CollectiveEpilogueFwdISB_S9_SC_SE_Li256ELb0ELb1ELb0ELb0EEENS1_30DynamicPersistentTileSchedulerILi256ELi128ELb0ELb1ELb1EEEEEEEEEvNT_6ParamsE:
        .type           _ZN7cutlass13device_kernelIN5flash11enable_sm90INS1_16FlashAttnFwdSm90INS1_25CollectiveMainloopFwdSm90ILi2EN4cute5tupleIJNS5_1CILi1EEES8_S8_EEENS6_IJNS7_ILi128EEESA_SA_EEELi128ENS_10bfloat16_tEfNS_4arch4Sm90ELb0ELb1ELb1ELb0ELb0ELb0ELb0ELb1ELb1ELb1ELb0ELb0EEENS1_21CollectiveEpilogueFwdISB_S9_SC_SE_Li256ELb0ELb1ELb0ELb0EEENS1_30DynamicPersistentTileSchedulerILi256ELi128ELb0ELb1ELb1EEEEEEEEEvNT_6ParamsE,@function
        .size           _ZN7cutlass13device_kernelIN5flash11enable_sm90INS1_16FlashAttnFwdSm90INS1_25CollectiveMainloopFwdSm90ILi2EN4cute5tupleIJNS5_1CILi1EEES8_S8_EEENS6_IJNS7_ILi128EEESA_SA_EEELi128ENS_10bfloat16_tEfNS_4arch4Sm90ELb0ELb1ELb1ELb0ELb0ELb0ELb0ELb1ELb1ELb1ELb0ELb0EEENS1_21CollectiveEpilogueFwdISB_S9_SC_SE_Li256ELb0ELb1ELb0ELb0EEENS1_30DynamicPersistentTileSchedulerILi256ELi128ELb0ELb1ELb1EEEEEEEEEvNT_6ParamsE,(.L_x_15313 - _ZN7cutlass13device_kernelIN5flash11enable_sm90INS1_16FlashAttnFwdSm90INS1_25CollectiveMainloopFwdSm90ILi2EN4cute5tupleIJNS5_1CILi1EEES8_S8_EEENS6_IJNS7_ILi128EEESA_SA_EEELi128ENS_10bfloat16_tEfNS_4arch4Sm90ELb0ELb1ELb1ELb0ELb0ELb0ELb0ELb1ELb1ELb1ELb0ELb0EEENS1_21CollectiveEpilogueFwdISB_S9_SC_SE_Li256ELb0ELb1ELb0ELb0EEENS1_30DynamicPersistentTileSchedulerILi256ELi128ELb0ELb1ELb1EEEEEEEEEvNT_6ParamsE)
        .other          _ZN7cutlass13device_kernelIN5flash11enable_sm90INS1_16FlashAttnFwdSm90INS1_25CollectiveMainloopFwdSm90ILi2EN4cute5tupleIJNS5_1CILi1EEES8_S8_EEENS6_IJNS7_ILi128EEESA_SA_EEELi128ENS_10bfloat16_tEfNS_4arch4Sm90ELb0ELb1ELb1ELb0ELb0ELb0ELb0ELb1ELb1ELb1ELb0ELb0EEENS1_21CollectiveEpilogueFwdISB_S9_SC_SE_Li256ELb0ELb1ELb0ELb0EEENS1_30DynamicPersistentTileSchedulerILi256ELi128ELb0ELb1ELb1EEEEEEEEEvNT_6ParamsE,@"STO_CUDA_ENTRY STV_DEFAULT"
_ZN7cutlass13device_kernelIN5flash11enable_sm90INS1_16FlashAttnFwdSm90INS1_25CollectiveMainloopFwdSm90ILi2EN4cute5tupleIJNS5_1CILi1EEES8_S8_EEENS6_IJNS7_ILi128EEESA_SA_EEELi128ENS_10bfloat16_tEfNS_4arch4Sm90ELb0ELb1ELb1ELb0ELb0ELb0ELb0ELb1ELb1ELb1ELb0ELb0EEENS1_21CollectiveEpilogueFwdISB_S9_SC_SE_Li256ELb0ELb1ELb0ELb0EEENS1_30DynamicPersistentTileSchedulerILi256ELi128ELb0ELb1ELb1EEEEEEEEEvNT_6ParamsE:
        /* <DEDUP_REMOVED lines=18> */
.L_x_7778:
[----:B------:R-:W-:Y:S05]  /*0120*/  BSYNC B0 ;  /* 0x0000000000007941 */ /* 0x000fea0003800000 */
.L_x_7777:
        /* <DEDUP_REMOVED lines=41> */
.L_x_7779:
        /* <DEDUP_REMOVED lines=22> */
.L_x_7780:
        /* <DEDUP_REMOVED lines=18> */
.L_x_7781:
        /* <DEDUP_REMOVED lines=22> */
.L_x_7782:
        /* <DEDUP_REMOVED lines=22> */
.L_x_7783:
[----:B------:R-:W-:Y:S01]  /*0900*/  PLOP3.LUT P0, PT, PT, PT, UP0, 0x80, 0x0 ;  /* 0x000000000000781c */ /* 0x000fe20003f0f008 */
[----:B------:R-:W-:Y:S01]  /*0910*/  UMOV UR38, 0x1 ;  /* 0x0000000100267882 */ /* 0x000fe20000000000 */
[----:B------:R-:W-:Y:S01]  /*0920*/  NOP ;  /* 0x0000000000007918 */ /* 0x000fe20000000000 */
[----:B------:R-:W-:Y:S01]  /*0930*/  USEL UR38, UR38, 0x2, !UP0 ;  /* 0x0000000226267887 */ /* 0x000fe2000c000000 */
[----:B------:R-:W-:Y:S01]  /*0940*/  ULDC.64 UR50, c[0x0][0x208] ;  /* 0x0000820000327ab9 */ /* 0x000fe20000000a00 */
[----:B012-4-:R-:W-:Y:S08]  /*0950*/  BAR.SYNC.DEFER_BLOCKING 0x0 ;  /* 0x0000000000007b1d */ /* 0x017ff00000010000 */
[----:B------:R-:W-:Y:S05]  /*0960*/  @!P0 BRA `(.L_x_7784) ;  /* 0x0000010c00888947 */ /* 0x000fea0003800000 */
.L_x_7785:
[----:B------:R-:W-:-:S08]  /*0970*/  NOP ;  /* 0x0000000000007918 */ /* 0x000fd00000000000 */
[----:B------:R-:W0:Y:S02]  /*0980*/  USETMAXREG.TRY_ALLOC.CTAPOOL UP0, 0xf0 ;  /* 0x000000f0000079c8 */ /* 0x000e240008000600 */
[----:B0-----:R-:W-:-:S13]  /*0990*/  PLOP3.LUT P0, PT, PT, PT, UP0, 0x80, 0x0 ;  /* 0x000000000000781c */ /* 0x001fda0003f0f008 */
[----:B------:R-:W-:Y:S05]  /*09a0*/  @!P0 BRA `(.L_x_7785) ;  /* 0xfffffffc00f08947 */ /* 0x000fea000383ffff */
[----:B------:R-:W0:Y:S01]  /*09b0*/  S2R R2, SR_TID.X ;  /* 0x0000000000027919 */ /* 0x000e220000002100 */
[----:B------:R-:W1:Y:S08]  /*09c0*/  S2UR UR4, SR_CTAID.X ;  /* 0x00000000000479c3 */ /* 0x000e700000002500 */
[----:B------:R-:W-:Y:S08]  /*09d0*/  BAR.ARV 0x4, 0x180 ;  /* 0x0106000000007b1d */ /* 0x000ff00000002000 */
[----:B------:R-:W-:Y:S06]  /*09e0*/  BAR.ARV 0x8, 0x180 ;  /* 0x0206000000007b1d */ /* 0x000fec0000002000 */
[----:B0-----:R-:W-:-:S04]  /*09f0*/  LOP3.LUT R0, R2, 0xffffff80, RZ, 0xc0, !PT ;  /* 0xffffff8002007812 */ /* 0x001fc800078ec0ff */
[----:B------:R-:W-:Y:S02]  /*0a00*/  ISETP.NE.AND P0, PT, R0, 0x80, PT ;  /* 0x000000800000780c */ /* 0x000fe40003f05270 */
[----:B------:R-:W1:Y:S11]  /*0a10*/  LDC R0, c[0x0][0xc38] ;  /* 0x00030e00ff007b82 */ /* 0x000e760000000800 */
[----:B------:R-:W-:Y:S06]  /*0a20*/  @!P0 BAR.ARV 0x9, 0x100 ;  /* 0x0244000000008b1d */ /* 0x000fec0000002000 */
[----:B-1----:R-:W-:-:S13]  /*0a30*/  ISETP.LE.AND P0, PT, R0, UR4, PT ;  /* 0x0000000400007c0c */ /* 0x002fda000bf03270 */
[----:B------:R-:W-:Y:S05]  /*0a40*/  @P0 EXIT ;  /* 0x000000000000094d */ /* 0x000fea0003800000 */
[----:B------:R-:W-:Y:S01]  /*0a50*/  VIADD R191, R2, 0xffffff80 ;  /* 0xffffff8002bf7836 */ /* 0x000fe20000000000 */
[----:B------:R-:W-:Y:S01]  /*0a60*/  ULOP3.LUT UR47, UR38, 0x1, URZ, 0xfc, !UPT ;  /* 0x00000001262f7892 */ /* 0x000fe2000f8efc3f */
[----:B------:R-:W-:Y:S01]  /*0a70*/  UMOV UR46, URZ ;  /* 0x0000003f002e7c82 */ /* 0x000fe20008000000 */
[----:B------:R-:W-:Y:S02]  /*0a80*/  UMOV UR45, URZ ;  /* 0x0000003f002d7c82 */ /* 0x000fe40008000000 */
[----:B------:R-:W-:Y:S01]  /*0a90*/  SHF.R.S32.HI R0, RZ, 0x1f, R191 ;  /* 0x0000001fff007819 */ /* 0x000fe200000114bf */
[----:B------:R-:W-:-:S03]  /*0aa0*/  UMOV UR44, URZ ;  /* 0x0000003f002c7c82 */ /* 0x000fc60008000000 */
[CC--:B------:R-:W-:Y:S02]  /*0ab0*/  LEA.HI R3, R0.reuse, R191.reuse, RZ, 0x7 ;  /* 0x000000bf00037211 */ /* 0x0c0fe400078f38ff */
[-C--:B------:R-:W-:Y:S02]  /*0ac0*/  LEA.HI R4, R0, R191.reuse, RZ, 0x5 ;  /* 0x000000bf00047211 */ /* 0x080fe400078f28ff */
[----:B------:R-:W-:Y:S02]  /*0ad0*/  LOP3.LUT R2, R3, 0xffffff80, RZ, 0xc0, !PT ;  /* 0xffffff8003027812 */ /* 0x000fe400078ec0ff */
[----:B------:R-:W-:Y:S01]  /*0ae0*/  SHF.R.S32.HI R186, RZ, 0x7, R3 ;  /* 0x00000007ffba7819 */ /* 0x000fe20000011403 */
[----:B------:R-:W-:Y:S02]  /*0af0*/  IMAD.SHL.U32 R6, R4, 0x20, RZ ;  /* 0x0000002004067824 */ /* 0x000fe400078e00ff */
[----:B------:R-:W-:Y:S01]  /*0b00*/  IMAD.IADD R185, R191, 0x1, -R2 ;  /* 0x00000001bfb97824 */ /* 0x000fe200078e0a02 */
[----:B------:R-:W-:-:S02]  /*0b10*/  LEA.HI R2, R0, R191, RZ, 0x4 ;  /* 0x000000bf00027211 */ /* 0x000fc400078f20ff */
[----:B------:R-:W-:Y:S02]  /*0b20*/  LOP3.LUT R7, R6, 0xfffffc00, RZ, 0xc0, !PT ;  /* 0xfffffc0006077812 */ /* 0x000fe400078ec0ff */
[----:B------:R-:W-:Y:S02]  /*0b30*/  LOP3.LUT R4, R2, 0x3fffff0, RZ, 0xc0, !PT ;  /* 0x03fffff002047812 */ /* 0x000fe400078ec0ff */
[----:B------:R-:W-:Y:S02]  /*0b40*/  SHF.R.S32.HI R8, RZ, 0x1f, R185 ;  /* 0x0000001fff087819 */ /* 0x000fe400000114b9 */
[----:B------:R-:W-:Y:S01]  /*0b50*/  SHF.R.S32.HI R5, RZ, 0x4, R2 ;  /* 0x00000004ff057819 */ /* 0x000fe20000011402 */
[----:B------:R-:W-:Y:S01]  /*0b60*/  IMAD.IADD R4, R191, 0x1, -R4 ;  /* 0x00000001bf047824 */ /* 0x000fe200078e0a04 */
[----:B------:R-:W-:Y:S02]  /*0b70*/  LEA.HI R9, R8, R185, RZ, 0x2 ;  /* 0x000000b908097211 */ /* 0x000fe400078f10ff */
[----:B------:R-:W-:Y:S01]  /*0b80*/  LEA.HI R2, R2, R5, RZ, 0x1 ;  /* 0x0000000502027211 */ /* 0x000fe200078f08ff */
[----:B------:R-:W-:Y:S01]  /*0b90*/  IMAD R7, R4, 0x40, R7 ;  /* 0x0000004004077824 */ /* 0x000fe200078e0207 */
[----:B------:R-:W-:-:S02]  /*0ba0*/  LEA.HI R4, R0, R191, RZ, 0x2 ;  /* 0x000000bf00047211 */ /* 0x000fc400078f10ff */
[--C-:B------:R-:W-:Y:S02]  /*0bb0*/  SHF.R.S32.HI R6, RZ, 0x2, R9.reuse ;  /* 0x00000002ff067819 */ /* 0x100fe40000011409 */
[----:B------:R-:W-:Y:S02]  /*0bc0*/  SHF.R.S32.HI R11, RZ, 0x1f, R9 ;  /* 0x0000001fff0b7819 */ /* 0x000fe40000011409 */
[----:B------:R-:W-:Y:S02]  /*0bd0*/  LOP3.LUT R2, R2, 0x1ffffffe, RZ, 0xc0, !PT ;  /* 0x1ffffffe02027812 */ /* 0x000fe400078ec0ff */
[----:B------:R-:W-:Y:S02]  /*0be0*/  LOP3.LUT R4, R4, 0xfffffffc, RZ, 0xc0, !PT ;  /* 0xfffffffc04047812 */ /* 0x000fe400078ec0ff */
[----:B------:R-:W-:Y:S01]  /*0bf0*/  LEA.HI R0, R0, R191, RZ, 0x3 ;  /* 0x000000bf00007211 */ /* 0x000fe200078f18ff */
[----:B------:R-:W-:Y:S01]  /*0c00*/  IMAD.IADD R2, R5, 0x1, -R2 ;  /* 0x0000000105027824 */ /* 0x000fe200078e0a02 */
[----:B------:R-:W-:Y:S01]  /*0c10*/  LEA.HI R11, R11, R6, RZ, 0x3 ;  /* 0x000000060b0b7211 */ /* 0x000fe200078f18ff */
        /* <DEDUP_REMOVED lines=11> */
[----:B------:R-:W-:Y:S01]  /*0cd0*/  LOP3.LUT R3, R3, 0x3fffffe, RZ, 0xc0, !PT ;  /* 0x03fffffe03037812 */ /* 0x000fe200078ec0ff */
[----:B------:R-:W-:Y:S01]  /*0ce0*/  VIADD R19, R18, 0x40 ;  /* 0x0000004012137836 */ /* 0x000fe20000000000 */
[----:B------:R-:W-:Y:S01]  /*0cf0*/  LOP3.LUT R5, R2, 0x1ffffffe, RZ, 0xc0, !PT ;  /* 0x1ffffffe02057812 */ /* 0x000fe200078ec0ff */
[----:B------:R-:W-:Y:S01]  /*0d00*/  IMAD R8, R8, 0x10, R11 ;  /* 0x0000001008087824 */ /* 0x000fe200078e020b */
[----:B------:R-:W-:Y:S01]  /*0d10*/  LOP3.LUT R16, R9, 0x7ffffffc, RZ, 0xc0, !PT ;  /* 0x7ffffffc09107812 */ /* 0x000fe200078ec0ff */
[----:B------:R-:W-:Y:S01]  /*0d20*/  IMAD.IADD R3, R186, 0x1, -R3 ;  /* 0x00000001ba037824 */ /* 0x000fe200078e0a03 */
[----:B------:R-:W-:Y:S01]  /*0d30*/  SHF.R.S32.HI R184, RZ, 0x3, R0 ;  /* 0x00000003ffb87819 */ /* 0x000fe20000011400 */
[----:B------:R-:W-:Y:S01]  /*0d40*/  IMAD.IADD R4, R4, 0x1, -R5 ;  /* 0x0000000104047824 */ /* 0x000fe200078e0a05 */
[----:B------:R-:W-:Y:S01]  /*0d50*/  SHF.R.S32.HI R190, RZ, 0x1f, R18 ;  /* 0x0000001fffbe7819 */ /* 0x000fe20000011412 */
[----:B------:R-:W-:Y:S01]  /*0d60*/  IMAD R187, R3, 0x40, R8 ;  /* 0x0000004003bb7824 */ /* 0x000fe200078e0208 */
[----:B------:R-:W-:Y:S01]  /*0d70*/  SHF.R.S32.HI R189, RZ, 0x1f, R19 ;  /* 0x0000001fffbd7819 */ /* 0x000fe20000011413 */
[----:B------:R-:W-:-:S02]  /*0d80*/  IMAD.IADD R16, R185, 0x1, -R16 ;  /* 0x00000001b9107824 */ /* 0x000fc400078e0a10 */
[----:B------:R-:W-:-:S07]  /*0d90*/  IMAD R17, R4, 0x8, R187 ;  /* 0x0000000804117824 */ /* 0x000fce00078e02bb */
.L_x_7882:
        /* <DEDUP_REMOVED lines=21> */
.L_x_7786:
[----:B------:R-:W-:Y:S01]  /*0ef0*/  ULDC UR7, c[0x0][0xc54] ;  /* 0x0003150000077ab9 */ /* 0x000fe20000000800 */
[----:B------:R-:W-:Y:S01]  /*0f00*/  UMOV UR6, UR9 ;  /* 0x0000000900067c82 */ /* 0x000fe20008000000 */
[----:B------:R-:W-:-:S11]  /*0f10*/  UISETP.NE.AND UP0, UPT, UR7, 0x1, UPT ;  /* 0x000000010700788c */ /* 0x000fd6000bf05270 */
[----:B------:R-:W-:Y:S02]  /*0f20*/  @UP0 ULDC.64 UR10, c[0x0][0xc58] ;  /* 0x00031600000a0ab9 */ /* 0x000fe40000000a00 */
[----:B------:R-:W-:-:S04]  /*0f30*/  UIMAD.WIDE.U32 UR4, UR9, UR10, URZ ;  /* 0x0000000a090472a5 */ /* 0x000fc8000f8e003f */
[----:B------:R-:W-:-:S04]  /*0f40*/  @UP0 USHF.R.U32.HI UR6, URZ, UR11, UR5 ;  /* 0x0000000b3f060299 */ /* 0x000fc80008011605 */
[----:B------:R-:W-:-:S12]  /*0f50*/  UIMAD UR4, UR6, UR7, URZ ;  /* 0x00000007060472a4 */ /* 0x000fd8000f8e023f */
.L_x_7787:
[----:B------:R-:W-:Y:S01]  /*0f60*/  ULOP3.LUT UR6, URZ, UR6, URZ, 0x33, !UPT ;  /* 0x000000063f067292 */ /* 0x000fe2000f8e333f */
[----:B------:R-:W-:Y:S01]  /*0f70*/  ULDC UR7, c[0x0][0x448] ;  /* 0x0001120000077ab9 */ /* 0x000fe20000000800 */
[----:B------:R-:W-:Y:S01]  /*0f80*/  ULDC UR5, c[0x0][0xc3c] ;  /* 0x00030f0000057ab9 */ /* 0x000fe20000000800 */
[----:B------:R-:W-:Y:S02]  /*0f90*/  UISETP.NE.AND UP1, UPT, UR7, 0x1, UPT ;  /* 0x000000010700788c */ /* 0x000fe4000bf25270 */
[----:B------:R-:W-:Y:S01]  /*0fa0*/  UIADD3 UR6, UR6, UR5, URZ ;  /* 0x0000000506067290 */ /* 0x000fe2000fffe03f */
[----:B------:R-:W-:Y:S01]  /*0fb0*/  ULDC.64 UR10, c[0x0][0x418] ;  /* 0x00010600000a7ab9 */ /* 0x000fe20000000a00 */
[----:B------:R-:W-:Y:S01]  /*0fc0*/  UIADD3 UR4, UR9, -UR4, URZ ;  /* 0x8000000409047290 */ /* 0x000fe2000fffe03f */
[----:B------:R-:W-:Y:S01]  /*0fd0*/  ULDC UR37, c[0x0][0xc48] ;  /* 0x0003120000257ab9 */ /* 0x000fe20000000800 */
[----:B------:R-:W-:Y:S02]  /*0fe0*/  UISETP.NE.U32.AND UP0, UPT, UR10, URZ, UPT ;  /* 0x0000003f0a00728c */ /* 0x000fe4000bf05070 */
[----:B------:R-:W-:-:S02]  /*0ff0*/  USHF.L.U32 UR36, UR6, 0x7, URZ ;  /* 0x0000000706247899 */ /* 0x000fc4000800063f */
[----:B------:R-:W-:Y:S01]  /*1000*/  UISETP.NE.AND UP2, UPT, UR37, 0x1, UPT ;  /* 0x000000012500788c */ /* 0x000fe2000bf45270 */
[----:B------:R-:W-:Y:S01]  /*1010*/  ULDC UR13, c[0x0][0xc54] ;  /* 0x00031500000d7ab9 */ /* 0x000fe20000000800 */
[----:B------:R-:W-:Y:S02]  /*1020*/  UISETP.NE.AND.EX UP0, UPT, UR11, URZ, UPT, UP0 ;  /* 0x0000003f0b00728c */ /* 0x000fe4000bf05300 */
[----:B------:R-:W-:Y:S02]  /*1030*/  UIADD3 UR10, UR36, 0x7f, URZ ;  /* 0x0000007f240a7890 */ /* 0x000fe4000fffe03f */
[----:B------:R-:W-:Y:S01]  /*1040*/  UIMAD UR13, UR8, UR13, UR4 ;  /* 0x0000000d080d72a4 */ /* 0x000fe2000f8e0204 */
[----:B------:R-:W-:Y:S01]  /*1050*/  ULDC UR42, c[0x0][0x424] ;  /* 0x00010900002a7ab9 */ /* 0x000fe20000000800 */
[----:B------:R-:W-:Y:S01]  /*1060*/  ULDC UR52, c[0x0][0x288] ;  /* 0x0000a20000347ab9 */ /* 0x000fe20000000800 */
[----:B------:R-:W-:Y:S01]  /*1070*/  ULDC.64 UR4, c[0x0][0x9e0] ;  /* 0x0002780000047ab9 */ /* 0x000fe20000000a00 */
[----:B------:R-:W-:Y:S01]  /*1080*/  @UP1 ULDC UR8, c[0x0][0x44c] ;  /* 0x0001130000081ab9 */ /* 0x000fe20000000800 */
[----:B------:R-:W-:-:S02]  /*1090*/  UIADD3 UR11, -UR52, 0x1, URZ ;  /* 0x00000001340b7890 */ /* 0x000fc4000fffe13f */
[----:B------:R-:W-:Y:S02]  /*10a0*/  UISETP.GE.AND UP3, UPT, UR5, 0x1, UPT ;  /* 0x000000010500788c */ /* 0x000fe4000bf66270 */
[----:B------:R-:W-:Y:S02]  /*10b0*/  USEL UR42, UR42, 0x1, UP0 ;  /* 0x000000012a2a7887 */ /* 0x000fe40008000000 */
[----:B------:R-:W-:Y:S01]  /*10c0*/  UIMAD.WIDE.U32 UR8, UR10, UR8, URZ ;  /* 0x000000080a0872a5 */ /* 0x000fe2000f8e003f */
[----:B------:R-:W-:Y:S01]  /*10d0*/  ULDC UR12, c[0x0][0x2f0] ;  /* 0x0000bc00000c7ab9 */ /* 0x000fe20000000800 */
[----:B------:R-:W-:Y:S01]  /*10e0*/  @UP1 ULDC UR15, c[0x0][0x450] ;  /* 0x00011400000f1ab9 */ /* 0x000fe20000000800 */
[----:B------:R-:W-:Y:S01]  /*10f0*/  @UP2 ULDC UR6, c[0x0][0xc4c] ;  /* 0x0003130000062ab9 */ /* 0x000fe20000000800 */
[----:B------:R-:W-:Y:S01]  /*1100*/  UIMAD UR11, UR42, UR12, UR11 ;  /* 0x0000000c2a0b72a4 */ /* 0x000fe2000f8e020b */
[----:B------:R-:W-:Y:S01]  /*1110*/  PLOP3.LUT P1, PT, PT, PT, UP3, 0x80, 0x0 ;  /* 0x000000000000781c */ /* 0x000fe20003f2f038 */
[----:B------:R-:W-:-:S02]  /*1120*/  @UP1 USHF.R.U32.HI UR10, URZ, UR15, UR9 ;  /* 0x0000000f3f0a1299 */ /* 0x000fc40008011609 */
[----:B------:R-:W-:Y:S01]  /*1130*/  UIMAD.WIDE.U32 UR6, UR13, UR6, URZ ;  /* 0x000000060d0672a5 */ /* 0x000fe2000f8e003f */
[----:B------:R-:W-:Y:S01]  /*1140*/  @UP2 ULDC UR14, c[0x0][0xc50] ;  /* 0x00031400000e2ab9 */ /* 0x000fe20000000800 */
[----:B------:R-:W-:Y:S01]  /*1150*/  UIADD3 UR10, UR11, UR10, URZ ;  /* 0x0000000a0b0a7290 */ /* 0x000fe2000fffe03f */
[----:B------:R-:W-:Y:S01]  /*1160*/  UMOV UR43, UR13 ;  /* 0x0000000d002b7c82 */ /* 0x000fe20008000000 */
[----:B------:R-:W-:Y:S02]  /*1170*/  @UP2 USHF.R.U32.HI UR43, URZ, UR14, UR7 ;  /* 0x0000000e3f2b2299 */ /* 0x000fe40008011607 */
[----:B------:R-:W-:Y:S02]  /*1180*/  UIADD3 UR4, UR10, UR4, URZ ;  /* 0x000000040a047290 */ /* 0x000fe4000fffe03f */
[----:B------:R-:W-:-:S04]  /*1190*/  UIADD3 UR6, -UR43, URZ, URZ ;  /* 0x0000003f2b067290 */ /* 0x000fc8000fffe13f */
[----:B------:R-:W-:Y:S01]  /*11a0*/  UIMAD UR37, UR37, UR6, UR13 ;  /* 0x00000006252572a4 */ /* 0x000fe2000f8e020d */
[----:B------:R-:W-:Y:S01]  /*11b0*/  IMAD.U32 R0, RZ, RZ, UR4 ;  /* 0x00000004ff007e24 */ /* 0x000fe2000f8e00ff */
[----:B------:R-:W-:Y:S10]  /*11c0*/  @!P1 BRA `(.L_x_7788) ;  /* 0x0000000000409947 */ /* 0x000ff40003800000 */
        /* <DEDUP_REMOVED lines=10> */
.L_x_7789:
[----:B------:R-:W-:-:S11]  /*1270*/  UISETP.NE.AND UP0, UPT, UR5, 0x1, UPT ;  /* 0x000000010500788c */ /* 0x000fd6000bf05270 */
[----:B------:R-:W-:Y:S02]  /*1280*/  @UP0 ULDC.64 UR8, c[0x0][0x9e8] ;  /* 0x00027a0000080ab9 */ /* 0x000fe40000000a00 */
[----:B------:R-:W-:-:S04]  /*1290*/  UIMAD.WIDE.U32 UR6, UR4, UR8, URZ ;  /* 0x00000008040672a5 */ /* 0x000fc8000f8e003f */
[----:B------:R-:W-:-:S12]  /*12a0*/  @UP0 USHF.R.U32.HI UR4, URZ, UR9, UR7 ;  /* 0x000000093f040299 */ /* 0x000fd80008011607 */
.L_x_7790:
[----:B------:R-:W-:-:S06]  /*12b0*/  UIMAD UR4, UR4, UR5, UR5 ;  /* 0x00000005040472a4 */ /* 0x000fcc000f8e0205 */
[----:B------:R-:W-:-:S07]  /*12c0*/  VIMNMX R0, R0, UR4, PT ;  /* 0x0000000400007c48 */ /* 0x000fce000bfe0100 */
.L_x_7788:
        /* <DEDUP_REMOVED lines=29> */
.L_x_7792:
[----:B------:R-:W-:-:S11]  /*14a0*/  UISETP.NE.AND UP0, UPT, UR5, 0x1, UPT ;  /* 0x000000010500788c */ /* 0x000fd6000bf05270 */
[----:B------:R-:W-:Y:S02]  /*14b0*/  @UP0 ULDC.64 UR10, c[0x0][0x9e8] ;  /* 0x00027a00000a0ab9 */ /* 0x000fe40000000a00 */
[----:B------:R-:W-:-:S04]  /*14c0*/  UIMAD.WIDE.U32 UR6, UR4, UR10, URZ ;  /* 0x0000000a040672a5 */ /* 0x000fc8000f8e003f */
[----:B------:R-:W-:-:S12]  /*14d0*/  @UP0 USHF.R.U32.HI UR4, URZ, UR11, UR7 ;  /* 0x0000000b3f040299 */ /* 0x000fd80008011607 */
.L_x_7793:
[----:B------:R-:W-:-:S04]  /*14e0*/  UIMAD UR4, UR4, UR5, URZ ;  /* 0x00000005040472a4 */ /* 0x000fc8000f8e023f */
[----:B------:R-:W-:-:S04]  /*14f0*/  UISETP.LT.AND UP0, UPT, UR9, UR4, UPT ;  /* 0x000000040900728c */ /* 0x000fc8000bf01270 */
[----:B------:R-:W-:-:S12]  /*1500*/  USEL UR9, UR9, UR4, !UP0 ;  /* 0x0000000409097287 */ /* 0x000fd8000c000000 */
.L_x_7791:
[----:B------:R-:W-:Y:S01]  /*1510*/  USHF.R.S32.HI UR4, URZ, 0x1f, UR9 ;  /* 0x0000001f3f047899 */ /* 0x000fe20008011409 */
[----:B------:R-:W-:Y:S01]  /*1520*/  PLOP3.LUT P0, PT, PT, PT, PT, 0x80, 0x0 ;  /* 0x000000000000781c */ /* 0x000fe20003f0f070 */
[----:B------:R-:W-:Y:S01]  /*1530*/  IMAD.MOV.U32 R0, RZ, RZ, RZ ;  /* 0x000000ffff007224 */ /* 0x000fe200078e00ff */
[----:B------:R-:W-:Y:S01]  /*1540*/  CS2R R150, SRZ ;  /* 0x0000000000967805 */ /* 0x000fe2000001ff00 */
[----:B------:R-:W-:Y:S01]  /*1550*/  ULEA.HI UR4, UR4, UR9, URZ, 0x7 ;  /* 0x0000000904047291 */ /* 0x000fe2000f8f383f */
[----:B------:R-:W-:Y:S01]  /*1560*/  IMAD.MOV.U32 R36, RZ, RZ, RZ ;  /* 0x000000ffff247224 */ /* 0x000fe200078e00ff */
        /* <DEDUP_REMOVED lines=16> */
[----:B------:R-:W-:Y:S02]  /*1670*/  ISETP.GT.AND P1, PT, R88, UR39, PT ;  /* 0x0000002758007c0c */ /* 0x000fe4000bf24270 */
        /* <DEDUP_REMOVED lines=51> */
.L_x_7795:
[----:B------:R-:W-:Y:S01]  /*19b0*/  ULEA.HI UR4, UR46, UR46, URZ, 0x1 ;  /* 0x0000002e2e047291 */ /* 0x000fe2000f8f083f */
[----:B------:R-:W-:-:S03]  /*19c0*/  IMAD.U32 R2, RZ, RZ, UR47 ;  /* 0x0000002fff027e24 */ /* 0x000fc6000f8e00ff */
[----:B------:R-:W-:Y:S02]  /*19d0*/  ULOP3.LUT UR4, UR4, 0xfffffffe, URZ, 0xc0, !UPT ;  /* 0xfffffffe04047892 */ /* 0x000fe4000f8ec03f */
[----:B------:R-:W-:Y:S02]  /*19e0*/  ISETP.NE.AND P0, PT, R2, 0x3, PT ;  /* 0x000000030200780c */ /* 0x000fe40003f05270 */
[----:B------:R-:W-:-:S06]  /*19f0*/  UIADD3 UR4, UR46, -UR4, URZ ;  /* 0x800000042e047290 */ /* 0x000fcc000fffe03f */
[----:B------:R-:W-:-:S05]  /*1a00*/  IMAD.U32 R0, RZ, RZ, UR4 ;  /* 0x00000004ff007e24 */ /* 0x000fca000f8e00ff */
[----:B------:R-:W-:-:S04]  /*1a10*/  SHF.L.U32 R0, R0, 0x1f, RZ ;  /* 0x0000001f00007819 */ /* 0x000fc800000006ff */
[----:B------:R-:W0:Y:S02]  /*1a20*/  SYNCS.PHASECHK.TRANS64.TRYWAIT P1, [UR41+0x28800], R0 ;  /* 0x02880000ff0075a7 */ /* 0x000e240008020169 */
[----:B0-----:R-:W-:Y:S05]  /*1a30*/  @!P1 BRA `(.L_x_7796) ;  /* 0x0000014400b09947 */ /* 0x001fea0003800000 */
.L_x_7989:
[----:B------:R-:W-:Y:S05]  /*1a40*/  @!P0 BRA `(.L_x_7797) ;  /* 0x0000000000048947 */ /* 0x000fea0003800000 */
[----:B------:R-:W-:Y:S01]  /*1a50*/  BPT.TRAP 0x1 ;  /* 0x000000040000795c */ /* 0x000fe20000300000 */
.L_x_7797:
[----:B------:R-:W-:Y:S02]  /*1a60*/  IMAD.U32 R11, RZ, RZ, UR44 ;  /* 0x0000002cff0b7e24 */ /* 0x000fe4000f8e00ff */
[----:B0-----:R-:W-:-:S03]  /*1a70*/  IMAD.U32 R0, RZ, RZ, UR45 ;  /* 0x0000002dff007e24 */ /* 0x001fc6000f8e00ff */
[----:B------:R-:W-:Y:S02]  /*1a80*/  LEA R11, R11, UR41, 0x3 ;  /* 0x000000290b0b7c11 */ /* 0x000fe4000f8e18ff */
[----:B------:R-:W-:-:S04]  /*1a90*/  SHF.L.U32 R0, R0, 0x1f, RZ ;  /* 0x0000001f00007819 */ /* 0x000fc800000006ff */
[----:B------:R0:W1:Y:S01]  /*1aa0*/  SYNCS.PHASECHK.TRANS64.TRYWAIT P2, [R11+URZ+0x28830], R0 ;  /* 0x028830000b0075a7 */ /* 0x000062000804017f */
[----:B------:R-:W-:Y:S05]  /*1ab0*/  @!P0 BRA `(.L_x_7798) ;  /* 0x0000000000048947 */ /* 0x000fea0003800000 */
[----:B------:R-:W-:Y:S01]  /*1ac0*/  BPT.TRAP 0x1 ;  /* 0x000000040000795c */ /* 0x000fe20000300000 */
.L_x_7798:
[----:B------:R-:W2:Y:S02]  /*1ad0*/  S2R R2, SR_TID.X ;  /* 0x0000000000027919 */ /* 0x000ea40000002100 */
[----:B--2---:R-:W-:Y:S01]  /*1ae0*/  LOP3.LUT P1, RZ, R2, 0x7f, RZ, 0xc0, !PT ;  /* 0x0000007f02ff7812 */ /* 0x004fe2000782c0ff */
[----:B-1----:R-:W-:-:S12]  /*1af0*/  @P2 BRA `(.L_x_7799) ;  /* 0x0000000000082947 */ /* 0x002fd80003800000 */
[----:B------:R-:W1:Y:S02]  /*1b00*/  SYNCS.PHASECHK.TRANS64.TRYWAIT P2, [R11+URZ+0x28830], R0 ;  /* 0x028830000b0075a7 */ /* 0x000e64000804017f */
[----:B-1----:R-:W-:Y:S05]  /*1b10*/  @!P2 BRA `(.L_x_7800) ;  /* 0x000001440090a947 */ /* 0x002fea0003800000 */
.L_x_7799:
[----:B------:R-:W-:Y:S05]  /*1b20*/  WARPSYNC.ALL ;  /* 0x0000000000007948 */ /* 0x000fea0003800000 */
[----:B------:R-:W-:Y:S01]  /*1b30*/  UIADD3 UR4, UR41, 0x18400, URZ ;  /* 0x0001840029047890 */ /* 0x000fe2000fffe03f */
[----:B------:R-:W-:Y:S01]  /*1b40*/  WARPGROUP.ARRIVE ;  /* 0x00000000000079c5 */ /* 0x000fe20000000000 */
[----:B------:R-:W-:Y:S01]  /*1b50*/  ULOP3.LUT UR32, UR49, 0x10000, URZ, 0xfc, !UPT ;  /* 0x0001000031207892 */ /* 0x000fe2000f8efc3f */
[----:B------:R-:W-:Y:S01]  /*1b60*/  VIADD R3, R17, UR36 ;  /* 0x0000002411037c36 */ /* 0x000fe20008000000 */
[----:B------:R-:W-:Y:S01]  /*1b70*/  USHF.R.U32.HI UR4, URZ, 0x4, UR4 ;  /* 0x000000043f047899 */ /* 0x000fe20008011604 */
[----:B------:R-:W2:Y:S01]  /*1b80*/  LDC R7, c[0x0][0x2f0] ;  /* 0x0000bc00ff077b82 */ /* 0x000ea20000000800 */
[----:B------:R-:W-:Y:S01]  /*1b90*/  UMOV UR33, 0x40000040 ;  /* 0x4000004000217882 */ /* 0x000fe20000000000 */
[----:B------:R-:W-:Y:S01]  /*1ba0*/  UMOV UR35, 0x40000040 ;  /* 0x4000004000237882 */ /* 0x000fe20000000000 */
[----:B------:R-:W-:Y:S01]  /*1bb0*/  ULOP3.LUT UR4, UR4, 0x3fff, URZ, 0xc0, !UPT ;  /* 0x00003fff04047892 */ /* 0x000fe2000f8ec03f */
[----:B------:R-:W-:Y:S01]  /*1bc0*/  IMAD.MOV.U32 R9, RZ, RZ, -0x80 ;  /* 0xffffff80ff097424 */ /* 0x000fe200078e00ff */
[----:B------:R-:W-:Y:S01]  /*1bd0*/  UMOV UR5, 0x40000040 ;  /* 0x4000004000057882 */ /* 0x000fe20000000000 */
[----:B------:R-:W-:Y:S01]  /*1be0*/  UMOV UR7, 0x40000040 ;  /* 0x4000004000077882 */ /* 0x000fe20000000000 */
[----:B------:R-:W-:Y:S01]  /*1bf0*/  ULOP3.LUT UR48, UR4, 0x10000, URZ, 0xfc, !UPT ;  /* 0x0001000004307892 */ /* 0x000fe2000f8efc3f */
[----:B------:R-:W3:Y:S01]  /*1c00*/  LDC R8, c[0x0][0x288] ;  /* 0x0000a200ff087b82 */ /* 0x000ee20000000800 */
[----:B------:R-:W-:-:S02]  /*1c10*/  UIADD3 UR4, UR32, 0x2, URZ ;  /* 0x0000000220047890 */ /* 0x000fc4000fffe03f */
[----:B------:R-:W-:Y:S02]  /*1c20*/  ULEA UR34, UR44, UR48, 0xb ;  /* 0x000000302c227291 */ /* 0x000fe4000f8e583f */
[----:B------:R-:W-:Y:S02]  /*1c30*/  UIADD3 UR8, UR32, 0x4, URZ ;  /* 0x0000000420087890 */ /* 0x000fe4000fffe03f */
[----:B------:R-:W-:Y:S02]  /*1c40*/  UIADD3 UR6, UR34, 0x2, URZ ;  /* 0x0000000222067890 */ /* 0x000fe4000fffe03f */
[----:B------:R-:W-:Y:S01]  /*1c50*/  UIADD3 UR10, UR34, 0x4, URZ ;  /* 0x00000004220a7890 */ /* 0x000fe2000fffe03f */
[----:B------:R-:W-:Y:S02]  /*1c60*/  UMOV UR9, 0x40000040 ;  /* 0x4000004000097882 */ /* 0x000fe40000000000 */
[----:B------:R-:W-:Y:S01]  /*1c70*/  HGMMA.64x128x16.F32.BF16 R24, gdesc[UR32], RZ, !UPT, gsb0 ;  /* 0x01e00000201879f0 */ /* 0x000fe2000c0018ff */
        /* <DEDUP_REMOVED lines=21> */
[----:B------:R-:W-:Y:S02]  /*1dd0*/  ULDC UR49, c[0x0][0x9dc] ;  /* 0x0002770000317ab9 */ /* 0x000fe40000000800 */
[----:B------:R-:W-:Y:S01]  /*1de0*/  ULOP3.LUT UR49, URZ, UR49, URZ, 0x33, !UPT ;  /* 0x000000313f317292 */ /* 0x000fe2000f8e333f */
[----:B------:R-:W-:-:S02]  /*1df0*/  WARPGROUP.DEPBAR.LE gsb0, 0x0 ;  /* 0x00008000000079c5 */ /* 0x000fc40000010000 */
[----:B------:R-:W-:-:S06]  /*1e00*/  WARPGROUP.ARRIVE ;  /* 0x00000000000079c5 */ /* 0x000fcc0000000000 */
[----:B------:R-:W-:Y:S01]  /*1e10*/  HGMMA.64x128x16.F32.BF16 R24, gdesc[UR4], R24, gsb0 ;  /* 0x01e00000041879f0 */ /* 0x000fe20008001818 */
[----:B------:R-:W-:Y:S02]  /*1e20*/  ULDC UR6, c[0x0][0x448] ;  /* 0x0001120000067ab9 */ /* 0x000fe40000000800 */
[----:B------:R-:W-:-:S06]  /*1e30*/  UISETP.NE.AND UP0, UPT, UR6, 0x1, UPT ;  /* 0x000000010600788c */ /* 0x000fcc000bf05270 */
[----:B------:R-:W-:Y:S02]  /*1e40*/  PLOP3.LUT P2, PT, PT, PT, UP0, 0x80, 0x0 ;  /* 0x000000000000781c */ /* 0x000fe40003f4f008 */
[----:B------:R-:W-:-:S03]  /*1e50*/  PLOP3.LUT P3, PT, PT, PT, UP0, 0x80, 0x0 ;  /* 0x000000000000781c */ /* 0x000fc60003f6f008 */
[----:B------:R-:W-:-:S08]  /*1e60*/  @UP0 ULDC UR6, c[0x0][0x44c] ;  /* 0x0001130000060ab9 */ /* 0x000fd00000000800 */
[----:B------:R-:W-:Y:S01]  /*1e70*/  @P2 IMAD.HI.U32 R5, R3, UR6, RZ ;  /* 0x0000000603052c27 */ /* 0x000fe2000f8e00ff */
[----:B------:R-:W-:Y:S01]  /*1e80*/  @UP0 ULDC UR6, c[0x0][0x450] ;  /* 0x0001140000060ab9 */ /* 0x000fe20000000800 */
[----:B------:R-:W-:Y:S02]  /*1e90*/  WARPGROUP.DEPBAR.LE gsb0, 0x0 ;  /* 0x00008000000079c5 */ /* 0x000fe40000010000 */
[----:B------:R-:W-:-:S06]  /*1ea0*/  WARPGROUP.ARRIVE ;  /* 0x00000000000079c5 */ /* 0x000fcc0000000000 */
[----:B------:R-:W-:Y:S01]  /*1eb0*/  HGMMA.64x128x16.F32.BF16 R24, gdesc[UR8], R24, gsb0 ;  /* 0x01e00000081879f0 */ /* 0x000fe20008001818 */
[----:B------:R-:W-:Y:S02]  /*1ec0*/  ULDC UR10, c[0x0][0x9d8] ;  /* 0x00027600000a7ab9 */ /* 0x000fe40000000800 */
[----:B------:R-:W-:Y:S02]  /*1ed0*/  WARPGROUP.DEPBAR.LE gsb0, 0x0 ;  /* 0x00008000000079c5 */ /* 0x000fe40000010000 */
[----:B------:R-:W-:-:S07]  /*1ee0*/  WARPGROUP.ARRIVE ;  /* 0x00000000000079c5 */ /* 0x000fce0000000000 */
[----:B------:R-:W-:Y:S03]  /*1ef0*/  HGMMA.64x128x16.F32.BF16 R24, gdesc[UR12], R24, gsb0 ;  /* 0x01e000000c1879f0 */ /* 0x000fe60008001818 */
        /* <DEDUP_REMOVED lines=13> */
[----:B------:R-:W-:Y:S01]  /*1fd0*/  FMUL.FTZ R28, R28, UR10 ;  /* 0x0000000a1c1c7c20 */ /* 0x000fe20008410000 */
[----:B01----:R-:W-:Y:S01]  /*1fe0*/  FMUL.FTZ R0, R26, UR10 ;  /* 0x0000000a1a007c20 */ /* 0x003fe20008410000 */
        /* <DEDUP_REMOVED lines=11> */
[----:B0-----:R-:W-:Y:S01]  /*20a0*/  IMAD.MOV.U32 R28, RZ, RZ, R3 ;  /* 0x000000ffff1c7224 */ /* 0x001fe200078e0003 */
[----:B------:R-:W-:Y:S01]  /*20b0*/  @P3 SHF.R.U32.HI R28, RZ, UR6, R5 ;  /* 0x00000006ff1c3c19 */ /* 0x000fe20008011605 */
[----:B------:R-:W-:Y:S01]  /*20c0*/  FMUL.FTZ R41, R41, UR10 ;  /* 0x0000000a29297c20 */ /* 0x000fe20008410000 */
[----:B------:R-:W-:Y:S01]  /*20d0*/  FMUL.FTZ R45, R45, UR10 ;  /* 0x0000000a2d2d7c20 */ /* 0x000fe20008410000 */
[----:B------:R-:W-:Y:S01]  /*20e0*/  FMUL.FTZ R49, R49, UR10 ;  /* 0x0000000a31317c20 */ /* 0x000fe20008410000 */
[----:B------:R-:W-:Y:S01]  /*20f0*/  FMUL.FTZ R53, R53, UR10 ;  /* 0x0000000a35357c20 */ /* 0x000fe20008410000 */
[----:B------:R-:W0:Y:S01]  /*2100*/  SHFL.IDX PT, R92, R28, RZ, 0x1c1f ;  /* 0x001c1fff1c5c7589 */ /* 0x000e2200000e0000 */
[----:B------:R5:W0:Y:S01]  /*2110*/  MUFU.TANH R89, R25 ;  /* 0x0000001900597308 */ /* 0x000a220000002400 */
[----:B----4-:R-:W-:-:S02]  /*2120*/  IMAD R70, R88, R9, 0x80 ;  /* 0x0000008058467424 */ /* 0x010fc400078e0209 */
[----:B------:R-:W-:Y:S01]  /*2130*/  FMUL.FTZ R57, R57, UR10 ;  /* 0x0000000a39397c20 */ /* 0x000fe20008410000 */
[----:B------:R-:W-:Y:S01]  /*2140*/  ULDC.64 UR6, c[0x0][0x9e0] ;  /* 0x0002780000067ab9 */ /* 0x000fe20000000a00 */
[----:B------:R-:W-:Y:S01]  /*2150*/  @!P1 VIADD R3, R11, 0x28840 ;  /* 0x000288400b039836 */ /* 0x000fe20000000000 */
[----:B------:R-:W-:Y:S01]  /*2160*/  UISETP.GE.AND UP1, UPT, UR7, 0x1, UPT ;  /* 0x000000010700788c */ /* 0x000fe2000bf26270 */
[----:B------:R-:W-:Y:S02]  /*2170*/  VIADD R5, R70, 0x1 ;  /* 0x0000000146057836 */ /* 0x000fe40000000000 */
[----:B------:R-:W-:Y:S01]  /*2180*/  FMUL.FTZ R4, R24, UR10 ;  /* 0x0000000a18047c20 */ /* 0x000fe20008410000 */
[----:B------:R4:W0:Y:S01]  /*2190*/  MUFU.TANH R90, R29 ;  /* 0x0000001d005a7308 */ /* 0x0008220000002400 */
[----:B-----5:R-:W-:Y:S01]  /*21a0*/  FMUL.FTZ R25, R31, UR10 ;  /* 0x0000000a1f197c20 */ /* 0x020fe20008410000 */
[----:B------:R-:W-:Y:S01]  /*21b0*/  FMUL.FTZ R31, R38, UR10 ;  /* 0x0000000a261f7c20 */ /* 0x000fe20008410000 */
[----:B------:R-:W-:Y:S01]  /*21c0*/  FMUL.FTZ R32, R32, UR10 ;  /* 0x0000000a20207c20 */ /* 0x000fe20008410000 */
[----:B------:R-:W-:Y:S01]  /*21d0*/  FMUL.FTZ R36, R36, UR10 ;  /* 0x0000000a24247c20 */ /* 0x000fe20008410000 */
[----:B------:R-:W-:Y:S01]  /*21e0*/  FMUL.FTZ R40, R40, UR10 ;  /* 0x0000000a28287c20 */ /* 0x000fe20008410000 */
[----:B------:R-:W-:Y:S01]  /*21f0*/  FMUL.FTZ R44, R44, UR10 ;  /* 0x0000000a2c2c7c20 */ /* 0x000fe20008410000 */
[----:B------:R-:W-:Y:S01]  /*2200*/  FMUL.FTZ R48, R48, UR10 ;  /* 0x0000000a30307c20 */ /* 0x000fe20008410000 */
[----:B------:R5:W0:Y:S01]  /*2210*/  MUFU.TANH R30, R33 ;  /* 0x00000021001e7308 */ /* 0x000a220000002400 */
[----:B----4-:R-:W-:Y:S01]  /*2220*/  FMUL.FTZ R29, R35, UR10 ;  /* 0x0000000a231d7c20 */ /* 0x010fe20008410000 */
[----:B------:R-:W-:Y:S01]  /*2230*/  FMUL.FTZ R35, R42, UR10 ;  /* 0x0000000a2a237c20 */ /* 0x000fe20008410000 */
[----:B------:R-:W-:Y:S01]  /*2240*/  FMUL.FTZ R52, R52, UR10 ;  /* 0x0000000a34347c20 */ /* 0x000fe20008410000 */
[----:B------:R-:W-:Y:S01]  /*2250*/  FMUL.FTZ R56, R56, UR10 ;  /* 0x0000000a38387c20 */ /* 0x000fe20008410000 */
[----:B------:R-:W-:Y:S01]  /*2260*/  FMUL.FTZ R60, R60, UR10 ;  /* 0x0000000a3c3c7c20 */ /* 0x000fe20008410000 */
[----:B------:R-:W-:Y:S01]  /*2270*/  FMUL.FTZ R61, R61, UR10 ;  /* 0x0000000a3d3d7c20 */ /* 0x000fe20008410000 */
        /* <DEDUP_REMOVED lines=29> */
[----:B------:R-:W-:-:S02]  /*2450*/  IMAD R24, R16, -0x2, R5 ;  /* 0xfffffffe10187824 */ /* 0x000fc400078e0205 */
[----:B------:R-:W-:Y:S01]  /*2460*/  FMUL.FTZ R81, R81, UR10 ;  /* 0x0000000a51517c20 */ /* 0x000fe20008410000 */
[----:B------:R-:W-:Y:S01]  /*2470*/  FMUL.FTZ R85, R85, UR10 ;  /* 0x0000000a55557c20 */ /* 0x000fe20008410000 */
[----:B------:R-:W-:Y:S01]  /*2480*/  PLOP3.LUT P2, PT, PT, PT, UP1, 0x40, 0x0 ;  /* 0x000000000000781c */ /* 0x000fe20003f4e818 */
[----:B------:R4:W0:Y:S01]  /*2490*/  MUFU.TANH R50, R53 ;  /* 0x0000003500327308 */ /* 0x0008220000002400 */
[----:B-----5:R-:W-:Y:S01]  /*24a0*/  FMUL.FTZ R49, R55, UR10 ;  /* 0x0000000a37317c20 */ /* 0x020fe20008410000 */
[----:B------:R-:W-:Y:S01]  /*24b0*/  FMUL.FTZ R55, R62, UR10 ;  /* 0x0000000a3e377c20 */ /* 0x000fe20008410000 */
[----:B------:R-:W-:Y:S01]  /*24c0*/  @!P1 PRMT R3, RZ, 0x654, R3 ;  /* 0x00000654ff039816 */ /* 0x000fe20000000003 */
[----:B--2---:R-:W-:Y:S02]  /*24d0*/  IMAD R5, R7, UR42, R24 ;  /* 0x0000002a07057c24 */ /* 0x004fe4000f8e0218 */
[----:B------:R-:W-:Y:S01]  /*24e0*/  FMUL.FTZ R71, R71, UR10 ;  /* 0x0000000a47477c20 */ /* 0x000fe20008410000 */
[----:B------:R-:W-:Y:S01]  /*24f0*/  FMUL.FTZ R75, R75, UR10 ;  /* 0x0000000a4b4b7c20 */ /* 0x000fe20008410000 */
[----:B------:R2:W-:Y:S01]  /*2500*/  @!P1 SYNCS.ARRIVE.TRANS64.RED.A1T0 RZ, [R3+URZ], RZ ;  /* 0x000000ff03ff99a7 */ /* 0x0005e2000810043f */
[----:B------:R5:W0:Y:S01]  /*2510*/  MUFU.TANH R107, R57 ;  /* 0x00000039006b7308 */ /* 0x000a220000002400 */
[----:B----4-:R-:W-:Y:S01]  /*2520*/  FMUL.FTZ R53, R59, UR10 ;  /* 0x0000000a3b357c20 */ /* 0x010fe20008410000 */
[----:B------:R-:W-:Y:S01]  /*2530*/  FMUL.FTZ R59, R66, UR10 ;  /* 0x0000000a423b7c20 */ /* 0x000fe20008410000 */
[----:B---3--:R-:W-:Y:S01]  /*2540*/  IMAD.IADD R5, R5, 0x1, -R8 ;  /* 0x0000000105057824 */ /* 0x008fe200078e0a08 */
[----:B------:R-:W-:Y:S01]  /*2550*/  LEA R66, R88, 0xffffff80, 0x7 ;  /* 0xffffff8058427811 */ /* 0x000fe200078e38ff */
[----:B--2---:R-:W-:-:S03]  /*2560*/  IMAD R3, R7, UR42, R70 ;  /* 0x0000002a07037c24 */ /* 0x004fc6000f8e0246 */
[----:B------:R-:W2:Y:S01]  /*2570*/  MUFU.TANH R4, R4 ;  /* 0x0000000400047308 */ /* 0x000ea20000002400 */
[----:B-----5:R-:W-:Y:S01]  /*2580*/  FMUL.FTZ R57, R63, UR10 ;  /* 0x0000000a3f397c20 */ /* 0x020fe20008410000 */
[----:B------:R-:W-:-:S06]  /*2590*/  VIADD R82, R5, UR6 ;  /* 0x0000000605527c36 */ /* 0x000fcc0008000000 */
        /* <DEDUP_REMOVED lines=54> */
[----:B--2---:R-:W-:-:S04]  /*2900*/  VIADD R75, R5, UR49 ;  /* 0x00000031054b7c36 */ /* 0x004fc80008000000 */
[----:B------:R-:W-:Y:S01]  /*2910*/  IMAD.IADD R24, R75, 0x1, R92 ;  /* 0x000000014b187824 */ /* 0x000fe200078e025c */
[----:B---34-:R-:W-:Y:S06]  /*2920*/  @P2 BRA `(.L_x_7801) ;  /* 0x00000000005c2947 */ /* 0x018fec0003800000 */
        /* <DEDUP_REMOVED lines=13> */
.L_x_7803:
[----:B------:R-:W-:-:S06]  /*2a00*/  UISETP.NE.AND UP2, UPT, UR7, 0x1, UPT ;  /* 0x000000010700788c */ /* 0x000fcc000bf45270 */
[----:B------:R-:W-:-:S05]  /*2a10*/  PLOP3.LUT P2, PT, PT, PT, UP2, 0x80, 0x0 ;  /* 0x000000000000781c */ /* 0x000fca0003f4f028 */
[----:B------:R-:W-:-:S08]  /*2a20*/  @UP2 ULDC.64 UR10, c[0x0][0x9e8] ;  /* 0x00027a00000a2ab9 */ /* 0x000fd00000000a00 */
[----:B------:R-:W-:-:S05]  /*2a30*/  @P2 IMAD.HI.U32 R5, R3, UR10, RZ ;  /* 0x0000000a03052c27 */ /* 0x000fca000f8e00ff */
[----:B------:R-:W-:-:S07]  /*2a40*/  @P2 SHF.R.U32.HI R3, RZ, UR11, R5 ;  /* 0x0000000bff032c19 */ /* 0x000fce0008011605 */
.L_x_7804:
[----:B------:R-:W-:Y:S05]  /*2a50*/  BSYNC B0 ;  /* 0x0000000000007941 */ /* 0x000fea0003800000 */
.L_x_7802:
[----:B------:R-:W-:-:S04]  /*2a60*/  IMAD R3, R3, UR7, -R66 ;  /* 0x0000000703037c24 */ /* 0x000fc8000f8e0a42 */
[----:B------:R-:W-:-:S05]  /*2a70*/  IMAD R3, R16, -0x2, R3 ;  /* 0xfffffffe10037824 */ /* 0x000fca00078e0203 */
[----:B------:R-:W-:Y:S02]  /*2a80*/  VIMNMX R24, R24, R3, !PT ;  /* 0x0000000318187248 */ /* 0x000fe40007fe0100 */
[----:B------:R-:W-:-:S07]  /*2a90*/  VIADDMNMX R13, R3, UR7, R13, PT ;  /* 0x00000007030d7c46 */ /* 0x000fce000b80010d */
.L_x_7801:
        /* <DEDUP_REMOVED lines=9> */
[----:B------:R-:W-:Y:S02]  /*2b30*/  P2R R92, PR, RZ, 0x20 ;  /* 0x00000020ff5c7803 */ /* 0x000fe40000000000 */
[----:B------:R-:W-:Y:S02]  /*2b40*/  ISETP.LT.OR P3, PT, R13, 0xa, P3 ;  /* 0x0000000a0d00780c */ /* 0x000fe40001f61670 */
[----:B------:R-:W-:Y:S02]  /*2b50*/  ISETP.GT.AND P4, PT, R24, 0x8, !P4 ;  /* 0x000000081800780c */ /* 0x000fe40006784270 */
[----:B------:R-:W-:-:S02]  /*2b60*/  ISETP.GE.AND P5, PT, R70, 0x11, PT ;  /* 0x000000114600780c */ /* 0x000fc40003fa6270 */
[----:B------:R-:W-:Y:S02]  /*2b70*/  FSEL R123, R90, -INF , !P3 ;  /* 0xff8000005a7b7808 */ /* 0x000fe40005800000 */
[----:B------:R-:W-:Y:S02]  /*2b80*/  ISETP.LT.OR P4, PT, R13, 0x9, P4 ;  /* 0x000000090d00780c */ /* 0x000fe40002781670 */
[----:B------:R-:W-:Y:S02]  /*2b90*/  ISETP.GT.AND P3, PT, R24, 0x10, !P5 ;  /* 0x000000101800780c */ /* 0x000fe40006f64270 */
[----:B-1----:R-:W-:Y:S01]  /*2ba0*/  FSEL R121, R26, -INF , !P4 ;  /* 0xff8000001a797808 */ /* 0x002fe20006000000 */
[----:B0-----:R-:W-:Y:S01]  /*2bb0*/  IMAD.IADD R26, R75, 0x1, R28 ;  /* 0x000000014b1a7824 */ /* 0x001fe200078e021c */
        /* <DEDUP_REMOVED lines=137> */
[----:B------:R-:W-:Y:S02]  /*3450*/  ISETP.GT.AND P6, PT, R24, 0x79, !P6 ;  /* 0x000000791800780c */ /* 0x000fe400077c4270 */
[----:B------:R-:W-:Y:S02]  /*3460*/  VIADDMNMX R24, R28, R82, R71, PT ;  /* 0x000000521c187246 */ /* 0x000fe40003800147 */
[----:B------:R-:W-:-:S04]  /*3470*/  ISETP.LT.OR P6, PT, R13, 0x7a, P6 ;  /* 0x0000007a0d00780c */ /* 0x000fc800037c1670 */
        /* <DEDUP_REMOVED lines=17> */
.L_x_7807:
[----:B------:R-:W-:-:S06]  /*3590*/  UISETP.NE.AND UP2, UPT, UR7, 0x1, UPT ;  /* 0x000000010700788c */ /* 0x000fcc000bf45270 */
[----:B------:R-:W-:-:S05]  /*35a0*/  PLOP3.LUT P6, PT, PT, PT, UP2, 0x80, 0x0 ;  /* 0x000000000000781c */ /* 0x000fca0003fcf028 */
[----:B------:R-:W-:-:S08]  /*35b0*/  @UP2 ULDC.64 UR10, c[0x0][0x9e8] ;  /* 0x00027a00000a2ab9 */ /* 0x000fd00000000a00 */
[----:B------:R-:W-:Y:S01]  /*35c0*/  @P6 IMAD.HI.U32 R4, R61, UR10, RZ ;  /* 0x0000000a3d046c27 */ /* 0x000fe2000f8e00ff */
[----:B------:R-:W-:-:S13]  /*35d0*/  PLOP3.LUT P6, PT, PT, PT, UP2, 0x80, 0x0 ;  /* 0x000000000000781c */ /* 0x000fda0003fcf028 */
[----:B------:R-:W-:-:S07]  /*35e0*/  @P6 SHF.R.U32.HI R61, RZ, UR11, R4 ;  /* 0x0000000bff3d6c19 */ /* 0x000fce0008011604 */
.L_x_7808:
[----:B------:R-:W-:Y:S05]  /*35f0*/  BSYNC B0 ;  /* 0x0000000000007941 */ /* 0x000fea0003800000 */
.L_x_7806:
[----:B------:R-:W-:-:S04]  /*3600*/  IMAD R61, R61, UR7, -R66 ;  /* 0x000000073d3d7c24 */ /* 0x000fc8000f8e0a42 */
[----:B------:R-:W-:-:S05]  /*3610*/  IMAD R61, R16, -0x2, R61 ;  /* 0xfffffffe103d7824 */ /* 0x000fca00078e023d */
[----:B------:R-:W-:Y:S02]  /*3620*/  VIMNMX R26, R26, R61, !PT ;  /* 0x0000003d1a1a7248 */ /* 0x000fe40007fe0100 */
[----:B------:R-:W-:-:S07]  /*3630*/  VIADDMNMX R24, R61, UR7, R24, PT ;  /* 0x000000073d187c46 */ /* 0x000fce000b800118 */
.L_x_7805:
[----:B------:R-:W-:Y:S01]  /*3640*/  ISETP.GT.AND P2, PT, R26, 0x1, !P2 ;  /* 0x000000011a00780c */ /* 0x000fe20005744270 */
[----:B------:R-:W-:Y:S01]  /*3650*/  ULDC UR10, c[0x0][0x988] ;  /* 0x00026200000a7ab9 */ /* 0x000fe20000000800 */
[----:B------:R-:W-:Y:S01]  /*3660*/  ISETP.NE.AND P6, PT, R90, RZ, PT ;  /* 0x000000ff5a00720c */ /* 0x000fe20003fc5270 */
[----:B------:R-:W-:Y:S01]  /*3670*/  @UP0 ULDC UR15, c[0x0][0x450] ;  /* 0x00011400000f0ab9 */ /* 0x000fe20000000800 */
[----:B------:R-:W-:Y:S01]  /*3680*/  ISETP.LT.OR P2, PT, R24, 0x2, P2 ;  /* 0x000000021800780c */ /* 0x000fe20001741670 */
[----:B------:R-:W-:Y:S01]  /*3690*/  UMOV UR14, UR36 ;  /* 0x00000024000e7c82 */ /* 0x000fe20008000000 */
        /* <DEDUP_REMOVED lines=16> */
[----:B------:R-:W-:Y:S02]  /*37a0*/  ISETP.GT.AND P2, PT, R26, 0x10, !P6 ;  /* 0x000000101a00780c */ /* 0x000fe40007744270 */
[----:B------:R-:W-:Y:S02]  /*37b0*/  FMNMX.FTZ R4, R117, R4, !PT ;  /* 0x0000000475047209 */ /* 0x000fe40007810000 */
        /* <DEDUP_REMOVED lines=57> */
[----:B------:R-:W-:Y:S02]  /*3b50*/  ISETP.GT.AND P3, PT, R26, 0x70, !P3 ;  /* 0x000000701a00780c */ /* 0x000fe40005f64270 */
[----:B------:R-:W-:Y:S02]  /*3b60*/  FSEL R43, R43, -INF , !P2 ;  /* 0xff8000002b2b7808 */ /* 0x000fe40005000000 */
[----:B------:R-:W-:Y:S02]  /*3b70*/  ISETP.NE.AND P2, PT, R48, RZ, PT ;  /* 0x000000ff3000720c */ /* 0x000fe40003f45270 */
[C---:B------:R-:W-:Y:S02]  /*3b80*/  ISETP.GT.AND P4, PT, R26.reuse, 0x71, !P4 ;  /* 0x000000711a00780c */ /* 0x040fe40006784270 */
[----:B------:R-:W-:Y:S02]  /*3b90*/  ISETP.GT.AND P2, PT, R26, 0x31, !P2 ;  /* 0x000000311a00780c */ /* 0x000fe40005744270 */
[----:B------:R-:W-:-:S02]  /*3ba0*/  ISETP.LT.OR P3, PT, R24, 0x71, P3 ;  /* 0x000000711800780c */ /* 0x000fc40001f61670 */
[----:B------:R-:W-:Y:S02]  /*3bb0*/  ISETP.LT.OR P2, PT, R24, 0x32, P2 ;  /* 0x000000321800780c */ /* 0x000fe40001741670 */
[----:B------:R-:W-:Y:S02]  /*3bc0*/  ISETP.GT.AND P5, PT, R26, 0x78, !P5 ;  /* 0x000000781a00780c */ /* 0x000fe40006fa4270 */
[----:B------:R-:W-:Y:S02]  /*3bd0*/  FSEL R45, R45, -INF , !P2 ;  /* 0xff8000002d2d7808 */ /* 0x000fe40005000000 */
[----:B------:R-:W-:Y:S02]  /*3be0*/  ISETP.NE.AND P2, PT, R46, RZ, PT ;  /* 0x000000ff2e00720c */ /* 0x000fe40003f45270 */
[----:B------:R-:W-:Y:S02]  /*3bf0*/  ISETP.LT.OR P4, PT, R24, 0x72, P4 ;  /* 0x000000721800780c */ /* 0x000fe40002781670 */
[----:B------:R-:W-:-:S02]  /*3c00*/  ISETP.GT.AND P2, PT, R26, 0x38, !P2 ;  /* 0x000000381a00780c */ /* 0x000fc40005744270 */
[C---:B------:R-:W-:Y:S02]  /*3c10*/  ISETP.LT.OR P5, PT, R24.reuse, 0x79, P5 ;  /* 0x000000791800780c */ /* 0x040fe40002fa1670 */
[----:B------:R-:W-:-:S04]  /*3c20*/  ISETP.LT.OR P2, PT, R24, 0x39, P2 ;  /* 0x000000391800780c */ /* 0x000fc80001741670 */
[----:B------:R-:W-:Y:S02]  /*3c30*/  FSEL R47, R47, -INF , !P2 ;  /* 0xff8000002f2f7808 */ /* 0x000fe40005000000 */
[----:B------:R-:W-:Y:S02]  /*3c40*/  ISETP.GT.AND P2, PT, R26, 0x39, !P6 ;  /* 0x000000391a00780c */ /* 0x000fe40007744270 */
[----:B------:R-:W-:Y:S02]  /*3c50*/  ISETP.NE.AND P6, PT, R73, RZ, PT ;  /* 0x000000ff4900720c */ /* 0x000fe40003fc5270 */
[----:B------:R-:W-:Y:S01]  /*3c60*/  ISETP.LT.OR P2, PT, R24, 0x3a, P2 ;  /* 0x0000003a1800780c */ /* 0x000fe20001741670 */
[----:B------:R-:W0:Y:S03]  /*3c70*/  SHFL.BFLY PT, R73, R28, 0x2, 0x1f ;  /* 0x0c401f001c497f89 */ /* 0x000e2600000e0000 */
[----:B------:R-:W-:-:S02]  /*3c80*/  FSEL R49, R49, -INF , !P2 ;  /* 0xff80000031317808 */ /* 0x000fc40005000000 */
[----:B------:R-:W-:-:S04]  /*3c90*/  ISETP.NE.AND P2, PT, R50, RZ, PT ;  /* 0x000000ff3200720c */ /* 0x000fc80003f45270 */
[----:B------:R-:W-:-:S04]  /*3ca0*/  ISETP.GT.AND P2, PT, R26, 0x40, !P2 ;  /* 0x000000401a00780c */ /* 0x000fc80005744270 */
[----:B------:R-:W-:-:S04]  /*3cb0*/  ISETP.LT.OR P2, PT, R24, 0x41, P2 ;  /* 0x000000411800780c */ /* 0x000fc80001741670 */
[----:B------:R-:W-:Y:S02]  /*3cc0*/  FSEL R51, R51, -INF , !P2 ;  /* 0xff80000033337808 */ /* 0x000fe40005000000 */
[----:B------:R-:W-:-:S04]  /*3cd0*/  ISETP.NE.AND P2, PT, R56, RZ, PT ;  /* 0x000000ff3800720c */ /* 0x000fc80003f45270 */
[----:B------:R-:W-:Y:S02]  /*3ce0*/  ISETP.GT.AND P2, PT, R26, 0x41, !P2 ;  /* 0x000000411a00780c */ /* 0x000fe40005744270 */
[----:B0-----:R-:W-:Y:S02]  /*3cf0*/  FMNMX.FTZ R73, R28, R73, !PT ;  /* 0x000000491c497209 */ /* 0x001fe40007810000 */
[----:B------:R-:W-:-:S03]  /*3d00*/  ISETP.LT.OR P2, PT, R24, 0x42, P2 ;  /* 0x000000421800780c */ /* 0x000fc60001741670 */
[----:B------:R-:W0:Y:S01]  /*3d10*/  SHFL.BFLY PT, R4, R73, 0x1, 0x1f ;  /* 0x0c201f0049047f89 */ /* 0x000e2200000e0000 */
[----:B------:R-:W-:Y:S02]  /*3d20*/  FSEL R53, R53, -INF , !P2 ;  /* 0xff80000035357808 */ /* 0x000fe40005000000 */
[----:B------:R-:W-:-:S04]  /*3d30*/  ISETP.NE.AND P2, PT, R96, RZ, PT ;  /* 0x000000ff6000720c */ /* 0x000fc80003f45270 */
[----:B------:R-:W-:-:S04]  /*3d40*/  ISETP.GT.AND P2, PT, R26, 0x48, !P2 ;  /* 0x000000481a00780c */ /* 0x000fc80005744270 */
[----:B------:R-:W-:-:S04]  /*3d50*/  ISETP.LT.OR P2, PT, R24, 0x49, P2 ;  /* 0x000000491800780c */ /* 0x000fc80001741670 */
[----:B------:R-:W-:Y:S02]  /*3d60*/  FSEL R55, R55, -INF , !P2 ;  /* 0xff80000037377808 */ /* 0x000fe40005000000 */
[----:B------:R-:W-:-:S04]  /*3d70*/  ISETP.NE.AND P2, PT, R60, RZ, PT ;  /* 0x000000ff3c00720c */ /* 0x000fc80003f45270 */
[----:B------:R-:W-:Y:S02]  /*3d80*/  ISETP.GT.AND P2, PT, R26, 0x49, !P2 ;  /* 0x000000491a00780c */ /* 0x000fe40005744270 */
[----:B0-----:R-:W-:Y:S02]  /*3d90*/  FMNMX.FTZ R4, R73, R4, !PT ;  /* 0x0000000449047209 */ /* 0x001fe40007810000 */
        /* <DEDUP_REMOVED lines=9> */
[----:B------:R-:W-:Y:S01]  /*3e30*/  FSEL R71, R6, -INF , !P2 ;  /* 0xff80000006477808 */ /* 0x000fe20005000000 */
[----:B------:R-:W-:Y:S01]  /*3e40*/  IMAD.U32 R6, RZ, RZ, UR10 ;  /* 0x0000000aff067e24 */ /* 0x000fe2000f8e00ff */
[----:B------:R-:W-:Y:S01]  /*3e50*/  ISETP.NE.AND P2, PT, R65, RZ, PT ;  /* 0x000000ff4100720c */ /* 0x000fe20003f45270 */
[----:B------:R-:W-:Y:S02]  /*3e60*/  @UP0 ULDC UR10, c[0x0][0x44c] ;  /* 0x00011300000a0ab9 */ /* 0x000fe40000000800 */
[----:B------:R-:W-:Y:S01]  /*3e70*/  UIMAD.WIDE.U32 UR10, UR36, UR10, URZ ;  /* 0x0000000a240a72a5 */ /* 0x000fe2000f8e003f */
[----:B------:R-:W-:-:S03]  /*3e80*/  ISETP.GT.AND P2, PT, R26, 0x58, !P2 ;  /* 0x000000581a00780c */ /* 0x000fc60005744270 */
[----:B------:R-:W-:Y:S01]  /*3e90*/  @UP0 USHF.R.U32.HI UR14, URZ, UR15, UR11 ;  /* 0x0000000f3f0e0299 */ /* 0x000fe2000801160b */
[----:B------:R-:W-:-:S03]  /*3ea0*/  ISETP.LT.OR P2, PT, R24, 0x59, P2 ;  /* 0x000000591800780c */ /* 0x000fc60001741670 */
[----:B------:R-:W-:Y:S01]  /*3eb0*/  UIADD3 UR52, UR52, UR14, URZ ;  /* 0x0000000e34347290 */ /* 0x000fe2000fffe03f */
[----:B------:R-:W-:Y:S02]  /*3ec0*/  FSEL R67, R67, -INF , !P2 ;  /* 0xff80000043437808 */ /* 0x000fe40005000000 */
[----:B------:R-:W-:Y:S01]  /*3ed0*/  ISETP.NE.AND P2, PT, R68, RZ, PT ;  /* 0x000000ff4400720c */ /* 0x000fe20003f45270 */
[----:B------:R-:W-:-:S03]  /*3ee0*/  UIADD3 UR6, UR52, UR6, URZ ;  /* 0x0000000634067290 */ /* 0x000fc6000fffe03f */
        /* <DEDUP_REMOVED lines=11> */
[----:B------:R-:W-:Y:S02]  /*3fa0*/  ISETP.GT.AND P2, PT, R26, 0x68, !P6 ;  /* 0x000000681a00780c */ /* 0x000fe40007744270 */
[----:B------:R-:W-:Y:S01]  /*3fb0*/  ISETP.NE.AND P6, PT, R30, RZ, PT ;  /* 0x000000ff1e00720c */ /* 0x000fe20003fc5270 */
[----:B------:R-:W-:Y:S01]  /*3fc0*/  FMUL.FTZ R30, R4, R6 ;  /* 0x00000006041e7220 */ /* 0x000fe20000410000 */
[----:B------:R-:W-:-:S04]  /*3fd0*/  ISETP.LT.OR P2, PT, R24, 0x69, P2 ;  /* 0x000000691800780c */ /* 0x000fc80001741670 */
[----:B------:R-:W-:Y:S02]  /*3fe0*/  FSEL R65, R78, -INF , !P2 ;  /* 0xff8000004e417808 */ /* 0x000fe40005000000 */
[----:B------:R-:W-:-:S04]  /*3ff0*/  FSETP.NEU.FTZ.AND P2, PT, R4, -INF , PT ;  /* 0xff8000000400780b */ /* 0x000fc80003f5d000 */
[----:B------:R-:W-:Y:S02]  /*4000*/  FSEL R30, R30, RZ, P2 ;  /* 0x000000ff1e1e7208 */ /* 0x000fe40001000000 */
[----:B------:R-:W-:Y:S02]  /*4010*/  ISETP.GT.AND P2, PT, R26, RZ, !P6 ;  /* 0x000000ff1a00720c */ /* 0x000fe40007744270 */
[----:B------:R-:W-:Y:S01]  /*4020*/  ISETP.NE.AND P6, PT, R58, RZ, PT ;  /* 0x000000ff3a00720c */ /* 0x000fe20003fc5270 */
[-CC-:B------:R-:W-:Y:S01]  /*4030*/  FFMA.FTZ R170, R111, R6.reuse, -R30.reuse ;  /* 0x000000066faa7223 */ /* 0x180fe2000001081e */
[----:B------:R-:W-:Y:S01]  /*4040*/  ISETP.LT.OR P2, PT, R24, 0x1, P2 ;  /* 0x000000011800780c */ /* 0x000fe20001741670 */
[-CC-:B------:R-:W-:Y:S01]  /*4050*/  FFMA.FTZ R164, R109, R6.reuse, -R30.reuse ;  /* 0x000000066da47223 */ /* 0x180fe2000001081e */
[----:B------:R-:W-:Y:S01]  /*4060*/  FSEL R109, R12, -INF , !P3 ;  /* 0xff8000000c6d7808 */ /* 0x000fe20005800000 */
[-CC-:B------:R-:W-:Y:S01]  /*4070*/  FFMA.FTZ R168, R113, R6.reuse, -R30.reuse ;  /* 0x0000000671a87223 */ /* 0x180fe2000001081e */
[----:B------:R-:W-:Y:S01]  /*4080*/  FSEL R0, R0, -INF , !P2 ;  /* 0xff80000000007808 */ /* 0x000fe20005000000 */
[-CC-:B------:R-:W-:Y:S01]  /*4090*/  FFMA.FTZ R174, R115, R6.reuse, -R30.reuse ;  /* 0x0000000673ae7223 */ /* 0x180fe2000001081e */
[----:B------:R-:W-:Y:S01]  /*40a0*/  ISETP.NE.AND P2, PT, R76, RZ, PT ;  /* 0x000000ff4c00720c */ /* 0x000fe20003f45270 */
[-CC-:B------:R-:W-:Y:S01]  /*40b0*/  FFMA.FTZ R172, R117, R6.reuse, -R30.reuse ;  /* 0x0000000675ac7223 */ /* 0x180fe2000001081e */
[----:B------:R-:W-:Y:S01]  /*40c0*/  FMNMX.FTZ R28, R0, R15, !PT ;  /* 0x0000000f001c7209 */ /* 0x000fe20007810000 */
[-CC-:B------:R-:W-:Y:S01]  /*40d0*/  FFMA.FTZ R180, R77, R6.reuse, -R30.reuse ;  /* 0x000000064db47223 */ /* 0x180fe2000001081e */
[----:B------:R-:W-:Y:S01]  /*40e0*/  ISETP.GT.AND P2, PT, R26, 0x69, !P2 ;  /* 0x000000691a00780c */ /* 0x000fe20005744270 */
[--C-:B------:R-:W-:Y:S01]  /*40f0*/  FFMA.FTZ R73, R119, R6, -R30.reuse ;  /* 0x0000000677497223 */ /* 0x100fe2000001081e */
[----:B------:R-:W-:Y:S01]  /*4100*/  FMNMX.FTZ R28, R21, R28, !PT ;  /* 0x0000001c151c7209 */ /* 0x000fe20007810000 */
[--C-:B------:R-:W-:Y:S01]  /*4110*/  FFMA.FTZ R182, R121, R6, -R30.reuse ;  /* 0x0000000679b67223 */ /* 0x100fe2000001081e */
[----:B------:R-:W-:Y:S01]  /*4120*/  ISETP.LT.OR P2, PT, R24, 0x6a, P2 ;  /* 0x0000006a1800780c */ /* 0x000fe20001741670 */
[----:B------:R-:W-:Y:S01]  /*4130*/  MUFU.EX2 R180, R180 ;  /* 0x000000b400b47308 */ /* 0x000fe20000000800 */
[----:B------:R-:W-:Y:S01]  /*4140*/  FMNMX.FTZ R28, R25, R28, !PT ;  /* 0x0000001c191c7209 */ /* 0x000fe20007810000 */
[-CC-:B------:R-:W-:Y:S01]  /*4150*/  FFMA.FTZ R75, R123, R6.reuse, -R30.reuse ;  /* 0x000000067b4b7223 */ /* 0x180fe2000001081e */
[----:B------:R-:W-:Y:S01]  /*4160*/  FSEL R111, R2, -INF , !P2 ;  /* 0xff800000026f7808 */ /* 0x000fe20005000000 */
[--C-:B------:R-:W-:Y:S01]  /*4170*/  FFMA.FTZ R2, R107, R6, -R30.reuse ;  /* 0x000000066b027223 */ /* 0x100fe2000001081e */
[----:B------:R-:W-:Y:S01]  /*4180*/  FMNMX.FTZ R28, R27, R28, !PT ;  /* 0x0000001c1b1c7209 */ /* 0x000fe20007810000 */
[--C-:B------:R-:W-:Y:S01]  /*4190*/  FFMA.FTZ R176, R125, R6, -R30.reuse ;  /* 0x000000067db07223 */ /* 0x100fe2000001081e */
[----:B------:R-:W-:Y:S01]  /*41a0*/  ISETP.GT.AND P6, PT, R26, 0x79, !P6 ;  /* 0x000000791a00780c */ /* 0x000fe200077c4270 */
[----:B------:R-:W-:Y:S01]  /*41b0*/  MUFU.EX2 R117, R2 ;  /* 0x0000000200757308 */ /* 0x000fe20000000800 */
[----:B------:R-:W-:Y:S01]  /*41c0*/  FMNMX.FTZ R28, R29, R28, !PT ;  /* 0x0000001c1d1c7209 */ /* 0x000fe20007810000 */
[-CC-:B------:R-:W-:Y:S01]  /*41d0*/  FFMA.FTZ R77, R127, R6.reuse, -R30.reuse ;  /* 0x000000067f4d7223 */ /* 0x180fe2000001081e */
[----:B------:R-:W-:Y:S01]  /*41e0*/  FSEL R113, R10, -INF , !P4 ;  /* 0xff8000000a717808 */ /* 0x000fe20006000000 */
[--C-:B------:R-:W-:Y:S01]  /*41f0*/  FFMA.FTZ R10, R103, R6, -R30.reuse ;  /* 0x00000006670a7223 */ /* 0x100fe2000001081e */
[----:B------:R-:W-:Y:S01]  /*4200*/  FMNMX.FTZ R28, R31, R28, !PT ;  /* 0x0000001c1f1c7209 */ /* 0x000fe20007810000 */
[--C-:B------:R-:W-:Y:S01]  /*4210*/  FFMA.FTZ R11, R11, R6, -R30.reuse ;  /* 0x000000060b0b7223 */ /* 0x100fe2000001081e */
[----:B------:R-:W-:Y:S01]  /*4220*/  ISETP.LT.OR P6, PT, R24, 0x7a, P6 ;  /* 0x0000007a1800780c */ /* 0x000fe200037c1670 */
[----:B------:R-:W0:Y:S01]  /*4230*/  MUFU.EX2 R73, R73 ;  /* 0x0000004900497308 */ /* 0x000e220000000800 */
[----:B------:R-:W-:Y:S01]  /*4240*/  FMNMX.FTZ R28, R33, R28, !PT ;  /* 0x0000001c211c7209 */ /* 0x000fe20007810000 */
[-CC-:B------:R-:W-:Y:S01]  /*4250*/  FFMA.FTZ R178, R129, R6.reuse, -R30.reuse ;  /* 0x0000000681b27223 */ /* 0x180fe2000001081e */
[----:B------:R-:W-:Y:S01]  /*4260*/  FSEL R107, R14, -INF , !P5 ;  /* 0xff8000000e6b7808 */ /* 0x000fe20006800000 */
[--C-:B------:R-:W-:Y:S01]  /*4270*/  FFMA.FTZ R12, R5, R6, -R30.reuse ;  /* 0x00000006050c7223 */ /* 0x100fe2000001081e */
[----:B------:R-:W-:Y:S01]  /*4280*/  FMNMX.FTZ R28, R35, R28, !PT ;  /* 0x0000001c231c7209 */ /* 0x000fe20007810000 */
[--C-:B------:R-:W-:Y:S01]  /*4290*/  FFMA.FTZ R79, R79, R6, -R30.reuse ;  /* 0x000000064f4f7223 */ /* 0x100fe2000001081e */
[----:B------:R-:W-:Y:S01]  /*42a0*/  FSEL R115, R20, -INF , !P6 ;  /* 0xff80000014737808 */ /* 0x000fe20007000000 */
        /* <DEDUP_REMOVED lines=23> */
[----:B------:R-:W-:Y:S01]  /*4420*/  FFMA.FTZ R3, R3, R6, -R30 ;  /* 0x0000000603037223 */ /* 0x000fe2000001081e */
[----:B------:R-:W4:Y:S01]  /*4430*/  MUFU.EX2 R77, R77 ;  /* 0x0000004d004d7308 */ /* 0x000f220000000800 */
[----:B------:R-:W-:-:S04]  /*4440*/  FMNMX.FTZ R28, R49, R28, !PT ;  /* 0x0000001c311c7209 */ /* 0x000fc80007810000 */
[----:B------:R-:W-:-:S03]  /*4450*/  FMNMX.FTZ R28, R51, R28, !PT ;  /* 0x0000001c331c7209 */ /* 0x000fc60007810000 */
[----:B------:R0:W-:Y:S01]  /*4460*/  MUFU.EX2 R158, R11 ;  /* 0x0000000b009e7308 */ /* 0x0001e20000000800 */
[----:B------:R-:W-:-:S04]  /*4470*/  FMNMX.FTZ R28, R53, R28, !PT ;  /* 0x0000001c351c7209 */ /* 0x000fc80007810000 */
[----:B------:R-:W-:-:S03]  /*4480*/  FMNMX.FTZ R28, R55, R28, !PT ;  /* 0x0000001c371c7209 */ /* 0x000fc60007810000 */
[----:B------:R-:W5:Y:S01]  /*4490*/  MUFU.EX2 R178, R178 ;  /* 0x000000b200b27308 */ /* 0x000f620000000800 */
[----:B------:R-:W-:Y:S01]  /*44a0*/  FMNMX.FTZ R28, R57, R28, !PT ;  /* 0x0000001c391c7209 */ /* 0x000fe20007810000 */
[----:B0-----:R-:W-:Y:S01]  /*44b0*/  FADD.FTZ R11, R180, R73 ;  /* 0x00000049b40b7221 */ /* 0x001fe20000010000 */
[----:B------:R-:W-:Y:S02]  /*44c0*/  F2FP.BF16.F32.PACK_AB R180, R73, R180 ;  /* 0x000000b449b4723e */ /* 0x000fe400000010ff */
[----:B------:R-:W-:Y:S01]  /*44d0*/  FMNMX.FTZ R28, R59, R28, !PT ;  /* 0x0000001c3b1c7209 */ /* 0x000fe20007810000 */
[----:B-1----:R-:W-:Y:S01]  /*44e0*/  FADD.FTZ R32, R182, R11 ;  /* 0x0000000bb6207221 */ /* 0x002fe20000010000 */
[----:B--2---:R-:W-:Y:S01]  /*44f0*/  F2FP.BF16.F32.PACK_AB R182, R75, R182 ;  /* 0x000000b64bb6723e */ /* 0x004fe200000010ff */
[----:B------:R-:W0:Y:S01]  /*4500*/  MUFU.EX2 R79, R79 ;  /* 0x0000004f004f7308 */ /* 0x000e220000000800 */
[----:B------:R-:W-:Y:S01]  /*4510*/  FMNMX.FTZ R28, R71, R28, !PT ;  /* 0x0000001c471c7209 */ /* 0x000fe20007810000 */
[----:B------:R-:W-:-:S03]  /*4520*/  FADD.FTZ R11, R75, R32 ;  /* 0x000000204b0b7221 */ /* 0x000fc60000010000 */
[----:B------:R-:W-:Y:S01]  /*4530*/  FMNMX.FTZ R28, R67, R28, !PT ;  /* 0x0000001c431c7209 */ /* 0x000fe20007810000 */
[----:B---3--:R-:W-:Y:S01]  /*4540*/  FADD.FTZ R34, R176, R11 ;  /* 0x0000000bb0227221 */ /* 0x008fe20000010000 */
[----:B----4-:R-:W-:Y:S01]  /*4550*/  F2FP.BF16.F32.PACK_AB R176, R77, R176 ;  /* 0x000000b04db0723e */ /* 0x010fe200000010ff */
[----:B------:R-:W1:Y:S01]  /*4560*/  MUFU.EX2 R172, R172 ;  /* 0x000000ac00ac7308 */ /* 0x000e620000000800 */
[----:B------:R-:W-:Y:S01]  /*4570*/  FMNMX.FTZ R28, R61, R28, !PT ;  /* 0x0000001c3d1c7209 */ /* 0x000fe20007810000 */
[----:B------:R-:W-:-:S03]  /*4580*/  FADD.FTZ R11, R77, R34 ;  /* 0x000000224d0b7221 */ /* 0x000fc60000010000 */
[----:B------:R-:W-:Y:S01]  /*4590*/  FMNMX.FTZ R28, R69, R28, !PT ;  /* 0x0000001c451c7209 */ /* 0x000fe20007810000 */
[----:B-----5:R-:W-:Y:S02]  /*45a0*/  FADD.FTZ R34, R178, R11 ;  /* 0x0000000bb2227221 */ /* 0x020fe40000010000 */
        /* <DEDUP_REMOVED lines=10> */
[----:B------:R-:W-:Y:S01]  /*4650*/  FMNMX.FTZ R28, R113, R28, !PT ;  /* 0x0000001c711c7209 */ /* 0x000fe20007810000 */
[C---:B--2---:R-:W-:Y:S01]  /*4660*/  FADD.FTZ R11, R81.reuse, R36 ;  /* 0x00000024510b7221 */ /* 0x044fe20000010000 */
[----:B------:R-:W-:Y:S02]  /*4670*/  F2FP.BF16.F32.PACK_AB R172, R81, R172 ;  /* 0x000000ac51ac723e */ /* 0x000fe400000010ff */
[----:B------:R-:W-:-:S03]  /*4680*/  FMNMX.FTZ R28, R107, R28, !PT ;  /* 0x0000001c6b1c7209 */ /* 0x000fc60007810000 */
[----:B------:R-:W2:Y:S01]  /*4690*/  MUFU.EX2 R168, R168 ;  /* 0x000000a800a87308 */ /* 0x000ea20000000800 */
[----:B------:R-:W-:Y:S01]  /*46a0*/  FMNMX.FTZ R28, R115, R28, !PT ;  /* 0x0000001c731c7209 */ /* 0x000fe20007810000 */
[----:B0-----:R-:W-:-:S04]  /*46b0*/  FADD.FTZ R38, R174, R11 ;  /* 0x0000000bae267221 */ /* 0x001fc80000010000 */
[----:B------:R-:W0:Y:S02]  /*46c0*/  SHFL.BFLY PT, R103, R28, 0x2, 0x1f ;  /* 0x0c401f001c677f89 */ /* 0x000e2400000e0000 */
[----:B------:R-:W3:Y:S01]  /*46d0*/  MUFU.EX2 R85, R85 ;  /* 0x0000005500557308 */ /* 0x000ee20000000800 */
[----:B-1----:R-:W-:-:S07]  /*46e0*/  F2FP.BF16.F32.PACK_AB R174, R83, R174 ;  /* 0x000000ae53ae723e */ /* 0x002fce00000010ff */
[----:B------:R-:W1:Y:S08]  /*46f0*/  MUFU.EX2 R170, R170 ;  /* 0x000000aa00aa7308 */ /* 0x000e700000000800 */
[----:B------:R-:W4:Y:S01]  /*4700*/  MUFU.EX2 R87, R87 ;  /* 0x0000005700577308 */ /* 0x000f220000000800 */
[----:B0-----:R-:W-:-:S07]  /*4710*/  FMNMX.FTZ R103, R28, R103, !PT ;  /* 0x000000671c677209 */ /* 0x001fce0007810000 */
[----:B------:R0:W-:Y:S01]  /*4720*/  MUFU.EX2 R154, R13 ;  /* 0x0000000d009a7308 */ /* 0x0001e20000000800 */
[----:B------:R-:W5:Y:S07]  /*4730*/  SHFL.BFLY PT, R2, R103, 0x1, 0x1f ;  /* 0x0c201f0067027f89 */ /* 0x000f6e00000e0000 */
[----:B------:R-:W5:Y:S01]  /*4740*/  MUFU.EX2 R164, R164 ;  /* 0x000000a400a47308 */ /* 0x000f620000000800 */
[----:B0-----:R-:W-:-:S04]  /*4750*/  FADD.FTZ R13, R83, R38 ;  /* 0x00000026530d7221 */ /* 0x001fc80000010000 */
[----:B--2---:R-:W-:Y:S01]  /*4760*/  FADD.FTZ R40, R168, R13 ;  /* 0x0000000da8287221 */ /* 0x004fe20000010000 */
[C---:B---3--:R-:W-:Y:S02]  /*4770*/  F2FP.BF16.F32.PACK_AB R168, R85.reuse, R168 ;  /* 0x000000a855a8723e */ /* 0x048fe400000010ff */
[----:B------:R-:W0:Y:S01]  /*4780*/  MUFU.EX2 R105, R105 ;  /* 0x0000006900697308 */ /* 0x000e220000000800 */
[----:B------:R-:W-:-:S04]  /*4790*/  FADD.FTZ R13, R85, R40 ;  /* 0x00000028550d7221 */ /* 0x000fc80000010000 */
[----:B-1----:R-:W-:Y:S01]  /*47a0*/  FADD.FTZ R40, R170, R13 ;  /* 0x0000000daa287221 */ /* 0x002fe20000010000 */
[C---:B----4-:R-:W-:Y:S02]  /*47b0*/  F2FP.BF16.F32.PACK_AB R170, R87.reuse, R170 ;  /* 0x000000aa57aa723e */ /* 0x050fe400000010ff */
[----:B------:R-:W1:Y:S01]  /*47c0*/  MUFU.EX2 R10, R10 ;  /* 0x0000000a000a7308 */ /* 0x000e620000000800 */
[----:B------:R-:W-:Y:S01]  /*47d0*/  FADD.FTZ R13, R87, R40 ;  /* 0x00000028570d7221 */ /* 0x000fe20000010000 */
[----:B-----5:R-:W-:-:S03]  /*47e0*/  FMNMX.FTZ R5, R103, R2, !PT ;  /* 0x0000000267057209 */ /* 0x020fc60007810000 */
[----:B------:R-:W-:Y:S01]  /*47f0*/  FADD.FTZ R42, R164, R13 ;  /* 0x0000000da42a7221 */ /* 0x000fe20000010000 */
[----:B------:R-:W-:Y:S01]  /*4800*/  F2FP.BF16.F32.PACK_AB R164, R117, R164 ;  /* 0x000000a475a4723e */ /* 0x000fe200000010ff */
[C---:B------:R-:W-:Y:S01]  /*4810*/  FMUL.FTZ R2, R5.reuse, R6 ;  /* 0x0000000605027220 */ /* 0x040fe20000410000 */
[----:B------:R-:W-:Y:S01]  /*4820*/  FSETP.NEU.FTZ.AND P2, PT, R5, -INF , PT ;  /* 0xff8000000500780b */ /* 0x000fe20003f5d000 */
[----:B------:R-:W2:Y:S01]  /*4830*/  MUFU.EX2 R101, R101 ;  /* 0x0000006500657308 */ /* 0x000ea20000000800 */
[----:B------:R-:W-:Y:S02]  /*4840*/  FADD.FTZ R42, R117, R42 ;  /* 0x0000002a752a7221 */ /* 0x000fe40000010000 */
[----:B------:R-:W-:Y:S02]  /*4850*/  FSEL R2, R2, RZ, P2 ;  /* 0x000000ff02027208 */ /* 0x000fe40001000000 */
[----:B0-----:R-:W-:Y:S01]  /*4860*/  FADD.FTZ R13, R105, R42 ;  /* 0x0000002a690d7221 */ /* 0x001fe20000010000 */
[----:B------:R-:W-:-:S02]  /*4870*/  PLOP3.LUT P2, PT, PT, PT, UP1, 0x40, 0x0 ;  /* 0x000000000000781c */ /* 0x000fc40003f4e818 */
        /* <DEDUP_REMOVED lines=17> */
[----:B-1----:R-:W-:Y:S01]  /*4990*/  FADD.FTZ R42, R10, R13 ;  /* 0x0000000d0a2a7221 */ /* 0x002fe20000010000 */
[-CC-:B------:R-:W-:Y:S01]  /*49a0*/  FFMA.FTZ R49, R49, R6.reuse, -R2.reuse ;  /* 0x0000000631317223 */ /* 0x180fe20000010802 */
[-CC-:B------:R-:W-:Y:S01]  /*49b0*/  FFMA.FTZ R51, R51, R6.reuse, -R2.reuse ;  /* 0x0000000633337223 */ /* 0x180fe20000010802 */
[-C--:B------:R-:W-:Y:S01]  /*49c0*/  FFMA.FTZ R53, R53, R6.reuse, -R2 ;  /* 0x0000000635357223 */ /* 0x080fe20000010802 */
[----:B--2---:R-:W-:Y:S01]  /*49d0*/  FADD.FTZ R13, R101, R42 ;  /* 0x0000002a650d7221 */ /* 0x004fe20000010000 */
        /* <DEDUP_REMOVED lines=15> */
[-C--:B------:R-:W-:Y:S01]  /*4ad0*/  FFMA.FTZ R107, R107, R6.reuse, -R2 ;  /* 0x000000066b6b7223 */ /* 0x080fe20000010802 */
[----:B------:R-:W0:Y:S01]  /*4ae0*/  MUFU.EX2 R27, R27 ;  /* 0x0000001b001b7308 */ /* 0x000e220000000800 */
[----:B-1----:R-:W-:Y:S01]  /*4af0*/  FADD.FTZ R11, R21, R36 ;  /* 0x00000024150b7221 */ /* 0x002fe20000010000 */
[----:B------:R-:W-:Y:S01]  /*4b00*/  FFMA.FTZ R115, R115, R6, -R2 ;  /* 0x0000000673737223 */ /* 0x000fe20000010802 */
[----:B------:R-:W-:-:S02]  /*4b10*/  F2FP.BF16.F32.PACK_AB R166, R10, R105 ;  /* 0x000000690aa6723e */ /* 0x000fc400000010ff */
[----:B------:R-:W-:-:S03]  /*4b20*/  F2FP.BF16.F32.PACK_AB R181, R15, R0 ;  /* 0x000000000fb5723e */ /* 0x000fc600000010ff */
        /* <DEDUP_REMOVED lines=49> */
[----:B0-----:R-:W-:-:S04]  /*4e40*/  FADD.FTZ R13, R89, R44 ;  /* 0x0000002c590d7221 */ /* 0x001fc80000010000 */
[C---:B------:R-:W-:Y:S01]  /*4e50*/  FADD.FTZ R13, R158.reuse, R13 ;  /* 0x0000000d9e0d7221 */ /* 0x040fe20000010000 */
[----:B------:R-:W-:Y:S02]  /*4e60*/  F2FP.BF16.F32.PACK_AB R158, R158, R89 ;  /* 0x000000599e9e723e */ /* 0x000fe400000010ff */
        /* <DEDUP_REMOVED lines=16> */
[----:B-1----:R-:W-:-:S04]  /*4f70*/  FADD.FTZ R13, R3, R44 ;  /* 0x0000002c030d7221 */ /* 0x002fc80000010000 */
[C---:B------:R-:W-:Y:S01]  /*4f80*/  FADD.FTZ R2, R154.reuse, R13 ;  /* 0x0000000d9a027221 */ /* 0x040fe20000010000 */
[----:B------:R-:W-:Y:S02]  /*4f90*/  F2FP.BF16.F32.PACK_AB R154, R154, R3 ;  /* 0x000000039a9a723e */ /* 0x000fe400000010ff */
        /* <DEDUP_REMOVED lines=26> */
[----:B------:R-:W-:Y:S01]  /*5140*/  VIADD R3, R88, 0xfffffffe ;  /* 0xfffffffe58037836 */ /* 0x000fe20000000000 */
        /* <DEDUP_REMOVED lines=11> */
.L_x_7810:
[----:B------:R-:W-:-:S11]  /*5200*/  UISETP.NE.AND UP2, UPT, UR7, 0x1, UPT ;  /* 0x000000010700788c */ /* 0x000fd6000bf45270 */
[----:B------:R-:W-:Y:S02]  /*5210*/  @UP2 ULDC.64 UR18, c[0x0][0x9e8] ;  /* 0x00027a0000122ab9 */ /* 0x000fe40000000a00 */
[----:B------:R-:W-:-:S04]  /*5220*/  UIMAD.WIDE.U32 UR10, UR14, UR18, URZ ;  /* 0x000000120e0a72a5 */ /* 0x000fc8000f8e003f */
[----:B------:R-:W-:-:S12]  /*5230*/  @UP2 USHF.R.U32.HI UR14, URZ, UR19, UR11 ;  /* 0x000000133f0e2299 */ /* 0x000fd8000801160b */
.L_x_7811:
[----:B------:R-:W-:-:S04]  /*5240*/  UIMAD UR7, UR14, UR7, UR7 ;  /* 0x000000070e0772a4 */ /* 0x000fc8000f8e0207 */
[----:B------:R-:W-:-:S04]  /*5250*/  UISETP.LT.AND UP2, UPT, UR6, UR7, UPT ;  /* 0x000000070600728c */ /* 0x000fc8000bf41270 */
[----:B------:R-:W-:-:S12]  /*5260*/  USEL UR6, UR6, UR7, UP2 ;  /* 0x0000000706067287 */ /* 0x000fd80009000000 */
.L_x_7809:
[----:B------:R-:W-:Y:S01]  /*5270*/  USHF.R.S32.HI UR7, URZ, 0x1f, UR6 ;  /* 0x0000001f3f077899 */ /* 0x000fe20008011406 */
[----:B------:R-:W-:Y:S02]  /*5280*/  CS2R R150, SRZ ;  /* 0x0000000000967805 */ /* 0x000fe4000001ff00 */
[----:B------:R-:W-:Y:S02]  /*5290*/  CS2R R148, SRZ ;  /* 0x0000000000947805 */ /* 0x000fe4000001ff00 */
[----:B------:R-:W-:Y:S01]  /*52a0*/  CS2R R146, SRZ ;  /* 0x0000000000927805 */ /* 0x000fe2000001ff00 */
        /* <DEDUP_REMOVED lines=35> */
[----:B------:R-:W-:Y:S01]  /*54e0*/  IMAD.MOV.U32 R151, RZ, RZ, RZ ;  /* 0x000000ffff977224 */ /* 0x000fe200078e00ff */
[----:B------:R-:W-:Y:S01]  /*54f0*/  ULDC UR52, c[0x0][0x9e4] ;  /* 0x0002790000347ab9 */ /* 0x000fe20000000800 */
[----:B------:R-:W-:Y:S01]  /*5500*/  ULDC UR54, c[0x0][0x9d8] ;  /* 0x0002760000367ab9 */ /* 0x000fe20000000800 */
[----:B------:R-:W-:-:S05]  /*5510*/  ULDC UR53, c[0x0][0x9e0] ;  /* 0x0002780000357ab9 */ /* 0x000fca0000000800 */
.L_x_7829:
[----:B------:R-:W-:Y:S01]  /*5520*/  UIADD3 UR56, UR44, 0x1, URZ ;  /* 0x000000012c387890 */ /* 0x000fe2000fffe03f */
[----:B------:R-:W-:-:S03]  /*5530*/  ISETP.NE.AND P3, PT, RZ, UR40, PT ;  /* 0x00000028ff007c0c */ /* 0x000fc6000bf65270 */
[----:B------:R-:W-:-:S04]  /*5540*/  UISETP.NE.AND UP2, UPT, UR56, 0x2, UPT ;  /* 0x000000023800788c */ /* 0x000fc8000bf45270 */
[----:B------:R-:W-:Y:S02]  /*5550*/  USEL UR55, URZ, 0x1, UP2 ;  /* 0x000000013f377887 */ /* 0x000fe40009000000 */
[----:B------:R-:W-:Y:S02]  /*5560*/  USEL UR56, UR56, URZ, UP2 ;  /* 0x0000003f38387287 */ /* 0x000fe40009000000 */
[----:B------:R-:W-:Y:S02]  /*5570*/  ULOP3.LUT UR55, UR45, UR55, URZ, 0x3c, !UPT ;  /* 0x000000372d377292 */ /* 0x000fe4000f8e3c3f */
[----:B------:R-:W-:Y:S10]  /*5580*/  @P3 BRA `(.L_x_7813) ;  /* 0x00000000002c3947 */ /* 0x000ff40003800000 */
[----:B------:R-:W-:Y:S05]  /*5590*/  @!P0 BRA `(.L_x_7814) ;  /* 0x0000000000048947 */ /* 0x000fea0003800000 */
[----:B------:R-:W-:Y:S01]  /*55a0*/  BPT.TRAP 0x1 ;  /* 0x000000040000795c */ /* 0x000fe20000300000 */
.L_x_7814:
[----:B------:R-:W-:Y:S01]  /*55b0*/  ULEA UR6, UR56, UR41, 0x3 ;  /* 0x0000002938067291 */ /* 0x000fe2000f8e183f */
[----:B------:R-:W-:-:S05]  /*55c0*/  IMAD.U32 R6, RZ, RZ, UR55 ;  /* 0x00000037ff067e24 */ /* 0x000fca000f8e00ff */
[----:B------:R-:W-:-:S04]  /*55d0*/  SHF.L.U32 R6, R6, 0x1f, RZ ;  /* 0x0000001f06067819 */ /* 0x000fc800000006ff */
[----:B------:R0:W1:Y:S01]  /*55e0*/  SYNCS.PHASECHK.TRANS64.TRYWAIT P2, [UR6+0x28830], R6 ;  /* 0x02883006ff0075a7 */ /* 0x0000620008040146 */
[----:B------:R-:W-:Y:S05]  /*55f0*/  @!P0 BRA `(.L_x_7815) ;  /* 0x0000000000048947 */ /* 0x000fea0003800000 */
[----:B------:R-:W-:Y:S01]  /*5600*/  BPT.TRAP 0x1 ;  /* 0x000000040000795c */ /* 0x000fe20000300000 */
.L_x_7815:
[----:B-1----:R-:W-:Y:S05]  /*5610*/  @P2 BRA `(.L_x_7813) ;  /* 0x0000000000082947 */ /* 0x002fea0003800000 */
[----:B------:R-:W1:Y:S02]  /*5620*/  SYNCS.PHASECHK.TRANS64.TRYWAIT P2, [UR6+0x28830], R6 ;  /* 0x02883006ff0075a7 */ /* 0x000e640008040146 */
[----:B-1----:R-:W-:Y:S05]  /*5630*/  @!P2 BRA `(.L_x_7816) ;  /* 0x0000010800dca947 */ /* 0x002fea0003800000 */
.L_x_7813:
[----:B01----:R-:W-:Y:S01]  /*5640*/  VIADD R6, R23, 0x8 ;  /* 0x0000000817067836 */ /* 0x003fe20000000000 */
[----:B------:R-:W-:Y:S01]  /*5650*/  ULEA UR34, UR56, UR48, 0xb ;  /* 0x0000003038227291 */ /* 0x000fe2000f8e583f */
[----:B------:R-:W-:Y:S01]  /*5660*/  UMOV UR35, 0x40000040 ;  /* 0x4000004000237882 */ /* 0x000fe20000000000 */
[----:B------:R-:W-:Y:S02]  /*5670*/  UMOV UR7, 0x40000040 ;  /* 0x4000004000077882 */ /* 0x000fe40000000000 */
[----:B------:R0:W-:Y:S01]  /*5680*/  BAR.SYNC.DEFER_BLOCKING R6, 0x100 ;  /* 0x000400060000751d */ /* 0x0001e20000010000 */
[----:B------:R-:W-:Y:S02]  /*5690*/  UIADD3 UR6, UR34, 0x2, URZ ;  /* 0x0000000222067890 */ /* 0x000fe4000fffe03f */
[----:B------:R-:W-:Y:S02]  /*56a0*/  UIADD3 UR10, UR34, 0x4, URZ ;  /* 0x00000004220a7890 */ /* 0x000fe4000fffe03f */
[----:B------:R-:W-:Y:S01]  /*56b0*/  UIADD3 UR14, UR34, 0x6, URZ ;  /* 0x00000006220e7890 */ /* 0x000fe2000fffe03f */
        /* <DEDUP_REMOVED lines=10> */
[----:B------:R-:W-:-:S06]  /*5760*/  WARPGROUP.ARRIVE ;  /* 0x00000000000079c5 */ /* 0x000fcc0000000000 */
[----:B------:R-:W-:Y:S03]  /*5770*/  HGMMA.64x128x16.F32.BF16 R24, gdesc[UR32], RZ, !UPT, gsb0 ;  /* 0x01e00000201879f0 */ /* 0x000fe6000c0018ff */
        /* <DEDUP_REMOVED lines=22> */
[----:B0-----:R-:W-:Y:S05]  /*58e0*/  @P3 BRA `(.L_x_7817) ;  /* 0x00000000002c3947 */ /* 0x001fea0003800000 */
[----:B------:R-:W-:Y:S05]  /*58f0*/  @!P0 BRA `(.L_x_7818) ;  /* 0x0000000000048947 */ /* 0x000fea0003800000 */
[----:B------:R-:W-:Y:S01]  /*5900*/  BPT.TRAP 0x1 ;  /* 0x000000040000795c */ /* 0x000fe20000300000 */
.L_x_7818:
[----:B------:R-:W-:Y:S01]  /*5910*/  ULEA UR6, UR44, UR41, 0x3 ;  /* 0x000000292c067291 */ /* 0x000fe2000f8e183f */
[----:B------:R-:W-:-:S05]  /*5920*/  IMAD.U32 R6, RZ, RZ, UR45 ;  /* 0x0000002dff067e24 */ /* 0x000fca000f8e00ff */
[----:B------:R-:W-:-:S04]  /*5930*/  SHF.L.U32 R6, R6, 0x1f, RZ ;  /* 0x0000001f06067819 */ /* 0x000fc800000006ff */
[----:B------:R0:W1:Y:S01]  /*5940*/  SYNCS.PHASECHK.TRANS64.TRYWAIT P2, [UR6+0x28850], R6 ;  /* 0x02885006ff0075a7 */ /* 0x0000620008040146 */
[----:B------:R-:W-:Y:S05]  /*5950*/  @!P0 BRA `(.L_x_7819) ;  /* 0x0000000000048947 */ /* 0x000fea0003800000 */
[----:B------:R-:W-:Y:S01]  /*5960*/  BPT.TRAP 0x1 ;  /* 0x000000040000795c */ /* 0x000fe20000300000 */
.L_x_7819:
[----:B-1----:R-:W-:Y:S05]  /*5970*/  @P2 BRA `(.L_x_7817) ;  /* 0x0000000000082947 */ /* 0x002fea0003800000 */
[----:B------:R-:W1:Y:S02]  /*5980*/  SYNCS.PHASECHK.TRANS64.TRYWAIT P2, [UR6+0x28850], R6 ;  /* 0x02885006ff0075a7 */ /* 0x000e640008040146 */
[----:B-1----:R-:W-:Y:S05]  /*5990*/  @!P2 BRA `(.L_x_7820) ;  /* 0x00000108001ca947 */ /* 0x002fea0003800000 */
.L_x_7817:
[----:B------:R-:W-:Y:S01]  /*59a0*/  UIADD3 UR6, UR41, 0x400, URZ ;  /* 0x0000040029067890 */ /* 0x000fe2000fffe03f */
[----:B------:R-:W-:Y:S01]  /*59b0*/  WARPGROUP.ARRIVE ;  /* 0x00000000000079c5 */ /* 0x000fe20000000000 */
[----:B------:R-:W-:Y:S01]  /*59c0*/  UMOV UR7, 0x40000040 ;  /* 0x4000004000077882 */ /* 0x000fe20000000000 */
[----:B------:R-:W-:Y:S01]  /*59d0*/  PLOP3.LUT P2, PT, PT, PT, UP0, 0x80, 0x0 ;  /* 0x000000000000781c */ /* 0x000fe20003f4f008 */
[----:B------:R-:W-:Y:S01]  /*59e0*/  USHF.R.U32.HI UR6, URZ, 0x4, UR6 ;  /* 0x000000043f067899 */ /* 0x000fe20008011606 */
[----:B------:R-:W-:Y:S01]  /*59f0*/  PLOP3.LUT P3, PT, PT, PT, UP0, 0x80, 0x0 ;  /* 0x000000000000781c */ /* 0x000fe20003f6f008 */
[----:B------:R-:W2:Y:S01]  /*5a00*/  LDC R8, c[0x0][0x288] ;  /* 0x0000a200ff087b82 */ /* 0x000ea20000000800 */
[----:B------:R-:W-:Y:S01]  /*5a10*/  FMUL.FTZ R14, R35, UR54 ;  /* 0x00000036230e7c20 */ /* 0x000fe20008410000 */
[----:B------:R-:W-:Y:S01]  /*5a20*/  ULOP3.LUT UR6, UR6, 0x3fff, URZ, 0xc0, !UPT ;  /* 0x00003fff06067892 */ /* 0x000fe2000f8ec03f */
[----:B------:R-:W-:Y:S01]  /*5a30*/  FMUL.FTZ R35, R59, UR54 ;  /* 0x000000363b237c20 */ /* 0x000fe20008410000 */
[----:B------:R-:W-:Y:S01]  /*5a40*/  FMUL.FTZ R10, R27, UR54 ;  /* 0x000000361b0a7c20 */ /* 0x000fe20008410000 */
[----:B------:R-:W-:Y:S01]  /*5a50*/  FMUL.FTZ R59, R65, UR54 ;  /* 0x00000036413b7c20 */ /* 0x000fe20008410000 */
[----:B------:R-:W-:Y:S01]  /*5a60*/  ULOP3.LUT UR6, UR6, 0x4000000, URZ, 0xfc, !UPT ;  /* 0x0400000006067892 */ /* 0x000fe2000f8efc3f */
[----:B------:R-:W-:Y:S01]  /*5a70*/  FMUL.FTZ R27, R51, UR54 ;  /* 0x00000036331b7c20 */ /* 0x000fe20008410000 */
[----:B------:R-:W-:Y:S01]  /*5a80*/  FMUL.FTZ R12, R31, UR54 ;  /* 0x000000361f0c7c20 */ /* 0x000fe20008410000 */
[----:B------:R-:W-:Y:S01]  /*5a90*/  FMUL.FTZ R51, R53, UR54 ;  /* 0x0000003635337c20 */ /* 0x000fe20008410000 */
[----:B------:R-:W-:Y:S01]  /*5aa0*/  ULEA UR10, UR44, UR6, 0xb ;  /* 0x000000062c0a7291 */ /* 0x000fe2000f8e583f */
        /* <DEDUP_REMOVED lines=8> */
[----:B------:R-:W-:Y:S01]  /*5b30*/  HGMMA.64x128x16.F32.BF16 R88, R180, gdesc[UR4].tnspB, R88, gsb0 ;  /* 0x41e00004b4587df0 */ /* 0x000fe20008001858 */
        /* <DEDUP_REMOVED lines=46> */
[----:B------:R-:W-:Y:S01]  /*5e20*/  HGMMA.64x128x16.F32.BF16 R88, R176, gdesc[UR4].tnspB, R88, gsb0 ;  /* 0x41e00004b0587df0 */ /* 0x000fe20008001858 */
        /* <DEDUP_REMOVED lines=26> */
[----:B------:R0:W0:Y:S08]  /*5fd0*/  MUFU.TANH R68, R77 ;  /* 0x0000004d00447308 */ /* 0x0000300000002400 */
[----:B------:R-:W0:Y:S08]  /*5fe0*/  MUFU.TANH R80, R80 ;  /* 0x0000005000507308 */ /* 0x000e300000002400 */
[----:B------:R-:W0:Y:S08]  /*5ff0*/  MUFU.TANH R47, R47 ;  /* 0x0000002f002f7308 */ /* 0x000e300000002400 */
[----:B------:R-:W0:Y:S08]  /*6000*/  MUFU.TANH R84, R84 ;  /* 0x0000005400547308 */ /* 0x000e300000002400 */
[----:B------:R0:W0:Y:S01]  /*6010*/  MUFU.TANH R72, R85 ;  /* 0x0000005500487308 */ /* 0x0000220000002400 */
[----:B------:R-:W-:-:S02]  /*6020*/  WARPGROUP.DEPBAR.LE gsb0, 0x0 ;  /* 0x00008000000079c5 */ /* 0x000fc40000010000 */
[----:B------:R-:W-:-:S06]  /*6030*/  WARPGROUP.ARRIVE ;  /* 0x00000000000079c5 */ /* 0x000fcc0000000000 */
[----:B------:R-:W-:Y:S01]  /*6040*/  HGMMA.64x128x16.F32.BF16 R88, R168, gdesc[UR4].tnspB, R88, gsb0 ;  /* 0x41e00004a8587df0 */ /* 0x000fe20008001858 */
[----:B------:R-:W-:Y:S01]  /*6050*/  UIADD3 UR6, UR10, 0x200, URZ ;  /* 0x000002000a067890 */ /* 0x000fe2000fffe03f */
[----:B------:R-:W-:Y:S01]  /*6060*/  UMOV UR7, 0x40000040 ;  /* 0x4000004000077882 */ /* 0x000fe20000000000 */
[----:B------:R-:W-:Y:S02]  /*6070*/  WARPGROUP.DEPBAR.LE gsb0, 0x0 ;  /* 0x00008000000079c5 */ /* 0x000fe40000010000 */
[----:B------:R-:W-:Y:S01]  /*6080*/  WARPGROUP.ARRIVE ;  /* 0x00000000000079c5 */ /* 0x000fe20000000000 */
[----:B------:R-:W-:Y:S01]  /*6090*/  FMUL.FTZ R168, R48, UR54 ;  /* 0x0000003630a87c20 */ /* 0x000fe20008410000 */
[----:B------:R-:W-:Y:S02]  /*60a0*/  IMAD.U32 R48, RZ, RZ, UR56 ;  /* 0x00000038ff307e24 */ /* 0x000fe4000f8e00ff */
[----:B------:R-:W-:-:S03]  /*60b0*/  FMUL.FTZ R169, R49, UR54 ;  /* 0x0000003631a97c20 */ /* 0x000fc60008410000 */
[----:B------:R-:W-:Y:S01]  /*60c0*/  HGMMA.64x128x16.F32.BF16 R88, R164, gdesc[UR4].tnspB, R88, gsb0 ;  /* 0x41e00004a4587df0 */ /* 0x000fe20008001858 */
[----:B------:R-:W-:Y:S01]  /*60d0*/  UIADD3 UR6, UR10, 0x280, URZ ;  /* 0x000002800a067890 */ /* 0x000fe2000fffe03f */
[----:B------:R-:W-:Y:S01]  /*60e0*/  @!P1 LEA R48, R48, UR41, 0x3 ;  /* 0x0000002930309c11 */ /* 0x000fe2000f8e18ff */
[----:B------:R-:W-:Y:S01]  /*60f0*/  UMOV UR7, 0x40000040 ;  /* 0x4000004000077882 */ /* 0x000fe20000000000 */
[----:B------:R-:W0:Y:S03]  /*6100*/  MUFU.TANH R168, R168 ;  /* 0x000000a800a87308 */ /* 0x000e260000002400 */
[----:B------:R-:W-:-:S05]  /*6110*/  @!P1 VIADD R48, R48, 0x28840 ;  /* 0x0002884030309836 */ /* 0x000fca0000000000 */
[----:B------:R-:W-:Y:S01]  /*6120*/  @!P1 PRMT R49, RZ, 0x654, R48 ;  /* 0x00000654ff319816 */ /* 0x000fe20000000030 */
[----:B------:R-:W0:Y:S08]  /*6130*/  MUFU.TANH R169, R169 ;  /* 0x000000a900a97308 */ /* 0x000e300000002400 */
[----:B------:R0:W0:Y:S01]  /*6140*/  MUFU.TANH R48, R86 ;  /* 0x0000005600307308 */ /* 0x0000220000002400 */
[----:B------:R-:W-:-:S02]  /*6150*/  WARPGROUP.DEPBAR.LE gsb0, 0x0 ;  /* 0x00008000000079c5 */ /* 0x000fc40000010000 */
[----:B------:R-:W-:Y:S01]  /*6160*/  WARPGROUP.ARRIVE ;  /* 0x00000000000079c5 */ /* 0x000fe20000000000 */
[----:B------:R-:W-:Y:S01]  /*6170*/  FMUL.FTZ R164, R25, UR54 ;  /* 0x0000003619a47c20 */ /* 0x000fe20008410000 */
[----:B------:R-:W-:Y:S01]  /*6180*/  FMUL.FTZ R165, R28, UR54 ;  /* 0x000000361ca57c20 */ /* 0x000fe20008410000 */
[----:B------:R-:W-:Y:S01]  /*6190*/  FMUL.FTZ R25, R42, UR54 ;  /* 0x000000362a197c20 */ /* 0x000fe20008410000 */
[----:B------:R-:W-:Y:S01]  /*61a0*/  FMUL.FTZ R28, R50, UR54 ;  /* 0x00000036321c7c20 */ /* 0x000fe20008410000 */
[----:B------:R-:W-:Y:S01]  /*61b0*/  FMUL.FTZ R50, R52, UR54 ;  /* 0x0000003634327c20 */ /* 0x000fe20008410000 */
[----:B------:R-:W-:Y:S01]  /*61c0*/  HGMMA.64x128x16.F32.BF16 R88, R160, gdesc[UR4].tnspB, R88, gsb0 ;  /* 0x41e00004a0587df0 */ /* 0x000fe20008001858 */
[----:B------:R-:W-:Y:S01]  /*61d0*/  UIADD3 UR6, UR10, 0x300, URZ ;  /* 0x000003000a067890 */ /* 0x000fe2000fffe03f */
[----:B------:R-:W-:Y:S01]  /*61e0*/  FMUL.FTZ R42, R74, UR54 ;  /* 0x000000364a2a7c20 */ /* 0x000fe20008410000 */
[----:B------:R-:W-:Y:S01]  /*61f0*/  UMOV UR7, 0x40000040 ;  /* 0x4000004000077882 */ /* 0x000fe20000000000 */
[----:B------:R-:W-:Y:S01]  /*6200*/  FMUL.FTZ R52, R56, UR54 ;  /* 0x0000003638347c20 */ /* 0x000fe20008410000 */
[----:B------:R-:W-:Y:S01]  /*6210*/  IMAD.SHL.U32 R74, R3, 0x80, RZ ;  /* 0x00000080034a7824 */ /* 0x000fe200078e00ff */
[----:B------:R-:W-:Y:S01]  /*6220*/  IADD3 R56, -R23, 0xb, RZ ;  /* 0x0000000b17387810 */ /* 0x000fe20007ffe1ff */
[----:B------:R-:W-:Y:S01]  /*6230*/  FMUL.FTZ R166, R29, UR54 ;  /* 0x000000361da67c20 */ /* 0x000fe20008410000 */
[----:B------:R-:W-:Y:S01]  /*6240*/  FMUL.FTZ R167, R37, UR54 ;  /* 0x0000003625a77c20 */ /* 0x000fe20008410000 */
[----:B------:R-:W-:Y:S01]  /*6250*/  FMUL.FTZ R29, R46, UR54 ;  /* 0x000000362e1d7c20 */ /* 0x000fe20008410000 */
[----:B------:R-:W-:Y:S01]  /*6260*/  IADD3 R57, -R74, 0x1, RZ ;  /* 0x000000014a397810 */ /* 0x000fe20007ffe1ff */
[----:B------:R-:W-:Y:S01]  /*6270*/  FMUL.FTZ R37, R71, UR54 ;  /* 0x0000003647257c20 */ /* 0x000fe20008410000 */
[----:B------:R-:W-:Y:S01]  /*6280*/  FMUL.FTZ R46, R82, UR54 ;  /* 0x00000036522e7c20 */ /* 0x000fe20008410000 */
[----:B------:R-:W0:Y:S02]  /*6290*/  MUFU.TANH R164, R164 ;  /* 0x000000a400a47308 */ /* 0x000e240000002400 */
[----:B------:R-:W-:-:S06]  /*62a0*/  IMAD R64, R16, -0x2, R57 ;  /* 0xfffffffe10407824 */ /* 0x000fcc00078e0239 */
        /* <DEDUP_REMOVED lines=15> */
[----:B------:R-:W-:Y:S02]  /*63a0*/  VIADD R62, R17, UR36 ;  /* 0x00000024113e7c36 */ /* 0x000fe40008000000 */
[----:B------:R-:W-:Y:S01]  /*63b0*/  FMUL.FTZ R161, R41, UR54 ;  /* 0x0000003629a17c20 */ /* 0x000fe20008410000 */
        /* <DEDUP_REMOVED lines=16> */
[----:B------:R0:W0:Y:S01]  /*64c0*/  MUFU.TANH R70, R81 ;  /* 0x0000005100467308 */ /* 0x0000220000002400 */
[----:B------:R-:W-:-:S02]  /*64d0*/  WARPGROUP.DEPBAR.LE gsb0, 0x0 ;  /* 0x00008000000079c5 */ /* 0x000fc40000010000 */
[----:B------:R-:W-:-:S06]  /*64e0*/  WARPGROUP.ARRIVE ;  /* 0x00000000000079c5 */ /* 0x000fcc0000000000 */
[----:B------:R-:W-:Y:S01]  /*64f0*/  HGMMA.64x128x16.F32.BF16 R88, R152, gdesc[UR4].tnspB, R88, gsb0 ;  /* 0x41e0000498587df0 */ /* 0x000fe20008001858 */
[----:B------:R-:W-:Y:S02]  /*6500*/  @UP0 ULDC UR6, c[0x0][0x44c] ;  /* 0x0001130000060ab9 */ /* 0x000fe40000000800 */
[----:B------:R-:W-:Y:S01]  /*6510*/  @P2 IMAD.HI.U32 R7, R62, UR6, RZ ;  /* 0x000000063e072c27 */ /* 0x000fe2000f8e00ff */
[----:B------:R-:W-:Y:S01]  /*6520*/  @UP0 ULDC UR6, c[0x0][0x450] ;  /* 0x0001140000060ab9 */ /* 0x000fe20000000800 */
[----:B------:R-:W-:-:S03]  /*6530*/  PLOP3.LUT P2, PT, PT, PT, UP1, 0x40, 0x0 ;  /* 0x000000000000781c */ /* 0x000fc60003f4e818 */
[----:B------:R-:W-:Y:S02]  /*6540*/  @P3 SHF.R.U32.HI R62, RZ, UR6, R7 ;  /* 0x00000006ff3e3c19 */ /* 0x000fe40008011607 */
[----:B------:R-:W5:Y:S03]  /*6550*/  LDC R7, c[0x0][0x2f0] ;  /* 0x0000bc00ff077b82 */ /* 0x000f660000000800 */
[----:B------:R-:W1:Y:S01]  /*6560*/  SHFL.IDX PT, R65, R62, RZ, 0x1c1f ;  /* 0x001c1fff3e417589 */ /* 0x000e6200000e0000 */
[----:B-----5:R-:W-:-:S04]  /*6570*/  IMAD R57, R7, UR42, R64 ;  /* 0x0000002a07397c24 */ /* 0x020fc8000f8e0240 */
[----:B--2---:R-:W-:-:S04]  /*6580*/  IMAD.IADD R57, R57, 0x1, -R8 ;  /* 0x0000000139397824 */ /* 0x004fc800078e0a08 */
[C---:B------:R-:W-:Y:S02]  /*6590*/  VIADD R78, R57.reuse, UR53 ;  /* 0x00000035394e7c36 */ /* 0x040fe40008000000 */
[----:B------:R-:W-:Y:S02]  /*65a0*/  VIADD R82, R57, UR49 ;  /* 0x0000003139527c36 */ /* 0x000fe40008000000 */
[--C-:B-1----:R-:W-:Y:S02]  /*65b0*/  IMAD.IADD R64, R78, 0x1, R65.reuse ;  /* 0x000000014e407824 */ /* 0x102fe400078e0241 */
[----:B------:R-:W-:Y:S01]  /*65c0*/  IMAD.IADD R66, R82, 0x1, R65 ;  /* 0x0000000152427824 */ /* 0x000fe200078e0241 */
[----:B------:R-:W-:Y:S02]  /*65d0*/  WARPGROUP.DEPBAR.LE gsb0, 0x0 ;  /* 0x00008000000079c5 */ /* 0x000fe40000010000 */
[----:B------:R1:W-:Y:S06]  /*65e0*/  BAR.ARV R56, 0x100 ;  /* 0x000400380000751d */ /* 0x0003ec0000002000 */
[----:B------:R2:W-:Y:S02]  /*65f0*/  @!P1 SYNCS.ARRIVE.TRANS64.RED.A1T0 RZ, [R49+URZ], RZ ;  /* 0x000000ff31ff99a7 */ /* 0x0005e4000810043f */
[----:B--2---:R-:W-:-:S06]  /*6600*/  FMUL.FTZ R49, R87, UR54 ;  /* 0x0000003657317c20 */ /* 0x004fcc0008410000 */
[----:B------:R-:W2:Y:S01]  /*6610*/  MUFU.TANH R49, R49 ;  /* 0x0000003100317308 */ /* 0x000ea20000002400 */
[----:B01-34-:R-:W-:Y:S05]  /*6620*/  @P2 BRA `(.L_x_7821) ;  /* 0x00000000005c2947 */ /* 0x01bfea0003800000 */
        /* <DEDUP_REMOVED lines=13> */
.L_x_7823:
[----:B------:R-:W-:-:S05]  /*6700*/  IMAD.U32 R69, RZ, RZ, UR52 ;  /* 0x00000034ff457e24 */ /* 0x000fca000f8e00ff */
[----:B------:R-:W-:-:S13]  /*6710*/  ISETP.NE.AND P2, PT, R69, 0x1, PT ;  /* 0x000000014500780c */ /* 0x000fda0003f45270 */
[----:B------:R-:W0:Y:S02]  /*6720*/  @P2 LDC.64 R56, c[0x0][0x9e8] ;  /* 0x00027a00ff382b82 */ /* 0x000e240000000a00 */
[----:B0-----:R-:W-:-:S05]  /*6730*/  @P2 IMAD.HI.U32 R56, R65, R56, RZ ;  /* 0x0000003841382227 */ /* 0x001fca00078e00ff */
[----:B------:R-:W-:-:S07]  /*6740*/  @P2 SHF.R.U32.HI R65, RZ, R57, R56 ;  /* 0x00000039ff412219 */ /* 0x000fce0000011638 */
.L_x_7824:
[----:B------:R-:W-:Y:S05]  /*6750*/  BSYNC B0 ;  /* 0x0000000000007941 */ /* 0x000fea0003800000 */
.L_x_7822:
[----:B------:R-:W-:-:S04]  /*6760*/  IMAD R65, R65, R69, -R74 ;  /* 0x0000004541417224 */ /* 0x000fc800078e0a4a */
[----:B------:R-:W-:-:S05]  /*6770*/  IMAD R65, R16, -0x2, R65 ;  /* 0xfffffffe10417824 */ /* 0x000fca00078e0241 */
[----:B------:R-:W-:Y:S02]  /*6780*/  VIADDMNMX R64, R65, R69, R64, PT ;  /* 0x0000004541407246 */ /* 0x000fe40003800140 */
[----:B------:R-:W-:-:S07]  /*6790*/  VIMNMX R66, R66, R65, !PT ;  /* 0x0000004142427248 */ /* 0x000fce0007fe0100 */
.L_x_7821:
[----:B------:R-:W-:Y:S01]  /*67a0*/  ISETP.GT.AND P2, PT, R3, -0x1, PT ;  /* 0xffffffff0300780c */ /* 0x000fe20003f44270 */
[----:B------:R-:W0:Y:S03]  /*67b0*/  SHFL.IDX PT, R155, R62, 0x1, 0x1c1f ;  /* 0x003c1f003e9b7f89 */ /* 0x000e2600000e0000 */
[C---:B------:R-:W-:Y:S02]  /*67c0*/  ISETP.GT.AND P5, PT, R66.reuse, RZ, P2 ;  /* 0x000000ff4200720c */ /* 0x040fe400017a4270 */
[----:B------:R-:W-:Y:S02]  /*67d0*/  ISETP.GT.AND P3, PT, R66, 0x9, P2 ;  /* 0x000000094200780c */ /* 0x000fe40001764270 */
[C---:B------:R-:W-:Y:S02]  /*67e0*/  ISETP.LT.OR P5, PT, R64.reuse, 0x1, P5 ;  /* 0x000000014000780c */ /* 0x040fe40002fa1670 */
[----:B------:R-:W-:-:S02]  /*67f0*/  ISETP.LT.OR P3, PT, R64, 0xa, P3 ;  /* 0x0000000a4000780c */ /* 0x000fc40001f61670 */
[----:B------:R-:W-:Y:S02]  /*6800*/  FSEL R159, R6, -INF , !P5 ;  /* 0xff800000069f7808 */ /* 0x000fe40006800000 */
[C---:B------:R-:W-:Y:S02]  /*6810*/  ISETP.GT.AND P5, PT, R66.reuse, 0x10, P2 ;  /* 0x000000104200780c */ /* 0x040fe400017a4270 */
[----:B------:R-:W-:Y:S02]  /*6820*/  ISETP.GT.AND P4, PT, R66, 0x1, P2 ;  /* 0x000000014200780c */ /* 0x000fe40001784270 */
[----:B------:R-:W-:Y:S02]  /*6830*/  ISETP.LT.OR P5, PT, R64, 0x11, P5 ;  /* 0x000000114000780c */ /* 0x000fe40002fa1670 */
[----:B------:R-:W-:Y:S02]  /*6840*/  ISETP.GT.AND P6, PT, R66, 0x8, P2 ;  /* 0x000000084200780c */ /* 0x000fe400017c4270 */
[----:B------:R-:W-:-:S02]  /*6850*/  FSEL R183, R166, -INF , !P3 ;  /* 0xff800000a6b77808 */ /* 0x000fc40005800000 */
[C---:B------:R-:W-:Y:S02]  /*6860*/  ISETP.GT.AND P3, PT, R66.reuse, 0x19, P2 ;  /* 0x000000194200780c */ /* 0x040fe40001764270 */
[----:B------:R-:W-:Y:S02]  /*6870*/  FSEL R177, R31, -INF , !P5 ;  /* 0xff8000001fb17808 */ /* 0x000fe40006800000 */
[----:B------:R-:W-:Y:S02]  /*6880*/  ISETP.GT.AND P5, PT, R66, 0x20, P2 ;  /* 0x000000204200780c */ /* 0x000fe400017a4270 */
[C---:B------:R-:W-:Y:S02]  /*6890*/  ISETP.LT.OR P4, PT, R64.reuse, 0x2, P4 ;  /* 0x000000024000780c */ /* 0x040fe40002781670 */
[C---:B------:R-:W-:Y:S02]  /*68a0*/  ISETP.LT.OR P6, PT, R64.reuse, 0x9, P6 ;  /* 0x000000094000780c */ /* 0x040fe400037c1670 */
[----:B------:R-:W-:-:S02]  /*68b0*/  ISETP.LT.OR P3, PT, R64, 0x1a, P3 ;  /* 0x0000001a4000780c */ /* 0x000fc40001f61670 */
[----:B------:R-:W-:Y:S02]  /*68c0*/  ISETP.LT.OR P5, PT, R64, 0x21, P5 ;  /* 0x000000214000780c */ /* 0x000fe40002fa1670 */
[----:B------:R-:W-:Y:S02]  /*68d0*/  FSEL R171, R164, -INF , !P4 ;  /* 0xff800000a4ab7808 */ /* 0x000fe40006000000 */
[----:B------:R-:W-:Y:S02]  /*68e0*/  FSEL R173, R165, -INF , !P6 ;  /* 0xff800000a5ad7808 */ /* 0x000fe40007000000 */
[C---:B------:R-:W-:Y:S02]  /*68f0*/  ISETP.GT.AND P4, PT, R66.reuse, 0x11, P2 ;  /* 0x000000114200780c */ /* 0x040fe40001784270 */
[----:B------:R-:W-:Y:S02]  /*6900*/  ISETP.GT.AND P6, PT, R66, 0x18, P2 ;  /* 0x000000184200780c */ /* 0x000fe400017c4270 */
[----:B------:R-:W-:-:S02]  /*6910*/  FSEL R175, R167, -INF , !P3 ;  /* 0xff800000a7af7808 */ /* 0x000fc40005800000 */
[----:B------:R-:W-:Y:S02]  /*6920*/  FSEL R167, R160, -INF , !P5 ;  /* 0xff800000a0a77808 */ /* 0x000fe40006800000 */
[----:B------:R-:W-:Y:S02]  /*6930*/  ISETP.GT.AND P5, PT, R66, 0x30, P2 ;  /* 0x000000304200780c */ /* 0x000fe400017a4270 */
[C---:B------:R-:W-:Y:S02]  /*6940*/  ISETP.LT.OR P4, PT, R64.reuse, 0x12, P4 ;  /* 0x000000124000780c */ /* 0x040fe40002781670 */
[C---:B------:R-:W-:Y:S02]  /*6950*/  ISETP.LT.OR P6, PT, R64.reuse, 0x19, P6 ;  /* 0x000000194000780c */ /* 0x040fe400037c1670 */
[----:B------:R-:W-:Y:S02]  /*6960*/  ISETP.LT.OR P5, PT, R64, 0x31, P5 ;  /* 0x000000314000780c */ /* 0x000fe40002fa1670 */
        /* <DEDUP_REMOVED lines=17> */
[----:B------:R-:W-:Y:S01]  /*6a80*/  FSEL R81, R52, -INF , !P5 ;  /* 0xff80000034517808 */ /* 0x000fe20006800000 */
[----:B0-----:R-:W-:Y:S01]  /*6a90*/  IMAD.IADD R52, R82, 0x1, R155 ;  /* 0x0000000152347824 */ /* 0x001fe200078e029b */
[----:B------:R-:W-:-:S02]  /*6aa0*/  ISETP.GT.AND P5, PT, R66, 0x50, P2 ;  /* 0x000000504200780c */ /* 0x000fc400017a4270 */
[C---:B------:R-:W-:Y:S02]  /*6ab0*/  ISETP.LT.OR P4, PT, R64.reuse, 0x32, P4 ;  /* 0x000000324000780c */ /* 0x040fe40002781670 */
[C---:B------:R-:W-:Y:S02]  /*6ac0*/  ISETP.LT.OR P6, PT, R64.reuse, 0x39, P6 ;  /* 0x000000394000780c */ /* 0x040fe400037c1670 */
[C---:B------:R-:W-:Y:S02]  /*6ad0*/  ISETP.LT.OR P3, PT, R64.reuse, 0x3a, P3 ;  /* 0x0000003a4000780c */ /* 0x040fe40001f61670 */
[----:B------:R-:W-:Y:S02]  /*6ae0*/  ISETP.LT.OR P5, PT, R64, 0x51, P5 ;  /* 0x000000514000780c */ /* 0x000fe40002fa1670 */
[----:B------:R-:W-:Y:S02]  /*6af0*/  FSEL R169, R169, -INF , !P4 ;  /* 0xff800000a9a97808 */ /* 0x000fe40006000000 */
[----:B------:R-:W-:Y:S01]  /*6b00*/  FSEL R85, R50, -INF , !P6 ;  /* 0xff80000032557808 */ /* 0x000fe20007000000 */
[----:B------:R-:W-:Y:S01]  /*6b10*/  IMAD.IADD R50, R78, 0x1, R155 ;  /* 0x000000014e327824 */ /* 0x000fe200078e029b */
[----:B------:R-:W-:-:S02]  /*6b20*/  FSEL R83, R51, -INF , !P3 ;  /* 0xff80000033537808 */ /* 0x000fc40005800000 */
[C---:B------:R-:W-:Y:S02]  /*6b30*/  ISETP.GT.AND P4, PT, R66.reuse, 0x41, P2 ;  /* 0x000000414200780c */ /* 0x040fe40001784270 */
[C---:B------:R-:W-:Y:S02]  /*6b40*/  ISETP.GT.AND P6, PT, R66.reuse, 0x48, P2 ;  /* 0x000000484200780c */ /* 0x040fe400017c4270 */
[----:B------:R-:W-:Y:S02]  /*6b50*/  ISETP.GT.AND P3, PT, R66, 0x49, P2 ;  /* 0x000000494200780c */ /* 0x000fe40001764270 */
[----:B------:R-:W-:Y:S02]  /*6b60*/  FSEL R65, R58, -INF , !P5 ;  /* 0xff8000003a417808 */ /* 0x000fe40006800000 */
[----:B------:R-:W-:Y:S02]  /*6b70*/  ISETP.GT.AND P5, PT, R66, 0x60, P2 ;  /* 0x000000604200780c */ /* 0x000fe400017a4270 */
[----:B------:R-:W-:-:S02]  /*6b80*/  ISETP.LT.OR P4, PT, R64, 0x42, P4 ;  /* 0x000000424000780c */ /* 0x000fc40002781670 */
        /* <DEDUP_REMOVED lines=8> */
[C---:B------:R-:W-:Y:S02]  /*6c10*/  ISETP.GT.AND P3, PT, R66.reuse, 0x59, P2 ;  /* 0x000000594200780c */ /* 0x040fe40001764270 */
        /* <DEDUP_REMOVED lines=12> */
[----:B------:R-:W-:Y:S02]  /*6ce0*/  FSEL R61, R80, -INF , !P5 ;  /* 0xff800000503d7808 */ /* 0x000fe40006800000 */
[----:B------:R-:W-:Y:S02]  /*6cf0*/  PLOP3.LUT P5, PT, PT, PT, UP1, 0x40, 0x0 ;  /* 0x000000000000781c */ /* 0x000fe40003fae818 */
        /* <DEDUP_REMOVED lines=14> */
[----:B------:R-:W-:Y:S01]  /*6de0*/  FSEL R51, R72, -INF , !P3 ;  /* 0xff80000048337808 */ /* 0x000fe20005800000 */
[----:B------:R-:W-:Y:S06]  /*6df0*/  @P5 BRA `(.L_x_7825) ;  /* 0x00000000005c5947 */ /* 0x000fec0003800000 */
        /* <DEDUP_REMOVED lines=13> */
.L_x_7827:
[----:B------:R-:W-:-:S05]  /*6ed0*/  IMAD.U32 R6, RZ, RZ, UR52 ;  /* 0x00000034ff067e24 */ /* 0x000fca000f8e00ff */
[----:B------:R-:W-:-:S13]  /*6ee0*/  ISETP.NE.AND P3, PT, R6, 0x1, PT ;  /* 0x000000010600780c */ /* 0x000fda0003f65270 */
[----:B------:R-:W0:Y:S02]  /*6ef0*/  @P3 LDC.64 R32, c[0x0][0x9e8] ;  /* 0x00027a00ff203b82 */ /* 0x000e240000000a00 */
[----:B0-----:R-:W-:-:S05]  /*6f00*/  @P3 IMAD.HI.U32 R32, R31, R32, RZ ;  /* 0x000000201f203227 */ /* 0x001fca00078e00ff */
[----:B------:R-:W-:-:S07]  /*6f10*/  @P3 SHF.R.U32.HI R31, RZ, R33, R32 ;  /* 0x00000021ff1f3219 */ /* 0x000fce0000011620 */
.L_x_7828:
[----:B------:R-:W-:Y:S05]  /*6f20*/  BSYNC B0 ;  /* 0x0000000000007941 */ /* 0x000fea0003800000 */
.L_x_7826:
[----:B------:R-:W-:-:S04]  /*6f30*/  IMAD R31, R31, R6, -R74 ;  /* 0x000000061f1f7224 */ /* 0x000fc800078e0a4a */
[----:B------:R-:W-:-:S05]  /*6f40*/  IMAD R31, R16, -0x2, R31 ;  /* 0xfffffffe101f7824 */ /* 0x000fca00078e021f */
[----:B------:R-:W-:Y:S02]  /*6f50*/  VIADDMNMX R50, R31, R6, R50, PT ;  /* 0x000000061f327246 */ /* 0x000fe40003800132 */
[----:B------:R-:W-:-:S07]  /*6f60*/  VIMNMX R52, R52, R31, !PT ;  /* 0x0000001f34347248 */ /* 0x000fce0007fe0100 */
.L_x_7825:
[----:B------:R-:W-:Y:S01]  /*6f70*/  FMNMX.FTZ R6, R159, R4, !PT ;  /* 0x000000049f067209 */ /* 0x000fe20007810000 */
[----:B------:R-:W-:Y:S01]  /*6f80*/  UMOV UR45, UR55 ;  /* 0x00000037002d7c82 */ /* 0x000fe20008000000 */
        /* <DEDUP_REMOVED lines=16> */
[----:B------:R-:W-:-:S02]  /*7090*/  ISETP.GT.AND P3, PT, R52, 0x9, P2 ;  /* 0x000000093400780c */ /* 0x000fc40001764270 */
[----:B------:R-:W-:Y:S02]  /*70a0*/  FMNMX.FTZ R6, R161, R6, !PT ;  /* 0x00000006a1067209 */ /* 0x000fe40007810000 */
[----:B------:R-:W-:Y:S02]  /*70b0*/  FSEL R25, R25, -INF , !P4 ;  /* 0xff80000019197808 */ /* 0x000fe40006000000 */
[----:B------:R-:W-:Y:S02]  /*70c0*/  FMNMX.FTZ R6, R153, R6, !PT ;  /* 0x0000000699067209 */ /* 0x000fe40007810000 */
[----:B------:R-:W-:Y:S02]  /*70d0*/  ISETP.GT.AND P4, PT, R52, RZ, P2 ;  /* 0x000000ff3400720c */ /* 0x000fe40001784270 */
[----:B------:R-:W-:Y:S02]  /*70e0*/  FMNMX.FTZ R6, R163, R6, !PT ;  /* 0x00000006a3067209 */ /* 0x000fe40007810000 */
[----:B------:R-:W-:-:S02]  /*70f0*/  ISETP.LT.OR P3, PT, R50, 0xa, P3 ;  /* 0x0000000a3200780c */ /* 0x000fc40001f61670 */
[----:B------:R-:W-:Y:S02]  /*7100*/  FMNMX.FTZ R6, R87, R6, !PT ;  /* 0x0000000657067209 */ /* 0x000fe40007810000 */
[----:B------:R-:W-:Y:S02]  /*7110*/  ISETP.LT.OR P4, PT, R50, 0x1, P4 ;  /* 0x000000013200780c */ /* 0x000fe40002781670 */
[----:B------:R-:W-:Y:S02]  /*7120*/  FMNMX.FTZ R6, R169, R6, !PT ;  /* 0x00000006a9067209 */ /* 0x000fe40007810000 */
[----:B------:R-:W-:Y:S02]  /*7130*/  FSEL R155, R12, -INF , !P3 ;  /* 0xff8000000c9b7808 */ /* 0x000fe40005800000 */
[----:B------:R-:W-:Y:S02]  /*7140*/  FMNMX.FTZ R6, R85, R6, !PT ;  /* 0x0000000655067209 */ /* 0x000fe40007810000 */
[----:B------:R-:W-:-:S02]  /*7150*/  ISETP.GT.AND P6, PT, R52, 0x8, P2 ;  /* 0x000000083400780c */ /* 0x000fc400017c4270 */
[----:B------:R-:W-:Y:S02]  /*7160*/  FMNMX.FTZ R6, R83, R6, !PT ;  /* 0x0000000653067209 */ /* 0x000fe40007810000 */
[----:B------:R-:W-:Y:S02]  /*7170*/  FSEL R12, R9, -INF , !P4 ;  /* 0xff800000090c7808 */ /* 0x000fe40006000000 */
[----:B------:R-:W-:Y:S02]  /*7180*/  FMNMX.FTZ R6, R81, R6, !PT ;  /* 0x0000000651067209 */ /* 0x000fe40007810000 */
[----:B------:R-:W-:Y:S02]  /*7190*/  ISETP.LT.OR P6, PT, R50, 0x9, P6 ;  /* 0x000000093200780c */ /* 0x000fe400037c1670 */
[----:B------:R-:W-:Y:S02]  /*71a0*/  FMNMX.FTZ R6, R79, R6, !PT ;  /* 0x000000064f067209 */ /* 0x000fe40007810000 */
[----:B------:R-:W-:-:S02]  /*71b0*/  FMNMX.FTZ R14, R12, R5, !PT ;  /* 0x000000050c0e7209 */ /* 0x000fc40007810000 */
[----:B------:R-:W-:Y:S02]  /*71c0*/  FMNMX.FTZ R6, R77, R6, !PT ;  /* 0x000000064d067209 */ /* 0x000fe40007810000 */
[----:B------:R-:W-:Y:S02]  /*71d0*/  ISETP.GT.AND P5, PT, R52, 0x10, P2 ;  /* 0x000000103400780c */ /* 0x000fe400017a4270 */
[----:B------:R-:W-:Y:S02]  /*71e0*/  FMNMX.FTZ R6, R71, R6, !PT ;  /* 0x0000000647067209 */ /* 0x000fe40007810000 */
[----:B------:R-:W-:Y:S02]  /*71f0*/  FMNMX.FTZ R14, R157, R14, !PT ;  /* 0x0000000e9d0e7209 */ /* 0x000fe40007810000 */
[----:B------:R-:W-:Y:S02]  /*7200*/  FMNMX.FTZ R6, R65, R6, !PT ;  /* 0x0000000641067209 */ /* 0x000fe40007810000 */
[----:B------:R-:W-:-:S02]  /*7210*/  ISETP.LT.OR P5, PT, R50, 0x11, P5 ;  /* 0x000000113200780c */ /* 0x000fc40002fa1670 */
[----:B------:R-:W-:Y:S02]  /*7220*/  FMNMX.FTZ R6, R75, R6, !PT ;  /* 0x000000064b067209 */ /* 0x000fe40007810000 */
[C---:B------:R-:W-:Y:S02]  /*7230*/  ISETP.GT.AND P3, PT, R52.reuse, 0x18, P2 ;  /* 0x000000183400780c */ /* 0x040fe40001764270 */
[----:B------:R-:W-:Y:S02]  /*7240*/  FMNMX.FTZ R6, R69, R6, !PT ;  /* 0x0000000645067209 */ /* 0x000fe40007810000 */
[----:B------:R-:W-:Y:S02]  /*7250*/  FSEL R13, R13, -INF , !P5 ;  /* 0xff8000000d0d7808 */ /* 0x000fe40006800000 */
[----:B------:R-:W-:Y:S02]  /*7260*/  FMNMX.FTZ R6, R73, R6, !PT ;  /* 0x0000000649067209 */ /* 0x000fe40007810000 */
[----:B------:R-:W-:-:S02]  /*7270*/  ISETP.GT.AND P5, PT, R52, 0x19, P2 ;  /* 0x000000193400780c */ /* 0x000fc400017a4270 */
[----:B------:R-:W-:Y:S02]  /*7280*/  FMNMX.FTZ R6, R63, R6, !PT ;  /* 0x000000063f067209 */ /* 0x000fe40007810000 */
[C---:B------:R-:W-:Y:S02]  /*7290*/  ISETP.LT.OR P3, PT, R50.reuse, 0x19, P3 ;  /* 0x000000193200780c */ /* 0x040fe40001f61670 */
[----:B------:R-:W-:Y:S02]  /*72a0*/  FMNMX.FTZ R6, R67, R6, !PT ;  /* 0x0000000643067209 */ /* 0x000fe40007810000 */
[----:B------:R-:W-:Y:S02]  /*72b0*/  ISETP.LT.OR P5, PT, R50, 0x1a, P5 ;  /* 0x0000001a3200780c */ /* 0x000fe40002fa1670 */
[----:B------:R-:W-:-:S04]  /*72c0*/  FMNMX.FTZ R6, R59, R6, !PT ;  /* 0x000000063b067209 */ /* 0x000fc80007810000 */
[----:B------:R-:W-:-:S04]  /*72d0*/  FMNMX.FTZ R6, R57, R6, !PT ;  /* 0x0000000639067209 */ /* 0x000fc80007810000 */
[----:B------:R-:W-:-:S04]  /*72e0*/  FMNMX.FTZ R6, R61, R6, !PT ;  /* 0x000000063d067209 */ /* 0x000fc80007810000 */
[----:B------:R-:W-:-:S04]  /*72f0*/  FMNMX.FTZ R6, R55, R6, !PT ;  /* 0x0000000637067209 */ /* 0x000fc80007810000 */
[----:B------:R-:W-:-:S04]  /*7300*/  FMNMX.FTZ R6, R53, R6, !PT ;  /* 0x0000000635067209 */ /* 0x000fc80007810000 */
[----:B------:R-:W-:Y:S02]  /*7310*/  FMNMX.FTZ R32, R51, R6, !PT ;  /* 0x0000000633207209 */ /* 0x000fe40007810000 */
[----:B------:R-:W0:Y:S03]  /*7320*/  LDC R6, c[0x0][0x988] ;  /* 0x00026200ff067b82 */ /* 0x000e260000000800 */
[----:B------:R-:W1:Y:S02]  /*7330*/  SHFL.BFLY PT, R31, R32, 0x2, 0x1f ;  /* 0x0c401f00201f7f89 */ /* 0x000e6400000e0000 */
[----:B-1----:R-:W-:-:S05]  /*7340*/  FMNMX.FTZ R33, R32, R31, !PT ;  /* 0x0000001f20217209 */ /* 0x002fca0007810000 */
[----:B------:R-:W1:Y:S02]  /*7350*/  SHFL.BFLY PT, R54, R33, 0x1, 0x1f ;  /* 0x0c201f0021367f89 */ /* 0x000e6400000e0000 */
[----:B-1----:R-:W-:Y:S02]  /*7360*/  FMNMX.FTZ R31, R33, R54, !PT ;  /* 0x00000036211f7209 */ /* 0x002fe40007810000 */
[----:B------:R-:W-:Y:S02]  /*7370*/  FSEL R33, R11, -INF , !P6 ;  /* 0xff8000000b217808 */ /* 0x000fe40007000000 */
[C---:B------:R-:W-:Y:S01]  /*7380*/  FSETP.NEU.FTZ.AND P6, PT, R31.reuse, -INF , PT ;  /* 0xff8000001f00780b */ /* 0x040fe20003fdd000 */
[----:B0-----:R-:W-:Y:S01]  /*7390*/  FMUL.FTZ R10, R31, R6 ;  /* 0x000000061f0a7220 */ /* 0x001fe20000410000 */
[----:B------:R-:W-:-:S04]  /*73a0*/  FMNMX.FTZ R14, R33, R14, !PT ;  /* 0x0000000e210e7209 */ /* 0x000fc80007810000 */
[----:B------:R-:W-:Y:S02]  /*73b0*/  FMNMX.FTZ R14, R155, R14, !PT ;  /* 0x0000000e9b0e7209 */ /* 0x000fe40007810000 */
[----:B------:R-:W-:Y:S02]  /*73c0*/  FSEL R10, R10, RZ, P6 ;  /* 0x000000ff0a0a7208 */ /* 0x000fe40003000000 */
[----:B------:R-:W-:-:S03]  /*73d0*/  FMNMX.FTZ R14, R13, R14, !PT ;  /* 0x0000000e0d0e7209 */ /* 0x000fc60007810000 */
[-CC-:B------:R-:W-:Y:S01]  /*73e0*/  FFMA.FTZ R11, R159, R6.reuse, -R10.reuse ;  /* 0x000000069f0b7223 */ /* 0x180fe2000001080a */
[----:B------:R-:W-:Y:S01]  /*73f0*/  FSEL R159, R20, -INF , !P3 ;  /* 0xff800000149f7808 */ /* 0x000fe20005800000 */
[--C-:B------:R-:W-:Y:S01]  /*7400*/  FFMA.FTZ R180, R171, R6, -R10.reuse ;  /* 0x00000006abb47223 */ /* 0x100fe2000001080a */
[----:B------:R-:W-:Y:S01]  /*7410*/  FMNMX.FTZ R14, R165, R14, !PT ;  /* 0x0000000ea50e7209 */ /* 0x000fe20007810000 */
[-CC-:B------:R-:W-:Y:S01]  /*7420*/  FFMA.FTZ R182, R173, R6.reuse, -R10.reuse ;  /* 0x00000006adb67223 */ /* 0x180fe2000001080a */
[C---:B------:R-:W-:Y:S01]  /*7430*/  ISETP.GT.AND P3, PT, R52.reuse, 0x21, P2 ;  /* 0x000000213400780c */ /* 0x040fe20001764270 */
[-CC-:B------:R-:W-:Y:S01]  /*7440*/  FFMA.FTZ R176, R177, R6.reuse, -R10.reuse ;  /* 0x00000006b1b07223 */ /* 0x180fe2000001080a */
[----:B------:R-:W-:Y:S01]  /*7450*/  FSEL R171, R15, -INF , !P5 ;  /* 0xff8000000fab7808 */ /* 0x000fe20006800000 */
[--C-:B------:R-:W-:Y:S01]  /*7460*/  FFMA.FTZ R15, R181, R6, -R10.reuse ;  /* 0x00000006b50f7223 */ /* 0x100fe2000001080a */
[----:B------:R-:W-:Y:S01]  /*7470*/  FMNMX.FTZ R14, R159, R14, !PT ;  /* 0x0000000e9f0e7209 */ /* 0x000fe20007810000 */
[-CC-:B------:R-:W-:Y:S01]  /*7480*/  FFMA.FTZ R183, R183, R6.reuse, -R10.reuse ;  /* 0x00000006b7b77223 */ /* 0x180fe2000001080a */
[----:B------:R-:W-:Y:S01]  /*7490*/  ISETP.GT.AND P5, PT, R52, 0x28, P2 ;  /* 0x000000283400780c */ /* 0x000fe200017a4270 */
[--C-:B------:R-:W-:Y:S01]  /*74a0*/  FFMA.FTZ R178, R179, R6, -R10.reuse ;  /* 0x00000006b3b27223 */ /* 0x100fe2000001080a */
[C---:B------:R-:W-:Y:S01]  /*74b0*/  ISETP.LT.OR P3, PT, R50.reuse, 0x22, P3 ;  /* 0x000000223200780c */ /* 0x040fe20001f61670 */
[----:B------:R0:W-:Y:S01]  /*74c0*/  MUFU.EX2 R9, R183 ;  /* 0x000000b700097308 */ /* 0x0001e20000000800 */
[----:B------:R-:W-:Y:S01]  /*74d0*/  FMNMX.FTZ R14, R171, R14, !PT ;  /* 0x0000000eab0e7209 */ /* 0x000fe20007810000 */
[-CC-:B------:R-:W-:Y:S01]  /*74e0*/  FFMA.FTZ R172, R167, R6.reuse, -R10.reuse ;  /* 0x00000006a7ac7223 */ /* 0x180fe2000001080a */
[----:B------:R-:W-:Y:S01]  /*74f0*/  ISETP.LT.OR P5, PT, R50, 0x29, P5 ;  /* 0x000000293200780c */ /* 0x000fe20002fa1670 */
[-CC-:B------:R-:W-:Y:S01]  /*7500*/  FFMA.FTZ R174, R153, R6.reuse, -R10.reuse ;  /* 0x0000000699ae7223 */ /* 0x180fe2000001080a */
[----:B------:R-:W-:Y:S01]  /*7510*/  FSEL R173, R24, -INF , !P3 ;  /* 0xff80000018ad7808 */ /* 0x000fe20005800000 */
[-CC-:B------:R-:W-:Y:S01]  /*7520*/  FFMA.FTZ R168, R87, R6.reuse, -R10.reuse ;  /* 0x0000000657a87223 */ /* 0x180fe2000001080a */
[C---:B------:R-:W-:Y:S01]  /*7530*/  ISETP.GT.AND P3, PT, R52.reuse, 0x29, P2 ;  /* 0x000000293400780c */ /* 0x040fe20001764270 */
[--C-:B------:R-:W-:Y:S01]  /*7540*/  FFMA.FTZ R170, R85, R6, -R10.reuse ;  /* 0x0000000655aa7223 */ /* 0x100fe2000001080a */
[----:B------:R-:W-:Y:S01]  /*7550*/  FMNMX.FTZ R14, R25, R14, !PT ;  /* 0x0000000e190e7209 */ /* 0x000fe20007810000 */
[-CC-:B------:R-:W-:Y:S01]  /*7560*/  FFMA.FTZ R164, R81, R6.reuse, -R10.reuse ;  /* 0x0000000651a47223 */ /* 0x180fe2000001080a */
[----:B------:R-:W-:Y:S01]  /*7570*/  FSEL R29, R29, -INF , !P5 ;  /* 0xff8000001d1d7808 */ /* 0x000fe20006800000 */
[-CC-:B------:R-:W-:Y:S01]  /*7580*/  FFMA.FTZ R20, R79, R6.reuse, -R10.reuse ;  /* 0x000000064f147223 */ /* 0x180fe2000001080a */
[----:B------:R-:W-:Y:S01]  /*7590*/  ISETP.GT.AND P5, PT, R52, 0x30, P2 ;  /* 0x000000303400780c */ /* 0x000fe200017a4270 */
[-CC-:B------:R-:W-:Y:S01]  /*75a0*/  FFMA.FTZ R166, R77, R6.reuse, -R10.reuse ;  /* 0x000000064da67223 */ /* 0x180fe2000001080a */
[----:B------:R-:W-:Y:S01]  /*75b0*/  ISETP.LT.OR P4, PT, R50, 0x2a, P3 ;  /* 0x0000002a3200780c */ /* 0x000fe20001f81670 */
[--C-:B------:R-:W-:Y:S01]  /*75c0*/  FFMA.FTZ R158, R59, R6, -R10.reuse ;  /* 0x000000063b9e7223 */ /* 0x100fe2000001080a */
[----:B------:R-:W-:Y:S01]  /*75d0*/  FMNMX.FTZ R14, R173, R14, !PT ;  /* 0x0000000ead0e7209 */ /* 0x000fe20007810000 */
[----:B------:R-:W-:Y:S01]  /*75e0*/  MUFU.EX2 R11, R11 ;  /* 0x0000000b000b7308 */ /* 0x000fe20000000800 */
[----:B------:R-:W-:Y:S01]  /*75f0*/  ISETP.GT.AND P3, PT, R52, 0x31, P2 ;  /* 0x000000313400780c */ /* 0x000fe20001764270 */
[-CC-:B------:R-:W-:Y:S01]  /*7600*/  FFMA.FTZ R154, R53, R6.reuse, -R10.reuse ;  /* 0x00000006359a7223 */ /* 0x180fe2000001080a */
[----:B------:R-:W-:Y:S01]  /*7610*/  FSEL R21, R21, -INF , !P4 ;  /* 0xff80000015157808 */ /* 0x000fe20006000000 */
[-CC-:B------:R-:W-:Y:S01]  /*7620*/  FFMA.FTZ R156, R63, R6.reuse, -R10.reuse ;  /* 0x000000063f9c7223 */ /* 0x180fe2000001080a */
[----:B------:R-:W-:Y:S01]  /*7630*/  ISETP.LT.OR P5, PT, R50, 0x31, P5 ;  /* 0x000000313200780c */ /* 0x000fe20002fa1670 */
[--C-:B------:R-:W-:Y:S01]  /*7640*/  FFMA.FTZ R160, R65, R6, -R10.reuse ;  /* 0x0000000641a07223 */ /* 0x100fe2000001080a */
[----:B------:R-:W-:Y:S01]  /*7650*/  FMNMX.FTZ R14, R29, R14, !PT ;  /* 0x0000000e1d0e7209 */ /* 0x000fe20007810000 */
[----:B------:R-:W-:Y:S01]  /*7660*/  MUFU.EX2 R180, R180 ;  /* 0x000000b400b47308 */ /* 0x000fe20000000800 */
[----:B------:R-:W-:Y:S01]  /*7670*/  ISETP.GT.AND P4, PT, R52, 0x38, P2 ;  /* 0x000000383400780c */ /* 0x000fe20001784270 */
[-CC-:B------:R-:W-:Y:S01]  /*7680*/  FFMA.FTZ R162, R69, R6.reuse, -R10.reuse ;  /* 0x0000000645a27223 */ /* 0x180fe2000001080a */
[----:B------:R-:W-:Y:S01]  /*7690*/  ISETP.LT.OR P3, PT, R50, 0x32, P3 ;  /* 0x000000323200780c */ /* 0x000fe20001f61670 */
[-CC-:B------:R-:W-:Y:S01]  /*76a0*/  FFMA.FTZ R63, R67, R6.reuse, -R10.reuse ;  /* 0x00000006433f7223 */ /* 0x180fe2000001080a */
[----:B------:R-:W-:Y:S01]  /*76b0*/  FSEL R177, R28, -INF , !P5 ;  /* 0xff8000001cb17808 */ /* 0x000fe20006800000 */
        /* <DEDUP_REMOVED lines=16> */
[----:B------:R-:W-:Y:S01]  /*77c0*/  FFMA.FTZ R51, R51, R6, -R10 ;  /* 0x0000000633337223 */ /* 0x000fe2000001080a */
[----:B------:R-:W-:Y:S01]  /*77d0*/  FMNMX.FTZ R14, R181, R14, !PT ;  /* 0x0000000eb50e7209 */ /* 0x000fe20007810000 */
[----:B------:R-:W-:Y:S01]  /*77e0*/  MUFU.EX2 R15, R15 ;  /* 0x0000000f000f7308 */ /* 0x000fe20000000800 */
[----:B------:R-:W-:-:S02]  /*77f0*/  ISETP.GT.AND P4, PT, R52, 0x41, P2 ;  /* 0x000000413400780c */ /* 0x000fc40001784270 */
[----:B0-----:R-:W-:Y:S02]  /*7800*/  FSEL R183, R26, -INF , !P5 ;  /* 0xff8000001ab77808 */ /* 0x001fe40006800000 */
[----:B------:R-:W-:Y:S02]  /*7810*/  ISETP.LT.OR P3, PT, R50, 0x41, P3 ;  /* 0x000000413200780c */ /* 0x000fe40001f61670 */
[----:B------:R-:W-:Y:S01]  /*7820*/  FMNMX.FTZ R14, R179, R14, !PT ;  /* 0x0000000eb30e7209 */ /* 0x000fe20007810000 */
[----:B------:R-:W-:Y:S01]  /*7830*/  MUFU.EX2 R178, R178 ;  /* 0x000000b200b27308 */ /* 0x000fe20000000800 */
[----:B------:R-:W-:Y:S02]  /*7840*/  ISETP.GT.AND P5, PT, R52, 0x48, P2 ;  /* 0x000000483400780c */ /* 0x000fe400017a4270 */
[----:B------:R-:W-:Y:S02]  /*7850*/  ISETP.LT.OR P4, PT, R50, 0x42, P4 ;  /* 0x000000423200780c */ /* 0x000fe40002781670 */
[----:B------:R-:W-:Y:S01]  /*7860*/  FSEL R175, R34, -INF , !P3 ;  /* 0xff80000022af7808 */ /* 0x000fe20005800000 */
[----:B------:R-:W-:Y:S01]  /*7870*/  IMAD.U32 R34, RZ, RZ, UR44 ;  /* 0x0000002cff227e24 */ /* 0x000fe2000f8e00ff */
[----:B------:R-:W-:Y:S01]  /*7880*/  FMNMX.FTZ R14, R183, R14, !PT ;  /* 0x0000000eb70e7209 */ /* 0x000fe20007810000 */
[----:B------:R-:W-:Y:S01]  /*7890*/  MUFU.EX2 R27, R27 ;  /* 0x0000001b001b7308 */ /* 0x000fe20000000800 */
[----:B------:R-:W-:Y:S01]  /*78a0*/  ISETP.GT.AND P3, PT, R52, 0x49, P2 ;  /* 0x000000493400780c */ /* 0x000fe20001764270 */
[----:B------:R-:W-:Y:S01]  /*78b0*/  UMOV UR44, UR56 ;  /* 0x00000038002c7c82 */ /* 0x000fe20008000000 */
[----:B------:R-:W-:Y:S01]  /*78c0*/  FSEL R167, R35, -INF , !P4 ;  /* 0xff80000023a77808 */ /* 0x000fe20006000000 */
[----:B------:R-:W-:Y:S01]  /*78d0*/  FFMA.FTZ R35, R161, R6, -R10 ;  /* 0x00000006a1237223 */ /* 0x000fe2000001080a */
[----:B------:R-:W-:-:S02]  /*78e0*/  ISETP.LT.OR P5, PT, R50, 0x49, P5 ;  /* 0x000000493200780c */ /* 0x000fc40002fa1670 */
[----:B------:R-:W-:Y:S01]  /*78f0*/  FMNMX.FTZ R14, R175, R14, !PT ;  /* 0x0000000eaf0e7209 */ /* 0x000fe20007810000 */
[----:B------:R-:W-:Y:S01]  /*7900*/  MUFU.EX2 R172, R172 ;  /* 0x000000ac00ac7308 */ /* 0x000fe20000000800 */
[----:B------:R-:W-:Y:S02]  /*7910*/  ISETP.GT.AND P4, PT, R52, 0x50, P2 ;  /* 0x000000503400780c */ /* 0x000fe40001784270 */
[----:B------:R-:W-:Y:S02]  /*7920*/  ISETP.LT.OR P3, PT, R50, 0x4a, P3 ;  /* 0x0000004a3200780c */ /* 0x000fe40001f61670 */
[----:B------:R-:W-:Y:S02]  /*7930*/  FSEL R161, R40, -INF , !P5 ;  /* 0xff80000028a17808 */ /* 0x000fe40006800000 */
[----:B------:R-:W-:Y:S01]  /*7940*/  FMNMX.FTZ R14, R167, R14, !PT ;  /* 0x0000000ea70e7209 */ /* 0x000fe20007810000 */
[----:B------:R-:W-:Y:S01]  /*7950*/  MUFU.EX2 R35, R35 ;  /* 0x0000002300237308 */ /* 0x000fe20000000800 */
[----:B------:R-:W-:-:S02]  /*7960*/  ISETP.GT.AND P5, PT, R52, 0x51, P2 ;  /* 0x000000513400780c */ /* 0x000fc400017a4270 */
[----:B------:R-:W-:Y:S02]  /*7970*/  FSEL R193, R36, -INF , !P3 ;  /* 0xff80000024c17808 */ /* 0x000fe40005800000 */
[----:B------:R-:W-:Y:S02]  /*7980*/  ISETP.LT.OR P4, PT, R50, 0x51, P4 ;  /* 0x000000513200780c */ /* 0x000fe40002781670 */
[----:B------:R-:W-:Y:S01]  /*7990*/  FMNMX.FTZ R14, R161, R14, !PT ;  /* 0x0000000ea10e7209 */ /* 0x000fe20007810000 */
[----:B------:R-:W-:Y:S01]  /*79a0*/  MUFU.EX2 R174, R174 ;  /* 0x000000ae00ae7308 */ /* 0x000fe20000000800 */
[----:B------:R-:W-:Y:S02]  /*79b0*/  ISETP.GT.AND P3, PT, R52, 0x58, P2 ;  /* 0x000000583400780c */ /* 0x000fe40001764270 */
[----:B------:R-:W-:Y:S02]  /*79c0*/  ISETP.LT.OR P5, PT, R50, 0x52, P5 ;  /* 0x000000523200780c */ /* 0x000fe40002fa1670 */
[----:B------:R-:W-:Y:S01]  /*79d0*/  FSEL R153, R39, -INF , !P4 ;  /* 0xff80000027997808 */ /* 0x000fe20006000000 */
[----:B------:R-:W-:Y:S01]  /*79e0*/  FFMA.FTZ R39, R163, R6, -R10 ;  /* 0x00000006a3277223 */ /* 0x000fe2000001080a */
        /* <DEDUP_REMOVED lines=9> */
[----:B------:R-:W-:-:S02]  /*7a80*/  FSEL R41, R41, -INF , !P3 ;  /* 0xff80000029297808 */ /* 0x000fc40005800000 */
[----:B------:R-:W-:Y:S01]  /*7a90*/  FMNMX.FTZ R14, R163, R14, !PT ;  /* 0x0000000ea30e7209 */ /* 0x000fe20007810000 */
[----:B------:R-:W-:Y:S01]  /*7aa0*/  MUFU.EX2 R170, R170 ;  /* 0x000000aa00aa7308 */ /* 0x000fe20000000800 */
[----:B------:R-:W-:Y:S02]  /*7ab0*/  ISETP.GT.AND P3, PT, R52, 0x61, P2 ;  /* 0x000000613400780c */ /* 0x000fe40001764270 */
[----:B------:R-:W-:Y:S01]  /*7ac0*/  FSEL R87, R37, -INF , !P4 ;  /* 0xff80000025577808 */ /* 0x000fe20006000000 */
[----:B------:R-:W-:Y:S01]  /*7ad0*/  FFMA.FTZ R37, R169, R6, -R10 ;  /* 0x00000006a9257223 */ /* 0x000fe2000001080a */
[----:B------:R-:W-:Y:S02]  /*7ae0*/  ISETP.LT.OR P5, PT, R50, 0x61, P5 ;  /* 0x000000613200780c */ /* 0x000fe40002fa1670 */
[----:B------:R-:W-:Y:S01]  /*7af0*/  FMNMX.FTZ R14, R41, R14, !PT ;  /* 0x0000000e290e7209 */ /* 0x000fe20007810000 */
[----:B------:R-:W-:Y:S01]  /*7b00*/  MUFU.EX2 R164, R164 ;  /* 0x000000a400a47308 */ /* 0x000fe20000000800 */
[----:B------:R-:W-:-:S02]  /*7b10*/  ISETP.GT.AND P4, PT, R52, 0x68, P2 ;  /* 0x000000683400780c */ /* 0x000fc40001784270 */
[----:B------:R-:W-:Y:S02]  /*7b20*/  ISETP.LT.OR P3, PT, R50, 0x62, P3 ;  /* 0x000000623200780c */ /* 0x000fe40001f61670 */
[----:B------:R-:W-:Y:S02]  /*7b30*/  FSEL R169, R42, -INF , !P5 ;  /* 0xff8000002aa97808 */ /* 0x000fe40006800000 */
[----:B------:R-:W-:Y:S01]  /*7b40*/  FMNMX.FTZ R14, R87, R14, !PT ;  /* 0x0000000e570e7209 */ /* 0x000fe20007810000 */
[----:B------:R-:W-:Y:S01]  /*7b50*/  MUFU.EX2 R37, R37 ;  /* 0x0000002500257308 */ /* 0x000fe20000000800 */
[----:B------:R-:W-:Y:S02]  /*7b60*/  ISETP.GT.AND P5, PT, R52, 0x69, P2 ;  /* 0x000000693400780c */ /* 0x000fe400017a4270 */
        /* <DEDUP_REMOVED lines=21> */
[C---:B------:R-:W-:Y:S02]  /*7cc0*/  ISETP.LT.OR P5, PT, R50.reuse, 0x79, P5 ;  /* 0x000000793200780c */ /* 0x040fe40002fa1670 */
[----:B------:R-:W-:Y:S02]  /*7cd0*/  FSEL R79, R47, -INF , !P4 ;  /* 0xff8000002f4f7808 */ /* 0x000fe40006000000 */
[----:B------:R-:W-:Y:S01]  /*7ce0*/  FMNMX.FTZ R14, R81, R14, !PT ;  /* 0x0000000e510e7209 */ /* 0x000fe20007810000 */
[----:B------:R-:W-:Y:S01]  /*7cf0*/  MUFU.EX2 R47, R20 ;  /* 0x00000014002f7308 */ /* 0x000fe20000000800 */
[----:B------:R-:W-:-:S02]  /*7d00*/  ISETP.LT.OR P2, PT, R50, 0x7a, P2 ;  /* 0x0000007a3200780c */ /* 0x000fc40001741670 */
[----:B------:R-:W-:Y:S02]  /*7d10*/  FSEL R195, R48, -INF , !P5 ;  /* 0xff80000030c37808 */ /* 0x000fe40006800000 */
[----:B------:R-:W-:Y:S02]  /*7d20*/  FMNMX.FTZ R14, R79, R14, !PT ;  /* 0x0000000e4f0e7209 */ /* 0x000fe40007810000 */
[----:B--2---:R-:W-:Y:S01]  /*7d30*/  FSEL R77, R49, -INF , !P2 ;  /* 0xff800000314d7808 */ /* 0x004fe20005000000 */
[----:B------:R-:W-:Y:S01]  /*7d40*/  FFMA.FTZ R49, R71, R6, -R10 ;  /* 0x0000000647317223 */ /* 0x000fe2000001080a */
[----:B------:R-:W-:Y:S01]  /*7d50*/  FMNMX.FTZ R14, R195, R14, !PT ;  /* 0x0000000ec30e7209 */ /* 0x000fe20007810000 */
[----:B------:R-:W-:Y:S01]  /*7d60*/  MUFU.EX2 R162, R162 ;  /* 0x000000a200a27308 */ /* 0x000fe20000000800 */
[----:B------:R-:W-:Y:S02]  /*7d70*/  FSEL R59, R31, RZ, P6 ;  /* 0x000000ff1f3b7208 */ /* 0x000fe40003000000 */
[----:B------:R-:W-:-:S02]  /*7d80*/  FMNMX.FTZ R14, R77, R14, !PT ;  /* 0x0000000e4d0e7209 */ /* 0x000fc40007810000 */
[----:B------:R-:W-:Y:S01]  /*7d90*/  @!P1 LEA R34, R34, UR41, 0x3 ;  /* 0x0000002922229c11 */ /* 0x000fe2000f8e18ff */
[----:B------:R-:W-:Y:S02]  /*7da0*/  FADD.FTZ R59, -R59, R4 ;  /* 0x000000043b3b7221 */ /* 0x000fe40000010100 */
[----:B------:R-:W0:Y:S01]  /*7db0*/  SHFL.BFLY PT, R71, R14, 0x2, 0x1f ;  /* 0x0c401f000e477f89 */ /* 0x000e2200000e0000 */
[----:B------:R-:W-:Y:S01]  /*7dc0*/  MUFU.EX2 R49, R49 ;  /* 0x0000003100317308 */ /* 0x000fe20000000800 */
[----:B------:R-:W-:-:S07]  /*7dd0*/  FMUL.FTZ R4, R59, R6 ;  /* 0x000000063b047220 */ /* 0x000fce0000410000 */
[----:B------:R-:W1:Y:S08]  /*7de0*/  MUFU.EX2 R4, R4 ;  /* 0x0000000400047308 */ /* 0x000e700000000800 */
[----:B------:R-:W-:Y:S01]  /*7df0*/  MUFU.EX2 R69, R69 ;  /* 0x0000004500457308 */ /* 0x000fe20000000800 */
[----:B0-----:R-:W-:-:S07]  /*7e00*/  FMNMX.FTZ R71, R14, R71, !PT ;  /* 0x000000470e477209 */ /* 0x001fce0007810000 */
[----:B------:R-:W-:Y:S01]  /*7e10*/  MUFU.EX2 R156, R156 ;  /* 0x0000009c009c7308 */ /* 0x000fe20000000800 */
[----:B-1----:R-:W-:Y:S01]  /*7e20*/  FFMA.FTZ R67, R4, R2, R11 ;  /* 0x0000000204437223 */ /* 0x002fe2000001000b */
[-C--:B------:R-:W-:Y:S01]  /*7e30*/  FMUL.FTZ R88, R88, R4.reuse ;  /* 0x0000000458587220 */ /* 0x080fe20000410000 */
[-C--:B------:R-:W-:Y:S01]  /*7e40*/  FMUL.FTZ R89, R89, R4.reuse ;  /* 0x0000000459597220 */ /* 0x080fe20000410000 */
[----:B------:R-:W0:Y:S01]  /*7e50*/  SHFL.BFLY PT, R14, R71, 0x1, 0x1f ;  /* 0x0c201f00470e7f89 */ /* 0x000e2200000e0000 */
[----:B------:R-:W-:Y:S01]  /*7e60*/  FADD.FTZ R67, R180, R67 ;  /* 0x00000043b4437221 */ /* 0x000fe20000010000 */
[-C--:B------:R-:W-:Y:S01]  /*7e70*/  FMUL.FTZ R92, R92, R4.reuse ;  /* 0x000000045c5c7220 */ /* 0x080fe20000410000 */
[----:B------:R-:W-:Y:S01]  /*7e80*/  FMUL.FTZ R93, R93, R4 ;  /* 0x000000045d5d7220 */ /* 0x000fe20000410000 */
[----:B------:R-:W-:Y:S01]  /*7e90*/  MUFU.EX2 R63, R63 ;  /* 0x0000003f003f7308 */ /* 0x000fe20000000800 */
[----:B------:R-:W-:Y:S01]  /*7ea0*/  FADD.FTZ R2, R182, R67 ;  /* 0x00000043b6027221 */ /* 0x000fe20000010000 */
[----:B------:R-:W-:Y:S01]  /*7eb0*/  F2FP.BF16.F32.PACK_AB R182, R9, R182 ;  /* 0x000000b609b6723e */ /* 0x000fe200000010ff */
[-C--:B------:R-:W-:Y:S01]  /*7ec0*/  FMUL.FTZ R96, R96, R4.reuse ;  /* 0x0000000460607220 */ /* 0x080fe20000410000 */
[-C--:B------:R-:W-:Y:S01]  /*7ed0*/  FMUL.FTZ R97, R97, R4.reuse ;  /* 0x0000000461617220 */ /* 0x080fe20000410000 */
[-C--:B------:R-:W-:Y:S01]  /*7ee0*/  FMUL.FTZ R100, R100, R4.reuse ;  /* 0x0000000464647220 */ /* 0x080fe20000410000 */
[-C--:B------:R-:W-:Y:S01]  /*7ef0*/  FMUL.FTZ R101, R101, R4.reuse ;  /* 0x0000000465657220 */ /* 0x080fe20000410000 */
[-C--:B------:R-:W-:Y:S01]  /*7f00*/  FMUL.FTZ R104, R104, R4.reuse ;  /* 0x0000000468687220 */ /* 0x080fe20000410000 */
[----:B------:R-:W-:Y:S01]  /*7f10*/  MUFU.EX2 R158, R158 ;  /* 0x0000009e009e7308 */ /* 0x000fe20000000800 */
[-C--:B------:R-:W-:Y:S01]  /*7f20*/  FMUL.FTZ R105, R105, R4.reuse ;  /* 0x0000000469697220 */ /* 0x080fe20000410000 */
[-C--:B------:R-:W-:Y:S01]  /*7f30*/  FMUL.FTZ R108, R108, R4.reuse ;  /* 0x000000046c6c7220 */ /* 0x080fe20000410000 */
        /* <DEDUP_REMOVED lines=8> */
[----:B------:R-:W-:Y:S01]  /*7fc0*/  FMUL.FTZ R124, R124, R4 ;  /* 0x000000047c7c7220 */ /* 0x000fe20000410000 */
[----:B0-----:R-:W-:Y:S01]  /*7fd0*/  FMNMX.FTZ R53, R71, R14, !PT ;  /* 0x0000000e47357209 */ /* 0x001fe20007810000 */
[-C--:B------:R-:W-:Y:S01]  /*7fe0*/  FMUL.FTZ R125, R125, R4.reuse ;  /* 0x000000047d7d7220 */ /* 0x080fe20000410000 */
[-C--:B------:R-:W-:Y:S01]  /*7ff0*/  FMUL.FTZ R128, R128, R4.reuse ;  /* 0x0000000480807220 */ /* 0x080fe20000410000 */
[----:B------:R-:W-:Y:S01]  /*8000*/  FMUL.FTZ R129, R129, R4 ;  /* 0x0000000481817220 */ /* 0x000fe20000410000 */
[C---:B------:R-:W-:Y:S01]  /*8010*/  FSETP.NEU.FTZ.AND P2, PT, R53.reuse, -INF , PT ;  /* 0xff8000003500780b */ /* 0x040fe20003f5d000 */
[----:B------:R-:W-:Y:S01]  /*8020*/  FMUL.FTZ R10, R53, R6 ;  /* 0x00000006350a7220 */ /* 0x000fe20000410000 */
[----:B------:R-:W-:Y:S01]  /*8030*/  MUFU.EX2 R152, R152 ;  /* 0x0000009800987308 */ /* 0x000fe20000000800 */
[-C--:B------:R-:W-:Y:S01]  /*8040*/  FMUL.FTZ R132, R132, R4.reuse ;  /* 0x0000000484847220 */ /* 0x080fe20000410000 */
[-C--:B------:R-:W-:Y:S01]  /*8050*/  FMUL.FTZ R133, R133, R4.reuse ;  /* 0x0000000485857220 */ /* 0x080fe20000410000 */
[-C--:B------:R-:W-:Y:S01]  /*8060*/  FMUL.FTZ R136, R136, R4.reuse ;  /* 0x0000000488887220 */ /* 0x080fe20000410000 */
[----:B------:R-:W-:Y:S01]  /*8070*/  FSEL R36, R10, RZ, P2 ;  /* 0x000000ff0a247208 */ /* 0x000fe20001000000 */
[-C--:B------:R-:W-:Y:S01]  /*8080*/  FMUL.FTZ R137, R137, R4.reuse ;  /* 0x0000000489897220 */ /* 0x080fe20000410000 */
[-C--:B------:R-:W-:Y:S01]  /*8090*/  FMUL.FTZ R140, R140, R4.reuse ;  /* 0x000000048c8c7220 */ /* 0x080fe20000410000 */
[----:B------:R-:W-:Y:S01]  /*80a0*/  FMUL.FTZ R141, R141, R4 ;  /* 0x000000048d8d7220 */ /* 0x000fe20000410000 */
[----:B------:R-:W-:Y:S01]  /*80b0*/  MUFU.EX2 R55, R55 ;  /* 0x0000003700377308 */ /* 0x000fe20000000800 */
[-C--:B------:R-:W-:Y:S01]  /*80c0*/  FFMA.FTZ R26, R21, R6.reuse, -R36 ;  /* 0x00000006151a7223 */ /* 0x080fe20000010824 */
[----:B------:R-:W-:Y:S01]  /*80d0*/  FADD.FTZ R21, R9, R2 ;  /* 0x0000000209157221 */ /* 0x000fe20000010000 */
[-CC-:B------:R-:W-:Y:S01]  /*80e0*/  FFMA.FTZ R24, R25, R6.reuse, -R36.reuse ;  /* 0x0000000619187223 */ /* 0x180fe20000010824 */
[-CC-:B------:R-:W-:Y:S01]  /*80f0*/  FFMA.FTZ R25, R29, R6.reuse, -R36.reuse ;  /* 0x000000061d197223 */ /* 0x180fe20000010824 */
[-CC-:B------:R-:W-:Y:S01]  /*8100*/  FFMA.FTZ R59, R12, R6.reuse, -R36.reuse ;  /* 0x000000060c3b7223 */ /* 0x180fe20000010824 */
[----:B------:R-:W-:Y:S01]  /*8110*/  FADD.FTZ R2, R176, R21 ;  /* 0x00000015b0027221 */ /* 0x000fe20000010000 */
[-CC-:B------:R-:W-:Y:S01]  /*8120*/  FFMA.FTZ R10, R157, R6.reuse, -R36.reuse ;  /* 0x000000069d0a7223 */ /* 0x180fe20000010824 */
[-CC-:B------:R-:W-:Y:S01]  /*8130*/  FFMA.FTZ R12, R33, R6.reuse, -R36.reuse ;  /* 0x00000006210c7223 */ /* 0x180fe20000010824 */
[-C--:B------:R-:W-:Y:S01]  /*8140*/  FFMA.FTZ R33, R155, R6.reuse, -R36 ;  /* 0x000000069b217223 */ /* 0x080fe20000010824 */
[----:B------:R-:W-:Y:S01]  /*8150*/  FADD.FTZ R29, R15, R2 ;  /* 0x000000020f1d7221 */ /* 0x000fe20000010000 */
[----:B------:R-:W-:Y:S01]  /*8160*/  MUFU.EX2 R59, R59 ;  /* 0x0000003b003b7308 */ /* 0x000fe20000000800 */
        /* <DEDUP_REMOVED lines=15> */
[----:B------:R-:W-:Y:S01]  /*8260*/  FSEL R2, R53, RZ, P2 ;  /* 0x000000ff35027208 */ /* 0x000fe20001000000 */
[----:B------:R-:W-:Y:S01]  /*8270*/  MUFU.EX2 R12, R12 ;  /* 0x0000000c000c7308 */ /* 0x000fe20000000800 */
[-CC-:B------:R-:W-:Y:S01]  /*8280*/  FFMA.FTZ R161, R161, R6.reuse, -R36.reuse ;  /* 0x00000006a1a17223 */ /* 0x180fe20000010824 */
[----:B------:R-:W-:Y:S01]  /*8290*/  FADD.FTZ R30, R174, R29 ;  /* 0x0000001dae1e7221 */ /* 0x000fe20000010000 */
[-CC-:B------:R-:W-:Y:S01]  /*82a0*/  FFMA.FTZ R193, R193, R6.reuse, -R36.reuse ;  /* 0x00000006c1c17223 */ /* 0x180fe20000010824 */
[----:B------:R-:W-:Y:S01]  /*82b0*/  FADD.FTZ R5, -R2, R5 ;  /* 0x0000000502057221 */ /* 0x000fe20000010100 */
[----:B------:R-:W-:Y:S01]  /*82c0*/  FFMA.FTZ R153, R153, R6, -R36 ;  /* 0x0000000699997223 */ /* 0x000fe20000010824 */
[----:B------:R-:W-:Y:S01]  /*82d0*/  FADD.FTZ R29, R39, R30 ;  /* 0x0000001e271d7221 */ /* 0x000fe20000010000 */
[----:B------:R-:W-:-:S02]  /*82e0*/  @!P1 VIADD R30, R34, 0x28860 ;  /* 0x00028860221e9836 */ /* 0x000fc40000000000 */
[-C--:B------:R-:W-:Y:S01]  /*82f0*/  FMUL.FTZ R5, R5, R6.reuse ;  /* 0x0000000605057220 */ /* 0x080fe20000410000 */
[----:B------:R-:W-:Y:S01]  /*8300*/  MUFU.EX2 R33, R33 ;  /* 0x0000002100217308 */ /* 0x000fe20000000800 */
[----:B------:R-:W-:Y:S01]  /*8310*/  FADD.FTZ R2, R168, R29 ;  /* 0x0000001da8027221 */ /* 0x000fe20000010000 */
[-C--:B------:R-:W-:Y:S01]  /*8320*/  FFMA.FTZ R34, R167, R6.reuse, -R36 ;  /* 0x00000006a7227223 */ /* 0x080fe20000010824 */
[----:B------:R-:W-:Y:S01]  /*8330*/  @!P1 PRMT R30, RZ, 0x654, R30 ;  /* 0x00000654ff1e9816 */ /* 0x000fe2000000001e */
[-C--:B------:R-:W-:Y:S01]  /*8340*/  FFMA.FTZ R163, R163, R6.reuse, -R36 ;  /* 0x00000006a3a37223 */ /* 0x080fe20000010824 */
[----:B------:R-:W-:Y:S01]  /*8350*/  FADD.FTZ R29, R37, R2 ;  /* 0x00000002251d7221 */ /* 0x000fe20000010000 */
[-CC-:B------:R-:W-:Y:S01]  /*8360*/  FFMA.FTZ R41, R41, R6.reuse, -R36.reuse ;  /* 0x0000000629297223 */ /* 0x180fe20000010824 */
[----:B------:R0:W-:Y:S01]  /*8370*/  @!P1 SYNCS.ARRIVE.TRANS64.RED.A1T0 RZ, [R30+URZ], RZ ;  /* 0x000000ff1eff99a7 */ /* 0x0001e2000810043f */
        /* <DEDUP_REMOVED lines=8> */
[----:B0-----:R0:W1:Y:S01]  /*8400*/  MUFU.EX2 R30, R5 ;  /* 0x00000005001e7308 */ /* 0x0010620000000800 */
[----:B------:R-:W-:Y:S01]  /*8410*/  FADD.FTZ R2, R164, R29 ;  /* 0x0000001da4027221 */ /* 0x000fe20000010000 */
[-CC-:B------:R-:W-:Y:S01]  /*8420*/  FFMA.FTZ R81, R81, R6.reuse, -R36.reuse ;  /* 0x0000000651517223 */ /* 0x180fe20000010824 */
[-CC-:B------:R-:W-:Y:S01]  /*8430*/  FFMA.FTZ R79, R79, R6.reuse, -R36.reuse ;  /* 0x000000064f4f7223 */ /* 0x180fe20000010824 */
[-CC-:B------:R-:W-:Y:S01]  /*8440*/  FFMA.FTZ R195, R195, R6.reuse, -R36.reuse ;  /* 0x00000006c3c37223 */ /* 0x180fe20000010824 */
[----:B------:R-:W-:Y:S01]  /*8450*/  FFMA.FTZ R36, R77, R6, -R36 ;  /* 0x000000064d247223 */ /* 0x000fe20000010824 */
[----:B------:R-:W-:Y:S01]  /*8460*/  ISETP.GT.AND P2, PT, R3, UR57, PT ;  /* 0x0000003903007c0c */ /* 0x000fe2000bf44270 */
[-C--:B------:R-:W-:Y:S01]  /*8470*/  FMUL.FTZ R144, R144, R4.reuse ;  /* 0x0000000490907220 */ /* 0x080fe20000410000 */
[----:B------:R-:W2:Y:S01]  /*8480*/  MUFU.EX2 R14, R14 ;  /* 0x0000000e000e7308 */ /* 0x000ea20000000800 */
[----:B0-----:R-:W-:Y:S01]  /*8490*/  FADD.FTZ R5, R47, R2 ;  /* 0x000000022f057221 */ /* 0x001fe20000010000 */
[-C--:B------:R-:W-:Y:S01]  /*84a0*/  FMUL.FTZ R145, R145, R4.reuse ;  /* 0x0000000491917220 */ /* 0x080fe20000410000 */
[-C--:B------:R-:W-:Y:S01]  /*84b0*/  FMUL.FTZ R148, R148, R4.reuse ;  /* 0x0000000494947220 */ /* 0x080fe20000410000 */
[----:B------:R-:W-:Y:S01]  /*84c0*/  FMUL.FTZ R149, R149, R4 ;  /* 0x0000000495957220 */ /* 0x000fe20000410000 */
[----:B------:R-:W-:Y:S01]  /*84d0*/  FADD.FTZ R2, R166, R5 ;  /* 0x00000005a6027221 */ /* 0x000fe20000010000 */
[----:B------:R-:W-:Y:S01]  /*84e0*/  F2FP.BF16.F32.PACK_AB R180, R180, R11 ;  /* 0x0000000bb4b4723e */ /* 0x000fe200000010ff */
[----:B------:R-:W-:Y:S01]  /*84f0*/  VIADD R3, R3, 0xffffffff ;  /* 0xffffffff03037836 */ /* 0x000fe20000000000 */
[----:B------:R-:W0:Y:S01]  /*8500*/  MUFU.EX2 R20, R20 ;  /* 0x0000001400147308 */ /* 0x000e220000000800 */
[----:B-1----:R-:W-:Y:S01]  /*8510*/  FFMA.FTZ R5, R30, R0, R59 ;  /* 0x000000001e057223 */ /* 0x002fe2000001003b */
[----:B------:R-:W-:Y:S01]  /*8520*/  FADD.FTZ R29, R49, R2 ;  /* 0x00000002311d7221 */ /* 0x000fe20000010000 */
[----:B------:R-:W-:Y:S01]  /*8530*/  F2FP.BF16.F32.PACK_AB R176, R15, R176 ;  /* 0x000000b00fb0723e */ /* 0x000fe200000010ff */
[----:B------:R-:W-:Y:S01]  /*8540*/  FMUL.FTZ R90, R90, R30 ;  /* 0x0000001e5a5a7220 */ /* 0x000fe20000410000 */
[----:B------:R-:W-:Y:S01]  /*8550*/  FADD.FTZ R5, R10, R5 ;  /* 0x000000050a057221 */ /* 0x000fe20000010000 */
[----:B------:R-:W-:Y:S01]  /*8560*/  FADD.FTZ R2, R160, R29 ;  /* 0x0000001da0027221 */ /* 0x000fe20000010000 */
[----:B------:R-:W-:Y:S01]  /*8570*/  F2FP.BF16.F32.PACK_AB R178, R27, R178 ;  /* 0x000000b21bb2723e */ /* 0x000fe200000010ff */
[----:B------:R-:W1:Y:S01]  /*8580*/  MUFU.EX2 R61, R61 ;  /* 0x0000003d003d7308 */ /* 0x000e620000000800 */
[----:B------:R-:W-:Y:S01]  /*8590*/  FADD.FTZ R0, R12, R5 ;  /* 0x000000050c007221 */ /* 0x000fe20000010000 */
[----:B------:R-:W-:Y:S01]  /*85a0*/  FADD.FTZ R5, R65, R2 ;  /* 0x0000000241057221 */ /* 0x000fe20000010000 */
[----:B------:R-:W-:Y:S01]  /*85b0*/  F2FP.BF16.F32.PACK_AB R172, R35, R172 ;  /* 0x000000ac23ac723e */ /* 0x000fe200000010ff */
[----:B------:R-:W-:Y:S01]  /*85c0*/  FMUL.FTZ R91, R91, R30 ;  /* 0x0000001e5b5b7220 */ /* 0x000fe20000410000 */
[----:B------:R-:W-:Y:S01]  /*85d0*/  FADD.FTZ R0, R33, R0 ;  /* 0x0000000021007221 */ /* 0x000fe20000010000 */
[----:B------:R-:W-:Y:S01]  /*85e0*/  FADD.FTZ R2, R162, R5 ;  /* 0x00000005a2027221 */ /* 0x000fe20000010000 */
[----:B------:R-:W-:Y:S01]  /*85f0*/  F2FP.BF16.F32.PACK_AB R174, R39, R174 ;  /* 0x000000ae27ae723e */ /* 0x000fe200000010ff */
[----:B------:R-:W3:Y:S01]  /*8600*/  MUFU.EX2 R24, R24 ;  /* 0x0000001800187308 */ /* 0x000ee20000000800 */
[----:B------:R-:W-:Y:S01]  /*8610*/  FADD.FTZ R5, R13, R0 ;  /* 0x000000000d057221 */ /* 0x000fe20000010000 */
[----:B------:R-:W-:Y:S01]  /*8620*/  FADD.FTZ R9, R69, R2 ;  /* 0x0000000245097221 */ /* 0x000fe20000010000 */
[----:B------:R-:W-:Y:S01]  /*8630*/  F2FP.BF16.F32.PACK_AB R168, R37, R168 ;  /* 0x000000a825a8723e */ /* 0x000fe200000010ff */
[----:B------:R-:W-:Y:S01]  /*8640*/  FMUL.FTZ R94, R94, R30 ;  /* 0x0000001e5e5e7220 */ /* 0x000fe20000410000 */
[----:B--2---:R-:W-:Y:S01]  /*8650*/  FADD.FTZ R5, R14, R5 ;  /* 0x000000050e057221 */ /* 0x004fe20000010000 */
[----:B------:R-:W-:Y:S01]  /*8660*/  FADD.FTZ R2, R156, R9 ;  /* 0x000000099c027221 */ /* 0x000fe20000010000 */
[----:B------:R-:W-:Y:S01]  /*8670*/  F2FP.BF16.F32.PACK_AB R170, R43, R170 ;  /* 0x000000aa2baa723e */ /* 0x000fe200000010ff */
[----:B------:R-:W2:Y:S01]  /*8680*/  MUFU.EX2 R173, R173 ;  /* 0x000000ad00ad7308 */ /* 0x000ea20000000800 */
[----:B0-----:R-:W-:Y:S01]  /*8690*/  FADD.FTZ R0, R20, R5 ;  /* 0x0000000514007221 */ /* 0x001fe20000010000 */
[----:B------:R-:W-:Y:S01]  /*86a0*/  FADD.FTZ R9, R63, R2 ;  /* 0x000000023f097221 */ /* 0x000fe20000010000 */
[----:B------:R-:W-:Y:S01]  /*86b0*/  F2FP.BF16.F32.PACK_AB R164, R47, R164 ;  /* 0x000000a42fa4723e */ /* 0x000fe200000010ff */
[----:B------:R-:W-:Y:S01]  /*86c0*/  FMUL.FTZ R95, R95, R30 ;  /* 0x0000001e5f5f7220 */ /* 0x000fe20000410000 */
[----:B-1----:R-:W-:Y:S01]  /*86d0*/  FADD.FTZ R5, R61, R0 ;  /* 0x000000003d057221 */ /* 0x002fe20000010000 */
[----:B------:R-:W-:Y:S01]  /*86e0*/  FADD.FTZ R2, R158, R9 ;  /* 0x000000099e027221 */ /* 0x000fe20000010000 */
[----:B------:R-:W-:Y:S01]  /*86f0*/  F2FP.BF16.F32.PACK_AB R166, R49, R166 ;  /* 0x000000a631a6723e */ /* 0x000fe200000010ff */
[----:B------:R-:W0:Y:S01]  /*8700*/  MUFU.EX2 R25, R25 ;  /* 0x0000001900197308 */ /* 0x000e220000000800 */
[----:B---3--:R-:W-:Y:S01]  /*8710*/  FADD.FTZ R0, R24, R5 ;  /* 0x0000000518007221 */ /* 0x008fe20000010000 */
[----:B------:R-:W-:Y:S01]  /*8720*/  FADD.FTZ R5, R57, R2 ;  /* 0x0000000239057221 */ /* 0x000fe20000010000 */
[----:B------:R-:W-:Y:S01]  /*8730*/  F2FP.BF16.F32.PACK_AB R160, R65, R160 ;  /* 0x000000a041a0723e */ /* 0x000fe200000010ff */
[----:B------:R-:W-:Y:S01]  /*8740*/  FMUL.FTZ R98, R98, R30 ;  /* 0x0000001e62627220 */ /* 0x000fe20000410000 */
[----:B------:R-:W-:Y:S01]  /*8750*/  F2FP.BF16.F32.PACK_AB R162, R69, R162 ;  /* 0x000000a245a2723e */ /* 0x000fe200000010ff */
[----:B------:R-:W-:Y:S01]  /*8760*/  FADD.FTZ R2, R152, R5 ;  /* 0x0000000598027221 */ /* 0x000fe20000010000 */
[----:B------:R-:W-:Y:S01]  /*8770*/  F2FP.BF16.F32.PACK_AB R156, R63, R156 ;  /* 0x0000009c3f9c723e */ /* 0x000fe200000010ff */
[----:B------:R-:W1:Y:S01]  /*8780*/  MUFU.EX2 R26, R26 ;  /* 0x0000001a001a7308 */ /* 0x000e620000000800 */
[----:B--2---:R-:W-:Y:S01]  /*8790*/  FADD.FTZ R0, R173, R0 ;  /* 0x00000000ad007221 */ /* 0x004fe20000010000 */
[----:B------:R-:W-:Y:S01]  /*87a0*/  FADD.FTZ R9, R55, R2 ;  /* 0x0000000237097221 */ /* 0x000fe20000010000 */
[----:B------:R-:W-:Y:S01]  /*87b0*/  F2FP.BF16.F32.PACK_AB R158, R57, R158 ;  /* 0x0000009e399e723e */ /* 0x000fe200000010ff */
[----:B------:R-:W-:Y:S01]  /*87c0*/  FMUL.FTZ R99, R99, R30 ;  /* 0x0000001e63637220 */ /* 0x000fe20000410000 */
[----:B------:R-:W-:Y:S01]  /*87d0*/  F2FP.BF16.F32.PACK_AB R152, R55, R152 ;  /* 0x000000983798723e */ /* 0x000fe200000010ff */
[----:B------:R-:W-:Y:S01]  /*87e0*/  FMUL.FTZ R102, R102, R30 ;  /* 0x0000001e66667220 */ /* 0x000fe20000410000 */
[----:B------:R-:W-:Y:S01]  /*87f0*/  F2FP.BF16.F32.PACK_AB R181, R10, R59 ;  /* 0x0000003b0ab5723e */ /* 0x000fe200000010ff */
[----:B------:R-:W2:Y:S01]  /*8800*/  MUFU.EX2 R21, R21 ;  /* 0x0000001500157308 */ /* 0x000ea20000000800 */
[----:B0-----:R-:W-:Y:S01]  /*8810*/  FADD.FTZ R5, R25, R0 ;  /* 0x0000000019057221 */ /* 0x001fe20000010000 */
[----:B------:R-:W-:Y:S01]  /*8820*/  F2FP.BF16.F32.PACK_AB R183, R33, R12 ;  /* 0x0000000c21b7723e */ /* 0x000fe200000010ff */
[-C--:B------:R-:W-:Y:S01]  /*8830*/  FMUL.FTZ R103, R103, R30.reuse ;  /* 0x0000001e67677220 */ /* 0x080fe20000410000 */
[----:B------:R-:W-:Y:S01]  /*8840*/  F2FP.BF16.F32.PACK_AB R177, R14, R13 ;  /* 0x0000000d0eb1723e */ /* 0x000fe200000010ff */
[----:B------:R-:W-:Y:S01]  /*8850*/  FMUL.FTZ R106, R106, R30 ;  /* 0x0000001e6a6a7220 */ /* 0x000fe20000410000 */
[----:B------:R-:W-:Y:S01]  /*8860*/  F2FP.BF16.F32.PACK_AB R179, R61, R20 ;  /* 0x000000143db3723e */ /* 0x000fe200000010ff */
[----:B------:R-:W-:Y:S01]  /*8870*/  FMUL.FTZ R107, R107, R30 ;  /* 0x0000001e6b6b7220 */ /* 0x000fe20000410000 */
[----:B------:R-:W0:Y:S01]  /*8880*/  MUFU.EX2 R28, R28 ;  /* 0x0000001c001c7308 */ /* 0x000e220000000800 */
[----:B-1----:R-:W-:Y:S01]  /*8890*/  FADD.FTZ R0, R26, R5 ;  /* 0x000000051a007221 */ /* 0x002fe20000010000 */
[----:B------:R-:W-:Y:S01]  /*88a0*/  F2FP.BF16.F32.PACK_AB R173, R173, R24 ;  /* 0x00000018adad723e */ /* 0x000fe200000010ff */
[-C--:B------:R-:W-:Y:S01]  /*88b0*/  FMUL.FTZ R110, R110, R30.reuse ;  /* 0x0000001e6e6e7220 */ /* 0x080fe20000410000 */
[----:B------:R-:W-:Y:S01]  /*88c0*/  F2FP.BF16.F32.PACK_AB R175, R26, R25 ;  /* 0x000000191aaf723e */ /* 0x000fe200000010ff */
[-C--:B------:R-:W-:Y:S01]  /*88d0*/  FMUL.FTZ R111, R111, R30.reuse ;  /* 0x0000001e6f6f7220 */ /* 0x080fe20000410000 */
[-C--:B------:R-:W-:Y:S01]  /*88e0*/  FMUL.FTZ R114, R114, R30.reuse ;  /* 0x0000001e72727220 */ /* 0x080fe20000410000 */
[-C--:B------:R-:W-:Y:S01]  /*88f0*/  FMUL.FTZ R115, R115, R30.reuse ;  /* 0x0000001e73737220 */ /* 0x080fe20000410000 */
[----:B------:R-:W1:Y:S01]  /*8900*/  MUFU.EX2 R171, R171 ;  /* 0x000000ab00ab7308 */ /* 0x000e620000000800 */
[----:B--2---:R-:W-:Y:S01]  /*8910*/  FADD.FTZ R5, R21, R0 ;  /* 0x0000000015057221 */ /* 0x004fe20000010000 */
[-C--:B------:R-:W-:Y:S01]  /*8920*/  FMUL.FTZ R118, R118, R30.reuse ;  /* 0x0000001e76767220 */ /* 0x080fe20000410000 */
[-C--:B------:R-:W-:Y:S01]  /*8930*/  FMUL.FTZ R119, R119, R30.reuse ;  /* 0x0000001e77777220 */ /* 0x080fe20000410000 */
[-C--:B------:R-:W-:Y:S01]  /*8940*/  FMUL.FTZ R122, R122, R30.reuse ;  /* 0x0000001e7a7a7220 */ /* 0x080fe20000410000 */
[-C--:B------:R-:W-:Y:S01]  /*8950*/  FMUL.FTZ R123, R123, R30.reuse ;  /* 0x0000001e7b7b7220 */ /* 0x080fe20000410000 */
[-C--:B------:R-:W-:Y:S01]  /*8960*/  FMUL.FTZ R126, R126, R30.reuse ;  /* 0x0000001e7e7e7220 */ /* 0x080fe20000410000 */
[-C--:B------:R-:W-:Y:S01]  /*8970*/  FMUL.FTZ R127, R127, R30.reuse ;  /* 0x0000001e7f7f7220 */ /* 0x080fe20000410000 */
[----:B------:R-:W2:Y:S01]  /*8980*/  MUFU.EX2 R32, R32 ;  /* 0x0000002000207308 */ /* 0x000ea20000000800 */
[----:B0-----:R-:W-:Y:S01]  /*8990*/  FADD.FTZ R0, R28, R5 ;  /* 0x000000051c007221 */ /* 0x001fe20000010000 */
[-C--:B------:R-:W-:Y:S01]  /*89a0*/  FMUL.FTZ R130, R130, R30.reuse ;  /* 0x0000001e82827220 */ /* 0x080fe20000410000 */
[-C--:B------:R-:W-:Y:S01]  /*89b0*/  FMUL.FTZ R131, R131, R30.reuse ;  /* 0x0000001e83837220 */ /* 0x080fe20000410000 */
[-C--:B------:R-:W-:Y:S01]  /*89c0*/  FMUL.FTZ R134, R134, R30.reuse ;  /* 0x0000001e86867220 */ /* 0x080fe20000410000 */
[-C--:B------:R-:W-:Y:S01]  /*89d0*/  FMUL.FTZ R135, R135, R30.reuse ;  /* 0x0000001e87877220 */ /* 0x080fe20000410000 */
[-C--:B------:R-:W-:Y:S01]  /*89e0*/  FMUL.FTZ R138, R138, R30.reuse ;  /* 0x0000001e8a8a7220 */ /* 0x080fe20000410000 */
[-C--:B------:R-:W-:Y:S01]  /*89f0*/  FMUL.FTZ R139, R139, R30.reuse ;  /* 0x0000001e8b8b7220 */ /* 0x080fe20000410000 */
[----:B------:R-:W0:Y:S01]  /*8a00*/  MUFU.EX2 R165, R165 ;  /* 0x000000a500a57308 */ /* 0x000e220000000800 */
[----:B-1----:R-:W-:Y:S01]  /*8a10*/  FADD.FTZ R5, R171, R0 ;  /* 0x00000000ab057221 */ /* 0x002fe20000010000 */
[-C--:B------:R-:W-:Y:S01]  /*8a20*/  FMUL.FTZ R142, R142, R30.reuse ;  /* 0x0000001e8e8e7220 */ /* 0x080fe20000410000 */
[-C--:B------:R-:W-:Y:S01]  /*8a30*/  FMUL.FTZ R143, R143, R30.reuse ;  /* 0x0000001e8f8f7220 */ /* 0x080fe20000410000 */
[-C--:B------:R-:W-:Y:S01]  /*8a40*/  FMUL.FTZ R146, R146, R30.reuse ;  /* 0x0000001e92927220 */ /* 0x080fe20000410000 */
[-C--:B------:R-:W-:Y:S01]  /*8a50*/  FMUL.FTZ R147, R147, R30.reuse ;  /* 0x0000001e93937220 */ /* 0x080fe20000410000 */
[-C--:B------:R-:W-:Y:S01]  /*8a60*/  FMUL.FTZ R150, R150, R30.reuse ;  /* 0x0000001e96967220 */ /* 0x080fe20000410000 */
[----:B------:R-:W-:Y:S01]  /*8a70*/  FMUL.FTZ R151, R151, R30 ;  /* 0x0000001e97977220 */ /* 0x000fe20000410000 */
        /* <DEDUP_REMOVED lines=19> */
[----:B------:R2:W3:Y:S01]  /*8bb0*/  MUFU.EX2 R44, R169 ;  /* 0x000000a9002c7308 */ /* 0x0004e20000000800 */
[----:B0-----:R-:W-:-:S07]  /*8bc0*/  FADD.FTZ R5, R42, R5 ;  /* 0x000000052a057221 */ /* 0x001fce0000010000 */
[----:B------:R-:W0:Y:S01]  /*8bd0*/  MUFU.EX2 R85, R85 ;  /* 0x0000005500557308 */ /* 0x000e220000000800 */
[C---:B-1----:R-:W-:Y:S01]  /*8be0*/  FADD.FTZ R5, R87.reuse, R5 ;  /* 0x0000000557057221 */ /* 0x042fe20000010000 */
[----:B--2---:R-:W-:Y:S02]  /*8bf0*/  F2FP.BF16.F32.PACK_AB R169, R28, R21 ;  /* 0x000000151ca9723e */ /* 0x004fe400000010ff */
[----:B------:R-:W-:-:S04]  /*8c00*/  F2FP.BF16.F32.PACK_AB R163, R87, R42 ;  /* 0x0000002a57a3723e */ /* 0x000fc800000010ff */
[----:B------:R-:W1:Y:S01]  /*8c10*/  MUFU.EX2 R0, R45 ;  /* 0x0000002d00007308 */ /* 0x000e620000000800 */
[----:B---3--:R-:W-:-:S07]  /*8c20*/  FADD.FTZ R5, R44, R5 ;  /* 0x000000052c057221 */ /* 0x008fce0000010000 */
        /* <DEDUP_REMOVED lines=27> */
.L_x_7812:
[----:B------:R-:W0:Y:S01]  /*8de0*/  LDC R9, c[0x0][0x448] ;  /* 0x00011200ff097b82 */ /* 0x000e220000000800 */
[----:B------:R-:W-:Y:S01]  /*8df0*/  UIADD3 UR6, UR36, 0x7f, URZ ;  /* 0x0000007f24067890 */ /* 0x000fe2000fffe03f */
[----:B------:R-:W-:-:S05]  /*8e00*/  IADD3 R12, -R8, 0x1, RZ ;  /* 0x00000001080c7810 */ /* 0x000fca0007ffe1ff */
[----:B------:R-:W-:Y:S01]  /*8e10*/  IMAD.U32 R8, RZ, RZ, UR6 ;  /* 0x00000006ff087e24 */ /* 0x000fe2000f8e00ff */
[----:B------:R-:W1:Y:S01]  /*8e20*/  LDC R11, c[0x0][0x9e4] ;  /* 0x00027900ff0b7b82 */ /* 0x000e620000000800 */
[----:B------:R-:W-:Y:S01]  /*8e30*/  IMAD R7, R7, UR42, R12 ;  /* 0x0000002a07077c24 */ /* 0x000fe2000f8e020c */
[----:B0-----:R-:W-:Y:S02]  /*8e40*/  ISETP.NE.AND P5, PT, R9, 0x1, PT ;  /* 0x000000010900780c */ /* 0x001fe40003fa5270 */
[----:B-1----:R-:W-:-:S11]  /*8e50*/  ISETP.GE.AND P6, PT, R11, 0x1, PT ;  /* 0x000000010b00780c */ /* 0x002fd60003fc6270 */
[----:B------:R-:W0:Y:S08]  /*8e60*/  @P5 LDC R9, c[0x0][0x44c] ;  /* 0x00011300ff095b82 */ /* 0x000e300000000800 */
[----:B------:R-:W1:Y:S01]  /*8e70*/  @P5 LDC R10, c[0x0][0x450] ;  /* 0x00011400ff0a5b82 */ /* 0x000e620000000800 */
[----:B0-----:R-:W-:Y:S01]  /*8e80*/  @P5 IMAD.HI.U32 R9, R9, UR6, RZ ;  /* 0x0000000609095c27 */ /* 0x001fe2000f8e00ff */
[----:B------:R-:W-:-:S04]  /*8e90*/  ULDC UR6, c[0x0][0x9dc] ;  /* 0x0002770000067ab9 */ /* 0x000fc80000000800 */
        /* <DEDUP_REMOVED lines=13> */
.L_x_7831:
[----:B------:R-:W-:-:S13]  /*8f70*/  ISETP.NE.AND P2, PT, R11, 0x1, PT ;  /* 0x000000010b00780c */ /* 0x000fda0003f45270 */
[----:B------:R-:W0:Y:S02]  /*8f80*/  @P2 LDC.64 R12, c[0x0][0x9e8] ;  /* 0x00027a00ff0c2b82 */ /* 0x000e240000000a00 */
[----:B0-----:R-:W-:-:S05]  /*8f90*/  @P2 IMAD.HI.U32 R10, R8, R12, RZ ;  /* 0x0000000c080a2227 */ /* 0x001fca00078e00ff */
[----:B------:R-:W-:-:S07]  /*8fa0*/  @P2 SHF.R.U32.HI R8, RZ, R13, R10 ;  /* 0x0000000dff082219 */ /* 0x000fce000001160a */
.L_x_7832:
[----:B------:R-:W-:-:S05]  /*8fb0*/  IMAD R8, R8, R11, RZ ;  /* 0x0000000b08087224 */ /* 0x000fca00078e02ff */
[----:B------:R-:W-:-:S07]  /*8fc0*/  VIMNMX R7, R7, R8, !PT ;  /* 0x0000000807077248 */ /* 0x000fce0007fe0100 */
.L_x_7830:
[----:B------:R-:W-:-:S05]  /*8fd0*/  VIADD R7, R7, 0x7f ;  /* 0x0000007f07077836 */ /* 0x000fca0000000000 */
        /* <DEDUP_REMOVED lines=10> */
[----:B------:R-:W-:-:S05]  /*9080*/  ULDC UR52, c[0x0][0x9d8] ;  /* 0x0002760000347ab9 */ /* 0x000fca0000000800 */
.L_x_7842:
        /* <DEDUP_REMOVED lines=9> */
.L_x_7835:
[----:B------:R-:W-:Y:S01]  /*9120*/  ULEA UR6, UR44, UR41, 0x3 ;  /* 0x000000292c067291 */ /* 0x000fe2000f8e183f */
[----:B------:R-:W-:-:S05]  /*9130*/  IMAD.U32 R4, RZ, RZ, UR45 ;  /* 0x0000002dff047e24 */ /* 0x000fca000f8e00ff */
[----:B------:R-:W-:-:S04]  /*9140*/  SHF.L.U32 R4, R4, 0x1f, RZ ;  /* 0x0000001f04047819 */ /* 0x000fc800000006ff */
[----:B------:R0:W1:Y:S01]  /*9150*/  SYNCS.PHASECHK.TRANS64.TRYWAIT P3, [UR6+0x28830], R4 ;  /* 0x02883004ff0075a7 */ /* 0x0000620008060146 */
[----:B------:R-:W-:Y:S05]  /*9160*/  @!P0 BRA `(.L_x_7836) ;  /* 0x0000000000048947 */ /* 0x000fea0003800000 */
[----:B------:R-:W-:Y:S01]  /*9170*/  BPT.TRAP 0x1 ;  /* 0x000000040000795c */ /* 0x000fe20000300000 */
.L_x_7836:
[----:B-1----:R-:W-:Y:S05]  /*9180*/  @P3 BRA `(.L_x_7834) ;  /* 0x0000000000083947 */ /* 0x002fea0003800000 */
[----:B------:R-:W1:Y:S02]  /*9190*/  SYNCS.PHASECHK.TRANS64.TRYWAIT P3, [UR6+0x28830], R4 ;  /* 0x02883004ff0075a7 */ /* 0x000e640008060146 */
[----:B-1----:R-:W-:Y:S05]  /*91a0*/  @!P3 BRA `(.L_x_7837) ;  /* 0x000000d00030b947 */ /* 0x002fea0003800000 */
.L_x_7834:
        /* <DEDUP_REMOVED lines=45> */
.L_x_7839:
[----:B------:R-:W-:Y:S01]  /*9480*/  ULEA UR6, UR53, UR41, 0x3 ;  /* 0x0000002935067291 */ /* 0x000fe2000f8e183f */
[----:B------:R-:W-:-:S05]  /*9490*/  IMAD.U32 R4, RZ, RZ, UR54 ;  /* 0x00000036ff047e24 */ /* 0x000fca000f8e00ff */
[----:B------:R-:W-:-:S04]  /*94a0*/  SHF.L.U32 R4, R4, 0x1f, RZ ;  /* 0x0000001f04047819 */ /* 0x000fc800000006ff */
[----:B------:R0:W1:Y:S01]  /*94b0*/  SYNCS.PHASECHK.TRANS64.TRYWAIT P2, [UR6+0x28850], R4 ;  /* 0x02885004ff0075a7 */ /* 0x0000620008040146 */
[----:B------:R-:W-:Y:S05]  /*94c0*/  @!P0 BRA `(.L_x_7840) ;  /* 0x0000000000048947 */ /* 0x000fea0003800000 */
[----:B------:R-:W-:Y:S01]  /*94d0*/  BPT.TRAP 0x1 ;  /* 0x000000040000795c */ /* 0x000fe20000300000 */
.L_x_7840:
[----:B-1----:R-:W-:Y:S05]  /*94e0*/  @P2 BRA `(.L_x_7838) ;  /* 0x0000000000082947 */ /* 0x002fea0003800000 */
[----:B------:R-:W1:Y:S02]  /*94f0*/  SYNCS.PHASECHK.TRANS64.TRYWAIT P2, [UR6+0x28850], R4 ;  /* 0x02885004ff0075a7 */ /* 0x000e640008040146 */
[----:B-1----:R-:W-:Y:S05]  /*9500*/  @!P2 BRA `(.L_x_7841) ;  /* 0x000000cc0070a947 */ /* 0x002fea0003800000 */
.L_x_7838:
[----:B------:R-:W-:Y:S01]  /*9510*/  UIADD3 UR6, UR41, 0x400, URZ ;  /* 0x0000040029067890 */ /* 0x000fe2000fffe03f */
[----:B------:R-:W-:Y:S01]  /*9520*/  WARPGROUP.ARRIVE ;  /* 0x00000000000079c5 */ /* 0x000fe20000000000 */
[----:B------:R-:W-:Y:S01]  /*9530*/  UMOV UR7, 0x40000040 ;  /* 0x4000004000077882 */ /* 0x000fe20000000000 */
[----:B-1----:R-:W-:Y:S01]  /*9540*/  FMUL.FTZ R5, R24, UR52 ;  /* 0x0000003418057c20 */ /* 0x002fe20008410000 */
        /* <DEDUP_REMOVED lines=12> */
[----:B------:R-:W-:Y:S01]  /*9610*/  ULEA UR10, UR53, UR6, 0xb ;  /* 0x00000006350a7291 */ /* 0x000fe2000f8e583f */
        /* <DEDUP_REMOVED lines=8> */
[----:B------:R-:W-:Y:S01]  /*96a0*/  HGMMA.64x128x16.F32.BF16 R88, R180, gdesc[UR4].tnspB, R88, gsb0 ;  /* 0x41e00004b4587df0 */ /* 0x000fe20008001858 */
[----:B------:R-:W-:Y:S01]  /*96b0*/  UIADD3 UR6, UR10, 0x80, URZ ;  /* 0x000000800a067890 */ /* 0x000fe2000fffe03f */
[----:B------:R-:W2:Y:S01]  /*96c0*/  MUFU.TANH R15, R15 ;  /* 0x0000000f000f7308 */ /* 0x000ea20000002400 */
        /* <DEDUP_REMOVED lines=50> */
[----:B------:R-:W0:Y:S01]  /*99f0*/  LDC R6, c[0x0][0x988] ;  /* 0x00026200ff067b82 */ /* 0x000e220000000800 */
[----:B------:R-:W-:Y:S01]  /*9a00*/  FMUL.FTZ R87, R87, UR52 ;  /* 0x0000003457577c20 */ /* 0x000fe20008410000 */
[C---:B------:R-:W-:Y:S01]  /*9a10*/  ISETP.GT.AND P2, PT, R3.reuse, R10, PT ;  /* 0x0000000a0300720c */ /* 0x040fe20003f44270 */
[----:B------:R-:W-:Y:S01]  /*9a20*/  UMOV UR54, UR45 ;  /* 0x0000002d00367c82 */ /* 0x000fe20008000000 */
[----:B------:R-:W-:Y:S01]  /*9a30*/  VIADD R3, R3, 0xffffffff ;  /* 0xffffffff03037836 */ /* 0x000fe20000000000 */
[----:B------:R-:W-:Y:S08]  /*9a40*/  MUFU.TANH R199, R199 ;  /* 0x000000c700c77308 */ /* 0x000ff00000002400 */
[----:B------:R-:W-:Y:S08]  /*9a50*/  MUFU.TANH R201, R201 ;  /* 0x000000c900c97308 */ /* 0x000ff00000002400 */
[----:B------:R-:W-:Y:S08]  /*9a60*/  MUFU.TANH R203, R203 ;  /* 0x000000cb00cb7308 */ /* 0x000ff00000002400 */
[----:B------:R-:W-:Y:S08]  /*9a70*/  MUFU.TANH R205, R205 ;  /* 0x000000cd00cd7308 */ /* 0x000ff00000002400 */
[----:B------:R-:W-:Y:S08]  /*9a80*/  MUFU.TANH R207, R207 ;  /* 0x000000cf00cf7308 */ /* 0x000ff00000002400 */
[----:B------:R-:W-:Y:S08]  /*9a90*/  MUFU.TANH R209, R209 ;  /* 0x000000d100d17308 */ /* 0x000ff00000002400 */
[----:B------:R-:W1:Y:S08]  /*9aa0*/  MUFU.TANH R11, R11 ;  /* 0x0000000b000b7308 */ /* 0x000e700000002400 */
[----:B------:R-:W-:Y:S08]  /*9ab0*/  MUFU.TANH R211, R211 ;  /* 0x000000d300d37308 */ /* 0x000ff00000002400 */
[----:B------:R-:W2:Y:S01]  /*9ac0*/  MUFU.TANH R13, R13 ;  /* 0x0000000d000d7308 */ /* 0x000ea20000002400 */
[----:B-1----:R-:W-:-:S07]  /*9ad0*/  FMNMX.FTZ R14, R11, R8, !PT ;  /* 0x000000080b0e7209 */ /* 0x002fce0007810000 */
[----:B------:R-:W1:Y:S08]  /*9ae0*/  MUFU.TANH R21, R21 ;  /* 0x0000001500157308 */ /* 0x000e700000002400 */
[----:B------:R-:W3:Y:S01]  /*9af0*/  MUFU.TANH R27, R27 ;  /* 0x0000001b001b7308 */ /* 0x000ee20000002400 */
[----:B--2---:R-:W-:Y:S01]  /*9b00*/  FMNMX.FTZ R14, R13, R14, !PT ;  /* 0x0000000e0d0e7209 */ /* 0x004fe20007810000 */
[----:B------:R-:W-:-:S02]  /*9b10*/  WARPGROUP.DEPBAR.LE gsb0, 0x0 ;  /* 0x00008000000079c5 */ /* 0x000fc40000010000 */
[----:B------:R-:W-:Y:S01]  /*9b20*/  WARPGROUP.ARRIVE ;  /* 0x00000000000079c5 */ /* 0x000fe20000000000 */
[----:B------:R-:W-:Y:S01]  /*9b30*/  FMUL.FTZ R183, R36, UR52 ;  /* 0x0000003424b77c20 */ /* 0x000fe20008410000 */
[----:B------:R-:W-:Y:S02]  /*9b40*/  FMUL.FTZ R181, R37, UR52 ;  /* 0x0000003425b57c20 */ /* 0x000fe40008410000 */
[----:B------:R-:W-:Y:S01]  /*9b50*/  MUFU.TANH R213, R213 ;  /* 0x000000d500d57308 */ /* 0x000fe20000002400 */
[----:B------:R-:W-:Y:S01]  /*9b60*/  FMUL.FTZ R37, R38, UR52 ;  /* 0x0000003426257c20 */ /* 0x000fe20008410000 */
[----:B-1----:R-:W-:Y:S01]  /*9b70*/  FMNMX.FTZ R14, R21, R14, !PT ;  /* 0x0000000e150e7209 */ /* 0x002fe20007810000 */
[----:B------:R-:W-:Y:S01]  /*9b80*/  HGMMA.64x128x16.F32.BF16 R88, R176, gdesc[UR4].tnspB, R88, gsb0 ;  /* 0x41e00004b0587df0 */ /* 0x000fe20008001858 */
[----:B------:R-:W-:Y:S01]  /*9b90*/  UIADD3 UR6, UR10, 0x100, URZ ;  /* 0x000001000a067890 */ /* 0x000fe2000fffe03f */
[----:B------:R-:W-:-:S03]  /*9ba0*/  UMOV UR7, 0x40000040 ;  /* 0x4000004000077882 */ /* 0x000fc60000000000 */
[----:B------:R-:W1:Y:S01]  /*9bb0*/  MUFU.TANH R183, R183 ;  /* 0x000000b700b77308 */ /* 0x000e620000002400 */
[----:B---3--:R-:W-:-:S07]  /*9bc0*/  FMNMX.FTZ R14, R27, R14, !PT ;  /* 0x0000000e1b0e7209 */ /* 0x008fce0007810000 */
[----:B------:R-:W2:Y:S08]  /*9bd0*/  MUFU.TANH R181, R181 ;  /* 0x000000b500b57308 */ /* 0x000eb00000002400 */
[----:B------:R-:W3:Y:S01]  /*9be0*/  MUFU.TANH R31, R31 ;  /* 0x0000001f001f7308 */ /* 0x000ee20000002400 */
[----:B-1----:R-:W-:-:S07]  /*9bf0*/  FMNMX.FTZ R4, R183, R4, !PT ;  /* 0x00000004b7047209 */ /* 0x002fce0007810000 */
[----:B------:R-:W-:Y:S01]  /*9c00*/  MUFU.TANH R215, R215 ;  /* 0x000000d700d77308 */ /* 0x000fe20000002400 */
[----:B--2---:R-:W-:-:S04]  /*9c10*/  FMNMX.FTZ R4, R181, R4, !PT ;  /* 0x00000004b5047209 */ /* 0x004fc80007810000 */
[----:B------:R-:W-:-:S03]  /*9c20*/  FMNMX.FTZ R4, R193, R4, !PT ;  /* 0x00000004c1047209 */ /* 0x000fc60007810000 */
[----:B------:R-:W1:Y:S01]  /*9c30*/  MUFU.TANH R35, R35 ;  /* 0x0000002300237308 */ /* 0x000e620000002400 */
[----:B------:R-:W-:Y:S02]  /*9c40*/  FMNMX.FTZ R4, R195, R4, !PT ;  /* 0x00000004c3047209 */ /* 0x000fe40007810000 */
[----:B---3--:R-:W-:Y:S02]  /*9c50*/  FMNMX.FTZ R14, R31, R14, !PT ;  /* 0x0000000e1f0e7209 */ /* 0x008fe40007810000 */
[----:B------:R-:W-:-:S03]  /*9c60*/  FMNMX.FTZ R4, R197, R4, !PT ;  /* 0x00000004c5047209 */ /* 0x000fc60007810000 */
[----:B------:R-:W-:Y:S08]  /*9c70*/  MUFU.TANH R217, R217 ;  /* 0x000000d900d97308 */ /* 0x000ff00000002400 */
[----:B------:R-:W2:Y:S01]  /*9c80*/  MUFU.TANH R37, R37 ;  /* 0x0000002500257308 */ /* 0x000ea20000002400 */
[----:B-1----:R-:W-:-:S07]  /*9c90*/  FMNMX.FTZ R14, R35, R14, !PT ;  /* 0x0000000e230e7209 */ /* 0x002fce0007810000 */
[----:B------:R-:W-:Y:S08]  /*9ca0*/  MUFU.TANH R219, R219 ;  /* 0x000000db00db7308 */ /* 0x000ff00000002400 */
[----:B------:R-:W1:Y:S01]  /*9cb0*/  MUFU.TANH R39, R39 ;  /* 0x0000002700277308 */ /* 0x000e620000002400 */
[----:B--2---:R-:W-:-:S07]  /*9cc0*/  FMNMX.FTZ R14, R37, R14, !PT ;  /* 0x0000000e250e7209 */ /* 0x004fce0007810000 */
[----:B------:R-:W-:Y:S08]  /*9cd0*/  MUFU.TANH R221, R221 ;  /* 0x000000dd00dd7308 */ /* 0x000ff00000002400 */
[----:B------:R-:W2:Y:S01]  /*9ce0*/  MUFU.TANH R41, R41 ;  /* 0x0000002900297308 */ /* 0x000ea20000002400 */
[----:B-1----:R-:W-:-:S07]  /*9cf0*/  FMNMX.FTZ R14, R39, R14, !PT ;  /* 0x0000000e270e7209 */ /* 0x002fce0007810000 */
[----:B------:R-:W-:Y:S08]  /*9d00*/  MUFU.TANH R223, R223 ;  /* 0x000000df00df7308 */ /* 0x000ff00000002400 */
[----:B------:R-:W1:Y:S01]  /*9d10*/  MUFU.TANH R43, R43 ;  /* 0x0000002b002b7308 */ /* 0x000e620000002400 */
[----:B--2---:R-:W-:-:S07]  /*9d20*/  FMNMX.FTZ R14, R41, R14, !PT ;  /* 0x0000000e290e7209 */ /* 0x004fce0007810000 */
[----:B------:R-:W-:Y:S08]  /*9d30*/  MUFU.TANH R225, R225 ;  /* 0x000000e100e17308 */ /* 0x000ff00000002400 */
[----:B------:R-:W-:Y:S01]  /*9d40*/  MUFU.TANH R227, R227 ;  /* 0x000000e300e37308 */ /* 0x000fe20000002400 */
[----:B-1----:R-:W-:-:S07]  /*9d50*/  FMNMX.FTZ R14, R43, R14, !PT ;  /* 0x0000000e2b0e7209 */ /* 0x002fce0007810000 */
        /* <DEDUP_REMOVED lines=9> */
[----:B------:R-:W-:Y:S01]  /*9df0*/  HGMMA.64x128x16.F32.BF16 R88, R172, gdesc[UR4].tnspB, R88, gsb0 ;  /* 0x41e00004ac587df0 */ /* 0x000fe20008001858 */
[----:B------:R-:W-:Y:S01]  /*9e00*/  UIADD3 UR6, UR10, 0x180, URZ ;  /* 0x000001800a067890 */ /* 0x000fe2000fffe03f */
[----:B------:R-:W-:-:S05]  /*9e10*/  UMOV UR7, 0x40000040 ;  /* 0x4000004000077882 */ /* 0x000fca0000000000 */
[----:B------:R-:W1:Y:S08]  /*9e20*/  MUFU.TANH R177, R177 ;  /* 0x000000b100b17308 */ /* 0x000e700000002400 */
[----:B------:R-:W2:Y:S08]  /*9e30*/  MUFU.TANH R179, R179 ;  /* 0x000000b300b37308 */ /* 0x000eb00000002400 */
[----:B------:R-:W3:Y:S01]  /*9e40*/  MUFU.TANH R45, R45 ;  /* 0x0000002d002d7308 */ /* 0x000ee20000002400 */
[----:B-1----:R-:W-:-:S07]  /*9e50*/  FMNMX.FTZ R4, R177, R4, !PT ;  /* 0x00000004b1047209 */ /* 0x002fce0007810000 */
[----:B------:R-:W1:Y:S01]  /*9e60*/  MUFU.TANH R51, R51 ;  /* 0x0000003300337308 */ /* 0x000e620000002400 */
[----:B--2---:R-:W-:-:S04]  /*9e70*/  FMNMX.FTZ R4, R179, R4, !PT ;  /* 0x00000004b3047209 */ /* 0x004fc80007810000 */
[----:B------:R-:W-:-:S03]  /*9e80*/  FMNMX.FTZ R4, R199, R4, !PT ;  /* 0x00000004c7047209 */ /* 0x000fc60007810000 */
[----:B------:R-:W2:Y:S01]  /*9e90*/  MUFU.TANH R53, R53 ;  /* 0x0000003500357308 */ /* 0x000ea20000002400 */
[----:B------:R-:W-:Y:S02]  /*9ea0*/  FMNMX.FTZ R4, R201, R4, !PT ;  /* 0x00000004c9047209 */ /* 0x000fe40007810000 */
[----:B---3--:R-:W-:Y:S02]  /*9eb0*/  FMNMX.FTZ R14, R45, R14, !PT ;  /* 0x0000000e2d0e7209 */ /* 0x008fe40007810000 */
[----:B------:R-:W-:Y:S02]  /*9ec0*/  FMNMX.FTZ R4, R203, R4, !PT ;  /* 0x00000004cb047209 */ /* 0x000fe40007810000 */
[----:B------:R-:W-:Y:S01]  /*9ed0*/  FMNMX.FTZ R14, R47, R14, !PT ;  /* 0x0000000e2f0e7209 */ /* 0x000fe20007810000 */
[----:B------:R-:W3:Y:S01]  /*9ee0*/  MUFU.TANH R55, R55 ;  /* 0x0000003700377308 */ /* 0x000ee20000002400 */
[----:B------:R-:W-:Y:S02]  /*9ef0*/  FMNMX.FTZ R4, R205, R4, !PT ;  /* 0x00000004cd047209 */ /* 0x000fe40007810000 */
[----:B------:R-:W-:-:S02]  /*9f00*/  FMNMX.FTZ R14, R49, R14, !PT ;  /* 0x0000000e310e7209 */ /* 0x000fc40007810000 */
[----:B------:R-:W-:Y:S02]  /*9f10*/  FMNMX.FTZ R4, R207, R4, !PT ;  /* 0x00000004cf047209 */ /* 0x000fe40007810000 */
[----:B-1----:R-:W-:Y:S01]  /*9f20*/  FMNMX.FTZ R14, R51, R14, !PT ;  /* 0x0000000e330e7209 */ /* 0x002fe20007810000 */
[----:B------:R-:W1:Y:S01]  /*9f30*/  MUFU.TANH R57, R57 ;  /* 0x0000003900397308 */ /* 0x000e620000002400 */
[----:B------:R-:W-:Y:S02]  /*9f40*/  FMNMX.FTZ R4, R209, R4, !PT ;  /* 0x00000004d1047209 */ /* 0x000fe40007810000 */
[----:B--2---:R-:W-:Y:S02]  /*9f50*/  FMNMX.FTZ R14, R53, R14, !PT ;  /* 0x0000000e350e7209 */ /* 0x004fe40007810000 */
[----:B------:R-:W-:-:S03]  /*9f60*/  FMNMX.FTZ R4, R211, R4, !PT ;  /* 0x00000004d3047209 */ /* 0x000fc60007810000 */
[----:B------:R-:W2:Y:S01]  /*9f70*/  MUFU.TANH R59, R59 ;  /* 0x0000003b003b7308 */ /* 0x000ea20000002400 */
[----:B---3--:R-:W-:-:S07]  /*9f80*/  FMNMX.FTZ R14, R55, R14, !PT ;  /* 0x0000000e370e7209 */ /* 0x008fce0007810000 */
[----:B------:R-:W3:Y:S01]  /*9f90*/  MUFU.TANH R61, R61 ;  /* 0x0000003d003d7308 */ /* 0x000ee20000002400 */
[----:B-1----:R-:W-:-:S07]  /*9fa0*/  FMNMX.FTZ R14, R57, R14, !PT ;  /* 0x0000000e390e7209 */ /* 0x002fce0007810000 */
[----:B------:R-:W1:Y:S01]  /*9fb0*/  MUFU.TANH R63, R63 ;  /* 0x0000003f003f7308 */ /* 0x000e620000002400 */
[----:B--2---:R-:W-:-:S07]  /*9fc0*/  FMNMX.FTZ R14, R59, R14, !PT ;  /* 0x0000000e3b0e7209 */ /* 0x004fce0007810000 */
[----:B------:R-:W-:Y:S01]  /*9fd0*/  MUFU.TANH R67, R67 ;  /* 0x0000004300437308 */ /* 0x000fe20000002400 */
[----:B---3--:R-:W-:-:S07]  /*9fe0*/  FMNMX.FTZ R14, R61, R14, !PT ;  /* 0x0000000e3d0e7209 */ /* 0x008fce0007810000 */
[----:B------:R-:W-:Y:S01]  /*9ff0*/  MUFU.TANH R69, R69 ;  /* 0x0000004500457308 */ /* 0x000fe20000002400 */
[----:B-1----:R-:W-:-:S07]  /*a000*/  FMNMX.FTZ R14, R63, R14, !PT ;  /* 0x0000000e3f0e7209 */ /* 0x002fce0007810000 */
        /* <DEDUP_REMOVED lines=18> */
[----:B------:R-:W-:Y:S01]  /*a130*/  MUFU.TANH R87, R87 ;  /* 0x0000005700577308 */ /* 0x000fe20000002400 */
[----:B--2---:R-:W-:-:S04]  /*a140*/  FMNMX.FTZ R4, R175, R4, !PT ;  /* 0x00000004af047209 */ /* 0x004fc80007810000 */
[----:B------:R-:W-:-:S04]  /*a150*/  FMNMX.FTZ R4, R213, R4, !PT ;  /* 0x00000004d5047209 */ /* 0x000fc80007810000 */
[----:B------:R-:W-:Y:S02]  /*a160*/  FMNMX.FTZ R4, R215, R4, !PT ;  /* 0x00000004d7047209 */ /* 0x000fe40007810000 */
[----:B---3--:R-:W-:Y:S02]  /*a170*/  FMNMX.FTZ R14, R65, R14, !PT ;  /* 0x0000000e410e7209 */ /* 0x008fe40007810000 */
        /* <DEDUP_REMOVED lines=12> */
[----:B------:R-:W-:-:S05]  /*a240*/  FMNMX.FTZ R4, R85, R4, !PT ;  /* 0x0000000455047209 */ /* 0x000fca0007810000 */
[----:B------:R-:W1:Y:S02]  /*a250*/  SHFL.BFLY PT, R77, R4, 0x2, 0x1f ;  /* 0x0c401f00044d7f89 */ /* 0x000e6400000e0000 */
[----:B-1----:R-:W-:Y:S01]  /*a260*/  FMNMX.FTZ R12, R4, R77, !PT ;  /* 0x0000004d040c7209 */ /* 0x002fe20007810000 */
[----:B------:R-:W-:-:S06]  /*a270*/  FMUL.FTZ R77, R78, UR52 ;  /* 0x000000344e4d7c20 */ /* 0x000fcc0008410000 */
[----:B------:R-:W1:Y:S02]  /*a280*/  MUFU.TANH R77, R77 ;  /* 0x0000004d004d7308 */ /* 0x000e640000002400 */
[----:B-1----:R-:W-:-:S04]  /*a290*/  FMNMX.FTZ R14, R77, R14, !PT ;  /* 0x0000000e4d0e7209 */ /* 0x002fc80007810000 */
[----:B------:R-:W-:-:S04]  /*a2a0*/  FMNMX.FTZ R14, R79, R14, !PT ;  /* 0x0000000e4f0e7209 */ /* 0x000fc80007810000 */
[----:B------:R-:W-:-:S04]  /*a2b0*/  FMNMX.FTZ R14, R81, R14, !PT ;  /* 0x0000000e510e7209 */ /* 0x000fc80007810000 */
[----:B------:R-:W-:Y:S01]  /*a2c0*/  FMNMX.FTZ R14, R83, R14, !PT ;  /* 0x0000000e530e7209 */ /* 0x000fe20007810000 */
[----:B------:R-:W-:Y:S02]  /*a2d0*/  WARPGROUP.DEPBAR.LE gsb0, 0x0 ;  /* 0x00008000000079c5 */ /* 0x000fe40000010000 */
[----:B------:R-:W-:Y:S01]  /*a2e0*/  WARPGROUP.ARRIVE ;  /* 0x00000000000079c5 */ /* 0x000fe20000000000 */
[----:B------:R-:W1:Y:S01]  /*a2f0*/  SHFL.BFLY PT, R171, R12, 0x1, 0x1f ;  /* 0x0c201f000cab7f89 */ /* 0x000e6200000e0000 */
[----:B------:R-:W-:-:S04]  /*a300*/  FMUL.FTZ R169, R86, UR52 ;  /* 0x0000003456a97c20 */ /* 0x000fc80008410000 */
[----:B------:R-:W-:Y:S01]  /*a310*/  HGMMA.64x128x16.F32.BF16 R88, R164, gdesc[UR4].tnspB, R88, gsb0 ;  /* 0x41e00004a4587df0 */ /* 0x000fe20008001858 */
[----:B------:R-:W-:Y:S01]  /*a320*/  UIADD3 UR6, UR10, 0x280, URZ ;  /* 0x000002800a067890 */ /* 0x000fe2000fffe03f */
[----:B------:R-:W2:Y:S01]  /*a330*/  MUFU.TANH R169, R169 ;  /* 0x000000a900a97308 */ /* 0x000ea20000002400 */
[----:B------:R-:W-:Y:S01]  /*a340*/  UMOV UR7, 0x40000040 ;  /* 0x4000004000077882 */ /* 0x000fe20000000000 */
[----:B-1----:R-:W-:Y:S02]  /*a350*/  FMNMX.FTZ R4, R12, R171, !PT ;  /* 0x000000ab0c047209 */ /* 0x002fe40007810000 */
[----:B--2---:R-:W-:-:S03]  /*a360*/  FMNMX.FTZ R14, R169, R14, !PT ;  /* 0x0000000ea90e7209 */ /* 0x004fc60007810000 */
[C---:B0-----:R-:W-:Y:S01]  /*a370*/  FMUL.FTZ R12, R4.reuse, R6 ;  /* 0x00000006040c7220 */ /* 0x041fe20000410000 */
[----:B------:R-:W-:-:S03]  /*a380*/  FADD.FTZ R7, -R4, R7 ;  /* 0x0000000704077221 */ /* 0x000fc60000010100 */
[--C-:B------:R-:W-:Y:S01]  /*a390*/  FFMA.FTZ R180, R5, R6, -R12.reuse ;  /* 0x0000000605b47223 */ /* 0x100fe2000001080c */
[----:B------:R-:W-:Y:S01]  /*a3a0*/  FMNMX.FTZ R5, R87, R14, !PT ;  /* 0x0000000e57057209 */ /* 0x000fe20007810000 */
[-C--:B------:R-:W-:Y:S01]  /*a3b0*/  FMUL.FTZ R7, R7, R6.reuse ;  /* 0x0000000607077220 */ /* 0x080fe20000410000 */
[-CC-:B------:R-:W-:Y:S01]  /*a3c0*/  FFMA.FTZ R176, R29, R6.reuse, -R12.reuse ;  /* 0x000000061db07223 */ /* 0x180fe2000001080c */
[-CC-:B------:R-:W-:Y:S01]  /*a3d0*/  FFMA.FTZ R9, R9, R6.reuse, -R12.reuse ;  /* 0x0000000609097223 */ /* 0x180fe2000001080c */
[-CC-:B------:R-:W-:Y:S01]  /*a3e0*/  FFMA.FTZ R29, R181, R6.reuse, -R12.reuse ;  /* 0x00000006b51d7223 */ /* 0x180fe2000001080c */
[----:B------:R-:W0:Y:S01]  /*a3f0*/  SHFL.BFLY PT, R20, R5, 0x2, 0x1f ;  /* 0x0c401f0005147f89 */ /* 0x000e2200000e0000 */
        /* <DEDUP_REMOVED lines=19> */
[----:B------:R-:W-:Y:S01]  /*a530*/  FFMA.FTZ R85, R85, R6, -R12 ;  /* 0x0000000655557223 */ /* 0x000fe2000001080c */
[----:B0-----:R-:W-:-:S04]  /*a540*/  FMNMX.FTZ R26, R5, R20, !PT ;  /* 0x00000014051a7209 */ /* 0x001fc80007810000 */
[----:B------:R-:W-:Y:S01]  /*a550*/  MUFU.EX2 R182, R182 ;  /* 0x000000b600b67308 */ /* 0x000fe20000000800 */
[----:B-1----:R-:W-:Y:S01]  /*a560*/  FFMA.FTZ R2, R7, R2, R180 ;  /* 0x0000000207027223 */ /* 0x002fe200000100b4 */
[----:B------:R-:W-:Y:S01]  /*a570*/  FFMA.FTZ R20, R221, R6, -R12 ;  /* 0x00000006dd147223 */ /* 0x000fe2000001080c */
[----:B------:R-:W0:Y:S05]  /*a580*/  SHFL.BFLY PT, R5, R26, 0x1, 0x1f ;  /* 0x0c201f001a057f89 */ /* 0x000e2a00000e0000 */
[----:B------:R-:W-:Y:S01]  /*a590*/  MUFU.EX2 R15, R15 ;  /* 0x0000000f000f7308 */ /* 0x000fe20000000800 */
[----:B--2---:R-:W-:-:S07]  /*a5a0*/  F2FP.BF16.F32.PACK_AB R180, R9, R180 ;  /* 0x000000b409b4723e */ /* 0x004fce00000010ff */
[----:B------:R-:W-:Y:S08]  /*a5b0*/  MUFU.EX2 R176, R176 ;  /* 0x000000b000b07308 */ /* 0x000ff00000000800 */
[----:B------:R-:W-:Y:S01]  /*a5c0*/  MUFU.EX2 R25, R25 ;  /* 0x0000001900197308 */ /* 0x000fe20000000800 */
[----:B0-----:R-:W-:-:S07]  /*a5d0*/  FMNMX.FTZ R5, R26, R5, !PT ;  /* 0x000000051a057209 */ /* 0x001fce0007810000 */
[----:B------:R-:W-:Y:S01]  /*a5e0*/  MUFU.EX2 R178, R178 ;  /* 0x000000b200b27308 */ /* 0x000fe20000000800 */
[----:B------:R-:W-:-:S04]  /*a5f0*/  FMUL.FTZ R40, R5, R6 ;  /* 0x0000000605287220 */ /* 0x000fc80000410000 */
[-CC-:B------:R-:W-:Y:S01]  /*a600*/  FFMA.FTZ R181, R13, R6.reuse, -R40.reuse ;  /* 0x000000060db57223 */ /* 0x180fe20000010828 */
[----:B------:R-:W-:Y:S02]  /*a610*/  IMAD.U32 R13, RZ, RZ, UR44 ;  /* 0x0000002cff0d7e24 */ /* 0x000fe4000f8e00ff */
[-CC-:B------:R-:W-:Y:S01]  /*a620*/  FFMA.FTZ R183, R21, R6.reuse, -R40.reuse ;  /* 0x0000000615b77223 */ /* 0x180fe20000010828 */
[-CC-:B------:R-:W-:Y:S01]  /*a630*/  FFMA.FTZ R34, R27, R6.reuse, -R40.reuse ;  /* 0x000000061b227223 */ /* 0x180fe20000010828 */
[----:B------:R-:W-:Y:S01]  /*a640*/  IADD3 R27, -R23, 0xb, RZ ;  /* 0x0000000b171b7810 */ /* 0x000fe20007ffe1ff */
[-CC-:B------:R-:W-:Y:S01]  /*a650*/  FFMA.FTZ R36, R35, R6.reuse, -R40.reuse ;  /* 0x0000000623247223 */ /* 0x180fe20000010828 */
[----:B------:R-:W-:Y:S01]  /*a660*/  MUFU.EX2 R181, R181 ;  /* 0x000000b500b57308 */ /* 0x000fe20000000800 */
[----:B------:R-:W-:Y:S01]  /*a670*/  @!P1 LEA R13, R13, UR41, 0x3 ;  /* 0x000000290d0d9c11 */ /* 0x000fe2000f8e18ff */
[-CC-:B------:R-:W-:Y:S01]  /*a680*/  FFMA.FTZ R179, R37, R6.reuse, -R40.reuse ;  /* 0x0000000625b37223 */ /* 0x180fe20000010828 */
[-CC-:B------:R-:W-:Y:S01]  /*a690*/  FFMA.FTZ R38, R39, R6.reuse, -R40.reuse ;  /* 0x0000000627267223 */ /* 0x180fe20000010828 */
[-CC-:B------:R-:W-:Y:S01]  /*a6a0*/  FFMA.FTZ R32, R43, R6.reuse, -R40.reuse ;  /* 0x000000062b207223 */ /* 0x180fe20000010828 */
[----:B------:R-:W-:Y:S01]  /*a6b0*/  FFMA.FTZ R175, R45, R6, -R40 ;  /* 0x000000062daf7223 */ /* 0x000fe20000010828 */
[----:B------:R-:W-:-:S02]  /*a6c0*/  @!P1 VIADD R13, R13, 0x28840 ;  /* 0x000288400d0d9836 */ /* 0x000fc40000000000 */
[-CC-:B------:R-:W-:Y:S01]  /*a6d0*/  FFMA.FTZ R28, R51, R6.reuse, -R40.reuse ;  /* 0x00000006331c7223 */ /* 0x180fe20000010828 */
[----:B------:R-:W-:Y:S01]  /*a6e0*/  MUFU.EX2 R183, R183 ;  /* 0x000000b700b77308 */ /* 0x000fe20000000800 */
[-CC-:B------:R-:W-:Y:S01]  /*a6f0*/  FFMA.FTZ R171, R53, R6.reuse, -R40.reuse ;  /* 0x0000000635ab7223 */ /* 0x180fe20000010828 */
[-CC-:B------:R-:W-:Y:S01]  /*a700*/  FFMA.FTZ R30, R55, R6.reuse, -R40.reuse ;  /* 0x00000006371e7223 */ /* 0x180fe20000010828 */
[----:B------:R-:W-:Y:S01]  /*a710*/  @!P1 PRMT R21, RZ, 0x654, R13 ;  /* 0x00000654ff159816 */ /* 0x000fe2000000000d */
        /* <DEDUP_REMOVED lines=14> */
[----:B------:R-:W-:-:S06]  /*a800*/  FFMA.FTZ R83, R83, R6, -R40 ;  /* 0x0000000653537223 */ /* 0x000fcc0000010828 */
[----:B------:R-:W-:Y:S01]  /*a810*/  MUFU.EX2 R179, R179 ;  /* 0x000000b300b37308 */ /* 0x000fe20000000800 */
[----:B------:R-:W-:Y:S02]  /*a820*/  WARPGROUP.DEPBAR.LE gsb0, 0x0 ;  /* 0x00008000000079c5 */ /* 0x000fe40000010000 */
[----:B------:R-:W-:Y:S01]  /*a830*/  WARPGROUP.ARRIVE ;  /* 0x00000000000079c5 */ /* 0x000fe20000000000 */
[-CC-:B------:R-:W-:Y:S01]  /*a840*/  FFMA.FTZ R164, R205, R6.reuse, -R12.reuse ;  /* 0x00000006cda47223 */ /* 0x180fe2000001080c */
[-C--:B------:R-:W-:Y:S01]  /*a850*/  FFMA.FTZ R165, R177, R6.reuse, -R12 ;  /* 0x00000006b1a57223 */ /* 0x080fe2000001080c */
[-C--:B------:R-:W-:Y:S01]  /*a860*/  FFMA.FTZ R177, R31, R6.reuse, -R40 ;  /* 0x000000061fb17223 */ /* 0x080fe20000010828 */
[----:B------:R-:W-:Y:S01]  /*a870*/  IMAD.U32 R31, RZ, RZ, UR53 ;  /* 0x00000035ff1f7e24 */ /* 0x000fe2000f8e00ff */
[----:B------:R-:W-:Y:S01]  /*a880*/  MUFU.EX2 R29, R29 ;  /* 0x0000001d001d7308 */ /* 0x000fe20000000800 */
[----:B------:R-:W-:Y:S01]  /*a890*/  HGMMA.64x128x16.F32.BF16 R88, R160, gdesc[UR4].tnspB, R88, gsb0 ;  /* 0x41e00004a0587df0 */ /* 0x000fe20008001858 */
[----:B------:R-:W-:Y:S01]  /*a8a0*/  UIADD3 UR6, UR10, 0x300, URZ ;  /* 0x000003000a067890 */ /* 0x000fe2000fffe03f */
[-CC-:B------:R-:W-:Y:S01]  /*a8b0*/  FFMA.FTZ R167, R199, R6.reuse, -R12.reuse ;  /* 0x00000006c7a77223 */ /* 0x180fe2000001080c */
[----:B------:R-:W-:Y:S01]  /*a8c0*/  UMOV UR7, 0x40000040 ;  /* 0x4000004000077882 */ /* 0x000fe20000000000 */
[----:B------:R-:W-:Y:S01]  /*a8d0*/  @!P1 LEA R31, R31, UR41, 0x3 ;  /* 0x000000291f1f9c11 */ /* 0x000fe2000f8e18ff */
[-CC-:B------:R-:W-:Y:S01]  /*a8e0*/  FFMA.FTZ R166, R209, R6.reuse, -R12.reuse ;  /* 0x00000006d1a67223 */ /* 0x180fe2000001080c */
[----:B------:R-:W-:Y:S01]  /*a8f0*/  FFMA.FTZ R199, R219, R6, -R12 ;  /* 0x00000006dbc77223 */ /* 0x000fe2000001080c */
[----:B------:R-:W-:Y:S01]  /*a900*/  MUFU.EX2 R177, R177 ;  /* 0x000000b100b17308 */ /* 0x000fe20000000800 */
[----:B------:R-:W-:Y:S01]  /*a910*/  UMOV UR53, UR44 ;  /* 0x0000002c00357c82 */ /* 0x000fe20008000000 */
[----:B------:R-:W-:-:S05]  /*a920*/  @!P1 VIADD R31, R31, 0x28860 ;  /* 0x000288601f1f9836 */ /* 0x000fca0000000000 */
[----:B------:R-:W-:Y:S01]  /*a930*/  @!P1 PRMT R35, RZ, 0x654, R31 ;  /* 0x00000654ff239816 */ /* 0x000fe2000000001f */
        /* <DEDUP_REMOVED lines=18> */
[-C--:B------:R-:W-:Y:S01]  /*aa60*/  FFMA.FTZ R160, R173, R6.reuse, -R12 ;  /* 0x00000006ada07223 */ /* 0x080fe2000001080c */
[-C--:B------:R-:W-:Y:S01]  /*aa70*/  FFMA.FTZ R173, R41, R6.reuse, -R40 ;  /* 0x0000000629ad7223 */ /* 0x080fe20000010828 */
[-CC-:B------:R-:W-:Y:S01]  /*aa80*/  FFMA.FTZ R161, R203, R6.reuse, -R12.reuse ;  /* 0x00000006cba17223 */ /* 0x180fe2000001080c */
[-CC-:B------:R-:W-:Y:S01]  /*aa90*/  FFMA.FTZ R163, R207, R6.reuse, -R12.reuse ;  /* 0x00000006cfa37223 */ /* 0x180fe2000001080c */
[-CC-:B------:R-:W-:Y:S01]  /*aaa0*/  FFMA.FTZ R162, R213, R6.reuse, -R12.reuse ;  /* 0x00000006d5a27223 */ /* 0x180fe2000001080c */
[----:B------:R-:W-:Y:S01]  /*aab0*/  HGMMA.64x128x16.F32.BF16 R88, R156, gdesc[UR4].tnspB, R88, gsb0 ;  /* 0x41e000049c587df0 */ /* 0x000fe20008001858 */
[----:B------:R-:W-:Y:S01]  /*aac0*/  UIADD3 UR6, UR10, 0x380, URZ ;  /* 0x000003800a067890 */ /* 0x000fe2000fffe03f */
[----:B------:R-:W-:Y:S01]  /*aad0*/  MUFU.EX2 R173, R173 ;  /* 0x000000ad00ad7308 */ /* 0x000fe20000000800 */
[----:B------:R-:W-:Y:S01]  /*aae0*/  UMOV UR7, 0x40000040 ;  /* 0x4000004000077882 */ /* 0x000fe20000000000 */
[-C--:B------:R-:W-:Y:S01]  /*aaf0*/  FFMA.FTZ R203, R227, R6.reuse, -R12 ;  /* 0x00000006e3cb7223 */ /* 0x080fe2000001080c */
[----:B------:R-:W-:-:S05]  /*ab00*/  FFMA.FTZ R12, R47, R6, -R40 ;  /* 0x000000062f0c7223 */ /* 0x000fca0000010828 */
        /* <DEDUP_REMOVED lines=16> */
[----:B------:R-:W1:Y:S01]  /*ac10*/  MUFU.EX2 R75, R75 ;  /* 0x0000004b004b7308 */ /* 0x000e620000000800 */
[----:B------:R-:W-:-:S02]  /*ac20*/  WARPGROUP.DEPBAR.LE gsb0, 0x0 ;  /* 0x00008000000079c5 */ /* 0x000fc40000010000 */
[----:B------:R-:W-:Y:S01]  /*ac30*/  WARPGROUP.ARRIVE ;  /* 0x00000000000079c5 */ /* 0x000fe20000000000 */
[----:B------:R-:W-:Y:S01]  /*ac40*/  FADD.FTZ R157, -R5, R8 ;  /* 0x00000008059d7221 */ /* 0x000fe20000010100 */
[-CC-:B------:R-:W-:Y:S01]  /*ac50*/  FFMA.FTZ R8, R11, R6.reuse, -R40.reuse ;  /* 0x000000060b087223 */ /* 0x180fe20000010828 */
[-C--:B------:R-:W-:Y:S02]  /*ac60*/  FFMA.FTZ R11, R49, R6.reuse, -R40 ;  /* 0x00000006310b7223 */ /* 0x080fe40000010828 */
[----:B------:R-:W-:Y:S01]  /*ac70*/  MUFU.EX2 R20, R20 ;  /* 0x0000001400147308 */ /* 0x000fe20000000800 */
[----:B------:R-:W-:Y:S01]  /*ac80*/  FMUL.FTZ R157, R157, R6 ;  /* 0x000000069d9d7220 */ /* 0x000fe20000410000 */
[----:B------:R-:W-:Y:S01]  /*ac90*/  HGMMA.64x128x16.F32.BF16 R88, R152, gdesc[UR4].tnspB, R88, gsb0 ;  /* 0x41e0000498587df0 */ /* 0x000fe20008001858 */
[----:B0-----:R-:W-:-:S05]  /*aca0*/  F2FP.BF16.F32.PACK_AB R156, R199, R14 ;  /* 0x0000000ec79c723e */ /* 0x001fca00000010ff */
[----:B------:R1:W-:Y:S08]  /*acb0*/  MUFU.EX2 R205, R157 ;  /* 0x0000009d00cd7308 */ /* 0x0003f00000000800 */
[----:B------:R-:W0:Y:S01]  /*acc0*/  MUFU.EX2 R8, R8 ;  /* 0x0000000800087308 */ /* 0x000e220000000800 */
[----:B-1----:R-:W-:-:S07]  /*acd0*/  F2FP.BF16.F32.PACK_AB R157, R75, R73 ;  /* 0x000000494b9d723e */ /* 0x002fce00000010ff */
[----:B------:R-:W-:Y:S08]  /*ace0*/  MUFU.EX2 R11, R11 ;  /* 0x0000000b000b7308 */ /* 0x000ff00000000800 */
[----:B------:R-:W-:Y:S01]  /*acf0*/  MUFU.EX2 R77, R77 ;  /* 0x0000004d004d7308 */ /* 0x000fe20000000800 */
[----:B0-----:R-:W-:-:S04]  /*ad00*/  FFMA.FTZ R44, R205, R0, R8 ;  /* 0x00000000cd2c7223 */ /* 0x001fc80000010008 */
[C---:B------:R-:W-:Y:S01]  /*ad10*/  FADD.FTZ R44, R181.reuse, R44 ;  /* 0x0000002cb52c7221 */ /* 0x040fe20000010000 */
[----:B------:R-:W-:Y:S02]  /*ad20*/  F2FP.BF16.F32.PACK_AB R181, R181, R8 ;  /* 0x00000008b5b5723e */ /* 0x000fe400000010ff */
[----:B------:R-:W-:Y:S08]  /*ad30*/  MUFU.EX2 R0, R61 ;  /* 0x0000003d00007308 */ /* 0x000ff00000000800 */
[----:B------:R-:W0:Y:S08]  /*ad40*/  MUFU.EX2 R201, R201 ;  /* 0x000000c900c97308 */ /* 0x000e300000000800 */
[----:B------:R-:W1:Y:S08]  /*ad50*/  MUFU.EX2 R79, R79 ;  /* 0x0000004f004f7308 */ /* 0x000e700000000800 */
[----:B------:R-:W-:Y:S01]  /*ad60*/  MUFU.EX2 R24, R24 ;  /* 0x0000001800187308 */ /* 0x000fe20000000800 */
[----:B0-----:R-:W-:-:S07]  /*ad70*/  F2FP.BF16.F32.PACK_AB R158, R201, R20 ;  /* 0x00000014c99e723e */ /* 0x001fce00000010ff */
[----:B------:R-:W-:Y:S01]  /*ad80*/  MUFU.EX2 R81, R81 ;  /* 0x0000005100517308 */ /* 0x000fe20000000800 */
[----:B-1----:R-:W-:-:S07]  /*ad90*/  F2FP.BF16.F32.PACK_AB R159, R79, R77 ;  /* 0x0000004d4f9f723e */ /* 0x002fce00000010ff */
[----:B------:R-:W-:Y:S08]  /*ada0*/  MUFU.EX2 R203, R203 ;  /* 0x000000cb00cb7308 */ /* 0x000ff00000000800 */
[----:B------:R-:W-:Y:S08]  /*adb0*/  MUFU.EX2 R83, R83 ;  /* 0x0000005300537308 */ /* 0x000ff00000000800 */
[----:B------:R-:W-:Y:S08]  /*adc0*/  MUFU.EX2 R26, R229 ;  /* 0x000000e5001a7308 */ /* 0x000ff00000000800 */
[----:B------:R-:W-:Y:S01]  /*add0*/  MUFU.EX2 R85, R85 ;  /* 0x0000005500557308 */ /* 0x000fe20000000800 */
[----:B------:R-:W-:-:S02]  /*ade0*/  WARPGROUP.DEPBAR.LE gsb0, 0x0 ;  /* 0x00008000000079c5 */ /* 0x000fc40000010000 */
[----:B------:R0:W-:Y:S06]  /*adf0*/  BAR.ARV R27, 0x100 ;  /* 0x0004001b0000751d */ /* 0x0001ec0000002000 */
[----:B------:R1:W-:Y:S01]  /*ae00*/  @!P1 SYNCS.ARRIVE.TRANS64.RED.A1T0 RZ, [R21+URZ], RZ ;  /* 0x000000ff15ff99a7 */ /* 0x0003e2000810043f */
[----:B------:R-:W-:Y:S01]  /*ae10*/  FMUL.FTZ R88, R88, R7 ;  /* 0x0000000758587220 */ /* 0x000fe20000410000 */
[----:B0-----:R-:W-:Y:S01]  /*ae20*/  FADD.FTZ R27, R183, R44 ;  /* 0x0000002cb71b7221 */ /* 0x001fe20000010000 */
[----:B------:R-:W-:Y:S01]  /*ae30*/  F2FP.BF16.F32.PACK_AB R183, R34, R183 ;  /* 0x000000b722b7723e */ /* 0x000fe200000010ff */
[-C--:B------:R-:W-:Y:S01]  /*ae40*/  FMUL.FTZ R89, R89, R7.reuse ;  /* 0x0000000759597220 */ /* 0x080fe20000410000 */
[-C--:B------:R-:W-:Y:S01]  /*ae50*/  FMUL.FTZ R92, R92, R7.reuse ;  /* 0x000000075c5c7220 */ /* 0x080fe20000410000 */
[-C--:B------:R-:W-:Y:S01]  /*ae60*/  FMUL.FTZ R93, R93, R7.reuse ;  /* 0x000000075d5d7220 */ /* 0x080fe20000410000 */
[-C--:B------:R-:W-:Y:S01]  /*ae70*/  FMUL.FTZ R96, R96, R7.reuse ;  /* 0x0000000760607220 */ /* 0x080fe20000410000 */
[----:B-1----:R-:W-:Y:S01]  /*ae80*/  FADD.FTZ R21, R9, R2 ;  /* 0x0000000209157221 */ /* 0x002fe20000010000 */
[----:B------:R0:W-:Y:S01]  /*ae90*/  @!P1 SYNCS.ARRIVE.TRANS64.RED.A1T0 RZ, [R35+URZ], RZ ;  /* 0x000000ff23ff99a7 */ /* 0x0001e2000810043f */
[-C--:B------:R-:W-:Y:S01]  /*aea0*/  FMUL.FTZ R97, R97, R7.reuse ;  /* 0x0000000761617220 */ /* 0x080fe20000410000 */
[-C--:B------:R-:W-:Y:S01]  /*aeb0*/  FMUL.FTZ R100, R100, R7.reuse ;  /* 0x0000000764647220 */ /* 0x080fe20000410000 */
[----:B------:R-:W-:Y:S01]  /*aec0*/  FADD.FTZ R2, R182, R21 ;  /* 0x00000015b6027221 */ /* 0x000fe20000010000 */
[----:B------:R-:W-:Y:S01]  /*aed0*/  F2FP.BF16.F32.PACK_AB R182, R15, R182 ;  /* 0x000000b60fb6723e */ /* 0x000fe200000010ff */
[-C--:B------:R-:W-:Y:S01]  /*aee0*/  FFMA.FTZ R21, R63, R6.reuse, -R40 ;  /* 0x000000063f157223 */ /* 0x080fe20000010828 */
[-C--:B------:R-:W-:Y:S01]  /*aef0*/  FMUL.FTZ R101, R101, R7.reuse ;  /* 0x0000000765657220 */ /* 0x080fe20000410000 */
[----:B------:R-:W-:Y:S01]  /*af00*/  FADD.FTZ R31, R15, R2 ;  /* 0x000000020f1f7221 */ /* 0x000fe20000010000 */
[----:B------:R-:W-:Y:S01]  /*af10*/  FADD.FTZ R2, R34, R27 ;  /* 0x0000001b22027221 */ /* 0x000fe20000010000 */
[-C--:B------:R-:W-:Y:S01]  /*af20*/  FMUL.FTZ R104, R104, R7.reuse ;  /* 0x0000000768687220 */ /* 0x080fe20000410000 */
[-C--:B------:R-:W-:Y:S01]  /*af30*/  FMUL.FTZ R105, R105, R7.reuse ;  /* 0x0000000769697220 */ /* 0x080fe20000410000 */
[----:B------:R-:W-:Y:S01]  /*af40*/  FADD.FTZ R44, R176, R31 ;  /* 0x0000001fb02c7221 */ /* 0x000fe20000010000 */
[----:B------:R-:W-:Y:S01]  /*af50*/  FADD.FTZ R27, R177, R2 ;  /* 0x00000002b11b7221 */ /* 0x000fe20000010000 */
[----:B------:R-:W1:Y:S01]  /*af60*/  MUFU.EX2 R21, R21 ;  /* 0x0000001500157308 */ /* 0x000e620000000800 */
        /* <DEDUP_REMOVED lines=12> */
[----:B------:R-:W-:Y:S01]  /*b030*/  FMUL.FTZ R120, R120, R7 ;  /* 0x0000000778787220 */ /* 0x000fe20000410000 */
[----:B------:R-:W-:Y:S01]  /*b040*/  FADD.FTZ R44, R172, R31 ;  /* 0x0000001fac2c7221 */ /* 0x000fe20000010000 */
[----:B------:R-:W-:Y:S01]  /*b050*/  FADD.FTZ R27, R173, R2 ;  /* 0x00000002ad1b7221 */ /* 0x000fe20000010000 */
[C---:B------:R-:W-:Y:S01]  /*b060*/  F2FP.BF16.F32.PACK_AB R173, R32.reuse, R173 ;  /* 0x000000ad20ad723e */ /* 0x040fe200000010ff */
[-C--:B------:R-:W-:Y:S01]  /*b070*/  FMUL.FTZ R121, R121, R7.reuse ;  /* 0x0000000779797220 */ /* 0x080fe20000410000 */
[----:B------:R-:W-:Y:S01]  /*b080*/  FADD.FTZ R31, R33, R44 ;  /* 0x0000002c211f7221 */ /* 0x000fe20000010000 */
[----:B------:R-:W-:Y:S01]  /*b090*/  FADD.FTZ R2, R32, R27 ;  /* 0x0000001b20027221 */ /* 0x000fe20000010000 */
[-C--:B------:R-:W-:Y:S01]  /*b0a0*/  FMUL.FTZ R124, R124, R7.reuse ;  /* 0x000000077c7c7220 */ /* 0x080fe20000410000 */
[-C--:B------:R-:W-:Y:S01]  /*b0b0*/  FMUL.FTZ R125, R125, R7.reuse ;  /* 0x000000077d7d7220 */ /* 0x080fe20000410000 */
[----:B------:R-:W-:Y:S01]  /*b0c0*/  FADD.FTZ R44, R174, R31 ;  /* 0x0000001fae2c7221 */ /* 0x000fe20000010000 */
[----:B------:R-:W-:Y:S01]  /*b0d0*/  FADD.FTZ R27, R175, R2 ;  /* 0x00000002af1b7221 */ /* 0x000fe20000010000 */
[-CC-:B------:R-:W-:Y:S01]  /*b0e0*/  FFMA.FTZ R2, R169, R6.reuse, -R40.reuse ;  /* 0x00000006a9027223 */ /* 0x180fe20000010828 */
[----:B------:R-:W-:Y:S01]  /*b0f0*/  FFMA.FTZ R40, R87, R6, -R40 ;  /* 0x0000000657287223 */ /* 0x000fe20000010828 */
[C---:B------:R-:W-:Y:S01]  /*b100*/  FADD.FTZ R31, R165.reuse, R44 ;  /* 0x0000002ca51f7221 */ /* 0x040fe20000010000 */
[----:B------:R-:W-:Y:S01]  /*b110*/  FADD.FTZ R44, R12, R27 ;  /* 0x0000001b0c2c7221 */ /* 0x000fe20000010000 */
[----:B------:R2:W3:Y:S01]  /*b120*/  MUFU.EX2 R155, R2 ;  /* 0x00000002009b7308 */ /* 0x0004e20000000800 */
[----:B------:R-:W-:Y:S01]  /*b130*/  F2FP.BF16.F32.PACK_AB R174, R165, R174 ;  /* 0x000000aea5ae723e */ /* 0x000fe200000010ff */
[----:B------:R-:W-:Y:S01]  /*b140*/  FADD.FTZ R46, R168, R31 ;  /* 0x0000001fa82e7221 */ /* 0x000fe20000010000 */
[----:B------:R-:W-:Y:S01]  /*b150*/  FADD.FTZ R9, R11, R44 ;  /* 0x0000002c0b097221 */ /* 0x000fe20000010000 */
[C---:B------:R-:W-:Y:S01]  /*b160*/  F2FP.BF16.F32.PACK_AB R168, R167.reuse, R168 ;  /* 0x000000a8a7a8723e */ /* 0x040fe200000010ff */
[-C--:B------:R-:W-:Y:S01]  /*b170*/  FMUL.FTZ R128, R128, R7.reuse ;  /* 0x0000000780807220 */ /* 0x080fe20000410000 */
[----:B------:R-:W-:Y:S01]  /*b180*/  FADD.FTZ R15, R167, R46 ;  /* 0x0000002ea70f7221 */ /* 0x000fe20000010000 */
[----:B------:R-:W-:Y:S01]  /*b190*/  FADD.FTZ R44, R28, R9 ;  /* 0x000000091c2c7221 */ /* 0x000fe20000010000 */
[----:B-1----:R-:W-:Y:S01]  /*b1a0*/  F2FP.BF16.F32.PACK_AB R167, R21, R0 ;  /* 0x0000000015a7723e */ /* 0x002fe200000010ff */
[----:B------:R-:W1:Y:S01]  /*b1b0*/  MUFU.EX2 R40, R40 ;  /* 0x0000002800287308 */ /* 0x000e620000000800 */
[----:B------:R-:W-:Y:S01]  /*b1c0*/  FADD.FTZ R46, R170, R15 ;  /* 0x0000000faa2e7221 */ /* 0x000fe20000010000 */
[----:B------:R-:W-:Y:S01]  /*b1d0*/  FADD.FTZ R9, R171, R44 ;  /* 0x0000002cab097221 */ /* 0x000fe20000010000 */
[----:B------:R-:W-:Y:S01]  /*b1e0*/  F2FP.BF16.F32.PACK_AB R170, R161, R170 ;  /* 0x000000aaa1aa723e */ /* 0x000fe200000010ff */
[-C--:B------:R-:W-:Y:S01]  /*b1f0*/  FMUL.FTZ R129, R129, R7.reuse ;  /* 0x0000000781817220 */ /* 0x080fe20000410000 */
[----:B------:R-:W-:Y:S01]  /*b200*/  FADD.FTZ R15, R161, R46 ;  /* 0x0000002ea10f7221 */ /* 0x000fe20000010000 */
[----:B------:R-:W-:Y:S01]  /*b210*/  FADD.FTZ R8, R30, R9 ;  /* 0x000000091e087221 */ /* 0x000fe20000010000 */
[-C--:B------:R-:W-:Y:S01]  /*b220*/  FMUL.FTZ R132, R132, R7.reuse ;  /* 0x0000000784847220 */ /* 0x080fe20000410000 */
[-C--:B------:R-:W-:Y:S01]  /*b230*/  FMUL.FTZ R133, R133, R7.reuse ;  /* 0x0000000785857220 */ /* 0x080fe20000410000 */
        /* <DEDUP_REMOVED lines=56> */
[----:B--2---:R-:W-:Y:S01]  /*b5c0*/  FADD.FTZ R2, R26, R9 ;  /* 0x000000091a027221 */ /* 0x004fe20000010000 */
[----:B---3--:R-:W-:Y:S01]  /*b5d0*/  FADD.FTZ R32, R155, R32 ;  /* 0x000000209b207221 */ /* 0x008fe20000010000 */
[----:B------:R-:W-:Y:S01]  /*b5e0*/  F2FP.BF16.F32.PACK_AB R160, R195, R160 ;  /* 0x000000a0c3a0723e */ /* 0x000fe200000010ff */
[----:B------:R-:W-:Y:S01]  /*b5f0*/  FMUL.FTZ R107, R107, R205 ;  /* 0x000000cd6b6b7220 */ /* 0x000fe20000410000 */
[----:B------:R-:W-:Y:S01]  /*b600*/  F2FP.BF16.F32.PACK_AB R161, R67, R65 ;  /* 0x0000004143a1723e */ /* 0x000fe200000010ff */
[----:B------:R-:W-:Y:S01]  /*b610*/  FADD.FTZ R2, R85, R2 ;  /* 0x0000000255027221 */ /* 0x000fe20000010000 */
[----:B------:R-:W-:Y:S01]  /*b620*/  F2FP.BF16.F32.PACK_AB R162, R197, R162 ;  /* 0x000000a2c5a2723e */ /* 0x000fe200000010ff */
[----:B-1----:R-:W-:Y:S01]  /*b630*/  FADD.FTZ R0, R40, R32 ;  /* 0x0000002028007221 */ /* 0x002fe20000010000 */
[----:B------:R-:W-:Y:S01]  /*b640*/  F2FP.BF16.F32.PACK_AB R163, R71, R69 ;  /* 0x0000004547a3723e */ /* 0x000fe200000010ff */
[-C--:B------:R-:W-:Y:S01]  /*b650*/  FMUL.FTZ R110, R110, R205.reuse ;  /* 0x000000cd6e6e7220 */ /* 0x080fe20000410000 */
[----:B------:R-:W-:Y:S01]  /*b660*/  F2FP.BF16.F32.PACK_AB R152, R203, R24 ;  /* 0x00000018cb98723e */ /* 0x000fe200000010ff */
[----:B------:R-:W-:Y:S01]  /*b670*/  FMUL.FTZ R111, R111, R205 ;  /* 0x000000cd6f6f7220 */ /* 0x000fe20000410000 */
[----:B------:R-:W-:Y:S01]  /*b680*/  F2FP.BF16.F32.PACK_AB R153, R83, R81 ;  /* 0x000000515399723e */ /* 0x000fe200000010ff */
[-C--:B------:R-:W-:Y:S01]  /*b690*/  FMUL.FTZ R114, R114, R205.reuse ;  /* 0x000000cd72727220 */ /* 0x080fe20000410000 */
        /* <DEDUP_REMOVED lines=22> */
[----:B------:R-:W-:Y:S01]  /*b800*/  IMAD.MOV.U32 R7, RZ, RZ, R4 ;  /* 0x000000ffff077224 */ /* 0x000fe200078e0004 */
[----:B0-----:R-:W-:Y:S06]  /*b810*/  @P2 BRA `(.L_x_7842) ;  /* 0xffffffd8001c2947 */ /* 0x001fec000383ffff */
.L_x_7833:
        /* <DEDUP_REMOVED lines=10> */
.L_x_7860:
        /* <DEDUP_REMOVED lines=9> */
.L_x_7845:
[----:B------:R-:W-:Y:S01]  /*b950*/  ULEA UR6, UR44, UR41, 0x3 ;  /* 0x000000292c067291 */ /* 0x000fe2000f8e183f */
[----:B------:R-:W-:-:S05]  /*b960*/  IMAD.U32 R4, RZ, RZ, UR45 ;  /* 0x0000002dff047e24 */ /* 0x000fca000f8e00ff */
[----:B------:R-:W-:-:S04]  /*b970*/  SHF.L.U32 R4, R4, 0x1f, RZ ;  /* 0x0000001f04047819 */ /* 0x000fc800000006ff */
[----:B------:R0:W1:Y:S01]  /*b980*/  SYNCS.PHASECHK.TRANS64.TRYWAIT P3, [UR6+0x28830], R4 ;  /* 0x02883004ff0075a7 */ /* 0x0000620008060146 */
[----:B------:R-:W-:Y:S05]  /*b990*/  @!P0 BRA `(.L_x_7846) ;  /* 0x0000000000048947 */ /* 0x000fea0003800000 */
[----:B------:R-:W-:Y:S01]  /*b9a0*/  BPT.TRAP 0x1 ;  /* 0x000000040000795c */ /* 0x000fe20000300000 */
.L_x_7846:
[----:B-1----:R-:W-:Y:S05]  /*b9b0*/  @P3 BRA `(.L_x_7844) ;  /* 0x0000000000083947 */ /* 0x002fea0003800000 */
[----:B------:R-:W1:Y:S02]  /*b9c0*/  SYNCS.PHASECHK.TRANS64.TRYWAIT P3, [UR6+0x28830], R4 ;  /* 0x02883004ff0075a7 */ /* 0x000e640008060146 */
[----:B-1----:R-:W-:Y:S05]  /*b9d0*/  @!P3 BRA `(.L_x_7847) ;  /* 0x000000a80054b947 */ /* 0x002fea0003800000 */
.L_x_7844:
        /* <DEDUP_REMOVED lines=45> */
.L_x_7849:
[----:B------:R-:W-:Y:S01]  /*bcb0*/  ULEA UR6, UR56, UR41, 0x3 ;  /* 0x0000002938067291 */ /* 0x000fe2000f8e183f */
[----:B------:R-:W-:-:S05]  /*bcc0*/  IMAD.U32 R4, RZ, RZ, UR57 ;  /* 0x00000039ff047e24 */ /* 0x000fca000f8e00ff */
[----:B------:R-:W-:-:S04]  /*bcd0*/  SHF.L.U32 R4, R4, 0x1f, RZ ;  /* 0x0000001f04047819 */ /* 0x000fc800000006ff */
[----:B------:R0:W1:Y:S01]  /*bce0*/  SYNCS.PHASECHK.TRANS64.TRYWAIT P2, [UR6+0x28850], R4 ;  /* 0x02885004ff0075a7 */ /* 0x0000620008040146 */
[----:B------:R-:W-:Y:S05]  /*bcf0*/  @!P0 BRA `(.L_x_7850) ;  /* 0x0000000000048947 */ /* 0x000fea0003800000 */
[----:B------:R-:W-:Y:S01]  /*bd00*/  BPT.TRAP 0x1 ;  /* 0x000000040000795c */ /* 0x000fe20000300000 */
.L_x_7850:
[----:B-1----:R-:W-:Y:S05]  /*bd10*/  @P2 BRA `(.L_x_7848) ;  /* 0x0000000000082947 */ /* 0x002fea0003800000 */
[----:B------:R-:W1:Y:S02]  /*bd20*/  SYNCS.PHASECHK.TRANS64.TRYWAIT P2, [UR6+0x28850], R4 ;  /* 0x02885004ff0075a7 */ /* 0x000e640008040146 */
[----:B-1----:R-:W-:Y:S05]  /*bd30*/  @!P2 BRA `(.L_x_7851) ;  /* 0x000000a40094a947 */ /* 0x002fea0003800000 */
.L_x_7848:
        /* <DEDUP_REMOVED lines=9> */
[----:B------:R-:W1:Y:S01]  /*bdd0*/  @P5 LDC R53, c[0x0][0x44c] ;  /* 0x00011300ff355b82 */ /* 0x000e620000000800 */
[----:B------:R-:W-:Y:S01]  /*bde0*/  FMUL.FTZ R10, R35, UR55 ;  /* 0x00000037230a7c20 */ /* 0x000fe20008410000 */
[----:B------:R-:W-:Y:S01]  /*bdf0*/  FMUL.FTZ R35, R36, UR55 ;  /* 0x0000003724237c20 */ /* 0x000fe20008410000 */
[----:B------:R-:W-:Y:S01]  /*be00*/  ULOP3.LUT UR6, UR6, 0x4000000, URZ, 0xfc, !UPT ;  /* 0x0400000006067892 */ /* 0x000fe2000f8efc3f */
[----:B------:R-:W-:Y:S01]  /*be10*/  FMUL.FTZ R36, R58, UR55 ;  /* 0x000000373a247c20 */ /* 0x000fe20008410000 */
[----:B------:R-:W-:-:S02]  /*be20*/  IMAD.U32 R58, RZ, RZ, UR44 ;  /* 0x0000002cff3a7e24 */ /* 0x000fc4000f8e00ff */
[----:B------:R-:W-:Y:S01]  /*be30*/  FMUL.FTZ R15, R38, UR55 ;  /* 0x00000037260f7c20 */ /* 0x000fe20008410000 */
[----:B------:R-:W-:Y:S01]  /*be40*/  ULEA UR10, UR56, UR6, 0xb ;  /* 0x00000006380a7291 */ /* 0x000fe2000f8e583f */
[----:B------:R-:W-:Y:S01]  /*be50*/  FMUL.FTZ R38, R62, UR55 ;  /* 0x000000373e267c20 */ /* 0x000fe20008410000 */
[----:B------:R-:W-:Y:S01]  /*be60*/  FMUL.FTZ R62, R65, UR55 ;  /* 0x00000037413e7c20 */ /* 0x000fe20008410000 */
[----:B------:R-:W-:Y:S01]  /*be70*/  FMUL.FTZ R21, R43, UR55 ;  /* 0x000000372b157c20 */ /* 0x000fe20008410000 */
[----:B------:R-:W-:Y:S01]  /*be80*/  FMUL.FTZ R43, R45, UR55 ;  /* 0x000000372d2b7c20 */ /* 0x000fe20008410000 */
[----:B------:R-:W-:Y:S01]  /*be90*/  FMUL.FTZ R12, R24, UR55 ;  /* 0x00000037180c7c20 */ /* 0x000fe20008410000 */
[----:B------:R-:W-:Y:S01]  /*bea0*/  FMUL.FTZ R13, R25, UR55 ;  /* 0x00000037190d7c20 */ /* 0x000fe20008410000 */
[----:B------:R-:W-:Y:S01]  /*beb0*/  UMOV UR6, UR10 ;  /* 0x0000000a00067c82 */ /* 0x000fe20008000000 */
[----:B0-----:R-:W-:Y:S01]  /*bec0*/  FMUL.FTZ R4, R27, UR55 ;  /* 0x000000371b047c20 */ /* 0x001fe20008410000 */
        /* <DEDUP_REMOVED lines=79> */
[----:B------:R0:W0:Y:S08]  /*c3c0*/  MUFU.TANH R74, R77 ;  /* 0x0000004d004a7308 */ /* 0x0000300000002400 */
[----:B------:R-:W0:Y:S08]  /*c3d0*/  MUFU.TANH R46, R46 ;  /* 0x0000002e002e7308 */ /* 0x000e300000002400 */
[----:B------:R-:W0:Y:S08]  /*c3e0*/  MUFU.TANH R47, R47 ;  /* 0x0000002f002f7308 */ /* 0x000e300000002400 */
[----:B------:R-:W0:Y:S08]  /*c3f0*/  MUFU.TANH R80, R80 ;  /* 0x0000005000507308 */ /* 0x000e300000002400 */
        /* <DEDUP_REMOVED lines=16> */
[----:B------:R-:W-:Y:S01]  /*c500*/  WARPGROUP.ARRIVE ;  /* 0x00000000000079c5 */ /* 0x000fe20000000000 */
[----:B------:R-:W-:Y:S01]  /*c510*/  FMUL.FTZ R165, R29, UR55 ;  /* 0x000000371da57c20 */ /* 0x000fe20008410000 */
[----:B------:R-:W-:Y:S01]  /*c520*/  FMUL.FTZ R29, R54, UR55 ;  /* 0x00000037361d7c20 */ /* 0x000fe20008410000 */
[----:B------:R-:W-:Y:S01]  /*c530*/  FMUL.FTZ R167, R33, UR55 ;  /* 0x0000003721a77c20 */ /* 0x000fe20008410000 */
[----:B------:R-:W5:Y:S01]  /*c540*/  @P5 LDC R54, c[0x0][0x450] ;  /* 0x00011400ff365b82 */ /* 0x000f620000000800 */
[----:B------:R-:W-:-:S02]  /*c550*/  FMUL.FTZ R33, R63, UR55 ;  /* 0x000000373f217c20 */ /* 0x000fc40008410000 */
[----:B------:R-:W-:Y:S01]  /*c560*/  HGMMA.64x128x16.F32.BF16 R88, R160, gdesc[UR4].tnspB, R88, gsb0 ;  /* 0x41e00004a0587df0 */ /* 0x000fe20008001858 */
[----:B------:R-:W-:Y:S01]  /*c570*/  UIADD3 UR6, UR10, 0x300, URZ ;  /* 0x000003000a067890 */ /* 0x000fe2000fffe03f */
[----:B------:R-:W-:Y:S01]  /*c580*/  FMUL.FTZ R63, R68, UR55 ;  /* 0x00000037443f7c20 */ /* 0x000fe20008410000 */
[----:B------:R-:W-:Y:S01]  /*c590*/  UMOV UR7, 0x40000040 ;  /* 0x4000004000077882 */ /* 0x000fe20000000000 */
[----:B------:R-:W-:Y:S02]  /*c5a0*/  VIADD R68, R17, UR36 ;  /* 0x0000002411447c36 */ /* 0x000fe40008000000 */
[----:B------:R-:W-:Y:S01]  /*c5b0*/  FMUL.FTZ R164, R28, UR55 ;  /* 0x000000371ca47c20 */ /* 0x000fe20008410000 */
[----:B------:R-:W-:Y:S01]  /*c5c0*/  FMUL.FTZ R28, R55, UR55 ;  /* 0x00000037371c7c20 */ /* 0x000fe20008410000 */
[----:B------:R-:W-:Y:S01]  /*c5d0*/  FMUL.FTZ R55, R56, UR55 ;  /* 0x0000003738377c20 */ /* 0x000fe20008410000 */
[----:B-1----:R-:W-:-:S04]  /*c5e0*/  @P5 IMAD.HI.U32 R53, R68, R53, RZ ;  /* 0x0000003544355227 */ /* 0x002fc800078e00ff */
        /* <DEDUP_REMOVED lines=8> */
[----:B-----5:R-:W-:Y:S01]  /*c670*/  @P5 SHF.R.U32.HI R68, RZ, R54, R53 ;  /* 0x00000036ff445219 */ /* 0x020fe20000011635 */
[----:B------:R-:W-:Y:S01]  /*c680*/  FMUL.FTZ R53, R86, UR55 ;  /* 0x0000003756357c20 */ /* 0x000fe20008410000 */
[----:B------:R-:W-:Y:S01]  /*c690*/  @!P1 LEA R54, R58, UR41, 0x3 ;  /* 0x000000293a369c11 */ /* 0x000fe2000f8e18ff */
[----:B------:R-:W-:Y:S01]  /*c6a0*/  IMAD.SHL.U32 R86, R3, 0x80, RZ ;  /* 0x0000008003567824 */ /* 0x000fe200078e00ff */
[----:B------:R-:W-:Y:S01]  /*c6b0*/  IADD3 R58, -R23, 0xb, RZ ;  /* 0x0000000b173a7810 */ /* 0x000fe20007ffe1ff */
[----:B------:R-:W5:Y:S02]  /*c6c0*/  SHFL.IDX PT, R65, R68, RZ, 0x1c1f ;  /* 0x001c1fff44417589 */ /* 0x000f6400000e0000 */
        /* <DEDUP_REMOVED lines=21> */
[----:B------:R-:W-:-:S03]  /*c820*/  IADD3 R59, -R86, 0x1, RZ ;  /* 0x00000001563b7810 */ /* 0x000fc60007ffe1ff */
[----:B------:R-:W-:Y:S01]  /*c830*/  HGMMA.64x128x16.F32.BF16 R88, R156, gdesc[UR4].tnspB, R88, gsb0 ;  /* 0x41e000049c587df0 */ /* 0x000fe20008001858 */
[----:B------:R-:W-:Y:S01]  /*c840*/  UIADD3 UR6, UR10, 0x380, URZ ;  /* 0x000003800a067890 */ /* 0x000fe2000fffe03f */
[----:B------:R-:W-:Y:S01]  /*c850*/  IMAD R59, R16, -0x2, R59 ;  /* 0xfffffffe103b7824 */ /* 0x000fe200078e023b */
[----:B------:R-:W-:Y:S01]  /*c860*/  UMOV UR7, 0x40000040 ;  /* 0x4000004000077882 */ /* 0x000fe20000000000 */
[----:B------:R-:W0:Y:S08]  /*c870*/  MUFU.TANH R160, R160 ;  /* 0x000000a000a07308 */ /* 0x000e300000002400 */
[----:B------:R-:W0:Y:S01]  /*c880*/  MUFU.TANH R37, R37 ;  /* 0x0000002500257308 */ /* 0x000e220000002400 */
[----:B------:R-:W-:-:S02]  /*c890*/  WARPGROUP.DEPBAR.LE gsb0, 0x0 ;  /* 0x00008000000079c5 */ /* 0x000fc40000010000 */
[----:B------:R-:W-:Y:S01]  /*c8a0*/  WARPGROUP.ARRIVE ;  /* 0x00000000000079c5 */ /* 0x000fe20000000000 */
[----:B------:R-:W2:Y:S05]  /*c8b0*/  LDC R156, c[0x0][0x2f0] ;  /* 0x0000bc00ff9c7b82 */ /* 0x000eaa0000000800 */
[----:B------:R-:W-:Y:S01]  /*c8c0*/  HGMMA.64x128x16.F32.BF16 R88, R152, gdesc[UR4].tnspB, R88, gsb0 ;  /* 0x41e0000498587df0 */ /* 0x000fe20008001858 */
[----:B--2---:R-:W-:-:S04]  /*c8d0*/  IMAD R59, R156, UR42, R59 ;  /* 0x0000002a9c3b7c24 */ /* 0x004fc8000f8e023b */
[----:B------:R-:W-:Y:S01]  /*c8e0*/  VIADD R59, R59, -UR54 ;  /* 0x800000363b3b7c36 */ /* 0x000fe20008000000 */
[----:B------:R-:W-:Y:S02]  /*c8f0*/  WARPGROUP.DEPBAR.LE gsb0, 0x0 ;  /* 0x00008000000079c5 */ /* 0x000fe40000010000 */
[----:B------:R2:W-:Y:S06]  /*c900*/  BAR.ARV R58, 0x100 ;  /* 0x0004003a0000751d */ /* 0x0005ec0000002000 */
[----:B------:R3:W-:Y:S01]  /*c910*/  @!P1 SYNCS.ARRIVE.TRANS64.RED.A1T0 RZ, [R54+URZ], RZ ;  /* 0x000000ff36ff99a7 */ /* 0x0007e2000810043f */
[----:B------:R-:W-:-:S02]  /*c920*/  VIADD R152, R59, UR53 ;  /* 0x000000353b987c36 */ /* 0x000fc40008000000 */
[----:B------:R-:W-:Y:S02]  /*c930*/  VIADD R154, R59, UR49 ;  /* 0x000000313b9a7c36 */ /* 0x000fe40008000000 */
[--C-:B-----5:R-:W-:Y:S02]  /*c940*/  IMAD.IADD R70, R152, 0x1, R65.reuse ;  /* 0x0000000198467824 */ /* 0x120fe400078e0241 */
[----:B------:R-:W-:Y:S02]  /*c950*/  IMAD.IADD R72, R154, 0x1, R65 ;  /* 0x000000019a487824 */ /* 0x000fe400078e0241 */
[----:B---3--:R-:W-:-:S06]  /*c960*/  FMUL.FTZ R54, R87, UR55 ;  /* 0x0000003757367c20 */ /* 0x008fcc0008410000 */
[----:B------:R-:W3:Y:S01]  /*c970*/  MUFU.TANH R54, R54 ;  /* 0x0000003600367308 */ /* 0x000ee20000002400 */
[----:B012-4-:R-:W-:Y:S05]  /*c980*/  @!P6 BRA `(.L_x_7852) ;  /* 0x00000000005ce947 */ /* 0x017fea0003800000 */
        /* <DEDUP_REMOVED lines=13> */
.L_x_7854:
[----:B------:R-:W-:-:S05]  /*ca60*/  IMAD.U32 R69, RZ, RZ, UR52 ;  /* 0x00000034ff457e24 */ /* 0x000fca000f8e00ff */
[----:B------:R-:W-:-:S13]  /*ca70*/  ISETP.NE.AND P2, PT, R69, 0x1, PT ;  /* 0x000000014500780c */ /* 0x000fda0003f45270 */
[----:B------:R-:W0:Y:S02]  /*ca80*/  @P2 LDC.64 R58, c[0x0][0x9e8] ;  /* 0x00027a00ff3a2b82 */ /* 0x000e240000000a00 */
[----:B0-----:R-:W-:-:S05]  /*ca90*/  @P2 IMAD.HI.U32 R58, R65, R58, RZ ;  /* 0x0000003a413a2227 */ /* 0x001fca00078e00ff */
[----:B------:R-:W-:-:S07]  /*caa0*/  @P2 SHF.R.U32.HI R65, RZ, R59, R58 ;  /* 0x0000003bff412219 */ /* 0x000fce000001163a */
.L_x_7855:
[----:B------:R-:W-:Y:S05]  /*cab0*/  BSYNC B0 ;  /* 0x0000000000007941 */ /* 0x000fea0003800000 */
.L_x_7853:
[----:B------:R-:W-:-:S04]  /*cac0*/  IMAD R65, R65, R69, -R86 ;  /* 0x0000004541417224 */ /* 0x000fc800078e0a56 */
[----:B------:R-:W-:-:S05]  /*cad0*/  IMAD R65, R16, -0x2, R65 ;  /* 0xfffffffe10417824 */ /* 0x000fca00078e0241 */
[----:B------:R-:W-:Y:S02]  /*cae0*/  VIADDMNMX R70, R65, R69, R70, PT ;  /* 0x0000004541467246 */ /* 0x000fe40003800146 */
[----:B------:R-:W-:-:S07]  /*caf0*/  VIMNMX R72, R72, R65, !PT ;  /* 0x0000004148487248 */ /* 0x000fce0007fe0100 */
.L_x_7852:
[----:B------:R-:W-:-:S04]  /*cb00*/  ISETP.GT.AND P2, PT, R3, -0x1, PT ;  /* 0xffffffff0300780c */ /* 0x000fc80003f44270 */
[C---:B------:R-:W-:Y:S02]  /*cb10*/  ISETP.GT.AND P4, PT, R72.reuse, RZ, P2 ;  /* 0x000000ff4800720c */ /* 0x040fe40001784270 */
[----:B------:R-:W-:Y:S02]  /*cb20*/  ISETP.GT.AND P3, PT, R72, 0x1, P2 ;  /* 0x000000014800780c */ /* 0x000fe40001764270 */
[C---:B------:R-:W-:Y:S02]  /*cb30*/  ISETP.LT.OR P4, PT, R70.reuse, 0x1, P4 ;  /* 0x000000014600780c */ /* 0x040fe40002781670 */
[----:B------:R-:W-:Y:S02]  /*cb40*/  ISETP.LT.OR P3, PT, R70, 0x2, P3 ;  /* 0x000000024600780c */ /* 0x000fe40001f61670 */
[----:B------:R-:W-:Y:S02]  /*cb50*/  FSEL R58, R12, -INF , !P4 ;  /* 0xff8000000c3a7808 */ /* 0x000fe40006000000 */
[----:B------:R-:W-:-:S02]  /*cb60*/  FSEL R179, R13, -INF , !P3 ;  /* 0xff8000000db37808 */ /* 0x000fc40005800000 */
[C---:B------:R-:W-:Y:S01]  /*cb70*/  ISETP.GT.AND P4, PT, R72.reuse, 0x8, P2 ;  /* 0x000000084800780c */ /* 0x040fe20001784270 */
[----:B------:R-:W0:Y:S01]  /*cb80*/  SHFL.IDX PT, R13, R68, 0x1, 0x1c1f ;  /* 0x003c1f00440d7f89 */ /* 0x000e2200000e0000 */
[----:B------:R-:W-:Y:S02]  /*cb90*/  ISETP.GT.AND P3, PT, R72, 0x9, P2 ;  /* 0x000000094800780c */ /* 0x000fe40001764270 */
[C---:B------:R-:W-:Y:S02]  /*cba0*/  ISETP.LT.OR P4, PT, R70.reuse, 0x9, P4 ;  /* 0x000000094600780c */ /* 0x040fe40002781670 */
[----:B------:R-:W-:Y:S02]  /*cbb0*/  ISETP.LT.OR P3, PT, R70, 0xa, P3 ;  /* 0x0000000a4600780c */ /* 0x000fe40001f61670 */
[----:B------:R-:W-:Y:S02]  /*cbc0*/  FSEL R181, R164, -INF , !P4 ;  /* 0xff800000a4b57808 */ /* 0x000fe40006000000 */
[----:B------:R-:W-:-:S02]  /*cbd0*/  FSEL R195, R165, -INF , !P3 ;  /* 0xff800000a5c37808 */ /* 0x000fc40005800000 */
[C---:B------:R-:W-:Y:S02]  /*cbe0*/  ISETP.GT.AND P4, PT, R72.reuse, 0x10, P2 ;  /* 0x000000104800780c */ /* 0x040fe40001784270 */
        /* <DEDUP_REMOVED lines=15> */
[----:B------:R-:W-:Y:S01]  /*cce0*/  FSEL R155, R40, -INF , !P4 ;  /* 0xff800000289b7808 */ /* 0x000fe20006000000 */
[----:B0-----:R-:W-:Y:S01]  /*ccf0*/  IMAD.IADD R40, R152, 0x1, R13 ;  /* 0x0000000198287824 */ /* 0x001fe200078e020d */
[----:B------:R-:W-:-:S02]  /*cd00*/  FSEL R153, R41, -INF , !P3 ;  /* 0xff80000029997808 */ /* 0x000fc40005800000 */
[C---:B------:R-:W-:Y:S02]  /*cd10*/  ISETP.GT.AND P4, PT, R72.reuse, 0x28, P2 ;  /* 0x000000284800780c */ /* 0x040fe40001784270 */
[----:B------:R-:W-:Y:S02]  /*cd20*/  ISETP.GT.AND P3, PT, R72, 0x29, P2 ;  /* 0x000000294800780c */ /* 0x000fe40001764270 */
[C---:B------:R-:W-:Y:S02]  /*cd30*/  ISETP.LT.OR P4, PT, R70.reuse, 0x29, P4 ;  /* 0x000000294600780c */ /* 0x040fe40002781670 */
[----:B------:R-:W-:Y:S02]  /*cd40*/  ISETP.LT.OR P3, PT, R70, 0x2a, P3 ;  /* 0x0000002a4600780c */ /* 0x000fe40001f61670 */
[----:B------:R-:W-:Y:S01]  /*cd50*/  FSEL R87, R42, -INF , !P4 ;  /* 0xff8000002a577808 */ /* 0x000fe20006000000 */
[----:B------:R-:W-:Y:S01]  /*cd60*/  IMAD.IADD R42, R154, 0x1, R13 ;  /* 0x000000019a2a7824 */ /* 0x000fe200078e020d */
        /* <DEDUP_REMOVED lines=75> */
.L_x_7858:
[----:B------:R-:W-:-:S05]  /*d220*/  IMAD.U32 R48, RZ, RZ, UR52 ;  /* 0x00000034ff307e24 */ /* 0x000fca000f8e00ff */
[----:B------:R-:W-:-:S13]  /*d230*/  ISETP.NE.AND P3, PT, R48, 0x1, PT ;  /* 0x000000013000780c */ /* 0x000fda0003f65270 */
[----:B------:R-:W0:Y:S02]  /*d240*/  @P3 LDC.64 R12, c[0x0][0x9e8] ;  /* 0x00027a00ff0c3b82 */ /* 0x000e240000000a00 */
[----:B0-----:R-:W-:-:S05]  /*d250*/  @P3 IMAD.HI.U32 R12, R159, R12, RZ ;  /* 0x0000000c9f0c3227 */ /* 0x001fca00078e00ff */
[----:B------:R-:W-:-:S07]  /*d260*/  @P3 SHF.R.U32.HI R159, RZ, R13, R12 ;  /* 0x0000000dff9f3219 */ /* 0x000fce000001160c */
.L_x_7859:
[----:B------:R-:W-:Y:S05]  /*d270*/  BSYNC B0 ;  /* 0x0000000000007941 */ /* 0x000fea0003800000 */
.L_x_7857:
[----:B------:R-:W-:-:S04]  /*d280*/  IMAD R159, R159, R48, -R86 ;  /* 0x000000309f9f7224 */ /* 0x000fc800078e0a56 */
[----:B------:R-:W-:-:S05]  /*d290*/  IMAD R159, R16, -0x2, R159 ;  /* 0xfffffffe109f7824 */ /* 0x000fca00078e029f */
[----:B------:R-:W-:Y:S02]  /*d2a0*/  VIADDMNMX R40, R159, R48, R40, PT ;  /* 0x000000309f287246 */ /* 0x000fe40003800128 */
[----:B------:R-:W-:-:S07]  /*d2b0*/  VIMNMX R42, R42, R159, !PT ;  /* 0x0000009f2a2a7248 */ /* 0x000fce0007fe0100 */
.L_x_7856:
[----:B------:R-:W-:Y:S01]  /*d2c0*/  FMNMX.FTZ R12, R58, R7, !PT ;  /* 0x000000073a0c7209 */ /* 0x000fe20007810000 */
[----:B------:R-:W-:Y:S01]  /*d2d0*/  UMOV UR57, UR45 ;  /* 0x0000002d00397c82 */ /* 0x000fe20008000000 */
        /* <DEDUP_REMOVED lines=8> */
[----:B------:R-:W-:Y:S02]  /*d360*/  ISETP.GT.AND P3, PT, R42, 0x10, P2 ;  /* 0x000000102a00780c */ /* 0x000fe40001764270 */
        /* <DEDUP_REMOVED lines=18> */
[----:B------:R-:W-:Y:S01]  /*d490*/  FMNMX.FTZ R12, R81, R12, !PT ;  /* 0x0000000c510c7209 */ /* 0x000fe20007810000 */
[----:B------:R-:W0:Y:S01]  /*d4a0*/  LDC R6, c[0x0][0x988] ;  /* 0x00026200ff067b82 */ /* 0x000e220000000800 */
        /* <DEDUP_REMOVED lines=35> */
[----:B------:R-:W-:Y:S01]  /*d6e0*/  ISETP.GT.AND P4, PT, R42, 0x29, P2 ;  /* 0x000000292a00780c */ /* 0x000fe20001784270 */
[----:B------:R-:W1:Y:S01]  /*d6f0*/  SHFL.BFLY PT, R13, R12, 0x2, 0x1f ;  /* 0x0c401f000c0d7f89 */ /* 0x000e6200000e0000 */
[----:B------:R-:W-:-:S02]  /*d700*/  FSEL R27, R27, -INF , !P3 ;  /* 0xff8000001b1b7808 */ /* 0x000fc40005800000 */
[----:B------:R-:W-:Y:S02]  /*d710*/  ISETP.GT.AND P3, PT, R42, 0x38, P2 ;  /* 0x000000382a00780c */ /* 0x000fe40001764270 */
[C---:B------:R-:W-:Y:S02]  /*d720*/  ISETP.LT.OR P4, PT, R40.reuse, 0x2a, P4 ;  /* 0x0000002a2800780c */ /* 0x040fe40002781670 */
[----:B------:R-:W-:Y:S02]  /*d730*/  ISETP.LT.OR P3, PT, R40, 0x39, P3 ;  /* 0x000000392800780c */ /* 0x000fe40001f61670 */
[----:B------:R-:W-:Y:S02]  /*d740*/  FSEL R21, R24, -INF , !P4 ;  /* 0xff80000018157808 */ /* 0x000fe40006000000 */
[----:B------:R-:W-:Y:S02]  /*d750*/  ISETP.GT.AND P4, PT, R42, 0x31, P2 ;  /* 0x000000312a00780c */ /* 0x000fe40001784270 */
[----:B------:R-:W-:-:S02]  /*d760*/  FSEL R29, R29, -INF , !P3 ;  /* 0xff8000001d1d7808 */ /* 0x000fc40005800000 */
[----:B------:R-:W-:Y:S02]  /*d770*/  ISETP.GT.AND P3, PT, R42, 0x40, P2 ;  /* 0x000000402a00780c */ /* 0x000fe40001764270 */
[C---:B------:R-:W-:Y:S02]  /*d780*/  ISETP.LT.OR P4, PT, R40.reuse, 0x32, P4 ;  /* 0x000000322800780c */ /* 0x040fe40002781670 */
[----:B------:R-:W-:Y:S02]  /*d790*/  ISETP.LT.OR P3, PT, R40, 0x41, P3 ;  /* 0x000000412800780c */ /* 0x000fe40001f61670 */
[----:B------:R-:W-:Y:S02]  /*d7a0*/  FSEL R25, R26, -INF , !P4 ;  /* 0xff8000001a197808 */ /* 0x000fe40006000000 */
[----:B------:R-:W-:Y:S02]  /*d7b0*/  ISETP.GT.AND P4, PT, R42, 0x39, P2 ;  /* 0x000000392a00780c */ /* 0x000fe40001784270 */
[----:B-1----:R-:W-:-:S02]  /*d7c0*/  FMNMX.FTZ R13, R12, R13, !PT ;  /* 0x0000000d0c0d7209 */ /* 0x002fc40007810000 */
[----:B------:R-:W-:Y:S02]  /*d7d0*/  FSEL R9, R36, -INF , !P3 ;  /* 0xff80000024097808 */ /* 0x000fe40005800000 */
[----:B------:R-:W-:Y:S01]  /*d7e0*/  ISETP.GT.AND P3, PT, R42, 0x41, P2 ;  /* 0x000000412a00780c */ /* 0x000fe20001764270 */
[----:B------:R-:W1:Y:S01]  /*d7f0*/  SHFL.BFLY PT, R4, R13, 0x1, 0x1f ;  /* 0x0c201f000d047f89 */ /* 0x000e6200000e0000 */
[C---:B------:R-:W-:Y:S02]  /*d800*/  ISETP.LT.OR P4, PT, R40.reuse, 0x3a, P4 ;  /* 0x0000003a2800780c */ /* 0x040fe40002781670 */
[----:B------:R-:W-:-:S04]  /*d810*/  ISETP.LT.OR P3, PT, R40, 0x42, P3 ;  /* 0x000000422800780c */ /* 0x000fc80001f61670 */
[----:B------:R-:W-:Y:S02]  /*d820*/  FSEL R37, R37, -INF , !P3 ;  /* 0xff80000025257808 */ /* 0x000fe40005800000 */
[----:B------:R-:W-:-:S04]  /*d830*/  ISETP.GT.AND P3, PT, R42, 0x48, P2 ;  /* 0x000000482a00780c */ /* 0x000fc80001764270 */
[----:B------:R-:W-:Y:S02]  /*d840*/  ISETP.LT.OR P3, PT, R40, 0x49, P3 ;  /* 0x000000492800780c */ /* 0x000fe40001f61670 */
[----:B-1----:R-:W-:Y:S02]  /*d850*/  FMNMX.FTZ R4, R13, R4, !PT ;  /* 0x000000040d047209 */ /* 0x002fe40007810000 */
[----:B------:R-:W-:Y:S02]  /*d860*/  FSEL R13, R28, -INF , !P4 ;  /* 0xff8000001c0d7808 */ /* 0x000fe40006000000 */
[C---:B------:R-:W-:Y:S01]  /*d870*/  FSETP.NEU.FTZ.AND P4, PT, R4.reuse, -INF , PT ;  /* 0xff8000000400780b */ /* 0x040fe20003f9d000 */
[----:B0-----:R-:W-:-:S03]  /*d880*/  FMUL.FTZ R10, R4, R6 ;  /* 0x00000006040a7220 */ /* 0x001fc60000410000 */
[----:B------:R-:W-:Y:S02]  /*d890*/  FSEL R14, R4, RZ, P4 ;  /* 0x000000ff040e7208 */ /* 0x000fe40002000000 */
[----:B------:R-:W-:-:S05]  /*d8a0*/  FSEL R10, R10, RZ, P4 ;  /* 0x000000ff0a0a7208 */ /* 0x000fca0002000000 */
[-CC-:B------:R-:W-:Y:S01]  /*d8b0*/  FFMA.FTZ R180, R179, R6.reuse, -R10.reuse ;  /* 0x00000006b3b47223 */ /* 0x180fe2000001080a */
[----:B------:R-:W-:Y:S01]  /*d8c0*/  FSEL R179, R38, -INF , !P3 ;  /* 0xff80000026b37808 */ /* 0x000fe20005800000 */
[-CC-:B------:R-:W-:Y:S01]  /*d8d0*/  FFMA.FTZ R182, R181, R6.reuse, -R10.reuse ;  /* 0x00000006b5b67223 */ /* 0x180fe2000001080a */
[----:B------:R-:W-:Y:S01]  /*d8e0*/  ISETP.GT.AND P3, PT, R42, RZ, P2 ;  /* 0x000000ff2a00720c */ /* 0x000fe20001764270 */
[-CC-:B------:R-:W-:Y:S01]  /*d8f0*/  FFMA.FTZ R181, R195, R6.reuse, -R10.reuse ;  /* 0x00000006c3b57223 */ /* 0x180fe2000001080a */
[-CC-:B------:R-:W-:Y:S01]  /*d900*/  FFMA.FTZ R176, R193, R6.reuse, -R10.reuse ;  /* 0x00000006c1b07223 */ /* 0x180fe2000001080a */
[-CC-:B------:R-:W-:Y:S01]  /*d910*/  FFMA.FTZ R178, R177, R6.reuse, -R10.reuse ;  /* 0x00000006b1b27223 */ /* 0x180fe2000001080a */
[----:B------:R-:W-:Y:S01]  /*d920*/  ISETP.LT.OR P3, PT, R40, 0x1, P3 ;  /* 0x000000012800780c */ /* 0x000fe20001f61670 */
[-CC-:B------:R-:W-:Y:S01]  /*d930*/  FFMA.FTZ R172, R155, R6.reuse, -R10.reuse ;  /* 0x000000069bac7223 */ /* 0x180fe2000001080a */
[-CC-:B------:R-:W-:Y:S01]  /*d940*/  FFMA.FTZ R174, R87, R6.reuse, -R10.reuse ;  /* 0x0000000657ae7223 */ /* 0x180fe2000001080a */
[-CC-:B------:R-:W-:Y:S01]  /*d950*/  FFMA.FTZ R168, R83, R6.reuse, -R10.reuse ;  /* 0x0000000653a87223 */ /* 0x180fe2000001080a */
[----:B------:R-:W-:Y:S01]  /*d960*/  FSEL R195, R5, -INF , !P3 ;  /* 0xff80000005c37808 */ /* 0x000fe20005800000 */
[-CC-:B------:R-:W-:Y:S01]  /*d970*/  FFMA.FTZ R170, R81, R6.reuse, -R10.reuse ;  /* 0x0000000651aa7223 */ /* 0x180fe2000001080a */
[----:B------:R-:W-:Y:S01]  /*d980*/  ISETP.GT.AND P3, PT, R42, 0x49, P2 ;  /* 0x000000492a00780c */ /* 0x000fe20001764270 */
[--C-:B------:R-:W-:Y:S01]  /*d990*/  FFMA.FTZ R164, R75, R6, -R10.reuse ;  /* 0x000000064ba47223 */ /* 0x100fe2000001080a */
[----:B------:R-:W-:Y:S01]  /*d9a0*/  FMNMX.FTZ R12, R195, R8, !PT ;  /* 0x00000008c30c7209 */ /* 0x000fe20007810000 */
[-CC-:B------:R-:W-:Y:S01]  /*d9b0*/  FFMA.FTZ R166, R71, R6.reuse, -R10.reuse ;  /* 0x0000000647a67223 */ /* 0x180fe2000001080a */
[----:B------:R-:W-:Y:S01]  /*d9c0*/  ISETP.LT.OR P3, PT, R40, 0x4a, P3 ;  /* 0x0000004a2800780c */ /* 0x000fe20001f61670 */
[--C-:B------:R-:W-:Y:S01]  /*d9d0*/  FFMA.FTZ R154, R43, R6, -R10.reuse ;  /* 0x000000062b9a7223 */ /* 0x100fe2000001080a */
[----:B------:R-:W-:Y:S01]  /*d9e0*/  FMNMX.FTZ R12, R175, R12, !PT ;  /* 0x0000000caf0c7209 */ /* 0x000fe20007810000 */
[----:B------:R-:W-:Y:S01]  /*d9f0*/  FADD.FTZ R43, -R14, R7 ;  /* 0x000000070e2b7221 */ /* 0x000fe20000010100 */
[----:B------:R-:W-:Y:S01]  /*da00*/  FSEL R193, R33, -INF , !P3 ;  /* 0xff80000021c17808 */ /* 0x000fe20005800000 */
[--C-:B------:R-:W-:Y:S01]  /*da10*/  FFMA.FTZ R33, R183, R6, -R10.reuse ;  /* 0x00000006b7217223 */ /* 0x100fe2000001080a */
[----:B------:R-:W-:Y:S01]  /*da20*/  FMNMX.FTZ R12, R163, R12, !PT ;  /* 0x0000000ca30c7209 */ /* 0x000fe20007810000 */
        /* <DEDUP_REMOVED lines=30> */
[----:B------:R-:W-:Y:S01]  /*dc10*/  FFMA.FTZ R7, R35, R6, -R10 ;  /* 0x0000000623077223 */ /* 0x000fe2000001080a */
[----:B------:R-:W-:Y:S01]  /*dc20*/  FMNMX.FTZ R12, R165, R12, !PT ;  /* 0x0000000ca50c7209 */ /* 0x000fe20007810000 */
[----:B------:R-:W-:Y:S01]  /*dc30*/  MUFU.EX2 R11, R11 ;  /* 0x0000000b000b7308 */ /* 0x000fe20000000800 */
[----:B------:R-:W-:-:S02]  /*dc40*/  FSEL R157, R32, -INF , !P3 ;  /* 0xff800000209d7808 */ /* 0x000fc40005800000 */
[----:B------:R-:W-:Y:S02]  /*dc50*/  FMNMX.FTZ R12, R21, R12, !PT ;  /* 0x0000000c150c7209 */ /* 0x000fe40007810000 */
[----:B------:R-:W-:Y:S02]  /*dc60*/  ISETP.GT.AND P3, PT, R42, 0x59, P2 ;  /* 0x000000592a00780c */ /* 0x000fe40001764270 */
[----:B------:R-:W-:Y:S01]  /*dc70*/  FMNMX.FTZ R12, R27, R12, !PT ;  /* 0x0000000c1b0c7209 */ /* 0x000fe20007810000 */
[----:B------:R-:W-:Y:S01]  /*dc80*/  MUFU.EX2 R180, R180 ;  /* 0x000000b400b47308 */ /* 0x000fe20000000800 */
[----:B------:R-:W-:Y:S02]  /*dc90*/  ISETP.LT.OR P3, PT, R40, 0x5a, P3 ;  /* 0x0000005a2800780c */ /* 0x000fe40001f61670 */
[----:B------:R-:W-:Y:S02]  /*dca0*/  FMNMX.FTZ R12, R25, R12, !PT ;  /* 0x0000000c190c7209 */ /* 0x000fe40007810000 */
[----:B------:R-:W-:-:S02]  /*dcb0*/  FSEL R155, R30, -INF , !P3 ;  /* 0xff8000001e9b7808 */ /* 0x000fc40005800000 */
[----:B------:R-:W-:Y:S01]  /*dcc0*/  ISETP.GT.AND P3, PT, R42, 0x60, P2 ;  /* 0x000000602a00780c */ /* 0x000fe20001764270 */
[----:B------:R-:W-:Y:S01]  /*dcd0*/  MUFU.EX2 R182, R182 ;  /* 0x000000b600b67308 */ /* 0x000fe20000000800 */
[----:B------:R-:W-:Y:S02]  /*dce0*/  FMNMX.FTZ R12, R29, R12, !PT ;  /* 0x0000000c1d0c7209 */ /* 0x000fe40007810000 */
[----:B------:R-:W-:Y:S02]  /*dcf0*/  ISETP.LT.OR P3, PT, R40, 0x61, P3 ;  /* 0x000000612800780c */ /* 0x000fe40001f61670 */
[----:B------:R-:W-:Y:S02]  /*dd00*/  FMNMX.FTZ R12, R13, R12, !PT ;  /* 0x0000000c0d0c7209 */ /* 0x000fe40007810000 */
[----:B------:R-:W-:Y:S01]  /*dd10*/  FSEL R87, R34, -INF , !P3 ;  /* 0xff80000022577808 */ /* 0x000fe20005800000 */
[----:B------:R-:W-:Y:S01]  /*dd20*/  MUFU.EX2 R181, R181 ;  /* 0x000000b500b57308 */ /* 0x000fe20000000800 */
[----:B------:R-:W-:-:S02]  /*dd30*/  ISETP.GT.AND P3, PT, R42, 0x61, P2 ;  /* 0x000000612a00780c */ /* 0x000fc40001764270 */
[----:B------:R-:W-:Y:S02]  /*dd40*/  FMNMX.FTZ R12, R9, R12, !PT ;  /* 0x0000000c090c7209 */ /* 0x000fe40007810000 */
[----:B------:R-:W-:Y:S02]  /*dd50*/  ISETP.LT.OR P3, PT, R40, 0x62, P3 ;  /* 0x000000622800780c */ /* 0x000fe40001f61670 */
[----:B------:R-:W-:Y:S01]  /*dd60*/  FMNMX.FTZ R12, R37, R12, !PT ;  /* 0x0000000c250c7209 */ /* 0x000fe20007810000 */
[----:B------:R-:W-:Y:S01]  /*dd70*/  MUFU.EX2 R176, R176 ;  /* 0x000000b000b07308 */ /* 0x000fe20000000800 */
[----:B------:R-:W-:Y:S02]  /*dd80*/  FSEL R183, R44, -INF , !P3 ;  /* 0xff8000002cb77808 */ /* 0x000fe40005800000 */
[----:B------:R-:W-:Y:S02]  /*dd90*/  ISETP.GT.AND P3, PT, R42, 0x68, P2 ;  /* 0x000000682a00780c */ /* 0x000fe40001764270 */
[----:B------:R-:W-:-:S02]  /*dda0*/  FMNMX.FTZ R12, R179, R12, !PT ;  /* 0x0000000cb30c7209 */ /* 0x000fc40007810000 */
[----:B------:R-:W-:Y:S01]  /*ddb0*/  ISETP.LT.OR P3, PT, R40, 0x69, P3 ;  /* 0x000000692800780c */ /* 0x000fe20001f61670 */
[----:B------:R-:W-:Y:S01]  /*ddc0*/  MUFU.EX2 R33, R33 ;  /* 0x0000002100217308 */ /* 0x000fe20000000800 */
[----:B------:R-:W-:Y:S02]  /*ddd0*/  FMNMX.FTZ R12, R193, R12, !PT ;  /* 0x0000000cc10c7209 */ /* 0x000fe40007810000 */
[----:B------:R-:W-:Y:S02]  /*dde0*/  FSEL R83, R46, -INF , !P3 ;  /* 0xff8000002e537808 */ /* 0x000fe40005800000 */
[----:B------:R-:W-:Y:S02]  /*ddf0*/  FMNMX.FTZ R12, R39, R12, !PT ;  /* 0x0000000c270c7209 */ /* 0x000fe40007810000 */
[----:B------:R-:W-:Y:S01]  /*de00*/  ISETP.GT.AND P3, PT, R42, 0x69, P2 ;  /* 0x000000692a00780c */ /* 0x000fe20001764270 */
[----:B------:R-:W-:Y:S01]  /*de10*/  MUFU.EX2 R178, R178 ;  /* 0x000000b200b27308 */ /* 0x000fe20000000800 */
[----:B------:R-:W-:-:S02]  /*de20*/  FMNMX.FTZ R12, R177, R12, !PT ;  /* 0x0000000cb10c7209 */ /* 0x000fc40007810000 */
[----:B------:R-:W-:Y:S02]  /*de30*/  ISETP.LT.OR P3, PT, R40, 0x6a, P3 ;  /* 0x0000006a2800780c */ /* 0x000fe40001f61670 */
[----:B------:R-:W-:Y:S02]  /*de40*/  FMNMX.FTZ R12, R157, R12, !PT ;  /* 0x0000000c9d0c7209 */ /* 0x000fe40007810000 */
[----:B------:R-:W-:Y:S01]  /*de50*/  FSEL R81, R47, -INF , !P3 ;  /* 0xff8000002f517808 */ /* 0x000fe20005800000 */
[----:B------:R-:W-:Y:S01]  /*de60*/  FFMA.FTZ R47, R77, R6, -R10 ;  /* 0x000000064d2f7223 */ /* 0x000fe2000001080a */
[----:B------:R-:W-:Y:S01]  /*de70*/  ISETP.GT.AND P3, PT, R42, 0x70, P2 ;  /* 0x000000702a00780c */ /* 0x000fe20001764270 */
[----:B------:R-:W-:Y:S01]  /*de80*/  MUFU.EX2 R31, R31 ;  /* 0x0000001f001f7308 */ /* 0x000fe20000000800 */
[----:B------:R-:W-:Y:S02]  /*de90*/  FMNMX.FTZ R12, R155, R12, !PT ;  /* 0x0000000c9b0c7209 */ /* 0x000fe40007810000 */
[----:B------:R-:W-:-:S02]  /*dea0*/  ISETP.LT.OR P3, PT, R40, 0x71, P3 ;  /* 0x000000712800780c */ /* 0x000fc40001f61670 */
[----:B------:R-:W-:Y:S02]  /*deb0*/  FMNMX.FTZ R12, R87, R12, !PT ;  /* 0x0000000c570c7209 */ /* 0x000fe40007810000 */
[----:B------:R-:W-:Y:S01]  /*dec0*/  FSEL R77, R50, -INF , !P3 ;  /* 0xff800000324d7808 */ /* 0x000fe20005800000 */
[----:B------:R-:W-:Y:S01]  /*ded0*/  MUFU.EX2 R172, R172 ;  /* 0x000000ac00ac7308 */ /* 0x000fe20000000800 */
[----:B------:R-:W-:Y:S02]  /*dee0*/  ISETP.GT.AND P3, PT, R42, 0x71, P2 ;  /* 0x000000712a00780c */ /* 0x000fe40001764270 */
[----:B------:R-:W-:Y:S02]  /*def0*/  FMNMX.FTZ R12, R183, R12, !PT ;  /* 0x0000000cb70c7209 */ /* 0x000fe40007810000 */
[----:B------:R-:W-:Y:S02]  /*df00*/  ISETP.LT.OR P3, PT, R40, 0x72, P3 ;  /* 0x000000722800780c */ /* 0x000fe40001f61670 */
[----:B------:R-:W-:Y:S01]  /*df10*/  FMNMX.FTZ R12, R83, R12, !PT ;  /* 0x0000000c530c7209 */ /* 0x000fe20007810000 */
[----:B------:R-:W-:Y:S01]  /*df20*/  MUFU.EX2 R153, R153 ;  /* 0x0000009900997308 */ /* 0x000fe20000000800 */
[----:B------:R-:W-:Y:S01]  /*df30*/  FSEL R75, R49, -INF , !P3 ;  /* 0xff800000314b7808 */ /* 0x000fe20005800000 */
[----:B------:R-:W-:Y:S01]  /*df40*/  FFMA.FTZ R49, R73, R6, -R10 ;  /* 0x0000000649317223 */ /* 0x000fe2000001080a */
[----:B------:R-:W-:-:S02]  /*df50*/  ISETP.GT.AND P3, PT, R42, 0x78, P2 ;  /* 0x000000782a00780c */ /* 0x000fc40001764270 */
[----:B------:R-:W-:Y:S02]  /*df60*/  FMNMX.FTZ R12, R81, R12, !PT ;  /* 0x0000000c510c7209 */ /* 0x000fe40007810000 */
[----:B------:R-:W-:Y:S01]  /*df70*/  ISETP.GT.AND P2, PT, R42, 0x79, P2 ;  /* 0x000000792a00780c */ /* 0x000fe20001744270 */
[----:B------:R-:W-:Y:S01]  /*df80*/  MUFU.EX2 R174, R174 ;  /* 0x000000ae00ae7308 */ /* 0x000fe20000000800 */
[C---:B------:R-:W-:Y:S02]  /*df90*/  ISETP.LT.OR P3, PT, R40.reuse, 0x79, P3 ;  /* 0x000000792800780c */ /* 0x040fe40001f61670 */
[----:B------:R-:W-:Y:S02]  /*dfa0*/  FMNMX.FTZ R12, R77, R12, !PT ;  /* 0x0000000c4d0c7209 */ /* 0x000fe40007810000 */
[----:B------:R-:W-:Y:S02]  /*dfb0*/  ISETP.LT.OR P2, PT, R40, 0x7a, P2 ;  /* 0x0000007a2800780c */ /* 0x000fe40001741670 */
[----:B------:R-:W-:Y:S01]  /*dfc0*/  FSEL R73, R53, -INF , !P3 ;  /* 0xff80000035497808 */ /* 0x000fe20005800000 */
[----:B------:R-:W-:Y:S01]  /*dfd0*/  FFMA.FTZ R53, R65, R6, -R10 ;  /* 0x0000000641357223 */ /* 0x000fe2000001080a */
[----:B------:R-:W-:Y:S01]  /*dfe0*/  FMNMX.FTZ R12, R75, R12, !PT ;  /* 0x0000000c4b0c7209 */ /* 0x000fe20007810000 */
[----:B------:R-:W-:Y:S01]  /*dff0*/  FMUL.FTZ R10, R43, R6 ;  /* 0x000000062b0a7220 */ /* 0x000fe20000410000 */
[----:B---3--:R-:W-:Y:S01]  /*e000*/  FSEL R71, R54, -INF , !P2 ;  /* 0xff80000036477808 */ /* 0x008fe20005000000 */
[----:B------:R-:W-:Y:S01]  /*e010*/  MUFU.EX2 R85, R85 ;  /* 0x0000005500557308 */ /* 0x000fe20000000800 */
[----:B------:R-:W-:-:S04]  /*e020*/  FMNMX.FTZ R12, R73, R12, !PT ;  /* 0x0000000c490c7209 */ /* 0x000fc80007810000 */
[----:B------:R-:W-:-:S03]  /*e030*/  FMNMX.FTZ R12, R71, R12, !PT ;  /* 0x0000000c470c7209 */ /* 0x000fc60007810000 */
[----:B------:R-:W0:Y:S02]  /*e040*/  MUFU.EX2 R10, R10 ;  /* 0x0000000a000a7308 */ /* 0x000e240000000800 */
[----:B------:R-:W1:Y:S06]  /*e050*/  SHFL.BFLY PT, R5, R12, 0x2, 0x1f ;  /* 0x0c401f000c057f89 */ /* 0x000e6c00000e0000 */
[----:B------:R-:W2:Y:S08]  /*e060*/  MUFU.EX2 R168, R168 ;  /* 0x000000a800a87308 */ /* 0x000eb00000000800 */
[----:B------:R-:W3:Y:S01]  /*e070*/  MUFU.EX2 R79, R79 ;  /* 0x0000004f004f7308 */ /* 0x000ee20000000800 */
[----:B0-----:R-:W-:Y:S01]  /*e080*/  FFMA.FTZ R55, R10, R2, R11 ;  /* 0x000000020a377223 */ /* 0x001fe2000001000b */
[-C--:B------:R-:W-:Y:S01]  /*e090*/  FMUL.FTZ R88, R88, R10.reuse ;  /* 0x0000000a58587220 */ /* 0x080fe20000410000 */
[-C--:B------:R-:W-:Y:S01]  /*e0a0*/  FMUL.FTZ R89, R89, R10.reuse ;  /* 0x0000000a59597220 */ /* 0x080fe20000410000 */
[-C--:B------:R-:W-:Y:S01]  /*e0b0*/  FMUL.FTZ R92, R92, R10.reuse ;  /* 0x0000000a5c5c7220 */ /* 0x080fe20000410000 */
[C---:B------:R-:W-:Y:S01]  /*e0c0*/  FADD.FTZ R55, R180.reuse, R55 ;  /* 0x00000037b4377221 */ /* 0x040fe20000010000 */
[----:B------:R-:W-:Y:S01]  /*e0d0*/  F2FP.BF16.F32.PACK_AB R180, R180, R11 ;  /* 0x0000000bb4b4723e */ /* 0x000fe200000010ff */
[-C--:B------:R-:W-:Y:S01]  /*e0e0*/  FMUL.FTZ R93, R93, R10.reuse ;  /* 0x0000000a5d5d7220 */ /* 0x080fe20000410000 */
[----:B------:R-:W0:Y:S01]  /*e0f0*/  MUFU.EX2 R170, R170 ;  /* 0x000000aa00aa7308 */ /* 0x000e220000000800 */
[----:B------:R-:W-:Y:S01]  /*e100*/  FADD.FTZ R2, R182, R55 ;  /* 0x00000037b6027221 */ /* 0x000fe20000010000 */
[----:B-1----:R-:W-:Y:S01]  /*e110*/  FMNMX.FTZ R5, R12, R5, !PT ;  /* 0x000000050c057209 */ /* 0x002fe20007810000 */
[----:B------:R-:W-:Y:S01]  /*e120*/  FMUL.FTZ R96, R96, R10 ;  /* 0x0000000a60607220 */ /* 0x000fe20000410000 */
[----:B------:R-:W-:Y:S01]  /*e130*/  F2FP.BF16.F32.PACK_AB R182, R181, R182 ;  /* 0x000000b6b5b6723e */ /* 0x000fe200000010ff */
[-C--:B------:R-:W-:Y:S01]  /*e140*/  FMUL.FTZ R97, R97, R10.reuse ;  /* 0x0000000a61617220 */ /* 0x080fe20000410000 */
[-C--:B------:R-:W-:Y:S01]  /*e150*/  FMUL.FTZ R100, R100, R10.reuse ;  /* 0x0000000a64647220 */ /* 0x080fe20000410000 */
[----:B------:R-:W1:Y:S01]  /*e160*/  SHFL.BFLY PT, R12, R5, 0x1, 0x1f ;  /* 0x0c201f00050c7f89 */ /* 0x000e6200000e0000 */
[----:B------:R-:W4:Y:S01]  /*e170*/  MUFU.EX2 R47, R47 ;  /* 0x0000002f002f7308 */ /* 0x000f220000000800 */
[-C--:B------:R-:W-:Y:S01]  /*e180*/  FMUL.FTZ R101, R101, R10.reuse ;  /* 0x0000000a65657220 */ /* 0x080fe20000410000 */
[-C--:B------:R-:W-:Y:S01]  /*e190*/  FMUL.FTZ R104, R104, R10.reuse ;  /* 0x0000000a68687220 */ /* 0x080fe20000410000 */
[-C--:B------:R-:W-:Y:S01]  /*e1a0*/  FMUL.FTZ R105, R105, R10.reuse ;  /* 0x0000000a69697220 */ /* 0x080fe20000410000 */
[-C--:B------:R-:W-:Y:S01]  /*e1b0*/  FMUL.FTZ R108, R108, R10.reuse ;  /* 0x0000000a6c6c7220 */ /* 0x080fe20000410000 */
[-C--:B------:R-:W-:Y:S01]  /*e1c0*/  FMUL.FTZ R109, R109, R10.reuse ;  /* 0x0000000a6d6d7220 */ /* 0x080fe20000410000 */
[-C--:B------:R-:W-:Y:S01]  /*e1d0*/  FMUL.FTZ R112, R112, R10.reuse ;  /* 0x0000000a70707220 */ /* 0x080fe20000410000 */
[-C--:B------:R-:W-:Y:S01]  /*e1e0*/  FMUL.FTZ R113, R113, R10.reuse ;  /* 0x0000000a71717220 */ /* 0x080fe20000410000 */
[----:B------:R-:W5:Y:S01]  /*e1f0*/  MUFU.EX2 R164, R164 ;  /* 0x000000a400a47308 */ /* 0x000f620000000800 */
        /* <DEDUP_REMOVED lines=13> */
[----:B------:R-:W-:Y:S01]  /*e2d0*/  FMUL.FTZ R140, R140, R10 ;  /* 0x0000000a8c8c7220 */ /* 0x000fe20000410000 */
[----:B-1----:R-:W-:Y:S01]  /*e2e0*/  FMNMX.FTZ R5, R5, R12, !PT ;  /* 0x0000000c05057209 */ /* 0x002fe20007810000 */
[----:B------:R-:W1:Y:S01]  /*e2f0*/  MUFU.EX2 R166, R166 ;  /* 0x000000a600a67308 */ /* 0x000e620000000800 */
[-C--:B------:R-:W-:Y:S01]  /*e300*/  FMUL.FTZ R141, R141, R10.reuse ;  /* 0x0000000a8d8d7220 */ /* 0x080fe20000410000 */
[----:B------:R-:W-:Y:S01]  /*e310*/  FMUL.FTZ R144, R144, R10 ;  /* 0x0000000a90907220 */ /* 0x000fe20000410000 */
[C---:B------:R-:W-:Y:S01]  /*e320*/  FSETP.NEU.FTZ.AND P2, PT, R5.reuse, -INF , PT ;  /* 0xff8000000500780b */ /* 0x040fe20003f5d000 */
[----:B------:R-:W-:Y:S01]  /*e330*/  FMUL.FTZ R12, R5, R6 ;  /* 0x00000006050c7220 */ /* 0x000fe20000410000 */
[-C--:B------:R-:W-:Y:S01]  /*e340*/  FMUL.FTZ R145, R145, R10.reuse ;  /* 0x0000000a91917220 */ /* 0x080fe20000410000 */
[-C--:B------:R-:W-:Y:S01]  /*e350*/  FMUL.FTZ R148, R148, R10.reuse ;  /* 0x0000000a94947220 */ /* 0x080fe20000410000 */
[----:B------:R-:W-:Y:S01]  /*e360*/  FMUL.FTZ R149, R149, R10 ;  /* 0x0000000a95957220 */ /* 0x000fe20000410000 */
[----:B------:R-:W1:Y:S01]  /*e370*/  MUFU.EX2 R53, R53 ;  /* 0x0000003500357308 */ /* 0x000e620000000800 */
[----:B------:R-:W-:-:S05]  /*e380*/  FSEL R36, R12, RZ, P2 ;  /* 0x000000ff0c247208 */ /* 0x000fca0001000000 */
        /* <DEDUP_REMOVED lines=30> */
[----:B------:R-:W-:Y:S01]  /*e570*/  FSEL R21, R5, RZ, P2 ;  /* 0x000000ff05157208 */ /* 0x000fe20001000000 */
[-CC-:B------:R-:W-:Y:S01]  /*e580*/  FFMA.FTZ R193, R193, R6.reuse, -R36.reuse ;  /* 0x00000006c1c17223 */ /* 0x180fe20000010824 */
[-C--:B------:R-:W-:Y:S01]  /*e590*/  FFMA.FTZ R39, R39, R6.reuse, -R36 ;  /* 0x0000000627277223 */ /* 0x080fe20000010824 */
[----:B------:R-:W-:Y:S01]  /*e5a0*/  FADD.FTZ R13, R85, R2 ;  /* 0x00000002550d7221 */ /* 0x000fe20000010000 */
[----:B------:R-:W-:Y:S01]  /*e5b0*/  MUFU.EX2 R14, R14 ;  /* 0x0000000e000e7308 */ /* 0x000fe20000000800 */
[----:B------:R-:W-:Y:S01]  /*e5c0*/  FADD.FTZ R21, -R21, R8 ;  /* 0x0000000815157221 */ /* 0x000fe20000010100 */
[-CC-:B------:R-:W-:Y:S01]  /*e5d0*/  FFMA.FTZ R177, R177, R6.reuse, -R36.reuse ;  /* 0x00000006b1b17223 */ /* 0x180fe20000010824 */
[----:B--2---:R-:W-:Y:S01]  /*e5e0*/  FADD.FTZ R2, R168, R13 ;  /* 0x0000000da8027221 */ /* 0x004fe20000010000 */
[-CC-:B------:R-:W-:Y:S01]  /*e5f0*/  FFMA.FTZ R157, R157, R6.reuse, -R36.reuse ;  /* 0x000000069d9d7223 */ /* 0x180fe20000010824 */
[-C--:B------:R-:W-:Y:S01]  /*e600*/  FMUL.FTZ R8, R21, R6.reuse ;  /* 0x0000000615087220 */ /* 0x080fe20000410000 */
[-C--:B------:R-:W-:Y:S01]  /*e610*/  FFMA.FTZ R155, R155, R6.reuse, -R36 ;  /* 0x000000069b9b7223 */ /* 0x080fe20000010824 */
[----:B---3--:R-:W-:Y:S01]  /*e620*/  FADD.FTZ R13, R79, R2 ;  /* 0x000000024f0d7221 */ /* 0x008fe20000010000 */
[----:B------:R-:W-:Y:S01]  /*e630*/  MUFU.EX2 R59, R59 ;  /* 0x0000003b003b7308 */ /* 0x000fe20000000800 */
[-CC-:B------:R-:W-:Y:S01]  /*e640*/  FFMA.FTZ R87, R87, R6.reuse, -R36.reuse ;  /* 0x0000000657577223 */ /* 0x180fe20000010824 */
[-CC-:B------:R-:W-:Y:S01]  /*e650*/  FFMA.FTZ R183, R183, R6.reuse, -R36.reuse ;  /* 0x00000006b7b77223 */ /* 0x180fe20000010824 */
[----:B0-----:R-:W-:Y:S01]  /*e660*/  FADD.FTZ R2, R170, R13 ;  /* 0x0000000daa027221 */ /* 0x001fe20000010000 */
[-CC-:B------:R-:W-:Y:S01]  /*e670*/  FFMA.FTZ R83, R83, R6.reuse, -R36.reuse ;  /* 0x0000000653537223 */ /* 0x180fe20000010824 */
[-CC-:B------:R-:W-:Y:S01]  /*e680*/  FFMA.FTZ R81, R81, R6.reuse, -R36.reuse ;  /* 0x0000000651517223 */ /* 0x180fe20000010824 */
[-C--:B------:R-:W-:Y:S01]  /*e690*/  FFMA.FTZ R77, R77, R6.reuse, -R36 ;  /* 0x000000064d4d7223 */ /* 0x080fe20000010824 */
[----:B----4-:R-:W-:Y:S01]  /*e6a0*/  FADD.FTZ R9, R47, R2 ;  /* 0x000000022f097221 */ /* 0x010fe20000010000 */
[----:B------:R-:W0:Y:S01]  /*e6b0*/  MUFU.EX2 R8, R8 ;  /* 0x0000000800087308 */ /* 0x000e220000000800 */
[-CC-:B------:R-:W-:Y:S01]  /*e6c0*/  FFMA.FTZ R75, R75, R6.reuse, -R36.reuse ;  /* 0x000000064b4b7223 */ /* 0x180fe20000010824 */
[-CC-:B------:R-:W-:Y:S01]  /*e6d0*/  FFMA.FTZ R73, R73, R6.reuse, -R36.reuse ;  /* 0x0000000649497223 */ /* 0x180fe20000010824 */
[----:B-----5:R-:W-:Y:S01]  /*e6e0*/  FADD.FTZ R2, R164, R9 ;  /* 0x00000009a4027221 */ /* 0x020fe20000010000 */
[----:B------:R-:W-:Y:S01]  /*e6f0*/  FFMA.FTZ R36, R71, R6, -R36 ;  /* 0x0000000647247223 */ /* 0x000fe20000010824 */
[----:B------:R-:W-:Y:S01]  /*e700*/  IMAD.U32 R25, RZ, RZ, UR56 ;  /* 0x00000038ff197e24 */ /* 0x000fe2000f8e00ff */
[----:B------:R-:W-:Y:S01]  /*e710*/  ISETP.GT.AND P2, PT, R3, UR39, PT ;  /* 0x0000002703007c0c */ /* 0x000fe2000bf44270 */
[----:B------:R-:W-:Y:S01]  /*e720*/  FADD.FTZ R9, R49, R2 ;  /* 0x0000000231097221 */ /* 0x000fe20000010000 */
[----:B------:R-:W2:Y:S01]  /*e730*/  MUFU.EX2 R43, R43 ;  /* 0x0000002b002b7308 */ /* 0x000ea20000000800 */
[----:B------:R-:W-:Y:S01]  /*e740*/  UMOV UR56, UR44 ;  /* 0x0000002c00387c82 */ /* 0x000fe20008000000 */
[----:B------:R-:W-:Y:S01]  /*e750*/  @!P1 LEA R25, R25, UR41, 0x3 ;  /* 0x0000002919199c11 */ /* 0x000fe2000f8e18ff */
[----:B-1----:R-:W-:Y:S01]  /*e760*/  FADD.FTZ R2, R166, R9 ;  /* 0x00000009a6027221 */ /* 0x002fe20000010000 */
[----:B------:R-:W-:Y:S01]  /*e770*/  F2FP.BF16.F32.PACK_AB R172, R153, R172 ;  /* 0x000000ac99ac723e */ /* 0x000fe200000010ff */
[----:B------:R-:W-:Y:S01]  /*e780*/  VIADD R3, R3, 0xffffffff ;  /* 0xffffffff03037836 */ /* 0x000fe20000000000 */
[----:B------:R-:W-:Y:S01]  /*e790*/  F2FP.BF16.F32.PACK_AB R176, R33, R176 ;  /* 0x000000b021b0723e */ /* 0x000fe200000010ff */
[----:B------:R-:W-:Y:S01]  /*e7a0*/  FADD.FTZ R13, R53, R2 ;  /* 0x00000002350d7221 */ /* 0x000fe20000010000 */
[----:B------:R-:W1:Y:S01]  /*e7b0*/  MUFU.EX2 R162, R162 ;  /* 0x000000a200a27308 */ /* 0x000e620000000800 */
[----:B0-----:R-:W-:Y:S01]  /*e7c0*/  FFMA.FTZ R9, R8, R0, R35 ;  /* 0x0000000008097223 */ /* 0x001fe20000010023 */
[----:B------:R-:W-:-:S02]  /*e7d0*/  @!P1 VIADD R25, R25, 0x28860 ;  /* 0x0002886019199836 */ /* 0x000fc40000000000 */
[----:B------:R-:W-:Y:S01]  /*e7e0*/  FADD.FTZ R2, R160, R13 ;  /* 0x0000000da0027221 */ /* 0x000fe20000010000 */
[-C--:B------:R-:W-:Y:S01]  /*e7f0*/  FMUL.FTZ R90, R90, R8.reuse ;  /* 0x000000085a5a7220 */ /* 0x080fe20000410000 */
[----:B------:R-:W-:Y:S01]  /*e800*/  FADD.FTZ R9, R12, R9 ;  /* 0x000000090c097221 */ /* 0x000fe20000010000 */
[-C--:B------:R-:W-:Y:S01]  /*e810*/  FMUL.FTZ R91, R91, R8.reuse ;  /* 0x000000085b5b7220 */ /* 0x080fe20000410000 */
[----:B------:R-:W-:Y:S01]  /*e820*/  FADD.FTZ R13, R59, R2 ;  /* 0x000000023b0d7221 */ /* 0x000fe20000010000 */
[----:B------:R-:W0:Y:S01]  /*e830*/  MUFU.EX2 R20, R20 ;  /* 0x0000001400147308 */ /* 0x000e220000000800 */
[----:B------:R-:W-:Y:S01]  /*e840*/  FADD.FTZ R0, R14, R9 ;  /* 0x000000090e007221 */ /* 0x000fe20000010000 */
[----:B------:R-:W-:Y:S01]  /*e850*/  @!P1 PRMT R25, RZ, 0x654, R25 ;  /* 0x00000654ff199816 */ /* 0x000fe20000000019 */
[-C--:B------:R-:W-:Y:S01]  /*e860*/  FMUL.FTZ R94, R94, R8.reuse ;  /* 0x000000085e5e7220 */ /* 0x080fe20000410000 */
[-C--:B------:R-:W-:Y:S01]  /*e870*/  FMUL.FTZ R95, R95, R8.reuse ;  /* 0x000000085f5f7220 */ /* 0x080fe20000410000 */
[----:B--2---:R-:W-:Y:S01]  /*e880*/  FADD.FTZ R9, R43, R0 ;  /* 0x000000002b097221 */ /* 0x004fe20000010000 */
[----:B------:R2:W-:Y:S01]  /*e890*/  @!P1 SYNCS.ARRIVE.TRANS64.RED.A1T0 RZ, [R25+URZ], RZ ;  /* 0x000000ff19ff99a7 */ /* 0x0005e2000810043f */
[-C--:B------:R-:W-:Y:S01]  /*e8a0*/  FMUL.FTZ R98, R98, R8.reuse ;  /* 0x0000000862627220 */ /* 0x080fe20000410000 */
[----:B------:R-:W3:Y:S01]  /*e8b0*/  MUFU.EX2 R63, R63 ;  /* 0x0000003f003f7308 */ /* 0x000ee20000000800 */
[----:B-1----:R-:W-:Y:S01]  /*e8c0*/  FADD.FTZ R2, R162, R13 ;  /* 0x0000000da2027221 */ /* 0x002fe20000010000 */
[-C--:B------:R-:W-:Y:S01]  /*e8d0*/  FMUL.FTZ R99, R99, R8.reuse ;  /* 0x0000000863637220 */ /* 0x080fe20000410000 */
[-C--:B------:R-:W-:Y:S01]  /*e8e0*/  FMUL.FTZ R102, R102, R8.reuse ;  /* 0x0000000866667220 */ /* 0x080fe20000410000 */
[-C--:B------:R-:W-:Y:S01]  /*e8f0*/  FMUL.FTZ R103, R103, R8.reuse ;  /* 0x0000000867677220 */ /* 0x080fe20000410000 */
[-C--:B------:R-:W-:Y:S01]  /*e900*/  FMUL.FTZ R106, R106, R8.reuse ;  /* 0x000000086a6a7220 */ /* 0x080fe20000410000 */
[-C--:B------:R-:W-:Y:S01]  /*e910*/  FMUL.FTZ R107, R107, R8.reuse ;  /* 0x000000086b6b7220 */ /* 0x080fe20000410000 */
[-C--:B------:R-:W-:Y:S01]  /*e920*/  FMUL.FTZ R110, R110, R8.reuse ;  /* 0x000000086e6e7220 */ /* 0x080fe20000410000 */
[----:B------:R-:W1:Y:S01]  /*e930*/  MUFU.EX2 R45, R45 ;  /* 0x0000002d002d7308 */ /* 0x000e620000000800 */
        /* <DEDUP_REMOVED lines=8> */
[----:B---3--:R-:W-:Y:S01]  /*e9c0*/  FADD.FTZ R9, R63, R2 ;  /* 0x000000023f097221 */ /* 0x008fe20000010000 */
[-C--:B------:R-:W-:Y:S01]  /*e9d0*/  FMUL.FTZ R123, R123, R8.reuse ;  /* 0x000000087b7b7220 */ /* 0x080fe20000410000 */
[-C--:B------:R-:W-:Y:S01]  /*e9e0*/  FMUL.FTZ R126, R126, R8.reuse ;  /* 0x000000087e7e7220 */ /* 0x080fe20000410000 */
[-C--:B------:R-:W-:Y:S01]  /*e9f0*/  FMUL.FTZ R127, R127, R8.reuse ;  /* 0x000000087f7f7220 */ /* 0x080fe20000410000 */
[-C--:B------:R-:W-:Y:S01]  /*ea00*/  FMUL.FTZ R130, R130, R8.reuse ;  /* 0x0000000882827220 */ /* 0x080fe20000410000 */
[-C--:B------:R-:W-:Y:S01]  /*ea10*/  FMUL.FTZ R131, R131, R8.reuse ;  /* 0x0000000883837220 */ /* 0x080fe20000410000 */
        /* <DEDUP_REMOVED lines=13> */
[----:B------:R-:W-:Y:S01]  /*eaf0*/  FMUL.FTZ R151, R151, R8 ;  /* 0x0000000897977220 */ /* 0x000fe20000410000 */
[----:B------:R-:W-:Y:S01]  /*eb00*/  F2FP.BF16.F32.PACK_AB R178, R31, R178 ;  /* 0x000000b21fb2723e */ /* 0x000fe200000010ff */
[----:B------:R-:W-:Y:S01]  /*eb10*/  IMAD.MOV.U32 R8, RZ, RZ, R5 ;  /* 0x000000ffff087224 */ /* 0x000fe200078e0005 */
[----:B------:R-:W-:Y:S01]  /*eb20*/  F2FP.BF16.F32.PACK_AB R174, R85, R174 ;  /* 0x000000ae55ae723e */ /* 0x000fe200000010ff */
[----:B------:R-:W0:Y:S01]  /*eb30*/  MUFU.EX2 R57, R57 ;  /* 0x0000003900397308 */ /* 0x000e220000000800 */
[----:B---3--:R-:W-:Y:S01]  /*eb40*/  FADD.FTZ R9, R15, R0 ;  /* 0x000000000f097221 */ /* 0x008fe20000010000 */
[----:B------:R-:W-:-:S02]  /*eb50*/  F2FP.BF16.F32.PACK_AB R168, R79, R168 ;  /* 0x000000a84fa8723e */ /* 0x000fc400000010ff */
[----:B------:R-:W-:Y:S02]  /*eb60*/  F2FP.BF16.F32.PACK_AB R170, R47, R170 ;  /* 0x000000aa2faa723e */ /* 0x000fe400000010ff */
[----:B------:R-:W-:Y:S02]  /*eb70*/  F2FP.BF16.F32.PACK_AB R164, R49, R164 ;  /* 0x000000a431a4723e */ /* 0x000fe400000010ff */
[----:B------:R-:W3:Y:S01]  /*eb80*/  MUFU.EX2 R173, R173 ;  /* 0x000000ad00ad7308 */ /* 0x000ee20000000800 */
[----:B-1----:R-:W-:Y:S01]  /*eb90*/  FADD.FTZ R0, R24, R9 ;  /* 0x0000000918007221 */ /* 0x002fe20000010000 */
[----:B------:R-:W-:Y:S02]  /*eba0*/  F2FP.BF16.F32.PACK_AB R166, R53, R166 ;  /* 0x000000a635a6723e */ /* 0x000fe400000010ff */
[----:B------:R-:W-:Y:S02]  /*ebb0*/  F2FP.BF16.F32.PACK_AB R160, R59, R160 ;  /* 0x000000a03ba0723e */ /* 0x000fe400000010ff */
[----:B------:R-:W-:-:S02]  /*ebc0*/  F2FP.BF16.F32.PACK_AB R162, R63, R162 ;  /* 0x000000a23fa2723e */ /* 0x000fc400000010ff */
[----:B------:R-:W1:Y:S01]  /*ebd0*/  MUFU.EX2 R158, R158 ;  /* 0x0000009e009e7308 */ /* 0x000e620000000800 */
[C---:B0-----:R-:W-:Y:S01]  /*ebe0*/  FADD.FTZ R11, R57.reuse, R2 ;  /* 0x00000002390b7221 */ /* 0x041fe20000010000 */
[----:B------:R-:W-:Y:S02]  /*ebf0*/  F2FP.BF16.F32.PACK_AB R156, R57, R156 ;  /* 0x0000009c399c723e */ /* 0x000fe400000010ff */
[----:B------:R-:W-:-:S04]  /*ec00*/  F2FP.BF16.F32.PACK_AB R181, R12, R35 ;  /* 0x000000230cb5723e */ /* 0x000fc800000010ff */
[----:B------:R-:W0:Y:S01]  /*ec10*/  MUFU.EX2 R26, R26 ;  /* 0x0000001a001a7308 */ /* 0x000e220000000800 */
[----:B---3--:R-:W-:-:S07]  /*ec20*/  FADD.FTZ R9, R173, R0 ;  /* 0x00000000ad097221 */ /* 0x008fce0000010000 */
[----:B------:R-:W3:Y:S01]  /*ec30*/  MUFU.EX2 R51, R51 ;  /* 0x0000003300337308 */ /* 0x000ee20000000800 */
[----:B-1----:R-:W-:-:S07]  /*ec40*/  FADD.FTZ R2, R158, R11 ;  /* 0x0000000b9e027221 */ /* 0x002fce0000010000 */
[----:B------:R-:W1:Y:S01]  /*ec50*/  MUFU.EX2 R175, R175 ;  /* 0x000000af00af7308 */ /* 0x000e620000000800 */
[C---:B0-----:R-:W-:Y:S01]  /*ec60*/  FADD.FTZ R0, R26.reuse, R9 ;  /* 0x000000091a007221 */ /* 0x041fe20000010000 */
[----:B------:R-:W-:-:S06]  /*ec70*/  F2FP.BF16.F32.PACK_AB R173, R26, R173 ;  /* 0x000000ad1aad723e */ /* 0x000fcc00000010ff */
[----:B------:R-:W0:Y:S01]  /*ec80*/  MUFU.EX2 R152, R152 ;  /* 0x0000009800987308 */ /* 0x000e220000000800 */
[C---:B---3--:R-:W-:Y:S01]  /*ec90*/  FADD.FTZ R11, R51.reuse, R2 ;  /* 0x00000002330b7221 */ /* 0x048fe20000010000 */
[----:B------:R-:W-:-:S06]  /*eca0*/  F2FP.BF16.F32.PACK_AB R158, R51, R158 ;  /* 0x0000009e339e723e */ /* 0x000fcc00000010ff */
[----:B------:R-:W3:Y:S01]  /*ecb0*/  MUFU.EX2 R28, R28 ;  /* 0x0000001c001c7308 */ /* 0x000ee20000000800 */
[----:B-1----:R-:W-:-:S07]  /*ecc0*/  FADD.FTZ R9, R175, R0 ;  /* 0x00000000af097221 */ /* 0x002fce0000010000 */
[----:B------:R-:W1:Y:S01]  /*ecd0*/  MUFU.EX2 R41, R41 ;  /* 0x0000002900297308 */ /* 0x000e620000000800 */
[----:B0-----:R-:W-:-:S07]  /*ece0*/  FADD.FTZ R2, R152, R11 ;  /* 0x0000000b98027221 */ /* 0x001fce0000010000 */
[----:B------:R-:W0:Y:S01]  /*ecf0*/  MUFU.EX2 R169, R169 ;  /* 0x000000a900a97308 */ /* 0x000e220000000800 */
[C---:B---3--:R-:W-:Y:S01]  /*ed00*/  FADD.FTZ R0, R28.reuse, R9 ;  /* 0x000000091c007221 */ /* 0x048fe20000010000 */
[----:B------:R-:W-:-:S06]  /*ed10*/  F2FP.BF16.F32.PACK_AB R175, R28, R175 ;  /* 0x000000af1caf723e */ /* 0x000fcc00000010ff */
[----:B------:R-:W3:Y:S01]  /*ed20*/  MUFU.EX2 R154, R154 ;  /* 0x0000009a009a7308 */ /* 0x000ee20000000800 */
[C---:B-1----:R-:W-:Y:S01]  /*ed30*/  FADD.FTZ R11, R41.reuse, R2 ;  /* 0x00000002290b7221 */ /* 0x042fe20000010000 */
[----:B------:R-:W-:-:S06]  /*ed40*/  F2FP.BF16.F32.PACK_AB R152, R41, R152 ;  /* 0x000000982998723e */ /* 0x000fcc00000010ff */
[----:B------:R-:W1:Y:S01]  /*ed50*/  MUFU.EX2 R30, R30 ;  /* 0x0000001e001e7308 */ /* 0x000e620000000800 */
[----:B0-----:R-:W-:-:S07]  /*ed60*/  FADD.FTZ R9, R169, R0 ;  /* 0x00000000a9097221 */ /* 0x001fce0000010000 */
[----:B------:R-:W0:Y:S01]  /*ed70*/  MUFU.EX2 R7, R7 ;  /* 0x0000000700077308 */ /* 0x000e220000000800 */
[----:B---3--:R-:W-:-:S07]  /*ed80*/  FADD.FTZ R2, R154, R11 ;  /* 0x0000000b9a027221 */ /* 0x008fce0000010000 */
        /* <DEDUP_REMOVED lines=9> */
[C---:B-1----:R-:W-:Y:S01]  /*ee20*/  FADD.FTZ R0, R32.reuse, R7 ;  /* 0x0000000720007221 */ /* 0x042fe20000010000 */
[----:B------:R-:W-:-:S06]  /*ee30*/  F2FP.BF16.F32.PACK_AB R171, R32, R171 ;  /* 0x000000ab20ab723e */ /* 0x000fcc00000010ff */
[----:B------:R1:W4:Y:S01]  /*ee40*/  MUFU.EX2 R38, R179 ;  /* 0x000000b300267308 */ /* 0x0003220000000800 */
[----:B0-----:R-:W-:-:S07]  /*ee50*/  FADD.FTZ R7, R165, R0 ;  /* 0x00000000a5077221 */ /* 0x001fce0000010000 */
[----:B------:R-:W0:Y:S01]  /*ee60*/  MUFU.EX2 R167, R193 ;  /* 0x000000c100a77308 */ /* 0x000e220000000800 */
[----:B---3--:R-:W-:Y:S01]  /*ee70*/  FADD.FTZ R7, R34, R7 ;  /* 0x0000000722077221 */ /* 0x008fe20000010000 */
[----:B-1----:R-:W-:Y:S02]  /*ee80*/  F2FP.BF16.F32.PACK_AB R179, R24, R15 ;  /* 0x0000000f18b3723e */ /* 0x002fe400000010ff */
[----:B------:R-:W-:-:S04]  /*ee90*/  F2FP.BF16.F32.PACK_AB R165, R34, R165 ;  /* 0x000000a522a5723e */ /* 0x000fc800000010ff */
[----:B------:R-:W1:Y:S01]  /*eea0*/  MUFU.EX2 R40, R39 ;  /* 0x0000002700287308 */ /* 0x000e620000000800 */
[----:B----4-:R-:W-:-:S07]  /*eeb0*/  FADD.FTZ R7, R38, R7 ;  /* 0x0000000726077221 */ /* 0x010fce0000010000 */
[----:B------:R3:W4:Y:S01]  /*eec0*/  MUFU.EX2 R161, R177 ;  /* 0x000000b100a17308 */ /* 0x0007220000000800 */
[C---:B0-----:R-:W-:Y:S01]  /*eed0*/  FADD.FTZ R7, R167.reuse, R7 ;  /* 0x00000007a7077221 */ /* 0x041fe20000010000 */
[----:B------:R-:W-:-:S06]  /*eee0*/  F2FP.BF16.F32.PACK_AB R167, R167, R38 ;  /* 0x00000026a7a7723e */ /* 0x000fcc00000010ff */
[----:B------:R-:W0:Y:S01]  /*eef0*/  MUFU.EX2 R42, R157 ;  /* 0x0000009d002a7308 */ /* 0x000e220000000800 */
[----:B-1----:R-:W-:Y:S01]  /*ef00*/  FADD.FTZ R7, R40, R7 ;  /* 0x0000000728077221 */ /* 0x002fe20000010000 */
[----:B---3--:R-:W-:-:S06]  /*ef10*/  F2FP.BF16.F32.PACK_AB R177, R45, R20 ;  /* 0x000000142db1723e */ /* 0x008fcc00000010ff */
[----:B------:R-:W1:Y:S01]  /*ef20*/  MUFU.EX2 R155, R155 ;  /* 0x0000009b009b7308 */ /* 0x000e620000000800 */
[C---:B----4-:R-:W-:Y:S01]  /*ef30*/  FADD.FTZ R7, R161.reuse, R7 ;  /* 0x00000007a1077221 */ /* 0x050fe20000010000 */
[----:B------:R-:W-:-:S06]  /*ef40*/  F2FP.BF16.F32.PACK_AB R161, R161, R40 ;  /* 0x00000028a1a1723e */ /* 0x000fcc00000010ff */
        /* <DEDUP_REMOVED lines=9> */
[C---:B----4-:R-:W-:Y:S01]  /*efe0*/  FADD.FTZ R7, R157.reuse, R7 ;  /* 0x000000079d077221 */ /* 0x050fe20000010000 */
[----:B------:R-:W-:-:S06]  /*eff0*/  F2FP.BF16.F32.PACK_AB R157, R157, R44 ;  /* 0x0000002c9d9d723e */ /* 0x000fcc00000010ff */
[----:B------:R-:W3:Y:S01]  /*f000*/  MUFU.EX2 R46, R77 ;  /* 0x0000004d002e7308 */ /* 0x000ee20000000800 */
[----:B-1----:R-:W-:-:S07]  /*f010*/  FADD.FTZ R7, R0, R7 ;  /* 0x0000000700077221 */ /* 0x002fce0000010000 */
[----:B------:R-:W1:Y:S01]  /*f020*/  MUFU.EX2 R75, R75 ;  /* 0x0000004b004b7308 */ /* 0x000e620000000800 */
[C---:B0-----:R-:W-:Y:S01]  /*f030*/  FADD.FTZ R7, R81.reuse, R7 ;  /* 0x0000000751077221 */ /* 0x041fe20000010000 */
[----:B------:R-:W-:-:S06]  /*f040*/  F2FP.BF16.F32.PACK_AB R159, R81, R0 ;  /* 0x00000000519f723e */ /* 0x000fcc00000010ff */
[----:B------:R-:W0:Y:S01]  /*f050*/  MUFU.EX2 R48, R73 ;  /* 0x0000004900307308 */ /* 0x000e220000000800 */
[----:B---3--:R-:W-:-:S07]  /*f060*/  FADD.FTZ R7, R46, R7 ;  /* 0x000000072e077221 */ /* 0x008fce0000010000 */
[----:B------:R-:W3:Y:S01]  /*f070*/  MUFU.EX2 R36, R36 ;  /* 0x0000002400247308 */ /* 0x000ee20000000800 */
[C---:B-1----:R-:W-:Y:S01]  /*f080*/  FADD.FTZ R7, R75.reuse, R7 ;  /* 0x000000074b077221 */ /* 0x042fe20000010000 */
[----:B------:R-:W-:-:S03]  /*f090*/  F2FP.BF16.F32.PACK_AB R153, R75, R46 ;  /* 0x0000002e4b99723e */ /* 0x000fc600000010ff */
[----:B0-----:R-:W-:-:S04]  /*f0a0*/  FADD.FTZ R7, R48, R7 ;  /* 0x0000000730077221 */ /* 0x001fc80000010000 */
[C---:B---3--:R-:W-:Y:S01]  /*f0b0*/  FADD.FTZ R0, R36.reuse, R7 ;  /* 0x0000000724007221 */ /* 0x048fe20000010000 */
[----:B------:R-:W-:Y:S01]  /*f0c0*/  F2FP.BF16.F32.PACK_AB R155, R36, R48 ;  /* 0x00000030249b723e */ /* 0x000fe200000010ff */
[----:B------:R-:W-:Y:S01]  /*f0d0*/  IMAD.MOV.U32 R7, RZ, RZ, R4 ;  /* 0x000000ffff077224 */ /* 0x000fe200078e0004 */
[----:B--2---:R-:W-:Y:S06]  /*f0e0*/  @P2 BRA `(.L_x_7860) ;  /* 0xffffffc400f42947 */ /* 0x004fec000383ffff */
.L_x_7843:
[----:B------:R-:W-:Y:S06]  /*f0f0*/  BAR.ARV 0x8, 0x180 ;  /* 0x0206000000007b1d */ /* 0x000fec0000002000 */
[----:B------:R-:W-:Y:S05]  /*f100*/  @!P0 BRA `(.L_x_7861) ;  /* 0x0000000000048947 */ /* 0x000fea0003800000 */
[----:B------:R-:W-:Y:S01]  /*f110*/  BPT.TRAP 0x1 ;  /* 0x000000040000795c */ /* 0x000fe20000300000 */
.L_x_7861:
[----:B------:R-:W-:Y:S01]  /*f120*/  ULEA UR5, UR44, UR41, 0x3 ;  /* 0x000000292c057291 */ /* 0x000fe2000f8e183f */
[----:B------:R-:W-:-:S05]  /*f130*/  IMAD.U32 R3, RZ, RZ, UR45 ;  /* 0x0000002dff037e24 */ /* 0x000fca000f8e00ff */
[----:B------:R-:W-:-:S04]  /*f140*/  SHF.L.U32 R3, R3, 0x1f, RZ ;  /* 0x0000001f03037819 */ /* 0x000fc800000006ff */
[----:B------:R0:W1:Y:S01]  /*f150*/  SYNCS.PHASECHK.TRANS64.TRYWAIT P2, [UR5+0x28850], R3 ;  /* 0x02885003ff0075a7 */ /* 0x0000620008040145 */
[----:B------:R-:W-:Y:S05]  /*f160*/  @!P0 BRA `(.L_x_7862) ;  /* 0x0000000000048947 */ /* 0x000fea0003800000 */
[----:B------:R-:W-:Y:S01]  /*f170*/  BPT.TRAP 0x1 ;  /* 0x000000040000795c */ /* 0x000fe20000300000 */
.L_x_7862:
[----:B-1----:R-:W-:Y:S05]  /*f180*/  @P2 BRA `(.L_x_7863) ;  /* 0x0000000000082947 */ /* 0x002fea0003800000 */
[----:B------:R-:W1:Y:S02]  /*f190*/  SYNCS.PHASECHK.TRANS64.TRYWAIT P0, [UR5+0x28850], R3 ;  /* 0x02885003ff0075a7 */ /* 0x000e640008000145 */
[----:B-1----:R-:W-:Y:S05]  /*f1a0*/  @!P0 BRA `(.L_x_7864) ;  /* 0x0000007000908947 */ /* 0x002fea0003800000 */
.L_x_7863:
[----:B------:R-:W-:Y:S01]  /*f1b0*/  UIADD3 UR41, UR41, 0x400, URZ ;  /* 0x0000040029297890 */ /* 0x000fe2000fffe03f */
[----:B------:R-:W-:Y:S01]  /*f1c0*/  WARPGROUP.ARRIVE ;  /* 0x00000000000079c5 */ /* 0x000fe20000000000 */
[----:B------:R-:W-:Y:S01]  /*f1d0*/  UMOV UR7, 0x40000040 ;  /* 0x4000004000077882 */ /* 0x000fe20000000000 */
[----:B01----:R-:W0:Y:S01]  /*f1e0*/  SHFL.BFLY PT, R3, R2, 0x2, 0x1f ;  /* 0x0c401f0002037f89 */ /* 0x003e2200000e0000 */
[----:B------:R-:W-:Y:S01]  /*f1f0*/  USHF.R.U32.HI UR41, URZ, 0x4, UR41 ;  /* 0x000000043f297899 */ /* 0x000fe20008011629 */
[----:B------:R-:W-:Y:S01]  /*f200*/  IMAD.U32 R13, RZ, RZ, UR5 ;  /* 0x00000005ff0d7e24 */ /* 0x000fe2000f8e00ff */
[----:B------:R-:W-:Y:S01]  /*f210*/  UIADD3 UR46, UR46, 0x1, URZ ;  /* 0x000000012e2e7890 */ /* 0x000fe2000fffe03f */
[----:B------:R-:W1:Y:S01]  /*f220*/  SHFL.BFLY PT, R7, R0, 0x2, 0x1f ;  /* 0x0c401f0000077f89 */ /* 0x000e6200000e0000 */
[----:B------:R-:W-:Y:S01]  /*f230*/  ULOP3.LUT UR41, UR41, 0x3fff, URZ, 0xc0, !UPT ;  /* 0x00003fff29297892 */ /* 0x000fe2000f8ec03f */
[----:B------:R-:W-:Y:S02]  /*f240*/  IMAD.MOV.U32 R36, RZ, RZ, -0x800000 ;  /* 0xff800000ff247424 */ /* 0x000fe400078e00ff */
[----:B------:R-:W-:Y:S01]  /*f250*/  IMAD.MOV.U32 R9, RZ, RZ, RZ ;  /* 0x000000ffff097224 */ /* 0x000fe200078e00ff */
[----:B------:R-:W-:-:S04]  /*f260*/  ULOP3.LUT UR4, UR41, 0x4000000, URZ, 0xfc, !UPT ;  /* 0x0400000029047892 */ /* 0x000fc8000f8efc3f */
[----:B------:R-:W-:Y:S02]  /*f270*/  ULEA UR4, UR44, UR4, 0xb ;  /* 0x000000042c047291 */ /* 0x000fe4000f8e583f */
[----:B------:R-:W-:-:S04]  /*f280*/  UIADD3 UR44, UR44, 0x1, URZ ;  /* 0x000000012c2c7890 */ /* 0x000fc8000fffe03f */
[----:B------:R-:W-:Y:S01]  /*f290*/  UISETP.NE.AND UP0, UPT, UR44, 0x2, UPT ;  /* 0x000000022c00788c */ /* 0x000fe2000bf05270 */
[----:B------:R-:W-:Y:S02]  /*f2a0*/  UMOV UR6, UR4 ;  /* 0x0000000400067c82 */ /* 0x000fe40008000000 */
[----:B------:R-:W-:Y:S01]  /*f2b0*/  HGMMA.64x128x16.F32.BF16 R88, R180, gdesc[UR4].tnspB, R88, gsb0 ;  /* 0x41e00004b4587df0 */ /* 0x000fe20008001858 */
[----:B------:R-:W-:Y:S01]  /*f2c0*/  UIADD3 UR6, UR4, 0x80, URZ ;  /* 0x0000008004067890 */ /* 0x000fe2000fffe03f */
[----:B0-----:R-:W-:Y:S01]  /*f2d0*/  FADD.FTZ R3, R3, R2 ;  /* 0x0000000203037221 */ /* 0x001fe20000010000 */
[----:B------:R-:W-:Y:S01]  /*f2e0*/  UMOV UR7, 0x40000040 ;  /* 0x4000004000077882 */ /* 0x000fe20000000000 */
[----:B------:R-:W-:Y:S02]  /*f2f0*/  IMAD.MOV.U32 R2, RZ, RZ, RZ ;  /* 0x000000ffff027224 */ /* 0x000fe400078e00ff */
[----:B-1----:R-:W-:Y:S01]  /*f300*/  FADD.FTZ R7, R7, R0 ;  /* 0x0000000007077221 */ /* 0x002fe20000010000 */
[----:B------:R-:W-:Y:S01]  /*f310*/  IMAD.MOV.U32 R0, RZ, RZ, -0x800000 ;  /* 0xff800000ff007424 */ /* 0x000fe200078e00ff */
[----:B------:R-:W0:Y:S01]  /*f320*/  SHFL.BFLY PT, R8, R3, 0x1, 0x1f ;  /* 0x0c201f0003087f89 */ /* 0x000e2200000e0000 */
[----:B------:R-:W-:-:S03]  /*f330*/  USEL UR44, UR44, URZ, UP0 ;  /* 0x0000003f2c2c7287 */ /* 0x000fc60008000000 */
[----:B------:R-:W1:Y:S01]  /*f340*/  SHFL.BFLY PT, R10, R7, 0x1, 0x1f ;  /* 0x0c201f00070a7f89 */ /* 0x000e6200000e0000 */
[----:B0-----:R-:W-:Y:S01]  /*f350*/  FADD.FTZ R11, R3, R8 ;  /* 0x00000008030b7221 */ /* 0x001fe20000010000 */
[----:B-1----:R-:W-:-:S04]  /*f360*/  FADD.FTZ R12, R7, R10 ;  /* 0x0000000a070c7221 */ /* 0x002fc80000010000 */
[----:B------:R-:W-:Y:S02]  /*f370*/  FSETP.NE.FTZ.AND P0, PT, R11, RZ, PT ;  /* 0x000000ff0b00720b */ /* 0x000fe40003f15000 */
[----:B------:R-:W-:-:S11]  /*f380*/  FSETP.NE.FTZ.AND P2, PT, R12, RZ, PT ;  /* 0x000000ff0c00720b */ /* 0x000fd60003f55000 */
[----:B------:R-:W0:Y:S01]  /*f390*/  @P0 MUFU.LG2 R8, R11 ;  /* 0x0000000b00080308 */ /* 0x000e220000000c00 */
[C---:B------:R-:W-:Y:S01]  /*f3a0*/  @P0 FMUL.FTZ R3, R6.reuse, 0.69314718246459960938 ;  /* 0x3f31721806030820 */ /* 0x040fe20000410000 */
[----:B------:R-:W-:Y:S01]  /*f3b0*/  @P2 FMUL.FTZ R7, R6, 0.69314718246459960938 ;  /* 0x3f31721806072820 */ /* 0x000fe20000410000 */
[----:B------:R-:W-:-:S05]  /*f3c0*/  @!P1 VIADD R6, R13, 0x28860 ;  /* 0x000288600d069836 */ /* 0x000fca0000000000 */
        /* <DEDUP_REMOVED lines=40> */
[----:B------:R-:W-:-:S04]  /*f650*/  USEL UR4, URZ, 0x1, UP0 ;  /* 0x000000013f047887 */ /* 0x000fc80008000000 */
[----:B------:R-:W-:Y:S01]  /*f660*/  ULOP3.LUT UR45, UR45, UR4, URZ, 0x3c, !UPT ;  /* 0x000000042d2d7292 */ /* 0x000fe2000f8e3c3f */
[----:B------:R-:W-:Y:S02]  /*f670*/  WARPGROUP.DEPBAR.LE gsb0, 0x0 ;  /* 0x00008000000079c5 */ /* 0x000fe40000010000 */
[----:B------:R-:W-:-:S06]  /*f680*/  WARPGROUP.ARRIVE ;  /* 0x00000000000079c5 */ /* 0x000fcc0000000000 */
[----:B------:R-:W-:Y:S03]  /*f690*/  HGMMA.64x128x16.F32.BF16 R88, R152, gdesc[UR4].tnspB, R88, gsb0 ;  /* 0x41e0000498587df0 */ /* 0x000fe60008001858 */
        /* <DEDUP_REMOVED lines=66> */
.L_x_7794:
        /* <DEDUP_REMOVED lines=11> */
[----:B------:R-:W1:Y:S01]  /*fb70*/  LDC R44, c[0x0][0xbe8] ;  /* 0x0002fa00ff2c7b82 */ /* 0x000e620000000800 */
[----:B------:R-:W-:Y:S01]  /*fb80*/  F2FP.BF16.F32.PACK_AB R6, R93, R6 ;  /* 0x000000065d06723e */ /* 0x000fe200000010ff */
[----:B------:R-:W-:Y:S01]  /*fb90*/  USHF.R.S32.HI UR12, URZ, 0x1f, UR37 ;  /* 0x0000001f3f0c7899 */ /* 0x000fe20008011425 */
[----:B------:R-:W-:Y:S01]  /*fba0*/  F2FP.BF16.F32.PACK_AB R136, R137, R136 ;  /* 0x000000888988723e */ /* 0x000fe200000010ff */
[----:B------:R-:W-:Y:S01]  /*fbb0*/  ULDC.64 UR8, c[0x0][0xb90] ;  /* 0x0002e40000087ab9 */ /* 0x000fe20000000a00 */
[----:B------:R-:W-:Y:S01]  /*fbc0*/  USHF.R.S32.HI UR13, URZ, 0x1f, UR43 ;  /* 0x0000001f3f0d7899 */ /* 0x000fe2000801142b */
[----:B------:R-:W-:Y:S01]  /*fbd0*/  F2FP.BF16.F32.PACK_AB R137, R139, R138 ;  /* 0x0000008a8b89723e */ /* 0x000fe200000010ff */
[----:B------:R-:W-:Y:S01]  /*fbe0*/  UIMAD UR5, UR12, UR8, URZ ;  /* 0x000000080c0572a4 */ /* 0x000fe2000f8e023f */
[----:B------:R-:W-:Y:S01]  /*fbf0*/  F2FP.BF16.F32.PACK_AB R144, R145, R144 ;  /* 0x000000909190723e */ /* 0x000fe200000010ff */
[----:B------:R-:W-:Y:S01]  /*fc00*/  UIMAD.WIDE.U32 UR6, UR37, UR8, URZ ;  /* 0x00000008250672a5 */ /* 0x000fe2000f8e003f */
[----:B------:R-:W-:Y:S01]  /*fc10*/  F2FP.BF16.F32.PACK_AB R138, R141, R140 ;  /* 0x0000008c8d8a723e */ /* 0x000fe200000010ff */
[----:B------:R-:W-:Y:S01]  /*fc20*/  UIMAD UR5, UR37, UR9, UR5 ;  /* 0x00000009250572a4 */ /* 0x000fe2000f8e0205 */
[----:B------:R-:W-:Y:S01]  /*fc30*/  F2FP.BF16.F32.PACK_AB R139, R143, R142 ;  /* 0x0000008e8f8b723e */ /* 0x000fe200000010ff */
[----:B------:R-:W-:Y:S01]  /*fc40*/  ULDC.64 UR10, c[0x0][0xb98] ;  /* 0x0002e600000a7ab9 */ /* 0x000fe20000000a00 */
[----:B------:R-:W-:Y:S01]  /*fc50*/  F2FP.BF16.F32.PACK_AB R145, R147, R146 ;  /* 0x000000929391723e */ /* 0x000fe200000010ff */
[----:B------:R-:W-:Y:S01]  /*fc60*/  UIMAD UR8, UR13, UR10, URZ ;  /* 0x0000000a0d0872a4 */ /* 0x000fe2000f8e023f */
[----:B------:R-:W-:Y:S01]  /*fc70*/  F2FP.BF16.F32.PACK_AB R146, R149, R148 ;  /* 0x000000949592723e */ /* 0x000fe200000010ff */
[----:B------:R-:W-:Y:S01]  /*fc80*/  UIADD3 UR7, UR7, UR5, URZ ;  /* 0x0000000507077290 */ /* 0x000fe2000fffe03f */
[----:B------:R-:W-:Y:S01]  /*fc90*/  F2FP.BF16.F32.PACK_AB R147, R151, R150 ;  /* 0x000000969793723e */ /* 0x000fe200000010ff */
[----:B------:R-:W-:-:S02]  /*fca0*/  UIMAD UR8, UR43, UR11, UR8 ;  /* 0x0000000b2b0872a4 */ /* 0x000fc4000f8e0208 */
[----:B------:R-:W-:Y:S01]  /*fcb0*/  UIMAD.WIDE.U32 UR6, UR43, UR10, UR6 ;  /* 0x0000000a2b0672a5 */ /* 0x000fe2000f8e0006 */
[----:B------:R-:W-:Y:S02]  /*fcc0*/  ULDC UR5, c[0x0][0xa88] ;  /* 0x0002a20000057ab9 */ /* 0x000fe40000000800 */
[----:B------:R-:W-:Y:S01]  /*fcd0*/  ULDC.64 UR10, c[0x0][0xaf0] ;  /* 0x0002bc00000a7ab9 */ /* 0x000fe20000000a00 */
[----:B------:R-:W-:Y:S02]  /*fce0*/  MOV R34, R37 ;  /* 0x0000002500227202 */ /* 0x000fe40000000f00 */
[----:B0-----:R-:W-:-:S03]  /*fcf0*/  MOV R35, R2 ;  /* 0x0000000200237202 */ /* 0x001fc60000000f00 */
[----:B------:R-:W-:-:S04]  /*fd00*/  IMAD.WIDE R4, R188, 0x2, R34 ;  /* 0x00000002bc047825 */ /* 0x000fc800078e0222 */
[----:B------:R-:W-:Y:S01]  /*fd10*/  IMAD.WIDE R34, R3, 0x2, R34 ;  /* 0x0000000203227825 */ /* 0x000fe200078e0222 */
[C---:B------:R-:W-:Y:S02]  /*fd20*/  LOP3.LUT R3, R4.reuse, 0x380, RZ, 0xc0, !PT ;  /* 0x0000038004037812 */ /* 0x040fe400078ec0ff */
[C---:B------:R-:W-:Y:S02]  /*fd30*/  IADD3 R29, P1, R4.reuse, 0x4040, RZ ;  /* 0x00004040041d7810 */ /* 0x040fe40007f3e0ff */
[C---:B------:R-:W-:Y:S02]  /*fd40*/  IADD3 R21, P6, R4.reuse, 0x20, RZ ;  /* 0x0000002004157810 */ /* 0x040fe40007fde0ff */
        /* <DEDUP_REMOVED lines=9> */
[----:B------:R-:W-:Y:S02]  /*fde0*/  IADD3 R25, P5, R4, 0x40, RZ ;  /* 0x0000004004197810 */ /* 0x000fe40007fbe0ff */
[----:B------:R-:W-:Y:S01]  /*fdf0*/  LOP3.LUT R4, R3, R4, RZ, 0x3c, !PT ;  /* 0x0000000403047212 */ /* 0x000fe200078e3cff */
[--C-:B------:R-:W-:Y:S01]  /*fe00*/  IMAD.X R11, RZ, RZ, R5.reuse, P4 ;  /* 0x000000ffff0b7224 */ /* 0x100fe200020e0605 */
[----:B------:R-:W-:Y:S01]  /*fe10*/  LOP3.LUT R14, R29, 0x380, RZ, 0xc0, !PT ;  /* 0x000003801d0e7812 */ /* 0x000fe200078ec0ff */
[----:B------:R-:W-:Y:S01]  /*fe20*/  IMAD.X R9, RZ, RZ, R5, P5 ;  /* 0x000000ffff097224 */ /* 0x000fe200028e0605 */
[----:B------:R-:W-:-:S02]  /*fe30*/  LOP3.LUT R12, R27, 0x380, RZ, 0xc0, !PT ;  /* 0x000003801b0c7812 */ /* 0x000fc400078ec0ff */
[----:B------:R-:W-:Y:S02]  /*fe40*/  LOP3.LUT R3, R10, 0x380, RZ, 0xc0, !PT ;  /* 0x000003800a037812 */ /* 0x000fe400078ec0ff */
[----:B------:R-:W-:Y:S02]  /*fe50*/  LOP3.LUT R2, R21, 0x380, RZ, 0xc0, !PT ;  /* 0x0000038015027812 */ /* 0x000fe400078ec0ff */
[----:B------:R-:W-:Y:S02]  /*fe60*/  IADD3 R33, P6, R34, 0x1000, RZ ;  /* 0x0000100022217810 */ /* 0x000fe40007fde0ff */
[----:B------:R-:W-:Y:S02]  /*fe70*/  SHF.R.U64 R14, R14, 0x3, RZ ;  /* 0x000000030e0e7819 */ /* 0x000fe400000012ff */
[----:B------:R-:W-:Y:S02]  /*fe80*/  SHF.R.U64 R12, R12, 0x3, RZ ;  /* 0x000000030c0c7819 */ /* 0x000fe400000012ff */
[----:B------:R-:W-:-:S02]  /*fe90*/  SHF.R.U64 R3, R3, 0x3, RZ ;  /* 0x0000000303037819 */ /* 0x000fc400000012ff */
[----:B------:R-:W-:Y:S02]  /*fea0*/  SHF.R.U64 R2, R2, 0x3, RZ ;  /* 0x0000000302027819 */ /* 0x000fe400000012ff */
[----:B------:R-:W-:Y:S02]  /*feb0*/  LOP3.LUT R32, R33, 0x380, RZ, 0xc0, !PT ;  /* 0x0000038021207812 */ /* 0x000fe400078ec0ff */
[----:B------:R-:W-:Y:S02]  /*fec0*/  LOP3.LUT R40, R14, R29, RZ, 0x3c, !PT ;  /* 0x0000001d0e287212 */ /* 0x000fe400078e3cff */
[----:B------:R-:W-:Y:S02]  /*fed0*/  LOP3.LUT R38, R12, R27, RZ, 0x3c, !PT ;  /* 0x0000001b0c267212 */ /* 0x000fe400078e3cff */
[----:B------:R-:W-:Y:S02]  /*fee0*/  LOP3.LUT R14, R3, R10, RZ, 0x3c, !PT ;  /* 0x0000000a030e7212 */ /* 0x000fe400078e3cff */
[----:B------:R-:W-:-:S02]  /*fef0*/  LOP3.LUT R12, R2, R21, RZ, 0x3c, !PT ;  /* 0x00000015020c7212 */ /* 0x000fc400078e3cff */
[----:B------:R-:W-:Y:S02]  /*ff00*/  LOP3.LUT R3, R8, 0x380, RZ, 0xc0, !PT ;  /* 0x0000038008037812 */ /* 0x000fe400078ec0ff */
[----:B------:R-:W-:Y:S02]  /*ff10*/  SHF.R.U64 R32, R32, 0x3, RZ ;  /* 0x0000000320207819 */ /* 0x000fe400000012ff */
[----:B------:R-:W-:Y:S02]  /*ff20*/  LOP3.LUT R2, R25, 0x380, RZ, 0xc0, !PT ;  /* 0x0000038019027812 */ /* 0x000fe400078ec0ff */
[----:B-1----:R-:W-:Y:S02]  /*ff30*/  ISETP.NE.AND P1, PT, R44, 0x1, PT ;  /* 0x000000012c00780c */ /* 0x002fe40003f25270 */
[----:B------:R-:W-:Y:S02]  /*ff40*/  SHF.R.U64 R3, R3, 0x3, RZ ;  /* 0x0000000303037819 */ /* 0x000fe400000012ff */
[----:B------:R-:W-:Y:S01]  /*ff50*/  LOP3.LUT R32, R32, R33, RZ, 0x3c, !PT ;  /* 0x0000002120207212 */ /* 0x000fe200078e3cff */
[----:B------:R-:W-:Y:S01]  /*ff60*/  IMAD.X R33, RZ, RZ, R35, P6 ;  /* 0x000000ffff217224 */ /* 0x000fe200030e0623 */
[----:B------:R-:W-:-:S02]  /*ff70*/  SHF.R.U64 R2, R2, 0x3, RZ ;  /* 0x0000000302027819 */ /* 0x000fc400000012ff */
[----:B------:R-:W-:Y:S02]  /*ff80*/  IADD3 R45, P6, R34, 0x7000, RZ ;  /* 0x00007000222d7810 */ /* 0x000fe40007fde0ff */
[----:B------:R-:W-:Y:S02]  /*ff90*/  LOP3.LUT R10, R3, R8, RZ, 0x3c, !PT ;  /* 0x00000008030a7212 */ /* 0x000fe400078e3cff */
[----:B------:R-:W-:Y:S01]  /*ffa0*/  LOP3.LUT R8, R2, R25, RZ, 0x3c, !PT ;  /* 0x0000001902087212 */ /* 0x000fe200078e3cff */
[----:B------:R-:W0:Y:S01]  /*ffb0*/  @P1 LDC R47, c[0x0][0xbec] ;  /* 0x0002fb00ff2f1b82 */ /* 0x000e220000000800 */
[----:B------:R-:W-:Y:S02]  /*ffc0*/  LOP3.LUT R2, R45, 0x380, RZ, 0xc0, !PT ;  /* 0x000003802d027812 */ /* 0x000fe400078ec0ff */
[----:B------:R-:W-:Y:S02]  /*ffd0*/  LOP3.LUT R42, R43, 0x380, RZ, 0xc0, !PT ;  /* 0x000003802b2a7812 */ /* 0x000fe400078ec0ff */
[----:B------:R-:W-:-:S02]  /*ffe0*/  SHF.R.U64 R2, R2, 0x3, RZ ;  /* 0x0000000302027819 */ /* 0x000fc400000012ff */
[----:B------:R-:W-:Y:S02]  /*fff0*/  SHF.R.U64 R42, R42, 0x3, RZ ;  /* 0x000000032a2a7819 */ /* 0x000fe400000012ff */
[----:B------:R-:W-:Y:S02]  /*10000*/  LOP3.LUT R2, R2, R45, RZ, 0x3c, !PT ;  /* 0x0000002d02027212 */ /* 0x000fe400078e3cff */
[----:B------:R-:W-:Y:S02]  /*10010*/  MOV R45, R4 ;  /* 0x00000004002d7202 */ /* 0x000fe40000000f00 */
[----:B------:R-:W-:Y:S02]  /*10020*/  F2FP.BF16.F32.PACK_AB R4, R46, R7 ;  /* 0x000000072e04723e */ /* 0x000fe400000010ff */
[----:B------:R-:W1:Y:S01]  /*10030*/  @P1 LDC R46, c[0x0][0xbf0] ;  /* 0x0002fc00ff2e1b82 */ /* 0x000e620000000800 */
[----:B------:R-:W-:Y:S01]  /*10040*/  LOP3.LUT R42, R42, R43, RZ, 0x3c, !PT ;  /* 0x0000002b2a2a7212 */ /* 0x000fe200078e3cff */
[----:B------:R-:W-:Y:S01]  /*10050*/  IMAD.X R43, RZ, RZ, R5, P0 ;  /* 0x000000ffff2b7224 */ /* 0x000fe200000e0605 */
[----:B------:R-:W-:-:S02]  /*10060*/  F2FP.BF16.F32.PACK_AB R5, R91, R90 ;  /* 0x0000005a5b05723e */ /* 0x000fc400000010ff */
[----:B------:R-:W-:-:S03]  /*10070*/  F2FP.BF16.F32.PACK_AB R7, R95, R94 ;  /* 0x0000005e5f07723e */ /* 0x000fc600000010ff */
[----:B------:R-:W-:Y:S01]  /*10080*/  BAR.SYNC.DEFER_BLOCKING 0x1, 0x100 ;  /* 0x0044000000007b1d */ /* 0x000fe20000010000 */
[----:B------:R-:W-:Y:S01]  /*10090*/  MOV R65, R40 ;  /* 0x0000002800417202 */ /* 0x000fe20000000f00 */
[----:B------:R-:W-:Y:S01]  /*100a0*/  VIADD R40, R17, UR36 ;  /* 0x0000002411287c36 */ /* 0x000fe20008000000 */
[----:B------:R-:W-:Y:S02]  /*100b0*/  IADD3 R21, P0, R34, 0x6000, RZ ;  /* 0x0000600022157810 */ /* 0x000fe40007f1e0ff */
[----:B------:R-:W-:Y:S02]  /*100c0*/  MOV R58, R10 ;  /* 0x0000000a003a7202 */ /* 0x000fe40000000f00 */
[----:B------:R-:W-:Y:S02]  /*100d0*/  LOP3.LUT R20, R21, 0x380, RZ, 0xc0, !PT ;  /* 0x0000038015147812 */ /* 0x000fe400078ec0ff */
[----:B------:R-:W-:Y:S02]  /*100e0*/  MOV R57, R14 ;  /* 0x0000000e00397202 */ /* 0x000fe40000000f00 */
[----:B------:R-:W-:-:S02]  /*100f0*/  SHF.R.U64 R20, R20, 0x3, RZ ;  /* 0x0000000314147819 */ /* 0x000fc400000012ff */
[----:B------:R-:W-:Y:S02]  /*10100*/  MOV R15, R12 ;  /* 0x0000000c000f7202 */ /* 0x000fe40000000f00 */
[----:B------:R-:W-:Y:S01]  /*10110*/  LOP3.LUT R20, R20, R21, RZ, 0x3c, !PT ;  /* 0x0000001514147212 */ /* 0x000fe200078e3cff */
[----:B------:R-:W-:Y:S01]  /*10120*/  IMAD.X R21, RZ, RZ, R35, P0 ;  /* 0x000000ffff157224 */ /* 0x000fe200000e0623 */
[C---:B------:R-:W-:Y:S02]  /*10130*/  IADD3 R27, P3, R34.reuse, 0x4000, RZ ;  /* 0x00004000221b7810 */ /* 0x040fe40007f7e0ff */
[----:B------:R-:W-:Y:S02]  /*10140*/  IADD3 R25, P2, R34, 0x5000, RZ ;  /* 0x0000500022197810 */ /* 0x000fe40007f5e0ff */
[----:B------:R-:W-:Y:S02]  /*10150*/  LOP3.LUT R26, R27, 0x380, RZ, 0xc0, !PT ;  /* 0x000003801b1a7812 */ /* 0x000fe400078ec0ff */
[----:B------:R-:W-:Y:S01]  /*10160*/  LOP3.LUT R24, R25, 0x380, RZ, 0xc0, !PT ;  /* 0x0000038019187812 */ /* 0x000fe200078ec0ff */
[----:B------:R0:W-:Y:S01]  /*10170*/  STSM.16.M88.4 [R45], R4 ;  /* 0x000000042d007844 */ /* 0x0001e20000000200 */
[----:B------:R-:W-:-:S02]  /*10180*/  SHF.R.U64 R26, R26, 0x3, RZ ;  /* 0x000000031a1a7819 */ /* 0x000fc400000012ff */
[----:B------:R-:W-:Y:S01]  /*10190*/  MOV R56, R38 ;  /* 0x0000002600387202 */ /* 0x000fe20000000f00 */
[----:B------:R-:W-:Y:S01]  /*101a0*/  VIADD R38, R187, UR36 ;  /* 0x00000024bb267c36 */ /* 0x000fe20008000000 */
[----:B------:R-:W-:Y:S02]  /*101b0*/  SHF.R.U64 R24, R24, 0x3, RZ ;  /* 0x0000000318187819 */ /* 0x000fe400000012ff */
[----:B------:R-:W-:Y:S01]  /*101c0*/  LOP3.LUT R26, R26, R27, RZ, 0x3c, !PT ;  /* 0x0000001b1a1a7212 */ /* 0x000fe200078e3cff */
[----:B------:R-:W-:Y:S01]  /*101d0*/  IMAD.X R27, RZ, RZ, R35, P3 ;  /* 0x000000ffff1b7224 */ /* 0x000fe200018e0623 */
[----:B------:R-:W-:Y:S02]  /*101e0*/  MOV R14, R8 ;  /* 0x00000008000e7202 */ /* 0x000fe40000000f00 */
[----:B------:R-:W-:Y:S02]  /*101f0*/  F2FP.BF16.F32.PACK_AB R8, R105, R104 ;  /* 0x000000686908723e */ /* 0x000fe400000010ff */
[----:B------:R-:W-:-:S02]  /*10200*/  F2FP.BF16.F32.PACK_AB R9, R107, R106 ;  /* 0x0000006a6b09723e */ /* 0x000fc400000010ff */
[----:B------:R-:W-:Y:S01]  /*10210*/  LOP3.LUT R24, R24, R25, RZ, 0x3c, !PT ;  /* 0x0000001918187212 */ /* 0x000fe200078e3cff */
[----:B0-----:R-:W-:Y:S01]  /*10220*/  @P1 IMAD.HI.U32 R5, R40, R47, RZ ;  /* 0x0000002f28051227 */ /* 0x001fe200078e00ff */
[----:B------:R-:W-:Y:S02]  /*10230*/  MOV R64, R42 ;  /* 0x0000002a00407202 */ /* 0x000fe40000000f00 */
[----:B------:R-:W-:Y:S01]  /*10240*/  IADD3 R31, P5, R34, 0x2000, RZ ;  /* 0x00002000221f7810 */ /* 0x000fe20007fbe0ff */
[----:B------:R-:W-:Y:S01]  /*10250*/  IMAD.MOV.U32 R4, RZ, RZ, R40 ;  /* 0x000000ffff047224 */ /* 0x000fe200078e0028 */
[----:B-1----:R-:W-:Y:S01]  /*10260*/  @P1 SHF.R.U32.HI R4, RZ, R46, R5 ;  /* 0x0000002eff041219 */ /* 0x002fe20000011605 */
[----:B------:R-:W-:Y:S01]  /*10270*/  IMAD.U32 R6, RZ, RZ, UR8 ;  /* 0x00000008ff067e24 */ /* 0x000fe2000f8e00ff */
[----:B------:R-:W-:Y:S01]  /*10280*/  ULDC.64 UR8, c[0x0][0xae8] ;  /* 0x0002ba0000087ab9 */ /* 0x000fe20000000a00 */
[----:B------:R-:W-:Y:S01]  /*10290*/  IMAD R45, R44, UR5, RZ ;  /* 0x000000052c2d7c24 */ /* 0x000fe2000f8e02ff */
[--C-:B------:R-:W-:Y:S01]  /*102a0*/  SHF.R.S32.HI R5, RZ, 0x1f, R4.reuse ;  /* 0x0000001fff057819 */ /* 0x100fe20000011404 */
[----:B------:R-:W-:Y:S01]  /*102b0*/  IMAD.MOV R7, RZ, RZ, -R4 ;  /* 0x000000ffff077224 */ /* 0x000fe200078e0a04 */
[----:B------:R-:W-:Y:S01]  /*102c0*/  IADD3 R12, P0, R4, UR6, RZ ;  /* 0x00000006040c7c10 */ /* 0x000fe2000ff1e0ff */
[----:B------:R-:W-:Y:S01]  /*102d0*/  IMAD.X R25, RZ, RZ, R35, P2 ;  /* 0x000000ffff197224 */ /* 0x000fe200010e0623 */
[----:B------:R-:W-:Y:S01]  /*102e0*/  F2FP.BF16.F32.PACK_AB R4, R97, R96 ;  /* 0x000000606104723e */ /* 0x000fe200000010ff */
[----:B------:R-:W-:Y:S01]  /*102f0*/  IMAD R11, R44, R7, R40 ;  /* 0x000000072c0b7224 */ /* 0x000fe200078e0228 */
[----:B------:R-:W-:Y:S01]  /*10300*/  IADD3.X R13, R5, UR7, R6, P0, !PT ;  /* 0x00000007050d7c10 */ /* 0x000fe200087fe406 */
[----:B------:R-:W-:Y:S01]  /*10310*/  ULDC.64 UR6, c[0x0][0xb88] ;  /* 0x0002e20000067ab9 */ /* 0x000fe20000000a00 */
[----:B------:R-:W-:-:S02]  /*10320*/  F2FP.BF16.F32.PACK_AB R5, R99, R98 ;  /* 0x000000626305723e */ /* 0x000fc400000010ff */
[----:B------:R-:W-:Y:S01]  /*10330*/  SHF.R.S32.HI R10, RZ, 0x1f, R11 ;  /* 0x0000001fff0a7819 */ /* 0x000fe2000001140b */
[----:B------:R-:W-:Y:S01]  /*10340*/  IMAD.WIDE.U32 R12, R11, UR6, R12 ;  /* 0x000000060b0c7c25 */ /* 0x000fe2000f8e000c */
[----:B------:R-:W-:Y:S02]  /*10350*/  F2FP.BF16.F32.PACK_AB R6, R101, R100 ;  /* 0x000000646506723e */ /* 0x000fe400000010ff */
[----:B------:R-:W-:Y:S01]  /*10360*/  F2FP.BF16.F32.PACK_AB R7, R103, R102 ;  /* 0x000000666707723e */ /* 0x000fe200000010ff */
[----:B------:R-:W-:Y:S01]  /*10370*/  IMAD R10, R10, UR6, RZ ;  /* 0x000000060a0a7c24 */ /* 0x000fe2000f8e02ff */
[----:B------:R-:W-:Y:S02]  /*10380*/  LOP3.LUT P0, RZ, R185, 0x3, RZ, 0xc0, !PT ;  /* 0x00000003b9ff7812 */ /* 0x000fe4000780c0ff */
[----:B------:R-:W-:Y:S01]  /*10390*/  IADD3 R29, P4, R34, 0x3000, RZ ;  /* 0x00003000221d7810 */ /* 0x000fe20007f9e0ff */
[----:B------:R-:W-:Y:S01]  /*103a0*/  IMAD R39, R11, UR7, R10 ;  /* 0x000000070b277c24 */ /* 0x000fe2000f8e020a */
[----:B------:R0:W-:Y:S01]  /*103b0*/  STSM.16.M88.4 [R15], R4 ;  /* 0x000000040f007844 */ /* 0x0001e20000000200 */
[----:B------:R-:W-:Y:S01]  /*103c0*/  ULDC.64 UR6, c[0x0][0xb50] ;  /* 0x0002d40000067ab9 */ /* 0x000fe20000000a00 */
[----:B------:R-:W-:-:S02]  /*103d0*/  F2FP.BF16.F32.PACK_AB R10, R109, R108 ;  /* 0x0000006c6d0a723e */ /* 0x000fc400000010ff */
[----:B------:R-:W-:Y:S02]  /*103e0*/  F2FP.BF16.F32.PACK_AB R11, R111, R110 ;  /* 0x0000006e6f0b723e */ /* 0x000fe400000010ff */
[----:B------:R-:W-:Y:S02]  /*103f0*/  LEA R40, P3, R12, UR6, 0x2 ;  /* 0x000000060c287c11 */ /* 0x000fe4000f8610ff */
[-C--:B------:R-:W-:Y:S01]  /*10400*/  ISETP.GE.OR P2, PT, R38, R45.reuse, P0 ;  /* 0x0000002d2600720c */ /* 0x080fe20000746670 */
[----:B------:R1:W-:Y:S01]  /*10410*/  STSM.16.M88.4 [R14], R8 ;  /* 0x000000080e007844 */ /* 0x0003e20000000200 */
[----:B------:R-:W-:Y:S01]  /*10420*/  UIMAD UR5, UR12, UR8, URZ ;  /* 0x000000080c0572a4 */ /* 0x000fe2000f8e023f */
[----:B------:R-:W-:Y:S02]  /*10430*/  LOP3.LUT R3, R34, 0x380, RZ, 0xc0, !PT ;  /* 0x0000038022037812 */ /* 0x000fe400078ec0ff */
[----:B------:R-:W-:Y:S01]  /*10440*/  SHFL.IDX PT, R46, R40, 0x1, 0x1c1f ;  /* 0x003c1f00282e7f89 */ /* 0x000fe200000e0000 */
[----:B------:R-:W-:Y:S01]  /*10450*/  LOP3.LUT R30, R31, 0x380, RZ, 0xc0, !PT ;  /* 0x000003801f1e7812 */ /* 0x000fe200078ec0ff */
[----:B0-----:R-:W-:Y:S01]  /*10460*/  VIADD R4, R38, 0x8 ;  /* 0x0000000826047836 */ /* 0x001fe20000000000 */
[----:B------:R-:W-:Y:S01]  /*10470*/  F2FP.BF16.F32.PACK_AB R6, R117, R116 ;  /* 0x000000747506723e */ /* 0x000fe200000010ff */
[----:B------:R-:W-:Y:S01]  /*10480*/  IMAD.IADD R5, R13, 0x1, R39 ;  /* 0x000000010d057824 */ /* 0x000fe200078e0227 */
[----:B------:R-:W-:Y:S01]  /*10490*/  F2FP.BF16.F32.PACK_AB R7, R119, R118 ;  /* 0x000000767707723e */ /* 0x000fe200000010ff */
[----:B------:R-:W-:Y:S01]  /*104a0*/  SHFL.IDX PT, R38, R40, RZ, 0x1c1f ;  /* 0x001c1fff28267589 */ /* 0x000fe200000e0000 */
[----:B------:R-:W-:-:S02]  /*104b0*/  ISETP.GE.OR P0, PT, R4, R45, P0 ;  /* 0x0000002d0400720c */ /* 0x000fc40000706670 */
[----:B------:R-:W-:Y:S02]  /*104c0*/  LEA.HI.X R41, R12, UR7, R5, 0x2, P3 ;  /* 0x000000070c297c11 */ /* 0x000fe400098f1405 */
[----:B------:R-:W-:Y:S02]  /*104d0*/  F2FP.BF16.F32.PACK_AB R4, R113, R112 ;  /* 0x000000707104723e */ /* 0x000fe400000010ff */
[----:B------:R-:W-:Y:S01]  /*104e0*/  F2FP.BF16.F32.PACK_AB R5, R115, R114 ;  /* 0x000000727305723e */ /* 0x000fe200000010ff */
[----:B------:R-:W0:Y:S01]  /*104f0*/  SHFL.IDX PT, R39, R41, RZ, 0x1c1f ;  /* 0x001c1fff29277589 */ /* 0x000e2200000e0000 */
[----:B------:R-:W-:Y:S02]  /*10500*/  F2FP.BF16.F32.PACK_AB R12, R121, R120 ;  /* 0x00000078790c723e */ /* 0x000fe400000010ff */
[----:B------:R-:W-:Y:S01]  /*10510*/  F2FP.BF16.F32.PACK_AB R13, R123, R122 ;  /* 0x0000007a7b0d723e */ /* 0x000fe200000010ff */
[----:B------:R-:W-:Y:S01]  /*10520*/  STSM.16.M88.4 [R58], R4 ;  /* 0x000000043a007844 */ /* 0x000fe20000000200 */
[----:B-1----:R-:W-:-:S02]  /*10530*/  F2FP.BF16.F32.PACK_AB R14, R125, R124 ;  /* 0x0000007c7d0e723e */ /* 0x002fc400000010ff */
[----:B------:R-:W-:Y:S01]  /*10540*/  F2FP.BF16.F32.PACK_AB R15, R127, R126 ;  /* 0x0000007e7f0f723e */ /* 0x000fe200000010ff */
[----:B------:R-:W1:Y:S01]  /*10550*/  SHFL.IDX PT, R47, R41, 0x1, 0x1c1f ;  /* 0x003c1f00292f7f89 */ /* 0x000e6200000e0000 */
[----:B------:R-:W-:Y:S02]  /*10560*/  F2FP.BF16.F32.PACK_AB R8, R129, R128 ;  /* 0x000000808108723e */ /* 0x000fe400000010ff */
[----:B------:R-:W-:Y:S01]  /*10570*/  F2FP.BF16.F32.PACK_AB R9, R131, R130 ;  /* 0x000000828309723e */ /* 0x000fe200000010ff */
[----:B------:R-:W-:Y:S01]  /*10580*/  STSM.16.M88.4 [R57], R12 ;  /* 0x0000000c39007844 */ /* 0x000fe20000000200 */
[----:B------:R-:W-:Y:S02]  /*10590*/  F2FP.BF16.F32.PACK_AB R10, R133, R132 ;  /* 0x00000084850a723e */ /* 0x000fe400000010ff */
[----:B------:R-:W-:Y:S01]  /*105a0*/  F2FP.BF16.F32.PACK_AB R11, R135, R134 ;  /* 0x00000086870b723e */ /* 0x000fe200000010ff */
[----:B------:R-:W-:Y:S01]  /*105b0*/  UIMAD UR5, UR37, UR9, UR5 ;  /* 0x00000009250572a4 */ /* 0x000fe2000f8e0205 */
[----:B------:R-:W-:-:S02]  /*105c0*/  LOP3.LUT R28, R29, 0x380, RZ, 0xc0, !PT ;  /* 0x000003801d1c7812 */ /* 0x000fc400078ec0ff */
[----:B------:R-:W-:Y:S01]  /*105d0*/  SHF.R.U64 R3, R3, 0x3, RZ ;  /* 0x0000000303037819 */ /* 0x000fe200000012ff */
[----:B------:R-:W-:Y:S01]  /*105e0*/  STSM.16.M88.4 [R56], R8 ;  /* 0x0000000838007844 */ /* 0x000fe20000000200 */
[----:B------:R-:W-:Y:S01]  /*105f0*/  UIMAD.WIDE.U32 UR6, UR37, UR8, URZ ;  /* 0x00000008250672a5 */ /* 0x000fe2000f8e003f */
[----:B------:R-:W-:Y:S02]  /*10600*/  SHF.R.U64 R30, R30, 0x3, RZ ;  /* 0x000000031e1e7819 */ /* 0x000fe400000012ff */
[----:B------:R2:W-:Y:S01]  /*10610*/  STSM.16.M88.4 [R65], R136 ;  /* 0x0000008841007844 */ /* 0x0005e20000000200 */
[----:B------:R-:W-:Y:S01]  /*10620*/  UIMAD UR8, UR13, UR10, URZ ;  /* 0x0000000a0d0872a4 */ /* 0x000fe2000f8e023f */
[----:B------:R-:W-:Y:S02]  /*10630*/  SHF.R.U64 R28, R28, 0x3, RZ ;  /* 0x000000031c1c7819 */ /* 0x000fe400000012ff */
[----:B------:R-:W-:Y:S01]  /*10640*/  STSM.16.M88.4 [R64], R144 ;  /* 0x0000009040007844 */ /* 0x000fe20000000200 */
[----:B------:R-:W-:Y:S01]  /*10650*/  UIADD3 UR7, UR7, UR5, URZ ;  /* 0x0000000507077290 */ /* 0x000fe2000fffe03f */
[----:B------:R-:W-:Y:S01]  /*10660*/  LOP3.LUT R34, R3, R34, RZ, 0x3c, !PT ;  /* 0x0000002203227212 */ /* 0x000fe200078e3cff */
[----:B------:R-:W-:Y:S01]  /*10670*/  BAR.SYNC.DEFER_BLOCKING 0x1, 0x100 ;  /* 0x0044000000007b1d */ /* 0x000fe20000010000 */
[----:B------:R-:W-:-:S07]  /*10680*/  LOP3.LUT R30, R30, R31, RZ, 0x3c, !PT ;  /* 0x0000001f1e1e7212 */ /* 0x000fce00078e3cff */
[----:B--2---:R-:W2:Y:S01]  /*10690*/  @P1 LDC R65, c[0x0][0xbec] ;  /* 0x0002fb00ff411b82 */ /* 0x004ea20000000800 */
[----:B------:R-:W-:Y:S01]  /*106a0*/  UIMAD UR5, UR43, UR11, UR8 ;  /* 0x0000000b2b0572a4 */ /* 0x000fe2000f8e0208 */
[--C-:B------:R-:W-:Y:S01]  /*106b0*/  IMAD.X R3, RZ, RZ, R35.reuse, P6 ;  /* 0x000000ffff037224 */ /* 0x100fe200030e0623 */
[----:B------:R-:W-:Y:S01]  /*106c0*/  UIMAD.WIDE.U32 UR6, UR43, UR10, UR6 ;  /* 0x0000000a2b0672a5 */ /* 0x000fe2000f8e0006 */
[----:B------:R-:W-:Y:S01]  /*106d0*/  LOP3.LUT R28, R28, R29, RZ, 0x3c, !PT ;  /* 0x0000001d1c1c7212 */ /* 0x000fe200078e3cff */
[--C-:B------:R-:W-:Y:S01]  /*106e0*/  IMAD.X R31, RZ, RZ, R35.reuse, P5 ;  /* 0x000000ffff1f7224 */ /* 0x100fe200028e0623 */
[----:B------:R-:W-:Y:S01]  /*106f0*/  ULDC.64 UR8, c[0x0][0xae0] ;  /* 0x0002b80000087ab9 */ /* 0x000fe20000000a00 */
[----:B0-----:R0:W-:Y:S01]  /*10700*/  @!P2 ST.E desc[UR50][R38.64], R36 ;  /* 0x000000242600a985 */ /* 0x0011e2000c101932 */
[----:B------:R-:W-:Y:S01]  /*10710*/  UIADD3 UR5, UR7, UR5, URZ ;  /* 0x0000000507057290 */ /* 0x000fe2000fffe03f */
[----:B------:R-:W-:Y:S02]  /*10720*/  IMAD.X R29, RZ, RZ, R35, P4 ;  /* 0x000000ffff1d7224 */ /* 0x000fe400020e0623 */
[----:B-1----:R1:W-:Y:S04]  /*10730*/  @!P0 ST.E desc[UR50][R46.64], R0 ;  /* 0x000000002e008985 */ /* 0x0023e8000c101932 */
[----:B------:R3:W5:Y:S01]  /*10740*/  LD.E.128 R12, desc[UR50][R20.64] ;  /* 0x00000032140c7980 */ /* 0x000762000c101d00 */
[----:B0-----:R-:W0:Y:S03]  /*10750*/  @P1 LDC R39, c[0x0][0xbf0] ;  /* 0x0002fc00ff271b82 */ /* 0x001e260000000800 */
[----:B------:R4:W5:Y:S01]  /*10760*/  LD.E.128 R56, desc[UR50][R24.64] ;  /* 0x0000003218387980 */ /* 0x000962000c101d00 */
[----:B-1----:R-:W-:-:S03]  /*10770*/  IMAD R0, R22, 0x20, R184 ;  /* 0x0000002016007824 */ /* 0x002fc600078e02b8 */
[----:B------:R1:W5:Y:S01]  /*10780*/  LD.E.128 R8, desc[UR50][R2.64] ;  /* 0x0000003202087980 */ /* 0x000362000c101d00 */
[----:B---3--:R-:W-:-:S03]  /*10790*/  VIADD R20, R0, UR36 ;  /* 0x0000002400147c36 */ /* 0x008fc60008000000 */
[----:B------:R-:W5:Y:S01]  /*107a0*/  LD.E.128 R52, desc[UR50][R34.64] ;  /* 0x0000003222347980 */ /* 0x000f62000c101d00 */
[----:B--2---:R-:W-:-:S03]  /*107b0*/  @P1 IMAD.HI.U32 R0, R20, R65, RZ ;  /* 0x0000004114001227 */ /* 0x004fc600078e00ff */
[----:B------:R-:W5:Y:S01]  /*107c0*/  LD.E.128 R48, desc[UR50][R32.64] ;  /* 0x0000003220307980 */ /* 0x000f62000c101d00 */
[----:B------:R-:W-:-:S03]  /*107d0*/  IMAD.MOV.U32 R21, RZ, RZ, R20 ;  /* 0x000000ffff157224 */ /* 0x000fc600078e0014 */
[----:B------:R-:W5:Y:S04]  /*107e0*/  LD.E.128 R40, desc[UR50][R30.64] ;  /* 0x000000321e287980 */ /* 0x000f68000c101d00 */
[----:B------:R-:W5:Y:S01]  /*107f0*/  LD.E.128 R4, desc[UR50][R28.64] ;  /* 0x000000321c047980 */ /* 0x000f62000c101d00 */
[----:B0-----:R-:W-:-:S03]  /*10800*/  @P1 SHF.R.U32.HI R21, RZ, R39, R0 ;  /* 0x00000027ff151219 */ /* 0x001fc60000011600 */
[----:B------:R0:W5:Y:S01]  /*10810*/  LD.E.128 R60, desc[UR50][R26.64] ;  /* 0x000000321a3c7980 */ /* 0x000162000c101d00 */
[--C-:B------:R-:W-:Y:S01]  /*10820*/  SHF.R.S32.HI R0, RZ, 0x1f, R21.reuse ;  /* 0x0000001fff007819 */ /* 0x100fe20000011415 */
[----:B----4-:R-:W-:Y:S01]  /*10830*/  IMAD.MOV R25, RZ, RZ, -R21 ;  /* 0x000000ffff197224 */ /* 0x010fe200078e0a15 */
[----:B------:R-:W-:Y:S01]  /*10840*/  @!PT LDS RZ, [RZ] ;  /* 0x00000000fffff984 */ /* 0x000fe20000000800 */
[----:B------:R-:W-:Y:S01]  /*10850*/  @!PT LDS RZ, [RZ] ;  /* 0x00000000fffff984 */ /* 0x000fe20000000800 */
[----:B------:R-:W-:Y:S01]  /*10860*/  @!PT LDS RZ, [RZ] ;  /* 0x00000000fffff984 */ /* 0x000fe20000000800 */
[----:B------:R-:W-:Y:S01]  /*10870*/  @!PT LDS RZ, [RZ] ;  /* 0x00000000fffff984 */ /* 0x000fe20000000800 */
[----:B------:R2:W-:Y:S06]  /*10880*/  MEMBAR.ALL.CTA ;  /* 0x0000000000007992 */ /* 0x0005ec0000008000 */
[----:B--2---:R-:W2:Y:S01]  /*10890*/  FENCE.VIEW.ASYNC.S ;  /* 0x00000000000073c6 */ /* 0x004ea20000000000 */
[----:B-1----:R-:W-:-:S02]  /*108a0*/  IMAD.U32 R3, RZ, RZ, UR7 ;  /* 0x00000007ff037e24 */ /* 0x002fc4000f8e00ff */
[----:B------:R-:W-:Y:S02]  /*108b0*/  IMAD R0, R0, UR8, RZ ;  /* 0x0000000800007c24 */ /* 0x000fe4000f8e02ff */
[----:B------:R-:W-:Y:S02]  /*108c0*/  IMAD R25, R44, R25, R20 ;  /* 0x000000192c197224 */ /* 0x000fe400078e0214 */
[----:B------:R-:W-:Y:S01]  /*108d0*/  IMAD.U32 R2, RZ, RZ, UR6 ;  /* 0x00000006ff027e24 */ /* 0x000fe2000f8e00ff */
[----:B------:R-:W-:Y:S01]  /*108e0*/  ULDC.64 UR6, c[0x0][0xad8] ;  /* 0x0002b60000067ab9 */ /* 0x000fe20000000a00 */
[----:B------:R-:W-:Y:S02]  /*108f0*/  IMAD.U32 R3, RZ, RZ, UR5 ;  /* 0x00000005ff037e24 */ /* 0x000fe4000f8e00ff */
[C---:B0-----:R-:W-:Y:S01]  /*10900*/  IMAD R27, R21.reuse, UR9, R0 ;  /* 0x00000009151b7c24 */ /* 0x041fe2000f8e0200 */
        /* <DEDUP_REMOVED lines=17> */
[----:B--2---:R0:W1:Y:S01]  /*10a20*/  SHFL.IDX PT, R20, R24, RZ, 0x181f ;  /* 0x00181fff18147589 */ /* 0x00406200000e0000 */
[----:B------:R-:W-:Y:S01]  /*10a30*/  ISETP.GE.AND P1, PT, R0, R45, PT ;  /* 0x0000002d0000720c */ /* 0x000fe20003f26270 */
[----:B------:R-:W-:Y:S01]  /*10a40*/  BSSY B1, `(.L_x_7867) ;  /* 0x000000d000017945 */ /* 0x000fe20003800000 */
[----:B------:R0:W-:Y:S01]  /*10a50*/  SYNCS.ARRIVE.TRANS64.RED.A1T0 RZ, [R37+URZ], RZ ;  /* 0x000000ff25ff79a7 */ /* 0x0001e2000810043f */
[----:B------:R0:W2:Y:S02]  /*10a60*/  SHFL.IDX PT, R0, R25, RZ, 0x181f ;  /* 0x00181fff19007589 */ /* 0x0000a400000e0000 */
[----:B------:R-:W-:Y:S08]  /*10a70*/  @P2 BRA `(.L_x_7868) ;  /* 0x0000000000242947 */ /* 0x000ff00003800000 */
[----:B------:R-:W-:Y:S02]  /*10a80*/  ULDC UR5, c[0x0][0xac8] ;  /* 0x0002b20000057ab9 */ /* 0x000fe40000000800 */
        /* <DEDUP_REMOVED lines=8> */
.L_x_7868:
[----:B------:R-:W-:Y:S05]  /*10b10*/  BSYNC B1 ;  /* 0x0000000000017941 */ /* 0x000fea0003800000 */
.L_x_7867:
[----:B--2---:R2:W4:Y:S01]  /*10b20*/  SHFL.IDX PT, R0, R25, 0x1, 0x181f ;  /* 0x00381f0019007f89 */ /* 0x00452200000e0000 */
[----:B------:R-:W-:Y:S03]  /*10b30*/  BSSY B1, `(.L_x_7869) ;  /* 0x000000c000017945 */ /* 0x000fe60003800000 */
[----:B-1-3--:R2:W1:Y:S01]  /*10b40*/  SHFL.IDX PT, R20, R24, 0x1, 0x181f ;  /* 0x00381f0018147f89 */ /* 0x00a46200000e0000 */
[----:B------:R-:W-:Y:S05]  /*10b50*/  @P0 BRA `(.L_x_7870) ;  /* 0x0000000000240947 */ /* 0x000fea0003800000 */
[----:B------:R-:W-:Y:S02]  /*10b60*/  ULDC UR5, c[0x0][0xac8] ;  /* 0x0002b20000057ab9 */ /* 0x000fe40000000800 */
[----:B------:R-:W-:Y:S02]  /*10b70*/  ISETP.GE.AND P3, PT, R18, UR5, PT ;  /* 0x0000000512007c0c */ /* 0x000fe4000bf66270 */
[----:B------:R-:W-:-:S11]  /*10b80*/  ISETP.GE.AND P4, PT, R19, UR5, PT ;  /* 0x0000000513007c0c */ /* 0x000fd6000bf86270 */
[CC--:B-1----:R-:W-:Y:S02]  /*10b90*/  @!P3 LEA R2, P0, R18.reuse, R20.reuse, 0x1 ;  /* 0x000000141202b211 */ /* 0x0c2fe400078008ff */
[C---:B------:R-:W-:Y:S02]  /*10ba0*/  @!P4 LEA R20, P2, R19.reuse, R20, 0x1 ;  /* 0x000000141314c211 */ /* 0x040fe400078408ff */
[-C--:B----4-:R-:W-:Y:S02]  /*10bb0*/  @!P3 LEA.HI.X R3, R18, R0.reuse, R190, 0x1, P0 ;  /* 0x000000001203b211 */ /* 0x090fe400000f0cbe */
[----:B------:R-:W-:-:S03]  /*10bc0*/  @!P4 LEA.HI.X R21, R19, R0, R189, 0x1, P2 ;  /* 0x000000001315c211 */ /* 0x000fc600010f0cbd */
[----:B-----5:R3:W-:Y:S04]  /*10bd0*/  @!P3 ST.E.128 desc[UR50][R2.64], R48 ;  /* 0x000000300200b985 */ /* 0x0207e8000c101d32 */
[----:B------:R3:W-:Y:S02]  /*10be0*/  @!P4 ST.E.128 desc[UR50][R20.64], R56 ;  /* 0x000000381400c985 */ /* 0x0007e4000c101d32 */
.L_x_7870:
[----:B------:R-:W-:Y:S05]  /*10bf0*/  BSYNC B1 ;  /* 0x0000000000017941 */ /* 0x000fea0003800000 */
.L_x_7869:
[----:B----4-:R4:W0:Y:S01]  /*10c00*/  SHFL.IDX PT, R0, R25, 0x2, 0x181f ;  /* 0x00581f0019007f89 */ /* 0x01082200000e0000 */
        /* <DEDUP_REMOVED lines=8> */
[-C--:B0-----:R-:W-:Y:S02]  /*10c90*/  @!P2 LEA.HI.X R3, R18, R0.reuse, R190, 0x1, P0 ;  /* 0x000000001203a211 */ /* 0x081fe400000f0cbe */
[----:B------:R-:W-:-:S03]  /*10ca0*/  @!P3 LEA.HI.X R21, R19, R0, R189, 0x1, P1 ;  /* 0x000000001315b211 */ /* 0x000fc600008f0cbd */
[----:B-----5:R3:W-:Y:S04]  /*10cb0*/  @!P2 ST.E.128 desc[UR50][R2.64], R40 ;  /* 0x000000280200a985 */ /* 0x0207e8000c101d32 */
[----:B------:R3:W-:Y:S02]  /*10cc0*/  @!P3 ST.E.128 desc[UR50][R20.64], R12 ;  /* 0x0000000c1400b985 */ /* 0x0007e4000c101d32 */
.L_x_7872:
[----:B------:R-:W-:Y:S05]  /*10cd0*/  BSYNC B1 ;  /* 0x0000000000017941 */ /* 0x000fea0003800000 */
.L_x_7871:
[----:B0-----:R-:W-:Y:S01]  /*10ce0*/  VIADD R0, R26, 0x60 ;  /* 0x000000601a007836 */ /* 0x001fe20000000000 */
[----:B--2-4-:R-:W0:Y:S04]  /*10cf0*/  SHFL.IDX PT, R25, R25, 0x3, 0x181f ;  /* 0x00781f0019197f89 */ /* 0x014e2800000e0000 */
[----:B------:R-:W-:Y:S01]  /*10d00*/  ISETP.GE.AND P0, PT, R0, R45, PT ;  /* 0x0000002d0000720c */ /* 0x000fe20003f06270 */
[----:B------:R-:W2:-:S12]  /*10d10*/  SHFL.IDX PT, R24, R24, 0x3, 0x181f ;  /* 0x00781f0018187f89 */ /* 0x000e9800000e0000 */
[----:B------:R-:W-:Y:S05]  /*10d20*/  @P0 BRA `(.L_x_7873) ;  /* 0x0000000800800947 */ /* 0x000fea0003800000 */
[----:B------:R-:W-:Y:S02]  /*10d30*/  ULDC UR5, c[0x0][0xac8] ;  /* 0x0002b20000057ab9 */ /* 0x000fe40000000800 */
[----:B------:R-:W-:-:S13]  /*10d40*/  ISETP.GE.AND P1, PT, R18, UR5, PT ;  /* 0x0000000512007c0c */ /* 0x000fda000bf26270 */
[----:B--23--:R-:W-:-:S04]  /*10d50*/  @!P1 LEA R2, P0, R18, R24, 0x1 ;  /* 0x0000001812029211 */ /* 0x00cfc800078008ff */
[----:B0-----:R-:W-:Y:S02]  /*10d60*/  @!P1 LEA.HI.X R3, R18, R25, R190, 0x1, P0 ;  /* 0x0000001912039211 */ /* 0x001fe400000f0cbe */
[----:B------:R-:W-:-:S03]  /*10d70*/  ISETP.GE.AND P0, PT, R19, UR5, PT ;  /* 0x0000000513007c0c */ /* 0x000fc6000bf06270 */
[----:B-----5:R0:W-:Y:S10]  /*10d80*/  @!P1 ST.E.128 desc[UR50][R2.64], R4 ;  /* 0x0000000402009985 */ /* 0x0201f4000c101d32 */
[----:B------:R-:W-:Y:S05]  /*10d90*/  @P0 BRA `(.L_x_7873) ;  /* 0x0000000800640947 */ /* 0x000fea0003800000 */
[----:B0-----:R-:W-:-:S04]  /*10da0*/  LEA R2, P0, R19, R24, 0x1 ;  /* 0x0000001813027211 */ /* 0x001fc800078008ff */
[----:B------:R-:W-:-:S05]  /*10db0*/  LEA.HI.X R3, R19, R25, R189, 0x1, P0 ;  /* 0x0000001913037211 */ /* 0x000fca00000f0cbd */
[----:B------:R0:W-:Y:S01]  /*10dc0*/  ST.E.128 desc[UR50][R2.64], R8 ;  /* 0x0000000802007985 */ /* 0x0001e2000c101d32 */
[----:B------:R-:W-:Y:S05]  /*10dd0*/  BRA `(.L_x_7873) ;  /* 0x0000000800547947 */ /* 0x000fea0003800000 */
.L_x_7866:
[----:B------:R-:W0:Y:S01]  /*10de0*/  LDC R8, c[0x0][0xbe8] ;  /* 0x0002fa00ff087b82 */ /* 0x000e220000000800 */
[----:B------:R-:W-:Y:S01]  /*10df0*/  ISETP.GE.AND P0, PT, R191, 0x80, PT ;  /* 0x00000080bf00780c */ /* 0x000fe20003f06270 */
[----:B------:R-:W-:Y:S01]  /*10e00*/  USHF.R.S32.HI UR8, URZ, 0x1f, UR37 ;  /* 0x0000001f3f087899 */ /* 0x000fe20008011425 */
[----:B------:R-:W-:Y:S01]  /*10e10*/  BSSY B1, `(.L_x_7874) ;  /* 0x000002f000017945 */ /* 0x000fe20003800000 */
[----:B------:R-:W-:Y:S01]  /*10e20*/  USHF.R.S32.HI UR9, URZ, 0x1f, UR43 ;  /* 0x0000001f3f097899 */ /* 0x000fe2000801142b */
[----:B------:R-:W-:Y:S01]  /*10e30*/  IMAD R6, R22, 0x20, R184 ;  /* 0x0000002016067824 */ /* 0x000fe200078e02b8 */
        /* <DEDUP_REMOVED lines=14> */
[----:B------:R-:W-:Y:S01]  /*10f20*/  IMAD.MOV.U32 R2, RZ, RZ, R4 ;  /* 0x000000ffff027224 */ /* 0x000fe200078e0004 */
[----:B------:R-:W-:Y:S02]  /*10f30*/  UIMAD UR5, UR8, UR10, URZ ;  /* 0x0000000a080572a4 */ /* 0x000fe4000f8e023f */
[----:B------:R-:W-:Y:S02]  /*10f40*/  UIMAD.WIDE.U32 UR6, UR37, UR10, URZ ;  /* 0x0000000a250672a5 */ /* 0x000fe4000f8e003f */
[----:B------:R-:W-:-:S03]  /*10f50*/  UIMAD UR5, UR37, UR11, UR5 ;  /* 0x0000000b250572a4 */ /* 0x000fc6000f8e0205 */
[----:B------:R-:W-:Y:S01]  /*10f60*/  ULDC.64 UR10, c[0x0][0xb98] ;  /* 0x0002e600000a7ab9 */ /* 0x000fe20000000a00 */
[----:B------:R-:W-:Y:S02]  /*10f70*/  UIADD3 UR7, UR7, UR5, URZ ;  /* 0x0000000507077290 */ /* 0x000fe4000fffe03f */
[----:B------:R-:W2:Y:S01]  /*10f80*/  @P0 LDC R5, c[0x0][0xbec] ;  /* 0x0002fb00ff050b82 */ /* 0x000ea20000000800 */
[----:B------:R-:W-:Y:S02]  /*10f90*/  UIMAD UR5, UR9, UR10, URZ ;  /* 0x0000000a090572a4 */ /* 0x000fe4000f8e023f */
[----:B------:R-:W-:Y:S02]  /*10fa0*/  UIMAD.WIDE.U32 UR6, UR43, UR10, UR6 ;  /* 0x0000000a2b0672a5 */ /* 0x000fe4000f8e0006 */
[----:B------:R-:W-:-:S03]  /*10fb0*/  UIMAD UR5, UR43, UR11, UR5 ;  /* 0x0000000b2b0572a4 */ /* 0x000fc6000f8e0205 */
[----:B------:R-:W3:Y:S01]  /*10fc0*/  @P0 LDC R7, c[0x0][0xbf0] ;  /* 0x0002fc00ff070b82 */ /* 0x000ee20000000800 */
        /* <DEDUP_REMOVED lines=19> */
.L_x_7875:
[----:B------:R-:W-:Y:S05]  /*11100*/  BSYNC B1 ;  /* 0x0000000000017941 */ /* 0x000fea0003800000 */
.L_x_7874:
[----:B------:R-:W-:Y:S01]  /*11110*/  ULDC.64 UR10, c[0x0][0xae8] ;  /* 0x0002ba00000a7ab9 */ /* 0x000fe20000000a00 */
[----:B------:R-:W-:Y:S01]  /*11120*/  VIADD R6, R6, UR36 ;  /* 0x0000002406067c36 */ /* 0x000fe20008000000 */
[----:B------:R-:W-:Y:S01]  /*11130*/  UIMAD UR5, UR8, UR10, URZ ;  /* 0x0000000a080572a4 */ /* 0x000fe2000f8e023f */
[----:B------:R-:W-:Y:S01]  /*11140*/  BSSY B1, `(.L_x_7876) ;  /* 0x0000034000017945 */ /* 0x000fe20003800000 */
[----:B------:R-:W-:Y:S01]  /*11150*/  UIMAD.WIDE.U32 UR6, UR37, UR10, URZ ;  /* 0x0000000a250672a5 */ /* 0x000fe2000f8e003f */
[----:B0-----:R-:W-:Y:S01]  /*11160*/  @P1 IMAD.HI.U32 R0, R6, R9, RZ ;  /* 0x0000000906001227 */ /* 0x001fe200078e00ff */
[----:B------:R-:W-:-:S03]  /*11170*/  UIMAD UR5, UR37, UR11, UR5 ;  /* 0x0000000b250572a4 */ /* 0x000fc6000f8e0205 */
[----:B------:R-:W-:Y:S01]  /*11180*/  ULDC.64 UR10, c[0x0][0xaf0] ;  /* 0x0002bc00000a7ab9 */ /* 0x000fe20000000a00 */
[----:B------:R-:W-:Y:S01]  /*11190*/  UIADD3 UR7, UR7, UR5, URZ ;  /* 0x0000000507077290 */ /* 0x000fe2000fffe03f */
[----:B--2---:R-:W-:Y:S01]  /*111a0*/  IMAD.MOV.U32 R5, RZ, RZ, R6 ;  /* 0x000000ffff057224 */ /* 0x004fe200078e0006 */
[----:B------:R-:W-:Y:S01]  /*111b0*/  UIMAD UR5, UR9, UR10, URZ ;  /* 0x0000000a090572a4 */ /* 0x000fe2000f8e023f */
[----:B-1----:R-:W-:Y:S01]  /*111c0*/  @P1 SHF.R.U32.HI R5, RZ, R11, R0 ;  /* 0x0000000bff051219 */ /* 0x002fe20000011600 */
        /* <DEDUP_REMOVED lines=34> */
[----:B------:R-:W-:Y:S02]  /*113f0*/  ULDC UR5, c[0x0][0xac8] ;  /* 0x0002b20000057ab9 */ /* 0x000fe40000000800 */
[----:B------:R-:W-:Y:S02]  /*11400*/  ISETP.GE.AND P4, PT, R18, UR5, PT ;  /* 0x0000000512007c0c */ /* 0x000fe4000bf86270 */
[----:B------:R-:W-:-:S11]  /*11410*/  ISETP.GE.AND P5, PT, R19, UR5, PT ;  /* 0x0000000513007c0c */ /* 0x000fd6000bfa6270 */
[CC--:B-1----:R-:W-:Y:S02]  /*11420*/  @!P4 LEA R10, P2, R18.reuse, R2.reuse, 0x1 ;  /* 0x00000002120ac211 */ /* 0x0c2fe400078408ff */
[C---:B------:R-:W-:Y:S02]  /*11430*/  @!P5 LEA R2, P3, R19.reuse, R2, 0x1 ;  /* 0x000000021302d211 */ /* 0x040fe400078608ff */
[-C--:B--2---:R-:W-:Y:S02]  /*11440*/  @!P4 LEA.HI.X R11, R18, R0.reuse, R190, 0x1, P2 ;  /* 0x00000000120bc211 */ /* 0x084fe400010f0cbe */
[----:B------:R-:W-:-:S03]  /*11450*/  @!P5 LEA.HI.X R3, R19, R0, R189, 0x1, P3 ;  /* 0x000000001303d211 */ /* 0x000fc600018f0cbd */
[----:B------:R3:W-:Y:S04]  /*11460*/  @!P4 ST.E.128 desc[UR50][R10.64], RZ ;  /* 0x000000ff0a00c985 */ /* 0x0007e8000c101d32 */
[----:B------:R3:W-:Y:S02]  /*11470*/  @!P5 ST.E.128 desc[UR50][R2.64], RZ ;  /* 0x000000ff0200d985 */ /* 0x0007e4000c101d32 */
.L_x_7877:
[----:B------:R-:W-:Y:S05]  /*11480*/  BSYNC B1 ;  /* 0x0000000000017941 */ /* 0x000fea0003800000 */
.L_x_7876:
        /* <DEDUP_REMOVED lines=11> */
[----:B------:R3:W-:Y:S04]  /*11540*/  @!P3 ST.E.128 desc[UR50][R10.64], RZ ;  /* 0x000000ff0a00b985 */ /* 0x0007e8000c101d32 */
[----:B------:R3:W-:Y:S02]  /*11550*/  @!P4 ST.E.128 desc[UR50][R2.64], RZ ;  /* 0x000000ff0200c985 */ /* 0x0007e4000c101d32 */
.L_x_7879:
[----:B------:R-:W-:Y:S05]  /*11560*/  BSYNC B1 ;  /* 0x0000000000017941 */ /* 0x000fea0003800000 */
.L_x_7878:
        /* <DEDUP_REMOVED lines=11> */
[----:B------:R3:W-:Y:S04]  /*11620*/  @!P2 ST.E.128 desc[UR50][R10.64], RZ ;  /* 0x000000ff0a00a985 */ /* 0x0007e8000c101d32 */
[----:B------:R3:W-:Y:S02]  /*11630*/  @!P3 ST.E.128 desc[UR50][R2.64], RZ ;  /* 0x000000ff0200b985 */ /* 0x0007e4000c101d32 */
.L_x_7881:
[----:B------:R-:W-:Y:S05]  /*11640*/  BSYNC B1 ;  /* 0x0000000000017941 */ /* 0x000fea0003800000 */
.L_x_7880:
[----:B---3--:R-:W-:Y:S01]  /*11650*/  VIADD R3, R6, 0x60 ;  /* 0x0000006006037836 */ /* 0x008fe20000000000 */
[----:B0-----:R0:W3:Y:S04]  /*11660*/  SHFL.IDX PT, R0, R5, 0x3, 0x181f ;  /* 0x00781f0005007f89 */ /* 0x0010e800000e0000 */
[----:B------:R-:W-:Y:S01]  /*11670*/  ISETP.GE.AND P0, PT, R3, R9, PT ;  /* 0x000000090300720c */ /* 0x000fe20003f06270 */
[----:B-1----:R0:W1:-:S12]  /*11680*/  SHFL.IDX PT, R2, R4, 0x3, 0x181f ;  /* 0x00781f0004027f89 */ /* 0x00205800000e0000 */
[----:B0-----:R-:W-:Y:S05]  /*11690*/  @P0 BRA `(.L_x_7873) ;  /* 0x0000000000240947 */ /* 0x001fea0003800000 */
[----:B------:R-:W-:Y:S02]  /*116a0*/  ULDC UR5, c[0x0][0xac8] ;  /* 0x0002b20000057ab9 */ /* 0x000fe40000000800 */
[----:B------:R-:W-:Y:S02]  /*116b0*/  ISETP.GE.AND P2, PT, R18, UR5, PT ;  /* 0x0000000512007c0c */ /* 0x000fe4000bf46270 */
[----:B------:R-:W-:-:S11]  /*116c0*/  ISETP.GE.AND P3, PT, R19, UR5, PT ;  /* 0x0000000513007c0c */ /* 0x000fd6000bf66270 */
[CC--:B-12-4-:R-:W-:Y:S02]  /*116d0*/  @!P2 LEA R4, P0, R18.reuse, R2.reuse, 0x1 ;  /* 0x000000021204a211 */ /* 0x0d6fe400078008ff */
[C---:B------:R-:W-:Y:S02]  /*116e0*/  @!P3 LEA R2, P1, R19.reuse, R2, 0x1 ;  /* 0x000000021302b211 */ /* 0x040fe400078208ff */
[-C--:B---3--:R-:W-:Y:S02]  /*116f0*/  @!P2 LEA.HI.X R5, R18, R0.reuse, R190, 0x1, P0 ;  /* 0x000000001205a211 */ /* 0x088fe400000f0cbe */
[----:B------:R-:W-:-:S03]  /*11700*/  @!P3 LEA.HI.X R3, R19, R0, R189, 0x1, P1 ;  /* 0x000000001303b211 */ /* 0x000fc600008f0cbd */
[----:B------:R0:W-:Y:S04]  /*11710*/  @!P2 ST.E.128 desc[UR50][R4.64], RZ ;  /* 0x000000ff0400a985 */ /* 0x0001e8000c101d32 */
[----:B------:R0:W-:Y:S02]  /*11720*/  @!P3 ST.E.128 desc[UR50][R2.64], RZ ;  /* 0x000000ff0200b985 */ /* 0x0001e4000c101d32 */
.L_x_7873:
[----:B------:R-:W-:Y:S05]  /*11730*/  BSYNC B0 ;  /* 0x0000000000007941 */ /* 0x000fea0003800000 */
.L_x_7865:
[----:B------:R-:W-:Y:S02]  /*11740*/  ULDC UR5, c[0x0][0xc38] ;  /* 0x00030e0000057ab9 */ /* 0x000fe40000000800 */
[----:B------:R-:W-:-:S06]  /*11750*/  UISETP.GE.AND UP0, UPT, UR4, UR5, UPT ;  /* 0x000000050400728c */ /* 0x000fcc000bf06270 */
[----:B------:R-:W-:-:S13]  /*11760*/  PLOP3.LUT P0, PT, PT, PT, UP0, 0x80, 0x0 ;  /* 0x000000000000781c */ /* 0x000fda0003f0f008 */
[----:B------:R-:W-:Y:S05]  /*11770*/  @!P0 BRA `(.L_x_7882) ;  /* 0xfffffef400888947 */ /* 0x000fea000383ffff */
[----:B------:R-:W-:Y:S05]  /*11780*/  EXIT ;  /* 0x000000000000794d */ /* 0x000fea0003800000 */
.L_x_7784:
[----:B------:R-:W-:-:S08]  /*11790*/  NOP ;  /* 0x0000000000007918 */ /* 0x000fd00000000000 */
[----:B------:R-:W0:-:S00]  /*117a0*/  USETMAXREG.DEALLOC.CTAPOOL 0x18 ;  /* 0x00000018000079c8 */ /* 0x000e0000080e0500 */
        /* <DEDUP_REMOVED lines=27> */
[----:B------:R-:W-:Y:S01]  /*11960*/  IMAD.SHL.U32 R2, R5, 0x8, RZ ;  /* 0x0000000805027824 */ /* 0x000fe200078e00ff */
[----:B------:R-:W-:-:S04]  /*11970*/  LOP3.LUT R0, R0, 0x40, RZ, 0xfc, !PT ;  /* 0x0000004000007812 */ /* 0x000fc800078efcff */
[----:B------:R-:W-:Y:S01]  /*11980*/  LOP3.LUT R4, R3, 0x200, R2, 0xf8, !PT ;  /* 0x0000020003047812 */ /* 0x000fe200078ef802 */
[----:B------:R-:W-:Y:S01]  /*11990*/  IMAD.SHL.U32 R2, R6, 0x10, RZ ;  /* 0x0000001006027824 */ /* 0x000fe200078e00ff */
[----:B------:R-:W-:-:S03]  /*119a0*/  SHF.R.U32.HI R3, RZ, 0x3, R5 ;  /* 0x00000003ff037819 */ /* 0x000fc60000011605 */
[----:B------:R-:W-:Y:S01]  /*119b0*/  IMAD R4, R4, 0x2, R17 ;  /* 0x0000000204047824 */ /* 0x000fe200078e0211 */
[----:B------:R-:W-:Y:S01]  /*119c0*/  LOP3.LUT R2, R3, 0x70, R2, 0xf8, !PT ;  /* 0x0000007003027812 */ /* 0x000fe200078ef802 */
[----:B------:R-:W-:Y:S02]  /*119d0*/  IMAD.U32 R3, RZ, RZ, UR6 ;  /* 0x00000006ff037e24 */ /* 0x000fe4000f8e00ff */
[----:B------:R-:W-:Y:S01]  /*119e0*/  IMAD.MOV.U32 R2, RZ, RZ, 0x1 ;  /* 0x00000001ff027424 */ /* 0x000fe200078e00ff */
[----:B------:R0:W-:Y:S04]  /*119f0*/  STL [R1+0x10], R4 ;  /* 0x0000100401007387 */ /* 0x0001e80000100800 */
[----:B------:R0:W-:Y:S04]  /*11a00*/  STL [R1+0x14], R3 ;  /* 0x0000140301007387 */ /* 0x0001e80000100800 */
[----:B------:R0:W-:Y:S04]  /*11a10*/  STL [R1+0x18], RZ ;  /* 0x000018ff01007387 */ /* 0x0001e80000100800 */
[----:B------:R0:W-:Y:S02]  /*11a20*/  STL [R1+0x8], R2 ;  /* 0x0000080201007387 */ /* 0x0001e40000100800 */
.L_x_7976:
        /* <DEDUP_REMOVED lines=14> */
[----:B---34-:R-:W-:Y:S05]  /*11b10*/  @!P0 BRA `(.L_x_7884) ;  /* 0x0000000000208947 */ /* 0x018fea0003800000 */
        /* <DEDUP_REMOVED lines=8> */
.L_x_7884:
[----:B------:R-:W-:Y:S01]  /*11ba0*/  ULDC UR9, c[0x0][0xc54] ;  /* 0x0003150000097ab9 */ /* 0x000fe20000000800 */
[----:B------:R-:W-:Y:S01]  /*11bb0*/  UMOV UR6, UR8 ;  /* 0x0000000800067c82 */ /* 0x000fe20008000000 */
[----:B------:R-:W-:-:S11]  /*11bc0*/  UISETP.NE.AND UP0, UPT, UR9, 0x1, UPT ;  /* 0x000000010900788c */ /* 0x000fd6000bf05270 */
[----:B------:R-:W-:Y:S02]  /*11bd0*/  @UP0 ULDC.64 UR10, c[0x0][0xc58] ;  /* 0x00031600000a0ab9 */ /* 0x000fe40000000a00 */
[----:B------:R-:W-:-:S04]  /*11be0*/  UIMAD.WIDE.U32 UR4, UR8, UR10, URZ ;  /* 0x0000000a080472a5 */ /* 0x000fc8000f8e003f */
[----:B------:R-:W-:-:S04]  /*11bf0*/  @UP0 USHF.R.U32.HI UR6, URZ, UR11, UR5 ;  /* 0x0000000b3f060299 */ /* 0x000fc80008011605 */
[----:B------:R-:W-:-:S12]  /*11c00*/  UIMAD UR4, UR6, UR9, URZ ;  /* 0x00000009060472a4 */ /* 0x000fd8000f8e023f */
.L_x_7885:
        /* <DEDUP_REMOVED lines=48> */
.L_x_7887:
[----:B------:R-:W-:-:S11]  /*11f10*/  UISETP.NE.AND UP0, UPT, UR5, 0x1, UPT ;  /* 0x000000010500788c */ /* 0x000fd6000bf05270 */
[----:B------:R-:W-:Y:S02]  /*11f20*/  @UP0 ULDC.64 UR12, c[0x0][0x9e8] ;  /* 0x00027a00000c0ab9 */ /* 0x000fe40000000a00 */
[----:B------:R-:W-:-:S04]  /*11f30*/  UIMAD.WIDE.U32 UR8, UR10, UR12, URZ ;  /* 0x0000000c0a0872a5 */ /* 0x000fc8000f8e003f */
[----:B------:R-:W-:-:S12]  /*11f40*/  @UP0 USHF.R.U32.HI UR10, URZ, UR13, UR9 ;  /* 0x0000000d3f0a0299 */ /* 0x000fd80008011609 */
.L_x_7888:
[----:B------:R-:W-:-:S04]  /*11f50*/  UIMAD UR10, UR10, UR5, UR5 ;  /* 0x000000050a0a72a4 */ /* 0x000fc8000f8e0205 */
[----:B------:R-:W-:-:S04]  /*11f60*/  UISETP.LT.AND UP0, UPT, UR4, UR10, UPT ;  /* 0x0000000a0400728c */ /* 0x000fc8000bf01270 */
[----:B------:R-:W-:-:S12]  /*11f70*/  USEL UR4, UR4, UR10, UP0 ;  /* 0x0000000a04047287 */ /* 0x000fd80008000000 */
.L_x_7886:
        /* <DEDUP_REMOVED lines=30> */
.L_x_7890:
[----:B------:R-:W-:-:S11]  /*12160*/  UISETP.NE.AND UP0, UPT, UR5, 0x1, UPT ;  /* 0x000000010500788c */ /* 0x000fd6000bf05270 */
[----:B------:R-:W-:Y:S02]  /*12170*/  @UP0 ULDC.64 UR10, c[0x0][0x9e8] ;  /* 0x00027a00000a0ab9 */ /* 0x000fe40000000a00 */
[----:B------:R-:W-:-:S04]  /*12180*/  UIMAD.WIDE.U32 UR6, UR4, UR10, URZ ;  /* 0x0000000a040672a5 */ /* 0x000fc8000f8e003f */
[----:B------:R-:W-:-:S12]  /*12190*/  @UP0 USHF.R.U32.HI UR4, URZ, UR11, UR7 ;  /* 0x0000000b3f040299 */ /* 0x000fd80008011607 */
.L_x_7891:
[----:B------:R-:W-:-:S04]  /*121a0*/  UIMAD UR4, UR4, UR5, URZ ;  /* 0x00000005040472a4 */ /* 0x000fc8000f8e023f */
[----:B------:R-:W-:-:S04]  /*121b0*/  UISETP.LT.AND UP0, UPT, UR8, UR4, UPT ;  /* 0x000000040800728c */ /* 0x000fc8000bf01270 */
[----:B------:R-:W-:-:S12]  /*121c0*/  USEL UR8, UR8, UR4, !UP0 ;  /* 0x0000000408087287 */ /* 0x000fd8000c000000 */
.L_x_7889:
        /* <DEDUP_REMOVED lines=9> */
[----:B------:R-:W1:Y:S02]  /*12260*/  S2R R0, SR_TID.X ;  /* 0x0000000000007919 */ /* 0x000e640000002100 */
[----:B-1----:R-:W-:-:S04]  /*12270*/  LOP3.LUT R0, R0, 0x7f, RZ, 0xc0, !PT ;  /* 0x0000007f00007812 */ /* 0x002fc800078ec0ff */
[----:B------:R-:W-:-:S13]  /*12280*/  ISETP.NE.AND P1, PT, R0, RZ, PT ;  /* 0x000000ff0000720c */ /* 0x000fda0003f25270 */
[----:B------:R-:W-:Y:S05]  /*12290*/  @P1 BRA `(.L_x_7894) ;  /* 0x0000003800381947 */ /* 0x000fea0003800000 */
[----:B------:R-:W1:Y:S01]  /*122a0*/  S2R R5, SR_LANEID ;  /* 0x0000000000057919 */ /* 0x000e620000000000 */
[----:B------:R-:W-:Y:S01]  /*122b0*/  VOTEU.ANY UR4, UPT, PT ;  /* 0x0000000000047886 */ /* 0x000fe200038e0100 */
[----:B0-----:R-:W0:Y:S01]  /*122c0*/  LDC.64 R2, c[0x0][0xc80] ;  /* 0x00032000ff027b82 */ /* 0x001e220000000a00 */
[----:B------:R-:W1:Y:S02]  /*122d0*/  FLO.U32 R0, UR4 ;  /* 0x0000000400007d00 */ /* 0x000e6400080e0000 */
[----:B-1----:R-:W-:-:S06]  /*122e0*/  ISETP.EQ.U32.AND P0, PT, R0, R5, PT ;  /* 0x000000050000720c */ /* 0x002fcc0003f02070 */
[----:B------:R-:W0:Y:S07]  /*122f0*/  POPC R5, UR4 ;  /* 0x0000000400057d09 */ /* 0x000e2e0008000000 */
[----:B0-----:R-:W2:Y:S01]  /*12300*/  @P0 ATOMG.E.ADD.STRONG.GPU PT, R3, desc[UR50][R2.64], R5 ;  /* 0x00000005020309a8 */ /* 0x001ea200081ee1f2 */
[----:B------:R-:W0:Y:S02]  /*12310*/  S2R R4, SR_LTMASK ;  /* 0x0000000000047919 */ /* 0x000e240000003900 */
[----:B0-----:R-:W-:-:S04]  /*12320*/  LOP3.LUT R4, R4, UR4, RZ, 0xc0, !PT ;  /* 0x0000000404047c12 */ /* 0x001fc8000f8ec0ff */
[----:B------:R-:W0:Y:S01]  /*12330*/  POPC R7, R4 ;  /* 0x0000000400077309 */ /* 0x000e220000000000 */
[----:B--2---:R-:W0:Y:S02]  /*12340*/  SHFL.IDX PT, R0, R3, R0, 0x1f ;  /* 0x00001f0003007589 */ /* 0x004e2400000e0000 */
[----:B0-----:R-:W-:-:S05]  /*12350*/  IADD3 R0, R0, UR42, R7 ;  /* 0x0000002a00007c10 */ /* 0x001fca000fffe007 */
[----:B------:R1:W-:Y:S01]  /*12360*/  STL [R1+0x14], R0 ;  /* 0x0000140001007387 */ /* 0x0003e20000100800 */
[----:B------:R-:W-:Y:S05]  /*12370*/  BRA `(.L_x_7894) ;  /* 0x0000003800007947 */ /* 0x000fea0003800000 */
.L_x_7893:
[----:B------:R-:W-:Y:S01]  /*12380*/  VIADD R0, R17, 0x18400 ;  /* 0x0001840011007836 */ /* 0x000fe20000000000 */
[----:B------:R-:W-:Y:S04]  /*12390*/  BSSY B6, `(.L_x_7895) ;  /* 0x0000013000067945 */ /* 0x000fe80003800000 */
[----:B------:R-:W-:-:S13]  /*123a0*/  LOP3.LUT P0, RZ, R0, 0x3ff, RZ, 0xc0, !PT ;  /* 0x000003ff00ff7812 */ /* 0x000fda000780c0ff */
[----:B------:R-:W-:Y:S05]  /*123b0*/  @!P0 BRA `(.L_x_7896) ;  /* 0x0000000000408947 */ /* 0x000fea0003800000 */
[----:B0-----:R-:W-:Y:S01]  /*123c0*/  MOV R2, 0x0 ;  /* 0x0000000000027802 */ /* 0x001fe20000000f00 */
        /* <DEDUP_REMOVED lines=15> */
.L_x_7896:
[----:B------:R-:W-:Y:S05]  /*124c0*/  BSYNC B6 ;  /* 0x0000000000067941 */ /* 0x000fea0003800000 */
.L_x_7895:
        /* <DEDUP_REMOVED lines=20> */
.L_x_7899:
        /* <DEDUP_REMOVED lines=15> */
.L_x_7898:
[----:B------:R-:W-:Y:S05]  /*12700*/  BSYNC B6 ;  /* 0x0000000000067941 */ /* 0x000fea0003800000 */
.L_x_7897:
[----:B------:R-:W-:Y:S01]  /*12710*/  ULDC.64 UR4, c[0x0][0x9f8] ;  /* 0x00027e0000047ab9 */ /* 0x000fe20000000a00 */
[----:B------:R-:W-:Y:S01]  /*12720*/  IMAD.U32 R7, RZ, RZ, UR43 ;  /* 0x0000002bff077e24 */ /* 0x000fe2000f8e00ff */
[----:B------:R-:W-:-:S04]  /*12730*/  UISETP.NE.U32.AND UP0, UPT, UR4, URZ, UPT ;  /* 0x0000003f0400728c */ /* 0x000fc8000bf05070 */
[----:B------:R-:W-:-:S06]  /*12740*/  UISETP.NE.AND.EX UP0, UPT, UR5, URZ, UPT, UP0 ;  /* 0x0000003f0500728c */ /* 0x000fcc000bf05300 */
[----:B------:R-:W-:-:S05]  /*12750*/  PLOP3.LUT P0, PT, PT, PT, UP0, 0x80, 0x0 ;  /* 0x000000000000781c */ /* 0x000fca0003f0f008 */
[----:B------:R-:W-:Y:S02]  /*12760*/  @UP0 ULDC.64 UR4, c[0x0][0x9f8] ;  /* 0x00027e0000040ab9 */ /* 0x000fe40000000a00 */
[----:B------:R-:W-:-:S06]  /*12770*/  @UP0 UIMAD.WIDE UR4, UR43, 0x4, UR4 ;  /* 0x000000042b0408a5 */ /* 0x000fcc000f8e0204 */
[----:B0-----:R-:W-:Y:S02]  /*12780*/  IMAD.U32 R2, RZ, RZ, UR4 ;  /* 0x00000004ff027e24 */ /* 0x001fe4000f8e00ff */
        /* <DEDUP_REMOVED lines=19> */
.L_x_7991:
        /* <DEDUP_REMOVED lines=9> */
.L_x_7994:
[----:B------:R-:W-:Y:S05]  /*12950*/  @!P6 BRA `(.L_x_7901) ;  /* 0x0000000000fce947 */ /* 0x000fea0003800000 */
[----:B------:R-:W-:Y:S01]  /*12960*/  IMAD.MOV.U32 R16, RZ, RZ, R7 ;  /* 0x000000ffff107224 */ /* 0x000fe200078e0007 */
[----:B------:R-:W-:Y:S06]  /*12970*/  @!P1 BRA `(.L_x_7903) ;  /* 0x00000000004c9947 */ /* 0x000fec0003800000 */
[----:B------:R-:W2:Y:S01]  /*12980*/  LDC R6, c[0x0][0x43c] ;  /* 0x00010f00ff067b82 */ /* 0x000ea20000000800 */
[----:B------:R-:W-:Y:S01]  /*12990*/  IMAD.MOV.U32 R9, RZ, RZ, R0 ;  /* 0x000000ffff097224 */ /* 0x000fe200078e0000 */
        /* <DEDUP_REMOVED lines=17> */
.L_x_7903:
[----:B------:R-:W3:Y:S01]  /*12ab0*/  LDL R0, [R1+0x8] ;  /* 0x0000080001007983 */ /* 0x000ee20000100800 */
[----:B--2---:R-:W-:Y:S01]  /*12ac0*/  IMAD R3, R18, 0x8, R17 ;  /* 0x0000000812037824 */ /* 0x004fe200078e0211 */
[----:B---3--:R-:W-:-:S04]  /*12ad0*/  SHF.L.U32 R0, R0, 0x1f, RZ ;  /* 0x0000001f00007819 */ /* 0x008fc800000006ff */
[----:B------:R-:W2:Y:S02]  /*12ae0*/  SYNCS.PHASECHK.TRANS64.TRYWAIT P0, [R3+URZ+0x28840], R0 ;  /* 0x02884000030075a7 */ /* 0x000ea4000800017f */
[----:B--2---:R-:W-:Y:S05]  /*12af0*/  @!P0 BRA `(.L_x_7904) ;  /* 0x0000003800948947 */ /* 0x004fea0003800000 */
.L_x_7995:
        /* <DEDUP_REMOVED lines=11> */
.L_x_7905:
[----:B------:R-:W3:Y:S01]  /*12bb0*/  LDL R2, [R1] ;  /* 0x0000000001027983 */ /* 0x000ee20000100800 */
[----:B--2---:R-:W-:Y:S01]  /*12bc0*/  IMAD R0, R18, 0x8000, R17 ;  /* 0x0000800012007824 */ /* 0x004fe200078e0211 */
        /* <DEDUP_REMOVED lines=10> */
[----:B------:R-:W-:Y:S01]  /*12c70*/  UMOV UR12, UR36 ;  /* 0x00000024000c7c82 */ /* 0x000fe20008000000 */
[----:B------:R-:W-:-:S02]  /*12c80*/  LOP3.LUT R19, R19, 0xfffffffd, RZ, 0xc0, !PT ;  /* 0xfffffffd13137812 */ /* 0x000fc400078ec0ff */
[----:B------:R-:W-:Y:S02]  /*12c90*/  UIADD3 UR33, UR33, 0x28830, URZ ;  /* 0x0002883021217890 */ /* 0x000fe4000fffe03f */
[----:B------:R-:W-:Y:S02]  /*12ca0*/  UMOV UR13, UR37 ;  /* 0x00000025000d7c82 */ /* 0x000fe40008000000 */
[----:B------:R-:W-:Y:S02]  /*12cb0*/  UIADD3 UR32, UR8, 0x18400, URZ ;  /* 0x0001840008207890 */ /* 0x000fe4000fffe03f */
[----:B------:R-:W-:Y:S01]  /*12cc0*/  UIADD3 UR8, UR8, 0x1c400, URZ ;  /* 0x0001c40008087890 */ /* 0x000fe2000fffe03f */
[----:B------:R-:W-:Y:S01]  /*12cd0*/  @P0 LOP3.LUT R19, R19, 0x2, RZ, 0xfc, !PT ;  /* 0x0000000213130812 */ /* 0x000fe200078efcff */
[----:B------:R-:W-:Y:S01]  /*12ce0*/  UMOV UR9, UR33 ;  /* 0x0000002100097c82 */ /* 0x000fe20008000000 */
[----:B---3--:R-:W-:-:S13]  /*12cf0*/  R2UR UR35, R2 ;  /* 0x00000000022372ca */ /* 0x008fda00000e0000 */
[----:B------:R-:W-:-:S07]  /*12d00*/  USHF.L.U32 UR35, UR35, 0x7, URZ ;  /* 0x0000000723237899 */ /* 0x000fce000800063f */
[----:B------:R-:W-:Y:S02]  /*12d10*/  UMOV UR11, UR35 ;  /* 0x00000023000b7c82 */ /* 0x000fe40008000000 */
[----:B------:R2:W-:Y:S01]  /*12d20*/  UTMALDG.4D [UR32], [UR4], desc[UR6] ;  /* 0x00000620040075b4 */ /* 0x0005e20008019000 */
[----:B------:R2:W-:Y:S02]  /*12d30*/  UTMALDG.4D [UR8], [UR4], desc[UR6] ;  /* 0x00000608040075b4 */ /* 0x0005e40008019000 */
[----:B--2---:R-:W-:Y:S01]  /*12d40*/  NOP ;  /* 0x0000000000007918 */ /* 0x004fe20000000000 */
.L_x_7901:
        /* <DEDUP_REMOVED lines=22> */
.L_x_7907:
[----:B------:R-:W-:Y:S05]  /*12eb0*/  BSYNC B6 ;  /* 0x0000000000067941 */ /* 0x000fea0003800000 */
.L_x_7906:
        /* <DEDUP_REMOVED lines=30> */
[----:B------:R-:W-:Y:S02]  /*130a0*/  LOP3.LUT R9, R9, 0x40, RZ, 0xfc, !PT ;  /* 0x0000004009097812 */ /* 0x000fe400078efcff */
[----:B------:R-:W-:Y:S01]  /*130b0*/  IMAD.MOV.U32 R6, RZ, RZ, R2 ;  /* 0x000000ffff067224 */ /* 0x000fe200078e0002 */
        /* <DEDUP_REMOVED lines=28> */
[----:B------:R-:W-:Y:S02]  /*13280*/  ULDC UR4, c[0x0][0x288] ;  /* 0x0000a20000047ab9 */ /* 0x000fe40000000800 */
[----:B------:R-:W-:Y:S01]  /*13290*/  IMAD R3, R7, UR4, RZ ;  /* 0x0000000407037c24 */ /* 0x000fe2000f8e02ff */
[----:B------:R-:W1:Y:S04]  /*132a0*/  SHFL.IDX PT, R6, R0, RZ, 0x181f ;  /* 0x00181fff00067589 */ /* 0x000e6800000e0000 */
[----:B------:R-:W-:Y:S01]  /*132b0*/  SHFL.IDX PT, R8, R0, 0x1, 0x181f ;  /* 0x00381f0000087f89 */ /* 0x000fe200000e0000 */
[----:B0-----:R-:W-:-:S04]  /*132c0*/  LOP3.LUT R5, R5, 0x7f, RZ, 0xc0, !PT ;  /* 0x0000007f05057812 */ /* 0x001fc800078ec0ff */
[----:B------:R-:W-:-:S05]  /*132d0*/  SHF.R.U32.HI R5, RZ, 0x3, R5 ;  /* 0x00000003ff057819 */ /* 0x000fca0000011605 */
[----:B------:R-:W-:-:S04]  /*132e0*/  VIADD R2, R5, UR41 ;  /* 0x0000002905027c36 */ /* 0x000fc80008000000 */
[C---:B------:R-:W-:Y:S01]  /*132f0*/  VIADD R5, R2.reuse, 0x10 ;  /* 0x0000001002057836 */ /* 0x040fe20000000000 */
[----:B------:R-:W-:-:S04]  /*13300*/  ISETP.GE.AND P3, PT, R2, R3, PT ;  /* 0x000000030200720c */ /* 0x000fc80003f66270 */
[----:B------:R-:W-:Y:S02]  /*13310*/  ISETP.GE.AND P2, PT, R5, R3, PT ;  /* 0x000000030500720c */ /* 0x000fe40003f46270 */
[----:B------:R-:W0:Y:S07]  /*13320*/  SHFL.IDX PT, R5, R4, RZ, 0x181f ;  /* 0x00181fff04057589 */ /* 0x000e2e00000e0000 */
[----:B-1----:R-:W-:-:S05]  /*13330*/  @!P3 LEA R6, P4, R10, R6, 0x1 ;  /* 0x000000060a06b211 */ /* 0x002fca00078808ff */
[----:B0-----:R-:W-:Y:S01]  /*13340*/  @!P3 IMAD.X R7, RZ, RZ, R5, P4 ;  /* 0x000000ffff07b224 */ /* 0x001fe200020e0605 */
[----:B------:R-:W-:Y:S01]  /*13350*/  @!P2 LEA R8, P4, R10, R8, 0x1 ;  /* 0x000000080a08a211 */ /* 0x000fe200078808ff */
[----:B------:R-:W0:Y:S04]  /*13360*/  SHFL.IDX PT, R5, R4, 0x1, 0x181f ;  /* 0x00381f0004057f89 */ /* 0x000e2800000e0000 */
[----:B-----5:R-:W-:Y:S04]  /*13370*/  @!P3 LDGSTS.E.BYPASS.LTC128B.128 [R9+0x10400], desc[UR50][R6.64], !P1 ;  /* 0x104000000609bfae */ /* 0x020fe8000c901d72 */
[----:B------:R1:W-:Y:S02]  /*13380*/  @!P3 LDGSTS.E.BYPASS.LTC128B.128 [R9+0x14400], desc[UR50][R6.64+0x80], !P0 ;  /* 0x144000800609bfae */ /* 0x0003e4000c101d72 */
[----:B-1----:R-:W-:-:S02]  /*13390*/  @!P2 IMAD.MOV.U32 R6, RZ, RZ, R8 ;  /* 0x000000ffff06a224 */ /* 0x002fc400078e0008 */
[----:B0-----:R-:W-:-:S04]  /*133a0*/  @!P2 IMAD.X R5, RZ, RZ, R5, P4 ;  /* 0x000000ffff05a224 */ /* 0x001fc800020e0605 */
        /* <DEDUP_REMOVED lines=38> */
[----:B------:R-:W-:Y:S02]  /*13610*/  @!P2 LDGSTS.E.BYPASS.LTC128B.128 [R9+0x12c00], desc[UR50][R6.64], !P1 ;  /* 0x12c000000609afae */ /* 0x000fe4000c901d72 */
[----:B------:R-:W-:Y:S02]  /*13620*/  ISETP.GE.AND P3, PT, R5, R3, PT ;  /* 0x000000030500720c */ /* 0x000fe40003f66270 */
[----:B------:R0:W-:Y:S04]  /*13630*/  @!P2 LDGSTS.E.BYPASS.LTC128B.128 [R9+0x16c00], desc[UR50][R6.64+0x80], !P0 ;  /* 0x16c000800609afae */ /* 0x0001e8000c101d72 */
[----:B------:R-:W-:Y:S04]  /*13640*/  SHFL.IDX PT, R5, R4, 0x6, 0x181f ;  /* 0x00d81f0004057f89 */ /* 0x000fe800000e0000 */
[----:B------:R-:W-:Y:S04]  /*13650*/  SHFL.IDX PT, R4, R4, 0x7, 0x181f ;  /* 0x00f81f0004047f89 */ /* 0x000fe800000e0000 */
[----:B0-----:R-:W0:Y:S04]  /*13660*/  SHFL.IDX PT, R6, R0, 0x6, 0x181f ;  /* 0x00d81f0000067f89 */ /* 0x001e2800000e0000 */
[----:B------:R-:W1:Y:S01]  /*13670*/  SHFL.IDX PT, R0, R0, 0x7, 0x181f ;  /* 0x00f81f0000007f89 */ /* 0x000e6200000e0000 */
[----:B0-----:R-:W-:-:S05]  /*13680*/  @!P3 LEA R6, P2, R10, R6, 0x1 ;  /* 0x000000060a06b211 */ /* 0x001fca00078408ff */
[----:B------:R-:W-:-:S04]  /*13690*/  @!P3 IMAD.X R5, RZ, RZ, R5, P2 ;  /* 0x000000ffff05b224 */ /* 0x000fc800010e0605 */
[----:B------:R-:W-:-:S05]  /*136a0*/  @!P3 IMAD.MOV.U32 R7, RZ, RZ, R5 ;  /* 0x000000ffff07b224 */ /* 0x000fca00078e0005 */
[----:B------:R0:W-:Y:S04]  /*136b0*/  @!P3 LDGSTS.E.BYPASS.LTC128B.128 [R9+0x13400], desc[UR50][R6.64], !P1 ;  /* 0x134000000609bfae */ /* 0x0001e8000c901d72 */
[----:B-1----:R0:W-:Y:S02]  /*136c0*/  @!P3 LDGSTS.E.BYPASS.LTC128B.128 [R9+0x17400], desc[UR50][R6.64+0x80], !P0 ;  /* 0x174000800609bfae */ /* 0x0021e4000c101d72 */
.L_x_8012:
[----:B------:R-:W-:Y:S01]  /*136d0*/  VIADD R2, R2, 0x70 ;  /* 0x0000007002027836 */ /* 0x000fe20000000000 */
[----:B------:R-:W-:Y:S04]  /*136e0*/  BSSY B0, `(.L_x_7909) ;  /* 0x000000a000007945 */ /* 0x000fe80003800000 */
[----:B------:R-:W-:-:S13]  /*136f0*/  ISETP.GE.AND P2, PT, R2, R3, PT ;  /* 0x000000030200720c */ /* 0x000fda0003f46270 */
[----:B------:R-:W-:Y:S05]  /*13700*/  @P2 BRA `(.L_x_7910) ;  /* 0x00000000001c2947 */ /* 0x000fea0003800000 */
[----:B------:R-:W-:-:S05]  /*13710*/  LEA R2, P2, R10, R0, 0x1 ;  /* 0x000000000a027211 */ /* 0x000fca00078408ff */
[----:B------:R-:W-:-:S05]  /*13720*/  IMAD.X R3, RZ, RZ, R4, P2 ;  /* 0x000000ffff037224 */ /* 0x000fca00010e0604 */
[----:B------:R-:W-:Y:S01]  /*13730*/  @!PT LDS RZ, [RZ] ;  /* 0x00000000fffff984 */ /* 0x000fe20000000800 */
[----:B------:R-:W-:Y:S01]  /*13740*/  @!PT LDS RZ, [RZ] ;  /* 0x00000000fffff984 */ /* 0x000fe20000000800 */
[----:B------:R-:W-:Y:S01]  /*13750*/  @!PT LDS RZ, [RZ] ;  /* 0x00000000fffff984 */ /* 0x000fe20000000800 */
[----:B------:R1:W-:Y:S04]  /*13760*/  LDGSTS.E.BYPASS.LTC128B.128 [R9+0x13c00], desc[UR50][R2.64], !P1 ;  /* 0x13c0000002097fae */ /* 0x0003e8000c901d72 */
[----:B------:R1:W-:Y:S02]  /*13770*/  LDGSTS.E.BYPASS.LTC128B.128 [R9+0x17c00], desc[UR50][R2.64+0x80], !P0 ;  /* 0x17c0008002097fae */ /* 0x0003e4000c101d72 */
.L_x_7910:
[----:B------:R-:W-:Y:S05]  /*13780*/  BSYNC B0 ;  /* 0x0000000000007941 */ /* 0x000fea0003800000 */
.L_x_7909:
[----:B------:R-:W-:Y:S01]  /*13790*/  NOP ;  /* 0x0000000000007918 */ /* 0x000fe20000000000 */
[----:B------:R-:W-:Y:S01]  /*137a0*/  PLOP3.LUT P0, PT, PT, PT, PT, 0x80, 0x0 ;  /* 0x000000000000781c */ /* 0x000fe20003f0f070 */
[----:B0-----:R-:W-:-:S12]  /*137b0*/  VIADD R6, R17, 0x28800 ;  /* 0x0002880011067836 */ /* 0x001fd80000000000 */
.L_x_7911:
        /* <DEDUP_REMOVED lines=18> */
.L_x_8013:
[----:B------:R-:W-:Y:S05]  /*138e0*/  BSYNC B0 ;  /* 0x0000000000007941 */ /* 0x000fea0003800000 */
.L_x_7912:
        /* <DEDUP_REMOVED lines=45> */
.L_x_7918:
[----:B------:R-:W-:Y:S01]  /*13bc0*/  IMAD R7, R0, 0x8, R17 ;  /* 0x0000000800077824 */ /* 0x000fe200078e0211 */
[----:B0-----:R-:W-:Y:S01]  /*13bd0*/  SHF.L.U32 R3, R10, 0x1f, RZ ;  /* 0x0000001f0a037819 */ /* 0x001fe200000006ff */
[----:B------:R-:W-:Y:S03]  /*13be0*/  BSSY B1, `(.L_x_7919) ;  /* 0x0000003000017945 */ /* 0x000fe60003800000 */
[----:B------:R-:W0:Y:S02]  /*13bf0*/  SYNCS.PHASECHK.TRANS64.TRYWAIT P0, [R7+URZ+0x28840], R3 ;  /* 0x02884003070075a7 */ /* 0x000e24000800017f */
[----:B0-----:R-:W-:Y:S05]  /*13c00*/  @!P0 BRA `(.L_x_7920) ;  /* 0x00000034000c8947 */ /* 0x001fea0003800000 */
.L_x_8014:
[----:B------:R-:W-:Y:S05]  /*13c10*/  BSYNC B1 ;  /* 0x0000000000017941 */ /* 0x000fea0003800000 */
.L_x_7919:
        /* <DEDUP_REMOVED lines=12> */
.L_x_7922:
[----:B------:R-:W-:Y:S05]  /*13ce0*/  BSYNC B1 ;  /* 0x0000000000017941 */ /* 0x000fea0003800000 */
.L_x_7921:
[----:B------:R-:W-:Y:S01]  /*13cf0*/  IMAD.MOV.U32 R11, RZ, RZ, RZ ;  /* 0x000000ffff0b7224 */ /* 0x000fe200078e00ff */
[----:B------:R-:W-:Y:S01]  /*13d00*/  UIADD3 UR4, UP0, UR44, 0x370, URZ ;  /* 0x000003702c047890 */ /* 0x000fe2000ff1e03f */
[----:B0-----:R-:W-:Y:S01]  /*13d10*/  IMAD R3, R0, 0x8000, R17 ;  /* 0x0000800000037824 */ /* 0x001fe200078e0211 */
[----:B------:R-:W-:Y:S01]  /*13d20*/  PLOP3.LUT P0, PT, PT, PT, PT, 0x80, 0x0 ;  /* 0x000000000000781c */ /* 0x000fe20003f0f070 */
[----:B------:R-:W-:Y:S01]  /*13d30*/  VIADD R7, R7, 0x28830 ;  /* 0x0002883007077836 */ /* 0x000fe20000000000 */
[----:B------:R-:W-:Y:S01]  /*13d40*/  R2UR UR10, R11 ;  /* 0x000000000b0a72ca */ /* 0x000fe200000e0000 */
[----:B------:R-:W-:Y:S01]  /*13d50*/  IMAD.SHL.U32 R8, R4, 0x80, RZ ;  /* 0x0000008004087824 */ /* 0x000fe200078e00ff */
[----:B------:R-:W-:Y:S01]  /*13d60*/  UIADD3.X UR5, URZ, UR45, URZ, UP0, !UPT ;  /* 0x0000002d3f057290 */ /* 0x000fe200087fe43f */
[----:B------:R-:W-:Y:S01]  /*13d70*/  VIADD R9, R3, 0x18400 ;  /* 0x0001840003097836 */ /* 0x000fe20000000000 */
[----:B------:R-:W-:Y:S01]  /*13d80*/  UMOV UR6, 0x0 ;  /* 0x0000000000067882 */ /* 0x000fe20000000000 */
[----:B------:R-:W-:-:S10]  /*13d90*/  UMOV UR7, 0x14f00000 ;  /* 0x14f0000000077882 */ /* 0x000fd40000000000 */
.L_x_7923:
        /* <DEDUP_REMOVED lines=16> */
.L_x_7924:
        /* <DEDUP_REMOVED lines=16> */
.L_x_8015:
[----:B------:R-:W-:Y:S05]  /*13fa0*/  BSYNC B1 ;  /* 0x0000000000017941 */ /* 0x000fea0003800000 */
.L_x_7925:
        /* <DEDUP_REMOVED lines=12> */
.L_x_7928:
[----:B------:R-:W-:Y:S05]  /*14070*/  BSYNC B1 ;  /* 0x0000000000017941 */ /* 0x000fea0003800000 */
.L_x_7927:
        /* <DEDUP_REMOVED lines=12> */
.L_x_7929:
        /* <DEDUP_REMOVED lines=15> */
.L_x_7930:
        /* <DEDUP_REMOVED lines=12> */
.L_x_7917:
[----:B------:R-:W-:Y:S05]  /*142f0*/  BSYNC B0 ;  /* 0x0000000000007941 */ /* 0x000fea0003800000 */
.L_x_7916:
[----:B------:R1:W-:Y:S01]  /*14300*/  STL [R1+0x8], R10 ;  /* 0x0000080a01007387 */ /* 0x0003e20000100800 */
[----:B------:R-:W-:Y:S01]  /*14310*/  UIADD3 UR4, UR40, -0x3, URZ ;  /* 0xfffffffd28047890 */ /* 0x000fe2000fffe03f */
[----:B------:R-:W-:-:S05]  /*14320*/  IMAD.MOV.U32 R18, RZ, RZ, R0 ;  /* 0x000000ffff127224 */ /* 0x000fca00078e0000 */
[----:B0-----:R-:W-:-:S07]  /*14330*/  IMAD.U32 R4, RZ, RZ, UR4 ;  /* 0x00000004ff047e24 */ /* 0x001fce000f8e00ff */
.L_x_7915:
[----:B------:R-:W-:Y:S01]  /*14340*/  ULOP3.LUT UR4, URZ, UR40, URZ, 0x33, !UPT ;  /* 0x000000283f047292 */ /* 0x000fe2000f8e333f */
[----:B------:R-:W-:Y:S01]  /*14350*/  VIADD R5, R5, 0xfffffffe ;  /* 0xfffffffe05057836 */ /* 0x000fe20000000000 */
[----:B------:R-:W-:Y:S04]  /*14360*/  BSSY B0, `(.L_x_7914) ;  /* 0x000012d000007945 */ /* 0x000fe80003800000 */
[----:B------:R-:W-:-:S13]  /*14370*/  ISETP.NE.AND P0, PT, R5, UR4, PT ;  /* 0x0000000405007c0c */ /* 0x000fda000bf05270 */
[----:B------:R-:W-:Y:S05]  /*14380*/  @!P0 BRA `(.L_x_7931) ;  /* 0x0000001000a88947 */ /* 0x000fea0003800000 */
[----:B------:R-:W-:-:S07]  /*14390*/  IMAD.MOV.U32 R8, RZ, RZ, R16 ;  /* 0x000000ffff087224 */ /* 0x000fce00078e0010 */
.L_x_7962:
        /* <DEDUP_REMOVED lines=33> */
.L_x_7934:
[----:B------:R-:W-:Y:S01]  /*145b0*/  IMAD R3, R0, 0x8, R17 ;  /* 0x0000000800037824 */ /* 0x000fe200078e0211 */
[----:B------:R-:W-:Y:S01]  /*145c0*/  SHF.L.U32 R2, R5, 0x1f, RZ ;  /* 0x0000001f05027819 */ /* 0x000fe200000006ff */
[----:B------:R-:W-:Y:S03]  /*145d0*/  BSSY B2, `(.L_x_7935) ;  /* 0x0000003000027945 */ /* 0x000fe60003800000 */
[----:B------:R-:W2:Y:S02]  /*145e0*/  SYNCS.PHASECHK.TRANS64.TRYWAIT P0, [R3+URZ+0x28840], R2 ;  /* 0x02884002030075a7 */ /* 0x000ea4000800017f */
[----:B--2---:R-:W-:Y:S05]  /*145f0*/  @!P0 BRA `(.L_x_7936) ;  /* 0x0000002800b88947 */ /* 0x004fea0003800000 */
.L_x_8016:
[----:B------:R-:W-:Y:S05]  /*14600*/  BSYNC B2 ;  /* 0x0000000000027941 */ /* 0x000fea0003800000 */
.L_x_7935:
        /* <DEDUP_REMOVED lines=12> */
.L_x_7938:
[----:B------:R-:W-:Y:S05]  /*146d0*/  BSYNC B2 ;  /* 0x0000000000027941 */ /* 0x000fea0003800000 */
.L_x_7937:
[----:B------:R-:W-:Y:S01]  /*146e0*/  IMAD.MOV.U32 R12, RZ, RZ, RZ ;  /* 0x000000ffff0c7224 */ /* 0x000fe200078e00ff */
[----:B------:R-:W-:Y:S01]  /*146f0*/  UIADD3 UR4, UP0, UR44, 0x370, URZ ;  /* 0x000003702c047890 */ /* 0x000fe2000ff1e03f */
[----:B--2---:R-:W-:Y:S01]  /*14700*/  IMAD R2, R0, 0x8000, R17 ;  /* 0x0000800000027824 */ /* 0x004fe200078e0211 */
[----:B------:R-:W-:Y:S01]  /*14710*/  PLOP3.LUT P0, PT, PT, PT, PT, 0x80, 0x0 ;  /* 0x000000000000781c */ /* 0x000fe20003f0f070 */
[----:B------:R-:W-:Y:S01]  /*14720*/  VIADD R3, R3, 0x28830 ;  /* 0x0002883003037836 */ /* 0x000fe20000000000 */
[----:B------:R-:W-:Y:S01]  /*14730*/  R2UR UR10, R12 ;  /* 0x000000000c0a72ca */ /* 0x000fe200000e0000 */
[----:B------:R-:W-:Y:S01]  /*14740*/  IMAD.SHL.U32 R9, R7, 0x80, RZ ;  /* 0x0000008007097824 */ /* 0x000fe200078e00ff */
[----:B------:R-:W-:Y:S01]  /*14750*/  UIADD3.X UR5, URZ, UR45, URZ, UP0, !UPT ;  /* 0x0000002d3f057290 */ /* 0x000fe200087fe43f */
[----:B-1----:R-:W-:Y:S01]  /*14760*/  VIADD R10, R2, 0x18400 ;  /* 0x00018400020a7836 */ /* 0x002fe20000000000 */
[----:B------:R-:W-:Y:S01]  /*14770*/  UMOV UR6, 0x0 ;  /* 0x0000000000067882 */ /* 0x000fe20000000000 */
[----:B------:R-:W-:-:S10]  /*14780*/  UMOV UR7, 0x14f00000 ;  /* 0x14f0000000077882 */ /* 0x000fd40000000000 */
.L_x_7939:
        /* <DEDUP_REMOVED lines=16> */
.L_x_7940:
        /* <DEDUP_REMOVED lines=16> */
.L_x_8017:
[----:B------:R-:W-:Y:S05]  /*14990*/  BSYNC B2 ;  /* 0x0000000000027941 */ /* 0x000fea0003800000 */
.L_x_7941:
        /* <DEDUP_REMOVED lines=11> */
.L_x_7944:
[----:B------:R-:W-:Y:S05]  /*14a50*/  BSYNC B2 ;  /* 0x0000000000027941 */ /* 0x000fea0003800000 */
.L_x_7943:
[----:B0-----:R-:W2:Y:S01]  /*14a60*/  LDL.LU R3, [R1] ;  /* 0x0000000001037983 */ /* 0x001ea20000300800 */
        /* <DEDUP_REMOVED lines=10> */
.L_x_7945:
        /* <DEDUP_REMOVED lines=15> */
.L_x_7946:
        /* <DEDUP_REMOVED lines=12> */
.L_x_7933:
[----:B------:R-:W-:Y:S05]  /*14cc0*/  BSYNC B1 ;  /* 0x0000000000017941 */ /* 0x000fea0003800000 */
.L_x_7932:
        /* <DEDUP_REMOVED lines=33> */
.L_x_7949:
[----:B------:R-:W-:Y:S01]  /*14ee0*/  IMAD R2, R18, 0x8, R17 ;  /* 0x0000000812027824 */ /* 0x000fe200078e0211 */
[----:B------:R-:W-:Y:S01]  /*14ef0*/  SHF.L.U32 R3, R11, 0x1f, RZ ;  /* 0x0000001f0b037819 */ /* 0x000fe200000006ff */
[----:B------:R-:W-:Y:S03]  /*14f00*/  BSSY B2, `(.L_x_7950) ;  /* 0x0000003000027945 */ /* 0x000fe60003800000 */
[----:B------:R-:W2:Y:S02]  /*14f10*/  SYNCS.PHASECHK.TRANS64.TRYWAIT P0, [R2+URZ+0x28840], R3 ;  /* 0x02884003020075a7 */ /* 0x000ea4000800017f */
[----:B--2---:R-:W-:Y:S05]  /*14f20*/  @!P0 BRA `(.L_x_7951) ;  /* 0x0000002000948947 */ /* 0x004fea0003800000 */
.L_x_8018:
[----:B------:R-:W-:Y:S05]  /*14f30*/  BSYNC B2 ;  /* 0x0000000000027941 */ /* 0x000fea0003800000 */
.L_x_7950:
        /* <DEDUP_REMOVED lines=12> */
.L_x_7953:
[----:B------:R-:W-:Y:S05]  /*15000*/  BSYNC B2 ;  /* 0x0000000000027941 */ /* 0x000fea0003800000 */
.L_x_7952:
        /* <DEDUP_REMOVED lines=12> */
.L_x_7954:
        /* <DEDUP_REMOVED lines=16> */
.L_x_7955:
        /* <DEDUP_REMOVED lines=15> */
.L_x_8019:
[----:B------:R-:W-:Y:S05]  /*152c0*/  BSYNC B2 ;  /* 0x0000000000027941 */ /* 0x000fea0003800000 */
.L_x_7956:
        /* <DEDUP_REMOVED lines=11> */
.L_x_7959:
[----:B------:R-:W-:Y:S05]  /*15380*/  BSYNC B2 ;  /* 0x0000000000027941 */ /* 0x000fea0003800000 */
.L_x_7958:
        /* <DEDUP_REMOVED lines=11> */
.L_x_7960:
        /* <DEDUP_REMOVED lines=15> */
.L_x_7961:
        /* <DEDUP_REMOVED lines=12> */
.L_x_7948:
[----:B------:R-:W-:Y:S05]  /*155f0*/  BSYNC B1 ;  /* 0x0000000000017941 */ /* 0x000fea0003800000 */
.L_x_7947:
[----:B------:R-:W-:Y:S01]  /*15600*/  ISETP.GT.AND P0, PT, R7, UR39, PT ;  /* 0x0000002707007c0c */ /* 0x000fe2000bf04270 */
[----:B------:R-:W-:-:S12]  /*15610*/  VIADD R4, R4, 0xfffffffe ;  /* 0xfffffffe04047836 */ /* 0x000fd80000000000 */
[----:B------:R-:W-:Y:S05]  /*15620*/  @P0 BRA `(.L_x_7962) ;  /* 0xffffffec005c0947 */ /* 0x000fea000383ffff */
.L_x_7931:
[----:B------:R-:W-:Y:S05]  /*15630*/  BSYNC B0 ;  /* 0x0000000000007941 */ /* 0x000fea0003800000 */
.L_x_7914:
        /* <DEDUP_REMOVED lines=8> */
[----:B------:R-:W0:Y:S02]  /*156c0*/  FLO.U32 R0, UR4 ;  /* 0x0000000400007d00 */ /* 0x000e2400080e0000 */
[----:B0-----:R-:W-:-:S06]  /*156d0*/  ISETP.EQ.U32.AND P0, PT, R0, R5, PT ;  /* 0x000000050000720c */ /* 0x001fcc0003f02070 */
[----:B------:R-:W3:Y:S07]  /*156e0*/  POPC R5, UR4 ;  /* 0x0000000400057d09 */ /* 0x000eee0008000000 */
[----:B---3--:R-:W3:Y:S01]  /*156f0*/  @P0 ATOMG.E.ADD.STRONG.GPU PT, R3, desc[UR50][R2.64], R5 ;  /* 0x00000005020309a8 */ /* 0x008ee200081ee1f2 */
[----:B------:R-:W0:Y:S02]  /*15700*/  S2R R4, SR_LTMASK ;  /* 0x0000000000047919 */ /* 0x000e240000003900 */
[----:B0-----:R-:W-:-:S04]  /*15710*/  LOP3.LUT R4, R4, UR4, RZ, 0xc0, !PT ;  /* 0x0000000404047c12 */ /* 0x001fc8000f8ec0ff */
[----:B------:R-:W0:Y:S01]  /*15720*/  POPC R7, R4 ;  /* 0x0000000400077309 */ /* 0x000e220000000000 */
[----:B---3--:R-:W0:Y:S02]  /*15730*/  SHFL.IDX PT, R0, R3, R0, 0x1f ;  /* 0x00001f0003007589 */ /* 0x008e2400000e0000 */
[----:B0-----:R-:W-:-:S05]  /*15740*/  IADD3 R0, R0, UR42, R7 ;  /* 0x0000002a00007c10 */ /* 0x001fca000fffe007 */
[----:B------:R0:W-:Y:S02]  /*15750*/  STL [R1+0x14], R0 ;  /* 0x0000140001007387 */ /* 0x0001e40000100800 */
.L_x_7964:
[----:B------:R-:W-:Y:S05]  /*15760*/  BSYNC B0 ;  /* 0x0000000000007941 */ /* 0x000fea0003800000 */
.L_x_7963:
[----:B------:R-:W-:Y:S01]  /*15770*/  LOP3.LUT P0, RZ, R19, 0x2, RZ, 0xc0, !PT ;  /* 0x0000000213ff7812 */ /* 0x000fe2000780c0ff */
[----:B------:R-:W-:-:S12]  /*15780*/  BSSY B0, `(.L_x_7965) ;  /* 0x0000038000007945 */ /* 0x000fd80003800000 */
[----:B------:R-:W-:Y:S05]  /*15790*/  @!P0 BRA `(.L_x_7966) ;  /* 0x0000000000d88947 */ /* 0x000fea0003800000 */
[----:B0-----:R-:W3:Y:S01]  /*157a0*/  LDL R0, [R1+0x8] ;  /* 0x0000080001007983 */ /* 0x001ee20000100800 */
[----:B------:R-:W-:Y:S01]  /*157b0*/  IMAD R3, R18, 0x8, R17 ;  /* 0x0000000812037824 */ /* 0x000fe200078e0211 */
[----:B------:R-:W-:Y:S01]  /*157c0*/  BSSY B1, `(.L_x_7967) ;  /* 0x0000005000017945 */ /* 0x000fe20003800000 */
[----:B------:R-:W-:Y:S02]  /*157d0*/  ISETP.NE.AND P2, PT, R6, RZ, PT ;  /* 0x000000ff0600720c */ /* 0x000fe40003f45270 */
[----:B---3--:R-:W-:-:S04]  /*157e0*/  SHF.L.U32 R0, R0, 0x1f, RZ ;  /* 0x0000001f00007819 */ /* 0x008fc800000006ff */
[----:B------:R-:W0:Y:S02]  /*157f0*/  SYNCS.PHASECHK.TRANS64.TRYWAIT P0, [R3+URZ+0x28860], R0 ;  /* 0x02886000030075a7 */ /* 0x000e24000800017f */
[----:B0-----:R-:W-:Y:S05]  /*15800*/  @!P0 BRA `(.L_x_7968) ;  /* 0x0000001800848947 */ /* 0x001fea0003800000 */
.L_x_8020:
[----:B------:R-:W-:Y:S05]  /*15810*/  BSYNC B1 ;  /* 0x0000000000017941 */ /* 0x000fea0003800000 */
.L_x_7967:
        /* <DEDUP_REMOVED lines=9> */
.L_x_7970:
[----:B------:R-:W-:Y:S05]  /*158b0*/  BSYNC B1 ;  /* 0x0000000000017941 */ /* 0x000fea0003800000 */
.L_x_7969:
[----:B0-----:R-:W3:Y:S01]  /*158c0*/  LDL.LU R0, [R1] ;  /* 0x0000000001007983 */ /* 0x001ee20000300800 */
[----:B------:R-:W-:Y:S01]  /*158d0*/  UIADD3 UR4, UP0, UR44, 0x470, URZ ;  /* 0x000004702c047890 */ /* 0x000fe2000ff1e03f */
[----:B------:R-:W-:Y:S01]  /*158e0*/  PLOP3.LUT P0, PT, PT, PT, PT, 0x80, 0x0 ;  /* 0x000000000000781c */ /* 0x000fe20003f0f070 */
[----:B------:R-:W-:Y:S01]  /*158f0*/  VIADD R3, R3, 0x28850 ;  /* 0x0002885003037836 */ /* 0x000fe20000000000 */
[----:B------:R-:W-:Y:S01]  /*15900*/  UMOV UR6, 0x0 ;  /* 0x0000000000067882 */ /* 0x000fe20000000000 */
[----:B------:R-:W-:Y:S01]  /*15910*/  UIADD3.X UR5, URZ, UR45, URZ, UP0, !UPT ;  /* 0x0000002d3f057290 */ /* 0x000fe200087fe43f */
[----:B------:R-:W-:Y:S01]  /*15920*/  UMOV UR7, 0x14f00000 ;  /* 0x14f0000000077882 */ /* 0x000fe20000000000 */
[----:B------:R-:W-:Y:S01]  /*15930*/  UMOV UR10, URZ ;  /* 0x0000003f000a7c82 */ /* 0x000fe20008000000 */
[----:B---3--:R-:W-:Y:S02]  /*15940*/  IMAD.SHL.U32 R2, R0, 0x80, RZ ;  /* 0x0000008000027824 */ /* 0x008fe400078e00ff */
[----:B------:R-:W-:-:S04]  /*15950*/  IMAD R0, R18, 0x8000, R17 ;  /* 0x0000800012007824 */ /* 0x000fc800078e0211 */
[----:B------:R-:W-:-:S07]  /*15960*/  VIADD R4, R0, 0x400 ;  /* 0x0000040000047836 */ /* 0x000fce0000000000 */
.L_x_7971:
        /* <DEDUP_REMOVED lines=15> */
.L_x_7972:
        /* <DEDUP_REMOVED lines=10> */
.L_x_7966:
[----:B------:R-:W-:Y:S05]  /*15b00*/  BSYNC B0 ;  /* 0x0000000000007941 */ /* 0x000fea0003800000 */
.L_x_7965:
[----:B------:R-:W3:Y:S01]  /*15b10*/  LDL.LU R4, [R1+0x8] ;  /* 0x0000080001047983 */ /* 0x000ee20000300800 */
[----:B------:R-:W-:-:S05]  /*15b20*/  VIADD R18, R18, 0x1 ;  /* 0x0000000112127836 */ /* 0x000fca0000000000 */
[----:B------:R-:W-:-:S04]  /*15b30*/  ISETP.NE.AND P0, PT, R18, 0x2, PT ;  /* 0x000000021200780c */ /* 0x000fc80003f05270 */
[----:B0-----:R-:W-:Y:S02]  /*15b40*/  SEL R0, RZ, 0x1, P0 ;  /* 0x00000001ff007807 */ /* 0x001fe40000000000 */
[----:B------:R-:W-:Y:S02]  /*15b50*/  SEL R18, R18, RZ, P0 ;  /* 0x000000ff12127207 */ /* 0x000fe40000000000 */
[----:B---3--:R-:W-:-:S05]  /*15b60*/  LOP3.LUT R4, R4, R0, RZ, 0x3c, !PT ;  /* 0x0000000004047212 */ /* 0x008fca00078e3cff */
[----:B------:R3:W-:Y:S02]  /*15b70*/  STL [R1+0x8], R4 ;  /* 0x0000080401007387 */ /* 0x0007e40000100800 */
.L_x_7894:
[----:B------:R-:W-:Y:S05]  /*15b80*/  BSYNC B7 ;  /* 0x0000000000077941 */ /* 0x000fea0003800000 */
.L_x_7892:
[----:B0-----:R0:W5:Y:S01]  /*15b90*/  LDL R2, [R1+0x14] ;  /* 0x0000140001027983 */ /* 0x0011620000100800 */
[----:B------:R-:W-:-:S13]  /*15ba0*/  LOP3.LUT P0, RZ, R19, 0x4, RZ, 0xc0, !PT ;  /* 0x0000000413ff7812 */ /* 0x000fda000780c0ff */
        /* <DEDUP_REMOVED lines=11> */
.L_x_7973:
[----:B------:R-:W-:-:S03]  /*15c60*/  UMOV UR4, 0xffffffff ;  /* 0xffffffff00047882 */ /* 0x000fc60000000000 */
[----:B------:R-:W-:Y:S05]  /*15c70*/  BRA.DIV UR4, `(.L_x_7975) ;  /* 0x00000016047c7947 */ /* 0x000fea000b800000 */
[----:B-----5:R0:W4:Y:S02]  /*15c80*/  SHFL.IDX PT, R14, R2, RZ, 0x1f ;  /* 0x00001fff020e7589 */ /* 0x02012400000e0000 */
.L_x_8023:
[----:B------:R-:W5:Y:S01]  /*15c90*/  @!P1 S2R R3, SR_CgaCtaId ;  /* 0x0000000000039919 */ /* 0x000f620000008800 */
[----:B------:R-:W-:Y:S05]  /*15ca0*/  WARPSYNC.ALL ;  /* 0x0000000000007948 */ /* 0x000fea0003800000 */
[----:B------:R-:W-:Y:S01]  /*15cb0*/  BAR.SYNC.DEFER_BLOCKING 0x4, 0x180 ;  /* 0x0106000000007b1d */ /* 0x000fe20000010000 */
[----:B-1----:R-:W-:-:S05]  /*15cc0*/  @!P1 MOV R0, 0x400 ;  /* 0x0000040000009802 */ /* 0x002fca0000000f00 */
[----:B----4-:R1:W-:Y:S01]  /*15cd0*/  STL [R1+0x14], R14 ;  /* 0x0000140e01007387 */ /* 0x0103e20000100800 */
[----:B-----5:R-:W-:-:S05]  /*15ce0*/  @!P1 LEA R17, R3, R0, 0x18 ;  /* 0x0000000003119211 */ /* 0x020fca00078ec0ff */
[----:B------:R1:W-:Y:S01]  /*15cf0*/  @!P1 STS [R17+0x288d0], R2 ;  /* 0x0288d00211009388 */ /* 0x0003e20000000800 */
[----:B------:R-:W-:Y:S06]  /*15d00*/  BAR.ARV 0x5, 0x180 ;  /* 0x0146000000007b1d */ /* 0x000fec0000002000 */
.L_x_7974:
[----:B-1----:R-:W5:Y:S01]  /*15d10*/  LDL R0, [R1+0x14] ;  /* 0x0000140001007983 */ /* 0x002f620000100800 */
[----:B------:R-:W-:Y:S02]  /*15d20*/  ULDC UR4, c[0x0][0xc38] ;  /* 0x00030e0000047ab9 */ /* 0x000fe40000000800 */
[----:B-----5:R-:W-:-:S13]  /*15d30*/  ISETP.GE.AND P0, PT, R0, UR4, PT ;  /* 0x0000000400007c0c */ /* 0x020fda000bf06270 */
[----:B------:R-:W-:Y:S05]  /*15d40*/  @!P0 BRA `(.L_x_7976) ;  /* 0xffffffbc00388947 */ /* 0x000fea000383ffff */
.L_x_7883:
[----:B0-----:R-:W5:Y:S01]  /*15d50*/  LDL.LU R0, [R1+0x18] ;  /* 0x0000180001007983 */ /* 0x001f620000300800 */
[----:B------:R-:W-:Y:S01]  /*15d60*/  BSSY B0, `(.L_x_7977) ;  /* 0x000000b000007945 */ /* 0x000fe20003800000 */
[----:B------:R-:W0:Y:S01]  /*15d70*/  S2R R5, SR_CgaCtaId ;  /* 0x0000000000057919 */ /* 0x000e220000008800 */
[----:B-----5:R-:W-:-:S05]  /*15d80*/  VIADD R0, R0, 0x1 ;  /* 0x0000000100007836 */ /* 0x020fca0000000000 */
        /* <DEDUP_REMOVED lines=8> */
.L_x_8024:
[----:B------:R-:W-:Y:S05]  /*15e10*/  BSYNC B0 ;  /* 0x0000000000007941 */ /* 0x000fea0003800000 */
.L_x_7977:
[----:B------:R-:W-:-:S03]  /*15e20*/  UMOV UR4, 0xffffffff ;  /* 0xffffffff00047882 */ /* 0x000fc60000000000 */
[----:B------:R-:W-:Y:S05]  /*15e30*/  BRA.DIV UR4, `(.L_x_7979) ;  /* 0x0000001604487947 */ /* 0x000fea000b800000 */
[----:B------:R-:W1:Y:S02]  /*15e40*/  S2R R2, SR_TID.X ;  /* 0x0000000000027919 */ /* 0x000e640000002100 */
[----:B-1----:R-:W-:-:S04]  /*15e50*/  SHF.R.U32.HI R2, RZ, 0x5, R2 ;  /* 0x00000005ff027819 */ /* 0x002fc80000011602 */
[----:B------:R-:W-:-:S05]  /*15e60*/  LOP3.LUT R2, R2, 0x3, RZ, 0xc0, !PT ;  /* 0x0000000302027812 */ /* 0x000fca00078ec0ff */
[----:B------:R1:W4:Y:S02]  /*15e70*/  SHFL.IDX PT, R14, R2, RZ, 0x1f ;  /* 0x00001fff020e7589 */ /* 0x00032400000e0000 */
.L_x_8027:
[----:B----4-:R-:W-:Y:S01]  /*15e80*/  ISETP.NE.AND P0, PT, R14, RZ, PT ;  /* 0x000000ff0e00720c */ /* 0x010fe20003f05270 */
[----:B------:R-:W-:-:S12]  /*15e90*/  BSSY B0, `(.L_x_7980) ;  /* 0x0000025000007945 */ /* 0x000fd80003800000 */
[----:B------:R-:W-:Y:S05]  /*15ea0*/  @P0 BRA `(.L_x_7981) ;  /* 0x00000000008c0947 */ /* 0x000fea0003800000 */
[----:B------:R-:W-:-:S03]  /*15eb0*/  UMOV UR4, 0xffffffff ;  /* 0xffffffff00047882 */ /* 0x000fc60000000000 */
[----:B------:R-:W-:Y:S05]  /*15ec0*/  BRA.DIV UR4, `(.L_x_7982) ;  /* 0x0000001604587947 */ /* 0x000fea000b800000 */
[----:B------:R-:W-:-:S13]  /*15ed0*/  ELECT P6, URZ, PT ;  /* 0x00000000003f782f */ /* 0x000fda00038c0000 */
.L_x_8030:
[----:B------:R-:W-:Y:S05]  /*15ee0*/  @!P6 BRA `(.L_x_7981) ;  /* 0x00000000007ce947 */ /* 0x000fea0003800000 */
[----:B------:R-:W-:-:S06]  /*15ef0*/  ULOP3.LUT UR4, UR38, 0x2, URZ, 0xfc, !UPT ;  /* 0x0000000226047892 */ /* 0x000fcc000f8efc3f */
[----:B-1----:R-:W-:-:S05]  /*15f00*/  IMAD.U32 R2, RZ, RZ, UR4 ;  /* 0x00000004ff027e24 */ /* 0x002fca000f8e00ff */
[----:B------:R-:W-:-:S13]  /*15f10*/  ISETP.NE.AND P2, PT, R2, 0x3, PT ;  /* 0x000000030200780c */ /* 0x000fda0003f45270 */
[----:B------:R-:W-:Y:S05]  /*15f20*/  @!P2 BRA `(.L_x_7983) ;  /* 0x000000000004a947 */ /* 0x000fea0003800000 */
[----:B------:R-:W-:Y:S01]  /*15f30*/  BPT.TRAP 0x1 ;  /* 0x000000040000795c */ /* 0x000fe20000300000 */
.L_x_7983:
[----:B------:R-:W4:Y:S01]  /*15f40*/  LDL.LU R7, [R1+0x8] ;  /* 0x0000080001077983 */ /* 0x000f220000300800 */
[----:B0-----:R-:W-:Y:S02]  /*15f50*/  VIADD R3, R0, 0x28840 ;  /* 0x0002884000037836 */ /* 0x001fe40000000000 */
[C---:B------:R-:W-:Y:S02]  /*15f60*/  VIADD R2, R18.reuse, 0x1 ;  /* 0x0000000112027836 */ /* 0x040fe40000000000 */
[----:B------:R-:W-:-:S03]  /*15f70*/  IMAD R6, R18, 0x8, R3 ;  /* 0x0000000812067824 */ /* 0x000fc600078e0203 */
[----:B------:R-:W-:-:S04]  /*15f80*/  ISETP.NE.AND P1, PT, R2, 0x2, PT ;  /* 0x000000020200780c */ /* 0x000fc80003f25270 */
[----:B---3--:R-:W-:Y:S02]  /*15f90*/  SEL R4, RZ, 0x1, P1 ;  /* 0x00000001ff047807 */ /* 0x008fe40000800000 */
[C---:B----4-:R-:W-:Y:S02]  /*15fa0*/  SHF.L.U32 R5, R7.reuse, 0x1f, RZ ;  /* 0x0000001f07057819 */ /* 0x050fe400000006ff */
[----:B------:R-:W-:Y:S02]  /*15fb0*/  LOP3.LUT R7, R7, R4, RZ, 0x3c, !PT ;  /* 0x0000000407077212 */ /* 0x000fe400078e3cff */
[----:B------:R-:W0:Y:S01]  /*15fc0*/  SYNCS.PHASECHK.TRANS64.TRYWAIT P0, [R6+URZ], R5 ;  /* 0x00000005060075a7 */ /* 0x000e22000800017f */
[----:B------:R-:W-:Y:S02]  /*15fd0*/  SEL R4, R2, RZ, P1 ;  /* 0x000000ff02047207 */ /* 0x000fe40000800000 */
[----:B------:R-:W-:-:S03]  /*15fe0*/  SHF.L.U32 R2, R7, 0x1f, RZ ;  /* 0x0000001f07027819 */ /* 0x000fc600000006ff */
[----:B------:R-:W-:Y:S01]  /*15ff0*/  IMAD R3, R4, 0x8, R3 ;  /* 0x0000000804037824 */ /* 0x000fe200078e0203 */
[----:B0-----:R-:W-:Y:S06]  /*16000*/  @!P0 BRA `(.L_x_7984) ;  /* 0x0000001400288947 */ /* 0x001fec0003800000 */
.L_x_8031:
[----:B------:R-:W1:Y:S02]  /*16010*/  SYNCS.PHASECHK.TRANS64.TRYWAIT P0, [R3+URZ], R2 ;  /* 0x00000002030075a7 */ /* 0x000e64000800017f */
[----:B-1----:R-:W-:Y:S05]  /*16020*/  @!P0 BRA `(.L_x_7985) ;  /* 0x0000001400348947 */ /* 0x002fea0003800000 */
.L_x_8032:
[----:B------:R-:W-:Y:S05]  /*16030*/  @!P2 BRA `(.L_x_7986) ;  /* 0x000000000004a947 */ /* 0x000fea0003800000 */
[----:B------:R-:W-:Y:S01]  /*16040*/  BPT.TRAP 0x1 ;  /* 0x000000040000795c */ /* 0x000fe20000300000 */
.L_x_7986:
[----:B-1----:R-:W-:-:S04]  /*16050*/  VIADD R3, R0, 0x28860 ;  /* 0x0002886000037836 */ /* 0x002fc80000000000 */
[----:B------:R-:W-:-:S04]  /*16060*/  IMAD R18, R18, 0x8, R3 ;  /* 0x0000000812127824 */ /* 0x000fc800078e0203 */
[----:B------:R-:W1:Y:S02]  /*16070*/  SYNCS.PHASECHK.TRANS64.TRYWAIT P0, [R18+URZ], R5 ;  /* 0x00000005120075a7 */ /* 0x000e64000800017f */
[----:B-1----:R-:W-:Y:S05]  /*16080*/  @!P0 BRA `(.L_x_7987) ;  /* 0x0000001400308947 */ /* 0x002fea0003800000 */
.L_x_8033:
[----:B------:R-:W-:-:S07]  /*16090*/  IMAD R3, R4, 0x8, R3 ;  /* 0x0000000804037824 */ /* 0x000fce00078e0203 */
.L_x_7988:
[----:B---3--:R3:W4:Y:S02]  /*160a0*/  SYNCS.PHASECHK.TRANS64.TRYWAIT P0, [R3+URZ], R2 ;  /* 0x00000002030075a7 */ /* 0x008724000800017f */
[----:B----4-:R-:W-:Y:S05]  /*160b0*/  @!P0 NANOSLEEP.SYNCS 0x989680 ;  /* 0x009896800000895d */ /* 0x010fea0003900000 */
[----:B------:R-:W4:Y:S02]  /*160c0*/  @!P0 SYNCS.PHASECHK.TRANS64 P0, [R3+URZ], R2 ;  /* 0x00000002030085a7 */ /* 0x000f24000800007f */
[----:B----4-:R-:W-:Y:S05]  /*160d0*/  @!P0 BRA `(.L_x_7988) ;  /* 0xfffffffc00f08947 */ /* 0x010fea000383ffff */
.L_x_7981:
[----:B------:R-:W-:Y:S05]  /*160e0*/  BSYNC B0 ;  /* 0x0000000000007941 */ /* 0x000fea0003800000 */
.L_x_7980:
[----:B------:R-:W-:Y:S05]  /*160f0*/  EXIT ;  /* 0x000000000000794d */ /* 0x000fea0003800000 */
.L_x_7796:
[----:B0-----:R-:W-:-:S04]  /*16100*/  IMAD.U32 R3, RZ, RZ, UR41 ;  /* 0x00000029ff037e24 */ /* 0x001fc8000f8e00ff */
[----:B------:R0:W1:Y:S03]  /*16110*/  SYNCS.PHASECHK.TRANS64.TRYWAIT P1, [R3+URZ+0x28800], R0 ;  /* 0x02880000030075a7 */ /* 0x000066000802017f */
[----:B-1----:R-:W-:Y:S05]  /*16120*/  @!P1 NANOSLEEP.SYNCS 0x989680 ;  /* 0x009896800000995d */ /* 0x002fea0003900000 */
[----:B------:R-:W1:Y:S02]  /*16130*/  @!P1 SYNCS.PHASECHK.TRANS64 P1, [R3+URZ+0x28800], R0 ;  /* 0x02880000030095a7 */ /* 0x000e64000802007f */
[----:B-1----:R-:W-:Y:S05]  /*16140*/  @!P1 BRA `(.L_x_7796) ;  /* 0xfffffffc00ec9947 */ /* 0x002fea000383ffff */
[----:B------:R-:W-:Y:S05]  /*16150*/  BRA `(.L_x_7989) ;  /* 0xfffffeb800387947 */ /* 0x000fea000383ffff */
.L_x_7800:
[----:B-1----:R1:W2:Y:S02]  /*16160*/  SYNCS.PHASECHK.TRANS64.TRYWAIT P2, [R11+URZ+0x28830], R0 ;  /* 0x028830000b0075a7 */ /* 0x0022a4000804017f */
[----:B--2---:R-:W-:Y:S05]  /*16170*/  @!P2 NANOSLEEP.SYNCS 0x989680 ;  /* 0x009896800000a95d */ /* 0x004fea0003900000 */
[----:B------:R-:W2:Y:S02]  /*16180*/  @!P2 SYNCS.PHASECHK.TRANS64 P2, [R11+URZ+0x28830], R0 ;  /* 0x028830000b00a5a7 */ /* 0x000ea4000804007f */
[----:B--2---:R-:W-:Y:S05]  /*16190*/  @!P2 BRA `(.L_x_7800) ;  /* 0xfffffffc00f0a947 */ /* 0x004fea000383ffff */
[----:B------:R-:W-:Y:S05]  /*161a0*/  BRA `(.L_x_7799) ;  /* 0xfffffeb8005c7947 */ /* 0x000fea000383ffff */
.L_x_7816:
[----:B-1----:R-:W-:-:S04]  /*161b0*/  IMAD.U32 R7, RZ, RZ, UR6 ;  /* 0x00000006ff077e24 */ /* 0x002fc8000f8e00ff */
[----:B------:R1:W2:Y:S03]  /*161c0*/  SYNCS.PHASECHK.TRANS64.TRYWAIT P2, [R7+URZ+0x28830], R6 ;  /* 0x02883006070075a7 */ /* 0x0002a6000804017f */
[----:B--2---:R-:W-:Y:S05]  /*161d0*/  @!P2 NANOSLEEP.SYNCS 0x989680 ;  /* 0x009896800000a95d */ /* 0x004fea0003900000 */
[----:B------:R-:W2:Y:S02]  /*161e0*/  @!P2 SYNCS.PHASECHK.TRANS64 P2, [R7+URZ+0x28830], R6 ;  /* 0x028830060700a5a7 */ /* 0x000ea4000804007f */
[----:B--2---:R-:W-:Y:S05]  /*161f0*/  @!P2 BRA `(.L_x_7816) ;  /* 0xfffffffc00eca947 */ /* 0x004fea000383ffff */
[----:B------:R-:W-:Y:S05]  /*16200*/  BRA `(.L_x_7813) ;  /* 0xfffffef4000c7947 */ /* 0x000fea000383ffff */
.L_x_7820:
[----:B-1----:R-:W-:-:S04]  /*16210*/  IMAD.U32 R7, RZ, RZ, UR6 ;  /* 0x00000006ff077e24 */ /* 0x002fc8000f8e00ff */
[----:B------:R1:W2:Y:S03]  /*16220*/  SYNCS.PHASECHK.TRANS64.TRYWAIT P2, [R7+URZ+0x28850], R6 ;  /* 0x02885006070075a7 */ /* 0x0002a6000804017f */
[----:B--2---:R-:W-:Y:S05]  /*16230*/  @!P2 NANOSLEEP.SYNCS 0x989680 ;  /* 0x009896800000a95d */ /* 0x004fea0003900000 */
[----:B------:R-:W2:Y:S02]  /*16240*/  @!P2 SYNCS.PHASECHK.TRANS64 P2, [R7+URZ+0x28850], R6 ;  /* 0x028850060700a5a7 */ /* 0x000ea4000804007f */
[----:B--2---:R-:W-:Y:S05]  /*16250*/  @!P2 BRA `(.L_x_7820) ;  /* 0xfffffffc00eca947 */ /* 0x004fea000383ffff */
[----:B------:R-:W-:Y:S05]  /*16260*/  BRA `(.L_x_7817) ;  /* 0xfffffef400cc7947 */ /* 0x000fea000383ffff */
.L_x_7837:
[----:B-1----:R-:W-:-:S04]  /*16270*/  IMAD.U32 R5, RZ, RZ, UR6 ;  /* 0x00000006ff057e24 */ /* 0x002fc8000f8e00ff */
[----:B------:R1:W2:Y:S03]  /*16280*/  SYNCS.PHASECHK.TRANS64.TRYWAIT P3, [R5+URZ+0x28830], R4 ;  /* 0x02883004050075a7 */ /* 0x0002a6000806017f */
[----:B--2---:R-:W-:Y:S05]  /*16290*/  @!P3 NANOSLEEP.SYNCS 0x989680 ;  /* 0x009896800000b95d */ /* 0x004fea0003900000 */
[----:B------:R-:W2:Y:S02]  /*162a0*/  @!P3 SYNCS.PHASECHK.TRANS64 P3, [R5+URZ+0x28830], R4 ;  /* 0x028830040500b5a7 */ /* 0x000ea4000806007f */
[----:B--2---:R-:W-:Y:S05]  /*162b0*/  @!P3 BRA `(.L_x_7837) ;  /* 0xfffffffc00ecb947 */ /* 0x004fea000383ffff */
[----:B------:R-:W-:Y:S05]  /*162c0*/  BRA `(.L_x_7834) ;  /* 0xffffff2c00b87947 */ /* 0x000fea000383ffff */
.L_x_7841:
[----:B-1----:R-:W-:-:S04]  /*162d0*/  IMAD.U32 R5, RZ, RZ, UR6 ;  /* 0x00000006ff057e24 */ /* 0x002fc8000f8e00ff */
[----:B------:R1:W2:Y:S03]  /*162e0*/  SYNCS.PHASECHK.TRANS64.TRYWAIT P2, [R5+URZ+0x28850], R4 ;  /* 0x02885004050075a7 */ /* 0x0002a6000804017f */
[----:B--2---:R-:W-:Y:S05]  /*162f0*/  @!P2 NANOSLEEP.SYNCS 0x989680 ;  /* 0x009896800000a95d */ /* 0x004fea0003900000 */
[----:B------:R-:W2:Y:S02]  /*16300*/  @!P2 SYNCS.PHASECHK.TRANS64 P2, [R5+URZ+0x28850], R4 ;  /* 0x028850040500a5a7 */ /* 0x000ea4000804007f */
[----:B--2---:R-:W-:Y:S05]  /*16310*/  @!P2 BRA `(.L_x_7841) ;  /* 0xfffffffc00eca947 */ /* 0x004fea000383ffff */
[----:B------:R-:W-:Y:S05]  /*16320*/  BRA `(.L_x_7838) ;  /* 0xffffff3000787947 */ /* 0x000fea000383ffff */
.L_x_7847:
[----:B-1----:R-:W-:-:S04]  /*16330*/  IMAD.U32 R5, RZ, RZ, UR6 ;  /* 0x00000006ff057e24 */ /* 0x002fc8000f8e00ff */
[----:B------:R1:W2:Y:S03]  /*16340*/  SYNCS.PHASECHK.TRANS64.TRYWAIT P3, [R5+URZ+0x28830], R4 ;  /* 0x02883004050075a7 */ /* 0x0002a6000806017f */
[----:B--2---:R-:W-:Y:S05]  /*16350*/  @!P3 NANOSLEEP.SYNCS 0x989680 ;  /* 0x009896800000b95d */ /* 0x004fea0003900000 */
[----:B------:R-:W2:Y:S02]  /*16360*/  @!P3 SYNCS.PHASECHK.TRANS64 P3, [R5+URZ+0x28830], R4 ;  /* 0x028830040500b5a7 */ /* 0x000ea4000806007f */
[----:B--2---:R-:W-:Y:S05]  /*16370*/  @!P3 BRA `(.L_x_7847) ;  /* 0xfffffffc00ecb947 */ /* 0x004fea000383ffff */
[----:B------:R-:W-:Y:S05]  /*16380*/  BRA `(.L_x_7844) ;  /* 0xffffff5400947947 */ /* 0x000fea000383ffff */
.L_x_7851:
[----:B-1----:R-:W-:-:S04]  /*16390*/  IMAD.U32 R5, RZ, RZ, UR6 ;  /* 0x00000006ff057e24 */ /* 0x002fc8000f8e00ff */
[----:B------:R1:W2:Y:S03]  /*163a0*/  SYNCS.PHASECHK.TRANS64.TRYWAIT P2, [R5+URZ+0x28850], R4 ;  /* 0x02885004050075a7 */ /* 0x0002a6000804017f */
[----:B--2---:R-:W-:Y:S05]  /*163b0*/  @!P2 NANOSLEEP.SYNCS 0x989680 ;  /* 0x009896800000a95d */ /* 0x004fea0003900000 */
[----:B------:R-:W2:Y:S02]  /*163c0*/  @!P2 SYNCS.PHASECHK.TRANS64 P2, [R5+URZ+0x28850], R4 ;  /* 0x028850040500a5a7 */ /* 0x000ea4000804007f */
[----:B--2---:R-:W-:Y:S05]  /*163d0*/  @!P2 BRA `(.L_x_7851) ;  /* 0xfffffffc00eca947 */ /* 0x004fea000383ffff */
[----:B------:R-:W-:Y:S05]  /*163e0*/  BRA `(.L_x_7848) ;  /* 0xffffff5800547947 */ /* 0x000fea000383ffff */
.L_x_7864:
[----:B-1----:R-:W-:-:S04]  /*163f0*/  IMAD.U32 R8, RZ, RZ, UR5 ;  /* 0x00000005ff087e24 */ /* 0x002fc8000f8e00ff */
[----:B------:R1:W2:Y:S03]  /*16400*/  SYNCS.PHASECHK.TRANS64.TRYWAIT P0, [R8+URZ+0x28850], R3 ;  /* 0x02885003080075a7 */ /* 0x0002a6000800017f */
[----:B--2---:R-:W-:Y:S05]  /*16410*/  @!P0 NANOSLEEP.SYNCS 0x989680 ;  /* 0x009896800000895d */ /* 0x004fea0003900000 */
[----:B------:R-:W2:Y:S02]  /*16420*/  @!P0 SYNCS.PHASECHK.TRANS64 P0, [R8+URZ+0x28850], R3 ;  /* 0x02885003080085a7 */ /* 0x000ea4000800007f */
[----:B--2---:R-:W-:Y:S05]  /*16430*/  @!P0 BRA `(.L_x_7864) ;  /* 0xfffffffc00ec8947 */ /* 0x004fea000383ffff */
[----:B------:R-:W-:Y:S05]  /*16440*/  BRA `(.L_x_7863) ;  /* 0xffffff8c00587947 */ /* 0x000fea000383ffff */
.L_x_7900:
[----:B------:R-:W-:Y:S02]  /*16450*/  IMAD.MOV.U32 R13, RZ, RZ, R4 ;  /* 0x000000ffff0d7224 */ /* 0x000fe400078e0004 */
[----:B------:R-:W-:Y:S02]  /*16460*/  IMAD.MOV.U32 R12, RZ, RZ, RZ ;  /* 0x000000ffff0c7224 */ /* 0x000fe400078e00ff */
[----:B------:R-:W-:Y:S02]  /*16470*/  IMAD.MOV.U32 R11, RZ, RZ, 0x1f ;  /* 0x0000001fff0b7424 */ /* 0x000fe400078e00ff */
[----:B------:R-:W-:-:S07]  /*16480*/  IMAD.MOV.U32 R15, RZ, RZ, -0x1 ;  /* 0xffffffffff0f7424 */ /* 0x000fce00078e00ff */
[----:B0-----:R-:W-:Y:S05]  /*16490*/  WARPSYNC.COLLECTIVE R15, `(.L_x_7990) ;  /* 0x000000000f087348 */ /* 0x001fea0003c00000 */
[----:B------:R1:W2:Y:S02]  /*164a0*/  SHFL.IDX P6, R14, R13, R12, R11 ;  /* 0x0000000c0d0e7389 */ /* 0x0002a400000c000b */
[----:B012---:R-:W-:Y:S01]  /*164b0*/  ENDCOLLECTIVE ;  /* 0x000000000000791b */ /* 0x007fe20003800000 */
.L_x_7990:
[----:B------:R-:W-:Y:S05]  /*164c0*/  BRA `(.L_x_7991) ;  /* 0xffffffc000fc7947 */ /* 0x000fea000383ffff */
.L_x_7902:
[----:B------:R-:W-:Y:S01]  /*164d0*/  BSSY B0, `(.L_x_7992) ;  /* 0x0000006000007945 */ /* 0x000fe20003800000 */
[----:B------:R-:W-:-:S07]  /*164e0*/  IMAD.MOV.U32 R15, RZ, RZ, -0x1 ;  /* 0xffffffffff0f7424 */ /* 0x000fce00078e00ff */
[----:B01----:R-:W-:Y:S05]  /*164f0*/  WARPSYNC.COLLECTIVE R15, `(.L_x_7993) ;  /* 0x000000000f0c7348 */ /* 0x003fea0003c00000 */
[----:B------:R-:W-:Y:S02]  /*16500*/  ELECT P6, UR62, PT ;  /* 0x00000000003e782f */ /* 0x000fe400038c0000 */
[----:B------:R-:W-:Y:S01]  /*16510*/  MOV R14, UR62 ;  /* 0x0000003e000e7c02 */ /* 0x000fe20008000f00 */
[----:B01----:R-:W-:Y:S10]  /*16520*/  ENDCOLLECTIVE ;  /* 0x000000000000791b */ /* 0x003ff40003800000 */
.L_x_7993:
[----:B------:R-:W-:Y:S05]  /*16530*/  BSYNC B0 ;  /* 0x0000000000007941 */ /* 0x000fea0003800000 */
.L_x_7992:
[----:B------:R-:W-:Y:S05]  /*16540*/  BRA `(.L_x_7994) ;  /* 0xffffffc400007947 */ /* 0x000fea000383ffff */
.L_x_7904:
[----:B--2---:R2:W3:Y:S02]  /*16550*/  SYNCS.PHASECHK.TRANS64.TRYWAIT P0, [R3+URZ+0x28840], R0 ;  /* 0x02884000030075a7 */ /* 0x0044e4000800017f */
[----:B---3--:R-:W-:Y:S05]  /*16560*/  @!P0 NANOSLEEP.SYNCS 0x989680 ;  /* 0x009896800000895d */ /* 0x008fea0003900000 */
[----:B------:R-:W3:Y:S02]  /*16570*/  @!P0 SYNCS.PHASECHK.TRANS64 P0, [R3+URZ+0x28840], R0 ;  /* 0x02884000030085a7 */ /* 0x000ee4000800007f */
[----:B---3--:R-:W-:Y:S05]  /*16580*/  @!P0 BRA `(.L_x_7904) ;  /* 0xfffffffc00f08947 */ /* 0x008fea000383ffff */
[----:B------:R-:W-:Y:S05]  /*16590*/  BRA `(.L_x_7995) ;  /* 0xffffffc400587947 */ /* 0x000fea000383ffff */
.L_x_7908:
        /* <DEDUP_REMOVED lines=10> */
.L_x_7996:
[----:B------:R-:W-:Y:S02]  /*16640*/  IMAD.MOV.U32 R13, RZ, RZ, R0 ;  /* 0x000000ffff0d7224 */ /* 0x000fe400078e0000 */
[----:B------:R-:W-:-:S07]  /*16650*/  IMAD.MOV.U32 R5, RZ, RZ, R14 ;  /* 0x000000ffff057224 */ /* 0x000fce00078e000e */
[----:B------:R-:W-:Y:S05]  /*16660*/  WARPSYNC.COLLECTIVE R15, `(.L_x_7997) ;  /* 0x000000000f087348 */ /* 0x000fea0003c00000 */
[----:B------:R0:W1:Y:S02]  /*16670*/  SHFL.IDX P6, R14, R13, R12, R11 ;  /* 0x0000000c0d0e7389 */ /* 0x00006400000c000b */
[----:B01----:R-:W-:Y:S01]  /*16680*/  ENDCOLLECTIVE ;  /* 0x000000000000791b */ /* 0x003fe20003800000 */
.L_x_7997:
[----:B------:R-:W-:Y:S02]  /*16690*/  ULDC UR4, c[0x0][0x288] ;  /* 0x0000a20000047ab9 */ /* 0x000fe40000000800 */
[----:B------:R-:W-:-:S05]  /*166a0*/  IMAD R3, R7, UR4, RZ ;  /* 0x0000000407037c24 */ /* 0x000fca000f8e02ff */
[----:B------:R-:W-:Y:S01]  /*166b0*/  ISETP.GE.AND P2, PT, R2, R3, PT ;  /* 0x000000030200720c */ /* 0x000fe20003f46270 */
[----:B------:R-:W-:Y:S02]  /*166c0*/  IMAD.MOV.U32 R13, RZ, RZ, R4 ;  /* 0x000000ffff0d7224 */ /* 0x000fe400078e0004 */
[----:B------:R-:W-:Y:S02]  /*166d0*/  IMAD.MOV.U32 R12, RZ, RZ, 0x1 ;  /* 0x00000001ff0c7424 */ /* 0x000fe400078e00ff */
[----:B------:R-:W-:-:S08]  /*166e0*/  IMAD.MOV.U32 R6, RZ, RZ, R14 ;  /* 0x000000ffff067224 */ /* 0x000fd000078e000e */
[----:B------:R-:W-:Y:S05]  /*166f0*/  WARPSYNC.COLLECTIVE R15, `(.L_x_7998) ;  /* 0x000000000f087348 */ /* 0x000fea0003c00000 */
[----:B------:R0:W1:Y:S02]  /*16700*/  SHFL.IDX P6, R14, R13, R12, R11 ;  /* 0x0000000c0d0e7389 */ /* 0x00006400000c000b */
[----:B01----:R-:W-:Y:S01]  /*16710*/  ENDCOLLECTIVE ;  /* 0x000000000000791b */ /* 0x003fe20003800000 */
.L_x_7998:
[----:B------:R-:W-:-:S05]  /*16720*/  @!P2 LEA R6, P4, R10, R6, 0x1 ;  /* 0x000000060a06a211 */ /* 0x000fca00078808ff */
[----:B------:R-:W-:Y:S02]  /*16730*/  @!P2 IMAD.X R7, RZ, RZ, R5, P4 ;  /* 0x000000ffff07a224 */ /* 0x000fe400020e0605 */
[----:B------:R-:W-:-:S03]  /*16740*/  VIADD R5, R2, 0x10 ;  /* 0x0000001002057836 */ /* 0x000fc60000000000 */
[----:B------:R-:W-:Y:S01]  /*16750*/  @!PT LDS RZ, [RZ] ;  /* 0x00000000fffff984 */ /* 0x000fe20000000800 */
[----:B------:R-:W-:Y:S01]  /*16760*/  @!PT LDS RZ, [RZ] ;  /* 0x00000000fffff984 */ /* 0x000fe20000000800 */
[----:B------:R-:W-:Y:S01]  /*16770*/  @!PT LDS RZ, [RZ] ;  /* 0x00000000fffff984 */ /* 0x000fe20000000800 */
[----:B------:R0:W-:Y:S01]  /*16780*/  @!P2 LDGSTS.E.BYPASS.LTC128B.128 [R9+0x10400], desc[UR50][R6.64], !P1 ;  /* 0x104000000609afae */ /* 0x0001e2000c901d72 */
[----:B------:R-:W-:-:S03]  /*16790*/  IMAD.MOV.U32 R13, RZ, RZ, R0 ;  /* 0x000000ffff0d7224 */ /* 0x000fc600078e0000 */
[----:B------:R0:W-:Y:S01]  /*167a0*/  @!P2 LDGSTS.E.BYPASS.LTC128B.128 [R9+0x14400], desc[UR50][R6.64+0x80], !P0 ;  /* 0x144000800609afae */ /* 0x0001e2000c101d72 */
[----:B------:R-:W-:Y:S01]  /*167b0*/  ISETP.GE.AND P2, PT, R5, R3, PT ;  /* 0x000000030500720c */ /* 0x000fe20003f46270 */
[----:B------:R-:W-:-:S12]  /*167c0*/  IMAD.MOV.U32 R5, RZ, RZ, R14 ;  /* 0x000000ffff057224 */ /* 0x000fd800078e000e */
[----:B0-----:R-:W-:Y:S05]  /*167d0*/  WARPSYNC.COLLECTIVE R15, `(.L_x_7999) ;  /* 0x000000000f087348 */ /* 0x001fea0003c00000 */
[----:B------:R1:W2:Y:S02]  /*167e0*/  SHFL.IDX P6, R14, R13, R12, R11 ;  /* 0x0000000c0d0e7389 */ /* 0x0002a400000c000b */
[----:B012---:R-:W-:Y:S01]  /*167f0*/  ENDCOLLECTIVE ;  /* 0x000000000000791b */ /* 0x007fe20003800000 */
.L_x_7999:
[----:B------:R-:W-:Y:S02]  /*16800*/  IMAD.MOV.U32 R13, RZ, RZ, R4 ;  /* 0x000000ffff0d7224 */ /* 0x000fe400078e0004 */
[----:B------:R-:W-:Y:S02]  /*16810*/  IMAD.MOV.U32 R12, RZ, RZ, 0x2 ;  /* 0x00000002ff0c7424 */ /* 0x000fe400078e00ff */
[----:B------:R-:W-:-:S07]  /*16820*/  IMAD.MOV.U32 R8, RZ, RZ, R14 ;  /* 0x000000ffff087224 */ /* 0x000fce00078e000e */
[----:B------:R-:W-:Y:S05]  /*16830*/  WARPSYNC.COLLECTIVE R15, `(.L_x_8000) ;  /* 0x000000000f087348 */ /* 0x000fea0003c00000 */
[----:B------:R0:W1:Y:S02]  /*16840*/  SHFL.IDX P6, R14, R13, R12, R11 ;  /* 0x0000000c0d0e7389 */ /* 0x00006400000c000b */
[----:B01----:R-:W-:Y:S01]  /*16850*/  ENDCOLLECTIVE ;  /* 0x000000000000791b */ /* 0x003fe20003800000 */
.L_x_8000:
[----:B------:R-:W-:-:S05]  /*16860*/  @!P2 LEA R8, P4, R10, R8, 0x1 ;  /* 0x000000080a08a211 */ /* 0x000fca00078808ff */
[----:B------:R-:W-:Y:S02]  /*16870*/  @!P2 IMAD.X R5, RZ, RZ, R5, P4 ;  /* 0x000000ffff05a224 */ /* 0x000fe400020e0605 */
[----:B------:R-:W-:Y:S02]  /*16880*/  @!P2 IMAD.MOV.U32 R6, RZ, RZ, R8 ;  /* 0x000000ffff06a224 */ /* 0x000fe400078e0008 */
[----:B------:R-:W-:Y:S02]  /*16890*/  @!P2 IMAD.MOV.U32 R7, RZ, RZ, R5 ;  /* 0x000000ffff07a224 */ /* 0x000fe400078e0005 */
[C---:B------:R-:W-:Y:S02]  /*168a0*/  VIADD R5, R2.reuse, 0x20 ;  /* 0x0000002002057836 */ /* 0x040fe40000000000 */
[----:B------:R-:W-:Y:S01]  /*168b0*/  IMAD.MOV.U32 R13, RZ, RZ, R0 ;  /* 0x000000ffff0d7224 */ /* 0x000fe200078e0000 */
[----:B------:R-:W-:Y:S01]  /*168c0*/  @!PT LDS RZ, [RZ] ;  /* 0x00000000fffff984 */ /* 0x000fe20000000800 */
[----:B------:R-:W-:Y:S01]  /*168d0*/  @!PT LDS RZ, [RZ] ;  /* 0x00000000fffff984 */ /* 0x000fe20000000800 */
[----:B------:R-:W-:Y:S01]  /*168e0*/  @!PT LDS RZ, [RZ] ;  /* 0x00000000fffff984 */ /* 0x000fe20000000800 */
[----:B------:R0:W-:Y:S01]  /*168f0*/  @!P2 LDGSTS.E.BYPASS.LTC128B.128 [R9+0x10c00], desc[UR50][R6.64], !P1 ;  /* 0x10c000000609afae */ /* 0x0001e2000c901d72 */
[----:B------:R-:W-:-:S03]  /*16900*/  VIADD R8, R2, 0x60 ;  /* 0x0000006002087836 */ /* 0x000fc60000000000 */
[----:B------:R0:W-:Y:S01]  /*16910*/  @!P2 LDGSTS.E.BYPASS.LTC128B.128 [R9+0x14c00], desc[UR50][R6.64+0x80], !P0 ;  /* 0x14c000800609afae */ /* 0x0001e2000c101d72 */
[----:B------:R-:W-:Y:S01]  /*16920*/  ISETP.GE.AND P2, PT, R5, R3, PT ;  /* 0x000000030500720c */ /* 0x000fe20003f46270 */
[----:B------:R-:W-:-:S12]  /*16930*/  IMAD.MOV.U32 R5, RZ, RZ, R14 ;  /* 0x000000ffff057224 */ /* 0x000fd800078e000e */
[----:B0-----:R-:W-:Y:S05]  /*16940*/  WARPSYNC.COLLECTIVE R15, `(.L_x_8001) ;  /* 0x000000000f087348 */ /* 0x001fea0003c00000 */
[----:B------:R1:W2:Y:S02]  /*16950*/  SHFL.IDX P6, R14, R13, R12, R11 ;  /* 0x0000000c0d0e7389 */ /* 0x0002a400000c000b */
[----:B012---:R-:W-:Y:S01]  /*16960*/  ENDCOLLECTIVE ;  /* 0x000000000000791b */ /* 0x007fe20003800000 */
.L_x_8001:
[----:B------:R-:W-:Y:S02]  /*16970*/  IMAD.MOV.U32 R13, RZ, RZ, R4 ;  /* 0x000000ffff0d7224 */ /* 0x000fe400078e0004 */
[----:B------:R-:W-:Y:S02]  /*16980*/  IMAD.MOV.U32 R12, RZ, RZ, 0x3 ;  /* 0x00000003ff0c7424 */ /* 0x000fe400078e00ff */
[----:B------:R-:W-:-:S07]  /*16990*/  IMAD.MOV.U32 R6, RZ, RZ, R14 ;  /* 0x000000ffff067224 */ /* 0x000fce00078e000e */
[----:B------:R-:W-:Y:S05]  /*169a0*/  WARPSYNC.COLLECTIVE R15, `(.L_x_8002) ;  /* 0x000000000f087348 */ /* 0x000fea0003c00000 */
[----:B------:R0:W1:Y:S02]  /*169b0*/  SHFL.IDX P6, R14, R13, R12, R11 ;  /* 0x0000000c0d0e7389 */ /* 0x00006400000c000b */
[----:B01----:R-:W-:Y:S01]  /*169c0*/  ENDCOLLECTIVE ;  /* 0x000000000000791b */ /* 0x003fe20003800000 */
.L_x_8002:
        /* <DEDUP_REMOVED lines=9> */
[----:B------:R0:W-:Y:S01]  /*16a60*/  @!P2 LDGSTS.E.BYPASS.LTC128B.128 [R9+0x15400], desc[UR50][R6.64+0x80], !P0 ;  /* 0x154000800609afae */ /* 0x0001e2000c101d72 */
[----:B------:R-:W-:Y:S01]  /*16a70*/  ISETP.GE.AND P2, PT, R5, R3, PT ;  /* 0x000000030500720c */ /* 0x000fe20003f46270 */
[----:B------:R-:W-:-:S12]  /*16a80*/  IMAD.MOV.U32 R5, RZ, RZ, R14 ;  /* 0x000000ffff057224 */ /* 0x000fd800078e000e */
[----:B0-----:R-:W-:Y:S05]  /*16a90*/  WARPSYNC.COLLECTIVE R15, `(.L_x_8003) ;  /* 0x000000000f087348 */ /* 0x001fea0003c00000 */
[----:B------:R1:W2:Y:S02]  /*16aa0*/  SHFL.IDX P6, R14, R13, R12, R11 ;  /* 0x0000000c0d0e7389 */ /* 0x0002a400000c000b */
[----:B012---:R-:W-:Y:S01]  /*16ab0*/  ENDCOLLECTIVE ;  /* 0x000000000000791b */ /* 0x007fe20003800000 */
.L_x_8003:
[----:B------:R-:W-:Y:S02]  /*16ac0*/  IMAD.MOV.U32 R13, RZ, RZ, R4 ;  /* 0x000000ffff0d7224 */ /* 0x000fe400078e0004 */
[----:B------:R-:W-:Y:S02]  /*16ad0*/  IMAD.MOV.U32 R12, RZ, RZ, 0x4 ;  /* 0x00000004ff0c7424 */ /* 0x000fe400078e00ff */
[----:B------:R-:W-:-:S07]  /*16ae0*/  IMAD.MOV.U32 R6, RZ, RZ, R14 ;  /* 0x000000ffff067224 */ /* 0x000fce00078e000e */
[----:B------:R-:W-:Y:S05]  /*16af0*/  WARPSYNC.COLLECTIVE R15, `(.L_x_8004) ;  /* 0x000000000f087348 */ /* 0x000fea0003c00000 */
[----:B------:R0:W1:Y:S02]  /*16b00*/  SHFL.IDX P6, R14, R13, R12, R11 ;  /* 0x0000000c0d0e7389 */ /* 0x00006400000c000b */
[----:B01----:R-:W-:Y:S01]  /*16b10*/  ENDCOLLECTIVE ;  /* 0x000000000000791b */ /* 0x003fe20003800000 */
.L_x_8004:
        /* <DEDUP_REMOVED lines=15> */
.L_x_8005:
[----:B------:R-:W-:Y:S02]  /*16c10*/  IMAD.MOV.U32 R13, RZ, RZ, R4 ;  /* 0x000000ffff0d7224 */ /* 0x000fe400078e0004 */
[----:B------:R-:W-:Y:S02]  /*16c20*/  IMAD.MOV.U32 R12, RZ, RZ, 0x5 ;  /* 0x00000005ff0c7424 */ /* 0x000fe400078e00ff */
[----:B------:R-:W-:-:S07]  /*16c30*/  IMAD.MOV.U32 R6, RZ, RZ, R14 ;  /* 0x000000ffff067224 */ /* 0x000fce00078e000e */
[----:B------:R-:W-:Y:S05]  /*16c40*/  WARPSYNC.COLLECTIVE R15, `(.L_x_8006) ;  /* 0x000000000f087348 */ /* 0x000fea0003c00000 */
[----:B------:R0:W1:Y:S02]  /*16c50*/  SHFL.IDX P6, R14, R13, R12, R11 ;  /* 0x0000000c0d0e7389 */ /* 0x00006400000c000b */
[----:B01----:R-:W-:Y:S01]  /*16c60*/  ENDCOLLECTIVE ;  /* 0x000000000000791b */ /* 0x003fe20003800000 */
.L_x_8006:
        /* <DEDUP_REMOVED lines=15> */
.L_x_8007:
[----:B------:R-:W-:Y:S02]  /*16d60*/  IMAD.MOV.U32 R13, RZ, RZ, R4 ;  /* 0x000000ffff0d7224 */ /* 0x000fe400078e0004 */
[----:B------:R-:W-:Y:S02]  /*16d70*/  IMAD.MOV.U32 R12, RZ, RZ, 0x6 ;  /* 0x00000006ff0c7424 */ /* 0x000fe400078e00ff */
[----:B------:R-:W-:-:S07]  /*16d80*/  IMAD.MOV.U32 R6, RZ, RZ, R14 ;  /* 0x000000ffff067224 */ /* 0x000fce00078e000e */
[----:B------:R-:W-:Y:S05]  /*16d90*/  WARPSYNC.COLLECTIVE R15, `(.L_x_8008) ;  /* 0x000000000f087348 */ /* 0x000fea0003c00000 */
[----:B------:R0:W1:Y:S02]  /*16da0*/  SHFL.IDX P6, R14, R13, R12, R11 ;  /* 0x0000000c0d0e7389 */ /* 0x00006400000c000b */
[----:B01----:R-:W-:Y:S01]  /*16db0*/  ENDCOLLECTIVE ;  /* 0x000000000000791b */ /* 0x003fe20003800000 */
.L_x_8008:
        /* <DEDUP_REMOVED lines=14> */
.L_x_8009:
[----:B------:R-:W-:Y:S02]  /*16ea0*/  IMAD.MOV.U32 R13, RZ, RZ, R4 ;  /* 0x000000ffff0d7224 */ /* 0x000fe400078e0004 */
[----:B------:R-:W-:Y:S02]  /*16eb0*/  IMAD.MOV.U32 R12, RZ, RZ, 0x7 ;  /* 0x00000007ff0c7424 */ /* 0x000fe400078e00ff */
[----:B------:R-:W-:-:S07]  /*16ec0*/  IMAD.MOV.U32 R6, RZ, RZ, R14 ;  /* 0x000000ffff067224 */ /* 0x000fce00078e000e */
[----:B------:R-:W-:Y:S05]  /*16ed0*/  WARPSYNC.COLLECTIVE R15, `(.L_x_8010) ;  /* 0x000000000f087348 */ /* 0x000fea0003c00000 */
[----:B------:R0:W1:Y:S02]  /*16ee0*/  SHFL.IDX P6, R14, R13, R12, R11 ;  /* 0x0000000c0d0e7389 */ /* 0x00006400000c000b */
[----:B01----:R-:W-:Y:S01]  /*16ef0*/  ENDCOLLECTIVE ;  /* 0x000000000000791b */ /* 0x003fe20003800000 */
.L_x_8010:
[----:B------:R-:W-:-:S05]  /*16f00*/  @!P3 LEA R6, P2, R10, R6, 0x1 ;  /* 0x000000060a06b211 */ /* 0x000fca00078408ff */
[----:B------:R-:W-:-:S04]  /*16f10*/  @!P3 IMAD.X R5, RZ, RZ, R5, P2 ;  /* 0x000000ffff05b224 */ /* 0x000fc800010e0605 */
        /* <DEDUP_REMOVED lines=11> */
.L_x_8011:
[----:B------:R-:W-:Y:S01]  /*16fd0*/  IMAD.MOV.U32 R0, RZ, RZ, R14 ;  /* 0x000000ffff007224 */ /* 0x000fe200078e000e */
[----:B------:R-:W-:Y:S06]  /*16fe0*/  BRA `(.L_x_8012) ;  /* 0xffffffc400b87947 */ /* 0x000fec000383ffff */
.L_x_7913:
[----:B0-----:R0:W1:Y:S02]  /*16ff0*/  SYNCS.PHASECHK.TRANS64.TRYWAIT P0, [R17+URZ+0x28820], R0 ;  /* 0x02882000110075a7 */ /* 0x001064000800017f */
[----:B-1----:R-:W-:Y:S05]  /*17000*/  @!P0 NANOSLEEP.SYNCS 0x989680 ;  /* 0x009896800000895d */ /* 0x002fea0003900000 */
[----:B------:R-:W1:Y:S02]  /*17010*/  @!P0 SYNCS.PHASECHK.TRANS64 P0, [R17+URZ+0x28820], R0 ;  /* 0x02882000110085a7 */ /* 0x000e64000800007f */
[----:B-1----:R-:W-:Y:S05]  /*17020*/  @!P0 BRA `(.L_x_7913) ;  /* 0xfffffffc00f08947 */ /* 0x002fea000383ffff */
[----:B------:R-:W-:Y:S05]  /*17030*/  BRA `(.L_x_8013) ;  /* 0xffffffc800287947 */ /* 0x000fea000383ffff */
.L_x_7920:
[----:B0-----:R0:W1:Y:S02]  /*17040*/  SYNCS.PHASECHK.TRANS64.TRYWAIT P0, [R7+URZ+0x28840], R3 ;  /* 0x02884003070075a7 */ /* 0x001064000800017f */
[----:B-1----:R-:W-:Y:S05]  /*17050*/  @!P0 NANOSLEEP.SYNCS 0x989680 ;  /* 0x009896800000895d */ /* 0x002fea0003900000 */
[----:B------:R-:W1:Y:S02]  /*17060*/  @!P0 SYNCS.PHASECHK.TRANS64 P0, [R7+URZ+0x28840], R3 ;  /* 0x02884003070085a7 */ /* 0x000e64000800007f */
[----:B-1----:R-:W-:Y:S05]  /*17070*/  @!P0 BRA `(.L_x_7920) ;  /* 0xfffffffc00f08947 */ /* 0x002fea000383ffff */
[----:B------:R-:W-:Y:S05]  /*17080*/  BRA `(.L_x_8014) ;  /* 0xffffffc800e07947 */ /* 0x000fea000383ffff */
.L_x_7926:
[----:B0-----:R0:W1:Y:S02]  /*17090*/  SYNCS.PHASECHK.TRANS64.TRYWAIT P0, [R7+URZ+0x60], R3 ;  /* 0x00006003070075a7 */ /* 0x001064000800017f */
[----:B-1----:R-:W-:Y:S05]  /*170a0*/  @!P0 NANOSLEEP.SYNCS 0x989680 ;  /* 0x009896800000895d */ /* 0x002fea0003900000 */
[----:B------:R-:W1:Y:S02]  /*170b0*/  @!P0 SYNCS.PHASECHK.TRANS64 P0, [R7+URZ+0x60], R3 ;  /* 0x00006003070085a7 */ /* 0x000e64000800007f */
[----:B-1----:R-:W-:Y:S05]  /*170c0*/  @!P0 BRA `(.L_x_7926) ;  /* 0xfffffffc00f08947 */ /* 0x002fea000383ffff */
[----:B------:R-:W-:Y:S05]  /*170d0*/  BRA `(.L_x_8015) ;  /* 0xffffffcc00b07947 */ /* 0x000fea000383ffff */
.L_x_7936:
[----:B--2---:R2:W3:Y:S02]  /*170e0*/  SYNCS.PHASECHK.TRANS64.TRYWAIT P0, [R3+URZ+0x28840], R2 ;  /* 0x02884002030075a7 */ /* 0x0044e4000800017f */
[----:B---3--:R-:W-:Y:S05]  /*170f0*/  @!P0 NANOSLEEP.SYNCS 0x989680 ;  /* 0x009896800000895d */ /* 0x008fea0003900000 */
[----:B------:R-:W3:Y:S02]  /*17100*/  @!P0 SYNCS.PHASECHK.TRANS64 P0, [R3+URZ+0x28840], R2 ;  /* 0x02884002030085a7 */ /* 0x000ee4000800007f */
[----:B---3--:R-:W-:Y:S05]  /*17110*/  @!P0 BRA `(.L_x_7936) ;  /* 0xfffffffc00f08947 */ /* 0x008fea000383ffff */
[----:B------:R-:W-:Y:S05]  /*17120*/  BRA `(.L_x_8016) ;  /* 0xffffffd400347947 */ /* 0x000fea000383ffff */
.L_x_7942:
[----:B0-----:R0:W1:Y:S02]  /*17130*/  SYNCS.PHASECHK.TRANS64.TRYWAIT P0, [R2+URZ+0x60], R3 ;  /* 0x00006003020075a7 */ /* 0x001064000800017f */
[----:B-1----:R-:W-:Y:S05]  /*17140*/  @!P0 NANOSLEEP.SYNCS 0x989680 ;  /* 0x009896800000895d */ /* 0x002fea0003900000 */
[----:B------:R-:W1:Y:S02]  /*17150*/  @!P0 SYNCS.PHASECHK.TRANS64 P0, [R2+URZ+0x60], R3 ;  /* 0x00006003020085a7 */ /* 0x000e64000800007f */
[----:B-1----:R-:W-:Y:S05]  /*17160*/  @!P0 BRA `(.L_x_7942) ;  /* 0xfffffffc00f08947 */ /* 0x002fea000383ffff */
[----:B------:R-:W-:Y:S05]  /*17170*/  BRA `(.L_x_8017) ;  /* 0xffffffd800047947 */ /* 0x000fea000383ffff */
.L_x_7951:
[----:B--2---:R2:W3:Y:S02]  /*17180*/  SYNCS.PHASECHK.TRANS64.TRYWAIT P0, [R2+URZ+0x28840], R3 ;  /* 0x02884003020075a7 */ /* 0x0044e4000800017f */
[----:B---3--:R-:W-:Y:S05]  /*17190*/  @!P0 NANOSLEEP.SYNCS 0x989680 ;  /* 0x009896800000895d */ /* 0x008fea0003900000 */
[----:B------:R-:W3:Y:S02]  /*171a0*/  @!P0 SYNCS.PHASECHK.TRANS64 P0, [R2+URZ+0x28840], R3 ;  /* 0x02884003020085a7 */ /* 0x000ee4000800007f */
[----:B---3--:R-:W-:Y:S05]  /*171b0*/  @!P0 BRA `(.L_x_7951) ;  /* 0xfffffffc00f08947 */ /* 0x008fea000383ffff */
[----:B------:R-:W-:Y:S05]  /*171c0*/  BRA `(.L_x_8018) ;  /* 0xffffffdc00587947 */ /* 0x000fea000383ffff */
.L_x_7957:
[----:B0-----:R0:W1:Y:S02]  /*171d0*/  SYNCS.PHASECHK.TRANS64.TRYWAIT P0, [R2+URZ+0x60], R5 ;  /* 0x00006005020075a7 */ /* 0x001064000800017f */
[----:B-1----:R-:W-:Y:S05]  /*171e0*/  @!P0 NANOSLEEP.SYNCS 0x989680 ;  /* 0x009896800000895d */ /* 0x002fea0003900000 */
[----:B------:R-:W1:Y:S02]  /*171f0*/  @!P0 SYNCS.PHASECHK.TRANS64 P0, [R2+URZ+0x60], R5 ;  /* 0x00006005020085a7 */ /* 0x000e64000800007f */
[----:B-1----:R-:W-:Y:S05]  /*17200*/  @!P0 BRA `(.L_x_7957) ;  /* 0xfffffffc00f08947 */ /* 0x002fea000383ffff */
[----:B------:R-:W-:Y:S05]  /*17210*/  BRA `(.L_x_8019) ;  /* 0xffffffe000287947 */ /* 0x000fea000383ffff */
.L_x_7968:
[----:B0-----:R0:W3:Y:S02]  /*17220*/  SYNCS.PHASECHK.TRANS64.TRYWAIT P0, [R3+URZ+0x28860], R0 ;  /* 0x02886000030075a7 */ /* 0x0010e4000800017f */
[----:B---3--:R-:W-:Y:S05]  /*17230*/  @!P0 NANOSLEEP.SYNCS 0x989680 ;  /* 0x009896800000895d */ /* 0x008fea0003900000 */
[----:B------:R-:W3:Y:S02]  /*17240*/  @!P0 SYNCS.PHASECHK.TRANS64 P0, [R3+URZ+0x28860], R0 ;  /* 0x02886000030085a7 */ /* 0x000ee4000800007f */
[----:B---3--:R-:W-:Y:S05]  /*17250*/  @!P0 BRA `(.L_x_7968) ;  /* 0xfffffffc00f08947 */ /* 0x008fea000383ffff */
[----:B------:R-:W-:Y:S05]  /*17260*/  BRA `(.L_x_8020) ;  /* 0xffffffe400687947 */ /* 0x000fea000383ffff */
.L_x_7975:
[----:B------:R-:W-:Y:S01]  /*17270*/  BSSY B0, `(.L_x_8021) ;  /* 0x0000008000007945 */ /* 0x000fe20003800000 */
[----:B-----5:R-:W-:Y:S02]  /*17280*/  IMAD.MOV.U32 R13, RZ, RZ, R2 ;  /* 0x000000ffff0d7224 */ /* 0x020fe400078e0002 */
[----:B------:R-:W-:Y:S02]  /*17290*/  IMAD.MOV.U32 R12, RZ, RZ, RZ ;  /* 0x000000ffff0c7224 */ /* 0x000fe400078e00ff */
[----:B------:R-:W-:Y:S02]  /*172a0*/  IMAD.MOV.U32 R11, RZ, RZ, 0x1f ;  /* 0x0000001fff0b7424 */ /* 0x000fe400078e00ff */
[----:B------:R-:W-:-:S07]  /*172b0*/  IMAD.MOV.U32 R15, RZ, RZ, -0x1 ;  /* 0xffffffffff0f7424 */ /* 0x000fce00078e00ff */
[----:B-123--:R-:W-:Y:S05]  /*172c0*/  WARPSYNC.COLLECTIVE R15, `(.L_x_8022) ;  /* 0x000000000f087348 */ /* 0x00efea0003c00000 */
[----:B------:R0:W4:Y:S02]  /*172d0*/  SHFL.IDX P6, R14, R13, R12, R11 ;  /* 0x0000000c0d0e7389 */ /* 0x00012400000c000b */
[----:B01234-:R-:W-:Y:S01]  /*172e0*/  ENDCOLLECTIVE ;  /* 0x000000000000791b */ /* 0x01ffe20003800000 */
.L_x_8022:
[----:B------:R-:W-:Y:S05]  /*172f0*/  BSYNC B0 ;  /* 0x0000000000007941 */ /* 0x000fea0003800000 */
.L_x_8021:
[----:B------:R-:W-:Y:S05]  /*17300*/  BRA `(.L_x_8023) ;  /* 0xffffffe800607947 */ /* 0x000fea000383ffff */
.L_x_7978:
[----:B0-----:R0:W1:Y:S02]  /*17310*/  SYNCS.PHASECHK.TRANS64.TRYWAIT P0, [R0+URZ+0x28820], R3 ;  /* 0x02882003000075a7 */ /* 0x001064000800017f */
[----:B-1----:R-:W-:Y:S05]  /*17320*/  @!P0 NANOSLEEP.SYNCS 0x989680 ;  /* 0x009896800000895d */ /* 0x002fea0003900000 */
[----:B------:R-:W1:Y:S02]  /*17330*/  @!P0 SYNCS.PHASECHK.TRANS64 P0, [R0+URZ+0x28820], R3 ;  /* 0x02882003000085a7 */ /* 0x000e64000800007f */
[----:B-1----:R-:W-:Y:S05]  /*17340*/  @!P0 BRA `(.L_x_7978) ;  /* 0xfffffffc00f08947 */ /* 0x002fea000383ffff */
[----:B------:R-:W-:Y:S05]  /*17350*/  BRA `(.L_x_8024) ;  /* 0xffffffe800ac7947 */ /* 0x000fea000383ffff */
.L_x_7979:
        /* <DEDUP_REMOVED lines=8> */
[----:B0-23--:R-:W-:Y:S05]  /*173e0*/  WARPSYNC.COLLECTIVE R15, `(.L_x_8026) ;  /* 0x000000000f087348 */ /* 0x00dfea0003c00000 */
[----:B------:R1:W4:Y:S02]  /*173f0*/  SHFL.IDX P6, R14, R13, R12, R11 ;  /* 0x0000000c0d0e7389 */ /* 0x00032400000c000b */
[----:B01234-:R-:W-:Y:S01]  /*17400*/  ENDCOLLECTIVE ;  /* 0x000000000000791b */ /* 0x01ffe20003800000 */
.L_x_8026:
[----:B------:R-:W-:Y:S05]  /*17410*/  BSYNC B0 ;  /* 0x0000000000007941 */ /* 0x000fea0003800000 */
.L_x_8025:
[----:B------:R-:W-:Y:S05]  /*17420*/  BRA `(.L_x_8027) ;  /* 0xffffffe800947947 */ /* 0x000fea000383ffff */
.L_x_7982:
[----:B------:R-:W-:Y:S01]  /*17430*/  BSSY B1, `(.L_x_8028) ;  /* 0x0000006000017945 */ /* 0x000fe20003800000 */
[----:B------:R-:W-:-:S07]  /*17440*/  IMAD.MOV.U32 R15, RZ, RZ, -0x1 ;  /* 0xffffffffff0f7424 */ /* 0x000fce00078e00ff */
[----:B0123--:R-:W-:Y:S05]  /*17450*/  WARPSYNC.COLLECTIVE R15, `(.L_x_8029) ;  /* 0x000000000f0c7348 */ /* 0x00ffea0003c00000 */
[----:B------:R-:W-:Y:S02]  /*17460*/  ELECT P6, UR62, PT ;  /* 0x00000000003e782f */ /* 0x000fe400038c0000 */
[----:B------:R-:W-:Y:S01]  /*17470*/  MOV R14, UR62 ;  /* 0x0000003e000e7c02 */ /* 0x000fe20008000f00 */
[----:B0123--:R-:W-:Y:S10]  /*17480*/  ENDCOLLECTIVE ;  /* 0x000000000000791b */ /* 0x00fff40003800000 */
.L_x_8029:
[----:B------:R-:W-:Y:S05]  /*17490*/  BSYNC B1 ;  /* 0x0000000000017941 */ /* 0x000fea0003800000 */
.L_x_8028:
[----:B------:R-:W-:Y:S05]  /*174a0*/  BRA `(.L_x_8030) ;  /* 0xffffffe8008c7947 */ /* 0x000fea000383ffff */
.L_x_7984:
[----:B0-----:R0:W1:Y:S02]  /*174b0*/  SYNCS.PHASECHK.TRANS64.TRYWAIT P0, [R6+URZ], R5 ;  /* 0x00000005060075a7 */ /* 0x001064000800017f */
[----:B-1----:R-:W-:Y:S05]  /*174c0*/  @!P0 NANOSLEEP.SYNCS 0x989680 ;  /* 0x009896800000895d */ /* 0x002fea0003900000 */
[----:B------:R-:W1:Y:S02]  /*174d0*/  @!P0 SYNCS.PHASECHK.TRANS64 P0, [R6+URZ], R5 ;  /* 0x00000005060085a7 */ /* 0x000e64000800007f */
[----:B-1----:R-:W-:Y:S05]  /*174e0*/  @!P0 BRA `(.L_x_7984) ;  /* 0xfffffffc00f08947 */ /* 0x002fea000383ffff */
[----:B------:R-:W-:Y:S05]  /*174f0*/  BRA `(.L_x_8031) ;  /* 0xffffffe800c47947 */ /* 0x000fea000383ffff */
.L_x_7985:
[----:B-1----:R1:W3:Y:S02]  /*17500*/  SYNCS.PHASECHK.TRANS64.TRYWAIT P0, [R3+URZ], R2 ;  /* 0x00000002030075a7 */ /* 0x0022e4000800017f */
[----:B---3--:R-:W-:Y:S05]  /*17510*/  @!P0 NANOSLEEP.SYNCS 0x989680 ;  /* 0x009896800000895d */ /* 0x008fea0003900000 */
[----:B------:R-:W3:Y:S02]  /*17520*/  @!P0 SYNCS.PHASECHK.TRANS64 P0, [R3+URZ], R2 ;  /* 0x00000002030085a7 */ /* 0x000ee4000800007f */
[----:B---3--:R-:W-:Y:S05]  /*17530*/  @!P0 BRA `(.L_x_7985) ;  /* 0xfffffffc00f08947 */ /* 0x008fea000383ffff */
[----:B------:R-:W-:Y:S05]  /*17540*/  BRA `(.L_x_8032) ;  /* 0xffffffe800b87947 */ /* 0x000fea000383ffff */
.L_x_7987:
[----:B-1----:R1:W3:Y:S02]  /*17550*/  SYNCS.PHASECHK.TRANS64.TRYWAIT P0, [R18+URZ], R5 ;  /* 0x00000005120075a7 */ /* 0x0022e4000800017f */
[----:B---3--:R-:W-:Y:S05]  /*17560*/  @!P0 NANOSLEEP.SYNCS 0x989680 ;  /* 0x009896800000895d */ /* 0x008fea0003900000 */
[----:B------:R-:W3:Y:S02]  /*17570*/  @!P0 SYNCS.PHASECHK.TRANS64 P0, [R18+URZ], R5 ;  /* 0x00000005120085a7 */ /* 0x000ee4000800007f */
[----:B---3--:R-:W-:Y:S05]  /*17580*/  @!P0 BRA `(.L_x_7987) ;  /* 0xfffffffc00f08947 */ /* 0x008fea000383ffff */
[----:B------:R-:W-:Y:S05]  /*17590*/  BRA `(.L_x_8033) ;  /* 0xffffffe800bc7947 */ /* 0x000fea000383ffff */
.L_x_8034:
        /* <DEDUP_REMOVED lines=14> */
.L_x_15313:


//--------------------- .text._ZN7cutlass13device_kernelIN5flash11enable_sm90INS1_16FlashAttnFwdSm90INS1_25CollectiveMainloopFwdSm90ILi2EN4cute5tupleIJNS5_1CILi1EEES8_S8_EEENS6_IJNS7_ILi128EEESA_SA_EEELi128ENS_10bfloat16_tEfNS_4arch4Sm90ELb0ELb1ELb1ELb1ELb0ELb0ELb0ELb1ELb1ELb1ELb0ELb0EEENS1_21CollectiveEpilogueFwdISB_S9_SC_SE_Li256ELb1ELb1ELb0ELb0EEENS1_36VarlenDynamicPersistentTileSchedulerILi128ELi128ELi256ELi128ELb0ELb1ELb1ELb1ELb0ELb1EEEEEEEEEvNT_6ParamsE --------------------------
	.section	.text._ZN7cutlass13device_kernelIN5flash11enable_sm90INS1_16FlashAttnFwdSm90INS1_25CollectiveMainloopFwdSm90ILi2EN4cute5tupleIJNS5_1CILi1EEES8_S8_EEENS6_IJNS7_ILi128EEESA_SA_EEELi128ENS_10bfloat16_tEfNS_4arch4Sm90ELb0ELb1ELb1ELb1ELb0ELb0ELb0ELb1ELb1ELb1ELb0ELb0EEENS1_21CollectiveEpilogueFwdISB_S9_SC_SE_Li256ELb1ELb1ELb0ELb0EEENS1_36VarlenDynamicPersistentTileSchedulerILi128ELi128ELi256ELi128ELb0ELb1ELb1ELb1ELb0ELb1EEEEEEEEEvNT_6ParamsE,"ax",@progbits
	.align	128
.text._ZN7cutlass13device_kernelIN5flash11enable_sm90INS1_16FlashAttnFwdSm90INS1_25CollectiveMainloopFwdSm90ILi2EN4cute5tupleIJNS5_1CILi1EEES8_S8_EEENS6_IJNS7_ILi128EEESA_SA_EEELi128ENS_10bfloat16_tEfNS_4arch4Sm90ELb0ELb1ELb1ELb1ELb0ELb0ELb0ELb1ELb1ELb1ELb0ELb0EEENS1_21CollectiveEpilogueFwdISB_S9_SC_SE_Li256ELb1ELb1ELb0ELb0EEENS1_36VarlenDynamicPersistentTileSchedulerILi128ELi128ELi256ELi128ELb0ELb1ELb1ELb1ELb0ELb1EEEEEEEEEvNT_6ParamsE:
        .type           _ZN7cutlass13device_kernelIN5flash11enable_sm90INS1_16FlashAttnFwdSm90INS1_25CollectiveMainloopFwdSm90ILi2EN4cute5tupleIJNS5_1CILi1EEES8_S8_EEENS6_IJNS7_ILi128EEESA_SA_EEELi128ENS_10bfloat16_tEfNS_4arch4Sm90ELb0ELb1ELb1ELb1ELb0ELb0ELb0ELb1ELb1ELb1ELb0ELb0EEENS1_21CollectiveEpilogueFwdISB_S9_SC_SE_Li256ELb1ELb1ELb0ELb0EEENS1_36VarlenDynamicPersistentTileSchedulerILi128ELi128ELi256ELi128ELb0ELb1ELb1ELb1ELb0ELb1EEEEEEEEEvNT_6ParamsE,@function
        .size           _ZN7cutlass13device_kernelIN5flash11enable_sm90INS1_16FlashAttnFwdSm90INS1_25CollectiveMainloopFwdSm90ILi2EN4cute5tupleIJNS5_1CILi1EEES8_S8_EEENS6_IJNS7_ILi128EEESA_SA_EEELi128ENS_10bfloat16_tEfNS_4arch4Sm90ELb0ELb1ELb1ELb1ELb0ELb0ELb0ELb1ELb1ELb1ELb0ELb0EEENS1_21CollectiveEpilogueFwdISB_S9_SC_SE_Li256ELb1ELb1ELb0ELb0EEENS1_36VarlenDynamicPersistentTileSchedulerILi128ELi128ELi256ELi128ELb0ELb1ELb1ELb1ELb0ELb1EEEEEEEEEvNT_6ParamsE,(.L_x_15314 - _ZN7cutlass13device_kernelIN5flash11enable_sm90INS1_16FlashAttnFwdSm90INS1_25CollectiveMainloopFwdSm90ILi2EN4cute5tupleIJNS5_1CILi1EEES8_S8_EEENS6_IJNS7_ILi128EEESA_SA_EEELi128ENS_10bfloat16_tEfNS_4arch4Sm90ELb0ELb1ELb1ELb1ELb0ELb0ELb0ELb1ELb1ELb1ELb0ELb0EEENS1_21CollectiveEpilogueFwdISB_S9_SC_SE_Li256ELb1ELb1ELb0ELb0EEENS1_36VarlenDynamicPersistentTileSchedulerILi128ELi128ELi256ELi128ELb0ELb1ELb1ELb1ELb0ELb1EEEEEEEEEvNT_6ParamsE)
        .other          _ZN7cutlass13device_kernelIN5flash11enable_sm90INS1_16FlashAttnFwdSm90INS1_25CollectiveMainloopFwdSm90ILi2EN4cute5tupleIJNS5_1CILi1EEES8_S8_EEENS6_IJNS7_ILi128EEESA_SA_EEELi128ENS_10bfloat16_tEfNS_4arch4Sm90ELb0ELb1ELb1ELb1ELb0ELb0ELb0ELb1ELb1ELb1ELb0ELb0EEENS1_21CollectiveEpilogueFwdISB_S9_SC_SE_Li256ELb1ELb1ELb0ELb0EEENS1_36VarlenDynamicPersistentTileSchedulerILi128ELi128ELi256ELi128ELb0ELb1ELb1ELb1ELb0ELb1EEEEEEEEEvNT_6ParamsE,@"STO_CUDA_ENTRY STV_DEFAULT"
_ZN7cutlass13device_kernelIN5flash11enable_sm90INS1_16FlashAttnFwdSm90INS1_25CollectiveMainloopFwdSm90ILi2EN4cute5tupleIJNS5_1CILi1EEES8_S8_EEENS6_IJNS7_ILi128EEESA_SA_EEELi128ENS_10bfloat16_tEfNS_4arch4Sm90ELb0ELb1ELb1ELb1ELb0ELb0ELb0ELb1ELb1ELb1ELb0ELb0EEENS1_21CollectiveEpilogueFwdISB_S9_SC_SE_Li256ELb1ELb1ELb0ELb0EEENS1_36VarlenDynamicPersistentTileSchedulerILi128ELi128ELi256ELi128ELb0ELb1ELb1ELb1ELb0ELb1EEEEEEEEEvNT_6ParamsE:
        /* <DEDUP_REMOVED lines=18> */
.L_x_8036:
[----:B------:R-:W-:Y:S05]  /*0120*/  BSYNC B0 ;  /* 0x0000000000007941 */ /* 0x000fea0003800000 */
.L_x_8035:
        /* <DEDUP_REMOVED lines=41> */
.L_x_8037:
        /* <DEDUP_REMOVED lines=22> */
.L_x_8038:
        /* <DEDUP_REMOVED lines=18> */
.L_x_8039:
        /* <DEDUP_REMOVED lines=22> */
.L_x_8040:
        /* <DEDUP_REMOVED lines=22> */
.L_x_8041:
[----:B------:R-:W-:Y:S01]  /*0900*/  PLOP3.LUT P0, PT, PT, PT, UP0, 0x80, 0x0 ;  /* 0x000000000000781c */ /* 0x000fe20003f0f008 */
[----:B------:R-:W-:Y:S01]  /*0910*/  UMOV UR36, 0x1 ;  /* 0x0000000100247882 */ /* 0x000fe20000000000 */
[----:B------:R-:W-:Y:S01]  /*0920*/  NOP ;  /* 0x0000000000007918 */ /* 0x000fe20000000000 */
[----:B------:R-:W-:Y:S01]  /*0930*/  USEL UR36, UR36, 0x2, !UP0 ;  /* 0x0000000224247887 */ /* 0x000fe2000c000000 */
[----:B------:R-:W-:Y:S01]  /*0940*/  ULDC.64 UR50, c[0x0][0x208] ;  /* 0x0000820000327ab9 */ /* 0x000fe20000000a00 */
[----:B012-4-:R-:W-:Y:S08]  /*0950*/  BAR.SYNC.DEFER_BLOCKING 0x0 ;  /* 0x0000000000007b1d */ /* 0x017ff00000010000 */
[----:B------:R-:W-:Y:S05]  /*0960*/  @!P0 BRA `(.L_x_8042) ;  /* 0x0000011400088947 */ /* 0x000fea0003800000 */
.L_x_8043:
[----:B------:R-:W-:-:S08]  /*0970*/  NOP ;  /* 0x0000000000007918 */ /* 0x000fd00000000000 */
[----:B------:R-:W0:Y:S02]  /*0980*/  USETMAXREG.TRY_ALLOC.CTAPOOL UP0, 0xf0 ;  /* 0x000000f0000079c8 */ /* 0x000e240008000600 */
[----:B0-----:R-:W-:-:S13]  /*0990*/  PLOP3.LUT P0, PT, PT, PT, UP0, 0x80, 0x0 ;  /* 0x000000000000781c */ /* 0x001fda0003f0f008 */
[----:B------:R-:W-:Y:S05]  /*09a0*/  @!P0 BRA `(.L_x_8043) ;  /* 0xfffffffc00f08947 */ /* 0x000fea000383ffff */
[----:B------:R-:W0:Y:S01]  /*09b0*/  S2R R2, SR_TID.X ;  /* 0x0000000000027919 */ /* 0x000e220000002100 */
        /* <DEDUP_REMOVED lines=13> */
[----:B------:R-:W-:Y:S01]  /*0a90*/  VIADD R191, R2, 0xffffff80 ;  /* 0xffffff8002bf7836 */ /* 0x000fe20000000000 */
[----:B------:R-:W-:Y:S01]  /*0aa0*/  R2UR UR7, R6 ;  /* 0x00000000060772ca */ /* 0x000fe200000e0000 */
[----:B------:R-:W-:Y:S01]  /*0ab0*/  ULOP3.LUT UR48, UR36, 0x1, URZ, 0xfc, !UPT ;  /* 0x0000000124307892 */ /* 0x000fe2000f8efc3f */
[----:B------:R-:W-:Y:S01]  /*0ac0*/  R2UR UR6, R7 ;  /* 0x00000000070672ca */ /* 0x000fe200000e0000 */
[----:B------:R-:W-:Y:S01]  /*0ad0*/  UMOV UR47, URZ ;  /* 0x0000003f002f7c82 */ /* 0x000fe20008000000 */
[----:B------:R-:W-:Y:S01]  /*0ae0*/  SHF.R.S32.HI R0, RZ, 0x1f, R191 ;  /* 0x0000001fff007819 */ /* 0x000fe200000114bf */
[----:B------:R-:W-:Y:S01]  /*0af0*/  UMOV UR46, URZ ;  /* 0x0000003f002e7c82 */ /* 0x000fe20008000000 */
[----:B------:R-:W-:Y:S01]  /*0b00*/  R2UR UR5, R5 ;  /* 0x00000000050572ca */ /* 0x000fe200000e0000 */
[----:B------:R-:W-:Y:S01]  /*0b10*/  UMOV UR45, URZ ;  /* 0x0000003f002d7c82 */ /* 0x000fe20008000000 */
[CC--:B------:R-:W-:Y:S02]  /*0b20*/  LEA.HI R3, R0.reuse, R191.reuse, RZ, 0x7 ;  /* 0x000000bf00037211 */ /* 0x0c0fe400078f38ff */
[----:B------:R-:W-:-:S02]  /*0b30*/  LEA.HI R4, R0, R191, RZ, 0x5 ;  /* 0x000000bf00047211 */ /* 0x000fc400078f28ff */
[----:B------:R-:W-:Y:S02]  /*0b40*/  LOP3.LUT R2, R3, 0xffffff80, RZ, 0xc0, !PT ;  /* 0xffffff8003027812 */ /* 0x000fe400078ec0ff */
[----:B------:R-:W-:Y:S01]  /*0b50*/  SHF.R.S32.HI R186, RZ, 0x7, R3 ;  /* 0x00000007ffba7819 */ /* 0x000fe20000011403 */
[----:B------:R-:W-:Y:S02]  /*0b60*/  IMAD.SHL.U32 R6, R4, 0x20, RZ ;  /* 0x0000002004067824 */ /* 0x000fe400078e00ff */
[----:B------:R-:W-:Y:S01]  /*0b70*/  IMAD.IADD R185, R191, 0x1, -R2 ;  /* 0x00000001bfb97824 */ /* 0x000fe200078e0a02 */
[----:B------:R-:W-:Y:S02]  /*0b80*/  LEA.HI R2, R0, R191, RZ, 0x4 ;  /* 0x000000bf00027211 */ /* 0x000fe400078f20ff */
[----:B------:R-:W-:Y:S02]  /*0b90*/  LOP3.LUT R7, R6, 0xfffffc00, RZ, 0xc0, !PT ;  /* 0xfffffc0006077812 */ /* 0x000fe400078ec0ff */
[----:B------:R-:W-:-:S02]  /*0ba0*/  SHF.R.S32.HI R8, RZ, 0x1f, R185 ;  /* 0x0000001fff087819 */ /* 0x000fc400000114b9 */
[----:B------:R-:W-:Y:S02]  /*0bb0*/  LEA.HI R6, R0, R191, RZ, 0x2 ;  /* 0x000000bf00067211 */ /* 0x000fe400078f10ff */
[----:B------:R-:W-:Y:S02]  /*0bc0*/  LEA.HI R9, R8, R185, RZ, 0x2 ;  /* 0x000000b908097211 */ /* 0x000fe400078f10ff */
[----:B------:R-:W-:Y:S02]  /*0bd0*/  SHF.R.S32.HI R5, RZ, 0x4, R2 ;  /* 0x00000004ff057819 */ /* 0x000fe40000011402 */
[--C-:B------:R-:W-:Y:S02]  /*0be0*/  SHF.R.S32.HI R10, RZ, 0x2, R9.reuse ;  /* 0x00000002ff0a7819 */ /* 0x100fe40000011409 */
[----:B------:R-:W-:Y:S02]  /*0bf0*/  SHF.R.S32.HI R11, RZ, 0x1f, R9 ;  /* 0x0000001fff0b7819 */ /* 0x000fe40000011409 */
[----:B------:R-:W-:-:S02]  /*0c00*/  LOP3.LUT R4, R2, 0x3fffff0, RZ, 0xc0, !PT ;  /* 0x03fffff002047812 */ /* 0x000fc400078ec0ff */
[----:B------:R-:W-:Y:S02]  /*0c10*/  LOP3.LUT R6, R6, 0xfffffffc, RZ, 0xc0, !PT ;  /* 0xfffffffc06067812 */ /* 0x000fe400078ec0ff */
[----:B------:R-:W-:Y:S01]  /*0c20*/  LEA.HI R0, R0, R191, RZ, 0x3 ;  /* 0x000000bf00007211 */ /* 0x000fe200078f18ff */
[----:B------:R-:W-:Y:S01]  /*0c30*/  IMAD.IADD R4, R191, 0x1, -R4 ;  /* 0x00000001bf047824 */ /* 0x000fe200078e0a04 */
[----:B------:R-:W-:Y:S01]  /*0c40*/  LEA.HI R11, R11, R10, RZ, 0x3 ;  /* 0x0000000a0b0b7211 */ /* 0x000fe200078f18ff */
[----:B------:R-:W-:Y:S01]  /*0c50*/  IMAD.IADD R6, R191, 0x1, -R6 ;  /* 0x00000001bf067824 */ /* 0x000fe200078e0a06 */
[----:B------:R-:W-:Y:S01]  /*0c60*/  LEA.HI R2, R2, R5, RZ, 0x1 ;  /* 0x0000000502027211 */ /* 0x000fe200078f08ff */
[----:B------:R-:W-:Y:S01]  /*0c70*/  IMAD R7, R4, 0x40, R7 ;  /* 0x0000004004077824 */ /* 0x000fe200078e0207 */
[----:B------:R-:W-:Y:S02]  /*0c80*/  LOP3.LUT R22, R0, 0xfffffff8, RZ, 0xc0, !PT ;  /* 0xfffffff800167812 */ /* 0x000fe400078ec0ff */
[----:B------:R-:W-:-:S02]  /*0c90*/  LOP3.LUT R11, R11, 0xfffffff8, RZ, 0xc0, !PT ;  /* 0xfffffff80b0b7812 */ /* 0x000fc400078ec0ff */
[----:B------:R-:W-:Y:S01]  /*0ca0*/  LEA.HI R8, R8, R185, RZ, 0x5 ;  /* 0x000000b908087211 */ /* 0x000fe200078f28ff */
[----:B------:R-:W-:Y:S01]  /*0cb0*/  IMAD.IADD R22, R191, 0x1, -R22 ;  /* 0x00000001bf167824 */ /* 0x000fe200078e0a16 */
[----:B------:R-:W-:Y:S01]  /*0cc0*/  LEA.HI R3, R3, R186, RZ, 0x1 ;  /* 0x000000ba03037211 */ /* 0x000fe200078f08ff */
[----:B------:R-:W-:Y:S01]  /*0cd0*/  IMAD.IADD R11, R10, 0x1, -R11 ;  /* 0x000000010a0b7824 */ /* 0x000fe200078e0a0b */
[----:B------:R-:W-:Y:S01]  /*0ce0*/  LOP3.LUT R2, R2, 0x1ffffffe, RZ, 0xc0, !PT ;  /* 0x1ffffffe02027812 */ /* 0x000fe200078ec0ff */
[----:B------:R-:W-:Y:S01]  /*0cf0*/  IMAD.SHL.U32 R18, R22, 0x8, RZ ;  /* 0x0000000816127824 */ /* 0x000fe200078e00ff */
[----:B------:R-:W-:Y:S02]  /*0d00*/  SHF.R.S32.HI R8, RZ, 0x5, R8 ;  /* 0x00000005ff087819 */ /* 0x000fe40000011408 */
        /* <DEDUP_REMOVED lines=16> */
.L_x_8143:
[----:B------:R-:W-:Y:S01]  /*0e10*/  ULDC.64 UR8, c[0x0][0xa28] ;  /* 0x00028a0000087ab9 */ /* 0x000fe20000000a00 */
[----:B------:R-:W-:Y:S01]  /*0e20*/  ULDC UR4, c[0x0][0x424] ;  /* 0x0001090000047ab9 */ /* 0x000fe20000000800 */
[----:B------:R-:W-:-:S04]  /*0e30*/  UISETP.NE.U32.AND UP0, UPT, UR8, URZ, UPT ;  /* 0x0000003f0800728c */ /* 0x000fc8000bf05070 */
        /* <DEDUP_REMOVED lines=9> */
[----:B0-2-4-:R-:W-:Y:S02]  /*0ed0*/  IMAD.U32 R2, RZ, RZ, UR8 ;  /* 0x00000008ff027e24 */ /* 0x015fe4000f8e00ff */
[----:B------:R-:W-:Y:S01]  /*0ee0*/  IMAD.U32 R3, RZ, RZ, UR9 ;  /* 0x00000009ff037e24 */ /* 0x000fe2000f8e00ff */
[----:B------:R-:W-:-:S04]  /*0ef0*/  @UP1 UIMAD.WIDE UR8, UR6, 0x4, UR10 ;  /* 0x00000004060818a5 */ /* 0x000fc8000f8e020a */
[----:B------:R-:W2:Y:S02]  /*0f00*/  @P0 LDG.E R2, desc[UR50][R2.64] ;  /* 0x0000003202020981 */ /* 0x000ea4000c1e1900 */
[----:B------:R-:W-:Y:S02]  /*0f10*/  IMAD.U32 R4, RZ, RZ, UR8 ;  /* 0x00000008ff047e24 */ /* 0x000fe4000f8e00ff */
[----:B------:R-:W-:Y:S01]  /*0f20*/  IMAD.U32 R5, RZ, RZ, UR9 ;  /* 0x00000009ff057e24 */ /* 0x000fe2000f8e00ff */
[----:B------:R-:W-:-:S04]  /*0f30*/  ULDC.64 UR8, c[0x0][0x418] ;  /* 0x0001060000087ab9 */ /* 0x000fc80000000a00 */
[----:B---3--:R-:W3:Y:S01]  /*0f40*/  @P2 LDG.E R4, desc[UR50][R4.64] ;  /* 0x0000003204042981 */ /* 0x008ee2000c1e1900 */
[----:B------:R-:W-:Y:S01]  /*0f50*/  UISETP.NE.U32.AND UP0, UPT, UR8, URZ, UPT ;  /* 0x0000003f0800728c */ /* 0x000fe2000bf05070 */
[----:B------:R-:W-:Y:S01]  /*0f60*/  UMOV UR39, URZ ;  /* 0x0000003f00277c82 */ /* 0x000fe20008000000 */
[----:B------:R-:W-:Y:S02]  /*0f70*/  ULDC UR44, c[0x0][0x288] ;  /* 0x0000a200002c7ab9 */ /* 0x000fe40000000800 */
[----:B------:R-:W-:Y:S01]  /*0f80*/  UISETP.NE.AND.EX UP0, UPT, UR9, URZ, UPT, UP0 ;  /* 0x0000003f0900728c */ /* 0x000fe2000bf05300 */
[----:B------:R-:W-:Y:S02]  /*0f90*/  UMOV UR42, UR7 ;  /* 0x00000007002a7c82 */ /* 0x000fe40008000000 */
[----:B------:R-:W-:Y:S01]  /*0fa0*/  ULDC.64 UR8, c[0x0][0xa20] ;  /* 0x0002880000087ab9 */ /* 0x000fe20000000a00 */
[----:B------:R-:W-:Y:S01]  /*0fb0*/  USEL UR4, UR4, 0x1, UP0 ;  /* 0x0000000104047887 */ /* 0x000fe20008000000 */
[----:B------:R-:W-:Y:S01]  /*0fc0*/  ISETP.NE.U32.AND P1, PT, RZ, UR8, PT ;  /* 0x00000008ff007c0c */ /* 0x000fe2000bf25070 */
[----:B------:R-:W-:-:S02]  /*0fd0*/  ULDC UR8, c[0x0][0x2f0] ;  /* 0x0000bc0000087ab9 */ /* 0x000fc40000000800 */
[----:B------:R-:W-:Y:S01]  /*0fe0*/  UIMAD UR4, UR4, UR8, URZ ;  /* 0x00000008040472a4 */ /* 0x000fe2000f8e023f */
[----:B------:R-:W-:Y:S02]  /*0ff0*/  ISETP.NE.AND.EX P1, PT, RZ, UR9, PT, P1 ;  /* 0x00000009ff007c0c */ /* 0x000fe4000bf25310 */
[----:B--2---:R-:W-:Y:S02]  /*1000*/  @P0 R2UR UR39, R2 ;  /* 0x00000000022702ca */ /* 0x004fe400000e0000 */
[----:B---3--:R-:W-:Y:S01]  /*1010*/  @P2 R2UR UR44, R4 ;  /* 0x00000000042c22ca */ /* 0x008fe200000e0000 */
[----:B-1----:R-:W-:-:S14]  /*1020*/  @P2 BRA `(.L_x_8044) ;  /* 0x0000000000342947 */ /* 0x002fdc0003800000 */
[----:B------:R-:W-:Y:S02]  /*1030*/  ULDC.64 UR8, c[0x0][0xa00] ;  /* 0x0002800000087ab9 */ /* 0x000fe40000000a00 */
[----:B------:R-:W-:-:S04]  /*1040*/  ISETP.NE.U32.AND P0, PT, RZ, UR8, PT ;  /* 0x00000008ff007c0c */ /* 0x000fc8000bf05070 */
[----:B------:R-:W-:-:S13]  /*1050*/  ISETP.NE.AND.EX P0, PT, RZ, UR9, PT, P0 ;  /* 0x00000009ff007c0c */ /* 0x000fda000bf05300 */
[----:B------:R-:W-:Y:S05]  /*1060*/  @!P0 BRA `(.L_x_8044) ;  /* 0x0000000000248947 */ /* 0x000fea0003800000 */
[----:B------:R-:W-:Y:S02]  /*1070*/  ULDC.64 UR8, c[0x0][0xa00] ;  /* 0x0002800000087ab9 */ /* 0x000fe40000000a00 */
        /* <DEDUP_REMOVED lines=8> */
.L_x_8044:
[----:B------:R-:W-:Y:S01]  /*1100*/  UMOV UR37, UR6 ;  /* 0x0000000600257c82 */ /* 0x000fe20008000000 */
[----:B------:R-:W-:Y:S05]  /*1110*/  @!P1 BRA `(.L_x_8045) ;  /* 0x00000000001c9947 */ /* 0x000fea0003800000 */
[----:B------:R-:W-:Y:S02]  /*1120*/  ULDC.64 UR8, c[0x0][0xa20] ;  /* 0x0002880000087ab9 */ /* 0x000fe40000000a00 */
[----:B------:R-:W-:-:S06]  /*1130*/  UIMAD.WIDE UR6, UR6, 0x4, UR8 ;  /* 0x00000004060678a5 */ /* 0x000fcc000f8e0208 */
[----:B------:R-:W-:Y:S02]  /*1140*/  IMAD.U32 R2, RZ, RZ, UR6 ;  /* 0x00000006ff027e24 */ /* 0x000fe4000f8e00ff */
[----:B------:R-:W-:-:S05]  /*1150*/  IMAD.U32 R3, RZ, RZ, UR7 ;  /* 0x00000007ff037e24 */ /* 0x000fca000f8e00ff */
[----:B------:R-:W2:Y:S02]  /*1160*/  LDG.E R2, desc[UR50][R2.64] ;  /* 0x0000003202027981 */ /* 0x000ea4000c1e1900 */
[----:B--2---:R-:W-:Y:S01]  /*1170*/  R2UR UR4, R2 ;  /* 0x00000000020472ca */ /* 0x004fe200000e0000 */
[----:B------:R-:W-:-:S14]  /*1180*/  BRA `(.L_x_8046) ;  /* 0x0000000000347947 */ /* 0x000fdc0003800000 */
.L_x_8045:
        /* <DEDUP_REMOVED lines=13> */
.L_x_8046:
[----:B------:R-:W-:Y:S01]  /*1260*/  ULDC UR6, c[0x0][0x448] ;  /* 0x0001120000067ab9 */ /* 0x000fe20000000800 */
[----:B------:R-:W-:Y:S02]  /*1270*/  USHF.L.U32 UR38, UR5, 0x7, URZ ;  /* 0x0000000705267899 */ /* 0x000fe4000800063f */
[----:B------:R-:W-:Y:S02]  /*1280*/  UISETP.NE.AND UP0, UPT, UR6, 0x1, UPT ;  /* 0x000000010600788c */ /* 0x000fe4000bf05270 */
[----:B------:R-:W-:Y:S02]  /*1290*/  UIADD3 UR8, UR38, 0x7f, URZ ;  /* 0x0000007f26087890 */ /* 0x000fe4000fffe03f */
[----:B------:R-:W-:-:S03]  /*12a0*/  UIADD3 UR39, -UR39, UR4, URZ ;  /* 0x0000000427277290 */ /* 0x000fc6000fffe13f */
[----:B------:R-:W-:Y:S01]  /*12b0*/  ULDC.64 UR4, c[0x0][0x9e0] ;  /* 0x0002780000047ab9 */ /* 0x000fe20000000a00 */
[----:B------:R-:W-:Y:S02]  /*12c0*/  UIADD3 UR9, UR39, 0x1, -UR44 ;  /* 0x0000000127097890 */ /* 0x000fe4000fffe82c */
[----:B------:R-:W-:Y:S01]  /*12d0*/  UISETP.GE.AND UP1, UPT, UR5, 0x1, UPT ;  /* 0x000000010500788c */ /* 0x000fe2000bf26270 */
[----:B------:R-:W-:Y:S01]  /*12e0*/  @UP0 ULDC UR6, c[0x0][0x44c] ;  /* 0x0001130000060ab9 */ /* 0x000fe20000000800 */
[----:B------:R-:W-:Y:S01]  /*12f0*/  @UP0 ULDC UR10, c[0x0][0x450] ;  /* 0x00011400000a0ab9 */ /* 0x000fe20000000800 */
[----:B------:R-:W-:-:S03]  /*1300*/  UIMAD.WIDE.U32 UR6, UR8, UR6, URZ ;  /* 0x00000006080672a5 */ /* 0x000fc6000f8e003f */
[----:B------:R-:W-:Y:S01]  /*1310*/  PLOP3.LUT P1, PT, PT, PT, UP1, 0x80, 0x0 ;  /* 0x000000000000781c */ /* 0x000fe20003f2f018 */
[----:B------:R-:W-:-:S04]  /*1320*/  @UP0 USHF.R.U32.HI UR8, URZ, UR10, UR7 ;  /* 0x0000000a3f080299 */ /* 0x000fc80008011607 */
        /* <DEDUP_REMOVED lines=14> */
.L_x_8048:
[----:B------:R-:W-:-:S11]  /*1410*/  UISETP.NE.AND UP1, UPT, UR5, 0x1, UPT ;  /* 0x000000010500788c */ /* 0x000fd6000bf25270 */
[----:B------:R-:W-:Y:S02]  /*1420*/  @UP1 ULDC.64 UR8, c[0x0][0x9e8] ;  /* 0x00027a0000081ab9 */ /* 0x000fe40000000a00 */
[----:B------:R-:W-:-:S04]  /*1430*/  UIMAD.WIDE.U32 UR6, UR4, UR8, URZ ;  /* 0x00000008040672a5 */ /* 0x000fc8000f8e003f */
[----:B------:R-:W-:-:S12]  /*1440*/  @UP1 USHF.R.U32.HI UR4, URZ, UR9, UR7 ;  /* 0x000000093f041299 */ /* 0x000fd80008011607 */
.L_x_8049:
[----:B------:R-:W-:-:S06]  /*1450*/  UIMAD UR4, UR4, UR5, UR5 ;  /* 0x00000005040472a4 */ /* 0x000fcc000f8e0205 */
[----:B------:R-:W-:-:S07]  /*1460*/  VIMNMX R0, R0, UR4, PT ;  /* 0x0000000400007c48 */ /* 0x000fce000bfe0100 */
.L_x_8047:
[----:B------:R-:W-:Y:S01]  /*1470*/  UIADD3 UR4, UR39, 0x7f, URZ ;  /* 0x0000007f27047890 */ /* 0x000fe2000fffe03f */
        /* <DEDUP_REMOVED lines=10> */
[----:B------:R-:W-:-:S02]  /*1520*/  UIADD3 UR53, UR39, -UR44, URZ ;  /* 0x8000002c27357290 */ /* 0x000fc4000fffe03f */
        /* <DEDUP_REMOVED lines=17> */
.L_x_8051:
[----:B------:R-:W-:-:S11]  /*1640*/  UISETP.NE.AND UP0, UPT, UR5, 0x1, UPT ;  /* 0x000000010500788c */ /* 0x000fd6000bf05270 */
[----:B------:R-:W-:Y:S02]  /*1650*/  @UP0 ULDC.64 UR10, c[0x0][0x9e8] ;  /* 0x00027a00000a0ab9 */ /* 0x000fe40000000a00 */
[----:B------:R-:W-:-:S04]  /*1660*/  UIMAD.WIDE.U32 UR6, UR4, UR10, URZ ;  /* 0x0000000a040672a5 */ /* 0x000fc8000f8e003f */
[----:B------:R-:W-:-:S12]  /*1670*/  @UP0 USHF.R.U32.HI UR4, URZ, UR11, UR7 ;  /* 0x0000000b3f040299 */ /* 0x000fd80008011607 */
.L_x_8052:
[----:B------:R-:W-:-:S04]  /*1680*/  UIMAD UR4, UR4, UR5, URZ ;  /* 0x00000005040472a4 */ /* 0x000fc8000f8e023f */
[----:B------:R-:W-:-:S04]  /*1690*/  UISETP.LT.AND UP0, UPT, UR9, UR4, UPT ;  /* 0x000000040900728c */ /* 0x000fc8000bf01270 */
[----:B------:R-:W-:-:S12]  /*16a0*/  USEL UR9, UR9, UR4, !UP0 ;  /* 0x0000000409097287 */ /* 0x000fd8000c000000 */
.L_x_8050:
        /* <DEDUP_REMOVED lines=74> */
.L_x_8054:
        /* <DEDUP_REMOVED lines=9> */
.L_x_8273:
[----:B------:R-:W-:Y:S05]  /*1be0*/  @!P0 BRA `(.L_x_8056) ;  /* 0x0000000000048947 */ /* 0x000fea0003800000 */
[----:B------:R-:W-:Y:S01]  /*1bf0*/  BPT.TRAP 0x1 ;  /* 0x000000040000795c */ /* 0x000fe20000300000 */
.L_x_8056:
[----:B------:R-:W-:Y:S02]  /*1c00*/  IMAD.U32 R7, RZ, RZ, UR45 ;  /* 0x0000002dff077e24 */ /* 0x000fe4000f8e00ff */
[----:B0-----:R-:W-:-:S03]  /*1c10*/  IMAD.U32 R0, RZ, RZ, UR46 ;  /* 0x0000002eff007e24 */ /* 0x001fc6000f8e00ff */
[----:B------:R-:W-:Y:S02]  /*1c20*/  LEA R7, R7, UR41, 0x3 ;  /* 0x0000002907077c11 */ /* 0x000fe4000f8e18ff */
[----:B------:R-:W-:-:S04]  /*1c30*/  SHF.L.U32 R0, R0, 0x1f, RZ ;  /* 0x0000001f00007819 */ /* 0x000fc800000006ff */
[----:B------:R0:W1:Y:S01]  /*1c40*/  SYNCS.PHASECHK.TRANS64.TRYWAIT P2, [R7+URZ+0x28830], R0 ;  /* 0x02883000070075a7 */ /* 0x000062000804017f */
[----:B------:R-:W-:Y:S05]  /*1c50*/  @!P0 BRA `(.L_x_8057) ;  /* 0x0000000000048947 */ /* 0x000fea0003800000 */
[----:B------:R-:W-:Y:S01]  /*1c60*/  BPT.TRAP 0x1 ;  /* 0x000000040000795c */ /* 0x000fe20000300000 */
.L_x_8057:
[----:B------:R-:W2:Y:S02]  /*1c70*/  S2R R2, SR_TID.X ;  /* 0x0000000000027919 */ /* 0x000ea40000002100 */
[----:B--2---:R-:W-:Y:S01]  /*1c80*/  LOP3.LUT P1, RZ, R2, 0x7f, RZ, 0xc0, !PT ;  /* 0x0000007f02ff7812 */ /* 0x004fe2000782c0ff */
[----:B-1----:R-:W-:-:S12]  /*1c90*/  @P2 BRA `(.L_x_8058) ;  /* 0x0000000000082947 */ /* 0x002fd80003800000 */
[----:B------:R-:W1:Y:S02]  /*1ca0*/  SYNCS.PHASECHK.TRANS64.TRYWAIT P2, [R7+URZ+0x28830], R0 ;  /* 0x02883000070075a7 */ /* 0x000e64000804017f */
[----:B-1----:R-:W-:Y:S05]  /*1cb0*/  @!P2 BRA `(.L_x_8059) ;  /* 0x000001640048a947 */ /* 0x002fea0003800000 */
.L_x_8058:
[----:B------:R-:W-:Y:S05]  /*1cc0*/  WARPSYNC.ALL ;  /* 0x0000000000007948 */ /* 0x000fea0003800000 */
[----:B------:R-:W-:Y:S01]  /*1cd0*/  UIADD3 UR4, UR41, 0x18400, URZ ;  /* 0x0001840029047890 */ /* 0x000fe2000fffe03f */
[----:B------:R-:W-:Y:S01]  /*1ce0*/  WARPGROUP.ARRIVE ;  /* 0x00000000000079c5 */ /* 0x000fe20000000000 */
[----:B------:R-:W-:Y:S01]  /*1cf0*/  ULOP3.LUT UR32, UR52, 0x10000, URZ, 0xfc, !UPT ;  /* 0x0001000034207892 */ /* 0x000fe2000f8efc3f */
[----:B------:R-:W-:Y:S01]  /*1d00*/  VIADD R3, R17, UR38 ;  /* 0x0000002611037c36 */ /* 0x000fe20008000000 */
[----:B------:R-:W-:Y:S01]  /*1d10*/  USHF.R.U32.HI UR4, URZ, 0x4, UR4 ;  /* 0x000000043f047899 */ /* 0x000fe20008011604 */
[----:B------:R-:W-:Y:S01]  /*1d20*/  IMAD.U32 R20, RZ, RZ, UR44 ;  /* 0x0000002cff147e24 */ /* 0x000fe2000f8e00ff */
[----:B------:R-:W-:Y:S01]  /*1d30*/  UMOV UR33, 0x40000040 ;  /* 0x4000004000217882 */ /* 0x000fe20000000000 */
[----:B------:R-:W-:Y:S01]  /*1d40*/  UMOV UR35, 0x40000040 ;  /* 0x4000004000237882 */ /* 0x000fe20000000000 */
[----:B------:R-:W-:Y:S01]  /*1d50*/  ULOP3.LUT UR4, UR4, 0x3fff, URZ, 0xc0, !UPT ;  /* 0x00003fff04047892 */ /* 0x000fe2000f8ec03f */
[----:B------:R-:W-:Y:S01]  /*1d60*/  IMAD.MOV.U32 R6, RZ, RZ, R3 ;  /* 0x000000ffff067224 */ /* 0x000fe200078e0003 */
[----:B------:R-:W-:Y:S01]  /*1d70*/  UMOV UR5, 0x40000040 ;  /* 0x4000004000057882 */ /* 0x000fe20000000000 */
[----:B------:R-:W-:Y:S01]  /*1d80*/  UMOV UR7, 0x40000040 ;  /* 0x4000004000077882 */ /* 0x000fe20000000000 */
[----:B------:R-:W-:-:S02]  /*1d90*/  ULOP3.LUT UR49, UR4, 0x10000, URZ, 0xfc, !UPT ;  /* 0x0001000004317892 */ /* 0x000fc4000f8efc3f */
[----:B------:R-:W-:Y:S02]  /*1da0*/  UIADD3 UR4, UR32, 0x2, URZ ;  /* 0x0000000220047890 */ /* 0x000fe4000fffe03f */
        /* <DEDUP_REMOVED lines=42> */
[----:B------:R-:W-:Y:S02]  /*2050*/  ULDC.64 UR6, c[0x0][0x9e0] ;  /* 0x0002780000067ab9 */ /* 0x000fe40000000a00 */
[----:B------:R-:W-:Y:S01]  /*2060*/  @!P1 PRMT R3, RZ, 0x654, R3 ;  /* 0x00000654ff039816 */ /* 0x000fe20000000003 */
[----:B------:R-:W-:-:S06]  /*2070*/  UISETP.GE.AND UP1, UPT, UR7, 0x1, UPT ;  /* 0x000000010700788c */ /* 0x000fcc000bf26270 */
[----:B------:R-:W-:Y:S01]  /*2080*/  PLOP3.LUT P2, PT, PT, PT, UP1, 0x40, 0x0 ;  /* 0x000000000000781c */ /* 0x000fe20003f4e818 */
        /* <DEDUP_REMOVED lines=34> */
[----:B--2---:R-:W-:Y:S01]  /*22b0*/  FMUL.FTZ R37, R50, UR10 ;  /* 0x0000000a32257c20 */ /* 0x004fe20008410000 */
[----:B------:R-:W-:Y:S01]  /*22c0*/  FMUL.FTZ R45, R45, UR10 ;  /* 0x0000000a2d2d7c20 */ /* 0x000fe20008410000 */
[----:B------:R-:W-:Y:S01]  /*22d0*/  FMUL.FTZ R49, R49, UR10 ;  /* 0x0000000a31317c20 */ /* 0x000fe20008410000 */
[----:B------:R-:W-:Y:S01]  /*22e0*/  FMUL.FTZ R4, R24, UR10 ;  /* 0x0000000a18047c20 */ /* 0x000fe20008410000 */
[----:B01----:R-:W-:Y:S01]  /*22f0*/  FMUL.FTZ R0, R26, UR10 ;  /* 0x0000000a1a007c20 */ /* 0x003fe20008410000 */
[----:B------:R-:W-:Y:S01]  /*2300*/  FMUL.FTZ R11, R30, UR10 ;  /* 0x0000000a1e0b7c20 */ /* 0x000fe20008410000 */
[----:B------:R-:W-:Y:S01]  /*2310*/  FMUL.FTZ R13, R31, UR10 ;  /* 0x0000000a1f0d7c20 */ /* 0x000fe20008410000 */
[----:B------:R0:W1:Y:S01]  /*2320*/  MUFU.TANH R50, R75 ;  /* 0x0000004b00327308 */ /* 0x0000620000002400 */
[----:B----4-:R-:W-:-:S02]  /*2330*/  IMAD R74, R88, R5, 0x80 ;  /* 0x00000080584a7424 */ /* 0x010fc400078e0205 */
[----:B------:R-:W-:Y:S01]  /*2340*/  FMUL.FTZ R21, R35, UR10 ;  /* 0x0000000a23157c20 */ /* 0x000fe20008410000 */
[----:B------:R-:W-:Y:S01]  /*2350*/  FMUL.FTZ R31, R43, UR10 ;  /* 0x0000000a2b1f7c20 */ /* 0x000fe20008410000 */
[----:B------:R2:W-:Y:S01]  /*2360*/  @!P1 SYNCS.ARRIVE.TRANS64.RED.A1T0 RZ, [R3+URZ], RZ ;  /* 0x000000ff03ff99a7 */ /* 0x0005e2000810043f */
[----:B------:R-:W-:Y:S01]  /*2370*/  FMUL.FTZ R35, R47, UR10 ;  /* 0x0000000a2f237c20 */ /* 0x000fe20008410000 */
[----:B------:R-:W-:Y:S01]  /*2380*/  FMUL.FTZ R43, R55, UR10 ;  /* 0x0000000a372b7c20 */ /* 0x000fe20008410000 */
[----:B------:R-:W-:Y:S01]  /*2390*/  FMUL.FTZ R28, R28, UR10 ;  /* 0x0000000a1c1c7c20 */ /* 0x000fe20008410000 */
[----:B------:R4:W1:Y:S01]  /*23a0*/  MUFU.TANH R24, R25 ;  /* 0x0000001900187308 */ /* 0x0008620000002400 */
[----:B0-----:R-:W0:Y:S01]  /*23b0*/  SHFL.IDX PT, R75, R6, RZ, 0x1c1f ;  /* 0x001c1fff064b7589 */ /* 0x001e2200000e0000 */
[----:B------:R-:W-:Y:S01]  /*23c0*/  FMUL.FTZ R32, R32, UR10 ;  /* 0x0000000a20207c20 */ /* 0x000fe20008410000 */
[----:B------:R-:W-:Y:S01]  /*23d0*/  FMUL.FTZ R36, R36, UR10 ;  /* 0x0000000a24247c20 */ /* 0x000fe20008410000 */
[----:B--2---:R-:W-:-:S02]  /*23e0*/  VIADD R3, R74, 0x1 ;  /* 0x000000014a037836 */ /* 0x004fc40000000000 */
        /* <DEDUP_REMOVED lines=12> */
[----:B--2---:R-:W-:Y:S01]  /*24b0*/  FMUL.FTZ R29, R42, UR10 ;  /* 0x0000000a2a1d7c20 */ /* 0x004fe20008410000 */
        /* <DEDUP_REMOVED lines=28> */
[----:B------:R-:W-:-:S02]  /*2680*/  IMAD R5, R16, -0x2, R3 ;  /* 0xfffffffe10057824 */ /* 0x000fc400078e0203 */
[----:B------:R-:W-:Y:S01]  /*2690*/  FMUL.FTZ R78, R78, UR10 ;  /* 0x0000000a4e4e7c20 */ /* 0x000fe20008410000 */
[----:B------:R-:W4:Y:S01]  /*26a0*/  MUFU.TANH R4, R4 ;  /* 0x0000000400047308 */ /* 0x000f220000002400 */
[----:B--2---:R-:W-:Y:S01]  /*26b0*/  FMUL.FTZ R49, R62, UR10 ;  /* 0x0000000a3e317c20 */ /* 0x004fe20008410000 */
[----:B------:R-:W-:Y:S01]  /*26c0*/  VIADD R3, R74, UR39 ;  /* 0x000000274a037c36 */ /* 0x000fe20008000000 */
[----:B------:R-:W-:Y:S02]  /*26d0*/  IADD3 R5, -R20, UR39, R5 ;  /* 0x0000002714057c10 */ /* 0x000fe4000fffe105 */
[----:B------:R-:W-:-:S03]  /*26e0*/  LEA R66, R88, 0xffffff80, 0x7 ;  /* 0xffffff8058427811 */ /* 0x000fc600078e38ff */
[----:B------:R-:W2:Y:S01]  /*26f0*/  MUFU.TANH R0, R0 ;  /* 0x0000000000007308 */ /* 0x000ea20000002400 */
[C---:B------:R-:W-:Y:S02]  /*2700*/  VIADD R117, R5.reuse, UR6 ;  /* 0x0000000605757c36 */ /* 0x040fe40008000000 */
[----:B------:R-:W-:-:S04]  /*2710*/  VIADD R82, R5, UR52 ;  /* 0x0000003405527c36 */ /* 0x000fc80008000000 */
[----:B0-----:R-:W-:Y:S01]  /*2720*/  IMAD.IADD R20, R82, 0x1, R75 ;  /* 0x0000000152147824 */ /* 0x001fe200078e024b */
        /* <DEDUP_REMOVED lines=53> */
[----:B-----5:R-:W-:-:S05]  /*2a80*/  IMAD R78, R16, -0x2, R3 ;  /* 0xfffffffe104e7824 */ /* 0x020fca00078e0203 */
[----:B------:R-:W-:Y:S01]  /*2a90*/  VIADDMNMX R7, R75, R117, R78, PT ;  /* 0x000000754b077246 */ /* 0x000fe2000380014e */
[----:B-1234-:R-:W-:Y:S06]  /*2aa0*/  @P2 BRA `(.L_x_8060) ;  /* 0x00000000005c2947 */ /* 0x01efec0003800000 */
        /* <DEDUP_REMOVED lines=13> */
.L_x_8062:
[----:B------:R-:W-:-:S06]  /*2b80*/  UISETP.NE.AND UP2, UPT, UR7, 0x1, UPT ;  /* 0x000000010700788c */ /* 0x000fcc000bf45270 */
[----:B------:R-:W-:-:S05]  /*2b90*/  PLOP3.LUT P2, PT, PT, PT, UP2, 0x80, 0x0 ;  /* 0x000000000000781c */ /* 0x000fca0003f4f028 */
[----:B------:R-:W-:-:S08]  /*2ba0*/  @UP2 ULDC.64 UR10, c[0x0][0x9e8] ;  /* 0x00027a00000a2ab9 */ /* 0x000fd00000000a00 */
[----:B------:R-:W-:-:S05]  /*2bb0*/  @P2 IMAD.HI.U32 R5, R3, UR10, RZ ;  /* 0x0000000a03052c27 */ /* 0x000fca000f8e00ff */
[----:B------:R-:W-:-:S07]  /*2bc0*/  @P2 SHF.R.U32.HI R3, RZ, UR11, R5 ;  /* 0x0000000bff032c19 */ /* 0x000fce0008011605 */
.L_x_8063:
[----:B------:R-:W-:Y:S05]  /*2bd0*/  BSYNC B0 ;  /* 0x0000000000007941 */ /* 0x000fea0003800000 */
.L_x_8061:
[----:B------:R-:W-:-:S04]  /*2be0*/  IMAD R3, R3, UR7, -R66 ;  /* 0x0000000703037c24 */ /* 0x000fc8000f8e0a42 */
[----:B------:R-:W-:-:S05]  /*2bf0*/  IMAD R3, R16, -0x2, R3 ;  /* 0xfffffffe10037824 */ /* 0x000fca00078e0203 */
[----:B------:R-:W-:Y:S02]  /*2c00*/  VIMNMX R20, R20, R3, !PT ;  /* 0x0000000314147248 */ /* 0x000fe40007fe0100 */
[----:B------:R-:W-:-:S07]  /*2c10*/  VIADDMNMX R7, R3, UR7, R7, PT ;  /* 0x0000000703077c46 */ /* 0x000fce000b800107 */
.L_x_8060:
        /* <DEDUP_REMOVED lines=13> */
[C---:B------:R-:W-:Y:S02]  /*2cf0*/  ISETP.LT.OR P4, PT, R7.reuse, 0x9, P4 ;  /* 0x000000090700780c */ /* 0x040fe40002781670 */
[----:B------:R-:W-:Y:S02]  /*2d00*/  ISETP.GT.AND P3, PT, R20, 0x10, !P5 ;  /* 0x000000101400780c */ /* 0x000fe40006f64270 */
[----:B0-----:R-:W-:Y:S02]  /*2d10*/  FSEL R121, R28, -INF , !P4 ;  /* 0xff8000001c797808 */ /* 0x001fe40006000000 */
        /* <DEDUP_REMOVED lines=58> */
[----:B------:R-:W-:Y:S01]  /*30c0*/  ISETP.GT.AND P3, PT, R20, 0x40, !P4 ;  /* 0x000000401400780c */ /* 0x000fe20006764270 */
[----:B------:R-:W0:Y:S01]  /*30d0*/  SHFL.IDX PT, R53, R6, 0x1, 0x1c1f ;  /* 0x003c1f0006357f89 */ /* 0x000e2200000e0000 */
        /* <DEDUP_REMOVED lines=11> */
[----:B------:R-:W-:Y:S01]  /*3190*/  ISETP.LT.OR P3, PT, R7, 0x49, P3 ;  /* 0x000000490700780c */ /* 0x000fe20001f61670 */
[----:B0-----:R-:W-:Y:S01]  /*31a0*/  IMAD.IADD R24, R82, 0x1, R53 ;  /* 0x0000000152187824 */ /* 0x001fe200078e0235 */
        /* <DEDUP_REMOVED lines=86> */
.L_x_8066:
[----:B------:R-:W-:-:S06]  /*3710*/  UISETP.NE.AND UP2, UPT, UR7, 0x1, UPT ;  /* 0x000000010700788c */ /* 0x000fcc000bf45270 */
[----:B------:R-:W-:-:S05]  /*3720*/  PLOP3.LUT P6, PT, PT, PT, UP2, 0x80, 0x0 ;  /* 0x000000000000781c */ /* 0x000fca0003fcf028 */
[----:B------:R-:W-:-:S08]  /*3730*/  @UP2 ULDC.64 UR10, c[0x0][0x9e8] ;  /* 0x00027a00000a2ab9 */ /* 0x000fd00000000a00 */
[----:B------:R-:W-:Y:S01]  /*3740*/  @P6 IMAD.HI.U32 R6, R4, UR10, RZ ;  /* 0x0000000a04066c27 */ /* 0x000fe2000f8e00ff */
[----:B------:R-:W-:-:S13]  /*3750*/  PLOP3.LUT P6, PT, PT, PT, UP2, 0x80, 0x0 ;  /* 0x000000000000781c */ /* 0x000fda0003fcf028 */
[----:B------:R-:W-:-:S07]  /*3760*/  @P6 SHF.R.U32.HI R4, RZ, UR11, R6 ;  /* 0x0000000bff046c19 */ /* 0x000fce0008011606 */
.L_x_8067:
[----:B------:R-:W-:Y:S05]  /*3770*/  BSYNC B0 ;  /* 0x0000000000007941 */ /* 0x000fea0003800000 */
.L_x_8065:
[----:B------:R-:W-:-:S04]  /*3780*/  IMAD R53, R4, UR7, -R66 ;  /* 0x0000000704357c24 */ /* 0x000fc8000f8e0a42 */
[----:B------:R-:W-:-:S05]  /*3790*/  IMAD R53, R16, -0x2, R53 ;  /* 0xfffffffe10357824 */ /* 0x000fca00078e0235 */
[----:B------:R-:W-:Y:S02]  /*37a0*/  VIMNMX R24, R24, R53, !PT ;  /* 0x0000003518187248 */ /* 0x000fe40007fe0100 */
[----:B------:R-:W-:-:S07]  /*37b0*/  VIADDMNMX R20, R53, UR7, R20, PT ;  /* 0x0000000735147c46 */ /* 0x000fce000b800114 */
.L_x_8064:
[----:B------:R-:W-:Y:S01]  /*37c0*/  ISETP.GT.AND P2, PT, R24, 0x1, !P2 ;  /* 0x000000011800780c */ /* 0x000fe20005744270 */
[----:B------:R-:W-:Y:S01]  /*37d0*/  ULDC UR10, c[0x0][0x988] ;  /* 0x00026200000a7ab9 */ /* 0x000fe20000000800 */
[----:B------:R-:W-:Y:S01]  /*37e0*/  ISETP.NE.AND P6, PT, R28, RZ, PT ;  /* 0x000000ff1c00720c */ /* 0x000fe20003fc5270 */
[----:B------:R-:W-:Y:S01]  /*37f0*/  IMAD.U32 R6, RZ, RZ, UR10 ;  /* 0x0000000aff067e24 */ /* 0x000fe2000f8e00ff */
[----:B------:R-:W-:Y:S01]  /*3800*/  ISETP.LT.OR P2, PT, R20, 0x2, P2 ;  /* 0x000000021400780c */ /* 0x000fe20001741670 */
[----:B------:R-:W-:Y:S01]  /*3810*/  @UP0 ULDC UR10, c[0x0][0x44c] ;  /* 0x00011300000a0ab9 */ /* 0x000fe20000000800 */
[----:B------:R-:W-:Y:S01]  /*3820*/  FMNMX.FTZ R4, R69, R119, !PT ;  /* 0x0000007745047209 */ /* 0x000fe20007810000 */
[----:B------:R-:W-:Y:S01]  /*3830*/  UIMAD.WIDE.U32 UR10, UR38, UR10, URZ ;  /* 0x0000000a260a72a5 */ /* 0x000fe2000f8e003f */
[----:B------:R-:W-:Y:S01]  /*3840*/  FSEL R9, R9, -INF , !P2 ;  /* 0xff80000009097808 */ /* 0x000fe20005000000 */
[----:B------:R-:W-:Y:S01]  /*3850*/  @UP0 ULDC UR15, c[0x0][0x450] ;  /* 0x00011400000f0ab9 */ /* 0x000fe20000000800 */
[----:B------:R-:W-:Y:S01]  /*3860*/  ISETP.NE.AND P2, PT, R86, RZ, PT ;  /* 0x000000ff5600720c */ /* 0x000fe20003f45270 */
[----:B------:R-:W-:Y:S01]  /*3870*/  UMOV UR14, UR38 ;  /* 0x00000026000e7c82 */ /* 0x000fe20008000000 */
[----:B------:R-:W-:Y:S01]  /*3880*/  FMNMX.FTZ R4, R121, R4, !PT ;  /* 0x0000000479047209 */ /* 0x000fe20007810000 */
[----:B------:R-:W-:Y:S01]  /*3890*/  @UP0 USHF.R.U32.HI UR14, URZ, UR15, UR11 ;  /* 0x0000000f3f0e0299 */ /* 0x000fe2000801160b */
[----:B------:R-:W-:-:S02]  /*38a0*/  ISETP.GT.AND P2, PT, R24, 0x8, !P2 ;  /* 0x000000081800780c */ /* 0x000fc40005744270 */
[----:B------:R-:W-:Y:S01]  /*38b0*/  FMNMX.FTZ R4, R123, R4, !PT ;  /* 0x000000047b047209 */ /* 0x000fe20007810000 */
[----:B------:R-:W-:Y:S01]  /*38c0*/  UIADD3 UR53, UR53, UR14, URZ ;  /* 0x0000000e35357290 */ /* 0x000fe2000fffe03f */
[----:B------:R-:W-:Y:S02]  /*38d0*/  ISETP.LT.OR P2, PT, R20, 0x9, P2 ;  /* 0x000000091400780c */ /* 0x000fe40001741670 */
[----:B------:R-:W-:Y:S01]  /*38e0*/  FMNMX.FTZ R4, R125, R4, !PT ;  /* 0x000000047d047209 */ /* 0x000fe20007810000 */
[----:B------:R-:W-:Y:S01]  /*38f0*/  UIADD3 UR6, UR53, UR6, URZ ;  /* 0x0000000635067290 */ /* 0x000fe2000fffe03f */
        /* <DEDUP_REMOVED lines=8> */
[----:B------:R-:W-:-:S02]  /*3980*/  ISETP.GT.AND P2, PT, R24, 0x10, !P6 ;  /* 0x000000101800780c */ /* 0x000fc40007744270 */
[----:B------:R-:W-:Y:S02]  /*3990*/  ISETP.NE.AND P6, PT, R52, RZ, PT ;  /* 0x000000ff3400720c */ /* 0x000fe40003fc5270 */
        /* <DEDUP_REMOVED lines=68> */
[----:B------:R-:W-:-:S04]  /*3de0*/  ISETP.GT.AND P2, PT, R24, 0x38, !P2 ;  /* 0x000000381800780c */ /* 0x000fc80005744270 */
[----:B------:R-:W-:-:S04]  /*3df0*/  ISETP.LT.OR P2, PT, R20, 0x39, P2 ;  /* 0x000000391400780c */ /* 0x000fc80001741670 */
[----:B------:R-:W-:Y:S02]  /*3e00*/  FSEL R41, R41, -INF , !P2 ;  /* 0xff80000029297808 */ /* 0x000fe40005000000 */
[----:B------:R-:W-:Y:S02]  /*3e10*/  ISETP.GT.AND P2, PT, R24, 0x39, !P6 ;  /* 0x000000391800780c */ /* 0x000fe40007744270 */
[----:B------:R-:W-:Y:S02]  /*3e20*/  ISETP.NE.AND P6, PT, R65, RZ, PT ;  /* 0x000000ff4100720c */ /* 0x000fe40003fc5270 */
        /* <DEDUP_REMOVED lines=43> */
[----:B------:R-:W-:Y:S02]  /*40e0*/  ISETP.NE.AND P6, PT, R26, RZ, PT ;  /* 0x000000ff1a00720c */ /* 0x000fe40003fc5270 */
[----:B------:R-:W-:Y:S02]  /*40f0*/  FMNMX.FTZ R26, R7, R4, !PT ;  /* 0x00000004071a7209 */ /* 0x000fe40007810000 */
[----:B------:R-:W-:-:S03]  /*4100*/  ISETP.LT.OR P2, PT, R20, 0x69, P2 ;  /* 0x000000691400780c */ /* 0x000fc60001741670 */
[----:B------:R-:W0:Y:S01]  /*4110*/  SHFL.BFLY PT, R67, R26, 0x2, 0x1f ;  /* 0x0c401f001a437f89 */ /* 0x000e2200000e0000 */
[----:B------:R-:W-:Y:S02]  /*4120*/  FSEL R59, R59, -INF , !P2 ;  /* 0xff8000003b3b7808 */ /* 0x000fe40005000000 */
[----:B0-----:R-:W-:-:S05]  /*4130*/  FMNMX.FTZ R67, R26, R67, !PT ;  /* 0x000000431a437209 */ /* 0x001fca0007810000 */
[----:B------:R-:W0:Y:S02]  /*4140*/  SHFL.BFLY PT, R4, R67, 0x1, 0x1f ;  /* 0x0c201f0043047f89 */ /* 0x000e2400000e0000 */
[----:B0-----:R-:W-:-:S04]  /*4150*/  FMNMX.FTZ R4, R67, R4, !PT ;  /* 0x0000000443047209 */ /* 0x001fc80007810000 */
[C---:B------:R-:W-:Y:S01]  /*4160*/  FSETP.NEU.FTZ.AND P2, PT, R4.reuse, -INF , PT ;  /* 0xff8000000400780b */ /* 0x040fe20003f5d000 */
[----:B------:R-:W-:-:S05]  /*4170*/  FMUL.FTZ R28, R4, R6 ;  /* 0x00000006041c7220 */ /* 0x000fca0000410000 */
        /* <DEDUP_REMOVED lines=105> */
[----:B------:R-:W-:Y:S01]  /*4810*/  MUFU.EX2 R168, R168 ;  /* 0x000000a800a87308 */ /* 0x000fe20000000800 */
[----:B------:R-:W-:Y:S01]  /*4820*/  FMNMX.FTZ R26, R113, R26, !PT ;  /* 0x0000001a711a7209 */ /* 0x000fe20007810000 */
[----:B0-----:R-:W-:-:S04]  /*4830*/  FADD.FTZ R36, R174, R7 ;  /* 0x00000007ae247221 */ /* 0x001fc80000010000 */
[----:B------:R-:W0:Y:S02]  /*4840*/  SHFL.BFLY PT, R101, R26, 0x2, 0x1f ;  /* 0x0c401f001a657f89 */ /* 0x000e2400000e0000 */
[----:B------:R-:W-:Y:S01]  /*4850*/  MUFU.EX2 R79, R79 ;  /* 0x0000004f004f7308 */ /* 0x000fe20000000800 */
[----:B-1----:R-:W-:-:S07]  /*4860*/  F2FP.BF16.F32.PACK_AB R174, R77, R174 ;  /* 0x000000ae4dae723e */ /* 0x002fce00000010ff */
[----:B------:R-:W-:Y:S08]  /*4870*/  MUFU.EX2 R170, R170 ;  /* 0x000000aa00aa7308 */ /* 0x000ff00000000800 */
[----:B------:R-:W-:Y:S01]  /*4880*/  MUFU.EX2 R81, R81 ;  /* 0x0000005100517308 */ /* 0x000fe20000000800 */
[----:B0-----:R-:W-:-:S07]  /*4890*/  FMNMX.FTZ R101, R26, R101, !PT ;  /* 0x000000651a657209 */ /* 0x001fce0007810000 */
[----:B------:R-:W-:Y:S01]  /*48a0*/  MUFU.EX2 R164, R164 ;  /* 0x000000a400a47308 */ /* 0x000fe20000000800 */
[----:B------:R-:W0:Y:S07]  /*48b0*/  SHFL.BFLY PT, R2, R101, 0x1, 0x1f ;  /* 0x0c201f0065027f89 */ /* 0x000e2e00000e0000 */
[----:B------:R-:W-:Y:S08]  /*48c0*/  MUFU.EX2 R103, R103 ;  /* 0x0000006700677308 */ /* 0x000ff00000000800 */
[----:B------:R-:W1:Y:S08]  /*48d0*/  MUFU.EX2 R8, R8 ;  /* 0x0000000800087308 */ /* 0x000e700000000800 */
[----:B------:R-:W-:Y:S01]  /*48e0*/  MUFU.EX2 R99, R99 ;  /* 0x0000006300637308 */ /* 0x000fe20000000800 */
[----:B0-----:R-:W-:-:S04]  /*48f0*/  FMNMX.FTZ R5, R101, R2, !PT ;  /* 0x0000000265057209 */ /* 0x001fc80007810000 */
[C---:B------:R-:W-:Y:S01]  /*4900*/  FSETP.NEU.FTZ.AND P2, PT, R5.reuse, -INF , PT ;  /* 0xff8000000500780b */ /* 0x040fe20003f5d000 */
[----:B------:R-:W-:Y:S02]  /*4910*/  FMUL.FTZ R2, R5, R6 ;  /* 0x0000000605027220 */ /* 0x000fe40000410000 */
[----:B------:R-:W-:Y:S01]  /*4920*/  MUFU.EX2 R160, R97 ;  /* 0x0000006100a07308 */ /* 0x000fe20000000800 */
[----:B-1----:R-:W-:Y:S02]  /*4930*/  F2FP.BF16.F32.PACK_AB R166, R8, R103 ;  /* 0x0000006708a6723e */ /* 0x002fe400000010ff */
        /* <DEDUP_REMOVED lines=35> */
[----:B0-----:R-:W-:Y:S01]  /*4b70*/  FADD.FTZ R34, R0, R9 ;  /* 0x0000000900227221 */ /* 0x001fe20000010000 */
[-CC-:B------:R-:W-:Y:S01]  /*4b80*/  FFMA.FTZ R107, R107, R6.reuse, -R2.reuse ;  /* 0x000000066b6b7223 */ /* 0x180fe20000010802 */
[-CC-:B------:R-:W-:Y:S01]  /*4b90*/  FFMA.FTZ R111, R111, R6.reuse, -R2.reuse ;  /* 0x000000066f6f7223 */ /* 0x180fe20000010802 */
[-CC-:B------:R-:W-:Y:S01]  /*4ba0*/  FFMA.FTZ R105, R105, R6.reuse, -R2.reuse ;  /* 0x0000000669697223 */ /* 0x180fe20000010802 */
[----:B------:R-:W-:Y:S01]  /*4bb0*/  FFMA.FTZ R113, R113, R6, -R2 ;  /* 0x0000000671717223 */ /* 0x000fe20000010802 */
[----:B------:R-:W-:-:S02]  /*4bc0*/  F2FP.BF16.F32.PACK_AB R181, R9, R0 ;  /* 0x0000000009b5723e */ /* 0x000fc400000010ff */
[----:B------:R-:W0:Y:S01]  /*4bd0*/  MUFU.EX2 R15, R15 ;  /* 0x0000000f000f7308 */ /* 0x000e220000000800 */
[----:B--2---:R-:W-:Y:S01]  /*4be0*/  FADD.FTZ R13, R77, R36 ;  /* 0x000000244d0d7221 */ /* 0x004fe20000010000 */
[----:B-1----:R-:W-:-:S03]  /*4bf0*/  FADD.FTZ R7, R11, R34 ;  /* 0x000000220b077221 */ /* 0x002fc60000010000 */
[----:B------:R-:W-:Y:S01]  /*4c00*/  FADD.FTZ R38, R168, R13 ;  /* 0x0000000da8267221 */ /* 0x000fe20000010000 */
[C---:B------:R-:W-:Y:S02]  /*4c10*/  F2FP.BF16.F32.PACK_AB R168, R79.reuse, R168 ;  /* 0x000000a84fa8723e */ /* 0x040fe400000010ff */
[----:B------:R-:W1:Y:S01]  /*4c20*/  MUFU.EX2 R14, R21 ;  /* 0x00000015000e7308 */ /* 0x000e620000000800 */
[C---:B---3--:R-:W-:Y:S01]  /*4c30*/  FADD.FTZ R36, R12.reuse, R7 ;  /* 0x000000070c247221 */ /* 0x048fe20000010000 */
[----:B------:R-:W-:Y:S01]  /*4c40*/  FADD.FTZ R13, R79, R38 ;  /* 0x000000264f0d7221 */ /* 0x000fe20000010000 */
[----:B------:R-:W-:-:S03]  /*4c50*/  F2FP.BF16.F32.PACK_AB R183, R12, R11 ;  /* 0x0000000b0cb7723e */ /* 0x000fc600000010ff */
[----:B------:R-:W-:Y:S01]  /*4c60*/  FADD.FTZ R38, R170, R13 ;  /* 0x0000000daa267221 */ /* 0x000fe20000010000 */
[----:B------:R-:W-:Y:S01]  /*4c70*/  F2FP.BF16.F32.PACK_AB R170, R81, R170 ;  /* 0x000000aa51aa723e */ /* 0x000fe200000010ff */
[----:B------:R-:W2:Y:S01]  /*4c80*/  MUFU.EX2 R25, R25 ;  /* 0x0000001900197308 */ /* 0x000ea20000000800 */
[----:B0-----:R-:W-:Y:S01]  /*4c90*/  FADD.FTZ R7, R15, R36 ;  /* 0x000000240f077221 */ /* 0x001fe20000010000 */
[----:B------:R-:W-:-:S04]  /*4ca0*/  FADD.FTZ R13, R81, R38 ;  /* 0x00000026510d7221 */ /* 0x000fc80000010000 */
[----:B------:R-:W-:Y:S01]  /*4cb0*/  FADD.FTZ R40, R164, R13 ;  /* 0x0000000da4287221 */ /* 0x000fe20000010000 */
[C---:B------:R-:W-:Y:S01]  /*4cc0*/  F2FP.BF16.F32.PACK_AB R164, R115.reuse, R164 ;  /* 0x000000a473a4723e */ /* 0x040fe200000010ff */
[----:B------:R-:W0:Y:S01]  /*4cd0*/  MUFU.EX2 R20, R27 ;  /* 0x0000001b00147308 */ /* 0x000e220000000800 */
[C---:B-1----:R-:W-:Y:S01]  /*4ce0*/  FADD.FTZ R36, R14.reuse, R7 ;  /* 0x000000070e247221 */ /* 0x042fe20000010000 */
[----:B------:R-:W-:Y:S01]  /*4cf0*/  FADD.FTZ R40, R115, R40 ;  /* 0x0000002873287221 */ /* 0x000fe20000010000 */
[----:B------:R-:W-:-:S03]  /*4d00*/  F2FP.BF16.F32.PACK_AB R177, R14, R15 ;  /* 0x0000000f0eb1723e */ /* 0x000fc600000010ff */
[----:B------:R-:W-:Y:S02]  /*4d10*/  FADD.FTZ R13, R103, R40 ;  /* 0x00000028670d7221 */ /* 0x000fe40000010000 */
[----:B------:R-:W1:Y:S01]  /*4d20*/  MUFU.EX2 R29, R29 ;  /* 0x0000001d001d7308 */ /* 0x000e620000000800 */
[----:B--2---:R-:W-:Y:S01]  /*4d30*/  FADD.FTZ R7, R25, R36 ;  /* 0x0000002419077221 */ /* 0x004fe20000010000 */
[----:B------:R-:W-:-:S04]  /*4d40*/  FADD.FTZ R40, R8, R13 ;  /* 0x0000000d08287221 */ /* 0x000fc80000010000 */
[----:B------:R-:W-:Y:S02]  /*4d50*/  FADD.FTZ R13, R99, R40 ;  /* 0x00000028630d7221 */ /* 0x000fe40000010000 */
[----:B------:R-:W2:Y:S01]  /*4d60*/  MUFU.EX2 R24, R31 ;  /* 0x0000001f00187308 */ /* 0x000ea20000000800 */
[----:B0-----:R-:W-:Y:S01]  /*4d70*/  FADD.FTZ R38, R20, R7 ;  /* 0x0000000714267221 */ /* 0x001fe20000010000 */
[C---:B------:R-:W-:Y:S01]  /*4d80*/  FADD.FTZ R2, R160.reuse, R13 ;  /* 0x0000000da0027221 */ /* 0x040fe20000010000 */
[----:B------:R-:W-:Y:S02]  /*4d90*/  F2FP.BF16.F32.PACK_AB R160, R160, R99 ;  /* 0x00000063a0a0723e */ /* 0x000fe400000010ff */
[----:B------:R-:W-:Y:S01]  /*4da0*/  F2FP.BF16.F32.PACK_AB R179, R20, R25 ;  /* 0x0000001914b3723e */ /* 0x000fe200000010ff */
[----:B------:R-:W-:Y:S02]  /*4db0*/  FADD.FTZ R13, R95, R2 ;  /* 0x000000025f0d7221 */ /* 0x000fe40000010000 */
        /* <DEDUP_REMOVED lines=76> */
[----:B------:R-:W-:-:S03]  /*5280*/  F2FP.BF16.F32.PACK_AB R153, R0, R107 ;  /* 0x0000006b0099723e */ /* 0x000fc600000010ff */
[----:B-1----:R-:W-:-:S04]  /*5290*/  FADD.FTZ R3, R105, R12 ;  /* 0x0000000c69037221 */ /* 0x002fc80000010000 */
[C---:B--2---:R-:W-:Y:S01]  /*52a0*/  FADD.FTZ R0, R10.reuse, R3 ;  /* 0x000000030a007221 */ /* 0x044fe20000010000 */
        /* <DEDUP_REMOVED lines=13> */
.L_x_8069:
[----:B------:R-:W-:-:S11]  /*5380*/  UISETP.NE.AND UP2, UPT, UR7, 0x1, UPT ;  /* 0x000000010700788c */ /* 0x000fd6000bf45270 */
[----:B------:R-:W-:Y:S02]  /*5390*/  @UP2 ULDC.64 UR10, c[0x0][0x9e8] ;  /* 0x00027a00000a2ab9 */ /* 0x000fe40000000a00 */
[----:B------:R-:W-:-:S04]  /*53a0*/  UIMAD.WIDE.U32 UR14, UR18, UR10, URZ ;  /* 0x0000000a120e72a5 */ /* 0x000fc8000f8e003f */
[----:B------:R-:W-:-:S12]  /*53b0*/  @UP2 USHF.R.U32.HI UR18, URZ, UR11, UR15 ;  /* 0x0000000b3f122299 */ /* 0x000fd8000801160f */
.L_x_8070:
[----:B------:R-:W-:-:S04]  /*53c0*/  UIMAD UR7, UR18, UR7, UR7 ;  /* 0x00000007120772a4 */ /* 0x000fc8000f8e0207 */
[----:B------:R-:W-:-:S04]  /*53d0*/  UISETP.LT.AND UP2, UPT, UR6, UR7, UPT ;  /* 0x000000070600728c */ /* 0x000fc8000bf41270 */
[----:B------:R-:W-:-:S12]  /*53e0*/  USEL UR6, UR6, UR7, UP2 ;  /* 0x0000000706067287 */ /* 0x000fd80009000000 */
.L_x_8068:
        /* <DEDUP_REMOVED lines=43> */
.L_x_8088:
        /* <DEDUP_REMOVED lines=9> */
.L_x_8073:
[----:B------:R-:W-:Y:S01]  /*5730*/  ULEA UR6, UR57, UR41, 0x3 ;  /* 0x0000002939067291 */ /* 0x000fe2000f8e183f */
[----:B------:R-:W-:-:S05]  /*5740*/  IMAD.U32 R6, RZ, RZ, UR56 ;  /* 0x00000038ff067e24 */ /* 0x000fca000f8e00ff */
[----:B------:R-:W-:-:S04]  /*5750*/  SHF.L.U32 R6, R6, 0x1f, RZ ;  /* 0x0000001f06067819 */ /* 0x000fc800000006ff */
[----:B------:R0:W1:Y:S01]  /*5760*/  SYNCS.PHASECHK.TRANS64.TRYWAIT P2, [UR6+0x28830], R6 ;  /* 0x02883006ff0075a7 */ /* 0x0000620008040146 */
[----:B------:R-:W-:Y:S05]  /*5770*/  @!P0 BRA `(.L_x_8074) ;  /* 0x0000000000048947 */ /* 0x000fea0003800000 */
[----:B------:R-:W-:Y:S01]  /*5780*/  BPT.TRAP 0x1 ;  /* 0x000000040000795c */ /* 0x000fe20000300000 */
.L_x_8074:
[----:B-1----:R-:W-:Y:S05]  /*5790*/  @P2 BRA `(.L_x_8072) ;  /* 0x0000000000082947 */ /* 0x002fea0003800000 */
[----:B------:R-:W1:Y:S02]  /*57a0*/  SYNCS.PHASECHK.TRANS64.TRYWAIT P2, [UR6+0x28830], R6 ;  /* 0x02883006ff0075a7 */ /* 0x000e640008040146 */
[----:B-1----:R-:W-:Y:S05]  /*57b0*/  @!P2 BRA `(.L_x_8075) ;  /* 0x00000128009ca947 */ /* 0x002fea0003800000 */
.L_x_8072:
        /* <DEDUP_REMOVED lines=45> */
.L_x_8077:
[----:B------:R-:W-:Y:S01]  /*5a90*/  ULEA UR6, UR45, UR41, 0x3 ;  /* 0x000000292d067291 */ /* 0x000fe2000f8e183f */
[----:B------:R-:W-:-:S05]  /*5aa0*/  IMAD.U32 R6, RZ, RZ, UR46 ;  /* 0x0000002eff067e24 */ /* 0x000fca000f8e00ff */
[----:B------:R-:W-:-:S04]  /*5ab0*/  SHF.L.U32 R6, R6, 0x1f, RZ ;  /* 0x0000001f06067819 */ /* 0x000fc800000006ff */
[----:B------:R0:W1:Y:S01]  /*5ac0*/  SYNCS.PHASECHK.TRANS64.TRYWAIT P2, [UR6+0x28850], R6 ;  /* 0x02885006ff0075a7 */ /* 0x0000620008040146 */
[----:B------:R-:W-:Y:S05]  /*5ad0*/  @!P0 BRA `(.L_x_8078) ;  /* 0x0000000000048947 */ /* 0x000fea0003800000 */
[----:B------:R-:W-:Y:S01]  /*5ae0*/  BPT.TRAP 0x1 ;  /* 0x000000040000795c */ /* 0x000fe20000300000 */
.L_x_8078:
[----:B-1----:R-:W-:Y:S05]  /*5af0*/  @P2 BRA `(.L_x_8076) ;  /* 0x0000000000082947 */ /* 0x002fea0003800000 */
[----:B------:R-:W1:Y:S02]  /*5b00*/  SYNCS.PHASECHK.TRANS64.TRYWAIT P2, [UR6+0x28850], R6 ;  /* 0x02885006ff0075a7 */ /* 0x000e640008040146 */
[----:B-1----:R-:W-:Y:S05]  /*5b10*/  @!P2 BRA `(.L_x_8079) ;  /* 0x0000012400dca947 */ /* 0x002fea0003800000 */
.L_x_8076:
[----:B------:R-:W-:Y:S01]  /*5b20*/  UIADD3 UR6, UR41, 0x400, URZ ;  /* 0x0000040029067890 */ /* 0x000fe2000fffe03f */
[----:B------:R-:W-:Y:S01]  /*5b30*/  WARPGROUP.ARRIVE ;  /* 0x00000000000079c5 */ /* 0x000fe20000000000 */
[----:B------:R-:W-:Y:S01]  /*5b40*/  UMOV UR7, 0x40000040 ;  /* 0x4000004000077882 */ /* 0x000fe20000000000 */
[----:B------:R-:W-:Y:S01]  /*5b50*/  PLOP3.LUT P2, PT, PT, PT, UP0, 0x80, 0x0 ;  /* 0x000000000000781c */ /* 0x000fe20003f4f008 */
[----:B------:R-:W-:Y:S01]  /*5b60*/  USHF.R.U32.HI UR6, URZ, 0x4, UR6 ;  /* 0x000000043f067899 */ /* 0x000fe20008011606 */
[----:B------:R-:W-:Y:S01]  /*5b70*/  PLOP3.LUT P3, PT, PT, PT, UP0, 0x80, 0x0 ;  /* 0x000000000000781c */ /* 0x000fe20003f6f008 */
[----:B------:R-:W-:Y:S01]  /*5b80*/  FMUL.FTZ R8, R27, UR55 ;  /* 0x000000371b087c20 */ /* 0x000fe20008410000 */
[----:B------:R-:W-:Y:S01]  /*5b90*/  FMUL.FTZ R13, R25, UR55 ;  /* 0x00000037190d7c20 */ /* 0x000fe20008410000 */
[----:B------:R-:W-:Y:S01]  /*5ba0*/  ULOP3.LUT UR6, UR6, 0x3fff, URZ, 0xc0, !UPT ;  /* 0x00003fff06067892 */ /* 0x000fe2000f8ec03f */
[----:B------:R-:W-:Y:S01]  /*5bb0*/  FMUL.FTZ R27, R55, UR55 ;  /* 0x00000037371b7c20 */ /* 0x000fe20008410000 */
[----:B------:R-:W-:Y:S01]  /*5bc0*/  FMUL.FTZ R25, R50, UR55 ;  /* 0x0000003732197c20 */ /* 0x000fe20008410000 */
[----:B------:R-:W-:Y:S01]  /*5bd0*/  FMUL.FTZ R55, R61, UR55 ;  /* 0x000000373d377c20 */ /* 0x000fe20008410000 */
[----:B------:R-:W-:Y:S01]  /*5be0*/  ULOP3.LUT UR6, UR6, 0x4000000, URZ, 0xfc, !UPT ;  /* 0x0400000006067892 */ /* 0x000fe2000f8efc3f */
[----:B------:R-:W-:-:S02]  /*5bf0*/  VIADD R61, R17, UR38 ;  /* 0x00000026113d7c36 */ /* 0x000fc40008000000 */
[----:B-1----:R-:W-:Y:S01]  /*5c00*/  FMUL.FTZ R7, R26, UR55 ;  /* 0x000000371a077c20 */ /* 0x002fe20008410000 */
[----:B------:R-:W-:Y:S01]  /*5c10*/  IMAD.U32 R50, RZ, RZ, UR57 ;  /* 0x00000039ff327e24 */ /* 0x000fe2000f8e00ff */
[----:B------:R-:W-:Y:S01]  /*5c20*/  ULEA UR10, UR45, UR6, 0xb ;  /* 0x000000062d0a7291 */ /* 0x000fe2000f8e583f */
[----:B------:R-:W-:Y:S01]  /*5c30*/  FMUL.FTZ R26, R51, UR55 ;  /* 0x00000037331a7c20 */ /* 0x000fe20008410000 */
[----:B0-----:R-:W-:Y:S01]  /*5c40*/  FMUL.FTZ R6, R24, UR55 ;  /* 0x0000003718067c20 */ /* 0x001fe20008410000 */
[----:B------:R-:W-:Y:S01]  /*5c50*/  FMUL.FTZ R10, R30, UR55 ;  /* 0x000000371e0a7c20 */ /* 0x000fe20008410000 */
[----:B------:R-:W-:Y:S01]  /*5c60*/  @!P1 LEA R50, R50, UR41, 0x3 ;  /* 0x0000002932329c11 */ /* 0x000fe2000f8e18ff */
[----:B------:R-:W-:Y:S01]  /*5c70*/  FMUL.FTZ R24, R43, UR55 ;  /* 0x000000372b187c20 */ /* 0x000fe20008410000 */
[----:B------:R-:W-:Y:S01]  /*5c80*/  FMUL.FTZ R30, R63, UR55 ;  /* 0x000000373f1e7c20 */ /* 0x000fe20008410000 */
[----:B------:R-:W-:Y:S01]  /*5c90*/  UMOV UR6, UR10 ;  /* 0x0000000a00067c82 */ /* 0x000fe20008000000 */
[----:B------:R-:W-:Y:S01]  /*5ca0*/  FMUL.FTZ R43, R78, UR55 ;  /* 0x000000374e2b7c20 */ /* 0x000fe20008410000 */
[----:B------:R-:W-:Y:S01]  /*5cb0*/  HGMMA.64x128x16.F32.BF16 R88, R180, gdesc[UR4].tnspB, R88, gsb0 ;  /* 0x41e00004b4587df0 */ /* 0x000fe20008001858 */
[----:B------:R-:W-:Y:S01]  /*5cc0*/  UIADD3 UR6, UR10, 0x80, URZ ;  /* 0x000000800a067890 */ /* 0x000fe2000fffe03f */
[----:B------:R-:W-:Y:S01]  /*5cd0*/  @!P1 VIADD R50, R50, 0x28840 ;  /* 0x0002884032329836 */ /* 0x000fe20000000000 */
[----:B------:R-:W-:Y:S01]  /*5ce0*/  UMOV UR7, 0x40000040 ;  /* 0x4000004000077882 */ /* 0x000fe20000000000 */
        /* <DEDUP_REMOVED lines=79> */
[----:B------:R0:W0:Y:S08]  /*61e0*/  MUFU.TANH R70, R81 ;  /* 0x0000005100467308 */ /* 0x0000300000002400 */
[----:B------:R-:W0:Y:S01]  /*61f0*/  MUFU.TANH R84, R84 ;  /* 0x0000005400547308 */ /* 0x000e220000002400 */
        /* <DEDUP_REMOVED lines=8> */
[----:B------:R-:W-:-:S05]  /*6280*/  FMUL.FTZ R36, R71, UR55 ;  /* 0x0000003747247c20 */ /* 0x000fca0008410000 */
[----:B------:R-:W-:Y:S01]  /*6290*/  HGMMA.64x128x16.F32.BF16 R88, R164, gdesc[UR4].tnspB, R88, gsb0 ;  /* 0x41e00004a4587df0 */ /* 0x000fe20008001858 */
[----:B------:R-:W-:Y:S01]  /*62a0*/  UIADD3 UR6, UR10, 0x280, URZ ;  /* 0x000002800a067890 */ /* 0x000fe2000fffe03f */
[----:B------:R-:W0:Y:S01]  /*62b0*/  MUFU.TANH R168, R168 ;  /* 0x000000a800a87308 */ /* 0x000e220000002400 */
[----:B------:R-:W-:-:S07]  /*62c0*/  UMOV UR7, 0x40000040 ;  /* 0x4000004000077882 */ /* 0x000fce0000000000 */
[----:B------:R-:W0:Y:S01]  /*62d0*/  MUFU.TANH R36, R36 ;  /* 0x0000002400247308 */ /* 0x000e220000002400 */
[----:B------:R-:W-:Y:S02]  /*62e0*/  WARPGROUP.DEPBAR.LE gsb0, 0x0 ;  /* 0x00008000000079c5 */ /* 0x000fe40000010000 */
        /* <DEDUP_REMOVED lines=8> */
[----:B------:R-:W-:Y:S01]  /*6370*/  IADD3 R56, -R23, 0xb, RZ ;  /* 0x0000000b17387810 */ /* 0x000fe20007ffe1ff */
        /* <DEDUP_REMOVED lines=10> */
[----:B------:R-:W-:Y:S01]  /*6420*/  IMAD.U32 R62, RZ, RZ, UR44 ;  /* 0x0000002cff3e7e24 */ /* 0x000fe2000f8e00ff */
[----:B------:R-:W0:Y:S04]  /*6430*/  MUFU.TANH R164, R164 ;  /* 0x000000a400a47308 */ /* 0x000e280000002400 */
[----:B------:R-:W-:-:S04]  /*6440*/  IADD3 R57, -R62, UR39, R57 ;  /* 0x000000273e397c10 */ /* 0x000fc8000fffe139 */
        /* <DEDUP_REMOVED lines=24> */
[----:B------:R-:W0:Y:S01]  /*65d0*/  MUFU.TANH R160, R160 ;  /* 0x000000a000a07308 */ /* 0x000e220000002400 */
[----:B------:R-:W-:-:S07]  /*65e0*/  VIADD R82, R57, UR54 ;  /* 0x0000003639527c36 */ /* 0x000fce0008000000 */
        /* <DEDUP_REMOVED lines=14> */
[----:B------:R-:W-:Y:S02]  /*66d0*/  @!P1 PRMT R51, RZ, 0x654, R50 ;  /* 0x00000654ff339816 */ /* 0x000fe40000000032 */
[----:B------:R0:W0:Y:S01]  /*66e0*/  MUFU.TANH R50, R86 ;  /* 0x0000005600327308 */ /* 0x0000220000002400 */
[----:B------:R-:W5:Y:S02]  /*66f0*/  SHFL.IDX PT, R63, R61, RZ, 0x1c1f ;  /* 0x001c1fff3d3f7589 */ /* 0x000f6400000e0000 */
[----:B-----5:R-:W-:Y:S01]  /*6700*/  IMAD.IADD R62, R82, 0x1, R63 ;  /* 0x00000001523e7824 */ /* 0x020fe200078e023f */
[----:B------:R-:W-:Y:S02]  /*6710*/  WARPGROUP.DEPBAR.LE gsb0, 0x0 ;  /* 0x00008000000079c5 */ /* 0x000fe40000010000 */
[----:B------:R0:W-:Y:S06]  /*6720*/  BAR.ARV R56, 0x100 ;  /* 0x000400380000751d */ /* 0x0001ec0000002000 */
[----:B------:R5:W-:Y:S01]  /*6730*/  @!P1 SYNCS.ARRIVE.TRANS64.RED.A1T0 RZ, [R51+URZ], RZ ;  /* 0x000000ff33ff99a7 */ /* 0x000be2000810043f */
[----:B------:R-:W-:-:S04]  /*6740*/  VIADD R152, R57, UR52 ;  /* 0x0000003439987c36 */ /* 0x000fc80008000000 */
[----:B------:R-:W-:Y:S02]  /*6750*/  IMAD.IADD R64, R152, 0x1, R63 ;  /* 0x0000000198407824 */ /* 0x000fe400078e023f */
[----:B-----5:R-:W-:-:S06]  /*6760*/  FMUL.FTZ R51, R87, UR55 ;  /* 0x0000003757337c20 */ /* 0x020fcc0008410000 */
[----:B------:R-:W0:Y:S01]  /*6770*/  MUFU.TANH R51, R51 ;  /* 0x0000003300337308 */ /* 0x000e220000002400 */
[----:B-1234-:R-:W-:Y:S05]  /*6780*/  @P2 BRA `(.L_x_8080) ;  /* 0x00000000005c2947 */ /* 0x01efea0003800000 */
[----:B0-----:R-:W-:Y:S01]  /*6790*/  IMAD.U32 R56, RZ, RZ, UR44 ;  /* 0x0000002cff387e24 */ /* 0x001fe2000f8e00ff */
        /* <DEDUP_REMOVED lines=12> */
.L_x_8082:
[----:B------:R-:W-:-:S05]  /*6860*/  IMAD.U32 R65, RZ, RZ, UR53 ;  /* 0x00000035ff417e24 */ /* 0x000fca000f8e00ff */
[----:B------:R-:W-:-:S13]  /*6870*/  ISETP.NE.AND P2, PT, R65, 0x1, PT ;  /* 0x000000014100780c */ /* 0x000fda0003f45270 */
[----:B------:R-:W0:Y:S02]  /*6880*/  @P2 LDC.64 R56, c[0x0][0x9e8] ;  /* 0x00027a00ff382b82 */ /* 0x000e240000000a00 */
[----:B0-----:R-:W-:-:S05]  /*6890*/  @P2 IMAD.HI.U32 R56, R63, R56, RZ ;  /* 0x000000383f382227 */ /* 0x001fca00078e00ff */
[----:B------:R-:W-:-:S07]  /*68a0*/  @P2 SHF.R.U32.HI R63, RZ, R57, R56 ;  /* 0x00000039ff3f2219 */ /* 0x000fce0000011638 */
.L_x_8083:
[----:B------:R-:W-:Y:S05]  /*68b0*/  BSYNC B0 ;  /* 0x0000000000007941 */ /* 0x000fea0003800000 */
.L_x_8081:
[----:B------:R-:W-:-:S04]  /*68c0*/  IMAD R63, R63, R65, -R78 ;  /* 0x000000413f3f7224 */ /* 0x000fc800078e0a4e */
[----:B------:R-:W-:-:S05]  /*68d0*/  IMAD R63, R16, -0x2, R63 ;  /* 0xfffffffe103f7824 */ /* 0x000fca00078e023f */
[----:B------:R-:W-:Y:S02]  /*68e0*/  VIADDMNMX R62, R63, R65, R62, PT ;  /* 0x000000413f3e7246 */ /* 0x000fe4000380013e */
[----:B------:R-:W-:-:S07]  /*68f0*/  VIMNMX R64, R64, R63, !PT ;  /* 0x0000003f40407248 */ /* 0x000fce0007fe0100 */
.L_x_8080:
[----:B------:R-:W-:Y:S01]  /*6900*/  ISETP.GT.AND P2, PT, R3, -0x1, PT ;  /* 0xffffffff0300780c */ /* 0x000fe20003f44270 */
[----:B------:R-:W1:Y:S03]  /*6910*/  SHFL.IDX PT, R155, R61, 0x1, 0x1c1f ;  /* 0x003c1f003d9b7f89 */ /* 0x000e6600000e0000 */
[C---:B------:R-:W-:Y:S02]  /*6920*/  ISETP.GT.AND P5, PT, R64.reuse, RZ, P2 ;  /* 0x000000ff4000720c */ /* 0x040fe400017a4270 */
[----:B------:R-:W-:Y:S02]  /*6930*/  ISETP.GT.AND P4, PT, R64, 0x1, P2 ;  /* 0x000000014000780c */ /* 0x000fe40001784270 */
[----:B------:R-:W-:Y:S02]  /*6940*/  ISETP.LT.OR P5, PT, R62, 0x1, P5 ;  /* 0x000000013e00780c */ /* 0x000fe40002fa1670 */
[----:B------:R-:W-:-:S02]  /*6950*/  ISETP.GT.AND P6, PT, R64, 0x8, P2 ;  /* 0x000000084000780c */ /* 0x000fc400017c4270 */
[----:B0-----:R-:W-:Y:S02]  /*6960*/  FSEL R163, R6, -INF , !P5 ;  /* 0xff80000006a37808 */ /* 0x001fe40006800000 */
[C---:B------:R-:W-:Y:S02]  /*6970*/  ISETP.GT.AND P5, PT, R64.reuse, 0x10, P2 ;  /* 0x000000104000780c */ /* 0x040fe400017a4270 */
[----:B------:R-:W-:Y:S02]  /*6980*/  ISETP.GT.AND P3, PT, R64, 0x9, P2 ;  /* 0x000000094000780c */ /* 0x000fe40001764270 */
[C---:B------:R-:W-:Y:S02]  /*6990*/  ISETP.LT.OR P5, PT, R62.reuse, 0x11, P5 ;  /* 0x000000113e00780c */ /* 0x040fe40002fa1670 */
[----:B------:R-:W-:Y:S02]  /*69a0*/  ISETP.LT.OR P4, PT, R62, 0x2, P4 ;  /* 0x000000023e00780c */ /* 0x000fe40002781670 */
[----:B------:R-:W-:-:S02]  /*69b0*/  FSEL R183, R166, -INF , !P5 ;  /* 0xff800000a6b77808 */ /* 0x000fc40006800000 */
        /* <DEDUP_REMOVED lines=23> */
[----:B-1----:R-:W-:Y:S01]  /*6b30*/  IMAD.IADD R46, R82, 0x1, R155 ;  /* 0x00000001522e7824 */ /* 0x002fe200078e029b */
        /* <DEDUP_REMOVED lines=79> */
.L_x_8086:
[----:B------:R-:W-:-:S05]  /*7030*/  IMAD.U32 R6, RZ, RZ, UR53 ;  /* 0x00000035ff067e24 */ /* 0x000fca000f8e00ff */
[----:B------:R-:W-:-:S13]  /*7040*/  ISETP.NE.AND P3, PT, R6, 0x1, PT ;  /* 0x000000010600780c */ /* 0x000fda0003f65270 */
[----:B------:R-:W0:Y:S02]  /*7050*/  @P3 LDC.64 R40, c[0x0][0x9e8] ;  /* 0x00027a00ff283b82 */ /* 0x000e240000000a00 */
[----:B0-----:R-:W-:-:S05]  /*7060*/  @P3 IMAD.HI.U32 R40, R13, R40, RZ ;  /* 0x000000280d283227 */ /* 0x001fca00078e00ff */
[----:B------:R-:W-:-:S07]  /*7070*/  @P3 SHF.R.U32.HI R13, RZ, R41, R40 ;  /* 0x00000029ff0d3219 */ /* 0x000fce0000011628 */
.L_x_8087:
[----:B------:R-:W-:Y:S05]  /*7080*/  BSYNC B0 ;  /* 0x0000000000007941 */ /* 0x000fea0003800000 */
.L_x_8085:
[----:B------:R-:W-:-:S04]  /*7090*/  IMAD R13, R13, R6, -R78 ;  /* 0x000000060d0d7224 */ /* 0x000fc800078e0a4e */
[----:B------:R-:W-:-:S05]  /*70a0*/  IMAD R13, R16, -0x2, R13 ;  /* 0xfffffffe100d7824 */ /* 0x000fca00078e020d */
[----:B------:R-:W-:Y:S02]  /*70b0*/  VIADDMNMX R46, R13, R6, R46, PT ;  /* 0x000000060d2e7246 */ /* 0x000fe4000380012e */
[----:B------:R-:W-:-:S07]  /*70c0*/  VIMNMX R48, R48, R13, !PT ;  /* 0x0000000d30307248 */ /* 0x000fce0007fe0100 */
.L_x_8084:
[----:B------:R-:W-:Y:S01]  /*70d0*/  FMNMX.FTZ R6, R163, R4, !PT ;  /* 0x00000004a3067209 */ /* 0x000fe20007810000 */
[----:B------:R-:W-:Y:S01]  /*70e0*/  UMOV UR46, UR56 ;  /* 0x00000038002e7c82 */ /* 0x000fe20008000000 */
[C---:B------:R-:W-:Y:S02]  /*70f0*/  ISETP.GT.AND P4, PT, R48.reuse, 0x1, P2 ;  /* 0x000000013000780c */ /* 0x040fe40001784270 */
        /* <DEDUP_REMOVED lines=25> */
[----:B------:R-:W-:Y:S02]  /*7290*/  ISETP.GT.AND P3, PT, R48, 0x18, P2 ;  /* 0x000000183000780c */ /* 0x000fe40001764270 */
[----:B------:R-:W-:Y:S02]  /*72a0*/  FMNMX.FTZ R6, R83, R6, !PT ;  /* 0x0000000653067209 */ /* 0x000fe40007810000 */
[----:B------:R-:W-:-:S02]  /*72b0*/  ISETP.LT.OR P3, PT, R46, 0x19, P3 ;  /* 0x000000192e00780c */ /* 0x000fc40001f61670 */
        /* <DEDUP_REMOVED lines=25> */
[----:B------:R-:W-:-:S04]  /*7450*/  ISETP.GT.AND P5, PT, R48, 0x19, P2 ;  /* 0x000000193000780c */ /* 0x000fc800017a4270 */
[----:B------:R-:W-:Y:S02]  /*7460*/  FSEL R8, R8, RZ, P6 ;  /* 0x000000ff08087208 */ /* 0x000fe40003000000 */
[----:B------:R-:W-:-:S03]  /*7470*/  ISETP.LT.OR P5, PT, R46, 0x1a, P5 ;  /* 0x0000001a2e00780c */ /* 0x000fc60002fa1670 */
[-CC-:B------:R-:W-:Y:S01]  /*7480*/  FFMA.FTZ R9, R163, R6.reuse, -R8.reuse ;  /* 0x00000006a3097223 */ /* 0x180fe20000010808 */
[----:B------:R-:W-:Y:S01]  /*7490*/  FSEL R163, R11, -INF , !P4 ;  /* 0xff8000000ba37808 */ /* 0x000fe20006000000 */
[-CC-:B------:R-:W-:Y:S01]  /*74a0*/  FFMA.FTZ R180, R171, R6.reuse, -R8.reuse ;  /* 0x00000006abb47223 */ /* 0x180fe20000010808 */
[----:B------:R-:W-:Y:S01]  /*74b0*/  ISETP.GT.AND P4, PT, R48, 0x20, P2 ;  /* 0x000000203000780c */ /* 0x000fe20001784270 */
[-CC-:B------:R-:W-:Y:S01]  /*74c0*/  FFMA.FTZ R182, R169, R6.reuse, -R8.reuse ;  /* 0x00000006a9b67223 */ /* 0x180fe20000010808 */
[----:B------:R-:W-:Y:S01]  /*74d0*/  FSEL R11, R20, -INF , !P3 ;  /* 0xff800000140b7808 */ /* 0x000fe20005800000 */
[-CC-:B------:R-:W-:Y:S01]  /*74e0*/  FFMA.FTZ R178, R181, R6.reuse, -R8.reuse ;  /* 0x00000006b5b27223 */ /* 0x180fe20000010808 */
[----:B------:R-:W-:Y:S01]  /*74f0*/  ISETP.LT.OR P4, PT, R46, 0x21, P4 ;  /* 0x000000212e00780c */ /* 0x000fe20002781670 */
[-CC-:B------:R-:W-:Y:S01]  /*7500*/  FFMA.FTZ R172, R173, R6.reuse, -R8.reuse ;  /* 0x00000006adac7223 */ /* 0x180fe20000010808 */
[C---:B------:R-:W-:Y:S01]  /*7510*/  ISETP.GT.AND P3, PT, R48.reuse, 0x21, P2 ;  /* 0x000000213000780c */ /* 0x040fe20001764270 */
[-CC-:B------:R-:W-:Y:S01]  /*7520*/  FFMA.FTZ R174, R161, R6.reuse, -R8.reuse ;  /* 0x00000006a1ae7223 */ /* 0x180fe20000010808 */
[----:B------:R-:W-:Y:S01]  /*7530*/  FSEL R21, R21, -INF , !P4 ;  /* 0xff80000015157808 */ /* 0x000fe20006000000 */
[-CC-:B------:R-:W-:Y:S01]  /*7540*/  FFMA.FTZ R168, R87, R6.reuse, -R8.reuse ;  /* 0x0000000657a87223 */ /* 0x180fe20000010808 */
[----:B------:R-:W-:Y:S01]  /*7550*/  ISETP.GT.AND P4, PT, R48, RZ, P2 ;  /* 0x000000ff3000720c */ /* 0x000fe20001784270 */
[-CC-:B------:R-:W-:Y:S01]  /*7560*/  FFMA.FTZ R176, R183, R6.reuse, -R8.reuse ;  /* 0x00000006b7b07223 */ /* 0x180fe20000010808 */
[----:B------:R-:W-:Y:S01]  /*7570*/  FSEL R167, R15, -INF , !P5 ;  /* 0xff8000000fa77808 */ /* 0x000fe20006800000 */
[-CC-:B------:R-:W-:Y:S01]  /*7580*/  FFMA.FTZ R15, R175, R6.reuse, -R8.reuse ;  /* 0x00000006af0f7223 */ /* 0x180fe20000010808 */
[----:B------:R-:W-:Y:S01]  /*7590*/  ISETP.LT.OR P4, PT, R46, 0x1, P4 ;  /* 0x000000012e00780c */ /* 0x000fe20002781670 */
[-CC-:B------:R-:W-:Y:S01]  /*75a0*/  FFMA.FTZ R170, R83, R6.reuse, -R8.reuse ;  /* 0x0000000653aa7223 */ /* 0x180fe20000010808 */
[----:B------:R-:W-:Y:S01]  /*75b0*/  ISETP.GT.AND P5, PT, R48, 0x28, P2 ;  /* 0x000000283000780c */ /* 0x000fe200017a4270 */
[-CC-:B------:R-:W-:Y:S01]  /*75c0*/  FFMA.FTZ R164, R79, R6.reuse, -R8.reuse ;  /* 0x000000064fa47223 */ /* 0x180fe20000010808 */
[----:B------:R-:W-:Y:S01]  /*75d0*/  FSEL R10, R7, -INF , !P4 ;  /* 0xff800000070a7808 */ /* 0x000fe20006000000 */
[-CC-:B------:R-:W-:Y:S01]  /*75e0*/  FFMA.FTZ R166, R75, R6.reuse, -R8.reuse ;  /* 0x000000064ba67223 */ /* 0x180fe20000010808 */
[----:B------:R-:W-:Y:S01]  /*75f0*/  ISETP.LT.OR P3, PT, R46, 0x22, P3 ;  /* 0x000000222e00780c */ /* 0x000fe20001f61670 */
[----:B------:R0:W-:Y:S01]  /*7600*/  MUFU.EX2 R7, R15 ;  /* 0x0000000f00077308 */ /* 0x0001e20000000800 */
[----:B------:R-:W-:Y:S01]  /*7610*/  FMNMX.FTZ R12, R10, R5, !PT ;  /* 0x000000050a0c7209 */ /* 0x000fe20007810000 */
[-CC-:B------:R-:W-:Y:S01]  /*7620*/  FFMA.FTZ R158, R57, R6.reuse, -R8.reuse ;  /* 0x00000006399e7223 */ /* 0x180fe20000010808 */
[----:B------:R-:W-:Y:S01]  /*7630*/  ISETP.LT.OR P5, PT, R46, 0x29, P5 ;  /* 0x000000292e00780c */ /* 0x000fe20002fa1670 */
[--C-:B------:R-:W-:Y:S01]  /*7640*/  FFMA.FTZ R156, R63, R6, -R8.reuse ;  /* 0x000000063f9c7223 */ /* 0x100fe20000010808 */
[----:B------:R-:W-:Y:S01]  /*7650*/  FMNMX.FTZ R12, R159, R12, !PT ;  /* 0x0000000c9f0c7209 */ /* 0x000fe20007810000 */
[--C-:B------:R-:W-:Y:S01]  /*7660*/  FFMA.FTZ R154, R49, R6, -R8.reuse ;  /* 0x00000006319a7223 */ /* 0x100fe20000010808 */
[----:B------:R-:W-:Y:S01]  /*7670*/  FSEL R171, R24, -INF , !P3 ;  /* 0xff80000018ab7808 */ /* 0x000fe20005800000 */
[----:B------:R-:W-:Y:S01]  /*7680*/  MUFU.EX2 R9, R9 ;  /* 0x0000000900097308 */ /* 0x000fe20000000800 */
[----:B------:R-:W-:Y:S01]  /*7690*/  FMNMX.FTZ R12, R155, R12, !PT ;  /* 0x0000000c9b0c7209 */ /* 0x000fe20007810000 */
[-CC-:B0-----:R-:W-:Y:S01]  /*76a0*/  FFMA.FTZ R15, R179, R6.reuse, -R8.reuse ;  /* 0x00000006b30f7223 */ /* 0x181fe20000010808 */
[----:B------:R-:W-:Y:S01]  /*76b0*/  ISETP.GT.AND P3, PT, R48, 0x29, P2 ;  /* 0x000000293000780c */ /* 0x000fe20001764270 */
[--C-:B------:R-:W-:Y:S01]  /*76c0*/  FFMA.FTZ R160, R65, R6, -R8.reuse ;  /* 0x0000000641a07223 */ /* 0x100fe20000010808 */
[----:B------:R-:W-:Y:S01]  /*76d0*/  FMNMX.FTZ R12, R157, R12, !PT ;  /* 0x0000000c9d0c7209 */ /* 0x000fe20007810000 */
[--C-:B------:R-:W-:Y:S01]  /*76e0*/  FFMA.FTZ R162, R67, R6, -R8.reuse ;  /* 0x0000000643a27223 */ /* 0x100fe20000010808 */
[----:B------:R-:W-:Y:S01]  /*76f0*/  FSEL R169, R28, -INF , !P5 ;  /* 0xff8000001ca97808 */ /* 0x000fe20006800000 */
[----:B------:R-:W-:Y:S01]  /*7700*/  MUFU.EX2 R180, R180 ;  /* 0x000000b400b47308 */ /* 0x000fe20000000800 */
[----:B------:R-:W-:Y:S01]  /*7710*/  FMNMX.FTZ R12, R41, R12, !PT ;  /* 0x0000000c290c7209 */ /* 0x000fe20007810000 */
[-CC-:B------:R-:W-:Y:S01]  /*7720*/  FFMA.FTZ R85, R85, R6.reuse, -R8.reuse ;  /* 0x0000000655557223 */ /* 0x180fe20000010808 */
[----:B------:R-:W-:Y:S01]  /*7730*/  ISETP.GT.AND P5, PT, R48, 0x30, P2 ;  /* 0x000000303000780c */ /* 0x000fe200017a4270 */
[--C-:B------:R-:W-:Y:S01]  /*7740*/  FFMA.FTZ R65, R73, R6, -R8.reuse ;  /* 0x0000000649417223 */ /* 0x100fe20000010808 */
[----:B------:R-:W-:Y:S01]  /*7750*/  FMNMX.FTZ R12, R163, R12, !PT ;  /* 0x0000000ca30c7209 */ /* 0x000fe20007810000 */
[--C-:B------:R-:W-:Y:S01]  /*7760*/  FFMA.FTZ R67, R71, R6, -R8.reuse ;  /* 0x0000000647437223 */ /* 0x100fe20000010808 */
[----:B------:R-:W-:Y:S01]  /*7770*/  ISETP.LT.OR P4, PT, R46, 0x2a, P3 ;  /* 0x0000002a2e00780c */ /* 0x000fe20001f81670 */
[----:B------:R-:W-:Y:S01]  /*7780*/  MUFU.EX2 R182, R182 ;  /* 0x000000b600b67308 */ /* 0x000fe20000000800 */
[----:B------:R-:W-:Y:S01]  /*7790*/  FMNMX.FTZ R12, R11, R12, !PT ;  /* 0x0000000c0b0c7209 */ /* 0x000fe20007810000 */
[-CC-:B------:R-:W-:Y:S01]  /*77a0*/  FFMA.FTZ R61, R61, R6.reuse, -R8.reuse ;  /* 0x000000063d3d7223 */ /* 0x180fe20000010808 */
[----:B------:R-:W-:Y:S01]  /*77b0*/  ISETP.GT.AND P3, PT, R48, 0x31, P2 ;  /* 0x000000313000780c */ /* 0x000fe20001764270 */
[--C-:B------:R-:W-:Y:S01]  /*77c0*/  FFMA.FTZ R55, R55, R6, -R8.reuse ;  /* 0x0000000637377223 */ /* 0x100fe20000010808 */
[----:B------:R-:W-:Y:S01]  /*77d0*/  FMNMX.FTZ R12, R167, R12, !PT ;  /* 0x0000000ca70c7209 */ /* 0x000fe20007810000 */
[-CC-:B------:R-:W-:Y:S01]  /*77e0*/  FFMA.FTZ R152, R59, R6.reuse, -R8.reuse ;  /* 0x000000063b987223 */ /* 0x180fe20000010808 */
[----:B------:R-:W-:Y:S01]  /*77f0*/  FSEL R175, R14, -INF , !P4 ;  /* 0xff8000000eaf7808 */ /* 0x000fe20006000000 */
[--C-:B------:R-:W-:Y:S01]  /*7800*/  FFMA.FTZ R14, R153, R6, -R8.reuse ;  /* 0x00000006990e7223 */ /* 0x100fe20000010808 */
[----:B------:R-:W-:Y:S01]  /*7810*/  FMNMX.FTZ R12, R21, R12, !PT ;  /* 0x0000000c150c7209 */ /* 0x000fe20007810000 */
[----:B------:R-:W-:Y:S01]  /*7820*/  MUFU.EX2 R176, R176 ;  /* 0x000000b000b07308 */ /* 0x000fe20000000800 */
[----:B------:R-:W-:Y:S01]  /*7830*/  ISETP.LT.OR P5, PT, R46, 0x31, P5 ;  /* 0x000000312e00780c */ /* 0x000fe20002fa1670 */
[--C-:B------:R-:W-:Y:S01]  /*7840*/  FFMA.FTZ R53, R53, R6, -R8.reuse ;  /* 0x0000000635357223 */ /* 0x100fe20000010808 */
[----:B------:R-:W-:Y:S01]  /*7850*/  FMNMX.FTZ R12, R171, R12, !PT ;  /* 0x0000000cab0c7209 */ /* 0x000fe20007810000 */
[----:B------:R-:W-:Y:S01]  /*7860*/  FFMA.FTZ R47, R47, R6, -R8 ;  /* 0x000000062f2f7223 */ /* 0x000fe20000010808 */
[----:B------:R-:W-:Y:S01]  /*7870*/  ISETP.GT.AND P4, PT, R48, 0x38, P2 ;  /* 0x000000383000780c */ /* 0x000fe20001784270 */
[----:B------:R-:W-:Y:S01]  /*7880*/  IMAD.U32 R28, RZ, RZ, UR45 ;  /* 0x0000002dff1c7e24 */ /* 0x000fe2000f8e00ff */
[----:B------:R-:W-:Y:S01]  /*7890*/  FMNMX.FTZ R12, R169, R12, !PT ;  /* 0x0000000ca90c7209 */ /* 0x000fe20007810000 */
[----:B------:R-:W-:Y:S01]  /*78a0*/  MUFU.EX2 R15, R15 ;  /* 0x0000000f000f7308 */ /* 0x000fe20000000800 */
[----:B------:R-:W-:Y:S01]  /*78b0*/  ISETP.LT.OR P3, PT, R46, 0x32, P3 ;  /* 0x000000322e00780c */ /* 0x000fe20001f61670 */
[----:B------:R-:W-:Y:S01]  /*78c0*/  UMOV UR45, UR57 ;  /* 0x00000039002d7c82 */ /* 0x000fe20008000000 */
[----:B------:R-:W-:-:S02]  /*78d0*/  FSEL R25, R25, -INF , !P5 ;  /* 0xff80000019197808 */ /* 0x000fc40006800000 */
[----:B------:R-:W-:Y:S02]  /*78e0*/  FMNMX.FTZ R12, R175, R12, !PT ;  /* 0x0000000caf0c7209 */ /* 0x000fe40007810000 */
[----:B------:R-:W-:Y:S01]  /*78f0*/  ISETP.GT.AND P5, PT, R48, 0x39, P2 ;  /* 0x000000393000780c */ /* 0x000fe200017a4270 */
[----:B------:R-:W-:Y:S01]  /*7900*/  MUFU.EX2 R178, R178 ;  /* 0x000000b200b27308 */ /* 0x000fe20000000800 */
[----:B------:R-:W-:Y:S02]  /*7910*/  FSEL R179, R26, -INF , !P3 ;  /* 0xff8000001ab37808 */ /* 0x000fe40005800000 */
[----:B------:R-:W-:Y:S02]  /*7920*/  ISETP.LT.OR P4, PT, R46, 0x39, P4 ;  /* 0x000000392e00780c */ /* 0x000fe40002781670 */
[----:B------:R-:W-:Y:S02]  /*7930*/  FMNMX.FTZ R12, R25, R12, !PT ;  /* 0x0000000c190c7209 */ /* 0x000fe40007810000 */
[----:B------:R-:W-:Y:S01]  /*7940*/  ISETP.GT.AND P3, PT, R48, 0x40, P2 ;  /* 0x000000403000780c */ /* 0x000fe20001764270 */
[----:B------:R-:W-:Y:S01]  /*7950*/  MUFU.EX2 R172, R172 ;  /* 0x000000ac00ac7308 */ /* 0x000fe20000000800 */
[----:B------:R-:W-:-:S02]  /*7960*/  ISETP.LT.OR P5, PT, R46, 0x3a, P5 ;  /* 0x0000003a2e00780c */ /* 0x000fc40002fa1670 */
[----:B------:R-:W-:Y:S02]  /*7970*/  FSEL R29, R29, -INF , !P4 ;  /* 0xff8000001d1d7808 */ /* 0x000fe40006000000 */
[----:B------:R-:W-:Y:S02]  /*7980*/  FMNMX.FTZ R12, R179, R12, !PT ;  /* 0x0000000cb30c7209 */ /* 0x000fe40007810000 */
[----:B------:R-:W-:Y:S01]  /*7990*/  ISETP.GT.AND P4, PT, R48, 0x41, P2 ;  /* 0x000000413000780c */ /* 0x000fe20001784270 */
[----:B------:R-:W-:Y:S01]  /*79a0*/  MUFU.EX2 R174, R174 ;  /* 0x000000ae00ae7308 */ /* 0x000fe20000000800 */
[----:B------:R-:W-:Y:S01]  /*79b0*/  FSEL R181, R27, -INF , !P5 ;  /* 0xff8000001bb57808 */ /* 0x000fe20006800000 */
[----:B------:R-:W-:Y:S01]  /*79c0*/  FFMA.FTZ R27, R177, R6, -R8 ;  /* 0x00000006b11b7223 */ /* 0x000fe20000010808 */
[----:B------:R-:W-:Y:S02]  /*79d0*/  ISETP.LT.OR P3, PT, R46, 0x41, P3 ;  /* 0x000000412e00780c */ /* 0x000fe40001f61670 */
[----:B------:R-:W-:-:S02]  /*79e0*/  FMNMX.FTZ R12, R29, R12, !PT ;  /* 0x0000000c1d0c7209 */ /* 0x000fc40007810000 */
[----:B------:R-:W-:Y:S01]  /*79f0*/  ISETP.GT.AND P5, PT, R48, 0x48, P2 ;  /* 0x000000483000780c */ /* 0x000fe200017a4270 */
[----:B------:R-:W-:Y:S01]  /*7a00*/  MUFU.EX2 R27, R27 ;  /* 0x0000001b001b7308 */ /* 0x000fe20000000800 */
[----:B------:R-:W-:Y:S02]  /*7a10*/  ISETP.LT.OR P4, PT, R46, 0x42, P4 ;  /* 0x000000422e00780c */ /* 0x000fe40002781670 */
[----:B------:R-:W-:Y:S02]  /*7a20*/  FSEL R177, R32, -INF , !P3 ;  /* 0xff80000020b17808 */ /* 0x000fe40005800000 */
[----:B------:R-:W-:Y:S02]  /*7a30*/  FMNMX.FTZ R12, R181, R12, !PT ;  /* 0x0000000cb50c7209 */ /* 0x000fe40007810000 */
[----:B------:R-:W-:Y:S01]  /*7a40*/  ISETP.GT.AND P3, PT, R48, 0x49, P2 ;  /* 0x000000493000780c */ /* 0x000fe20001764270 */
[----:B------:R-:W-:Y:S01]  /*7a50*/  MUFU.EX2 R168, R168 ;  /* 0x000000a800a87308 */ /* 0x000fe20000000800 */
[----:B------:R-:W-:Y:S01]  /*7a60*/  FSEL R173, R31, -INF , !P4 ;  /* 0xff8000001fad7808 */ /* 0x000fe20006000000 */
[----:B------:R-:W-:Y:S01]  /*7a70*/  FFMA.FTZ R31, R165, R6, -R8 ;  /* 0x00000006a51f7223 */ /* 0x000fe20000010808 */
[----:B------:R-:W-:-:S02]  /*7a80*/  ISETP.LT.OR P5, PT, R46, 0x49, P5 ;  /* 0x000000492e00780c */ /* 0x000fc40002fa1670 */
[----:B------:R-:W-:Y:S02]  /*7a90*/  FMNMX.FTZ R12, R177, R12, !PT ;  /* 0x0000000cb10c7209 */ /* 0x000fe40007810000 */
[----:B------:R-:W-:Y:S01]  /*7aa0*/  ISETP.GT.AND P4, PT, R48, 0x50, P2 ;  /* 0x000000503000780c */ /* 0x000fe20001784270 */
[----:B------:R-:W-:Y:S01]  /*7ab0*/  MUFU.EX2 R31, R31 ;  /* 0x0000001f001f7308 */ /* 0x000fe20000000800 */
[----:B------:R-:W-:Y:S02]  /*7ac0*/  ISETP.LT.OR P3, PT, R46, 0x4a, P3 ;  /* 0x0000004a2e00780c */ /* 0x000fe40001f61670 */
[----:B------:R-:W-:Y:S02]  /*7ad0*/  FSEL R33, R33, -INF , !P5 ;  /* 0xff80000021217808 */ /* 0x000fe40006800000 */
[----:B------:R-:W-:Y:S02]  /*7ae0*/  FMNMX.FTZ R12, R173, R12, !PT ;  /* 0x0000000cad0c7209 */ /* 0x000fe40007810000 */
[----:B------:R-:W-:Y:S01]  /*7af0*/  ISETP.GT.AND P5, PT, R48, 0x51, P2 ;  /* 0x000000513000780c */ /* 0x000fe200017a4270 */
[----:B------:R-:W-:Y:S01]  /*7b00*/  MUFU.EX2 R85, R85 ;  /* 0x0000005500557308 */ /* 0x000fe20000000800 */
[----:B------:R-:W-:-:S02]  /*7b10*/  FSEL R165, R30, -INF , !P3 ;  /* 0xff8000001ea57808 */ /* 0x000fc40005800000 */
[----:B------:R-:W-:Y:S02]  /*7b20*/  ISETP.LT.OR P4, PT, R46, 0x51, P4 ;  /* 0x000000512e00780c */ /* 0x000fe40002781670 */
[----:B------:R-:W-:Y:S02]  /*7b30*/  FMNMX.FTZ R12, R33, R12, !PT ;  /* 0x0000000c210c7209 */ /* 0x000fe40007810000 */
[----:B------:R-:W-:Y:S01]  /*7b40*/  ISETP.GT.AND P3, PT, R48, 0x58, P2 ;  /* 0x000000583000780c */ /* 0x000fe20001764270 */
[----:B------:R-:W-:Y:S01]  /*7b50*/  MUFU.EX2 R170, R170 ;  /* 0x000000aa00aa7308 */ /* 0x000fe20000000800 */
[----:B------:R-:W-:Y:S02]  /*7b60*/  ISETP.LT.OR P5, PT, R46, 0x52, P5 ;  /* 0x000000522e00780c */ /* 0x000fe40002fa1670 */
[----:B------:R-:W-:Y:S02]  /*7b70*/  FSEL R161, R34, -INF , !P4 ;  /* 0xff80000022a17808 */ /* 0x000fe40006000000 */
[----:B------:R-:W-:-:S02]  /*7b80*/  FMNMX.FTZ R12, R165, R12, !PT ;  /* 0x0000000ca50c7209 */ /* 0x000fc40007810000 */
[----:B------:R-:W-:Y:S01]  /*7b90*/  ISETP.GT.AND P4, PT, R48, 0x59, P2 ;  /* 0x000000593000780c */ /* 0x000fe20001784270 */
[----:B------:R-:W-:Y:S01]  /*7ba0*/  MUFU.EX2 R164, R164 ;  /* 0x000000a400a47308 */ /* 0x000fe20000000800 */
[----:B------:R-:W-:Y:S02]  /*7bb0*/  FSEL R153, R35, -INF , !P5 ;  /* 0xff80000023997808 */ /* 0x000fe40006800000 */
[----:B------:R-:W-:Y:S02]  /*7bc0*/  ISETP.LT.OR P3, PT, R46, 0x59, P3 ;  /* 0x000000592e00780c */ /* 0x000fe40001f61670 */
[----:B------:R-:W-:Y:S02]  /*7bd0*/  FMNMX.FTZ R12, R161, R12, !PT ;  /* 0x0000000ca10c7209 */ /* 0x000fe40007810000 */
[----:B------:R-:W-:Y:S01]  /*7be0*/  ISETP.GT.AND P5, PT, R48, 0x60, P2 ;  /* 0x000000603000780c */ /* 0x000fe200017a4270 */
[----:B------:R0:W-:Y:S01]  /*7bf0*/  MUFU.EX2 R35, R14 ;  /* 0x0000000e00237308 */ /* 0x0001e20000000800 */
[----:B------:R-:W-:-:S02]  /*7c00*/  ISETP.LT.OR P4, PT, R46, 0x5a, P4 ;  /* 0x0000005a2e00780c */ /* 0x000fc40002781670 */
[----:B------:R-:W-:Y:S02]  /*7c10*/  FSEL R87, R38, -INF , !P3 ;  /* 0xff80000026577808 */ /* 0x000fe40005800000 */
[----:B------:R-:W-:Y:S02]  /*7c20*/  FMNMX.FTZ R12, R153, R12, !PT ;  /* 0x0000000c990c7209 */ /* 0x000fe40007810000 */
[----:B------:R-:W-:Y:S01]  /*7c30*/  ISETP.GT.AND P3, PT, R48, 0x61, P2 ;  /* 0x000000613000780c */ /* 0x000fe20001764270 */
[----:B------:R-:W-:Y:S01]  /*7c40*/  MUFU.EX2 R166, R166 ;  /* 0x000000a600a67308 */ /* 0x000fe20000000800 */
[----:B------:R-:W-:Y:S01]  /*7c50*/  FSEL R183, R36, -INF , !P4 ;  /* 0xff80000024b77808 */ /* 0x000fe20006000000 */
[----:B0-----:R-:W-:Y:S01]  /*7c60*/  FFMA.FTZ R14, R77, R6, -R8 ;  /* 0x000000064d0e7223 */ /* 0x001fe20000010808 */
        /* <DEDUP_REMOVED lines=30> */
[C---:B------:R-:W-:Y:S02]  /*7e50*/  ISETP.LT.OR P5, PT, R46.reuse, 0x79, P5 ;  /* 0x000000792e00780c */ /* 0x040fe40002fa1670 */
[----:B------:R-:W-:Y:S02]  /*7e60*/  FSEL R77, R45, -INF , !P4 ;  /* 0xff8000002d4d7808 */ /* 0x000fe40006000000 */
[----:B------:R-:W-:Y:S02]  /*7e70*/  FMNMX.FTZ R12, R79, R12, !PT ;  /* 0x0000000c4f0c7209 */ /* 0x000fe40007810000 */
[----:B------:R-:W-:Y:S01]  /*7e80*/  ISETP.LT.OR P2, PT, R46, 0x7a, P2 ;  /* 0x0000007a2e00780c */ /* 0x000fe20001741670 */
[----:B------:R-:W-:Y:S01]  /*7e90*/  MUFU.EX2 R45, R14 ;  /* 0x0000000e002d7308 */ /* 0x000fe20000000800 */
[----:B------:R-:W-:-:S02]  /*7ea0*/  FSEL R193, R50, -INF , !P5 ;  /* 0xff80000032c17808 */ /* 0x000fc40006800000 */
[----:B------:R-:W-:Y:S02]  /*7eb0*/  FMNMX.FTZ R12, R77, R12, !PT ;  /* 0x0000000c4d0c7209 */ /* 0x000fe40007810000 */
[----:B------:R-:W-:Y:S01]  /*7ec0*/  FSEL R75, R51, -INF , !P2 ;  /* 0xff800000334b7808 */ /* 0x000fe20005000000 */
[----:B------:R-:W-:Y:S01]  /*7ed0*/  FFMA.FTZ R51, R69, R6, -R8 ;  /* 0x0000000645337223 */ /* 0x000fe20000010808 */
[----:B------:R-:W-:Y:S01]  /*7ee0*/  FMNMX.FTZ R12, R193, R12, !PT ;  /* 0x0000000cc10c7209 */ /* 0x000fe20007810000 */
[----:B------:R-:W-:Y:S01]  /*7ef0*/  MUFU.EX2 R61, R61 ;  /* 0x0000003d003d7308 */ /* 0x000fe20000000800 */
[----:B------:R-:W-:Y:S02]  /*7f00*/  FSEL R57, R13, RZ, P6 ;  /* 0x000000ff0d397208 */ /* 0x000fe40003000000 */
[----:B------:R-:W-:-:S03]  /*7f10*/  FMNMX.FTZ R12, R75, R12, !PT ;  /* 0x0000000c4b0c7209 */ /* 0x000fc60007810000 */
        /* <DEDUP_REMOVED lines=20> */
[----:B------:R-:W-:Y:S01]  /*8060*/  FADD.FTZ R63, R7, R2 ;  /* 0x00000002073f7221 */ /* 0x000fe20000010000 */
[-C--:B------:R-:W-:Y:S01]  /*8070*/  FMUL.FTZ R100, R100, R4.reuse ;  /* 0x0000000464647220 */ /* 0x080fe20000410000 */
[-C--:B------:R-:W-:Y:S01]  /*8080*/  FMUL.FTZ R101, R101, R4.reuse ;  /* 0x0000000465657220 */ /* 0x080fe20000410000 */
[----:B------:R-:W-:Y:S01]  /*8090*/  MUFU.EX2 R53, R53 ;  /* 0x0000003500357308 */ /* 0x000fe20000000800 */
[----:B------:R-:W-:Y:S01]  /*80a0*/  FADD.FTZ R2, R176, R63 ;  /* 0x0000003fb0027221 */ /* 0x000fe20000010000 */
        /* <DEDUP_REMOVED lines=23> */
[-C--:B------:R-:W-:Y:S01]  /*8220*/  FMUL.FTZ R137, R137, R4.reuse ;  /* 0x0000000489897220 */ /* 0x080fe20000410000 */
[----:B------:R-:W-:Y:S01]  /*8230*/  FMUL.FTZ R140, R140, R4 ;  /* 0x000000048c8c7220 */ /* 0x000fe20000410000 */
[-CC-:B------:R-:W-:Y:S01]  /*8240*/  FFMA.FTZ R24, R169, R6.reuse, -R34.reuse ;  /* 0x00000006a9187223 */ /* 0x180fe20000010822 */
[-C--:B------:R-:W-:Y:S01]  /*8250*/  FFMA.FTZ R169, R25, R6.reuse, -R34 ;  /* 0x0000000619a97223 */ /* 0x080fe20000010822 */
[----:B------:R-:W-:Y:S01]  /*8260*/  FADD.FTZ R25, R15, R2 ;  /* 0x000000020f197221 */ /* 0x000fe20000010000 */
[-CC-:B------:R-:W-:Y:S01]  /*8270*/  FFMA.FTZ R20, R21, R6.reuse, -R34.reuse ;  /* 0x0000000615147223 */ /* 0x180fe20000010822 */
[-CC-:B------:R-:W-:Y:S01]  /*8280*/  FFMA.FTZ R21, R171, R6.reuse, -R34.reuse ;  /* 0x00000006ab157223 */ /* 0x180fe20000010822 */
[-CC-:B------:R-:W-:Y:S01]  /*8290*/  FFMA.FTZ R171, R29, R6.reuse, -R34.reuse ;  /* 0x000000061dab7223 */ /* 0x180fe20000010822 */
[----:B------:R-:W-:Y:S01]  /*82a0*/  FADD.FTZ R2, R178, R25 ;  /* 0x00000019b2027221 */ /* 0x000fe20000010000 */
[----:B------:R-:W-:Y:S01]  /*82b0*/  @!P1 LEA R29, R28, UR41, 0x3 ;  /* 0x000000291c1d9c11 */ /* 0x000fe2000f8e18ff */
[-CC-:B------:R-:W-:Y:S01]  /*82c0*/  FFMA.FTZ R57, R10, R6.reuse, -R34.reuse ;  /* 0x000000060a397223 */ /* 0x180fe20000010822 */
[-C--:B------:R-:W-:Y:S01]  /*82d0*/  FFMA.FTZ R8, R159, R6.reuse, -R34 ;  /* 0x000000069f087223 */ /* 0x080fe20000010822 */
[----:B------:R-:W-:Y:S01]  /*82e0*/  FADD.FTZ R25, R27, R2 ;  /* 0x000000021b197221 */ /* 0x000fe20000010000 */
[-CC-:B------:R-:W-:Y:S01]  /*82f0*/  FFMA.FTZ R10, R155, R6.reuse, -R34.reuse ;  /* 0x000000069b0a7223 */ /* 0x180fe20000010822 */
[-CC-:B------:R-:W-:Y:S01]  /*8300*/  FFMA.FTZ R59, R157, R6.reuse, -R34.reuse ;  /* 0x000000069d3b7223 */ /* 0x180fe20000010822 */
[-CC-:B------:R-:W-:Y:S01]  /*8310*/  FFMA.FTZ R12, R41, R6.reuse, -R34.reuse ;  /* 0x00000006290c7223 */ /* 0x180fe20000010822 */
[----:B------:R-:W-:Y:S01]  /*8320*/  FADD.FTZ R2, R172, R25 ;  /* 0x00000019ac027221 */ /* 0x000fe20000010000 */
[----:B------:R-:W-:Y:S01]  /*8330*/  MUFU.EX2 R57, R57 ;  /* 0x0000003900397308 */ /* 0x000fe20000000800 */
[-CC-:B------:R-:W-:Y:S01]  /*8340*/  FFMA.FTZ R41, R163, R6.reuse, -R34.reuse ;  /* 0x00000006a3297223 */ /* 0x180fe20000010822 */
[-C--:B------:R-:W-:Y:S01]  /*8350*/  FFMA.FTZ R11, R11, R6.reuse, -R34 ;  /* 0x000000060b0b7223 */ /* 0x080fe20000010822 */
[----:B------:R-:W-:Y:S01]  /*8360*/  FADD.FTZ R25, R31, R2 ;  /* 0x000000021f197221 */ /* 0x000fe20000010000 */
[----:B------:R-:W-:Y:S01]  /*8370*/  FSEL R2, R49, RZ, P2 ;  /* 0x000000ff31027208 */ /* 0x000fe20001000000 */
[-CC-:B------:R-:W-:Y:S01]  /*8380*/  FFMA.FTZ R14, R167, R6.reuse, -R34.reuse ;  /* 0x00000006a70e7223 */ /* 0x180fe20000010822 */
[-CC-:B------:R-:W-:Y:S01]  /*8390*/  FFMA.FTZ R175, R175, R6.reuse, -R34.reuse ;  /* 0x00000006afaf7223 */ /* 0x180fe20000010822 */
[----:B------:R-:W-:Y:S01]  /*83a0*/  FADD.FTZ R28, R174, R25 ;  /* 0x00000019ae1c7221 */ /* 0x000fe20000010000 */
[----:B------:R-:W-:Y:S01]  /*83b0*/  MUFU.EX2 R8, R8 ;  /* 0x0000000800087308 */ /* 0x000fe20000000800 */
[----:B------:R-:W-:Y:S01]  /*83c0*/  FADD.FTZ R5, -R2, R5 ;  /* 0x0000000502057221 */ /* 0x000fe20000010100 */
[----:B------:R-:W-:Y:S01]  /*83d0*/  FFMA.FTZ R26, R179, R6, -R34 ;  /* 0x00000006b31a7223 */ /* 0x000fe20000010822 */
[----:B------:R-:W-:Y:S01]  /*83e0*/  FADD.FTZ R25, R35, R28 ;  /* 0x0000001c23197221 */ /* 0x000fe20000010000 */
[----:B------:R-:W-:-:S02]  /*83f0*/  @!P1 VIADD R28, R29, 0x28860 ;  /* 0x000288601d1c9836 */ /* 0x000fc40000000000 */
[-C--:B------:R-:W-:Y:S01]  /*8400*/  FMUL.FTZ R5, R5, R6.reuse ;  /* 0x0000000605057220 */ /* 0x080fe20000410000 */
[-C--:B------:R-:W-:Y:S01]  /*8410*/  FFMA.FTZ R30, R181, R6.reuse, -R34 ;  /* 0x00000006b51e7223 */ /* 0x080fe20000010822 */
[----:B------:R-:W-:Y:S01]  /*8420*/  FADD.FTZ R2, R168, R25 ;  /* 0x00000019a8027221 */ /* 0x000fe20000010000 */
[----:B------:R-:W-:Y:S01]  /*8430*/  MUFU.EX2 R10, R10 ;  /* 0x0000000a000a7308 */ /* 0x000fe20000000800 */
[----:B------:R-:W-:Y:S01]  /*8440*/  @!P1 PRMT R28, RZ, 0x654, R28 ;  /* 0x00000654ff1c9816 */ /* 0x000fe2000000001c */
[-C--:B------:R-:W-:Y:S01]  /*8450*/  FFMA.FTZ R177, R177, R6.reuse, -R34 ;  /* 0x00000006b1b17223 */ /* 0x080fe20000010822 */
[----:B------:R-:W-:Y:S01]  /*8460*/  FADD.FTZ R25, R85, R2 ;  /* 0x0000000255197221 */ /* 0x000fe20000010000 */
[-CC-:B------:R-:W-:Y:S01]  /*8470*/  FFMA.FTZ R2, R165, R6.reuse, -R34.reuse ;  /* 0x00000006a5027223 */ /* 0x180fe20000010822 */
[----:B------:R0:W-:Y:S01]  /*8480*/  @!P1 SYNCS.ARRIVE.TRANS64.RED.A1T0 RZ, [R28+URZ], RZ ;  /* 0x000000ff1cff99a7 */ /* 0x0001e2000810043f */
[-CC-:B------:R-:W-:Y:S01]  /*8490*/  FFMA.FTZ R32, R173, R6.reuse, -R34.reuse ;  /* 0x00000006ad207223 */ /* 0x180fe20000010822 */
[----:B------:R-:W-:Y:S01]  /*84a0*/  FADD.FTZ R36, R170, R25 ;  /* 0x00000019aa247221 */ /* 0x000fe20000010000 */
[----:B------:R-:W-:Y:S01]  /*84b0*/  MUFU.EX2 R59, R59 ;  /* 0x0000003b003b7308 */ /* 0x000fe20000000800 */
[-CC-:B------:R-:W-:Y:S01]  /*84c0*/  FFMA.FTZ R33, R33, R6.reuse, -R34.reuse ;  /* 0x0000000621217223 */ /* 0x180fe20000010822 */
[-C--:B------:R-:W-:Y:S01]  /*84d0*/  FFMA.FTZ R161, R161, R6.reuse, -R34 ;  /* 0x00000006a1a17223 */ /* 0x080fe20000010822 */
[----:B------:R-:W-:Y:S01]  /*84e0*/  FADD.FTZ R25, R39, R36 ;  /* 0x0000002427197221 */ /* 0x000fe20000010000 */
[-CC-:B------:R-:W-:Y:S01]  /*84f0*/  FFMA.FTZ R153, R153, R6.reuse, -R34.reuse ;  /* 0x0000000699997223 */ /* 0x180fe20000010822 */
[-CC-:B------:R-:W-:Y:S01]  /*8500*/  FFMA.FTZ R87, R87, R6.reuse, -R34.reuse ;  /* 0x0000000657577223 */ /* 0x180fe20000010822 */
[-CC-:B------:R-:W-:Y:S01]  /*8510*/  FFMA.FTZ R183, R183, R6.reuse, -R34.reuse ;  /* 0x00000006b7b77223 */ /* 0x180fe20000010822 */
[----:B------:R-:W-:Y:S01]  /*8520*/  FADD.FTZ R36, R164, R25 ;  /* 0x00000019a4247221 */ /* 0x000fe20000010000 */
[----:B0-----:R0:W1:Y:S01]  /*8530*/  MUFU.EX2 R28, R5 ;  /* 0x00000005001c7308 */ /* 0x0010620000000800 */
        /* <DEDUP_REMOVED lines=9> */
[----:B------:R-:W-:Y:S01]  /*85d0*/  FFMA.FTZ R34, R75, R6, -R34 ;  /* 0x000000064b227223 */ /* 0x000fe20000010822 */
[----:B------:R-:W-:Y:S01]  /*85e0*/  ISETP.GT.AND P2, PT, R3, UR58, PT ;  /* 0x0000003a03007c0c */ /* 0x000fe2000bf44270 */
[-C--:B------:R-:W-:Y:S01]  /*85f0*/  FMUL.FTZ R141, R141, R4.reuse ;  /* 0x000000048d8d7220 */ /* 0x080fe20000410000 */
[----:B------:R-:W-:Y:S01]  /*8600*/  FADD.FTZ R36, R166, R5 ;  /* 0x00000005a6247221 */ /* 0x000fe20000010000 */
[-C--:B------:R-:W-:Y:S01]  /*8610*/  FMUL.FTZ R144, R144, R4.reuse ;  /* 0x0000000490907220 */ /* 0x080fe20000410000 */
[----:B------:R-:W-:Y:S01]  /*8620*/  FMUL.FTZ R145, R145, R4 ;  /* 0x0000000491917220 */ /* 0x000fe20000410000 */
[----:B------:R-:W0:Y:S01]  /*8630*/  MUFU.EX2 R41, R41 ;  /* 0x0000002900297308 */ /* 0x000e220000000800 */
[----:B-1----:R-:W-:Y:S01]  /*8640*/  FFMA.FTZ R5, R28, R0, R57 ;  /* 0x000000001c057223 */ /* 0x002fe20000010039 */
[----:B------:R-:W-:Y:S01]  /*8650*/  FADD.FTZ R25, R51, R36 ;  /* 0x0000002433197221 */ /* 0x000fe20000010000 */
[-C--:B------:R-:W-:Y:S01]  /*8660*/  FMUL.FTZ R148, R148, R4.reuse ;  /* 0x0000000494947220 */ /* 0x080fe20000410000 */
        /* <DEDUP_REMOVED lines=8> */
[----:B------:R-:W-:-:S02]  /*86f0*/  VIADD R3, R3, 0xffffffff ;  /* 0xffffffff03037836 */ /* 0x000fc40000000000 */
[----:B------:R-:W-:Y:S01]  /*8700*/  FADD.FTZ R5, R59, R0 ;  /* 0x000000003b057221 */ /* 0x000fe20000010000 */
[----:B------:R-:W-:Y:S01]  /*8710*/  FADD.FTZ R36, R162, R25 ;  /* 0x00000019a2247221 */ /* 0x000fe20000010000 */
[----:B------:R-:W-:Y:S01]  /*8720*/  F2FP.BF16.F32.PACK_AB R178, R27, R178 ;  /* 0x000000b21bb2723e */ /* 0x000fe200000010ff */
[----:B------:R-:W3:Y:S01]  /*8730*/  MUFU.EX2 R14, R14 ;  /* 0x0000000e000e7308 */ /* 0x000ee20000000800 */
[----:B--2---:R-:W-:Y:S01]  /*8740*/  FADD.FTZ R0, R12, R5 ;  /* 0x000000050c007221 */ /* 0x004fe20000010000 */
[----:B------:R-:W-:Y:S01]  /*8750*/  FADD.FTZ R5, R67, R36 ;  /* 0x0000002443057221 */ /* 0x000fe20000010000 */
[----:B------:R-:W-:Y:S01]  /*8760*/  F2FP.BF16.F32.PACK_AB R172, R31, R172 ;  /* 0x000000ac1fac723e */ /* 0x000fe200000010ff */
[----:B------:R-:W-:Y:S01]  /*8770*/  FMUL.FTZ R90, R90, R28 ;  /* 0x0000001c5a5a7220 */ /* 0x000fe20000410000 */
[----:B0-----:R-:W-:Y:S01]  /*8780*/  FADD.FTZ R0, R41, R0 ;  /* 0x0000000029007221 */ /* 0x001fe20000010000 */
[----:B------:R-:W-:Y:S01]  /*8790*/  FADD.FTZ R36, R156, R5 ;  /* 0x000000059c247221 */ /* 0x000fe20000010000 */
[----:B------:R-:W-:Y:S01]  /*87a0*/  F2FP.BF16.F32.PACK_AB R174, R35, R174 ;  /* 0x000000ae23ae723e */ /* 0x000fe200000010ff */
[----:B------:R-:W0:Y:S01]  /*87b0*/  MUFU.EX2 R20, R20 ;  /* 0x0000001400147308 */ /* 0x000e220000000800 */
[----:B-1----:R-:W-:Y:S01]  /*87c0*/  FADD.FTZ R5, R11, R0 ;  /* 0x000000000b057221 */ /* 0x002fe20000010000 */
[----:B------:R-:W-:Y:S01]  /*87d0*/  FADD.FTZ R7, R61, R36 ;  /* 0x000000243d077221 */ /* 0x000fe20000010000 */
[----:B------:R-:W-:Y:S01]  /*87e0*/  F2FP.BF16.F32.PACK_AB R168, R85, R168 ;  /* 0x000000a855a8723e */ /* 0x000fe200000010ff */
[----:B------:R-:W-:Y:S01]  /*87f0*/  FMUL.FTZ R91, R91, R28 ;  /* 0x0000001c5b5b7220 */ /* 0x000fe20000410000 */
[----:B------:R-:W-:Y:S01]  /*8800*/  F2FP.BF16.F32.PACK_AB R170, R39, R170 ;  /* 0x000000aa27aa723e */ /* 0x000fe200000010ff */
[----:B------:R-:W-:Y:S01]  /*8810*/  FMUL.FTZ R94, R94, R28 ;  /* 0x0000001c5e5e7220 */ /* 0x000fe20000410000 */
[----:B------:R-:W-:Y:S01]  /*8820*/  F2FP.BF16.F32.PACK_AB R164, R45, R164 ;  /* 0x000000a42da4723e */ /* 0x000fe200000010ff */
[----:B------:R-:W1:Y:S01]  /*8830*/  MUFU.EX2 R21, R21 ;  /* 0x0000001500157308 */ /* 0x000e620000000800 */
[----:B---3--:R-:W-:Y:S01]  /*8840*/  FADD.FTZ R5, R14, R5 ;  /* 0x000000050e057221 */ /* 0x008fe20000010000 */
[----:B------:R-:W-:Y:S01]  /*8850*/  F2FP.BF16.F32.PACK_AB R166, R51, R166 ;  /* 0x000000a633a6723e */ /* 0x000fe200000010ff */
[----:B------:R-:W-:Y:S01]  /*8860*/  FMUL.FTZ R95, R95, R28 ;  /* 0x0000001c5f5f7220 */ /* 0x000fe20000410000 */
[----:B------:R-:W-:Y:S01]  /*8870*/  F2FP.BF16.F32.PACK_AB R160, R65, R160 ;  /* 0x000000a041a0723e */ /* 0x000fe200000010ff */
[----:B------:R-:W-:Y:S01]  /*8880*/  FMUL.FTZ R98, R98, R28 ;  /* 0x0000001c62627220 */ /* 0x000fe20000410000 */
[----:B------:R-:W-:Y:S01]  /*8890*/  F2FP.BF16.F32.PACK_AB R162, R67, R162 ;  /* 0x000000a243a2723e */ /* 0x000fe200000010ff */
[----:B------:R-:W-:Y:S01]  /*88a0*/  FMUL.FTZ R99, R99, R28 ;  /* 0x0000001c63637220 */ /* 0x000fe20000410000 */
[----:B------:R-:W2:Y:S01]  /*88b0*/  MUFU.EX2 R24, R24 ;  /* 0x0000001800187308 */ /* 0x000ea20000000800 */
[----:B0-----:R-:W-:Y:S01]  /*88c0*/  FADD.FTZ R0, R20, R5 ;  /* 0x0000000514007221 */ /* 0x001fe20000010000 */
[----:B------:R-:W-:Y:S01]  /*88d0*/  F2FP.BF16.F32.PACK_AB R156, R61, R156 ;  /* 0x0000009c3d9c723e */ /* 0x000fe200000010ff */
[-C--:B------:R-:W-:Y:S01]  /*88e0*/  FMUL.FTZ R102, R102, R28.reuse ;  /* 0x0000001c66667220 */ /* 0x080fe20000410000 */
[----:B------:R-:W-:Y:S01]  /*88f0*/  F2FP.BF16.F32.PACK_AB R181, R8, R57 ;  /* 0x0000003908b5723e */ /* 0x000fe200000010ff */
[-C--:B------:R-:W-:Y:S01]  /*8900*/  FMUL.FTZ R103, R103, R28.reuse ;  /* 0x0000001c67677220 */ /* 0x080fe20000410000 */
[----:B------:R-:W-:Y:S01]  /*8910*/  F2FP.BF16.F32.PACK_AB R179, R14, R11 ;  /* 0x0000000b0eb3723e */ /* 0x000fe200000010ff */
[----:B------:R-:W-:Y:S01]  /*8920*/  FMUL.FTZ R106, R106, R28 ;  /* 0x0000001c6a6a7220 */ /* 0x000fe20000410000 */
[----:B------:R-:W0:Y:S01]  /*8930*/  MUFU.EX2 R175, R175 ;  /* 0x000000af00af7308 */ /* 0x000e220000000800 */
[C---:B-1----:R-:W-:Y:S01]  /*8940*/  FADD.FTZ R5, R21.reuse, R0 ;  /* 0x0000000015057221 */ /* 0x042fe20000010000 */
[----:B------:R-:W-:Y:S01]  /*8950*/  F2FP.BF16.F32.PACK_AB R173, R21, R20 ;  /* 0x0000001415ad723e */ /* 0x000fe200000010ff */
[-C--:B------:R-:W-:Y:S01]  /*8960*/  FMUL.FTZ R107, R107, R28.reuse ;  /* 0x0000001c6b6b7220 */ /* 0x080fe20000410000 */
[-C--:B------:R-:W-:Y:S01]  /*8970*/  FMUL.FTZ R110, R110, R28.reuse ;  /* 0x0000001c6e6e7220 */ /* 0x080fe20000410000 */
[-C--:B------:R-:W-:Y:S01]  /*8980*/  FMUL.FTZ R111, R111, R28.reuse ;  /* 0x0000001c6f6f7220 */ /* 0x080fe20000410000 */
[-C--:B------:R-:W-:Y:S01]  /*8990*/  FMUL.FTZ R114, R114, R28.reuse ;  /* 0x0000001c72727220 */ /* 0x080fe20000410000 */
[-C--:B------:R-:W-:Y:S01]  /*89a0*/  FMUL.FTZ R115, R115, R28.reuse ;  /* 0x0000001c73737220 */ /* 0x080fe20000410000 */
[----:B------:R1:W-:Y:S01]  /*89b0*/  MUFU.EX2 R167, R2 ;  /* 0x0000000200a77308 */ /* 0x0003e20000000800 */
[----:B--2---:R-:W-:Y:S01]  /*89c0*/  FADD.FTZ R0, R24, R5 ;  /* 0x0000000518007221 */ /* 0x004fe20000010000 */
[-C--:B------:R-:W-:Y:S01]  /*89d0*/  FMUL.FTZ R118, R118, R28.reuse ;  /* 0x0000001c76767220 */ /* 0x080fe20000410000 */
[-C--:B------:R-:W-:Y:S01]  /*89e0*/  FMUL.FTZ R119, R119, R28.reuse ;  /* 0x0000001c77777220 */ /* 0x080fe20000410000 */
[-C--:B------:R-:W-:Y:S01]  /*89f0*/  FMUL.FTZ R122, R122, R28.reuse ;  /* 0x0000001c7a7a7220 */ /* 0x080fe20000410000 */
[-C--:B------:R-:W-:Y:S01]  /*8a00*/  FMUL.FTZ R123, R123, R28.reuse ;  /* 0x0000001c7b7b7220 */ /* 0x080fe20000410000 */
[-C--:B------:R-:W-:Y:S01]  /*8a10*/  FMUL.FTZ R126, R126, R28.reuse ;  /* 0x0000001c7e7e7220 */ /* 0x080fe20000410000 */
[----:B------:R-:W-:Y:S01]  /*8a20*/  FMUL.FTZ R127, R127, R28 ;  /* 0x0000001c7f7f7220 */ /* 0x000fe20000410000 */
[----:B------:R-:W2:Y:S01]  /*8a30*/  MUFU.EX2 R169, R169 ;  /* 0x000000a900a97308 */ /* 0x000ea20000000800 */
[----:B-1----:R-:W-:Y:S01]  /*8a40*/  FADD.FTZ R2, R158, R7 ;  /* 0x000000079e027221 */ /* 0x002fe20000010000 */
[----:B0-----:R-:W-:Y:S01]  /*8a50*/  FADD.FTZ R0, R175, R0 ;  /* 0x00000000af007221 */ /* 0x001fe20000010000 */
[C---:B------:R-:W-:Y:S01]  /*8a60*/  F2FP.BF16.F32.PACK_AB R158, R55.reuse, R158 ;  /* 0x0000009e379e723e */ /* 0x040fe200000010ff */
[----:B------:R-:W-:Y:S01]  /*8a70*/  FMUL.FTZ R130, R130, R28 ;  /* 0x0000001c82827220 */ /* 0x000fe20000410000 */
[----:B------:R-:W-:Y:S01]  /*8a80*/  FADD.FTZ R7, R55, R2 ;  /* 0x0000000237077221 */ /* 0x000fe20000010000 */
[----:B------:R-:W-:Y:S01]  /*8a90*/  F2FP.BF16.F32.PACK_AB R175, R175, R24 ;  /* 0x00000018afaf723e */ /* 0x000fe200000010ff */
[----:B------:R-:W-:Y:S01]  /*8aa0*/  FMUL.FTZ R131, R131, R28 ;  /* 0x0000001c83837220 */ /* 0x000fe20000410000 */
[----:B------:R-:W0:Y:S01]  /*8ab0*/  MUFU.EX2 R26, R26 ;  /* 0x0000001a001a7308 */ /* 0x000e220000000800 */
[----:B------:R-:W-:Y:S01]  /*8ac0*/  FADD.FTZ R2, R152, R7 ;  /* 0x0000000798027221 */ /* 0x000fe20000010000 */
[----:B------:R-:W-:Y:S01]  /*8ad0*/  F2FP.BF16.F32.PACK_AB R152, R53, R152 ;  /* 0x000000983598723e */ /* 0x000fe200000010ff */
[-C--:B------:R-:W-:Y:S01]  /*8ae0*/  FMUL.FTZ R134, R134, R28.reuse ;  /* 0x0000001c86867220 */ /* 0x080fe20000410000 */
[-C--:B------:R-:W-:Y:S01]  /*8af0*/  FMUL.FTZ R135, R135, R28.reuse ;  /* 0x0000001c87877220 */ /* 0x080fe20000410000 */
[----:B------:R-:W-:Y:S01]  /*8b00*/  FADD.FTZ R5, R53, R2 ;  /* 0x0000000235057221 */ /* 0x000fe20000010000 */
[-C--:B------:R-:W-:Y:S01]  /*8b10*/  FMUL.FTZ R138, R138, R28.reuse ;  /* 0x0000001c8a8a7220 */ /* 0x080fe20000410000 */
[----:B------:R-:W-:Y:S01]  /*8b20*/  FMUL.FTZ R139, R139, R28 ;  /* 0x0000001c8b8b7220 */ /* 0x000fe20000410000 */
[----:B------:R-:W1:Y:S01]  /*8b30*/  MUFU.EX2 R171, R171 ;  /* 0x000000ab00ab7308 */ /* 0x000e620000000800 */
[----:B------:R-:W-:Y:S01]  /*8b40*/  FADD.FTZ R2, R154, R5 ;  /* 0x000000059a027221 */ /* 0x000fe20000010000 */
[----:B--2---:R-:W-:Y:S01]  /*8b50*/  FADD.FTZ R5, R169, R0 ;  /* 0x00000000a9057221 */ /* 0x004fe20000010000 */
[C---:B------:R-:W-:Y:S01]  /*8b60*/  F2FP.BF16.F32.PACK_AB R154, R47.reuse, R154 ;  /* 0x0000009a2f9a723e */ /* 0x040fe200000010ff */
[-C--:B------:R-:W-:Y:S01]  /*8b70*/  FMUL.FTZ R142, R142, R28.reuse ;  /* 0x0000001c8e8e7220 */ /* 0x080fe20000410000 */
[----:B------:R-:W-:Y:S01]  /*8b80*/  FADD.FTZ R2, R47, R2 ;  /* 0x000000022f027221 */ /* 0x000fe20000010000 */
[-C--:B------:R-:W-:Y:S01]  /*8b90*/  FMUL.FTZ R143, R143, R28.reuse ;  /* 0x0000001c8f8f7220 */ /* 0x080fe20000410000 */
[-C--:B------:R-:W-:Y:S01]  /*8ba0*/  FMUL.FTZ R146, R146, R28.reuse ;  /* 0x0000001c92927220 */ /* 0x080fe20000410000 */
[----:B------:R-:W2:Y:S01]  /*8bb0*/  MUFU.EX2 R30, R30 ;  /* 0x0000001e001e7308 */ /* 0x000ea20000000800 */
[C---:B0-----:R-:W-:Y:S01]  /*8bc0*/  FADD.FTZ R0, R26.reuse, R5 ;  /* 0x000000051a007221 */ /* 0x041fe20000010000 */
[----:B------:R-:W-:Y:S01]  /*8bd0*/  F2FP.BF16.F32.PACK_AB R169, R26, R169 ;  /* 0x000000a91aa9723e */ /* 0x000fe200000010ff */
[-C--:B------:R-:W-:Y:S01]  /*8be0*/  FMUL.FTZ R147, R147, R28.reuse ;  /* 0x0000001c93937220 */ /* 0x080fe20000410000 */
[-C--:B------:R-:W-:Y:S01]  /*8bf0*/  FMUL.FTZ R150, R150, R28.reuse ;  /* 0x0000001c96967220 */ /* 0x080fe20000410000 */
[----:B------:R-:W-:Y:S01]  /*8c00*/  FMUL.FTZ R151, R151, R28 ;  /* 0x0000001c97977220 */ /* 0x000fe20000410000 */
[----:B------:R-:W-:-:S02]  /*8c10*/  IMAD.MOV.U32 R4, RZ, RZ, R13 ;  /* 0x000000ffff047224 */ /* 0x000fc400078e000d */
[----:B------:R0:W3:Y:S01]  /*8c20*/  MUFU.EX2 R165, R177 ;  /* 0x000000b100a57308 */ /* 0x0000e20000000800 */
[----:B-1----:R-:W-:-:S07]  /*8c30*/  FADD.FTZ R5, R171, R0 ;  /* 0x00000000ab057221 */ /* 0x002fce0000010000 */
[----:B------:R-:W1:Y:S01]  /*8c40*/  MUFU.EX2 R32, R32 ;  /* 0x0000002000207308 */ /* 0x000e620000000800 */
[C---:B--2---:R-:W-:Y:S01]  /*8c50*/  FADD.FTZ R0, R30.reuse, R5 ;  /* 0x000000051e007221 */ /* 0x044fe20000010000 */
[----:B0-----:R-:W-:Y:S02]  /*8c60*/  F2FP.BF16.F32.PACK_AB R177, R41, R12 ;  /* 0x0000000c29b1723e */ /* 0x001fe400000010ff */
[----:B------:R-:W-:-:S04]  /*8c70*/  F2FP.BF16.F32.PACK_AB R171, R30, R171 ;  /* 0x000000ab1eab723e */ /* 0x000fc800000010ff */
[----:B------:R-:W0:Y:S01]  /*8c80*/  MUFU.EX2 R38, R33 ;  /* 0x0000002100267308 */ /* 0x000e220000000800 */
[----:B---3--:R-:W-:-:S07]  /*8c90*/  FADD.FTZ R5, R165, R0 ;  /* 0x00000000a5057221 */ /* 0x008fce0000010000 */
[----:B------:R-:W2:Y:S01]  /*8ca0*/  MUFU.EX2 R40, R161 ;  /* 0x000000a100287308 */ /* 0x000ea20000000800 */
[C---:B-1----:R-:W-:Y:S01]  /*8cb0*/  FADD.FTZ R5, R32.reuse, R5 ;  /* 0x0000000520057221 */ /* 0x042fe20000010000 */
[----:B------:R-:W-:-:S06]  /*8cc0*/  F2FP.BF16.F32.PACK_AB R165, R32, R165 ;  /* 0x000000a520a5723e */ /* 0x000fcc00000010ff */
[----:B------:R-:W1:Y:S01]  /*8cd0*/  MUFU.EX2 R153, R153 ;  /* 0x0000009900997308 */ /* 0x000e620000000800 */
[----:B0-----:R-:W-:-:S04]  /*8ce0*/  FADD.FTZ R5, R38, R5 ;  /* 0x0000000526057221 */ /* 0x001fc80000010000 */
[C---:B------:R-:W-:Y:S01]  /*8cf0*/  FADD.FTZ R5, R167.reuse, R5 ;  /* 0x00000005a7057221 */ /* 0x040fe20000010000 */
[----:B------:R-:W-:Y:S02]  /*8d00*/  F2FP.BF16.F32.PACK_AB R167, R167, R38 ;  /* 0x00000026a7a7723e */ /* 0x000fe400000010ff */
[----:B------:R-:W0:Y:S01]  /*8d10*/  MUFU.EX2 R36, R87 ;  /* 0x0000005700247308 */ /* 0x000e220000000800 */
[----:B--2---:R-:W-:-:S07]  /*8d20*/  FADD.FTZ R5, R40, R5 ;  /* 0x0000000528057221 */ /* 0x004fce0000010000 */
[----:B------:R2:W3:Y:S01]  /*8d30*/  MUFU.EX2 R163, R183 ;  /* 0x000000b700a37308 */ /* 0x0004e20000000800 */
[C---:B-1----:R-:W-:Y:S01]  /*8d40*/  FADD.FTZ R5, R153.reuse, R5 ;  /* 0x0000000599057221 */ /* 0x042fe20000010000 */
[----:B------:R-:W-:-:S06]  /*8d50*/  F2FP.BF16.F32.PACK_AB R161, R153, R40 ;  /* 0x0000002899a1723e */ /* 0x000fcc00000010ff */
[----:B------:R-:W1:Y:S01]  /*8d60*/  MUFU.EX2 R42, R37 ;  /* 0x00000025002a7308 */ /* 0x000e620000000800 */
[----:B0-----:R-:W-:Y:S01]  /*8d70*/  FADD.FTZ R5, R36, R5 ;  /* 0x0000000524057221 */ /* 0x001fe20000010000 */
[----:B--2---:R-:W-:-:S06]  /*8d80*/  F2FP.BF16.F32.PACK_AB R183, R59, R10 ;  /* 0x0000000a3bb7723e */ /* 0x004fcc00000010ff */
[----:B------:R-:W0:Y:S01]  /*8d90*/  MUFU.EX2 R83, R83 ;  /* 0x0000005300537308 */ /* 0x000e220000000800 */
[C---:B---3--:R-:W-:Y:S01]  /*8da0*/  FADD.FTZ R5, R163.reuse, R5 ;  /* 0x00000005a3057221 */ /* 0x048fe20000010000 */
        /* <DEDUP_REMOVED lines=19> */
[----:B------:R-:W-:Y:S01]  /*8ee0*/  IMAD.MOV.U32 R5, RZ, RZ, R49 ;  /* 0x000000ffff057224 */ /* 0x000fe200078e0031 */
[----:B------:R-:W-:Y:S06]  /*8ef0*/  @P2 BRA `(.L_x_8088) ;  /* 0xffffffc400e82947 */ /* 0x000fec000383ffff */
[----:B------:R-:W-:Y:S01]  /*8f00*/  IMAD.MOV.U32 R5, RZ, RZ, R49 ;  /* 0x000000ffff057224 */ /* 0x000fe200078e0031 */
[----:B------:R-:W-:Y:S01]  /*8f10*/  UMOV UR45, UR57 ;  /* 0x00000039002d7c82 */ /* 0x000fe20008000000 */
[----:B------:R-:W-:Y:S01]  /*8f20*/  IMAD.MOV.U32 R4, RZ, RZ, R13 ;  /* 0x000000ffff047224 */ /* 0x000fe200078e000d */
[----:B------:R-:W-:-:S06]  /*8f30*/  UMOV UR46, UR56 ;  /* 0x00000038002e7c82 */ /* 0x000fcc0008000000 */
.L_x_8071:
[----:B------:R-:W-:Y:S01]  /*8f40*/  ULDC UR6, c[0x0][0x448] ;  /* 0x0001120000067ab9 */ /* 0x000fe20000000800 */
[----:B------:R-:W-:Y:S01]  /*8f50*/  ULDC UR18, c[0x0][0x9e4] ;  /* 0x0002790000127ab9 */ /* 0x000fe20000000800 */
[----:B------:R-:W-:Y:S02]  /*8f60*/  UISETP.NE.AND UP0, UPT, UR6, 0x1, UPT ;  /* 0x000000010600788c */ /* 0x000fe4000bf05270 */
[----:B------:R-:W-:Y:S02]  /*8f70*/  UISETP.GE.AND UP1, UPT, UR18, 0x1, UPT ;  /* 0x000000011200788c */ /* 0x000fe4000bf26270 */
[----:B------:R-:W-:Y:S02]  /*8f80*/  UIADD3 UR10, UR38, 0x7f, URZ ;  /* 0x0000007f260a7890 */ /* 0x000fe4000fffe03f */
[----:B------:R-:W-:Y:S02]  /*8f90*/  UIADD3 UR11, UR39, 0x1, -UR44 ;  /* 0x00000001270b7890 */ /* 0x000fe4000fffe82c */
[----:B------:R-:W-:Y:S01]  /*8fa0*/  PLOP3.LUT P6, PT, PT, PT, UP1, 0x80, 0x0 ;  /* 0x000000000000781c */ /* 0x000fe20003fcf018 */
[----:B------:R-:W-:-:S02]  /*8fb0*/  ULDC UR15, c[0x0][0x9dc] ;  /* 0x00027700000f7ab9 */ /* 0x000fc40000000800 */
[----:B------:R-:W-:Y:S01]  /*8fc0*/  @UP0 ULDC UR6, c[0x0][0x44c] ;  /* 0x0001130000060ab9 */ /* 0x000fe20000000800 */
[----:B------:R-:W-:Y:S01]  /*8fd0*/  @UP0 ULDC UR14, c[0x0][0x450] ;  /* 0x00011400000e0ab9 */ /* 0x000fe20000000800 */
[----:B------:R-:W-:-:S04]  /*8fe0*/  UIMAD.WIDE.U32 UR6, UR10, UR6, URZ ;  /* 0x000000060a0672a5 */ /* 0x000fc8000f8e003f */
[----:B------:R-:W-:-:S04]  /*8ff0*/  @UP0 USHF.R.U32.HI UR10, URZ, UR14, UR7 ;  /* 0x0000000e3f0a0299 */ /* 0x000fc80008011607 */
        /* <DEDUP_REMOVED lines=14> */
.L_x_8090:
[----:B------:R-:W-:-:S11]  /*90e0*/  UISETP.NE.AND UP1, UPT, UR18, 0x1, UPT ;  /* 0x000000011200788c */ /* 0x000fd6000bf25270 */
[----:B------:R-:W-:Y:S02]  /*90f0*/  @UP1 ULDC.64 UR6, c[0x0][0x9e8] ;  /* 0x00027a0000061ab9 */ /* 0x000fe40000000a00 */
[----:B------:R-:W-:-:S04]  /*9100*/  UIMAD.WIDE.U32 UR10, UR14, UR6, URZ ;  /* 0x000000060e0a72a5 */ /* 0x000fc8000f8e003f */
[----:B------:R-:W-:-:S12]  /*9110*/  @UP1 USHF.R.U32.HI UR14, URZ, UR7, UR11 ;  /* 0x000000073f0e1299 */ /* 0x000fd8000801160b */
.L_x_8091:
[----:B------:R-:W-:-:S04]  /*9120*/  UIMAD UR14, UR14, UR18, URZ ;  /* 0x000000120e0e72a4 */ /* 0x000fc8000f8e023f */
[----:B------:R-:W-:-:S04]  /*9130*/  UISETP.LT.AND UP1, UPT, UR15, UR14, UPT ;  /* 0x0000000e0f00728c */ /* 0x000fc8000bf21270 */
[----:B------:R-:W-:-:S12]  /*9140*/  USEL UR15, UR15, UR14, !UP1 ;  /* 0x0000000e0f0f7287 */ /* 0x000fd8000c800000 */
.L_x_8089:
[----:B------:R-:W-:-:S04]  /*9150*/  UIADD3 UR15, UR15, 0x7f, URZ ;  /* 0x0000007f0f0f7890 */ /* 0x000fc8000fffe03f */
        /* <DEDUP_REMOVED lines=12> */
.L_x_8101:
        /* <DEDUP_REMOVED lines=9> */
.L_x_8094:
[----:B------:R-:W-:Y:S01]  /*92b0*/  ULEA UR6, UR45, UR41, 0x3 ;  /* 0x000000292d067291 */ /* 0x000fe2000f8e183f */
[----:B------:R-:W-:-:S05]  /*92c0*/  IMAD.U32 R4, RZ, RZ, UR46 ;  /* 0x0000002eff047e24 */ /* 0x000fca000f8e00ff */
[----:B------:R-:W-:-:S04]  /*92d0*/  SHF.L.U32 R4, R4, 0x1f, RZ ;  /* 0x0000001f04047819 */ /* 0x000fc800000006ff */
[----:B------:R0:W1:Y:S01]  /*92e0*/  SYNCS.PHASECHK.TRANS64.TRYWAIT P2, [UR6+0x28830], R4 ;  /* 0x02883004ff0075a7 */ /* 0x0000620008040146 */
[----:B------:R-:W-:Y:S05]  /*92f0*/  @!P0 BRA `(.L_x_8095) ;  /* 0x0000000000048947 */ /* 0x000fea0003800000 */
[----:B------:R-:W-:Y:S01]  /*9300*/  BPT.TRAP 0x1 ;  /* 0x000000040000795c */ /* 0x000fe20000300000 */
.L_x_8095:
[----:B-1----:R-:W-:Y:S05]  /*9310*/  @P2 BRA `(.L_x_8093) ;  /* 0x0000000000082947 */ /* 0x002fea0003800000 */
[----:B------:R-:W1:Y:S02]  /*9320*/  SYNCS.PHASECHK.TRANS64.TRYWAIT P2, [UR6+0x28830], R4 ;  /* 0x02883004ff0075a7 */ /* 0x000e640008040146 */
[----:B-1----:R-:W-:Y:S05]  /*9330*/  @!P2 BRA `(.L_x_8096) ;  /* 0x000000ec00eca947 */ /* 0x002fea0003800000 */
.L_x_8093:
        /* <DEDUP_REMOVED lines=45> */
.L_x_8098:
[----:B------:R-:W-:Y:S01]  /*9610*/  ULEA UR6, UR55, UR41, 0x3 ;  /* 0x0000002937067291 */ /* 0x000fe2000f8e183f */
[----:B------:R-:W-:-:S05]  /*9620*/  IMAD.U32 R4, RZ, RZ, UR56 ;  /* 0x00000038ff047e24 */ /* 0x000fca000f8e00ff */
[----:B------:R-:W-:-:S04]  /*9630*/  SHF.L.U32 R4, R4, 0x1f, RZ ;  /* 0x0000001f04047819 */ /* 0x000fc800000006ff */
[----:B------:R0:W1:Y:S01]  /*9640*/  SYNCS.PHASECHK.TRANS64.TRYWAIT P2, [UR6+0x28850], R4 ;  /* 0x02885004ff0075a7 */ /* 0x0000620008040146 */
[----:B------:R-:W-:Y:S05]  /*9650*/  @!P0 BRA `(.L_x_8099) ;  /* 0x0000000000048947 */ /* 0x000fea0003800000 */
[----:B------:R-:W-:Y:S01]  /*9660*/  BPT.TRAP 0x1 ;  /* 0x000000040000795c */ /* 0x000fe20000300000 */
.L_x_8099:
[----:B-1----:R-:W-:Y:S05]  /*9670*/  @P2 BRA `(.L_x_8097) ;  /* 0x0000000000082947 */ /* 0x002fea0003800000 */
[----:B------:R-:W1:Y:S02]  /*9680*/  SYNCS.PHASECHK.TRANS64.TRYWAIT P2, [UR6+0x28850], R4 ;  /* 0x02885004ff0075a7 */ /* 0x000e640008040146 */
[----:B-1----:R-:W-:Y:S05]  /*9690*/  @!P2 BRA `(.L_x_8100) ;  /* 0x000000ec002ca947 */ /* 0x002fea0003800000 */
.L_x_8097:
        /* <DEDUP_REMOVED lines=77> */
[----:B------:R-:W0:Y:S01]  /*9b70*/  LDC R6, c[0x0][0x988] ;  /* 0x00026200ff067b82 */ /* 0x000e220000000800 */
[----:B------:R-:W-:Y:S01]  /*9b80*/  FMUL.FTZ R87, R87, UR53 ;  /* 0x0000003557577c20 */ /* 0x000fe20008410000 */
[C---:B------:R-:W-:Y:S01]  /*9b90*/  ISETP.GT.AND P2, PT, R3.reuse, UR54, PT ;  /* 0x0000003603007c0c */ /* 0x040fe2000bf44270 */
[----:B------:R-:W-:Y:S01]  /*9ba0*/  UMOV UR56, UR46 ;  /* 0x0000002e00387c82 */ /* 0x000fe20008000000 */
[----:B------:R-:W-:-:S02]  /*9bb0*/  VIADD R3, R3, 0xffffffff ;  /* 0xffffffff03037836 */ /* 0x000fc40000000000 */
        /* <DEDUP_REMOVED lines=110> */
[----:B-1----:R-:W-:-:S04]  /*a2a0*/  FMNMX.FTZ R4, R173, R4, !PT ;  /* 0x00000004ad047209 */ /* 0x002fc80007810000 */
        /* <DEDUP_REMOVED lines=19> */
[----:B------:R-:W-:-:S04]  /*a3e0*/  FMUL.FTZ R77, R78, UR53 ;  /* 0x000000354e4d7c20 */ /* 0x000fc80008410000 */
[----:B------:R-:W1:Y:S02]  /*a3f0*/  SHFL.BFLY PT, R229, R10, 0x1, 0x1f ;  /* 0x0c201f000ae57f89 */ /* 0x000e6400000e0000 */
[----:B------:R-:W2:Y:S02]  /*a400*/  MUFU.TANH R77, R77 ;  /* 0x0000004d004d7308 */ /* 0x000ea40000002400 */
[----:B--2---:R-:W-:-:S04]  /*a410*/  FMNMX.FTZ R12, R77, R12, !PT ;  /* 0x0000000c4d0c7209 */ /* 0x004fc80007810000 */
[----:B------:R-:W-:Y:S02]  /*a420*/  FMNMX.FTZ R12, R79, R12, !PT ;  /* 0x0000000c4f0c7209 */ /* 0x000fe40007810000 */
[----:B-1----:R-:W-:-:S05]  /*a430*/  FMNMX.FTZ R4, R10, R229, !PT ;  /* 0x000000e50a047209 */ /* 0x002fca0007810000 */
[C---:B0-----:R-:W-:Y:S01]  /*a440*/  FMUL.FTZ R10, R4.reuse, R6 ;  /* 0x00000006040a7220 */ /* 0x041fe20000410000 */
[----:B------:R-:W-:-:S03]  /*a450*/  FADD.FTZ R7, -R4, R7 ;  /* 0x0000000704077221 */ /* 0x000fc60000010100 */
[-CC-:B------:R-:W-:Y:S01]  /*a460*/  FFMA.FTZ R180, R5, R6.reuse, -R10.reuse ;  /* 0x0000000605b47223 */ /* 0x180fe2000001080a */
[-C--:B------:R-:W-:Y:S01]  /*a470*/  FMUL.FTZ R7, R7, R6.reuse ;  /* 0x0000000607077220 */ /* 0x080fe20000410000 */
[-CC-:B------:R-:W-:Y:S01]  /*a480*/  FFMA.FTZ R9, R9, R6.reuse, -R10.reuse ;  /* 0x0000000609097223 */ /* 0x180fe2000001080a */
[----:B------:R-:W-:Y:S02]  /*a490*/  WARPGROUP.DEPBAR.LE gsb0, 0x0 ;  /* 0x00008000000079c5 */ /* 0x000fe40000010000 */
[----:B------:R-:W-:Y:S01]  /*a4a0*/  WARPGROUP.ARRIVE ;  /* 0x00000000000079c5 */ /* 0x000fe20000000000 */
[----:B------:R-:W-:Y:S01]  /*a4b0*/  FMUL.FTZ R169, R82, UR53 ;  /* 0x0000003552a97c20 */ /* 0x000fe20008410000 */
[----:B------:R-:W-:Y:S01]  /*a4c0*/  FMUL.FTZ R171, R86, UR53 ;  /* 0x0000003556ab7c20 */ /* 0x000fe20008410000 */
[-CC-:B------:R-:W-:Y:S01]  /*a4d0*/  FFMA.FTZ R176, R29, R6.reuse, -R10.reuse ;  /* 0x000000061db07223 */ /* 0x180fe2000001080a */
[-CC-:B------:R-:W-:Y:S01]  /*a4e0*/  FFMA.FTZ R178, R181, R6.reuse, -R10.reuse ;  /* 0x00000006b5b27223 */ /* 0x180fe2000001080a */
[-CC-:B------:R-:W-:Y:S01]  /*a4f0*/  FFMA.FTZ R29, R183, R6.reuse, -R10.reuse ;  /* 0x00000006b71d7223 */ /* 0x180fe2000001080a */
[----:B------:R-:W-:Y:S01]  /*a500*/  HGMMA.64x128x16.F32.BF16 R88, R164, gdesc[UR4].tnspB, R88, gsb0 ;  /* 0x41e00004a4587df0 */ /* 0x000fe20008001858 */
[----:B------:R-:W-:Y:S01]  /*a510*/  UIADD3 UR6, UR10, 0x280, URZ ;  /* 0x000002800a067890 */ /* 0x000fe2000fffe03f */
[----:B------:R-:W0:Y:S01]  /*a520*/  MUFU.TANH R169, R169 ;  /* 0x000000a900a97308 */ /* 0x000e220000002400 */
[----:B------:R-:W-:Y:S01]  /*a530*/  UMOV UR7, 0x40000040 ;  /* 0x4000004000077882 */ /* 0x000fe20000000000 */
[-CC-:B------:R-:W-:Y:S01]  /*a540*/  FFMA.FTZ R182, R15, R6.reuse, -R10.reuse ;  /* 0x000000060fb67223 */ /* 0x180fe2000001080a */
[-CC-:B------:R-:W-:Y:S01]  /*a550*/  FFMA.FTZ R15, R25, R6.reuse, -R10.reuse ;  /* 0x00000006190f7223 */ /* 0x180fe2000001080a */
[-CC-:B------:R-:W-:Y:S01]  /*a560*/  FFMA.FTZ R25, R33, R6.reuse, -R10.reuse ;  /* 0x0000000621197223 */ /* 0x180fe2000001080a */
[-CC-:B------:R-:W-:Y:S01]  /*a570*/  FFMA.FTZ R168, R179, R6.reuse, -R10.reuse ;  /* 0x00000006b3a87223 */ /* 0x180fe2000001080a */
[-CC-:B------:R-:W-:Y:S01]  /*a580*/  FFMA.FTZ R172, R193, R6.reuse, -R10.reuse ;  /* 0x00000006c1ac7223 */ /* 0x180fe2000001080a */
[-CC-:B------:R-:W-:Y:S01]  /*a590*/  FFMA.FTZ R33, R195, R6.reuse, -R10.reuse ;  /* 0x00000006c3217223 */ /* 0x180fe2000001080a */
[----:B------:R-:W1:Y:S01]  /*a5a0*/  MUFU.TANH R171, R171 ;  /* 0x000000ab00ab7308 */ /* 0x000e620000002400 */
[-CC-:B------:R-:W-:Y:S01]  /*a5b0*/  FFMA.FTZ R174, R197, R6.reuse, -R10.reuse ;  /* 0x00000006c5ae7223 */ /* 0x180fe2000001080a */
[-CC-:B------:R-:W-:Y:S01]  /*a5c0*/  FFMA.FTZ R195, R175, R6.reuse, -R10.reuse ;  /* 0x00000006afc37223 */ /* 0x180fe2000001080a */
[-CC-:B------:R-:W-:Y:S01]  /*a5d0*/  FFMA.FTZ R170, R201, R6.reuse, -R10.reuse ;  /* 0x00000006c9aa7223 */ /* 0x180fe2000001080a */
[-CC-:B------:R-:W-:Y:S01]  /*a5e0*/  FFMA.FTZ R193, R211, R6.reuse, -R10.reuse ;  /* 0x00000006d3c17223 */ /* 0x180fe2000001080a */
[-CC-:B------:R-:W-:Y:S01]  /*a5f0*/  FFMA.FTZ R197, R215, R6.reuse, -R10.reuse ;  /* 0x00000006d7c57223 */ /* 0x180fe2000001080a */
[-CC-:B------:R-:W-:Y:S01]  /*a600*/  FFMA.FTZ R201, R223, R6.reuse, -R10.reuse ;  /* 0x00000006dfc97223 */ /* 0x180fe2000001080a */
[--C-:B------:R-:W-:Y:S01]  /*a610*/  FFMA.FTZ R20, R225, R6, -R10.reuse ;  /* 0x00000006e1147223 */ /* 0x100fe2000001080a */
[----:B------:R-:W-:Y:S01]  /*a620*/  MUFU.EX2 R7, R7 ;  /* 0x0000000700077308 */ /* 0x000fe20000000800 */
[----:B0-----:R-:W-:Y:S01]  /*a630*/  FMNMX.FTZ R12, R169, R12, !PT ;  /* 0x0000000ca90c7209 */ /* 0x001fe20007810000 */
[-CC-:B------:R-:W-:Y:S01]  /*a640*/  FFMA.FTZ R81, R81, R6.reuse, -R10.reuse ;  /* 0x0000000651517223 */ /* 0x180fe2000001080a */
[-CC-:B------:R-:W-:Y:S01]  /*a650*/  FFMA.FTZ R227, R227, R6.reuse, -R10.reuse ;  /* 0x00000006e3e37223 */ /* 0x180fe2000001080a */
[----:B------:R-:W-:Y:S01]  /*a660*/  FFMA.FTZ R85, R85, R6, -R10 ;  /* 0x0000000655557223 */ /* 0x000fe2000001080a */
[----:B------:R-:W-:-:S03]  /*a670*/  FMNMX.FTZ R12, R83, R12, !PT ;  /* 0x0000000c530c7209 */ /* 0x000fc60007810000 */
[----:B------:R-:W0:Y:S01]  /*a680*/  MUFU.EX2 R180, R180 ;  /* 0x000000b400b47308 */ /* 0x000e220000000800 */
[----:B-1----:R-:W-:-:S04]  /*a690*/  FMNMX.FTZ R12, R171, R12, !PT ;  /* 0x0000000cab0c7209 */ /* 0x002fc80007810000 */
[----:B------:R-:W-:Y:S01]  /*a6a0*/  FMNMX.FTZ R5, R87, R12, !PT ;  /* 0x0000000c57057209 */ /* 0x000fe20007810000 */
[----:B------:R-:W-:Y:S02]  /*a6b0*/  FFMA.FTZ R12, R217, R6, -R10 ;  /* 0x00000006d90c7223 */ /* 0x000fe4000001080a */
[----:B------:R-:W1:Y:S02]  /*a6c0*/  MUFU.EX2 R9, R9 ;  /* 0x0000000900097308 */ /* 0x000e640000000800 */
[----:B------:R-:W2:Y:S06]  /*a6d0*/  SHFL.BFLY PT, R14, R5, 0x2, 0x1f ;  /* 0x0c401f00050e7f89 */ /* 0x000eac00000e0000 */
[----:B------:R-:W-:Y:S01]  /*a6e0*/  MUFU.EX2 R182, R182 ;  /* 0x000000b600b67308 */ /* 0x000fe20000000800 */
[----:B0-----:R-:W-:-:S07]  /*a6f0*/  FFMA.FTZ R2, R7, R2, R180 ;  /* 0x0000000207027223 */ /* 0x001fce00000100b4 */
[----:B------:R-:W-:Y:S01]  /*a700*/  MUFU.EX2 R15, R15 ;  /* 0x0000000f000f7308 */ /* 0x000fe20000000800 */
[----:B-1----:R-:W-:-:S07]  /*a710*/  F2FP.BF16.F32.PACK_AB R180, R9, R180 ;  /* 0x000000b409b4723e */ /* 0x002fce00000010ff */
[----:B------:R-:W-:Y:S01]  /*a720*/  MUFU.EX2 R176, R176 ;  /* 0x000000b000b07308 */ /* 0x000fe20000000800 */
[----:B--2---:R-:W-:Y:S01]  /*a730*/  FMNMX.FTZ R24, R5, R14, !PT ;  /* 0x0000000e05187209 */ /* 0x004fe20007810000 */
[----:B------:R-:W-:-:S04]  /*a740*/  FFMA.FTZ R14, R221, R6, -R10 ;  /* 0x00000006dd0e7223 */ /* 0x000fc8000001080a */
[----:B------:R-:W0:Y:S02]  /*a750*/  SHFL.BFLY PT, R5, R24, 0x1, 0x1f ;  /* 0x0c201f0018057f89 */ /* 0x000e2400000e0000 */
[----:B------:R-:W-:Y:S08]  /*a760*/  MUFU.EX2 R25, R25 ;  /* 0x0000001900197308 */ /* 0x000ff00000000800 */
[----:B------:R-:W-:Y:S08]  /*a770*/  MUFU.EX2 R178, R178 ;  /* 0x000000b200b27308 */ /* 0x000ff00000000800 */
[----:B------:R-:W-:Y:S01]  /*a780*/  MUFU.EX2 R29, R29 ;  /* 0x0000001d001d7308 */ /* 0x000fe20000000800 */
[----:B0-----:R-:W-:-:S07]  /*a790*/  FMNMX.FTZ R5, R24, R5, !PT ;  /* 0x0000000518057209 */ /* 0x001fce0007810000 */
[----:B------:R-:W-:Y:S01]  /*a7a0*/  MUFU.EX2 R172, R172 ;  /* 0x000000ac00ac7308 */ /* 0x000fe20000000800 */
[----:B------:R-:W-:-:S04]  /*a7b0*/  FMUL.FTZ R38, R5, R6 ;  /* 0x0000000605267220 */ /* 0x000fc80000410000 */
[-CC-:B------:R-:W-:Y:S01]  /*a7c0*/  FFMA.FTZ R181, R13, R6.reuse, -R38.reuse ;  /* 0x000000060db57223 */ /* 0x180fe20000010826 */
[-CC-:B------:R-:W-:Y:S01]  /*a7d0*/  FFMA.FTZ R183, R21, R6.reuse, -R38.reuse ;  /* 0x0000000615b77223 */ /* 0x180fe20000010826 */
[----:B------:R-:W-:Y:S02]  /*a7e0*/  IMAD.U32 R21, RZ, RZ, UR45 ;  /* 0x0000002dff157e24 */ /* 0x000fe4000f8e00ff */
[-CC-:B------:R-:W-:Y:S01]  /*a7f0*/  FFMA.FTZ R32, R27, R6.reuse, -R38.reuse ;  /* 0x000000061b207223 */ /* 0x180fe20000010826 */
[-CC-:B------:R-:W-:Y:S01]  /*a800*/  FFMA.FTZ R34, R35, R6.reuse, -R38.reuse ;  /* 0x0000000623227223 */ /* 0x180fe20000010826 */
[----:B------:R-:W-:Y:S01]  /*a810*/  IMAD.U32 R35, RZ, RZ, UR55 ;  /* 0x00000037ff237e24 */ /* 0x000fe2000f8e00ff */
[----:B------:R-:W-:Y:S01]  /*a820*/  MUFU.EX2 R181, R181 ;  /* 0x000000b500b57308 */ /* 0x000fe20000000800 */
[----:B------:R-:W-:Y:S01]  /*a830*/  @!P1 LEA R21, R21, UR41, 0x3 ;  /* 0x0000002915159c11 */ /* 0x000fe2000f8e18ff */
[-CC-:B------:R-:W-:Y:S01]  /*a840*/  FFMA.FTZ R179, R37, R6.reuse, -R38.reuse ;  /* 0x0000000625b37223 */ /* 0x180fe20000010826 */
[-CC-:B------:R-:W-:Y:S01]  /*a850*/  FFMA.FTZ R36, R39, R6.reuse, -R38.reuse ;  /* 0x0000000627247223 */ /* 0x180fe20000010826 */
[----:B------:R-:W-:Y:S01]  /*a860*/  @!P1 LEA R35, R35, UR41, 0x3 ;  /* 0x0000002923239c11 */ /* 0x000fe2000f8e18ff */
        /* <DEDUP_REMOVED lines=23> */
[----:B------:R-:W-:-:S04]  /*a9e0*/  UMOV UR55, UR45 ;  /* 0x0000002d00377c82 */ /* 0x000fc80008000000 */
[----:B------:R-:W-:Y:S01]  /*a9f0*/  MUFU.EX2 R179, R179 ;  /* 0x000000b300b37308 */ /* 0x000fe20000000800 */
[----:B------:R-:W-:Y:S02]  /*aa00*/  WARPGROUP.DEPBAR.LE gsb0, 0x0 ;  /* 0x00008000000079c5 */ /* 0x000fe40000010000 */
[----:B------:R-:W-:Y:S01]  /*aa10*/  WARPGROUP.ARRIVE ;  /* 0x00000000000079c5 */ /* 0x000fe20000000000 */
[-C--:B------:R-:W-:Y:S01]  /*aa20*/  FFMA.FTZ R165, R177, R6.reuse, -R10 ;  /* 0x00000006b1a57223 */ /* 0x080fe2000001080a */
[-C--:B------:R-:W-:Y:S01]  /*aa30*/  FFMA.FTZ R177, R31, R6.reuse, -R38 ;  /* 0x000000061fb17223 */ /* 0x080fe20000010826 */
[----:B------:R-:W-:Y:S02]  /*aa40*/  IADD3 R31, -R23, 0xb, RZ ;  /* 0x0000000b171f7810 */ /* 0x000fe40007ffe1ff */
[----:B------:R-:W-:Y:S01]  /*aa50*/  MUFU.EX2 R36, R36 ;  /* 0x0000002400247308 */ /* 0x000fe20000000800 */
[-CC-:B------:R-:W-:Y:S01]  /*aa60*/  FFMA.FTZ R167, R199, R6.reuse, -R10.reuse ;  /* 0x00000006c7a77223 */ /* 0x180fe2000001080a */
[----:B------:R-:W-:Y:S01]  /*aa70*/  HGMMA.64x128x16.F32.BF16 R88, R160, gdesc[UR4].tnspB, R88, gsb0 ;  /* 0x41e00004a0587df0 */ /* 0x000fe20008001858 */
[----:B------:R-:W-:Y:S01]  /*aa80*/  UIADD3 UR6, UR10, 0x300, URZ ;  /* 0x000003000a067890 */ /* 0x000fe2000fffe03f */
[-CC-:B------:R-:W-:Y:S01]  /*aa90*/  FFMA.FTZ R164, R205, R6.reuse, -R10.reuse ;  /* 0x00000006cda47223 */ /* 0x180fe2000001080a */
[----:B------:R-:W-:Y:S01]  /*aaa0*/  UMOV UR7, 0x40000040 ;  /* 0x4000004000077882 */ /* 0x000fe20000000000 */
[-CC-:B------:R-:W-:Y:S01]  /*aab0*/  FFMA.FTZ R166, R209, R6.reuse, -R10.reuse ;  /* 0x00000006d1a67223 */ /* 0x180fe2000001080a */
[----:B------:R-:W-:Y:S01]  /*aac0*/  FFMA.FTZ R199, R219, R6, -R10 ;  /* 0x00000006dbc77223 */ /* 0x000fe2000001080a */
        /* <DEDUP_REMOVED lines=21> */
[-C--:B------:R-:W-:Y:S01]  /*ac20*/  FFMA.FTZ R173, R41, R6.reuse, -R38 ;  /* 0x0000000629ad7223 */ /* 0x080fe20000010826 */
[-CC-:B------:R-:W-:Y:S01]  /*ac30*/  FFMA.FTZ R163, R207, R6.reuse, -R10.reuse ;  /* 0x00000006cfa37223 */ /* 0x180fe2000001080a */
[-C--:B------:R-:W-:Y:S01]  /*ac40*/  FFMA.FTZ R162, R213, R6.reuse, -R10 ;  /* 0x00000006d5a27223 */ /* 0x080fe2000001080a */
[----:B------:R-:W-:Y:S01]  /*ac50*/  HGMMA.64x128x16.F32.BF16 R88, R156, gdesc[UR4].tnspB, R88, gsb0 ;  /* 0x41e000049c587df0 */ /* 0x000fe20008001858 */
[----:B------:R-:W-:Y:S01]  /*ac60*/  UIADD3 UR6, UR10, 0x380, URZ ;  /* 0x000003800a067890 */ /* 0x000fe2000fffe03f */
[----:B------:R-:W-:Y:S01]  /*ac70*/  FFMA.FTZ R10, R49, R6, -R38 ;  /* 0x00000006310a7223 */ /* 0x000fe20000010826 */
[----:B------:R-:W-:Y:S01]  /*ac80*/  UMOV UR7, 0x40000040 ;  /* 0x4000004000077882 */ /* 0x000fe20000000000 */
        /* <DEDUP_REMOVED lines=16> */
[----:B------:R-:W1:Y:S08]  /*ad90*/  MUFU.EX2 R75, R75 ;  /* 0x0000004b004b7308 */ /* 0x000e700000000800 */
[----:B------:R-:W-:Y:S01]  /*ada0*/  MUFU.EX2 R14, R14 ;  /* 0x0000000e000e7308 */ /* 0x000fe20000000800 */
[----:B------:R-:W-:-:S02]  /*adb0*/  WARPGROUP.DEPBAR.LE gsb0, 0x0 ;  /* 0x00008000000079c5 */ /* 0x000fc40000010000 */
[----:B------:R-:W-:Y:S01]  /*adc0*/  WARPGROUP.ARRIVE ;  /* 0x00000000000079c5 */ /* 0x000fe20000000000 */
[----:B------:R-:W-:Y:S01]  /*add0*/  FADD.FTZ R157, -R5, R8 ;  /* 0x00000008059d7221 */ /* 0x000fe20000010100 */
[-CC-:B------:R-:W-:Y:S01]  /*ade0*/  FFMA.FTZ R8, R11, R6.reuse, -R38.reuse ;  /* 0x000000060b087223 */ /* 0x180fe20000010826 */
[-C--:B------:R-:W-:Y:S02]  /*adf0*/  FFMA.FTZ R11, R53, R6.reuse, -R38 ;  /* 0x00000006350b7223 */ /* 0x080fe40000010826 */
[----:B------:R-:W2:Y:S01]  /*ae00*/  MUFU.EX2 R201, R201 ;  /* 0x000000c900c97308 */ /* 0x000ea20000000800 */
[----:B------:R-:W-:Y:S01]  /*ae10*/  FMUL.FTZ R157, R157, R6 ;  /* 0x000000069d9d7220 */ /* 0x000fe20000410000 */
[----:B------:R-:W-:Y:S01]  /*ae20*/  HGMMA.64x128x16.F32.BF16 R88, R152, gdesc[UR4].tnspB, R88, gsb0 ;  /* 0x41e0000498587df0 */ /* 0x000fe20008001858 */
[----:B0-----:R-:W-:-:S05]  /*ae30*/  F2FP.BF16.F32.PACK_AB R156, R199, R12 ;  /* 0x0000000cc79c723e */ /* 0x001fca00000010ff */
[----:B------:R1:W-:Y:S08]  /*ae40*/  MUFU.EX2 R203, R157 ;  /* 0x0000009d00cb7308 */ /* 0x0003f00000000800 */
[----:B------:R-:W0:Y:S01]  /*ae50*/  MUFU.EX2 R8, R8 ;  /* 0x0000000800087308 */ /* 0x000e220000000800 */
[----:B-1----:R-:W-:Y:S02]  /*ae60*/  F2FP.BF16.F32.PACK_AB R157, R75, R50 ;  /* 0x000000324b9d723e */ /* 0x002fe400000010ff */
[----:B--2---:R-:W-:-:S05]  /*ae70*/  F2FP.BF16.F32.PACK_AB R158, R201, R14 ;  /* 0x0000000ec99e723e */ /* 0x004fca00000010ff */
[----:B------:R-:W1:Y:S08]  /*ae80*/  MUFU.EX2 R11, R11 ;  /* 0x0000000b000b7308 */ /* 0x000e700000000800 */
[----:B------:R-:W-:Y:S01]  /*ae90*/  MUFU.EX2 R79, R79 ;  /* 0x0000004f004f7308 */ /* 0x000fe20000000800 */
[----:B0-----:R-:W-:-:S04]  /*aea0*/  FFMA.FTZ R42, R203, R0, R8 ;  /* 0x00000000cb2a7223 */ /* 0x001fc80000010008 */
[C---:B------:R-:W-:Y:S01]  /*aeb0*/  FADD.FTZ R42, R181.reuse, R42 ;  /* 0x0000002ab52a7221 */ /* 0x040fe20000010000 */
[----:B------:R-:W-:Y:S02]  /*aec0*/  F2FP.BF16.F32.PACK_AB R181, R181, R8 ;  /* 0x00000008b5b5723e */ /* 0x000fe400000010ff */
[----:B------:R-:W0:Y:S08]  /*aed0*/  MUFU.EX2 R0, R61 ;  /* 0x0000003d00007308 */ /* 0x000e300000000800 */
        /* <DEDUP_REMOVED lines=9> */
[----:B--2---:R-:W-:Y:S02]  /*af70*/  @!P1 VIADD R31, R35, 0x28860 ;  /* 0x00028860231f9836 */ /* 0x004fe40000000000 */
[-C--:B------:R-:W-:Y:S01]  /*af80*/  FMUL.FTZ R89, R89, R7.reuse ;  /* 0x0000000759597220 */ /* 0x080fe20000410000 */
[-C--:B------:R-:W-:Y:S01]  /*af90*/  FMUL.FTZ R92, R92, R7.reuse ;  /* 0x000000075c5c7220 */ /* 0x080fe20000410000 */
[-C--:B------:R-:W-:Y:S01]  /*afa0*/  FMUL.FTZ R93, R93, R7.reuse ;  /* 0x000000075d5d7220 */ /* 0x080fe20000410000 */
[-C--:B------:R-:W-:Y:S01]  /*afb0*/  FMUL.FTZ R96, R96, R7.reuse ;  /* 0x0000000760607220 */ /* 0x080fe20000410000 */
[----:B------:R-:W-:Y:S01]  /*afc0*/  @!P1 PRMT R35, RZ, 0x654, R31 ;  /* 0x00000654ff239816 */ /* 0x000fe2000000001f */
[----:B---3--:R-:W-:Y:S01]  /*afd0*/  FADD.FTZ R27, R9, R2 ;  /* 0x00000002091b7221 */ /* 0x008fe20000010000 */
[-C--:B------:R-:W-:Y:S01]  /*afe0*/  FMUL.FTZ R97, R97, R7.reuse ;  /* 0x0000000761617220 */ /* 0x080fe20000410000 */
[-C--:B------:R-:W-:Y:S01]  /*aff0*/  FMUL.FTZ R100, R100, R7.reuse ;  /* 0x0000000764647220 */ /* 0x080fe20000410000 */
[----:B------:R2:W-:Y:S01]  /*b000*/  @!P1 SYNCS.ARRIVE.TRANS64.RED.A1T0 RZ, [R35+URZ], RZ ;  /* 0x000000ff23ff99a7 */ /* 0x0005e2000810043f */
[----:B------:R-:W-:Y:S01]  /*b010*/  FADD.FTZ R2, R182, R27 ;  /* 0x0000001bb6027221 */ /* 0x000fe20000010000 */
[----:B------:R-:W-:Y:S01]  /*b020*/  FADD.FTZ R27, R183, R42 ;  /* 0x0000002ab71b7221 */ /* 0x000fe20000010000 */
[----:B------:R-:W-:Y:S01]  /*b030*/  F2FP.BF16.F32.PACK_AB R182, R15, R182 ;  /* 0x000000b60fb6723e */ /* 0x000fe200000010ff */
[----:B------:R-:W-:Y:S01]  /*b040*/  FMUL.FTZ R101, R101, R7 ;  /* 0x0000000765657220 */ /* 0x000fe20000410000 */
[----:B------:R-:W-:Y:S01]  /*b050*/  FADD.FTZ R31, R15, R2 ;  /* 0x000000020f1f7221 */ /* 0x000fe20000010000 */
[C---:B------:R-:W-:Y:S01]  /*b060*/  FADD.FTZ R2, R32.reuse, R27 ;  /* 0x0000001b20027221 */ /* 0x040fe20000010000 */
        /* <DEDUP_REMOVED lines=20> */
[----:B------:R-:W-:Y:S01]  /*b1b0*/  FFMA.FTZ R2, R169, R6, -R38 ;  /* 0x00000006a9027223 */ /* 0x000fe20000010826 */
[----:B------:R-:W-:Y:S01]  /*b1c0*/  F2FP.BF16.F32.PACK_AB R169, R13, R10 ;  /* 0x0000000a0da9723e */ /* 0x000fe200000010ff */
[----:B------:R-:W-:Y:S01]  /*b1d0*/  FADD.FTZ R31, R33, R42 ;  /* 0x0000002a211f7221 */ /* 0x000fe20000010000 */
[----:B------:R-:W-:Y:S01]  /*b1e0*/  FADD.FTZ R42, R30, R27 ;  /* 0x0000001b1e2a7221 */ /* 0x000fe20000010000 */
[-C--:B------:R-:W-:Y:S01]  /*b1f0*/  FFMA.FTZ R27, R171, R6.reuse, -R38 ;  /* 0x00000006ab1b7223 */ /* 0x080fe20000010826 */
[----:B-1----:R-:W-:Y:S01]  /*b200*/  F2FP.BF16.F32.PACK_AB R171, R26, R11 ;  /* 0x0000000b1aab723e */ /* 0x002fe200000010ff */
[----:B------:R-:W-:Y:S01]  /*b210*/  FADD.FTZ R44, R174, R31 ;  /* 0x0000001fae2c7221 */ /* 0x000fe20000010000 */
[----:B------:R-:W-:Y:S01]  /*b220*/  FADD.FTZ R31, R175, R42 ;  /* 0x0000002aaf1f7221 */ /* 0x000fe20000010000 */
[----:B------:R-:W-:Y:S01]  /*b230*/  FFMA.FTZ R38, R87, R6, -R38 ;  /* 0x0000000657267223 */ /* 0x000fe20000010826 */
[C---:B------:R-:W-:Y:S01]  /*b240*/  F2FP.BF16.F32.PACK_AB R174, R165.reuse, R174 ;  /* 0x000000aea5ae723e */ /* 0x040fe200000010ff */
[----:B--2---:R-:W-:Y:S01]  /*b250*/  FADD.FTZ R35, R165, R44 ;  /* 0x0000002ca5237221 */ /* 0x004fe20000010000 */
[----:B------:R-:W-:Y:S01]  /*b260*/  FADD.FTZ R31, R28, R31 ;  /* 0x0000001f1c1f7221 */ /* 0x000fe20000010000 */
[-C--:B------:R-:W-:Y:S01]  /*b270*/  FMUL.FTZ R121, R121, R7.reuse ;  /* 0x0000000779797220 */ /* 0x080fe20000410000 */
[-C--:B------:R-:W-:Y:S01]  /*b280*/  FMUL.FTZ R124, R124, R7.reuse ;  /* 0x000000077c7c7220 */ /* 0x080fe20000410000 */
[----:B------:R-:W-:Y:S01]  /*b290*/  FADD.FTZ R42, R168, R35 ;  /* 0x00000023a82a7221 */ /* 0x000fe20000010000 */
[----:B------:R-:W-:Y:S01]  /*b2a0*/  FADD.FTZ R44, R10, R31 ;  /* 0x0000001f0a2c7221 */ /* 0x000fe20000010000 */
[C---:B------:R-:W-:Y:S01]  /*b2b0*/  F2FP.BF16.F32.PACK_AB R168, R167.reuse, R168 ;  /* 0x000000a8a7a8723e */ /* 0x040fe200000010ff */
[----:B------:R1:W-:Y:S01]  /*b2c0*/  MUFU.EX2 R10, R2 ;  /* 0x00000002000a7308 */ /* 0x0003e20000000800 */
[----:B------:R-:W-:Y:S01]  /*b2d0*/  FADD.FTZ R9, R167, R42 ;  /* 0x0000002aa7097221 */ /* 0x000fe20000010000 */
[----:B------:R-:W-:Y:S01]  /*b2e0*/  FADD.FTZ R44, R13, R44 ;  /* 0x0000002c0d2c7221 */ /* 0x000fe20000010000 */
[----:B0-----:R-:W-:Y:S01]  /*b2f0*/  F2FP.BF16.F32.PACK_AB R167, R63, R0 ;  /* 0x000000003fa7723e */ /* 0x001fe200000010ff */
[-C--:B------:R-:W-:Y:S01]  /*b300*/  FMUL.FTZ R125, R125, R7.reuse ;  /* 0x000000077d7d7220 */ /* 0x080fe20000410000 */
[----:B------:R-:W-:Y:S01]  /*b310*/  FADD.FTZ R42, R170, R9 ;  /* 0x00000009aa2a7221 */ /* 0x000fe20000010000 */
[----:B------:R-:W-:Y:S01]  /*b320*/  FADD.FTZ R9, R11, R44 ;  /* 0x0000002c0b097221 */ /* 0x000fe20000010000 */
[C---:B------:R-:W-:Y:S01]  /*b330*/  F2FP.BF16.F32.PACK_AB R170, R161.reuse, R170 ;  /* 0x000000aaa1aa723e */ /* 0x040fe200000010ff */
[----:B------:R-:W-:Y:S01]  /*b340*/  MUFU.EX2 R38, R38 ;  /* 0x0000002600267308 */ /* 0x000fe20000000800 */
        /* <DEDUP_REMOVED lines=10> */
[----:B------:R-:W0:Y:S01]  /*b3f0*/  MUFU.EX2 R32, R77 ;  /* 0x0000004d00207308 */ /* 0x000e220000000800 */
        /* <DEDUP_REMOVED lines=20> */
[----:B------:R-:W-:Y:S01]  /*b540*/  FMUL.FTZ R90, R90, R203 ;  /* 0x000000cb5a5a7220 */ /* 0x000fe20000410000 */
[----:B------:R-:W-:Y:S01]  /*b550*/  FADD.FTZ R11, R197, R8 ;  /* 0x00000008c50b7221 */ /* 0x000fe20000010000 */
[----:B------:R-:W-:Y:S01]  /*b560*/  FADD.FTZ R9, R71, R9 ;  /* 0x0000000947097221 */ /* 0x000fe20000010000 */
[----:B------:R-:W2:Y:S01]  /*b570*/  MUFU.EX2 R8, R27 ;  /* 0x0000001b00087308 */ /* 0x000ea20000000800 */
[----:B------:R-:W-:Y:S01]  /*b580*/  F2FP.BF16.F32.PACK_AB R177, R34, R177 ;  /* 0x000000b122b1723e */ /* 0x000fe200000010ff */
[----:B-1----:R-:W-:Y:S01]  /*b590*/  FADD.FTZ R2, R12, R11 ;  /* 0x0000000b0c027221 */ /* 0x002fe20000010000 */
        /* <DEDUP_REMOVED lines=8> */
[----:B0-----:R-:W-:Y:S01]  /*b620*/  FADD.FTZ R9, R32, R9 ;  /* 0x0000000920097221 */ /* 0x001fe20000010000 */
        /* <DEDUP_REMOVED lines=8> */
[----:B--2---:R-:W-:Y:S01]  /*b6b0*/  F2FP.BF16.F32.PACK_AB R155, R38, R8 ;  /* 0x00000008269b723e */ /* 0x004fe200000010ff */
        /* <DEDUP_REMOVED lines=9> */
[----:B------:R-:W-:Y:S01]  /*b750*/  F2FP.BF16.F32.PACK_AB R166, R193, R166 ;  /* 0x000000a6c1a6723e */ /* 0x000fe200000010ff */
[----:B------:R-:W-:Y:S01]  /*b760*/  FADD.FTZ R2, R85, R2 ;  /* 0x0000000255027221 */ /* 0x000fe20000010000 */
[----:B------:R-:W-:Y:S01]  /*b770*/  F2FP.BF16.F32.PACK_AB R160, R195, R160 ;  /* 0x000000a0c3a0723e */ /* 0x000fe200000010ff */
[----:B------:R-:W-:Y:S01]  /*b780*/  FADD.FTZ R0, R38, R9 ;  /* 0x0000000926007221 */ /* 0x000fe20000010000 */
        /* <DEDUP_REMOVED lines=33> */
[----:B------:R-:W-:Y:S06]  /*b9a0*/  @P2 BRA `(.L_x_8101) ;  /* 0xffffffd8001c2947 */ /* 0x000fec000383ffff */
.L_x_8092:
        /* <DEDUP_REMOVED lines=9> */
.L_x_8119:
        /* <DEDUP_REMOVED lines=9> */
.L_x_8104:
[----:B------:R-:W-:Y:S01]  /*bad0*/  ULEA UR6, UR45, UR41, 0x3 ;  /* 0x000000292d067291 */ /* 0x000fe2000f8e183f */
[----:B------:R-:W-:-:S05]  /*bae0*/  IMAD.U32 R4, RZ, RZ, UR46 ;  /* 0x0000002eff047e24 */ /* 0x000fca000f8e00ff */
[----:B------:R-:W-:-:S04]  /*baf0*/  SHF.L.U32 R4, R4, 0x1f, RZ ;  /* 0x0000001f04047819 */ /* 0x000fc800000006ff */
[----:B------:R0:W1:Y:S01]  /*bb00*/  SYNCS.PHASECHK.TRANS64.TRYWAIT P2, [UR6+0x28830], R4 ;  /* 0x02883004ff0075a7 */ /* 0x0000620008040146 */
[----:B------:R-:W-:Y:S05]  /*bb10*/  @!P0 BRA `(.L_x_8105) ;  /* 0x0000000000048947 */ /* 0x000fea0003800000 */
[----:B------:R-:W-:Y:S01]  /*bb20*/  BPT.TRAP 0x1 ;  /* 0x000000040000795c */ /* 0x000fe20000300000 */
.L_x_8105:
[----:B-1----:R-:W-:Y:S05]  /*bb30*/  @P2 BRA `(.L_x_8103) ;  /* 0x0000000000082947 */ /* 0x002fea0003800000 */
[----:B------:R-:W1:Y:S02]  /*bb40*/  SYNCS.PHASECHK.TRANS64.TRYWAIT P2, [UR6+0x28830], R4 ;  /* 0x02883004ff0075a7 */ /* 0x000e640008040146 */
[----:B-1----:R-:W-:Y:S05]  /*bb50*/  @!P2 BRA `(.L_x_8106) ;  /* 0x000000c80014a947 */ /* 0x002fea0003800000 */
.L_x_8103:
        /* <DEDUP_REMOVED lines=45> */
.L_x_8108:
[----:B------:R-:W-:Y:S01]  /*be30*/  ULEA UR6, UR56, UR41, 0x3 ;  /* 0x0000002938067291 */ /* 0x000fe2000f8e183f */
[----:B------:R-:W-:-:S05]  /*be40*/  IMAD.U32 R4, RZ, RZ, UR57 ;  /* 0x00000039ff047e24 */ /* 0x000fca000f8e00ff */
[----:B------:R-:W-:-:S04]  /*be50*/  SHF.L.U32 R4, R4, 0x1f, RZ ;  /* 0x0000001f04047819 */ /* 0x000fc800000006ff */
[----:B------:R0:W1:Y:S01]  /*be60*/  SYNCS.PHASECHK.TRANS64.TRYWAIT P2, [UR6+0x28850], R4 ;  /* 0x02885004ff0075a7 */ /* 0x0000620008040146 */
[----:B------:R-:W-:Y:S05]  /*be70*/  @!P0 BRA `(.L_x_8109) ;  /* 0x0000000000048947 */ /* 0x000fea0003800000 */
[----:B------:R-:W-:Y:S01]  /*be80*/  BPT.TRAP 0x1 ;  /* 0x000000040000795c */ /* 0x000fe20000300000 */
.L_x_8109:
[----:B-1----:R-:W-:Y:S05]  /*be90*/  @P2 BRA `(.L_x_8107) ;  /* 0x0000000000082947 */ /* 0x002fea0003800000 */
[----:B------:R-:W1:Y:S02]  /*bea0*/  SYNCS.PHASECHK.TRANS64.TRYWAIT P2, [UR6+0x28850], R4 ;  /* 0x02885004ff0075a7 */ /* 0x000e640008040146 */
[----:B-1----:R-:W-:Y:S05]  /*beb0*/  @!P2 BRA `(.L_x_8110) ;  /* 0x000000c40054a947 */ /* 0x002fea0003800000 */
.L_x_8107:
[----:B------:R-:W-:Y:S01]  /*bec0*/  UIADD3 UR6, UR41, 0x400, URZ ;  /* 0x0000040029067890 */ /* 0x000fe2000fffe03f */
[----:B------:R-:W-:Y:S01]  /*bed0*/  WARPGROUP.ARRIVE ;  /* 0x00000000000079c5 */ /* 0x000fe20000000000 */
[----:B------:R-:W-:Y:S01]  /*bee0*/  UMOV UR7, 0x40000040 ;  /* 0x4000004000077882 */ /* 0x000fe20000000000 */
[----:B------:R-:W-:Y:S01]  /*bef0*/  PLOP3.LUT P2, PT, PT, PT, UP0, 0x80, 0x0 ;  /* 0x000000000000781c */ /* 0x000fe20003f4f008 */
[----:B------:R-:W-:Y:S01]  /*bf00*/  USHF.R.U32.HI UR6, URZ, 0x4, UR6 ;  /* 0x000000043f067899 */ /* 0x000fe20008011606 */
[----:B------:R-:W-:Y:S01]  /*bf10*/  FMUL.FTZ R15, R55, UR55 ;  /* 0x00000037370f7c20 */ /* 0x000fe20008410000 */
        /* <DEDUP_REMOVED lines=18> */
[----:B------:R-:W-:Y:S01]  /*c040*/  IADD3 R58, -R23, 0xb, RZ ;  /* 0x0000000b173a7810 */ /* 0x000fe20007ffe1ff */
[----:B------:R-:W-:Y:S01]  /*c050*/  HGMMA.64x128x16.F32.BF16 R88, R180, gdesc[UR4].tnspB, R88, gsb0 ;  /* 0x41e00004b4587df0 */ /* 0x000fe20008001858 */
[----:B------:R-:W-:Y:S01]  /*c060*/  UIADD3 UR6, UR10, 0x80, URZ ;  /* 0x000000800a067890 */ /* 0x000fe2000fffe03f */
[----:B-1----:R-:W-:Y:S01]  /*c070*/  FMUL.FTZ R5, R26, UR55 ;  /* 0x000000371a057c20 */ /* 0x002fe20008410000 */
[----:B------:R-:W-:Y:S01]  /*c080*/  UMOV UR7, 0x40000040 ;  /* 0x4000004000077882 */ /* 0x000fe20000000000 */
[----:B------:R-:W-:Y:S01]  /*c090*/  FMUL.FTZ R10, R31, UR55 ;  /* 0x000000371f0a7c20 */ /* 0x000fe20008410000 */
[----:B------:R-:W-:Y:S01]  /*c0a0*/  FMUL.FTZ R26, R42, UR55 ;  /* 0x000000372a1a7c20 */ /* 0x000fe20008410000 */
[----:B------:R-:W-:Y:S01]  /*c0b0*/  FMUL.FTZ R14, R47, UR55 ;  /* 0x000000372f0e7c20 */ /* 0x000fe20008410000 */
[----:B0-----:R-:W-:Y:S01]  /*c0c0*/  FMUL.FTZ R4, R24, UR55 ;  /* 0x0000003718047c20 */ /* 0x001fe20008410000 */
        /* <DEDUP_REMOVED lines=81> */
[----:B------:R0:W0:Y:S08]  /*c5e0*/  MUFU.TANH R70, R73 ;  /* 0x0000004900467308 */ /* 0x0000300000002400 */
        /* <DEDUP_REMOVED lines=23> */
[----:B------:R-:W-:Y:S02]  /*c760*/  IMAD.U32 R54, RZ, RZ, UR45 ;  /* 0x0000002dff367e24 */ /* 0x000fe4000f8e00ff */
[----:B------:R-:W-:Y:S01]  /*c770*/  FMUL.FTZ R165, R29, UR55 ;  /* 0x000000371da57c20 */ /* 0x000fe20008410000 */
[----:B------:R-:W-:Y:S01]  /*c780*/  FMUL.FTZ R166, R36, UR55 ;  /* 0x0000003724a67c20 */ /* 0x000fe20008410000 */
[----:B------:R-:W-:Y:S01]  /*c790*/  HGMMA.64x128x16.F32.BF16 R88, R160, gdesc[UR4].tnspB, R88, gsb0 ;  /* 0x41e00004a0587df0 */ /* 0x000fe20008001858 */
[----:B------:R-:W-:Y:S01]  /*c7a0*/  UIADD3 UR6, UR10, 0x300, URZ ;  /* 0x000003000a067890 */ /* 0x000fe2000fffe03f */
[----:B------:R-:W-:Y:S01]  /*c7b0*/  @!P1 LEA R54, R54, UR41, 0x3 ;  /* 0x0000002936369c11 */ /* 0x000fe2000f8e18ff */
[----:B------:R-:W-:Y:S01]  /*c7c0*/  UMOV UR7, 0x40000040 ;  /* 0x4000004000077882 */ /* 0x000fe20000000000 */
[----:B------:R-:W-:Y:S01]  /*c7d0*/  FMUL.FTZ R29, R46, UR55 ;  /* 0x000000372e1d7c20 */ /* 0x000fe20008410000 */
[----:B------:R-:W-:Y:S01]  /*c7e0*/  FMUL.FTZ R36, R67, UR55 ;  /* 0x0000003743247c20 */ /* 0x000fe20008410000 */
[----:B------:R-:W-:Y:S01]  /*c7f0*/  FMUL.FTZ R67, R68, UR55 ;  /* 0x0000003744437c20 */ /* 0x000fe20008410000 */
[----:B------:R-:W-:-:S02]  /*c800*/  @!P1 VIADD R54, R54, 0x28840 ;  /* 0x0002884036369836 */ /* 0x000fc40000000000 */
[----:B------:R-:W-:Y:S01]  /*c810*/  FMUL.FTZ R46, R79, UR55 ;  /* 0x000000374f2e7c20 */ /* 0x000fe20008410000 */
[----:B------:R-:W0:Y:S02]  /*c820*/  MUFU.TANH R164, R164 ;  /* 0x000000a400a47308 */ /* 0x000e240000002400 */
[----:B------:R-:W-:-:S06]  /*c830*/  @!P1 PRMT R54, RZ, 0x654, R54 ;  /* 0x00000654ff369816 */ /* 0x000fcc0000000036 */
        /* <DEDUP_REMOVED lines=12> */
[----:B------:R-:W-:Y:S02]  /*c900*/  FMUL.FTZ R40, R74, UR55 ;  /* 0x000000374a287c20 */ /* 0x000fe40008410000 */
[----:B------:R-:W-:Y:S01]  /*c910*/  HGMMA.64x128x16.F32.BF16 R88, R156, gdesc[UR4].tnspB, R88, gsb0 ;  /* 0x41e000049c587df0 */ /* 0x000fe20008001858 */
[----:B------:R-:W-:Y:S01]  /*c920*/  UIADD3 UR6, UR10, 0x380, URZ ;  /* 0x000003800a067890 */ /* 0x000fe2000fffe03f */
[----:B------:R-:W0:Y:S01]  /*c930*/  MUFU.TANH R160, R160 ;  /* 0x000000a000a07308 */ /* 0x000e220000002400 */
[----:B------:R-:W-:-:S07]  /*c940*/  UMOV UR7, 0x40000040 ;  /* 0x4000004000077882 */ /* 0x000fce0000000000 */
        /* <DEDUP_REMOVED lines=9> */
[----:B------:R-:W-:-:S04]  /*c9e0*/  @UP0 ULDC UR6, c[0x0][0x450] ;  /* 0x0001140000060ab9 */ /* 0x000fc80000000800 */
[----:B------:R-:W-:Y:S01]  /*c9f0*/  @P2 SHF.R.U32.HI R64, RZ, UR6, R53 ;  /* 0x00000006ff402c19 */ /* 0x000fe20008011635 */
[----:B------:R-:W-:Y:S01]  /*ca00*/  FMUL.FTZ R53, R86, UR55 ;  /* 0x0000003756357c20 */ /* 0x000fe20008410000 */
[----:B------:R-:W-:-:S03]  /*ca10*/  IMAD.SHL.U32 R86, R3, 0x80, RZ ;  /* 0x0000008003567824 */ /* 0x000fc600078e00ff */
[----:B------:R-:W5:Y:S02]  /*ca20*/  SHFL.IDX PT, R65, R64, RZ, 0x1c1f ;  /* 0x001c1fff40417589 */ /* 0x000f6400000e0000 */
[----:B------:R-:W-:Y:S01]  /*ca30*/  IADD3 R59, -R86, 0x1, RZ ;  /* 0x00000001563b7810 */ /* 0x000fe20007ffe1ff */
[----:B------:R-:W0:Y:S04]  /*ca40*/  MUFU.TANH R53, R53 ;  /* 0x0000003500357308 */ /* 0x000e280000002400 */
[----:B------:R-:W-:-:S05]  /*ca50*/  IMAD R59, R16, -0x2, R59 ;  /* 0xfffffffe103b7824 */ /* 0x000fca00078e023b */
[----:B------:R-:W-:Y:S01]  /*ca60*/  IADD3 R59, -R66, UR39, R59 ;  /* 0x00000027423b7c10 */ /* 0x000fe2000fffe13b */
[----:B------:R-:W-:Y:S02]  /*ca70*/  WARPGROUP.DEPBAR.LE gsb0, 0x0 ;  /* 0x00008000000079c5 */ /* 0x000fe40000010000 */
[----:B------:R0:W-:Y:S06]  /*ca80*/  BAR.ARV R58, 0x100 ;  /* 0x0004003a0000751d */ /* 0x0001ec0000002000 */
[----:B------:R1:W-:Y:S01]  /*ca90*/  @!P1 SYNCS.ARRIVE.TRANS64.RED.A1T0 RZ, [R54+URZ], RZ ;  /* 0x000000ff36ff99a7 */ /* 0x0003e2000810043f */
[----:B------:R-:W-:-:S02]  /*caa0*/  VIADD R152, R59, UR54 ;  /* 0x000000363b987c36 */ /* 0x000fc40008000000 */
[----:B------:R-:W-:Y:S02]  /*cab0*/  VIADD R154, R59, UR52 ;  /* 0x000000343b9a7c36 */ /* 0x000fe40008000000 */
[--C-:B-----5:R-:W-:Y:S02]  /*cac0*/  IMAD.IADD R66, R152, 0x1, R65.reuse ;  /* 0x0000000198427824 */ /* 0x120fe400078e0241 */
[----:B------:R-:W-:Y:S02]  /*cad0*/  IMAD.IADD R68, R154, 0x1, R65 ;  /* 0x000000019a447824 */ /* 0x000fe400078e0241 */
[----:B-1----:R-:W-:-:S06]  /*cae0*/  FMUL.FTZ R54, R87, UR55 ;  /* 0x0000003757367c20 */ /* 0x002fcc0008410000 */
[----:B------:R-:W1:Y:S01]  /*caf0*/  MUFU.TANH R54, R54 ;  /* 0x0000003600367308 */ /* 0x000e620000002400 */
[----:B0-234-:R-:W-:Y:S05]  /*cb00*/  @!P6 BRA `(.L_x_8111) ;  /* 0x00000000005ce947 */ /* 0x01dfea0003800000 */
        /* <DEDUP_REMOVED lines=13> */
.L_x_8113:
[----:B------:R-:W-:-:S05]  /*cbe0*/  IMAD.U32 R69, RZ, RZ, UR53 ;  /* 0x00000035ff457e24 */ /* 0x000fca000f8e00ff */
[----:B------:R-:W-:-:S13]  /*cbf0*/  ISETP.NE.AND P2, PT, R69, 0x1, PT ;  /* 0x000000014500780c */ /* 0x000fda0003f45270 */
[----:B------:R-:W0:Y:S02]  /*cc00*/  @P2 LDC.64 R58, c[0x0][0x9e8] ;  /* 0x00027a00ff3a2b82 */ /* 0x000e240000000a00 */
[----:B0-----:R-:W-:-:S05]  /*cc10*/  @P2 IMAD.HI.U32 R58, R65, R58, RZ ;  /* 0x0000003a413a2227 */ /* 0x001fca00078e00ff */
[----:B------:R-:W-:-:S07]  /*cc20*/  @P2 SHF.R.U32.HI R65, RZ, R59, R58 ;  /* 0x0000003bff412219 */ /* 0x000fce000001163a */
.L_x_8114:
[----:B------:R-:W-:Y:S05]  /*cc30*/  BSYNC B0 ;  /* 0x0000000000007941 */ /* 0x000fea0003800000 */
.L_x_8112:
[----:B------:R-:W-:-:S04]  /*cc40*/  IMAD R65, R65, R69, -R86 ;  /* 0x0000004541417224 */ /* 0x000fc800078e0a56 */
[----:B------:R-:W-:-:S05]  /*cc50*/  IMAD R65, R16, -0x2, R65 ;  /* 0xfffffffe10417824 */ /* 0x000fca00078e0241 */
[----:B------:R-:W-:Y:S02]  /*cc60*/  VIADDMNMX R66, R65, R69, R66, PT ;  /* 0x0000004541427246 */ /* 0x000fe40003800142 */
[----:B------:R-:W-:-:S07]  /*cc70*/  VIMNMX R68, R68, R65, !PT ;  /* 0x0000004144447248 */ /* 0x000fce0007fe0100 */
.L_x_8111:
[----:B------:R-:W-:Y:S01]  /*cc80*/  ISETP.GT.AND P2, PT, R3, -0x1, PT ;  /* 0xffffffff0300780c */ /* 0x000fe20003f44270 */
[----:B------:R-:W0:Y:S03]  /*cc90*/  SHFL.IDX PT, R159, R64, 0x1, 0x1c1f ;  /* 0x003c1f00409f7f89 */ /* 0x000e2600000e0000 */
[C---:B------:R-:W-:Y:S02]  /*cca0*/  ISETP.GT.AND P4, PT, R68.reuse, RZ, P2 ;  /* 0x000000ff4400720c */ /* 0x040fe40001784270 */
[----:B------:R-:W-:Y:S02]  /*ccb0*/  ISETP.GT.AND P5, PT, R68, 0x1, P2 ;  /* 0x000000014400780c */ /* 0x000fe400017a4270 */
[C---:B------:R-:W-:Y:S02]  /*ccc0*/  ISETP.LT.OR P4, PT, R66.reuse, 0x1, P4 ;  /* 0x000000014200780c */ /* 0x040fe40002781670 */
[----:B------:R-:W-:-:S02]  /*ccd0*/  ISETP.LT.OR P5, PT, R66, 0x2, P5 ;  /* 0x000000024200780c */ /* 0x000fc40002fa1670 */
[----:B------:R-:W-:Y:S02]  /*cce0*/  ISETP.GT.AND P3, PT, R68, 0x8, P2 ;  /* 0x000000084400780c */ /* 0x000fe40001764270 */
[----:B------:R-:W-:Y:S02]  /*ccf0*/  FSEL R169, R4, -INF , !P4 ;  /* 0xff80000004a97808 */ /* 0x000fe40006000000 */
[----:B------:R-:W-:Y:S02]  /*cd00*/  FSEL R167, R6, -INF , !P5 ;  /* 0xff80000006a77808 */ /* 0x000fe40006800000 */
[C---:B------:R-:W-:Y:S02]  /*cd10*/  ISETP.GT.AND P4, PT, R68.reuse, 0x9, P2 ;  /* 0x000000094400780c */ /* 0x040fe40001784270 */
[----:B------:R-:W-:Y:S02]  /*cd20*/  ISETP.GT.AND P5, PT, R68, 0x10, P2 ;  /* 0x000000104400780c */ /* 0x000fe400017a4270 */
[----:B------:R-:W-:-:S02]  /*cd30*/  ISETP.LT.OR P3, PT, R66, 0x9, P3 ;  /* 0x000000094200780c */ /* 0x000fc40001f61670 */
[C---:B------:R-:W-:Y:S02]  /*cd40*/  ISETP.LT.OR P4, PT, R66.reuse, 0xa, P4 ;  /* 0x0000000a4200780c */ /* 0x040fe40002781670 */
[----:B------:R-:W-:Y:S02]  /*cd50*/  ISETP.LT.OR P5, PT, R66, 0x11, P5 ;  /* 0x000000114200780c */ /* 0x000fe40002fa1670 */
[----:B------:R-:W-:Y:S02]  /*cd60*/  FSEL R183, R164, -INF , !P3 ;  /* 0xff800000a4b77808 */ /* 0x000fe40005800000 */
[----:B------:R-:W-:Y:S02]  /*cd70*/  ISETP.GT.AND P3, PT, R68, 0x11, P2 ;  /* 0x000000114400780c */ /* 0x000fe40001764270 */
[----:B------:R-:W-:Y:S02]  /*cd80*/  FSEL R173, R165, -INF , !P4 ;  /* 0xff800000a5ad7808 */ /* 0x000fe40006000000 */
[----:B------:R-:W-:-:S02]  /*cd90*/  FSEL R181, R32, -INF , !P5 ;  /* 0xff80000020b57808 */ /* 0x000fc40006800000 */
[C---:B------:R-:W-:Y:S02]  /*cda0*/  ISETP.GT.AND P4, PT, R68.reuse, 0x18, P2 ;  /* 0x000000184400780c */ /* 0x040fe40001784270 */
[----:B------:R-:W-:Y:S02]  /*cdb0*/  ISETP.GT.AND P5, PT, R68, 0x19, P2 ;  /* 0x000000194400780c */ /* 0x000fe400017a4270 */
[C---:B------:R-:W-:Y:S02]  /*cdc0*/  ISETP.LT.OR P3, PT, R66.reuse, 0x12, P3 ;  /* 0x000000124200780c */ /* 0x040fe40001f61670 */
[C---:B------:R-:W-:Y:S02]  /*cdd0*/  ISETP.LT.OR P4, PT, R66.reuse, 0x19, P4 ;  /* 0x000000194200780c */ /* 0x040fe40002781670 */
[----:B------:R-:W-:Y:S02]  /*cde0*/  ISETP.LT.OR P5, PT, R66, 0x1a, P5 ;  /* 0x0000001a4200780c */ /* 0x000fe40002fa1670 */
[----:B------:R-:W-:-:S02]  /*cdf0*/  FSEL R179, R33, -INF , !P3 ;  /* 0xff80000021b37808 */ /* 0x000fc40005800000 */
        /* <DEDUP_REMOVED lines=11> */
[----:B------:R-:W-:Y:S01]  /*ceb0*/  FSEL R155, R42, -INF , !P5 ;  /* 0xff8000002a9b7808 */ /* 0x000fe20006800000 */
[----:B0-----:R-:W-:Y:S01]  /*cec0*/  IMAD.IADD R42, R152, 0x1, R159 ;  /* 0x00000001982a7824 */ /* 0x001fe200078e029f */
[----:B------:R-:W-:-:S02]  /*ced0*/  ISETP.GT.AND P4, PT, R68, 0x30, P2 ;  /* 0x000000304400780c */ /* 0x000fc40001784270 */
[----:B------:R-:W-:Y:S02]  /*cee0*/  ISETP.GT.AND P5, PT, R68, 0x31, P2 ;  /* 0x000000314400780c */ /* 0x000fe400017a4270 */
[C---:B------:R-:W-:Y:S02]  /*cef0*/  ISETP.LT.OR P3, PT, R66.reuse, 0x2a, P3 ;  /* 0x0000002a4200780c */ /* 0x040fe40001f61670 */
[C---:B------:R-:W-:Y:S02]  /*cf00*/  ISETP.LT.OR P4, PT, R66.reuse, 0x31, P4 ;  /* 0x000000314200780c */ /* 0x040fe40002781670 */
[----:B------:R-:W-:Y:S02]  /*cf10*/  ISETP.LT.OR P5, PT, R66, 0x32, P5 ;  /* 0x000000324200780c */ /* 0x000fe40002fa1670 */
[----:B------:R-:W-:Y:S01]  /*cf20*/  FSEL R153, R44, -INF , !P3 ;  /* 0xff8000002c997808 */ /* 0x000fe20005800000 */
[----:B------:R-:W-:Y:S01]  /*cf30*/  IMAD.IADD R44, R154, 0x1, R159 ;  /* 0x000000019a2c7824 */ /* 0x000fe200078e029f */
[----:B------:R-:W-:-:S02]  /*cf40*/  ISETP.GT.AND P3, PT, R68, 0x38, P2 ;  /* 0x000000384400780c */ /* 0x000fc40001764270 */
[----:B------:R-:W-:Y:S02]  /*cf50*/  FSEL R87, R47, -INF , !P4 ;  /* 0xff8000002f577808 */ /* 0x000fe40006000000 */
[----:B------:R-:W-:Y:S02]  /*cf60*/  FSEL R85, R48, -INF , !P5 ;  /* 0xff80000030557808 */ /* 0x000fe40006800000 */
[C---:B------:R-:W-:Y:S02]  /*cf70*/  ISETP.GT.AND P4, PT, R68.reuse, 0x39, P2 ;  /* 0x000000394400780c */ /* 0x040fe40001784270 */
[----:B------:R-:W-:Y:S02]  /*cf80*/  ISETP.GT.AND P5, PT, R68, 0x40, P2 ;  /* 0x000000404400780c */ /* 0x000fe400017a4270 */
[C---:B------:R-:W-:Y:S02]  /*cf90*/  ISETP.LT.OR P3, PT, R66.reuse, 0x39, P3 ;  /* 0x000000394200780c */ /* 0x040fe40001f61670 */
[----:B------:R-:W-:-:S02]  /*cfa0*/  ISETP.LT.OR P4, PT, R66, 0x3a, P4 ;  /* 0x0000003a4200780c */ /* 0x000fc40002781670 */
[----:B------:R-:W-:Y:S02]  /*cfb0*/  ISETP.LT.OR P5, PT, R66, 0x41, P5 ;  /* 0x000000414200780c */ /* 0x000fe40002fa1670 */
[----:B------:R-:W-:Y:S02]  /*cfc0*/  FSEL R83, R51, -INF , !P3 ;  /* 0xff80000033537808 */ /* 0x000fe40005800000 */
[----:B------:R-:W-:Y:S02]  /*cfd0*/  ISETP.GT.AND P3, PT, R68, 0x41, P2 ;  /* 0x000000414400780c */ /* 0x000fe40001764270 */
[----:B------:R-:W-:Y:S02]  /*cfe0*/  FSEL R81, R52, -INF , !P4 ;  /* 0xff80000034517808 */ /* 0x000fe40006000000 */
[----:B------:R-:W-:Y:S02]  /*cff0*/  FSEL R79, R55, -INF , !P5 ;  /* 0xff800000374f7808 */ /* 0x000fe40006800000 */
[----:B------:R-:W-:-:S02]  /*d000*/  ISETP.GT.AND P4, PT, R68, 0x48, P2 ;  /* 0x000000484400780c */ /* 0x000fc40001784270 */
[----:B------:R-:W-:Y:S02]  /*d010*/  ISETP.GT.AND P5, PT, R68, 0x49, P2 ;  /* 0x000000494400780c */ /* 0x000fe400017a4270 */
[C---:B------:R-:W-:Y:S02]  /*d020*/  ISETP.LT.OR P3, PT, R66.reuse, 0x42, P3 ;  /* 0x000000424200780c */ /* 0x040fe40001f61670 */
[C---:B------:R-:W-:Y:S02]  /*d030*/  ISETP.LT.OR P4, PT, R66.reuse, 0x49, P4 ;  /* 0x000000494200780c */ /* 0x040fe40002781670 */
[----:B------:R-:W-:Y:S02]  /*d040*/  ISETP.LT.OR P5, PT, R66, 0x4a, P5 ;  /* 0x0000004a4200780c */ /* 0x000fe40002fa1670 */
[----:B------:R-:W-:Y:S02]  /*d050*/  FSEL R77, R56, -INF , !P3 ;  /* 0xff800000384d7808 */ /* 0x000fe40005800000 */
        /* <DEDUP_REMOVED lines=23> */
[C---:B------:R-:W-:Y:S02]  /*d1d0*/  ISETP.LT.OR P3, PT, R66.reuse, 0x69, P3 ;  /* 0x000000694200780c */ /* 0x040fe40001f61670 */
[----:B------:R-:W-:-:S02]  /*d1e0*/  ISETP.LT.OR P4, PT, R66, 0x6a, P4 ;  /* 0x0000006a4200780c */ /* 0x000fc40002781670 */
[----:B------:R-:W-:Y:S02]  /*d1f0*/  ISETP.LT.OR P5, PT, R66, 0x71, P5 ;  /* 0x000000714200780c */ /* 0x000fe40002fa1670 */
[----:B------:R-:W-:Y:S02]  /*d200*/  FSEL R59, R76, -INF , !P3 ;  /* 0xff8000004c3b7808 */ /* 0x000fe40005800000 */
[----:B------:R-:W-:Y:S02]  /*d210*/  FSEL R57, R74, -INF , !P4 ;  /* 0xff8000004a397808 */ /* 0x000fe40006000000 */
[----:B------:R-:W-:Y:S02]  /*d220*/  FSEL R51, R80, -INF , !P5 ;  /* 0xff80000050337808 */ /* 0x000fe40006800000 */
[C---:B------:R-:W-:Y:S02]  /*d230*/  ISETP.GT.AND P3, PT, R68.reuse, 0x71, P2 ;  /* 0x000000714400780c */ /* 0x040fe40001764270 */
[----:B------:R-:W-:-:S02]  /*d240*/  ISETP.GT.AND P4, PT, R68, 0x78, P2 ;  /* 0x000000784400780c */ /* 0x000fc40001784270 */
[----:B------:R-:W-:Y:S02]  /*d250*/  ISETP.GT.AND P5, PT, R68, 0x79, P2 ;  /* 0x000000794400780c */ /* 0x000fe400017a4270 */
[C---:B------:R-:W-:Y:S02]  /*d260*/  ISETP.LT.OR P3, PT, R66.reuse, 0x72, P3 ;  /* 0x000000724200780c */ /* 0x040fe40001f61670 */
[C---:B------:R-:W-:Y:S02]  /*d270*/  ISETP.LT.OR P4, PT, R66.reuse, 0x79, P4 ;  /* 0x000000794200780c */ /* 0x040fe40002781670 */
[----:B------:R-:W-:Y:S02]  /*d280*/  ISETP.LT.OR P5, PT, R66, 0x7a, P5 ;  /* 0x0000007a4200780c */ /* 0x000fe40002fa1670 */
[----:B------:R-:W-:Y:S02]  /*d290*/  FSEL R55, R78, -INF , !P3 ;  /* 0xff8000004e377808 */ /* 0x000fe40005800000 */
[----:B------:R-:W-:-:S02]  /*d2a0*/  FSEL R47, R84, -INF , !P4 ;  /* 0xff800000542f7808 */ /* 0x000fc40006000000 */
        /* <DEDUP_REMOVED lines=15> */
.L_x_8117:
[----:B------:R-:W-:-:S05]  /*d3a0*/  IMAD.U32 R4, RZ, RZ, UR53 ;  /* 0x00000035ff047e24 */ /* 0x000fca000f8e00ff */
[----:B------:R-:W-:-:S13]  /*d3b0*/  ISETP.NE.AND P3, PT, R4, 0x1, PT ;  /* 0x000000010400780c */ /* 0x000fda0003f65270 */
[----:B------:R-:W0:Y:S02]  /*d3c0*/  @P3 LDC.64 R32, c[0x0][0x9e8] ;  /* 0x00027a00ff203b82 */ /* 0x000e240000000a00 */
[----:B0-----:R-:W-:-:S05]  /*d3d0*/  @P3 IMAD.HI.U32 R32, R159, R32, RZ ;  /* 0x000000209f203227 */ /* 0x001fca00078e00ff */
[----:B------:R-:W-:-:S07]  /*d3e0*/  @P3 SHF.R.U32.HI R159, RZ, R33, R32 ;  /* 0x00000021ff9f3219 */ /* 0x000fce0000011620 */
.L_x_8118:
[----:B------:R-:W-:Y:S05]  /*d3f0*/  BSYNC B0 ;  /* 0x0000000000007941 */ /* 0x000fea0003800000 */
.L_x_8116:
[----:B------:R-:W-:-:S04]  /*d400*/  IMAD R159, R159, R4, -R86 ;  /* 0x000000049f9f7224 */ /* 0x000fc800078e0a56 */
[----:B------:R-:W-:-:S05]  /*d410*/  IMAD R159, R16, -0x2, R159 ;  /* 0xfffffffe109f7824 */ /* 0x000fca00078e029f */
[----:B------:R-:W-:Y:S02]  /*d420*/  VIADDMNMX R42, R159, R4, R42, PT ;  /* 0x000000049f2a7246 */ /* 0x000fe4000380012a */
[----:B------:R-:W-:-:S07]  /*d430*/  VIMNMX R44, R44, R159, !PT ;  /* 0x0000009f2c2c7248 */ /* 0x000fce0007fe0100 */
.L_x_8115:
[----:B------:R-:W-:Y:S01]  /*d440*/  FMNMX.FTZ R4, R169, R7, !PT ;  /* 0x00000007a9047209 */ /* 0x000fe20007810000 */
[----:B------:R-:W0:Y:S01]  /*d450*/  LDC R6, c[0x0][0x988] ;  /* 0x00026200ff067b82 */ /* 0x000e220000000800 */
        /* <DEDUP_REMOVED lines=9> */
[----:B------:R-:W-:Y:S02]  /*d4f0*/  ISETP.GT.AND P3, PT, R44, 0x9, P2 ;  /* 0x000000092c00780c */ /* 0x000fe40001764270 */
[----:B------:R-:W-:Y:S02]  /*d500*/  FMNMX.FTZ R4, R179, R4, !PT ;  /* 0x00000004b3047209 */ /* 0x000fe40007810000 */
[----:B------:R-:W-:-:S02]  /*d510*/  FSEL R163, R9, -INF , !P5 ;  /* 0xff80000009a37808 */ /* 0x000fc40006800000 */
[----:B------:R-:W-:Y:S02]  /*d520*/  FMNMX.FTZ R4, R177, R4, !PT ;  /* 0x00000004b1047209 */ /* 0x000fe40007810000 */
[----:B------:R-:W-:Y:S02]  /*d530*/  ISETP.GT.AND P5, PT, R44, 0x10, P2 ;  /* 0x000000102c00780c */ /* 0x000fe400017a4270 */
[----:B------:R-:W-:Y:S02]  /*d540*/  FMNMX.FTZ R4, R175, R4, !PT ;  /* 0x00000004af047209 */ /* 0x000fe40007810000 */
[C---:B------:R-:W-:Y:S02]  /*d550*/  ISETP.LT.OR P3, PT, R42.reuse, 0xa, P3 ;  /* 0x0000000a2a00780c */ /* 0x040fe40001f61670 */
[----:B------:R-:W-:Y:S02]  /*d560*/  FMNMX.FTZ R4, R171, R4, !PT ;  /* 0x00000004ab047209 */ /* 0x000fe40007810000 */
[----:B------:R-:W-:-:S02]  /*d570*/  ISETP.LT.OR P5, PT, R42, 0x11, P5 ;  /* 0x000000112a00780c */ /* 0x000fc40002fa1670 */
[----:B------:R-:W-:Y:S02]  /*d580*/  FMNMX.FTZ R4, R157, R4, !PT ;  /* 0x000000049d047209 */ /* 0x000fe40007810000 */
[----:B------:R-:W-:Y:S02]  /*d590*/  FSEL R161, R10, -INF , !P3 ;  /* 0xff8000000aa17808 */ /* 0x000fe40005800000 */
        /* <DEDUP_REMOVED lines=28> */
[----:B------:R-:W2:Y:S02]  /*d760*/  SHFL.BFLY PT, R33, R32, 0x2, 0x1f ;  /* 0x0c401f0020217f89 */ /* 0x000ea400000e0000 */
[----:B--2---:R-:W-:-:S05]  /*d770*/  FMNMX.FTZ R48, R32, R33, !PT ;  /* 0x0000002120307209 */ /* 0x004fca0007810000 */
[----:B------:R-:W2:Y:S02]  /*d780*/  SHFL.BFLY PT, R33, R48, 0x1, 0x1f ;  /* 0x0c201f0030217f89 */ /* 0x000ea400000e0000 */
[----:B--2---:R-:W-:Y:S02]  /*d790*/  FMNMX.FTZ R4, R48, R33, !PT ;  /* 0x0000002130047209 */ /* 0x004fe40007810000 */
[----:B------:R-:W-:Y:S02]  /*d7a0*/  FSEL R33, R11, -INF , !P4 ;  /* 0xff8000000b217808 */ /* 0x000fe40006000000 */
[----:B------:R-:W-:Y:S01]  /*d7b0*/  ISETP.GT.AND P4, PT, R44, 0x11, P2 ;  /* 0x000000112c00780c */ /* 0x000fe20001784270 */
[C---:B0-----:R-:W-:Y:S01]  /*d7c0*/  FMUL.FTZ R10, R4.reuse, R6 ;  /* 0x00000006040a7220 */ /* 0x041fe20000410000 */
[----:B------:R-:W-:Y:S02]  /*d7d0*/  FSETP.NEU.FTZ.AND P5, PT, R4, -INF , PT ;  /* 0xff8000000400780b */ /* 0x000fe40003fbd000 */
[----:B------:R-:W-:-:S02]  /*d7e0*/  ISETP.LT.OR P4, PT, R42, 0x12, P4 ;  /* 0x000000122a00780c */ /* 0x000fc40002781670 */
[----:B------:R-:W-:Y:S02]  /*d7f0*/  FSEL R10, R10, RZ, P5 ;  /* 0x000000ff0a0a7208 */ /* 0x000fe40002800000 */
[----:B------:R-:W-:Y:S02]  /*d800*/  FSEL R159, R12, -INF , !P4 ;  /* 0xff8000000c9f7808 */ /* 0x000fe40006000000 */
[----:B------:R-:W-:Y:S01]  /*d810*/  ISETP.GT.AND P4, PT, R44, 0x19, P2 ;  /* 0x000000192c00780c */ /* 0x000fe20001784270 */
[-CC-:B------:R-:W-:Y:S01]  /*d820*/  FFMA.FTZ R9, R169, R6.reuse, -R10.reuse ;  /* 0x00000006a9097223 */ /* 0x180fe2000001080a */
[-CC-:B------:R-:W-:Y:S01]  /*d830*/  FFMA.FTZ R182, R183, R6.reuse, -R10.reuse ;  /* 0x00000006b7b67223 */ /* 0x180fe2000001080a */
[-CC-:B------:R-:W-:Y:S01]  /*d840*/  FFMA.FTZ R180, R167, R6.reuse, -R10.reuse ;  /* 0x00000006a7b47223 */ /* 0x180fe2000001080a */
[----:B------:R-:W-:Y:S01]  /*d850*/  ISETP.LT.OR P4, PT, R42, 0x1a, P4 ;  /* 0x0000001a2a00780c */ /* 0x000fe20002781670 */
[-CC-:B------:R-:W-:Y:S01]  /*d860*/  FFMA.FTZ R11, R173, R6.reuse, -R10.reuse ;  /* 0x00000006ad0b7223 */ /* 0x180fe2000001080a */
[----:B------:R-:W-:Y:S01]  /*d870*/  FSEL R167, R26, -INF , !P3 ;  /* 0xff8000001aa77808 */ /* 0x000fe20005800000 */
[-CC-:B------:R-:W-:Y:S01]  /*d880*/  FFMA.FTZ R176, R181, R6.reuse, -R10.reuse ;  /* 0x00000006b5b07223 */ /* 0x180fe2000001080a */
[----:B------:R-:W-:Y:S01]  /*d890*/  FSEL R165, R24, -INF , !P4 ;  /* 0xff80000018a57808 */ /* 0x000fe20006000000 */
[-CC-:B------:R-:W-:Y:S01]  /*d8a0*/  FFMA.FTZ R178, R177, R6.reuse, -R10.reuse ;  /* 0x00000006b1b27223 */ /* 0x180fe2000001080a */
[C---:B------:R-:W-:Y:S01]  /*d8b0*/  ISETP.GT.AND P4, PT, R44.reuse, 0x21, P2 ;  /* 0x000000212c00780c */ /* 0x040fe20001784270 */
[-CC-:B------:R-:W-:Y:S01]  /*d8c0*/  FFMA.FTZ R172, R171, R6.reuse, -R10.reuse ;  /* 0x00000006abac7223 */ /* 0x180fe2000001080a */
[----:B------:R-:W-:Y:S01]  /*d8d0*/  ISETP.GT.AND P3, PT, R44, 0x28, P2 ;  /* 0x000000282c00780c */ /* 0x000fe20001764270 */
[-CC-:B------:R-:W-:Y:S01]  /*d8e0*/  FFMA.FTZ R174, R155, R6.reuse, -R10.reuse ;  /* 0x000000069bae7223 */ /* 0x180fe2000001080a */
[C---:B------:R-:W-:Y:S01]  /*d8f0*/  ISETP.LT.OR P4, PT, R42.reuse, 0x22, P4 ;  /* 0x000000222a00780c */ /* 0x040fe20002781670 */
[-CC-:B------:R-:W-:Y:S01]  /*d900*/  FFMA.FTZ R168, R87, R6.reuse, -R10.reuse ;  /* 0x0000000657a87223 */ /* 0x180fe2000001080a */
[----:B------:R-:W-:Y:S01]  /*d910*/  ISETP.LT.OR P3, PT, R42, 0x29, P3 ;  /* 0x000000292a00780c */ /* 0x000fe20001f61670 */
        /* <DEDUP_REMOVED lines=13> */
[----:B------:R-:W-:Y:S01]  /*d9f0*/  ISETP.GT.AND P4, PT, R44, 0x30, P2 ;  /* 0x000000302c00780c */ /* 0x000fe20001784270 */
[--C-:B------:R-:W-:Y:S01]  /*da00*/  FFMA.FTZ R152, R51, R6, -R10.reuse ;  /* 0x0000000633987223 */ /* 0x100fe2000001080a */
[----:B------:R-:W-:Y:S01]  /*da10*/  FMNMX.FTZ R12, R183, R8, !PT ;  /* 0x00000008b70c7209 */ /* 0x000fe20007810000 */
[-CC-:B------:R-:W-:Y:S01]  /*da20*/  FFMA.FTZ R153, R153, R6.reuse, -R10.reuse ;  /* 0x0000000699997223 */ /* 0x180fe2000001080a */
[C---:B------:R-:W-:Y:S01]  /*da30*/  ISETP.LT.OR P3, PT, R42.reuse, 0x2a, P3 ;  /* 0x0000002a2a00780c */ /* 0x040fe20001f61670 */
        /* <DEDUP_REMOVED lines=20> */
[C---:B------:R-:W-:Y:S02]  /*db80*/  ISETP.LT.OR P3, PT, R42.reuse, 0x32, P3 ;  /* 0x000000322a00780c */ /* 0x040fe40001f61670 */
[----:B------:R-:W-:Y:S02]  /*db90*/  FMNMX.FTZ R12, R165, R12, !PT ;  /* 0x0000000ca50c7209 */ /* 0x000fe40007810000 */
[----:B------:R-:W-:-:S02]  /*dba0*/  ISETP.LT.OR P4, PT, R42, 0x39, P4 ;  /* 0x000000392a00780c */ /* 0x000fc40002781670 */
[----:B------:R-:W-:Y:S01]  /*dbb0*/  FMNMX.FTZ R12, R167, R12, !PT ;  /* 0x0000000ca70c7209 */ /* 0x000fe20007810000 */
[----:B------:R-:W-:Y:S01]  /*dbc0*/  MUFU.EX2 R182, R182 ;  /* 0x000000b600b67308 */ /* 0x000fe20000000800 */
[----:B------:R-:W-:Y:S02]  /*dbd0*/  FSEL R179, R20, -INF , !P3 ;  /* 0xff80000014b37808 */ /* 0x000fe40005800000 */
[----:B------:R-:W-:Y:S02]  /*dbe0*/  FMNMX.FTZ R12, R169, R12, !PT ;  /* 0x0000000ca90c7209 */ /* 0x000fe40007810000 */
[----:B------:R-:W-:Y:S02]  /*dbf0*/  ISETP.GT.AND P3, PT, R44, 0x39, P2 ;  /* 0x000000392c00780c */ /* 0x000fe40001764270 */
[----:B------:R-:W-:Y:S01]  /*dc00*/  FMNMX.FTZ R12, R29, R12, !PT ;  /* 0x0000000c1d0c7209 */ /* 0x000fe20007810000 */
[----:B------:R-:W-:Y:S01]  /*dc10*/  MUFU.EX2 R11, R11 ;  /* 0x0000000b000b7308 */ /* 0x000fe20000000800 */
[----:B------:R-:W-:-:S02]  /*dc20*/  FSEL R181, R28, -INF , !P4 ;  /* 0xff8000001cb57808 */ /* 0x000fc40006000000 */
[----:B------:R-:W-:Y:S02]  /*dc30*/  FMNMX.FTZ R12, R173, R12, !PT ;  /* 0x0000000cad0c7209 */ /* 0x000fe40007810000 */
[----:B------:R-:W-:Y:S02]  /*dc40*/  ISETP.GT.AND P4, PT, R44, 0x40, P2 ;  /* 0x000000402c00780c */ /* 0x000fe40001784270 */
[C---:B------:R-:W-:Y:S01]  /*dc50*/  ISETP.LT.OR P3, PT, R42.reuse, 0x3a, P3 ;  /* 0x0000003a2a00780c */ /* 0x040fe20001f61670 */
[----:B------:R-:W-:Y:S01]  /*dc60*/  MUFU.EX2 R176, R176 ;  /* 0x000000b000b07308 */ /* 0x000fe20000000800 */
[----:B------:R-:W-:Y:S02]  /*dc70*/  FMNMX.FTZ R12, R27, R12, !PT ;  /* 0x0000000c1b0c7209 */ /* 0x000fe40007810000 */
[----:B------:R-:W-:Y:S02]  /*dc80*/  ISETP.LT.OR P4, PT, R42, 0x41, P4 ;  /* 0x000000412a00780c */ /* 0x000fe40002781670 */
[----:B------:R-:W-:Y:S01]  /*dc90*/  FSEL R177, R15, -INF , !P3 ;  /* 0xff8000000fb17808 */ /* 0x000fe20005800000 */
[----:B------:R-:W-:Y:S01]  /*dca0*/  FFMA.FTZ R15, R175, R6, -R10 ;  /* 0x00000006af0f7223 */ /* 0x000fe2000001080a */
[----:B------:R-:W-:Y:S01]  /*dcb0*/  ISETP.GT.AND P3, PT, R44, 0x41, P2 ;  /* 0x000000412c00780c */ /* 0x000fe20001764270 */
[----:B------:R-:W-:Y:S01]  /*dcc0*/  MUFU.EX2 R21, R21 ;  /* 0x0000001500157308 */ /* 0x000fe20000000800 */
[----:B------:R-:W-:-:S02]  /*dcd0*/  FMNMX.FTZ R12, R179, R12, !PT ;  /* 0x0000000cb30c7209 */ /* 0x000fc40007810000 */
[----:B------:R-:W-:Y:S02]  /*dce0*/  FSEL R35, R35, -INF , !P4 ;  /* 0xff80000023237808 */ /* 0x000fe40006000000 */
        /* <DEDUP_REMOVED lines=10> */
[----:B------:R-:W-:Y:S01]  /*dd90*/  FSEL R175, R34, -INF , !P4 ;  /* 0xff80000022af7808 */ /* 0x000fe20006000000 */
[----:B------:R-:W-:Y:S01]  /*dda0*/  IMAD.U32 R34, RZ, RZ, UR56 ;  /* 0x00000038ff227e24 */ /* 0x000fe2000f8e00ff */
[----:B------:R-:W-:Y:S01]  /*ddb0*/  ISETP.GT.AND P4, PT, R44, 0x50, P2 ;  /* 0x000000502c00780c */ /* 0x000fe20001784270 */
[----:B------:R-:W-:Y:S01]  /*ddc0*/  UMOV UR56, UR45 ;  /* 0x0000002d00387c82 */ /* 0x000fe20008000000 */
[C---:B------:R-:W-:Y:S01]  /*ddd0*/  ISETP.LT.OR P3, PT, R42.reuse, 0x4a, P3 ;  /* 0x0000004a2a00780c */ /* 0x040fe20001f61670 */
[----:B------:R-:W-:Y:S01]  /*dde0*/  MUFU.EX2 R172, R172 ;  /* 0x000000ac00ac7308 */ /* 0x000fe20000000800 */
[----:B------:R-:W-:Y:S02]  /*ddf0*/  FMNMX.FTZ R12, R35, R12, !PT ;  /* 0x0000000c230c7209 */ /* 0x000fe40007810000 */
[----:B------:R-:W-:Y:S02]  /*de00*/  ISETP.LT.OR P4, PT, R42, 0x51, P4 ;  /* 0x000000512a00780c */ /* 0x000fe40002781670 */
[----:B------:R-:W-:-:S02]  /*de10*/  FSEL R157, R30, -INF , !P3 ;  /* 0xff8000001e9d7808 */ /* 0x000fc40005800000 */
[----:B------:R-:W-:Y:S01]  /*de20*/  ISETP.GT.AND P3, PT, R44, 0x51, P2 ;  /* 0x000000512c00780c */ /* 0x000fe20001764270 */
[----:B------:R-:W-:Y:S01]  /*de30*/  MUFU.EX2 R31, R31 ;  /* 0x0000001f001f7308 */ /* 0x000fe20000000800 */
[----:B------:R-:W-:Y:S02]  /*de40*/  FMNMX.FTZ R12, R171, R12, !PT ;  /* 0x0000000cab0c7209 */ /* 0x000fe40007810000 */
[----:B------:R-:W-:Y:S02]  /*de50*/  FSEL R155, R38, -INF , !P4 ;  /* 0xff800000269b7808 */ /* 0x000fe40006000000 */
[----:B------:R-:W-:Y:S02]  /*de60*/  ISETP.GT.AND P4, PT, R44, 0x58, P2 ;  /* 0x000000582c00780c */ /* 0x000fe40001784270 */
[----:B------:R-:W-:Y:S01]  /*de70*/  ISETP.LT.OR P3, PT, R42, 0x52, P3 ;  /* 0x000000522a00780c */ /* 0x000fe20001f61670 */
[----:B------:R-:W-:Y:S01]  /*de80*/  MUFU.EX2 R174, R174 ;  /* 0x000000ae00ae7308 */ /* 0x000fe20000000800 */
[----:B------:R-:W-:-:S02]  /*de90*/  FMNMX.FTZ R12, R175, R12, !PT ;  /* 0x0000000caf0c7209 */ /* 0x000fc40007810000 */
[----:B------:R-:W-:Y:S02]  /*dea0*/  ISETP.LT.OR P4, PT, R42, 0x59, P4 ;  /* 0x000000592a00780c */ /* 0x000fe40002781670 */
[----:B------:R-:W-:Y:S02]  /*deb0*/  FSEL R193, R36, -INF , !P3 ;  /* 0xff80000024c17808 */ /* 0x000fe40005800000 */
[----:B------:R-:W-:Y:S01]  /*dec0*/  FMNMX.FTZ R12, R157, R12, !PT ;  /* 0x0000000c9d0c7209 */ /* 0x000fe20007810000 */
[----:B------:R-:W-:Y:S01]  /*ded0*/  MUFU.EX2 R153, R153 ;  /* 0x0000009900997308 */ /* 0x000fe20000000800 */
[----:B------:R-:W-:Y:S02]  /*dee0*/  ISETP.GT.AND P3, PT, R44, 0x59, P2 ;  /* 0x000000592c00780c */ /* 0x000fe40001764270 */
[----:B------:R-:W-:Y:S02]  /*def0*/  FSEL R39, R39, -INF , !P4 ;  /* 0xff80000027277808 */ /* 0x000fe40006000000 */
[----:B------:R-:W-:-:S02]  /*df00*/  FMNMX.FTZ R12, R155, R12, !PT ;  /* 0x0000000c9b0c7209 */ /* 0x000fc40007810000 */
[----:B------:R-:W-:Y:S01]  /*df10*/  ISETP.GT.AND P4, PT, R44, 0x60, P2 ;  /* 0x000000602c00780c */ /* 0x000fe20001784270 */
[----:B------:R-:W-:Y:S01]  /*df20*/  MUFU.EX2 R168, R168 ;  /* 0x000000a800a87308 */ /* 0x000fe20000000800 */
[C---:B------:R-:W-:Y:S02]  /*df30*/  ISETP.LT.OR P3, PT, R42.reuse, 0x5a, P3 ;  /* 0x0000005a2a00780c */ /* 0x040fe40001f61670 */
        /* <DEDUP_REMOVED lines=24> */
[----:B------:R-:W-:-:S02]  /*e0c0*/  FSEL R81, R46, -INF , !P3 ;  /* 0xff8000002e517808 */ /* 0x000fc40005800000 */
[C---:B------:R-:W-:Y:S01]  /*e0d0*/  ISETP.GT.AND P3, PT, R44.reuse, 0x71, P2 ;  /* 0x000000712c00780c */ /* 0x040fe20001764270 */
[----:B------:R-:W-:Y:S01]  /*e0e0*/  MUFU.EX2 R166, R166 ;  /* 0x000000a600a67308 */ /* 0x000fe20000000800 */
[----:B------:R-:W-:Y:S02]  /*e0f0*/  FMNMX.FTZ R12, R45, R12, !PT ;  /* 0x0000000c2d0c7209 */ /* 0x000fe40007810000 */
[----:B------:R-:W-:Y:S01]  /*e100*/  FSEL R79, R49, -INF , !P4 ;  /* 0xff800000314f7808 */ /* 0x000fe20006000000 */
[----:B------:R-:W-:Y:S01]  /*e110*/  FFMA.FTZ R49, R77, R6, -R10 ;  /* 0x000000064d317223 */ /* 0x000fe2000001080a */
[----:B------:R-:W-:Y:S02]  /*e120*/  ISETP.GT.AND P4, PT, R44, 0x78, P2 ;  /* 0x000000782c00780c */ /* 0x000fe40001784270 */
[----:B------:R-:W-:Y:S01]  /*e130*/  ISETP.LT.OR P3, PT, R42, 0x72, P3 ;  /* 0x000000722a00780c */ /* 0x000fe20001f61670 */
[----:B------:R-:W-:Y:S01]  /*e140*/  MUFU.EX2 R160, R160 ;  /* 0x000000a000a07308 */ /* 0x000fe20000000800 */
[----:B------:R-:W-:-:S02]  /*e150*/  FMNMX.FTZ R12, R81, R12, !PT ;  /* 0x0000000c510c7209 */ /* 0x000fc40007810000 */
[----:B------:R-:W-:Y:S02]  /*e160*/  ISETP.GT.AND P2, PT, R44, 0x79, P2 ;  /* 0x000000792c00780c */ /* 0x000fe40001744270 */
[----:B------:R-:W-:Y:S02]  /*e170*/  ISETP.LT.OR P4, PT, R42, 0x79, P4 ;  /* 0x000000792a00780c */ /* 0x000fe40002781670 */
[----:B------:R-:W-:Y:S01]  /*e180*/  FSEL R77, R50, -INF , !P3 ;  /* 0xff800000324d7808 */ /* 0x000fe20005800000 */
[----:B------:R-:W-:Y:S01]  /*e190*/  MUFU.EX2 R49, R49 ;  /* 0x0000003100317308 */ /* 0x000fe20000000800 */
[----:B------:R-:W-:Y:S02]  /*e1a0*/  FMNMX.FTZ R12, R79, R12, !PT ;  /* 0x0000000c4f0c7209 */ /* 0x000fe40007810000 */
[----:B------:R-:W-:Y:S02]  /*e1b0*/  ISETP.LT.OR P2, PT, R42, 0x7a, P2 ;  /* 0x0000007a2a00780c */ /* 0x000fe40001741670 */
[----:B------:R-:W-:Y:S01]  /*e1c0*/  FSEL R195, R53, -INF , !P4 ;  /* 0xff80000035c37808 */ /* 0x000fe20006000000 */
[----:B------:R-:W-:Y:S01]  /*e1d0*/  FFMA.FTZ R53, R69, R6, -R10 ;  /* 0x0000000645357223 */ /* 0x000fe2000001080a */
[----:B------:R-:W-:Y:S01]  /*e1e0*/  FMNMX.FTZ R12, R77, R12, !PT ;  /* 0x0000000c4d0c7209 */ /* 0x000fe20007810000 */
[----:B------:R-:W-:Y:S01]  /*e1f0*/  MUFU.EX2 R65, R65 ;  /* 0x0000004100417308 */ /* 0x000fe20000000800 */
[----:B-1----:R-:W-:-:S02]  /*e200*/  FSEL R73, R54, -INF , !P2 ;  /* 0xff80000036497808 */ /* 0x002fc40005000000 */
[----:B------:R-:W-:Y:S02]  /*e210*/  FMNMX.FTZ R12, R195, R12, !PT ;  /* 0x0000000cc30c7209 */ /* 0x000fe40007810000 */
[----:B------:R-:W-:Y:S02]  /*e220*/  FSEL R14, R4, RZ, P5 ;  /* 0x000000ff040e7208 */ /* 0x000fe40002800000 */
[----:B------:R-:W-:Y:S01]  /*e230*/  FMNMX.FTZ R12, R73, R12, !PT ;  /* 0x0000000c490c7209 */ /* 0x000fe20007810000 */
[----:B------:R-:W-:Y:S01]  /*e240*/  MUFU.EX2 R53, R53 ;  /* 0x0000003500357308 */ /* 0x000fe20000000800 */
[----:B------:R-:W-:Y:S01]  /*e250*/  @!P1 LEA R34, R34, UR41, 0x3 ;  /* 0x0000002922229c11 */ /* 0x000fe2000f8e18ff */
[----:B------:R-:W-:Y:S01]  /*e260*/  FADD.FTZ R47, -R14, R7 ;  /* 0x000000070e2f7221 */ /* 0x000fe20000010100 */
[-C--:B------:R-:W-:Y:S01]  /*e270*/  FFMA.FTZ R7, R41, R6.reuse, -R10 ;  /* 0x0000000629077223 */ /* 0x080fe2000001080a */
[----:B------:R-:W0:Y:S02]  /*e280*/  SHFL.BFLY PT, R5, R12, 0x2, 0x1f ;  /* 0x0c401f000c057f89 */ /* 0x000e2400000e0000 */
[----:B------:R-:W-:Y:S01]  /*e290*/  FMUL.FTZ R10, R47, R6 ;  /* 0x000000062f0a7220 */ /* 0x000fe20000410000 */
[----:B------:R-:W-:Y:S01]  /*e2a0*/  @!P1 VIADD R34, R34, 0x28860 ;  /* 0x0002886022229836 */ /* 0x000fe20000000000 */
[----:B------:R-:W-:Y:S04]  /*e2b0*/  MUFU.EX2 R162, R162 ;  /* 0x000000a200a27308 */ /* 0x000fe80000000800 */
[----:B------:R-:W-:-:S04]  /*e2c0*/  @!P1 PRMT R34, RZ, 0x654, R34 ;  /* 0x00000654ff229816 */ /* 0x000fc80000000022 */
[----:B------:R-:W1:Y:S01]  /*e2d0*/  MUFU.EX2 R10, R10 ;  /* 0x0000000a000a7308 */ /* 0x000e620000000800 */
[----:B------:R2:W-:Y:S07]  /*e2e0*/  @!P1 SYNCS.ARRIVE.TRANS64.RED.A1T0 RZ, [R34+URZ], RZ ;  /* 0x000000ff22ff99a7 */ /* 0x0005ee000810043f */
[----:B------:R-:W-:Y:S01]  /*e2f0*/  MUFU.EX2 R67, R67 ;  /* 0x0000004300437308 */ /* 0x000fe20000000800 */
[----:B0-----:R-:W-:-:S07]  /*e300*/  FMNMX.FTZ R5, R12, R5, !PT ;  /* 0x000000050c057209 */ /* 0x001fce0007810000 */
[----:B------:R-:W-:Y:S01]  /*e310*/  MUFU.EX2 R156, R156 ;  /* 0x0000009c009c7308 */ /* 0x000fe20000000800 */
[----:B------:R-:W0:Y:S01]  /*e320*/  SHFL.BFLY PT, R12, R5, 0x1, 0x1f ;  /* 0x0c201f00050c7f89 */ /* 0x000e2200000e0000 */
[----:B-1----:R-:W-:Y:S01]  /*e330*/  FFMA.FTZ R47, R10, R2, R9 ;  /* 0x000000020a2f7223 */ /* 0x002fe20000010009 */
[-C--:B------:R-:W-:Y:S01]  /*e340*/  FMUL.FTZ R88, R88, R10.reuse ;  /* 0x0000000a58587220 */ /* 0x080fe20000410000 */
[-C--:B------:R-:W-:Y:S01]  /*e350*/  FMUL.FTZ R89, R89, R10.reuse ;  /* 0x0000000a59597220 */ /* 0x080fe20000410000 */
[-C--:B------:R-:W-:Y:S01]  /*e360*/  FMUL.FTZ R92, R92, R10.reuse ;  /* 0x0000000a5c5c7220 */ /* 0x080fe20000410000 */
[C---:B------:R-:W-:Y:S01]  /*e370*/  FADD.FTZ R47, R180.reuse, R47 ;  /* 0x0000002fb42f7221 */ /* 0x040fe20000010000 */
[----:B------:R-:W-:Y:S01]  /*e380*/  F2FP.BF16.F32.PACK_AB R180, R180, R9 ;  /* 0x00000009b4b4723e */ /* 0x000fe200000010ff */
[----:B------:R-:W-:Y:S01]  /*e390*/  MUFU.EX2 R61, R61 ;  /* 0x0000003d003d7308 */ /* 0x000fe20000000800 */
[----:B------:R-:W-:Y:S01]  /*e3a0*/  FMUL.FTZ R93, R93, R10 ;  /* 0x0000000a5d5d7220 */ /* 0x000fe20000410000 */
[----:B------:R-:W-:Y:S01]  /*e3b0*/  FADD.FTZ R2, R182, R47 ;  /* 0x0000002fb6027221 */ /* 0x000fe20000010000 */
[----:B------:R-:W-:Y:S01]  /*e3c0*/  F2FP.BF16.F32.PACK_AB R182, R11, R182 ;  /* 0x000000b60bb6723e */ /* 0x000fe200000010ff */
[-C--:B------:R-:W-:Y:S01]  /*e3d0*/  FMUL.FTZ R96, R96, R10.reuse ;  /* 0x0000000a60607220 */ /* 0x080fe20000410000 */
[-C--:B------:R-:W-:Y:S01]  /*e3e0*/  FMUL.FTZ R97, R97, R10.reuse ;  /* 0x0000000a61617220 */ /* 0x080fe20000410000 */
[----:B------:R-:W-:Y:S01]  /*e3f0*/  FADD.FTZ R47, R11, R2 ;  /* 0x000000020b2f7221 */ /* 0x000fe20000010000 */
[-C--:B------:R-:W-:Y:S01]  /*e400*/  FMUL.FTZ R100, R100, R10.reuse ;  /* 0x0000000a64647220 */ /* 0x080fe20000410000 */
[----:B------:R-:W-:Y:S01]  /*e410*/  MUFU.EX2 R158, R158 ;  /* 0x0000009e009e7308 */ /* 0x000fe20000000800 */
[----:B------:R-:W-:Y:S01]  /*e420*/  FMUL.FTZ R101, R101, R10 ;  /* 0x0000000a65657220 */ /* 0x000fe20000410000 */
[----:B------:R-:W-:Y:S01]  /*e430*/  FADD.FTZ R2, R176, R47 ;  /* 0x0000002fb0027221 */ /* 0x000fe20000010000 */
[----:B------:R-:W-:Y:S01]  /*e440*/  F2FP.BF16.F32.PACK_AB R176, R21, R176 ;  /* 0x000000b015b0723e */ /* 0x000fe200000010ff */
[-C--:B------:R-:W-:Y:S01]  /*e450*/  FMUL.FTZ R104, R104, R10.reuse ;  /* 0x0000000a68687220 */ /* 0x080fe20000410000 */
[-C--:B------:R-:W-:Y:S01]  /*e460*/  FMUL.FTZ R105, R105, R10.reuse ;  /* 0x0000000a69697220 */ /* 0x080fe20000410000 */
[-C--:B------:R-:W-:Y:S01]  /*e470*/  FMUL.FTZ R108, R108, R10.reuse ;  /* 0x0000000a6c6c7220 */ /* 0x080fe20000410000 */
[----:B------:R-:W-:Y:S01]  /*e480*/  FMUL.FTZ R109, R109, R10 ;  /* 0x0000000a6d6d7220 */ /* 0x000fe20000410000 */
[----:B------:R-:W-:Y:S01]  /*e490*/  MUFU.EX2 R57, R57 ;  /* 0x0000003900397308 */ /* 0x000fe20000000800 */
[----:B0-----:R-:W-:Y:S01]  /*e4a0*/  FMNMX.FTZ R5, R5, R12, !PT ;  /* 0x0000000c05057209 */ /* 0x001fe20007810000 */
[-C--:B------:R-:W-:Y:S01]  /*e4b0*/  FMUL.FTZ R112, R112, R10.reuse ;  /* 0x0000000a70707220 */ /* 0x080fe20000410000 */
[-C--:B------:R-:W-:Y:S01]  /*e4c0*/  FMUL.FTZ R113, R113, R10.reuse ;  /* 0x0000000a71717220 */ /* 0x080fe20000410000 */
[----:B------:R-:W-:Y:S01]  /*e4d0*/  FMUL.FTZ R116, R116, R10 ;  /* 0x0000000a74747220 */ /* 0x000fe20000410000 */
[C---:B------:R-:W-:Y:S01]  /*e4e0*/  FSETP.NEU.FTZ.AND P2, PT, R5.reuse, -INF , PT ;  /* 0xff8000000500780b */ /* 0x040fe20003f5d000 */
[----:B------:R-:W-:Y:S01]  /*e4f0*/  FMUL.FTZ R12, R5, R6 ;  /* 0x00000006050c7220 */ /* 0x000fe20000410000 */
[-C--:B------:R-:W-:Y:S01]  /*e500*/  FMUL.FTZ R117, R117, R10.reuse ;  /* 0x0000000a75757220 */ /* 0x080fe20000410000 */
[----:B------:R-:W-:Y:S01]  /*e510*/  MUFU.EX2 R152, R152 ;  /* 0x0000009800987308 */ /* 0x000fe20000000800 */
        /* <DEDUP_REMOVED lines=8> */
[-CC-:B------:R-:W-:Y:S01]  /*e5a0*/  FFMA.FTZ R183, R33, R6.reuse, -R36.reuse ;  /* 0x0000000621b77223 */ /* 0x180fe20000010824 */
[-CC-:B------:R-:W-:Y:S01]  /*e5b0*/  FFMA.FTZ R33, R169, R6.reuse, -R36.reuse ;  /* 0x00000006a9217223 */ /* 0x180fe20000010824 */
[-C--:B------:R-:W-:Y:S01]  /*e5c0*/  FFMA.FTZ R169, R27, R6.reuse, -R36 ;  /* 0x000000061ba97223 */ /* 0x080fe20000010824 */
[----:B------:R-:W-:Y:S01]  /*e5d0*/  FADD.FTZ R27, R21, R2 ;  /* 0x00000002151b7221 */ /* 0x000fe20000010000 */
[-CC-:B------:R-:W-:Y:S01]  /*e5e0*/  FFMA.FTZ R12, R163, R6.reuse, -R36.reuse ;  /* 0x00000006a30c7223 */ /* 0x180fe20000010824 */
[----:B------:R-:W-:Y:S01]  /*e5f0*/  MUFU.EX2 R41, R41 ;  /* 0x0000002900297308 */ /* 0x000fe20000000800 */
[-CC-:B------:R-:W-:Y:S01]  /*e600*/  FFMA.FTZ R24, R25, R6.reuse, -R36.reuse ;  /* 0x0000000619187223 */ /* 0x180fe20000010824 */
[----:B------:R-:W-:Y:S01]  /*e610*/  FADD.FTZ R2, R178, R27 ;  /* 0x0000001bb2027221 */ /* 0x000fe20000010000 */
        /* <DEDUP_REMOVED lines=16> */
[----:B------:R-:W-:Y:S01]  /*e720*/  FSEL R47, R5, RZ, P2 ;  /* 0x000000ff052f7208 */ /* 0x000fe20001000000 */
[-CC-:B------:R-:W-:Y:S01]  /*e730*/  FFMA.FTZ R32, R177, R6.reuse, -R36.reuse ;  /* 0x00000006b1207223 */ /* 0x180fe20000010824 */
[-C--:B--2---:R-:W-:Y:S01]  /*e740*/  FFMA.FTZ R34, R171, R6.reuse, -R36 ;  /* 0x00000006ab227223 */ /* 0x084fe20000010824 */
[----:B------:R-:W-:Y:S01]  /*e750*/  FADD.FTZ R55, R153, R2 ;  /* 0x0000000299377221 */ /* 0x000fe20000010000 */
[-C--:B------:R-:W-:Y:S01]  /*e760*/  FFMA.FTZ R175, R175, R6.reuse, -R36 ;  /* 0x00000006afaf7223 */ /* 0x080fe20000010824 */
[----:B------:R-:W-:Y:S01]  /*e770*/  FADD.FTZ R47, -R47, R8 ;  /* 0x000000082f2f7221 */ /* 0x000fe20000010100 */
[----:B------:R-:W-:Y:S01]  /*e780*/  MUFU.EX2 R14, R14 ;  /* 0x0000000e000e7308 */ /* 0x000fe20000000800 */
[----:B------:R-:W-:Y:S01]  /*e790*/  FADD.FTZ R2, R168, R55 ;  /* 0x00000037a8027221 */ /* 0x000fe20000010000 */
[-CC-:B------:R-:W-:Y:S01]  /*e7a0*/  FFMA.FTZ R157, R157, R6.reuse, -R36.reuse ;  /* 0x000000069d9d7223 */ /* 0x180fe20000010824 */
[-C--:B------:R-:W-:Y:S01]  /*e7b0*/  FMUL.FTZ R8, R47, R6.reuse ;  /* 0x000000062f087220 */ /* 0x080fe20000410000 */
[-C--:B------:R-:W-:Y:S01]  /*e7c0*/  FFMA.FTZ R155, R155, R6.reuse, -R36 ;  /* 0x000000069b9b7223 */ /* 0x080fe20000010824 */
[----:B------:R-:W-:Y:S01]  /*e7d0*/  FADD.FTZ R47, R37, R2 ;  /* 0x00000002252f7221 */ /* 0x000fe20000010000 */
[-CC-:B------:R-:W-:Y:S01]  /*e7e0*/  FFMA.FTZ R193, R193, R6.reuse, -R36.reuse ;  /* 0x00000006c1c17223 */ /* 0x180fe20000010824 */
[-CC-:B------:R-:W-:Y:S01]  /*e7f0*/  FFMA.FTZ R39, R39, R6.reuse, -R36.reuse ;  /* 0x0000000627277223 */ /* 0x180fe20000010824 */
        /* <DEDUP_REMOVED lines=14> */
[----:B------:R-:W-:Y:S01]  /*e8e0*/  FFMA.FTZ R36, R73, R6, -R36 ;  /* 0x0000000649247223 */ /* 0x000fe20000010824 */
[----:B------:R-:W-:Y:S01]  /*e8f0*/  ISETP.GT.AND P2, PT, R3, UR40, PT ;  /* 0x0000002803007c0c */ /* 0x000fe2000bf44270 */
[----:B------:R-:W1:Y:S01]  /*e900*/  MUFU.EX2 R20, R20 ;  /* 0x0000001400147308 */ /* 0x000e620000000800 */
[----:B------:R-:W-:Y:S01]  /*e910*/  FADD.FTZ R2, R166, R35 ;  /* 0x00000023a6027221 */ /* 0x000fe20000010000 */
[----:B------:R-:W-:Y:S01]  /*e920*/  F2FP.BF16.F32.PACK_AB R174, R153, R174 ;  /* 0x000000ae99ae723e */ /* 0x000fe200000010ff */
[----:B------:R-:W-:Y:S01]  /*e930*/  FMUL.FTZ R132, R132, R10 ;  /* 0x0000000a84847220 */ /* 0x000fe20000410000 */
[----:B------:R-:W-:Y:S01]  /*e940*/  F2FP.BF16.F32.PACK_AB R178, R15, R178 ;  /* 0x000000b20fb2723e */ /* 0x000fe200000010ff */
[----:B------:R-:W-:Y:S01]  /*e950*/  FADD.FTZ R47, R53, R2 ;  /* 0x00000002352f7221 */ /* 0x000fe20000010000 */
[----:B------:R-:W-:Y:S01]  /*e960*/  F2FP.BF16.F32.PACK_AB R172, R31, R172 ;  /* 0x000000ac1fac723e */ /* 0x000fe200000010ff */
[----:B------:R-:W-:Y:S01]  /*e970*/  FMUL.FTZ R133, R133, R10 ;  /* 0x0000000a85857220 */ /* 0x000fe20000410000 */
[----:B------:R-:W2:Y:S01]  /*e980*/  MUFU.EX2 R24, R24 ;  /* 0x0000001800187308 */ /* 0x000ea20000000800 */
[----:B0-----:R-:W-:Y:S01]  /*e990*/  FFMA.FTZ R35, R8, R0, R41 ;  /* 0x0000000008237223 */ /* 0x001fe20000010029 */
[----:B------:R-:W-:Y:S01]  /*e9a0*/  FADD.FTZ R2, R160, R47 ;  /* 0x0000002fa0027221 */ /* 0x000fe20000010000 */
[-C--:B------:R-:W-:Y:S01]  /*e9b0*/  FMUL.FTZ R90, R90, R8.reuse ;  /* 0x000000085a5a7220 */ /* 0x080fe20000410000 */
[-C--:B------:R-:W-:Y:S01]  /*e9c0*/  FMUL.FTZ R91, R91, R8.reuse ;  /* 0x000000085b5b7220 */ /* 0x080fe20000410000 */
[----:B------:R-:W-:Y:S01]  /*e9d0*/  FADD.FTZ R0, R12, R35 ;  /* 0x000000230c007221 */ /* 0x000fe20000010000 */
[----:B------:R-:W-:Y:S01]  /*e9e0*/  FADD.FTZ R47, R65, R2 ;  /* 0x00000002412f7221 */ /* 0x000fe20000010000 */
[-C--:B------:R-:W-:Y:S01]  /*e9f0*/  FMUL.FTZ R94, R94, R8.reuse ;  /* 0x000000085e5e7220 */ /* 0x080fe20000410000 */
[----:B------:R-:W0:Y:S01]  /*ea00*/  MUFU.EX2 R25, R25 ;  /* 0x0000001900197308 */ /* 0x000e220000000800 */
[----:B------:R-:W-:Y:S01]  /*ea10*/  FADD.FTZ R35, R183, R0 ;  /* 0x00000000b7237221 */ /* 0x000fe20000010000 */
[----:B------:R-:W-:Y:S01]  /*ea20*/  FADD.FTZ R2, R162, R47 ;  /* 0x0000002fa2027221 */ /* 0x000fe20000010000 */
[-C--:B------:R-:W-:Y:S01]  /*ea30*/  FMUL.FTZ R95, R95, R8.reuse ;  /* 0x000000085f5f7220 */ /* 0x080fe20000410000 */
[-C--:B------:R-:W-:Y:S01]  /*ea40*/  FMUL.FTZ R98, R98, R8.reuse ;  /* 0x0000000862627220 */ /* 0x080fe20000410000 */
[----:B------:R-:W-:Y:S01]  /*ea50*/  FADD.FTZ R0, R14, R35 ;  /* 0x000000230e007221 */ /* 0x000fe20000010000 */
[----:B------:R-:W-:Y:S01]  /*ea60*/  FADD.FTZ R11, R67, R2 ;  /* 0x00000002430b7221 */ /* 0x000fe20000010000 */
[-C--:B------:R-:W-:Y:S01]  /*ea70*/  FMUL.FTZ R99, R99, R8.reuse ;  /* 0x0000000863637220 */ /* 0x080fe20000410000 */
[----:B------:R-:W3:Y:S01]  /*ea80*/  MUFU.EX2 R26, R26 ;  /* 0x0000001a001a7308 */ /* 0x000ee20000000800 */
[----:B------:R-:W-:Y:S01]  /*ea90*/  FADD.FTZ R9, R13, R0 ;  /* 0x000000000d097221 */ /* 0x000fe20000010000 */
[----:B------:R-:W-:Y:S01]  /*eaa0*/  FADD.FTZ R2, R156, R11 ;  /* 0x0000000b9c027221 */ /* 0x000fe20000010000 */
[-C--:B------:R-:W-:Y:S01]  /*eab0*/  FMUL.FTZ R102, R102, R8.reuse ;  /* 0x0000000866667220 */ /* 0x080fe20000410000 */
[-C--:B------:R-:W-:Y:S01]  /*eac0*/  FMUL.FTZ R103, R103, R8.reuse ;  /* 0x0000000867677220 */ /* 0x080fe20000410000 */
[----:B-1----:R-:W-:Y:S01]  /*ead0*/  FADD.FTZ R9, R20, R9 ;  /* 0x0000000914097221 */ /* 0x002fe20000010000 */
[----:B------:R-:W-:Y:S01]  /*eae0*/  FADD.FTZ R11, R61, R2 ;  /* 0x000000023d0b7221 */ /* 0x000fe20000010000 */
[-C--:B------:R-:W-:Y:S01]  /*eaf0*/  FMUL.FTZ R106, R106, R8.reuse ;  /* 0x000000086a6a7220 */ /* 0x080fe20000410000 */
[----:B------:R-:W1:Y:S01]  /*eb00*/  MUFU.EX2 R33, R33 ;  /* 0x0000002100217308 */ /* 0x000e620000000800 */
[----:B--2---:R-:W-:Y:S01]  /*eb10*/  FADD.FTZ R0, R24, R9 ;  /* 0x0000000918007221 */ /* 0x004fe20000010000 */
[----:B------:R-:W-:Y:S01]  /*eb20*/  FADD.FTZ R2, R158, R11 ;  /* 0x0000000b9e027221 */ /* 0x000fe20000010000 */
[-C--:B------:R-:W-:Y:S01]  /*eb30*/  FMUL.FTZ R107, R107, R8.reuse ;  /* 0x000000086b6b7220 */ /* 0x080fe20000410000 */
[-C--:B------:R-:W-:Y:S01]  /*eb40*/  FMUL.FTZ R110, R110, R8.reuse ;  /* 0x000000086e6e7220 */ /* 0x080fe20000410000 */
[----:B0-----:R-:W-:Y:S01]  /*eb50*/  FADD.FTZ R9, R25, R0 ;  /* 0x0000000019097221 */ /* 0x001fe20000010000 */
[----:B------:R-:W-:Y:S01]  /*eb60*/  FADD.FTZ R11, R57, R2 ;  /* 0x00000002390b7221 */ /* 0x000fe20000010000 */
[-C--:B------:R-:W-:Y:S01]  /*eb70*/  FMUL.FTZ R111, R111, R8.reuse ;  /* 0x000000086f6f7220 */ /* 0x080fe20000410000 */
[----:B------:R-:W0:Y:S01]  /*eb80*/  MUFU.EX2 R28, R28 ;  /* 0x0000001c001c7308 */ /* 0x000e220000000800 */
[----:B---3--:R-:W-:Y:S01]  /*eb90*/  FADD.FTZ R0, R26, R9 ;  /* 0x000000091a007221 */ /* 0x008fe20000010000 */
[----:B------:R-:W-:Y:S01]  /*eba0*/  FADD.FTZ R2, R152, R11 ;  /* 0x0000000b98027221 */ /* 0x000fe20000010000 */
[-C--:B------:R-:W-:Y:S01]  /*ebb0*/  FMUL.FTZ R114, R114, R8.reuse ;  /* 0x0000000872727220 */ /* 0x080fe20000410000 */
[-C--:B------:R-:W-:Y:S01]  /*ebc0*/  FMUL.FTZ R115, R115, R8.reuse ;  /* 0x0000000873737220 */ /* 0x080fe20000410000 */
[-C--:B------:R-:W-:Y:S01]  /*ebd0*/  FMUL.FTZ R118, R118, R8.reuse ;  /* 0x0000000876767220 */ /* 0x080fe20000410000 */
[-C--:B------:R-:W-:Y:S01]  /*ebe0*/  FMUL.FTZ R119, R119, R8.reuse ;  /* 0x0000000877777220 */ /* 0x080fe20000410000 */
[-C--:B------:R-:W-:Y:S01]  /*ebf0*/  FMUL.FTZ R122, R122, R8.reuse ;  /* 0x000000087a7a7220 */ /* 0x080fe20000410000 */
[----:B------:R-:W2:Y:S01]  /*ec00*/  MUFU.EX2 R51, R51 ;  /* 0x0000003300337308 */ /* 0x000ea20000000800 */
        /* <DEDUP_REMOVED lines=16> */
[----:B--2---:R-:W-:Y:S01]  /*ed10*/  FADD.FTZ R9, R51, R2 ;  /* 0x0000000233097221 */ /* 0x004fe20000010000 */
[-C--:B------:R-:W-:Y:S01]  /*ed20*/  FMUL.FTZ R147, R147, R8.reuse ;  /* 0x0000000893937220 */ /* 0x080fe20000410000 */
[-C--:B------:R-:W-:Y:S01]  /*ed30*/  FMUL.FTZ R150, R150, R8.reuse ;  /* 0x0000000896967220 */ /* 0x080fe20000410000 */
[----:B------:R-:W-:Y:S01]  /*ed40*/  FMUL.FTZ R151, R151, R8 ;  /* 0x0000000897977220 */ /* 0x000fe20000410000 */
[----:B------:R-:W-:Y:S01]  /*ed50*/  F2FP.BF16.F32.PACK_AB R168, R37, R168 ;  /* 0x000000a825a8723e */ /* 0x000fe200000010ff */
[----:B------:R-:W-:Y:S01]  /*ed60*/  FMUL.FTZ R136, R136, R10 ;  /* 0x0000000a88887220 */ /* 0x000fe20000410000 */
[----:B------:R-:W-:Y:S01]  /*ed70*/  F2FP.BF16.F32.PACK_AB R170, R43, R170 ;  /* 0x000000aa2baa723e */ /* 0x000fe200000010ff */
[----:B------:R-:W2:Y:S01]  /*ed80*/  MUFU.EX2 R169, R169 ;  /* 0x000000a900a97308 */ /* 0x000ea20000000800 */
[----:B-1----:R-:W-:Y:S01]  /*ed90*/  FADD.FTZ R0, R29, R0 ;  /* 0x000000001d007221 */ /* 0x002fe20000010000 */
[----:B------:R-:W-:Y:S01]  /*eda0*/  F2FP.BF16.F32.PACK_AB R164, R49, R164 ;  /* 0x000000a431a4723e */ /* 0x000fe200000010ff */
[----:B------:R-:W-:Y:S01]  /*edb0*/  FMUL.FTZ R137, R137, R10 ;  /* 0x0000000a89897220 */ /* 0x000fe20000410000 */
[----:B------:R-:W-:Y:S01]  /*edc0*/  F2FP.BF16.F32.PACK_AB R166, R53, R166 ;  /* 0x000000a635a6723e */ /* 0x000fe200000010ff */
[----:B------:R-:W-:Y:S01]  /*edd0*/  FMUL.FTZ R140, R140, R10 ;  /* 0x0000000a8c8c7220 */ /* 0x000fe20000410000 */
[----:B------:R-:W-:Y:S01]  /*ede0*/  F2FP.BF16.F32.PACK_AB R160, R65, R160 ;  /* 0x000000a041a0723e */ /* 0x000fe200000010ff */
[----:B------:R-:W-:Y:S01]  /*edf0*/  FMUL.FTZ R141, R141, R10 ;  /* 0x0000000a8d8d7220 */ /* 0x000fe20000410000 */
[----:B------:R-:W1:Y:S01]  /*ee00*/  MUFU.EX2 R30, R30 ;  /* 0x0000001e001e7308 */ /* 0x000e620000000800 */
[----:B0-----:R-:W-:Y:S01]  /*ee10*/  FADD.FTZ R2, R154, R9 ;  /* 0x000000099a027221 */ /* 0x001fe20000010000 */
[----:B------:R-:W-:Y:S01]  /*ee20*/  F2FP.BF16.F32.PACK_AB R162, R67, R162 ;  /* 0x000000a243a2723e */ /* 0x000fe200000010ff */
[----:B------:R-:W-:Y:S01]  /*ee30*/  FMUL.FTZ R144, R144, R10 ;  /* 0x0000000a90907220 */ /* 0x000fe20000410000 */
[----:B------:R-:W-:Y:S01]  /*ee40*/  F2FP.BF16.F32.PACK_AB R156, R61, R156 ;  /* 0x0000009c3d9c723e */ /* 0x000fe200000010ff */
[----:B------:R-:W-:Y:S01]  /*ee50*/  FMUL.FTZ R145, R145, R10 ;  /* 0x0000000a91917220 */ /* 0x000fe20000410000 */
[----:B------:R-:W-:Y:S01]  /*ee60*/  F2FP.BF16.F32.PACK_AB R158, R57, R158 ;  /* 0x0000009e399e723e */ /* 0x000fe200000010ff */
[----:B------:R-:W-:Y:S01]  /*ee70*/  FMUL.FTZ R148, R148, R10 ;  /* 0x0000000a94947220 */ /* 0x000fe20000410000 */
[----:B------:R-:W0:Y:S01]  /*ee80*/  MUFU.EX2 R7, R7 ;  /* 0x0000000700077308 */ /* 0x000e220000000800 */
[----:B--2---:R-:W-:Y:S01]  /*ee90*/  FADD.FTZ R9, R169, R0 ;  /* 0x00000000a9097221 */ /* 0x004fe20000010000 */
[----:B------:R-:W-:Y:S01]  /*eea0*/  F2FP.BF16.F32.PACK_AB R152, R51, R152 ;  /* 0x000000983398723e */ /* 0x000fe200000010ff */
[----:B------:R-:W-:Y:S01]  /*eeb0*/  FMUL.FTZ R149, R149, R10 ;  /* 0x0000000a95957220 */ /* 0x000fe20000410000 */
[----:B------:R-:W-:Y:S01]  /*eec0*/  F2FP.BF16.F32.PACK_AB R181, R12, R41 ;  /* 0x000000290cb5723e */ /* 0x000fe200000010ff */
[----:B------:R-:W-:Y:S01]  /*eed0*/  VIADD R3, R3, 0xffffffff ;  /* 0xffffffff03037836 */ /* 0x000fe20000000000 */
[----:B------:R-:W-:Y:S01]  /*eee0*/  F2FP.BF16.F32.PACK_AB R183, R14, R183 ;  /* 0x000000b70eb7723e */ /* 0x000fe200000010ff */
[----:B------:R-:W-:Y:S01]  /*eef0*/  IMAD.MOV.U32 R8, RZ, RZ, R5 ;  /* 0x000000ffff087224 */ /* 0x000fe200078e0005 */
[----:B------:R-:W2:Y:S01]  /*ef00*/  MUFU.EX2 R27, R27 ;  /* 0x0000001b001b7308 */ /* 0x000ea20000000800 */
[----:B-1----:R-:W-:Y:S01]  /*ef10*/  FADD.FTZ R0, R30, R9 ;  /* 0x000000091e007221 */ /* 0x002fe20000010000 */
[----:B------:R-:W-:-:S02]  /*ef20*/  F2FP.BF16.F32.PACK_AB R177, R20, R13 ;  /* 0x0000000d14b1723e */ /* 0x000fc400000010ff */
[----:B------:R-:W-:Y:S02]  /*ef30*/  F2FP.BF16.F32.PACK_AB R179, R25, R24 ;  /* 0x0000001819b3723e */ /* 0x000fe400000010ff */
[----:B------:R-:W-:Y:S02]  /*ef40*/  F2FP.BF16.F32.PACK_AB R173, R33, R26 ;  /* 0x0000001a21ad723e */ /* 0x000fe400000010ff */
[----:B------:R-:W1:Y:S01]  /*ef50*/  MUFU.EX2 R32, R32 ;  /* 0x0000002000207308 */ /* 0x000e620000000800 */
[C---:B0-----:R-:W-:Y:S01]  /*ef60*/  FADD.FTZ R2, R7.reuse, R2 ;  /* 0x0000000207027221 */ /* 0x041fe20000010000 */
[----:B------:R-:W-:Y:S02]  /*ef70*/  F2FP.BF16.F32.PACK_AB R154, R7, R154 ;  /* 0x0000009a079a723e */ /* 0x000fe400000010ff */
[----:B------:R-:W-:-:S04]  /*ef80*/  F2FP.BF16.F32.PACK_AB R169, R30, R169 ;  /* 0x000000a91ea9723e */ /* 0x000fc800000010ff */
[----:B------:R-:W0:Y:S01]  /*ef90*/  MUFU.EX2 R165, R165 ;  /* 0x000000a500a57308 */ /* 0x000e220000000800 */
[----:B--2---:R-:W-:-:S07]  /*efa0*/  FADD.FTZ R7, R27, R0 ;  /* 0x000000001b077221 */ /* 0x004fce0000010000 */
[----:B------:R-:W2:Y:S01]  /*efb0*/  MUFU.EX2 R34, R34 ;  /* 0x0000002200227308 */ /* 0x000ea20000000800 */
[C---:B-1----:R-:W-:Y:S01]  /*efc0*/  FADD.FTZ R0, R32.reuse, R7 ;  /* 0x0000000720007221 */ /* 0x042fe20000010000 */
[----:B------:R-:W-:-:S06]  /*efd0*/  F2FP.BF16.F32.PACK_AB R171, R32, R27 ;  /* 0x0000001b20ab723e */ /* 0x000fcc00000010ff */
[----:B------:R1:W3:Y:S01]  /*efe0*/  MUFU.EX2 R38, R175 ;  /* 0x000000af00267308 */ /* 0x0002e20000000800 */
[----:B0-----:R-:W-:-:S07]  /*eff0*/  FADD.FTZ R7, R165, R0 ;  /* 0x00000000a5077221 */ /* 0x001fce0000010000 */
[----:B------:R-:W0:Y:S01]  /*f000*/  MUFU.EX2 R157, R157 ;  /* 0x0000009d009d7308 */ /* 0x000e220000000800 */
[C---:B--2---:R-:W-:Y:S01]  /*f010*/  FADD.FTZ R7, R34.reuse, R7 ;  /* 0x0000000722077221 */ /* 0x044fe20000010000 */
[----:B-1----:R-:W-:Y:S02]  /*f020*/  F2FP.BF16.F32.PACK_AB R175, R29, R28 ;  /* 0x0000001c1daf723e */ /* 0x002fe400000010ff */
        /* <DEDUP_REMOVED lines=34> */
[----:B------:R-:W-:Y:S01]  /*f250*/  IMAD.MOV.U32 R7, RZ, RZ, R4 ;  /* 0x000000ffff077224 */ /* 0x000fe200078e0004 */
[----:B------:R-:W-:Y:S06]  /*f260*/  @P2 BRA `(.L_x_8119) ;  /* 0xffffffc400f42947 */ /* 0x000fec000383ffff */
.L_x_8102:
[----:B------:R-:W-:Y:S06]  /*f270*/  BAR.ARV 0x8, 0x180 ;  /* 0x0206000000007b1d */ /* 0x000fec0000002000 */
[----:B------:R-:W-:Y:S05]  /*f280*/  @!P0 BRA `(.L_x_8120) ;  /* 0x0000000000048947 */ /* 0x000fea0003800000 */
[----:B------:R-:W-:Y:S01]  /*f290*/  BPT.TRAP 0x1 ;  /* 0x000000040000795c */ /* 0x000fe20000300000 */
.L_x_8120:
[----:B------:R-:W-:Y:S01]  /*f2a0*/  ULEA UR5, UR45, UR41, 0x3 ;  /* 0x000000292d057291 */ /* 0x000fe2000f8e183f */
[----:B------:R-:W-:-:S05]  /*f2b0*/  IMAD.U32 R3, RZ, RZ, UR46 ;  /* 0x0000002eff037e24 */ /* 0x000fca000f8e00ff */
[----:B------:R-:W-:-:S04]  /*f2c0*/  SHF.L.U32 R3, R3, 0x1f, RZ ;  /* 0x0000001f03037819 */ /* 0x000fc800000006ff */
[----:B------:R0:W1:Y:S01]  /*f2d0*/  SYNCS.PHASECHK.TRANS64.TRYWAIT P2, [UR5+0x28850], R3 ;  /* 0x02885003ff0075a7 */ /* 0x0000620008040145 */
[----:B------:R-:W-:Y:S05]  /*f2e0*/  @!P0 BRA `(.L_x_8121) ;  /* 0x0000000000048947 */ /* 0x000fea0003800000 */
[----:B------:R-:W-:Y:S01]  /*f2f0*/  BPT.TRAP 0x1 ;  /* 0x000000040000795c */ /* 0x000fe20000300000 */
.L_x_8121:
[----:B-1----:R-:W-:Y:S05]  /*f300*/  @P2 BRA `(.L_x_8122) ;  /* 0x0000000000082947 */ /* 0x002fea0003800000 */
[----:B------:R-:W1:Y:S02]  /*f310*/  SYNCS.PHASECHK.TRANS64.TRYWAIT P0, [UR5+0x28850], R3 ;  /* 0x02885003ff0075a7 */ /* 0x000e640008000145 */
[----:B-1----:R-:W-:Y:S05]  /*f320*/  @!P0 BRA `(.L_x_8123) ;  /* 0x0000009000508947 */ /* 0x002fea0003800000 */
.L_x_8122:
[----:B------:R-:W-:Y:S01]  /*f330*/  UIADD3 UR41, UR41, 0x400, URZ ;  /* 0x0000040029297890 */ /* 0x000fe2000fffe03f */
[----:B------:R-:W-:Y:S01]  /*f340*/  WARPGROUP.ARRIVE ;  /* 0x00000000000079c5 */ /* 0x000fe20000000000 */
[----:B------:R-:W-:Y:S01]  /*f350*/  UMOV UR7, 0x40000040 ;  /* 0x4000004000077882 */ /* 0x000fe20000000000 */
[----:B01----:R-:W0:Y:S01]  /*f360*/  SHFL.BFLY PT, R3, R2, 0x2, 0x1f ;  /* 0x0c401f0002037f89 */ /* 0x003e2200000e0000 */
[----:B------:R-:W-:Y:S01]  /*f370*/  USHF.R.U32.HI UR41, URZ, 0x4, UR41 ;  /* 0x000000043f297899 */ /* 0x000fe20008011629 */
[----:B------:R-:W-:Y:S01]  /*f380*/  IMAD.MOV.U32 R9, RZ, RZ, RZ ;  /* 0x000000ffff097224 */ /* 0x000fe200078e00ff */
[----:B------:R-:W-:Y:S01]  /*f390*/  UIADD3 UR47, UR47, 0x1, URZ ;  /* 0x000000012f2f7890 */ /* 0x000fe2000fffe03f */
[----:B------:R-:W1:Y:S01]  /*f3a0*/  SHFL.BFLY PT, R7, R0, 0x2, 0x1f ;  /* 0x0c401f0000077f89 */ /* 0x000e6200000e0000 */
[----:B------:R-:W-:-:S04]  /*f3b0*/  ULOP3.LUT UR41, UR41, 0x3fff, URZ, 0xc0, !UPT ;  /* 0x00003fff29297892 */ /* 0x000fc8000f8ec03f */
        /* <DEDUP_REMOVED lines=9> */
[----:B------:R-:W-:Y:S02]  /*f450*/  IMAD.MOV.U32 R2, RZ, RZ, -0x800000 ;  /* 0xff800000ff027424 */ /* 0x000fe400078e00ff */
[----:B-1----:R-:W-:Y:S01]  /*f460*/  FADD.FTZ R7, R7, R0 ;  /* 0x0000000007077221 */ /* 0x002fe20000010000 */
[----:B------:R-:W-:Y:S01]  /*f470*/  IMAD.MOV.U32 R0, RZ, RZ, -0x800000 ;  /* 0xff800000ff007424 */ /* 0x000fe200078e00ff */
[----:B------:R-:W0:Y:S01]  /*f480*/  SHFL.BFLY PT, R8, R3, 0x1, 0x1f ;  /* 0x0c201f0003087f89 */ /* 0x000e2200000e0000 */
[----:B------:R-:W-:-:S03]  /*f490*/  USEL UR45, UR45, URZ, UP0 ;  /* 0x0000003f2d2d7287 */ /* 0x000fc60008000000 */
[----:B------:R-:W1:Y:S01]  /*f4a0*/  SHFL.BFLY PT, R10, R7, 0x1, 0x1f ;  /* 0x0c201f00070a7f89 */ /* 0x000e6200000e0000 */
[----:B0-----:R-:W-:Y:S01]  /*f4b0*/  FADD.FTZ R12, R3, R8 ;  /* 0x00000008030c7221 */ /* 0x001fe20000010000 */
[----:B-1----:R-:W-:-:S04]  /*f4c0*/  FADD.FTZ R13, R7, R10 ;  /* 0x0000000a070d7221 */ /* 0x002fc80000010000 */
[----:B------:R-:W-:Y:S01]  /*f4d0*/  FSETP.NE.FTZ.AND P0, PT, R12, RZ, PT ;  /* 0x000000ff0c00720b */ /* 0x000fe20003f15000 */
[----:B------:R-:W-:Y:S02]  /*f4e0*/  IMAD.U32 R7, RZ, RZ, UR5 ;  /* 0x00000005ff077e24 */ /* 0x000fe4000f8e00ff */
[----:B------:R-:W-:Y:S01]  /*f4f0*/  IMAD.MOV.U32 R10, RZ, RZ, RZ ;  /* 0x000000ffff0a7224 */ /* 0x000fe200078e00ff */
[----:B------:R-:W-:Y:S01]  /*f500*/  FSETP.NE.FTZ.AND P2, PT, R13, RZ, PT ;  /* 0x000000ff0d00720b */ /* 0x000fe20003f55000 */
[----:B------:R-:W-:-:S05]  /*f510*/  @!P1 VIADD R7, R7, 0x28860 ;  /* 0x0002886007079836 */ /* 0x000fca0000000000 */
[----:B------:R-:W-:-:S03]  /*f520*/  @!P1 PRMT R7, RZ, 0x654, R7 ;  /* 0x00000654ff079816 */ /* 0x000fc60000000007 */
        /* <DEDUP_REMOVED lines=113> */
.L_x_8053:
        /* <DEDUP_REMOVED lines=17> */
[----:B------:R-:W1:Y:S01]  /*fd50*/  LDC R49, c[0x0][0xbe8] ;  /* 0x0002fa00ff317b82 */ /* 0x000e620000000800 */
[----:B------:R-:W-:Y:S01]  /*fd60*/  F2FP.BF16.F32.PACK_AB R122, R125, R124 ;  /* 0x0000007c7d7a723e */ /* 0x000fe200000010ff */
[----:B------:R-:W-:Y:S01]  /*fd70*/  UISETP.NE.AND.EX UP0, UPT, UR9, URZ, UPT, UP0 ;  /* 0x0000003f0900728c */ /* 0x000fe2000bf05300 */
[----:B------:R-:W-:Y:S02]  /*fd80*/  F2FP.BF16.F32.PACK_AB R123, R127, R126 ;  /* 0x0000007e7f7b723e */ /* 0x000fe400000010ff */
[----:B------:R-:W-:Y:S01]  /*fd90*/  F2FP.BF16.F32.PACK_AB R129, R131, R130 ;  /* 0x000000828381723e */ /* 0x000fe200000010ff */
[----:B------:R-:W-:Y:S01]  /*fda0*/  ULDC.64 UR8, c[0x0][0xc00] ;  /* 0x0003000000087ab9 */ /* 0x000fe20000000a00 */
[----:B------:R-:W-:Y:S01]  /*fdb0*/  F2FP.BF16.F32.PACK_AB R136, R137, R136 ;  /* 0x000000888988723e */ /* 0x000fe200000010ff */
[----:B------:R-:W-:Y:S01]  /*fdc0*/  UIMAD.WIDE UR8, UR37, 0x4, UR8 ;  /* 0x00000004250878a5 */ /* 0x000fe2000f8e0208 */
        /* <DEDUP_REMOVED lines=9> */
[----:B------:R-:W-:Y:S02]  /*fe60*/  MOV R20, R3 ;  /* 0x0000000300147202 */ /* 0x000fe40000000f00 */
[----:B0-----:R-:W-:-:S03]  /*fe70*/  MOV R21, R4 ;  /* 0x0000000400157202 */ /* 0x001fc60000000f00 */
[----:B------:R-:W-:-:S03]  /*fe80*/  IMAD.WIDE R4, R188, 0x2, R20 ;  /* 0x00000002bc047825 */ /* 0x000fc600078e0214 */
[C---:B------:R-:W-:Y:S02]  /*fe90*/  LOP3.LUT R7, R4.reuse, 0x380, RZ, 0xc0, !PT ;  /* 0x0000038004077812 */ /* 0x040fe400078ec0ff */
[C---:B------:R-:W-:Y:S02]  /*fea0*/  IADD3 R31, P6, R4.reuse, 0x20, RZ ;  /* 0x00000020041f7810 */ /* 0x040fe40007fde0ff */
[----:B------:R-:W-:Y:S02]  /*feb0*/  SHF.R.U64 R7, R7, 0x3, RZ ;  /* 0x0000000307077819 */ /* 0x000fe400000012ff */
        /* <DEDUP_REMOVED lines=15> */
[----:B------:R-:W-:-:S02]  /*ffb0*/  MOV R32, R4 ;  /* 0x0000000400207202 */ /* 0x000fc40000000f00 */
[----:B------:R-:W-:Y:S02]  /*ffc0*/  F2FP.BF16.F32.PACK_AB R4, R89, R8 ;  /* 0x000000085904723e */ /* 0x000fe400000010ff */
[----:B------:R-:W-:Y:S02]  /*ffd0*/  LOP3.LUT R6, R31, 0x380, RZ, 0xc0, !PT ;  /* 0x000003801f067812 */ /* 0x000fe400078ec0ff */
[----:B------:R-:W-:Y:S02]  /*ffe0*/  LOP3.LUT R8, R37, 0x380, RZ, 0xc0, !PT ;  /* 0x0000038025087812 */ /* 0x000fe400078ec0ff */
[----:B------:R-:W-:Y:S02]  /*fff0*/  LOP3.LUT R24, R39, 0x380, RZ, 0xc0, !PT ;  /* 0x0000038027187812 */ /* 0x000fe400078ec0ff */
[----:B------:R-:W-:Y:S02]  /*10000*/  LOP3.LUT R12, R33, 0x380, RZ, 0xc0, !PT ;  /* 0x00000380210c7812 */ /* 0x000fe400078ec0ff */
[----:B------:R-:W-:-:S02]  /*10010*/  LOP3.LUT R14, R35, 0x380, RZ, 0xc0, !PT ;  /* 0x00000380230e7812 */ /* 0x000fc400078ec0ff */
[----:B------:R-:W-:Y:S02]  /*10020*/  SHF.R.U64 R7, R7, 0x3, RZ ;  /* 0x0000000307077819 */ /* 0x000fe400000012ff */
[----:B------:R-:W-:Y:S02]  /*10030*/  LOP3.LUT R30, R41, 0x380, RZ, 0xc0, !PT ;  /* 0x00000380291e7812 */ /* 0x000fe400078ec0ff */
[----:B------:R-:W-:Y:S02]  /*10040*/  SHF.R.U64 R6, R6, 0x3, RZ ;  /* 0x0000000306067819 */ /* 0x000fe400000012ff */
[----:B------:R-:W-:Y:S02]  /*10050*/  SHF.R.U64 R8, R8, 0x3, RZ ;  /* 0x0000000308087819 */ /* 0x000fe400000012ff */
[----:B------:R-:W-:Y:S02]  /*10060*/  SHF.R.U64 R24, R24, 0x3, RZ ;  /* 0x0000000318187819 */ /* 0x000fe400000012ff */
[----:B------:R-:W-:-:S02]  /*10070*/  SHF.R.U64 R12, R12, 0x3, RZ ;  /* 0x000000030c0c7819 */ /* 0x000fc400000012ff */
[----:B------:R-:W-:Y:S02]  /*10080*/  SHF.R.U64 R14, R14, 0x3, RZ ;  /* 0x000000030e0e7819 */ /* 0x000fe400000012ff */
[----:B------:R-:W-:Y:S02]  /*10090*/  LOP3.LUT R26, R7, R10, RZ, 0x3c, !PT ;  /* 0x0000000a071a7212 */ /* 0x000fe400078e3cff */
[----:B------:R-:W-:Y:S02]  /*100a0*/  SHF.R.U64 R30, R30, 0x3, RZ ;  /* 0x000000031e1e7819 */ /* 0x000fe400000012ff */
[----:B------:R-:W-:Y:S02]  /*100b0*/  LOP3.LUT R28, R6, R31, RZ, 0x3c, !PT ;  /* 0x0000001f061c7212 */ /* 0x000fe400078e3cff */
[----:B------:R-:W-:Y:S02]  /*100c0*/  LOP3.LUT R10, R8, R37, RZ, 0x3c, !PT ;  /* 0x00000025080a7212 */ /* 0x000fe400078e3cff */
[----:B------:R-:W-:-:S02]  /*100d0*/  F2FP.BF16.F32.PACK_AB R5, R91, R90 ;  /* 0x0000005a5b05723e */ /* 0x000fc400000010ff */
[----:B------:R-:W-:Y:S02]  /*100e0*/  F2FP.BF16.F32.PACK_AB R6, R93, R92 ;  /* 0x0000005c5d06723e */ /* 0x000fe400000010ff */
[----:B------:R-:W-:Y:S01]  /*100f0*/  F2FP.BF16.F32.PACK_AB R7, R95, R94 ;  /* 0x0000005e5f07723e */ /* 0x000fe200000010ff */
[----:B------:R-:W-:Y:S01]  /*10100*/  BAR.SYNC.DEFER_BLOCKING 0x1, 0x100 ;  /* 0x0044000000007b1d */ /* 0x000fe20000010000 */
[----:B------:R-:W-:Y:S02]  /*10110*/  LOP3.LUT R8, R24, R39, RZ, 0x3c, !PT ;  /* 0x0000002718087212 */ /* 0x000fe400078e3cff */
[----:B------:R-:W-:Y:S02]  /*10120*/  LOP3.LUT R12, R12, R33, RZ, 0x3c, !PT ;  /* 0x000000210c0c7212 */ /* 0x000fe400078e3cff */
[----:B------:R-:W-:Y:S02]  /*10130*/  LOP3.LUT R14, R14, R35, RZ, 0x3c, !PT ;  /* 0x000000230e0e7212 */ /* 0x000fe400078e3cff */
[----:B------:R-:W-:-:S02]  /*10140*/  LOP3.LUT R24, R30, R41, RZ, 0x3c, !PT ;  /* 0x000000291e187212 */ /* 0x000fc400078e3cff */
[----:B------:R-:W-:Y:S02]  /*10150*/  MOV R30, R26 ;  /* 0x0000001a001e7202 */ /* 0x000fe40000000f00 */
[----:B------:R-:W-:Y:S02]  /*10160*/  MOV R27, R10 ;  /* 0x0000000a001b7202 */ /* 0x000fe40000000f00 */
[----:B------:R-:W-:Y:S02]  /*10170*/  MOV R26, R8 ;  /* 0x00000008001a7202 */ /* 0x000fe40000000f00 */
[----:B------:R-:W-:Y:S02]  /*10180*/  MOV R31, R28 ;  /* 0x0000001c001f7202 */ /* 0x000fe40000000f00 */
[----:B------:R-:W-:Y:S02]  /*10190*/  F2FP.BF16.F32.PACK_AB R8, R97, R96 ;  /* 0x000000606108723e */ /* 0x000fe400000010ff */
[----:B------:R-:W-:-:S02]  /*101a0*/  F2FP.BF16.F32.PACK_AB R9, R99, R98 ;  /* 0x000000626309723e */ /* 0x000fc400000010ff */
[----:B------:R-:W-:Y:S02]  /*101b0*/  F2FP.BF16.F32.PACK_AB R10, R101, R100 ;  /* 0x00000064650a723e */ /* 0x000fe400000010ff */
[----:B------:R-:W-:Y:S01]  /*101c0*/  F2FP.BF16.F32.PACK_AB R11, R103, R102 ;  /* 0x00000066670b723e */ /* 0x000fe200000010ff */
[----:B------:R0:W-:Y:S01]  /*101d0*/  STSM.16.M88.4 [R32], R4 ;  /* 0x0000000420007844 */ /* 0x0001e20000000200 */
[----:B------:R-:W-:Y:S02]  /*101e0*/  MOV R29, R12 ;  /* 0x0000000c001d7202 */ /* 0x000fe40000000f00 */
[----:B------:R-:W-:Y:S01]  /*101f0*/  MOV R28, R14 ;  /* 0x0000000e001c7202 */ /* 0x000fe20000000f00 */
[----:B------:R-:W-:Y:S01]  /*10200*/  STSM.16.M88.4 [R31], R8 ;  /* 0x000000081f007844 */ /* 0x000fe20000000200 */
[----:B------:R-:W-:Y:S02]  /*10210*/  F2FP.BF16.F32.PACK_AB R12, R113, R112 ;  /* 0x00000070710c723e */ /* 0x000fe400000010ff */
[----:B------:R-:W-:-:S02]  /*10220*/  F2FP.BF16.F32.PACK_AB R13, R115, R114 ;  /* 0x00000072730d723e */ /* 0x000fc400000010ff */
[----:B------:R-:W-:Y:S02]  /*10230*/  F2FP.BF16.F32.PACK_AB R14, R117, R116 ;  /* 0x00000074750e723e */ /* 0x000fe400000010ff */
[----:B------:R-:W-:Y:S02]  /*10240*/  F2FP.BF16.F32.PACK_AB R15, R119, R118 ;  /* 0x00000076770f723e */ /* 0x000fe400000010ff */
[----:B------:R-:W-:Y:S02]  /*10250*/  MOV R24, R24 ;  /* 0x0000001800187202 */ /* 0x000fe40000000f00 */
[----:B------:R-:W-:Y:S02]  /*10260*/  PLOP3.LUT P0, PT, PT, PT, UP0, 0x80, 0x0 ;  /* 0x000000000000781c */ /* 0x000fe40003f0f008 */
[----:B0-----:R-:W-:Y:S02]  /*10270*/  F2FP.BF16.F32.PACK_AB R4, R105, R104 ;  /* 0x000000686904723e */ /* 0x001fe400000010ff */
[----:B------:R-:W-:-:S02]  /*10280*/  F2FP.BF16.F32.PACK_AB R5, R107, R106 ;  /* 0x0000006a6b05723e */ /* 0x000fc400000010ff */
[----:B------:R-:W-:Y:S02]  /*10290*/  F2FP.BF16.F32.PACK_AB R6, R109, R108 ;  /* 0x0000006c6d06723e */ /* 0x000fe400000010ff */
[----:B------:R-:W-:-:S05]  /*102a0*/  F2FP.BF16.F32.PACK_AB R7, R111, R110 ;  /* 0x0000006e6f07723e */ /* 0x000fca00000010ff */
[----:B------:R0:W-:Y:S04]  /*102b0*/  STSM.16.M88.4 [R30], R4 ;  /* 0x000000041e007844 */ /* 0x0001e80000000200 */
[----:B------:R2:W-:Y:S04]  /*102c0*/  STSM.16.M88.4 [R29], R12 ;  /* 0x0000000c1d007844 */ /* 0x0005e80000000200 */
[----:B------:R2:W-:Y:S04]  /*102d0*/  STSM.16.M88.4 [R28], R120 ;  /* 0x000000781c007844 */ /* 0x0005e80000000200 */
[----:B------:R2:W-:Y:S04]  /*102e0*/  STSM.16.M88.4 [R27], R128 ;  /* 0x000000801b007844 */ /* 0x0005e80000000200 */
[----:B------:R2:W-:Y:S01]  /*102f0*/  STSM.16.M88.4 [R26], R136 ;  /* 0x000000881a007844 */ /* 0x0005e20000000200 */
[----:B0-----:R-:W-:-:S02]  /*10300*/  IMAD.U32 R4, RZ, RZ, UR8 ;  /* 0x00000008ff047e24 */ /* 0x001fc4000f8e00ff */
[----:B------:R-:W-:Y:S01]  /*10310*/  IMAD.U32 R5, RZ, RZ, UR9 ;  /* 0x00000009ff057e24 */ /* 0x000fe2000f8e00ff */
[----:B------:R2:W-:Y:S01]  /*10320*/  STSM.16.M88.4 [R24], R144 ;  /* 0x0000009018007844 */ /* 0x0005e20000000200 */
[----:B------:R-:W-:Y:S01]  /*10330*/  ULDC.64 UR8, c[0x0][0xc08] ;  /* 0x0003020000087ab9 */ /* 0x000fe20000000a00 */
[----:B------:R-:W-:Y:S06]  /*10340*/  BAR.SYNC.DEFER_BLOCKING 0x1, 0x100 ;  /* 0x0044000000007b1d */ /* 0x000fec0000010000 */
[----:B------:R-:W3:Y:S01]  /*10350*/  @P0 LDG.E R6, desc[UR50][R4.64] ;  /* 0x0000003204060981 */ /* 0x000ee2000c1e1900 */
[----:B------:R-:W-:Y:S01]  /*10360*/  UISETP.NE.U32.AND UP1, UPT, UR8, URZ, UPT ;  /* 0x0000003f0800728c */ /* 0x000fe2000bf25070 */
[----:B-1----:R-:W-:Y:S01]  /*10370*/  ISETP.NE.AND P1, PT, R49, 0x1, PT ;  /* 0x000000013100780c */ /* 0x002fe20003f25270 */
[----:B------:R-:W-:Y:S01]  /*10380*/  ULDC UR10, c[0x0][0xa88] ;  /* 0x0002a200000a7ab9 */ /* 0x000fe20000000800 */
[----:B------:R-:W-:Y:S01]  /*10390*/  UMOV UR4, URZ ;  /* 0x0000003f00047c82 */ /* 0x000fe20008000000 */
[----:B------:R-:W-:-:S06]  /*103a0*/  UISETP.NE.AND.EX UP1, UPT, UR9, URZ, UPT, UP1 ;  /* 0x0000003f0900728c */ /* 0x000fcc000bf25310 */
[----:B------:R-:W-:-:S04]  /*103b0*/  PLOP3.LUT P2, PT, PT, PT, UP1, 0x80, 0x0 ;  /* 0x000000000000781c */ /* 0x000fc80003f4f018 */
[----:B------:R-:W0:Y:S01]  /*103c0*/  @P1 LDC R7, c[0x0][0xbec] ;  /* 0x0002fb00ff071b82 */ /* 0x000e220000000800 */
[----:B------:R-:W-:Y:S02]  /*103d0*/  @UP1 ULDC.64 UR8, c[0x0][0xc08] ;  /* 0x0003020000081ab9 */ /* 0x000fe40000000a00 */
[----:B------:R-:W-:-:S05]  /*103e0*/  @UP1 UIMAD.WIDE UR8, UR37, 0x4, UR8 ;  /* 0x00000004250818a5 */ /* 0x000fca000f8e0208 */
[----:B------:R-:W1:Y:S01]  /*103f0*/  @P1 LDC R8, c[0x0][0xbf0] ;  /* 0x0002fc00ff081b82 */ /* 0x000e620000000800 */
[----:B------:R-:W-:Y:S02]  /*10400*/  IMAD.U32 R10, RZ, RZ, UR8 ;  /* 0x00000008ff0a7e24 */ /* 0x000fe4000f8e00ff */
[----:B------:R-:W-:Y:S01]  /*10410*/  IMAD.U32 R11, RZ, RZ, UR9 ;  /* 0x00000009ff0b7e24 */ /* 0x000fe2000f8e00ff */
[----:B---3--:R-:W-:Y:S01]  /*10420*/  @P0 R2UR UR4, R6 ;  /* 0x00000000060402ca */ /* 0x008fe200000e0000 */
[----:B------:R-:W-:-:S06]  /*10430*/  IMAD.U32 R6, RZ, RZ, UR10 ;  /* 0x0000000aff067e24 */ /* 0x000fcc000f8e00ff */
[----:B------:R2:W5:Y:S01]  /*10440*/  @P2 LDG.E R6, desc[UR50][R10.64] ;  /* 0x000000320a062981 */ /* 0x000562000c1e1900 */
[----:B01----:R-:W-:Y:S07]  /*10450*/  @P2 BRA `(.L_x_8126) ;  /* 0x0000000000102947 */ /* 0x003fee0003800000 */
[----:B------:R-:W-:Y:S05]  /*10460*/  @!P0 BRA `(.L_x_8126) ;  /* 0x00000000000c8947 */ /* 0x000fea0003800000 */
[----:B------:R-:W3:Y:S04]  /*10470*/  LDG.E R9, desc[UR50][R4.64] ;  /* 0x0000003204097981 */ /* 0x000ee8000c1e1900 */
[----:B-----5:R-:W3:Y:S02]  /*10480*/  LDG.E R6, desc[UR50][R4.64+0x4] ;  /* 0x0000043204067981 */ /* 0x020ee4000c1e1900 */
[----:B---3--:R-:W-:-:S07]  /*10490*/  IMAD.IADD R6, R6, 0x1, -R9 ;  /* 0x0000000106067824 */ /* 0x008fce00078e0a09 */
.L_x_8126:
[----:B------:R-:W-:Y:S01]  /*104a0*/  USHF.R.S32.HI UR9, URZ, 0x1f, UR4 ;  /* 0x0000001f3f097899 */ /* 0x000fe20008011404 */
[----:B--2---:R-:W-:Y:S01]  /*104b0*/  VIADD R10, R17, UR38 ;  /* 0x00000026110a7c36 */ /* 0x004fe20008000000 */
[----:B------:R-:W-:Y:S01]  /*104c0*/  USHF.R.S32.HI UR16, URZ, 0x1f, UR42 ;  /* 0x0000001f3f107899 */ /* 0x000fe2000801142a */
[----:B------:R-:W-:Y:S01]  /*104d0*/  VIADD R24, R187, UR38 ;  /* 0x00000026bb187c36 */ /* 0x000fe20008000000 */
[----:B------:R-:W-:Y:S01]  /*104e0*/  ULDC.64 UR14, c[0x0][0xb90] ;  /* 0x0002e400000e7ab9 */ /* 0x000fe20000000a00 */
[----:B------:R-:W-:Y:S01]  /*104f0*/  UMOV UR8, UR4 ;  /* 0x0000000400087c82 */ /* 0x000fe20008000000 */
[----:B------:R-:W-:Y:S01]  /*10500*/  UIMAD UR12, UR16, UR14, URZ ;  /* 0x0000000e100c72a4 */ /* 0x000fe2000f8e023f */
[----:B------:R-:W-:Y:S01]  /*10510*/  @P1 IMAD.HI.U32 R5, R10, R7, RZ ;  /* 0x000000070a051227 */ /* 0x000fe200078e00ff */
[----:B------:R-:W-:Y:S01]  /*10520*/  UIMAD.WIDE.U32 UR10, UR42, UR14, UR8 ;  /* 0x0000000e2a0a72a5 */ /* 0x000fe2000f8e0008 */
[----:B------:R-:W0:Y:S01]  /*10530*/  @P1 LDC R53, c[0x0][0xbec] ;  /* 0x0002fb00ff351b82 */ /* 0x000e220000000800 */
[----:B------:R-:W-:Y:S01]  /*10540*/  USHF.R.S32.HI UR8, URZ, 0x1f, UR37 ;  /* 0x0000001f3f087899 */ /* 0x000fe20008011425 */
[----:B------:R-:W-:Y:S01]  /*10550*/  IMAD.MOV.U32 R4, RZ, RZ, R10 ;  /* 0x000000ffff047224 */ /* 0x000fe200078e000a */
[----:B------:R-:W-:Y:S01]  /*10560*/  UIMAD UR12, UR42, UR15, UR12 ;  /* 0x0000000f2a0c72a4 */ /* 0x000fe2000f8e020c */
[----:B------:R-:W-:Y:S01]  /*10570*/  @P1 SHF.R.U32.HI R4, RZ, R8, R5 ;  /* 0x00000008ff041219 */ /* 0x000fe20000011605 */
[----:B------:R-:W-:Y:S01]  /*10580*/  USEL UR18, UR8, URZ, !UP0 ;  /* 0x0000003f08127287 */ /* 0x000fe2000c000000 */
[----:B------:R-:W-:Y:S01]  /*10590*/  IMAD R5, R184, 0x40, R18 ;  /* 0x00000040b8057824 */ /* 0x000fe200078e0212 */
[----:B------:R-:W-:Y:S01]  /*105a0*/  ULDC.64 UR14, c[0x0][0xb98] ;  /* 0x0002e600000e7ab9 */ /* 0x000fe20000000a00 */
[----:B------:R-:W-:Y:S01]  /*105b0*/  USEL UR17, UR37, URZ, !UP0 ;  /* 0x0000003f25117287 */ /* 0x000fe2000c000000 */
[----:B------:R-:W-:Y:S01]  /*105c0*/  IMAD.MOV R8, RZ, RZ, -R4 ;  /* 0x000000ffff087224 */ /* 0x000fe200078e0a04 */
[----:B------:R-:W-:Y:S01]  /*105d0*/  UIMAD UR8, UR18, UR14, URZ ;  /* 0x0000000e120872a4 */ /* 0x000fe2000f8e023f */
[----:B------:R-:W-:Y:S01]  /*105e0*/  IMAD.WIDE R20, R5, 0x2, R20 ;  /* 0x0000000205147825 */ /* 0x000fe200078e0214 */
[----:B------:R-:W-:Y:S01]  /*105f0*/  UIADD3 UR11, UR11, UR12, URZ ;  /* 0x0000000c0b0b7290 */ /* 0x000fe2000fffe03f */
[----:B------:R-:W-:Y:S01]  /*10600*/  SHF.R.S32.HI R5, RZ, 0x1f, R4 ;  /* 0x0000001fff057819 */ /* 0x000fe20000011404 */
[----:B------:R-:W-:Y:S01]  /*10610*/  UIMAD UR8, UR17, UR15, UR8 ;  /* 0x0000000f110872a4 */ /* 0x000fe2000f8e0208 */
[----:B------:R-:W-:Y:S01]  /*10620*/  IMAD R7, R49, R8, R10 ;  /* 0x0000000831077224 */ /* 0x000fe200078e020a */
[----:B------:R-:W-:Y:S01]  /*10630*/  UIMAD.WIDE.U32 UR10, UR17, UR14, UR10 ;  /* 0x0000000e110a72a5 */ /* 0x000fe2000f8e000a */
[----:B------:R-:W-:Y:S01]  /*10640*/  IADD3 R11, P3, R20, 0x2000, RZ ;  /* 0x00002000140b7810 */ /* 0x000fe20007f7e0ff */
[----:B-----5:R-:W-:Y:S01]  /*10650*/  IMAD R51, R6, R49, RZ ;  /* 0x0000003106337224 */ /* 0x020fe200078e02ff */
[----:B------:R-:W-:Y:S01]  /*10660*/  IADD3 R13, P0, R20, 0x1000, RZ ;  /* 0x00001000140d7810 */ /* 0x000fe20007f1e0ff */
[----:B------:R-:W-:Y:S01]  /*10670*/  IMAD.U32 R10, RZ, RZ, UR8 ;  /* 0x00000008ff0a7e24 */ /* 0x000fe2000f8e00ff */
[----:B------:R-:W-:Y:S01]  /*10680*/  SHF.R.S32.HI R8, RZ, 0x1f, R7 ;  /* 0x0000001fff087819 */ /* 0x000fe20000011407 */
[----:B------:R-:W-:Y:S01]  /*10690*/  ULDC.64 UR12, c[0x0][0xaa0] ;  /* 0x0002a800000c7ab9 */ /* 0x000fe20000000a00 */
[----:B------:R-:W-:-:S02]  /*106a0*/  IADD3 R4, P2, R4, UR10, RZ ;  /* 0x0000000a04047c10 */ /* 0x000fc4000ff5e0ff */
[----:B------:R-:W-:Y:S02]  /*106b0*/  LOP3.LUT R9, R11, 0x380, RZ, 0xc0, !PT ;  /* 0x000003800b097812 */ /* 0x000fe400078ec0ff */
[----:B------:R-:W-:Y:S01]  /*106c0*/  IADD3.X R5, R5, UR11, R10, P2, !PT ;  /* 0x0000000b05057c10 */ /* 0x000fe200097fe40a */
[----:B------:R-:W-:Y:S01]  /*106d0*/  ULDC.64 UR10, c[0x0][0xb88] ;  /* 0x0002e200000a7ab9 */ /* 0x000fe20000000a00 */
[----:B------:R-:W-:Y:S01]  /*106e0*/  LOP3.LUT R12, R13, 0x380, RZ, 0xc0, !PT ;  /* 0x000003800d0c7812 */ /* 0x000fe200078ec0ff */
[----:B------:R-:W-:Y:S01]  /*106f0*/  IMAD R10, R8, UR10, RZ ;  /* 0x0000000a080a7c24 */ /* 0x000fe2000f8e02ff */
[----:B------:R-:W-:Y:S01]  /*10700*/  SHF.R.U64 R8, R9, 0x3, RZ ;  /* 0x0000000309087819 */ /* 0x000fe200000012ff */
[C---:B------:R-:W-:Y:S01]  /*10710*/  IMAD.WIDE.U32 R4, R7.reuse, UR10, R4 ;  /* 0x0000000a07047c25 */ /* 0x040fe2000f8e0004 */
[----:B------:R-:W-:Y:S02]  /*10720*/  SHF.R.U64 R12, R12, 0x3, RZ ;  /* 0x000000030c0c7819 */ /* 0x000fe400000012ff */
[C---:B------:R-:W-:Y:S01]  /*10730*/  IADD3 R41, P6, R20.reuse, 0x4000, RZ ;  /* 0x0000400014297810 */ /* 0x040fe20007fde0ff */
[----:B------:R-:W-:Y:S01]  /*10740*/  IMAD R9, R7, UR11, R10 ;  /* 0x0000000b07097c24 */ /* 0x000fe2000f8e020a */
[----:B------:R-:W-:Y:S01]  /*10750*/  ULDC.64 UR10, c[0x0][0xb50] ;  /* 0x0002d400000a7ab9 */ /* 0x000fe20000000a00 */
[----:B------:R-:W-:-:S02]  /*10760*/  IADD3 R7, P2, R20, 0x3000, RZ ;  /* 0x0000300014077810 */ /* 0x000fc40007f5e0ff */
[----:B------:R-:W-:Y:S01]  /*10770*/  IMAD.IADD R9, R5, 0x1, R9 ;  /* 0x0000000105097824 */ /* 0x000fe200078e0209 */
[C---:B------:R-:W-:Y:S02]  /*10780*/  LEA R10, P4, R4.reuse, UR10, 0x2 ;  /* 0x0000000a040a7c11 */ /* 0x040fe4000f8810ff */
[----:B------:R-:W-:Y:S02]  /*10790*/  LOP3.LUT R5, R7, 0x380, RZ, 0xc0, !PT ;  /* 0x0000038007057812 */ /* 0x000fe400078ec0ff */
[----:B------:R-:W-:Y:S01]  /*107a0*/  LEA.HI.X R14, R4, UR11, R9, 0x2, P4 ;  /* 0x0000000b040e7c11 */ /* 0x000fe2000a0f1409 */
[----:B------:R-:W-:Y:S01]  /*107b0*/  SHFL.IDX PT, R44, R10, RZ, 0x1c1f ;  /* 0x001c1fff0a2c7589 */ /* 0x000fe200000e0000 */
[----:B------:R-:W-:Y:S01]  /*107c0*/  SHF.R.U64 R4, R5, 0x3, RZ ;  /* 0x0000000305047819 */ /* 0x000fe200000012ff */
[--C-:B------:R-:W-:Y:S01]  /*107d0*/  IMAD.X R5, RZ, RZ, R21.reuse, P2 ;  /* 0x000000ffff057224 */ /* 0x100fe200010e0615 */
[----:B------:R-:W-:Y:S01]  /*107e0*/  LOP3.LUT R12, R12, R13, RZ, 0x3c, !PT ;  /* 0x0000000d0c0c7212 */ /* 0x000fe200078e3cff */
[----:B------:R-:W1:Y:S01]  /*107f0*/  SHFL.IDX PT, R45, R14, RZ, 0x1c1f ;  /* 0x001c1fff0e2d7589 */ /* 0x000e6200000e0000 */
[----:B------:R-:W-:Y:S01]  /*10800*/  LOP3.LUT R4, R4, R7, RZ, 0x3c, !PT ;  /* 0x0000000704047212 */ /* 0x000fe200078e3cff */
[--C-:B------:R-:W-:Y:S01]  /*10810*/  IMAD.X R13, RZ, RZ, R21.reuse, P0 ;  /* 0x000000ffff0d7224 */ /* 0x100fe200000e0615 */
[----:B------:R-:W-:Y:S01]  /*10820*/  LOP3.LUT P0, RZ, R185, 0x3, RZ, 0xc0, !PT ;  /* 0x00000003b9ff7812 */ /* 0x000fe2000780c0ff */
[----:B------:R-:W-:Y:S01]  /*10830*/  SHFL.IDX PT, R46, R10, 0x1, 0x1c1f ;  /* 0x003c1f000a2e7f89 */ /* 0x000fe200000e0000 */
[----:B------:R-:W-:Y:S01]  /*10840*/  VIADD R7, R24, 0x8 ;  /* 0x0000000818077836 */ /* 0x000fe20000000000 */
[----:B------:R-:W-:Y:S01]  /*10850*/  IADD3 R37, P5, R20, 0x5000, RZ ;  /* 0x0000500014257810 */ /* 0x000fe20007fbe0ff */
[----:B------:R-:W-:Y:S01]  /*10860*/  IMAD.X R9, RZ, RZ, R21, P3 ;  /* 0x000000ffff097224 */ /* 0x000fe200018e0615 */
[----:B------:R-:W2:Y:S01]  /*10870*/  SHFL.IDX PT, R47, R14, 0x1, 0x1c1f ;  /* 0x003c1f000e2f7f89 */ /* 0x000ea200000e0000 */
[----:B------:R-:W-:-:S02]  /*10880*/  ISETP.GE.OR P2, PT, R24, R51, P0 ;  /* 0x000000331800720c */ /* 0x000fc40000746670 */
[----:B------:R-:W-:Y:S02]  /*10890*/  ISETP.GE.OR P0, PT, R7, R51, P0 ;  /* 0x000000330700720c */ /* 0x000fe40000706670 */
[C---:B------:R-:W-:Y:S02]  /*108a0*/  IADD3 R33, P4, R20.reuse, 0x6000, RZ ;  /* 0x0000600014217810 */ /* 0x040fe40007f9e0ff */
[----:B------:R-:W-:Y:S02]  /*108b0*/  LOP3.LUT R15, R20, 0x380, RZ, 0xc0, !PT ;  /* 0x00000380140f7812 */ /* 0x000fe400078ec0ff */
[----:B------:R-:W-:Y:S02]  /*108c0*/  LOP3.LUT R40, R41, 0x380, RZ, 0xc0, !PT ;  /* 0x0000038029287812 */ /* 0x000fe400078ec0ff */
[----:B------:R-:W-:Y:S02]  /*108d0*/  LOP3.LUT R36, R37, 0x380, RZ, 0xc0, !PT ;  /* 0x0000038025247812 */ /* 0x000fe400078ec0ff */
[----:B------:R-:W-:-:S02]  /*108e0*/  LOP3.LUT R32, R33, 0x380, RZ, 0xc0, !PT ;  /* 0x0000038021207812 */ /* 0x000fc400078ec0ff */
[----:B------:R-:W-:Y:S01]  /*108f0*/  SHF.R.U64 R15, R15, 0x3, RZ ;  /* 0x000000030f0f7819 */ /* 0x000fe200000012ff */
[----:B-1----:R-:W-:Y:S01]  /*10900*/  @!P2 ST.E desc[UR50][R44.64], R2 ;  /* 0x000000022c00a985 */ /* 0x002fe2000c101932 */
[----:B------:R-:W-:Y:S02]  /*10910*/  LOP3.LUT R8, R8, R11, RZ, 0x3c, !PT ;  /* 0x0000000b08087212 */ /* 0x000fe400078e3cff */
[----:B------:R-:W-:Y:S02]  /*10920*/  IADD3 R11, P3, R20, 0x7000, RZ ;  /* 0x00007000140b7810 */ /* 0x000fe40007f7e0ff */
[----:B------:R-:W-:Y:S02]  /*10930*/  SHF.R.U64 R40, R40, 0x3, RZ ;  /* 0x0000000328287819 */ /* 0x000fe400000012ff */
[----:B------:R-:W-:Y:S01]  /*10940*/  SHF.R.U64 R36, R36, 0x3, RZ ;  /* 0x0000000324247819 */ /* 0x000fe200000012ff */
[----:B--2---:R1:W-:Y:S01]  /*10950*/  @!P0 ST.E desc[UR50][R46.64], R0 ;  /* 0x000000002e008985 */ /* 0x0043e2000c101932 */
[----:B------:R-:W-:Y:S01]  /*10960*/  SHF.R.U64 R32, R32, 0x3, RZ ;  /* 0x0000000320207819 */ /* 0x000fe200000012ff */
[----:B------:R-:W-:Y:S01]  /*10970*/  IMAD.X R25, RZ, RZ, R21, P3 ;  /* 0x000000ffff197224 */ /* 0x000fe200018e0615 */
[----:B------:R-:W-:-:S02]  /*10980*/  LOP3.LUT R20, R15, R20, RZ, 0x3c, !PT ;  /* 0x000000140f147212 */ /* 0x000fc400078e3cff */
[----:B------:R-:W-:Y:S01]  /*10990*/  LOP3.LUT R40, R40, R41, RZ, 0x3c, !PT ;  /* 0x0000002928287212 */ /* 0x000fe200078e3cff */
[--C-:B------:R-:W-:Y:S01]  /*109a0*/  IMAD.X R41, RZ, RZ, R21.reuse, P6 ;  /* 0x000000ffff297224 */ /* 0x100fe200030e0615 */
[----:B------:R-:W-:Y:S01]  /*109b0*/  LOP3.LUT R36, R36, R37, RZ, 0x3c, !PT ;  /* 0x0000002524247212 */ /* 0x000fe200078e3cff */
[--C-:B------:R-:W-:Y:S01]  /*109c0*/  IMAD.X R37, RZ, RZ, R21.reuse, P5 ;  /* 0x000000ffff257224 */ /* 0x100fe200028e0615 */
[----:B------:R-:W-:Y:S01]  /*109d0*/  LOP3.LUT R32, R32, R33, RZ, 0x3c, !PT ;  /* 0x0000002120207212 */ /* 0x000fe200078e3cff */
[----:B------:R-:W-:Y:S01]  /*109e0*/  IMAD.X R33, RZ, RZ, R21, P4 ;  /* 0x000000ffff217224 */ /* 0x000fe200020e0615 */
[----:B------:R2:W5:Y:S01]  /*109f0*/  LD.E.128 R28, desc[UR50][R20.64] ;  /* 0x00000032141c7980 */ /* 0x000562000c101d00 */
[----:B------:R-:W-:Y:S01]  /*10a00*/  UIMAD UR10, UR9, UR12, URZ ;  /* 0x0000000c090a72a4 */ /* 0x000fe2000f8e023f */
[----:B-1----:R-:W-:Y:S01]  /*10a10*/  IMAD R0, R22, 0x20, R184 ;  /* 0x0000002016007824 */ /* 0x002fe200078e02b8 */
[----:B------:R-:W-:Y:S01]  /*10a20*/  LOP3.LUT R6, R11, 0x380, RZ, 0xc0, !PT ;  /* 0x000003800b067812 */ /* 0x000fe200078ec0ff */
[----:B------:R-:W5:Y:S04]  /*10a30*/  LD.E.128 R12, desc[UR50][R12.64] ;  /* 0x000000320c0c7980 */ /* 0x000f68000c101d00 */
[----:B------:R-:W5:Y:S01]  /*10a40*/  LD.E.128 R40, desc[UR50][R40.64] ;  /* 0x0000003228287980 */ /* 0x000f62000c101d00 */
[----:B--2---:R-:W1:Y:S01]  /*10a50*/  @P1 LDC R21, c[0x0][0xbf0] ;  /* 0x0002fc00ff151b82 */ /* 0x004e620000000800 */
[----:B------:R-:W-:-:S02]  /*10a60*/  UIMAD.WIDE.U32 UR8, UR4, UR12, URZ ;  /* 0x0000000c040872a5 */ /* 0x000fc4000f8e003f */
[----:B------:R-:W5:Y:S01]  /*10a70*/  LD.E.128 R36, desc[UR50][R36.64] ;  /* 0x0000003224247980 */ /* 0x000f62000c101d00 */
[----:B------:R-:W-:Y:S01]  /*10a80*/  UIMAD UR10, UR4, UR13, UR10 ;  /* 0x0000000d040a72a4 */ /* 0x000fe2000f8e020a */
[----:B------:R-:W-:Y:S01]  /*10a90*/  VIADD R44, R0, UR38 ;  /* 0x00000026002c7c36 */ /* 0x000fe20008000000 */
[----:B------:R-:W-:Y:S01]  /*10aa0*/  SHF.R.U64 R6, R6, 0x3, RZ ;  /* 0x0000000306067819 */ /* 0x000fe200000012ff */
[----:B------:R-:W-:Y:S01]  /*10ab0*/  ULDC.64 UR12, c[0x0][0xae8] ;  /* 0x0002ba00000c7ab9 */ /* 0x000fe20000000a00 */
[----:B------:R-:W-:Y:S01]  /*10ac0*/  UIADD3 UR9, UR9, UR10, URZ ;  /* 0x0000000a09097290 */ /* 0x000fe2000fffe03f */
[----:B------:R-:W5:Y:S01]  /*10ad0*/  LD.E.128 R32, desc[UR50][R32.64] ;  /* 0x0000003220207980 */ /* 0x000f62000c101d00 */
[----:B------:R-:W-:Y:S01]  /*10ae0*/  UIMAD UR4, UR16, UR12, URZ ;  /* 0x0000000c100472a4 */ /* 0x000fe2000f8e023f */
[----:B0-----:R-:W-:Y:S01]  /*10af0*/  @P1 IMAD.HI.U32 R0, R44, R53, RZ ;  /* 0x000000352c001227 */ /* 0x001fe200078e00ff */
[----:B------:R-:W-:Y:S01]  /*10b00*/  UIMAD.WIDE.U32 UR8, UR42, UR12, UR8 ;  /* 0x0000000c2a0872a5 */ /* 0x000fe2000f8e0008 */
[----:B------:R-:W-:Y:S01]  /*10b10*/  LOP3.LUT R24, R6, R11, RZ, 0x3c, !PT ;  /* 0x0000000b06187212 */ /* 0x000fe200078e3cff */
[----:B------:R-:W-:Y:S01]  /*10b20*/  UIMAD UR4, UR42, UR13, UR4 ;  /* 0x0000000d2a0472a4 */ /* 0x000fe2000f8e0204 */
[----:B------:R-:W-:Y:S01]  /*10b30*/  IMAD.MOV.U32 R45, RZ, RZ, R44 ;  /* 0x000000ffff2d7224 */ /* 0x000fe200078e002c */
[----:B------:R-:W-:Y:S01]  /*10b40*/  ULDC.64 UR10, c[0x0][0xaf0] ;  /* 0x0002bc00000a7ab9 */ /* 0x000fe20000000a00 */
[----:B------:R-:W5:Y:S01]  /*10b50*/  LD.E.128 R8, desc[UR50][R8.64] ;  /* 0x0000003208087980 */ /* 0x000f62000c101d00 */
[----:B------:R-:W-:-:S02]  /*10b60*/  UIADD3 UR9, UR9, UR4, URZ ;  /* 0x0000000409097290 */ /* 0x000fc4000fffe03f */
[----:B------:R-:W-:Y:S01]  /*10b70*/  UIMAD UR4, UR18, UR10, URZ ;  /* 0x0000000a120472a4 */ /* 0x000fe2000f8e023f */
[----:B------:R-:W5:Y:S01]  /*10b80*/  LD.E.128 R4, desc[UR50][R4.64] ;  /* 0x0000003204047980 */ /* 0x000f62000c101d00 */
[----:B------:R-:W-:Y:S02]  /*10b90*/  UIMAD.WIDE.U32 UR8, UR17, UR10, UR8 ;  /* 0x0000000a110872a5 */ /* 0x000fe4000f8e0008 */
[----:B------:R-:W-:Y:S01]  /*10ba0*/  UIMAD UR4, UR17, UR11, UR4 ;  /* 0x0000000b110472a4 */ /* 0x000fe2000f8e0204 */
[----:B-1----:R-:W-:Y:S01]  /*10bb0*/  @P1 SHF.R.U32.HI R45, RZ, R21, R0 ;  /* 0x00000015ff2d1219 */ /* 0x002fe20000011600 */
[----:B------:R-:W5:Y:S01]  /*10bc0*/  LD.E.128 R24, desc[UR50][R24.64] ;  /* 0x0000003218187980 */ /* 0x000f62000c101d00 */
[----:B------:R-:W-:Y:S01]  /*10bd0*/  ULDC.64 UR10, c[0x0][0xae0] ;  /* 0x0002b800000a7ab9 */ /* 0x000fe20000000a00 */
[----:B------:R-:W-:Y:S01]  /*10be0*/  UIADD3 UR4, UR9, UR4, URZ ;  /* 0x0000000409047290 */ /* 0x000fe2000fffe03f */
[--C-:B------:R-:W-:Y:S01]  /*10bf0*/  SHF.R.S32.HI R0, RZ, 0x1f, R45.reuse ;  /* 0x0000001fff007819 */ /* 0x100fe2000001142d */
[----:B------:R-:W-:Y:S01]  /*10c00*/  IMAD.MOV R2, RZ, RZ, -R45 ;  /* 0x000000ffff027224 */ /* 0x000fe200078e0a2d */
[----:B------:R-:W-:Y:S01]  /*10c10*/  @!PT LDS RZ, [RZ] ;  /* 0x00000000fffff984 */ /* 0x000fe20000000800 */
[----:B------:R-:W-:Y:S01]  /*10c20*/  @!PT LDS RZ, [RZ] ;  /* 0x00000000fffff984 */ /* 0x000fe20000000800 */
[----:B------:R-:W-:Y:S01]  /*10c30*/  @!PT LDS RZ, [RZ] ;  /* 0x00000000fffff984 */ /* 0x000fe20000000800 */
[----:B------:R-:W-:Y:S01]  /*10c40*/  @!PT LDS RZ, [RZ] ;  /* 0x00000000fffff984 */ /* 0x000fe20000000800 */
[----:B------:R0:W-:Y:S06]  /*10c50*/  MEMBAR.ALL.CTA ;  /* 0x0000000000007992 */ /* 0x0001ec0000008000 */
[----:B0-----:R-:W0:Y:S01]  /*10c60*/  FENCE.VIEW.ASYNC.S ;  /* 0x00000000000073c6 */ /* 0x001e220000000000 */
        /* <DEDUP_REMOVED lines=35> */
[-C--:B0-2---:R-:W-:Y:S02]  /*10ea0*/  @!P2 LEA.HI.X R3, R18, R0.reuse, R190, 0x1, P4 ;  /* 0x000000001203a211 */ /* 0x085fe400020f0cbe */
[----:B------:R-:W-:-:S03]  /*10eb0*/  @!P3 LEA.HI.X R21, R19, R0, R189, 0x1, P5 ;  /* 0x000000001315b211 */ /* 0x000fc600028f0cbd */
[----:B-----5:R3:W-:Y:S04]  /*10ec0*/  @!P2 ST.E.128 desc[UR50][R2.64], R28 ;  /* 0x0000001c0200a985 */ /* 0x0207e8000c101d32 */
[----:B------:R3:W-:Y:S02]  /*10ed0*/  @!P3 ST.E.128 desc[UR50][R20.64], R40 ;  /* 0x000000281400b985 */ /* 0x0007e4000c101d32 */
.L_x_8128:
[----:B------:R-:W-:Y:S05]  /*10ee0*/  BSYNC B1 ;  /* 0x0000000000017941 */ /* 0x000fea0003800000 */
.L_x_8127:
        /* <DEDUP_REMOVED lines=9> */
[-C--:B0---4-:R-:W-:Y:S02]  /*10f80*/  @!P3 LEA.HI.X R3, R18, R0.reuse, R190, 0x1, P0 ;  /* 0x000000001203b211 */ /* 0x091fe400000f0cbe */
[----:B------:R-:W-:-:S03]  /*10f90*/  @!P4 LEA.HI.X R21, R19, R0, R189, 0x1, P2 ;  /* 0x000000001315c211 */ /* 0x000fc600010f0cbd */
[----:B-----5:R3:W-:Y:S04]  /*10fa0*/  @!P3 ST.E.128 desc[UR50][R2.64], R12 ;  /* 0x0000000c0200b985 */ /* 0x0207e8000c101d32 */
[----:B------:R3:W-:Y:S02]  /*10fb0*/  @!P4 ST.E.128 desc[UR50][R20.64], R36 ;  /* 0x000000241400c985 */ /* 0x0007e4000c101d32 */
.L_x_8130:
[----:B------:R-:W-:Y:S05]  /*10fc0*/  BSYNC B1 ;  /* 0x0000000000017941 */ /* 0x000fea0003800000 */
.L_x_8129:
[----:B----4-:R4:W0:Y:S01]  /*10fd0*/  SHFL.IDX PT, R0, R45, 0x2, 0x181f ;  /* 0x00581f002d007f89 */ /* 0x01082200000e0000 */
[----:B------:R-:W-:Y:S03]  /*10fe0*/  BSSY B1, `(.L_x_8131) ;  /* 0x000000c000017945 */ /* 0x000fe60003800000 */
[----:B---3-5:R4:W3:Y:S01]  /*10ff0*/  SHFL.IDX PT, R12, R44, 0x2, 0x181f ;  /* 0x00581f002c0c7f89 */ /* 0x0288e200000e0000 */
[----:B------:R-:W-:Y:S05]  /*11000*/  @P1 BRA `(.L_x_8132) ;  /* 0x0000000000241947 */ /* 0x000fea0003800000 */
[----:B------:R-:W-:Y:S02]  /*11010*/  ULDC UR4, c[0x0][0xac8] ;  /* 0x0002b20000047ab9 */ /* 0x000fe40000000800 */
[----:B------:R-:W-:Y:S02]  /*11020*/  ISETP.GE.AND P2, PT, R18, UR4, PT ;  /* 0x0000000412007c0c */ /* 0x000fe4000bf46270 */
[----:B------:R-:W-:-:S11]  /*11030*/  ISETP.GE.AND P3, PT, R19, UR4, PT ;  /* 0x0000000413007c0c */ /* 0x000fd6000bf66270 */
[CC--:B---3--:R-:W-:Y:S02]  /*11040*/  @!P2 LEA R2, P0, R18.reuse, R12.reuse, 0x1 ;  /* 0x0000000c1202a211 */ /* 0x0c8fe400078008ff */
[C---:B------:R-:W-:Y:S02]  /*11050*/  @!P3 LEA R12, P1, R19.reuse, R12, 0x1 ;  /* 0x0000000c130cb211 */ /* 0x040fe400078208ff */
[-C--:B0-----:R-:W-:Y:S02]  /*11060*/  @!P2 LEA.HI.X R3, R18, R0.reuse, R190, 0x1, P0 ;  /* 0x000000001203a211 */ /* 0x081fe400000f0cbe */
[----:B------:R-:W-:-:S03]  /*11070*/  @!P3 LEA.HI.X R13, R19, R0, R189, 0x1, P1 ;  /* 0x00000000130db211 */ /* 0x000fc600008f0cbd */
[----:B------:R0:W-:Y:S04]  /*11080*/  @!P2 ST.E.128 desc[UR50][R2.64], R8 ;  /* 0x000000080200a985 */ /* 0x0001e8000c101d32 */
[----:B------:R0:W-:Y:S02]  /*11090*/  @!P3 ST.E.128 desc[UR50][R12.64], R32 ;  /* 0x000000200c00b985 */ /* 0x0001e4000c101d32 */
.L_x_8132:
[----:B------:R-:W-:Y:S05]  /*110a0*/  BSYNC B1 ;  /* 0x0000000000017941 */ /* 0x000fea0003800000 */
.L_x_8131:
[----:B0-----:R-:W-:Y:S01]  /*110b0*/  VIADD R0, R46, 0x60 ;  /* 0x000000602e007836 */ /* 0x001fe20000000000 */
[----:B--2-4-:R-:W0:Y:S04]  /*110c0*/  SHFL.IDX PT, R45, R45, 0x3, 0x181f ;  /* 0x00781f002d2d7f89 */ /* 0x014e2800000e0000 */
[----:B------:R-:W-:Y:S01]  /*110d0*/  ISETP.GE.AND P0, PT, R0, R51, PT ;  /* 0x000000330000720c */ /* 0x000fe20003f06270 */
[----:B------:R-:W2:-:S12]  /*110e0*/  SHFL.IDX PT, R44, R44, 0x3, 0x181f ;  /* 0x00781f002c2c7f89 */ /* 0x000e9800000e0000 */
[----:B------:R-:W-:Y:S05]  /*110f0*/  @P0 BRA `(.L_x_8133) ;  /* 0x0000000c000c0947 */ /* 0x000fea0003800000 */
[----:B------:R-:W-:Y:S02]  /*11100*/  ULDC UR4, c[0x0][0xac8] ;  /* 0x0002b20000047ab9 */ /* 0x000fe40000000800 */
[----:B------:R-:W-:-:S13]  /*11110*/  ISETP.GE.AND P1, PT, R18, UR4, PT ;  /* 0x0000000412007c0c */ /* 0x000fda000bf26270 */
[----:B--2---:R-:W-:-:S04]  /*11120*/  @!P1 LEA R2, P0, R18, R44, 0x1 ;  /* 0x0000002c12029211 */ /* 0x004fc800078008ff */
[----:B0-----:R-:W-:Y:S02]  /*11130*/  @!P1 LEA.HI.X R3, R18, R45, R190, 0x1, P0 ;  /* 0x0000002d12039211 */ /* 0x001fe400000f0cbe */
[----:B------:R-:W-:-:S03]  /*11140*/  ISETP.GE.AND P0, PT, R19, UR4, PT ;  /* 0x0000000413007c0c */ /* 0x000fc6000bf06270 */
[----:B------:R4:W-:Y:S10]  /*11150*/  @!P1 ST.E.128 desc[UR50][R2.64], R4 ;  /* 0x0000000402009985 */ /* 0x0009f4000c101d32 */
[----:B------:R-:W-:Y:S05]  /*11160*/  @P0 BRA `(.L_x_8133) ;  /* 0x0000000800f00947 */ /* 0x000fea0003800000 */
[----:B----4-:R-:W-:-:S04]  /*11170*/  LEA R2, P0, R19, R44, 0x1 ;  /* 0x0000002c13027211 */ /* 0x010fc800078008ff */
[----:B------:R-:W-:-:S05]  /*11180*/  LEA.HI.X R3, R19, R45, R189, 0x1, P0 ;  /* 0x0000002d13037211 */ /* 0x000fca00000f0cbd */
[----:B------:R0:W-:Y:S01]  /*11190*/  ST.E.128 desc[UR50][R2.64], R24 ;  /* 0x0000001802007985 */ /* 0x0001e2000c101d32 */
[----:B------:R-:W-:Y:S05]  /*111a0*/  BRA `(.L_x_8133) ;  /* 0x0000000800e07947 */ /* 0x000fea0003800000 */
.L_x_8125:
[----:B------:R-:W-:Y:S01]  /*111b0*/  ULDC.64 UR8, c[0x0][0xc00] ;  /* 0x0003000000087ab9 */ /* 0x000fe20000000a00 */
[----:B------:R-:W-:Y:S01]  /*111c0*/  ULDC UR4, c[0x0][0xa88] ;  /* 0x0002a20000047ab9 */ /* 0x000fe20000000800 */
[----:B------:R-:W-:Y:S01]  /*111d0*/  UISETP.NE.U32.AND UP0, UPT, UR8, URZ, UPT ;  /* 0x0000003f0800728c */ /* 0x000fe2000bf05070 */
[----:B------:R-:W0:Y:S03]  /*111e0*/  LDC R11, c[0x0][0xbe8] ;  /* 0x0002fa00ff0b7b82 */ /* 0x000e260000000800 */
[----:B------:R-:W-:-:S03]  /*111f0*/  UISETP.NE.AND.EX UP0, UPT, UR9, URZ, UPT, UP0 ;  /* 0x0000003f0900728c */ /* 0x000fc6000bf05300 */
[----:B------:R-:W-:Y:S02]  /*11200*/  ULDC.64 UR8, c[0x0][0xc00] ;  /* 0x0003000000087ab9 */ /* 0x000fe40000000a00 */
[----:B------:R-:W-:Y:S01]  /*11210*/  UIMAD.WIDE UR8, UR37, 0x4, UR8 ;  /* 0x00000004250878a5 */ /* 0x000fe2000f8e0208 */
[----:B------:R-:W-:-:S05]  /*11220*/  PLOP3.LUT P2, PT, PT, PT, UP0, 0x80, 0x0 ;  /* 0x000000000000781c */ /* 0x000fca0003f4f008 */
[----:B------:R-:W-:Y:S02]  /*11230*/  IMAD.U32 R2, RZ, RZ, UR8 ;  /* 0x00000008ff027e24 */ /* 0x000fe4000f8e00ff */
[----:B------:R-:W-:Y:S01]  /*11240*/  IMAD.U32 R3, RZ, RZ, UR9 ;  /* 0x00000009ff037e24 */ /* 0x000fe2000f8e00ff */
[----:B------:R-:W-:Y:S02]  /*11250*/  ULDC.64 UR8, c[0x0][0xc08] ;  /* 0x0003020000087ab9 */ /* 0x000fe40000000a00 */
[----:B------:R-:W-:Y:S01]  /*11260*/  UISETP.NE.U32.AND UP1, UPT, UR8, URZ, UPT ;  /* 0x0000003f0800728c */ /* 0x000fe2000bf25070 */
[----:B------:R-:W-:Y:S02]  /*11270*/  IMAD.U32 R0, RZ, RZ, UR4 ;  /* 0x00000004ff007e24 */ /* 0x000fe4000f8e00ff */
[----:B------:R-:W2:Y:S01]  /*11280*/  @P2 LDG.E R6, desc[UR50][R2.64] ;  /* 0x0000003202062981 */ /* 0x000ea2000c1e1900 */
[----:B------:R-:W-:-:S06]  /*11290*/  UISETP.NE.AND.EX UP1, UPT, UR9, URZ, UPT, UP1 ;  /* 0x0000003f0900728c */ /* 0x000fcc000bf25310 */
[----:B------:R-:W-:-:S05]  /*112a0*/  PLOP3.LUT P3, PT, PT, PT, UP1, 0x80, 0x0 ;  /* 0x000000000000781c */ /* 0x000fca0003f6f018 */
[----:B------:R-:W-:Y:S02]  /*112b0*/  @UP1 ULDC.64 UR8, c[0x0][0xc08] ;  /* 0x0003020000081ab9 */ /* 0x000fe40000000a00 */
[----:B------:R-:W-:-:S06]  /*112c0*/  @UP1 UIMAD.WIDE UR8, UR37, 0x4, UR8 ;  /* 0x00000004250818a5 */ /* 0x000fcc000f8e0208 */
[----:B------:R-:W-:Y:S02]  /*112d0*/  IMAD.U32 R4, RZ, RZ, UR8 ;  /* 0x00000008ff047e24 */ /* 0x000fe4000f8e00ff */
[----:B------:R-:W-:-:S05]  /*112e0*/  IMAD.U32 R5, RZ, RZ, UR9 ;  /* 0x00000009ff057e24 */ /* 0x000fca000f8e00ff */
[----:B------:R1:W5:Y:S01]  /*112f0*/  @P3 LDG.E R0, desc[UR50][R4.64] ;  /* 0x0000003204003981 */ /* 0x000362000c1e1900 */
[----:B0-----:R-:W-:Y:S01]  /*11300*/  ISETP.NE.AND P0, PT, R11, 0x1, PT ;  /* 0x000000010b00780c */ /* 0x001fe20003f05270 */
[----:B------:R-:W-:Y:S01]  /*11310*/  UMOV UR4, URZ ;  /* 0x0000003f00047c82 */ /* 0x000fe20008000000 */
[----:B------:R-:W-:Y:S01]  /*11320*/  USHF.R.S32.HI UR12, URZ, 0x1f, UR42 ;  /* 0x0000001f3f0c7899 */ /* 0x000fe2000801142a */
[----:B------:R-:W-:-:S10]  /*11330*/  ISETP.GE.AND P1, PT, R191, 0x80, PT ;  /* 0x00000080bf00780c */ /* 0x000fd40003f26270 */
[----:B------:R-:W0:Y:S01]  /*11340*/  @P0 LDC R9, c[0x0][0xbec] ;  /* 0x0002fb00ff090b82 */ /* 0x000e220000000800 */
[----:B--2---:R-:W-:Y:S01]  /*11350*/  @P2 R2UR UR4, R6 ;  /* 0x00000000060422ca */ /* 0x004fe200000e0000 */
[----:B01----:R-:W-:-:S14]  /*11360*/  @P3 BRA `(.L_x_8134) ;  /* 0x0000000000103947 */ /* 0x003fdc0003800000 */
[----:B------:R-:W-:Y:S05]  /*11370*/  @!P2 BRA `(.L_x_8134) ;  /* 0x00000000000ca947 */ /* 0x000fea0003800000 */
[----:B------:R-:W2:Y:S04]  /*11380*/  LDG.E R5, desc[UR50][R2.64] ;  /* 0x0000003202057981 */ /* 0x000ea8000c1e1900 */
[----:B-----5:R-:W2:Y:S02]  /*11390*/  LDG.E R0, desc[UR50][R2.64+0x4] ;  /* 0x0000043202007981 */ /* 0x020ea4000c1e1900 */
[----:B--2---:R-:W-:-:S07]  /*113a0*/  IMAD.IADD R0, R0, 0x1, -R5 ;  /* 0x0000000100007824 */ /* 0x004fce00078e0a05 */
.L_x_8134:
[----:B------:R-:W-:Y:S01]  /*113b0*/  USHF.R.S32.HI UR8, URZ, 0x1f, UR37 ;  /* 0x0000001f3f087899 */ /* 0x000fe20008011425 */
[----:B------:R-:W-:Y:S01]  /*113c0*/  BSSY B1, `(.L_x_8135) ;  /* 0x000002e000017945 */ /* 0x000fe20003800000 */
[----:B------:R-:W-:Y:S02]  /*113d0*/  USHF.R.S32.HI UR11, URZ, 0x1f, UR4 ;  /* 0x0000001f3f0b7899 */ /* 0x000fe40008011404 */
        /* <DEDUP_REMOVED lines=12> */
[----:B------:R-:W-:Y:S01]  /*114a0*/  UMOV UR8, UR4 ;  /* 0x0000000400087c82 */ /* 0x000fe20008000000 */
[----:B------:R-:W-:Y:S01]  /*114b0*/  UIMAD UR10, UR12, UR16, URZ ;  /* 0x000000100c0a72a4 */ /* 0x000fe2000f8e023f */
[----:B------:R-:W-:Y:S01]  /*114c0*/  IMAD.MOV.U32 R2, RZ, RZ, R4 ;  /* 0x000000ffff027224 */ /* 0x000fe200078e0004 */
[----:B------:R-:W-:Y:S02]  /*114d0*/  UMOV UR9, UR11 ;  /* 0x0000000b00097c82 */ /* 0x000fe40008000000 */
[----:B------:R-:W-:Y:S02]  /*114e0*/  UIMAD.WIDE.U32 UR8, UR42, UR16, UR8 ;  /* 0x000000102a0872a5 */ /* 0x000fe4000f8e0008 */
[----:B------:R-:W-:-:S03]  /*114f0*/  UIMAD UR10, UR42, UR17, UR10 ;  /* 0x000000112a0a72a4 */ /* 0x000fc6000f8e020a */
[----:B------:R-:W-:Y:S01]  /*11500*/  ULDC.64 UR16, c[0x0][0xb98] ;  /* 0x0002e60000107ab9 */ /* 0x000fe20000000a00 */
[----:B------:R-:W0:Y:S01]  /*11510*/  @P1 LDC R3, c[0x0][0xbec] ;  /* 0x0002fb00ff031b82 */ /* 0x000e220000000800 */
[----:B------:R-:W-:Y:S02]  /*11520*/  UIADD3 UR9, UR9, UR10, URZ ;  /* 0x0000000a09097290 */ /* 0x000fe4000fffe03f */
[----:B------:R-:W-:Y:S02]  /*11530*/  UIMAD UR10, UR14, UR16, URZ ;  /* 0x000000100e0a72a4 */ /* 0x000fe4000f8e023f */
[----:B------:R-:W-:Y:S02]  /*11540*/  UIMAD.WIDE.U32 UR8, UR13, UR16, UR8 ;  /* 0x000000100d0872a5 */ /* 0x000fe4000f8e0008 */
[----:B------:R-:W-:Y:S01]  /*11550*/  UIMAD UR10, UR13, UR17, UR10 ;  /* 0x000000110d0a72a4 */ /* 0x000fe2000f8e020a */
[----:B------:R-:W1:Y:S02]  /*11560*/  @P1 LDC R6, c[0x0][0xbf0] ;  /* 0x0002fc00ff061b82 */ /* 0x000e640000000800 */
        /* <DEDUP_REMOVED lines=19> */
.L_x_8136:
[----:B------:R-:W-:Y:S05]  /*116a0*/  BSYNC B1 ;  /* 0x0000000000017941 */ /* 0x000fea0003800000 */
.L_x_8135:
[----:B0-----:R-:W0:Y:S01]  /*116b0*/  @P0 LDC R3, c[0x0][0xbf0] ;  /* 0x0002fc00ff030b82 */ /* 0x001e220000000800 */
[----:B------:R-:W-:Y:S01]  /*116c0*/  ULDC.64 UR16, c[0x0][0xaa0] ;  /* 0x0002a80000107ab9 */ /* 0x000fe20000000a00 */
[----:B------:R-:W-:Y:S01]  /*116d0*/  IMAD R2, R22, 0x20, R184 ;  /* 0x0000002016027824 */ /* 0x000fe200078e02b8 */
[----:B------:R-:W-:Y:S01]  /*116e0*/  UIMAD UR10, UR11, UR16, URZ ;  /* 0x000000100b0a72a4 */ /* 0x000fe2000f8e023f */
[----:B------:R-:W-:Y:S01]  /*116f0*/  BSSY B1, `(.L_x_8137) ;  /* 0x0000039000017945 */ /* 0x000fe20003800000 */
[----:B------:R-:W-:Y:S01]  /*11700*/  UIMAD.WIDE.U32 UR8, UR4, UR16, URZ ;  /* 0x00000010040872a5 */ /* 0x000fe2000f8e003f */
[----:B------:R-:W-:Y:S01]  /*11710*/  VIADD R6, R2, UR38 ;  /* 0x0000002602067c36 */ /* 0x000fe20008000000 */
[----:B------:R-:W-:-:S03]  /*11720*/  UIMAD UR10, UR4, UR17, UR10 ;  /* 0x00000011040a72a4 */ /* 0x000fc6000f8e020a */
[----:B------:R-:W-:Y:S01]  /*11730*/  ULDC.64 UR16, c[0x0][0xae8] ;  /* 0x0002ba0000107ab9 */ /* 0x000fe20000000a00 */
[----:B------:R-:W-:Y:S01]  /*11740*/  UIADD3 UR9, UR9, UR10, URZ ;  /* 0x0000000a09097290 */ /* 0x000fe2000fffe03f */
[----:B------:R-:W-:Y:S01]  /*11750*/  @P0 IMAD.HI.U32 R2, R6, R9, RZ ;  /* 0x0000000906020227 */ /* 0x000fe200078e00ff */
[----:B------:R-:W-:Y:S02]  /*11760*/  UIMAD UR4, UR12, UR16, URZ ;  /* 0x000000100c0472a4 */ /* 0x000fe4000f8e023f */
        /* <DEDUP_REMOVED lines=49> */
.L_x_8138:
[----:B------:R-:W-:Y:S05]  /*11a80*/  BSYNC B1 ;  /* 0x0000000000017941 */ /* 0x000fea0003800000 */
.L_x_8137:
        /* <DEDUP_REMOVED lines=13> */
.L_x_8140:
[----:B------:R-:W-:Y:S05]  /*11b60*/  BSYNC B1 ;  /* 0x0000000000017941 */ /* 0x000fea0003800000 */
.L_x_8139:
        /* <DEDUP_REMOVED lines=13> */
.L_x_8142:
[----:B------:R-:W-:Y:S05]  /*11c40*/  BSYNC B1 ;  /* 0x0000000000017941 */ /* 0x000fea0003800000 */
.L_x_8141:
[----:B0-----:R-:W-:Y:S01]  /*11c50*/  VIADD R0, R6, 0x60 ;  /* 0x0000006006007836 */ /* 0x001fe20000000000 */
[----:B--2-4-:R-:W0:Y:S04]  /*11c60*/  SHFL.IDX PT, R5, R5, 0x3, 0x181f ;  /* 0x00781f0005057f89 */ /* 0x014e2800000e0000 */
[----:B------:R-:W-:Y:S01]  /*11c70*/  ISETP.GE.AND P0, PT, R0, R11, PT ;  /* 0x0000000b0000720c */ /* 0x000fe20003f06270 */
[----:B-1-3--:R1:W2:-:S12]  /*11c80*/  SHFL.IDX PT, R2, R4, 0x3, 0x181f ;  /* 0x00781f0004027f89 */ /* 0x00a29800000e0000 */
[----:B-1----:R-:W-:Y:S05]  /*11c90*/  @P0 BRA `(.L_x_8133) ;  /* 0x0000000000240947 */ /* 0x002fea0003800000 */
[----:B------:R-:W-:Y:S02]  /*11ca0*/  ULDC UR4, c[0x0][0xac8] ;  /* 0x0002b20000047ab9 */ /* 0x000fe40000000800 */
        /* <DEDUP_REMOVED lines=8> */
.L_x_8133:
[----:B------:R-:W-:Y:S05]  /*11d30*/  BSYNC B0 ;  /* 0x0000000000007941 */ /* 0x000fea0003800000 */
.L_x_8124:
[----:B------:R-:W-:Y:S02]  /*11d40*/  ULDC UR4, c[0x0][0xc3c] ;  /* 0x00030f0000047ab9 */ /* 0x000fe40000000800 */
[----:B------:R-:W-:-:S06]  /*11d50*/  UISETP.GE.AND UP0, UPT, UR6, UR4, UPT ;  /* 0x000000040600728c */ /* 0x000fcc000bf06270 */
[----:B------:R-:W-:-:S13]  /*11d60*/  PLOP3.LUT P0, PT, PT, PT, UP0, 0x80, 0x0 ;  /* 0x000000000000781c */ /* 0x000fda0003f0f008 */
[----:B------:R-:W-:Y:S05]  /*11d70*/  @!P0 BRA `(.L_x_8143) ;  /* 0xfffffef000248947 */ /* 0x000fea000383ffff */
[----:B------:R-:W-:Y:S05]  /*11d80*/  EXIT ;  /* 0x000000000000794d */ /* 0x000fea0003800000 */
.L_x_8042:
        /* <DEDUP_REMOVED lines=18> */
.L_x_8144:
[----:B------:R-:W1:Y:S01]  /*11eb0*/  S2R R0, SR_TID.X ;  /* 0x0000000000007919 */ /* 0x000e620000002100 */
[----:B------:R-:W-:Y:S01]  /*11ec0*/  ULDC UR4, c[0x0][0xc3c] ;  /* 0x00030f0000047ab9 */ /* 0x000fe20000000800 */
[----:B------:R-:W2:Y:S01]  /*11ed0*/  S2UR UR6, SR_CTAID.X ;  /* 0x00000000000679c3 */ /* 0x000ea20000002500 */
[----:B------:R-:W-:Y:S01]  /*11ee0*/  ULDC UR5, c[0x0][0xc38] ;  /* 0x00030e0000057ab9 */ /* 0x000fe20000000800 */
[----:B-1----:R-:W-:-:S04]  /*11ef0*/  LOP3.LUT R0, R0, 0x1f, RZ, 0xc0, !PT ;  /* 0x0000001f00007812 */ /* 0x002fc800078ec0ff */
[----:B------:R-:W-:-:S04]  /*11f00*/  ISETP.NE.AND P0, PT, R0, 0x1f, PT ;  /* 0x0000001f0000780c */ /* 0x000fc80003f05270 */
[----:B------:R-:W-:-:S13]  /*11f10*/  ISETP.GE.OR P1, PT, R0, UR4, !P0 ;  /* 0x0000000400007c0c */ /* 0x000fda000c726670 */
[----:B0-----:R-:W0:Y:S02]  /*11f20*/  @!P1 LDC.64 R2, c[0x0][0xc80] ;  /* 0x00032000ff029b82 */ /* 0x001e240000000a00 */
[----:B0-----:R-:W-:-:S05]  /*11f30*/  @!P1 IMAD.WIDE.U32 R2, R0, 0x4, R2 ;  /* 0x0000000400029825 */ /* 0x001fca00078e0002 */
[----:B------:R-:W3:Y:S01]  /*11f40*/  @!P1 LDG.E R4, desc[UR50][R2.64] ;  /* 0x0000003202049981 */ /* 0x000ee2000c1e1900 */
[C---:B------:R-:W-:Y:S01]  /*11f50*/  ISETP.NE.AND P1, PT, R0.reuse, RZ, PT ;  /* 0x000000ff0000720c */ /* 0x040fe20003f25270 */
[----:B------:R-:W-:Y:S01]  /*11f60*/  UMOV UR4, URZ ;  /* 0x0000003f00047c82 */ /* 0x000fe20008000000 */
[C---:B------:R-:W-:Y:S01]  /*11f70*/  ISETP.GE.U32.AND P2, PT, R0.reuse, 0x2, PT ;  /* 0x000000020000780c */ /* 0x040fe20003f46070 */
[----:B------:R-:W-:Y:S01]  /*11f80*/  IMAD.MOV.U32 R16, RZ, RZ, RZ ;  /* 0x000000ffff107224 */ /* 0x000fe200078e00ff */
[C---:B------:R-:W-:Y:S02]  /*11f90*/  ISETP.GE.U32.AND P3, PT, R0.reuse, 0x4, PT ;  /* 0x000000040000780c */ /* 0x040fe40003f66070 */
[C---:B------:R-:W-:Y:S02]  /*11fa0*/  ISETP.GE.U32.AND P4, PT, R0.reuse, 0x8, PT ;  /* 0x000000080000780c */ /* 0x040fe40003f86070 */
[----:B------:R-:W-:Y:S01]  /*11fb0*/  ISETP.GE.U32.AND P5, PT, R0, 0x10, PT ;  /* 0x000000100000780c */ /* 0x000fe20003fa6070 */
[----:B---3--:R-:W0:Y:S02]  /*11fc0*/  SHFL.UP PT, R5, R4, 0x1, RZ ;  /* 0x0420000004057989 */ /* 0x008e2400000e00ff */
        /* <DEDUP_REMOVED lines=17> */
[----:B--2---:R-:W-:-:S13]  /*120e0*/  ISETP.GT.AND P6, PT, R6, UR6, PT ;  /* 0x0000000606007c0c */ /* 0x004fda000bfc4270 */
[----:B------:R-:W-:Y:S05]  /*120f0*/  @P6 BRA `(.L_x_8146) ;  /* 0x00000000009c6947 */ /* 0x000fea0003800000 */
[----:B------:R-:W0:Y:S01]  /*12100*/  LDC R5, c[0x0][0xc3c] ;  /* 0x00030f00ff057b82 */ /* 0x000e220000000800 */
[----:B------:R-:W-:Y:S01]  /*12110*/  IMAD.MOV.U32 R6, RZ, RZ, R3 ;  /* 0x000000ffff067224 */ /* 0x000fe200078e0003 */
[----:B------:R-:W-:Y:S01]  /*12120*/  UMOV UR4, URZ ;  /* 0x0000003f00047c82 */ /* 0x000fe20008000000 */
[----:B------:R-:W-:Y:S01]  /*12130*/  ULDC UR7, c[0x0][0xc3c] ;  /* 0x00030f0000077ab9 */ /* 0x000fe20000000800 */
[----:B------:R-:W-:-:S05]  /*12140*/  ULDC UR5, c[0x0][0xc38] ;  /* 0x00030e0000057ab9 */ /* 0x000fca0000000800 */
.L_x_8150:
        /* <DEDUP_REMOVED lines=12> */
.L_x_8149:
[----:B------:R-:W-:Y:S05]  /*12210*/  BSYNC B0 ;  /* 0x0000000000007941 */ /* 0x000fea0003800000 */
.L_x_8148:
        /* <DEDUP_REMOVED lines=21> */
.L_x_8146:
        /* <DEDUP_REMOVED lines=20> */
.L_x_8151:
[--C-:B-12---:R-:W-:Y:S02]  /*124b0*/  IMAD.MOV R5, RZ, RZ, -R3.reuse ;  /* 0x000000ffff057224 */ /* 0x106fe400078e0a03 */
[----:B---3--:R-:W-:Y:S01]  /*124c0*/  IMAD R16, R16, UR5, R6 ;  /* 0x0000000510107c24 */ /* 0x008fe2000f8e0206 */
[----:B------:R-:W-:Y:S01]  /*124d0*/  IABS R6, R8 ;  /* 0x0000000800067213 */ /* 0x000fe20000000000 */
        /* <DEDUP_REMOVED lines=22> */
[----:B------:R-:W-:-:S04]  /*12640*/  VIADDMNMX R9, R10, UR5, R9, PT ;  /* 0x000000050a097c46 */ /* 0x000fc8000b800109 */
[-C--:B------:R-:W-:Y:S02]  /*12650*/  IABS R7, R9.reuse ;  /* 0x0000000900077213 */ /* 0x080fe40000000000 */
[----:B------:R-:W-:Y:S02]  /*12660*/  IABS R8, R9 ;  /* 0x0000000900087213 */ /* 0x000fe40000000000 */
[----:B------:R-:W1:Y:S03]  /*12670*/  I2F.RP R10, R7 ;  /* 0x00000007000a7306 */ /* 0x000e660000209400 */
[----:B------:R-:W-:-:S05]  /*12680*/  IMAD.MOV R8, RZ, RZ, -R8 ;  /* 0x000000ffff087224 */ /* 0x000fca00078e0a08 */
        /* <DEDUP_REMOVED lines=8> */
[C---:B------:R-:W-:Y:S01]  /*12710*/  LOP3.LUT R3, R5.reuse, R9, RZ, 0x3c, !PT ;  /* 0x0000000905037212 */ /* 0x040fe200078e3cff */
[----:B------:R-:W-:Y:S02]  /*12720*/  IMAD.IADD R5, R5, 0x1, R6 ;  /* 0x0000000105057824 */ /* 0x000fe400078e0206 */
        /* <DEDUP_REMOVED lines=16> */
.L_x_8147:
[----:B------:R-:W-:Y:S02]  /*12830*/  IMAD.MOV.U32 R17, RZ, RZ, RZ ;  /* 0x000000ffff117224 */ /* 0x000fe400078e00ff */
[----:B------:R-:W-:Y:S02]  /*12840*/  IMAD.U32 R16, RZ, RZ, UR6 ;  /* 0x00000006ff107e24 */ /* 0x000fe4000f8e00ff */
[----:B------:R-:W-:-:S07]  /*12850*/  IMAD.MOV.U32 R18, RZ, RZ, RZ ;  /* 0x000000ffff127224 */ /* 0x000fce00078e00ff */
.L_x_8152:
[----:B------:R-:W-:-:S13]  /*12860*/  ISETP.NE.AND P0, PT, R0, RZ, PT ;  /* 0x000000ff0000720c */ /* 0x000fda0003f05270 */
[----:B------:R-:W1:Y:S01]  /*12870*/  @!P0 S2R R3, SR_CgaCtaId ;  /* 0x0000000000038919 */ /* 0x000e620000008800 */
[----:B------:R-:W-:-:S04]  /*12880*/  @!P0 MOV R0, 0x400 ;  /* 0x0000040000008802 */ /* 0x000fc80000000f00 */
[----:B-1----:R-:W-:-:S05]  /*12890*/  @!P0 LEA R0, R3, R0, 0x18 ;  /* 0x0000000003008211 */ /* 0x002fca00078ec0ff */
[----:B------:R1:W-:Y:S01]  /*128a0*/  @!P0 STS.128 [R0+0x288d0], R16 ;  /* 0x0288d01000008388 */ /* 0x0003e20000000c00 */
[----:B------:R-:W-:Y:S06]  /*128b0*/  BAR.ARV 0x5, 0x180 ;  /* 0x0146000000007b1d */ /* 0x000fec0000002000 */
.L_x_8145:
        /* <DEDUP_REMOVED lines=27> */
[----:B------:R0:W-:Y:S01]  /*12a70*/  STL [R1], R4 ;  /* 0x0000000401007387 */ /* 0x0001e20000100800 */
[----:B------:R-:W-:-:S03]  /*12a80*/  IMAD.MOV.U32 R2, RZ, RZ, 0x1 ;  /* 0x00000001ff027424 */ /* 0x000fc600078e00ff */
[----:B------:R0:W-:Y:S04]  /*12a90*/  STL [R1+0x24], R3 ;  /* 0x0000240301007387 */ /* 0x0001e80000100800 */
[----:B------:R0:W-:Y:S04]  /*12aa0*/  STL [R1+0x3c], RZ ;  /* 0x00003cff01007387 */ /* 0x0001e80000100800 */
[----:B------:R0:W-:Y:S04]  /*12ab0*/  STL [R1+0x10], R2 ;  /* 0x0000100201007387 */ /* 0x0001e80000100800 */
[----:B------:R0:W-:Y:S02]  /*12ac0*/  STL [R1+0x4], RZ ;  /* 0x000004ff01007387 */ /* 0x0001e40000100800 */
.L_x_8260:
[----:B------:R-:W-:Y:S05]  /*12ad0*/  YIELD ;  /* 0x0000000000007946 */ /* 0x000fea0003800000 */
[----:B------:R-:W-:Y:S01]  /*12ae0*/  ULDC.64 UR4, c[0x0][0xa28] ;  /* 0x00028a0000047ab9 */ /* 0x000fe20000000a00 */
[----:B--2---:R-:W-:Y:S01]  /*12af0*/  IMAD.MOV.U32 R0, RZ, RZ, RZ ;  /* 0x000000ffff007224 */ /* 0x004fe200078e00ff */
[----:B------:R-:W-:Y:S01]  /*12b00*/  ISETP.NE.U32.AND P0, PT, RZ, UR4, PT ;  /* 0x00000004ff007c0c */ /* 0x000fe2000bf05070 */
[----:B0-----:R-:W0:Y:S01]  /*12b10*/  LDC.64 R4, c[0x0][0xa00] ;  /* 0x00028000ff047b82 */ /* 0x001e220000000a00 */
[----:B-1----:R-:W-:Y:S01]  /*12b20*/  CS2R R8, SRZ ;  /* 0x0000000000087805 */ /* 0x002fe2000001ff00 */
[----:B------:R-:W-:Y:S01]  /*12b30*/  ULDC.64 UR6, c[0x0][0xa08] ;  /* 0x0002820000067ab9 */ /* 0x000fe20000000a00 */
[----:B------:R-:W-:Y:S01]  /*12b40*/  ISETP.NE.AND.EX P0, PT, RZ, UR5, PT, P0 ;  /* 0x00000005ff007c0c */ /* 0x000fe2000bf05300 */
[----:B------:R-:W-:-:S12]  /*12b50*/  ULDC.64 UR4, c[0x0][0xa18] ;  /* 0x0002860000047ab9 */ /* 0x000fd80000000a00 */
        /* <DEDUP_REMOVED lines=12> */
[----:B---3--:R-:W1:Y:S08]  /*12c20*/  @P2 LDC.64 R6, c[0x0][0xa18] ;  /* 0x00028600ff062b82 */ /* 0x008e700000000a00 */
        /* <DEDUP_REMOVED lines=19> */
[----:B------:R-:W0:Y:S04]  /*12d60*/  LDG.E R7, desc[UR50][R4.64] ;  /* 0x0000003204077981 */ /* 0x000e28000c1e1900 */
[----:B------:R-:W0:Y:S02]  /*12d70*/  LDG.E R4, desc[UR50][R4.64+0x4] ;  /* 0x0000043204047981 */ /* 0x000e24000c1e1900 */
[----:B0-----:R-:W-:-:S05]  /*12d80*/  IMAD.IADD R9, R4, 0x1, -R7 ;  /* 0x0000000104097824 */ /* 0x001fca00078e0a07 */
[----:B------:R1:W-:Y:S02]  /*12d90*/  STL [R1+0x30], R9 ;  /* 0x0000300901007387 */ /* 0x0003e40000100800 */
.L_x_8154:
[----:B-----5:R-:W-:Y:S01]  /*12da0*/  IMAD.IADD R4, R8, 0x1, R0 ;  /* 0x0000000108047824 */ /* 0x020fe200078e0200 */
[----:B------:R-:W-:Y:S02]  /*12db0*/  ULDC.64 UR4, c[0x0][0xa20] ;  /* 0x0002880000047ab9 */ /* 0x000fe40000000a00 */
[----:B------:R-:W-:Y:S02]  /*12dc0*/  ISETP.NE.U32.AND P0, PT, RZ, UR4, PT ;  /* 0x00000004ff007c0c */ /* 0x000fe4000bf05070 */
[----:B------:R2:W-:Y:S02]  /*12dd0*/  STL [R1+0x14], R4 ;  /* 0x0000140401007387 */ /* 0x0005e40000100800 */
[----:B------:R-:W-:-:S13]  /*12de0*/  ISETP.NE.AND.EX P0, PT, RZ, UR5, PT, P0 ;  /* 0x00000005ff007c0c */ /* 0x000fda000bf05300 */
[----:B--2---:R-:W-:Y:S05]  /*12df0*/  @!P0 BRA `(.L_x_8155) ;  /* 0x0000000000108947 */ /* 0x004fea0003800000 */
[----:B------:R-:W2:Y:S02]  /*12e00*/  LDC.64 R2, c[0x0][0xa20] ;  /* 0x00028800ff027b82 */ /* 0x000ea40000000a00 */
[----:B--2---:R-:W-:-:S05]  /*12e10*/  IMAD.WIDE R2, R19, 0x4, R2 ;  /* 0x0000000413027825 */ /* 0x004fca00078e0202 */
[----:B------:R2:W5:Y:S01]  /*12e20*/  LDG.E R6, desc[UR50][R2.64] ;  /* 0x0000003202067981 */ /* 0x000562000c1e1900 */
[----:B------:R-:W-:Y:S05]  /*12e30*/  BRA `(.L_x_8156) ;  /* 0x0000000000107947 */ /* 0x000fea0003800000 */
.L_x_8155:
[----:B------:R-:W-:Y:S05]  /*12e40*/  @!P1 BRA `(.L_x_8156) ;  /* 0x00000000000c9947 */ /* 0x000fea0003800000 */
[----:B------:R-:W2:Y:S04]  /*12e50*/  LDG.E R6, desc[UR50][R2.64] ;  /* 0x0000003202067981 */ /* 0x000ea8000c1e1900 */
[----:B------:R-:W2:Y:S02]  /*12e60*/  LDG.E R2, desc[UR50][R2.64+0x4] ;  /* 0x0000043202027981 */ /* 0x000ea4000c1e1900 */
[----:B--2---:R-:W-:-:S07]  /*12e70*/  IMAD.IADD R6, R2, 0x1, -R6 ;  /* 0x0000000102067824 */ /* 0x004fce00078e0a06 */
.L_x_8156:
        /* <DEDUP_REMOVED lines=28> */
.L_x_8159:
[----:B------:R-:W-:-:S13]  /*13040*/  ISETP.NE.AND P0, PT, R3, 0x1, PT ;  /* 0x000000010300780c */ /* 0x000fda0003f05270 */
[----:B------:R-:W2:Y:S02]  /*13050*/  @P0 LDC.64 R4, c[0x0][0x9e8] ;  /* 0x00027a00ff040b82 */ /* 0x000ea40000000a00 */
[----:B--2---:R-:W-:-:S05]  /*13060*/  @P0 IMAD.HI.U32 R4, R7, R4, RZ ;  /* 0x0000000407040227 */ /* 0x004fca00078e00ff */
[----:B------:R-:W-:-:S07]  /*13070*/  @P0 SHF.R.U32.HI R7, RZ, R5, R4 ;  /* 0x00000005ff070219 */ /* 0x000fce0000011604 */
.L_x_8160:
[----:B------:R-:W-:Y:S05]  /*13080*/  BSYNC B0 ;  /* 0x0000000000007941 */ /* 0x000fea0003800000 */
.L_x_8158:
[----:B------:R-:W-:-:S05]  /*13090*/  IMAD R7, R7, R3, R3 ;  /* 0x0000000307077224 */ /* 0x000fca00078e0203 */
[----:B------:R-:W-:-:S07]  /*130a0*/  VIMNMX R2, R2, R7, PT ;  /* 0x0000000702027248 */ /* 0x000fce0003fe0100 */
.L_x_8157:
[----:B------:R-:W2:Y:S01]  /*130b0*/  @P1 LDC R5, c[0x0][0x44c] ;  /* 0x00011300ff051b82 */ /* 0x000ea20000000800 */
[----:B------:R-:W-:Y:S01]  /*130c0*/  IMAD.MOV.U32 R6, RZ, RZ, R8 ;  /* 0x000000ffff067224 */ /* 0x000fe200078e0008 */
[----:B------:R-:W-:-:S06]  /*130d0*/  ULDC UR4, c[0x0][0x9dc] ;  /* 0x0002770000047ab9 */ /* 0x000fcc0000000800 */
[----:B------:R-:W3:Y:S01]  /*130e0*/  @P1 LDC R4, c[0x0][0x450] ;  /* 0x00011400ff041b82 */ /* 0x000ee20000000800 */
[----:B--2---:R-:W-:-:S05]  /*130f0*/  @P1 IMAD.HI.U32 R5, R8, R5, RZ ;  /* 0x0000000508051227 */ /* 0x004fca00078e00ff */
        /* <DEDUP_REMOVED lines=24> */
.L_x_8163:
[----:B------:R-:W-:-:S13]  /*13280*/  ISETP.NE.AND P0, PT, R3, 0x1, PT ;  /* 0x000000010300780c */ /* 0x000fda0003f05270 */
[----:B------:R-:W3:Y:S02]  /*13290*/  @P0 LDC.64 R4, c[0x0][0x9e8] ;  /* 0x00027a00ff040b82 */ /* 0x000ee40000000a00 */
[----:B---3--:R-:W-:-:S05]  /*132a0*/  @P0 IMAD.HI.U32 R4, R2, R4, RZ ;  /* 0x0000000402040227 */ /* 0x008fca00078e00ff */
[----:B------:R-:W-:-:S07]  /*132b0*/  @P0 SHF.R.U32.HI R2, RZ, R5, R4 ;  /* 0x00000005ff020219 */ /* 0x000fce0000011604 */
.L_x_8164:
[----:B------:R-:W-:Y:S05]  /*132c0*/  BSYNC B0 ;  /* 0x0000000000007941 */ /* 0x000fea0003800000 */
.L_x_8162:
[----:B------:R-:W-:-:S05]  /*132d0*/  IMAD R2, R2, R3, RZ ;  /* 0x0000000302027224 */ /* 0x000fca00078e02ff */
[----:B------:R-:W-:-:S07]  /*132e0*/  VIMNMX R0, R0, R2, !PT ;  /* 0x0000000200007248 */ /* 0x000fce0007fe0100 */
.L_x_8161:
        /* <DEDUP_REMOVED lines=15> */
[----:B------:R-:W3:Y:S02]  /*133e0*/  FLO.U32 R0, UR4 ;  /* 0x0000000400007d00 */ /* 0x000ee400080e0000 */
        /* <DEDUP_REMOVED lines=9> */
.L_x_8166:
        /* <DEDUP_REMOVED lines=21> */
.L_x_8169:
[----:B------:R-:W-:Y:S05]  /*135d0*/  BSYNC B6 ;  /* 0x0000000000067941 */ /* 0x000fea0003800000 */
.L_x_8168:
        /* <DEDUP_REMOVED lines=20> */
.L_x_8172:
        /* <DEDUP_REMOVED lines=15> */
.L_x_8171:
[----:B------:R-:W-:Y:S05]  /*13810*/  BSYNC B6 ;  /* 0x0000000000067941 */ /* 0x000fea0003800000 */
.L_x_8170:
[----:B------:R-:W-:Y:S01]  /*13820*/  ULDC.64 UR4, c[0x0][0x9f8] ;  /* 0x00027e0000047ab9 */ /* 0x000fe20000000a00 */
[----:B------:R-:W3:Y:S01]  /*13830*/  LDL R17, [R1+0x28] ;  /* 0x0000280001117983 */ /* 0x000ee20000100800 */
[----:B------:R-:W-:Y:S01]  /*13840*/  ISETP.NE.U32.AND P0, PT, RZ, UR4, PT ;  /* 0x00000004ff007c0c */ /* 0x000fe2000bf05070 */
[----:B--2---:R-:W-:-:S03]  /*13850*/  IMAD.MOV.U32 R7, RZ, RZ, R19 ;  /* 0x000000ffff077224 */ /* 0x004fc600078e0013 */
        /* <DEDUP_REMOVED lines=19> */
.L_x_8276:
        /* <DEDUP_REMOVED lines=11> */
.L_x_8279:
[----:B------:R-:W-:Y:S05]  /*13a40*/  @!P6 BRA `(.L_x_8174) ;  /* 0x000000040020e947 */ /* 0x000fea0003800000 */
[----:B------:R-:W-:-:S04]  /*13a50*/  ISETP.NE.U32.AND P0, PT, R2, RZ, PT ;  /* 0x000000ff0200720c */ /* 0x000fc80003f05070 */
[----:B------:R-:W-:-:S13]  /*13a60*/  ISETP.NE.AND.EX P0, PT, R3, RZ, PT, P0 ;  /* 0x000000ff0300720c */ /* 0x000fda0003f05300 */
[----:B------:R-:W-:Y:S05]  /*13a70*/  @!P0 BRA `(.L_x_8176) ;  /* 0x0000000000508947 */ /* 0x000fea0003800000 */
[----:B------:R-:W3:Y:S01]  /*13a80*/  LDC R6, c[0x0][0x43c] ;  /* 0x00010f00ff067b82 */ /* 0x000ee20000000800 */
[----:B01----:R-:W-:Y:S01]  /*13a90*/  IMAD.MOV.U32 R9, RZ, RZ, R0 ;  /* 0x000000ffff097224 */ /* 0x003fe200078e0000 */
[----:B------:R-:W-:-:S03]  /*13aa0*/  ULDC.64 UR4, c[0x0][0x428] ;  /* 0x00010a0000047ab9 */ /* 0x000fc60000000a00 */
        /* <DEDUP_REMOVED lines=17> */
.L_x_8176:
[----:B--2---:R-:W2:Y:S04]  /*13bc0*/  LDL R7, [R1] ;  /* 0x0000000001077983 */ /* 0x004ea80000100800 */
[----:B----4-:R-:W2:Y:S04]  /*13bd0*/  LDL R0, [R1+0x4] ;  /* 0x0000040001007983 */ /* 0x010ea80000100800 */
[----:B---3--:R-:W3:Y:S01]  /*13be0*/  LDL R2, [R1+0x10] ;  /* 0x0000100001027983 */ /* 0x008ee20000100800 */
[----:B--2---:R-:W-:Y:S01]  /*13bf0*/  IMAD R0, R0, 0x8, R7 ;  /* 0x0000000800007824 */ /* 0x004fe200078e0207 */
[----:B---3--:R-:W-:-:S04]  /*13c00*/  SHF.L.U32 R2, R2, 0x1f, RZ ;  /* 0x0000001f02027819 */ /* 0x008fc800000006ff */
[----:B------:R-:W2:Y:S02]  /*13c10*/  SYNCS.PHASECHK.TRANS64.TRYWAIT P0, [R0+URZ+0x28840], R2 ;  /* 0x02884002000075a7 */ /* 0x000ea4000800017f */
[----:B--2---:R-:W-:Y:S05]  /*13c20*/  @!P0 BRA `(.L_x_8177) ;  /* 0x00000048007c8947 */ /* 0x004fea0003800000 */
.L_x_8280:
        /* <DEDUP_REMOVED lines=11> */
.L_x_8178:
[----:B------:R-:W3:Y:S04]  /*13ce0*/  LDL R5, [R1] ;  /* 0x0000000001057983 */ /* 0x000ee80000100800 */
[----:B------:R-:W3:Y:S04]  /*13cf0*/  LDL R4, [R1+0x4] ;  /* 0x0000040001047983 */ /* 0x000ee80000100800 */
[----:B------:R-:W4:Y:S04]  /*13d00*/  LDL R6, [R1+0x8] ;  /* 0x0000080001067983 */ /* 0x000f280000100800 */
[----:B------:R-:W4:Y:S04]  /*13d10*/  LDL R3, [R1+0x14] ;  /* 0x0000140001037983 */ /* 0x000f280000100800 */
[----:B--2---:R-:W2:Y:S01]  /*13d20*/  LDL.LU R2, [R1+0x18] ;  /* 0x0000180001027983 */ /* 0x004ea20000300800 */
[----:B------:R-:W-:-:S02]  /*13d30*/  R2UR UR9, R0 ;  /* 0x00000000000972ca */ /* 0x000fc400000e0000 */
[----:B------:R-:W-:Y:S01]  /*13d40*/  PLOP3.LUT P0, PT, PT, PT, PT, 0x80, 0x0 ;  /* 0x000000000000781c */ /* 0x000fe20003f0f070 */
[----:B------:R-:W-:Y:S01]  /*13d50*/  UIADD3 UR4, UP0, UR38, 0x370, URZ ;  /* 0x0000037026047890 */ /* 0x000fe2000ff1e03f */
[----:B------:R-:W-:Y:S02]  /*13d60*/  R2UR UR12, R18 ;  /* 0x00000000120c72ca */ /* 0x000fe400000e0000 */
[----:B-----5:R-:W-:-:S07]  /*13d70*/  R2UR UR13, R17 ;  /* 0x00000000110d72ca */ /* 0x020fce00000e0000 */
[----:B------:R-:W-:Y:S01]  /*13d80*/  UIADD3 UR9, UR9, 0x28830, URZ ;  /* 0x0002883009097890 */ /* 0x000fe2000fffe03f */
[----:B------:R-:W-:Y:S01]  /*13d90*/  UMOV UR10, URZ ;  /* 0x0000003f000a7c82 */ /* 0x000fe20008000000 */
[----:B------:R-:W-:Y:S01]  /*13da0*/  UMOV UR7, 0x14f00000 ;  /* 0x14f0000000077882 */ /* 0x000fe20000000000 */
[----:B------:R-:W-:Y:S01]  /*13db0*/  UMOV UR15, 0x40 ;  /* 0x00000040000f7882 */ /* 0x000fe20000000000 */
[----:B---3--:R-:W-:Y:S01]  /*13dc0*/  IMAD R0, R4, 0x8000, R5 ;  /* 0x0000800004007824 */ /* 0x008fe200078e0205 */
[----:B----4-:R-:W-:-:S04]  /*13dd0*/  R2UR UR11, R6 ;  /* 0x00000000060b72ca */ /* 0x010fc800000e0000 */
[----:B------:R-:W-:Y:S02]  /*13de0*/  R2UR UR6, R0 ;  /* 0x00000000000672ca */ /* 0x000fe400000e0000 */
[----:B------:R-:W-:Y:S02]  /*13df0*/  R2UR UR5, R3 ;  /* 0x00000000030572ca */ /* 0x000fe400000e0000 */
[----:B--2---:R-:W-:-:S09]  /*13e00*/  LOP3.LUT R2, R2, 0xfffffffe, RZ, 0xc0, !PT ;  /* 0xfffffffe02027812 */ /* 0x004fd200078ec0ff */
[----:B------:R-:W-:Y:S02]  /*13e10*/  UIADD3 UR8, UR6, 0x18400, URZ ;  /* 0x0001840006087890 */ /* 0x000fe4000fffe03f */
[----:B------:R-:W-:Y:S02]  /*13e20*/  ULEA UR11, UR11, UR5, 0x7 ;  /* 0x000000050b0b7291 */ /* 0x000fe4000f8e383f */
[----:B------:R-:W-:Y:S02]  /*13e30*/  UIADD3.X UR5, URZ, UR39, URZ, UP0, !UPT ;  /* 0x000000273f057290 */ /* 0x000fe400087fe43f */
[----:B------:R-:W-:Y:S01]  /*13e40*/  UIADD3 UR14, UR6, 0x1c400, URZ ;  /* 0x0001c400060e7890 */ /* 0x000fe2000fffe03f */
[----:B------:R-:W-:Y:S02]  /*13e50*/  @P0 LOP3.LUT R2, R2, 0x1, RZ, 0xfc, !PT ;  /* 0x0000000102020812 */ /* 0x000fe400078efcff */
[----:B------:R-:W-:-:S04]  /*13e60*/  UMOV UR6, 0x0 ;  /* 0x0000000000067882 */ /* 0x000fc80000000000 */
[----:B------:R2:W-:Y:S01]  /*13e70*/  UTMALDG.4D [UR8], [UR4], desc[UR6] ;  /* 0x00000608040075b4 */ /* 0x0005e20008019000 */
[----:B------:R3:W-:Y:S01]  /*13e80*/  STL [R1+0x18], R2 ;  /* 0x0000180201007387 */ /* 0x0007e20000100800 */
[----:B--2---:R-:W-:Y:S01]  /*13e90*/  UMOV UR8, UR14 ;  /* 0x0000000e00087c82 */ /* 0x004fe20008000000 */
[----:B------:R-:W-:Y:S02]  /*13ea0*/  UMOV UR10, UR15 ;  /* 0x0000000f000a7c82 */ /* 0x000fe40008000000 */
[----:B------:R3:W-:Y:S01]  /*13eb0*/  UTMALDG.4D [UR8], [UR4], desc[UR6] ;  /* 0x00000608040075b4 */ /* 0x0007e20008019000 */
[----:B------:R-:W-:Y:S02]  /*13ec0*/  NOP ;  /* 0x0000000000007918 */ /* 0x000fe40000000000 */
.L_x_8174:
[----:B----4-:R-:W4:Y:S04]  /*13ed0*/  LDL R0, [R1] ;  /* 0x0000000001007983 */ /* 0x010f280000100800 */
[----:B------:R-:W5:Y:S01]  /*13ee0*/  LDL.LU R3, [R1+0x34] ;  /* 0x0000340001037983 */ /* 0x000f620000300800 */
[----:B------:R-:W-:Y:S05]  /*13ef0*/  WARPSYNC.ALL ;  /* 0x0000000000007948 */ /* 0x000fea0003800000 */
[----:B---3--:R-:W-:Y:S01]  /*13f00*/  ULDC.64 UR4, c[0x0][0x298] ;  /* 0x0000a60000047ab9 */ /* 0x008fe20000000a00 */
[----:B------:R-:W-:Y:S01]  /*13f10*/  BSSY B6, `(.L_x_8179) ;  /* 0x000001c000067945 */ /* 0x000fe20003800000 */
[----:B------:R-:W-:Y:S01]  /*13f20*/  BAR.SYNC.DEFER_BLOCKING 0x8, 0x180 ;  /* 0x0206000000007b1d */ /* 0x000fe20000010000 */
[----:B----4-:R-:W-:Y:S01]  /*13f30*/  VIADD R0, R0, 0x10400 ;  /* 0x0001040000007836 */ /* 0x010fe20000000000 */
[----:B-----5:R-:W-:Y:S01]  /*13f40*/  SHF.R.S32.HI R2, RZ, 0x1f, R3 ;  /* 0x0000001fff027819 */ /* 0x020fe20000011403 */
        /* <DEDUP_REMOVED lines=24> */
.L_x_8180:
[----:B------:R-:W-:Y:S05]  /*140d0*/  BSYNC B6 ;  /* 0x0000000000067941 */ /* 0x000fea0003800000 */
.L_x_8179:
[----:B---3--:R-:W3:Y:S01]  /*140e0*/  LDL.LU R0, [R1+0x34] ;  /* 0x0000340001007983 */ /* 0x008ee20000300800 */
[----:B--2---:R-:W2:Y:S01]  /*140f0*/  LDC R7, c[0x0][0x448] ;  /* 0x00011200ff077b82 */ /* 0x004ea20000000800 */
[----:B------:R-:W-:Y:S01]  /*14100*/  ULDC.64 UR4, c[0x0][0x2d8] ;  /* 0x0000b60000047ab9 */ /* 0x000fe20000000a00 */
[----:B------:R-:W-:Y:S01]  /*14110*/  ULDC.64 UR6, c[0x0][0x280] ;  /* 0x0000a00000067ab9 */ /* 0x000fe20000000a00 */
[----:B------:R-:W3:Y:S04]  /*14120*/  LDL.LU.64 R2, [R1+0x40] ;  /* 0x0000400001027983 */ /* 0x000ee80000300a00 */
[----:B------:R-:W4:Y:S01]  /*14130*/  LDL R8, [R1+0x2c] ;  /* 0x00002c0001087983 */ /* 0x000f220000100800 */
[----:B------:R-:W0:Y:S01]  /*14140*/  S2R R5, SR_TID.X ;  /* 0x0000000000057919 */ /* 0x000e220000002100 */
[----:B------:R-:W1:Y:S01]  /*14150*/  S2R R6, SR_TID.X ;  /* 0x0000000000067919 */ /* 0x000e620000002100 */
[----:B0-----:R-:W-:-:S04]  /*14160*/  LOP3.LUT R5, R5, 0x7f, RZ, 0xc0, !PT ;  /* 0x0000007f05057812 */ /* 0x001fc800078ec0ff */
[----:B------:R-:W-:Y:S01]  /*14170*/  SHF.R.U32.HI R5, RZ, 0x3, R5 ;  /* 0x00000003ff057819 */ /* 0x000fe20000011605 */
[----:B-1----:R-:W-:-:S05]  /*14180*/  IMAD.SHL.U32 R9, R6, 0x10, RZ ;  /* 0x0000001006097824 */ /* 0x002fca00078e00ff */
        /* <DEDUP_REMOVED lines=16> */
[----:B------:R-:W0:Y:S01]  /*14290*/  @P0 LDC R5, c[0x0][0x44c] ;  /* 0x00011300ff050b82 */ /* 0x000e220000000800 */
[----:B------:R-:W-:-:S07]  /*142a0*/  IMAD.WIDE.U32 R2, R0, UR4, R2 ;  /* 0x0000000400027c25 */ /* 0x000fce000f8e0002 */
[----:B------:R-:W1:Y:S01]  /*142b0*/  @P0 LDC R6, c[0x0][0x450] ;  /* 0x00011400ff060b82 */ /* 0x000e620000000800 */
[----:B------:R-:W-:Y:S01]  /*142c0*/  IMAD R0, R0, UR5, R4 ;  /* 0x0000000500007c24 */ /* 0x000fe2000f8e0204 */
[----:B------:R-:W-:Y:S01]  /*142d0*/  ULDC.64 UR4, c[0x0][0x2d0] ;  /* 0x0000b40000047ab9 */ /* 0x000fe20000000a00 */
[----:B----4-:R-:W-:Y:S02]  /*142e0*/  IMAD.IADD R4, R9, 0x1, R8 ;  /* 0x0000000109047824 */ /* 0x010fe400078e0208 */
[----:B------:R-:W2:Y:S01]  /*142f0*/  S2R R9, SR_TID.X ;  /* 0x0000000000097919 */ /* 0x000ea20000002100 */
[----:B------:R-:W-:Y:S02]  /*14300*/  IMAD.IADD R3, R3, 0x1, R0 ;  /* 0x0000000103037824 */ /* 0x000fe400078e0200 */
[----:B------:R-:W-:Y:S02]  /*14310*/  IMAD.MOV.U32 R0, RZ, RZ, R4 ;  /* 0x000000ffff007224 */ /* 0x000fe400078e0004 */
[----:B0-----:R-:W-:-:S05]  /*14320*/  @P0 IMAD.HI.U32 R5, R4, R5, RZ ;  /* 0x0000000504050227 */ /* 0x001fca00078e00ff */
[----:B-1----:R-:W-:-:S05]  /*14330*/  @P0 SHF.R.U32.HI R0, RZ, R6, R5 ;  /* 0x00000006ff000219 */ /* 0x002fca0000011605 */
[----:B------:R-:W-:-:S04]  /*14340*/  IMAD.MOV R5, RZ, RZ, -R0 ;  /* 0x000000ffff057224 */ /* 0x000fc800078e0a00 */
[----:B------:R-:W-:Y:S01]  /*14350*/  IMAD R4, R7, R5, R4 ;  /* 0x0000000507047224 */ /* 0x000fe200078e0204 */
[----:B------:R-:W-:Y:S01]  /*14360*/  SHF.R.S32.HI R5, RZ, 0x1f, R0 ;  /* 0x0000001fff057819 */ /* 0x000fe20000011400 */
[----:B------:R-:W-:-:S04]  /*14370*/  IMAD.WIDE.U32 R2, R0, UR4, R2 ;  /* 0x0000000400027c25 */ /* 0x000fc8000f8e0002 */
[----:B------:R-:W-:Y:S02]  /*14380*/  IMAD R5, R5, UR4, RZ ;  /* 0x0000000405057c24 */ /* 0x000fe4000f8e02ff */
[----:B--2---:R-:W-:Y:S02]  /*14390*/  IMAD.SHL.U32 R9, R9, 0x8, RZ ;  /* 0x0000000809097824 */ /* 0x004fe400078e00ff */
[----:B------:R-:W-:Y:S01]  /*143a0*/  IMAD R0, R0, UR5, R5 ;  /* 0x0000000500007c24 */ /* 0x000fe2000f8e0205 */
[----:B------:R-:W-:Y:S02]  /*143b0*/  ULDC.64 UR4, c[0x0][0x2c8] ;  /* 0x0000b20000047ab9 */ /* 0x000fe40000000a00 */
[----:B------:R-:W-:Y:S01]  /*143c0*/  LOP3.LUT R9, R9, 0x38, RZ, 0xc0, !PT ;  /* 0x0000003809097812 */ /* 0x000fe200078ec0ff */
[----:B------:R-:W-:Y:S01]  /*143d0*/  IMAD.IADD R3, R3, 0x1, R0 ;  /* 0x0000000103037824 */ /* 0x000fe200078e0200 */
[----:B------:R-:W-:Y:S02]  /*143e0*/  SHF.R.S32.HI R0, RZ, 0x1f, R4 ;  /* 0x0000001fff007819 */ /* 0x000fe40000011404 */
[----:B------:R-:W-:Y:S01]  /*143f0*/  LOP3.LUT R9, R9, 0x40, RZ, 0xfc, !PT ;  /* 0x0000004009097812 */ /* 0x000fe200078efcff */
        /* <DEDUP_REMOVED lines=8> */
[----:B------:R-:W-:-:S05]  /*14480*/  IMAD.IADD R0, R3, 0x1, R0 ;  /* 0x0000000103007824 */ /* 0x000fca00078e0200 */
        /* <DEDUP_REMOVED lines=10> */
[----:B------:R-:W3:Y:S03]  /*14530*/  LDL.LU R5, [R1+0x30] ;  /* 0x0000300001057983 */ /* 0x000ee60000300800 */
[----:B--2---:R-:W-:Y:S02]  /*14540*/  IMAD.IADD R0, R6, 0x1, R8 ;  /* 0x0000000106007824 */ /* 0x004fe400078e0208 */
[----:B------:R-:W-:Y:S01]  /*14550*/  SHFL.IDX PT, R6, R3, RZ, 0x181f ;  /* 0x00181fff03067589 */ /* 0x000fe200000e0000 */
[----:B---3--:R-:W-:-:S03]  /*14560*/  IMAD R2, R5, R7, RZ ;  /* 0x0000000705027224 */ /* 0x008fc600078e02ff */
[----:B------:R-:W0:Y:S02]  /*14570*/  SHFL.IDX PT, R7, R4, RZ, 0x181f ;  /* 0x00181fff04077589 */ /* 0x000e2400000e0000 */
[C---:B------:R-:W-:Y:S01]  /*14580*/  ISETP.GE.AND P4, PT, R0.reuse, R2, PT ;  /* 0x000000020000720c */ /* 0x040fe20003f86270 */
[----:B------:R-:W-:-:S05]  /*14590*/  VIADD R5, R0, 0x10 ;  /* 0x0000001000057836 */ /* 0x000fca0000000000 */
[----:B------:R-:W-:Y:S02]  /*145a0*/  ISETP.GE.AND P2, PT, R5, R2, PT ;  /* 0x000000020500720c */ /* 0x000fe40003f46270 */
[----:B------:R-:W1:Y:S04]  /*145b0*/  SHFL.IDX PT, R5, R4, 0x1, 0x181f ;  /* 0x00381f0004057f89 */ /* 0x000e6800000e0000 */
[----:B------:R-:W2:Y:S01]  /*145c0*/  SHFL.IDX PT, R8, R3, 0x1, 0x181f ;  /* 0x00381f0003087f89 */ /* 0x000ea200000e0000 */
[----:B0-----:R-:W-:-:S05]  /*145d0*/  @!P4 LEA R7, P3, R10, R7, 0x1 ;  /* 0x000000070a07c211 */ /* 0x001fca00078608ff */
[----:B------:R-:W-:-:S05]  /*145e0*/  @!P4 IMAD.X R6, RZ, RZ, R6, P3 ;  /* 0x000000ffff06c224 */ /* 0x000fca00018e0606 */
[----:B------:R-:W-:-:S04]  /*145f0*/  @!P4 LOP3.LUT R7, R7, R6, RZ, 0x3c, !PT ;  /* 0x000000060707c212 */ /* 0x000fc800078e3cff */
[----:B------:R-:W-:-:S04]  /*14600*/  @!P4 LOP3.LUT R6, R7, R6, RZ, 0x3c, !PT ;  /* 0x000000060706c212 */ /* 0x000fc800078e3cff */
[----:B------:R-:W-:-:S05]  /*14610*/  @!P4 LOP3.LUT R7, R7, R6, RZ, 0x3c, !PT ;  /* 0x000000060707c212 */ /* 0x000fca00078e3cff */
[----:B-----5:R-:W-:Y:S04]  /*14620*/  @!P4 LDGSTS.E.BYPASS.LTC128B.128 [R9+0x10400], desc[UR50][R6.64], !P0 ;  /* 0x104000000609cfae */ /* 0x020fe8000c101d72 */
[----:B------:R1:W-:Y:S02]  /*14630*/  @!P4 LDGSTS.E.BYPASS.LTC128B.128 [R9+0x14400], desc[UR50][R6.64+0x80], !P1 ;  /* 0x144000800609cfae */ /* 0x0003e4000c901d72 */
[----:B-1----:R-:W-:-:S05]  /*14640*/  @!P2 LEA R7, P3, R10, R5, 0x1 ;  /* 0x000000050a07a211 */ /* 0x002fca00078608ff */
[----:B--2---:R-:W-:-:S05]  /*14650*/  @!P2 IMAD.X R6, RZ, RZ, R8, P3 ;  /* 0x000000ffff06a224 */ /* 0x004fca00018e0608 */
[----:B------:R-:W-:-:S04]  /*14660*/  @!P2 LOP3.LUT R7, R7, R6, RZ, 0x3c, !PT ;  /* 0x000000060707a212 */ /* 0x000fc800078e3cff */
[----:B------:R-:W-:Y:S01]  /*14670*/  @!P2 LOP3.LUT R6, R7, R6, RZ, 0x3c, !PT ;  /* 0x000000060706a212 */ /* 0x000fe200078e3cff */
[----:B------:R-:W-:-:S03]  /*14680*/  VIADD R5, R0, 0x20 ;  /* 0x0000002000057836 */ /* 0x000fc60000000000 */
[----:B------:R-:W-:-:S05]  /*14690*/  @!P2 LOP3.LUT R7, R7, R6, RZ, 0x3c, !PT ;  /* 0x000000060707a212 */ /* 0x000fca00078e3cff */
        /* <DEDUP_REMOVED lines=49> */
[----:B------:R-:W0:Y:S04]  /*149b0*/  SHFL.IDX PT, R3, R3, 0x7, 0x181f ;  /* 0x00f81f0003037f89 */ /* 0x000e2800000e0000 */
[----:B------:R1:W-:Y:S04]  /*149c0*/  @!P2 LDGSTS.E.BYPASS.LTC128B.128 [R9+0x13400], desc[UR50][R6.64], !P0 ;  /* 0x134000000609afae */ /* 0x0003e8000c101d72 */
[----:B------:R1:W-:Y:S04]  /*149d0*/  @!P2 LDGSTS.E.BYPASS.LTC128B.128 [R9+0x17400], desc[UR50][R6.64+0x80], !P1 ;  /* 0x174000800609afae */ /* 0x0003e8000c901d72 */
[----:B------:R-:W2:Y:S02]  /*149e0*/  SHFL.IDX PT, R4, R4, 0x7, 0x181f ;  /* 0x00f81f0004047f89 */ /* 0x000ea400000e0000 */
.L_x_8297:
[----:B------:R-:W-:Y:S01]  /*149f0*/  VIADD R0, R0, 0x70 ;  /* 0x0000007000007836 */ /* 0x000fe20000000000 */
[----:B------:R-:W-:Y:S04]  /*14a00*/  BSSY B0, `(.L_x_8182) ;  /* 0x000000a000007945 */ /* 0x000fe80003800000 */
[----:B------:R-:W-:-:S13]  /*14a10*/  ISETP.GE.AND P2, PT, R0, R2, PT ;  /* 0x000000020000720c */ /* 0x000fda0003f46270 */
[----:B------:R-:W-:Y:S05]  /*14a20*/  @P2 BRA `(.L_x_8183) ;  /* 0x00000000001c2947 */ /* 0x000fea0003800000 */
[----:B--2---:R-:W-:-:S05]  /*14a30*/  LEA R2, P2, R10, R4, 0x1 ;  /* 0x000000040a027211 */ /* 0x004fca00078408ff */
[----:B0-----:R-:W-:-:S05]  /*14a40*/  IMAD.X R3, RZ, RZ, R3, P2 ;  /* 0x000000ffff037224 */ /* 0x001fca00010e0603 */
[----:B------:R-:W-:Y:S01]  /*14a50*/  @!PT LDS RZ, [RZ] ;  /* 0x00000000fffff984 */ /* 0x000fe20000000800 */
[----:B------:R-:W-:Y:S01]  /*14a60*/  @!PT LDS RZ, [RZ] ;  /* 0x00000000fffff984 */ /* 0x000fe20000000800 */
[----:B------:R-:W-:Y:S01]  /*14a70*/  @!PT LDS RZ, [RZ] ;  /* 0x00000000fffff984 */ /* 0x000fe20000000800 */
[----:B------:R3:W-:Y:S04]  /*14a80*/  LDGSTS.E.BYPASS.LTC128B.128 [R9+0x13c00], desc[UR50][R2.64], !P0 ;  /* 0x13c0000002097fae */ /* 0x0007e8000c101d72 */
[----:B------:R3:W-:Y:S02]  /*14a90*/  LDGSTS.E.BYPASS.LTC128B.128 [R9+0x17c00], desc[UR50][R2.64+0x80], !P1 ;  /* 0x17c0008002097fae */ /* 0x0007e4000c901d72 */
.L_x_8183:
[----:B------:R-:W-:Y:S05]  /*14aa0*/  BSYNC B0 ;  /* 0x0000000000007941 */ /* 0x000fea0003800000 */
.L_x_8182:
[----:B-1-3--:R-:W3:Y:S01]  /*14ab0*/  LDL R9, [R1] ;  /* 0x0000000001097983 */ /* 0x00aee20000100800 */
[----:B------:R-:W-:Y:S01]  /*14ac0*/  PLOP3.LUT P0, PT, PT, PT, PT, 0x80, 0x0 ;  /* 0x000000000000781c */ /* 0x000fe20003f0f070 */
[----:B------:R-:W-:Y:S01]  /*14ad0*/  NOP ;  /* 0x0000000000007918 */ /* 0x000fe20000000000 */
[----:B---3--:R-:W-:-:S11]  /*14ae0*/  VIADD R10, R9, 0x28800 ;  /* 0x00028800090a7836 */ /* 0x008fd60000000000 */
.L_x_8184:
[----:B------:R-:W3:Y:S01]  /*14af0*/  LDL R2, [R1] ;  /* 0x0000000001027983 */ /* 0x000ee20000100800 */
[----:B------:R-:W-:Y:S02]  /*14b00*/  PLOP3.LUT P1, PT, P1, P0, PT, 0xa2, 0x0 ;  /* 0x000000000000781c */ /* 0x000fe40000f21472 */
[----:B---3--:R-:W-:-:S08]  /*14b10*/  @P0 R2UR P1, UR4, R2 ;  /* 0x00000000020402ca */ /* 0x008fd00000020000 */
[----:B------:R-:W-:-:S05]  /*14b20*/  @P0 PLOP3.LUT P0, PT, P1, PT, PT, 0x80, 0x0 ;  /* 0x000000000000081c */ /* 0x000fca0000f0f070 */
[----:B------:R-:W-:Y:S01]  /*14b30*/  @!P1 SYNCS.ARRIVE.TRANS64.RED.A0T1 RZ, [UR4+0x28800], RZ ;  /* 0x028800ffffff99a7 */ /* 0x000fe20008200404 */
[----:B------:R-:W-:Y:S07]  /*14b40*/  @!P1 ARRIVES.LDGSTSBAR.64.TRANSCNT [UR4+0x28800] ;  /* 0x02880000ff0099b0 */ /* 0x000fee0008000a84 */
[----:B------:R-:W-:Y:S05]  /*14b50*/  @P0 BRA.U.ANY `(.L_x_8184) ;  /* 0xfffffffd00e40947 */ /* 0x000fea000393ffff */
[----:B0-----:R-:W3:Y:S02]  /*14b60*/  LDL.LU R3, [R1+0x3c] ;  /* 0x00003c0001037983 */ /* 0x001ee40000300800 */
        /* <DEDUP_REMOVED lines=11> */
.L_x_8298:
[----:B------:R-:W-:Y:S05]  /*14c20*/  BSYNC B0 ;  /* 0x0000000000007941 */ /* 0x000fea0003800000 */
.L_x_8185:
[----:B------:R-:W3:Y:S04]  /*14c30*/  LDL R3, [R1+0x28] ;  /* 0x0000280001037983 */ /* 0x000ee80000100800 */
[----:B0-----:R-:W4:Y:S01]  /*14c40*/  LDL R2, [R1+0x20] ;  /* 0x0000200001027983 */ /* 0x001f220000100800 */
[----:B------:R-:W-:Y:S01]  /*14c50*/  BSSY B0, `(.L_x_8187) ;  /* 0x00001f3000007945 */ /* 0x000fe20003800000 */
[----:B---3--:R-:W-:-:S05]  /*14c60*/  VIADD R0, R3, 0xfffffffe ;  /* 0xfffffffe03007836 */ /* 0x008fca0000000000 */
[----:B----4-:R-:W-:-:S13]  /*14c70*/  ISETP.GE.AND P0, PT, R0, R2, PT ;  /* 0x000000020000720c */ /* 0x010fda0003f06270 */
        /* <DEDUP_REMOVED lines=9> */
[----:B------:R-:W3:Y:S04]  /*14d10*/  LDL R5, [R1+0x18] ;  /* 0x0000180001057983 */ /* 0x000ee80000100800 */
[----:B--2---:R-:W2:Y:S04]  /*14d20*/  LDL R4, [R1+0x4] ;  /* 0x0000040001047983 */ /* 0x004ea80000100800 */
[----:B------:R-:W4:Y:S01]  /*14d30*/  LDL R3, [R1+0x10] ;  /* 0x0000100001037983 */ /* 0x000f220000100800 */
[----:B------:R-:W-:Y:S01]  /*14d40*/  BSSY B1, `(.L_x_8191) ;  /* 0x000009b000017945 */ /* 0x000fe20003800000 */
[----:B---3--:R-:W-:Y:S01]  /*14d50*/  LOP3.LUT P1, RZ, R5, 0x1, RZ, 0xc0, !PT ;  /* 0x0000000105ff7812 */ /* 0x008fe2000782c0ff */
[----:B--2---:R-:W-:-:S05]  /*14d60*/  VIADD R6, R4, 0x1 ;  /* 0x0000000104067836 */ /* 0x004fca0000000000 */
        /* <DEDUP_REMOVED lines=29> */
.L_x_8193:
[----:B------:R-:W2:Y:S01]  /*14f40*/  LDL R2, [R1] ;  /* 0x0000000001027983 */ /* 0x000ea20000100800 */
[----:B------:R-:W-:Y:S01]  /*14f50*/  BSSY B3, `(.L_x_8194) ;  /* 0x0000005000037945 */ /* 0x000fe20003800000 */
[----:B--2---:R-:W-:Y:S01]  /*14f60*/  IMAD R3, R6, 0x8, R2 ;  /* 0x0000000806037824 */ /* 0x004fe200078e0202 */
[----:B------:R-:W-:-:S04]  /*14f70*/  SHF.L.U32 R2, R9, 0x1f, RZ ;  /* 0x0000001f09027819 */ /* 0x000fc800000006ff */
[----:B------:R-:W1:Y:S02]  /*14f80*/  SYNCS.PHASECHK.TRANS64.TRYWAIT P0, [R3+URZ+0x28840], R2 ;  /* 0x02884002030075a7 */ /* 0x000e64000800017f */
[----:B-1----:R-:W-:Y:S05]  /*14f90*/  @!P0 BRA `(.L_x_8195) ;  /* 0x0000004000848947 */ /* 0x002fea0003800000 */
.L_x_8299:
[----:B------:R-:W-:Y:S05]  /*14fa0*/  BSYNC B3 ;  /* 0x0000000000037941 */ /* 0x000fea0003800000 */
.L_x_8194:
        /* <DEDUP_REMOVED lines=12> */
.L_x_8197:
[----:B------:R-:W-:Y:S05]  /*15070*/  BSYNC B3 ;  /* 0x0000000000037941 */ /* 0x000fea0003800000 */
.L_x_8196:
        /* <DEDUP_REMOVED lines=13> */
.L_x_8198:
        /* <DEDUP_REMOVED lines=16> */
.L_x_8199:
        /* <DEDUP_REMOVED lines=17> */
.L_x_8300:
[----:B------:R-:W-:Y:S05]  /*15360*/  BSYNC B3 ;  /* 0x0000000000037941 */ /* 0x000fea0003800000 */
.L_x_8200:
[----:B------:R1:W5:Y:S01]  /*15370*/  LDL R15, [R1+0x4] ;  /* 0x00000400010f7983 */ /* 0x0003620000100800 */
[----:B------:R-:W-:Y:S01]  /*15380*/  BSSY B3, `(.L_x_8202) ;  /* 0x000000d000037945 */ /* 0x000fe20003800000 */
[----:B------:R-:W-:Y:S02]  /*15390*/  IMAD.MOV.U32 R12, RZ, RZ, 0x0 ;  /* 0x00000000ff0c7424 */ /* 0x000fe400078e00ff */
[----:B------:R-:W-:Y:S01]  /*153a0*/  IMAD.MOV.U32 R13, RZ, RZ, 0x14f00000 ;  /* 0x14f00000ff0d7424 */ /* 0x000fe200078e00ff */
[----:B------:R-:W-:Y:S06]  /*153b0*/  @P1 BRA `(.L_x_8203) ;  /* 0x0000000000241947 */ /* 0x000fec0003800000 */
[----:B------:R-:W2:Y:S01]  /*153c0*/  LDL R7, [R1] ;  /* 0x0000000001077983 */ /* 0x000ea20000100800 */
        /* <DEDUP_REMOVED lines=8> */
.L_x_8203:
[----:B------:R-:W-:Y:S05]  /*15450*/  BSYNC B3 ;  /* 0x0000000000037941 */ /* 0x000fea0003800000 */
.L_x_8202:
[----:B0-2---:R-:W2:Y:S04]  /*15460*/  LDL R2, [R1] ;  /* 0x0000000001027983 */ /* 0x005ea80000100800 */
        /* <DEDUP_REMOVED lines=13> */
.L_x_8204:
        /* <DEDUP_REMOVED lines=15> */
.L_x_8205:
        /* <DEDUP_REMOVED lines=12> */
.L_x_8192:
[----:B------:R-:W-:Y:S05]  /*156f0*/  BSYNC B1 ;  /* 0x0000000000017941 */ /* 0x000fea0003800000 */
.L_x_8191:
[----:B0-----:R-:W2:Y:S04]  /*15700*/  LDL R0, [R1+0x28] ;  /* 0x0000280001007983 */ /* 0x001ea80000100800 */
[----:B------:R0:W-:Y:S04]  /*15710*/  STL [R1+0x4], R6 ;  /* 0x0000040601007387 */ /* 0x0001e80000100800 */
[----:B------:R0:W-:Y:S02]  /*15720*/  STL [R1+0x10], R9 ;  /* 0x0000100901007387 */ /* 0x0001e40000100800 */
[----:B0-2---:R-:W-:-:S07]  /*15730*/  VIADD R0, R0, 0xfffffffd ;  /* 0xfffffffd00007836 */ /* 0x005fce0000000000 */
.L_x_8190:
[----:B------:R-:W-:Y:S05]  /*15740*/  BSYNC B2 ;  /* 0x0000000000027941 */ /* 0x000fea0003800000 */
.L_x_8189:
[----:B------:R-:W3:Y:S01]  /*15750*/  LDL.LU R2, [R1+0x28] ;  /* 0x0000280001027983 */ /* 0x000ee20000300800 */
[----:B------:R-:W-:Y:S01]  /*15760*/  VIADD R8, R8, 0xfffffffe ;  /* 0xfffffffe08087836 */ /* 0x000fe20000000000 */
[----:B---3--:R-:W-:-:S04]  /*15770*/  LOP3.LUT R2, RZ, R2, RZ, 0x33, !PT ;  /* 0x00000002ff027212 */ /* 0x008fc800078e33ff */
[----:B------:R-:W-:-:S13]  /*15780*/  ISETP.NE.AND P0, PT, R8, R2, PT ;  /* 0x000000020800720c */ /* 0x000fda0003f05270 */
[----:B------:R-:W-:Y:S05]  /*15790*/  @!P0 BRA `(.L_x_8188) ;  /* 0x0000001000f88947 */ /* 0x000fea0003800000 */
[----:B------:R-:W-:-:S07]  /*157a0*/  IMAD.MOV.U32 R9, RZ, RZ, R17 ;  /* 0x000000ffff097224 */ /* 0x000fce00078e0011 */
.L_x_8236:
        /* <DEDUP_REMOVED lines=36> */
.L_x_8208:
[----:B------:R-:W2:Y:S01]  /*159f0*/  LDL R2, [R1] ;  /* 0x0000000001027983 */ /* 0x000ea20000100800 */
[----:B------:R-:W-:Y:S01]  /*15a00*/  BSSY B2, `(.L_x_8209) ;  /* 0x0000005000027945 */ /* 0x000fe20003800000 */
[----:B--2---:R-:W-:Y:S01]  /*15a10*/  IMAD R3, R4, 0x8, R2 ;  /* 0x0000000804037824 */ /* 0x004fe200078e0202 */
[----:B------:R-:W-:-:S04]  /*15a20*/  SHF.L.U32 R2, R5, 0x1f, RZ ;  /* 0x0000001f05027819 */ /* 0x000fc800000006ff */
[----:B------:R-:W2:Y:S02]  /*15a30*/  SYNCS.PHASECHK.TRANS64.TRYWAIT P0, [R3+URZ+0x28840], R2 ;  /* 0x02884002030075a7 */ /* 0x000ea4000800017f */
[----:B--2---:R-:W-:Y:S05]  /*15a40*/  @!P0 BRA `(.L_x_8210) ;  /* 0x0000003800008947 */ /* 0x004fea0003800000 */
.L_x_8301:
[----:B------:R-:W-:Y:S05]  /*15a50*/  BSYNC B2 ;  /* 0x0000000000027941 */ /* 0x000fea0003800000 */
.L_x_8209:
        /* <DEDUP_REMOVED lines=12> */
.L_x_8212:
[----:B------:R-:W-:Y:S05]  /*15b20*/  BSYNC B2 ;  /* 0x0000000000027941 */ /* 0x000fea0003800000 */
.L_x_8211:
[----:B--2---:R-:W2:Y:S04]  /*15b30*/  LDL R2, [R1] ;  /* 0x0000000001027983 */ /* 0x004ea80000100800 */
        /* <DEDUP_REMOVED lines=12> */
.L_x_8213:
        /* <DEDUP_REMOVED lines=16> */
.L_x_8214:
        /* <DEDUP_REMOVED lines=17> */
.L_x_8302:
[----:B------:R-:W-:Y:S05]  /*15e10*/  BSYNC B2 ;  /* 0x0000000000027941 */ /* 0x000fea0003800000 */
.L_x_8215:
[----:B------:R-:W-:Y:S01]  /*15e20*/  BSSY B2, `(.L_x_8217) ;  /* 0x000000b000027945 */ /* 0x000fe20003800000 */
[----:B------:R-:W-:Y:S02]  /*15e30*/  IMAD.MOV.U32 R12, RZ, RZ, 0x0 ;  /* 0x00000000ff0c7424 */ /* 0x000fe400078e00ff */
[----:B------:R-:W-:Y:S01]  /*15e40*/  IMAD.MOV.U32 R13, RZ, RZ, 0x14f00000 ;  /* 0x14f00000ff0d7424 */ /* 0x000fe200078e00ff */
[----:B------:R-:W-:Y:S06]  /*15e50*/  @P1 BRA `(.L_x_8218) ;  /* 0x00000000001c1947 */ /* 0x000fec0003800000 */
[----:B------:R-:W2:Y:S01]  /*15e60*/  S2R R6, SR_TID.X ;  /* 0x0000000000067919 */ /* 0x000ea20000002100 */
[----:B0-----:R-:W-:-:S04]  /*15e70*/  IMAD.MOV.U32 R3, RZ, RZ, 0x8000 ;  /* 0x00008000ff037424 */ /* 0x001fc800078e00ff */
[----:B------:R3:W-:Y:S01]  /*15e80*/  SYNCS.ARRIVE.TRANS64 RZ, [R2+URZ+0x50], R3 ;  /* 0x0000500302ff79a7 */ /* 0x0007e2000800003f */
[----:B--2---:R-:W-:-:S04]  /*15e90*/  LOP3.LUT R6, R6, 0x1f, RZ, 0xc0, !PT ;  /* 0x0000001f06067812 */ /* 0x004fc800078ec0ff */
[----:B------:R-:W-:-:S13]  /*15ea0*/  ISETP.NE.AND P0, PT, R6, RZ, PT ;  /* 0x000000ff0600720c */ /* 0x000fda0003f05270 */
[----:B---3--:R-:W-:Y:S05]  /*15eb0*/  @!P0 BRA `(.L_x_8218) ;  /* 0x0000000000048947 */ /* 0x008fea0003800000 */
[----:B------:R-:W-:Y:S01]  /*15ec0*/  BPT.TRAP 0x1 ;  /* 0x000000040000795c */ /* 0x000fe20000300000 */
.L_x_8218:
[----:B------:R-:W-:Y:S05]  /*15ed0*/  BSYNC B2 ;  /* 0x0000000000027941 */ /* 0x000fea0003800000 */
.L_x_8217:
[----:B------:R-:W2:Y:S04]  /*15ee0*/  LDL R15, [R1] ;  /* 0x00000000010f7983 */ /* 0x000ea80000100800 */
[----:B0-----:R-:W2:Y:S04]  /*15ef0*/  LDL.LU R3, [R1+0x4] ;  /* 0x0000040001037983 */ /* 0x001ea80000300800 */
[----:B------:R-:W3:Y:S04]  /*15f00*/  LDL R7, [R1+0x14] ;  /* 0x0000140001077983 */ /* 0x000ee80000100800 */
        /* <DEDUP_REMOVED lines=11> */
.L_x_8219:
        /* <DEDUP_REMOVED lines=15> */
.L_x_8220:
        /* <DEDUP_REMOVED lines=12> */
.L_x_8207:
[----:B------:R-:W-:Y:S05]  /*16170*/  BSYNC B1 ;  /* 0x0000000000017941 */ /* 0x000fea0003800000 */
.L_x_8206:
        /* <DEDUP_REMOVED lines=17> */
[----:B------:R-:W3:Y:S01]  /*16290*/  LDL R14, [R1+0x1c] ;  /* 0x00001c00010e7983 */ /* 0x000ee20000100800 */
[----:B0-----:R-:W0:Y:S01]  /*162a0*/  LDC R8, c[0x0][0x43c] ;  /* 0x00010f00ff087b82 */ /* 0x001e220000000800 */
[----:B------:R-:W-:Y:S02]  /*162b0*/  ULDC.64 UR6, c[0x0][0x428] ;  /* 0x00010a0000067ab9 */ /* 0x000fe40000000a00 */
[----:B------:R-:W4:Y:S01]  /*162c0*/  LDL R13, [R1+0xc] ;  /* 0x00000c00010d7983 */ /* 0x000f220000100800 */
        /* <DEDUP_REMOVED lines=8> */
[----:B---3--:R-:W-:-:S04]  /*16350*/  IMAD R8, R14, UR6, RZ ;  /* 0x000000060e087c24 */ /* 0x008fc8000f8e02ff */
[C---:B----4-:R-:W-:Y:S02]  /*16360*/  IMAD R8, R13.reuse, UR7, R8 ;  /* 0x000000070d087c24 */ /* 0x050fe4000f8e0208 */
[----:B------:R-:W-:-:S04]  /*16370*/  IMAD.WIDE.U32 R2, R13, UR6, R2 ;  /* 0x000000060d027c25 */ /* 0x000fc8000f8e0002 */
[----:B------:R-:W-:Y:S01]  /*16380*/  IMAD.IADD R3, R8, 0x1, R3 ;  /* 0x0000000108037824 */ /* 0x000fe200078e0203 */
[----:B------:R-:W-:-:S04]  /*16390*/  LEA R8, P0, R2, UR4, 0x2 ;  /* 0x0000000402087c11 */ /* 0x000fc8000f8010ff */
[----:B------:R-:W-:-:S06]  /*163a0*/  LEA.HI.X R9, R2, UR5, R3, 0x2, P0 ;  /* 0x0000000502097c11 */ /* 0x000fcc00080f1403 */
[----:B------:R3:W5:Y:S03]  /*163b0*/  LDG.E R9, desc[UR50][R8.64] ;  /* 0x0000003208097981 */ /* 0x000766000c1e1900 */
.L_x_8223:
[----:B------:R-:W4:Y:S01]  /*163c0*/  LDL R2, [R1] ;  /* 0x0000000001027983 */ /* 0x000f220000100800 */
[----:B------:R-:W-:Y:S01]  /*163d0*/  SHF.L.U32 R3, R11, 0x1f, RZ ;  /* 0x0000001f0b037819 */ /* 0x000fe200000006ff */
[----:B------:R-:W-:Y:S01]  /*163e0*/  BSSY B2, `(.L_x_8224) ;  /* 0x0000004000027945 */ /* 0x000fe20003800000 */
[----:B----4-:R-:W-:-:S04]  /*163f0*/  IMAD R2, R12, 0x8, R2 ;  /* 0x000000080c027824 */ /* 0x010fc800078e0202 */
[----:B------:R-:W4:Y:S02]  /*16400*/  SYNCS.PHASECHK.TRANS64.TRYWAIT P0, [R2+URZ+0x28840], R3 ;  /* 0x02884003020075a7 */ /* 0x000f24000800017f */
[----:B----4-:R-:W-:Y:S05]  /*16410*/  @!P0 BRA `(.L_x_8225) ;  /* 0x0000002c00b48947 */ /* 0x010fea0003800000 */
.L_x_8303:
[----:B------:R-:W-:Y:S05]  /*16420*/  BSYNC B2 ;  /* 0x0000000000027941 */ /* 0x000fea0003800000 */
.L_x_8224:
[----:B0--3--:R-:W0:Y:S01]  /*16430*/  S2R R8, SR_TID.X ;  /* 0x0000000000087919 */ /* 0x009e220000002100 */
[----:B------:R-:W-:Y:S01]  /*16440*/  BSSY B2, `(.L_x_8226) ;  /* 0x000000b000027945 */ /* 0x000fe20003800000 */
[----:B0-----:R-:W-:-:S04]  /*16450*/  LOP3.LUT R8, R8, 0x7f, RZ, 0xc0, !PT ;  /* 0x0000007f08087812 */ /* 0x001fc800078ec0ff */
[----:B------:R-:W-:-:S13]  /*16460*/  ISETP.NE.AND P1, PT, R8, RZ, PT ;  /* 0x000000ff0800720c */ /* 0x000fda0003f25270 */
[----:B------:R-:W-:Y:S05]  /*16470*/  @P1 BRA `(.L_x_8227) ;  /* 0x00000000001c1947 */ /* 0x000fea0003800000 */
[----:B------:R-:W0:Y:S01]  /*16480*/  S2R R8, SR_TID.X ;  /* 0x0000000000087919 */ /* 0x000e220000002100 */
[----:B----4-:R-:W-:-:S04]  /*16490*/  IMAD.MOV.U32 R3, RZ, RZ, 0x8000 ;  /* 0x00008000ff037424 */ /* 0x010fc800078e00ff */
[----:B------:R3:W-:Y:S01]  /*164a0*/  SYNCS.ARRIVE.TRANS64 RZ, [R2+URZ+0x28830], R3 ;  /* 0x0288300302ff79a7 */ /* 0x0007e2000800003f */
[----:B0-----:R-:W-:-:S04]  /*164b0*/  LOP3.LUT R8, R8, 0x1f, RZ, 0xc0, !PT ;  /* 0x0000001f08087812 */ /* 0x001fc800078ec0ff */
[----:B------:R-:W-:-:S13]  /*164c0*/  ISETP.NE.AND P0, PT, R8, RZ, PT ;  /* 0x000000ff0800720c */ /* 0x000fda0003f05270 */
[----:B---3--:R-:W-:Y:S05]  /*164d0*/  @!P0 BRA `(.L_x_8227) ;  /* 0x0000000000048947 */ /* 0x008fea0003800000 */
[----:B------:R-:W-:Y:S01]  /*164e0*/  BPT.TRAP 0x1 ;  /* 0x000000040000795c */ /* 0x000fe20000300000 */
.L_x_8227:
[----:B------:R-:W-:Y:S05]  /*164f0*/  BSYNC B2 ;  /* 0x0000000000027941 */ /* 0x000fea0003800000 */
.L_x_8226:
[----:B----4-:R-:W3:Y:S04]  /*16500*/  LDL R2, [R1+0x4] ;  /* 0x0000040001027983 */ /* 0x010ee80000100800 */
[----:B--2---:R-:W2:Y:S04]  /*16510*/  LDL R11, [R1] ;  /* 0x00000000010b7983 */ /* 0x004ea80000100800 */
        /* <DEDUP_REMOVED lines=8> */
[C---:B---3--:R-:W-:Y:S02]  /*165a0*/  IMAD R3, R2.reuse, 0x8, R10 ;  /* 0x0000000802037824 */ /* 0x048fe400078e020a */
[----:B--2---:R-:W-:Y:S02]  /*165b0*/  IMAD R2, R2, 0x8000, R11 ;  /* 0x0000800002027824 */ /* 0x004fe400078e020b */
[----:B------:R-:W-:-:S02]  /*165c0*/  VIADD R3, R3, 0x30 ;  /* 0x0000003003037836 */ /* 0x000fc40000000000 */
[----:B----4-:R-:W-:Y:S02]  /*165d0*/  IMAD R8, R7, 0x80, R8 ;  /* 0x0000008007087824 */ /* 0x010fe400078e0208 */
[----:B------:R-:W-:-:S07]  /*165e0*/  VIADD R11, R2, 0x18400 ;  /* 0x00018400020b7836 */ /* 0x000fce0000000000 */
.L_x_8228:
        /* <DEDUP_REMOVED lines=16> */
.L_x_8229:
        /* <DEDUP_REMOVED lines=15> */
.L_x_8304:
[----:B------:R-:W-:Y:S05]  /*167e0*/  BSYNC B2 ;  /* 0x0000000000027941 */ /* 0x000fea0003800000 */
.L_x_8230:
        /* <DEDUP_REMOVED lines=11> */
.L_x_8233:
[----:B------:R-:W-:Y:S05]  /*168a0*/  BSYNC B2 ;  /* 0x0000000000027941 */ /* 0x000fea0003800000 */
.L_x_8232:
        /* <DEDUP_REMOVED lines=13> */
.L_x_8234:
        /* <DEDUP_REMOVED lines=15> */
.L_x_8235:
        /* <DEDUP_REMOVED lines=12> */
.L_x_8222:
[----:B------:R-:W-:Y:S05]  /*16b30*/  BSYNC B1 ;  /* 0x0000000000017941 */ /* 0x000fea0003800000 */
.L_x_8221:
[----:B------:R-:W4:Y:S01]  /*16b40*/  LDL R2, [R1+0x20] ;  /* 0x0000200001027983 */ /* 0x000f220000100800 */
[----:B------:R-:W-:Y:S01]  /*16b50*/  VIADD R0, R0, 0xfffffffe ;  /* 0xfffffffe00007836 */ /* 0x000fe20000000000 */
[----:B----4-:R-:W-:-:S13]  /*16b60*/  ISETP.GT.AND P0, PT, R6, R2, PT ;  /* 0x000000020600720c */ /* 0x010fda0003f04270 */
[----:B------:R-:W-:Y:S05]  /*16b70*/  @P0 BRA `(.L_x_8236) ;  /* 0xffffffec000c0947 */ /* 0x000fea000383ffff */
.L_x_8188:
[----:B------:R-:W-:Y:S05]  /*16b80*/  BSYNC B0 ;  /* 0x0000000000007941 */ /* 0x000fea0003800000 */
.L_x_8187:
[----:B------:R-:W4:Y:S01]  /*16b90*/  S2R R2, SR_TID.X ;  /* 0x0000000000027919 */ /* 0x000f220000002100 */
[----:B------:R-:W-:Y:S01]  /*16ba0*/  BSSY B0, `(.L_x_8237) ;  /* 0x0000010000007945 */ /* 0x000fe20003800000 */
[----:B----4-:R-:W-:-:S04]  /*16bb0*/  LOP3.LUT R6, R2, 0x7f, RZ, 0xc0, !PT ;  /* 0x0000007f02067812 */ /* 0x010fc800078ec0ff */
[----:B------:R-:W-:-:S13]  /*16bc0*/  ISETP.NE.AND P0, PT, R6, RZ, PT ;  /* 0x000000ff0600720c */ /* 0x000fda0003f05270 */
[----:B------:R-:W-:Y:S05]  /*16bd0*/  @P0 BRA `(.L_x_8238) ;  /* 0x0000000000300947 */ /* 0x000fea0003800000 */
[----:B------:R-:W4:Y:S01]  /*16be0*/  S2R R3, SR_LANEID ;  /* 0x0000000000037919 */ /* 0x000f220000000000 */
[----:B------:R-:W-:Y:S01]  /*16bf0*/  VOTEU.ANY UR4, UPT, PT ;  /* 0x0000000000047886 */ /* 0x000fe200038e0100 */
[----:B--2---:R-:W2:Y:S01]  /*16c00*/  LDC.64 R4, c[0x0][0xc60] ;  /* 0x00031800ff047b82 */ /* 0x004ea20000000a00 */
[----:B------:R-:W4:Y:S08]  /*16c10*/  FLO.U32 R0, UR4 ;  /* 0x0000000400007d00 */ /* 0x000f3000080e0000 */
[----:B------:R-:W2:Y:S01]  /*16c20*/  POPC R2, UR4 ;  /* 0x0000000400027d09 */ /* 0x000ea20008000000 */
[----:B----4-:R-:W-:-:S13]  /*16c30*/  ISETP.EQ.U32.AND P0, PT, R0, R3, PT ;  /* 0x000000030000720c */ /* 0x010fda0003f02070 */
[----:B--2---:R-:W2:Y:S01]  /*16c40*/  @P0 ATOMG.E.ADD.STRONG.GPU PT, R5, desc[UR50][R4.64], R2 ;  /* 0x00000002040509a8 */ /* 0x004ea200081ee1f2 */
[----:B------:R-:W4:Y:S02]  /*16c50*/  S2R R3, SR_LTMASK ;  /* 0x0000000000037919 */ /* 0x000f240000003900 */
[----:B----4-:R-:W-:-:S06]  /*16c60*/  LOP3.LUT R3, R3, UR4, RZ, 0xc0, !PT ;  /* 0x0000000403037c12 */ /* 0x010fcc000f8ec0ff */
[----:B------:R-:W4:Y:S01]  /*16c70*/  POPC R3, R3 ;  /* 0x0000000300037309 */ /* 0x000f220000000000 */
[----:B--2---:R-:W4:Y:S02]  /*16c80*/  SHFL.IDX PT, R0, R5, R0, 0x1f ;  /* 0x00001f0005007589 */ /* 0x004f2400000e0000 */
[----:B----4-:R-:W-:-:S07]  /*16c90*/  IADD3 R16, R0, UR37, R3 ;  /* 0x0000002500107c10 */ /* 0x010fce000fffe003 */
.L_x_8238:
[----:B------:R-:W-:Y:S05]  /*16ca0*/  BSYNC B0 ;  /* 0x0000000000007941 */ /* 0x000fea0003800000 */
.L_x_8237:
[----:B------:R-:W4:Y:S01]  /*16cb0*/  LDL R0, [R1+0x18] ;  /* 0x0000180001007983 */ /* 0x000f220000100800 */
[----:B------:R-:W-:Y:S01]  /*16cc0*/  BSSY B0, `(.L_x_8239) ;  /* 0x000003e000007945 */ /* 0x000fe20003800000 */
[----:B----4-:R-:W-:-:S13]  /*16cd0*/  LOP3.LUT P0, RZ, R0, 0x1, RZ, 0xc0, !PT ;  /* 0x0000000100ff7812 */ /* 0x010fda000780c0ff */
[----:B------:R-:W-:Y:S05]  /*16ce0*/  @!P0 BRA `(.L_x_8240) ;  /* 0x0000000000ec8947 */ /* 0x000fea0003800000 */
[----:B------:R-:W4:Y:S04]  /*16cf0*/  LDL R3, [R1] ;  /* 0x0000000001037983 */ /* 0x000f280000100800 */
[----:B------:R-:W4:Y:S04]  /*16d00*/  LDL R0, [R1+0x4] ;  /* 0x0000040001007983 */ /* 0x000f280000100800 */
[----:B------:R-:W5:Y:S01]  /*16d10*/  LDL R2, [R1+0x10] ;  /* 0x0000100001027983 */ /* 0x000f620000100800 */
[----:B------:R-:W-:Y:S01]  /*16d20*/  BSSY B1, `(.L_x_8241) ;  /* 0x0000006000017945 */ /* 0x000fe20003800000 */
[----:B------:R-:W-:Y:S01]  /*16d30*/  ISETP.NE.AND P1, PT, R6, RZ, PT ;  /* 0x000000ff0600720c */ /* 0x000fe20003f25270 */
[----:B----4-:R-:W-:Y:S01]  /*16d40*/  IMAD R0, R0, 0x8, R3 ;  /* 0x0000000800007824 */ /* 0x010fe200078e0203 */
[----:B-----5:R-:W-:-:S04]  /*16d50*/  SHF.L.U32 R3, R2, 0x1f, RZ ;  /* 0x0000001f02037819 */ /* 0x020fc800000006ff */
[----:B------:R-:W4:Y:S02]  /*16d60*/  SYNCS.PHASECHK.TRANS64.TRYWAIT P0, [R0+URZ+0x28860], R3 ;  /* 0x02886003000075a7 */ /* 0x000f24000800017f */
[----:B----4-:R-:W-:Y:S05]  /*16d70*/  @!P0 BRA `(.L_x_8242) ;  /* 0x0000002400848947 */ /* 0x010fea0003800000 */
.L_x_8305:
[----:B------:R-:W-:Y:S05]  /*16d80*/  BSYNC B1 ;  /* 0x0000000000017941 */ /* 0x000fea0003800000 */
.L_x_8241:
[----:B------:R-:W-:Y:S04]  /*16d90*/  BSSY B1, `(.L_x_8243) ;  /* 0x0000009000017945 */ /* 0x000fe80003800000 */
[----:B------:R-:W-:Y:S05]  /*16da0*/  @P1 BRA `(.L_x_8244) ;  /* 0x00000000001c1947 */ /* 0x000fea0003800000 */
[----:B------:R-:W5:Y:S01]  /*16db0*/  S2R R2, SR_TID.X ;  /* 0x0000000000027919 */ /* 0x000f620000002100 */
[----:B----4-:R-:W-:-:S04]  /*16dc0*/  IMAD.MOV.U32 R3, RZ, RZ, 0x8000 ;  /* 0x00008000ff037424 */ /* 0x010fc800078e00ff */
[----:B------:R4:W-:Y:S01]  /*16dd0*/  SYNCS.ARRIVE.TRANS64 RZ, [R0+URZ+0x28850], R3 ;  /* 0x0288500300ff79a7 */ /* 0x0009e2000800003f */
[----:B-----5:R-:W-:-:S04]  /*16de0*/  LOP3.LUT R2, R2, 0x1f, RZ, 0xc0, !PT ;  /* 0x0000001f02027812 */ /* 0x020fc800078ec0ff */
[----:B------:R-:W-:-:S13]  /*16df0*/  ISETP.NE.AND P0, PT, R2, RZ, PT ;  /* 0x000000ff0200720c */ /* 0x000fda0003f05270 */
[----:B----4-:R-:W-:Y:S05]  /*16e00*/  @!P0 BRA `(.L_x_8244) ;  /* 0x0000000000048947 */ /* 0x010fea0003800000 */
[----:B------:R-:W-:Y:S01]  /*16e10*/  BPT.TRAP 0x1 ;  /* 0x000000040000795c */ /* 0x000fe20000300000 */
.L_x_8244:
[----:B------:R-:W-:Y:S05]  /*16e20*/  BSYNC B1 ;  /* 0x0000000000017941 */ /* 0x000fea0003800000 */
.L_x_8243:
[----:B------:R-:W5:Y:S04]  /*16e30*/  LDL.LU R5, [R1+0x14] ;  /* 0x0000140001057983 */ /* 0x000f680000300800 */
[----:B------:R-:W5:Y:S04]  /*16e40*/  LDL.LU R2, [R1+0x8] ;  /* 0x0000080001027983 */ /* 0x000f680000300800 */
[----:B--2---:R-:W2:Y:S04]  /*16e50*/  LDL R4, [R1] ;  /* 0x0000000001047983 */ /* 0x004ea80000100800 */
[----:B----4-:R-:W2:Y:S01]  /*16e60*/  LDL R3, [R1+0x4] ;  /* 0x0000040001037983 */ /* 0x010ea20000100800 */
[----:B------:R-:W-:Y:S01]  /*16e70*/  UIADD3 UR4, UP0, UR38, 0x470, URZ ;  /* 0x0000047026047890 */ /* 0x000fe2000ff1e03f */
[----:B------:R-:W-:Y:S01]  /*16e80*/  PLOP3.LUT P0, PT, PT, PT, PT, 0x80, 0x0 ;  /* 0x000000000000781c */ /* 0x000fe20003f0f070 */
[----:B------:R-:W-:Y:S01]  /*16e90*/  VIADD R0, R0, 0x28850 ;  /* 0x0002885000007836 */ /* 0x000fe20000000000 */
[----:B------:R-:W-:Y:S01]  /*16ea0*/  UMOV UR6, 0x0 ;  /* 0x0000000000067882 */ /* 0x000fe20000000000 */
[----:B------:R-:W-:Y:S01]  /*16eb0*/  UIADD3.X UR5, URZ, UR39, URZ, UP0, !UPT ;  /* 0x000000273f057290 */ /* 0x000fe200087fe43f */
[----:B------:R-:W-:Y:S01]  /*16ec0*/  UMOV UR7, 0x14f00000 ;  /* 0x14f0000000077882 */ /* 0x000fe20000000000 */
[----:B------:R-:W-:Y:S01]  /*16ed0*/  UMOV UR10, URZ ;  /* 0x0000003f000a7c82 */ /* 0x000fe20008000000 */
[----:B-----5:R-:W-:-:S02]  /*16ee0*/  IMAD R2, R2, 0x80, R5 ;  /* 0x0000008002027824 */ /* 0x020fc400078e0205 */
[----:B--2---:R-:W-:-:S04]  /*16ef0*/  IMAD R3, R3, 0x8000, R4 ;  /* 0x0000800003037824 */ /* 0x004fc800078e0204 */
[----:B------:R-:W-:-:S07]  /*16f00*/  VIADD R4, R3, 0x400 ;  /* 0x0000040003047836 */ /* 0x000fce0000000000 */
.L_x_8245:
        /* <DEDUP_REMOVED lines=10> */
[----:B------:R-:W-:Y:S01]  /*16fb0*/  PLOP3.LUT P0, PT, PT, PT, PT, 0x80, 0x0 ;  /* 0x000000000000781c */ /* 0x000fe20003f0f070 */
[----:B------:R-:W-:Y:S01]  /*16fc0*/  VIADD R3, R3, 0x4400 ;  /* 0x0000440003037836 */ /* 0x000fe20000000000 */
[----:B------:R-:W-:Y:S01]  /*16fd0*/  UMOV UR6, 0x0 ;  /* 0x0000000000067882 */ /* 0x000fe20000000000 */
[----:B------:R-:W-:Y:S01]  /*16fe0*/  UMOV UR7, 0x14f00000 ;  /* 0x14f0000000077882 */ /* 0x000fe20000000000 */
[----:B------:R-:W-:-:S09]  /*16ff0*/  UMOV UR10, 0x40 ;  /* 0x00000040000a7882 */ /* 0x000fd20000000000 */
.L_x_8246:
        /* <DEDUP_REMOVED lines=9> */
[----:B----4-:R-:W-:Y:S05]  /*17090*/  @P0 BRA.U.ANY `(.L_x_8246) ;  /* 0xfffffffd00d80947 */ /* 0x010fea000393ffff */
.L_x_8240:
[----:B------:R-:W-:Y:S05]  /*170a0*/  BSYNC B0 ;  /* 0x0000000000007941 */ /* 0x000fea0003800000 */
.L_x_8239:
[----:B------:R-:W4:Y:S04]  /*170b0*/  LDL.LU R5, [R1+0x4] ;  /* 0x0000040001057983 */ /* 0x000f280000300800 */
[----:B--2---:R-:W2:Y:S01]  /*170c0*/  LDL.LU R4, [R1+0x10] ;  /* 0x0000100001047983 */ /* 0x004ea20000300800 */
[----:B----4-:R-:W-:-:S05]  /*170d0*/  VIADD R0, R5, 0x1 ;  /* 0x0000000105007836 */ /* 0x010fca0000000000 */
[----:B------:R-:W-:-:S04]  /*170e0*/  ISETP.NE.AND P0, PT, R0, 0x2, PT ;  /* 0x000000020000780c */ /* 0x000fc80003f05270 */
[----:B------:R-:W-:Y:S02]  /*170f0*/  SEL R2, RZ, 0x1, P0 ;  /* 0x00000001ff027807 */ /* 0x000fe40000000000 */
[----:B------:R-:W-:Y:S02]  /*17100*/  SEL R0, R0, RZ, P0 ;  /* 0x000000ff00007207 */ /* 0x000fe40000000000 */
[----:B--2---:R-:W-:-:S03]  /*17110*/  LOP3.LUT R4, R4, R2, RZ, 0x3c, !PT ;  /* 0x0000000204047212 */ /* 0x004fc600078e3cff */
[----:B------:R2:W-:Y:S04]  /*17120*/  STL [R1+0x4], R0 ;  /* 0x0000040001007387 */ /* 0x0005e80000100800 */
[----:B------:R2:W-:Y:S02]  /*17130*/  STL [R1+0x10], R4 ;  /* 0x0000100401007387 */ /* 0x0005e40000100800 */
.L_x_8167:
[----:B------:R-:W-:Y:S05]  /*17140*/  BSYNC B7 ;  /* 0x0000000000077941 */ /* 0x000fea0003800000 */
.L_x_8165:
[----:B--2---:R-:W2:Y:S02]  /*17150*/  LDL R0, [R1+0x18] ;  /* 0x0000180001007983 */ /* 0x004ea40000100800 */
[----:B--2---:R-:W-:-:S13]  /*17160*/  LOP3.LUT P0, RZ, R0, 0x2, RZ, 0xc0, !PT ;  /* 0x0000000200ff7812 */ /* 0x004fda000780c0ff */
[----:B------:R-:W-:Y:S05]  /*17170*/  @!P0 BRA `(.L_x_8247) ;  /* 0x0000000000288947 */ /* 0x000fea0003800000 */
[----:B------:R-:W-:Y:S05]  /*17180*/  WARPSYNC.ALL ;  /* 0x0000000000007948 */ /* 0x000fea0003800000 */
[----:B------:R-:W2:Y:S08]  /*17190*/  S2UR UR5, SR_CgaCtaId ;  /* 0x00000000000579c3 */ /* 0x000eb00000008800 */
[----:B------:R-:W-:Y:S06]  /*171a0*/  BAR.SYNC.DEFER_BLOCKING 0x5, 0x180 ;  /* 0x0146000000007b1d */ /* 0x000fec0000010000 */
[----:B------:R-:W-:-:S02]  /*171b0*/  UMOV UR4, 0x400 ;  /* 0x0000040000047882 */ /* 0x000fc40000000000 */
[----:B--2---:R-:W-:-:S06]  /*171c0*/  ULEA UR4, UR5, UR4, 0x18 ;  /* 0x0000000405047291 */ /* 0x004fcc000f8ec03f */
[----:B------:R-:W-:-:S05]  /*171d0*/  IMAD.U32 R0, RZ, RZ, UR4 ;  /* 0x00000004ff007e24 */ /* 0x000fca000f8e00ff */
[----:B------:R2:W4:Y:S04]  /*171e0*/  LDS.128 R16, [R0+0x288d0] ;  /* 0x0288d00000107984 */ /* 0x0005280000000c00 */
[----:B------:R2:W-:Y:S01]  /*171f0*/  STL [R1], R0 ;  /* 0x0000000001007387 */ /* 0x0005e20000100800 */
[----:B------:R-:W-:Y:S06]  /*17200*/  BAR.ARV 0x4, 0x180 ;  /* 0x0106000000007b1d */ /* 0x000fec0000002000 */
[----:B------:R-:W-:Y:S05]  /*17210*/  BRA `(.L_x_8248) ;  /* 0x0000000800d47947 */ /* 0x000fea0003800000 */
.L_x_8247:
[----:B------:R-:W2:Y:S01]  /*17220*/  S2R R0, SR_TID.X ;  /* 0x0000000000007919 */ /* 0x000ea20000002100 */
[----:B------:R-:W-:Y:S01]  /*17230*/  UMOV UR4, 0xffffffff ;  /* 0xffffffff00047882 */ /* 0x000fe20000000000 */
[----:B--2---:R-:W-:-:S04]  /*17240*/  LOP3.LUT R4, R0, 0x1f, RZ, 0xc0, !PT ;  /* 0x0000001f00047812 */ /* 0x004fc800078ec0ff */
[----:B------:R-:W-:Y:S01]  /*17250*/  ISETP.NE.AND P0, PT, R4, 0x1f, PT ;  /* 0x0000001f0400780c */ /* 0x000fe20003f05270 */
[----:B------:R-:W-:-:S12]  /*17260*/  BRA.DIV UR4, `(.L_x_8249) ;  /* 0x00000022045c7947 */ /* 0x000fd8000b800000 */
[----:B------:R-:W-:Y:S01]  /*17270*/  IMAD.IADD R5, R19, 0x1, R4 ;  /* 0x0000000113057824 */ /* 0x000fe200078e0204 */
[----:B------:R-:W-:-:S04]  /*17280*/  ULDC UR4, c[0x0][0xc3c] ;  /* 0x00030f0000047ab9 */ /* 0x000fc80000000800 */
[----:B------:R-:W-:-:S13]  /*17290*/  ISETP.GE.OR P1, PT, R5, UR4, !P0 ;  /* 0x0000000405007c0c */ /* 0x000fda000c726670 */
[----:B------:R-:W2:Y:S02]  /*172a0*/  @!P1 LDC.64 R2, c[0x0][0xc80] ;  /* 0x00032000ff029b82 */ /* 0x000ea40000000a00 */
[----:B--2---:R-:W-:-:S06]  /*172b0*/  @!P1 IMAD.WIDE R2, R5, 0x4, R2 ;  /* 0x0000000405029825 */ /* 0x004fcc00078e0202 */
[----:B------:R2:W4:Y:S01]  /*172c0*/  @!P1 LDG.E R3, desc[UR50][R2.64] ;  /* 0x0000003202039981 */ /* 0x000522000c1e1900 */
[C---:B------:R-:W-:Y:S02]  /*172d0*/  ISETP.GE.U32.AND P2, PT, R4.reuse, 0x2, PT ;  /* 0x000000020400780c */ /* 0x040fe40003f46070 */
[C---:B------:R-:W-:Y:S01]  /*172e0*/  ISETP.GE.U32.AND P3, PT, R4.reuse, 0x4, PT ;  /* 0x000000040400780c */ /* 0x040fe20003f66070 */
[----:B------:R-:W-:Y:S01]  /*172f0*/  SHFL.IDX PT, R0, R16, RZ, 0x1f ;  /* 0x00001fff10007589 */ /* 0x000fe200000e0000 */
[C---:B------:R-:W-:Y:S02]  /*17300*/  ISETP.GE.U32.AND P4, PT, R4.reuse, 0x8, PT ;  /* 0x000000080400780c */ /* 0x040fe40003f86070 */
[C---:B------:R-:W-:Y:S01]  /*17310*/  ISETP.GE.U32.AND P5, PT, R4.reuse, 0x10, PT ;  /* 0x000000100400780c */ /* 0x040fe20003fa6070 */
[----:B--2---:R-:W-:Y:S02]  /*17320*/  IMAD.MOV.U32 R2, RZ, RZ, RZ ;  /* 0x000000ffff027224 */ /* 0x004fe400078e00ff */
[----:B----4-:R-:W-:Y:S01]  /*17330*/  @!P1 IMAD.MOV.U32 R2, RZ, RZ, R3 ;  /* 0x000000ffff029224 */ /* 0x010fe200078e0003 */
[----:B------:R-:W-:-:S04]  /*17340*/  ISETP.NE.AND P1, PT, R4, RZ, PT ;  /* 0x000000ff0400720c */ /* 0x000fc80003f25270 */
[----:B------:R-:W2:Y:S02]  /*17350*/  SHFL.UP PT, R14, R2, 0x1, RZ ;  /* 0x04200000020e7989 */ /* 0x000ea400000e00ff */
[----:B--2---:R-:W-:-:S05]  /*17360*/  SEL R5, R14, RZ, P1 ;  /* 0x000000ff0e057207 */ /* 0x004fca0000800000 */
[----:B------:R-:W-:Y:S02]  /*17370*/  IMAD.IADD R3, R2, 0x1, R5 ;  /* 0x0000000102037824 */ /* 0x000fe400078e0205 */
[----:B------:R-:W-:Y:S04]  /*17380*/  SHFL.IDX PT, R5, R16, 0x1, 0x1f ;  /* 0x00201f0010057f89 */ /* 0x000fe800000e0000 */
        /* <DEDUP_REMOVED lines=12> */
[----:B------:R2:W4:Y:S02]  /*17450*/  SHFL.IDX PT, R14, R3, 0x1f, 0x1f ;  /* 0x03e01f00030e7f89 */ /* 0x00052400000e0000 */
.L_x_8315:
[----:B------:R-:W-:Y:S02]  /*17460*/  ULDC UR4, c[0x0][0xc38] ;  /* 0x00030e0000047ab9 */ /* 0x000fe40000000800 */
[----:B------:R-:W-:-:S04]  /*17470*/  IMAD.U32 R4, RZ, RZ, UR4 ;  /* 0x00000004ff047e24 */ /* 0x000fc8000f8e00ff */
[----:B----4-:R-:W-:-:S04]  /*17480*/  IMAD R16, R14, R4, RZ ;  /* 0x000000040e107224 */ /* 0x010fc800078e02ff */
[----:B------:R-:W-:-:S05]  /*17490*/  IMAD.IADD R5, R5, 0x1, R16 ;  /* 0x0000000105057824 */ /* 0x000fca00078e0210 */
[----:B------:R-:W-:-:S13]  /*174a0*/  ISETP.GT.AND P6, PT, R5, R0, PT ;  /* 0x000000000500720c */ /* 0x000fda0003fc4270 */
[----:B------:R-:W-:Y:S05]  /*174b0*/  @P6 BRA `(.L_x_8250) ;  /* 0x00000000009c6947 */ /* 0x000fea0003800000 */
.L_x_8255:
[----:B------:R-:W4:Y:S01]  /*174c0*/  LDC R4, c[0x0][0xc3c] ;  /* 0x00030f00ff047b82 */ /* 0x000f220000000800 */
[----:B------:R-:W-:-:S05]  /*174d0*/  VIADD R19, R19, 0x1f ;  /* 0x0000001f13137836 */ /* 0x000fca0000000000 */
[----:B----4-:R-:W-:-:S13]  /*174e0*/  ISETP.GE.AND P6, PT, R19, R4, PT ;  /* 0x000000041300720c */ /* 0x010fda0003fc6270 */
[----:B------:R-:W-:Y:S05]  /*174f0*/  @P6 BRA `(.L_x_8251) ;  /* 0x0000000400d06947 */ /* 0x000fea0003800000 */
[----:B------:R-:W4:Y:S01]  /*17500*/  S2R R2, SR_TID.X ;  /* 0x0000000000027919 */ /* 0x000f220000002100 */
[----:B------:R-:W-:Y:S01]  /*17510*/  BSSY B0, `(.L_x_8252) ;  /* 0x0000009000007945 */ /* 0x000fe20003800000 */
[----:B----4-:R-:W-:-:S05]  /*17520*/  LOP3.LUT R2, R2, 0x1f, RZ, 0xc0, !PT ;  /* 0x0000001f02027812 */ /* 0x010fca00078ec0ff */
[----:B---3--:R-:W-:Y:S02]  /*17530*/  IMAD.IADD R7, R19, 0x1, R2 ;  /* 0x0000000113077824 */ /* 0x008fe400078e0202 */
[----:B------:R-:W-:-:S03]  /*17540*/  IMAD.MOV.U32 R2, RZ, RZ, RZ ;  /* 0x000000ffff027224 */ /* 0x000fc600078e00ff */
[----:B------:R-:W-:-:S13]  /*17550*/  ISETP.GE.OR P6, PT, R7, R4, !P0 ;  /* 0x000000040700720c */ /* 0x000fda00047c6670 */
[----:B------:R-:W-:Y:S05]  /*17560*/  @P6 BRA `(.L_x_8253) ;  /* 0x00000000000c6947 */ /* 0x000fea0003800000 */
[----:B--2---:R-:W2:Y:S02]  /*17570*/  LDC.64 R2, c[0x0][0xc80] ;  /* 0x00032000ff027b82 */ /* 0x004ea40000000a00 */
[----:B--2---:R-:W-:-:S06]  /*17580*/  IMAD.WIDE R2, R7, 0x4, R2 ;  /* 0x0000000407027825 */ /* 0x004fcc00078e0202 */
[----:B------:R3:W5:Y:S02]  /*17590*/  LDG.E R2, desc[UR50][R2.64] ;  /* 0x0000003202027981 */ /* 0x000764000c1e1900 */
.L_x_8253:
[----:B------:R-:W-:Y:S05]  /*175a0*/  BSYNC B0 ;  /* 0x0000000000007941 */ /* 0x000fea0003800000 */
.L_x_8252:
[----:B------:R-:W-:-:S03]  /*175b0*/  UMOV UR4, 0xffffffff ;  /* 0xffffffff00047882 */ /* 0x000fc60000000000 */
[----:B------:R-:W-:Y:S05]  /*175c0*/  BRA.DIV UR4, `(.L_x_8254) ;  /* 0x0000002204a87947 */ /* 0x000fea000b800000 */
[----:B-----5:R-:W2:Y:S02]  /*175d0*/  SHFL.UP PT, R14, R2, 0x1, RZ ;  /* 0x04200000020e7989 */ /* 0x020ea400000e00ff */
[----:B--23--:R-:W-:-:S05]  /*175e0*/  SEL R3, R14, RZ, P1 ;  /* 0x000000ff0e037207 */ /* 0x00cfca0000800000 */
        /* <DEDUP_REMOVED lines=14> */
.L_x_8323:
[----:B------:R-:W-:Y:S02]  /*176d0*/  ULDC UR4, c[0x0][0xc38] ;  /* 0x00030e0000047ab9 */ /* 0x000fe40000000800 */
[----:B------:R-:W-:-:S04]  /*176e0*/  IMAD.U32 R4, RZ, RZ, UR4 ;  /* 0x00000004ff047e24 */ /* 0x000fc8000f8e00ff */
[----:B---3--:R-:W-:-:S04]  /*176f0*/  IMAD R16, R14, R4, RZ ;  /* 0x000000040e107224 */ /* 0x008fc800078e02ff */
[----:B------:R-:W-:-:S05]  /*17700*/  IMAD.IADD R5, R16, 0x1, R5 ;  /* 0x0000000110057824 */ /* 0x000fca00078e0205 */
[----:B------:R-:W-:-:S13]  /*17710*/  ISETP.GT.AND P6, PT, R5, R0, PT ;  /* 0x000000000500720c */ /* 0x000fda0003fc4270 */
[----:B------:R-:W-:Y:S05]  /*17720*/  @!P6 BRA `(.L_x_8255) ;  /* 0xfffffffc0064e947 */ /* 0x000fea000383ffff */
.L_x_8250:
        /* <DEDUP_REMOVED lines=8> */
.L_x_8327:
[----:B------:R-:W-:Y:S01]  /*177b0*/  ISETP.NE.AND P0, PT, R5, RZ, PT ;  /* 0x000000ff0500720c */ /* 0x000fe20003f05270 */
[----:B------:R-:W-:-:S12]  /*177c0*/  IMAD.MOV.U32 R5, RZ, RZ, RZ ;  /* 0x000000ffff057224 */ /* 0x000fd800078e00ff */
[----:B------:R-:W-:Y:S05]  /*177d0*/  @!P0 BRA `(.L_x_8257) ;  /* 0x0000000000108947 */ /* 0x000fea0003800000 */
[----:B------:R-:W-:Y:S01]  /*177e0*/  UMOV UR4, 0xffffffff ;  /* 0xffffffff00047882 */ /* 0x000fe20000000000 */
[----:B------:R-:W-:Y:S02]  /*177f0*/  VIADD R12, R6, 0xffffffff ;  /* 0xffffffff060c7836 */ /* 0x000fe40000000000 */
[----:B------:R-:W-:Y:S05]  /*17800*/  BRA.DIV UR4, `(.L_x_8258) ;  /* 0x0000002604207947 */ /* 0x000fea000b800000 */
[----:B------:R0:W0:Y:S02]  /*17810*/  SHFL.IDX PT, R5, R3, R12, 0x1f ;  /* 0x00001f0c03057589 */ /* 0x00002400000e0000 */
.L_x_8257:
[----:B0-2-4-:R-:W0:Y:S01]  /*17820*/  LDC.64 R2, c[0x0][0xc90] ;  /* 0x00032400ff027b82 */ /* 0x015e220000000a00 */
[----:B------:R-:W-:-:S04]  /*17830*/  IMAD.IADD R19, R6, 0x1, R19 ;  /* 0x0000000106137824 */ /* 0x000fc800078e0213 */
[----:B0-----:R-:W-:-:S05]  /*17840*/  IMAD.WIDE R2, R19, 0x4, R2 ;  /* 0x0000000413027825 */ /* 0x001fca00078e0202 */
[----:B---3--:R-:W2:Y:S01]  /*17850*/  LDG.E R7, desc[UR50][R2.64] ;  /* 0x0000003202077981 */ /* 0x008ea2000c1e1900 */
        /* <DEDUP_REMOVED lines=62> */
.L_x_8251:
[----:B------:R-:W-:Y:S01]  /*17c40*/  UMOV UR4, URZ ;  /* 0x0000003f00047c82 */ /* 0x000fe20008000000 */
[----:B------:R-:W-:Y:S01]  /*17c50*/  UMOV UR5, URZ ;  /* 0x0000003f00057c82 */ /* 0x000fe20008000000 */
[----:B------:R-:W-:Y:S01]  /*17c60*/  ULDC UR6, c[0x0][0xc3c] ;  /* 0x00030f0000067ab9 */ /* 0x000fe20000000800 */
[----:B------:R-:W-:Y:S02]  /*17c70*/  IMAD.MOV.U32 R16, RZ, RZ, R0 ;  /* 0x000000ffff107224 */ /* 0x000fe400078e0000 */
[----:B------:R-:W-:Y:S02]  /*17c80*/  IMAD.U32 R17, RZ, RZ, UR4 ;  /* 0x00000004ff117e24 */ /* 0x000fe4000f8e00ff */
[----:B------:R-:W-:Y:S02]  /*17c90*/  IMAD.U32 R18, RZ, RZ, UR5 ;  /* 0x00000005ff127e24 */ /* 0x000fe4000f8e00ff */
[----:B------:R-:W-:-:S07]  /*17ca0*/  IMAD.U32 R19, RZ, RZ, UR6 ;  /* 0x00000006ff137e24 */ /* 0x000fce000f8e00ff */
.L_x_8259:
[----:B------:R4:W5:Y:S01]  /*17cb0*/  LDL R2, [R1] ;  /* 0x0000000001027983 */ /* 0x0009620000100800 */
[----:B------:R-:W0:Y:S01]  /*17cc0*/  S2R R0, SR_TID.X ;  /* 0x0000000000007919 */ /* 0x000e220000002100 */
[----:B------:R-:W-:Y:S05]  /*17cd0*/  WARPSYNC.ALL ;  /* 0x0000000000007948 */ /* 0x000fea0003800000 */
[----:B0-----:R-:W-:Y:S01]  /*17ce0*/  LOP3.LUT R0, R0, 0x1f, RZ, 0xc0, !PT ;  /* 0x0000001f00007812 */ /* 0x001fe200078ec0ff */
[----:B------:R-:W-:Y:S03]  /*17cf0*/  BAR.SYNC.DEFER_BLOCKING 0x4, 0x180 ;  /* 0x0106000000007b1d */ /* 0x000fe60000010000 */
[----:B------:R-:W-:-:S13]  /*17d00*/  ISETP.NE.AND P0, PT, R0, RZ, PT ;  /* 0x000000ff0000720c */ /* 0x000fda0003f05270 */
[----:B--2---:R-:W5:Y:S01]  /*17d10*/  @!P0 S2R R3, SR_CgaCtaId ;  /* 0x0000000000038919 */ /* 0x004f620000008800 */
[----:B------:R-:W-:-:S04]  /*17d20*/  @!P0 MOV R0, 0x400 ;  /* 0x0000040000008802 */ /* 0x000fc80000000f00 */
[----:B-----5:R-:W-:-:S05]  /*17d30*/  @!P0 LEA R2, R3, R0, 0x18 ;  /* 0x0000000003028211 */ /* 0x020fca00078ec0ff */
[----:B------:R4:W-:Y:S04]  /*17d40*/  @!P0 STS.128 [R2+0x288d0], R16 ;  /* 0x0288d01002008388 */ /* 0x0009e80000000c00 */
[----:B------:R4:W-:Y:S01]  /*17d50*/  @!P0 STL [R1], R2 ;  /* 0x0000000201008387 */ /* 0x0009e20000100800 */
[----:B------:R-:W-:Y:S06]  /*17d60*/  BAR.ARV 0x5, 0x180 ;  /* 0x0146000000007b1d */ /* 0x000fec0000002000 */
.L_x_8248:
[----:B------:R-:W-:Y:S02]  /*17d70*/  ULDC UR4, c[0x0][0xc3c] ;  /* 0x00030f0000047ab9 */ /* 0x000fe40000000800 */
[----:B----4-:R-:W-:-:S13]  /*17d80*/  ISETP.GE.AND P0, PT, R19, UR4, PT ;  /* 0x0000000413007c0c */ /* 0x010fda000bf06270 */
[----:B------:R-:W-:Y:S05]  /*17d90*/  @!P0 BRA `(.L_x_8260) ;  /* 0xffffffac004c8947 */ /* 0x000fea000383ffff */
[----:B------:R-:W-:Y:S05]  /*17da0*/  BSYNC B8 ;  /* 0x0000000000087941 */ /* 0x000fea0003800000 */
.L_x_8153:
        /* <DEDUP_REMOVED lines=12> */
.L_x_8330:
[----:B------:R-:W-:Y:S05]  /*17e70*/  BSYNC B0 ;  /* 0x0000000000007941 */ /* 0x000fea0003800000 */
.L_x_8261:
[----:B------:R-:W-:-:S03]  /*17e80*/  UMOV UR4, 0xffffffff ;  /* 0xffffffff00047882 */ /* 0x000fc60000000000 */
[----:B------:R-:W-:Y:S05]  /*17e90*/  BRA.DIV UR4, `(.L_x_8263) ;  /* 0x0000001e04b87947 */ /* 0x000fea000b800000 */
[----:B------:R-:W2:Y:S02]  /*17ea0*/  S2R R2, SR_TID.X ;  /* 0x0000000000027919 */ /* 0x000ea40000002100 */
[----:B--2---:R-:W-:-:S04]  /*17eb0*/  SHF.R.U32.HI R2, RZ, 0x5, R2 ;  /* 0x00000005ff027819 */ /* 0x004fc80000011602 */
[----:B------:R-:W-:-:S05]  /*17ec0*/  LOP3.LUT R2, R2, 0x3, RZ, 0xc0, !PT ;  /* 0x0000000302027812 */ /* 0x000fca00078ec0ff */
[----:B------:R2:W4:Y:S02]  /*17ed0*/  SHFL.IDX PT, R14, R2, RZ, 0x1f ;  /* 0x00001fff020e7589 */ /* 0x00052400000e0000 */
.L_x_8333:
[----:B----4-:R-:W-:Y:S01]  /*17ee0*/  ISETP.NE.AND P0, PT, R14, RZ, PT ;  /* 0x000000ff0e00720c */ /* 0x010fe20003f05270 */
[----:B------:R-:W-:-:S12]  /*17ef0*/  BSSY B0, `(.L_x_8264) ;  /* 0x0000027000007945 */ /* 0x000fd80003800000 */
[----:B------:R-:W-:Y:S05]  /*17f00*/  @P0 BRA `(.L_x_8265) ;  /* 0x0000000000940947 */ /* 0x000fea0003800000 */
[----:B------:R-:W-:-:S03]  /*17f10*/  UMOV UR4, 0xffffffff ;  /* 0xffffffff00047882 */ /* 0x000fc60000000000 */
[----:B------:R-:W-:Y:S05]  /*17f20*/  BRA.DIV UR4, `(.L_x_8266) ;  /* 0x0000001e04c87947 */ /* 0x000fea000b800000 */
[----:B------:R-:W-:-:S13]  /*17f30*/  ELECT P6, URZ, PT ;  /* 0x00000000003f782f */ /* 0x000fda00038c0000 */
.L_x_8336:
[----:B------:R-:W-:Y:S05]  /*17f40*/  @!P6 BRA `(.L_x_8265) ;  /* 0x000000000084e947 */ /* 0x000fea0003800000 */
[----:B------:R-:W-:-:S06]  /*17f50*/  ULOP3.LUT UR4, UR36, 0x2, URZ, 0xfc, !UPT ;  /* 0x0000000224047892 */ /* 0x000fcc000f8efc3f */
[----:B--2---:R-:W-:-:S05]  /*17f60*/  IMAD.U32 R2, RZ, RZ, UR4 ;  /* 0x00000004ff027e24 */ /* 0x004fca000f8e00ff */
[----:B------:R-:W-:-:S13]  /*17f70*/  ISETP.NE.AND P2, PT, R2, 0x3, PT ;  /* 0x000000030200780c */ /* 0x000fda0003f45270 */
[----:B------:R-:W-:Y:S05]  /*17f80*/  @!P2 BRA `(.L_x_8267) ;  /* 0x000000000004a947 */ /* 0x000fea0003800000 */
[----:B------:R-:W-:Y:S01]  /*17f90*/  BPT.TRAP 0x1 ;  /* 0x000000040000795c */ /* 0x000fe20000300000 */
.L_x_8267:
[----:B0-----:R-:W2:Y:S04]  /*17fa0*/  LDL R3, [R1+0x4] ;  /* 0x0000040001037983 */ /* 0x001ea80000100800 */
[----:B---3--:R-:W3:Y:S01]  /*17fb0*/  LDL.LU R7, [R1+0x10] ;  /* 0x0000100001077983 */ /* 0x008ee20000300800 */
        /* <DEDUP_REMOVED lines=12> */
.L_x_8337:
[----:B------:R-:W2:Y:S02]  /*18080*/  SYNCS.PHASECHK.TRANS64.TRYWAIT P0, [R7+URZ], R2 ;  /* 0x00000002070075a7 */ /* 0x000ea4000800017f */
[----:B--2---:R-:W-:Y:S05]  /*18090*/  @!P0 BRA `(.L_x_8269) ;  /* 0x0000001c00a08947 */ /* 0x004fea0003800000 */
.L_x_8338:
[----:B------:R-:W-:Y:S05]  /*180a0*/  @!P2 BRA `(.L_x_8270) ;  /* 0x000000000004a947 */ /* 0x000fea0003800000 */
[----:B------:R-:W-:Y:S01]  /*180b0*/  BPT.TRAP 0x1 ;  /* 0x000000040000795c */ /* 0x000fe20000300000 */
.L_x_8270:
[----:B------:R-:W3:Y:S01]  /*180c0*/  LDL.LU R4, [R1+0x4] ;  /* 0x0000040001047983 */ /* 0x000ee20000300800 */
[----:B------:R-:W-:-:S04]  /*180d0*/  VIADD R0, R0, 0x28860 ;  /* 0x0002886000007836 */ /* 0x000fc80000000000 */
[----:B---3--:R-:W-:-:S04]  /*180e0*/  IMAD R4, R4, 0x8, R0 ;  /* 0x0000000804047824 */ /* 0x008fc800078e0200 */
[----:B------:R-:W3:Y:S02]  /*180f0*/  SYNCS.PHASECHK.TRANS64.TRYWAIT P0, [R4+URZ], R5 ;  /* 0x00000005040075a7 */ /* 0x000ee4000800017f */
[----:B---3--:R-:W-:Y:S05]  /*18100*/  @!P0 BRA `(.L_x_8271) ;  /* 0x0000001c00988947 */ /* 0x008fea0003800000 */
.L_x_8339:
[----:B------:R-:W-:-:S07]  /*18110*/  IMAD R3, R3, 0x8, R0 ;  /* 0x0000000803037824 */ /* 0x000fce00078e0200 */
.L_x_8272:
[----:B----4-:R4:W0:Y:S02]  /*18120*/  SYNCS.PHASECHK.TRANS64.TRYWAIT P0, [R3+URZ], R2 ;  /* 0x00000002030075a7 */ /* 0x010824000800017f */
[----:B0-----:R-:W-:Y:S05]  /*18130*/  @!P0 NANOSLEEP.SYNCS 0x989680 ;  /* 0x009896800000895d */ /* 0x001fea0003900000 */
[----:B------:R-:W0:Y:S02]  /*18140*/  @!P0 SYNCS.PHASECHK.TRANS64 P0, [R3+URZ], R2 ;  /* 0x00000002030085a7 */ /* 0x000e24000800007f */
[----:B0-----:R-:W-:Y:S05]  /*18150*/  @!P0 BRA `(.L_x_8272) ;  /* 0xfffffffc00f08947 */ /* 0x001fea000383ffff */
.L_x_8265:
[----:B------:R-:W-:Y:S05]  /*18160*/  BSYNC B0 ;  /* 0x0000000000007941 */ /* 0x000fea0003800000 */
.L_x_8264:
[----:B------:R-:W-:Y:S05]  /*18170*/  EXIT ;  /* 0x000000000000794d */ /* 0x000fea0003800000 */
.L_x_8055:
[----:B0-----:R-:W-:-:S04]  /*18180*/  IMAD.U32 R3, RZ, RZ, UR41 ;  /* 0x00000029ff037e24 */ /* 0x001fc8000f8e00ff */
[----:B------:R0:W1:Y:S03]  /*18190*/  SYNCS.PHASECHK.TRANS64.TRYWAIT P1, [R3+URZ+0x28800], R0 ;  /* 0x02880000030075a7 */ /* 0x000066000802017f */
[----:B-1----:R-:W-:Y:S05]  /*181a0*/  @!P1 NANOSLEEP.SYNCS 0x989680 ;  /* 0x009896800000995d */ /* 0x002fea0003900000 */
[----:B------:R-:W1:Y:S02]  /*181b0*/  @!P1 SYNCS.PHASECHK.TRANS64 P1, [R3+URZ+0x28800], R0 ;  /* 0x02880000030095a7 */ /* 0x000e64000802007f */
[----:B-1----:R-:W-:Y:S05]  /*181c0*/  @!P1 BRA `(.L_x_8055) ;  /* 0xfffffffc00ec9947 */ /* 0x002fea000383ffff */
[----:B------:R-:W-:Y:S05]  /*181d0*/  BRA `(.L_x_8273) ;  /* 0xfffffe9800807947 */ /* 0x000fea000383ffff */
.L_x_8059:
[----:B-1----:R1:W2:Y:S02]  /*181e0*/  SYNCS.PHASECHK.TRANS64.TRYWAIT P2, [R7+URZ+0x28830], R0 ;  /* 0x02883000070075a7 */ /* 0x0022a4000804017f */
[----:B--2---:R-:W-:Y:S05]  /*181f0*/  @!P2 NANOSLEEP.SYNCS 0x989680 ;  /* 0x009896800000a95d */ /* 0x004fea0003900000 */
[----:B------:R-:W2:Y:S02]  /*18200*/  @!P2 SYNCS.PHASECHK.TRANS64 P2, [R7+URZ+0x28830], R0 ;  /* 0x028830000700a5a7 */ /* 0x000ea4000804007f */
[----:B--2---:R-:W-:Y:S05]  /*18210*/  @!P2 BRA `(.L_x_8059) ;  /* 0xfffffffc00f0a947 */ /* 0x004fea000383ffff */
[----:B------:R-:W-:Y:S05]  /*18220*/  BRA `(.L_x_8058) ;  /* 0xfffffe9800a47947 */ /* 0x000fea000383ffff */
.L_x_8075:
[----:B-1----:R-:W-:-:S04]  /*18230*/  IMAD.U32 R7, RZ, RZ, UR6 ;  /* 0x00000006ff077e24 */ /* 0x002fc8000f8e00ff */
[----:B------:R1:W2:Y:S03]  /*18240*/  SYNCS.PHASECHK.TRANS64.TRYWAIT P2, [R7+URZ+0x28830], R6 ;  /* 0x02883006070075a7 */ /* 0x0002a6000804017f */
[----:B--2---:R-:W-:Y:S05]  /*18250*/  @!P2 NANOSLEEP.SYNCS 0x989680 ;  /* 0x009896800000a95d */ /* 0x004fea0003900000 */
[----:B------:R-:W2:Y:S02]  /*18260*/  @!P2 SYNCS.PHASECHK.TRANS64 P2, [R7+URZ+0x28830], R6 ;  /* 0x028830060700a5a7 */ /* 0x000ea4000804007f */
[----:B--2---:R-:W-:Y:S05]  /*18270*/  @!P2 BRA `(.L_x_8075) ;  /* 0xfffffffc00eca947 */ /* 0x004fea000383ffff */
[----:B------:R-:W-:Y:S05]  /*18280*/  BRA `(.L_x_8072) ;  /* 0xfffffed4004c7947 */ /* 0x000fea000383ffff */
.L_x_8079:
[----:B-1----:R-:W-:-:S04]  /*18290*/  IMAD.U32 R7, RZ, RZ, UR6 ;  /* 0x00000006ff077e24 */ /* 0x002fc8000f8e00ff */
[----:B------:R1:W2:Y:S03]  /*182a0*/  SYNCS.PHASECHK.TRANS64.TRYWAIT P2, [R7+URZ+0x28850], R6 ;  /* 0x02885006070075a7 */ /* 0x0002a6000804017f */
[----:B--2---:R-:W-:Y:S05]  /*182b0*/  @!P2 NANOSLEEP.SYNCS 0x989680 ;  /* 0x009896800000a95d */ /* 0x004fea0003900000 */
[----:B------:R-:W2:Y:S02]  /*182c0*/  @!P2 SYNCS.PHASECHK.TRANS64 P2, [R7+URZ+0x28850], R6 ;  /* 0x028850060700a5a7 */ /* 0x000ea4000804007f */
[----:B--2---:R-:W-:Y:S05]  /*182d0*/  @!P2 BRA `(.L_x_8079) ;  /* 0xfffffffc00eca947 */ /* 0x004fea000383ffff */
[----:B------:R-:W-:Y:S05]  /*182e0*/  BRA `(.L_x_8076) ;  /* 0xfffffed8000c7947 */ /* 0x000fea000383ffff */
.L_x_8096:
[----:B-1----:R-:W-:-:S04]  /*182f0*/  IMAD.U32 R5, RZ, RZ, UR6 ;  /* 0x00000006ff057e24 */ /* 0x002fc8000f8e00ff */
[----:B------:R1:W2:Y:S03]  /*18300*/  SYNCS.PHASECHK.TRANS64.TRYWAIT P2, [R5+URZ+0x28830], R4 ;  /* 0x02883004050075a7 */ /* 0x0002a6000804017f */
[----:B--2---:R-:W-:Y:S05]  /*18310*/  @!P2 NANOSLEEP.SYNCS 0x989680 ;  /* 0x009896800000a95d */ /* 0x004fea0003900000 */
[----:B------:R-:W2:Y:S02]  /*18320*/  @!P2 SYNCS.PHASECHK.TRANS64 P2, [R5+URZ+0x28830], R4 ;  /* 0x028830040500a5a7 */ /* 0x000ea4000804007f */
[----:B--2---:R-:W-:Y:S05]  /*18330*/  @!P2 BRA `(.L_x_8096) ;  /* 0xfffffffc00eca947 */ /* 0x004fea000383ffff */
[----:B------:R-:W-:Y:S05]  /*18340*/  BRA `(.L_x_8093) ;  /* 0xffffff0c00fc7947 */ /* 0x000fea000383ffff */
.L_x_8100:
[----:B-1----:R-:W-:-:S04]  /*18350*/  IMAD.U32 R5, RZ, RZ, UR6 ;  /* 0x00000006ff057e24 */ /* 0x002fc8000f8e00ff */
[----:B------:R1:W2:Y:S03]  /*18360*/  SYNCS.PHASECHK.TRANS64.TRYWAIT P2, [R5+URZ+0x28850], R4 ;  /* 0x02885004050075a7 */ /* 0x0002a6000804017f */
[----:B--2---:R-:W-:Y:S05]  /*18370*/  @!P2 NANOSLEEP.SYNCS 0x989680 ;  /* 0x009896800000a95d */ /* 0x004fea0003900000 */
[----:B------:R-:W2:Y:S02]  /*18380*/  @!P2 SYNCS.PHASECHK.TRANS64 P2, [R5+URZ+0x28850], R4 ;  /* 0x028850040500a5a7 */ /* 0x000ea4000804007f */
[----:B--2---:R-:W-:Y:S05]  /*18390*/  @!P2 BRA `(.L_x_8100) ;  /* 0xfffffffc00eca947 */ /* 0x004fea000383ffff */
[----:B------:R-:W-:Y:S05]  /*183a0*/  BRA `(.L_x_8097) ;  /* 0xffffff1000bc7947 */ /* 0x000fea000383ffff */
.L_x_8106:
[----:B-1----:R-:W-:-:S04]  /*183b0*/  IMAD.U32 R5, RZ, RZ, UR6 ;  /* 0x00000006ff057e24 */ /* 0x002fc8000f8e00ff */
[----:B------:R1:W2:Y:S03]  /*183c0*/  SYNCS.PHASECHK.TRANS64.TRYWAIT P2, [R5+URZ+0x28830], R4 ;  /* 0x02883004050075a7 */ /* 0x0002a6000804017f */
[----:B--2---:R-:W-:Y:S05]  /*183d0*/  @!P2 NANOSLEEP.SYNCS 0x989680 ;  /* 0x009896800000a95d */ /* 0x004fea0003900000 */
[----:B------:R-:W2:Y:S02]  /*183e0*/  @!P2 SYNCS.PHASECHK.TRANS64 P2, [R5+URZ+0x28830], R4 ;  /* 0x028830040500a5a7 */ /* 0x000ea4000804007f */
[----:B--2---:R-:W-:Y:S05]  /*183f0*/  @!P2 BRA `(.L_x_8106) ;  /* 0xfffffffc00eca947 */ /* 0x004fea000383ffff */
[----:B------:R-:W-:Y:S05]  /*18400*/  BRA `(.L_x_8103) ;  /* 0xffffff3400d47947 */ /* 0x000fea000383ffff */
.L_x_8110:
[----:B-1----:R-:W-:-:S04]  /*18410*/  IMAD.U32 R5, RZ, RZ, UR6 ;  /* 0x00000006ff057e24 */ /* 0x002fc8000f8e00ff */
[----:B------:R1:W2:Y:S03]  /*18420*/  SYNCS.PHASECHK.TRANS64.TRYWAIT P2, [R5+URZ+0x28850], R4 ;  /* 0x02885004050075a7 */ /* 0x0002a6000804017f */
[----:B--2---:R-:W-:Y:S05]  /*18430*/  @!P2 NANOSLEEP.SYNCS 0x989680 ;  /* 0x009896800000a95d */ /* 0x004fea0003900000 */
[----:B------:R-:W2:Y:S02]  /*18440*/  @!P2 SYNCS.PHASECHK.TRANS64 P2, [R5+URZ+0x28850], R4 ;  /* 0x028850040500a5a7 */ /* 0x000ea4000804007f */
[----:B--2---:R-:W-:Y:S05]  /*18450*/  @!P2 BRA `(.L_x_8110) ;  /* 0xfffffffc00eca947 */ /* 0x004fea000383ffff */
[----:B------:R-:W-:Y:S05]  /*18460*/  BRA `(.L_x_8107) ;  /* 0xffffff3800947947 */ /* 0x000fea000383ffff */
.L_x_8123:
[----:B-1----:R-:W-:-:S04]  /*18470*/  IMAD.U32 R8, RZ, RZ, UR5 ;  /* 0x00000005ff087e24 */ /* 0x002fc8000f8e00ff */
[----:B------:R1:W2:Y:S03]  /*18480*/  SYNCS.PHASECHK.TRANS64.TRYWAIT P0, [R8+URZ+0x28850], R3 ;  /* 0x02885003080075a7 */ /* 0x0002a6000800017f */
[----:B--2---:R-:W-:Y:S05]  /*18490*/  @!P0 NANOSLEEP.SYNCS 0x989680 ;  /* 0x009896800000895d */ /* 0x004fea0003900000 */
[----:B------:R-:W2:Y:S02]  /*184a0*/  @!P0 SYNCS.PHASECHK.TRANS64 P0, [R8+URZ+0x28850], R3 ;  /* 0x02885003080085a7 */ /* 0x000ea4000800007f */
[----:B--2---:R-:W-:Y:S05]  /*184b0*/  @!P0 BRA `(.L_x_8123) ;  /* 0xfffffffc00ec8947 */ /* 0x004fea000383ffff */
[----:B------:R-:W-:Y:S05]  /*184c0*/  BRA `(.L_x_8122) ;  /* 0xffffff6c00987947 */ /* 0x000fea000383ffff */
.L_x_8173:
        /* <DEDUP_REMOVED lines=11> */
.L_x_8275:
[----:B------:R-:W-:Y:S05]  /*18580*/  BSYNC B0 ;  /* 0x0000000000007941 */ /* 0x000fea0003800000 */
.L_x_8274:
[----:B------:R-:W-:Y:S05]  /*18590*/  BRA `(.L_x_8276) ;  /* 0xffffffb000fc7947 */ /* 0x000fea000383ffff */
.L_x_8175:
[----:B------:R-:W-:Y:S01]  /*185a0*/  BSSY B0, `(.L_x_8277) ;  /* 0x0000006000007945 */ /* 0x000fe20003800000 */
[----:B------:R-:W-:-:S07]  /*185b0*/  IMAD.MOV.U32 R15, RZ, RZ, -0x1 ;  /* 0xffffffffff0f7424 */ /* 0x000fce00078e00ff */
[----:B012-4-:R-:W-:Y:S05]  /*185c0*/  WARPSYNC.COLLECTIVE R15, `(.L_x_8278) ;  /* 0x000000000f0c7348 */ /* 0x017fea0003c00000 */
[----:B------:R-:W-:Y:S02]  /*185d0*/  ELECT P6, UR62, PT ;  /* 0x00000000003e782f */ /* 0x000fe400038c0000 */
[----:B------:R-:W-:Y:S01]  /*185e0*/  MOV R14, UR62 ;  /* 0x0000003e000e7c02 */ /* 0x000fe20008000f00 */
[----:B012-4-:R-:W-:Y:S10]  /*185f0*/  ENDCOLLECTIVE ;  /* 0x000000000000791b */ /* 0x017ff40003800000 */
.L_x_8278:
[----:B------:R-:W-:Y:S05]  /*18600*/  BSYNC B0 ;  /* 0x0000000000007941 */ /* 0x000fea0003800000 */
.L_x_8277:
[----:B------:R-:W-:Y:S05]  /*18610*/  BRA `(.L_x_8279) ;  /* 0xffffffb400087947 */ /* 0x000fea000383ffff */
.L_x_8177:
[----:B--2---:R2:W3:Y:S02]  /*18620*/  SYNCS.PHASECHK.TRANS64.TRYWAIT P0, [R0+URZ+0x28840], R2 ;  /* 0x02884002000075a7 */ /* 0x0044e4000800017f */
[----:B---3--:R-:W-:Y:S05]  /*18630*/  @!P0 NANOSLEEP.SYNCS 0x989680 ;  /* 0x009896800000895d */ /* 0x008fea0003900000 */
[----:B------:R-:W3:Y:S02]  /*18640*/  @!P0 SYNCS.PHASECHK.TRANS64 P0, [R0+URZ+0x28840], R2 ;  /* 0x02884002000085a7 */ /* 0x000ee4000800007f */
[----:B---3--:R-:W-:Y:S05]  /*18650*/  @!P0 BRA `(.L_x_8177) ;  /* 0xfffffffc00f08947 */ /* 0x008fea000383ffff */
[----:B------:R-:W-:Y:S05]  /*18660*/  BRA `(.L_x_8280) ;  /* 0xffffffb400707947 */ /* 0x000fea000383ffff */
.L_x_8181:
        /* <DEDUP_REMOVED lines=14> */
.L_x_8281:
[----:B------:R-:W-:Y:S02]  /*18750*/  IMAD.MOV.U32 R13, RZ, RZ, R4 ;  /* 0x000000ffff0d7224 */ /* 0x000fe400078e0004 */
[----:B------:R-:W-:-:S07]  /*18760*/  IMAD.MOV.U32 R6, RZ, RZ, R14 ;  /* 0x000000ffff067224 */ /* 0x000fce00078e000e */
[----:B------:R-:W-:Y:S05]  /*18770*/  WARPSYNC.COLLECTIVE R15, `(.L_x_8282) ;  /* 0x000000000f087348 */ /* 0x000fea0003c00000 */
[----:B------:R0:W1:Y:S02]  /*18780*/  SHFL.IDX P6, R14, R13, R12, R11 ;  /* 0x0000000c0d0e7389 */ /* 0x00006400000c000b */
[----:B01----:R-:W-:Y:S01]  /*18790*/  ENDCOLLECTIVE ;  /* 0x000000000000791b */ /* 0x003fe20003800000 */
.L_x_8282:
[----:B------:R-:W-:Y:S02]  /*187a0*/  IMAD.MOV.U32 R13, RZ, RZ, R3 ;  /* 0x000000ffff0d7224 */ /* 0x000fe400078e0003 */
[----:B------:R-:W-:Y:S02]  /*187b0*/  IMAD.MOV.U32 R12, RZ, RZ, 0x1 ;  /* 0x00000001ff0c7424 */ /* 0x000fe400078e00ff */
[----:B------:R-:W-:-:S07]  /*187c0*/  IMAD.MOV.U32 R7, RZ, RZ, R14 ;  /* 0x000000ffff077224 */ /* 0x000fce00078e000e */
[----:B------:R-:W-:Y:S05]  /*187d0*/  WARPSYNC.COLLECTIVE R15, `(.L_x_8283) ;  /* 0x000000000f087348 */ /* 0x000fea0003c00000 */
[----:B------:R0:W1:Y:S02]  /*187e0*/  SHFL.IDX P6, R14, R13, R12, R11 ;  /* 0x0000000c0d0e7389 */ /* 0x00006400000c000b */
[----:B01----:R-:W-:Y:S01]  /*187f0*/  ENDCOLLECTIVE ;  /* 0x000000000000791b */ /* 0x003fe20003800000 */
.L_x_8283:
        /* <DEDUP_REMOVED lines=10> */
.L_x_8284:
[----:B------:R-:W-:Y:S01]  /*188a0*/  @!PT LDS RZ, [RZ] ;  /* 0x00000000fffff984 */ /* 0x000fe20000000800 */
[----:B------:R-:W-:Y:S01]  /*188b0*/  @!PT LDS RZ, [RZ] ;  /* 0x00000000fffff984 */ /* 0x000fe20000000800 */
[----:B------:R-:W-:Y:S01]  /*188c0*/  @!PT LDS RZ, [RZ] ;  /* 0x00000000fffff984 */ /* 0x000fe20000000800 */
[----:B------:R0:W-:Y:S04]  /*188d0*/  @!P2 LDGSTS.E.BYPASS.LTC128B.128 [R9+0x10400], desc[UR50][R6.64], !P0 ;  /* 0x104000000609afae */ /* 0x0001e8000c101d72 */
[----:B------:R0:W-:Y:S01]  /*188e0*/  @!P2 LDGSTS.E.BYPASS.LTC128B.128 [R9+0x14400], desc[UR50][R6.64+0x80], !P1 ;  /* 0x144000800609afae */ /* 0x0001e2000c901d72 */
[----:B------:R-:W-:Y:S01]  /*188f0*/  ISETP.GE.AND P2, PT, R5, R2, PT ;  /* 0x000000020500720c */ /* 0x000fe20003f46270 */
[----:B------:R-:W-:Y:S02]  /*18900*/  IMAD.MOV.U32 R13, RZ, RZ, R3 ;  /* 0x000000ffff0d7224 */ /* 0x000fe400078e0003 */
[----:B------:R-:W-:Y:S02]  /*18910*/  IMAD.MOV.U32 R12, RZ, RZ, 0x2 ;  /* 0x00000002ff0c7424 */ /* 0x000fe400078e00ff */
[----:B------:R-:W-:-:S08]  /*18920*/  IMAD.MOV.U32 R5, RZ, RZ, R14 ;  /* 0x000000ffff057224 */ /* 0x000fd000078e000e */
[----:B0-----:R-:W-:Y:S05]  /*18930*/  WARPSYNC.COLLECTIVE R15, `(.L_x_8285) ;  /* 0x000000000f087348 */ /* 0x001fea0003c00000 */
[----:B------:R1:W2:Y:S02]  /*18940*/  SHFL.IDX P6, R14, R13, R12, R11 ;  /* 0x0000000c0d0e7389 */ /* 0x0002a400000c000b */
[----:B012---:R-:W-:Y:S01]  /*18950*/  ENDCOLLECTIVE ;  /* 0x000000000000791b */ /* 0x007fe20003800000 */
.L_x_8285:
[----:B------:R-:W-:Y:S01]  /*18960*/  @!P2 LEA R7, P3, R10, R5, 0x1 ;  /* 0x000000050a07a211 */ /* 0x000fe200078608ff */
[----:B------:R-:W-:-:S04]  /*18970*/  VIADD R5, R0, 0x20 ;  /* 0x0000002000057836 */ /* 0x000fc80000000000 */
        /* <DEDUP_REMOVED lines=9> */
[----:B------:R0:W-:Y:S01]  /*18a10*/  @!P2 LDGSTS.E.BYPASS.LTC128B.128 [R9+0x14c00], desc[UR50][R6.64+0x80], !P1 ;  /* 0x14c000800609afae */ /* 0x0001e2000c901d72 */
[----:B------:R-:W-:Y:S01]  /*18a20*/  ISETP.GE.AND P2, PT, R5, R2, PT ;  /* 0x000000020500720c */ /* 0x000fe20003f46270 */
[----:B0-----:R-:W-:-:S12]  /*18a30*/  IMAD.MOV.U32 R6, RZ, RZ, R14 ;  /* 0x000000ffff067224 */ /* 0x001fd800078e000e */
[----:B------:R-:W-:Y:S05]  /*18a40*/  WARPSYNC.COLLECTIVE R15, `(.L_x_8286) ;  /* 0x000000000f087348 */ /* 0x000fea0003c00000 */
[----:B------:R0:W1:Y:S02]  /*18a50*/  SHFL.IDX P6, R14, R13, R12, R11 ;  /* 0x0000000c0d0e7389 */ /* 0x00006400000c000b */
[----:B01----:R-:W-:Y:S01]  /*18a60*/  ENDCOLLECTIVE ;  /* 0x000000000000791b */ /* 0x003fe20003800000 */
.L_x_8286:
[----:B------:R-:W-:Y:S02]  /*18a70*/  IMAD.MOV.U32 R13, RZ, RZ, R3 ;  /* 0x000000ffff0d7224 */ /* 0x000fe400078e0003 */
[----:B------:R-:W-:Y:S02]  /*18a80*/  IMAD.MOV.U32 R12, RZ, RZ, 0x3 ;  /* 0x00000003ff0c7424 */ /* 0x000fe400078e00ff */
[----:B------:R-:W-:-:S07]  /*18a90*/  IMAD.MOV.U32 R5, RZ, RZ, R14 ;  /* 0x000000ffff057224 */ /* 0x000fce00078e000e */
[----:B------:R-:W-:Y:S05]  /*18aa0*/  WARPSYNC.COLLECTIVE R15, `(.L_x_8287) ;  /* 0x000000000f087348 */ /* 0x000fea0003c00000 */
[----:B------:R0:W1:Y:S02]  /*18ab0*/  SHFL.IDX P6, R14, R13, R12, R11 ;  /* 0x0000000c0d0e7389 */ /* 0x00006400000c000b */
[----:B01----:R-:W-:Y:S01]  /*18ac0*/  ENDCOLLECTIVE ;  /* 0x000000000000791b */ /* 0x003fe20003800000 */
.L_x_8287:
        /* <DEDUP_REMOVED lines=16> */
.L_x_8288:
[----:B------:R-:W-:Y:S02]  /*18bd0*/  IMAD.MOV.U32 R13, RZ, RZ, R3 ;  /* 0x000000ffff0d7224 */ /* 0x000fe400078e0003 */
[----:B------:R-:W-:Y:S02]  /*18be0*/  IMAD.MOV.U32 R12, RZ, RZ, 0x4 ;  /* 0x00000004ff0c7424 */ /* 0x000fe400078e00ff */
[----:B------:R-:W-:-:S07]  /*18bf0*/  IMAD.MOV.U32 R5, RZ, RZ, R14 ;  /* 0x000000ffff057224 */ /* 0x000fce00078e000e */
[----:B------:R-:W-:Y:S05]  /*18c00*/  WARPSYNC.COLLECTIVE R15, `(.L_x_8289) ;  /* 0x000000000f087348 */ /* 0x000fea0003c00000 */
[----:B------:R0:W1:Y:S02]  /*18c10*/  SHFL.IDX P6, R14, R13, R12, R11 ;  /* 0x0000000c0d0e7389 */ /* 0x00006400000c000b */
[----:B01----:R-:W-:Y:S01]  /*18c20*/  ENDCOLLECTIVE ;  /* 0x000000000000791b */ /* 0x003fe20003800000 */
.L_x_8289:
        /* <DEDUP_REMOVED lines=16> */
.L_x_8290:
[----:B------:R-:W-:Y:S02]  /*18d30*/  IMAD.MOV.U32 R13, RZ, RZ, R3 ;  /* 0x000000ffff0d7224 */ /* 0x000fe400078e0003 */
[----:B------:R-:W-:Y:S02]  /*18d40*/  IMAD.MOV.U32 R12, RZ, RZ, 0x5 ;  /* 0x00000005ff0c7424 */ /* 0x000fe400078e00ff */
[----:B------:R-:W-:-:S07]  /*18d50*/  IMAD.MOV.U32 R5, RZ, RZ, R14 ;  /* 0x000000ffff057224 */ /* 0x000fce00078e000e */
[----:B------:R-:W-:Y:S05]  /*18d60*/  WARPSYNC.COLLECTIVE R15, `(.L_x_8291) ;  /* 0x000000000f087348 */ /* 0x000fea0003c00000 */
[----:B------:R0:W1:Y:S02]  /*18d70*/  SHFL.IDX P6, R14, R13, R12, R11 ;  /* 0x0000000c0d0e7389 */ /* 0x00006400000c000b */
[----:B01----:R-:W-:Y:S01]  /*18d80*/  ENDCOLLECTIVE ;  /* 0x000000000000791b */ /* 0x003fe20003800000 */
.L_x_8291:
        /* <DEDUP_REMOVED lines=16> */
.L_x_8292:
[----:B------:R-:W-:Y:S02]  /*18e90*/  IMAD.MOV.U32 R13, RZ, RZ, R3 ;  /* 0x000000ffff0d7224 */ /* 0x000fe400078e0003 */
[----:B------:R-:W-:Y:S02]  /*18ea0*/  IMAD.MOV.U32 R12, RZ, RZ, 0x6 ;  /* 0x00000006ff0c7424 */ /* 0x000fe400078e00ff */
[----:B------:R-:W-:-:S07]  /*18eb0*/  IMAD.MOV.U32 R5, RZ, RZ, R14 ;  /* 0x000000ffff057224 */ /* 0x000fce00078e000e */
[----:B------:R-:W-:Y:S05]  /*18ec0*/  WARPSYNC.COLLECTIVE R15, `(.L_x_8293) ;  /* 0x000000000f087348 */ /* 0x000fea0003c00000 */
[----:B------:R0:W1:Y:S02]  /*18ed0*/  SHFL.IDX P6, R14, R13, R12, R11 ;  /* 0x0000000c0d0e7389 */ /* 0x00006400000c000b */
[----:B01----:R-:W-:Y:S01]  /*18ee0*/  ENDCOLLECTIVE ;  /* 0x000000000000791b */ /* 0x003fe20003800000 */
.L_x_8293:
[----:B------:R-:W-:-:S05]  /*18ef0*/  @!P2 LEA R5, P3, R10, R5, 0x1 ;  /* 0x000000050a05a211 */ /* 0x000fca00078608ff */
[----:B------:R-:W-:-:S04]  /*18f00*/  @!P2 IMAD.X R6, RZ, RZ, R6, P3 ;  /* 0x000000ffff06a224 */ /* 0x000fc800018e0606 */
[----:B------:R-:W-:Y:S02]  /*18f10*/  @!P2 IMAD.MOV.U32 R7, RZ, RZ, R6 ;  /* 0x000000ffff07a224 */ /* 0x000fe400078e0006 */
[----:B------:R-:W-:Y:S02]  /*18f20*/  @!P2 IMAD.MOV.U32 R6, RZ, RZ, R5 ;  /* 0x000000ffff06a224 */ /* 0x000fe400078e0005 */
[----:B------:R-:W-:-:S03]  /*18f30*/  IMAD.MOV.U32 R13, RZ, RZ, R4 ;  /* 0x000000ffff0d7224 */ /* 0x000fc600078e0004 */
[----:B------:R-:W-:Y:S01]  /*18f40*/  @!PT LDS RZ, [RZ] ;  /* 0x00000000fffff984 */ /* 0x000fe20000000800 */
[----:B------:R-:W-:Y:S01]  /*18f50*/  @!PT LDS RZ, [RZ] ;  /* 0x00000000fffff984 */ /* 0x000fe20000000800 */
[----:B------:R-:W-:Y:S01]  /*18f60*/  @!PT LDS RZ, [RZ] ;  /* 0x00000000fffff984 */ /* 0x000fe20000000800 */
[----:B------:R-:W-:Y:S04]  /*18f70*/  @!P2 LDGSTS.E.BYPASS.LTC128B.128 [R9+0x12c00], desc[UR50][R6.64], !P0 ;  /* 0x12c000000609afae */ /* 0x000fe8000c101d72 */
[----:B------:R0:W-:Y:S02]  /*18f80*/  @!P2 LDGSTS.E.BYPASS.LTC128B.128 [R9+0x16c00], desc[UR50][R6.64+0x80], !P1 ;  /* 0x16c000800609afae */ /* 0x0001e4000c901d72 */
[----:B0-----:R-:W-:-:S07]  /*18f90*/  IMAD.MOV.U32 R6, RZ, RZ, R14 ;  /* 0x000000ffff067224 */ /* 0x001fce00078e000e */
[----:B------:R-:W-:Y:S05]  /*18fa0*/  WARPSYNC.COLLECTIVE R15, `(.L_x_8294) ;  /* 0x000000000f087348 */ /* 0x000fea0003c00000 */
[----:B------:R0:W1:Y:S02]  /*18fb0*/  SHFL.IDX P6, R14, R13, R12, R11 ;  /* 0x0000000c0d0e7389 */ /* 0x00006400000c000b */
[----:B01----:R-:W-:Y:S01]  /*18fc0*/  ENDCOLLECTIVE ;  /* 0x000000000000791b */ /* 0x003fe20003800000 */
.L_x_8294:
[----:B------:R-:W-:-:S05]  /*18fd0*/  VIADD R7, R0, 0x60 ;  /* 0x0000006000077836 */ /* 0x000fca0000000000 */
[----:B------:R-:W-:Y:S01]  /*18fe0*/  ISETP.GE.AND P2, PT, R7, R2, PT ;  /* 0x000000020700720c */ /* 0x000fe20003f46270 */
[----:B------:R-:W-:Y:S02]  /*18ff0*/  IMAD.MOV.U32 R13, RZ, RZ, R3 ;  /* 0x000000ffff0d7224 */ /* 0x000fe400078e0003 */
[----:B------:R-:W-:Y:S02]  /*19000*/  IMAD.MOV.U32 R12, RZ, RZ, 0x7 ;  /* 0x00000007ff0c7424 */ /* 0x000fe400078e00ff */
[----:B------:R-:W-:-:S08]  /*19010*/  IMAD.MOV.U32 R5, RZ, RZ, R14 ;  /* 0x000000ffff057224 */ /* 0x000fd000078e000e */
[----:B------:R-:W-:Y:S05]  /*19020*/  WARPSYNC.COLLECTIVE R15, `(.L_x_8295) ;  /* 0x000000000f087348 */ /* 0x000fea0003c00000 */
[----:B------:R0:W1:Y:S02]  /*19030*/  SHFL.IDX P6, R14, R13, R12, R11 ;  /* 0x0000000c0d0e7389 */ /* 0x00006400000c000b */
[----:B01----:R-:W-:Y:S01]  /*19040*/  ENDCOLLECTIVE ;  /* 0x000000000000791b */ /* 0x003fe20003800000 */
.L_x_8295:
        /* <DEDUP_REMOVED lines=14> */
.L_x_8296:
[----:B------:R-:W-:Y:S01]  /*19130*/  IMAD.MOV.U32 R4, RZ, RZ, R14 ;  /* 0x000000ffff047224 */ /* 0x000fe200078e000e */
[----:B------:R-:W-:Y:S06]  /*19140*/  BRA `(.L_x_8297) ;  /* 0xffffffb800287947 */ /* 0x000fec000383ffff */
.L_x_8186:
[----:B0-----:R-:W3:Y:S02]  /*19150*/  LDL R2, [R1] ;  /* 0x0000000001027983 */ /* 0x001ee40000100800 */
[----:B---3--:R0:W1:Y:S02]  /*19160*/  SYNCS.PHASECHK.TRANS64.TRYWAIT P0, [R2+URZ+0x28820], R0 ;  /* 0x02882000020075a7 */ /* 0x008064000800017f */
[----:B-1----:R-:W-:Y:S05]  /*19170*/  @!P0 NANOSLEEP.SYNCS 0x989680 ;  /* 0x009896800000895d */ /* 0x002fea0003900000 */
[----:B------:R-:W1:Y:S02]  /*19180*/  @!P0 SYNCS.PHASECHK.TRANS64 P0, [R2+URZ+0x28820], R0 ;  /* 0x02882000020085a7 */ /* 0x000e64000800007f */
[----:B-1----:R-:W-:Y:S05]  /*19190*/  @!P0 BRA `(.L_x_8186) ;  /* 0xfffffffc00ec8947 */ /* 0x002fea000383ffff */
[----:B------:R-:W-:Y:S05]  /*191a0*/  BRA `(.L_x_8298) ;  /* 0xffffffb8009c7947 */ /* 0x000fea000383ffff */
.L_x_8195:
[----:B-1----:R1:W2:Y:S02]  /*191b0*/  SYNCS.PHASECHK.TRANS64.TRYWAIT P0, [R3+URZ+0x28840], R2 ;  /* 0x02884002030075a7 */ /* 0x0022a4000800017f */
[----:B--2---:R-:W-:Y:S05]  /*191c0*/  @!P0 NANOSLEEP.SYNCS 0x989680 ;  /* 0x009896800000895d */ /* 0x004fea0003900000 */
[----:B------:R-:W2:Y:S02]  /*191d0*/  @!P0 SYNCS.PHASECHK.TRANS64 P0, [R3+URZ+0x28840], R2 ;  /* 0x02884002030085a7 */ /* 0x000ea4000800007f */
[----:B--2---:R-:W-:Y:S05]  /*191e0*/  @!P0 BRA `(.L_x_8195) ;  /* 0xfffffffc00f08947 */ /* 0x004fea000383ffff */
[----:B------:R-:W-:Y:S05]  /*191f0*/  BRA `(.L_x_8299) ;  /* 0xffffffbc00687947 */ /* 0x000fea000383ffff */
.L_x_8201:
[----:B0-----:R0:W1:Y:S02]  /*19200*/  SYNCS.PHASECHK.TRANS64.TRYWAIT P0, [R3+URZ+0x60], R2 ;  /* 0x00006002030075a7 */ /* 0x001064000800017f */
[----:B-1----:R-:W-:Y:S05]  /*19210*/  @!P0 NANOSLEEP.SYNCS 0x989680 ;  /* 0x009896800000895d */ /* 0x002fea0003900000 */
[----:B------:R-:W1:Y:S02]  /*19220*/  @!P0 SYNCS.PHASECHK.TRANS64 P0, [R3+URZ+0x60], R2 ;  /* 0x00006002030085a7 */ /* 0x000e64000800007f */
[----:B-1----:R-:W-:Y:S05]  /*19230*/  @!P0 BRA `(.L_x_8201) ;  /* 0xfffffffc00f08947 */ /* 0x002fea000383ffff */
[----:B------:R-:W-:Y:S05]  /*19240*/  BRA `(.L_x_8300) ;  /* 0xffffffc000447947 */ /* 0x000fea000383ffff */
.L_x_8210:
[----:B--2---:R2:W3:Y:S02]  /*19250*/  SYNCS.PHASECHK.TRANS64.TRYWAIT P0, [R3+URZ+0x28840], R2 ;  /* 0x02884002030075a7 */ /* 0x0044e4000800017f */
[----:B---3--:R-:W-:Y:S05]  /*19260*/  @!P0 NANOSLEEP.SYNCS 0x989680 ;  /* 0x009896800000895d */ /* 0x008fea0003900000 */
[----:B------:R-:W3:Y:S02]  /*19270*/  @!P0 SYNCS.PHASECHK.TRANS64 P0, [R3+URZ+0x28840], R2 ;  /* 0x02884002030085a7 */ /* 0x000ee4000800007f */
[----:B---3--:R-:W-:Y:S05]  /*19280*/  @!P0 BRA `(.L_x_8210) ;  /* 0xfffffffc00f08947 */ /* 0x008fea000383ffff */
[----:B------:R-:W-:Y:S05]  /*19290*/  BRA `(.L_x_8301) ;  /* 0xffffffc400ec7947 */ /* 0x000fea000383ffff */
.L_x_8216:
[----:B0-----:R0:W2:Y:S02]  /*192a0*/  SYNCS.PHASECHK.TRANS64.TRYWAIT P0, [R2+URZ+0x60], R3 ;  /* 0x00006003020075a7 */ /* 0x0010a4000800017f */
[----:B--2---:R-:W-:Y:S05]  /*192b0*/  @!P0 NANOSLEEP.SYNCS 0x989680 ;  /* 0x009896800000895d */ /* 0x004fea0003900000 */
[----:B------:R-:W2:Y:S02]  /*192c0*/  @!P0 SYNCS.PHASECHK.TRANS64 P0, [R2+URZ+0x60], R3 ;  /* 0x00006003020085a7 */ /* 0x000ea4000800007f */
[----:B--2---:R-:W-:Y:S05]  /*192d0*/  @!P0 BRA `(.L_x_8216) ;  /* 0xfffffffc00f08947 */ /* 0x004fea000383ffff */
[----:B------:R-:W-:Y:S05]  /*192e0*/  BRA `(.L_x_8302) ;  /* 0xffffffc800c87947 */ /* 0x000fea000383ffff */
.L_x_8225:
[----:B----4-:R4:W0:Y:S02]  /*192f0*/  SYNCS.PHASECHK.TRANS64.TRYWAIT P0, [R2+URZ+0x28840], R3 ;  /* 0x02884003020075a7 */ /* 0x010824000800017f */
[----:B0-----:R-:W-:Y:S05]  /*19300*/  @!P0 NANOSLEEP.SYNCS 0x989680 ;  /* 0x009896800000895d */ /* 0x001fea0003900000 */
[----:B------:R-:W0:Y:S02]  /*19310*/  @!P0 SYNCS.PHASECHK.TRANS64 P0, [R2+URZ+0x28840], R3 ;  /* 0x02884003020085a7 */ /* 0x000e24000800007f */
[----:B0-----:R-:W-:Y:S05]  /*19320*/  @!P0 BRA `(.L_x_8225) ;  /* 0xfffffffc00f08947 */ /* 0x001fea000383ffff */
[----:B------:R-:W-:Y:S05]  /*19330*/  BRA `(.L_x_8303) ;  /* 0xffffffd000387947 */ /* 0x000fea000383ffff */
.L_x_8231:
[----:B0-----:R0:W2:Y:S02]  /*19340*/  SYNCS.PHASECHK.TRANS64.TRYWAIT P0, [R2+URZ+0x60], R5 ;  /* 0x00006005020075a7 */ /* 0x0010a4000800017f */
[----:B--2---:R-:W-:Y:S05]  /*19350*/  @!P0 NANOSLEEP.SYNCS 0x989680 ;  /* 0x009896800000895d */ /* 0x004fea0003900000 */
[----:B------:R-:W2:Y:S02]  /*19360*/  @!P0 SYNCS.PHASECHK.TRANS64 P0, [R2+URZ+0x60], R5 ;  /* 0x00006005020085a7 */ /* 0x000ea4000800007f */
[----:B--2---:R-:W-:Y:S05]  /*19370*/  @!P0 BRA `(.L_x_8231) ;  /* 0xfffffffc00f08947 */ /* 0x004fea000383ffff */
[----:B------:R-:W-:Y:S05]  /*19380*/  BRA `(.L_x_8304) ;  /* 0xffffffd400147947 */ /* 0x000fea000383ffff */
.L_x_8242:
[----:B----4-:R4:W0:Y:S02]  /*19390*/  SYNCS.PHASECHK.TRANS64.TRYWAIT P0, [R0+URZ+0x28860], R3 ;  /* 0x02886003000075a7 */ /* 0x010824000800017f */
[----:B0-----:R-:W-:Y:S05]  /*193a0*/  @!P0 NANOSLEEP.SYNCS 0x989680 ;  /* 0x009896800000895d */ /* 0x001fea0003900000 */
[----:B------:R-:W0:Y:S02]  /*193b0*/  @!P0 SYNCS.PHASECHK.TRANS64 P0, [R0+URZ+0x28860], R3 ;  /* 0x02886003000085a7 */ /* 0x000e24000800007f */
[----:B0-----:R-:W-:Y:S05]  /*193c0*/  @!P0 BRA `(.L_x_8242) ;  /* 0xfffffffc00f08947 */ /* 0x001fea000383ffff */
[----:B------:R-:W-:Y:S05]  /*193d0*/  BRA `(.L_x_8305) ;  /* 0xffffffd800687947 */ /* 0x000fea000383ffff */
.L_x_8249:
[----:B------:R-:W-:Y:S01]  /*193e0*/  BSSY B0, `(.L_x_8306) ;  /* 0x0000008000007945 */ /* 0x000fe20003800000 */
[----:B------:R-:W-:Y:S02]  /*193f0*/  IMAD.MOV.U32 R13, RZ, RZ, R16 ;  /* 0x000000ffff0d7224 */ /* 0x000fe400078e0010 */
[----:B------:R-:W-:Y:S02]  /*19400*/  IMAD.MOV.U32 R12, RZ, RZ, RZ ;  /* 0x000000ffff0c7224 */ /* 0x000fe400078e00ff */
[----:B------:R-:W-:Y:S02]  /*19410*/  IMAD.MOV.U32 R11, RZ, RZ, 0x1f ;  /* 0x0000001fff0b7424 */ /* 0x000fe400078e00ff */
[----:B------:R-:W-:-:S07]  /*19420*/  IMAD.MOV.U32 R15, RZ, RZ, -0x1 ;  /* 0xffffffffff0f7424 */ /* 0x000fce00078e00ff */
[----:B01-3--:R-:W-:Y:S05]  /*19430*/  WARPSYNC.COLLECTIVE R15, `(.L_x_8307) ;  /* 0x000000000f087348 */ /* 0x00bfea0003c00000 */
[----:B------:R2:W4:Y:S02]  /*19440*/  SHFL.IDX P6, R14, R13, R12, R11 ;  /* 0x0000000c0d0e7389 */ /* 0x00052400000c000b */
[----:B01234-:R-:W-:Y:S01]  /*19450*/  ENDCOLLECTIVE ;  /* 0x000000000000791b */ /* 0x01ffe20003800000 */
.L_x_8307:
[----:B------:R-:W-:Y:S05]  /*19460*/  BSYNC B0 ;  /* 0x0000000000007941 */ /* 0x000fea0003800000 */
.L_x_8306:
        /* <DEDUP_REMOVED lines=9> */
.L_x_8308:
        /* <DEDUP_REMOVED lines=18> */
.L_x_8309:
[----:B------:R-:W-:Y:S01]  /*19620*/  IMAD.MOV.U32 R12, RZ, RZ, 0x2 ;  /* 0x00000002ff0c7424 */ /* 0x000fe200078e00ff */
[----:B------:R-:W-:-:S05]  /*19630*/  SEL R7, R14, RZ, P1 ;  /* 0x000000ff0e077207 */ /* 0x000fca0000800000 */
[----:B------:R-:W-:-:S04]  /*19640*/  IMAD.IADD R3, R2, 0x1, R7 ;  /* 0x0000000102037824 */ /* 0x000fc800078e0207 */
[----:B------:R-:W-:-:S07]  /*19650*/  IMAD.MOV.U32 R13, RZ, RZ, R3 ;  /* 0x000000ffff0d7224 */ /* 0x000fce00078e0003 */
[----:B------:R-:W-:Y:S05]  /*19660*/  WARPSYNC.COLLECTIVE R15, `(.L_x_8310) ;  /* 0x000000000f087348 */ /* 0x000fea0003c00000 */
[----:B------:R0:W1:Y:S02]  /*19670*/  SHFL.UP P6, R14, R13, R12, R11 ;  /* 0x0400000c0d0e7389 */ /* 0x00006400000c000b */
[----:B01----:R-:W-:Y:S01]  /*19680*/  ENDCOLLECTIVE ;  /* 0x000000000000791b */ /* 0x003fe20003800000 */
.L_x_8310:
[----:B------:R-:W-:Y:S01]  /*19690*/  IMAD.MOV.U32 R12, RZ, RZ, 0x4 ;  /* 0x00000004ff0c7424 */ /* 0x000fe200078e00ff */
[----:B------:R-:W-:-:S05]  /*196a0*/  SEL R14, R14, RZ, P2 ;  /* 0x000000ff0e0e7207 */ /* 0x000fca0001000000 */
[----:B------:R-:W-:-:S04]  /*196b0*/  IMAD.IADD R3, R3, 0x1, R14 ;  /* 0x0000000103037824 */ /* 0x000fc800078e020e */
[----:B------:R-:W-:-:S07]  /*196c0*/  IMAD.MOV.U32 R13, RZ, RZ, R3 ;  /* 0x000000ffff0d7224 */ /* 0x000fce00078e0003 */
[----:B------:R-:W-:Y:S05]  /*196d0*/  WARPSYNC.COLLECTIVE R15, `(.L_x_8311) ;  /* 0x000000000f087348 */ /* 0x000fea0003c00000 */
[----:B------:R0:W1:Y:S02]  /*196e0*/  SHFL.UP P6, R14, R13, R12, R11 ;  /* 0x0400000c0d0e7389 */ /* 0x00006400000c000b */
[----:B01----:R-:W-:Y:S01]  /*196f0*/  ENDCOLLECTIVE ;  /* 0x000000000000791b */ /* 0x003fe20003800000 */
.L_x_8311:
[----:B------:R-:W-:Y:S01]  /*19700*/  IMAD.MOV.U32 R12, RZ, RZ, 0x8 ;  /* 0x00000008ff0c7424 */ /* 0x000fe200078e00ff */
[----:B------:R-:W-:-:S05]  /*19710*/  SEL R14, R14, RZ, P3 ;  /* 0x000000ff0e0e7207 */ /* 0x000fca0001800000 */
[----:B------:R-:W-:-:S04]  /*19720*/  IMAD.IADD R3, R3, 0x1, R14 ;  /* 0x0000000103037824 */ /* 0x000fc800078e020e */
[----:B------:R-:W-:-:S07]  /*19730*/  IMAD.MOV.U32 R13, RZ, RZ, R3 ;  /* 0x000000ffff0d7224 */ /* 0x000fce00078e0003 */
[----:B------:R-:W-:Y:S05]  /*19740*/  WARPSYNC.COLLECTIVE R15, `(.L_x_8312) ;  /* 0x000000000f087348 */ /* 0x000fea0003c00000 */
[----:B------:R0:W1:Y:S02]  /*19750*/  SHFL.UP P6, R14, R13, R12, R11 ;  /* 0x0400000c0d0e7389 */ /* 0x00006400000c000b */
[----:B01----:R-:W-:Y:S01]  /*19760*/  ENDCOLLECTIVE ;  /* 0x000000000000791b */ /* 0x003fe20003800000 */
.L_x_8312:
[----:B------:R-:W-:Y:S01]  /*19770*/  IMAD.MOV.U32 R12, RZ, RZ, 0x10 ;  /* 0x00000010ff0c7424 */ /* 0x000fe200078e00ff */
[----:B------:R-:W-:-:S05]  /*19780*/  SEL R14, R14, RZ, P4 ;  /* 0x000000ff0e0e7207 */ /* 0x000fca0002000000 */
[----:B------:R-:W-:-:S04]  /*19790*/  IMAD.IADD R3, R3, 0x1, R14 ;  /* 0x0000000103037824 */ /* 0x000fc800078e020e */
[----:B------:R-:W-:-:S07]  /*197a0*/  IMAD.MOV.U32 R13, RZ, RZ, R3 ;  /* 0x000000ffff0d7224 */ /* 0x000fce00078e0003 */
[----:B------:R-:W-:Y:S05]  /*197b0*/  WARPSYNC.COLLECTIVE R15, `(.L_x_8313) ;  /* 0x000000000f087348 */ /* 0x000fea0003c00000 */
[----:B------:R0:W1:Y:S02]  /*197c0*/  SHFL.UP P6, R14, R13, R12, R11 ;  /* 0x0400000c0d0e7389 */ /* 0x00006400000c000b */
[----:B01----:R-:W-:Y:S01]  /*197d0*/  ENDCOLLECTIVE ;  /* 0x000000000000791b */ /* 0x003fe20003800000 */
.L_x_8313:
        /* <DEDUP_REMOVED lines=8> */
.L_x_8314:
[----:B------:R-:W-:Y:S05]  /*19860*/  BRA `(.L_x_8315) ;  /* 0xffffffd800fc7947 */ /* 0x000fea000383ffff */
.L_x_8254:
        /* <DEDUP_REMOVED lines=8> */
.L_x_8317:
[----:B------:R-:W-:Y:S05]  /*198f0*/  BSYNC B0 ;  /* 0x0000000000007941 */ /* 0x000fea0003800000 */
.L_x_8316:
        /* <DEDUP_REMOVED lines=9> */
.L_x_8318:
[----:B------:R-:W-:Y:S01]  /*19990*/  IMAD.MOV.U32 R12, RZ, RZ, 0x4 ;  /* 0x00000004ff0c7424 */ /* 0x000fe200078e00ff */
[----:B------:R-:W-:-:S05]  /*199a0*/  SEL R14, R14, RZ, P2 ;  /* 0x000000ff0e0e7207 */ /* 0x000fca0001000000 */
[----:B------:R-:W-:-:S04]  /*199b0*/  IMAD.IADD R3, R3, 0x1, R14 ;  /* 0x0000000103037824 */ /* 0x000fc800078e020e */
[----:B------:R-:W-:-:S07]  /*199c0*/  IMAD.MOV.U32 R13, RZ, RZ, R3 ;  /* 0x000000ffff0d7224 */ /* 0x000fce00078e0003 */
[----:B------:R-:W-:Y:S05]  /*199d0*/  WARPSYNC.COLLECTIVE R15, `(.L_x_8319) ;  /* 0x000000000f087348 */ /* 0x000fea0003c00000 */
[----:B------:R0:W1:Y:S02]  /*199e0*/  SHFL.UP P6, R14, R13, R12, R11 ;  /* 0x0400000c0d0e7389 */ /* 0x00006400000c000b */
[----:B01----:R-:W-:Y:S01]  /*199f0*/  ENDCOLLECTIVE ;  /* 0x000000000000791b */ /* 0x003fe20003800000 */
.L_x_8319:
[----:B------:R-:W-:Y:S01]  /*19a00*/  IMAD.MOV.U32 R12, RZ, RZ, 0x8 ;  /* 0x00000008ff0c7424 */ /* 0x000fe200078e00ff */
[----:B------:R-:W-:-:S05]  /*19a10*/  SEL R14, R14, RZ, P3 ;  /* 0x000000ff0e0e7207 */ /* 0x000fca0001800000 */
[----:B------:R-:W-:-:S04]  /*19a20*/  IMAD.IADD R3, R3, 0x1, R14 ;  /* 0x0000000103037824 */ /* 0x000fc800078e020e */
[----:B------:R-:W-:-:S07]  /*19a30*/  IMAD.MOV.U32 R13, RZ, RZ, R3 ;  /* 0x000000ffff0d7224 */ /* 0x000fce00078e0003 */
[----:B------:R-:W-:Y:S05]  /*19a40*/  WARPSYNC.COLLECTIVE R15, `(.L_x_8320) ;  /* 0x000000000f087348 */ /* 0x000fea0003c00000 */
[----:B------:R0:W1:Y:S02]  /*19a50*/  SHFL.UP P6, R14, R13, R12, R11 ;  /* 0x0400000c0d0e7389 */ /* 0x00006400000c000b */
[----:B01----:R-:W-:Y:S01]  /*19a60*/  ENDCOLLECTIVE ;  /* 0x000000000000791b */ /* 0x003fe20003800000 */
.L_x_8320:
[----:B------:R-:W-:Y:S01]  /*19a70*/  IMAD.MOV.U32 R12, RZ, RZ, 0x10 ;  /* 0x00000010ff0c7424 */ /* 0x000fe200078e00ff */
[----:B------:R-:W-:-:S05]  /*19a80*/  SEL R14, R14, RZ, P4 ;  /* 0x000000ff0e0e7207 */ /* 0x000fca0002000000 */
[----:B------:R-:W-:-:S04]  /*19a90*/  IMAD.IADD R3, R3, 0x1, R14 ;  /* 0x0000000103037824 */ /* 0x000fc800078e020e */
[----:B------:R-:W-:-:S07]  /*19aa0*/  IMAD.MOV.U32 R13, RZ, RZ, R3 ;  /* 0x000000ffff0d7224 */ /* 0x000fce00078e0003 */
[----:B------:R-:W-:Y:S05]  /*19ab0*/  WARPSYNC.COLLECTIVE R15, `(.L_x_8321) ;  /* 0x000000000f087348 */ /* 0x000fea0003c00000 */
[----:B------:R0:W1:Y:S02]  /*19ac0*/  SHFL.UP P6, R14, R13, R12, R11 ;  /* 0x0400000c0d0e7389 */ /* 0x00006400000c000b */
[----:B01----:R-:W-:Y:S01]  /*19ad0*/  ENDCOLLECTIVE ;  /* 0x000000000000791b */ /* 0x003fe20003800000 */
.L_x_8321:
        /* <DEDUP_REMOVED lines=8> */
.L_x_8322:
[----:B------:R-:W-:Y:S05]  /*19b60*/  BRA `(.L_x_8323) ;  /* 0xffffffd800d87947 */ /* 0x000fea000383ffff */
.L_x_8256:
[----:B------:R-:W-:Y:S01]  /*19b70*/  BSSY B0, `(.L_x_8324) ;  /* 0x0000006000007945 */ /* 0x000fe20003800000 */
[----:B------:R-:W-:Y:S01]  /*19b80*/  PLOP3.LUT P6, PT, P6, PT, PT, 0x8, 0x0 ;  /* 0x000000000000781c */ /* 0x000fe200037ce170 */
[----:B------:R-:W-:-:S12]  /*19b90*/  IMAD.MOV.U32 R15, RZ, RZ, -0x1 ;  /* 0xffffffffff0f7424 */ /* 0x000fd800078e00ff */
[----:B0123--:R-:W-:Y:S05]  /*19ba0*/  WARPSYNC.COLLECTIVE R15, `(.L_x_8325) ;  /* 0x000000000f087348 */ /* 0x00ffea0003c00000 */
[----:B------:R-:W-:Y:S01]  /*19bb0*/  VOTE.ANY R14, PT, P6 ;  /* 0x00000000000e7806 */ /* 0x000fe200030e0100 */
[----:B0123--:R-:W-:Y:S06]  /*19bc0*/  ENDCOLLECTIVE ;  /* 0x000000000000791b */ /* 0x00ffec0003800000 */
.L_x_8325:
[----:B------:R-:W-:Y:S05]  /*19bd0*/  BSYNC B0 ;  /* 0x0000000000007941 */ /* 0x000fea0003800000 */
.L_x_8324:
        /* <DEDUP_REMOVED lines=9> */
.L_x_8326:
[----:B------:R-:W-:Y:S01]  /*19c70*/  IMAD.MOV.U32 R17, RZ, RZ, R14 ;  /* 0x000000ffff117224 */ /* 0x000fe200078e000e */
[----:B------:R-:W-:Y:S06]  /*19c80*/  BRA `(.L_x_8327) ;  /* 0xffffffd800c87947 */ /* 0x000fec000383ffff */
.L_x_8258:
[----:B------:R-:W-:Y:S01]  /*19c90*/  BSSY B0, `(.L_x_8328) ;  /* 0x0000007000007945 */ /* 0x000fe20003800000 */
[----:B------:R-:W-:Y:S02]  /*19ca0*/  IMAD.MOV.U32 R13, RZ, RZ, R3 ;  /* 0x000000ffff0d7224 */ /* 0x000fe400078e0003 */
[----:B------:R-:W-:Y:S02]  /*19cb0*/  IMAD.MOV.U32 R11, RZ, RZ, 0x1f ;  /* 0x0000001fff0b7424 */ /* 0x000fe400078e00ff */
[----:B------:R-:W-:-:S07]  /*19cc0*/  IMAD.MOV.U32 R15, RZ, RZ, -0x1 ;  /* 0xffffffffff0f7424 */ /* 0x000fce00078e00ff */
[----:B01234-:R-:W-:Y:S05]  /*19cd0*/  WARPSYNC.COLLECTIVE R15, `(.L_x_8329) ;  /* 0x000000000f087348 */ /* 0x01ffea0003c00000 */
[----:B------:R0:W0:Y:S02]  /*19ce0*/  SHFL.IDX P6, R14, R13, R12, R11 ;  /* 0x0000000c0d0e7389 */ /* 0x00002400000c000b */
[----:B01234-:R-:W-:Y:S01]  /*19cf0*/  ENDCOLLECTIVE ;  /* 0x000000000000791b */ /* 0x01ffe20003800000 */
.L_x_8329:
[----:B------:R-:W-:Y:S05]  /*19d00*/  BSYNC B0 ;  /* 0x0000000000007941 */ /* 0x000fea0003800000 */
.L_x_8328:
[----:B------:R-:W-:Y:S01]  /*19d10*/  IMAD.MOV.U32 R5, RZ, RZ, R14 ;  /* 0x000000ffff057224 */ /* 0x000fe200078e000e */
[----:B------:R-:W-:Y:S06]  /*19d20*/  BRA `(.L_x_8257) ;  /* 0xffffffd800bc7947 */ /* 0x000fec000383ffff */
.L_x_8262:
[----:B0-----:R0:W2:Y:S02]  /*19d30*/  SYNCS.PHASECHK.TRANS64.TRYWAIT P0, [R0+URZ+0x28820], R3 ;  /* 0x02882003000075a7 */ /* 0x0010a4000800017f */
[----:B--2---:R-:W-:Y:S05]  /*19d40*/  @!P0 NANOSLEEP.SYNCS 0x989680 ;  /* 0x009896800000895d */ /* 0x004fea0003900000 */
[----:B------:R-:W2:Y:S02]  /*19d50*/  @!P0 SYNCS.PHASECHK.TRANS64 P0, [R0+URZ+0x28820], R3 ;  /* 0x02882003000085a7 */ /* 0x000ea4000800007f */
[----:B--2---:R-:W-:Y:S05]  /*19d60*/  @!P0 BRA `(.L_x_8262) ;  /* 0xfffffffc00f08947 */ /* 0x004fea000383ffff */
[----:B------:R-:W-:Y:S05]  /*19d70*/  BRA `(.L_x_8330) ;  /* 0xffffffe0003c7947 */ /* 0x000fea000383ffff */
.L_x_8263:
        /* <DEDUP_REMOVED lines=8> */
[----:B01-3--:R-:W-:Y:S05]  /*19e00*/  WARPSYNC.COLLECTIVE R15, `(.L_x_8332) ;  /* 0x000000000f087348 */ /* 0x00bfea0003c00000 */
[----:B------:R2:W4:Y:S02]  /*19e10*/  SHFL.IDX P6, R14, R13, R12, R11 ;  /* 0x0000000c0d0e7389 */ /* 0x00052400000c000b */
[----:B01234-:R-:W-:Y:S01]  /*19e20*/  ENDCOLLECTIVE ;  /* 0x000000000000791b */ /* 0x01ffe20003800000 */
.L_x_8332:
[----:B------:R-:W-:Y:S05]  /*19e30*/  BSYNC B0 ;  /* 0x0000000000007941 */ /* 0x000fea0003800000 */
.L_x_8331:
[----:B------:R-:W-:Y:S05]  /*19e40*/  BRA `(.L_x_8333) ;  /* 0xffffffe000247947 */ /* 0x000fea000383ffff */
.L_x_8266:
[----:B------:R-:W-:Y:S01]  /*19e50*/  BSSY B1, `(.L_x_8334) ;  /* 0x0000006000017945 */ /* 0x000fe20003800000 */
[----:B------:R-:W-:-:S07]  /*19e60*/  IMAD.MOV.U32 R15, RZ, RZ, -0x1 ;  /* 0xffffffffff0f7424 */ /* 0x000fce00078e00ff */
[----:B0123--:R-:W-:Y:S05]  /*19e70*/  WARPSYNC.COLLECTIVE R15, `(.L_x_8335) ;  /* 0x000000000f0c7348 */ /* 0x00ffea0003c00000 */
[----:B------:R-:W-:Y:S02]  /*19e80*/  ELECT P6, UR62, PT ;  /* 0x00000000003e782f */ /* 0x000fe400038c0000 */
[----:B------:R-:W-:Y:S01]  /*19e90*/  MOV R14, UR62 ;  /* 0x0000003e000e7c02 */ /* 0x000fe20008000f00 */
[----:B0123--:R-:W-:Y:S10]  /*19ea0*/  ENDCOLLECTIVE ;  /* 0x000000000000791b */ /* 0x00fff40003800000 */
.L_x_8335:
[----:B------:R-:W-:Y:S05]  /*19eb0*/  BSYNC B1 ;  /* 0x0000000000017941 */ /* 0x000fea0003800000 */
.L_x_8334:
[----:B------:R-:W-:Y:S05]  /*19ec0*/  BRA `(.L_x_8336) ;  /* 0xffffffe0001c7947 */ /* 0x000fea000383ffff */
.L_x_8268:
[----:B0-----:R0:W2:Y:S02]  /*19ed0*/  SYNCS.PHASECHK.TRANS64.TRYWAIT P0, [R6+URZ], R5 ;  /* 0x00000005060075a7 */ /* 0x0010a4000800017f */
[----:B--2---:R-:W-:Y:S05]  /*19ee0*/  @!P0 NANOSLEEP.SYNCS 0x989680 ;  /* 0x009896800000895d */ /* 0x004fea0003900000 */
[----:B------:R-:W2:Y:S02]  /*19ef0*/  @!P0 SYNCS.PHASECHK.TRANS64 P0, [R6+URZ], R5 ;  /* 0x00000005060085a7 */ /* 0x000ea4000800007f */
[----:B--2---:R-:W-:Y:S05]  /*19f00*/  @!P0 BRA `(.L_x_8268) ;  /* 0xfffffffc00f08947 */ /* 0x004fea000383ffff */
[----:B------:R-:W-:Y:S05]  /*19f10*/  BRA `(.L_x_8337) ;  /* 0xffffffe000587947 */ /* 0x000fea000383ffff */
.L_x_8269:
[----:B--2---:R2:W3:Y:S02]  /*19f20*/  SYNCS.PHASECHK.TRANS64.TRYWAIT P0, [R7+URZ], R2 ;  /* 0x00000002070075a7 */ /* 0x0044e4000800017f */
[----:B---3--:R-:W-:Y:S05]  /*19f30*/  @!P0 NANOSLEEP.SYNCS 0x989680 ;  /* 0x009896800000895d */ /* 0x008fea0003900000 */
[----:B------:R-:W3:Y:S02]  /*19f40*/  @!P0 SYNCS.PHASECHK.TRANS64 P0, [R7+URZ], R2 ;  /* 0x00000002070085a7 */ /* 0x000ee4000800007f */
[----:B---3--:R-:W-:Y:S05]  /*19f50*/  @!P0 BRA `(.L_x_8269) ;  /* 0xfffffffc00f08947 */ /* 0x008fea000383ffff */
[----:B------:R-:W-:Y:S05]  /*19f60*/  BRA `(.L_x_8338) ;  /* 0xffffffe0004c7947 */ /* 0x000fea000383ffff */
.L_x_8271:
[----:B---3--:R3:W4:Y:S02]  /*19f70*/  SYNCS.PHASECHK.TRANS64.TRYWAIT P0, [R4+URZ], R5 ;  /* 0x00000005040075a7 */ /* 0x008724000800017f */
[----:B----4-:R-:W-:Y:S05]  /*19f80*/  @!P0 NANOSLEEP.SYNCS 0x989680 ;  /* 0x009896800000895d */ /* 0x010fea0003900000 */
[----:B------:R-:W4:Y:S02]  /*19f90*/  @!P0 SYNCS.PHASECHK.TRANS64 P0, [R4+URZ], R5 ;  /* 0x00000005040085a7 */ /* 0x000f24000800007f */
[----:B----4-:R-:W-:Y:S05]  /*19fa0*/  @!P0 BRA `(.L_x_8271) ;  /* 0xfffffffc00f08947 */ /* 0x010fea000383ffff */
[----:B------:R-:W-:Y:S05]  /*19fb0*/  BRA `(.L_x_8339) ;  /* 0xffffffe000547947 */ /* 0x000fea000383ffff */
.L_x_8340:
        /* <DEDUP_REMOVED lines=12> */
.L_x_15314:


//--------------------- .text._ZN7cutlass13device_kernelIN5flash11enable_sm90INS1_16FlashAttnFwdSm90INS1_25CollectiveMainloopFwdSm90ILi2EN4cute5tupleIJNS5_1CILi1EEES8_S8_EEENS6_IJNS7_ILi128EEESA_SA_EEELi128ENS_10bfloat16_tEfNS_4arch4Sm90ELb0ELb1ELb1ELb1ELb0ELb1ELb0ELb1ELb1ELb1ELb0ELb0EEENS1_21CollectiveEpilogueFwdISB_S9_SC_SE_Li256ELb1ELb1ELb0ELb0EEENS1_36VarlenDynamicPersistentTileSchedulerILi128ELi128ELi256ELi128ELb0ELb1ELb1ELb1ELb0ELb1EEEEEEEEEvNT_6ParamsE --------------------------
	.section	.text._ZN7cutlass13device_kernelIN5flash11enable_sm90INS1_16FlashAttnFwdSm90INS1_25CollectiveMainloopFwdSm90ILi2EN4cute5tupleIJNS5_1CILi1EEES8_S8_EEENS6_IJNS7_ILi128EEESA_SA_EEELi128ENS_10bfloat16_tEfNS_4arch4Sm90ELb0ELb1ELb1ELb1ELb0ELb1ELb0ELb1ELb1ELb1ELb0ELb0EEENS1_21CollectiveEpilogueFwdISB_S9_SC_SE_Li256ELb1ELb1ELb0ELb0EEENS1_36VarlenDynamicPersistentTileSchedulerILi128ELi128ELi256ELi128ELb0ELb1ELb1ELb1ELb0ELb1EEEEEEEEEvNT_6ParamsE,"ax",@progbits
	.align	128
.text._ZN7cutlass13device_kernelIN5flash11enable_sm90INS1_16FlashAttnFwdSm90INS1_25CollectiveMainloopFwdSm90ILi2EN4cute5tupleIJNS5_1CILi1EEES8_S8_EEENS6_IJNS7_ILi128EEESA_SA_EEELi128ENS_10bfloat16_tEfNS_4arch4Sm90ELb0ELb1ELb1ELb1ELb0ELb1ELb0ELb1ELb1ELb1ELb0ELb0EEENS1_21CollectiveEpilogueFwdISB_S9_SC_SE_Li256ELb1ELb1ELb0ELb0EEENS1_36VarlenDynamicPersistentTileSchedulerILi128ELi128ELi256ELi128ELb0ELb1ELb1ELb1ELb0ELb1EEEEEEEEEvNT_6ParamsE:
        .type           _ZN7cutlass13device_kernelIN5flash11enable_sm90INS1_16FlashAttnFwdSm90INS1_25CollectiveMainloopFwdSm90ILi2EN4cute5tupleIJNS5_1CILi1EEES8_S8_EEENS6_IJNS7_ILi128EEESA_SA_EEELi128ENS_10bfloat16_tEfNS_4arch4Sm90ELb0ELb1ELb1ELb1ELb0ELb1ELb0ELb1ELb1ELb1ELb0ELb0EEENS1_21CollectiveEpilogueFwdISB_S9_SC_SE_Li256ELb1ELb1ELb0ELb0EEENS1_36VarlenDynamicPersistentTileSchedulerILi128ELi128ELi256ELi128ELb0ELb1ELb1ELb1ELb0ELb1EEEEEEEEEvNT_6ParamsE,@function
        .size           _ZN7cutlass13device_kernelIN5flash11enable_sm90INS1_16FlashAttnFwdSm90INS1_25CollectiveMainloopFwdSm90ILi2EN4cute5tupleIJNS5_1CILi1EEES8_S8_EEENS6_IJNS7_ILi128EEESA_SA_EEELi128ENS_10bfloat16_tEfNS_4arch4Sm90ELb0ELb1ELb1ELb1ELb0ELb1ELb0ELb1ELb1ELb1ELb0ELb0EEENS1_21CollectiveEpilogueFwdISB_S9_SC_SE_Li256ELb1ELb1ELb0ELb0EEENS1_36VarlenDynamicPersistentTileSchedulerILi128ELi128ELi256ELi128ELb0ELb1ELb1ELb1ELb0ELb1EEEEEEEEEvNT_6ParamsE,(.L_x_15315 - _ZN7cutlass13device_kernelIN5flash11enable_sm90INS1_16FlashAttnFwdSm90INS1_25CollectiveMainloopFwdSm90ILi2EN4cute5tupleIJNS5_1CILi1EEES8_S8_EEENS6_IJNS7_ILi128EEESA_SA_EEELi128ENS_10bfloat16_tEfNS_4arch4Sm90ELb0ELb1ELb1ELb1ELb0ELb1ELb0ELb1ELb1ELb1ELb0ELb0EEENS1_21CollectiveEpilogueFwdISB_S9_SC_SE_Li256ELb1ELb1ELb0ELb0EEENS1_36VarlenDynamicPersistentTileSchedulerILi128ELi128ELi256ELi128ELb0ELb1ELb1ELb1ELb0ELb1EEEEEEEEEvNT_6ParamsE)
        .other          _ZN7cutlass13device_kernelIN5flash11enable_sm90INS1_16FlashAttnFwdSm90INS1_25CollectiveMainloopFwdSm90ILi2EN4cute5tupleIJNS5_1CILi1EEES8_S8_EEENS6_IJNS7_ILi128EEESA_SA_EEELi128ENS_10bfloat16_tEfNS_4arch4Sm90ELb0ELb1ELb1ELb1ELb0ELb1ELb0ELb1ELb1ELb1ELb0ELb0EEENS1_21CollectiveEpilogueFwdISB_S9_SC_SE_Li256ELb1ELb1ELb0ELb0EEENS1_36VarlenDynamicPersistentTileSchedulerILi128ELi128ELi256ELi128ELb0ELb1ELb1ELb1ELb0ELb1EEEEEEEEEvNT_6ParamsE,@"STO_CUDA_ENTRY STV_DEFAULT"
_ZN7cutlass13device_kernelIN5flash11enable_sm90INS1_16FlashAttnFwdSm90INS1_25CollectiveMainloopFwdSm90ILi2EN4cute5tupleIJNS5_1CILi1EEES8_S8_EEENS6_IJNS7_ILi128EEESA_SA_EEELi128ENS_10bfloat16_tEfNS_4arch4Sm90ELb0ELb1ELb1ELb1ELb0ELb1ELb0ELb1ELb1ELb1ELb0ELb0EEENS1_21CollectiveEpilogueFwdISB_S9_SC_SE_Li256ELb1ELb1ELb0ELb0EEENS1_36VarlenDynamicPersistentTileSchedulerILi128ELi128ELi256ELi128ELb0ELb1ELb1ELb1ELb0ELb1EEEEEEEEEvNT_6ParamsE:
        /* <DEDUP_REMOVED lines=23> */
.L_x_8342:
[----:B------:R-:W-:Y:S05]  /*0170*/  BSYNC B0 ;  /* 0x0000000000007941 */ /* 0x000fea0003800000 */
.L_x_8341:
        /* <DEDUP_REMOVED lines=40> */
.L_x_8343:
        /* <DEDUP_REMOVED lines=22> */
.L_x_8344:
        /* <DEDUP_REMOVED lines=18> */
.L_x_8345:
        /* <DEDUP_REMOVED lines=22> */
.L_x_8346:
        /* <DEDUP_REMOVED lines=22> */
.L_x_8347:
[----:B--2---:R-:W-:Y:S01]  /*0940*/  ISETP.NE.AND P0, PT, R2, RZ, PT ;  /* 0x000000ff0200720c */ /* 0x004fe20003f05270 */
[----:B------:R-:W-:Y:S01]  /*0950*/  IMAD.MOV.U32 R2, RZ, RZ, 0x1 ;  /* 0x00000001ff027424 */ /* 0x000fe200078e00ff */
[----:B------:R-:W-:Y:S01]  /*0960*/  NOP ;  /* 0x0000000000007918 */ /* 0x000fe20000000000 */
[----:B------:R-:W-:Y:S01]  /*0970*/  ULDC.64 UR38, c[0x0][0x208] ;  /* 0x0000820000267ab9 */ /* 0x000fe20000000a00 */
[----:B------:R-:W-:Y:S02]  /*0980*/  BSSY B9, `(.L_x_8348) ;  /* 0x0002659000097945 */ /* 0x000fe40003800000 */
[----:B------:R-:W-:-:S05]  /*0990*/  SEL R2, R2, 0x2, !P0 ;  /* 0x0000000202027807 */ /* 0x000fca0004000000 */
[----:B------:R2:W-:Y:S01]  /*09a0*/  STL [R1+0x50], R2 ;  /* 0x0000500201007387 */ /* 0x0005e20000100800 */
[----:B01-34-:R-:W-:Y:S06]  /*09b0*/  BAR.SYNC.DEFER_BLOCKING 0x0 ;  /* 0x0000000000007b1d */ /* 0x01bfec0000010000 */
[----:B------:R-:W-:Y:S05]  /*09c0*/  @!P0 BRA `(.L_x_8349) ;  /* 0x000001e800208947 */ /* 0x000fea0003800000 */
.L_x_8350:
[----:B------:R-:W-:-:S08]  /*09d0*/  NOP ;  /* 0x0000000000007918 */ /* 0x000fd00000000000 */
[----:B------:R-:W0:Y:S02]  /*09e0*/  USETMAXREG.TRY_ALLOC.CTAPOOL UP0, 0xf0 ;  /* 0x000000f0000079c8 */ /* 0x000e240008000600 */
[----:B0-----:R-:W-:-:S13]  /*09f0*/  PLOP3.LUT P0, PT, PT, PT, UP0, 0x80, 0x0 ;  /* 0x000000000000781c */ /* 0x001fda0003f0f008 */
[----:B------:R-:W-:Y:S05]  /*0a00*/  @!P0 BRA `(.L_x_8350) ;  /* 0xfffffffc00f08947 */ /* 0x000fea000383ffff */
[----:B------:R-:W-:Y:S01]  /*0a10*/  SHF.R.U32.HI R0, RZ, 0x7, R4 ;  /* 0x00000007ff007819 */ /* 0x000fe20000011604 */
[----:B------:R-:W0:Y:S08]  /*0a20*/  S2UR UR5, SR_CgaCtaId ;  /* 0x00000000000579c3 */ /* 0x000e300000008800 */
[----:B------:R-:W-:Y:S06]  /*0a30*/  BAR.ARV 0x8, 0x180 ;  /* 0x0206000000007b1d */ /* 0x000fec0000002000 */
[----:B------:R-:W-:Y:S01]  /*0a40*/  ISETP.NE.AND P0, PT, R0, 0x1, PT ;  /* 0x000000010000780c */ /* 0x000fe20003f05270 */
[----:B------:R-:W-:-:S12]  /*0a50*/  UMOV UR4, 0x400 ;  /* 0x0000040000047882 */ /* 0x000fd80000000000 */
[----:B------:R-:W-:Y:S06]  /*0a60*/  @!P0 BAR.ARV 0x9, 0x100 ;  /* 0x0244000000008b1d */ /* 0x000fec0000002000 */
[----:B0-----:R-:W-:Y:S02]  /*0a70*/  ULEA UR4, UR5, UR4, 0x18 ;  /* 0x0000000405047291 */ /* 0x001fe4000f8ec03f */
[----:B------:R-:W-:Y:S04]  /*0a80*/  BAR.SYNC.DEFER_BLOCKING 0x5, 0x180 ;  /* 0x0146000000007b1d */ /* 0x000fe80000010000 */
[----:B--2---:R-:W-:-:S02]  /*0a90*/  IMAD.U32 R2, RZ, RZ, UR4 ;  /* 0x00000004ff027e24 */ /* 0x004fc4000f8e00ff */
[----:B------:R-:W-:-:S03]  /*0aa0*/  ULDC UR4, c[0x0][0xc3c] ;  /* 0x00030f0000047ab9 */ /* 0x000fc60000000800 */
[----:B------:R-:W0:Y:S01]  /*0ab0*/  LDS.128 R28, [R2+0x288d0] ;  /* 0x0288d000021c7984 */ /* 0x000e220000000c00 */
[----:B------:R-:W-:Y:S06]  /*0ac0*/  BAR.ARV 0x4, 0x180 ;  /* 0x0106000000007b1d */ /* 0x000fec0000002000 */
[----:B0-----:R-:W-:-:S13]  /*0ad0*/  ISETP.GE.AND P0, PT, R31, UR4, PT ;  /* 0x000000041f007c0c */ /* 0x001fda000bf06270 */
[----:B------:R-:W-:Y:S05]  /*0ae0*/  @P0 BRA `(.L_x_8351) ;  /* 0x0000026400080947 */ /* 0x000fea0003800000 */
[----:B------:R-:W2:Y:S01]  /*0af0*/  LDL.LU R13, [R1+0x50] ;  /* 0x00005000010d7983 */ /* 0x000ea20000300800 */
[----:B------:R-:W-:Y:S02]  /*0b00*/  VIADD R229, R4, 0xffffff80 ;  /* 0xffffff8004e57836 */ /* 0x000fe40000000000 */
[----:B------:R-:W-:Y:S02]  /*0b10*/  VIADD R217, R2, 0x10400 ;  /* 0x0001040002d97836 */ /* 0x000fe40000000000 */
        /* <DEDUP_REMOVED lines=8> */
[----:B------:R-:W-:-:S02]  /*0ba0*/  LOP3.LUT R218, R3, 0xffffff80, RZ, 0xc0, !PT ;  /* 0xffffff8003da7812 */ /* 0x000fc400078ec0ff */
[----:B------:R-:W-:Y:S01]  /*0bb0*/  LEA.HI R4, R0, R229, RZ, 0x4 ;  /* 0x000000e500047211 */ /* 0x000fe200078f20ff */
[----:B------:R-:W-:Y:S01]  /*0bc0*/  IMAD.SHL.U32 R5, R5, 0x20, RZ ;  /* 0x0000002005057824 */ /* 0x000fe200078e00ff */
[----:B------:R-:W-:Y:S01]  /*0bd0*/  SHF.R.S32.HI R222, RZ, 0x7, R3 ;  /* 0x00000007ffde7819 */ /* 0x000fe20000011403 */
[----:B------:R-:W-:Y:S01]  /*0be0*/  IMAD.IADD R218, R229, 0x1, -R218 ;  /* 0x00000001e5da7824 */ /* 0x000fe200078e0ada */
[----:B------:R-:W-:Y:S02]  /*0bf0*/  LOP3.LUT R6, R4, 0x3fffff0, RZ, 0xc0, !PT ;  /* 0x03fffff004067812 */ /* 0x000fe400078ec0ff */
[----:B------:R-:W-:Y:S02]  /*0c00*/  LOP3.LUT R5, R5, 0xfffffc00, RZ, 0xc0, !PT ;  /* 0xfffffc0005057812 */ /* 0x000fe400078ec0ff */
[----:B------:R-:W-:Y:S01]  /*0c10*/  SHF.R.S32.HI R9, RZ, 0x1f, R218 ;  /* 0x0000001fff097819 */ /* 0x000fe200000114da */
[----:B------:R-:W-:Y:S01]  /*0c20*/  IMAD.IADD R6, R229, 0x1, -R6 ;  /* 0x00000001e5067824 */ /* 0x000fe200078e0a06 */
[----:B------:R-:W-:-:S02]  /*0c30*/  LEA.HI R3, R3, R222, RZ, 0x1 ;  /* 0x000000de03037211 */ /* 0x000fc400078f08ff */
[CC--:B------:R-:W-:Y:S02]  /*0c40*/  LEA.HI R8, R9.reuse, R218.reuse, RZ, 0x2 ;  /* 0x000000da09087211 */ /* 0x0c0fe400078f10ff */
[----:B------:R-:W-:Y:S02]  /*0c50*/  LEA.HI R9, R9, R218, RZ, 0x5 ;  /* 0x000000da09097211 */ /* 0x000fe400078f28ff */
[--C-:B------:R-:W-:Y:S02]  /*0c60*/  SHF.R.S32.HI R10, RZ, 0x2, R8.reuse ;  /* 0x00000002ff0a7819 */ /* 0x100fe40000011408 */
[----:B------:R-:W-:Y:S02]  /*0c70*/  SHF.R.S32.HI R7, RZ, 0x1f, R8 ;  /* 0x0000001fff077819 */ /* 0x000fe40000011408 */
[----:B------:R-:W-:Y:S02]  /*0c80*/  LEA.HI R12, R0, R229, RZ, 0x2 ;  /* 0x000000e5000c7211 */ /* 0x000fe400078f10ff */
[----:B------:R-:W-:-:S02]  /*0c90*/  LEA.HI R7, R7, R10, RZ, 0x3 ;  /* 0x0000000a07077211 */ /* 0x000fc400078f18ff */
[----:B------:R-:W-:Y:S02]  /*0ca0*/  SHF.R.S32.HI R9, RZ, 0x5, R9 ;  /* 0x00000005ff097819 */ /* 0x000fe40000011409 */
[----:B------:R-:W-:Y:S01]  /*0cb0*/  LOP3.LUT R11, R7, 0xfffffff8, RZ, 0xc0, !PT ;  /* 0xfffffff8070b7812 */ /* 0x000fe200078ec0ff */
[----:B------:R-:W-:Y:S01]  /*0cc0*/  IMAD R7, R6, 0x40, R5 ;  /* 0x0000004006077824 */ /* 0x000fe200078e0205 */
[----:B------:R-:W-:Y:S02]  /*0cd0*/  LOP3.LUT R3, R3, 0x3fffffe, RZ, 0xc0, !PT ;  /* 0x03fffffe03037812 */ /* 0x000fe400078ec0ff */
[----:B------:R-:W-:Y:S01]  /*0ce0*/  SHF.R.S32.HI R5, RZ, 0x4, R4 ;  /* 0x00000004ff057819 */ /* 0x000fe20000011404 */
[----:B------:R-:W-:Y:S01]  /*0cf0*/  IMAD.IADD R10, R10, 0x1, -R11 ;  /* 0x000000010a0a7824 */ /* 0x000fe200078e0a0b */
[----:B------:R-:W-:Y:S01]  /*0d00*/  LOP3.LUT R12, R12, 0xfffffffc, RZ, 0xc0, !PT ;  /* 0xfffffffc0c0c7812 */ /* 0x000fe200078ec0ff */
[----:B------:R-:W-:Y:S01]  /*0d10*/  IMAD.IADD R3, R222, 0x1, -R3 ;  /* 0x00000001de037824 */ /* 0x000fe200078e0a03 */
[----:B------:R-:W-:Y:S01]  /*0d20*/  LEA.HI R4, R4, R5, RZ, 0x1 ;  /* 0x0000000504047211 */ /* 0x000fe200078f08ff */
[----:B------:R-:W-:Y:S01]  /*0d30*/  IMAD R10, R9, 0x10, R10 ;  /* 0x00000010090a7824 */ /* 0x000fe200078e020a */
[-C--:B------:R-:W-:Y:S01]  /*0d40*/  LEA.HI R23, R0, R229.reuse, RZ, 0x3 ;  /* 0x000000e500177211 */ /* 0x080fe200078f18ff */
[----:B------:R-:W-:Y:S01]  /*0d50*/  IMAD.IADD R12, R229, 0x1, -R12 ;  /* 0x00000001e50c7824 */ /* 0x000fe200078e0a0c */
[----:B------:R-:W-:Y:S01]  /*0d60*/  LOP3.LUT R4, R4, 0x1ffffffe, RZ, 0xc0, !PT ;  /* 0x1ffffffe04047812 */ /* 0x000fe200078ec0ff */
[----:B------:R-:W-:Y:S01]  /*0d70*/  IMAD R223, R3, 0x40, R10 ;  /* 0x0000004003df7824 */ /* 0x000fe200078e020a */
[----:B------:R-:W-:-:S02]  /*0d80*/  LEA.HI R3, R0, R229, RZ, 0x6 ;  /* 0x000000e500037211 */ /* 0x000fc400078f30ff */
[----:B------:R-:W-:Y:S01]  /*0d90*/  LOP3.LUT R0, R23, 0xfffffff8, RZ, 0xc0, !PT ;  /* 0xfffffff817007812 */ /* 0x000fe200078ec0ff */
[----:B------:R-:W-:Y:S01]  /*0da0*/  IMAD.IADD R4, R5, 0x1, -R4 ;  /* 0x0000000105047824 */ /* 0x000fe200078e0a04 */
[----:B------:R-:W-:Y:S01]  /*0db0*/  LEA.HI R6, R12, R12, RZ, 0x1 ;  /* 0x0000000c0c067211 */ /* 0x000fe200078f08ff */
[----:B------:R-:W-:Y:S01]  /*0dc0*/  IMAD.SHL.U32 R3, R3, 0x8, RZ ;  /* 0x0000000803037824 */ /* 0x000fe200078e00ff */
[----:B------:R-:W-:Y:S01]  /*0dd0*/  SHF.R.S32.HI R23, RZ, 0x3, R23 ;  /* 0x00000003ff177819 */ /* 0x000fe20000011417 */
[----:B------:R-:W-:Y:S01]  /*0de0*/  IMAD R224, R4, 0x8, R7 ;  /* 0x0000000804e07824 */ /* 0x000fe200078e0207 */
[----:B------:R-:W-:Y:S01]  /*0df0*/  LOP3.LUT R5, R6, 0x1ffffffe, RZ, 0xc0, !PT ;  /* 0x1ffffffe06057812 */ /* 0x000fe200078ec0ff */
[----:B------:R-:W-:Y:S01]  /*0e00*/  IMAD.IADD R207, R229, 0x1, -R0 ;  /* 0x00000001e5cf7824 */ /* 0x000fe200078e0a00 */
[----:B------:R-:W-:Y:S01]  /*0e10*/  LOP3.LUT R204, R3, 0xfffffe00, RZ, 0xc0, !PT ;  /* 0xfffffe0003cc7812 */ /* 0x000fe200078ec0ff */
[C---:B------:R-:W-:Y:S01]  /*0e20*/  VIADD R212, R23.reuse, 0x20 ;  /* 0x0000002017d47836 */ /* 0x040fe20000000000 */
[----:B------:R-:W-:Y:S01]  /*0e30*/  LOP3.LUT R189, R8, 0x7ffffffc, RZ, 0xc0, !PT ;  /* 0x7ffffffc08bd7812 */ /* 0x000fe200078ec0ff */
[C---:B------:R-:W-:Y:S01]  /*0e40*/  VIADD R211, R23.reuse, 0x40 ;  /* 0x0000004017d37836 */ /* 0x040fe20000000000 */
[----:B------:R-:W-:Y:S01]  /*0e50*/  SHF.R.S32.HI R215, RZ, 0x1f, R23 ;  /* 0x0000001fffd77819 */ /* 0x000fe20000011417 */
[----:B------:R-:W-:-:S02]  /*0e60*/  VIADD R210, R23, 0x60 ;  /* 0x0000006017d27836 */ /* 0x000fc40000000000 */
[----:B------:R-:W-:Y:S01]  /*0e70*/  IMAD.IADD R12, R12, 0x1, -R5 ;  /* 0x000000010c0c7824 */ /* 0x000fe200078e0a05 */
[----:B------:R-:W-:Y:S01]  /*0e80*/  SHF.R.S32.HI R5, RZ, 0x1f, R212 ;  /* 0x0000001fff057819 */ /* 0x000fe200000114d4 */
[----:B------:R-:W-:Y:S01]  /*0e90*/  IMAD.SHL.U32 R225, R23, 0x40, RZ ;  /* 0x0000004017e17824 */ /* 0x000fe200078e00ff */
[----:B------:R-:W-:Y:S01]  /*0ea0*/  SHF.R.S32.HI R0, RZ, 0x1f, R211 ;  /* 0x0000001fff007819 */ /* 0x000fe200000114d3 */
[----:B------:R-:W-:Y:S01]  /*0eb0*/  IMAD.SHL.U32 R199, R212, 0x40, RZ ;  /* 0x00000040d4c77824 */ /* 0x000fe200078e00ff */
[----:B------:R-:W-:Y:S01]  /*0ec0*/  SHF.R.S32.HI R7, RZ, 0x1f, R210 ;  /* 0x0000001fff077819 */ /* 0x000fe200000114d2 */
[----:B------:R-:W-:Y:S01]  /*0ed0*/  IMAD.SHL.U32 R198, R211, 0x40, RZ ;  /* 0x00000040d3c67824 */ /* 0x000fe200078e00ff */
[----:B------:R-:W-:Y:S01]  /*0ee0*/  LEA.HI R5, R5, R212, RZ, 0x3 ;  /* 0x000000d405057211 */ /* 0x000fe200078f18ff */
[----:B------:R-:W-:Y:S01]  /*0ef0*/  IMAD.SHL.U32 R197, R210, 0x40, RZ ;  /* 0x00000040d2c57824 */ /* 0x000fe200078e00ff */
[----:B------:R-:W-:Y:S01]  /*0f00*/  LEA.HI R0, R0, R211, RZ, 0x3 ;  /* 0x000000d300007211 */ /* 0x000fe200078f18ff */
[----:B------:R-:W-:Y:S01]  /*0f10*/  IMAD.SHL.U32 R16, R207, 0x8, RZ ;  /* 0x00000008cf107824 */ /* 0x000fe200078e00ff */
[----:B------:R-:W-:Y:S01]  /*0f20*/  LEA.HI R7, R7, R210, RZ, 0x3 ;  /* 0x000000d207077211 */ /* 0x000fe200078f18ff */
[----:B------:R-:W-:Y:S01]  /*0f30*/  IMAD.SHL.U32 R5, R5, 0x40, RZ ;  /* 0x0000004005057824 */ /* 0x000fe200078e00ff */
[----:B------:R-:W-:Y:S01]  /*0f40*/  LOP3.LUT R3, R225, 0x1c0, RZ, 0xc0, !PT ;  /* 0x000001c0e1037812 */ /* 0x000fe200078ec0ff */
[----:B------:R-:W-:Y:S01]  /*0f50*/  IMAD.SHL.U32 R0, R0, 0x40, RZ ;  /* 0x0000004000007824 */ /* 0x000fe200078e00ff */
[----:B------:R-:W-:Y:S01]  /*0f60*/  LOP3.LUT R199, R199, 0x1c0, RZ, 0xc0, !PT ;  /* 0x000001c0c7c77812 */ /* 0x000fe200078ec0ff */
[----:B------:R-:W-:Y:S01]  /*0f70*/  IMAD.SHL.U32 R7, R7, 0x40, RZ ;  /* 0x0000004007077824 */ /* 0x000fe200078e00ff */
[----:B------:R-:W-:Y:S01]  /*0f80*/  LOP3.LUT R198, R198, 0x1c0, RZ, 0xc0, !PT ;  /* 0x000001c0c6c67812 */ /* 0x000fe200078ec0ff */
[----:B------:R-:W-:Y:S01]  /*0f90*/  IMAD.SHL.U32 R18, R207, 0x4, RZ ;  /* 0x00000004cf127824 */ /* 0x000fe200078e00ff */
[----:B------:R-:W-:Y:S01]  /*0fa0*/  LOP3.LUT R197, R197, 0x1c0, RZ, 0xc0, !PT ;  /* 0x000001c0c5c57812 */ /* 0x000fe200078ec0ff */
[----:B------:R-:W-:Y:S01]  /*0fb0*/  VIADD R190, R16, 0x40 ;  /* 0x0000004010be7836 */ /* 0x000fe20000000000 */
[----:B------:R-:W-:Y:S01]  /*0fc0*/  SHF.R.U32.HI R203, RZ, 0x3, R3 ;  /* 0x00000003ffcb7819 */ /* 0x000fe20000011603 */
[----:B------:R-:W-:Y:S01]  /*0fd0*/  VIADD R185, R18, 0x20 ;  /* 0x0000002012b97836 */ /* 0x000fe20000000000 */
[--C-:B------:R-:W-:Y:S01]  /*0fe0*/  LOP3.LUT R206, R3, 0x38, R16.reuse, 0xf8, !PT ;  /* 0x0000003803ce7812 */ /* 0x100fe200078ef810 */
[----:B------:R-:W-:Y:S01]  /*0ff0*/  IMAD.IADD R189, R218, 0x1, -R189 ;  /* 0x00000001dabd7824 */ /* 0x000fe200078e0abd */
[----:B------:R-:W-:Y:S01]  /*1000*/  SHF.R.U32.HI R228, RZ, 0x3, R199 ;  /* 0x00000003ffe47819 */ /* 0x000fe200000116c7 */
[----:B------:R-:W-:Y:S01]  /*1010*/  IMAD R195, R12, 0x8, R223 ;  /* 0x000000080cc37824 */ /* 0x000fe200078e02df */
[----:B------:R-:W-:-:S02]  /*1020*/  LOP3.LUT R3, R199, 0x38, R16, 0xf8, !PT ;  /* 0x00000038c7037812 */ /* 0x000fc400078ef810 */
[----:B------:R-:W-:Y:S02]  /*1030*/  SHF.R.U32.HI R227, RZ, 0x3, R198 ;  /* 0x00000003ffe37819 */ /* 0x000fe400000116c6 */
[--C-:B------:R-:W-:Y:S02]  /*1040*/  LOP3.LUT R4, R198, 0x38, R16.reuse, 0xf8, !PT ;  /* 0x00000038c6047812 */ /* 0x100fe400078ef810 */
[----:B------:R-:W-:Y:S02]  /*1050*/  SHF.R.U32.HI R226, RZ, 0x3, R197 ;  /* 0x00000003ffe27819 */ /* 0x000fe400000116c5 */
[----:B------:R-:W-:Y:S02]  /*1060*/  LOP3.LUT R9, R197, 0x38, R16, 0xf8, !PT ;  /* 0x00000038c5097812 */ /* 0x000fe400078ef810 */
[----:B------:R-:W-:Y:S02]  /*1070*/  LOP3.LUT R202, R5, 0xfffffe00, RZ, 0xc0, !PT ;  /* 0xfffffe0005ca7812 */ /* 0x000fe400078ec0ff */
[----:B------:R-:W-:-:S02]  /*1080*/  LOP3.LUT R201, R0, 0xfffffe00, RZ, 0xc0, !PT ;  /* 0xfffffe0000c97812 */ /* 0x000fc400078ec0ff */
[----:B------:R-:W-:Y:S02]  /*1090*/  LOP3.LUT R200, R7, 0xfffffe00, RZ, 0xc0, !PT ;  /* 0xfffffe0007c87812 */ /* 0x000fe400078ec0ff */
[----:B------:R-:W-:Y:S02]  /*10a0*/  LOP3.LUT R206, R204, R206, R203, 0xf6, !PT ;  /* 0x000000ceccce7212 */ /* 0x000fe400078ef6cb */
[----:B------:R-:W-:Y:S02]  /*10b0*/  LOP3.LUT R0, R202, R3, R228, 0xf6, !PT ;  /* 0x00000003ca007212 */ /* 0x000fe400078ef6e4 */
[----:B------:R-:W-:Y:S01]  /*10c0*/  LOP3.LUT R4, R201, R4, R227, 0xf6, !PT ;  /* 0x00000004c9047212 */ /* 0x000fe200078ef6e3 */
[--C-:B------:R-:W-:Y:S01]  /*10d0*/  IMAD R205, R206, 0x2, R217.reuse ;  /* 0x00000002cecd7824 */ /* 0x100fe200078e02d9 */
[----:B------:R-:W-:Y:S01]  /*10e0*/  LOP3.LUT R6, R200, R9, R226, 0xf6, !PT ;  /* 0x00000009c8067212 */ /* 0x000fe200078ef6e2 */
[--C-:B------:R-:W-:Y:S01]  /*10f0*/  IMAD R221, R0, 0x2, R217.reuse ;  /* 0x0000000200dd7824 */ /* 0x100fe200078e02d9 */
[----:B------:R-:W-:Y:S01]  /*1100*/  SHF.R.S32.HI R17, RZ, 0x1f, R16 ;  /* 0x0000001fff117819 */ /* 0x000fe20000011410 */
[--C-:B------:R-:W-:Y:S01]  /*1110*/  IMAD R220, R4, 0x2, R217.reuse ;  /* 0x0000000204dc7824 */ /* 0x100fe200078e02d9 */
[----:B------:R-:W-:Y:S01]  /*1120*/  SHF.R.S32.HI R19, RZ, 0x1f, R18 ;  /* 0x0000001fff137819 */ /* 0x000fe20000011412 */
[----:B------:R-:W-:Y:S01]  /*1130*/  IMAD R219, R6, 0x2, R217 ;  /* 0x0000000206db7824 */ /* 0x000fe200078e02d9 */
[----:B------:R-:W-:-:S02]  /*1140*/  SHF.R.S32.HI R216, RZ, 0x1f, R185 ;  /* 0x0000001fffd87819 */ /* 0x000fc400000114b9 */
[----:B------:R-:W-:Y:S02]  /*1150*/  SHF.R.S32.HI R214, RZ, 0x1f, R190 ;  /* 0x0000001fffd67819 */ /* 0x000fe400000114be */
[----:B--2---:R-:W-:-:S07]  /*1160*/  LOP3.LUT R191, R13, 0x1, RZ, 0xfc, !PT ;  /* 0x000000010dbf7812 */ /* 0x004fce00078efcff */
.L_x_8613:
[----:B------:R-:W-:Y:S05]  /*1170*/  YIELD ;  /* 0x0000000000007946 */ /* 0x000fea0003800000 */
[----:B------:R-:W-:Y:S01]  /*1180*/  ULDC.64 UR4, c[0x0][0xa28] ;  /* 0x00028a0000047ab9 */ /* 0x000fe20000000a00 */
[----:B0---4-:R-:W0:Y:S01]  /*1190*/  LDC.64 R6, c[0x0][0xa08] ;  /* 0x00028200ff067b82 */ /* 0x011e220000000a00 */
[----:B------:R-:W-:Y:S01]  /*11a0*/  ISETP.NE.U32.AND P1, PT, RZ, UR4, PT ;  /* 0x00000004ff007c0c */ /* 0x000fe2000bf25070 */
[----:B------:R-:W-:Y:S02]  /*11b0*/  IMAD.MOV.U32 R0, RZ, RZ, RZ ;  /* 0x000000ffff007224 */ /* 0x000fe400078e00ff */
[----:B------:R-:W-:Y:S01]  /*11c0*/  IMAD.MOV.U32 R28, RZ, RZ, RZ ;  /* 0x000000ffff1c7224 */ /* 0x000fe200078e00ff */
[----:B------:R-:W-:Y:S01]  /*11d0*/  ISETP.NE.AND.EX P1, PT, RZ, UR5, PT, P1 ;  /* 0x00000005ff007c0c */ /* 0x000fe2000bf25310 */
[----:B------:R-:W-:-:S02]  /*11e0*/  ULDC.64 UR4, c[0x0][0xa18] ;  /* 0x0002860000047ab9 */ /* 0x000fc40000000a00 */
[----:B------:R-:W-:-:S04]  /*11f0*/  ISETP.NE.U32.AND P2, PT, RZ, UR4, PT ;  /* 0x00000004ff007c0c */ /* 0x000fc8000bf45070 */
[----:B------:R-:W-:Y:S01]  /*1200*/  ISETP.NE.AND.EX P2, PT, RZ, UR5, PT, P2 ;  /* 0x00000005ff007c0c */ /* 0x000fe2000bf45320 */
[----:B------:R-:W-:Y:S02]  /*1210*/  ULDC.64 UR4, c[0x0][0xa08] ;  /* 0x0002820000047ab9 */ /* 0x000fe40000000a00 */
[----:B------:R-:W-:-:S03]  /*1220*/  ISETP.NE.U32.AND P0, PT, RZ, UR4, PT ;  /* 0x00000004ff007c0c */ /* 0x000fc6000bf05070 */
[----:B------:R-:W1:Y:S01]  /*1230*/  @P1 LDC.64 R4, c[0x0][0xa28] ;  /* 0x00028a00ff041b82 */ /* 0x000e620000000a00 */
[----:B------:R-:W-:Y:S01]  /*1240*/  ISETP.NE.AND.EX P0, PT, RZ, UR5, PT, P0 ;  /* 0x00000005ff007c0c */ /* 0x000fe2000bf05300 */
[----:B0-----:R-:W-:-:S06]  /*1250*/  IMAD.WIDE R10, R31, 0x4, R6 ;  /* 0x000000041f0a7825 */ /* 0x001fcc00078e0206 */
[----:B------:R-:W0:Y:S01]  /*1260*/  @P2 LDC.64 R8, c[0x0][0xa18] ;  /* 0x00028600ff082b82 */ /* 0x000e220000000a00 */
[----:B------:R-:W-:Y:S02]  /*1270*/  ULDC UR4, c[0x0][0x288] ;  /* 0x0000a20000047ab9 */ /* 0x000fe40000000800 */
[----:B------:R-:W-:Y:S01]  /*1280*/  IMAD.U32 R187, RZ, RZ, UR4 ;  /* 0x00000004ffbb7e24 */ /* 0x000fe2000f8e00ff */
[----:B------:R-:W-:Y:S02]  /*1290*/  ULDC.64 UR4, c[0x0][0x418] ;  /* 0x0001060000047ab9 */ /* 0x000fe40000000a00 */
[----:B--2---:R2:W5:Y:S01]  /*12a0*/  @P0 LDG.E R28, desc[UR38][R10.64] ;  /* 0x000000260a1c0981 */ /* 0x004562000c1e1900 */
[----:B-1----:R-:W-:-:S05]  /*12b0*/  @P1 IMAD.WIDE R4, R31, 0x4, R4 ;  /* 0x000000041f041825 */ /* 0x002fca00078e0204 */
[----:B------:R2:W5:Y:S01]  /*12c0*/  @P1 LDG.E R0, desc[UR38][R4.64] ;  /* 0x0000002604001981 */ /* 0x000562000c1e1900 */
[----:B0-----:R-:W-:-:S05]  /*12d0*/  @P2 IMAD.WIDE R6, R31, 0x4, R8 ;  /* 0x000000041f062825 */ /* 0x001fca00078e0208 */
[----:B------:R2:W5:Y:S01]  /*12e0*/  @P2 LDG.E R187, desc[UR38][R6.64] ;  /* 0x0000002606bb2981 */ /* 0x000562000c1e1900 */
[----:B------:R-:W-:-:S03]  /*12f0*/  UISETP.NE.U32.AND UP0, UPT, UR4, URZ, UPT ;  /* 0x0000003f0400728c */ /* 0x000fc6000bf05070 */
[----:B------:R-:W-:Y:S01]  /*1300*/  ULDC UR4, c[0x0][0x424] ;  /* 0x0001090000047ab9 */ /* 0x000fe20000000800 */
[----:B------:R-:W-:-:S03]  /*1310*/  UISETP.NE.AND.EX UP0, UPT, UR5, URZ, UPT, UP0 ;  /* 0x0000003f0500728c */ /* 0x000fc6000bf05300 */
[----:B------:R-:W-:Y:S01]  /*1320*/  ULDC UR5, c[0x0][0x2f0] ;  /* 0x0000bc0000057ab9 */ /* 0x000fe20000000800 */
[----:B------:R-:W-:-:S04]  /*1330*/  USEL UR4, UR4, 0x1, UP0 ;  /* 0x0000000104047887 */ /* 0x000fc80008000000 */
[----:B------:R-:W-:-:S03]  /*1340*/  UIMAD UR4, UR4, UR5, URZ ;  /* 0x00000005040472a4 */ /* 0x000fc6000f8e023f */
[----:B------:R-:W-:Y:S02]  /*1350*/  ULDC UR5, c[0x0][0x348] ;  /* 0x0000d20000057ab9 */ /* 0x000fe40000000800 */
[----:B------:R-:W-:Y:S02]  /*1360*/  IMAD.U32 R24, RZ, RZ, UR5 ;  /* 0x00000005ff187e24 */ /* 0x000fe4000f8e00ff */
[----:B------:R-:W-:Y:S01]  /*1370*/  IMAD.U32 R27, RZ, RZ, UR4 ;  /* 0x00000004ff1b7e24 */ /* 0x000fe2000f8e00ff */
[----:B--23--:R-:W-:Y:S06]  /*1380*/  @P2 BRA `(.L_x_8352) ;  /* 0x0000000000242947 */ /* 0x00cfec0003800000 */
        /* <DEDUP_REMOVED lines=9> */
.L_x_8352:
[----:B------:R-:W-:Y:S01]  /*1420*/  ULDC.64 UR4, c[0x0][0xa20] ;  /* 0x0002880000047ab9 */ /* 0x000fe20000000a00 */
[----:B------:R-:W-:Y:S01]  /*1430*/  IMAD.MOV.U32 R208, RZ, RZ, R30 ;  /* 0x000000ffffd07224 */ /* 0x000fe200078e001e */
[----:B------:R-:W-:Y:S01]  /*1440*/  ISETP.NE.U32.AND P1, PT, RZ, UR4, PT ;  /* 0x00000004ff007c0c */ /* 0x000fe2000bf25070 */
[----:B------:R-:W-:-:S03]  /*1450*/  IMAD.MOV.U32 R209, RZ, RZ, R31 ;  /* 0x000000ffffd17224 */ /* 0x000fc600078e001f */
[----:B------:R-:W-:-:S13]  /*1460*/  ISETP.NE.AND.EX P1, PT, RZ, UR5, PT, P1 ;  /* 0x00000005ff007c0c */ /* 0x000fda000bf25310 */
[----:B------:R-:W-:Y:S05]  /*1470*/  @!P1 BRA `(.L_x_8353) ;  /* 0x0000000000109947 */ /* 0x000fea0003800000 */
[----:B------:R-:W0:Y:S02]  /*1480*/  LDC.64 R4, c[0x0][0xa20] ;  /* 0x00028800ff047b82 */ /* 0x000e240000000a00 */
[----:B0-----:R-:W-:-:S05]  /*1490*/  IMAD.WIDE R4, R31, 0x4, R4 ;  /* 0x000000041f047825 */ /* 0x001fca00078e0204 */
[----:B------:R0:W5:Y:S01]  /*14a0*/  LDG.E R27, desc[UR38][R4.64] ;  /* 0x00000026041b7981 */ /* 0x000162000c1e1900 */
[----:B------:R-:W-:Y:S05]  /*14b0*/  BRA `(.L_x_8354) ;  /* 0x0000000000107947 */ /* 0x000fea0003800000 */
.L_x_8353:
[----:B------:R-:W-:Y:S05]  /*14c0*/  @!P0 BRA `(.L_x_8354) ;  /* 0x00000000000c8947 */ /* 0x000fea0003800000 */
[----:B------:R-:W2:Y:S04]  /*14d0*/  LDG.E R4, desc[UR38][R10.64] ;  /* 0x000000260a047981 */ /* 0x000ea8000c1e1900 */
[----:B------:R-:W2:Y:S02]  /*14e0*/  LDG.E R27, desc[UR38][R10.64+0x4] ;  /* 0x000004260a1b7981 */ /* 0x000ea4000c1e1900 */
[----:B--2---:R-:W-:-:S07]  /*14f0*/  IMAD.IADD R27, R27, 0x1, -R4 ;  /* 0x000000011b1b7824 */ /* 0x004fce00078e0a04 */
.L_x_8354:
        /* <DEDUP_REMOVED lines=20> */
[----:B------:R-:W-:-:S04]  /*1640*/  VIADD R0, R193, 0x7f ;  /* 0x0000007fc1007836 */ /* 0x000fc80000000000 */
[----:B0-----:R-:W-:-:S04]  /*1650*/  IMAD.MOV.U32 R4, RZ, RZ, R0 ;  /* 0x000000ffff047224 */ /* 0x001fc800078e0000 */
[----:B------:R-:W0:Y:S08]  /*1660*/  @P1 LDC R9, c[0x0][0x44c] ;  /* 0x00011300ff091b82 */ /* 0x000e300000000800 */
[----:B------:R-:W1:Y:S01]  /*1670*/  @P1 LDC R10, c[0x0][0x450] ;  /* 0x00011400ff0a1b82 */ /* 0x000e620000000800 */
[----:B----4-:R-:W-:Y:S02]  /*1680*/  @P0 IMAD.IADD R24, R8, 0x1, -R3 ;  /* 0x0000000108180824 */ /* 0x010fe400078e0a03 */
[----:B0-----:R-:W-:-:S04]  /*1690*/  @P1 IMAD.HI.U32 R3, R0, R9, RZ ;  /* 0x0000000900031227 */ /* 0x001fc800078e00ff */
[----:B------:R-:W-:Y:S01]  /*16a0*/  IMAD.IADD R188, R11, 0x1, R24 ;  /* 0x000000010bbc7824 */ /* 0x000fe200078e0218 */
[----:B-1----:R-:W-:-:S03]  /*16b0*/  @P1 SHF.R.U32.HI R4, RZ, R10, R3 ;  /* 0x0000000aff041219 */ /* 0x002fc60000011603 */
[C---:B------:R-:W-:Y:S01]  /*16c0*/  VIADD R0, R188.reuse, 0x7f ;  /* 0x0000007fbc007836 */ /* 0x040fe20000000000 */
[----:B------:R-:W-:-:S04]  /*16d0*/  IADD3 R5, R188, 0x1, -R187 ;  /* 0x00000001bc057810 */ /* 0x000fc80007ffe8bb */
[----:B------:R-:W-:Y:S01]  /*16e0*/  SHF.R.S32.HI R3, RZ, 0x1f, R0 ;  /* 0x0000001fff037819 */ /* 0x000fe20000011400 */
[----:B---3--:R-:W-:-:S03]  /*16f0*/  IMAD.IADD R7, R5, 0x1, R4 ;  /* 0x0000000105077824 */ /* 0x008fc600078e0204 */
[----:B------:R-:W-:Y:S01]  /*1700*/  LEA.HI R3, R3, R0, RZ, 0x7 ;  /* 0x0000000003037211 */ /* 0x000fe200078f38ff */
[----:B------:R-:W-:-:S03]  /*1710*/  IMAD.IADD R0, R7, 0x1, R12 ;  /* 0x0000000107007824 */ /* 0x000fc600078e020c */
[----:B------:R-:W-:Y:S01]  /*1720*/  SHF.R.S32.HI R129, RZ, 0x7, R3 ;  /* 0x00000007ff817819 */ /* 0x000fe20000011403 */
        /* <DEDUP_REMOVED lines=12> */
.L_x_8357:
[----:B------:R-:W-:-:S13]  /*17f0*/  ISETP.NE.AND P0, PT, R13, 0x1, PT ;  /* 0x000000010d00780c */ /* 0x000fda0003f05270 */
[----:B------:R-:W0:Y:S02]  /*1800*/  @P0 LDC.64 R4, c[0x0][0x9e8] ;  /* 0x00027a00ff040b82 */ /* 0x000e240000000a00 */
[----:B0-----:R-:W-:-:S05]  /*1810*/  @P0 IMAD.HI.U32 R4, R3, R4, RZ ;  /* 0x0000000403040227 */ /* 0x001fca00078e00ff */
[----:B------:R-:W-:-:S07]  /*1820*/  @P0 SHF.R.U32.HI R3, RZ, R5, R4 ;  /* 0x00000005ff030219 */ /* 0x000fce0000011604 */
.L_x_8358:
[----:B------:R-:W-:Y:S05]  /*1830*/  BSYNC B0 ;  /* 0x0000000000007941 */ /* 0x000fea0003800000 */
.L_x_8356:
[----:B------:R-:W-:-:S05]  /*1840*/  IMAD R3, R3, R13, R13 ;  /* 0x0000000d03037224 */ /* 0x000fca00078e020d */
[----:B------:R-:W-:-:S07]  /*1850*/  VIMNMX R0, R0, R3, PT ;  /* 0x0000000300007248 */ /* 0x000fce0003fe0100 */
.L_x_8355:
[----:B------:R-:W0:Y:S01]  /*1860*/  @P1 LDC R4, c[0x0][0x44c] ;  /* 0x00011300ff041b82 */ /* 0x000e220000000800 */
[----:B------:R-:W-:Y:S01]  /*1870*/  IMAD.IADD R127, R188, 0x1, -R187 ;  /* 0x00000001bc7f7824 */ /* 0x000fe200078e0abb */
[----:B------:R-:W-:-:S06]  /*1880*/  ULDC UR4, c[0x0][0x9dc] ;  /* 0x0002770000047ab9 */ /* 0x000fcc0000000800 */
[----:B------:R-:W1:Y:S01]  /*1890*/  @P1 LDC R6, c[0x0][0x450] ;  /* 0x00011400ff061b82 */ /* 0x000e620000000800 */
[----:B0-----:R-:W-:-:S04]  /*18a0*/  @P1 IMAD.HI.U32 R3, R193, R4, RZ ;  /* 0x00000004c1031227 */ /* 0x001fc800078e00ff */
[----:B------:R-:W-:Y:S01]  /*18b0*/  IMAD.MOV.U32 R4, RZ, RZ, R193 ;  /* 0x000000ffff047224 */ /* 0x000fe200078e00c1 */
        /* <DEDUP_REMOVED lines=14> */
.L_x_8361:
[----:B------:R-:W-:-:S13]  /*19a0*/  ISETP.NE.AND P0, PT, R13, 0x1, PT ;  /* 0x000000010d00780c */ /* 0x000fda0003f05270 */
[----:B------:R-:W0:Y:S02]  /*19b0*/  @P0 LDC.64 R6, c[0x0][0x9e8] ;  /* 0x00027a00ff060b82 */ /* 0x000e240000000a00 */
[----:B0-----:R-:W-:-:S05]  /*19c0*/  @P0 IMAD.HI.U32 R6, R3, R6, RZ ;  /* 0x0000000603060227 */ /* 0x001fca00078e00ff */
[----:B------:R-:W-:-:S07]  /*19d0*/  @P0 SHF.R.U32.HI R3, RZ, R7, R6 ;  /* 0x00000007ff030219 */ /* 0x000fce0000011606 */
.L_x_8362:
[----:B------:R-:W-:Y:S05]  /*19e0*/  BSYNC B0 ;  /* 0x0000000000007941 */ /* 0x000fea0003800000 */
.L_x_8360:
[----:B------:R-:W-:-:S05]  /*19f0*/  IMAD R3, R3, R13, RZ ;  /* 0x0000000d03037224 */ /* 0x000fca00078e02ff */
[----:B------:R-:W-:-:S07]  /*1a00*/  VIMNMX R4, R4, R3, !PT ;  /* 0x0000000304047248 */ /* 0x000fce0007fe0100 */
.L_x_8359:
        /* <DEDUP_REMOVED lines=43> */
.L_x_8365:
[----:B------:R-:W-:Y:S05]  /*1cc0*/  BSYNC B6 ;  /* 0x0000000000067941 */ /* 0x000fea0003800000 */
.L_x_8364:
        /* <DEDUP_REMOVED lines=20> */
.L_x_8367:
[----:B------:R-:W-:Y:S05]  /*1e10*/  BSYNC B6 ;  /* 0x0000000000067941 */ /* 0x000fea0003800000 */
.L_x_8366:
[----:B------:R-:W-:Y:S01]  /*1e20*/  ULDC.64 UR4, c[0x0][0x9f8] ;  /* 0x00027e0000047ab9 */ /* 0x000fe20000000a00 */
[----:B------:R-:W0:Y:S01]  /*1e30*/  S2R R29, SR_TID.X ;  /* 0x00000000001d7919 */ /* 0x000e220000002100 */
[----:B------:R-:W-:Y:S01]  /*1e40*/  ISETP.NE.U32.AND P0, PT, RZ, UR4, PT ;  /* 0x00000004ff007c0c */ /* 0x000fe2000bf05070 */
[----:B------:R-:W1:Y:S01]  /*1e50*/  LDC.64 R98, c[0x0][0x300] ;  /* 0x0000c000ff627b82 */ /* 0x000e620000000a00 */
[----:B------:R-:W-:Y:S01]  /*1e60*/  IMAD.IADD R42, R28, 0x1, R27 ;  /* 0x000000011c2a7824 */ /* 0x000fe200078e021b */
[----:B------:R-:W-:Y:S01]  /*1e70*/  ULDC.64 UR6, c[0x0][0xa08] ;  /* 0x0002820000067ab9 */ /* 0x000fe20000000a00 */
[----:B------:R-:W-:Y:S01]  /*1e80*/  ISETP.NE.AND.EX P0, PT, RZ, UR5, PT, P0 ;  /* 0x00000005ff007c0c */ /* 0x000fe2000bf05300 */
[----:B------:R-:W-:Y:S01]  /*1e90*/  ULDC.64 UR4, c[0x0][0x308] ;  /* 0x0000c20000047ab9 */ /* 0x000fe20000000a00 */
[----:B------:R-:W-:-:S03]  /*1ea0*/  SHF.R.S32.HI R8, RZ, 0x1f, R30 ;  /* 0x0000001fff087819 */ /* 0x000fc6000001141e */
[----:B------:R-:W2:Y:S08]  /*1eb0*/  LDC R113, c[0x0][0x3f4] ;  /* 0x0000fd00ff717b82 */ /* 0x000eb00000000800 */
[----:B------:R-:W3:Y:S08]  /*1ec0*/  @P0 LDC.64 R4, c[0x0][0x9f8] ;  /* 0x00027e00ff040b82 */ /* 0x000ef00000000a00 */
[----:B------:R-:W4:Y:S01]  /*1ed0*/  LDC.64 R12, c[0x0][0x3f8] ;  /* 0x0000fe00ff0c7b82 */ /* 0x000f220000000a00 */
[----:B---3--:R-:W-:-:S05]  /*1ee0*/  @P0 IMAD.WIDE R4, R31, 0x4, R4 ;  /* 0x000000041f040825 */ /* 0x008fca00078e0204 */
[----:B------:R3:W3:Y:S01]  /*1ef0*/  @P0 LDG.E R31, desc[UR38][R4.64] ;  /* 0x00000026041f0981 */ /* 0x0006e2000c1e1900 */
[----:B------:R-:W-:Y:S01]  /*1f00*/  SHF.R.S32.HI R32, RZ, 0x1f, R42 ;  /* 0x0000001fff207819 */ /* 0x000fe2000001142a */
[-C--:B-1----:R-:W-:Y:S01]  /*1f10*/  IMAD.WIDE.U32 R6, R42, R98.reuse, RZ ;  /* 0x000000622a067225 */ /* 0x082fe200078e00ff */
[----:B------:R-:W-:Y:S02]  /*1f20*/  ISETP.NE.U32.AND P0, PT, RZ, UR6, PT ;  /* 0x00000006ff007c0c */ /* 0x000fe4000bf05070 */
[----:B0-----:R-:W-:Y:S01]  /*1f30*/  SHF.R.U32.HI R29, RZ, 0x7, R29 ;  /* 0x00000007ff1d7819 */ /* 0x001fe2000001161d */
[----:B------:R-:W-:Y:S01]  /*1f40*/  IMAD R0, R32, R98, RZ ;  /* 0x0000006220007224 */ /* 0x000fe200078e02ff */
[----:B------:R-:W-:Y:S01]  /*1f50*/  ISETP.NE.AND.EX P0, PT, RZ, UR7, PT, P0 ;  /* 0x00000007ff007c0c */ /* 0x000fe2000bf05300 */
[-C--:B----4-:R-:W-:Y:S01]  /*1f60*/  IMAD.WIDE.U32 R10, R23, R12.reuse, R16 ;  /* 0x0000000c170a7225 */ /* 0x090fe200078e0010 */
[----:B------:R-:W-:Y:S02]  /*1f70*/  ISETP.NE.AND P6, PT, R29, 0x1, PT ;  /* 0x000000011d00780c */ /* 0x000fe40003fc5270 */
[----:B--2---:R-:W-:Y:S01]  /*1f80*/  ISETP.GE.AND P1, PT, R16, R113, PT ;  /* 0x000000711000720c */ /* 0x004fe20003f26270 */
[----:B------:R-:W-:Y:S01]  /*1f90*/  IMAD R3, R42, R99, R0 ;  /* 0x000000632a037224 */ /* 0x000fe200078e0200 */
[----:B-----5:R-:W-:Y:S01]  /*1fa0*/  SHF.R.S32.HI R27, RZ, 0x1f, R115 ;  /* 0x0000001fff1b7819 */ /* 0x020fe20000011473 */
[C---:B------:R-:W-:Y:S01]  /*1fb0*/  IMAD.SHL.U32 R88, R98.reuse, 0x20, RZ ;  /* 0x0000002062587824 */ /* 0x040fe200078e00ff */
[----:B------:R-:W-:Y:S01]  /*1fc0*/  SHF.L.U64.HI R89, R98, 0x5, R99 ;  /* 0x0000000562597819 */ /* 0x000fe20000010263 */
[----:B------:R-:W-:Y:S01]  /*1fd0*/  IMAD.IADD R7, R7, 0x1, R3 ;  /* 0x0000000107077824 */ /* 0x000fe200078e0203 */
[----:B------:R-:W-:Y:S01]  /*1fe0*/  SHF.L.U64.HI R21, R12, 0x5, R13 ;  /* 0x000000050c157819 */ /* 0x000fe2000001020d */
[----:B------:R-:W-:Y:S01]  /*1ff0*/  IMAD R3, R8, UR4, RZ ;  /* 0x0000000408037c24 */ /* 0x000fe2000f8e02ff */
[----:B------:R-:W-:Y:S01]  /*2000*/  SHF.R.S32.HI R118, RZ, 0x1f, R212 ;  /* 0x0000001fff767819 */ /* 0x000fe200000114d4 */
[C---:B---3--:R-:W-:Y:S01]  /*2010*/  IMAD.WIDE.U32 R4, R30.reuse, UR4, R6 ;  /* 0x000000041e047c25 */ /* 0x048fe2000f8e0006 */
[----:B------:R-:W-:Y:S01]  /*2020*/  SHF.R.S32.HI R117, RZ, 0x1f, R211 ;  /* 0x0000001fff757819 */ /* 0x000fe200000114d3 */
[----:B------:R-:W0:Y:S01]  /*2030*/  LDC.64 R6, c[0x0][0x408] ;  /* 0x00010200ff067b82 */ /* 0x000e220000000a00 */
[----:B------:R-:W-:Y:S01]  /*2040*/  SHF.R.S32.HI R116, RZ, 0x1f, R210 ;  /* 0x0000001fff747819 */ /* 0x000fe200000114d2 */
[----:B------:R-:W-:Y:S01]  /*2050*/  IMAD R3, R30, UR5, R3 ;  /* 0x000000051e037c24 */ /* 0x000fe2000f8e0203 */
[----:B------:R-:W-:Y:S01]  /*2060*/  ULDC.64 UR4, c[0x0][0x310] ;  /* 0x0000c40000047ab9 */ /* 0x000fe20000000a00 */
[----:B------:R-:W-:-:S02]  /*2070*/  IMAD R28, R27, R12, RZ ;  /* 0x0000000c1b1c7224 */ /* 0x000fc400078e02ff */
[----:B------:R-:W-:Y:S02]  /*2080*/  IMAD.IADD R5, R5, 0x1, R3 ;  /* 0x0000000105057824 */ /* 0x000fe400078e0203 */
[----:B------:R-:W-:Y:S02]  /*2090*/  IMAD R33, R115, R13, R28 ;  /* 0x0000000d73217224 */ /* 0x000fe400078e021c */
[-C--:B------:R-:W-:Y:S02]  /*20a0*/  IMAD R28, R215, R98.reuse, RZ ;  /* 0x00000062d71c7224 */ /* 0x080fe400078e02ff */
[----:B------:R-:W-:-:S04]  /*20b0*/  IMAD.WIDE.U32 R130, R23, R98, R88 ;  /* 0x0000006217827225 */ /* 0x000fc800078e0058 */
[----:B------:R-:W-:-:S04]  /*20c0*/  IMAD.WIDE.U32 R40, R23, R98, R16 ;  /* 0x0000006217287225 */ /* 0x000fc800078e0010 */
[----:B------:R-:W-:Y:S02]  /*20d0*/  VIADD R126, R29, 0x8 ;  /* 0x000000081d7e7836 */ /* 0x000fe40000000000 */
[----:B------:R-:W-:Y:S02]  /*20e0*/  IMAD.SHL.U32 R128, R98, 0x80, RZ ;  /* 0x0000008062807824 */ /* 0x000fe400078e00ff */
[----:B0-----:R-:W-:-:S04]  /*20f0*/  IMAD R14, R215, R6, RZ ;  /* 0x00000006d70e7224 */ /* 0x001fc800078e02ff */
[----:B------:R-:W-:Y:S01]  /*2100*/  IMAD R85, R23, R7, R14 ;  /* 0x0000000717557224 */ /* 0x000fe200078e020e */
[----:B------:R-:W-:Y:S02]  /*2110*/  SHF.R.S32.HI R0, RZ, 0x1f, R31 ;  /* 0x0000001fff007819 */ /* 0x000fe4000001141f */
[----:B------:R-:W-:Y:S02]  /*2120*/  SEL R31, R31, RZ, !P0 ;  /* 0x000000ff1f1f7207 */ /* 0x000fe40004000000 */
[----:B------:R-:W-:Y:S02]  /*2130*/  SEL R9, R0, RZ, !P0 ;  /* 0x000000ff00097207 */ /* 0x000fe40004000000 */
[----:B------:R-:W-:Y:S01]  /*2140*/  IADD3 R42, P0, R23, R42, RZ ;  /* 0x0000002a172a7210 */ /* 0x000fe20007f1e0ff */
[----:B------:R-:W-:-:S04]  /*2150*/  IMAD.WIDE.U32 R96, R31, UR4, R4 ;  /* 0x000000041f607c25 */ /* 0x000fc8000f8e0004 */
[----:B------:R-:W-:Y:S01]  /*2160*/  IMAD R0, R9, UR4, RZ ;  /* 0x0000000409007c24 */ /* 0x000fe2000f8e02ff */
[C---:B------:R-:W-:Y:S01]  /*2170*/  IADD3 R38, P3, R96.reuse, 0x40, RZ ;  /* 0x0000004060267810 */ /* 0x040fe20007f7e0ff */
[----:B------:R-:W-:Y:S01]  /*2180*/  IMAD.X R43, R215, 0x1, R32, P0 ;  /* 0x00000001d72b7824 */ /* 0x000fe200000e0620 */
[----:B------:R-:W-:Y:S01]  /*2190*/  IADD3 R36, P0, R96, R40, RZ ;  /* 0x0000002860247210 */ /* 0x000fe20007f1e0ff */
[----:B------:R-:W-:Y:S01]  /*21a0*/  IMAD R35, R31, UR5, R0 ;  /* 0x000000051f237c24 */ /* 0x000fe2000f8e0200 */
[----:B------:R-:W-:Y:S05]  /*21b0*/  @!P6 WARPSYNC.ALL ;  /* 0x000000000000e948 */ /* 0x000fea0003800000 */
[----:B------:R-:W-:Y:S01]  /*21c0*/  ULDC.64 UR4, c[0x0][0x330] ;  /* 0x0000cc0000047ab9 */ /* 0x000fe20000000a00 */
[----:B------:R-:W-:-:S02]  /*21d0*/  IMAD.IADD R35, R97, 0x1, R35 ;  /* 0x0000000161237824 */ /* 0x000fc400078e0223 */
[----:B------:R-:W-:Y:S02]  /*21e0*/  IMAD R3, R8, UR4, RZ ;  /* 0x0000000408037c24 */ /* 0x000fe4000f8e02ff */
[----:B------:R-:W-:-:S04]  /*21f0*/  IMAD.WIDE.U32 R4, R30, UR4, R16 ;  /* 0x000000041e047c25 */ /* 0x000fc8000f8e0010 */
[----:B------:R-:W-:Y:S01]  /*2200*/  IMAD R3, R30, UR5, R3 ;  /* 0x000000051e037c24 */ /* 0x000fe2000f8e0203 */
[----:B------:R-:W-:Y:S01]  /*2210*/  ULDC.64 UR4, c[0x0][0x338] ;  /* 0x0000ce0000047ab9 */ /* 0x000fe20000000a00 */
[----:B------:R-:W-:Y:S02]  /*2220*/  IMAD.X R103, RZ, RZ, R35, P3 ;  /* 0x000000ffff677224 */ /* 0x000fe400018e0623 */
[----:B------:R-:W-:Y:S01]  /*2230*/  IMAD.IADD R5, R5, 0x1, R3 ;  /* 0x0000000105057824 */ /* 0x000fe200078e0203 */
[----:B------:R-:W-:Y:S01]  /*2240*/  SEL R3, R113, RZ, P1 ;  /* 0x000000ff71037207 */ /* 0x000fe20000800000 */
[----:B------:R-:W-:Y:S02]  /*2250*/  IMAD R0, R9, UR4, RZ ;  /* 0x0000000409007c24 */ /* 0x000fe4000f8e02ff */
[----:B------:R-:W-:-:S04]  /*2260*/  IMAD.WIDE.U32 R8, R23, R6, R18 ;  /* 0x0000000617087225 */ /* 0x000fc800078e0012 */
[----:B------:R-:W-:Y:S02]  /*2270*/  IMAD.IADD R3, R16, 0x1, R3 ;  /* 0x0000000110037824 */ /* 0x000fe400078e0203 */
[----:B------:R-:W-:Y:S02]  /*2280*/  IMAD R105, R31, UR5, R0 ;  /* 0x000000051f697c24 */ /* 0x000fe4000f8e0200 */
[-C--:B------:R-:W-:Y:S01]  /*2290*/  IMAD R0, R215, R12.reuse, RZ ;  /* 0x0000000cd7007224 */ /* 0x080fe200078e02ff */
[----:B------:R-:W-:Y:S01]  /*22a0*/  SHF.R.S32.HI R20, RZ, 0x1f, R3 ;  /* 0x0000001fff147819 */ /* 0x000fe20000011403 */
[----:B------:R-:W-:Y:S01]  /*22b0*/  IMAD.WIDE.U32 R94, R31, UR4, R4 ;  /* 0x000000041f5e7c25 */ /* 0x000fe2000f8e0004 */
[----:B------:R-:W-:Y:S02]  /*22c0*/  ULDC UR4, c[0x0][0x2f4] ;  /* 0x0000bd0000047ab9 */ /* 0x000fe40000000800 */
[----:B------:R-:W-:Y:S01]  /*22d0*/  LEA.HI R44, R20, R3, RZ, 0x3 ;  /* 0x00000003142c7211 */ /* 0x000fe200078f18ff */
[----:B------:R-:W-:Y:S01]  /*22e0*/  IMAD.WIDE.U32 R4, R23, R12, R18 ;  /* 0x0000000c17047225 */ /* 0x000fe200078e0012 */
[----:B------:R-:W-:-:S02]  /*22f0*/  ISETP.GE.AND P2, PT, R16, UR4, PT ;  /* 0x0000000410007c0c */ /* 0x000fc4000bf46270 */
[----:B------:R-:W-:Y:S01]  /*2300*/  LOP3.LUT R37, R44, 0xfffffff8, RZ, 0xc0, !PT ;  /* 0xfffffff82c257812 */ /* 0x000fe200078ec0ff */
[----:B------:R-:W-:Y:S01]  /*2310*/  IMAD R15, R23, R13, R0 ;  /* 0x0000000d170f7224 */ /* 0x000fe200078e0200 */
[----:B------:R-:W-:Y:S01]  /*2320*/  P2R R0, PR, RZ, 0x2 ;  /* 0x00000002ff007803 */ /* 0x000fe20000000000 */
[----:B------:R-:W-:Y:S01]  /*2330*/  IMAD.MOV.U32 R86, RZ, RZ, R8 ;  /* 0x000000ffff567224 */ /* 0x000fe200078e0008 */
[----:B------:R-:W-:Y:S01]  /*2340*/  LEA.HI R8, R20, R3, RZ, 0x6 ;  /* 0x0000000314087211 */ /* 0x000fe200078f30ff */
[----:B------:R-:W-:Y:S01]  /*2350*/  IMAD.IADD R5, R5, 0x1, R15 ;  /* 0x0000000105057824 */ /* 0x000fe200078e020f */
[----:B------:R-:W-:Y:S01]  /*2360*/  SHF.L.U64.HI R20, R12, 0x6, R13 ;  /* 0x000000060c147819 */ /* 0x000fe2000001020d */
[----:B------:R-:W-:Y:S01]  /*2370*/  IMAD.IADD R11, R15, 0x1, R11 ;  /* 0x000000010f0b7824 */ /* 0x000fe200078e020b */
[----:B------:R-:W-:Y:S01]  /*2380*/  SHF.R.S32.HI R101, RZ, 0x3, R44 ;  /* 0x00000003ff657819 */ /* 0x000fe2000001142c */
[----:B------:R-:W-:Y:S01]  /*2390*/  IMAD.WIDE.U32 R14, R23, R6, R16 ;  /* 0x00000006170e7225 */ /* 0x000fe200078e0010 */
[----:B------:R-:W-:-:S03]  /*23a0*/  SHF.R.S32.HI R102, RZ, 0x1f, R37 ;  /* 0x0000001fff667819 */ /* 0x000fc60000011425 */
[----:B------:R-:W-:Y:S01]  /*23b0*/  IMAD.SHL.U32 R3, R8, 0x80, RZ ;  /* 0x0000008008037824 */ /* 0x000fe200078e00ff */
[----:B------:R-:W-:Y:S01]  /*23c0*/  LOP3.LUT R8, R44, 0x38, RZ, 0xc0, !PT ;  /* 0x000000382c087812 */ /* 0x000fe200078ec0ff */
[----:B------:R-:W-:-:S03]  /*23d0*/  IMAD.WIDE.U32 R92, R115, R12, R4 ;  /* 0x0000000c735c7225 */ /* 0x000fc600078e0004 */
[----:B------:R-:W-:Y:S01]  /*23e0*/  LOP3.LUT R8, R8, 0x1c0, R225, 0xf8, !PT ;  /* 0x000001c008087812 */ /* 0x000fe200078ef8e1 */
[----:B------:R-:W-:Y:S01]  /*23f0*/  IMAD.IADD R87, R9, 0x1, R85 ;  /* 0x0000000109577824 */ /* 0x000fe200078e0255 */
[--C-:B------:R-:W-:Y:S01]  /*2400*/  LOP3.LUT R9, R199, 0x38, R44.reuse, 0xf8, !PT ;  /* 0x00000038c7097812 */ /* 0x100fe200078ef82c */
[----:B------:R-:W-:Y:S01]  /*2410*/  IMAD R4, R27, R6, RZ ;  /* 0x000000061b047224 */ /* 0x000fe200078e02ff */
[----:B------:R-:W-:Y:S01]  /*2420*/  LOP3.LUT R3, R3, 0xffffe000, RZ, 0xc0, !PT ;  /* 0xffffe00003037812 */ /* 0x000fe200078ec0ff */
[----:B------:R-:W-:Y:S01]  /*2430*/  IMAD.IADD R85, R85, 0x1, R15 ;  /* 0x0000000155557824 */ /* 0x000fe200078e020f */
[----:B------:R-:W-:Y:S01]  /*2440*/  LOP3.LUT R15, R197, 0x38, R44, 0xf8, !PT ;  /* 0x00000038c50f7812 */ /* 0x000fe200078ef82c */
[----:B------:R-:W-:Y:S01]  /*2450*/  IMAD.MOV.U32 R84, RZ, RZ, R14 ;  /* 0x000000ffff547224 */ /* 0x000fe200078e000e */
[----:B------:R-:W-:Y:S01]  /*2460*/  LOP3.LUT R14, R198, 0x38, R44, 0xf8, !PT ;  /* 0x00000038c60e7812 */ /* 0x000fe200078ef82c */
[----:B------:R-:W-:Y:S01]  /*2470*/  IMAD R31, R23, R99, R28 ;  /* 0x00000063171f7224 */ /* 0x000fe200078e021c */
[----:B------:R-:W-:Y:S01]  /*2480*/  LOP3.LUT R9, R9, R228, RZ, 0x3c, !PT ;  /* 0x000000e409097212 */ /* 0x000fe200078e3cff */
[----:B------:R-:W-:Y:S01]  /*2490*/  IMAD R45, R115, R7, R4 ;  /* 0x00000007732d7224 */ /* 0x000fe200078e0204 */
[----:B------:R-:W-:Y:S01]  /*24a0*/  IADD3 R4, P1, R88, R130, RZ ;  /* 0x0000008258047210 */ /* 0x000fe20007f3e0ff */
[----:B------:R-:W-:Y:S01]  /*24b0*/  IMAD.IADD R5, R31, 0x1, R131 ;  /* 0x000000011f057824 */ /* 0x000fe200078e0283 */
[----:B------:R-:W-:Y:S01]  /*24c0*/  LOP3.LUT R14, R14, R227, RZ, 0x3c, !PT ;  /* 0x000000e30e0e7212 */ /* 0x000fe200078e3cff */
[----:B------:R-:W-:Y:S01]  /*24d0*/  IMAD.IADD R30, R41, 0x1, R31 ;  /* 0x00000001291e7824 */ /* 0x000fe200078e021f */
[----:B------:R-:W-:Y:S01]  /*24e0*/  LOP3.LUT R15, R15, R226, RZ, 0x3c, !PT ;  /* 0x000000e20f0f7212 */ /* 0x000fe200078e3cff */
[----:B------:R-:W-:Y:S01]  /*24f0*/  IMAD.X R28, R5, 0x1, R89, P1 ;  /* 0x00000001051c7824 */ /* 0x000fe200008e0659 */
[----:B------:R-:W-:Y:S01]  /*2500*/  LOP3.LUT R8, R8, R203, RZ, 0x3c, !PT ;  /* 0x000000cb08087212 */ /* 0x000fe200078e3cff */
[----:B------:R-:W-:Y:S01]  /*2510*/  IMAD.X R39, R30, 0x1, R35, P0 ;  /* 0x000000011e277824 */ /* 0x000fe200000e0623 */
[-C--:B------:R-:W-:Y:S01]  /*2520*/  IADD3 R110, R9, R3.reuse, R202 ;  /* 0x00000003096e7210 */ /* 0x080fe20007ffe0ca */
[----:B------:R-:W-:Y:S01]  /*2530*/  IMAD.WIDE.U32 R90, R115, R12, R10 ;  /* 0x0000000c735a7225 */ /* 0x000fe200078e000a */
[----:B------:R-:W-:-:S02]  /*2540*/  IADD3 R109, R14, R3, R201 ;  /* 0x000000030e6d7210 */ /* 0x000fc40007ffe0c9 */
[-C--:B------:R-:W-:Y:S01]  /*2550*/  IADD3 R108, R15, R3.reuse, R200 ;  /* 0x000000030f6c7210 */ /* 0x080fe20007ffe0c8 */
[CC--:B------:R-:W-:Y:S01]  /*2560*/  IMAD.WIDE.U32 R86, R115.reuse, R6.reuse, R86 ;  /* 0x0000000673567225 */ /* 0x0c0fe200078e0056 */
[----:B------:R-:W-:Y:S02]  /*2570*/  IADD3 R112, R8, R3, R204 ;  /* 0x0000000308707210 */ /* 0x000fe40007ffe0cc */
[C---:B------:R-:W-:Y:S01]  /*2580*/  SHF.L.U64.HI R3, R98.reuse, 0x7, R99 ;  /* 0x0000000762037819 */ /* 0x040fe20000010263 */
[----:B------:R-:W-:Y:S01]  /*2590*/  IMAD.WIDE.U32 R84, R115, R6, R84 ;  /* 0x0000000673547225 */ /* 0x000fe200078e0054 */
[----:B------:R-:W-:Y:S02]  /*25a0*/  SHF.L.U64.HI R27, R98, 0x6, R99 ;  /* 0x00000006621b7819 */ /* 0x000fe40000010263 */
[----:B------:R-:W-:Y:S01]  /*25b0*/  IADD3 R29, P1, R4, R88, RZ ;  /* 0x00000058041d7210 */ /* 0x000fe20007f3e0ff */
[----:B------:R-:W-:Y:S01]  /*25c0*/  IMAD.SHL.U32 R14, R12, 0x20, RZ ;  /* 0x000000200c0e7824 */ /* 0x000fe200078e00ff */
[----:B------:R-:W-:Y:S01]  /*25d0*/  IADD3 R99, P0, R36, 0x40, RZ ;  /* 0x0000004024637810 */ /* 0x000fe20007f1e0ff */
[----:B------:R-:W-:Y:S01]  /*25e0*/  IMAD.SHL.U32 R8, R6, 0x20, RZ ;  /* 0x0000002006087824 */ /* 0x000fe200078e00ff */
[C---:B------:R-:W-:Y:S01]  /*25f0*/  SHF.L.U64.HI R15, R12.reuse, 0x7, R13 ;  /* 0x000000070c0f7819 */ /* 0x040fe2000001020d */
[----:B------:R-:W-:Y:S01]  /*2600*/  IMAD.SHL.U32 R13, R12, 0x40, RZ ;  /* 0x000000400c0d7824 */ /* 0x000fe200078e00ff */
[----:B------:R-:W-:Y:S01]  /*2610*/  SHF.L.U64.HI R11, R6, 0x5, R7 ;  /* 0x00000005060b7819 */ /* 0x000fe20000010207 */
[----:B------:R-:W-:Y:S01]  /*2620*/  IMAD.X R31, R28, 0x1, R89, P1 ;  /* 0x000000011c1f7824 */ /* 0x000fe200008e0659 */
[C---:B------:R-:W-:Y:S01]  /*2630*/  SHF.L.U64.HI R10, R6.reuse, 0x6, R7 ;  /* 0x00000006060a7819 */ /* 0x040fe20000010207 */
[----:B------:R-:W-:Y:S01]  /*2640*/  IMAD.IADD R32, R93, 0x1, R33 ;  /* 0x000000015d207824 */ /* 0x000fe200078e0221 */
[C---:B------:R-:W-:Y:S01]  /*2650*/  SHF.L.U64.HI R9, R6.reuse, 0x7, R7 ;  /* 0x0000000706097819 */ /* 0x040fe20000010207 */
[----:B------:R-:W-:Y:S01]  /*2660*/  IMAD.SHL.U32 R7, R6, 0x40, RZ ;  /* 0x0000004006077824 */ /* 0x000fe200078e00ff */
[----:B------:R-:W-:Y:S01]  /*2670*/  ISETP.GE.AND P1, PT, R190, UR4, PT ;  /* 0x00000004be007c0c */ /* 0x000fe2000bf26270 */
[----:B------:R-:W-:-:S02]  /*2680*/  IMAD.SHL.U32 R12, R12, 0x80, RZ ;  /* 0x000000800c0c7824 */ /* 0x000fc400078e00ff */
[----:B------:R-:W-:Y:S02]  /*2690*/  IMAD.SHL.U32 R6, R6, 0x80, RZ ;  /* 0x0000008006067824 */ /* 0x000fe400078e00ff */
[----:B------:R-:W-:Y:S02]  /*26a0*/  IMAD.SHL.U32 R113, R113, 0x2, RZ ;  /* 0x0000000271717824 */ /* 0x000fe400078e00ff */
[----:B------:R-:W-:Y:S02]  /*26b0*/  IMAD.IADD R33, R33, 0x1, R91 ;  /* 0x0000000121217824 */ /* 0x000fe400078e025b */
[----:B------:R-:W-:Y:S02]  /*26c0*/  IMAD.IADD R34, R87, 0x1, R45 ;  /* 0x0000000157227824 */ /* 0x000fe400078e022d */
[----:B------:R-:W-:Y:S02]  /*26d0*/  IMAD.IADD R100, R45, 0x1, R85 ;  /* 0x000000012d647824 */ /* 0x000fe400078e0255 */
[----:B------:R-:W-:-:S02]  /*26e0*/  IMAD.X R104, RZ, RZ, R39, P0 ;  /* 0x000000ffff687224 */ /* 0x000fc400000e0627 */
[----:B------:R-:W-:Y:S01]  /*26f0*/  IMAD.IADD R105, R95, 0x1, R105 ;  /* 0x000000015f697824 */ /* 0x000fe200078e0269 */
[----:B------:R-:W-:Y:S06]  /*2700*/  @!P6 BAR.SYNC.DEFER_BLOCKING 0x9, 0x100 ;  /* 0x024400000000eb1d */ /* 0x000fec0000010000 */
.L_x_8453:
[----:B0-----:R-:W0:Y:S01]  /*2710*/  LDC R123, c[0x0][0x3f4] ;  /* 0x0000fd00ff7b7b82 */ /* 0x001e220000000800 */
[----:B------:R-:W-:Y:S01]  /*2720*/  VIADD R26, R26, 0xffffffff ;  /* 0xffffffff1a1a7836 */ /* 0x000fe20000000000 */
[----:B------:R-:W-:Y:S05]  /*2730*/  YIELD ;  /* 0x0000000000007946 */ /* 0x000fea0003800000 */
[----:B------:R-:W-:Y:S01]  /*2740*/  IMAD R111, R184, 0x4000, R206 ;  /* 0x00004000b86f7824 */ /* 0x000fe200078e02ce */
[----:B------:R-:W-:Y:S01]  /*2750*/  ISETP.GT.AND P3, PT, R26, R25, PT ;  /* 0x000000191a00720c */ /* 0x000fe20003f64270 */
[----:B------:R-:W-:Y:S02]  /*2760*/  BSSY B0, `(.L_x_8368) ;  /* 0x00005dd000007945 */ /* 0x000fe40003800000 */
[----:B------:R-:W-:Y:S01]  /*2770*/  IMAD R111, R111, 0x2, R2 ;  /* 0x000000026f6f7824 */ /* 0x000fe200078e0202 */
[----:B------:R-:W-:-:S02]  /*2780*/  P2R R107, PR, RZ, 0x8 ;  /* 0x00000008ff6b7803 */ /* 0x000fc40000000000 */
[----:B0-----:R-:W-:-:S13]  /*2790*/  ISETP.GE.AND P0, PT, R123, 0x1, PT ;  /* 0x000000017b00780c */ /* 0x001fda0003f06270 */
[----:B------:R-:W-:Y:S05]  /*27a0*/  @!P0 BRA `(.L_x_8369) ;  /* 0x0000005400e48947 */ /* 0x000fea0003800000 */
[----:B------:R-:W-:Y:S01]  /*27b0*/  ULDC.U8 UR4, c[0x0][0x410] ;  /* 0x0001040000047ab9 */ /* 0x000fe20000000000 */
[----:B------:R-:W-:Y:S01]  /*27c0*/  SHF.R.S32.HI R45, RZ, 0x1f, R26 ;  /* 0x0000001fff2d7819 */ /* 0x000fe2000001141a */
[-C--:B------:R-:W-:Y:S01]  /*27d0*/  IMAD R44, R3, R26.reuse, RZ ;  /* 0x0000001a032c7224 */ /* 0x080fe200078e02ff */
[----:B------:R-:W-:Y:S01]  /*27e0*/  ISETP.NE.AND P0, PT, RZ, UR4, PT ;  /* 0x00000004ff007c0c */ /* 0x000fe2000bf05270 */
[-C--:B------:R-:W-:Y:S02]  /*27f0*/  IMAD R46, R15, R26.reuse, RZ ;  /* 0x0000001a0f2e7224 */ /* 0x080fe400078e02ff */
[----:B------:R-:W-:Y:S02]  /*2800*/  IMAD R48, R9, R26, RZ ;  /* 0x0000001a09307224 */ /* 0x000fe400078e02ff */
[C---:B------:R-:W-:Y:S02]  /*2810*/  IMAD R47, R45.reuse, R128, R44 ;  /* 0x000000802d2f7224 */ /* 0x040fe400078e022c */
[----:B------:R-:W-:-:S02]  /*2820*/  IMAD R119, R45, R12, R46 ;  /* 0x0000000c2d777224 */ /* 0x000fc400078e022e */
[----:B------:R-:W-:Y:S02]  /*2830*/  IMAD R114, R26, -0x80, R24 ;  /* 0xffffff801a727824 */ /* 0x000fe400078e0218 */
[----:B------:R-:W-:Y:S02]  /*2840*/  IMAD R45, R45, R6, R48 ;  /* 0x000000062d2d7224 */ /* 0x000fe400078e0230 */
[----:B------:R-:W-:Y:S01]  /*2850*/  IMAD.WIDE.U32 R120, R128, R26, RZ ;  /* 0x0000001a80787225 */ /* 0x000fe200078e00ff */
[----:B------:R-:W-:-:S03]  /*2860*/  VIMNMX R114, R114, 0x80, PT ;  /* 0x0000008072727848 */ /* 0x000fc60003fe0100 */
        /* <DEDUP_REMOVED lines=34> */
.L_x_8372:
[----:B------:R-:W-:Y:S05]  /*2a90*/  BSYNC B1 ;  /* 0x0000000000017941 */ /* 0x000fea0003800000 */
.L_x_8371:
[----:B------:R-:W-:Y:S01]  /*2aa0*/  ISETP.GE.AND P4, PT, R212, R114, PT ;  /* 0x00000072d400720c */ /* 0x000fe20003f86270 */
        /* <DEDUP_REMOVED lines=19> */
[----:B------:R-:W-:Y:S01]  /*2be0*/  PRMT R159, R47, 0x7610, R159 ;  /* 0x000076102f9f7816 */ /* 0x000fe2000000009f */
        /* <DEDUP_REMOVED lines=21> */
.L_x_8374:
[----:B------:R-:W-:Y:S05]  /*2d40*/  BSYNC B1 ;  /* 0x0000000000017941 */ /* 0x000fea0003800000 */
.L_x_8373:
        /* <DEDUP_REMOVED lines=24> */
[----:B------:R-:W-:Y:S02]  /*2ed0*/  CS2R R50, SRZ ;  /* 0x0000000000327805 */ /* 0x000fe4000001ff00 */
[----:B------:R-:W-:Y:S02]  /*2ee0*/  CS2R R54, SRZ ;  /* 0x0000000000367805 */ /* 0x000fe4000001ff00 */
[----:B------:R-:W-:Y:S01]  /*2ef0*/  P2R R147, PR, RZ, 0x1 ;  /* 0x00000001ff937803 */ /* 0x000fe20000000000 */
        /* <DEDUP_REMOVED lines=21> */
.L_x_8376:
[----:B------:R-:W-:Y:S05]  /*3050*/  BSYNC B1 ;  /* 0x0000000000017941 */ /* 0x000fea0003800000 */
.L_x_8375:
[----:B------:R-:W-:Y:S01]  /*3060*/  ISETP.GE.AND P5, PT, R210, R114, PT ;  /* 0x00000072d200720c */ /* 0x000fe20003fa6270 */
[----:B------:R-:W-:-:S12]  /*3070*/  BSSY B1, `(.L_x_8377) ;  /* 0x000001e000017945 */ /* 0x000fd80003800000 */
[----:B------:R-:W-:Y:S05]  /*3080*/  @P5 BRA `(.L_x_8378) ;  /* 0x0000000000705947 */ /* 0x000fea0003800000 */
[----:B0-----:R-:W0:Y:S01]  /*3090*/  LDC.64 R44, c[0x0][0x3f8] ;  /* 0x0000fe00ff2c7b82 */ /* 0x001e220000000a00 */
[----:B------:R-:W-:Y:S01]  /*30a0*/  IMAD.MOV.U32 R79, RZ, RZ, R119 ;  /* 0x000000ffff4f7224 */ /* 0x000fe200078e0077 */
[----:B------:R-:W-:Y:S01]  /*30b0*/  ULDC.64 UR4, c[0x0][0x3e8] ;  /* 0x0000fa0000047ab9 */ /* 0x000fe20000000a00 */
[----:B------:R-:W-:Y:S01]  /*30c0*/  IMAD.MOV.U32 R77, RZ, RZ, R106 ;  /* 0x000000ffff4d7224 */ /* 0x000fe200078e006a */
[----:B------:R-:W-:Y:S02]  /*30d0*/  CS2R R52, SRZ ;  /* 0x0000000000347805 */ /* 0x000fe4000001ff00 */
[----:B------:R-:W-:Y:S01]  /*30e0*/  CS2R R54, SRZ ;  /* 0x0000000000367805 */ /* 0x000fe2000001ff00 */
        /* <DEDUP_REMOVED lines=22> */
.L_x_8378:
[----:B------:R-:W-:Y:S05]  /*3250*/  BSYNC B1 ;  /* 0x0000000000017941 */ /* 0x000fea0003800000 */
.L_x_8377:
[----:B01---5:R-:W-:Y:S01]  /*3260*/  IMAD.MOV.U32 R44, RZ, RZ, R56 ;  /* 0x000000ffff2c7224 */ /* 0x023fe200078e0038 */
[----:B------:R-:W-:Y:S01]  /*3270*/  ISETP.NE.AND P0, PT, R191, 0x3, PT ;  /* 0x00000003bf00780c */ /* 0x000fe20003f05270 */
        /* <DEDUP_REMOVED lines=31> */
[----:B------:R-:W-:Y:S06]  /*3470*/  @!P0 BRA `(.L_x_8379) ;  /* 0x0000000000048947 */ /* 0x000fec0003800000 */
[----:B------:R-:W-:Y:S01]  /*3480*/  BPT.TRAP 0x1 ;  /* 0x000000040000795c */ /* 0x000fe20000300000 */
.L_x_8379:
[----:B------:R-:W-:Y:S01]  /*3490*/  IMAD R106, R184, 0x8, R2 ;  /* 0x00000008b86a7824 */ /* 0x000fe200078e0202 */
[----:B------:R-:W-:Y:S01]  /*34a0*/  SHF.L.U32 R119, R192, 0x1f, RZ ;  /* 0x0000001fc0777819 */ /* 0x000fe200000006ff */
[----:B------:R-:W-:Y:S03]  /*34b0*/  BSSY B1, `(.L_x_8380) ;  /* 0x0000003000017945 */ /* 0x000fe60003800000 */
[----:B------:R-:W0:Y:S02]  /*34c0*/  SYNCS.PHASECHK.TRANS64.TRYWAIT P6, [R106+URZ+0x28890], R119 ;  /* 0x028890776a0075a7 */ /* 0x000e2400080c017f */
[----:B0-----:R-:W-:Y:S05]  /*34d0*/  @!P6 BRA `(.L_x_8381) ;  /* 0x000002380094e947 */ /* 0x001fea0003800000 */
.L_x_8789:
[----:B------:R-:W-:Y:S05]  /*34e0*/  BSYNC B1 ;  /* 0x0000000000017941 */ /* 0x000fea0003800000 */
.L_x_8380:
[----:B------:R-:W-:Y:S04]  /*34f0*/  BSSY B1, `(.L_x_8382) ;  /* 0x0000079000017945 */ /* 0x000fe80003800000 */
[----:B------:R-:W-:Y:S05]  /*3500*/  @P3 BRA `(.L_x_8383) ;  /* 0x0000000400dc3947 */ /* 0x000fea0003800000 */
[----:B------:R-:W-:Y:S01]  /*3510*/  IADD3 R157, P3, R40, R120, RZ ;  /* 0x00000078289d7210 */ /* 0x000fe20007f7e0ff */
[----:B------:R-:W-:Y:S04]  /*3520*/  BSSY B2, `(.L_x_8384) ;  /* 0x000003b000027945 */ /* 0x000fe80003800000 */
[----:B------:R-:W-:Y:S01]  /*3530*/  IMAD.X R158, R122, 0x1, R30, P3 ;  /* 0x000000017a9e7824 */ /* 0x000fe200018e061e */
[----:B------:R-:W-:Y:S07]  /*3540*/  @P2 BRA `(.L_x_8385) ;  /* 0x0000000000e02947 */ /* 0x000fee0003800000 */
[----:B------:R1:W2:Y:S01]  /*3550*/  LDS.128 R44, [R111+0x18400] ;  /* 0x018400006f2c7984 */ /* 0x0002a20000000c00 */
        /* <DEDUP_REMOVED lines=25> */
[-C--:B------:R-:W-:Y:S01]  /*36f0*/  FMUL.FTZ R167, R76, R83.reuse ;  /* 0x000000534ca77220 */ /* 0x080fe20000410000 */
[C---:B------:R-:W-:Y:S01]  /*3700*/  IMAD.U32 R45, R44.reuse, 0x10000, RZ ;  /* 0x000100002c2d7824 */ /* 0x040fe200078e00ff */
[----:B------:R-:W-:Y:S01]  /*3710*/  LOP3.LUT R44, R44, 0xffff0000, RZ, 0xc0, !PT ;  /* 0xffff00002c2c7812 */ /* 0x000fe200078ec0ff */
[----:B------:R-:W-:Y:S01]  /*3720*/  FMUL.FTZ R169, R81, R166 ;  /* 0x000000a651a97220 */ /* 0x000fe20000410000 */
        /* <DEDUP_REMOVED lines=21> */
.L_x_8387:
[----:B------:R-:W-:Y:S05]  /*3880*/  BSYNC B3 ;  /* 0x0000000000037941 */ /* 0x000fea0003800000 */
.L_x_8386:
[----:B------:R-:W-:Y:S02]  /*3890*/  ULDC.64 UR4, c[0x0][0x2e8] ;  /* 0x0000ba0000047ab9 */ /* 0x000fe40000000a00 */
[----:B------:R-:W-:-:S04]  /*38a0*/  LEA R76, P3, R77, UR4, 0x1 ;  /* 0x000000044d4c7c11 */ /* 0x000fc8000f8608ff */
[----:B------:R-:W-:-:S05]  /*38b0*/  LEA.HI.X R77, R77, UR5, R160, 0x1, P3 ;  /* 0x000000054d4d7c11 */ /* 0x000fca00098f0ca0 */
[----:B--2---:R1:W-:Y:S04]  /*38c0*/  STG.E.128 desc[UR38][R76.64], R44 ;  /* 0x0000002c4c007986 */ /* 0x0043e8000c101d26 */
.L_x_8385:
[----:B------:R-:W-:Y:S05]  /*38d0*/  BSYNC B2 ;  /* 0x0000000000027941 */ /* 0x000fea0003800000 */
.L_x_8384:
[----:B------:R-:W-:Y:S05]  /*38e0*/  @P1 BRA `(.L_x_8383) ;  /* 0x0000000000e41947 */ /* 0x000fea0003800000 */
[----:B-1----:R1:W2:Y:S01]  /*38f0*/  LDS.128 R44, [R111+0x1c400] ;  /* 0x01c400006f2c7984 */ /* 0x0022a20000000c00 */
        /* <DEDUP_REMOVED lines=10> */
[----:B------:R-:W-:Y:S02]  /*39a0*/  PRMT R145, R145, 0x5410, R76 ;  /* 0x0000541091917816 */ /* 0x000fe4000000004c */
[----:B------:R-:W-:Y:S01]  /*39b0*/  SHF.R.U64 R83, R72, 0x10, R73 ;  /* 0x0000001048537819 */ /* 0x000fe20000001249 */
[C---:B------:R-:W-:Y:S01]  /*39c0*/  IMAD.U32 R72, R46.reuse, 0x10000, RZ ;  /* 0x000100002e487824 */ /* 0x040fe200078e00ff */
        /* <DEDUP_REMOVED lines=38> */
.L_x_8389:
[----:B------:R-:W-:Y:S05]  /*3c30*/  BSYNC B2 ;  /* 0x0000000000027941 */ /* 0x000fea0003800000 */
.L_x_8388:
[----:B------:R-:W-:Y:S02]  /*3c40*/  ULDC.64 UR4, c[0x0][0x2e8] ;  /* 0x0000ba0000047ab9 */ /* 0x000fe40000000a00 */
[----:B------:R-:W-:-:S04]  /*3c50*/  LEA R72, P3, R157, UR4, 0x1 ;  /* 0x000000049d487c11 */ /* 0x000fc8000f8608ff */
[----:B------:R-:W-:-:S05]  /*3c60*/  LEA.HI.X R73, R157, UR5, R158, 0x1, P3 ;  /* 0x000000059d497c11 */ /* 0x000fca00098f0c9e */
[----:B--2---:R2:W-:Y:S04]  /*3c70*/  STG.E.128 desc[UR38][R72.64], R44 ;  /* 0x0000002c48007986 */ /* 0x0045e8000c101d26 */
.L_x_8383:
[----:B------:R-:W-:Y:S05]  /*3c80*/  BSYNC B1 ;  /* 0x0000000000017941 */ /* 0x000fea0003800000 */
.L_x_8382:
        /* <DEDUP_REMOVED lines=58> */
.L_x_8395:
[----:B------:R-:W-:Y:S05]  /*4030*/  BSYNC B3 ;  /* 0x0000000000037941 */ /* 0x000fea0003800000 */
.L_x_8394:
[----:B------:R-:W-:Y:S02]  /*4040*/  ULDC.64 UR4, c[0x0][0x2e8] ;  /* 0x0000ba0000047ab9 */ /* 0x000fe40000000a00 */
[----:B------:R-:W-:-:S04]  /*4050*/  LEA R68, P3, R74, UR4, 0x1 ;  /* 0x000000044a447c11 */ /* 0x000fc8000f8608ff */
[----:B------:R-:W-:-:S05]  /*4060*/  LEA.HI.X R69, R74, UR5, R75, 0x1, P3 ;  /* 0x000000054a457c11 */ /* 0x000fca00098f0c4b */
[----:B--2---:R2:W-:Y:S04]  /*4070*/  STG.E.128 desc[UR38][R68.64], R44 ;  /* 0x0000002c44007986 */ /* 0x0045e8000c101d26 */
.L_x_8393:
[----:B------:R-:W-:Y:S05]  /*4080*/  BSYNC B2 ;  /* 0x0000000000027941 */ /* 0x000fea0003800000 */
.L_x_8392:
[----:B------:R-:W-:Y:S05]  /*4090*/  @P1 BRA `(.L_x_8391) ;  /* 0x0000000000e41947 */ /* 0x000fea0003800000 */
[----:B-12---:R1:W2:Y:S01]  /*40a0*/  LDS.128 R44, [R111+0x1d400] ;  /* 0x01d400006f2c7984 */ /* 0x0062a20000000c00 */
        /* <DEDUP_REMOVED lines=51> */
.L_x_8397:
[----:B------:R-:W-:Y:S05]  /*43e0*/  BSYNC B2 ;  /* 0x0000000000027941 */ /* 0x000fea0003800000 */
.L_x_8396:
[----:B------:R-:W-:Y:S02]  /*43f0*/  ULDC.64 UR4, c[0x0][0x2e8] ;  /* 0x0000ba0000047ab9 */ /* 0x000fe40000000a00 */
[----:B------:R-:W-:-:S04]  /*4400*/  LEA R64, P3, R74, UR4, 0x1 ;  /* 0x000000044a407c11 */ /* 0x000fc8000f8608ff */
[----:B------:R-:W-:-:S05]  /*4410*/  LEA.HI.X R65, R74, UR5, R77, 0x1, P3 ;  /* 0x000000054a417c11 */ /* 0x000fca00098f0c4d */
[----:B--2---:R3:W-:Y:S04]  /*4420*/  STG.E.128 desc[UR38][R64.64], R44 ;  /* 0x0000002c40007986 */ /* 0x0047e8000c101d26 */
.L_x_8391:
[----:B------:R-:W-:Y:S05]  /*4430*/  BSYNC B1 ;  /* 0x0000000000017941 */ /* 0x000fea0003800000 */
.L_x_8390:
[----:B------:R-:W-:Y:S01]  /*4440*/  ISETP.NE.AND P3, PT, R147, RZ, PT ;  /* 0x000000ff9300720c */ /* 0x000fe20003f65270 */
[----:B------:R-:W-:-:S12]  /*4450*/  BSSY B1, `(.L_x_8398) ;  /* 0x000007a000017945 */ /* 0x000fd80003800000 */
[----:B------:R-:W-:Y:S05]  /*4460*/  @P3 BRA `(.L_x_8399) ;  /* 0x0000000400e03947 */ /* 0x000fea0003800000 */
[----:B------:R-:W-:Y:S01]  /*4470*/  IADD3 R75, P3, P4, R4, R120, R16 ;  /* 0x00000078044b7210 */ /* 0x000fe20007c7e010 */
        /* <DEDUP_REMOVED lines=55> */
.L_x_8403:
[----:B------:R-:W-:Y:S05]  /*47f0*/  BSYNC B3 ;  /* 0x0000000000037941 */ /* 0x000fea0003800000 */
.L_x_8402:
[----:B------:R-:W-:Y:S02]  /*4800*/  ULDC.64 UR4, c[0x0][0x2e8] ;  /* 0x0000ba0000047ab9 */ /* 0x000fe40000000a00 */
[----:B------:R-:W-:-:S04]  /*4810*/  LEA R60, P3, R68, UR4, 0x1 ;  /* 0x00000004443c7c11 */ /* 0x000fc8000f8608ff */
[----:B------:R-:W-:-:S05]  /*4820*/  LEA.HI.X R61, R68, UR5, R73, 0x1, P3 ;  /* 0x00000005443d7c11 */ /* 0x000fca00098f0c49 */
[----:B--2---:R4:W-:Y:S04]  /*4830*/  STG.E.128 desc[UR38][R60.64], R44 ;  /* 0x0000002c3c007986 */ /* 0x0049e8000c101d26 */
.L_x_8401:
[----:B------:R-:W-:Y:S05]  /*4840*/  BSYNC B2 ;  /* 0x0000000000027941 */ /* 0x000fea0003800000 */
.L_x_8400:
        /* <DEDUP_REMOVED lines=53> */
.L_x_8405:
[----:B------:R-:W-:Y:S05]  /*4ba0*/  BSYNC B2 ;  /* 0x0000000000027941 */ /* 0x000fea0003800000 */
.L_x_8404:
[----:B------:R-:W-:Y:S02]  /*4bb0*/  ULDC.64 UR4, c[0x0][0x2e8] ;  /* 0x0000ba0000047ab9 */ /* 0x000fe40000000a00 */
[----:B------:R-:W-:-:S04]  /*4bc0*/  LEA R56, P3, R64, UR4, 0x1 ;  /* 0x0000000440387c11 */ /* 0x000fc8000f8608ff */
[----:B------:R-:W-:-:S05]  /*4bd0*/  LEA.HI.X R57, R64, UR5, R69, 0x1, P3 ;  /* 0x0000000540397c11 */ /* 0x000fca00098f0c45 */
[----:B--2---:R1:W-:Y:S04]  /*4be0*/  STG.E.128 desc[UR38][R56.64], R44 ;  /* 0x0000002c38007986 */ /* 0x0043e8000c101d26 */
.L_x_8399:
[----:B------:R-:W-:Y:S05]  /*4bf0*/  BSYNC B1 ;  /* 0x0000000000017941 */ /* 0x000fea0003800000 */
.L_x_8398:
[----:B------:R-:W-:Y:S05]  /*4c00*/  @P5 BRA `(.L_x_8406) ;  /* 0x0000003800485947 */ /* 0x000fea0003800000 */
[----:B------:R-:W-:Y:S01]  /*4c10*/  IADD3 R121, P3, P4, R29, R120, R16 ;  /* 0x000000781d797210 */ /* 0x000fe20007c7e010 */
[----:B------:R-:W-:Y:S03]  /*4c20*/  BSSY B1, `(.L_x_8407) ;  /* 0x000003c000017945 */ /* 0x000fe60003800000 */
[----:B------:R-:W-:Y:S01]  /*4c30*/  IADD3.X R122, R31, R122, R17, P3, P4 ;  /* 0x0000007a1f7a7210 */ /* 0x000fe20001fe8411 */
[----:B------:R-:W-:Y:S08]  /*4c40*/  @P2 BRA `(.L_x_8408) ;  /* 0x0000000000e42947 */ /* 0x000ff00003800000 */
        /* <DEDUP_REMOVED lines=51> */
.L_x_8410:
[----:B------:R-:W-:Y:S05]  /*4f80*/  BSYNC B2 ;  /* 0x0000000000027941 */ /* 0x000fea0003800000 */
.L_x_8409:
[----:B------:R-:W-:Y:S01]  /*4f90*/  ULDC.64 UR4, c[0x0][0x2e8] ;  /* 0x0000ba0000047ab9 */ /* 0x000fe20000000a00 */
[----:B------:R-:W-:Y:S01]  /*4fa0*/  IMAD.X R53, R122, 0x1, R35, P3 ;  /* 0x000000017a357824 */ /* 0x000fe200018e0623 */
[----:B------:R-:W-:-:S04]  /*4fb0*/  LEA R52, P3, R60, UR4, 0x1 ;  /* 0x000000043c347c11 */ /* 0x000fc8000f8608ff */
[----:B------:R-:W-:-:S05]  /*4fc0*/  LEA.HI.X R53, R60, UR5, R53, 0x1, P3 ;  /* 0x000000053c357c11 */ /* 0x000fca00098f0c35 */
[----:B--2---:R1:W-:Y:S04]  /*4fd0*/  STG.E.128 desc[UR38][R52.64], R44 ;  /* 0x0000002c34007986 */ /* 0x0043e8000c101d26 */
.L_x_8408:
[----:B------:R-:W-:Y:S05]  /*4fe0*/  BSYNC B1 ;  /* 0x0000000000017941 */ /* 0x000fea0003800000 */
.L_x_8407:
        /* <DEDUP_REMOVED lines=52> */
.L_x_8412:
[----:B------:R-:W-:Y:S05]  /*5330*/  BSYNC B1 ;  /* 0x0000000000017941 */ /* 0x000fea0003800000 */
.L_x_8411:
[----:B------:R-:W-:Y:S01]  /*5340*/  ULDC.64 UR4, c[0x0][0x2e8] ;  /* 0x0000ba0000047ab9 */ /* 0x000fe20000000a00 */
[----:B------:R-:W-:Y:S01]  /*5350*/  IMAD.X R49, R122, 0x1, R103, P3 ;  /* 0x000000017a317824 */ /* 0x000fe200018e0667 */
[----:B------:R-:W-:-:S04]  /*5360*/  LEA R48, P3, R56, UR4, 0x1 ;  /* 0x0000000438307c11 */ /* 0x000fc8000f8608ff */
[----:B------:R-:W-:-:S05]  /*5370*/  LEA.HI.X R49, R56, UR5, R49, 0x1, P3 ;  /* 0x0000000538317c11 */ /* 0x000fca00098f0c31 */
[----:B--2---:R1:W-:Y:S01]  /*5380*/  STG.E.128 desc[UR38][R48.64], R44 ;  /* 0x0000002c30007986 */ /* 0x0043e2000c101d26 */
[----:B------:R-:W-:Y:S05]  /*5390*/  BRA `(.L_x_8406) ;  /* 0x0000003000647947 */ /* 0x000fea0003800000 */
.L_x_8370:
[----:B------:R-:W-:Y:S02]  /*53a0*/  ISETP.GE.AND P3, PT, R212, R114, PT ;  /* 0x00000072d400720c */ /* 0x000fe40003f66270 */
[----:B------:R-:W-:Y:S02]  /*53b0*/  CS2R R50, SRZ ;  /* 0x0000000000327805 */ /* 0x000fe4000001ff00 */
[----:B------:R-:W-:-:S13]  /*53c0*/  ISETP.GE.OR P3, PT, R16, R123, P3 ;  /* 0x0000007b1000720c */ /* 0x000fda0001f66670 */
[----:B------:R-:W-:Y:S01]  /*53d0*/  @!P3 IADD3 R46, P0, P4, R90, R78, R14 ;  /* 0x0000004e5a2eb210 */ /* 0x000fe20007c1e00e */
[----:B------:R-:W0:Y:S03]  /*53e0*/  @!P3 LDC.64 R60, c[0x0][0x3e8] ;  /* 0x0000fa00ff3cbb82 */ /* 0x000e260000000a00 */
[----:B------:R-:W-:Y:S02]  /*53f0*/  @!P3 IADD3.X R47, R33, R119, R21, P0, P4 ;  /* 0x00000077212fb210 */ /* 0x000fe400007e8415 */
[----:B------:R-:W-:-:S03]  /*5400*/  @!P3 IADD3 R44, P0, P4, R84, R76, R8 ;  /* 0x0000004c542cb210 */ /* 0x000fc60007c1e008 */
[----:B------:R-:W1:Y:S01]  /*5410*/  @!P3 LDC.64 R62, c[0x0][0x400] ;  /* 0x00010000ff3ebb82 */ /* 0x000e620000000a00 */
        /* <DEDUP_REMOVED lines=11> */
[----:B------:R-:W4:Y:S01]  /*54d0*/  @!P4 LDC.64 R52, c[0x0][0x3e8] ;  /* 0x0000fa00ff34cb82 */ /* 0x000f220000000a00 */
[----:B------:R-:W-:-:S05]  /*54e0*/  @!P4 IADD3 R48, P5, R90, R78, RZ ;  /* 0x0000004e5a30c210 */ /* 0x000fca0007fbe0ff */
[----:B------:R-:W-:Y:S02]  /*54f0*/  @!P4 IMAD.X R49, R119, 0x1, R33, P5 ;  /* 0x000000017731c824 */ /* 0x000fe400028e0621 */
[----:B------:R-:W0:Y:S01]  /*5500*/  @!P4 LDC.64 R54, c[0x0][0x400] ;  /* 0x00010000ff36cb82 */ /* 0x000e220000000a00 */
[----:B----4-:R-:W-:-:S04]  /*5510*/  @!P4 LEA R52, P5, R48, R52, 0x1 ;  /* 0x000000343034c211 */ /* 0x010fc800078a08ff */
[----:B------:R-:W-:Y:S02]  /*5520*/  @!P4 LEA.HI.X R53, R48, R53, R49, 0x1, P5 ;  /* 0x000000353035c211 */ /* 0x000fe400028f0c31 */
[----:B------:R-:W-:-:S05]  /*5530*/  @!P4 IADD3 R48, P5, R84, R76, RZ ;  /* 0x0000004c5430c210 */ /* 0x000fca0007fbe0ff */
[----:B------:R-:W-:Y:S01]  /*5540*/  @!P4 IMAD.X R49, R106, 0x1, R100, P5 ;  /* 0x000000016a31c824 */ /* 0x000fe200028e0664 */
[----:B0-----:R-:W-:-:S04]  /*5550*/  @!P4 LEA R54, P5, R48, R54, 0x1 ;  /* 0x000000363036c211 */ /* 0x001fc800078a08ff */
[----:B------:R-:W-:Y:S02]  /*5560*/  @!P4 LEA.HI.X R55, R48, R55, R49, 0x1, P5 ;  /* 0x000000373037c211 */ /* 0x000fe400028f0c31 */
[----:B------:R-:W-:Y:S02]  /*5570*/  CS2R R48, SRZ ;  /* 0x0000000000307805 */ /* 0x000fe4000001ff00 */
[----:B------:R-:W-:-:S04]  /*5580*/  @!P3 LEA R60, P5, R46, R60, 0x1 ;  /* 0x0000003c2e3cb211 */ /* 0x000fc800078a08ff */
[----:B------:R-:W-:Y:S02]  /*5590*/  @!P3 LEA.HI.X R61, R46, R61, R47, 0x1, P5 ;  /* 0x0000003d2e3db211 */ /* 0x000fe400028f0c2f */
[----:B------:R-:W-:Y:S02]  /*55a0*/  CS2R R46, SRZ ;  /* 0x00000000002e7805 */ /* 0x000fe4000001ff00 */
[C---:B-1----:R-:W-:Y:S01]  /*55b0*/  @!P3 LEA R62, P5, R44.reuse, R62, 0x1 ;  /* 0x0000003e2c3eb211 */ /* 0x042fe200078a08ff */
[----:B------:R0:W5:Y:S03]  /*55c0*/  @!P4 LDG.E.128 R48, desc[UR38][R54.64] ;  /* 0x000000263630c981 */ /* 0x000166000c1e1d00 */
[----:B------:R-:W-:Y:S02]  /*55d0*/  @!P3 LEA.HI.X R63, R44, R63, R45, 0x1, P5 ;  /* 0x0000003f2c3fb211 */ /* 0x000fe400028f0c2d */
[----:B------:R-:W-:-:S02]  /*55e0*/  CS2R R44, SRZ ;  /* 0x00000000002c7805 */ /* 0x000fc4000001ff00 */
[----:B------:R-:W-:Y:S02]  /*55f0*/  CS2R R58, SRZ ;  /* 0x00000000003a7805 */ /* 0x000fe4000001ff00 */
[----:B------:R-:W-:Y:S02]  /*5600*/  CS2R R56, SRZ ;  /* 0x0000000000387805 */ /* 0x000fe4000001ff00 */
[----:B------:R1:W5:Y:S01]  /*5610*/  @!P4 LDG.E.128 R44, desc[UR38][R52.64] ;  /* 0x00000026342cc981 */ /* 0x000362000c1e1d00 */
[----:B0-----:R-:W-:-:S03]  /*5620*/  CS2R R54, SRZ ;  /* 0x0000000000367805 */ /* 0x001fc6000001ff00 */
[----:B------:R0:W5:Y:S01]  /*5630*/  @!P3 LDG.E.128 R56, desc[UR38][R62.64] ;  /* 0x000000263e38b981 */ /* 0x000162000c1e1d00 */
[----:B-1----:R-:W-:-:S06]  /*5640*/  CS2R R52, SRZ ;  /* 0x0000000000347805 */ /* 0x002fcc000001ff00 */
[----:B------:R1:W5:Y:S01]  /*5650*/  @!P3 LDG.E.128 R52, desc[UR38][R60.64] ;  /* 0x000000263c34b981 */ /* 0x000362000c1e1d00 */
[----:B--2---:R-:W-:-:S04]  /*5660*/  @!P0 LEA R68, P3, R66, R68, 0x1 ;  /* 0x0000004442448211 */ /* 0x004fc800078608ff */
[----:B------:R-:W-:Y:S02]  /*5670*/  @!P0 LEA.HI.X R69, R66, R69, R67, 0x1, P3 ;  /* 0x0000004542458211 */ /* 0x000fe400018f0c43 */
[C---:B---3--:R-:W-:Y:S02]  /*5680*/  @!P0 LEA R70, P3, R64.reuse, R70, 0x1 ;  /* 0x0000004640468211 */ /* 0x048fe400078608ff */
[----:B0-----:R-:W-:Y:S02]  /*5690*/  CS2R R62, SRZ ;  /* 0x00000000003e7805 */ /* 0x001fe4000001ff00 */
[----:B------:R-:W-:Y:S02]  /*56a0*/  CS2R R66, SRZ ;  /* 0x0000000000427805 */ /* 0x000fe4000001ff00 */
[----:B-1----:R-:W-:Y:S02]  /*56b0*/  CS2R R60, SRZ ;  /* 0x00000000003c7805 */ /* 0x002fe4000001ff00 */
[----:B------:R-:W-:-:S02]  /*56c0*/  @!P0 LEA.HI.X R71, R64, R71, R65, 0x1, P3 ;  /* 0x0000004740478211 */ /* 0x000fc400018f0c41 */
[----:B------:R-:W-:Y:S02]  /*56d0*/  CS2R R64, SRZ ;  /* 0x0000000000407805 */ /* 0x000fe4000001ff00 */
[----:B------:R0:W5:Y:S04]  /*56e0*/  @!P0 LDG.E.128 R60, desc[UR38][R68.64] ;  /* 0x00000026443c8981 */ /* 0x000168000c1e1d00 */
[----:B------:R1:W5:Y:S01]  /*56f0*/  @!P0 LDG.E.128 R64, desc[UR38][R70.64] ;  /* 0x0000002646408981 */ /* 0x000362000c1e1d00 */
[----:B------:R-:W-:-:S04]  /*5700*/  ISETP.GE.AND P0, PT, R210, R114, PT ;  /* 0x00000072d200720c */ /* 0x000fc80003f06270 */
[CC--:B------:R-:W-:Y:S01]  /*5710*/  ISETP.GE.OR P0, PT, R16.reuse, R123.reuse, P0 ;  /* 0x0000007b1000720c */ /* 0x0c0fe20000706670 */
[----:B------:R-:W-:Y:S01]  /*5720*/  BSSY B1, `(.L_x_8413) ;  /* 0x000001c000017945 */ /* 0x000fe20003800000 */
[----:B------:R-:W-:Y:S02]  /*5730*/  ISETP.GE.AND P3, PT, R16, R123, PT ;  /* 0x0000007b1000720c */ /* 0x000fe40003f66270 */
[----:B0-----:R-:W-:Y:S02]  /*5740*/  CS2R R68, SRZ ;  /* 0x0000000000447805 */ /* 0x001fe4000001ff00 */
[----:B------:R-:W-:Y:S02]  /*5750*/  CS2R R74, SRZ ;  /* 0x00000000004a7805 */ /* 0x000fe4000001ff00 */
[----:B-1----:R-:W-:Y:S02]  /*5760*/  CS2R R70, SRZ ;  /* 0x0000000000467805 */ /* 0x002fe4000001ff00 */
[----:B------:R-:W-:-:S03]  /*5770*/  CS2R R72, SRZ ;  /* 0x0000000000487805 */ /* 0x000fc6000001ff00 */
[----:B------:R-:W-:Y:S05]  /*5780*/  @P0 BRA `(.L_x_8414) ;  /* 0x0000000000540947 */ /* 0x000fea0003800000 */
[----:B------:R-:W0:Y:S01]  /*5790*/  LDC.64 R68, c[0x0][0x3f8] ;  /* 0x0000fe00ff447b82 */ /* 0x000e220000000a00 */
[----:B------:R-:W-:Y:S01]  /*57a0*/  IMAD.MOV.U32 R72, RZ, RZ, R78 ;  /* 0x000000ffff487224 */ /* 0x000fe200078e004e */
[----:B------:R-:W-:Y:S01]  /*57b0*/  ULDC.64 UR4, c[0x0][0x3e8] ;  /* 0x0000fa0000047ab9 */ /* 0x000fe20000000a00 */
[----:B------:R-:W-:Y:S01]  /*57c0*/  IMAD.MOV.U32 R73, RZ, RZ, R119 ;  /* 0x000000ffff497224 */ /* 0x000fe200078e0077 */
[----:B------:R-:W-:Y:S01]  /*57d0*/  ULDC.64 UR6, c[0x0][0x400] ;  /* 0x0001000000067ab9 */ /* 0x000fe20000000a00 */
[----:B------:R-:W-:-:S03]  /*57e0*/  IMAD.MOV.U32 R77, RZ, RZ, R106 ;  /* 0x000000ffff4d7224 */ /* 0x000fc600078e006a */
        /* <DEDUP_REMOVED lines=15> */
.L_x_8414:
[----:B------:R-:W-:Y:S05]  /*58e0*/  BSYNC B1 ;  /* 0x0000000000017941 */ /* 0x000fea0003800000 */
.L_x_8413:
[----:B-----5:R-:W-:Y:S01]  /*58f0*/  IMAD.MOV.U32 R76, RZ, RZ, R70 ;  /* 0x000000ffff4c7224 */ /* 0x020fe200078e0046 */
        /* <DEDUP_REMOVED lines=66> */
.L_x_8415:
[----:B------:R-:W-:Y:S01]  /*5d20*/  IMAD R106, R184, 0x8, R2 ;  /* 0x00000008b86a7824 */ /* 0x000fe200078e0202 */
[----:B------:R-:W-:Y:S01]  /*5d30*/  SHF.L.U32 R119, R192, 0x1f, RZ ;  /* 0x0000001fc0777819 */ /* 0x000fe200000006ff */
[----:B------:R-:W0:Y:S01]  /*5d40*/  LDC R132, c[0x0][0x2f4] ;  /* 0x0000bd00ff847b82 */ /* 0x000e220000000800 */
[----:B------:R-:W-:Y:S01]  /*5d50*/  IMAD.MOV.U32 R121, RZ, RZ, R122 ;  /* 0x000000ffff797224 */ /* 0x000fe200078e007a */
[----:B------:R-:W-:Y:S01]  /*5d60*/  BSSY B1, `(.L_x_8416) ;  /* 0x0000005000017945 */ /* 0x000fe20003800000 */
[----:B------:R-:W1:Y:S05]  /*5d70*/  SYNCS.PHASECHK.TRANS64.TRYWAIT P4, [R106+URZ+0x28890], R119 ;  /* 0x028890776a0075a7 */ /* 0x000e6a000808017f */
[----:B------:R-:W2:Y:S01]  /*5d80*/  LDC.64 R122, c[0x0][0x300] ;  /* 0x0000c000ff7a7b82 */ /* 0x000ea20000000a00 */
[----:B0-----:R-:W-:Y:S01]  /*5d90*/  IMAD.IADD R134, R132, 0x1, -R113 ;  /* 0x0000000184867824 */ /* 0x001fe200078e0a71 */
[----:B-1----:R-:W-:Y:S06]  /*5da0*/  @!P4 BRA `(.L_x_8417) ;  /* 0x000002100074c947 */ /* 0x002fec0003800000 */
.L_x_8790:
[----:B------:R-:W-:Y:S05]  /*5db0*/  BSYNC B1 ;  /* 0x0000000000017941 */ /* 0x000fea0003800000 */
.L_x_8416:
[----:B------:R-:W-:Y:S01]  /*5dc0*/  ISETP.GE.OR P4, PT, R23, R114, P2 ;  /* 0x000000721700720c */ /* 0x000fe20001786670 */
[----:B------:R-:W-:-:S12]  /*5dd0*/  BSSY B1, `(.L_x_8418) ;  /* 0x0000087000017945 */ /* 0x000fd80003800000 */
[----:B------:R-:W-:Y:S05]  /*5de0*/  @P4 BRA `(.L_x_8419) ;  /* 0x0000000800144947 */ /* 0x000fea0003800000 */
[-C--:B--2---:R-:W-:Y:S01]  /*5df0*/  IMAD R76, R215, R122.reuse, RZ ;  /* 0x0000007ad74c7224 */ /* 0x084fe200078e02ff */
[----:B------:R-:W-:Y:S01]  /*5e00*/  ISETP.NE.AND P6, PT, R0, RZ, PT ;  /* 0x000000ff0000720c */ /* 0x000fe20003fc5270 */
[C---:B------:R-:W-:Y:S01]  /*5e10*/  IMAD.WIDE.U32 R124, R23.reuse, R122, R120 ;  /* 0x0000007a177c7225 */ /* 0x040fe200078e0078 */
[----:B------:R-:W-:Y:S03]  /*5e20*/  BSSY B2, `(.L_x_8420) ;  /* 0x0000076000027945 */ /* 0x000fe60003800000 */
[----:B------:R-:W-:Y:S01]  /*5e30*/  IMAD R77, R23, R123, R76 ;  /* 0x0000007b174d7224 */ /* 0x000fe200078e024c */
[----:B------:R-:W-:Y:S02]  /*5e40*/  SEL R76, R113, R134, !P6 ;  /* 0x00000086714c7207 */ /* 0x000fe40007000000 */
[----:B------:R-:W-:Y:S01]  /*5e50*/  IADD3 R150, P4, P5, R96, R124, R37 ;  /* 0x0000007c60967210 */ /* 0x000fe20007d9e025 */
[----:B------:R-:W-:Y:S01]  /*5e60*/  IMAD.IADD R152, R77, 0x1, R125 ;  /* 0x000000014d987824 */ /* 0x000fe200078e027d */
[----:B------:R-:W-:-:S04]  /*5e70*/  SHF.R.S32.HI R77, RZ, 0x1f, R76 ;  /* 0x0000001fff4d7819 */ /* 0x000fc8000001144c */
[----:B------:R-:W-:Y:S02]  /*5e80*/  LEA.HI R76, R77, R76, RZ, 0x4 ;  /* 0x0000004c4d4c7211 */ /* 0x000fe400078f20ff */
[----:B------:R-:W-:Y:S02]  /*5e90*/  IADD3.X R151, R35, R152, R102, P4, P5 ;  /* 0x0000009823977210 */ /* 0x000fe400027ea466 */
[----:B------:R-:W-:-:S04]  /*5ea0*/  LEA.HI.SX32 R76, R76, R101, 0x1c ;  /* 0x000000654c4c7211 */ /* 0x000fc800078fe2ff */
[----:B------:R-:W-:Y:S01]  /*5eb0*/  SHF.R.S32.HI R77, RZ, 0x1f, R76 ;  /* 0x0000001fff4d7819 */ /* 0x000fe2000001144c */
[----:B------:R-:W-:-:S03]  /*5ec0*/  IMAD.SHL.U32 R153, R76, 0x8, RZ ;  /* 0x000000084c997824 */ /* 0x000fc600078e00ff */
[----:B------:R-:W-:Y:S02]  /*5ed0*/  LEA.HI R77, R77, R76, RZ, 0x3 ;  /* 0x0000004c4d4d7211 */ /* 0x000fe400078f18ff */
[----:B------:R-:W-:-:S03]  /*5ee0*/  LOP3.LUT R76, R153, 0x38, RZ, 0xc0, !PT ;  /* 0x00000038994c7812 */ /* 0x000fc600078ec0ff */
[----:B------:R-:W-:Y:S01]  /*5ef0*/  IMAD.SHL.U32 R77, R77, 0x400, RZ ;  /* 0x000004004d4d7824 */ /* 0x000fe200078e00ff */
[----:B------:R-:W-:-:S04]  /*5f00*/  LOP3.LUT R76, R76, 0x1c0, R225, 0xf8, !PT ;  /* 0x000001c04c4c7812 */ /* 0x000fc800078ef8e1 */
[----:B------:R-:W-:Y:S02]  /*5f10*/  LOP3.LUT R77, R77, 0x7fffe000, RZ, 0xc0, !PT ;  /* 0x7fffe0004d4d7812 */ /* 0x000fe400078ec0ff */
[----:B------:R-:W-:-:S04]  /*5f20*/  LOP3.LUT R76, R76, R203, RZ, 0x3c, !PT ;  /* 0x000000cb4c4c7212 */ /* 0x000fc800078e3cff */
[----:B------:R-:W-:Y:S01]  /*5f30*/  IADD3 R79, R76, R77, R204 ;  /* 0x0000004d4c4f7210 */ /* 0x000fe20007ffe0cc */
[----:B------:R-:W-:-:S04]  /*5f40*/  IMAD R77, R184, 0x4000, R112 ;  /* 0x00004000b84d7824 */ /* 0x000fc800078e0270 */
[----:B------:R-:W-:Y:S02]  /*5f50*/  IMAD R79, R184, 0x4000, R79 ;  /* 0x00004000b84f7824 */ /* 0x000fe400078e024f */
[--C-:B------:R-:W-:Y:S02]  /*5f60*/  IMAD R77, R77, 0x2, R2.reuse ;  /* 0x000000024d4d7824 */ /* 0x100fe400078e0202 */
[----:B------:R-:W-:-:S04]  /*5f70*/  IMAD R80, R79, 0x2, R2 ;  /* 0x000000024f507824 */ /* 0x000fc800078e0202 */
[----:B------:R-:W1:Y:S04]  /*5f80*/  LDS.128 R76, [R77+0x18400] ;  /* 0x018400004d4c7984 */ /* 0x000e680000000c00 */
[----:B------:R-:W2:Y:S01]  /*5f90*/  LDS.128 R80, [R80+0x18400] ;  /* 0x0184000050507984 */ /* 0x000ea20000000c00 */
[----:B------:R-:W-:Y:S05]  /*5fa0*/  @P3 BRA `(.L_x_8421) ;  /* 0x0000000400743947 */ /* 0x000fea0003800000 */
[----:B------:R-:W-:Y:S01]  /*5fb0*/  SHF.R.U32.HI R174, RZ, 0x10, R49 ;  /* 0x00000010ffae7819 */ /* 0x000fe20000011631 */
[----:B--2---:R-:W-:Y:S01]  /*5fc0*/  IMAD.U32 R169, R81, 0x10000, RZ ;  /* 0x0001000051a97824 */ /* 0x004fe200078e00ff */
[----:B------:R-:W-:Y:S02]  /*5fd0*/  SHF.R.U32.HI R172, RZ, 0x10, R45 ;  /* 0x00000010ffac7819 */ /* 0x000fe4000001162d */
[----:B------:R-:W-:Y:S02]  /*5fe0*/  PRMT R173, R173, 0x5410, R174 ;  /* 0x00005410adad7816 */ /* 0x000fe400000000ae */
[----:B------:R-:W-:Y:S01]  /*5ff0*/  SHF.R.U64 R163, R48, 0x10, R49 ;  /* 0x0000001030a37819 */ /* 0x000fe20000001231 */
[----:B------:R-:W-:Y:S01]  /*6000*/  IMAD.U32 R49, R82, 0x10000, RZ ;  /* 0x0001000052317824 */ /* 0x000fe200078e00ff */
[----:B------:R-:W-:Y:S01]  /*6010*/  PRMT R172, R137, 0x5432, R172 ;  /* 0x0000543289ac7816 */ /* 0x000fe200000000ac */
[----:B------:R-:W-:Y:S01]  /*6020*/  IMAD.U32 R174, R173, 0x10000, RZ ;  /* 0x00010000adae7824 */ /* 0x000fe200078e00ff */
[--C-:B------:R-:W-:Y:S01]  /*6030*/  SHF.R.U64 R165, R50, 0x10, R51.reuse ;  /* 0x0000001032a57819 */ /* 0x100fe20000001233 */
[----:B-1----:R-:W-:Y:S01]  /*6040*/  IMAD.U32 R48, R78, 0x10000, RZ ;  /* 0x000100004e307824 */ /* 0x002fe200078e00ff */
[----:B------:R-:W-:Y:S01]  /*6050*/  SHF.R.U32.HI R166, RZ, 0x10, R51 ;  /* 0x00000010ffa67819 */ /* 0x000fe20000011633 */
[----:B------:R-:W-:Y:S01]  /*6060*/  IMAD.U32 R51, R77, 0x10000, RZ ;  /* 0x000100004d337824 */ /* 0x000fe200078e00ff */
[----:B------:R-:W-:Y:S01]  /*6070*/  PRMT R163, R170, 0x5410, R163 ;  /* 0x00005410aaa37816 */ /* 0x000fe200000000a3 */
[----:B------:R-:W-:Y:S01]  /*6080*/  IMAD.U32 R170, R172, 0x10000, RZ ;  /* 0x00010000acaa7824 */ /* 0x000fe200078e00ff */
[----:B------:R-:W-:Y:S01]  /*6090*/  SHF.R.U32.HI R167, RZ, 0x10, R47 ;  /* 0x00000010ffa77819 */ /* 0x000fe2000001162f */
[----:B------:R-:W-:Y:S01]  /*60a0*/  FMUL.FTZ R176, R169, R174 ;  /* 0x000000aea9b07220 */ /* 0x000fe20000410000 */
[----:B------:R-:W-:Y:S01]  /*60b0*/  LOP3.LUT R81, R81, 0xffff0000, RZ, 0xc0, !PT ;  /* 0xffff000051517812 */ /* 0x000fe200078ec0ff */
[----:B------:R-:W-:Y:S01]  /*60c0*/  FMUL.FTZ R178, R169, R170 ;  /* 0x000000aaa9b27220 */ /* 0x000fe20000410000 */
[----:B------:R-:W-:-:S02]  /*60d0*/  PRMT R168, R168, 0x5410, R165 ;  /* 0x00005410a8a87816 */ /* 0x000fc400000000a5 */
[----:B------:R-:W-:Y:S02]  /*60e0*/  LOP3.LUT R173, R173, 0xffff0000, RZ, 0xc0, !PT ;  /* 0xffff0000adad7812 */ /* 0x000fe400078ec0ff */
[----:B------:R-:W-:Y:S02]  /*60f0*/  PRMT R165, R133, 0x5432, R166 ;  /* 0x0000543285a57816 */ /* 0x000fe400000000a6 */
[----:B------:R-:W-:Y:S01]  /*6100*/  SHF.R.U64 R164, R46, 0x10, R47 ;  /* 0x000000102ea47819 */ /* 0x000fe2000000122f */
[----:B------:R-:W-:Y:S01]  /*6110*/  FMUL.FTZ R169, R81, R173 ;  /* 0x000000ad51a97220 */ /* 0x000fe20000410000 */
[----:B------:R-:W-:Y:S01]  /*6120*/  LOP3.LUT R166, R172, 0xffff0000, RZ, 0xc0, !PT ;  /* 0xffff0000aca67812 */ /* 0x000fe200078ec0ff */
[----:B------:R-:W-:Y:S01]  /*6130*/  IMAD.U32 R172, R165, 0x10000, RZ ;  /* 0x00010000a5ac7824 */ /* 0x000fe200078e00ff */
[----:B------:R-:W-:Y:S01]  /*6140*/  LOP3.LUT R46, R77, 0xffff0000, RZ, 0xc0, !PT ;  /* 0xffff00004d2e7812 */ /* 0x000fe200078ec0ff */
[----:B------:R-:W-:Y:S01]  /*6150*/  IMAD.U32 R77, R79, 0x10000, RZ ;  /* 0x000100004f4d7824 */ /* 0x000fe200078e00ff */
[----:B------:R-:W-:Y:S01]  /*6160*/  PRMT R167, R171, 0x5410, R167 ;  /* 0x00005410aba77816 */ /* 0x000fe200000000a7 */
[----:B------:R-:W-:Y:S01]  /*6170*/  FMUL.FTZ R81, R81, R166 ;  /* 0x000000a651517220 */ /* 0x000fe20000410000 */
[----:B------:R-:W-:Y:S01]  /*6180*/  LOP3.LUT R47, R79, 0xffff0000, RZ, 0xc0, !PT ;  /* 0xffff00004f2f7812 */ /* 0x000fe200078ec0ff */
[C---:B------:R-:W-:Y:S01]  /*6190*/  IMAD.U32 R79, R83.reuse, 0x10000, RZ ;  /* 0x00010000534f7824 */ /* 0x040fe200078e00ff */
[----:B------:R-:W-:Y:S01]  /*61a0*/  LOP3.LUT R50, R83, 0xffff0000, RZ, 0xc0, !PT ;  /* 0xffff000053327812 */ /* 0x000fe200078ec0ff */
[C---:B------:R-:W-:Y:S01]  /*61b0*/  FFMA.FTZ R83, R51.reuse, R170, -R176 ;  /* 0x000000aa33537223 */ /* 0x040fe200000108b0 */
[----:B------:R-:W-:Y:S01]  /*61c0*/  FFMA.FTZ R51, R51, R174, R178 ;  /* 0x000000ae33337223 */ /* 0x000fe200000100b2 */
[----:B------:R-:W-:-:S02]  /*61d0*/  IMAD.U32 R170, R167, 0x10000, RZ ;  /* 0x00010000a7aa7824 */ /* 0x000fc400078e00ff */
[----:B------:R-:W-:Y:S01]  /*61e0*/  FFMA.FTZ R166, R46, R166, -R169 ;  /* 0x000000a62ea67223 */ /* 0x000fe200000108a9 */
[----:B------:R-:W-:Y:S01]  /*61f0*/  SHF.R.U64 R162, R44, 0x10, R45 ;  /* 0x000000102ca27819 */ /* 0x000fe2000000122d */
[----:B------:R-:W-:Y:S01]  /*6200*/  FMUL.FTZ R174, R79, R172 ;  /* 0x000000ac4fae7220 */ /* 0x000fe20000410000 */
[----:B------:R-:W-:Y:S01]  /*6210*/  LOP3.LUT R169, R165, 0xffff0000, RZ, 0xc0, !PT ;  /* 0xffff0000a5a97812 */ /* 0x000fe200078ec0ff */
[-C--:B------:R-:W-:Y:S01]  /*6220*/  FMUL.FTZ R165, R79, R170.reuse ;  /* 0x000000aa4fa57220 */ /* 0x080fe20000410000 */
[----:B------:R-:W-:Y:S01]  /*6230*/  LOP3.LUT R167, R167, 0xffff0000, RZ, 0xc0, !PT ;  /* 0xffff0000a7a77812 */ /* 0x000fe200078ec0ff */
[C---:B------:R-:W-:Y:S01]  /*6240*/  FFMA.FTZ R79, R77.reuse, R170, -R174 ;  /* 0x000000aa4d4f7223 */ /* 0x040fe200000108ae */
[----:B------:R-:W-:Y:S01]  /*6250*/  PRMT R162, R136, 0x5432, R162 ;  /* 0x0000543288a27816 */ /* 0x000fe200000000a2 */
[----:B------:R-:W-:Y:S01]  /*6260*/  FMUL.FTZ R170, R50, R169 ;  /* 0x000000a932aa7220 */ /* 0x000fe20000410000 */
[----:B------:R-:W-:Y:S01]  /*6270*/  FFMA.FTZ R77, R77, R172, R165 ;  /* 0x000000ac4d4d7223 */ /* 0x000fe200000100a5 */
[----:B------:R-:W-:Y:S01]  /*6280*/  FFMA.FTZ R46, R46, R173, R81 ;  /* 0x000000ad2e2e7223 */ /* 0x000fe20000010051 */
[----:B------:R-:W-:Y:S01]  /*6290*/  FMUL.FTZ R172, R50, R167 ;  /* 0x000000a732ac7220 */ /* 0x000fe20000410000 */
[----:B------:R-:W-:-:S02]  /*62a0*/  IMAD.U32 R45, R80, 0x10000, RZ ;  /* 0x00010000502d7824 */ /* 0x000fc400078e00ff */
[----:B------:R-:W-:Y:S01]  /*62b0*/  FFMA.FTZ R50, R47, R167, -R170 ;  /* 0x000000a72f327223 */ /* 0x000fe200000108aa */
[----:B------:R-:W-:Y:S01]  /*62c0*/  IMAD.U32 R81, R162, 0x10000, RZ ;  /* 0x00010000a2517824 */ /* 0x000fe200078e00ff */
[----:B------:R-:W-:Y:S01]  /*62d0*/  LOP3.LUT R80, R80, 0xffff0000, RZ, 0xc0, !PT ;  /* 0xffff000050507812 */ /* 0x000fe200078ec0ff */
[C---:B------:R-:W-:Y:S01]  /*62e0*/  IMAD.U32 R165, R163.reuse, 0x10000, RZ ;  /* 0x00010000a3a57824 */ /* 0x040fe200078e00ff */
[----:B------:R-:W-:Y:S01]  /*62f0*/  LOP3.LUT R167, R163, 0xffff0000, RZ, 0xc0, !PT ;  /* 0xffff0000a3a77812 */ /* 0x000fe200078ec0ff */
[----:B------:R-:W-:Y:S01]  /*6300*/  IMAD.U32 R44, R76, 0x10000, RZ ;  /* 0x000100004c2c7824 */ /* 0x000fe200078e00ff */
[----:B------:R-:W-:Y:S01]  /*6310*/  LOP3.LUT R163, R162, 0xffff0000, RZ, 0xc0, !PT ;  /* 0xffff0000a2a37812 */ /* 0x000fe200078ec0ff */
[C---:B------:R-:W-:Y:S01]  /*6320*/  FMUL.FTZ R162, R45.reuse, R81 ;  /* 0x000000512da27220 */ /* 0x040fe20000410000 */
[----:B------:R-:W-:Y:S01]  /*6330*/  LOP3.LUT R76, R76, 0xffff0000, RZ, 0xc0, !PT ;  /* 0xffff00004c4c7812 */ /* 0x000fe200078ec0ff */
[----:B------:R-:W-:Y:S01]  /*6340*/  FMUL.FTZ R171, R45, R165 ;  /* 0x000000a52dab7220 */ /* 0x000fe20000410000 */
[----:B------:R-:W-:Y:S01]  /*6350*/  PRMT R164, R135, 0x5432, R164 ;  /* 0x0000543287a47816 */ /* 0x000fe200000000a4 */
[----:B------:R-:W-:Y:S01]  /*6360*/  FMUL.FTZ R45, R80, R167 ;  /* 0x000000a7502d7220 */ /* 0x000fe20000410000 */
[C---:B------:R-:W-:Y:S01]  /*6370*/  FFMA.FTZ R162, R44.reuse, R165, R162 ;  /* 0x000000a52ca27223 */ /* 0x040fe200000100a2 */
[----:B------:R-:W-:Y:S01]  /*6380*/  FFMA.FTZ R172, R47, R169, R172 ;  /* 0x000000a92fac7223 */ /* 0x000fe200000100ac */
[----:B------:R-:W-:Y:S01]  /*6390*/  FFMA.FTZ R171, R44, R81, -R171 ;  /* 0x000000512cab7223 */ /* 0x000fe200000108ab */
[-C--:B------:R-:W-:Y:S01]  /*63a0*/  FMUL.FTZ R165, R80, R163.reuse ;  /* 0x000000a350a57220 */ /* 0x080fe20000410000 */
[----:B------:R-:W-:Y:S01]  /*63b0*/  LOP3.LUT R82, R82, 0xffff0000, RZ, 0xc0, !PT ;  /* 0xffff000052527812 */ /* 0x000fe200078ec0ff */
[----:B------:R-:W-:Y:S01]  /*63c0*/  FFMA.FTZ R80, R76, R163, -R45 ;  /* 0x000000a34c507223 */ /* 0x000fe2000001082d */
[C---:B------:R-:W-:Y:S01]  /*63d0*/  IMAD.U32 R47, R168.reuse, 0x10000, RZ ;  /* 0x00010000a82f7824 */ /* 0x040fe200078e00ff */
[----:B------:R-:W-:Y:S01]  /*63e0*/  LOP3.LUT R81, R168, 0xffff0000, RZ, 0xc0, !PT ;  /* 0xffff0000a8517812 */ /* 0x000fe200078ec0ff */
[C---:B------:R-:W-:Y:S01]  /*63f0*/  IMAD.U32 R44, R164.reuse, 0x10000, RZ ;  /* 0x00010000a42c7824 */ /* 0x040fe200078e00ff */
[----:B------:R-:W-:Y:S01]  /*6400*/  LOP3.LUT R45, R164, 0xffff0000, RZ, 0xc0, !PT ;  /* 0xffff0000a42d7812 */ /* 0x000fe200078ec0ff */
[----:B------:R-:W-:Y:S01]  /*6410*/  FFMA.FTZ R165, R76, R167, R165 ;  /* 0x000000a74ca57223 */ /* 0x000fe200000100a5 */
[C---:B------:R-:W-:Y:S01]  /*6420*/  FMUL.FTZ R163, R49.reuse, R47 ;  /* 0x0000002f31a37220 */ /* 0x040fe20000410000 */
[-C--:B------:R-:W-:Y:S01]  /*6430*/  FMUL.FTZ R76, R49, R44.reuse ;  /* 0x0000002c314c7220 */ /* 0x080fe20000410000 */
[----:B------:R-:W-:Y:S01]  /*6440*/  LOP3.LUT R78, R78, 0xffff0000, RZ, 0xc0, !PT ;  /* 0xffff00004e4e7812 */ /* 0x000fe200078ec0ff */
        /* <DEDUP_REMOVED lines=19> */
.L_x_8421:
[----:B------:R-:W-:Y:S05]  /*6580*/  BSYNC B2 ;  /* 0x0000000000027941 */ /* 0x000fea0003800000 */
.L_x_8420:
[----:B------:R-:W-:Y:S01]  /*6590*/  ISETP.GE.AND P4, PT, R153, R132, PT ;  /* 0x000000849900720c */ /* 0x000fe20003f86270 */
[----:B------:R-:W-:-:S12]  /*65a0*/  ULDC.64 UR4, c[0x0][0x2e8] ;  /* 0x0000ba0000047ab9 */ /* 0x000fd80000000a00 */
[--C-:B------:R-:W-:Y:S02]  /*65b0*/  @!P4 SHF.R.S32.HI R44, RZ, 0x1f, R153.reuse ;  /* 0x0000001fff2cc819 */ /* 0x100fe40000011499 */
[----:B------:R-:W-:-:S04]  /*65c0*/  @!P4 IADD3 R124, P5, P6, R96, R124, R153 ;  /* 0x0000007c607cc210 */ /* 0x000fc80007ebe099 */
[----:B------:R-:W-:Y:S02]  /*65d0*/  @!P4 IADD3.X R47, R35, R152, R44, P5, P6 ;  /* 0x00000098232fc210 */ /* 0x000fe40002fec42c */
[----:B------:R-:W-:-:S04]  /*65e0*/  LEA R44, P5, R150, UR4, 0x1 ;  /* 0x00000004962c7c11 */ /* 0x000fc8000f8a08ff */
[----:B------:R-:W-:Y:S02]  /*65f0*/  LEA.HI.X R45, R150, UR5, R151, 0x1, P5 ;  /* 0x00000005962d7c11 */ /* 0x000fe4000a8f0c97 */
[----:B------:R-:W-:-:S03]  /*6600*/  @!P4 LEA R46, P5, R124, UR4, 0x1 ;  /* 0x000000047c2ecc11 */ /* 0x000fc6000f8a08ff */
[----:B-1----:R1:W-:Y:S01]  /*6610*/  STG.E.128 desc[UR38][R44.64], R76 ;  /* 0x0000004c2c007986 */ /* 0x0023e2000c101d26 */
[----:B------:R-:W-:-:S05]  /*6620*/  @!P4 LEA.HI.X R47, R124, UR5, R47, 0x1, P5 ;  /* 0x000000057c2fcc11 */ /* 0x000fca000a8f0c2f */
[----:B--2---:R1:W-:Y:S04]  /*6630*/  @!P4 STG.E.128 desc[UR38][R46.64], R80 ;  /* 0x000000502e00c986 */ /* 0x0043e8000c101d26 */
.L_x_8419:
[----:B------:R-:W-:Y:S05]  /*6640*/  BSYNC B1 ;  /* 0x0000000000017941 */ /* 0x000fea0003800000 */
.L_x_8418:
[----:B------:R-:W-:Y:S01]  /*6650*/  ISETP.GE.OR P4, PT, R212, R114, P2 ;  /* 0x00000072d400720c */ /* 0x000fe20001786670 */
[----:B------:R-:W-:-:S12]  /*6660*/  BSSY B1, `(.L_x_8422) ;  /* 0x0000082000017945 */ /* 0x000fd80003800000 */
[----:B------:R-:W-:Y:S05]  /*6670*/  @P4 BRA `(.L_x_8423) ;  /* 0x0000000800004947 */ /* 0x000fea0003800000 */
[-C--:B-12---:R-:W-:Y:S01]  /*6680*/  IMAD R44, R118, R122.reuse, RZ ;  /* 0x0000007a762c7224 */ /* 0x086fe200078e02ff */
        /* <DEDUP_REMOVED lines=14> */
[----:B------:R-:W-:-:S03]  /*6770*/  LOP3.LUT R45, R199, 0x38, R81, 0xf8, !PT ;  /* 0x00000038c72d7812 */ /* 0x000fc600078ef851 */
[----:B------:R-:W-:Y:S01]  /*6780*/  IMAD.SHL.U32 R44, R44, 0x400, RZ ;  /* 0x000004002c2c7824 */ /* 0x000fe200078e00ff */
[----:B------:R-:W-:-:S04]  /*6790*/  LOP3.LUT R45, R45, R228, RZ, 0x3c, !PT ;  /* 0x000000e42d2d7212 */ /* 0x000fc800078e3cff */
[----:B------:R-:W-:-:S04]  /*67a0*/  LOP3.LUT R44, R44, 0x7fffe000, RZ, 0xc0, !PT ;  /* 0x7fffe0002c2c7812 */ /* 0x000fc800078ec0ff */
        /* <DEDUP_REMOVED lines=12> */
[----:B------:R-:W-:Y:S02]  /*6870*/  PRMT R154, R154, 0x5410, R151 ;  /* 0x000054109a9a7816 */ /* 0x000fe40000000097 */
[--C-:B------:R-:W-:Y:S02]  /*6880*/  SHF.R.U64 R152, R54, 0x10, R55.reuse ;  /* 0x0000001036987819 */ /* 0x100fe40000001237 */
[----:B------:R-:W-:-:S02]  /*6890*/  SHF.R.U32.HI R153, RZ, 0x10, R55 ;  /* 0x00000010ff997819 */ /* 0x000fc40000011637 */
[--C-:B------:R-:W-:Y:S01]  /*68a0*/  SHF.R.U64 R124, R58, 0x10, R59.reuse ;  /* 0x000000103a7c7819 */ /* 0x100fe2000000123b */
[----:B-1----:R-:W-:Y:S01]  /*68b0*/  IMAD.U32 R58, R45, 0x10000, RZ ;  /* 0x000100002d3a7824 */ /* 0x002fe200078e00ff */
[----:B------:R-:W-:Y:S01]  /*68c0*/  SHF.R.U32.HI R125, RZ, 0x10, R59 ;  /* 0x00000010ff7d7819 */ /* 0x000fe2000001163b */
[C---:B------:R-:W-:Y:S01]  /*68d0*/  IMAD.U32 R59, R49.reuse, 0x10000, RZ ;  /* 0x00010000313b7824 */ /* 0x040fe200078e00ff */
[----:B------:R-:W-:Y:S01]  /*68e0*/  LOP3.LUT R82, R49, 0xffff0000, RZ, 0xc0, !PT ;  /* 0xffff000031527812 */ /* 0x000fe200078ec0ff */
[----:B------:R-:W-:Y:S01]  /*68f0*/  IMAD.U32 R49, R158, 0x10000, RZ ;  /* 0x000100009e317824 */ /* 0x000fe200078e00ff */
[----:B------:R-:W-:Y:S01]  /*6900*/  LOP3.LUT R55, R51, 0xffff0000, RZ, 0xc0, !PT ;  /* 0xffff000033377812 */ /* 0x000fe200078ec0ff */
[----:B------:R-:W-:Y:S01]  /*6910*/  IMAD.U32 R51, R154, 0x10000, RZ ;  /* 0x000100009a337824 */ /* 0x000fe200078e00ff */
[----:B------:R-:W-:Y:S01]  /*6920*/  PRMT R160, R160, 0x5410, R153 ;  /* 0x00005410a0a07816 */ /* 0x000fe20000000099 */
[C---:B------:R-:W-:Y:S01]  /*6930*/  FMUL.FTZ R153, R59.reuse, R49 ;  /* 0x000000313b997220 */ /* 0x040fe20000410000 */
[----:B------:R-:W-:Y:S01]  /*6940*/  PRMT R156, R156, 0x5410, R125 ;  /* 0x000054109c9c7816 */ /* 0x000fe2000000007d */
[-C--:B------:R-:W-:Y:S01]  /*6950*/  FMUL.FTZ R151, R59, R51.reuse ;  /* 0x000000333b977220 */ /* 0x080fe20000410000 */
[----:B------:R-:W-:Y:S01]  /*6960*/  PRMT R157, R157, 0x5410, R124 ;  /* 0x000054109d9d7816 */ /* 0x000fe2000000007c */
[----:B------:R-:W-:Y:S01]  /*6970*/  FFMA.FTZ R51, R58, R51, R153 ;  /* 0x000000333a337223 */ /* 0x000fe20000010099 */
[----:B------:R-:W-:Y:S01]  /*6980*/  LOP3.LUT R125, R154, 0xffff0000, RZ, 0xc0, !PT ;  /* 0xffff00009a7d7812 */ /* 0x000fe200078ec0ff */
[----:B------:R-:W-:Y:S01]  /*6990*/  FFMA.FTZ R49, R58, R49, -R151 ;  /* 0x000000313a317223 */ /* 0x000fe20000010897 */
[----:B------:R-:W-:Y:S01]  /*69a0*/  LOP3.LUT R59, R158, 0xffff0000, RZ, 0xc0, !PT ;  /* 0xffff00009e3b7812 */ /* 0x000fe200078ec0ff */
[----:B------:R-:W-:Y:S01]  /*69b0*/  IMAD.U32 R124, R156, 0x10000, RZ ;  /* 0x000100009c7c7824 */ /* 0x000fe200078e00ff */
[----:B------:R-:W-:Y:S01]  /*69c0*/  SHF.R.U64 R162, R52, 0x10, R53 ;  /* 0x0000001034a27819 */ /* 0x000fe20000001235 */
[----:B------:R-:W-:Y:S01]  /*69d0*/  IMAD.U32 R58, R160, 0x10000, RZ ;  /* 0x00010000a03a7824 */ /* 0x000fe200078e00ff */
[----:B------:R-:W-:Y:S01]  /*69e0*/  SHF.R.U64 R150, R56, 0x10, R57 ;  /* 0x0000001038967819 */ /* 0x000fe20000001239 */
[----:B------:R-:W-:Y:S01]  /*69f0*/  IMAD.U32 R57, R47, 0x10000, RZ ;  /* 0x000100002f397824 */ /* 0x000fe200078e00ff */
[----:B------:R-:W-:Y:S01]  /*6a00*/  PRMT R161, R161, 0x5410, R152 ;  /* 0x00005410a1a17816 */ /* 0x000fe20000000098 */
[----:B------:R-:W-:Y:S01]  /*6a10*/  FMUL.FTZ R152, R83, R124 ;  /* 0x0000007c53987220 */ /* 0x000fe20000410000 */
[----:B------:R-:W-:Y:S01]  /*6a20*/  LOP3.LUT R56, R45, 0xffff0000, RZ, 0xc0, !PT ;  /* 0xffff00002d387812 */ /* 0x000fe200078ec0ff */
[C---:B------:R-:W-:Y:S01]  /*6a30*/  FMUL.FTZ R151, R82.reuse, R125 ;  /* 0x0000007d52977220 */ /* 0x040fe20000410000 */
[----:B------:R-:W-:Y:S01]  /*6a40*/  PRMT R159, R159, 0x5410, R162 ;  /* 0x000054109f9f7816 */ /* 0x000fe200000000a2 */
[-C--:B------:R-:W-:Y:S01]  /*6a50*/  FMUL.FTZ R153, R82, R59.reuse ;  /* 0x0000003b52997220 */ /* 0x080fe20000410000 */
[----:B------:R-:W-:Y:S01]  /*6a60*/  PRMT R155, R155, 0x5410, R150 ;  /* 0x000054109b9b7816 */ /* 0x000fe20000000096 */
[-C--:B------:R-:W-:Y:S01]  /*6a70*/  FMUL.FTZ R83, R83, R58.reuse ;  /* 0x0000003a53537220 */ /* 0x080fe20000410000 */
[----:B------:R-:W-:Y:S01]  /*6a80*/  LOP3.LUT R156, R156, 0xffff0000, RZ, 0xc0, !PT ;  /* 0xffff00009c9c7812 */ /* 0x000fe200078ec0ff */
[----:B------:R-:W-:Y:S01]  /*6a90*/  FFMA.FTZ R82, R56, R59, -R151 ;  /* 0x0000003b38527223 */ /* 0x000fe20000010897 */
[----:B------:R-:W-:Y:S01]  /*6aa0*/  LOP3.LUT R160, R160, 0xffff0000, RZ, 0xc0, !PT ;  /* 0xffff0000a0a07812 */ /* 0x000fe200078ec0ff */
[----:B------:R-:W-:Y:S01]  /*6ab0*/  FFMA.FTZ R150, R56, R125, R153 ;  /* 0x0000007d38967223 */ /* 0x000fe20000010099 */
[C---:B------:R-:W-:Y:S01]  /*6ac0*/  FFMA.FTZ R152, R57.reuse, R58, -R152 ;  /* 0x0000003a39987223 */ /* 0x040fe20000010898 */
[----:B------:R-:W-:Y:S01]  /*6ad0*/  FFMA.FTZ R83, R57, R124, R83 ;  /* 0x0000007c39537223 */ /* 0x000fe20000010053 */
[----:B------:R-:W-:-:S02]  /*6ae0*/  IMAD.U32 R53, R48, 0x10000, RZ ;  /* 0x0001000030357824 */ /* 0x000fc400078e00ff */
[----:B------:R-:W-:Y:S01]  /*6af0*/  FMUL.FTZ R59, R55, R156 ;  /* 0x0000009c373b7220 */ /* 0x000fe20000410000 */
[----:B------:R-:W-:Y:S02]  /*6b00*/  IMAD.U32 R56, R159, 0x10000, RZ ;  /* 0x000100009f387824 */ /* 0x000fe400078e00ff */
[----:B------:R-:W-:Y:S01]  /*6b10*/  FMUL.FTZ R125, R55, R160 ;  /* 0x000000a0377d7220 */ /* 0x000fe20000410000 */
[C---:B------:R-:W-:Y:S01]  /*6b20*/  IMAD.U32 R57, R155.reuse, 0x10000, RZ ;  /* 0x000100009b397824 */ /* 0x040fe200078e00ff */
[----:B------:R-:W-:Y:S01]  /*6b30*/  LOP3.LUT R48, R48, 0xffff0000, RZ, 0xc0, !PT ;  /* 0xffff000030307812 */ /* 0x000fe200078ec0ff */
[----:B------:R-:W-:Y:S01]  /*6b40*/  IMAD.U32 R52, R44, 0x10000, RZ ;  /* 0x000100002c347824 */ /* 0x000fe200078e00ff */
        /* <DEDUP_REMOVED lines=35> */
[----:B------:R-:W-:Y:S02]  /*6d80*/  F2FP.BF16.F32.PACK_AB R47, R59, R152 ;  /* 0x000000983b2f723e */ /* 0x000fe400000010ff */
[----:B------:R-:W-:Y:S02]  /*6d90*/  F2FP.BF16.F32.PACK_AB R51, R156, R83 ;  /* 0x000000539c33723e */ /* 0x000fe400000010ff */
[----:B------:R-:W-:-:S02]  /*6da0*/  F2FP.BF16.F32.PACK_AB R48, R57, R58 ;  /* 0x0000003a3930723e */ /* 0x000fc400000010ff */
[----:B------:R-:W-:-:S07]  /*6db0*/  F2FP.BF16.F32.PACK_AB R50, R50, R53 ;  /* 0x000000353232723e */ /* 0x000fce00000010ff */
.L_x_8425:
[----:B------:R-:W-:Y:S05]  /*6dc0*/  BSYNC B2 ;  /* 0x0000000000027941 */ /* 0x000fea0003800000 */
.L_x_8424:
        /* <DEDUP_REMOVED lines=11> */
.L_x_8423:
[----:B------:R-:W-:Y:S05]  /*6e80*/  BSYNC B1 ;  /* 0x0000000000017941 */ /* 0x000fea0003800000 */
.L_x_8422:
[----:B------:R-:W-:Y:S01]  /*6e90*/  ISETP.GE.OR P4, PT, R211, R114, P2 ;  /* 0x00000072d300720c */ /* 0x000fe20001786670 */
[----:B------:R-:W-:-:S12]  /*6ea0*/  BSSY B1, `(.L_x_8426) ;  /* 0x0000083000017945 */ /* 0x000fd80003800000 */
[----:B------:R-:W-:Y:S05]  /*6eb0*/  @P4 BRA `(.L_x_8427) ;  /* 0x0000000800044947 */ /* 0x000fea0003800000 */
[-C--:B-123--:R-:W-:Y:S01]  /*6ec0*/  IMAD R44, R117, R122.reuse, RZ ;  /* 0x0000007a752c7224 */ /* 0x08efe200078e02ff */
        /* <DEDUP_REMOVED lines=27> */
[----:B-1----:R-:W-:Y:S01]  /*7080*/  IMAD.U32 R59, R45, 0x10000, RZ ;  /* 0x000100002d3b7824 */ /* 0x002fe200078e00ff */
[----:B------:R-:W-:Y:S01]  /*7090*/  SHF.R.U32.HI R76, RZ, 0x10, R65 ;  /* 0x00000010ff4c7819 */ /* 0x000fe20000011641 */
[----:B------:R-:W-:Y:S01]  /*70a0*/  IMAD.U32 R58, R44, 0x10000, RZ ;  /* 0x000100002c3a7824 */ /* 0x000fe200078e00ff */
[----:B------:R-:W-:Y:S02]  /*70b0*/  PRMT R145, R145, 0x5410, R82 ;  /* 0x0000541091917816 */ /* 0x000fe40000000052 */
[----:B------:R-:W-:Y:S02]  /*70c0*/  PRMT R149, R149, 0x5410, R76 ;  /* 0x0000541095957816 */ /* 0x000fe4000000004c */
[--C-:B------:R-:W-:Y:S02]  /*70d0*/  SHF.R.U64 R81, R62, 0x10, R63.reuse ;  /* 0x000000103e517819 */ /* 0x100fe4000000123f */
[----:B------:R-:W-:Y:S01]  /*70e0*/  SHF.R.U32.HI R78, RZ, 0x10, R63 ;  /* 0x00000010ff4e7819 */ /* 0x000fe2000001163f */
[----:B--2---:R-:W-:Y:S01]  /*70f0*/  IMAD.U32 R63, R49, 0x10000, RZ ;  /* 0x00010000313f7824 */ /* 0x004fe200078e00ff */
[--C-:B------:R-:W-:Y:S01]  /*7100*/  SHF.R.U64 R77, R66, 0x10, R67.reuse ;  /* 0x00000010424d7819 */ /* 0x100fe20000001243 */
[----:B------:R-:W-:Y:S01]  /*7110*/  IMAD.U32 R76, R149, 0x10000, RZ ;  /* 0x00010000954c7824 */ /* 0x000fe200078e00ff */
[----:B------:R-:W-:Y:S01]  /*7120*/  SHF.R.U32.HI R80, RZ, 0x10, R67 ;  /* 0x00000010ff507819 */ /* 0x000fe20000011643 */
[----:B------:R-:W-:Y:S01]  /*7130*/  IMAD.U32 R66, R145, 0x10000, RZ ;  /* 0x0001000091427824 */ /* 0x000fe200078e00ff */
[----:B------:R-:W-:Y:S01]  /*7140*/  PRMT R143, R143, 0x5410, R78 ;  /* 0x000054108f8f7816 */ /* 0x000fe2000000004e */
[----:B------:R-:W-:Y:S01]  /*7150*/  FMUL.FTZ R78, R63, R76 ;  /* 0x0000004c3f4e7220 */ /* 0x000fe20000410000 */
[----:B------:R-:W-:Y:S01]  /*7160*/  PRMT R147, R147, 0x5410, R80 ;  /* 0x0000541093937816 */ /* 0x000fe20000000050 */
[-C--:B------:R-:W-:Y:S01]  /*7170*/  FMUL.FTZ R80, R63, R66.reuse ;  /* 0x000000423f507220 */ /* 0x080fe20000410000 */
[----:B------:R-:W-:Y:S01]  /*7180*/  SHF.R.U64 R79, R64, 0x10, R65 ;  /* 0x00000010404f7819 */ /* 0x000fe20000001241 */
[----:B------:R-:W-:Y:S01]  /*7190*/  FFMA.FTZ R78, R59, R66, -R78 ;  /* 0x000000423b4e7223 */ /* 0x000fe2000001084e */
[----:B------:R-:W-:Y:S01]  /*71a0*/  LOP3.LUT R64, R49, 0xffff0000, RZ, 0xc0, !PT ;  /* 0xffff000031407812 */ /* 0x000fe200078ec0ff */
[----:B------:R-:W-:Y:S01]  /*71b0*/  FFMA.FTZ R80, R59, R76, R80 ;  /* 0x0000004c3b507223 */ /* 0x000fe20000010050 */
[----:B------:R-:W-:Y:S01]  /*71c0*/  LOP3.LUT R149, R149, 0xffff0000, RZ, 0xc0, !PT ;  /* 0xffff000095957812 */ /* 0x000fe200078ec0ff */
[----:B------:R-:W-:Y:S01]  /*71d0*/  IMAD.U32 R65, R51, 0x10000, RZ ;  /* 0x0001000033417824 */ /* 0x000fe200078e00ff */
[----:B------:R-:W-:Y:S01]  /*71e0*/  LOP3.LUT R145, R145, 0xffff0000, RZ, 0xc0, !PT ;  /* 0xffff000091917812 */ /* 0x000fe200078ec0ff */
[----:B------:R-:W-:Y:S01]  /*71f0*/  IMAD.U32 R59, R143, 0x10000, RZ ;  /* 0x000100008f3b7824 */ /* 0x000fe200078e00ff */
[----:B------:R-:W-:Y:S01]  /*7200*/  SHF.R.U64 R83, R60, 0x10, R61 ;  /* 0x000000103c537819 */ /* 0x000fe2000000123d */
[----:B------:R-:W-:Y:S01]  /*7210*/  IMAD.U32 R63, R147, 0x10000, RZ ;  /* 0x00010000933f7824 */ /* 0x000fe200078e00ff */
[----:B------:R-:W-:Y:S01]  /*7220*/  LOP3.LUT R60, R45, 0xffff0000, RZ, 0xc0, !PT ;  /* 0xffff00002d3c7812 */ /* 0x000fe200078ec0ff */
[----:B------:R-:W-:Y:S01]  /*7230*/  IMAD.U32 R61, R48, 0x10000, RZ ;  /* 0x00010000303d7824 */ /* 0x000fe200078e00ff */
[----:B------:R-:W-:Y:S01]  /*7240*/  PRMT R146, R146, 0x5410, R77 ;  /* 0x0000541092927816 */ /* 0x000fe2000000004d */
[----:B------:R-:W-:Y:S01]  /*7250*/  FMUL.FTZ R67, R64, R149 ;  /* 0x0000009540437220 */ /* 0x000fe20000410000 */
[----:B------:R-:W-:Y:S01]  /*7260*/  LOP3.LUT R62, R48, 0xffff0000, RZ, 0xc0, !PT ;  /* 0xffff0000303e7812 */ /* 0x000fe200078ec0ff */
[----:B------:R-:W-:Y:S01]  /*7270*/  FMUL.FTZ R77, R64, R145 ;  /* 0x00000091404d7220 */ /* 0x000fe20000410000 */
[----:B------:R-:W-:Y:S01]  /*7280*/  IMAD.U32 R48, R47, 0x10000, RZ ;  /* 0x000100002f307824 */ /* 0x000fe200078e00ff */
[----:B------:R-:W-:Y:S01]  /*7290*/  LOP3.LUT R51, R51, 0xffff0000, RZ, 0xc0, !PT ;  /* 0xffff000033337812 */ /* 0x000fe200078ec0ff */
[C---:B------:R-:W-:Y:S01]  /*72a0*/  FMUL.FTZ R66, R65.reuse, R59 ;  /* 0x0000003b41427220 */ /* 0x040fe20000410000 */
[----:B------:R-:W-:Y:S01]  /*72b0*/  PRMT R148, R148, 0x5410, R79 ;  /* 0x0000541094947816 */ /* 0x000fe2000000004f */
[----:B------:R-:W-:Y:S01]  /*72c0*/  FMUL.FTZ R79, R65, R63 ;  /* 0x0000003f414f7220 */ /* 0x000fe20000410000 */
[----:B------:R-:W-:Y:S01]  /*72d0*/  LOP3.LUT R64, R147, 0xffff0000, RZ, 0xc0, !PT ;  /* 0xffff000093407812 */ /* 0x000fe200078ec0ff */
[----:B------:R-:W-:Y:S01]  /*72e0*/  FFMA.FTZ R67, R60, R145, -R67 ;  /* 0x000000913c437223 */ /* 0x000fe20000010843 */
[----:B------:R-:W-:Y:S01]  /*72f0*/  PRMT R144, R144, 0x5410, R83 ;  /* 0x0000541090907816 */ /* 0x000fe20000000053 */
[----:B------:R-:W-:Y:S01]  /*7300*/  FFMA.FTZ R77, R60, R149, R77 ;  /* 0x000000953c4d7223 */ /* 0x000fe2000001004d */
[----:B------:R-:W-:Y:S01]  /*7310*/  LOP3.LUT R49, R47, 0xffff0000, RZ, 0xc0, !PT ;  /* 0xffff00002f317812 */ /* 0x000fe200078ec0ff */
[C---:B------:R-:W-:Y:S01]  /*7320*/  FFMA.FTZ R65, R48.reuse, R63, R66 ;  /* 0x0000003f30417223 */ /* 0x040fe20000010042 */
[----:B------:R-:W-:Y:S01]  /*7330*/  LOP3.LUT R60, R143, 0xffff0000, RZ, 0xc0, !PT ;  /* 0xffff00008f3c7812 */ /* 0x000fe200078ec0ff */
[----:B------:R-:W-:Y:S01]  /*7340*/  FFMA.FTZ R79, R48, R59, -R79 ;  /* 0x0000003b304f7223 */ /* 0x000fe2000001084f */
[----:B------:R-:W-:Y:S01]  /*7350*/  FMUL.FTZ R66, R51, R64 ;  /* 0x0000004033427220 */ /* 0x000fe20000410000 */
[----:B------:R-:W-:Y:S01]  /*7360*/  IMAD.U32 R48, R144, 0x10000, RZ ;  /* 0x0001000090307824 */ /* 0x000fe200078e00ff */
[----:B------:R-:W-:Y:S01]  /*7370*/  PRMT R142, R142, 0x5410, R81 ;  /* 0x000054108e8e7816 */ /* 0x000fe20000000051 */
[----:B------:R-:W-:-:S02]  /*7380*/  IMAD.U32 R59, R148, 0x10000, RZ ;  /* 0x00010000943b7824 */ /* 0x000fc400078e00ff */
[-C--:B------:R-:W-:Y:S01]  /*7390*/  FMUL.FTZ R82, R51, R60.reuse ;  /* 0x0000003c33527220 */ /* 0x080fe20000410000 */
[----:B------:R-:W-:Y:S01]  /*73a0*/  FFMA.FTZ R76, R49, R60, -R66 ;  /* 0x0000003c314c7223 */ /* 0x000fe20000010842 */
[CC--:B------:R-:W-:Y:S01]  /*73b0*/  FMUL.FTZ R66, R61.reuse, R48.reuse ;  /* 0x000000303d427220 */ /* 0x0c0fe20000410000 */
[-C--:B------:R-:W-:Y:S01]  /*73c0*/  FMUL.FTZ R51, R61, R59.reuse ;  /* 0x0000003b3d337220 */ /* 0x080fe20000410000 */
[----:B------:R-:W-:Y:S01]  /*73d0*/  LOP3.LUT R148, R148, 0xffff0000, RZ, 0xc0, !PT ;  /* 0xffff000094947812 */ /* 0x000fe200078ec0ff */
[----:B------:R-:W-:Y:S02]  /*73e0*/  IMAD.U32 R47, R50, 0x10000, RZ ;  /* 0x00010000322f7824 */ /* 0x000fe400078e00ff */
[C---:B------:R-:W-:Y:S01]  /*73f0*/  FFMA.FTZ R66, R58.reuse, R59, R66 ;  /* 0x0000003b3a427223 */ /* 0x040fe20000010042 */
[----:B------:R-:W-:Y:S01]  /*7400*/  FFMA.FTZ R60, R58, R48, -R51 ;  /* 0x000000303a3c7223 */ /* 0x000fe20000010833 */
[----:B------:R-:W-:Y:S01]  /*7410*/  LOP3.LUT R45, R44, 0xffff0000, RZ, 0xc0, !PT ;  /* 0xffff00002c2d7812 */ /* 0x000fe200078ec0ff */
        /* <DEDUP_REMOVED lines=10> */
[C---:B------:R-:W-:Y:S01]  /*74c0*/  FMUL.FTZ R63, R47.reuse, R51 ;  /* 0x000000332f3f7220 */ /* 0x040fe20000410000 */
[----:B------:R-:W-:Y:S01]  /*74d0*/  FMUL.FTZ R58, R47, R48 ;  /* 0x000000302f3a7220 */ /* 0x000fe20000410000 */
[-C--:B------:R-:W-:Y:S01]  /*74e0*/  FMUL.FTZ R62, R62, R144.reuse ;  /* 0x000000903e3e7220 */ /* 0x080fe20000410000 */
[C---:B------:R-:W-:Y:S01]  /*74f0*/  FFMA.FTZ R61, R45.reuse, R144, -R64 ;  /* 0x000000902d3d7223 */ /* 0x040fe20000010840 */
        /* <DEDUP_REMOVED lines=17> */
.L_x_8429:
[----:B------:R-:W-:Y:S05]  /*7610*/  BSYNC B2 ;  /* 0x0000000000027941 */ /* 0x000fea0003800000 */
.L_x_8428:
        /* <DEDUP_REMOVED lines=11> */
.L_x_8427:
[----:B------:R-:W-:Y:S05]  /*76d0*/  BSYNC B1 ;  /* 0x0000000000017941 */ /* 0x000fea0003800000 */
.L_x_8426:
[----:B------:R-:W-:Y:S01]  /*76e0*/  ISETP.GE.OR P4, PT, R210, R114, P2 ;  /* 0x00000072d200720c */ /* 0x000fe20001786670 */
[-C--:B-1234-:R-:W-:Y:S02]  /*76f0*/  IMAD R44, R116, R122.reuse, RZ ;  /* 0x0000007a742c7224 */ /* 0x09efe400078e02ff */
[----:B------:R-:W-:-:S04]  /*7700*/  IMAD.WIDE.U32 R120, R210, R122, R120 ;  /* 0x0000007ad2787225 */ /* 0x000fc800078e0078 */
[----:B------:R-:W-:-:S06]  /*7710*/  IMAD R123, R210, R123, R44 ;  /* 0x0000007bd27b7224 */ /* 0x000fcc00078e022c */
[----:B------:R-:W-:Y:S05]  /*7720*/  @P4 BRA `(.L_x_8406) ;  /* 0x0000000c00804947 */ /* 0x000fea0003800000 */
[----:B------:R-:W1:Y:S01]  /*7730*/  LDC.64 R52, c[0x0][0x2e8] ;  /* 0x0000ba00ff347b82 */ /* 0x000e620000000a00 */
[----:B------:R-:W-:Y:S01]  /*7740*/  IMAD.IADD R56, R121, 0x1, R123 ;  /* 0x0000000179387824 */ /* 0x000fe200078e027b */
[----:B------:R-:W-:Y:S01]  /*7750*/  IADD3 R44, P4, P5, R96, R120, R37 ;  /* 0x00000078602c7210 */ /* 0x000fe20007d9e025 */
[----:B------:R-:W-:Y:S01]  /*7760*/  BSSY B1, `(.L_x_8430) ;  /* 0x0000073000017945 */ /* 0x000fe20003800000 */
[----:B------:R-:W-:Y:S02]  /*7770*/  ISETP.NE.AND P6, PT, R0, RZ, PT ;  /* 0x000000ff0000720c */ /* 0x000fe40003fc5270 */
[----:B------:R-:W-:Y:S02]  /*7780*/  IADD3.X R45, R35, R56, R102, P4, P5 ;  /* 0x00000038232d7210 */ /* 0x000fe400027ea466 */
[----:B------:R-:W-:Y:S02]  /*7790*/  SEL R134, R113, R134, !P6 ;  /* 0x0000008671867207 */ /* 0x000fe40007000000 */
[----:B-1----:R-:W-:-:S04]  /*77a0*/  LEA R54, P4, R44, R52, 0x1 ;  /* 0x000000342c367211 */ /* 0x002fc800078808ff */
[----:B------:R-:W-:Y:S02]  /*77b0*/  LEA.HI.X R55, R44, R53, R45, 0x1, P4 ;  /* 0x000000352c377211 */ /* 0x000fe400020f0c2d */
[----:B------:R-:W-:-:S04]  /*77c0*/  SHF.R.S32.HI R45, RZ, 0x1f, R134 ;  /* 0x0000001fff2d7819 */ /* 0x000fc80000011486 */
[----:B------:R-:W-:-:S04]  /*77d0*/  LEA.HI R134, R45, R134, RZ, 0x4 ;  /* 0x000000862d867211 */ /* 0x000fc800078f20ff */
        /* <DEDUP_REMOVED lines=16> */
[----:B------:R-:W-:Y:S01]  /*78e0*/  SHF.R.U64 R67, R72, 0x10, R73 ;  /* 0x0000001048437819 */ /* 0x000fe20000001249 */
[----:B--2---:R-:W-:Y:S01]  /*78f0*/  IMAD.U32 R62, R49, 0x10000, RZ ;  /* 0x00010000313e7824 */ /* 0x004fe200078e00ff */
[----:B------:R-:W-:Y:S01]  /*7900*/  SHF.R.U64 R77, R68, 0x10, R69 ;  /* 0x00000010444d7819 */ /* 0x000fe20000001245 */
[----:B-1----:R-:W-:Y:S01]  /*7910*/  IMAD.U32 R58, R45, 0x10000, RZ ;  /* 0x000100002d3a7824 */ /* 0x002fe200078e00ff */
        /* <DEDUP_REMOVED lines=8> */
[----:B------:R-:W-:Y:S02]  /*79a0*/  SHF.R.U32.HI R70, RZ, 0x10, R71 ;  /* 0x00000010ff467819 */ /* 0x000fe40000011647 */
[--C-:B------:R-:W-:Y:S02]  /*79b0*/  SHF.R.U64 R71, R74, 0x10, R75.reuse ;  /* 0x000000104a477819 */ /* 0x100fe4000000124b */
[----:B------:R-:W-:Y:S02]  /*79c0*/  SHF.R.U32.HI R74, RZ, 0x10, R75 ;  /* 0x00000010ff4a7819 */ /* 0x000fe4000001164b */
[----:B------:R-:W-:Y:S01]  /*79d0*/  PRMT R140, R140, 0x5410, R67 ;  /* 0x000054108c8c7816 */ /* 0x000fe20000000043 */
[----:B------:R-:W-:Y:S01]  /*79e0*/  IMAD.U32 R67, R137, 0x10000, RZ ;  /* 0x0001000089437824 */ /* 0x000fe200078e00ff */
[----:B------:R-:W-:-:S02]  /*79f0*/  PRMT R133, R133, 0x5410, R66 ;  /* 0x0000541085857816 */ /* 0x000fc40000000042 */
[----:B------:R-:W-:Y:S01]  /*7a00*/  LOP3.LUT R63, R49, 0xffff0000, RZ, 0xc0, !PT ;  /* 0xffff0000313f7812 */ /* 0x000fe200078ec0ff */
[----:B------:R-:W-:Y:S01]  /*7a10*/  FMUL.FTZ R73, R62, R67 ;  /* 0x000000433e497220 */ /* 0x000fe20000410000 */
[----:B------:R-:W-:Y:S02]  /*7a20*/  LOP3.LUT R66, R141, 0xffff0000, RZ, 0xc0, !PT ;  /* 0xffff00008d427812 */ /* 0x000fe400078ec0ff */
[----:B------:R-:W-:Y:S01]  /*7a30*/  PRMT R138, R138, 0x5410, R71 ;  /* 0x000054108a8a7816 */ /* 0x000fe20000000047 */
[-C--:B------:R-:W-:Y:S01]  /*7a40*/  FMUL.FTZ R71, R62, R69.reuse ;  /* 0x000000453e477220 */ /* 0x080fe20000410000 */
[----:B------:R-:W-:Y:S01]  /*7a50*/  PRMT R139, R139, 0x5410, R74 ;  /* 0x000054108b8b7816 */ /* 0x000fe2000000004a */
[C---:B------:R-:W-:Y:S01]  /*7a60*/  FFMA.FTZ R73, R58.reuse, R69, R73 ;  /* 0x000000453a497223 */ /* 0x040fe20000010049 */
[----:B------:R-:W-:Y:S01]  /*7a70*/  PRMT R135, R135, 0x5410, R70 ;  /* 0x0000541087877816 */ /* 0x000fe20000000046 */
[----:B------:R-:W-:Y:S01]  /*7a80*/  FMUL.FTZ R70, R63, R66 ;  /* 0x000000423f467220 */ /* 0x000fe20000410000 */
[----:B------:R-:W-:Y:S01]  /*7a90*/  LOP3.LUT R59, R45, 0xffff0000, RZ, 0xc0, !PT ;  /* 0xffff00002d3b7812 */ /* 0x000fe200078ec0ff */
[----:B------:R-:W-:Y:S01]  /*7aa0*/  FFMA.FTZ R68, R58, R67, -R71 ;  /* 0x000000433a447223 */ /* 0x000fe20000010847 */
[----:B------:R-:W-:Y:S01]  /*7ab0*/  LOP3.LUT R62, R137, 0xffff0000, RZ, 0xc0, !PT ;  /* 0xffff0000893e7812 */ /* 0x000fe200078ec0ff */
[----:B------:R-:W-:Y:S01]  /*7ac0*/  IMAD.U32 R71, R139, 0x10000, RZ ;  /* 0x000100008b477824 */ /* 0x000fe200078e00ff */
[----:B------:R-:W-:Y:S01]  /*7ad0*/  LOP3.LUT R65, R51, 0xffff0000, RZ, 0xc0, !PT ;  /* 0xffff000033417812 */ /* 0x000fe200078ec0ff */
[----:B------:R-:W-:Y:S01]  /*7ae0*/  IMAD.U32 R67, R135, 0x10000, RZ ;  /* 0x0001000087437824 */ /* 0x000fe200078e00ff */
[----:B------:R-:W-:Y:S01]  /*7af0*/  LOP3.LUT R61, R48, 0xffff0000, RZ, 0xc0, !PT ;  /* 0xffff0000303d7812 */ /* 0x000fe200078ec0ff */
[-C--:B------:R-:W-:Y:S01]  /*7b00*/  FMUL.FTZ R58, R63, R62.reuse ;  /* 0x0000003e3f3a7220 */ /* 0x080fe20000410000 */
[----:B------:R-:W-:Y:S01]  /*7b10*/  FFMA.FTZ R69, R59, R62, -R70 ;  /* 0x0000003e3b457223 */ /* 0x000fe20000010846 */
[----:B------:R-:W-:Y:S01]  /*7b20*/  LOP3.LUT R62, R139, 0xffff0000, RZ, 0xc0, !PT ;  /* 0xffff00008b3e7812 */ /* 0x000fe200078ec0ff */
[----:B------:R-:W-:Y:S01]  /*7b30*/  FMUL.FTZ R63, R64, R71 ;  /* 0x00000047403f7220 */ /* 0x000fe20000410000 */
[----:B------:R-:W-:Y:S01]  /*7b40*/  IMAD.U32 R48, R47, 0x10000, RZ ;  /* 0x000100002f307824 */ /* 0x000fe200078e00ff */
[----:B------:R-:W-:Y:S01]  /*7b50*/  PRMT R136, R136, 0x5410, R77 ;  /* 0x0000541088887816 */ /* 0x000fe2000000004d */
[-C--:B------:R-:W-:Y:S01]  /*7b60*/  FMUL.FTZ R64, R64, R67.reuse ;  /* 0x0000004340407220 */ /* 0x080fe20000410000 */
[----:B------:R-:W-:Y:S01]  /*7b70*/  FFMA.FTZ R66, R59, R66, R58 ;  /* 0x000000423b427223 */ /* 0x000fe2000001003a */
[----:B------:R-:W-:Y:S01]  /*7b80*/  LOP3.LUT R49, R47, 0xffff0000, RZ, 0xc0, !PT ;  /* 0xffff00002f317812 */ /* 0x000fe200078ec0ff */
[----:B------:R-:W-:Y:S01]  /*7b90*/  FMUL.FTZ R70, R65, R62 ;  /* 0x0000003e41467220 */ /* 0x000fe20000410000 */
[----:B------:R-:W-:Y:S01]  /*7ba0*/  LOP3.LUT R58, R135, 0xffff0000, RZ, 0xc0, !PT ;  /* 0xffff0000873a7812 */ /* 0x000fe200078ec0ff */
[C---:B------:R-:W-:Y:S01]  /*7bb0*/  FFMA.FTZ R67, R48.reuse, R67, -R63 ;  /* 0x0000004330437223 */ /* 0x040fe2000001083f */
[----:B------:R-:W-:Y:S01]  /*7bc0*/  FFMA.FTZ R64, R48, R71, R64 ;  /* 0x0000004730407223 */ /* 0x000fe20000010040 */
[C---:B------:R-:W-:Y:S01]  /*7bd0*/  IMAD.U32 R59, R140.reuse, 0x10000, RZ ;  /* 0x000100008c3b7824 */ /* 0x040fe200078e00ff */
[----:B------:R-:W-:Y:S01]  /*7be0*/  LOP3.LUT R140, R140, 0xffff0000, RZ, 0xc0, !PT ;  /* 0xffff00008c8c7812 */ /* 0x000fe200078ec0ff */
[----:B------:R-:W-:-:S02]  /*7bf0*/  IMAD.U32 R48, R136, 0x10000, RZ ;  /* 0x0001000088307824 */ /* 0x000fc400078e00ff */
[-C--:B------:R-:W-:Y:S01]  /*7c00*/  FMUL.FTZ R72, R65, R58.reuse ;  /* 0x0000003a41487220 */ /* 0x080fe20000410000 */
[C---:B------:R-:W-:Y:S01]  /*7c10*/  FFMA.FTZ R70, R49.reuse, R58, -R70 ;  /* 0x0000003a31467223 */ /* 0x040fe20000010846 */
[-C--:B------:R-:W-:Y:S01]  /*7c20*/  FMUL.FTZ R58, R60, R59.reuse ;  /* 0x0000003b3c3a7220 */ /* 0x080fe20000410000 */
[----:B------:R-:W-:Y:S01]  /*7c30*/  IMAD.U32 R45, R44, 0x10000, RZ ;  /* 0x000100002c2d7824 */ /* 0x000fe200078e00ff */
[----:B------:R-:W-:Y:S01]  /*7c40*/  LOP3.LUT R136, R136, 0xffff0000, RZ, 0xc0, !PT ;  /* 0xffff000088887812 */ /* 0x000fe200078ec0ff */
[----:B------:R-:W-:Y:S01]  /*7c50*/  FMUL.FTZ R60, R60, R48 ;  /* 0x000000303c3c7220 */ /* 0x000fe20000410000 */
[----:B------:R-:W-:Y:S01]  /*7c60*/  FFMA.FTZ R65, R49, R62, R72 ;  /* 0x0000003e31417223 */ /* 0x000fe20000010048 */
[----:B------:R-:W-:Y:S01]  /*7c70*/  LOP3.LUT R44, R44, 0xffff0000, RZ, 0xc0, !PT ;  /* 0xffff00002c2c7812 */ /* 0x000fe200078ec0ff */
[C---:B------:R-:W-:Y:S02]  /*7c80*/  IMAD.U32 R51, R50.reuse, 0x10000, RZ ;  /* 0x0001000032337824 */ /* 0x040fe400078e00ff */
[----:B------:R-:W-:Y:S01]  /*7c90*/  FMUL.FTZ R63, R61, R140 ;  /* 0x0000008c3d3f7220 */ /* 0x000fe20000410000 */
[C---:B------:R-:W-:Y:S01]  /*7ca0*/  FFMA.FTZ R49, R45.reuse, R48, -R58 ;  /* 0x000000302d317223 */ /* 0x040fe2000001083a */
[----:B------:R-:W-:Y:S01]  /*7cb0*/  FFMA.FTZ R60, R45, R59, R60 ;  /* 0x0000003b2d3c7223 */ /* 0x000fe2000001003c */
[----:B------:R-:W-:Y:S01]  /*7cc0*/  LOP3.LUT R50, R50, 0xffff0000, RZ, 0xc0, !PT ;  /* 0xffff000032327812 */ /* 0x000fe200078ec0ff */
[----:B------:R-:W-:Y:S01]  /*7cd0*/  FMUL.FTZ R61, R61, R136 ;  /* 0x000000883d3d7220 */ /* 0x000fe20000410000 */
[C---:B------:R-:W-:Y:S01]  /*7ce0*/  IMAD.U32 R48, R133.reuse, 0x10000, RZ ;  /* 0x0001000085307824 */ /* 0x040fe200078e00ff */
[C---:B------:R-:W-:Y:S01]  /*7cf0*/  LOP3.LUT R45, R138.reuse, 0xffff0000, RZ, 0xc0, !PT ;  /* 0xffff00008a2d7812 */ /* 0x040fe200078ec0ff */
[----:B------:R-:W-:Y:S01]  /*7d00*/  IMAD.U32 R58, R138, 0x10000, RZ ;  /* 0x000100008a3a7824 */ /* 0x000fe200078e00ff */
[----:B------:R-:W-:Y:S01]  /*7d10*/  LOP3.LUT R133, R133, 0xffff0000, RZ, 0xc0, !PT ;  /* 0xffff000085857812 */ /* 0x000fe200078ec0ff */
[----:B------:R-:W-:-:S02]  /*7d20*/  IMAD.U32 R47, R46, 0x10000, RZ ;  /* 0x000100002e2f7824 */ /* 0x000fc400078e00ff */
[C---:B------:R-:W-:Y:S01]  /*7d30*/  FFMA.FTZ R136, R44.reuse, R136, -R63 ;  /* 0x000000882c887223 */ /* 0x040fe2000001083f */
        /* <DEDUP_REMOVED lines=21> */
.L_x_8431:
[----:B------:R-:W-:Y:S05]  /*7e90*/  BSYNC B1 ;  /* 0x0000000000017941 */ /* 0x000fea0003800000 */
.L_x_8430:
[----:B-1----:R1:W-:Y:S01]  /*7ea0*/  STG.E.128 desc[UR38][R54.64], R44 ;  /* 0x0000002c36007986 */ /* 0x0023e2000c101d26 */
[----:B------:R-:W-:-:S13]  /*7eb0*/  ISETP.GE.AND P3, PT, R57, R132, PT ;  /* 0x000000843900720c */ /* 0x000fda0003f66270 */
[----:B------:R-:W-:Y:S05]  /*7ec0*/  @P3 BRA `(.L_x_8406) ;  /* 0x0000000400983947 */ /* 0x000fea0003800000 */
[--C-:B-1----:R-:W-:Y:S02]  /*7ed0*/  SHF.R.S32.HI R44, RZ, 0x1f, R57.reuse ;  /* 0x0000001fff2c7819 */ /* 0x102fe40000011439 */
[----:B------:R-:W-:-:S04]  /*7ee0*/  IADD3 R57, P3, P4, R96, R120, R57 ;  /* 0x0000007860397210 */ /* 0x000fc80007c7e039 */
[----:B------:R-:W-:Y:S02]  /*7ef0*/  IADD3.X R56, R35, R56, R44, P3, P4 ;  /* 0x0000003823387210 */ /* 0x000fe40001fe842c */
[----:B------:R-:W-:-:S04]  /*7f00*/  LEA R52, P3, R57, R52, 0x1 ;  /* 0x0000003439347211 */ /* 0x000fc800078608ff */
[----:B------:R-:W-:-:S05]  /*7f10*/  LEA.HI.X R53, R57, R53, R56, 0x1, P3 ;  /* 0x0000003539357211 */ /* 0x000fca00018f0c38 */
[----:B--2---:R1:W-:Y:S01]  /*7f20*/  STG.E.128 desc[UR38][R52.64], R48 ;  /* 0x0000003034007986 */ /* 0x0043e2000c101d26 */
[----:B------:R-:W-:Y:S05]  /*7f30*/  BRA `(.L_x_8406) ;  /* 0x00000004007c7947 */ /* 0x000fea0003800000 */
.L_x_8369:
[----:B------:R-:W-:-:S13]  /*7f40*/  ISETP.NE.AND P0, PT, R191, 0x3, PT ;  /* 0x00000003bf00780c */ /* 0x000fda0003f05270 */
[----:B------:R-:W-:Y:S05]  /*7f50*/  @!P0 BRA `(.L_x_8432) ;  /* 0x0000000000048947 */ /* 0x000fea0003800000 */
[----:B------:R-:W-:Y:S01]  /*7f60*/  BPT.TRAP 0x1 ;  /* 0x000000040000795c */ /* 0x000fe20000300000 */
.L_x_8432:
[----:B------:R-:W-:Y:S01]  /*7f70*/  IMAD R106, R184, 0x8, R2 ;  /* 0x00000008b86a7824 */ /* 0x000fe200078e0202 */
[----:B------:R-:W-:Y:S01]  /*7f80*/  SHF.L.U32 R119, R192, 0x1f, RZ ;  /* 0x0000001fc0777819 */ /* 0x000fe200000006ff */
[----:B------:R-:W-:Y:S01]  /*7f90*/  IMAD R114, R26, -0x80, R24 ;  /* 0xffffff801a727824 */ /* 0x000fe200078e0218 */
[----:B------:R-:W-:Y:S01]  /*7fa0*/  BSSY B1, `(.L_x_8433) ;  /* 0x0000006000017945 */ /* 0x000fe20003800000 */
[----:B------:R-:W-:Y:S01]  /*7fb0*/  SHF.R.S32.HI R45, RZ, 0x1f, R26 ;  /* 0x0000001fff2d7819 */ /* 0x000fe2000001141a */
[----:B------:R-:W0:Y:S01]  /*7fc0*/  SYNCS.PHASECHK.TRANS64.TRYWAIT P3, [R106+URZ+0x28890], R119 ;  /* 0x028890776a0075a7 */ /* 0x000e22000806017f */
[----:B------:R-:W-:Y:S01]  /*7fd0*/  IMAD R44, R3, R26, RZ ;  /* 0x0000001a032c7224 */ /* 0x000fe200078e02ff */
[----:B------:R-:W-:Y:S01]  /*7fe0*/  VIMNMX R114, R114, 0x80, PT ;  /* 0x0000008072727848 */ /* 0x000fe20003fe0100 */
[----:B0-----:R-:W-:Y:S06]  /*7ff0*/  @!P3 BRA `(.L_x_8434) ;  /* 0x000001ec00f4b947 */ /* 0x001fec0003800000 */
.L_x_8791:
[----:B------:R-:W-:Y:S05]  /*8000*/  BSYNC B1 ;  /* 0x0000000000017941 */ /* 0x000fea0003800000 */
.L_x_8433:
[----:B------:R-:W-:Y:S01]  /*8010*/  ISETP.GE.AND P3, PT, R23, R114, PT ;  /* 0x000000721700720c */ /* 0x000fe20003f66270 */
[----:B------:R-:W-:Y:S01]  /*8020*/  IMAD R45, R45, R128, R44 ;  /* 0x000000802d2d7224 */ /* 0x000fe200078e022c */
[----:B------:R-:W-:Y:S01]  /*8030*/  BSSY B1, `(.L_x_8435) ;  /* 0x0000012000017945 */ /* 0x000fe20003800000 */
[----:B------:R-:W-:-:S04]  /*8040*/  IMAD.WIDE.U32 R52, R128, R26, RZ ;  /* 0x0000001a80347225 */ /* 0x000fc800078e00ff */
[----:B------:R-:W-:-:S06]  /*8050*/  IMAD.IADD R61, R45, 0x1, R53 ;  /* 0x000000012d3d7824 */ /* 0x000fcc00078e0235 */
[----:B------:R-:W-:Y:S05]  /*8060*/  @P3 BRA `(.L_x_8436) ;  /* 0x0000000000383947 */ /* 0x000fea0003800000 */
[----:B------:R-:W1:Y:S01]  /*8070*/  @!P2 LDC.64 R54, c[0x0][0x2e8] ;  /* 0x0000ba00ff36ab82 */ /* 0x000e620000000a00 */
[----:B------:R-:W2:Y:S01]  /*8080*/  @!P2 LDS.128 R44, [R111+0x18400] ;  /* 0x018400006f2ca984 */ /* 0x000ea20000000c00 */
[----:B------:R-:W-:-:S03]  /*8090*/  @!P2 IADD3 R58, P3, R36, R52, RZ ;  /* 0x00000034243aa210 */ /* 0x000fc60007f7e0ff */
[----:B------:R-:W3:Y:S02]  /*80a0*/  @!P1 LDS.128 R48, [R111+0x1c400] ;  /* 0x01c400006f309984 */ /* 0x000ee40000000c00 */
[----:B------:R-:W-:Y:S01]  /*80b0*/  @!P2 IMAD.X R59, R61, 0x1, R39, P3 ;  /* 0x000000013d3ba824 */ /* 0x000fe200018e0627 */
[----:B------:R-:W4:Y:S01]  /*80c0*/  @!P1 LDC.64 R56, c[0x0][0x2e8] ;  /* 0x0000ba00ff389b82 */ /* 0x000f220000000a00 */
[----:B-1----:R-:W-:-:S04]  /*80d0*/  @!P2 LEA R54, P3, R58, R54, 0x1 ;  /* 0x000000363a36a211 */ /* 0x002fc800078608ff */
[----:B------:R-:W-:Y:S02]  /*80e0*/  @!P2 LEA.HI.X R55, R58, R55, R59, 0x1, P3 ;  /* 0x000000373a37a211 */ /* 0x000fe400018f0c3b */
[----:B------:R-:W-:-:S05]  /*80f0*/  @!P1 IADD3 R58, P3, R99, R52, RZ ;  /* 0x00000034633a9210 */ /* 0x000fca0007f7e0ff */
[----:B------:R-:W-:Y:S01]  /*8100*/  @!P1 IMAD.X R59, R61, 0x1, R104, P3 ;  /* 0x000000013d3b9824 */ /* 0x000fe200018e0668 */
[----:B----4-:R-:W-:-:S04]  /*8110*/  @!P1 LEA R56, P3, R58, R56, 0x1 ;  /* 0x000000383a389211 */ /* 0x010fc800078608ff */
[----:B------:R-:W-:Y:S01]  /*8120*/  @!P1 LEA.HI.X R57, R58, R57, R59, 0x1, P3 ;  /* 0x000000393a399211 */ /* 0x000fe200018f0c3b */
[----:B--2---:R1:W-:Y:S04]  /*8130*/  @!P2 STG.E.128 desc[UR38][R54.64], R44 ;  /* 0x0000002c3600a986 */ /* 0x0043e8000c101d26 */
[----:B---3--:R1:W-:Y:S04]  /*8140*/  @!P1 STG.E.128 desc[UR38][R56.64], R48 ;  /* 0x0000003038009986 */ /* 0x0083e8000c101d26 */
.L_x_8436:
[----:B------:R-:W-:Y:S05]  /*8150*/  BSYNC B1 ;  /* 0x0000000000017941 */ /* 0x000fea0003800000 */
.L_x_8435:
[----:B------:R-:W-:Y:S01]  /*8160*/  ISETP.GE.AND P3, PT, R212, R114, PT ;  /* 0x00000072d400720c */ /* 0x000fe20003f66270 */
[----:B------:R-:W-:-:S12]  /*8170*/  BSSY B1, `(.L_x_8437) ;  /* 0x0000012000017945 */ /* 0x000fd80003800000 */
[----:B------:R-:W-:Y:S05]  /*8180*/  @P3 BRA `(.L_x_8438) ;  /* 0x0000000000403947 */ /* 0x000fea0003800000 */
[----:B-1----:R-:W1:Y:S01]  /*8190*/  @!P2 LDC.64 R54, c[0x0][0x2e8] ;  /* 0x0000ba00ff36ab82 */ /* 0x002e620000000a00 */
[----:B------:R-:W2:Y:S01]  /*81a0*/  @!P2 LDS.128 R44, [R111+0x19400] ;  /* 0x019400006f2ca984 */ /* 0x000ea20000000c00 */
[----:B------:R-:W-:-:S03]  /*81b0*/  IADD3 R60, P3, R88, R52, RZ ;  /* 0x00000034583c7210 */ /* 0x000fc60007f7e0ff */
[----:B------:R-:W3:Y:S02]  /*81c0*/  @!P1 LDS.128 R48, [R111+0x1d400] ;  /* 0x01d400006f309984 */ /* 0x000ee40000000c00 */
[----:B------:R-:W-:Y:S01]  /*81d0*/  IMAD.X R62, R61, 0x1, R89, P3 ;  /* 0x000000013d3e7824 */ /* 0x000fe200018e0659 */
[----:B------:R-:W4:Y:S01]  /*81e0*/  @!P1 LDC.64 R56, c[0x0][0x2e8] ;  /* 0x0000ba00ff389b82 */ /* 0x000f220000000a00 */
[----:B------:R-:W-:-:S05]  /*81f0*/  @!P2 IADD3 R58, P3, R60, R36, RZ ;  /* 0x000000243c3aa210 */ /* 0x000fca0007f7e0ff */
[----:B------:R-:W-:Y:S01]  /*8200*/  @!P2 IMAD.X R59, R62, 0x1, R39, P3 ;  /* 0x000000013e3ba824 */ /* 0x000fe200018e0627 */
        /* <DEDUP_REMOVED lines=8> */
.L_x_8438:
[----:B------:R-:W-:Y:S05]  /*8290*/  BSYNC B1 ;  /* 0x0000000000017941 */ /* 0x000fea0003800000 */
.L_x_8437:
[----:B------:R-:W-:Y:S01]  /*82a0*/  ISETP.GE.AND P3, PT, R211, R114, PT ;  /* 0x00000072d300720c */ /* 0x000fe20003f66270 */
[----:B------:R-:W-:-:S12]  /*82b0*/  BSSY B1, `(.L_x_8439) ;  /* 0x0000012000017945 */ /* 0x000fd80003800000 */
[----:B------:R-:W-:Y:S05]  /*82c0*/  @P3 BRA `(.L_x_8440) ;  /* 0x0000000000403947 */ /* 0x000fea0003800000 */
[----:B-12---:R-:W1:Y:S01]  /*82d0*/  @!P2 LDC.64 R54, c[0x0][0x2e8] ;  /* 0x0000ba00ff36ab82 */ /* 0x006e620000000a00 */
[----:B------:R-:W2:Y:S01]  /*82e0*/  @!P2 LDS.128 R44, [R111+0x1a400] ;  /* 0x01a400006f2ca984 */ /* 0x000ea20000000c00 */
[----:B------:R-:W-:-:S03]  /*82f0*/  LEA R60, P3, R98, R52, 0x6 ;  /* 0x00000034623c7211 */ /* 0x000fc600078630ff */
        /* <DEDUP_REMOVED lines=13> */
.L_x_8440:
[----:B------:R-:W-:Y:S05]  /*83d0*/  BSYNC B1 ;  /* 0x0000000000017941 */ /* 0x000fea0003800000 */
.L_x_8439:
[----:B------:R-:W-:-:S13]  /*83e0*/  ISETP.GE.AND P3, PT, R210, R114, PT ;  /* 0x00000072d200720c */ /* 0x000fda0003f66270 */
[----:B------:R-:W-:Y:S05]  /*83f0*/  @P3 BRA `(.L_x_8406) ;  /* 0x00000000004c3947 */ /* 0x000fea0003800000 */
[----:B------:R-:W3:Y:S01]  /*8400*/  LDC.64 R58, c[0x0][0x300] ;  /* 0x0000c000ff3a7b82 */ /* 0x000ee20000000a00 */
[----:B-12-4-:R-:W1:Y:S01]  /*8410*/  @!P2 LDS.128 R44, [R111+0x1b400] ;  /* 0x01b400006f2ca984 */ /* 0x016e620000000c00 */
[----:B------:R-:W-:-:S03]  /*8420*/  IMAD.MOV.U32 R53, RZ, RZ, R61 ;  /* 0x000000ffff357224 */ /* 0x000fc600078e003d */
[----:B------:R-:W2:Y:S03]  /*8430*/  @!P1 LDS.128 R48, [R111+0x1f400] ;  /* 0x01f400006f309984 */ /* 0x000ea60000000c00 */
[----:B------:R-:W4:Y:S08]  /*8440*/  @!P2 LDC.64 R54, c[0x0][0x2e8] ;  /* 0x0000ba00ff36ab82 */ /* 0x000f300000000a00 */
[----:B------:R-:W5:Y:S01]  /*8450*/  @!P1 LDC.64 R56, c[0x0][0x2e8] ;  /* 0x0000ba00ff389b82 */ /* 0x000f620000000a00 */
[----:B---3--:R-:W-:-:S04]  /*8460*/  IMAD.WIDE.U32 R52, R58, 0x60, R52 ;  /* 0x000000603a347825 */ /* 0x008fc800078e0034 */
[----:B------:R-:W-:-:S04]  /*8470*/  IMAD R59, R59, 0x60, RZ ;  /* 0x000000603b3b7824 */ /* 0x000fc800078e02ff */
[----:B------:R-:W-:Y:S01]  /*8480*/  IMAD.IADD R59, R53, 0x1, R59 ;  /* 0x00000001353b7824 */ /* 0x000fe200078e023b */
[----:B------:R-:W-:-:S05]  /*8490*/  @!P2 IADD3 R53, P3, R36, R52, RZ ;  /* 0x000000342435a210 */ /* 0x000fca0007f7e0ff */
[----:B------:R-:W-:Y:S01]  /*84a0*/  @!P2 IMAD.X R58, R59, 0x1, R39, P3 ;  /* 0x000000013b3aa824 */ /* 0x000fe200018e0627 */
[----:B----4-:R-:W-:-:S04]  /*84b0*/  @!P2 LEA R54, P3, R53, R54, 0x1 ;  /* 0x000000363536a211 */ /* 0x010fc800078608ff */
[----:B------:R-:W-:Y:S02]  /*84c0*/  @!P2 LEA.HI.X R55, R53, R55, R58, 0x1, P3 ;  /* 0x000000373537a211 */ /* 0x000fe400018f0c3a */
[----:B------:R-:W-:-:S03]  /*84d0*/  @!P1 IADD3 R52, P3, R99, R52, RZ ;  /* 0x0000003463349210 */ /* 0x000fc60007f7e0ff */
[----:B-1----:R1:W-:Y:S02]  /*84e0*/  @!P2 STG.E.128 desc[UR38][R54.64], R44 ;  /* 0x0000002c3600a986 */ /* 0x0023e4000c101d26 */
[----:B------:R-:W-:Y:S01]  /*84f0*/  @!P1 IMAD.X R53, R59, 0x1, R104, P3 ;  /* 0x000000013b359824 */ /* 0x000fe200018e0668 */
[----:B-----5:R-:W-:-:S04]  /*8500*/  @!P1 LEA R56, P3, R52, R56, 0x1 ;  /* 0x0000003834389211 */ /* 0x020fc800078608ff */
[----:B------:R-:W-:-:S05]  /*8510*/  @!P1 LEA.HI.X R57, R52, R57, R53, 0x1, P3 ;  /* 0x0000003934399211 */ /* 0x000fca00018f0c35 */
[----:B--2---:R1:W-:Y:S04]  /*8520*/  @!P1 STG.E.128 desc[UR38][R56.64], R48 ;  /* 0x0000003038009986 */ /* 0x0043e8000c101d26 */
.L_x_8406:
[----:B------:R-:W-:Y:S05]  /*8530*/  BSYNC B0 ;  /* 0x0000000000007941 */ /* 0x000fea0003800000 */
.L_x_8368:
        /* <DEDUP_REMOVED lines=17> */
.L_x_8442:
[----:B------:R-:W-:Y:S05]  /*8650*/  BSYNC B0 ;  /* 0x0000000000007941 */ /* 0x000fea0003800000 */
.L_x_8441:
[----:B------:R-:W2:Y:S01]  /*8660*/  SYNCS.PHASECHK.TRANS64.TRYWAIT P0, [R106+URZ+0x288b0], R119 ;  /* 0x0288b0776a0075a7 */ /* 0x000ea2000800017f */
[----:B------:R-:W-:Y:S01]  /*8670*/  ULDC UR36, c[0x0][0x2f4] ;  /* 0x0000bd0000247ab9 */ /* 0x000fe20000000800 */
[----:B------:R-:W-:Y:S01]  /*8680*/  ULDC.64 UR40, c[0x0][0x328] ;  /* 0x0000ca0000287ab9 */ /* 0x000fe20000000a00 */
[----:B------:R-:W-:Y:S01]  /*8690*/  ULDC.64 UR42, c[0x0][0x318] ;  /* 0x0000c600002a7ab9 */ /* 0x000fe20000000a00 */
[----:B------:R-:W-:Y:S04]  /*86a0*/  BSSY B0, `(.L_x_8443) ;  /* 0x0000002000007945 */ /* 0x000fe80003800000 */
[----:B--2---:R-:W-:Y:S05]  /*86b0*/  @!P0 BRA `(.L_x_8444) ;  /* 0x000001e800588947 */ /* 0x004fea0003800000 */
.L_x_8792:
[----:B------:R-:W-:Y:S05]  /*86c0*/  BSYNC B0 ;  /* 0x0000000000007941 */ /* 0x000fea0003800000 */
.L_x_8443:
[----:B------:R-:W-:Y:S01]  /*86d0*/  ISETP.GE.AND P0, PT, R23, R114, PT ;  /* 0x000000721700720c */ /* 0x000fe20003f06270 */
[----:B------:R-:W-:Y:S01]  /*86e0*/  BSSY B0, `(.L_x_8445) ;  /* 0x0000011000007945 */ /* 0x000fe20003800000 */
[----:B------:R-:W-:-:S11]  /*86f0*/  IMAD.WIDE R48, R26, 0x80, R42 ;  /* 0x000000801a307825 */ /* 0x000fd600078e022a */
[----:B------:R-:W-:Y:S05]  /*8700*/  @P0 BRA `(.L_x_8446) ;  /* 0x0000000000380947 */ /* 0x000fea0003800000 */
[----:B------:R-:W-:Y:S02]  /*8710*/  IMAD R47, R49, UR40, RZ ;  /* 0x00000028312f7c24 */ /* 0x000fe4000f8e02ff */
[----:B-1----:R-:W-:Y:S02]  /*8720*/  IMAD.MOV.U32 R44, RZ, RZ, R94 ;  /* 0x000000ffff2c7224 */ /* 0x002fe400078e005e */
[----:B------:R-:W-:Y:S02]  /*8730*/  IMAD.MOV.U32 R45, RZ, RZ, R105 ;  /* 0x000000ffff2d7224 */ /* 0x000fe400078e0069 */
[C---:B------:R-:W-:Y:S02]  /*8740*/  IMAD R47, R48.reuse, UR41, R47 ;  /* 0x00000029302f7c24 */ /* 0x040fe4000f8e022f */
[----:B------:R-:W-:-:S04]  /*8750*/  IMAD.WIDE.U32 R44, R48, UR40, R44 ;  /* 0x00000028302c7c25 */ /* 0x000fc8000f8e002c */
[----:B------:R-:W-:Y:S01]  /*8760*/  IMAD.IADD R45, R45, 0x1, R47 ;  /* 0x000000012d2d7824 */ /* 0x000fe200078e022f */
[----:B------:R-:W-:-:S04]  /*8770*/  LEA R50, P0, R44, UR42, 0x1 ;  /* 0x0000002a2c327c11 */ /* 0x000fc8000f8008ff */
[----:B------:R-:W-:Y:S02]  /*8780*/  LEA.HI.X R51, R44, UR43, R45, 0x1, P0 ;  /* 0x0000002b2c337c11 */ /* 0x000fe400080f0c2d */
[----:B------:R-:W-:-:S13]  /*8790*/  ISETP.GE.AND P0, PT, R16, UR36, PT ;  /* 0x0000002410007c0c */ /* 0x000fda000bf06270 */
[----:B------:R-:W1:Y:S04]  /*87a0*/  @!P0 LDS.128 R44, [R111+0x400] ;  /* 0x000400006f2c8984 */ /* 0x000e680000000c00 */
[----:B-1----:R-:W-:Y:S01]  /*87b0*/  @!P0 STG.E.128 desc[UR38][R50.64], R44 ;  /* 0x0000002c32008986 */ /* 0x002fe2000c101d26 */
[----:B------:R-:W-:-:S13]  /*87c0*/  ISETP.GE.AND P0, PT, R190, UR36, PT ;  /* 0x00000024be007c0c */ /* 0x000fda000bf06270 */
[----:B------:R-:W1:Y:S04]  /*87d0*/  @!P0 LDS.128 R44, [R111+0x4400] ;  /* 0x004400006f2c8984 */ /* 0x000e680000000c00 */
[----:B-1----:R3:W-:Y:S02]  /*87e0*/  @!P0 STG.E.128 desc[UR38][R50.64+0x80], R44 ;  /* 0x0000802c32008986 */ /* 0x0027e4000c101d26 */
.L_x_8446:
[----:B------:R-:W-:Y:S05]  /*87f0*/  BSYNC B0 ;  /* 0x0000000000007941 */ /* 0x000fea0003800000 */
.L_x_8445:
[----:B------:R-:W-:Y:S01]  /*8800*/  ISETP.GE.AND P0, PT, R212, R114, PT ;  /* 0x00000072d400720c */ /* 0x000fe20003f06270 */
[----:B------:R-:W-:-:S12]  /*8810*/  BSSY B0, `(.L_x_8447) ;  /* 0x0000012000007945 */ /* 0x000fd80003800000 */
[----:B------:R-:W-:Y:S05]  /*8820*/  @P0 BRA `(.L_x_8448) ;  /* 0x0000000000400947 */ /* 0x000fea0003800000 */
[----:B---3--:R-:W-:Y:S01]  /*8830*/  IADD3 R47, P0, R48, 0x20, RZ ;  /* 0x00000020302f7810 */ /* 0x008fe20007f1e0ff */
[----:B------:R-:W-:-:S04]  /*8840*/  IMAD.MOV.U32 R45, RZ, RZ, R105 ;  /* 0x000000ffff2d7224 */ /* 0x000fc800078e0069 */
[----:B-1----:R-:W-:-:S04]  /*8850*/  IMAD.X R44, RZ, RZ, R49, P0 ;  /* 0x000000ffff2c7224 */ /* 0x002fc800000e0631 */
[----:B------:R-:W-:Y:S02]  /*8860*/  IMAD R46, R44, UR40, RZ ;  /* 0x000000282c2e7c24 */ /* 0x000fe4000f8e02ff */
[----:B------:R-:W-:-:S04]  /*8870*/  IMAD.MOV.U32 R44, RZ, RZ, R94 ;  /* 0x000000ffff2c7224 */ /* 0x000fc800078e005e */
[----:B------:R-:W-:-:S04]  /*8880*/  IMAD.WIDE.U32 R44, R47, UR40, R44 ;  /* 0x000000282f2c7c25 */ /* 0x000fc8000f8e002c */
[----:B------:R-:W-:Y:S01]  /*8890*/  IMAD R47, R47, UR41, R46 ;  /* 0x000000292f2f7c24 */ /* 0x000fe2000f8e022e */
[----:B------:R-:W-:-:S03]  /*88a0*/  LEA R50, P0, R44, UR42, 0x1 ;  /* 0x0000002a2c327c11 */ /* 0x000fc6000f8008ff */
[----:B------:R-:W-:-:S05]  /*88b0*/  IMAD.IADD R45, R45, 0x1, R47 ;  /* 0x000000012d2d7824 */ /* 0x000fca00078e022f */
[----:B------:R-:W-:Y:S02]  /*88c0*/  LEA.HI.X R51, R44, UR43, R45, 0x1, P0 ;  /* 0x0000002b2c337c11 */ /* 0x000fe400080f0c2d */
[----:B------:R-:W-:-:S13]  /*88d0*/  ISETP.GE.AND P0, PT, R16, UR36, PT ;  /* 0x0000002410007c0c */ /* 0x000fda000bf06270 */
[----:B------:R-:W1:Y:S04]  /*88e0*/  @!P0 LDS.128 R44, [R111+0x1400] ;  /* 0x001400006f2c8984 */ /* 0x000e680000000c00 */
[----:B-1----:R-:W-:Y:S01]  /*88f0*/  @!P0 STG.E.128 desc[UR38][R50.64], R44 ;  /* 0x0000002c32008986 */ /* 0x002fe2000c101d26 */
[----:B------:R-:W-:-:S13]  /*8900*/  ISETP.GE.AND P0, PT, R190, UR36, PT ;  /* 0x00000024be007c0c */ /* 0x000fda000bf06270 */
[----:B------:R-:W1:Y:S04]  /*8910*/  @!P0 LDS.128 R44, [R111+0x5400] ;  /* 0x005400006f2c8984 */ /* 0x000e680000000c00 */
[----:B-1----:R4:W-:Y:S02]  /*8920*/  @!P0 STG.E.128 desc[UR38][R50.64+0x80], R44 ;  /* 0x0000802c32008986 */ /* 0x0029e4000c101d26 */
.L_x_8448:
[----:B------:R-:W-:Y:S05]  /*8930*/  BSYNC B0 ;  /* 0x0000000000007941 */ /* 0x000fea0003800000 */
.L_x_8447:
[----:B------:R-:W-:Y:S01]  /*8940*/  ISETP.GE.AND P0, PT, R211, R114, PT ;  /* 0x00000072d300720c */ /* 0x000fe20003f06270 */
[----:B------:R-:W-:-:S12]  /*8950*/  BSSY B0, `(.L_x_8449) ;  /* 0x0000012000007945 */ /* 0x000fd80003800000 */
[----:B------:R-:W-:Y:S05]  /*8960*/  @P0 BRA `(.L_x_8450) ;  /* 0x0000000000400947 */ /* 0x000fea0003800000 */
[----:B---34-:R-:W-:Y:S01]  /*8970*/  IADD3 R47, P0, R48, 0x40, RZ ;  /* 0x00000040302f7810 */ /* 0x018fe20007f1e0ff */
        /* <DEDUP_REMOVED lines=15> */
.L_x_8450:
[----:B------:R-:W-:Y:S05]  /*8a70*/  BSYNC B0 ;  /* 0x0000000000007941 */ /* 0x000fea0003800000 */
.L_x_8449:
[----:B------:R-:W-:Y:S01]  /*8a80*/  ISETP.GE.AND P0, PT, R210, R114, PT ;  /* 0x00000072d200720c */ /* 0x000fe20003f06270 */
[----:B------:R-:W-:-:S12]  /*8a90*/  BSSY B0, `(.L_x_8451) ;  /* 0x0000012000007945 */ /* 0x000fd80003800000 */
[----:B------:R-:W-:Y:S05]  /*8aa0*/  @P0 BRA `(.L_x_8452) ;  /* 0x0000000000400947 */ /* 0x000fea0003800000 */
[----:B-1-34-:R-:W-:Y:S01]  /*8ab0*/  IADD3 R47, P0, R48, 0x60, RZ ;  /* 0x00000060302f7810 */ /* 0x01afe20007f1e0ff */
[----:B------:R-:W-:Y:S02]  /*8ac0*/  IMAD.MOV.U32 R44, RZ, RZ, R94 ;  /* 0x000000ffff2c7224 */ /* 0x000fe400078e005e */
        /* <DEDUP_REMOVED lines=14> */
.L_x_8452:
[----:B------:R-:W-:Y:S05]  /*8bb0*/  BSYNC B0 ;  /* 0x0000000000007941 */ /* 0x000fea0003800000 */
.L_x_8451:
[----:B------:R-:W-:Y:S01]  /*8bc0*/  @!PT LDS RZ, [RZ] ;  /* 0x00000000fffff984 */ /* 0x000fe20000000800 */
[----:B------:R-:W-:Y:S01]  /*8bd0*/  @!PT LDS RZ, [RZ] ;  /* 0x00000000fffff984 */ /* 0x000fe20000000800 */
[----:B------:R-:W-:Y:S01]  /*8be0*/  @!PT LDS RZ, [RZ] ;  /* 0x00000000fffff984 */ /* 0x000fe20000000800 */
[----:B------:R-:W-:Y:S01]  /*8bf0*/  @!PT LDS RZ, [RZ] ;  /* 0x00000000fffff984 */ /* 0x000fe20000000800 */
[----:B------:R5:W-:Y:S06]  /*8c00*/  MEMBAR.ALL.CTA ;  /* 0x0000000000007992 */ /* 0x000bec0000008000 */
[----:B-----5:R-:W5:Y:S02]  /*8c10*/  FENCE.VIEW.ASYNC.S ;  /* 0x00000000000073c6 */ /* 0x020f640000000000 */
[----:B-----5:R1:W-:Y:S01]  /*8c20*/  BAR.SYNC.DEFER_BLOCKING R126, 0x80 ;  /* 0x0002007e0000751d */ /* 0x0203e20000010000 */
[----:B------:R-:W-:Y:S01]  /*8c30*/  ISETP.NE.AND P4, PT, R107, RZ, PT ;  /* 0x000000ff6b00720c */ /* 0x000fe20003f85270 */
[----:B------:R-:W-:-:S02]  /*8c40*/  VIADD R184, R184, 0x1 ;  /* 0x00000001b8b87836 */ /* 0x000fc40000000000 */
[----:B0-2---:R-:W-:-:S03]  /*8c50*/  @!P3 VIADD R106, R106, 0x288c0 ;  /* 0x000288c06a6ab836 */ /* 0x005fc60000000000 */
[C---:B------:R-:W-:Y:S02]  /*8c60*/  ISETP.NE.AND P0, PT, R184.reuse, 0x2, PT ;  /* 0x00000002b800780c */ /* 0x040fe40003f05270 */
[----:B------:R-:W-:Y:S02]  /*8c70*/  @!P3 PRMT R106, RZ, 0x654, R106 ;  /* 0x00000654ff6ab816 */ /* 0x000fe4000000006a */
[----:B-1-34-:R-:W-:Y:S02]  /*8c80*/  SEL R45, RZ, 0x1, P0 ;  /* 0x00000001ff2d7807 */ /* 0x01afe40000000000 */
[----:B------:R-:W-:Y:S02]  /*8c90*/  SEL R184, R184, RZ, P0 ;  /* 0x000000ffb8b87207 */ /* 0x000fe40000000000 */
[----:B------:R-:W-:Y:S01]  /*8ca0*/  LOP3.LUT R192, R192, R45, RZ, 0x3c, !PT ;  /* 0x0000002dc0c07212 */ /* 0x000fe200078e3cff */
[----:B------:R0:W-:Y:S01]  /*8cb0*/  @!P3 SYNCS.ARRIVE.TRANS64.RED.A1T0 RZ, [R106+URZ], RZ ;  /* 0x000000ff6affb9a7 */ /* 0x0001e2000810043f */
[----:B------:R-:W-:Y:S05]  /*8cc0*/  @P4 BRA `(.L_x_8453) ;  /* 0xffffff9800904947 */ /* 0x000fea000383ffff */
[----:B------:R-:W1:Y:S01]  /*8cd0*/  S2R R44, SR_TID.X ;  /* 0x00000000002c7919 */ /* 0x000e620000002100 */
[----:B------:R-:W-:Y:S02]  /*8ce0*/  PLOP3.LUT P0, PT, PT, PT, PT, 0x8, 0x0 ;  /* 0x000000000000781c */ /* 0x000fe40003f0e170 */
[----:B-1----:R-:W-:-:S04]  /*8cf0*/  SHF.R.U32.HI R44, RZ, 0x7, R44 ;  /* 0x00000007ff2c7819 */ /* 0x002fc8000001162c */
[----:B------:R-:W-:-:S13]  /*8d00*/  ISETP.NE.AND P4, PT, R44, 0x1, PT ;  /* 0x000000012c00780c */ /* 0x000fda0003f85270 */
[----:B------:R-:W-:Y:S06]  /*8d10*/  @!P4 BAR.ARV 0x9, 0x100 ;  /* 0x024400000000cb1d */ /* 0x000fec0000002000 */
.L_x_8363:
[----:B------:R-:W1:Y:S01]  /*8d20*/  LDC R0, c[0x0][0x448] ;  /* 0x00011200ff007b82 */ /* 0x000e620000000800 */
[----:B------:R-:W-:-:S07]  /*8d30*/  IADD3 R5, R188, 0x1, -R187 ;  /* 0x00000001bc057810 */ /* 0x000fce0007ffe8bb */
[----:B------:R-:W2:Y:S01]  /*8d40*/  LDC.64 R6, c[0x0][0x9e0] ;  /* 0x00027800ff067b82 */ /* 0x000ea20000000a00 */
[----:B-1----:R-:W-:Y:S01]  /*8d50*/  ISETP.NE.AND P1, PT, R0, 0x1, PT ;  /* 0x000000010000780c */ /* 0x002fe20003f25270 */
[----:B------:R-:W-:Y:S01]  /*8d60*/  VIADD R0, R193, 0x7f ;  /* 0x0000007fc1007836 */ /* 0x000fe20000000000 */
[----:B--2---:R-:W-:-:S11]  /*8d70*/  ISETP.GE.AND P2, PT, R7, 0x1, PT ;  /* 0x000000010700780c */ /* 0x004fd60003f46270 */
[----:B------:R-:W1:Y:S08]  /*8d80*/  @P1 LDC R3, c[0x0][0x44c] ;  /* 0x00011300ff031b82 */ /* 0x000e700000000800 */
[----:B------:R-:W2:Y:S01]  /*8d90*/  @P1 LDC R4, c[0x0][0x450] ;  /* 0x00011400ff041b82 */ /* 0x000ea20000000800 */
[----:B-1----:R-:W-:-:S05]  /*8da0*/  @P1 IMAD.HI.U32 R3, R0, R3, RZ ;  /* 0x0000000300031227 */ /* 0x002fca00078e00ff */
[----:B--2---:R-:W-:-:S05]  /*8db0*/  @P1 SHF.R.U32.HI R0, RZ, R4, R3 ;  /* 0x00000004ff001219 */ /* 0x004fca0000011603 */
[----:B------:R-:W-:Y:S01]  /*8dc0*/  IMAD.IADD R5, R5, 0x1, R0 ;  /* 0x0000000105057824 */ /* 0x000fe200078e0200 */
[----:B------:R-:W-:Y:S06]  /*8dd0*/  @P0 BRA `(.L_x_8454) ;  /* 0x00000000000c0947 */ /* 0x000fec0003800000 */
[----:B------:R-:W1:Y:S01]  /*8de0*/  FENCE.VIEW.ASYNC.G ;  /* 0x00000000000073c6 */ /* 0x000e620000000100 */
[----:B------:R-:W-:Y:S05]  /*8df0*/  WARPSYNC.ALL ;  /* 0x0000000000007948 */ /* 0x000fea0003800000 */
[----:B-1----:R-:W-:Y:S06]  /*8e00*/  BAR.ARV 0xc, 0x180 ;  /* 0x0306000000007b1d */ /* 0x002fec0000002000 */
.L_x_8454:
        /* <DEDUP_REMOVED lines=13> */
.L_x_8457:
[----:B------:R-:W-:-:S13]  /*8ee0*/  ISETP.NE.AND P0, PT, R7, 0x1, PT ;  /* 0x000000010700780c */ /* 0x000fda0003f05270 */
[----:B------:R-:W1:Y:S02]  /*8ef0*/  @P0 LDC.64 R4, c[0x0][0x9e8] ;  /* 0x00027a00ff040b82 */ /* 0x000e640000000a00 */
[----:B-1----:R-:W-:-:S05]  /*8f00*/  @P0 IMAD.HI.U32 R4, R3, R4, RZ ;  /* 0x0000000403040227 */ /* 0x002fca00078e00ff */
[----:B------:R-:W-:-:S07]  /*8f10*/  @P0 SHF.R.U32.HI R3, RZ, R5, R4 ;  /* 0x00000005ff030219 */ /* 0x000fce0000011604 */
.L_x_8458:
[----:B------:R-:W-:Y:S05]  /*8f20*/  BSYNC B0 ;  /* 0x0000000000007941 */ /* 0x000fea0003800000 */
.L_x_8456:
[----:B------:R-:W-:-:S05]  /*8f30*/  IMAD R3, R3, R7, R7 ;  /* 0x0000000703037224 */ /* 0x000fca00078e0207 */
[----:B------:R-:W-:-:S07]  /*8f40*/  VIMNMX R0, R0, R3, PT ;  /* 0x0000000300007248 */ /* 0x000fce0003fe0100 */
.L_x_8455:
[----:B------:R-:W1:Y:S01]  /*8f50*/  @P1 LDC R4, c[0x0][0x44c] ;  /* 0x00011300ff041b82 */ /* 0x000e620000000800 */
[----:B------:R-:W-:Y:S01]  /*8f60*/  VIADD R0, R0, 0x7f ;  /* 0x0000007f00007836 */ /* 0x000fe20000000000 */
[----:B------:R-:W-:-:S04]  /*8f70*/  ULDC UR4, c[0x0][0x9dc] ;  /* 0x0002770000047ab9 */ /* 0x000fc80000000800 */
[----:B------:R-:W-:Y:S02]  /*8f80*/  SHF.R.S32.HI R3, RZ, 0x1f, R0 ;  /* 0x0000001fff037819 */ /* 0x000fe40000011400 */
[----:B------:R-:W2:Y:S02]  /*8f90*/  @P1 LDC R6, c[0x0][0x450] ;  /* 0x00011400ff061b82 */ /* 0x000ea40000000800 */
[----:B------:R-:W-:-:S04]  /*8fa0*/  LEA.HI R3, R3, R0, RZ, 0x7 ;  /* 0x0000000003037211 */ /* 0x000fc800078f38ff */
[----:B------:R-:W-:-:S04]  /*8fb0*/  SHF.R.S32.HI R0, RZ, 0x7, R3 ;  /* 0x00000007ff007819 */ /* 0x000fc80000011403 */
[----:B------:R-:W-:Y:S01]  /*8fc0*/  VIMNMX R129, R129, R0, PT ;  /* 0x0000000081817248 */ /* 0x000fe20003fe0100 */
[----:B-1----:R-:W-:-:S04]  /*8fd0*/  @P1 IMAD.HI.U32 R5, R193, R4, RZ ;  /* 0x00000004c1051227 */ /* 0x002fc800078e00ff */
[----:B------:R-:W-:Y:S01]  /*8fe0*/  IMAD.MOV.U32 R4, RZ, RZ, R193 ;  /* 0x000000ffff047224 */ /* 0x000fe200078e00c1 */
        /* <DEDUP_REMOVED lines=14> */
.L_x_8461:
[----:B------:R-:W-:-:S13]  /*90d0*/  ISETP.NE.AND P0, PT, R7, 0x1, PT ;  /* 0x000000010700780c */ /* 0x000fda0003f05270 */
[----:B------:R-:W1:Y:S02]  /*90e0*/  @P0 LDC.64 R8, c[0x0][0x9e8] ;  /* 0x00027a00ff080b82 */ /* 0x000e640000000a00 */
[----:B-1----:R-:W-:-:S05]  /*90f0*/  @P0 IMAD.HI.U32 R0, R3, R8, RZ ;  /* 0x0000000803000227 */ /* 0x002fca00078e00ff */
[----:B------:R-:W-:-:S07]  /*9100*/  @P0 SHF.R.U32.HI R3, RZ, R9, R0 ;  /* 0x00000009ff030219 */ /* 0x000fce0000011600 */
.L_x_8462:
[----:B------:R-:W-:Y:S05]  /*9110*/  BSYNC B0 ;  /* 0x0000000000007941 */ /* 0x000fea0003800000 */
.L_x_8460:
[----:B------:R-:W-:-:S05]  /*9120*/  IMAD R3, R3, R7, RZ ;  /* 0x0000000703037224 */ /* 0x000fca00078e02ff */
[----:B------:R-:W-:-:S07]  /*9130*/  VIMNMX R4, R4, R3, !PT ;  /* 0x0000000304047248 */ /* 0x000fce0007fe0100 */
.L_x_8459:
[----:B------:R-:W-:Y:S01]  /*9140*/  SHF.R.S32.HI R3, RZ, 0x1f, R4 ;  /* 0x0000001fff037819 */ /* 0x000fe20000011404 */
[----:B------:R-:W-:Y:S01]  /*9150*/  IMAD.MOV.U32 R0, RZ, RZ, RZ ;  /* 0x000000ffff007224 */ /* 0x000fe200078e00ff */
[----:B------:R-:W-:Y:S02]  /*9160*/  PLOP3.LUT P0, PT, PT, PT, PT, 0x80, 0x0 ;  /* 0x000000000000781c */ /* 0x000fe40003f0f070 */
[----:B------:R-:W-:Y:S02]  /*9170*/  CS2R R150, SRZ ;  /* 0x0000000000967805 */ /* 0x000fe4000001ff00 */
[----:B------:R-:W-:Y:S01]  /*9180*/  LEA.HI R4, R3, R4, RZ, 0x7 ;  /* 0x0000000403047211 */ /* 0x000fe200078f38ff */
[----:B------:R-:W-:Y:S01]  /*9190*/  IMAD.MOV.U32 R3, RZ, RZ, RZ ;  /* 0x000000ffff037224 */ /* 0x000fe200078e00ff */
[----:B------:R-:W-:Y:S02]  /*91a0*/  CS2R R148, SRZ ;  /* 0x0000000000947805 */ /* 0x000fe4000001ff00 */
[----:B------:R-:W-:-:S02]  /*91b0*/  CS2R R146, SRZ ;  /* 0x0000000000927805 */ /* 0x000fc4000001ff00 */
[----:B------:R-:W-:Y:S02]  /*91c0*/  SHF.R.S32.HI R4, RZ, 0x7, R4 ;  /* 0x00000007ff047819 */ /* 0x000fe40000011404 */
[----:B------:R-:W-:Y:S02]  /*91d0*/  CS2R R144, SRZ ;  /* 0x0000000000907805 */ /* 0x000fe4000001ff00 */
[----:B------:R-:W-:Y:S01]  /*91e0*/  CS2R R38, SRZ ;  /* 0x0000000000267805 */ /* 0x000fe2000001ff00 */
[----:B------:R-:W-:Y:S01]  /*91f0*/  IMAD.MOV.U32 R142, RZ, RZ, RZ ;  /* 0x000000ffff8e7224 */ /* 0x000fe200078e00ff */
[----:B------:R-:W-:Y:S01]  /*9200*/  VIMNMX R196, RZ, R4, !PT ;  /* 0x00000004ffc47248 */ /* 0x000fe20007fe0100 */
[----:B------:R-:W-:Y:S01]  /*9210*/  IMAD.MOV.U32 R141, RZ, RZ, RZ ;  /* 0x000000ffff8d7224 */ /* 0x000fe200078e00ff */
[----:B------:R-:W-:Y:S01]  /*9220*/  CS2R R36, SRZ ;  /* 0x0000000000247805 */ /* 0x000fe2000001ff00 */
[----:B------:R-:W-:Y:S01]  /*9230*/  IMAD.MOV.U32 R138, RZ, RZ, RZ ;  /* 0x000000ffff8a7224 */ /* 0x000fe200078e00ff */
[----:B------:R-:W-:Y:S01]  /*9240*/  ISETP.GT.AND P1, PT, R129, R196, PT ;  /* 0x000000c48100720c */ /* 0x000fe20003f24270 */
[----:B------:R-:W-:Y:S01]  /*9250*/  IMAD.MOV.U32 R137, RZ, RZ, RZ ;  /* 0x000000ffff897224 */ /* 0x000fe200078e00ff */
[----:B------:R-:W-:Y:S01]  /*9260*/  CS2R R134, SRZ ;  /* 0x0000000000867805 */ /* 0x000fe2000001ff00 */
[----:B------:R-:W-:Y:S01]  /*9270*/  IMAD.MOV.U32 R133, RZ, RZ, RZ ;  /* 0x000000ffff857224 */ /* 0x000fe200078e00ff */
[----:B------:R-:W-:-:S02]  /*9280*/  CS2R R34, SRZ ;  /* 0x0000000000227805 */ /* 0x000fc4000001ff00 */
[----:B------:R-:W-:Y:S01]  /*9290*/  CS2R R130, SRZ ;  /* 0x0000000000827805 */ /* 0x000fe2000001ff00 */
[----:B------:R-:W-:Y:S01]  /*92a0*/  IMAD.MOV.U32 R128, RZ, RZ, RZ ;  /* 0x000000ffff807224 */ /* 0x000fe200078e00ff */
        /* <DEDUP_REMOVED lines=10> */
[----:B0-----:R-:W-:-:S02]  /*9350*/  CS2R R106, SRZ ;  /* 0x00000000006a7805 */ /* 0x001fc4000001ff00 */
        /* <DEDUP_REMOVED lines=11> */
[----:B------:R-:W-:-:S03]  /*9410*/  UMOV UR4, 0xffffffff ;  /* 0xffffffff00047882 */ /* 0x000fc60000000000 */
[----:B------:R-:W-:Y:S05]  /*9420*/  BRA.DIV UR4, `(.L_x_8464) ;  /* 0x000001de04107947 */ /* 0x000fea000b800000 */
[----:B------:R0:W1:Y:S02]  /*9430*/  SHFL.IDX PT, R194, R222, RZ, 0x1f ;  /* 0x00001fffdec27589 */ /* 0x00006400000e0000 */
.L_x_8795:
[----:B-1----:R-:W-:Y:S02]  /*9440*/  LEA.HI R0, R194, R194, RZ, 0x1 ;  /* 0x000000c2c2007211 */ /* 0x002fe400078f08ff */
[----:B------:R-:W-:Y:S02]  /*9450*/  LOP3.LUT P0, RZ, R217, 0x3ff, RZ, 0xc0, !PT ;  /* 0x000003ffd9ff7812 */ /* 0x000fe4000780c0ff */
[----:B------:R-:W-:Y:S02]  /*9460*/  LOP3.LUT R3, R0, 0x1e, RZ, 0xc0, !PT ;  /* 0x0000001e00037812 */ /* 0x000fe400078ec0ff */
[----:B------:R-:W-:-:S03]  /*9470*/  P2R R24, PR, RZ, 0x1 ;  /* 0x00000001ff187803 */ /* 0x000fc60000000000 */
[----:B------:R-:W-:-:S04]  /*9480*/  IMAD.IADD R0, R194, 0x1, -R3 ;  /* 0x00000001c2007824 */ /* 0x000fc800078e0a03 */
[----:B------:R-:W-:-:S05]  /*9490*/  IMAD R0, R0, 0x2000, R217 ;  /* 0x0000200000007824 */ /* 0x000fca00078e02d9 */
[----:B------:R-:W-:-:S04]  /*94a0*/  SHF.R.U32.HI R0, RZ, 0x4, R0 ;  /* 0x00000004ff007819 */ /* 0x000fc80000011600 */
[----:B------:R-:W-:Y:S01]  /*94b0*/  LOP3.LUT R42, R0, 0x3fff, RZ, 0xc0, !PT ;  /* 0x00003fff002a7812 */ /* 0x000fe200078ec0ff */
[----:B------:R-:W-:Y:S06]  /*94c0*/  @!P0 BRA `(.L_x_8465) ;  /* 0x0000000000408947 */ /* 0x000fec0003800000 */
[----:B------:R-:W-:Y:S01]  /*94d0*/  MOV R0, 0x0 ;  /* 0x0000000000007802 */ /* 0x000fe20000000f00 */
[----:B------:R-:W-:Y:S01]  /*94e0*/  ULDC.64 UR4, c[0x4][0x1b8] ;  /* 0x01006e0000047ab9 */ /* 0x000fe20000000a00 */
[----:B------:R-:W-:Y:S01]  /*94f0*/  ULDC.64 UR6, c[0x4][0x1c0] ;  /* 0x0100700000067ab9 */ /* 0x000fe20000000a00 */
[----:B------:R-:W-:Y:S01]  /*9500*/  IMAD.U32 R4, RZ, RZ, UR4 ;  /* 0x00000004ff047e24 */ /* 0x000fe2000f8e00ff */
[----:B------:R1:W2:Y:S01]  /*9510*/  LDC.64 R14, c[0x4][R0] ;  /* 0x01000000000e7b82 */ /* 0x0002a20000000a00 */
        /* <DEDUP_REMOVED lines=8> */
[----:B-1----:R-:W-:-:S07]  /*95a0*/  IMAD.MOV.U32 R13, RZ, RZ, RZ ;  /* 0x000000ffff0d7224 */ /* 0x002fce00078e00ff */
[----:B------:R-:W-:-:S07]  /*95b0*/  LEPC R20, `(.L_x_8465) ;  /* 0x000000001014794e */ /* 0x000fce0000000000 */
[----:B0-2--5:R-:W-:Y:S05]  /*95c0*/  CALL.ABS.NOINC R14 ;  /* 0x000000000e007343 */ /* 0x025fea0003c00000 */
.L_x_8465:
[----:B------:R-:W-:Y:S02]  /*95d0*/  ULDC UR4, c[0x0][0x3f4] ;  /* 0x0000fd0000047ab9 */ /* 0x000fe40000000800 */
[----:B------:R-:W-:-:S13]  /*95e0*/  ISETP.LT.AND P0, PT, RZ, UR4, PT ;  /* 0x00000004ff007c0c */ /* 0x000fda000bf01270 */
[----:B------:R-:W-:Y:S05]  /*95f0*/  @P0 BRA `(.L_x_8466) ;  /* 0x00000000003c0947 */ /* 0x000fea0003800000 */
[----:B------:R-:W-:-:S04]  /*9600*/  LEA.HI R0, R213, R213, RZ, 0x1 ;  /* 0x000000d5d5007211 */ /* 0x000fc800078f08ff */
        /* <DEDUP_REMOVED lines=8> */
.L_x_8469:
[----:B--2---:R2:W3:Y:S02]  /*9690*/  SYNCS.PHASECHK.TRANS64.TRYWAIT P0, [R2+URZ+0x28800], R3 ;  /* 0x02880003020075a7 */ /* 0x0044e4000800017f */
[----:B---3--:R-:W-:Y:S05]  /*96a0*/  @!P0 NANOSLEEP.SYNCS 0x989680 ;  /* 0x009896800000895d */ /* 0x008fea0003900000 */
[----:B------:R-:W3:Y:S02]  /*96b0*/  @!P0 SYNCS.PHASECHK.TRANS64 P0, [R2+URZ+0x28800], R3 ;  /* 0x02880003020085a7 */ /* 0x000ee4000800007f */
[----:B---3--:R-:W-:Y:S05]  /*96c0*/  @!P0 BRA `(.L_x_8469) ;  /* 0xfffffffc00f08947 */ /* 0x008fea000383ffff */
.L_x_8468:
[----:B------:R-:W-:Y:S05]  /*96d0*/  BSYNC B0 ;  /* 0x0000000000007941 */ /* 0x000fea0003800000 */
.L_x_8467:
[----:B------:R-:W-:Y:S05]  /*96e0*/  BRA `(.L_x_8470) ;  /* 0x0000005000e87947 */ /* 0x000fea0003800000 */
.L_x_8466:
[----:B------:R-:W-:Y:S01]  /*96f0*/  ISETP.NE.AND P0, PT, R24, RZ, PT ;  /* 0x000000ff1800720c */ /* 0x000fe20003f05270 */
[----:B------:R-:W-:Y:S01]  /*9700*/  ULDC.64 UR4, c[0x0][0x3f8] ;  /* 0x0000fe0000047ab9 */ /* 0x000fe20000000a00 */
[----:B-----5:R-:W-:Y:S01]  /*9710*/  SHF.R.S32.HI R0, RZ, 0x1f, R115 ;  /* 0x0000001fff007819 */ /* 0x020fe20000011473 */
[----:B------:R-:W-:Y:S01]  /*9720*/  ULDC.64 UR6, c[0x0][0x408] ;  /* 0x0001020000067ab9 */ /* 0x000fe20000000a00 */
[----:B------:R-:W-:-:S04]  /*9730*/  IMAD.WIDE.U32 R24, R115, UR4, RZ ;  /* 0x0000000473187c25 */ /* 0x000fc8000f8e00ff */
[C---:B------:R-:W-:Y:S02]  /*9740*/  IMAD R4, R0.reuse, UR4, RZ ;  /* 0x0000000400047c24 */ /* 0x040fe4000f8e02ff */
[----:B------:R-:W-:Y:S02]  /*9750*/  IMAD R0, R0, UR6, RZ ;  /* 0x0000000600007c24 */ /* 0x000fe4000f8e02ff */
        /* <DEDUP_REMOVED lines=21> */
[----:B0-2---:R-:W-:Y:S05]  /*98b0*/  CALL.ABS.NOINC R14 ;  /* 0x000000000e007343 */ /* 0x005fea0003c00000 */
.L_x_8471:
[----:B------:R-:W-:Y:S01]  /*98c0*/  ULDC.U8 UR4, c[0x0][0x410] ;  /* 0x0001040000047ab9 */ /* 0x000fe20000000000 */
[----:B------:R-:W-:Y:S01]  /*98d0*/  IMAD.IADD R57, R23, 0x1, R193 ;  /* 0x0000000117397824 */ /* 0x000fe200078e02c1 */
[----:B------:R-:W-:Y:S01]  /*98e0*/  ISETP.NE.AND P0, PT, RZ, UR4, PT ;  /* 0x00000004ff007c0c */ /* 0x000fe2000bf05270 */
[----:B------:R-:W-:Y:S02]  /*98f0*/  BSSY B0, `(.L_x_8472) ;  /* 0x0000511000007945 */ /* 0x000fe40003800000 */
[----:B------:R-:W-:-:S10]  /*9900*/  IMAD R3, R207, 0x20, R57 ;  /* 0x00000020cf037824 */ /* 0x000fd400078e0239 */
[----:B------:R-:W-:Y:S05]  /*9910*/  @!P0 BRA `(.L_x_8473) ;  /* 0x0000002800588947 */ /* 0x000fea0003800000 */
[----:B------:R-:W1:Y:S01]  /*9920*/  LDC R74, c[0x0][0x448] ;  /* 0x00011200ff4a7b82 */ /* 0x000e620000000800 */
[----:B------:R-:W-:Y:S01]  /*9930*/  ULDC.64 UR4, c[0x0][0x3f8] ;  /* 0x0000fe0000047ab9 */ /* 0x000fe20000000a00 */
[----:B------:R-:W-:Y:S01]  /*9940*/  ULDC.64 UR6, c[0x0][0x408] ;  /* 0x0001020000067ab9 */ /* 0x000fe20000000a00 */
[----:B------:R-:W-:Y:S02]  /*9950*/  IMAD.MOV.U32 R6, RZ, RZ, R24 ;  /* 0x000000ffff067224 */ /* 0x000fe400078e0018 */
[----:B------:R-:W-:Y:S02]  /*9960*/  IMAD.MOV.U32 R7, RZ, RZ, R29 ;  /* 0x000000ffff077224 */ /* 0x000fe400078e001d */
[----:B------:R-:W-:Y:S02]  /*9970*/  IMAD.MOV.U32 R8, RZ, RZ, R26 ;  /* 0x000000ffff087224 */ /* 0x000fe400078e001a */
[----:B------:R-:W-:Y:S01]  /*9980*/  IMAD.MOV.U32 R9, RZ, RZ, R31 ;  /* 0x000000ffff097224 */ /* 0x000fe200078e001f */
[----:B-1----:R-:W-:-:S13]  /*9990*/  ISETP.NE.AND P0, PT, R74, 0x1, PT ;  /* 0x000000014a00780c */ /* 0x002fda0003f05270 */
[----:B------:R-:W1:Y:S08]  /*99a0*/  @P0 LDC R0, c[0x0][0x44c] ;  /* 0x00011300ff000b82 */ /* 0x000e700000000800 */
[----:B------:R-:W2:Y:S01]  /*99b0*/  @P0 LDC R5, c[0x0][0x450] ;  /* 0x00011400ff050b82 */ /* 0x000ea20000000800 */
[----:B-1----:R-:W-:-:S05]  /*99c0*/  @P0 IMAD.HI.U32 R0, R3, R0, RZ ;  /* 0x0000000003000227 */ /* 0x002fca00078e00ff */
[----:B--2---:R-:W-:-:S04]  /*99d0*/  @P0 SHF.R.U32.HI R3, RZ, R5, R0 ;  /* 0x00000005ff030219 */ /* 0x004fc80000011600 */
        /* <DEDUP_REMOVED lines=17> */
[----:B------:R1:W2:Y:S04]  /*9af0*/  SHFL.IDX PT, R0, R6, RZ, 0x181f ;  /* 0x00181fff06007589 */ /* 0x0002a800000e0000 */
[----:B------:R1:W3:Y:S04]  /*9b00*/  SHFL.IDX PT, R3, R5, RZ, 0x181f ;  /* 0x00181fff05037589 */ /* 0x0002e800000e0000 */
[----:B------:R1:W4:Y:S04]  /*9b10*/  SHFL.IDX PT, R4, R8, RZ, 0x181f ;  /* 0x00181fff08047589 */ /* 0x00032800000e0000 */
[----:B------:R1:W0:Y:S02]  /*9b20*/  SHFL.IDX PT, R14, R7, RZ, 0x181f ;  /* 0x00181fff070e7589 */ /* 0x00022400000e0000 */
.L_x_8801:
[----:B------:R-:W-:Y:S01]  /*9b30*/  IMAD R74, R187, R74, RZ ;  /* 0x0000004abb4a7224 */ /* 0x000fe200078e02ff */
[----:B------:R-:W-:Y:S01]  /*9b40*/  BSSY B1, `(.L_x_8475) ;  /* 0x000001e000017945 */ /* 0x000fe20003800000 */
[----:B------:R-:W-:Y:S02]  /*9b50*/  CS2R R48, SRZ ;  /* 0x0000000000307805 */ /* 0x000fe4000001ff00 */
[----:B------:R-:W-:Y:S02]  /*9b60*/  CS2R R44, SRZ ;  /* 0x00000000002c7805 */ /* 0x000fe4000001ff00 */
[----:B------:R-:W-:Y:S02]  /*9b70*/  CS2R R46, SRZ ;  /* 0x00000000002e7805 */ /* 0x000fe4000001ff00 */
[----:B------:R-:W-:Y:S02]  /*9b80*/  ISETP.GE.AND P0, PT, R57, R74, PT ;  /* 0x0000004a3900720c */ /* 0x000fe40003f06270 */
[----:B------:R-:W-:-:S11]  /*9b90*/  CS2R R40, SRZ ;  /* 0x0000000000287805 */ /* 0x000fd6000001ff00 */
[----:B------:R-:W-:Y:S05]  /*9ba0*/  @P0 BRA `(.L_x_8476) ;  /* 0x00000000005c0947 */ /* 0x000fea0003800000 */
[----:B------:R-:W-:Y:S01]  /*9bb0*/  ULDC UR4, c[0x0][0x3f4] ;  /* 0x0000fd0000047ab9 */ /* 0x000fe20000000800 */
[----:B------:R-:W-:Y:S02]  /*9bc0*/  CS2R R40, SRZ ;  /* 0x0000000000287805 */ /* 0x000fe4000001ff00 */
[----:B------:R-:W-:Y:S02]  /*9bd0*/  ISETP.GE.AND P4, PT, R18, UR4, PT ;  /* 0x0000000412007c0c */ /* 0x000fe4000bf86270 */
[----:B------:R-:W-:Y:S02]  /*9be0*/  CS2R R44, SRZ ;  /* 0x00000000002c7805 */ /* 0x000fe4000001ff00 */
[----:B------:R-:W-:-:S09]  /*9bf0*/  ISETP.GE.AND P5, PT, R185, UR4, PT ;  /* 0x00000004b9007c0c */ /* 0x000fd2000bfa6270 */
[C---:B------:R-:W-:Y:S01]  /*9c00*/  @!P4 IMAD.SHL.U32 R12, R18.reuse, 0x2, RZ ;  /* 0x00000002120cc824 */ /* 0x040fe200078e00ff */
[----:B------:R-:W-:-:S03]  /*9c10*/  @!P4 SHF.L.U64.HI R13, R18, 0x1, R19 ;  /* 0x00000001120dc819 */ /* 0x000fc60000010213 */
[C---:B------:R-:W-:Y:S01]  /*9c20*/  @!P5 IMAD.SHL.U32 R15, R185.reuse, 0x2, RZ ;  /* 0x00000002b90fd824 */ /* 0x040fe200078e00ff */
[----:B------:R-:W-:Y:S02]  /*9c30*/  @!P5 SHF.L.U64.HI R9, R185, 0x1, R216 ;  /* 0x00000001b909d819 */ /* 0x000fe400000102d8 */
[CC--:B---3--:R-:W-:Y:S02]  /*9c40*/  @!P4 IADD3 R10, P0, R3.reuse, R12.reuse, RZ ;  /* 0x0000000c030ac210 */ /* 0x0c8fe40007f1e0ff */
[----:B0-----:R-:W-:Y:S02]  /*9c50*/  @!P4 IADD3 R12, P1, R14, R12, RZ ;  /* 0x0000000c0e0cc210 */ /* 0x001fe40007f3e0ff */
[-C--:B------:R-:W-:Y:S01]  /*9c60*/  @!P5 IADD3 R20, P2, R3, R15.reuse, RZ ;  /* 0x0000000f0314d210 */ /* 0x080fe20007f5e0ff */
[----:B--2---:R-:W-:Y:S01]  /*9c70*/  @!P4 IMAD.X R11, R0, 0x1, R13, P0 ;  /* 0x00000001000bc824 */ /* 0x004fe200000e060d */
[----:B------:R-:W-:Y:S02]  /*9c80*/  @!P5 IADD3 R14, P3, R14, R15, RZ ;  /* 0x0000000f0e0ed210 */ /* 0x000fe40007f7e0ff */
[----:B------:R-:W-:-:S02]  /*9c90*/  CS2R R46, SRZ ;  /* 0x00000000002e7805 */ /* 0x000fc4000001ff00 */
[----:B------:R-:W-:Y:S01]  /*9ca0*/  CS2R R48, SRZ ;  /* 0x0000000000307805 */ /* 0x000fe2000001ff00 */
[----:B------:R-:W-:Y:S02]  /*9cb0*/  @!P5 IMAD.X R21, R0, 0x1, R9, P2 ;  /* 0x000000010015d824 */ /* 0x000fe400010e0609 */
[C---:B----4-:R-:W-:Y:S02]  /*9cc0*/  @!P4 IMAD.X R13, R4.reuse, 0x1, R13, P1 ;  /* 0x00000001040dc824 */ /* 0x050fe400008e060d */
[----:B------:R-:W-:Y:S01]  /*9cd0*/  @!P5 IMAD.X R15, R4, 0x1, R9, P3 ;  /* 0x00000001040fd824 */ /* 0x000fe200018e0609 */
[----:B------:R0:W5:Y:S04]  /*9ce0*/  @!P5 LD.E.64 R40, desc[UR38][R20.64] ;  /* 0x000000261428d980 */ /* 0x000168000c101b00 */
[----:B------:R0:W5:Y:S04]  /*9cf0*/  @!P5 LD.E.64 R44, desc[UR38][R14.64] ;  /* 0x000000260e2cd980 */ /* 0x000168000c101b00 */
[----:B------:R0:W5:Y:S04]  /*9d00*/  @!P4 LD.E.64 R46, desc[UR38][R10.64] ;  /* 0x000000260a2ec980 */ /* 0x000168000c101b00 */
[----:B------:R0:W5:Y:S02]  /*9d10*/  @!P4 LD.E.64 R48, desc[UR38][R12.64] ;  /* 0x000000260c30c980 */ /* 0x000164000c101b00 */
.L_x_8476:
[----:B------:R-:W-:Y:S05]  /*9d20*/  BSYNC B1 ;  /* 0x0000000000017941 */ /* 0x000fea0003800000 */
.L_x_8475:
[----:B--2--5:R-:W-:Y:S01]  /*9d30*/  IMAD.MOV.U32 R0, RZ, RZ, R48 ;  /* 0x000000ffff007224 */ /* 0x024fe200078e0030 */
[----:B------:R-:W-:Y:S01]  /*9d40*/  UMOV UR4, 0xffffffff ;  /* 0xffffffff00047882 */ /* 0x000fe20000000000 */
[----:B---3--:R-:W-:Y:S01]  /*9d50*/  IMAD.MOV.U32 R3, RZ, RZ, R49 ;  /* 0x000000ffff037224 */ /* 0x008fe200078e0031 */
[----:B------:R-:W-:Y:S01]  /*9d60*/  CS2R R38, SRZ ;  /* 0x0000000000267805 */ /* 0x000fe2000001ff00 */
        /* <DEDUP_REMOVED lines=15> */
[----:B------:R2:W3:Y:S04]  /*9e60*/  SHFL.IDX PT, R0, R6, 0x1, 0x181f ;  /* 0x00381f0006007f89 */ /* 0x0004e800000e0000 */
[----:B------:R2:W4:Y:S04]  /*9e70*/  SHFL.IDX PT, R3, R5, 0x1, 0x181f ;  /* 0x00381f0005037f89 */ /* 0x00052800000e0000 */
[----:B------:R2:W1:Y:S04]  /*9e80*/  SHFL.IDX PT, R4, R8, 0x1, 0x181f ;  /* 0x00381f0008047f89 */ /* 0x00046800000e0000 */
[----:B0-----:R2:W0:Y:S02]  /*9e90*/  SHFL.IDX PT, R14, R7, 0x1, 0x181f ;  /* 0x00381f00070e7f89 */ /* 0x00142400000e0000 */
.L_x_8807:
[----:B------:R-:W-:Y:S01]  /*9ea0*/  VIADD R9, R57, 0x20 ;  /* 0x0000002039097836 */ /* 0x000fe20000000000 */
[----:B------:R-:W-:Y:S01]  /*9eb0*/  BSSY B1, `(.L_x_8478) ;  /* 0x000001d000017945 */ /* 0x000fe20003800000 */
[----:B------:R-:W-:Y:S02]  /*9ec0*/  CS2R R34, SRZ ;  /* 0x0000000000227805 */ /* 0x000fe4000001ff00 */
[----:B------:R-:W-:Y:S02]  /*9ed0*/  CS2R R36, SRZ ;  /* 0x0000000000247805 */ /* 0x000fe4000001ff00 */
[----:B------:R-:W-:Y:S02]  /*9ee0*/  CS2R R32, SRZ ;  /* 0x0000000000207805 */ /* 0x000fe4000001ff00 */
[----:B------:R-:W-:-:S13]  /*9ef0*/  ISETP.GE.AND P0, PT, R9, R74, PT ;  /* 0x0000004a0900720c */ /* 0x000fda0003f06270 */
        /* <DEDUP_REMOVED lines=10> */
[CC--:B----4-:R-:W-:Y:S02]  /*9fa0*/  @!P4 IADD3 R10, P0, R3.reuse, R12.reuse, RZ ;  /* 0x0000000c030ac210 */ /* 0x0d0fe40007f1e0ff */
[-C--:B------:R-:W-:Y:S02]  /*9fb0*/  @!P5 IADD3 R20, P2, R3, R11.reuse, RZ ;  /* 0x0000000b0314d210 */ /* 0x080fe40007f5e0ff */
[C---:B0-----:R-:W-:Y:S02]  /*9fc0*/  @!P4 IADD3 R12, P1, R14.reuse, R12, RZ ;  /* 0x0000000c0e0cc210 */ /* 0x041fe40007f3e0ff */
[----:B------:R-:W-:Y:S01]  /*9fd0*/  @!P5 IADD3 R14, P3, R14, R11, RZ ;  /* 0x0000000b0e0ed210 */ /* 0x000fe20007f7e0ff */
[----:B---3--:R-:W-:Y:S01]  /*9fe0*/  @!P5 IMAD.X R21, R0, 0x1, R15, P2 ;  /* 0x000000010015d824 */ /* 0x008fe200010e060f */
[----:B------:R-:W-:-:S02]  /*9ff0*/  CS2R R36, SRZ ;  /* 0x0000000000247805 */ /* 0x000fc4000001ff00 */
[----:B------:R-:W-:Y:S01]  /*a000*/  CS2R R38, SRZ ;  /* 0x0000000000267805 */ /* 0x000fe2000001ff00 */
[--C-:B------:R-:W-:Y:S02]  /*a010*/  @!P4 IMAD.X R11, R0, 0x1, R9.reuse, P0 ;  /* 0x00000001000bc824 */ /* 0x100fe400000e0609 */
[C---:B-1----:R-:W-:Y:S01]  /*a020*/  @!P4 IMAD.X R13, R4.reuse, 0x1, R9, P1 ;  /* 0x00000001040dc824 */ /* 0x042fe200008e0609 */
[----:B------:R0:W5:Y:S01]  /*a030*/  @!P5 LD.E.64 R32, desc[UR38][R20.64] ;  /* 0x000000261420d980 */ /* 0x000162000c101b00 */
[----:B------:R-:W-:-:S03]  /*a040*/  @!P5 IMAD.X R15, R4, 0x1, R15, P3 ;  /* 0x00000001040fd824 */ /* 0x000fc600018e060f */
[----:B------:R0:W5:Y:S04]  /*a050*/  @!P4 LD.E.64 R36, desc[UR38][R10.64] ;  /* 0x000000260a24c980 */ /* 0x000168000c101b00 */
[----:B------:R0:W5:Y:S04]  /*a060*/  @!P5 LD.E.64 R34, desc[UR38][R14.64] ;  /* 0x000000260e22d980 */ /* 0x000168000c101b00 */
[----:B------:R0:W5:Y:S02]  /*a070*/  @!P4 LD.E.64 R38, desc[UR38][R12.64] ;  /* 0x000000260c26c980 */ /* 0x000164000c101b00 */
.L_x_8479:
[----:B------:R-:W-:Y:S05]  /*a080*/  BSYNC B1 ;  /* 0x0000000000017941 */ /* 0x000fea0003800000 */
.L_x_8478:
[----:B---3-5:R-:W-:Y:S01]  /*a090*/  IMAD.MOV.U32 R0, RZ, RZ, R38 ;  /* 0x000000ffff007224 */ /* 0x028fe200078e0026 */
[----:B------:R-:W-:Y:S01]  /*a0a0*/  UMOV UR4, 0xffffffff ;  /* 0xffffffff00047882 */ /* 0x000fe20000000000 */
[----:B----4-:R-:W-:Y:S02]  /*a0b0*/  IMAD.MOV.U32 R3, RZ, RZ, R39 ;  /* 0x000000ffff037224 */ /* 0x010fe400078e0027 */
[----:B-1----:R-:W-:Y:S01]  /*a0c0*/  IMAD.MOV.U32 R4, RZ, RZ, R34 ;  /* 0x000000ffff047224 */ /* 0x002fe200078e0022 */
        /* <DEDUP_REMOVED lines=18> */
.L_x_8813:
[----:B------:R-:W-:Y:S01]  /*a1f0*/  VIADD R9, R57, 0x40 ;  /* 0x0000004039097836 */ /* 0x000fe20000000000 */
        /* <DEDUP_REMOVED lines=30> */
.L_x_8482:
[----:B------:R-:W-:Y:S05]  /*a3e0*/  BSYNC B1 ;  /* 0x0000000000017941 */ /* 0x000fea0003800000 */
.L_x_8481:
[----:B---3-5:R-:W-:Y:S01]  /*a3f0*/  IMAD.MOV.U32 R0, RZ, RZ, R30 ;  /* 0x000000ffff007224 */ /* 0x028fe200078e001e */
[----:B------:R-:W-:Y:S01]  /*a400*/  UMOV UR4, 0xffffffff ;  /* 0xffffffff00047882 */ /* 0x000fe20000000000 */
[----:B----4-:R-:W-:Y:S01]  /*a410*/  IMAD.MOV.U32 R3, RZ, RZ, R31 ;  /* 0x000000ffff037224 */ /* 0x010fe200078e001f */
[----:B0-----:R-:W-:Y:S01]  /*a420*/  CS2R R26, SRZ ;  /* 0x00000000001a7805 */ /* 0x001fe2000001ff00 */
        /* <DEDUP_REMOVED lines=15> */
[----:B------:R0:W1:Y:S04]  /*a520*/  SHFL.IDX PT, R0, R6, 0x3, 0x181f ;  /* 0x00781f0006007f89 */ /* 0x00006800000e0000 */
[----:B------:R0:W3:Y:S04]  /*a530*/  SHFL.IDX PT, R3, R5, 0x3, 0x181f ;  /* 0x00781f0005037f89 */ /* 0x0000e800000e0000 */
[----:B------:R0:W4:Y:S04]  /*a540*/  SHFL.IDX PT, R4, R8, 0x3, 0x181f ;  /* 0x00781f0008047f89 */ /* 0x00012800000e0000 */
[----:B------:R0:W0:Y:S02]  /*a550*/  SHFL.IDX PT, R14, R7, 0x3, 0x181f ;  /* 0x00781f00070e7f89 */ /* 0x00002400000e0000 */
.L_x_8819:
[----:B------:R-:W-:Y:S01]  /*a560*/  VIADD R57, R57, 0x60 ;  /* 0x0000006039397836 */ /* 0x000fe20000000000 */
[----:B0-2---:R-:W-:Y:S01]  /*a570*/  LEA.HI R5, R213, R213, RZ, 0x1 ;  /* 0x000000d5d5057211 */ /* 0x005fe200078f08ff */
[----:B------:R-:W-:Y:S01]  /*a580*/  BSSY B1, `(.L_x_8484) ;  /* 0x0000020000017945 */ /* 0x000fe20003800000 */
[----:B------:R-:W-:Y:S02]  /*a590*/  CS2R R10, SRZ ;  /* 0x00000000000a7805 */ /* 0x000fe4000001ff00 */
[----:B------:R-:W-:Y:S02]  /*a5a0*/  CS2R R12, SRZ ;  /* 0x00000000000c7805 */ /* 0x000fe4000001ff00 */
[----:B------:R-:W-:Y:S02]  /*a5b0*/  ISETP.GE.AND P0, PT, R57, R74, PT ;  /* 0x0000004a3900720c */ /* 0x000fe40003f06270 */
[----:B------:R-:W-:Y:S02]  /*a5c0*/  CS2R R8, SRZ ;  /* 0x0000000000087805 */ /* 0x000fe4000001ff00 */
[----:B------:R-:W-:-:S05]  /*a5d0*/  LOP3.LUT R6, R5, 0xfffffffe, RZ, 0xc0, !PT ;  /* 0xfffffffe05067812 */ /* 0x000fca00078ec0ff */
[----:B------:R-:W-:-:S05]  /*a5e0*/  IMAD.IADD R5, R213, 0x1, -R6 ;  /* 0x00000001d5057824 */ /* 0x000fca00078e0a06 */
[----:B------:R-:W-:Y:S01]  /*a5f0*/  SHF.L.U32 R5, R5, 0x1f, RZ ;  /* 0x0000001f05057819 */ /* 0x000fe200000006ff */
[----:B------:R-:W-:Y:S06]  /*a600*/  @P0 BRA `(.L_x_8485) ;  /* 0x00000000005c0947 */ /* 0x000fec0003800000 */
[----:B------:R-:W-:Y:S01]  /*a610*/  ULDC UR4, c[0x0][0x3f4] ;  /* 0x0000fd0000047ab9 */ /* 0x000fe20000000800 */
[----:B------:R-:W-:Y:S02]  /*a620*/  CS2R R8, SRZ ;  /* 0x0000000000087805 */ /* 0x000fe4000001ff00 */
[----:B------:R-:W-:Y:S02]  /*a630*/  ISETP.GE.AND P4, PT, R18, UR4, PT ;  /* 0x0000000412007c0c */ /* 0x000fe4000bf86270 */
[----:B------:R-:W-:-:S11]  /*a640*/  ISETP.GE.AND P5, PT, R185, UR4, PT ;  /* 0x00000004b9007c0c */ /* 0x000fd6000bfa6270 */
[C---:B------:R-:W-:Y:S01]  /*a650*/  @!P4 IMAD.SHL.U32 R62, R18.reuse, 0x2, RZ ;  /* 0x00000002123ec824 */ /* 0x040fe200078e00ff */
[----:B------:R-:W-:Y:S01]  /*a660*/  @!P4 SHF.L.U64.HI R11, R18, 0x1, R19 ;  /* 0x00000001120bc819 */ /* 0x000fe20000010213 */
[C---:B------:R-:W-:Y:S01]  /*a670*/  @!P5 IMAD.SHL.U32 R15, R185.reuse, 0x2, RZ ;  /* 0x00000002b90fd824 */ /* 0x040fe200078e00ff */
[----:B------:R-:W-:Y:S02]  /*a680*/  @!P5 SHF.L.U64.HI R13, R185, 0x1, R216 ;  /* 0x00000001b90dd819 */ /* 0x000fe400000102d8 */
[CC--:B---3--:R-:W-:Y:S02]  /*a690*/  @!P4 IADD3 R6, P0, R3.reuse, R62.reuse, RZ ;  /* 0x0000003e0306c210 */ /* 0x0c8fe40007f1e0ff */
[----:B------:R-:W-:Y:S02]  /*a6a0*/  @!P4 IADD3 R62, P1, R14, R62, RZ ;  /* 0x0000003e0e3ec210 */ /* 0x000fe40007f3e0ff */
[-C--:B------:R-:W-:Y:S01]  /*a6b0*/  @!P5 IADD3 R64, P2, R3, R15.reuse, RZ ;  /* 0x0000000f0340d210 */ /* 0x080fe20007f5e0ff */
[--C-:B-1----:R-:W-:Y:S01]  /*a6c0*/  @!P4 IMAD.X R7, R0, 0x1, R11.reuse, P0 ;  /* 0x000000010007c824 */ /* 0x102fe200000e060b */
[----:B------:R-:W-:Y:S01]  /*a6d0*/  @!P5 IADD3 R14, P3, R14, R15, RZ ;  /* 0x0000000f0e0ed210 */ /* 0x000fe20007f7e0ff */
[----:B----4-:R-:W-:Y:S01]  /*a6e0*/  @!P4 IMAD.X R63, R4, 0x1, R11, P1 ;  /* 0x00000001043fc824 */ /* 0x010fe200008e060b */
[----:B------:R-:W-:Y:S01]  /*a6f0*/  CS2R R10, SRZ ;  /* 0x00000000000a7805 */ /* 0x000fe2000001ff00 */
[--C-:B------:R-:W-:Y:S01]  /*a700*/  @!P5 IMAD.X R65, R0, 0x1, R13.reuse, P2 ;  /* 0x000000010041d824 */ /* 0x100fe200010e060d */
[----:B------:R-:W-:Y:S01]  /*a710*/  CS2R R26, SRZ ;  /* 0x00000000001a7805 */ /* 0x000fe2000001ff00 */
[----:B------:R-:W-:Y:S01]  /*a720*/  @!P5 IMAD.X R15, R4, 0x1, R13, P3 ;  /* 0x00000001040fd824 */ /* 0x000fe200018e060d */
[----:B------:R-:W-:-:S02]  /*a730*/  CS2R R12, SRZ ;  /* 0x00000000000c7805 */ /* 0x000fc4000001ff00 */
[----:B------:R0:W5:Y:S04]  /*a740*/  @!P5 LD.E.64 R8, desc[UR38][R64.64] ;  /* 0x000000264008d980 */ /* 0x000168000c101b00 */
[----:B------:R0:W5:Y:S04]  /*a750*/  @!P5 LD.E.64 R10, desc[UR38][R14.64] ;  /* 0x000000260e0ad980 */ /* 0x000168000c101b00 */
[----:B------:R0:W5:Y:S04]  /*a760*/  @!P4 LD.E.64 R12, desc[UR38][R6.64] ;  /* 0x00000026060cc980 */ /* 0x000168000c101b00 */
[----:B------:R0:W5:Y:S02]  /*a770*/  @!P4 LD.E.64 R26, desc[UR38][R62.64] ;  /* 0x000000263e1ac980 */ /* 0x000164000c101b00 */
.L_x_8485:
[----:B------:R-:W-:Y:S05]  /*a780*/  BSYNC B1 ;  /* 0x0000000000017941 */ /* 0x000fea0003800000 */
.L_x_8484:
[----:B------:R-:W2:Y:S01]  /*a790*/  SYNCS.PHASECHK.TRANS64.TRYWAIT P0, [R2+URZ+0x28800], R5 ;  /* 0x02880005020075a7 */ /* 0x000ea2000800017f */
[----:B----45:R-:W-:Y:S01]  /*a7a0*/  IMAD.MOV.U32 R4, RZ, RZ, R27 ;  /* 0x000000ffff047224 */ /* 0x030fe200078e001b */
[----:B-1----:R-:W-:Y:S01]  /*a7b0*/  VIADDMNMX R0, R74, -R193, 0x80, PT ;  /* 0x000000804a007446 */ /* 0x002fe200038009c1 */
[----:B---3--:R-:W-:Y:S01]  /*a7c0*/  IMAD.MOV.U32 R3, RZ, RZ, R26 ;  /* 0x000000ffff037224 */ /* 0x008fe200078e001a */
[----:B------:R-:W-:Y:S01]  /*a7d0*/  BSSY B1, `(.L_x_8486) ;  /* 0x000000e000017945 */ /* 0x000fe20003800000 */
        /* <DEDUP_REMOVED lines=12> */
[----:B--2---:R-:W-:Y:S10]  /*a8a0*/  @!P0 BRA `(.L_x_8487) ;  /* 0x000001cc00dc8947 */ /* 0x004ff40003800000 */
.L_x_8820:
[----:B------:R-:W-:Y:S05]  /*a8b0*/  BSYNC B1 ;  /* 0x0000000000017941 */ /* 0x000fea0003800000 */
.L_x_8486:
[----:B------:R-:W-:Y:S01]  /*a8c0*/  BSSY B1, `(.L_x_8488) ;  /* 0x0000067000017945 */ /* 0x000fe20003800000 */
[----:B------:R-:W-:Y:S02]  /*a8d0*/  PRMT R15, R4, 0x7610, R15 ;  /* 0x00007610040f7816 */ /* 0x000fe4000000000f */
[----:B------:R-:W-:Y:S01]  /*a8e0*/  PRMT R57, R6, 0x7610, R57 ;  /* 0x0000761006397816 */ /* 0x000fe20000000039 */
[----:B------:R-:W-:Y:S06]  /*a8f0*/  @P1 BRA `(.L_x_8489) ;  /* 0x00000004008c1947 */ /* 0x000fec0003800000 */
[----:B------:R-:W1:Y:S01]  /*a900*/  LDC R4, c[0x0][0x3f4] ;  /* 0x0000fd00ff047b82 */ /* 0x000e620000000800 */
[----:B------:R-:W-:Y:S01]  /*a910*/  BSSY B2, `(.L_x_8490) ;  /* 0x0000032000027945 */ /* 0x000fe20003800000 */
[-C--:B-1----:R-:W-:Y:S02]  /*a920*/  ISETP.GE.AND P0, PT, R18, R4.reuse, PT ;  /* 0x000000041200720c */ /* 0x082fe40003f06270 */
[----:B------:R-:W-:-:S11]  /*a930*/  ISETP.GE.AND P1, PT, R185, R4, PT ;  /* 0x00000004b900720c */ /* 0x000fd60003f26270 */
[----:B------:R-:W-:Y:S05]  /*a940*/  @P0 BRA `(.L_x_8491) ;  /* 0x0000000000b80947 */ /* 0x000fea0003800000 */
[----:B0-----:R-:W0:Y:S01]  /*a950*/  LDS.128 R4, [R205] ;  /* 0x00000000cd047984 */ /* 0x001e220000000c00 */
[----:B------:R-:W-:Y:S02]  /*a960*/  SHF.R.U32.HI R78, RZ, 0x10, R49 ;  /* 0x00000010ff4e7819 */ /* 0x000fe40000011631 */
[----:B------:R-:W-:Y:S02]  /*a970*/  SHF.R.U32.HI R75, RZ, 0x10, R47 ;  /* 0x00000010ff4b7819 */ /* 0x000fe4000001162f */
[----:B------:R-:W-:Y:S02]  /*a980*/  PRMT R78, R43, 0x5432, R78 ;  /* 0x000054322b4e7816 */ /* 0x000fe4000000004e */
[----:B------:R-:W-:Y:S02]  /*a990*/  SHF.R.U64 R77, R48, 0x10, R49 ;  /* 0x00000010304d7819 */ /* 0x000fe40000001231 */
[----:B------:R-:W-:Y:S01]  /*a9a0*/  PRMT R75, R79, 0x5410, R75 ;  /* 0x000054104f4b7816 */ /* 0x000fe2000000004b */
[----:B------:R-:W-:Y:S01]  /*a9b0*/  IMAD.U32 R79, R78, 0x10000, RZ ;  /* 0x000100004e4f7824 */ /* 0x000fe200078e00ff */
[----:B------:R-:W-:-:S02]  /*a9c0*/  SHF.R.U64 R74, R46, 0x10, R47 ;  /* 0x000000102e4a7819 */ /* 0x000fc4000000122f */
[----:B------:R-:W-:Y:S01]  /*a9d0*/  PRMT R77, R76, 0x5410, R77 ;  /* 0x000054104c4d7816 */ /* 0x000fe2000000004d */
[C---:B------:R-:W-:Y:S01]  /*a9e0*/  IMAD.U32 R76, R75.reuse, 0x10000, RZ ;  /* 0x000100004b4c7824 */ /* 0x040fe200078e00ff */
[----:B------:R-:W-:Y:S02]  /*a9f0*/  LOP3.LUT R78, R78, 0xffff0000, RZ, 0xc0, !PT ;  /* 0xffff00004e4e7812 */ /* 0x000fe400078ec0ff */
[----:B------:R-:W-:Y:S02]  /*aa00*/  LOP3.LUT R75, R75, 0xffff0000, RZ, 0xc0, !PT ;  /* 0xffff00004b4b7812 */ /* 0x000fe400078ec0ff */
[----:B------:R-:W-:Y:S02]  /*aa10*/  PRMT R74, R50, 0x5432, R74 ;  /* 0x00005432324a7816 */ /* 0x000fe4000000004a */
        /* <DEDUP_REMOVED lines=32> */
[----:B------:R1:W-:Y:S02]  /*ac20*/  STS.128 [R205], R4 ;  /* 0x00000004cd007388 */ /* 0x0003e40000000c00 */
.L_x_8491:
[----:B------:R-:W-:Y:S05]  /*ac30*/  BSYNC B2 ;  /* 0x0000000000027941 */ /* 0x000fea0003800000 */
.L_x_8490:
        /* <DEDUP_REMOVED lines=47> */
.L_x_8489:
[----:B------:R-:W-:Y:S05]  /*af30*/  BSYNC B1 ;  /* 0x0000000000017941 */ /* 0x000fea0003800000 */
.L_x_8488:
[----:B------:R-:W-:Y:S01]  /*af40*/  ISETP.GE.AND P0, PT, R212, R0, PT ;  /* 0x00000000d400720c */ /* 0x000fe20003f06270 */
[----:B------:R-:W-:-:S12]  /*af50*/  BSSY B1, `(.L_x_8492) ;  /* 0x0000065000017945 */ /* 0x000fd80003800000 */
[----:B------:R-:W-:Y:S05]  /*af60*/  @P0 BRA `(.L_x_8493) ;  /* 0x00000004008c0947 */ /* 0x000fea0003800000 */
[----:B-12---:R-:W1:Y:S01]  /*af70*/  LDC R4, c[0x0][0x3f4] ;  /* 0x0000fd00ff047b82 */ /* 0x006e620000000800 */
[----:B------:R-:W-:Y:S01]  /*af80*/  BSSY B2, `(.L_x_8494) ;  /* 0x0000032000027945 */ /* 0x000fe20003800000 */
[-C--:B-1----:R-:W-:Y:S02]  /*af90*/  ISETP.GE.AND P0, PT, R18, R4.reuse, PT ;  /* 0x000000041200720c */ /* 0x082fe40003f06270 */
[----:B------:R-:W-:-:S11]  /*afa0*/  ISETP.GE.AND P1, PT, R185, R4, PT ;  /* 0x00000004b900720c */ /* 0x000fd60003f26270 */
        /* <DEDUP_REMOVED lines=47> */
.L_x_8495:
[----:B------:R-:W-:Y:S05]  /*b2a0*/  BSYNC B2 ;  /* 0x0000000000027941 */ /* 0x000fea0003800000 */
.L_x_8494:
        /* <DEDUP_REMOVED lines=47> */
.L_x_8493:
[----:B------:R-:W-:Y:S05]  /*b5a0*/  BSYNC B1 ;  /* 0x0000000000017941 */ /* 0x000fea0003800000 */
.L_x_8492:
[----:B------:R-:W-:Y:S01]  /*b5b0*/  ISETP.GE.AND P0, PT, R211, R0, PT ;  /* 0x00000000d300720c */ /* 0x000fe20003f06270 */
[----:B------:R-:W-:-:S12]  /*b5c0*/  BSSY B1, `(.L_x_8496) ;  /* 0x0000065000017945 */ /* 0x000fd80003800000 */
[----:B------:R-:W-:Y:S05]  /*b5d0*/  @P0 BRA `(.L_x_8497) ;  /* 0x00000004008c0947 */ /* 0x000fea0003800000 */
[----:B-123--:R-:W1:Y:S01]  /*b5e0*/  LDC R4, c[0x0][0x3f4] ;  /* 0x0000fd00ff047b82 */ /* 0x00ee620000000800 */
[----:B------:R-:W-:Y:S01]  /*b5f0*/  BSSY B2, `(.L_x_8498) ;  /* 0x0000032000027945 */ /* 0x000fe20003800000 */
[-C--:B-1----:R-:W-:Y:S02]  /*b600*/  ISETP.GE.AND P0, PT, R18, R4.reuse, PT ;  /* 0x000000041200720c */ /* 0x082fe40003f06270 */
[----:B------:R-:W-:-:S11]  /*b610*/  ISETP.GE.AND P1, PT, R185, R4, PT ;  /* 0x00000004b900720c */ /* 0x000fd60003f26270 */
[----:B------:R-:W-:Y:S05]  /*b620*/  @P0 BRA `(.L_x_8499) ;  /* 0x0000000000b80947 */ /* 0x000fea0003800000 */
[----:B0-----:R-:W0:Y:S01]  /*b630*/  LDS.128 R4, [R205+0x2000] ;  /* 0x00200000cd047984 */ /* 0x001e220000000c00 */
        /* <DEDUP_REMOVED lines=45> */
.L_x_8499:
[----:B------:R-:W-:Y:S05]  /*b910*/  BSYNC B2 ;  /* 0x0000000000027941 */ /* 0x000fea0003800000 */
.L_x_8498:
        /* <DEDUP_REMOVED lines=47> */
.L_x_8497:
[----:B------:R-:W-:Y:S05]  /*bc10*/  BSYNC B1 ;  /* 0x0000000000017941 */ /* 0x000fea0003800000 */
.L_x_8496:
[----:B------:R-:W-:-:S13]  /*bc20*/  ISETP.GE.AND P0, PT, R210, R0, PT ;  /* 0x00000000d200720c */ /* 0x000fda0003f06270 */
[----:B------:R-:W-:Y:S05]  /*bc30*/  @P0 BRA `(.L_x_8500) ;  /* 0x0000002c00700947 */ /* 0x000fea0003800000 */
[----:B------:R-:W5:Y:S01]  /*bc40*/  LDC R0, c[0x0][0x3f4] ;  /* 0x0000fd00ff007b82 */ /* 0x000f620000000800 */
[----:B------:R-:W-:Y:S01]  /*bc50*/  BSSY B1, `(.L_x_8501) ;  /* 0x0000032000017945 */ /* 0x000fe20003800000 */
[-C--:B-----5:R-:W-:Y:S02]  /*bc60*/  ISETP.GE.AND P0, PT, R18, R0.reuse, PT ;  /* 0x000000001200720c */ /* 0x0a0fe40003f06270 */
[----:B------:R-:W-:-:S11]  /*bc70*/  ISETP.GE.AND P1, PT, R185, R0, PT ;  /* 0x00000000b900720c */ /* 0x000fd60003f26270 */
        /* <DEDUP_REMOVED lines=8> */
[----:B------:R-:W-:Y:S02]  /*bd00*/  PRMT R62, R62, 0x5410, R13 ;  /* 0x000054103e3e7816 */ /* 0x000fe4000000000d */
[----:B------:R-:W-:Y:S01]  /*bd10*/  PRMT R64, R64, 0x5410, R21 ;  /* 0x0000541040407816 */ /* 0x000fe20000000015 */
[C---:B------:R-:W-:Y:S01]  /*bd20*/  IMAD.U32 R24, R63.reuse, 0x10000, RZ ;  /* 0x000100003f187824 */ /* 0x040fe200078e00ff */
[----:B------:R-:W-:Y:S01]  /*bd30*/  LOP3.LUT R63, R63, 0xffff0000, RZ, 0xc0, !PT ;  /* 0xffff00003f3f7812 */ /* 0x000fe200078ec0ff */
[C---:B------:R-:W-:Y:S01]  /*bd40*/  IMAD.U32 R21, R65.reuse, 0x10000, RZ ;  /* 0x0001000041157824 */ /* 0x040fe200078e00ff */
[----:B------:R-:W-:Y:S02]  /*bd50*/  LOP3.LUT R65, R65, 0xffff0000, RZ, 0xc0, !PT ;  /* 0xffff000041417812 */ /* 0x000fe400078ec0ff */
        /* <DEDUP_REMOVED lines=33> */
.L_x_8502:
[----:B------:R-:W-:Y:S05]  /*bf70*/  BSYNC B1 ;  /* 0x0000000000017941 */ /* 0x000fea0003800000 */
.L_x_8501:
        /* <DEDUP_REMOVED lines=27> */
[C---:B------:R-:W-:Y:S01]  /*c130*/  IMAD.U32 R7, R12.reuse, 0x10000, RZ ;  /* 0x000100000c077824 */ /* 0x040fe200078e00ff */
        /* <DEDUP_REMOVED lines=20> */
.L_x_8473:
[----:B------:R-:W1:Y:S01]  /*c280*/  LDC R0, c[0x0][0x448] ;  /* 0x00011200ff007b82 */ /* 0x000e620000000800 */
[----:B------:R-:W-:Y:S01]  /*c290*/  ULDC.64 UR4, c[0x0][0x3f8] ;  /* 0x0000fe0000047ab9 */ /* 0x000fe20000000a00 */
[----:B------:R-:W-:Y:S01]  /*c2a0*/  ULDC.64 UR6, c[0x0][0x408] ;  /* 0x0001020000067ab9 */ /* 0x000fe20000000a00 */
        /* <DEDUP_REMOVED lines=24> */
[----:B------:R-:W1:Y:S01]  /*c430*/  LDC R56, c[0x0][0x3f4] ;  /* 0x0000fd00ff387b82 */ /* 0x000e620000000800 */
[----:B------:R-:W2:Y:S01]  /*c440*/  SHFL.IDX PT, R4, R32, RZ, 0x181f ;  /* 0x00181fff20047589 */ /* 0x000ea200000e0000 */
[----:B------:R-:W-:-:S03]  /*c450*/  IMAD R0, R187, R0, RZ ;  /* 0x00000000bb007224 */ /* 0x000fc600078e02ff */
[----:B------:R-:W3:Y:S04]  /*c460*/  SHFL.IDX PT, R3, R35, RZ, 0x181f ;  /* 0x00181fff23037589 */ /* 0x000ee800000e0000 */
[----:B------:R-:W4:Y:S04]  /*c470*/  SHFL.IDX PT, R14, R34, RZ, 0x181f ;  /* 0x00181fff220e7589 */ /* 0x000f2800000e0000 */
[----:B------:R-:W5:Y:S01]  /*c480*/  SHFL.IDX PT, R5, R33, RZ, 0x181f ;  /* 0x00181fff21057589 */ /* 0x000f6200000e0000 */
[----:B-1----:R-:W-:-:S04]  /*c490*/  ISETP.GE.AND P0, PT, R16, R56, PT ;  /* 0x000000381000720c */ /* 0x002fc80003f06270 */
[----:B------:R-:W-:-:S13]  /*c4a0*/  ISETP.GE.OR P1, PT, R57, R0, P0 ;  /* 0x000000003900720c */ /* 0x000fda0000726670 */
[C---:B------:R-:W-:Y:S01]  /*c4b0*/  @!P1 IMAD.SHL.U32 R7, R16.reuse, 0x2, RZ ;  /* 0x0000000210079824 */ /* 0x040fe200078e00ff */
[----:B------:R-:W-:-:S04]  /*c4c0*/  @!P1 SHF.L.U64.HI R6, R16, 0x1, R17 ;  /* 0x0000000110069819 */ /* 0x000fc80000010211 */
[----:B--2---:R-:W-:-:S05]  /*c4d0*/  @!P1 IADD3 R4, P2, R4, R7, RZ ;  /* 0x0000000704049210 */ /* 0x004fca0007f5e0ff */
[----:B---3--:R-:W-:Y:S02]  /*c4e0*/  @!P1 IMAD.X R3, R3, 0x1, R6, P2 ;  /* 0x0000000103039824 */ /* 0x008fe400010e0606 */
[----:B------:R-:W-:Y:S02]  /*c4f0*/  @!P1 IMAD.MOV.U32 R24, RZ, RZ, R4 ;  /* 0x000000ffff189224 */ /* 0x000fe400078e0004 */
[----:B------:R-:W-:-:S06]  /*c500*/  @!P1 IMAD.MOV.U32 R25, RZ, RZ, R3 ;  /* 0x000000ffff199224 */ /* 0x000fcc00078e0003 */
[----:B------:R-:W2:Y:S01]  /*c510*/  @!P1 LD.E.128 R24, desc[UR38][R24.64] ;  /* 0x0000002618189980 */ /* 0x000ea2000c101d00 */
[----:B----4-:R-:W-:-:S05]  /*c520*/  @!P1 IADD3 R14, P2, R14, R7, RZ ;  /* 0x000000070e0e9210 */ /* 0x010fca0007f5e0ff */
[----:B-----5:R-:W-:Y:S02]  /*c530*/  @!P1 IMAD.X R5, R5, 0x1, R6, P2 ;  /* 0x0000000105059824 */ /* 0x020fe400010e0606 */
[----:B------:R-:W-:-:S06]  /*c540*/  @!P1 IMAD.MOV.U32 R4, RZ, RZ, R14 ;  /* 0x000000ffff049224 */ /* 0x000fcc00078e000e */
[----:B------:R-:W3:Y:S01]  /*c550*/  @!P1 LD.E.128 R4, desc[UR38][R4.64] ;  /* 0x0000002604049980 */ /* 0x000ee2000c101d00 */
[----:B------:R-:W-:Y:S02]  /*c560*/  CS2R R48, SRZ ;  /* 0x0000000000307805 */ /* 0x000fe4000001ff00 */
[----:B------:R-:W-:Y:S02]  /*c570*/  CS2R R50, SRZ ;  /* 0x0000000000327805 */ /* 0x000fe4000001ff00 */
[----:B------:R-:W-:Y:S01]  /*c580*/  CS2R R20, SRZ ;  /* 0x0000000000147805 */ /* 0x000fe2000001ff00 */
[----:B------:R1:W4:Y:S01]  /*c590*/  SHFL.IDX PT, R9, R33, 0x1, 0x181f ;  /* 0x00381f0021097f89 */ /* 0x00032200000e0000 */
[----:B------:R-:W-:-:S03]  /*c5a0*/  CS2R R36, SRZ ;  /* 0x0000000000247805 */ /* 0x000fc6000001ff00 */
[----:B------:R1:W0:Y:S01]  /*c5b0*/  SHFL.IDX PT, R14, R34, 0x1, 0x181f ;  /* 0x00381f00220e7f89 */ /* 0x00022200000e0000 */
[----:B--2---:R-:W-:Y:S02]  /*c5c0*/  @!P1 IMAD.MOV.U32 R48, RZ, RZ, R24 ;  /* 0x000000ffff309224 */ /* 0x004fe400078e0018 */
[----:B------:R-:W-:Y:S01]  /*c5d0*/  @!P1 IMAD.MOV.U32 R49, RZ, RZ, R25 ;  /* 0x000000ffff319224 */ /* 0x000fe200078e0019 */
[----:B------:R-:W-:Y:S01]  /*c5e0*/  CS2R R24, SRZ ;  /* 0x0000000000187805 */ /* 0x000fe2000001ff00 */
[----:B------:R-:W-:Y:S02]  /*c5f0*/  IMAD.MOV.U32 R3, RZ, RZ, R48 ;  /* 0x000000ffff037224 */ /* 0x000fe400078e0030 */
[----:B------:R-:W-:Y:S02]  /*c600*/  IMAD.MOV.U32 R8, RZ, RZ, R49 ;  /* 0x000000ffff087224 */ /* 0x000fe400078e0031 */
[----:B------:R-:W-:Y:S01]  /*c610*/  @!P1 IMAD.MOV.U32 R50, RZ, RZ, R26 ;  /* 0x000000ffff329224 */ /* 0x000fe200078e001a */
[----:B------:R-:W-:Y:S01]  /*c620*/  PRMT R46, R46, 0x5410, R3 ;  /* 0x000054102e2e7816 */ /* 0x000fe20000000003 */
[----:B------:R-:W-:Y:S01]  /*c630*/  @!P1 IMAD.MOV.U32 R51, RZ, RZ, R27 ;  /* 0x000000ffff339224 */ /* 0x000fe200078e001b */
[----:B------:R-:W-:Y:S01]  /*c640*/  PRMT R83, R8, 0x7610, R83 ;  /* 0x0000761008537816 */ /* 0x000fe20000000053 */
[----:B------:R1:W2:Y:S01]  /*c650*/  SHFL.IDX PT, R3, R35, 0x1, 0x181f ;  /* 0x00381f0023037f89 */ /* 0x0002a200000e0000 */
[----:B------:R-:W-:-:S02]  /*c660*/  IMAD.MOV.U32 R10, RZ, RZ, R50 ;  /* 0x000000ffff0a7224 */ /* 0x000fc400078e0032 */
[----:B------:R-:W-:Y:S01]  /*c670*/  IMAD.MOV.U32 R11, RZ, RZ, R51 ;  /* 0x000000ffff0b7224 */ /* 0x000fe200078e0033 */
[----:B------:R1:W0:Y:S01]  /*c680*/  SHFL.IDX PT, R8, R32, 0x1, 0x181f ;  /* 0x00381f0020087f89 */ /* 0x00022200000e0000 */
[----:B---3--:R-:W-:Y:S01]  /*c690*/  @!P1 IMAD.MOV.U32 R20, RZ, RZ, R4 ;  /* 0x000000ffff149224 */ /* 0x008fe200078e0004 */
[----:B------:R-:W-:Y:S01]  /*c6a0*/  PRMT R43, R10, 0x7610, R43 ;  /* 0x000076100a2b7816 */ /* 0x000fe2000000002b */
[----:B------:R-:W-:Y:S01]  /*c6b0*/  @!P1 IMAD.MOV.U32 R21, RZ, RZ, R5 ;  /* 0x000000ffff159224 */ /* 0x000fe200078e0005 */
[----:B------:R-:W-:Y:S01]  /*c6c0*/  PRMT R44, R11, 0x7610, R44 ;  /* 0x000076100b2c7816 */ /* 0x000fe2000000002c */
[----:B------:R-:W-:Y:S02]  /*c6d0*/  @!P1 IMAD.MOV.U32 R36, RZ, RZ, R6 ;  /* 0x000000ffff249224 */ /* 0x000fe400078e0006 */
[----:B------:R-:W-:Y:S02]  /*c6e0*/  @!P1 IMAD.MOV.U32 R37, RZ, RZ, R7 ;  /* 0x000000ffff259224 */ /* 0x000fe400078e0007 */
[----:B------:R-:W-:-:S02]  /*c6f0*/  IMAD.MOV.U32 R4, RZ, RZ, R20 ;  /* 0x000000ffff047224 */ /* 0x000fc400078e0014 */
[----:B------:R-:W-:Y:S02]  /*c700*/  IMAD.MOV.U32 R5, RZ, RZ, R21 ;  /* 0x000000ffff057224 */ /* 0x000fe400078e0015 */
[----:B------:R-:W-:Y:S01]  /*c710*/  IMAD.MOV.U32 R6, RZ, RZ, R36 ;  /* 0x000000ffff067224 */ /* 0x000fe200078e0024 */
[----:B------:R-:W-:Y:S01]  /*c720*/  PRMT R43, R43, 0x5410, R4 ;  /* 0x000054102b2b7816 */ /* 0x000fe20000000004 */
[----:B------:R-:W-:Y:S01]  /*c730*/  IMAD.MOV.U32 R7, RZ, RZ, R37 ;  /* 0x000000ffff077224 */ /* 0x000fe200078e0025 */
[----:B------:R-:W-:Y:S02]  /*c740*/  PRMT R44, R44, 0x5410, R5 ;  /* 0x000054102c2c7816 */ /* 0x000fe40000000005 */
[----:B------:R-:W-:Y:S02]  /*c750*/  PRMT R45, R45, 0x5410, R6 ;  /* 0x000054102d2d7816 */ /* 0x000fe40000000006 */
[----:B-12-4-:R-:W-:-:S07]  /*c760*/  PRMT R81, R7, 0x7610, R81 ;  /* 0x0000761007517816 */ /* 0x016fce0000000051 */
.L_x_8830:
[----:B------:R-:W-:Y:S01]  /*c770*/  VIADD R5, R57, 0x20 ;  /* 0x0000002039057836 */ /* 0x000fe20000000000 */
[----:B------:R-:W-:Y:S01]  /*c780*/  BSSY B1, `(.L_x_8504) ;  /* 0x0000012000017945 */ /* 0x000fe20003800000 */
[----:B------:R-:W-:Y:S02]  /*c790*/  CS2R R26, SRZ ;  /* 0x00000000001a7805 */ /* 0x000fe4000001ff00 */
[----:B------:R-:W-:Y:S02]  /*c7a0*/  CS2R R6, SRZ ;  /* 0x0000000000067805 */ /* 0x000fe4000001ff00 */
[----:B------:R-:W-:Y:S02]  /*c7b0*/  ISETP.GE.AND P1, PT, R5, R0, PT ;  /* 0x000000000500720c */ /* 0x000fe40003f26270 */
[----:B------:R-:W-:-:S11]  /*c7c0*/  CS2R R4, SRZ ;  /* 0x0000000000047805 */ /* 0x000fd6000001ff00 */
[----:B------:R-:W-:Y:S05]  /*c7d0*/  @P1 BRA `(.L_x_8505) ;  /* 0x0000000000301947 */ /* 0x000fea0003800000 */
[----:B------:R-:W-:Y:S02]  /*c7e0*/  CS2R R26, SRZ ;  /* 0x00000000001a7805 */ /* 0x000fe4000001ff00 */
[----:B------:R-:W-:Y:S02]  /*c7f0*/  CS2R R4, SRZ ;  /* 0x0000000000047805 */ /* 0x000fe4000001ff00 */
[----:B------:R-:W-:Y:S01]  /*c800*/  CS2R R6, SRZ ;  /* 0x0000000000067805 */ /* 0x000fe2000001ff00 */
[----:B------:R-:W-:Y:S06]  /*c810*/  @P0 BRA `(.L_x_8505) ;  /* 0x0000000000200947 */ /* 0x000fec0003800000 */
[C---:B------:R-:W-:Y:S01]  /*c820*/  IMAD.SHL.U32 R15, R16.reuse, 0x2, RZ ;  /* 0x00000002100f7824 */ /* 0x040fe200078e00ff */
[----:B------:R-:W-:-:S04]  /*c830*/  SHF.L.U64.HI R6, R16, 0x1, R17 ;  /* 0x0000000110067819 */ /* 0x000fc80000010211 */
[-C--:B0-----:R-:W-:Y:S02]  /*c840*/  IADD3 R4, P1, R8, R15.reuse, RZ ;  /* 0x0000000f08047210 */ /* 0x081fe40007f3e0ff */
[----:B------:R-:W-:-:S03]  /*c850*/  IADD3 R14, P2, R14, R15, RZ ;  /* 0x0000000f0e0e7210 */ /* 0x000fc60007f5e0ff */
[--C-:B------:R-:W-:Y:S02]  /*c860*/  IMAD.X R5, R3, 0x1, R6.reuse, P1 ;  /* 0x0000000103057824 */ /* 0x100fe400008e0606 */
[----:B------:R-:W-:-:S04]  /*c870*/  IMAD.X R15, R9, 0x1, R6, P2 ;  /* 0x00000001090f7824 */ /* 0x000fc800010e0606 */
[----:B------:R-:W5:Y:S04]  /*c880*/  LD.E.128 R4, desc[UR38][R4.64] ;  /* 0x0000002604047980 */ /* 0x000f68000c101d00 */
[----:B------:R1:W5:Y:S02]  /*c890*/  LD.E.128 R24, desc[UR38][R14.64] ;  /* 0x000000260e187980 */ /* 0x000364000c101d00 */
.L_x_8505:
[----:B------:R-:W-:Y:S05]  /*c8a0*/  BSYNC B1 ;  /* 0x0000000000017941 */ /* 0x000fea0003800000 */
.L_x_8504:
[----:B-----5:R-:W-:Y:S01]  /*c8b0*/  IMAD.MOV.U32 R3, RZ, RZ, R24 ;  /* 0x000000ffff037224 */ /* 0x020fe200078e0018 */
[----:B------:R-:W-:Y:S01]  /*c8c0*/  UMOV UR4, 0xffffffff ;  /* 0xffffffff00047882 */ /* 0x000fe20000000000 */
        /* <DEDUP_REMOVED lines=16> */
[----:B------:R-:W0:Y:S01]  /*c9d0*/  SHFL.IDX PT, R8, R32, 0x2, 0x181f ;  /* 0x00581f0020087f89 */ /* 0x000e2200000e0000 */
[----:B------:R-:W-:-:S03]  /*c9e0*/  VIADD R9, R57, 0x40 ;  /* 0x0000004039097836 */ /* 0x000fc60000000000 */
[----:B------:R-:W2:Y:S02]  /*c9f0*/  SHFL.IDX PT, R3, R35, 0x2, 0x181f ;  /* 0x00581f0023037f89 */ /* 0x000ea400000e0000 */
[----:B------:R-:W-:Y:S02]  /*ca00*/  ISETP.GE.OR P1, PT, R9, R0, P0 ;  /* 0x000000000900720c */ /* 0x000fe40000726670 */
[----:B-1----:R-:W1:Y:S04]  /*ca10*/  SHFL.IDX PT, R14, R34, 0x2, 0x181f ;  /* 0x00581f00220e7f89 */ /* 0x002e6800000e0000 */
[----:B------:R-:W3:Y:S07]  /*ca20*/  SHFL.IDX PT, R28, R33, 0x2, 0x181f ;  /* 0x00581f00211c7f89 */ /* 0x000eee00000e0000 */
[C---:B------:R-:W-:Y:S01]  /*ca30*/  @!P1 IMAD.SHL.U32 R31, R16.reuse, 0x2, RZ ;  /* 0x00000002101f9824 */ /* 0x040fe200078e00ff */
[----:B------:R-:W-:-:S04]  /*ca40*/  @!P1 SHF.L.U64.HI R29, R16, 0x1, R17 ;  /* 0x00000001101d9819 */ /* 0x000fc80000010211 */
[----:B0-----:R-:W-:-:S05]  /*ca50*/  @!P1 IADD3 R8, P2, R8, R31, RZ ;  /* 0x0000001f08089210 */ /* 0x001fca0007f5e0ff */
[----:B--2---:R-:W-:-:S06]  /*ca60*/  @!P1 IMAD.X R9, R3, 0x1, R29, P2 ;  /* 0x0000000103099824 */ /* 0x004fcc00010e061d */
[----:B------:R-:W2:Y:S01]  /*ca70*/  @!P1 LD.E.128 R8, desc[UR38][R8.64] ;  /* 0x0000002608089980 */ /* 0x000ea2000c101d00 */
[----:B-1----:R-:W-:-:S05]  /*ca80*/  @!P1 IADD3 R14, P2, R14, R31, RZ ;  /* 0x0000001f0e0e9210 */ /* 0x002fca0007f5e0ff */
[----:B---3--:R-:W-:-:S04]  /*ca90*/  @!P1 IMAD.X R3, R28, 0x1, R29, P2 ;  /* 0x000000011c039824 */ /* 0x008fc800010e061d */
[----:B------:R-:W-:-:S05]  /*caa0*/  @!P1 IMAD.MOV.U32 R15, RZ, RZ, R3 ;  /* 0x000000ffff0f9224 */ /* 0x000fca00078e0003 */
[----:B------:R-:W3:Y:S01]  /*cab0*/  @!P1 LD.E.128 R28, desc[UR38][R14.64] ;  /* 0x000000260e1c9980 */ /* 0x000ee2000c101d00 */
[----:B------:R-:W-:Y:S02]  /*cac0*/  CS2R R52, SRZ ;  /* 0x0000000000347805 */ /* 0x000fe4000001ff00 */
[----:B------:R-:W-:Y:S02]  /*cad0*/  CS2R R54, SRZ ;  /* 0x0000000000367805 */ /* 0x000fe4000001ff00 */
[----:B------:R-:W-:Y:S01]  /*cae0*/  CS2R R38, SRZ ;  /* 0x0000000000267805 */ /* 0x000fe2000001ff00 */
[----:B------:R-:W0:Y:S01]  /*caf0*/  SHFL.IDX PT, R32, R32, 0x3, 0x181f ;  /* 0x00781f0020207f89 */ /* 0x000e2200000e0000 */
[----:B------:R-:W-:-:S03]  /*cb00*/  CS2R R40, SRZ ;  /* 0x0000000000287805 */ /* 0x000fc6000001ff00 */
[----:B------:R-:W1:Y:S04]  /*cb10*/  SHFL.IDX PT, R34, R34, 0x3, 0x181f ;  /* 0x00781f0022227f89 */ /* 0x000e6800000e0000 */
[----:B------:R-:W4:Y:S01]  /*cb20*/  SHFL.IDX PT, R33, R33, 0x3, 0x181f ;  /* 0x00781f0021217f89 */ /* 0x000f2200000e0000 */
[----:B--2---:R-:W-:Y:S02]  /*cb30*/  @!P1 IMAD.MOV.U32 R52, RZ, RZ, R8 ;  /* 0x000000ffff349224 */ /* 0x004fe400078e0008 */
[----:B------:R-:W-:Y:S02]  /*cb40*/  @!P1 IMAD.MOV.U32 R54, RZ, RZ, R10 ;  /* 0x000000ffff369224 */ /* 0x000fe400078e000a */
[----:B------:R-:W-:Y:S02]  /*cb50*/  IMAD.MOV.U32 R3, RZ, RZ, R52 ;  /* 0x000000ffff037224 */ /* 0x000fe400078e0034 */
[----:B------:R-:W-:-:S02]  /*cb60*/  @!P1 IMAD.MOV.U32 R55, RZ, RZ, R11 ;  /* 0x000000ffff379224 */ /* 0x000fc400078e000b */
[----:B------:R-:W-:Y:S01]  /*cb70*/  @!P1 IMAD.MOV.U32 R53, RZ, RZ, R9 ;  /* 0x000000ffff359224 */ /* 0x000fe200078e0009 */
[----:B------:R-:W-:Y:S01]  /*cb80*/  PRMT R65, R3, 0x7610, R65 ;  /* 0x0000761003417816 */ /* 0x000fe20000000041 */
[----:B------:R-:W-:Y:S01]  /*cb90*/  IMAD.MOV.U32 R8, RZ, RZ, R54 ;  /* 0x000000ffff087224 */ /* 0x000fe200078e0036 */
[----:B------:R2:W0:Y:S01]  /*cba0*/  SHFL.IDX PT, R3, R35, 0x3, 0x181f ;  /* 0x00781f0023037f89 */ /* 0x00042200000e0000 */
[----:B------:R-:W-:Y:S02]  /*cbb0*/  IMAD.MOV.U32 R9, RZ, RZ, R55 ;  /* 0x000000ffff097224 */ /* 0x000fe400078e0037 */
[----:B------:R-:W-:Y:S01]  /*cbc0*/  IMAD.MOV.U32 R12, RZ, RZ, R53 ;  /* 0x000000ffff0c7224 */ /* 0x000fe200078e0035 */
[----:B------:R-:W-:Y:S01]  /*cbd0*/  PRMT R45, R8, 0x7610, R45 ;  /* 0x00007610082d7816 */ /* 0x000fe2000000002d */
[----:B---3--:R-:W-:Y:S01]  /*cbe0*/  @!P1 IMAD.MOV.U32 R38, RZ, RZ, R28 ;  /* 0x000000ffff269224 */ /* 0x008fe200078e001c */
[----:B------:R-:W-:Y:S01]  /*cbf0*/  PRMT R46, R9, 0x7610, R46 ;  /* 0x00007610092e7816 */ /* 0x000fe2000000002e */
[----:B------:R-:W-:Y:S01]  /*cc00*/  @!P1 IMAD.MOV.U32 R39, RZ, RZ, R29 ;  /* 0x000000ffff279224 */ /* 0x000fe200078e001d */
[----:B------:R-:W-:Y:S01]  /*cc10*/  PRMT R66, R12, 0x7610, R66 ;  /* 0x000076100c427816 */ /* 0x000fe20000000042 */
[----:B------:R-:W-:-:S02]  /*cc20*/  @!P1 IMAD.MOV.U32 R40, RZ, RZ, R30 ;  /* 0x000000ffff289224 */ /* 0x000fc400078e001e */
[----:B------:R-:W-:Y:S02]  /*cc30*/  @!P1 IMAD.MOV.U32 R41, RZ, RZ, R31 ;  /* 0x000000ffff299224 */ /* 0x000fe400078e001f */
[----:B------:R-:W-:Y:S02]  /*cc40*/  IMAD.MOV.U32 R8, RZ, RZ, R38 ;  /* 0x000000ffff087224 */ /* 0x000fe400078e0026 */
[----:B------:R-:W-:Y:S02]  /*cc50*/  IMAD.MOV.U32 R9, RZ, RZ, R39 ;  /* 0x000000ffff097224 */ /* 0x000fe400078e0027 */
[----:B------:R-:W-:Y:S01]  /*cc60*/  IMAD.MOV.U32 R10, RZ, RZ, R40 ;  /* 0x000000ffff0a7224 */ /* 0x000fe200078e0028 */
[----:B------:R-:W-:Y:S01]  /*cc70*/  PRMT R72, R8, 0x7610, R72 ;  /* 0x0000761008487816 */ /* 0x000fe20000000048 */
[----:B------:R-:W-:Y:S01]  /*cc80*/  IMAD.MOV.U32 R11, RZ, RZ, R41 ;  /* 0x000000ffff0b7224 */ /* 0x000fe200078e0029 */
[----:B------:R-:W-:Y:S02]  /*cc90*/  PRMT R73, R9, 0x7610, R73 ;  /* 0x0000761009497816 */ /* 0x000fe40000000049 */
[----:B------:R-:W-:-:S02]  /*cca0*/  CS2R R8, SRZ ;  /* 0x0000000000087805 */ /* 0x000fc4000001ff00 */
[----:B------:R-:W-:Y:S02]  /*ccb0*/  PRMT R74, R10, 0x7610, R74 ;  /* 0x000076100a4a7816 */ /* 0x000fe4000000004a */
[----:B012-4-:R-:W-:-:S07]  /*ccc0*/  PRMT R75, R11, 0x7610, R75 ;  /* 0x000076100b4b7816 */ /* 0x017fce000000004b */
.L_x_8840:
[----:B------:R-:W-:Y:S01]  /*ccd0*/  VIADD R57, R57, 0x60 ;  /* 0x0000006039397836 */ /* 0x000fe20000000000 */
[----:B------:R-:W-:Y:S01]  /*cce0*/  LEA.HI R10, R213, R213, RZ, 0x1 ;  /* 0x000000d5d50a7211 */ /* 0x000fe200078f08ff */
[----:B------:R-:W-:Y:S01]  /*ccf0*/  BSSY B1, `(.L_x_8507) ;  /* 0x0000015000017945 */ /* 0x000fe20003800000 */
[----:B------:R-:W-:Y:S02]  /*cd00*/  CS2R R12, SRZ ;  /* 0x00000000000c7805 */ /* 0x000fe4000001ff00 */
[----:B------:R-:W-:Y:S02]  /*cd10*/  CS2R R14, SRZ ;  /* 0x00000000000e7805 */ /* 0x000fe4000001ff00 */
[----:B------:R-:W-:Y:S02]  /*cd20*/  ISETP.GE.AND P1, PT, R57, R0, PT ;  /* 0x000000003900720c */ /* 0x000fe40003f26270 */
[----:B------:R-:W-:-:S05]  /*cd30*/  LOP3.LUT R10, R10, 0xfffffffe, RZ, 0xc0, !PT ;  /* 0xfffffffe0a0a7812 */ /* 0x000fca00078ec0ff */
[----:B------:R-:W-:Y:S01]  /*cd40*/  IMAD.IADD R29, R213, 0x1, -R10 ;  /* 0x00000001d51d7824 */ /* 0x000fe200078e0a0a */
[----:B------:R-:W-:-:S04]  /*cd50*/  CS2R R10, SRZ ;  /* 0x00000000000a7805 */ /* 0x000fc8000001ff00 */
[----:B------:R-:W-:Y:S01]  /*cd60*/  SHF.L.U32 R29, R29, 0x1f, RZ ;  /* 0x0000001f1d1d7819 */ /* 0x000fe200000006ff */
[----:B------:R-:W-:Y:S06]  /*cd70*/  @P1 BRA `(.L_x_8508) ;  /* 0x0000000000301947 */ /* 0x000fec0003800000 */
[----:B------:R-:W-:Y:S02]  /*cd80*/  CS2R R10, SRZ ;  /* 0x00000000000a7805 */ /* 0x000fe4000001ff00 */
[----:B------:R-:W-:Y:S02]  /*cd90*/  CS2R R12, SRZ ;  /* 0x00000000000c7805 */ /* 0x000fe4000001ff00 */
[----:B------:R-:W-:Y:S01]  /*cda0*/  CS2R R14, SRZ ;  /* 0x00000000000e7805 */ /* 0x000fe2000001ff00 */
[----:B------:R-:W-:Y:S06]  /*cdb0*/  @P0 BRA `(.L_x_8508) ;  /* 0x0000000000200947 */ /* 0x000fec0003800000 */
[C---:B------:R-:W-:Y:S01]  /*cdc0*/  IMAD.SHL.U32 R9, R16.reuse, 0x2, RZ ;  /* 0x0000000210097824 */ /* 0x040fe200078e00ff */
[----:B------:R-:W-:-:S04]  /*cdd0*/  SHF.L.U64.HI R10, R16, 0x1, R17 ;  /* 0x00000001100a7819 */ /* 0x000fc80000010211 */
[-C--:B------:R-:W-:Y:S02]  /*cde0*/  IADD3 R12, P1, R32, R9.reuse, RZ ;  /* 0x00000009200c7210 */ /* 0x080fe40007f3e0ff */
[----:B------:R-:W-:-:S03]  /*cdf0*/  IADD3 R8, P2, R34, R9, RZ ;  /* 0x0000000922087210 */ /* 0x000fc60007f5e0ff */
[--C-:B------:R-:W-:Y:S02]  /*ce00*/  IMAD.X R13, R3, 0x1, R10.reuse, P1 ;  /* 0x00000001030d7824 */ /* 0x100fe400008e060a */
[----:B------:R-:W-:-:S04]  /*ce10*/  IMAD.X R9, R33, 0x1, R10, P2 ;  /* 0x0000000121097824 */ /* 0x000fc800010e060a */
[----:B------:R-:W5:Y:S04]  /*ce20*/  LD.E.128 R12, desc[UR38][R12.64] ;  /* 0x000000260c0c7980 */ /* 0x000f68000c101d00 */
[----:B------:R-:W5:Y:S02]  /*ce30*/  LD.E.128 R8, desc[UR38][R8.64] ;  /* 0x0000002608087980 */ /* 0x000f64000c101d00 */
.L_x_8508:
[----:B------:R-:W-:Y:S05]  /*ce40*/  BSYNC B1 ;  /* 0x0000000000017941 */ /* 0x000fea0003800000 */
.L_x_8507:
[----:B------:R-:W0:Y:S01]  /*ce50*/  SYNCS.PHASECHK.TRANS64.TRYWAIT P4, [R2+URZ+0x28800], R29 ;  /* 0x0288001d020075a7 */ /* 0x000e22000808017f */
[----:B------:R-:W-:Y:S01]  /*ce60*/  VIADDMNMX R0, R0, -R193, 0x80, PT ;  /* 0x0000008000007446 */ /* 0x000fe200038009c1 */
[----:B-----5:R-:W-:Y:S01]  /*ce70*/  IMAD.MOV.U32 R3, RZ, RZ, R8 ;  /* 0x000000ffff037224 */ /* 0x020fe200078e0008 */
[----:B------:R-:W-:Y:S01]  /*ce80*/  BSSY B1, `(.L_x_8509) ;  /* 0x0000013000017945 */ /* 0x000fe20003800000 */
[----:B------:R-:W-:Y:S01]  /*ce90*/  IMAD.MOV.U32 R28, RZ, RZ, R9 ;  /* 0x000000ffff1c7224 */ /* 0x000fe200078e0009 */
[-C--:B------:R-:W-:Y:S01]  /*cea0*/  ISETP.GE.OR P3, PT, R23, R0.reuse, P0 ;  /* 0x000000001700720c */ /* 0x080fe20000766670 */
[----:B------:R-:W-:Y:S01]  /*ceb0*/  IMAD.MOV.U32 R30, RZ, RZ, R13 ;  /* 0x000000ffff1e7224 */ /* 0x000fe200078e000d */
[-C--:B------:R-:W-:Y:S02]  /*cec0*/  ISETP.GE.OR P2, PT, R212, R0.reuse, P0 ;  /* 0x00000000d400720c */ /* 0x080fe40000746670 */
[-C--:B------:R-:W-:Y:S02]  /*ced0*/  ISETP.GE.OR P1, PT, R211, R0.reuse, P0 ;  /* 0x00000000d300720c */ /* 0x080fe40000726670 */
[----:B------:R-:W-:Y:S01]  /*cee0*/  ISETP.GE.OR P0, PT, R210, R0, P0 ;  /* 0x00000000d200720c */ /* 0x000fe20000706670 */
        /* <DEDUP_REMOVED lines=11> */
[----:B0-----:R-:W-:Y:S06]  /*cfa0*/  @!P4 BRA `(.L_x_8510) ;  /* 0x000001b4000cc947 */ /* 0x001fec0003800000 */
.L_x_8841:
[----:B------:R-:W-:Y:S05]  /*cfb0*/  BSYNC B1 ;  /* 0x0000000000017941 */ /* 0x000fea0003800000 */
.L_x_8509:
[----:B------:R-:W-:Y:S04]  /*cfc0*/  BSSY B1, `(.L_x_8511) ;  /* 0x0000069000017945 */ /* 0x000fe80003800000 */
[----:B------:R-:W-:Y:S05]  /*cfd0*/  @P3 BRA `(.L_x_8512) ;  /* 0x00000004009c3947 */ /* 0x000fea0003800000 */
[----:B------:R-:W-:Y:S02]  /*cfe0*/  LEA.HI R28, R56, R207, RZ, 0x1d ;  /* 0x000000cf381c7211 */ /* 0x000fe400078fe8ff */
[----:B------:R-:W-:Y:S02]  /*cff0*/  SHF.R.U64 R48, R48, 0x10, R49 ;  /* 0x0000001030307819 */ /* 0x000fe40000001231 */
[----:B------:R-:W-:Y:S01]  /*d000*/  SHF.R.S32.HI R31, RZ, 0x1f, R28 ;  /* 0x0000001fff1f7819 */ /* 0x000fe2000001141c */
[----:B0-----:R-:W-:Y:S01]  /*d010*/  IMAD.SHL.U32 R29, R28, 0x8, RZ ;  /* 0x000000081c1d7824 */ /* 0x001fe200078e00ff */
[----:B------:R-:W-:Y:S02]  /*d020*/  SHF.R.U64 R80, R20, 0x10, R21 ;  /* 0x0000001014507819 */ /* 0x000fe40000001215 */
[----:B------:R-:W-:Y:S02]  /*d030*/  LEA.HI R31, R31, R28, RZ, 0x3 ;  /* 0x0000001c1f1f7211 */ /* 0x000fe400078f18ff */
[----:B------:R-:W-:-:S02]  /*d040*/  LOP3.LUT R30, R29, 0x38, RZ, 0xc0, !PT ;  /* 0x000000381d1e7812 */ /* 0x000fc400078ec0ff */
[----:B------:R-:W-:Y:S01]  /*d050*/  SHF.R.U64 R78, R50, 0x10, R51 ;  /* 0x00000010324e7819 */ /* 0x000fe20000001233 */
[----:B------:R-:W-:Y:S01]  /*d060*/  IMAD.SHL.U32 R31, R31, 0x400, RZ ;  /* 0x000004001f1f7824 */ /* 0x000fe200078e00ff */
[----:B------:R-:W-:Y:S02]  /*d070*/  LOP3.LUT R30, R30, 0x1c0, R225, 0xf8, !PT ;  /* 0x000001c01e1e7812 */ /* 0x000fe400078ef8e1 */
[----:B------:R-:W-:Y:S02]  /*d080*/  SHF.R.U32.HI R85, RZ, 0x10, R37 ;  /* 0x00000010ff557819 */ /* 0x000fe40000011625 */
[----:B------:R-:W-:Y:S02]  /*d090*/  LOP3.LUT R30, R30, R203, RZ, 0x3c, !PT ;  /* 0x000000cb1e1e7212 */ /* 0x000fe400078e3cff */
[----:B------:R-:W-:Y:S02]  /*d0a0*/  LOP3.LUT R31, R31, 0x7fffe000, RZ, 0xc0, !PT ;  /* 0x7fffe0001f1f7812 */ /* 0x000fe400078ec0ff */
[----:B------:R-:W-:-:S02]  /*d0b0*/  PRMT R50, R46, 0x5432, R48 ;  /* 0x000054322e327816 */ /* 0x000fc40000000030 */
[----:B------:R-:W-:Y:S02]  /*d0c0*/  IADD3 R33, R30, R31, R204 ;  /* 0x0000001f1e217210 */ /* 0x000fe40007ffe0cc */
[----:B------:R-:W0:Y:S01]  /*d0d0*/  LDS.128 R28, [R205] ;  /* 0x00000000cd1c7984 */ /* 0x000e220000000c00 */
[----:B------:R-:W-:Y:S02]  /*d0e0*/  PRMT R80, R43, 0x5432, R80 ;  /* 0x000054322b507816 */ /* 0x000fe40000000050 */
[----:B------:R-:W-:Y:S01]  /*d0f0*/  IMAD R76, R33, 0x2, R2 ;  /* 0x00000002214c7824 */ /* 0x000fe200078e0202 */
[----:B------:R-:W-:Y:S02]  /*d100*/  SHF.R.U32.HI R77, RZ, 0x10, R49 ;  /* 0x00000010ff4d7819 */ /* 0x000fe40000011631 */
[----:B------:R-:W-:Y:S02]  /*d110*/  SHF.R.U32.HI R82, RZ, 0x10, R21 ;  /* 0x00000010ff527819 */ /* 0x000fe40000011615 */
[----:B------:R-:W1:Y:S01]  /*d120*/  LDS.128 R32, [R76+0x10400] ;  /* 0x010400004c207984 */ /* 0x000e620000000c00 */
[----:B------:R-:W-:Y:S01]  /*d130*/  SHF.R.U32.HI R79, RZ, 0x10, R51 ;  /* 0x00000010ff4f7819 */ /* 0x000fe20000011633 */
[----:B------:R-:W-:Y:S01]  /*d140*/  IMAD.U32 R51, R50, 0x10000, RZ ;  /* 0x0001000032337824 */ /* 0x000fe200078e00ff */
[----:B------:R-:W-:-:S02]  /*d150*/  PRMT R78, R43, 0x5410, R78 ;  /* 0x000054102b4e7816 */ /* 0x000fc4000000004e */
[----:B------:R-:W-:Y:S01]  /*d160*/  PRMT R85, R81, 0x5410, R85 ;  /* 0x0000541051557816 */ /* 0x000fe20000000055 */
[----:B------:R-:W-:Y:S01]  /*d170*/  IMAD.U32 R81, R80, 0x10000, RZ ;  /* 0x0001000050517824 */ /* 0x000fe200078e00ff */
[----:B------:R-:W-:Y:S02]  /*d180*/  PRMT R77, R83, 0x5410, R77 ;  /* 0x00005410534d7816 */ /* 0x000fe4000000004d */
[C---:B------:R-:W-:Y:S01]  /*d190*/  PRMT R82, R44.reuse, 0x5432, R82 ;  /* 0x000054322c527816 */ /* 0x040fe20000000052 */
[----:B------:R-:W-:Y:S01]  /*d1a0*/  IMAD.U32 R86, R85, 0x10000, RZ ;  /* 0x0001000055567824 */ /* 0x000fe200078e00ff */
[----:B------:R-:W-:Y:S02]  /*d1b0*/  PRMT R79, R44, 0x5410, R79 ;  /* 0x000054102c4f7816 */ /* 0x000fe4000000004f */
[----:B------:R-:W-:Y:S01]  /*d1c0*/  SHF.R.U64 R84, R36, 0x10, R37 ;  /* 0x0000001024547819 */ /* 0x000fe20000001225 */
[----:B------:R-:W-:Y:S01]  /*d1d0*/  IMAD.U32 R83, R82, 0x10000, RZ ;  /* 0x0001000052537824 */ /* 0x000fe200078e00ff */
[----:B------:R-:W-:-:S02]  /*d1e0*/  LOP3.LUT R80, R80, 0xffff0000, RZ, 0xc0, !PT ;  /* 0xffff000050507812 */ /* 0x000fc400078ec0ff */
[----:B------:R-:W-:Y:S02]  /*d1f0*/  LOP3.LUT R50, R50, 0xffff0000, RZ, 0xc0, !PT ;  /* 0xffff000032327812 */ /* 0x000fe400078ec0ff */
[----:B------:R-:W-:Y:S02]  /*d200*/  PRMT R84, R45, 0x5432, R84 ;  /* 0x000054322d547816 */ /* 0x000fe40000000054 */
        /* <DEDUP_REMOVED lines=15> */
[C---:B------:R-:W-:Y:S01]  /*d300*/  IMAD.U32 R43, R77.reuse, 0x10000, RZ ;  /* 0x000100004d2b7824 */ /* 0x040fe200078e00ff */
[----:B------:R-:W-:Y:S01]  /*d310*/  LOP3.LUT R77, R77, 0xffff0000, RZ, 0xc0, !PT ;  /* 0xffff00004d4d7812 */ /* 0x000fe200078ec0ff */
[----:B------:R-:W-:-:S02]  /*d320*/  IMAD.U32 R49, R35, 0x10000, RZ ;  /* 0x0001000023317824 */ /* 0x000fc400078e00ff */
[C---:B------:R-:W-:Y:S01]  /*d330*/  FFMA.FTZ R87, R20.reuse, R51, -R87 ;  /* 0x0000003314577223 */ /* 0x040fe20000010857 */
[----:B------:R-:W-:Y:S01]  /*d340*/  FFMA.FTZ R89, R20, R81, R89 ;  /* 0x0000005114597223 */ /* 0x000fe20000010059 */
[C---:B------:R-:W-:Y:S01]  /*d350*/  FMUL.FTZ R51, R44.reuse, R83 ;  /* 0x000000532c337220 */ /* 0x040fe20000410000 */
[----:B------:R-:W-:Y:S02]  /*d360*/  IMAD.U32 R20, R79, 0x10000, RZ ;  /* 0x000100004f147824 */ /* 0x000fe400078e00ff */
[-C--:B------:R-:W-:Y:S01]  /*d370*/  FMUL.FTZ R81, R44, R43.reuse ;  /* 0x0000002b2c517220 */ /* 0x080fe20000410000 */
[C---:B------:R-:W-:Y:S01]  /*d380*/  FMUL.FTZ R44, R49.reuse, R86 ;  /* 0x00000056312c7220 */ /* 0x040fe20000410000 */
[C---:B------:R-:W-:Y:S01]  /*d390*/  FFMA.FTZ R51, R36.reuse, R43, -R51 ;  /* 0x0000002b24337223 */ /* 0x040fe20000010833 */
[-C--:B------:R-:W-:Y:S01]  /*d3a0*/  FMUL.FTZ R49, R49, R20.reuse ;  /* 0x0000001431317220 */ /* 0x080fe20000410000 */
[----:B------:R-:W-:Y:S01]  /*d3b0*/  FFMA.FTZ R81, R36, R83, R81 ;  /* 0x0000005324517223 */ /* 0x000fe20000010051 */
[----:B------:R-:W-:Y:S01]  /*d3c0*/  FFMA.FTZ R43, R37, R20, -R44 ;  /* 0x00000014252b7223 */ /* 0x000fe2000001082c */
[C---:B------:R-:W-:Y:S01]  /*d3d0*/  FMUL.FTZ R20, R32.reuse, R80 ;  /* 0x0000005020147220 */ /* 0x040fe20000410000 */
[----:B------:R-:W-:Y:S01]  /*d3e0*/  FMUL.FTZ R36, R32, R50 ;  /* 0x0000003220247220 */ /* 0x000fe20000410000 */
[----:B------:R-:W-:-:S02]  /*d3f0*/  IMAD.U32 R48, R34, 0x10000, RZ ;  /* 0x0001000022307824 */ /* 0x000fc400078e00ff */
[----:B------:R-:W-:Y:S01]  /*d400*/  FFMA.FTZ R49, R37, R86, R49 ;  /* 0x0000005625317223 */ /* 0x000fe20000010031 */
[----:B------:R-:W-:Y:S02]  /*d410*/  IMAD.U32 R32, R84, 0x10000, RZ ;  /* 0x0001000054207824 */ /* 0x000fe400078e00ff */
[----:B------:R-:W-:Y:S01]  /*d420*/  FMUL.FTZ R37, R33, R82 ;  /* 0x0000005221257220 */ /* 0x000fe20000410000 */
[----:B------:R-:W-:Y:S01]  /*d430*/  FFMA.FTZ R50, R21, R50, -R20 ;  /* 0x0000003215327223 */ /* 0x000fe20000010814 */
[-C--:B------:R-:W-:Y:S01]  /*d440*/  FMUL.FTZ R33, R33, R77.reuse ;  /* 0x0000004d21217220 */ /* 0x080fe20000410000 */
[----:B------:R-:W-:Y:S02]  /*d450*/  IMAD.U32 R20, R78, 0x10000, RZ ;  /* 0x000100004e147824 */ /* 0x000fe400078e00ff */
[----:B------:R-:W-:Y:S01]  /*d460*/  FFMA.FTZ R36, R21, R80, R36 ;  /* 0x0000005015247223 */ /* 0x000fe20000010024 */
[----:B------:R-:W-:Y:S01]  /*d470*/  FMUL.FTZ R80, R48, R32 ;  /* 0x0000002030507220 */ /* 0x000fe20000410000 */
[----:B------:R-:W-:Y:S01]  /*d480*/  FFMA.FTZ R82, R28, R82, R33 ;  /* 0x000000521c527223 */ /* 0x000fe20000010021 */
[----:B------:R-:W-:Y:S01]  /*d490*/  LOP3.LUT R34, R34, 0xffff0000, RZ, 0xc0, !PT ;  /* 0xffff000022227812 */ /* 0x000fe200078ec0ff */
[----:B------:R-:W-:Y:S01]  /*d4a0*/  FFMA.FTZ R44, R28, R77, -R37 ;  /* 0x0000004d1c2c7223 */ /* 0x000fe20000010825 */
        /* <DEDUP_REMOVED lines=26> */
.L_x_8512:
[----:B------:R-:W-:Y:S05]  /*d650*/  BSYNC B1 ;  /* 0x0000000000017941 */ /* 0x000fea0003800000 */
.L_x_8511:
[----:B------:R-:W-:Y:S04]  /*d660*/  BSSY B1, `(.L_x_8513) ;  /* 0x0000068000017945 */ /* 0x000fe80003800000 */
[----:B------:R-:W-:Y:S05]  /*d670*/  @P2 BRA `(.L_x_8514) ;  /* 0x0000000400982947 */ /* 0x000fea0003800000 */
[----:B------:R-:W-:Y:S02]  /*d680*/  LEA.HI R20, R56, R207, RZ, 0x1d ;  /* 0x000000cf38147211 */ /* 0x000fe400078fe8ff */
[--C-:B------:R-:W-:Y:S02]  /*d690*/  SHF.R.U64 R36, R4, 0x10, R5.reuse ;  /* 0x0000001004247819 */ /* 0x100fe40000001205 */
[----:B------:R-:W-:Y:S01]  /*d6a0*/  SHF.R.S32.HI R21, RZ, 0x1f, R20 ;  /* 0x0000001fff157819 */ /* 0x000fe20000011414 */
[----:B-1----:R-:W-:Y:S01]  /*d6b0*/  IMAD.SHL.U32 R28, R20, 0x8, RZ ;  /* 0x00000008141c7824 */ /* 0x002fe200078e00ff */
[----:B------:R-:W-:Y:S02]  /*d6c0*/  SHF.R.U32.HI R5, RZ, 0x10, R5 ;  /* 0x00000010ff057819 */ /* 0x000fe40000011605 */
[----:B------:R-:W-:Y:S02]  /*d6d0*/  LEA.HI R20, R21, R20, RZ, 0x3 ;  /* 0x0000001415147211 */ /* 0x000fe400078f18ff */
[----:B------:R-:W-:-:S02]  /*d6e0*/  LOP3.LUT R21, R199, 0x38, R28, 0xf8, !PT ;  /* 0x00000038c7157812 */ /* 0x000fc400078ef81c */
[----:B0-----:R-:W0:Y:S01]  /*d6f0*/  LDS.128 R28, [R221] ;  /* 0x00000000dd1c7984 */ /* 0x001e220000000c00 */
[----:B------:R-:W-:Y:S01]  /*d700*/  IMAD.SHL.U32 R20, R20, 0x400, RZ ;  /* 0x0000040014147824 */ /* 0x000fe200078e00ff */
[----:B------:R-:W-:Y:S02]  /*d710*/  LOP3.LUT R21, R21, R228, RZ, 0x3c, !PT ;  /* 0x000000e415157212 */ /* 0x000fe400078e3cff */
[--C-:B------:R-:W-:Y:S02]  /*d720*/  SHF.R.U64 R4, R26, 0x10, R27.reuse ;  /* 0x000000101a047819 */ /* 0x100fe4000000121b */
[----:B------:R-:W-:Y:S02]  /*d730*/  LOP3.LUT R20, R20, 0x7fffe000, RZ, 0xc0, !PT ;  /* 0x7fffe00014147812 */ /* 0x000fe400078ec0ff */
[----:B------:R-:W-:Y:S02]  /*d740*/  SHF.R.U32.HI R27, RZ, 0x10, R27 ;  /* 0x00000010ff1b7819 */ /* 0x000fe4000001161b */
[----:B------:R-:W-:-:S02]  /*d750*/  IADD3 R21, R21, R20, R202 ;  /* 0x0000001415157210 */ /* 0x000fc40007ffe0ca */
[----:B------:R-:W-:Y:S02]  /*d760*/  SHF.R.U64 R20, R6, 0x10, R7 ;  /* 0x0000001006147819 */ /* 0x000fe40000001207 */
[----:B------:R-:W-:Y:S01]  /*d770*/  SHF.R.U64 R6, R24, 0x10, R25 ;  /* 0x0000001018067819 */ /* 0x000fe20000001219 */
[----:B------:R-:W-:Y:S01]  /*d780*/  IMAD R21, R21, 0x2, R2 ;  /* 0x0000000215157824 */ /* 0x000fe200078e0202 */
[----:B------:R-:W-:Y:S02]  /*d790*/  SHF.R.U32.HI R7, RZ, 0x10, R7 ;  /* 0x00000010ff077819 */ /* 0x000fe40000011607 */
[----:B------:R-:W-:Y:S02]  /*d7a0*/  SHF.R.U32.HI R25, RZ, 0x10, R25 ;  /* 0x00000010ff197819 */ /* 0x000fe40000011619 */
[----:B------:R-:W1:Y:S01]  /*d7b0*/  LDS.128 R32, [R21+0x10400] ;  /* 0x0104000015207984 */ /* 0x000e620000000c00 */
[----:B------:R-:W-:Y:S02]  /*d7c0*/  PRMT R47, R47, 0x5410, R6 ;  /* 0x000054102f2f7816 */ /* 0x000fe40000000006 */
[----:B------:R-:W-:-:S02]  /*d7d0*/  PRMT R61, R61, 0x5410, R36 ;  /* 0x000054103d3d7816 */ /* 0x000fc40000000024 */
[----:B------:R-:W-:Y:S01]  /*d7e0*/  PRMT R62, R62, 0x5410, R5 ;  /* 0x000054103e3e7816 */ /* 0x000fe20000000005 */
[----:B------:R-:W-:Y:S01]  /*d7f0*/  IMAD.U32 R37, R47, 0x10000, RZ ;  /* 0x000100002f257824 */ /* 0x000fe200078e00ff */
[----:B------:R-:W-:Y:S01]  /*d800*/  PRMT R63, R63, 0x5410, R20 ;  /* 0x000054103f3f7816 */ /* 0x000fe20000000014 */
[----:B------:R-:W-:Y:S01]  /*d810*/  IMAD.U32 R36, R61, 0x10000, RZ ;  /* 0x000100003d247824 */ /* 0x000fe200078e00ff */
[----:B------:R-:W-:Y:S02]  /*d820*/  PRMT R64, R64, 0x5410, R7 ;  /* 0x0000541040407816 */ /* 0x000fe40000000007 */
[----:B------:R-:W-:Y:S02]  /*d830*/  PRMT R58, R58, 0x5410, R25 ;  /* 0x000054103a3a7816 */ /* 0x000fe40000000019 */
[----:B------:R-:W-:Y:S02]  /*d840*/  PRMT R59, R59, 0x5410, R4 ;  /* 0x000054103b3b7816 */ /* 0x000fe40000000004 */
[----:B------:R-:W-:-:S02]  /*d850*/  PRMT R60, R60, 0x5410, R27 ;  /* 0x000054103c3c7816 */ /* 0x000fc4000000001b */
        /* <DEDUP_REMOVED lines=23> */
[C---:B------:R-:W-:Y:S01]  /*d9d0*/  FMUL.FTZ R51, R27.reuse, R35 ;  /* 0x000000231b337220 */ /* 0x040fe20000410000 */
[----:B------:R-:W-:Y:S02]  /*d9e0*/  IMAD.U32 R36, R60, 0x10000, RZ ;  /* 0x000100003c247824 */ /* 0x000fe400078e00ff */
[----:B------:R-:W-:Y:S01]  /*d9f0*/  FFMA.FTZ R49, R4, R37, R49 ;  /* 0x0000002504317223 */ /* 0x000fe20000010031 */
[-C--:B------:R-:W-:Y:S01]  /*da00*/  FMUL.FTZ R27, R27, R25.reuse ;  /* 0x000000191b1b7220 */ /* 0x080fe20000410000 */
[----:B------:R-:W-:Y:S01]  /*da10*/  FFMA.FTZ R51, R6, R25, -R51 ;  /* 0x0000001906337223 */ /* 0x000fe20000010833 */
[----:B------:R-:W-:-:S02]  /*da20*/  IMAD.U32 R4, R64, 0x10000, RZ ;  /* 0x0001000040047824 */ /* 0x000fc400078e00ff */
[C---:B------:R-:W-:Y:S01]  /*da30*/  FMUL.FTZ R25, R33.reuse, R36 ;  /* 0x0000002421197220 */ /* 0x040fe20000410000 */
[----:B------:R-:W-:Y:S01]  /*da40*/  FFMA.FTZ R35, R6, R35, R27 ;  /* 0x0000002306237223 */ /* 0x000fe2000001001b */
[----:B------:R-:W-:Y:S01]  /*da50*/  LOP3.LUT R27, R58, 0xffff0000, RZ, 0xc0, !PT ;  /* 0xffff00003a1b7812 */ /* 0x000fe200078ec0ff */
[-C--:B------:R-:W-:Y:S01]  /*da60*/  FMUL.FTZ R33, R33, R4.reuse ;  /* 0x0000000421217220 */ /* 0x080fe20000410000 */
[----:B------:R-:W-:Y:S01]  /*da70*/  FFMA.FTZ R37, R24, R4, -R25 ;  /* 0x0000000418257223 */ /* 0x000fe20000010819 */
[----:B------:R-:W-:Y:S01]  /*da80*/  LOP3.LUT R25, R62, 0xffff0000, RZ, 0xc0, !PT ;  /* 0xffff00003e197812 */ /* 0x000fe200078ec0ff */
[----:B------:R-:W-:Y:S01]  /*da90*/  FMUL.FTZ R4, R26, R47 ;  /* 0x0000002f1a047220 */ /* 0x000fe20000410000 */
[----:B------:R-:W-:Y:S01]  /*daa0*/  FFMA.FTZ R48, R24, R36, R33 ;  /* 0x0000002418307223 */ /* 0x000fe20000010021 */
[C---:B------:R-:W-:Y:S01]  /*dab0*/  FMUL.FTZ R33, R32.reuse, R27 ;  /* 0x0000001b20217220 */ /* 0x040fe20000410000 */
[----:B------:R-:W-:Y:S02]  /*dac0*/  IMAD.U32 R6, R59, 0x10000, RZ ;  /* 0x000100003b067824 */ /* 0x000fe400078e00ff */
[----:B------:R-:W-:Y:S01]  /*dad0*/  FFMA.FTZ R24, R5, R61, -R4 ;  /* 0x0000003d05187223 */ /* 0x000fe20000010804 */
[----:B------:R-:W-:Y:S01]  /*dae0*/  FMUL.FTZ R36, R32, R25 ;  /* 0x0000001920247220 */ /* 0x000fe20000410000 */
[----:B------:R-:W-:-:S02]  /*daf0*/  IMAD.U32 R4, R63, 0x10000, RZ ;  /* 0x000100003f047824 */ /* 0x000fc400078e00ff */
[----:B------:R-:W-:Y:S01]  /*db00*/  FMUL.FTZ R26, R26, R61 ;  /* 0x0000003d1a1a7220 */ /* 0x000fe20000410000 */
[C---:B------:R-:W-:Y:S01]  /*db10*/  FFMA.FTZ R32, R28.reuse, R25, -R33 ;  /* 0x000000191c207223 */ /* 0x040fe20000010821 */
[----:B------:R-:W-:Y:S01]  /*db20*/  FFMA.FTZ R36, R28, R27, R36 ;  /* 0x0000001b1c247223 */ /* 0x000fe20000010024 */
[C---:B------:R-:W-:Y:S01]  /*db30*/  FMUL.FTZ R44, R29.reuse, R6 ;  /* 0x000000061d2c7220 */ /* 0x040fe20000410000 */
[-C--:B------:R-:W-:Y:S01]  /*db40*/  FMUL.FTZ R28, R29, R4.reuse ;  /* 0x000000041d1c7220 */ /* 0x080fe20000410000 */
[----:B------:R-:W-:Y:S01]  /*db50*/  LOP3.LUT R59, R59, 0xffff0000, RZ, 0xc0, !PT ;  /* 0xffff00003b3b7812 */ /* 0x000fe200078ec0ff */
        /* <DEDUP_REMOVED lines=9> */
[----:B------:R-:W-:Y:S01]  /*dbf0*/  FMUL.FTZ R34, R34, R5 ;  /* 0x0000000522227220 */ /* 0x000fe20000410000 */
        /* <DEDUP_REMOVED lines=14> */
.L_x_8514:
[----:B------:R-:W-:Y:S05]  /*dce0*/  BSYNC B1 ;  /* 0x0000000000017941 */ /* 0x000fea0003800000 */
.L_x_8513:
[----:B------:R-:W-:Y:S04]  /*dcf0*/  BSSY B1, `(.L_x_8515) ;  /* 0x0000068000017945 */ /* 0x000fe80003800000 */
[----:B------:R-:W-:Y:S05]  /*dd00*/  @P1 BRA `(.L_x_8516) ;  /* 0x0000000400981947 */ /* 0x000fea0003800000 */
[----:B--2---:R-:W-:Y:S02]  /*dd10*/  LEA.HI R4, R56, R207, RZ, 0x1d ;  /* 0x000000cf38047211 */ /* 0x004fe400078fe8ff */
[----:B-1----:R-:W-:Y:S02]  /*dd20*/  SHF.R.U64 R31, R38, 0x10, R39 ;  /* 0x00000010261f7819 */ /* 0x002fe40000001227 */
        /* <DEDUP_REMOVED lines=8> */
[----:B------:R-:W-:Y:S02]  /*ddb0*/  PRMT R72, R72, 0x5410, R31 ;  /* 0x0000541048487816 */ /* 0x000fe4000000001f */
[----:B------:R-:W-:Y:S02]  /*ddc0*/  LOP3.LUT R7, R7, 0x7fffe000, RZ, 0xc0, !PT ;  /* 0x7fffe00007077812 */ /* 0x000fe400078ec0ff */
[----:B------:R-:W-:Y:S01]  /*ddd0*/  PRMT R65, R65, 0x5410, R28 ;  /* 0x0000541041417816 */ /* 0x000fe2000000001c */
[----:B------:R-:W-:Y:S01]  /*dde0*/  IMAD.U32 R36, R72, 0x10000, RZ ;  /* 0x0001000048247824 */ /* 0x000fe200078e00ff */
[----:B------:R-:W-:-:S02]  /*ddf0*/  IADD3 R21, R4, R7, R201 ;  /* 0x0000000704157210 */ /* 0x000fc40007ffe0c9 */
[----:B------:R-:W1:Y:S01]  /*de00*/  LDS.128 R4, [R220] ;  /* 0x00000000dc047984 */ /* 0x000e620000000c00 */
[----:B------:R-:W-:Y:S01]  /*de10*/  SHF.R.U32.HI R53, RZ, 0x10, R53 ;  /* 0x00000010ff357819 */ /* 0x000fe20000011635 */
[----:B------:R-:W-:Y:S01]  /*de20*/  IMAD.U32 R35, R65, 0x10000, RZ ;  /* 0x0001000041237824 */ /* 0x000fe200078e00ff */
[----:B------:R-:W-:Y:S01]  /*de30*/  SHF.R.U64 R20, R54, 0x10, R55 ;  /* 0x0000001036147819 */ /* 0x000fe20000001237 */
[----:B------:R-:W-:Y:S01]  /*de40*/  IMAD R21, R21, 0x2, R2 ;  /* 0x0000000215157824 */ /* 0x000fe200078e0202 */
[--C-:B0-----:R-:W-:Y:S02]  /*de50*/  SHF.R.U64 R29, R40, 0x10, R41.reuse ;  /* 0x00000010281d7819 */ /* 0x101fe40000001229 */
[----:B------:R-:W-:Y:S02]  /*de60*/  PRMT R73, R73, 0x5410, R38 ;  /* 0x0000541049497816 */ /* 0x000fe40000000026 */
[----:B------:R-:W0:Y:S01]  /*de70*/  LDS.128 R24, [R21+0x10400] ;  /* 0x0104000015187984 */ /* 0x000e220000000c00 */
[----:B------:R-:W-:-:S02]  /*de80*/  SHF.R.U32.HI R40, RZ, 0x10, R41 ;  /* 0x00000010ff287819 */ /* 0x000fc40000011629 */
[----:B------:R-:W-:Y:S01]  /*de90*/  PRMT R66, R66, 0x5410, R53 ;  /* 0x0000541042427816 */ /* 0x000fe20000000035 */
[----:B------:R-:W-:Y:S01]  /*dea0*/  IMAD.U32 R37, R73, 0x10000, RZ ;  /* 0x0001000049257824 */ /* 0x000fe200078e00ff */
[----:B------:R-:W-:Y:S02]  /*deb0*/  PRMT R45, R45, 0x5410, R20 ;  /* 0x000054102d2d7816 */ /* 0x000fe40000000014 */
[----:B------:R-:W-:Y:S02]  /*dec0*/  SHF.R.U32.HI R55, RZ, 0x10, R55 ;  /* 0x00000010ff377819 */ /* 0x000fe40000011637 */
[----:B------:R-:W-:Y:S02]  /*ded0*/  PRMT R75, R75, 0x5410, R40 ;  /* 0x000054104b4b7816 */ /* 0x000fe40000000028 */
[----:B------:R-:W-:Y:S02]  /*dee0*/  PRMT R46, R46, 0x5410, R55 ;  /* 0x000054102e2e7816 */ /* 0x000fe40000000037 */
[----:B------:R-:W-:-:S02]  /*def0*/  LOP3.LUT R65, R65, 0xffff0000, RZ, 0xc0, !PT ;  /* 0xffff000041417812 */ /* 0x000fc400078ec0ff */
[----:B------:R-:W-:Y:S01]  /*df00*/  PRMT R74, R74, 0x5410, R29 ;  /* 0x000054104a4a7816 */ /* 0x000fe2000000001d */
        /* <DEDUP_REMOVED lines=18> */
[-C--:B------:R-:W-:Y:S01]  /*e030*/  FMUL.FTZ R47, R32, R31.reuse ;  /* 0x0000001f202f7220 */ /* 0x080fe20000410000 */
[----:B------:R-:W-:Y:S02]  /*e040*/  IMAD.U32 R39, R75, 0x10000, RZ ;  /* 0x000100004b277824 */ /* 0x000fe400078e00ff */
[----:B------:R-:W-:Y:S01]  /*e050*/  FFMA.FTZ R43, R28, R31, -R43 ;  /* 0x0000001f1c2b7223 */ /* 0x000fe2000001082b */
[----:B------:R-:W-:Y:S01]  /*e060*/  IMAD.U32 R35, R46, 0x10000, RZ ;  /* 0x000100002e237824 */ /* 0x000fe200078e00ff */
[----:B------:R-:W-:Y:S01]  /*e070*/  LOP3.LUT R31, R72, 0xffff0000, RZ, 0xc0, !PT ;  /* 0xffff0000481f7812 */ /* 0x000fe200078ec0ff */
[----:B------:R-:W-:Y:S01]  /*e080*/  FMUL.FTZ R49, R34, R39 ;  /* 0x0000002722317220 */ /* 0x000fe20000410000 */
[----:B------:R-:W-:Y:S01]  /*e090*/  FFMA.FTZ R47, R28, R37, R47 ;  /* 0x000000251c2f7223 */ /* 0x000fe2000001002f */
[----:B------:R-:W-:Y:S01]  /*e0a0*/  LOP3.LUT R28, R73, 0xffff0000, RZ, 0xc0, !PT ;  /* 0xffff0000491c7812 */ /* 0x000fe200078ec0ff */
        /* <DEDUP_REMOVED lines=8> */
[----:B------:R-:W-:Y:S01]  /*e130*/  FFMA.FTZ R39, R30, R39, R34 ;  /* 0x000000271e277223 */ /* 0x000fe20000010022 */
[----:B------:R-:W-:Y:S01]  /*e140*/  FMUL.FTZ R32, R25, R28 ;  /* 0x0000001c19207220 */ /* 0x000fe20000410000 */
[C---:B------:R-:W-:Y:S01]  /*e150*/  FFMA.FTZ R35, R4.reuse, R65, -R35 ;  /* 0x0000004104237223 */ /* 0x040fe20000010823 */
[----:B------:R-:W-:Y:S02]  /*e160*/  IMAD.U32 R20, R45, 0x10000, RZ ;  /* 0x000100002d147824 */ /* 0x000fe400078e00ff */
[----:B------:R-:W-:Y:S01]  /*e170*/  FMUL.FTZ R25, R25, R66 ;  /* 0x0000004219197220 */ /* 0x000fe20000410000 */
[----:B------:R-:W-:Y:S01]  /*e180*/  FFMA.FTZ R30, R4, R31, R37 ;  /* 0x0000001f041e7223 */ /* 0x000fe20000010025 */
[----:B------:R-:W-:Y:S01]  /*e190*/  FMUL.FTZ R4, R33, R24 ;  /* 0x0000001821047220 */ /* 0x000fe20000410000 */
[C---:B------:R-:W-:Y:S01]  /*e1a0*/  FFMA.FTZ R32, R5.reuse, R66, -R32 ;  /* 0x0000004205207223 */ /* 0x040fe20000010820 */
[----:B------:R-:W-:Y:S01]  /*e1b0*/  FFMA.FTZ R28, R5, R28, R25 ;  /* 0x0000001c051c7223 */ /* 0x000fe20000010019 */
[-C--:B------:R-:W-:Y:S01]  /*e1c0*/  FMUL.FTZ R34, R33, R20.reuse ;  /* 0x0000001421227220 */ /* 0x080fe20000410000 */
[----:B------:R-:W-:Y:S01]  /*e1d0*/  LOP3.LUT R26, R26, 0xffff0000, RZ, 0xc0, !PT ;  /* 0xffff00001a1a7812 */ /* 0x000fe200078ec0ff */
[C---:B------:R-:W-:Y:S01]  /*e1e0*/  FFMA.FTZ R20, R29.reuse, R20, -R4 ;  /* 0x000000141d147223 */ /* 0x040fe20000010804 */
[----:B------:R-:W-:Y:S01]  /*e1f0*/  LOP3.LUT R5, R74, 0xffff0000, RZ, 0xc0, !PT ;  /* 0xffff00004a057812 */ /* 0x000fe200078ec0ff */
[----:B------:R-:W-:Y:S01]  /*e200*/  FFMA.FTZ R34, R29, R24, R34 ;  /* 0x000000181d227223 */ /* 0x000fe20000010022 */
[----:B------:R-:W-:-:S02]  /*e210*/  LOP3.LUT R27, R27, 0xffff0000, RZ, 0xc0, !PT ;  /* 0xffff00001b1b7812 */ /* 0x000fc400078ec0ff */
[----:B------:R-:W-:Y:S01]  /*e220*/  LOP3.LUT R45, R45, 0xffff0000, RZ, 0xc0, !PT ;  /* 0xffff00002d2d7812 */ /* 0x000fe200078ec0ff */
[----:B------:R-:W-:Y:S01]  /*e230*/  FMUL.FTZ R25, R26, R5 ;  /* 0x000000051a197220 */ /* 0x000fe20000410000 */
[----:B------:R-:W-:Y:S02]  /*e240*/  LOP3.LUT R4, R75, 0xffff0000, RZ, 0xc0, !PT ;  /* 0xffff00004b047812 */ /* 0x000fe400078ec0ff */
        /* <DEDUP_REMOVED lines=18> */
.L_x_8516:
[----:B------:R-:W-:Y:S05]  /*e370*/  BSYNC B1 ;  /* 0x0000000000017941 */ /* 0x000fea0003800000 */
.L_x_8515:
[----:B------:R-:W-:Y:S01]  /*e380*/  PRMT R20, R3, 0x5410, R0 ;  /* 0x0000541003147816 */ /* 0x000fe20000000000 */
[----:B------:R-:W-:Y:S06]  /*e390*/  @P0 BRA `(.L_x_8500) ;  /* 0x0000000400980947 */ /* 0x000fec0003800000 */
[----:B------:R-:W-:Y:S01]  /*e3a0*/  LEA.HI R56, R56, R207, RZ, 0x1d ;  /* 0x000000cf38387211 */ /* 0x000fe200078fe8ff */
[----:B--23--:R-:W2:Y:S01]  /*e3b0*/  LDS.128 R4, [R219] ;  /* 0x00000000db047984 */ /* 0x00cea20000000c00 */
[--C-:B------:R-:W-:Y:S02]  /*e3c0*/  SHF.R.U64 R21, R12, 0x10, R13.reuse ;  /* 0x000000100c157819 */ /* 0x100fe4000000120d */
[----:B------:R-:W-:Y:S01]  /*e3d0*/  SHF.R.S32.HI R3, RZ, 0x1f, R56 ;  /* 0x0000001fff037819 */ /* 0x000fe20000011438 */
[----:B------:R-:W-:Y:S01]  /*e3e0*/  IMAD.SHL.U32 R0, R56, 0x8, RZ ;  /* 0x0000000838007824 */ /* 0x000fe200078e00ff */
[----:B------:R-:W-:Y:S02]  /*e3f0*/  SHF.R.U32.HI R12, RZ, 0x10, R13 ;  /* 0x00000010ff0c7819 */ /* 0x000fe4000001160d */
[----:B------:R-:W-:Y:S02]  /*e400*/  LEA.HI R56, R3, R56, RZ, 0x3 ;  /* 0x0000003803387211 */ /* 0x000fe400078f18ff */
[----:B------:R-:W-:-:S02]  /*e410*/  LOP3.LUT R3, R197, 0x38, R0, 0xf8, !PT ;  /* 0x00000038c5037812 */ /* 0x000fc400078ef800 */
[--C-:B------:R-:W-:Y:S01]  /*e420*/  SHF.R.U64 R0, R8, 0x10, R9.reuse ;  /* 0x0000001008007819 */ /* 0x100fe20000001209 */
[----:B------:R-:W-:Y:S01]  /*e430*/  IMAD.SHL.U32 R56, R56, 0x400, RZ ;  /* 0x0000040038387824 */ /* 0x000fe200078e00ff */
[----:B------:R-:W-:Y:S02]  /*e440*/  LOP3.LUT R3, R3, R226, RZ, 0x3c, !PT ;  /* 0x000000e203037212 */ /* 0x000fe400078e3cff */
[----:B------:R-:W-:Y:S02]  /*e450*/  SHF.R.U32.HI R8, RZ, 0x10, R9 ;  /* 0x00000010ff087819 */ /* 0x000fe40000011609 */
[----:B------:R-:W-:Y:S02]  /*e460*/  LOP3.LUT R56, R56, 0x7fffe000, RZ, 0xc0, !PT ;  /* 0x7fffe00038387812 */ /* 0x000fe400078ec0ff */
[----:B------:R-:W-:Y:S02]  /*e470*/  PRMT R57, R57, 0x5410, R0 ;  /* 0x0000541039397816 */ /* 0x000fe40000000000 */
[----:B------:R-:W-:-:S02]  /*e480*/  IADD3 R3, R3, R56, R200 ;  /* 0x0000003803037210 */ /* 0x000fc40007ffe0c8 */
[--C-:B------:R-:W-:Y:S02]  /*e490*/  SHF.R.U64 R9, R10, 0x10, R11.reuse ;  /* 0x000000100a097819 */ /* 0x100fe4000000120b */
[----:B------:R-:W-:Y:S01]  /*e4a0*/  SHF.R.U32.HI R10, RZ, 0x10, R11 ;  /* 0x00000010ff0a7819 */ /* 0x000fe2000001160b */
[----:B------:R-:W-:Y:S01]  /*e4b0*/  IMAD R3, R3, 0x2, R2 ;  /* 0x0000000203037824 */ /* 0x000fe200078e0202 */
[----:B------:R-:W-:Y:S02]  /*e4c0*/  PRMT R71, R71, 0x5410, R12 ;  /* 0x0000541047477816 */ /* 0x000fe4000000000c */
[--C-:B-1----:R-:W-:Y:S02]  /*e4d0*/  SHF.R.U64 R28, R14, 0x10, R15.reuse ;  /* 0x000000100e1c7819 */ /* 0x102fe4000000120f */
[----:B------:R-:W1:Y:S01]  /*e4e0*/  LDS.128 R24, [R3+0x10400] ;  /* 0x0104000003187984 */ /* 0x000e620000000c00 */
[----:B0-----:R-:W-:Y:S02]  /*e4f0*/  SHF.R.U32.HI R29, RZ, 0x10, R15 ;  /* 0x00000010ff1d7819 */ /* 0x001fe4000001160f */
[----:B------:R-:W-:-:S02]  /*e500*/  PRMT R70, R70, 0x5410, R21 ;  /* 0x0000541046467816 */ /* 0x000fc40000000015 */
[----:B------:R-:W-:Y:S02]  /*e510*/  PRMT R67, R67, 0x5410, R8 ;  /* 0x0000541043437816 */ /* 0x000fe40000000008 */
[----:B------:R-:W-:Y:S01]  /*e520*/  PRMT R28, R20, 0x5432, R28 ;  /* 0x00005432141c7816 */ /* 0x000fe2000000001c */
[----:B------:R-:W-:Y:S01]  /*e530*/  IMAD.U32 R21, R70, 0x10000, RZ ;  /* 0x0001000046157824 */ /* 0x000fe200078e00ff */
[----:B------:R-:W-:Y:S01]  /*e540*/  PRMT R29, R20, 0x5410, R29 ;  /* 0x00005410141d7816 */ /* 0x000fe2000000001d */
[----:B--2---:R-:W-:Y:S01]  /*e550*/  IMAD.U32 R0, R4, 0x10000, RZ ;  /* 0x0001000004007824 */ /* 0x004fe200078e00ff */
[----:B------:R-:W-:Y:S01]  /*e560*/  PRMT R69, R69, 0x5410, R10 ;  /* 0x0000541045457816 */ /* 0x000fe2000000000a */
[----:B------:R-:W-:Y:S01]  /*e570*/  IMAD.U32 R8, R5, 0x10000, RZ ;  /* 0x0001000005087824 */ /* 0x000fe200078e00ff */
[----:B------:R-:W-:Y:S01]  /*e580*/  PRMT R68, R68, 0x5410, R9 ;  /* 0x0000541044447816 */ /* 0x000fe20000000009 */
[----:B------:R-:W-:Y:S01]  /*e590*/  IMAD.U32 R10, R7, 0x10000, RZ ;  /* 0x00010000070a7824 */ /* 0x000fe200078e00ff */
[----:B------:R-:W-:Y:S01]  /*e5a0*/  LOP3.LUT R4, R4, 0xffff0000, RZ, 0xc0, !PT ;  /* 0xffff000004047812 */ /* 0x000fe200078ec0ff */
[----:B------:R-:W-:Y:S01]  /*e5b0*/  IMAD.U32 R9, R6, 0x10000, RZ ;  /* 0x0001000006097824 */ /* 0x000fe200078e00ff */
[----:B------:R-:W-:-:S02]  /*e5c0*/  LOP3.LUT R5, R5, 0xffff0000, RZ, 0xc0, !PT ;  /* 0xffff000005057812 */ /* 0x000fc400078ec0ff */
[----:B------:R-:W-:Y:S02]  /*e5d0*/  LOP3.LUT R6, R6, 0xffff0000, RZ, 0xc0, !PT ;  /* 0xffff000006067812 */ /* 0x000fe400078ec0ff */
[----:B------:R-:W-:Y:S01]  /*e5e0*/  LOP3.LUT R7, R7, 0xffff0000, RZ, 0xc0, !PT ;  /* 0xffff000007077812 */ /* 0x000fe200078ec0ff */
[C---:B-1----:R-:W-:Y:S01]  /*e5f0*/  IMAD.U32 R11, R24.reuse, 0x10000, RZ ;  /* 0x00010000180b7824 */ /* 0x042fe200078e00ff */
[----:B------:R-:W-:Y:S01]  /*e600*/  LOP3.LUT R12, R24, 0xffff0000, RZ, 0xc0, !PT ;  /* 0xffff0000180c7812 */ /* 0x000fe200078ec0ff */
[C---:B------:R-:W-:Y:S01]  /*e610*/  IMAD.U32 R13, R25.reuse, 0x10000, RZ ;  /* 0x00010000190d7824 */ /* 0x040fe200078e00ff */
[----:B------:R-:W-:Y:S01]  /*e620*/  LOP3.LUT R24, R25, 0xffff0000, RZ, 0xc0, !PT ;  /* 0xffff000019187812 */ /* 0x000fe200078ec0ff */
[----:B------:R-:W-:Y:S01]  /*e630*/  IMAD.U32 R25, R57, 0x10000, RZ ;  /* 0x0001000039197824 */ /* 0x000fe200078e00ff */
[C---:B------:R-:W-:Y:S01]  /*e640*/  LOP3.LUT R15, R26.reuse, 0xffff0000, RZ, 0xc0, !PT ;  /* 0xffff00001a0f7812 */ /* 0x040fe200078ec0ff */
[----:B------:R-:W-:Y:S01]  /*e650*/  IMAD.U32 R14, R26, 0x10000, RZ ;  /* 0x000100001a0e7824 */ /* 0x000fe200078e00ff */
[C---:B------:R-:W-:Y:S01]  /*e660*/  LOP3.LUT R26, R27.reuse, 0xffff0000, RZ, 0xc0, !PT ;  /* 0xffff00001b1a7812 */ /* 0x040fe200078ec0ff */
[----:B------:R-:W-:-:S02]  /*e670*/  IMAD.U32 R20, R27, 0x10000, RZ ;  /* 0x000100001b147824 */ /* 0x000fc400078e00ff */
[----:B------:R-:W-:Y:S01]  /*e680*/  FMUL.FTZ R31, R11, R25 ;  /* 0x000000190b1f7220 */ /* 0x000fe20000410000 */
[----:B------:R-:W-:Y:S02]  /*e690*/  IMAD.U32 R27, R67, 0x10000, RZ ;  /* 0x00010000431b7824 */ /* 0x000fe400078e00ff */
[-C--:B------:R-:W-:Y:S01]  /*e6a0*/  FMUL.FTZ R33, R11, R21.reuse ;  /* 0x000000150b217220 */ /* 0x080fe20000410000 */
[----:B------:R-:W-:Y:S02]  /*e6b0*/  IMAD.U32 R11, R71, 0x10000, RZ ;  /* 0x00010000470b7824 */ /* 0x000fe400078e00ff */
[----:B------:R-:W-:Y:S01]  /*e6c0*/  FFMA.FTZ R30, R0, R21, -R31 ;  /* 0x00000015001e7223 */ /* 0x000fe2000001081f */
[----:B------:R-:W-:Y:S01]  /*e6d0*/  FMUL.FTZ R35, R13, R27 ;  /* 0x0000001b0d237220 */ /* 0x000fe20000410000 */
[----:B------:R-:W-:Y:S02]  /*e6e0*/  IMAD.U32 R31, R69, 0x10000, RZ ;  /* 0x00010000451f7824 */ /* 0x000fe400078e00ff */
[----:B------:R-:W-:Y:S01]  /*e6f0*/  FMUL.FTZ R13, R13, R11 ;  /* 0x0000000b0d0d7220 */ /* 0x000fe20000410000 */
[----:B------:R-:W-:-:S02]  /*e700*/  IMAD.U32 R21, R29, 0x10000, RZ ;  /* 0x000100001d157824 */ /* 0x000fc400078e00ff */
[----:B------:R-:W-:Y:S01]  /*e710*/  FFMA.FTZ R35, R8, R11, -R35 ;  /* 0x0000000b08237223 */ /* 0x000fe20000010823 */
[----:B------:R-:W-:Y:S01]  /*e720*/  FMUL.FTZ R11, R20, R31 ;  /* 0x0000001f140b7220 */ /* 0x000fe20000410000 */
[----:B------:R-:W-:Y:S01]  /*e730*/  FFMA.FTZ R33, R0, R25, R33 ;  /* 0x0000001900217223 */ /* 0x000fe20000010021 */
[-C--:B------:R-:W-:Y:S01]  /*e740*/  FMUL.FTZ R0, R20, R21.reuse ;  /* 0x0000001514007220 */ /* 0x080fe20000410000 */
[----:B------:R-:W-:Y:S01]  /*e750*/  LOP3.LUT R57, R57, 0xffff0000, RZ, 0xc0, !PT ;  /* 0xffff000039397812 */ /* 0x000fe200078ec0ff */
[----:B------:R-:W-:Y:S01]  /*e760*/  FFMA.FTZ R20, R10, R21, -R11 ;  /* 0x000000150a147223 */ /* 0x000fe2000001080b */
[----:B------:R-:W-:Y:S01]  /*e770*/  LOP3.LUT R11, R70, 0xffff0000, RZ, 0xc0, !PT ;  /* 0xffff0000460b7812 */ /* 0x000fe200078ec0ff */
[----:B------:R-:W-:Y:S01]  /*e780*/  FFMA.FTZ R27, R8, R27, R13 ;  /* 0x0000001b081b7223 */ /* 0x000fe2000001000d */
[----:B------:R-:W-:Y:S01]  /*e790*/  LOP3.LUT R67, R67, 0xffff0000, RZ, 0xc0, !PT ;  /* 0xffff000043437812 */ /* 0x000fe200078ec0ff */
[C---:B------:R-:W-:Y:S01]  /*e7a0*/  FMUL.FTZ R13, R12.reuse, R57 ;  /* 0x000000390c0d7220 */ /* 0x040fe20000410000 */
[----:B------:R-:W-:Y:S01]  /*e7b0*/  LOP3.LUT R71, R71, 0xffff0000, RZ, 0xc0, !PT ;  /* 0xffff000047477812 */ /* 0x000fe200078ec0ff */
[----:B------:R-:W-:Y:S01]  /*e7c0*/  FMUL.FTZ R21, R12, R11 ;  /* 0x0000000b0c157220 */ /* 0x000fe20000410000 */
[----:B------:R-:W-:-:S02]  /*e7d0*/  IMAD.U32 R8, R68, 0x10000, RZ ;  /* 0x0001000044087824 */ /* 0x000fc400078e00ff */
[----:B------:R-:W-:Y:S01]  /*e7e0*/  FFMA.FTZ R31, R10, R31, R0 ;  /* 0x0000001f0a1f7223 */ /* 0x000fe20000010000 */
[----:B------:R-:W-:Y:S01]  /*e7f0*/  FFMA.FTZ R13, R4, R11, -R13 ;  /* 0x0000000b040d7223 */ /* 0x000fe2000001080d */
[----:B------:R-:W-:Y:S02]  /*e800*/  IMAD.U32 R0, R28, 0x10000, RZ ;  /* 0x000100001c007824 */ /* 0x000fe400078e00ff */
[----:B------:R-:W-:Y:S01]  /*e810*/  FMUL.FTZ R12, R24, R67 ;  /* 0x00000043180c7220 */ /* 0x000fe20000410000 */
[----:B------:R-:W-:Y:S01]  /*e820*/  FFMA.FTZ R10, R4, R57, R21 ;  /* 0x00000039040a7223 */ /* 0x000fe20000010015 */
[-C--:B------:R-:W-:Y:S01]  /*e830*/  FMUL.FTZ R24, R24, R71.reuse ;  /* 0x0000004718187220 */ /* 0x080fe20000410000 */
[----:B------:R-:W-:Y:S01]  /*e840*/  FMUL.FTZ R4, R14, R8 ;  /* 0x000000080e047220 */ /* 0x000fe20000410000 */
[----:B------:R-:W-:Y:S01]  /*e850*/  LOP3.LUT R68, R68, 0xffff0000, RZ, 0xc0, !PT ;  /* 0xffff000044447812 */ /* 0x000fe200078ec0ff */
[-C--:B------:R-:W-:Y:S01]  /*e860*/  FMUL.FTZ R14, R14, R0.reuse ;  /* 0x000000000e0e7220 */ /* 0x080fe20000410000 */
[----:B------:R-:W-:Y:S01]  /*e870*/  LOP3.LUT R69, R69, 0xffff0000, RZ, 0xc0, !PT ;  /* 0xffff000045457812 */ /* 0x000fe200078ec0ff */
[C---:B------:R-:W-:Y:S01]  /*e880*/  FFMA.FTZ R12, R5.reuse, R71, -R12 ;  /* 0x00000047050c7223 */ /* 0x040fe2000001080c */
        /* <DEDUP_REMOVED lines=23> */
.L_x_8500:
[----:B------:R-:W-:Y:S05]  /*ea00*/  BSYNC B0 ;  /* 0x0000000000007941 */ /* 0x000fea0003800000 */
.L_x_8472:
        /* <DEDUP_REMOVED lines=8> */
.L_x_8470:
[----:B------:R-:W-:-:S13]  /*ea90*/  ISETP.NE.AND P0, PT, R191, 0x3, PT ;  /* 0x00000003bf00780c */ /* 0x000fda0003f05270 */
[----:B------:R-:W-:Y:S05]  /*eaa0*/  @!P0 BRA `(.L_x_8517) ;  /* 0x0000000000048947 */ /* 0x000fea0003800000 */
[----:B------:R-:W-:Y:S01]  /*eab0*/  BPT.TRAP 0x1 ;  /* 0x000000040000795c */ /* 0x000fe20000300000 */
.L_x_8517:
[----:B----4-:R-:W-:Y:S01]  /*eac0*/  IMAD R8, R22, 0x8, R2 ;  /* 0x0000000816087824 */ /* 0x010fe200078e0202 */
[----:B-12---:R-:W-:-:S04]  /*ead0*/  SHF.L.U32 R3, R186, 0x1f, RZ ;  /* 0x0000001fba037819 */ /* 0x006fc800000006ff */
[----:B------:R1:W2:Y:S01]  /*eae0*/  SYNCS.PHASECHK.TRANS64.TRYWAIT P2, [R8+URZ+0x28830], R3 ;  /* 0x02883003080075a7 */ /* 0x0002a2000804017f */
[----:B------:R-:W-:Y:S05]  /*eaf0*/  @!P0 BRA `(.L_x_8518) ;  /* 0x0000000000048947 */ /* 0x000fea0003800000 */
[----:B------:R-:W-:Y:S01]  /*eb00*/  BPT.TRAP 0x1 ;  /* 0x000000040000795c */ /* 0x000fe20000300000 */
.L_x_8518:
[----:B------:R-:W4:Y:S02]  /*eb10*/  S2R R0, SR_TID.X ;  /* 0x0000000000007919 */ /* 0x000f240000002100 */
[----:B----4-:R-:W-:-:S04]  /*eb20*/  LOP3.LUT R0, R0, 0x7f, RZ, 0xc0, !PT ;  /* 0x0000007f00007812 */ /* 0x010fc800078ec0ff */
[----:B------:R-:W-:Y:S01]  /*eb30*/  ISETP.NE.AND P1, PT, R0, RZ, PT ;  /* 0x000000ff0000720c */ /* 0x000fe20003f25270 */
[----:B--2---:R-:W-:-:S12]  /*eb40*/  @P2 BRA `(.L_x_8519) ;  /* 0x0000000000082947 */ /* 0x004fd80003800000 */
[----:B------:R-:W2:Y:S02]  /*eb50*/  SYNCS.PHASECHK.TRANS64.TRYWAIT P2, [R8+URZ+0x28830], R3 ;  /* 0x02883003080075a7 */ /* 0x000ea4000804017f */
[----:B--2---:R-:W-:Y:S05]  /*eb60*/  @!P2 BRA `(.L_x_8520) ;  /* 0x000001980030a947 */ /* 0x004fea0003800000 */
.L_x_8519:
[----:B------:R-:W-:Y:S05]  /*eb70*/  WARPSYNC.ALL ;  /* 0x0000000000007948 */ /* 0x000fea0003800000 */
[----:B------:R-:W-:Y:S01]  /*eb80*/  VIADD R0, R2, 0x18400 ;  /* 0x0001840002007836 */ /* 0x000fe20000000000 */
[----:B------:R-:W-:Y:S01]  /*eb90*/  R2UR UR44, R42 ;  /* 0x000000002a2c72ca */ /* 0x000fe200000e0000 */
[----:B0--3--:R-:W-:Y:S01]  /*eba0*/  IMAD.MOV.U32 R7, RZ, RZ, 0x40000040 ;  /* 0x40000040ff077424 */ /* 0x009fe200078e00ff */
[----:B------:R-:W-:Y:S01]  /*ebb0*/  WARPGROUP.ARRIVE ;  /* 0x00000000000079c5 */ /* 0x000fe20000000000 */
[----:B------:R-:W-:Y:S01]  /*ebc0*/  UMOV UR45, 0x40000040 ;  /* 0x40000040002d7882 */ /* 0x000fe20000000000 */
[----:B------:R-:W-:Y:S01]  /*ebd0*/  SHF.R.U32.HI R0, RZ, 0x4, R0 ;  /* 0x00000004ff007819 */ /* 0x000fe20000011600 */
[----:B------:R-:W-:Y:S01]  /*ebe0*/  IMAD.MOV.U32 R11, RZ, RZ, 0x40000040 ;  /* 0x40000040ff0b7424 */ /* 0x000fe200078e00ff */
[----:B------:R-:W-:Y:S01]  /*ebf0*/  R2UR UR47, R7 ;  /* 0x00000000072f72ca */ /* 0x000fe200000e0000 */
[----:B------:R-:W-:Y:S01]  /*ec00*/  UMOV UR9, 0x40000040 ;  /* 0x4000004000097882 */ /* 0x000fe20000000000 */
[----:B------:R-:W-:Y:S01]  /*ec10*/  LOP3.LUT R0, R0, 0x3fff, RZ, 0xc0, !PT ;  /* 0x00003fff00007812 */ /* 0x000fe200078ec0ff */
[----:B------:R-:W-:Y:S01]  /*ec20*/  UMOV UR13, 0x40000040 ;  /* 0x40000040000d7882 */ /* 0x000fe20000000000 */
[----:B------:R-:W-:Y:S01]  /*ec30*/  R2UR UR11, R11 ;  /* 0x000000000b0b72ca */ /* 0x000fe200000e0000 */
[----:B------:R-:W-:Y:S01]  /*ec40*/  IMAD.MOV.U32 R11, RZ, RZ, 0x40000040 ;  /* 0x40000040ff0b7424 */ /* 0x000fe200078e00ff */
[----:B------:R-:W-:Y:S01]  /*ec50*/  LOP3.LUT R5, R0, 0x10000, RZ, 0xfc, !PT ;  /* 0x0001000000057812 */ /* 0x000fe200078efcff */
[----:B------:R-:W-:Y:S01]  /*ec60*/  ULOP3.LUT UR44, UR44, 0x10000, URZ, 0xfc, !UPT ;  /* 0x000100002c2c7892 */ /* 0x000fe2000f8efc3f */
[----:B------:R-:W-:Y:S01]  /*ec70*/  IMAD.MOV.U32 R7, RZ, RZ, 0x40000040 ;  /* 0x40000040ff077424 */ /* 0x000fe200078e00ff */
[----:B------:R-:W-:Y:S01]  /*ec80*/  UMOV UR17, 0x40000040 ;  /* 0x4000004000117882 */ /* 0x000fe20000000000 */
[----:B------:R-:W-:Y:S01]  /*ec90*/  R2UR UR15, R11 ;  /* 0x000000000b0f72ca */ /* 0x000fe200000e0000 */
[----:B------:R-:W-:Y:S01]  /*eca0*/  IMAD R6, R22, 0x800, R5 ;  /* 0x0000080016067824 */ /* 0x000fe200078e0205 */
[----:B------:R-:W-:Y:S01]  /*ecb0*/  UIADD3 UR8, UR44, 0x2, URZ ;  /* 0x000000022c087890 */ /* 0x000fe2000fffe03f */
[----:B------:R-:W-:Y:S01]  /*ecc0*/  IMAD.MOV.U32 R11, RZ, RZ, 0x40000040 ;  /* 0x40000040ff0b7424 */ /* 0x000fe200078e00ff */
[----:B------:R-:W-:Y:S01]  /*ecd0*/  UIADD3 UR12, UR44, 0x4, URZ ;  /* 0x000000042c0c7890 */ /* 0x000fe2000fffe03f */
[C---:B------:R-:W-:Y:S01]  /*ece0*/  VIADD R10, R6.reuse, 0x2 ;  /* 0x00000002060a7836 */ /* 0x040fe20000000000 */
[----:B------:R-:W-:Y:S01]  /*ecf0*/  R2UR UR46, R6 ;  /* 0x00000000062e72ca */ /* 0x000fe200000e0000 */
[----:B------:R-:W-:Y:S01]  /*ed00*/  UIADD3 UR16, UR44, 0x6, URZ ;  /* 0x000000062c107890 */ /* 0x000fe2000fffe03f */
[----:B------:R-:W-:Y:S01]  /*ed10*/  R2UR UR19, R11 ;  /* 0x000000000b1372ca */ /* 0x000fe200000e0000 */
[----:B------:R-:W-:Y:S01]  /*ed20*/  IMAD.MOV.U32 R11, RZ, RZ, 0x40000040 ;  /* 0x40000040ff0b7424 */ /* 0x000fe200078e00ff */
[----:B------:R-:W-:Y:S01]  /*ed30*/  R2UR UR10, R10 ;  /* 0x000000000a0a72ca */ /* 0x000fe200000e0000 */
[----:B------:R-:W-:Y:S01]  /*ed40*/  VIADD R10, R6, 0x4 ;  /* 0x00000004060a7836 */ /* 0x000fe20000000000 */
[----:B------:R-:W-:Y:S01]  /*ed50*/  UIADD3 UR20, UR44, 0x400, URZ ;  /* 0x000004002c147890 */ /* 0x000fe2000fffe03f */
[----:B------:R-:W-:Y:S01]  /*ed60*/  R2UR UR35, R7 ;  /* 0x00000000072372ca */ /* 0x000fe200000e0000 */
[----:B------:R-:W-:Y:S01]  /*ed70*/  UMOV UR21, 0x40000040 ;  /* 0x4000004000157882 */ /* 0x000fe20000000000 */
[----:B------:R-:W-:Y:S01]  /*ed80*/  R2UR UR23, R11 ;  /* 0x000000000b1772ca */ /* 0x000fe200000e0000 */
[----:B------:R-:W-:Y:S01]  /*ed90*/  IMAD.MOV.U32 R11, RZ, RZ, 0x40000040 ;  /* 0x40000040ff0b7424 */ /* 0x000fe200078e00ff */
[----:B------:R-:W-:Y:S01]  /*eda0*/  R2UR UR14, R10 ;  /* 0x000000000a0e72ca */ /* 0x000fe200000e0000 */
[----:B------:R-:W-:Y:S01]  /*edb0*/  VIADD R10, R6, 0x6 ;  /* 0x00000006060a7836 */ /* 0x000fe20000000000 */
[----:B------:R-:W-:Y:S01]  /*edc0*/  HGMMA.64x128x16.F32.BF16 R24, gdesc[UR44], RZ, !UPT, gsb0 ;  /* 0x01e000002c1879f0 */ /* 0x000fe2000c0018ff */
[----:B------:R-:W-:Y:S01]  /*edd0*/  UIADD3 UR24, UR44, 0x402, URZ ;  /* 0x000004022c187890 */ /* 0x000fe2000fffe03f */
[----:B------:R-:W-:Y:S01]  /*ede0*/  R2UR UR27, R11 ;  /* 0x000000000b1b72ca */ /* 0x000fe200000e0000 */
[----:B------:R-:W-:Y:S01]  /*edf0*/  UMOV UR25, 0x40000040 ;  /* 0x4000004000197882 */ /* 0x000fe20000000000 */
[----:B------:R-:W-:Y:S01]  /*ee00*/  R2UR UR18, R10 ;  /* 0x000000000a1272ca */ /* 0x000fe200000e0000 */
[----:B------:R-:W-:Y:S01]  /*ee10*/  VIADD R10, R6, 0x400 ;  /* 0x00000400060a7836 */ /* 0x000fe20000000000 */
[----:B------:R-:W-:Y:S01]  /*ee20*/  UIADD3 UR28, UR44, 0x404, URZ ;  /* 0x000004042c1c7890 */ /* 0x000fe2000fffe03f */
[----:B------:R-:W-:Y:S01]  /*ee30*/  IMAD.MOV.U32 R11, RZ, RZ, 0x40000040 ;  /* 0x40000040ff0b7424 */ /* 0x000fe200078e00ff */
[----:B------:R-:W-:Y:S01]  /*ee40*/  UMOV UR29, 0x40000040 ;  /* 0x40000040001d7882 */ /* 0x000fe20000000000 */
[----:B------:R-:W-:Y:S01]  /*ee50*/  UIADD3 UR32, UR44, 0x406, URZ ;  /* 0x000004062c207890 */ /* 0x000fe2000fffe03f */
[----:B------:R-:W-:Y:S01]  /*ee60*/  R2UR UR22, R10 ;  /* 0x000000000a1672ca */ /* 0x000fe200000e0000 */
[----:B------:R-:W-:Y:S01]  /*ee70*/  VIADD R10, R6, 0x402 ;  /* 0x00000402060a7836 */ /* 0x000fe20000000000 */
[----:B------:R-:W-:Y:S01]  /*ee80*/  R2UR UR31, R11 ;  /* 0x000000000b1f72ca */ /* 0x000fe200000e0000 */
[----:B------:R-:W-:Y:S01]  /*ee90*/  UMOV UR33, 0x40000040 ;  /* 0x4000004000217882 */ /* 0x000fe20000000000 */
[----:B------:R-:W-:Y:S01]  /*eea0*/  ULDC UR4, c[0x0][0x9d8] ;  /* 0x0002760000047ab9 */ /* 0x000fe20000000800 */
[----:B-12---:R-:W-:Y:S01]  /*eeb0*/  @!P1 VIADD R8, R8, 0x28840 ;  /* 0x0002884008089836 */ /* 0x006fe20000000000 */
[----:B------:R-:W-:Y:S01]  /*eec0*/  R2UR UR26, R10 ;  /* 0x000000000a1a72ca */ /* 0x000fe200000e0000 */
[C---:B------:R-:W-:Y:S01]  /*eed0*/  VIADD R10, R6.reuse, 0x404 ;  /* 0x00000404060a7836 */ /* 0x040fe20000000000 */
[----:B------:R-:W-:Y:S01]  /*eee0*/  ULDC UR50, c[0x0][0x9dc] ;  /* 0x0002770000327ab9 */ /* 0x000fe20000000800 */
[----:B------:R-:W-:Y:S01]  /*eef0*/  VIADD R6, R6, 0x406 ;  /* 0x0000040606067836 */ /* 0x000fe20000000000 */
[----:B------:R-:W-:Y:S01]  /*ef00*/  @!P1 PRMT R8, RZ, 0x654, R8 ;  /* 0x00000654ff089816 */ /* 0x000fe20000000008 */
[----:B------:R-:W-:Y:S01]  /*ef10*/  ULOP3.LUT UR50, URZ, UR50, URZ, 0x33, !UPT ;  /* 0x000000323f327292 */ /* 0x000fe2000f8e333f */
[----:B------:R-:W-:-:S02]  /*ef20*/  R2UR UR30, R10 ;  /* 0x000000000a1e72ca */ /* 0x000fc400000e0000 */
[----:B------:R-:W-:Y:S02]  /*ef30*/  R2UR UR34, R6 ;  /* 0x00000000062272ca */ /* 0x000fe400000e0000 */
[----:B------:R-:W0:Y:S02]  /*ef40*/  LDC R6, c[0x0][0x448] ;  /* 0x00011200ff067b82 */ /* 0x000e240000000800 */
[----:B0-----:R-:W-:Y:S01]  /*ef50*/  ISETP.NE.AND P2, PT, R6, 0x1, PT ;  /* 0x000000010600780c */ /* 0x001fe20003f45270 */
[----:B------:R-:W-:-:S12]  /*ef60*/  IMAD.IADD R6, R195, 0x1, R193 ;  /* 0x00000001c3067824 */ /* 0x000fd800078e02c1 */
[----:B------:R-:W0:Y:S02]  /*ef70*/  @P2 LDC R7, c[0x0][0x44c] ;  /* 0x00011300ff072b82 */ /* 0x000e240000000800 */
[----:B0-----:R-:W-:Y:S01]  /*ef80*/  @P2 IMAD.HI.U32 R7, R6, R7, RZ ;  /* 0x0000000706072227 */ /* 0x001fe200078e00ff */
[----:B------:R-:W-:Y:S02]  /*ef90*/  WARPGROUP.DEPBAR.LE gsb0, 0x0 ;  /* 0x00008000000079c5 */ /* 0x000fe40000010000 */
[----:B------:R-:W-:-:S06]  /*efa0*/  WARPGROUP.ARRIVE ;  /* 0x00000000000079c5 */ /* 0x000fcc0000000000 */
        /* <DEDUP_REMOVED lines=22> */
[----:B------:R-:W0:Y:S01]  /*f110*/  @P2 LDC R42, c[0x0][0x450] ;  /* 0x00011400ff2a2b82 */ /* 0x000e220000000800 */
[----:B------:R-:W-:Y:S02]  /*f120*/  IMAD.MOV.U32 R49, RZ, RZ, R6 ;  /* 0x000000ffff317224 */ /* 0x000fe400078e0006 */
        /* <DEDUP_REMOVED lines=22> */
[----:B0-----:R-:W-:Y:S01]  /*f290*/  @P2 SHF.R.U32.HI R49, RZ, R42, R7 ;  /* 0x0000002aff312219 */ /* 0x001fe20000011607 */
[----:B------:R-:W-:Y:S01]  /*f2a0*/  IMAD.MOV.U32 R42, RZ, RZ, -0x80 ;  /* 0xffffff80ff2a7424 */ /* 0x000fe200078e00ff */
[----:B------:R-:W0:Y:S01]  /*f2b0*/  LDC.64 R6, c[0x0][0x9e0] ;  /* 0x00027800ff067b82 */ /* 0x000e220000000a00 */
[----:B------:R-:W-:Y:S01]  /*f2c0*/  FMUL.FTZ R29, R29, UR4 ;  /* 0x000000041d1d7c20 */ /* 0x000fe20008410000 */
[----:B------:R-:W-:Y:S01]  /*f2d0*/  FMUL.FTZ R32, R32, UR4 ;  /* 0x0000000420207c20 */ /* 0x000fe20008410000 */
[----:B------:R-:W1:Y:S01]  /*f2e0*/  SHFL.IDX PT, R48, R49, RZ, 0x1c1f ;  /* 0x001c1fff31307589 */ /* 0x000e6200000e0000 */
[----:B------:R-:W-:-:S02]  /*f2f0*/  IMAD R55, R129, R42, 0x80 ;  /* 0x0000008081377424 */ /* 0x000fc400078e022a */
        /* <DEDUP_REMOVED lines=39> */
[----:B0-----:R-:W-:Y:S01]  /*f570*/  ISETP.GE.AND P3, PT, R7, 0x1, PT ;  /* 0x000000010700780c */ /* 0x001fe20003f66270 */
[----:B------:R-:W0:Y:S01]  /*f580*/  MUFU.TANH R4, R4 ;  /* 0x0000000400047308 */ /* 0x000e220000002400 */
[----:B------:R2:W-:Y:S01]  /*f590*/  @!P1 SYNCS.ARRIVE.TRANS64.RED.A1T0 RZ, [R8+URZ], RZ ;  /* 0x000000ff08ff99a7 */ /* 0x0005e2000810043f */
[----:B------:R-:W-:Y:S01]  /*f5a0*/  FMUL.FTZ R68, R68, UR4 ;  /* 0x0000000444447c20 */ /* 0x000fe20008410000 */
[----:B------:R-:W-:-:S05]  /*f5b0*/  IADD3 R45, -R187, R44, R188 ;  /* 0x0000002cbb2d7210 */ /* 0x000fca0007ffe1bc */
[----:B------:R-:W3:Y:S01]  /*f5c0*/  MUFU.TANH R9, R9 ;  /* 0x0000000900097308 */ /* 0x000ee20000002400 */
[----:B--2---:R-:W-:Y:S02]  /*f5d0*/  IMAD.IADD R8, R188, 0x1, R55 ;  /* 0x00000001bc087824 */ /* 0x004fe400078e0237 */
[----:B------:R-:W-:Y:S02]  /*f5e0*/  IMAD.IADD R57, R45, 0x1, R6 ;  /* 0x000000012d397824 */ /* 0x000fe400078e0206 */
[----:B------:R-:W-:Y:S02]  /*f5f0*/  IMAD R106, R189, -0x2, R8 ;  /* 0xfffffffebd6a7824 */ /* 0x000fe400078e0208 */
[----:B------:R-:W-:Y:S01]  /*f600*/  VIADD R59, R45, UR50 ;  /* 0x000000322d3b7c36 */ /* 0x000fe20008000000 */
[----:B------:R-:W2:Y:S02]  /*f610*/  MUFU.TANH R0, R0 ;  /* 0x0000000000007308 */ /* 0x000ea40000002400 */
[----:B-1----:R-:W-:Y:S01]  /*f620*/  VIADDMNMX R8, R48, R57, R106, PT ;  /* 0x0000003930087246 */ /* 0x002fe2000380016a */
[----:B------:R-:W-:-:S05]  /*f630*/  IMAD.IADD R51, R59, 0x1, R48 ;  /* 0x000000013b337824 */ /* 0x000fca00078e0230 */
[----:B------:R-:W1:Y:S08]  /*f640*/  MUFU.TANH R3, R3 ;  /* 0x0000000300037308 */ /* 0x000e700000002400 */
        /* <DEDUP_REMOVED lines=60> */
[----:B---3--:R-:W-:Y:S01]  /*fa10*/  LEA R68, R129, 0xffffff80, 0x7 ;  /* 0xffffff8081447811 */ /* 0x008fe200078e38ff */
[----:B-12-4-:R-:W-:Y:S06]  /*fa20*/  @!P3 BRA `(.L_x_8521) ;  /* 0x000000000050b947 */ /* 0x016fec0003800000 */
        /* <DEDUP_REMOVED lines=11> */
.L_x_8523:
[----:B------:R-:W-:-:S13]  /*fae0*/  ISETP.NE.AND P4, PT, R7, 0x1, PT ;  /* 0x000000010700780c */ /* 0x000fda0003f85270 */
[----:B------:R-:W1:Y:S02]  /*faf0*/  @P4 LDC.64 R44, c[0x0][0x9e8] ;  /* 0x00027a00ff2c4b82 */ /* 0x000e640000000a00 */
[----:B-1----:R-:W-:-:S05]  /*fb00*/  @P4 IMAD.HI.U32 R44, R48, R44, RZ ;  /* 0x0000002c302c4227 */ /* 0x002fca00078e00ff */
[----:B------:R-:W-:-:S07]  /*fb10*/  @P4 SHF.R.U32.HI R48, RZ, R45, R44 ;  /* 0x0000002dff304219 */ /* 0x000fce000001162c */
.L_x_8524:
[----:B------:R-:W-:Y:S05]  /*fb20*/  BSYNC B0 ;  /* 0x0000000000007941 */ /* 0x000fea0003800000 */
.L_x_8522:
[----:B------:R-:W-:-:S04]  /*fb30*/  IMAD R48, R48, R7, -R68 ;  /* 0x0000000730307224 */ /* 0x000fc800078e0a44 */
[----:B------:R-:W-:-:S05]  /*fb40*/  IMAD R48, R189, -0x2, R48 ;  /* 0xfffffffebd307824 */ /* 0x000fca00078e0230 */
[----:B------:R-:W-:Y:S02]  /*fb50*/  VIMNMX R51, R51, R48, !PT ;  /* 0x0000003033337248 */ /* 0x000fe40007fe0100 */
[----:B------:R-:W-:-:S07]  /*fb60*/  VIADDMNMX R8, R48, R7, R8, PT ;  /* 0x0000000730087246 */ /* 0x000fce0003800108 */
.L_x_8521:
[C---:B------:R-:W-:Y:S02]  /*fb70*/  ISETP.GE.AND P4, PT, R55.reuse, 0x2, PT ;  /* 0x000000023700780c */ /* 0x040fe40003f86270 */
[----:B------:R-:W-:Y:S02]  /*fb80*/  ISETP.GE.AND P6, PT, R55, 0x9, PT ;  /* 0x000000093700780c */ /* 0x000fe40003fc6270 */
[----:B------:R-:W-:Y:S02]  /*fb90*/  ISETP.GT.AND P5, PT, R51, 0x1, !P4 ;  /* 0x000000013300780c */ /* 0x000fe400067a4270 */
[----:B------:R-:W-:Y:S02]  /*fba0*/  P2R R53, PR, RZ, 0x40 ;  /* 0x00000040ff357803 */ /* 0x000fe40000000000 */
[----:B------:R-:W-:-:S04]  /*fbb0*/  ISETP.LT.OR P5, PT, R8, 0x2, P5 ;  /* 0x000000020800780c */ /* 0x000fc80002fa1670 */
[----:B------:R-:W-:Y:S02]  /*fbc0*/  FSEL R136, R9, -INF , !P5 ;  /* 0xff80000009887808 */ /* 0x000fe40006800000 */
[----:B------:R-:W-:Y:S02]  /*fbd0*/  ISETP.GT.AND P5, PT, R51, 0x8, !P6 ;  /* 0x000000083300780c */ /* 0x000fe400077a4270 */
[----:B------:R-:W-:Y:S02]  /*fbe0*/  ISETP.GE.AND P6, PT, R55, 0xa, PT ;  /* 0x0000000a3700780c */ /* 0x000fe40003fc6270 */
[----:B------:R-:W-:Y:S02]  /*fbf0*/  ISETP.LT.OR P5, PT, R8, 0x9, P5 ;  /* 0x000000090800780c */ /* 0x000fe40002fa1670 */
[----:B------:R-:W-:Y:S02]  /*fc00*/  P2R R61, PR, RZ, 0x40 ;  /* 0x00000040ff3d7803 */ /* 0x000fe40000000000 */
[----:B------:R-:W-:-:S02]  /*fc10*/  FSEL R134, R28, -INF , !P5 ;  /* 0xff8000001c867808 */ /* 0x000fc40006800000 */
[----:B------:R-:W-:Y:S02]  /*fc20*/  ISETP.GT.AND P5, PT, R51, 0x9, !P6 ;  /* 0x000000093300780c */ /* 0x000fe400077a4270 */
[----:B------:R-:W-:Y:S02]  /*fc30*/  ISETP.GE.AND P6, PT, R55, 0x11, PT ;  /* 0x000000113700780c */ /* 0x000fe40003fc6270 */
[----:B------:R-:W-:Y:S02]  /*fc40*/  ISETP.LT.OR P5, PT, R8, 0xa, P5 ;  /* 0x0000000a0800780c */ /* 0x000fe40002fa1670 */
[----:B------:R-:W-:Y:S02]  /*fc50*/  P2R R63, PR, RZ, 0x40 ;  /* 0x00000040ff3f7803 */ /* 0x000fe40000000000 */
[----:B0-----:R-:W-:Y:S02]  /*fc60*/  FSEL R132, R29, -INF , !P5 ;  /* 0xff8000001d847808 */ /* 0x001fe40006800000 */
[----:B------:R-:W-:-:S02]  /*fc70*/  ISETP.GT.AND P5, PT, R51, 0x10, !P6 ;  /* 0x000000103300780c */ /* 0x000fc400077a4270 */
[----:B------:R-:W-:Y:S02]  /*fc80*/  ISETP.GE.AND P6, PT, R55, 0x12, PT ;  /* 0x000000123700780c */ /* 0x000fe40003fc6270 */
[----:B------:R-:W-:Y:S02]  /*fc90*/  ISETP.LT.OR P5, PT, R8, 0x11, P5 ;  /* 0x000000110800780c */ /* 0x000fe40002fa1670 */
[----:B------:R-:W-:Y:S02]  /*fca0*/  P2R R65, PR, RZ, 0x40 ;  /* 0x00000040ff417803 */ /* 0x000fe40000000000 */
[----:B------:R-:W-:Y:S02]  /*fcb0*/  FSEL R130, R32, -INF , !P5 ;  /* 0xff80000020827808 */ /* 0x000fe40006800000 */
[----:B------:R-:W-:Y:S02]  /*fcc0*/  ISETP.GT.AND P5, PT, R51, 0x11, !P6 ;  /* 0x000000113300780c */ /* 0x000fe400077a4270 */
[----:B------:R-:W-:-:S02]  /*fcd0*/  ISETP.GE.AND P6, PT, R55, 0x19, PT ;  /* 0x000000193700780c */ /* 0x000fc40003fc6270 */
[C---:B------:R-:W-:Y:S02]  /*fce0*/  ISETP.LT.OR P5, PT, R8.reuse, 0x12, P5 ;  /* 0x000000120800780c */ /* 0x040fe40002fa1670 */
[----:B------:R-:W-:Y:S02]  /*fcf0*/  P2R R67, PR, RZ, 0x40 ;  /* 0x00000040ff437803 */ /* 0x000fe40000000000 */
[----:B------:R-:W-:Y:S02]  /*fd00*/  FSEL R128, R33, -INF , !P5 ;  /* 0xff80000021807808 */ /* 0x000fe40006800000 */
[----:B------:R-:W-:Y:S02]  /*fd10*/  ISETP.GT.AND P5, PT, R51, 0x18, !P6 ;  /* 0x000000183300780c */ /* 0x000fe400077a4270 */
[----:B------:R-:W-:Y:S02]  /*fd20*/  ISETP.GE.AND P6, PT, R55, 0x1a, PT ;  /* 0x0000001a3700780c */ /* 0x000fe40003fc6270 */
[----:B------:R-:W-:-:S02]  /*fd30*/  ISETP.LT.OR P5, PT, R8, 0x19, P5 ;  /* 0x000000190800780c */ /* 0x000fc40002fa1670 */
[----:B------:R-:W-:Y:S02]  /*fd40*/  P2R R69, PR, RZ, 0x40 ;  /* 0x00000040ff457803 */ /* 0x000fe40000000000 */
[----:B------:R-:W-:Y:S02]  /*fd50*/  FSEL R126, R36, -INF , !P5 ;  /* 0xff800000247e7808 */ /* 0x000fe40006800000 */
[----:B------:R-:W-:Y:S02]  /*fd60*/  ISETP.GT.AND P5, PT, R51, 0x19, !P6 ;  /* 0x000000193300780c */ /* 0x000fe400077a4270 */
[----:B------:R-:W-:Y:S02]  /*fd70*/  ISETP.GE.AND P6, PT, R55, 0x21, PT ;  /* 0x000000213700780c */ /* 0x000fe40003fc6270 */
[----:B------:R-:W-:Y:S02]  /*fd80*/  ISETP.LT.OR P5, PT, R8, 0x1a, P5 ;  /* 0x0000001a0800780c */ /* 0x000fe40002fa1670 */
[----:B------:R-:W-:-:S02]  /*fd90*/  P2R R70, PR, RZ, 0x40 ;  /* 0x00000040ff467803 */ /* 0x000fc40000000000 */
        /* <DEDUP_REMOVED lines=10> */
[----:B------:R-:W-:Y:S02]  /*fe40*/  FSEL R120, R120, -INF , !P5 ;  /* 0xff80000078787808 */ /* 0x000fe40006800000 */
[----:B------:R-:W-:-:S02]  /*fe50*/  ISETP.GT.AND P5, PT, R51, 0x28, !P6 ;  /* 0x000000283300780c */ /* 0x000fc400077a4270 */
[----:B------:R-:W-:Y:S02]  /*fe60*/  ISETP.GE.AND P6, PT, R55, 0x2a, PT ;  /* 0x0000002a3700780c */ /* 0x000fe40003fc6270 */
[----:B------:R-:W-:Y:S02]  /*fe70*/  ISETP.LT.OR P5, PT, R8, 0x29, P5 ;  /* 0x000000290800780c */ /* 0x000fe40002fa1670 */
[----:B------:R-:W-:Y:S02]  /*fe80*/  P2R R74, PR, RZ, 0x40 ;  /* 0x00000040ff4a7803 */ /* 0x000fe40000000000 */
[----:B------:R-:W-:Y:S02]  /*fe90*/  FSEL R118, R118, -INF , !P5 ;  /* 0xff80000076767808 */ /* 0x000fe40006800000 */
[----:B------:R-:W-:Y:S02]  /*fea0*/  ISETP.GT.AND P5, PT, R51, 0x29, !P6 ;  /* 0x000000293300780c */ /* 0x000fe400077a4270 */
[----:B------:R-:W-:-:S02]  /*feb0*/  ISETP.GE.AND P6, PT, R55, 0x31, PT ;  /* 0x000000313700780c */ /* 0x000fc40003fc6270 */
[----:B------:R-:W-:Y:S02]  /*fec0*/  ISETP.LT.OR P5, PT, R8, 0x2a, P5 ;  /* 0x0000002a0800780c */ /* 0x000fe40002fa1670 */
        /* <DEDUP_REMOVED lines=105> */
[----:B0-----:R-:W-:Y:S01]  /*10560*/  VIADDMNMX R106, R8, R57, R106, PT ;  /* 0x00000039086a7246 */ /* 0x001fe2000380016a */
[----:B------:R-:W-:Y:S01]  /*10570*/  IMAD.IADD R29, R59, 0x1, R8 ;  /* 0x000000013b1d7824 */ /* 0x000fe200078e0208 */
[----:B------:R-:W-:Y:S06]  /*10580*/  @!P3 BRA `(.L_x_8525) ;  /* 0x000000000050b947 */ /* 0x000fec0003800000 */
        /* <DEDUP_REMOVED lines=11> */
.L_x_8527:
[----:B------:R-:W-:-:S13]  /*10640*/  ISETP.NE.AND P6, PT, R7, 0x1, PT ;  /* 0x000000010700780c */ /* 0x000fda0003fc5270 */
[----:B------:R-:W0:Y:S02]  /*10650*/  @P6 LDC.64 R8, c[0x0][0x9e8] ;  /* 0x00027a00ff086b82 */ /* 0x000e240000000a00 */
[----:B0-----:R-:W-:-:S05]  /*10660*/  @P6 IMAD.HI.U32 R8, R37, R8, RZ ;  /* 0x0000000825086227 */ /* 0x001fca00078e00ff */
[----:B------:R-:W-:-:S07]  /*10670*/  @P6 SHF.R.U32.HI R37, RZ, R9, R8 ;  /* 0x00000009ff256219 */ /* 0x000fce0000011608 */
.L_x_8528:
[----:B------:R-:W-:Y:S05]  /*10680*/  BSYNC B0 ;  /* 0x0000000000007941 */ /* 0x000fea0003800000 */
.L_x_8526:
[----:B------:R-:W-:-:S04]  /*10690*/  IMAD R8, R37, R7, -R68 ;  /* 0x0000000725087224 */ /* 0x000fc800078e0a44 */
[----:B------:R-:W-:-:S05]  /*106a0*/  IMAD R8, R189, -0x2, R8 ;  /* 0xfffffffebd087824 */ /* 0x000fca00078e0208 */
[----:B------:R-:W-:Y:S02]  /*106b0*/  VIMNMX R29, R29, R8, !PT ;  /* 0x000000081d1d7248 */ /* 0x000fe40007fe0100 */
[----:B------:R-:W-:-:S07]  /*106c0*/  VIADDMNMX R106, R8, R7, R106, PT ;  /* 0x00000007086a7246 */ /* 0x000fce000380016a */
.L_x_8525:
[----:B------:R-:W-:Y:S01]  /*106d0*/  ISETP.GT.AND P4, PT, R29, 0x1, !P4 ;  /* 0x000000011d00780c */ /* 0x000fe20006784270 */
[----:B------:R-:W-:Y:S01]  /*106e0*/  ULDC UR4, c[0x0][0x988] ;  /* 0x0002620000047ab9 */ /* 0x000fe20000000800 */
[----:B------:R-:W-:Y:S01]  /*106f0*/  ISETP.NE.AND P6, PT, R69, RZ, PT ;  /* 0x000000ff4500720c */ /* 0x000fe20003fc5270 */
[----:B------:R-:W-:Y:S01]  /*10700*/  IMAD.U32 R59, RZ, RZ, UR4 ;  /* 0x00000004ff3b7e24 */ /* 0x000fe2000f8e00ff */
[----:B------:R-:W-:Y:S02]  /*10710*/  ISETP.LT.OR P4, PT, R106, 0x2, P4 ;  /* 0x000000026a00780c */ /* 0x000fe40002781670 */
[----:B------:R-:W-:Y:S02]  /*10720*/  ISETP.GT.AND P5, PT, R29, 0x78, !P5 ;  /* 0x000000781d00780c */ /* 0x000fe40006fa4270 */
[----:B------:R-:W-:Y:S02]  /*10730*/  FSEL R86, R3, -INF , !P4 ;  /* 0xff80000003567808 */ /* 0x000fe40006000000 */
[----:B------:R-:W-:-:S02]  /*10740*/  ISETP.NE.AND P4, PT, R53, RZ, PT ;  /* 0x000000ff3500720c */ /* 0x000fc40003f85270 */
[----:B------:R-:W-:Y:S01]  /*10750*/  FMNMX.FTZ R3, R33, R136, !PT ;  /* 0x0000008821037209 */ /* 0x000fe20007810000 */
[----:B------:R-:W0:Y:S01]  /*10760*/  @P2 LDC R53, c[0x0][0x450] ;  /* 0x00011400ff352b82 */ /* 0x000e220000000800 */
        /* <DEDUP_REMOVED lines=34> */
[----:B------:R-:W-:-:S02]  /*10990*/  ISETP.NE.AND P6, PT, R78, RZ, PT ;  /* 0x000000ff4e00720c */ /* 0x000fc40003fc5270 */
        /* <DEDUP_REMOVED lines=38> */
[----:B------:R-:W-:Y:S01]  /*10c00*/  ISETP.NE.AND P4, PT, R79, RZ, PT ;  /* 0x000000ff4f00720c */ /* 0x000fe20003f85270 */
[----:B------:R-:W1:Y:S01]  /*10c10*/  SHFL.BFLY PT, R10, R3, 0x2, 0x1f ;  /* 0x0c401f00030a7f89 */ /* 0x000e6200000e0000 */
[----:B------:R-:W-:Y:S02]  /*10c20*/  ISETP.LT.OR P5, PT, R106, 0x79, P5 ;  /* 0x000000796a00780c */ /* 0x000fe40002fa1670 */
[----:B------:R-:W-:Y:S02]  /*10c30*/  ISETP.GT.AND P4, PT, R29, 0x31, !P4 ;  /* 0x000000311d00780c */ /* 0x000fe40006784270 */
[----:B------:R-:W-:-:S02]  /*10c40*/  FSEL R42, R42, -INF , !P5 ;  /* 0xff8000002a2a7808 */ /* 0x000fc40006800000 */
[----:B------:R-:W-:-:S04]  /*10c50*/  ISETP.LT.OR P4, PT, R106, 0x32, P4 ;  /* 0x000000326a00780c */ /* 0x000fc80002781670 */
[----:B------:R-:W-:Y:S02]  /*10c60*/  FSEL R74, R27, -INF , !P4 ;  /* 0xff8000001b4a7808 */ /* 0x000fe40006000000 */
[----:B------:R-:W-:-:S04]  /*10c70*/  ISETP.NE.AND P4, PT, R83, RZ, PT ;  /* 0x000000ff5300720c */ /* 0x000fc80003f85270 */
[----:B------:R-:W-:-:S04]  /*10c80*/  ISETP.GT.AND P4, PT, R29, 0x38, !P4 ;  /* 0x000000381d00780c */ /* 0x000fc80006784270 */
[----:B------:R-:W-:Y:S02]  /*10c90*/  ISETP.LT.OR P4, PT, R106, 0x39, P4 ;  /* 0x000000396a00780c */ /* 0x000fe40002781670 */
[----:B-1----:R-:W-:Y:S02]  /*10ca0*/  FMNMX.FTZ R10, R3, R10, !PT ;  /* 0x0000000a030a7209 */ /* 0x002fe40007810000 */
[----:B------:R-:W-:Y:S02]  /*10cb0*/  FSEL R30, R30, -INF , !P4 ;  /* 0xff8000001e1e7808 */ /* 0x000fe40006000000 */
[----:B------:R-:W-:Y:S01]  /*10cc0*/  ISETP.NE.AND P4, PT, R87, RZ, PT ;  /* 0x000000ff5700720c */ /* 0x000fe20003f85270 */
[----:B------:R-:W1:Y:S03]  /*10cd0*/  SHFL.BFLY PT, R11, R10, 0x1, 0x1f ;  /* 0x0c201f000a0b7f89 */ /* 0x000e6600000e0000 */
[----:B------:R-:W-:-:S04]  /*10ce0*/  ISETP.GT.AND P4, PT, R29, 0x39, !P4 ;  /* 0x000000391d00780c */ /* 0x000fc80006784270 */
        /* <DEDUP_REMOVED lines=8> */
[----:B------:R-:W-:-:S03]  /*10d70*/  FMUL.FTZ R9, R11, R59 ;  /* 0x0000003b0b097220 */ /* 0x000fc60000410000 */
        /* <DEDUP_REMOVED lines=58> */
[-CC-:B------:R-:W-:Y:S01]  /*11120*/  FFMA.FTZ R182, R134, R59.reuse, -R49.reuse ;  /* 0x0000003b86b67223 */ /* 0x180fe20000010831 */
[-CC-:B------:R-:W-:Y:S01]  /*11130*/  FFMA.FTZ R9, R132, R59.reuse, -R49.reuse ;  /* 0x0000003b84097223 */ /* 0x180fe20000010831 */
[----:B------:R-:W-:Y:S01]  /*11140*/  FSEL R47, R0, -INF , !P4 ;  /* 0xff800000002f7808 */ /* 0x000fe20006000000 */
[----:B------:R-:W-:Y:S01]  /*11150*/  MUFU.EX2 R180, R180 ;  /* 0x000000b400b47308 */ /* 0x000fe20000000800 */
[----:B------:R-:W-:Y:S01]  /*11160*/  ISETP.GT.AND P4, PT, R29, 0x79, !P6 ;  /* 0x000000791d00780c */ /* 0x000fe20007784270 */
[-CC-:B------:R-:W-:Y:S01]  /*11170*/  FFMA.FTZ R154, R28, R59.reuse, -R49.reuse ;  /* 0x0000003b1c9a7223 */ /* 0x180fe20000010831 */
[----:B------:R-:W-:Y:S01]  /*11180*/  FMNMX.FTZ R13, R47, R86, !PT ;  /* 0x000000562f0d7209 */ /* 0x000fe20007810000 */
[-CC-:B------:R-:W-:Y:S01]  /*11190*/  FFMA.FTZ R176, R130, R59.reuse, -R49.reuse ;  /* 0x0000003b82b07223 */ /* 0x180fe20000010831 */
[----:B------:R-:W-:Y:S01]  /*111a0*/  ISETP.LT.OR P4, PT, R106, 0x7a, P4 ;  /* 0x0000007a6a00780c */ /* 0x000fe20002781670 */
[--C-:B------:R-:W-:Y:S01]  /*111b0*/  FFMA.FTZ R128, R128, R59, -R49.reuse ;  /* 0x0000003b80807223 */ /* 0x100fe20000010831 */
[----:B------:R-:W-:Y:S01]  /*111c0*/  FMNMX.FTZ R13, R8, R13, !PT ;  /* 0x0000000d080d7209 */ /* 0x000fe20007810000 */
[----:B------:R-:W1:Y:S01]  /*111d0*/  MUFU.EX2 R3, R3 ;  /* 0x0000000300037308 */ /* 0x000e620000000800 */
[----:B------:R-:W-:Y:S01]  /*111e0*/  FSEL R0, R43, -INF , !P4 ;  /* 0xff8000002b007808 */ /* 0x000fe20006000000 */
        /* <DEDUP_REMOVED lines=12> */
[--C-:B------:R-:W-:Y:S01]  /*112b0*/  FFMA.FTZ R170, R92, R59, -R49.reuse ;  /* 0x0000003b5caa7223 */ /* 0x100fe20000010831 */
[----:B------:R-:W-:Y:S01]  /*112c0*/  FMNMX.FTZ R15, R14, R15, !PT ;  /* 0x0000000f0e0f7209 */ /* 0x000fe20007810000 */
[----:B------:R-:W3:Y:S01]  /*112d0*/  MUFU.EX2 R9, R9 ;  /* 0x0000000900097308 */ /* 0x000ee20000000800 */
        /* <DEDUP_REMOVED lines=18> */
[----:B------:R-:W-:Y:S01]  /*11400*/  FMNMX.FTZ R21, R76, R21, !PT ;  /* 0x000000154c157209 */ /* 0x000fe20007810000 */
[----:B------:R-:W0:Y:S03]  /*11410*/  @P2 LDC R44, c[0x0][0x44c] ;  /* 0x00011300ff2c2b82 */ /* 0x000e260000000800 */
[----:B------:R-:W-:-:S03]  /*11420*/  FMNMX.FTZ R25, R26, R21, !PT ;  /* 0x000000151a197209 */ /* 0x000fc60007810000 */
[----:B------:R-:W4:Y:S01]  /*11430*/  MUFU.EX2 R13, R128 ;  /* 0x00000080000d7308 */ /* 0x000f220000000800 */
[----:B------:R-:W-:-:S04]  /*11440*/  FMNMX.FTZ R25, R74, R25, !PT ;  /* 0x000000194a197209 */ /* 0x000fc80007810000 */
[----:B------:R-:W-:-:S03]  /*11450*/  FMNMX.FTZ R25, R30, R25, !PT ;  /* 0x000000191e197209 */ /* 0x000fc60007810000 */
[----:B------:R-:W4:Y:S01]  /*11460*/  MUFU.EX2 R178, R178 ;  /* 0x000000b200b27308 */ /* 0x000f220000000800 */
[----:B------:R-:W-:-:S04]  /*11470*/  FMNMX.FTZ R25, R72, R25, !PT ;  /* 0x0000001948197209 */ /* 0x000fc80007810000 */
[----:B------:R-:W-:-:S03]  /*11480*/  FMNMX.FTZ R27, R70, R25, !PT ;  /* 0x00000019461b7209 */ /* 0x000fc60007810000 */
[----:B------:R-:W4:Y:S01]  /*11490*/  MUFU.EX2 R15, R124 ;  /* 0x0000007c000f7308 */ /* 0x000f220000000800 */
[----:B------:R-:W-:Y:S01]  /*114a0*/  FMNMX.FTZ R27, R12, R27, !PT ;  /* 0x0000001b0c1b7209 */ /* 0x000fe20007810000 */
[----:B0-----:R-:W-:-:S03]  /*114b0*/  @P2 IMAD.HI.U32 R44, R193, R44, RZ ;  /* 0x0000002cc12c2227 */ /* 0x001fc600078e00ff */
[----:B------:R-:W-:-:S03]  /*114c0*/  FMNMX.FTZ R27, R38, R27, !PT ;  /* 0x0000001b261b7209 */ /* 0x000fc60007810000 */
[----:B------:R-:W0:Y:S01]  /*114d0*/  MUFU.EX2 R172, R172 ;  /* 0x000000ac00ac7308 */ /* 0x000e220000000800 */
        /* <DEDUP_REMOVED lines=18> */
[----:B------:R-:W-:Y:S01]  /*11600*/  FMNMX.FTZ R10, R0, R33, !PT ;  /* 0x00000021000a7209 */ /* 0x000fe20007810000 */
[----:B------:R-:W-:-:S04]  /*11610*/  FFMA.FTZ R33, R58, R59, -R49 ;  /* 0x0000003b3a217223 */ /* 0x000fc80000010831 */
[----:B------:R-:W1:Y:S02]  /*11620*/  SHFL.BFLY PT, R39, R10, 0x2, 0x1f ;  /* 0x0c401f000a277f89 */ /* 0x000e6400000e0000 */
[----:B------:R-:W-:Y:S08]  /*11630*/  MUFU.EX2 R31, R66 ;  /* 0x00000042001f7308 */ /* 0x000ff00000000800 */
[----:B------:R-:W-:Y:S08]  /*11640*/  MUFU.EX2 R164, R164 ;  /* 0x000000a400a47308 */ /* 0x000ff00000000800 */
[----:B------:R-:W-:Y:S01]  /*11650*/  MUFU.EX2 R29, R29 ;  /* 0x0000001d001d7308 */ /* 0x000fe20000000800 */
[----:B-1----:R-:W-:Y:S01]  /*11660*/  FMNMX.FTZ R45, R10, R39, !PT ;  /* 0x000000270a2d7209 */ /* 0x002fe20007810000 */
[----:B------:R-:W-:-:S06]  /*11670*/  FFMA.FTZ R39, R48, R59, -R49 ;  /* 0x0000003b30277223 */ /* 0x000fcc0000010831 */
[----:B------:R-:W-:Y:S01]  /*11680*/  MUFU.EX2 R166, R166 ;  /* 0x000000a600a67308 */ /* 0x000fe20000000800 */
[----:B------:R-:W1:Y:S07]  /*11690*/  SHFL.BFLY PT, R10, R45, 0x1, 0x1f ;  /* 0x0c201f002d0a7f89 */ /* 0x000e6e00000e0000 */
[----:B------:R-:W-:Y:S08]  /*116a0*/  MUFU.EX2 R33, R33 ;  /* 0x0000002100217308 */ /* 0x000ff00000000800 */
[----:B------:R-:W-:Y:S08]  /*116b0*/  MUFU.EX2 R160, R160 ;  /* 0x000000a000a07308 */ /* 0x000ff00000000800 */
[----:B------:R-:W-:Y:S01]  /*116c0*/  MUFU.EX2 R35, R35 ;  /* 0x0000002300237308 */ /* 0x000fe20000000800 */
[----:B-1----:R-:W-:Y:S01]  /*116d0*/  FMNMX.FTZ R10, R45, R10, !PT ;  /* 0x0000000a2d0a7209 */ /* 0x002fe20007810000 */
[----:B------:R-:W-:-:S03]  /*116e0*/  FFMA.FTZ R45, R4, R59, -R49 ;  /* 0x0000003b042d7223 */ /* 0x000fc60000010831 */
[C---:B------:R-:W-:Y:S01]  /*116f0*/  FSETP.NEU.FTZ.AND P4, PT, R10.reuse, -INF , PT ;  /* 0xff8000000a00780b */ /* 0x040fe20003f9d000 */
[----:B------:R-:W-:Y:S02]  /*11700*/  FMUL.FTZ R28, R10, R59 ;  /* 0x0000003b0a1c7220 */ /* 0x000fe40000410000 */
[----:B------:R-:W-:Y:S03]  /*11710*/  MUFU.EX2 R162, R162 ;  /* 0x000000a200a27308 */ /* 0x000fe60000000800 */
[----:B------:R-:W-:-:S05]  /*11720*/  FSEL R49, R28, RZ, P4 ;  /* 0x000000ff1c317208 */ /* 0x000fca0002000000 */
[----:B------:R-:W-:Y:S01]  /*11730*/  MUFU.EX2 R37, R37 ;  /* 0x0000002500257308 */ /* 0x000fe20000000800 */
[-CC-:B------:R-:W-:Y:S01]  /*11740*/  FFMA.FTZ R181, R47, R59.reuse, -R49.reuse ;  /* 0x0000003b2fb57223 */ /* 0x180fe20000010831 */
[-C--:B------:R-:W-:Y:S01]  /*11750*/  FFMA.FTZ R4, R86, R59.reuse, -R49 ;  /* 0x0000003b56047223 */ /* 0x080fe20000010831 */
[----:B------:R-:W-:Y:S01]  /*11760*/  FADD.FTZ R47, R180, R3 ;  /* 0x00000003b42f7221 */ /* 0x000fe20000010000 */
[-CC-:B------:R-:W-:Y:S01]  /*11770*/  FFMA.FTZ R183, R8, R59.reuse, -R49.reuse ;  /* 0x0000003b08b77223 */ /* 0x180fe20000010831 */
[-CC-:B------:R-:W-:Y:S01]  /*11780*/  FFMA.FTZ R8, R84, R59.reuse, -R49.reuse ;  /* 0x0000003b54087223 */ /* 0x180fe20000010831 */
[-C--:B------:R-:W-:Y:S01]  /*11790*/  FFMA.FTZ R177, R68, R59.reuse, -R49 ;  /* 0x0000003b44b17223 */ /* 0x080fe20000010831 */
[----:B--2---:R-:W-:Y:S01]  /*117a0*/  FADD.FTZ R32, R182, R47 ;  /* 0x0000002fb6207221 */ /* 0x004fe20000010000 */
[----:B------:R-:W-:Y:S01]  /*117b0*/  MUFU.EX2 R181, R181 ;  /* 0x000000b500b57308 */ /* 0x000fe20000000800 */
[-CC-:B------:R-:W-:Y:S01]  /*117c0*/  FFMA.FTZ R28, R82, R59.reuse, -R49.reuse ;  /* 0x0000003b521c7223 */ /* 0x180fe20000010831 */
[-CC-:B------:R-:W-:Y:S01]  /*117d0*/  FFMA.FTZ R179, R14, R59.reuse, -R49.reuse ;  /* 0x0000003b0eb37223 */ /* 0x180fe20000010831 */
[----:B---3--:R-:W-:Y:S01]  /*117e0*/  FADD.FTZ R47, R9, R32 ;  /* 0x00000020092f7221 */ /* 0x008fe20000010000 */
[-CC-:B------:R-:W-:Y:S01]  /*117f0*/  FFMA.FTZ R14, R80, R59.reuse, -R49.reuse ;  /* 0x0000003b500e7223 */ /* 0x180fe20000010831 */
[-CC-:B------:R-:W-:Y:S01]  /*11800*/  FFMA.FTZ R173, R20, R59.reuse, -R49.reuse ;  /* 0x0000003b14ad7223 */ /* 0x180fe20000010831 */
[-C--:B------:R-:W-:Y:S01]  /*11810*/  FFMA.FTZ R20, R78, R59.reuse, -R49 ;  /* 0x0000003b4e147223 */ /* 0x080fe20000010831 */
[----:B----4-:R-:W-:Y:S01]  /*11820*/  FADD.FTZ R32, R176, R47 ;  /* 0x0000002fb0207221 */ /* 0x010fe20000010000 */
[----:B------:R-:W1:Y:S01]  /*11830*/  MUFU.EX2 R4, R4 ;  /* 0x0000000400047308 */ /* 0x000e620000000800 */
[-CC-:B------:R-:W-:Y:S01]  /*11840*/  FFMA.FTZ R175, R24, R59.reuse, -R49.reuse ;  /* 0x0000003b18af7223 */ /* 0x180fe20000010831 */
[-CC-:B------:R-:W-:Y:S01]  /*11850*/  FFMA.FTZ R24, R76, R59.reuse, -R49.reuse ;  /* 0x0000003b4c187223 */ /* 0x180fe20000010831 */
[----:B------:R-:W-:Y:S01]  /*11860*/  FADD.FTZ R47, R13, R32 ;  /* 0x000000200d2f7221 */ /* 0x000fe20000010000 */
[-CC-:B------:R-:W-:Y:S01]  /*11870*/  FFMA.FTZ R169, R26, R59.reuse, -R49.reuse ;  /* 0x0000003b1aa97223 */ /* 0x180fe20000010831 */
[-CC-:B------:R-:W-:Y:S01]  /*11880*/  FFMA.FTZ R26, R74, R59.reuse, -R49.reuse ;  /* 0x0000003b4a1a7223 */ /* 0x180fe20000010831 */
[-C--:B------:R-:W-:Y:S01]  /*11890*/  FFMA.FTZ R171, R30, R59.reuse, -R49 ;  /* 0x0000003b1eab7223 */ /* 0x080fe20000010831 */
[----:B------:R-:W-:Y:S01]  /*118a0*/  FADD.FTZ R36, R178, R47 ;  /* 0x0000002fb2247221 */ /* 0x000fe20000010000 */
[----:B------:R-:W2:Y:S01]  /*118b0*/  MUFU.EX2 R183, R183 ;  /* 0x000000b700b77308 */ /* 0x000ea20000000800 */
[-CC-:B------:R-:W-:Y:S01]  /*118c0*/  FFMA.FTZ R30, R72, R59.reuse, -R49.reuse ;  /* 0x0000003b481e7223 */ /* 0x180fe20000010831 */
[-CC-:B------:R-:W-:Y:S01]  /*118d0*/  FFMA.FTZ R165, R70, R59.reuse, -R49.reuse ;  /* 0x0000003b46a57223 */ /* 0x180fe20000010831 */
[----:B------:R-:W-:Y:S01]  /*118e0*/  FADD.FTZ R51, R15, R36 ;  /* 0x000000240f337221 */ /* 0x000fe20000010000 */
[-CC-:B------:R-:W-:Y:S01]  /*118f0*/  FFMA.FTZ R12, R12, R59.reuse, -R49.reuse ;  /* 0x0000003b0c0c7223 */ /* 0x180fe20000010831 */
[-CC-:B------:R-:W-:Y:S01]  /*11900*/  FFMA.FTZ R167, R38, R59.reuse, -R49.reuse ;  /* 0x0000003b26a77223 */ /* 0x180fe20000010831 */
[-C--:B------:R-:W-:Y:S01]  /*11910*/  FFMA.FTZ R34, R34, R59.reuse, -R49 ;  /* 0x0000003b22227223 */ /* 0x080fe20000010831 */
[----:B0-----:R-:W-:Y:S01]  /*11920*/  FADD.FTZ R36, R172, R51 ;  /* 0x00000033ac247221 */ /* 0x001fe20000010000 */
[----:B------:R-:W0:Y:S01]  /*11930*/  MUFU.EX2 R8, R8 ;  /* 0x0000000800087308 */ /* 0x000e220000000800 */
[----:B-1----:R-:W-:Y:S01]  /*11940*/  FADD.FTZ R32, R181, R4 ;  /* 0x00000004b5207221 */ /* 0x002fe20000010000 */
[-CC-:B------:R-:W-:Y:S01]  /*11950*/  FFMA.FTZ R40, R40, R59.reuse, -R49.reuse ;  /* 0x0000003b28287223 */ /* 0x180fe20000010831 */
[----:B------:R-:W-:Y:S01]  /*11960*/  FADD.FTZ R51, R21, R36 ;  /* 0x0000002415337221 */ /* 0x000fe20000010000 */
[-CC-:B------:R-:W-:Y:S01]  /*11970*/  FFMA.FTZ R90, R90, R59.reuse, -R49.reuse ;  /* 0x0000003b5a5a7223 */ /* 0x180fe20000010831 */
[----:B------:R-:W-:Y:S01]  /*11980*/  F2FP.BF16.F32.PACK_AB R180, R3, R180 ;  /* 0x000000b403b4723e */ /* 0x000fe200000010ff */
[-C--:B------:R-:W-:Y:S01]  /*11990*/  FFMA.FTZ R94, R94, R59.reuse, -R49 ;  /* 0x0000003b5e5e7223 */ /* 0x080fe20000010831 */
[----:B------:R-:W-:Y:S01]  /*119a0*/  FADD.FTZ R36, R174, R51 ;  /* 0x00000033ae247221 */ /* 0x000fe20000010000 */
[----:B------:R-:W1:Y:S01]  /*119b0*/  MUFU.EX2 R177, R177 ;  /* 0x000000b100b17308 */ /* 0x000e620000000800 */
[----:B--2---:R-:W-:Y:S01]  /*119c0*/  FADD.FTZ R47, R183, R32 ;  /* 0x00000020b72f7221 */ /* 0x004fe20000010000 */
[----:B------:R-:W-:Y:S01]  /*119d0*/  F2FP.BF16.F32.PACK_AB R182, R9, R182 ;  /* 0x000000b609b6723e */ /* 0x000fe200000010ff */
[----:B------:R-:W-:Y:S01]  /*119e0*/  FADD.FTZ R51, R25, R36 ;  /* 0x0000002419337221 */ /* 0x000fe20000010000 */
[-CC-:B------:R-:W-:Y:S01]  /*119f0*/  FFMA.FTZ R96, R96, R59.reuse, -R49.reuse ;  /* 0x0000003b60607223 */ /* 0x180fe20000010831 */
[-CC-:B------:R-:W-:Y:S01]  /*11a00*/  FFMA.FTZ R98, R98, R59.reuse, -R49.reuse ;  /* 0x0000003b62627223 */ /* 0x180fe20000010831 */
[-C--:B------:R-:W-:Y:S01]  /*11a10*/  FFMA.FTZ R100, R100, R59.reuse, -R49 ;  /* 0x0000003b64647223 */ /* 0x080fe20000010831 */
[----:B------:R-:W-:Y:S01]  /*11a20*/  FADD.FTZ R36, R168, R51 ;  /* 0x00000033a8247221 */ /* 0x000fe20000010000 */
[----:B------:R-:W2:Y:S01]  /*11a30*/  MUFU.EX2 R28, R28 ;  /* 0x0000001c001c7308 */ /* 0x000ea20000000800 */
[----:B0-----:R-:W-:Y:S01]  /*11a40*/  FADD.FTZ R32, R8, R47 ;  /* 0x0000002f08207221 */ /* 0x001fe20000010000 */
[-CC-:B------:R-:W-:Y:S01]  /*11a50*/  FFMA.FTZ R104, R104, R59.reuse, -R49.reuse ;  /* 0x0000003b68687223 */ /* 0x180fe20000010831 */
[----:B------:R-:W-:Y:S01]  /*11a60*/  FADD.FTZ R51, R27, R36 ;  /* 0x000000241b337221 */ /* 0x000fe20000010000 */
[-CC-:B------:R-:W-:Y:S01]  /*11a70*/  FFMA.FTZ R108, R108, R59.reuse, -R49.reuse ;  /* 0x0000003b6c6c7223 */ /* 0x180fe20000010831 */
[-CC-:B------:R-:W-:Y:S01]  /*11a80*/  FFMA.FTZ R110, R110, R59.reuse, -R49.reuse ;  /* 0x0000003b6e6e7223 */ /* 0x180fe20000010831 */
[-C--:B------:R-:W-:Y:S01]  /*11a90*/  FFMA.FTZ R112, R112, R59.reuse, -R49 ;  /* 0x0000003b70707223 */ /* 0x080fe20000010831 */
[----:B------:R-:W-:Y:S01]  /*11aa0*/  FADD.FTZ R36, R170, R51 ;  /* 0x00000033aa247221 */ /* 0x000fe20000010000 */
[----:B------:R-:W0:Y:S01]  /*11ab0*/  MUFU.EX2 R179, R179 ;  /* 0x000000b300b37308 */ /* 0x000e220000000800 */
[----:B-1----:R-:W-:Y:S01]  /*11ac0*/  FADD.FTZ R47, R177, R32 ;  /* 0x00000020b12f7221 */ /* 0x002fe20000010000 */
[-CC-:B------:R-:W-:Y:S01]  /*11ad0*/  FFMA.FTZ R42, R42, R59.reuse, -R49.reuse ;  /* 0x0000003b2a2a7223 */ /* 0x180fe20000010831 */
[----:B------:R-:W-:Y:S01]  /*11ae0*/  FADD.FTZ R51, R31, R36 ;  /* 0x000000241f337221 */ /* 0x000fe20000010000 */
[----:B------:R-:W-:Y:S01]  /*11af0*/  FFMA.FTZ R0, R0, R59, -R49 ;  /* 0x0000003b00007223 */ /* 0x000fe20000010831 */
[----:B------:R-:W-:Y:S01]  /*11b00*/  F2FP.BF16.F32.PACK_AB R181, R4, R181 ;  /* 0x000000b504b5723e */ /* 0x000fe200000010ff */
[----:B------:R-:W-:-:S02]  /*11b10*/  IMAD.MOV.U32 R38, RZ, RZ, R193 ;  /* 0x000000ffff267224 */ /* 0x000fc400078e00c1 */
[----:B------:R-:W-:Y:S01]  /*11b20*/  FADD.FTZ R36, R164, R51 ;  /* 0x00000033a4247221 */ /* 0x000fe20000010000 */
[----:B------:R-:W1:Y:S01]  /*11b30*/  MUFU.EX2 R14, R14 ;  /* 0x0000000e000e7308 */ /* 0x000e620000000800 */
[----:B--2---:R-:W-:Y:S01]  /*11b40*/  FADD.FTZ R32, R28, R47 ;  /* 0x0000002f1c207221 */ /* 0x004fe20000010000 */
[----:B------:R-:W-:Y:S01]  /*11b50*/  @P2 SHF.R.U32.HI R38, RZ, R53, R44 ;  /* 0x00000035ff262219 */ /* 0x000fe2000001162c */
[----:B------:R-:W-:Y:S01]  /*11b60*/  FADD.FTZ R51, R29, R36 ;  /* 0x000000241d337221 */ /* 0x000fe20000010000 */
[----:B------:R-:W-:Y:S02]  /*11b70*/  F2FP.BF16.F32.PACK_AB R176, R13, R176 ;  /* 0x000000b00db0723e */ /* 0x000fe400000010ff */
[----:B------:R-:W-:Y:S01]  /*11b80*/  F2FP.BF16.F32.PACK_AB R178, R15, R178 ;  /* 0x000000b20fb2723e */ /* 0x000fe200000010ff */
[----:B------:R-:W-:Y:S01]  /*11b90*/  FADD.FTZ R36, R166, R51 ;  /* 0x00000033a6247221 */ /* 0x000fe20000010000 */
[----:B------:R-:W2:Y:S01]  /*11ba0*/  MUFU.EX2 R173, R173 ;  /* 0x000000ad00ad7308 */ /* 0x000ea20000000800 */
[----:B0-----:R-:W-:Y:S01]  /*11bb0*/  FADD.FTZ R47, R179, R32 ;  /* 0x00000020b32f7221 */ /* 0x001fe20000010000 */
[----:B------:R-:W-:-:S02]  /*11bc0*/  IMAD.IADD R127, R127, 0x1, R38 ;  /* 0x000000017f7f7824 */ /* 0x000fc400078e0226 */
[----:B------:R-:W-:Y:S01]  /*11bd0*/  FADD.FTZ R51, R33, R36 ;  /* 0x0000002421337221 */ /* 0x000fe20000010000 */
[----:B------:R-:W-:Y:S02]  /*11be0*/  F2FP.BF16.F32.PACK_AB R172, R21, R172 ;  /* 0x000000ac15ac723e */ /* 0x000fe400000010ff */
[----:B------:R-:W-:Y:S01]  /*11bf0*/  F2FP.BF16.F32.PACK_AB R174, R25, R174 ;  /* 0x000000ae19ae723e */ /* 0x000fe200000010ff */
[----:B------:R-:W-:Y:S01]  /*11c00*/  FADD.FTZ R36, R160, R51 ;  /* 0x00000033a0247221 */ /* 0x000fe20000010000 */
[----:B------:R-:W0:Y:S01]  /*11c10*/  MUFU.EX2 R20, R20 ;  /* 0x0000001400147308 */ /* 0x000e220000000800 */
[----:B-1----:R-:W-:Y:S01]  /*11c20*/  FADD.FTZ R32, R14, R47 ;  /* 0x0000002f0e207221 */ /* 0x002fe20000010000 */
[----:B------:R-:W-:Y:S01]  /*11c30*/  F2FP.BF16.F32.PACK_AB R168, R27, R168 ;  /* 0x000000a81ba8723e */ /* 0x000fe200000010ff */
[----:B------:R-:W-:Y:S01]  /*11c40*/  IMAD.IADD R6, R127, 0x1, R6 ;  /* 0x000000017f067824 */ /* 0x000fe200078e0206 */
[----:B------:R-:W-:Y:S02]  /*11c50*/  F2FP.BF16.F32.PACK_AB R170, R31, R170 ;  /* 0x000000aa1faa723e */ /* 0x000fe400000010ff */
[----:B------:R-:W-:-:S02]  /*11c60*/  F2FP.BF16.F32.PACK_AB R164, R29, R164 ;  /* 0x000000a41da4723e */ /* 0x000fc400000010ff */
[----:B------:R-:W1:Y:S01]  /*11c70*/  MUFU.EX2 R175, R175 ;  /* 0x000000af00af7308 */ /* 0x000e620000000800 */
[----:B--2---:R-:W-:Y:S01]  /*11c80*/  FADD.FTZ R47, R173, R32 ;  /* 0x00000020ad2f7221 */ /* 0x004fe20000010000 */
[----:B------:R-:W-:Y:S02]  /*11c90*/  F2FP.BF16.F32.PACK_AB R166, R33, R166 ;  /* 0x000000a621a6723e */ /* 0x000fe400000010ff */
[----:B------:R-:W-:Y:S02]  /*11ca0*/  F2FP.BF16.F32.PACK_AB R160, R35, R160 ;  /* 0x000000a023a0723e */ /* 0x000fe400000010ff */
[----:B------:R-:W-:Y:S02]  /*11cb0*/  F2FP.BF16.F32.PACK_AB R183, R8, R183 ;  /* 0x000000b708b7723e */ /* 0x000fe400000010ff */
[----:B------:R-:W2:Y:S01]  /*11cc0*/  MUFU.EX2 R24, R24 ;  /* 0x0000001800187308 */ /* 0x000ea20000000800 */
[----:B0-----:R-:W-:Y:S01]  /*11cd0*/  FADD.FTZ R32, R20, R47 ;  /* 0x0000002f14207221 */ /* 0x001fe20000010000 */
[----:B------:R-:W-:-:S02]  /*11ce0*/  F2FP.BF16.F32.PACK_AB R177, R28, R177 ;  /* 0x000000b11cb1723e */ /* 0x000fc400000010ff */
[----:B------:R-:W-:Y:S02]  /*11cf0*/  F2FP.BF16.F32.PACK_AB R179, R14, R179 ;  /* 0x000000b30eb3723e */ /* 0x000fe400000010ff */
[----:B------:R-:W-:Y:S02]  /*11d00*/  F2FP.BF16.F32.PACK_AB R173, R20, R173 ;  /* 0x000000ad14ad723e */ /* 0x000fe400000010ff */
        /* <DEDUP_REMOVED lines=14> */
[----:B------:R-:W-:Y:S01]  /*11df0*/  FADD.FTZ R47, R35, R36 ;  /* 0x00000024232f7221 */ /* 0x000fe20000010000 */
[----:B------:R-:W-:-:S03]  /*11e00*/  F2FP.BF16.F32.PACK_AB R171, R30, R171 ;  /* 0x000000ab1eab723e */ /* 0x000fc600000010ff */
[----:B------:R-:W-:Y:S01]  /*11e10*/  FADD.FTZ R36, R162, R47 ;  /* 0x0000002fa2247221 */ /* 0x000fe20000010000 */
[----:B------:R-:W-:Y:S01]  /*11e20*/  F2FP.BF16.F32.PACK_AB R162, R37, R162 ;  /* 0x000000a225a2723e */ /* 0x000fe200000010ff */
[----:B------:R-:W0:Y:S01]  /*11e30*/  MUFU.EX2 R167, R167 ;  /* 0x000000a700a77308 */ /* 0x000e220000000800 */
[----:B-1----:R-:W-:Y:S01]  /*11e40*/  FADD.FTZ R3, R165, R32 ;  /* 0x00000020a5037221 */ /* 0x002fe20000010000 */
[----:B------:R-:W-:-:S06]  /*11e50*/  FADD.FTZ R9, R37, R36 ;  /* 0x0000002425097221 */ /* 0x000fcc0000010000 */
        /* <DEDUP_REMOVED lines=47> */
[----:B------:R1:W2:Y:S01]  /*12150*/  MUFU.EX2 R155, R0 ;  /* 0x00000000009b7308 */ /* 0x0002a20000000800 */
[C---:B0-----:R-:W-:Y:S01]  /*12160*/  FADD.FTZ R9, R153.reuse, R4 ;  /* 0x0000000499097221 */ /* 0x041fe20000010000 */
[----:B------:R-:W-:Y:S01]  /*12170*/  F2FP.BF16.F32.PACK_AB R153, R153, R110 ;  /* 0x0000006e9999723e */ /* 0x000fe200000010ff */
[----:B------:R-:W-:-:S05]  /*12180*/  VIADD R4, R129, 0xfffffffe ;  /* 0xfffffffe81047836 */ /* 0x000fca0000000000 */
[----:B------:R-:W0:Y:S01]  /*12190*/  MUFU.EX2 R45, R45 ;  /* 0x0000002d002d7308 */ /* 0x000e220000000800 */
[----:B-1----:R-:W-:-:S04]  /*121a0*/  FADD.FTZ R0, R42, R9 ;  /* 0x000000092a007221 */ /* 0x002fc80000010000 */
[C---:B--2---:R-:W-:Y:S01]  /*121b0*/  FADD.FTZ R0, R155.reuse, R0 ;  /* 0x000000009b007221 */ /* 0x044fe20000010000 */
[----:B------:R-:W-:Y:S01]  /*121c0*/  F2FP.BF16.F32.PACK_AB R155, R155, R42 ;  /* 0x0000002a9b9b723e */ /* 0x000fe200000010ff */
        /* <DEDUP_REMOVED lines=14> */
.L_x_8531:
[----:B------:R-:W-:-:S13]  /*122b0*/  ISETP.NE.AND P4, PT, R7, 0x1, PT ;  /* 0x000000010700780c */ /* 0x000fda0003f85270 */
[----:B------:R-:W0:Y:S02]  /*122c0*/  @P4 LDC.64 R12, c[0x0][0x9e8] ;  /* 0x00027a00ff0c4b82 */ /* 0x000e240000000a00 */
[----:B0-----:R-:W-:-:S05]  /*122d0*/  @P4 IMAD.HI.U32 R12, R8, R12, RZ ;  /* 0x0000000c080c4227 */ /* 0x001fca00078e00ff */
[----:B------:R-:W-:-:S07]  /*122e0*/  @P4 SHF.R.U32.HI R8, RZ, R13, R12 ;  /* 0x0000000dff084219 */ /* 0x000fce000001160c */
.L_x_8532:
[----:B------:R-:W-:Y:S05]  /*122f0*/  BSYNC B0 ;  /* 0x0000000000007941 */ /* 0x000fea0003800000 */
.L_x_8530:
[----:B------:R-:W-:-:S05]  /*12300*/  IMAD R7, R8, R7, R7 ;  /* 0x0000000708077224 */ /* 0x000fca00078e0207 */
[----:B------:R-:W-:-:S07]  /*12310*/  VIMNMX R6, R6, R7, PT ;  /* 0x0000000706067248 */ /* 0x000fce0003fe0100 */
.L_x_8529:
[----:B------:R-:W-:Y:S01]  /*12320*/  SHF.R.S32.HI R7, RZ, 0x1f, R6 ;  /* 0x0000001fff077819 */ /* 0x000fe20000011406 */
[----:B------:R-:W-:Y:S01]  /*12330*/  ULDC UR4, c[0x0][0x9e4] ;  /* 0x0002790000047ab9 */ /* 0x000fe20000000800 */
[----:B------:R-:W-:Y:S01]  /*12340*/  ULDC UR5, c[0x0][0x9e4] ;  /* 0x0002790000057ab9 */ /* 0x000fe20000000800 */
[----:B------:R-:W-:Y:S01]  /*12350*/  ULDC UR7, c[0x0][0x9d8] ;  /* 0x0002760000077ab9 */ /* 0x000fe20000000800 */
[----:B------:R-:W-:Y:S01]  /*12360*/  LEA.HI R7, R7, R6, RZ, 0x7 ;  /* 0x0000000607077211 */ /* 0x000fe200078f38ff */
[----:B------:R-:W-:Y:S01]  /*12370*/  ULDC UR49, c[0x0][0x9d8] ;  /* 0x0002760000317ab9 */ /* 0x000fe20000000800 */
[----:B------:R-:W-:Y:S01]  /*12380*/  ULDC UR37, c[0x0][0x9d8] ;  /* 0x0002760000257ab9 */ /* 0x000fe20000000800 */
[----:B------:R-:W-:Y:S01]  /*12390*/  ULDC UR48, c[0x0][0x9e0] ;  /* 0x0002780000307ab9 */ /* 0x000fe20000000800 */
[----:B------:R-:W-:Y:S01]  /*123a0*/  SHF.R.S32.HI R7, RZ, 0x7, R7 ;  /* 0x00000007ff077819 */ /* 0x000fe20000011407 */
[----:B------:R-:W-:Y:S01]  /*123b0*/  ULDC UR6, c[0x0][0x9e0] ;  /* 0x0002780000067ab9 */ /* 0x000fe20000000800 */
[----:B------:R-:W-:-:S02]  /*123c0*/  CS2R R150, SRZ ;  /* 0x0000000000967805 */ /* 0x000fc4000001ff00 */
[----:B------:R-:W-:Y:S02]  /*123d0*/  CS2R R148, SRZ ;  /* 0x0000000000947805 */ /* 0x000fe4000001ff00 */
[----:B------:R-:W-:Y:S02]  /*123e0*/  VIMNMX R12, R196, R7, !PT ;  /* 0x00000007c40c7248 */ /* 0x000fe40007fe0100 */
[----:B------:R-:W-:Y:S02]  /*123f0*/  CS2R R146, SRZ ;  /* 0x0000000000927805 */ /* 0x000fe4000001ff00 */
[----:B------:R-:W-:Y:S02]  /*12400*/  CS2R R144, SRZ ;  /* 0x0000000000907805 */ /* 0x000fe4000001ff00 */
[----:B------:R-:W-:Y:S02]  /*12410*/  CS2R R142, SRZ ;  /* 0x00000000008e7805 */ /* 0x000fe4000001ff00 */
[----:B------:R-:W-:-:S02]  /*12420*/  ISETP.GE.AND P4, PT, R4, R12, PT ;  /* 0x0000000c0400720c */ /* 0x000fc40003f86270 */
        /* <DEDUP_REMOVED lines=13> */
[----:B-----5:R-:W-:Y:S02]  /*12500*/  CS2R R114, SRZ ;  /* 0x0000000000727805 */ /* 0x020fe4000001ff00 */
        /* <DEDUP_REMOVED lines=13> */
[----:B------:R-:W-:Y:S06]  /*125e0*/  @!P4 BRA `(.L_x_8533) ;  /* 0x0000003800a0c947 */ /* 0x000fec0003800000 */
[----:B------:R-:W-:-:S07]  /*125f0*/  IMAD.MOV.U32 R151, RZ, RZ, RZ ;  /* 0x000000ffff977224 */ /* 0x000fce00078e00ff */
.L_x_8551:
[----:B------:R-:W-:Y:S01]  /*12600*/  VIADD R13, R22, 0x1 ;  /* 0x00000001160d7836 */ /* 0x000fe20000000000 */
[----:B------:R-:W-:Y:S05]  /*12610*/  YIELD ;  /* 0x0000000000007946 */ /* 0x000fea0003800000 */
[----:B------:R-:W-:-:S04]  /*12620*/  ISETP.NE.AND P4, PT, R13, 0x2, PT ;  /* 0x000000020d00780c */ /* 0x000fc80003f85270 */
[----:B------:R-:W-:Y:S02]  /*12630*/  SEL R7, RZ, 0x1, P4 ;  /* 0x00000001ff077807 */ /* 0x000fe40002000000 */
[----:B------:R-:W-:Y:S02]  /*12640*/  SEL R13, R13, RZ, P4 ;  /* 0x000000ff0d0d7207 */ /* 0x000fe40002000000 */
[----:B------:R-:W-:Y:S02]  /*12650*/  ISETP.NE.AND P4, PT, R194, RZ, PT ;  /* 0x000000ffc200720c */ /* 0x000fe40003f85270 */
[----:B------:R-:W-:-:S11]  /*12660*/  LOP3.LUT R14, R186, R7, RZ, 0x3c, !PT ;  /* 0x00000007ba0e7212 */ /* 0x000fd600078e3cff */
[----:B------:R-:W-:Y:S05]  /*12670*/  @P4 BRA `(.L_x_8534) ;  /* 0x0000000000304947 */ /* 0x000fea0003800000 */
[----:B------:R-:W-:Y:S05]  /*12680*/  @!P0 BRA `(.L_x_8535) ;  /* 0x0000000000048947 */ /* 0x000fea0003800000 */
[----:B------:R-:W-:Y:S01]  /*12690*/  BPT.TRAP 0x1 ;  /* 0x000000040000795c */ /* 0x000fe20000300000 */
.L_x_8535:
[----:B------:R-:W-:Y:S01]  /*126a0*/  IMAD R7, R13, 0x8, R2 ;  /* 0x000000080d077824 */ /* 0x000fe200078e0202 */
[----:B------:R-:W-:-:S04]  /*126b0*/  SHF.L.U32 R6, R14, 0x1f, RZ ;  /* 0x0000001f0e067819 */ /* 0x000fc800000006ff */
[----:B------:R0:W1:Y:S01]  /*126c0*/  SYNCS.PHASECHK.TRANS64.TRYWAIT P5, [R7+URZ+0x28830], R6 ;  /* 0x02883006070075a7 */ /* 0x00006200080a017f */
[----:B------:R-:W-:Y:S05]  /*126d0*/  @!P0 BRA `(.L_x_8536) ;  /* 0x0000000000048947 */ /* 0x000fea0003800000 */
[----:B------:R-:W-:Y:S01]  /*126e0*/  BPT.TRAP 0x1 ;  /* 0x000000040000795c */ /* 0x000fe20000300000 */
.L_x_8536:
[----:B------:R-:W-:Y:S04]  /*126f0*/  BSSY B0, `(.L_x_8534) ;  /* 0x0000004000007945 */ /* 0x000fe80003800000 */
[----:B-1----:R-:W-:Y:S05]  /*12700*/  @P5 BRA `(.L_x_8537) ;  /* 0x0000000000085947 */ /* 0x002fea0003800000 */
[----:B------:R-:W1:Y:S02]  /*12710*/  SYNCS.PHASECHK.TRANS64.TRYWAIT P5, [R7+URZ+0x28830], R6 ;  /* 0x02883006070075a7 */ /* 0x000e6400080a017f */
[----:B-1----:R-:W-:Y:S05]  /*12720*/  @!P5 BRA `(.L_x_8538) ;  /* 0x0000015c0054d947 */ /* 0x002fea0003800000 */
.L_x_8537:
[----:B------:R-:W-:Y:S05]  /*12730*/  BSYNC B0 ;  /* 0x0000000000007941 */ /* 0x000fea0003800000 */
.L_x_8534:
[----:B------:R-:W2:Y:S01]  /*12740*/  S2R R8, SR_TID.X ;  /* 0x0000000000087919 */ /* 0x000ea20000002100 */
[----:B01----:R-:W-:Y:S01]  /*12750*/  IMAD.MOV.U32 R7, RZ, RZ, 0x40000040 ;  /* 0x40000040ff077424 */ /* 0x003fe200078e00ff */
[----:B------:R-:W-:Y:S05]  /*12760*/  WARPSYNC.ALL ;  /* 0x0000000000007948 */ /* 0x000fea0003800000 */
[----:B------:R-:W-:Y:S01]  /*12770*/  R2UR UR47, R7 ;  /* 0x00000000072f72ca */ /* 0x000fe200000e0000 */
[----:B------:R-:W-:Y:S02]  /*12780*/  IMAD R6, R13, 0x800, R5 ;  /* 0x000008000d067824 */ /* 0x000fe400078e0205 */
[----:B------:R-:W-:-:S03]  /*12790*/  IMAD.MOV.U32 R9, RZ, RZ, 0x40000040 ;  /* 0x40000040ff097424 */ /* 0x000fc600078e00ff */
[----:B------:R-:W-:Y:S02]  /*127a0*/  R2UR UR46, R6 ;  /* 0x00000000062e72ca */ /* 0x000fe400000e0000 */
[----:B------:R-:W-:Y:S01]  /*127b0*/  R2UR UR11, R9 ;  /* 0x00000000090b72ca */ /* 0x000fe200000e0000 */
[----:B------:R-:W-:-:S05]  /*127c0*/  IMAD.MOV.U32 R9, RZ, RZ, 0x40000040 ;  /* 0x40000040ff097424 */ /* 0x000fca00078e00ff */
[----:B------:R-:W-:Y:S01]  /*127d0*/  R2UR UR15, R9 ;  /* 0x00000000090f72ca */ /* 0x000fe200000e0000 */
[----:B------:R-:W-:-:S05]  /*127e0*/  IMAD.MOV.U32 R9, RZ, RZ, 0x40000040 ;  /* 0x40000040ff097424 */ /* 0x000fca00078e00ff */
[----:B------:R-:W-:Y:S01]  /*127f0*/  R2UR UR19, R9 ;  /* 0x00000000091372ca */ /* 0x000fe200000e0000 */
[----:B------:R-:W-:Y:S01]  /*12800*/  IMAD.MOV.U32 R9, RZ, RZ, 0x40000040 ;  /* 0x40000040ff097424 */ /* 0x000fe200078e00ff */
[----:B--2---:R-:W-:-:S04]  /*12810*/  SHF.R.U32.HI R8, RZ, 0x7, R8 ;  /* 0x00000007ff087819 */ /* 0x004fc80000011608 */
[----:B------:R-:W-:Y:S01]  /*12820*/  R2UR UR23, R9 ;  /* 0x00000000091772ca */ /* 0x000fe200000e0000 */
[----:B------:R-:W-:Y:S02]  /*12830*/  IMAD.MOV.U32 R9, RZ, RZ, 0x40000040 ;  /* 0x40000040ff097424 */ /* 0x000fe400078e00ff */
[----:B------:R-:W-:Y:S02]  /*12840*/  VIADD R7, R8, 0x8 ;  /* 0x0000000808077836 */ /* 0x000fe40000000000 */
[----:B------:R-:W-:Y:S01]  /*12850*/  VIADD R8, R6, 0x2 ;  /* 0x0000000206087836 */ /* 0x000fe20000000000 */
[----:B------:R-:W-:Y:S01]  /*12860*/  R2UR UR27, R9 ;  /* 0x00000000091b72ca */ /* 0x000fe200000e0000 */
[----:B------:R-:W-:Y:S01]  /*12870*/  IMAD.MOV.U32 R9, RZ, RZ, 0x40000040 ;  /* 0x40000040ff097424 */ /* 0x000fe200078e00ff */
[----:B------:R0:W-:Y:S02]  /*12880*/  BAR.SYNC.DEFER_BLOCKING R7, 0x100 ;  /* 0x000400070000751d */ /* 0x0001e40000010000 */
[----:B------:R-:W-:Y:S01]  /*12890*/  R2UR UR10, R8 ;  /* 0x00000000080a72ca */ /* 0x000fe200000e0000 */
[----:B------:R-:W-:Y:S01]  /*128a0*/  VIADD R8, R6, 0x4 ;  /* 0x0000000406087836 */ /* 0x000fe20000000000 */
[----:B------:R-:W-:-:S04]  /*128b0*/  R2UR UR31, R9 ;  /* 0x00000000091f72ca */ /* 0x000fc800000e0000 */
[----:B------:R-:W-:Y:S01]  /*128c0*/  R2UR UR14, R8 ;  /* 0x00000000080e72ca */ /* 0x000fe200000e0000 */
[----:B------:R-:W-:Y:S02]  /*128d0*/  VIADD R8, R6, 0x6 ;  /* 0x0000000606087836 */ /* 0x000fe40000000000 */
[----:B0-----:R-:W-:-:S03]  /*128e0*/  IMAD.MOV.U32 R7, RZ, RZ, 0x40000040 ;  /* 0x40000040ff077424 */ /* 0x001fc600078e00ff */
[----:B------:R-:W-:Y:S01]  /*128f0*/  R2UR UR18, R8 ;  /* 0x00000000081272ca */ /* 0x000fe200000e0000 */
[----:B------:R-:W-:Y:S01]  /*12900*/  VIADD R8, R6, 0x400 ;  /* 0x0000040006087836 */ /* 0x000fe20000000000 */
[----:B------:R-:W-:-:S04]  /*12910*/  R2UR UR35, R7 ;  /* 0x00000000072372ca */ /* 0x000fc800000e0000 */
[----:B------:R-:W-:Y:S01]  /*12920*/  R2UR UR22, R8 ;  /* 0x00000000081672ca */ /* 0x000fe200000e0000 */
[----:B------:R-:W-:Y:S01]  /*12930*/  VIADD R8, R6, 0x402 ;  /* 0x0000040206087836 */ /* 0x000fe20000000000 */
[----:B------:R-:W-:-:S04]  /*12940*/  WARPGROUP.ARRIVE ;  /* 0x00000000000079c5 */ /* 0x000fc80000000000 */
[----:B------:R-:W-:Y:S01]  /*12950*/  R2UR UR26, R8 ;  /* 0x00000000081a72ca */ /* 0x000fe200000e0000 */
[C---:B------:R-:W-:Y:S02]  /*12960*/  VIADD R8, R6.reuse, 0x404 ;  /* 0x0000040406087836 */ /* 0x040fe40000000000 */
[----:B------:R-:W-:Y:S01]  /*12970*/  VIADD R6, R6, 0x406 ;  /* 0x0000040606067836 */ /* 0x000fe20000000000 */
[----:B------:R-:W-:Y:S02]  /*12980*/  HGMMA.64x128x16.F32.BF16 R24, gdesc[UR44], RZ, !UPT, gsb0 ;  /* 0x01e000002c1879f0 */ /* 0x000fe4000c0018ff */
[----:B------:R-:W-:Y:S02]  /*12990*/  R2UR UR30, R8 ;  /* 0x00000000081e72ca */ /* 0x000fe400000e0000 */
[----:B------:R-:W-:Y:S01]  /*129a0*/  R2UR UR34, R6 ;  /* 0x00000000062272ca */ /* 0x000fe200000e0000 */
        /* <DEDUP_REMOVED lines=22> */
[----:B------:R-:W-:Y:S05]  /*12b10*/  @P4 BRA `(.L_x_8539) ;  /* 0x0000000000284947 */ /* 0x000fea0003800000 */
[----:B------:R-:W-:Y:S05]  /*12b20*/  @!P0 BRA `(.L_x_8540) ;  /* 0x0000000000048947 */ /* 0x000fea0003800000 */
[----:B------:R-:W-:Y:S01]  /*12b30*/  BPT.TRAP 0x1 ;  /* 0x000000040000795c */ /* 0x000fe20000300000 */
.L_x_8540:
[----:B------:R-:W-:Y:S01]  /*12b40*/  SHF.L.U32 R6, R186, 0x1f, RZ ;  /* 0x0000001fba067819 */ /* 0x000fe200000006ff */
[----:B------:R-:W-:-:S04]  /*12b50*/  IMAD R7, R22, 0x8, R2 ;  /* 0x0000000816077824 */ /* 0x000fc800078e0202 */
[----:B------:R0:W1:Y:S01]  /*12b60*/  SYNCS.PHASECHK.TRANS64.TRYWAIT P4, [R7+URZ+0x28850], R6 ;  /* 0x02885006070075a7 */ /* 0x000062000808017f */
[----:B------:R-:W-:Y:S05]  /*12b70*/  @!P0 BRA `(.L_x_8541) ;  /* 0x0000000000048947 */ /* 0x000fea0003800000 */
[----:B------:R-:W-:Y:S01]  /*12b80*/  BPT.TRAP 0x1 ;  /* 0x000000040000795c */ /* 0x000fe20000300000 */
.L_x_8541:
[----:B-1----:R-:W-:Y:S05]  /*12b90*/  @P4 BRA `(.L_x_8539) ;  /* 0x0000000000084947 */ /* 0x002fea0003800000 */
[----:B------:R-:W1:Y:S02]  /*12ba0*/  SYNCS.PHASECHK.TRANS64.TRYWAIT P4, [R7+URZ+0x28850], R6 ;  /* 0x02885006070075a7 */ /* 0x000e64000808017f */
[----:B-1----:R-:W-:Y:S05]  /*12bb0*/  @!P4 BRA `(.L_x_8542) ;  /* 0x000001580044c947 */ /* 0x002fea0003800000 */
.L_x_8539:
[----:B01----:R-:W-:Y:S01]  /*12bc0*/  VIADD R6, R2, 0x400 ;  /* 0x0000040002067836 */ /* 0x003fe20000000000 */
[----:B------:R-:W-:Y:S05]  /*12bd0*/  WARPSYNC.ALL ;  /* 0x0000000000007948 */ /* 0x000fea0003800000 */
[----:B------:R-:W-:Y:S01]  /*12be0*/  SHF.R.U32.HI R6, RZ, 0x4, R6 ;  /* 0x00000004ff067819 */ /* 0x000fe20000011606 */
[----:B------:R-:W-:Y:S01]  /*12bf0*/  WARPGROUP.ARRIVE ;  /* 0x00000000000079c5 */ /* 0x000fe20000000000 */
[----:B------:R-:W-:Y:S02]  /*12c00*/  IMAD.MOV.U32 R9, RZ, RZ, 0x40000040 ;  /* 0x40000040ff097424 */ /* 0x000fe400078e00ff */
        /* <DEDUP_REMOVED lines=11> */
[----:B------:R-:W0:Y:S01]  /*12cc0*/  S2R R186, SR_TID.X ;  /* 0x0000000000ba7919 */ /* 0x000e220000002100 */
[----:B------:R-:W-:-:S02]  /*12cd0*/  IMAD.MOV.U32 R7, RZ, RZ, 0x40000040 ;  /* 0x40000040ff077424 */ /* 0x000fc400078e00ff */
[----:B------:R-:W-:Y:S01]  /*12ce0*/  FMUL.FTZ R41, R46, UR49 ;  /* 0x000000312e297c20 */ /* 0x000fe20008410000 */
[C---:B------:R-:W-:Y:S01]  /*12cf0*/  VIADD R8, R6.reuse, 0x80 ;  /* 0x0000008006087836 */ /* 0x040fe20000000000 */
[----:B------:R-:W-:Y:S01]  /*12d00*/  R2UR UR10, R6 ;  /* 0x00000000060a72ca */ /* 0x000fe200000e0000 */
[----:B------:R-:W-:Y:S01]  /*12d10*/  FMUL.FTZ R46, R51, UR49 ;  /* 0x00000031332e7c20 */ /* 0x000fe20008410000 */
[----:B------:R-:W-:Y:S01]  /*12d20*/  R2UR UR11, R7 ;  /* 0x00000000070b72ca */ /* 0x000fe200000e0000 */
[----:B------:R-:W-:Y:S02]  /*12d30*/  IMAD.MOV.U32 R7, RZ, RZ, 0x40000040 ;  /* 0x40000040ff077424 */ /* 0x000fe400078e00ff */
[----:B------:R-:W-:Y:S01]  /*12d40*/  FMUL.FTZ R51, R53, UR49 ;  /* 0x0000003135337c20 */ /* 0x000fe20008410000 */
[----:B------:R-:W-:Y:S01]  /*12d50*/  FMUL.FTZ R53, R59, UR49 ;  /* 0x000000313b357c20 */ /* 0x000fe20008410000 */
[----:B------:R-:W-:Y:S01]  /*12d60*/  FMUL.FTZ R59, R66, UR49 ;  /* 0x00000031423b7c20 */ /* 0x000fe20008410000 */
[----:B------:R-:W-:Y:S01]  /*12d70*/  FMUL.FTZ R66, R75, UR49 ;  /* 0x000000314b427c20 */ /* 0x000fe20008410000 */
[----:B------:R-:W-:-:S02]  /*12d80*/  IMAD.IADD R75, R195, 0x1, R193 ;  /* 0x00000001c34b7824 */ /* 0x000fc400078e02c1 */
        /* <DEDUP_REMOVED lines=10> */
[----:B------:R-:W-:-:S02]  /*12e30*/  IMAD.MOV.U32 R9, RZ, RZ, 0x40000040 ;  /* 0x40000040ff097424 */ /* 0x000fc400078e00ff */
        /* <DEDUP_REMOVED lines=22> */
[----:B0-----:R-:W-:Y:S01]  /*12fa0*/  SHF.R.U32.HI R186, RZ, 0x7, R186 ;  /* 0x00000007ffba7819 */ /* 0x001fe200000116ba */
        /* <DEDUP_REMOVED lines=19> */
[----:B------:R-:W-:Y:S01]  /*130e0*/  R2UR UR10, R8 ;  /* 0x00000000080a72ca */ /* 0x000fe200000e0000 */
[----:B------:R-:W-:Y:S01]  /*130f0*/  VIADD R8, R6, 0x180 ;  /* 0x0000018006087836 */ /* 0x000fe20000000000 */
[----:B------:R-:W-:Y:S01]  /*13100*/  R2UR UR11, R9 ;  /* 0x00000000090b72ca */ /* 0x000fe200000e0000 */
[----:B------:R-:W-:-:S03]  /*13110*/  IMAD.MOV.U32 R9, RZ, RZ, 0x40000040 ;  /* 0x40000040ff097424 */ /* 0x000fc600078e00ff */
        /* <DEDUP_REMOVED lines=20> */
[----:B------:R-:W-:-:S03]  /*13260*/  FMUL.FTZ R176, R81, UR49 ;  /* 0x0000003151b07c20 */ /* 0x000fc60008410000 */
        /* <DEDUP_REMOVED lines=19> */
[----:B------:R-:W-:-:S04]  /*133a0*/  FMUL.FTZ R172, R84, UR49 ;  /* 0x0000003154ac7c20 */ /* 0x000fc80008410000 */
[----:B------:R-:W-:Y:S01]  /*133b0*/  HGMMA.64x128x16.F32.BF16 R88, R168, gdesc[UR8].tnspB, R88, gsb0 ;  /* 0x41e00008a8587df0 */ /* 0x000fe20008001858 */
[----:B------:R-:W-:Y:S01]  /*133c0*/  R2UR UR10, R8 ;  /* 0x00000000080a72ca */ /* 0x000fe200000e0000 */
[----:B------:R-:W-:Y:S01]  /*133d0*/  VIADD R8, R6, 0x280 ;  /* 0x0000028006087836 */ /* 0x000fe20000000000 */
[----:B------:R-:W-:Y:S01]  /*133e0*/  R2UR UR11, R9 ;  /* 0x00000000090b72ca */ /* 0x000fe200000e0000 */
[----:B------:R-:W-:Y:S01]  /*133f0*/  IMAD.MOV.U32 R9, RZ, RZ, 0x40000040 ;  /* 0x40000040ff097424 */ /* 0x000fe200078e00ff */
        /* <DEDUP_REMOVED lines=8> */
[C---:B------:R-:W-:Y:S01]  /*13480*/  VIADD R8, R6.reuse, 0x300 ;  /* 0x0000030006087836 */ /* 0x040fe20000000000 */
[----:B------:R-:W-:Y:S01]  /*13490*/  R2UR UR11, R9 ;  /* 0x00000000090b72ca */ /* 0x000fe200000e0000 */
[----:B------:R-:W-:Y:S01]  /*134a0*/  IMAD.MOV.U32 R9, RZ, RZ, 0x40000040 ;  /* 0x40000040ff097424 */ /* 0x000fe200078e00ff */
[----:B------:R-:W0:Y:S01]  /*134b0*/  MUFU.TANH R168, R168 ;  /* 0x000000a800a87308 */ /* 0x000e220000002400 */
[----:B------:R-:W-:-:S07]  /*134c0*/  VIADD R6, R6, 0x380 ;  /* 0x0000038006067836 */ /* 0x000fce0000000000 */
[----:B------:R-:W0:Y:S01]  /*134d0*/  MUFU.TANH R170, R170 ;  /* 0x000000aa00aa7308 */ /* 0x000e220000002400 */
[----:B------:R-:W-:Y:S02]  /*134e0*/  WARPGROUP.DEPBAR.LE gsb0, 0x0 ;  /* 0x00008000000079c5 */ /* 0x000fe40000010000 */
[----:B------:R-:W-:Y:S01]  /*134f0*/  WARPGROUP.ARRIVE ;  /* 0x00000000000079c5 */ /* 0x000fe20000000000 */
[----:B------:R-:W-:Y:S01]  /*13500*/  FMUL.FTZ R166, R73, UR49 ;  /* 0x0000003149a67c20 */ /* 0x000fe20008410000 */
[----:B------:R-:W-:Y:S02]  /*13510*/  IMAD.SHL.U32 R73, R4, 0x80, RZ ;  /* 0x0000008004497824 */ /* 0x000fe400078e00ff */
[----:B------:R-:W-:Y:S01]  /*13520*/  FMUL.FTZ R164, R72, UR49 ;  /* 0x0000003148a47c20 */ /* 0x000fe20008410000 */
[----:B------:R-:W-:Y:S01]  /*13530*/  FMUL.FTZ R72, R87, UR49 ;  /* 0x0000003157487c20 */ /* 0x000fe20008410000 */
[----:B------:R-:W-:Y:S01]  /*13540*/  HGMMA.64x128x16.F32.BF16 R88, R160, gdesc[UR8].tnspB, R88, gsb0 ;  /* 0x41e00008a0587df0 */ /* 0x000fe20008001858 */
[----:B------:R-:W-:Y:S01]  /*13550*/  R2UR UR10, R8 ;  /* 0x00000000080a72ca */ /* 0x000fe200000e0000 */
[----:B------:R-:W-:Y:S01]  /*13560*/  FMUL.FTZ R8, R55, UR49 ;  /* 0x0000003137087c20 */ /* 0x000fe20008410000 */
[----:B------:R-:W-:Y:S01]  /*13570*/  R2UR UR11, R9 ;  /* 0x00000000090b72ca */ /* 0x000fe200000e0000 */
[----:B------:R-:W-:Y:S01]  /*13580*/  FMUL.FTZ R55, R62, UR49 ;  /* 0x000000313e377c20 */ /* 0x000fe20008410000 */
[----:B------:R-:W-:Y:S01]  /*13590*/  FMUL.FTZ R62, R64, UR49 ;  /* 0x00000031403e7c20 */ /* 0x000fe20008410000 */
[----:B------:R-:W-:Y:S01]  /*135a0*/  FMUL.FTZ R64, R71, UR49 ;  /* 0x0000003147407c20 */ /* 0x000fe20008410000 */
[----:B------:R-:W-:Y:S01]  /*135b0*/  FMUL.FTZ R9, R56, UR49 ;  /* 0x0000003138097c20 */ /* 0x000fe20008410000 */
[----:B------:R-:W5:Y:S01]  /*135c0*/  @P2 LDC R71, c[0x0][0x450] ;  /* 0x00011400ff472b82 */ /* 0x000f620000000800 */
[----:B------:R-:W-:Y:S01]  /*135d0*/  FMUL.FTZ R56, R63, UR49 ;  /* 0x000000313f387c20 */ /* 0x000fe20008410000 */
[----:B------:R-:W-:Y:S01]  /*135e0*/  FMUL.FTZ R63, R70, UR49 ;  /* 0x00000031463f7c20 */ /* 0x000fe20008410000 */
[----:B------:R-:W-:Y:S01]  /*135f0*/  IADD3 R74, -R73, 0x1, RZ ;  /* 0x00000001494a7810 */ /* 0x000fe20007ffe1ff */
[----:B------:R-:W-:Y:S01]  /*13600*/  FMUL.FTZ R70, R82, UR49 ;  /* 0x0000003152467c20 */ /* 0x000fe20008410000 */
[----:B------:R-:W0:Y:S03]  /*13610*/  MUFU.TANH R8, R8 ;  /* 0x0000000800087308 */ /* 0x000e260000002400 */
[----:B------:R-:W-:-:S05]  /*13620*/  IMAD R74, R189, -0x2, R74 ;  /* 0xfffffffebd4a7824 */ /* 0x000fca00078e024a */
[----:B------:R-:W0:Y:S01]  /*13630*/  MUFU.TANH R9, R9 ;  /* 0x0000000900097308 */ /* 0x000e220000002400 */
[----:B------:R-:W-:-:S05]  /*13640*/  IADD3 R74, -R187, R74, R188 ;  /* 0x0000004abb4a7210 */ /* 0x000fca0007ffe1bc */
        /* <DEDUP_REMOVED lines=12> */
[----:B------:R-:W-:Y:S01]  /*13710*/  HGMMA.64x128x16.F32.BF16 R88, R156, gdesc[UR8].tnspB, R88, gsb0 ;  /* 0x41e000089c587df0 */ /* 0x000fe20008001858 */
[----:B------:R-:W-:Y:S02]  /*13720*/  R2UR UR10, R6 ;  /* 0x00000000060a72ca */ /* 0x000fe400000e0000 */
[----:B------:R-:W-:Y:S01]  /*13730*/  R2UR UR11, R7 ;  /* 0x00000000070b72ca */ /* 0x000fe200000e0000 */
[----:B------:R-:W1:Y:S01]  /*13740*/  @P2 LDC R6, c[0x0][0x44c] ;  /* 0x00011300ff062b82 */ /* 0x000e620000000800 */
[----:B------:R-:W-:-:S04]  /*13750*/  @!P1 IMAD R7, R13, 0x8, R2 ;  /* 0x000000080d079824 */ /* 0x000fc800078e0202 */
[----:B------:R-:W-:-:S05]  /*13760*/  @!P1 VIADD R7, R7, 0x28840 ;  /* 0x0002884007079836 */ /* 0x000fca0000000000 */
[----:B------:R-:W-:Y:S01]  /*13770*/  @!P1 PRMT R7, RZ, 0x654, R7 ;  /* 0x00000654ff079816 */ /* 0x000fe20000000007 */
[----:B-1----:R-:W-:-:S05]  /*13780*/  @P2 IMAD.HI.U32 R6, R75, R6, RZ ;  /* 0x000000064b062227 */ /* 0x002fca00078e00ff */
[----:B-----5:R-:W-:Y:S01]  /*13790*/  @P2 SHF.R.U32.HI R75, RZ, R71, R6 ;  /* 0x00000047ff4b2219 */ /* 0x020fe20000011606 */
[----:B------:R-:W-:Y:S01]  /*137a0*/  FMUL.FTZ R71, R86, UR49 ;  /* 0x0000003156477c20 */ /* 0x000fe20008410000 */
[----:B------:R-:W-:-:S03]  /*137b0*/  IADD3 R6, -R186, 0xb, RZ ;  /* 0x0000000bba067810 */ /* 0x000fc60007ffe1ff */
[----:B------:R-:W1:Y:S02]  /*137c0*/  SHFL.IDX PT, R76, R75, RZ, 0x1c1f ;  /* 0x001c1fff4b4c7589 */ /* 0x000e6400000e0000 */
[----:B------:R-:W0:Y:S01]  /*137d0*/  MUFU.TANH R71, R71 ;  /* 0x0000004700477308 */ /* 0x000e220000002400 */
[--C-:B-1----:R-:W-:Y:S01]  /*137e0*/  IMAD.IADD R81, R77, 0x1, R76.reuse ;  /* 0x000000014d517824 */ /* 0x102fe200078e024c */
[----:B------:R-:W-:Y:S02]  /*137f0*/  WARPGROUP.DEPBAR.LE gsb0, 0x0 ;  /* 0x00008000000079c5 */ /* 0x000fe40000010000 */
[----:B------:R-:W-:Y:S01]  /*13800*/  WARPGROUP.ARRIVE ;  /* 0x00000000000079c5 */ /* 0x000fe20000000000 */
[----:B------:R-:W-:Y:S01]  /*13810*/  FMUL.FTZ R158, R68, UR49 ;  /* 0x00000031449e7c20 */ /* 0x000fe20008410000 */
[----:B------:R-:W-:Y:S01]  /*13820*/  FMUL.FTZ R157, R69, UR49 ;  /* 0x00000031459d7c20 */ /* 0x000fe20008410000 */
[----:B------:R-:W-:Y:S01]  /*13830*/  FMUL.FTZ R68, R79, UR49 ;  /* 0x000000314f447c20 */ /* 0x000fe20008410000 */
[----:B------:R-:W-:Y:S01]  /*13840*/  FMUL.FTZ R69, R83, UR49 ;  /* 0x0000003153457c20 */ /* 0x000fe20008410000 */
[----:B------:R-:W-:Y:S01]  /*13850*/  VIADD R79, R74, UR50 ;  /* 0x000000324a4f7c36 */ /* 0x000fe20008000000 */
[----:B------:R-:W-:Y:S01]  /*13860*/  HGMMA.64x128x16.F32.BF16 R88, R152, gdesc[UR8].tnspB, R88, gsb0 ;  /* 0x41e0000898587df0 */ /* 0x000fe20008001858 */
[----:B------:R-:W1:Y:S02]  /*13870*/  MUFU.TANH R158, R158 ;  /* 0x0000009e009e7308 */ /* 0x000e640000002400 */
[----:B------:R-:W-:-:S06]  /*13880*/  IMAD.IADD R83, R79, 0x1, R76 ;  /* 0x000000014f537824 */ /* 0x000fcc00078e024c */
[----:B------:R-:W0:Y:S08]  /*13890*/  MUFU.TANH R157, R157 ;  /* 0x0000009d009d7308 */ /* 0x000e300000002400 */
[----:B------:R-:W0:Y:S08]  /*138a0*/  MUFU.TANH R68, R68 ;  /* 0x0000004400447308 */ /* 0x000e300000002400 */
[----:B------:R-:W0:Y:S01]  /*138b0*/  MUFU.TANH R69, R69 ;  /* 0x0000004500457308 */ /* 0x000e220000002400 */
[----:B------:R-:W-:-:S02]  /*138c0*/  WARPGROUP.DEPBAR.LE gsb0, 0x0 ;  /* 0x00008000000079c5 */ /* 0x000fc40000010000 */
[----:B------:R0:W-:Y:S06]  /*138d0*/  BAR.ARV R6, 0x100 ;  /* 0x000400060000751d */ /* 0x0001ec0000002000 */
[----:B------:R0:W-:Y:S01]  /*138e0*/  @!P1 SYNCS.ARRIVE.TRANS64.RED.A1T0 RZ, [R7+URZ], RZ ;  /* 0x000000ff07ff99a7 */ /* 0x0001e2000810043f */
[----:B-1234-:R-:W-:Y:S05]  /*138f0*/  @!P3 BRA `(.L_x_8543) ;  /* 0x000000000058b947 */ /* 0x01efea0003800000 */
        /* <DEDUP_REMOVED lines=12> */
.L_x_8545:
[----:B------:R-:W-:-:S05]  /*139c0*/  IMAD.U32 R76, RZ, RZ, UR4 ;  /* 0x00000004ff4c7e24 */ /* 0x000fca000f8e00ff */
[----:B------:R-:W-:-:S13]  /*139d0*/  ISETP.NE.AND P4, PT, R76, 0x1, PT ;  /* 0x000000014c00780c */ /* 0x000fda0003f85270 */
[----:B0-----:R-:W0:Y:S02]  /*139e0*/  @P4 LDC.64 R6, c[0x0][0x9e8] ;  /* 0x00027a00ff064b82 */ /* 0x001e240000000a00 */
[----:B0-----:R-:W-:-:S05]  /*139f0*/  @P4 IMAD.HI.U32 R6, R74, R6, RZ ;  /* 0x000000064a064227 */ /* 0x001fca00078e00ff */
[----:B------:R-:W-:-:S07]  /*13a00*/  @P4 SHF.R.U32.HI R74, RZ, R7, R6 ;  /* 0x00000007ff4a4219 */ /* 0x000fce0000011606 */
.L_x_8546:
[----:B------:R-:W-:Y:S05]  /*13a10*/  BSYNC B0 ;  /* 0x0000000000007941 */ /* 0x000fea0003800000 */
.L_x_8544:
[----:B------:R-:W-:-:S04]  /*13a20*/  IMAD R74, R74, R76, -R73 ;  /* 0x0000004c4a4a7224 */ /* 0x000fc800078e0a49 */
[----:B------:R-:W-:-:S05]  /*13a30*/  IMAD R74, R189, -0x2, R74 ;  /* 0xfffffffebd4a7824 */ /* 0x000fca00078e024a */
[----:B------:R-:W-:Y:S02]  /*13a40*/  VIADDMNMX R81, R74, R76, R81, PT ;  /* 0x0000004c4a517246 */ /* 0x000fe40003800151 */
[----:B------:R-:W-:-:S07]  /*13a50*/  VIMNMX R83, R83, R74, !PT ;  /* 0x0000004a53537248 */ /* 0x000fce0007fe0100 */
.L_x_8543:
[----:B------:R-:W-:Y:S01]  /*13a60*/  ISETP.GT.AND P4, PT, R4, -0x1, PT ;  /* 0xffffffff0400780c */ /* 0x000fe20003f84270 */
[----:B0-----:R-:W0:Y:S03]  /*13a70*/  SHFL.IDX PT, R6, R75, 0x1, 0x1c1f ;  /* 0x003c1f004b067f89 */ /* 0x001e2600000e0000 */
[----:B------:R-:W-:-:S04]  /*13a80*/  ISETP.GT.AND P5, PT, R83, RZ, P4 ;  /* 0x000000ff5300720c */ /* 0x000fc800027a4270 */
[----:B------:R-:W-:-:S04]  /*13a90*/  ISETP.LT.OR P5, PT, R81, 0x1, P5 ;  /* 0x000000015100780c */ /* 0x000fc80002fa1670 */
[----:B------:R-:W-:Y:S02]  /*13aa0*/  FSEL R74, R21, -INF , !P5 ;  /* 0xff800000154a7808 */ /* 0x000fe40006800000 */
[----:B------:R-:W-:-:S04]  /*13ab0*/  ISETP.GT.AND P5, PT, R83, 0x1, P4 ;  /* 0x000000015300780c */ /* 0x000fc800027a4270 */
[----:B------:R-:W-:-:S04]  /*13ac0*/  ISETP.LT.OR P5, PT, R81, 0x2, P5 ;  /* 0x000000025100780c */ /* 0x000fc80002fa1670 */
[----:B------:R-:W-:Y:S02]  /*13ad0*/  FSEL R24, R24, -INF , !P5 ;  /* 0xff80000018187808 */ /* 0x000fe40006800000 */
[----:B------:R-:W-:Y:S01]  /*13ae0*/  ISETP.GT.AND P5, PT, R83, 0x8, P4 ;  /* 0x000000085300780c */ /* 0x000fe200027a4270 */
[----:B0-----:R-:W-:-:S03]  /*13af0*/  IMAD.IADD R21, R77, 0x1, R6 ;  /* 0x000000014d157824 */ /* 0x001fc600078e0206 */
[----:B------:R-:W-:-:S04]  /*13b00*/  ISETP.LT.OR P5, PT, R81, 0x9, P5 ;  /* 0x000000095100780c */ /* 0x000fc80002fa1670 */
[----:B------:R-:W-:Y:S02]  /*13b10*/  FSEL R76, R27, -INF , !P5 ;  /* 0xff8000001b4c7808 */ /* 0x000fe40006800000 */
[----:B------:R-:W-:-:S04]  /*13b20*/  ISETP.GT.AND P5, PT, R83, 0x9, P4 ;  /* 0x000000095300780c */ /* 0x000fc800027a4270 */
        /* <DEDUP_REMOVED lines=40> */
[----:B------:R-:W-:Y:S01]  /*13db0*/  FSEL R154, R9, -INF , !P5 ;  /* 0xff800000099a7808 */ /* 0x000fe20006800000 */
[----:B------:R-:W-:Y:S01]  /*13dc0*/  IMAD.IADD R9, R79, 0x1, R6 ;  /* 0x000000014f097824 */ /* 0x000fe200078e0206 */
        /* <DEDUP_REMOVED lines=45> */
[----:B------:R-:W-:Y:S08]  /*140a0*/  @!P3 BRA `(.L_x_8547) ;  /* 0x000000000058b947 */ /* 0x000ff00003800000 */
        /* <DEDUP_REMOVED lines=12> */
.L_x_8549:
[----:B------:R-:W-:-:S05]  /*14170*/  IMAD.U32 R180, RZ, RZ, UR4 ;  /* 0x00000004ffb47e24 */ /* 0x000fca000f8e00ff */
[----:B------:R-:W-:-:S13]  /*14180*/  ISETP.NE.AND P5, PT, R180, 0x1, PT ;  /* 0x00000001b400780c */ /* 0x000fda0003fa5270 */
[----:B------:R-:W0:Y:S02]  /*14190*/  @P5 LDC.64 R6, c[0x0][0x9e8] ;  /* 0x00027a00ff065b82 */ /* 0x000e240000000a00 */
[----:B0-----:R-:W-:-:S05]  /*141a0*/  @P5 IMAD.HI.U32 R6, R27, R6, RZ ;  /* 0x000000061b065227 */ /* 0x001fca00078e00ff */
[----:B------:R-:W-:-:S07]  /*141b0*/  @P5 SHF.R.U32.HI R27, RZ, R7, R6 ;  /* 0x00000007ff1b5219 */ /* 0x000fce0000011606 */
.L_x_8550:
[----:B------:R-:W-:Y:S05]  /*141c0*/  BSYNC B0 ;  /* 0x0000000000007941 */ /* 0x000fea0003800000 */
.L_x_8548:
[----:B------:R-:W-:-:S04]  /*141d0*/  IMAD R6, R27, R180, -R73 ;  /* 0x000000b41b067224 */ /* 0x000fc800078e0a49 */
[----:B------:R-:W-:-:S05]  /*141e0*/  IMAD R6, R189, -0x2, R6 ;  /* 0xfffffffebd067824 */ /* 0x000fca00078e0206 */
[----:B------:R-:W-:Y:S02]  /*141f0*/  VIADDMNMX R21, R6, R180, R21, PT ;  /* 0x000000b406157246 */ /* 0x000fe40003800115 */
[----:B------:R-:W-:-:S07]  /*14200*/  VIMNMX R9, R9, R6, !PT ;  /* 0x0000000609097248 */ /* 0x000fce0007fe0100 */
.L_x_8547:
[----:B------:R-:W-:Y:S01]  /*14210*/  ISETP.GT.AND P5, PT, R9, 0x1, P4 ;  /* 0x000000010900780c */ /* 0x000fe200027a4270 */
[----:B------:R-:W-:Y:S01]  /*14220*/  @!P1 IMAD R61, R22, 0x8, R2 ;  /* 0x00000008163d9824 */ /* 0x000fe200078e0202 */
[----:B------:R-:W-:Y:S02]  /*14230*/  FMNMX.FTZ R7, R74, R11, !PT ;  /* 0x0000000b4a077209 */ /* 0x000fe40007810000 */
[----:B------:R-:W-:Y:S02]  /*14240*/  ISETP.LT.OR P5, PT, R21, 0x2, P5 ;  /* 0x000000021500780c */ /* 0x000fe40002fa1670 */
[----:B------:R-:W-:Y:S02]  /*14250*/  FMNMX.FTZ R7, R24, R7, !PT ;  /* 0x0000000718077209 */ /* 0x000fe40007810000 */
[----:B------:R-:W-:Y:S02]  /*14260*/  FSEL R20, R20, -INF , !P5 ;  /* 0xff80000014147808 */ /* 0x000fe40006800000 */
[----:B------:R-:W-:-:S02]  /*14270*/  ISETP.GT.AND P5, PT, R9, 0x8, P4 ;  /* 0x000000080900780c */ /* 0x000fc400027a4270 */
[----:B------:R-:W-:Y:S02]  /*14280*/  FMNMX.FTZ R7, R76, R7, !PT ;  /* 0x000000074c077209 */ /* 0x000fe40007810000 */
[----:B------:R-:W-:Y:S02]  /*14290*/  ISETP.LT.OR P5, PT, R21, 0x9, P5 ;  /* 0x000000091500780c */ /* 0x000fe40002fa1670 */
[----:B------:R-:W-:Y:S02]  /*142a0*/  FMNMX.FTZ R7, R28, R7, !PT ;  /* 0x000000071c077209 */ /* 0x000fe40007810000 */
[----:B------:R-:W-:Y:S02]  /*142b0*/  FSEL R180, R25, -INF , !P5 ;  /* 0xff80000019b47808 */ /* 0x000fe40006800000 */
[----:B------:R-:W-:Y:S02]  /*142c0*/  ISETP.GT.AND P5, PT, R9, 0x9, P4 ;  /* 0x000000090900780c */ /* 0x000fe400027a4270 */
[----:B------:R-:W-:-:S02]  /*142d0*/  FMNMX.FTZ R7, R78, R7, !PT ;  /* 0x000000074e077209 */ /* 0x000fc40007810000 */
[----:B------:R-:W-:Y:S02]  /*142e0*/  ISETP.LT.OR P5, PT, R21, 0xa, P5 ;  /* 0x0000000a1500780c */ /* 0x000fe40002fa1670 */
[----:B------:R-:W-:Y:S02]  /*142f0*/  FMNMX.FTZ R7, R32, R7, !PT ;  /* 0x0000000720077209 */ /* 0x000fe40007810000 */
[----:B------:R-:W-:Y:S02]  /*14300*/  FSEL R26, R26, -INF , !P5 ;  /* 0xff8000001a1a7808 */ /* 0x000fe40006800000 */
[----:B------:R-:W-:Y:S02]  /*14310*/  ISETP.GT.AND P5, PT, R9, 0x10, P4 ;  /* 0x000000100900780c */ /* 0x000fe400027a4270 */
[----:B------:R-:W-:Y:S02]  /*14320*/  FMNMX.FTZ R7, R34, R7, !PT ;  /* 0x0000000722077209 */ /* 0x000fe40007810000 */
[----:B------:R-:W-:-:S02]  /*14330*/  ISETP.LT.OR P5, PT, R21, 0x11, P5 ;  /* 0x000000111500780c */ /* 0x000fc40002fa1670 */
[----:B------:R-:W-:Y:S02]  /*14340*/  FMNMX.FTZ R7, R80, R7, !PT ;  /* 0x0000000750077209 */ /* 0x000fe40007810000 */
[----:B------:R-:W-:Y:S02]  /*14350*/  FSEL R182, R29, -INF , !P5 ;  /* 0xff8000001db67808 */ /* 0x000fe40006800000 */
[----:B------:R-:W-:Y:S02]  /*14360*/  ISETP.GT.AND P5, PT, R9, 0x11, P4 ;  /* 0x000000110900780c */ /* 0x000fe400027a4270 */
[----:B------:R-:W-:Y:S02]  /*14370*/  FMNMX.FTZ R7, R82, R7, !PT ;  /* 0x0000000752077209 */ /* 0x000fe40007810000 */
[----:B------:R-:W-:Y:S02]  /*14380*/  ISETP.LT.OR P5, PT, R21, 0x12, P5 ;  /* 0x000000121500780c */ /* 0x000fe40002fa1670 */
[----:B------:R-:W-:-:S02]  /*14390*/  FMNMX.FTZ R7, R40, R7, !PT ;  /* 0x0000000728077209 */ /* 0x000fc40007810000 */
[----:B------:R-:W-:Y:S02]  /*143a0*/  FSEL R30, R30, -INF , !P5 ;  /* 0xff8000001e1e7808 */ /* 0x000fe40006800000 */
[----:B------:R-:W-:Y:S02]  /*143b0*/  ISETP.GT.AND P5, PT, R9, 0x18, P4 ;  /* 0x000000180900780c */ /* 0x000fe400027a4270 */
[----:B------:R-:W-:Y:S02]  /*143c0*/  FMNMX.FTZ R7, R84, R7, !PT ;  /* 0x0000000754077209 */ /* 0x000fe40007810000 */
[----:B------:R-:W-:Y:S02]  /*143d0*/  ISETP.LT.OR P5, PT, R21, 0x19, P5 ;  /* 0x000000191500780c */ /* 0x000fe40002fa1670 */
[----:B------:R-:W-:Y:S02]  /*143e0*/  FMNMX.FTZ R7, R44, R7, !PT ;  /* 0x000000072c077209 */ /* 0x000fe40007810000 */
[----:B------:R-:W-:-:S02]  /*143f0*/  FSEL R186, R33, -INF , !P5 ;  /* 0xff80000021ba7808 */ /* 0x000fc40006800000 */
[----:B------:R-:W-:Y:S02]  /*14400*/  ISETP.GT.AND P5, PT, R9, 0x19, P4 ;  /* 0x000000190900780c */ /* 0x000fe400027a4270 */
        /* <DEDUP_REMOVED lines=49> */
[----:B------:R-:W-:Y:S01]  /*14720*/  ISETP.GT.AND P5, PT, R9, 0x41, P4 ;  /* 0x000000410900780c */ /* 0x000fe200027a4270 */
[----:B------:R-:W0:Y:S03]  /*14730*/  SHFL.BFLY PT, R6, R25, 0x2, 0x1f ;  /* 0x0c401f0019067f89 */ /* 0x000e2600000e0000 */
[----:B------:R-:W-:-:S04]  /*14740*/  ISETP.LT.OR P5, PT, R21, 0x42, P5 ;  /* 0x000000421500780c */ /* 0x000fc80002fa1670 */
[----:B------:R-:W-:Y:S02]  /*14750*/  FSEL R53, R53, -INF , !P5 ;  /* 0xff80000035357808 */ /* 0x000fe40006800000 */
[----:B------:R-:W-:-:S04]  /*14760*/  ISETP.GT.AND P5, PT, R9, 0x48, P4 ;  /* 0x000000480900780c */ /* 0x000fc800027a4270 */
[----:B------:R-:W-:-:S04]  /*14770*/  ISETP.LT.OR P5, PT, R21, 0x49, P5 ;  /* 0x000000491500780c */ /* 0x000fc80002fa1670 */
[----:B------:R-:W-:Y:S02]  /*14780*/  FSEL R55, R55, -INF , !P5 ;  /* 0xff80000037377808 */ /* 0x000fe40006800000 */
[----:B------:R-:W-:-:S04]  /*14790*/  ISETP.GT.AND P5, PT, R9, 0x49, P4 ;  /* 0x000000490900780c */ /* 0x000fc800027a4270 */
[----:B------:R-:W-:Y:S02]  /*147a0*/  ISETP.LT.OR P5, PT, R21, 0x4a, P5 ;  /* 0x0000004a1500780c */ /* 0x000fe40002fa1670 */
[----:B0-----:R-:W-:Y:S02]  /*147b0*/  FMNMX.FTZ R27, R25, R6, !PT ;  /* 0x00000006191b7209 */ /* 0x001fe40007810000 */
[----:B------:R-:W-:Y:S02]  /*147c0*/  FSEL R56, R56, -INF , !P5 ;  /* 0xff80000038387808 */ /* 0x000fe40006800000 */
[----:B------:R-:W-:Y:S01]  /*147d0*/  ISETP.GT.AND P5, PT, R9, 0x50, P4 ;  /* 0x000000500900780c */ /* 0x000fe200027a4270 */
[----:B------:R-:W0:Y:S03]  /*147e0*/  SHFL.BFLY PT, R6, R27, 0x1, 0x1f ;  /* 0x0c201f001b067f89 */ /* 0x000e2600000e0000 */
[----:B------:R-:W-:-:S04]  /*147f0*/  ISETP.LT.OR P5, PT, R21, 0x51, P5 ;  /* 0x000000511500780c */ /* 0x000fc80002fa1670 */
[----:B------:R-:W-:Y:S02]  /*14800*/  FSEL R7, R59, -INF , !P5 ;  /* 0xff8000003b077808 */ /* 0x000fe40006800000 */
[----:B------:R-:W-:Y:S01]  /*14810*/  ISETP.GT.AND P5, PT, R9, 0x51, P4 ;  /* 0x000000510900780c */ /* 0x000fe200027a4270 */
[----:B------:R-:W1:Y:S03]  /*14820*/  LDC R59, c[0x0][0x988] ;  /* 0x00026200ff3b7b82 */ /* 0x000e660000000800 */
[----:B------:R-:W-:-:S04]  /*14830*/  ISETP.LT.OR P5, PT, R21, 0x52, P5 ;  /* 0x000000521500780c */ /* 0x000fc80002fa1670 */
[----:B------:R-:W-:Y:S02]  /*14840*/  FSEL R60, R60, -INF , !P5 ;  /* 0xff8000003c3c7808 */ /* 0x000fe40006800000 */
[----:B------:R-:W-:-:S04]  /*14850*/  ISETP.GT.AND P5, PT, R9, 0x58, P4 ;  /* 0x000000580900780c */ /* 0x000fc800027a4270 */
[----:B------:R-:W-:Y:S02]  /*14860*/  ISETP.LT.OR P5, PT, R21, 0x59, P5 ;  /* 0x000000591500780c */ /* 0x000fe40002fa1670 */
[----:B0-----:R-:W-:Y:S02]  /*14870*/  FMNMX.FTZ R6, R27, R6, !PT ;  /* 0x000000061b067209 */ /* 0x001fe40007810000 */
[----:B------:R-:W-:Y:S02]  /*14880*/  FSEL R63, R63, -INF , !P5 ;  /* 0xff8000003f3f7808 */ /* 0x000fe40006800000 */
[----:B------:R-:W-:-:S04]  /*14890*/  ISETP.GT.AND P5, PT, R9, 0x59, P4 ;  /* 0x000000590900780c */ /* 0x000fc800027a4270 */
[----:B------:R-:W-:Y:S01]  /*148a0*/  ISETP.LT.OR P5, PT, R21, 0x5a, P5 ;  /* 0x0000005a1500780c */ /* 0x000fe20002fa1670 */
[----:B-1----:R-:W-:-:S03]  /*148b0*/  FMUL.FTZ R49, R6, R59 ;  /* 0x0000003b06317220 */ /* 0x002fc60000410000 */
        /* <DEDUP_REMOVED lines=22> */
[C---:B------:R-:W-:Y:S02]  /*14a20*/  ISETP.GT.AND P5, PT, R9.reuse, RZ, P4 ;  /* 0x000000ff0900720c */ /* 0x040fe400027a4270 */
[----:B------:R-:W-:Y:S02]  /*14a30*/  ISETP.GT.AND P4, PT, R9, 0x79, P4 ;  /* 0x000000790900780c */ /* 0x000fe40002784270 */
[C---:B------:R-:W-:Y:S02]  /*14a40*/  ISETP.LT.OR P5, PT, R21.reuse, 0x1, P5 ;  /* 0x000000011500780c */ /* 0x040fe40002fa1670 */
[----:B------:R-:W-:Y:S02]  /*14a50*/  ISETP.LT.OR P4, PT, R21, 0x7a, P4 ;  /* 0x0000007a1500780c */ /* 0x000fe40002781670 */
[----:B------:R-:W-:-:S02]  /*14a60*/  FSEL R51, R15, -INF , !P5 ;  /* 0xff8000000f337808 */ /* 0x000fc40006800000 */
[----:B------:R-:W-:Y:S02]  /*14a70*/  FSETP.NEU.FTZ.AND P5, PT, R6, -INF , PT ;  /* 0xff8000000600780b */ /* 0x000fe40003fbd000 */
[----:B------:R-:W-:Y:S02]  /*14a80*/  FMNMX.FTZ R27, R51, R10, !PT ;  /* 0x0000000a331b7209 */ /* 0x000fe40007810000 */
[----:B------:R-:W-:Y:S02]  /*14a90*/  FSEL R49, R49, RZ, P5 ;  /* 0x000000ff31317208 */ /* 0x000fe40002800000 */
[----:B------:R-:W-:Y:S02]  /*14aa0*/  FMNMX.FTZ R29, R20, R27, !PT ;  /* 0x0000001b141d7209 */ /* 0x000fe40007810000 */
[----:B------:R-:W-:Y:S01]  /*14ab0*/  FSEL R72, R72, -INF , !P4 ;  /* 0xff80000048487808 */ /* 0x000fe20006000000 */
        /* <DEDUP_REMOVED lines=44> */
[----:B------:R-:W-:Y:S02]  /*14d80*/  FMNMX.FTZ R35, R8, R35, !PT ;  /* 0x0000002308237209 */ /* 0x000fe40007810000 */
[----:B------:R-:W1:Y:S02]  /*14d90*/  MUFU.EX2 R32, R32 ;  /* 0x0000002000207308 */ /* 0x000e640000000800 */
[----:B0-----:R-:W-:Y:S01]  /*14da0*/  FMNMX.FTZ R24, R52, R35, !PT ;  /* 0x0000002334187209 */ /* 0x001fe20007810000 */
[----:B------:R-:W-:-:S03]  /*14db0*/  FFMA.FTZ R35, R86, R59, -R49 ;  /* 0x0000003b56237223 */ /* 0x000fc60000010831 */
[----:B------:R-:W-:Y:S02]  /*14dc0*/  FMNMX.FTZ R24, R53, R24, !PT ;  /* 0x0000001835187209 */ /* 0x000fe40007810000 */
[----:B------:R-:W0:Y:S02]  /*14dd0*/  MUFU.EX2 R34, R34 ;  /* 0x0000002200227308 */ /* 0x000e240000000800 */
[----:B------:R-:W-:-:S04]  /*14de0*/  FMNMX.FTZ R37, R55, R24, !PT ;  /* 0x0000001837257209 */ /* 0x000fc80007810000 */
[----:B------:R-:W-:Y:S02]  /*14df0*/  FMNMX.FTZ R24, R56, R37, !PT ;  /* 0x0000002538187209 */ /* 0x000fe40007810000 */
[----:B------:R-:W-:Y:S01]  /*14e00*/  MUFU.EX2 R31, R82 ;  /* 0x00000052001f7308 */ /* 0x000fe20000000800 */
[----:B-1----:R-:W-:Y:S02]  /*14e10*/  F2FP.BF16.F32.PACK_AB R176, R32, R27 ;  /* 0x0000001b20b0723e */ /* 0x002fe400000010ff */
[----:B------:R-:W-:-:S04]  /*14e20*/  FMNMX.FTZ R37, R7, R24, !PT ;  /* 0x0000001807257209 */ /* 0x000fc80007810000 */
[----:B------:R-:W-:Y:S01]  /*14e30*/  FMNMX.FTZ R24, R60, R37, !PT ;  /* 0x000000253c187209 */ /* 0x000fe20007810000 */
[----:B------:R-:W-:Y:S01]  /*14e40*/  MUFU.EX2 R40, R40 ;  /* 0x0000002800287308 */ /* 0x000fe20000000800 */
[----:B0-----:R-:W-:Y:S02]  /*14e50*/  F2FP.BF16.F32.PACK_AB R178, R34, R29 ;  /* 0x0000001d22b2723e */ /* 0x001fe400000010ff */
        /* <DEDUP_REMOVED lines=9> */
[----:B------:R-:W-:Y:S01]  /*14ef0*/  FMNMX.FTZ R24, R70, R41, !PT ;  /* 0x0000002946187209 */ /* 0x000fe20007810000 */
[-CC-:B------:R-:W-:Y:S01]  /*14f00*/  FFMA.FTZ R41, R158, R59.reuse, -R49.reuse ;  /* 0x0000003b9e297223 */ /* 0x180fe20000010831 */
[----:B------:R-:W-:Y:S02]  /*14f10*/  FFMA.FTZ R158, R168, R59, -R49 ;  /* 0x0000003ba89e7223 */ /* 0x000fe40000010831 */
[----:B------:R-:W-:Y:S01]  /*14f20*/  FMNMX.FTZ R24, R69, R24, !PT ;  /* 0x0000001845187209 */ /* 0x000fe20007810000 */
[----:B------:R-:W-:Y:S03]  /*14f30*/  MUFU.EX2 R35, R35 ;  /* 0x0000002300237308 */ /* 0x000fe60000000800 */
[----:B------:R-:W-:-:S04]  /*14f40*/  FMNMX.FTZ R21, R71, R24, !PT ;  /* 0x0000001847157209 */ /* 0x000fc80007810000 */
[----:B------:R-:W-:Y:S01]  /*14f50*/  FMNMX.FTZ R24, R72, R21, !PT ;  /* 0x0000001548187209 */ /* 0x000fe20007810000 */
[----:B------:R-:W-:Y:S01]  /*14f60*/  FFMA.FTZ R21, R62, R59, -R49 ;  /* 0x0000003b3e157223 */ /* 0x000fe20000010831 */
[----:B------:R-:W-:Y:S01]  /*14f70*/  FSEL R62, R6, RZ, P5 ;  /* 0x000000ff063e7208 */ /* 0x000fe20002800000 */
[----:B------:R-:W1:Y:S01]  /*14f80*/  MUFU.EX2 R48, R48 ;  /* 0x0000003000307308 */ /* 0x000e620000000800 */
[----:B0-----:R-:W-:Y:S01]  /*14f90*/  F2FP.BF16.F32.PACK_AB R174, R44, R33 ;  /* 0x000000212cae723e */ /* 0x001fe200000010ff */
[----:B------:R-:W0:Y:S02]  /*14fa0*/  SHFL.BFLY PT, R43, R24, 0x2, 0x1f ;  /* 0x0c401f00182b7f89 */ /* 0x000e2400000e0000 */
[----:B------:R-:W-:-:S04]  /*14fb0*/  FADD.FTZ R62, -R62, R11 ;  /* 0x0000000b3e3e7221 */ /* 0x000fc80000010100 */
[----:B------:R-:W-:Y:S01]  /*14fc0*/  FMUL.FTZ R11, R62, R59 ;  /* 0x0000003b3e0b7220 */ /* 0x000fe20000410000 */
[----:B------:R-:W-:Y:S08]  /*14fd0*/  MUFU.EX2 R50, R50 ;  /* 0x0000003200327308 */ /* 0x000ff00000000800 */
[----:B------:R-:W2:Y:S01]  /*14fe0*/  MUFU.EX2 R11, R11 ;  /* 0x0000000b000b7308 */ /* 0x000ea20000000800 */
[----:B-1----:R-:W-:-:S07]  /*14ff0*/  F2FP.BF16.F32.PACK_AB R168, R48, R35 ;  /* 0x0000002330a8723e */ /* 0x002fce00000010ff */
[----:B------:R1:W3:Y:S01]  /*15000*/  MUFU.EX2 R39, R154 ;  /* 0x0000009a00277308 */ /* 0x0002e20000000800 */
[----:B0-----:R-:W-:Y:S01]  /*15010*/  FMNMX.FTZ R57, R24, R43, !PT ;  /* 0x0000002b18397209 */ /* 0x001fe20007810000 */
[----:B------:R-:W-:-:S04]  /*15020*/  FFMA.FTZ R43, R166, R59, -R49 ;  /* 0x0000003ba62b7223 */ /* 0x000fc80000010831 */
[----:B------:R-:W0:Y:S02]  /*15030*/  SHFL.BFLY PT, R24, R57, 0x1, 0x1f ;  /* 0x0c201f0039187f89 */ /* 0x000e2400000e0000 */
[----:B------:R-:W4:Y:S01]  /*15040*/  MUFU.EX2 R54, R54 ;  /* 0x0000003600367308 */ /* 0x000f220000000800 */
[----:B--2---:R-:W-:Y:S01]  /*15050*/  FFMA.FTZ R62, R11, R3, R74 ;  /* 0x000000030b3e7223 */ /* 0x004fe2000001004a */
[-CC-:B-1----:R-:W-:Y:S01]  /*15060*/  FFMA.FTZ R154, R172, R59.reuse, -R49.reuse ;  /* 0x0000003bac9a7223 */ /* 0x182fe20000010831 */
[----:B------:R-:W-:Y:S01]  /*15070*/  FFMA.FTZ R49, R170, R59, -R49 ;  /* 0x0000003baa317223 */ /* 0x000fe20000010831 */
[----:B------:R-:W-:Y:S01]  /*15080*/  F2FP.BF16.F32.PACK_AB R172, R40, R31 ;  /* 0x0000001f28ac723e */ /* 0x000fe200000010ff */
        /* <DEDUP_REMOVED lines=17> */
[----:B0-----:R-:W-:Y:S01]  /*151a0*/  FMNMX.FTZ R24, R57, R24, !PT ;  /* 0x0000001839187209 */ /* 0x001fe20007810000 */
[----:B------:R-:W-:Y:S01]  /*151b0*/  FMUL.FTZ R108, R108, R11 ;  /* 0x0000000b6c6c7220 */ /* 0x000fe20000410000 */
[----:B------:R-:W-:Y:S01]  /*151c0*/  MUFU.EX2 R21, R21 ;  /* 0x0000001500157308 */ /* 0x000fe20000000800 */
[----:B------:R-:W-:Y:S01]  /*151d0*/  FADD.FTZ R3, R29, R62 ;  /* 0x0000003e1d037221 */ /* 0x000fe20000010000 */
[C---:B------:R-:W-:Y:S01]  /*151e0*/  FSETP.NEU.FTZ.AND P4, PT, R24.reuse, -INF , PT ;  /* 0xff8000001800780b */ /* 0x040fe20003f9d000 */
[----:B------:R-:W-:Y:S01]  /*151f0*/  FMUL.FTZ R57, R24, R59 ;  /* 0x0000003b18397220 */ /* 0x000fe20000410000 */
[-C--:B------:R-:W-:Y:S01]  /*15200*/  FMUL.FTZ R109, R109, R11.reuse ;  /* 0x0000000b6d6d7220 */ /* 0x080fe20000410000 */
[----:B------:R-:W-:Y:S01]  /*15210*/  FADD.FTZ R62, R34, R3 ;  /* 0x00000003223e7221 */ /* 0x000fe20000010000 */
[-C--:B------:R-:W-:Y:S01]  /*15220*/  FMUL.FTZ R112, R112, R11.reuse ;  /* 0x0000000b70707220 */ /* 0x080fe20000410000 */
[-C--:B------:R-:W-:Y:S01]  /*15230*/  FMUL.FTZ R113, R113, R11.reuse ;  /* 0x0000000b71717220 */ /* 0x080fe20000410000 */
[----:B------:R-:W-:Y:S01]  /*15240*/  FSEL R57, R57, RZ, P4 ;  /* 0x000000ff39397208 */ /* 0x000fe20002000000 */
[----:B------:R-:W-:Y:S01]  /*15250*/  FADD.FTZ R3, R31, R62 ;  /* 0x0000003e1f037221 */ /* 0x000fe20000010000 */
[----:B------:R-:W-:Y:S01]  /*15260*/  MUFU.EX2 R160, R160 ;  /* 0x000000a000a07308 */ /* 0x000fe20000000800 */
[-C--:B------:R-:W-:Y:S01]  /*15270*/  FMUL.FTZ R116, R116, R11.reuse ;  /* 0x0000000b74747220 */ /* 0x080fe20000410000 */
[----:B------:R-:W-:Y:S01]  /*15280*/  FMUL.FTZ R117, R117, R11 ;  /* 0x0000000b75757220 */ /* 0x000fe20000410000 */
[----:B------:R-:W-:Y:S01]  /*15290*/  FADD.FTZ R62, R40, R3 ;  /* 0x00000003283e7221 */ /* 0x000fe20000010000 */
[-CC-:B------:R-:W-:Y:S01]  /*152a0*/  FFMA.FTZ R181, R51, R59.reuse, -R57.reuse ;  /* 0x0000003b33b57223 */ /* 0x180fe20000010839 */
[----:B------:R-:W-:Y:S01]  /*152b0*/  FSEL R3, R24, RZ, P4 ;  /* 0x000000ff18037208 */ /* 0x000fe20002000000 */
[-CC-:B------:R-:W-:Y:S01]  /*152c0*/  FFMA.FTZ R22, R8, R59.reuse, -R57.reuse ;  /* 0x0000003b08167223 */ /* 0x180fe20000010839 */
[----:B------:R-:W-:Y:S01]  /*152d0*/  FADD.FTZ R51, R33, R62 ;  /* 0x0000003e21337221 */ /* 0x000fe20000010000 */
[-CC-:B------:R-:W-:Y:S01]  /*152e0*/  FFMA.FTZ R20, R20, R59.reuse, -R57.reuse ;  /* 0x0000003b14147223 */ /* 0x180fe20000010839 */
[-C--:B------:R-:W-:Y:S01]  /*152f0*/  FFMA.FTZ R183, R180, R59.reuse, -R57 ;  /* 0x0000003bb4b77223 */ /* 0x080fe20000010839 */
[----:B------:R-:W-:Y:S01]  /*15300*/  FADD.FTZ R8, -R3, R10 ;  /* 0x0000000a03087221 */ /* 0x000fe20000010100 */
[----:B------:R-:W-:Y:S01]  /*15310*/  FADD.FTZ R62, R44, R51 ;  /* 0x000000332c3e7221 */ /* 0x000fe20000010000 */
[----:B------:R-:W-:Y:S01]  /*15320*/  MUFU.EX2 R181, R181 ;  /* 0x000000b500b57308 */ /* 0x000fe20000000800 */
[-CC-:B------:R-:W-:Y:S01]  /*15330*/  FFMA.FTZ R26, R26, R59.reuse, -R57.reuse ;  /* 0x0000003b1a1a7223 */ /* 0x180fe20000010839 */
[-C--:B------:R-:W-:Y:S01]  /*15340*/  FMUL.FTZ R8, R8, R59.reuse ;  /* 0x0000003b08087220 */ /* 0x080fe20000410000 */
[----:B------:R-:W-:Y:S01]  /*15350*/  FADD.FTZ R3, R35, R62 ;  /* 0x0000003e23037221 */ /* 0x000fe20000010000 */
[-CC-:B------:R-:W-:Y:S01]  /*15360*/  FFMA.FTZ R177, R182, R59.reuse, -R57.reuse ;  /* 0x0000003bb6b17223 */ /* 0x180fe20000010839 */
[-CC-:B------:R-:W-:Y:S01]  /*15370*/  FFMA.FTZ R165, R52, R59.reuse, -R57.reuse ;  /* 0x0000003b34a57223 */ /* 0x180fe20000010839 */
[-C--:B------:R-:W-:Y:S01]  /*15380*/  FFMA.FTZ R30, R30, R59.reuse, -R57 ;  /* 0x0000003b1e1e7223 */ /* 0x080fe20000010839 */
[----:B------:R-:W-:Y:S01]  /*15390*/  FADD.FTZ R62, R48, R3 ;  /* 0x00000003303e7221 */ /* 0x000fe20000010000 */
[----:B------:R-:W0:Y:S01]  /*153a0*/  MUFU.EX2 R8, R8 ;  /* 0x0000000800087308 */ /* 0x000e220000000800 */
[-CC-:B------:R-:W-:Y:S01]  /*153b0*/  FFMA.FTZ R161, R7, R59.reuse, -R57.reuse ;  /* 0x0000003b07a17223 */ /* 0x180fe20000010839 */
[-CC-:B------:R-:W-:Y:S01]  /*153c0*/  FFMA.FTZ R179, R186, R59.reuse, -R57.reuse ;  /* 0x0000003bbab37223 */ /* 0x180fe20000010839 */
[----:B------:R-:W-:Y:S01]  /*153d0*/  FADD.FTZ R3, R37, R62 ;  /* 0x0000003e25037221 */ /* 0x000fe20000010000 */
[-CC-:B------:R-:W-:Y:S01]  /*153e0*/  FFMA.FTZ R36, R36, R59.reuse, -R57.reuse ;  /* 0x0000003b24247223 */ /* 0x180fe20000010839 */
[-CC-:B------:R-:W-:Y:S01]  /*153f0*/  FFMA.FTZ R173, R230, R59.reuse, -R57.reuse ;  /* 0x0000003be6ad7223 */ /* 0x180fe20000010839 */
[-CC-:B------:R-:W-:Y:S01]  /*15400*/  FFMA.FTZ R38, R38, R59.reuse, -R57.reuse ;  /* 0x0000003b26267223 */ /* 0x180fe20000010839 */
[--C-:B------:R-:W-:Y:S01]  /*15410*/  FFMA.FTZ R175, R232, R59, -R57.reuse ;  /* 0x0000003be8af7223 */ /* 0x100fe20000010839 */
[----:B------:R1:W-:Y:S01]  /*15420*/  MUFU.EX2 R10, R22 ;  /* 0x00000016000a7308 */ /* 0x0003e20000000800 */
[----:B------:R-:W-:Y:S01]  /*15430*/  F2FP.BF16.F32.PACK_AB R182, R28, R25 ;  /* 0x000000191cb6723e */ /* 0x000fe200000010ff */
[-CC-:B------:R-:W-:Y:S01]  /*15440*/  FFMA.FTZ R42, R42, R59.reuse, -R57.reuse ;  /* 0x0000003b2a2a7223 */ /* 0x180fe20000010839 */
[-CC-:B------:R-:W-:Y:S01]  /*15450*/  FFMA.FTZ R169, R234, R59.reuse, -R57.reuse ;  /* 0x0000003beaa97223 */ /* 0x180fe20000010839 */
[-CC-:B------:R-:W-:Y:S01]  /*15460*/  FFMA.FTZ R46, R46, R59.reuse, -R57.reuse ;  /* 0x0000003b2e2e7223 */ /* 0x180fe20000010839 */
[-CC-:B------:R-:W-:Y:S01]  /*15470*/  FFMA.FTZ R171, R236, R59.reuse, -R57.reuse ;  /* 0x0000003becab7223 */ /* 0x180fe20000010839 */
[-CC-:B------:R-:W-:Y:S01]  /*15480*/  FFMA.FTZ R53, R53, R59.reuse, -R57.reuse ;  /* 0x0000003b35357223 */ /* 0x180fe20000010839 */
[-C--:B------:R-:W-:Y:S01]  /*15490*/  FFMA.FTZ R167, R55, R59.reuse, -R57 ;  /* 0x0000003b37a77223 */ /* 0x080fe20000010839 */
[----:B------:R-:W2:Y:S01]  /*154a0*/  MUFU.EX2 R20, R20 ;  /* 0x0000001400147308 */ /* 0x000ea20000000800 */
[----:B-1----:R-:W-:Y:S01]  /*154b0*/  FADD.FTZ R22, R50, R3 ;  /* 0x0000000332167221 */ /* 0x002fe20000010000 */
        /* <DEDUP_REMOVED lines=8> */
[----:B0-----:R-:W-:Y:S01]  /*15540*/  FFMA.FTZ R3, R8, R0, R181 ;  /* 0x0000000008037223 */ /* 0x001fe200000100b5 */
[-CC-:B------:R-:W-:Y:S01]  /*15550*/  FFMA.FTZ R66, R66, R59.reuse, -R57.reuse ;  /* 0x0000003b42427223 */ /* 0x180fe20000010839 */
[-CC-:B------:R-:W-:Y:S01]  /*15560*/  FFMA.FTZ R67, R67, R59.reuse, -R57.reuse ;  /* 0x0000003b43437223 */ /* 0x180fe20000010839 */
[----:B------:R-:W-:Y:S01]  /*15570*/  FADD.FTZ R7, R9, R52 ;  /* 0x0000003409077221 */ /* 0x000fe20000010000 */
[-CC-:B------:R-:W-:Y:S01]  /*15580*/  FFMA.FTZ R68, R68, R59.reuse, -R57.reuse ;  /* 0x0000003b44447223 */ /* 0x180fe20000010839 */
[-C--:B------:R-:W-:Y:S01]  /*15590*/  FFMA.FTZ R70, R70, R59.reuse, -R57 ;  /* 0x0000003b46467223 */ /* 0x080fe20000010839 */
[----:B------:R-:W0:Y:S01]  /*155a0*/  MUFU.EX2 R26, R26 ;  /* 0x0000001a001a7308 */ /* 0x000e220000000800 */
[----:B------:R-:W-:Y:S01]  /*155b0*/  FADD.FTZ R52, R58, R7 ;  /* 0x000000073a347221 */ /* 0x000fe20000010000 */
[----:B--2---:R-:W-:Y:S01]  /*155c0*/  FADD.FTZ R0, R20, R3 ;  /* 0x0000000314007221 */ /* 0x004fe20000010000 */
[-CC-:B------:R-:W-:Y:S01]  /*155d0*/  FFMA.FTZ R69, R69, R59.reuse, -R57.reuse ;  /* 0x0000003b45457223 */ /* 0x180fe20000010839 */
[-CC-:B------:R-:W-:Y:S01]  /*155e0*/  FFMA.FTZ R71, R71, R59.reuse, -R57.reuse ;  /* 0x0000003b47477223 */ /* 0x180fe20000010839 */
[----:B------:R-:W-:Y:S01]  /*155f0*/  FADD.FTZ R7, R21, R52 ;  /* 0x0000003415077221 */ /* 0x000fe20000010000 */
[----:B------:R-:W-:Y:S01]  /*15600*/  FFMA.FTZ R57, R72, R59, -R57 ;  /* 0x0000003b48397223 */ /* 0x000fe20000010839 */
[----:B------:R-:W-:Y:S01]  /*15610*/  ISETP.GT.AND P4, PT, R4, R12, PT ;  /* 0x0000000c0400720c */ /* 0x000fe20003f84270 */
[----:B------:R-:W2:Y:S01]  /*15620*/  MUFU.EX2 R41, R41 ;  /* 0x0000002900297308 */ /* 0x000ea20000000800 */
[----:B-1----:R-:W-:Y:S01]  /*15630*/  FADD.FTZ R3, R183, R0 ;  /* 0x00000000b7037221 */ /* 0x002fe20000010000 */
[----:B------:R-:W-:Y:S01]  /*15640*/  FADD.FTZ R62, R160, R7 ;  /* 0x00000007a03e7221 */ /* 0x000fe20000010000 */
[----:B------:R-:W-:-:S02]  /*15650*/  @!P1 VIADD R51, R61, 0x28860 ;  /* 0x000288603d339836 */ /* 0x000fc40000000000 */
[-C--:B------:R-:W-:Y:S01]  /*15660*/  FMUL.FTZ R120, R120, R11.reuse ;  /* 0x0000000b78787220 */ /* 0x080fe20000410000 */
[-C--:B------:R-:W-:Y:S01]  /*15670*/  FMUL.FTZ R121, R121, R11.reuse ;  /* 0x0000000b79797220 */ /* 0x080fe20000410000 */
[-C--:B------:R-:W-:Y:S01]  /*15680*/  FMUL.FTZ R124, R124, R11.reuse ;  /* 0x0000000b7c7c7220 */ /* 0x080fe20000410000 */
[-C--:B------:R-:W-:Y:S01]  /*15690*/  FMUL.FTZ R125, R125, R11.reuse ;  /* 0x0000000b7d7d7220 */ /* 0x080fe20000410000 */
[----:B------:R-:W1:Y:S01]  /*156a0*/  MUFU.EX2 R177, R177 ;  /* 0x000000b100b17308 */ /* 0x000e620000000800 */
[----:B0-----:R-:W-:Y:S01]  /*156b0*/  FADD.FTZ R52, R26, R3 ;  /* 0x000000031a347221 */ /* 0x001fe20000010000 */
[----:B------:R-:W-:Y:S01]  /*156c0*/  @!P1 PRMT R51, RZ, 0x654, R51 ;  /* 0x00000654ff339816 */ /* 0x000fe20000000033 */
[-C--:B------:R-:W-:Y:S01]  /*156d0*/  FMUL.FTZ R128, R128, R11.reuse ;  /* 0x0000000b80807220 */ /* 0x080fe20000410000 */
[-C--:B------:R-:W-:Y:S01]  /*156e0*/  FMUL.FTZ R129, R129, R11.reuse ;  /* 0x0000000b81817220 */ /* 0x080fe20000410000 */
[-C--:B------:R-:W-:Y:S01]  /*156f0*/  FMUL.FTZ R132, R132, R11.reuse ;  /* 0x0000000b84847220 */ /* 0x080fe20000410000 */
[----:B------:R0:W-:Y:S01]  /*15700*/  @!P1 SYNCS.ARRIVE.TRANS64.RED.A1T0 RZ, [R51+URZ], RZ ;  /* 0x000000ff33ff99a7 */ /* 0x0001e2000810043f */
[-C--:B------:R-:W-:Y:S01]  /*15710*/  FMUL.FTZ R133, R133, R11.reuse ;  /* 0x0000000b85857220 */ /* 0x080fe20000410000 */
[----:B------:R-:W3:Y:S01]  /*15720*/  MUFU.EX2 R162, R162 ;  /* 0x000000a200a27308 */ /* 0x000ee20000000800 */
        /* <DEDUP_REMOVED lines=10> */
[----:B------:R-:W-:Y:S01]  /*157d0*/  FMUL.FTZ R149, R149, R11 ;  /* 0x0000000b95957220 */ /* 0x000fe20000410000 */
[----:B------:R-:W-:Y:S01]  /*157e0*/  F2FP.BF16.F32.PACK_AB R180, R15, R74 ;  /* 0x0000004a0fb4723e */ /* 0x000fe200000010ff */
[----:B------:R-:W-:Y:S01]  /*157f0*/  VIADD R4, R4, 0xffffffff ;  /* 0xffffffff04047836 */ /* 0x000fe20000000000 */
[----:B------:R-:W-:Y:S01]  /*15800*/  F2FP.BF16.F32.PACK_AB R170, R50, R37 ;  /* 0x0000002532aa723e */ /* 0x000fe200000010ff */
[-C--:B------:R-:W-:Y:S01]  /*15810*/  FMUL.FTZ R90, R90, R8.reuse ;  /* 0x000000085a5a7220 */ /* 0x080fe20000410000 */
[----:B------:R-:W1:Y:S01]  /*15820*/  MUFU.EX2 R156, R156 ;  /* 0x0000009c009c7308 */ /* 0x000e620000000800 */
[----:B---3--:R-:W-:Y:S01]  /*15830*/  FADD.FTZ R7, R162, R7 ;  /* 0x00000007a2077221 */ /* 0x008fe20000010000 */
[----:B------:R-:W-:Y:S01]  /*15840*/  F2FP.BF16.F32.PACK_AB R164, R54, R39 ;  /* 0x0000002736a4723e */ /* 0x000fe200000010ff */
[-C--:B------:R-:W-:Y:S01]  /*15850*/  FMUL.FTZ R91, R91, R8.reuse ;  /* 0x000000085b5b7220 */ /* 0x080fe20000410000 */
[----:B------:R-:W-:Y:S01]  /*15860*/  F2FP.BF16.F32.PACK_AB R166, R58, R9 ;  /* 0x000000093aa6723e */ /* 0x000fe200000010ff */
[-C--:B------:R-:W-:Y:S01]  /*15870*/  FMUL.FTZ R94, R94, R8.reuse ;  /* 0x000000085e5e7220 */ /* 0x080fe20000410000 */
[----:B------:R-:W-:Y:S01]  /*15880*/  F2FP.BF16.F32.PACK_AB R160, R160, R21 ;  /* 0x00000015a0a0723e */ /* 0x000fe200000010ff */
[-C--:B------:R-:W-:Y:S01]  /*15890*/  FMUL.FTZ R95, R95, R8.reuse ;  /* 0x000000085f5f7220 */ /* 0x080fe20000410000 */
[----:B------:R-:W3:Y:S01]  /*158a0*/  MUFU.EX2 R179, R179 ;  /* 0x000000b300b37308 */ /* 0x000ee20000000800 */
[----:B--2---:R-:W-:Y:S01]  /*158b0*/  FADD.FTZ R28, R30, R3 ;  /* 0x000000031e1c7221 */ /* 0x004fe20000010000 */
[----:B------:R-:W-:Y:S01]  /*158c0*/  F2FP.BF16.F32.PACK_AB R162, R162, R41 ;  /* 0x00000029a2a2723e */ /* 0x000fe200000010ff */
[-C--:B------:R-:W-:Y:S01]  /*158d0*/  FMUL.FTZ R98, R98, R8.reuse ;  /* 0x0000000862627220 */ /* 0x080fe20000410000 */
[----:B------:R-:W-:Y:S01]  /*158e0*/  F2FP.BF16.F32.PACK_AB R181, R20, R181 ;  /* 0x000000b514b5723e */ /* 0x000fe200000010ff */
[-C--:B------:R-:W-:Y:S01]  /*158f0*/  FMUL.FTZ R99, R99, R8.reuse ;  /* 0x0000000863637220 */ /* 0x080fe20000410000 */
[----:B------:R-:W-:Y:S01]  /*15900*/  F2FP.BF16.F32.PACK_AB R183, R26, R183 ;  /* 0x000000b71ab7723e */ /* 0x000fe200000010ff */
[-C--:B------:R-:W-:Y:S01]  /*15910*/  FMUL.FTZ R102, R102, R8.reuse ;  /* 0x0000000866667220 */ /* 0x080fe20000410000 */
[----:B------:R-:W2:Y:S01]  /*15920*/  MUFU.EX2 R43, R43 ;  /* 0x0000002b002b7308 */ /* 0x000ea20000000800 */
[----:B-1----:R-:W-:Y:S01]  /*15930*/  FADD.FTZ R32, R156, R7 ;  /* 0x000000079c207221 */ /* 0x002fe20000010000 */
[----:B------:R-:W-:Y:S01]  /*15940*/  F2FP.BF16.F32.PACK_AB R177, R30, R177 ;  /* 0x000000b11eb1723e */ /* 0x000fe200000010ff */
[-C--:B------:R-:W-:Y:S01]  /*15950*/  FMUL.FTZ R103, R103, R8.reuse ;  /* 0x0000000867677220 */ /* 0x080fe20000410000 */
[-C--:B------:R-:W-:Y:S01]  /*15960*/  FMUL.FTZ R106, R106, R8.reuse ;  /* 0x000000086a6a7220 */ /* 0x080fe20000410000 */
[-C--:B------:R-:W-:Y:S01]  /*15970*/  FMUL.FTZ R107, R107, R8.reuse ;  /* 0x000000086b6b7220 */ /* 0x080fe20000410000 */
[-C--:B------:R-:W-:Y:S01]  /*15980*/  FMUL.FTZ R110, R110, R8.reuse ;  /* 0x000000086e6e7220 */ /* 0x080fe20000410000 */
[-C--:B------:R-:W-:Y:S01]  /*15990*/  FMUL.FTZ R111, R111, R8.reuse ;  /* 0x000000086f6f7220 */ /* 0x080fe20000410000 */
[----:B------:R-:W1:Y:S01]  /*159a0*/  MUFU.EX2 R36, R36 ;  /* 0x0000002400247308 */ /* 0x000e620000000800 */
[----:B---3--:R-:W-:Y:S01]  /*159b0*/  FADD.FTZ R3, R179, R28 ;  /* 0x0000001cb3037221 */ /* 0x008fe20000010000 */
[-C--:B------:R-:W-:Y:S01]  /*159c0*/  FMUL.FTZ R114, R114, R8.reuse ;  /* 0x0000000872727220 */ /* 0x080fe20000410000 */
[-C--:B------:R-:W-:Y:S01]  /*159d0*/  FMUL.FTZ R115, R115, R8.reuse ;  /* 0x0000000873737220 */ /* 0x080fe20000410000 */
[-C--:B------:R-:W-:Y:S01]  /*159e0*/  FMUL.FTZ R118, R118, R8.reuse ;  /* 0x0000000876767220 */ /* 0x080fe20000410000 */
[-C--:B------:R-:W-:Y:S01]  /*159f0*/  FMUL.FTZ R119, R119, R8.reuse ;  /* 0x0000000877777220 */ /* 0x080fe20000410000 */
[-C--:B------:R-:W-:Y:S01]  /*15a00*/  FMUL.FTZ R122, R122, R8.reuse ;  /* 0x000000087a7a7220 */ /* 0x080fe20000410000 */
[----:B------:R-:W-:Y:S01]  /*15a10*/  FMUL.FTZ R123, R123, R8 ;  /* 0x000000087b7b7220 */ /* 0x000fe20000410000 */
[----:B------:R-:W3:Y:S01]  /*15a20*/  MUFU.EX2 R158, R158 ;  /* 0x0000009e009e7308 */ /* 0x000ee20000000800 */
[C---:B--2---:R-:W-:Y:S01]  /*15a30*/  FADD.FTZ R7, R43.reuse, R32 ;  /* 0x000000202b077221 */ /* 0x044fe20000010000 */
[----:B------:R-:W-:Y:S01]  /*15a40*/  F2FP.BF16.F32.PACK_AB R156, R43, R156 ;  /* 0x0000009c2b9c723e */ /* 0x000fe200000010ff */
[-C--:B------:R-:W-:Y:S01]  /*15a50*/  FMUL.FTZ R126, R126, R8.reuse ;  /* 0x000000087e7e7220 */ /* 0x080fe20000410000 */
[-C--:B------:R-:W-:Y:S01]  /*15a60*/  FMUL.FTZ R127, R127, R8.reuse ;  /* 0x000000087f7f7220 */ /* 0x080fe20000410000 */
[-C--:B------:R-:W-:Y:S01]  /*15a70*/  FMUL.FTZ R130, R130, R8.reuse ;  /* 0x0000000882827220 */ /* 0x080fe20000410000 */
[-C--:B------:R-:W-:Y:S01]  /*15a80*/  FMUL.FTZ R131, R131, R8.reuse ;  /* 0x0000000883837220 */ /* 0x080fe20000410000 */
[-C--:B------:R-:W-:Y:S01]  /*15a90*/  FMUL.FTZ R134, R134, R8.reuse ;  /* 0x0000000886867220 */ /* 0x080fe20000410000 */
[----:B------:R-:W2:Y:S01]  /*15aa0*/  MUFU.EX2 R173, R173 ;  /* 0x000000ad00ad7308 */ /* 0x000ea20000000800 */
[C---:B-1----:R-:W-:Y:S01]  /*15ab0*/  FADD.FTZ R32, R36.reuse, R3 ;  /* 0x0000000324207221 */ /* 0x042fe20000010000 */
        /* <DEDUP_REMOVED lines=11> */
[----:B------:R-:W-:Y:S01]  /*15b70*/  FMUL.FTZ R151, R151, R8 ;  /* 0x0000000897977220 */ /* 0x000fe20000410000 */
[----:B------:R-:W-:-:S02]  /*15b80*/  IMAD.MOV.U32 R186, RZ, RZ, R14 ;  /* 0x000000ffffba7224 */ /* 0x000fc400078e000e */
[----:B------:R-:W3:Y:S01]  /*15b90*/  MUFU.EX2 R38, R38 ;  /* 0x0000002600267308 */ /* 0x000ee20000000800 */
[----:B--2---:R-:W-:Y:S01]  /*15ba0*/  FADD.FTZ R3, R173, R32 ;  /* 0x00000020ad037221 */ /* 0x004fe20000010000 */
[----:B------:R-:W-:-:S06]  /*15bb0*/  IMAD.MOV.U32 R11, RZ, RZ, R6 ;  /* 0x000000ffff0b7224 */ /* 0x000fcc00078e0006 */
        /* <DEDUP_REMOVED lines=24> */
[----:B-1----:R-:W-:Y:S01]  /*15d40*/  FADD.FTZ R7, R171, R32 ;  /* 0x00000020ab077221 */ /* 0x002fe20000010000 */
[----:B------:R-:W-:-:S03]  /*15d50*/  F2FP.BF16.F32.PACK_AB R171, R10, R171 ;  /* 0x000000ab0aab723e */ /* 0x000fc600000010ff */
[----:B------:R-:W-:Y:S01]  /*15d60*/  FADD.FTZ R32, R10, R7 ;  /* 0x000000070a207221 */ /* 0x000fe20000010000 */
[----:B------:R-:W-:Y:S02]  /*15d70*/  IMAD.MOV.U32 R10, RZ, RZ, R24 ;  /* 0x000000ffff0a7224 */ /* 0x000fe400078e0018 */
[----:B------:R-:W1:Y:S01]  /*15d80*/  MUFU.EX2 R167, R167 ;  /* 0x000000a700a77308 */ /* 0x000e620000000800 */
[----:B---3--:R-:W-:-:S07]  /*15d90*/  FADD.FTZ R7, R165, R32 ;  /* 0x00000020a5077221 */ /* 0x008fce0000010000 */
[----:B------:R-:W3:Y:S01]  /*15da0*/  MUFU.EX2 R0, R56 ;  /* 0x0000003800007308 */ /* 0x000ee20000000800 */
[C---:B--2---:R-:W-:Y:S01]  /*15db0*/  FADD.FTZ R32, R22.reuse, R7 ;  /* 0x0000000716207221 */ /* 0x044fe20000010000 */
[----:B------:R-:W-:Y:S01]  /*15dc0*/  F2FP.BF16.F32.PACK_AB R165, R22, R165 ;  /* 0x000000a516a5723e */ /* 0x000fe200000010ff */
[----:B------:R-:W-:-:S05]  /*15dd0*/  IMAD.MOV.U32 R22, RZ, RZ, R13 ;  /* 0x000000ffff167224 */ /* 0x000fca00078e000d */
        /* <DEDUP_REMOVED lines=32> */
[----:B------:R-:W-:-:S03]  /*15fe0*/  F2FP.BF16.F32.PACK_AB R153, R69, R70 ;  /* 0x000000464599723e */ /* 0x000fc600000010ff */
[----:B---3--:R-:W-:-:S04]  /*15ff0*/  FADD.FTZ R7, R32, R7 ;  /* 0x0000000720077221 */ /* 0x008fc80000010000 */
[C---:B--2---:R-:W-:Y:S01]  /*16000*/  FADD.FTZ R0, R57.reuse, R7 ;  /* 0x0000000739007221 */ /* 0x044fe20000010000 */
[----:B------:R-:W-:Y:S01]  /*16010*/  F2FP.BF16.F32.PACK_AB R155, R57, R32 ;  /* 0x00000020399b723e */ /* 0x000fe200000010ff */
[----:B0-----:R-:W-:Y:S06]  /*16020*/  @P4 BRA `(.L_x_8551) ;  /* 0xffffffc400744947 */ /* 0x001fec000383ffff */
[----:B------:R-:W-:Y:S02]  /*16030*/  IMAD.MOV.U32 R10, RZ, RZ, R24 ;  /* 0x000000ffff0a7224 */ /* 0x000fe400078e0018 */
[----:B------:R-:W-:Y:S02]  /*16040*/  IMAD.MOV.U32 R11, RZ, RZ, R6 ;  /* 0x000000ffff0b7224 */ /* 0x000fe400078e0006 */
[----:B------:R-:W-:Y:S02]  /*16050*/  IMAD.MOV.U32 R22, RZ, RZ, R13 ;  /* 0x000000ffff167224 */ /* 0x000fe400078e000d */
[----:B------:R-:W-:-:S07]  /*16060*/  IMAD.MOV.U32 R186, RZ, RZ, R14 ;  /* 0x000000ffffba7224 */ /* 0x000fce00078e000e */
.L_x_8533:
[----:B------:R-:W0:Y:S01]  /*16070*/  LDC R6, c[0x0][0x448] ;  /* 0x00011200ff067b82 */ /* 0x000e220000000800 */
[----:B------:R-:W-:Y:S01]  /*16080*/  IADD3 R9, R188, 0x1, -R187 ;  /* 0x00000001bc097810 */ /* 0x000fe20007ffe8bb */
[----:B------:R-:W-:-:S06]  /*16090*/  ULDC UR10, c[0x0][0x9dc] ;  /* 0x00027700000a7ab9 */ /* 0x000fcc0000000800 */
[----:B------:R-:W1:Y:S01]  /*160a0*/  LDC R13, c[0x0][0x9e4] ;  /* 0x00027900ff0d7b82 */ /* 0x000e620000000800 */
[----:B0-----:R-:W-:Y:S01]  /*160b0*/  ISETP.NE.AND P4, PT, R6, 0x1, PT ;  /* 0x000000010600780c */ /* 0x001fe20003f85270 */
[----:B------:R-:W-:Y:S01]  /*160c0*/  VIADD R6, R193, 0x7f ;  /* 0x0000007fc1067836 */ /* 0x000fe20000000000 */
[----:B-1----:R-:W-:-:S11]  /*160d0*/  ISETP.GE.AND P5, PT, R13, 0x1, PT ;  /* 0x000000010d00780c */ /* 0x002fd60003fa6270 */
[----:B------:R-:W0:Y:S08]  /*160e0*/  @P4 LDC R7, c[0x0][0x44c] ;  /* 0x00011300ff074b82 */ /* 0x000e300000000800 */
        /* <DEDUP_REMOVED lines=16> */
.L_x_8554:
[----:B------:R-:W-:-:S13]  /*161f0*/  ISETP.NE.AND P2, PT, R13, 0x1, PT ;  /* 0x000000010d00780c */ /* 0x000fda0003f45270 */
[----:B------:R-:W0:Y:S02]  /*16200*/  @P2 LDC.64 R8, c[0x0][0x9e8] ;  /* 0x00027a00ff082b82 */ /* 0x000e240000000a00 */
[----:B0-----:R-:W-:-:S05]  /*16210*/  @P2 IMAD.HI.U32 R8, R6, R8, RZ ;  /* 0x0000000806082227 */ /* 0x001fca00078e00ff */
[----:B------:R-:W-:-:S07]  /*16220*/  @P2 SHF.R.U32.HI R6, RZ, R9, R8 ;  /* 0x00000009ff062219 */ /* 0x000fce0000011608 */
.L_x_8555:
[----:B------:R-:W-:Y:S05]  /*16230*/  BSYNC B0 ;  /* 0x0000000000007941 */ /* 0x000fea0003800000 */
.L_x_8553:
[----:B------:R-:W-:-:S05]  /*16240*/  IMAD R6, R6, R13, RZ ;  /* 0x0000000d06067224 */ /* 0x000fca00078e02ff */
[----:B------:R-:W-:-:S07]  /*16250*/  VIMNMX R7, R7, R6, !PT ;  /* 0x0000000607077248 */ /* 0x000fce0007fe0100 */
.L_x_8552:
[----:B------:R-:W-:-:S05]  /*16260*/  VIADD R7, R7, 0x7f ;  /* 0x0000007f07077836 */ /* 0x000fca0000000000 */
[----:B------:R-:W-:-:S04]  /*16270*/  SHF.R.S32.HI R6, RZ, 0x1f, R7 ;  /* 0x0000001fff067819 */ /* 0x000fc80000011407 */
[----:B------:R-:W-:-:S04]  /*16280*/  LEA.HI R6, R6, R7, RZ, 0x7 ;  /* 0x0000000706067211 */ /* 0x000fc800078f38ff */
[----:B------:R-:W-:-:S04]  /*16290*/  SHF.R.S32.HI R7, RZ, 0x7, R6 ;  /* 0x00000007ff077819 */ /* 0x000fc80000011406 */
[----:B------:R-:W-:-:S04]  /*162a0*/  VIMNMX R14, R196, R7, !PT ;  /* 0x00000007c40e7248 */ /* 0x000fc80007fe0100 */
[----:B------:R-:W-:-:S13]  /*162b0*/  ISETP.GE.AND P2, PT, R4, R14, PT ;  /* 0x0000000e0400720c */ /* 0x000fda0003f46270 */
[----:B------:R-:W-:Y:S05]  /*162c0*/  @!P2 BRA `(.L_x_8556) ;  /* 0x000000280084a947 */ /* 0x000fea0003800000 */
[----:B------:R-:W-:Y:S02]  /*162d0*/  IMAD.MOV.U32 R13, RZ, RZ, R10 ;  /* 0x000000ffff0d7224 */ /* 0x000fe400078e000a */
[----:B------:R-:W-:Y:S02]  /*162e0*/  IMAD.MOV.U32 R12, RZ, RZ, R11 ;  /* 0x000000ffff0c7224 */ /* 0x000fe400078e000b */
[----:B------:R-:W-:Y:S02]  /*162f0*/  IMAD.MOV.U32 R20, RZ, RZ, R186 ;  /* 0x000000ffff147224 */ /* 0x000fe400078e00ba */
[----:B------:R-:W-:-:S07]  /*16300*/  IMAD.MOV.U32 R15, RZ, RZ, R22 ;  /* 0x000000ffff0f7224 */ /* 0x000fce00078e0016 */
.L_x_8566:
        /* <DEDUP_REMOVED lines=10> */
.L_x_8558:
[----:B------:R-:W-:Y:S01]  /*163b0*/  IMAD R6, R22, 0x8, R2 ;  /* 0x0000000816067824 */ /* 0x000fe200078e0202 */
[----:B------:R-:W-:-:S04]  /*163c0*/  SHF.L.U32 R7, R186, 0x1f, RZ ;  /* 0x0000001fba077819 */ /* 0x000fc800000006ff */
[----:B------:R0:W1:Y:S01]  /*163d0*/  SYNCS.PHASECHK.TRANS64.TRYWAIT P3, [R6+URZ+0x28830], R7 ;  /* 0x02883007060075a7 */ /* 0x000062000806017f */
[----:B------:R-:W-:Y:S05]  /*163e0*/  @!P0 BRA `(.L_x_8559) ;  /* 0x0000000000048947 */ /* 0x000fea0003800000 */
[----:B------:R-:W-:Y:S01]  /*163f0*/  BPT.TRAP 0x1 ;  /* 0x000000040000795c */ /* 0x000fe20000300000 */
.L_x_8559:
[----:B------:R-:W-:Y:S04]  /*16400*/  BSSY B0, `(.L_x_8557) ;  /* 0x0000004000007945 */ /* 0x000fe80003800000 */
[----:B-1----:R-:W-:Y:S05]  /*16410*/  @P3 BRA `(.L_x_8560) ;  /* 0x0000000000083947 */ /* 0x002fea0003800000 */
[----:B------:R-:W1:Y:S02]  /*16420*/  SYNCS.PHASECHK.TRANS64.TRYWAIT P3, [R6+URZ+0x28830], R7 ;  /* 0x02883007060075a7 */ /* 0x000e64000806017f */
[----:B-1----:R-:W-:Y:S05]  /*16430*/  @!P3 BRA `(.L_x_8561) ;  /* 0x000001200038b947 */ /* 0x002fea0003800000 */
.L_x_8560:
[----:B------:R-:W-:Y:S05]  /*16440*/  BSYNC B0 ;  /* 0x0000000000007941 */ /* 0x000fea0003800000 */
.L_x_8557:
        /* <DEDUP_REMOVED lines=64> */
.L_x_8563:
[----:B------:R-:W-:Y:S01]  /*16850*/  SHF.L.U32 R6, R20, 0x1f, RZ ;  /* 0x0000001f14067819 */ /* 0x000fe200000006ff */
[----:B------:R-:W-:-:S04]  /*16860*/  IMAD R7, R15, 0x8, R2 ;  /* 0x000000080f077824 */ /* 0x000fc800078e0202 */
[----:B------:R0:W1:Y:S01]  /*16870*/  SYNCS.PHASECHK.TRANS64.TRYWAIT P2, [R7+URZ+0x28850], R6 ;  /* 0x02885006070075a7 */ /* 0x000062000804017f */
[----:B------:R-:W-:Y:S05]  /*16880*/  @!P0 BRA `(.L_x_8564) ;  /* 0x0000000000048947 */ /* 0x000fea0003800000 */
[----:B------:R-:W-:Y:S01]  /*16890*/  BPT.TRAP 0x1 ;  /* 0x000000040000795c */ /* 0x000fe20000300000 */
.L_x_8564:
[----:B-1----:R-:W-:Y:S05]  /*168a0*/  @P2 BRA `(.L_x_8562) ;  /* 0x0000000000082947 */ /* 0x002fea0003800000 */
[----:B------:R-:W1:Y:S02]  /*168b0*/  SYNCS.PHASECHK.TRANS64.TRYWAIT P2, [R7+URZ+0x28850], R6 ;  /* 0x02885006070075a7 */ /* 0x000e64000804017f */
[----:B-1----:R-:W-:Y:S05]  /*168c0*/  @!P2 BRA `(.L_x_8565) ;  /* 0x0000011c0028a947 */ /* 0x002fea0003800000 */
.L_x_8562:
[----:B01----:R-:W-:Y:S01]  /*168d0*/  VIADD R6, R2, 0x400 ;  /* 0x0000040002067836 */ /* 0x003fe20000000000 */
[----:B------:R-:W-:Y:S05]  /*168e0*/  WARPSYNC.ALL ;  /* 0x0000000000007948 */ /* 0x000fea0003800000 */
[----:B------:R-:W-:-:S04]  /*168f0*/  SHF.R.U32.HI R6, RZ, 0x4, R6 ;  /* 0x00000004ff067819 */ /* 0x000fc80000011606 */
[----:B------:R-:W-:-:S04]  /*16900*/  LOP3.LUT R6, R6, 0x3fff, RZ, 0xc0, !PT ;  /* 0x00003fff06067812 */ /* 0x000fc800078ec0ff */
[----:B------:R-:W-:-:S05]  /*16910*/  LOP3.LUT R6, R6, 0x4000000, RZ, 0xfc, !PT ;  /* 0x0400000006067812 */ /* 0x000fca00078efcff */
[----:B------:R-:W-:Y:S01]  /*16920*/  IMAD R6, R15, 0x800, R6 ;  /* 0x000008000f067824 */ /* 0x000fe200078e0206 */
[----:B------:R-:W-:Y:S01]  /*16930*/  WARPGROUP.ARRIVE ;  /* 0x00000000000079c5 */ /* 0x000fe20000000000 */
[----:B------:R-:W-:Y:S02]  /*16940*/  IMAD.MOV.U32 R7, RZ, RZ, 0x40000040 ;  /* 0x40000040ff077424 */ /* 0x000fe400078e00ff */
[----:B------:R-:W-:Y:S01]  /*16950*/  FMUL.FTZ R21, R24, UR37 ;  /* 0x0000002518157c20 */ /* 0x000fe20008410000 */
[C---:B------:R-:W-:Y:S01]  /*16960*/  VIADD R8, R6.reuse, 0x80 ;  /* 0x0000008006087836 */ /* 0x040fe20000000000 */
[----:B------:R-:W-:Y:S01]  /*16970*/  R2UR UR10, R6 ;  /* 0x00000000060a72ca */ /* 0x000fe200000e0000 */
[----:B------:R-:W-:Y:S01]  /*16980*/  IMAD.MOV.U32 R9, RZ, RZ, 0x40000040 ;  /* 0x40000040ff097424 */ /* 0x000fe200078e00ff */
[----:B------:R-:W-:Y:S01]  /*16990*/  R2UR UR11, R7 ;  /* 0x00000000070b72ca */ /* 0x000fe200000e0000 */
        /* <DEDUP_REMOVED lines=12> */
[----:B------:R-:W-:Y:S01]  /*16a60*/  HGMMA.64x128x16.F32.BF16 R88, R180, gdesc[UR8].tnspB, R88, gsb0 ;  /* 0x41e00008b4587df0 */ /* 0x000fe20008001858 */
[----:B------:R-:W-:Y:S01]  /*16a70*/  R2UR UR10, R8 ;  /* 0x00000000080a72ca */ /* 0x000fe200000e0000 */
[----:B------:R-:W-:Y:S01]  /*16a80*/  VIADD R8, R6, 0x100 ;  /* 0x0000010006087836 */ /* 0x000fe20000000000 */
[----:B------:R-:W-:Y:S01]  /*16a90*/  R2UR UR11, R9 ;  /* 0x00000000090b72ca */ /* 0x000fe200000e0000 */
[----:B------:R-:W-:Y:S01]  /*16aa0*/  IMAD.MOV.U32 R9, RZ, RZ, 0x40000040 ;  /* 0x40000040ff097424 */ /* 0x000fe200078e00ff */
        /* <DEDUP_REMOVED lines=47> */
[----:B------:R-:W1:Y:S01]  /*16da0*/  LDC R59, c[0x0][0x988] ;  /* 0x00026200ff3b7b82 */ /* 0x000e620000000800 */
        /* <DEDUP_REMOVED lines=9> */
[----:B------:R-:W-:Y:S01]  /*16e40*/  FMUL.FTZ R234, R87, UR37 ;  /* 0x0000002557ea7c20 */ /* 0x000fe20008410000 */
[----:B------:R-:W5:Y:S01]  /*16e50*/  S2R R231, SR_TID.X ;  /* 0x0000000000e77919 */ /* 0x000f620000002100 */
[----:B------:R-:W-:Y:S01]  /*16e60*/  @!P1 IMAD R15, R15, 0x8, R2 ;  /* 0x000000080f0f9824 */ /* 0x000fe200078e0202 */
[C---:B------:R-:W-:Y:S01]  /*16e70*/  ISETP.GT.AND P2, PT, R4.reuse, R14, PT ;  /* 0x0000000e0400720c */ /* 0x040fe20003f44270 */
[----:B------:R-:W-:-:S02]  /*16e80*/  VIADD R4, R4, 0xffffffff ;  /* 0xffffffff04047836 */ /* 0x000fc40000000000 */
[----:B------:R-:W-:Y:S01]  /*16e90*/  @!P1 VIADD R15, R15, 0x28860 ;  /* 0x000288600f0f9836 */ /* 0x000fe20000000000 */
[----:B------:R-:W4:Y:S04]  /*16ea0*/  MUFU.TANH R41, R41 ;  /* 0x0000002900297308 */ /* 0x000f280000002400 */
[----:B------:R-:W-:-:S04]  /*16eb0*/  @!P1 PRMT R15, RZ, 0x654, R15 ;  /* 0x00000654ff0f9816 */ /* 0x000fc8000000000f */
[----:B------:R-:W1:Y:S08]  /*16ec0*/  MUFU.TANH R42, R42 ;  /* 0x0000002a002a7308 */ /* 0x000e700000002400 */
[----:B------:R-:W1:Y:S08]  /*16ed0*/  MUFU.TANH R46, R46 ;  /* 0x0000002e002e7308 */ /* 0x000e700000002400 */
[----:B------:R-:W1:Y:S01]  /*16ee0*/  MUFU.TANH R47, R47 ;  /* 0x0000002f002f7308 */ /* 0x000e620000002400 */
[----:B-----5:R-:W-:-:S07]  /*16ef0*/  SHF.R.U32.HI R231, RZ, 0x7, R231 ;  /* 0x00000007ffe77819 */ /* 0x020fce00000116e7 */
        /* <DEDUP_REMOVED lines=9> */
[----:B------:R-:W-:-:S03]  /*16f90*/  FMUL.FTZ R182, R75, UR37 ;  /* 0x000000254bb67c20 */ /* 0x000fc60008410000 */
[----:B------:R-:W5:Y:S01]  /*16fa0*/  MUFU.TANH R60, R60 ;  /* 0x0000003c003c7308 */ /* 0x000f620000002400 */
[----:B------:R-:W-:Y:S01]  /*16fb0*/  HGMMA.64x128x16.F32.BF16 R88, R176, gdesc[UR8].tnspB, R88, gsb0 ;  /* 0x41e00008b0587df0 */ /* 0x000fe20008001858 */
[----:B------:R-:W-:Y:S02]  /*16fc0*/  R2UR UR10, R8 ;  /* 0x00000000080a72ca */ /* 0x000fe400000e0000 */
[----:B------:R-:W-:Y:S02]  /*16fd0*/  R2UR UR11, R9 ;  /* 0x00000000090b72ca */ /* 0x000fe400000e0000 */
[----:B--2---:R-:W-:Y:S02]  /*16fe0*/  FMNMX.FTZ R8, R32, R11, !PT ;  /* 0x0000000b20087209 */ /* 0x004fe40007810000 */
[----:B------:R-:W2:Y:S02]  /*16ff0*/  MUFU.TANH R62, R62 ;  /* 0x0000003e003e7308 */ /* 0x000ea40000002400 */
[----:B0-----:R-:W-:-:S04]  /*17000*/  FMNMX.FTZ R9, R35, R8, !PT ;  /* 0x0000000823097209 */ /* 0x001fc80007810000 */
[----:B---3--:R-:W-:Y:S02]  /*17010*/  FMNMX.FTZ R8, R38, R9, !PT ;  /* 0x0000000926087209 */ /* 0x008fe40007810000 */
[----:B------:R-:W0:Y:S02]  /*17020*/  MUFU.TANH R64, R64 ;  /* 0x0000004000407308 */ /* 0x000e240000002400 */
[----:B----4-:R-:W-:-:S04]  /*17030*/  FMNMX.FTZ R8, R39, R8, !PT ;  /* 0x0000000827087209 */ /* 0x010fc80007810000 */
[----:B------:R-:W-:Y:S02]  /*17040*/  FMNMX.FTZ R9, R41, R8, !PT ;  /* 0x0000000829097209 */ /* 0x000fe40007810000 */
[----:B------:R-:W3:Y:S02]  /*17050*/  MUFU.TANH R68, R68 ;  /* 0x0000004400447308 */ /* 0x000ee40000002400 */
[----:B-1----:R-:W-:-:S04]  /*17060*/  FMNMX.FTZ R9, R42, R9, !PT ;  /* 0x000000092a097209 */ /* 0x002fc80007810000 */
[----:B------:R-:W-:Y:S02]  /*17070*/  FMNMX.FTZ R8, R46, R9, !PT ;  /* 0x000000092e087209 */ /* 0x000fe40007810000 */
[----:B------:R-:W1:Y:S02]  /*17080*/  MUFU.TANH R72, R72 ;  /* 0x0000004800487308 */ /* 0x000e640000002400 */
[----:B------:R-:W-:-:S04]  /*17090*/  FMNMX.FTZ R9, R47, R8, !PT ;  /* 0x000000082f097209 */ /* 0x000fc80007810000 */
[----:B-----5:R-:W-:Y:S02]  /*170a0*/  FMNMX.FTZ R8, R50, R9, !PT ;  /* 0x0000000932087209 */ /* 0x020fe40007810000 */
[----:B------:R-:W-:Y:S02]  /*170b0*/  MUFU.TANH R76, R76 ;  /* 0x0000004c004c7308 */ /* 0x000fe40000002400 */
[----:B------:R-:W-:-:S04]  /*170c0*/  FMNMX.FTZ R9, R51, R8, !PT ;  /* 0x0000000833097209 */ /* 0x000fc80007810000 */
[----:B------:R-:W-:Y:S02]  /*170d0*/  FMNMX.FTZ R8, R54, R9, !PT ;  /* 0x0000000936087209 */ /* 0x000fe40007810000 */
[----:B------:R-:W-:Y:S02]  /*170e0*/  MUFU.TANH R20, R20 ;  /* 0x0000001400147308 */ /* 0x000fe40000002400 */
[----:B------:R-:W-:-:S04]  /*170f0*/  FMNMX.FTZ R8, R55, R8, !PT ;  /* 0x0000000837087209 */ /* 0x000fc80007810000 */
[----:B------:R-:W-:Y:S01]  /*17100*/  FMNMX.FTZ R9, R57, R8, !PT ;  /* 0x0000000839097209 */ /* 0x000fe20007810000 */
[----:B------:R-:W-:Y:S01]  /*17110*/  VIADD R8, R6, 0x180 ;  /* 0x0000018006087836 */ /* 0x000fe20000000000 */
[----:B------:R-:W-:Y:S02]  /*17120*/  MUFU.TANH R24, R24 ;  /* 0x0000001800187308 */ /* 0x000fe40000002400 */
[----:B------:R-:W-:-:S04]  /*17130*/  FMNMX.FTZ R9, R58, R9, !PT ;  /* 0x000000093a097209 */ /* 0x000fc80007810000 */
[----:B------:R-:W-:Y:S02]  /*17140*/  FMNMX.FTZ R9, R60, R9, !PT ;  /* 0x000000093c097209 */ /* 0x000fe40007810000 */
[----:B------:R-:W-:Y:S02]  /*17150*/  MUFU.TANH R25, R25 ;  /* 0x0000001900197308 */ /* 0x000fe40000002400 */
[----:B--2---:R-:W-:-:S04]  /*17160*/  FMNMX.FTZ R9, R62, R9, !PT ;  /* 0x000000093e097209 */ /* 0x004fc80007810000 */
[----:B0-----:R-:W-:Y:S02]  /*17170*/  FMNMX.FTZ R9, R64, R9, !PT ;  /* 0x0000000940097209 */ /* 0x001fe40007810000 */
[----:B------:R-:W-:Y:S02]  /*17180*/  MUFU.TANH R27, R27 ;  /* 0x0000001b001b7308 */ /* 0x000fe40000002400 */
[----:B---3--:R-:W-:-:S04]  /*17190*/  FMNMX.FTZ R9, R68, R9, !PT ;  /* 0x0000000944097209 */ /* 0x008fc80007810000 */
[----:B-1----:R-:W-:Y:S02]  /*171a0*/  FMNMX.FTZ R9, R72, R9, !PT ;  /* 0x0000000948097209 */ /* 0x002fe40007810000 */
        /* <DEDUP_REMOVED lines=15> */
[----:B------:R-:W-:Y:S01]  /*172a0*/  HGMMA.64x128x16.F32.BF16 R88, R172, gdesc[UR8].tnspB, R88, gsb0 ;  /* 0x41e00008ac587df0 */ /* 0x000fe20008001858 */
[----:B------:R-:W-:-:S06]  /*172b0*/  R2UR UR10, R8 ;  /* 0x00000000080a72ca */ /* 0x000fcc00000e0000 */
        /* <DEDUP_REMOVED lines=18> */
[----:B------:R-:W-:Y:S01]  /*173e0*/  FMUL.FTZ R172, R73, UR37 ;  /* 0x0000002549ac7c20 */ /* 0x000fe20008410000 */
[----:B------:R-:W-:Y:S01]  /*173f0*/  FMUL.FTZ R174, R77, UR37 ;  /* 0x000000254dae7c20 */ /* 0x000fe20008410000 */
[----:B------:R-:W-:-:S03]  /*17400*/  WARPGROUP.ARRIVE ;  /* 0x00000000000079c5 */ /* 0x000fc60000000000 */
[----:B------:R-:W-:Y:S08]  /*17410*/  MUFU.TANH R82, R82 ;  /* 0x0000005200527308 */ /* 0x000ff00000002400 */
[----:B------:R-:W0:Y:S08]  /*17420*/  MUFU.TANH R172, R172 ;  /* 0x000000ac00ac7308 */ /* 0x000e300000002400 */
[----:B------:R-:W1:Y:S08]  /*17430*/  MUFU.TANH R174, R174 ;  /* 0x000000ae00ae7308 */ /* 0x000e700000002400 */
[----:B------:R-:W-:Y:S01]  /*17440*/  MUFU.TANH R232, R232 ;  /* 0x000000e800e87308 */ /* 0x000fe20000002400 */
[----:B0-----:R-:W-:-:S04]  /*17450*/  FMNMX.FTZ R9, R172, R9, !PT ;  /* 0x00000009ac097209 */ /* 0x001fc80007810000 */
[----:B------:R-:W-:Y:S01]  /*17460*/  FMNMX.FTZ R11, R76, R9, !PT ;  /* 0x000000094c0b7209 */ /* 0x000fe20007810000 */
[----:B------:R-:W-:Y:S02]  /*17470*/  IMAD.MOV.U32 R9, RZ, RZ, 0x40000040 ;  /* 0x40000040ff097424 */ /* 0x000fe400078e00ff */
[----:B------:R-:W-:Y:S01]  /*17480*/  MUFU.TANH R86, R86 ;  /* 0x0000005600567308 */ /* 0x000fe20000002400 */
[----:B-1----:R-:W-:Y:S02]  /*17490*/  FMNMX.FTZ R11, R174, R11, !PT ;  /* 0x0000000bae0b7209 */ /* 0x002fe40007810000 */
[----:B------:R-:W-:Y:S01]  /*174a0*/  R2UR UR11, R9 ;  /* 0x00000000090b72ca */ /* 0x000fe200000e0000 */
[----:B------:R-:W-:Y:S01]  /*174b0*/  IMAD.MOV.U32 R9, RZ, RZ, 0x40000040 ;  /* 0x40000040ff097424 */ /* 0x000fe200078e00ff */
[----:B------:R-:W-:-:S03]  /*174c0*/  FMNMX.FTZ R11, R176, R11, !PT ;  /* 0x0000000bb00b7209 */ /* 0x000fc60007810000 */
[----:B------:R-:W-:Y:S01]  /*174d0*/  MUFU.TANH R234, R234 ;  /* 0x000000ea00ea7308 */ /* 0x000fe20000002400 */
[----:B------:R-:W-:-:S04]  /*174e0*/  FMNMX.FTZ R11, R80, R11, !PT ;  /* 0x0000000b500b7209 */ /* 0x000fc80007810000 */
[----:B------:R-:W-:-:S03]  /*174f0*/  FMNMX.FTZ R11, R178, R11, !PT ;  /* 0x0000000bb20b7209 */ /* 0x000fc60007810000 */
[----:B------:R-:W-:Y:S01]  /*17500*/  HGMMA.64x128x16.F32.BF16 R88, R168, gdesc[UR8].tnspB, R88, gsb0 ;  /* 0x41e00008a8587df0 */ /* 0x000fe20008001858 */
[----:B------:R-:W-:Y:S02]  /*17510*/  FMNMX.FTZ R11, R84, R11, !PT ;  /* 0x0000000b540b7209 */ /* 0x000fe40007810000 */
[----:B------:R-:W-:Y:S01]  /*17520*/  R2UR UR11, R9 ;  /* 0x00000000090b72ca */ /* 0x000fe200000e0000 */
[----:B------:R-:W-:Y:S02]  /*17530*/  IMAD.MOV.U32 R9, RZ, RZ, 0x40000040 ;  /* 0x40000040ff097424 */ /* 0x000fe400078e00ff */
[----:B------:R-:W0:Y:S02]  /*17540*/  SHFL.BFLY PT, R8, R11, 0x2, 0x1f ;  /* 0x0c401f000b087f89 */ /* 0x000e2400000e0000 */
[----:B0-----:R-:W-:-:S05]  /*17550*/  FMNMX.FTZ R8, R11, R8, !PT ;  /* 0x000000080b087209 */ /* 0x001fca0007810000 */
[----:B------:R-:W0:Y:S02]  /*17560*/  SHFL.BFLY PT, R11, R8, 0x1, 0x1f ;  /* 0x0c201f00080b7f89 */ /* 0x000e2400000e0000 */
[----:B0-----:R-:W-:-:S05]  /*17570*/  FMNMX.FTZ R11, R8, R11, !PT ;  /* 0x0000000b080b7209 */ /* 0x001fca0007810000 */
[C---:B------:R-:W-:Y:S01]  /*17580*/  FADD.FTZ R8, -R11.reuse, R12 ;  /* 0x0000000c0b087221 */ /* 0x040fe20000010100 */
[----:B------:R-:W-:-:S03]  /*17590*/  FMUL.FTZ R61, R11, R59 ;  /* 0x0000003b0b3d7220 */ /* 0x000fc60000410000 */
[-C--:B------:R-:W-:Y:S01]  /*175a0*/  FMUL.FTZ R12, R8, R59.reuse ;  /* 0x0000003b080c7220 */ /* 0x080fe20000410000 */
[----:B------:R-:W-:Y:S02]  /*175b0*/  VIADD R8, R6, 0x200 ;  /* 0x0000020006087836 */ /* 0x000fe40000000000 */
[--C-:B------:R-:W-:Y:S01]  /*175c0*/  FFMA.FTZ R236, R7, R59, -R61.reuse ;  /* 0x0000003b07ec7223 */ /* 0x100fe2000001083d */
[----:B------:R-:W-:Y:S01]  /*175d0*/  FMNMX.FTZ R7, R20, R13, !PT ;  /* 0x0000000d14077209 */ /* 0x000fe20007810000 */
[-CC-:B------:R-:W-:Y:S01]  /*175e0*/  FFMA.FTZ R63, R10, R59.reuse, -R61.reuse ;  /* 0x0000003b0a3f7223 */ /* 0x180fe2000001083d */
[-CC-:B------:R-:W-:Y:S01]  /*175f0*/  FFMA.FTZ R65, R32, R59.reuse, -R61.reuse ;  /* 0x0000003b20417223 */ /* 0x180fe2000001083d */
[----:B------:R-:W-:Y:S01]  /*17600*/  R2UR UR10, R8 ;  /* 0x00000000080a72ca */ /* 0x000fe200000e0000 */
[--C-:B------:R-:W-:Y:S01]  /*17610*/  FFMA.FTZ R32, R38, R59, -R61.reuse ;  /* 0x0000003b26207223 */ /* 0x100fe2000001083d */
[----:B------:R-:W-:Y:S01]  /*17620*/  FMNMX.FTZ R8, R24, R7, !PT ;  /* 0x0000000718087209 */ /* 0x000fe20007810000 */
[-CC-:B------:R-:W-:Y:S01]  /*17630*/  FFMA.FTZ R38, R50, R59.reuse, -R61.reuse ;  /* 0x0000003b32267223 */ /* 0x180fe2000001083d */
        /* <DEDUP_REMOVED lines=19> */
[----:B------:R-:W-:Y:S01]  /*17770*/  FMNMX.FTZ R8, R40, R7, !PT ;  /* 0x0000000728087209 */ /* 0x000fe20007810000 */
[----:B0-----:R-:W-:-:S03]  /*17780*/  FFMA.FTZ R3, R12, R3, R21 ;  /* 0x000000030c037223 */ /* 0x001fc60000010015 */
        /* <DEDUP_REMOVED lines=10> */
[----:B------:R-:W-:Y:S01]  /*17830*/  VIADD R8, R6, 0x280 ;  /* 0x0000028006087836 */ /* 0x000fe20000000000 */
[----:B------:R-:W-:Y:S02]  /*17840*/  WARPGROUP.DEPBAR.LE gsb0, 0x0 ;  /* 0x00008000000079c5 */ /* 0x000fe40000010000 */
[----:B------:R-:W-:Y:S01]  /*17850*/  WARPGROUP.ARRIVE ;  /* 0x00000000000079c5 */ /* 0x000fe20000000000 */
[----:B------:R-:W-:Y:S01]  /*17860*/  FMUL.FTZ R168, R67, UR37 ;  /* 0x0000002543a87c20 */ /* 0x000fe20008410000 */
[----:B------:R-:W-:Y:S01]  /*17870*/  FMUL.FTZ R170, R71, UR37 ;  /* 0x0000002547aa7c20 */ /* 0x000fe20008410000 */
[----:B------:R-:W-:Y:S01]  /*17880*/  FMNMX.FTZ R7, R56, R7, !PT ;  /* 0x0000000738077209 */ /* 0x000fe20007810000 */
[-CC-:B------:R-:W-:Y:S01]  /*17890*/  FFMA.FTZ R67, R28, R59.reuse, -R61.reuse ;  /* 0x0000003b1c437223 */ /* 0x180fe2000001083d */
[--C-:B------:R-:W-:Y:S01]  /*178a0*/  FFMA.FTZ R28, R46, R59, -R61.reuse ;  /* 0x0000003b2e1c7223 */ /* 0x100fe2000001083d */
[----:B------:R-:W-:Y:S01]  /*178b0*/  HGMMA.64x128x16.F32.BF16 R88, R164, gdesc[UR8].tnspB, R88, gsb0 ;  /* 0x41e00008a4587df0 */ /* 0x000fe20008001858 */
[----:B------:R-:W-:Y:S01]  /*178c0*/  R2UR UR10, R8 ;  /* 0x00000000080a72ca */ /* 0x000fe200000e0000 */
[----:B------:R-:W0:Y:S01]  /*178d0*/  MUFU.TANH R168, R168 ;  /* 0x000000a800a87308 */ /* 0x000e220000002400 */
[----:B------:R-:W-:Y:S01]  /*178e0*/  R2UR UR11, R9 ;  /* 0x00000000090b72ca */ /* 0x000fe200000e0000 */
[----:B------:R-:W-:Y:S01]  /*178f0*/  IMAD.MOV.U32 R9, RZ, RZ, 0x40000040 ;  /* 0x40000040ff097424 */ /* 0x000fe200078e00ff */
[----:B------:R-:W-:Y:S01]  /*17900*/  FMNMX.FTZ R7, R180, R7, !PT ;  /* 0x00000007b4077209 */ /* 0x000fe20007810000 */
[-CC-:B------:R-:W-:Y:S01]  /*17910*/  FFMA.FTZ R46, R54, R59.reuse, -R61.reuse ;  /* 0x0000003b362e7223 */ /* 0x180fe2000001083d */
[-CC-:B------:R-:W-:Y:S01]  /*17920*/  FFMA.FTZ R71, R68, R59.reuse, -R61.reuse ;  /* 0x0000003b44477223 */ /* 0x180fe2000001083d */
[----:B------:R-:W-:Y:S01]  /*17930*/  FFMA.FTZ R54, R76, R59, -R61 ;  /* 0x0000003b4c367223 */ /* 0x000fe2000001083d */
[----:B------:R-:W-:Y:S01]  /*17940*/  FMNMX.FTZ R7, R66, R7, !PT ;  /* 0x0000000742077209 */ /* 0x000fe20007810000 */
[----:B------:R-:W1:Y:S08]  /*17950*/  MUFU.TANH R170, R170 ;  /* 0x000000aa00aa7308 */ /* 0x000e700000002400 */
[----:B------:R-:W-:Y:S01]  /*17960*/  MUFU.EX2 R67, R67 ;  /* 0x0000004300437308 */ /* 0x000fe20000000800 */
[----:B0-----:R-:W-:-:S04]  /*17970*/  FMNMX.FTZ R7, R168, R7, !PT ;  /* 0x00000007a8077209 */ /* 0x001fc80007810000 */
[----:B------:R-:W-:-:S03]  /*17980*/  FMNMX.FTZ R7, R70, R7, !PT ;  /* 0x0000000746077209 */ /* 0x000fc60007810000 */
[----:B------:R-:W0:Y:S01]  /*17990*/  MUFU.EX2 R39, R39 ;  /* 0x0000002700277308 */ /* 0x000e220000000800 */
[----:B-1----:R-:W-:-:S04]  /*179a0*/  FMNMX.FTZ R7, R170, R7, !PT ;  /* 0x00000007aa077209 */ /* 0x002fc80007810000 */
[----:B------:R-:W-:-:S03]  /*179b0*/  FMNMX.FTZ R7, R74, R7, !PT ;  /* 0x000000074a077209 */ /* 0x000fc60007810000 */
[----:B------:R-:W-:Y:S01]  /*179c0*/  MUFU.EX2 R28, R28 ;  /* 0x0000001c001c7308 */ /* 0x000fe20000000800 */
[----:B------:R-:W-:-:S04]  /*179d0*/  FMNMX.FTZ R7, R182, R7, !PT ;  /* 0x00000007b6077209 */ /* 0x000fc80007810000 */
[----:B------:R-:W-:-:S03]  /*179e0*/  FMNMX.FTZ R7, R78, R7, !PT ;  /* 0x000000074e077209 */ /* 0x000fc60007810000 */
[----:B------:R-:W-:Y:S01]  /*179f0*/  MUFU.EX2 R38, R38 ;  /* 0x0000002600267308 */ /* 0x000fe20000000800 */
[----:B------:R-:W-:Y:S02]  /*17a00*/  FMNMX.FTZ R7, R230, R7, !PT ;  /* 0x00000007e6077209 */ /* 0x000fe40007810000 */
[----:B0-----:R-:W-:Y:S02]  /*17a10*/  F2FP.BF16.F32.PACK_AB R172, R39, R32 ;  /* 0x0000002027ac723e */ /* 0x001fe400000010ff */
[----:B------:R-:W-:-:S03]  /*17a20*/  FMNMX.FTZ R7, R82, R7, !PT ;  /* 0x0000000752077209 */ /* 0x000fc60007810000 */
[----:B------:R-:W-:Y:S01]  /*17a30*/  MUFU.EX2 R46, R46 ;  /* 0x0000002e002e7308 */ /* 0x000fe20000000800 */
[----:B------:R-:W-:-:S04]  /*17a40*/  FMNMX.FTZ R7, R232, R7, !PT ;  /* 0x00000007e8077209 */ /* 0x000fc80007810000 */
[----:B------:R-:W-:-:S03]  /*17a50*/  FMNMX.FTZ R7, R86, R7, !PT ;  /* 0x0000000756077209 */ /* 0x000fc60007810000 */
[----:B------:R-:W-:Y:S01]  /*17a60*/  MUFU.EX2 R71, R71 ;  /* 0x0000004700477308 */ /* 0x000fe20000000800 */
[----:B------:R-:W-:-:S05]  /*17a70*/  FMNMX.FTZ R7, R234, R7, !PT ;  /* 0x00000007ea077209 */ /* 0x000fca0007810000 */
[----:B------:R-:W0:Y:S02]  /*17a80*/  SHFL.BFLY PT, R8, R7, 0x2, 0x1f ;  /* 0x0c401f0007087f89 */ /* 0x000e2400000e0000 */
[----:B------:R-:W-:Y:S08]  /*17a90*/  MUFU.EX2 R50, R50 ;  /* 0x0000003200327308 */ /* 0x000ff00000000800 */
[----:B------:R-:W-:Y:S08]  /*17aa0*/  MUFU.EX2 R69, R69 ;  /* 0x0000004500457308 */ /* 0x000ff00000000800 */
[----:B------:R-:W-:Y:S01]  /*17ab0*/  MUFU.EX2 R54, R54 ;  /* 0x0000003600367308 */ /* 0x000fe20000000800 */
[----:B0-----:R-:W-:Y:S01]  /*17ac0*/  FMNMX.FTZ R10, R7, R8, !PT ;  /* 0x00000008070a7209 */ /* 0x001fe20007810000 */
[----:B------:R-:W-:-:S06]  /*17ad0*/  VIADD R8, R6, 0x300 ;  /* 0x0000030006087836 */ /* 0x000fcc0000000000 */
[----:B------:R-:W-:Y:S01]  /*17ae0*/  MUFU.EX2 R73, R73 ;  /* 0x0000004900497308 */ /* 0x000fe20000000800 */
[----:B------:R-:W-:Y:S01]  /*17af0*/  VIADD R6, R6, 0x380 ;  /* 0x0000038006067836 */ /* 0x000fe20000000000 */
[----:B------:R-:W0:Y:S06]  /*17b00*/  SHFL.BFLY PT, R7, R10, 0x1, 0x1f ;  /* 0x0c201f000a077f89 */ /* 0x000e2c00000e0000 */
[----:B------:R-:W-:Y:S01]  /*17b10*/  MUFU.EX2 R75, R75 ;  /* 0x0000004b004b7308 */ /* 0x000fe20000000800 */
[----:B0-----:R-:W-:Y:S01]  /*17b20*/  FMNMX.FTZ R10, R10, R7, !PT ;  /* 0x000000070a0a7209 */ /* 0x001fe20007810000 */
[----:B------:R-:W-:Y:S01]  /*17b30*/  IMAD.MOV.U32 R7, RZ, RZ, 0x40000040 ;  /* 0x40000040ff077424 */ /* 0x000fe200078e00ff */
[----:B------:R-:W-:-:S02]  /*17b40*/  WARPGROUP.DEPBAR.LE gsb0, 0x0 ;  /* 0x00008000000079c5 */ /* 0x000fc40000010000 */
[----:B------:R-:W-:Y:S01]  /*17b50*/  WARPGROUP.ARRIVE ;  /* 0x00000000000079c5 */ /* 0x000fe20000000000 */
[-CC-:B------:R-:W-:Y:S01]  /*17b60*/  FFMA.FTZ R164, R30, R59.reuse, -R61.reuse ;  /* 0x0000003b1ea47223 */ /* 0x180fe2000001083d */
[-CC-:B------:R-:W-:Y:S01]  /*17b70*/  FFMA.FTZ R30, R41, R59.reuse, -R61.reuse ;  /* 0x0000003b291e7223 */ /* 0x180fe2000001083d */
[-CC-:B------:R-:W-:Y:S01]  /*17b80*/  FFMA.FTZ R41, R47, R59.reuse, -R61.reuse ;  /* 0x0000003b2f297223 */ /* 0x180fe2000001083d */
[-CC-:B------:R-:W-:Y:S01]  /*17b90*/  FFMA.FTZ R166, R35, R59.reuse, -R61.reuse ;  /* 0x0000003b23a67223 */ /* 0x180fe2000001083d */
[-CC-:B------:R-:W-:Y:S01]  /*17ba0*/  FFMA.FTZ R47, R51, R59.reuse, -R61.reuse ;  /* 0x0000003b332f7223 */ /* 0x180fe2000001083d */
[----:B------:R-:W-:Y:S01]  /*17bb0*/  HGMMA.64x128x16.F32.BF16 R88, R160, gdesc[UR8].tnspB, R88, gsb0 ;  /* 0x41e00008a0587df0 */ /* 0x000fe20008001858 */
[----:B------:R-:W-:Y:S01]  /*17bc0*/  R2UR UR10, R8 ;  /* 0x00000000080a72ca */ /* 0x000fe200000e0000 */
[-CC-:B------:R-:W-:Y:S01]  /*17bd0*/  FFMA.FTZ R35, R42, R59.reuse, -R61.reuse ;  /* 0x0000003b2a237223 */ /* 0x180fe2000001083d */
[----:B------:R-:W-:Y:S01]  /*17be0*/  R2UR UR11, R9 ;  /* 0x00000000090b72ca */ /* 0x000fe200000e0000 */
[-CC-:B------:R-:W-:Y:S01]  /*17bf0*/  FFMA.FTZ R51, R55, R59.reuse, -R61.reuse ;  /* 0x0000003b37337223 */ /* 0x180fe2000001083d */
[-CC-:B------:R-:W-:Y:S01]  /*17c00*/  FFMA.FTZ R42, R57, R59.reuse, -R61.reuse ;  /* 0x0000003b392a7223 */ /* 0x180fe2000001083d */
[-CC-:B------:R-:W-:Y:S01]  /*17c10*/  FFMA.FTZ R55, R58, R59.reuse, -R61.reuse ;  /* 0x0000003b3a377223 */ /* 0x180fe2000001083d */
[-CC-:B------:R-:W-:Y:S01]  /*17c20*/  FFMA.FTZ R57, R62, R59.reuse, -R61.reuse ;  /* 0x0000003b3e397223 */ /* 0x180fe2000001083d */
[-CC-:B------:R-:W-:Y:S01]  /*17c30*/  FFMA.FTZ R58, R176, R59.reuse, -R61.reuse ;  /* 0x0000003bb03a7223 */ /* 0x180fe2000001083d */
[-CC-:B------:R-:W-:Y:S01]  /*17c40*/  FFMA.FTZ R8, R178, R59.reuse, -R61.reuse ;  /* 0x0000003bb2087223 */ /* 0x180fe2000001083d */
[----:B------:R-:W-:Y:S01]  /*17c50*/  FFMA.FTZ R9, R84, R59, -R61 ;  /* 0x0000003b54097223 */ /* 0x000fe2000001083d */
[----:B------:R-:W0:Y:S08]  /*17c60*/  MUFU.EX2 R164, R164 ;  /* 0x000000a400a47308 */ /* 0x000e300000000800 */
[----:B------:R-:W1:Y:S08]  /*17c70*/  MUFU.EX2 R166, R166 ;  /* 0x000000a600a67308 */ /* 0x000e700000000800 */
[----:B------:R-:W-:Y:S01]  /*17c80*/  MUFU.EX2 R30, R30 ;  /* 0x0000001e001e7308 */ /* 0x000fe20000000800 */
[----:B0-----:R-:W-:-:S07]  /*17c90*/  F2FP.BF16.F32.PACK_AB R176, R164, R67 ;  /* 0x00000043a4b0723e */ /* 0x001fce00000010ff */
[----:B------:R-:W0:Y:S01]  /*17ca0*/  MUFU.EX2 R35, R35 ;  /* 0x0000002300237308 */ /* 0x000e220000000800 */
[----:B-1----:R-:W-:-:S07]  /*17cb0*/  F2FP.BF16.F32.PACK_AB R178, R166, R65 ;  /* 0x00000041a6b2723e */ /* 0x002fce00000010ff */
        /* <DEDUP_REMOVED lines=14> */
[C---:B------:R-:W-:Y:S01]  /*17da0*/  FADD.FTZ R60, -R10.reuse, R13 ;  /* 0x0000000d0a3c7221 */ /* 0x040fe20000010100 */
[-C--:B------:R-:W-:Y:S02]  /*17db0*/  FMUL.FTZ R61, R10, R59.reuse ;  /* 0x0000003b0a3d7220 */ /* 0x080fe40000410000 */
[----:B------:R-:W-:Y:S01]  /*17dc0*/  HGMMA.64x128x16.F32.BF16 R88, R156, gdesc[UR8].tnspB, R88, gsb0 ;  /* 0x41e000089c587df0 */ /* 0x000fe20008001858 */
[----:B------:R-:W-:Y:S01]  /*17dd0*/  R2UR UR10, R6 ;  /* 0x00000000060a72ca */ /* 0x000fe200000e0000 */
[-C--:B------:R-:W-:Y:S01]  /*17de0*/  FMUL.FTZ R13, R60, R59.reuse ;  /* 0x0000003b3c0d7220 */ /* 0x080fe20000410000 */
[----:B------:R-:W-:Y:S01]  /*17df0*/  R2UR UR11, R7 ;  /* 0x00000000070b72ca */ /* 0x000fe200000e0000 */
[-CC-:B------:R-:W-:Y:S01]  /*17e00*/  FFMA.FTZ R20, R20, R59.reuse, -R61.reuse ;  /* 0x0000003b14147223 */ /* 0x180fe2000001083d */
[-CC-:B------:R-:W-:Y:S01]  /*17e10*/  FFMA.FTZ R181, R24, R59.reuse, -R61.reuse ;  /* 0x0000003b18b57223 */ /* 0x180fe2000001083d */
[-CC-:B------:R-:W-:Y:S01]  /*17e20*/  FFMA.FTZ R183, R25, R59.reuse, -R61.reuse ;  /* 0x0000003b19b77223 */ /* 0x180fe2000001083d */
[-CC-:B------:R-:W-:Y:S01]  /*17e30*/  FFMA.FTZ R24, R27, R59.reuse, -R61.reuse ;  /* 0x0000003b1b187223 */ /* 0x180fe2000001083d */
[----:B------:R-:W-:Y:S01]  /*17e40*/  MUFU.EX2 R13, R13 ;  /* 0x0000000d000d7308 */ /* 0x000fe20000000800 */
[----:B------:R-:W-:Y:S01]  /*17e50*/  FFMA.FTZ R177, R29, R59, -R61 ;  /* 0x0000003b1db17223 */ /* 0x000fe2000001083d */
[----:B------:R-:W-:-:S02]  /*17e60*/  @!P1 IMAD R7, R22, 0x8, R2 ;  /* 0x0000000816079824 */ /* 0x000fc400078e0202 */
[-CC-:B------:R-:W-:Y:S01]  /*17e70*/  FFMA.FTZ R60, R31, R59.reuse, -R61.reuse ;  /* 0x0000003b1f3c7223 */ /* 0x180fe2000001083d */
[-CC-:B------:R-:W-:Y:S01]  /*17e80*/  FFMA.FTZ R179, R33, R59.reuse, -R61.reuse ;  /* 0x0000003b21b37223 */ /* 0x180fe2000001083d */
[----:B------:R-:W-:Y:S01]  /*17e90*/  IADD3 R25, -R231, 0xb, RZ ;  /* 0x0000000be7197810 */ /* 0x000fe20007ffe1ff */
[----:B------:R-:W-:Y:S02]  /*17ea0*/  @!P1 VIADD R7, R7, 0x28840 ;  /* 0x0002884007079836 */ /* 0x000fe40000000000 */
[-CC-:B------:R-:W-:Y:S01]  /*17eb0*/  FFMA.FTZ R165, R52, R59.reuse, -R61.reuse ;  /* 0x0000003b34a57223 */ /* 0x180fe2000001083d */
[----:B------:R-:W0:Y:S01]  /*17ec0*/  MUFU.EX2 R20, R20 ;  /* 0x0000001400147308 */ /* 0x000e220000000800 */
[-C--:B------:R-:W-:Y:S01]  /*17ed0*/  FFMA.FTZ R167, R56, R59.reuse, -R61 ;  /* 0x0000003b38a77223 */ /* 0x080fe2000001083d */
[----:B------:R-:W-:Y:S01]  /*17ee0*/  FADD.FTZ R52, R236, R3 ;  /* 0x00000003ec347221 */ /* 0x000fe20000010000 */
[----:B------:R-:W-:Y:S01]  /*17ef0*/  @!P1 PRMT R7, RZ, 0x654, R7 ;  /* 0x00000654ff079816 */ /* 0x000fe20000000007 */
        /* <DEDUP_REMOVED lines=10> */
[----:B------:R-:W-:Y:S01]  /*17fa0*/  FADD.FTZ R3, R67, R52 ;  /* 0x0000003443037221 */ /* 0x000fe20000010000 */
[-CC-:B------:R-:W-:Y:S01]  /*17fb0*/  FFMA.FTZ R171, R48, R59.reuse, -R61.reuse ;  /* 0x0000003b30ab7223 */ /* 0x180fe2000001083d */
[----:B------:R-:W2:Y:S01]  /*17fc0*/  MUFU.EX2 R183, R183 ;  /* 0x000000b700b77308 */ /* 0x000ea20000000800 */
[----:B0-----:R-:W-:Y:S01]  /*17fd0*/  FFMA.FTZ R0, R13, R0, R20 ;  /* 0x000000000d007223 */ /* 0x001fe20000010014 */
[-CC-:B------:R-:W-:Y:S01]  /*17fe0*/  FFMA.FTZ R6, R49, R59.reuse, -R61.reuse ;  /* 0x0000003b31067223 */ /* 0x180fe2000001083d */
[-CC-:B------:R-:W-:Y:S01]  /*17ff0*/  FFMA.FTZ R48, R53, R59.reuse, -R61.reuse ;  /* 0x0000003b35307223 */ /* 0x180fe2000001083d */
[-CC-:B------:R-:W-:Y:S01]  /*18000*/  FFMA.FTZ R161, R66, R59.reuse, -R61.reuse ;  /* 0x0000003b42a17223 */ /* 0x180fe2000001083d */
[-CC-:B------:R-:W-:Y:S01]  /*18010*/  FFMA.FTZ R52, R168, R59.reuse, -R61.reuse ;  /* 0x0000003ba8347223 */ /* 0x180fe2000001083d */
[-CC-:B------:R-:W-:Y:S01]  /*18020*/  FFMA.FTZ R163, R70, R59.reuse, -R61.reuse ;  /* 0x0000003b46a37223 */ /* 0x180fe2000001083d */
[-CC-:B------:R-:W-:Y:S01]  /*18030*/  FFMA.FTZ R78, R78, R59.reuse, -R61.reuse ;  /* 0x0000003b4e4e7223 */ /* 0x180fe2000001083d */
[----:B------:R-:W0:Y:S01]  /*18040*/  MUFU.EX2 R24, R24 ;  /* 0x0000001800187308 */ /* 0x000e220000000800 */
[C---:B-1----:R-:W-:Y:S01]  /*18050*/  FADD.FTZ R56, R181.reuse, R0 ;  /* 0x00000000b5387221 */ /* 0x042fe20000010000 */
[-CC-:B------:R-:W-:Y:S01]  /*18060*/  FFMA.FTZ R0, R180, R59.reuse, -R61.reuse ;  /* 0x0000003bb4007223 */ /* 0x180fe2000001083d */
[----:B------:R-:W-:Y:S01]  /*18070*/  F2FP.BF16.F32.PACK_AB R181, R181, R20 ;  /* 0x00000014b5b5723e */ /* 0x000fe200000010ff */
[-CC-:B------:R-:W-:Y:S01]  /*18080*/  FFMA.FTZ R230, R230, R59.reuse, -R61.reuse ;  /* 0x0000003be6e67223 */ /* 0x180fe2000001083d */
[-CC-:B------:R-:W-:Y:S01]  /*18090*/  FFMA.FTZ R82, R82, R59.reuse, -R61.reuse ;  /* 0x0000003b52527223 */ /* 0x180fe2000001083d */
[-CC-:B------:R-:W-:Y:S01]  /*180a0*/  FFMA.FTZ R232, R232, R59.reuse, -R61.reuse ;  /* 0x0000003be8e87223 */ /* 0x180fe2000001083d */
[----:B------:R-:W-:Y:S01]  /*180b0*/  FFMA.FTZ R86, R86, R59, -R61 ;  /* 0x0000003b56567223 */ /* 0x000fe2000001083d */
[----:B------:R-:W1:Y:S01]  /*180c0*/  MUFU.EX2 R177, R177 ;  /* 0x000000b100b17308 */ /* 0x000e620000000800 */
[----:B------:R-:W-:-:S02]  /*180d0*/  F2FP.BF16.F32.PACK_AB R180, R236, R21 ;  /* 0x00000015ecb4723e */ /* 0x000fc400000010ff */
[----:B------:R-:W-:-:S05]  /*180e0*/  F2FP.BF16.F32.PACK_AB R168, R41, R28 ;  /* 0x0000001c29a8723e */ /* 0x000fca00000010ff */
[----:B------:R-:W3:Y:S08]  /*180f0*/  MUFU.EX2 R60, R60 ;  /* 0x0000003c003c7308 */ /* 0x000ef00000000800 */
[----:B------:R-:W4:Y:S08]  /*18100*/  MUFU.EX2 R179, R179 ;  /* 0x000000b300b37308 */ /* 0x000f300000000800 */
[----:B------:R-:W5:Y:S08]  /*18110*/  MUFU.EX2 R34, R34 ;  /* 0x0000002200227308 */ /* 0x000f700000000800 */
[----:B------:R-:W5:Y:S08]  /*18120*/  MUFU.EX2 R173, R173 ;  /* 0x000000ad00ad7308 */ /* 0x000f700000000800 */
[----:B------:R-:W5:Y:S08]  /*18130*/  MUFU.EX2 R36, R36 ;  /* 0x0000002400247308 */ /* 0x000f700000000800 */
[----:B------:R-:W5:Y:S08]  /*18140*/  MUFU.EX2 R175, R175 ;  /* 0x000000af00af7308 */ /* 0x000f700000000800 */
[----:B------:R-:W5:Y:S08]  /*18150*/  MUFU.EX2 R40, R40 ;  /* 0x0000002800287308 */ /* 0x000f700000000800 */
[----:B------:R-:W5:Y:S08]  /*18160*/  MUFU.EX2 R169, R169 ;  /* 0x000000a900a97308 */ /* 0x000f700000000800 */
[----:B------:R-:W5:Y:S08]  /*18170*/  MUFU.EX2 R44, R44 ;  /* 0x0000002c002c7308 */ /* 0x000f700000000800 */
[----:B------:R-:W5:Y:S08]  /*18180*/  MUFU.EX2 R171, R171 ;  /* 0x000000ab00ab7308 */ /* 0x000f700000000800 */
[----:B------:R-:W5:Y:S01]  /*18190*/  MUFU.EX2 R6, R6 ;  /* 0x0000000600067308 */ /* 0x000f620000000800 */
[----:B------:R-:W-:-:S02]  /*181a0*/  WARPGROUP.DEPBAR.LE gsb0, 0x0 ;  /* 0x00008000000079c5 */ /* 0x000fc40000010000 */
[----:B------:R-:W-:-:S05]  /*181b0*/  WARPGROUP.ARRIVE ;  /* 0x00000000000079c5 */ /* 0x000fca0000000000 */
[----:B------:R-:W5:Y:S01]  /*181c0*/  MUFU.EX2 R165, R165 ;  /* 0x000000a500a57308 */ /* 0x000f620000000800 */
[----:B------:R-:W-:Y:S01]  /*181d0*/  FFMA.FTZ R157, R74, R59, -R61 ;  /* 0x0000003b4a9d7223 */ /* 0x000fe2000001083d */
[----:B------:R-:W-:Y:S02]  /*181e0*/  F2FP.BF16.F32.PACK_AB R156, R69, R50 ;  /* 0x00000032459c723e */ /* 0x000fe400000010ff */
[----:B------:R-:W-:Y:S01]  /*181f0*/  F2FP.BF16.F32.PACK_AB R158, R73, R54 ;  /* 0x00000036499e723e */ /* 0x000fe200000010ff */
[----:B------:R-:W-:Y:S03]  /*18200*/  HGMMA.64x128x16.F32.BF16 R88, R152, gdesc[UR8].tnspB, R88, gsb0 ;  /* 0x41e0000898587df0 */ /* 0x000fe60008001858 */
        /* <DEDUP_REMOVED lines=16> */
[----:B------:R-:W-:Y:S01]  /*18310*/  MUFU.EX2 R153, R232 ;  /* 0x000000e800997308 */ /* 0x000fe20000000800 */
[-C--:B------:R-:W-:Y:S01]  /*18320*/  FMUL.FTZ R88, R88, R12.reuse ;  /* 0x0000000c58587220 */ /* 0x080fe20000410000 */
[-C--:B------:R-:W-:Y:S01]  /*18330*/  FMUL.FTZ R89, R89, R12.reuse ;  /* 0x0000000c59597220 */ /* 0x080fe20000410000 */
[-C--:B------:R-:W-:Y:S01]  /*18340*/  FMUL.FTZ R92, R92, R12.reuse ;  /* 0x0000000c5c5c7220 */ /* 0x080fe20000410000 */
[-C--:B------:R-:W-:Y:S01]  /*18350*/  FMUL.FTZ R93, R93, R12.reuse ;  /* 0x0000000c5d5d7220 */ /* 0x080fe20000410000 */
[-C--:B------:R-:W-:Y:S01]  /*18360*/  FMUL.FTZ R96, R96, R12.reuse ;  /* 0x0000000c60607220 */ /* 0x080fe20000410000 */
[-C--:B------:R-:W-:Y:S01]  /*18370*/  FMUL.FTZ R97, R97, R12.reuse ;  /* 0x0000000c61617220 */ /* 0x080fe20000410000 */
[----:B--2---:R-:W-:Y:S01]  /*18380*/  FADD.FTZ R7, R183, R56 ;  /* 0x00000038b7077221 */ /* 0x004fe20000010000 */
[----:B------:R2:W-:Y:S01]  /*18390*/  @!P1 SYNCS.ARRIVE.TRANS64.RED.A1T0 RZ, [R15+URZ], RZ ;  /* 0x000000ff0fff99a7 */ /* 0x0005e2000810043f */
[----:B0-----:R-:W-:Y:S01]  /*183a0*/  F2FP.BF16.F32.PACK_AB R183, R24, R183 ;  /* 0x000000b718b7723e */ /* 0x001fe200000010ff */
[-C--:B------:R-:W-:Y:S01]  /*183b0*/  FMUL.FTZ R100, R100, R12.reuse ;  /* 0x0000000c64647220 */ /* 0x080fe20000410000 */
[----:B------:R-:W-:Y:S01]  /*183c0*/  FADD.FTZ R56, R24, R7 ;  /* 0x0000000718387221 */ /* 0x000fe20000010000 */
[-C--:B------:R-:W-:Y:S01]  /*183d0*/  FMUL.FTZ R101, R101, R12.reuse ;  /* 0x0000000c65657220 */ /* 0x080fe20000410000 */
[-C--:B------:R-:W-:Y:S01]  /*183e0*/  FMUL.FTZ R104, R104, R12.reuse ;  /* 0x0000000c68687220 */ /* 0x080fe20000410000 */
[-C--:B------:R-:W-:Y:S01]  /*183f0*/  FMUL.FTZ R105, R105, R12.reuse ;  /* 0x0000000c69697220 */ /* 0x080fe20000410000 */
[----:B-1----:R-:W-:Y:S01]  /*18400*/  FADD.FTZ R7, R177, R56 ;  /* 0x00000038b1077221 */ /* 0x002fe20000010000 */
[----:B------:R-:W-:Y:S01]  /*18410*/  FADD.FTZ R56, R164, R3 ;  /* 0x00000003a4387221 */ /* 0x000fe20000010000 */
[-C--:B------:R-:W-:Y:S01]  /*18420*/  FMUL.FTZ R108, R108, R12.reuse ;  /* 0x0000000c6c6c7220 */ /* 0x080fe20000410000 */
[-C--:B------:R-:W-:Y:S01]  /*18430*/  FMUL.FTZ R109, R109, R12.reuse ;  /* 0x0000000c6d6d7220 */ /* 0x080fe20000410000 */
[----:B---3--:R-:W-:Y:S01]  /*18440*/  FADD.FTZ R62, R60, R7 ;  /* 0x000000073c3e7221 */ /* 0x008fe20000010000 */
[----:B------:R-:W-:Y:S01]  /*18450*/  FADD.FTZ R3, R65, R56 ;  /* 0x0000003841037221 */ /* 0x000fe20000010000 */
[-C--:B------:R-:W-:Y:S01]  /*18460*/  FFMA.FTZ R56, R170, R59.reuse, -R61 ;  /* 0x0000003baa387223 */ /* 0x080fe2000001083d */
[-C--:B------:R-:W-:Y:S01]  /*18470*/  FMUL.FTZ R112, R112, R12.reuse ;  /* 0x0000000c70707220 */ /* 0x080fe20000410000 */
[----:B----4-:R-:W-:Y:S01]  /*18480*/  FADD.FTZ R7, R179, R62 ;  /* 0x0000003eb3077221 */ /* 0x010fe20000010000 */
[----:B--2---:R-:W-:Y:S01]  /*18490*/  FADD.FTZ R15, R166, R3 ;  /* 0x00000003a60f7221 */ /* 0x004fe20000010000 */
[----:B------:R-:W-:Y:S01]  /*184a0*/  FFMA.FTZ R3, R182, R59, -R61 ;  /* 0x0000003bb6037223 */ /* 0x000fe2000001083d */
[----:B------:R-:W-:Y:S01]  /*184b0*/  F2FP.BF16.F32.PACK_AB R182, R26, R63 ;  /* 0x0000003f1ab6723e */ /* 0x000fe200000010ff */
[----:B-----5:R-:W-:Y:S01]  /*184c0*/  FADD.FTZ R62, R34, R7 ;  /* 0x00000007223e7221 */ /* 0x020fe20000010000 */
[----:B------:R-:W-:Y:S01]  /*184d0*/  FADD.FTZ R64, R32, R15 ;  /* 0x0000000f20407221 */ /* 0x000fe20000010000 */
[----:B------:R-:W0:Y:S01]  /*184e0*/  MUFU.EX2 R56, R56 ;  /* 0x0000003800387308 */ /* 0x000e220000000800 */
[----:B------:R-:W-:Y:S01]  /*184f0*/  FFMA.FTZ R61, R234, R59, -R61 ;  /* 0x0000003bea3d7223 */ /* 0x000fe2000001083d */
[----:B------:R-:W-:Y:S01]  /*18500*/  FADD.FTZ R7, R173, R62 ;  /* 0x0000003ead077221 */ /* 0x000fe20000010000 */
[----:B------:R-:W-:Y:S01]  /*18510*/  FADD.FTZ R15, R39, R64 ;  /* 0x00000040270f7221 */ /* 0x000fe20000010000 */
[-C--:B------:R-:W-:Y:S01]  /*18520*/  FMUL.FTZ R113, R113, R12.reuse ;  /* 0x0000000c71717220 */ /* 0x080fe20000410000 */
[-C--:B------:R-:W-:Y:S01]  /*18530*/  FMUL.FTZ R116, R116, R12.reuse ;  /* 0x0000000c74747220 */ /* 0x080fe20000410000 */
[----:B------:R-:W-:Y:S01]  /*18540*/  FADD.FTZ R62, R36, R7 ;  /* 0x00000007243e7221 */ /* 0x000fe20000010000 */
[----:B------:R-:W-:Y:S01]  /*18550*/  FADD.FTZ R64, R30, R15 ;  /* 0x0000000f1e407221 */ /* 0x000fe20000010000 */
[----:B------:R-:W-:Y:S01]  /*18560*/  MUFU.EX2 R61, R61 ;  /* 0x0000003d003d7308 */ /* 0x000fe20000000800 */
        /* <DEDUP_REMOVED lines=20> */
[----:B------:R1:W2:Y:S01]  /*186b0*/  MUFU.EX2 R20, R3 ;  /* 0x0000000300147308 */ /* 0x0002a20000000800 */
        /* <DEDUP_REMOVED lines=12> */
[----:B-1----:R-:W-:Y:S01]  /*18780*/  FADD.FTZ R3, R167, R24 ;  /* 0x00000018a7037221 */ /* 0x002fe20000010000 */
[----:B------:R-:W-:Y:S01]  /*18790*/  FADD.FTZ R7, R55, R26 ;  /* 0x0000001a37077221 */ /* 0x000fe20000010000 */
[----:B------:R-:W-:Y:S01]  /*187a0*/  F2FP.BF16.F32.PACK_AB R167, R0, R167 ;  /* 0x000000a700a7723e */ /* 0x000fe200000010ff */
[-C--:B------:R-:W-:Y:S01]  /*187b0*/  FMUL.FTZ R148, R148, R12.reuse ;  /* 0x0000000c94947220 */ /* 0x080fe20000410000 */
[----:B------:R-:W-:Y:S01]  /*187c0*/  FADD.FTZ R24, R0, R3 ;  /* 0x0000000300187221 */ /* 0x000fe20000010000 */
[----:B------:R-:W-:Y:S01]  /*187d0*/  FADD.FTZ R26, R160, R7 ;  /* 0x00000007a01a7221 */ /* 0x000fe20000010000 */
[----:B------:R-:W-:Y:S01]  /*187e0*/  FMUL.FTZ R149, R149, R12 ;  /* 0x0000000c95957220 */ /* 0x000fe20000410000 */
        /* <DEDUP_REMOVED lines=13> */
[----:B0-----:R-:W-:Y:S01]  /*188c0*/  FADD.FTZ R6, R56, R3 ;  /* 0x0000000338067221 */ /* 0x001fe20000010000 */
[----:B------:R-:W-:Y:S01]  /*188d0*/  FADD.FTZ R24, R50, R7 ;  /* 0x0000000732187221 */ /* 0x000fe20000010000 */
[-C--:B------:R-:W-:Y:S01]  /*188e0*/  FMUL.FTZ R103, R103, R13.reuse ;  /* 0x0000000d67677220 */ /* 0x080fe20000410000 */
[----:B------:R-:W-:Y:S01]  /*188f0*/  FMUL.FTZ R106, R106, R13 ;  /* 0x0000000d6a6a7220 */ /* 0x000fe20000410000 */
[----:B------:R-:W-:Y:S01]  /*18900*/  FADD.FTZ R3, R157, R6 ;  /* 0x000000069d037221 */ /* 0x000fe20000010000 */
[----:B------:R-:W-:Y:S01]  /*18910*/  FADD.FTZ R7, R69, R24 ;  /* 0x0000001845077221 */ /* 0x000fe20000010000 */
[C---:B--2---:R-:W-:Y:S01]  /*18920*/  F2FP.BF16.F32.PACK_AB R157, R20.reuse, R157 ;  /* 0x0000009d149d723e */ /* 0x044fe200000010ff */
        /* <DEDUP_REMOVED lines=57> */
[----:B------:R-:W-:Y:S01]  /*18cc0*/  F2FP.BF16.F32.PACK_AB R155, R61, R86 ;  /* 0x000000563d9b723e */ /* 0x000fe200000010ff */
[----:B------:R-:W-:Y:S06]  /*18cd0*/  @P2 BRA `(.L_x_8566) ;  /* 0xffffffd4008c2947 */ /* 0x000fec000383ffff */
.L_x_8556:
[----:B------:R-:W-:-:S13]  /*18ce0*/  ISETP.GE.AND P2, PT, R4, R196, PT ;  /* 0x000000c40400720c */ /* 0x000fda0003f46270 */
[----:B------:R-:W-:Y:S05]  /*18cf0*/  @!P2 BRA `(.L_x_8567) ;  /* 0x00000038009ca947 */ /* 0x000fea0003800000 */
[----:B------:R-:W-:Y:S02]  /*18d00*/  IMAD.MOV.U32 R12, RZ, RZ, R10 ;  /* 0x000000ffff0c7224 */ /* 0x000fe400078e000a */
[----:B------:R-:W-:Y:S02]  /*18d10*/  IMAD.MOV.U32 R13, RZ, RZ, R11 ;  /* 0x000000ffff0d7224 */ /* 0x000fe400078e000b */
[----:B------:R-:W-:Y:S02]  /*18d20*/  IMAD.MOV.U32 R15, RZ, RZ, R186 ;  /* 0x000000ffff0f7224 */ /* 0x000fe400078e00ba */
[----:B------:R-:W-:-:S07]  /*18d30*/  IMAD.MOV.U32 R14, RZ, RZ, R22 ;  /* 0x000000ffff0e7224 */ /* 0x000fce00078e0016 */
.L_x_8585:
        /* <DEDUP_REMOVED lines=10> */
.L_x_8569:
[----:B------:R-:W-:Y:S01]  /*18de0*/  IMAD R6, R22, 0x8, R2 ;  /* 0x0000000816067824 */ /* 0x000fe200078e0202 */
[----:B------:R-:W-:-:S04]  /*18df0*/  SHF.L.U32 R7, R186, 0x1f, RZ ;  /* 0x0000001fba077819 */ /* 0x000fc800000006ff */
[----:B------:R0:W1:Y:S01]  /*18e00*/  SYNCS.PHASECHK.TRANS64.TRYWAIT P3, [R6+URZ+0x28830], R7 ;  /* 0x02883007060075a7 */ /* 0x000062000806017f */
[----:B------:R-:W-:Y:S05]  /*18e10*/  @!P0 BRA `(.L_x_8570) ;  /* 0x0000000000048947 */ /* 0x000fea0003800000 */
[----:B------:R-:W-:Y:S01]  /*18e20*/  BPT.TRAP 0x1 ;  /* 0x000000040000795c */ /* 0x000fe20000300000 */
.L_x_8570:
[----:B------:R-:W-:Y:S04]  /*18e30*/  BSSY B0, `(.L_x_8568) ;  /* 0x0000004000007945 */ /* 0x000fe80003800000 */
[----:B-1----:R-:W-:Y:S05]  /*18e40*/  @P3 BRA `(.L_x_8571) ;  /* 0x0000000000083947 */ /* 0x002fea0003800000 */
[----:B------:R-:W1:Y:S02]  /*18e50*/  SYNCS.PHASECHK.TRANS64.TRYWAIT P3, [R6+URZ+0x28830], R7 ;  /* 0x02883007060075a7 */ /* 0x000e64000806017f */
[----:B-1----:R-:W-:Y:S05]  /*18e60*/  @!P3 BRA `(.L_x_8572) ;  /* 0x000000f400d4b947 */ /* 0x002fea0003800000 */
.L_x_8571:
[----:B------:R-:W-:Y:S05]  /*18e70*/  BSYNC B0 ;  /* 0x0000000000007941 */ /* 0x000fea0003800000 */
.L_x_8568:
        /* <DEDUP_REMOVED lines=64> */
.L_x_8574:
[----:B------:R-:W-:Y:S01]  /*19280*/  SHF.L.U32 R6, R15, 0x1f, RZ ;  /* 0x0000001f0f067819 */ /* 0x000fe200000006ff */
[----:B------:R-:W-:-:S04]  /*19290*/  IMAD R7, R14, 0x8, R2 ;  /* 0x000000080e077824 */ /* 0x000fc800078e0202 */
[----:B------:R0:W1:Y:S01]  /*192a0*/  SYNCS.PHASECHK.TRANS64.TRYWAIT P2, [R7+URZ+0x28850], R6 ;  /* 0x02885006070075a7 */ /* 0x000062000804017f */
[----:B------:R-:W-:Y:S05]  /*192b0*/  @!P0 BRA `(.L_x_8575) ;  /* 0x0000000000048947 */ /* 0x000fea0003800000 */
[----:B------:R-:W-:Y:S01]  /*192c0*/  BPT.TRAP 0x1 ;  /* 0x000000040000795c */ /* 0x000fe20000300000 */
.L_x_8575:
[----:B-1----:R-:W-:Y:S05]  /*192d0*/  @P2 BRA `(.L_x_8573) ;  /* 0x0000000000082947 */ /* 0x002fea0003800000 */
[----:B------:R-:W1:Y:S02]  /*192e0*/  SYNCS.PHASECHK.TRANS64.TRYWAIT P2, [R7+URZ+0x28850], R6 ;  /* 0x02885006070075a7 */ /* 0x000e64000804017f */
[----:B-1----:R-:W-:Y:S05]  /*192f0*/  @!P2 BRA `(.L_x_8576) ;  /* 0x000000f000c4a947 */ /* 0x002fea0003800000 */
.L_x_8573:
[----:B01----:R-:W-:Y:S01]  /*19300*/  VIADD R6, R2, 0x400 ;  /* 0x0000040002067836 */ /* 0x003fe20000000000 */
[----:B------:R-:W-:Y:S05]  /*19310*/  WARPSYNC.ALL ;  /* 0x0000000000007948 */ /* 0x000fea0003800000 */
[----:B------:R-:W-:Y:S01]  /*19320*/  SHF.R.U32.HI R6, RZ, 0x4, R6 ;  /* 0x00000004ff067819 */ /* 0x000fe20000011606 */
[----:B------:R-:W-:Y:S01]  /*19330*/  WARPGROUP.ARRIVE ;  /* 0x00000000000079c5 */ /* 0x000fe20000000000 */
[----:B------:R-:W-:-:S05]  /*19340*/  IMAD.MOV.U32 R9, RZ, RZ, 0x40000040 ;  /* 0x40000040ff097424 */ /* 0x000fca00078e00ff */
[----:B------:R-:W0:Y:S01]  /*19350*/  S2R R230, SR_TID.X ;  /* 0x0000000000e67919 */ /* 0x000e220000002100 */
        /* <DEDUP_REMOVED lines=11> */
[----:B------:R-:W-:Y:S02]  /*19410*/  IMAD.MOV.U32 R7, RZ, RZ, 0x40000040 ;  /* 0x40000040ff077424 */ /* 0x000fe400078e00ff */
        /* <DEDUP_REMOVED lines=22> */
[----:B0-----:R-:W-:Y:S01]  /*19580*/  SHF.R.U32.HI R230, RZ, 0x7, R230 ;  /* 0x00000007ffe67819 */ /* 0x001fe200000116e6 */
[----:B------:R-:W-:Y:S01]  /*19590*/  FMUL.FTZ R60, R71, UR7 ;  /* 0x00000007473c7c20 */ /* 0x000fe20008410000 */
[----:B------:R-:W-:Y:S01]  /*195a0*/  FMUL.FTZ R29, R32, UR7 ;  /* 0x00000007201d7c20 */ /* 0x000fe20008410000 */
[----:B------:R-:W-:Y:S01]  /*195b0*/  FMUL.FTZ R27, R34, UR7 ;  /* 0x00000007221b7c20 */ /* 0x000fe20008410000 */
[----:B------:R-:W-:Y:S01]  /*195c0*/  FMUL.FTZ R31, R38, UR7 ;  /* 0x00000007261f7c20 */ /* 0x000fe20008410000 */
        /* <DEDUP_REMOVED lines=104> */
[----:B------:R-:W-:Y:S02]  /*19c50*/  IMAD.IADD R73, R195, 0x1, R193 ;  /* 0x00000001c3497824 */ /* 0x000fe400078e02c1 */
[----:B------:R-:W-:Y:S02]  /*19c60*/  FMUL.FTZ R164, R76, UR7 ;  /* 0x000000074ca47c20 */ /* 0x000fe40008410000 */
        /* <DEDUP_REMOVED lines=23> */
[----:B------:R-:W0:Y:S01]  /*19de0*/  MUFU.TANH R160, R160 ;  /* 0x000000a000a07308 */ /* 0x000e220000002400 */
[----:B------:R-:W-:Y:S01]  /*19df0*/  R2UR UR11, R7 ;  /* 0x00000000070b72ca */ /* 0x000fe200000e0000 */
[----:B------:R-:W5:Y:S06]  /*19e00*/  @P4 LDC R6, c[0x0][0x44c] ;  /* 0x00011300ff064b82 */ /* 0x000f6c0000000800 */
[----:B------:R-:W0:Y:S02]  /*19e10*/  MUFU.TANH R162, R162 ;  /* 0x000000a200a27308 */ /* 0x000e240000002400 */
[----:B------:R-:W1:Y:S01]  /*19e20*/  @P4 LDC R7, c[0x0][0x450] ;  /* 0x00011400ff074b82 */ /* 0x000e620000000800 */
[----:B-----5:R-:W-:-:S05]  /*19e30*/  @P4 IMAD.HI.U32 R6, R73, R6, RZ ;  /* 0x0000000649064227 */ /* 0x020fca00078e00ff */
[----:B-1----:R-:W-:Y:S01]  /*19e40*/  @P4 SHF.R.U32.HI R73, RZ, R7, R6 ;  /* 0x00000007ff494219 */ /* 0x002fe20000011606 */
[----:B------:R-:W-:Y:S01]  /*19e50*/  @!P1 IMAD R6, R22, 0x8, R2 ;  /* 0x0000000816069824 */ /* 0x000fe200078e0202 */
[----:B------:R-:W-:-:S03]  /*19e60*/  IADD3 R7, -R230, 0xb, RZ ;  /* 0x0000000be6077810 */ /* 0x000fc60007ffe1ff */
[----:B------:R-:W1:Y:S01]  /*19e70*/  SHFL.IDX PT, R70, R73, RZ, 0x1c1f ;  /* 0x001c1fff49467589 */ /* 0x000e6200000e0000 */
[----:B------:R-:W-:Y:S02]  /*19e80*/  WARPGROUP.DEPBAR.LE gsb0, 0x0 ;  /* 0x00008000000079c5 */ /* 0x000fe40000010000 */
[----:B------:R-:W-:Y:S01]  /*19e90*/  WARPGROUP.ARRIVE ;  /* 0x00000000000079c5 */ /* 0x000fe20000000000 */
[----:B------:R-:W-:Y:S01]  /*19ea0*/  FMUL.FTZ R158, R68, UR7 ;  /* 0x00000007449e7c20 */ /* 0x000fe20008410000 */
[----:B------:R-:W-:Y:S02]  /*19eb0*/  @!P1 VIADD R68, R6, 0x28840 ;  /* 0x0002884006449836 */ /* 0x000fe40000000000 */
[----:B------:R-:W-:Y:S01]  /*19ec0*/  FMUL.FTZ R157, R64, UR7 ;  /* 0x00000007409d7c20 */ /* 0x000fe20008410000 */
[----:B------:R-:W-:Y:S01]  /*19ed0*/  FMUL.FTZ R156, R65, UR7 ;  /* 0x00000007419c7c20 */ /* 0x000fe20008410000 */
[----:B------:R-:W-:Y:S01]  /*19ee0*/  IADD3 R6, -R71, 0x1, RZ ;  /* 0x0000000147067810 */ /* 0x000fe20007ffe1ff */
[----:B------:R-:W-:Y:S01]  /*19ef0*/  HGMMA.64x128x16.F32.BF16 R88, R152, gdesc[UR8].tnspB, R88, gsb0 ;  /* 0x41e0000898587df0 */ /* 0x000fe20008001858 */
[----:B------:R-:W-:Y:S01]  /*19f00*/  @!P1 PRMT R68, RZ, 0x654, R68 ;  /* 0x00000654ff449816 */ /* 0x000fe20000000044 */
[----:B------:R-:W-:Y:S01]  /*19f10*/  FMUL.FTZ R64, R79, UR7 ;  /* 0x000000074f407c20 */ /* 0x000fe20008410000 */
[----:B------:R-:W-:Y:S01]  /*19f20*/  FMUL.FTZ R65, R83, UR7 ;  /* 0x0000000753417c20 */ /* 0x000fe20008410000 */
[----:B------:R-:W-:Y:S01]  /*19f30*/  IMAD R6, R189, -0x2, R6 ;  /* 0xfffffffebd067824 */ /* 0x000fe200078e0206 */
[----:B------:R-:W0:Y:S04]  /*19f40*/  MUFU.TANH R157, R157 ;  /* 0x0000009d009d7308 */ /* 0x000e280000002400 */
[----:B------:R-:W-:-:S04]  /*19f50*/  IADD3 R6, -R187, R6, R188 ;  /* 0x00000006bb067210 */ /* 0x000fc80007ffe1bc */
[----:B------:R-:W0:Y:S01]  /*19f60*/  MUFU.TANH R156, R156 ;  /* 0x0000009c009c7308 */ /* 0x000e220000002400 */
[C---:B------:R-:W-:Y:S02]  /*19f70*/  VIADD R75, R6.reuse, UR6 ;  /* 0x00000006064b7c36 */ /* 0x040fe40008000000 */
[----:B------:R-:W-:Y:S02]  /*19f80*/  VIADD R77, R6, UR50 ;  /* 0x00000032064d7c36 */ /* 0x000fe40008000000 */
[--C-:B-1----:R-:W-:Y:S02]  /*19f90*/  IMAD.IADD R79, R75, 0x1, R70.reuse ;  /* 0x000000014b4f7824 */ /* 0x102fe400078e0246 */
[----:B------:R-:W-:Y:S01]  /*19fa0*/  IMAD.IADD R81, R77, 0x1, R70 ;  /* 0x000000014d517824 */ /* 0x000fe200078e0246 */
[----:B------:R-:W1:Y:S08]  /*19fb0*/  MUFU.TANH R158, R158 ;  /* 0x0000009e009e7308 */ /* 0x000e700000002400 */
[----:B------:R-:W0:Y:S08]  /*19fc0*/  MUFU.TANH R64, R64 ;  /* 0x0000004000407308 */ /* 0x000e300000002400 */
[----:B------:R-:W0:Y:S01]  /*19fd0*/  MUFU.TANH R65, R65 ;  /* 0x0000004100417308 */ /* 0x000e220000002400 */
[----:B------:R-:W-:-:S02]  /*19fe0*/  WARPGROUP.DEPBAR.LE gsb0, 0x0 ;  /* 0x00008000000079c5 */ /* 0x000fc40000010000 */
[----:B------:R0:W-:Y:S06]  /*19ff0*/  BAR.ARV R7, 0x100 ;  /* 0x000400070000751d */ /* 0x0001ec0000002000 */
[----:B------:R5:W-:Y:S02]  /*1a000*/  @!P1 SYNCS.ARRIVE.TRANS64.RED.A1T0 RZ, [R68+URZ], RZ ;  /* 0x000000ff44ff99a7 */ /* 0x000be4000810043f */
[----:B-----5:R-:W-:-:S06]  /*1a010*/  FMUL.FTZ R68, R87, UR7 ;  /* 0x0000000757447c20 */ /* 0x020fcc0008410000 */
[----:B------:R-:W0:Y:S01]  /*1a020*/  MUFU.TANH R68, R68 ;  /* 0x0000004400447308 */ /* 0x000e220000002400 */
        /* <DEDUP_REMOVED lines=13> */
.L_x_8579:
[----:B------:R-:W-:-:S05]  /*1a100*/  IMAD.U32 R72, RZ, RZ, UR5 ;  /* 0x00000005ff487e24 */ /* 0x000fca000f8e00ff */
[----:B------:R-:W-:-:S13]  /*1a110*/  ISETP.NE.AND P2, PT, R72, 0x1, PT ;  /* 0x000000014800780c */ /* 0x000fda0003f45270 */
[----:B0-----:R-:W0:Y:S02]  /*1a120*/  @P2 LDC.64 R6, c[0x0][0x9e8] ;  /* 0x00027a00ff062b82 */ /* 0x001e240000000a00 */
[----:B0-----:R-:W-:-:S05]  /*1a130*/  @P2 IMAD.HI.U32 R6, R70, R6, RZ ;  /* 0x0000000646062227 */ /* 0x001fca00078e00ff */
[----:B------:R-:W-:-:S07]  /*1a140*/  @P2 SHF.R.U32.HI R70, RZ, R7, R6 ;  /* 0x00000007ff462219 */ /* 0x000fce0000011606 */
.L_x_8580:
[----:B------:R-:W-:Y:S05]  /*1a150*/  BSYNC B0 ;  /* 0x0000000000007941 */ /* 0x000fea0003800000 */
.L_x_8578:
[----:B------:R-:W-:-:S04]  /*1a160*/  IMAD R70, R70, R72, -R71 ;  /* 0x0000004846467224 */ /* 0x000fc800078e0a47 */
[----:B------:R-:W-:-:S05]  /*1a170*/  IMAD R70, R189, -0x2, R70 ;  /* 0xfffffffebd467824 */ /* 0x000fca00078e0246 */
[----:B------:R-:W-:Y:S02]  /*1a180*/  VIADDMNMX R79, R70, R72, R79, PT ;  /* 0x00000048464f7246 */ /* 0x000fe4000380014f */
[----:B------:R-:W-:-:S07]  /*1a190*/  VIMNMX R81, R81, R70, !PT ;  /* 0x0000004651517248 */ /* 0x000fce0007fe0100 */
.L_x_8577:
[----:B------:R-:W-:Y:S01]  /*1a1a0*/  ISETP.GT.AND P2, PT, R4, -0x1, PT ;  /* 0xffffffff0400780c */ /* 0x000fe20003f44270 */
[----:B------:R-:W1:Y:S03]  /*1a1b0*/  SHFL.IDX PT, R6, R73, 0x1, 0x1c1f ;  /* 0x003c1f0049067f89 */ /* 0x000e6600000e0000 */
[----:B------:R-:W-:-:S04]  /*1a1c0*/  ISETP.GT.AND P3, PT, R81, RZ, P2 ;  /* 0x000000ff5100720c */ /* 0x000fc80001764270 */
[----:B------:R-:W-:-:S04]  /*1a1d0*/  ISETP.LT.OR P3, PT, R79, 0x1, P3 ;  /* 0x000000014f00780c */ /* 0x000fc80001f61670 */
[----:B0-----:R-:W-:Y:S02]  /*1a1e0*/  FSEL R70, R15, -INF , !P3 ;  /* 0xff8000000f467808 */ /* 0x001fe40005800000 */
[----:B------:R-:W-:-:S04]  /*1a1f0*/  ISETP.GT.AND P3, PT, R81, 0x1, P2 ;  /* 0x000000015100780c */ /* 0x000fc80001764270 */
[----:B------:R-:W-:-:S04]  /*1a200*/  ISETP.LT.OR P3, PT, R79, 0x2, P3 ;  /* 0x000000024f00780c */ /* 0x000fc80001f61670 */
[----:B------:R-:W-:Y:S02]  /*1a210*/  FSEL R20, R20, -INF , !P3 ;  /* 0xff80000014147808 */ /* 0x000fe40005800000 */
[----:B------:R-:W-:Y:S01]  /*1a220*/  ISETP.GT.AND P3, PT, R81, 0x8, P2 ;  /* 0x000000085100780c */ /* 0x000fe20001764270 */
[----:B-1----:R-:W-:-:S03]  /*1a230*/  IMAD.IADD R15, R75, 0x1, R6 ;  /* 0x000000014b0f7824 */ /* 0x002fc600078e0206 */
        /* <DEDUP_REMOVED lines=103> */
.L_x_8583:
[----:B------:R-:W-:-:S05]  /*1a8b0*/  IMAD.U32 R176, RZ, RZ, UR5 ;  /* 0x00000005ffb07e24 */ /* 0x000fca000f8e00ff */
[----:B------:R-:W-:-:S13]  /*1a8c0*/  ISETP.NE.AND P3, PT, R176, 0x1, PT ;  /* 0x00000001b000780c */ /* 0x000fda0003f65270 */
[----:B------:R-:W0:Y:S02]  /*1a8d0*/  @P3 LDC.64 R6, c[0x0][0x9e8] ;  /* 0x00027a00ff063b82 */ /* 0x000e240000000a00 */
[----:B0-----:R-:W-:-:S05]  /*1a8e0*/  @P3 IMAD.HI.U32 R6, R25, R6, RZ ;  /* 0x0000000619063227 */ /* 0x001fca00078e00ff */
[----:B------:R-:W-:-:S07]  /*1a8f0*/  @P3 SHF.R.U32.HI R25, RZ, R7, R6 ;  /* 0x00000007ff193219 */ /* 0x000fce0000011606 */
.L_x_8584:
[----:B------:R-:W-:Y:S05]  /*1a900*/  BSYNC B0 ;  /* 0x0000000000007941 */ /* 0x000fea0003800000 */
.L_x_8582:
[----:B------:R-:W-:-:S04]  /*1a910*/  IMAD R6, R25, R176, -R71 ;  /* 0x000000b019067224 */ /* 0x000fc800078e0a47 */
[----:B------:R-:W-:-:S05]  /*1a920*/  IMAD R6, R189, -0x2, R6 ;  /* 0xfffffffebd067824 */ /* 0x000fca00078e0206 */
[----:B------:R-:W-:Y:S02]  /*1a930*/  VIADDMNMX R15, R6, R176, R15, PT ;  /* 0x000000b0060f7246 */ /* 0x000fe4000380010f */
[----:B------:R-:W-:-:S07]  /*1a940*/  VIMNMX R9, R9, R6, !PT ;  /* 0x0000000609097248 */ /* 0x000fce0007fe0100 */
.L_x_8581:
        /* <DEDUP_REMOVED lines=104> */
[----:B------:R-:W0:Y:S03]  /*1afd0*/  LDC R59, c[0x0][0x988] ;  /* 0x00026200ff3b7b82 */ /* 0x000e260000000800 */
[----:B------:R-:W-:-:S04]  /*1afe0*/  ISETP.LT.OR P3, PT, R15, 0x5a, P3 ;  /* 0x0000005a0f00780c */ /* 0x000fc80001f61670 */
[----:B------:R-:W-:Y:S02]  /*1aff0*/  FSEL R60, R60, -INF , !P3 ;  /* 0xff8000003c3c7808 */ /* 0x000fe40005800000 */
[----:B------:R-:W-:-:S04]  /*1b000*/  ISETP.GT.AND P3, PT, R9, 0x60, P2 ;  /* 0x000000600900780c */ /* 0x000fc80001764270 */
[----:B------:R-:W-:-:S04]  /*1b010*/  ISETP.LT.OR P3, PT, R15, 0x61, P3 ;  /* 0x000000610f00780c */ /* 0x000fc80001f61670 */
[----:B------:R-:W-:Y:S02]  /*1b020*/  FSEL R61, R61, -INF , !P3 ;  /* 0xff8000003d3d7808 */ /* 0x000fe40005800000 */
[----:B------:R-:W-:-:S04]  /*1b030*/  ISETP.GT.AND P3, PT, R9, 0x61, P2 ;  /* 0x000000610900780c */ /* 0x000fc80001764270 */
[----:B------:R-:W-:Y:S01]  /*1b040*/  ISETP.LT.OR P3, PT, R15, 0x62, P3 ;  /* 0x000000620f00780c */ /* 0x000fe20001f61670 */
[----:B0-----:R-:W-:-:S03]  /*1b050*/  FMUL.FTZ R49, R11, R59 ;  /* 0x0000003b0b317220 */ /* 0x001fc60000410000 */
        /* <DEDUP_REMOVED lines=24> */
[----:B------:R-:W-:-:S03]  /*1b1e0*/  FMNMX.FTZ R27, R6, R27, !PT ;  /* 0x0000001b061b7209 */ /* 0x000fc60007810000 */
[--C-:B------:R-:W-:Y:S01]  /*1b1f0*/  FFMA.FTZ R10, R30, R59, -R49.reuse ;  /* 0x0000003b1e0a7223 */ /* 0x100fe20000010831 */
[----:B------:R-:W-:Y:S01]  /*1b200*/  FMNMX.FTZ R27, R176, R27, !PT ;  /* 0x0000001bb01b7209 */ /* 0x000fe20007810000 */
[-CC-:B------:R-:W-:Y:S01]  /*1b210*/  FFMA.FTZ R21, R20, R59.reuse, -R49.reuse ;  /* 0x0000003b14157223 */ /* 0x180fe20000010831 */
[-CC-:B------:R-:W-:Y:S01]  /*1b220*/  FFMA.FTZ R20, R72, R59.reuse, -R49.reuse ;  /* 0x0000003b48147223 */ /* 0x180fe20000010831 */
[----:B------:R-:W-:Y:S01]  /*1b230*/  FSEL R72, R68, -INF , !P2 ;  /* 0xff80000044487808 */ /* 0x000fe20005000000 */
[--C-:B------:R-:W-:Y:S01]  /*1b240*/  FFMA.FTZ R25, R26, R59, -R49.reuse ;  /* 0x0000003b1a197223 */ /* 0x100fe20000010831 */
[----:B------:R-:W-:Y:S01]  /*1b250*/  FMNMX.FTZ R29, R24, R27, !PT ;  /* 0x0000001b181d7209 */ /* 0x000fe20007810000 */
[-CC-:B------:R-:W-:Y:S01]  /*1b260*/  FFMA.FTZ R26, R74, R59.reuse, -R49.reuse ;  /* 0x0000003b4a1a7223 */ /* 0x180fe20000010831 */
[----:B------:R-:W-:Y:S01]  /*1b270*/  MUFU.EX2 R27, R10 ;  /* 0x0000000a001b7308 */ /* 0x000fe20000000800 */
[----:B------:R-:W-:Y:S01]  /*1b280*/  FSEL R74, R11, RZ, P3 ;  /* 0x000000ff0b4a7208 */ /* 0x000fe20001800000 */
[--C-:B------:R-:W-:Y:S01]  /*1b290*/  FFMA.FTZ R70, R70, R59, -R49.reuse ;  /* 0x0000003b46467223 */ /* 0x100fe20000010831 */
[----:B------:R-:W-:Y:S01]  /*1b2a0*/  FMNMX.FTZ R29, R178, R29, !PT ;  /* 0x0000001db21d7209 */ /* 0x000fe20007810000 */
[-CC-:B------:R-:W-:Y:S01]  /*1b2b0*/  FFMA.FTZ R32, R32, R59.reuse, -R49.reuse ;  /* 0x0000003b20207223 */ /* 0x180fe20000010831 */
[----:B------:R-:W-:Y:S01]  /*1b2c0*/  FFMA.FTZ R30, R34, R59, -R49 ;  /* 0x0000003b221e7223 */ /* 0x000fe20000010831 */
[----:B------:R-:W-:Y:S01]  /*1b2d0*/  FADD.FTZ R74, -R74, R13 ;  /* 0x0000000d4a4a7221 */ /* 0x000fe20000010100 */
[----:B------:R-:W-:Y:S01]  /*1b2e0*/  FMNMX.FTZ R31, R28, R29, !PT ;  /* 0x0000001d1c1f7209 */ /* 0x000fe20007810000 */
[----:B------:R-:W-:Y:S01]  /*1b2f0*/  MUFU.EX2 R70, R70 ;  /* 0x0000004600467308 */ /* 0x000fe20000000800 */
[-CC-:B------:R-:W-:Y:S01]  /*1b300*/  FFMA.FTZ R76, R76, R59.reuse, -R49.reuse ;  /* 0x0000003b4c4c7223 */ /* 0x180fe20000010831 */
[----:B------:R-:W-:Y:S01]  /*1b310*/  FMUL.FTZ R13, R74, R59 ;  /* 0x0000003b4a0d7220 */ /* 0x000fe20000410000 */
[----:B------:R-:W-:Y:S01]  /*1b320*/  FMNMX.FTZ R31, R180, R31, !PT ;  /* 0x0000001fb41f7209 */ /* 0x000fe20007810000 */
[-CC-:B------:R-:W-:Y:S01]  /*1b330*/  FFMA.FTZ R38, R38, R59.reuse, -R49.reuse ;  /* 0x0000003b26267223 */ /* 0x180fe20000010831 */
[-CC-:B------:R-:W-:Y:S01]  /*1b340*/  FFMA.FTZ R78, R78, R59.reuse, -R49.reuse ;  /* 0x0000003b4e4e7223 */ /* 0x180fe20000010831 */
        /* <DEDUP_REMOVED lines=22> */
[-C--:B0-----:R-:W-:Y:S01]  /*1b4b0*/  FMUL.FTZ R88, R88, R13.reuse ;  /* 0x0000000d58587220 */ /* 0x081fe20000410000 */
[-C--:B------:R-:W-:Y:S01]  /*1b4c0*/  FMUL.FTZ R89, R89, R13.reuse ;  /* 0x0000000d59597220 */ /* 0x080fe20000410000 */
[----:B------:R-:W-:Y:S01]  /*1b4d0*/  FMUL.FTZ R92, R92, R13 ;  /* 0x0000000d5c5c7220 */ /* 0x000fe20000410000 */
[----:B------:R-:W-:Y:S01]  /*1b4e0*/  FMNMX.FTZ R35, R44, R33, !PT ;  /* 0x000000212c237209 */ /* 0x000fe20007810000 */
[----:B------:R-:W-:Y:S01]  /*1b4f0*/  MUFU.EX2 R25, R25 ;  /* 0x0000001900197308 */ /* 0x000fe20000000800 */
[-C--:B------:R-:W-:Y:S01]  /*1b500*/  FMUL.FTZ R93, R93, R13.reuse ;  /* 0x0000000d5d5d7220 */ /* 0x080fe20000410000 */
[----:B------:R-:W-:Y:S01]  /*1b510*/  FMUL.FTZ R96, R96, R13 ;  /* 0x0000000d60607220 */ /* 0x000fe20000410000 */
[----:B------:R-:W-:Y:S01]  /*1b520*/  FMNMX.FTZ R35, R236, R35, !PT ;  /* 0x00000023ec237209 */ /* 0x000fe20007810000 */
[-C--:B------:R-:W-:Y:S01]  /*1b530*/  FMUL.FTZ R97, R97, R13.reuse ;  /* 0x0000000d61617220 */ /* 0x080fe20000410000 */
[-C--:B------:R-:W-:Y:S01]  /*1b540*/  FMUL.FTZ R100, R100, R13.reuse ;  /* 0x0000000d64647220 */ /* 0x080fe20000410000 */
[----:B------:R-:W-:Y:S01]  /*1b550*/  FMUL.FTZ R101, R101, R13 ;  /* 0x0000000d65657220 */ /* 0x000fe20000410000 */
[----:B------:R-:W-:Y:S01]  /*1b560*/  FMNMX.FTZ R10, R48, R35, !PT ;  /* 0x00000023300a7209 */ /* 0x000fe20007810000 */
[----:B------:R-:W-:Y:S01]  /*1b570*/  MUFU.EX2 R26, R26 ;  /* 0x0000001a001a7308 */ /* 0x000fe20000000800 */
[-C--:B------:R-:W-:Y:S01]  /*1b580*/  FMUL.FTZ R104, R104, R13.reuse ;  /* 0x0000000d68687220 */ /* 0x080fe20000410000 */
[-C--:B------:R-:W-:Y:S01]  /*1b590*/  FMUL.FTZ R105, R105, R13.reuse ;  /* 0x0000000d69697220 */ /* 0x080fe20000410000 */
        /* <DEDUP_REMOVED lines=29> */
[----:B------:R0:W1:Y:S01]  /*1b770*/  MUFU.EX2 R32, R38 ;  /* 0x0000002600207308 */ /* 0x0000620000000800 */
[-C--:B------:R-:W-:Y:S01]  /*1b780*/  FMUL.FTZ R144, R144, R13.reuse ;  /* 0x0000000d90907220 */ /* 0x080fe20000410000 */
[-C--:B------:R-:W-:Y:S01]  /*1b790*/  FMUL.FTZ R145, R145, R13.reuse ;  /* 0x0000000d91917220 */ /* 0x080fe20000410000 */
[----:B------:R-:W-:Y:S01]  /*1b7a0*/  FMNMX.FTZ R39, R61, R10, !PT ;  /* 0x0000000a3d277209 */ /* 0x000fe20007810000 */
[-C--:B------:R-:W-:Y:S01]  /*1b7b0*/  FMUL.FTZ R148, R148, R13.reuse ;  /* 0x0000000d94947220 */ /* 0x080fe20000410000 */
[----:B------:R-:W-:-:S02]  /*1b7c0*/  FMUL.FTZ R149, R149, R13 ;  /* 0x0000000d95957220 */ /* 0x000fc40000410000 */
[----:B------:R-:W-:Y:S01]  /*1b7d0*/  FMNMX.FTZ R10, R62, R39, !PT ;  /* 0x000000273e0a7209 */ /* 0x000fe20007810000 */
[----:B------:R-:W-:Y:S01]  /*1b7e0*/  MUFU.EX2 R33, R78 ;  /* 0x0000004e00217308 */ /* 0x000fe20000000800 */
[-CC-:B0-----:R-:W-:Y:S01]  /*1b7f0*/  FFMA.FTZ R38, R46, R59.reuse, -R49.reuse ;  /* 0x0000003b2e267223 */ /* 0x181fe20000010831 */
[-CC-:B------:R-:W-:Y:S01]  /*1b800*/  FFMA.FTZ R46, R56, R59.reuse, -R49.reuse ;  /* 0x0000003b382e7223 */ /* 0x180fe20000010831 */
[----:B------:R-:W-:Y:S01]  /*1b810*/  FMNMX.FTZ R39, R63, R10, !PT ;  /* 0x0000000a3f277209 */ /* 0x000fe20007810000 */
[-CC-:B------:R-:W-:Y:S01]  /*1b820*/  FFMA.FTZ R56, R154, R59.reuse, -R49.reuse ;  /* 0x0000003b9a387223 */ /* 0x180fe20000010831 */
[----:B------:R-:W-:Y:S02]  /*1b830*/  FFMA.FTZ R154, R168, R59, -R49 ;  /* 0x0000003ba89a7223 */ /* 0x000fe40000010831 */
[----:B------:R-:W-:Y:S01]  /*1b840*/  FMNMX.FTZ R39, R64, R39, !PT ;  /* 0x0000002740277209 */ /* 0x000fe20007810000 */
[----:B------:R-:W0:Y:S01]  /*1b850*/  MUFU.EX2 R34, R34 ;  /* 0x0000002200227308 */ /* 0x000e220000000800 */
[----:B-1----:R-:W-:-:S02]  /*1b860*/  F2FP.BF16.F32.PACK_AB R172, R32, R31 ;  /* 0x0000001f20ac723e */ /* 0x002fc400000010ff */
[----:B------:R-:W-:-:S04]  /*1b870*/  FMNMX.FTZ R10, R66, R39, !PT ;  /* 0x00000027420a7209 */ /* 0x000fc80007810000 */
[----:B------:R-:W-:Y:S01]  /*1b880*/  FMNMX.FTZ R10, R65, R10, !PT ;  /* 0x0000000a410a7209 */ /* 0x000fe20007810000 */
[----:B------:R-:W-:Y:S03]  /*1b890*/  MUFU.EX2 R35, R80 ;  /* 0x0000005000237308 */ /* 0x000fe60000000800 */
[----:B------:R-:W-:-:S04]  /*1b8a0*/  FMNMX.FTZ R39, R67, R10, !PT ;  /* 0x0000000a43277209 */ /* 0x000fc80007810000 */
[----:B------:R-:W-:Y:S01]  /*1b8b0*/  FMNMX.FTZ R10, R72, R39, !PT ;  /* 0x00000027480a7209 */ /* 0x000fe20007810000 */
[----:B------:R-:W1:Y:S01]  /*1b8c0*/  MUFU.EX2 R38, R38 ;  /* 0x0000002600267308 */ /* 0x000e620000000800 */
[-CC-:B------:R-:W-:Y:S01]  /*1b8d0*/  FFMA.FTZ R39, R152, R59.reuse, -R49.reuse ;  /* 0x0000003b98277223 */ /* 0x180fe20000010831 */
[----:B------:R-:W-:Y:S01]  /*1b8e0*/  FFMA.FTZ R152, R170, R59, -R49 ;  /* 0x0000003baa987223 */ /* 0x000fe20000010831 */
[----:B0-----:R-:W-:Y:S01]  /*1b8f0*/  F2FP.BF16.F32.PACK_AB R174, R34, R33 ;  /* 0x0000002122ae723e */ /* 0x001fe200000010ff */
[----:B------:R-:W0:Y:S04]  /*1b900*/  SHFL.BFLY PT, R43, R10, 0x2, 0x1f ;  /* 0x0c401f000a2b7f89 */ /* 0x000e2800000e0000 */
[----:B------:R-:W-:Y:S08]  /*1b910*/  MUFU.EX2 R37, R82 ;  /* 0x0000005200257308 */ /* 0x000ff00000000800 */
[----:B------:R-:W2:Y:S01]  /*1b920*/  MUFU.EX2 R42, R42 ;  /* 0x0000002a002a7308 */ /* 0x000ea20000000800 */
[----:B-1----:R-:W-:-:S07]  /*1b930*/  F2FP.BF16.F32.PACK_AB R168, R38, R35 ;  /* 0x0000002326a8723e */ /* 0x002fce00000010ff */
[----:B------:R-:W-:Y:S01]  /*1b940*/  MUFU.EX2 R8, R8 ;  /* 0x0000000800087308 */ /* 0x000fe20000000800 */
[----:B0-----:R-:W-:Y:S01]  /*1b950*/  FMNMX.FTZ R68, R10, R43, !PT ;  /* 0x0000002b0a447209 */ /* 0x001fe20007810000 */
[-CC-:B------:R-:W-:Y:S01]  /*1b960*/  FFMA.FTZ R43, R166, R59.reuse, -R49.reuse ;  /* 0x0000003ba62b7223 */ /* 0x180fe20000010831 */
[----:B------:R-:W-:-:S05]  /*1b970*/  FFMA.FTZ R49, R162, R59, -R49 ;  /* 0x0000003ba2317223 */ /* 0x000fca0000010831 */
[----:B------:R-:W0:Y:S01]  /*1b980*/  MUFU.EX2 R9, R84 ;  /* 0x0000005400097308 */ /* 0x000e220000000800 */
[----:B------:R-:W1:Y:S01]  /*1b990*/  SHFL.BFLY PT, R69, R68, 0x1, 0x1f ;  /* 0x0c201f0044457f89 */ /* 0x000e6200000e0000 */
[----:B--2---:R-:W-:-:S06]  /*1b9a0*/  F2FP.BF16.F32.PACK_AB R170, R42, R37 ;  /* 0x000000252aaa723e */ /* 0x004fcc00000010ff */
[----:B------:R-:W-:Y:S08]  /*1b9b0*/  MUFU.EX2 R15, R15 ;  /* 0x0000000f000f7308 */ /* 0x000ff00000000800 */
[----:B------:R-:W2:Y:S01]  /*1b9c0*/  MUFU.EX2 R46, R46 ;  /* 0x0000002e002e7308 */ /* 0x000ea20000000800 */
[----:B0-----:R-:W-:-:S07]  /*1b9d0*/  F2FP.BF16.F32.PACK_AB R164, R9, R8 ;  /* 0x0000000809a4723e */ /* 0x001fce00000010ff */
[----:B------:R-:W-:Y:S01]  /*1b9e0*/  MUFU.EX2 R39, R39 ;  /* 0x0000002700277308 */ /* 0x000fe20000000800 */
[----:B-1----:R-:W-:-:S04]  /*1b9f0*/  FMNMX.FTZ R10, R68, R69, !PT ;  /* 0x00000045440a7209 */ /* 0x002fc80007810000 */
[C---:B------:R-:W-:Y:S01]  /*1ba00*/  FSETP.NEU.FTZ.AND P2, PT, R10.reuse, -INF , PT ;  /* 0xff8000000a00780b */ /* 0x040fe20003f5d000 */
[----:B------:R-:W-:Y:S02]  /*1ba10*/  FMUL.FTZ R69, R10, R59 ;  /* 0x0000003b0a457220 */ /* 0x000fe40000410000 */
[----:B------:R-:W0:Y:S01]  /*1ba20*/  MUFU.EX2 R50, R50 ;  /* 0x0000003200327308 */ /* 0x000e220000000800 */
[----:B--2---:R-:W-:Y:S02]  /*1ba30*/  F2FP.BF16.F32.PACK_AB R166, R46, R15 ;  /* 0x0000000f2ea6723e */ /* 0x004fe400000010ff */
[----:B------:R-:W-:-:S05]  /*1ba40*/  FSEL R69, R69, RZ, P2 ;  /* 0x000000ff45457208 */ /* 0x000fca0001000000 */
[--C-:B------:R-:W-:Y:S01]  /*1ba50*/  FFMA.FTZ R68, R6, R59, -R69.reuse ;  /* 0x0000003b06447223 */ /* 0x100fe20000010845 */
[----:B------:R-:W-:Y:S01]  /*1ba60*/  FFMA.FTZ R6, R13, R3, R70 ;  /* 0x000000030d067223 */ /* 0x000fe20000010046 */
        /* <DEDUP_REMOVED lines=17> */
[----:B------:R-:W-:Y:S01]  /*1bb80*/  F2FP.BF16.F32.PACK_AB R180, R21, R70 ;  /* 0x0000004615b4723e */ /* 0x000fe200000010ff */
[-CC-:B------:R-:W-:Y:S01]  /*1bb90*/  FFMA.FTZ R175, R232, R59.reuse, -R69.reuse ;  /* 0x0000003be8af7223 */ /* 0x180fe20000010845 */
[----:B------:R-:W-:Y:S01]  /*1bba0*/  FADD.FTZ R6, R27, R6 ;  /* 0x000000061b067221 */ /* 0x000fe20000010000 */
[----:B------:R-:W-:Y:S01]  /*1bbb0*/  MUFU.EX2 R183, R183 ;  /* 0x000000b700b77308 */ /* 0x000fe20000000800 */
[----:B------:R-:W-:Y:S01]  /*1bbc0*/  F2FP.BF16.F32.PACK_AB R182, R25, R20 ;  /* 0x0000001419b6723e */ /* 0x000fe200000010ff */
[-CC-:B------:R-:W-:Y:S01]  /*1bbd0*/  FFMA.FTZ R40, R40, R59.reuse, -R69.reuse ;  /* 0x0000003b28287223 */ /* 0x180fe20000010845 */
[----:B------:R-:W-:Y:S01]  /*1bbe0*/  FADD.FTZ R3, R29, R6 ;  /* 0x000000061d037221 */ /* 0x000fe20000010000 */
[----:B------:R-:W-:Y:S01]  /*1bbf0*/  F2FP.BF16.F32.PACK_AB R176, R27, R26 ;  /* 0x0000001a1bb0723e */ /* 0x000fe200000010ff */
[-CC-:B------:R-:W-:Y:S01]  /*1bc00*/  FFMA.FTZ R169, R234, R59.reuse, -R69.reuse ;  /* 0x0000003beaa97223 */ /* 0x180fe20000010845 */
[-C--:B------:R-:W-:Y:S01]  /*1bc10*/  FFMA.FTZ R44, R44, R59.reuse, -R69 ;  /* 0x0000003b2c2c7223 */ /* 0x080fe20000010845 */
[----:B------:R-:W-:Y:S01]  /*1bc20*/  FADD.FTZ R6, R30, R3 ;  /* 0x000000031e067221 */ /* 0x000fe20000010000 */
[----:B------:R-:W-:Y:S01]  /*1bc30*/  MUFU.EX2 R24, R24 ;  /* 0x0000001800187308 */ /* 0x000fe20000000800 */
[--C-:B------:R-:W-:Y:S01]  /*1bc40*/  FFMA.FTZ R171, R236, R59, -R69.reuse ;  /* 0x0000003becab7223 */ /* 0x100fe20000010845 */
[----:B------:R-:W-:Y:S01]  /*1bc50*/  F2FP.BF16.F32.PACK_AB R178, R30, R29 ;  /* 0x0000001d1eb2723e */ /* 0x000fe200000010ff */
        /* <DEDUP_REMOVED lines=11> */
[-C--:B------:R-:W-:Y:S01]  /*1bd10*/  FFMA.FTZ R60, R60, R59.reuse, -R69 ;  /* 0x0000003b3c3c7223 */ /* 0x080fe20000010845 */
[----:B------:R-:W-:Y:S01]  /*1bd20*/  FADD.FTZ R14, R34, R55 ;  /* 0x00000037220e7221 */ /* 0x000fe20000010000 */
[-CC-:B------:R-:W-:Y:S01]  /*1bd30*/  FFMA.FTZ R61, R61, R59.reuse, -R69.reuse ;  /* 0x0000003b3d3d7223 */ /* 0x180fe20000010845 */
[-C--:B------:R-:W-:Y:S01]  /*1bd40*/  FMUL.FTZ R6, R6, R59.reuse ;  /* 0x0000003b06067220 */ /* 0x080fe20000410000 */
[----:B------:R1:W-:Y:S01]  /*1bd50*/  MUFU.EX2 R12, R48 ;  /* 0x00000030000c7308 */ /* 0x0003e20000000800 */
[----:B------:R-:W-:Y:S01]  /*1bd60*/  FADD.FTZ R3, R35, R14 ;  /* 0x0000000e23037221 */ /* 0x000fe20000010000 */
[-CC-:B------:R-:W-:Y:S01]  /*1bd70*/  FFMA.FTZ R62, R62, R59.reuse, -R69.reuse ;  /* 0x0000003b3e3e7223 */ /* 0x180fe20000010845 */
[-CC-:B------:R-:W-:Y:S01]  /*1bd80*/  FFMA.FTZ R63, R63, R59.reuse, -R69.reuse ;  /* 0x0000003b3f3f7223 */ /* 0x180fe20000010845 */
[-C--:B------:R-:W-:Y:S01]  /*1bd90*/  FFMA.FTZ R64, R64, R59.reuse, -R69 ;  /* 0x0000003b40407223 */ /* 0x080fe20000010845 */
[----:B------:R-:W-:Y:S01]  /*1bda0*/  FADD.FTZ R14, R38, R3 ;  /* 0x00000003260e7221 */ /* 0x000fe20000010000 */
[-CC-:B------:R-:W-:Y:S01]  /*1bdb0*/  FFMA.FTZ R66, R66, R59.reuse, -R69.reuse ;  /* 0x0000003b42427223 */ /* 0x180fe20000010845 */
[-CC-:B------:R-:W-:Y:S01]  /*1bdc0*/  FFMA.FTZ R65, R65, R59.reuse, -R69.reuse ;  /* 0x0000003b41417223 */ /* 0x180fe20000010845 */
[----:B------:R-:W2:Y:S01]  /*1bdd0*/  MUFU.EX2 R6, R6 ;  /* 0x0000000600067308 */ /* 0x000ea20000000800 */
[----:B------:R-:W-:Y:S01]  /*1bde0*/  FADD.FTZ R3, R37, R14 ;  /* 0x0000000e25037221 */ /* 0x000fe20000010000 */
[-CC-:B------:R-:W-:Y:S01]  /*1bdf0*/  FFMA.FTZ R14, R52, R59.reuse, -R69.reuse ;  /* 0x0000003b340e7223 */ /* 0x180fe20000010845 */
[-CC-:B------:R-:W-:Y:S01]  /*1be00*/  FFMA.FTZ R67, R67, R59.reuse, -R69.reuse ;  /* 0x0000003b43437223 */ /* 0x180fe20000010845 */
[----:B------:R-:W-:Y:S01]  /*1be10*/  FFMA.FTZ R69, R72, R59, -R69 ;  /* 0x0000003b48457223 */ /* 0x000fe20000010845 */
[----:B------:R-:W-:Y:S01]  /*1be20*/  FADD.FTZ R3, R42, R3 ;  /* 0x000000032a037221 */ /* 0x000fe20000010000 */
[----:B------:R-:W-:Y:S01]  /*1be30*/  ISETP.GT.AND P2, PT, R4, R196, PT ;  /* 0x000000c40400720c */ /* 0x000fe20003f44270 */
[----:B------:R-:W-:Y:S01]  /*1be40*/  @!P1 VIADD R55, R71, 0x28860 ;  /* 0x0002886047379836 */ /* 0x000fe20000000000 */
[----:B------:R-:W3:Y:S01]  /*1be50*/  MUFU.EX2 R177, R177 ;  /* 0x000000b100b17308 */ /* 0x000ee20000000800 */
[----:B-1----:R-:W-:Y:S01]  /*1be60*/  FADD.FTZ R48, R8, R3 ;  /* 0x0000000308307221 */ /* 0x002fe20000010000 */
[----:B0-----:R-:W-:Y:S01]  /*1be70*/  F2FP.BF16.F32.PACK_AB R160, R50, R39 ;  /* 0x0000002732a0723e */ /* 0x001fe200000010ff */
[----:B------:R-:W-:Y:S01]  /*1be80*/  VIADD R4, R4, 0xffffffff ;  /* 0xffffffff04047836 */ /* 0x000fe20000000000 */
[----:B------:R-:W-:Y:S01]  /*1be90*/  @!P1 PRMT R55, RZ, 0x654, R55 ;  /* 0x00000654ff379816 */ /* 0x000fe20000000037 */
[----:B------:R-:W-:Y:S01]  /*1bea0*/  FADD.FTZ R48, R9, R48 ;  /* 0x0000003009307221 */ /* 0x000fe20000010000 */
[----:B------:R-:W-:-:S02]  /*1beb0*/  IMAD.MOV.U32 R13, RZ, RZ, R11 ;  /* 0x000000ffff0d7224 */ /* 0x000fc400078e000b */
[----:B------:R-:W0:Y:S01]  /*1bec0*/  MUFU.EX2 R56, R56 ;  /* 0x0000003800387308 */ /* 0x000e220000000800 */
[----:B------:R-:W-:Y:S01]  /*1bed0*/  FADD.FTZ R51, R15, R48 ;  /* 0x000000300f337221 */ /* 0x000fe20000010000 */
[----:B--2---:R-:W-:Y:S01]  /*1bee0*/  FFMA.FTZ R3, R6, R0, R181 ;  /* 0x0000000006037223 */ /* 0x004fe200000100b5 */
[----:B------:R1:W-:Y:S01]  /*1bef0*/  @!P1 SYNCS.ARRIVE.TRANS64.RED.A1T0 RZ, [R55+URZ], RZ ;  /* 0x000000ff37ff99a7 */ /* 0x0003e2000810043f */
[----:B------:R-:W-:Y:S01]  /*1bf00*/  F2FP.BF16.F32.PACK_AB R181, R68, R181 ;  /* 0x000000b544b5723e */ /* 0x000fe200000010ff */
[----:B------:R-:W-:Y:S01]  /*1bf10*/  FADD.FTZ R48, R46, R51 ;  /* 0x000000332e307221 */ /* 0x000fe20000010000 */
[----:B------:R-:W-:Y:S01]  /*1bf20*/  FADD.FTZ R0, R68, R3 ;  /* 0x0000000344007221 */ /* 0x000fe20000010000 */
[-C--:B------:R-:W-:Y:S01]  /*1bf30*/  FMUL.FTZ R90, R90, R6.reuse ;  /* 0x000000065a5a7220 */ /* 0x080fe20000410000 */
[----:B------:R-:W2:Y:S01]  /*1bf40*/  MUFU.EX2 R28, R28 ;  /* 0x0000001c001c7308 */ /* 0x000ea20000000800 */
[----:B------:R-:W-:Y:S01]  /*1bf50*/  FADD.FTZ R51, R39, R48 ;  /* 0x0000003027337221 */ /* 0x000fe20000010000 */
[----:B------:R-:W-:Y:S01]  /*1bf60*/  FADD.FTZ R3, R183, R0 ;  /* 0x00000000b7037221 */ /* 0x000fe20000010000 */
[----:B------:R-:W-:Y:S01]  /*1bf70*/  F2FP.BF16.F32.PACK_AB R183, R24, R183 ;  /* 0x000000b718b7723e */ /* 0x000fe200000010ff */
[-C--:B------:R-:W-:Y:S01]  /*1bf80*/  FMUL.FTZ R91, R91, R6.reuse ;  /* 0x000000065b5b7220 */ /* 0x080fe20000410000 */
[----:B------:R-:W-:Y:S01]  /*1bf90*/  FADD.FTZ R52, R50, R51 ;  /* 0x0000003332347221 */ /* 0x000fe20000010000 */
[----:B------:R-:W-:Y:S01]  /*1bfa0*/  FADD.FTZ R48, R24, R3 ;  /* 0x0000000318307221 */ /* 0x000fe20000010000 */
[-C--:B------:R-:W-:Y:S01]  /*1bfb0*/  FMUL.FTZ R94, R94, R6.reuse ;  /* 0x000000065e5e7220 */ /* 0x080fe20000410000 */
[----:B------:R-:W4:Y:S01]  /*1bfc0*/  MUFU.EX2 R156, R156 ;  /* 0x0000009c009c7308 */ /* 0x000f220000000800 */
[----:B------:R-:W-:Y:S01]  /*1bfd0*/  FADD.FTZ R21, R41, R52 ;  /* 0x0000003429157221 */ /* 0x000fe20000010000 */
[----:B---3--:R-:W-:Y:S01]  /*1bfe0*/  FADD.FTZ R3, R177, R48 ;  /* 0x00000030b1037221 */ /* 0x008fe20000010000 */
[C---:B0-----:R-:W-:Y:S01]  /*1bff0*/  F2FP.BF16.F32.PACK_AB R162, R56.reuse, R41 ;  /* 0x0000002938a2723e */ /* 0x041fe200000010ff */
[-C--:B------:R-:W-:Y:S01]  /*1c000*/  FMUL.FTZ R95, R95, R6.reuse ;  /* 0x000000065f5f7220 */ /* 0x080fe20000410000 */
[----:B------:R-:W-:Y:S01]  /*1c010*/  FADD.FTZ R21, R56, R21 ;  /* 0x0000001538157221 */ /* 0x000fe20000010000 */
[-C--:B------:R-:W-:Y:S01]  /*1c020*/  FMUL.FTZ R98, R98, R6.reuse ;  /* 0x0000000662627220 */ /* 0x080fe20000410000 */
[-C--:B------:R-:W-:Y:S01]  /*1c030*/  FMUL.FTZ R99, R99, R6.reuse ;  /* 0x0000000663637220 */ /* 0x080fe20000410000 */
[----:B------:R-:W0:Y:S01]  /*1c040*/  MUFU.EX2 R179, R179 ;  /* 0x000000b300b37308 */ /* 0x000e220000000800 */
        /* <DEDUP_REMOVED lines=8> */
[----:B----4-:R-:W-:Y:S01]  /*1c0d0*/  FADD.FTZ R26, R156, R21 ;  /* 0x000000159c1a7221 */ /* 0x010fe20000010000 */
[-C--:B------:R-:W-:Y:S01]  /*1c0e0*/  FMUL.FTZ R111, R111, R6.reuse ;  /* 0x000000066f6f7220 */ /* 0x080fe20000410000 */
[-C--:B------:R-:W-:Y:S01]  /*1c0f0*/  FMUL.FTZ R114, R114, R6.reuse ;  /* 0x0000000672727220 */ /* 0x080fe20000410000 */
[-C--:B------:R-:W-:Y:S01]  /*1c100*/  FMUL.FTZ R115, R115, R6.reuse ;  /* 0x0000000673737220 */ /* 0x080fe20000410000 */
[-C--:B------:R-:W-:Y:S01]  /*1c110*/  FMUL.FTZ R118, R118, R6.reuse ;  /* 0x0000000676767220 */ /* 0x080fe20000410000 */
[-C--:B------:R-:W-:Y:S01]  /*1c120*/  FMUL.FTZ R119, R119, R6.reuse ;  /* 0x0000000677777220 */ /* 0x080fe20000410000 */
[-C--:B------:R-:W-:Y:S01]  /*1c130*/  FMUL.FTZ R122, R122, R6.reuse ;  /* 0x000000067a7a7220 */ /* 0x080fe20000410000 */
[----:B------:R-:W3:Y:S01]  /*1c140*/  MUFU.EX2 R74, R74 ;  /* 0x0000004a004a7308 */ /* 0x000ee20000000800 */
[----:B0-----:R-:W-:Y:S01]  /*1c150*/  FADD.FTZ R3, R179, R20 ;  /* 0x00000014b3037221 */ /* 0x001fe20000010000 */
[-C--:B------:R-:W-:Y:S01]  /*1c160*/  FMUL.FTZ R123, R123, R6.reuse ;  /* 0x000000067b7b7220 */ /* 0x080fe20000410000 */
[-C--:B------:R-:W-:Y:S01]  /*1c170*/  FMUL.FTZ R126, R126, R6.reuse ;  /* 0x000000067e7e7220 */ /* 0x080fe20000410000 */
[-C--:B------:R-:W-:Y:S01]  /*1c180*/  FMUL.FTZ R127, R127, R6.reuse ;  /* 0x000000067f7f7220 */ /* 0x080fe20000410000 */
[-C--:B------:R-:W-:Y:S01]  /*1c190*/  FMUL.FTZ R130, R130, R6.reuse ;  /* 0x0000000682827220 */ /* 0x080fe20000410000 */
[-C--:B------:R-:W-:Y:S01]  /*1c1a0*/  FMUL.FTZ R131, R131, R6.reuse ;  /* 0x0000000683837220 */ /* 0x080fe20000410000 */
[----:B------:R-:W-:Y:S01]  /*1c1b0*/  FMUL.FTZ R134, R134, R6 ;  /* 0x0000000686867220 */ /* 0x000fe20000410000 */
        /* <DEDUP_REMOVED lines=9> */
[C---:B---3--:R-:W-:Y:S01]  /*1c250*/  FADD.FTZ R26, R74.reuse, R3 ;  /* 0x000000034a1a7221 */ /* 0x048fe20000010000 */
[----:B------:R-:W-:Y:S01]  /*1c260*/  F2FP.BF16.F32.PACK_AB R179, R74, R179 ;  /* 0x000000b34ab3723e */ /* 0x000fe200000010ff */
[-C--:B------:R-:W-:Y:S01]  /*1c270*/  FMUL.FTZ R146, R146, R6.reuse ;  /* 0x0000000692927220 */ /* 0x080fe20000410000 */
[-C--:B------:R-:W-:Y:S01]  /*1c280*/  FMUL.FTZ R147, R147, R6.reuse ;  /* 0x0000000693937220 */ /* 0x080fe20000410000 */
[-C--:B------:R-:W-:Y:S01]  /*1c290*/  FMUL.FTZ R150, R150, R6.reuse ;  /* 0x0000000696967220 */ /* 0x080fe20000410000 */
[----:B------:R-:W-:Y:S01]  /*1c2a0*/  FMUL.FTZ R151, R151, R6 ;  /* 0x0000000697977220 */ /* 0x000fe20000410000 */
[----:B------:R-:W-:Y:S01]  /*1c2b0*/  IMAD.MOV.U32 R15, RZ, RZ, R186 ;  /* 0x000000ffff0f7224 */ /* 0x000fe200078e00ba */
        /* <DEDUP_REMOVED lines=9> */
[----:B------:R-:W0:Y:S01]  /*1c350*/  MUFU.EX2 R169, R169 ;  /* 0x000000a900a97308 */ /* 0x000e220000000800 */
[C---:B--2---:R-:W-:Y:S01]  /*1c360*/  FADD.FTZ R8, R40.reuse, R3 ;  /* 0x0000000328087221 */ /* 0x044fe20000010000 */
[----:B------:R-:W-:-:S06]  /*1c370*/  F2FP.BF16.F32.PACK_AB R175, R40, R175 ;  /* 0x000000af28af723e */ /* 0x000fcc00000010ff */
[----:B------:R-:W2:Y:S01]  /*1c380*/  MUFU.EX2 R44, R44 ;  /* 0x0000002c002c7308 */ /* 0x000ea20000000800 */
[C---:B---3--:R-:W-:Y:S01]  /*1c390*/  FADD.FTZ R9, R45.reuse, R30 ;  /* 0x0000001e2d097221 */ /* 0x048fe20000010000 */
[----:B------:R-:W-:-:S06]  /*1c3a0*/  F2FP.BF16.F32.PACK_AB R158, R45, R158 ;  /* 0x0000009e2d9e723e */ /* 0x000fcc00000010ff */
[----:B------:R-:W3:Y:S08]  /*1c3b0*/  MUFU.EX2 R171, R171 ;  /* 0x000000ab00ab7308 */ /* 0x000ef00000000800 */
[----:B------:R-:W4:Y:S08]  /*1c3c0*/  MUFU.EX2 R165, R165 ;  /* 0x000000a500a57308 */ /* 0x000f300000000800 */
[----:B------:R0:W-:Y:S08]  /*1c3d0*/  MUFU.EX2 R30, R7 ;  /* 0x00000007001e7308 */ /* 0x0001f00000000800 */
[----:B------:R-:W5:Y:S01]  /*1c3e0*/  MUFU.EX2 R152, R152 ;  /* 0x0000009800987308 */ /* 0x000f620000000800 */
[----:B0-----:R-:W-:Y:S01]  /*1c3f0*/  FADD.FTZ R7, R169, R8 ;  /* 0x00000008a9077221 */ /* 0x001fe20000010000 */
[----:B--2---:R-:W-:-:S03]  /*1c400*/  F2FP.BF16.F32.PACK_AB R169, R44, R169 ;  /* 0x000000a92ca9723e */ /* 0x004fc600000010ff */
[----:B------:R-:W-:-:S03]  /*1c410*/  FADD.FTZ R8, R44, R7 ;  /* 0x000000072c087221 */ /* 0x000fc60000010000 */
[----:B------:R-:W0:Y:S01]  /*1c420*/  MUFU.EX2 R14, R14 ;  /* 0x0000000e000e7308 */ /* 0x000e220000000800 */
[----:B---3--:R-:W-:Y:S01]  /*1c430*/  FADD.FTZ R7, R171, R8 ;  /* 0x00000008ab077221 */ /* 0x008fe20000010000 */
[----:B------:R-:W-:-:S03]  /*1c440*/  F2FP.BF16.F32.PACK_AB R171, R12, R171 ;  /* 0x000000ab0cab723e */ /* 0x000fc600000010ff */
[----:B------:R-:W-:Y:S01]  /*1c450*/  FADD.FTZ R8, R12, R7 ;  /* 0x000000070c087221 */ /* 0x000fe20000010000 */
[----:B------:R-:W-:Y:S02]  /*1c460*/  IMAD.MOV.U32 R12, RZ, RZ, R10 ;  /* 0x000000ffff0c7224 */ /* 0x000fe400078e000a */
[----:B------:R-:W2:Y:S01]  /*1c470*/  MUFU.EX2 R47, R47 ;  /* 0x0000002f002f7308 */ /* 0x000ea20000000800 */
[----:B----4-:R-:W-:Y:S01]  /*1c480*/  FADD.FTZ R7, R165, R8 ;  /* 0x00000008a5077221 */ /* 0x010fe20000010000 */
[----:B-----5:R-:W-:-:S06]  /*1c490*/  FADD.FTZ R26, R152, R9 ;  /* 0x00000009981a7221 */ /* 0x020fcc0000010000 */
[----:B------:R-:W3:Y:S01]  /*1c4a0*/  MUFU.EX2 R167, R167 ;  /* 0x000000a700a77308 */ /* 0x000ee20000000800 */
[C---:B0-----:R-:W-:Y:S01]  /*1c4b0*/  FADD.FTZ R8, R14.reuse, R7 ;  /* 0x000000070e087221 */ /* 0x041fe20000010000 */
[----:B------:R-:W-:Y:S01]  /*1c4c0*/  F2FP.BF16.F32.PACK_AB R165, R14, R165 ;  /* 0x000000a50ea5723e */ /* 0x000fe200000010ff */
[----:B------:R-:W-:-:S05]  /*1c4d0*/  IMAD.MOV.U32 R14, RZ, RZ, R22 ;  /* 0x000000ffff0e7224 */ /* 0x000fca00078e0016 */
        /* <DEDUP_REMOVED lines=13> */
[----:B------:R-:W3:Y:S01]  /*1c5b0*/  MUFU.EX2 R60, R60 ;  /* 0x0000003c003c7308 */ /* 0x000ee20000000800 */
[----:B0-----:R-:W-:-:S07]  /*1c5c0*/  FADD.FTZ R7, R161, R8 ;  /* 0x00000008a1077221 */ /* 0x001fce0000010000 */
[----:B------:R-:W0:Y:S01]  /*1c5d0*/  MUFU.EX2 R26, R61 ;  /* 0x0000003d001a7308 */ /* 0x000e220000000800 */
[C---:B--2---:R-:W-:Y:S01]  /*1c5e0*/  FADD.FTZ R7, R20.reuse, R7 ;  /* 0x0000000714077221 */ /* 0x044fe20000010000 */
[----:B------:R-:W-:-:S03]  /*1c5f0*/  F2FP.BF16.F32.PACK_AB R161, R20, R161 ;  /* 0x000000a114a1723e */ /* 0x000fc600000010ff */
[----:B------:R-:W-:-:S03]  /*1c600*/  FADD.FTZ R7, R30, R7 ;  /* 0x000000071e077221 */ /* 0x000fc60000010000 */
        /* <DEDUP_REMOVED lines=17> */
[----:B------:R-:W-:-:S03]  /*1c720*/  F2FP.BF16.F32.PACK_AB R153, R65, R66 ;  /* 0x000000424199723e */ /* 0x000fc600000010ff */
[----:B0-----:R-:W-:-:S04]  /*1c730*/  FADD.FTZ R7, R8, R7 ;  /* 0x0000000708077221 */ /* 0x001fc80000010000 */
[C---:B--2---:R-:W-:Y:S01]  /*1c740*/  FADD.FTZ R0, R69.reuse, R7 ;  /* 0x0000000745007221 */ /* 0x044fe20000010000 */
[----:B------:R-:W-:Y:S01]  /*1c750*/  F2FP.BF16.F32.PACK_AB R155, R69, R8 ;  /* 0x00000008459b723e */ /* 0x000fe200000010ff */
[----:B-1----:R-:W-:Y:S06]  /*1c760*/  @P2 BRA `(.L_x_8585) ;  /* 0xffffffc400742947 */ /* 0x002fec000383ffff */
.L_x_8567:
[----:B------:R-:W-:Y:S05]  /*1c770*/  WARPSYNC.ALL ;  /* 0x0000000000007948 */ /* 0x000fea0003800000 */
[----:B------:R-:W-:Y:S06]  /*1c780*/  BAR.ARV 0x8, 0x180 ;  /* 0x0206000000007b1d */ /* 0x000fec0000002000 */
[----:B------:R-:W-:Y:S05]  /*1c790*/  @!P0 BRA `(.L_x_8586) ;  /* 0x0000000000048947 */ /* 0x000fea0003800000 */
[----:B------:R-:W-:Y:S01]  /*1c7a0*/  BPT.TRAP 0x1 ;  /* 0x000000040000795c */ /* 0x000fe20000300000 */
.L_x_8586:
[----:B------:R-:W-:Y:S01]  /*1c7b0*/  IMAD R9, R22, 0x8, R2 ;  /* 0x0000000816097824 */ /* 0x000fe200078e0202 */
[----:B------:R-:W-:-:S04]  /*1c7c0*/  SHF.L.U32 R4, R186, 0x1f, RZ ;  /* 0x0000001fba047819 */ /* 0x000fc800000006ff */
[----:B------:R0:W1:Y:S01]  /*1c7d0*/  SYNCS.PHASECHK.TRANS64.TRYWAIT P2, [R9+URZ+0x28850], R4 ;  /* 0x02885004090075a7 */ /* 0x000062000804017f */
[----:B------:R-:W-:Y:S05]  /*1c7e0*/  @!P0 BRA `(.L_x_8587) ;  /* 0x0000000000048947 */ /* 0x000fea0003800000 */
[----:B------:R-:W-:Y:S01]  /*1c7f0*/  BPT.TRAP 0x1 ;  /* 0x000000040000795c */ /* 0x000fe20000300000 */
.L_x_8587:
[----:B------:R-:W-:-:S05]  /*1c800*/  VIADD R2, R2, 0x400 ;  /* 0x0000040002027836 */ /* 0x000fca0000000000 */
[----:B------:R-:W-:-:S04]  /*1c810*/  SHF.R.U32.HI R2, RZ, 0x4, R2 ;  /* 0x00000004ff027819 */ /* 0x000fc80000011602 */
[----:B------:R-:W-:-:S04]  /*1c820*/  LOP3.LUT R2, R2, 0x3fff, RZ, 0xc0, !PT ;  /* 0x00003fff02027812 */ /* 0x000fc800078ec0ff */
[----:B------:R-:W-:Y:S01]  /*1c830*/  LOP3.LUT R5, R2, 0x4000000, RZ, 0xfc, !PT ;  /* 0x0400000002057812 */ /* 0x000fe200078efcff */
[----:B-1----:R-:W-:Y:S06]  /*1c840*/  @P2 BRA `(.L_x_8588) ;  /* 0x0000000000082947 */ /* 0x002fec0003800000 */
[----:B------:R-:W1:Y:S02]  /*1c850*/  SYNCS.PHASECHK.TRANS64.TRYWAIT P0, [R9+URZ+0x28850], R4 ;  /* 0x02885004090075a7 */ /* 0x000e64000800017f */
[----:B-1----:R-:W-:Y:S05]  /*1c860*/  @!P0 BRA `(.L_x_8589) ;  /* 0x000000bc007c8947 */ /* 0x002fea0003800000 */
.L_x_8588:
[----:B01----:R-:W-:Y:S01]  /*1c870*/  IMAD R4, R22, 0x800, R5 ;  /* 0x0000080016047824 */ /* 0x003fe200078e0205 */
[----:B------:R-:W-:Y:S05]  /*1c880*/  WARPSYNC.ALL ;  /* 0x0000000000007948 */ /* 0x000fea0003800000 */
[----:B------:R-:W-:Y:S01]  /*1c890*/  IMAD.MOV.U32 R5, RZ, RZ, 0x40000040 ;  /* 0x40000040ff057424 */ /* 0x000fe200078e00ff */
[C---:B------:R-:W-:Y:S01]  /*1c8a0*/  R2UR UR6, R4.reuse ;  /* 0x00000000040672ca */ /* 0x040fe200000e0000 */
[----:B------:R-:W-:Y:S01]  /*1c8b0*/  WARPGROUP.ARRIVE ;  /* 0x00000000000079c5 */ /* 0x000fe20000000000 */
[----:B------:R-:W-:Y:S01]  /*1c8c0*/  VIADD R6, R4, 0x80 ;  /* 0x0000008004067836 */ /* 0x000fe20000000000 */
[----:B------:R-:W0:Y:S01]  /*1c8d0*/  SHFL.BFLY PT, R2, R3, 0x2, 0x1f ;  /* 0x0c401f0003027f89 */ /* 0x000e2200000e0000 */
[----:B------:R-:W-:Y:S01]  /*1c8e0*/  R2UR UR7, R5 ;  /* 0x00000000050772ca */ /* 0x000fe200000e0000 */
[----:B------:R-:W-:-:S02]  /*1c8f0*/  IMAD.MOV.U32 R7, RZ, RZ, 0x40000040 ;  /* 0x40000040ff077424 */ /* 0x000fc400078e00ff */
[----:B------:R-:W-:Y:S02]  /*1c900*/  IMAD.MOV.U32 R5, RZ, RZ, 0x40000040 ;  /* 0x40000040ff057424 */ /* 0x000fe400078e00ff */
[----:B------:R-:W-:Y:S02]  /*1c910*/  @!P1 VIADD R12, R9, 0x28860 ;  /* 0x00028860090c9836 */ /* 0x000fe40000000000 */
[----:B------:R-:W-:Y:S02]  /*1c920*/  VIADD R22, R22, 0x1 ;  /* 0x0000000116167836 */ /* 0x000fe40000000000 */
[----:B------:R-:W-:Y:S01]  /*1c930*/  VIADD R213, R213, 0x1 ;  /* 0x00000001d5d57836 */ /* 0x000fe20000000000 */
[----:B------:R-:W-:Y:S02]  /*1c940*/  @!P1 PRMT R12, RZ, 0x654, R12 ;  /* 0x00000654ff0c9816 */ /* 0x000fe4000000000c */
[----:B------:R-:W-:Y:S01]  /*1c950*/  ISETP.NE.AND P2, PT, R22, 0x2, PT ;  /* 0x000000021600780c */ /* 0x000fe20003f45270 */
[----:B------:R-:W-:Y:S01]  /*1c960*/  HGMMA.64x128x16.F32.BF16 R88, R180, gdesc[UR4].tnspB, R88, gsb0 ;  /* 0x41e00004b4587df0 */ /* 0x000fe20008001858 */
[----:B------:R-:W-:Y:S01]  /*1c970*/  R2UR UR6, R6 ;  /* 0x00000000060672ca */ /* 0x000fe200000e0000 */
[----:B------:R-:W-:Y:S01]  /*1c980*/  VIADD R6, R4, 0x100 ;  /* 0x0000010004067836 */ /* 0x000fe20000000000 */
[----:B------:R-:W-:Y:S01]  /*1c990*/  R2UR UR7, R7 ;  /* 0x00000000070772ca */ /* 0x000fe200000e0000 */
[----:B------:R-:W-:Y:S01]  /*1c9a0*/  IMAD.MOV.U32 R7, RZ, RZ, 0x40000040 ;  /* 0x40000040ff077424 */ /* 0x000fe200078e00ff */
[----:B------:R-:W-:Y:S01]  /*1c9b0*/  SEL R22, R22, RZ, P2 ;  /* 0x000000ff16167207 */ /* 0x000fe20001000000 */
[----:B0-----:R-:W-:Y:S01]  /*1c9c0*/  FADD.FTZ R2, R2, R3 ;  /* 0x0000000302027221 */ /* 0x001fe20000010000 */
[----:B------:R-:W-:-:S04]  /*1c9d0*/  SEL R3, RZ, 0x1, P2 ;  /* 0x00000001ff037807 */ /* 0x000fc80001000000 */
[----:B------:R-:W-:Y:S01]  /*1c9e0*/  LOP3.LUT R186, R186, R3, RZ, 0x3c, !PT ;  /* 0x00000003baba7212 */ /* 0x000fe200078e3cff */
[----:B------:R-:W-:Y:S01]  /*1c9f0*/  IMAD.MOV.U32 R3, RZ, RZ, -0x800000 ;  /* 0xff800000ff037424 */ /* 0x000fe200078e00ff */
        /* <DEDUP_REMOVED lines=34> */
[----:B------:R-:W-:Y:S02]  /*1cc20*/  WARPGROUP.DEPBAR.LE gsb0, 0x0 ;  /* 0x00008000000079c5 */ /* 0x000fe40000010000 */
[----:B------:R-:W-:-:S10]  /*1cc30*/  WARPGROUP.ARRIVE ;  /* 0x00000000000079c5 */ /* 0x000fd40000000000 */
[----:B------:R-:W-:Y:S01]  /*1cc40*/  HGMMA.64x128x16.F32.BF16 R88, R156, gdesc[UR4].tnspB, R88, gsb0 ;  /* 0x41e000049c587df0 */ /* 0x000fe20008001858 */
[----:B------:R-:W-:Y:S02]  /*1cc50*/  R2UR UR6, R4 ;  /* 0x00000000040672ca */ /* 0x000fe400000e0000 */
[----:B------:R-:W-:Y:S02]  /*1cc60*/  R2UR UR7, R5 ;  /* 0x00000000050772ca */ /* 0x000fe400000e0000 */
[----:B------:R-:W0:Y:S02]  /*1cc70*/  SHFL.BFLY PT, R5, R0, 0x2, 0x1f ;  /* 0x0c401f0000057f89 */ /* 0x000e2400000e0000 */
[----:B0-----:R-:W-:Y:S01]  /*1cc80*/  FADD.FTZ R4, R5, R0 ;  /* 0x0000000005047221 */ /* 0x001fe20000010000 */
[----:B------:R-:W-:Y:S01]  /*1cc90*/  IMAD.MOV.U32 R0, RZ, RZ, -0x800000 ;  /* 0xff800000ff007424 */ /* 0x000fe200078e00ff */
[----:B------:R-:W0:Y:S04]  /*1cca0*/  SHFL.BFLY PT, R5, R2, 0x1, 0x1f ;  /* 0x0c201f0002057f89 */ /* 0x000e2800000e0000 */
[----:B------:R-:W1:Y:S01]  /*1ccb0*/  SHFL.BFLY PT, R7, R4, 0x1, 0x1f ;  /* 0x0c201f0004077f89 */ /* 0x000e6200000e0000 */
[----:B0-----:R-:W-:Y:S01]  /*1ccc0*/  FADD.FTZ R13, R2, R5 ;  /* 0x00000005020d7221 */ /* 0x001fe20000010000 */
[----:B-1----:R-:W-:-:S04]  /*1ccd0*/  FADD.FTZ R14, R4, R7 ;  /* 0x00000007040e7221 */ /* 0x002fc80000010000 */
[----:B------:R-:W-:Y:S02]  /*1cce0*/  FSETP.NE.FTZ.AND P0, PT, R13, RZ, PT ;  /* 0x000000ff0d00720b */ /* 0x000fe40003f15000 */
[----:B------:R-:W-:Y:S02]  /*1ccf0*/  CS2R R4, SRZ ;  /* 0x0000000000047805 */ /* 0x000fe4000001ff00 */
        /* <DEDUP_REMOVED lines=81> */
.L_x_8463:
[----:B------:R-:W-:Y:S05]  /*1d210*/  WARPSYNC.ALL ;  /* 0x0000000000007948 */ /* 0x000fea0003800000 */
        /* <DEDUP_REMOVED lines=9> */
[----:B------:R-:W2:Y:S01]  /*1d2b0*/  S2R R5, SR_SWINHI ;  /* 0x0000000000057919 */ /* 0x000ea20000002f00 */
[----:B------:R-:W-:Y:S05]  /*1d2c0*/  WARPSYNC.ALL ;  /* 0x0000000000007948 */ /* 0x000fea0003800000 */
[----:B------:R-:W-:Y:S01]  /*1d2d0*/  BAR.SYNC.DEFER_BLOCKING 0x1, 0x100 ;  /* 0x0044000000007b1d */ /* 0x000fe20000010000 */
[----:B------:R-:W-:Y:S02]  /*1d2e0*/  F2FP.BF16.F32.PACK_AB R6, R93, R6 ;  /* 0x000000065d06723e */ /* 0x000fe400000010ff */
[----:B------:R-:W-:Y:S02]  /*1d2f0*/  F2FP.BF16.F32.PACK_AB R7, R7, R94 ;  /* 0x0000005e0707723e */ /* 0x000fe400000010ff */
[----:B------:R-:W-:Y:S01]  /*1d300*/  F2FP.BF16.F32.PACK_AB R34, R133, R34 ;  /* 0x000000228522723e */ /* 0x000fe200000010ff */
[----:B------:R-:W-:Y:S01]  /*1d310*/  ULDC.64 UR4, c[0x0][0xc00] ;  /* 0x0003000000047ab9 */ /* 0x000fe20000000a00 */
[----:B------:R-:W-:-:S02]  /*1d320*/  F2FP.BF16.F32.PACK_AB R36, R137, R36 ;  /* 0x000000248924723e */ /* 0x000fc400000010ff */
[----:B------:R-:W-:Y:S02]  /*1d330*/  F2FP.BF16.F32.PACK_AB R37, R37, R138 ;  /* 0x0000008a2525723e */ /* 0x000fe400000010ff */
[----:B------:R-:W-:Y:S02]  /*1d340*/  F2FP.BF16.F32.PACK_AB R38, R141, R38 ;  /* 0x000000268d26723e */ /* 0x000fe400000010ff */
[----:B------:R-:W-:Y:S02]  /*1d350*/  F2FP.BF16.F32.PACK_AB R39, R39, R142 ;  /* 0x0000008e2727723e */ /* 0x000fe400000010ff */
[----:B------:R-:W-:Y:S02]  /*1d360*/  MOV R20, R2 ;  /* 0x0000000200147202 */ /* 0x000fe40000000f00 */
[----:B--2---:R-:W-:-:S03]  /*1d370*/  MOV R21, R5 ;  /* 0x0000000500157202 */ /* 0x004fc60000000f00 */
[----:B------:R-:W-:-:S03]  /*1d380*/  IMAD.WIDE R4, R224, 0x2, R20 ;  /* 0x00000002e0047825 */ /* 0x000fc600078e0214 */
[C---:B------:R-:W-:Y:S02]  /*1d390*/  IADD3 R47, P0, R4.reuse, 0x40, RZ ;  /* 0x00000040042f7810 */ /* 0x040fe40007f1e0ff */
[C---:B------:R-:W-:Y:S02]  /*1d3a0*/  IADD3 R45, P5, R4.reuse, 0x20, RZ ;  /* 0x00000020042d7810 */ /* 0x040fe40007fbe0ff */
[C---:B------:R-:W-:Y:S01]  /*1d3b0*/  LOP3.LUT R33, R4.reuse, 0x380, RZ, 0xc0, !PT ;  /* 0x0000038004217812 */ /* 0x040fe200078ec0ff */
[--C-:B------:R-:W-:Y:S01]  /*1d3c0*/  IMAD.X R11, RZ, RZ, R5.reuse, P0 ;  /* 0x000000ffff0b7224 */ /* 0x100fe200000e0605 */
[----:B------:R-:W-:Y:S01]  /*1d3d0*/  ISETP.NE.U32.AND P0, PT, RZ, UR4, PT ;  /* 0x00000004ff007c0c */ /* 0x000fe2000bf05070 */
[----:B------:R-:W-:Y:S01]  /*1d3e0*/  IMAD.X R9, RZ, RZ, R5, P5 ;  /* 0x000000ffff097224 */ /* 0x000fe200028e0605 */
[C---:B------:R-:W-:Y:S02]  /*1d3f0*/  IADD3 R51, P2, R4.reuse, 0x4000, RZ ;  /* 0x0000400004337810 */ /* 0x040fe40007f5e0ff */
[----:B------:R-:W-:-:S02]  /*1d400*/  IADD3 R49, P1, R4, 0x60, RZ ;  /* 0x0000006004317810 */ /* 0x000fc40007f3e0ff */
[----:B------:R-:W-:Y:S01]  /*1d410*/  SHF.R.U64 R33, R33, 0x3, RZ ;  /* 0x0000000321217819 */ /* 0x000fe200000012ff */
[--C-:B------:R-:W-:Y:S01]  /*1d420*/  IMAD.X R15, RZ, RZ, R5.reuse, P2 ;  /* 0x000000ffff0f7224 */ /* 0x100fe200010e0605 */
[C---:B------:R-:W-:Y:S01]  /*1d430*/  IADD3 R53, P3, R4.reuse, 0x4020, RZ ;  /* 0x0000402004357810 */ /* 0x040fe20007f7e0ff */
[--C-:B------:R-:W-:Y:S01]  /*1d440*/  IMAD.X R13, RZ, RZ, R5.reuse, P1 ;  /* 0x000000ffff0d7224 */ /* 0x100fe200008e0605 */
[C---:B------:R-:W-:Y:S02]  /*1d450*/  IADD3 R55, P4, R4.reuse, 0x4040, RZ ;  /* 0x0000404004377810 */ /* 0x040fe40007f9e0ff */
[----:B------:R-:W-:Y:S01]  /*1d460*/  IADD3 R57, P5, R4, 0x4060, RZ ;  /* 0x0000406004397810 */ /* 0x000fe20007fbe0ff */
[--C-:B------:R-:W-:Y:S01]  /*1d470*/  IMAD.X R25, RZ, RZ, R5.reuse, P3 ;  /* 0x000000ffff197224 */ /* 0x100fe200018e0605 */
[----:B------:R-:W-:Y:S01]  /*1d480*/  LOP3.LUT R8, R45, 0x380, RZ, 0xc0, !PT ;  /* 0x000003802d087812 */ /* 0x000fe200078ec0ff */
[----:B------:R-:W-:Y:S01]  /*1d490*/  IMAD.X R27, RZ, RZ, R5, P4 ;  /* 0x000000ffff1b7224 */ /* 0x000fe200020e0605 */
[----:B------:R-:W-:-:S02]  /*1d4a0*/  LOP3.LUT R10, R47, 0x380, RZ, 0xc0, !PT ;  /* 0x000003802f0a7812 */ /* 0x000fc400078ec0ff */
[----:B------:R-:W-:Y:S01]  /*1d4b0*/  ISETP.NE.AND.EX P0, PT, RZ, UR5, PT, P0 ;  /* 0x00000005ff007c0c */ /* 0x000fe2000bf05300 */
[----:B------:R-:W-:Y:S01]  /*1d4c0*/  ULDC.64 UR4, c[0x0][0xc08] ;  /* 0x0003020000047ab9 */ /* 0x000fe20000000a00 */
[----:B------:R-:W-:Y:S02]  /*1d4d0*/  LOP3.LUT R12, R49, 0x380, RZ, 0xc0, !PT ;  /* 0x00000380310c7812 */ /* 0x000fe400078ec0ff */
[----:B------:R-:W-:Y:S01]  /*1d4e0*/  LOP3.LUT R4, R33, R4, RZ, 0x3c, !PT ;  /* 0x0000000421047212 */ /* 0x000fe200078e3cff */
[----:B------:R-:W-:Y:S01]  /*1d4f0*/  IMAD.X R33, RZ, RZ, R5, P5 ;  /* 0x000000ffff217224 */ /* 0x000fe200028e0605 */
[----:B------:R-:W-:Y:S02]  /*1d500*/  LOP3.LUT R14, R51, 0x380, RZ, 0xc0, !PT ;  /* 0x00000380330e7812 */ /* 0x000fe400078ec0ff */
[----:B------:R-:W-:Y:S02]  /*1d510*/  SHF.R.U64 R8, R8, 0x3, RZ ;  /* 0x0000000308087819 */ /* 0x000fe400000012ff */
[----:B------:R-:W-:-:S02]  /*1d520*/  SHF.R.U64 R10, R10, 0x3, RZ ;  /* 0x000000030a0a7819 */ /* 0x000fc400000012ff */
[----:B------:R-:W-:Y:S02]  /*1d530*/  LOP3.LUT R24, R53, 0x380, RZ, 0xc0, !PT ;  /* 0x0000038035187812 */ /* 0x000fe400078ec0ff */
[----:B------:R-:W-:Y:S02]  /*1d540*/  LOP3.LUT R26, R55, 0x380, RZ, 0xc0, !PT ;  /* 0x00000380371a7812 */ /* 0x000fe400078ec0ff */
[----:B-1----:R-:W-:Y:S02]  /*1d550*/  LOP3.LUT R28, R57, 0x380, RZ, 0xc0, !PT ;  /* 0x00000380391c7812 */ /* 0x002fe400078ec0ff */
[----:B------:R-:W-:Y:S02]  /*1d560*/  ISETP.NE.U32.AND P2, PT, RZ, UR4, PT ;  /* 0x00000004ff007c0c */ /* 0x000fe4000bf45070 */
[----:B------:R-:W-:Y:S02]  /*1d570*/  SHF.R.U64 R12, R12, 0x3, RZ ;  /* 0x000000030c0c7819 */ /* 0x000fe400000012ff */
[----:B------:R-:W-:-:S02]  /*1d580*/  SHF.R.U64 R14, R14, 0x3, RZ ;  /* 0x000000030e0e7819 */ /* 0x000fc400000012ff */
[----:B------:R-:W-:Y:S02]  /*1d590*/  MOV R50, R4 ;  /* 0x0000000400327202 */ /* 0x000fe40000000f00 */
[----:B------:R-:W-:Y:S02]  /*1d5a0*/  LOP3.LUT R8, R8, R45, RZ, 0x3c, !PT ;  /* 0x0000002d08087212 */ /* 0x000fe400078e3cff */
[----:B------:R-:W-:Y:S02]  /*1d5b0*/  LOP3.LUT R10, R10, R47, RZ, 0x3c, !PT ;  /* 0x0000002f0a0a7212 */ /* 0x000fe400078e3cff */
[----:B------:R-:W-:Y:S02]  /*1d5c0*/  SHF.R.U64 R24, R24, 0x3, RZ ;  /* 0x0000000318187819 */ /* 0x000fe400000012ff */
[----:B------:R-:W-:Y:S02]  /*1d5d0*/  SHF.R.U64 R26, R26, 0x3, RZ ;  /* 0x000000031a1a7819 */ /* 0x000fe400000012ff */
[----:B------:R-:W-:-:S02]  /*1d5e0*/  SHF.R.U64 R28, R28, 0x3, RZ ;  /* 0x000000031c1c7819 */ /* 0x000fc400000012ff */
[----:B------:R-:W-:Y:S02]  /*1d5f0*/  F2FP.BF16.F32.PACK_AB R4, R89, R88 ;  /* 0x000000585904723e */ /* 0x000fe400000010ff */
[----:B------:R-:W-:Y:S02]  /*1d600*/  F2FP.BF16.F32.PACK_AB R5, R91, R90 ;  /* 0x0000005a5b05723e */ /* 0x000fe400000010ff */
[----:B------:R-:W-:Y:S02]  /*1d610*/  ISETP.NE.AND.EX P2, PT, RZ, UR5, PT, P2 ;  /* 0x00000005ff007c0c */ /* 0x000fe4000bf45320 */
[----:B------:R-:W-:Y:S01]  /*1d620*/  LOP3.LUT R12, R12, R49, RZ, 0x3c, !PT ;  /* 0x000000310c0c7212 */ /* 0x000fe200078e3cff */
[----:B------:R1:W-:Y:S01]  /*1d630*/  STSM.16.M88.4 [R50], R4 ;  /* 0x0000000432007844 */ /* 0x0003e20000000200 */
[----:B------:R-:W-:Y:S02]  /*1d640*/  LOP3.LUT R14, R14, R51, RZ, 0x3c, !PT ;  /* 0x000000330e0e7212 */ /* 0x000fe400078e3cff */
[----:B------:R-:W-:-:S02]  /*1d650*/  LOP3.LUT R24, R24, R53, RZ, 0x3c, !PT ;  /* 0x0000003518187212 */ /* 0x000fc400078e3cff */
[----:B------:R-:W-:Y:S02]  /*1d660*/  LOP3.LUT R26, R26, R55, RZ, 0x3c, !PT ;  /* 0x000000371a1a7212 */ /* 0x000fe400078e3cff */
[----:B------:R-:W-:Y:S01]  /*1d670*/  LOP3.LUT R32, R28, R57, RZ, 0x3c, !PT ;  /* 0x000000391c207212 */ /* 0x000fe200078e3cff */
[----:B------:R-:W-:Y:S01]  /*1d680*/  ULDC UR4, c[0x0][0xa88] ;  /* 0x0002a20000047ab9 */ /* 0x000fe20000000800 */
[----:B------:R-:W-:Y:S01]  /*1d690*/  MOV R49, R8 ;  /* 0x0000000800317202 */ /* 0x000fe20000000f00 */
[----:B------:R-:W2:Y:S01]  /*1d6a0*/  LDC R55, c[0x0][0xbe8] ;  /* 0x0002fa00ff377b82 */ /* 0x000ea20000000800 */
[----:B------:R-:W-:Y:S02]  /*1d6b0*/  MOV R48, R10 ;  /* 0x0000000a00307202 */ /* 0x000fe40000000f00 */
[----:B------:R-:W-:Y:S02]  /*1d6c0*/  F2FP.BF16.F32.PACK_AB R8, R97, R96 ;  /* 0x000000606108723e */ /* 0x000fe400000010ff */
[----:B------:R-:W-:-:S02]  /*1d6d0*/  F2FP.BF16.F32.PACK_AB R9, R99, R98 ;  /* 0x000000626309723e */ /* 0x000fc400000010ff */
[----:B------:R-:W-:Y:S02]  /*1d6e0*/  F2FP.BF16.F32.PACK_AB R10, R101, R100 ;  /* 0x00000064650a723e */ /* 0x000fe400000010ff */
[----:B------:R-:W-:Y:S02]  /*1d6f0*/  F2FP.BF16.F32.PACK_AB R11, R103, R102 ;  /* 0x00000066670b723e */ /* 0x000fe400000010ff */
[----:B-1----:R-:W-:Y:S02]  /*1d700*/  F2FP.BF16.F32.PACK_AB R4, R105, R104 ;  /* 0x000000686904723e */ /* 0x002fe400000010ff */
[----:B------:R-:W-:Y:S01]  /*1d710*/  F2FP.BF16.F32.PACK_AB R5, R107, R106 ;  /* 0x0000006a6b05723e */ /* 0x000fe200000010ff */
[----:B------:R1:W-:Y:S01]  /*1d720*/  STSM.16.M88.4 [R49], R8 ;  /* 0x0000000831007844 */ /* 0x0003e20000000200 */
[----:B------:R-:W-:Y:S02]  /*1d730*/  F2FP.BF16.F32.PACK_AB R6, R109, R108 ;  /* 0x0000006c6d06723e */ /* 0x000fe400000010ff */
[----:B------:R-:W-:-:S02]  /*1d740*/  F2FP.BF16.F32.PACK_AB R7, R111, R110 ;  /* 0x0000006e6f07723e */ /* 0x000fc400000010ff */
[----:B------:R-:W-:Y:S02]  /*1d750*/  MOV R47, R12 ;  /* 0x0000000c002f7202 */ /* 0x000fe40000000f00 */
[----:B------:R-:W-:Y:S01]  /*1d760*/  MOV R46, R14 ;  /* 0x0000000e002e7202 */ /* 0x000fe20000000f00 */
[----:B------:R3:W-:Y:S01]  /*1d770*/  STSM.16.M88.4 [R48], R4 ;  /* 0x0000000430007844 */ /* 0x0007e20000000200 */
[----:B------:R-:W-:Y:S02]  /*1d780*/  MOV R45, R24 ;  /* 0x00000018002d7202 */ /* 0x000fe40000000f00 */
[----:B------:R-:W-:Y:S02]  /*1d790*/  MOV R44, R26 ;  /* 0x0000001a002c7202 */ /* 0x000fe40000000f00 */
[----:B------:R-:W-:Y:S02]  /*1d7a0*/  MOV R28, R32 ;  /* 0x00000020001c7202 */ /* 0x000fe40000000f00 */
[----:B------:R-:W-:Y:S01]  /*1d7b0*/  F2FP.BF16.F32.PACK_AB R12, R113, R112 ;  /* 0x00000070710c723e */ /* 0x000fe200000010ff */
[----:B-1----:R-:W1:Y:S01]  /*1d7c0*/  @P2 LDC.64 R8, c[0x0][0xc08] ;  /* 0x00030200ff082b82 */ /* 0x002e620000000a00 */
[----:B------:R-:W-:-:S02]  /*1d7d0*/  F2FP.BF16.F32.PACK_AB R13, R40, R41 ;  /* 0x00000029280d723e */ /* 0x000fc400000010ff */
[----:B------:R-:W-:Y:S02]  /*1d7e0*/  F2FP.BF16.F32.PACK_AB R14, R117, R116 ;  /* 0x00000074750e723e */ /* 0x000fe400000010ff */
[----:B------:R-:W-:Y:S02]  /*1d7f0*/  F2FP.BF16.F32.PACK_AB R15, R119, R118 ;  /* 0x00000076770f723e */ /* 0x000fe400000010ff */
[----:B------:R-:W-:Y:S01]  /*1d800*/  F2FP.BF16.F32.PACK_AB R24, R121, R120 ;  /* 0x000000787918723e */ /* 0x000fe200000010ff */
[----:B------:R-:W4:Y:S01]  /*1d810*/  LDC.64 R40, c[0x0][0xc00] ;  /* 0x00030000ff287b82 */ /* 0x000f220000000a00 */
[----:B------:R-:W-:Y:S01]  /*1d820*/  F2FP.BF16.F32.PACK_AB R25, R123, R122 ;  /* 0x0000007a7b19723e */ /* 0x000fe200000010ff */
[----:B------:R-:W-:Y:S01]  /*1d830*/  STSM.16.M88.4 [R47], R12 ;  /* 0x0000000c2f007844 */ /* 0x000fe20000000200 */
[----:B------:R-:W-:Y:S01]  /*1d840*/  F2FP.BF16.F32.PACK_AB R26, R125, R124 ;  /* 0x0000007c7d1a723e */ /* 0x000fe200000010ff */
[----:B---3--:R-:W-:Y:S01]  /*1d850*/  IMAD.MOV.U32 R48, RZ, RZ, RZ ;  /* 0x000000ffff307224 */ /* 0x008fe200078e00ff */
[----:B------:R-:W-:-:S02]  /*1d860*/  F2FP.BF16.F32.PACK_AB R27, R42, R43 ;  /* 0x0000002b2a1b723e */ /* 0x000fc400000010ff */
        /* <DEDUP_REMOVED lines=8> */
[----:B------:R-:W-:Y:S01]  /*1d8f0*/  F2FP.BF16.F32.PACK_AB R7, R151, R150 ;  /* 0x000000969707723e */ /* 0x000fe200000010ff */
[----:B------:R-:W-:Y:S04]  /*1d900*/  STSM.16.M88.4 [R44], R36 ;  /* 0x000000242c007844 */ /* 0x000fe80000000200 */
[----:B------:R3:W-:Y:S01]  /*1d910*/  STSM.16.M88.4 [R28], R4 ;  /* 0x000000041c007844 */ /* 0x0007e20000000200 */
[----:B----4-:R-:W-:Y:S01]  /*1d920*/  IMAD.WIDE R40, R209, 0x4, R40 ;  /* 0x00000004d1287825 */ /* 0x010fe200078e0228 */
[----:B------:R-:W-:Y:S03]  /*1d930*/  BAR.SYNC.DEFER_BLOCKING 0x1, 0x100 ;  /* 0x0044000000007b1d */ /* 0x000fe60000010000 */
[----:B---3--:R-:W-:-:S02]  /*1d940*/  IMAD.U32 R6, RZ, RZ, UR4 ;  /* 0x00000004ff067e24 */ /* 0x008fc4000f8e00ff */
[----:B-1----:R-:W-:Y:S01]  /*1d950*/  @P2 IMAD.WIDE R4, R209, 0x4, R8 ;  /* 0x00000004d1042825 */ /* 0x002fe200078e0208 */
[----:B------:R1:W5:Y:S01]  /*1d960*/  @P0 LDG.E R48, desc[UR38][R40.64] ;  /* 0x0000002628300981 */ /* 0x000362000c1e1900 */
[----:B--2---:R-:W-:Y:S02]  /*1d970*/  ISETP.NE.AND P1, PT, R55, 0x1, PT ;  /* 0x000000013700780c */ /* 0x004fe40003f25270 */
[----:B------:R-:W-:Y:S01]  /*1d980*/  IMAD.IADD R13, R195, 0x1, R193 ;  /* 0x00000001c30d7824 */ /* 0x000fe200078e02c1 */
[----:B------:R1:W5:Y:S10]  /*1d990*/  @P2 LDG.E R6, desc[UR38][R4.64] ;  /* 0x0000002604062981 */ /* 0x000374000c1e1900 */
[----:B------:R-:W2:Y:S08]  /*1d9a0*/  @P1 LDC R10, c[0x0][0xbec] ;  /* 0x0002fb00ff0a1b82 */ /* 0x000eb00000000800 */
[----:B------:R-:W3:Y:S01]  /*1d9b0*/  @P1 LDC R11, c[0x0][0xbf0] ;  /* 0x0002fc00ff0b1b82 */ /* 0x000ee20000000800 */
[----:B-1----:R-:W-:Y:S05]  /*1d9c0*/  @P2 BRA `(.L_x_8592) ;  /* 0x0000000000102947 */ /* 0x002fea0003800000 */
[----:B------:R-:W-:Y:S05]  /*1d9d0*/  @!P0 BRA `(.L_x_8592) ;  /* 0x00000000000c8947 */ /* 0x000fea0003800000 */
[----:B------:R-:W4:Y:S04]  /*1d9e0*/  LDG.E R5, desc[UR38][R40.64] ;  /* 0x0000002628057981 */ /* 0x000f28000c1e1900 */
[----:B-----5:R-:W4:Y:S02]  /*1d9f0*/  LDG.E R6, desc[UR38][R40.64+0x4] ;  /* 0x0000042628067981 */ /* 0x020f24000c1e1900 */
[----:B----4-:R-:W-:-:S07]  /*1da00*/  IMAD.IADD R6, R6, 0x1, -R5 ;  /* 0x0000000106067824 */ /* 0x010fce00078e0a05 */
.L_x_8592:
[----:B------:R-:W-:Y:S01]  /*1da10*/  SHF.R.S32.HI R54, RZ, 0x1f, R208 ;  /* 0x0000001fff367819 */ /* 0x000fe200000114d0 */
[----:B--2---:R-:W-:Y:S01]  /*1da20*/  @P1 IMAD.HI.U32 R4, R13, R10, RZ ;  /* 0x0000000a0d041227 */ /* 0x004fe200078e00ff */
[----:B------:R-:W-:Y:S01]  /*1da30*/  ULDC.64 UR4, c[0x0][0xb90] ;  /* 0x0002e40000047ab9 */ /* 0x000fe20000000a00 */
[----:B-----5:R-:W-:Y:S02]  /*1da40*/  SHF.R.S32.HI R49, RZ, 0x1f, R48 ;  /* 0x0000001fff317819 */ /* 0x020fe40000011430 */
[----:B------:R-:W-:Y:S01]  /*1da50*/  IMAD R9, R54, UR4, RZ ;  /* 0x0000000436097c24 */ /* 0x000fe2000f8e02ff */
[----:B------:R-:W-:Y:S01]  /*1da60*/  SHF.R.S32.HI R8, RZ, 0x1f, R209 ;  /* 0x0000001fff087819 */ /* 0x000fe200000114d1 */
[----:B------:R-:W-:Y:S01]  /*1da70*/  IMAD.MOV.U32 R7, RZ, RZ, R13 ;  /* 0x000000ffff077224 */ /* 0x000fe200078e000d */
[----:B---3--:R-:W-:Y:S01]  /*1da80*/  @P1 SHF.R.U32.HI R7, RZ, R11, R4 ;  /* 0x0000000bff071219 */ /* 0x008fe20000011604 */
[----:B------:R-:W-:Y:S01]  /*1da90*/  IMAD.WIDE.U32 R4, R208, UR4, R48 ;  /* 0x00000004d0047c25 */ /* 0x000fe2000f8e0030 */
[----:B------:R-:W-:-:S02]  /*1daa0*/  SEL R28, R8, RZ, !P0 ;  /* 0x000000ff081c7207 */ /* 0x000fc40004000000 */
[----:B------:R-:W-:Y:S01]  /*1dab0*/  SEL R57, R209, RZ, !P0 ;  /* 0x000000ffd1397207 */ /* 0x000fe20004000000 */
[----:B------:R-:W-:Y:S01]  /*1dac0*/  IMAD R9, R208, UR5, R9 ;  /* 0x00000005d0097c24 */ /* 0x000fe2000f8e0209 */
[----:B------:R-:W-:Y:S01]  /*1dad0*/  ULDC.64 UR4, c[0x0][0xb98] ;  /* 0x0002e60000047ab9 */ /* 0x000fe20000000a00 */
[----:B------:R-:W-:Y:S02]  /*1dae0*/  IMAD.MOV R10, RZ, RZ, -R7 ;  /* 0x000000ffff0a7224 */ /* 0x000fe400078e0a07 */
[----:B------:R-:W-:Y:S02]  /*1daf0*/  IMAD.IADD R5, R5, 0x1, R9 ;  /* 0x0000000105057824 */ /* 0x000fe400078e0209 */
[----:B------:R-:W-:Y:S02]  /*1db00*/  IMAD.IADD R11, R16, 0x1, R225 ;  /* 0x00000001100b7824 */ /* 0x000fe400078e02e1 */
[----:B------:R-:W-:Y:S02]  /*1db10*/  IMAD R9, R55, R10, R13 ;  /* 0x0000000a37097224 */ /* 0x000fe400078e020d */
[----:B------:R-:W-:-:S02]  /*1db20*/  IMAD R8, R28, UR4, RZ ;  /* 0x000000041c087c24 */ /* 0x000fc4000f8e02ff */
[----:B------:R-:W-:-:S04]  /*1db30*/  IMAD.WIDE.U32 R4, R57, UR4, R4 ;  /* 0x0000000439047c25 */ /* 0x000fc8000f8e0004 */
[----:B------:R-:W-:Y:S01]  /*1db40*/  IMAD.WIDE R20, R11, 0x2, R20 ;  /* 0x000000020b147825 */ /* 0x000fe200078e0214 */
[----:B------:R-:W-:Y:S02]  /*1db50*/  SHF.R.S32.HI R11, RZ, 0x1f, R7 ;  /* 0x0000001fff0b7819 */ /* 0x000fe40000011407 */
[----:B------:R-:W-:Y:S01]  /*1db60*/  IADD3 R4, P2, R7, R4, RZ ;  /* 0x0000000407047210 */ /* 0x000fe20007f5e0ff */
[----:B------:R-:W-:Y:S01]  /*1db70*/  IMAD R10, R57, UR5, R8 ;  /* 0x00000005390a7c24 */ /* 0x000fe2000f8e0208 */
[----:B------:R-:W-:Y:S01]  /*1db80*/  SHF.R.S32.HI R8, RZ, 0x1f, R9 ;  /* 0x0000001fff087819 */ /* 0x000fe20000011409 */
[----:B------:R-:W-:Y:S01]  /*1db90*/  ULDC.64 UR4, c[0x0][0xb88] ;  /* 0x0002e20000047ab9 */ /* 0x000fe20000000a00 */
[----:B------:R-:W-:Y:S01]  /*1dba0*/  IADD3 R7, P0, R20, 0x1000, RZ ;  /* 0x0000100014077810 */ /* 0x000fe20007f1e0ff */
[----:B------:R-:W-:Y:S01]  /*1dbb0*/  IMAD R59, R6, R55, RZ ;  /* 0x00000037063b7224 */ /* 0x000fe200078e02ff */
[----:B------:R-:W-:Y:S01]  /*1dbc0*/  IADD3.X R5, R11, R5, R10, P2, !PT ;  /* 0x000000050b057210 */ /* 0x000fe200017fe40a */
[----:B------:R-:W-:Y:S01]  /*1dbd0*/  IMAD R12, R8, UR4, RZ ;  /* 0x00000004080c7c24 */ /* 0x000fe2000f8e02ff */
[----:B------:R-:W-:-:S02]  /*1dbe0*/  IADD3 R33, P3, R20, 0x4000, RZ ;  /* 0x0000400014217810 */ /* 0x000fc40007f7e0ff */
[----:B------:R-:W-:Y:S01]  /*1dbf0*/  IADD3 R13, P4, R20, 0x2000, RZ ;  /* 0x00002000140d7810 */ /* 0x000fe20007f9e0ff */
[----:B------:R-:W-:Y:S01]  /*1dc00*/  IMAD R11, R9, UR5, R12 ;  /* 0x00000005090b7c24 */ /* 0x000fe2000f8e020c */
[----:B------:R-:W-:Y:S01]  /*1dc10*/  LOP3.LUT R32, R33, 0x380, RZ, 0xc0, !PT ;  /* 0x0000038021207812 */ /* 0x000fe200078ec0ff */
[----:B------:R-:W-:Y:S01]  /*1dc20*/  IMAD.WIDE.U32 R4, R9, UR4, R4 ;  /* 0x0000000409047c25 */ /* 0x000fe2000f8e0004 */
[----:B------:R-:W-:Y:S01]  /*1dc30*/  ULDC.64 UR4, c[0x0][0xb50] ;  /* 0x0002d40000047ab9 */ /* 0x000fe20000000a00 */
[----:B------:R-:W-:Y:S02]  /*1dc40*/  LOP3.LUT R12, R13, 0x380, RZ, 0xc0, !PT ;  /* 0x000003800d0c7812 */ /* 0x000fe400078ec0ff */
[----:B------:R-:W-:Y:S01]  /*1dc50*/  IMAD.IADD R5, R5, 0x1, R11 ;  /* 0x0000000105057824 */ /* 0x000fe200078e020b */
[----:B------:R-:W-:Y:S01]  /*1dc60*/  LEA R10, P2, R4, UR4, 0x2 ;  /* 0x00000004040a7c11 */ /* 0x000fe2000f8410ff */
[----:B------:R-:W-:Y:S01]  /*1dc70*/  IMAD.X R9, RZ, RZ, R21, P0 ;  /* 0x000000ffff097224 */ /* 0x000fe200000e0615 */
[----:B------:R-:W-:-:S02]  /*1dc80*/  LOP3.LUT P0, RZ, R218, 0x3, RZ, 0xc0, !PT ;  /* 0x00000003daff7812 */ /* 0x000fc4000780c0ff */
[----:B------:R-:W-:Y:S01]  /*1dc90*/  LEA.HI.X R11, R4, UR5, R5, 0x2, P2 ;  /* 0x00000005040b7c11 */ /* 0x000fe200090f1405 */
[----:B------:R-:W-:Y:S01]  /*1dca0*/  SHFL.IDX PT, R50, R10, RZ, 0x1c1f ;  /* 0x001c1fff0a327589 */ /* 0x000fe200000e0000 */
[----:B------:R-:W-:Y:S01]  /*1dcb0*/  IADD3 R25, P2, R20, 0x3000, RZ ;  /* 0x0000300014197810 */ /* 0x000fe20007f5e0ff */
[----:B------:R-:W-:Y:S01]  /*1dcc0*/  IMAD.IADD R4, R223, 0x1, R193 ;  /* 0x00000001df047824 */ /* 0x000fe200078e02c1 */
[----:B------:R-:W-:Y:S01]  /*1dcd0*/  LOP3.LUT R8, R7, 0x380, RZ, 0xc0, !PT ;  /* 0x0000038007087812 */ /* 0x000fe200078ec0ff */
[----:B------:R-:W1:Y:S01]  /*1dce0*/  SHFL.IDX PT, R51, R11, RZ, 0x1c1f ;  /* 0x001c1fff0b337589 */ /* 0x000e6200000e0000 */
[----:B------:R-:W-:Y:S01]  /*1dcf0*/  LOP3.LUT R24, R25, 0x380, RZ, 0xc0, !PT ;  /* 0x0000038019187812 */ /* 0x000fe200078ec0ff */
[----:B------:R-:W-:Y:S01]  /*1dd00*/  ULDC.64 UR4, c[0x0][0xaa0] ;  /* 0x0002a80000047ab9 */ /* 0x000fe20000000a00 */
[----:B------:R-:W-:Y:S01]  /*1dd10*/  SHF.R.U64 R32, R32, 0x3, RZ ;  /* 0x0000000320207819 */ /* 0x000fe200000012ff */
[----:B------:R-:W-:Y:S01]  /*1dd20*/  SHFL.IDX PT, R52, R10, 0x1, 0x1c1f ;  /* 0x003c1f000a347f89 */ /* 0x000fe200000e0000 */
[----:B------:R-:W-:-:S02]  /*1dd30*/  SHF.R.U64 R24, R24, 0x3, RZ ;  /* 0x0000000318187819 */ /* 0x000fc400000012ff */
[----:B------:R-:W-:Y:S01]  /*1dd40*/  SHF.R.U64 R12, R12, 0x3, RZ ;  /* 0x000000030c0c7819 */ /* 0x000fe200000012ff */
[----:B------:R-:W2:Y:S01]  /*1dd50*/  SHFL.IDX PT, R53, R11, 0x1, 0x1c1f ;  /* 0x003c1f000b357f89 */ /* 0x000ea200000e0000 */
[----:B------:R-:W-:Y:S01]  /*1dd60*/  LOP3.LUT R24, R24, R25, RZ, 0x3c, !PT ;  /* 0x0000001918187212 */ /* 0x000fe200078e3cff */
[--C-:B------:R-:W-:Y:S01]  /*1dd70*/  IMAD.X R25, RZ, RZ, R21.reuse, P2 ;  /* 0x000000ffff197224 */ /* 0x100fe200010e0615 */
[C---:B------:R-:W-:Y:S01]  /*1dd80*/  ISETP.GE.OR P2, PT, R4.reuse, R59, P0 ;  /* 0x0000003b0400720c */ /* 0x040fe20000746670 */
[----:B------:R-:W-:Y:S01]  /*1dd90*/  VIADD R4, R4, 0x8 ;  /* 0x0000000804047836 */ /* 0x000fe20000000000 */
[----:B------:R-:W-:Y:S02]  /*1dda0*/  SHF.R.U64 R8, R8, 0x3, RZ ;  /* 0x0000000308087819 */ /* 0x000fe400000012ff */
[----:B------:R-:W-:Y:S01]  /*1ddb0*/  LOP3.LUT R32, R32, R33, RZ, 0x3c, !PT ;  /* 0x0000002120207212 */ /* 0x000fe200078e3cff */
[--C-:B------:R-:W-:Y:S01]  /*1ddc0*/  IMAD.X R33, RZ, RZ, R21.reuse, P3 ;  /* 0x000000ffff217224 */ /* 0x100fe200018e0615 */
[----:B------:R-:W-:Y:S01]  /*1ddd0*/  LOP3.LUT R12, R12, R13, RZ, 0x3c, !PT ;  /* 0x0000000d0c0c7212 */ /* 0x000fe200078e3cff */
[----:B------:R-:W-:Y:S01]  /*1dde0*/  IMAD.X R13, RZ, RZ, R21, P4 ;  /* 0x000000ffff0d7224 */ /* 0x000fe200020e0615 */
[----:B------:R-:W-:-:S02]  /*1ddf0*/  LOP3.LUT R8, R8, R7, RZ, 0x3c, !PT ;  /* 0x0000000708087212 */ /* 0x000fc400078e3cff */
[----:B------:R-:W-:Y:S02]  /*1de00*/  IADD3 R5, P3, R20, 0x7000, RZ ;  /* 0x0000700014057810 */ /* 0x000fe40007f7e0ff */
[----:B------:R-:W-:Y:S01]  /*1de10*/  ISETP.GE.OR P0, PT, R4, R59, P0 ;  /* 0x0000003b0400720c */ /* 0x000fe20000706670 */
[----:B-1----:R1:W-:Y:S01]  /*1de20*/  @!P2 ST.E desc[UR38][R50.64], R3 ;  /* 0x000000033200a985 */ /* 0x0023e2000c101926 */
[C---:B------:R-:W-:Y:S01]  /*1de30*/  IADD3 R37, P5, R20.reuse, 0x5000, RZ ;  /* 0x0000500014257810 */ /* 0x040fe20007fbe0ff */
[----:B------:R-:W-:Y:S01]  /*1de40*/  IMAD.X R45, RZ, RZ, R21, P3 ;  /* 0x000000ffff2d7224 */ /* 0x000fe200018e0615 */
[C---:B------:R-:W-:Y:S02]  /*1de50*/  IADD3 R41, P4, R20.reuse, 0x6000, RZ ;  /* 0x0000600014297810 */ /* 0x040fe40007f9e0ff */
[----:B------:R-:W-:Y:S02]  /*1de60*/  LOP3.LUT R7, R20, 0x380, RZ, 0xc0, !PT ;  /* 0x0000038014077812 */ /* 0x000fe400078ec0ff */
[----:B------:R-:W-:-:S02]  /*1de70*/  LOP3.LUT R4, R5, 0x380, RZ, 0xc0, !PT ;  /* 0x0000038005047812 */ /* 0x000fc400078ec0ff */
[----:B------:R-:W-:Y:S02]  /*1de80*/  LOP3.LUT R36, R37, 0x380, RZ, 0xc0, !PT ;  /* 0x0000038025247812 */ /* 0x000fe400078ec0ff */
[----:B------:R-:W-:Y:S01]  /*1de90*/  LOP3.LUT R40, R41, 0x380, RZ, 0xc0, !PT ;  /* 0x0000038029287812 */ /* 0x000fe200078ec0ff */
[----:B-1----:R-:W1:Y:S01]  /*1dea0*/  @P1 LDC R51, c[0x0][0xbec] ;  /* 0x0002fb00ff331b82 */ /* 0x002e620000000800 */
[----:B------:R-:W-:Y:S01]  /*1deb0*/  SHF.R.U64 R7, R7, 0x3, RZ ;  /* 0x0000000307077819 */ /* 0x000fe200000012ff */
[----:B------:R-:W-:Y:S01]  /*1dec0*/  IMAD R3, R49, UR4, RZ ;  /* 0x0000000431037c24 */ /* 0x000fe2000f8e02ff */
[----:B------:R-:W-:Y:S01]  /*1ded0*/  SHF.R.U64 R4, R4, 0x3, RZ ;  /* 0x0000000304047819 */ /* 0x000fe200000012ff */
[----:B--2---:R2:W-:Y:S01]  /*1dee0*/  @!P0 ST.E desc[UR38][R52.64], R0 ;  /* 0x0000000034008985 */ /* 0x0045e2000c101926 */
[----:B------:R-:W-:Y:S02]  /*1def0*/  SHF.R.U64 R36, R36, 0x3, RZ ;  /* 0x0000000324247819 */ /* 0x000fe400000012ff */
[----:B------:R-:W-:Y:S01]  /*1df00*/  SHF.R.U64 R40, R40, 0x3, RZ ;  /* 0x0000000328287819 */ /* 0x000fe200000012ff */
[----:B------:R-:W3:Y:S01]  /*1df10*/  @P1 LDC R49, c[0x0][0xbf0] ;  /* 0x0002fc00ff311b82 */ /* 0x000ee20000000800 */
[----:B------:R-:W-:Y:S01]  /*1df20*/  LOP3.LUT R20, R7, R20, RZ, 0x3c, !PT ;  /* 0x0000001407147212 */ /* 0x000fe200078e3cff */
[----:B------:R-:W-:Y:S01]  /*1df30*/  IMAD R3, R48, UR5, R3 ;  /* 0x0000000530037c24 */ /* 0x000fe2000f8e0203 */
[----:B------:R-:W-:Y:S01]  /*1df40*/  LOP3.LUT R36, R36, R37, RZ, 0x3c, !PT ;  /* 0x0000002524247212 */ /* 0x000fe200078e3cff */
[--C-:B------:R-:W-:Y:S01]  /*1df50*/  IMAD.X R37, RZ, RZ, R21.reuse, P5 ;  /* 0x000000ffff257224 */ /* 0x100fe200028e0615 */
[----:B------:R-:W-:Y:S01]  /*1df60*/  LOP3.LUT R40, R40, R41, RZ, 0x3c, !PT ;  /* 0x0000002928287212 */ /* 0x000fe200078e3cff */
[----:B------:R-:W-:Y:S01]  /*1df70*/  IMAD.X R41, RZ, RZ, R21, P4 ;  /* 0x000000ffff297224 */ /* 0x000fe200020e0615 */
[----:B------:R-:W-:Y:S01]  /*1df80*/  LOP3.LUT R44, R4, R5, RZ, 0x3c, !PT ;  /* 0x00000005042c7212 */ /* 0x000fe200078e3cff */
[----:B--2---:R-:W-:Y:S01]  /*1df90*/  IMAD R0, R207, 0x20, R23 ;  /* 0x00000020cf007824 */ /* 0x004fe200078e0217 */
[----:B------:R2:W5:Y:S04]  /*1dfa0*/  LD.E.128 R4, desc[UR38][R20.64] ;  /* 0x0000002614047980 */ /* 0x000568000c101d00 */
[----:B------:R-:W5:Y:S04]  /*1dfb0*/  LD.E.128 R8, desc[UR38][R8.64] ;  /* 0x0000002608087980 */ /* 0x000f68000c101d00 */
[----:B------:R-:W5:Y:S01]  /*1dfc0*/  LD.E.128 R12, desc[UR38][R12.64] ;  /* 0x000000260c0c7980 */ /* 0x000f62000c101d00 */
[----:B--2---:R-:W-:Y:S01]  /*1dfd0*/  IMAD.WIDE.U32 R20, R48, UR4, RZ ;  /* 0x0000000430147c25 */ /* 0x004fe2000f8e00ff */
[----:B------:R-:W-:-:S02]  /*1dfe0*/  ULDC.64 UR4, c[0x0][0xae8] ;  /* 0x0002ba0000047ab9 */ /* 0x000fc40000000a00 */
[----:B------:R-:W5:Y:S01]  /*1dff0*/  LD.E.128 R24, desc[UR38][R24.64] ;  /* 0x0000002618187980 */ /* 0x000f62000c101d00 */
[----:B------:R-:W-:Y:S02]  /*1e000*/  IMAD.IADD R21, R21, 0x1, R3 ;  /* 0x0000000115157824 */ /* 0x000fe400078e0203 */
[----:B------:R-:W-:Y:S01]  /*1e010*/  IMAD R3, R54, UR4, RZ ;  /* 0x0000000436037c24 */ /* 0x000fe2000f8e02ff */
[----:B------:R-:W5:Y:S01]  /*1e020*/  LD.E.128 R32, desc[UR38][R32.64] ;  /* 0x0000002620207980 */ /* 0x000f62000c101d00 */
[----:B------:R-:W-:Y:S02]  /*1e030*/  IMAD.IADD R48, R193, 0x1, R0 ;  /* 0x00000001c1307824 */ /* 0x000fe400078e0200 */
[C---:B------:R-:W-:Y:S01]  /*1e040*/  IMAD R3, R208.reuse, UR5, R3 ;  /* 0x00000005d0037c24 */ /* 0x040fe2000f8e0203 */
[----:B------:R-:W5:Y:S01]  /*1e050*/  LD.E.128 R36, desc[UR38][R36.64] ;  /* 0x0000002624247980 */ /* 0x000f62000c101d00 */
[----:B------:R-:W-:Y:S01]  /*1e060*/  IMAD.WIDE.U32 R20, R208, UR4, R20 ;  /* 0x00000004d0147c25 */ /* 0x000fe2000f8e0014 */
[----:B------:R-:W-:-:S02]  /*1e070*/  ULDC.64 UR4, c[0x0][0xaf0] ;  /* 0x0002bc0000047ab9 */ /* 0x000fc40000000a00 */
[----:B------:R-:W5:Y:S01]  /*1e080*/  LD.E.128 R40, desc[UR38][R40.64] ;  /* 0x0000002628287980 */ /* 0x000f62000c101d00 */
[----:B-1----:R-:W-:-:S03]  /*1e090*/  @P1 IMAD.HI.U32 R0, R48, R51, RZ ;  /* 0x0000003330001227 */ /* 0x002fc600078e00ff */
[----:B------:R-:W5:Y:S01]  /*1e0a0*/  LD.E.128 R44, desc[UR38][R44.64] ;  /* 0x000000262c2c7980 */ /* 0x000f62000c101d00 */
[----:B------:R-:W-:Y:S01]  /*1e0b0*/  IMAD.IADD R21, R21, 0x1, R3 ;  /* 0x0000000115157824 */ /* 0x000fe200078e0203 */
[----:B------:R-:W-:Y:S01]  /*1e0c0*/  BSSY B1, `(.L_x_8593) ;  /* 0x0000033000017945 */ /* 0x000fe20003800000 */
[----:B------:R-:W-:Y:S01]  /*1e0d0*/  IMAD.MOV.U32 R3, RZ, RZ, R48 ;  /* 0x000000ffff037224 */ /* 0x000fe200078e0030 */
[----:B---3--:R-:W-:Y:S01]  /*1e0e0*/  @P1 SHF.R.U32.HI R3, RZ, R49, R0 ;  /* 0x00000031ff031219 */ /* 0x008fe20000011600 */
[----:B------:R-:W-:Y:S01]  /*1e0f0*/  IMAD R28, R28, UR4, RZ ;  /* 0x000000041c1c7c24 */ /* 0x000fe2000f8e02ff */
[----:B------:R-:W-:Y:S01]  /*1e100*/  @!PT LDS RZ, [RZ] ;  /* 0x00000000fffff984 */ /* 0x000fe20000000800 */
[----:B------:R-:W-:Y:S01]  /*1e110*/  @!PT LDS RZ, [RZ] ;  /* 0x00000000fffff984 */ /* 0x000fe20000000800 */
[----:B------:R-:W-:Y:S01]  /*1e120*/  @!PT LDS RZ, [RZ] ;  /* 0x00000000fffff984 */ /* 0x000fe20000000800 */
[----:B------:R-:W-:Y:S01]  /*1e130*/  @!PT LDS RZ, [RZ] ;  /* 0x00000000fffff984 */ /* 0x000fe20000000800 */
[----:B------:R1:W-:Y:S06]  /*1e140*/  MEMBAR.ALL.CTA ;  /* 0x0000000000007992 */ /* 0x0003ec0000008000 */
[----:B-1----:R-:W1:Y:S01]  /*1e150*/  FENCE.VIEW.ASYNC.S ;  /* 0x00000000000073c6 */ /* 0x002e620000000000 */
        /* <DEDUP_REMOVED lines=12> */
[----:B------:R-:W-:Y:S02]  /*1e220*/  IMAD.IADD R50, R23, 0x1, R193 ;  /* 0x0000000117327824 */ /* 0x000fe400078e02c1 */
[----:B------:R-:W-:Y:S02]  /*1e230*/  IMAD.IADD R21, R21, 0x1, R51 ;  /* 0x0000000115157824 */ /* 0x000fe400078e0233 */
[----:B------:R-:W-:Y:S01]  /*1e240*/  IMAD R28, R0, UR4, RZ ;  /* 0x00000004001c7c24 */ /* 0x000fe2000f8e02ff */
[C---:B------:R-:W-:Y:S01]  /*1e250*/  ISETP.GE.AND P2, PT, R50.reuse, R59, PT ;  /* 0x0000003b3200720c */ /* 0x040fe20003f46270 */
[----:B------:R-:W-:-:S02]  /*1e260*/  VIADD R0, R50, 0x20 ;  /* 0x0000002032007836 */ /* 0x000fc40000000000 */
[C---:B------:R-:W-:Y:S02]  /*1e270*/  IMAD R51, R49.reuse, UR5, R28 ;  /* 0x0000000531337c24 */ /* 0x040fe4000f8e021c */
[----:B------:R-:W-:Y:S01]  /*1e280*/  IMAD.WIDE.U32 R20, R49, UR4, R20 ;  /* 0x0000000431147c25 */ /* 0x000fe2000f8e0014 */
[----:B------:R-:W-:Y:S01]  /*1e290*/  ULDC.64 UR4, c[0x0][0xa80] ;  /* 0x0002a00000047ab9 */ /* 0x000fe20000000a00 */
[-C--:B------:R-:W-:Y:S02]  /*1e2a0*/  ISETP.GE.AND P0, PT, R0, R59.reuse, PT ;  /* 0x0000003b0000720c */ /* 0x080fe40003f06270 */
[----:B------:R-:W-:Y:S01]  /*1e2b0*/  VIADD R3, R50, 0x40 ;  /* 0x0000004032037836 */ /* 0x000fe20000000000 */
[----:B------:R-:W-:Y:S01]  /*1e2c0*/  LEA R28, P3, R20, UR4, 0x1 ;  /* 0x00000004141c7c11 */ /* 0x000fe2000f8608ff */
[----:B------:R-:W-:Y:S02]  /*1e2d0*/  IMAD.IADD R21, R21, 0x1, R51 ;  /* 0x0000000115157824 */ /* 0x000fe400078e0233 */
[----:B------:R-:W-:Y:S01]  /*1e2e0*/  VIADD R0, R2, 0x28820 ;  /* 0x0002882002007836 */ /* 0x000fe20000000000 */
[----:B------:R-:W-:-:S02]  /*1e2f0*/  ISETP.GE.AND P1, PT, R3, R59, PT ;  /* 0x0000003b0300720c */ /* 0x000fc40003f26270 */
[----:B------:R-:W-:Y:S02]  /*1e300*/  LEA.HI.X R3, R20, UR5, R21, 0x1, P3 ;  /* 0x0000000514037c11 */ /* 0x000fe400098f0c15 */
[----:B------:R-:W-:Y:S01]  /*1e310*/  PRMT R0, RZ, 0x654, R0 ;  /* 0x00000654ff007816 */ /* 0x000fe20000000000 */
[----:B-1----:R1:W2:Y:S03]  /*1e320*/  SHFL.IDX PT, R21, R28, RZ, 0x181f ;  /* 0x00181fff1c157589 */ /* 0x0022a600000e0000 */
[----:B------:R1:W-:Y:S01]  /*1e330*/  SYNCS.ARRIVE.TRANS64.RED.A1T0 RZ, [R0+URZ], RZ ;  /* 0x000000ff00ff79a7 */ /* 0x0003e2000810043f */
[----:B------:R1:W3:Y:S01]  /*1e340*/  SHFL.IDX PT, R49, R3, RZ, 0x181f ;  /* 0x00181fff03317589 */ /* 0x0002e200000e0000 */
[----:B------:R-:W-:Y:S05]  /*1e350*/  @P2 BRA `(.L_x_8594) ;  /* 0x0000000000242947 */ /* 0x000fea0003800000 */
[----:B------:R-:W-:Y:S02]  /*1e360*/  ULDC UR4, c[0x0][0xac8] ;  /* 0x0002b20000047ab9 */ /* 0x000fe40000000800 */
[----:B------:R-:W-:Y:S02]  /*1e370*/  ISETP.GE.AND P2, PT, R16, UR4, PT ;  /* 0x0000000410007c0c */ /* 0x000fe4000bf46270 */
[----:B------:R-:W-:-:S11]  /*1e380*/  ISETP.GE.AND P3, PT, R190, UR4, PT ;  /* 0x00000004be007c0c */ /* 0x000fd6000bf66270 */
[-C--:B--2---:R-:W-:Y:S02]  /*1e390*/  @!P2 LEA R20, P4, R16, R21.reuse, 0x1 ;  /* 0x000000151014a211 */ /* 0x084fe400078808ff */
[----:B------:R-:W-:Y:S02]  /*1e3a0*/  @!P3 LEA R48, P5, R190, R21, 0x1 ;  /* 0x00000015be30b211 */ /* 0x000fe400078a08ff */
[-C--:B---3--:R-:W-:Y:S02]  /*1e3b0*/  @!P2 LEA.HI.X R21, R16, R49.reuse, R17, 0x1, P4 ;  /* 0x000000311015a211 */ /* 0x088fe400020f0c11 */
[----:B------:R-:W-:-:S03]  /*1e3c0*/  @!P3 LEA.HI.X R49, R190, R49, R214, 0x1, P5 ;  /* 0x00000031be31b211 */ /* 0x000fc600028f0cd6 */
[----:B-----5:R4:W-:Y:S04]  /*1e3d0*/  @!P2 ST.E.128 desc[UR38][R20.64], R4 ;  /* 0x000000041400a985 */ /* 0x0209e8000c101d26 */
[----:B------:R4:W-:Y:S02]  /*1e3e0*/  @!P3 ST.E.128 desc[UR38][R48.64], R32 ;  /* 0x000000203000b985 */ /* 0x0009e4000c101d26 */
.L_x_8594:
[----:B------:R-:W-:Y:S05]  /*1e3f0*/  BSYNC B1 ;  /* 0x0000000000017941 */ /* 0x000fea0003800000 */
.L_x_8593:
[----:B----45:R4:W0:Y:S01]  /*1e400*/  SHFL.IDX PT, R7, R3, 0x1, 0x181f ;  /* 0x00381f0003077f89 */ /* 0x03082200000e0000 */
[----:B------:R-:W-:Y:S03]  /*1e410*/  BSSY B1, `(.L_x_8595) ;  /* 0x000000c000017945 */ /* 0x000fe60003800000 */
[----:B------:R4:W0:Y:S01]  /*1e420*/  SHFL.IDX PT, R5, R28, 0x1, 0x181f ;  /* 0x00381f001c057f89 */ /* 0x00082200000e0000 */
[----:B------:R-:W-:Y:S05]  /*1e430*/  @P0 BRA `(.L_x_8596) ;  /* 0x0000000000240947 */ /* 0x000fea0003800000 */
[----:B------:R-:W-:Y:S02]  /*1e440*/  ULDC UR4, c[0x0][0xac8] ;  /* 0x0002b20000047ab9 */ /* 0x000fe40000000800 */
[----:B------:R-:W-:Y:S02]  /*1e450*/  ISETP.GE.AND P3, PT, R16, UR4, PT ;  /* 0x0000000410007c0c */ /* 0x000fe4000bf66270 */
[----:B------:R-:W-:-:S11]  /*1e460*/  ISETP.GE.AND P4, PT, R190, UR4, PT ;  /* 0x00000004be007c0c */ /* 0x000fd6000bf86270 */
[-C--:B0-----:R-:W-:Y:S02]  /*1e470*/  @!P3 LEA R4, P0, R16, R5.reuse, 0x1 ;  /* 0x000000051004b211 */ /* 0x081fe400078008ff */
[----:B------:R-:W-:Y:S02]  /*1e480*/  @!P4 LEA R6, P2, R190, R5, 0x1 ;  /* 0x00000005be06c211 */ /* 0x000fe400078408ff */
[-C--:B------:R-:W-:Y:S02]  /*1e490*/  @!P3 LEA.HI.X R5, R16, R7.reuse, R17, 0x1, P0 ;  /* 0x000000071005b211 */ /* 0x080fe400000f0c11 */
[----:B------:R-:W-:-:S03]  /*1e4a0*/  @!P4 LEA.HI.X R7, R190, R7, R214, 0x1, P2 ;  /* 0x00000007be07c211 */ /* 0x000fc600010f0cd6 */
[----:B------:R0:W-:Y:S04]  /*1e4b0*/  @!P3 ST.E.128 desc[UR38][R4.64], R8 ;  /* 0x000000080400b985 */ /* 0x0001e8000c101d26 */
[----:B------:R0:W-:Y:S02]  /*1e4c0*/  @!P4 ST.E.128 desc[UR38][R6.64], R36 ;  /* 0x000000240600c985 */ /* 0x0001e4000c101d26 */
.L_x_8596:
[----:B------:R-:W-:Y:S05]  /*1e4d0*/  BSYNC B1 ;  /* 0x0000000000017941 */ /* 0x000fea0003800000 */
.L_x_8595:
[----:B0-----:R0:W0:Y:S01]  /*1e4e0*/  SHFL.IDX PT, R7, R3, 0x2, 0x181f ;  /* 0x00581f0003077f89 */ /* 0x00102200000e0000 */
        /* <DEDUP_REMOVED lines=12> */
.L_x_8598:
[----:B------:R-:W-:Y:S05]  /*1e5b0*/  BSYNC B1 ;  /* 0x0000000000017941 */ /* 0x000fea0003800000 */
.L_x_8597:
[----:B-1----:R-:W-:Y:S01]  /*1e5c0*/  VIADD R0, R50, 0x60 ;  /* 0x0000006032007836 */ /* 0x002fe20000000000 */
[----:B0---4-:R-:W0:Y:S04]  /*1e5d0*/  SHFL.IDX PT, R3, R3, 0x3, 0x181f ;  /* 0x00781f0003037f89 */ /* 0x011e2800000e0000 */
[----:B------:R-:W-:Y:S01]  /*1e5e0*/  ISETP.GE.AND P0, PT, R0, R59, PT ;  /* 0x0000003b0000720c */ /* 0x000fe20003f06270 */
[----:B------:R1:W4:-:S12]  /*1e5f0*/  SHFL.IDX PT, R7, R28, 0x3, 0x181f ;  /* 0x00781f001c077f89 */ /* 0x00031800000e0000 */
[----:B-1----:R-:W-:Y:S05]  /*1e600*/  @P0 BRA `(.L_x_8599) ;  /* 0x0000000800fc0947 */ /* 0x002fea0003800000 */
[----:B------:R-:W-:Y:S02]  /*1e610*/  ULDC UR4, c[0x0][0xac8] ;  /* 0x0002b20000047ab9 */ /* 0x000fe40000000800 */
[----:B------:R-:W-:-:S13]  /*1e620*/  ISETP.GE.AND P1, PT, R16, UR4, PT ;  /* 0x0000000410007c0c */ /* 0x000fda000bf26270 */
[----:B----4-:R-:W-:-:S04]  /*1e630*/  @!P1 LEA R4, P0, R16, R7, 0x1 ;  /* 0x0000000710049211 */ /* 0x010fc800078008ff */
[----:B0-----:R-:W-:Y:S02]  /*1e640*/  @!P1 LEA.HI.X R5, R16, R3, R17, 0x1, P0 ;  /* 0x0000000310059211 */ /* 0x001fe400000f0c11 */
[----:B------:R-:W-:-:S03]  /*1e650*/  ISETP.GE.AND P0, PT, R190, UR4, PT ;  /* 0x00000004be007c0c */ /* 0x000fc6000bf06270 */
[----:B------:R1:W-:Y:S10]  /*1e660*/  @!P1 ST.E.128 desc[UR38][R4.64], R24 ;  /* 0x0000001804009985 */ /* 0x0003f4000c101d26 */
[----:B------:R-:W-:Y:S05]  /*1e670*/  @P0 BRA `(.L_x_8599) ;  /* 0x0000000800e00947 */ /* 0x000fea0003800000 */
[----:B-1----:R-:W-:-:S04]  /*1e680*/  LEA R4, P0, R190, R7, 0x1 ;  /* 0x00000007be047211 */ /* 0x002fc800078008ff */
[----:B------:R-:W-:-:S05]  /*1e690*/  LEA.HI.X R5, R190, R3, R214, 0x1, P0 ;  /* 0x00000003be057211 */ /* 0x000fca00000f0cd6 */
[----:B------:R0:W-:Y:S01]  /*1e6a0*/  ST.E.128 desc[UR38][R4.64], R44 ;  /* 0x0000002c04007985 */ /* 0x0001e2000c101d26 */
[----:B------:R-:W-:Y:S05]  /*1e6b0*/  BRA `(.L_x_8599) ;  /* 0x0000000800d07947 */ /* 0x000fea0003800000 */
.L_x_8591:
[----:B------:R-:W-:Y:S01]  /*1e6c0*/  ULDC.64 UR4, c[0x0][0xc00] ;  /* 0x0003000000047ab9 */ /* 0x000fe20000000a00 */
[----:B------:R-:W2:Y:S01]  /*1e6d0*/  LDC.64 R4, c[0x0][0xc00] ;  /* 0x00030000ff047b82 */ /* 0x000ea20000000a00 */
[----:B------:R-:W-:Y:S01]  /*1e6e0*/  ISETP.NE.U32.AND P0, PT, RZ, UR4, PT ;  /* 0x00000004ff007c0c */ /* 0x000fe2000bf05070 */
[----:B------:R-:W-:-:S03]  /*1e6f0*/  IMAD.MOV.U32 R0, RZ, RZ, RZ ;  /* 0x000000ffff007224 */ /* 0x000fc600078e00ff */
[----:B------:R-:W-:Y:S01]  /*1e700*/  ISETP.NE.AND.EX P0, PT, RZ, UR5, PT, P0 ;  /* 0x00000005ff007c0c */ /* 0x000fe2000bf05300 */
[----:B------:R-:W-:Y:S02]  /*1e710*/  ULDC.64 UR4, c[0x0][0xc08] ;  /* 0x0003020000047ab9 */ /* 0x000fe40000000a00 */
[----:B------:R-:W-:Y:S01]  /*1e720*/  ISETP.NE.U32.AND P1, PT, RZ, UR4, PT ;  /* 0x00000004ff007c0c */ /* 0x000fe2000bf25070 */
[----:B------:R-:W3:Y:S03]  /*1e730*/  LDC R25, c[0x0][0xbe8] ;  /* 0x0002fa00ff197b82 */ /* 0x000ee60000000800 */
[----:B------:R-:W-:Y:S01]  /*1e740*/  ISETP.NE.AND.EX P1, PT, RZ, UR5, PT, P1 ;  /* 0x00000005ff007c0c */ /* 0x000fe2000bf25310 */
[----:B--2---:R-:W-:-:S12]  /*1e750*/  IMAD.WIDE R4, R209, 0x4, R4 ;  /* 0x00000004d1047825 */ /* 0x004fd800078e0204 */
[----:B------:R-:W2:Y:S01]  /*1e760*/  @P1 LDC.64 R6, c[0x0][0xc08] ;  /* 0x00030200ff061b82 */ /* 0x000ea20000000a00 */
[----:B------:R-:W-:Y:S02]  /*1e770*/  ULDC UR4, c[0x0][0xa88] ;  /* 0x0002a20000047ab9 */ /* 0x000fe40000000800 */
[----:B------:R-:W-:Y:S01]  /*1e780*/  IMAD.U32 R8, RZ, RZ, UR4 ;  /* 0x00000004ff087e24 */ /* 0x000fe2000f8e00ff */
[----:B------:R4:W5:Y:S01]  /*1e790*/  @P0 LDG.E R0, desc[UR38][R4.64] ;  /* 0x0000002604000981 */ /* 0x000962000c1e1900 */
[----:B--2---:R-:W-:-:S05]  /*1e7a0*/  @P1 IMAD.WIDE R6, R209, 0x4, R6 ;  /* 0x00000004d1061825 */ /* 0x004fca00078e0206 */
[----:B------:R4:W5:Y:S01]  /*1e7b0*/  @P1 LDG.E R8, desc[UR38][R6.64] ;  /* 0x0000002606081981 */ /* 0x000962000c1e1900 */
[----:B---3--:R-:W-:Y:S02]  /*1e7c0*/  ISETP.NE.AND P2, PT, R25, 0x1, PT ;  /* 0x000000011900780c */ /* 0x008fe40003f45270 */
[----:B------:R-:W-:Y:S02]  /*1e7d0*/  ISETP.GE.AND P3, PT, R229, 0x80, PT ;  /* 0x00000080e500780c */ /* 0x000fe40003f66270 */
[----:B------:R-:W-:-:S09]  /*1e7e0*/  SHF.R.S32.HI R9, RZ, 0x1f, R209 ;  /* 0x0000001fff097819 */ /* 0x000fd200000114d1 */
[----:B------:R-:W2:Y:S01]  /*1e7f0*/  @P2 LDC R27, c[0x0][0xbec] ;  /* 0x0002fb00ff1b2b82 */ /* 0x000ea20000000800 */
[----:B----4-:R-:W-:Y:S05]  /*1e800*/  @P1 BRA `(.L_x_8600) ;  /* 0x0000000000101947 */ /* 0x010fea0003800000 */
[----:B------:R-:W-:Y:S05]  /*1e810*/  @!P0 BRA `(.L_x_8600) ;  /* 0x00000000000c8947 */ /* 0x000fea0003800000 */
[----:B------:R-:W3:Y:S04]  /*1e820*/  LDG.E R3, desc[UR38][R4.64] ;  /* 0x0000002604037981 */ /* 0x000ee8000c1e1900 */
[----:B-----5:R-:W3:Y:S02]  /*1e830*/  LDG.E R8, desc[UR38][R4.64+0x4] ;  /* 0x0000042604087981 */ /* 0x020ee4000c1e1900 */
[----:B---3--:R-:W-:-:S07]  /*1e840*/  IMAD.IADD R8, R8, 0x1, -R3 ;  /* 0x0000000108087824 */ /* 0x008fce00078e0a03 */
.L_x_8600:
[----:B------:R-:W-:Y:S01]  /*1e850*/  BSSY B1, `(.L_x_8601) ;  /* 0x000002d000017945 */ /* 0x000fe20003800000 */
[----:B------:R-:W-:Y:S02]  /*1e860*/  SHF.R.S32.HI R12, RZ, 0x1f, R208 ;  /* 0x0000001fff0c7819 */ /* 0x000fe400000114d0 */
[----:B------:R-:W-:Y:S02]  /*1e870*/  SEL R13, R209, RZ, !P0 ;  /* 0x000000ffd10d7207 */ /* 0x000fe40004000000 */
[----:B------:R-:W-:Y:S02]  /*1e880*/  SEL R14, R9, RZ, !P0 ;  /* 0x000000ff090e7207 */ /* 0x000fe40004000000 */
[----:B-----5:R-:W-:Y:S01]  /*1e890*/  SHF.R.S32.HI R11, RZ, 0x1f, R0 ;  /* 0x0000001fff0b7819 */ /* 0x020fe20000011400 */
[----:B------:R-:W-:Y:S06]  /*1e8a0*/  @P3 BRA `(.L_x_8602) ;  /* 0x00000000009c3947 */ /* 0x000fec0003800000 */
[----:B------:R-:W3:Y:S01]  /*1e8b0*/  S2R R10, SR_TID.X ;  /* 0x00000000000a7919 */ /* 0x000ee20000002100 */
[----:B------:R-:W4:Y:S02]  /*1e8c0*/  LDC R9, c[0x0][0xbe8] ;  /* 0x0002fa00ff097b82 */ /* 0x000f240000000800 */
[----:B----4-:R-:W-:Y:S01]  /*1e8d0*/  IMAD R3, R8, R9, RZ ;  /* 0x0000000908037224 */ /* 0x010fe200078e02ff */
[----:B---3--:R-:W-:-:S04]  /*1e8e0*/  IADD3 R10, R193, -0x80, R10 ;  /* 0xffffff80c10a7810 */ /* 0x008fc80007ffe00a */
        /* <DEDUP_REMOVED lines=9> */
[----:B------:R-:W3:Y:S01]  /*1e980*/  @P0 LDC R15, c[0x0][0xbec] ;  /* 0x0002fb00ff0f0b82 */ /* 0x000ee20000000800 */
[----:B------:R-:W-:Y:S01]  /*1e990*/  IMAD R7, R208, UR5, R7 ;  /* 0x00000005d0077c24 */ /* 0x000fe2000f8e0207 */
[----:B------:R-:W-:-:S03]  /*1e9a0*/  ULDC.64 UR4, c[0x0][0xb98] ;  /* 0x0002e60000047ab9 */ /* 0x000fc60000000a00 */
[----:B------:R-:W-:-:S03]  /*1e9b0*/  IMAD.IADD R5, R5, 0x1, R7 ;  /* 0x0000000105057824 */ /* 0x000fc600078e0207 */
[----:B------:R-:W4:Y:S01]  /*1e9c0*/  @P0 LDC R21, c[0x0][0xbf0] ;  /* 0x0002fc00ff150b82 */ /* 0x000f220000000800 */
[----:B------:R-:W-:-:S04]  /*1e9d0*/  IMAD.WIDE.U32 R4, R13, UR4, R4 ;  /* 0x000000040d047c25 */ /* 0x000fc8000f8e0004 */
[----:B---3--:R-:W-:-:S05]  /*1e9e0*/  @P0 IMAD.HI.U32 R6, R10, R15, RZ ;  /* 0x0000000f0a060227 */ /* 0x008fca00078e00ff */
[----:B----4-:R-:W-:Y:S01]  /*1e9f0*/  @P0 SHF.R.U32.HI R3, RZ, R21, R6 ;  /* 0x00000015ff030219 */ /* 0x010fe20000011606 */
[----:B------:R-:W-:-:S03]  /*1ea00*/  IMAD R6, R14, UR4, RZ ;  /* 0x000000040e067c24 */ /* 0x000fc6000f8e02ff */
[----:B------:R-:W-:Y:S01]  /*1ea10*/  IADD3 R4, P0, R3, R4, RZ ;  /* 0x0000000403047210 */ /* 0x000fe20007f1e0ff */
[--C-:B------:R-:W-:Y:S02]  /*1ea20*/  IMAD.MOV R7, RZ, RZ, -R3.reuse ;  /* 0x000000ffff077224 */ /* 0x100fe400078e0a03 */
        /* <DEDUP_REMOVED lines=15> */
.L_x_8602:
[----:B------:R-:W-:Y:S05]  /*1eb20*/  BSYNC B1 ;  /* 0x0000000000017941 */ /* 0x000fea0003800000 */
.L_x_8601:
[----:B------:R-:W4:Y:S01]  /*1eb30*/  @P2 LDC R9, c[0x0][0xbf0] ;  /* 0x0002fc00ff092b82 */ /* 0x000f220000000800 */
[----:B------:R-:W-:Y:S02]  /*1eb40*/  ULDC.64 UR4, c[0x0][0xaa0] ;  /* 0x0002a80000047ab9 */ /* 0x000fe40000000a00 */
[----:B---3--:R-:W-:Y:S02]  /*1eb50*/  IMAD R3, R11, UR4, RZ ;  /* 0x000000040b037c24 */ /* 0x008fe4000f8e02ff */
[----:B------:R-:W-:-:S04]  /*1eb60*/  IMAD.WIDE.U32 R4, R0, UR4, RZ ;  /* 0x0000000400047c25 */ /* 0x000fc8000f8e00ff */
[----:B------:R-:W-:Y:S01]  /*1eb70*/  IMAD R3, R0, UR5, R3 ;  /* 0x0000000500037c24 */ /* 0x000fe2000f8e0203 */
[----:B------:R-:W-:Y:S01]  /*1eb80*/  ULDC.64 UR4, c[0x0][0xae8] ;  /* 0x0002ba0000047ab9 */ /* 0x000fe20000000a00 */
[----:B------:R-:W-:Y:S02]  /*1eb90*/  IMAD R0, R207, 0x20, R23 ;  /* 0x00000020cf007824 */ /* 0x000fe400078e0217 */
[----:B------:R-:W-:Y:S02]  /*1eba0*/  IMAD.IADD R5, R5, 0x1, R3 ;  /* 0x0000000105057824 */ /* 0x000fe400078e0203 */
[----:B------:R-:W-:Y:S02]  /*1ebb0*/  IMAD.IADD R10, R193, 0x1, R0 ;  /* 0x00000001c10a7824 */ /* 0x000fe400078e0200 */
[----:B------:R-:W-:Y:S02]  /*1ebc0*/  IMAD R3, R12, UR4, RZ ;  /* 0x000000040c037c24 */ /* 0x000fe4000f8e02ff */
[----:B--2---:R-:W-:-:S04]  /*1ebd0*/  @P2 IMAD.HI.U32 R0, R10, R27, RZ ;  /* 0x0000001b0a002227 */ /* 0x004fc800078e00ff */
[C---:B------:R-:W-:Y:S02]  /*1ebe0*/  IMAD R7, R208.reuse, UR5, R3 ;  /* 0x00000005d0077c24 */ /* 0x040fe4000f8e0203 */
[----:B------:R-:W-:Y:S01]  /*1ebf0*/  IMAD.WIDE.U32 R4, R208, UR4, R4 ;  /* 0x00000004d0047c25 */ /* 0x000fe2000f8e0004 */
[----:B------:R-:W-:-:S03]  /*1ec00*/  ULDC.64 UR4, c[0x0][0xaf0] ;  /* 0x0002bc0000047ab9 */ /* 0x000fc60000000a00 */
[----:B------:R-:W-:Y:S01]  /*1ec10*/  IMAD.MOV.U32 R3, RZ, RZ, R10 ;  /* 0x000000ffff037224 */ /* 0x000fe200078e000a */
[----:B----4-:R-:W-:Y:S01]  /*1ec20*/  @P2 SHF.R.U32.HI R3, RZ, R9, R0 ;  /* 0x00000009ff032219 */ /* 0x010fe20000011600 */
        /* <DEDUP_REMOVED lines=11> */
[C---:B------:R-:W-:Y:S02]  /*1ece0*/  IMAD R9, R3.reuse, UR5, R6 ;  /* 0x0000000503097c24 */ /* 0x040fe4000f8e0206 */
        /* <DEDUP_REMOVED lines=8> */
[C---:B------:R-:W-:Y:S01]  /*1ed70*/  LEA R0, P0, R4.reuse, UR4, 0x1 ;  /* 0x0000000404007c11 */ /* 0x040fe2000f8008ff */
[----:B------:R-:W-:Y:S01]  /*1ed80*/  UMOV UR4, 0xffffffff ;  /* 0xffffffff00047882 */ /* 0x000fe20000000000 */
[----:B------:R-:W-:Y:S02]  /*1ed90*/  IMAD.IADD R193, R23, 0x1, R193 ;  /* 0x0000000117c17824 */ /* 0x000fe400078e02c1 */
[----:B------:R-:W-:Y:S01]  /*1eda0*/  LEA.HI.X R4, R4, UR5, R3, 0x1, P0 ;  /* 0x0000000504047c11 */ /* 0x000fe200080f0c03 */
[----:B------:R-:W-:Y:S08]  /*1edb0*/  BRA.DIV UR4, `(.L_x_8603) ;  /* 0x0000009a043c7947 */ /* 0x000ff0000b800000 */
[----:B------:R2:W3:Y:S04]  /*1edc0*/  SHFL.IDX PT, R3, R4, RZ, 0x181f ;  /* 0x00181fff04037589 */ /* 0x0004e800000e0000 */
[----:B------:R2:W4:Y:S02]  /*1edd0*/  SHFL.IDX PT, R14, R0, RZ, 0x181f ;  /* 0x00181fff000e7589 */ /* 0x00052400000e0000 */
.L_x_8844:
[----:B------:R-:W-:Y:S01]  /*1ede0*/  IMAD R8, R8, R25, RZ ;  /* 0x0000001908087224 */ /* 0x000fe200078e02ff */
[----:B------:R-:W-:Y:S04]  /*1edf0*/  BSSY B1, `(.L_x_8604) ;  /* 0x000000c000017945 */ /* 0x000fe80003800000 */
[----:B------:R-:W-:-:S13]  /*1ee00*/  ISETP.GE.AND P0, PT, R193, R8, PT ;  /* 0x00000008c100720c */ /* 0x000fda0003f06270 */
[----:B------:R-:W-:Y:S05]  /*1ee10*/  @P0 BRA `(.L_x_8605) ;  /* 0x0000000000240947 */ /* 0x000fea0003800000 */
[----:B------:R-:W-:Y:S02]  /*1ee20*/  ULDC UR4, c[0x0][0xac8] ;  /* 0x0002b20000047ab9 */ /* 0x000fe40000000800 */
[----:B------:R-:W-:Y:S02]  /*1ee30*/  ISETP.GE.AND P2, PT, R16, UR4, PT ;  /* 0x0000000410007c0c */ /* 0x000fe4000bf46270 */
[----:B------:R-:W-:-:S11]  /*1ee40*/  ISETP.GE.AND P3, PT, R190, UR4, PT ;  /* 0x00000004be007c0c */ /* 0x000fd6000bf66270 */
[-C--:B----4-:R-:W-:Y:S02]  /*1ee50*/  @!P2 LEA R6, P0, R16, R14.reuse, 0x1 ;  /* 0x0000000e1006a211 */ /* 0x090fe400078008ff */
[----:B------:R-:W-:Y:S02]  /*1ee60*/  @!P3 LEA R14, P1, R190, R14, 0x1 ;  /* 0x0000000ebe0eb211 */ /* 0x000fe400078208ff */
[-C--:B---3--:R-:W-:Y:S02]  /*1ee70*/  @!P2 LEA.HI.X R7, R16, R3.reuse, R17, 0x1, P0 ;  /* 0x000000031007a211 */ /* 0x088fe400000f0c11 */
[----:B------:R-:W-:-:S03]  /*1ee80*/  @!P3 LEA.HI.X R15, R190, R3, R214, 0x1, P1 ;  /* 0x00000003be0fb211 */ /* 0x000fc600008f0cd6 */
[----:B------:R3:W-:Y:S04]  /*1ee90*/  @!P2 ST.E.128 desc[UR38][R6.64], RZ ;  /* 0x000000ff0600a985 */ /* 0x0007e8000c101d26 */
[----:B------:R3:W-:Y:S02]  /*1eea0*/  @!P3 ST.E.128 desc[UR38][R14.64], RZ ;  /* 0x000000ff0e00b985 */ /* 0x0007e4000c101d26 */
.L_x_8605:
[----:B------:R-:W-:Y:S05]  /*1eeb0*/  BSYNC B1 ;  /* 0x0000000000017941 */ /* 0x000fea0003800000 */
.L_x_8604:
[----:B------:R-:W-:-:S03]  /*1eec0*/  UMOV UR4, 0xffffffff ;  /* 0xffffffff00047882 */ /* 0x000fc60000000000 */
[----:B------:R-:W-:Y:S05]  /*1eed0*/  BRA.DIV UR4, `(.L_x_8606) ;  /* 0x0000009a04287947 */ /* 0x000fea000b800000 */
[----:B---3--:R3:W0:Y:S04]  /*1eee0*/  SHFL.IDX PT, R3, R4, 0x1, 0x181f ;  /* 0x00381f0004037f89 */ /* 0x00862800000e0000 */
[----:B----4-:R3:W4:Y:S02]  /*1eef0*/  SHFL.IDX PT, R14, R0, 0x1, 0x181f ;  /* 0x00381f00000e7f89 */ /* 0x01072400000e0000 */
.L_x_8848:
[----:B------:R-:W-:Y:S01]  /*1ef00*/  VIADD R5, R193, 0x20 ;  /* 0x00000020c1057836 */ /* 0x000fe20000000000 */
        /* <DEDUP_REMOVED lines=8> */
[-C--:B0-----:R-:W-:Y:S02]  /*1ef90*/  @!P2 LEA.HI.X R7, R16, R3.reuse, R17, 0x1, P0 ;  /* 0x000000031007a211 */ /* 0x081fe400000f0c11 */
[----:B------:R-:W-:-:S03]  /*1efa0*/  @!P3 LEA.HI.X R15, R190, R3, R214, 0x1, P1 ;  /* 0x00000003be0fb211 */ /* 0x000fc600008f0cd6 */
[----:B------:R0:W-:Y:S04]  /*1efb0*/  @!P2 ST.E.128 desc[UR38][R6.64], RZ ;  /* 0x000000ff0600a985 */ /* 0x0001e8000c101d26 */
[----:B------:R0:W-:Y:S02]  /*1efc0*/  @!P3 ST.E.128 desc[UR38][R14.64], RZ ;  /* 0x000000ff0e00b985 */ /* 0x0001e4000c101d26 */
.L_x_8608:
[----:B------:R-:W-:Y:S05]  /*1efd0*/  BSYNC B1 ;  /* 0x0000000000017941 */ /* 0x000fea0003800000 */
.L_x_8607:
[----:B------:R-:W-:-:S03]  /*1efe0*/  UMOV UR4, 0xffffffff ;  /* 0xffffffff00047882 */ /* 0x000fc60000000000 */
[----:B------:R-:W-:Y:S05]  /*1eff0*/  BRA.DIV UR4, `(.L_x_8609) ;  /* 0x0000009a04287947 */ /* 0x000fea000b800000 */
[----:B0-----:R0:W0:Y:S04]  /*1f000*/  SHFL.IDX PT, R3, R4, 0x2, 0x181f ;  /* 0x00581f0004037f89 */ /* 0x00102800000e0000 */
[----:B----4-:R4:W0:Y:S02]  /*1f010*/  SHFL.IDX PT, R14, R0, 0x2, 0x181f ;  /* 0x00581f00000e7f89 */ /* 0x01082400000e0000 */
.L_x_8852:
[----:B------:R-:W-:Y:S01]  /*1f020*/  VIADD R5, R193, 0x40 ;  /* 0x00000040c1057836 */ /* 0x000fe20000000000 */
[----:B------:R-:W-:Y:S04]  /*1f030*/  BSSY B1, `(.L_x_8610) ;  /* 0x000000c000017945 */ /* 0x000fe80003800000 */
[----:B------:R-:W-:-:S13]  /*1f040*/  ISETP.GE.AND P0, PT, R5, R8, PT ;  /* 0x000000080500720c */ /* 0x000fda0003f06270 */
        /* <DEDUP_REMOVED lines=10> */
.L_x_8611:
[----:B------:R-:W-:Y:S05]  /*1f0f0*/  BSYNC B1 ;  /* 0x0000000000017941 */ /* 0x000fea0003800000 */
.L_x_8610:
[----:B------:R-:W-:-:S03]  /*1f100*/  UMOV UR4, 0xffffffff ;  /* 0xffffffff00047882 */ /* 0x000fc60000000000 */
[----:B------:R-:W-:Y:S05]  /*1f110*/  BRA.DIV UR4, `(.L_x_8612) ;  /* 0x0000009a04287947 */ /* 0x000fea000b800000 */
[----:B0-----:R0:W0:Y:S04]  /*1f120*/  SHFL.IDX PT, R3, R4, 0x3, 0x181f ;  /* 0x00781f0004037f89 */ /* 0x00102800000e0000 */
[----:B------:R0:W0:Y:S02]  /*1f130*/  SHFL.IDX PT, R14, R0, 0x3, 0x181f ;  /* 0x00781f00000e7f89 */ /* 0x00002400000e0000 */
.L_x_8856:
[----:B0-234-:R-:W-:-:S05]  /*1f140*/  VIADD R0, R193, 0x60 ;  /* 0x00000060c1007836 */ /* 0x01dfca0000000000 */
[----:B------:R-:W-:-:S13]  /*1f150*/  ISETP.GE.AND P0, PT, R0, R8, PT ;  /* 0x000000080000720c */ /* 0x000fda0003f06270 */
[----:B------:R-:W-:Y:S05]  /*1f160*/  @P0 BRA `(.L_x_8599) ;  /* 0x0000000000240947 */ /* 0x000fea0003800000 */
[----:B------:R-:W-:Y:S02]  /*1f170*/  ULDC UR4, c[0x0][0xac8] ;  /* 0x0002b20000047ab9 */ /* 0x000fe40000000800 */
[----:B------:R-:W-:Y:S02]  /*1f180*/  ISETP.GE.AND P2, PT, R16, UR4, PT ;  /* 0x0000000410007c0c */ /* 0x000fe4000bf46270 */
[----:B------:R-:W-:-:S11]  /*1f190*/  ISETP.GE.AND P3, PT, R190, UR4, PT ;  /* 0x00000004be007c0c */ /* 0x000fd6000bf66270 */
[-C--:B------:R-:W-:Y:S02]  /*1f1a0*/  @!P2 LEA R4, P0, R16, R14.reuse, 0x1 ;  /* 0x0000000e1004a211 */ /* 0x080fe400078008ff */
[----:B------:R-:W-:Y:S02]  /*1f1b0*/  @!P3 LEA R14, P1, R190, R14, 0x1 ;  /* 0x0000000ebe0eb211 */ /* 0x000fe400078208ff */
[-C--:B------:R-:W-:Y:S02]  /*1f1c0*/  @!P2 LEA.HI.X R5, R16, R3.reuse, R17, 0x1, P0 ;  /* 0x000000031005a211 */ /* 0x080fe400000f0c11 */
[----:B------:R-:W-:-:S03]  /*1f1d0*/  @!P3 LEA.HI.X R15, R190, R3, R214, 0x1, P1 ;  /* 0x00000003be0fb211 */ /* 0x000fc600008f0cd6 */
[----:B------:R0:W-:Y:S04]  /*1f1e0*/  @!P2 ST.E.128 desc[UR38][R4.64], RZ ;  /* 0x000000ff0400a985 */ /* 0x0001e8000c101d26 */
[----:B------:R0:W-:Y:S02]  /*1f1f0*/  @!P3 ST.E.128 desc[UR38][R14.64], RZ ;  /* 0x000000ff0e00b985 */ /* 0x0001e4000c101d26 */
.L_x_8599:
[----:B------:R-:W-:Y:S05]  /*1f200*/  BSYNC B0 ;  /* 0x0000000000007941 */ /* 0x000fea0003800000 */
.L_x_8590:
[----:B------:R-:W-:Y:S02]  /*1f210*/  ULDC UR4, c[0x0][0xc3c] ;  /* 0x00030f0000047ab9 */ /* 0x000fe40000000800 */
[----:B-1----:R-:W-:-:S13]  /*1f220*/  ISETP.GE.AND P0, PT, R31, UR4, PT ;  /* 0x000000041f007c0c */ /* 0x002fda000bf06270 */
[----:B------:R-:W-:Y:S05]  /*1f230*/  @!P0 BRA `(.L_x_8613) ;  /* 0xfffffe1c00cc8947 */ /* 0x000fea000383ffff */
[----:B------:R-:W-:Y:S05]  /*1f240*/  BRA `(.L_x_8351) ;  /* 0x0000007c00307947 */ /* 0x000fea0003800000 */
.L_x_8349:
[----:B------:R-:W-:-:S08]  /*1f250*/  NOP ;  /* 0x0000000000007918 */ /* 0x000fd00000000000 */
[----:B--2---:R-:W0:-:S00]  /*1f260*/  USETMAXREG.DEALLOC.CTAPOOL 0x18 ;  /* 0x00000018000079c8 */ /* 0x004e0000080e0500 */
        /* <DEDUP_REMOVED lines=16> */
.L_x_8614:
        /* <DEDUP_REMOVED lines=41> */
.L_x_8620:
        /* <DEDUP_REMOVED lines=12> */
.L_x_8619:
[----:B------:R-:W-:Y:S05]  /*1f6c0*/  BSYNC B0 ;  /* 0x0000000000007941 */ /* 0x000fea0003800000 */
.L_x_8618:
        /* <DEDUP_REMOVED lines=21> */
.L_x_8616:
        /* <DEDUP_REMOVED lines=20> */
.L_x_8621:
        /* <DEDUP_REMOVED lines=56> */
.L_x_8617:
[----:B------:R-:W-:Y:S02]  /*1fce0*/  IMAD.MOV.U32 R17, RZ, RZ, RZ ;  /* 0x000000ffff117224 */ /* 0x000fe400078e00ff */
[----:B------:R-:W-:Y:S02]  /*1fcf0*/  IMAD.U32 R16, RZ, RZ, UR6 ;  /* 0x00000006ff107e24 */ /* 0x000fe4000f8e00ff */
[----:B------:R-:W-:-:S07]  /*1fd00*/  IMAD.MOV.U32 R18, RZ, RZ, RZ ;  /* 0x000000ffff127224 */ /* 0x000fce00078e00ff */
.L_x_8622:
[----:B------:R-:W-:-:S13]  /*1fd10*/  ISETP.NE.AND P0, PT, R0, RZ, PT ;  /* 0x000000ff0000720c */ /* 0x000fda0003f05270 */
[----:B------:R-:W1:Y:S01]  /*1fd20*/  @!P0 S2R R3, SR_CgaCtaId ;  /* 0x0000000000038919 */ /* 0x000e620000008800 */
[----:B------:R-:W-:-:S04]  /*1fd30*/  @!P0 MOV R0, 0x400 ;  /* 0x0000040000008802 */ /* 0x000fc80000000f00 */
[----:B-1----:R-:W-:-:S05]  /*1fd40*/  @!P0 LEA R0, R3, R0, 0x18 ;  /* 0x0000000003008211 */ /* 0x002fca00078ec0ff */
[----:B------:R1:W-:Y:S01]  /*1fd50*/  @!P0 STS.128 [R0+0x288d0], R16 ;  /* 0x0288d01000008388 */ /* 0x0003e20000000c00 */
[----:B------:R-:W-:Y:S06]  /*1fd60*/  BAR.ARV 0x5, 0x180 ;  /* 0x0146000000007b1d */ /* 0x000fec0000002000 */
.L_x_8615:
        /* <DEDUP_REMOVED lines=20> */
[----:B------:R-:W-:-:S02]  /*1feb0*/  LOP3.LUT R0, R0, 0x38, RZ, 0xc0, !PT ;  /* 0x0000003800007812 */ /* 0x000fc400078ec0ff */
[----:B------:R-:W-:Y:S02]  /*1fec0*/  LOP3.LUT R2, R3, 0x200, R2, 0xf8, !PT ;  /* 0x0000020003027812 */ /* 0x000fe400078ef802 */
[C---:B------:R-:W-:Y:S01]  /*1fed0*/  LOP3.LUT P0, R3, R4.reuse, 0x1f, RZ, 0xc0, !PT ;  /* 0x0000001f04037812 */ /* 0x040fe2000780c0ff */
[----:B------:R-:W-:Y:S01]  /*1fee0*/  IMAD.SHL.U32 R4, R4, 0x10, RZ ;  /* 0x0000001004047824 */ /* 0x000fe200078e00ff */
[----:B------:R-:W-:Y:S02]  /*1fef0*/  SHF.R.U32.HI R7, RZ, 0x3, R8 ;  /* 0x00000003ff077819 */ /* 0x000fe40000011608 */
[----:B------:R-:W-:Y:S01]  /*1ff00*/  LOP3.LUT R0, R0, 0x40, RZ, 0xfc, !PT ;  /* 0x0000004000007812 */ /* 0x000fe200078efcff */
[----:B------:R0:W-:Y:S01]  /*1ff10*/  STL [R1+0x28], R3 ;  /* 0x0000280301007387 */ /* 0x0001e20000100800 */
[----:B------:R-:W-:Y:S01]  /*1ff20*/  LOP3.LUT R4, R7, 0x70, R4, 0xf8, !PT ;  /* 0x0000007007047812 */ /* 0x000fe200078ef804 */
        /* <DEDUP_REMOVED lines=13> */
[----:B------:R-:W-:-:S11]  /*20000*/  LOP3.LUT R6, R6, 0xfffffff7, RZ, 0xc0, !PT ;  /* 0xfffffff706067812 */ /* 0x000fd600078ec0ff */
[----:B------:R-:W-:-:S05]  /*20010*/  @P0 LOP3.LUT R6, R6, 0x8, RZ, 0xfc, !PT ;  /* 0x0000000806060812 */ /* 0x000fca00078efcff */
[----:B------:R0:W-:Y:S04]  /*20020*/  STL [R1+0x4], R6 ;  /* 0x0000040601007387 */ /* 0x0001e80000100800 */
[----:B------:R0:W-:Y:S04]  /*20030*/  STL [R1+0x54], RZ ;  /* 0x000054ff01007387 */ /* 0x0001e80000100800 */
[----:B------:R0:W-:Y:S04]  /*20040*/  STL [R1+0x20], R2 ;  /* 0x0000200201007387 */ /* 0x0001e80000100800 */
[----:B------:R0:W-:Y:S04]  /*20050*/  STL [R1+0x1c], RZ ;  /* 0x00001cff01007387 */ /* 0x0001e80000100800 */
[----:B------:R0:W-:Y:S04]  /*20060*/  STL [R1+0x8], RZ ;  /* 0x000008ff01007387 */ /* 0x0001e80000100800 */
[----:B------:R0:W-:Y:S02]  /*20070*/  STL [R1+0x14], R2 ;  /* 0x0000140201007387 */ /* 0x0001e40000100800 */
.L_x_8778:
[----:B-1----:R-:W1:Y:S01]  /*20080*/  LDC.64 R12, c[0x0][0xa00] ;  /* 0x00028000ff0c7b82 */ /* 0x002e620000000a00 */
[----:B------:R-:W-:Y:S05]  /*20090*/  YIELD ;  /* 0x0000000000007946 */ /* 0x000fea0003800000 */
[----:B------:R-:W-:Y:S01]  /*200a0*/  ULDC.64 UR4, c[0x0][0xa28] ;  /* 0x00028a0000047ab9 */ /* 0x000fe20000000a00 */
[----:B0-----:R-:W-:Y:S02]  /*200b0*/  CS2R R6, SRZ ;  /* 0x0000000000067805 */ /* 0x001fe4000001ff00 */
[----:B------:R-:W-:Y:S01]  /*200c0*/  ISETP.NE.U32.AND P0, PT, RZ, UR4, PT ;  /* 0x00000004ff007c0c */ /* 0x000fe2000bf05070 */
[----:B------:R-:W-:Y:S01]  /*200d0*/  ULDC.64 UR8, c[0x0][0xa18] ;  /* 0x0002860000087ab9 */ /* 0x000fe20000000a00 */
[----:B------:R-:W0:Y:S01]  /*200e0*/  LDC.64 R4, c[0x0][0xa08] ;  /* 0x00028200ff047b82 */ /* 0x000e220000000a00 */
[----:B------:R-:W-:Y:S01]  /*200f0*/  ULDC.64 UR6, c[0x0][0xa08] ;  /* 0x0002820000067ab9 */ /* 0x000fe20000000a00 */
[----:B------:R-:W-:Y:S01]  /*20100*/  ISETP.NE.AND.EX P0, PT, RZ, UR5, PT, P0 ;  /* 0x00000005ff007c0c */ /* 0x000fe2000bf05300 */
[----:B------:R-:W-:-:S02]  /*20110*/  ULDC.64 UR4, c[0x0][0xa00] ;  /* 0x0002800000047ab9 */ /* 0x000fc40000000a00 */
[----:B------:R-:W-:-:S04]  /*20120*/  ISETP.NE.U32.AND P1, PT, RZ, UR4, PT ;  /* 0x00000004ff007c0c */ /* 0x000fc8000bf25070 */
[----:B------:R-:W-:Y:S01]  /*20130*/  ISETP.NE.AND.EX P1, PT, RZ, UR5, PT, P1 ;  /* 0x00000005ff007c0c */ /* 0x000fe2000bf25310 */
[----:B------:R-:W-:Y:S01]  /*20140*/  ULDC.64 UR4, c[0x0][0xa10] ;  /* 0x0002840000047ab9 */ /* 0x000fe20000000a00 */
[----:B-1----:R-:W-:-:S04]  /*20150*/  IMAD.WIDE R12, R19, 0x4, R12 ;  /* 0x00000004130c7825 */ /* 0x002fc800078e020c */
[----:B---3--:R-:W1:Y:S07]  /*20160*/  @P0 LDC.64 R2, c[0x0][0xa28] ;  /* 0x00028a00ff020b82 */ /* 0x008e6e0000000a00 */
[----:B------:R-:W2:Y:S01]  /*20170*/  @P1 LDG.E R7, desc[UR38][R12.64] ;  /* 0x000000260c071981 */ /* 0x000ea2000c1e1900 */
[----:B------:R-:W-:-:S04]  /*20180*/  ISETP.NE.U32.AND P3, PT, RZ, UR8, PT ;  /* 0x00000008ff007c0c */ /* 0x000fc8000bf65070 */
[----:B------:R-:W-:Y:S01]  /*20190*/  ISETP.NE.AND.EX P3, PT, RZ, UR9, PT, P3 ;  /* 0x00000009ff007c0c */ /* 0x000fe2000bf65330 */
[----:B-1----:R-:W-:-:S12]  /*201a0*/  @P0 IMAD.WIDE R2, R19, 0x4, R2 ;  /* 0x0000000413020825 */ /* 0x002fd800078e0202 */
[----:B------:R-:W1:Y:S01]  /*201b0*/  @P3 LDC.64 R10, c[0x0][0xa18] ;  /* 0x00028600ff0a3b82 */ /* 0x000e620000000a00 */
[----:B-----5:R3:W5:Y:S01]  /*201c0*/  @P0 LDG.E R6, desc[UR38][R2.64] ;  /* 0x0000002602060981 */ /* 0x020762000c1e1900 */
[----:B------:R-:W-:Y:S01]  /*201d0*/  ISETP.NE.U32.AND P2, PT, RZ, UR6, PT ;  /* 0x00000006ff007c0c */ /* 0x000fe2000bf45070 */
[----:B------:R-:W-:Y:S01]  /*201e0*/  IMAD.MOV.U32 R8, RZ, RZ, RZ ;  /* 0x000000ffff087224 */ /* 0x000fe200078e00ff */
[----:B------:R-:W-:Y:S01]  /*201f0*/  ISETP.NE.U32.AND P0, PT, RZ, UR4, PT ;  /* 0x00000004ff007c0c */ /* 0x000fe2000bf05070 */
[----:B------:R-:W-:Y:S02]  /*20200*/  IMAD.MOV.U32 R0, RZ, RZ, RZ ;  /* 0x000000ffff007224 */ /* 0x000fe400078e00ff */
[----:B0-----:R-:W-:Y:S01]  /*20210*/  IMAD.WIDE R4, R19, 0x4, R4 ;  /* 0x0000000413047825 */ /* 0x001fe200078e0204 */
[----:B---3--:R-:W0:Y:S01]  /*20220*/  LDC.64 R2, c[0x0][0xa10] ;  /* 0x00028400ff027b82 */ /* 0x008e220000000a00 */
[----:B------:R-:W-:Y:S01]  /*20230*/  ULDC UR4, c[0x0][0x288] ;  /* 0x0000a20000047ab9 */ /* 0x000fe20000000800 */
[----:B------:R-:W-:-:S02]  /*20240*/  ISETP.NE.AND.EX P2, PT, RZ, UR7, PT, P2 ;  /* 0x00000007ff007c0c */ /* 0x000fc4000bf45320 */
[----:B------:R-:W-:Y:S01]  /*20250*/  ISETP.NE.AND.EX P0, PT, RZ, UR5, PT, P0 ;  /* 0x00000005ff007c0c */ /* 0x000fe2000bf05300 */
[----:B-1----:R-:W-:-:S10]  /*20260*/  @P3 IMAD.WIDE R10, R19, 0x4, R10 ;  /* 0x00000004130a3825 */ /* 0x002fd400078e020a */
        /* <DEDUP_REMOVED lines=24> */
.L_x_8624:
[----:B-----5:R-:W-:Y:S01]  /*203f0*/  IMAD.IADD R8, R8, 0x1, R6 ;  /* 0x0000000108087824 */ /* 0x020fe200078e0206 */
[----:B------:R-:W-:Y:S02]  /*20400*/  ULDC.64 UR4, c[0x0][0xa20] ;  /* 0x0002880000047ab9 */ /* 0x000fe40000000a00 */
[----:B------:R-:W-:Y:S02]  /*20410*/  ISETP.NE.U32.AND P1, PT, RZ, UR4, PT ;  /* 0x00000004ff007c0c */ /* 0x000fe4000bf25070 */
[----:B------:R1:W-:Y:S02]  /*20420*/  STL [R1+0x18], R8 ;  /* 0x0000180801007387 */ /* 0x0003e40000100800 */
[----:B------:R-:W-:-:S13]  /*20430*/  ISETP.NE.AND.EX P1, PT, RZ, UR5, PT, P1 ;  /* 0x00000005ff007c0c */ /* 0x000fda000bf25310 */
[----:B-1----:R-:W-:Y:S05]  /*20440*/  @!P1 BRA `(.L_x_8625) ;  /* 0x0000000000109947 */ /* 0x002fea0003800000 */
[----:B------:R-:W1:Y:S02]  /*20450*/  LDC.64 R4, c[0x0][0xa20] ;  /* 0x00028800ff047b82 */ /* 0x000e640000000a00 */
[----:B-1----:R-:W-:-:S05]  /*20460*/  IMAD.WIDE R4, R19, 0x4, R4 ;  /* 0x0000000413047825 */ /* 0x002fca00078e0204 */
[----:B------:R1:W5:Y:S01]  /*20470*/  LDG.E R7, desc[UR38][R4.64] ;  /* 0x0000002604077981 */ /* 0x000362000c1e1900 */
[----:B------:R-:W-:Y:S05]  /*20480*/  BRA `(.L_x_8626) ;  /* 0x0000000000107947 */ /* 0x000fea0003800000 */
.L_x_8625:
[----:B------:R-:W-:Y:S05]  /*20490*/  @!P2 BRA `(.L_x_8626) ;  /* 0x00000000000ca947 */ /* 0x000fea0003800000 */
[----:B------:R-:W2:Y:S04]  /*204a0*/  LDG.E R7, desc[UR38][R4.64] ;  /* 0x0000002604077981 */ /* 0x000ea8000c1e1900 */
[----:B------:R-:W2:Y:S02]  /*204b0*/  LDG.E R4, desc[UR38][R4.64+0x4] ;  /* 0x0000042604047981 */ /* 0x000ea4000c1e1900 */
[----:B--2---:R-:W-:-:S07]  /*204c0*/  IMAD.IADD R7, R4, 0x1, -R7 ;  /* 0x0000000104077824 */ /* 0x004fce00078e0a07 */
.L_x_8626:
        /* <DEDUP_REMOVED lines=15> */
[----:B------:R-:W-:-:S04]  /*205c0*/  IADD3 R17, R7, 0x1, -R11 ;  /* 0x0000000107117810 */ /* 0x000fc80007ffe80b */
[----:B------:R-:W-:Y:S01]  /*205d0*/  SHF.R.S32.HI R3, RZ, 0x1f, R2 ;  /* 0x0000001fff037819 */ /* 0x000fe20000011402 */
[----:B------:R-:W-:-:S03]  /*205e0*/  IMAD.IADD R6, R17, 0x1, R6 ;  /* 0x0000000111067824 */ /* 0x000fc600078e0206 */
[----:B------:R-:W-:Y:S02]  /*205f0*/  LEA.HI R21, R3, R2, RZ, 0x7 ;  /* 0x0000000203157211 */ /* 0x000fe400078f38ff */
[----:B------:R-:W1:Y:S02]  /*20600*/  LDC.64 R2, c[0x0][0x9e0] ;  /* 0x00027800ff027b82 */ /* 0x000e640000000a00 */
[----:B------:R-:W-:Y:S02]  /*20610*/  SHF.R.S32.HI R21, RZ, 0x7, R21 ;  /* 0x00000007ff157819 */ /* 0x000fe40000011415 */
        /* <DEDUP_REMOVED lines=14> */
.L_x_8629:
[----:B------:R-:W-:-:S13]  /*20700*/  ISETP.NE.AND P3, PT, R3, 0x1, PT ;  /* 0x000000010300780c */ /* 0x000fda0003f65270 */
[----:B------:R-:W1:Y:S02]  /*20710*/  @P3 LDC.64 R4, c[0x0][0x9e8] ;  /* 0x00027a00ff043b82 */ /* 0x000e640000000a00 */
[----:B-1----:R-:W-:-:S05]  /*20720*/  @P3 IMAD.HI.U32 R4, R2, R4, RZ ;  /* 0x0000000402043227 */ /* 0x002fca00078e00ff */
[----:B------:R-:W-:-:S07]  /*20730*/  @P3 SHF.R.U32.HI R2, RZ, R5, R4 ;  /* 0x00000005ff023219 */ /* 0x000fce0000011604 */
.L_x_8630:
[----:B------:R-:W-:Y:S05]  /*20740*/  BSYNC B0 ;  /* 0x0000000000007941 */ /* 0x000fea0003800000 */
.L_x_8628:
[----:B------:R-:W-:-:S05]  /*20750*/  IMAD R2, R2, R3, R3 ;  /* 0x0000000302027224 */ /* 0x000fca00078e0203 */
[----:B------:R-:W-:-:S07]  /*20760*/  VIMNMX R8, R8, R2, PT ;  /* 0x0000000208087248 */ /* 0x000fce0003fe0100 */
.L_x_8627:
        /* <DEDUP_REMOVED lines=20> */
.L_x_8633:
[----:B------:R-:W-:-:S13]  /*208b0*/  ISETP.NE.AND P1, PT, R3, 0x1, PT ;  /* 0x000000010300780c */ /* 0x000fda0003f25270 */
[----:B------:R-:W1:Y:S02]  /*208c0*/  @P1 LDC.64 R4, c[0x0][0x9e8] ;  /* 0x00027a00ff041b82 */ /* 0x000e640000000a00 */
[----:B-1----:R-:W-:-:S05]  /*208d0*/  @P1 IMAD.HI.U32 R4, R6, R4, RZ ;  /* 0x0000000406041227 */ /* 0x002fca00078e00ff */
[----:B------:R-:W-:-:S07]  /*208e0*/  @P1 SHF.R.U32.HI R6, RZ, R5, R4 ;  /* 0x00000005ff061219 */ /* 0x000fce0000011604 */
.L_x_8634:
[----:B------:R-:W-:Y:S05]  /*208f0*/  BSYNC B0 ;  /* 0x0000000000007941 */ /* 0x000fea0003800000 */
.L_x_8632:
[----:B------:R-:W-:-:S05]  /*20900*/  IMAD R3, R6, R3, RZ ;  /* 0x0000000306037224 */ /* 0x000fca00078e02ff */
[----:B------:R-:W-:-:S07]  /*20910*/  VIMNMX R2, R2, R3, !PT ;  /* 0x0000000302027248 */ /* 0x000fce0007fe0100 */
.L_x_8631:
        /* <DEDUP_REMOVED lines=31> */
.L_x_8859:
[----:B--2---:R-:W-:Y:S02]  /*20b10*/  ISETP.NE.AND P0, PT, R14, RZ, PT ;  /* 0x000000ff0e00720c */ /* 0x004fe40003f05270 */
[----:B------:R-:W-:-:S11]  /*20b20*/  PLOP3.LUT P1, PT, PT, PT, PT, 0x8, 0x0 ;  /* 0x000000000000781c */ /* 0x000fd60003f2e170 */
[----:B------:R-:W-:Y:S05]  /*20b30*/  @P0 BRA `(.L_x_8638) ;  /* 0x00000000000c0947 */ /* 0x000fea0003800000 */
[----:B------:R-:W-:-:S03]  /*20b40*/  UMOV UR4, 0xffffffff ;  /* 0xffffffff00047882 */ /* 0x000fc60000000000 */
[----:B------:R-:W-:Y:S05]  /*20b50*/  BRA.DIV UR4, `(.L_x_8639) ;  /* 0x0000008204147947 */ /* 0x000fea000b800000 */
[----:B------:R-:W-:-:S13]  /*20b60*/  ELECT P1, URZ, PT ;  /* 0x00000000003f782f */ /* 0x000fda0003820000 */
.L_x_8638:
[----:B-1----:R-:W2:Y:S04]  /*20b70*/  LDL R5, [R1+0x54] ;  /* 0x0000540001057983 */ /* 0x002ea80000100800 */
[----:B------:R-:W3:Y:S01]  /*20b80*/  LDL R7, [R1] ;  /* 0x0000000001077983 */ /* 0x000ee20000100800 */
        /* <DEDUP_REMOVED lines=8> */
.L_x_8862:
[----:B------:R-:W-:Y:S05]  /*20c10*/  BSYNC B1 ;  /* 0x0000000000017941 */ /* 0x000fea0003800000 */
.L_x_8640:
[----:B------:R-:W-:Y:S04]  /*20c20*/  BSSY B1, `(.L_x_8642) ;  /* 0x0000072000017945 */ /* 0x000fe80003800000 */
[----:B------:R-:W-:Y:S05]  /*20c30*/  @!P1 BRA `(.L_x_8643) ;  /* 0x0000000400c09947 */ /* 0x000fea0003800000 */
[----:B------:R-:W2:Y:S04]  /*20c40*/  LDL R9, [R1] ;  /* 0x0000000001097983 */ /* 0x000ea80000100800 */
        /* <DEDUP_REMOVED lines=10> */
.L_x_8863:
[----:B------:R-:W-:Y:S05]  /*20cf0*/  BSYNC B2 ;  /* 0x0000000000027941 */ /* 0x000fea0003800000 */
.L_x_8644:
        /* <DEDUP_REMOVED lines=8> */
.L_x_8647:
[----:B------:R-:W-:Y:S05]  /*20d80*/  BSYNC B2 ;  /* 0x0000000000027941 */ /* 0x000fea0003800000 */
.L_x_8646:
[----:B------:R-:W3:Y:S04]  /*20d90*/  LDL R8, [R1] ;  /* 0x0000000001087983 */ /* 0x000ee80000100800 */
        /* <DEDUP_REMOVED lines=11> */
[----:B0-----:R-:W-:Y:S02]  /*20e50*/  IMAD.SHL.U32 R11, R5, 0x4000, RZ ;  /* 0x00004000050b7824 */ /* 0x001fe400078e00ff */
[----:B------:R-:W-:Y:S02]  /*20e60*/  VIADD R5, R7, 0x28890 ;  /* 0x0002889007057836 */ /* 0x000fe40000000000 */
[----:B------:R-:W-:-:S07]  /*20e70*/  VIADD R8, R9, 0x18400 ;  /* 0x0001840009087836 */ /* 0x000fce0000000000 */
.L_x_8648:
        /* <DEDUP_REMOVED lines=16> */
.L_x_8649:
        /* <DEDUP_REMOVED lines=10> */
[----:B------:R-:W0:Y:S01]  /*21020*/  SYNCS.PHASECHK.TRANS64.TRYWAIT P0, [R7+URZ+0x288c0], R10 ;  /* 0x0288c00a070075a7 */ /* 0x000e22000800017f */
[----:B------:R-:W-:Y:S04]  /*21030*/  BSSY B2, `(.L_x_8650) ;  /* 0x0000002000027945 */ /* 0x000fe80003800000 */
[----:B0-----:R-:W-:Y:S05]  /*21040*/  @!P0 BRA `(.L_x_8651) ;  /* 0x0000007c00288947 */ /* 0x001fea0003800000 */
.L_x_8864:
[----:B------:R-:W-:Y:S05]  /*21050*/  BSYNC B2 ;  /* 0x0000000000027941 */ /* 0x000fea0003800000 */
.L_x_8650:
        /* <DEDUP_REMOVED lines=10> */
.L_x_8653:
[----:B------:R-:W-:Y:S05]  /*21100*/  BSYNC B2 ;  /* 0x0000000000027941 */ /* 0x000fea0003800000 */
.L_x_8652:
[----:B--2---:R-:W2:Y:S01]  /*21110*/  LDL R5, [R1] ;  /* 0x0000000001057983 */ /* 0x004ea20000100800 */
[----:B------:R-:W-:Y:S01]  /*21120*/  R2UR UR10, R14 ;  /* 0x000000000e0a72ca */ /* 0x000fe200000e0000 */
[----:B------:R-:W-:Y:S01]  /*21130*/  UIADD3 UR4, UP0, UR40, 0x670, URZ ;  /* 0x0000067028047890 */ /* 0x000fe2000ff1e03f */
[----:B------:R-:W-:Y:S01]  /*21140*/  R2UR UR6, R12 ;  /* 0x000000000c0672ca */ /* 0x000fe200000e0000 */
[----:B01----:R-:W-:Y:S01]  /*21150*/  VIADD R7, R7, 0x288b0 ;  /* 0x000288b007077836 */ /* 0x003fe20000000000 */
[----:B------:R-:W-:Y:S01]  /*21160*/  R2UR UR7, R13 ;  /* 0x000000000d0772ca */ /* 0x000fe200000e0000 */
[----:B------:R-:W-:Y:S01]  /*21170*/  UIADD3.X UR5, URZ, UR41, URZ, UP0, !UPT ;  /* 0x000000293f057290 */ /* 0x000fe200087fe43f */
[----:B------:R-:W-:Y:S01]  /*21180*/  PLOP3.LUT P0, PT, PT, PT, PT, 0x80, 0x0 ;  /* 0x000000000000781c */ /* 0x000fe20003f0f070 */
[----:B--2---:R-:W-:-:S04]  /*21190*/  IMAD R8, R11, 0x2, R5 ;  /* 0x000000020b087824 */ /* 0x004fc800078e0205 */
[----:B------:R-:W-:-:S08]  /*211a0*/  VIADD R5, R8, 0x400 ;  /* 0x0000040008057836 */ /* 0x000fd00000000000 */
.L_x_8654:
        /* <DEDUP_REMOVED lines=15> */
.L_x_8655:
        /* <DEDUP_REMOVED lines=10> */
.L_x_8643:
[----:B------:R-:W-:Y:S05]  /*21340*/  BSYNC B1 ;  /* 0x0000000000017941 */ /* 0x000fea0003800000 */
.L_x_8642:
[----:B------:R-:W1:Y:S04]  /*21350*/  LDL.LU R9, [R1+0x1c] ;  /* 0x00001c0001097983 */ /* 0x000e680000300800 */
[----:B------:R-:W2:Y:S01]  /*21360*/  LDL.LU R8, [R1+0x20] ;  /* 0x0000200001087983 */ /* 0x000ea20000300800 */
[----:B------:R-:W-:Y:S01]  /*21370*/  PLOP3.LUT P5, PT, PT, PT, PT, 0x8, 0x0 ;  /* 0x000000000000781c */ /* 0x000fe20003fae170 */
[----:B-1----:R-:W-:Y:S02]  /*21380*/  VIADD R5, R9, 0x1 ;  /* 0x0000000109057836 */ /* 0x002fe40000000000 */
        /* <DEDUP_REMOVED lines=9> */
.L_x_8670:
[----:B------:R-:W-:Y:S05]  /*21420*/  YIELD ;  /* 0x0000000000007946 */ /* 0x000fea0003800000 */
[----:B------:R-:W-:Y:S04]  /*21430*/  BSSY B1, `(.L_x_8656) ;  /* 0x000006e000017945 */ /* 0x000fe80003800000 */
[----:B--2---:R-:W-:Y:S05]  /*21440*/  @!P1 BRA `(.L_x_8657) ;  /* 0x0000000400b09947 */ /* 0x004fea0003800000 */
        /* <DEDUP_REMOVED lines=11> */
.L_x_8865:
[----:B------:R-:W-:Y:S05]  /*21500*/  BSYNC B2 ;  /* 0x0000000000027941 */ /* 0x000fea0003800000 */
.L_x_8658:
        /* <DEDUP_REMOVED lines=8> */
.L_x_8661:
[----:B------:R-:W-:Y:S05]  /*21590*/  BSYNC B2 ;  /* 0x0000000000027941 */ /* 0x000fea0003800000 */
.L_x_8660:
[----:B------:R-:W3:Y:S04]  /*215a0*/  LDL R5, [R1] ;  /* 0x0000000001057983 */ /* 0x000ee80000100800 */
        /* <DEDUP_REMOVED lines=12> */
.L_x_8662:
        /* <DEDUP_REMOVED lines=16> */
.L_x_8663:
        /* <DEDUP_REMOVED lines=13> */
.L_x_8866:
[----:B------:R-:W-:Y:S05]  /*21840*/  BSYNC B2 ;  /* 0x0000000000027941 */ /* 0x000fea0003800000 */
.L_x_8664:
        /* <DEDUP_REMOVED lines=10> */
.L_x_8667:
[----:B------:R-:W-:Y:S05]  /*218f0*/  BSYNC B2 ;  /* 0x0000000000027941 */ /* 0x000fea0003800000 */
.L_x_8666:
        /* <DEDUP_REMOVED lines=8> */
.L_x_8668:
        /* <DEDUP_REMOVED lines=15> */
.L_x_8669:
        /* <DEDUP_REMOVED lines=10> */
.L_x_8657:
[----:B------:R-:W-:Y:S05]  /*21b10*/  BSYNC B1 ;  /* 0x0000000000017941 */ /* 0x000fea0003800000 */
.L_x_8656:
        /* <DEDUP_REMOVED lines=12> */
.L_x_8636:
[----:B------:R-:W-:Y:S05]  /*21be0*/  BSYNC B0 ;  /* 0x0000000000007941 */ /* 0x000fea0003800000 */
.L_x_8635:
        /* <DEDUP_REMOVED lines=9> */
[----:B----4-:R-:W-:Y:S02]  /*21c80*/  @P0 SHF.R.U32.HI R0, RZ, R3, R2 ;  /* 0x00000003ff000219 */ /* 0x010fe40000011602 */
[----:B------:R-:W2:Y:S03]  /*21c90*/  LDC.64 R2, c[0x0][0x9e0] ;  /* 0x00027800ff027b82 */ /* 0x000ea60000000a00 */
[----:B------:R-:W-:Y:S01]  /*21ca0*/  IMAD.IADD R0, R17, 0x1, R0 ;  /* 0x0000000111007824 */ /* 0x000fe200078e0200 */
[----:B--2---:R-:W-:-:S03]  /*21cb0*/  ISETP.GE.AND P1, PT, R3, 0x1, PT ;  /* 0x000000010300780c */ /* 0x004fc60003f26270 */
        /* <DEDUP_REMOVED lines=13> */
.L_x_8673:
[----:B------:R-:W-:-:S13]  /*21d90*/  ISETP.NE.AND P2, PT, R3, 0x1, PT ;  /* 0x000000010300780c */ /* 0x000fda0003f45270 */
[----:B-1----:R-:W1:Y:S02]  /*21da0*/  @P2 LDC.64 R4, c[0x0][0x9e8] ;  /* 0x00027a00ff042b82 */ /* 0x002e640000000a00 */
[----:B-1----:R-:W-:-:S05]  /*21db0*/  @P2 IMAD.HI.U32 R4, R6, R4, RZ ;  /* 0x0000000406042227 */ /* 0x002fca00078e00ff */
[----:B------:R-:W-:-:S07]  /*21dc0*/  @P2 SHF.R.U32.HI R6, RZ, R5, R4 ;  /* 0x00000005ff062219 */ /* 0x000fce0000011604 */
.L_x_8674:
[----:B------:R-:W-:Y:S05]  /*21dd0*/  BSYNC B0 ;  /* 0x0000000000007941 */ /* 0x000fea0003800000 */
.L_x_8672:
[----:B------:R-:W-:-:S05]  /*21de0*/  IMAD R6, R6, R3, R3 ;  /* 0x0000000306067224 */ /* 0x000fca00078e0203 */
[----:B------:R-:W-:-:S07]  /*21df0*/  VIMNMX R2, R2, R6, PT ;  /* 0x0000000602027248 */ /* 0x000fce0003fe0100 */
.L_x_8671:
[----:B------:R-:W-:Y:S01]  /*21e00*/  VIADD R2, R2, 0x7f ;  /* 0x0000007f02027836 */ /* 0x000fe20000000000 */
[----:B-1----:R-:W1:Y:S01]  /*21e10*/  @P0 LDC R4, c[0x0][0x450] ;  /* 0x00011400ff040b82 */ /* 0x002e620000000800 */
[----:B------:R-:W-:-:S03]  /*21e20*/  ULDC UR4, c[0x0][0x9dc] ;  /* 0x0002770000047ab9 */ /* 0x000fc60000000800 */
[----:B------:R-:W-:-:S04]  /*21e30*/  SHF.R.S32.HI R0, RZ, 0x1f, R2 ;  /* 0x0000001fff007819 */ /* 0x000fc80000011402 */
[----:B------:R-:W-:Y:S02]  /*21e40*/  LEA.HI R0, R0, R2, RZ, 0x7 ;  /* 0x0000000200007211 */ /* 0x000fe400078f38ff */
[----:B------:R-:W2:Y:S02]  /*21e50*/  @P0 LDC R2, c[0x0][0x44c] ;  /* 0x00011300ff020b82 */ /* 0x000ea40000000800 */
[----:B------:R-:W-:-:S04]  /*21e60*/  SHF.R.S32.HI R0, RZ, 0x7, R0 ;  /* 0x00000007ff007819 */ /* 0x000fc80000011400 */
        /* <DEDUP_REMOVED lines=18> */
.L_x_8677:
[----:B------:R-:W-:-:S13]  /*21f90*/  ISETP.NE.AND P0, PT, R3, 0x1, PT ;  /* 0x000000010300780c */ /* 0x000fda0003f05270 */
[----:B------:R-:W1:Y:S02]  /*21fa0*/  @P0 LDC.64 R4, c[0x0][0x9e8] ;  /* 0x00027a00ff040b82 */ /* 0x000e640000000a00 */
[----:B-1----:R-:W-:-:S05]  /*21fb0*/  @P0 IMAD.HI.U32 R4, R2, R4, RZ ;  /* 0x0000000402040227 */ /* 0x002fca00078e00ff */
[----:B------:R-:W-:-:S07]  /*21fc0*/  @P0 SHF.R.U32.HI R2, RZ, R5, R4 ;  /* 0x00000005ff020219 */ /* 0x000fce0000011604 */
.L_x_8678:
[----:B------:R-:W-:Y:S05]  /*21fd0*/  BSYNC B0 ;  /* 0x0000000000007941 */ /* 0x000fea0003800000 */
.L_x_8676:
[----:B------:R-:W-:-:S05]  /*21fe0*/  IMAD R2, R2, R3, RZ ;  /* 0x0000000302027224 */ /* 0x000fca00078e02ff */
[----:B------:R-:W-:-:S07]  /*21ff0*/  VIMNMX R0, R0, R2, !PT ;  /* 0x0000000200007248 */ /* 0x000fce0007fe0100 */
.L_x_8675:
[----:B------:R-:W-:Y:S01]  /*22000*/  SHF.R.S32.HI R2, RZ, 0x1f, R0 ;  /* 0x0000001fff027819 */ /* 0x000fe20000011400 */
[----:B------:R-:W-:Y:S03]  /*22010*/  BSSY B7, `(.L_x_8679) ;  /* 0x00003ee000077945 */ /* 0x000fe60003800000 */
[----:B------:R-:W-:-:S04]  /*22020*/  LEA.HI R2, R2, R0, RZ, 0x7 ;  /* 0x0000000002027211 */ /* 0x000fc800078f38ff */
[----:B------:R-:W-:-:S04]  /*22030*/  SHF.R.S32.HI R2, RZ, 0x7, R2 ;  /* 0x00000007ff027819 */ /* 0x000fc80000011402 */
        /* <DEDUP_REMOVED lines=11> */
[----:B------:R-:W1:Y:S08]  /*220f0*/  FLO.U32 R0, UR4 ;  /* 0x0000000400007d00 */ /* 0x000e7000080e0000 */
        /* <DEDUP_REMOVED lines=9> */
.L_x_8680:
        /* <DEDUP_REMOVED lines=21> */
.L_x_8683:
[----:B------:R-:W-:Y:S05]  /*222e0*/  BSYNC B6 ;  /* 0x0000000000067941 */ /* 0x000fea0003800000 */
.L_x_8682:
        /* <DEDUP_REMOVED lines=20> */
.L_x_8686:
        /* <DEDUP_REMOVED lines=15> */
.L_x_8685:
[----:B------:R-:W-:Y:S05]  /*22520*/  BSYNC B6 ;  /* 0x0000000000067941 */ /* 0x000fea0003800000 */
.L_x_8684:
[----:B------:R-:W-:Y:S01]  /*22530*/  ULDC.64 UR4, c[0x0][0x9f8] ;  /* 0x00027e0000047ab9 */ /* 0x000fe20000000a00 */
[----:B------:R-:W2:Y:S01]  /*22540*/  LDL R17, [R1+0x38] ;  /* 0x0000380001117983 */ /* 0x000ea20000100800 */
[----:B------:R-:W-:Y:S01]  /*22550*/  ISETP.NE.U32.AND P0, PT, RZ, UR4, PT ;  /* 0x00000004ff007c0c */ /* 0x000fe2000bf05070 */
[----:B------:R-:W-:-:S03]  /*22560*/  IMAD.MOV.U32 R7, RZ, RZ, R19 ;  /* 0x000000ffff077224 */ /* 0x000fc600078e0013 */
        /* <DEDUP_REMOVED lines=19> */
.L_x_8869:
        /* <DEDUP_REMOVED lines=11> */
.L_x_8872:
[----:B------:R-:W-:Y:S05]  /*22750*/  @!P6 BRA `(.L_x_8688) ;  /* 0x000000040018e947 */ /* 0x000fea0003800000 */
[----:B------:R-:W-:-:S04]  /*22760*/  ISETP.NE.U32.AND P0, PT, R2, RZ, PT ;  /* 0x000000ff0200720c */ /* 0x000fc80003f05070 */
[----:B------:R-:W-:-:S13]  /*22770*/  ISETP.NE.AND.EX P0, PT, R3, RZ, PT, P0 ;  /* 0x000000ff0300720c */ /* 0x000fda0003f05300 */
[----:B------:R-:W-:Y:S05]  /*22780*/  @!P0 BRA `(.L_x_8690) ;  /* 0x0000000000508947 */ /* 0x000fea0003800000 */
[----:B------:R-:W2:Y:S01]  /*22790*/  LDC R6, c[0x0][0x43c] ;  /* 0x00010f00ff067b82 */ /* 0x000ea20000000800 */
[----:B------:R-:W-:Y:S01]  /*227a0*/  IMAD.MOV.U32 R9, RZ, RZ, R0 ;  /* 0x000000ffff097224 */ /* 0x000fe200078e0000 */
[----:B------:R-:W-:-:S03]  /*227b0*/  ULDC.64 UR4, c[0x0][0x428] ;  /* 0x00010a0000047ab9 */ /* 0x000fc60000000a00 */
        /* <DEDUP_REMOVED lines=17> */
.L_x_8690:
[----:B-1----:R-:W4:Y:S04]  /*228d0*/  LDL R7, [R1] ;  /* 0x0000000001077983 */ /* 0x002f280000100800 */
[----:B---3--:R-:W4:Y:S04]  /*228e0*/  LDL R0, [R1+0x8] ;  /* 0x0000080001007983 */ /* 0x008f280000100800 */
[----:B--2---:R-:W2:Y:S01]  /*228f0*/  LDL R2, [R1+0x14] ;  /* 0x0000140001027983 */ /* 0x004ea20000100800 */
[----:B----4-:R-:W-:Y:S01]  /*22900*/  IMAD R0, R0, 0x8, R7 ;  /* 0x0000000800007824 */ /* 0x010fe200078e0207 */
[----:B--2---:R-:W-:-:S04]  /*22910*/  SHF.L.U32 R2, R2, 0x1f, RZ ;  /* 0x0000001f02027819 */ /* 0x004fc800000006ff */
[----:B------:R-:W1:Y:S02]  /*22920*/  SYNCS.PHASECHK.TRANS64.TRYWAIT P0, [R0+URZ+0x28840], R2 ;  /* 0x02884002000075a7 */ /* 0x000e64000800017f */
[----:B-1----:R-:W-:Y:S05]  /*22930*/  @!P0 BRA `(.L_x_8691) ;  /* 0x00000064007c8947 */ /* 0x002fea0003800000 */
.L_x_8873:
        /* <DEDUP_REMOVED lines=10> */
.L_x_8692:
[----:B------:R-:W3:Y:S04]  /*229e0*/  LDL R5, [R1] ;  /* 0x0000000001057983 */ /* 0x000ee80000100800 */
[----:B------:R-:W3:Y:S04]  /*229f0*/  LDL R4, [R1+0x8] ;  /* 0x0000080001047983 */ /* 0x000ee80000100800 */
[----:B------:R-:W4:Y:S04]  /*22a00*/  LDL R6, [R1+0xc] ;  /* 0x00000c0001067983 */ /* 0x000f280000100800 */
[----:B-12---:R-:W2:Y:S01]  /*22a10*/  LDL R2, [R1+0x18] ;  /* 0x0000180001027983 */ /* 0x006ea20000100800 */
[----:B------:R-:W-:-:S02]  /*22a20*/  R2UR UR9, R0 ;  /* 0x00000000000972ca */ /* 0x000fc400000e0000 */
[----:B------:R-:W-:Y:S01]  /*22a30*/  PLOP3.LUT P0, PT, PT, PT, PT, 0x80, 0x0 ;  /* 0x000000000000781c */ /* 0x000fe20003f0f070 */
[----:B------:R-:W-:Y:S01]  /*22a40*/  UIADD3 UR4, UP0, UR40, 0x370, URZ ;  /* 0x0000037028047890 */ /* 0x000fe2000ff1e03f */
[----:B------:R-:W-:Y:S02]  /*22a50*/  R2UR UR12, R18 ;  /* 0x00000000120c72ca */ /* 0x000fe400000e0000 */
[----:B-----5:R-:W-:Y:S02]  /*22a60*/  R2UR UR13, R17 ;  /* 0x00000000110d72ca */ /* 0x020fe400000e0000 */
[----:B------:R-:W-:-:S05]  /*22a70*/  LOP3.LUT R3, R3, 0xfffffffb, RZ, 0xc0, !PT ;  /* 0xfffffffb03037812 */ /* 0x000fca00078ec0ff */
[----:B------:R-:W-:Y:S01]  /*22a80*/  UIADD3 UR9, UR9, 0x28830, URZ ;  /* 0x0002883009097890 */ /* 0x000fe2000fffe03f */
[----:B------:R-:W-:Y:S01]  /*22a90*/  UMOV UR10, URZ ;  /* 0x0000003f000a7c82 */ /* 0x000fe20008000000 */
[----:B------:R-:W-:Y:S01]  /*22aa0*/  UMOV UR7, 0x14f00000 ;  /* 0x14f0000000077882 */ /* 0x000fe20000000000 */
[----:B------:R-:W-:Y:S01]  /*22ab0*/  @P0 LOP3.LUT R3, R3, 0x4, RZ, 0xfc, !PT ;  /* 0x0000000403030812 */ /* 0x000fe200078efcff */
[----:B------:R-:W-:-:S04]  /*22ac0*/  UMOV UR15, 0x40 ;  /* 0x00000040000f7882 */ /* 0x000fc80000000000 */
[----:B------:R1:W-:Y:S01]  /*22ad0*/  STL [R1+0x4], R3 ;  /* 0x0000040301007387 */ /* 0x0003e20000100800 */
[----:B---3--:R-:W-:Y:S01]  /*22ae0*/  IMAD R0, R4, 0x8000, R5 ;  /* 0x0000800004007824 */ /* 0x008fe200078e0205 */
[----:B----4-:R-:W-:-:S04]  /*22af0*/  R2UR UR11, R6 ;  /* 0x00000000060b72ca */ /* 0x010fc800000e0000 */
[----:B------:R-:W-:Y:S02]  /*22b00*/  R2UR UR6, R0 ;  /* 0x00000000000672ca */ /* 0x000fe400000e0000 */
[----:B--2---:R-:W-:-:S11]  /*22b10*/  R2UR UR5, R2 ;  /* 0x00000000020572ca */ /* 0x004fd600000e0000 */
[----:B------:R-:W-:Y:S02]  /*22b20*/  UIADD3 UR8, UR6, 0x18400, URZ ;  /* 0x0001840006087890 */ /* 0x000fe4000fffe03f */
[----:B------:R-:W-:Y:S02]  /*22b30*/  ULEA UR11, UR11, UR5, 0x7 ;  /* 0x000000050b0b7291 */ /* 0x000fe4000f8e383f */
[----:B------:R-:W-:Y:S02]  /*22b40*/  UIADD3.X UR5, URZ, UR41, URZ, UP0, !UPT ;  /* 0x000000293f057290 */ /* 0x000fe400087fe43f */
[----:B------:R-:W-:-:S03]  /*22b50*/  UIADD3 UR14, UR6, 0x1c400, URZ ;  /* 0x0001c400060e7890 */ /* 0x000fc6000fffe03f */
[----:B------:R-:W-:-:S04]  /*22b60*/  UMOV UR6, 0x0 ;  /* 0x0000000000067882 */ /* 0x000fc80000000000 */
[----:B------:R2:W-:Y:S02]  /*22b70*/  UTMALDG.4D [UR8], [UR4], desc[UR6] ;  /* 0x00000608040075b4 */ /* 0x0005e40008019000 */
[----:B--2---:R-:W-:Y:S01]  /*22b80*/  UMOV UR8, UR14 ;  /* 0x0000000e00087c82 */ /* 0x004fe20008000000 */
[----:B------:R-:W-:Y:S02]  /*22b90*/  UMOV UR10, UR15 ;  /* 0x0000000f000a7c82 */ /* 0x000fe40008000000 */
[----:B------:R1:W-:Y:S02]  /*22ba0*/  UTMALDG.4D [UR8], [UR4], desc[UR6] ;  /* 0x00000608040075b4 */ /* 0x0003e40008019000 */
[----:B-1----:R-:W-:Y:S01]  /*22bb0*/  NOP ;  /* 0x0000000000007918 */ /* 0x002fe20000000000 */
.L_x_8688:
[----:B---3--:R-:W2:Y:S04]  /*22bc0*/  LDL R4, [R1] ;  /* 0x0000000001047983 */ /* 0x008ea80000100800 */
        /* <DEDUP_REMOVED lines=31> */
.L_x_8694:
[----:B------:R-:W-:Y:S05]  /*22dc0*/  BSYNC B6 ;  /* 0x0000000000067941 */ /* 0x000fea0003800000 */
.L_x_8693:
[----:B--2---:R-:W2:Y:S01]  /*22dd0*/  LDL.LU R0, [R1+0x44] ;  /* 0x0000440001007983 */ /* 0x004ea20000300800 */
[----:B-1----:R-:W1:Y:S01]  /*22de0*/  LDC R7, c[0x0][0x448] ;  /* 0x00011200ff077b82 */ /* 0x002e620000000800 */
[----:B------:R-:W-:Y:S02]  /*22df0*/  ULDC.64 UR4, c[0x0][0x2d8] ;  /* 0x0000b60000047ab9 */ /* 0x000fe40000000a00 */
[----:B------:R-:W2:Y:S04]  /*22e00*/  LDL.LU.64 R2, [R1+0x48] ;  /* 0x0000480001027983 */ /* 0x000ea80000300a00 */
[----:B------:R-:W3:Y:S01]  /*22e10*/  LDL R12, [R1+0x34] ;  /* 0x00003400010c7983 */ /* 0x000ee20000100800 */
[----:B------:R-:W4:Y:S01]  /*22e20*/  S2R R5, SR_TID.X ;  /* 0x0000000000057919 */ /* 0x000f220000002100 */
[----:B------:R-:W0:Y:S01]  /*22e30*/  S2R R8, SR_TID.X ;  /* 0x0000000000087919 */ /* 0x000e220000002100 */
[----:B----4-:R-:W-:-:S04]  /*22e40*/  LOP3.LUT R5, R5, 0x7f, RZ, 0xc0, !PT ;  /* 0x0000007f05057812 */ /* 0x010fc800078ec0ff */
[----:B------:R-:W-:Y:S01]  /*22e50*/  SHF.R.U32.HI R5, RZ, 0x3, R5 ;  /* 0x00000003ff057819 */ /* 0x000fe20000011605 */
[----:B0-----:R-:W-:-:S05]  /*22e60*/  IMAD.SHL.U32 R8, R8, 0x10, RZ ;  /* 0x0000001008087824 */ /* 0x001fca00078e00ff */
[----:B------:R-:W-:Y:S01]  /*22e70*/  LOP3.LUT R8, R5, 0x70, R8, 0xf8, !PT ;  /* 0x0000007005087812 */ /* 0x000fe200078ef808 */
        /* <DEDUP_REMOVED lines=40> */
[----:B------:R-:W-:Y:S01]  /*23100*/  ULDC.64 UR4, c[0x0][0x280] ;  /* 0x0000a00000047ab9 */ /* 0x000fe20000000a00 */
[----:B------:R-:W-:Y:S02]  /*23110*/  LOP3.LUT R8, R8, 0x40, RZ, 0xfc, !PT ;  /* 0x0000004008087812 */ /* 0x000fe400078efcff */
[----:B------:R-:W-:Y:S01]  /*23120*/  IMAD.IADD R3, R3, 0x1, R4 ;  /* 0x0000000103037824 */ /* 0x000fe200078e0204 */
[----:B------:R-:W-:Y:S01]  /*23130*/  LEA R4, P0, R2, UR4, 0x1 ;  /* 0x0000000402047c11 */ /* 0x000fe2000f8008ff */
[----:B------:R-:W-:Y:S02]  /*23140*/  ULDC UR4, c[0x0][0x2b8] ;  /* 0x0000ae0000047ab9 */ /* 0x000fe40000000800 */
[----:B------:R-:W-:Y:S02]  /*23150*/  ISETP.GE.AND P1, PT, R8, UR4, PT ;  /* 0x0000000408007c0c */ /* 0x000fe4000bf26270 */
[----:B------:R0:W5:Y:S01]  /*23160*/  LDL R8, [R1+0x30] ;  /* 0x0000300001087983 */ /* 0x0001620000100800 */
[----:B------:R-:W1:Y:S01]  /*23170*/  S2R R9, SR_TID.X ;  /* 0x0000000000097919 */ /* 0x000e620000002100 */
[----:B------:R-:W2:Y:S01]  /*23180*/  S2R R10, SR_TID.X ;  /* 0x00000000000a7919 */ /* 0x000ea20000002100 */
[----:B------:R-:W-:Y:S01]  /*23190*/  LEA.HI.X R3, R2, UR5, R3, 0x1, P0 ;  /* 0x0000000502037c11 */ /* 0x000fe200080f0c03 */
[----:B-1----:R-:W-:-:S05]  /*231a0*/  IMAD.SHL.U32 R9, R9, 0x8, RZ ;  /* 0x0000000809097824 */ /* 0x002fca00078e00ff */
[----:B------:R-:W-:Y:S02]  /*231b0*/  LOP3.LUT R9, R9, 0x38, RZ, 0xc0, !PT ;  /* 0x0000003809097812 */ /* 0x000fe400078ec0ff */
[----:B--2---:R-:W-:Y:S02]  /*231c0*/  LOP3.LUT R10, R10, 0x7f, RZ, 0xc0, !PT ;  /* 0x0000007f0a0a7812 */ /* 0x004fe400078ec0ff */
[----:B------:R-:W-:Y:S01]  /*231d0*/  ISETP.GE.AND P0, PT, R9, UR4, PT ;  /* 0x0000000409007c0c */ /* 0x000fe2000bf06270 */
[----:B------:R-:W-:Y:S01]  /*231e0*/  UMOV UR4, 0xffffffff ;  /* 0xffffffff00047882 */ /* 0x000fe20000000000 */
[----:B------:R-:W-:Y:S02]  /*231f0*/  SHF.R.U32.HI R10, RZ, 0x3, R10 ;  /* 0x00000003ff0a7819 */ /* 0x000fe4000001160a */
[----:B0-----:R-:W-:Y:S09]  /*23200*/  BRA.DIV UR4, `(.L_x_8695) ;  /* 0x0000005e045c7947 */ /* 0x001ff2000b800000 */
[----:B------:R-:W2:Y:S04]  /*23210*/  LDL.LU R6, [R1+0x40] ;  /* 0x0000400001067983 */ /* 0x000ea80000300800 */
[----:B------:R-:W3:Y:S01]  /*23220*/  LDL.LU R11, [R1+0x34] ;  /* 0x00003400010b7983 */ /* 0x000ee20000300800 */
[----:B--2---:R-:W-:-:S03]  /*23230*/  IMAD R2, R6, R7, RZ ;  /* 0x0000000706027224 */ /* 0x004fc600078e02ff */
        /* <DEDUP_REMOVED lines=73> */
[----:B------:R0:W2:Y:S02]  /*236d0*/  SHFL.IDX PT, R3, R4, 0x7, 0x181f ;  /* 0x00f81f0004037f89 */ /* 0x0000a400000e0000 */
.L_x_8890:
[----:B------:R-:W-:Y:S01]  /*236e0*/  VIADD R0, R0, 0x70 ;  /* 0x0000007000007836 */ /* 0x000fe20000000000 */
[----:B------:R-:W-:Y:S04]  /*236f0*/  BSSY B0, `(.L_x_8696) ;  /* 0x000000a000007945 */ /* 0x000fe80003800000 */
[----:B------:R-:W-:-:S13]  /*23700*/  ISETP.GE.AND P2, PT, R0, R2, PT ;  /* 0x000000020000720c */ /* 0x000fda0003f46270 */
[----:B------:R-:W-:Y:S05]  /*23710*/  @P2 BRA `(.L_x_8697) ;  /* 0x00000000001c2947 */ /* 0x000fea0003800000 */
[----:B--2---:R-:W-:-:S05]  /*23720*/  LEA R2, P2, R9, R3, 0x1 ;  /* 0x0000000309027211 */ /* 0x004fca00078408ff */
[----:B01----:R-:W-:-:S05]  /*23730*/  IMAD.X R3, RZ, RZ, R5, P2 ;  /* 0x000000ffff037224 */ /* 0x003fca00010e0605 */
[----:B------:R-:W-:Y:S01]  /*23740*/  @!PT LDS RZ, [RZ] ;  /* 0x00000000fffff984 */ /* 0x000fe20000000800 */
[----:B------:R-:W-:Y:S01]  /*23750*/  @!PT LDS RZ, [RZ] ;  /* 0x00000000fffff984 */ /* 0x000fe20000000800 */
[----:B------:R-:W-:Y:S01]  /*23760*/  @!PT LDS RZ, [RZ] ;  /* 0x00000000fffff984 */ /* 0x000fe20000000800 */
[----:B------:R3:W-:Y:S04]  /*23770*/  LDGSTS.E.BYPASS.LTC128B.128 [R8+0x13c00], desc[UR38][R2.64], !P0 ;  /* 0x13c0000002087fae */ /* 0x0007e8000c101d66 */
[----:B------:R3:W-:Y:S02]  /*23780*/  LDGSTS.E.BYPASS.LTC128B.128 [R8+0x17c00], desc[UR38][R2.64+0x80], !P1 ;  /* 0x17c0008002087fae */ /* 0x0007e4000c901d66 */
.L_x_8697:
[----:B------:R-:W-:Y:S05]  /*23790*/  BSYNC B0 ;  /* 0x0000000000007941 */ /* 0x000fea0003800000 */
.L_x_8696:
[----:B0--3--:R0:W5:Y:S01]  /*237a0*/  LDL R8, [R1] ;  /* 0x0000000001087983 */ /* 0x0091620000100800 */
[----:B------:R-:W-:Y:S01]  /*237b0*/  PLOP3.LUT P0, PT, PT, PT, PT, 0x80, 0x0 ;  /* 0x000000000000781c */ /* 0x000fe20003f0f070 */
[----:B------:R-:W-:-:S12]  /*237c0*/  NOP ;  /* 0x0000000000007918 */ /* 0x000fd80000000000 */
.L_x_8698:
[----:B------:R-:W3:Y:S01]  /*237d0*/  LDL R2, [R1] ;  /* 0x0000000001027983 */ /* 0x000ee20000100800 */
[----:B------:R-:W-:Y:S02]  /*237e0*/  PLOP3.LUT P1, PT, P1, P0, PT, 0xa2, 0x0 ;  /* 0x000000000000781c */ /* 0x000fe40000f21472 */
[----:B---3--:R-:W-:-:S08]  /*237f0*/  @P0 R2UR P1, UR4, R2 ;  /* 0x00000000020402ca */ /* 0x008fd00000020000 */
[----:B------:R-:W-:-:S05]  /*23800*/  @P0 PLOP3.LUT P0, PT, P1, PT, PT, 0x80, 0x0 ;  /* 0x000000000000081c */ /* 0x000fca0000f0f070 */
[----:B------:R-:W-:Y:S01]  /*23810*/  @!P1 SYNCS.ARRIVE.TRANS64.RED.A0T1 RZ, [UR4+0x28800], RZ ;  /* 0x028800ffffff99a7 */ /* 0x000fe20008200404 */
[----:B------:R-:W-:Y:S07]  /*23820*/  @!P1 ARRIVES.LDGSTSBAR.64.TRANSCNT [UR4+0x28800] ;  /* 0x02880000ff0099b0 */ /* 0x000fee0008000a84 */
[----:B------:R-:W-:Y:S05]  /*23830*/  @P0 BRA.U.ANY `(.L_x_8698) ;  /* 0xfffffffd00e40947 */ /* 0x000fea000393ffff */
[----:B--2---:R-:W2:Y:S02]  /*23840*/  LDL.LU R3, [R1+0x54] ;  /* 0x0000540001037983 */ /* 0x004ea40000300800 */
        /* <DEDUP_REMOVED lines=10> */
[----:B--23--:R-:W-:Y:S05]  /*238f0*/  @!P0 BRA `(.L_x_8700) ;  /* 0x0000006000508947 */ /* 0x00cfea0003800000 */
.L_x_8891:
[----:B------:R-:W-:Y:S05]  /*23900*/  BSYNC B0 ;  /* 0x0000000000007941 */ /* 0x000fea0003800000 */
.L_x_8699:
[----:B------:R-:W3:Y:S04]  /*23910*/  LDL R3, [R1+0x38] ;  /* 0x0000380001037983 */ /* 0x000ee80000100800 */
[----:B--2---:R-:W2:Y:S01]  /*23920*/  LDL R2, [R1+0x2c] ;  /* 0x00002c0001027983 */ /* 0x004ea20000100800 */
[----:B------:R-:W-:Y:S01]  /*23930*/  BSSY B0, `(.L_x_8701) ;  /* 0x00001fb000007945 */ /* 0x000fe20003800000 */
[----:B---3--:R-:W-:-:S05]  /*23940*/  VIADD R0, R3, 0xfffffffe ;  /* 0xfffffffe03007836 */ /* 0x008fca0000000000 */
[----:B--2---:R-:W-:-:S13]  /*23950*/  ISETP.GE.AND P0, PT, R0, R2, PT ;  /* 0x000000020000720c */ /* 0x004fda0003f06270 */
        /* <DEDUP_REMOVED lines=44> */
.L_x_8707:
[----:B------:R-:W2:Y:S01]  /*23c20*/  LDL R2, [R1] ;  /* 0x0000000001027983 */ /* 0x000ea20000100800 */
[----:B------:R-:W-:Y:S01]  /*23c30*/  BSSY B3, `(.L_x_8708) ;  /* 0x0000005000037945 */ /* 0x000fe20003800000 */
[----:B--2---:R-:W-:Y:S01]  /*23c40*/  IMAD R3, R6, 0x8, R2 ;  /* 0x0000000806037824 */ /* 0x004fe200078e0202 */
[----:B------:R-:W-:-:S04]  /*23c50*/  SHF.L.U32 R2, R9, 0x1f, RZ ;  /* 0x0000001f09027819 */ /* 0x000fc800000006ff */
[----:B------:R-:W2:Y:S02]  /*23c60*/  SYNCS.PHASECHK.TRANS64.TRYWAIT P0, [R3+URZ+0x28840], R2 ;  /* 0x02884002030075a7 */ /* 0x000ea4000800017f */
[----:B--2---:R-:W-:Y:S05]  /*23c70*/  @!P0 BRA `(.L_x_8709) ;  /* 0x0000005c00888947 */ /* 0x004fea0003800000 */
.L_x_8892:
[----:B------:R-:W-:Y:S05]  /*23c80*/  BSYNC B3 ;  /* 0x0000000000037941 */ /* 0x000fea0003800000 */
.L_x_8708:
        /* <DEDUP_REMOVED lines=11> */
.L_x_8711:
[----:B------:R-:W-:Y:S05]  /*23d40*/  BSYNC B3 ;  /* 0x0000000000037941 */ /* 0x000fea0003800000 */
.L_x_8710:
[----:B------:R-:W3:Y:S04]  /*23d50*/  LDL R5, [R1] ;  /* 0x0000000001057983 */ /* 0x000ee80000100800 */
        /* <DEDUP_REMOVED lines=12> */
.L_x_8712:
        /* <DEDUP_REMOVED lines=16> */
.L_x_8713:
        /* <DEDUP_REMOVED lines=11> */
[----:B------:R-:W3:Y:S04]  /*23fd0*/  LDL R12, [R1] ;  /* 0x00000000010c7983 */ /* 0x000ee80000100800 */
[----:B------:R-:W3:Y:S01]  /*23fe0*/  LDL R7, [R1+0x8] ;  /* 0x0000080001077983 */ /* 0x000ee20000100800 */
[----:B------:R-:W-:Y:S01]  /*23ff0*/  BSSY B3, `(.L_x_8714) ;  /* 0x0000005000037945 */ /* 0x000fe20003800000 */
[----:B--2---:R-:W-:Y:S01]  /*24000*/  SHF.L.U32 R3, R13, 0x1f, RZ ;  /* 0x0000001f0d037819 */ /* 0x004fe200000006ff */
[----:B---3--:R-:W-:-:S04]  /*24010*/  IMAD R2, R7, 0x8, R12 ;  /* 0x0000000807027824 */ /* 0x008fc800078e020c */
[----:B------:R-:W1:Y:S02]  /*24020*/  SYNCS.PHASECHK.TRANS64.TRYWAIT P0, [R2+URZ+0x28860], R3 ;  /* 0x02886003020075a7 */ /* 0x000e64000800017f */
[----:B-1----:R-:W-:Y:S05]  /*24030*/  @!P0 BRA `(.L_x_8715) ;  /* 0x0000005800ac8947 */ /* 0x002fea0003800000 */
.L_x_8893:
[----:B------:R-:W-:Y:S05]  /*24040*/  BSYNC B3 ;  /* 0x0000000000037941 */ /* 0x000fea0003800000 */
.L_x_8714:
[----:B------:R-:W2:Y:S01]  /*24050*/  LDL R5, [R1+0x3c] ;  /* 0x00003c0001057983 */ /* 0x000ea20000100800 */
[----:B------:R-:W3:Y:S02]  /*24060*/  S2R R7, SR_TID.X ;  /* 0x0000000000077919 */ /* 0x000ee40000002100 */
[----:B---3--:R-:W-:-:S04]  /*24070*/  LOP3.LUT R7, R7, 0x7f, RZ, 0xc0, !PT ;  /* 0x0000007f07077812 */ /* 0x008fc800078ec0ff */
[----:B------:R-:W-:-:S13]  /*24080*/  ISETP.NE.AND P0, PT, R7, RZ, PT ;  /* 0x000000ff0700720c */ /* 0x000fda0003f05270 */
[----:B-1----:R-:W-:-:S04]  /*24090*/  @!P0 IMAD.MOV.U32 R3, RZ, RZ, 0x8000 ;  /* 0x00008000ff038424 */ /* 0x002fc800078e00ff */
[----:B------:R2:W-:Y:S02]  /*240a0*/  @!P0 SYNCS.ARRIVE.TRANS64 RZ, [R2+URZ+0x28850], R3 ;  /* 0x0288500302ff89a7 */ /* 0x0005e4000800003f */
[----:B--2---:R-:W-:-:S04]  /*240b0*/  PRMT R3, R5, 0x9910, RZ ;  /* 0x0000991005037816 */ /* 0x004fc800000000ff */
[----:B------:R-:W-:-:S13]  /*240c0*/  ISETP.NE.AND P0, PT, R3, 0x2, PT ;  /* 0x000000020300780c */ /* 0x000fda0003f05270 */
[----:B------:R-:W-:Y:S05]  /*240d0*/  @P0 BRA `(.L_x_8716) ;  /* 0x0000000000040947 */ /* 0x000fea0003800000 */
[----:B------:R-:W-:Y:S01]  /*240e0*/  BPT.TRAP 0x1 ;  /* 0x000000040000795c */ /* 0x000fe20000300000 */
.L_x_8716:
[----:B------:R-:W2:Y:S01]  /*240f0*/  LDL R3, [R1+0x4] ;  /* 0x0000040001037983 */ /* 0x000ea20000100800 */
[----:B------:R-:W-:Y:S01]  /*24100*/  BSSY B3, `(.L_x_8717) ;  /* 0x0000004000037945 */ /* 0x000fe20003800000 */
[----:B--2---:R-:W-:-:S13]  /*24110*/  LOP3.LUT P0, RZ, R3, 0x8, RZ, 0xc0, !PT ;  /* 0x0000000803ff7812 */ /* 0x004fda000780c0ff */
[----:B------:R-:W-:Y:S05]  /*24120*/  @P0 BRA `(.L_x_8718) ;  /* 0x0000000000040947 */ /* 0x000fea0003800000 */
[----:B------:R-:W-:Y:S01]  /*24130*/  BPT.TRAP 0x1 ;  /* 0x000000040000795c */ /* 0x000fe20000300000 */
.L_x_8718:
[----:B------:R-:W-:Y:S05]  /*24140*/  BSYNC B3 ;  /* 0x0000000000037941 */ /* 0x000fea0003800000 */
.L_x_8717:
        /* <DEDUP_REMOVED lines=14> */
.L_x_8719:
        /* <DEDUP_REMOVED lines=10> */
[----:B------:R-:W-:Y:S01]  /*242d0*/  R2UR UR10, R11 ;  /* 0x000000000b0a72ca */ /* 0x000fe200000e0000 */
[----:B------:R-:W-:Y:S01]  /*242e0*/  VIADD R5, R7, 0x4400 ;  /* 0x0000440007057836 */ /* 0x000fe20000000000 */
[----:B------:R-:W-:Y:S01]  /*242f0*/  PLOP3.LUT P0, PT, PT, PT, PT, 0x80, 0x0 ;  /* 0x000000000000781c */ /* 0x000fe20003f0f070 */
[----:B------:R-:W-:Y:S01]  /*24300*/  UMOV UR6, 0x0 ;  /* 0x0000000000067882 */ /* 0x000fe20000000000 */
[----:B------:R-:W-:-:S11]  /*24310*/  UMOV UR7, 0x14f00000 ;  /* 0x14f0000000077882 */ /* 0x000fd60000000000 */
.L_x_8720:
        /* <DEDUP_REMOVED lines=10> */
[----:B------:R1:W-:Y:S01]  /*243c0*/  STL [R1+0xc], R0 ;  /* 0x00000c0001007387 */ /* 0x0003e20000100800 */
[----:B------:R-:W-:-:S07]  /*243d0*/  IMAD.MOV.U32 R17, RZ, RZ, R4 ;  /* 0x000000ffff117224 */ /* 0x000fce00078e0004 */
.L_x_8706:
[----:B------:R-:W-:Y:S05]  /*243e0*/  BSYNC B1 ;  /* 0x0000000000017941 */ /* 0x000fea0003800000 */
.L_x_8705:
[----:B-1----:R-:W2:Y:S04]  /*243f0*/  LDL R0, [R1+0x38] ;  /* 0x0000380001007983 */ /* 0x002ea80000100800 */
[----:B------:R3:W-:Y:S04]  /*24400*/  STL [R1+0x8], R6 ;  /* 0x0000080601007387 */ /* 0x0007e80000100800 */
[----:B------:R3:W-:Y:S02]  /*24410*/  STL [R1+0x14], R9 ;  /* 0x0000140901007387 */ /* 0x0007e40000100800 */
[----:B--23--:R-:W-:-:S07]  /*24420*/  VIADD R0, R0, 0xfffffffd ;  /* 0xfffffffd00007836 */ /* 0x00cfce0000000000 */
.L_x_8704:
[----:B------:R-:W-:Y:S05]  /*24430*/  BSYNC B2 ;  /* 0x0000000000027941 */ /* 0x000fea0003800000 */
.L_x_8703:
[----:B------:R-:W2:Y:S01]  /*24440*/  LDL.LU R2, [R1+0x38] ;  /* 0x0000380001027983 */ /* 0x000ea20000300800 */
[----:B------:R-:W-:Y:S01]  /*24450*/  VIADD R8, R8, 0xfffffffe ;  /* 0xfffffffe08087836 */ /* 0x000fe20000000000 */
[----:B--2---:R-:W-:-:S04]  /*24460*/  LOP3.LUT R2, RZ, R2, RZ, 0x33, !PT ;  /* 0x00000002ff027212 */ /* 0x004fc800078e33ff */
[----:B------:R-:W-:-:S13]  /*24470*/  ISETP.NE.AND P0, PT, R8, R2, PT ;  /* 0x000000020800720c */ /* 0x000fda0003f05270 */
[----:B------:R-:W-:Y:S05]  /*24480*/  @!P0 BRA `(.L_x_8702) ;  /* 0x0000001400148947 */ /* 0x000fea0003800000 */
[----:B------:R-:W-:-:S07]  /*24490*/  IMAD.MOV.U32 R8, RZ, RZ, R17 ;  /* 0x000000ffff087224 */ /* 0x000fce00078e0011 */
.L_x_8753:
        /* <DEDUP_REMOVED lines=36> */
.L_x_8723:
[----:B------:R-:W2:Y:S01]  /*246e0*/  LDL R2, [R1] ;  /* 0x0000000001027983 */ /* 0x000ea20000100800 */
[----:B------:R-:W-:Y:S01]  /*246f0*/  BSSY B2, `(.L_x_8724) ;  /* 0x0000005000027945 */ /* 0x000fe20003800000 */
[----:B--2---:R-:W-:Y:S01]  /*24700*/  IMAD R3, R4, 0x8, R2 ;  /* 0x0000000804037824 */ /* 0x004fe200078e0202 */
[----:B------:R-:W-:-:S04]  /*24710*/  SHF.L.U32 R2, R5, 0x1f, RZ ;  /* 0x0000001f05027819 */ /* 0x000fc800000006ff */
[----:B------:R-:W2:Y:S02]  /*24720*/  SYNCS.PHASECHK.TRANS64.TRYWAIT P0, [R3+URZ+0x28840], R2 ;  /* 0x02884002030075a7 */ /* 0x000ea4000800017f */
[----:B--2---:R-:W-:Y:S05]  /*24730*/  @!P0 BRA `(.L_x_8725) ;  /* 0x0000005400008947 */ /* 0x004fea0003800000 */
.L_x_8894:
[----:B------:R-:W-:Y:S05]  /*24740*/  BSYNC B2 ;  /* 0x0000000000027941 */ /* 0x000fea0003800000 */
.L_x_8724:
        /* <DEDUP_REMOVED lines=11> */
.L_x_8727:
[----:B------:R-:W-:Y:S05]  /*24800*/  BSYNC B2 ;  /* 0x0000000000027941 */ /* 0x000fea0003800000 */
.L_x_8726:
        /* <DEDUP_REMOVED lines=12> */
[----:B-1----:R-:W-:-:S08]  /*248d0*/  VIADD R9, R2, 0x18400 ;  /* 0x0001840002097836 */ /* 0x002fd00000000000 */
.L_x_8728:
        /* <DEDUP_REMOVED lines=16> */
.L_x_8729:
        /* <DEDUP_REMOVED lines=18> */
.L_x_8895:
[----:B------:R-:W-:Y:S05]  /*24b00*/  BSYNC B2 ;  /* 0x0000000000027941 */ /* 0x000fea0003800000 */
.L_x_8730:
        /* <DEDUP_REMOVED lines=10> */
.L_x_8732:
[----:B------:R-:W2:Y:S01]  /*24bb0*/  LDL R3, [R1+0x4] ;  /* 0x0000040001037983 */ /* 0x000ea20000100800 */
[----:B------:R-:W-:Y:S01]  /*24bc0*/  BSSY B2, `(.L_x_8733) ;  /* 0x0000004000027945 */ /* 0x000fe20003800000 */
[----:B--2---:R-:W-:-:S13]  /*24bd0*/  LOP3.LUT P0, RZ, R3, 0x8, RZ, 0xc0, !PT ;  /* 0x0000000803ff7812 */ /* 0x004fda000780c0ff */
[----:B------:R-:W-:Y:S05]  /*24be0*/  @P0 BRA `(.L_x_8734) ;  /* 0x0000000000040947 */ /* 0x000fea0003800000 */
[----:B------:R-:W-:Y:S01]  /*24bf0*/  BPT.TRAP 0x1 ;  /* 0x000000040000795c */ /* 0x000fe20000300000 */
.L_x_8734:
[----:B------:R-:W-:Y:S05]  /*24c00*/  BSYNC B2 ;  /* 0x0000000000027941 */ /* 0x000fea0003800000 */
.L_x_8733:
        /* <DEDUP_REMOVED lines=14> */
.L_x_8735:
        /* <DEDUP_REMOVED lines=15> */
.L_x_8736:
        /* <DEDUP_REMOVED lines=12> */
.L_x_8722:
[----:B------:R-:W-:Y:S05]  /*24ea0*/  BSYNC B1 ;  /* 0x0000000000017941 */ /* 0x000fea0003800000 */
.L_x_8721:
[----:B------:R-:W2:Y:S01]  /*24eb0*/  LDL R2, [R1+0x4] ;  /* 0x0000040001027983 */ /* 0x000ea20000100800 */
[----:B------:R-:W-:Y:S01]  /*24ec0*/  VIADD R3, R4, 0x1 ;  /* 0x0000000104037836 */ /* 0x000fe20000000000 */
[----:B------:R-:W-:Y:S01]  /*24ed0*/  BSSY B1, `(.L_x_8737) ;  /* 0x000009c000017945 */ /* 0x000fe20003800000 */
[----:B-1----:R-:W-:-:S03]  /*24ee0*/  VIADD R6, R0, 0xffffffff ;  /* 0xffffffff00067836 */ /* 0x002fc60000000000 */
        /* <DEDUP_REMOVED lines=32> */
.L_x_8739:
[----:B------:R-:W3:Y:S01]  /*250f0*/  LDL R2, [R1] ;  /* 0x0000000001027983 */ /* 0x000ee20000100800 */
[----:B------:R-:W-:Y:S01]  /*25100*/  SHF.L.U32 R3, R10, 0x1f, RZ ;  /* 0x0000001f0a037819 */ /* 0x000fe200000006ff */
[----:B------:R-:W-:Y:S01]  /*25110*/  BSSY B2, `(.L_x_8740) ;  /* 0x0000004000027945 */ /* 0x000fe20003800000 */
[----:B---3--:R-:W-:-:S04]  /*25120*/  IMAD R2, R11, 0x8, R2 ;  /* 0x000000080b027824 */ /* 0x008fc800078e0202 */
[----:B------:R-:W3:Y:S02]  /*25130*/  SYNCS.PHASECHK.TRANS64.TRYWAIT P0, [R2+URZ+0x28840], R3 ;  /* 0x02884003020075a7 */ /* 0x000ee4000800017f */
[----:B---3--:R-:W-:Y:S05]  /*25140*/  @!P0 BRA `(.L_x_8741) ;  /* 0x0000004800a48947 */ /* 0x008fea0003800000 */
.L_x_8896:
[----:B------:R-:W-:Y:S05]  /*25150*/  BSYNC B2 ;  /* 0x0000000000027941 */ /* 0x000fea0003800000 */
.L_x_8740:
[----:B--2---:R-:W2:Y:S01]  /*25160*/  S2R R9, SR_TID.X ;  /* 0x0000000000097919 */ /* 0x004ea20000002100 */
[----:B------:R-:W-:Y:S01]  /*25170*/  BSSY B2, `(.L_x_8742) ;  /* 0x000000a000027945 */ /* 0x000fe20003800000 */
[----:B--2---:R-:W-:-:S04]  /*25180*/  LOP3.LUT R9, R9, 0x7f, RZ, 0xc0, !PT ;  /* 0x0000007f09097812 */ /* 0x004fc800078ec0ff */
[----:B------:R-:W-:-:S13]  /*25190*/  ISETP.NE.AND P0, PT, R9, RZ, PT ;  /* 0x000000ff0900720c */ /* 0x000fda0003f05270 */
[----:B------:R-:W-:Y:S05]  /*251a0*/  @P0 BRA `(.L_x_8743) ;  /* 0x0000000000180947 */ /* 0x000fea0003800000 */
[----:B------:R-:W2:Y:S01]  /*251b0*/  LDL R9, [R1+0x4] ;  /* 0x0000040001097983 */ /* 0x000ea20000100800 */
[----:B---3--:R-:W-:-:S04]  /*251c0*/  IMAD.MOV.U32 R3, RZ, RZ, 0x8000 ;  /* 0x00008000ff037424 */ /* 0x008fc800078e00ff */
[----:B------:R4:W-:Y:S01]  /*251d0*/  SYNCS.ARRIVE.TRANS64 RZ, [R2+URZ+0x28830], R3 ;  /* 0x0288300302ff79a7 */ /* 0x0009e2000800003f */
[----:B--2---:R-:W-:-:S13]  /*251e0*/  LOP3.LUT P1, RZ, R9, 0x1, RZ, 0xc0, !PT ;  /* 0x0000000109ff7812 */ /* 0x004fda000782c0ff */
[----:B----4-:R-:W-:Y:S05]  /*251f0*/  @!P1 BRA `(.L_x_8743) ;  /* 0x0000000000049947 */ /* 0x010fea0003800000 */
[----:B------:R-:W-:Y:S01]  /*25200*/  BPT.TRAP 0x1 ;  /* 0x000000040000795c */ /* 0x000fe20000300000 */
.L_x_8743:
[----:B------:R-:W-:Y:S05]  /*25210*/  BSYNC B2 ;  /* 0x0000000000027941 */ /* 0x000fea0003800000 */
.L_x_8742:
[----:B-1----:R-:W2:Y:S04]  /*25220*/  LDL R10, [R1] ;  /* 0x00000000010a7983 */ /* 0x002ea80000100800 */
        /* <DEDUP_REMOVED lines=13> */
.L_x_8744:
        /* <DEDUP_REMOVED lines=16> */
.L_x_8745:
        /* <DEDUP_REMOVED lines=10> */
[----:B------:R-:W2:Y:S01]  /*254a0*/  LDL R12, [R1] ;  /* 0x00000000010c7983 */ /* 0x000ea20000100800 */
[----:B------:R-:W-:Y:S01]  /*254b0*/  SHF.L.U32 R5, R5, 0x1f, RZ ;  /* 0x0000001f05057819 */ /* 0x000fe200000006ff */
[----:B------:R-:W-:Y:S01]  /*254c0*/  BSSY B2, `(.L_x_8746) ;  /* 0x0000004000027945 */ /* 0x000fe20003800000 */
[----:B--2---:R-:W-:-:S04]  /*254d0*/  IMAD R2, R4, 0x8, R12 ;  /* 0x0000000804027824 */ /* 0x004fc800078e020c */
[----:B------:R-:W1:Y:S02]  /*254e0*/  SYNCS.PHASECHK.TRANS64.TRYWAIT P0, [R2+URZ+0x28860], R5 ;  /* 0x02886005020075a7 */ /* 0x000e64000800017f */
[----:B-1----:R-:W-:Y:S05]  /*254f0*/  @!P0 BRA `(.L_x_8747) ;  /* 0x0000004400cc8947 */ /* 0x002fea0003800000 */
.L_x_8897:
[----:B------:R-:W-:Y:S05]  /*25500*/  BSYNC B2 ;  /* 0x0000000000027941 */ /* 0x000fea0003800000 */
.L_x_8746:
[----:B------:R-:W2:Y:S01]  /*25510*/  LDL R10, [R1+0x3c] ;  /* 0x00003c00010a7983 */ /* 0x000ea20000100800 */
[----:B------:R-:W3:Y:S02]  /*25520*/  S2R R3, SR_TID.X ;  /* 0x0000000000037919 */ /* 0x000ee40000002100 */
[----:B---3--:R-:W-:-:S04]  /*25530*/  LOP3.LUT R3, R3, 0x7f, RZ, 0xc0, !PT ;  /* 0x0000007f03037812 */ /* 0x008fc800078ec0ff */
[----:B------:R-:W-:-:S13]  /*25540*/  ISETP.NE.AND P0, PT, R3, RZ, PT ;  /* 0x000000ff0300720c */ /* 0x000fda0003f05270 */
[----:B------:R-:W-:-:S04]  /*25550*/  @!P0 IMAD.MOV.U32 R3, RZ, RZ, 0x8000 ;  /* 0x00008000ff038424 */ /* 0x000fc800078e00ff */
[----:B------:R2:W-:Y:S02]  /*25560*/  @!P0 SYNCS.ARRIVE.TRANS64 RZ, [R2+URZ+0x28850], R3 ;  /* 0x0288500302ff89a7 */ /* 0x0005e4000800003f */
[----:B--2---:R-:W-:-:S04]  /*25570*/  PRMT R3, R10, 0x9910, RZ ;  /* 0x000099100a037816 */ /* 0x004fc800000000ff */
[----:B------:R-:W-:-:S13]  /*25580*/  ISETP.NE.AND P0, PT, R3, 0x2, PT ;  /* 0x000000020300780c */ /* 0x000fda0003f05270 */
[----:B------:R-:W-:Y:S05]  /*25590*/  @P0 BRA `(.L_x_8748) ;  /* 0x0000000000040947 */ /* 0x000fea0003800000 */
[----:B------:R-:W-:Y:S01]  /*255a0*/  BPT.TRAP 0x1 ;  /* 0x000000040000795c */ /* 0x000fe20000300000 */
.L_x_8748:
[----:B------:R-:W2:Y:S01]  /*255b0*/  LDL R3, [R1+0x4] ;  /* 0x0000040001037983 */ /* 0x000ea20000100800 */
[----:B------:R-:W-:Y:S01]  /*255c0*/  BSSY B2, `(.L_x_8749) ;  /* 0x0000004000027945 */ /* 0x000fe20003800000 */
[----:B--2---:R-:W-:-:S13]  /*255d0*/  LOP3.LUT P0, RZ, R3, 0x8, RZ, 0xc0, !PT ;  /* 0x0000000803ff7812 */ /* 0x004fda000780c0ff */
[----:B------:R-:W-:Y:S05]  /*255e0*/  @P0 BRA `(.L_x_8750) ;  /* 0x0000000000040947 */ /* 0x000fea0003800000 */
[----:B------:R-:W-:Y:S01]  /*255f0*/  BPT.TRAP 0x1 ;  /* 0x000000040000795c */ /* 0x000fe20000300000 */
.L_x_8750:
[----:B------:R-:W-:Y:S05]  /*25600*/  BSYNC B2 ;  /* 0x0000000000027941 */ /* 0x000fea0003800000 */
.L_x_8749:
[----:B------:R-:W2:Y:S04]  /*25610*/  LDL R10, [R1] ;  /* 0x00000000010a7983 */ /* 0x000ea80000100800 */
        /* <DEDUP_REMOVED lines=12> */
.L_x_8751:
        /* <DEDUP_REMOVED lines=15> */
.L_x_8752:
        /* <DEDUP_REMOVED lines=12> */
.L_x_8738:
[----:B------:R-:W-:Y:S05]  /*25890*/  BSYNC B1 ;  /* 0x0000000000017941 */ /* 0x000fea0003800000 */
.L_x_8737:
[----:B------:R-:W3:Y:S01]  /*258a0*/  LDL R2, [R1+0x2c] ;  /* 0x00002c0001027983 */ /* 0x000ee20000100800 */
[----:B------:R-:W-:Y:S01]  /*258b0*/  VIADD R0, R0, 0xfffffffe ;  /* 0xfffffffe00007836 */ /* 0x000fe20000000000 */
[----:B---3--:R-:W-:-:S13]  /*258c0*/  ISETP.GT.AND P0, PT, R6, R2, PT ;  /* 0x000000020600720c */ /* 0x008fda0003f04270 */
[----:B------:R-:W-:Y:S05]  /*258d0*/  @P0 BRA `(.L_x_8753) ;  /* 0xffffffe800f00947 */ /* 0x000fea000383ffff */
.L_x_8702:
[----:B------:R-:W-:Y:S05]  /*258e0*/  BSYNC B0 ;  /* 0x0000000000007941 */ /* 0x000fea0003800000 */
.L_x_8701:
[----:B------:R-:W3:Y:S01]  /*258f0*/  S2R R2, SR_TID.X ;  /* 0x0000000000027919 */ /* 0x000ee20000002100 */
[----:B------:R-:W-:Y:S01]  /*25900*/  BSSY B0, `(.L_x_8754) ;  /* 0x0000010000007945 */ /* 0x000fe20003800000 */
[----:B---3--:R-:W-:-:S04]  /*25910*/  LOP3.LUT R2, R2, 0x7f, RZ, 0xc0, !PT ;  /* 0x0000007f02027812 */ /* 0x008fc800078ec0ff */
[----:B------:R-:W-:-:S13]  /*25920*/  ISETP.NE.AND P0, PT, R2, RZ, PT ;  /* 0x000000ff0200720c */ /* 0x000fda0003f05270 */
[----:B------:R-:W-:Y:S05]  /*25930*/  @P0 BRA `(.L_x_8755) ;  /* 0x0000000000300947 */ /* 0x000fea0003800000 */
[----:B------:R-:W3:Y:S01]  /*25940*/  S2R R2, SR_LANEID ;  /* 0x0000000000027919 */ /* 0x000ee20000000000 */
[----:B------:R-:W-:Y:S01]  /*25950*/  VOTEU.ANY UR4, UPT, PT ;  /* 0x0000000000047886 */ /* 0x000fe200038e0100 */
[----:B-1----:R-:W1:Y:S01]  /*25960*/  LDC.64 R4, c[0x0][0xc60] ;  /* 0x00031800ff047b82 */ /* 0x002e620000000a00 */
[----:B------:R-:W3:Y:S02]  /*25970*/  FLO.U32 R0, UR4 ;  /* 0x0000000400007d00 */ /* 0x000ee400080e0000 */
[----:B---3--:R-:W-:-:S06]  /*25980*/  ISETP.EQ.U32.AND P0, PT, R0, R2, PT ;  /* 0x000000020000720c */ /* 0x008fcc0003f02070 */
[----:B------:R-:W1:Y:S07]  /*25990*/  POPC R2, UR4 ;  /* 0x0000000400027d09 */ /* 0x000e6e0008000000 */
[----:B-1----:R-:W3:Y:S04]  /*259a0*/  @P0 ATOMG.E.ADD.STRONG.GPU PT, R2, desc[UR38][R4.64], R2 ;  /* 0x00000002040209a8 */ /* 0x002ee800081ee1e6 */
[----:B---3--:R1:W3:Y:S02]  /*259b0*/  SHFL.IDX PT, R2, R2, R0, 0x1f ;  /* 0x00001f0002027589 */ /* 0x0082e400000e0000 */
[----:B-1----:R-:W1:Y:S02]  /*259c0*/  S2R R0, SR_LTMASK ;  /* 0x0000000000007919 */ /* 0x002e640000003900 */
[----:B-1----:R-:W-:-:S06]  /*259d0*/  LOP3.LUT R0, R0, UR4, RZ, 0xc0, !PT ;  /* 0x0000000400007c12 */ /* 0x002fcc000f8ec0ff */
[----:B------:R-:W3:Y:S02]  /*259e0*/  POPC R0, R0 ;  /* 0x0000000000007309 */ /* 0x000ee40000000000 */
[----:B---3--:R-:W-:-:S07]  /*259f0*/  IADD3 R16, R2, UR36, R0 ;  /* 0x0000002402107c10 */ /* 0x008fce000fffe000 */
.L_x_8755:
[----:B------:R-:W-:Y:S05]  /*25a00*/  BSYNC B0 ;  /* 0x0000000000007941 */ /* 0x000fea0003800000 */
.L_x_8754:
        /* <DEDUP_REMOVED lines=12> */
.L_x_8898:
[----:B------:R-:W-:Y:S05]  /*25ad0*/  BSYNC B1 ;  /* 0x0000000000017941 */ /* 0x000fea0003800000 */
.L_x_8758:
        /* <DEDUP_REMOVED lines=10> */
.L_x_8760:
[----:B------:R-:W3:Y:S01]  /*25b80*/  LDL R2, [R1+0x4] ;  /* 0x0000040001027983 */ /* 0x000ee20000100800 */
[----:B------:R-:W-:Y:S01]  /*25b90*/  BSSY B1, `(.L_x_8761) ;  /* 0x0000004000017945 */ /* 0x000fe20003800000 */
[----:B---3--:R-:W-:-:S13]  /*25ba0*/  LOP3.LUT P0, RZ, R2, 0x8, RZ, 0xc0, !PT ;  /* 0x0000000802ff7812 */ /* 0x008fda000780c0ff */
[----:B------:R-:W-:Y:S05]  /*25bb0*/  @P0 BRA `(.L_x_8762) ;  /* 0x0000000000040947 */ /* 0x000fea0003800000 */
[----:B------:R-:W-:Y:S01]  /*25bc0*/  BPT.TRAP 0x1 ;  /* 0x000000040000795c */ /* 0x000fe20000300000 */
.L_x_8762:
[----:B------:R-:W-:Y:S05]  /*25bd0*/  BSYNC B1 ;  /* 0x0000000000017941 */ /* 0x000fea0003800000 */
.L_x_8761:
[----:B-1----:R-:W3:Y:S04]  /*25be0*/  LDL.LU R5, [R1+0x18] ;  /* 0x0000180001057983 */ /* 0x002ee80000300800 */
[----:B------:R-:W3:Y:S04]  /*25bf0*/  LDL.LU R3, [R1+0xc] ;  /* 0x00000c0001037983 */ /* 0x000ee80000300800 */
[----:B------:R-:W4:Y:S04]  /*25c00*/  LDL R4, [R1] ;  /* 0x0000000001047983 */ /* 0x000f280000100800 */
        /* <DEDUP_REMOVED lines=8> */
[----:B---3--:R-:W-:-:S02]  /*25c90*/  IMAD R3, R3, 0x80, R5 ;  /* 0x0000008003037824 */ /* 0x008fc400078e0205 */
[----:B----4-:R-:W-:-:S04]  /*25ca0*/  IMAD R2, R2, 0x8000, R4 ;  /* 0x0000800002027824 */ /* 0x010fc800078e0204 */
[----:B------:R-:W-:-:S07]  /*25cb0*/  VIADD R4, R2, 0x400 ;  /* 0x0000040002047836 */ /* 0x000fce0000000000 */
.L_x_8763:
        /* <DEDUP_REMOVED lines=15> */
.L_x_8764:
        /* <DEDUP_REMOVED lines=10> */
.L_x_8757:
[----:B------:R-:W-:Y:S05]  /*25e50*/  BSYNC B0 ;  /* 0x0000000000007941 */ /* 0x000fea0003800000 */
.L_x_8756:
[----:B-1----:R-:W3:Y:S04]  /*25e60*/  LDL.LU R5, [R1+0x8] ;  /* 0x0000080001057983 */ /* 0x002ee80000300800 */
        /* <DEDUP_REMOVED lines=8> */
.L_x_8681:
[----:B------:R-:W-:Y:S05]  /*25ef0*/  BSYNC B7 ;  /* 0x0000000000077941 */ /* 0x000fea0003800000 */
.L_x_8679:
        /* <DEDUP_REMOVED lines=10> */
[----:B------:R1:W-:Y:S01]  /*25fa0*/  STL [R1], R0 ;  /* 0x0000000001007387 */ /* 0x0003e20000100800 */
[----:B------:R-:W-:Y:S06]  /*25fb0*/  BAR.ARV 0x4, 0x180 ;  /* 0x0106000000007b1d */ /* 0x000fec0000002000 */
[----:B------:R-:W-:Y:S05]  /*25fc0*/  BRA `(.L_x_8766) ;  /* 0x0000000800d87947 */ /* 0x000fea0003800000 */
.L_x_8765:
        /* <DEDUP_REMOVED lines=8> */
[----:B------:R-:W1:Y:S02]  /*26050*/  @!P0 LDC.64 R2, c[0x0][0xc80] ;  /* 0x00032000ff028b82 */ /* 0x000e640000000a00 */
[----:B-1----:R-:W-:-:S06]  /*26060*/  @!P0 IMAD.WIDE R2, R0, 0x4, R2 ;  /* 0x0000000400028825 */ /* 0x002fcc00078e0202 */
[----:B------:R1:W2:Y:S01]  /*26070*/  @!P0 LDG.E R3, desc[UR38][R2.64] ;  /* 0x0000002602038981 */ /* 0x0002a2000c1e1900 */
[C---:B------:R-:W-:Y:S02]  /*26080*/  ISETP.GE.U32.AND P1, PT, R6.reuse, 0x4, PT ;  /* 0x000000040600780c */ /* 0x040fe40003f26070 */
[C---:B------:R-:W-:Y:S01]  /*26090*/  ISETP.GE.U32.AND P2, PT, R6.reuse, 0x8, PT ;  /* 0x000000080600780c */ /* 0x040fe20003f46070 */
[----:B------:R-:W-:Y:S01]  /*260a0*/  SHFL.IDX PT, R0, R16, RZ, 0x1f ;  /* 0x00001fff10007589 */ /* 0x000fe200000e0000 */
[C---:B------:R-:W-:Y:S01]  /*260b0*/  ISETP.GE.U32.AND P3, PT, R6.reuse, 0x10, PT ;  /* 0x000000100600780c */ /* 0x040fe20003f66070 */
[----:B-1----:R-:W-:Y:S02]  /*260c0*/  IMAD.MOV.U32 R2, RZ, RZ, RZ ;  /* 0x000000ffff027224 */ /* 0x002fe400078e00ff */
[----:B--2---:R-:W-:Y:S01]  /*260d0*/  @!P0 IMAD.MOV.U32 R2, RZ, RZ, R3 ;  /* 0x000000ffff028224 */ /* 0x004fe200078e0003 */
[----:B------:R-:W-:-:S04]  /*260e0*/  ISETP.GE.U32.AND P0, PT, R6, 0x2, PT ;  /* 0x000000020600780c */ /* 0x000fc80003f06070 */
[----:B------:R-:W1:Y:S02]  /*260f0*/  SHFL.UP PT, R3, R2, 0x1, RZ ;  /* 0x0420000002037989 */ /* 0x000e6400000e00ff */
[----:B-1----:R-:W-:-:S05]  /*26100*/  SEL R5, R3, RZ, P4 ;  /* 0x000000ff03057207 */ /* 0x002fca0002000000 */
[----:B------:R-:W-:Y:S02]  /*26110*/  IMAD.IADD R3, R2, 0x1, R5 ;  /* 0x0000000102037824 */ /* 0x000fe400078e0205 */
[----:B------:R-:W-:Y:S04]  /*26120*/  SHFL.IDX PT, R5, R16, 0x1, 0x1f ;  /* 0x00201f0010057f89 */ /* 0x000fe800000e0000 */
        /* <DEDUP_REMOVED lines=13> */
.L_x_8908:
[----:B------:R-:W-:Y:S02]  /*26200*/  ULDC UR4, c[0x0][0xc38] ;  /* 0x00030e0000047ab9 */ /* 0x000fe40000000800 */
[----:B------:R-:W-:-:S04]  /*26210*/  IMAD.U32 R4, RZ, RZ, UR4 ;  /* 0x00000004ff047e24 */ /* 0x000fc8000f8e00ff */
[----:B--2---:R-:W-:-:S04]  /*26220*/  IMAD R16, R16, R4, RZ ;  /* 0x0000000410107224 */ /* 0x004fc800078e02ff */
[----:B------:R-:W-:-:S05]  /*26230*/  IMAD.IADD R5, R5, 0x1, R16 ;  /* 0x0000000105057824 */ /* 0x000fca00078e0210 */
[----:B------:R-:W-:-:S13]  /*26240*/  ISETP.GT.AND P4, PT, R5, R0, PT ;  /* 0x000000000500720c */ /* 0x000fda0003f84270 */
[----:B------:R-:W-:Y:S05]  /*26250*/  @P4 BRA `(.L_x_8768) ;  /* 0x0000000000a04947 */ /* 0x000fea0003800000 */
.L_x_8773:
[----:B------:R-:W2:Y:S01]  /*26260*/  LDC R2, c[0x0][0xc3c] ;  /* 0x00030f00ff027b82 */ /* 0x000ea20000000800 */
[----:B------:R-:W-:-:S05]  /*26270*/  VIADD R19, R19, 0x1f ;  /* 0x0000001f13137836 */ /* 0x000fca0000000000 */
[----:B--2---:R-:W-:-:S13]  /*26280*/  ISETP.GE.AND P4, PT, R19, R2, PT ;  /* 0x000000021300720c */ /* 0x004fda0003f86270 */
[----:B------:R-:W-:Y:S05]  /*26290*/  @P4 BRA `(.L_x_8769) ;  /* 0x0000000400dc4947 */ /* 0x000fea0003800000 */
[----:B-1----:R-:W2:Y:S01]  /*262a0*/  LDL R3, [R1+0x28] ;  /* 0x0000280001037983 */ /* 0x002ea20000100800 */
[----:B------:R-:W-:Y:S01]  /*262b0*/  BSSY B0, `(.L_x_8770) ;  /* 0x0000008000007945 */ /* 0x000fe20003800000 */
[----:B--2---:R-:W-:-:S05]  /*262c0*/  IMAD.IADD R4, R19, 0x1, R3 ;  /* 0x0000000113047824 */ /* 0x004fca00078e0203 */
[----:B------:R-:W-:Y:S01]  /*262d0*/  ISETP.GE.OR P4, PT, R4, R2, !P5 ;  /* 0x000000020400720c */ /* 0x000fe20006f86670 */
[----:B------:R-:W-:-:S12]  /*262e0*/  IMAD.MOV.U32 R2, RZ, RZ, RZ ;  /* 0x000000ffff027224 */ /* 0x000fd800078e00ff */
[----:B------:R-:W-:Y:S05]  /*262f0*/  @P4 BRA `(.L_x_8771) ;  /* 0x00000000000c4947 */ /* 0x000fea0003800000 */
[----:B------:R-:W1:Y:S02]  /*26300*/  LDC.64 R2, c[0x0][0xc80] ;  /* 0x00032000ff027b82 */ /* 0x000e640000000a00 */
[----:B-1----:R-:W-:-:S06]  /*26310*/  IMAD.WIDE R2, R4, 0x4, R2 ;  /* 0x0000000404027825 */ /* 0x002fcc00078e0202 */
[----:B------:R1:W5:Y:S02]  /*26320*/  LDG.E R2, desc[UR38][R2.64] ;  /* 0x0000002602027981 */ /* 0x000364000c1e1900 */
.L_x_8771:
[----:B------:R-:W-:Y:S05]  /*26330*/  BSYNC B0 ;  /* 0x0000000000007941 */ /* 0x000fea0003800000 */
.L_x_8770:
        /* <DEDUP_REMOVED lines=20> */
.L_x_8916:
[----:B------:R-:W-:Y:S02]  /*26480*/  ULDC UR4, c[0x0][0xc38] ;  /* 0x00030e0000047ab9 */ /* 0x000fe40000000800 */
[----:B------:R-:W-:-:S04]  /*26490*/  IMAD.U32 R4, RZ, RZ, UR4 ;  /* 0x00000004ff047e24 */ /* 0x000fc8000f8e00ff */
[----:B--2---:R-:W-:-:S04]  /*264a0*/  IMAD R16, R16, R4, RZ ;  /* 0x0000000410107224 */ /* 0x004fc800078e02ff */
[----:B------:R-:W-:-:S05]  /*264b0*/  IMAD.IADD R5, R16, 0x1, R5 ;  /* 0x0000000110057824 */ /* 0x000fca00078e0205 */
[----:B------:R-:W-:-:S13]  /*264c0*/  ISETP.GT.AND P4, PT, R5, R0, PT ;  /* 0x000000000500720c */ /* 0x000fda0003f84270 */
[----:B------:R-:W-:Y:S05]  /*264d0*/  @!P4 BRA `(.L_x_8773) ;  /* 0xfffffffc0060c947 */ /* 0x000fea000383ffff */
.L_x_8768:
        /* <DEDUP_REMOVED lines=8> */
.L_x_8920:
[----:B------:R-:W-:Y:S01]  /*26560*/  ISETP.NE.AND P0, PT, R6, RZ, PT ;  /* 0x000000ff0600720c */ /* 0x000fe20003f05270 */
[----:B------:R-:W-:-:S12]  /*26570*/  IMAD.MOV.U32 R6, RZ, RZ, RZ ;  /* 0x000000ffff067224 */ /* 0x000fd800078e00ff */
[----:B------:R-:W-:Y:S05]  /*26580*/  @!P0 BRA `(.L_x_8775) ;  /* 0x0000000000148947 */ /* 0x000fea0003800000 */
[----:B------:R-:W-:Y:S01]  /*26590*/  UMOV UR4, 0xffffffff ;  /* 0xffffffff00047882 */ /* 0x000fe20000000000 */
[----:B------:R-:W-:Y:S02]  /*265a0*/  VIADD R12, R5, 0xffffffff ;  /* 0xffffffff050c7836 */ /* 0x000fe40000000000 */
[----:B------:R-:W-:Y:S05]  /*265b0*/  BRA.DIV UR4, `(.L_x_8776) ;  /* 0x0000004204287947 */ /* 0x000fea000b800000 */
[----:B-1----:R1:W4:Y:S02]  /*265c0*/  SHFL.IDX PT, R3, R3, R12, 0x1f ;  /* 0x00001f0c03037589 */ /* 0x00232400000e0000 */
.L_x_8923:
[----:B----4-:R-:W-:-:S07]  /*265d0*/  IMAD.MOV.U32 R6, RZ, RZ, R3 ;  /* 0x000000ffff067224 */ /* 0x010fce00078e0003 */
.L_x_8775:
[----:B-12---:R-:W1:Y:S01]  /*265e0*/  LDC.64 R2, c[0x0][0xc90] ;  /* 0x00032400ff027b82 */ /* 0x006e620000000a00 */
[----:B------:R-:W-:-:S04]  /*265f0*/  IMAD.IADD R19, R5, 0x1, R19 ;  /* 0x0000000105137824 */ /* 0x000fc800078e0213 */
        /* <DEDUP_REMOVED lines=65> */
.L_x_8769:
[----:B------:R-:W-:Y:S01]  /*26a10*/  UMOV UR4, URZ ;  /* 0x0000003f00047c82 */ /* 0x000fe20008000000 */
[----:B------:R-:W-:Y:S01]  /*26a20*/  UMOV UR5, URZ ;  /* 0x0000003f00057c82 */ /* 0x000fe20008000000 */
[----:B------:R-:W-:Y:S01]  /*26a30*/  ULDC UR6, c[0x0][0xc3c] ;  /* 0x00030f0000067ab9 */ /* 0x000fe20000000800 */
[----:B------:R-:W-:Y:S02]  /*26a40*/  IMAD.MOV.U32 R16, RZ, RZ, R0 ;  /* 0x000000ffff107224 */ /* 0x000fe400078e0000 */
[----:B------:R-:W-:Y:S02]  /*26a50*/  IMAD.U32 R17, RZ, RZ, UR4 ;  /* 0x00000004ff117e24 */ /* 0x000fe4000f8e00ff */
[----:B------:R-:W-:Y:S02]  /*26a60*/  IMAD.U32 R18, RZ, RZ, UR5 ;  /* 0x00000005ff127e24 */ /* 0x000fe4000f8e00ff */
[----:B------:R-:W-:-:S07]  /*26a70*/  IMAD.U32 R19, RZ, RZ, UR6 ;  /* 0x00000006ff137e24 */ /* 0x000fce000f8e00ff */
.L_x_8777:
[----:B------:R-:W2:Y:S04]  /*26a80*/  LDL R0, [R1+0x28] ;  /* 0x0000280001007983 */ /* 0x000ea80000100800 */
[----:B-1----:R3:W4:Y:S01]  /*26a90*/  LDL R3, [R1] ;  /* 0x0000000001037983 */ /* 0x0027220000100800 */
        /* <DEDUP_REMOVED lines=9> */
.L_x_8766:
[----:B------:R-:W-:Y:S02]  /*26b30*/  ULDC UR4, c[0x0][0xc3c] ;  /* 0x00030f0000047ab9 */ /* 0x000fe40000000800 */
[----:B--2---:R-:W-:-:S13]  /*26b40*/  ISETP.GE.AND P0, PT, R19, UR4, PT ;  /* 0x0000000413007c0c */ /* 0x004fda000bf06270 */
[----:B------:R-:W-:Y:S05]  /*26b50*/  @!P0 BRA `(.L_x_8778) ;  /* 0xffffff9400488947 */ /* 0x000fea000383ffff */
[----:B------:R-:W-:Y:S05]  /*26b60*/  BSYNC B8 ;  /* 0x0000000000087941 */ /* 0x000fea0003800000 */
.L_x_8623:
        /* <DEDUP_REMOVED lines=12> */
.L_x_8924:
[----:B------:R-:W-:Y:S05]  /*26c30*/  BSYNC B0 ;  /* 0x0000000000007941 */ /* 0x000fea0003800000 */
.L_x_8779:
[----:B------:R-:W-:-:S03]  /*26c40*/  UMOV UR4, 0xffffffff ;  /* 0xffffffff00047882 */ /* 0x000fc60000000000 */
[----:B------:R-:W-:Y:S05]  /*26c50*/  BRA.DIV UR4, `(.L_x_8781) ;  /* 0x0000003a04bc7947 */ /* 0x000fea000b800000 */
[----:B------:R-:W1:Y:S02]  /*26c60*/  S2R R2, SR_TID.X ;  /* 0x0000000000027919 */ /* 0x000e640000002100 */
[----:B-1----:R-:W-:-:S04]  /*26c70*/  SHF.R.U32.HI R2, RZ, 0x5, R2 ;  /* 0x00000005ff027819 */ /* 0x002fc80000011602 */
[----:B------:R-:W-:-:S05]  /*26c80*/  LOP3.LUT R2, R2, 0x3, RZ, 0xc0, !PT ;  /* 0x0000000302027812 */ /* 0x000fca00078ec0ff */
[----:B------:R1:W2:Y:S02]  /*26c90*/  SHFL.IDX PT, R14, R2, RZ, 0x1f ;  /* 0x00001fff020e7589 */ /* 0x0002a400000e0000 */
.L_x_8927:
[----:B--2---:R-:W-:-:S13]  /*26ca0*/  ISETP.NE.AND P0, PT, R14, RZ, PT ;  /* 0x000000ff0e00720c */ /* 0x004fda0003f05270 */
[----:B------:R-:W-:Y:S05]  /*26cb0*/  @P0 BRA `(.L_x_8351) ;  /* 0x0000000000940947 */ /* 0x000fea0003800000 */
[----:B------:R-:W-:-:S03]  /*26cc0*/  UMOV UR4, 0xffffffff ;  /* 0xffffffff00047882 */ /* 0x000fc60000000000 */
[----:B------:R-:W-:Y:S05]  /*26cd0*/  BRA.DIV UR4, `(.L_x_8782) ;  /* 0x0000003a04d07947 */ /* 0x000fea000b800000 */
[----:B------:R-:W-:-:S13]  /*26ce0*/  ELECT P6, URZ, PT ;  /* 0x00000000003f782f */ /* 0x000fda00038c0000 */
.L_x_8930:
[----:B------:R-:W-:Y:S05]  /*26cf0*/  @!P6 BRA `(.L_x_8351) ;  /* 0x000000000084e947 */ /* 0x000fea0003800000 */
[----:B-1----:R-:W2:Y:S02]  /*26d00*/  LDL.LU R2, [R1+0x50] ;  /* 0x0000500001027983 */ /* 0x002ea40000300800 */
[----:B--2---:R-:W-:-:S04]  /*26d10*/  LOP3.LUT R2, R2, 0x2, RZ, 0xfc, !PT ;  /* 0x0000000202027812 */ /* 0x004fc800078efcff */
[----:B------:R-:W-:-:S13]  /*26d20*/  ISETP.NE.AND P2, PT, R2, 0x3, PT ;  /* 0x000000030200780c */ /* 0x000fda0003f45270 */
[----:B------:R-:W-:Y:S05]  /*26d30*/  @!P2 BRA `(.L_x_8783) ;  /* 0x000000000004a947 */ /* 0x000fea0003800000 */
[----:B------:R-:W-:Y:S01]  /*26d40*/  BPT.TRAP 0x1 ;  /* 0x000000040000795c */ /* 0x000fe20000300000 */
.L_x_8783:
        /* <DEDUP_REMOVED lines=14> */
.L_x_8931:
[----:B------:R-:W1:Y:S02]  /*26e30*/  SYNCS.PHASECHK.TRANS64.TRYWAIT P0, [R7+URZ], R2 ;  /* 0x00000002070075a7 */ /* 0x000e64000800017f */
[----:B-1----:R-:W-:Y:S05]  /*26e40*/  @!P0 BRA `(.L_x_8785) ;  /* 0x0000003800a88947 */ /* 0x002fea0003800000 */
.L_x_8932:
[----:B------:R-:W-:Y:S05]  /*26e50*/  @!P2 BRA `(.L_x_8786) ;  /* 0x000000000004a947 */ /* 0x000fea0003800000 */
[----:B------:R-:W-:Y:S01]  /*26e60*/  BPT.TRAP 0x1 ;  /* 0x000000040000795c */ /* 0x000fe20000300000 */
.L_x_8786:
[----:B------:R-:W2:Y:S01]  /*26e70*/  LDL.LU R4, [R1+0x8] ;  /* 0x0000080001047983 */ /* 0x000ea20000300800 */
[----:B------:R-:W-:-:S04]  /*26e80*/  VIADD R0, R0, 0x28860 ;  /* 0x0002886000007836 */ /* 0x000fc80000000000 */
[----:B--2---:R-:W-:-:S04]  /*26e90*/  IMAD R4, R4, 0x8, R0 ;  /* 0x0000000804047824 */ /* 0x004fc800078e0200 */
[----:B------:R-:W2:Y:S02]  /*26ea0*/  SYNCS.PHASECHK.TRANS64.TRYWAIT P0, [R4+URZ], R5 ;  /* 0x00000005040075a7 */ /* 0x000ea4000800017f */
[----:B--2---:R-:W-:Y:S05]  /*26eb0*/  @!P0 BRA `(.L_x_8787) ;  /* 0x0000003800a08947 */ /* 0x004fea0003800000 */
.L_x_8933:
[----:B------:R-:W-:-:S07]  /*26ec0*/  IMAD R3, R3, 0x8, R0 ;  /* 0x0000000803037824 */ /* 0x000fce00078e0200 */
.L_x_8788:
[----:B---3--:R3:W4:Y:S02]  /*26ed0*/  SYNCS.PHASECHK.TRANS64.TRYWAIT P0, [R3+URZ], R2 ;  /* 0x00000002030075a7 */ /* 0x008724000800017f */
[----:B----4-:R-:W-:Y:S05]  /*26ee0*/  @!P0 NANOSLEEP.SYNCS 0x989680 ;  /* 0x009896800000895d */ /* 0x010fea0003900000 */
[----:B------:R-:W4:Y:S02]  /*26ef0*/  @!P0 SYNCS.PHASECHK.TRANS64 P0, [R3+URZ], R2 ;  /* 0x00000002030085a7 */ /* 0x000f24000800007f */
[----:B----4-:R-:W-:Y:S05]  /*26f00*/  @!P0 BRA `(.L_x_8788) ;  /* 0xfffffffc00f08947 */ /* 0x010fea000383ffff */
.L_x_8351:
[----:B------:R-:W-:Y:S05]  /*26f10*/  BSYNC B9 ;  /* 0x0000000000097941 */ /* 0x000fea0003800000 */
.L_x_8348:
[----:B------:R-:W-:Y:S05]  /*26f20*/  EXIT ;  /* 0x000000000000794d */ /* 0x000fea0003800000 */
.L_x_8381:
[----:B0-----:R0:W1:Y:S02]  /*26f30*/  SYNCS.PHASECHK.TRANS64.TRYWAIT P6, [R106+URZ+0x28890], R119 ;  /* 0x028890776a0075a7 */ /* 0x00106400080c017f */
[----:B-1----:R-:W-:Y:S05]  /*26f40*/  @!P6 NANOSLEEP.SYNCS 0x989680 ;  /* 0x009896800000e95d */ /* 0x002fea0003900000 */
[----:B------:R-:W1:Y:S02]  /*26f50*/  @!P6 SYNCS.PHASECHK.TRANS64 P6, [R106+URZ+0x28890], R119 ;  /* 0x028890776a00e5a7 */ /* 0x000e6400080c007f */
[----:B-1----:R-:W-:Y:S05]  /*26f60*/  @!P6 BRA `(.L_x_8381) ;  /* 0xfffffffc00f0e947 */ /* 0x002fea000383ffff */
[----:B------:R-:W-:Y:S05]  /*26f70*/  BRA `(.L_x_8789) ;  /* 0xfffffdc400587947 */ /* 0x000fea000383ffff */
.L_x_8417:
[----:B0-----:R0:W1:Y:S02]  /*26f80*/  SYNCS.PHASECHK.TRANS64.TRYWAIT P4, [R106+URZ+0x28890], R119 ;  /* 0x028890776a0075a7 */ /* 0x001064000808017f */
[----:B-1----:R-:W-:Y:S05]  /*26f90*/  @!P4 NANOSLEEP.SYNCS 0x989680 ;  /* 0x009896800000c95d */ /* 0x002fea0003900000 */
[----:B------:R-:W1:Y:S02]  /*26fa0*/  @!P4 SYNCS.PHASECHK.TRANS64 P4, [R106+URZ+0x28890], R119 ;  /* 0x028890776a00c5a7 */ /* 0x000e64000808007f */
[----:B-1----:R-:W-:Y:S05]  /*26fb0*/  @!P4 BRA `(.L_x_8417) ;  /* 0xfffffffc00f0c947 */ /* 0x002fea000383ffff */
[----:B------:R-:W-:Y:S05]  /*26fc0*/  BRA `(.L_x_8790) ;  /* 0xfffffdec00787947 */ /* 0x000fea000383ffff */
.L_x_8434:
[----:B0-----:R0:W1:Y:S02]  /*26fd0*/  SYNCS.PHASECHK.TRANS64.TRYWAIT P3, [R106+URZ+0x28890], R119 ;  /* 0x028890776a0075a7 */ /* 0x001064000806017f */
[----:B-1----:R-:W-:Y:S05]  /*26fe0*/  @!P3 NANOSLEEP.SYNCS 0x989680 ;  /* 0x009896800000b95d */ /* 0x002fea0003900000 */
[----:B------:R-:W1:Y:S02]  /*26ff0*/  @!P3 SYNCS.PHASECHK.TRANS64 P3, [R106+URZ+0x28890], R119 ;  /* 0x028890776a00b5a7 */ /* 0x000e64000806007f */
[----:B-1----:R-:W-:Y:S05]  /*27000*/  @!P3 BRA `(.L_x_8434) ;  /* 0xfffffffc00f0b947 */ /* 0x002fea000383ffff */
[----:B------:R-:W-:Y:S05]  /*27010*/  BRA `(.L_x_8791) ;  /* 0xfffffe0c00f87947 */ /* 0x000fea000383ffff */
.L_x_8444:
[----:B--2---:R2:W3:Y:S02]  /*27020*/  SYNCS.PHASECHK.TRANS64.TRYWAIT P0, [R106+URZ+0x288b0], R119 ;  /* 0x0288b0776a0075a7 */ /* 0x0044e4000800017f */
[----:B---3--:R-:W-:Y:S05]  /*27030*/  @!P0 NANOSLEEP.SYNCS 0x989680 ;  /* 0x009896800000895d */ /* 0x008fea0003900000 */
[----:B------:R-:W3:Y:S02]  /*27040*/  @!P0 SYNCS.PHASECHK.TRANS64 P0, [R106+URZ+0x288b0], R119 ;  /* 0x0288b0776a0085a7 */ /* 0x000ee4000800007f */
[----:B---3--:R-:W-:Y:S05]  /*27050*/  @!P0 BRA `(.L_x_8444) ;  /* 0xfffffffc00f08947 */ /* 0x008fea000383ffff */
[----:B------:R-:W-:Y:S05]  /*27060*/  BRA `(.L_x_8792) ;  /* 0xfffffe1400947947 */ /* 0x000fea000383ffff */
.L_x_8464:
        /* <DEDUP_REMOVED lines=8> */
.L_x_8794:
[----:B------:R-:W-:Y:S05]  /*270f0*/  BSYNC B0 ;  /* 0x0000000000007941 */ /* 0x000fea0003800000 */
.L_x_8793:
[----:B------:R-:W-:Y:S01]  /*27100*/  IMAD.MOV.U32 R194, RZ, RZ, R14 ;  /* 0x000000ffffc27224 */ /* 0x000fe200078e000e */
[----:B------:R-:W-:Y:S06]  /*27110*/  BRA `(.L_x_8795) ;  /* 0xfffffe2000c87947 */ /* 0x000fec000383ffff */
.L_x_8474:
[----:B------:R-:W-:Y:S01]  /*27120*/  BSSY B1, `(.L_x_8796) ;  /* 0x0000008000017945 */ /* 0x000fe20003800000 */
[----:B------:R-:W-:Y:S02]  /*27130*/  IMAD.MOV.U32 R13, RZ, RZ, R6 ;  /* 0x000000ffff0d7224 */ /* 0x000fe400078e0006 */
[----:B------:R-:W-:Y:S02]  /*27140*/  IMAD.MOV.U32 R12, RZ, RZ, RZ ;  /* 0x000000ffff0c7224 */ /* 0x000fe400078e00ff */
[----:B------:R-:W-:Y:S02]  /*27150*/  IMAD.MOV.U32 R11, RZ, RZ, 0x181f ;  /* 0x0000181fff0b7424 */ /* 0x000fe400078e00ff */
[----:B------:R-:W-:-:S07]  /*27160*/  IMAD.MOV.U32 R15, RZ, RZ, -0x1 ;  /* 0xffffffffff0f7424 */ /* 0x000fce00078e00ff */
[----:B0-----:R-:W-:Y:S05]  /*27170*/  WARPSYNC.COLLECTIVE R15, `(.L_x_8797) ;  /* 0x000000000f087348 */ /* 0x001fea0003c00000 */
[----:B------:R1:W2:Y:S02]  /*27180*/  SHFL.IDX P6, R14, R13, R12, R11 ;  /* 0x0000000c0d0e7389 */ /* 0x0002a400000c000b */
[----:B012---:R-:W-:Y:S01]  /*27190*/  ENDCOLLECTIVE ;  /* 0x000000000000791b */ /* 0x007fe20003800000 */
.L_x_8797:
[----:B------:R-:W-:Y:S05]  /*271a0*/  BSYNC B1 ;  /* 0x0000000000017941 */ /* 0x000fea0003800000 */
.L_x_8796:
        /* <DEDUP_REMOVED lines=8> */
.L_x_8798:
[----:B------:R-:W-:Y:S02]  /*27230*/  IMAD.MOV.U32 R13, RZ, RZ, R8 ;  /* 0x000000ffff0d7224 */ /* 0x000fe400078e0008 */
[----:B------:R-:W-:-:S07]  /*27240*/  IMAD.MOV.U32 R3, RZ, RZ, R14 ;  /* 0x000000ffff037224 */ /* 0x000fce00078e000e */
[----:B------:R-:W-:Y:S05]  /*27250*/  WARPSYNC.COLLECTIVE R15, `(.L_x_8799) ;  /* 0x000000000f087348 */ /* 0x000fea0003c00000 */
[----:B------:R0:W1:Y:S02]  /*27260*/  SHFL.IDX P6, R14, R13, R12, R11 ;  /* 0x0000000c0d0e7389 */ /* 0x00006400000c000b */
[----:B01----:R-:W-:Y:S01]  /*27270*/  ENDCOLLECTIVE ;  /* 0x000000000000791b */ /* 0x003fe20003800000 */
.L_x_8799:
[----:B------:R-:W-:Y:S02]  /*27280*/  IMAD.MOV.U32 R13, RZ, RZ, R7 ;  /* 0x000000ffff0d7224 */ /* 0x000fe400078e0007 */
[----:B------:R-:W-:-:S07]  /*27290*/  IMAD.MOV.U32 R4, RZ, RZ, R14 ;  /* 0x000000ffff047224 */ /* 0x000fce00078e000e */
[----:B------:R-:W-:Y:S05]  /*272a0*/  WARPSYNC.COLLECTIVE R15, `(.L_x_8800) ;  /* 0x000000000f087348 */ /* 0x000fea0003c00000 */
[----:B------:R0:W1:Y:S02]  /*272b0*/  SHFL.IDX P6, R14, R13, R12, R11 ;  /* 0x0000000c0d0e7389 */ /* 0x00006400000c000b */
[----:B01----:R-:W-:Y:S01]  /*272c0*/  ENDCOLLECTIVE ;  /* 0x000000000000791b */ /* 0x003fe20003800000 */
.L_x_8800:
[----:B------:R-:W-:Y:S05]  /*272d0*/  BRA `(.L_x_8801) ;  /* 0xfffffe2800147947 */ /* 0x000fea000383ffff */
.L_x_8477:
[----:B------:R-:W-:Y:S01]  /*272e0*/  BSSY B1, `(.L_x_8802) ;  /* 0x0000008000017945 */ /* 0x000fe20003800000 */
[----:B0-----:R-:W-:Y:S02]  /*272f0*/  IMAD.MOV.U32 R13, RZ, RZ, R6 ;  /* 0x000000ffff0d7224 */ /* 0x001fe400078e0006 */
[----:B------:R-:W-:Y:S02]  /*27300*/  IMAD.MOV.U32 R12, RZ, RZ, 0x1 ;  /* 0x00000001ff0c7424 */ /* 0x000fe400078e00ff */
[----:B------:R-:W-:Y:S02]  /*27310*/  IMAD.MOV.U32 R11, RZ, RZ, 0x181f ;  /* 0x0000181fff0b7424 */ /* 0x000fe400078e00ff */
[----:B------:R-:W-:-:S07]  /*27320*/  IMAD.MOV.U32 R15, RZ, RZ, -0x1 ;  /* 0xffffffffff0f7424 */ /* 0x000fce00078e00ff */
[----:B-1----:R-:W-:Y:S05]  /*27330*/  WARPSYNC.COLLECTIVE R15, `(.L_x_8803) ;  /* 0x000000000f087348 */ /* 0x002fea0003c00000 */
[----:B------:R0:W2:Y:S02]  /*27340*/  SHFL.IDX P6, R14, R13, R12, R11 ;  /* 0x0000000c0d0e7389 */ /* 0x0000a400000c000b */
[----:B012---:R-:W-:Y:S01]  /*27350*/  ENDCOLLECTIVE ;  /* 0x000000000000791b */ /* 0x007fe20003800000 */
.L_x_8803:
[----:B------:R-:W-:Y:S05]  /*27360*/  BSYNC B1 ;  /* 0x0000000000017941 */ /* 0x000fea0003800000 */
.L_x_8802:
        /* <DEDUP_REMOVED lines=8> */
.L_x_8804:
[----:B------:R-:W-:Y:S02]  /*273f0*/  IMAD.MOV.U32 R13, RZ, RZ, R8 ;  /* 0x000000ffff0d7224 */ /* 0x000fe400078e0008 */
[----:B------:R-:W-:-:S07]  /*27400*/  IMAD.MOV.U32 R3, RZ, RZ, R14 ;  /* 0x000000ffff037224 */ /* 0x000fce00078e000e */
[----:B------:R-:W-:Y:S05]  /*27410*/  WARPSYNC.COLLECTIVE R15, `(.L_x_8805) ;  /* 0x000000000f087348 */ /* 0x000fea0003c00000 */
[----:B------:R0:W1:Y:S02]  /*27420*/  SHFL.IDX P6, R14, R13, R12, R11 ;  /* 0x0000000c0d0e7389 */ /* 0x00006400000c000b */
[----:B01----:R-:W-:Y:S01]  /*27430*/  ENDCOLLECTIVE ;  /* 0x000000000000791b */ /* 0x003fe20003800000 */
.L_x_8805:
[----:B------:R-:W-:Y:S02]  /*27440*/  IMAD.MOV.U32 R13, RZ, RZ, R7 ;  /* 0x000000ffff0d7224 */ /* 0x000fe400078e0007 */
[----:B------:R-:W-:-:S07]  /*27450*/  IMAD.MOV.U32 R4, RZ, RZ, R14 ;  /* 0x000000ffff047224 */ /* 0x000fce00078e000e */
[----:B------:R-:W-:Y:S05]  /*27460*/  WARPSYNC.COLLECTIVE R15, `(.L_x_8806) ;  /* 0x000000000f087348 */ /* 0x000fea0003c00000 */
[----:B------:R0:W1:Y:S02]  /*27470*/  SHFL.IDX P6, R14, R13, R12, R11 ;  /* 0x0000000c0d0e7389 */ /* 0x00006400000c000b */
[----:B01----:R-:W-:Y:S01]  /*27480*/  ENDCOLLECTIVE ;  /* 0x000000000000791b */ /* 0x003fe20003800000 */
.L_x_8806:
[----:B------:R-:W-:Y:S05]  /*27490*/  BRA `(.L_x_8807) ;  /* 0xfffffe2800807947 */ /* 0x000fea000383ffff */
.L_x_8480:
[----:B------:R-:W-:Y:S01]  /*274a0*/  BSSY B1, `(.L_x_8808) ;  /* 0x0000008000017945 */ /* 0x000fe20003800000 */
[----:B0-----:R-:W-:Y:S02]  /*274b0*/  IMAD.MOV.U32 R13, RZ, RZ, R6 ;  /* 0x000000ffff0d7224 */ /* 0x001fe400078e0006 */
[----:B------:R-:W-:Y:S02]  /*274c0*/  IMAD.MOV.U32 R12, RZ, RZ, 0x2 ;  /* 0x00000002ff0c7424 */ /* 0x000fe400078e00ff */
[----:B------:R-:W-:Y:S02]  /*274d0*/  IMAD.MOV.U32 R11, RZ, RZ, 0x181f ;  /* 0x0000181fff0b7424 */ /* 0x000fe400078e00ff */
[----:B------:R-:W-:-:S07]  /*274e0*/  IMAD.MOV.U32 R15, RZ, RZ, -0x1 ;  /* 0xffffffffff0f7424 */ /* 0x000fce00078e00ff */
[----:B--2---:R-:W-:Y:S05]  /*274f0*/  WARPSYNC.COLLECTIVE R15, `(.L_x_8809) ;  /* 0x000000000f087348 */ /* 0x004fea0003c00000 */
[----:B------:R0:W1:Y:S02]  /*27500*/  SHFL.IDX P6, R14, R13, R12, R11 ;  /* 0x0000000c0d0e7389 */ /* 0x00006400000c000b */
[----:B012---:R-:W-:Y:S01]  /*27510*/  ENDCOLLECTIVE ;  /* 0x000000000000791b */ /* 0x007fe20003800000 */
.L_x_8809:
[----:B------:R-:W-:Y:S05]  /*27520*/  BSYNC B1 ;  /* 0x0000000000017941 */ /* 0x000fea0003800000 */
.L_x_8808:
        /* <DEDUP_REMOVED lines=8> */
.L_x_8810:
[----:B------:R-:W-:Y:S02]  /*275b0*/  IMAD.MOV.U32 R13, RZ, RZ, R8 ;  /* 0x000000ffff0d7224 */ /* 0x000fe400078e0008 */
[----:B------:R-:W-:-:S07]  /*275c0*/  IMAD.MOV.U32 R3, RZ, RZ, R14 ;  /* 0x000000ffff037224 */ /* 0x000fce00078e000e */
[----:B------:R-:W-:Y:S05]  /*275d0*/  WARPSYNC.COLLECTIVE R15, `(.L_x_8811) ;  /* 0x000000000f087348 */ /* 0x000fea0003c00000 */
[----:B------:R0:W1:Y:S02]  /*275e0*/  SHFL.IDX P6, R14, R13, R12, R11 ;  /* 0x0000000c0d0e7389 */ /* 0x00006400000c000b */
[----:B01----:R-:W-:Y:S01]  /*275f0*/  ENDCOLLECTIVE ;  /* 0x000000000000791b */ /* 0x003fe20003800000 */
.L_x_8811:
[----:B------:R-:W-:Y:S02]  /*27600*/  IMAD.MOV.U32 R13, RZ, RZ, R7 ;  /* 0x000000ffff0d7224 */ /* 0x000fe400078e0007 */
[----:B------:R-:W-:-:S07]  /*27610*/  IMAD.MOV.U32 R4, RZ, RZ, R14 ;  /* 0x000000ffff047224 */ /* 0x000fce00078e000e */
[----:B------:R-:W-:Y:S05]  /*27620*/  WARPSYNC.COLLECTIVE R15, `(.L_x_8812) ;  /* 0x000000000f087348 */ /* 0x000fea0003c00000 */
[----:B------:R0:W1:Y:S02]  /*27630*/  SHFL.IDX P6, R14, R13, R12, R11 ;  /* 0x0000000c0d0e7389 */ /* 0x00006400000c000b */
[----:B01----:R-:W-:Y:S01]  /*27640*/  ENDCOLLECTIVE ;  /* 0x000000000000791b */ /* 0x003fe20003800000 */
.L_x_8812:
[----:B------:R-:W-:Y:S05]  /*27650*/  BRA `(.L_x_8813) ;  /* 0xfffffe2800e47947 */ /* 0x000fea000383ffff */
.L_x_8483:
[----:B------:R-:W-:Y:S01]  /*27660*/  BSSY B1, `(.L_x_8814) ;  /* 0x0000008000017945 */ /* 0x000fe20003800000 */
[----:B------:R-:W-:Y:S02]  /*27670*/  IMAD.MOV.U32 R13, RZ, RZ, R6 ;  /* 0x000000ffff0d7224 */ /* 0x000fe400078e0006 */
[----:B------:R-:W-:Y:S02]  /*27680*/  IMAD.MOV.U32 R12, RZ, RZ, 0x3 ;  /* 0x00000003ff0c7424 */ /* 0x000fe400078e00ff */
[----:B------:R-:W-:Y:S02]  /*27690*/  IMAD.MOV.U32 R11, RZ, RZ, 0x181f ;  /* 0x0000181fff0b7424 */ /* 0x000fe400078e00ff */
[----:B------:R-:W-:-:S07]  /*276a0*/  IMAD.MOV.U32 R15, RZ, RZ, -0x1 ;  /* 0xffffffffff0f7424 */ /* 0x000fce00078e00ff */
[----:B--2---:R-:W-:Y:S05]  /*276b0*/  WARPSYNC.COLLECTIVE R15, `(.L_x_8815) ;  /* 0x000000000f087348 */ /* 0x004fea0003c00000 */
[----:B------:R0:W1:Y:S02]  /*276c0*/  SHFL.IDX P6, R14, R13, R12, R11 ;  /* 0x0000000c0d0e7389 */ /* 0x00006400000c000b */
[----:B012---:R-:W-:Y:S01]  /*276d0*/  ENDCOLLECTIVE ;  /* 0x000000000000791b */ /* 0x007fe20003800000 */
.L_x_8815:
[----:B------:R-:W-:Y:S05]  /*276e0*/  BSYNC B1 ;  /* 0x0000000000017941 */ /* 0x000fea0003800000 */
.L_x_8814:
        /* <DEDUP_REMOVED lines=8> */
.L_x_8816:
[----:B------:R-:W-:Y:S02]  /*27770*/  IMAD.MOV.U32 R13, RZ, RZ, R8 ;  /* 0x000000ffff0d7224 */ /* 0x000fe400078e0008 */
[----:B------:R-:W-:-:S07]  /*27780*/  IMAD.MOV.U32 R3, RZ, RZ, R14 ;  /* 0x000000ffff037224 */ /* 0x000fce00078e000e */
[----:B------:R-:W-:Y:S05]  /*27790*/  WARPSYNC.COLLECTIVE R15, `(.L_x_8817) ;  /* 0x000000000f087348 */ /* 0x000fea0003c00000 */
[----:B------:R0:W1:Y:S02]  /*277a0*/  SHFL.IDX P6, R14, R13, R12, R11 ;  /* 0x0000000c0d0e7389 */ /* 0x00006400000c000b */
[----:B01----:R-:W-:Y:S01]  /*277b0*/  ENDCOLLECTIVE ;  /* 0x000000000000791b */ /* 0x003fe20003800000 */
.L_x_8817:
[----:B------:R-:W-:Y:S02]  /*277c0*/  IMAD.MOV.U32 R13, RZ, RZ, R7 ;  /* 0x000000ffff0d7224 */ /* 0x000fe400078e0007 */
[----:B------:R-:W-:-:S07]  /*277d0*/  IMAD.MOV.U32 R4, RZ, RZ, R14 ;  /* 0x000000ffff047224 */ /* 0x000fce00078e000e */
[----:B------:R-:W-:Y:S05]  /*277e0*/  WARPSYNC.COLLECTIVE R15, `(.L_x_8818) ;  /* 0x000000000f087348 */ /* 0x000fea0003c00000 */
[----:B------:R0:W1:Y:S02]  /*277f0*/  SHFL.IDX P6, R14, R13, R12, R11 ;  /* 0x0000000c0d0e7389 */ /* 0x00006400000c000b */
[----:B01----:R-:W-:Y:S01]  /*27800*/  ENDCOLLECTIVE ;  /* 0x000000000000791b */ /* 0x003fe20003800000 */
.L_x_8818:
[----:B------:R-:W-:Y:S05]  /*27810*/  BRA `(.L_x_8819) ;  /* 0xfffffe2c00507947 */ /* 0x000fea000383ffff */
.L_x_8487:
[----:B0-----:R0:W1:Y:S02]  /*27820*/  SYNCS.PHASECHK.TRANS64.TRYWAIT P0, [R2+URZ+0x28800], R5 ;  /* 0x02880005020075a7 */ /* 0x001064000800017f */
[----:B-1----:R-:W-:Y:S05]  /*27830*/  @!P0 NANOSLEEP.SYNCS 0x989680 ;  /* 0x009896800000895d */ /* 0x002fea0003900000 */
[----:B------:R-:W1:Y:S02]  /*27840*/  @!P0 SYNCS.PHASECHK.TRANS64 P0, [R2+URZ+0x28800], R5 ;  /* 0x02880005020085a7 */ /* 0x000e64000800007f */
[----:B-1----:R-:W-:Y:S05]  /*27850*/  @!P0 BRA `(.L_x_8487) ;  /* 0xfffffffc00f08947 */ /* 0x002fea000383ffff */
[----:B------:R-:W-:Y:S05]  /*27860*/  BRA `(.L_x_8820) ;  /* 0xfffffe3000107947 */ /* 0x000fea000383ffff */
.L_x_8503:
[----:B------:R-:W1:Y:S01]  /*27870*/  LDC R56, c[0x0][0x3f4] ;  /* 0x0000fd00ff387b82 */ /* 0x000e620000000800 */
        /* <DEDUP_REMOVED lines=8> */
.L_x_8822:
[----:B------:R-:W-:Y:S05]  /*27900*/  BSYNC B1 ;  /* 0x0000000000017941 */ /* 0x000fea0003800000 */
.L_x_8821:
[----:B------:R-:W-:Y:S01]  /*27910*/  IMAD.MOV.U32 R13, RZ, RZ, R32 ;  /* 0x000000ffff0d7224 */ /* 0x000fe200078e0020 */
[----:B------:R-:W-:Y:S01]  /*27920*/  ISETP.GE.AND P0, PT, R16, R56, PT ;  /* 0x000000381000720c */ /* 0x000fe20003f06270 */
[----:B------:R-:W-:Y:S02]  /*27930*/  IMAD.MOV.U32 R12, RZ, RZ, RZ ;  /* 0x000000ffff0c7224 */ /* 0x000fe400078e00ff */
[----:B------:R-:W-:Y:S02]  /*27940*/  IMAD.MOV.U32 R11, RZ, RZ, 0x181f ;  /* 0x0000181fff0b7424 */ /* 0x000fe400078e00ff */
[----:B------:R-:W-:Y:S02]  /*27950*/  IMAD.MOV.U32 R15, RZ, RZ, -0x1 ;  /* 0xffffffffff0f7424 */ /* 0x000fe400078e00ff */
[----:B------:R-:W-:Y:S02]  /*27960*/  IMAD.MOV.U32 R3, RZ, RZ, R14 ;  /* 0x000000ffff037224 */ /* 0x000fe400078e000e */
[----:B------:R-:W-:-:S07]  /*27970*/  IMAD R0, R187, R0, RZ ;  /* 0x00000000bb007224 */ /* 0x000fce00078e02ff */
[----:B------:R-:W-:Y:S05]  /*27980*/  WARPSYNC.COLLECTIVE R15, `(.L_x_8823) ;  /* 0x000000000f087348 */ /* 0x000fea0003c00000 */
[----:B------:R0:W1:Y:S02]  /*27990*/  SHFL.IDX P6, R14, R13, R12, R11 ;  /* 0x0000000c0d0e7389 */ /* 0x00006400000c000b */
[----:B01----:R-:W-:Y:S01]  /*279a0*/  ENDCOLLECTIVE ;  /* 0x000000000000791b */ /* 0x003fe20003800000 */
.L_x_8823:
[----:B------:R-:W-:Y:S01]  /*279b0*/  ISETP.GE.OR P1, PT, R57, R0, P0 ;  /* 0x000000003900720c */ /* 0x000fe20000726670 */
[----:B------:R-:W-:-:S12]  /*279c0*/  IMAD.MOV.U32 R13, RZ, RZ, R33 ;  /* 0x000000ffff0d7224 */ /* 0x000fd800078e0021 */
[C---:B------:R-:W-:Y:S01]  /*279d0*/  @!P1 IMAD.SHL.U32 R7, R16.reuse, 0x2, RZ ;  /* 0x0000000210079824 */ /* 0x040fe200078e00ff */
[----:B------:R-:W-:Y:S01]  /*279e0*/  @!P1 SHF.L.U64.HI R6, R16, 0x1, R17 ;  /* 0x0000000110069819 */ /* 0x000fe20000010211 */
[----:B------:R-:W-:-:S07]  /*279f0*/  IMAD.MOV.U32 R4, RZ, RZ, R14 ;  /* 0x000000ffff047224 */ /* 0x000fce00078e000e */
[----:B------:R-:W-:Y:S05]  /*27a00*/  WARPSYNC.COLLECTIVE R15, `(.L_x_8824) ;  /* 0x000000000f087348 */ /* 0x000fea0003c00000 */
[----:B------:R0:W1:Y:S02]  /*27a10*/  SHFL.IDX P6, R14, R13, R12, R11 ;  /* 0x0000000c0d0e7389 */ /* 0x00006400000c000b */
[----:B01----:R-:W-:Y:S01]  /*27a20*/  ENDCOLLECTIVE ;  /* 0x000000000000791b */ /* 0x003fe20003800000 */
.L_x_8824:
[----:B------:R-:W-:-:S05]  /*27a30*/  @!P1 IADD3 R4, P2, R4, R7, RZ ;  /* 0x0000000704049210 */ /* 0x000fca0007f5e0ff */
[----:B------:R-:W-:Y:S02]  /*27a40*/  @!P1 IMAD.X R3, R3, 0x1, R6, P2 ;  /* 0x0000000103039824 */ /* 0x000fe400010e0606 */
[----:B------:R-:W-:Y:S02]  /*27a50*/  @!P1 IMAD.MOV.U32 R24, RZ, RZ, R4 ;  /* 0x000000ffff189224 */ /* 0x000fe400078e0004 */
[----:B------:R-:W-:Y:S02]  /*27a60*/  @!P1 IMAD.MOV.U32 R25, RZ, RZ, R3 ;  /* 0x000000ffff199224 */ /* 0x000fe400078e0003 */
[----:B------:R-:W-:-:S04]  /*27a70*/  IMAD.MOV.U32 R13, RZ, RZ, R34 ;  /* 0x000000ffff0d7224 */ /* 0x000fc800078e0022 */
[----:B------:R-:W5:Y:S01]  /*27a80*/  @!P1 LD.E.128 R24, desc[UR38][R24.64] ;  /* 0x0000002618189980 */ /* 0x000f62000c101d00 */
[----:B------:R-:W-:-:S07]  /*27a90*/  IMAD.MOV.U32 R5, RZ, RZ, R14 ;  /* 0x000000ffff057224 */ /* 0x000fce00078e000e */
[----:B-----5:R-:W-:Y:S05]  /*27aa0*/  WARPSYNC.COLLECTIVE R15, `(.L_x_8825) ;  /* 0x000000000f087348 */ /* 0x020fea0003c00000 */
[----:B------:R0:W1:Y:S02]  /*27ab0*/  SHFL.IDX P6, R14, R13, R12, R11 ;  /* 0x0000000c0d0e7389 */ /* 0x00006400000c000b */
[----:B01---5:R-:W-:Y:S01]  /*27ac0*/  ENDCOLLECTIVE ;  /* 0x000000000000791b */ /* 0x023fe20003800000 */
.L_x_8825:
[----:B------:R-:W-:-:S05]  /*27ad0*/  @!P1 IADD3 R14, P2, R14, R7, RZ ;  /* 0x000000070e0e9210 */ /* 0x000fca0007f5e0ff */
[----:B------:R-:W-:Y:S02]  /*27ae0*/  @!P1 IMAD.X R5, R5, 0x1, R6, P2 ;  /* 0x0000000105059824 */ /* 0x000fe400010e0606 */
[----:B------:R-:W-:-:S06]  /*27af0*/  @!P1 IMAD.MOV.U32 R4, RZ, RZ, R14 ;  /* 0x000000ffff049224 */ /* 0x000fcc00078e000e */
[----:B------:R-:W5:Y:S01]  /*27b00*/  @!P1 LD.E.128 R4, desc[UR38][R4.64] ;  /* 0x0000002604049980 */ /* 0x000f62000c101d00 */
[----:B------:R-:W-:Y:S02]  /*27b10*/  IMAD.MOV.U32 R13, RZ, RZ, R35 ;  /* 0x000000ffff0d7224 */ /* 0x000fe400078e0023 */
[----:B------:R-:W-:-:S07]  /*27b20*/  IMAD.MOV.U32 R12, RZ, RZ, 0x1 ;  /* 0x00000001ff0c7424 */ /* 0x000fce00078e00ff */
[----:B-----5:R-:W-:Y:S05]  /*27b30*/  WARPSYNC.COLLECTIVE R15, `(.L_x_8826) ;  /* 0x000000000f087348 */ /* 0x020fea0003c00000 */
[----:B------:R0:W1:Y:S02]  /*27b40*/  SHFL.IDX P6, R14, R13, R12, R11 ;  /* 0x0000000c0d0e7389 */ /* 0x00006400000c000b */
[----:B01---5:R-:W-:Y:S01]  /*27b50*/  ENDCOLLECTIVE ;  /* 0x000000000000791b */ /* 0x023fe20003800000 */
.L_x_8826:
[----:B------:R-:W-:Y:S01]  /*27b60*/  CS2R R48, SRZ ;  /* 0x0000000000307805 */ /* 0x000fe2000001ff00 */
[----:B------:R-:W-:Y:S01]  /*27b70*/  IMAD.MOV.U32 R13, RZ, RZ, R32 ;  /* 0x000000ffff0d7224 */ /* 0x000fe200078e0020 */
[----:B------:R-:W-:Y:S02]  /*27b80*/  CS2R R50, SRZ ;  /* 0x0000000000327805 */ /* 0x000fe4000001ff00 */
[----:B------:R-:W-:Y:S02]  /*27b90*/  CS2R R20, SRZ ;  /* 0x0000000000147805 */ /* 0x000fe4000001ff00 */
[----:B------:R-:W-:Y:S01]  /*27ba0*/  CS2R R36, SRZ ;  /* 0x0000000000247805 */ /* 0x000fe2000001ff00 */
[----:B------:R-:W-:-:S04]  /*27bb0*/  @!P1 IMAD.MOV.U32 R48, RZ, RZ, R24 ;  /* 0x000000ffff309224 */ /* 0x000fc800078e0018 */
[----:B------:R-:W-:-:S05]  /*27bc0*/  IMAD.MOV.U32 R3, RZ, RZ, R48 ;  /* 0x000000ffff037224 */ /* 0x000fca00078e0030 */
[----:B------:R-:W-:Y:S01]  /*27bd0*/  PRMT R46, R46, 0x5410, R3 ;  /* 0x000054102e2e7816 */ /* 0x000fe20000000003 */
[----:B------:R-:W-:-:S07]  /*27be0*/  IMAD.MOV.U32 R3, RZ, RZ, R14 ;  /* 0x000000ffff037224 */ /* 0x000fce00078e000e */
[----:B------:R-:W-:Y:S05]  /*27bf0*/  WARPSYNC.COLLECTIVE R15, `(.L_x_8827) ;  /* 0x000000000f087348 */ /* 0x000fea0003c00000 */
[----:B------:R0:W1:Y:S02]  /*27c00*/  SHFL.IDX P6, R14, R13, R12, R11 ;  /* 0x0000000c0d0e7389 */ /* 0x00006400000c000b */
[----:B01----:R-:W-:Y:S01]  /*27c10*/  ENDCOLLECTIVE ;  /* 0x000000000000791b */ /* 0x003fe20003800000 */
.L_x_8827:
[----:B------:R-:W-:-:S04]  /*27c20*/  @!P1 IMAD.MOV.U32 R49, RZ, RZ, R25 ;  /* 0x000000ffff319224 */ /* 0x000fc800078e0019 */
[----:B------:R-:W-:-:S05]  /*27c30*/  IMAD.MOV.U32 R8, RZ, RZ, R49 ;  /* 0x000000ffff087224 */ /* 0x000fca00078e0031 */
[----:B------:R-:W-:Y:S01]  /*27c40*/  PRMT R83, R8, 0x7610, R83 ;  /* 0x0000761008537816 */ /* 0x000fe20000000053 */
[----:B------:R-:W-:Y:S02]  /*27c50*/  IMAD.MOV.U32 R13, RZ, RZ, R33 ;  /* 0x000000ffff0d7224 */ /* 0x000fe400078e0021 */
[----:B------:R-:W-:-:S07]  /*27c60*/  IMAD.MOV.U32 R8, RZ, RZ, R14 ;  /* 0x000000ffff087224 */ /* 0x000fce00078e000e */
[----:B------:R-:W-:Y:S05]  /*27c70*/  WARPSYNC.COLLECTIVE R15, `(.L_x_8828) ;  /* 0x000000000f087348 */ /* 0x000fea0003c00000 */
[----:B------:R0:W1:Y:S02]  /*27c80*/  SHFL.IDX P6, R14, R13, R12, R11 ;  /* 0x0000000c0d0e7389 */ /* 0x00006400000c000b */
[----:B01----:R-:W-:Y:S01]  /*27c90*/  ENDCOLLECTIVE ;  /* 0x000000000000791b */ /* 0x003fe20003800000 */
.L_x_8828:
[----:B------:R-:W-:Y:S02]  /*27ca0*/  @!P1 IMAD.MOV.U32 R50, RZ, RZ, R26 ;  /* 0x000000ffff329224 */ /* 0x000fe400078e001a */
[----:B------:R-:W-:Y:S02]  /*27cb0*/  IMAD.MOV.U32 R13, RZ, RZ, R34 ;  /* 0x000000ffff0d7224 */ /* 0x000fe400078e0022 */
[----:B------:R-:W-:Y:S02]  /*27cc0*/  @!P1 IMAD.MOV.U32 R51, RZ, RZ, R27 ;  /* 0x000000ffff339224 */ /* 0x000fe400078e001b */
[----:B------:R-:W-:-:S07]  /*27cd0*/  IMAD.MOV.U32 R9, RZ, RZ, R14 ;  /* 0x000000ffff097224 */ /* 0x000fce00078e000e */
[----:B------:R-:W-:Y:S05]  /*27ce0*/  WARPSYNC.COLLECTIVE R15, `(.L_x_8829) ;  /* 0x000000000f087348 */ /* 0x000fea0003c00000 */
[----:B------:R0:W1:Y:S02]  /*27cf0*/  SHFL.IDX P6, R14, R13, R12, R11 ;  /* 0x0000000c0d0e7389 */ /* 0x00006400000c000b */
[----:B01----:R-:W-:Y:S01]  /*27d00*/  ENDCOLLECTIVE ;  /* 0x000000000000791b */ /* 0x003fe20003800000 */
.L_x_8829:
[----:B------:R-:W-:Y:S02]  /*27d10*/  IMAD.MOV.U32 R10, RZ, RZ, R50 ;  /* 0x000000ffff0a7224 */ /* 0x000fe400078e0032 */
[----:B------:R-:W-:Y:S02]  /*27d20*/  IMAD.MOV.U32 R25, RZ, RZ, R51 ;  /* 0x000000ffff197224 */ /* 0x000fe400078e0033 */
[----:B------:R-:W-:Y:S02]  /*27d30*/  @!P1 IMAD.MOV.U32 R20, RZ, RZ, R4 ;  /* 0x000000ffff149224 */ /* 0x000fe400078e0004 */
[----:B------:R-:W-:Y:S02]  /*27d40*/  @!P1 IMAD.MOV.U32 R21, RZ, RZ, R5 ;  /* 0x000000ffff159224 */ /* 0x000fe400078e0005 */
[----:B------:R-:W-:Y:S02]  /*27d50*/  @!P1 IMAD.MOV.U32 R36, RZ, RZ, R6 ;  /* 0x000000ffff249224 */ /* 0x000fe400078e0006 */
[----:B------:R-:W-:Y:S01]  /*27d60*/  @!P1 IMAD.MOV.U32 R37, RZ, RZ, R7 ;  /* 0x000000ffff259224 */ /* 0x000fe200078e0007 */
[----:B------:R-:W-:Y:S01]  /*27d70*/  PRMT R43, R10, 0x7610, R43 ;  /* 0x000076100a2b7816 */ /* 0x000fe2000000002b */
[----:B------:R-:W-:Y:S01]  /*27d80*/  IMAD.MOV.U32 R4, RZ, RZ, R20 ;  /* 0x000000ffff047224 */ /* 0x000fe200078e0014 */
[----:B------:R-:W-:Y:S01]  /*27d90*/  PRMT R44, R25, 0x7610, R44 ;  /* 0x00007610192c7816 */ /* 0x000fe2000000002c */
[----:B------:R-:W-:-:S02]  /*27da0*/  IMAD.MOV.U32 R5, RZ, RZ, R21 ;  /* 0x000000ffff057224 */ /* 0x000fc400078e0015 */
[----:B------:R-:W-:Y:S02]  /*27db0*/  IMAD.MOV.U32 R6, RZ, RZ, R36 ;  /* 0x000000ffff067224 */ /* 0x000fe400078e0024 */
[----:B------:R-:W-:Y:S01]  /*27dc0*/  IMAD.MOV.U32 R7, RZ, RZ, R37 ;  /* 0x000000ffff077224 */ /* 0x000fe200078e0025 */
[----:B------:R-:W-:Y:S02]  /*27dd0*/  PRMT R43, R43, 0x5410, R4 ;  /* 0x000054102b2b7816 */ /* 0x000fe40000000004 */
[----:B------:R-:W-:Y:S02]  /*27de0*/  CS2R R24, SRZ ;  /* 0x0000000000187805 */ /* 0x000fe4000001ff00 */
[----:B------:R-:W-:Y:S02]  /*27df0*/  PRMT R44, R44, 0x5410, R5 ;  /* 0x000054102c2c7816 */ /* 0x000fe40000000005 */
[----:B------:R-:W-:Y:S02]  /*27e00*/  PRMT R45, R45, 0x5410, R6 ;  /* 0x000054102d2d7816 */ /* 0x000fe40000000006 */
[----:B------:R-:W-:Y:S01]  /*27e10*/  PRMT R81, R7, 0x7610, R81 ;  /* 0x0000761007517816 */ /* 0x000fe20000000051 */
[----:B------:R-:W-:Y:S06]  /*27e20*/  BRA `(.L_x_8830) ;  /* 0xfffffe4800507947 */ /* 0x000fec000383ffff */
.L_x_8506:
[----:B------:R-:W-:Y:S01]  /*27e30*/  BSSY B1, `(.L_x_8831) ;  /* 0x0000008000017945 */ /* 0x000fe20003800000 */
[----:B------:R-:W-:Y:S02]  /*27e40*/  IMAD.MOV.U32 R13, RZ, RZ, R35 ;  /* 0x000000ffff0d7224 */ /* 0x000fe400078e0023 */
[----:B------:R-:W-:Y:S02]  /*27e50*/  IMAD.MOV.U32 R12, RZ, RZ, 0x2 ;  /* 0x00000002ff0c7424 */ /* 0x000fe400078e00ff */
[----:B------:R-:W-:Y:S02]  /*27e60*/  IMAD.MOV.U32 R11, RZ, RZ, 0x181f ;  /* 0x0000181fff0b7424 */ /* 0x000fe400078e00ff */
[----:B-1----:R-:W-:-:S07]  /*27e70*/  IMAD.MOV.U32 R15, RZ, RZ, -0x1 ;  /* 0xffffffffff0f7424 */ /* 0x002fce00078e00ff */
[----:B------:R-:W-:Y:S05]  /*27e80*/  WARPSYNC.COLLECTIVE R15, `(.L_x_8832) ;  /* 0x000000000f087348 */ /* 0x000fea0003c00000 */
[----:B------:R0:W1:Y:S02]  /*27e90*/  SHFL.IDX P6, R14, R13, R12, R11 ;  /* 0x0000000c0d0e7389 */ /* 0x00006400000c000b */
[----:B01----:R-:W-:Y:S01]  /*27ea0*/  ENDCOLLECTIVE ;  /* 0x000000000000791b */ /* 0x003fe20003800000 */
.L_x_8832:
[----:B------:R-:W-:Y:S05]  /*27eb0*/  BSYNC B1 ;  /* 0x0000000000017941 */ /* 0x000fea0003800000 */
.L_x_8831:
[----:B------:R-:W-:Y:S02]  /*27ec0*/  IMAD.MOV.U32 R13, RZ, RZ, R32 ;  /* 0x000000ffff0d7224 */ /* 0x000fe400078e0020 */
[----:B------:R-:W-:Y:S02]  /*27ed0*/  IMAD.MOV.U32 R12, RZ, RZ, 0x2 ;  /* 0x00000002ff0c7424 */ /* 0x000fe400078e00ff */
[----:B------:R-:W-:Y:S02]  /*27ee0*/  IMAD.MOV.U32 R11, RZ, RZ, 0x181f ;  /* 0x0000181fff0b7424 */ /* 0x000fe400078e00ff */
[----:B------:R-:W-:Y:S02]  /*27ef0*/  IMAD.MOV.U32 R15, RZ, RZ, -0x1 ;  /* 0xffffffffff0f7424 */ /* 0x000fe400078e00ff */
[----:B------:R-:W-:Y:S02]  /*27f00*/  IMAD.MOV.U32 R3, RZ, RZ, R14 ;  /* 0x000000ffff037224 */ /* 0x000fe400078e000e */
[----:B------:R-:W-:-:S07]  /*27f10*/  VIADD R9, R57, 0x40 ;  /* 0x0000004039097836 */ /* 0x000fce0000000000 */
[----:B------:R-:W-:Y:S05]  /*27f20*/  WARPSYNC.COLLECTIVE R15, `(.L_x_8833) ;  /* 0x000000000f087348 */ /* 0x000fea0003c00000 */
[----:B------:R0:W1:Y:S02]  /*27f30*/  SHFL.IDX P6, R14, R13, R12, R11 ;  /* 0x0000000c0d0e7389 */ /* 0x00006400000c000b */
[----:B01----:R-:W-:Y:S01]  /*27f40*/  ENDCOLLECTIVE ;  /* 0x000000000000791b */ /* 0x003fe20003800000 */
.L_x_8833:
        /* <DEDUP_REMOVED lines=8> */
.L_x_8834:
[----:B------:R-:W-:-:S05]  /*27fd0*/  @!P1 IADD3 R8, P2, R8, R31, RZ ;  /* 0x0000001f08089210 */ /* 0x000fca0007f5e0ff */
[----:B------:R-:W-:Y:S02]  /*27fe0*/  @!P1 IMAD.X R9, R3, 0x1, R29, P2 ;  /* 0x0000000103099824 */ /* 0x000fe400010e061d */
[----:B------:R-:W-:Y:S02]  /*27ff0*/  IMAD.MOV.U32 R13, RZ, RZ, R34 ;  /* 0x000000ffff0d7224 */ /* 0x000fe400078e0022 */
[----:B------:R-:W-:-:S07]  /*28000*/  IMAD.MOV.U32 R28, RZ, RZ, R14 ;  /* 0x000000ffff1c7224 */ /* 0x000fce00078e000e */
[----:B------:R-:W-:Y:S05]  /*28010*/  WARPSYNC.COLLECTIVE R15, `(.L_x_8835) ;  /* 0x000000000f087348 */ /* 0x000fea0003c00000 */
[----:B------:R0:W1:Y:S02]  /*28020*/  SHFL.IDX P6, R14, R13, R12, R11 ;  /* 0x0000000c0d0e7389 */ /* 0x00006400000c000b */
[----:B01----:R-:W-:Y:S01]  /*28030*/  ENDCOLLECTIVE ;  /* 0x000000000000791b */ /* 0x003fe20003800000 */
.L_x_8835:
[----:B------:R-:W2:Y:S01]  /*28040*/  @!P1 LD.E.128 R8, desc[UR38][R8.64] ;  /* 0x0000002608089980 */ /* 0x000ea2000c101d00 */
[----:B------:R-:W-:-:S05]  /*28050*/  @!P1 IADD3 R14, P2, R14, R31, RZ ;  /* 0x0000001f0e0e9210 */ /* 0x000fca0007f5e0ff */
[----:B------:R-:W-:-:S04]  /*28060*/  @!P1 IMAD.X R3, R28, 0x1, R29, P2 ;  /* 0x000000011c039824 */ /* 0x000fc800010e061d */
[----:B------:R-:W-:-:S05]  /*28070*/  @!P1 IMAD.MOV.U32 R15, RZ, RZ, R3 ;  /* 0x000000ffff0f9224 */ /* 0x000fca00078e0003 */
[----:B------:R0:W5:Y:S01]  /*28080*/  @!P1 LD.E.128 R28, desc[UR38][R14.64] ;  /* 0x000000260e1c9980 */ /* 0x000162000c101d00 */
[----:B------:R-:W-:Y:S02]  /*28090*/  CS2R R52, SRZ ;  /* 0x0000000000347805 */ /* 0x000fe4000001ff00 */
[----:B------:R-:W-:Y:S01]  /*280a0*/  CS2R R54, SRZ ;  /* 0x0000000000367805 */ /* 0x000fe2000001ff00 */
[----:B------:R-:W-:Y:S01]  /*280b0*/  IMAD.MOV.U32 R13, RZ, RZ, R35 ;  /* 0x000000ffff0d7224 */ /* 0x000fe200078e0023 */
[----:B------:R-:W-:Y:S02]  /*280c0*/  CS2R R38, SRZ ;  /* 0x0000000000267805 */ /* 0x000fe4000001ff00 */
[----:B------:R-:W-:Y:S01]  /*280d0*/  CS2R R40, SRZ ;  /* 0x0000000000287805 */ /* 0x000fe2000001ff00 */
[----:B0-----:R-:W-:Y:S02]  /*280e0*/  IMAD.MOV.U32 R15, RZ, RZ, -0x1 ;  /* 0xffffffffff0f7424 */ /* 0x001fe400078e00ff */
[----:B--2---:R-:W-:-:S02]  /*280f0*/  @!P1 IMAD.MOV.U32 R53, RZ, RZ, R9 ;  /* 0x000000ffff359224 */ /* 0x004fc400078e0009 */
[----:B------:R-:W-:Y:S02]  /*28100*/  @!P1 IMAD.MOV.U32 R55, RZ, RZ, R11 ;  /* 0x000000ffff379224 */ /* 0x000fe400078e000b */
[----:B------:R-:W-:Y:S02]  /*28110*/  IMAD.MOV.U32 R12, RZ, RZ, R53 ;  /* 0x000000ffff0c7224 */ /* 0x000fe400078e0035 */
[----:B------:R-:W-:Y:S02]  /*28120*/  IMAD.MOV.U32 R11, RZ, RZ, 0x181f ;  /* 0x0000181fff0b7424 */ /* 0x000fe400078e00ff */
[----:B------:R-:W-:Y:S01]  /*28130*/  @!P1 IMAD.MOV.U32 R52, RZ, RZ, R8 ;  /* 0x000000ffff349224 */ /* 0x000fe200078e0008 */
[----:B------:R-:W-:Y:S01]  /*28140*/  PRMT R66, R12, 0x7610, R66 ;  /* 0x000076100c427816 */ /* 0x000fe20000000042 */
[----:B------:R-:W-:Y:S02]  /*28150*/  IMAD.MOV.U32 R12, RZ, RZ, 0x3 ;  /* 0x00000003ff0c7424 */ /* 0x000fe400078e00ff */
[----:B------:R-:W-:-:S02]  /*28160*/  IMAD.MOV.U32 R3, RZ, RZ, R52 ;  /* 0x000000ffff037224 */ /* 0x000fc400078e0034 */
[----:B------:R-:W-:-:S07]  /*28170*/  @!P1 IMAD.MOV.U32 R54, RZ, RZ, R10 ;  /* 0x000000ffff369224 */ /* 0x000fce00078e000a */
[----:B-----5:R-:W-:Y:S05]  /*28180*/  WARPSYNC.COLLECTIVE R15, `(.L_x_8836) ;  /* 0x000000000f087348 */ /* 0x020fea0003c00000 */
[----:B------:R0:W1:Y:S02]  /*28190*/  SHFL.IDX P6, R14, R13, R12, R11 ;  /* 0x0000000c0d0e7389 */ /* 0x00006400000c000b */
[----:B01---5:R-:W-:Y:S01]  /*281a0*/  ENDCOLLECTIVE ;  /* 0x000000000000791b */ /* 0x023fe20003800000 */
.L_x_8836:
[----:B------:R-:W-:Y:S01]  /*281b0*/  IMAD.MOV.U32 R9, RZ, RZ, R55 ;  /* 0x000000ffff097224 */ /* 0x000fe200078e0037 */
[----:B------:R-:W-:Y:S01]  /*281c0*/  PRMT R65, R3, 0x7610, R65 ;  /* 0x0000761003417816 */ /* 0x000fe20000000041 */
[----:B------:R-:W-:-:S03]  /*281d0*/  IMAD.MOV.U32 R8, RZ, RZ, R54 ;  /* 0x000000ffff087224 */ /* 0x000fc600078e0036 */
[----:B------:R-:W-:Y:S02]  /*281e0*/  PRMT R46, R9, 0x7610, R46 ;  /* 0x00007610092e7816 */ /* 0x000fe4000000002e */
[----:B------:R-:W-:Y:S01]  /*281f0*/  PRMT R45, R8, 0x7610, R45 ;  /* 0x00007610082d7816 */ /* 0x000fe2000000002d */
[----:B------:R-:W-:Y:S02]  /*28200*/  @!P1 IMAD.MOV.U32 R38, RZ, RZ, R28 ;  /* 0x000000ffff269224 */ /* 0x000fe400078e001c */
[----:B------:R-:W-:Y:S02]  /*28210*/  @!P1 IMAD.MOV.U32 R39, RZ, RZ, R29 ;  /* 0x000000ffff279224 */ /* 0x000fe400078e001d */
[----:B------:R-:W-:Y:S02]  /*28220*/  @!P1 IMAD.MOV.U32 R40, RZ, RZ, R30 ;  /* 0x000000ffff289224 */ /* 0x000fe400078e001e */
[----:B------:R-:W-:Y:S02]  /*28230*/  IMAD.MOV.U32 R13, RZ, RZ, R32 ;  /* 0x000000ffff0d7224 */ /* 0x000fe400078e0020 */
[----:B------:R-:W-:-:S02]  /*28240*/  @!P1 IMAD.MOV.U32 R41, RZ, RZ, R31 ;  /* 0x000000ffff299224 */ /* 0x000fc400078e001f */
[----:B------:R-:W-:Y:S02]  /*28250*/  IMAD.MOV.U32 R8, RZ, RZ, R38 ;  /* 0x000000ffff087224 */ /* 0x000fe400078e0026 */
[----:B------:R-:W-:Y:S02]  /*28260*/  IMAD.MOV.U32 R9, RZ, RZ, R39 ;  /* 0x000000ffff097224 */ /* 0x000fe400078e0027 */
[----:B------:R-:W-:Y:S01]  /*28270*/  IMAD.MOV.U32 R10, RZ, RZ, R40 ;  /* 0x000000ffff0a7224 */ /* 0x000fe200078e0028 */
[----:B------:R-:W-:Y:S01]  /*28280*/  PRMT R72, R8, 0x7610, R72 ;  /* 0x0000761008487816 */ /* 0x000fe20000000048 */
[----:B------:R-:W-:Y:S01]  /*28290*/  IMAD.MOV.U32 R3, RZ, RZ, R14 ;  /* 0x000000ffff037224 */ /* 0x000fe200078e000e */
[----:B------:R-:W-:-:S07]  /*282a0*/  PRMT R73, R9, 0x7610, R73 ;  /* 0x0000761009497816 */ /* 0x000fce0000000049 */
[----:B------:R-:W-:Y:S05]  /*282b0*/  WARPSYNC.COLLECTIVE R15, `(.L_x_8837) ;  /* 0x000000000f087348 */ /* 0x000fea0003c00000 */
[----:B------:R0:W1:Y:S02]  /*282c0*/  SHFL.IDX P6, R14, R13, R12, R11 ;  /* 0x0000000c0d0e7389 */ /* 0x00006400000c000b */
[----:B01----:R-:W-:Y:S01]  /*282d0*/  ENDCOLLECTIVE ;  /* 0x000000000000791b */ /* 0x003fe20003800000 */
.L_x_8837:
[----:B------:R-:W-:Y:S02]  /*282e0*/  PRMT R74, R10, 0x7610, R74 ;  /* 0x000076100a4a7816 */ /* 0x000fe4000000004a */
[----:B------:R-:W-:Y:S01]  /*282f0*/  CS2R R8, SRZ ;  /* 0x0000000000087805 */ /* 0x000fe2000001ff00 */
[----:B------:R-:W-:Y:S02]  /*28300*/  IMAD.MOV.U32 R13, RZ, RZ, R33 ;  /* 0x000000ffff0d7224 */ /* 0x000fe400078e0021 */
[----:B------:R-:W-:-:S07]  /*28310*/  IMAD.MOV.U32 R32, RZ, RZ, R14 ;  /* 0x000000ffff207224 */ /* 0x000fce00078e000e */
[----:B------:R-:W-:Y:S05]  /*28320*/  WARPSYNC.COLLECTIVE R15, `(.L_x_8838) ;  /* 0x000000000f087348 */ /* 0x000fea0003c00000 */
[----:B------:R0:W1:Y:S02]  /*28330*/  SHFL.IDX P6, R14, R13, R12, R11 ;  /* 0x0000000c0d0e7389 */ /* 0x00006400000c000b */
[----:B01----:R-:W-:Y:S01]  /*28340*/  ENDCOLLECTIVE ;  /* 0x000000000000791b */ /* 0x003fe20003800000 */
.L_x_8838:
[----:B------:R-:W-:Y:S02]  /*28350*/  IMAD.MOV.U32 R13, RZ, RZ, R34 ;  /* 0x000000ffff0d7224 */ /* 0x000fe400078e0022 */
[----:B------:R-:W-:-:S07]  /*28360*/  IMAD.MOV.U32 R33, RZ, RZ, R14 ;  /* 0x000000ffff217224 */ /* 0x000fce00078e000e */
[----:B------:R-:W-:Y:S05]  /*28370*/  WARPSYNC.COLLECTIVE R15, `(.L_x_8839) ;  /* 0x000000000f087348 */ /* 0x000fea0003c00000 */
[----:B------:R0:W1:Y:S02]  /*28380*/  SHFL.IDX P6, R14, R13, R12, R11 ;  /* 0x0000000c0d0e7389 */ /* 0x00006400000c000b */
[----:B01----:R-:W-:Y:S01]  /*28390*/  ENDCOLLECTIVE ;  /* 0x000000000000791b */ /* 0x003fe20003800000 */
.L_x_8839:
[----:B------:R-:W-:-:S05]  /*283a0*/  IMAD.MOV.U32 R11, RZ, RZ, R41 ;  /* 0x000000ffff0b7224 */ /* 0x000fca00078e0029 */
[----:B------:R-:W-:Y:S01]  /*283b0*/  PRMT R75, R11, 0x7610, R75 ;  /* 0x000076100b4b7816 */ /* 0x000fe2000000004b */
[----:B------:R-:W-:Y:S01]  /*283c0*/  IMAD.MOV.U32 R34, RZ, RZ, R14 ;  /* 0x000000ffff227224 */ /* 0x000fe200078e000e */
[----:B------:R-:W-:Y:S06]  /*283d0*/  BRA `(.L_x_8840) ;  /* 0xfffffe48003c7947 */ /* 0x000fec000383ffff */
.L_x_8510:
[----:B0-----:R0:W1:Y:S02]  /*283e0*/  SYNCS.PHASECHK.TRANS64.TRYWAIT P4, [R2+URZ+0x28800], R29 ;  /* 0x0288001d020075a7 */ /* 0x001064000808017f */
[----:B-1----:R-:W-:Y:S05]  /*283f0*/  @!P4 NANOSLEEP.SYNCS 0x989680 ;  /* 0x009896800000c95d */ /* 0x002fea0003900000 */
[----:B------:R-:W1:Y:S02]  /*28400*/  @!P4 SYNCS.PHASECHK.TRANS64 P4, [R2+URZ+0x28800], R29 ;  /* 0x0288001d0200c5a7 */ /* 0x000e64000808007f */
[----:B-1----:R-:W-:Y:S05]  /*28410*/  @!P4 BRA `(.L_x_8510) ;  /* 0xfffffffc00f0c947 */ /* 0x002fea000383ffff */
[----:B------:R-:W-:Y:S05]  /*28420*/  BRA `(.L_x_8841) ;  /* 0xfffffe4800e07947 */ /* 0x000fea000383ffff */
.L_x_8520:
[----:B--2---:R2:W4:Y:S02]  /*28430*/  SYNCS.PHASECHK.TRANS64.TRYWAIT P2, [R8+URZ+0x28830], R3 ;  /* 0x02883003080075a7 */ /* 0x004524000804017f */
[----:B----4-:R-:W-:Y:S05]  /*28440*/  @!P2 NANOSLEEP.SYNCS 0x989680 ;  /* 0x009896800000a95d */ /* 0x010fea0003900000 */
[----:B------:R-:W4:Y:S02]  /*28450*/  @!P2 SYNCS.PHASECHK.TRANS64 P2, [R8+URZ+0x28830], R3 ;  /* 0x028830030800a5a7 */ /* 0x000f24000804007f */
[----:B----4-:R-:W-:Y:S05]  /*28460*/  @!P2 BRA `(.L_x_8520) ;  /* 0xfffffffc00f0a947 */ /* 0x010fea000383ffff */
[----:B------:R-:W-:Y:S05]  /*28470*/  BRA `(.L_x_8519) ;  /* 0xfffffe6400bc7947 */ /* 0x000fea000383ffff */
.L_x_8538:
[----:B-1----:R1:W2:Y:S02]  /*28480*/  SYNCS.PHASECHK.TRANS64.TRYWAIT P5, [R7+URZ+0x28830], R6 ;  /* 0x02883006070075a7 */ /* 0x0022a400080a017f */
[----:B--2---:R-:W-:Y:S05]  /*28490*/  @!P5 NANOSLEEP.SYNCS 0x989680 ;  /* 0x009896800000d95d */ /* 0x004fea0003900000 */
[----:B------:R-:W2:Y:S02]  /*284a0*/  @!P5 SYNCS.PHASECHK.TRANS64 P5, [R7+URZ+0x28830], R6 ;  /* 0x028830060700d5a7 */ /* 0x000ea400080a007f */
[----:B--2---:R-:W-:Y:S05]  /*284b0*/  @!P5 BRA `(.L_x_8538) ;  /* 0xfffffffc00f0d947 */ /* 0x004fea000383ffff */
[----:B------:R-:W-:Y:S05]  /*284c0*/  BRA `(.L_x_8537) ;  /* 0xfffffea000987947 */ /* 0x000fea000383ffff */
.L_x_8542:
[----:B-1----:R1:W2:Y:S02]  /*284d0*/  SYNCS.PHASECHK.TRANS64.TRYWAIT P4, [R7+URZ+0x28850], R6 ;  /* 0x02885006070075a7 */ /* 0x0022a4000808017f */
[----:B--2---:R-:W-:Y:S05]  /*284e0*/  @!P4 NANOSLEEP.SYNCS 0x989680 ;  /* 0x009896800000c95d */ /* 0x004fea0003900000 */
[----:B------:R-:W2:Y:S02]  /*284f0*/  @!P4 SYNCS.PHASECHK.TRANS64 P4, [R7+URZ+0x28850], R6 ;  /* 0x028850060700c5a7 */ /* 0x000ea4000808007f */
[----:B--2---:R-:W-:Y:S05]  /*28500*/  @!P4 BRA `(.L_x_8542) ;  /* 0xfffffffc00f0c947 */ /* 0x004fea000383ffff */
[----:B------:R-:W-:Y:S05]  /*28510*/  BRA `(.L_x_8539) ;  /* 0xfffffea400a87947 */ /* 0x000fea000383ffff */
.L_x_8561:
[----:B-1----:R1:W2:Y:S02]  /*28520*/  SYNCS.PHASECHK.TRANS64.TRYWAIT P3, [R6+URZ+0x28830], R7 ;  /* 0x02883007060075a7 */ /* 0x0022a4000806017f */
[----:B--2---:R-:W-:Y:S05]  /*28530*/  @!P3 NANOSLEEP.SYNCS 0x989680 ;  /* 0x009896800000b95d */ /* 0x004fea0003900000 */
[----:B------:R-:W2:Y:S02]  /*28540*/  @!P3 SYNCS.PHASECHK.TRANS64 P3, [R6+URZ+0x28830], R7 ;  /* 0x028830070600b5a7 */ /* 0x000ea4000806007f */
[----:B--2---:R-:W-:Y:S05]  /*28550*/  @!P3 BRA `(.L_x_8561) ;  /* 0xfffffffc00f0b947 */ /* 0x004fea000383ffff */
[----:B------:R-:W-:Y:S05]  /*28560*/  BRA `(.L_x_8560) ;  /* 0xfffffedc00b47947 */ /* 0x000fea000383ffff */
.L_x_8565:
[----:B-1----:R1:W2:Y:S02]  /*28570*/  SYNCS.PHASECHK.TRANS64.TRYWAIT P2, [R7+URZ+0x28850], R6 ;  /* 0x02885006070075a7 */ /* 0x0022a4000804017f */
[----:B--2---:R-:W-:Y:S05]  /*28580*/  @!P2 NANOSLEEP.SYNCS 0x989680 ;  /* 0x009896800000a95d */ /* 0x004fea0003900000 */
[----:B------:R-:W2:Y:S02]  /*28590*/  @!P2 SYNCS.PHASECHK.TRANS64 P2, [R7+URZ+0x28850], R6 ;  /* 0x028850060700a5a7 */ /* 0x000ea4000804007f */
[----:B--2---:R-:W-:Y:S05]  /*285a0*/  @!P2 BRA `(.L_x_8565) ;  /* 0xfffffffc00f0a947 */ /* 0x004fea000383ffff */
[----:B------:R-:W-:Y:S05]  /*285b0*/  BRA `(.L_x_8562) ;  /* 0xfffffee000c47947 */ /* 0x000fea000383ffff */
.L_x_8572:
[----:B-1----:R1:W2:Y:S02]  /*285c0*/  SYNCS.PHASECHK.TRANS64.TRYWAIT P3, [R6+URZ+0x28830], R7 ;  /* 0x02883007060075a7 */ /* 0x0022a4000806017f */
[----:B--2---:R-:W-:Y:S05]  /*285d0*/  @!P3 NANOSLEEP.SYNCS 0x989680 ;  /* 0x009896800000b95d */ /* 0x004fea0003900000 */
[----:B------:R-:W2:Y:S02]  /*285e0*/  @!P3 SYNCS.PHASECHK.TRANS64 P3, [R6+URZ+0x28830], R7 ;  /* 0x028830070600b5a7 */ /* 0x000ea4000806007f */
[----:B--2---:R-:W-:Y:S05]  /*285f0*/  @!P3 BRA `(.L_x_8572) ;  /* 0xfffffffc00f0b947 */ /* 0x004fea000383ffff */
[----:B------:R-:W-:Y:S05]  /*28600*/  BRA `(.L_x_8571) ;  /* 0xffffff0800187947 */ /* 0x000fea000383ffff */
.L_x_8576:
[----:B-1----:R1:W2:Y:S02]  /*28610*/  SYNCS.PHASECHK.TRANS64.TRYWAIT P2, [R7+URZ+0x28850], R6 ;  /* 0x02885006070075a7 */ /* 0x0022a4000804017f */
[----:B--2---:R-:W-:Y:S05]  /*28620*/  @!P2 NANOSLEEP.SYNCS 0x989680 ;  /* 0x009896800000a95d */ /* 0x004fea0003900000 */
[----:B------:R-:W2:Y:S02]  /*28630*/  @!P2 SYNCS.PHASECHK.TRANS64 P2, [R7+URZ+0x28850], R6 ;  /* 0x028850060700a5a7 */ /* 0x000ea4000804007f */
[----:B--2---:R-:W-:Y:S05]  /*28640*/  @!P2 BRA `(.L_x_8576) ;  /* 0xfffffffc00f0a947 */ /* 0x004fea000383ffff */
[----:B------:R-:W-:Y:S05]  /*28650*/  BRA `(.L_x_8573) ;  /* 0xffffff0c00287947 */ /* 0x000fea000383ffff */
.L_x_8589:
[----:B-1----:R1:W2:Y:S02]  /*28660*/  SYNCS.PHASECHK.TRANS64.TRYWAIT P0, [R9+URZ+0x28850], R4 ;  /* 0x02885004090075a7 */ /* 0x0022a4000800017f */
[----:B--2---:R-:W-:Y:S05]  /*28670*/  @!P0 NANOSLEEP.SYNCS 0x989680 ;  /* 0x009896800000895d */ /* 0x004fea0003900000 */
[----:B------:R-:W2:Y:S02]  /*28680*/  @!P0 SYNCS.PHASECHK.TRANS64 P0, [R9+URZ+0x28850], R4 ;  /* 0x02885004090085a7 */ /* 0x000ea4000800007f */
[----:B--2---:R-:W-:Y:S05]  /*28690*/  @!P0 BRA `(.L_x_8589) ;  /* 0xfffffffc00f08947 */ /* 0x004fea000383ffff */
[----:B------:R-:W-:Y:S05]  /*286a0*/  BRA `(.L_x_8588) ;  /* 0xffffff4000707947 */ /* 0x000fea000383ffff */
.L_x_8603:
[----:B------:R-:W-:Y:S02]  /*286b0*/  IMAD.MOV.U32 R13, RZ, RZ, R4 ;  /* 0x000000ffff0d7224 */ /* 0x000fe400078e0004 */
[----:B------:R-:W-:Y:S02]  /*286c0*/  IMAD.MOV.U32 R12, RZ, RZ, RZ ;  /* 0x000000ffff0c7224 */ /* 0x000fe400078e00ff */
[----:B------:R-:W-:Y:S02]  /*286d0*/  IMAD.MOV.U32 R11, RZ, RZ, 0x181f ;  /* 0x0000181fff0b7424 */ /* 0x000fe400078e00ff */
[----:B------:R-:W-:-:S07]  /*286e0*/  IMAD.MOV.U32 R15, RZ, RZ, -0x1 ;  /* 0xffffffffff0f7424 */ /* 0x000fce00078e00ff */
[----:B01----:R-:W-:Y:S05]  /*286f0*/  WARPSYNC.COLLECTIVE R15, `(.L_x_8842) ;  /* 0x000000000f087348 */ /* 0x003fea0003c00000 */
[----:B------:R2:W3:Y:S02]  /*28700*/  SHFL.IDX P6, R14, R13, R12, R11 ;  /* 0x0000000c0d0e7389 */ /* 0x0004e400000c000b */
[----:B0123--:R-:W-:Y:S01]  /*28710*/  ENDCOLLECTIVE ;  /* 0x000000000000791b */ /* 0x00ffe20003800000 */
.L_x_8842:
[----:B------:R-:W-:Y:S02]  /*28720*/  IMAD.MOV.U32 R13, RZ, RZ, R0 ;  /* 0x000000ffff0d7224 */ /* 0x000fe400078e0000 */
[----:B------:R-:W-:-:S07]  /*28730*/  IMAD.MOV.U32 R3, RZ, RZ, R14 ;  /* 0x000000ffff037224 */ /* 0x000fce00078e000e */
[----:B------:R-:W-:Y:S05]  /*28740*/  WARPSYNC.COLLECTIVE R15, `(.L_x_8843) ;  /* 0x000000000f087348 */ /* 0x000fea0003c00000 */
[----:B------:R0:W1:Y:S02]  /*28750*/  SHFL.IDX P6, R14, R13, R12, R11 ;  /* 0x0000000c0d0e7389 */ /* 0x00006400000c000b */
[----:B01----:R-:W-:Y:S01]  /*28760*/  ENDCOLLECTIVE ;  /* 0x000000000000791b */ /* 0x003fe20003800000 */
.L_x_8843:
[----:B------:R-:W-:Y:S05]  /*28770*/  BRA `(.L_x_8844) ;  /* 0xffffff6400987947 */ /* 0x000fea000383ffff */
.L_x_8606:
[----:B------:R-:W-:Y:S01]  /*28780*/  BSSY B1, `(.L_x_8845) ;  /* 0x0000008000017945 */ /* 0x000fe20003800000 */
[----:B------:R-:W-:Y:S02]  /*28790*/  IMAD.MOV.U32 R13, RZ, RZ, R4 ;  /* 0x000000ffff0d7224 */ /* 0x000fe400078e0004 */
[----:B------:R-:W-:Y:S02]  /*287a0*/  IMAD.MOV.U32 R12, RZ, RZ, 0x1 ;  /* 0x00000001ff0c7424 */ /* 0x000fe400078e00ff */
[----:B------:R-:W-:Y:S02]  /*287b0*/  IMAD.MOV.U32 R11, RZ, RZ, 0x181f ;  /* 0x0000181fff0b7424 */ /* 0x000fe400078e00ff */
[----:B---3--:R-:W-:-:S07]  /*287c0*/  IMAD.MOV.U32 R15, RZ, RZ, -0x1 ;  /* 0xffffffffff0f7424 */ /* 0x008fce00078e00ff */
[----:B012-4-:R-:W-:Y:S05]  /*287d0*/  WARPSYNC.COLLECTIVE R15, `(.L_x_8846) ;  /* 0x000000000f087348 */ /* 0x017fea0003c00000 */
[----:B----4-:R3:W4:Y:S02]  /*287e0*/  SHFL.IDX P6, R14, R13, R12, R11 ;  /* 0x0000000c0d0e7389 */ /* 0x01072400000c000b */
[----:B01234-:R-:W-:Y:S01]  /*287f0*/  ENDCOLLECTIVE ;  /* 0x000000000000791b */ /* 0x01ffe20003800000 */
.L_x_8846:
[----:B------:R-:W-:Y:S05]  /*28800*/  BSYNC B1 ;  /* 0x0000000000017941 */ /* 0x000fea0003800000 */
.L_x_8845:
        /* <DEDUP_REMOVED lines=8> */
.L_x_8847:
[----:B------:R-:W-:Y:S05]  /*28890*/  BRA `(.L_x_8848) ;  /* 0xffffff6400987947 */ /* 0x000fea000383ffff */
.L_x_8609:
[----:B------:R-:W-:Y:S01]  /*288a0*/  BSSY B1, `(.L_x_8849) ;  /* 0x0000008000017945 */ /* 0x000fe20003800000 */
[----:B------:R-:W-:Y:S02]  /*288b0*/  IMAD.MOV.U32 R13, RZ, RZ, R4 ;  /* 0x000000ffff0d7224 */ /* 0x000fe400078e0004 */
[----:B------:R-:W-:Y:S02]  /*288c0*/  IMAD.MOV.U32 R12, RZ, RZ, 0x2 ;  /* 0x00000002ff0c7424 */ /* 0x000fe400078e00ff */
[----:B------:R-:W-:Y:S02]  /*288d0*/  IMAD.MOV.U32 R11, RZ, RZ, 0x181f ;  /* 0x0000181fff0b7424 */ /* 0x000fe400078e00ff */
[----:B0-----:R-:W-:-:S07]  /*288e0*/  IMAD.MOV.U32 R15, RZ, RZ, -0x1 ;  /* 0xffffffffff0f7424 */ /* 0x001fce00078e00ff */
[----:B-1234-:R-:W-:Y:S05]  /*288f0*/  WARPSYNC.COLLECTIVE R15, `(.L_x_8850) ;  /* 0x000000000f087348 */ /* 0x01efea0003c00000 */
[----:B----4-:R0:W4:Y:S02]  /*28900*/  SHFL.IDX P6, R14, R13, R12, R11 ;  /* 0x0000000c0d0e7389 */ /* 0x01012400000c000b */
[----:B01234-:R-:W-:Y:S01]  /*28910*/  ENDCOLLECTIVE ;  /* 0x000000000000791b */ /* 0x01ffe20003800000 */
.L_x_8850:
[----:B------:R-:W-:Y:S05]  /*28920*/  BSYNC B1 ;  /* 0x0000000000017941 */ /* 0x000fea0003800000 */
.L_x_8849:
        /* <DEDUP_REMOVED lines=8> */
.L_x_8851:
[----:B------:R-:W-:Y:S05]  /*289b0*/  BRA `(.L_x_8852) ;  /* 0xffffff6400987947 */ /* 0x000fea000383ffff */
.L_x_8612:
[----:B------:R-:W-:Y:S01]  /*289c0*/  BSSY B1, `(.L_x_8853) ;  /* 0x0000008000017945 */ /* 0x000fe20003800000 */
[----:B------:R-:W-:Y:S02]  /*289d0*/  IMAD.MOV.U32 R13, RZ, RZ, R4 ;  /* 0x000000ffff0d7224 */ /* 0x000fe400078e0004 */
[----:B------:R-:W-:Y:S02]  /*289e0*/  IMAD.MOV.U32 R12, RZ, RZ, 0x3 ;  /* 0x00000003ff0c7424 */ /* 0x000fe400078e00ff */
[----:B------:R-:W-:Y:S02]  /*289f0*/  IMAD.MOV.U32 R11, RZ, RZ, 0x181f ;  /* 0x0000181fff0b7424 */ /* 0x000fe400078e00ff */
[----:B0-----:R-:W-:-:S07]  /*28a00*/  IMAD.MOV.U32 R15, RZ, RZ, -0x1 ;  /* 0xffffffffff0f7424 */ /* 0x001fce00078e00ff */
[----:B-1234-:R-:W-:Y:S05]  /*28a10*/  WARPSYNC.COLLECTIVE R15, `(.L_x_8854) ;  /* 0x000000000f087348 */ /* 0x01efea0003c00000 */
[----:B------:R0:W0:Y:S02]  /*28a20*/  SHFL.IDX P6, R14, R13, R12, R11 ;  /* 0x0000000c0d0e7389 */ /* 0x00002400000c000b */
[----:B01234-:R-:W-:Y:S01]  /*28a30*/  ENDCOLLECTIVE ;  /* 0x000000000000791b */ /* 0x01ffe20003800000 */
.L_x_8854:
[----:B------:R-:W-:Y:S05]  /*28a40*/  BSYNC B1 ;  /* 0x0000000000017941 */ /* 0x000fea0003800000 */
.L_x_8853:
        /* <DEDUP_REMOVED lines=8> */
.L_x_8855:
[----:B------:R-:W-:Y:S05]  /*28ad0*/  BRA `(.L_x_8856) ;  /* 0xffffff6400987947 */ /* 0x000fea000383ffff */
.L_x_8637:
        /* <DEDUP_REMOVED lines=11> */
.L_x_8858:
[----:B------:R-:W-:Y:S05]  /*28b90*/  BSYNC B1 ;  /* 0x0000000000017941 */ /* 0x000fea0003800000 */
.L_x_8857:
[----:B------:R-:W-:Y:S05]  /*28ba0*/  BRA `(.L_x_8859) ;  /* 0xffffff7c00d87947 */ /* 0x000fea000383ffff */
.L_x_8639:
[----:B------:R-:W-:Y:S01]  /*28bb0*/  BSSY B1, `(.L_x_8860) ;  /* 0x0000006000017945 */ /* 0x000fe20003800000 */
[----:B------:R-:W-:-:S07]  /*28bc0*/  IMAD.MOV.U32 R15, RZ, RZ, -0x1 ;  /* 0xffffffffff0f7424 */ /* 0x000fce00078e00ff */
[----:B01----:R-:W-:Y:S05]  /*28bd0*/  WARPSYNC.COLLECTIVE R15, `(.L_x_8861) ;  /* 0x000000000f0c7348 */ /* 0x003fea0003c00000 */
[----:B------:R-:W-:Y:S02]  /*28be0*/  ELECT P6, UR62, PT ;  /* 0x00000000003e782f */ /* 0x000fe400038c0000 */
[----:B------:R-:W-:Y:S01]  /*28bf0*/  MOV R14, UR62 ;  /* 0x0000003e000e7c02 */ /* 0x000fe20008000f00 */
[----:B01----:R-:W-:Y:S10]  /*28c00*/  ENDCOLLECTIVE ;  /* 0x000000000000791b */ /* 0x003ff40003800000 */
.L_x_8861:
[----:B------:R-:W-:Y:S05]  /*28c10*/  BSYNC B1 ;  /* 0x0000000000017941 */ /* 0x000fea0003800000 */
.L_x_8860:
[----:B------:R-:W-:Y:S01]  /*28c20*/  PLOP3.LUT P1, PT, P6, PT, PT, 0x80, 0x0 ;  /* 0x000000000000781c */ /* 0x000fe2000372f070 */
[----:B------:R-:W-:-:S12]  /*28c30*/  BRA `(.L_x_8638) ;  /* 0xffffff7c00cc7947 */ /* 0x000fd8000383ffff */
.L_x_8641:
[----:B-1----:R-:W2:Y:S02]  /*28c40*/  LDL R6, [R1] ;  /* 0x0000000001067983 */ /* 0x002ea40000100800 */
[----:B--2---:R1:W2:Y:S02]  /*28c50*/  SYNCS.PHASECHK.TRANS64.TRYWAIT P0, [R6+URZ+0x28820], R5 ;  /* 0x02882005060075a7 */ /* 0x0042a4000800017f */
[----:B--2---:R-:W-:Y:S05]  /*28c60*/  @!P0 NANOSLEEP.SYNCS 0x989680 ;  /* 0x009896800000895d */ /* 0x004fea0003900000 */
[----:B------:R-:W2:Y:S02]  /*28c70*/  @!P0 SYNCS.PHASECHK.TRANS64 P0, [R6+URZ+0x28820], R5 ;  /* 0x02882005060085a7 */ /* 0x000ea4000800007f */
[----:B--2---:R-:W-:Y:S05]  /*28c80*/  @!P0 BRA `(.L_x_8641) ;  /* 0xfffffffc00ec8947 */ /* 0x004fea000383ffff */
[----:B------:R-:W-:Y:S05]  /*28c90*/  BRA `(.L_x_8862) ;  /* 0xffffff7c00dc7947 */ /* 0x000fea000383ffff */
.L_x_8645:
[----:B-1----:R1:W2:Y:S02]  /*28ca0*/  SYNCS.PHASECHK.TRANS64.TRYWAIT P0, [R7+URZ+0x288a0], R10 ;  /* 0x0288a00a070075a7 */ /* 0x0022a4000800017f */
[----:B--2---:R-:W-:Y:S05]  /*28cb0*/  @!P0 NANOSLEEP.SYNCS 0x989680 ;  /* 0x009896800000895d */ /* 0x004fea0003900000 */
[----:B------:R-:W2:Y:S02]  /*28cc0*/  @!P0 SYNCS.PHASECHK.TRANS64 P0, [R7+URZ+0x288a0], R10 ;  /* 0x0288a00a070085a7 */ /* 0x000ea4000800007f */
[----:B--2---:R-:W-:Y:S05]  /*28cd0*/  @!P0 BRA `(.L_x_8645) ;  /* 0xfffffffc00f08947 */ /* 0x004fea000383ffff */
[----:B------:R-:W-:Y:S05]  /*28ce0*/  BRA `(.L_x_8863) ;  /* 0xffffff8000007947 */ /* 0x000fea000383ffff */
.L_x_8651:
[----:B0-----:R0:W2:Y:S02]  /*28cf0*/  SYNCS.PHASECHK.TRANS64.TRYWAIT P0, [R7+URZ+0x288c0], R10 ;  /* 0x0288c00a070075a7 */ /* 0x0010a4000800017f */
[----:B--2---:R-:W-:Y:S05]  /*28d00*/  @!P0 NANOSLEEP.SYNCS 0x989680 ;  /* 0x009896800000895d */ /* 0x004fea0003900000 */
[----:B------:R-:W2:Y:S02]  /*28d10*/  @!P0 SYNCS.PHASECHK.TRANS64 P0, [R7+URZ+0x288c0], R10 ;  /* 0x0288c00a070085a7 */ /* 0x000ea4000800007f */
[----:B--2---:R-:W-:Y:S05]  /*28d20*/  @!P0 BRA `(.L_x_8651) ;  /* 0xfffffffc00f08947 */ /* 0x004fea000383ffff */
[----:B------:R-:W-:Y:S05]  /*28d30*/  BRA `(.L_x_8864) ;  /* 0xffffff8000c47947 */ /* 0x000fea000383ffff */
.L_x_8659:
[----:B-1----:R1:W2:Y:S02]  /*28d40*/  SYNCS.PHASECHK.TRANS64.TRYWAIT P0, [R8+URZ+0x288a0], R7 ;  /* 0x0288a007080075a7 */ /* 0x0022a4000800017f */
[----:B--2---:R-:W-:Y:S05]  /*28d50*/  @!P0 NANOSLEEP.SYNCS 0x989680 ;  /* 0x009896800000895d */ /* 0x004fea0003900000 */
[----:B------:R-:W2:Y:S02]  /*28d60*/  @!P0 SYNCS.PHASECHK.TRANS64 P0, [R8+URZ+0x288a0], R7 ;  /* 0x0288a007080085a7 */ /* 0x000ea4000800007f */
[----:B--2---:R-:W-:Y:S05]  /*28d70*/  @!P0 BRA `(.L_x_8659) ;  /* 0xfffffffc00f08947 */ /* 0x004fea000383ffff */
[----:B------:R-:W-:Y:S05]  /*28d80*/  BRA `(.L_x_8865) ;  /* 0xffffff8400dc7947 */ /* 0x000fea000383ffff */
.L_x_8665:
[----:B--2---:R2:W3:Y:S02]  /*28d90*/  SYNCS.PHASECHK.TRANS64.TRYWAIT P0, [R8+URZ+0x288c0], R7 ;  /* 0x0288c007080075a7 */ /* 0x0044e4000800017f */
[----:B---3--:R-:W-:Y:S05]  /*28da0*/  @!P0 NANOSLEEP.SYNCS 0x989680 ;  /* 0x009896800000895d */ /* 0x008fea0003900000 */
[----:B------:R-:W3:Y:S02]  /*28db0*/  @!P0 SYNCS.PHASECHK.TRANS64 P0, [R8+URZ+0x288c0], R7 ;  /* 0x0288c007080085a7 */ /* 0x000ee4000800007f */
[----:B---3--:R-:W-:Y:S05]  /*28dc0*/  @!P0 BRA `(.L_x_8665) ;  /* 0xfffffffc00f08947 */ /* 0x008fea000383ffff */
[----:B------:R-:W-:Y:S05]  /*28dd0*/  BRA `(.L_x_8866) ;  /* 0xffffff8800987947 */ /* 0x000fea000383ffff */
.L_x_8687:
        /* <DEDUP_REMOVED lines=11> */
.L_x_8868:
[----:B------:R-:W-:Y:S05]  /*28e90*/  BSYNC B0 ;  /* 0x0000000000007941 */ /* 0x000fea0003800000 */
.L_x_8867:
[----:B------:R-:W-:Y:S05]  /*28ea0*/  BRA `(.L_x_8869) ;  /* 0xffffff9400fc7947 */ /* 0x000fea000383ffff */
.L_x_8689:
[----:B------:R-:W-:Y:S01]  /*28eb0*/  BSSY B0, `(.L_x_8870) ;  /* 0x0000006000007945 */ /* 0x000fe20003800000 */
[----:B------:R-:W-:-:S07]  /*28ec0*/  IMAD.MOV.U32 R15, RZ, RZ, -0x1 ;  /* 0xffffffffff0f7424 */ /* 0x000fce00078e00ff */
[----:B01-3--:R-:W-:Y:S05]  /*28ed0*/  WARPSYNC.COLLECTIVE R15, `(.L_x_8871) ;  /* 0x000000000f0c7348 */ /* 0x00bfea0003c00000 */
[----:B------:R-:W-:Y:S02]  /*28ee0*/  ELECT P6, UR62, PT ;  /* 0x00000000003e782f */ /* 0x000fe400038c0000 */
[----:B------:R-:W-:Y:S01]  /*28ef0*/  MOV R14, UR62 ;  /* 0x0000003e000e7c02 */ /* 0x000fe20008000f00 */
[----:B01-3--:R-:W-:Y:S10]  /*28f00*/  ENDCOLLECTIVE ;  /* 0x000000000000791b */ /* 0x00bff40003800000 */
.L_x_8871:
[----:B------:R-:W-:Y:S05]  /*28f10*/  BSYNC B0 ;  /* 0x0000000000007941 */ /* 0x000fea0003800000 */
.L_x_8870:
[----:B------:R-:W-:Y:S05]  /*28f20*/  BRA `(.L_x_8872) ;  /* 0xffffff9800087947 */ /* 0x000fea000383ffff */
.L_x_8691:
[----:B-1----:R1:W2:Y:S02]  /*28f30*/  SYNCS.PHASECHK.TRANS64.TRYWAIT P0, [R0+URZ+0x28840], R2 ;  /* 0x02884002000075a7 */ /* 0x0022a4000800017f */
[----:B--2---:R-:W-:Y:S05]  /*28f40*/  @!P0 NANOSLEEP.SYNCS 0x989680 ;  /* 0x009896800000895d */ /* 0x004fea0003900000 */
[----:B------:R-:W2:Y:S02]  /*28f50*/  @!P0 SYNCS.PHASECHK.TRANS64 P0, [R0+URZ+0x28840], R2 ;  /* 0x02884002000085a7 */ /* 0x000ea4000800007f */
[----:B--2---:R-:W-:Y:S05]  /*28f60*/  @!P0 BRA `(.L_x_8691) ;  /* 0xfffffffc00f08947 */ /* 0x004fea000383ffff */
[----:B------:R-:W-:Y:S05]  /*28f70*/  BRA `(.L_x_8873) ;  /* 0xffffff9800707947 */ /* 0x000fea000383ffff */
.L_x_8695:
[----:B------:R-:W2:Y:S01]  /*28f80*/  LDL.LU R11, [R1+0x40] ;  /* 0x00004000010b7983 */ /* 0x000ea20000300800 */
[----:B------:R-:W-:Y:S02]  /*28f90*/  IMAD.MOV.U32 R5, RZ, RZ, R12 ;  /* 0x000000ffff057224 */ /* 0x000fe400078e000c */
        /* <DEDUP_REMOVED lines=11> */
.L_x_8874:
[----:B------:R-:W-:Y:S02]  /*29050*/  IMAD.MOV.U32 R13, RZ, RZ, R4 ;  /* 0x000000ffff0d7224 */ /* 0x000fe400078e0004 */
[----:B------:R-:W-:-:S07]  /*29060*/  IMAD.MOV.U32 R6, RZ, RZ, R14 ;  /* 0x000000ffff067224 */ /* 0x000fce00078e000e */
[----:B------:R-:W-:Y:S05]  /*29070*/  WARPSYNC.COLLECTIVE R15, `(.L_x_8875) ;  /* 0x000000000f087348 */ /* 0x000fea0003c00000 */
[----:B------:R0:W1:Y:S02]  /*29080*/  SHFL.IDX P6, R14, R13, R12, R11 ;  /* 0x0000000c0d0e7389 */ /* 0x00006400000c000b */
[----:B01----:R-:W-:Y:S01]  /*29090*/  ENDCOLLECTIVE ;  /* 0x000000000000791b */ /* 0x003fe20003800000 */
.L_x_8875:
[----:B------:R-:W-:Y:S02]  /*290a0*/  IMAD.MOV.U32 R13, RZ, RZ, R3 ;  /* 0x000000ffff0d7224 */ /* 0x000fe400078e0003 */
[----:B------:R-:W-:Y:S02]  /*290b0*/  IMAD.MOV.U32 R12, RZ, RZ, 0x1 ;  /* 0x00000001ff0c7424 */ /* 0x000fe400078e00ff */
[----:B------:R-:W-:-:S07]  /*290c0*/  IMAD.MOV.U32 R7, RZ, RZ, R14 ;  /* 0x000000ffff077224 */ /* 0x000fce00078e000e */
[----:B------:R-:W-:Y:S05]  /*290d0*/  WARPSYNC.COLLECTIVE R15, `(.L_x_8876) ;  /* 0x000000000f087348 */ /* 0x000fea0003c00000 */
[----:B------:R0:W1:Y:S02]  /*290e0*/  SHFL.IDX P6, R14, R13, R12, R11 ;  /* 0x0000000c0d0e7389 */ /* 0x00006400000c000b */
[----:B01----:R-:W-:Y:S01]  /*290f0*/  ENDCOLLECTIVE ;  /* 0x000000000000791b */ /* 0x003fe20003800000 */
.L_x_8876:
        /* <DEDUP_REMOVED lines=16> */
.L_x_8877:
[----:B------:R-:W-:Y:S02]  /*29200*/  IMAD.MOV.U32 R13, RZ, RZ, R3 ;  /* 0x000000ffff0d7224 */ /* 0x000fe400078e0003 */
[----:B------:R-:W-:Y:S02]  /*29210*/  IMAD.MOV.U32 R12, RZ, RZ, 0x2 ;  /* 0x00000002ff0c7424 */ /* 0x000fe400078e00ff */
[----:B------:R-:W-:-:S07]  /*29220*/  IMAD.MOV.U32 R5, RZ, RZ, R14 ;  /* 0x000000ffff057224 */ /* 0x000fce00078e000e */
[----:B------:R-:W-:Y:S05]  /*29230*/  WARPSYNC.COLLECTIVE R15, `(.L_x_8878) ;  /* 0x000000000f087348 */ /* 0x000fea0003c00000 */
[----:B------:R0:W1:Y:S02]  /*29240*/  SHFL.IDX P6, R14, R13, R12, R11 ;  /* 0x0000000c0d0e7389 */ /* 0x00006400000c000b */
[----:B01----:R-:W-:Y:S01]  /*29250*/  ENDCOLLECTIVE ;  /* 0x000000000000791b */ /* 0x003fe20003800000 */
.L_x_8878:
        /* <DEDUP_REMOVED lines=16> */
.L_x_8879:
[----:B------:R-:W-:Y:S02]  /*29360*/  IMAD.MOV.U32 R13, RZ, RZ, R3 ;  /* 0x000000ffff0d7224 */ /* 0x000fe400078e0003 */
[----:B------:R-:W-:Y:S02]  /*29370*/  IMAD.MOV.U32 R12, RZ, RZ, 0x3 ;  /* 0x00000003ff0c7424 */ /* 0x000fe400078e00ff */
[----:B------:R-:W-:-:S07]  /*29380*/  IMAD.MOV.U32 R5, RZ, RZ, R14 ;  /* 0x000000ffff057224 */ /* 0x000fce00078e000e */
[----:B------:R-:W-:Y:S05]  /*29390*/  WARPSYNC.COLLECTIVE R15, `(.L_x_8880) ;  /* 0x000000000f087348 */ /* 0x000fea0003c00000 */
[----:B------:R0:W1:Y:S02]  /*293a0*/  SHFL.IDX P6, R14, R13, R12, R11 ;  /* 0x0000000c0d0e7389 */ /* 0x00006400000c000b */
[----:B01----:R-:W-:Y:S01]  /*293b0*/  ENDCOLLECTIVE ;  /* 0x000000000000791b */ /* 0x003fe20003800000 */
.L_x_8880:
        /* <DEDUP_REMOVED lines=16> */
.L_x_8881:
[----:B------:R-:W-:Y:S02]  /*294c0*/  IMAD.MOV.U32 R13, RZ, RZ, R3 ;  /* 0x000000ffff0d7224 */ /* 0x000fe400078e0003 */
[----:B------:R-:W-:Y:S02]  /*294d0*/  IMAD.MOV.U32 R12, RZ, RZ, 0x4 ;  /* 0x00000004ff0c7424 */ /* 0x000fe400078e00ff */
[----:B------:R-:W-:-:S07]  /*294e0*/  IMAD.MOV.U32 R5, RZ, RZ, R14 ;  /* 0x000000ffff057224 */ /* 0x000fce00078e000e */
[----:B------:R-:W-:Y:S05]  /*294f0*/  WARPSYNC.COLLECTIVE R15, `(.L_x_8882) ;  /* 0x000000000f087348 */ /* 0x000fea0003c00000 */
[----:B------:R0:W1:Y:S02]  /*29500*/  SHFL.IDX P6, R14, R13, R12, R11 ;  /* 0x0000000c0d0e7389 */ /* 0x00006400000c000b */
[----:B01----:R-:W-:Y:S01]  /*29510*/  ENDCOLLECTIVE ;  /* 0x000000000000791b */ /* 0x003fe20003800000 */
.L_x_8882:
        /* <DEDUP_REMOVED lines=16> */
.L_x_8883:
[----:B------:R-:W-:Y:S02]  /*29620*/  IMAD.MOV.U32 R13, RZ, RZ, R3 ;  /* 0x000000ffff0d7224 */ /* 0x000fe400078e0003 */
[----:B------:R-:W-:Y:S02]  /*29630*/  IMAD.MOV.U32 R12, RZ, RZ, 0x5 ;  /* 0x00000005ff0c7424 */ /* 0x000fe400078e00ff */
[----:B------:R-:W-:-:S07]  /*29640*/  IMAD.MOV.U32 R5, RZ, RZ, R14 ;  /* 0x000000ffff057224 */ /* 0x000fce00078e000e */
[----:B------:R-:W-:Y:S05]  /*29650*/  WARPSYNC.COLLECTIVE R15, `(.L_x_8884) ;  /* 0x000000000f087348 */ /* 0x000fea0003c00000 */
[----:B------:R0:W1:Y:S02]  /*29660*/  SHFL.IDX P6, R14, R13, R12, R11 ;  /* 0x0000000c0d0e7389 */ /* 0x00006400000c000b */
[----:B01----:R-:W-:Y:S01]  /*29670*/  ENDCOLLECTIVE ;  /* 0x000000000000791b */ /* 0x003fe20003800000 */
.L_x_8884:
        /* <DEDUP_REMOVED lines=16> */
.L_x_8885:
[----:B------:R-:W-:Y:S02]  /*29780*/  IMAD.MOV.U32 R13, RZ, RZ, R3 ;  /* 0x000000ffff0d7224 */ /* 0x000fe400078e0003 */
[----:B------:R-:W-:Y:S02]  /*29790*/  IMAD.MOV.U32 R12, RZ, RZ, 0x6 ;  /* 0x00000006ff0c7424 */ /* 0x000fe400078e00ff */
[----:B------:R-:W-:-:S07]  /*297a0*/  IMAD.MOV.U32 R5, RZ, RZ, R14 ;  /* 0x000000ffff057224 */ /* 0x000fce00078e000e */
[----:B------:R-:W-:Y:S05]  /*297b0*/  WARPSYNC.COLLECTIVE R15, `(.L_x_8886) ;  /* 0x000000000f087348 */ /* 0x000fea0003c00000 */
[----:B------:R0:W1:Y:S02]  /*297c0*/  SHFL.IDX P6, R14, R13, R12, R11 ;  /* 0x0000000c0d0e7389 */ /* 0x00006400000c000b */
[----:B01----:R-:W-:Y:S01]  /*297d0*/  ENDCOLLECTIVE ;  /* 0x000000000000791b */ /* 0x003fe20003800000 */
.L_x_8886:
        /* <DEDUP_REMOVED lines=16> */
.L_x_8887:
[----:B------:R-:W-:Y:S02]  /*298e0*/  IMAD.MOV.U32 R13, RZ, RZ, R3 ;  /* 0x000000ffff0d7224 */ /* 0x000fe400078e0003 */
[----:B------:R-:W-:Y:S02]  /*298f0*/  IMAD.MOV.U32 R12, RZ, RZ, 0x7 ;  /* 0x00000007ff0c7424 */ /* 0x000fe400078e00ff */
[----:B------:R-:W-:-:S07]  /*29900*/  IMAD.MOV.U32 R5, RZ, RZ, R14 ;  /* 0x000000ffff057224 */ /* 0x000fce00078e000e */
[----:B------:R-:W-:Y:S05]  /*29910*/  WARPSYNC.COLLECTIVE R15, `(.L_x_8888) ;  /* 0x000000000f087348 */ /* 0x000fea0003c00000 */
[----:B------:R0:W1:Y:S02]  /*29920*/  SHFL.IDX P6, R14, R13, R12, R11 ;  /* 0x0000000c0d0e7389 */ /* 0x00006400000c000b */
[----:B01----:R-:W-:Y:S01]  /*29930*/  ENDCOLLECTIVE ;  /* 0x000000000000791b */ /* 0x003fe20003800000 */
.L_x_8888:
        /* <DEDUP_REMOVED lines=14> */
.L_x_8889:
[----:B------:R-:W-:Y:S01]  /*29a20*/  IMAD.MOV.U32 R3, RZ, RZ, R14 ;  /* 0x000000ffff037224 */ /* 0x000fe200078e000e */
[----:B------:R-:W-:Y:S06]  /*29a30*/  BRA `(.L_x_8890) ;  /* 0xffffff9c00287947 */ /* 0x000fec000383ffff */
.L_x_8700:
[----:B--2---:R-:W2:Y:S02]  /*29a40*/  LDL R2, [R1] ;  /* 0x0000000001027983 */ /* 0x004ea40000100800 */
[----:B--2---:R2:W3:Y:S02]  /*29a50*/  SYNCS.PHASECHK.TRANS64.TRYWAIT P0, [R2+URZ+0x28820], R0 ;  /* 0x02882000020075a7 */ /* 0x0044e4000800017f */
[----:B---3--:R-:W-:Y:S05]  /*29a60*/  @!P0 NANOSLEEP.SYNCS 0x989680 ;  /* 0x009896800000895d */ /* 0x008fea0003900000 */
[----:B------:R-:W3:Y:S02]  /*29a70*/  @!P0 SYNCS.PHASECHK.TRANS64 P0, [R2+URZ+0x28820], R0 ;  /* 0x02882000020085a7 */ /* 0x000ee4000800007f */
[----:B---3--:R-:W-:Y:S05]  /*29a80*/  @!P0 BRA `(.L_x_8700) ;  /* 0xfffffffc00ec8947 */ /* 0x008fea000383ffff */
[----:B------:R-:W-:Y:S05]  /*29a90*/  BRA `(.L_x_8891) ;  /* 0xffffff9c00987947 */ /* 0x000fea000383ffff */
.L_x_8709:
[----:B--2---:R2:W3:Y:S02]  /*29aa0*/  SYNCS.PHASECHK.TRANS64.TRYWAIT P0, [R3+URZ+0x28840], R2 ;  /* 0x02884002030075a7 */ /* 0x0044e4000800017f */
[----:B---3--:R-:W-:Y:S05]  /*29ab0*/  @!P0 NANOSLEEP.SYNCS 0x989680 ;  /* 0x009896800000895d */ /* 0x008fea0003900000 */
[----:B------:R-:W3:Y:S02]  /*29ac0*/  @!P0 SYNCS.PHASECHK.TRANS64 P0, [R3+URZ+0x28840], R2 ;  /* 0x02884002030085a7 */ /* 0x000ee4000800007f */
[----:B---3--:R-:W-:Y:S05]  /*29ad0*/  @!P0 BRA `(.L_x_8709) ;  /* 0xfffffffc00f08947 */ /* 0x008fea000383ffff */
[----:B------:R-:W-:Y:S05]  /*29ae0*/  BRA `(.L_x_8892) ;  /* 0xffffffa000647947 */ /* 0x000fea000383ffff */
.L_x_8715:
[----:B-1----:R1:W2:Y:S02]  /*29af0*/  SYNCS.PHASECHK.TRANS64.TRYWAIT P0, [R2+URZ+0x28860], R3 ;  /* 0x02886003020075a7 */ /* 0x0022a4000800017f */
[----:B--2---:R-:W-:Y:S05]  /*29b00*/  @!P0 NANOSLEEP.SYNCS 0x989680 ;  /* 0x009896800000895d */ /* 0x004fea0003900000 */
[----:B------:R-:W2:Y:S02]  /*29b10*/  @!P0 SYNCS.PHASECHK.TRANS64 P0, [R2+URZ+0x28860], R3 ;  /* 0x02886003020085a7 */ /* 0x000ea4000800007f */
[----:B--2---:R-:W-:Y:S05]  /*29b20*/  @!P0 BRA `(.L_x_8715) ;  /* 0xfffffffc00f08947 */ /* 0x004fea000383ffff */
[----:B------:R-:W-:Y:S05]  /*29b30*/  BRA `(.L_x_8893) ;  /* 0xffffffa400407947 */ /* 0x000fea000383ffff */
.L_x_8725:
[----:B--2---:R2:W3:Y:S02]  /*29b40*/  SYNCS.PHASECHK.TRANS64.TRYWAIT P0, [R3+URZ+0x28840], R2 ;  /* 0x02884002030075a7 */ /* 0x0044e4000800017f */
[----:B---3--:R-:W-:Y:S05]  /*29b50*/  @!P0 NANOSLEEP.SYNCS 0x989680 ;  /* 0x009896800000895d */ /* 0x008fea0003900000 */
[----:B------:R-:W3:Y:S02]  /*29b60*/  @!P0 SYNCS.PHASECHK.TRANS64 P0, [R3+URZ+0x28840], R2 ;  /* 0x02884002030085a7 */ /* 0x000ee4000800007f */
[----:B---3--:R-:W-:Y:S05]  /*29b70*/  @!P0 BRA `(.L_x_8725) ;  /* 0xfffffffc00f08947 */ /* 0x008fea000383ffff */
[----:B------:R-:W-:Y:S05]  /*29b80*/  BRA `(.L_x_8894) ;  /* 0xffffffa800ec7947 */ /* 0x000fea000383ffff */
.L_x_8731:
[----:B-1----:R1:W2:Y:S02]  /*29b90*/  SYNCS.PHASECHK.TRANS64.TRYWAIT P0, [R2+URZ+0x28860], R3 ;  /* 0x02886003020075a7 */ /* 0x0022a4000800017f */
[----:B--2---:R-:W-:Y:S05]  /*29ba0*/  @!P0 NANOSLEEP.SYNCS 0x989680 ;  /* 0x009896800000895d */ /* 0x004fea0003900000 */
[----:B------:R-:W2:Y:S02]  /*29bb0*/  @!P0 SYNCS.PHASECHK.TRANS64 P0, [R2+URZ+0x28860], R3 ;  /* 0x02886003020085a7 */ /* 0x000ea4000800007f */
[----:B--2---:R-:W-:Y:S05]  /*29bc0*/  @!P0 BRA `(.L_x_8731) ;  /* 0xfffffffc00f08947 */ /* 0x004fea000383ffff */
[----:B------:R-:W-:Y:S05]  /*29bd0*/  BRA `(.L_x_8895) ;  /* 0xffffffac00c87947 */ /* 0x000fea000383ffff */
.L_x_8741:
[----:B---3--:R3:W4:Y:S02]  /*29be0*/  SYNCS.PHASECHK.TRANS64.TRYWAIT P0, [R2+URZ+0x28840], R3 ;  /* 0x02884003020075a7 */ /* 0x008724000800017f */
[----:B----4-:R-:W-:Y:S05]  /*29bf0*/  @!P0 NANOSLEEP.SYNCS 0x989680 ;  /* 0x009896800000895d */ /* 0x010fea0003900000 */
[----:B------:R-:W4:Y:S02]  /*29c00*/  @!P0 SYNCS.PHASECHK.TRANS64 P0, [R2+URZ+0x28840], R3 ;  /* 0x02884003020085a7 */ /* 0x000f24000800007f */
[----:B----4-:R-:W-:Y:S05]  /*29c10*/  @!P0 BRA `(.L_x_8741) ;  /* 0xfffffffc00f08947 */ /* 0x010fea000383ffff */
[----:B------:R-:W-:Y:S05]  /*29c20*/  BRA `(.L_x_8896) ;  /* 0xffffffb400487947 */ /* 0x000fea000383ffff */
.L_x_8747:
[----:B-1----:R1:W2:Y:S02]  /*29c30*/  SYNCS.PHASECHK.TRANS64.TRYWAIT P0, [R2+URZ+0x28860], R5 ;  /* 0x02886005020075a7 */ /* 0x0022a4000800017f */
[----:B--2---:R-:W-:Y:S05]  /*29c40*/  @!P0 NANOSLEEP.SYNCS 0x989680 ;  /* 0x009896800000895d */ /* 0x004fea0003900000 */
[----:B------:R-:W2:Y:S02]  /*29c50*/  @!P0 SYNCS.PHASECHK.TRANS64 P0, [R2+URZ+0x28860], R5 ;  /* 0x02886005020085a7 */ /* 0x000ea4000800007f */
[----:B--2---:R-:W-:Y:S05]  /*29c60*/  @!P0 BRA `(.L_x_8747) ;  /* 0xfffffffc00f08947 */ /* 0x004fea000383ffff */
[----:B------:R-:W-:Y:S05]  /*29c70*/  BRA `(.L_x_8897) ;  /* 0xffffffb800207947 */ /* 0x000fea000383ffff */
.L_x_8759:
[----:B---3--:R3:W4:Y:S02]  /*29c80*/  SYNCS.PHASECHK.TRANS64.TRYWAIT P0, [R0+URZ+0x28860], R2 ;  /* 0x02886002000075a7 */ /* 0x008724000800017f */
[----:B----4-:R-:W-:Y:S05]  /*29c90*/  @!P0 NANOSLEEP.SYNCS 0x989680 ;  /* 0x009896800000895d */ /* 0x010fea0003900000 */
[----:B------:R-:W4:Y:S02]  /*29ca0*/  @!P0 SYNCS.PHASECHK.TRANS64 P0, [R0+URZ+0x28860], R2 ;  /* 0x02886002000085a7 */ /* 0x000f24000800007f */
[----:B----4-:R-:W-:Y:S05]  /*29cb0*/  @!P0 BRA `(.L_x_8759) ;  /* 0xfffffffc00f08947 */ /* 0x010fea000383ffff */
[----:B------:R-:W-:Y:S05]  /*29cc0*/  BRA `(.L_x_8898) ;  /* 0xffffffbc00807947 */ /* 0x000fea000383ffff */
.L_x_8767:
[----:B------:R-:W-:Y:S01]  /*29cd0*/  BSSY B0, `(.L_x_8899) ;  /* 0x0000008000007945 */ /* 0x000fe20003800000 */
[----:B------:R-:W-:Y:S02]  /*29ce0*/  IMAD.MOV.U32 R13, RZ, RZ, R16 ;  /* 0x000000ffff0d7224 */ /* 0x000fe400078e0010 */
[----:B------:R-:W-:Y:S02]  /*29cf0*/  IMAD.MOV.U32 R12, RZ, RZ, RZ ;  /* 0x000000ffff0c7224 */ /* 0x000fe400078e00ff */
[----:B0-----:R-:W-:Y:S02]  /*29d00*/  IMAD.MOV.U32 R11, RZ, RZ, 0x1f ;  /* 0x0000001fff0b7424 */ /* 0x001fe400078e00ff */
[----:B------:R-:W-:-:S07]  /*29d10*/  IMAD.MOV.U32 R15, RZ, RZ, -0x1 ;  /* 0xffffffffff0f7424 */ /* 0x000fce00078e00ff */
[----:B-1---5:R-:W-:Y:S05]  /*29d20*/  WARPSYNC.COLLECTIVE R15, `(.L_x_8900) ;  /* 0x000000000f087348 */ /* 0x022fea0003c00000 */
[----:B------:R0:W2:Y:S02]  /*29d30*/  SHFL.IDX P6, R14, R13, R12, R11 ;  /* 0x0000000c0d0e7389 */ /* 0x0000a400000c000b */
[----:B012--5:R-:W-:Y:S01]  /*29d40*/  ENDCOLLECTIVE ;  /* 0x000000000000791b */ /* 0x027fe20003800000 */
.L_x_8900:
[----:B------:R-:W-:Y:S05]  /*29d50*/  BSYNC B0 ;  /* 0x0000000000007941 */ /* 0x000fea0003800000 */
.L_x_8899:
        /* <DEDUP_REMOVED lines=10> */
.L_x_8901:
        /* <DEDUP_REMOVED lines=16> */
.L_x_8902:
        /* <DEDUP_REMOVED lines=9> */
.L_x_8903:
        /* <DEDUP_REMOVED lines=8> */
.L_x_8904:
        /* <DEDUP_REMOVED lines=8> */
.L_x_8905:
        /* <DEDUP_REMOVED lines=8> */
.L_x_8906:
        /* <DEDUP_REMOVED lines=9> */
.L_x_8907:
[----:B------:R-:W-:Y:S01]  /*2a1a0*/  IMAD.MOV.U32 R16, RZ, RZ, R14 ;  /* 0x000000ffff107224 */ /* 0x000fe200078e000e */
[----:B------:R-:W-:Y:S06]  /*2a1b0*/  BRA `(.L_x_8908) ;  /* 0xffffffc000107947 */ /* 0x000fec000383ffff */
.L_x_8772:
[----:B------:R-:W-:Y:S01]  /*2a1c0*/  BSSY B0, `(.L_x_8909) ;  /* 0x0000008000007945 */ /* 0x000fe20003800000 */
[----:B-----5:R-:W-:Y:S02]  /*2a1d0*/  IMAD.MOV.U32 R13, RZ, RZ, R2 ;  /* 0x000000ffff0d7224 */ /* 0x020fe400078e0002 */
[----:B------:R-:W-:Y:S02]  /*2a1e0*/  IMAD.MOV.U32 R12, RZ, RZ, 0x1 ;  /* 0x00000001ff0c7424 */ /* 0x000fe400078e00ff */
[----:B0-----:R-:W-:Y:S02]  /*2a1f0*/  IMAD.MOV.U32 R11, RZ, RZ, RZ ;  /* 0x000000ffff0b7224 */ /* 0x001fe400078e00ff */
[----:B------:R-:W-:-:S07]  /*2a200*/  IMAD.MOV.U32 R15, RZ, RZ, -0x1 ;  /* 0xffffffffff0f7424 */ /* 0x000fce00078e00ff */
[----:B-1----:R-:W-:Y:S05]  /*2a210*/  WARPSYNC.COLLECTIVE R15, `(.L_x_8910) ;  /* 0x000000000f087348 */ /* 0x002fea0003c00000 */
[----:B------:R0:W2:Y:S02]  /*2a220*/  SHFL.UP P6, R14, R13, R12, R11 ;  /* 0x0400000c0d0e7389 */ /* 0x0000a400000c000b */
[----:B012---:R-:W-:Y:S01]  /*2a230*/  ENDCOLLECTIVE ;  /* 0x000000000000791b */ /* 0x007fe20003800000 */
.L_x_8910:
[----:B------:R-:W-:Y:S05]  /*2a240*/  BSYNC B0 ;  /* 0x0000000000007941 */ /* 0x000fea0003800000 */
.L_x_8909:
        /* <DEDUP_REMOVED lines=12> */
.L_x_8911:
        /* <DEDUP_REMOVED lines=8> */
.L_x_8912:
        /* <DEDUP_REMOVED lines=8> */
.L_x_8913:
        /* <DEDUP_REMOVED lines=8> */
.L_x_8914:
        /* <DEDUP_REMOVED lines=9> */
.L_x_8915:
[----:B------:R-:W-:Y:S01]  /*2a520*/  IMAD.MOV.U32 R16, RZ, RZ, R14 ;  /* 0x000000ffff107224 */ /* 0x000fe200078e000e */
[----:B------:R-:W-:Y:S06]  /*2a530*/  BRA `(.L_x_8916) ;  /* 0xffffffbc00d07947 */ /* 0x000fec000383ffff */
.L_x_8774:
[----:B------:R-:W-:Y:S01]  /*2a540*/  BSSY B0, `(.L_x_8917) ;  /* 0x0000006000007945 */ /* 0x000fe20003800000 */
[----:B------:R-:W-:Y:S01]  /*2a550*/  PLOP3.LUT P6, PT, P6, PT, PT, 0x8, 0x0 ;  /* 0x000000000000781c */ /* 0x000fe200037ce170 */
[----:B------:R-:W-:-:S12]  /*2a560*/  IMAD.MOV.U32 R15, RZ, RZ, -0x1 ;  /* 0xffffffffff0f7424 */ /* 0x000fd800078e00ff */
[----:B01---5:R-:W-:Y:S05]  /*2a570*/  WARPSYNC.COLLECTIVE R15, `(.L_x_8918) ;  /* 0x000000000f087348 */ /* 0x023fea0003c00000 */
[----:B------:R-:W-:Y:S01]  /*2a580*/  VOTE.ANY R14, PT, P6 ;  /* 0x00000000000e7806 */ /* 0x000fe200030e0100 */
[----:B01---5:R-:W-:Y:S06]  /*2a590*/  ENDCOLLECTIVE ;  /* 0x000000000000791b */ /* 0x023fec0003800000 */
.L_x_8918:
[----:B------:R-:W-:Y:S05]  /*2a5a0*/  BSYNC B0 ;  /* 0x0000000000007941 */ /* 0x000fea0003800000 */
.L_x_8917:
        /* <DEDUP_REMOVED lines=9> */
.L_x_8919:
[----:B------:R-:W-:Y:S01]  /*2a640*/  IMAD.MOV.U32 R17, RZ, RZ, R14 ;  /* 0x000000ffff117224 */ /* 0x000fe200078e000e */
[----:B------:R-:W-:Y:S06]  /*2a650*/  BRA `(.L_x_8920) ;  /* 0xffffffbc00c07947 */ /* 0x000fec000383ffff */
.L_x_8776:
[----:B------:R-:W-:Y:S01]  /*2a660*/  BSSY B0, `(.L_x_8921) ;  /* 0x0000007000007945 */ /* 0x000fe20003800000 */
[----:B------:R-:W-:Y:S02]  /*2a670*/  IMAD.MOV.U32 R13, RZ, RZ, R3 ;  /* 0x000000ffff0d7224 */ /* 0x000fe400078e0003 */
[----:B0-----:R-:W-:Y:S02]  /*2a680*/  IMAD.MOV.U32 R11, RZ, RZ, 0x1f ;  /* 0x0000001fff0b7424 */ /* 0x001fe400078e00ff */
[----:B------:R-:W-:-:S07]  /*2a690*/  IMAD.MOV.U32 R15, RZ, RZ, -0x1 ;  /* 0xffffffffff0f7424 */ /* 0x000fce00078e00ff */
[----:B-123-5:R-:W-:Y:S05]  /*2a6a0*/  WARPSYNC.COLLECTIVE R15, `(.L_x_8922) ;  /* 0x000000000f087348 */ /* 0x02efea0003c00000 */
[----:B------:R0:W4:Y:S02]  /*2a6b0*/  SHFL.IDX P6, R14, R13, R12, R11 ;  /* 0x0000000c0d0e7389 */ /* 0x00012400000c000b */
[----:B012345:R-:W-:Y:S01]  /*2a6c0*/  ENDCOLLECTIVE ;  /* 0x000000000000791b */ /* 0x03ffe20003800000 */
.L_x_8922:
[----:B------:R-:W-:Y:S05]  /*2a6d0*/  BSYNC B0 ;  /* 0x0000000000007941 */ /* 0x000fea0003800000 */
.L_x_8921:
[----:B------:R-:W-:Y:S01]  /*2a6e0*/  IMAD.MOV.U32 R3, RZ, RZ, R14 ;  /* 0x000000ffff037224 */ /* 0x000fe200078e000e */
[----:B------:R-:W-:Y:S06]  /*2a6f0*/  BRA `(.L_x_8923) ;  /* 0xffffffbc00b47947 */ /* 0x000fec000383ffff */
.L_x_8780:
[----:B0-----:R0:W1:Y:S02]  /*2a700*/  SYNCS.PHASECHK.TRANS64.TRYWAIT P0, [R0+URZ+0x28820], R3 ;  /* 0x02882003000075a7 */ /* 0x001064000800017f */
[----:B-1----:R-:W-:Y:S05]  /*2a710*/  @!P0 NANOSLEEP.SYNCS 0x989680 ;  /* 0x009896800000895d */ /* 0x002fea0003900000 */
[----:B------:R-:W1:Y:S02]  /*2a720*/  @!P0 SYNCS.PHASECHK.TRANS64 P0, [R0+URZ+0x28820], R3 ;  /* 0x02882003000085a7 */ /* 0x000e64000800007f */
[----:B-1----:R-:W-:Y:S05]  /*2a730*/  @!P0 BRA `(.L_x_8780) ;  /* 0xfffffffc00f08947 */ /* 0x002fea000383ffff */
[----:B------:R-:W-:Y:S05]  /*2a740*/  BRA `(.L_x_8924) ;  /* 0xffffffc400387947 */ /* 0x000fea000383ffff */
.L_x_8781:
        /* <DEDUP_REMOVED lines=11> */
.L_x_8926:
[----:B------:R-:W-:Y:S05]  /*2a800*/  BSYNC B0 ;  /* 0x0000000000007941 */ /* 0x000fea0003800000 */
.L_x_8925:
[----:B------:R-:W-:Y:S05]  /*2a810*/  BRA `(.L_x_8927) ;  /* 0xffffffc400207947 */ /* 0x000fea000383ffff */
.L_x_8782:
[----:B------:R-:W-:Y:S01]  /*2a820*/  BSSY B0, `(.L_x_8928) ;  /* 0x0000006000007945 */ /* 0x000fe20003800000 */
[----:B------:R-:W-:-:S07]  /*2a830*/  IMAD.MOV.U32 R15, RZ, RZ, -0x1 ;  /* 0xffffffffff0f7424 */ /* 0x000fce00078e00ff */
[----:B01---5:R-:W-:Y:S05]  /*2a840*/  WARPSYNC.COLLECTIVE R15, `(.L_x_8929) ;  /* 0x000000000f0c7348 */ /* 0x023fea0003c00000 */
[----:B------:R-:W-:Y:S02]  /*2a850*/  ELECT P6, UR62, PT ;  /* 0x00000000003e782f */ /* 0x000fe400038c0000 */
[----:B------:R-:W-:Y:S01]  /*2a860*/  MOV R14, UR62 ;  /* 0x0000003e000e7c02 */ /* 0x000fe20008000f00 */
[----:B01---5:R-:W-:Y:S10]  /*2a870*/  ENDCOLLECTIVE ;  /* 0x000000000000791b */ /* 0x023ff40003800000 */
.L_x_8929:
[----:B------:R-:W-:Y:S05]  /*2a880*/  BSYNC B0 ;  /* 0x0000000000007941 */ /* 0x000fea0003800000 */
.L_x_8928:
[----:B------:R-:W-:Y:S05]  /*2a890*/  BRA `(.L_x_8930) ;  /* 0xffffffc400147947 */ /* 0x000fea000383ffff */
.L_x_8784:
[----:B0-----:R0:W1:Y:S02]  /*2a8a0*/  SYNCS.PHASECHK.TRANS64.TRYWAIT P0, [R6+URZ], R5 ;  /* 0x00000005060075a7 */ /* 0x001064000800017f */
[----:B-1----:R-:W-:Y:S05]  /*2a8b0*/  @!P0 NANOSLEEP.SYNCS 0x989680 ;  /* 0x009896800000895d */ /* 0x002fea0003900000 */
[----:B------:R-:W1:Y:S02]  /*2a8c0*/  @!P0 SYNCS.PHASECHK.TRANS64 P0, [R6+URZ], R5 ;  /* 0x00000005060085a7 */ /* 0x000e64000800007f */
[----:B-1----:R-:W-:Y:S05]  /*2a8d0*/  @!P0 BRA `(.L_x_8784) ;  /* 0xfffffffc00f08947 */ /* 0x002fea000383ffff */
[----:B------:R-:W-:Y:S05]  /*2a8e0*/  BRA `(.L_x_8931) ;  /* 0xffffffc400507947 */ /* 0x000fea000383ffff */
.L_x_8785:
[----:B-1----:R1:W2:Y:S02]  /*2a8f0*/  SYNCS.PHASECHK.TRANS64.TRYWAIT P0, [R7+URZ], R2 ;  /* 0x00000002070075a7 */ /* 0x0022a4000800017f */
[----:B--2---:R-:W-:Y:S05]  /*2a900*/  @!P0 NANOSLEEP.SYNCS 0x989680 ;  /* 0x009896800000895d */ /* 0x004fea0003900000 */
[----:B------:R-:W2:Y:S02]  /*2a910*/  @!P0 SYNCS.PHASECHK.TRANS64 P0, [R7+URZ], R2 ;  /* 0x00000002070085a7 */ /* 0x000ea4000800007f */
[----:B--2---:R-:W-:Y:S05]  /*2a920*/  @!P0 BRA `(.L_x_8785) ;  /* 0xfffffffc00f08947 */ /* 0x004fea000383ffff */
[----:B------:R-:W-:Y:S05]  /*2a930*/  BRA `(.L_x_8932) ;  /* 0xffffffc400447947 */ /* 0x000fea000383ffff */
.L_x_8787:
[----:B--2---:R2:W3:Y:S02]  /*2a940*/  SYNCS.PHASECHK.TRANS64.TRYWAIT P0, [R4+URZ], R5 ;  /* 0x00000005040075a7 */ /* 0x0044e4000800017f */
[----:B---3--:R-:W-:Y:S05]  /*2a950*/  @!P0 NANOSLEEP.SYNCS 0x989680 ;  /* 0x009896800000895d */ /* 0x008fea0003900000 */
[----:B------:R-:W3:Y:S02]  /*2a960*/  @!P0 SYNCS.PHASECHK.TRANS64 P0, [R4+URZ], R5 ;  /* 0x00000005040085a7 */ /* 0x000ee4000800007f */
[----:B---3--:R-:W-:Y:S05]  /*2a970*/  @!P0 BRA `(.L_x_8787) ;  /* 0xfffffffc00f08947 */ /* 0x008fea000383ffff */
[----:B------:R-:W-:Y:S05]  /*2a980*/  BRA `(.L_x_8933) ;  /* 0xffffffc4004c7947 */ /* 0x000fea000383ffff */
.L_x_8934:
        /* <DEDUP_REMOVED lines=15> */
.L_x_15315:


//--------------------- .text._ZN7cutlass13device_kernelIN5flash11enable_sm90INS1_16FlashAttnFwdSm90INS1_25CollectiveMainloopFwdSm90ILi2EN4cute5tupleIJNS5_1CILi1EEES8_S8_EEENS6_IJNS7_ILi128EEESA_SA_EEELi128ENS_10bfloat16_tEfNS_4arch4Sm90ELb1ELb0ELb1ELb0ELb0ELb0ELb0ELb1ELb1ELb1ELb0ELb0EEENS1_21CollectiveEpilogueFwdISB_S9_SC_SE_Li256ELb0ELb1ELb0ELb0EEENS1_30DynamicPersistentTileSchedulerILi256ELi128ELb0ELb1ELb1EEEEEEEEEvNT_6ParamsE --------------------------
	.section	.text._ZN7cutlass13device_kernelIN5flash11enable_sm90INS1_16FlashAttnFwdSm90INS1_25CollectiveMainloopFwdSm90ILi2EN4cute5tupleIJNS5_1CILi1EEES8_S8_EEENS6_IJNS7_ILi128EEESA_SA_EEELi128ENS_10bfloat16_tEfNS_4arch4Sm90ELb1ELb0ELb1ELb0ELb0ELb0ELb0ELb1ELb1ELb1ELb0ELb0EEENS1_21CollectiveEpilogueFwdISB_S9_SC_SE_Li256ELb0ELb1ELb0ELb0EEENS1_30DynamicPersistentTileSchedulerILi256ELi128ELb0ELb1ELb1EEEEEEEEEvNT_6ParamsE,"ax",@progbits
	.align	128
.text._ZN7cutlass13device_kernelIN5flash11enable_sm90INS1_16FlashAttnFwdSm90INS1_25CollectiveMainloopFwdSm90ILi2EN4cute5tupleIJNS5_1CILi1EEES8_S8_EEENS6_IJNS7_ILi128EEESA_SA_EEELi128ENS_10bfloat16_tEfNS_4arch4Sm90ELb1ELb0ELb1ELb0ELb0ELb0ELb0ELb1ELb1ELb1ELb0ELb0EEENS1_21CollectiveEpilogueFwdISB_S9_SC_SE_Li256ELb0ELb1ELb0ELb0EEENS1_30DynamicPersistentTileSchedulerILi256ELi128ELb0ELb1ELb1EEEEEEEEEvNT_6ParamsE:
        .type           _ZN7cutlass13device_kernelIN5flash11enable_sm90INS1_16FlashAttnFwdSm90INS1_25CollectiveMainloopFwdSm90ILi2EN4cute5tupleIJNS5_1CILi1EEES8_S8_EEENS6_IJNS7_ILi128EEESA_SA_EEELi128ENS_10bfloat16_tEfNS_4arch4Sm90ELb1ELb0ELb1ELb0ELb0ELb0ELb0ELb1ELb1ELb1ELb0ELb0EEENS1_21CollectiveEpilogueFwdISB_S9_SC_SE_Li256ELb0ELb1ELb0ELb0EEENS1_30DynamicPersistentTileSchedulerILi256ELi128ELb0ELb1ELb1EEEEEEEEEvNT_6ParamsE,@function
        .size           _ZN7cutlass13device_kernelIN5flash11enable_sm90INS1_16FlashAttnFwdSm90INS1_25CollectiveMainloopFwdSm90ILi2EN4cute5tupleIJNS5_1CILi1EEES8_S8_EEENS6_IJNS7_ILi128EEESA_SA_EEELi128ENS_10bfloat16_tEfNS_4arch4Sm90ELb1ELb0ELb1ELb0ELb0ELb0ELb0ELb1ELb1ELb1ELb0ELb0EEENS1_21CollectiveEpilogueFwdISB_S9_SC_SE_Li256ELb0ELb1ELb0ELb0EEENS1_30DynamicPersistentTileSchedulerILi256ELi128ELb0ELb1ELb1EEEEEEEEEvNT_6ParamsE,(.L_x_15316 - _ZN7cutlass13device_kernelIN5flash11enable_sm90INS1_16FlashAttnFwdSm90INS1_25CollectiveMainloopFwdSm90ILi2EN4cute5tupleIJNS5_1CILi1EEES8_S8_EEENS6_IJNS7_ILi128EEESA_SA_EEELi128ENS_10bfloat16_tEfNS_4arch4Sm90ELb1ELb0ELb1ELb0ELb0ELb0ELb0ELb1ELb1ELb1ELb0ELb0EEENS1_21CollectiveEpilogueFwdISB_S9_SC_SE_Li256ELb0ELb1ELb0ELb0EEENS1_30DynamicPersistentTileSchedulerILi256ELi128ELb0ELb1ELb1EEEEEEEEEvNT_6ParamsE)
        .other          _ZN7cutlass13device_kernelIN5flash11enable_sm90INS1_16FlashAttnFwdSm90INS1_25CollectiveMainloopFwdSm90ILi2EN4cute5tupleIJNS5_1CILi1EEES8_S8_EEENS6_IJNS7_ILi128EEESA_SA_EEELi128ENS_10bfloat16_tEfNS_4arch4Sm90ELb1ELb0ELb1ELb0ELb0ELb0ELb0ELb1ELb1ELb1ELb0ELb0EEENS1_21CollectiveEpilogueFwdISB_S9_SC_SE_Li256ELb0ELb1ELb0ELb0EEENS1_30DynamicPersistentTileSchedulerILi256ELi128ELb0ELb1ELb1EEEEEEEEEvNT_6ParamsE,@"STO_CUDA_ENTRY STV_DEFAULT"
_ZN7cutlass13device_kernelIN5flash11enable_sm90INS1_16FlashAttnFwdSm90INS1_25CollectiveMainloopFwdSm90ILi2EN4cute5tupleIJNS5_1CILi1EEES8_S8_EEENS6_IJNS7_ILi128EEESA_SA_EEELi128ENS_10bfloat16_tEfNS_4arch4Sm90ELb1ELb0ELb1ELb0ELb0ELb0ELb0ELb1ELb1ELb1ELb0ELb0EEENS1_21CollectiveEpilogueFwdISB_S9_SC_SE_Li256ELb0ELb1ELb0ELb0EEENS1_30DynamicPersistentTileSchedulerILi256ELi128ELb0ELb1ELb1EEEEEEEEEvNT_6ParamsE:
        /* <DEDUP_REMOVED lines=18> */
.L_x_8936:
[----:B------:R-:W-:Y:S05]  /*0120*/  BSYNC B0 ;  /* 0x0000000000007941 */ /* 0x000fea0003800000 */
.L_x_8935:
        /* <DEDUP_REMOVED lines=41> */
.L_x_8937:
        /* <DEDUP_REMOVED lines=22> */
.L_x_8938:
        /* <DEDUP_REMOVED lines=18> */
.L_x_8939:
        /* <DEDUP_REMOVED lines=22> */
.L_x_8940:
        /* <DEDUP_REMOVED lines=22> */
.L_x_8941:
[----:B------:R-:W-:Y:S01]  /*0900*/  PLOP3.LUT P0, PT, PT, PT, UP0, 0x80, 0x0 ;  /* 0x000000000000781c */ /* 0x000fe20003f0f008 */
[----:B------:R-:W-:Y:S01]  /*0910*/  UMOV UR38, 0x1 ;  /* 0x0000000100267882 */ /* 0x000fe20000000000 */
[----:B------:R-:W-:Y:S01]  /*0920*/  NOP ;  /* 0x0000000000007918 */ /* 0x000fe20000000000 */
[----:B------:R-:W-:Y:S01]  /*0930*/  USEL UR38, UR38, 0x2, !UP0 ;  /* 0x0000000226267887 */ /* 0x000fe2000c000000 */
[----:B------:R-:W-:Y:S01]  /*0940*/  ULDC.64 UR46, c[0x0][0x208] ;  /* 0x00008200002e7ab9 */ /* 0x000fe20000000a00 */
[----:B012-4-:R-:W-:Y:S08]  /*0950*/  BAR.SYNC.DEFER_BLOCKING 0x0 ;  /* 0x0000000000007b1d */ /* 0x017ff00000010000 */
[----:B------:R-:W-:Y:S05]  /*0960*/  @!P0 BRA `(.L_x_8942) ;  /* 0x000000b8007c8947 */ /* 0x000fea0003800000 */
.L_x_8943:
        /* <DEDUP_REMOVED lines=21> */
[CC--:B------:R-:W-:Y:S02]  /*0ac0*/  LEA.HI R4, R3.reuse, R190.reuse, RZ, 0x5 ;  /* 0x000000be03047211 */ /* 0x0c0fe400078f28ff */
[----:B------:R-:W-:Y:S02]  /*0ad0*/  LOP3.LUT R5, R0, 0xffffff80, RZ, 0xc0, !PT ;  /* 0xffffff8000057812 */ /* 0x000fe400078ec0ff */
[----:B------:R-:W-:Y:S01]  /*0ae0*/  LEA.HI R2, R3, R190, RZ, 0x4 ;  /* 0x000000be03027211 */ /* 0x000fe200078f20ff */
[----:B------:R-:W-:Y:S01]  /*0af0*/  IMAD.SHL.U32 R4, R4, 0x20, RZ ;  /* 0x0000002004047824 */ /* 0x000fe200078e00ff */
[----:B------:R-:W-:Y:S01]  /*0b00*/  SHF.R.S32.HI R185, RZ, 0x7, R0 ;  /* 0x00000007ffb97819 */ /* 0x000fe20000011400 */
[----:B------:R-:W-:Y:S01]  /*0b10*/  IMAD.IADD R184, R190, 0x1, -R5 ;  /* 0x00000001beb87824 */ /* 0x000fe200078e0a05 */
[----:B------:R-:W-:-:S02]  /*0b20*/  SHF.R.S32.HI R7, RZ, 0x4, R2 ;  /* 0x00000004ff077819 */ /* 0x000fc40000011402 */
[----:B------:R-:W-:Y:S02]  /*0b30*/  LOP3.LUT R5, R2, 0x3fffff0, RZ, 0xc0, !PT ;  /* 0x03fffff002057812 */ /* 0x000fe400078ec0ff */
[----:B------:R-:W-:Y:S02]  /*0b40*/  LOP3.LUT R4, R4, 0xfffffc00, RZ, 0xc0, !PT ;  /* 0xfffffc0004047812 */ /* 0x000fe400078ec0ff */
[----:B------:R-:W-:Y:S01]  /*0b50*/  LEA.HI R2, R2, R7, RZ, 0x1 ;  /* 0x0000000702027211 */ /* 0x000fe200078f08ff */
[----:B------:R-:W-:Y:S01]  /*0b60*/  IMAD.IADD R5, R190, 0x1, -R5 ;  /* 0x00000001be057824 */ /* 0x000fe200078e0a05 */
[----:B------:R-:W-:Y:S02]  /*0b70*/  SHF.R.S32.HI R9, RZ, 0x1f, R184 ;  /* 0x0000001fff097819 */ /* 0x000fe400000114b8 */
[----:B------:R-:W-:Y:S01]  /*0b80*/  LOP3.LUT R2, R2, 0x1ffffffe, RZ, 0xc0, !PT ;  /* 0x1ffffffe02027812 */ /* 0x000fe200078ec0ff */
[----:B------:R-:W-:Y:S01]  /*0b90*/  IMAD R5, R5, 0x40, R4 ;  /* 0x0000004005057824 */ /* 0x000fe200078e0204 */
[----:B------:R-:W-:-:S02]  /*0ba0*/  LEA.HI R4, R3, R190, RZ, 0x2 ;  /* 0x000000be03047211 */ /* 0x000fc400078f10ff */
[----:B------:R-:W-:Y:S01]  /*0bb0*/  LEA.HI R6, R9, R184, RZ, 0x2 ;  /* 0x000000b809067211 */ /* 0x000fe200078f10ff */
[----:B------:R-:W-:Y:S01]  /*0bc0*/  IMAD.IADD R2, R7, 0x1, -R2 ;  /* 0x0000000107027824 */ /* 0x000fe200078e0a02 */
[----:B------:R-:W-:Y:S02]  /*0bd0*/  LOP3.LUT R7, R4, 0xfffffffc, RZ, 0xc0, !PT ;  /* 0xfffffffc04077812 */ /* 0x000fe400078ec0ff */
[--C-:B------:R-:W-:Y:S01]  /*0be0*/  SHF.R.S32.HI R8, RZ, 0x2, R6.reuse ;  /* 0x00000002ff087819 */ /* 0x100fe20000011406 */
[----:B------:R-:W-:Y:S01]  /*0bf0*/  IMAD R187, R2, 0x8, R5 ;  /* 0x0000000802bb7824 */ /* 0x000fe200078e0205 */
[----:B------:R-:W-:Y:S01]  /*0c00*/  SHF.R.S32.HI R11, RZ, 0x1f, R6 ;  /* 0x0000001fff0b7819 */ /* 0x000fe20000011406 */
[----:B------:R-:W-:Y:S01]  /*0c10*/  IMAD.IADD R7, R190, 0x1, -R7 ;  /* 0x00000001be077824 */ /* 0x000fe200078e0a07 */
[----:B------:R-:W-:Y:S02]  /*0c20*/  LEA.HI R3, R3, R190, RZ, 0x3 ;  /* 0x000000be03037211 */ /* 0x000fe400078f18ff */
[----:B------:R-:W-:-:S02]  /*0c30*/  LEA.HI R11, R11, R8, RZ, 0x3 ;  /* 0x000000080b0b7211 */ /* 0x000fc400078f18ff */
[----:B------:R-:W-:Y:S02]  /*0c40*/  LEA.HI R2, R7, R7, RZ, 0x1 ;  /* 0x0000000707027211 */ /* 0x000fe400078f08ff */
[----:B------:R-:W-:Y:S02]  /*0c50*/  LOP3.LUT R19, R3, 0xfffffff8, RZ, 0xc0, !PT ;  /* 0xfffffff803137812 */ /* 0x000fe400078ec0ff */
[----:B------:R-:W-:Y:S02]  /*0c60*/  LOP3.LUT R11, R11, 0xfffffff8, RZ, 0xc0, !PT ;  /* 0xfffffff80b0b7812 */ /* 0x000fe400078ec0ff */
[----:B------:R-:W-:Y:S01]  /*0c70*/  LEA.HI R9, R9, R184, RZ, 0x5 ;  /* 0x000000b809097211 */ /* 0x000fe200078f28ff */
[----:B------:R-:W-:Y:S01]  /*0c80*/  IMAD.IADD R19, R190, 0x1, -R19 ;  /* 0x00000001be137824 */ /* 0x000fe200078e0a13 */
[----:B------:R-:W-:Y:S01]  /*0c90*/  LEA.HI R0, R0, R185, RZ, 0x1 ;  /* 0x000000b900007211 */ /* 0x000fe200078f08ff */
[----:B------:R-:W-:Y:S01]  /*0ca0*/  IMAD.IADD R8, R8, 0x1, -R11 ;  /* 0x0000000108087824 */ /* 0x000fe200078e0a0b */
[----:B------:R-:W-:-:S02]  /*0cb0*/  LOP3.LUT R2, R2, 0x1ffffffe, RZ, 0xc0, !PT ;  /* 0x1ffffffe02027812 */ /* 0x000fc400078ec0ff */
[----:B------:R-:W-:Y:S02]  /*0cc0*/  SHF.R.S32.HI R9, RZ, 0x5, R9 ;  /* 0x00000005ff097819 */ /* 0x000fe40000011409 */
[----:B------:R-:W-:Y:S01]  /*0cd0*/  LOP3.LUT R0, R0, 0x3fffffe, RZ, 0xc0, !PT ;  /* 0x03fffffe00007812 */ /* 0x000fe200078ec0ff */
[----:B------:R-:W-:Y:S01]  /*0ce0*/  IMAD.IADD R17, R7, 0x1, -R2 ;  /* 0x0000000107117824 */ /* 0x000fe200078e0a02 */
[----:B------:R-:W-:Y:S01]  /*0cf0*/  LOP3.LUT R5, R6, 0x7ffffffc, RZ, 0xc0, !PT ;  /* 0x7ffffffc06057812 */ /* 0x000fe200078ec0ff */
[----:B------:R-:W-:Y:S01]  /*0d00*/  IMAD.SHL.U32 R2, R19, 0x8, RZ ;  /* 0x0000000813027824 */ /* 0x000fe200078e00ff */
[----:B------:R-:W-:Y:S01]  /*0d10*/  SHF.R.S32.HI R22, RZ, 0x3, R3 ;  /* 0x00000003ff167819 */ /* 0x000fe20000011403 */
[----:B------:R-:W-:Y:S02]  /*0d20*/  IMAD R9, R9, 0x10, R8 ;  /* 0x0000001009097824 */ /* 0x000fe400078e0208 */
[----:B------:R-:W-:Y:S01]  /*0d30*/  IMAD.IADD R0, R185, 0x1, -R0 ;  /* 0x00000001b9007824 */ /* 0x000fe200078e0a00 */
[----:B------:R-:W-:Y:S01]  /*0d40*/  SHF.R.S32.HI R189, RZ, 0x1f, R2 ;  /* 0x0000001fffbd7819 */ /* 0x000fe20000011402 */
[----:B------:R-:W-:-:S02]  /*0d50*/  VIADD R18, R2, 0x40 ;  /* 0x0000004002127836 */ /* 0x000fc40000000000 */
[----:B------:R-:W-:Y:S02]  /*0d60*/  IMAD R186, R0, 0x40, R9 ;  /* 0x0000004000ba7824 */ /* 0x000fe400078e0209 */
[----:B------:R-:W-:Y:S01]  /*0d70*/  IMAD.IADD R16, R184, 0x1, -R5 ;  /* 0x00000001b8107824 */ /* 0x000fe200078e0a05 */
[----:B------:R-:W-:Y:S01]  /*0d80*/  SHF.R.S32.HI R188, RZ, 0x1f, R18 ;  /* 0x0000001fffbc7819 */ /* 0x000fe20000011412 */
[----:B------:R-:W-:-:S07]  /*0d90*/  IMAD R17, R17, 0x8, R186 ;  /* 0x0000000811117824 */ /* 0x000fce00078e02ba */
.L_x_8994:
        /* <DEDUP_REMOVED lines=21> */
.L_x_8944:
[----:B------:R-:W-:Y:S01]  /*0ef0*/  ULDC UR7, c[0x0][0xc54] ;  /* 0x0003150000077ab9 */ /* 0x000fe20000000800 */
[----:B------:R-:W-:Y:S01]  /*0f00*/  UMOV UR6, UR9 ;  /* 0x0000000900067c82 */ /* 0x000fe20008000000 */
[----:B------:R-:W-:-:S11]  /*0f10*/  UISETP.NE.AND UP0, UPT, UR7, 0x1, UPT ;  /* 0x000000010700788c */ /* 0x000fd6000bf05270 */
[----:B------:R-:W-:Y:S02]  /*0f20*/  @UP0 ULDC.64 UR10, c[0x0][0xc58] ;  /* 0x00031600000a0ab9 */ /* 0x000fe40000000a00 */
[----:B------:R-:W-:-:S04]  /*0f30*/  UIMAD.WIDE.U32 UR4, UR9, UR10, URZ ;  /* 0x0000000a090472a5 */ /* 0x000fc8000f8e003f */
[----:B------:R-:W-:-:S04]  /*0f40*/  @UP0 USHF.R.U32.HI UR6, URZ, UR11, UR5 ;  /* 0x0000000b3f060299 */ /* 0x000fc80008011605 */
[----:B------:R-:W-:-:S12]  /*0f50*/  UIMAD UR4, UR6, UR7, URZ ;  /* 0x00000007060472a4 */ /* 0x000fd8000f8e023f */
.L_x_8945:
[----:B------:R-:W-:Y:S01]  /*0f60*/  ULDC.64 UR10, c[0x0][0x418] ;  /* 0x00010600000a7ab9 */ /* 0x000fe20000000a00 */
[----:B------:R-:W-:Y:S01]  /*0f70*/  ULOP3.LUT UR6, URZ, UR6, URZ, 0x33, !UPT ;  /* 0x000000063f067292 */ /* 0x000fe2000f8e333f */
[----:B------:R-:W-:Y:S01]  /*0f80*/  PLOP3.LUT P0, PT, PT, PT, PT, 0x80, 0x0 ;  /* 0x000000000000781c */ /* 0x000fe20003f0f070 */
[----:B------:R-:W-:Y:S01]  /*0f90*/  UISETP.NE.U32.AND UP0, UPT, UR10, URZ, UPT ;  /* 0x0000003f0a00728c */ /* 0x000fe2000bf05070 */
[----:B------:R-:W-:Y:S01]  /*0fa0*/  IMAD.MOV.U32 R0, RZ, RZ, RZ ;  /* 0x000000ffff007224 */ /* 0x000fe200078e00ff */
[----:B------:R-:W-:Y:S01]  /*0fb0*/  ULDC UR5, c[0x0][0xc3c] ;  /* 0x00030f0000057ab9 */ /* 0x000fe20000000800 */
[----:B------:R-:W-:Y:S01]  /*0fc0*/  UIADD3 UR4, UR9, -UR4, URZ ;  /* 0x8000000409047290 */ /* 0x000fe2000fffe03f */
[----:B------:R-:W-:Y:S01]  /*0fd0*/  IMAD.MOV.U32 R3, RZ, RZ, RZ ;  /* 0x000000ffff037224 */ /* 0x000fe200078e00ff */
[----:B------:R-:W-:Y:S01]  /*0fe0*/  UISETP.NE.AND.EX UP0, UPT, UR11, URZ, UPT, UP0 ;  /* 0x0000003f0b00728c */ /* 0x000fe2000bf05300 */
[----:B------:R-:W-:Y:S01]  /*0ff0*/  CS2R R150, SRZ ;  /* 0x0000000000967805 */ /* 0x000fe2000001ff00 */
[----:B------:R-:W-:Y:S01]  /*1000*/  UIADD3 UR6, UR6, UR5, URZ ;  /* 0x0000000506067290 */ /* 0x000fe2000fffe03f */
[----:B------:R-:W-:Y:S01]  /*1010*/  CS2R R148, SRZ ;  /* 0x0000000000947805 */ /* 0x000fe2000001ff00 */
[----:B------:R-:W-:Y:S01]  /*1020*/  ULDC UR11, c[0x0][0x448] ;  /* 0x00011200000b7ab9 */ /* 0x000fe20000000800 */
[----:B------:R-:W-:Y:S01]  /*1030*/  ULDC UR10, c[0x0][0xc54] ;  /* 0x00031500000a7ab9 */ /* 0x000fe20000000800 */
[----:B------:R-:W-:Y:S01]  /*1040*/  UISETP.NE.AND UP2, UPT, UR11, 0x1, UPT ;  /* 0x000000010b00788c */ /* 0x000fe2000bf45270 */
[----:B------:R-:W-:Y:S01]  /*1050*/  CS2R R146, SRZ ;  /* 0x0000000000927805 */ /* 0x000fe2000001ff00 */
[----:B------:R-:W-:Y:S01]  /*1060*/  USHF.L.U32 UR36, UR6, 0x7, URZ ;  /* 0x0000000706247899 */ /* 0x000fe2000800063f */
[----:B------:R-:W-:Y:S01]  /*1070*/  CS2R R144, SRZ ;  /* 0x0000000000907805 */ /* 0x000fe2000001ff00 */
[----:B------:R-:W-:Y:S01]  /*1080*/  UIMAD UR10, UR8, UR10, UR4 ;  /* 0x0000000a080a72a4 */ /* 0x000fe2000f8e0204 */
[----:B------:R-:W-:Y:S01]  /*1090*/  CS2R R142, SRZ ;  /* 0x00000000008e7805 */ /* 0x000fe2000001ff00 */
[----:B------:R-:W-:Y:S01]  /*10a0*/  UIADD3 UR6, UR36, 0x7f, URZ ;  /* 0x0000007f24067890 */ /* 0x000fe2000fffe03f */
[----:B------:R-:W-:Y:S01]  /*10b0*/  CS2R R140, SRZ ;  /* 0x00000000008c7805 */ /* 0x000fe2000001ff00 */
[----:B------:R-:W-:Y:S01]  /*10c0*/  ULDC UR49, c[0x0][0x424] ;  /* 0x0001090000317ab9 */ /* 0x000fe20000000800 */
[----:B------:R-:W-:Y:S01]  /*10d0*/  ULDC UR7, c[0x0][0x288] ;  /* 0x0000a20000077ab9 */ /* 0x000fe20000000800 */
[----:B------:R-:W-:Y:S01]  /*10e0*/  USEL UR49, UR49, 0x1, UP0 ;  /* 0x0000000131317887 */ /* 0x000fe20008000000 */
[----:B------:R-:W-:Y:S01]  /*10f0*/  CS2R R138, SRZ ;  /* 0x00000000008a7805 */ /* 0x000fe2000001ff00 */
[----:B------:R-:W-:Y:S01]  /*1100*/  @UP2 ULDC UR4, c[0x0][0x44c] ;  /* 0x0001130000042ab9 */ /* 0x000fe20000000800 */
[----:B------:R-:W-:Y:S01]  /*1110*/  UIADD3 UR7, -UR7, 0x80, URZ ;  /* 0x0000008007077890 */ /* 0x000fe2000fffe13f */
[----:B------:R-:W-:Y:S01]  /*1120*/  CS2R R136, SRZ ;  /* 0x0000000000887805 */ /* 0x000fe2000001ff00 */
[----:B------:R-:W-:Y:S01]  /*1130*/  UIMAD.WIDE.U32 UR4, UR6, UR4, URZ ;  /* 0x00000004060472a5 */ /* 0x000fe2000f8e003f */
[----:B------:R-:W-:Y:S01]  /*1140*/  CS2R R134, SRZ ;  /* 0x0000000000867805 */ /* 0x000fe2000001ff00 */
[----:B------:R-:W-:Y:S01]  /*1150*/  ULDC UR9, c[0x0][0x2f0] ;  /* 0x0000bc0000097ab9 */ /* 0x000fe20000000800 */
[----:B------:R-:W-:Y:S01]  /*1160*/  @UP2 ULDC UR11, c[0x0][0x450] ;  /* 0x00011400000b2ab9 */ /* 0x000fe20000000800 */
[----:B------:R-:W-:Y:S01]  /*1170*/  UIMAD UR7, UR49, UR9, UR7 ;  /* 0x00000009310772a4 */ /* 0x000fe2000f8e0207 */
[----:B------:R-:W-:Y:S01]  /*1180*/  CS2R R132, SRZ ;  /* 0x0000000000847805 */ /* 0x000fe2000001ff00 */
[----:B------:R-:W-:Y:S01]  /*1190*/  @UP2 USHF.R.U32.HI UR6, URZ, UR11, UR5 ;  /* 0x0000000b3f062299 */ /* 0x000fe20008011605 */
[----:B------:R-:W-:Y:S01]  /*11a0*/  CS2R R130, SRZ ;  /* 0x0000000000827805 */ /* 0x000fe2000001ff00 */
[----:B------:R-:W-:Y:S01]  /*11b0*/  UIMAD UR4, UR49, UR9, 0x7f ;  /* 0x0000007f310474a4 */ /* 0x000fe2000f8e0209 */
[----:B------:R-:W-:Y:S01]  /*11c0*/  CS2R R128, SRZ ;  /* 0x0000000000807805 */ /* 0x000fe2000001ff00 */
[----:B------:R-:W-:Y:S01]  /*11d0*/  UIADD3 UR6, UR7, UR6, URZ ;  /* 0x0000000607067290 */ /* 0x000fe2000fffe03f */
[----:B------:R-:W-:Y:S01]  /*11e0*/  CS2R R126, SRZ ;  /* 0x00000000007e7805 */ /* 0x000fe2000001ff00 */
[----:B------:R-:W-:Y:S01]  /*11f0*/  USHF.R.S32.HI UR5, URZ, 0x1f, UR4 ;  /* 0x0000001f3f057899 */ /* 0x000fe20008011404 */
[----:B------:R-:W-:Y:S01]  /*1200*/  CS2R R124, SRZ ;  /* 0x00000000007c7805 */ /* 0x000fe2000001ff00 */
[----:B------:R-:W-:Y:S01]  /*1210*/  USHF.R.S32.HI UR7, URZ, 0x1f, UR6 ;  /* 0x0000001f3f077899 */ /* 0x000fe20008011406 */
[----:B------:R-:W-:Y:S01]  /*1220*/  CS2R R122, SRZ ;  /* 0x00000000007a7805 */ /* 0x000fe2000001ff00 */
[----:B------:R-:W-:Y:S01]  /*1230*/  ULEA.HI UR5, UR5, UR4, URZ, 0x7 ;  /* 0x0000000405057291 */ /* 0x000fe2000f8f383f */
[----:B------:R-:W-:Y:S01]  /*1240*/  CS2R R120, SRZ ;  /* 0x0000000000787805 */ /* 0x000fe2000001ff00 */
[----:B------:R-:W-:Y:S01]  /*1250*/  ULEA.HI UR7, UR7, UR6, URZ, 0x7 ;  /* 0x0000000607077291 */ /* 0x000fe2000f8f383f */
[----:B------:R-:W-:Y:S01]  /*1260*/  CS2R R118, SRZ ;  /* 0x0000000000767805 */ /* 0x000fe2000001ff00 */
[----:B------:R-:W-:Y:S01]  /*1270*/  USHF.R.S32.HI UR54, URZ, 0x7, UR5 ;  /* 0x000000073f367899 */ /* 0x000fe20008011405 */
[----:B------:R-:W-:Y:S01]  /*1280*/  CS2R R116, SRZ ;  /* 0x0000000000747805 */ /* 0x000fe2000001ff00 */
[----:B------:R-:W-:Y:S01]  /*1290*/  USHF.R.S32.HI UR7, URZ, 0x7, UR7 ;  /* 0x000000073f077899 */ /* 0x000fe20008011407 */
[----:B------:R-:W-:Y:S01]  /*12a0*/  CS2R R114, SRZ ;  /* 0x0000000000727805 */ /* 0x000fe2000001ff00 */
[----:B------:R-:W-:Y:S01]  /*12b0*/  ULDC UR39, c[0x0][0xc48] ;  /* 0x0003120000277ab9 */ /* 0x000fe20000000800 */
[----:B------:R-:W-:Y:S01]  /*12c0*/  UMOV UR37, UR10 ;  /* 0x0000000a00257c82 */ /* 0x000fe20008000000 */
[----:B------:R-:W-:Y:S01]  /*12d0*/  UISETP.LT.AND UP0, UPT, UR54, UR7, UPT ;  /* 0x000000073600728c */ /* 0x000fe2000bf01270 */
[----:B------:R-:W-:Y:S01]  /*12e0*/  CS2R R112, SRZ ;  /* 0x0000000000707805 */ /* 0x000fe2000001ff00 */
[----:B------:R-:W-:Y:S01]  /*12f0*/  UISETP.NE.AND UP1, UPT, UR39, 0x1, UPT ;  /* 0x000000012700788c */ /* 0x000fe2000bf25270 */
        /* <DEDUP_REMOVED lines=9> */
[----:B------:R-:W-:Y:S01]  /*1390*/  CS2R R96, SRZ ;  /* 0x0000000000607805 */ /* 0x000fe2000001ff00 */
[----:B------:R-:W-:Y:S01]  /*13a0*/  @UP1 ULDC UR8, c[0x0][0xc4c] ;  /* 0x0003130000081ab9 */ /* 0x000fe20000000800 */
[----:B------:R-:W-:Y:S01]  /*13b0*/  PLOP3.LUT P1, PT, PT, PT, UP0, 0x80, 0x0 ;  /* 0x000000000000781c */ /* 0x000fe20003f2f008 */
[----:B------:R-:W-:Y:S01]  /*13c0*/  UIMAD.WIDE.U32 UR4, UR10, UR8, URZ ;  /* 0x000000080a0472a5 */ /* 0x000fe2000f8e003f */
[----:B------:R-:W-:Y:S01]  /*13d0*/  CS2R R6, SRZ ;  /* 0x0000000000067805 */ /* 0x000fe2000001ff00 */
[----:B------:R-:W-:Y:S01]  /*13e0*/  @UP1 ULDC UR6, c[0x0][0xc50] ;  /* 0x0003140000061ab9 */ /* 0x000fe20000000800 */
[----:B------:R-:W-:Y:S01]  /*13f0*/  IMAD.MOV.U32 R94, RZ, RZ, RZ ;  /* 0x000000ffff5e7224 */ /* 0x000fe200078e00ff */
[----:B------:R-:W-:Y:S01]  /*1400*/  @UP1 USHF.R.U32.HI UR37, URZ, UR6, UR5 ;  /* 0x000000063f251299 */ /* 0x000fe20008011605 */
[----:B------:R-:W-:Y:S01]  /*1410*/  IMAD.MOV.U32 R93, RZ, RZ, RZ ;  /* 0x000000ffff5d7224 */ /* 0x000fe200078e00ff */
[----:B------:R-:W-:-:S02]  /*1420*/  CS2R R90, SRZ ;  /* 0x00000000005a7805 */ /* 0x000fc4000001ff00 */
[----:B------:R-:W-:Y:S01]  /*1430*/  CS2R R88, SRZ ;  /* 0x0000000000587805 */ /* 0x000fe2000001ff00 */
[----:B------:R-:W-:-:S04]  /*1440*/  UIADD3 UR4, -UR37, URZ, URZ ;  /* 0x0000003f25047290 */ /* 0x000fc8000fffe13f */
[----:B------:R-:W-:Y:S01]  /*1450*/  UIMAD UR39, UR39, UR4, UR10 ;  /* 0x00000004272772a4 */ /* 0x000fe2000f8e020a */
[----:B------:R-:W-:Y:S11]  /*1460*/  @!P1 BRA `(.L_x_8946) ;  /* 0x0000009000889947 */ /* 0x000ff60003800000 */
        /* <DEDUP_REMOVED lines=31> */
.L_x_8947:
        /* <DEDUP_REMOVED lines=9> */
.L_x_9095:
[----:B------:R-:W-:Y:S05]  /*16f0*/  @!P0 BRA `(.L_x_8949) ;  /* 0x0000000000048947 */ /* 0x000fea0003800000 */
[----:B------:R-:W-:Y:S01]  /*1700*/  BPT.TRAP 0x1 ;  /* 0x000000040000795c */ /* 0x000fe20000300000 */
.L_x_8949:
[----:B0-----:R-:W-:Y:S02]  /*1710*/  IMAD.U32 R0, RZ, RZ, UR42 ;  /* 0x0000002aff007e24 */ /* 0x001fe4000f8e00ff */
[----:B------:R-:W-:-:S03]  /*1720*/  IMAD.U32 R3, RZ, RZ, UR43 ;  /* 0x0000002bff037e24 */ /* 0x000fc6000f8e00ff */
[----:B------:R-:W-:Y:S02]  /*1730*/  LEA R0, R0, UR41, 0x3 ;  /* 0x0000002900007c11 */ /* 0x000fe4000f8e18ff */
[----:B------:R-:W-:-:S04]  /*1740*/  SHF.L.U32 R3, R3, 0x1f, RZ ;  /* 0x0000001f03037819 */ /* 0x000fc800000006ff */
[----:B------:R0:W1:Y:S01]  /*1750*/  SYNCS.PHASECHK.TRANS64.TRYWAIT P2, [R0+URZ+0x28830], R3 ;  /* 0x02883003000075a7 */ /* 0x000062000804017f */
[----:B------:R-:W-:Y:S05]  /*1760*/  @!P0 BRA `(.L_x_8950) ;  /* 0x0000000000048947 */ /* 0x000fea0003800000 */
[----:B------:R-:W-:Y:S01]  /*1770*/  BPT.TRAP 0x1 ;  /* 0x000000040000795c */ /* 0x000fe20000300000 */
.L_x_8950:
[----:B------:R-:W2:Y:S02]  /*1780*/  S2R R4, SR_TID.X ;  /* 0x0000000000047919 */ /* 0x000ea40000002100 */
[----:B--2---:R-:W-:Y:S01]  /*1790*/  LOP3.LUT P1, RZ, R4, 0x7f, RZ, 0xc0, !PT ;  /* 0x0000007f04ff7812 */ /* 0x004fe2000782c0ff */
[----:B-1----:R-:W-:-:S12]  /*17a0*/  @P2 BRA `(.L_x_8951) ;  /* 0x0000000000082947 */ /* 0x002fd80003800000 */
[----:B------:R-:W1:Y:S02]  /*17b0*/  SYNCS.PHASECHK.TRANS64.TRYWAIT P2, [R0+URZ+0x28830], R3 ;  /* 0x02883003000075a7 */ /* 0x000e64000804017f */
[----:B-1----:R-:W-:Y:S05]  /*17c0*/  @!P2 BRA `(.L_x_8952) ;  /* 0x000000f0006ca947 */ /* 0x002fea0003800000 */
.L_x_8951:
[----:B------:R-:W-:Y:S05]  /*17d0*/  WARPSYNC.ALL ;  /* 0x0000000000007948 */ /* 0x000fea0003800000 */
[----:B------:R-:W-:Y:S01]  /*17e0*/  UIADD3 UR4, UR41, 0x18400, URZ ;  /* 0x0001840029047890 */ /* 0x000fe2000fffe03f */
[----:B------:R-:W-:Y:S01]  /*17f0*/  WARPGROUP.ARRIVE ;  /* 0x00000000000079c5 */ /* 0x000fe20000000000 */
[----:B------:R-:W-:Y:S01]  /*1800*/  ULOP3.LUT UR32, UR50, 0x10000, URZ, 0xfc, !UPT ;  /* 0x0001000032207892 */ /* 0x000fe2000f8efc3f */
[----:B------:R-:W-:Y:S01]  /*1810*/  VIADD R4, R17, UR36 ;  /* 0x0000002411047c36 */ /* 0x000fe20008000000 */
[----:B------:R-:W-:Y:S01]  /*1820*/  USHF.R.U32.HI UR4, URZ, 0x4, UR4 ;  /* 0x000000043f047899 */ /* 0x000fe20008011604 */
[----:B01----:R-:W-:Y:S01]  /*1830*/  @!P1 VIADD R0, R0, 0x28840 ;  /* 0x0002884000009836 */ /* 0x003fe20000000000 */
[----:B------:R-:W-:Y:S01]  /*1840*/  UMOV UR33, 0x40000040 ;  /* 0x4000004000217882 */ /* 0x000fe20000000000 */
[----:B------:R-:W-:Y:S01]  /*1850*/  UMOV UR35, 0x40000040 ;  /* 0x4000004000237882 */ /* 0x000fe20000000000 */
[----:B------:R-:W-:Y:S01]  /*1860*/  ULOP3.LUT UR4, UR4, 0x3fff, URZ, 0xc0, !UPT ;  /* 0x00003fff04047892 */ /* 0x000fe2000f8ec03f */
[----:B------:R-:W-:Y:S01]  /*1870*/  CS2R R150, SRZ ;  /* 0x0000000000967805 */ /* 0x000fe2000001ff00 */
[----:B------:R-:W-:Y:S01]  /*1880*/  UMOV UR5, 0x40000040 ;  /* 0x4000004000057882 */ /* 0x000fe20000000000 */
[----:B------:R-:W-:Y:S01]  /*1890*/  UMOV UR7, 0x40000040 ;  /* 0x4000004000077882 */ /* 0x000fe20000000000 */
[----:B------:R-:W-:Y:S01]  /*18a0*/  ULOP3.LUT UR48, UR4, 0x10000, URZ, 0xfc, !UPT ;  /* 0x0001000004307892 */ /* 0x000fe2000f8efc3f */
[----:B------:R-:W-:Y:S01]  /*18b0*/  @!P1 PRMT R0, RZ, 0x654, R0 ;  /* 0x00000654ff009816 */ /* 0x000fe20000000000 */
[----:B------:R-:W-:Y:S01]  /*18c0*/  UIADD3 UR4, UR32, 0x2, URZ ;  /* 0x0000000220047890 */ /* 0x000fe2000fffe03f */
[----:B------:R-:W-:Y:S01]  /*18d0*/  CS2R R148, SRZ ;  /* 0x0000000000947805 */ /* 0x000fe2000001ff00 */
[----:B------:R-:W-:Y:S01]  /*18e0*/  ULEA UR34, UR42, UR48, 0xb ;  /* 0x000000302a227291 */ /* 0x000fe2000f8e583f */
        /* <DEDUP_REMOVED lines=8> */
[----:B------:R-:W-:Y:S01]  /*1970*/  HGMMA.64x128x16.F32.BF16 R24, gdesc[UR32], RZ, !UPT, gsb0 ;  /* 0x01e00000201879f0 */ /* 0x000fe2000c0018ff */
[----:B------:R-:W-:Y:S01]  /*1980*/  UMOV UR11, 0x40000040 ;  /* 0x40000040000b7882 */ /* 0x000fe20000000000 */
[----:B------:R-:W-:Y:S01]  /*1990*/  UIADD3 UR12, UR32, 0x6, URZ ;  /* 0x00000006200c7890 */ /* 0x000fe2000fffe03f */
[----:B------:R-:W-:Y:S01]  /*19a0*/  CS2R R138, SRZ ;  /* 0x00000000008a7805 */ /* 0x000fe2000001ff00 */
[----:B------:R-:W-:Y:S01]  /*19b0*/  UIADD3 UR14, UR34, 0x6, URZ ;  /* 0x00000006220e7890 */ /* 0x000fe2000fffe03f */
[----:B------:R-:W-:Y:S01]  /*19c0*/  CS2R R136, SRZ ;  /* 0x0000000000887805 */ /* 0x000fe2000001ff00 */
[----:B------:R-:W-:Y:S01]  /*19d0*/  UMOV UR13, 0x40000040 ;  /* 0x40000040000d7882 */ /* 0x000fe20000000000 */
        /* <DEDUP_REMOVED lines=25> */
[----:B------:R-:W-:-:S02]  /*1b70*/  CS2R R118, SRZ ;  /* 0x0000000000767805 */ /* 0x000fc4000001ff00 */
[----:B------:R-:W-:Y:S02]  /*1b80*/  CS2R R116, SRZ ;  /* 0x0000000000747805 */ /* 0x000fe4000001ff00 */
[----:B------:R-:W-:Y:S02]  /*1b90*/  CS2R R114, SRZ ;  /* 0x0000000000727805 */ /* 0x000fe4000001ff00 */
[----:B------:R-:W-:Y:S01]  /*1ba0*/  CS2R R112, SRZ ;  /* 0x0000000000707805 */ /* 0x000fe2000001ff00 */
[----:B------:R-:W-:Y:S02]  /*1bb0*/  WARPGROUP.DEPBAR.LE gsb0, 0x0 ;  /* 0x00008000000079c5 */ /* 0x000fe40000010000 */
[----:B------:R-:W-:-:S06]  /*1bc0*/  WARPGROUP.ARRIVE ;  /* 0x00000000000079c5 */ /* 0x000fcc0000000000 */
[----:B------:R-:W-:Y:S01]  /*1bd0*/  HGMMA.64x128x16.F32.BF16 R24, gdesc[UR4], R24, gsb0 ;  /* 0x01e00000041879f0 */ /* 0x000fe20008001818 */
[----:B------:R-:W-:Y:S02]  /*1be0*/  ULDC UR6, c[0x0][0x448] ;  /* 0x0001120000067ab9 */ /* 0x000fe40000000800 */
[----:B------:R-:W-:-:S06]  /*1bf0*/  UISETP.NE.AND UP0, UPT, UR6, 0x1, UPT ;  /* 0x000000010600788c */ /* 0x000fcc000bf05270 */
[----:B------:R-:W-:-:S05]  /*1c00*/  PLOP3.LUT P2, PT, PT, PT, UP0, 0x80, 0x0 ;  /* 0x000000000000781c */ /* 0x000fca0003f4f008 */
[----:B------:R-:W-:-:S08]  /*1c10*/  @UP0 ULDC UR6, c[0x0][0x44c] ;  /* 0x0001130000060ab9 */ /* 0x000fd00000000800 */
[----:B------:R-:W-:Y:S01]  /*1c20*/  @P2 IMAD.HI.U32 R7, R4, UR6, RZ ;  /* 0x0000000604072c27 */ /* 0x000fe2000f8e00ff */
[----:B------:R-:W-:Y:S01]  /*1c30*/  @UP0 ULDC UR6, c[0x0][0x450] ;  /* 0x0001140000060ab9 */ /* 0x000fe20000000800 */
[----:B------:R-:W-:Y:S02]  /*1c40*/  WARPGROUP.DEPBAR.LE gsb0, 0x0 ;  /* 0x00008000000079c5 */ /* 0x000fe40000010000 */
[----:B------:R-:W-:-:S06]  /*1c50*/  WARPGROUP.ARRIVE ;  /* 0x00000000000079c5 */ /* 0x000fcc0000000000 */
[----:B------:R-:W-:Y:S01]  /*1c60*/  HGMMA.64x128x16.F32.BF16 R24, gdesc[UR8], R24, gsb0 ;  /* 0x01e00000081879f0 */ /* 0x000fe20008001818 */
[----:B------:R-:W-:Y:S01]  /*1c70*/  ULDC UR10, c[0x0][0x9d8] ;  /* 0x00027600000a7ab9 */ /* 0x000fe20000000800 */
[----:B------:R-:W-:Y:S01]  /*1c80*/  ULDC UR11, c[0x0][0x2f0] ;  /* 0x0000bc00000b7ab9 */ /* 0x000fe20000000800 */
[----:B------:R-:W-:Y:S02]  /*1c90*/  WARPGROUP.DEPBAR.LE gsb0, 0x0 ;  /* 0x00008000000079c5 */ /* 0x000fe40000010000 */
[----:B------:R-:W-:-:S07]  /*1ca0*/  WARPGROUP.ARRIVE ;  /* 0x00000000000079c5 */ /* 0x000fce0000000000 */
        /* <DEDUP_REMOVED lines=22> */
[----:B------:R-:W-:-:S02]  /*1e10*/  IMAD.U32 R33, RZ, RZ, UR11 ;  /* 0x0000000bff217e24 */ /* 0x000fc4000f8e00ff */
[----:B------:R-:W-:Y:S01]  /*1e20*/  FMUL.FTZ R21, R24, UR10 ;  /* 0x0000000a18157c20 */ /* 0x000fe20008410000 */
[----:B------:R-:W-:Y:S01]  /*1e30*/  FMUL.FTZ R24, R32, UR10 ;  /* 0x0000000a20187c20 */ /* 0x000fe20008410000 */
[----:B------:R-:W-:Y:S01]  /*1e40*/  FMUL.FTZ R30, R30, UR10 ;  /* 0x0000000a1e1e7c20 */ /* 0x000fe20008410000 */
[----:B------:R-:W-:Y:S01]  /*1e50*/  FMUL.FTZ R31, R31, UR10 ;  /* 0x0000000a1f1f7c20 */ /* 0x000fe20008410000 */
[----:B------:R-:W2:Y:S01]  /*1e60*/  MUFU.TANH R27, R27 ;  /* 0x0000001b001b7308 */ /* 0x000ea20000002400 */
[----:B0-----:R-:W-:Y:S01]  /*1e70*/  IMAD.MOV.U32 R26, RZ, RZ, R4 ;  /* 0x000000ffff1a7224 */ /* 0x001fe200078e0004 */
[----:B------:R-:W-:Y:S01]  /*1e80*/  @P2 SHF.R.U32.HI R26, RZ, UR6, R7 ;  /* 0x00000006ff1a2c19 */ /* 0x000fe20008011607 */
[----:B------:R-:W-:Y:S01]  /*1e90*/  UMOV UR6, 0xffffff80 ;  /* 0xffffff8000067882 */ /* 0x000fe20000000000 */
[----:B------:R-:W-:Y:S01]  /*1ea0*/  FMUL.FTZ R34, R34, UR10 ;  /* 0x0000000a22227c20 */ /* 0x000fe20008410000 */
[----:B------:R-:W-:Y:S01]  /*1eb0*/  UIMAD UR6, UR54, UR6, 0x80 ;  /* 0x00000080360674a4 */ /* 0x000fe2000f8e0206 */
[----:B------:R-:W-:Y:S01]  /*1ec0*/  FMUL.FTZ R35, R35, UR10 ;  /* 0x0000000a23237c20 */ /* 0x000fe20008410000 */
[----:B------:R-:W0:Y:S01]  /*1ed0*/  SHFL.IDX PT, R7, R26, 0x1, 0x1c1f ;  /* 0x003c1f001a077f89 */ /* 0x000e2200000e0000 */
[----:B------:R3:W4:Y:S01]  /*1ee0*/  MUFU.TANH R95, R30 ;  /* 0x0000001e005f7308 */ /* 0x0007220000002400 */
[----:B------:R-:W-:Y:S01]  /*1ef0*/  UIADD3 UR7, UR6, 0x1, URZ ;  /* 0x0000000106077890 */ /* 0x000fe2000fffe03f */
[----:B------:R-:W-:Y:S01]  /*1f00*/  FMUL.FTZ R38, R38, UR10 ;  /* 0x0000000a26267c20 */ /* 0x000fe20008410000 */
[----:B------:R-:W-:Y:S01]  /*1f10*/  UIMAD UR6, UR49, UR11, UR6 ;  /* 0x0000000b310672a4 */ /* 0x000fe2000f8e0206 */
[----:B------:R-:W-:Y:S01]  /*1f20*/  FMUL.FTZ R39, R39, UR10 ;  /* 0x0000000a27277c20 */ /* 0x000fe20008410000 */
[----:B------:R-:W-:Y:S01]  /*1f30*/  FMUL.FTZ R42, R42, UR10 ;  /* 0x0000000a2a2a7c20 */ /* 0x000fe20008410000 */
[----:B------:R-:W-:Y:S01]  /*1f40*/  FMUL.FTZ R43, R43, UR10 ;  /* 0x0000000a2b2b7c20 */ /* 0x000fe20008410000 */
[----:B------:R-:W-:Y:S01]  /*1f50*/  IMAD.U32 R29, RZ, RZ, UR7 ;  /* 0x00000007ff1d7e24 */ /* 0x000fe2000f8e00ff */
[----:B------:R-:W5:Y:S01]  /*1f60*/  MUFU.TANH R31, R31 ;  /* 0x0000001f001f7308 */ /* 0x000f620000002400 */
[----:B------:R-:W-:Y:S01]  /*1f70*/  FMUL.FTZ R46, R46, UR10 ;  /* 0x0000000a2e2e7c20 */ /* 0x000fe20008410000 */
[----:B------:R-:W-:Y:S01]  /*1f80*/  FMUL.FTZ R47, R47, UR10 ;  /* 0x0000000a2f2f7c20 */ /* 0x000fe20008410000 */
[----:B------:R-:W-:-:S02]  /*1f90*/  IMAD R4, R16, -0x2, R29 ;  /* 0xfffffffe10047824 */ /* 0x000fc400078e021d */
[----:B------:R-:W-:Y:S01]  /*1fa0*/  FMUL.FTZ R50, R50, UR10 ;  /* 0x0000000a32327c20 */ /* 0x000fe20008410000 */
[----:B------:R-:W-:Y:S02]  /*1fb0*/  IMAD.U32 R29, RZ, RZ, UR6 ;  /* 0x00000006ff1d7e24 */ /* 0x000fe4000f8e00ff */
[----:B------:R-:W-:Y:S01]  /*1fc0*/  FMUL.FTZ R51, R51, UR10 ;  /* 0x0000000a33337c20 */ /* 0x000fe20008410000 */
[----:B------:R-:W-:Y:S01]  /*1fd0*/  IMAD R32, R33, UR49, R4 ;  /* 0x0000003121207c24 */ /* 0x000fe2000f8e0204 */
[----:B------:R2:W5:Y:S01]  /*1fe0*/  MUFU.TANH R99, R34 ;  /* 0x0000002200637308 */ /* 0x0005620000002400 */
[----:B---3--:R-:W-:Y:S02]  /*1ff0*/  IMAD R30, R16, -0x2, R29 ;  /* 0xfffffffe101e7824 */ /* 0x008fe400078e021d */
[----:B------:R-:W-:Y:S01]  /*2000*/  FMUL.FTZ R54, R54, UR10 ;  /* 0x0000000a36367c20 */ /* 0x000fe20008410000 */
[----:B------:R-:W-:Y:S01]  /*2010*/  FMUL.FTZ R20, R36, UR10 ;  /* 0x0000000a24147c20 */ /* 0x000fe20008410000 */
[----:B------:R-:W-:Y:S01]  /*2020*/  FMUL.FTZ R55, R55, UR10 ;  /* 0x0000000a37377c20 */ /* 0x000fe20008410000 */
[----:B------:R-:W-:Y:S01]  /*2030*/  FMUL.FTZ R58, R58, UR10 ;  /* 0x0000000a3a3a7c20 */ /* 0x000fe20008410000 */
[----:B------:R-:W-:Y:S01]  /*2040*/  FMUL.FTZ R5, R57, UR10 ;  /* 0x0000000a39057c20 */ /* 0x000fe20008410000 */
[----:B0-----:R-:W-:Y:S01]  /*2050*/  IADD3 R7, R7, -UR14, R32 ;  /* 0x8000000e07077c10 */ /* 0x001fe2000fffe020 */
[----:B------:R-:W0:Y:S01]  /*2060*/  MUFU.TANH R35, R35 ;  /* 0x0000002300237308 */ /* 0x000e220000002400 */
[----:B------:R-:W-:Y:S01]  /*2070*/  FMUL.FTZ R59, R59, UR10 ;  /* 0x0000000a3b3b7c20 */ /* 0x000fe20008410000 */
[----:B------:R-:W-:Y:S01]  /*2080*/  FMUL.FTZ R67, R67, UR10 ;  /* 0x0000000a43437c20 */ /* 0x000fe20008410000 */
[----:B------:R-:W-:Y:S01]  /*2090*/  VIMNMX R7, R30, R7, PT ;  /* 0x000000071e077248 */ /* 0x000fe20003fe0100 */
[----:B------:R-:W-:Y:S01]  /*20a0*/  FMUL.FTZ R62, R62, UR10 ;  /* 0x0000000a3e3e7c20 */ /* 0x000fe20008410000 */
[----:B------:R-:W-:Y:S01]  /*20b0*/  FMUL.FTZ R6, R53, UR10 ;  /* 0x0000000a35067c20 */ /* 0x000fe20008410000 */
[----:B------:R-:W-:Y:S01]  /*20c0*/  FMUL.FTZ R63, R63, UR10 ;  /* 0x0000000a3f3f7c20 */ /* 0x000fe20008410000 */
[C---:B------:R-:W-:Y:S01]  /*20d0*/  ISETP.GT.AND P3, PT, R7.reuse, RZ, PT ;  /* 0x000000ff0700720c */ /* 0x040fe20003f64270 */
[----:B------:R-:W3:Y:S01]  /*20e0*/  MUFU.TANH R38, R38 ;  /* 0x0000002600267308 */ /* 0x000ee20000002400 */
[----:B------:R-:W-:Y:S01]  /*20f0*/  ISETP.GT.AND P4, PT, R7, 0x1, PT ;  /* 0x000000010700780c */ /* 0x000fe20003f84270 */
[----:B------:R-:W-:Y:S01]  /*2100*/  FMUL.FTZ R11, R45, UR10 ;  /* 0x0000000a2d0b7c20 */ /* 0x000fe20008410000 */
[----:B------:R-:W-:Y:S01]  /*2110*/  ISETP.GT.AND P5, PT, R7, 0x8, PT ;  /* 0x000000080700780c */ /* 0x000fe20003fa4270 */
[----:B------:R-:W-:Y:S01]  /*2120*/  FMUL.FTZ R66, R66, UR10 ;  /* 0x0000000a42427c20 */ /* 0x000fe20008410000 */
[----:B-1----:R-:W-:Y:S01]  /*2130*/  FSEL R93, R93, -INF , P3 ;  /* 0xff8000005d5d7808 */ /* 0x002fe20001800000 */
[----:B------:R-:W-:Y:S01]  /*2140*/  FMUL.FTZ R70, R70, UR10 ;  /* 0x0000000a46467c20 */ /* 0x000fe20008410000 */
[----:B--2---:R-:W-:Y:S01]  /*2150*/  FSEL R34, R27, -INF , P4 ;  /* 0xff8000001b227808 */ /* 0x004fe20002000000 */
[----:B------:R-:W1:Y:S01]  /*2160*/  MUFU.TANH R39, R39 ;  /* 0x0000002700277308 */ /* 0x000e620000002400 */
[----:B------:R-:W-:Y:S01]  /*2170*/  ISETP.GT.AND P3, PT, R7, 0x9, PT ;  /* 0x000000090700780c */ /* 0x000fe20003f64270 */
[----:B------:R-:W-:Y:S01]  /*2180*/  FMUL.FTZ R10, R49, UR10 ;  /* 0x0000000a310a7c20 */ /* 0x000fe20008410000 */
[----:B----4-:R-:W-:Y:S01]  /*2190*/  FSEL R95, R95, -INF , P5 ;  /* 0xff8000005f5f7808 */ /* 0x010fe20002800000 */
[----:B------:R-:W-:Y:S01]  /*21a0*/  FMUL.FTZ R74, R74, UR10 ;  /* 0x0000000a4a4a7c20 */ /* 0x000fe20008410000 */
[----:B------:R-:W-:Y:S01]  /*21b0*/  FMNMX.FTZ R4, R93, R34, !PT ;  /* 0x000000225d047209 */ /* 0x000fe20007810000 */
[----:B------:R-:W-:Y:S01]  /*21c0*/  FMUL.FTZ R75, R75, UR10 ;  /* 0x0000000a4b4b7c20 */ /* 0x000fe20008410000 */
[----:B------:R-:W-:Y:S01]  /*21d0*/  ISETP.GT.AND P4, PT, R7, 0x10, PT ;  /* 0x000000100700780c */ /* 0x000fe20003f84270 */
[----:B------:R-:W2:Y:S01]  /*21e0*/  MUFU.TANH R42, R42 ;  /* 0x0000002a002a7308 */ /* 0x000ea20000002400 */
[----:B-----5:R-:W-:Y:S01]  /*21f0*/  FSEL R97, R31, -INF , P3 ;  /* 0xff8000001f617808 */ /* 0x020fe20001800000 */
[----:B------:R-:W-:Y:S01]  /*2200*/  FMUL.FTZ R14, R41, UR10 ;  /* 0x0000000a290e7c20 */ /* 0x000fe20008410000 */
[----:B------:R-:W-:Y:S01]  /*2210*/  FMNMX.FTZ R4, R95, R4, !PT ;  /* 0x000000045f047209 */ /* 0x000fe20007810000 */
[----:B------:R-:W-:Y:S01]  /*2220*/  FMUL.FTZ R78, R78, UR10 ;  /* 0x0000000a4e4e7c20 */ /* 0x000fe20008410000 */
[----:B------:R-:W-:Y:S01]  /*2230*/  ISETP.GT.AND P3, PT, R7, 0x11, PT ;  /* 0x000000110700780c */ /* 0x000fe20003f64270 */
[----:B------:R-:W-:Y:S01]  /*2240*/  FMUL.FTZ R79, R79, UR10 ;  /* 0x0000000a4f4f7c20 */ /* 0x000fe20008410000 */
[----:B------:R-:W-:Y:S01]  /*2250*/  FSEL R99, R99, -INF , P4 ;  /* 0xff80000063637808 */ /* 0x000fe20002000000 */
[----:B------:R-:W4:Y:S01]  /*2260*/  MUFU.TANH R43, R43 ;  /* 0x0000002b002b7308 */ /* 0x000f220000002400 */
[----:B------:R-:W-:Y:S01]  /*2270*/  FMNMX.FTZ R4, R97, R4, !PT ;  /* 0x0000000461047209 */ /* 0x000fe20007810000 */
[----:B------:R-:W-:Y:S01]  /*2280*/  FMUL.FTZ R82, R82, UR10 ;  /* 0x0000000a52527c20 */ /* 0x000fe20008410000 */
[----:B------:R-:W-:Y:S01]  /*2290*/  ISETP.GT.AND P4, PT, R7, 0x18, PT ;  /* 0x000000180700780c */ /* 0x000fe20003f84270 */
[----:B------:R-:W-:Y:S01]  /*22a0*/  FMUL.FTZ R83, R83, UR10 ;  /* 0x0000000a53537c20 */ /* 0x000fe20008410000 */
[----:B0-----:R-:W-:Y:S01]  /*22b0*/  FSEL R101, R35, -INF , P3 ;  /* 0xff80000023657808 */ /* 0x001fe20001800000 */
[----:B------:R-:W-:Y:S01]  /*22c0*/  FMUL.FTZ R15, R37, UR10 ;  /* 0x0000000a250f7c20 */ /* 0x000fe20008410000 */
[----:B------:R-:W-:Y:S01]  /*22d0*/  FMNMX.FTZ R4, R99, R4, !PT ;  /* 0x0000000463047209 */ /* 0x000fe20007810000 */
[----:B------:R-:W0:Y:S01]  /*22e0*/  MUFU.TANH R46, R46 ;  /* 0x0000002e002e7308 */ /* 0x000e220000002400 */
[----:B------:R-:W-:Y:S01]  /*22f0*/  ISETP.GT.AND P3, PT, R7, 0x19, PT ;  /* 0x000000190700780c */ /* 0x000fe20003f64270 */
[----:B------:R-:W-:Y:S01]  /*2300*/  FMUL.FTZ R86, R86, UR10 ;  /* 0x0000000a56567c20 */ /* 0x000fe20008410000 */
[----:B---3--:R-:W-:Y:S01]  /*2310*/  FSEL R103, R38, -INF , P4 ;  /* 0xff80000026677808 */ /* 0x008fe20002000000 */
[----:B------:R-:W-:Y:S01]  /*2320*/  FMUL.FTZ R87, R87, UR10 ;  /* 0x0000000a57577c20 */ /* 0x000fe20008410000 */
[----:B------:R-:W-:Y:S01]  /*2330*/  FMNMX.FTZ R4, R101, R4, !PT ;  /* 0x0000000465047209 */ /* 0x000fe20007810000 */
[----:B------:R-:W3:Y:S01]  /*2340*/  SHFL.IDX PT, R26, R26, RZ, 0x1c1f ;  /* 0x001c1fff1a1a7589 */ /* 0x000ee200000e0000 */
[----:B------:R-:W-:Y:S01]  /*2350*/  ISETP.GT.AND P4, PT, R7, 0x20, PT ;  /* 0x000000200700780c */ /* 0x000fe20003f84270 */
[----:B------:R-:W5:Y:S01]  /*2360*/  MUFU.TANH R47, R47 ;  /* 0x0000002f002f7308 */ /* 0x000f620000002400 */
[----:B-1----:R-:W-:Y:S01]  /*2370*/  FSEL R105, R39, -INF , P3 ;  /* 0xff80000027697808 */ /* 0x002fe20001800000 */
[----:B------:R-:W-:Y:S01]  /*2380*/  FMUL.FTZ R61, R61, UR10 ;  /* 0x0000000a3d3d7c20 */ /* 0x000fe20008410000 */
[----:B------:R-:W-:Y:S01]  /*2390*/  FMNMX.FTZ R4, R103, R4, !PT ;  /* 0x0000000467047209 */ /* 0x000fe20007810000 */
[----:B------:R-:W-:Y:S01]  /*23a0*/  ULDC UR6, c[0x0][0x988] ;  /* 0x0002620000067ab9 */ /* 0x000fe20000000800 */
[----:B------:R-:W-:Y:S01]  /*23b0*/  ISETP.GT.AND P3, PT, R7, 0x21, PT ;  /* 0x000000210700780c */ /* 0x000fe20003f64270 */
[----:B------:R-:W-:Y:S01]  /*23c0*/  FMUL.FTZ R65, R65, UR10 ;  /* 0x0000000a41417c20 */ /* 0x000fe20008410000 */
[----:B--2---:R-:W-:Y:S01]  /*23d0*/  FSEL R107, R42, -INF , P4 ;  /* 0xff8000002a6b7808 */ /* 0x004fe20002000000 */
[----:B------:R-:W1:Y:S01]  /*23e0*/  MUFU.TANH R50, R50 ;  /* 0x0000003200327308 */ /* 0x000e620000002400 */
[----:B------:R-:W-:Y:S01]  /*23f0*/  FMNMX.FTZ R4, R105, R4, !PT ;  /* 0x0000000469047209 */ /* 0x000fe20007810000 */
[----:B------:R-:W-:Y:S01]  /*2400*/  FMUL.FTZ R13, R40, UR10 ;  /* 0x0000000a280d7c20 */ /* 0x000fe20008410000 */
[----:B------:R-:W-:Y:S01]  /*2410*/  ISETP.GT.AND P4, PT, R7, 0x28, PT ;  /* 0x000000280700780c */ /* 0x000fe20003f84270 */
[----:B------:R-:W-:Y:S01]  /*2420*/  FMUL.FTZ R69, R69, UR10 ;  /* 0x0000000a45457c20 */ /* 0x000fe20008410000 */
[----:B----4-:R-:W-:Y:S01]  /*2430*/  FSEL R109, R43, -INF , P3 ;  /* 0xff8000002b6d7808 */ /* 0x010fe20001800000 */
[----:B------:R-:W-:Y:S01]  /*2440*/  FMUL.FTZ R73, R73, UR10 ;  /* 0x0000000a49497c20 */ /* 0x000fe20008410000 */
[----:B------:R-:W-:Y:S01]  /*2450*/  FMNMX.FTZ R36, R107, R4, !PT ;  /* 0x000000046b247209 */ /* 0x000fe20007810000 */
[----:B------:R-:W2:Y:S01]  /*2460*/  MUFU.TANH R51, R51 ;  /* 0x0000003300337308 */ /* 0x000ea20000002400 */
[----:B------:R-:W-:Y:S01]  /*2470*/  ISETP.GT.AND P3, PT, R7, 0x29, PT ;  /* 0x000000290700780c */ /* 0x000fe20003f64270 */
[----:B------:R-:W-:Y:S01]  /*2480*/  FMUL.FTZ R4, R71, UR10 ;  /* 0x0000000a47047c20 */ /* 0x000fe20008410000 */
[----:B0-----:R-:W-:Y:S01]  /*2490*/  FSEL R111, R46, -INF , P4 ;  /* 0xff8000002e6f7808 */ /* 0x001fe20002000000 */
[----:B------:R-:W-:Y:S01]  /*24a0*/  FMUL.FTZ R12, R44, UR10 ;  /* 0x0000000a2c0c7c20 */ /* 0x000fe20008410000 */
[----:B------:R-:W-:Y:S01]  /*24b0*/  FMNMX.FTZ R36, R109, R36, !PT ;  /* 0x000000246d247209 */ /* 0x000fe20007810000 */
[----:B------:R-:W-:Y:S01]  /*24c0*/  FMUL.FTZ R9, R48, UR10 ;  /* 0x0000000a30097c20 */ /* 0x000fe20008410000 */
[----:B------:R-:W-:Y:S01]  /*24d0*/  ISETP.GT.AND P4, PT, R7, 0x30, PT ;  /* 0x000000300700780c */ /* 0x000fe20003f84270 */
[----:B------:R-:W-:Y:S01]  /*24e0*/  MUFU.TANH R54, R54 ;  /* 0x0000003600367308 */ /* 0x000fe20000002400 */
[----:B-----5:R-:W-:Y:S01]  /*24f0*/  FSEL R91, R47, -INF , P3 ;  /* 0xff8000002f5b7808 */ /* 0x020fe20001800000 */
[----:B------:R-:W-:Y:S01]  /*2500*/  FMUL.FTZ R77, R77, UR10 ;  /* 0x0000000a4d4d7c20 */ /* 0x000fe20008410000 */
[----:B------:R-:W-:Y:S01]  /*2510*/  FMNMX.FTZ R36, R111, R36, !PT ;  /* 0x000000246f247209 */ /* 0x000fe20007810000 */
[----:B------:R-:W-:Y:S01]  /*2520*/  FMUL.FTZ R8, R52, UR10 ;  /* 0x0000000a34087c20 */ /* 0x000fe20008410000 */
[----:B------:R-:W-:Y:S01]  /*2530*/  ISETP.GT.AND P3, PT, R7, 0x31, PT ;  /* 0x000000310700780c */ /* 0x000fe20003f64270 */
[----:B------:R-:W-:Y:S01]  /*2540*/  FMUL.FTZ R3, R56, UR10 ;  /* 0x0000000a38037c20 */ /* 0x000fe20008410000 */
[----:B-1----:R-:W-:Y:S01]  /*2550*/  FSEL R71, R50, -INF , P4 ;  /* 0xff80000032477808 */ /* 0x002fe20002000000 */
[----:B------:R-:W0:Y:S01]  /*2560*/  MUFU.TANH R55, R55 ;  /* 0x0000003700377308 */ /* 0x000e220000002400 */
[----:B------:R-:W-:Y:S01]  /*2570*/  FMNMX.FTZ R36, R91, R36, !PT ;  /* 0x000000245b247209 */ /* 0x000fe20007810000 */
[----:B------:R-:W-:Y:S01]  /*2580*/  FMUL.FTZ R81, R81, UR10 ;  /* 0x0000000a51517c20 */ /* 0x000fe20008410000 */
[----:B------:R-:W-:Y:S01]  /*2590*/  ISETP.GT.AND P4, PT, R7, 0x38, PT ;  /* 0x000000380700780c */ /* 0x000fe20003f84270 */
[----:B------:R-:W-:Y:S01]  /*25a0*/  FMUL.FTZ R60, R60, UR10 ;  /* 0x0000000a3c3c7c20 */ /* 0x000fe20008410000 */
[----:B------:R-:W-:Y:S01]  /*25b0*/  FMNMX.FTZ R36, R71, R36, !PT ;  /* 0x0000002447247209 */ /* 0x000fe20007810000 */
        /* <DEDUP_REMOVED lines=8> */
[----:B------:R1:W-:Y:S01]  /*2640*/  @!P1 SYNCS.ARRIVE.TRANS64.RED.A1T0 RZ, [R0+URZ], RZ ;  /* 0x000000ff00ff99a7 */ /* 0x0003e2000810043f */
[----:B------:R-:W-:Y:S01]  /*2650*/  UIMAD UR11, UR49, UR11, -UR14 ;  /* 0x0000000b310b72a4 */ /* 0x000fe2000f8e0a0e */
[----:B------:R-:W4:Y:S01]  /*2660*/  MUFU.TANH R29, R59 ;  /* 0x0000003b001d7308 */ /* 0x000f220000002400 */
[----:B------:R-:W-:Y:S01]  /*2670*/  UMOV UR10, UR36 ;  /* 0x00000024000a7c82 */ /* 0x000fe20008000000 */
[----:B------:R-:W-:-:S06]  /*2680*/  UIADD3 UR54, UR54, -0x2, URZ ;  /* 0xfffffffe36367890 */ /* 0x000fcc000fffe03f */
[----:B------:R2:W-:Y:S08]  /*2690*/  MUFU.TANH R53, R67 ;  /* 0x0000004300357308 */ /* 0x0005f00000002400 */
[----:B------:R-:W5:Y:S01]  /*26a0*/  MUFU.TANH R62, R62 ;  /* 0x0000003e003e7308 */ /* 0x000f620000002400 */
[----:B--2---:R-:W-:Y:S02]  /*26b0*/  FSEL R67, R51, -INF , P3 ;  /* 0xff80000033437808 */ /* 0x004fe40001800000 */
[----:B------:R-:W-:-:S02]  /*26c0*/  ISETP.GT.AND P3, PT, R7, 0x39, PT ;  /* 0x000000390700780c */ /* 0x000fc40003f64270 */
[----:B------:R-:W-:Y:S02]  /*26d0*/  FMNMX.FTZ R36, R67, R36, !PT ;  /* 0x0000002443247209 */ /* 0x000fe40007810000 */
[----:B0-----:R-:W-:Y:S01]  /*26e0*/  FSEL R59, R55, -INF , P3 ;  /* 0xff800000373b7808 */ /* 0x001fe20001800000 */
[----:B------:R0:W2:Y:S01]  /*26f0*/  MUFU.TANH R45, R63 ;  /* 0x0000003f002d7308 */ /* 0x0000a20000002400 */
[----:B------:R-:W-:-:S04]  /*2700*/  ISETP.GT.AND P3, PT, R7, 0x41, PT ;  /* 0x000000410700780c */ /* 0x000fc80003f64270 */
[----:B----4-:R-:W-:Y:S02]  /*2710*/  FSEL R55, R29, -INF , P3 ;  /* 0xff8000001d377808 */ /* 0x010fe40001800000 */
[C---:B------:R-:W-:Y:S01]  /*2720*/  ISETP.GT.AND P3, PT, R7.reuse, 0x49, PT ;  /* 0x000000490700780c */ /* 0x040fe20003f64270 */
[----:B------:R-:W4:Y:S01]  /*2730*/  MUFU.TANH R66, R66 ;  /* 0x0000004200427308 */ /* 0x000f220000002400 */
[----:B0-----:R-:W-:Y:S02]  /*2740*/  FSEL R63, R54, -INF , P4 ;  /* 0xff800000363f7808 */ /* 0x001fe40002000000 */
[----:B------:R-:W-:Y:S02]  /*2750*/  ISETP.GT.AND P4, PT, R7, 0x40, PT ;  /* 0x000000400700780c */ /* 0x000fe40003f84270 */
[----:B------:R-:W-:Y:S02]  /*2760*/  FMNMX.FTZ R36, R63, R36, !PT ;  /* 0x000000243f247209 */ /* 0x000fe40007810000 */
[----:B------:R-:W-:Y:S01]  /*2770*/  FSEL R57, R57, -INF , P4 ;  /* 0xff80000039397808 */ /* 0x000fe20002000000 */
[----:B------:R-:W0:Y:S01]  /*2780*/  MUFU.TANH R49, R70 ;  /* 0x0000004600317308 */ /* 0x000e220000002400 */
[----:B------:R-:W-:-:S02]  /*2790*/  FMNMX.FTZ R36, R59, R36, !PT ;  /* 0x000000243b247209 */ /* 0x000fc40007810000 */
[----:B------:R-:W-:Y:S02]  /*27a0*/  ISETP.GT.AND P4, PT, R7, 0x48, PT ;  /* 0x000000480700780c */ /* 0x000fe40003f84270 */
[----:B------:R-:W-:Y:S02]  /*27b0*/  FMNMX.FTZ R36, R57, R36, !PT ;  /* 0x0000002439247209 */ /* 0x000fe40007810000 */
[----:B-----5:R-:W-:Y:S01]  /*27c0*/  FSEL R43, R62, -INF , P4 ;  /* 0xff8000003e2b7808 */ /* 0x020fe20002000000 */
[----:B------:R-:W5:Y:S01]  /*27d0*/  MUFU.TANH R4, R4 ;  /* 0x0000000400047308 */ /* 0x000f620000002400 */
[----:B------:R-:W-:Y:S02]  /*27e0*/  FMNMX.FTZ R36, R55, R36, !PT ;  /* 0x0000002437247209 */ /* 0x000fe40007810000 */
[----:B------:R-:W-:Y:S02]  /*27f0*/  ISETP.GT.AND P4, PT, R7, 0x50, PT ;  /* 0x000000500700780c */ /* 0x000fe40003f84270 */
[----:B--2---:R-:W-:-:S02]  /*2800*/  FSEL R45, R45, -INF , P3 ;  /* 0xff8000002d2d7808 */ /* 0x004fc40001800000 */
[----:B------:R-:W-:Y:S01]  /*2810*/  FMNMX.FTZ R36, R43, R36, !PT ;  /* 0x000000242b247209 */ /* 0x000fe20007810000 */
[----:B------:R-:W2:Y:S01]  /*2820*/  MUFU.TANH R41, R74 ;  /* 0x0000004a00297308 */ /* 0x000ea20000002400 */
[----:B------:R-:W-:Y:S02]  /*2830*/  ISETP.GT.AND P3, PT, R7, 0x51, PT ;  /* 0x000000510700780c */ /* 0x000fe40003f64270 */
[----:B----4-:R-:W-:Y:S02]  /*2840*/  FSEL R47, R66, -INF , P4 ;  /* 0xff800000422f7808 */ /* 0x010fe40002000000 */
[----:B------:R-:W-:Y:S02]  /*2850*/  FMNMX.FTZ R36, R45, R36, !PT ;  /* 0x000000242d247209 */ /* 0x000fe40007810000 */
[----:B------:R-:W-:Y:S01]  /*2860*/  ISETP.GT.AND P4, PT, R7, 0x58, PT ;  /* 0x000000580700780c */ /* 0x000fe20003f84270 */
[----:B------:R-:W4:Y:S01]  /*2870*/  MUFU.TANH R75, R75 ;  /* 0x0000004b004b7308 */ /* 0x000f220000002400 */
[----:B------:R-:W-:-:S02]  /*2880*/  FSEL R53, R53, -INF , P3 ;  /* 0xff80000035357808 */ /* 0x000fc40001800000 */
[----:B------:R-:W-:Y:S02]  /*2890*/  FMNMX.FTZ R36, R47, R36, !PT ;  /* 0x000000242f247209 */ /* 0x000fe40007810000 */
[----:B------:R-:W-:Y:S02]  /*28a0*/  ISETP.GT.AND P3, PT, R7, 0x59, PT ;  /* 0x000000590700780c */ /* 0x000fe40003f64270 */
[----:B0-----:R-:W-:Y:S01]  /*28b0*/  FSEL R49, R49, -INF , P4 ;  /* 0xff80000031317808 */ /* 0x001fe20002000000 */
[----:B------:R-:W0:Y:S01]  /*28c0*/  MUFU.TANH R35, R78 ;  /* 0x0000004e00237308 */ /* 0x000e220000002400 */
[----:B------:R-:W-:Y:S02]  /*28d0*/  FMNMX.FTZ R36, R53, R36, !PT ;  /* 0x0000002435247209 */ /* 0x000fe40007810000 */
[----:B------:R-:W-:Y:S02]  /*28e0*/  ISETP.GT.AND P4, PT, R7, 0x60, PT ;  /* 0x000000600700780c */ /* 0x000fe40003f84270 */
[----:B-----5:R-:W-:-:S02]  /*28f0*/  FSEL R51, R4, -INF , P3 ;  /* 0xff80000004337808 */ /* 0x020fc40001800000 */
[----:B------:R-:W-:Y:S01]  /*2900*/  FMNMX.FTZ R36, R49, R36, !PT ;  /* 0x0000002431247209 */ /* 0x000fe20007810000 */
[----:B------:R-:W5:Y:S01]  /*2910*/  MUFU.TANH R39, R79 ;  /* 0x0000004f00277308 */ /* 0x000f620000002400 */
[----:B------:R-:W-:Y:S02]  /*2920*/  ISETP.GT.AND P3, PT, R7, 0x61, PT ;  /* 0x000000610700780c */ /* 0x000fe40003f64270 */
[----:B--2---:R-:W-:Y:S02]  /*2930*/  FSEL R41, R41, -INF , P4 ;  /* 0xff80000029297808 */ /* 0x004fe40002000000 */
[----:B------:R-:W-:Y:S02]  /*2940*/  FMNMX.FTZ R36, R51, R36, !PT ;  /* 0x0000002433247209 */ /* 0x000fe40007810000 */
[----:B------:R-:W-:Y:S01]  /*2950*/  ISETP.GT.AND P4, PT, R7, 0x68, PT ;  /* 0x000000680700780c */ /* 0x000fe20003f84270 */
[----:B------:R-:W2:Y:S01]  /*2960*/  MUFU.TANH R31, R82 ;  /* 0x00000052001f7308 */ /* 0x000ea20000002400 */
[----:B----4-:R-:W-:-:S02]  /*2970*/  FSEL R29, R75, -INF , P3 ;  /* 0xff8000004b1d7808 */ /* 0x010fc40001800000 */
        /* <DEDUP_REMOVED lines=8> */
[----:B------:R-:W4:Y:S01]  /*2a00*/  MUFU.TANH R33, R86 ;  /* 0x0000005600217308 */ /* 0x000f220000002400 */
[----:B------:R-:W-:Y:S02]  /*2a10*/  ISETP.GT.AND P3, PT, R7, 0x71, PT ;  /* 0x000000710700780c */ /* 0x000fe40003f64270 */
[----:B--2---:R-:W-:Y:S02]  /*2a20*/  FSEL R31, R31, -INF , P4 ;  /* 0xff8000001f1f7808 */ /* 0x004fe40002000000 */
[----:B------:R-:W-:Y:S02]  /*2a30*/  FMNMX.FTZ R36, R39, R36, !PT ;  /* 0x0000002427247209 */ /* 0x000fe40007810000 */
[----:B------:R-:W-:Y:S01]  /*2a40*/  ISETP.GT.AND P4, PT, R7, 0x78, PT ;  /* 0x000000780700780c */ /* 0x000fe20003f84270 */
[----:B------:R-:W2:Y:S01]  /*2a50*/  MUFU.TANH R27, R87 ;  /* 0x00000057001b7308 */ /* 0x000ea20000002400 */
[----:B0-----:R-:W-:-:S02]  /*2a60*/  FSEL R37, R37, -INF , P3 ;  /* 0xff80000025257808 */ /* 0x001fc40001800000 */
[----:B------:R-:W-:Y:S02]  /*2a70*/  FMNMX.FTZ R36, R31, R36, !PT ;  /* 0x000000241f247209 */ /* 0x000fe40007810000 */
[----:B------:R-:W-:Y:S02]  /*2a80*/  ISETP.GT.AND P3, PT, R7, 0x79, PT ;  /* 0x000000790700780c */ /* 0x000fe40003f64270 */
[----:B------:R-:W-:Y:S01]  /*2a90*/  FMNMX.FTZ R36, R37, R36, !PT ;  /* 0x0000002425247209 */ /* 0x000fe20007810000 */
[----:B------:R-:W-:Y:S01]  /*2aa0*/  MUFU.TANH R21, R21 ;  /* 0x0000001500157308 */ /* 0x000fe20000002400 */
[----:B----4-:R-:W-:-:S04]  /*2ab0*/  FSEL R33, R33, -INF , P4 ;  /* 0xff80000021217808 */ /* 0x010fc80002000000 */
[----:B------:R-:W-:-:S03]  /*2ac0*/  FMNMX.FTZ R36, R33, R36, !PT ;  /* 0x0000002421247209 */ /* 0x000fc60007810000 */
[----:B------:R-:W0:Y:S01]  /*2ad0*/  MUFU.TANH R88, R88 ;  /* 0x0000005800587308 */ /* 0x000e220000002400 */
[----:B--2---:R-:W-:-:S04]  /*2ae0*/  FSEL R27, R27, -INF , P3 ;  /* 0xff8000001b1b7808 */ /* 0x004fc80001800000 */
[----:B------:R-:W-:-:S03]  /*2af0*/  FMNMX.FTZ R36, R27, R36, !PT ;  /* 0x000000241b247209 */ /* 0x000fc60007810000 */
[----:B------:R2:W-:Y:S02]  /*2b00*/  MUFU.TANH R38, R61 ;  /* 0x0000003d00267308 */ /* 0x0005e40000002400 */
[----:B------:R-:W4:Y:S06]  /*2b10*/  SHFL.BFLY PT, R7, R36, 0x2, 0x1f ;  /* 0x0c401f0024077f89 */ /* 0x000f2c00000e0000 */
[----:B------:R-:W5:Y:S01]  /*2b20*/  MUFU.TANH R89, R89 ;  /* 0x0000005900597308 */ /* 0x000f620000002400 */
[----:B--2---:R-:W-:Y:S01]  /*2b30*/  VIADD R61, R32, -UR14 ;  /* 0x8000000e203d7c36 */ /* 0x004fe20008000000 */
[----:B------:R-:W-:-:S04]  /*2b40*/  @UP0 ULDC UR14, c[0x0][0x450] ;  /* 0x00011400000e0ab9 */ /* 0x000fc80000000800 */
[----:B---3--:R-:W-:Y:S02]  /*2b50*/  VIADDMNMX R61, R26, R61, R30, PT ;  /* 0x0000003d1a3d7246 */ /* 0x008fe4000380011e */
[----:B------:R-:W2:Y:S02]  /*2b60*/  MUFU.TANH R28, R28 ;  /* 0x0000001c001c7308 */ /* 0x000ea40000002400 */
[C---:B------:R-:W-:Y:S02]  /*2b70*/  ISETP.GT.AND P4, PT, R61.reuse, 0x1, PT ;  /* 0x000000013d00780c */ /* 0x040fe40003f84270 */
[----:B------:R-:W-:Y:S02]  /*2b80*/  ISETP.GT.AND P5, PT, R61, 0x8, PT ;  /* 0x000000083d00780c */ /* 0x000fe40003fa4270 */
[----:B0-----:R-:W-:Y:S02]  /*2b90*/  FSEL R88, R88, -INF , P4 ;  /* 0xff80000058587808 */ /* 0x001fe40002000000 */
[----:B------:R-:W-:Y:S01]  /*2ba0*/  MUFU.TANH R24, R24 ;  /* 0x0000001800187308 */ /* 0x000fe20000002400 */
[----:B-----5:R-:W-:-:S02]  /*2bb0*/  FSEL R89, R89, -INF , P5 ;  /* 0xff80000059597808 */ /* 0x020fc40002800000 */
[----:B----4-:R-:W-:Y:S02]  /*2bc0*/  FMNMX.FTZ R4, R36, R7, !PT ;  /* 0x0000000724047209 */ /* 0x010fe40007810000 */
[----:B------:R-:W-:-:S03]  /*2bd0*/  ISETP.GT.AND P4, PT, R61, 0x10, PT ;  /* 0x000000103d00780c */ /* 0x000fc60003f84270 */
[----:B------:R-:W0:Y:S01]  /*2be0*/  SHFL.BFLY PT, R7, R4, 0x1, 0x1f ;  /* 0x0c201f0004077f89 */ /* 0x000e2200000e0000 */
[----:B------:R-:W3:Y:S08]  /*2bf0*/  MUFU.TANH R25, R25 ;  /* 0x0000001900197308 */ /* 0x000ef00000002400 */
[----:B------:R4:W-:Y:S08]  /*2c00*/  MUFU.TANH R40, R65 ;  /* 0x0000004100287308 */ /* 0x0009f00000002400 */
[----:B------:R-:W5:Y:S01]  /*2c10*/  MUFU.TANH R20, R20 ;  /* 0x0000001400147308 */ /* 0x000f620000002400 */
[----:B0-----:R-:W-:Y:S01]  /*2c20*/  FMNMX.FTZ R7, R4, R7, !PT ;  /* 0x0000000704077209 */ /* 0x001fe20007810000 */
[----:B------:R-:W-:-:S06]  /*2c30*/  IMAD.U32 R4, RZ, RZ, UR6 ;  /* 0x00000006ff047e24 */ /* 0x000fcc000f8e00ff */
[----:B------:R-:W0:Y:S01]  /*2c40*/  MUFU.TANH R15, R15 ;  /* 0x0000000f000f7308 */ /* 0x000e220000002400 */
[----:B------:R-:W-:Y:S01]  /*2c50*/  @UP0 ULDC UR6, c[0x0][0x44c] ;  /* 0x0001130000060ab9 */ /* 0x000fe20000000800 */
[C---:B------:R-:W-:Y:S01]  /*2c60*/  FSETP.NEU.FTZ.AND P3, PT, R7.reuse, -INF , PT ;  /* 0xff8000000700780b */ /* 0x040fe20003f7d000 */
[----:B------:R-:W-:Y:S01]  /*2c70*/  FMUL.FTZ R36, R7, R4 ;  /* 0x0000000407247220 */ /* 0x000fe20000410000 */
[----:B------:R-:W-:-:S04]  /*2c80*/  UIMAD.WIDE.U32 UR6, UR36, UR6, URZ ;  /* 0x00000006240672a5 */ /* 0x000fc8000f8e003f */
[----:B------:R-:W-:Y:S01]  /*2c90*/  FSEL R36, R36, RZ, P3 ;  /* 0x000000ff24247208 */ /* 0x000fe20001800000 */
[----:B------:R2:W-:Y:S01]  /*2ca0*/  MUFU.TANH R42, R69 ;  /* 0x00000045002a7308 */ /* 0x0005e20000002400 */
[----:B------:R-:W-:Y:S01]  /*2cb0*/  ISETP.GT.AND P3, PT, R61, RZ, PT ;  /* 0x000000ff3d00720c */ /* 0x000fe20003f64270 */
[----:B------:R-:W-:Y:S02]  /*2cc0*/  @UP0 USHF.R.U32.HI UR10, URZ, UR14, UR7 ;  /* 0x0000000e3f0a0299 */ /* 0x000fe40008011607 */
[-CC-:B------:R-:W-:Y:S01]  /*2cd0*/  FFMA.FTZ R181, R93, R4.reuse, -R36.reuse ;  /* 0x000000045db57223 */ /* 0x180fe20000010824 */
[----:B----4-:R-:W-:Y:S01]  /*2ce0*/  FSEL R65, R21, -INF , P3 ;  /* 0xff80000015417808 */ /* 0x010fe20001800000 */
[--C-:B------:R-:W-:Y:S01]  /*2cf0*/  FFMA.FTZ R169, R71, R4, -R36.reuse ;  /* 0x0000000447a97223 */ /* 0x100fe20000010824 */
[----:B------:R-:W-:Y:S01]  /*2d00*/  ISETP.GT.AND P3, PT, R61, 0x9, PT ;  /* 0x000000093d00780c */ /* 0x000fe20003f64270 */
[----:B------:R-:W4:Y:S01]  /*2d10*/  MUFU.TANH R13, R13 ;  /* 0x0000000d000d7308 */ /* 0x000f220000002400 */
[----:B------:R-:W-:Y:S01]  /*2d20*/  FMNMX.FTZ R30, R65, R88, !PT ;  /* 0x00000058411e7209 */ /* 0x000fe20007810000 */
[-CC-:B------:R-:W-:Y:S01]  /*2d30*/  FFMA.FTZ R183, R95, R4.reuse, -R36.reuse ;  /* 0x000000045fb77223 */ /* 0x180fe20000010824 */
[----:B--2---:R-:W-:Y:S01]  /*2d40*/  FSEL R69, R28, -INF , P3 ;  /* 0xff8000001c457808 */ /* 0x004fe20001800000 */
[--C-:B------:R-:W-:Y:S01]  /*2d50*/  FFMA.FTZ R97, R97, R4, -R36.reuse ;  /* 0x0000000461617223 */ /* 0x100fe20000010824 */
[----:B------:R-:W-:Y:S01]  /*2d60*/  FMNMX.FTZ R30, R89, R30, !PT ;  /* 0x0000001e591e7209 */ /* 0x000fe20007810000 */
[--C-:B------:R-:W-:Y:S01]  /*2d70*/  FFMA.FTZ R171, R63, R4, -R36.reuse ;  /* 0x000000043fab7223 */ /* 0x100fe20000010824 */
[----:B------:R-:W-:Y:S01]  /*2d80*/  ISETP.GT.AND P3, PT, R61, 0x11, PT ;  /* 0x000000113d00780c */ /* 0x000fe20003f64270 */
[----:B------:R2:W-:Y:S01]  /*2d90*/  MUFU.TANH R44, R73 ;  /* 0x00000049002c7308 */ /* 0x0005e20000002400 */
[----:B------:R-:W-:Y:S01]  /*2da0*/  FMNMX.FTZ R30, R69, R30, !PT ;  /* 0x0000001e451e7209 */ /* 0x000fe20007810000 */
[-CC-:B------:R-:W-:Y:S01]  /*2db0*/  FFMA.FTZ R177, R99, R4.reuse, -R36.reuse ;  /* 0x0000000463b17223 */ /* 0x180fe20000010824 */
[----:B---3--:R-:W-:Y:S01]  /*2dc0*/  FSEL R25, R25, -INF , P3 ;  /* 0xff80000019197808 */ /* 0x008fe20001800000 */
[-CC-:B------:R-:W-:Y:S01]  /*2dd0*/  FFMA.FTZ R153, R57, R4.reuse, -R36.reuse ;  /* 0x0000000439997223 */ /* 0x180fe20000010824 */
[----:B------:R-:W-:Y:S01]  /*2de0*/  ISETP.GT.AND P3, PT, R61, 0x19, PT ;  /* 0x000000193d00780c */ /* 0x000fe20003f64270 */
[-CC-:B------:R-:W-:Y:S01]  /*2df0*/  FFMA.FTZ R34, R34, R4.reuse, -R36.reuse ;  /* 0x0000000422227223 */ /* 0x180fe20000010824 */
[-CC-:B------:R-:W-:Y:S01]  /*2e00*/  FFMA.FTZ R179, R103, R4.reuse, -R36.reuse ;  /* 0x0000000467b37223 */ /* 0x180fe20000010824 */
[----:B------:R-:W-:Y:S01]  /*2e10*/  MUFU.TANH R14, R14 ;  /* 0x0000000e000e7308 */ /* 0x000fe20000002400 */
[----:B--2---:R-:W-:Y:S01]  /*2e20*/  FSEL R73, R24, -INF , P4 ;  /* 0xff80000018497808 */ /* 0x004fe20002000000 */
[-CC-:B------:R-:W-:Y:S01]  /*2e30*/  FFMA.FTZ R24, R55, R4.reuse, -R36.reuse ;  /* 0x0000000437187223 */ /* 0x180fe20000010824 */
[----:B------:R-:W-:Y:S01]  /*2e40*/  ISETP.GT.AND P4, PT, R61, 0x18, PT ;  /* 0x000000183d00780c */ /* 0x000fe20003f84270 */
[--C-:B------:R-:W-:Y:S01]  /*2e50*/  FFMA.FTZ R173, R107, R4, -R36.reuse ;  /* 0x000000046bad7223 */ /* 0x100fe20000010824 */
[----:B------:R-:W-:Y:S01]  /*2e60*/  FMNMX.FTZ R30, R73, R30, !PT ;  /* 0x0000001e491e7209 */ /* 0x000fe20007810000 */
[--C-:B------:R-:W-:Y:S01]  /*2e70*/  FFMA.FTZ R109, R109, R4, -R36.reuse ;  /* 0x000000046d6d7223 */ /* 0x100fe20000010824 */
[----:B-----5:R-:W-:Y:S01]  /*2e80*/  FSEL R75, R20, -INF , P4 ;  /* 0xff800000144b7808 */ /* 0x020fe20002000000 */
[----:B------:R-:W2:Y:S01]  /*2e90*/  MUFU.TANH R12, R12 ;  /* 0x0000000c000c7308 */ /* 0x000ea20000002400 */
[----:B------:R-:W-:Y:S01]  /*2ea0*/  FMNMX.FTZ R30, R25, R30, !PT ;  /* 0x0000001e191e7209 */ /* 0x000fe20007810000 */
[-CC-:B------:R-:W-:Y:S01]  /*2eb0*/  FFMA.FTZ R20, R101, R4.reuse, -R36.reuse ;  /* 0x0000000465147223 */ /* 0x180fe20000010824 */
[----:B------:R-:W-:Y:S01]  /*2ec0*/  ISETP.GT.AND P4, PT, R61, 0x20, PT ;  /* 0x000000203d00780c */ /* 0x000fe20003f84270 */
[-CC-:B------:R-:W-:Y:S01]  /*2ed0*/  FFMA.FTZ R175, R111, R4.reuse, -R36.reuse ;  /* 0x000000046faf7223 */ /* 0x180fe20000010824 */
[----:B0-----:R-:W-:Y:S01]  /*2ee0*/  FSEL R15, R15, -INF , P3 ;  /* 0xff8000000f0f7808 */ /* 0x001fe20001800000 */
[--C-:B------:R-:W-:Y:S01]  /*2ef0*/  FFMA.FTZ R43, R43, R4, -R36.reuse ;  /* 0x000000042b2b7223 */ /* 0x100fe20000010824 */
[----:B------:R-:W-:Y:S01]  /*2f00*/  FMNMX.FTZ R30, R75, R30, !PT ;  /* 0x0000001e4b1e7209 */ /* 0x000fe20007810000 */
[----:B------:R-:W-:Y:S01]  /*2f10*/  MUFU.TANH R11, R11 ;  /* 0x0000000b000b7308 */ /* 0x000fe20000002400 */
[----:B------:R-:W-:Y:S01]  /*2f20*/  ISETP.GT.AND P3, PT, R61, 0x21, PT ;  /* 0x000000213d00780c */ /* 0x000fe20003f64270 */
[-CC-:B------:R-:W-:Y:S01]  /*2f30*/  FFMA.FTZ R45, R45, R4.reuse, -R36.reuse ;  /* 0x000000042d2d7223 */ /* 0x180fe20000010824 */
[----:B----4-:R-:W-:Y:S01]  /*2f40*/  FSEL R13, R13, -INF , P4 ;  /* 0xff8000000d0d7808 */ /* 0x010fe20002000000 */
[--C-:B------:R-:W-:Y:S01]  /*2f50*/  FFMA.FTZ R47, R47, R4, -R36.reuse ;  /* 0x000000042f2f7223 */ /* 0x100fe20000010824 */
[----:B------:R-:W-:Y:S01]  /*2f60*/  FMNMX.FTZ R30, R15, R30, !PT ;  /* 0x0000001e0f1e7209 */ /* 0x000fe20007810000 */
[--C-:B------:R-:W-:Y:S01]  /*2f70*/  FFMA.FTZ R53, R53, R4, -R36.reuse ;  /* 0x0000000435357223 */ /* 0x100fe20000010824 */
[----:B------:R-:W-:Y:S01]  /*2f80*/  ISETP.GT.AND P4, PT, R61, 0x28, PT ;  /* 0x000000283d00780c */ /* 0x000fe20003f84270 */
[----:B------:R-:W0:Y:S01]  /*2f90*/  MUFU.TANH R9, R9 ;  /* 0x0000000900097308 */ /* 0x000e220000002400 */
[----:B------:R-:W-:Y:S01]  /*2fa0*/  FMNMX.FTZ R30, R13, R30, !PT ;  /* 0x0000001e0d1e7209 */ /* 0x000fe20007810000 */
[-CC-:B------:R-:W-:Y:S01]  /*2fb0*/  FFMA.FTZ R49, R49, R4.reuse, -R36.reuse ;  /* 0x0000000431317223 */ /* 0x180fe20000010824 */
[----:B--2---:R-:W-:Y:S01]  /*2fc0*/  FSEL R79, R12, -INF , P4 ;  /* 0xff8000000c4f7808 */ /* 0x004fe20002000000 */
[-CC-:B------:R-:W-:Y:S01]  /*2fd0*/  FFMA.FTZ R12, R105, R4.reuse, -R36.reuse ;  /* 0x00000004690c7223 */ /* 0x180fe20000010824 */
[----:B------:R-:W-:Y:S01]  /*2fe0*/  ISETP.GT.AND P4, PT, R61, 0x30, PT ;  /* 0x000000303d00780c */ /* 0x000fe20003f84270 */
        /* <DEDUP_REMOVED lines=9> */
[----:B------:R-:W-:Y:S01]  /*3080*/  UIADD3 UR11, UR11, UR10, URZ ;  /* 0x0000000a0b0b7290 */ /* 0x000fe2000fffe03f */
[----:B------:R2:W-:Y:S01]  /*3090*/  MUFU.TANH R46, R77 ;  /* 0x0000004d002e7308 */ /* 0x0005e20000002400 */
[----:B0-----:R-:W-:Y:S01]  /*30a0*/  FSEL R9, R9, -INF , P4 ;  /* 0xff80000009097808 */ /* 0x001fe20002000000 */
[----:B------:R-:W-:Y:S01]  /*30b0*/  FFMA.FTZ R27, R27, R4, -R36 ;  /* 0x000000041b1b7223 */ /* 0x000fe20000010824 */
[----:B------:R-:W-:Y:S01]  /*30c0*/  ISETP.GT.AND P4, PT, R61, 0x38, PT ;  /* 0x000000383d00780c */ /* 0x000fe20003f84270 */
[----:B------:R-:W-:Y:S01]  /*30d0*/  USHF.R.S32.HI UR6, URZ, 0x1f, UR11 ;  /* 0x0000001f3f067899 */ /* 0x000fe2000801140b */
[----:B------:R-:W-:-:S02]  /*30e0*/  CS2R R110, SRZ ;  /* 0x00000000006e7805 */ /* 0x000fc4000001ff00 */
[----:B------:R-:W-:Y:S02]  /*30f0*/  CS2R R106, SRZ ;  /* 0x00000000006a7805 */ /* 0x000fe4000001ff00 */
[----:B------:R-:W-:Y:S01]  /*3100*/  CS2R R104, SRZ ;  /* 0x0000000000687805 */ /* 0x000fe2000001ff00 */
[----:B------:R-:W0:Y:S01]  /*3110*/  MUFU.TANH R8, R8 ;  /* 0x0000000800087308 */ /* 0x000e220000002400 */
[----:B--2---:R-:W-:Y:S01]  /*3120*/  FSEL R77, R14, -INF , P3 ;  /* 0xff8000000e4d7808 */ /* 0x004fe20001800000 */
[----:B------:R-:W-:Y:S01]  /*3130*/  FFMA.FTZ R14, R59, R4, -R36 ;  /* 0x000000043b0e7223 */ /* 0x000fe20000010824 */
[----:B------:R-:W-:Y:S01]  /*3140*/  ISETP.GT.AND P3, PT, R61, 0x29, PT ;  /* 0x000000293d00780c */ /* 0x000fe20003f64270 */
[----:B------:R-:W-:Y:S01]  /*3150*/  ULEA.HI UR6, UR6, UR11, URZ, 0x7 ;  /* 0x0000000b06067291 */ /* 0x000fe2000f8f383f */
[----:B------:R-:W-:Y:S02]  /*3160*/  FMNMX.FTZ R30, R77, R30, !PT ;  /* 0x0000001e4d1e7209 */ /* 0x000fe40007810000 */
[----:B------:R-:W-:-:S02]  /*3170*/  CS2R R102, SRZ ;  /* 0x0000000000667805 */ /* 0x000fc4000001ff00 */
[----:B------:R-:W-:Y:S01]  /*3180*/  FSEL R11, R11, -INF , P3 ;  /* 0xff8000000b0b7808 */ /* 0x000fe20001800000 */
[----:B------:R-:W-:Y:S01]  /*3190*/  MUFU.TANH R6, R6 ;  /* 0x0000000600067308 */ /* 0x000fe20000002400 */
[----:B------:R-:W-:Y:S01]  /*31a0*/  FMNMX.FTZ R30, R79, R30, !PT ;  /* 0x0000001e4f1e7209 */ /* 0x000fe20007810000 */
[----:B------:R-:W-:Y:S01]  /*31b0*/  USHF.R.S32.HI UR6, URZ, 0x7, UR6 ;  /* 0x000000073f067899 */ /* 0x000fe20008011406 */
[----:B------:R-:W-:Y:S02]  /*31c0*/  ISETP.GT.AND P3, PT, R61, 0x31, PT ;  /* 0x000000313d00780c */ /* 0x000fe40003f64270 */
[----:B------:R-:W-:Y:S01]  /*31d0*/  FMNMX.FTZ R30, R11, R30, !PT ;  /* 0x0000001e0b1e7209 */ /* 0x000fe20007810000 */
[----:B------:R-:W-:Y:S02]  /*31e0*/  UISETP.LT.AND UP1, UPT, URZ, UR6, UPT ;  /* 0x000000063f00728c */ /* 0x000fe4000bf21270 */
[----:B------:R-:W2:Y:S01]  /*31f0*/  MUFU.TANH R3, R3 ;  /* 0x0000000300037308 */ /* 0x000ea20000002400 */
[----:B------:R-:W-:Y:S01]  /*3200*/  FMNMX.FTZ R30, R9, R30, !PT ;  /* 0x0000001e091e7209 */ /* 0x000fe20007810000 */
[----:B------:R-:W-:Y:S01]  /*3210*/  USEL UR52, URZ, UR6, !UP1 ;  /* 0x000000063f347287 */ /* 0x000fe2000c800000 */
[----:B0-----:R-:W-:Y:S01]  /*3220*/  FSEL R83, R8, -INF , P4 ;  /* 0xff80000008537808 */ /* 0x001fe20002000000 */
[----:B------:R-:W-:Y:S01]  /*3230*/  FFMA.FTZ R8, R91, R4, -R36 ;  /* 0x000000045b087223 */ /* 0x000fe20000010824 */
[----:B------:R-:W-:Y:S01]  /*3240*/  ISETP.GT.AND P4, PT, R61, 0x40, PT ;  /* 0x000000403d00780c */ /* 0x000fe20003f84270 */
[----:B------:R-:W-:-:S02]  /*3250*/  UISETP.GE.AND UP1, UPT, UR54, UR52, UPT ;  /* 0x000000343600728c */ /* 0x000fc4000bf26270 */
[----:B------:R-:W0:Y:S08]  /*3260*/  MUFU.TANH R5, R5 ;  /* 0x0000000500057308 */ /* 0x000e300000002400 */
[----:B------:R3:W-:Y:S01]  /*3270*/  MUFU.TANH R48, R81 ;  /* 0x0000005100307308 */ /* 0x0007e20000002400 */
[----:B--2---:R-:W-:Y:S02]  /*3280*/  FSEL R3, R3, -INF , P4 ;  /* 0xff80000003037808 */ /* 0x004fe40002000000 */
[----:B------:R-:W-:-:S05]  /*3290*/  ISETP.GT.AND P4, PT, R61, 0x48, PT ;  /* 0x000000483d00780c */ /* 0x000fca0003f84270 */
[----:B------:R-:W2:Y:S01]  /*32a0*/  MUFU.TANH R60, R60 ;  /* 0x0000003c003c7308 */ /* 0x000ea20000002400 */
[----:B---3--:R-:W-:Y:S01]  /*32b0*/  FSEL R81, R10, -INF , P3 ;  /* 0xff8000000a517808 */ /* 0x008fe20001800000 */
[----:B------:R-:W-:Y:S01]  /*32c0*/  FFMA.FTZ R10, R67, R4, -R36 ;  /* 0x00000004430a7223 */ /* 0x000fe20000010824 */
[----:B------:R-:W-:Y:S02]  /*32d0*/  ISETP.GT.AND P3, PT, R61, 0x39, PT ;  /* 0x000000393d00780c */ /* 0x000fe40003f64270 */
[----:B------:R-:W-:-:S03]  /*32e0*/  FMNMX.FTZ R30, R81, R30, !PT ;  /* 0x0000001e511e7209 */ /* 0x000fc60007810000 */
[----:B------:R3:W-:Y:S01]  /*32f0*/  MUFU.TANH R50, R85 ;  /* 0x0000005500327308 */ /* 0x0007e20000002400 */
[----:B------:R-:W-:-:S07]  /*3300*/  FMNMX.FTZ R30, R83, R30, !PT ;  /* 0x0000001e531e7209 */ /* 0x000fce0007810000 */
[----:B------:R-:W4:Y:S01]  /*3310*/  MUFU.TANH R64, R64 ;  /* 0x0000004000407308 */ /* 0x000f220000002400 */
[----:B---3--:R-:W-:Y:S02]  /*3320*/  FSEL R85, R6, -INF , P3 ;  /* 0xff80000006557808 */ /* 0x008fe40001800000 */
[----:B------:R-:W-:Y:S02]  /*3330*/  ISETP.GT.AND P3, PT, R61, 0x41, PT ;  /* 0x000000413d00780c */ /* 0x000fe40003f64270 */
[----:B------:R-:W-:Y:S02]  /*3340*/  FMNMX.FTZ R30, R85, R30, !PT ;  /* 0x0000001e551e7209 */ /* 0x000fe40007810000 */
[----:B0-----:R-:W-:Y:S01]  /*3350*/  FSEL R5, R5, -INF , P3 ;  /* 0xff80000005057808 */ /* 0x001fe20001800000 */
[----:B------:R-:W0:Y:S01]  /*3360*/  MUFU.TANH R68, R68 ;  /* 0x0000004400447308 */ /* 0x000e220000002400 */
[----:B------:R-:W-:Y:S02]  /*3370*/  FMNMX.FTZ R30, R3, R30, !PT ;  /* 0x0000001e031e7209 */ /* 0x000fe40007810000 */
[----:B------:R-:W-:-:S02]  /*3380*/  ISETP.GT.AND P3, PT, R61, 0x49, PT ;  /* 0x000000493d00780c */ /* 0x000fc40003f64270 */
[----:B--2---:R-:W-:Y:S02]  /*3390*/  FSEL R87, R60, -INF , P4 ;  /* 0xff8000003c577808 */ /* 0x004fe40002000000 */
[----:B------:R-:W-:Y:S01]  /*33a0*/  FMNMX.FTZ R30, R5, R30, !PT ;  /* 0x0000001e051e7209 */ /* 0x000fe20007810000 */
[----:B------:R-:W2:Y:S01]  /*33b0*/  MUFU.TANH R72, R72 ;  /* 0x0000004800487308 */ /* 0x000ea20000002400 */
[----:B------:R-:W-:Y:S02]  /*33c0*/  ISETP.GT.AND P4, PT, R61, 0x50, PT ;  /* 0x000000503d00780c */ /* 0x000fe40003f84270 */
[----:B------:R-:W-:Y:S02]  /*33d0*/  FSEL R91, R38, -INF , P3 ;  /* 0xff800000265b7808 */ /* 0x000fe40001800000 */
[----:B------:R-:W-:Y:S02]  /*33e0*/  FMNMX.FTZ R30, R87, R30, !PT ;  /* 0x0000001e571e7209 */ /* 0x000fe40007810000 */
[----:B------:R-:W-:Y:S01]  /*33f0*/  ISETP.GT.AND P3, PT, R61, 0x51, PT ;  /* 0x000000513d00780c */ /* 0x000fe20003f64270 */
[----:B------:R-:W3:Y:S01]  /*3400*/  MUFU.TANH R76, R76 ;  /* 0x0000004c004c7308 */ /* 0x000ee20000002400 */
[----:B----4-:R-:W-:-:S02]  /*3410*/  FSEL R93, R64, -INF , P4 ;  /* 0xff800000405d7808 */ /* 0x010fc40002000000 */
[----:B------:R-:W-:Y:S02]  /*3420*/  FMNMX.FTZ R30, R91, R30, !PT ;  /* 0x0000001e5b1e7209 */ /* 0x000fe40007810000 */
[----:B------:R-:W-:Y:S02]  /*3430*/  ISETP.GT.AND P4, PT, R61, 0x58, PT ;  /* 0x000000583d00780c */ /* 0x000fe40003f84270 */
[----:B------:R-:W-:Y:S01]  /*3440*/  FSEL R71, R40, -INF , P3 ;  /* 0xff80000028477808 */ /* 0x000fe20001800000 */
[----:B------:R-:W4:Y:S01]  /*3450*/  MUFU.TANH R80, R80 ;  /* 0x0000005000507308 */ /* 0x000f220000002400 */
[----:B------:R-:W-:Y:S02]  /*3460*/  FMNMX.FTZ R30, R93, R30, !PT ;  /* 0x0000001e5d1e7209 */ /* 0x000fe40007810000 */
[----:B------:R-:W-:Y:S02]  /*3470*/  ISETP.GT.AND P3, PT, R61, 0x59, PT ;  /* 0x000000593d00780c */ /* 0x000fe40003f64270 */
[----:B0-----:R-:W-:-:S02]  /*3480*/  FSEL R95, R68, -INF , P4 ;  /* 0xff800000445f7808 */ /* 0x001fc40002000000 */
[----:B------:R-:W-:Y:S01]  /*3490*/  FMNMX.FTZ R30, R71, R30, !PT ;  /* 0x0000001e471e7209 */ /* 0x000fe20007810000 */
[----:B------:R2:W-:Y:S01]  /*34a0*/  MUFU.EX2 R28, R97 ;  /* 0x00000061001c7308 */ /* 0x0005e20000000800 */
[----:B------:R-:W-:Y:S02]  /*34b0*/  ISETP.GT.AND P4, PT, R61, 0x60, PT ;  /* 0x000000603d00780c */ /* 0x000fe40003f84270 */
[----:B------:R-:W-:Y:S02]  /*34c0*/  FSEL R67, R42, -INF , P3 ;  /* 0xff8000002a437808 */ /* 0x000fe40001800000 */
[----:B------:R-:W-:Y:S02]  /*34d0*/  FMNMX.FTZ R30, R95, R30, !PT ;  /* 0x0000001e5f1e7209 */ /* 0x000fe40007810000 */
[----:B------:R-:W-:Y:S01]  /*34e0*/  ISETP.GT.AND P3, PT, R61, 0x61, PT ;  /* 0x000000613d00780c */ /* 0x000fe20003f64270 */
[----:B------:R-:W0:Y:S01]  /*34f0*/  MUFU.TANH R84, R84 ;  /* 0x0000005400547308 */ /* 0x000e220000002400 */
[----:B--2---:R-:W-:-:S02]  /*3500*/  FSEL R97, R72, -INF , P4 ;  /* 0xff80000048617808 */ /* 0x004fc40002000000 */
[----:B------:R-:W-:Y:S02]  /*3510*/  FMNMX.FTZ R30, R67, R30, !PT ;  /* 0x0000001e431e7209 */ /* 0x000fe40007810000 */
[----:B------:R-:W-:Y:S02]  /*3520*/  ISETP.GT.AND P4, PT, R61, 0x68, PT ;  /* 0x000000683d00780c */ /* 0x000fe40003f84270 */
[----:B------:R-:W-:Y:S01]  /*3530*/  FSEL R63, R44, -INF , P3 ;  /* 0xff8000002c3f7808 */ /* 0x000fe20001800000 */
[----:B------:R-:W-:Y:S01]  /*3540*/  MUFU.EX2 R32, R24 ;  /* 0x0000001800207308 */ /* 0x000fe20000000800 */
[----:B------:R-:W-:Y:S02]  /*3550*/  FMNMX.FTZ R30, R97, R30, !PT ;  /* 0x0000001e611e7209 */ /* 0x000fe40007810000 */
[----:B------:R-:W-:Y:S02]  /*3560*/  ISETP.GT.AND P3, PT, R61, 0x69, PT ;  /* 0x000000693d00780c */ /* 0x000fe40003f64270 */
[----:B---3--:R-:W-:-:S02]  /*3570*/  FSEL R99, R76, -INF , P4 ;  /* 0xff8000004c637808 */ /* 0x008fc40002000000 */
[----:B------:R-:W-:Y:S01]  /*3580*/  FMNMX.FTZ R30, R63, R30, !PT ;  /* 0x0000001e3f1e7209 */ /* 0x000fe20007810000 */
[----:B------:R-:W-:Y:S01]  /*3590*/  MUFU.EX2 R181, R181 ;  /* 0x000000b500b57308 */ /* 0x000fe20000000800 */
[----:B------:R-:W-:Y:S02]  /*35a0*/  ISETP.GT.AND P4, PT, R61, 0x70, PT ;  /* 0x000000703d00780c */ /* 0x000fe40003f84270 */
[----:B------:R-:W-:Y:S02]  /*35b0*/  FSEL R59, R46, -INF , P3 ;  /* 0xff8000002e3b7808 */ /* 0x000fe40001800000 */
[----:B------:R-:W-:Y:S02]  /*35c0*/  FMNMX.FTZ R30, R99, R30, !PT ;  /* 0x0000001e631e7209 */ /* 0x000fe40007810000 */
[----:B------:R-:W-:Y:S01]  /*35d0*/  ISETP.GT.AND P3, PT, R61, 0x71, PT ;  /* 0x000000713d00780c */ /* 0x000fe20003f64270 */
[----:B------:R-:W2:Y:S01]  /*35e0*/  MUFU.EX2 R26, R34 ;  /* 0x00000022001a7308 */ /* 0x000ea20000000800 */
[----:B----4-:R-:W-:-:S02]  /*35f0*/  FSEL R101, R80, -INF , P4 ;  /* 0xff80000050657808 */ /* 0x010fc40002000000 */
[----:B------:R-:W-:Y:S02]  /*3600*/  FMNMX.FTZ R30, R59, R30, !PT ;  /* 0x0000001e3b1e7209 */ /* 0x000fe40007810000 */
[----:B------:R-:W-:Y:S02]  /*3610*/  ISETP.GT.AND P4, PT, R61, 0x78, PT ;  /* 0x000000783d00780c */ /* 0x000fe40003f84270 */
[----:B------:R-:W-:Y:S01]  /*3620*/  FSEL R57, R48, -INF , P3 ;  /* 0xff80000030397808 */ /* 0x000fe20001800000 */
[----:B------:R-:W3:Y:S01]  /*3630*/  MUFU.EX2 R183, R183 ;  /* 0x000000b700b77308 */ /* 0x000ee20000000800 */
[----:B------:R-:W-:Y:S02]  /*3640*/  FMNMX.FTZ R30, R101, R30, !PT ;  /* 0x0000001e651e7209 */ /* 0x000fe40007810000 */
[----:B------:R-:W-:Y:S02]  /*3650*/  ISETP.GT.AND P3, PT, R61, 0x79, PT ;  /* 0x000000793d00780c */ /* 0x000fe40003f64270 */
[----:B0-----:R-:W-:-:S02]  /*3660*/  FSEL R61, R84, -INF , P4 ;  /* 0xff800000543d7808 */ /* 0x001fc40002000000 */
[----:B------:R-:W-:Y:S01]  /*3670*/  FMNMX.FTZ R30, R57, R30, !PT ;  /* 0x0000001e391e7209 */ /* 0x000fe20007810000 */
[----:B------:R-:W0:Y:S01]  /*3680*/  MUFU.EX2 R177, R177 ;  /* 0x000000b100b17308 */ /* 0x000e220000000800 */
[----:B------:R-:W-:Y:S01]  /*3690*/  FSEL R55, R50, -INF , P3 ;  /* 0xff80000032377808 */ /* 0x000fe20001800000 */
[----:B--2---:R-:W-:Y:S01]  /*36a0*/  FADD.FTZ R46, R181, R26 ;  /* 0x0000001ab52e7221 */ /* 0x004fe20000010000 */
[----:B------:R-:W-:Y:S02]  /*36b0*/  FMNMX.FTZ R30, R61, R30, !PT ;  /* 0x0000001e3d1e7209 */ /* 0x000fe40007810000 */
[----:B------:R-:W-:Y:S02]  /*36c0*/  F2FP.BF16.F32.PACK_AB R181, R26, R181 ;  /* 0x000000b51ab5723e */ /* 0x000fe400000010ff */
[----:B------:R-:W-:Y:S01]  /*36d0*/  FMNMX.FTZ R30, R55, R30, !PT ;  /* 0x0000001e371e7209 */ /* 0x000fe20007810000 */
[----:B------:R-:W2:Y:S04]  /*36e0*/  MUFU.EX2 R20, R20 ;  /* 0x0000001400147308 */ /* 0x000ea80000000800 */
[----:B------:R-:W4:Y:S04]  /*36f0*/  SHFL.BFLY PT, R21, R30, 0x2, 0x1f ;  /* 0x0c401f001e157f89 */ /* 0x000f2800000e0000 */
[----:B------:R-:W5:Y:S08]  /*3700*/  MUFU.EX2 R179, R179 ;  /* 0x000000b300b37308 */ /* 0x000f700000000800 */
[----:B------:R-:W1:Y:S08]  /*3710*/  MUFU.EX2 R12, R12 ;  /* 0x0000000c000c7308 */ /* 0x000e700000000800 */
[----:B------:R-:W-:Y:S01]  /*3720*/  MUFU.EX2 R173, R173 ;  /* 0x000000ad00ad7308 */ /* 0x000fe20000000800 */
[----:B----4-:R-:W-:-:S07]  /*3730*/  FMNMX.FTZ R24, R30, R21, !PT ;  /* 0x000000151e187209 */ /* 0x010fce0007810000 */
[----:B------:R4:W-:Y:S01]  /*3740*/  MUFU.EX2 R6, R109 ;  /* 0x0000006d00067308 */ /* 0x0009e20000000800 */
[----:B------:R-:W3:Y:S07]  /*3750*/  SHFL.BFLY PT, R21, R24, 0x1, 0x1f ;  /* 0x0c201f0018157f89 */ /* 0x000eee00000e0000 */
[----:B------:R-:W-:Y:S01]  /*3760*/  MUFU.EX2 R175, R175 ;  /* 0x000000af00af7308 */ /* 0x000fe20000000800 */
[----:B----4-:R-:W-:-:S07]  /*3770*/  CS2R R108, SRZ ;  /* 0x00000000006c7805 */ /* 0x010fce000001ff00 */
[----:B------:R-:W-:Y:S08]  /*3780*/  MUFU.EX2 R8, R8 ;  /* 0x0000000800087308 */ /* 0x000ff00000000800 */
[----:B------:R-:W-:Y:S01]  /*3790*/  MUFU.EX2 R169, R169 ;  /* 0x000000a900a97308 */ /* 0x000fe20000000800 */
[----:B---3--:R-:W-:-:S04]  /*37a0*/  FMNMX.FTZ R21, R24, R21, !PT ;  /* 0x0000001518157209 */ /* 0x008fc80007810000 */
[C---:B------:R-:W-:Y:S01]  /*37b0*/  FSETP.NEU.FTZ.AND P3, PT, R21.reuse, -INF , PT ;  /* 0xff8000001500780b */ /* 0x040fe20003f7d000 */
[----:B------:R-:W-:Y:S02]  /*37c0*/  FMUL.FTZ R24, R21, R4 ;  /* 0x0000000415187220 */ /* 0x000fe40000410000 */
[----:B------:R-:W-:Y:S03]  /*37d0*/  MUFU.EX2 R10, R10 ;  /* 0x0000000a000a7308 */ /* 0x000fe60000000800 */
[----:B------:R-:W-:Y:S02]  /*37e0*/  FSEL R24, R24, RZ, P3 ;  /* 0x000000ff18187208 */ /* 0x000fe40001800000 */
[----:B------:R-:W-:-:S03]  /*37f0*/  PLOP3.LUT P3, PT, PT, PT, UP1, 0x80, 0x0 ;  /* 0x000000000000781c */ /* 0x000fc60003f6f018 */
        /* <DEDUP_REMOVED lines=13> */
[-C--:B------:R-:W-:Y:S01]  /*38d0*/  FFMA.FTZ R79, R79, R4.reuse, -R24 ;  /* 0x000000044f4f7223 */ /* 0x080fe20000010818 */
[----:B------:R-:W-:Y:S01]  /*38e0*/  MUFU.EX2 R65, R65 ;  /* 0x0000004100417308 */ /* 0x000fe20000000800 */
[----:B---3--:R-:W-:Y:S01]  /*38f0*/  FADD.FTZ R11, R183, R46 ;  /* 0x0000002eb70b7221 */ /* 0x008fe20000010000 */
[-CC-:B------:R-:W-:Y:S01]  /*3900*/  FFMA.FTZ R9, R9, R4.reuse, -R24.reuse ;  /* 0x0000000409097223 */ /* 0x180fe20000010818 */
[-CC-:B------:R-:W-:Y:S01]  /*3910*/  FFMA.FTZ R81, R81, R4.reuse, -R24.reuse ;  /* 0x0000000451517223 */ /* 0x180fe20000010818 */
[-CC-:B------:R-:W-:Y:S01]  /*3920*/  FFMA.FTZ R83, R83, R4.reuse, -R24.reuse ;  /* 0x0000000453537223 */ /* 0x180fe20000010818 */
[----:B------:R-:W-:Y:S01]  /*3930*/  FADD.FTZ R46, R28, R11 ;  /* 0x0000000b1c2e7221 */ /* 0x000fe20000010000 */
[-CC-:B------:R-:W-:Y:S01]  /*3940*/  FFMA.FTZ R85, R85, R4.reuse, -R24.reuse ;  /* 0x0000000455557223 */ /* 0x180fe20000010818 */
[-C--:B------:R-:W-:Y:S01]  /*3950*/  FFMA.FTZ R3, R3, R4.reuse, -R24 ;  /* 0x0000000403037223 */ /* 0x080fe20000010818 */
[----:B------:R-:W3:Y:S01]  /*3960*/  MUFU.EX2 R88, R88 ;  /* 0x0000005800587308 */ /* 0x000ee20000000800 */
[----:B0-----:R-:W-:Y:S01]  /*3970*/  FADD.FTZ R11, R177, R46 ;  /* 0x0000002eb10b7221 */ /* 0x001fe20000010000 */
[-CC-:B------:R-:W-:Y:S01]  /*3980*/  FFMA.FTZ R87, R87, R4.reuse, -R24.reuse ;  /* 0x0000000457577223 */ /* 0x180fe20000010818 */
[-CC-:B------:R-:W-:Y:S01]  /*3990*/  FFMA.FTZ R91, R91, R4.reuse, -R24.reuse ;  /* 0x000000045b5b7223 */ /* 0x180fe20000010818 */
[-CC-:B------:R-:W-:Y:S01]  /*39a0*/  FFMA.FTZ R93, R93, R4.reuse, -R24.reuse ;  /* 0x000000045d5d7223 */ /* 0x180fe20000010818 */
[C---:B--2---:R-:W-:Y:S01]  /*39b0*/  FADD.FTZ R46, R20.reuse, R11 ;  /* 0x0000000b142e7221 */ /* 0x044fe20000010000 */
[-CC-:B------:R-:W-:Y:S01]  /*39c0*/  FFMA.FTZ R71, R71, R4.reuse, -R24.reuse ;  /* 0x0000000447477223 */ /* 0x180fe20000010818 */
[-C--:B------:R-:W-:Y:S01]  /*39d0*/  FFMA.FTZ R95, R95, R4.reuse, -R24 ;  /* 0x000000045f5f7223 */ /* 0x080fe20000010818 */
[----:B------:R-:W0:Y:S01]  /*39e0*/  MUFU.EX2 R89, R89 ;  /* 0x0000005900597308 */ /* 0x000e220000000800 */
[----:B-----5:R-:W-:Y:S01]  /*39f0*/  FADD.FTZ R11, R179, R46 ;  /* 0x0000002eb30b7221 */ /* 0x020fe20000010000 */
[----:B------:R-:W-:Y:S01]  /*3a00*/  F2FP.BF16.F32.PACK_AB R177, R20, R177 ;  /* 0x000000b114b1723e */ /* 0x000fe200000010ff */
[-CC-:B------:R-:W-:Y:S01]  /*3a10*/  FFMA.FTZ R67, R67, R4.reuse, -R24.reuse ;  /* 0x0000000443437223 */ /* 0x180fe20000010818 */
[-CC-:B------:R-:W-:Y:S01]  /*3a20*/  FFMA.FTZ R97, R97, R4.reuse, -R24.reuse ;  /* 0x0000000461617223 */ /* 0x180fe20000010818 */
[----:B-1----:R-:W-:Y:S01]  /*3a30*/  FADD.FTZ R48, R12, R11 ;  /* 0x0000000b0c307221 */ /* 0x002fe20000010000 */
[-CC-:B------:R-:W-:Y:S01]  /*3a40*/  FFMA.FTZ R63, R63, R4.reuse, -R24.reuse ;  /* 0x000000043f3f7223 */ /* 0x180fe20000010818 */
[-C--:B------:R-:W-:Y:S01]  /*3a50*/  FFMA.FTZ R99, R99, R4.reuse, -R24 ;  /* 0x0000000463637223 */ /* 0x080fe20000010818 */
[----:B------:R-:W1:Y:S01]  /*3a60*/  MUFU.EX2 R182, R69 ;  /* 0x0000004500b67308 */ /* 0x000e620000000800 */
[----:B---3--:R-:W-:Y:S01]  /*3a70*/  FADD.FTZ R46, R65, R88 ;  /* 0x00000058412e7221 */ /* 0x008fe20000010000 */
        /* <DEDUP_REMOVED lines=8> */
[----:B------:R-:W-:-:S02]  /*3b00*/  F2FP.BF16.F32.PACK_AB R183, R28, R183 ;  /* 0x000000b71cb7723e */ /* 0x000fc400000010ff */
[----:B------:R-:W-:-:S04]  /*3b10*/  F2FP.BF16.F32.PACK_AB R179, R12, R179 ;  /* 0x000000b30cb3723e */ /* 0x000fc800000010ff */
[----:B------:R-:W0:Y:S01]  /*3b20*/  MUFU.EX2 R176, R25 ;  /* 0x0000001900b07308 */ /* 0x000e220000000800 */
[C---:B-1----:R-:W-:Y:S01]  /*3b30*/  FADD.FTZ R46, R182.reuse, R11 ;  /* 0x0000000bb62e7221 */ /* 0x042fe20000010000 */
[----:B------:R-:W-:Y:S02]  /*3b40*/  F2FP.BF16.F32.PACK_AB R182, R182, R89 ;  /* 0x00000059b6b6723e */ /* 0x000fe400000010ff */
[----:B------:R-:W-:-:S04]  /*3b50*/  CS2R R88, SRZ ;  /* 0x0000000000587805 */ /* 0x000fc8000001ff00 */
[----:B------:R-:W1:Y:S08]  /*3b60*/  MUFU.EX2 R75, R75 ;  /* 0x0000004b004b7308 */ /* 0x000e700000000800 */
[----:B------:R3:W4:Y:S08]  /*3b70*/  MUFU.EX2 R178, R15 ;  /* 0x0000000f00b27308 */ /* 0x0007300000000800 */
[----:B------:R-:W5:Y:S01]  /*3b80*/  MUFU.EX2 R13, R13 ;  /* 0x0000000d000d7308 */ /* 0x000f620000000800 */
[----:B---3--:R-:W-:Y:S01]  /*3b90*/  FADD.FTZ R15, R173, R48 ;  /* 0x00000030ad0f7221 */ /* 0x008fe20000010000 */
[----:B------:R-:W-:-:S03]  /*3ba0*/  F2FP.BF16.F32.PACK_AB R173, R6, R173 ;  /* 0x000000ad06ad723e */ /* 0x000fc600000010ff */
[----:B------:R-:W-:-:S03]  /*3bb0*/  FADD.FTZ R48, R6, R15 ;  /* 0x0000000f06307221 */ /* 0x000fc60000010000 */
[----:B------:R2:W-:Y:S01]  /*3bc0*/  MUFU.EX2 R152, R5 ;  /* 0x0000000500987308 */ /* 0x0005e20000000800 */
[----:B------:R-:W-:Y:S01]  /*3bd0*/  FADD.FTZ R11, R175, R48 ;  /* 0x00000030af0b7221 */ /* 0x000fe20000010000 */
[----:B------:R-:W-:-:S03]  /*3be0*/  F2FP.BF16.F32.PACK_AB R175, R8, R175 ;  /* 0x000000af08af723e */ /* 0x000fc600000010ff */
[----:B------:R-:W-:-:S03]  /*3bf0*/  FADD.FTZ R48, R8, R11 ;  /* 0x0000000b08307221 */ /* 0x000fc60000010000 */
[----:B------:R-:W3:Y:S01]  /*3c00*/  MUFU.EX2 R171, R171 ;  /* 0x000000ab00ab7308 */ /* 0x000ee20000000800 */
[----:B--2---:R-:W-:Y:S01]  /*3c10*/  FADD.FTZ R5, R73, R46 ;  /* 0x0000002e49057221 */ /* 0x004fe20000010000 */
[----:B------:R-:W-:Y:S01]  /*3c20*/  FADD.FTZ R11, R169, R48 ;  /* 0x00000030a90b7221 */ /* 0x000fe20000010000 */
[----:B------:R-:W-:Y:S02]  /*3c30*/  F2FP.BF16.F32.PACK_AB R169, R10, R169 ;  /* 0x000000a90aa9723e */ /* 0x000fe400000010ff */
[----:B0-----:R-:W-:Y:S01]  /*3c40*/  FADD.FTZ R46, R176, R5 ;  /* 0x00000005b02e7221 */ /* 0x001fe20000010000 */
[----:B------:R-:W-:Y:S01]  /*3c50*/  FADD.FTZ R48, R10, R11 ;  /* 0x0000000b0a307221 */ /* 0x000fe20000010000 */
[----:B------:R-:W-:Y:S01]  /*3c60*/  F2FP.BF16.F32.PACK_AB R176, R176, R73 ;  /* 0x00000049b0b0723e */ /* 0x000fe200000010ff */
[----:B------:R-:W0:Y:S01]  /*3c70*/  MUFU.EX2 R172, R77 ;  /* 0x0000004d00ac7308 */ /* 0x000e220000000800 */
[----:B-1----:R-:W-:-:S04]  /*3c80*/  FADD.FTZ R5, R75, R46 ;  /* 0x0000002e4b057221 */ /* 0x002fc80000010000 */
[C---:B----4-:R-:W-:Y:S01]  /*3c90*/  FADD.FTZ R46, R178.reuse, R5 ;  /* 0x00000005b22e7221 */ /* 0x050fe20000010000 */
[----:B------:R-:W-:Y:S02]  /*3ca0*/  F2FP.BF16.F32.PACK_AB R178, R178, R75 ;  /* 0x0000004bb2b2723e */ /* 0x000fe400000010ff */
[----:B------:R-:W1:Y:S01]  /*3cb0*/  MUFU.EX2 R14, R14 ;  /* 0x0000000e000e7308 */ /* 0x000e620000000800 */
[----:B-----5:R-:W-:Y:S01]  /*3cc0*/  FADD.FTZ R5, R13, R46 ;  /* 0x0000002e0d057221 */ /* 0x020fe20000010000 */
[----:B---3--:R-:W-:-:S06]  /*3cd0*/  FADD.FTZ R11, R171, R48 ;  /* 0x00000030ab0b7221 */ /* 0x008fcc0000010000 */
[----:B------:R-:W2:Y:S01]  /*3ce0*/  MUFU.EX2 R79, R79 ;  /* 0x0000004f004f7308 */ /* 0x000ea20000000800 */
[C---:B0-----:R-:W-:Y:S01]  /*3cf0*/  FADD.FTZ R0, R172.reuse, R5 ;  /* 0x00000005ac007221 */ /* 0x041fe20000010000 */
[----:B------:R-:W-:-:S06]  /*3d00*/  F2FP.BF16.F32.PACK_AB R172, R172, R13 ;  /* 0x0000000dacac723e */ /* 0x000fcc00000010ff */
[----:B------:R-:W0:Y:S01]  /*3d10*/  MUFU.EX2 R153, R153 ;  /* 0x0000009900997308 */ /* 0x000e220000000800 */
[C---:B-1----:R-:W-:Y:S01]  /*3d20*/  FADD.FTZ R46, R14.reuse, R11 ;  /* 0x0000000b0e2e7221 */ /* 0x042fe20000010000 */
[----:B------:R-:W-:-:S06]  /*3d30*/  F2FP.BF16.F32.PACK_AB R171, R14, R171 ;  /* 0x000000ab0eab723e */ /* 0x000fcc00000010ff */
[----:B------:R-:W1:Y:S01]  /*3d40*/  MUFU.EX2 R9, R9 ;  /* 0x0000000900097308 */ /* 0x000e620000000800 */
[----:B--2---:R-:W-:-:S04]  /*3d50*/  FADD.FTZ R5, R79, R0 ;  /* 0x000000004f057221 */ /* 0x004fc80000010000 */
[C---:B------:R-:W-:Y:S01]  /*3d60*/  FADD.FTZ R0, R174.reuse, R5 ;  /* 0x00000005ae007221 */ /* 0x040fe20000010000 */
[----:B------:R-:W-:Y:S02]  /*3d70*/  F2FP.BF16.F32.PACK_AB R174, R174, R79 ;  /* 0x0000004faeae723e */ /* 0x000fe400000010ff */
[----:B------:R-:W2:Y:S01]  /*3d80*/  MUFU.EX2 R43, R43 ;  /* 0x0000002b002b7308 */ /* 0x000ea20000000800 */
[----:B0-----:R-:W-:Y:S01]  /*3d90*/  FADD.FTZ R11, R153, R46 ;  /* 0x0000002e990b7221 */ /* 0x001fe20000010000 */
[----:B------:R-:W-:-:S03]  /*3da0*/  F2FP.BF16.F32.PACK_AB R153, R32, R153 ;  /* 0x000000992099723e */ /* 0x000fc600000010ff */
[----:B------:R-:W-:-:S03]  /*3db0*/  FADD.FTZ R46, R32, R11 ;  /* 0x0000000b202e7221 */ /* 0x000fc60000010000 */
        /* <DEDUP_REMOVED lines=21> */
[----:B0-----:R-:W-:-:S04]  /*3f10*/  FADD.FTZ R5, R3, R0 ;  /* 0x0000000003057221 */ /* 0x001fc80000010000 */
[C---:B------:R-:W-:Y:S01]  /*3f20*/  FADD.FTZ R0, R152.reuse, R5 ;  /* 0x0000000598007221 */ /* 0x040fe20000010000 */
[----:B------:R-:W-:Y:S02]  /*3f30*/  F2FP.BF16.F32.PACK_AB R152, R152, R3 ;  /* 0x000000039898723e */ /* 0x000fe400000010ff */
        /* <DEDUP_REMOVED lines=8> */
[----:B-1----:R-:W-:Y:S01]  /*3fc0*/  FADD.FTZ R11, R41, R20 ;  /* 0x00000014290b7221 */ /* 0x002fe20000010000 */
[----:B--2---:R-:W-:-:S06]  /*3fd0*/  CS2R R90, SRZ ;  /* 0x00000000005a7805 */ /* 0x004fcc000001ff00 */
[----:B------:R-:W1:Y:S01]  /*3fe0*/  MUFU.EX2 R93, R93 ;  /* 0x0000005d005d7308 */ /* 0x000e620000000800 */
[C---:B---3--:R-:W-:Y:S01]  /*3ff0*/  FADD.FTZ R0, R154.reuse, R5 ;  /* 0x000000059a007221 */ /* 0x048fe20000010000 */
        /* <DEDUP_REMOVED lines=47> */
[----:B-1----:R-:W-:Y:S01]  /*42f0*/  FADD.FTZ R3, R61, R6 ;  /* 0x000000063d037221 */ /* 0x002fe20000010000 */
[C---:B--2---:R-:W-:Y:S01]  /*4300*/  FADD.FTZ R0, R36.reuse, R11 ;  /* 0x0000000b24007221 */ /* 0x044fe20000010000 */
[----:B------:R-:W-:Y:S02]  /*4310*/  F2FP.BF16.F32.PACK_AB R167, R36, R33 ;  /* 0x0000002124a7723e */ /* 0x000fe400000010ff */
[C---:B0-----:R-:W-:Y:S01]  /*4320*/  FADD.FTZ R3, R24.reuse, R3 ;  /* 0x0000000318037221 */ /* 0x041fe20000010000 */
[----:B------:R-:W-:Y:S01]  /*4330*/  F2FP.BF16.F32.PACK_AB R166, R24, R61 ;  /* 0x0000003d18a6723e */ /* 0x000fe200000010ff */
[----:B------:R-:W-:Y:S06]  /*4340*/  @!P3 BRA `(.L_x_8953) ;  /* 0x000000300058b947 */ /* 0x000fec0003800000 */
[----:B------:R-:W-:Y:S01]  /*4350*/  IMAD.MOV.U32 R6, RZ, RZ, R7 ;  /* 0x000000ffff067224 */ /* 0x000fe200078e0007 */
[----:B------:R-:W-:Y:S01]  /*4360*/  UMOV UR55, UR43 ;  /* 0x0000002b00377c82 */ /* 0x000fe20008000000 */
[----:B------:R-:W-:Y:S01]  /*4370*/  IMAD.MOV.U32 R5, RZ, RZ, R21 ;  /* 0x000000ffff057224 */ /* 0x000fe200078e0015 */
[----:B------:R-:W-:Y:S01]  /*4380*/  UMOV UR53, UR42 ;  /* 0x0000002a00357c82 */ /* 0x000fe20008000000 */
[----:B------:R-:W-:Y:S01]  /*4390*/  IMAD.MOV.U32 R151, RZ, RZ, RZ ;  /* 0x000000ffff977224 */ /* 0x000fe200078e00ff */
[----:B------:R-:W-:Y:S01]  /*43a0*/  ULDC UR50, c[0x0][0x288] ;  /* 0x0000a20000327ab9 */ /* 0x000fe20000000800 */
[----:B------:R-:W-:-:S05]  /*43b0*/  ULDC UR51, c[0x0][0x9d8] ;  /* 0x0002760000337ab9 */ /* 0x000fca0000000800 */
.L_x_8962:
        /* <DEDUP_REMOVED lines=9> */
.L_x_8955:
[----:B------:R-:W-:Y:S01]  /*4450*/  ULEA UR6, UR42, UR41, 0x3 ;  /* 0x000000292a067291 */ /* 0x000fe2000f8e183f */
[----:B------:R-:W-:-:S05]  /*4460*/  IMAD.U32 R4, RZ, RZ, UR43 ;  /* 0x0000002bff047e24 */ /* 0x000fca000f8e00ff */
[----:B------:R-:W-:-:S04]  /*4470*/  SHF.L.U32 R4, R4, 0x1f, RZ ;  /* 0x0000001f04047819 */ /* 0x000fc800000006ff */
[----:B------:R0:W1:Y:S01]  /*4480*/  SYNCS.PHASECHK.TRANS64.TRYWAIT P3, [UR6+0x28830], R4 ;  /* 0x02883004ff0075a7 */ /* 0x0000620008060146 */
[----:B------:R-:W-:Y:S05]  /*4490*/  @!P0 BRA `(.L_x_8956) ;  /* 0x0000000000048947 */ /* 0x000fea0003800000 */
[----:B------:R-:W-:Y:S01]  /*44a0*/  BPT.TRAP 0x1 ;  /* 0x000000040000795c */ /* 0x000fe20000300000 */
.L_x_8956:
[----:B-1----:R-:W-:Y:S05]  /*44b0*/  @P3 BRA `(.L_x_8954) ;  /* 0x0000000000083947 */ /* 0x002fea0003800000 */
[----:B------:R-:W1:Y:S02]  /*44c0*/  SYNCS.PHASECHK.TRANS64.TRYWAIT P3, [UR6+0x28830], R4 ;  /* 0x02883004ff0075a7 */ /* 0x000e640008060146 */
[----:B-1----:R-:W-:Y:S05]  /*44d0*/  @!P3 BRA `(.L_x_8957) ;  /* 0x000000c4003cb947 */ /* 0x002fea0003800000 */
.L_x_8954:
        /* <DEDUP_REMOVED lines=45> */
.L_x_8959:
[----:B------:R-:W-:Y:S01]  /*47b0*/  ULEA UR6, UR53, UR41, 0x3 ;  /* 0x0000002935067291 */ /* 0x000fe2000f8e183f */
[----:B------:R-:W-:-:S05]  /*47c0*/  IMAD.U32 R4, RZ, RZ, UR55 ;  /* 0x00000037ff047e24 */ /* 0x000fca000f8e00ff */
[----:B------:R-:W-:-:S04]  /*47d0*/  SHF.L.U32 R4, R4, 0x1f, RZ ;  /* 0x0000001f04047819 */ /* 0x000fc800000006ff */
[----:B------:R0:W1:Y:S01]  /*47e0*/  SYNCS.PHASECHK.TRANS64.TRYWAIT P3, [UR6+0x28850], R4 ;  /* 0x02885004ff0075a7 */ /* 0x0000620008060146 */
[----:B------:R-:W-:Y:S05]  /*47f0*/  @!P0 BRA `(.L_x_8960) ;  /* 0x0000000000048947 */ /* 0x000fea0003800000 */
[----:B------:R-:W-:Y:S01]  /*4800*/  BPT.TRAP 0x1 ;  /* 0x000000040000795c */ /* 0x000fe20000300000 */
.L_x_8960:
[----:B-1----:R-:W-:Y:S05]  /*4810*/  @P3 BRA `(.L_x_8958) ;  /* 0x0000000000083947 */ /* 0x002fea0003800000 */
[----:B------:R-:W1:Y:S02]  /*4820*/  SYNCS.PHASECHK.TRANS64.TRYWAIT P3, [UR6+0x28850], R4 ;  /* 0x02885004ff0075a7 */ /* 0x000e640008060146 */
[----:B-1----:R-:W-:Y:S05]  /*4830*/  @!P3 BRA `(.L_x_8961) ;  /* 0x000000c0007cb947 */ /* 0x002fea0003800000 */
.L_x_8958:
[----:B------:R-:W-:Y:S01]  /*4840*/  UIADD3 UR6, UR41, 0x400, URZ ;  /* 0x0000040029067890 */ /* 0x000fe2000fffe03f */
[----:B------:R-:W-:Y:S01]  /*4850*/  WARPGROUP.ARRIVE ;  /* 0x00000000000079c5 */ /* 0x000fe20000000000 */
[----:B------:R-:W-:Y:S01]  /*4860*/  UMOV UR7, 0x40000040 ;  /* 0x4000004000077882 */ /* 0x000fe20000000000 */
[----:B------:R-:W-:Y:S01]  /*4870*/  FMUL.FTZ R43, R43, UR51 ;  /* 0x000000332b2b7c20 */ /* 0x000fe20008410000 */
[----:B------:R-:W-:Y:S01]  /*4880*/  USHF.R.U32.HI UR6, URZ, 0x4, UR6 ;  /* 0x000000043f067899 */ /* 0x000fe20008011606 */
[----:B------:R-:W-:Y:S01]  /*4890*/  FMUL.FTZ R10, R25, UR51 ;  /* 0x00000033190a7c20 */ /* 0x000fe20008410000 */
[----:B------:R-:W2:Y:S01]  /*48a0*/  LDC R14, c[0x0][0x2f0] ;  /* 0x0000bc00ff0e7b82 */ /* 0x000ea20000000800 */
[----:B------:R3:W-:Y:S01]  /*48b0*/  MUFU.TANH R11, R43 ;  /* 0x0000002b000b7308 */ /* 0x0007e20000002400 */
[----:B------:R-:W-:Y:S01]  /*48c0*/  ULOP3.LUT UR6, UR6, 0x3fff, URZ, 0xc0, !UPT ;  /* 0x00003fff06067892 */ /* 0x000fe2000f8ec03f */
[----:B------:R-:W-:Y:S01]  /*48d0*/  FMUL.FTZ R192, R26, UR51 ;  /* 0x000000331ac07c20 */ /* 0x000fe20008410000 */
[----:B------:R-:W-:Y:S01]  /*48e0*/  FMUL.FTZ R38, R38, UR51 ;  /* 0x0000003326267c20 */ /* 0x000fe20008410000 */
[----:B------:R-:W-:Y:S01]  /*48f0*/  FMUL.FTZ R39, R39, UR51 ;  /* 0x0000003327277c20 */ /* 0x000fe20008410000 */
[----:B------:R-:W-:Y:S01]  /*4900*/  ULOP3.LUT UR6, UR6, 0x4000000, URZ, 0xfc, !UPT ;  /* 0x0400000006067892 */ /* 0x000fe2000f8efc3f */
[----:B------:R-:W-:Y:S01]  /*4910*/  FMUL.FTZ R42, R42, UR51 ;  /* 0x000000332a2a7c20 */ /* 0x000fe20008410000 */
[----:B------:R-:W-:Y:S01]  /*4920*/  FMUL.FTZ R46, R46, UR51 ;  /* 0x000000332e2e7c20 */ /* 0x000fe20008410000 */
[----:B------:R-:W4:Y:S01]  /*4930*/  MUFU.TANH R192, R192 ;  /* 0x000000c000c07308 */ /* 0x000f220000002400 */
[----:B------:R-:W-:Y:S01]  /*4940*/  ULEA UR10, UR53, UR6, 0xb ;  /* 0x00000006350a7291 */ /* 0x000fe2000f8e583f */
[----:B---3--:R-:W-:-:S02]  /*4950*/  VIADD R43, R17, UR36 ;  /* 0x00000024112b7c36 */ /* 0x008fc40008000000 */
[----:B------:R-:W-:Y:S01]  /*4960*/  FMUL.FTZ R47, R47, UR51 ;  /* 0x000000332f2f7c20 */ /* 0x000fe20008410000 */
[----:B------:R-:W-:Y:S01]  /*4970*/  FMUL.FTZ R50, R50, UR51 ;  /* 0x0000003332327c20 */ /* 0x000fe20008410000 */
[----:B------:R-:W-:Y:S01]  /*4980*/  FMUL.FTZ R51, R51, UR51 ;  /* 0x0000003333337c20 */ /* 0x000fe20008410000 */
[----:B------:R-:W-:Y:S01]  /*4990*/  FMUL.FTZ R54, R54, UR51 ;  /* 0x0000003336367c20 */ /* 0x000fe20008410000 */
[----:B------:R-:W-:Y:S01]  /*49a0*/  FMUL.FTZ R55, R55, UR51 ;  /* 0x0000003337377c20 */ /* 0x000fe20008410000 */
[----:B------:R-:W-:Y:S01]  /*49b0*/  UMOV UR6, UR10 ;  /* 0x0000000a00067c82 */ /* 0x000fe20008000000 */
[----:B------:R-:W-:Y:S01]  /*49c0*/  MUFU.TANH R38, R38 ;  /* 0x0000002600267308 */ /* 0x000fe20000002400 */
[----:B------:R-:W-:Y:S01]  /*49d0*/  HGMMA.64x128x16.F32.BF16 R88, R180, gdesc[UR4].tnspB, R88, gsb0 ;  /* 0x41e00004b4587df0 */ /* 0x000fe20008001858 */
[----:B------:R-:W-:Y:S01]  /*49e0*/  UIADD3 UR6, UR10, 0x80, URZ ;  /* 0x000000800a067890 */ /* 0x000fe2000fffe03f */
[----:B------:R-:W-:Y:S01]  /*49f0*/  FMUL.FTZ R58, R58, UR51 ;  /* 0x000000333a3a7c20 */ /* 0x000fe20008410000 */
[----:B------:R-:W-:Y:S01]  /*4a00*/  UMOV UR7, 0x40000040 ;  /* 0x4000004000077882 */ /* 0x000fe20000000000 */
        /* <DEDUP_REMOVED lines=12> */
[----:B---3--:R-:W-:Y:S01]  /*4ad0*/  FMUL.FTZ R39, R56, UR51 ;  /* 0x0000003338277c20 */ /* 0x008fe20008410000 */
        /* <DEDUP_REMOVED lines=16> */
[----:B------:R-:W-:Y:S01]  /*4be0*/  UISETP.GT.AND UP1, UPT, UR54, UR52, UPT ;  /* 0x000000343600728c */ /* 0x000fe2000bf24270 */
[----:B------:R-:W-:-:S05]  /*4bf0*/  UMOV UR55, UR43 ;  /* 0x0000002b00377c82 */ /* 0x000fca0008000000 */
        /* <DEDUP_REMOVED lines=22> */
[----:B------:R-:W3:Y:S01]  /*4d60*/  MUFU.TANH R182, R182 ;  /* 0x000000b600b67308 */ /* 0x000ee20000002400 */
[----:B------:R-:W-:Y:S01]  /*4d70*/  UMOV UR7, 0x40000040 ;  /* 0x4000004000077882 */ /* 0x000fe20000000000 */
[----:B------:R-:W-:Y:S01]  /*4d80*/  FMUL.FTZ R41, R57, UR51 ;  /* 0x0000003339297c20 */ /* 0x000fe20008410000 */
[----:B------:R-:W-:-:S05]  /*4d90*/  FMUL.FTZ R57, R68, UR51 ;  /* 0x0000003344397c20 */ /* 0x000fca0008410000 */
[----:B------:R-:W5:Y:S08]  /*4da0*/  MUFU.TANH R180, R180 ;  /* 0x000000b400b47308 */ /* 0x000f700000002400 */
[----:B------:R0:W-:Y:S08]  /*4db0*/  MUFU.TANH R44, R67 ;  /* 0x00000043002c7308 */ /* 0x0001f00000002400 */
[----:B------:R-:W-:Y:S01]  /*4dc0*/  MUFU.TANH R10, R10 ;  /* 0x0000000a000a7308 */ /* 0x000fe20000002400 */
[----:B0-----:R-:W-:-:S07]  /*4dd0*/  FMUL.FTZ R67, R80, UR51 ;  /* 0x0000003350437c20 */ /* 0x001fce0008410000 */
        /* <DEDUP_REMOVED lines=20> */
[----:B------:R0:W-:Y:S01]  /*4f20*/  MUFU.TANH R40, R71 ;  /* 0x0000004700287308 */ /* 0x0001e20000002400 */
[----:B------:R-:W-:Y:S01]  /*4f30*/  HGMMA.64x128x16.F32.BF16 R88, R172, gdesc[UR4].tnspB, R88, gsb0 ;  /* 0x41e00004ac587df0 */ /* 0x000fe20008001858 */
[----:B------:R-:W-:Y:S01]  /*4f40*/  UIADD3 UR6, UR10, 0x180, URZ ;  /* 0x000001800a067890 */ /* 0x000fe2000fffe03f */
[----:B------:R-:W-:-:S05]  /*4f50*/  UMOV UR7, 0x40000040 ;  /* 0x4000004000077882 */ /* 0x000fca0000000000 */
[----:B------:R-:W5:Y:S01]  /*4f60*/  MUFU.TANH R178, R178 ;  /* 0x000000b200b27308 */ /* 0x000f620000002400 */
[----:B0-----:R-:W-:-:S07]  /*4f70*/  FMUL.FTZ R71, R85, UR51 ;  /* 0x0000003355477c20 */ /* 0x001fce0008410000 */
[----:B------:R-:W0:Y:S08]  /*4f80*/  MUFU.TANH R176, R176 ;  /* 0x000000b000b07308 */ /* 0x000e300000002400 */
        /* <DEDUP_REMOVED lines=9> */
[----:B------:R4:W-:Y:S01]  /*5020*/  MUFU.TANH R48, R63 ;  /* 0x0000003f00307308 */ /* 0x0009e20000002400 */
[----:B------:R-:W-:Y:S01]  /*5030*/  HGMMA.64x128x16.F32.BF16 R88, R168, gdesc[UR4].tnspB, R88, gsb0 ;  /* 0x41e00004a8587df0 */ /* 0x000fe20008001858 */
[----:B------:R-:W-:Y:S01]  /*5040*/  @UP0 ULDC UR6, c[0x0][0x44c] ;  /* 0x0001130000060ab9 */ /* 0x000fe20000000800 */
[----:B------:R-:W-:Y:S01]  /*5050*/  UMOV UR7, 0x40000040 ;  /* 0x4000004000077882 */ /* 0x000fe20000000000 */
[----:B-1----:R-:W-:Y:S01]  /*5060*/  @P2 IMAD.HI.U32 R4, R43, UR6, RZ ;  /* 0x000000062b042c27 */ /* 0x002fe2000f8e00ff */
[----:B------:R-:W-:-:S03]  /*5070*/  @UP0 ULDC UR6, c[0x0][0x450] ;  /* 0x0001140000060ab9 */ /* 0x000fc60000000800 */
[----:B------:R-:W1:Y:S01]  /*5080*/  MUFU.TANH R174, R174 ;  /* 0x000000ae00ae7308 */ /* 0x000e620000002400 */
[----:B----4-:R-:W-:Y:S01]  /*5090*/  FMUL.FTZ R63, R77, UR51 ;  /* 0x000000334d3f7c20 */ /* 0x010fe20008410000 */
[----:B------:R-:W-:Y:S01]  /*50a0*/  @P2 SHF.R.U32.HI R43, RZ, UR6, R4 ;  /* 0x00000006ff2b2c19 */ /* 0x000fe20008011604 */
[----:B------:R-:W-:Y:S02]  /*50b0*/  UMOV UR6, 0xffffff80 ;  /* 0xffffff8000067882 */ /* 0x000fe40000000000 */
[----:B------:R-:W-:Y:S02]  /*50c0*/  UIMAD UR6, UR54, UR6, 0x1 ;  /* 0x00000001360674a4 */ /* 0x000fe4000f8e0206 */
[----:B------:R-:W4:Y:S01]  /*50d0*/  SHFL.IDX PT, R4, R43, 0x1, 0x1c1f ;  /* 0x003c1f002b047f89 */ /* 0x000f2200000e0000 */
[----:B------:R-:W-:Y:S01]  /*50e0*/  MUFU.TANH R35, R35 ;  /* 0x0000002300237308 */ /* 0x000fe20000002400 */
[----:B------:R-:W-:Y:S02]  /*50f0*/  UIADD3 UR54, UR54, -0x1, URZ ;  /* 0xffffffff36367890 */ /* 0x000fe4000fffe03f */
[----:B------:R-:W-:Y:S01]  /*5100*/  IMAD.U32 R25, RZ, RZ, UR6 ;  /* 0x00000006ff197e24 */ /* 0x000fe2000f8e00ff */
[----:B------:R-:W-:-:S03]  /*5110*/  UIADD3 UR6, UR10, 0x200, URZ ;  /* 0x000002000a067890 */ /* 0x000fc6000fffe03f */
[----:B------:R-:W-:Y:S01]  /*5120*/  IMAD R25, R16, -0x2, R25 ;  /* 0xfffffffe10197824 */ /* 0x000fe200078e0219 */
[----:B------:R-:W-:Y:S03]  /*5130*/  MUFU.TANH R63, R63 ;  /* 0x0000003f003f7308 */ /* 0x000fe60000002400 */
[----:B--2---:R-:W-:-:S05]  /*5140*/  IMAD R25, R14, UR49, R25 ;  /* 0x000000310e197c24 */ /* 0x004fca000f8e0219 */
[----:B------:R-:W-:Y:S01]  /*5150*/  MUFU.TANH R14, R78 ;  /* 0x0000004e000e7308 */ /* 0x000fe20000002400 */
[----:B----4-:R-:W-:-:S04]  /*5160*/  IADD3 R4, R4, -UR50, R25 ;  /* 0x8000003204047c10 */ /* 0x010fc8000fffe019 */
[C---:B------:R-:W-:Y:S02]  /*5170*/  ISETP.GT.AND P3, PT, R4.reuse, RZ, PT ;  /* 0x000000ff0400720c */ /* 0x040fe40003f64270 */
[----:B------:R-:W-:Y:S02]  /*5180*/  ISETP.GT.AND P4, PT, R4, 0x1, PT ;  /* 0x000000010400780c */ /* 0x000fe40003f84270 */
[----:B------:R-:W-:Y:S02]  /*5190*/  FSEL R192, R192, -INF , P3 ;  /* 0xff800000c0c07808 */ /* 0x000fe40001800000 */
[----:B------:R-:W-:Y:S02]  /*51a0*/  ISETP.GT.AND P3, PT, R4, 0x8, PT ;  /* 0x000000080400780c */ /* 0x000fe40003f64270 */
[----:B---3--:R-:W-:Y:S02]  /*51b0*/  FSEL R182, R182, -INF , P4 ;  /* 0xff800000b6b67808 */ /* 0x008fe40002000000 */
[----:B------:R-:W-:-:S02]  /*51c0*/  FMNMX.FTZ R7, R192, R6, !PT ;  /* 0x00000006c0077209 */ /* 0x000fc40007810000 */
[----:B------:R-:W-:Y:S02]  /*51d0*/  ISETP.GT.AND P4, PT, R4, 0x9, PT ;  /* 0x000000090400780c */ /* 0x000fe40003f84270 */
[----:B-----5:R-:W-:Y:S02]  /*51e0*/  FSEL R180, R180, -INF , P3 ;  /* 0xff800000b4b47808 */ /* 0x020fe40001800000 */
[----:B------:R-:W-:Y:S02]  /*51f0*/  FMNMX.FTZ R7, R182, R7, !PT ;  /* 0x00000007b6077209 */ /* 0x000fe40007810000 */
[----:B------:R-:W-:Y:S02]  /*5200*/  ISETP.GT.AND P3, PT, R4, 0x10, PT ;  /* 0x000000100400780c */ /* 0x000fe40003f64270 */
[----:B------:R-:W-:Y:S02]  /*5210*/  FSEL R178, R178, -INF , P4 ;  /* 0xff800000b2b27808 */ /* 0x000fe40002000000 */
[----:B------:R-:W-:-:S02]  /*5220*/  FMNMX.FTZ R7, R180, R7, !PT ;  /* 0x00000007b4077209 */ /* 0x000fc40007810000 */
[----:B------:R-:W-:Y:S02]  /*5230*/  ISETP.GT.AND P4, PT, R4, 0x11, PT ;  /* 0x000000110400780c */ /* 0x000fe40003f84270 */
[----:B0-----:R-:W-:Y:S02]  /*5240*/  FSEL R176, R176, -INF , P3 ;  /* 0xff800000b0b07808 */ /* 0x001fe40001800000 */
[----:B------:R-:W-:Y:S02]  /*5250*/  FMNMX.FTZ R7, R178, R7, !PT ;  /* 0x00000007b2077209 */ /* 0x000fe40007810000 */
[----:B------:R-:W-:Y:S02]  /*5260*/  ISETP.GT.AND P3, PT, R4, 0x18, PT ;  /* 0x000000180400780c */ /* 0x000fe40003f64270 */
[----:B-1----:R-:W-:Y:S02]  /*5270*/  FSEL R174, R174, -INF , P4 ;  /* 0xff800000aeae7808 */ /* 0x002fe40002000000 */
[----:B------:R-:W-:-:S02]  /*5280*/  FMNMX.FTZ R7, R176, R7, !PT ;  /* 0x00000007b0077209 */ /* 0x000fc40007810000 */
[----:B------:R-:W-:Y:S02]  /*5290*/  ISETP.GT.AND P4, PT, R4, 0x19, PT ;  /* 0x000000190400780c */ /* 0x000fe40003f84270 */
[----:B------:R-:W-:Y:S02]  /*52a0*/  FSEL R172, R38, -INF , P3 ;  /* 0xff80000026ac7808 */ /* 0x000fe40001800000 */
[----:B------:R-:W-:Y:S01]  /*52b0*/  FMNMX.FTZ R7, R174, R7, !PT ;  /* 0x00000007ae077209 */ /* 0x000fe20007810000 */
[----:B------:R0:W-:Y:S01]  /*52c0*/  MUFU.TANH R38, R74 ;  /* 0x0000004a00267308 */ /* 0x0001e20000002400 */
[----:B------:R-:W-:Y:S01]  /*52d0*/  ISETP.GT.AND P3, PT, R4, 0x20, PT ;  /* 0x000000200400780c */ /* 0x000fe20003f64270 */
[----:B0-----:R-:W-:Y:S01]  /*52e0*/  FMUL.FTZ R74, R60, UR51 ;  /* 0x000000333c4a7c20 */ /* 0x001fe20008410000 */
[----:B------:R-:W-:Y:S02]  /*52f0*/  FMUL.FTZ R60, R72, UR51 ;  /* 0x00000033483c7c20 */ /* 0x000fe40008410000 */
[----:B------:R-:W0:Y:S03]  /*5300*/  SHFL.IDX PT, R72, R43, RZ, 0x1c1f ;  /* 0x001c1fff2b487589 */ /* 0x000e2600000e0000 */
[----:B------:R-:W-:Y:S08]  /*5310*/  MUFU.TANH R74, R74 ;  /* 0x0000004a004a7308 */ /* 0x000ff00000002400 */
[----:B------:R-:W-:Y:S01]  /*5320*/  MUFU.TANH R60, R60 ;  /* 0x0000003c003c7308 */ /* 0x000fe20000002400 */
[----:B0-----:R-:W-:-:S04]  /*5330*/  IADD3 R72, R72, -UR50, R25 ;  /* 0x8000003248487c10 */ /* 0x001fc8000fffe019 */
        /* <DEDUP_REMOVED lines=8> */
[----:B------:R-:W-:Y:S01]  /*53c0*/  FMNMX.FTZ R9, R172, R7, !PT ;  /* 0x00000007ac097209 */ /* 0x000fe20007810000 */
[----:B------:R-:W-:Y:S01]  /*53d0*/  FMUL.FTZ R7, R70, UR51 ;  /* 0x0000003346077c20 */ /* 0x000fe20008410000 */
[----:B------:R-:W-:Y:S01]  /*53e0*/  ISETP.GT.AND P4, PT, R4, 0x21, PT ;  /* 0x000000210400780c */ /* 0x000fe20003f84270 */
[----:B------:R-:W-:Y:S01]  /*53f0*/  HGMMA.64x128x16.F32.BF16 R88, R152, gdesc[UR4].tnspB, R88, gsb0 ;  /* 0x41e0000498587df0 */ /* 0x000fe20008001858 */
[----:B------:R-:W-:Y:S01]  /*5400*/  FSEL R168, R42, -INF , P3 ;  /* 0xff8000002aa87808 */ /* 0x000fe20001800000 */
[----:B------:R-:W-:Y:S01]  /*5410*/  UIADD3 UR6, UR10, 0x280, URZ ;  /* 0x000002800a067890 */ /* 0x000fe2000fffe03f */
[----:B------:R-:W-:Y:S01]  /*5420*/  FMNMX.FTZ R9, R170, R9, !PT ;  /* 0x00000009aa097209 */ /* 0x000fe20007810000 */
[----:B------:R-:W0:Y:S01]  /*5430*/  MUFU.TANH R7, R7 ;  /* 0x0000000700077308 */ /* 0x000e220000002400 */
[----:B------:R-:W-:Y:S01]  /*5440*/  ISETP.GT.AND P3, PT, R4, 0x28, PT ;  /* 0x000000280400780c */ /* 0x000fe20003f64270 */
[----:B------:R-:W-:Y:S01]  /*5450*/  UMOV UR7, 0x40000040 ;  /* 0x4000004000077882 */ /* 0x000fe20000000000 */
[----:B------:R-:W-:Y:S01]  /*5460*/  FMNMX.FTZ R9, R168, R9, !PT ;  /* 0x00000009a8097209 */ /* 0x000fe20007810000 */
[----:B------:R-:W-:-:S02]  /*5470*/  WARPGROUP.DEPBAR.LE gsb0, 0x0 ;  /* 0x00008000000079c5 */ /* 0x000fc40000010000 */
[----:B------:R-:W-:Y:S01]  /*5480*/  FSEL R154, R11, -INF , P4 ;  /* 0xff8000000b9a7808 */ /* 0x000fe20002000000 */
[----:B------:R-:W-:Y:S01]  /*5490*/  WARPGROUP.ARRIVE ;  /* 0x00000000000079c5 */ /* 0x000fe20000000000 */
[----:B------:R-:W-:Y:S01]  /*54a0*/  ISETP.GT.AND P4, PT, R4, 0x29, PT ;  /* 0x000000290400780c */ /* 0x000fe20003f84270 */
[----:B------:R-:W1:Y:S01]  /*54b0*/  MUFU.TANH R11, R86 ;  /* 0x00000056000b7308 */ /* 0x000e620000002400 */
[----:B------:R-:W-:Y:S02]  /*54c0*/  FSEL R152, R46, -INF , P3 ;  /* 0xff8000002e987808 */ /* 0x000fe40001800000 */
[----:B------:R-:W-:Y:S01]  /*54d0*/  FMNMX.FTZ R9, R154, R9, !PT ;  /* 0x000000099a097209 */ /* 0x000fe20007810000 */
[----:B------:R-:W-:Y:S01]  /*54e0*/  HGMMA.64x128x16.F32.BF16 R88, R156, gdesc[UR4].tnspB, R88, gsb0 ;  /* 0x41e000049c587df0 */ /* 0x000fe20008001858 */
[----:B------:R-:W-:Y:S01]  /*54f0*/  ISETP.GT.AND P3, PT, R4, 0x30, PT ;  /* 0x000000300400780c */ /* 0x000fe20003f64270 */
[----:B------:R-:W-:Y:S01]  /*5500*/  UIADD3 UR6, UR10, 0x300, URZ ;  /* 0x000003000a067890 */ /* 0x000fe2000fffe03f */
[----:B------:R-:W-:Y:S01]  /*5510*/  FSEL R70, R47, -INF , P4 ;  /* 0xff8000002f467808 */ /* 0x000fe20002000000 */
[----:B------:R-:W-:Y:S01]  /*5520*/  UMOV UR7, 0x40000040 ;  /* 0x4000004000077882 */ /* 0x000fe20000000000 */
[----:B------:R-:W-:-:S02]  /*5530*/  FMNMX.FTZ R9, R152, R9, !PT ;  /* 0x0000000998097209 */ /* 0x000fc40007810000 */
[----:B------:R-:W-:Y:S02]  /*5540*/  ISETP.GT.AND P4, PT, R4, 0x31, PT ;  /* 0x000000310400780c */ /* 0x000fe40003f84270 */
[----:B------:R-:W-:Y:S02]  /*5550*/  FSEL R66, R50, -INF , P3 ;  /* 0xff80000032427808 */ /* 0x000fe40001800000 */
[----:B------:R-:W-:Y:S02]  /*5560*/  FMNMX.FTZ R9, R70, R9, !PT ;  /* 0x0000000946097209 */ /* 0x000fe40007810000 */
[----:B------:R-:W-:Y:S02]  /*5570*/  ISETP.GT.AND P3, PT, R4, 0x38, PT ;  /* 0x000000380400780c */ /* 0x000fe40003f64270 */
[----:B------:R-:W-:Y:S01]  /*5580*/  FSEL R62, R51, -INF , P4 ;  /* 0xff800000333e7808 */ /* 0x000fe20002000000 */
[----:B------:R-:W-:Y:S01]  /*5590*/  FMUL.FTZ R51, R65, UR51 ;  /* 0x0000003341337c20 */ /* 0x000fe20008410000 */
[----:B------:R-:W-:-:S02]  /*55a0*/  FMNMX.FTZ R9, R66, R9, !PT ;  /* 0x0000000942097209 */ /* 0x000fc40007810000 */
[----:B------:R-:W-:Y:S02]  /*55b0*/  ISETP.GT.AND P4, PT, R4, 0x39, PT ;  /* 0x000000390400780c */ /* 0x000fe40003f84270 */
[----:B------:R-:W-:Y:S01]  /*55c0*/  FSEL R58, R54, -INF , P3 ;  /* 0xff800000363a7808 */ /* 0x000fe20001800000 */
[----:B------:R-:W-:Y:S01]  /*55d0*/  MUFU.TANH R51, R51 ;  /* 0x0000003300337308 */ /* 0x000fe20000002400 */
        /* <DEDUP_REMOVED lines=20> */
[----:B------:R-:W-:Y:S01]  /*5720*/  FMNMX.FTZ R9, R48, R9, !PT ;  /* 0x0000000930097209 */ /* 0x000fe20007810000 */
[----:B------:R-:W2:Y:S01]  /*5730*/  MUFU.TANH R13, R87 ;  /* 0x00000057000d7308 */ /* 0x000ea20000002400 */
[----:B------:R-:W-:Y:S02]  /*5740*/  ISETP.GT.AND P3, PT, R4, 0x58, PT ;  /* 0x000000580400780c */ /* 0x000fe40003f64270 */
[----:B------:R-:W-:Y:S02]  /*5750*/  FSEL R44, R44, -INF , P4 ;  /* 0xff8000002c2c7808 */ /* 0x000fe40002000000 */
[----:B------:R-:W-:-:S02]  /*5760*/  FMNMX.FTZ R9, R46, R9, !PT ;  /* 0x000000092e097209 */ /* 0x000fc40007810000 */
[----:B------:R-:W-:Y:S02]  /*5770*/  ISETP.GT.AND P4, PT, R4, 0x59, PT ;  /* 0x000000590400780c */ /* 0x000fe40003f84270 */
[----:B0-----:R-:W-:Y:S02]  /*5780*/  FSEL R42, R7, -INF , P3 ;  /* 0xff800000072a7808 */ /* 0x001fe40001800000 */
        /* <DEDUP_REMOVED lines=10> */
[----:B------:R-:W-:Y:S01]  /*5830*/  FMNMX.FTZ R9, R38, R9, !PT ;  /* 0x0000000926097209 */ /* 0x000fe20007810000 */
[----:B------:R-:W-:Y:S01]  /*5840*/  FMUL.FTZ R61, R76, UR51 ;  /* 0x000000334c3d7c20 */ /* 0x000fe20008410000 */
[----:B------:R-:W-:-:S02]  /*5850*/  ISETP.GT.AND P4, PT, R4, 0x69, PT ;  /* 0x000000690400780c */ /* 0x000fc40003f84270 */
[----:B------:R-:W-:Y:S01]  /*5860*/  FSEL R14, R14, -INF , P3 ;  /* 0xff8000000e0e7808 */ /* 0x000fe20001800000 */
[----:B------:R-:W0:Y:S01]  /*5870*/  MUFU.TANH R75, R75 ;  /* 0x0000004b004b7308 */ /* 0x000e220000002400 */
[----:B------:R-:W-:Y:S02]  /*5880*/  FMNMX.FTZ R9, R12, R9, !PT ;  /* 0x000000090c097209 */ /* 0x000fe40007810000 */
[----:B------:R-:W-:Y:S02]  /*5890*/  ISETP.GT.AND P3, PT, R4, 0x70, PT ;  /* 0x000000700400780c */ /* 0x000fe40003f64270 */
[----:B------:R-:W-:Y:S02]  /*58a0*/  FSEL R21, R21, -INF , P4 ;  /* 0xff80000015157808 */ /* 0x000fe40002000000 */
[----:B------:R-:W-:Y:S01]  /*58b0*/  FMNMX.FTZ R78, R14, R9, !PT ;  /* 0x000000090e4e7209 */ /* 0x000fe20007810000 */
[----:B------:R-:W-:Y:S01]  /*58c0*/  MUFU.TANH R61, R61 ;  /* 0x0000003d003d7308 */ /* 0x000fe20000002400 */
[----:B------:R-:W-:-:S02]  /*58d0*/  ISETP.GT.AND P4, PT, R4, 0x71, PT ;  /* 0x000000710400780c */ /* 0x000fc40003f84270 */
[----:B------:R-:W-:Y:S02]  /*58e0*/  FSEL R15, R15, -INF , P3 ;  /* 0xff8000000f0f7808 */ /* 0x000fe40001800000 */
[----:B------:R-:W-:Y:S02]  /*58f0*/  FMNMX.FTZ R78, R21, R78, !PT ;  /* 0x0000004e154e7209 */ /* 0x000fe40007810000 */
[C---:B------:R-:W-:Y:S02]  /*5900*/  ISETP.GT.AND P3, PT, R4.reuse, 0x78, PT ;  /* 0x000000780400780c */ /* 0x040fe40003f64270 */
[----:B------:R-:W-:Y:S02]  /*5910*/  FSEL R9, R83, -INF , P4 ;  /* 0xff80000053097808 */ /* 0x000fe40002000000 */
[----:B------:R-:W-:Y:S02]  /*5920*/  FMNMX.FTZ R78, R15, R78, !PT ;  /* 0x0000004e0f4e7209 */ /* 0x000fe40007810000 */
[----:B------:R-:W-:-:S02]  /*5930*/  ISETP.GT.AND P4, PT, R4, 0x79, PT ;  /* 0x000000790400780c */ /* 0x000fc40003f84270 */
[----:B-1----:R-:W-:Y:S02]  /*5940*/  FSEL R11, R11, -INF , P3 ;  /* 0xff8000000b0b7808 */ /* 0x002fe40001800000 */
[----:B------:R-:W-:Y:S02]  /*5950*/  FMNMX.FTZ R78, R9, R78, !PT ;  /* 0x0000004e094e7209 */ /* 0x000fe40007810000 */
[----:B--2---:R-:W-:Y:S02]  /*5960*/  FSEL R13, R13, -INF , P4 ;  /* 0xff8000000d0d7808 */ /* 0x004fe40002000000 */
[----:B------:R-:W-:Y:S01]  /*5970*/  FMNMX.FTZ R4, R11, R78, !PT ;  /* 0x0000004e0b047209 */ /* 0x000fe20007810000 */
[----:B------:R-:W-:Y:S01]  /*5980*/  FMUL.FTZ R78, R64, UR51 ;  /* 0x00000033404e7c20 */ /* 0x000fe20008410000 */
[----:B------:R-:W-:Y:S01]  /*5990*/  ISETP.GT.AND P4, PT, R72, RZ, PT ;  /* 0x000000ff4800720c */ /* 0x000fe20003f84270 */
[----:B------:R-:W-:Y:S01]  /*59a0*/  FMUL.FTZ R64, R81, UR51 ;  /* 0x0000003351407c20 */ /* 0x000fe20008410000 */
[----:B------:R-:W-:-:S02]  /*59b0*/  FMNMX.FTZ R4, R13, R4, !PT ;  /* 0x000000040d047209 */ /* 0x000fc40007810000 */
[----:B------:R-:W-:Y:S01]  /*59c0*/  FSEL R55, R26, -INF , P5 ;  /* 0xff8000001a377808 */ /* 0x000fe20002800000 */
[----:B------:R-:W1:Y:S01]  /*59d0*/  MUFU.TANH R78, R78 ;  /* 0x0000004e004e7308 */ /* 0x000e620000002400 */
[----:B------:R-:W-:Y:S01]  /*59e0*/  ISETP.GT.AND P5, PT, R72, 0x19, PT ;  /* 0x000000194800780c */ /* 0x000fe20003fa4270 */
[----:B------:R-:W2:Y:S03]  /*59f0*/  SHFL.BFLY PT, R7, R4, 0x2, 0x1f ;  /* 0x0c401f0004077f89 */ /* 0x000ea600000e0000 */
[----:B------:R-:W-:Y:S02]  /*5a00*/  FSEL R65, R28, -INF , P5 ;  /* 0xff8000001c417808 */ /* 0x000fe40002800000 */
[----:B------:R-:W-:Y:S01]  /*5a10*/  ISETP.GT.AND P5, PT, R72, 0x21, PT ;  /* 0x000000214800780c */ /* 0x000fe20003fa4270 */
[----:B------:R-:W3:Y:S03]  /*5a20*/  MUFU.TANH R64, R64 ;  /* 0x0000004000407308 */ /* 0x000ee60000002400 */
[----:B------:R-:W-:Y:S01]  /*5a30*/  FSEL R69, R30, -INF , P5 ;  /* 0xff8000001e457808 */ /* 0x000fe20002800000 */
[----:B------:R-:W-:-:S02]  /*5a40*/  WARPGROUP.DEPBAR.LE gsb0, 0x0 ;  /* 0x00008000000079c5 */ /* 0x000fc40000010000 */
[----:B------:R-:W-:Y:S01]  /*5a50*/  WARPGROUP.ARRIVE ;  /* 0x00000000000079c5 */ /* 0x000fe20000000000 */
[----:B------:R-:W-:-:S04]  /*5a60*/  ISETP.GT.AND P5, PT, R72, 0x29, PT ;  /* 0x000000294800780c */ /* 0x000fc80003fa4270 */
[----:B------:R-:W-:Y:S01]  /*5a70*/  FSEL R33, R33, -INF , P5 ;  /* 0xff80000021217808 */ /* 0x000fe20002800000 */
[----:B------:R-:W-:Y:S01]  /*5a80*/  HGMMA.64x128x16.F32.BF16 R88, R160, gdesc[UR4].tnspB, R88, gsb0 ;  /* 0x41e00004a0587df0 */ /* 0x000fe20008001858 */
[----:B------:R-:W-:Y:S01]  /*5a90*/  ISETP.GT.AND P5, PT, R72, 0x31, PT ;  /* 0x000000314800780c */ /* 0x000fe20003fa4270 */
[----:B------:R-:W-:Y:S01]  /*5aa0*/  UIADD3 UR6, UR10, 0x380, URZ ;  /* 0x000003800a067890 */ /* 0x000fe2000fffe03f */
[----:B------:R-:W-:Y:S02]  /*5ab0*/  UMOV UR7, 0x40000040 ;  /* 0x4000004000077882 */ /* 0x000fe40000000000 */
[----:B------:R-:W-:Y:S02]  /*5ac0*/  FSEL R77, R34, -INF , P5 ;  /* 0xff800000224d7808 */ /* 0x000fe40002800000 */
[----:B--2---:R-:W-:Y:S02]  /*5ad0*/  FMNMX.FTZ R7, R4, R7, !PT ;  /* 0x0000000704077209 */ /* 0x004fe40007810000 */
[----:B------:R-:W2:Y:S01]  /*5ae0*/  LDC R4, c[0x0][0x988] ;  /* 0x00026200ff047b82 */ /* 0x000ea20000000800 */
[----:B------:R-:W-:-:S02]  /*5af0*/  ISETP.GT.AND P5, PT, R72, 0x39, PT ;  /* 0x000000394800780c */ /* 0x000fc40003fa4270 */
[----:B------:R-:W4:Y:S02]  /*5b00*/  SHFL.BFLY PT, R68, R7, 0x1, 0x1f ;  /* 0x0c201f0007447f89 */ /* 0x000f2400000e0000 */
[----:B------:R-:W-:Y:S02]  /*5b10*/  FSEL R81, R36, -INF , P5 ;  /* 0xff80000024517808 */ /* 0x000fe40002800000 */
[----:B------:R-:W-:-:S04]  /*5b20*/  ISETP.GT.AND P5, PT, R72, 0x41, PT ;  /* 0x000000414800780c */ /* 0x000fc80003fa4270 */
[----:B------:R-:W-:Y:S02]  /*5b30*/  FSEL R41, R41, -INF , P5 ;  /* 0xff80000029297808 */ /* 0x000fe40002800000 */
[----:B------:R-:W-:-:S04]  /*5b40*/  ISETP.GT.AND P5, PT, R72, 0x49, PT ;  /* 0x000000494800780c */ /* 0x000fc80003fa4270 */
[----:B0-----:R-:W-:Y:S02]  /*5b50*/  FSEL R75, R75, -INF , P5 ;  /* 0xff8000004b4b7808 */ /* 0x001fe40002800000 */
[----:B------:R-:W-:-:S04]  /*5b60*/  ISETP.GT.AND P5, PT, R72, 0x51, PT ;  /* 0x000000514800780c */ /* 0x000fc80003fa4270 */
[----:B------:R-:W-:Y:S02]  /*5b70*/  FSEL R51, R51, -INF , P5 ;  /* 0xff80000033337808 */ /* 0x000fe40002800000 */
[----:B------:R-:W-:Y:S02]  /*5b80*/  ISETP.GT.AND P5, PT, R72, 0x59, PT ;  /* 0x000000594800780c */ /* 0x000fe40003fa4270 */
[----:B----4-:R-:W-:Y:S01]  /*5b90*/  FMNMX.FTZ R7, R7, R68, !PT ;  /* 0x0000004407077209 */ /* 0x010fe20007810000 */
[----:B------:R-:W-:Y:S01]  /*5ba0*/  FMUL.FTZ R68, R84, UR51 ;  /* 0x0000003354447c20 */ /* 0x000fe20008410000 */
[----:B------:R-:W-:Y:S02]  /*5bb0*/  FSEL R53, R53, -INF , P5 ;  /* 0xff80000035357808 */ /* 0x000fe40002800000 */
[C---:B------:R-:W-:Y:S01]  /*5bc0*/  FSETP.NEU.FTZ.AND P3, PT, R7.reuse, -INF , PT ;  /* 0xff8000000700780b */ /* 0x040fe20003f7d000 */
[----:B--2---:R-:W-:Y:S01]  /*5bd0*/  FMUL.FTZ R45, R7, R4 ;  /* 0x00000004072d7220 */ /* 0x004fe20000410000 */
[----:B------:R-:W-:Y:S01]  /*5be0*/  ISETP.GT.AND P5, PT, R72, 0x61, PT ;  /* 0x000000614800780c */ /* 0x000fe20003fa4270 */
[----:B------:R-:W0:Y:S03]  /*5bf0*/  MUFU.TANH R68, R68 ;  /* 0x0000004400447308 */ /* 0x000e260000002400 */
[----:B------:R-:W-:-:S02]  /*5c00*/  FSEL R25, R45, RZ, P3 ;  /* 0x000000ff2d197208 */ /* 0x000fc40001800000 */
[----:B------:R-:W-:Y:S02]  /*5c10*/  FSEL R45, R8, -INF , P4 ;  /* 0xff800000082d7808 */ /* 0x000fe40002000000 */
[----:B------:R-:W-:Y:S01]  /*5c20*/  ISETP.GT.AND P4, PT, R72, 0x8, PT ;  /* 0x000000084800780c */ /* 0x000fe20003f84270 */
[-CC-:B------:R-:W-:Y:S01]  /*5c30*/  FFMA.FTZ R153, R54, R4.reuse, -R25.reuse ;  /* 0x0000000436997223 */ /* 0x180fe20000010819 */
        /* <DEDUP_REMOVED lines=9> */
[--C-:B------:R-:W-:Y:S01]  /*5cd0*/  FFMA.FTZ R8, R182, R4, -R25.reuse ;  /* 0x00000004b6087223 */ /* 0x100fe20000010819 */
[----:B------:R-:W-:Y:S01]  /*5ce0*/  FSEL R27, R27, -INF , P4 ;  /* 0xff8000001b1b7808 */ /* 0x000fe20002000000 */
[----:B------:R-:W-:Y:S01]  /*5cf0*/  MUFU.EX2 R181, R181 ;  /* 0x000000b500b57308 */ /* 0x000fe20000000800 */
        /* <DEDUP_REMOVED lines=53> */
[----:B------:R-:W-:Y:S01]  /*6050*/  FFMA.FTZ R13, R13, R4, -R25 ;  /* 0x000000040d0d7223 */ /* 0x000fe20000010819 */
[----:B------:R-:W-:Y:S01]  /*6060*/  FSEL R39, R74, -INF , P4 ;  /* 0xff8000004a277808 */ /* 0x000fe20002000000 */
[----:B------:R2:W-:Y:S01]  /*6070*/  MUFU.EX2 R26, R154 ;  /* 0x0000009a001a7308 */ /* 0x0005e20000000800 */
[----:B------:R-:W-:-:S02]  /*6080*/  FMNMX.FTZ R28, R41, R28, !PT ;  /* 0x0000001c291c7209 */ /* 0x000fc40007810000 */
[----:B------:R-:W-:Y:S02]  /*6090*/  ISETP.GT.AND P4, PT, R72, 0x50, PT ;  /* 0x000000504800780c */ /* 0x000fe40003f84270 */
[----:B------:R-:W-:Y:S02]  /*60a0*/  FMNMX.FTZ R28, R39, R28, !PT ;  /* 0x0000001c271c7209 */ /* 0x000fe40007810000 */
[----:B-1----:R-:W-:Y:S01]  /*60b0*/  FSEL R79, R78, -INF , P4 ;  /* 0xff8000004e4f7808 */ /* 0x002fe20002000000 */
[----:B------:R1:W-:Y:S01]  /*60c0*/  MUFU.EX2 R24, R170 ;  /* 0x000000aa00187308 */ /* 0x0003e20000000800 */
[----:B------:R-:W-:Y:S02]  /*60d0*/  FMNMX.FTZ R28, R75, R28, !PT ;  /* 0x0000001c4b1c7209 */ /* 0x000fe40007810000 */
[----:B------:R-:W-:Y:S02]  /*60e0*/  ISETP.GT.AND P4, PT, R72, 0x58, PT ;  /* 0x000000584800780c */ /* 0x000fe40003f84270 */
[----:B------:R-:W-:-:S02]  /*60f0*/  FMNMX.FTZ R30, R79, R28, !PT ;  /* 0x0000001c4f1e7209 */ /* 0x000fc40007810000 */
[----:B------:R-:W-:Y:S01]  /*6100*/  FSEL R57, R57, -INF , P4 ;  /* 0xff80000039397808 */ /* 0x000fe20002000000 */
[----:B------:R-:W-:Y:S01]  /*6110*/  MUFU.EX2 R173, R173 ;  /* 0x000000ad00ad7308 */ /* 0x000fe20000000800 */
[----:B------:R-:W-:Y:S02]  /*6120*/  FMNMX.FTZ R30, R51, R30, !PT ;  /* 0x0000001e331e7209 */ /* 0x000fe40007810000 */
[----:B------:R-:W-:Y:S02]  /*6130*/  ISETP.GT.AND P4, PT, R72, 0x60, PT ;  /* 0x000000604800780c */ /* 0x000fe40003f84270 */
[----:B------:R-:W-:Y:S02]  /*6140*/  FMNMX.FTZ R30, R57, R30, !PT ;  /* 0x0000001e391e7209 */ /* 0x000fe40007810000 */
[----:B------:R-:W-:Y:S01]  /*6150*/  FSEL R85, R60, -INF , P4 ;  /* 0xff8000003c557808 */ /* 0x000fe20002000000 */
[----:B------:R-:W-:Y:S02]  /*6160*/  WARPGROUP.DEPBAR.LE gsb0, 0x0 ;  /* 0x00008000000079c5 */ /* 0x000fe40000010000 */
[----:B------:R-:W-:Y:S01]  /*6170*/  FMNMX.FTZ R30, R53, R30, !PT ;  /* 0x0000001e351e7209 */ /* 0x000fe20007810000 */
[----:B------:R-:W-:Y:S01]  /*6180*/  WARPGROUP.ARRIVE ;  /* 0x00000000000079c5 */ /* 0x000fe20000000000 */
[----:B------:R-:W-:Y:S01]  /*6190*/  ISETP.GT.AND P4, PT, R72, 0x68, PT ;  /* 0x000000684800780c */ /* 0x000fe20003f84270 */
[----:B------:R-:W-:Y:S01]  /*61a0*/  MUFU.EX2 R175, R175 ;  /* 0x000000af00af7308 */ /* 0x000fe20000000800 */
[----:B------:R-:W-:-:S02]  /*61b0*/  FSEL R59, R59, -INF , P5 ;  /* 0xff8000003b3b7808 */ /* 0x000fc40002800000 */
[----:B------:R-:W-:Y:S01]  /*61c0*/  FMNMX.FTZ R32, R85, R30, !PT ;  /* 0x0000001e55207209 */ /* 0x000fe20007810000 */
[----:B------:R-:W-:Y:S01]  /*61d0*/  HGMMA.64x128x16.F32.BF16 R88, R164, gdesc[UR4].tnspB, R88, gsb0 ;  /* 0x41e00004a4587df0 */ /* 0x000fe20008001858 */
[C---:B------:R-:W-:Y:S02]  /*61e0*/  ISETP.GT.AND P5, PT, R72.reuse, 0x69, PT ;  /* 0x000000694800780c */ /* 0x040fe40003fa4270 */
[----:B------:R-:W-:Y:S01]  /*61f0*/  FSEL R61, R61, -INF , P4 ;  /* 0xff8000003d3d7808 */ /* 0x000fe20002000000 */
[----:B------:R-:W-:Y:S01]  /*6200*/  MUFU.EX2 R28, R70 ;  /* 0x00000046001c7308 */ /* 0x000fe20000000800 */
[----:B------:R-:W-:Y:S02]  /*6210*/  FMNMX.FTZ R32, R59, R32, !PT ;  /* 0x000000203b207209 */ /* 0x000fe40007810000 */
[----:B------:R-:W-:Y:S02]  /*6220*/  ISETP.GT.AND P4, PT, R72, 0x70, PT ;  /* 0x000000704800780c */ /* 0x000fe40003f84270 */
        /* <DEDUP_REMOVED lines=8> */
[----:B---3--:R-:W-:-:S02]  /*62b0*/  FSEL R191, R64, -INF , P5 ;  /* 0xff80000040bf7808 */ /* 0x008fc40002800000 */
[----:B------:R-:W-:Y:S02]  /*62c0*/  FMNMX.FTZ R34, R87, R32, !PT ;  /* 0x0000002057227209 */ /* 0x000fe40007810000 */
[----:B------:R-:W-:Y:S02]  /*62d0*/  ISETP.GT.AND P5, PT, R72, 0x79, PT ;  /* 0x000000794800780c */ /* 0x000fe40003fa4270 */
[----:B0-----:R-:W-:Y:S01]  /*62e0*/  FSEL R193, R68, -INF , P4 ;  /* 0xff80000044c17808 */ /* 0x001fe20002000000 */
[----:B------:R-:W-:Y:S01]  /*62f0*/  MUFU.EX2 R171, R171 ;  /* 0x000000ab00ab7308 */ /* 0x000fe20000000800 */
[----:B------:R-:W-:Y:S02]  /*6300*/  FMNMX.FTZ R34, R191, R34, !PT ;  /* 0x00000022bf227209 */ /* 0x000fe40007810000 */
[----:B------:R-:W-:Y:S01]  /*6310*/  FSEL R195, R71, -INF , P5 ;  /* 0xff80000047c37808 */ /* 0x000fe20002800000 */
[----:B------:R-:W-:Y:S01]  /*6320*/  FFMA.FTZ R71, R21, R4, -R25 ;  /* 0x0000000415477223 */ /* 0x000fe20000010819 */
[----:B------:R-:W-:-:S02]  /*6330*/  FMNMX.FTZ R34, R193, R34, !PT ;  /* 0x00000022c1227209 */ /* 0x000fc40007810000 */
[----:B------:R-:W-:Y:S01]  /*6340*/  IADD3 R44, -R23, 0xb, RZ ;  /* 0x0000000b172c7810 */ /* 0x000fe20007ffe1ff */
[----:B------:R-:W-:Y:S01]  /*6350*/  MUFU.EX2 R32, R56 ;  /* 0x0000003800207308 */ /* 0x000fe20000000800 */
[----:B------:R-:W-:Y:S01]  /*6360*/  FMNMX.FTZ R54, R195, R34, !PT ;  /* 0x00000022c3367209 */ /* 0x000fe20007810000 */
[----:B------:R-:W-:-:S04]  /*6370*/  FFMA.FTZ R34, R50, R4, -R25 ;  /* 0x0000000432227223 */ /* 0x000fc80000010819 */
[----:B------:R-:W0:Y:S02]  /*6380*/  SHFL.BFLY PT, R67, R54, 0x2, 0x1f ;  /* 0x0c401f0036437f89 */ /* 0x000e2400000e0000 */
        /* <DEDUP_REMOVED lines=26> */
[-C--:B------:R-:W-:Y:S01]  /*6530*/  FFMA.FTZ R27, R55, R4.reuse, -R42 ;  /* 0x00000004371b7223 */ /* 0x080fe2000001082a */
[----:B------:R-:W-:Y:S01]  /*6540*/  FMUL.FTZ R46, R45, R4 ;  /* 0x000000042d2e7220 */ /* 0x000fe20000410000 */
[----:B------:R-:W-:-:S02]  /*6550*/  IMAD.U32 R45, RZ, RZ, UR42 ;  /* 0x0000002aff2d7e24 */ /* 0x000fc4000f8e00ff */
[----:B------:R-:W-:Y:S01]  /*6560*/  FADD.FTZ R5, -R6, R5 ;  /* 0x0000000506057221 */ /* 0x000fe20000010100 */
[-CC-:B--2---:R-:W-:Y:S01]  /*6570*/  FFMA.FTZ R154, R39, R4.reuse, -R42.reuse ;  /* 0x00000004279a7223 */ /* 0x184fe2000001082a */
[-CC-:B------:R-:W-:Y:S01]  /*6580*/  FFMA.FTZ R178, R29, R4.reuse, -R42.reuse ;  /* 0x000000041db27223 */ /* 0x180fe2000001082a */
[-CC-:B------:R-:W-:Y:S01]  /*6590*/  FFMA.FTZ R29, R65, R4.reuse, -R42.reuse ;  /* 0x00000004411d7223 */ /* 0x180fe2000001082a */
[-C--:B------:R-:W-:Y:S01]  /*65a0*/  FMUL.FTZ R5, R5, R4.reuse ;  /* 0x0000000405057220 */ /* 0x080fe20000410000 */
[----:B------:R-:W0:Y:S01]  /*65b0*/  MUFU.EX2 R6, R46 ;  /* 0x0000002e00067308 */ /* 0x000e220000000800 */
[----:B------:R-:W-:Y:S01]  /*65c0*/  @!P1 LEA R45, R45, UR41, 0x3 ;  /* 0x000000292d2d9c11 */ /* 0x000fe2000f8e18ff */
[-CC-:B------:R-:W-:Y:S01]  /*65d0*/  FFMA.FTZ R172, R31, R4.reuse, -R42.reuse ;  /* 0x000000041fac7223 */ /* 0x180fe2000001082a */
[-CC-:B------:R-:W-:Y:S01]  /*65e0*/  FFMA.FTZ R31, R69, R4.reuse, -R42.reuse ;  /* 0x00000004451f7223 */ /* 0x180fe2000001082a */
[-CC-:B------:R-:W-:Y:S01]  /*65f0*/  FFMA.FTZ R174, R73, R4.reuse, -R42.reuse ;  /* 0x0000000449ae7223 */ /* 0x180fe2000001082a */
[----:B------:R-:W-:Y:S01]  /*6600*/  FFMA.FTZ R33, R33, R4, -R42 ;  /* 0x0000000421217223 */ /* 0x000fe2000001082a */
[----:B------:R-:W-:-:S02]  /*6610*/  @!P1 VIADD R45, R45, 0x28840 ;  /* 0x000288402d2d9836 */ /* 0x000fc40000000000 */
[-CC-:B------:R-:W-:Y:S01]  /*6620*/  FFMA.FTZ R168, R35, R4.reuse, -R42.reuse ;  /* 0x0000000423a87223 */ /* 0x180fe2000001082a */
[----:B------:R-:W2:Y:S01]  /*6630*/  MUFU.EX2 R5, R5 ;  /* 0x0000000500057308 */ /* 0x000ea20000000800 */
[-CC-:B------:R-:W-:Y:S01]  /*6640*/  FFMA.FTZ R35, R77, R4.reuse, -R42.reuse ;  /* 0x000000044d237223 */ /* 0x180fe2000001082a */
[-CC-:B-1----:R-:W-:Y:S01]  /*6650*/  FFMA.FTZ R170, R37, R4.reuse, -R42.reuse ;  /* 0x0000000425aa7223 */ /* 0x182fe2000001082a */
[----:B------:R-:W-:Y:S01]  /*6660*/  @!P1 PRMT R45, RZ, 0x654, R45 ;  /* 0x00000654ff2d9816 */ /* 0x000fe2000000002d */
[-CC-:B------:R-:W-:Y:S01]  /*6670*/  FFMA.FTZ R37, R81, R4.reuse, -R42.reuse ;  /* 0x0000000451257223 */ /* 0x180fe2000001082a */
[-CC-:B------:R-:W-:Y:S01]  /*6680*/  FFMA.FTZ R152, R83, R4.reuse, -R42.reuse ;  /* 0x0000000453987223 */ /* 0x180fe2000001082a */
[----:B------:R-:W-:Y:S01]  /*6690*/  FFMA.FTZ R41, R41, R4, -R42 ;  /* 0x0000000429297223 */ /* 0x000fe2000001082a */
[----:B------:R-:W-:Y:S02]  /*66a0*/  WARPGROUP.DEPBAR.LE gsb0, 0x0 ;  /* 0x00008000000079c5 */ /* 0x000fe40000010000 */
[----:B------:R-:W1:Y:S01]  /*66b0*/  MUFU.EX2 R15, R15 ;  /* 0x0000000f000f7308 */ /* 0x000e620000000800 */
[----:B0-----:R-:W-:Y:S01]  /*66c0*/  FFMA.FTZ R39, R6, R0, R181 ;  /* 0x0000000006277223 */ /* 0x001fe200000100b5 */
[----:B------:R0:W-:Y:S06]  /*66d0*/  BAR.ARV R44, 0x100 ;  /* 0x0004002c0000751d */ /* 0x0001ec0000002000 */
[----:B------:R-:W0:Y:S01]  /*66e0*/  MUFU.EX2 R182, R182 ;  /* 0x000000b600b67308 */ /* 0x000e220000000800 */
[----:B--2---:R-:W-:Y:S01]  /*66f0*/  FFMA.FTZ R46, R5, R3, R180 ;  /* 0x00000003052e7223 */ /* 0x004fe200000100b4 */
[----:B------:R2:W-:Y:S01]  /*6700*/  @!P1 SYNCS.ARRIVE.TRANS64.RED.A1T0 RZ, [R45+URZ], RZ ;  /* 0x000000ff2dff99a7 */ /* 0x0005e2000810043f */
[C---:B------:R-:W-:Y:S01]  /*6710*/  FADD.FTZ R0, R8.reuse, R39 ;  /* 0x0000002708007221 */ /* 0x040fe20000010000 */
[-CC-:B------:R-:W-:Y:S01]  /*6720*/  FFMA.FTZ R3, R75, R4.reuse, -R42.reuse ;  /* 0x000000044b037223 */ /* 0x180fe2000001082a */
[----:B------:R-:W-:Y:S01]  /*6730*/  F2FP.BF16.F32.PACK_AB R181, R8, R181 ;  /* 0x000000b508b5723e */ /* 0x000fe200000010ff */
[----:B------:R-:W-:Y:S01]  /*6740*/  FFMA.FTZ R156, R79, R4, -R42 ;  /* 0x000000044f9c7223 */ /* 0x000fe2000001082a */
[----:B------:R-:W-:Y:S01]  /*6750*/  FADD.FTZ R39, R183, R0 ;  /* 0x00000000b7277221 */ /* 0x000fe20000010000 */
[----:B------:R-:W3:Y:S01]  /*6760*/  MUFU.EX2 R43, R43 ;  /* 0x0000002b002b7308 */ /* 0x000ee20000000800 */
[C---:B-1----:R-:W-:Y:S01]  /*6770*/  F2FP.BF16.F32.PACK_AB R180, R15.reuse, R180 ;  /* 0x000000b40fb4723e */ /* 0x042fe200000010ff */
[----:B--2---:R-:W-:Y:S01]  /*6780*/  FADD.FTZ R45, R15, R46 ;  /* 0x0000002e0f2d7221 */ /* 0x004fe20000010000 */
[----:B------:R-:W-:Y:S01]  /*6790*/  FADD.FTZ R0, R10, R39 ;  /* 0x000000270a007221 */ /* 0x000fe20000010000 */
[-CC-:B------:R-:W-:Y:S01]  /*67a0*/  FFMA.FTZ R51, R51, R4.reuse, -R42.reuse ;  /* 0x0000000433337223 */ /* 0x180fe2000001082a */
[-CC-:B------:R-:W-:Y:S01]  /*67b0*/  FFMA.FTZ R57, R57, R4.reuse, -R42.reuse ;  /* 0x0000000439397223 */ /* 0x180fe2000001082a */
[-C--:B------:R-:W-:Y:S01]  /*67c0*/  FFMA.FTZ R53, R53, R4.reuse, -R42 ;  /* 0x0000000435357223 */ /* 0x080fe2000001082a */
[----:B------:R-:W-:Y:S01]  /*67d0*/  FADD.FTZ R39, R177, R0 ;  /* 0x00000000b1277221 */ /* 0x000fe20000010000 */
[----:B------:R-:W1:Y:S01]  /*67e0*/  MUFU.EX2 R176, R176 ;  /* 0x000000b000b07308 */ /* 0x000e620000000800 */
[----:B0-----:R-:W-:Y:S01]  /*67f0*/  FADD.FTZ R44, R182, R45 ;  /* 0x0000002db62c7221 */ /* 0x001fe20000010000 */
[-CC-:B------:R-:W-:Y:S01]  /*6800*/  FFMA.FTZ R85, R85, R4.reuse, -R42.reuse ;  /* 0x0000000455557223 */ /* 0x180fe2000001082a */
[----:B------:R-:W-:Y:S01]  /*6810*/  FADD.FTZ R0, R20, R39 ;  /* 0x0000002714007221 */ /* 0x000fe20000010000 */
[-CC-:B------:R-:W-:Y:S01]  /*6820*/  FFMA.FTZ R59, R59, R4.reuse, -R42.reuse ;  /* 0x000000043b3b7223 */ /* 0x180fe2000001082a */
[-CC-:B------:R-:W-:Y:S01]  /*6830*/  FFMA.FTZ R61, R61, R4.reuse, -R42.reuse ;  /* 0x000000043d3d7223 */ /* 0x180fe2000001082a */
[-CC-:B------:R-:W-:Y:S01]  /*6840*/  FFMA.FTZ R63, R63, R4.reuse, -R42.reuse ;  /* 0x000000043f3f7223 */ /* 0x180fe2000001082a */
[-C--:B------:R-:W-:Y:S01]  /*6850*/  FFMA.FTZ R87, R87, R4.reuse, -R42 ;  /* 0x0000000457577223 */ /* 0x080fe2000001082a */
[----:B------:R-:W0:Y:S01]  /*6860*/  MUFU.EX2 R27, R27 ;  /* 0x0000001b001b7308 */ /* 0x000e220000000800 */
[----:B---3--:R-:W-:Y:S01]  /*6870*/  FADD.FTZ R45, R43, R44 ;  /* 0x0000002c2b2d7221 */ /* 0x008fe20000010000 */
[-CC-:B------:R-:W-:Y:S01]  /*6880*/  FFMA.FTZ R191, R191, R4.reuse, -R42.reuse ;  /* 0x00000004bfbf7223 */ /* 0x180fe2000001082a */
[-CC-:B------:R-:W-:Y:S01]  /*6890*/  FFMA.FTZ R193, R193, R4.reuse, -R42.reuse ;  /* 0x00000004c1c17223 */ /* 0x180fe2000001082a */
[----:B------:R-:W-:Y:S01]  /*68a0*/  FFMA.FTZ R42, R195, R4, -R42 ;  /* 0x00000004c32a7223 */ /* 0x000fe2000001082a */
[----:B------:R-:W-:Y:S01]  /*68b0*/  IMAD.U32 R47, RZ, RZ, UR53 ;  /* 0x00000035ff2f7e24 */ /* 0x000fe2000f8e00ff */
[----:B------:R-:W-:Y:S01]  /*68c0*/  PLOP3.LUT P3, PT, PT, PT, UP1, 0x80, 0x0 ;  /* 0x000000000000781c */ /* 0x000fe20003f6f018 */
[----:B------:R-:W-:Y:S01]  /*68d0*/  UMOV UR53, UR42 ;  /* 0x0000002a00357c82 */ /* 0x000fe20008000000 */
[----:B------:R-:W2:Y:S01]  /*68e0*/  MUFU.EX2 R178, R178 ;  /* 0x000000b200b27308 */ /* 0x000ea20000000800 */
[----:B-1----:R-:W-:Y:S01]  /*68f0*/  FADD.FTZ R44, R176, R45 ;  /* 0x0000002db02c7221 */ /* 0x002fe20000010000 */
[----:B------:R-:W-:Y:S01]  /*6900*/  @!P1 LEA R47, R47, UR41, 0x3 ;  /* 0x000000292f2f9c11 */ /* 0x000fe2000f8e18ff */
[-C--:B------:R-:W-:Y:S01]  /*6910*/  FMUL.FTZ R88, R88, R5.reuse ;  /* 0x0000000558587220 */ /* 0x080fe20000410000 */
[-C--:B------:R-:W-:Y:S01]  /*6920*/  FMUL.FTZ R89, R89, R5.reuse ;  /* 0x0000000559597220 */ /* 0x080fe20000410000 */
[-C--:B------:R-:W-:Y:S01]  /*6930*/  FMUL.FTZ R92, R92, R5.reuse ;  /* 0x000000055c5c7220 */ /* 0x080fe20000410000 */
[-C--:B------:R-:W-:Y:S01]  /*6940*/  FMUL.FTZ R93, R93, R5.reuse ;  /* 0x000000055d5d7220 */ /* 0x080fe20000410000 */
[----:B------:R-:W-:Y:S01]  /*6950*/  @!P1 VIADD R46, R47, 0x28860 ;  /* 0x000288602f2e9836 */ /* 0x000fe20000000000 */
[----:B------:R-:W1:Y:S01]  /*6960*/  MUFU.EX2 R29, R29 ;  /* 0x0000001d001d7308 */ /* 0x000e620000000800 */
[----:B0-----:R-:W-:Y:S01]  /*6970*/  FADD.FTZ R25, R27, R44 ;  /* 0x0000002c1b197221 */ /* 0x001fe20000010000 */
[-C--:B------:R-:W-:Y:S01]  /*6980*/  FMUL.FTZ R96, R96, R5.reuse ;  /* 0x0000000560607220 */ /* 0x080fe20000410000 */
[-C--:B------:R-:W-:Y:S01]  /*6990*/  FMUL.FTZ R97, R97, R5.reuse ;  /* 0x0000000561617220 */ /* 0x080fe20000410000 */
[----:B------:R-:W-:Y:S01]  /*69a0*/  @!P1 PRMT R46, RZ, 0x654, R46 ;  /* 0x00000654ff2e9816 */ /* 0x000fe2000000002e */
[-C--:B------:R-:W-:Y:S01]  /*69b0*/  FMUL.FTZ R100, R100, R5.reuse ;  /* 0x0000000564647220 */ /* 0x080fe20000410000 */
[-C--:B------:R-:W-:Y:S01]  /*69c0*/  FMUL.FTZ R101, R101, R5.reuse ;  /* 0x0000000565657220 */ /* 0x080fe20000410000 */
[-C--:B------:R-:W-:Y:S01]  /*69d0*/  FMUL.FTZ R104, R104, R5.reuse ;  /* 0x0000000568687220 */ /* 0x080fe20000410000 */
[----:B------:R-:W0:Y:S01]  /*69e0*/  MUFU.EX2 R172, R172 ;  /* 0x000000ac00ac7308 */ /* 0x000e220000000800 */
[----:B--2---:R-:W-:Y:S01]  /*69f0*/  FADD.FTZ R44, R178, R25 ;  /* 0x00000019b22c7221 */ /* 0x004fe20000010000 */
[----:B------:R-:W-:Y:S01]  /*6a00*/  FADD.FTZ R25, R179, R0 ;  /* 0x00000000b3197221 */ /* 0x000fe20000010000 */
[----:B------:R2:W-:Y:S01]  /*6a10*/  @!P1 SYNCS.ARRIVE.TRANS64.RED.A1T0 RZ, [R46+URZ], RZ ;  /* 0x000000ff2eff99a7 */ /* 0x0005e2000810043f */
[-C--:B------:R-:W-:Y:S01]  /*6a20*/  FMUL.FTZ R105, R105, R5.reuse ;  /* 0x0000000569697220 */ /* 0x080fe20000410000 */
[-C--:B------:R-:W-:Y:S01]  /*6a30*/  FMUL.FTZ R108, R108, R5.reuse ;  /* 0x000000056c6c7220 */ /* 0x080fe20000410000 */
[----:B------:R-:W-:Y:S01]  /*6a40*/  FADD.FTZ R0, R24, R25 ;  /* 0x0000001918007221 */ /* 0x000fe20000010000 */
[-C--:B------:R-:W-:Y:S01]  /*6a50*/  FMUL.FTZ R109, R109, R5.reuse ;  /* 0x000000056d6d7220 */ /* 0x080fe20000410000 */
[----:B------:R-:W3:Y:S01]  /*6a60*/  MUFU.EX2 R31, R31 ;  /* 0x0000001f001f7308 */ /* 0x000ee20000000800 */
[----:B-1----:R-:W-:Y:S01]  /*6a70*/  FADD.FTZ R39, R29, R44 ;  /* 0x0000002c1d277221 */ /* 0x002fe20000010000 */
[----:B------:R-:W-:Y:S01]  /*6a80*/  FADD.FTZ R25, R173, R0 ;  /* 0x00000000ad197221 */ /* 0x000fe20000010000 */
[-C--:B------:R-:W-:Y:S01]  /*6a90*/  FMUL.FTZ R112, R112, R5.reuse ;  /* 0x0000000570707220 */ /* 0x080fe20000410000 */
[-C--:B------:R-:W-:Y:S01]  /*6aa0*/  FMUL.FTZ R113, R113, R5.reuse ;  /* 0x0000000571717220 */ /* 0x080fe20000410000 */
[-C--:B------:R-:W-:Y:S01]  /*6ab0*/  FMUL.FTZ R116, R116, R5.reuse ;  /* 0x0000000574747220 */ /* 0x080fe20000410000 */
[----:B------:R-:W-:Y:S01]  /*6ac0*/  FADD.FTZ R0, R26, R25 ;  /* 0x000000191a007221 */ /* 0x000fe20000010000 */
[-C--:B------:R-:W-:Y:S01]  /*6ad0*/  FMUL.FTZ R117, R117, R5.reuse ;  /* 0x0000000575757220 */ /* 0x080fe20000410000 */
[----:B------:R-:W1:Y:S01]  /*6ae0*/  MUFU.EX2 R174, R174 ;  /* 0x000000ae00ae7308 */ /* 0x000e620000000800 */
[----:B0-----:R-:W-:Y:S01]  /*6af0*/  FADD.FTZ R44, R172, R39 ;  /* 0x00000027ac2c7221 */ /* 0x001fe20000010000 */
[----:B------:R-:W-:Y:S01]  /*6b00*/  FADD.FTZ R25, R175, R0 ;  /* 0x00000000af197221 */ /* 0x000fe20000010000 */
[-C--:B------:R-:W-:Y:S01]  /*6b10*/  FMUL.FTZ R120, R120, R5.reuse ;  /* 0x0000000578787220 */ /* 0x080fe20000410000 */
[-C--:B------:R-:W-:Y:S01]  /*6b20*/  FMUL.FTZ R121, R121, R5.reuse ;  /* 0x0000000579797220 */ /* 0x080fe20000410000 */
[-C--:B------:R-:W-:Y:S01]  /*6b30*/  FMUL.FTZ R124, R124, R5.reuse ;  /* 0x000000057c7c7220 */ /* 0x080fe20000410000 */
        /* <DEDUP_REMOVED lines=25> */
[----:B------:R-:W-:Y:S01]  /*6cd0*/  FMUL.FTZ R149, R149, R5 ;  /* 0x0000000595957220 */ /* 0x000fe20000410000 */
        /* <DEDUP_REMOVED lines=51> */
[----:B------:R-:W-:Y:S01]  /*7010*/  FMUL.FTZ R151, R151, R6 ;  /* 0x0000000697977220 */ /* 0x000fe20000410000 */
[----:B------:R-:W-:Y:S01]  /*7020*/  F2FP.BF16.F32.PACK_AB R183, R10, R183 ;  /* 0x000000b70ab7723e */ /* 0x000fe200000010ff */
[----:B------:R-:W-:Y:S01]  /*7030*/  IMAD.MOV.U32 R6, RZ, RZ, R7 ;  /* 0x000000ffff067224 */ /* 0x000fe200078e0007 */
[----:B------:R-:W-:Y:S01]  /*7040*/  F2FP.BF16.F32.PACK_AB R177, R20, R177 ;  /* 0x000000b114b1723e */ /* 0x000fe200000010ff */
[----:B------:R-:W-:Y:S01]  /*7050*/  IMAD.MOV.U32 R5, RZ, RZ, R21 ;  /* 0x000000ffff057224 */ /* 0x000fe200078e0015 */
[----:B------:R-:W3:Y:S01]  /*7060*/  MUFU.EX2 R51, R51 ;  /* 0x0000003300337308 */ /* 0x000ee20000000800 */
[C---:B-1----:R-:W-:Y:S01]  /*7070*/  FADD.FTZ R25, R3.reuse, R8 ;  /* 0x0000000803197221 */ /* 0x042fe20000010000 */
[----:B------:R-:W-:-:S02]  /*7080*/  F2FP.BF16.F32.PACK_AB R154, R3, R154 ;  /* 0x0000009a039a723e */ /* 0x000fc400000010ff */
[----:B------:R-:W-:Y:S02]  /*7090*/  F2FP.BF16.F32.PACK_AB R182, R43, R182 ;  /* 0x000000b62bb6723e */ /* 0x000fe400000010ff */
[----:B------:R-:W-:Y:S02]  /*70a0*/  F2FP.BF16.F32.PACK_AB R176, R27, R176 ;  /* 0x000000b01bb0723e */ /* 0x000fe400000010ff */
[----:B------:R-:W1:Y:S01]  /*70b0*/  MUFU.EX2 R158, R57 ;  /* 0x00000039009e7308 */ /* 0x000e620000000800 */
[----:B0-----:R-:W-:Y:S01]  /*70c0*/  FADD.FTZ R25, R156, R25 ;  /* 0x000000199c197221 */ /* 0x001fe20000010000 */
[----:B------:R-:W-:Y:S02]  /*70d0*/  F2FP.BF16.F32.PACK_AB R178, R29, R178 ;  /* 0x000000b21db2723e */ /* 0x000fe400000010ff */
[----:B------:R-:W-:Y:S02]  /*70e0*/  F2FP.BF16.F32.PACK_AB R179, R24, R179 ;  /* 0x000000b318b3723e */ /* 0x000fe400000010ff */
[----:B------:R-:W-:-:S02]  /*70f0*/  F2FP.BF16.F32.PACK_AB R172, R31, R172 ;  /* 0x000000ac1fac723e */ /* 0x000fc400000010ff */
[----:B------:R-:W0:Y:S01]  /*7100*/  MUFU.EX2 R53, R53 ;  /* 0x0000003500357308 */ /* 0x000e220000000800 */
[----:B---3--:R-:W-:Y:S01]  /*7110*/  FADD.FTZ R25, R51, R25 ;  /* 0x0000001933197221 */ /* 0x008fe20000010000 */
[----:B------:R-:W-:Y:S02]  /*7120*/  F2FP.BF16.F32.PACK_AB R173, R26, R173 ;  /* 0x000000ad1aad723e */ /* 0x000fe400000010ff */
[----:B------:R-:W-:Y:S02]  /*7130*/  F2FP.BF16.F32.PACK_AB R174, R33, R174 ;  /* 0x000000ae21ae723e */ /* 0x000fe400000010ff */
[----:B------:R-:W-:Y:S02]  /*7140*/  F2FP.BF16.F32.PACK_AB R175, R28, R175 ;  /* 0x000000af1caf723e */ /* 0x000fe400000010ff */
[----:B------:R-:W3:Y:S01]  /*7150*/  MUFU.EX2 R38, R38 ;  /* 0x0000002600267308 */ /* 0x000ee20000000800 */
[----:B-1----:R-:W-:Y:S01]  /*7160*/  FADD.FTZ R25, R158, R25 ;  /* 0x000000199e197221 */ /* 0x002fe20000010000 */
        /* <DEDUP_REMOVED lines=16> */
[----:B------:R-:W-:-:S04]  /*7270*/  F2FP.BF16.F32.PACK_AB R159, R40, R159 ;  /* 0x0000009f289f723e */ /* 0x000fc800000010ff */
        /* <DEDUP_REMOVED lines=29> */
[----:B-1----:R-:W-:-:S04]  /*7450*/  FADD.FTZ R25, R166, R25 ;  /* 0x00000019a6197221 */ /* 0x002fc80000010000 */
[C---:B0-----:R-:W-:Y:S01]  /*7460*/  FADD.FTZ R3, R42.reuse, R25 ;  /* 0x000000192a037221 */ /* 0x041fe20000010000 */
[----:B------:R-:W-:Y:S01]  /*7470*/  F2FP.BF16.F32.PACK_AB R166, R42, R166 ;  /* 0x000000a62aa6723e */ /* 0x000fe200000010ff */
[C---:B---3--:R-:W-:Y:S01]  /*7480*/  FADD.FTZ R0, R13.reuse, R0 ;  /* 0x000000000d007221 */ /* 0x048fe20000010000 */
[----:B------:R-:W-:Y:S01]  /*7490*/  F2FP.BF16.F32.PACK_AB R167, R13, R11 ;  /* 0x0000000b0da7723e */ /* 0x000fe200000010ff */
[----:B--2---:R-:W-:Y:S06]  /*74a0*/  @P3 BRA `(.L_x_8962) ;  /* 0xffffffcc00c43947 */ /* 0x004fec000383ffff */
.L_x_8953:
[----:B------:R-:W-:-:S13]  /*74b0*/  ISETP.LE.AND P2, PT, RZ, UR54, PT ;  /* 0x00000036ff007c0c */ /* 0x000fda000bf43270 */
[----:B------:R-:W-:Y:S05]  /*74c0*/  @!P2 BRA `(.L_x_8963) ;  /* 0x0000002400fca947 */ /* 0x000fea0003800000 */
[----:B------:R-:W-:Y:S01]  /*74d0*/  IMAD.MOV.U32 R6, RZ, RZ, R7 ;  /* 0x000000ffff067224 */ /* 0x000fe200078e0007 */
[----:B------:R-:W-:Y:S01]  /*74e0*/  UMOV UR51, UR43 ;  /* 0x0000002b00337c82 */ /* 0x000fe20008000000 */
[----:B------:R-:W-:Y:S01]  /*74f0*/  IMAD.MOV.U32 R8, RZ, RZ, R21 ;  /* 0x000000ffff087224 */ /* 0x000fe200078e0015 */
[----:B------:R-:W-:Y:S01]  /*7500*/  UMOV UR50, UR42 ;  /* 0x0000002a00327c82 */ /* 0x000fe20008000000 */
[----:B------:R-:W-:-:S05]  /*7510*/  ULDC UR49, c[0x0][0x9d8] ;  /* 0x0002760000317ab9 */ /* 0x000fca0000000800 */
.L_x_8972:
        /* <DEDUP_REMOVED lines=9> */
.L_x_8965:
[----:B------:R-:W-:Y:S01]  /*75b0*/  ULEA UR6, UR42, UR41, 0x3 ;  /* 0x000000292a067291 */ /* 0x000fe2000f8e183f */
[----:B------:R-:W-:-:S05]  /*75c0*/  IMAD.U32 R4, RZ, RZ, UR43 ;  /* 0x0000002bff047e24 */ /* 0x000fca000f8e00ff */
[----:B------:R-:W-:-:S04]  /*75d0*/  SHF.L.U32 R4, R4, 0x1f, RZ ;  /* 0x0000001f04047819 */ /* 0x000fc800000006ff */
[----:B------:R0:W1:Y:S01]  /*75e0*/  SYNCS.PHASECHK.TRANS64.TRYWAIT P2, [UR6+0x28830], R4 ;  /* 0x02883004ff0075a7 */ /* 0x0000620008040146 */
[----:B------:R-:W-:Y:S05]  /*75f0*/  @!P0 BRA `(.L_x_8966) ;  /* 0x0000000000048947 */ /* 0x000fea0003800000 */
[----:B------:R-:W-:Y:S01]  /*7600*/  BPT.TRAP 0x1 ;  /* 0x000000040000795c */ /* 0x000fe20000300000 */
.L_x_8966:
[----:B-1----:R-:W-:Y:S05]  /*7610*/  @P2 BRA `(.L_x_8964) ;  /* 0x0000000000082947 */ /* 0x002fea0003800000 */
[----:B------:R-:W1:Y:S02]  /*7620*/  SYNCS.PHASECHK.TRANS64.TRYWAIT P2, [UR6+0x28830], R4 ;  /* 0x02883004ff0075a7 */ /* 0x000e640008040146 */
[----:B-1----:R-:W-:Y:S05]  /*7630*/  @!P2 BRA `(.L_x_8967) ;  /* 0x000000940014a947 */ /* 0x002fea0003800000 */
.L_x_8964:
        /* <DEDUP_REMOVED lines=45> */
.L_x_8969:
[----:B------:R-:W-:Y:S01]  /*7910*/  ULEA UR6, UR50, UR41, 0x3 ;  /* 0x0000002932067291 */ /* 0x000fe2000f8e183f */
[----:B------:R-:W-:-:S05]  /*7920*/  IMAD.U32 R4, RZ, RZ, UR51 ;  /* 0x00000033ff047e24 */ /* 0x000fca000f8e00ff */
[----:B------:R-:W-:-:S04]  /*7930*/  SHF.L.U32 R4, R4, 0x1f, RZ ;  /* 0x0000001f04047819 */ /* 0x000fc800000006ff */
[----:B------:R0:W1:Y:S01]  /*7940*/  SYNCS.PHASECHK.TRANS64.TRYWAIT P2, [UR6+0x28850], R4 ;  /* 0x02885004ff0075a7 */ /* 0x0000620008040146 */
[----:B------:R-:W-:Y:S05]  /*7950*/  @!P0 BRA `(.L_x_8970) ;  /* 0x0000000000048947 */ /* 0x000fea0003800000 */
[----:B------:R-:W-:Y:S01]  /*7960*/  BPT.TRAP 0x1 ;  /* 0x000000040000795c */ /* 0x000fe20000300000 */
.L_x_8970:
[----:B-1----:R-:W-:Y:S05]  /*7970*/  @P2 BRA `(.L_x_8968) ;  /* 0x0000000000082947 */ /* 0x002fea0003800000 */
[----:B------:R-:W1:Y:S02]  /*7980*/  SYNCS.PHASECHK.TRANS64.TRYWAIT P2, [UR6+0x28850], R4 ;  /* 0x02885004ff0075a7 */ /* 0x000e640008040146 */
[----:B-1----:R-:W-:Y:S05]  /*7990*/  @!P2 BRA `(.L_x_8971) ;  /* 0x000000900054a947 */ /* 0x002fea0003800000 */
.L_x_8968:
        /* <DEDUP_REMOVED lines=77> */
[----:B------:R-:W-:Y:S01]  /*7e70*/  ISETP.LT.AND P2, PT, RZ, UR54, PT ;  /* 0x00000036ff007c0c */ /* 0x000fe2000bf41270 */
[----:B------:R-:W-:-:S05]  /*7e80*/  UMOV UR51, UR43 ;  /* 0x0000002b00337c82 */ /* 0x000fca0008000000 */
        /* <DEDUP_REMOVED lines=13> */
[----:B0-----:R-:W-:Y:S01]  /*7f60*/  FMNMX.FTZ R12, R15, R12, !PT ;  /* 0x0000000c0f0c7209 */ /* 0x001fe20007810000 */
[----:B------:R-:W-:-:S02]  /*7f70*/  WARPGROUP.DEPBAR.LE gsb0, 0x0 ;  /* 0x00008000000079c5 */ /* 0x000fc40000010000 */
[----:B------:R-:W-:Y:S01]  /*7f80*/  WARPGROUP.ARRIVE ;  /* 0x00000000000079c5 */ /* 0x000fe20000000000 */
[----:B------:R-:W-:Y:S01]  /*7f90*/  FMUL.FTZ R183, R32, UR49 ;  /* 0x0000003120b77c20 */ /* 0x000fe20008410000 */
[----:B------:R-:W-:Y:S02]  /*7fa0*/  FMUL.FTZ R181, R33, UR49 ;  /* 0x0000003121b57c20 */ /* 0x000fe40008410000 */
[----:B------:R-:W0:Y:S01]  /*7fb0*/  MUFU.TANH R29, R29 ;  /* 0x0000001d001d7308 */ /* 0x000e220000002400 */
[----:B------:R-:W-:Y:S01]  /*7fc0*/  FMUL.FTZ R33, R38, UR49 ;  /* 0x0000003126217c20 */ /* 0x000fe20008410000 */
[----:B------:R-:W-:Y:S01]  /*7fd0*/  HGMMA.64x128x16.F32.BF16 R88, R176, gdesc[UR4].tnspB, R88, gsb0 ;  /* 0x41e00004b0587df0 */ /* 0x000fe20008001858 */
[----:B------:R-:W-:Y:S01]  /*7fe0*/  UIADD3 UR6, UR10, 0x100, URZ ;  /* 0x000001000a067890 */ /* 0x000fe2000fffe03f */
[----:B------:R-:W-:-:S04]  /*7ff0*/  UMOV UR7, 0x40000040 ;  /* 0x4000004000077882 */ /* 0x000fc80000000000 */
[----:B------:R-:W2:Y:S01]  /*8000*/  MUFU.TANH R183, R183 ;  /* 0x000000b700b77308 */ /* 0x000ea20000002400 */
[----:B-1----:R-:W-:-:S07]  /*8010*/  FMNMX.FTZ R12, R27, R12, !PT ;  /* 0x0000000c1b0c7209 */ /* 0x002fce0007810000 */
[----:B------:R-:W1:Y:S01]  /*8020*/  MUFU.TANH R181, R181 ;  /* 0x000000b500b57308 */ /* 0x000e620000002400 */
[----:B0-----:R-:W-:-:S07]  /*8030*/  FMNMX.FTZ R12, R29, R12, !PT ;  /* 0x0000000c1d0c7209 */ /* 0x001fce0007810000 */
[----:B------:R-:W0:Y:S01]  /*8040*/  MUFU.TANH R31, R31 ;  /* 0x0000001f001f7308 */ /* 0x000e220000002400 */
[----:B--2---:R-:W-:-:S07]  /*8050*/  FMNMX.FTZ R4, R183, R4, !PT ;  /* 0x00000004b7047209 */ /* 0x004fce0007810000 */
[----:B------:R-:W-:Y:S01]  /*8060*/  MUFU.TANH R215, R215 ;  /* 0x000000d700d77308 */ /* 0x000fe20000002400 */
[----:B-1----:R-:W-:-:S04]  /*8070*/  FMNMX.FTZ R4, R181, R4, !PT ;  /* 0x00000004b5047209 */ /* 0x002fc80007810000 */
[----:B------:R-:W-:-:S03]  /*8080*/  FMNMX.FTZ R4, R191, R4, !PT ;  /* 0x00000004bf047209 */ /* 0x000fc60007810000 */
[----:B------:R-:W1:Y:S01]  /*8090*/  MUFU.TANH R33, R33 ;  /* 0x0000002100217308 */ /* 0x000e620000002400 */
[----:B------:R-:W-:Y:S02]  /*80a0*/  FMNMX.FTZ R4, R193, R4, !PT ;  /* 0x00000004c1047209 */ /* 0x000fe40007810000 */
[----:B0-----:R-:W-:Y:S02]  /*80b0*/  FMNMX.FTZ R12, R31, R12, !PT ;  /* 0x0000000c1f0c7209 */ /* 0x001fe40007810000 */
[----:B------:R-:W-:-:S03]  /*80c0*/  FMNMX.FTZ R4, R195, R4, !PT ;  /* 0x00000004c3047209 */ /* 0x000fc60007810000 */
[----:B------:R-:W-:Y:S01]  /*80d0*/  MUFU.TANH R69, R69 ;  /* 0x0000004500457308 */ /* 0x000fe20000002400 */
[----:B------:R-:W-:-:S04]  /*80e0*/  FMNMX.FTZ R4, R197, R4, !PT ;  /* 0x00000004c5047209 */ /* 0x000fc80007810000 */
[----:B------:R-:W-:-:S03]  /*80f0*/  FMNMX.FTZ R4, R199, R4, !PT ;  /* 0x00000004c7047209 */ /* 0x000fc60007810000 */
        /* <DEDUP_REMOVED lines=15> */
[----:B------:R-:W-:Y:S01]  /*81f0*/  MUFU.TANH R223, R223 ;  /* 0x000000df00df7308 */ /* 0x000fe20000002400 */
[----:B0-----:R-:W-:-:S07]  /*8200*/  FMNMX.FTZ R12, R43, R12, !PT ;  /* 0x0000000c2b0c7209 */ /* 0x001fce0007810000 */
[----:B------:R-:W-:Y:S01]  /*8210*/  MUFU.TANH R47, R47 ;  /* 0x0000002f002f7308 */ /* 0x000fe20000002400 */
[----:B------:R-:W-:Y:S02]  /*8220*/  WARPGROUP.DEPBAR.LE gsb0, 0x0 ;  /* 0x00008000000079c5 */ /* 0x000fe40000010000 */
        /* <DEDUP_REMOVED lines=8> */
[----:B------:R-:W0:Y:S08]  /*82b0*/  MUFU.TANH R177, R177 ;  /* 0x000000b100b17308 */ /* 0x000e300000002400 */
[----:B------:R-:W1:Y:S08]  /*82c0*/  MUFU.TANH R179, R179 ;  /* 0x000000b300b37308 */ /* 0x000e700000002400 */
[----:B------:R-:W2:Y:S01]  /*82d0*/  MUFU.TANH R45, R45 ;  /* 0x0000002d002d7308 */ /* 0x000ea20000002400 */
[----:B0-----:R-:W-:-:S07]  /*82e0*/  FMNMX.FTZ R4, R177, R4, !PT ;  /* 0x00000004b1047209 */ /* 0x001fce0007810000 */
[----:B------:R-:W0:Y:S01]  /*82f0*/  MUFU.TANH R49, R49 ;  /* 0x0000003100317308 */ /* 0x000e220000002400 */
[----:B-1----:R-:W-:-:S04]  /*8300*/  FMNMX.FTZ R4, R179, R4, !PT ;  /* 0x00000004b3047209 */ /* 0x002fc80007810000 */
[----:B------:R-:W-:-:S03]  /*8310*/  FMNMX.FTZ R4, R201, R4, !PT ;  /* 0x00000004c9047209 */ /* 0x000fc60007810000 */
[----:B------:R-:W-:Y:S01]  /*8320*/  MUFU.TANH R85, R85 ;  /* 0x0000005500557308 */ /* 0x000fe20000002400 */
[----:B------:R-:W-:Y:S02]  /*8330*/  FMNMX.FTZ R4, R203, R4, !PT ;  /* 0x00000004cb047209 */ /* 0x000fe40007810000 */
[----:B--2---:R-:W-:Y:S02]  /*8340*/  FMNMX.FTZ R12, R45, R12, !PT ;  /* 0x0000000c2d0c7209 */ /* 0x004fe40007810000 */
[----:B------:R-:W-:Y:S02]  /*8350*/  FMNMX.FTZ R4, R205, R4, !PT ;  /* 0x00000004cd047209 */ /* 0x000fe40007810000 */
[----:B------:R-:W-:Y:S01]  /*8360*/  FMNMX.FTZ R12, R47, R12, !PT ;  /* 0x0000000c2f0c7209 */ /* 0x000fe20007810000 */
[----:B------:R-:W1:Y:S01]  /*8370*/  MUFU.TANH R51, R51 ;  /* 0x0000003300337308 */ /* 0x000e620000002400 */
[----:B------:R-:W-:Y:S02]  /*8380*/  FMNMX.FTZ R4, R207, R4, !PT ;  /* 0x00000004cf047209 */ /* 0x000fe40007810000 */
[----:B0-----:R-:W-:-:S02]  /*8390*/  FMNMX.FTZ R12, R49, R12, !PT ;  /* 0x0000000c310c7209 */ /* 0x001fc40007810000 */
[----:B------:R-:W-:-:S03]  /*83a0*/  FMNMX.FTZ R4, R209, R4, !PT ;  /* 0x00000004d1047209 */ /* 0x000fc60007810000 */
[----:B------:R-:W0:Y:S01]  /*83b0*/  MUFU.TANH R53, R53 ;  /* 0x0000003500357308 */ /* 0x000e220000002400 */
[----:B------:R-:W-:-:S04]  /*83c0*/  FMNMX.FTZ R4, R211, R4, !PT ;  /* 0x00000004d3047209 */ /* 0x000fc80007810000 */
[----:B------:R-:W-:-:S03]  /*83d0*/  FMNMX.FTZ R4, R213, R4, !PT ;  /* 0x00000004d5047209 */ /* 0x000fc60007810000 */
        /* <DEDUP_REMOVED lines=10> */
[----:B------:R-:W-:Y:S01]  /*8480*/  MUFU.TANH R67, R67 ;  /* 0x0000004300437308 */ /* 0x000fe20000002400 */
[----:B--2---:R-:W-:-:S07]  /*8490*/  FMNMX.FTZ R12, R61, R12, !PT ;  /* 0x0000000c3d0c7209 */ /* 0x004fce0007810000 */
        /* <DEDUP_REMOVED lines=18> */
[----:B------:R-:W-:Y:S01]  /*85c0*/  MUFU.TANH R87, R87 ;  /* 0x0000005700577308 */ /* 0x000fe20000002400 */
[----:B-1----:R-:W-:-:S04]  /*85d0*/  FMNMX.FTZ R4, R175, R4, !PT ;  /* 0x00000004af047209 */ /* 0x002fc80007810000 */
[----:B------:R-:W-:-:S04]  /*85e0*/  FMNMX.FTZ R4, R215, R4, !PT ;  /* 0x00000004d7047209 */ /* 0x000fc80007810000 */
[----:B------:R-:W-:Y:S02]  /*85f0*/  FMNMX.FTZ R4, R69, R4, !PT ;  /* 0x0000000445047209 */ /* 0x000fe40007810000 */
[----:B--2---:R-:W-:Y:S02]  /*8600*/  FMNMX.FTZ R12, R65, R12, !PT ;  /* 0x0000000c410c7209 */ /* 0x004fe40007810000 */
        /* <DEDUP_REMOVED lines=35> */
[-C--:B------:R-:W-:Y:S01]  /*8840*/  FMUL.FTZ R8, R227, R4.reuse ;  /* 0x00000004e3087220 */ /* 0x080fe20000410000 */
        /* <DEDUP_REMOVED lines=12> */
[-CC-:B------:R-:W-:Y:S01]  /*8910*/  FFMA.FTZ R225, R225, R4.reuse, -R10.reuse ;  /* 0x00000004e1e17223 */ /* 0x180fe2000001080a */
[----:B------:R-:W-:Y:S01]  /*8920*/  FFMA.FTZ R85, R85, R4, -R10 ;  /* 0x0000000455557223 */ /* 0x000fe2000001080a */
[----:B0-----:R-:W-:Y:S01]  /*8930*/  FMNMX.FTZ R12, R169, R12, !PT ;  /* 0x0000000ca90c7209 */ /* 0x001fe20007810000 */
[----:B------:R-:W-:Y:S03]  /*8940*/  MUFU.EX2 R8, R8 ;  /* 0x0000000800087308 */ /* 0x000fe60000000800 */
[----:B------:R-:W-:-:S04]  /*8950*/  FMNMX.FTZ R12, R83, R12, !PT ;  /* 0x0000000c530c7209 */ /* 0x000fc80007810000 */
[----:B-1----:R-:W-:Y:S01]  /*8960*/  FMNMX.FTZ R12, R171, R12, !PT ;  /* 0x0000000cab0c7209 */ /* 0x002fe20007810000 */
[----:B------:R-:W0:Y:S03]  /*8970*/  MUFU.EX2 R5, R5 ;  /* 0x0000000500057308 */ /* 0x000e260000000800 */
[----:B------:R-:W-:Y:S01]  /*8980*/  FMNMX.FTZ R7, R87, R12, !PT ;  /* 0x0000000c57077209 */ /* 0x000fe20007810000 */
[----:B------:R-:W-:-:S04]  /*8990*/  FFMA.FTZ R12, R217, R4, -R10 ;  /* 0x00000004d90c7223 */ /* 0x000fc8000001080a */
[----:B------:R-:W1:Y:S01]  /*89a0*/  SHFL.BFLY PT, R14, R7, 0x2, 0x1f ;  /* 0x0c401f00070e7f89 */ /* 0x000e6200000e0000 */
[----:B------:R-:W2:Y:S08]  /*89b0*/  MUFU.EX2 R180, R180 ;  /* 0x000000b400b47308 */ /* 0x000eb00000000800 */
[----:B------:R-:W3:Y:S01]  /*89c0*/  MUFU.EX2 R182, R182 ;  /* 0x000000b600b67308 */ /* 0x000ee20000000800 */
[----:B0-----:R-:W-:-:S07]  /*89d0*/  FFMA.FTZ R3, R8, R3, R5 ;  /* 0x0000000308037223 */ /* 0x001fce0000010005 */
[----:B------:R-:W0:Y:S01]  /*89e0*/  MUFU.EX2 R13, R13 ;  /* 0x0000000d000d7308 */ /* 0x000e220000000800 */
[C---:B--2---:R-:W-:Y:S01]  /*89f0*/  FADD.FTZ R3, R180.reuse, R3 ;  /* 0x00000003b4037221 */ /* 0x044fe20000010000 */
[----:B------:R-:W-:Y:S02]  /*8a00*/  F2FP.BF16.F32.PACK_AB R180, R180, R5 ;  /* 0x00000005b4b4723e */ /* 0x000fe400000010ff */
[----:B-1----:R-:W-:Y:S01]  /*8a10*/  FMNMX.FTZ R24, R7, R14, !PT ;  /* 0x0000000e07187209 */ /* 0x002fe20007810000 */
[----:B------:R-:W-:-:S03]  /*8a20*/  FFMA.FTZ R14, R219, R4, -R10 ;  /* 0x00000004db0e7223 */ /* 0x000fc6000001080a */
[----:B------:R-:W-:Y:S01]  /*8a30*/  MUFU.EX2 R176, R176 ;  /* 0x000000b000b07308 */ /* 0x000fe20000000800 */
[----:B---3--:R-:W-:Y:S01]  /*8a40*/  FADD.FTZ R44, R182, R3 ;  /* 0x00000003b62c7221 */ /* 0x008fe20000010000 */
[----:B------:R-:W1:Y:S06]  /*8a50*/  SHFL.BFLY PT, R7, R24, 0x1, 0x1f ;  /* 0x0c201f0018077f89 */ /* 0x000e6c00000e0000 */
[----:B------:R-:W-:Y:S01]  /*8a60*/  MUFU.EX2 R25, R25 ;  /* 0x0000001900197308 */ /* 0x000fe20000000800 */
[----:B0-----:R-:W-:-:S07]  /*8a70*/  F2FP.BF16.F32.PACK_AB R182, R13, R182 ;  /* 0x000000b60db6723e */ /* 0x001fce00000010ff */
[----:B------:R-:W-:Y:S08]  /*8a80*/  MUFU.EX2 R178, R178 ;  /* 0x000000b200b27308 */ /* 0x000ff00000000800 */
[----:B------:R-:W-:Y:S01]  /*8a90*/  MUFU.EX2 R172, R172 ;  /* 0x000000ac00ac7308 */ /* 0x000fe20000000800 */
[----:B-1----:R-:W-:-:S05]  /*8aa0*/  FMNMX.FTZ R7, R24, R7, !PT ;  /* 0x0000000718077209 */ /* 0x002fca0007810000 */
[-C--:B------:R-:W-:Y:S02]  /*8ab0*/  FMUL.FTZ R40, R7, R4.reuse ;  /* 0x0000000407287220 */ /* 0x080fe40000410000 */
[----:B------:R-:W-:Y:S02]  /*8ac0*/  MUFU.EX2 R174, R174 ;  /* 0x000000ae00ae7308 */ /* 0x000fe40000000800 */
[-CC-:B------:R-:W-:Y:S01]  /*8ad0*/  FFMA.FTZ R183, R15, R4.reuse, -R40.reuse ;  /* 0x000000040fb77223 */ /* 0x180fe20000010828 */
[----:B------:R-:W-:Y:S02]  /*8ae0*/  IMAD.U32 R15, RZ, RZ, UR42 ;  /* 0x0000002aff0f7e24 */ /* 0x000fe4000f8e00ff */
[-CC-:B------:R-:W-:Y:S01]  /*8af0*/  FFMA.FTZ R181, R11, R4.reuse, -R40.reuse ;  /* 0x000000040bb57223 */ /* 0x180fe20000010828 */
[-CC-:B------:R-:W-:Y:S01]  /*8b00*/  FFMA.FTZ R177, R29, R4.reuse, -R40.reuse ;  /* 0x000000041db17223 */ /* 0x180fe20000010828 */
[-CC-:B------:R-:W-:Y:S01]  /*8b10*/  FFMA.FTZ R32, R27, R4.reuse, -R40.reuse ;  /* 0x000000041b207223 */ /* 0x180fe20000010828 */
[----:B------:R-:W-:Y:S01]  /*8b20*/  IADD3 R27, -R23, 0xb, RZ ;  /* 0x0000000b171b7810 */ /* 0x000fe20007ffe1ff */
        /* <DEDUP_REMOVED lines=31> */
[-CC-:B------:R-:W-:Y:S01]  /*8d20*/  FFMA.FTZ R155, R197, R4.reuse, -R10.reuse ;  /* 0x00000004c59b7223 */ /* 0x180fe2000001080a */
[-CC-:B------:R-:W-:Y:S01]  /*8d30*/  FFMA.FTZ R193, R201, R4.reuse, -R10.reuse ;  /* 0x00000004c9c17223 */ /* 0x180fe2000001080a */
[-CC-:B------:R-:W-:Y:S01]  /*8d40*/  FFMA.FTZ R152, R207, R4.reuse, -R10.reuse ;  /* 0x00000004cf987223 */ /* 0x180fe2000001080a */
[-CC-:B------:R-:W-:Y:S01]  /*8d50*/  FFMA.FTZ R154, R211, R4.reuse, -R10.reuse ;  /* 0x00000004d39a7223 */ /* 0x180fe2000001080a */
[----:B------:R-:W-:Y:S01]  /*8d60*/  HGMMA.64x128x16.F32.BF16 R88, R156, gdesc[UR4].tnspB, R88, gsb0 ;  /* 0x41e000049c587df0 */ /* 0x000fe20008001858 */
[----:B------:R-:W-:Y:S01]  /*8d70*/  UIADD3 UR6, UR10, 0x300, URZ ;  /* 0x000003000a067890 */ /* 0x000fe2000fffe03f */
[-C--:B------:R-:W-:Y:S01]  /*8d80*/  FFMA.FTZ R197, R175, R4.reuse, -R10 ;  /* 0x00000004afc57223 */ /* 0x080fe2000001080a */
[----:B------:R-:W-:Y:S01]  /*8d90*/  UMOV UR7, 0x40000040 ;  /* 0x4000004000077882 */ /* 0x000fe20000000000 */
[----:B------:R-:W-:Y:S01]  /*8da0*/  MUFU.EX2 R179, R179 ;  /* 0x000000b300b37308 */ /* 0x000fe20000000800 */
[----:B------:R-:W-:-:S07]  /*8db0*/  FFMA.FTZ R175, R41, R4, -R40 ;  /* 0x0000000429af7223 */ /* 0x000fce0000010828 */
        /* <DEDUP_REMOVED lines=23> */
[-CC-:B------:R-:W-:Y:S01]  /*8f30*/  FFMA.FTZ R10, R9, R4.reuse, -R40.reuse ;  /* 0x00000004090a7223 */ /* 0x180fe20000010828 */
[----:B------:R-:W-:Y:S01]  /*8f40*/  HGMMA.64x128x16.F32.BF16 R88, R160, gdesc[UR4].tnspB, R88, gsb0 ;  /* 0x41e00004a0587df0 */ /* 0x000fe20008001858 */
[----:B------:R-:W-:Y:S01]  /*8f50*/  UIADD3 UR6, UR10, 0x380, URZ ;  /* 0x000003800a067890 */ /* 0x000fe2000fffe03f */
[-CC-:B------:R-:W-:Y:S01]  /*8f60*/  FFMA.FTZ R173, R37, R4.reuse, -R40.reuse ;  /* 0x0000000425ad7223 */ /* 0x180fe20000010828 */
[----:B------:R-:W-:Y:S01]  /*8f70*/  UMOV UR7, 0x40000040 ;  /* 0x4000004000077882 */ /* 0x000fe20000000000 */
        /* <DEDUP_REMOVED lines=19> */
[----:B------:R-:W-:-:S02]  /*90b0*/  WARPGROUP.DEPBAR.LE gsb0, 0x0 ;  /* 0x00008000000079c5 */ /* 0x000fc40000010000 */
[----:B------:R-:W-:Y:S01]  /*90c0*/  WARPGROUP.ARRIVE ;  /* 0x00000000000079c5 */ /* 0x000fe20000000000 */
[----:B------:R-:W-:Y:S01]  /*90d0*/  FADD.FTZ R161, -R7, R6 ;  /* 0x0000000607a17221 */ /* 0x000fe20000010100 */
[----:B------:R-:W-:Y:S01]  /*90e0*/  FFMA.FTZ R6, R49, R4, -R40 ;  /* 0x0000000431067223 */ /* 0x000fe20000010828 */
[----:B0-----:R-:W-:Y:S02]  /*90f0*/  F2FP.BF16.F32.PACK_AB R160, R73, R12 ;  /* 0x0000000c49a0723e */ /* 0x001fe400000010ff */
[----:B------:R-:W-:Y:S01]  /*9100*/  FMUL.FTZ R161, R161, R4 ;  /* 0x00000004a1a17220 */ /* 0x000fe20000410000 */
[----:B------:R-:W-:Y:S01]  /*9110*/  HGMMA.64x128x16.F32.BF16 R88, R164, gdesc[UR4].tnspB, R88, gsb0 ;  /* 0x41e00004a4587df0 */ /* 0x000fe20008001858 */
[----:B------:R-:W0:Y:S01]  /*9120*/  MUFU.EX2 R77, R77 ;  /* 0x0000004d004d7308 */ /* 0x000e220000000800 */
[----:B------:R-:W-:-:S07]  /*9130*/  UIADD3 UR6, UR54, -0x1, URZ ;  /* 0xffffffff36067890 */ /* 0x000fce000fffe03f */
[----:B------:R-:W1:Y:S01]  /*9140*/  MUFU.EX2 R201, R161 ;  /* 0x000000a100c97308 */ /* 0x000e620000000800 */
[----:B------:R-:W-:-:S07]  /*9150*/  UMOV UR54, UR6 ;  /* 0x0000000600367c82 */ /* 0x000fce0008000000 */
[----:B------:R-:W-:Y:S01]  /*9160*/  MUFU.EX2 R6, R6 ;  /* 0x0000000600067308 */ /* 0x000fe20000000800 */
[----:B0-----:R-:W-:-:S07]  /*9170*/  F2FP.BF16.F32.PACK_AB R162, R77, R14 ;  /* 0x0000000e4da2723e */ /* 0x001fce00000010ff */
[----:B------:R-:W-:Y:S01]  /*9180*/  MUFU.EX2 R79, R79 ;  /* 0x0000004f004f7308 */ /* 0x000fe20000000800 */
[----:B-1----:R-:W-:-:S04]  /*9190*/  FFMA.FTZ R42, R201, R0, R10 ;  /* 0x00000000c92a7223 */ /* 0x002fc8000001000a */
[C---:B------:R-:W-:Y:S01]  /*91a0*/  FADD.FTZ R42, R181.reuse, R42 ;  /* 0x0000002ab52a7221 */ /* 0x040fe20000010000 */
[----:B------:R-:W-:Y:S02]  /*91b0*/  F2FP.BF16.F32.PACK_AB R181, R181, R10 ;  /* 0x0000000ab5b5723e */ /* 0x000fe400000010ff */
        /* <DEDUP_REMOVED lines=15> */
[----:B------:R-:W-:Y:S01]  /*92b0*/  FADD.FTZ R42, R30, R3 ;  /* 0x000000031e2a7221 */ /* 0x000fe20000010000 */
[----:B------:R-:W-:Y:S01]  /*92c0*/  FFMA.FTZ R3, R169, R4, -R40 ;  /* 0x00000004a9037223 */ /* 0x000fe20000010828 */
[----:B------:R-:W-:Y:S01]  /*92d0*/  F2FP.BF16.F32.PACK_AB R169, R28, R9 ;  /* 0x000000091ca9723e */ /* 0x000fe200000010ff */
[----:B------:R-:W-:Y:S08]  /*92e0*/  MUFU.EX2 R24, R225 ;  /* 0x000000e100187308 */ /* 0x000ff00000000800 */
[----:B------:R-:W-:Y:S01]  /*92f0*/  MUFU.EX2 R85, R85 ;  /* 0x0000005500557308 */ /* 0x000fe20000000800 */
[----:B------:R-:W-:-:S02]  /*9300*/  WARPGROUP.DEPBAR.LE gsb0, 0x0 ;  /* 0x00008000000079c5 */ /* 0x000fc40000010000 */
[----:B------:R1:W-:Y:S06]  /*9310*/  BAR.ARV R27, 0x100 ;  /* 0x0004001b0000751d */ /* 0x0003ec0000002000 */
        /* <DEDUP_REMOVED lines=8> */
[----:B--2---:R-:W-:Y:S01]  /*93a0*/  IMAD.U32 R29, RZ, RZ, UR50 ;  /* 0x00000032ff1d7e24 */ /* 0x004fe2000f8e00ff */
[----:B------:R-:W-:Y:S01]  /*93b0*/  UMOV UR50, UR42 ;  /* 0x0000002a00327c82 */ /* 0x000fe20008000000 */
[-C--:B------:R-:W-:Y:S01]  /*93c0*/  FMUL.FTZ R101, R101, R8.reuse ;  /* 0x0000000865657220 */ /* 0x080fe20000410000 */
[-C--:B------:R-:W-:Y:S01]  /*93d0*/  FMUL.FTZ R104, R104, R8.reuse ;  /* 0x0000000868687220 */ /* 0x080fe20000410000 */
[-C--:B------:R-:W-:Y:S01]  /*93e0*/  FMUL.FTZ R105, R105, R8.reuse ;  /* 0x0000000869697220 */ /* 0x080fe20000410000 */
[----:B------:R-:W-:Y:S01]  /*93f0*/  @!P1 LEA R29, R29, UR41, 0x3 ;  /* 0x000000291d1d9c11 */ /* 0x000fe2000f8e18ff */
[-C--:B------:R-:W-:Y:S01]  /*9400*/  FMUL.FTZ R108, R108, R8.reuse ;  /* 0x000000086c6c7220 */ /* 0x080fe20000410000 */
[-C--:B------:R-:W-:Y:S01]  /*9410*/  FMUL.FTZ R109, R109, R8.reuse ;  /* 0x000000086d6d7220 */ /* 0x080fe20000410000 */
[-C--:B------:R-:W-:Y:S01]  /*9420*/  FMUL.FTZ R112, R112, R8.reuse ;  /* 0x0000000870707220 */ /* 0x080fe20000410000 */
[----:B------:R-:W-:Y:S01]  /*9430*/  FMUL.FTZ R113, R113, R8 ;  /* 0x0000000871717220 */ /* 0x000fe20000410000 */
[----:B-1----:R-:W-:-:S02]  /*9440*/  @!P1 VIADD R27, R29, 0x28860 ;  /* 0x000288601d1b9836 */ /* 0x002fc40000000000 */
[-C--:B------:R-:W-:Y:S01]  /*9450*/  FMUL.FTZ R116, R116, R8.reuse ;  /* 0x0000000874747220 */ /* 0x080fe20000410000 */
[-C--:B------:R-:W-:Y:S01]  /*9460*/  FMUL.FTZ R117, R117, R8.reuse ;  /* 0x0000000875757220 */ /* 0x080fe20000410000 */
[-C--:B------:R-:W-:Y:S01]  /*9470*/  FMUL.FTZ R120, R120, R8.reuse ;  /* 0x0000000878787220 */ /* 0x080fe20000410000 */
[-C--:B------:R-:W-:Y:S01]  /*9480*/  FMUL.FTZ R121, R121, R8.reuse ;  /* 0x0000000879797220 */ /* 0x080fe20000410000 */
[----:B------:R-:W-:Y:S01]  /*9490*/  @!P1 PRMT R29, RZ, 0x654, R27 ;  /* 0x00000654ff1d9816 */ /* 0x000fe2000000001b */
[----:B------:R-:W-:Y:S01]  /*94a0*/  FADD.FTZ R27, R13, R44 ;  /* 0x0000002c0d1b7221 */ /* 0x000fe20000010000 */
[-C--:B------:R-:W-:Y:S01]  /*94b0*/  FMUL.FTZ R124, R124, R8.reuse ;  /* 0x000000087c7c7220 */ /* 0x080fe20000410000 */
[-C--:B------:R-:W-:Y:S01]  /*94c0*/  FMUL.FTZ R125, R125, R8.reuse ;  /* 0x000000087d7d7220 */ /* 0x080fe20000410000 */
[----:B------:R1:W-:Y:S01]  /*94d0*/  @!P1 SYNCS.ARRIVE.TRANS64.RED.A1T0 RZ, [R29+URZ], RZ ;  /* 0x000000ff1dff99a7 */ /* 0x0003e2000810043f */
[----:B------:R-:W-:Y:S01]  /*94e0*/  FADD.FTZ R44, R176, R27 ;  /* 0x0000001bb02c7221 */ /* 0x000fe20000010000 */
[-C--:B------:R-:W-:Y:S01]  /*94f0*/  FMUL.FTZ R128, R128, R8.reuse ;  /* 0x0000000880807220 */ /* 0x080fe20000410000 */
[-C--:B------:R-:W-:Y:S01]  /*9500*/  FMUL.FTZ R129, R129, R8.reuse ;  /* 0x0000000881817220 */ /* 0x080fe20000410000 */
[-C--:B------:R-:W-:Y:S01]  /*9510*/  FMUL.FTZ R132, R132, R8.reuse ;  /* 0x0000000884847220 */ /* 0x080fe20000410000 */
[----:B------:R-:W-:Y:S01]  /*9520*/  FADD.FTZ R27, R25, R44 ;  /* 0x0000002c191b7221 */ /* 0x000fe20000010000 */
[-C--:B------:R-:W-:Y:S01]  /*9530*/  FMUL.FTZ R133, R133, R8.reuse ;  /* 0x0000000885857220 */ /* 0x080fe20000410000 */
[-C--:B------:R-:W-:Y:S01]  /*9540*/  FMUL.FTZ R136, R136, R8.reuse ;  /* 0x0000000888887220 */ /* 0x080fe20000410000 */
[----:B-1----:R-:W-:Y:S01]  /*9550*/  FADD.FTZ R29, R175, R42 ;  /* 0x0000002aaf1d7221 */ /* 0x002fe20000010000 */
[----:B------:R-:W-:Y:S01]  /*9560*/  FADD.FTZ R44, R178, R27 ;  /* 0x0000001bb22c7221 */ /* 0x000fe20000010000 */
[C---:B------:R-:W-:Y:S01]  /*9570*/  F2FP.BF16.F32.PACK_AB R175, R26.reuse, R175 ;  /* 0x000000af1aaf723e */ /* 0x040fe200000010ff */
[----:B------:R-:W-:Y:S01]  /*9580*/  FMUL.FTZ R137, R137, R8 ;  /* 0x0000000889897220 */ /* 0x000fe20000410000 */
[----:B------:R-:W-:Y:S01]  /*9590*/  FADD.FTZ R42, R26, R29 ;  /* 0x0000001d1a2a7221 */ /* 0x000fe20000010000 */
[C---:B------:R-:W-:Y:S01]  /*95a0*/  FADD.FTZ R27, R153.reuse, R44 ;  /* 0x0000002c991b7221 */ /* 0x040fe20000010000 */
[----:B------:R-:W-:Y:S01]  /*95b0*/  MUFU.EX2 R26, R3 ;  /* 0x00000003001a7308 */ /* 0x000fe20000000800 */
[----:B------:R-:W-:Y:S01]  /*95c0*/  F2FP.BF16.F32.PACK_AB R178, R153, R178 ;  /* 0x000000b299b2723e */ /* 0x000fe200000010ff */
[----:B------:R-:W-:Y:S01]  /*95d0*/  FADD.FTZ R5, R9, R42 ;  /* 0x0000002a09057221 */ /* 0x000fe20000010000 */
[----:B------:R-:W-:Y:S01]  /*95e0*/  FADD.FTZ R44, R172, R27 ;  /* 0x0000001bac2c7221 */ /* 0x000fe20000010000 */
[C---:B------:R-:W-:Y:S01]  /*95f0*/  F2FP.BF16.F32.PACK_AB R172, R155.reuse, R172 ;  /* 0x000000ac9bac723e */ /* 0x040fe200000010ff */
[----:B------:R-:W-:Y:S01]  /*9600*/  FMUL.FTZ R140, R140, R8 ;  /* 0x000000088c8c7220 */ /* 0x000fe20000410000 */
[----:B------:R-:W-:Y:S01]  /*9610*/  FADD.FTZ R5, R28, R5 ;  /* 0x000000051c057221 */ /* 0x000fe20000010000 */
[----:B------:R-:W-:Y:S01]  /*9620*/  FADD.FTZ R27, R155, R44 ;  /* 0x0000002c9b1b7221 */ /* 0x000fe20000010000 */
[----:B0-----:R-:W-:Y:S01]  /*9630*/  F2FP.BF16.F32.PACK_AB R155, R59, R0 ;  /* 0x000000003b9b723e */ /* 0x001fe200000010ff */
[----:B------:R-:W-:Y:S01]  /*9640*/  FMUL.FTZ R141, R141, R8 ;  /* 0x000000088d8d7220 */ /* 0x000fe20000410000 */
[----:B------:R-:W-:Y:S01]  /*9650*/  FADD.FTZ R10, R6, R5 ;  /* 0x00000005060a7221 */ /* 0x000fe20000010000 */
[----:B------:R-:W-:Y:S01]  /*9660*/  FADD.FTZ R44, R174, R27 ;  /* 0x0000001bae2c7221 */ /* 0x000fe20000010000 */
[----:B------:R-:W-:Y:S01]  /*9670*/  FFMA.FTZ R27, R171, R4, -R40 ;  /* 0x00000004ab1b7223 */ /* 0x000fe20000010828 */
[C---:B------:R-:W-:Y:S01]  /*9680*/  F2FP.BF16.F32.PACK_AB R171, R11.reuse, R6 ;  /* 0x000000060bab723e */ /* 0x040fe200000010ff */
[----:B------:R-:W-:Y:S01]  /*9690*/  FADD.FTZ R10, R11, R10 ;  /* 0x0000000a0b0a7221 */ /* 0x000fe20000010000 */
[----:B------:R-:W-:Y:S01]  /*96a0*/  FADD.FTZ R31, R191, R44 ;  /* 0x0000002cbf1f7221 */ /* 0x000fe20000010000 */
[----:B------:R-:W-:Y:S01]  /*96b0*/  FFMA.FTZ R40, R87, R4, -R40 ;  /* 0x0000000457287223 */ /* 0x000fe20000010828 */
[-C--:B------:R-:W-:Y:S01]  /*96c0*/  FMUL.FTZ R144, R144, R8.reuse ;  /* 0x0000000890907220 */ /* 0x080fe20000410000 */
[-C--:B------:R-:W-:Y:S01]  /*96d0*/  FMUL.FTZ R145, R145, R8.reuse ;  /* 0x0000000891917220 */ /* 0x080fe20000410000 */
[----:B------:R-:W-:Y:S01]  /*96e0*/  FADD.FTZ R44, R168, R31 ;  /* 0x0000001fa82c7221 */ /* 0x000fe20000010000 */
[-C--:B------:R-:W-:Y:S01]  /*96f0*/  FMUL.FTZ R148, R148, R8.reuse ;  /* 0x0000000894947220 */ /* 0x080fe20000410000 */
[----:B------:R-:W-:Y:S01]  /*9700*/  FMUL.FTZ R149, R149, R8 ;  /* 0x0000000895957220 */ /* 0x000fe20000410000 */
[----:B------:R-:W-:Y:S01]  /*9710*/  MUFU.EX2 R40, R40 ;  /* 0x0000002800287308 */ /* 0x000fe20000000800 */
[----:B------:R-:W-:Y:S01]  /*9720*/  FADD.FTZ R13, R193, R44 ;  /* 0x0000002cc10d7221 */ /* 0x000fe20000010000 */
[----:B------:R-:W-:Y:S01]  /*9730*/  F2FP.BF16.F32.PACK_AB R176, R25, R176 ;  /* 0x000000b019b0723e */ /* 0x000fe200000010ff */
[-C--:B------:R-:W-:Y:S01]  /*9740*/  FMUL.FTZ R90, R90, R201.reuse ;  /* 0x000000c95a5a7220 */ /* 0x080fe20000410000 */
[----:B------:R-:W-:Y:S01]  /*9750*/  F2FP.BF16.F32.PACK_AB R174, R191, R174 ;  /* 0x000000aebfae723e */ /* 0x000fe200000010ff */
[----:B------:R-:W-:Y:S01]  /*9760*/  FADD.FTZ R42, R170, R13 ;  /* 0x0000000daa2a7221 */ /* 0x000fe20000010000 */
[----:B------:R-:W-:Y:S01]  /*9770*/  F2FP.BF16.F32.PACK_AB R170, R157, R170 ;  /* 0x000000aa9daa723e */ /* 0x000fe200000010ff */
[-C--:B------:R-:W-:Y:S01]  /*9780*/  FMUL.FTZ R91, R91, R201.reuse ;  /* 0x000000c95b5b7220 */ /* 0x080fe20000410000 */
[----:B------:R-:W0:Y:S01]  /*9790*/  MUFU.EX2 R44, R71 ;  /* 0x00000047002c7308 */ /* 0x000e220000000800 */
[----:B------:R-:W-:Y:S01]  /*97a0*/  FADD.FTZ R5, R157, R42 ;  /* 0x0000002a9d057221 */ /* 0x000fe20000010000 */
[----:B------:R-:W-:Y:S01]  /*97b0*/  F2FP.BF16.F32.PACK_AB R168, R193, R168 ;  /* 0x000000a8c1a8723e */ /* 0x000fe200000010ff */
        /* <DEDUP_REMOVED lines=8> */
[----:B------:R-:W1:Y:S01]  /*9840*/  MUFU.EX2 R32, R81 ;  /* 0x0000005100207308 */ /* 0x000e620000000800 */
[----:B------:R-:W-:Y:S01]  /*9850*/  F2FP.BF16.F32.PACK_AB R157, R63, R46 ;  /* 0x0000002e3f9d723e */ /* 0x000fe200000010ff */
[----:B------:R-:W-:Y:S01]  /*9860*/  FADD.FTZ R10, R154, R13 ;  /* 0x0000000d9a0a7221 */ /* 0x000fe20000010000 */
[----:B------:R-:W-:Y:S01]  /*9870*/  FADD.FTZ R5, R0, R5 ;  /* 0x0000000500057221 */ /* 0x000fe20000010000 */
[C---:B------:R-:W-:Y:S01]  /*9880*/  F2FP.BF16.F32.PACK_AB R154, R195.reuse, R154 ;  /* 0x0000009ac39a723e */ /* 0x040fe200000010ff */
[-C--:B------:R-:W-:Y:S01]  /*9890*/  FMUL.FTZ R98, R98, R201.reuse ;  /* 0x000000c962627220 */ /* 0x080fe20000410000 */
[----:B------:R-:W-:Y:S01]  /*98a0*/  FADD.FTZ R13, R195, R10 ;  /* 0x0000000ac30d7221 */ /* 0x000fe20000010000 */
[----:B------:R-:W-:Y:S01]  /*98b0*/  FADD.FTZ R5, R59, R5 ;  /* 0x000000053b057221 */ /* 0x000fe20000010000 */
[----:B------:R-:W-:Y:S01]  /*98c0*/  F2FP.BF16.F32.PACK_AB R159, R67, R48 ;  /* 0x00000030439f723e */ /* 0x000fe200000010ff */
[-C--:B------:R-:W-:Y:S01]  /*98d0*/  FMUL.FTZ R99, R99, R201.reuse ;  /* 0x000000c963637220 */ /* 0x080fe20000410000 */
[----:B------:R-:W-:Y:S01]  /*98e0*/  FADD.FTZ R10, R156, R13 ;  /* 0x0000000d9c0a7221 */ /* 0x000fe20000010000 */
[----:B------:R-:W-:Y:S01]  /*98f0*/  FADD.FTZ R5, R46, R5 ;  /* 0x000000052e057221 */ /* 0x000fe20000010000 */
[C---:B------:R-:W-:Y:S01]  /*9900*/  F2FP.BF16.F32.PACK_AB R156, R197.reuse, R156 ;  /* 0x0000009cc59c723e */ /* 0x040fe200000010ff */
[-C--:B------:R-:W-:Y:S01]  /*9910*/  FMUL.FTZ R102, R102, R201.reuse ;  /* 0x000000c966667220 */ /* 0x080fe20000410000 */
[----:B------:R-:W-:Y:S01]  /*9920*/  FADD.FTZ R9, R197, R10 ;  /* 0x0000000ac5097221 */ /* 0x000fe20000010000 */
[----:B------:R-:W-:Y:S01]  /*9930*/  FADD.FTZ R5, R63, R5 ;  /* 0x000000053f057221 */ /* 0x000fe20000010000 */
[----:B0-----:R-:W-:Y:S01]  /*9940*/  F2FP.BF16.F32.PACK_AB R161, R75, R44 ;  /* 0x0000002c4ba1723e */ /* 0x001fe200000010ff */
[-C--:B------:R-:W-:Y:S01]  /*9950*/  FMUL.FTZ R103, R103, R201.reuse ;  /* 0x000000c967677220 */ /* 0x080fe20000410000 */
[----:B------:R-:W-:Y:S01]  /*9960*/  FADD.FTZ R10, R158, R9 ;  /* 0x000000099e0a7221 */ /* 0x000fe20000010000 */
[----:B------:R-:W-:Y:S01]  /*9970*/  FADD.FTZ R5, R48, R5 ;  /* 0x0000000530057221 */ /* 0x000fe20000010000 */
[C---:B------:R-:W-:Y:S01]  /*9980*/  F2FP.BF16.F32.PACK_AB R158, R69.reuse, R158 ;  /* 0x0000009e459e723e */ /* 0x040fe200000010ff */
[-C--:B------:R-:W-:Y:S01]  /*9990*/  FMUL.FTZ R106, R106, R201.reuse ;  /* 0x000000c96a6a7220 */ /* 0x080fe20000410000 */
[----:B------:R-:W-:Y:S01]  /*99a0*/  FADD.FTZ R9, R69, R10 ;  /* 0x0000000a45097221 */ /* 0x000fe20000010000 */
[----:B------:R-:W-:Y:S01]  /*99b0*/  FADD.FTZ R5, R67, R5 ;  /* 0x0000000543057221 */ /* 0x000fe20000010000 */
[----:B-1----:R-:W-:Y:S01]  /*99c0*/  F2FP.BF16.F32.PACK_AB R163, R79, R32 ;  /* 0x000000204fa3723e */ /* 0x002fe200000010ff */
[-C--:B------:R-:W-:Y:S01]  /*99d0*/  FMUL.FTZ R107, R107, R201.reuse ;  /* 0x000000c96b6b7220 */ /* 0x080fe20000410000 */
[----:B------:R-:W-:Y:S01]  /*99e0*/  FADD.FTZ R6, R12, R9 ;  /* 0x000000090c067221 */ /* 0x000fe20000010000 */
[----:B------:R-:W-:Y:S01]  /*99f0*/  FADD.FTZ R5, R44, R5 ;  /* 0x000000052c057221 */ /* 0x000fe20000010000 */
[----:B------:R-:W-:Y:S01]  /*9a00*/  F2FP.BF16.F32.PACK_AB R164, R199, R20 ;  /* 0x00000014c7a4723e */ /* 0x000fe200000010ff */
[-C--:B------:R-:W-:Y:S01]  /*9a10*/  FMUL.FTZ R110, R110, R201.reuse ;  /* 0x000000c96e6e7220 */ /* 0x080fe20000410000 */
[----:B------:R-:W-:Y:S01]  /*9a20*/  FADD.FTZ R3, R73, R6 ;  /* 0x0000000649037221 */ /* 0x000fe20000010000 */
[----:B------:R-:W-:Y:S01]  /*9a30*/  FADD.FTZ R5, R75, R5 ;  /* 0x000000054b057221 */ /* 0x000fe20000010000 */
[----:B------:R-:W0:Y:S01]  /*9a40*/  MUFU.EX2 R6, R27 ;  /* 0x0000001b00067308 */ /* 0x000e220000000800 */
[----:B------:R-:W-:Y:S01]  /*9a50*/  F2FP.BF16.F32.PACK_AB R165, R83, R26 ;  /* 0x0000001a53a5723e */ /* 0x000fe200000010ff */
        /* <DEDUP_REMOVED lines=15> */
[----:B0-----:R-:W-:Y:S01]  /*9b50*/  F2FP.BF16.F32.PACK_AB R167, R40, R6 ;  /* 0x0000000628a7723e */ /* 0x001fe200000010ff */
        /* <DEDUP_REMOVED lines=22> */
.L_x_8963:
[----:B------:R-:W-:Y:S06]  /*9cc0*/  BAR.ARV 0x8, 0x180 ;  /* 0x0206000000007b1d */ /* 0x000fec0000002000 */
[----:B------:R-:W-:Y:S05]  /*9cd0*/  @!P0 BRA `(.L_x_8973) ;  /* 0x0000000000048947 */ /* 0x000fea0003800000 */
[----:B------:R-:W-:Y:S01]  /*9ce0*/  BPT.TRAP 0x1 ;  /* 0x000000040000795c */ /* 0x000fe20000300000 */
.L_x_8973:
[----:B------:R-:W-:Y:S01]  /*9cf0*/  ULEA UR5, UR42, UR41, 0x3 ;  /* 0x000000292a057291 */ /* 0x000fe2000f8e183f */
[----:B------:R-:W-:-:S05]  /*9d00*/  IMAD.U32 R5, RZ, RZ, UR43 ;  /* 0x0000002bff057e24 */ /* 0x000fca000f8e00ff */
[----:B------:R-:W-:-:S04]  /*9d10*/  SHF.L.U32 R5, R5, 0x1f, RZ ;  /* 0x0000001f05057819 */ /* 0x000fc800000006ff */
[----:B------:R0:W1:Y:S01]  /*9d20*/  SYNCS.PHASECHK.TRANS64.TRYWAIT P2, [UR5+0x28850], R5 ;  /* 0x02885005ff0075a7 */ /* 0x0000620008040145 */
[----:B------:R-:W-:Y:S05]  /*9d30*/  @!P0 BRA `(.L_x_8974) ;  /* 0x0000000000048947 */ /* 0x000fea0003800000 */
[----:B------:R-:W-:Y:S01]  /*9d40*/  BPT.TRAP 0x1 ;  /* 0x000000040000795c */ /* 0x000fe20000300000 */
.L_x_8974:
[----:B-1----:R-:W-:Y:S05]  /*9d50*/  @P2 BRA `(.L_x_8975) ;  /* 0x0000000000082947 */ /* 0x002fea0003800000 */
[----:B------:R-:W1:Y:S02]  /*9d60*/  SYNCS.PHASECHK.TRANS64.TRYWAIT P0, [UR5+0x28850], R5 ;  /* 0x02885005ff0075a7 */ /* 0x000e640008000145 */
[----:B-1----:R-:W-:Y:S05]  /*9d70*/  @!P0 BRA `(.L_x_8976) ;  /* 0x0000006c00748947 */ /* 0x002fea0003800000 */
.L_x_8975:
[----:B------:R-:W-:Y:S01]  /*9d80*/  UIADD3 UR41, UR41, 0x400, URZ ;  /* 0x0000040029297890 */ /* 0x000fe2000fffe03f */
[----:B------:R-:W-:Y:S01]  /*9d90*/  WARPGROUP.ARRIVE ;  /* 0x00000000000079c5 */ /* 0x000fe20000000000 */
[----:B------:R-:W-:Y:S01]  /*9da0*/  UMOV UR7, 0x40000040 ;  /* 0x4000004000077882 */ /* 0x000fe20000000000 */
[----:B-1----:R-:W1:Y:S01]  /*9db0*/  SHFL.BFLY PT, R6, R3, 0x2, 0x1f ;  /* 0x0c401f0003067f89 */ /* 0x002e6200000e0000 */
[----:B------:R-:W-:Y:S01]  /*9dc0*/  USHF.R.U32.HI UR41, URZ, 0x4, UR41 ;  /* 0x000000043f297899 */ /* 0x000fe20008011629 */
[----:B------:R-:W-:Y:S01]  /*9dd0*/  IMAD.MOV.U32 R10, RZ, RZ, RZ ;  /* 0x000000ffff0a7224 */ /* 0x000fe200078e00ff */
[----:B------:R-:W-:Y:S01]  /*9de0*/  UIADD3 UR44, UR44, 0x1, URZ ;  /* 0x000000012c2c7890 */ /* 0x000fe2000fffe03f */
[----:B0-----:R-:W0:Y:S01]  /*9df0*/  SHFL.BFLY PT, R5, R0, 0x2, 0x1f ;  /* 0x0c401f0000057f89 */ /* 0x001e2200000e0000 */
        /* <DEDUP_REMOVED lines=8> */
[----:B-1----:R-:W-:Y:S01]  /*9e80*/  FADD.FTZ R6, R6, R3 ;  /* 0x0000000306067221 */ /* 0x002fe20000010000 */
[----:B------:R-:W-:Y:S01]  /*9e90*/  UMOV UR7, 0x40000040 ;  /* 0x4000004000077882 */ /* 0x000fe20000000000 */
[----:B------:R-:W-:Y:S02]  /*9ea0*/  IMAD.MOV.U32 R3, RZ, RZ, -0x800000 ;  /* 0xff800000ff037424 */ /* 0x000fe400078e00ff */
[----:B0-----:R-:W-:Y:S01]  /*9eb0*/  FADD.FTZ R8, R5, R0 ;  /* 0x0000000005087221 */ /* 0x001fe20000010000 */
[----:B------:R-:W-:Y:S01]  /*9ec0*/  IMAD.MOV.U32 R0, RZ, RZ, -0x800000 ;  /* 0xff800000ff007424 */ /* 0x000fe200078e00ff */
[----:B------:R-:W0:Y:S01]  /*9ed0*/  SHFL.BFLY PT, R5, R6, 0x1, 0x1f ;  /* 0x0c201f0006057f89 */ /* 0x000e2200000e0000 */
[----:B------:R-:W-:-:S03]  /*9ee0*/  USEL UR42, UR42, URZ, UP0 ;  /* 0x0000003f2a2a7287 */ /* 0x000fc60008000000 */
[----:B------:R-:W1:Y:S01]  /*9ef0*/  SHFL.BFLY PT, R9, R8, 0x1, 0x1f ;  /* 0x0c201f0008097f89 */ /* 0x000e6200000e0000 */
[----:B0-----:R-:W-:Y:S01]  /*9f00*/  FADD.FTZ R12, R6, R5 ;  /* 0x00000005060c7221 */ /* 0x001fe20000010000 */
[----:B------:R-:W-:Y:S01]  /*9f10*/  MOV R5, RZ ;  /* 0x000000ff00057202 */ /* 0x000fe20000000f00 */
[----:B-1----:R-:W-:-:S03]  /*9f20*/  FADD.FTZ R13, R8, R9 ;  /* 0x00000009080d7221 */ /* 0x002fc60000010000 */
[----:B------:R-:W-:Y:S01]  /*9f30*/  FSETP.NE.FTZ.AND P0, PT, R12, RZ, PT ;  /* 0x000000ff0c00720b */ /* 0x000fe20003f15000 */
[----:B------:R-:W-:Y:S01]  /*9f40*/  IMAD.U32 R8, RZ, RZ, UR5 ;  /* 0x00000005ff087e24 */ /* 0x000fe2000f8e00ff */
[----:B------:R-:W-:-:S03]  /*9f50*/  FSETP.NE.FTZ.AND P2, PT, R13, RZ, PT ;  /* 0x000000ff0d00720b */ /* 0x000fc60003f55000 */
[----:B------:R-:W-:-:S05]  /*9f60*/  @!P1 VIADD R8, R8, 0x28860 ;  /* 0x0002886008089836 */ /* 0x000fca0000000000 */
[----:B------:R-:W-:-:S03]  /*9f70*/  @!P1 PRMT R8, RZ, 0x654, R8 ;  /* 0x00000654ff089816 */ /* 0x000fc60000000008 */
[----:B------:R-:W0:Y:S01]  /*9f80*/  @P0 MUFU.LG2 R9, R12 ;  /* 0x0000000c00090308 */ /* 0x000e220000000c00 */
[C---:B------:R-:W-:Y:S01]  /*9f90*/  @P0 FMUL.FTZ R6, R4.reuse, 0.69314718246459960938 ;  /* 0x3f31721804060820 */ /* 0x040fe20000410000 */
[----:B------:R-:W-:-:S06]  /*9fa0*/  @P2 FMUL.FTZ R15, R4, 0.69314718246459960938 ;  /* 0x3f317218040f2820 */ /* 0x000fcc0000410000 */
        /* <DEDUP_REMOVED lines=110> */
.L_x_8946:
        /* <DEDUP_REMOVED lines=10> */
[----:B------:R-:W1:Y:S01]  /*a730*/  LDC R39, c[0x0][0xbe8] ;  /* 0x0002fa00ff277b82 */ /* 0x000e620000000800 */
[----:B------:R-:W-:Y:S01]  /*a740*/  IMAD R9, R22, 0x40, R2 ;  /* 0x0000004016097824 */ /* 0x000fe200078e0202 */
        /* <DEDUP_REMOVED lines=18> */
[----:B------:R-:W-:Y:S01]  /*a870*/  UIMAD UR8, UR37, UR11, UR8 ;  /* 0x0000000b250872a4 */ /* 0x000fe2000f8e0208 */
[----:B------:R-:W-:Y:S01]  /*a880*/  F2FP.BF16.F32.PACK_AB R147, R151, R150 ;  /* 0x000000969793723e */ /* 0x000fe200000010ff */
[----:B------:R-:W-:Y:S01]  /*a890*/  UIMAD.WIDE.U32 UR6, UR37, UR10, UR6 ;  /* 0x0000000a250672a5 */ /* 0x000fe2000f8e0006 */
[----:B------:R-:W-:-:S02]  /*a8a0*/  ULDC UR5, c[0x0][0xa88] ;  /* 0x0002a20000057ab9 */ /* 0x000fc40000000800 */
[----:B------:R-:W-:Y:S01]  /*a8b0*/  ULDC.64 UR10, c[0x0][0xaf0] ;  /* 0x0002bc00000a7ab9 */ /* 0x000fe20000000a00 */
[----:B-1----:R-:W-:Y:S01]  /*a8c0*/  IMAD R64, R39, UR5, RZ ;  /* 0x0000000527407c24 */ /* 0x002fe2000f8e02ff */
[----:B------:R-:W-:Y:S02]  /*a8d0*/  MOV R36, R38 ;  /* 0x0000002600247202 */ /* 0x000fe40000000f00 */
[----:B0-----:R-:W-:-:S03]  /*a8e0*/  MOV R37, R5 ;  /* 0x0000000500257202 */ /* 0x001fc60000000f00 */
[----:B------:R-:W-:-:S04]  /*a8f0*/  IMAD.WIDE R4, R187, 0x2, R36 ;  /* 0x00000002bb047825 */ /* 0x000fc800078e0224 */
[----:B------:R-:W-:Y:S01]  /*a900*/  IMAD.WIDE R36, R9, 0x2, R36 ;  /* 0x0000000209247825 */ /* 0x000fe200078e0224 */
[C---:B------:R-:W-:Y:S02]  /*a910*/  IADD3 R21, P6, R4.reuse, 0x20, RZ ;  /* 0x0000002004157810 */ /* 0x040fe40007fde0ff */
[C---:B------:R-:W-:Y:S02]  /*a920*/  IADD3 R33, P1, R4.reuse, 0x4040, RZ ;  /* 0x0000404004217810 */ /* 0x040fe40007f3e0ff */
[----:B------:R-:W-:Y:S01]  /*a930*/  IADD3 R45, P0, R4, 0x4060, RZ ;  /* 0x00004060042d7810 */ /* 0x000fe20007f1e0ff */
[--C-:B------:R-:W-:Y:S01]  /*a940*/  IMAD.X R13, RZ, RZ, R5.reuse, P6 ;  /* 0x000000ffff0d7224 */ /* 0x100fe200030e0605 */
[----:B------:R-:W-:Y:S01]  /*a950*/  IADD3 R35, P6, R36, 0x1000, RZ ;  /* 0x0000100024237810 */ /* 0x000fe20007fde0ff */
[----:B------:R-:W-:Y:S01]  /*a960*/  IMAD.X R43, RZ, RZ, R5, P1 ;  /* 0x000000ffff2b7224 */ /* 0x000fe200008e0605 */
[----:B------:R-:W-:Y:S02]  /*a970*/  ISETP.NE.AND P1, PT, R39, 0x1, PT ;  /* 0x000000012700780c */ /* 0x000fe40003f25270 */
[----:B------:R-:W-:-:S02]  /*a980*/  LOP3.LUT R34, R35, 0x380, RZ, 0xc0, !PT ;  /* 0x0000038023227812 */ /* 0x000fc400078ec0ff */
[----:B------:R-:W-:Y:S02]  /*a990*/  IADD3 R31, P2, R4, 0x4020, RZ ;  /* 0x00004020041f7810 */ /* 0x000fe40007f5e0ff */
[----:B------:R-:W-:Y:S02]  /*a9a0*/  SHF.R.U64 R34, R34, 0x3, RZ ;  /* 0x0000000322227819 */ /* 0x000fe400000012ff */
[----:B------:R-:W-:Y:S01]  /*a9b0*/  LOP3.LUT R9, R4, 0x380, RZ, 0xc0, !PT ;  /* 0x0000038004097812 */ /* 0x000fe200078ec0ff */
[----:B------:R-:W-:Y:S01]  /*a9c0*/  IMAD.X R41, RZ, RZ, R5, P2 ;  /* 0x000000ffff297224 */ /* 0x000fe200010e0605 */
[----:B------:R-:W-:Y:S01]  /*a9d0*/  LOP3.LUT R34, R34, R35, RZ, 0x3c, !PT ;  /* 0x0000002322227212 */ /* 0x000fe200078e3cff */
[----:B------:R-:W-:Y:S01]  /*a9e0*/  IMAD.X R35, RZ, RZ, R37, P6 ;  /* 0x000000ffff237224 */ /* 0x000fe200030e0625 */
[----:B------:R-:W-:Y:S01]  /*a9f0*/  IADD3 R47, P6, R36, 0x7000, RZ ;  /* 0x00007000242f7810 */ /* 0x000fe20007fde0ff */
[----:B------:R-:W0:Y:S01]  /*aa00*/  @P1 LDC R48, c[0x0][0xbf0] ;  /* 0x0002fc00ff301b82 */ /* 0x000e220000000800 */
[----:B------:R-:W-:-:S02]  /*aa10*/  LOP3.LUT R14, R33, 0x380, RZ, 0xc0, !PT ;  /* 0x00000380210e7812 */ /* 0x000fc400078ec0ff */
[----:B------:R-:W-:Y:S02]  /*aa20*/  LOP3.LUT R20, R47, 0x380, RZ, 0xc0, !PT ;  /* 0x000003802f147812 */ /* 0x000fe400078ec0ff */
[----:B------:R-:W-:Y:S02]  /*aa30*/  LOP3.LUT R44, R45, 0x380, RZ, 0xc0, !PT ;  /* 0x000003802d2c7812 */ /* 0x000fe400078ec0ff */
[----:B------:R-:W-:Y:S02]  /*aa40*/  SHF.R.U64 R20, R20, 0x3, RZ ;  /* 0x0000000314147819 */ /* 0x000fe400000012ff */
[----:B------:R-:W-:Y:S02]  /*aa50*/  LOP3.LUT R12, R31, 0x380, RZ, 0xc0, !PT ;  /* 0x000003801f0c7812 */ /* 0x000fe400078ec0ff */
[----:B------:R-:W-:Y:S02]  /*aa60*/  LOP3.LUT R20, R20, R47, RZ, 0x3c, !PT ;  /* 0x0000002f14147212 */ /* 0x000fe400078e3cff */
[----:B------:R-:W1:Y:S01]  /*aa70*/  @P1 LDC R47, c[0x0][0xbec] ;  /* 0x0002fb00ff2f1b82 */ /* 0x000e620000000800 */
[----:B------:R-:W-:-:S02]  /*aa80*/  SHF.R.U64 R9, R9, 0x3, RZ ;  /* 0x0000000309097819 */ /* 0x000fc400000012ff */
[----:B------:R-:W-:Y:S02]  /*aa90*/  LOP3.LUT R8, R21, 0x380, RZ, 0xc0, !PT ;  /* 0x0000038015087812 */ /* 0x000fe400078ec0ff */
[----:B------:R-:W-:Y:S02]  /*aaa0*/  SHF.R.U64 R14, R14, 0x3, RZ ;  /* 0x000000030e0e7819 */ /* 0x000fe400000012ff */
[----:B------:R-:W-:Y:S02]  /*aab0*/  SHF.R.U64 R44, R44, 0x3, RZ ;  /* 0x000000032c2c7819 */ /* 0x000fe400000012ff */
[C---:B------:R-:W-:Y:S02]  /*aac0*/  IADD3 R29, P3, R4.reuse, 0x4000, RZ ;  /* 0x00004000041d7810 */ /* 0x040fe40007f7e0ff */
[C---:B------:R-:W-:Y:S02]  /*aad0*/  IADD3 R27, P4, R4.reuse, 0x60, RZ ;  /* 0x00000060041b7810 */ /* 0x040fe40007f9e0ff */
[----:B------:R-:W-:Y:S01]  /*aae0*/  IADD3 R25, P5, R4, 0x40, RZ ;  /* 0x0000004004197810 */ /* 0x000fe20007fbe0ff */
[--C-:B------:R-:W-:Y:S01]  /*aaf0*/  IMAD.X R15, RZ, RZ, R5.reuse, P3 ;  /* 0x000000ffff0f7224 */ /* 0x100fe200018e0605 */
[----:B------:R-:W-:Y:S01]  /*ab00*/  SHF.R.U64 R12, R12, 0x3, RZ ;  /* 0x000000030c0c7819 */ /* 0x000fe200000012ff */
[--C-:B------:R-:W-:Y:S01]  /*ab10*/  IMAD.X R11, RZ, RZ, R5.reuse, P4 ;  /* 0x000000ffff0b7224 */ /* 0x100fe200020e0605 */
[----:B------:R-:W-:Y:S01]  /*ab20*/  LOP3.LUT R4, R9, R4, RZ, 0x3c, !PT ;  /* 0x0000000409047212 */ /* 0x000fe200078e3cff */
[----:B------:R-:W-:Y:S01]  /*ab30*/  IMAD.X R9, RZ, RZ, R5, P5 ;  /* 0x000000ffff097224 */ /* 0x000fe200028e0605 */
[----:B------:R-:W-:-:S02]  /*ab40*/  SHF.R.U64 R8, R8, 0x3, RZ ;  /* 0x0000000308087819 */ /* 0x000fc400000012ff */
[----:B------:R-:W-:Y:S02]  /*ab50*/  LOP3.LUT R42, R14, R33, RZ, 0x3c, !PT ;  /* 0x000000210e2a7212 */ /* 0x000fe400078e3cff */
[----:B------:R-:W-:Y:S01]  /*ab60*/  LOP3.LUT R44, R44, R45, RZ, 0x3c, !PT ;  /* 0x0000002d2c2c7212 */ /* 0x000fe200078e3cff */
[----:B------:R-:W-:Y:S01]  /*ab70*/  IMAD.X R45, RZ, RZ, R5, P0 ;  /* 0x000000ffff2d7224 */ /* 0x000fe200000e0605 */
[----:B------:R-:W-:Y:S02]  /*ab80*/  LOP3.LUT R10, R29, 0x380, RZ, 0xc0, !PT ;  /* 0x000003801d0a7812 */ /* 0x000fe400078ec0ff */
[----:B------:R-:W-:Y:S02]  /*ab90*/  LOP3.LUT R40, R12, R31, RZ, 0x3c, !PT ;  /* 0x0000001f0c287212 */ /* 0x000fe400078e3cff */
[----:B------:R-:W-:Y:S02]  /*aba0*/  LOP3.LUT R12, R8, R21, RZ, 0x3c, !PT ;  /* 0x00000015080c7212 */ /* 0x000fe400078e3cff */
[----:B------:R-:W-:-:S02]  /*abb0*/  MOV R46, R4 ;  /* 0x00000004002e7202 */ /* 0x000fc40000000f00 */
[----:B------:R-:W-:Y:S02]  /*abc0*/  LOP3.LUT R8, R25, 0x380, RZ, 0xc0, !PT ;  /* 0x0000038019087812 */ /* 0x000fe400078ec0ff */
[----:B------:R-:W-:Y:S02]  /*abd0*/  F2FP.BF16.F32.PACK_AB R4, R89, R88 ;  /* 0x000000585904723e */ /* 0x000fe400000010ff */
[----:B------:R-:W-:Y:S01]  /*abe0*/  F2FP.BF16.F32.PACK_AB R5, R91, R90 ;  /* 0x0000005a5b05723e */ /* 0x000fe200000010ff */
[----:B------:R-:W-:Y:S01]  /*abf0*/  BAR.SYNC.DEFER_BLOCKING 0x1, 0x100 ;  /* 0x0044000000007b1d */ /* 0x000fe20000010000 */
[----:B------:R-:W-:Y:S01]  /*ac00*/  MOV R66, R42 ;  /* 0x0000002a00427202 */ /* 0x000fe20000000f00 */
[----:B------:R-:W-:Y:S01]  /*ac10*/  VIADD R42, R17, UR36 ;  /* 0x00000024112a7c36 */ /* 0x000fe20008000000 */
[----:B------:R-:W-:Y:S01]  /*ac20*/  SHF.R.U64 R10, R10, 0x3, RZ ;  /* 0x000000030a0a7819 */ /* 0x000fe200000012ff */
[----:B------:R-:W-:Y:S01]  /*ac30*/  VIADD R43, R186, UR36 ;  /* 0x00000024ba2b7c36 */ /* 0x000fe20008000000 */
[----:B------:R-:W-:-:S02]  /*ac40*/  SHF.R.U64 R8, R8, 0x3, RZ ;  /* 0x0000000308087819 */ /* 0x000fc400000012ff */
[----:B------:R-:W-:Y:S02]  /*ac50*/  LOP3.LUT R14, R10, R29, RZ, 0x3c, !PT ;  /* 0x0000001d0a0e7212 */ /* 0x000fe400078e3cff */
[----:B------:R-:W-:Y:S02]  /*ac60*/  LOP3.LUT R10, R27, 0x380, RZ, 0xc0, !PT ;  /* 0x000003801b0a7812 */ /* 0x000fe400078ec0ff */
[----:B------:R-:W-:Y:S02]  /*ac70*/  LOP3.LUT R8, R8, R25, RZ, 0x3c, !PT ;  /* 0x0000001908087212 */ /* 0x000fe400078e3cff */
[----:B------:R-:W-:Y:S02]  /*ac80*/  IADD3 R25, P0, R36, 0x6000, RZ ;  /* 0x0000600024197810 */ /* 0x000fe40007f1e0ff */
[----:B------:R-:W-:Y:S02]  /*ac90*/  SHF.R.U64 R10, R10, 0x3, RZ ;  /* 0x000000030a0a7819 */ /* 0x000fe400000012ff */
[----:B------:R-:W-:-:S02]  /*aca0*/  LOP3.LUT R24, R25, 0x380, RZ, 0xc0, !PT ;  /* 0x0000038019187812 */ /* 0x000fc400078ec0ff */
[----:B------:R-:W-:Y:S02]  /*acb0*/  LOP3.LUT R10, R10, R27, RZ, 0x3c, !PT ;  /* 0x0000001b0a0a7212 */ /* 0x000fe400078e3cff */
[----:B------:R-:W-:Y:S02]  /*acc0*/  SHF.R.U64 R24, R24, 0x3, RZ ;  /* 0x0000000318187819 */ /* 0x000fe400000012ff */
[----:B------:R-:W-:Y:S01]  /*acd0*/  MOV R54, R10 ;  /* 0x0000000a00367202 */ /* 0x000fe20000000f00 */
[----:B------:R1:W-:Y:S01]  /*ace0*/  STSM.16.M88.4 [R46], R4 ;  /* 0x000000042e007844 */ /* 0x0003e20000000200 */
[----:B------:R-:W-:Y:S01]  /*acf0*/  LOP3.LUT R24, R24, R25, RZ, 0x3c, !PT ;  /* 0x0000001918187212 */ /* 0x000fe200078e3cff */
[----:B------:R-:W-:Y:S01]  /*ad00*/  IMAD.X R25, RZ, RZ, R37, P0 ;  /* 0x000000ffff197224 */ /* 0x000fe200000e0625 */
[----:B------:R-:W-:Y:S01]  /*ad10*/  MOV R53, R14 ;  /* 0x0000000e00357202 */ /* 0x000fe20000000f00 */
[----:B------:R-:W-:Y:S01]  /*ad20*/  IMAD.U32 R14, RZ, RZ, UR8 ;  /* 0x00000008ff0e7e24 */ /* 0x000fe2000f8e00ff */
[----:B------:R-:W-:Y:S01]  /*ad30*/  MOV R15, R12 ;  /* 0x0000000c000f7202 */ /* 0x000fe20000000f00 */
[----:B------:R-:W-:Y:S01]  /*ad40*/  ULDC.64 UR8, c[0x0][0xae8] ;  /* 0x0002ba0000087ab9 */ /* 0x000fe20000000a00 */
[----:B------:R-:W-:-:S02]  /*ad50*/  IADD3 R29, P3, R36, 0x4000, RZ ;  /* 0x00004000241d7810 */ /* 0x000fc40007f7e0ff */
[----:B------:R-:W-:Y:S02]  /*ad60*/  IADD3 R27, P2, R36, 0x5000, RZ ;  /* 0x00005000241b7810 */ /* 0x000fe40007f5e0ff */
[----:B------:R-:W-:Y:S02]  /*ad70*/  LOP3.LUT R28, R29, 0x380, RZ, 0xc0, !PT ;  /* 0x000003801d1c7812 */ /* 0x000fe400078ec0ff */
[----:B------:R-:W-:Y:S02]  /*ad80*/  LOP3.LUT R26, R27, 0x380, RZ, 0xc0, !PT ;  /* 0x000003801b1a7812 */ /* 0x000fe400078ec0ff */
[----:B------:R-:W-:Y:S01]  /*ad90*/  SHF.R.U64 R28, R28, 0x3, RZ ;  /* 0x000000031c1c7819 */ /* 0x000fe200000012ff */
[----:B-1----:R-:W-:Y:S01]  /*ada0*/  @P1 IMAD.HI.U32 R5, R42, R47, RZ ;  /* 0x0000002f2a051227 */ /* 0x002fe200078e00ff */
[----:B------:R-:W-:Y:S02]  /*adb0*/  F2FP.BF16.F32.PACK_AB R7, R103, R102 ;  /* 0x000000666707723e */ /* 0x000fe400000010ff */
[----:B------:R-:W-:Y:S01]  /*adc0*/  MOV R52, R40 ;  /* 0x0000002800347202 */ /* 0x000fe20000000f00 */
[----:B------:R-:W-:Y:S01]  /*add0*/  IMAD.MOV.U32 R4, RZ, RZ, R42 ;  /* 0x000000ffff047224 */ /* 0x000fe200078e002a */
[----:B0-----:R-:W-:-:S02]  /*ade0*/  @P1 SHF.R.U32.HI R4, RZ, R48, R5 ;  /* 0x00000030ff041219 */ /* 0x001fc40000011605 */
[----:B------:R-:W-:Y:S02]  /*adf0*/  SHF.R.U64 R26, R26, 0x3, RZ ;  /* 0x000000031a1a7819 */ /* 0x000fe400000012ff */
[--C-:B------:R-:W-:Y:S01]  /*ae00*/  SHF.R.S32.HI R5, RZ, 0x1f, R4.reuse ;  /* 0x0000001fff057819 */ /* 0x100fe20000011404 */
[----:B------:R-:W-:Y:S01]  /*ae10*/  IMAD.MOV R6, RZ, RZ, -R4 ;  /* 0x000000ffff067224 */ /* 0x000fe200078e0a04 */
[----:B------:R-:W-:Y:S02]  /*ae20*/  IADD3 R12, P0, R4, UR6, RZ ;  /* 0x00000006040c7c10 */ /* 0x000fe4000ff1e0ff */
        /* <DEDUP_REMOVED lines=8> */
[----:B------:R-:W-:Y:S01]  /*aeb0*/  LOP3.LUT R28, R28, R29, RZ, 0x3c, !PT ;  /* 0x0000001d1c1c7212 */ /* 0x000fe200078e3cff */
[----:B------:R-:W-:Y:S01]  /*aec0*/  IMAD R10, R10, UR6, RZ ;  /* 0x000000060a0a7c24 */ /* 0x000fe2000f8e02ff */
[----:B------:R-:W-:Y:S01]  /*aed0*/  MOV R14, R8 ;  /* 0x00000008000e7202 */ /* 0x000fe20000000f00 */
[----:B------:R0:W-:Y:S01]  /*aee0*/  STSM.16.M88.4 [R15], R4 ;  /* 0x000000040f007844 */ /* 0x0001e20000000200 */
[----:B------:R-:W-:Y:S01]  /*aef0*/  IMAD.X R29, RZ, RZ, R37, P3 ;  /* 0x000000ffff1d7224 */ /* 0x000fe200018e0625 */
[----:B------:R-:W-:Y:S01]  /*af00*/  LOP3.LUT P0, RZ, R184, 0x3, RZ, 0xc0, !PT ;  /* 0x00000003b8ff7812 */ /* 0x000fe2000780c0ff */
[----:B------:R-:W-:Y:S01]  /*af10*/  IMAD R41, R11, UR7, R10 ;  /* 0x000000070b297c24 */ /* 0x000fe2000f8e020a */
[----:B------:R-:W-:Y:S01]  /*af20*/  ULDC.64 UR6, c[0x0][0xb50] ;  /* 0x0002d40000067ab9 */ /* 0x000fe20000000a00 */
[----:B------:R-:W-:-:S02]  /*af30*/  F2FP.BF16.F32.PACK_AB R8, R105, R104 ;  /* 0x000000686908723e */ /* 0x000fc400000010ff */
[----:B------:R-:W-:Y:S02]  /*af40*/  F2FP.BF16.F32.PACK_AB R9, R107, R106 ;  /* 0x0000006a6b09723e */ /* 0x000fe400000010ff */
[----:B------:R-:W-:Y:S02]  /*af50*/  F2FP.BF16.F32.PACK_AB R10, R109, R108 ;  /* 0x0000006c6d0a723e */ /* 0x000fe400000010ff */
[----:B------:R-:W-:Y:S02]  /*af60*/  F2FP.BF16.F32.PACK_AB R11, R111, R110 ;  /* 0x0000006e6f0b723e */ /* 0x000fe400000010ff */
[----:B------:R-:W-:Y:S02]  /*af70*/  LEA R40, P3, R12, UR6, 0x2 ;  /* 0x000000060c287c11 */ /* 0x000fe4000f8610ff */
[----:B------:R-:W-:Y:S01]  /*af80*/  LOP3.LUT R26, R26, R27, RZ, 0x3c, !PT ;  /* 0x0000001b1a1a7212 */ /* 0x000fe200078e3cff */
[----:B0-----:R-:W-:Y:S01]  /*af90*/  VIADD R5, R43, 0x8 ;  /* 0x000000082b057836 */ /* 0x001fe20000000000 */
[----:B------:R0:W-:Y:S01]  /*afa0*/  STSM.16.M88.4 [R14], R8 ;  /* 0x000000080e007844 */ /* 0x0001e20000000200 */
[----:B------:R-:W-:Y:S01]  /*afb0*/  IMAD.IADD R7, R13, 0x1, R41 ;  /* 0x000000010d077824 */ /* 0x000fe200078e0229 */
[----:B------:R-:W-:Y:S01]  /*afc0*/  F2FP.BF16.F32.PACK_AB R4, R113, R112 ;  /* 0x000000707104723e */ /* 0x000fe200000010ff */
[----:B------:R-:W-:Y:S01]  /*afd0*/  IMAD.X R27, RZ, RZ, R37, P2 ;  /* 0x000000ffff1b7224 */ /* 0x000fe200010e0625 */
[-C--:B------:R-:W-:Y:S01]  /*afe0*/  ISETP.GE.OR P2, PT, R43, R64.reuse, P0 ;  /* 0x000000402b00720c */ /* 0x080fe20000746670 */
[----:B------:R-:W-:Y:S01]  /*aff0*/  SHFL.IDX PT, R60, R40, RZ, 0x1c1f ;  /* 0x001c1fff283c7589 */ /* 0x000fe200000e0000 */
[----:B------:R-:W-:-:S02]  /*b000*/  ISETP.GE.OR P0, PT, R5, R64, P0 ;  /* 0x000000400500720c */ /* 0x000fc40000706670 */
[----:B------:R-:W-:Y:S01]  /*b010*/  LEA.HI.X R41, R12, UR7, R7, 0x2, P3 ;  /* 0x000000070c297c11 */ /* 0x000fe200098f1407 */
[----:B------:R-:W-:Y:S01]  /*b020*/  SHFL.IDX PT, R62, R40, 0x1, 0x1c1f ;  /* 0x003c1f00283e7f89 */ /* 0x000fe200000e0000 */
[----:B------:R-:W-:Y:S02]  /*b030*/  F2FP.BF16.F32.PACK_AB R5, R115, R114 ;  /* 0x000000727305723e */ /* 0x000fe400000010ff */
[----:B------:R-:W-:Y:S01]  /*b040*/  F2FP.BF16.F32.PACK_AB R6, R117, R116 ;  /* 0x000000747506723e */ /* 0x000fe200000010ff */
[----:B------:R-:W1:Y:S01]  /*b050*/  SHFL.IDX PT, R61, R41, RZ, 0x1c1f ;  /* 0x001c1fff293d7589 */ /* 0x000e6200000e0000 */
[----:B------:R-:W-:Y:S02]  /*b060*/  F2FP.BF16.F32.PACK_AB R7, R119, R118 ;  /* 0x000000767707723e */ /* 0x000fe400000010ff */
[----:B------:R-:W-:Y:S01]  /*b070*/  F2FP.BF16.F32.PACK_AB R12, R121, R120 ;  /* 0x00000078790c723e */ /* 0x000fe200000010ff */
[----:B------:R-:W2:Y:S01]  /*b080*/  SHFL.IDX PT, R63, R41, 0x1, 0x1c1f ;  /* 0x003c1f00293f7f89 */ /* 0x000ea200000e0000 */
[----:B------:R-:W-:-:S02]  /*b090*/  F2FP.BF16.F32.PACK_AB R13, R123, R122 ;  /* 0x0000007a7b0d723e */ /* 0x000fc400000010ff */
[----:B0-----:R-:W-:Y:S01]  /*b0a0*/  F2FP.BF16.F32.PACK_AB R14, R125, R124 ;  /* 0x0000007c7d0e723e */ /* 0x001fe200000010ff */
[----:B------:R-:W-:Y:S01]  /*b0b0*/  STSM.16.M88.4 [R54], R4 ;  /* 0x0000000436007844 */ /* 0x000fe20000000200 */
[----:B------:R-:W-:Y:S02]  /*b0c0*/  F2FP.BF16.F32.PACK_AB R15, R127, R126 ;  /* 0x0000007e7f0f723e */ /* 0x000fe400000010ff */
[----:B------:R-:W-:Y:S02]  /*b0d0*/  F2FP.BF16.F32.PACK_AB R8, R129, R128 ;  /* 0x000000808108723e */ /* 0x000fe400000010ff */
[----:B------:R-:W-:Y:S01]  /*b0e0*/  F2FP.BF16.F32.PACK_AB R9, R131, R130 ;  /* 0x000000828309723e */ /* 0x000fe200000010ff */
[----:B------:R-:W-:Y:S01]  /*b0f0*/  STSM.16.M88.4 [R53], R12 ;  /* 0x0000000c35007844 */ /* 0x000fe20000000200 */
[----:B------:R-:W-:Y:S02]  /*b100*/  F2FP.BF16.F32.PACK_AB R10, R133, R132 ;  /* 0x00000084850a723e */ /* 0x000fe400000010ff */
[----:B------:R-:W-:-:S02]  /*b110*/  F2FP.BF16.F32.PACK_AB R11, R135, R134 ;  /* 0x00000086870b723e */ /* 0x000fc400000010ff */
[----:B------:R-:W-:Y:S02]  /*b120*/  MOV R65, R44 ;  /* 0x0000002c00417202 */ /* 0x000fe40000000f00 */
[C---:B------:R-:W-:Y:S01]  /*b130*/  IADD3 R33, P5, R36.reuse, 0x2000, RZ ;  /* 0x0000200024217810 */ /* 0x040fe20007fbe0ff */
[----:B------:R-:W-:Y:S01]  /*b140*/  STSM.16.M88.4 [R52], R8 ;  /* 0x0000000834007844 */ /* 0x000fe20000000200 */
[----:B------:R-:W-:Y:S01]  /*b150*/  UIMAD UR5, UR12, UR8, URZ ;  /* 0x000000080c0572a4 */ /* 0x000fe2000f8e023f */
[C---:B------:R-:W-:Y:S02]  /*b160*/  IADD3 R31, P4, R36.reuse, 0x3000, RZ ;  /* 0x00003000241f7810 */ /* 0x040fe40007f9e0ff */
[----:B------:R0:W-:Y:S01]  /*b170*/  STSM.16.M88.4 [R66], R136 ;  /* 0x0000008842007844 */ /* 0x0001e20000000200 */
[----:B------:R-:W-:Y:S01]  /*b180*/  UIMAD.WIDE.U32 UR6, UR39, UR8, URZ ;  /* 0x00000008270672a5 */ /* 0x000fe2000f8e003f */
[----:B------:R-:W-:Y:S02]  /*b190*/  LOP3.LUT R21, R36, 0x380, RZ, 0xc0, !PT ;  /* 0x0000038024157812 */ /* 0x000fe400078ec0ff */
[----:B------:R-:W-:Y:S01]  /*b1a0*/  STSM.16.M88.4 [R65], R144 ;  /* 0x0000009041007844 */ /* 0x000fe20000000200 */
[----:B------:R-:W-:Y:S01]  /*b1b0*/  UIMAD UR5, UR39, UR9, UR5 ;  /* 0x00000009270572a4 */ /* 0x000fe2000f8e0205 */
[----:B------:R-:W-:Y:S01]  /*b1c0*/  LOP3.LUT R32, R33, 0x380, RZ, 0xc0, !PT ;  /* 0x0000038021207812 */ /* 0x000fe200078ec0ff */
[----:B------:R-:W-:Y:S01]  /*b1d0*/  BAR.SYNC.DEFER_BLOCKING 0x1, 0x100 ;  /* 0x0044000000007b1d */ /* 0x000fe20000010000 */
[----:B------:R-:W-:-:S07]  /*b1e0*/  LOP3.LUT R30, R31, 0x380, RZ, 0xc0, !PT ;  /* 0x000003801f1e7812 */ /* 0x000fce00078ec0ff */
[----:B0-----:R-:W0:Y:S01]  /*b1f0*/  @P1 LDC R66, c[0x0][0xbec] ;  /* 0x0002fb00ff421b82 */ /* 0x001e220000000800 */
[----:B------:R-:W-:Y:S01]  /*b200*/  UIMAD UR8, UR13, UR10, URZ ;  /* 0x0000000a0d0872a4 */ /* 0x000fe2000f8e023f */
[----:B------:R-:W-:Y:S01]  /*b210*/  SHF.R.U64 R21, R21, 0x3, RZ ;  /* 0x0000000315157819 */ /* 0x000fe200000012ff */
[----:B------:R-:W-:Y:S01]  /*b220*/  UIADD3 UR7, UR7, UR5, URZ ;  /* 0x0000000507077290 */ /* 0x000fe2000fffe03f */
[----:B------:R-:W-:Y:S01]  /*b230*/  SHF.R.U64 R32, R32, 0x3, RZ ;  /* 0x0000000320207819 */ /* 0x000fe200000012ff */
[----:B-1----:R1:W-:Y:S01]  /*b240*/  @!P2 ST.E desc[UR46][R60.64], R3 ;  /* 0x000000033c00a985 */ /* 0x0023e2000c10192e */
[----:B------:R-:W-:Y:S01]  /*b250*/  UIMAD UR5, UR37, UR11, UR8 ;  /* 0x0000000b250572a4 */ /* 0x000fe2000f8e0208 */
[----:B------:R-:W-:Y:S02]  /*b260*/  SHF.R.U64 R30, R30, 0x3, RZ ;  /* 0x000000031e1e7819 */ /* 0x000fe400000012ff */
[----:B--2---:R2:W-:Y:S01]  /*b270*/  @!P0 ST.E desc[UR46][R62.64], R0 ;  /* 0x000000003e008985 */ /* 0x0045e2000c10192e */
[----:B------:R-:W-:Y:S01]  /*b280*/  UIMAD.WIDE.U32 UR6, UR37, UR10, UR6 ;  /* 0x0000000a250672a5 */ /* 0x000fe2000f8e0006 */
[----:B------:R-:W-:Y:S01]  /*b290*/  LOP3.LUT R36, R21, R36, RZ, 0x3c, !PT ;  /* 0x0000002415247212 */ /* 0x000fe200078e3cff */
[--C-:B------:R-:W-:Y:S01]  /*b2a0*/  IMAD.X R21, RZ, RZ, R37.reuse, P6 ;  /* 0x000000ffff157224 */ /* 0x100fe200030e0625 */
[----:B------:R3:W5:Y:S01]  /*b2b0*/  LD.E.128 R12, desc[UR46][R24.64] ;  /* 0x0000002e180c7980 */ /* 0x000762000c101d00 */
[----:B------:R-:W-:Y:S01]  /*b2c0*/  LOP3.LUT R32, R32, R33, RZ, 0x3c, !PT ;  /* 0x0000002120207212 */ /* 0x000fe200078e3cff */
[----:B------:R-:W-:Y:S01]  /*b2d0*/  ULDC.64 UR8, c[0x0][0xae0] ;  /* 0x0002b80000087ab9 */ /* 0x000fe20000000a00 */
[----:B------:R-:W-:Y:S01]  /*b2e0*/  LOP3.LUT R30, R30, R31, RZ, 0x3c, !PT ;  /* 0x0000001f1e1e7212 */ /* 0x000fe200078e3cff */
[----:B-1----:R-:W1:Y:S01]  /*b2f0*/  @P1 LDC R61, c[0x0][0xbf0] ;  /* 0x0002fc00ff3d1b82 */ /* 0x002e620000000800 */
[----:B--2---:R-:W-:Y:S01]  /*b300*/  IMAD R0, R19, 0x20, R22 ;  /* 0x0000002013007824 */ /* 0x004fe200078e0216 */
[----:B------:R-:W-:Y:S01]  /*b310*/  UIADD3 UR5, UR7, UR5, URZ ;  /* 0x0000000507057290 */ /* 0x000fe2000fffe03f */
[----:B------:R-:W-:Y:S01]  /*b320*/  IMAD.X R33, RZ, RZ, R37, P5 ;  /* 0x000000ffff217224 */ /* 0x000fe200028e0625 */
[----:B------:R2:W5:Y:S01]  /*b330*/  LD.E.128 R8, desc[UR46][R20.64] ;  /* 0x0000002e14087980 */ /* 0x000562000c101d00 */
[----:B---3--:R-:W-:-:S02]  /*b340*/  VIADD R25, R0, UR36 ;  /* 0x0000002400197c36 */ /* 0x008fc40008000000 */
[----:B------:R-:W-:Y:S01]  /*b350*/  IMAD.X R31, RZ, RZ, R37, P4 ;  /* 0x000000ffff1f7224 */ /* 0x000fe200020e0625 */
[----:B------:R-:W5:Y:S01]  /*b360*/  LD.E.128 R48, desc[UR46][R36.64] ;  /* 0x0000002e24307980 */ /* 0x000f62000c101d00 */
[----:B0-----:R-:W-:-:S03]  /*b370*/  @P1 IMAD.HI.U32 R0, R25, R66, RZ ;  /* 0x0000004219001227 */ /* 0x001fc600078e00ff */
[----:B------:R-:W5:Y:S01]  /*b380*/  LD.E.128 R44, desc[UR46][R34.64] ;  /* 0x0000002e222c7980 */ /* 0x000f62000c101d00 */
[----:B------:R-:W-:Y:S02]  /*b390*/  IMAD.MOV.U32 R3, RZ, RZ, R25 ;  /* 0x000000ffff037224 */ /* 0x000fe400078e0019 */
[----:B--2---:R-:W-:Y:S01]  /*b3a0*/  IMAD.U32 R21, RZ, RZ, UR7 ;  /* 0x00000007ff157e24 */ /* 0x004fe2000f8e00ff */
[----:B------:R-:W5:Y:S01]  /*b3b0*/  LD.E.128 R40, desc[UR46][R32.64] ;  /* 0x0000002e20287980 */ /* 0x000f62000c101d00 */
[----:B------:R-:W-:Y:S01]  /*b3c0*/  IMAD.U32 R20, RZ, RZ, UR6 ;  /* 0x00000006ff147e24 */ /* 0x000fe2000f8e00ff */
[----:B------:R-:W-:Y:S02]  /*b3d0*/  ULDC.64 UR6, c[0x0][0xad8] ;  /* 0x0002b60000067ab9 */ /* 0x000fe40000000a00 */
[----:B------:R-:W5:Y:S01]  /*b3e0*/  LD.E.128 R4, desc[UR46][R30.64] ;  /* 0x0000002e1e047980 */ /* 0x000f62000c101d00 */
[----:B-1----:R-:W-:-:S03]  /*b3f0*/  @P1 SHF.R.U32.HI R3, RZ, R61, R0 ;  /* 0x0000003dff031219 */ /* 0x002fc60000011600 */
[----:B------:R-:W5:Y:S01]  /*b400*/  LD.E.128 R56, desc[UR46][R28.64] ;  /* 0x0000002e1c387980 */ /* 0x000f62000c101d00 */
[--C-:B------:R-:W-:Y:S01]  /*b410*/  SHF.R.S32.HI R0, RZ, 0x1f, R3.reuse ;  /* 0x0000001fff007819 */ /* 0x100fe20000011403 */
[----:B------:R-:W-:Y:S02]  /*b420*/  IMAD.MOV R24, RZ, RZ, -R3 ;  /* 0x000000ffff187224 */ /* 0x000fe400078e0a03 */
[----:B------:R-:W-:Y:S01]  /*b430*/  IMAD.U32 R21, RZ, RZ, UR5 ;  /* 0x00000005ff157e24 */ /* 0x000fe2000f8e00ff */
[----:B------:R0:W5:Y:S01]  /*b440*/  LD.E.128 R52, desc[UR46][R26.64] ;  /* 0x0000002e1a347980 */ /* 0x000162000c101d00 */
[----:B------:R-:W-:Y:S02]  /*b450*/  IMAD R0, R0, UR8, RZ ;  /* 0x0000000800007c24 */ /* 0x000fe4000f8e02ff */
[----:B------:R-:W-:Y:S01]  /*b460*/  IMAD R39, R39, R24, R25 ;  /* 0x0000001827277224 */ /* 0x000fe200078e0219 */
[----:B------:R-:W-:Y:S01]  /*b470*/  @!PT LDS RZ, [RZ] ;  /* 0x00000000fffff984 */ /* 0x000fe20000000800 */
[----:B------:R-:W-:Y:S01]  /*b480*/  @!PT LDS RZ, [RZ] ;  /* 0x00000000fffff984 */ /* 0x000fe20000000800 */
[----:B------:R-:W-:Y:S01]  /*b490*/  @!PT LDS RZ, [RZ] ;  /* 0x00000000fffff984 */ /* 0x000fe20000000800 */
[----:B------:R-:W-:Y:S01]  /*b4a0*/  @!PT LDS RZ, [RZ] ;  /* 0x00000000fffff984 */ /* 0x000fe20000000800 */
[----:B------:R1:W-:Y:S06]  /*b4b0*/  MEMBAR.ALL.CTA ;  /* 0x0000000000007992 */ /* 0x0003ec0000008000 */
[----:B-1----:R-:W1:Y:S01]  /*b4c0*/  FENCE.VIEW.ASYNC.S ;  /* 0x00000000000073c6 */ /* 0x002e620000000000 */
[----:B------:R-:W-:-:S02]  /*b4d0*/  IMAD R25, R3, UR9, R0 ;  /* 0x0000000903197c24 */ /* 0x000fc4000f8e0200 */
[----:B------:R-:W-:Y:S01]  /*b4e0*/  IMAD.WIDE.U32 R20, R3, UR8, R20 ;  /* 0x0000000803147c25 */ /* 0x000fe2000f8e0014 */
[----:B------:R-:W-:-:S03]  /*b4f0*/  SHF.R.S32.HI R0, RZ, 0x1f, R39 ;  /* 0x0000001fff007819 */ /* 0x000fc60000011427 */
[----:B------:R-:W-:Y:S02]  /*b500*/  IMAD.IADD R21, R21, 0x1, R25 ;  /* 0x0000000115157824 */ /* 0x000fe400078e0219 */
[----:B------:R-:W-:Y:S02]  /*b510*/  IMAD R0, R0, UR6, RZ ;  /* 0x0000000600007c24 */ /* 0x000fe4000f8e02ff */
[----:B0-----:R-:W-:Y:S02]  /*b520*/  VIADD R27, R22, UR36 ;  /* 0x00000024161b7c36 */ /* 0x001fe40008000000 */
        /* <DEDUP_REMOVED lines=21> */
[-C--:B-1----:R-:W-:Y:S02]  /*b680*/  @!P2 LEA R20, P4, R2, R25.reuse, 0x1 ;  /* 0x000000190214a211 */ /* 0x082fe400078808ff */
[----:B------:R-:W-:Y:S02]  /*b690*/  @!P3 LEA R24, P5, R18, R25, 0x1 ;  /* 0x000000191218b211 */ /* 0x000fe400078a08ff */
[-C--:B--2---:R-:W-:Y:S02]  /*b6a0*/  @!P2 LEA.HI.X R21, R2, R3.reuse, R189, 0x1, P4 ;  /* 0x000000030215a211 */ /* 0x084fe400020f0cbd */
[----:B------:R-:W-:-:S03]  /*b6b0*/  @!P3 LEA.HI.X R25, R18, R3, R188, 0x1, P5 ;  /* 0x000000031219b211 */ /* 0x000fc600028f0cbc */
[----:B-----5:R3:W-:Y:S04]  /*b6c0*/  @!P2 ST.E.128 desc[UR46][R20.64], R48 ;  /* 0x000000301400a985 */ /* 0x0207e8000c101d2e */
[----:B------:R3:W-:Y:S02]  /*b6d0*/  @!P3 ST.E.128 desc[UR46][R24.64], R56 ;  /* 0x000000381800b985 */ /* 0x0007e4000c101d2e */
.L_x_8980:
[----:B------:R-:W-:Y:S05]  /*b6e0*/  BSYNC B1 ;  /* 0x0000000000017941 */ /* 0x000fea0003800000 */
.L_x_8979:
[----:B--2---:R2:W4:Y:S01]  /*b6f0*/  SHFL.IDX PT, R3, R26, 0x1, 0x181f ;  /* 0x00381f001a037f89 */ /* 0x00452200000e0000 */
[----:B------:R-:W-:Y:S03]  /*b700*/  BSSY B1, `(.L_x_8981) ;  /* 0x000000c000017945 */ /* 0x000fe60003800000 */
[----:B-1-3--:R2:W1:Y:S01]  /*b710*/  SHFL.IDX PT, R25, R0, 0x1, 0x181f ;  /* 0x00381f0000197f89 */ /* 0x00a46200000e0000 */
[----:B------:R-:W-:Y:S05]  /*b720*/  @P0 BRA `(.L_x_8982) ;  /* 0x0000000000240947 */ /* 0x000fea0003800000 */
[----:B------:R-:W-:Y:S02]  /*b730*/  ULDC UR5, c[0x0][0xac8] ;  /* 0x0002b20000057ab9 */ /* 0x000fe40000000800 */
[----:B------:R-:W-:Y:S02]  /*b740*/  ISETP.GE.AND P3, PT, R2, UR5, PT ;  /* 0x0000000502007c0c */ /* 0x000fe4000bf66270 */
[----:B------:R-:W-:-:S11]  /*b750*/  ISETP.GE.AND P4, PT, R18, UR5, PT ;  /* 0x0000000512007c0c */ /* 0x000fd6000bf86270 */
[-C--:B-1----:R-:W-:Y:S02]  /*b760*/  @!P3 LEA R20, P0, R2, R25.reuse, 0x1 ;  /* 0x000000190214b211 */ /* 0x082fe400078008ff */
[----:B------:R-:W-:Y:S02]  /*b770*/  @!P4 LEA R24, P2, R18, R25, 0x1 ;  /* 0x000000191218c211 */ /* 0x000fe400078408ff */
[-C--:B----4-:R-:W-:Y:S02]  /*b780*/  @!P3 LEA.HI.X R21, R2, R3.reuse, R189, 0x1, P0 ;  /* 0x000000030215b211 */ /* 0x090fe400000f0cbd */
[----:B------:R-:W-:-:S03]  /*b790*/  @!P4 LEA.HI.X R25, R18, R3, R188, 0x1, P2 ;  /* 0x000000031219c211 */ /* 0x000fc600010f0cbc */
[----:B-----5:R3:W-:Y:S04]  /*b7a0*/  @!P3 ST.E.128 desc[UR46][R20.64], R44 ;  /* 0x0000002c1400b985 */ /* 0x0207e8000c101d2e */
[----:B------:R3:W-:Y:S02]  /*b7b0*/  @!P4 ST.E.128 desc[UR46][R24.64], R52 ;  /* 0x000000341800c985 */ /* 0x0007e4000c101d2e */
.L_x_8982:
[----:B------:R-:W-:Y:S05]  /*b7c0*/  BSYNC B1 ;  /* 0x0000000000017941 */ /* 0x000fea0003800000 */
.L_x_8981:
[----:B----4-:R4:W0:Y:S01]  /*b7d0*/  SHFL.IDX PT, R3, R26, 0x2, 0x181f ;  /* 0x00581f001a037f89 */ /* 0x01082200000e0000 */
        /* <DEDUP_REMOVED lines=8> */
[-C--:B0-----:R-:W-:Y:S02]  /*b860*/  @!P2 LEA.HI.X R21, R2, R3.reuse, R189, 0x1, P0 ;  /* 0x000000030215a211 */ /* 0x081fe400000f0cbd */
[----:B------:R-:W-:-:S03]  /*b870*/  @!P3 LEA.HI.X R25, R18, R3, R188, 0x1, P1 ;  /* 0x000000031219b211 */ /* 0x000fc600008f0cbc */
[----:B-----5:R3:W-:Y:S04]  /*b880*/  @!P2 ST.E.128 desc[UR46][R20.64], R40 ;  /* 0x000000281400a985 */ /* 0x0207e8000c101d2e */
[----:B------:R3:W-:Y:S02]  /*b890*/  @!P3 ST.E.128 desc[UR46][R24.64], R12 ;  /* 0x0000000c1800b985 */ /* 0x0007e4000c101d2e */
.L_x_8984:
[----:B------:R-:W-:Y:S05]  /*b8a0*/  BSYNC B1 ;  /* 0x0000000000017941 */ /* 0x000fea0003800000 */
.L_x_8983:
[----:B0-----:R-:W-:Y:S01]  /*b8b0*/  VIADD R3, R27, 0x60 ;  /* 0x000000601b037836 */ /* 0x001fe20000000000 */
[----:B---3-5:R0:W3:Y:S04]  /*b8c0*/  SHFL.IDX PT, R15, R26, 0x3, 0x181f ;  /* 0x00781f001a0f7f89 */ /* 0x0280e800000e0000 */
[----:B------:R-:W-:Y:S01]  /*b8d0*/  ISETP.GE.AND P0, PT, R3, R64, PT ;  /* 0x000000400300720c */ /* 0x000fe20003f06270 */
[----:B------:R0:W0:-:S12]  /*b8e0*/  SHFL.IDX PT, R21, R0, 0x3, 0x181f ;  /* 0x00781f0000157f89 */ /* 0x00001800000e0000 */
[----:B------:R-:W-:Y:S05]  /*b8f0*/  @P0 BRA `(.L_x_8985) ;  /* 0x0000000800800947 */ /* 0x000fea0003800000 */
[----:B------:R-:W-:Y:S02]  /*b900*/  ULDC UR5, c[0x0][0xac8] ;  /* 0x0002b20000057ab9 */ /* 0x000fe40000000800 */
[----:B------:R-:W-:-:S13]  /*b910*/  ISETP.GE.AND P1, PT, R2, UR5, PT ;  /* 0x0000000502007c0c */ /* 0x000fda000bf26270 */
[----:B0-----:R-:W-:-:S04]  /*b920*/  @!P1 LEA R12, P0, R2, R21, 0x1 ;  /* 0x00000015020c9211 */ /* 0x001fc800078008ff */
[----:B---3--:R-:W-:Y:S02]  /*b930*/  @!P1 LEA.HI.X R13, R2, R15, R189, 0x1, P0 ;  /* 0x0000000f020d9211 */ /* 0x008fe400000f0cbd */
[----:B------:R-:W-:-:S03]  /*b940*/  ISETP.GE.AND P0, PT, R18, UR5, PT ;  /* 0x0000000512007c0c */ /* 0x000fc6000bf06270 */
[----:B------:R0:W-:Y:S10]  /*b950*/  @!P1 ST.E.128 desc[UR46][R12.64], R4 ;  /* 0x000000040c009985 */ /* 0x0001f4000c101d2e */
[----:B------:R-:W-:Y:S05]  /*b960*/  @P0 BRA `(.L_x_8985) ;  /* 0x0000000800640947 */ /* 0x000fea0003800000 */
[----:B0-----:R-:W-:-:S04]  /*b970*/  LEA R4, P0, R18, R21, 0x1 ;  /* 0x0000001512047211 */ /* 0x001fc800078008ff */
[----:B------:R-:W-:-:S05]  /*b980*/  LEA.HI.X R5, R18, R15, R188, 0x1, P0 ;  /* 0x0000000f12057211 */ /* 0x000fca00000f0cbc */
[----:B------:R0:W-:Y:S01]  /*b990*/  ST.E.128 desc[UR46][R4.64], R8 ;  /* 0x0000000804007985 */ /* 0x0001e2000c101d2e */
[----:B------:R-:W-:Y:S05]  /*b9a0*/  BRA `(.L_x_8985) ;  /* 0x0000000800547947 */ /* 0x000fea0003800000 */
.L_x_8978:
        /* <DEDUP_REMOVED lines=50> */
.L_x_8987:
[----:B------:R-:W-:Y:S05]  /*bcd0*/  BSYNC B1 ;  /* 0x0000000000017941 */ /* 0x000fea0003800000 */
.L_x_8986:
        /* <DEDUP_REMOVED lines=37> */
[----:B------:R-:W-:Y:S02]  /*bf30*/  IADD3 R3, R5, R3, RZ ;  /* 0x0000000305037210 */ /* 0x000fe40007ffe0ff */
[----:B------:R-:W-:Y:S02]  /*bf40*/  LEA R6, P3, R4, UR6, 0x1 ;  /* 0x0000000604067c11 */ /* 0x000fe4000f8608ff */
[-C--:B------:R-:W-:Y:S01]  /*bf50*/  ISETP.GE.AND P1, PT, R0, R9.reuse, PT ;  /* 0x000000090000720c */ /* 0x080fe20003f26270 */
[----:B------:R-:W-:Y:S01]  /*bf60*/  VIADD R0, R8, 0x40 ;  /* 0x0000004008007836 */ /* 0x000fe20000000000 */
[----:B------:R-:W-:Y:S01]  /*bf70*/  LEA.HI.X R7, R4, UR7, R3, 0x1, P3 ;  /* 0x0000000704077c11 */ /* 0x000fe200098f0c03 */
[----:B------:R0:W1:Y:S03]  /*bf80*/  SHFL.IDX PT, R5, R6, RZ, 0x181f ;  /* 0x00181fff06057589 */ /* 0x00006600000e0000 */
[----:B------:R-:W-:Y:S01]  /*bf90*/  ISETP.GE.AND P0, PT, R0, R9, PT ;  /* 0x000000090000720c */ /* 0x000fe20003f06270 */
[----:B------:R0:W2:Y:S01]  /*bfa0*/  SHFL.IDX PT, R3, R7, RZ, 0x181f ;  /* 0x00181fff07037589 */ /* 0x0000a200000e0000 */
[----:B------:R-:W-:Y:S11]  /*bfb0*/  @P2 BRA `(.L_x_8989) ;  /* 0x0000000000242947 */ /* 0x000ff60003800000 */
[----:B------:R-:W-:Y:S02]  /*bfc0*/  ULDC UR5, c[0x0][0xac8] ;  /* 0x0002b20000057ab9 */ /* 0x000fe40000000800 */
[----:B------:R-:W-:Y:S02]  /*bfd0*/  ISETP.GE.AND P4, PT, R2, UR5, PT ;  /* 0x0000000502007c0c */ /* 0x000fe4000bf86270 */
[----:B------:R-:W-:-:S11]  /*bfe0*/  ISETP.GE.AND P5, PT, R18, UR5, PT ;  /* 0x0000000512007c0c */ /* 0x000fd6000bfa6270 */
[-C--:B-1----:R-:W-:Y:S02]  /*bff0*/  @!P4 LEA R10, P2, R2, R5.reuse, 0x1 ;  /* 0x00000005020ac211 */ /* 0x082fe400078408ff */
[----:B------:R-:W-:Y:S02]  /*c000*/  @!P5 LEA R4, P3, R18, R5, 0x1 ;  /* 0x000000051204d211 */ /* 0x000fe400078608ff */
[-C--:B--2---:R-:W-:Y:S02]  /*c010*/  @!P4 LEA.HI.X R11, R2, R3.reuse, R189, 0x1, P2 ;  /* 0x00000003020bc211 */ /* 0x084fe400010f0cbd */
[----:B------:R-:W-:-:S03]  /*c020*/  @!P5 LEA.HI.X R5, R18, R3, R188, 0x1, P3 ;  /* 0x000000031205d211 */ /* 0x000fc600018f0cbc */
[----:B------:R3:W-:Y:S04]  /*c030*/  @!P4 ST.E.128 desc[UR46][R10.64], RZ ;  /* 0x000000ff0a00c985 */ /* 0x0007e8000c101d2e */
[----:B------:R3:W-:Y:S02]  /*c040*/  @!P5 ST.E.128 desc[UR46][R4.64], RZ ;  /* 0x000000ff0400d985 */ /* 0x0007e4000c101d2e */
.L_x_8989:
[----:B------:R-:W-:Y:S05]  /*c050*/  BSYNC B1 ;  /* 0x0000000000017941 */ /* 0x000fea0003800000 */
.L_x_8988:
        /* <DEDUP_REMOVED lines=11> */
[----:B------:R3:W-:Y:S04]  /*c110*/  @!P3 ST.E.128 desc[UR46][R10.64], RZ ;  /* 0x000000ff0a00b985 */ /* 0x0007e8000c101d2e */
[----:B------:R3:W-:Y:S02]  /*c120*/  @!P4 ST.E.128 desc[UR46][R4.64], RZ ;  /* 0x000000ff0400c985 */ /* 0x0007e4000c101d2e */
.L_x_8991:
[----:B------:R-:W-:Y:S05]  /*c130*/  BSYNC B1 ;  /* 0x0000000000017941 */ /* 0x000fea0003800000 */
.L_x_8990:
        /* <DEDUP_REMOVED lines=11> */
[----:B------:R3:W-:Y:S04]  /*c1f0*/  @!P2 ST.E.128 desc[UR46][R10.64], RZ ;  /* 0x000000ff0a00a985 */ /* 0x0007e8000c101d2e */
[----:B------:R3:W-:Y:S02]  /*c200*/  @!P3 ST.E.128 desc[UR46][R4.64], RZ ;  /* 0x000000ff0400b985 */ /* 0x0007e4000c101d2e */
.L_x_8993:
[----:B------:R-:W-:Y:S05]  /*c210*/  BSYNC B1 ;  /* 0x0000000000017941 */ /* 0x000fea0003800000 */
.L_x_8992:
[----:B------:R-:W-:Y:S01]  /*c220*/  VIADD R0, R8, 0x60 ;  /* 0x0000006008007836 */ /* 0x000fe20000000000 */
[----:B0-----:R0:W0:Y:S04]  /*c230*/  SHFL.IDX PT, R3, R7, 0x3, 0x181f ;  /* 0x00781f0007037f89 */ /* 0x00102800000e0000 */
[----:B------:R-:W-:Y:S01]  /*c240*/  ISETP.GE.AND P0, PT, R0, R9, PT ;  /* 0x000000090000720c */ /* 0x000fe20003f06270 */
[----:B-1-3--:R1:W3:-:S12]  /*c250*/  SHFL.IDX PT, R5, R6, 0x3, 0x181f ;  /* 0x00781f0006057f89 */ /* 0x00a2d800000e0000 */
[----:B-1----:R-:W-:Y:S05]  /*c260*/  @P0 BRA `(.L_x_8985) ;  /* 0x0000000000240947 */ /* 0x002fea0003800000 */
[----:B------:R-:W-:Y:S02]  /*c270*/  ULDC UR5, c[0x0][0xac8] ;  /* 0x0002b20000057ab9 */ /* 0x000fe40000000800 */
[----:B------:R-:W-:Y:S02]  /*c280*/  ISETP.GE.AND P2, PT, R2, UR5, PT ;  /* 0x0000000502007c0c */ /* 0x000fe4000bf46270 */
[----:B------:R-:W-:-:S11]  /*c290*/  ISETP.GE.AND P3, PT, R18, UR5, PT ;  /* 0x0000000512007c0c */ /* 0x000fd6000bf66270 */
[-C--:B--234-:R-:W-:Y:S02]  /*c2a0*/  @!P2 LEA R6, P0, R2, R5.reuse, 0x1 ;  /* 0x000000050206a211 */ /* 0x09cfe400078008ff */
[----:B------:R-:W-:Y:S02]  /*c2b0*/  @!P3 LEA R4, P1, R18, R5, 0x1 ;  /* 0x000000051204b211 */ /* 0x000fe400078208ff */
[-C--:B0-----:R-:W-:Y:S02]  /*c2c0*/  @!P2 LEA.HI.X R7, R2, R3.reuse, R189, 0x1, P0 ;  /* 0x000000030207a211 */ /* 0x081fe400000f0cbd */
[----:B------:R-:W-:-:S03]  /*c2d0*/  @!P3 LEA.HI.X R5, R18, R3, R188, 0x1, P1 ;  /* 0x000000031205b211 */ /* 0x000fc600008f0cbc */
[----:B------:R0:W-:Y:S04]  /*c2e0*/  @!P2 ST.E.128 desc[UR46][R6.64], RZ ;  /* 0x000000ff0600a985 */ /* 0x0001e8000c101d2e */
[----:B------:R0:W-:Y:S02]  /*c2f0*/  @!P3 ST.E.128 desc[UR46][R4.64], RZ ;  /* 0x000000ff0400b985 */ /* 0x0001e4000c101d2e */
.L_x_8985:
[----:B------:R-:W-:Y:S05]  /*c300*/  BSYNC B0 ;  /* 0x0000000000007941 */ /* 0x000fea0003800000 */
.L_x_8977:
[----:B------:R-:W-:Y:S02]  /*c310*/  ULDC UR5, c[0x0][0xc38] ;  /* 0x00030e0000057ab9 */ /* 0x000fe40000000800 */
[----:B------:R-:W-:-:S06]  /*c320*/  UISETP.GE.AND UP0, UPT, UR4, UR5, UPT ;  /* 0x000000050400728c */ /* 0x000fcc000bf06270 */
[----:B------:R-:W-:-:S13]  /*c330*/  PLOP3.LUT P0, PT, PT, PT, UP0, 0x80, 0x0 ;  /* 0x000000000000781c */ /* 0x000fda0003f0f008 */
[----:B------:R-:W-:Y:S05]  /*c340*/  @!P0 BRA `(.L_x_8994) ;  /* 0xffffff4800948947 */ /* 0x000fea000383ffff */
[----:B------:R-:W-:Y:S05]  /*c350*/  EXIT ;  /* 0x000000000000794d */ /* 0x000fea0003800000 */
.L_x_8942:
[----:B------:R-:W-:-:S08]  /*c360*/  NOP ;  /* 0x0000000000007918 */ /* 0x000fd00000000000 */
[----:B------:R-:W0:-:S00]  /*c370*/  USETMAXREG.DEALLOC.CTAPOOL 0x18 ;  /* 0x00000018000079c8 */ /* 0x000e0000080e0500 */
        /* <DEDUP_REMOVED lines=38> */
[----:B------:R0:W-:Y:S04]  /*c5e0*/  STL [R1+0x4], R2 ;  /* 0x0000040201007387 */ /* 0x0001e80000100800 */
[----:B------:R0:W-:Y:S02]  /*c5f0*/  STL [R1+0x1c], RZ ;  /* 0x00001cff01007387 */ /* 0x0001e40000100800 */
.L_x_9082:
        /* <DEDUP_REMOVED lines=14> */
[----:B-1----:R-:W-:Y:S05]  /*c6e0*/  @!P0 BRA `(.L_x_8996) ;  /* 0x0000000000208947 */ /* 0x002fea0003800000 */
        /* <DEDUP_REMOVED lines=8> */
.L_x_8996:
[----:B------:R-:W-:Y:S01]  /*c770*/  ULDC UR8, c[0x0][0xc54] ;  /* 0x0003150000087ab9 */ /* 0x000fe20000000800 */
[----:B------:R-:W-:Y:S01]  /*c780*/  UMOV UR7, UR9 ;  /* 0x0000000900077c82 */ /* 0x000fe20008000000 */
[----:B------:R-:W-:-:S11]  /*c790*/  UISETP.NE.AND UP0, UPT, UR8, 0x1, UPT ;  /* 0x000000010800788c */ /* 0x000fd6000bf05270 */
[----:B------:R-:W-:Y:S02]  /*c7a0*/  @UP0 ULDC.64 UR10, c[0x0][0xc58] ;  /* 0x00031600000a0ab9 */ /* 0x000fe40000000a00 */
[----:B------:R-:W-:-:S04]  /*c7b0*/  UIMAD.WIDE.U32 UR4, UR9, UR10, URZ ;  /* 0x0000000a090472a5 */ /* 0x000fc8000f8e003f */
[----:B------:R-:W-:-:S04]  /*c7c0*/  @UP0 USHF.R.U32.HI UR7, URZ, UR11, UR5 ;  /* 0x0000000b3f070299 */ /* 0x000fc80008011605 */
[----:B------:R-:W-:-:S12]  /*c7d0*/  UIMAD UR8, UR7, UR8, URZ ;  /* 0x00000008070872a4 */ /* 0x000fd8000f8e023f */
.L_x_8997:
[----:B------:R-:W-:Y:S01]  /*c7e0*/  ULOP3.LUT UR40, URZ, UR7, URZ, 0x33, !UPT ;  /* 0x000000073f287292 */ /* 0x000fe2000f8e333f */
[----:B------:R-:W-:Y:S01]  /*c7f0*/  BSSY B7, `(.L_x_8998) ;  /* 0x00003ba000077945 */ /* 0x000fe20003800000 */
[----:B------:R-:W-:Y:S01]  /*c800*/  ULDC UR5, c[0x0][0x448] ;  /* 0x0001120000057ab9 */ /* 0x000fe20000000800 */
[----:B------:R-:W-:Y:S01]  /*c810*/  ULDC UR4, c[0x0][0xc3c] ;  /* 0x00030f0000047ab9 */ /* 0x000fe20000000800 */
[----:B------:R-:W-:Y:S02]  /*c820*/  UISETP.NE.AND UP1, UPT, UR5, 0x1, UPT ;  /* 0x000000010500788c */ /* 0x000fe4000bf25270 */
[----:B------:R-:W-:Y:S01]  /*c830*/  UIADD3 UR40, UR40, UR4, URZ ;  /* 0x0000000428287290 */ /* 0x000fe2000fffe03f */
[----:B------:R-:W-:Y:S01]  /*c840*/  ULDC.64 UR10, c[0x0][0x418] ;  /* 0x00010600000a7ab9 */ /* 0x000fe20000000a00 */
[----:B------:R-:W-:Y:S01]  /*c850*/  ULDC UR5, c[0x0][0x288] ;  /* 0x0000a20000057ab9 */ /* 0x000fe20000000800 */
[----:B------:R-:W-:Y:S02]  /*c860*/  UISETP.NE.U32.AND UP0, UPT, UR10, URZ, UPT ;  /* 0x0000003f0a00728c */ /* 0x000fe4000bf05070 */
[----:B------:R-:W-:-:S02]  /*c870*/  USHF.L.U32 UR7, UR40, 0x7, URZ ;  /* 0x0000000728077899 */ /* 0x000fc4000800063f */
[----:B------:R-:W-:Y:S02]  /*c880*/  UISETP.NE.AND.EX UP0, UPT, UR11, URZ, UPT, UP0 ;  /* 0x0000003f0b00728c */ /* 0x000fe4000bf05300 */
        /* <DEDUP_REMOVED lines=12> */
[----:B------:R-:W-:Y:S02]  /*c950*/  UIADD3 UR8, UR9, -UR8, URZ ;  /* 0x8000000809087290 */ /* 0x000fe4000fffe03f */
[----:B------:R-:W-:Y:S02]  /*c960*/  USHF.R.S32.HI UR9, URZ, 0x1f, UR11 ;  /* 0x0000001f3f097899 */ /* 0x000fe4000801140b */
[----:B------:R-:W-:-:S02]  /*c970*/  USHF.R.S32.HI UR4, URZ, 0x1f, UR7 ;  /* 0x0000001f3f047899 */ /* 0x000fc40008011407 */
[----:B------:R-:W-:Y:S02]  /*c980*/  ULEA.HI UR9, UR9, UR11, URZ, 0x7 ;  /* 0x0000000b09097291 */ /* 0x000fe4000f8f383f */
[----:B------:R-:W-:Y:S01]  /*c990*/  ULEA.HI UR7, UR4, UR7, URZ, 0x7 ;  /* 0x0000000704077291 */ /* 0x000fe2000f8f383f */
[----:B------:R-:W-:Y:S01]  /*c9a0*/  ULDC UR10, c[0x0][0xc48] ;  /* 0x00031200000a7ab9 */ /* 0x000fe20000000800 */
[----:B------:R-:W-:Y:S02]  /*c9b0*/  USHF.R.S32.HI UR9, URZ, 0x7, UR9 ;  /* 0x000000073f097899 */ /* 0x000fe40008011409 */
[----:B------:R-:W-:Y:S02]  /*c9c0*/  USHF.R.S32.HI UR7, URZ, 0x7, UR7 ;  /* 0x000000073f077899 */ /* 0x000fe40008011407 */
        /* <DEDUP_REMOVED lines=32> */
.L_x_8999:
        /* <DEDUP_REMOVED lines=20> */
.L_x_9002:
[----:B------:R-:W-:Y:S05]  /*cd10*/  BSYNC B6 ;  /* 0x0000000000067941 */ /* 0x000fea0003800000 */
.L_x_9001:
        /* <DEDUP_REMOVED lines=20> */
.L_x_9005:
        /* <DEDUP_REMOVED lines=15> */
.L_x_9004:
[----:B------:R-:W-:Y:S05]  /*cf50*/  BSYNC B6 ;  /* 0x0000000000067941 */ /* 0x000fea0003800000 */
.L_x_9003:
        /* <DEDUP_REMOVED lines=27> */
.L_x_9097:
        /* <DEDUP_REMOVED lines=8> */
.L_x_9100:
[----:B------:R-:W-:Y:S05]  /*d190*/  @!P6 BRA `(.L_x_9007) ;  /* 0x0000000000f0e947 */ /* 0x000fea0003800000 */
[----:B------:R-:W-:Y:S01]  /*d1a0*/  IMAD.MOV.U32 R16, RZ, RZ, R7 ;  /* 0x000000ffff107224 */ /* 0x000fe200078e0007 */
[----:B------:R-:W-:Y:S06]  /*d1b0*/  @!P1 BRA `(.L_x_9009) ;  /* 0x0000000000449947 */ /* 0x000fec0003800000 */
[----:B------:R-:W2:Y:S01]  /*d1c0*/  LDC R6, c[0x0][0x43c] ;  /* 0x00010f00ff067b82 */ /* 0x000ea20000000800 */
        /* <DEDUP_REMOVED lines=16> */
.L_x_9009:
[----:B--2---:R-:W2:Y:S01]  /*d2d0*/  LDL R2, [R1+0x4] ;  /* 0x0000040001027983 */ /* 0x004ea20000100800 */
[----:B-1----:R-:W-:Y:S01]  /*d2e0*/  IMAD R0, R18, 0x8, R17 ;  /* 0x0000000812007824 */ /* 0x002fe200078e0211 */
[----:B--2---:R-:W-:-:S04]  /*d2f0*/  SHF.L.U32 R3, R2, 0x1f, RZ ;  /* 0x0000001f02037819 */ /* 0x004fc800000006ff */
[----:B------:R-:W1:Y:S02]  /*d300*/  SYNCS.PHASECHK.TRANS64.TRYWAIT P0, [R0+URZ+0x28840], R3 ;  /* 0x02884003000075a7 */ /* 0x000e64000800017f */
[----:B-1----:R-:W-:Y:S05]  /*d310*/  @!P0 BRA `(.L_x_9010) ;  /* 0x0000003800648947 */ /* 0x002fea0003800000 */
.L_x_9101:
        /* <DEDUP_REMOVED lines=11> */
.L_x_9011:
        /* <DEDUP_REMOVED lines=14> */
[----:B------:R-:W-:Y:S01]  /*d4b0*/  USHF.L.U32 UR35, UR35, 0x7, URZ ;  /* 0x0000000723237899 */ /* 0x000fe2000800063f */
[----:B------:R-:W-:Y:S01]  /*d4c0*/  UMOV UR12, UR36 ;  /* 0x00000024000c7c82 */ /* 0x000fe20008000000 */
[----:B------:R-:W-:Y:S02]  /*d4d0*/  UMOV UR13, UR37 ;  /* 0x00000025000d7c82 */ /* 0x000fe40008000000 */
[----:B------:R-:W-:Y:S01]  /*d4e0*/  UIADD3 UR32, UR8, 0x18400, URZ ;  /* 0x0001840008207890 */ /* 0x000fe2000fffe03f */
[----:B------:R2:W-:Y:S01]  /*d4f0*/  STL [R1+0xc], R0 ;  /* 0x00000c0001007387 */ /* 0x0005e20000100800 */
[----:B------:R-:W-:Y:S01]  /*d500*/  UIADD3 UR8, UR8, 0x1c400, URZ ;  /* 0x0001c40008087890 */ /* 0x000fe2000fffe03f */
[----:B------:R-:W-:Y:S01]  /*d510*/  UMOV UR9, UR33 ;  /* 0x0000002100097c82 */ /* 0x000fe20008000000 */
[----:B------:R-:W-:-:S05]  /*d520*/  UMOV UR11, UR35 ;  /* 0x00000023000b7c82 */ /* 0x000fca0008000000 */
[----:B------:R2:W-:Y:S02]  /*d530*/  UTMALDG.4D [UR32], [UR4], desc[UR6] ;  /* 0x00000620040075b4 */ /* 0x0005e40008019000 */
[----:B------:R2:W-:Y:S02]  /*d540*/  UTMALDG.4D [UR8], [UR4], desc[UR6] ;  /* 0x00000608040075b4 */ /* 0x0005e40008019000 */
[----:B--2---:R-:W-:Y:S01]  /*d550*/  NOP ;  /* 0x0000000000007918 */ /* 0x004fe20000000000 */
.L_x_9007:
        /* <DEDUP_REMOVED lines=10> */
[----:B0-----:R-:W-:Y:S01]  /*d600*/  IMAD.U32 R4, RZ, RZ, UR4 ;  /* 0x00000004ff047e24 */ /* 0x001fe2000f8e00ff */
        /* <DEDUP_REMOVED lines=11> */
.L_x_9013:
[----:B------:R-:W-:Y:S05]  /*d6c0*/  BSYNC B6 ;  /* 0x0000000000067941 */ /* 0x000fea0003800000 */
.L_x_9012:
        /* <DEDUP_REMOVED lines=30> */
[----:B------:R-:W-:Y:S01]  /*d8b0*/  LOP3.LUT R9, R9, 0x40, RZ, 0xfc, !PT ;  /* 0x0000004009097812 */ /* 0x000fe200078efcff */
[----:B------:R-:W-:Y:S01]  /*d8c0*/  IMAD.U32 R4, RZ, RZ, UR4 ;  /* 0x00000004ff047e24 */ /* 0x000fe2000f8e00ff */
[----:B------:R-:W-:Y:S01]  /*d8d0*/  ULDC.64 UR4, c[0x0][0x2d0] ;  /* 0x0000b40000047ab9 */ /* 0x000fe20000000a00 */
        /* <DEDUP_REMOVED lines=29> */
[----:B------:R-:W-:Y:S01]  /*dab0*/  IMAD.U32 R2, RZ, RZ, UR40 ;  /* 0x00000028ff027e24 */ /* 0x000fe2000f8e00ff */
[----:B------:R-:W-:Y:S02]  /*dac0*/  ULDC UR4, c[0x0][0x288] ;  /* 0x0000a20000047ab9 */ /* 0x000fe40000000800 */
[----:B------:R-:W-:Y:S01]  /*dad0*/  IMAD R3, R7, UR4, RZ ;  /* 0x0000000407037c24 */ /* 0x000fe2000f8e02ff */
[----:B------:R-:W1:Y:S04]  /*dae0*/  SHFL.IDX PT, R6, R0, RZ, 0x181f ;  /* 0x00181fff00067589 */ /* 0x000e6800000e0000 */
[----:B------:R-:W-:Y:S01]  /*daf0*/  SHFL.IDX PT, R8, R4, 0x1, 0x181f ;  /* 0x00381f0004087f89 */ /* 0x000fe200000e0000 */
[----:B0-----:R-:W-:-:S04]  /*db00*/  LOP3.LUT R5, R5, 0x7f, RZ, 0xc0, !PT ;  /* 0x0000007f05057812 */ /* 0x001fc800078ec0ff */
[----:B------:R-:W-:-:S05]  /*db10*/  SHF.R.U32.HI R5, RZ, 0x3, R5 ;  /* 0x00000003ff057819 */ /* 0x000fca0000011605 */
[----:B------:R-:W-:-:S04]  /*db20*/  IMAD R2, R2, 0x80, R5 ;  /* 0x0000008002027824 */ /* 0x000fc800078e0205 */
[C---:B------:R-:W-:Y:S01]  /*db30*/  VIADD R5, R2.reuse, 0x10 ;  /* 0x0000001002057836 */ /* 0x040fe20000000000 */
[----:B------:R-:W-:-:S04]  /*db40*/  ISETP.GE.AND P3, PT, R2, R3, PT ;  /* 0x000000030200720c */ /* 0x000fc80003f66270 */
[----:B------:R-:W-:Y:S02]  /*db50*/  ISETP.GE.AND P2, PT, R5, R3, PT ;  /* 0x000000030500720c */ /* 0x000fe40003f46270 */
[----:B------:R-:W0:Y:S07]  /*db60*/  SHFL.IDX PT, R5, R4, RZ, 0x181f ;  /* 0x00181fff04057589 */ /* 0x000e2e00000e0000 */
[----:B-1----:R-:W-:-:S05]  /*db70*/  @!P3 LEA R6, P4, R10, R6, 0x1 ;  /* 0x000000060a06b211 */ /* 0x002fca00078808ff */
[----:B0-----:R-:W-:Y:S02]  /*db80*/  @!P3 IMAD.X R7, RZ, RZ, R5, P4 ;  /* 0x000000ffff07b224 */ /* 0x001fe400020e0605 */
[----:B------:R-:W0:Y:S04]  /*db90*/  SHFL.IDX PT, R5, R0, 0x1, 0x181f ;  /* 0x00381f0000057f89 */ /* 0x000e2800000e0000 */
[----:B-----5:R-:W-:Y:S04]  /*dba0*/  @!P3 LDGSTS.E.BYPASS.LTC128B.128 [R9+0x10400], desc[UR46][R6.64], !P1 ;  /* 0x104000000609bfae */ /* 0x020fe8000c901d6e */
[----:B------:R1:W-:Y:S01]  /*dbb0*/  @!P3 LDGSTS.E.BYPASS.LTC128B.128 [R9+0x14400], desc[UR46][R6.64+0x80], !P0 ;  /* 0x144000800609bfae */ /* 0x0003e2000c101d6e */
[----:B0-----:R-:W-:-:S05]  /*dbc0*/  @!P2 LEA R5, P4, R10, R5, 0x1 ;  /* 0x000000050a05a211 */ /* 0x001fca00078808ff */
[----:B------:R-:W-:Y:S02]  /*dbd0*/  @!P2 IMAD.X R8, RZ, RZ, R8, P4 ;  /* 0x000000ffff08a224 */ /* 0x000fe400020e0608 */
[----:B-1----:R-:W-:Y:S02]  /*dbe0*/  @!P2 IMAD.MOV.U32 R6, RZ, RZ, R5 ;  /* 0x000000ffff06a224 */ /* 0x002fe400078e0005 */
        /* <DEDUP_REMOVED lines=50> */
.L_x_9118:
        /* <DEDUP_REMOVED lines=11> */
.L_x_9016:
[----:B------:R-:W-:Y:S05]  /*dfc0*/  BSYNC B0 ;  /* 0x0000000000007941 */ /* 0x000fea0003800000 */
.L_x_9015:
[----:B------:R-:W-:Y:S01]  /*dfd0*/  NOP ;  /* 0x0000000000007918 */ /* 0x000fe20000000000 */
[----:B------:R-:W-:Y:S01]  /*dfe0*/  PLOP3.LUT P0, PT, PT, PT, PT, 0x80, 0x0 ;  /* 0x000000000000781c */ /* 0x000fe20003f0f070 */
[----:B0-----:R-:W-:-:S12]  /*dff0*/  VIADD R6, R17, 0x28800 ;  /* 0x0002880011067836 */ /* 0x001fd80000000000 */
.L_x_9017:
        /* <DEDUP_REMOVED lines=18> */
.L_x_9119:
[----:B------:R-:W-:Y:S05]  /*e120*/  BSYNC B0 ;  /* 0x0000000000007941 */ /* 0x000fea0003800000 */
.L_x_9018:
        /* <DEDUP_REMOVED lines=22> */
[----:B--2---:R-:W-:Y:S01]  /*e290*/  ISETP.NE.AND P1, PT, R2, RZ, PT ;  /* 0x000000ff0200720c */ /* 0x004fe20003f25270 */
[----:B------:R-:W-:-:S12]  /*e2a0*/  IMAD.MOV.U32 R2, RZ, RZ, R16 ;  /* 0x000000ffff027224 */ /* 0x000fd800078e0010 */
[----:B------:R-:W-:Y:S05]  /*e2b0*/  @!P1 BRA `(.L_x_9024) ;  /* 0x0000000000509947 */ /* 0x000fea0003800000 */
[----:B------:R-:W2:Y:S01]  /*e2c0*/  LDL R10, [R1+0x8] ;  /* 0x00000800010a7983 */ /* 0x000ea20000100800 */
[----:B------:R-:W0:Y:S03]  /*e2d0*/  LDC R5, c[0x0][0x43c] ;  /* 0x00010f00ff057b82 */ /* 0x000e260000000800 */
[----:B------:R-:W3:Y:S01]  /*e2e0*/  LDL R11, [R1] ;  /* 0x00000000010b7983 */ /* 0x000ee20000100800 */
[----:B------:R-:W-:Y:S01]  /*e2f0*/  IMAD.MOV.U32 R4, RZ, RZ, R7 ;  /* 0x000000ffff047224 */ /* 0x000fe200078e0007 */
        /* <DEDUP_REMOVED lines=16> */
.L_x_9024:
[----:B------:R-:W-:Y:S01]  /*e400*/  IMAD R4, R0, 0x8, R17 ;  /* 0x0000000800047824 */ /* 0x000fe200078e0211 */
[----:B0-----:R-:W-:Y:S01]  /*e410*/  SHF.L.U32 R3, R9, 0x1f, RZ ;  /* 0x0000001f09037819 */ /* 0x001fe200000006ff */
[----:B------:R-:W-:Y:S03]  /*e420*/  BSSY B1, `(.L_x_9025) ;  /* 0x0000003000017945 */ /* 0x000fe60003800000 */
[----:B------:R-:W0:Y:S02]  /*e430*/  SYNCS.PHASECHK.TRANS64.TRYWAIT P0, [R4+URZ+0x28840], R3 ;  /* 0x02884003040075a7 */ /* 0x000e24000800017f */
[----:B0-----:R-:W-:Y:S05]  /*e440*/  @!P0 BRA `(.L_x_9026) ;  /* 0x0000003000d88947 */ /* 0x001fea0003800000 */
.L_x_9120:
[----:B------:R-:W-:Y:S05]  /*e450*/  BSYNC B1 ;  /* 0x0000000000017941 */ /* 0x000fea0003800000 */
.L_x_9025:
        /* <DEDUP_REMOVED lines=12> */
.L_x_9028:
[----:B------:R-:W-:Y:S05]  /*e520*/  BSYNC B1 ;  /* 0x0000000000017941 */ /* 0x000fea0003800000 */
.L_x_9027:
        /* <DEDUP_REMOVED lines=11> */
[----:B------:R-:W-:-:S12]  /*e5e0*/  USHF.L.U32 UR11, UR11, 0x7, URZ ;  /* 0x000000070b0b7899 */ /* 0x000fd8000800063f */
.L_x_9029:
        /* <DEDUP_REMOVED lines=15> */
.L_x_9030:
        /* <DEDUP_REMOVED lines=15> */
.L_x_9121:
[----:B------:R-:W-:Y:S05]  /*e7d0*/  BSYNC B1 ;  /* 0x0000000000017941 */ /* 0x000fea0003800000 */
.L_x_9031:
        /* <DEDUP_REMOVED lines=12> */
.L_x_9034:
[----:B------:R-:W-:Y:S05]  /*e8a0*/  BSYNC B1 ;  /* 0x0000000000017941 */ /* 0x000fea0003800000 */
.L_x_9033:
[----:B------:R-:W-:Y:S01]  /*e8b0*/  R2UR UR6, R12 ;  /* 0x000000000c0672ca */ /* 0x000fe200000e0000 */
[C-C-:B0-----:R-:W-:Y:S01]  /*e8c0*/  IMAD R3, R18.reuse, 0x8, R17.reuse ;  /* 0x0000000812037824 */ /* 0x141fe200078e0211 */
[----:B------:R-:W-:Y:S01]  /*e8d0*/  R2UR UR7, R13 ;  /* 0x000000000d0772ca */ /* 0x000fe200000e0000 */
[----:B------:R-:W-:Y:S01]  /*e8e0*/  IMAD R4, R18, 0x8000, R17 ;  /* 0x0000800012047824 */ /* 0x000fe200078e0211 */
[----:B------:R-:W-:Y:S01]  /*e8f0*/  R2UR UR10, R10 ;  /* 0x000000000a0a72ca */ /* 0x000fe200000e0000 */
[----:B------:R-:W-:Y:S01]  /*e900*/  UIADD3 UR4, UP0, UR44, 0x470, URZ ;  /* 0x000004702c047890 */ /* 0x000fe2000ff1e03f */
[----:B------:R-:W-:Y:S01]  /*e910*/  PLOP3.LUT P0, PT, PT, PT, PT, 0x80, 0x0 ;  /* 0x000000000000781c */ /* 0x000fe20003f0f070 */
[----:B------:R-:W-:Y:S02]  /*e920*/  IMAD.SHL.U32 R5, R19, 0x80, RZ ;  /* 0x0000008013057824 */ /* 0x000fe400078e00ff */
[----:B------:R-:W-:Y:S01]  /*e930*/  VIADD R3, R3, 0x28850 ;  /* 0x0002885003037836 */ /* 0x000fe20000000000 */
[----:B------:R-:W-:Y:S01]  /*e940*/  UIADD3.X UR5, URZ, UR45, URZ, UP0, !UPT ;  /* 0x0000002d3f057290 */ /* 0x000fe200087fe43f */
[----:B------:R-:W-:-:S11]  /*e950*/  VIADD R10, R4, 0x400 ;  /* 0x00000400040a7836 */ /* 0x000fd60000000000 */
.L_x_9035:
        /* <DEDUP_REMOVED lines=15> */
.L_x_9036:
        /* <DEDUP_REMOVED lines=12> */
.L_x_9023:
[----:B------:R-:W-:Y:S05]  /*eb10*/  BSYNC B0 ;  /* 0x0000000000007941 */ /* 0x000fea0003800000 */
.L_x_9022:
[----:B------:R0:W-:Y:S01]  /*eb20*/  STL [R1+0x4], R9 ;  /* 0x0000040901007387 */ /* 0x0001e20000100800 */
[----:B------:R-:W-:Y:S01]  /*eb30*/  UIADD3 UR4, UR39, -0x3, URZ ;  /* 0xfffffffd27047890 */ /* 0x000fe2000fffe03f */
[----:B------:R-:W-:-:S05]  /*eb40*/  IMAD.MOV.U32 R18, RZ, RZ, R0 ;  /* 0x000000ffff127224 */ /* 0x000fca00078e0000 */
[----:B------:R-:W-:-:S07]  /*eb50*/  IMAD.U32 R0, RZ, RZ, UR4 ;  /* 0x00000004ff007e24 */ /* 0x000fce000f8e00ff */
.L_x_9021:
[----:B------:R-:W-:Y:S01]  /*eb60*/  ISETP.NE.AND P0, PT, R7, RZ, PT ;  /* 0x000000ff0700720c */ /* 0x000fe20003f05270 */
[----:B------:R-:W-:-:S12]  /*eb70*/  BSSY B0, `(.L_x_9020) ;  /* 0x000012d000007945 */ /* 0x000fd80003800000 */
[----:B------:R-:W-:Y:S05]  /*eb80*/  @!P0 BRA `(.L_x_9037) ;  /* 0x0000001000ac8947 */ /* 0x000fea0003800000 */
[----:B------:R-:W-:-:S07]  /*eb90*/  IMAD.MOV.U32 R8, RZ, RZ, R16 ;  /* 0x000000ffff087224 */ /* 0x000fce00078e0010 */
.L_x_9068:
        /* <DEDUP_REMOVED lines=10> */
[----:B-1----:R-:W-:Y:S05]  /*ec40*/  @!P1 BRA `(.L_x_9039) ;  /* 0x0000000800209947 */ /* 0x002fea0003800000 */
        /* <DEDUP_REMOVED lines=24> */
.L_x_9040:
[----:B------:R-:W-:Y:S01]  /*edd0*/  IMAD R3, R4, 0x8, R17 ;  /* 0x0000000804037824 */ /* 0x000fe200078e0211 */
[----:B------:R-:W-:Y:S01]  /*ede0*/  SHF.L.U32 R2, R5, 0x1f, RZ ;  /* 0x0000001f05027819 */ /* 0x000fe200000006ff */
[----:B------:R-:W-:Y:S03]  /*edf0*/  BSSY B2, `(.L_x_9041) ;  /* 0x0000003000027945 */ /* 0x000fe60003800000 */
[----:B------:R-:W2:Y:S02]  /*ee00*/  SYNCS.PHASECHK.TRANS64.TRYWAIT P0, [R3+URZ+0x28840], R2 ;  /* 0x02884002030075a7 */ /* 0x000ea4000800017f */
[----:B--2---:R-:W-:Y:S05]  /*ee10*/  @!P0 BRA `(.L_x_9042) ;  /* 0x00000028008c8947 */ /* 0x004fea0003800000 */
.L_x_9122:
[----:B------:R-:W-:Y:S05]  /*ee20*/  BSYNC B2 ;  /* 0x0000000000027941 */ /* 0x000fea0003800000 */
.L_x_9041:
        /* <DEDUP_REMOVED lines=12> */
.L_x_9044:
[----:B------:R-:W-:Y:S05]  /*eef0*/  BSYNC B2 ;  /* 0x0000000000027941 */ /* 0x000fea0003800000 */
.L_x_9043:
        /* <DEDUP_REMOVED lines=11> */
.L_x_9045:
        /* <DEDUP_REMOVED lines=16> */
.L_x_9046:
        /* <DEDUP_REMOVED lines=16> */
.L_x_9123:
[----:B------:R-:W-:Y:S05]  /*f1b0*/  BSYNC B2 ;  /* 0x0000000000027941 */ /* 0x000fea0003800000 */
.L_x_9047:
        /* <DEDUP_REMOVED lines=11> */
.L_x_9050:
[----:B------:R-:W-:Y:S05]  /*f270*/  BSYNC B2 ;  /* 0x0000000000027941 */ /* 0x000fea0003800000 */
.L_x_9049:
[----:B------:R-:W-:Y:S01]  /*f280*/  R2UR UR10, R12 ;  /* 0x000000000c0a72ca */ /* 0x000fe200000e0000 */
[----:B------:R-:W-:Y:S01]  /*f290*/  IMAD R18, R18, 0x8000, R17 ;  /* 0x0000800012127824 */ /* 0x000fe200078e0211 */
[----:B------:R-:W-:Y:S01]  /*f2a0*/  R2UR UR6, R10 ;  /* 0x000000000a0672ca */ /* 0x000fe200000e0000 */
[----:B------:R-:W-:Y:S01]  /*f2b0*/  UIADD3 UR4, UP0, UR44, 0x470, URZ ;  /* 0x000004702c047890 */ /* 0x000fe2000ff1e03f */
[----:B------:R-:W-:Y:S01]  /*f2c0*/  R2UR UR7, R11 ;  /* 0x000000000b0772ca */ /* 0x000fe200000e0000 */
[----:B0-----:R-:W-:Y:S01]  /*f2d0*/  IMAD.SHL.U32 R3, R19, 0x80, RZ ;  /* 0x0000008013037824 */ /* 0x001fe200078e00ff */
[----:B------:R-:W-:Y:S01]  /*f2e0*/  PLOP3.LUT P0, PT, PT, PT, PT, 0x80, 0x0 ;  /* 0x000000000000781c */ /* 0x000fe20003f0f070 */
[----:B------:R-:W-:Y:S01]  /*f2f0*/  VIADD R2, R2, 0x50 ;  /* 0x0000005002027836 */ /* 0x000fe20000000000 */
[----:B------:R-:W-:Y:S01]  /*f300*/  UIADD3.X UR5, URZ, UR45, URZ, UP0, !UPT ;  /* 0x0000002d3f057290 */ /* 0x000fe200087fe43f */
[----:B------:R-:W-:-:S11]  /*f310*/  VIADD R9, R18, 0x400 ;  /* 0x0000040012097836 */ /* 0x000fd60000000000 */
.L_x_9051:
        /* <DEDUP_REMOVED lines=15> */
.L_x_9052:
        /* <DEDUP_REMOVED lines=12> */
.L_x_9039:
[----:B------:R-:W-:Y:S05]  /*f4d0*/  BSYNC B1 ;  /* 0x0000000000017941 */ /* 0x000fea0003800000 */
.L_x_9038:
        /* <DEDUP_REMOVED lines=34> */
.L_x_9055:
[----:B------:R-:W-:Y:S01]  /*f700*/  IMAD R2, R18, 0x8, R17 ;  /* 0x0000000812027824 */ /* 0x000fe200078e0211 */
[----:B------:R-:W-:Y:S01]  /*f710*/  SHF.L.U32 R3, R10, 0x1f, RZ ;  /* 0x0000001f0a037819 */ /* 0x000fe200000006ff */
[----:B------:R-:W-:Y:S03]  /*f720*/  BSSY B2, `(.L_x_9056) ;  /* 0x0000003000027945 */ /* 0x000fe60003800000 */
[----:B------:R-:W3:Y:S02]  /*f730*/  SYNCS.PHASECHK.TRANS64.TRYWAIT P0, [R2+URZ+0x28840], R3 ;  /* 0x02884003020075a7 */ /* 0x000ee4000800017f */
[----:B---3--:R-:W-:Y:S05]  /*f740*/  @!P0 BRA `(.L_x_9057) ;  /* 0x0000002000688947 */ /* 0x008fea0003800000 */
.L_x_9124:
[----:B------:R-:W-:Y:S05]  /*f750*/  BSYNC B2 ;  /* 0x0000000000027941 */ /* 0x000fea0003800000 */
.L_x_9056:
        /* <DEDUP_REMOVED lines=12> */
.L_x_9059:
[----:B------:R-:W-:Y:S05]  /*f820*/  BSYNC B2 ;  /* 0x0000000000027941 */ /* 0x000fea0003800000 */
.L_x_9058:
        /* <DEDUP_REMOVED lines=8> */
[----:B------:R-:W-:Y:S01]  /*f8b0*/  IMAD.SHL.U32 R9, R7, 0x80, RZ ;  /* 0x0000008007097824 */ /* 0x000fe200078e00ff */
[----:B------:R-:W-:Y:S01]  /*f8c0*/  UMOV UR6, 0x0 ;  /* 0x0000000000067882 */ /* 0x000fe20000000000 */
[----:B-1----:R-:W-:Y:S01]  /*f8d0*/  VIADD R10, R2, 0x18400 ;  /* 0x00018400020a7836 */ /* 0x002fe20000000000 */
[----:B------:R-:W-:-:S09]  /*f8e0*/  UMOV UR7, 0x14f00000 ;  /* 0x14f0000000077882 */ /* 0x000fd20000000000 */
.L_x_9060:
        /* <DEDUP_REMOVED lines=16> */
.L_x_9061:
        /* <DEDUP_REMOVED lines=11> */
[----:B------:R-:W-:Y:S01]  /*faa0*/  BSSY B2, `(.L_x_9062) ;  /* 0x0000004000027945 */ /* 0x000fe20003800000 */
[----:B------:R-:W-:-:S04]  /*fab0*/  LEA R2, R4, R6, 0x3 ;  /* 0x0000000604027211 */ /* 0x000fc800078e18ff */
[----:B------:R-:W0:Y:S02]  /*fac0*/  SYNCS.PHASECHK.TRANS64.TRYWAIT P0, [R2+URZ+0x60], R5 ;  /* 0x00006005020075a7 */ /* 0x000e24000800017f */
[----:B0-----:R-:W-:Y:S05]  /*fad0*/  @!P0 BRA `(.L_x_9063) ;  /* 0x0000001c00988947 */ /* 0x001fea0003800000 */
.L_x_9125:
[----:B------:R-:W-:Y:S05]  /*fae0*/  BSYNC B2 ;  /* 0x0000000000027941 */ /* 0x000fea0003800000 */
.L_x_9062:
        /* <DEDUP_REMOVED lines=11> */
.L_x_9065:
[----:B------:R-:W-:Y:S05]  /*fba0*/  BSYNC B2 ;  /* 0x0000000000027941 */ /* 0x000fea0003800000 */
.L_x_9064:
[----:B------:R-:W-:Y:S01]  /*fbb0*/  R2UR UR10, R12 ;  /* 0x000000000c0a72ca */ /* 0x000fe200000e0000 */
[----:B------:R-:W-:Y:S01]  /*fbc0*/  IMAD R4, R4, 0x8000, R17 ;  /* 0x0000800004047824 */ /* 0x000fe200078e0211 */
[----:B------:R-:W-:Y:S01]  /*fbd0*/  R2UR UR6, R10 ;  /* 0x000000000a0672ca */ /* 0x000fe200000e0000 */
[----:B------:R-:W-:Y:S01]  /*fbe0*/  UIADD3 UR4, UP0, UR44, 0x470, URZ ;  /* 0x000004702c047890 */ /* 0x000fe2000ff1e03f */
[----:B------:R-:W-:Y:S01]  /*fbf0*/  R2UR UR7, R11 ;  /* 0x000000000b0772ca */ /* 0x000fe200000e0000 */
[----:B------:R-:W-:Y:S01]  /*fc00*/  IMAD.SHL.U32 R3, R19, 0x80, RZ ;  /* 0x0000008013037824 */ /* 0x000fe200078e00ff */
[----:B------:R-:W-:Y:S01]  /*fc10*/  PLOP3.LUT P0, PT, PT, PT, PT, 0x80, 0x0 ;  /* 0x000000000000781c */ /* 0x000fe20003f0f070 */
[----:B0-----:R-:W-:Y:S01]  /*fc20*/  VIADD R2, R2, 0x50 ;  /* 0x0000005002027836 */ /* 0x001fe20000000000 */
[----:B------:R-:W-:Y:S01]  /*fc30*/  UIADD3.X UR5, URZ, UR45, URZ, UP0, !UPT ;  /* 0x0000002d3f057290 */ /* 0x000fe200087fe43f */
[----:B------:R-:W-:-:S11]  /*fc40*/  VIADD R5, R4, 0x400 ;  /* 0x0000040004057836 */ /* 0x000fd60000000000 */
.L_x_9066:
        /* <DEDUP_REMOVED lines=15> */
.L_x_9067:
        /* <DEDUP_REMOVED lines=12> */
.L_x_9054:
[----:B------:R-:W-:Y:S05]  /*fe00*/  BSYNC B1 ;  /* 0x0000000000017941 */ /* 0x000fea0003800000 */
.L_x_9053:
[C---:B------:R-:W-:Y:S01]  /*fe10*/  ISETP.GT.AND P0, PT, R0.reuse, 0x1, PT ;  /* 0x000000010000780c */ /* 0x040fe20003f04270 */
[----:B------:R-:W-:-:S12]  /*fe20*/  VIADD R0, R0, 0xfffffffe ;  /* 0xfffffffe00007836 */ /* 0x000fd80000000000 */
[----:B------:R-:W-:Y:S05]  /*fe30*/  @P0 BRA `(.L_x_9068) ;  /* 0xffffffec00580947 */ /* 0x000fea000383ffff */
.L_x_9037:
[----:B------:R-:W-:Y:S05]  /*fe40*/  BSYNC B0 ;  /* 0x0000000000007941 */ /* 0x000fea0003800000 */
.L_x_9020:
[----:B0-----:R-:W0:Y:S01]  /*fe50*/  S2R R0, SR_TID.X ;  /* 0x0000000000007919 */ /* 0x001e220000002100 */
[----:B------:R-:W-:Y:S01]  /*fe60*/  BSSY B0, `(.L_x_9069) ;  /* 0x0000011000007945 */ /* 0x000fe20003800000 */
[----:B0-----:R-:W-:-:S04]  /*fe70*/  LOP3.LUT R6, R0, 0x7f, RZ, 0xc0, !PT ;  /* 0x0000007f00067812 */ /* 0x001fc800078ec0ff */
[----:B------:R-:W-:-:S13]  /*fe80*/  ISETP.NE.AND P1, PT, R6, RZ, PT ;  /* 0x000000ff0600720c */ /* 0x000fda0003f25270 */
[----:B------:R-:W-:Y:S05]  /*fe90*/  @P1 BRA `(.L_x_9070) ;  /* 0x0000000000341947 */ /* 0x000fea0003800000 */
[----:B------:R-:W0:Y:S01]  /*fea0*/  S2R R5, SR_LANEID ;  /* 0x0000000000057919 */ /* 0x000e220000000000 */
[----:B------:R-:W-:Y:S01]  /*feb0*/  VOTEU.ANY UR4, UPT, PT ;  /* 0x0000000000047886 */ /* 0x000fe200038e0100 */
[----:B------:R-:W2:Y:S01]  /*fec0*/  LDC.64 R2, c[0x0][0xc80] ;  /* 0x00032000ff027b82 */ /* 0x000ea20000000a00 */
[----:B------:R-:W0:Y:S02]  /*fed0*/  FLO.U32 R0, UR4 ;  /* 0x0000000400007d00 */ /* 0x000e2400080e0000 */
[----:B0-----:R-:W-:-:S06]  /*fee0*/  ISETP.EQ.U32.AND P0, PT, R0, R5, PT ;  /* 0x000000050000720c */ /* 0x001fcc0003f02070 */
[----:B------:R-:W2:Y:S07]  /*fef0*/  POPC R5, UR4 ;  /* 0x0000000400057d09 */ /* 0x000eae0008000000 */
[----:B--2---:R-:W2:Y:S01]  /*ff00*/  @P0 ATOMG.E.ADD.STRONG.GPU PT, R3, desc[UR46][R2.64], R5 ;  /* 0x00000005020309a8 */ /* 0x004ea200081ee1ee */
[----:B------:R-:W0:Y:S02]  /*ff10*/  S2R R4, SR_LTMASK ;  /* 0x0000000000047919 */ /* 0x000e240000003900 */
[----:B0-----:R-:W-:-:S04]  /*ff20*/  LOP3.LUT R4, R4, UR4, RZ, 0xc0, !PT ;  /* 0x0000000404047c12 */ /* 0x001fc8000f8ec0ff */
[----:B------:R-:W0:Y:S01]  /*ff30*/  POPC R7, R4 ;  /* 0x0000000400077309 */ /* 0x000e220000000000 */
[----:B--2---:R-:W0:Y:S02]  /*ff40*/  SHFL.IDX PT, R0, R3, R0, 0x1f ;  /* 0x00001f0003007589 */ /* 0x004e2400000e0000 */
[----:B0-----:R-:W-:-:S05]  /*ff50*/  IADD3 R0, R0, UR41, R7 ;  /* 0x0000002900007c10 */ /* 0x001fca000fffe007 */
[----:B------:R0:W-:Y:S02]  /*ff60*/  STL [R1+0x18], R0 ;  /* 0x0000180001007387 */ /* 0x0001e40000100800 */
.L_x_9070:
[----:B------:R-:W-:Y:S05]  /*ff70*/  BSYNC B0 ;  /* 0x0000000000007941 */ /* 0x000fea0003800000 */
.L_x_9069:
        /* <DEDUP_REMOVED lines=11> */
.L_x_9126:
[----:B------:R-:W-:Y:S05]  /*10030*/  BSYNC B1 ;  /* 0x0000000000017941 */ /* 0x000fea0003800000 */
.L_x_9073:
        /* <DEDUP_REMOVED lines=9> */
.L_x_9076:
[----:B------:R-:W-:Y:S05]  /*100d0*/  BSYNC B1 ;  /* 0x0000000000017941 */ /* 0x000fea0003800000 */
.L_x_9075:
[----:B0-----:R-:W-:Y:S01]  /*100e0*/  IMAD R0, R18, 0x8000, R17 ;  /* 0x0000800012007824 */ /* 0x001fe200078e0211 */
[----:B------:R-:W-:Y:S01]  /*100f0*/  UIADD3 UR4, UP0, UR44, 0x470, URZ ;  /* 0x000004702c047890 */ /* 0x000fe2000ff1e03f */
[----:B------:R-:W-:Y:S01]  /*10100*/  VIADD R2, R3, 0x28850 ;  /* 0x0002885003027836 */ /* 0x000fe20000000000 */
[----:B------:R-:W-:Y:S01]  /*10110*/  PLOP3.LUT P0, PT, PT, PT, PT, 0x80, 0x0 ;  /* 0x000000000000781c */ /* 0x000fe20003f0f070 */
[----:B------:R-:W-:Y:S01]  /*10120*/  IMAD.SHL.U32 R19, R19, 0x80, RZ ;  /* 0x0000008013137824 */ /* 0x000fe200078e00ff */
[----:B------:R-:W-:Y:S01]  /*10130*/  UIADD3.X UR5, URZ, UR45, URZ, UP0, !UPT ;  /* 0x0000002d3f057290 */ /* 0x000fe200087fe43f */
[----:B------:R-:W-:Y:S01]  /*10140*/  VIADD R3, R0, 0x400 ;  /* 0x0000040000037836 */ /* 0x000fe20000000000 */
[----:B------:R-:W-:Y:S01]  /*10150*/  UMOV UR6, 0x0 ;  /* 0x0000000000067882 */ /* 0x000fe20000000000 */
[----:B------:R-:W-:Y:S01]  /*10160*/  UMOV UR7, 0x14f00000 ;  /* 0x14f0000000077882 */ /* 0x000fe20000000000 */
[----:B------:R-:W-:-:S08]  /*10170*/  UMOV UR10, URZ ;  /* 0x0000003f000a7c82 */ /* 0x000fd00008000000 */
.L_x_9077:
        /* <DEDUP_REMOVED lines=15> */
.L_x_9078:
        /* <DEDUP_REMOVED lines=10> */
.L_x_9072:
[----:B------:R-:W-:Y:S05]  /*10310*/  BSYNC B0 ;  /* 0x0000000000007941 */ /* 0x000fea0003800000 */
.L_x_9071:
[----:B------:R-:W2:Y:S01]  /*10320*/  LDL.LU R3, [R1+0x4] ;  /* 0x0000040001037983 */ /* 0x000ea20000300800 */
[----:B------:R-:W-:-:S05]  /*10330*/  VIADD R18, R18, 0x1 ;  /* 0x0000000112127836 */ /* 0x000fca0000000000 */
[----:B------:R-:W-:-:S04]  /*10340*/  ISETP.NE.AND P0, PT, R18, 0x2, PT ;  /* 0x000000021200780c */ /* 0x000fc80003f05270 */
[----:B------:R-:W-:Y:S02]  /*10350*/  SEL R0, RZ, 0x1, P0 ;  /* 0x00000001ff007807 */ /* 0x000fe40000000000 */
[----:B------:R-:W-:Y:S02]  /*10360*/  SEL R18, R18, RZ, P0 ;  /* 0x000000ff12127207 */ /* 0x000fe40000000000 */
[----:B--2---:R-:W-:-:S05]  /*10370*/  LOP3.LUT R3, R3, R0, RZ, 0x3c, !PT ;  /* 0x0000000003037212 */ /* 0x004fca00078e3cff */
[----:B------:R0:W-:Y:S02]  /*10380*/  STL [R1+0x4], R3 ;  /* 0x0000040301007387 */ /* 0x0001e40000100800 */
.L_x_9000:
[----:B------:R-:W-:Y:S05]  /*10390*/  BSYNC B7 ;  /* 0x0000000000077941 */ /* 0x000fea0003800000 */
.L_x_8998:
[----:B--2---:R-:W2:Y:S04]  /*103a0*/  LDL R0, [R1+0x20] ;  /* 0x0000200001007983 */ /* 0x004ea80000100800 */
[----:B0-----:R0:W5:Y:S01]  /*103b0*/  LDL R2, [R1+0x18] ;  /* 0x0000180001027983 */ /* 0x0011620000100800 */
        /* <DEDUP_REMOVED lines=12> */
.L_x_9079:
[----:B------:R-:W-:-:S03]  /*10480*/  UMOV UR4, 0xffffffff ;  /* 0xffffffff00047882 */ /* 0x000fc60000000000 */
[----:B------:R-:W-:Y:S05]  /*10490*/  BRA.DIV UR4, `(.L_x_9081) ;  /* 0x0000001604507947 */ /* 0x000fea000b800000 */
[----:B-----5:R0:W2:Y:S02]  /*104a0*/  SHFL.IDX PT, R14, R2, RZ, 0x1f ;  /* 0x00001fff020e7589 */ /* 0x0200a400000e0000 */
.L_x_9129:
[----:B------:R-:W3:Y:S01]  /*104b0*/  @!P1 S2R R3, SR_CgaCtaId ;  /* 0x0000000000039919 */ /* 0x000ee20000008800 */
[----:B------:R-:W-:Y:S05]  /*104c0*/  WARPSYNC.ALL ;  /* 0x0000000000007948 */ /* 0x000fea0003800000 */
[----:B------:R-:W-:Y:S01]  /*104d0*/  BAR.SYNC.DEFER_BLOCKING 0x4, 0x180 ;  /* 0x0106000000007b1d */ /* 0x000fe20000010000 */
[----:B------:R-:W-:-:S05]  /*104e0*/  @!P1 MOV R0, 0x400 ;  /* 0x0000040000009802 */ /* 0x000fca0000000f00 */
[----:B--2---:R2:W-:Y:S01]  /*104f0*/  STL [R1+0x18], R14 ;  /* 0x0000180e01007387 */ /* 0x0045e20000100800 */
[----:B---3--:R-:W-:-:S05]  /*10500*/  @!P1 LEA R17, R3, R0, 0x18 ;  /* 0x0000000003119211 */ /* 0x008fca00078ec0ff */
[----:B------:R2:W-:Y:S01]  /*10510*/  @!P1 STS [R17+0x288d0], R2 ;  /* 0x0288d00211009388 */ /* 0x0005e20000000800 */
[----:B------:R-:W-:Y:S06]  /*10520*/  BAR.ARV 0x5, 0x180 ;  /* 0x0146000000007b1d */ /* 0x000fec0000002000 */
.L_x_9080:
[----:B------:R-:W3:Y:S01]  /*10530*/  LDL R0, [R1+0x18] ;  /* 0x0000180001007983 */ /* 0x000ee20000100800 */
[----:B------:R-:W-:Y:S02]  /*10540*/  ULDC UR4, c[0x0][0xc38] ;  /* 0x00030e0000047ab9 */ /* 0x000fe40000000800 */
[----:B---3--:R-:W-:-:S13]  /*10550*/  ISETP.GE.AND P0, PT, R0, UR4, PT ;  /* 0x0000000400007c0c */ /* 0x008fda000bf06270 */
[----:B------:R-:W-:Y:S05]  /*10560*/  @!P0 BRA `(.L_x_9082) ;  /* 0xffffffc000248947 */ /* 0x000fea000383ffff */
.L_x_8995:
[----:B-1----:R-:W3:Y:S01]  /*10570*/  LDL.LU R0, [R1+0x1c] ;  /* 0x00001c0001007983 */ /* 0x002ee20000300800 */
[----:B------:R-:W-:Y:S01]  /*10580*/  BSSY B0, `(.L_x_9083) ;  /* 0x000000b000007945 */ /* 0x000fe20003800000 */
[----:B------:R-:W1:Y:S01]  /*10590*/  S2R R5, SR_CgaCtaId ;  /* 0x0000000000057919 */ /* 0x000e620000008800 */
[----:B---3--:R-:W-:-:S05]  /*105a0*/  VIADD R0, R0, 0x1 ;  /* 0x0000000100007836 */ /* 0x008fca0000000000 */
[----:B0-2---:R-:W-:-:S04]  /*105b0*/  LEA.HI R2, R0, R0, RZ, 0x1 ;  /* 0x0000000000027211 */ /* 0x005fc800078f08ff */
[----:B------:R-:W-:-:S05]  /*105c0*/  LOP3.LUT R3, R2, 0xfffffffe, RZ, 0xc0, !PT ;  /* 0xfffffffe02037812 */ /* 0x000fca00078ec0ff */
[----:B------:R-:W-:Y:S01]  /*105d0*/  IMAD.IADD R3, R0, 0x1, -R3 ;  /* 0x0000000100037824 */ /* 0x000fe200078e0a03 */
[----:B------:R-:W-:-:S04]  /*105e0*/  MOV R0, 0x400 ;  /* 0x0000040000007802 */ /* 0x000fc80000000f00 */
[----:B-1----:R-:W-:Y:S02]  /*105f0*/  LEA R0, R5, R0, 0x18 ;  /* 0x0000000005007211 */ /* 0x002fe400078ec0ff */
[----:B------:R-:W-:-:S04]  /*10600*/  SHF.L.U32 R3, R3, 0x1f, RZ ;  /* 0x0000001f03037819 */ /* 0x000fc800000006ff */
[----:B------:R-:W0:Y:S02]  /*10610*/  SYNCS.PHASECHK.TRANS64.TRYWAIT P0, [R0+URZ+0x28820], R3 ;  /* 0x02882003000075a7 */ /* 0x000e24000800017f */
[----:B0-----:R-:W-:Y:S05]  /*10620*/  @!P0 BRA `(.L_x_9084) ;  /* 0x0000001400148947 */ /* 0x001fea0003800000 */
.L_x_9130:
[----:B------:R-:W-:Y:S05]  /*10630*/  BSYNC B0 ;  /* 0x0000000000007941 */ /* 0x000fea0003800000 */
.L_x_9083:
[----:B------:R-:W-:-:S03]  /*10640*/  UMOV UR4, 0xffffffff ;  /* 0xffffffff00047882 */ /* 0x000fc60000000000 */
[----:B------:R-:W-:Y:S05]  /*10650*/  BRA.DIV UR4, `(.L_x_9085) ;  /* 0x00000016041c7947 */ /* 0x000fea000b800000 */
[----:B------:R-:W1:Y:S02]  /*10660*/  S2R R2, SR_TID.X ;  /* 0x0000000000027919 */ /* 0x000e640000002100 */
[----:B-1----:R-:W-:-:S04]  /*10670*/  SHF.R.U32.HI R2, RZ, 0x5, R2 ;  /* 0x00000005ff027819 */ /* 0x002fc80000011602 */
[----:B------:R-:W-:-:S05]  /*10680*/  LOP3.LUT R2, R2, 0x3, RZ, 0xc0, !PT ;  /* 0x0000000302027812 */ /* 0x000fca00078ec0ff */
[----:B------:R1:W2:Y:S02]  /*10690*/  SHFL.IDX PT, R14, R2, RZ, 0x1f ;  /* 0x00001fff020e7589 */ /* 0x0002a400000e0000 */
.L_x_9133:
[----:B--2---:R-:W-:Y:S01]  /*106a0*/  ISETP.NE.AND P0, PT, R14, RZ, PT ;  /* 0x000000ff0e00720c */ /* 0x004fe20003f05270 */
[----:B------:R-:W-:-:S12]  /*106b0*/  BSSY B0, `(.L_x_9086) ;  /* 0x0000025000007945 */ /* 0x000fd80003800000 */
[----:B------:R-:W-:Y:S05]  /*106c0*/  @P0 BRA `(.L_x_9087) ;  /* 0x00000000008c0947 */ /* 0x000fea0003800000 */
[----:B------:R-:W-:-:S03]  /*106d0*/  UMOV UR4, 0xffffffff ;  /* 0xffffffff00047882 */ /* 0x000fc60000000000 */
[----:B------:R-:W-:Y:S05]  /*106e0*/  BRA.DIV UR4, `(.L_x_9088) ;  /* 0x00000016042c7947 */ /* 0x000fea000b800000 */
[----:B------:R-:W-:-:S13]  /*106f0*/  ELECT P6, URZ, PT ;  /* 0x00000000003f782f */ /* 0x000fda00038c0000 */
.L_x_9136:
[----:B------:R-:W-:Y:S05]  /*10700*/  @!P6 BRA `(.L_x_9087) ;  /* 0x00000000007ce947 */ /* 0x000fea0003800000 */
[----:B------:R-:W-:-:S06]  /*10710*/  ULOP3.LUT UR4, UR38, 0x2, URZ, 0xfc, !UPT ;  /* 0x0000000226047892 */ /* 0x000fcc000f8efc3f */
[----:B-1----:R-:W-:-:S05]  /*10720*/  IMAD.U32 R2, RZ, RZ, UR4 ;  /* 0x00000004ff027e24 */ /* 0x002fca000f8e00ff */
[----:B------:R-:W-:-:S13]  /*10730*/  ISETP.NE.AND P2, PT, R2, 0x3, PT ;  /* 0x000000030200780c */ /* 0x000fda0003f45270 */
[----:B------:R-:W-:Y:S05]  /*10740*/  @!P2 BRA `(.L_x_9089) ;  /* 0x000000000004a947 */ /* 0x000fea0003800000 */
[----:B------:R-:W-:Y:S01]  /*10750*/  BPT.TRAP 0x1 ;  /* 0x000000040000795c */ /* 0x000fe20000300000 */
.L_x_9089:
        /* <DEDUP_REMOVED lines=13> */
.L_x_9137:
[----:B------:R-:W1:Y:S02]  /*10830*/  SYNCS.PHASECHK.TRANS64.TRYWAIT P0, [R3+URZ], R2 ;  /* 0x00000002030075a7 */ /* 0x000e64000800017f */
[----:B-1----:R-:W-:Y:S05]  /*10840*/  @!P0 BRA `(.L_x_9091) ;  /* 0x0000001400088947 */ /* 0x002fea0003800000 */
.L_x_9138:
[----:B------:R-:W-:Y:S05]  /*10850*/  @!P2 BRA `(.L_x_9092) ;  /* 0x000000000004a947 */ /* 0x000fea0003800000 */
[----:B------:R-:W-:Y:S01]  /*10860*/  BPT.TRAP 0x1 ;  /* 0x000000040000795c */ /* 0x000fe20000300000 */
.L_x_9092:
[----:B-1----:R-:W-:-:S04]  /*10870*/  VIADD R3, R0, 0x28860 ;  /* 0x0002886000037836 */ /* 0x002fc80000000000 */
[----:B------:R-:W-:-:S04]  /*10880*/  IMAD R18, R18, 0x8, R3 ;  /* 0x0000000812127824 */ /* 0x000fc800078e0203 */
[----:B------:R-:W1:Y:S02]  /*10890*/  SYNCS.PHASECHK.TRANS64.TRYWAIT P0, [R18+URZ], R5 ;  /* 0x00000005120075a7 */ /* 0x000e64000800017f */
[----:B-1----:R-:W-:Y:S05]  /*108a0*/  @!P0 BRA `(.L_x_9093) ;  /* 0x0000001400048947 */ /* 0x002fea0003800000 */
.L_x_9139:
[----:B------:R-:W-:-:S07]  /*108b0*/  IMAD R3, R4, 0x8, R3 ;  /* 0x0000000804037824 */ /* 0x000fce00078e0203 */
.L_x_9094:
[----:B--2---:R2:W3:Y:S02]  /*108c0*/  SYNCS.PHASECHK.TRANS64.TRYWAIT P0, [R3+URZ], R2 ;  /* 0x00000002030075a7 */ /* 0x0044e4000800017f */
[----:B---3--:R-:W-:Y:S05]  /*108d0*/  @!P0 NANOSLEEP.SYNCS 0x989680 ;  /* 0x009896800000895d */ /* 0x008fea0003900000 */
[----:B------:R-:W3:Y:S02]  /*108e0*/  @!P0 SYNCS.PHASECHK.TRANS64 P0, [R3+URZ], R2 ;  /* 0x00000002030085a7 */ /* 0x000ee4000800007f */
[----:B---3--:R-:W-:Y:S05]  /*108f0*/  @!P0 BRA `(.L_x_9094) ;  /* 0xfffffffc00f08947 */ /* 0x008fea000383ffff */
.L_x_9087:
[----:B------:R-:W-:Y:S05]  /*10900*/  BSYNC B0 ;  /* 0x0000000000007941 */ /* 0x000fea0003800000 */
.L_x_9086:
[----:B------:R-:W-:Y:S05]  /*10910*/  EXIT ;  /* 0x000000000000794d */ /* 0x000fea0003800000 */
.L_x_8948:
[----:B0-----:R-:W-:-:S04]  /*10920*/  IMAD.U32 R3, RZ, RZ, UR41 ;  /* 0x00000029ff037e24 */ /* 0x001fc8000f8e00ff */
[----:B------:R0:W1:Y:S03]  /*10930*/  SYNCS.PHASECHK.TRANS64.TRYWAIT P1, [R3+URZ+0x28800], R0 ;  /* 0x02880000030075a7 */ /* 0x000066000802017f */
[----:B-1----:R-:W-:Y:S05]  /*10940*/  @!P1 NANOSLEEP.SYNCS 0x989680 ;  /* 0x009896800000995d */ /* 0x002fea0003900000 */
[----:B------:R-:W1:Y:S02]  /*10950*/  @!P1 SYNCS.PHASECHK.TRANS64 P1, [R3+URZ+0x28800], R0 ;  /* 0x02880000030095a7 */ /* 0x000e64000802007f */
[----:B-1----:R-:W-:Y:S05]  /*10960*/  @!P1 BRA `(.L_x_8948) ;  /* 0xfffffffc00ec9947 */ /* 0x002fea000383ffff */
[----:B------:R-:W-:Y:S05]  /*10970*/  BRA `(.L_x_9095) ;  /* 0xffffff0c005c7947 */ /* 0x000fea000383ffff */
.L_x_8952:
[----:B-1----:R1:W2:Y:S02]  /*10980*/  SYNCS.PHASECHK.TRANS64.TRYWAIT P2, [R0+URZ+0x28830], R3 ;  /* 0x02883003000075a7 */ /* 0x0022a4000804017f */
[----:B--2---:R-:W-:Y:S05]  /*10990*/  @!P2 NANOSLEEP.SYNCS 0x989680 ;  /* 0x009896800000a95d */ /* 0x004fea0003900000 */
[----:B------:R-:W2:Y:S02]  /*109a0*/  @!P2 SYNCS.PHASECHK.TRANS64 P2, [R0+URZ+0x28830], R3 ;  /* 0x028830030000a5a7 */ /* 0x000ea4000804007f */
[----:B--2---:R-:W-:Y:S05]  /*109b0*/  @!P2 BRA `(.L_x_8952) ;  /* 0xfffffffc00f0a947 */ /* 0x004fea000383ffff */
[----:B------:R-:W-:Y:S05]  /*109c0*/  BRA `(.L_x_8951) ;  /* 0xffffff0c00807947 */ /* 0x000fea000383ffff */
.L_x_8957:
[----:B-1----:R-:W-:-:S04]  /*109d0*/  IMAD.U32 R7, RZ, RZ, UR6 ;  /* 0x00000006ff077e24 */ /* 0x002fc8000f8e00ff */
[----:B------:R1:W2:Y:S03]  /*109e0*/  SYNCS.PHASECHK.TRANS64.TRYWAIT P3, [R7+URZ+0x28830], R4 ;  /* 0x02883004070075a7 */ /* 0x0002a6000806017f */
[----:B--2---:R-:W-:Y:S05]  /*109f0*/  @!P3 NANOSLEEP.SYNCS 0x989680 ;  /* 0x009896800000b95d */ /* 0x004fea0003900000 */
[----:B------:R-:W2:Y:S02]  /*10a00*/  @!P3 SYNCS.PHASECHK.TRANS64 P3, [R7+URZ+0x28830], R4 ;  /* 0x028830040700b5a7 */ /* 0x000ea4000806007f */
[----:B--2---:R-:W-:Y:S05]  /*10a10*/  @!P3 BRA `(.L_x_8957) ;  /* 0xfffffffc00ecb947 */ /* 0x004fea000383ffff */
[----:B------:R-:W-:Y:S05]  /*10a20*/  BRA `(.L_x_8954) ;  /* 0xffffff3800ac7947 */ /* 0x000fea000383ffff */
.L_x_8961:
[----:B-1----:R-:W-:-:S04]  /*10a30*/  IMAD.U32 R7, RZ, RZ, UR6 ;  /* 0x00000006ff077e24 */ /* 0x002fc8000f8e00ff */
[----:B------:R1:W2:Y:S03]  /*10a40*/  SYNCS.PHASECHK.TRANS64.TRYWAIT P3, [R7+URZ+0x28850], R4 ;  /* 0x02885004070075a7 */ /* 0x0002a6000806017f */
[----:B--2---:R-:W-:Y:S05]  /*10a50*/  @!P3 NANOSLEEP.SYNCS 0x989680 ;  /* 0x009896800000b95d */ /* 0x004fea0003900000 */
[----:B------:R-:W2:Y:S02]  /*10a60*/  @!P3 SYNCS.PHASECHK.TRANS64 P3, [R7+URZ+0x28850], R4 ;  /* 0x028850040700b5a7 */ /* 0x000ea4000806007f */
[----:B--2---:R-:W-:Y:S05]  /*10a70*/  @!P3 BRA `(.L_x_8961) ;  /* 0xfffffffc00ecb947 */ /* 0x004fea000383ffff */
[----:B------:R-:W-:Y:S05]  /*10a80*/  BRA `(.L_x_8958) ;  /* 0xffffff3c006c7947 */ /* 0x000fea000383ffff */
.L_x_8967:
[----:B-1----:R-:W-:-:S04]  /*10a90*/  IMAD.U32 R5, RZ, RZ, UR6 ;  /* 0x00000006ff057e24 */ /* 0x002fc8000f8e00ff */
[----:B------:R1:W2:Y:S03]  /*10aa0*/  SYNCS.PHASECHK.TRANS64.TRYWAIT P2, [R5+URZ+0x28830], R4 ;  /* 0x02883004050075a7 */ /* 0x0002a6000804017f */
[----:B--2---:R-:W-:Y:S05]  /*10ab0*/  @!P2 NANOSLEEP.SYNCS 0x989680 ;  /* 0x009896800000a95d */ /* 0x004fea0003900000 */
[----:B------:R-:W2:Y:S02]  /*10ac0*/  @!P2 SYNCS.PHASECHK.TRANS64 P2, [R5+URZ+0x28830], R4 ;  /* 0x028830040500a5a7 */ /* 0x000ea4000804007f */
[----:B--2---:R-:W-:Y:S05]  /*10ad0*/  @!P2 BRA `(.L_x_8967) ;  /* 0xfffffffc00eca947 */ /* 0x004fea000383ffff */
[----:B------:R-:W-:Y:S05]  /*10ae0*/  BRA `(.L_x_8964) ;  /* 0xffffff6800d47947 */ /* 0x000fea000383ffff */
.L_x_8971:
[----:B-1----:R-:W-:-:S04]  /*10af0*/  IMAD.U32 R5, RZ, RZ, UR6 ;  /* 0x00000006ff057e24 */ /* 0x002fc8000f8e00ff */
[----:B------:R1:W2:Y:S03]  /*10b00*/  SYNCS.PHASECHK.TRANS64.TRYWAIT P2, [R5+URZ+0x28850], R4 ;  /* 0x02885004050075a7 */ /* 0x0002a6000804017f */
[----:B--2---:R-:W-:Y:S05]  /*10b10*/  @!P2 NANOSLEEP.SYNCS 0x989680 ;  /* 0x009896800000a95d */ /* 0x004fea0003900000 */
[----:B------:R-:W2:Y:S02]  /*10b20*/  @!P2 SYNCS.PHASECHK.TRANS64 P2, [R5+URZ+0x28850], R4 ;  /* 0x028850040500a5a7 */ /* 0x000ea4000804007f */
[----:B--2---:R-:W-:Y:S05]  /*10b30*/  @!P2 BRA `(.L_x_8971) ;  /* 0xfffffffc00eca947 */ /* 0x004fea000383ffff */
[----:B------:R-:W-:Y:S05]  /*10b40*/  BRA `(.L_x_8968) ;  /* 0xffffff6c00947947 */ /* 0x000fea000383ffff */
.L_x_8976:
[----:B-1----:R-:W-:-:S04]  /*10b50*/  IMAD.U32 R6, RZ, RZ, UR5 ;  /* 0x00000005ff067e24 */ /* 0x002fc8000f8e00ff */
[----:B------:R1:W2:Y:S03]  /*10b60*/  SYNCS.PHASECHK.TRANS64.TRYWAIT P0, [R6+URZ+0x28850], R5 ;  /* 0x02885005060075a7 */ /* 0x0002a6000800017f */
[----:B--2---:R-:W-:Y:S05]  /*10b70*/  @!P0 NANOSLEEP.SYNCS 0x989680 ;  /* 0x009896800000895d */ /* 0x004fea0003900000 */
[----:B------:R-:W2:Y:S02]  /*10b80*/  @!P0 SYNCS.PHASECHK.TRANS64 P0, [R6+URZ+0x28850], R5 ;  /* 0x02885005060085a7 */ /* 0x000ea4000800007f */
[----:B--2---:R-:W-:Y:S05]  /*10b90*/  @!P0 BRA `(.L_x_8976) ;  /* 0xfffffffc00ec8947 */ /* 0x004fea000383ffff */
[----:B------:R-:W-:Y:S05]  /*10ba0*/  BRA `(.L_x_8975) ;  /* 0xffffff9000747947 */ /* 0x000fea000383ffff */
.L_x_9006:
[----:B------:R-:W-:Y:S02]  /*10bb0*/  IMAD.MOV.U32 R13, RZ, RZ, R0 ;  /* 0x000000ffff0d7224 */ /* 0x000fe400078e0000 */
[----:B------:R-:W-:Y:S02]  /*10bc0*/  IMAD.MOV.U32 R12, RZ, RZ, RZ ;  /* 0x000000ffff0c7224 */ /* 0x000fe400078e00ff */
[----:B------:R-:W-:Y:S02]  /*10bd0*/  IMAD.MOV.U32 R11, RZ, RZ, 0x1f ;  /* 0x0000001fff0b7424 */ /* 0x000fe400078e00ff */
[----:B------:R-:W-:-:S07]  /*10be0*/  IMAD.MOV.U32 R15, RZ, RZ, -0x1 ;  /* 0xffffffffff0f7424 */ /* 0x000fce00078e00ff */
[----:B0-----:R-:W-:Y:S05]  /*10bf0*/  WARPSYNC.COLLECTIVE R15, `(.L_x_9096) ;  /* 0x000000000f087348 */ /* 0x001fea0003c00000 */
[----:B------:R1:W2:Y:S02]  /*10c00*/  SHFL.IDX P6, R14, R13, R12, R11 ;  /* 0x0000000c0d0e7389 */ /* 0x0002a400000c000b */
[----:B012---:R-:W-:Y:S01]  /*10c10*/  ENDCOLLECTIVE ;  /* 0x000000000000791b */ /* 0x007fe20003800000 */
.L_x_9096:
[----:B------:R-:W-:Y:S05]  /*10c20*/  BRA `(.L_x_9097) ;  /* 0xffffffc400387947 */ /* 0x000fea000383ffff */
.L_x_9008:
[----:B------:R-:W-:Y:S01]  /*10c30*/  BSSY B0, `(.L_x_9098) ;  /* 0x0000006000007945 */ /* 0x000fe20003800000 */
[----:B------:R-:W-:-:S07]  /*10c40*/  IMAD.MOV.U32 R15, RZ, RZ, -0x1 ;  /* 0xffffffffff0f7424 */ /* 0x000fce00078e00ff */
[----:B01----:R-:W-:Y:S05]  /*10c50*/  WARPSYNC.COLLECTIVE R15, `(.L_x_9099) ;  /* 0x000000000f0c7348 */ /* 0x003fea0003c00000 */
[----:B------:R-:W-:Y:S02]  /*10c60*/  ELECT P6, UR62, PT ;  /* 0x00000000003e782f */ /* 0x000fe400038c0000 */
[----:B------:R-:W-:Y:S01]  /*10c70*/  MOV R14, UR62 ;  /* 0x0000003e000e7c02 */ /* 0x000fe20008000f00 */
[----:B01----:R-:W-:Y:S10]  /*10c80*/  ENDCOLLECTIVE ;  /* 0x000000000000791b */ /* 0x003ff40003800000 */
.L_x_9099:
[----:B------:R-:W-:Y:S05]  /*10c90*/  BSYNC B0 ;  /* 0x0000000000007941 */ /* 0x000fea0003800000 */
.L_x_9098:
[----:B------:R-:W-:Y:S05]  /*10ca0*/  BRA `(.L_x_9100) ;  /* 0xffffffc400387947 */ /* 0x000fea000383ffff */
.L_x_9010:
[----:B-1----:R1:W2:Y:S02]  /*10cb0*/  SYNCS.PHASECHK.TRANS64.TRYWAIT P0, [R0+URZ+0x28840], R3 ;  /* 0x02884003000075a7 */ /* 0x0022a4000800017f */
[----:B--2---:R-:W-:Y:S05]  /*10cc0*/  @!P0 NANOSLEEP.SYNCS 0x989680 ;  /* 0x009896800000895d */ /* 0x004fea0003900000 */
[----:B------:R-:W2:Y:S02]  /*10cd0*/  @!P0 SYNCS.PHASECHK.TRANS64 P0, [R0+URZ+0x28840], R3 ;  /* 0x02884003000085a7 */ /* 0x000ea4000800007f */
[----:B--2---:R-:W-:Y:S05]  /*10ce0*/  @!P0 BRA `(.L_x_9010) ;  /* 0xfffffffc00f08947 */ /* 0x004fea000383ffff */
[----:B------:R-:W-:Y:S05]  /*10cf0*/  BRA `(.L_x_9101) ;  /* 0xffffffc400887947 */ /* 0x000fea000383ffff */
.L_x_9014:
[----:B------:R-:W-:Y:S01]  /*10d00*/  IMAD.MOV.U32 R13, RZ, RZ, R4 ;  /* 0x000000ffff0d7224 */ /* 0x000fe200078e0004 */
[----:B------:R-:W-:Y:S01]  /*10d10*/  LOP3.LUT R8, R8, 0x7f, RZ, 0xc0, !PT ;  /* 0x0000007f08087812 */ /* 0x000fe200078ec0ff */
[----:B------:R-:W-:Y:S02]  /*10d20*/  IMAD.MOV.U32 R12, RZ, RZ, RZ ;  /* 0x000000ffff0c7224 */ /* 0x000fe400078e00ff */
[----:B------:R-:W-:Y:S01]  /*10d30*/  IMAD.MOV.U32 R11, RZ, RZ, 0x181f ;  /* 0x0000181fff0b7424 */ /* 0x000fe200078e00ff */
[----:B------:R-:W-:Y:S01]  /*10d40*/  SHF.R.U32.HI R8, RZ, 0x3, R8 ;  /* 0x00000003ff087819 */ /* 0x000fe20000011608 */
[----:B------:R-:W-:Y:S02]  /*10d50*/  IMAD.MOV.U32 R15, RZ, RZ, -0x1 ;  /* 0xffffffffff0f7424 */ /* 0x000fe400078e00ff */
[----:B------:R-:W-:-:S07]  /*10d60*/  IMAD.U32 R2, RZ, RZ, UR40 ;  /* 0x00000028ff027e24 */ /* 0x000fce000f8e00ff */
[----:B-----5:R-:W-:Y:S05]  /*10d70*/  WARPSYNC.COLLECTIVE R15, `(.L_x_9102) ;  /* 0x000000000f087348 */ /* 0x020fea0003c00000 */
[----:B------:R0:W1:Y:S02]  /*10d80*/  SHFL.IDX P6, R14, R13, R12, R11 ;  /* 0x0000000c0d0e7389 */ /* 0x00006400000c000b */
[----:B01---5:R-:W-:Y:S01]  /*10d90*/  ENDCOLLECTIVE ;  /* 0x000000000000791b */ /* 0x023fe20003800000 */
.L_x_9102:
[----:B------:R-:W-:Y:S02]  /*10da0*/  IMAD R2, R2, 0x80, R8 ;  /* 0x0000008002027824 */ /* 0x000fe400078e0208 */
[----:B------:R-:W-:Y:S02]  /*10db0*/  IMAD.MOV.U32 R13, RZ, RZ, R0 ;  /* 0x000000ffff0d7224 */ /* 0x000fe400078e0000 */
[----:B------:R-:W-:-:S07]  /*10dc0*/  IMAD.MOV.U32 R5, RZ, RZ, R14 ;  /* 0x000000ffff057224 */ /* 0x000fce00078e000e */
[----:B------:R-:W-:Y:S05]  /*10dd0*/  WARPSYNC.COLLECTIVE R15, `(.L_x_9103) ;  /* 0x000000000f087348 */ /* 0x000fea0003c00000 */
[----:B------:R0:W1:Y:S02]  /*10de0*/  SHFL.IDX P6, R14, R13, R12, R11 ;  /* 0x0000000c0d0e7389 */ /* 0x00006400000c000b */
[----:B01----:R-:W-:Y:S01]  /*10df0*/  ENDCOLLECTIVE ;  /* 0x000000000000791b */ /* 0x003fe20003800000 */
.L_x_9103:
        /* <DEDUP_REMOVED lines=9> */
.L_x_9104:
        /* <DEDUP_REMOVED lines=14> */
.L_x_9105:
[----:B------:R-:W-:Y:S02]  /*10f70*/  IMAD.MOV.U32 R13, RZ, RZ, R4 ;  /* 0x000000ffff0d7224 */ /* 0x000fe400078e0004 */
[----:B------:R-:W-:Y:S02]  /*10f80*/  IMAD.MOV.U32 R12, RZ, RZ, 0x2 ;  /* 0x00000002ff0c7424 */ /* 0x000fe400078e00ff */
[----:B------:R-:W-:-:S07]  /*10f90*/  IMAD.MOV.U32 R5, RZ, RZ, R14 ;  /* 0x000000ffff057224 */ /* 0x000fce00078e000e */
[----:B------:R-:W-:Y:S05]  /*10fa0*/  WARPSYNC.COLLECTIVE R15, `(.L_x_9106) ;  /* 0x000000000f087348 */ /* 0x000fea0003c00000 */
[----:B------:R0:W1:Y:S02]  /*10fb0*/  SHFL.IDX P6, R14, R13, R12, R11 ;  /* 0x0000000c0d0e7389 */ /* 0x00006400000c000b */
[----:B01----:R-:W-:Y:S01]  /*10fc0*/  ENDCOLLECTIVE ;  /* 0x000000000000791b */ /* 0x003fe20003800000 */
.L_x_9106:
[----:B------:R-:W-:-:S04]  /*10fd0*/  @!P2 LEA R5, P4, R10, R5, 0x1 ;  /* 0x000000050a05a211 */ /* 0x000fc800078808ff */
[----:B------:R-:W-:Y:S01]  /*10fe0*/  @!P2 IADD3.X R8, RZ, R8, RZ, P4, !PT ;  /* 0x00000008ff08a210 */ /* 0x000fe200027fe4ff */
[----:B------:R-:W-:Y:S02]  /*10ff0*/  @!P2 IMAD.MOV.U32 R6, RZ, RZ, R5 ;  /* 0x000000ffff06a224 */ /* 0x000fe400078e0005 */
[C---:B------:R-:W-:Y:S02]  /*11000*/  VIADD R5, R2.reuse, 0x20 ;  /* 0x0000002002057836 */ /* 0x040fe40000000000 */
[----:B------:R-:W-:Y:S02]  /*11010*/  @!P2 IMAD.MOV.U32 R7, RZ, RZ, R8 ;  /* 0x000000ffff07a224 */ /* 0x000fe400078e0008 */
[----:B------:R-:W-:Y:S02]  /*11020*/  IMAD.MOV.U32 R13, RZ, RZ, R0 ;  /* 0x000000ffff0d7224 */ /* 0x000fe400078e0000 */
[----:B------:R-:W-:Y:S01]  /*11030*/  VIADD R8, R2, 0x60 ;  /* 0x0000006002087836 */ /* 0x000fe20000000000 */
        /* <DEDUP_REMOVED lines=10> */
.L_x_9107:
[----:B------:R-:W-:Y:S02]  /*110e0*/  IMAD.MOV.U32 R13, RZ, RZ, R4 ;  /* 0x000000ffff0d7224 */ /* 0x000fe400078e0004 */
[----:B------:R-:W-:Y:S02]  /*110f0*/  IMAD.MOV.U32 R12, RZ, RZ, 0x3 ;  /* 0x00000003ff0c7424 */ /* 0x000fe400078e00ff */
[----:B------:R-:W-:-:S07]  /*11100*/  IMAD.MOV.U32 R6, RZ, RZ, R14 ;  /* 0x000000ffff067224 */ /* 0x000fce00078e000e */
[----:B------:R-:W-:Y:S05]  /*11110*/  WARPSYNC.COLLECTIVE R15, `(.L_x_9108) ;  /* 0x000000000f087348 */ /* 0x000fea0003c00000 */
[----:B------:R0:W1:Y:S02]  /*11120*/  SHFL.IDX P6, R14, R13, R12, R11 ;  /* 0x0000000c0d0e7389 */ /* 0x00006400000c000b */
[----:B01----:R-:W-:Y:S01]  /*11130*/  ENDCOLLECTIVE ;  /* 0x000000000000791b */ /* 0x003fe20003800000 */
.L_x_9108:
        /* <DEDUP_REMOVED lines=15> */
.L_x_9109:
[----:B------:R-:W-:Y:S02]  /*11230*/  IMAD.MOV.U32 R13, RZ, RZ, R4 ;  /* 0x000000ffff0d7224 */ /* 0x000fe400078e0004 */
[----:B------:R-:W-:Y:S02]  /*11240*/  IMAD.MOV.U32 R12, RZ, RZ, 0x4 ;  /* 0x00000004ff0c7424 */ /* 0x000fe400078e00ff */
[----:B------:R-:W-:-:S07]  /*11250*/  IMAD.MOV.U32 R6, RZ, RZ, R14 ;  /* 0x000000ffff067224 */ /* 0x000fce00078e000e */
[----:B------:R-:W-:Y:S05]  /*11260*/  WARPSYNC.COLLECTIVE R15, `(.L_x_9110) ;  /* 0x000000000f087348 */ /* 0x000fea0003c00000 */
[----:B------:R0:W1:Y:S02]  /*11270*/  SHFL.IDX P6, R14, R13, R12, R11 ;  /* 0x0000000c0d0e7389 */ /* 0x00006400000c000b */
[----:B01----:R-:W-:Y:S01]  /*11280*/  ENDCOLLECTIVE ;  /* 0x000000000000791b */ /* 0x003fe20003800000 */
.L_x_9110:
        /* <DEDUP_REMOVED lines=15> */
.L_x_9111:
[----:B------:R-:W-:Y:S02]  /*11380*/  IMAD.MOV.U32 R13, RZ, RZ, R4 ;  /* 0x000000ffff0d7224 */ /* 0x000fe400078e0004 */
[----:B------:R-:W-:Y:S02]  /*11390*/  IMAD.MOV.U32 R12, RZ, RZ, 0x5 ;  /* 0x00000005ff0c7424 */ /* 0x000fe400078e00ff */
[----:B------:R-:W-:-:S07]  /*113a0*/  IMAD.MOV.U32 R6, RZ, RZ, R14 ;  /* 0x000000ffff067224 */ /* 0x000fce00078e000e */
[----:B------:R-:W-:Y:S05]  /*113b0*/  WARPSYNC.COLLECTIVE R15, `(.L_x_9112) ;  /* 0x000000000f087348 */ /* 0x000fea0003c00000 */
[----:B------:R0:W1:Y:S02]  /*113c0*/  SHFL.IDX P6, R14, R13, R12, R11 ;  /* 0x0000000c0d0e7389 */ /* 0x00006400000c000b */
[----:B01----:R-:W-:Y:S01]  /*113d0*/  ENDCOLLECTIVE ;  /* 0x000000000000791b */ /* 0x003fe20003800000 */
.L_x_9112:
        /* <DEDUP_REMOVED lines=15> */
.L_x_9113:
[----:B------:R-:W-:Y:S02]  /*114d0*/  IMAD.MOV.U32 R13, RZ, RZ, R4 ;  /* 0x000000ffff0d7224 */ /* 0x000fe400078e0004 */
[----:B------:R-:W-:Y:S02]  /*114e0*/  IMAD.MOV.U32 R12, RZ, RZ, 0x6 ;  /* 0x00000006ff0c7424 */ /* 0x000fe400078e00ff */
[----:B------:R-:W-:-:S07]  /*114f0*/  IMAD.MOV.U32 R6, RZ, RZ, R14 ;  /* 0x000000ffff067224 */ /* 0x000fce00078e000e */
[----:B------:R-:W-:Y:S05]  /*11500*/  WARPSYNC.COLLECTIVE R15, `(.L_x_9114) ;  /* 0x000000000f087348 */ /* 0x000fea0003c00000 */
[----:B------:R0:W1:Y:S02]  /*11510*/  SHFL.IDX P6, R14, R13, R12, R11 ;  /* 0x0000000c0d0e7389 */ /* 0x00006400000c000b */
[----:B01----:R-:W-:Y:S01]  /*11520*/  ENDCOLLECTIVE ;  /* 0x000000000000791b */ /* 0x003fe20003800000 */
.L_x_9114:
        /* <DEDUP_REMOVED lines=14> */
.L_x_9115:
[----:B------:R-:W-:Y:S02]  /*11610*/  IMAD.MOV.U32 R13, RZ, RZ, R4 ;  /* 0x000000ffff0d7224 */ /* 0x000fe400078e0004 */
[----:B------:R-:W-:Y:S02]  /*11620*/  IMAD.MOV.U32 R12, RZ, RZ, 0x7 ;  /* 0x00000007ff0c7424 */ /* 0x000fe400078e00ff */
[----:B------:R-:W-:-:S07]  /*11630*/  IMAD.MOV.U32 R6, RZ, RZ, R14 ;  /* 0x000000ffff067224 */ /* 0x000fce00078e000e */
[----:B------:R-:W-:Y:S05]  /*11640*/  WARPSYNC.COLLECTIVE R15, `(.L_x_9116) ;  /* 0x000000000f087348 */ /* 0x000fea0003c00000 */
[----:B------:R0:W1:Y:S02]  /*11650*/  SHFL.IDX P6, R14, R13, R12, R11 ;  /* 0x0000000c0d0e7389 */ /* 0x00006400000c000b */
[----:B01----:R-:W-:Y:S01]  /*11660*/  ENDCOLLECTIVE ;  /* 0x000000000000791b */ /* 0x003fe20003800000 */
.L_x_9116:
        /* <DEDUP_REMOVED lines=13> */
.L_x_9117:
[----:B------:R-:W-:Y:S01]  /*11740*/  IMAD.MOV.U32 R0, RZ, RZ, R14 ;  /* 0x000000ffff007224 */ /* 0x000fe200078e000e */
[----:B------:R-:W-:Y:S06]  /*11750*/  BRA `(.L_x_9118) ;  /* 0xffffffc400ec7947 */ /* 0x000fec000383ffff */
.L_x_9019:
[----:B0-----:R0:W1:Y:S02]  /*11760*/  SYNCS.PHASECHK.TRANS64.TRYWAIT P0, [R17+URZ+0x28820], R0 ;  /* 0x02882000110075a7 */ /* 0x001064000800017f */
[----:B-1----:R-:W-:Y:S05]  /*11770*/  @!P0 NANOSLEEP.SYNCS 0x989680 ;  /* 0x009896800000895d */ /* 0x002fea0003900000 */
[----:B------:R-:W1:Y:S02]  /*11780*/  @!P0 SYNCS.PHASECHK.TRANS64 P0, [R17+URZ+0x28820], R0 ;  /* 0x02882000110085a7 */ /* 0x000e64000800007f */
[----:B-1----:R-:W-:Y:S05]  /*11790*/  @!P0 BRA `(.L_x_9019) ;  /* 0xfffffffc00f08947 */ /* 0x002fea000383ffff */
[----:B------:R-:W-:Y:S05]  /*117a0*/  BRA `(.L_x_9119) ;  /* 0xffffffc8005c7947 */ /* 0x000fea000383ffff */
.L_x_9026:
[----:B0-----:R0:W1:Y:S02]  /*117b0*/  SYNCS.PHASECHK.TRANS64.TRYWAIT P0, [R4+URZ+0x28840], R3 ;  /* 0x02884003040075a7 */ /* 0x001064000800017f */
[----:B-1----:R-:W-:Y:S05]  /*117c0*/  @!P0 NANOSLEEP.SYNCS 0x989680 ;  /* 0x009896800000895d */ /* 0x002fea0003900000 */
[----:B------:R-:W1:Y:S02]  /*117d0*/  @!P0 SYNCS.PHASECHK.TRANS64 P0, [R4+URZ+0x28840], R3 ;  /* 0x02884003040085a7 */ /* 0x000e64000800007f */
[----:B-1----:R-:W-:Y:S05]  /*117e0*/  @!P0 BRA `(.L_x_9026) ;  /* 0xfffffffc00f08947 */ /* 0x002fea000383ffff */
[----:B------:R-:W-:Y:S05]  /*117f0*/  BRA `(.L_x_9120) ;  /* 0xffffffcc00147947 */ /* 0x000fea000383ffff */
.L_x_9032:
[----:B0-----:R0:W1:Y:S02]  /*11800*/  SYNCS.PHASECHK.TRANS64.TRYWAIT P0, [R4+URZ+0x60], R3 ;  /* 0x00006003040075a7 */ /* 0x001064000800017f */
[----:B-1----:R-:W-:Y:S05]  /*11810*/  @!P0 NANOSLEEP.SYNCS 0x989680 ;  /* 0x009896800000895d */ /* 0x002fea0003900000 */
[----:B------:R-:W1:Y:S02]  /*11820*/  @!P0 SYNCS.PHASECHK.TRANS64 P0, [R4+URZ+0x60], R3 ;  /* 0x00006003040085a7 */ /* 0x000e64000800007f */
[----:B-1----:R-:W-:Y:S05]  /*11830*/  @!P0 BRA `(.L_x_9032) ;  /* 0xfffffffc00f08947 */ /* 0x002fea000383ffff */
[----:B------:R-:W-:Y:S05]  /*11840*/  BRA `(.L_x_9121) ;  /* 0xffffffcc00e07947 */ /* 0x000fea000383ffff */
.L_x_9042:
[----:B--2---:R2:W3:Y:S02]  /*11850*/  SYNCS.PHASECHK.TRANS64.TRYWAIT P0, [R3+URZ+0x28840], R2 ;  /* 0x02884002030075a7 */ /* 0x0044e4000800017f */
[----:B---3--:R-:W-:Y:S05]  /*11860*/  @!P0 NANOSLEEP.SYNCS 0x989680 ;  /* 0x009896800000895d */ /* 0x008fea0003900000 */
[----:B------:R-:W3:Y:S02]  /*11870*/  @!P0 SYNCS.PHASECHK.TRANS64 P0, [R3+URZ+0x28840], R2 ;  /* 0x02884002030085a7 */ /* 0x000ee4000800007f */
[----:B---3--:R-:W-:Y:S05]  /*11880*/  @!P0 BRA `(.L_x_9042) ;  /* 0xfffffffc00f08947 */ /* 0x008fea000383ffff */
[----:B------:R-:W-:Y:S05]  /*11890*/  BRA `(.L_x_9122) ;  /* 0xffffffd400607947 */ /* 0x000fea000383ffff */
.L_x_9048:
[----:B0-----:R0:W1:Y:S02]  /*118a0*/  SYNCS.PHASECHK.TRANS64.TRYWAIT P0, [R2+URZ+0x60], R3 ;  /* 0x00006003020075a7 */ /* 0x001064000800017f */
[----:B-1----:R-:W-:Y:S05]  /*118b0*/  @!P0 NANOSLEEP.SYNCS 0x989680 ;  /* 0x009896800000895d */ /* 0x002fea0003900000 */
[----:B------:R-:W1:Y:S02]  /*118c0*/  @!P0 SYNCS.PHASECHK.TRANS64 P0, [R2+URZ+0x60], R3 ;  /* 0x00006003020085a7 */ /* 0x000e64000800007f */
[----:B-1----:R-:W-:Y:S05]  /*118d0*/  @!P0 BRA `(.L_x_9048) ;  /* 0xfffffffc00f08947 */ /* 0x002fea000383ffff */
[----:B------:R-:W-:Y:S05]  /*118e0*/  BRA `(.L_x_9123) ;  /* 0xffffffd800307947 */ /* 0x000fea000383ffff */
.L_x_9057:
[----:B---3--:R3:W4:Y:S02]  /*118f0*/  SYNCS.PHASECHK.TRANS64.TRYWAIT P0, [R2+URZ+0x28840], R3 ;  /* 0x02884003020075a7 */ /* 0x008724000800017f */
[----:B----4-:R-:W-:Y:S05]  /*11900*/  @!P0 NANOSLEEP.SYNCS 0x989680 ;  /* 0x009896800000895d */ /* 0x010fea0003900000 */
[----:B------:R-:W4:Y:S02]  /*11910*/  @!P0 SYNCS.PHASECHK.TRANS64 P0, [R2+URZ+0x28840], R3 ;  /* 0x02884003020085a7 */ /* 0x000f24000800007f */
[----:B----4-:R-:W-:Y:S05]  /*11920*/  @!P0 BRA `(.L_x_9057) ;  /* 0xfffffffc00f08947 */ /* 0x010fea000383ffff */
[----:B------:R-:W-:Y:S05]  /*11930*/  BRA `(.L_x_9124) ;  /* 0xffffffdc00847947 */ /* 0x000fea000383ffff */
.L_x_9063:
[----:B0-----:R0:W1:Y:S02]  /*11940*/  SYNCS.PHASECHK.TRANS64.TRYWAIT P0, [R2+URZ+0x60], R5 ;  /* 0x00006005020075a7 */ /* 0x001064000800017f */
[----:B-1----:R-:W-:Y:S05]  /*11950*/  @!P0 NANOSLEEP.SYNCS 0x989680 ;  /* 0x009896800000895d */ /* 0x002fea0003900000 */
[----:B------:R-:W1:Y:S02]  /*11960*/  @!P0 SYNCS.PHASECHK.TRANS64 P0, [R2+URZ+0x60], R5 ;  /* 0x00006005020085a7 */ /* 0x000e64000800007f */
[----:B-1----:R-:W-:Y:S05]  /*11970*/  @!P0 BRA `(.L_x_9063) ;  /* 0xfffffffc00f08947 */ /* 0x002fea000383ffff */
[----:B------:R-:W-:Y:S05]  /*11980*/  BRA `(.L_x_9125) ;  /* 0xffffffe000547947 */ /* 0x000fea000383ffff */
.L_x_9074:
[----:B0-----:R0:W2:Y:S02]  /*11990*/  SYNCS.PHASECHK.TRANS64.TRYWAIT P0, [R3+URZ+0x28860], R0 ;  /* 0x02886000030075a7 */ /* 0x0010a4000800017f */
[----:B--2---:R-:W-:Y:S05]  /*119a0*/  @!P0 NANOSLEEP.SYNCS 0x989680 ;  /* 0x009896800000895d */ /* 0x004fea0003900000 */
[----:B------:R-:W2:Y:S02]  /*119b0*/  @!P0 SYNCS.PHASECHK.TRANS64 P0, [R3+URZ+0x28860], R0 ;  /* 0x02886000030085a7 */ /* 0x000ea4000800007f */
[----:B--2---:R-:W-:Y:S05]  /*119c0*/  @!P0 BRA `(.L_x_9074) ;  /* 0xfffffffc00f08947 */ /* 0x004fea000383ffff */
[----:B------:R-:W-:Y:S05]  /*119d0*/  BRA `(.L_x_9126) ;  /* 0xffffffe400947947 */ /* 0x000fea000383ffff */
.L_x_9081:
        /* <DEDUP_REMOVED lines=8> */
.L_x_9128:
[----:B------:R-:W-:Y:S05]  /*11a60*/  BSYNC B0 ;  /* 0x0000000000007941 */ /* 0x000fea0003800000 */
.L_x_9127:
[----:B------:R-:W-:Y:S05]  /*11a70*/  BRA `(.L_x_9129) ;  /* 0xffffffe8008c7947 */ /* 0x000fea000383ffff */
.L_x_9084:
[----:B0-----:R0:W1:Y:S02]  /*11a80*/  SYNCS.PHASECHK.TRANS64.TRYWAIT P0, [R0+URZ+0x28820], R3 ;  /* 0x02882003000075a7 */ /* 0x001064000800017f */
[----:B-1----:R-:W-:Y:S05]  /*11a90*/  @!P0 NANOSLEEP.SYNCS 0x989680 ;  /* 0x009896800000895d */ /* 0x002fea0003900000 */
[----:B------:R-:W1:Y:S02]  /*11aa0*/  @!P0 SYNCS.PHASECHK.TRANS64 P0, [R0+URZ+0x28820], R3 ;  /* 0x02882003000085a7 */ /* 0x000e64000800007f */
[----:B-1----:R-:W-:Y:S05]  /*11ab0*/  @!P0 BRA `(.L_x_9084) ;  /* 0xfffffffc00f08947 */ /* 0x002fea000383ffff */
[----:B------:R-:W-:Y:S05]  /*11ac0*/  BRA `(.L_x_9130) ;  /* 0xffffffe800d87947 */ /* 0x000fea000383ffff */
.L_x_9085:
        /* <DEDUP_REMOVED lines=11> */
.L_x_9132:
[----:B------:R-:W-:Y:S05]  /*11b80*/  BSYNC B0 ;  /* 0x0000000000007941 */ /* 0x000fea0003800000 */
.L_x_9131:
[----:B------:R-:W-:Y:S05]  /*11b90*/  BRA `(.L_x_9133) ;  /* 0xffffffe800c07947 */ /* 0x000fea000383ffff */
.L_x_9088:
[----:B------:R-:W-:Y:S01]  /*11ba0*/  BSSY B1, `(.L_x_9134) ;  /* 0x0000006000017945 */ /* 0x000fe20003800000 */
[----:B------:R-:W-:-:S07]  /*11bb0*/  IMAD.MOV.U32 R15, RZ, RZ, -0x1 ;  /* 0xffffffffff0f7424 */ /* 0x000fce00078e00ff */
[----:B01----:R-:W-:Y:S05]  /*11bc0*/  WARPSYNC.COLLECTIVE R15, `(.L_x_9135) ;  /* 0x000000000f0c7348 */ /* 0x003fea0003c00000 */
[----:B------:R-:W-:Y:S02]  /*11bd0*/  ELECT P6, UR62, PT ;  /* 0x00000000003e782f */ /* 0x000fe400038c0000 */
[----:B------:R-:W-:Y:S01]  /*11be0*/  MOV R14, UR62 ;  /* 0x0000003e000e7c02 */ /* 0x000fe20008000f00 */
[----:B01----:R-:W-:Y:S10]  /*11bf0*/  ENDCOLLECTIVE ;  /* 0x000000000000791b */ /* 0x003ff40003800000 */
.L_x_9135:
[----:B------:R-:W-:Y:S05]  /*11c00*/  BSYNC B1 ;  /* 0x0000000000017941 */ /* 0x000fea0003800000 */
.L_x_9134:
[----:B------:R-:W-:Y:S05]  /*11c10*/  BRA `(.L_x_9136) ;  /* 0xffffffe800b87947 */ /* 0x000fea000383ffff */
.L_x_9090:
[----:B0-----:R0:W1:Y:S02]  /*11c20*/  SYNCS.PHASECHK.TRANS64.TRYWAIT P0, [R6+URZ], R5 ;  /* 0x00000005060075a7 */ /* 0x001064000800017f */
[----:B-1----:R-:W-:Y:S05]  /*11c30*/  @!P0 NANOSLEEP.SYNCS 0x989680 ;  /* 0x009896800000895d */ /* 0x002fea0003900000 */
[----:B------:R-:W1:Y:S02]  /*11c40*/  @!P0 SYNCS.PHASECHK.TRANS64 P0, [R6+URZ], R5 ;  /* 0x00000005060085a7 */ /* 0x000e64000800007f */
[----:B-1----:R-:W-:Y:S05]  /*11c50*/  @!P0 BRA `(.L_x_9090) ;  /* 0xfffffffc00f08947 */ /* 0x002fea000383ffff */
[----:B------:R-:W-:Y:S05]  /*11c60*/  BRA `(.L_x_9137) ;  /* 0xffffffe800f07947 */ /* 0x000fea000383ffff */
.L_x_9091:
[----:B-1----:R1:W2:Y:S02]  /*11c70*/  SYNCS.PHASECHK.TRANS64.TRYWAIT P0, [R3+URZ], R2 ;  /* 0x00000002030075a7 */ /* 0x0022a4000800017f */
[----:B--2---:R-:W-:Y:S05]  /*11c80*/  @!P0 NANOSLEEP.SYNCS 0x989680 ;  /* 0x009896800000895d */ /* 0x004fea0003900000 */
[----:B------:R-:W2:Y:S02]  /*11c90*/  @!P0 SYNCS.PHASECHK.TRANS64 P0, [R3+URZ], R2 ;  /* 0x00000002030085a7 */ /* 0x000ea4000800007f */
[----:B--2---:R-:W-:Y:S05]  /*11ca0*/  @!P0 BRA `(.L_x_9091) ;  /* 0xfffffffc00f08947 */ /* 0x004fea000383ffff */
[----:B------:R-:W-:Y:S05]  /*11cb0*/  BRA `(.L_x_9138) ;  /* 0xffffffe800e47947 */ /* 0x000fea000383ffff */
.L_x_9093:
[----:B-1----:R1:W2:Y:S02]  /*11cc0*/  SYNCS.PHASECHK.TRANS64.TRYWAIT P0, [R18+URZ], R5 ;  /* 0x00000005120075a7 */ /* 0x0022a4000800017f */
[----:B--2---:R-:W-:Y:S05]  /*11cd0*/  @!P0 NANOSLEEP.SYNCS 0x989680 ;  /* 0x009896800000895d */ /* 0x004fea0003900000 */
[----:B------:R-:W2:Y:S02]  /*11ce0*/  @!P0 SYNCS.PHASECHK.TRANS64 P0, [R18+URZ], R5 ;  /* 0x00000005120085a7 */ /* 0x000ea4000800007f */
[----:B--2---:R-:W-:Y:S05]  /*11cf0*/  @!P0 BRA `(.L_x_9093) ;  /* 0xfffffffc00f08947 */ /* 0x004fea000383ffff */
[----:B------:R-:W-:Y:S05]  /*11d00*/  BRA `(.L_x_9139) ;  /* 0xffffffe800e87947 */ /* 0x000fea000383ffff */
.L_x_9140:
        /* <DEDUP_REMOVED lines=15> */
.L_x_15316:


//--------------------- .text._ZN7cutlass13device_kernelIN5flash11enable_sm90INS1_16FlashAttnFwdSm90INS1_25CollectiveMainloopFwdSm90ILi2EN4cute5tupleIJNS5_1CILi1EEES8_S8_EEENS6_IJNS7_ILi128EEESA_SA_EEELi128ENS_10bfloat16_tEfNS_4arch4Sm90ELb1ELb0ELb1ELb1ELb0ELb0ELb0ELb1ELb1ELb1ELb0ELb0EEENS1_21CollectiveEpilogueFwdISB_S9_SC_SE_Li256ELb1ELb1ELb0ELb0EEENS1_36VarlenDynamicPersistentTileSchedulerILi128ELi128ELi256ELi128ELb0ELb1ELb1ELb1ELb1ELb1EEEEEEEEEvNT_6ParamsE --------------------------
	.section	.text._ZN7cutlass13device_kernelIN5flash11enable_sm90INS1_16FlashAttnFwdSm90INS1_25CollectiveMainloopFwdSm90ILi2EN4cute5tupleIJNS5_1CILi1EEES8_S8_EEENS6_IJNS7_ILi128EEESA_SA_EEELi128ENS_10bfloat16_tEfNS_4arch4Sm90ELb1ELb0ELb1ELb1ELb0ELb0ELb0ELb1ELb1ELb1ELb0ELb0EEENS1_21CollectiveEpilogueFwdISB_S9_SC_SE_Li256ELb1ELb1ELb0ELb0EEENS1_36VarlenDynamicPersistentTileSchedulerILi128ELi128ELi256ELi128ELb0ELb1ELb1ELb1ELb1ELb1EEEEEEEEEvNT_6ParamsE,"ax",@progbits
	.align	128
.text._ZN7cutlass13device_kernelIN5flash11enable_sm90INS1_16FlashAttnFwdSm90INS1_25CollectiveMainloopFwdSm90ILi2EN4cute5tupleIJNS5_1CILi1EEES8_S8_EEENS6_IJNS7_ILi128EEESA_SA_EEELi128ENS_10bfloat16_tEfNS_4arch4Sm90ELb1ELb0ELb1ELb1ELb0ELb0ELb0ELb1ELb1ELb1ELb0ELb0EEENS1_21CollectiveEpilogueFwdISB_S9_SC_SE_Li256ELb1ELb1ELb0ELb0EEENS1_36VarlenDynamicPersistentTileSchedulerILi128ELi128ELi256ELi128ELb0ELb1ELb1ELb1ELb1ELb1EEEEEEEEEvNT_6ParamsE:
        .type           _ZN7cutlass13device_kernelIN5flash11enable_sm90INS1_16FlashAttnFwdSm90INS1_25CollectiveMainloopFwdSm90ILi2EN4cute5tupleIJNS5_1CILi1EEES8_S8_EEENS6_IJNS7_ILi128EEESA_SA_EEELi128ENS_10bfloat16_tEfNS_4arch4Sm90ELb1ELb0ELb1ELb1ELb0ELb0ELb0ELb1ELb1ELb1ELb0ELb0EEENS1_21CollectiveEpilogueFwdISB_S9_SC_SE_Li256ELb1ELb1ELb0ELb0EEENS1_36VarlenDynamicPersistentTileSchedulerILi128ELi128ELi256ELi128ELb0ELb1ELb1ELb1ELb1ELb1EEEEEEEEEvNT_6ParamsE,@function
        .size           _ZN7cutlass13device_kernelIN5flash11enable_sm90INS1_16FlashAttnFwdSm90INS1_25CollectiveMainloopFwdSm90ILi2EN4cute5tupleIJNS5_1CILi1EEES8_S8_EEENS6_IJNS7_ILi128EEESA_SA_EEELi128ENS_10bfloat16_tEfNS_4arch4Sm90ELb1ELb0ELb1ELb1ELb0ELb0ELb0ELb1ELb1ELb1ELb0ELb0EEENS1_21CollectiveEpilogueFwdISB_S9_SC_SE_Li256ELb1ELb1ELb0ELb0EEENS1_36VarlenDynamicPersistentTileSchedulerILi128ELi128ELi256ELi128ELb0ELb1ELb1ELb1ELb1ELb1EEEEEEEEEvNT_6ParamsE,(.L_x_15317 - _ZN7cutlass13device_kernelIN5flash11enable_sm90INS1_16FlashAttnFwdSm90INS1_25CollectiveMainloopFwdSm90ILi2EN4cute5tupleIJNS5_1CILi1EEES8_S8_EEENS6_IJNS7_ILi128EEESA_SA_EEELi128ENS_10bfloat16_tEfNS_4arch4Sm90ELb1ELb0ELb1ELb1ELb0ELb0ELb0ELb1ELb1ELb1ELb0ELb0EEENS1_21CollectiveEpilogueFwdISB_S9_SC_SE_Li256ELb1ELb1ELb0ELb0EEENS1_36VarlenDynamicPersistentTileSchedulerILi128ELi128ELi256ELi128ELb0ELb1ELb1ELb1ELb1ELb1EEEEEEEEEvNT_6ParamsE)
        .other          _ZN7cutlass13device_kernelIN5flash11enable_sm90INS1_16FlashAttnFwdSm90INS1_25CollectiveMainloopFwdSm90ILi2EN4cute5tupleIJNS5_1CILi1EEES8_S8_EEENS6_IJNS7_ILi128EEESA_SA_EEELi128ENS_10bfloat16_tEfNS_4arch4Sm90ELb1ELb0ELb1ELb1ELb0ELb0ELb0ELb1ELb1ELb1ELb0ELb0EEENS1_21CollectiveEpilogueFwdISB_S9_SC_SE_Li256ELb1ELb1ELb0ELb0EEENS1_36VarlenDynamicPersistentTileSchedulerILi128ELi128ELi256ELi128ELb0ELb1ELb1ELb1ELb1ELb1EEEEEEEEEvNT_6ParamsE,@"STO_CUDA_ENTRY STV_DEFAULT"
_ZN7cutlass13device_kernelIN5flash11enable_sm90INS1_16FlashAttnFwdSm90INS1_25CollectiveMainloopFwdSm90ILi2EN4cute5tupleIJNS5_1CILi1EEES8_S8_EEENS6_IJNS7_ILi128EEESA_SA_EEELi128ENS_10bfloat16_tEfNS_4arch4Sm90ELb1ELb0ELb1ELb1ELb0ELb0ELb0ELb1ELb1ELb1ELb0ELb0EEENS1_21CollectiveEpilogueFwdISB_S9_SC_SE_Li256ELb1ELb1ELb0ELb0EEENS1_36VarlenDynamicPersistentTileSchedulerILi128ELi128ELi256ELi128ELb0ELb1ELb1ELb1ELb1ELb1EEEEEEEEEvNT_6ParamsE:
        /* <DEDUP_REMOVED lines=17> */
.L_x_9142:
[----:B------:R-:W-:Y:S05]  /*0110*/  BSYNC B0 ;  /* 0x0000000000007941 */ /* 0x000fea0003800000 */
.L_x_9141:
        /* <DEDUP_REMOVED lines=40> */
.L_x_9143:
        /* <DEDUP_REMOVED lines=22> */
.L_x_9144:
        /* <DEDUP_REMOVED lines=18> */
.L_x_9145:
        /* <DEDUP_REMOVED lines=22> */
.L_x_9146:
        /* <DEDUP_REMOVED lines=22> */
.L_x_9147:
[----:B--2---:R-:W-:Y:S01]  /*08e0*/  ISETP.NE.AND P0, PT, R2, RZ, PT ;  /* 0x000000ff0200720c */ /* 0x004fe20003f05270 */
[----:B------:R-:W-:Y:S01]  /*08f0*/  IMAD.MOV.U32 R2, RZ, RZ, 0x1 ;  /* 0x00000001ff027424 */ /* 0x000fe200078e00ff */
[----:B------:R-:W-:Y:S01]  /*0900*/  NOP ;  /* 0x0000000000007918 */ /* 0x000fe20000000000 */
[----:B------:R-:W-:-:S03]  /*0910*/  ULDC.64 UR40, c[0x0][0x208] ;  /* 0x0000820000287ab9 */ /* 0x000fc60000000a00 */
[----:B------:R-:W-:-:S05]  /*0920*/  SEL R2, R2, 0x2, !P0 ;  /* 0x0000000202027807 */ /* 0x000fca0004000000 */
[----:B------:R2:W-:Y:S01]  /*0930*/  STL [R1+0x54], R2 ;  /* 0x0000540201007387 */ /* 0x0005e20000100800 */
[----:B01-34-:R-:W-:Y:S06]  /*0940*/  BAR.SYNC.DEFER_BLOCKING 0x0 ;  /* 0x0000000000007b1d */ /* 0x01bfec0000010000 */
[----:B------:R-:W-:Y:S05]  /*0950*/  @!P0 BRA `(.L_x_9148) ;  /* 0x000000bc00208947 */ /* 0x000fea0003800000 */
.L_x_9149:
        /* <DEDUP_REMOVED lines=24> */
[----:B------:R-:W-:Y:S02]  /*0ae0*/  IMAD.IADD R191, R197, 0x1, -R2 ;  /* 0x00000001c5bf7824 */ /* 0x000fe400078e0a02 */
[----:B------:R-:W-:-:S03]  /*0af0*/  IMAD.SHL.U32 R6, R4, 0x20, RZ ;  /* 0x0000002004067824 */ /* 0x000fc600078e00ff */
[----:B------:R-:W-:Y:S02]  /*0b00*/  SHF.R.S32.HI R8, RZ, 0x1f, R191 ;  /* 0x0000001fff087819 */ /* 0x000fe400000114bf */
[----:B------:R-:W-:Y:S02]  /*0b10*/  LEA.HI R2, R0, R197, RZ, 0x4 ;  /* 0x000000c500027211 */ /* 0x000fe400078f20ff */
[----:B------:R-:W-:Y:S02]  /*0b20*/  LEA.HI R9, R8, R191, RZ, 0x2 ;  /* 0x000000bf08097211 */ /* 0x000fe400078f10ff */
[----:B------:R-:W-:Y:S02]  /*0b30*/  LEA.HI R10, R0, R197, RZ, 0x2 ;  /* 0x000000c5000a7211 */ /* 0x000fe400078f10ff */
[----:B------:R-:W-:Y:S02]  /*0b40*/  LOP3.LUT R7, R6, 0xfffffc00, RZ, 0xc0, !PT ;  /* 0xfffffc0006077812 */ /* 0x000fe400078ec0ff */
[----:B------:R-:W-:-:S02]  /*0b50*/  SHF.R.S32.HI R6, RZ, 0x2, R9 ;  /* 0x00000002ff067819 */ /* 0x000fc40000011409 */
[----:B------:R-:W-:Y:S02]  /*0b60*/  SHF.R.S32.HI R11, RZ, 0x1f, R9 ;  /* 0x0000001fff0b7819 */ /* 0x000fe40000011409 */
[----:B------:R-:W-:Y:S02]  /*0b70*/  SHF.R.S32.HI R5, RZ, 0x4, R2 ;  /* 0x00000004ff057819 */ /* 0x000fe40000011402 */
[----:B------:R-:W-:Y:S02]  /*0b80*/  LOP3.LUT R4, R2, 0x3fffff0, RZ, 0xc0, !PT ;  /* 0x03fffff002047812 */ /* 0x000fe400078ec0ff */
[----:B------:R-:W-:Y:S02]  /*0b90*/  LOP3.LUT R10, R10, 0xfffffffc, RZ, 0xc0, !PT ;  /* 0xfffffffc0a0a7812 */ /* 0x000fe400078ec0ff */
[----:B------:R-:W-:Y:S02]  /*0ba0*/  LEA.HI R0, R0, R197, RZ, 0x3 ;  /* 0x000000c500007211 */ /* 0x000fe400078f18ff */
[----:B------:R-:W-:-:S02]  /*0bb0*/  LEA.HI R11, R11, R6, RZ, 0x3 ;  /* 0x000000060b0b7211 */ /* 0x000fc400078f18ff */
[----:B------:R-:W-:Y:S01]  /*0bc0*/  SHF.R.S32.HI R192, RZ, 0x7, R3 ;  /* 0x00000007ffc07819 */ /* 0x000fe20000011403 */
[C---:B------:R-:W-:Y:S01]  /*0bd0*/  IMAD.IADD R4, R197.reuse, 0x1, -R4 ;  /* 0x00000001c5047824 */ /* 0x040fe200078e0a04 */
[----:B------:R-:W-:Y:S01]  /*0be0*/  LEA.HI R2, R2, R5, RZ, 0x1 ;  /* 0x0000000502027211 */ /* 0x000fe200078f08ff */
[----:B------:R-:W-:Y:S01]  /*0bf0*/  IMAD.IADD R10, R197, 0x1, -R10 ;  /* 0x00000001c50a7824 */ /* 0x000fe200078e0a0a */
[----:B------:R-:W-:Y:S02]  /*0c00*/  LOP3.LUT R186, R0, 0xfffffff8, RZ, 0xc0, !PT ;  /* 0xfffffff800ba7812 */ /* 0x000fe400078ec0ff */
[----:B------:R-:W-:Y:S02]  /*0c10*/  LOP3.LUT R11, R11, 0xfffffff8, RZ, 0xc0, !PT ;  /* 0xfffffff80b0b7812 */ /* 0x000fe400078ec0ff */
[----:B------:R-:W-:Y:S02]  /*0c20*/  LEA.HI R8, R8, R191, RZ, 0x5 ;  /* 0x000000bf08087211 */ /* 0x000fe400078f28ff */
[----:B------:R-:W-:Y:S01]  /*0c30*/  LEA.HI R3, R3, R192, RZ, 0x1 ;  /* 0x000000c003037211 */ /* 0x000fe200078f08ff */
[----:B------:R-:W-:Y:S01]  /*0c40*/  IMAD R7, R4, 0x40, R7 ;  /* 0x0000004004077824 */ /* 0x000fe200078e0207 */
[----:B------:R-:W-:Y:S01]  /*0c50*/  LOP3.LUT R2, R2, 0x1ffffffe, RZ, 0xc0, !PT ;  /* 0x1ffffffe02027812 */ /* 0x000fe200078ec0ff */
[----:B------:R-:W-:Y:S01]  /*0c60*/  IMAD.IADD R186, R197, 0x1, -R186 ;  /* 0x00000001c5ba7824 */ /* 0x000fe200078e0aba */
[----:B------:R-:W-:Y:S01]  /*0c70*/  SHF.R.S32.HI R8, RZ, 0x5, R8 ;  /* 0x00000005ff087819 */ /* 0x000fe20000011408 */
[----:B------:R-:W-:Y:S01]  /*0c80*/  IMAD.IADD R11, R6, 0x1, -R11 ;  /* 0x00000001060b7824 */ /* 0x000fe200078e0a0b */
[----:B------:R-:W-:-:S02]  /*0c90*/  LEA.HI R4, R10, R10, RZ, 0x1 ;  /* 0x0000000a0a047211 */ /* 0x000fc400078f08ff */
[----:B------:R-:W-:Y:S01]  /*0ca0*/  LOP3.LUT R3, R3, 0x3fffffe, RZ, 0xc0, !PT ;  /* 0x03fffffe03037812 */ /* 0x000fe200078ec0ff */
[----:B------:R-:W-:Y:S01]  /*0cb0*/  IMAD.IADD R2, R5, 0x1, -R2 ;  /* 0x0000000105027824 */ /* 0x000fe200078e0a02 */
[----:B------:R-:W-:Y:S01]  /*0cc0*/  LOP3.LUT R5, R4, 0x1ffffffe, RZ, 0xc0, !PT ;  /* 0x1ffffffe04057812 */ /* 0x000fe200078ec0ff */
[----:B------:R-:W-:Y:S02]  /*0cd0*/  IMAD.SHL.U32 R19, R186, 0x8, RZ ;  /* 0x00000008ba137824 */ /* 0x000fe400078e00ff */
[----:B------:R-:W-:Y:S02]  /*0ce0*/  IMAD R8, R8, 0x10, R11 ;  /* 0x0000001008087824 */ /* 0x000fe400078e020b */
[----:B------:R-:W-:Y:S01]  /*0cf0*/  IMAD.IADD R3, R192, 0x1, -R3 ;  /* 0x00000001c0037824 */ /* 0x000fe200078e0a03 */
[----:B------:R-:W-:Y:S01]  /*0d00*/  LOP3.LUT R22, R9, 0x7ffffffc, RZ, 0xc0, !PT ;  /* 0x7ffffffc09167812 */ /* 0x000fe200078ec0ff */
[----:B------:R-:W-:Y:S02]  /*0d10*/  VIADD R185, R19, 0x40 ;  /* 0x0000004013b97836 */ /* 0x000fe40000000000 */
[----:B------:R-:W-:-:S02]  /*0d20*/  IMAD.IADD R10, R10, 0x1, -R5 ;  /* 0x000000010a0a7824 */ /* 0x000fc400078e0a05 */
[----:B------:R-:W-:Y:S01]  /*0d30*/  IMAD R193, R3, 0x40, R8 ;  /* 0x0000004003c17824 */ /* 0x000fe200078e0208 */
[----:B------:R-:W-:Y:S01]  /*0d40*/  SHF.R.S32.HI R189, RZ, 0x3, R0 ;  /* 0x00000003ffbd7819 */ /* 0x000fe20000011400 */
[----:B------:R-:W-:Y:S01]  /*0d50*/  IMAD R194, R2, 0x8, R7 ;  /* 0x0000000802c27824 */ /* 0x000fe200078e0207 */
[----:B------:R-:W-:Y:S01]  /*0d60*/  SHF.R.S32.HI R196, RZ, 0x1f, R19 ;  /* 0x0000001fffc47819 */ /* 0x000fe20000011413 */
[----:B------:R-:W-:Y:S01]  /*0d70*/  IMAD.MOV.U32 R190, RZ, RZ, RZ ;  /* 0x000000ffffbe7224 */ /* 0x000fe200078e00ff */
[----:B------:R-:W-:Y:S01]  /*0d80*/  SHF.R.S32.HI R195, RZ, 0x1f, R185 ;  /* 0x0000001fffc37819 */ /* 0x000fe200000114b9 */
[----:B------:R-:W-:Y:S02]  /*0d90*/  IMAD.IADD R22, R191, 0x1, -R22 ;  /* 0x00000001bf167824 */ /* 0x000fe400078e0a16 */
[----:B------:R-:W-:Y:S01]  /*0da0*/  IMAD R23, R10, 0x8, R193 ;  /* 0x000000080a177824 */ /* 0x000fe200078e02c1 */
[----:B------:R-:W-:Y:S01]  /*0db0*/  UMOV UR36, URZ ;  /* 0x0000003f00247c82 */ /* 0x000fe20008000000 */
[----:B------:R-:W-:Y:S01]  /*0dc0*/  UMOV UR37, URZ ;  /* 0x0000003f00257c82 */ /* 0x000fe20008000000 */
[----:B--2---:R-:W-:-:S07]  /*0dd0*/  LOP3.LUT R18, R12, 0x1, RZ, 0xfc, !PT ;  /* 0x000000010c127812 */ /* 0x004fce00078efcff */
.L_x_9203:
[----:B0-2---:R-:W0:Y:S01]  /*0de0*/  LDC.64 R2, c[0x0][0xc88] ;  /* 0x00032200ff027b82 */ /* 0x005e220000000a00 */
[----:B------:R-:W-:Y:S01]  /*0df0*/  ULDC.64 UR4, c[0x0][0xa28] ;  /* 0x00028a0000047ab9 */ /* 0x000fe20000000a00 */
[----:B------:R-:W-:Y:S01]  /*0e00*/  ULDC.64 UR6, c[0x0][0xa18] ;  /* 0x0002860000067ab9 */ /* 0x000fe20000000a00 */
[----:B------:R-:W-:Y:S01]  /*0e10*/  IMAD.MOV.U32 R7, RZ, RZ, RZ ;  /* 0x000000ffff077224 */ /* 0x000fe200078e00ff */
[----:B------:R-:W-:Y:S01]  /*0e20*/  ULDC.64 UR8, c[0x0][0xa20] ;  /* 0x0002880000087ab9 */ /* 0x000fe20000000a00 */
[----:B0-----:R-:W-:-:S05]  /*0e30*/  IMAD.WIDE R2, R47, 0x4, R2 ;  /* 0x000000042f027825 */ /* 0x001fca00078e0202 */
[----:B------:R-:W2:Y:S01]  /*0e40*/  LDG.E R184, desc[UR40][R2.64] ;  /* 0x0000002802b87981 */ /* 0x000ea2000c1e1900 */
[----:B------:R-:W-:Y:S02]  /*0e50*/  ISETP.NE.U32.AND P0, PT, RZ, UR4, PT ;  /* 0x00000004ff007c0c */ /* 0x000fe4000bf05070 */
[----:B------:R-:W-:Y:S02]  /*0e60*/  ISETP.NE.U32.AND P1, PT, RZ, UR6, PT ;  /* 0x00000006ff007c0c */ /* 0x000fe4000bf25070 */
[----:B------:R-:W-:Y:S02]  /*0e70*/  ISETP.NE.AND.EX P0, PT, RZ, UR5, PT, P0 ;  /* 0x00000005ff007c0c */ /* 0x000fe4000bf05300 */
[----:B------:R-:W-:Y:S02]  /*0e80*/  ISETP.NE.AND.EX P1, PT, RZ, UR7, PT, P1 ;  /* 0x00000007ff007c0c */ /* 0x000fe4000bf25310 */
[----:B--2---:R-:W-:-:S09]  /*0e90*/  SHF.R.S32.HI R188, RZ, 0x1f, R184 ;  /* 0x0000001fffbc7819 */ /* 0x004fd200000114b8 */
[----:B---34-:R-:W-:Y:S01]  /*0ea0*/  @P0 LEA R4, P2, R184, UR4, 0x2 ;  /* 0x00000004b8040c11 */ /* 0x018fe2000f8410ff */
[----:B------:R-:W-:-:S03]  /*0eb0*/  ULDC UR4, c[0x0][0x288] ;  /* 0x0000a20000047ab9 */ /* 0x000fc60000000800 */
[C-C-:B------:R-:W-:Y:S02]  /*0ec0*/  @P0 LEA.HI.X R5, R184.reuse, UR5, R188.reuse, 0x2, P2 ;  /* 0x00000005b8050c11 */ /* 0x140fe400090f14bc */
[C---:B------:R-:W-:Y:S01]  /*0ed0*/  @P1 LEA R2, P2, R184.reuse, UR6, 0x2 ;  /* 0x00000006b8021c11 */ /* 0x040fe2000f8410ff */
[----:B------:R-:W-:Y:S01]  /*0ee0*/  IMAD.U32 R17, RZ, RZ, UR4 ;  /* 0x00000004ff117e24 */ /* 0x000fe2000f8e00ff */
[----:B------:R-:W-:Y:S01]  /*0ef0*/  ULDC.64 UR4, c[0x0][0x418] ;  /* 0x0001060000047ab9 */ /* 0x000fe20000000a00 */
[----:B------:R0:W5:Y:S01]  /*0f00*/  @P0 LDG.E R7, desc[UR40][R4.64] ;  /* 0x0000002804070981 */ /* 0x000162000c1e1900 */
[----:B------:R-:W-:-:S05]  /*0f10*/  @P1 LEA.HI.X R3, R184, UR7, R188, 0x2, P2 ;  /* 0x00000007b8031c11 */ /* 0x000fca00090f14bc */
[----:B------:R0:W5:Y:S01]  /*0f20*/  @P1 LDG.E R17, desc[UR40][R2.64] ;  /* 0x0000002802111981 */ /* 0x000162000c1e1900 */
[----:B------:R-:W-:Y:S01]  /*0f30*/  UISETP.NE.U32.AND UP0, UPT, UR4, URZ, UPT ;  /* 0x0000003f0400728c */ /* 0x000fe2000bf05070 */
[----:B------:R-:W-:Y:S02]  /*0f40*/  ISETP.NE.U32.AND P2, PT, RZ, UR8, PT ;  /* 0x00000008ff007c0c */ /* 0x000fe4000bf45070 */
[----:B------:R-:W-:Y:S01]  /*0f50*/  ULDC UR4, c[0x0][0x424] ;  /* 0x0001090000047ab9 */ /* 0x000fe20000000800 */
[----:B------:R-:W-:Y:S01]  /*0f60*/  UISETP.NE.AND.EX UP0, UPT, UR5, URZ, UPT, UP0 ;  /* 0x0000003f0500728c */ /* 0x000fe2000bf05300 */
[----:B------:R-:W-:Y:S02]  /*0f70*/  ISETP.NE.AND.EX P2, PT, RZ, UR9, PT, P2 ;  /* 0x00000009ff007c0c */ /* 0x000fe4000bf45320 */
[----:B------:R-:W-:Y:S01]  /*0f80*/  ULDC UR5, c[0x0][0x2f0] ;  /* 0x0000bc0000057ab9 */ /* 0x000fe20000000800 */
[----:B------:R-:W-:-:S04]  /*0f90*/  USEL UR4, UR4, 0x1, UP0 ;  /* 0x0000000104047887 */ /* 0x000fc80008000000 */
[----:B------:R-:W-:Y:S01]  /*0fa0*/  UIMAD UR4, UR4, UR5, URZ ;  /* 0x00000005040472a4 */ /* 0x000fe2000f8e023f */
[----:B0-----:R-:W-:Y:S11]  /*0fb0*/  @P1 BRA `(.L_x_9150) ;  /* 0x0000000000241947 */ /* 0x001ff60003800000 */
        /* <DEDUP_REMOVED lines=9> */
.L_x_9150:
[----:B------:R-:W-:Y:S02]  /*1050*/  IMAD.U32 R16, RZ, RZ, UR4 ;  /* 0x00000004ff107e24 */ /* 0x000fe4000f8e00ff */
[----:B------:R-:W-:Y:S01]  /*1060*/  IMAD.MOV.U32 R187, RZ, RZ, R46 ;  /* 0x000000ffffbb7224 */ /* 0x000fe200078e002e */
[----:B------:R-:W-:Y:S06]  /*1070*/  @!P2 BRA `(.L_x_9151) ;  /* 0x000000000010a947 */ /* 0x000fec0003800000 */
[----:B------:R-:W-:-:S04]  /*1080*/  LEA R2, P0, R184, UR8, 0x2 ;  /* 0x00000008b8027c11 */ /* 0x000fc8000f8010ff */
[----:B------:R-:W-:-:S05]  /*1090*/  LEA.HI.X R3, R184, UR9, R188, 0x2, P0 ;  /* 0x00000009b8037c11 */ /* 0x000fca00080f14bc */
[----:B------:R0:W5:Y:S01]  /*10a0*/  LDG.E R16, desc[UR40][R2.64] ;  /* 0x0000002802107981 */ /* 0x000162000c1e1900 */
[----:B------:R-:W-:Y:S05]  /*10b0*/  BRA `(.L_x_9152) ;  /* 0x0000000000247947 */ /* 0x000fea0003800000 */
.L_x_9151:
[----:B------:R-:W-:Y:S02]  /*10c0*/  ULDC.64 UR4, c[0x0][0xa08] ;  /* 0x0002820000047ab9 */ /* 0x000fe40000000a00 */
[----:B------:R-:W-:-:S04]  /*10d0*/  ISETP.NE.U32.AND P0, PT, RZ, UR4, PT ;  /* 0x00000004ff007c0c */ /* 0x000fc8000bf05070 */
[----:B------:R-:W-:-:S13]  /*10e0*/  ISETP.NE.AND.EX P0, PT, RZ, UR5, PT, P0 ;  /* 0x00000005ff007c0c */ /* 0x000fda000bf05300 */
[----:B------:R-:W-:Y:S05]  /*10f0*/  @!P0 BRA `(.L_x_9152) ;  /* 0x0000000000148947 */ /* 0x000fea0003800000 */
[----:B------:R-:W0:Y:S02]  /*1100*/  LDC.64 R2, c[0x0][0xa08] ;  /* 0x00028200ff027b82 */ /* 0x000e240000000a00 */
[----:B0-----:R-:W-:-:S05]  /*1110*/  IMAD.WIDE R2, R184, 0x4, R2 ;  /* 0x00000004b8027825 */ /* 0x001fca00078e0202 */
[----:B------:R-:W2:Y:S04]  /*1120*/  LDG.E R16, desc[UR40][R2.64] ;  /* 0x0000002802107981 */ /* 0x000ea8000c1e1900 */
[----:B------:R-:W2:Y:S02]  /*1130*/  LDG.E R5, desc[UR40][R2.64+0x4] ;  /* 0x0000042802057981 */ /* 0x000ea4000c1e1900 */
[----:B--2---:R-:W-:-:S07]  /*1140*/  IMAD.IADD R16, R5, 0x1, -R16 ;  /* 0x0000000105107824 */ /* 0x004fce00078e0a10 */
.L_x_9152:
[----:B------:R-:W1:Y:S01]  /*1150*/  LDC R0, c[0x0][0x448] ;  /* 0x00011200ff007b82 */ /* 0x000e620000000800 */
[----:B0-----:R-:W-:Y:S01]  /*1160*/  IMAD.SHL.U32 R2, R45, 0x80, RZ ;  /* 0x000000802d027824 */ /* 0x001fe200078e00ff */
[----:B------:R-:W-:Y:S01]  /*1170*/  CS2R R150, SRZ ;  /* 0x0000000000967805 */ /* 0x000fe2000001ff00 */
[----:B-----5:R-:W-:Y:S01]  /*1180*/  IMAD.IADD R16, R16, 0x1, -R7 ;  /* 0x0000000110107824 */ /* 0x020fe200078e0a07 */
[----:B------:R-:W-:Y:S02]  /*1190*/  CS2R R148, SRZ ;  /* 0x0000000000947805 */ /* 0x000fe4000001ff00 */
[----:B------:R-:W-:Y:S02]  /*11a0*/  CS2R R146, SRZ ;  /* 0x0000000000927805 */ /* 0x000fe4000001ff00 */
[----:B------:R-:W-:Y:S02]  /*11b0*/  CS2R R144, SRZ ;  /* 0x0000000000907805 */ /* 0x000fe4000001ff00 */
[----:B------:R-:W-:-:S02]  /*11c0*/  CS2R R142, SRZ ;  /* 0x00000000008e7805 */ /* 0x000fc4000001ff00 */
[----:B------:R-:W-:Y:S02]  /*11d0*/  IADD3 R5, R16, 0x80, -R17 ;  /* 0x0000008010057810 */ /* 0x000fe40007ffe811 */
        /* <DEDUP_REMOVED lines=15> */
[----:B-1----:R-:W-:Y:S01]  /*12d0*/  ISETP.NE.AND P0, PT, R0, 0x1, PT ;  /* 0x000000010000780c */ /* 0x002fe20003f05270 */
[----:B------:R-:W-:Y:S01]  /*12e0*/  VIADD R0, R2, 0x7f ;  /* 0x0000007f02007836 */ /* 0x000fe20000000000 */
        /* <DEDUP_REMOVED lines=10> */
[----:B------:R-:W-:Y:S01]  /*1390*/  CS2R R90, SRZ ;  /* 0x00000000005a7805 */ /* 0x000fe2000001ff00 */
[----:B------:R-:W0:Y:S01]  /*13a0*/  @P0 LDC R3, c[0x0][0x44c] ;  /* 0x00011300ff030b82 */ /* 0x000e220000000800 */
[----:B------:R-:W-:Y:S02]  /*13b0*/  IMAD.MOV.U32 R21, RZ, RZ, RZ ;  /* 0x000000ffff157224 */ /* 0x000fe400078e00ff */
[----:B------:R-:W-:Y:S02]  /*13c0*/  IMAD.MOV.U32 R89, RZ, RZ, RZ ;  /* 0x000000ffff597224 */ /* 0x000fe400078e00ff */
[----:B------:R-:W-:-:S03]  /*13d0*/  IMAD.MOV.U32 R8, RZ, RZ, RZ ;  /* 0x000000ffff087224 */ /* 0x000fc600078e00ff */
[----:B------:R-:W1:Y:S01]  /*13e0*/  @P0 LDC R4, c[0x0][0x450] ;  /* 0x00011400ff040b82 */ /* 0x000e620000000800 */
[----:B0-----:R-:W-:-:S05]  /*13f0*/  @P0 IMAD.HI.U32 R3, R0, R3, RZ ;  /* 0x0000000300030227 */ /* 0x001fca00078e00ff */
[----:B-1----:R-:W-:Y:S01]  /*1400*/  @P0 SHF.R.U32.HI R0, RZ, R4, R3 ;  /* 0x00000004ff000219 */ /* 0x002fe20000011603 */
[----:B------:R-:W-:Y:S01]  /*1410*/  VIADD R3, R16, 0x7f ;  /* 0x0000007f10037836 */ /* 0x000fe20000000000 */
[----:B------:R-:W-:-:S03]  /*1420*/  PLOP3.LUT P0, PT, PT, PT, PT, 0x80, 0x0 ;  /* 0x000000000000781c */ /* 0x000fc60003f0f070 */
[----:B------:R-:W-:Y:S01]  /*1430*/  IMAD.IADD R5, R5, 0x1, R0 ;  /* 0x0000000105057824 */ /* 0x000fe200078e0200 */
[----:B------:R-:W-:-:S04]  /*1440*/  SHF.R.S32.HI R0, RZ, 0x1f, R3 ;  /* 0x0000001fff007819 */ /* 0x000fc80000011403 */
[----:B------:R-:W-:Y:S02]  /*1450*/  SHF.R.S32.HI R4, RZ, 0x1f, R5 ;  /* 0x0000001fff047819 */ /* 0x000fe40000011405 */
[----:B------:R-:W-:Y:S02]  /*1460*/  LEA.HI R0, R0, R3, RZ, 0x7 ;  /* 0x0000000300007211 */ /* 0x000fe400078f38ff */
[----:B------:R-:W-:Y:S02]  /*1470*/  LEA.HI R4, R4, R5, RZ, 0x7 ;  /* 0x0000000504047211 */ /* 0x000fe400078f38ff */
[----:B------:R-:W-:Y:S01]  /*1480*/  SHF.R.S32.HI R88, RZ, 0x7, R0 ;  /* 0x00000007ff587819 */ /* 0x000fe20000011400 */
[----:B------:R-:W-:Y:S01]  /*1490*/  IMAD.MOV.U32 R0, RZ, RZ, RZ ;  /* 0x000000ffff007224 */ /* 0x000fe200078e00ff */
[----:B------:R-:W-:-:S04]  /*14a0*/  SHF.R.S32.HI R3, RZ, 0x7, R4 ;  /* 0x00000007ff037819 */ /* 0x000fc80000011404 */
[----:B------:R-:W-:Y:S01]  /*14b0*/  VIMNMX R88, R88, R3, PT ;  /* 0x0000000358587248 */ /* 0x000fe20003fe0100 */
[----:B------:R-:W-:-:S03]  /*14c0*/  IMAD.MOV.U32 R3, RZ, RZ, RZ ;  /* 0x000000ffff037224 */ /* 0x000fc600078e00ff */
[----:B------:R-:W-:-:S13]  /*14d0*/  ISETP.GE.AND P1, PT, R88, 0x1, PT ;  /* 0x000000015800780c */ /* 0x000fda0003f26270 */
        /* <DEDUP_REMOVED lines=32> */
.L_x_9154:
[----:B------:R-:W-:Y:S02]  /*16e0*/  LEA.HI R0, R190, R190, RZ, 0x1 ;  /* 0x000000bebe007211 */ /* 0x000fe400078f08ff */
[----:B------:R-:W-:Y:S02]  /*16f0*/  ISETP.NE.AND P0, PT, R18, 0x3, PT ;  /* 0x000000031200780c */ /* 0x000fe40003f05270 */
[----:B------:R-:W-:-:S05]  /*1700*/  LOP3.LUT R3, R0, 0xfffffffe, RZ, 0xc0, !PT ;  /* 0xfffffffe00037812 */ /* 0x000fca00078ec0ff */
[----:B------:R-:W-:-:S05]  /*1710*/  IMAD.IADD R0, R190, 0x1, -R3 ;  /* 0x00000001be007824 */ /* 0x000fca00078e0a03 */
[----:B------:R-:W-:-:S04]  /*1720*/  SHF.L.U32 R0, R0, 0x1f, RZ ;  /* 0x0000001f00007819 */ /* 0x000fc800000006ff */
[----:B------:R-:W0:Y:S02]  /*1730*/  SYNCS.PHASECHK.TRANS64.TRYWAIT P1, [UR38+0x28800], R0 ;  /* 0x02880000ff0075a7 */ /* 0x000e240008020166 */
[----:B0-----:R-:W-:Y:S05]  /*1740*/  @!P1 BRA `(.L_x_9155) ;  /* 0x0000011000209947 */ /* 0x001fea0003800000 */
.L_x_9325:
[----:B------:R-:W-:Y:S05]  /*1750*/  @!P0 BRA `(.L_x_9156) ;  /* 0x0000000000048947 */ /* 0x000fea0003800000 */
[----:B------:R-:W-:Y:S01]  /*1760*/  BPT.TRAP 0x1 ;  /* 0x000000040000795c */ /* 0x000fe20000300000 */
.L_x_9156:
[----:B0-----:R-:W-:Y:S02]  /*1770*/  IMAD.U32 R0, RZ, RZ, UR37 ;  /* 0x00000025ff007e24 */ /* 0x001fe4000f8e00ff */
[----:B------:R-:W-:-:S03]  /*1780*/  IMAD.U32 R3, RZ, RZ, UR36 ;  /* 0x00000024ff037e24 */ /* 0x000fc6000f8e00ff */
[----:B------:R-:W-:Y:S02]  /*1790*/  LEA R0, R0, UR38, 0x3 ;  /* 0x0000002600007c11 */ /* 0x000fe4000f8e18ff */
[----:B------:R-:W-:-:S04]  /*17a0*/  SHF.L.U32 R3, R3, 0x1f, RZ ;  /* 0x0000001f03037819 */ /* 0x000fc800000006ff */
[----:B------:R0:W1:Y:S01]  /*17b0*/  SYNCS.PHASECHK.TRANS64.TRYWAIT P2, [R0+URZ+0x28830], R3 ;  /* 0x02883003000075a7 */ /* 0x000062000804017f */
[----:B------:R-:W-:Y:S05]  /*17c0*/  @!P0 BRA `(.L_x_9157) ;  /* 0x0000000000048947 */ /* 0x000fea0003800000 */
[----:B------:R-:W-:Y:S01]  /*17d0*/  BPT.TRAP 0x1 ;  /* 0x000000040000795c */ /* 0x000fe20000300000 */
.L_x_9157:
[----:B------:R-:W2:Y:S02]  /*17e0*/  S2R R4, SR_TID.X ;  /* 0x0000000000047919 */ /* 0x000ea40000002100 */
[----:B--2---:R-:W-:Y:S01]  /*17f0*/  LOP3.LUT P1, RZ, R4, 0x7f, RZ, 0xc0, !PT ;  /* 0x0000007f04ff7812 */ /* 0x004fe2000782c0ff */
[----:B-1----:R-:W-:-:S12]  /*1800*/  @P2 BRA `(.L_x_9158) ;  /* 0x0000000000082947 */ /* 0x002fd80003800000 */
[----:B------:R-:W1:Y:S02]  /*1810*/  SYNCS.PHASECHK.TRANS64.TRYWAIT P2, [R0+URZ+0x28830], R3 ;  /* 0x02883003000075a7 */ /* 0x000e64000804017f */
[----:B-1----:R-:W-:Y:S05]  /*1820*/  @!P2 BRA `(.L_x_9159) ;  /* 0x000001100000a947 */ /* 0x002fea0003800000 */
.L_x_9158:
[----:B------:R-:W-:Y:S05]  /*1830*/  WARPSYNC.ALL ;  /* 0x0000000000007948 */ /* 0x000fea0003800000 */
[----:B------:R-:W-:Y:S01]  /*1840*/  UIADD3 UR4, UR38, 0x18400, URZ ;  /* 0x0001840026047890 */ /* 0x000fe2000fffe03f */
[----:B------:R-:W-:Y:S01]  /*1850*/  WARPGROUP.ARRIVE ;  /* 0x00000000000079c5 */ /* 0x000fe20000000000 */
[----:B------:R-:W-:Y:S01]  /*1860*/  ULOP3.LUT UR32, UR43, 0x10000, URZ, 0xfc, !UPT ;  /* 0x000100002b207892 */ /* 0x000fe2000f8efc3f */
[----:B------:R-:W2:Y:S01]  /*1870*/  LDC R8, c[0x0][0x448] ;  /* 0x00011200ff087b82 */ /* 0x000ea20000000800 */
        /* <DEDUP_REMOVED lines=24> */
[----:B--2---:R-:W-:Y:S01]  /*1a00*/  ISETP.NE.AND P2, PT, R8, 0x1, PT ;  /* 0x000000010800780c */ /* 0x004fe20003f45270 */
[----:B------:R-:W-:Y:S01]  /*1a10*/  UIADD3 UR14, UR34, 0x6, URZ ;  /* 0x00000006220e7890 */ /* 0x000fe2000fffe03f */
[----:B------:R-:W-:Y:S01]  /*1a20*/  IMAD.IADD R8, R23, 0x1, R2 ;  /* 0x0000000117087824 */ /* 0x000fe200078e0202 */
        /* <DEDUP_REMOVED lines=11> */
[----:B------:R-:W0:Y:S01]  /*1ae0*/  @P2 LDC R9, c[0x0][0x44c] ;  /* 0x00011300ff092b82 */ /* 0x000e220000000800 */
        /* <DEDUP_REMOVED lines=17> */
[----:B------:R-:W-:Y:S02]  /*1c00*/  CS2R R118, SRZ ;  /* 0x0000000000767805 */ /* 0x000fe4000001ff00 */
[----:B------:R-:W-:Y:S02]  /*1c10*/  CS2R R116, SRZ ;  /* 0x0000000000747805 */ /* 0x000fe4000001ff00 */
[----:B------:R-:W-:Y:S01]  /*1c20*/  CS2R R114, SRZ ;  /* 0x0000000000727805 */ /* 0x000fe2000001ff00 */
[----:B0-----:R-:W-:Y:S01]  /*1c30*/  @P2 IMAD.HI.U32 R9, R8, R9, RZ ;  /* 0x0000000908092227 */ /* 0x001fe200078e00ff */
[----:B------:R-:W-:-:S02]  /*1c40*/  WARPGROUP.DEPBAR.LE gsb0, 0x0 ;  /* 0x00008000000079c5 */ /* 0x000fc40000010000 */
[----:B------:R-:W-:-:S06]  /*1c50*/  WARPGROUP.ARRIVE ;  /* 0x00000000000079c5 */ /* 0x000fcc0000000000 */
[----:B------:R-:W-:Y:S01]  /*1c60*/  HGMMA.64x128x16.F32.BF16 R24, gdesc[UR4], R24, gsb0 ;  /* 0x01e00000041879f0 */ /* 0x000fe20008001818 */
[----:B------:R-:W-:Y:S01]  /*1c70*/  ULDC UR6, c[0x0][0x9d8] ;  /* 0x0002760000067ab9 */ /* 0x000fe20000000800 */
[----:B------:R-:W-:Y:S01]  /*1c80*/  ULDC UR7, c[0x0][0x988] ;  /* 0x0002620000077ab9 */ /* 0x000fe20000000800 */
        /* <DEDUP_REMOVED lines=32> */
[----:B0-----:R-:W0:Y:S01]  /*1e90*/  @P2 LDC R30, c[0x0][0x450] ;  /* 0x00011400ff1e2b82 */ /* 0x001e220000000800 */
[----:B------:R-:W-:Y:S01]  /*1ea0*/  FMUL.FTZ R43, R43, UR6 ;  /* 0x000000062b2b7c20 */ /* 0x000fe20008410000 */
[----:B------:R-:W-:Y:S01]  /*1eb0*/  FMUL.FTZ R46, R46, UR6 ;  /* 0x000000062e2e7c20 */ /* 0x000fe20008410000 */
[----:B------:R-:W-:Y:S01]  /*1ec0*/  FMUL.FTZ R47, R47, UR6 ;  /* 0x000000062f2f7c20 */ /* 0x000fe20008410000 */
[----:B------:R-:W-:Y:S01]  /*1ed0*/  FMUL.FTZ R50, R50, UR6 ;  /* 0x0000000632327c20 */ /* 0x000fe20008410000 */
[----:B------:R-:W-:Y:S01]  /*1ee0*/  FMUL.FTZ R51, R51, UR6 ;  /* 0x0000000633337c20 */ /* 0x000fe20008410000 */
[----:B------:R-:W-:Y:S01]  /*1ef0*/  FMUL.FTZ R54, R54, UR6 ;  /* 0x0000000636367c20 */ /* 0x000fe20008410000 */
[----:B------:R3:W4:Y:S01]  /*1f00*/  MUFU.TANH R32, R27 ;  /* 0x0000001b00207308 */ /* 0x0007220000002400 */
[----:B-1----:R-:W-:-:S02]  /*1f10*/  IMAD.MOV.U32 R26, RZ, RZ, R8 ;  /* 0x000000ffff1a7224 */ /* 0x002fc400078e0008 */
        /* <DEDUP_REMOVED lines=14> */
[----:B------:R-:W5:Y:S01]  /*2000*/  MUFU.TANH R34, R34 ;  /* 0x0000002200227308 */ /* 0x000f620000002400 */
[----:B0-----:R-:W-:Y:S01]  /*2010*/  @P2 SHF.R.U32.HI R26, RZ, R30, R9 ;  /* 0x0000001eff1a2219 */ /* 0x001fe20000011609 */
[----:B------:R-:W-:-:S02]  /*2020*/  IMAD.MOV.U32 R9, RZ, RZ, -0x80 ;  /* 0xffffff80ff097424 */ /* 0x000fc400078e00ff */
[----:B------:R-:W-:Y:S01]  /*2030*/  FMUL.FTZ R74, R74, UR6 ;  /* 0x000000064a4a7c20 */ /* 0x000fe20008410000 */
[----:B------:R-:W-:Y:S01]  /*2040*/  FMUL.FTZ R75, R75, UR6 ;  /* 0x000000064b4b7c20 */ /* 0x000fe20008410000 */
[----:B------:R-:W-:Y:S01]  /*2050*/  FMUL.FTZ R15, R37, UR6 ;  /* 0x00000006250f7c20 */ /* 0x000fe20008410000 */
[----:B------:R-:W0:Y:S01]  /*2060*/  SHFL.IDX PT, R8, R26, 0x1, 0x1c1f ;  /* 0x003c1f001a087f89 */ /* 0x000e2200000e0000 */
[----:B------:R-:W-:Y:S01]  /*2070*/  IMAD R9, R88, R9, 0x80 ;  /* 0x0000008058097424 */ /* 0x000fe200078e0209 */
[----:B------:R-:W5:Y:S01]  /*2080*/  MUFU.TANH R35, R35 ;  /* 0x0000002300237308 */ /* 0x000f620000002400 */
[----:B------:R-:W-:Y:S01]  /*2090*/  FMUL.FTZ R78, R78, UR6 ;  /* 0x000000064e4e7c20 */ /* 0x000fe20008410000 */
[----:B------:R-:W-:Y:S01]  /*20a0*/  FMUL.FTZ R79, R79, UR6 ;  /* 0x000000064f4f7c20 */ /* 0x000fe20008410000 */
[----:B---3--:R-:W-:Y:S02]  /*20b0*/  VIADD R27, R9, 0x1 ;  /* 0x00000001091b7836 */ /* 0x008fe40000000000 */
[----:B------:R-:W-:Y:S01]  /*20c0*/  FMUL.FTZ R11, R45, UR6 ;  /* 0x000000062d0b7c20 */ /* 0x000fe20008410000 */
[----:B------:R-:W-:-:S02]  /*20d0*/  IMAD.IADD R9, R16, 0x1, R9 ;  /* 0x0000000110097824 */ /* 0x000fc400078e0209 */
[----:B------:R-:W-:Y:S01]  /*20e0*/  FMUL.FTZ R14, R41, UR6 ;  /* 0x00000006290e7c20 */ /* 0x000fe20008410000 */
[C---:B------:R-:W-:Y:S01]  /*20f0*/  IMAD R27, R22.reuse, -0x2, R27 ;  /* 0xfffffffe161b7824 */ /* 0x040fe200078e021b */
[----:B------:R-:W3:Y:S01]  /*2100*/  MUFU.TANH R38, R38 ;  /* 0x0000002600267308 */ /* 0x000ee20000002400 */
[----:B------:R-:W-:Y:S02]  /*2110*/  IMAD R30, R22, -0x2, R9 ;  /* 0xfffffffe161e7824 */ /* 0x000fe400078e0209 */
[----:B------:R-:W-:Y:S01]  /*2120*/  FMUL.FTZ R82, R82, UR6 ;  /* 0x0000000652527c20 */ /* 0x000fe20008410000 */
[----:B------:R-:W-:Y:S01]  /*2130*/  FMUL.FTZ R83, R83, UR6 ;  /* 0x0000000653537c20 */ /* 0x000fe20008410000 */
[----:B------:R-:W-:Y:S01]  /*2140*/  IADD3 R97, -R17, R27, R16 ;  /* 0x0000001b11617210 */ /* 0x000fe20007ffe110 */
[----:B------:R-:W-:Y:S01]  /*2150*/  FMUL.FTZ R10, R49, UR6 ;  /* 0x00000006310a7c20 */ /* 0x000fe20008410000 */
[----:B------:R-:W-:Y:S01]  /*2160*/  FMUL.FTZ R86, R86, UR6 ;  /* 0x0000000656567c20 */ /* 0x000fe20008410000 */
[----:B------:R-:W-:Y:S01]  /*2170*/  FMUL.FTZ R5, R53, UR6 ;  /* 0x0000000635057c20 */ /* 0x000fe20008410000 */
[----:B------:R-:W3:Y:S01]  /*2180*/  MUFU.TANH R39, R39 ;  /* 0x0000002700277308 */ /* 0x000ee20000002400 */
[----:B------:R-:W-:Y:S01]  /*2190*/  FMUL.FTZ R87, R87, UR6 ;  /* 0x0000000657577c20 */ /* 0x000fe20008410000 */
[----:B------:R-:W3:Y:S01]  /*21a0*/  SHFL.IDX PT, R26, R26, RZ, 0x1c1f ;  /* 0x001c1fff1a1a7589 */ /* 0x000ee200000e0000 */
[----:B------:R-:W-:Y:S01]  /*21b0*/  FMUL.FTZ R20, R36, UR6 ;  /* 0x0000000624147c20 */ /* 0x000fe20008410000 */
[----:B------:R-:W-:Y:S01]  /*21c0*/  FMUL.FTZ R61, R61, UR6 ;  /* 0x000000063d3d7c20 */ /* 0x000fe20008410000 */
[----:B------:R-:W-:Y:S01]  /*21d0*/  FMUL.FTZ R65, R65, UR6 ;  /* 0x0000000641417c20 */ /* 0x000fe20008410000 */
[----:B0-----:R-:W-:Y:S01]  /*21e0*/  VIADDMNMX R9, R8, R97, R30, PT ;  /* 0x0000006108097246 */ /* 0x001fe2000380011e */
[----:B------:R-:W-:Y:S01]  /*21f0*/  FMUL.FTZ R13, R40, UR6 ;  /* 0x00000006280d7c20 */ /* 0x000fe20008410000 */
[----:B------:R-:W0:Y:S01]  /*2200*/  MUFU.TANH R42, R42 ;  /* 0x0000002a002a7308 */ /* 0x000e220000002400 */
[----:B------:R-:W-:Y:S01]  /*2210*/  FMUL.FTZ R69, R69, UR6 ;  /* 0x0000000645457c20 */ /* 0x000fe20008410000 */
[C---:B------:R-:W-:Y:S01]  /*2220*/  ISETP.GT.AND P3, PT, R9.reuse, RZ, PT ;  /* 0x000000ff0900720c */ /* 0x040fe20003f64270 */
[----:B------:R-:W-:Y:S01]  /*2230*/  FMUL.FTZ R12, R44, UR6 ;  /* 0x000000062c0c7c20 */ /* 0x000fe20008410000 */
[----:B------:R-:W-:Y:S01]  /*2240*/  ISETP.GT.AND P4, PT, R9, 0x1, PT ;  /* 0x000000010900780c */ /* 0x000fe20003f84270 */
[----:B------:R-:W-:Y:S01]  /*2250*/  FMUL.FTZ R73, R73, UR6 ;  /* 0x0000000649497c20 */ /* 0x000fe20008410000 */
[----:B------:R-:W-:Y:S01]  /*2260*/  ISETP.GT.AND P5, PT, R9, 0x8, PT ;  /* 0x000000080900780c */ /* 0x000fe20003fa4270 */
[----:B------:R-:W-:Y:S01]  /*2270*/  FMUL.FTZ R7, R48, UR6 ;  /* 0x0000000630077c20 */ /* 0x000fe20008410000 */
[----:B--2---:R-:W-:Y:S01]  /*2280*/  FSEL R99, R99, -INF , P3 ;  /* 0xff80000063637808 */ /* 0x004fe20001800000 */
[----:B------:R-:W2:Y:S01]  /*2290*/  MUFU.TANH R43, R43 ;  /* 0x0000002b002b7308 */ /* 0x000ea20000002400 */
[----:B----4-:R-:W-:Y:S01]  /*22a0*/  FSEL R32, R32, -INF , P4 ;  /* 0xff80000020207808 */ /* 0x010fe20002000000 */
[----:B------:R-:W-:Y:S01]  /*22b0*/  FMUL.FTZ R6, R52, UR6 ;  /* 0x0000000634067c20 */ /* 0x000fe20008410000 */
[----:B------:R-:W-:Y:S01]  /*22c0*/  ISETP.GT.AND P3, PT, R9, 0x9, PT ;  /* 0x000000090900780c */ /* 0x000fe20003f64270 */
[----:B------:R-:W-:Y:S01]  /*22d0*/  FMUL.FTZ R77, R77, UR6 ;  /* 0x000000064d4d7c20 */ /* 0x000fe20008410000 */
[----:B------:R-:W-:Y:S01]  /*22e0*/  FSEL R101, R101, -INF , P5 ;  /* 0xff80000065657808 */ /* 0x000fe20002800000 */
[----:B------:R-:W-:Y:S01]  /*22f0*/  FMUL.FTZ R3, R56, UR6 ;  /* 0x0000000638037c20 */ /* 0x000fe20008410000 */
[----:B------:R-:W-:Y:S01]  /*2300*/  FMNMX.FTZ R8, R99, R32, !PT ;  /* 0x0000002063087209 */ /* 0x000fe20007810000 */
[----:B------:R-:W4:Y:S01]  /*2310*/  MUFU.TANH R46, R46 ;  /* 0x0000002e002e7308 */ /* 0x000f220000002400 */
[----:B------:R-:W-:Y:S01]  /*2320*/  ISETP.GT.AND P4, PT, R9, 0x10, PT ;  /* 0x000000100900780c */ /* 0x000fe20003f84270 */
[----:B------:R-:W-:Y:S01]  /*2330*/  FMUL.FTZ R81, R81, UR6 ;  /* 0x0000000651517c20 */ /* 0x000fe20008410000 */
[----:B-1----:R-:W-:Y:S01]  /*2340*/  FSEL R103, R31, -INF , P3 ;  /* 0xff8000001f677808 */ /* 0x002fe20001800000 */
[----:B------:R-:W-:Y:S01]  /*2350*/  FMUL.FTZ R60, R60, UR6 ;  /* 0x000000063c3c7c20 */ /* 0x000fe20008410000 */
[----:B------:R-:W-:Y:S01]  /*2360*/  FMNMX.FTZ R8, R101, R8, !PT ;  /* 0x0000000865087209 */ /* 0x000fe20007810000 */
[----:B------:R-:W-:Y:S01]  /*2370*/  FMUL.FTZ R64, R64, UR6 ;  /* 0x0000000640407c20 */ /* 0x000fe20008410000 */
[----:B------:R-:W-:Y:S01]  /*2380*/  ISETP.GT.AND P3, PT, R9, 0x11, PT ;  /* 0x000000110900780c */ /* 0x000fe20003f64270 */
[----:B------:R-:W1:Y:S01]  /*2390*/  MUFU.TANH R47, R47 ;  /* 0x0000002f002f7308 */ /* 0x000e620000002400 */
[----:B-----5:R-:W-:Y:S01]  /*23a0*/  FSEL R105, R34, -INF , P4 ;  /* 0xff80000022697808 */ /* 0x020fe20002000000 */
[----:B------:R-:W-:Y:S01]  /*23b0*/  FMUL.FTZ R85, R85, UR6 ;  /* 0x0000000655557c20 */ /* 0x000fe20008410000 */
[----:B------:R-:W-:Y:S01]  /*23c0*/  FMNMX.FTZ R8, R103, R8, !PT ;  /* 0x0000000867087209 */ /* 0x000fe20007810000 */
[----:B------:R-:W-:Y:S01]  /*23d0*/  FMUL.FTZ R68, R68, UR6 ;  /* 0x0000000644447c20 */ /* 0x000fe20008410000 */
[----:B------:R-:W-:Y:S01]  /*23e0*/  ISETP.GT.AND P4, PT, R9, 0x18, PT ;  /* 0x000000180900780c */ /* 0x000fe20003f84270 */
[----:B------:R-:W-:Y:S01]  /*23f0*/  FMUL.FTZ R72, R72, UR6 ;  /* 0x0000000648487c20 */ /* 0x000fe20008410000 */
[----:B------:R-:W-:Y:S01]  /*2400*/  FSEL R107, R35, -INF , P3 ;  /* 0xff800000236b7808 */ /* 0x000fe20001800000 */
[----:B------:R-:W5:Y:S01]  /*2410*/  MUFU.TANH R50, R50 ;  /* 0x0000003200327308 */ /* 0x000f620000002400 */
[----:B------:R-:W-:Y:S01]  /*2420*/  FMNMX.FTZ R8, R105, R8, !PT ;  /* 0x0000000869087209 */ /* 0x000fe20007810000 */
[----:B------:R-:W-:Y:S01]  /*2430*/  FMUL.FTZ R76, R76, UR6 ;  /* 0x000000064c4c7c20 */ /* 0x000fe20008410000 */
[----:B------:R-:W-:Y:S01]  /*2440*/  ISETP.GT.AND P3, PT, R9, 0x19, PT ;  /* 0x000000190900780c */ /* 0x000fe20003f64270 */
[----:B------:R-:W-:Y:S01]  /*2450*/  FMUL.FTZ R80, R80, UR6 ;  /* 0x0000000650507c20 */ /* 0x000fe20008410000 */
[----:B---3--:R-:W-:Y:S01]  /*2460*/  FSEL R109, R38, -INF , P4 ;  /* 0xff800000266d7808 */ /* 0x008fe20002000000 */
[----:B------:R-:W-:Y:S01]  /*2470*/  FMUL.FTZ R84, R84, UR6 ;  /* 0x0000000654547c20 */ /* 0x000fe20008410000 */
[----:B------:R-:W-:Y:S01]  /*2480*/  FMNMX.FTZ R8, R107, R8, !PT ;  /* 0x000000086b087209 */ /* 0x000fe20007810000 */
[----:B------:R-:W3:Y:S01]  /*2490*/  MUFU.TANH R51, R51 ;  /* 0x0000003300337308 */ /* 0x000ee20000002400 */
[----:B------:R-:W-:Y:S01]  /*24a0*/  ISETP.GT.AND P4, PT, R9, 0x20, PT ;  /* 0x000000200900780c */ /* 0x000fe20003f84270 */
[----:B------:R3:W-:Y:S01]  /*24b0*/  @!P1 SYNCS.ARRIVE.TRANS64.RED.A1T0 RZ, [R0+URZ], RZ ;  /* 0x000000ff00ff99a7 */ /* 0x0007e2000810043f */
[----:B------:R-:W-:-:S02]  /*24c0*/  FSEL R111, R39, -INF , P3 ;  /* 0xff800000276f7808 */ /* 0x000fc40001800000 */
[----:B------:R-:W-:Y:S02]  /*24d0*/  FMNMX.FTZ R8, R109, R8, !PT ;  /* 0x000000086d087209 */ /* 0x000fe40007810000 */
[----:B------:R-:W-:Y:S01]  /*24e0*/  ISETP.GT.AND P3, PT, R9, 0x21, PT ;  /* 0x000000210900780c */ /* 0x000fe20003f64270 */
[----:B------:R-:W-:Y:S01]  /*24f0*/  MUFU.TANH R54, R54 ;  /* 0x0000003600367308 */ /* 0x000fe20000002400 */
[----:B0-----:R-:W-:Y:S02]  /*2500*/  FSEL R113, R42, -INF , P4 ;  /* 0xff8000002a717808 */ /* 0x001fe40002000000 */
[----:B------:R-:W-:Y:S02]  /*2510*/  FMNMX.FTZ R8, R111, R8, !PT ;  /* 0x000000086f087209 */ /* 0x000fe40007810000 */
[----:B------:R-:W-:Y:S02]  /*2520*/  ISETP.GT.AND P4, PT, R9, 0x28, PT ;  /* 0x000000280900780c */ /* 0x000fe40003f84270 */
[----:B--2---:R-:W-:Y:S01]  /*2530*/  FSEL R95, R43, -INF , P3 ;  /* 0xff8000002b5f7808 */ /* 0x004fe20001800000 */
[----:B------:R-:W0:Y:S01]  /*2540*/  MUFU.TANH R55, R55 ;  /* 0x0000003700377308 */ /* 0x000e220000002400 */
[----:B------:R-:W-:Y:S01]  /*2550*/  FMNMX.FTZ R34, R113, R8, !PT ;  /* 0x0000000871227209 */ /* 0x000fe20007810000 */
[----:B------:R-:W-:Y:S01]  /*2560*/  FMUL.FTZ R8, R71, UR6 ;  /* 0x0000000647087c20 */ /* 0x000fe20008410000 */
[----:B------:R-:W-:-:S02]  /*2570*/  ISETP.GT.AND P3, PT, R9, 0x29, PT ;  /* 0x000000290900780c */ /* 0x000fc40003f64270 */
[----:B----4-:R-:W-:Y:S02]  /*2580*/  FSEL R93, R46, -INF , P4 ;  /* 0xff8000002e5d7808 */ /* 0x010fe40002000000 */
[----:B------:R-:W-:Y:S01]  /*2590*/  FMNMX.FTZ R34, R95, R34, !PT ;  /* 0x000000225f227209 */ /* 0x000fe20007810000 */
[----:B------:R-:W-:Y:S01]  /*25a0*/  MUFU.TANH R57, R58 ;  /* 0x0000003a00397308 */ /* 0x000fe20000002400 */
[----:B------:R-:W-:Y:S02]  /*25b0*/  ISETP.GT.AND P4, PT, R9, 0x30, PT ;  /* 0x000000300900780c */ /* 0x000fe40003f84270 */
[----:B-1----:R-:W-:Y:S02]  /*25c0*/  FSEL R91, R47, -INF , P3 ;  /* 0xff8000002f5b7808 */ /* 0x002fe40001800000 */
[----:B------:R-:W-:Y:S02]  /*25d0*/  FMNMX.FTZ R34, R93, R34, !PT ;  /* 0x000000225d227209 */ /* 0x000fe40007810000 */
[----:B------:R-:W-:Y:S01]  /*25e0*/  ISETP.GT.AND P3, PT, R9, 0x31, PT ;  /* 0x000000310900780c */ /* 0x000fe20003f64270 */
[----:B------:R-:W1:Y:S01]  /*25f0*/  MUFU.TANH R27, R59 ;  /* 0x0000003b001b7308 */ /* 0x000e620000002400 */
[----:B-----5:R-:W-:-:S02]  /*2600*/  FSEL R71, R50, -INF , P4 ;  /* 0xff80000032477808 */ /* 0x020fc40002000000 */
[----:B------:R-:W-:Y:S01]  /*2610*/  FMNMX.FTZ R34, R91, R34, !PT ;  /* 0x000000225b227209 */ /* 0x000fe20007810000 */
[----:B------:R-:W2:Y:S01]  /*2620*/  @P2 LDC R50, c[0x0][0x450] ;  /* 0x00011400ff322b82 */ /* 0x000ea20000000800 */
[----:B------:R-:W-:Y:S02]  /*2630*/  ISETP.GT.AND P4, PT, R9, 0x38, PT ;  /* 0x000000380900780c */ /* 0x000fe40003f84270 */
[----:B------:R-:W-:Y:S01]  /*2640*/  FMNMX.FTZ R34, R71, R34, !PT ;  /* 0x0000002247227209 */ /* 0x000fe20007810000 */
[----:B------:R3:W-:Y:S01]  /*2650*/  MUFU.TANH R33, R67 ;  /* 0x0000004300217308 */ /* 0x0007e20000002400 */
[----:B------:R-:W-:-:S04]  /*2660*/  VIADDMNMX R30, R26, R97, R30, PT ;  /* 0x000000611a1e7246 */ /* 0x000fc8000380011e */
[----:B------:R-:W-:-:S03]  /*2670*/  ISETP.GT.AND P5, PT, R30, 0x8, PT ;  /* 0x000000081e00780c */ /* 0x000fc60003fa4270 */
[----:B------:R-:W4:Y:S01]  /*2680*/  MUFU.TANH R62, R62 ;  /* 0x0000003e003e7308 */ /* 0x000f220000002400 */
[----:B---3--:R-:W-:Y:S02]  /*2690*/  FSEL R67, R51, -INF , P3 ;  /* 0xff80000033437808 */ /* 0x008fe40001800000 */
[----:B------:R-:W-:Y:S02]  /*26a0*/  ISETP.GT.AND P3, PT, R9, 0x39, PT ;  /* 0x000000390900780c */ /* 0x000fe40003f64270 */
[----:B------:R-:W-:Y:S02]  /*26b0*/  FMNMX.FTZ R34, R67, R34, !PT ;  /* 0x0000002243227209 */ /* 0x000fe40007810000 */
[----:B0-----:R-:W-:Y:S01]  /*26c0*/  FSEL R59, R55, -INF , P3 ;  /* 0xff800000373b7808 */ /* 0x001fe20001800000 */
[----:B------:R0:W3:Y:S01]  /*26d0*/  MUFU.TANH R29, R63 ;  /* 0x0000003f001d7308 */ /* 0x0000e20000002400 */
[----:B------:R-:W-:-:S04]  /*26e0*/  ISETP.GT.AND P3, PT, R9, 0x41, PT ;  /* 0x000000410900780c */ /* 0x000fc80003f64270 */
[----:B-1----:R-:W-:Y:S02]  /*26f0*/  FSEL R55, R27, -INF , P3 ;  /* 0xff8000001b377808 */ /* 0x002fe40001800000 */
[C---:B------:R-:W-:Y:S01]  /*2700*/  ISETP.GT.AND P3, PT, R9.reuse, 0x49, PT ;  /* 0x000000490900780c */ /* 0x040fe20003f64270 */
[----:B------:R-:W1:Y:S01]  /*2710*/  MUFU.TANH R66, R66 ;  /* 0x0000004200427308 */ /* 0x000e620000002400 */
        /* <DEDUP_REMOVED lines=8> */
[----:B----4-:R-:W-:Y:S01]  /*27a0*/  FSEL R27, R62, -INF , P4 ;  /* 0xff8000003e1b7808 */ /* 0x010fe20002000000 */
[----:B------:R-:W4:Y:S01]  /*27b0*/  MUFU.TANH R8, R8 ;  /* 0x0000000800087308 */ /* 0x000f220000002400 */
[----:B------:R-:W-:Y:S02]  /*27c0*/  FMNMX.FTZ R34, R55, R34, !PT ;  /* 0x0000002237227209 */ /* 0x000fe40007810000 */
[----:B------:R-:W-:Y:S02]  /*27d0*/  ISETP.GT.AND P4, PT, R9, 0x50, PT ;  /* 0x000000500900780c */ /* 0x000fe40003f84270 */
[----:B---3--:R-:W-:-:S02]  /*27e0*/  FSEL R31, R29, -INF , P3 ;  /* 0xff8000001d1f7808 */ /* 0x008fc40001800000 */
[----:B------:R-:W-:Y:S01]  /*27f0*/  FMNMX.FTZ R34, R27, R34, !PT ;  /* 0x000000221b227209 */ /* 0x000fe20007810000 */
[----:B------:R-:W3:Y:S01]  /*2800*/  MUFU.TANH R39, R74 ;  /* 0x0000004a00277308 */ /* 0x000ee20000002400 */
[----:B------:R-:W-:Y:S02]  /*2810*/  ISETP.GT.AND P3, PT, R9, 0x51, PT ;  /* 0x000000510900780c */ /* 0x000fe40003f64270 */
[----:B-1----:R-:W-:Y:S02]  /*2820*/  FSEL R29, R66, -INF , P4 ;  /* 0xff800000421d7808 */ /* 0x002fe40002000000 */
[----:B------:R-:W-:Y:S02]  /*2830*/  FMNMX.FTZ R34, R31, R34, !PT ;  /* 0x000000221f227209 */ /* 0x000fe40007810000 */
[----:B------:R-:W-:Y:S01]  /*2840*/  ISETP.GT.AND P4, PT, R9, 0x58, PT ;  /* 0x000000580900780c */ /* 0x000fe20003f84270 */
[----:B------:R-:W1:Y:S01]  /*2850*/  MUFU.TANH R37, R75 ;  /* 0x0000004b00257308 */ /* 0x000e620000002400 */
[----:B------:R-:W-:-:S02]  /*2860*/  FSEL R33, R33, -INF , P3 ;  /* 0xff80000021217808 */ /* 0x000fc40001800000 */
[----:B------:R-:W-:Y:S02]  /*2870*/  FMNMX.FTZ R34, R29, R34, !PT ;  /* 0x000000221d227209 */ /* 0x000fe40007810000 */
[----:B------:R-:W-:Y:S02]  /*2880*/  ISETP.GT.AND P3, PT, R9, 0x59, PT ;  /* 0x000000590900780c */ /* 0x000fe40003f64270 */
[----:B0-----:R-:W-:Y:S01]  /*2890*/  FSEL R35, R35, -INF , P4 ;  /* 0xff80000023237808 */ /* 0x001fe20002000000 */
[----:B------:R-:W0:Y:S01]  /*28a0*/  MUFU.TANH R43, R78 ;  /* 0x0000004e002b7308 */ /* 0x000e220000002400 */
[----:B------:R-:W-:Y:S02]  /*28b0*/  FMNMX.FTZ R34, R33, R34, !PT ;  /* 0x0000002221227209 */ /* 0x000fe40007810000 */
[----:B------:R-:W-:Y:S02]  /*28c0*/  ISETP.GT.AND P4, PT, R9, 0x60, PT ;  /* 0x000000600900780c */ /* 0x000fe40003f84270 */
[----:B----4-:R-:W-:-:S02]  /*28d0*/  FSEL R41, R8, -INF , P3 ;  /* 0xff80000008297808 */ /* 0x010fc40001800000 */
[----:B------:R-:W-:Y:S01]  /*28e0*/  FMNMX.FTZ R34, R35, R34, !PT ;  /* 0x0000002223227209 */ /* 0x000fe20007810000 */
[----:B------:R-:W4:Y:S01]  /*28f0*/  MUFU.TANH R45, R79 ;  /* 0x0000004f002d7308 */ /* 0x000f220000002400 */
[----:B------:R-:W-:Y:S02]  /*2900*/  ISETP.GT.AND P3, PT, R9, 0x61, PT ;  /* 0x000000610900780c */ /* 0x000fe40003f64270 */
[----:B---3--:R-:W-:Y:S02]  /*2910*/  FSEL R39, R39, -INF , P4 ;  /* 0xff80000027277808 */ /* 0x008fe40002000000 */
[----:B------:R-:W-:Y:S02]  /*2920*/  FMNMX.FTZ R34, R41, R34, !PT ;  /* 0x0000002229227209 */ /* 0x000fe40007810000 */
[----:B------:R-:W-:Y:S01]  /*2930*/  ISETP.GT.AND P4, PT, R9, 0x68, PT ;  /* 0x000000680900780c */ /* 0x000fe20003f84270 */
[----:B------:R-:W3:Y:S01]  /*2940*/  MUFU.TANH R47, R82 ;  /* 0x00000052002f7308 */ /* 0x000ee20000002400 */
[----:B-1----:R-:W-:-:S02]  /*2950*/  FSEL R37, R37, -INF , P3 ;  /* 0xff80000025257808 */ /* 0x002fc40001800000 */
        /* <DEDUP_REMOVED lines=8> */
[----:B------:R-:W1:Y:S01]  /*29e0*/  MUFU.TANH R53, R86 ;  /* 0x0000005600357308 */ /* 0x000e620000002400 */
[----:B------:R-:W-:Y:S02]  /*29f0*/  ISETP.GT.AND P3, PT, R9, 0x71, PT ;  /* 0x000000710900780c */ /* 0x000fe40003f64270 */
[----:B---3--:R-:W-:Y:S02]  /*2a00*/  FSEL R47, R47, -INF , P4 ;  /* 0xff8000002f2f7808 */ /* 0x008fe40002000000 */
[----:B------:R-:W-:Y:S02]  /*2a10*/  FMNMX.FTZ R34, R45, R34, !PT ;  /* 0x000000222d227209 */ /* 0x000fe40007810000 */
[----:B------:R-:W-:Y:S01]  /*2a20*/  ISETP.GT.AND P4, PT, R9, 0x78, PT ;  /* 0x000000780900780c */ /* 0x000fe20003f84270 */
[----:B------:R-:W3:Y:S01]  /*2a30*/  MUFU.TANH R51, R87 ;  /* 0x0000005700337308 */ /* 0x000ee20000002400 */
[----:B0-----:R-:W-:-:S02]  /*2a40*/  FSEL R49, R49, -INF , P3 ;  /* 0xff80000031317808 */ /* 0x001fc40001800000 */
[----:B------:R-:W-:Y:S02]  /*2a50*/  FMNMX.FTZ R34, R47, R34, !PT ;  /* 0x000000222f227209 */ /* 0x000fe40007810000 */
[----:B------:R-:W-:Y:S02]  /*2a60*/  ISETP.GT.AND P3, PT, R9, 0x79, PT ;  /* 0x000000790900780c */ /* 0x000fe40003f64270 */
[----:B------:R-:W-:Y:S01]  /*2a70*/  FMNMX.FTZ R34, R49, R34, !PT ;  /* 0x0000002231227209 */ /* 0x000fe20007810000 */
[----:B------:R-:W-:Y:S01]  /*2a80*/  MUFU.TANH R21, R21 ;  /* 0x0000001500157308 */ /* 0x000fe20000002400 */
[----:B-1----:R-:W-:Y:S02]  /*2a90*/  FSEL R53, R53, -INF , P4 ;  /* 0xff80000035357808 */ /* 0x002fe40002000000 */
[----:B------:R-:W-:Y:S02]  /*2aa0*/  ISETP.GT.AND P4, PT, R30, 0x1, PT ;  /* 0x000000011e00780c */ /* 0x000fe40003f84270 */
[----:B------:R-:W-:-:S03]  /*2ab0*/  FMNMX.FTZ R34, R53, R34, !PT ;  /* 0x0000002235227209 */ /* 0x000fc60007810000 */
[----:B------:R-:W0:Y:S01]  /*2ac0*/  MUFU.TANH R89, R89 ;  /* 0x0000005900597308 */ /* 0x000e220000002400 */
[----:B---3--:R-:W-:-:S04]  /*2ad0*/  FSEL R51, R51, -INF , P3 ;  /* 0xff80000033337808 */ /* 0x008fc80001800000 */
[----:B------:R-:W-:-:S03]  /*2ae0*/  FMNMX.FTZ R34, R51, R34, !PT ;  /* 0x0000002233227209 */ /* 0x000fc60007810000 */
[----:B------:R-:W1:Y:S02]  /*2af0*/  MUFU.TANH R90, R90 ;  /* 0x0000005a005a7308 */ /* 0x000e640000002400 */
[----:B------:R-:W3:Y:S06]  /*2b00*/  SHFL.BFLY PT, R9, R34, 0x2, 0x1f ;  /* 0x0c401f0022097f89 */ /* 0x000eec00000e0000 */
[----:B------:R-:W4:Y:S01]  /*2b10*/  MUFU.TANH R28, R28 ;  /* 0x0000001c001c7308 */ /* 0x000f220000002400 */
[----:B0-----:R-:W-:Y:S02]  /*2b20*/  FSEL R89, R89, -INF , P4 ;  /* 0xff80000059597808 */ /* 0x001fe40002000000 */
[----:B------:R-:W-:-:S05]  /*2b30*/  ISETP.GT.AND P4, PT, R30, 0x10, PT ;  /* 0x000000101e00780c */ /* 0x000fca0003f84270 */
[----:B------:R-:W-:Y:S08]  /*2b40*/  MUFU.TANH R24, R24 ;  /* 0x0000001800187308 */ /* 0x000ff00000002400 */
[----:B------:R-:W0:Y:S01]  /*2b50*/  MUFU.TANH R25, R25 ;  /* 0x0000001900197308 */ /* 0x000e220000002400 */
[----:B---3--:R-:W-:-:S05]  /*2b60*/  FMNMX.FTZ R9, R34, R9, !PT ;  /* 0x0000000922097209 */ /* 0x008fca0007810000 */
[----:B------:R-:W3:Y:S02]  /*2b70*/  SHFL.BFLY PT, R8, R9, 0x1, 0x1f ;  /* 0x0c201f0009087f89 */ /* 0x000ee400000e0000 */
[----:B------:R-:W-:Y:S08]  /*2b80*/  MUFU.TANH R20, R20 ;  /* 0x0000001400147308 */ /* 0x000ff00000002400 */
[----:B------:R1:W-:Y:S08]  /*2b90*/  MUFU.TANH R36, R61 ;  /* 0x0000003d00247308 */ /* 0x0003f00000002400 */
[----:B------:R-:W5:Y:S01]  /*2ba0*/  MUFU.TANH R15, R15 ;  /* 0x0000000f000f7308 */ /* 0x000f620000002400 */
[----:B-1----:R-:W-:-:S02]  /*2bb0*/  FSEL R61, R90, -INF , P5 ;  /* 0xff8000005a3d7808 */ /* 0x002fc40002800000 */
[----:B---3--:R-:W-:Y:S01]  /*2bc0*/  FMNMX.FTZ R9, R9, R8, !PT ;  /* 0x0000000809097209 */ /* 0x008fe20007810000 */
[----:B------:R-:W-:-:S04]  /*2bd0*/  IMAD.U32 R8, RZ, RZ, UR7 ;  /* 0x00000007ff087e24 */ /* 0x000fc8000f8e00ff */
[----:B------:R4:W-:Y:S01]  /*2be0*/  MUFU.TANH R38, R65 ;  /* 0x0000004100267308 */ /* 0x0009e20000002400 */
[C---:B------:R-:W-:Y:S01]  /*2bf0*/  FSETP.NEU.FTZ.AND P3, PT, R9.reuse, -INF , PT ;  /* 0xff8000000900780b */ /* 0x040fe20003f7d000 */
[----:B------:R-:W-:-:S05]  /*2c00*/  FMUL.FTZ R34, R9, R8 ;  /* 0x0000000809227220 */ /* 0x000fca0000410000 */
[----:B------:R-:W-:Y:S01]  /*2c10*/  FSEL R42, R34, RZ, P3 ;  /* 0x000000ff222a7208 */ /* 0x000fe20001800000 */
[----:B------:R-:W-:Y:S01]  /*2c20*/  MUFU.TANH R13, R13 ;  /* 0x0000000d000d7308 */ /* 0x000fe20000002400 */
[----:B------:R-:W-:-:S03]  /*2c30*/  ISETP.GT.AND P3, PT, R30, RZ, PT ;  /* 0x000000ff1e00720c */ /* 0x000fc60003f64270 */
[-CC-:B------:R-:W-:Y:S01]  /*2c40*/  FFMA.FTZ R32, R32, R8.reuse, -R42.reuse ;  /* 0x0000000820207223 */ /* 0x180fe2000001082a */
[----:B------:R-:W-:Y:S01]  /*2c50*/  FSEL R21, R21, -INF , P3 ;  /* 0xff80000015157808 */ /* 0x000fe20001800000 */
[-CC-:B------:R-:W-:Y:S01]  /*2c60*/  FFMA.FTZ R175, R93, R8.reuse, -R42.reuse ;  /* 0x000000085daf7223 */ /* 0x180fe2000001082a */
[----:B------:R-:W-:Y:S01]  /*2c70*/  ISETP.GT.AND P3, PT, R30, 0x9, PT ;  /* 0x000000091e00780c */ /* 0x000fe20003f64270 */
[----:B------:R1:W-:Y:S01]  /*2c80*/  MUFU.EX2 R26, R32 ;  /* 0x00000020001a7308 */ /* 0x0003e20000000800 */
[-CC-:B------:R-:W-:Y:S01]  /*2c90*/  FFMA.FTZ R169, R71, R8.reuse, -R42.reuse ;  /* 0x0000000847a97223 */ /* 0x180fe2000001082a */
[-CC-:B------:R-:W-:Y:S01]  /*2ca0*/  FFMA.FTZ R171, R63, R8.reuse, -R42.reuse ;  /* 0x000000083fab7223 */ /* 0x180fe2000001082a */
[----:B----4-:R-:W-:Y:S01]  /*2cb0*/  FSEL R65, R28, -INF , P3 ;  /* 0xff8000001c417808 */ /* 0x010fe20001800000 */
[-CC-:B------:R-:W-:Y:S01]  /*2cc0*/  FFMA.FTZ R181, R99, R8.reuse, -R42.reuse ;  /* 0x0000000863b57223 */ /* 0x180fe2000001082a */
[C---:B------:R-:W-:Y:S01]  /*2cd0*/  ISETP.GT.AND P3, PT, R30.reuse, 0x11, PT ;  /* 0x000000111e00780c */ /* 0x040fe20003f64270 */
[-CC-:B------:R-:W-:Y:S01]  /*2ce0*/  FFMA.FTZ R183, R101, R8.reuse, -R42.reuse ;  /* 0x0000000865b77223 */ /* 0x180fe2000001082a */
[-CC-:B------:R-:W-:Y:S01]  /*2cf0*/  FFMA.FTZ R103, R103, R8.reuse, -R42.reuse ;  /* 0x0000000867677223 */ /* 0x180fe2000001082a */
[----:B------:R3:W-:Y:S01]  /*2d00*/  MUFU.TANH R40, R69 ;  /* 0x0000004500287308 */ /* 0x0007e20000002400 */
[----:B-1----:R-:W-:Y:S01]  /*2d10*/  FMNMX.FTZ R32, R21, R89, !PT ;  /* 0x0000005915207209 */ /* 0x002fe20007810000 */
[-CC-:B------:R-:W-:Y:S01]  /*2d20*/  FFMA.FTZ R153, R57, R8.reuse, -R42.reuse ;  /* 0x0000000839997223 */ /* 0x180fe2000001082a */
[----:B0-----:R-:W-:Y:S01]  /*2d30*/  FSEL R25, R25, -INF , P3 ;  /* 0xff80000019197808 */ /* 0x001fe20001800000 */
[--C-:B------:R-:W-:Y:S01]  /*2d40*/  FFMA.FTZ R155, R27, R8, -R42.reuse ;  /* 0x000000081b9b7223 */ /* 0x100fe2000001082a */
[----:B------:R-:W-:Y:S01]  /*2d50*/  FMNMX.FTZ R32, R61, R32, !PT ;  /* 0x000000203d207209 */ /* 0x000fe20007810000 */
[-CC-:B------:R-:W-:Y:S01]  /*2d60*/  FFMA.FTZ R177, R105, R8.reuse, -R42.reuse ;  /* 0x0000000869b17223 */ /* 0x180fe2000001082a */
[----:B------:R-:W-:Y:S01]  /*2d70*/  ISETP.GT.AND P3, PT, R30, 0x19, PT ;  /* 0x000000191e00780c */ /* 0x000fe20003f64270 */
[----:B------:R-:W0:Y:S01]  /*2d80*/  MUFU.TANH R14, R14 ;  /* 0x0000000e000e7308 */ /* 0x000e220000002400 */
[----:B---3--:R-:W-:Y:S01]  /*2d90*/  FSEL R69, R24, -INF , P4 ;  /* 0xff80000018457808 */ /* 0x008fe20002000000 */
[--C-:B------:R-:W-:Y:S01]  /*2da0*/  FFMA.FTZ R24, R55, R8, -R42.reuse ;  /* 0x0000000837187223 */ /* 0x100fe2000001082a */
[----:B------:R-:W-:Y:S01]  /*2db0*/  FMNMX.FTZ R32, R65, R32, !PT ;  /* 0x0000002041207209 */ /* 0x000fe20007810000 */
[-CC-:B------:R-:W-:Y:S01]  /*2dc0*/  FFMA.FTZ R179, R109, R8.reuse, -R42.reuse ;  /* 0x000000086db37223 */ /* 0x180fe2000001082a */
[C---:B------:R-:W-:Y:S01]  /*2dd0*/  ISETP.GT.AND P4, PT, R30.reuse, 0x18, PT ;  /* 0x000000181e00780c */ /* 0x040fe20003f84270 */
[--C-:B------:R-:W-:Y:S01]  /*2de0*/  FFMA.FTZ R173, R113, R8, -R42.reuse ;  /* 0x0000000871ad7223 */ /* 0x100fe2000001082a */
[----:B------:R-:W-:Y:S01]  /*2df0*/  FMNMX.FTZ R32, R69, R32, !PT ;  /* 0x0000002045207209 */ /* 0x000fe20007810000 */
[----:B------:R-:W-:Y:S01]  /*2e00*/  MUFU.TANH R12, R12 ;  /* 0x0000000c000c7308 */ /* 0x000fe20000002400 */
[----:B-----5:R-:W-:Y:S01]  /*2e10*/  FSEL R15, R15, -INF , P3 ;  /* 0xff8000000f0f7808 */ /* 0x020fe20001800000 */
[--C-:B------:R-:W-:Y:S01]  /*2e20*/  FFMA.FTZ R157, R29, R8, -R42.reuse ;  /* 0x000000081d9d7223 */ /* 0x100fe2000001082a */
[----:B------:R-:W-:Y:S01]  /*2e30*/  FMNMX.FTZ R32, R25, R32, !PT ;  /* 0x0000002019207209 */ /* 0x000fe20007810000 */
[-CC-:B------:R-:W-:Y:S01]  /*2e40*/  FFMA.FTZ R159, R35, R8.reuse, -R42.reuse ;  /* 0x00000008239f7223 */ /* 0x180fe2000001082a */
[----:B------:R-:W-:Y:S01]  /*2e50*/  ISETP.GT.AND P3, PT, R30, 0x21, PT ;  /* 0x000000211e00780c */ /* 0x000fe20003f64270 */
[-CC-:B------:R-:W-:Y:S01]  /*2e60*/  FFMA.FTZ R161, R39, R8.reuse, -R42.reuse ;  /* 0x0000000827a17223 */ /* 0x180fe2000001082a */
[-CC-:B------:R-:W-:Y:S01]  /*2e70*/  FFMA.FTZ R163, R43, R8.reuse, -R42.reuse ;  /* 0x000000082ba37223 */ /* 0x180fe2000001082a */
[----:B------:R1:W-:Y:S01]  /*2e80*/  MUFU.TANH R44, R73 ;  /* 0x00000049002c7308 */ /* 0x0003e20000002400 */
[----:B0-----:R-:W-:Y:S01]  /*2e90*/  FSEL R75, R14, -INF , P3 ;  /* 0xff8000000e4b7808 */ /* 0x001fe20001800000 */
[-CC-:B------:R-:W-:Y:S01]  /*2ea0*/  FFMA.FTZ R14, R59, R8.reuse, -R42.reuse ;  /* 0x000000083b0e7223 */ /* 0x180fe2000001082a */
[----:B------:R-:W-:Y:S01]  /*2eb0*/  ISETP.GT.AND P3, PT, R30, 0x29, PT ;  /* 0x000000291e00780c */ /* 0x000fe20003f64270 */
[-CC-:B------:R-:W-:Y:S01]  /*2ec0*/  FFMA.FTZ R165, R47, R8.reuse, -R42.reuse ;  /* 0x000000082fa57223 */ /* 0x180fe2000001082a */
[-CC-:B------:R-:W-:Y:S01]  /*2ed0*/  FFMA.FTZ R49, R49, R8.reuse, -R42.reuse ;  /* 0x0000000831317223 */ /* 0x180fe2000001082a */
[-CC-:B------:R-:W-:Y:S01]  /*2ee0*/  FFMA.FTZ R167, R53, R8.reuse, -R42.reuse ;  /* 0x0000000835a77223 */ /* 0x180fe2000001082a */
[-CC-:B------:R-:W-:Y:S01]  /*2ef0*/  FFMA.FTZ R51, R51, R8.reuse, -R42.reuse ;  /* 0x0000000833337223 */ /* 0x180fe2000001082a */
[----:B------:R-:W0:Y:S01]  /*2f00*/  MUFU.TANH R11, R11 ;  /* 0x0000000b000b7308 */ /* 0x000e220000002400 */
[----:B-1----:R-:W-:Y:S01]  /*2f10*/  FSEL R73, R20, -INF , P4 ;  /* 0xff80000014497808 */ /* 0x002fe20002000000 */
[----:B------:R-:W-:Y:S01]  /*2f20*/  FFMA.FTZ R20, R107, R8, -R42 ;  /* 0x000000086b147223 */ /* 0x000fe2000001082a */
[----:B------:R-:W-:-:S02]  /*2f30*/  ISETP.GT.AND P4, PT, R30, 0x20, PT ;  /* 0x000000201e00780c */ /* 0x000fc40003f84270 */
[----:B------:R-:W-:Y:S02]  /*2f40*/  CS2R R112, SRZ ;  /* 0x0000000000707805 */ /* 0x000fe4000001ff00 */
[----:B------:R-:W-:Y:S02]  /*2f50*/  FMNMX.FTZ R32, R73, R32, !PT ;  /* 0x0000002049207209 */ /* 0x000fe40007810000 */
[----:B------:R-:W-:Y:S02]  /*2f60*/  CS2R R108, SRZ ;  /* 0x00000000006c7805 */ /* 0x000fe4000001ff00 */
[----:B------:R-:W-:Y:S01]  /*2f70*/  FSEL R13, R13, -INF , P4 ;  /* 0xff8000000d0d7808 */ /* 0x000fe20002000000 */
[----:B------:R-:W1:Y:S01]  /*2f80*/  MUFU.TANH R7, R7 ;  /* 0x0000000700077308 */ /* 0x000e620000002400 */
[----:B------:R-:W-:Y:S02]  /*2f90*/  FMNMX.FTZ R32, R15, R32, !PT ;  /* 0x000000200f207209 */ /* 0x000fe40007810000 */
[----:B------:R-:W-:-:S02]  /*2fa0*/  CS2R R106, SRZ ;  /* 0x00000000006a7805 */ /* 0x000fc4000001ff00 */
[----:B------:R-:W-:Y:S02]  /*2fb0*/  ISETP.GT.AND P4, PT, R30, 0x28, PT ;  /* 0x000000281e00780c */ /* 0x000fe40003f84270 */
[----:B------:R-:W-:Y:S02]  /*2fc0*/  CS2R R104, SRZ ;  /* 0x0000000000687805 */ /* 0x000fe4000001ff00 */
[----:B------:R-:W-:Y:S01]  /*2fd0*/  FMNMX.FTZ R32, R13, R32, !PT ;  /* 0x000000200d207209 */ /* 0x000fe20007810000 */
[----:B------:R-:W-:Y:S03]  /*2fe0*/  MUFU.TANH R10, R10 ;  /* 0x0000000a000a7308 */ /* 0x000fe60000002400 */
[----:B------:R-:W-:Y:S02]  /*2ff0*/  FMNMX.FTZ R32, R75, R32, !PT ;  /* 0x000000204b207209 */ /* 0x000fe40007810000 */
[----:B0-----:R-:W-:-:S02]  /*3000*/  FSEL R79, R11, -INF , P3 ;  /* 0xff8000000b4f7808 */ /* 0x001fc40001800000 */
[----:B------:R-:W-:Y:S01]  /*3010*/  ISETP.GT.AND P3, PT, R30, 0x31, PT ;  /* 0x000000311e00780c */ /* 0x000fe20003f64270 */
[----:B------:R-:W0:Y:S08]  /*3020*/  MUFU.TANH R6, R6 ;  /* 0x0000000600067308 */ /* 0x000e300000002400 */
[----:B------:R3:W-:Y:S08]  /*3030*/  MUFU.TANH R46, R77 ;  /* 0x0000004d002e7308 */ /* 0x0007f00000002400 */
[----:B------:R-:W-:Y:S01]  /*3040*/  MUFU.TANH R5, R5 ;  /* 0x0000000500057308 */ /* 0x000fe20000002400 */
[----:B---3--:R-:W-:Y:S01]  /*3050*/  FSEL R77, R12, -INF , P4 ;  /* 0xff8000000c4d7808 */ /* 0x008fe20002000000 */
[----:B------:R-:W-:Y:S01]  /*3060*/  FFMA.FTZ R12, R111, R8, -R42 ;  /* 0x000000086f0c7223 */ /* 0x000fe2000001082a */
[----:B------:R-:W-:-:S02]  /*3070*/  ISETP.GT.AND P4, PT, R30, 0x30, PT ;  /* 0x000000301e00780c */ /* 0x000fc40003f84270 */
[----:B------:R-:W-:Y:S02]  /*3080*/  CS2R R110, SRZ ;  /* 0x00000000006e7805 */ /* 0x000fe4000001ff00 */
[----:B------:R-:W-:Y:S02]  /*3090*/  FMNMX.FTZ R32, R77, R32, !PT ;  /* 0x000000204d207209 */ /* 0x000fe40007810000 */
[----:B-1----:R-:W-:Y:S01]  /*30a0*/  FSEL R7, R7, -INF , P4 ;  /* 0xff80000007077808 */ /* 0x002fe20002000000 */
[----:B------:R-:W1:Y:S01]  /*30b0*/  MUFU.TANH R3, R3 ;  /* 0x0000000300037308 */ /* 0x000e620000002400 */
[----:B------:R-:W-:Y:S02]  /*30c0*/  FMNMX.FTZ R32, R79, R32, !PT ;  /* 0x000000204f207209 */ /* 0x000fe40007810000 */
[----:B------:R-:W-:Y:S02]  /*30d0*/  ISETP.GT.AND P4, PT, R30, 0x38, PT ;  /* 0x000000381e00780c */ /* 0x000fe40003f84270 */
[----:B------:R-:W-:-:S02]  /*30e0*/  FMNMX.FTZ R32, R7, R32, !PT ;  /* 0x0000002007207209 */ /* 0x000fc40007810000 */
[----:B0-----:R-:W-:Y:S01]  /*30f0*/  FSEL R83, R6, -INF , P4 ;  /* 0xff80000006537808 */ /* 0x001fe20002000000 */
[----:B------:R-:W-:Y:S01]  /*3100*/  MUFU.TANH R4, R4 ;  /* 0x0000000400047308 */ /* 0x000fe20000002400 */
[----:B------:R-:W-:Y:S01]  /*3110*/  ISETP.GT.AND P4, PT, R30, 0x40, PT ;  /* 0x000000401e00780c */ /* 0x000fe20003f84270 */
[----:B------:R-:W-:-:S06]  /*3120*/  FFMA.FTZ R6, R95, R8, -R42 ;  /* 0x000000085f067223 */ /* 0x000fcc000001082a */
[----:B------:R0:W-:Y:S01]  /*3130*/  MUFU.TANH R48, R81 ;  /* 0x0000005100307308 */ /* 0x0001e20000002400 */
[----:B-1----:R-:W-:Y:S02]  /*3140*/  FSEL R3, R3, -INF , P4 ;  /* 0xff80000003037808 */ /* 0x002fe40002000000 */
[----:B------:R-:W-:-:S05]  /*3150*/  ISETP.GT.AND P4, PT, R30, 0x48, PT ;  /* 0x000000481e00780c */ /* 0x000fca0003f84270 */
[----:B------:R-:W1:Y:S01]  /*3160*/  MUFU.TANH R60, R60 ;  /* 0x0000003c003c7308 */ /* 0x000e620000002400 */
[----:B0-----:R-:W-:Y:S01]  /*3170*/  FSEL R81, R10, -INF , P3 ;  /* 0xff8000000a517808 */ /* 0x001fe20001800000 */
[----:B------:R-:W-:Y:S01]  /*3180*/  FFMA.FTZ R10, R67, R8, -R42 ;  /* 0x00000008430a7223 */ /* 0x000fe2000001082a */
[C---:B------:R-:W-:Y:S02]  /*3190*/  ISETP.GT.AND P3, PT, R30.reuse, 0x39, PT ;  /* 0x000000391e00780c */ /* 0x040fe40003f64270 */
[----:B------:R-:W-:Y:S02]  /*31a0*/  FMNMX.FTZ R32, R81, R32, !PT ;  /* 0x0000002051207209 */ /* 0x000fe40007810000 */
[----:B------:R-:W-:Y:S01]  /*31b0*/  FSEL R5, R5, -INF , P3 ;  /* 0xff80000005057808 */ /* 0x000fe20001800000 */
[----:B------:R-:W0:Y:S01]  /*31c0*/  MUFU.TANH R64, R64 ;  /* 0x0000004000407308 */ /* 0x000e220000002400 */
[----:B------:R-:W-:Y:S02]  /*31d0*/  FMNMX.FTZ R32, R83, R32, !PT ;  /* 0x0000002053207209 */ /* 0x000fe40007810000 */
[----:B------:R-:W-:-:S02]  /*31e0*/  ISETP.GT.AND P3, PT, R30, 0x41, PT ;  /* 0x000000411e00780c */ /* 0x000fc40003f64270 */
[----:B------:R-:W-:-:S03]  /*31f0*/  FMNMX.FTZ R32, R5, R32, !PT ;  /* 0x0000002005207209 */ /* 0x000fc60007810000 */
[----:B------:R3:W-:Y:S01]  /*3200*/  MUFU.TANH R34, R85 ;  /* 0x0000005500227308 */ /* 0x0007e20000002400 */
[----:B------:R-:W-:Y:S02]  /*3210*/  FMNMX.FTZ R32, R3, R32, !PT ;  /* 0x0000002003207209 */ /* 0x000fe40007810000 */
[----:B-1----:R-:W-:Y:S02]  /*3220*/  FSEL R87, R60, -INF , P4 ;  /* 0xff8000003c577808 */ /* 0x002fe40002000000 */
[----:B------:R-:W-:-:S03]  /*3230*/  ISETP.GT.AND P4, PT, R30, 0x50, PT ;  /* 0x000000501e00780c */ /* 0x000fc60003f84270 */
[----:B------:R-:W1:Y:S01]  /*3240*/  MUFU.TANH R68, R68 ;  /* 0x0000004400447308 */ /* 0x000e620000002400 */
[----:B---3--:R-:W-:Y:S01]  /*3250*/  FSEL R85, R4, -INF , P3 ;  /* 0xff80000004557808 */ /* 0x008fe20001800000 */
[----:B------:R-:W-:Y:S01]  /*3260*/  FFMA.FTZ R4, R91, R8, -R42 ;  /* 0x000000085b047223 */ /* 0x000fe2000001082a */
[----:B------:R-:W-:Y:S02]  /*3270*/  ISETP.GT.AND P3, PT, R30, 0x49, PT ;  /* 0x000000491e00780c */ /* 0x000fe40003f64270 */
[----:B------:R-:W-:Y:S02]  /*3280*/  FMNMX.FTZ R32, R85, R32, !PT ;  /* 0x0000002055207209 */ /* 0x000fe40007810000 */
[----:B------:R-:W-:Y:S01]  /*3290*/  FSEL R91, R36, -INF , P3 ;  /* 0xff800000245b7808 */ /* 0x000fe20001800000 */
[----:B------:R-:W3:Y:S01]  /*32a0*/  MUFU.TANH R72, R72 ;  /* 0x0000004800487308 */ /* 0x000ee20000002400 */
[----:B------:R-:W-:Y:S02]  /*32b0*/  FMNMX.FTZ R32, R87, R32, !PT ;  /* 0x0000002057207209 */ /* 0x000fe40007810000 */
[----:B------:R-:W-:-:S02]  /*32c0*/  ISETP.GT.AND P3, PT, R30, 0x51, PT ;  /* 0x000000511e00780c */ /* 0x000fc40003f64270 */
[----:B0-----:R-:W-:Y:S02]  /*32d0*/  FSEL R93, R64, -INF , P4 ;  /* 0xff800000405d7808 */ /* 0x001fe40002000000 */
[----:B------:R-:W-:Y:S01]  /*32e0*/  FMNMX.FTZ R32, R91, R32, !PT ;  /* 0x000000205b207209 */ /* 0x000fe20007810000 */
[----:B------:R-:W0:Y:S01]  /*32f0*/  MUFU.TANH R76, R76 ;  /* 0x0000004c004c7308 */ /* 0x000e220000002400 */
[----:B------:R-:W-:Y:S02]  /*3300*/  ISETP.GT.AND P4, PT, R30, 0x58, PT ;  /* 0x000000581e00780c */ /* 0x000fe40003f84270 */
[----:B------:R-:W-:Y:S01]  /*3310*/  FSEL R71, R38, -INF , P3 ;  /* 0xff80000026477808 */ /* 0x000fe20001800000 */
[----:B------:R-:W-:Y:S01]  /*3320*/  FFMA.FTZ R38, R45, R8, -R42 ;  /* 0x000000082d267223 */ /* 0x000fe2000001082a */
[----:B------:R-:W-:Y:S02]  /*3330*/  FMNMX.FTZ R32, R93, R32, !PT ;  /* 0x000000205d207209 */ /* 0x000fe40007810000 */
[----:B------:R-:W-:Y:S01]  /*3340*/  ISETP.GT.AND P3, PT, R30, 0x59, PT ;  /* 0x000000591e00780c */ /* 0x000fe20003f64270 */
[----:B------:R-:W4:Y:S01]  /*3350*/  MUFU.TANH R80, R80 ;  /* 0x0000005000507308 */ /* 0x000f220000002400 */
[----:B-1----:R-:W-:-:S02]  /*3360*/  FSEL R95, R68, -INF , P4 ;  /* 0xff800000445f7808 */ /* 0x002fc40002000000 */
[----:B------:R-:W-:Y:S02]  /*3370*/  FMNMX.FTZ R32, R71, R32, !PT ;  /* 0x0000002047207209 */ /* 0x000fe40007810000 */
[----:B------:R-:W-:Y:S02]  /*3380*/  ISETP.GT.AND P4, PT, R30, 0x60, PT ;  /* 0x000000601e00780c */ /* 0x000fe40003f84270 */
[----:B------:R-:W-:Y:S01]  /*3390*/  FSEL R67, R40, -INF , P3 ;  /* 0xff80000028437808 */ /* 0x000fe20001800000 */
[----:B------:R-:W-:Y:S01]  /*33a0*/  MUFU.TANH R84, R84 ;  /* 0x0000005400547308 */ /* 0x000fe20000002400 */
        /* <DEDUP_REMOVED lines=9> */
[----:B------:R-:W1:Y:S01]  /*3440*/  MUFU.EX2 R181, R181 ;  /* 0x000000b500b57308 */ /* 0x000e620000000800 */
[----:B0-----:R-:W-:-:S02]  /*3450*/  FSEL R99, R76, -INF , P4 ;  /* 0xff8000004c637808 */ /* 0x001fc40002000000 */
[----:B------:R-:W-:Y:S02]  /*3460*/  FMNMX.FTZ R32, R63, R32, !PT ;  /* 0x000000203f207209 */ /* 0x000fe40007810000 */
[----:B------:R-:W-:Y:S02]  /*3470*/  ISETP.GT.AND P4, PT, R30, 0x70, PT ;  /* 0x000000701e00780c */ /* 0x000fe40003f84270 */
[----:B------:R-:W-:Y:S01]  /*3480*/  FSEL R59, R46, -INF , P3 ;  /* 0xff8000002e3b7808 */ /* 0x000fe20001800000 */
[----:B------:R-:W0:Y:S01]  /*3490*/  MUFU.EX2 R183, R183 ;  /* 0x000000b700b77308 */ /* 0x000e220000000800 */
[----:B------:R-:W-:Y:S02]  /*34a0*/  FMNMX.FTZ R32, R99, R32, !PT ;  /* 0x0000002063207209 */ /* 0x000fe40007810000 */
[----:B------:R-:W-:Y:S02]  /*34b0*/  ISETP.GT.AND P3, PT, R30, 0x71, PT ;  /* 0x000000711e00780c */ /* 0x000fe40003f64270 */
[----:B----4-:R-:W-:-:S02]  /*34c0*/  FSEL R101, R80, -INF , P4 ;  /* 0xff80000050657808 */ /* 0x010fc40002000000 */
[----:B------:R-:W-:Y:S01]  /*34d0*/  FMNMX.FTZ R32, R59, R32, !PT ;  /* 0x000000203b207209 */ /* 0x000fe20007810000 */
[----:B------:R-:W3:Y:S01]  /*34e0*/  MUFU.EX2 R177, R177 ;  /* 0x000000b100b17308 */ /* 0x000ee20000000800 */
[----:B------:R-:W-:Y:S01]  /*34f0*/  ISETP.GT.AND P4, PT, R30, 0x78, PT ;  /* 0x000000781e00780c */ /* 0x000fe20003f84270 */
[----:B-1----:R-:W-:Y:S01]  /*3500*/  FADD.FTZ R46, R181, R26 ;  /* 0x0000001ab52e7221 */ /* 0x002fe20000010000 */
[----:B------:R-:W-:Y:S02]  /*3510*/  FSEL R57, R48, -INF , P3 ;  /* 0xff80000030397808 */ /* 0x000fe40001800000 */
[----:B------:R-:W-:Y:S02]  /*3520*/  FMNMX.FTZ R32, R101, R32, !PT ;  /* 0x0000002065207209 */ /* 0x000fe40007810000 */
[----:B------:R-:W-:Y:S01]  /*3530*/  ISETP.GT.AND P3, PT, R30, 0x79, PT ;  /* 0x000000791e00780c */ /* 0x000fe20003f64270 */
[----:B------:R-:W-:Y:S01]  /*3540*/  FFMA.FTZ R30, R31, R8, -R42 ;  /* 0x000000081f1e7223 */ /* 0x000fe2000001082a */
[----:B------:R-:W-:Y:S01]  /*3550*/  FSEL R103, R84, -INF , P4 ;  /* 0xff80000054677808 */ /* 0x000fe20002000000 */
[----:B------:R-:W1:Y:S01]  /*3560*/  MUFU.EX2 R20, R20 ;  /* 0x0000001400147308 */ /* 0x000e620000000800 */
[----:B------:R-:W-:-:S02]  /*3570*/  FMNMX.FTZ R32, R57, R32, !PT ;  /* 0x0000002039207209 */ /* 0x000fc40007810000 */
[----:B------:R-:W-:Y:S01]  /*3580*/  FSEL R55, R34, -INF , P3 ;  /* 0xff80000022377808 */ /* 0x000fe20001800000 */
[--C-:B------:R-:W-:Y:S01]  /*3590*/  FFMA.FTZ R34, R41, R8, -R42.reuse ;  /* 0x0000000829227223 */ /* 0x100fe2000001082a */
[----:B------:R-:W-:Y:S02]  /*35a0*/  FMNMX.FTZ R32, R103, R32, !PT ;  /* 0x0000002067207209 */ /* 0x000fe40007810000 */
[----:B------:R-:W-:Y:S01]  /*35b0*/  F2FP.BF16.F32.PACK_AB R181, R26, R181 ;  /* 0x000000b51ab5723e */ /* 0x000fe200000010ff */
[----:B------:R-:W4:Y:S01]  /*35c0*/  MUFU.EX2 R179, R179 ;  /* 0x000000b300b37308 */ /* 0x000f220000000800 */
[----:B------:R-:W-:Y:S01]  /*35d0*/  FMNMX.FTZ R11, R55, R32, !PT ;  /* 0x00000020370b7209 */ /* 0x000fe20007810000 */
[----:B------:R-:W-:-:S04]  /*35e0*/  FFMA.FTZ R32, R33, R8, -R42 ;  /* 0x0000000821207223 */ /* 0x000fc8000001082a */
[----:B------:R-:W5:Y:S02]  /*35f0*/  SHFL.BFLY PT, R36, R11, 0x2, 0x1f ;  /* 0x0c401f000b247f89 */ /* 0x000f6400000e0000 */
[----:B------:R-:W-:Y:S08]  /*3600*/  MUFU.EX2 R12, R12 ;  /* 0x0000000c000c7308 */ /* 0x000ff00000000800 */
[----:B------:R-:W-:Y:S08]  /*3610*/  MUFU.EX2 R173, R173 ;  /* 0x000000ad00ad7308 */ /* 0x000ff00000000800 */
[----:B------:R-:W-:Y:S01]  /*3620*/  MUFU.EX2 R6, R6 ;  /* 0x0000000600067308 */ /* 0x000fe20000000800 */
[----:B-----5:R-:W-:Y:S01]  /*3630*/  FMNMX.FTZ R27, R11, R36, !PT ;  /* 0x000000240b1b7209 */ /* 0x020fe20007810000 */
[----:B------:R-:W-:-:S06]  /*3640*/  FFMA.FTZ R36, R37, R8, -R42 ;  /* 0x0000000825247223 */ /* 0x000fcc000001082a */
[----:B------:R-:W-:Y:S01]  /*3650*/  MUFU.EX2 R175, R175 ;  /* 0x000000af00af7308 */ /* 0x000fe20000000800 */
[----:B------:R-:W5:Y:S07]  /*3660*/  SHFL.BFLY PT, R40, R27, 0x1, 0x1f ;  /* 0x0c201f001b287f89 */ /* 0x000f6e00000e0000 */
[----:B------:R-:W-:Y:S08]  /*3670*/  MUFU.EX2 R4, R4 ;  /* 0x0000000400047308 */ /* 0x000ff00000000800 */
[----:B------:R-:W-:Y:S08]  /*3680*/  MUFU.EX2 R169, R169 ;  /* 0x000000a900a97308 */ /* 0x000ff00000000800 */
[----:B------:R-:W-:Y:S01]  /*3690*/  MUFU.EX2 R10, R10 ;  /* 0x0000000a000a7308 */ /* 0x000fe20000000800 */
[----:B-----5:R-:W-:-:S04]  /*36a0*/  FMNMX.FTZ R11, R27, R40, !PT ;  /* 0x000000281b0b7209 */ /* 0x020fc80007810000 */
[C---:B------:R-:W-:Y:S01]  /*36b0*/  FSETP.NEU.FTZ.AND P3, PT, R11.reuse, -INF , PT ;  /* 0xff8000000b00780b */ /* 0x040fe20003f7d000 */
[-C--:B------:R-:W-:Y:S02]  /*36c0*/  FMUL.FTZ R27, R11, R8.reuse ;  /* 0x000000080b1b7220 */ /* 0x080fe40000410000 */
[----:B------:R-:W-:Y:S03]  /*36d0*/  MUFU.EX2 R171, R171 ;  /* 0x000000ab00ab7308 */ /* 0x000fe60000000800 */
[----:B------:R-:W-:Y:S02]  /*36e0*/  FSEL R42, R27, RZ, P3 ;  /* 0x000000ff1b2a7208 */ /* 0x000fe40001800000 */
[----:B------:R-:W5:Y:S03]  /*36f0*/  @P2 LDC R27, c[0x0][0x44c] ;  /* 0x00011300ff1b2b82 */ /* 0x000f660000000800 */
        /* <DEDUP_REMOVED lines=17> */
[----:B0-----:R-:W-:Y:S01]  /*3810*/  FADD.FTZ R15, R183, R46 ;  /* 0x0000002eb70f7221 */ /* 0x001fe20000010000 */
[-CC-:B------:R-:W-:Y:S01]  /*3820*/  FFMA.FTZ R81, R81, R8.reuse, -R42.reuse ;  /* 0x0000000851517223 */ /* 0x180fe2000001082a */
[-CC-:B------:R-:W-:Y:S01]  /*3830*/  FFMA.FTZ R83, R83, R8.reuse, -R42.reuse ;  /* 0x0000000853537223 */ /* 0x180fe2000001082a */
[-CC-:B------:R-:W-:Y:S01]  /*3840*/  FFMA.FTZ R3, R3, R8.reuse, -R42.reuse ;  /* 0x0000000803037223 */ /* 0x180fe2000001082a */
[----:B------:R-:W-:Y:S01]  /*3850*/  FADD.FTZ R46, R28, R15 ;  /* 0x0000000f1c2e7221 */ /* 0x000fe20000010000 */
[-CC-:B------:R-:W-:Y:S01]  /*3860*/  FFMA.FTZ R85, R85, R8.reuse, -R42.reuse ;  /* 0x0000000855557223 */ /* 0x180fe2000001082a */
[-C--:B------:R-:W-:Y:S01]  /*3870*/  FFMA.FTZ R87, R87, R8.reuse, -R42 ;  /* 0x0000000857577223 */ /* 0x080fe2000001082a */
[----:B------:R-:W0:Y:S01]  /*3880*/  MUFU.EX2 R180, R89 ;  /* 0x0000005900b47308 */ /* 0x000e220000000800 */
[----:B---3--:R-:W-:Y:S01]  /*3890*/  FADD.FTZ R15, R177, R46 ;  /* 0x0000002eb10f7221 */ /* 0x008fe20000010000 */
[-CC-:B------:R-:W-:Y:S01]  /*38a0*/  FFMA.FTZ R91, R91, R8.reuse, -R42.reuse ;  /* 0x000000085b5b7223 */ /* 0x180fe2000001082a */
[-CC-:B------:R-:W-:Y:S01]  /*38b0*/  FFMA.FTZ R93, R93, R8.reuse, -R42.reuse ;  /* 0x000000085d5d7223 */ /* 0x180fe2000001082a */
[-CC-:B------:R-:W-:Y:S01]  /*38c0*/  FFMA.FTZ R71, R71, R8.reuse, -R42.reuse ;  /* 0x0000000847477223 */ /* 0x180fe2000001082a */
[C---:B-1----:R-:W-:Y:S01]  /*38d0*/  FADD.FTZ R46, R20.reuse, R15 ;  /* 0x0000000f142e7221 */ /* 0x042fe20000010000 */
[-CC-:B------:R-:W-:Y:S01]  /*38e0*/  FFMA.FTZ R95, R95, R8.reuse, -R42.reuse ;  /* 0x000000085f5f7223 */ /* 0x180fe2000001082a */
[----:B------:R-:W-:Y:S01]  /*38f0*/  F2FP.BF16.F32.PACK_AB R177, R20, R177 ;  /* 0x000000b114b1723e */ /* 0x000fe200000010ff */
        /* <DEDUP_REMOVED lines=8> */
[----:B------:R-:W3:Y:S01]  /*3980*/  MUFU.EX2 R182, R65 ;  /* 0x0000004100b67308 */ /* 0x000ee20000000800 */
[----:B-----5:R-:W-:-:S04]  /*3990*/  @P2 IMAD.HI.U32 R27, R2, R27, RZ ;  /* 0x0000001b021b2227 */ /* 0x020fc800078e00ff */
[-CC-:B------:R-:W-:Y:S01]  /*39a0*/  FFMA.FTZ R103, R103, R8.reuse, -R42.reuse ;  /* 0x0000000867677223 */ /* 0x180fe2000001082a */
[----:B------:R-:W-:Y:S01]  /*39b0*/  FFMA.FTZ R42, R55, R8, -R42 ;  /* 0x00000008372a7223 */ /* 0x000fe2000001082a */
[----:B------:R-:W-:Y:S01]  /*39c0*/  F2FP.BF16.F32.PACK_AB R183, R28, R183 ;  /* 0x000000b71cb7723e */ /* 0x000fe200000010ff */
[----:B------:R-:W5:Y:S08]  /*39d0*/  MUFU.EX2 R69, R69 ;  /* 0x0000004500457308 */ /* 0x000f700000000800 */
[----:B------:R4:W-:Y:S08]  /*39e0*/  MUFU.EX2 R170, R5 ;  /* 0x0000000500aa7308 */ /* 0x0009f00000000800 */
[----:B------:R2:W5:Y:S01]  /*39f0*/  MUFU.EX2 R176, R25 ;  /* 0x0000001900b07308 */ /* 0x0005620000000800 */
[----:B----4-:R-:W-:Y:S01]  /*3a00*/  FADD.FTZ R5, R179, R46 ;  /* 0x0000002eb3057221 */ /* 0x010fe20000010000 */
[----:B0-----:R-:W-:Y:S01]  /*3a10*/  FADD.FTZ R46, R21, R180 ;  /* 0x000000b4152e7221 */ /* 0x001fe20000010000 */
[----:B------:R-:W-:-:S02]  /*3a20*/  F2FP.BF16.F32.PACK_AB R179, R12, R179 ;  /* 0x000000b30cb3723e */ /* 0x000fc400000010ff */
[----:B------:R-:W-:Y:S01]  /*3a30*/  FADD.FTZ R48, R12, R5 ;  /* 0x000000050c307221 */ /* 0x000fe20000010000 */
[----:B-1----:R-:W-:Y:S01]  /*3a40*/  FADD.FTZ R5, R61, R46 ;  /* 0x0000002e3d057221 */ /* 0x002fe20000010000 */
[----:B------:R-:W-:Y:S01]  /*3a50*/  F2FP.BF16.F32.PACK_AB R180, R180, R21 ;  /* 0x00000015b4b4723e */ /* 0x000fe200000010ff */
[----:B------:R-:W0:Y:S01]  /*3a60*/  MUFU.EX2 R73, R73 ;  /* 0x0000004900497308 */ /* 0x000e220000000800 */
[----:B------:R-:W-:Y:S01]  /*3a70*/  FADD.FTZ R15, R173, R48 ;  /* 0x00000030ad0f7221 */ /* 0x000fe20000010000 */
[----:B---3--:R-:W-:Y:S01]  /*3a80*/  FADD.FTZ R0, R182, R5 ;  /* 0x00000005b6007221 */ /* 0x008fe20000010000 */
[----:B--2---:R-:W-:Y:S01]  /*3a90*/  IMAD.MOV.U32 R25, RZ, RZ, R2 ;  /* 0x000000ffff197224 */ /* 0x004fe200078e0002 */
[----:B------:R-:W-:Y:S01]  /*3aa0*/  @P2 SHF.R.U32.HI R25, RZ, R50, R27 ;  /* 0x00000032ff192219 */ /* 0x000fe2000001161b */
[C---:B------:R-:W-:Y:S01]  /*3ab0*/  FADD.FTZ R46, R6.reuse, R15 ;  /* 0x0000000f062e7221 */ /* 0x040fe20000010000 */
[----:B-----5:R-:W-:Y:S01]  /*3ac0*/  FADD.FTZ R5, R69, R0 ;  /* 0x0000000045057221 */ /* 0x020fe20000010000 */
[----:B------:R-:W-:Y:S01]  /*3ad0*/  F2FP.BF16.F32.PACK_AB R173, R6, R173 ;  /* 0x000000ad06ad723e */ /* 0x000fe200000010ff */
[----:B------:R-:W1:Y:S01]  /*3ae0*/  MUFU.EX2 R13, R13 ;  /* 0x0000000d000d7308 */ /* 0x000e620000000800 */
[----:B------:R-:W-:Y:S01]  /*3af0*/  FADD.FTZ R15, R175, R46 ;  /* 0x0000002eaf0f7221 */ /* 0x000fe20000010000 */
[----:B------:R-:W-:Y:S01]  /*3b00*/  FADD.FTZ R0, R176, R5 ;  /* 0x00000005b0007221 */ /* 0x000fe20000010000 */
[----:B------:R-:W-:-:S02]  /*3b10*/  F2FP.BF16.F32.PACK_AB R175, R4, R175 ;  /* 0x000000af04af723e */ /* 0x000fc400000010ff */
[----:B------:R-:W-:Y:S01]  /*3b20*/  FADD.FTZ R46, R4, R15 ;  /* 0x0000000f042e7221 */ /* 0x000fe20000010000 */
[----:B------:R-:W-:Y:S02]  /*3b30*/  IADD3 R25, R25, R16, -R17 ;  /* 0x0000001019197210 */ /* 0x000fe40007ffe811 */
[----:B------:R-:W2:Y:S01]  /*3b40*/  MUFU.EX2 R172, R75 ;  /* 0x0000004b00ac7308 */ /* 0x000ea20000000800 */
[----:B0-----:R-:W-:Y:S01]  /*3b50*/  FADD.FTZ R5, R73, R0 ;  /* 0x0000000049057221 */ /* 0x001fe20000010000 */
[----:B------:R-:W-:Y:S01]  /*3b60*/  FADD.FTZ R15, R169, R46 ;  /* 0x0000002ea90f7221 */ /* 0x000fe20000010000 */
[----:B------:R-:W-:Y:S02]  /*3b70*/  SHF.R.S32.HI R48, RZ, 0x1f, R25 ;  /* 0x0000001fff307819 */ /* 0x000fe40000011419 */
[----:B------:R-:W-:Y:S01]  /*3b80*/  FADD.FTZ R0, R178, R5 ;  /* 0x00000005b2007221 */ /* 0x000fe20000010000 */
[----:B------:R-:W-:Y:S01]  /*3b90*/  FADD.FTZ R46, R10, R15 ;  /* 0x0000000f0a2e7221 */ /* 0x000fe20000010000 */
[----:B------:R-:W-:Y:S01]  /*3ba0*/  LEA.HI R48, R48, R25, RZ, 0x7 ;  /* 0x0000001930307211 */ /* 0x000fe200078f38ff */
[----:B------:R-:W0:Y:S01]  /*3bb0*/  MUFU.EX2 R77, R77 ;  /* 0x0000004d004d7308 */ /* 0x000e220000000800 */
[----:B-1----:R-:W-:Y:S01]  /*3bc0*/  FADD.FTZ R5, R13, R0 ;  /* 0x000000000d057221 */ /* 0x002fe20000010000 */
[----:B------:R-:W-:Y:S01]  /*3bd0*/  FADD.FTZ R15, R171, R46 ;  /* 0x0000002eab0f7221 */ /* 0x000fe20000010000 */
[----:B------:R-:W-:-:S02]  /*3be0*/  F2FP.BF16.F32.PACK_AB R169, R10, R169 ;  /* 0x000000a90aa9723e */ /* 0x000fc400000010ff */
[C---:B------:R-:W-:Y:S01]  /*3bf0*/  F2FP.BF16.F32.PACK_AB R171, R14.reuse, R171 ;  /* 0x000000ab0eab723e */ /* 0x040fe200000010ff */
[----:B------:R-:W-:Y:S01]  /*3c00*/  FADD.FTZ R46, R14, R15 ;  /* 0x0000000f0e2e7221 */ /* 0x000fe20000010000 */
[----:B------:R-:W-:Y:S01]  /*3c10*/  F2FP.BF16.F32.PACK_AB R182, R182, R61 ;  /* 0x0000003db6b6723e */ /* 0x000fe200000010ff */
[----:B------:R-:W1:Y:S01]  /*3c20*/  MUFU.EX2 R153, R153 ;  /* 0x0000009900997308 */ /* 0x000e620000000800 */
[----:B--2---:R-:W-:Y:S01]  /*3c30*/  FADD.FTZ R0, R172, R5 ;  /* 0x00000005ac007221 */ /* 0x004fe20000010000 */
[----:B------:R-:W-:Y:S02]  /*3c40*/  F2FP.BF16.F32.PACK_AB R176, R176, R69 ;  /* 0x00000045b0b0723e */ /* 0x000fe400000010ff */
[----:B------:R-:W-:Y:S02]  /*3c50*/  F2FP.BF16.F32.PACK_AB R178, R178, R73 ;  /* 0x00000049b2b2723e */ /* 0x000fe400000010ff */
[----:B------:R-:W-:Y:S02]  /*3c60*/  F2FP.BF16.F32.PACK_AB R172, R172, R13 ;  /* 0x0000000dacac723e */ /* 0x000fe400000010ff */
        /* <DEDUP_REMOVED lines=17> */
[----:B------:R-:W-:-:S04]  /*3d80*/  SHF.R.S32.HI R7, RZ, 0x7, R48 ;  /* 0x00000007ff077819 */ /* 0x000fc80000011430 */
[----:B------:R-:W0:Y:S01]  /*3d90*/  MUFU.EX2 R157, R157 ;  /* 0x0000009d009d7308 */ /* 0x000e220000000800 */
[C---:B-1----:R-:W-:Y:S01]  /*3da0*/  FADD.FTZ R46, R30.reuse, R15 ;  /* 0x0000000f1e2e7221 */ /* 0x042fe20000010000 */
[----:B------:R-:W-:Y:S02]  /*3db0*/  VIMNMX R7, RZ, R7, !PT ;  /* 0x00000007ff077248 */ /* 0x000fe40007fe0100 */
[----:B------:R-:W-:-:S04]  /*3dc0*/  F2FP.BF16.F32.PACK_AB R155, R30, R155 ;  /* 0x0000009b1e9b723e */ /* 0x000fc800000010ff */
[----:B------:R-:W1:Y:S01]  /*3dd0*/  MUFU.EX2 R32, R32 ;  /* 0x0000002000207308 */ /* 0x000e620000000800 */
[----:B--2---:R-:W-:-:S04]  /*3de0*/  FADD.FTZ R5, R83, R0 ;  /* 0x0000000053057221 */ /* 0x004fc80000010000 */
[C---:B------:R-:W-:Y:S01]  /*3df0*/  FADD.FTZ R0, R170.reuse, R5 ;  /* 0x00000005aa007221 */ /* 0x040fe20000010000 */
[----:B------:R-:W-:Y:S02]  /*3e00*/  F2FP.BF16.F32.PACK_AB R170, R170, R83 ;  /* 0x00000053aaaa723e */ /* 0x000fe400000010ff */
        /* <DEDUP_REMOVED lines=70> */
[----:B------:R-:W-:Y:S01]  /*4270*/  VIADD R4, R88, 0xfffffffe ;  /* 0xfffffffe58047836 */ /* 0x000fe20000000000 */
[----:B------:R-:W-:-:S04]  /*4280*/  CS2R R88, SRZ ;  /* 0x0000000000587805 */ /* 0x000fc8000001ff00 */
[----:B------:R-:W-:Y:S02]  /*4290*/  ISETP.GE.AND P3, PT, R4, R7, PT ;  /* 0x000000070400720c */ /* 0x000fe40003f66270 */
[C---:B--2---:R-:W-:Y:S01]  /*42a0*/  F2FP.BF16.F32.PACK_AB R166, R42.reuse, R103 ;  /* 0x000000672aa6723e */ /* 0x044fe200000010ff */
[----:B------:R-:W-:Y:S01]  /*42b0*/  FADD.FTZ R3, R42, R3 ;  /* 0x000000032a037221 */ /* 0x000fe20000010000 */
[----:B------:R-:W-:Y:S01]  /*42c0*/  CS2R R102, SRZ ;  /* 0x0000000000667805 */ /* 0x000fe2000001ff00 */
[C---:B0-----:R-:W-:Y:S01]  /*42d0*/  FADD.FTZ R0, R44.reuse, R15 ;  /* 0x0000000f2c007221 */ /* 0x041fe20000010000 */
[----:B------:R-:W-:-:S07]  /*42e0*/  F2FP.BF16.F32.PACK_AB R167, R44, R167 ;  /* 0x000000a72ca7723e */ /* 0x000fce00000010ff */
[----:B------:R-:W-:Y:S05]  /*42f0*/  @!P3 BRA `(.L_x_9160) ;  /* 0x000000300054b947 */ /* 0x000fea0003800000 */
[----:B------:R-:W-:Y:S01]  /*4300*/  IMAD.MOV.U32 R6, RZ, RZ, R9 ;  /* 0x000000ffff067224 */ /* 0x000fe200078e0009 */
[----:B------:R-:W-:Y:S01]  /*4310*/  UMOV UR43, UR36 ;  /* 0x00000024002b7c82 */ /* 0x000fe20008000000 */
[----:B------:R-:W-:Y:S01]  /*4320*/  IMAD.MOV.U32 R5, RZ, RZ, R11 ;  /* 0x000000ffff057224 */ /* 0x000fe200078e000b */
[----:B------:R-:W-:Y:S01]  /*4330*/  UMOV UR44, UR37 ;  /* 0x00000025002c7c82 */ /* 0x000fe20008000000 */
[----:B------:R-:W-:Y:S01]  /*4340*/  IMAD.MOV.U32 R151, RZ, RZ, RZ ;  /* 0x000000ffff977224 */ /* 0x000fe200078e00ff */
[----:B------:R-:W-:-:S06]  /*4350*/  ULDC UR45, c[0x0][0x9d8] ;  /* 0x00027600002d7ab9 */ /* 0x000fcc0000000800 */
.L_x_9169:
        /* <DEDUP_REMOVED lines=9> */
.L_x_9162:
[----:B------:R-:W-:Y:S01]  /*43f0*/  ULEA UR6, UR37, UR38, 0x3 ;  /* 0x0000002625067291 */ /* 0x000fe2000f8e183f */
[----:B------:R-:W-:-:S05]  /*4400*/  IMAD.U32 R8, RZ, RZ, UR36 ;  /* 0x00000024ff087e24 */ /* 0x000fca000f8e00ff */
[----:B------:R-:W-:-:S04]  /*4410*/  SHF.L.U32 R8, R8, 0x1f, RZ ;  /* 0x0000001f08087819 */ /* 0x000fc800000006ff */
[----:B------:R0:W1:Y:S01]  /*4420*/  SYNCS.PHASECHK.TRANS64.TRYWAIT P3, [UR6+0x28830], R8 ;  /* 0x02883008ff0075a7 */ /* 0x0000620008060146 */
[----:B------:R-:W-:Y:S05]  /*4430*/  @!P0 BRA `(.L_x_9163) ;  /* 0x0000000000048947 */ /* 0x000fea0003800000 */
[----:B------:R-:W-:Y:S01]  /*4440*/  BPT.TRAP 0x1 ;  /* 0x000000040000795c */ /* 0x000fe20000300000 */
.L_x_9163:
[----:B-1----:R-:W-:Y:S05]  /*4450*/  @P3 BRA `(.L_x_9161) ;  /* 0x0000000000083947 */ /* 0x002fea0003800000 */
[----:B------:R-:W1:Y:S02]  /*4460*/  SYNCS.PHASECHK.TRANS64.TRYWAIT P3, [UR6+0x28830], R8 ;  /* 0x02883008ff0075a7 */ /* 0x000e640008060146 */
[----:B-1----:R-:W-:Y:S05]  /*4470*/  @!P3 BRA `(.L_x_9164) ;  /* 0x000000e40000b947 */ /* 0x002fea0003800000 */
.L_x_9161:
[----:B-1----:R-:W1:Y:S01]  /*4480*/  S2R R9, SR_TID.X ;  /* 0x0000000000097919 */ /* 0x002e620000002100 */
[----:B------:R-:W-:Y:S01]  /*4490*/  ULEA UR34, UR37, UR42, 0xb ;  /* 0x0000002a25227291 */ /* 0x000fe2000f8e583f */
[----:B------:R-:W-:Y:S01]  /*44a0*/  UMOV UR35, 0x40000040 ;  /* 0x4000004000237882 */ /* 0x000fe20000000000 */
[----:B------:R-:W-:Y:S02]  /*44b0*/  UMOV UR7, 0x40000040 ;  /* 0x4000004000077882 */ /* 0x000fe40000000000 */
        /* <DEDUP_REMOVED lines=13> */
[----:B-1----:R-:W-:-:S05]  /*4590*/  SHF.R.U32.HI R9, RZ, 0x7, R9 ;  /* 0x00000007ff097819 */ /* 0x002fca0000011609 */
[----:B0-----:R-:W-:-:S05]  /*45a0*/  VIADD R8, R9, 0x8 ;  /* 0x0000000809087836 */ /* 0x001fca0000000000 */
[----:B------:R0:W-:Y:S06]  /*45b0*/  BAR.SYNC.DEFER_BLOCKING R8, 0x100 ;  /* 0x000400080000751d */ /* 0x0001ec0000010000 */
        /* <DEDUP_REMOVED lines=27> */
.L_x_9166:
[----:B------:R-:W-:Y:S01]  /*4770*/  ULEA UR6, UR44, UR38, 0x3 ;  /* 0x000000262c067291 */ /* 0x000fe2000f8e183f */
[----:B------:R-:W-:-:S05]  /*4780*/  IMAD.U32 R8, RZ, RZ, UR43 ;  /* 0x0000002bff087e24 */ /* 0x000fca000f8e00ff */
[----:B------:R-:W-:-:S04]  /*4790*/  SHF.L.U32 R8, R8, 0x1f, RZ ;  /* 0x0000001f08087819 */ /* 0x000fc800000006ff */
[----:B------:R0:W1:Y:S01]  /*47a0*/  SYNCS.PHASECHK.TRANS64.TRYWAIT P3, [UR6+0x28850], R8 ;  /* 0x02885008ff0075a7 */ /* 0x0000620008060146 */
[----:B------:R-:W-:Y:S05]  /*47b0*/  @!P0 BRA `(.L_x_9167) ;  /* 0x0000000000048947 */ /* 0x000fea0003800000 */
[----:B------:R-:W-:Y:S01]  /*47c0*/  BPT.TRAP 0x1 ;  /* 0x000000040000795c */ /* 0x000fe20000300000 */
.L_x_9167:
[----:B-1----:R-:W-:Y:S05]  /*47d0*/  @P3 BRA `(.L_x_9165) ;  /* 0x0000000000083947 */ /* 0x002fea0003800000 */
[----:B------:R-:W1:Y:S02]  /*47e0*/  SYNCS.PHASECHK.TRANS64.TRYWAIT P3, [UR6+0x28850], R8 ;  /* 0x02885008ff0075a7 */ /* 0x000e640008060146 */
[----:B-1----:R-:W-:Y:S05]  /*47f0*/  @!P3 BRA `(.L_x_9168) ;  /* 0x000000e00038b947 */ /* 0x002fea0003800000 */
.L_x_9165:
[----:B------:R-:W-:Y:S01]  /*4800*/  UIADD3 UR6, UR38, 0x400, URZ ;  /* 0x0000040026067890 */ /* 0x000fe2000fffe03f */
[----:B------:R-:W-:Y:S01]  /*4810*/  WARPGROUP.ARRIVE ;  /* 0x00000000000079c5 */ /* 0x000fe20000000000 */
[----:B------:R-:W-:Y:S01]  /*4820*/  UMOV UR7, 0x40000040 ;  /* 0x4000004000077882 */ /* 0x000fe20000000000 */
[----:B------:R-:W-:Y:S01]  /*4830*/  UMOV UR11, 0x40000040 ;  /* 0x40000040000b7882 */ /* 0x000fe20000000000 */
[----:B------:R-:W-:Y:S01]  /*4840*/  USHF.R.U32.HI UR6, URZ, 0x4, UR6 ;  /* 0x000000043f067899 */ /* 0x000fe20008011606 */
[----:B------:R-:W-:Y:S01]  /*4850*/  FMUL.FTZ R14, R33, UR45 ;  /* 0x0000002d210e7c20 */ /* 0x000fe20008410000 */
[----:B------:R-:W-:Y:S01]  /*4860*/  FMUL.FTZ R15, R32, UR45 ;  /* 0x0000002d200f7c20 */ /* 0x000fe20008410000 */
[----:B------:R-:W2:Y:S01]  /*4870*/  @P2 LDC R33, c[0x0][0x44c] ;  /* 0x00011300ff212b82 */ /* 0x000ea20000000800 */
[----:B------:R-:W-:Y:S01]  /*4880*/  ULOP3.LUT UR6, UR6, 0x3fff, URZ, 0xc0, !UPT ;  /* 0x00003fff06067892 */ /* 0x000fe2000f8ec03f */
[----:B------:R-:W-:Y:S01]  /*4890*/  FMUL.FTZ R10, R24, UR45 ;  /* 0x0000002d180a7c20 */ /* 0x000fe20008410000 */
[----:B------:R-:W-:Y:S01]  /*48a0*/  FMUL.FTZ R24, R41, UR45 ;  /* 0x0000002d29187c20 */ /* 0x000fe20008410000 */
[----:B------:R-:W-:Y:S01]  /*48b0*/  FMUL.FTZ R199, R39, UR45 ;  /* 0x0000002d27c77c20 */ /* 0x000fe20008410000 */
[----:B------:R-:W-:Y:S01]  /*48c0*/  ULOP3.LUT UR6, UR6, 0x4000000, URZ, 0xfc, !UPT ;  /* 0x0400000006067892 */ /* 0x000fe2000f8efc3f */
[----:B------:R-:W-:-:S02]  /*48d0*/  IMAD.MOV.U32 R39, RZ, RZ, -0x80 ;  /* 0xffffff80ff277424 */ /* 0x000fc400078e00ff */
[----:B01----:R-:W-:Y:S01]  /*48e0*/  FMUL.FTZ R8, R26, UR45 ;  /* 0x0000002d1a087c20 */ /* 0x003fe20008410000 */
[----:B------:R-:W0:Y:S01]  /*48f0*/  @P2 LDC R32, c[0x0][0x450] ;  /* 0x00011400ff202b82 */ /* 0x000e220000000800 */
[----:B------:R-:W-:Y:S01]  /*4900*/  ULEA UR6, UR44, UR6, 0xb ;  /* 0x000000062c067291 */ /* 0x000fe2000f8e583f */
[----:B------:R-:W-:Y:S02]  /*4910*/  IMAD R39, R4, R39, 0x1 ;  /* 0x0000000104277424 */ /* 0x000fe400078e0227 */
[----:B------:R-:W-:Y:S01]  /*4920*/  FMUL.FTZ R21, R36, UR45 ;  /* 0x0000002d24157c20 */ /* 0x000fe20008410000 */
[----:B------:R-:W-:Y:S01]  /*4930*/  FMUL.FTZ R9, R27, UR45 ;  /* 0x0000002d1b097c20 */ /* 0x000fe20008410000 */
[----:B------:R-:W-:Y:S01]  /*4940*/  UIADD3 UR10, UR6, 0x80, URZ ;  /* 0x00000080060a7890 */ /* 0x000fe2000fffe03f */
[----:B------:R-:W-:Y:S01]  /*4950*/  IMAD R36, R22, -0x2, R39 ;  /* 0xfffffffe16247824 */ /* 0x000fe200078e0227 */
[----:B------:R-:W1:Y:S01]  /*4960*/  MUFU.TANH R8, R8 ;  /* 0x0000000800087308 */ /* 0x000e620000002400 */
[----:B------:R-:W-:Y:S01]  /*4970*/  FMUL.FTZ R11, R25, UR45 ;  /* 0x0000002d190b7c20 */ /* 0x000fe20008410000 */
[----:B------:R-:W-:Y:S01]  /*4980*/  FMUL.FTZ R203, R31, UR45 ;  /* 0x0000002d1fcb7c20 */ /* 0x000fe20008410000 */
[----:B------:R-:W-:Y:S01]  /*4990*/  HGMMA.64x128x16.F32.BF16 R88, R180, gdesc[UR4].tnspB, R88, gsb0 ;  /* 0x41e00004b4587df0 */ /* 0x000fe20008001858 */
[----:B------:R-:W-:Y:S01]  /*49a0*/  IADD3 R36, -R17, R36, R16 ;  /* 0x0000002411247210 */ /* 0x000fe20007ffe110 */
        /* <DEDUP_REMOVED lines=39> */
[----:B------:R-:W-:Y:S01]  /*4c20*/  UMOV UR7, 0x40000040 ;  /* 0x4000004000077882 */ /* 0x000fe20000000000 */
[----:B------:R-:W1:Y:S01]  /*4c30*/  S2R R198, SR_TID.X ;  /* 0x0000000000c67919 */ /* 0x000e620000002100 */
[----:B------:R-:W-:-:S02]  /*4c40*/  UMOV UR43, UR36 ;  /* 0x00000024002b7c82 */ /* 0x000fc40008000000 */
[----:B------:R-:W-:Y:S08]  /*4c50*/  MUFU.TANH R35, R35 ;  /* 0x0000002300237308 */ /* 0x000ff00000002400 */
[----:B------:R-:W-:Y:S08]  /*4c60*/  MUFU.TANH R54, R54 ;  /* 0x0000003600367308 */ /* 0x000ff00000002400 */
[----:B------:R-:W-:Y:S08]  /*4c70*/  MUFU.TANH R55, R55 ;  /* 0x0000003700377308 */ /* 0x000ff00000002400 */
[----:B------:R3:W-:Y:S01]  /*4c80*/  MUFU.TANH R49, R58 ;  /* 0x0000003a00317308 */ /* 0x0007e20000002400 */
[----:B-1----:R-:W-:-:S07]  /*4c90*/  SHF.R.U32.HI R198, RZ, 0x7, R198 ;  /* 0x00000007ffc67819 */ /* 0x002fce00000116c6 */
[----:B------:R-:W-:Y:S01]  /*4ca0*/  MUFU.TANH R59, R59 ;  /* 0x0000003b003b7308 */ /* 0x000fe20000002400 */
[----:B---3--:R-:W-:-:S07]  /*4cb0*/  FMUL.FTZ R58, R80, UR45 ;  /* 0x0000002d503a7c20 */ /* 0x008fce0008410000 */
        /* <DEDUP_REMOVED lines=34> */
[----:B------:R-:W-:Y:S02]  /*4ee0*/  IMAD.IADD R34, R23, 0x1, R2 ;  /* 0x0000000117227824 */ /* 0x000fe400078e0202 */
[----:B------:R-:W-:Y:S01]  /*4ef0*/  FMUL.FTZ R179, R38, UR45 ;  /* 0x0000002d26b37c20 */ /* 0x000fe20008410000 */
[----:B------:R-:W-:Y:S01]  /*4f00*/  MUFU.TANH R52, R52 ;  /* 0x0000003400347308 */ /* 0x000fe20000002400 */
[----:B------:R-:W-:Y:S01]  /*4f10*/  HGMMA.64x128x16.F32.BF16 R88, R172, gdesc[UR8].tnspB, R88, gsb0 ;  /* 0x41e00008ac587df0 */ /* 0x000fe20008001858 */
[----:B------:R-:W-:Y:S01]  /*4f20*/  UIADD3 UR10, UR6, 0x180, URZ ;  /* 0x00000180060a7890 */ /* 0x000fe2000fffe03f */
[----:B--2---:R-:W-:Y:S01]  /*4f30*/  @P2 IMAD.HI.U32 R33, R34, R33, RZ ;  /* 0x0000002122212227 */ /* 0x004fe200078e00ff */
[----:B------:R-:W-:-:S04]  /*4f40*/  UMOV UR11, 0x40000040 ;  /* 0x40000040000b7882 */ /* 0x000fc80000000000 */
[----:B------:R-:W-:Y:S01]  /*4f50*/  MUFU.TANH R177, R177 ;  /* 0x000000b100b17308 */ /* 0x000fe20000002400 */
[----:B0-----:R-:W-:Y:S01]  /*4f60*/  @P2 SHF.R.U32.HI R34, RZ, R32, R33 ;  /* 0x00000020ff222219 */ /* 0x001fe20000011621 */
[----:B------:R-:W-:Y:S01]  /*4f70*/  FMUL.FTZ R33, R57, UR45 ;  /* 0x0000002d39217c20 */ /* 0x000fe20008410000 */
[----:B------:R-:W-:Y:S01]  /*4f80*/  FMUL.FTZ R32, R56, UR45 ;  /* 0x0000002d38207c20 */ /* 0x000fe20008410000 */
[----:B------:R-:W-:Y:S02]  /*4f90*/  FMUL.FTZ R56, R77, UR45 ;  /* 0x0000002d4d387c20 */ /* 0x000fe40008410000 */
[----:B------:R-:W0:Y:S02]  /*4fa0*/  SHFL.IDX PT, R41, R34, 0x1, 0x1c1f ;  /* 0x003c1f0022297f89 */ /* 0x000e2400000e0000 */
[----:B------:R-:W-:Y:S08]  /*4fb0*/  MUFU.TANH R179, R179 ;  /* 0x000000b300b37308 */ /* 0x000ff00000002400 */
[----:B------:R-:W-:Y:S08]  /*4fc0*/  MUFU.TANH R57, R82 ;  /* 0x0000005200397308 */ /* 0x000ff00000002400 */
[----:B------:R-:W-:Y:S01]  /*4fd0*/  MUFU.TANH R32, R32 ;  /* 0x0000002000207308 */ /* 0x000fe20000002400 */
[----:B0-----:R-:W-:-:S07]  /*4fe0*/  IMAD.IADD R40, R36, 0x1, R41 ;  /* 0x0000000124287824 */ /* 0x001fce00078e0229 */
[----:B------:R-:W-:Y:S01]  /*4ff0*/  MUFU.TANH R33, R33 ;  /* 0x0000002100217308 */ /* 0x000fe20000002400 */
[C---:B------:R-:W-:Y:S02]  /*5000*/  ISETP.GT.AND P3, PT, R40.reuse, RZ, PT ;  /* 0x000000ff2800720c */ /* 0x040fe40003f64270 */
[----:B------:R-:W-:Y:S02]  /*5010*/  ISETP.GT.AND P4, PT, R40, 0x1, PT ;  /* 0x000000012800780c */ /* 0x000fe40003f84270 */
[----:B------:R-:W-:-:S03]  /*5020*/  FSEL R181, R8, -INF , P3 ;  /* 0xff80000008b57808 */ /* 0x000fc60001800000 */
[----:B------:R-:W-:Y:S01]  /*5030*/  MUFU.TANH R50, R50 ;  /* 0x0000003200327308 */ /* 0x000fe20000002400 */
[C---:B------:R-:W-:Y:S02]  /*5040*/  ISETP.GT.AND P3, PT, R40.reuse, 0x8, PT ;  /* 0x000000082800780c */ /* 0x040fe40003f64270 */
[----:B------:R-:W-:Y:S02]  /*5050*/  FSEL R205, R9, -INF , P4 ;  /* 0xff80000009cd7808 */ /* 0x000fe40002000000 */
[----:B------:R-:W-:Y:S02]  /*5060*/  FMNMX.FTZ R8, R181, R6, !PT ;  /* 0x00000006b5087209 */ /* 0x000fe40007810000 */
[----:B------:R-:W-:Y:S01]  /*5070*/  ISETP.GT.AND P4, PT, R40, 0x9, PT ;  /* 0x000000092800780c */ /* 0x000fe20003f84270 */
[----:B------:R-:W-:Y:S01]  /*5080*/  MUFU.TANH R56, R56 ;  /* 0x0000003800387308 */ /* 0x000fe20000002400 */
[----:B------:R-:W-:Y:S02]  /*5090*/  FMNMX.FTZ R8, R205, R8, !PT ;  /* 0x00000008cd087209 */ /* 0x000fe40007810000 */
[----:B----4-:R-:W-:-:S02]  /*50a0*/  FSEL R203, R203, -INF , P4 ;  /* 0xff800000cbcb7808 */ /* 0x010fc40002000000 */
[----:B------:R-:W-:-:S03]  /*50b0*/  ISETP.GT.AND P4, PT, R40, 0x11, PT ;  /* 0x000000112800780c */ /* 0x000fc60003f84270 */
[----:B------:R-:W-:Y:S01]  /*50c0*/  MUFU.TANH R58, R58 ;  /* 0x0000003a003a7308 */ /* 0x000fe20000002400 */
[----:B-----5:R-:W-:Y:S02]  /*50d0*/  FSEL R201, R201, -INF , P4 ;  /* 0xff800000c9c97808 */ /* 0x020fe40002000000 */
[----:B------:R-:W-:-:S04]  /*50e0*/  ISETP.GT.AND P4, PT, R40, 0x19, PT ;  /* 0x000000192800780c */ /* 0x000fc80003f84270 */
[----:B------:R-:W-:Y:S01]  /*50f0*/  FSEL R199, R199, -INF , P4 ;  /* 0xff800000c7c77808 */ /* 0x000fe20002000000 */
[----:B------:R-:W-:Y:S01]  /*5100*/  MUFU.TANH R64, R64 ;  /* 0x0000004000407308 */ /* 0x000fe20000002400 */
[----:B------:R-:W-:Y:S01]  /*5110*/  ISETP.GT.AND P4, PT, R40, 0x21, PT ;  /* 0x000000212800780c */ /* 0x000fe20003f84270 */
[----:B------:R-:W-:Y:S02]  /*5120*/  WARPGROUP.DEPBAR.LE gsb0, 0x0 ;  /* 0x00008000000079c5 */ /* 0x000fe40000010000 */
[----:B------:R-:W-:Y:S01]  /*5130*/  WARPGROUP.ARRIVE ;  /* 0x00000000000079c5 */ /* 0x000fe20000000000 */
[----:B------:R-:W-:Y:S01]  /*5140*/  FMUL.FTZ R172, R30, UR45 ;  /* 0x0000002d1eac7c20 */ /* 0x000fe20008410000 */
[----:B------:R-:W-:Y:S01]  /*5150*/  FMUL.FTZ R173, R42, UR45 ;  /* 0x0000002d2aad7c20 */ /* 0x000fe20008410000 */
[----:B------:R-:W-:Y:S01]  /*5160*/  FMUL.FTZ R175, R43, UR45 ;  /* 0x0000002d2baf7c20 */ /* 0x000fe20008410000 */
[----:B------:R-:W-:Y:S01]  /*5170*/  FMUL.FTZ R30, R53, UR45 ;  /* 0x0000002d351e7c20 */ /* 0x000fe20008410000 */
[----:B------:R-:W-:Y:S01]  /*5180*/  MUFU.TANH R43, R70 ;  /* 0x00000046002b7308 */ /* 0x000fe20000002400 */
[----:B------:R-:W-:Y:S01]  /*5190*/  HGMMA.64x128x16.F32.BF16 R88, R168, gdesc[UR8].tnspB, R88, gsb0 ;  /* 0x41e00008a8587df0 */ /* 0x000fe20008001858 */
[----:B------:R-:W-:Y:S01]  /*51a0*/  UIADD3 UR10, UR6, 0x200, URZ ;  /* 0x00000200060a7890 */ /* 0x000fe2000fffe03f */
[----:B------:R-:W-:Y:S01]  /*51b0*/  FMUL.FTZ R42, R65, UR45 ;  /* 0x0000002d412a7c20 */ /* 0x000fe20008410000 */
[----:B------:R-:W-:Y:S01]  /*51c0*/  UMOV UR11, 0x40000040 ;  /* 0x40000040000b7882 */ /* 0x000fe20000000000 */
[----:B------:R-:W0:Y:S03]  /*51d0*/  SHFL.IDX PT, R65, R34, RZ, 0x1c1f ;  /* 0x001c1fff22417589 */ /* 0x000e2600000e0000 */
[----:B------:R-:W1:Y:S08]  /*51e0*/  MUFU.TANH R172, R172 ;  /* 0x000000ac00ac7308 */ /* 0x000e700000002400 */
[----:B------:R-:W2:Y:S08]  /*51f0*/  MUFU.TANH R173, R173 ;  /* 0x000000ad00ad7308 */ /* 0x000eb00000002400 */
[----:B------:R-:W3:Y:S01]  /*5200*/  MUFU.TANH R175, R175 ;  /* 0x000000af00af7308 */ /* 0x000ee20000002400 */
[----:B-1----:R-:W-:-:S02]  /*5210*/  FSEL R183, R172, -INF , P3 ;  /* 0xff800000acb77808 */ /* 0x002fc40001800000 */
[C---:B------:R-:W-:Y:S02]  /*5220*/  ISETP.GT.AND P3, PT, R40.reuse, 0x10, PT ;  /* 0x000000102800780c */ /* 0x040fe40003f64270 */
[----:B------:R-:W-:Y:S02]  /*5230*/  FMNMX.FTZ R8, R183, R8, !PT ;  /* 0x00000008b7087209 */ /* 0x000fe40007810000 */
[----:B------:R-:W-:Y:S01]  /*5240*/  FSEL R177, R177, -INF , P3 ;  /* 0xff800000b1b17808 */ /* 0x000fe20001800000 */
[----:B------:R-:W-:Y:S01]  /*5250*/  MUFU.TANH R53, R74 ;  /* 0x0000004a00357308 */ /* 0x000fe20000002400 */
[----:B------:R-:W-:Y:S02]  /*5260*/  FMNMX.FTZ R8, R203, R8, !PT ;  /* 0x00000008cb087209 */ /* 0x000fe40007810000 */
[----:B------:R-:W-:Y:S02]  /*5270*/  ISETP.GT.AND P3, PT, R40, 0x18, PT ;  /* 0x000000182800780c */ /* 0x000fe40003f64270 */
[----:B------:R-:W-:-:S02]  /*5280*/  FMNMX.FTZ R8, R177, R8, !PT ;  /* 0x00000008b1087209 */ /* 0x000fc40007810000 */
[----:B------:R-:W-:Y:S01]  /*5290*/  FSEL R179, R179, -INF , P3 ;  /* 0xff800000b3b37808 */ /* 0x000fe20001800000 */
[----:B------:R-:W-:Y:S01]  /*52a0*/  MUFU.TANH R30, R30 ;  /* 0x0000001e001e7308 */ /* 0x000fe20000002400 */
[----:B------:R-:W-:Y:S02]  /*52b0*/  FMNMX.FTZ R8, R201, R8, !PT ;  /* 0x00000008c9087209 */ /* 0x000fe40007810000 */
[----:B------:R-:W-:Y:S02]  /*52c0*/  ISETP.GT.AND P3, PT, R40, 0x20, PT ;  /* 0x000000202800780c */ /* 0x000fe40003f64270 */
[----:B------:R-:W-:Y:S02]  /*52d0*/  FMNMX.FTZ R8, R179, R8, !PT ;  /* 0x00000008b3087209 */ /* 0x000fe40007810000 */
[----:B--2---:R-:W-:Y:S01]  /*52e0*/  FSEL R173, R173, -INF , P3 ;  /* 0xff800000adad7808 */ /* 0x004fe20001800000 */
[----:B------:R-:W-:Y:S01]  /*52f0*/  MUFU.TANH R42, R42 ;  /* 0x0000002a002a7308 */ /* 0x000fe20000002400 */
[----:B------:R-:W-:-:S02]  /*5300*/  FMNMX.FTZ R8, R199, R8, !PT ;  /* 0x00000008c7087209 */ /* 0x000fc40007810000 */
[C---:B------:R-:W-:Y:S02]  /*5310*/  ISETP.GT.AND P3, PT, R40.reuse, 0x28, PT ;  /* 0x000000282800780c */ /* 0x040fe40003f64270 */
[----:B---3--:R-:W-:Y:S02]  /*5320*/  FSEL R175, R175, -INF , P4 ;  /* 0xff800000afaf7808 */ /* 0x008fe40002000000 */
[----:B------:R-:W-:Y:S02]  /*5330*/  FMNMX.FTZ R8, R173, R8, !PT ;  /* 0x00000008ad087209 */ /* 0x000fe40007810000 */
[----:B------:R-:W-:Y:S02]  /*5340*/  ISETP.GT.AND P4, PT, R40, 0x29, PT ;  /* 0x000000292800780c */ /* 0x000fe40003f84270 */
[----:B------:R-:W-:Y:S01]  /*5350*/  FMNMX.FTZ R8, R175, R8, !PT ;  /* 0x00000008af087209 */ /* 0x000fe20007810000 */
[----:B------:R-:W-:Y:S02]  /*5360*/  WARPGROUP.DEPBAR.LE gsb0, 0x0 ;  /* 0x00008000000079c5 */ /* 0x000fe40000010000 */
[----:B------:R-:W-:Y:S01]  /*5370*/  WARPGROUP.ARRIVE ;  /* 0x00000000000079c5 */ /* 0x000fe20000000000 */
[----:B------:R-:W-:Y:S01]  /*5380*/  FMUL.FTZ R171, R46, UR45 ;  /* 0x0000002d2eab7c20 */ /* 0x000fe20008410000 */
[----:B------:R-:W-:Y:S01]  /*5390*/  FMUL.FTZ R169, R47, UR45 ;  /* 0x0000002d2fa97c20 */ /* 0x000fe20008410000 */
[----:B------:R-:W-:Y:S01]  /*53a0*/  FMUL.FTZ R46, R68, UR45 ;  /* 0x0000002d442e7c20 */ /* 0x000fe20008410000 */
[----:B------:R0:W-:Y:S02]  /*53b0*/  MUFU.TANH R47, R66 ;  /* 0x00000042002f7308 */ /* 0x0001e40000002400 */
[----:B------:R-:W-:Y:S01]  /*53c0*/  HGMMA.64x128x16.F32.BF16 R88, R152, gdesc[UR8].tnspB, R88, gsb0 ;  /* 0x41e0000898587df0 */ /* 0x000fe20008001858 */
[----:B------:R-:W-:Y:S01]  /*53d0*/  UIADD3 UR10, UR6, 0x280, URZ ;  /* 0x00000280060a7890 */ /* 0x000fe2000fffe03f */
[----:B------:R-:W-:-:S04]  /*53e0*/  UMOV UR11, 0x40000040 ;  /* 0x40000040000b7882 */ /* 0x000fc80000000000 */
[----:B------:R-:W1:Y:S01]  /*53f0*/  MUFU.TANH R171, R171 ;  /* 0x000000ab00ab7308 */ /* 0x000e620000002400 */
[----:B0-----:R-:W-:-:S05]  /*5400*/  IMAD.IADD R66, R36, 0x1, R65 ;  /* 0x0000000124427824 */ /* 0x001fca00078e0241 */
[C---:B------:R-:W-:Y:S02]  /*5410*/  ISETP.GT.AND P5, PT, R66.reuse, 0x1, PT ;  /* 0x000000014200780c */ /* 0x040fe40003fa4270 */
[----:B------:R-:W0:Y:S02]  /*5420*/  MUFU.TANH R169, R169 ;  /* 0x000000a900a97308 */ /* 0x000e240000002400 */
[----:B------:R-:W-:Y:S02]  /*5430*/  FSEL R65, R11, -INF , P5 ;  /* 0xff8000000b417808 */ /* 0x000fe40002800000 */
[----:B------:R-:W-:-:S04]  /*5440*/  ISETP.GT.AND P5, PT, R66, 0x9, PT ;  /* 0x000000094200780c */ /* 0x000fc80003fa4270 */
[----:B------:R-:W-:Y:S01]  /*5450*/  FSEL R69, R12, -INF , P5 ;  /* 0xff8000000c457808 */ /* 0x000fe20002800000 */
[----:B------:R-:W-:Y:S01]  /*5460*/  MUFU.TANH R46, R46 ;  /* 0x0000002e002e7308 */ /* 0x000fe20000002400 */
[----:B-1----:R-:W-:Y:S02]  /*5470*/  FSEL R171, R171, -INF , P3 ;  /* 0xff800000abab7808 */ /* 0x002fe40001800000 */
[----:B------:R-:W-:Y:S02]  /*5480*/  ISETP.GT.AND P3, PT, R40, 0x30, PT ;  /* 0x000000302800780c */ /* 0x000fe40003f64270 */
[----:B------:R-:W-:Y:S02]  /*5490*/  FMNMX.FTZ R8, R171, R8, !PT ;  /* 0x00000008ab087209 */ /* 0x000fe40007810000 */
[----:B------:R-:W-:Y:S02]  /*54a0*/  ISETP.GT.AND P5, PT, R66, 0x11, PT ;  /* 0x000000114200780c */ /* 0x000fe40003fa4270 */
[----:B0-----:R-:W-:-:S02]  /*54b0*/  FSEL R169, R169, -INF , P4 ;  /* 0xff800000a9a97808 */ /* 0x001fc40002000000 */
[----:B------:R-:W-:Y:S02]  /*54c0*/  ISETP.GT.AND P4, PT, R40, 0x31, PT ;  /* 0x000000312800780c */ /* 0x000fe40003f84270 */
[----:B------:R-:W-:Y:S02]  /*54d0*/  FMNMX.FTZ R8, R169, R8, !PT ;  /* 0x00000008a9087209 */ /* 0x000fe40007810000 */
[----:B------:R-:W-:Y:S02]  /*54e0*/  FSEL R73, R14, -INF , P5 ;  /* 0xff8000000e497808 */ /* 0x000fe40002800000 */
[----:B------:R-:W-:-:S04]  /*54f0*/  ISETP.GT.AND P5, PT, R66, 0x19, PT ;  /* 0x000000194200780c */ /* 0x000fc80003fa4270 */
[----:B------:R-:W-:Y:S02]  /*5500*/  FSEL R77, R20, -INF , P5 ;  /* 0xff800000144d7808 */ /* 0x000fe40002800000 */
[----:B------:R-:W-:Y:S01]  /*5510*/  ISETP.GT.AND P5, PT, R66, 0x21, PT ;  /* 0x000000214200780c */ /* 0x000fe20003fa4270 */
[----:B------:R-:W-:Y:S02]  /*5520*/  WARPGROUP.DEPBAR.LE gsb0, 0x0 ;  /* 0x00008000000079c5 */ /* 0x000fe40000010000 */
[----:B------:R-:W-:Y:S01]  /*5530*/  FSEL R155, R37, -INF , P3 ;  /* 0xff800000259b7808 */ /* 0x000fe20001800000 */
[----:B------:R-:W-:Y:S01]  /*5540*/  WARPGROUP.ARRIVE ;  /* 0x00000000000079c5 */ /* 0x000fe20000000000 */
[C---:B------:R-:W-:Y:S02]  /*5550*/  ISETP.GT.AND P3, PT, R40.reuse, 0x38, PT ;  /* 0x000000382800780c */ /* 0x040fe40003f64270 */
        /* <DEDUP_REMOVED lines=11> */
[----:B------:R-:W-:Y:S01]  /*5610*/  FSEL R41, R55, -INF , P4 ;  /* 0xff80000037297808 */ /* 0x000fe20002000000 */
[----:B------:R-:W-:Y:S01]  /*5620*/  FMUL.FTZ R54, R76, UR45 ;  /* 0x0000002d4c367c20 */ /* 0x000fe20008410000 */
[----:B------:R-:W-:Y:S01]  /*5630*/  FMNMX.FTZ R38, R75, R38, !PT ;  /* 0x000000264b267209 */ /* 0x000fe20007810000 */
[----:B------:R-:W-:Y:S01]  /*5640*/  UIADD3 UR6, UR6, 0x380, URZ ;  /* 0x0000038006067890 */ /* 0x000fe2000fffe03f */
[----:B------:R-:W-:-:S02]  /*5650*/  ISETP.GT.AND P4, PT, R40, 0x41, PT ;  /* 0x000000412800780c */ /* 0x000fc40003f84270 */
[----:B------:R-:W-:Y:S01]  /*5660*/  FSEL R49, R49, -INF , P3 ;  /* 0xff80000031317808 */ /* 0x000fe20001800000 */
[----:B------:R-:W-:Y:S01]  /*5670*/  MUFU.TANH R54, R54 ;  /* 0x0000003600367308 */ /* 0x000fe20000002400 */
        /* <DEDUP_REMOVED lines=26> */
[----:B0-----:R-:W-:Y:S02]  /*5820*/  FSEL R55, R8, -INF , P4 ;  /* 0xff80000008377808 */ /* 0x001fe40002000000 */
[----:B------:R-:W-:Y:S02]  /*5830*/  FMNMX.FTZ R38, R53, R38, !PT ;  /* 0x0000002635267209 */ /* 0x000fe40007810000 */
[----:B------:R-:W-:-:S02]  /*5840*/  ISETP.GT.AND P4, PT, R40, 0x69, PT ;  /* 0x000000692800780c */ /* 0x000fc40003f84270 */
[----:B------:R-:W-:Y:S02]  /*5850*/  FSEL R59, R78, -INF , P3 ;  /* 0xff8000004e3b7808 */ /* 0x000fe40001800000 */
[----:B------:R-:W-:Y:S02]  /*5860*/  FMNMX.FTZ R38, R55, R38, !PT ;  /* 0x0000002637267209 */ /* 0x000fe40007810000 */
[----:B------:R-:W-:Y:S02]  /*5870*/  ISETP.GT.AND P3, PT, R40, 0x70, PT ;  /* 0x000000702800780c */ /* 0x000fe40003f64270 */
[----:B------:R-:W-:Y:S02]  /*5880*/  FSEL R67, R79, -INF , P4 ;  /* 0xff8000004f437808 */ /* 0x000fe40002000000 */
[----:B------:R-:W-:Y:S01]  /*5890*/  FMNMX.FTZ R8, R59, R38, !PT ;  /* 0x000000263b087209 */ /* 0x000fe20007810000 */
[----:B------:R-:W-:Y:S01]  /*58a0*/  FMUL.FTZ R38, R60, UR45 ;  /* 0x0000002d3c267c20 */ /* 0x000fe20008410000 */
[----:B------:R-:W-:Y:S01]  /*58b0*/  ISETP.GT.AND P4, PT, R40, 0x71, PT ;  /* 0x000000712800780c */ /* 0x000fe20003f84270 */
[----:B------:R-:W-:Y:S01]  /*58c0*/  FMUL.FTZ R60, R81, UR45 ;  /* 0x0000002d513c7c20 */ /* 0x000fe20008410000 */
[----:B------:R-:W-:-:S02]  /*58d0*/  FSEL R57, R57, -INF , P3 ;  /* 0xff80000039397808 */ /* 0x000fc40001800000 */
[----:B------:R-:W-:Y:S01]  /*58e0*/  FMNMX.FTZ R8, R67, R8, !PT ;  /* 0x0000000843087209 */ /* 0x000fe20007810000 */
[----:B------:R-:W0:Y:S01]  /*58f0*/  MUFU.TANH R38, R38 ;  /* 0x0000002600267308 */ /* 0x000e220000002400 */
[C---:B------:R-:W-:Y:S02]  /*5900*/  ISETP.GT.AND P3, PT, R40.reuse, 0x78, PT ;  /* 0x000000782800780c */ /* 0x040fe40003f64270 */
[----:B------:R-:W-:Y:S02]  /*5910*/  FSEL R63, R63, -INF , P4 ;  /* 0xff8000003f3f7808 */ /* 0x000fe40002000000 */
[----:B------:R-:W-:Y:S02]  /*5920*/  FMNMX.FTZ R8, R57, R8, !PT ;  /* 0x0000000839087209 */ /* 0x000fe40007810000 */
[----:B------:R-:W-:Y:S01]  /*5930*/  ISETP.GT.AND P4, PT, R40, 0x79, PT ;  /* 0x000000792800780c */ /* 0x000fe20003f84270 */
[----:B------:R-:W-:Y:S01]  /*5940*/  FMUL.FTZ R40, R61, UR45 ;  /* 0x0000002d3d287c20 */ /* 0x000fe20008410000 */
[----:B------:R-:W-:Y:S01]  /*5950*/  FSEL R61, R86, -INF , P3 ;  /* 0xff800000563d7808 */ /* 0x000fe20001800000 */
[----:B------:R-:W-:Y:S01]  /*5960*/  MUFU.TANH R60, R60 ;  /* 0x0000003c003c7308 */ /* 0x000fe20000002400 */
[----:B------:R-:W-:-:S02]  /*5970*/  FMNMX.FTZ R8, R63, R8, !PT ;  /* 0x000000083f087209 */ /* 0x000fc40007810000 */
[----:B------:R-:W-:Y:S02]  /*5980*/  FSEL R71, R71, -INF , P4 ;  /* 0xff80000047477808 */ /* 0x000fe40002000000 */
[----:B------:R-:W-:Y:S02]  /*5990*/  FMNMX.FTZ R8, R61, R8, !PT ;  /* 0x000000083d087209 */ /* 0x000fe40007810000 */
[----:B------:R-:W-:Y:S01]  /*59a0*/  ISETP.GT.AND P4, PT, R66, RZ, PT ;  /* 0x000000ff4200720c */ /* 0x000fe20003f84270 */
[----:B------:R-:W1:Y:S01]  /*59b0*/  MUFU.TANH R40, R40 ;  /* 0x0000002800287308 */ /* 0x000e620000002400 */
[----:B------:R-:W-:Y:S02]  /*59c0*/  FMNMX.FTZ R8, R71, R8, !PT ;  /* 0x0000000847087209 */ /* 0x000fe40007810000 */
[----:B------:R-:W-:Y:S02]  /*59d0*/  FSEL R36, R10, -INF , P4 ;  /* 0xff8000000a247808 */ /* 0x000fe40002000000 */
[----:B------:R-:W-:Y:S01]  /*59e0*/  ISETP.GT.AND P4, PT, R66, 0x8, PT ;  /* 0x000000084200780c */ /* 0x000fe20003f84270 */
[----:B------:R-:W2:Y:S01]  /*59f0*/  SHFL.BFLY PT, R9, R8, 0x2, 0x1f ;  /* 0x0c401f0008097f89 */ /* 0x000ea200000e0000 */
[----:B------:R-:W-:-:S02]  /*5a00*/  FSEL R79, R24, -INF , P5 ;  /* 0xff800000184f7808 */ /* 0x000fc40002800000 */
[----:B------:R-:W-:Y:S02]  /*5a10*/  FSEL R13, R13, -INF , P4 ;  /* 0xff8000000d0d7808 */ /* 0x000fe40002000000 */
[C---:B------:R-:W-:Y:S02]  /*5a20*/  ISETP.GT.AND P4, PT, R66.reuse, 0x10, PT ;  /* 0x000000104200780c */ /* 0x040fe40003f84270 */
[C---:B------:R-:W-:Y:S02]  /*5a30*/  ISETP.GT.AND P5, PT, R66.reuse, 0x29, PT ;  /* 0x000000294200780c */ /* 0x040fe40003fa4270 */
[----:B------:R-:W-:Y:S02]  /*5a40*/  FSEL R15, R15, -INF , P4 ;  /* 0xff8000000f0f7808 */ /* 0x000fe40002000000 */
[----:B------:R-:W-:Y:S02]  /*5a50*/  ISETP.GT.AND P4, PT, R66, 0x18, PT ;  /* 0x000000184200780c */ /* 0x000fe40003f84270 */
[----:B------:R-:W-:-:S02]  /*5a60*/  FSEL R27, R27, -INF , P5 ;  /* 0xff8000001b1b7808 */ /* 0x000fc40002800000 */
[----:B------:R-:W-:Y:S02]  /*5a70*/  FSEL R21, R21, -INF , P4 ;  /* 0xff80000015157808 */ /* 0x000fe40002000000 */
[C---:B------:R-:W-:Y:S02]  /*5a80*/  ISETP.GT.AND P4, PT, R66.reuse, 0x20, PT ;  /* 0x000000204200780c */ /* 0x040fe40003f84270 */
[C---:B------:R-:W-:Y:S02]  /*5a90*/  ISETP.GT.AND P5, PT, R66.reuse, 0x31, PT ;  /* 0x000000314200780c */ /* 0x040fe40003fa4270 */
[----:B------:R-:W-:Y:S02]  /*5aa0*/  FSEL R25, R25, -INF , P4 ;  /* 0xff80000019197808 */ /* 0x000fe40002000000 */
[----:B------:R-:W-:Y:S02]  /*5ab0*/  ISETP.GT.AND P4, PT, R66, 0x28, PT ;  /* 0x000000284200780c */ /* 0x000fe40003f84270 */
[----:B--2---:R-:W-:-:S02]  /*5ac0*/  FMNMX.FTZ R9, R8, R9, !PT ;  /* 0x0000000908097209 */ /* 0x004fc40007810000 */
[----:B------:R-:W2:Y:S01]  /*5ad0*/  LDC R8, c[0x0][0x988] ;  /* 0x00026200ff087b82 */ /* 0x000ea20000000800 */
[----:B------:R-:W-:Y:S02]  /*5ae0*/  FSEL R81, R26, -INF , P4 ;  /* 0xff8000001a517808 */ /* 0x000fe40002000000 */
[----:B------:R-:W3:Y:S01]  /*5af0*/  SHFL.BFLY PT, R62, R9, 0x1, 0x1f ;  /* 0x0c201f00093e7f89 */ /* 0x000ee200000e0000 */
[----:B------:R-:W-:Y:S02]  /*5b00*/  WARPGROUP.DEPBAR.LE gsb0, 0x0 ;  /* 0x00008000000079c5 */ /* 0x000fe40000010000 */
[----:B------:R-:W-:Y:S01]  /*5b10*/  WARPGROUP.ARRIVE ;  /* 0x00000000000079c5 */ /* 0x000fe20000000000 */
[----:B------:R-:W-:Y:S02]  /*5b20*/  ISETP.GT.AND P4, PT, R66, 0x30, PT ;  /* 0x000000304200780c */ /* 0x000fe40003f84270 */
[----:B------:R-:W-:Y:S02]  /*5b30*/  FSEL R83, R28, -INF , P5 ;  /* 0xff8000001c537808 */ /* 0x000fe40002800000 */
[----:B------:R-:W-:Y:S01]  /*5b40*/  FSEL R29, R29, -INF , P4 ;  /* 0xff8000001d1d7808 */ /* 0x000fe20002000000 */
[----:B------:R-:W-:Y:S01]  /*5b50*/  HGMMA.64x128x16.F32.BF16 R88, R160, gdesc[UR8].tnspB, R88, gsb0 ;  /* 0x41e00008a0587df0 */ /* 0x000fe20008001858 */
[----:B------:R-:W-:-:S02]  /*5b60*/  ISETP.GT.AND P4, PT, R66, 0x38, PT ;  /* 0x000000384200780c */ /* 0x000fc40003f84270 */
[C---:B------:R-:W-:Y:S02]  /*5b70*/  ISETP.GT.AND P5, PT, R66.reuse, 0x39, PT ;  /* 0x000000394200780c */ /* 0x040fe40003fa4270 */
[----:B------:R-:W-:Y:S02]  /*5b80*/  FSEL R31, R31, -INF , P4 ;  /* 0xff8000001f1f7808 */ /* 0x000fe40002000000 */
[----:B------:R-:W-:Y:S02]  /*5b90*/  ISETP.GT.AND P4, PT, R66, 0x40, PT ;  /* 0x000000404200780c */ /* 0x000fe40003f84270 */
[----:B------:R-:W-:Y:S02]  /*5ba0*/  FSEL R85, R30, -INF , P5 ;  /* 0xff8000001e557808 */ /* 0x000fe40002800000 */
[----:B------:R-:W-:Y:S02]  /*5bb0*/  ISETP.GT.AND P5, PT, R66, 0x41, PT ;  /* 0x000000414200780c */ /* 0x000fe40003fa4270 */
[----:B------:R-:W-:-:S02]  /*5bc0*/  FSEL R159, R32, -INF , P4 ;  /* 0xff800000209f7808 */ /* 0x000fc40002000000 */
[----:B---3--:R-:W-:Y:S01]  /*5bd0*/  FMNMX.FTZ R9, R9, R62, !PT ;  /* 0x0000003e09097209 */ /* 0x008fe20007810000 */
[----:B------:R-:W-:Y:S01]  /*5be0*/  FMUL.FTZ R62, R84, UR45 ;  /* 0x0000002d543e7c20 */ /* 0x000fe20008410000 */
[C---:B------:R-:W-:Y:S02]  /*5bf0*/  ISETP.GT.AND P4, PT, R66.reuse, 0x48, PT ;  /* 0x000000484200780c */ /* 0x040fe40003f84270 */
[C---:B------:R-:W-:Y:S01]  /*5c00*/  FSETP.NEU.FTZ.AND P3, PT, R9.reuse, -INF , PT ;  /* 0xff8000000900780b */ /* 0x040fe20003f7d000 */
[----:B--2---:R-:W-:Y:S01]  /*5c10*/  FMUL.FTZ R68, R9, R8 ;  /* 0x0000000809447220 */ /* 0x004fe20000410000 */
[----:B------:R-:W-:Y:S01]  /*5c20*/  FSEL R33, R33, -INF , P5 ;  /* 0xff80000021217808 */ /* 0x000fe20002800000 */
[----:B------:R-:W2:Y:S01]  /*5c30*/  MUFU.TANH R62, R62 ;  /* 0x0000003e003e7308 */ /* 0x000ea20000002400 */
[----:B------:R-:W-:Y:S02]  /*5c40*/  ISETP.GT.AND P5, PT, R66, 0x49, PT ;  /* 0x000000494200780c */ /* 0x000fe40003fa4270 */
[----:B------:R-:W-:-:S02]  /*5c50*/  FSEL R34, R68, RZ, P3 ;  /* 0x000000ff44227208 */ /* 0x000fc40001800000 */
[----:B------:R-:W-:Y:S02]  /*5c60*/  FMNMX.FTZ R68, R36, R5, !PT ;  /* 0x0000000524447209 */ /* 0x000fe40007810000 */
[----:B0-----:R-:W-:Y:S01]  /*5c70*/  FSEL R87, R38, -INF , P4 ;  /* 0xff80000026577808 */ /* 0x001fe20002000000 */
[--C-:B------:R-:W-:Y:S01]  /*5c80*/  FFMA.FTZ R24, R175, R8, -R34.reuse ;  /* 0x00000008af187223 */ /* 0x100fe20000010822 */
[----:B------:R-:W-:Y:S01]  /*5c90*/  FMNMX.FTZ R68, R65, R68, !PT ;  /* 0x0000004441447209 */ /* 0x000fe20007810000 */
[-CC-:B------:R-:W-:Y:S01]  /*5ca0*/  FFMA.FTZ R175, R171, R8.reuse, -R34.reuse ;  /* 0x00000008abaf7223 */ /* 0x180fe20000010822 */
[----:B------:R-:W-:Y:S01]  /*5cb0*/  ISETP.GT.AND P4, PT, R66, 0x50, PT ;  /* 0x000000504200780c */ /* 0x000fe20003f84270 */
[--C-:B------:R-:W-:Y:S01]  /*5cc0*/  FFMA.FTZ R20, R199, R8, -R34.reuse ;  /* 0x00000008c7147223 */ /* 0x100fe20000010822 */
[----:B------:R-:W-:Y:S01]  /*5cd0*/  FMNMX.FTZ R68, R13, R68, !PT ;  /* 0x000000440d447209 */ /* 0x000fe20007810000 */
[-CC-:B------:R-:W-:Y:S01]  /*5ce0*/  FFMA.FTZ R14, R201, R8.reuse, -R34.reuse ;  /* 0x00000008c90e7223 */ /* 0x180fe20000010822 */
[----:B-1----:R-:W-:Y:S01]  /*5cf0*/  FSEL R157, R40, -INF , P5 ;  /* 0xff800000289d7808 */ /* 0x002fe20002800000 */
        /* <DEDUP_REMOVED lines=40> */
[----:B------:R-:W-:Y:S01]  /*5f80*/  IMAD.U32 R52, RZ, RZ, UR37 ;  /* 0x00000025ff347e24 */ /* 0x000fe2000f8e00ff */
[----:B------:R-:W-:Y:S01]  /*5f90*/  FMNMX.FTZ R68, R83, R68, !PT ;  /* 0x0000004453447209 */ /* 0x000fe20007810000 */
[----:B------:R-:W-:Y:S01]  /*5fa0*/  MUFU.EX2 R183, R183 ;  /* 0x000000b700b77308 */ /* 0x000fe20000000800 */
[----:B------:R-:W-:Y:S01]  /*5fb0*/  ISETP.GT.AND P4, PT, R66, 0x68, PT ;  /* 0x000000684200780c */ /* 0x000fe20003f84270 */
[--C-:B------:R-:W-:Y:S01]  /*5fc0*/  FFMA.FTZ R153, R49, R8, -R34.reuse ;  /* 0x0000000831997223 */ /* 0x100fe20000010822 */
[----:B------:R-:W-:Y:S01]  /*5fd0*/  FMNMX.FTZ R68, R31, R68, !PT ;  /* 0x000000441f447209 */ /* 0x000fe20007810000 */
[-CC-:B------:R-:W-:Y:S01]  /*5fe0*/  FFMA.FTZ R38, R35, R8.reuse, -R34.reuse ;  /* 0x0000000823267223 */ /* 0x180fe20000010822 */
[----:B------:R-:W-:Y:S01]  /*5ff0*/  FSEL R205, R50, -INF , P5 ;  /* 0xff80000032cd7808 */ /* 0x000fe20002800000 */
[--C-:B------:R-:W-:Y:S01]  /*6000*/  FFMA.FTZ R35, R45, R8, -R34.reuse ;  /* 0x000000082d237223 */ /* 0x100fe20000010822 */
        /* <DEDUP_REMOVED lines=11> */
[----:B------:R-:W-:Y:S01]  /*60c0*/  FFMA.FTZ R49, R61, R8, -R34 ;  /* 0x000000083d317223 */ /* 0x000fe20000010822 */
[----:B------:R-:W-:Y:S01]  /*60d0*/  FMNMX.FTZ R68, R87, R68, !PT ;  /* 0x0000004457447209 */ /* 0x000fe20007810000 */
[----:B------:R-:W-:Y:S01]  /*60e0*/  IMAD.U32 R54, RZ, RZ, UR44 ;  /* 0x0000002cff367e24 */ /* 0x000fe2000f8e00ff */
[----:B------:R-:W-:Y:S01]  /*60f0*/  FSEL R209, R56, -INF , P5 ;  /* 0xff80000038d17808 */ /* 0x000fe20002800000 */
[----:B------:R-:W-:Y:S01]  /*6100*/  UMOV UR44, UR37 ;  /* 0x00000025002c7c82 */ /* 0x000fe20008000000 */
[----:B------:R-:W-:Y:S01]  /*6110*/  FMNMX.FTZ R68, R157, R68, !PT ;  /* 0x000000449d447209 */ /* 0x000fe20007810000 */
[----:B------:R-:W-:Y:S01]  /*6120*/  MUFU.EX2 R14, R14 ;  /* 0x0000000e000e7308 */ /* 0x000fe20000000800 */
[----:B------:R-:W-:-:S02]  /*6130*/  ISETP.GT.AND P5, PT, R66, 0x71, PT ;  /* 0x000000714200780c */ /* 0x000fc40003fa4270 */
[----:B------:R-:W-:Y:S02]  /*6140*/  FMNMX.FTZ R68, R171, R68, !PT ;  /* 0x00000044ab447209 */ /* 0x000fe40007810000 */
[----:B------:R-:W-:Y:S02]  /*6150*/  FSEL R75, R58, -INF , P4 ;  /* 0xff8000003a4b7808 */ /* 0x000fe40002000000 */
[----:B------:R-:W-:Y:S01]  /*6160*/  FMNMX.FTZ R68, R199, R68, !PT ;  /* 0x00000044c7447209 */ /* 0x000fe20007810000 */
[----:B------:R-:W-:Y:S01]  /*6170*/  MUFU.EX2 R179, R179 ;  /* 0x000000b300b37308 */ /* 0x000fe20000000800 */
[----:B------:R-:W-:Y:S02]  /*6180*/  ISETP.GT.AND P4, PT, R66, 0x78, PT ;  /* 0x000000784200780c */ /* 0x000fe40003f84270 */
[----:B------:R-:W-:Y:S02]  /*6190*/  FMNMX.FTZ R68, R201, R68, !PT ;  /* 0x00000044c9447209 */ /* 0x000fe40007810000 */
[----:B------:R-:W-:-:S02]  /*61a0*/  FSEL R211, R60, -INF , P5 ;  /* 0xff8000003cd37808 */ /* 0x000fc40002800000 */
[----:B------:R-:W-:Y:S01]  /*61b0*/  FMNMX.FTZ R68, R203, R68, !PT ;  /* 0x00000044cb447209 */ /* 0x000fe20007810000 */
[----:B------:R-:W-:Y:S01]  /*61c0*/  MUFU.EX2 R20, R20 ;  /* 0x0000001400147308 */ /* 0x000fe20000000800 */
[----:B------:R-:W-:Y:S02]  /*61d0*/  ISETP.GT.AND P5, PT, R66, 0x79, PT ;  /* 0x000000794200780c */ /* 0x000fe40003fa4270 */
[----:B------:R-:W-:Y:S02]  /*61e0*/  FMNMX.FTZ R68, R155, R68, !PT ;  /* 0x000000449b447209 */ /* 0x000fe40007810000 */
[----:B--2---:R-:W-:Y:S02]  /*61f0*/  FSEL R213, R62, -INF , P4 ;  /* 0xff8000003ed57808 */ /* 0x004fe40002000000 */
[----:B------:R-:W-:Y:S01]  /*6200*/  FMNMX.FTZ R68, R205, R68, !PT ;  /* 0x00000044cd447209 */ /* 0x000fe20007810000 */
[----:B------:R-:W-:Y:S01]  /*6210*/  MUFU.EX2 R173, R173 ;  /* 0x000000ad00ad7308 */ /* 0x000fe20000000800 */
[----:B------:R-:W-:-:S02]  /*6220*/  FSEL R215, R64, -INF , P5 ;  /* 0xff80000040d77808 */ /* 0x000fc40002800000 */
[----:B------:R-:W-:Y:S02]  /*6230*/  FMNMX.FTZ R68, R207, R68, !PT ;  /* 0x00000044cf447209 */ /* 0x000fe40007810000 */
[----:B------:R-:W-:Y:S02]  /*6240*/  FSEL R53, R9, RZ, P3 ;  /* 0x000000ff09357208 */ /* 0x000fe40001800000 */
[----:B------:R-:W-:Y:S01]  /*6250*/  FMNMX.FTZ R68, R209, R68, !PT ;  /* 0x00000044d1447209 */ /* 0x000fe20007810000 */
[----:B------:R-:W-:Y:S01]  /*6260*/  MUFU.EX2 R24, R24 ;  /* 0x0000001800187308 */ /* 0x000fe20000000800 */
[----:B------:R-:W-:Y:S01]  /*6270*/  @!P1 LEA R52, R52, UR38, 0x3 ;  /* 0x0000002634349c11 */ /* 0x000fe2000f8e18ff */
[----:B------:R-:W-:Y:S01]  /*6280*/  FADD.FTZ R53, -R53, R6 ;  /* 0x0000000635357221 */ /* 0x000fe20000010100 */
[----:B------:R-:W-:Y:S02]  /*6290*/  FMNMX.FTZ R68, R75, R68, !PT ;  /* 0x000000444b447209 */ /* 0x000fe40007810000 */
[----:B------:R-:W-:Y:S01]  /*62a0*/  @!P1 LEA R54, R54, UR38, 0x3 ;  /* 0x0000002636369c11 */ /* 0x000fe2000f8e18ff */
[----:B------:R-:W-:-:S02]  /*62b0*/  WARPGROUP.DEPBAR.LE gsb0, 0x0 ;  /* 0x00008000000079c5 */ /* 0x000fc40000010000 */
[----:B------:R-:W-:Y:S01]  /*62c0*/  WARPGROUP.ARRIVE ;  /* 0x00000000000079c5 */ /* 0x000fe20000000000 */
[----:B------:R-:W-:Y:S01]  /*62d0*/  FMNMX.FTZ R68, R211, R68, !PT ;  /* 0x00000044d3447209 */ /* 0x000fe20007810000 */
[----:B------:R-:W-:Y:S01]  /*62e0*/  FMUL.FTZ R53, R53, R8 ;  /* 0x0000000835357220 */ /* 0x000fe20000410000 */
[----:B------:R-:W-:Y:S01]  /*62f0*/  @!P1 VIADD R52, R52, 0x28840 ;  /* 0x0002884034349836 */ /* 0x000fe20000000000 */
[----:B------:R-:W-:Y:S01]  /*6300*/  MUFU.EX2 R175, R175 ;  /* 0x000000af00af7308 */ /* 0x000fe20000000800 */
[----:B------:R-:W-:Y:S01]  /*6310*/  FMNMX.FTZ R68, R213, R68, !PT ;  /* 0x00000044d5447209 */ /* 0x000fe20007810000 */
[----:B------:R-:W-:Y:S01]  /*6320*/  HGMMA.64x128x16.F32.BF16 R88, R164, gdesc[UR4].tnspB, R88, gsb0 ;  /* 0x41e00004a4587df0 */ /* 0x000fe20008001858 */
[C---:B------:R-:W-:Y:S01]  /*6330*/  ISETP.GT.AND P3, PT, R4.reuse, R7, PT ;  /* 0x000000070400720c */ /* 0x040fe20003f64270 */
[----:B------:R-:W-:Y:S01]  /*6340*/  VIADD R4, R4, 0xffffffff ;  /* 0xffffffff04047836 */ /* 0x000fe20000000000 */
[----:B------:R-:W-:Y:S02]  /*6350*/  FMNMX.FTZ R68, R215, R68, !PT ;  /* 0x00000044d7447209 */ /* 0x000fe40007810000 */
[----:B------:R-:W-:Y:S01]  /*6360*/  @!P1 PRMT R52, RZ, 0x654, R52 ;  /* 0x00000654ff349816 */ /* 0x000fe20000000034 */
        /* <DEDUP_REMOVED lines=11> */
[----:B------:R-:W-:-:S06]  /*6420*/  FFMA.FTZ R47, R57, R8, -R34 ;  /* 0x00000008392f7223 */ /* 0x000fcc0000010822 */
[----:B------:R-:W-:Y:S01]  /*6430*/  MUFU.EX2 R35, R35 ;  /* 0x0000002300237308 */ /* 0x000fe20000000800 */
[-CC-:B------:R-:W-:Y:S01]  /*6440*/  FFMA.FTZ R48, R63, R8.reuse, -R34.reuse ;  /* 0x000000083f307223 */ /* 0x180fe20000010822 */
[C---:B------:R-:W-:Y:S01]  /*6450*/  FSETP.NEU.FTZ.AND P4, PT, R11.reuse, -INF , PT ;  /* 0xff8000000b00780b */ /* 0x040fe20003f9d000 */
[-C--:B------:R-:W-:Y:S01]  /*6460*/  FMUL.FTZ R50, R11, R8.reuse ;  /* 0x000000080b327220 */ /* 0x080fe20000410000 */
[----:B------:R-:W-:Y:S02]  /*6470*/  FFMA.FTZ R34, R71, R8, -R34 ;  /* 0x0000000847227223 */ /* 0x000fe40000010822 */
[----:B------:R-:W-:Y:S02]  /*6480*/  FSEL R6, R11, RZ, P4 ;  /* 0x000000ff0b067208 */ /* 0x000fe40002000000 */
[----:B------:R-:W-:Y:S01]  /*6490*/  FSEL R50, R50, RZ, P4 ;  /* 0x000000ff32327208 */ /* 0x000fe20002000000 */
[----:B------:R-:W-:Y:S02]  /*64a0*/  MUFU.EX2 R40, R40 ;  /* 0x0000002800287308 */ /* 0x000fe40000000800 */
[----:B------:R-:W-:-:S02]  /*64b0*/  FADD.FTZ R5, -R6, R5 ;  /* 0x0000000506057221 */ /* 0x000fc40000010100 */
[-CC-:B------:R-:W-:Y:S01]  /*64c0*/  FFMA.FTZ R180, R36, R8.reuse, -R50.reuse ;  /* 0x0000000824b47223 */ /* 0x180fe20000010832 */
[-CC-:B------:R-:W-:Y:S01]  /*64d0*/  FFMA.FTZ R51, R65, R8.reuse, -R50.reuse ;  /* 0x0000000841337223 */ /* 0x180fe20000010832 */
[-C--:B------:R-:W-:Y:S01]  /*64e0*/  FMUL.FTZ R5, R5, R8.reuse ;  /* 0x0000000805057220 */ /* 0x080fe20000410000 */
[-CC-:B------:R-:W-:Y:S01]  /*64f0*/  FFMA.FTZ R182, R13, R8.reuse, -R50.reuse ;  /* 0x000000080db67223 */ /* 0x180fe20000010832 */
[----:B------:R-:W0:Y:S01]  /*6500*/  MUFU.EX2 R6, R53 ;  /* 0x0000003500067308 */ /* 0x000e220000000800 */
[-CC-:B------:R-:W-:Y:S01]  /*6510*/  FFMA.FTZ R13, R69, R8.reuse, -R50.reuse ;  /* 0x00000008450d7223 */ /* 0x180fe20000010832 */
[-CC-:B------:R-:W-:Y:S01]  /*6520*/  FFMA.FTZ R176, R15, R8.reuse, -R50.reuse ;  /* 0x000000080fb07223 */ /* 0x180fe20000010832 */
[----:B------:R-:W-:Y:S01]  /*6530*/  IADD3 R36, -R198, 0xb, RZ ;  /* 0x0000000bc6247810 */ /* 0x000fe20007ffe1ff */
        /* <DEDUP_REMOVED lines=11> */
[--C-:B------:R-:W-:Y:S01]  /*65f0*/  FFMA.FTZ R31, R85, R8, -R50.reuse ;  /* 0x00000008551f7223 */ /* 0x100fe20000010832 */
[----:B------:R-:W1:Y:S01]  /*6600*/  MUFU.EX2 R5, R5 ;  /* 0x0000000500057308 */ /* 0x000e620000000800 */
[----:B0-----:R-:W-:Y:S01]  /*6610*/  FFMA.FTZ R53, R6, R0, R181 ;  /* 0x0000000006357223 */ /* 0x001fe200000100b5 */
[-CC-:B------:R-:W-:Y:S01]  /*6620*/  FFMA.FTZ R152, R159, R8.reuse, -R50.reuse ;  /* 0x000000089f987223 */ /* 0x180fe20000010832 */
[-CC-:B------:R-:W-:Y:S01]  /*6630*/  FFMA.FTZ R33, R33, R8.reuse, -R50.reuse ;  /* 0x0000000821217223 */ /* 0x180fe20000010832 */
[-CC-:B------:R-:W-:Y:S01]  /*6640*/  FFMA.FTZ R154, R87, R8.reuse, -R50.reuse ;  /* 0x00000008579a7223 */ /* 0x180fe20000010832 */
[C---:B------:R-:W-:Y:S01]  /*6650*/  FADD.FTZ R0, R10.reuse, R53 ;  /* 0x000000350a007221 */ /* 0x040fe20000010000 */
[----:B------:R-:W-:Y:S01]  /*6660*/  F2FP.BF16.F32.PACK_AB R181, R10, R181 ;  /* 0x000000b50ab5723e */ /* 0x000fe200000010ff */
[-C--:B------:R-:W-:Y:S01]  /*6670*/  FFMA.FTZ R156, R171, R8.reuse, -R50 ;  /* 0x00000008ab9c7223 */ /* 0x080fe20000010832 */
[----:B------:R-:W0:Y:S01]  /*6680*/  MUFU.EX2 R51, R51 ;  /* 0x0000003300337308 */ /* 0x000e220000000800 */
[----:B------:R-:W-:Y:S01]  /*6690*/  FADD.FTZ R53, R183, R0 ;  /* 0x00000000b7357221 */ /* 0x000fe20000010000 */
[-CC-:B------:R-:W-:Y:S01]  /*66a0*/  FFMA.FTZ R158, R201, R8.reuse, -R50.reuse ;  /* 0x00000008c99e7223 */ /* 0x180fe20000010832 */
[-CC-:B------:R-:W-:Y:S01]  /*66b0*/  FFMA.FTZ R203, R203, R8.reuse, -R50.reuse ;  /* 0x00000008cbcb7223 */ /* 0x180fe20000010832 */
[-CC-:B------:R-:W-:Y:S01]  /*66c0*/  FFMA.FTZ R155, R155, R8.reuse, -R50.reuse ;  /* 0x000000089b9b7223 */ /* 0x180fe20000010832 */
[C---:B------:R-:W-:Y:S01]  /*66d0*/  FADD.FTZ R0, R12.reuse, R53 ;  /* 0x000000350c007221 */ /* 0x040fe20000010000 */
[-CC-:B------:R-:W-:Y:S01]  /*66e0*/  FFMA.FTZ R53, R199, R8.reuse, -R50.reuse ;  /* 0x00000008c7357223 */ /* 0x180fe20000010832 */
[-CC-:B------:R-:W-:Y:S01]  /*66f0*/  FFMA.FTZ R205, R205, R8.reuse, -R50.reuse ;  /* 0x00000008cdcd7223 */ /* 0x180fe20000010832 */
[----:B------:R-:W2:Y:S01]  /*6700*/  MUFU.EX2 R182, R182 ;  /* 0x000000b600b67308 */ /* 0x000ea20000000800 */
[-CC-:B------:R-:W-:Y:S01]  /*6710*/  FFMA.FTZ R207, R207, R8.reuse, -R50.reuse ;  /* 0x00000008cfcf7223 */ /* 0x180fe20000010832 */
[-CC-:B------:R-:W-:Y:S01]  /*6720*/  FFMA.FTZ R209, R209, R8.reuse, -R50.reuse ;  /* 0x00000008d1d17223 */ /* 0x180fe20000010832 */
[-CC-:B------:R-:W-:Y:S01]  /*6730*/  FFMA.FTZ R75, R75, R8.reuse, -R50.reuse ;  /* 0x000000084b4b7223 */ /* 0x180fe20000010832 */
[-CC-:B------:R-:W-:Y:S01]  /*6740*/  FFMA.FTZ R211, R211, R8.reuse, -R50.reuse ;  /* 0x00000008d3d37223 */ /* 0x180fe20000010832 */
[----:B------:R-:W-:Y:S01]  /*6750*/  FFMA.FTZ R213, R213, R8, -R50 ;  /* 0x00000008d5d57223 */ /* 0x000fe20000010832 */
[----:B------:R-:W-:-:S02]  /*6760*/  F2FP.BF16.F32.PACK_AB R183, R12, R183 ;  /* 0x000000b70cb7723e */ /* 0x000fc400000010ff */
[----:B------:R-:W3:Y:S01]  /*6770*/  MUFU.EX2 R13, R13 ;  /* 0x0000000d000d7308 */ /* 0x000ee20000000800 */
[----:B------:R-:W-:-:S07]  /*6780*/  F2FP.BF16.F32.PACK_AB R171, R41, R30 ;  /* 0x0000001e29ab723e */ /* 0x000fce00000010ff */
[----:B------:R-:W4:Y:S08]  /*6790*/  MUFU.EX2 R176, R176 ;  /* 0x000000b000b07308 */ /* 0x000f300000000800 */
[----:B------:R-:W5:Y:S01]  /*67a0*/  MUFU.EX2 R15, R15 ;  /* 0x0000000f000f7308 */ /* 0x000f620000000800 */
[----:B------:R-:W-:Y:S02]  /*67b0*/  WARPGROUP.DEPBAR.LE gsb0, 0x0 ;  /* 0x00008000000079c5 */ /* 0x000fe40000010000 */
[----:B------:R2:W-:Y:S06]  /*67c0*/  BAR.ARV R36, 0x100 ;  /* 0x000400240000751d */ /* 0x0005ec0000002000 */
[----:B------:R0:W-:Y:S01]  /*67d0*/  @!P1 SYNCS.ARRIVE.TRANS64.RED.A1T0 RZ, [R52+URZ], RZ ;  /* 0x000000ff34ff99a7 */ /* 0x0001e2000810043f */
[----:B------:R-:W5:Y:S01]  /*67e0*/  MUFU.EX2 R178, R178 ;  /* 0x000000b200b27308 */ /* 0x000f620000000800 */
[-C--:B-1----:R-:W-:Y:S01]  /*67f0*/  FMUL.FTZ R88, R88, R5.reuse ;  /* 0x0000000558587220 */ /* 0x082fe20000410000 */
[-C--:B------:R-:W-:Y:S01]  /*6800*/  FMUL.FTZ R89, R89, R5.reuse ;  /* 0x0000000559597220 */ /* 0x080fe20000410000 */
[-C--:B------:R-:W-:Y:S01]  /*6810*/  FMUL.FTZ R92, R92, R5.reuse ;  /* 0x000000055c5c7220 */ /* 0x080fe20000410000 */
[-C--:B------:R-:W-:Y:S01]  /*6820*/  FMUL.FTZ R93, R93, R5.reuse ;  /* 0x000000055d5d7220 */ /* 0x080fe20000410000 */
[-C--:B------:R-:W-:Y:S01]  /*6830*/  FMUL.FTZ R96, R96, R5.reuse ;  /* 0x0000000560607220 */ /* 0x080fe20000410000 */
[----:B------:R-:W-:Y:S01]  /*6840*/  FMUL.FTZ R97, R97, R5 ;  /* 0x0000000561617220 */ /* 0x000fe20000410000 */
[----:B0-----:R-:W-:Y:S01]  /*6850*/  FFMA.FTZ R52, R5, R3, R180 ;  /* 0x0000000305347223 */ /* 0x001fe200000100b4 */
[----:B------:R-:W0:Y:S01]  /*6860*/  MUFU.EX2 R21, R21 ;  /* 0x0000001500157308 */ /* 0x000e220000000800 */
[-CC-:B------:R-:W-:Y:S01]  /*6870*/  FFMA.FTZ R3, R157, R8.reuse, -R50.reuse ;  /* 0x000000089d037223 */ /* 0x180fe20000010832 */
[----:B------:R-:W-:Y:S01]  /*6880*/  FFMA.FTZ R50, R215, R8, -R50 ;  /* 0x00000008d7327223 */ /* 0x000fe20000010832 */
[----:B------:R-:W-:Y:S01]  /*6890*/  FADD.FTZ R55, R51, R52 ;  /* 0x0000003433377221 */ /* 0x000fe20000010000 */
[----:B------:R-:W-:-:S02]  /*68a0*/  @!P1 VIADD R52, R54, 0x28860 ;  /* 0x0002886036349836 */ /* 0x000fc40000000000 */
[-C--:B------:R-:W-:Y:S01]  /*68b0*/  FMUL.FTZ R100, R100, R5.reuse ;  /* 0x0000000564647220 */ /* 0x080fe20000410000 */
[-C--:B------:R-:W-:Y:S01]  /*68c0*/  FMUL.FTZ R101, R101, R5.reuse ;  /* 0x0000000565657220 */ /* 0x080fe20000410000 */
[----:B--2---:R-:W-:Y:S01]  /*68d0*/  FADD.FTZ R36, R182, R55 ;  /* 0x00000037b6247221 */ /* 0x004fe20000010000 */
[----:B------:R-:W1:Y:S01]  /*68e0*/  MUFU.EX2 R172, R172 ;  /* 0x000000ac00ac7308 */ /* 0x000e620000000800 */
[C---:B---3--:R-:W-:Y:S01]  /*68f0*/  F2FP.BF16.F32.PACK_AB R182, R13.reuse, R182 ;  /* 0x000000b60db6723e */ /* 0x048fe200000010ff */
[-C--:B------:R-:W-:Y:S01]  /*6900*/  FMUL.FTZ R104, R104, R5.reuse ;  /* 0x0000000568687220 */ /* 0x080fe20000410000 */
[----:B------:R-:W-:Y:S01]  /*6910*/  FADD.FTZ R55, R13, R36 ;  /* 0x000000240d377221 */ /* 0x000fe20000010000 */
[----:B------:R-:W-:Y:S01]  /*6920*/  @!P1 PRMT R52, RZ, 0x654, R52 ;  /* 0x00000654ff349816 */ /* 0x000fe20000000034 */
[-C--:B------:R-:W-:Y:S01]  /*6930*/  FMUL.FTZ R105, R105, R5.reuse ;  /* 0x0000000569697220 */ /* 0x080fe20000410000 */
[-C--:B------:R-:W-:Y:S01]  /*6940*/  FMUL.FTZ R108, R108, R5.reuse ;  /* 0x000000056c6c7220 */ /* 0x080fe20000410000 */
[----:B----4-:R-:W-:Y:S01]  /*6950*/  FADD.FTZ R36, R176, R55 ;  /* 0x00000037b0247221 */ /* 0x010fe20000010000 */
[----:B------:R-:W-:Y:S01]  /*6960*/  FADD.FTZ R55, R177, R0 ;  /* 0x00000000b1377221 */ /* 0x000fe20000010000 */
[----:B------:R-:W2:Y:S01]  /*6970*/  MUFU.EX2 R25, R25 ;  /* 0x0000001900197308 */ /* 0x000ea20000000800 */
[C---:B-----5:R-:W-:Y:S01]  /*6980*/  F2FP.BF16.F32.PACK_AB R176, R15.reuse, R176 ;  /* 0x000000b00fb0723e */ /* 0x060fe200000010ff */
[----:B------:R-:W-:Y:S01]  /*6990*/  FADD.FTZ R57, R15, R36 ;  /* 0x000000240f397221 */ /* 0x000fe20000010000 */
[----:B------:R-:W-:Y:S01]  /*69a0*/  FADD.FTZ R0, R14, R55 ;  /* 0x000000370e007221 */ /* 0x000fe20000010000 */
[----:B------:R3:W-:Y:S01]  /*69b0*/  @!P1 SYNCS.ARRIVE.TRANS64.RED.A1T0 RZ, [R52+URZ], RZ ;  /* 0x000000ff34ff99a7 */ /* 0x0007e2000810043f */
[-C--:B------:R-:W-:Y:S01]  /*69c0*/  FMUL.FTZ R109, R109, R5.reuse ;  /* 0x000000056d6d7220 */ /* 0x080fe20000410000 */
[----:B------:R-:W-:Y:S01]  /*69d0*/  FADD.FTZ R36, R178, R57 ;  /* 0x00000039b2247221 */ /* 0x000fe20000010000 */
[----:B------:R-:W-:Y:S01]  /*69e0*/  FADD.FTZ R55, R179, R0 ;  /* 0x00000000b3377221 */ /* 0x000fe20000010000 */
[----:B------:R-:W4:Y:S01]  /*69f0*/  MUFU.EX2 R174, R174 ;  /* 0x000000ae00ae7308 */ /* 0x000f220000000800 */
[-C--:B------:R-:W-:Y:S01]  /*6a00*/  FMUL.FTZ R112, R112, R5.reuse ;  /* 0x0000000570707220 */ /* 0x080fe20000410000 */
[----:B0-----:R-:W-:Y:S01]  /*6a10*/  FADD.FTZ R57, R21, R36 ;  /* 0x0000002415397221 */ /* 0x001fe20000010000 */
[----:B------:R-:W-:Y:S01]  /*6a20*/  FADD.FTZ R0, R20, R55 ;  /* 0x0000003714007221 */ /* 0x000fe20000010000 */
[-C--:B------:R-:W-:Y:S01]  /*6a30*/  FMUL.FTZ R113, R113, R5.reuse ;  /* 0x0000000571717220 */ /* 0x080fe20000410000 */
[-C--:B------:R-:W-:Y:S01]  /*6a40*/  FMUL.FTZ R116, R116, R5.reuse ;  /* 0x0000000574747220 */ /* 0x080fe20000410000 */
[----:B-1----:R-:W-:Y:S01]  /*6a50*/  FADD.FTZ R36, R172, R57 ;  /* 0x00000039ac247221 */ /* 0x002fe20000010000 */
[----:B------:R-:W-:Y:S01]  /*6a60*/  FADD.FTZ R55, R173, R0 ;  /* 0x00000000ad377221 */ /* 0x000fe20000010000 */
[----:B------:R-:W0:Y:S01]  /*6a70*/  MUFU.EX2 R27, R27 ;  /* 0x0000001b001b7308 */ /* 0x000e220000000800 */
[-C--:B------:R-:W-:Y:S01]  /*6a80*/  FMUL.FTZ R117, R117, R5.reuse ;  /* 0x0000000575757220 */ /* 0x080fe20000410000 */
[----:B--2---:R-:W-:Y:S01]  /*6a90*/  FADD.FTZ R57, R25, R36 ;  /* 0x0000002419397221 */ /* 0x004fe20000010000 */
[----:B------:R-:W-:Y:S01]  /*6aa0*/  FADD.FTZ R0, R24, R55 ;  /* 0x0000003718007221 */ /* 0x000fe20000010000 */
[-C--:B------:R-:W-:Y:S01]  /*6ab0*/  FMUL.FTZ R120, R120, R5.reuse ;  /* 0x0000000578787220 */ /* 0x080fe20000410000 */
[-C--:B------:R-:W-:Y:S01]  /*6ac0*/  FMUL.FTZ R121, R121, R5.reuse ;  /* 0x0000000579797220 */ /* 0x080fe20000410000 */
[-C--:B------:R-:W-:Y:S01]  /*6ad0*/  FMUL.FTZ R124, R124, R5.reuse ;  /* 0x000000057c7c7220 */ /* 0x080fe20000410000 */
[----:B------:R-:W-:Y:S01]  /*6ae0*/  FADD.FTZ R55, R175, R0 ;  /* 0x00000000af377221 */ /* 0x000fe20000010000 */
[----:B------:R-:W1:Y:S01]  /*6af0*/  MUFU.EX2 R168, R168 ;  /* 0x000000a800a87308 */ /* 0x000e620000000800 */
[----:B----4-:R-:W-:Y:S01]  /*6b00*/  FADD.FTZ R36, R174, R57 ;  /* 0x00000039ae247221 */ /* 0x010fe20000010000 */
[-C--:B------:R-:W-:Y:S01]  /*6b10*/  FMUL.FTZ R125, R125, R5.reuse ;  /* 0x000000057d7d7220 */ /* 0x080fe20000410000 */
[----:B------:R-:W-:Y:S01]  /*6b20*/  FADD.FTZ R0, R26, R55 ;  /* 0x000000371a007221 */ /* 0x000fe20000010000 */
[-C--:B------:R-:W-:Y:S01]  /*6b30*/  FMUL.FTZ R128, R128, R5.reuse ;  /* 0x0000000580807220 */ /* 0x080fe20000410000 */
[-C--:B------:R-:W-:Y:S01]  /*6b40*/  FMUL.FTZ R129, R129, R5.reuse ;  /* 0x0000000581817220 */ /* 0x080fe20000410000 */
[-C--:B------:R-:W-:Y:S01]  /*6b50*/  FMUL.FTZ R132, R132, R5.reuse ;  /* 0x0000000584847220 */ /* 0x080fe20000410000 */
[----:B------:R-:W-:Y:S01]  /*6b60*/  FADD.FTZ R55, R169, R0 ;  /* 0x00000000a9377221 */ /* 0x000fe20000010000 */
[----:B------:R-:W2:Y:S01]  /*6b70*/  MUFU.EX2 R29, R29 ;  /* 0x0000001d001d7308 */ /* 0x000ea20000000800 */
[----:B0-----:R-:W-:Y:S01]  /*6b80*/  FADD.FTZ R57, R27, R36 ;  /* 0x000000241b397221 */ /* 0x001fe20000010000 */
[-C--:B------:R-:W-:Y:S01]  /*6b90*/  FMUL.FTZ R133, R133, R5.reuse ;  /* 0x0000000585857220 */ /* 0x080fe20000410000 */
[----:B------:R-:W-:Y:S01]  /*6ba0*/  FADD.FTZ R55, R28, R55 ;  /* 0x000000371c377221 */ /* 0x000fe20000010000 */
[-C--:B------:R-:W-:Y:S01]  /*6bb0*/  FMUL.FTZ R136, R136, R5.reuse ;  /* 0x0000000588887220 */ /* 0x080fe20000410000 */
[-C--:B------:R-:W-:Y:S01]  /*6bc0*/  FMUL.FTZ R137, R137, R5.reuse ;  /* 0x0000000589897220 */ /* 0x080fe20000410000 */
[-C--:B------:R-:W-:Y:S01]  /*6bd0*/  FMUL.FTZ R140, R140, R5.reuse ;  /* 0x000000058c8c7220 */ /* 0x080fe20000410000 */
[----:B------:R-:W-:Y:S01]  /*6be0*/  FADD.FTZ R10, R30, R55 ;  /* 0x000000371e0a7221 */ /* 0x000fe20000010000 */
[----:B------:R-:W0:Y:S01]  /*6bf0*/  MUFU.EX2 R170, R170 ;  /* 0x000000aa00aa7308 */ /* 0x000e220000000800 */
[----:B-1----:R-:W-:Y:S01]  /*6c00*/  FADD.FTZ R36, R168, R57 ;  /* 0x00000039a8247221 */ /* 0x002fe20000010000 */
[-C--:B------:R-:W-:Y:S01]  /*6c10*/  FMUL.FTZ R141, R141, R5.reuse ;  /* 0x000000058d8d7220 */ /* 0x080fe20000410000 */
[----:B------:R-:W-:Y:S01]  /*6c20*/  FADD.FTZ R10, R41, R10 ;  /* 0x0000000a290a7221 */ /* 0x000fe20000010000 */
[-C--:B------:R-:W-:Y:S01]  /*6c30*/  FMUL.FTZ R144, R144, R5.reuse ;  /* 0x0000000590907220 */ /* 0x080fe20000410000 */
[-C--:B------:R-:W-:Y:S01]  /*6c40*/  FMUL.FTZ R145, R145, R5.reuse ;  /* 0x0000000591917220 */ /* 0x080fe20000410000 */
[-C--:B------:R-:W-:Y:S01]  /*6c50*/  FMUL.FTZ R148, R148, R5.reuse ;  /* 0x0000000594947220 */ /* 0x080fe20000410000 */
[----:B------:R-:W-:Y:S01]  /*6c60*/  FMUL.FTZ R149, R149, R5 ;  /* 0x0000000595957220 */ /* 0x000fe20000410000 */
        /* <DEDUP_REMOVED lines=25> */
[----:B--2---:R-:W-:Y:S01]  /*6e00*/  FADD.FTZ R0, R152, R13 ;  /* 0x0000000d98007221 */ /* 0x004fe20000010000 */
[----:B------:R-:W-:Y:S01]  /*6e10*/  FADD.FTZ R13, R153, R10 ;  /* 0x0000000a990d7221 */ /* 0x000fe20000010000 */
[-C--:B------:R-:W-:Y:S01]  /*6e20*/  FMUL.FTZ R126, R126, R6.reuse ;  /* 0x000000067e7e7220 */ /* 0x080fe20000410000 */
[-C--:B------:R-:W-:Y:S01]  /*6e30*/  FMUL.FTZ R127, R127, R6.reuse ;  /* 0x000000067f7f7220 */ /* 0x080fe20000410000 */
[-C--:B------:R-:W-:Y:S01]  /*6e40*/  FMUL.FTZ R130, R130, R6.reuse ;  /* 0x0000000682827220 */ /* 0x080fe20000410000 */
[-C--:B------:R-:W-:Y:S01]  /*6e50*/  FMUL.FTZ R131, R131, R6.reuse ;  /* 0x0000000683837220 */ /* 0x080fe20000410000 */
[-C--:B------:R-:W-:Y:S01]  /*6e60*/  FMUL.FTZ R134, R134, R6.reuse ;  /* 0x0000000686867220 */ /* 0x080fe20000410000 */
[----:B------:R-:W2:Y:S01]  /*6e70*/  MUFU.EX2 R3, R3 ;  /* 0x0000000300037308 */ /* 0x000ea20000000800 */
        /* <DEDUP_REMOVED lines=8> */
[----:B-1----:R-:W-:Y:S01]  /*6f00*/  FADD.FTZ R10, R154, R15 ;  /* 0x0000000f9a0a7221 */ /* 0x002fe20000010000 */
[----:B------:R-:W-:Y:S01]  /*6f10*/  FADD.FTZ R13, R40, R13 ;  /* 0x0000000d280d7221 */ /* 0x000fe20000010000 */
        /* <DEDUP_REMOVED lines=8> */
[----:B------:R-:W-:Y:S01]  /*6fa0*/  IMAD.MOV.U32 R6, RZ, RZ, R9 ;  /* 0x000000ffff067224 */ /* 0x000fe200078e0009 */
[----:B------:R-:W-:Y:S01]  /*6fb0*/  F2FP.BF16.F32.PACK_AB R177, R14, R177 ;  /* 0x000000b10eb1723e */ /* 0x000fe200000010ff */
[----:B------:R-:W-:Y:S01]  /*6fc0*/  IMAD.MOV.U32 R5, RZ, RZ, R11 ;  /* 0x000000ffff057224 */ /* 0x000fe200078e000b */
[----:B------:R-:W-:-:S02]  /*6fd0*/  F2FP.BF16.F32.PACK_AB R180, R51, R180 ;  /* 0x000000b433b4723e */ /* 0x000fc400000010ff */
[----:B------:R-:W2:Y:S01]  /*6fe0*/  MUFU.EX2 R37, R37 ;  /* 0x0000002500257308 */ /* 0x000ea20000000800 */
[----:B0-----:R-:W-:Y:S01]  /*6ff0*/  FADD.FTZ R10, R32, R13 ;  /* 0x0000000d200a7221 */ /* 0x001fe20000010000 */
[----:B------:R-:W-:Y:S02]  /*7000*/  F2FP.BF16.F32.PACK_AB R178, R21, R178 ;  /* 0x000000b215b2723e */ /* 0x000fe400000010ff */
[----:B------:R-:W-:Y:S02]  /*7010*/  F2FP.BF16.F32.PACK_AB R179, R20, R179 ;  /* 0x000000b314b3723e */ /* 0x000fe400000010ff */
[----:B------:R-:W-:Y:S02]  /*7020*/  F2FP.BF16.F32.PACK_AB R172, R25, R172 ;  /* 0x000000ac19ac723e */ /* 0x000fe400000010ff */
[----:B------:R-:W0:Y:S01]  /*7030*/  MUFU.EX2 R53, R53 ;  /* 0x0000003500357308 */ /* 0x000e220000000800 */
[----:B-1----:R-:W-:Y:S01]  /*7040*/  FADD.FTZ R0, R156, R15 ;  /* 0x0000000f9c007221 */ /* 0x002fe20000010000 */
[----:B------:R-:W-:-:S02]  /*7050*/  F2FP.BF16.F32.PACK_AB R173, R24, R173 ;  /* 0x000000ad18ad723e */ /* 0x000fc400000010ff */
[----:B------:R-:W-:Y:S02]  /*7060*/  F2FP.BF16.F32.PACK_AB R174, R27, R174 ;  /* 0x000000ae1bae723e */ /* 0x000fe400000010ff */
[----:B------:R-:W-:Y:S02]  /*7070*/  F2FP.BF16.F32.PACK_AB R175, R26, R175 ;  /* 0x000000af1aaf723e */ /* 0x000fe400000010ff */
[----:B------:R-:W1:Y:S01]  /*7080*/  MUFU.EX2 R39, R39 ;  /* 0x0000002700277308 */ /* 0x000e620000000800 */
[----:B--2---:R-:W-:Y:S01]  /*7090*/  FADD.FTZ R10, R37, R10 ;  /* 0x0000000a250a7221 */ /* 0x004fe20000010000 */
[----:B------:R-:W-:Y:S02]  /*70a0*/  F2FP.BF16.F32.PACK_AB R168, R29, R168 ;  /* 0x000000a81da8723e */ /* 0x000fe400000010ff */
[----:B------:R-:W-:Y:S02]  /*70b0*/  F2FP.BF16.F32.PACK_AB R169, R28, R169 ;  /* 0x000000a91ca9723e */ /* 0x000fe400000010ff */
        /* <DEDUP_REMOVED lines=8> */
[----:B------:R-:W-:-:S06]  /*7140*/  F2FP.BF16.F32.PACK_AB R157, R37, R32 ;  /* 0x00000020259d723e */ /* 0x000fcc00000010ff */
[----:B------:R-:W1:Y:S01]  /*7150*/  MUFU.EX2 R203, R203 ;  /* 0x000000cb00cb7308 */ /* 0x000e620000000800 */
[----:B--2---:R-:W-:-:S07]  /*7160*/  FADD.FTZ R13, R158, R13 ;  /* 0x0000000d9e0d7221 */ /* 0x004fce0000010000 */
[----:B------:R-:W2:Y:S01]  /*7170*/  MUFU.EX2 R43, R43 ;  /* 0x0000002b002b7308 */ /* 0x000ea20000000800 */
[C---:B0-----:R-:W-:Y:S01]  /*7180*/  FADD.FTZ R0, R42.reuse, R15 ;  /* 0x0000000f2a007221 */ /* 0x041fe20000010000 */
[----:B------:R-:W-:-:S06]  /*7190*/  F2FP.BF16.F32.PACK_AB R159, R42, R39 ;  /* 0x000000272a9f723e */ /* 0x000fcc00000010ff */
[----:B------:R0:W4:Y:S01]  /*71a0*/  MUFU.EX2 R160, R155 ;  /* 0x0000009b00a07308 */ /* 0x0001220000000800 */
[C---:B-1----:R-:W-:Y:S01]  /*71b0*/  FADD.FTZ R13, R203.reuse, R13 ;  /* 0x0000000dcb0d7221 */ /* 0x042fe20000010000 */
[----:B------:R-:W-:-:S06]  /*71c0*/  F2FP.BF16.F32.PACK_AB R158, R203, R158 ;  /* 0x0000009ecb9e723e */ /* 0x000fcc00000010ff */
[----:B------:R-:W1:Y:S01]  /*71d0*/  MUFU.EX2 R44, R44 ;  /* 0x0000002c002c7308 */ /* 0x000e620000000800 */
[----:B--2---:R-:W-:Y:S01]  /*71e0*/  FADD.FTZ R3, R43, R0 ;  /* 0x000000002b037221 */ /* 0x004fe20000010000 */
[----:B0-----:R-:W-:-:S06]  /*71f0*/  F2FP.BF16.F32.PACK_AB R155, R40, R35 ;  /* 0x00000023289b723e */ /* 0x001fcc00000010ff */
[----:B------:R-:W0:Y:S01]  /*7200*/  MUFU.EX2 R205, R205 ;  /* 0x000000cd00cd7308 */ /* 0x000e220000000800 */
[----:B----4-:R-:W-:-:S07]  /*7210*/  FADD.FTZ R13, R160, R13 ;  /* 0x0000000da00d7221 */ /* 0x010fce0000010000 */
        /* <DEDUP_REMOVED lines=29> */
[----:B--2---:R-:W-:-:S04]  /*73f0*/  FADD.FTZ R13, R166, R13 ;  /* 0x0000000da60d7221 */ /* 0x004fc80000010000 */
[C---:B-1----:R-:W-:Y:S01]  /*7400*/  FADD.FTZ R3, R50.reuse, R13 ;  /* 0x0000000d32037221 */ /* 0x042fe20000010000 */
[----:B------:R-:W-:Y:S01]  /*7410*/  F2FP.BF16.F32.PACK_AB R166, R50, R166 ;  /* 0x000000a632a6723e */ /* 0x000fe200000010ff */
[C---:B0-----:R-:W-:Y:S01]  /*7420*/  FADD.FTZ R0, R34.reuse, R0 ;  /* 0x0000000022007221 */ /* 0x041fe20000010000 */
[----:B------:R-:W-:Y:S01]  /*7430*/  F2FP.BF16.F32.PACK_AB R167, R34, R49 ;  /* 0x0000003122a7723e */ /* 0x000fe200000010ff */
[----:B---3--:R-:W-:Y:S06]  /*7440*/  @P3 BRA `(.L_x_9169) ;  /* 0xffffffcc00c43947 */ /* 0x008fec000383ffff */
.L_x_9160:
[----:B------:R-:W-:-:S13]  /*7450*/  ISETP.GE.AND P2, PT, R4, RZ, PT ;  /* 0x000000ff0400720c */ /* 0x000fda0003f46270 */
[----:B------:R-:W-:Y:S05]  /*7460*/  @!P2 BRA `(.L_x_9170) ;  /* 0x000000280004a947 */ /* 0x000fea0003800000 */
[----:B------:R-:W-:Y:S01]  /*7470*/  IMAD.MOV.U32 R6, RZ, RZ, R9 ;  /* 0x000000ffff067224 */ /* 0x000fe200078e0009 */
[----:B------:R-:W-:Y:S01]  /*7480*/  UMOV UR43, UR36 ;  /* 0x00000024002b7c82 */ /* 0x000fe20008000000 */
[----:B------:R-:W-:Y:S01]  /*7490*/  IMAD.MOV.U32 R10, RZ, RZ, R11 ;  /* 0x000000ffff0a7224 */ /* 0x000fe200078e000b */
[----:B------:R-:W-:Y:S01]  /*74a0*/  UMOV UR44, UR37 ;  /* 0x00000025002c7c82 */ /* 0x000fe20008000000 */
[----:B------:R-:W-:-:S05]  /*74b0*/  ULDC UR45, c[0x0][0x9d8] ;  /* 0x00027600002d7ab9 */ /* 0x000fca0000000800 */
.L_x_9179:
        /* <DEDUP_REMOVED lines=9> */
.L_x_9172:
[----:B------:R-:W-:Y:S01]  /*7550*/  ULEA UR6, UR37, UR38, 0x3 ;  /* 0x0000002625067291 */ /* 0x000fe2000f8e183f */
[----:B------:R-:W-:-:S05]  /*7560*/  IMAD.U32 R5, RZ, RZ, UR36 ;  /* 0x00000024ff057e24 */ /* 0x000fca000f8e00ff */
[----:B------:R-:W-:-:S04]  /*7570*/  SHF.L.U32 R5, R5, 0x1f, RZ ;  /* 0x0000001f05057819 */ /* 0x000fc800000006ff */
[----:B------:R0:W1:Y:S01]  /*7580*/  SYNCS.PHASECHK.TRANS64.TRYWAIT P2, [UR6+0x28830], R5 ;  /* 0x02883005ff0075a7 */ /* 0x0000620008040146 */
[----:B------:R-:W-:Y:S05]  /*7590*/  @!P0 BRA `(.L_x_9173) ;  /* 0x0000000000048947 */ /* 0x000fea0003800000 */
[----:B------:R-:W-:Y:S01]  /*75a0*/  BPT.TRAP 0x1 ;  /* 0x000000040000795c */ /* 0x000fe20000300000 */
.L_x_9173:
[----:B-1----:R-:W-:Y:S05]  /*75b0*/  @P2 BRA `(.L_x_9171) ;  /* 0x0000000000082947 */ /* 0x002fea0003800000 */
[----:B------:R-:W1:Y:S02]  /*75c0*/  SYNCS.PHASECHK.TRANS64.TRYWAIT P2, [UR6+0x28830], R5 ;  /* 0x02883005ff0075a7 */ /* 0x000e640008040146 */
[----:B-1----:R-:W-:Y:S05]  /*75d0*/  @!P2 BRA `(.L_x_9174) ;  /* 0x000000b000d8a947 */ /* 0x002fea0003800000 */
.L_x_9171:
[----:B------:R-:W2:Y:S01]  /*75e0*/  S2R R7, SR_TID.X ;  /* 0x0000000000077919 */ /* 0x000ea20000002100 */
        /* <DEDUP_REMOVED lines=16> */
[----:B--2---:R-:W-:-:S05]  /*76f0*/  SHF.R.U32.HI R7, RZ, 0x7, R7 ;  /* 0x00000007ff077819 */ /* 0x004fca0000011607 */
[----:B01----:R-:W-:-:S05]  /*7700*/  VIADD R5, R7, 0x8 ;  /* 0x0000000807057836 */ /* 0x003fca0000000000 */
        /* <DEDUP_REMOVED lines=28> */
.L_x_9176:
[----:B------:R-:W-:Y:S01]  /*78d0*/  ULEA UR6, UR44, UR38, 0x3 ;  /* 0x000000262c067291 */ /* 0x000fe2000f8e183f */
[----:B------:R-:W-:-:S05]  /*78e0*/  IMAD.U32 R5, RZ, RZ, UR43 ;  /* 0x0000002bff057e24 */ /* 0x000fca000f8e00ff */
[----:B------:R-:W-:-:S04]  /*78f0*/  SHF.L.U32 R5, R5, 0x1f, RZ ;  /* 0x0000001f05057819 */ /* 0x000fc800000006ff */
[----:B------:R0:W1:Y:S01]  /*7900*/  SYNCS.PHASECHK.TRANS64.TRYWAIT P2, [UR6+0x28850], R5 ;  /* 0x02885005ff0075a7 */ /* 0x0000620008040146 */
[----:B------:R-:W-:Y:S05]  /*7910*/  @!P0 BRA `(.L_x_9177) ;  /* 0x0000000000048947 */ /* 0x000fea0003800000 */
[----:B------:R-:W-:Y:S01]  /*7920*/  BPT.TRAP 0x1 ;  /* 0x000000040000795c */ /* 0x000fe20000300000 */
.L_x_9177:
[----:B-1----:R-:W-:Y:S05]  /*7930*/  @P2 BRA `(.L_x_9175) ;  /* 0x0000000000082947 */ /* 0x002fea0003800000 */
[----:B------:R-:W1:Y:S02]  /*7940*/  SYNCS.PHASECHK.TRANS64.TRYWAIT P2, [UR6+0x28850], R5 ;  /* 0x02885005ff0075a7 */ /* 0x000e640008040146 */
[----:B-1----:R-:W-:Y:S05]  /*7950*/  @!P2 BRA `(.L_x_9178) ;  /* 0x000000b00010a947 */ /* 0x002fea0003800000 */
.L_x_9175:
[----:B------:R-:W-:Y:S01]  /*7960*/  UIADD3 UR6, UR38, 0x400, URZ ;  /* 0x0000040026067890 */ /* 0x000fe2000fffe03f */
[----:B------:R-:W-:Y:S01]  /*7970*/  WARPGROUP.ARRIVE ;  /* 0x00000000000079c5 */ /* 0x000fe20000000000 */
[----:B------:R-:W-:Y:S01]  /*7980*/  UMOV UR7, 0x40000040 ;  /* 0x4000004000077882 */ /* 0x000fe20000000000 */
[----:B------:R-:W-:Y:S01]  /*7990*/  UMOV UR11, 0x40000040 ;  /* 0x40000040000b7882 */ /* 0x000fe20000000000 */
[----:B------:R-:W-:Y:S01]  /*79a0*/  USHF.R.U32.HI UR6, URZ, 0x4, UR6 ;  /* 0x000000043f067899 */ /* 0x000fe20008011606 */
[----:B01----:R-:W-:Y:S01]  /*79b0*/  FMUL.FTZ R5, R24, UR45 ;  /* 0x0000002d18057c20 */ /* 0x003fe20008410000 */
[----:B------:R-:W-:Y:S01]  /*79c0*/  FMUL.FTZ R7, R25, UR45 ;  /* 0x0000002d19077c20 */ /* 0x000fe20008410000 */
[----:B------:R-:W-:Y:S01]  /*79d0*/  FMUL.FTZ R9, R28, UR45 ;  /* 0x0000002d1c097c20 */ /* 0x000fe20008410000 */
[----:B------:R-:W-:Y:S01]  /*79e0*/  ULOP3.LUT UR6, UR6, 0x3fff, URZ, 0xc0, !UPT ;  /* 0x00003fff06067892 */ /* 0x000fe2000f8ec03f */
[----:B------:R-:W-:Y:S01]  /*79f0*/  FMUL.FTZ R21, R29, UR45 ;  /* 0x0000002d1d157c20 */ /* 0x000fe20008410000 */
[----:B------:R-:W-:Y:S01]  /*7a00*/  FMUL.FTZ R15, R27, UR45 ;  /* 0x0000002d1b0f7c20 */ /* 0x000fe20008410000 */
[----:B------:R-:W0:Y:S01]  /*7a10*/  MUFU.TANH R5, R5 ;  /* 0x0000000500057308 */ /* 0x000e220000002400 */
[----:B------:R-:W-:Y:S01]  /*7a20*/  ULOP3.LUT UR6, UR6, 0x4000000, URZ, 0xfc, !UPT ;  /* 0x0400000006067892 */ /* 0x000fe2000f8efc3f */
[----:B------:R-:W-:Y:S01]  /*7a30*/  FMUL.FTZ R27, R32, UR45 ;  /* 0x0000002d201b7c20 */ /* 0x000fe20008410000 */
[----:B------:R-:W-:Y:S01]  /*7a40*/  FMUL.FTZ R29, R33, UR45 ;  /* 0x0000002d211d7c20 */ /* 0x000fe20008410000 */
[----:B------:R-:W-:Y:S01]  /*7a50*/  FMUL.FTZ R33, R35, UR45 ;  /* 0x0000002d23217c20 */ /* 0x000fe20008410000 */
[----:B------:R-:W-:Y:S01]  /*7a60*/  ULEA UR6, UR44, UR6, 0xb ;  /* 0x000000062c067291 */ /* 0x000fe2000f8e583f */
[----:B------:R-:W-:Y:S01]  /*7a70*/  FMUL.FTZ R35, R36, UR45 ;  /* 0x0000002d24237c20 */ /* 0x000fe20008410000 */
[----:B------:R-:W-:Y:S01]  /*7a80*/  FMUL.FTZ R37, R37, UR45 ;  /* 0x0000002d25257c20 */ /* 0x000fe20008410000 */
[----:B------:R-:W1:Y:S01]  /*7a90*/  MUFU.TANH R7, R7 ;  /* 0x0000000700077308 */ /* 0x000e620000002400 */
[----:B------:R-:W-:Y:S01]  /*7aa0*/  UIADD3 UR10, UR6, 0x80, URZ ;  /* 0x00000080060a7890 */ /* 0x000fe2000fffe03f */
[----:B------:R-:W-:Y:S01]  /*7ab0*/  FMUL.FTZ R41, R41, UR45 ;  /* 0x0000002d29297c20 */ /* 0x000fe20008410000 */
[----:B------:R-:W-:Y:S01]  /*7ac0*/  FMUL.FTZ R201, R44, UR45 ;  /* 0x0000002d2cc97c20 */ /* 0x000fe20008410000 */
[----:B------:R-:W-:Y:S01]  /*7ad0*/  FMUL.FTZ R203, R49, UR45 ;  /* 0x0000002d31cb7c20 */ /* 0x000fe20008410000 */
[----:B------:R-:W-:Y:S01]  /*7ae0*/  FMUL.FTZ R205, R52, UR45 ;  /* 0x0000002d34cd7c20 */ /* 0x000fe20008410000 */
[----:B------:R-:W-:Y:S01]  /*7af0*/  HGMMA.64x128x16.F32.BF16 R88, R180, gdesc[UR4].tnspB, R88, gsb0 ;  /* 0x41e00004b4587df0 */ /* 0x000fe20008001858 */
        /* <DEDUP_REMOVED lines=55> */
[----:B------:R-:W-:Y:S01]  /*7e70*/  UMOV UR7, 0x40000040 ;  /* 0x4000004000077882 */ /* 0x000fe20000000000 */
[----:B------:R-:W0:Y:S01]  /*7e80*/  S2R R198, SR_TID.X ;  /* 0x0000000000c67919 */ /* 0x000e220000002100 */
[----:B------:R-:W-:Y:S01]  /*7e90*/  MUFU.TANH R201, R201 ;  /* 0x000000c900c97308 */ /* 0x000fe20000002400 */
[----:B-1----:R-:W-:Y:S01]  /*7ea0*/  FMNMX.FTZ R8, R37, R8, !PT ;  /* 0x0000000825087209 */ /* 0x002fe20007810000 */
[----:B------:R-:W-:Y:S01]  /*7eb0*/  UMOV UR43, UR36 ;  /* 0x00000024002b7c82 */ /* 0x000fe20008000000 */
[C---:B------:R-:W-:Y:S01]  /*7ec0*/  ISETP.GT.AND P2, PT, R4.reuse, RZ, PT ;  /* 0x000000ff0400720c */ /* 0x040fe20003f44270 */
[----:B------:R-:W-:-:S04]  /*7ed0*/  VIADD R4, R4, 0xffffffff ;  /* 0xffffffff04047836 */ /* 0x000fc80000000000 */
[----:B------:R-:W-:Y:S08]  /*7ee0*/  MUFU.TANH R203, R203 ;  /* 0x000000cb00cb7308 */ /* 0x000ff00000002400 */
[----:B------:R-:W-:Y:S08]  /*7ef0*/  MUFU.TANH R205, R205 ;  /* 0x000000cd00cd7308 */ /* 0x000ff00000002400 */
[----:B------:R-:W-:Y:S01]  /*7f00*/  MUFU.TANH R207, R207 ;  /* 0x000000cf00cf7308 */ /* 0x000fe20000002400 */
[----:B0-----:R-:W-:-:S07]  /*7f10*/  SHF.R.U32.HI R198, RZ, 0x7, R198 ;  /* 0x00000007ffc67819 */ /* 0x001fce00000116c6 */
        /* <DEDUP_REMOVED lines=8> */
[----:B------:R-:W-:Y:S01]  /*7fa0*/  MUFU.TANH R215, R215 ;  /* 0x000000d700d77308 */ /* 0x000fe20000002400 */
[----:B------:R-:W-:Y:S02]  /*7fb0*/  WARPGROUP.DEPBAR.LE gsb0, 0x0 ;  /* 0x00008000000079c5 */ /* 0x000fe40000010000 */
[----:B------:R-:W-:Y:S01]  /*7fc0*/  WARPGROUP.ARRIVE ;  /* 0x00000000000079c5 */ /* 0x000fe20000000000 */
[----:B------:R-:W-:-:S04]  /*7fd0*/  FMUL.FTZ R183, R40, UR45 ;  /* 0x0000002d28b77c20 */ /* 0x000fc80008410000 */
[----:B------:R-:W1:Y:S01]  /*7fe0*/  MUFU.TANH R25, R25 ;  /* 0x0000001900197308 */ /* 0x000e620000002400 */
[----:B------:R-:W-:Y:S01]  /*7ff0*/  FMUL.FTZ R181, R38, UR45 ;  /* 0x0000002d26b57c20 */ /* 0x000fe20008410000 */
[----:B0-----:R-:W-:Y:S01]  /*8000*/  FMNMX.FTZ R14, R17, R14, !PT ;  /* 0x0000000e110e7209 */ /* 0x001fe20007810000 */
[----:B------:R-:W-:Y:S01]  /*8010*/  HGMMA.64x128x16.F32.BF16 R88, R176, gdesc[UR8].tnspB, R88, gsb0 ;  /* 0x41e00008b0587df0 */ /* 0x000fe20008001858 */
[----:B------:R-:W-:Y:S01]  /*8020*/  UIADD3 UR10, UR6, 0x100, URZ ;  /* 0x00000100060a7890 */ /* 0x000fe2000fffe03f */
[----:B------:R-:W-:-:S03]  /*8030*/  UMOV UR11, 0x40000040 ;  /* 0x40000040000b7882 */ /* 0x000fc60000000000 */
[----:B------:R-:W0:Y:S08]  /*8040*/  MUFU.TANH R183, R183 ;  /* 0x000000b700b77308 */ /* 0x000e300000002400 */
[----:B------:R-:W2:Y:S01]  /*8050*/  MUFU.TANH R31, R31 ;  /* 0x0000001f001f7308 */ /* 0x000ea20000002400 */
[----:B-1----:R-:W-:-:S07]  /*8060*/  FMNMX.FTZ R14, R25, R14, !PT ;  /* 0x0000000e190e7209 */ /* 0x002fce0007810000 */
[----:B------:R-:W1:Y:S01]  /*8070*/  MUFU.TANH R33, R33 ;  /* 0x0000002100217308 */ /* 0x000e620000002400 */
[----:B0-----:R-:W-:-:S04]  /*8080*/  FMNMX.FTZ R8, R183, R8, !PT ;  /* 0x00000008b7087209 */ /* 0x001fc80007810000 */
[----:B------:R-:W-:-:S03]  /*8090*/  FMNMX.FTZ R8, R41, R8, !PT ;  /* 0x0000000829087209 */ /* 0x000fc60007810000 */
[----:B------:R-:W-:Y:S01]  /*80a0*/  MUFU.TANH R217, R217 ;  /* 0x000000d900d97308 */ /* 0x000fe20000002400 */
[----:B------:R-:W-:Y:S02]  /*80b0*/  FMNMX.FTZ R8, R201, R8, !PT ;  /* 0x00000008c9087209 */ /* 0x000fe40007810000 */
[----:B--2---:R-:W-:-:S05]  /*80c0*/  FMNMX.FTZ R14, R31, R14, !PT ;  /* 0x0000000e1f0e7209 */ /* 0x004fca0007810000 */
        /* <DEDUP_REMOVED lines=42> */
[----:B------:R-:W-:-:S02]  /*8370*/  FMNMX.FTZ R14, R49, R14, !PT ;  /* 0x0000000e310e7209 */ /* 0x000fc40007810000 */
[----:B------:R-:W-:Y:S02]  /*8380*/  FMNMX.FTZ R8, R211, R8, !PT ;  /* 0x00000008d3087209 */ /* 0x000fe40007810000 */
[----:B------:R-:W-:Y:S01]  /*8390*/  FMNMX.FTZ R14, R51, R14, !PT ;  /* 0x0000000e330e7209 */ /* 0x000fe20007810000 */
[----:B------:R-:W2:Y:S01]  /*83a0*/  MUFU.TANH R57, R57 ;  /* 0x0000003900397308 */ /* 0x000ea20000002400 */
[----:B------:R-:W-:Y:S02]  /*83b0*/  FMNMX.FTZ R8, R213, R8, !PT ;  /* 0x00000008d5087209 */ /* 0x000fe40007810000 */
[----:B0-----:R-:W-:Y:S02]  /*83c0*/  FMNMX.FTZ R14, R53, R14, !PT ;  /* 0x0000000e350e7209 */ /* 0x001fe40007810000 */
[----:B------:R-:W-:-:S03]  /*83d0*/  FMNMX.FTZ R8, R215, R8, !PT ;  /* 0x00000008d7087209 */ /* 0x000fc60007810000 */
[----:B------:R-:W0:Y:S01]  /*83e0*/  MUFU.TANH R59, R59 ;  /* 0x0000003b003b7308 */ /* 0x000e220000002400 */
[----:B-1----:R-:W-:-:S07]  /*83f0*/  FMNMX.FTZ R14, R55, R14, !PT ;  /* 0x0000000e370e7209 */ /* 0x002fce0007810000 */
[----:B------:R-:W1:Y:S01]  /*8400*/  MUFU.TANH R61, R61 ;  /* 0x0000003d003d7308 */ /* 0x000e620000002400 */
[----:B--2---:R-:W-:-:S07]  /*8410*/  FMNMX.FTZ R14, R57, R14, !PT ;  /* 0x0000000e390e7209 */ /* 0x004fce0007810000 */
[----:B------:R-:W2:Y:S01]  /*8420*/  MUFU.TANH R63, R63 ;  /* 0x0000003f003f7308 */ /* 0x000ea20000002400 */
[----:B0-----:R-:W-:-:S07]  /*8430*/  FMNMX.FTZ R14, R59, R14, !PT ;  /* 0x0000000e3b0e7209 */ /* 0x001fce0007810000 */
[----:B------:R-:W-:Y:S01]  /*8440*/  MUFU.TANH R67, R67 ;  /* 0x0000004300437308 */ /* 0x000fe20000002400 */
[----:B-1----:R-:W-:-:S07]  /*8450*/  FMNMX.FTZ R14, R61, R14, !PT ;  /* 0x0000000e3d0e7209 */ /* 0x002fce0007810000 */
[----:B------:R-:W-:Y:S01]  /*8460*/  MUFU.TANH R69, R69 ;  /* 0x0000004500457308 */ /* 0x000fe20000002400 */
[----:B--2---:R-:W-:-:S07]  /*8470*/  FMNMX.FTZ R14, R63, R14, !PT ;  /* 0x0000000e3f0e7209 */ /* 0x004fce0007810000 */
        /* <DEDUP_REMOVED lines=39> */
[----:B------:R-:W-:-:S03]  /*86f0*/  FMNMX.FTZ R14, R85, R14, !PT ;  /* 0x0000000e550e7209 */ /* 0x000fc60007810000 */
[----:B------:R-:W1:Y:S01]  /*8700*/  SHFL.BFLY PT, R11, R8, 0x2, 0x1f ;  /* 0x0c401f00080b7f89 */ /* 0x000e6200000e0000 */
[----:B0-----:R-:W-:Y:S02]  /*8710*/  FMNMX.FTZ R14, R83, R14, !PT ;  /* 0x0000000e530e7209 */ /* 0x001fe40007810000 */
[----:B-1----:R-:W-:Y:S02]  /*8720*/  FMNMX.FTZ R11, R8, R11, !PT ;  /* 0x0000000b080b7209 */ /* 0x002fe40007810000 */
[----:B------:R-:W0:Y:S03]  /*8730*/  LDC R8, c[0x0][0x988] ;  /* 0x00026200ff087b82 */ /* 0x000e260000000800 */
[----:B------:R-:W1:Y:S02]  /*8740*/  SHFL.BFLY PT, R12, R11, 0x1, 0x1f ;  /* 0x0c201f000b0c7f89 */ /* 0x000e6400000e0000 */
[----:B-1----:R-:W-:-:S05]  /*8750*/  FMNMX.FTZ R11, R11, R12, !PT ;  /* 0x0000000c0b0b7209 */ /* 0x002fca0007810000 */
[----:B0-----:R-:W-:-:S04]  /*8760*/  FMUL.FTZ R12, R11, R8 ;  /* 0x000000080b0c7220 */ /* 0x001fc80000410000 */
[-CC-:B------:R-:W-:Y:S01]  /*8770*/  FFMA.FTZ R182, R9, R8.reuse, -R12.reuse ;  /* 0x0000000809b67223 */ /* 0x180fe2000001080c */
[-CC-:B------:R-:W-:Y:S01]  /*8780*/  FFMA.FTZ R180, R7, R8.reuse, -R12.reuse ;  /* 0x0000000807b47223 */ /* 0x180fe2000001080c */
[-CC-:B------:R-:W-:Y:S01]  /*8790*/  FFMA.FTZ R7, R21, R8.reuse, -R12.reuse ;  /* 0x0000000815077223 */ /* 0x180fe2000001080c */
[-CC-:B------:R-:W-:Y:S01]  /*87a0*/  FFMA.FTZ R176, R27, R8.reuse, -R12.reuse ;  /* 0x000000081bb07223 */ /* 0x180fe2000001080c */
[----:B------:R-:W-:Y:S02]  /*87b0*/  WARPGROUP.DEPBAR.LE gsb0, 0x0 ;  /* 0x00008000000079c5 */ /* 0x000fe40000010000 */
[----:B------:R-:W-:Y:S01]  /*87c0*/  WARPGROUP.ARRIVE ;  /* 0x00000000000079c5 */ /* 0x000fe20000000000 */
[----:B------:R-:W-:Y:S01]  /*87d0*/  FMUL.FTZ R169, R86, UR45 ;  /* 0x0000002d56a97c20 */ /* 0x000fe20008410000 */
[-CC-:B------:R-:W-:Y:S01]  /*87e0*/  FFMA.FTZ R21, R29, R8.reuse, -R12.reuse ;  /* 0x000000081d157223 */ /* 0x180fe2000001080c */
        /* <DEDUP_REMOVED lines=21> */
[----:B------:R-:W-:Y:S01]  /*8940*/  FADD.FTZ R171, -R11, R10 ;  /* 0x0000000a0bab7221 */ /* 0x000fe20000010100 */
[----:B0-----:R-:W-:Y:S01]  /*8950*/  FMNMX.FTZ R14, R169, R14, !PT ;  /* 0x0000000ea90e7209 */ /* 0x001fe20007810000 */
[----:B------:R-:W-:Y:S02]  /*8960*/  MUFU.EX2 R5, R5 ;  /* 0x0000000500057308 */ /* 0x000fe40000000800 */
[----:B------:R-:W-:Y:S01]  /*8970*/  FMUL.FTZ R10, R171, R8 ;  /* 0x00000008ab0a7220 */ /* 0x000fe20000410000 */
[----:B------:R-:W-:Y:S01]  /*8980*/  FMNMX.FTZ R9, R87, R14, !PT ;  /* 0x0000000e57097209 */ /* 0x000fe20007810000 */
[----:B------:R-:W-:-:S04]  /*8990*/  FFMA.FTZ R14, R221, R8, -R12 ;  /* 0x00000008dd0e7223 */ /* 0x000fc8000001080c */
[----:B------:R-:W0:Y:S01]  /*89a0*/  SHFL.BFLY PT, R16, R9, 0x2, 0x1f ;  /* 0x0c401f0009107f89 */ /* 0x000e2200000e0000 */
[----:B------:R-:W1:Y:S08]  /*89b0*/  MUFU.EX2 R10, R10 ;  /* 0x0000000a000a7308 */ /* 0x000e700000000800 */
[----:B------:R-:W2:Y:S08]  /*89c0*/  MUFU.EX2 R180, R180 ;  /* 0x000000b400b47308 */ /* 0x000eb00000000800 */
[----:B------:R-:W3:Y:S01]  /*89d0*/  MUFU.EX2 R182, R182 ;  /* 0x000000b600b67308 */ /* 0x000ee20000000800 */
[----:B-1----:R-:W-:Y:S01]  /*89e0*/  FFMA.FTZ R3, R10, R3, R5 ;  /* 0x000000030a037223 */ /* 0x002fe20000010005 */
[----:B0-----:R-:W-:Y:S01]  /*89f0*/  FMNMX.FTZ R24, R9, R16, !PT ;  /* 0x0000001009187209 */ /* 0x001fe20007810000 */
[----:B------:R-:W-:-:S05]  /*8a00*/  FFMA.FTZ R16, R225, R8, -R12 ;  /* 0x00000008e1107223 */ /* 0x000fca000001080c */
[----:B------:R-:W0:Y:S01]  /*8a10*/  MUFU.EX2 R7, R7 ;  /* 0x0000000700077308 */ /* 0x000e220000000800 */
[C---:B--2---:R-:W-:Y:S01]  /*8a20*/  FADD.FTZ R3, R180.reuse, R3 ;  /* 0x00000003b4037221 */ /* 0x044fe20000010000 */
[----:B------:R-:W-:Y:S01]  /*8a30*/  F2FP.BF16.F32.PACK_AB R180, R180, R5 ;  /* 0x00000005b4b4723e */ /* 0x000fe200000010ff */
[----:B------:R-:W1:Y:S05]  /*8a40*/  SHFL.BFLY PT, R9, R24, 0x1, 0x1f ;  /* 0x0c201f0018097f89 */ /* 0x000e6a00000e0000 */
[----:B------:R-:W-:Y:S01]  /*8a50*/  MUFU.EX2 R176, R176 ;  /* 0x000000b000b07308 */ /* 0x000fe20000000800 */
[----:B---3--:R-:W-:-:S07]  /*8a60*/  FADD.FTZ R44, R182, R3 ;  /* 0x00000003b62c7221 */ /* 0x008fce0000010000 */
[----:B------:R-:W-:Y:S01]  /*8a70*/  MUFU.EX2 R21, R21 ;  /* 0x0000001500157308 */ /* 0x000fe20000000800 */
[----:B0-----:R-:W-:-:S07]  /*8a80*/  F2FP.BF16.F32.PACK_AB R182, R7, R182 ;  /* 0x000000b607b6723e */ /* 0x001fce00000010ff */
[----:B------:R-:W-:Y:S01]  /*8a90*/  MUFU.EX2 R178, R178 ;  /* 0x000000b200b27308 */ /* 0x000fe20000000800 */
[----:B-1----:R-:W-:-:S07]  /*8aa0*/  FMNMX.FTZ R9, R24, R9, !PT ;  /* 0x0000000918097209 */ /* 0x002fce0007810000 */
        /* <DEDUP_REMOVED lines=12> */
[----:B------:R-:W-:Y:S01]  /*8b70*/  FFMA.FTZ R155, R215, R8, -R12 ;  /* 0x00000008d79b7223 */ /* 0x000fe2000001080c */
[----:B------:R-:W-:Y:S01]  /*8b80*/  MUFU.EX2 R170, R170 ;  /* 0x000000aa00aa7308 */ /* 0x000fe20000000800 */
[----:B------:R-:W-:Y:S01]  /*8b90*/  HGMMA.64x128x16.F32.BF16 R88, R156, gdesc[UR8].tnspB, R88, gsb0 ;  /* 0x41e000089c587df0 */ /* 0x000fe20008001858 */
[----:B------:R-:W-:Y:S01]  /*8ba0*/  UIADD3 UR10, UR6, 0x300, URZ ;  /* 0x00000300060a7890 */ /* 0x000fe2000fffe03f */
[----:B------:R-:W-:Y:S01]  /*8bb0*/  UMOV UR11, 0x40000040 ;  /* 0x40000040000b7882 */ /* 0x000fe20000000000 */
[----:B------:R-:W-:-:S04]  /*8bc0*/  UIADD3 UR6, UR6, 0x380, URZ ;  /* 0x0000038006067890 */ /* 0x000fc8000fffe03f */
        /* <DEDUP_REMOVED lines=8> */
[----:B------:R-:W1:Y:S08]  /*8c50*/  MUFU.EX2 R203, R203 ;  /* 0x000000cb00cb7308 */ /* 0x000e700000000800 */
        /* <DEDUP_REMOVED lines=10> */
[-C--:B------:R-:W-:Y:S01]  /*8d00*/  FMUL.FTZ R12, R9, R8.reuse ;  /* 0x00000008090c7220 */ /* 0x080fe20000410000 */
[----:B------:R-:W-:Y:S01]  /*8d10*/  HGMMA.64x128x16.F32.BF16 R88, R160, gdesc[UR8].tnspB, R88, gsb0 ;  /* 0x41e00008a0587df0 */ /* 0x000fe20008001858 */
[----:B------:R-:W-:Y:S02]  /*8d20*/  MUFU.EX2 R156, R156 ;  /* 0x0000009c009c7308 */ /* 0x000fe40000000800 */
[----:B------:R-:W-:Y:S01]  /*8d30*/  FFMA.FTZ R183, R17, R8, -R12 ;  /* 0x0000000811b77223 */ /* 0x000fe2000001080c */
[----:B------:R-:W-:-:S02]  /*8d40*/  IMAD.U32 R17, RZ, RZ, UR37 ;  /* 0x00000025ff117e24 */ /* 0x000fc4000f8e00ff */
[-CC-:B------:R-:W-:Y:S01]  /*8d50*/  FFMA.FTZ R177, R31, R8.reuse, -R12.reuse ;  /* 0x000000081fb17223 */ /* 0x180fe2000001080c */
[-CC-:B------:R-:W-:Y:S01]  /*8d60*/  FFMA.FTZ R26, R25, R8.reuse, -R12.reuse ;  /* 0x00000008191a7223 */ /* 0x180fe2000001080c */
[----:B------:R-:W-:Y:S01]  /*8d70*/  IADD3 R25, -R198, 0xb, RZ ;  /* 0x0000000bc6197810 */ /* 0x000fe20007ffe1ff */
[-CC-:B------:R-:W-:Y:S01]  /*8d80*/  FFMA.FTZ R28, R33, R8.reuse, -R12.reuse ;  /* 0x00000008211c7223 */ /* 0x180fe2000001080c */
[----:B------:R-:W-:Y:S01]  /*8d90*/  @!P1 LEA R17, R17, UR38, 0x3 ;  /* 0x0000002611119c11 */ /* 0x000fe2000f8e18ff */
[----:B------:R-:W-:Y:S01]  /*8da0*/  MUFU.EX2 R183, R183 ;  /* 0x000000b700b77308 */ /* 0x000fe20000000800 */
[-CC-:B------:R-:W-:Y:S01]  /*8db0*/  FFMA.FTZ R179, R181, R8.reuse, -R12.reuse ;  /* 0x00000008b5b37223 */ /* 0x180fe2000001080c */
[-CC-:B------:R-:W-:Y:S01]  /*8dc0*/  FFMA.FTZ R30, R39, R8.reuse, -R12.reuse ;  /* 0x00000008271e7223 */ /* 0x180fe2000001080c */
[-CC-:B------:R-:W-:Y:S01]  /*8dd0*/  FFMA.FTZ R173, R199, R8.reuse, -R12.reuse ;  /* 0x00000008c7ad7223 */ /* 0x180fe2000001080c */
[----:B------:R-:W-:Y:S02]  /*8de0*/  @!P1 VIADD R31, R17, 0x28840 ;  /* 0x00028840111f9836 */ /* 0x000fe40000000000 */
[-CC-:B------:R-:W-:Y:S01]  /*8df0*/  FFMA.FTZ R32, R43, R8.reuse, -R12.reuse ;  /* 0x000000082b207223 */ /* 0x180fe2000001080c */
[-CC-:B------:R-:W-:Y:S01]  /*8e00*/  FFMA.FTZ R175, R45, R8.reuse, -R12.reuse ;  /* 0x000000082daf7223 */ /* 0x180fe2000001080c */
[-CC-:B------:R-:W-:Y:S01]  /*8e10*/  FFMA.FTZ R34, R47, R8.reuse, -R12.reuse ;  /* 0x000000082f227223 */ /* 0x180fe2000001080c */
[----:B------:R-:W-:Y:S01]  /*8e20*/  MUFU.EX2 R26, R26 ;  /* 0x0000001a001a7308 */ /* 0x000fe20000000800 */
[----:B------:R-:W-:Y:S01]  /*8e30*/  @!P1 PRMT R31, RZ, 0x654, R31 ;  /* 0x00000654ff1f9816 */ /* 0x000fe2000000001f */
        /* <DEDUP_REMOVED lines=33> */
[----:B------:R-:W-:Y:S01]  /*9050*/  FADD.FTZ R161, -R9, R6 ;  /* 0x0000000609a17221 */ /* 0x000fe20000010100 */
[-CC-:B------:R-:W-:Y:S01]  /*9060*/  FFMA.FTZ R6, R13, R8.reuse, -R12.reuse ;  /* 0x000000080d067223 */ /* 0x180fe2000001080c */
[-CC-:B------:R-:W-:Y:S01]  /*9070*/  FFMA.FTZ R13, R15, R8.reuse, -R12.reuse ;  /* 0x000000080f0d7223 */ /* 0x180fe2000001080c */
[-C--:B------:R-:W-:Y:S01]  /*9080*/  FFMA.FTZ R15, R49, R8.reuse, -R12 ;  /* 0x00000008310f7223 */ /* 0x080fe2000001080c */
[----:B------:R-:W-:Y:S01]  /*9090*/  FMUL.FTZ R161, R161, R8 ;  /* 0x00000008a1a17220 */ /* 0x000fe20000410000 */
[----:B------:R-:W-:Y:S01]  /*90a0*/  HGMMA.64x128x16.F32.BF16 R88, R164, gdesc[UR4].tnspB, R88, gsb0 ;  /* 0x41e00004a4587df0 */ /* 0x000fe20008001858 */
[----:B------:R-:W-:Y:S01]  /*90b0*/  MUFU.EX2 R67, R67 ;  /* 0x0000004300437308 */ /* 0x000fe20000000800 */
[----:B0-----:R-:W-:Y:S02]  /*90c0*/  F2FP.BF16.F32.PACK_AB R160, R201, R14 ;  /* 0x0000000ec9a0723e */ /* 0x001fe400000010ff */
[----:B-1----:R-:W-:-:S05]  /*90d0*/  F2FP.BF16.F32.PACK_AB R162, R203, R16 ;  /* 0x00000010cba2723e */ /* 0x002fca00000010ff */
        /* <DEDUP_REMOVED lines=22> */
[----:B------:R1:W-:Y:S01]  /*9240*/  @!P1 SYNCS.ARRIVE.TRANS64.RED.A1T0 RZ, [R31+URZ], RZ ;  /* 0x000000ff1fff99a7 */ /* 0x0003e2000810043f */
[-C--:B------:R-:W-:Y:S01]  /*9250*/  FMUL.FTZ R88, R88, R10.reuse ;  /* 0x0000000a58587220 */ /* 0x080fe20000410000 */
[----:B0-----:R-:W-:Y:S01]  /*9260*/  FADD.FTZ R25, R183, R42 ;  /* 0x0000002ab7197221 */ /* 0x001fe20000010000 */
[----:B------:R-:W-:Y:S01]  /*9270*/  F2FP.BF16.F32.PACK_AB R183, R26, R183 ;  /* 0x000000b71ab7723e */ /* 0x000fe200000010ff */
[-C--:B------:R-:W-:Y:S01]  /*9280*/  FMUL.FTZ R89, R89, R10.reuse ;  /* 0x0000000a59597220 */ /* 0x080fe20000410000 */
[----:B------:R-:W-:Y:S01]  /*9290*/  FMUL.FTZ R92, R92, R10 ;  /* 0x0000000a5c5c7220 */ /* 0x000fe20000410000 */
[----:B------:R-:W-:Y:S01]  /*92a0*/  FADD.FTZ R42, R26, R25 ;  /* 0x000000191a2a7221 */ /* 0x000fe20000010000 */
[----:B------:R-:W-:Y:S01]  /*92b0*/  FFMA.FTZ R25, R65, R8, -R12 ;  /* 0x0000000841197223 */ /* 0x000fe2000001080c */
[----:B-1----:R-:W-:Y:S01]  /*92c0*/  IMAD.U32 R31, RZ, RZ, UR44 ;  /* 0x0000002cff1f7e24 */ /* 0x002fe2000f8e00ff */
[----:B------:R-:W-:Y:S01]  /*92d0*/  UMOV UR44, UR37 ;  /* 0x00000025002c7c82 */ /* 0x000fe20008000000 */
[-C--:B------:R-:W-:Y:S01]  /*92e0*/  FMUL.FTZ R93, R93, R10.reuse ;  /* 0x0000000a5d5d7220 */ /* 0x080fe20000410000 */
[-C--:B------:R-:W-:Y:S01]  /*92f0*/  FMUL.FTZ R96, R96, R10.reuse ;  /* 0x0000000a60607220 */ /* 0x080fe20000410000 */
[-C--:B------:R-:W-:Y:S01]  /*9300*/  FMUL.FTZ R97, R97, R10.reuse ;  /* 0x0000000a61617220 */ /* 0x080fe20000410000 */
[----:B------:R-:W-:Y:S01]  /*9310*/  @!P1 LEA R31, R31, UR38, 0x3 ;  /* 0x000000261f1f9c11 */ /* 0x000fe2000f8e18ff */
[----:B------:R-:W0:Y:S01]  /*9320*/  MUFU.EX2 R25, R25 ;  /* 0x0000001900197308 */ /* 0x000e220000000800 */
[-C--:B------:R-:W-:Y:S01]  /*9330*/  FMUL.FTZ R100, R100, R10.reuse ;  /* 0x0000000a64647220 */ /* 0x080fe20000410000 */
[-C--:B------:R-:W-:Y:S01]  /*9340*/  FMUL.FTZ R101, R101, R10.reuse ;  /* 0x0000000a65657220 */ /* 0x080fe20000410000 */
[----:B------:R-:W-:Y:S01]  /*9350*/  FMUL.FTZ R104, R104, R10 ;  /* 0x0000000a68687220 */ /* 0x000fe20000410000 */
[----:B------:R-:W-:-:S02]  /*9360*/  @!P1 VIADD R31, R31, 0x28860 ;  /* 0x000288601f1f9836 */ /* 0x000fc40000000000 */
        /* <DEDUP_REMOVED lines=10> */
[----:B------:R-:W-:Y:S01]  /*9410*/  FADD.FTZ R31, R177, R42 ;  /* 0x0000002ab11f7221 */ /* 0x000fe20000010000 */
[-C--:B------:R-:W-:Y:S01]  /*9420*/  FMUL.FTZ R117, R117, R10.reuse ;  /* 0x0000000a75757220 */ /* 0x080fe20000410000 */
[-C--:B------:R-:W-:Y:S01]  /*9430*/  FMUL.FTZ R120, R120, R10.reuse ;  /* 0x0000000a78787220 */ /* 0x080fe20000410000 */
        /* <DEDUP_REMOVED lines=16> */
[----:B------:R-:W-:Y:S01]  /*9540*/  FMUL.FTZ R137, R137, R10 ;  /* 0x0000000a89897220 */ /* 0x000fe20000410000 */
[----:B------:R-:W-:Y:S01]  /*9550*/  FADD.FTZ R42, R32, R31 ;  /* 0x0000001f202a7221 */ /* 0x000fe20000010000 */
[-C--:B------:R-:W-:Y:S01]  /*9560*/  FFMA.FTZ R31, R169, R8.reuse, -R12 ;  /* 0x00000008a91f7223 */ /* 0x080fe2000001080c */
[----:B------:R-:W-:Y:S01]  /*9570*/  FADD.FTZ R33, R29, R44 ;  /* 0x0000002c1d217221 */ /* 0x000fe20000010000 */
[----:B------:R-:W-:Y:S01]  /*9580*/  FFMA.FTZ R12, R87, R8, -R12 ;  /* 0x00000008570c7223 */ /* 0x000fe2000001080c */
        /* <DEDUP_REMOVED lines=12> */
[----:B------:R-:W2:Y:S01]  /*9650*/  MUFU.EX2 R12, R12 ;  /* 0x0000000c000c7308 */ /* 0x000ea20000000800 */
        /* <DEDUP_REMOVED lines=26> */
[C---:B------:R-:W-:Y:S01]  /*9800*/  FADD.FTZ R26, R3.reuse, R26 ;  /* 0x0000001a031a7221 */ /* 0x040fe20000010000 */
[----:B------:R-:W-:Y:S01]  /*9810*/  F2FP.BF16.F32.PACK_AB R155, R3, R0 ;  /* 0x00000000039b723e */ /* 0x000fe200000010ff */
[-C--:B------:R-:W-:Y:S01]  /*9820*/  FMUL.FTZ R102, R102, R207.reuse ;  /* 0x000000cf66667220 */ /* 0x080fe20000410000 */
[----:B------:R-:W-:Y:S01]  /*9830*/  FADD.FTZ R6, R156, R5 ;  /* 0x000000059c067221 */ /* 0x000fe20000010000 */
[----:B0-----:R-:W-:Y:S01]  /*9840*/  FADD.FTZ R26, R25, R26 ;  /* 0x0000001a191a7221 */ /* 0x001fe20000010000 */
        /* <DEDUP_REMOVED lines=39> */
[----:B-1----:R-:W-:Y:S01]  /*9ac0*/  FADD.FTZ R26, R31, R26 ;  /* 0x0000001a1f1a7221 */ /* 0x002fe20000010000 */
[----:B------:R-:W-:Y:S01]  /*9ad0*/  F2FP.BF16.F32.PACK_AB R153, R40, R17 ;  /* 0x000000112899723e */ /* 0x000fe200000010ff */
[----:B------:R-:W-:Y:S01]  /*9ae0*/  FMUL.FTZ R123, R123, R207 ;  /* 0x000000cf7b7b7220 */ /* 0x000fe20000410000 */
[----:B------:R-:W-:Y:S01]  /*9af0*/  FADD.FTZ R3, R205, R0 ;  /* 0x00000000cd037221 */ /* 0x000fe20000010000 */
[----:B------:R-:W-:Y:S01]  /*9b00*/  F2FP.BF16.F32.PACK_AB R157, R67, R25 ;  /* 0x00000019439d723e */ /* 0x000fe200000010ff */
[----:B--2---:R-:W-:Y:S01]  /*9b10*/  FADD.FTZ R0, R12, R26 ;  /* 0x0000001a0c007221 */ /* 0x004fe20000010000 */
        /* <DEDUP_REMOVED lines=22> */
.L_x_9170:
[----:B------:R-:W-:Y:S06]  /*9c80*/  BAR.ARV 0x8, 0x180 ;  /* 0x0206000000007b1d */ /* 0x000fec0000002000 */
[----:B------:R-:W-:Y:S05]  /*9c90*/  @!P0 BRA `(.L_x_9180) ;  /* 0x0000000000048947 */ /* 0x000fea0003800000 */
[----:B------:R-:W-:Y:S01]  /*9ca0*/  BPT.TRAP 0x1 ;  /* 0x000000040000795c */ /* 0x000fe20000300000 */
.L_x_9180:
[----:B------:R-:W-:Y:S01]  /*9cb0*/  ULEA UR5, UR37, UR38, 0x3 ;  /* 0x0000002625057291 */ /* 0x000fe2000f8e183f */
[----:B------:R-:W-:-:S05]  /*9cc0*/  IMAD.U32 R4, RZ, RZ, UR36 ;  /* 0x00000024ff047e24 */ /* 0x000fca000f8e00ff */
[----:B------:R-:W-:-:S04]  /*9cd0*/  SHF.L.U32 R4, R4, 0x1f, RZ ;  /* 0x0000001f04047819 */ /* 0x000fc800000006ff */
[----:B------:R0:W1:Y:S01]  /*9ce0*/  SYNCS.PHASECHK.TRANS64.TRYWAIT P2, [UR5+0x28850], R4 ;  /* 0x02885004ff0075a7 */ /* 0x0000620008040145 */
[----:B------:R-:W-:Y:S05]  /*9cf0*/  @!P0 BRA `(.L_x_9181) ;  /* 0x0000000000048947 */ /* 0x000fea0003800000 */
[----:B------:R-:W-:Y:S01]  /*9d00*/  BPT.TRAP 0x1 ;  /* 0x000000040000795c */ /* 0x000fe20000300000 */
.L_x_9181:
[----:B-1----:R-:W-:Y:S05]  /*9d10*/  @P2 BRA `(.L_x_9182) ;  /* 0x0000000000082947 */ /* 0x002fea0003800000 */
[----:B------:R-:W1:Y:S02]  /*9d20*/  SYNCS.PHASECHK.TRANS64.TRYWAIT P0, [UR5+0x28850], R4 ;  /* 0x02885004ff0075a7 */ /* 0x000e640008000145 */
[----:B-1----:R-:W-:Y:S05]  /*9d30*/  @!P0 BRA `(.L_x_9183) ;  /* 0x0000008c00308947 */ /* 0x002fea0003800000 */
.L_x_9182:
[----:B------:R-:W-:Y:S01]  /*9d40*/  UIADD3 UR38, UR38, 0x400, URZ ;  /* 0x0000040026267890 */ /* 0x000fe2000fffe03f */
[----:B------:R-:W-:Y:S01]  /*9d50*/  WARPGROUP.ARRIVE ;  /* 0x00000000000079c5 */ /* 0x000fe20000000000 */
[----:B------:R-:W-:Y:S01]  /*9d60*/  UMOV UR7, 0x40000040 ;  /* 0x4000004000077882 */ /* 0x000fe20000000000 */
[----:B01----:R-:W0:Y:S01]  /*9d70*/  SHFL.BFLY PT, R4, R3, 0x2, 0x1f ;  /* 0x0c401f0003047f89 */ /* 0x003e2200000e0000 */
[----:B------:R-:W-:Y:S01]  /*9d80*/  USHF.R.U32.HI UR38, URZ, 0x4, UR38 ;  /* 0x000000043f267899 */ /* 0x000fe20008011626 */
[----:B------:R-:W-:Y:S02]  /*9d90*/  IMAD.MOV.U32 R10, RZ, RZ, RZ ;  /* 0x000000ffff0a7224 */ /* 0x000fe400078e00ff */
[----:B------:R-:W1:Y:S01]  /*9da0*/  SHFL.BFLY PT, R5, R0, 0x2, 0x1f ;  /* 0x0c401f0000057f89 */ /* 0x000e6200000e0000 */
[----:B------:R-:W-:Y:S01]  /*9db0*/  ULOP3.LUT UR38, UR38, 0x3fff, URZ, 0xc0, !UPT ;  /* 0x00003fff26267892 */ /* 0x000fe2000f8ec03f */
[----:B------:R-:W-:-:S03]  /*9dc0*/  VIADD R190, R190, 0x1 ;  /* 0x00000001bebe7836 */ /* 0x000fc60000000000 */
        /* <DEDUP_REMOVED lines=16> */
[----:B------:R-:W-:Y:S02]  /*9ed0*/  IMAD.MOV.U32 R5, RZ, RZ, RZ ;  /* 0x000000ffff057224 */ /* 0x000fe400078e00ff */
[----:B-1----:R-:W-:Y:S02]  /*9ee0*/  FADD.FTZ R14, R6, R7 ;  /* 0x00000007060e7221 */ /* 0x002fe40000010000 */
[----:B------:R-:W-:Y:S01]  /*9ef0*/  FSETP.NE.FTZ.AND P0, PT, R13, RZ, PT ;  /* 0x000000ff0d00720b */ /* 0x000fe20003f15000 */
[----:B------:R-:W-:Y:S02]  /*9f00*/  IMAD.U32 R6, RZ, RZ, UR5 ;  /* 0x00000005ff067e24 */ /* 0x000fe4000f8e00ff */
[----:B------:R-:W-:Y:S02]  /*9f10*/  FSETP.NE.FTZ.AND P2, PT, R14, RZ, PT ;  /* 0x000000ff0e00720b */ /* 0x000fe40003f55000 */
[----:B------:R-:W-:-:S08]  /*9f20*/  @!P1 VIADD R6, R6, 0x28860 ;  /* 0x0002886006069836 */ /* 0x000fd00000000000 */
[----:B------:R-:W0:Y:S01]  /*9f30*/  @P0 MUFU.LG2 R7, R13 ;  /* 0x0000000d00070308 */ /* 0x000e220000000c00 */
[C---:B------:R-:W-:Y:S02]  /*9f40*/  @P0 FMUL.FTZ R4, R8.reuse, 0.69314718246459960938 ;  /* 0x3f31721808040820 */ /* 0x040fe40000410000 */
[----:B------:R-:W-:-:S05]  /*9f50*/  @P2 FMUL.FTZ R15, R8, 0.69314718246459960938 ;  /* 0x3f317218080f2820 */ /* 0x000fca0000410000 */
        /* <DEDUP_REMOVED lines=111> */
.L_x_9153:
        /* <DEDUP_REMOVED lines=12> */
[----:B------:R-:W-:Y:S01]  /*a710*/  IMAD.MOV.U32 R48, RZ, RZ, RZ ;  /* 0x000000ffff307224 */ /* 0x000fe200078e00ff */
[----:B------:R-:W-:Y:S01]  /*a720*/  F2FP.BF16.F32.PACK_AB R128, R129, R128 ;  /* 0x000000808180723e */ /* 0x000fe200000010ff */
[----:B-1----:R-:W1:Y:S01]  /*a730*/  LDC R44, c[0x0][0xbe8] ;  /* 0x0002fa00ff2c7b82 */ /* 0x002e620000000800 */
        /* <DEDUP_REMOVED lines=12> */
[----:B--2---:R-:W-:-:S03]  /*a800*/  MOV R17, R5 ;  /* 0x0000000500117202 */ /* 0x004fc60000000f00 */
[----:B------:R-:W-:-:S03]  /*a810*/  IMAD.WIDE R4, R194, 0x2, R16 ;  /* 0x00000002c2047825 */ /* 0x000fc600078e0210 */
[C---:B------:R-:W-:Y:S02]  /*a820*/  LOP3.LUT R9, R4.reuse, 0x380, RZ, 0xc0, !PT ;  /* 0x0000038004097812 */ /* 0x040fe400078ec0ff */
[C---:B------:R-:W-:Y:S02]  /*a830*/  IADD3 R31, P6, R4.reuse, 0x20, RZ ;  /* 0x00000020041f7810 */ /* 0x040fe40007fde0ff */
[C---:B------:R-:W-:Y:S02]  /*a840*/  IADD3 R33, P5, R4.reuse, 0x40, RZ ;  /* 0x0000004004217810 */ /* 0x040fe40007fbe0ff */
[----:B------:R-:W-:Y:S01]  /*a850*/  SHF.R.U64 R9, R9, 0x3, RZ ;  /* 0x0000000309097819 */ /* 0x000fe200000012ff */
[--C-:B------:R-:W-:Y:S01]  /*a860*/  IMAD.X R29, RZ, RZ, R5.reuse, P6 ;  /* 0x000000ffff1d7224 */ /* 0x100fe200030e0605 */
[----:B------:R-:W-:Y:S01]  /*a870*/  LOP3.LUT R10, R31, 0x380, RZ, 0xc0, !PT ;  /* 0x000003801f0a7812 */ /* 0x000fe200078ec0ff */
[----:B------:R-:W-:Y:S01]  /*a880*/  IMAD.X R27, RZ, RZ, R5, P5 ;  /* 0x000000ffff1b7224 */ /* 0x000fe200028e0605 */
[----:B------:R-:W-:Y:S01]  /*a890*/  LOP3.LUT R12, R33, 0x380, RZ, 0xc0, !PT ;  /* 0x00000380210c7812 */ /* 0x000fe200078ec0ff */
[----:B------:R-:W-:Y:S01]  /*a8a0*/  BAR.SYNC.DEFER_BLOCKING 0x1, 0x100 ;  /* 0x0044000000007b1d */ /* 0x000fe20000010000 */
[----:B------:R-:W-:-:S02]  /*a8b0*/  IADD3 R35, P4, R4, 0x60, RZ ;  /* 0x0000006004237810 */ /* 0x000fc40007f9e0ff */
        /* <DEDUP_REMOVED lines=12> */
[----:B------:R-:W-:Y:S02]  /*a980*/  MOV R36, R4 ;  /* 0x0000000400247202 */ /* 0x000fe40000000f00 */
[----:B------:R-:W-:Y:S02]  /*a990*/  F2FP.BF16.F32.PACK_AB R4, R89, R8 ;  /* 0x000000085904723e */ /* 0x000fe400000010ff */
[----:B------:R-:W-:Y:S02]  /*a9a0*/  LOP3.LUT R28, R10, R31, RZ, 0x3c, !PT ;  /* 0x0000001f0a1c7212 */ /* 0x000fe400078e3cff */
[----:B------:R-:W-:Y:S02]  /*a9b0*/  LOP3.LUT R26, R12, R33, RZ, 0x3c, !PT ;  /* 0x000000210c1a7212 */ /* 0x000fe400078e3cff */
[----:B------:R-:W-:Y:S02]  /*a9c0*/  LOP3.LUT R8, R39, 0x380, RZ, 0xc0, !PT ;  /* 0x0000038027087812 */ /* 0x000fe400078ec0ff */
        /* <DEDUP_REMOVED lines=8> */
[----:B------:R-:W-:Y:S02]  /*aa50*/  SHF.R.U64 R30, R30, 0x3, RZ ;  /* 0x000000031e1e7819 */ /* 0x000fe400000012ff */
[----:B------:R-:W-:Y:S02]  /*aa60*/  LOP3.LUT R12, R8, R39, RZ, 0x3c, !PT ;  /* 0x00000027080c7212 */ /* 0x000fe400078e3cff */
[----:B------:R-:W-:Y:S01]  /*aa70*/  F2FP.BF16.F32.PACK_AB R5, R91, R90 ;  /* 0x0000005a5b05723e */ /* 0x000fe200000010ff */
[----:B------:R-:W2:Y:S01]  /*aa80*/  LDC.64 R38, c[0x0][0xc00] ;  /* 0x00030000ff267b82 */ /* 0x000ea20000000a00 */
[----:B------:R-:W-:Y:S02]  /*aa90*/  LOP3.LUT R10, R10, R41, RZ, 0x3c, !PT ;  /* 0x000000290a0a7212 */ /* 0x000fe400078e3cff */
[----:B------:R-:W-:Y:S01]  /*aaa0*/  LOP3.LUT R8, R21, R32, RZ, 0x3c, !PT ;  /* 0x0000002015087212 */ /* 0x000fe200078e3cff */
[----:B------:R3:W-:Y:S01]  /*aab0*/  STSM.16.M88.4 [R36], R4 ;  /* 0x0000000424007844 */ /* 0x0007e20000000200 */
[----:B------:R-:W-:-:S02]  /*aac0*/  LOP3.LUT R24, R14, R35, RZ, 0x3c, !PT ;  /* 0x000000230e187212 */ /* 0x000fc400078e3cff */
[----:B------:R-:W-:Y:S02]  /*aad0*/  LOP3.LUT R14, R30, R37, RZ, 0x3c, !PT ;  /* 0x000000251e0e7212 */ /* 0x000fe400078e3cff */
        /* <DEDUP_REMOVED lines=9> */
[----:B------:R-:W-:Y:S01]  /*ab70*/  MOV R32, R14 ;  /* 0x0000000e00207202 */ /* 0x000fe20000000f00 */
[----:B------:R-:W-:Y:S01]  /*ab80*/  STSM.16.M88.4 [R35], R8 ;  /* 0x0000000823007844 */ /* 0x000fe20000000200 */
[----:B------:R-:W-:Y:S02]  /*ab90*/  MOV R31, R12 ;  /* 0x0000000c001f7202 */ /* 0x000fe40000000f00 */
[----:B---3--:R-:W-:-:S02]  /*aba0*/  F2FP.BF16.F32.PACK_AB R4, R105, R104 ;  /* 0x000000686904723e */ /* 0x008fc400000010ff */
[----:B------:R-:W-:Y:S02]  /*abb0*/  F2FP.BF16.F32.PACK_AB R5, R107, R106 ;  /* 0x0000006a6b05723e */ /* 0x000fe400000010ff */
[----:B------:R-:W-:Y:S02]  /*abc0*/  F2FP.BF16.F32.PACK_AB R6, R109, R108 ;  /* 0x0000006c6d06723e */ /* 0x000fe400000010ff */
[----:B------:R-:W-:Y:S02]  /*abd0*/  F2FP.BF16.F32.PACK_AB R7, R111, R110 ;  /* 0x0000006e6f07723e */ /* 0x000fe400000010ff */
[----:B------:R-:W-:Y:S02]  /*abe0*/  MOV R33, R24 ;  /* 0x0000001800217202 */ /* 0x000fe40000000f00 */
[----:B------:R-:W-:Y:S01]  /*abf0*/  F2FP.BF16.F32.PACK_AB R12, R113, R112 ;  /* 0x00000070710c723e */ /* 0x000fe200000010ff */
[----:B------:R3:W-:Y:S01]  /*ac00*/  STSM.16.M88.4 [R34], R4 ;  /* 0x0000000422007844 */ /* 0x0007e20000000200 */
[----:B------:R-:W-:Y:S01]  /*ac10*/  F2FP.BF16.F32.PACK_AB R13, R115, R114 ;  /* 0x00000072730d723e */ /* 0x000fe200000010ff */
[----:B----4-:R-:W-:Y:S01]  /*ac20*/  IMAD.WIDE R28, R184, 0x4, R28 ;  /* 0x00000004b81c7825 */ /* 0x010fe200078e021c */
[----:B------:R-:W-:-:S02]  /*ac30*/  F2FP.BF16.F32.PACK_AB R14, R117, R116 ;  /* 0x00000074750e723e */ /* 0x000fc400000010ff */
[----:B------:R-:W-:Y:S02]  /*ac40*/  F2FP.BF16.F32.PACK_AB R15, R119, R118 ;  /* 0x00000076770f723e */ /* 0x000fe400000010ff */
[----:B------:R-:W-:Y:S02]  /*ac50*/  F2FP.BF16.F32.PACK_AB R24, R121, R120 ;  /* 0x000000787918723e */ /* 0x000fe400000010ff */
[----:B------:R-:W-:Y:S01]  /*ac60*/  F2FP.BF16.F32.PACK_AB R25, R123, R122 ;  /* 0x0000007a7b19723e */ /* 0x000fe200000010ff */
[----:B------:R4:W-:Y:S01]  /*ac70*/  STSM.16.M88.4 [R33], R12 ;  /* 0x0000000c21007844 */ /* 0x0009e20000000200 */
[----:B------:R-:W-:Y:S02]  /*ac80*/  F2FP.BF16.F32.PACK_AB R26, R125, R124 ;  /* 0x0000007c7d1a723e */ /* 0x000fe400000010ff */
[----:B------:R-:W-:Y:S02]  /*ac90*/  F2FP.BF16.F32.PACK_AB R27, R127, R126 ;  /* 0x0000007e7f1b723e */ /* 0x000fe400000010ff */
[----:B------:R-:W-:-:S02]  /*aca0*/  ISETP.NE.U32.AND P2, PT, RZ, UR4, PT ;  /* 0x00000004ff007c0c */ /* 0x000fc4000bf45070 */
[----:B--2---:R-:W-:Y:S01]  /*acb0*/  ISETP.NE.U32.AND P0, PT, R38, RZ, PT ;  /* 0x000000ff2600720c */ /* 0x004fe20003f05070 */
[----:B------:R4:W-:Y:S01]  /*acc0*/  STSM.16.M88.4 [R32], R24 ;  /* 0x0000001820007844 */ /* 0x0009e20000000200 */
[----:B------:R-:W-:Y:S02]  /*acd0*/  ISETP.NE.AND.EX P2, PT, RZ, UR5, PT, P2 ;  /* 0x00000005ff007c0c */ /* 0x000fe4000bf45320 */
[----:B------:R-:W-:Y:S01]  /*ace0*/  ISETP.NE.AND.EX P0, PT, R39, RZ, PT, P0 ;  /* 0x000000ff2700720c */ /* 0x000fe20003f05300 */
[----:B------:R4:W-:Y:S04]  /*acf0*/  STSM.16.M88.4 [R31], R128 ;  /* 0x000000801f007844 */ /* 0x0009e80000000200 */
[----:B------:R4:W-:Y:S04]  /*ad00*/  STSM.16.M88.4 [R30], R136 ;  /* 0x000000881e007844 */ /* 0x0009e80000000200 */
[----:B------:R4:W-:Y:S01]  /*ad10*/  STSM.16.M88.4 [R21], R144 ;  /* 0x0000009015007844 */ /* 0x0009e20000000200 */
[----:B------:R-:W-:Y:S01]  /*ad20*/  BAR.SYNC.DEFER_BLOCKING 0x1, 0x100 ;  /* 0x0044000000007b1d */ /* 0x000fe20000010000 */
[----:B---3--:R-:W-:-:S05]  /*ad30*/  @P2 LEA R4, P3, R184, UR4, 0x2 ;  /* 0x00000004b8042c11 */ /* 0x008fca000f8610ff */
[----:B------:R-:W-:Y:S01]  /*ad40*/  ULDC UR4, c[0x0][0xa88] ;  /* 0x0002a20000047ab9 */ /* 0x000fe20000000800 */
[----:B------:R-:W-:Y:S01]  /*ad50*/  @P2 LEA.HI.X R5, R184, UR5, R188, 0x2, P3 ;  /* 0x00000005b8052c11 */ /* 0x000fe200098f14bc */
[----:B------:R-:W-:Y:S01]  /*ad60*/  IMAD.U32 R7, RZ, RZ, UR4 ;  /* 0x00000004ff077e24 */ /* 0x000fe2000f8e00ff */
[----:B------:R4:W5:Y:S01]  /*ad70*/  @P0 LDG.E R48, desc[UR40][R28.64] ;  /* 0x000000281c300981 */ /* 0x000962000c1e1900 */
[----:B-1----:R-:W-:-:S04]  /*ad80*/  ISETP.NE.AND P1, PT, R44, 0x1, PT ;  /* 0x000000012c00780c */ /* 0x002fc80003f25270 */
[----:B------:R4:W5:Y:S09]  /*ad90*/  @P2 LDG.E R7, desc[UR40][R4.64] ;  /* 0x0000002804072981 */ /* 0x000972000c1e1900 */
[----:B------:R-:W1:Y:S08]  /*ada0*/  @P1 LDC R6, c[0x0][0xbec] ;  /* 0x0002fb00ff061b82 */ /* 0x000e700000000800 */
[----:B------:R-:W2:Y:S01]  /*adb0*/  @P1 LDC R11, c[0x0][0xbf0] ;  /* 0x0002fc00ff0b1b82 */ /* 0x000ea20000000800 */
[----:B----4-:R-:W-:Y:S05]  /*adc0*/  @P2 BRA `(.L_x_9186) ;  /* 0x0000000000102947 */ /* 0x010fea0003800000 */
[----:B------:R-:W-:Y:S05]  /*add0*/  @!P0 BRA `(.L_x_9186) ;  /* 0x00000000000c8947 */ /* 0x000fea0003800000 */
[----:B------:R-:W3:Y:S04]  /*ade0*/  LDG.E R4, desc[UR40][R28.64] ;  /* 0x000000281c047981 */ /* 0x000ee8000c1e1900 */
[----:B-----5:R-:W3:Y:S02]  /*adf0*/  LDG.E R7, desc[UR40][R28.64+0x4] ;  /* 0x000004281c077981 */ /* 0x020ee4000c1e1900 */
[----:B---3--:R-:W-:-:S07]  /*ae00*/  IMAD.IADD R7, R7, 0x1, -R4 ;  /* 0x0000000107077824 */ /* 0x008fce00078e0a04 */
.L_x_9186:
[----:B------:R-:W-:Y:S01]  /*ae10*/  SHF.R.S32.HI R21, RZ, 0x1f, R187 ;  /* 0x0000001fff157819 */ /* 0x000fe200000114bb */
[----:B------:R-:W-:Y:S01]  /*ae20*/  IMAD.IADD R15, R23, 0x1, R2 ;  /* 0x00000001170f7824 */ /* 0x000fe200078e0202 */
[----:B------:R-:W-:Y:S01]  /*ae30*/  ULDC.64 UR4, c[0x0][0xb90] ;  /* 0x0002e40000047ab9 */ /* 0x000fe20000000a00 */
[----:B-----5:R-:W-:Y:S01]  /*ae40*/  SHF.R.S32.HI R49, RZ, 0x1f, R48 ;  /* 0x0000001fff317819 */ /* 0x020fe20000011430 */
[----:B------:R-:W-:Y:S01]  /*ae50*/  IMAD.IADD R24, R193, 0x1, R2 ;  /* 0x00000001c1187824 */ /* 0x000fe200078e0202 */
[----:B------:R-:W-:Y:S01]  /*ae60*/  SEL R188, R188, RZ, !P0 ;  /* 0x000000ffbcbc7207 */ /* 0x000fe20004000000 */
[----:B------:R-:W-:Y:S01]  /*ae70*/  IMAD R4, R21, UR4, RZ ;  /* 0x0000000415047c24 */ /* 0x000fe2000f8e02ff */
[----:B------:R-:W-:Y:S01]  /*ae80*/  SEL R55, R184, RZ, !P0 ;  /* 0x000000ffb8377207 */ /* 0x000fe20004000000 */
[----:B-1----:R-:W-:-:S04]  /*ae90*/  @P1 IMAD.HI.U32 R6, R15, R6, RZ ;  /* 0x000000060f061227 */ /* 0x002fc800078e00ff */
[----:B------:R-:W-:Y:S01]  /*aea0*/  IMAD.MOV.U32 R9, RZ, RZ, R15 ;  /* 0x000000ffff097224 */ /* 0x000fe200078e000f */
[----:B--2---:R-:W-:Y:S01]  /*aeb0*/  @P1 SHF.R.U32.HI R9, RZ, R11, R6 ;  /* 0x0000000bff091219 */ /* 0x004fe20000011606 */
[C---:B------:R-:W-:Y:S02]  /*aec0*/  IMAD R13, R187.reuse, UR5, R4 ;  /* 0x00000005bb0d7c24 */ /* 0x040fe4000f8e0204 */
        /* <DEDUP_REMOVED lines=21> */
[----:B------:R-:W-:Y:S01]  /*b020*/  IADD3 R15, P0, R16, 0x1000, RZ ;  /* 0x00001000100f7810 */ /* 0x000fe20007f1e0ff */
[----:B------:R-:W-:Y:S01]  /*b030*/  IMAD.WIDE.U32 R4, R11, UR4, R4 ;  /* 0x000000040b047c25 */ /* 0x000fe2000f8e0004 */
[----:B------:R-:W-:Y:S02]  /*b040*/  LOP3.LUT R8, R9, 0x380, RZ, 0xc0, !PT ;  /* 0x0000038009087812 */ /* 0x000fe400078ec0ff */
        /* <DEDUP_REMOVED lines=32> */
[----:B------:R-:W-:Y:S01]  /*b250*/  SHF.R.U64 R32, R32, 0x3, RZ ;  /* 0x0000000320207819 */ /* 0x000fe200000012ff */
[----:B-1----:R1:W-:Y:S01]  /*b260*/  @!P2 ST.E desc[UR40][R50.64], R3 ;  /* 0x000000033200a985 */ /* 0x0023e2000c101928 */
[----:B------:R-:W-:Y:S02]  /*b270*/  LOP3.LUT R16, R11, R16, RZ, 0x3c, !PT ;  /* 0x000000100b107212 */ /* 0x000fe400078e3cff */
[----:B------:R-:W-:Y:S01]  /*b280*/  LOP3.LUT R40, R40, R41, RZ, 0x3c, !PT ;  /* 0x0000002928287212 */ /* 0x000fe200078e3cff */
[----:B--2---:R2:W-:Y:S01]  /*b290*/  @!P0 ST.E desc[UR40][R52.64], R0 ;  /* 0x0000000034008985 */ /* 0x0045e2000c101928 */
[----:B------:R-:W-:Y:S01]  /*b2a0*/  LOP3.LUT R36, R36, R37, RZ, 0x3c, !PT ;  /* 0x0000002524247212 */ /* 0x000fe200078e3cff */
[--C-:B------:R-:W-:Y:S01]  /*b2b0*/  IMAD.X R41, RZ, RZ, R17.reuse, P6 ;  /* 0x000000ffff297224 */ /* 0x100fe200030e0611 */
[----:B------:R-:W-:Y:S01]  /*b2c0*/  LOP3.LUT R32, R32, R33, RZ, 0x3c, !PT ;  /* 0x0000002120207212 */ /* 0x000fe200078e3cff */
[--C-:B------:R-:W-:Y:S01]  /*b2d0*/  IMAD.X R37, RZ, RZ, R17.reuse, P5 ;  /* 0x000000ffff257224 */ /* 0x100fe200028e0611 */
[----:B------:R3:W5:Y:S01]  /*b2e0*/  LD.E.128 R24, desc[UR40][R16.64] ;  /* 0x0000002810187980 */ /* 0x000762000c101d00 */
[----:B------:R-:W-:Y:S01]  /*b2f0*/  IMAD.X R33, RZ, RZ, R17, P4 ;  /* 0x000000ffff217224 */ /* 0x000fe200020e0611 */
[----:B------:R-:W-:Y:S01]  /*b300*/  LOP3.LUT R12, R15, 0x380, RZ, 0xc0, !PT ;  /* 0x000003800f0c7812 */ /* 0x000fe200078ec0ff */
[----:B-1----:R-:W1:Y:S01]  /*b310*/  @P1 LDC R51, c[0x0][0xbec] ;  /* 0x0002fb00ff331b82 */ /* 0x002e620000000800 */
[----:B------:R-:W-:Y:S01]  /*b320*/  IMAD R3, R49, UR4, RZ ;  /* 0x0000000431037c24 */ /* 0x000fe2000f8e02ff */
[----:B------:R-:W-:Y:S01]  /*b330*/  LOP3.LUT R4, R5, 0x380, RZ, 0xc0, !PT ;  /* 0x0000038005047812 */ /* 0x000fe200078ec0ff */
[----:B------:R-:W5:Y:S01]  /*b340*/  LD.E.128 R8, desc[UR40][R8.64] ;  /* 0x0000002808087980 */ /* 0x000f62000c101d00 */
[----:B------:R-:W-:Y:S01]  /*b350*/  SHF.R.U64 R12, R12, 0x3, RZ ;  /* 0x000000030c0c7819 */ /* 0x000fe200000012ff */
[----:B---3--:R-:W-:-:S03]  /*b360*/  IMAD.WIDE.U32 R16, R48, UR4, RZ ;  /* 0x0000000430107c25 */ /* 0x008fc6000f8e00ff */
[----:B------:R-:W3:Y:S01]  /*b370*/  @P1 LDC R49, c[0x0][0xbf0] ;  /* 0x0002fc00ff311b82 */ /* 0x000ee20000000800 */
[----:B------:R-:W-:Y:S01]  /*b380*/  SHF.R.U64 R4, R4, 0x3, RZ ;  /* 0x0000000304047819 */ /* 0x000fe200000012ff */
[----:B------:R-:W5:Y:S01]  /*b390*/  LD.E.128 R40, desc[UR40][R40.64] ;  /* 0x0000002828287980 */ /* 0x000f62000c101d00 */
[----:B------:R-:W-:Y:S01]  /*b3a0*/  IMAD R3, R48, UR5, R3 ;  /* 0x0000000530037c24 */ /* 0x000fe2000f8e0203 */
[----:B------:R-:W-:Y:S01]  /*b3b0*/  ULDC.64 UR4, c[0x0][0xae8] ;  /* 0x0002ba0000047ab9 */ /* 0x000fe20000000a00 */
[----:B------:R-:W-:Y:S01]  /*b3c0*/  LOP3.LUT R12, R12, R15, RZ, 0x3c, !PT ;  /* 0x0000000f0c0c7212 */ /* 0x000fe200078e3cff */
[----:B------:R-:W5:Y:S01]  /*b3d0*/  LD.E.128 R36, desc[UR40][R36.64] ;  /* 0x0000002824247980 */ /* 0x000f62000c101d00 */
[----:B------:R-:W-:Y:S01]  /*b3e0*/  IMAD.IADD R17, R17, 0x1, R3 ;  /* 0x0000000111117824 */ /* 0x000fe200078e0203 */
[----:B------:R-:W-:Y:S01]  /*b3f0*/  LOP3.LUT R28, R4, R5, RZ, 0x3c, !PT ;  /* 0x00000005041c7212 */ /* 0x000fe200078e3cff */
[----:B------:R-:W-:Y:S01]  /*b400*/  IMAD R3, R186, 0x20, R189 ;  /* 0x00000020ba037824 */ /* 0x000fe200078e02bd */
[----:B------:R-:W5:Y:S01]  /*b410*/  LD.E.128 R4, desc[UR40][R6.64] ;  /* 0x0000002806047980 */ /* 0x000f62000c101d00 */
[----:B--2---:R-:W-:-:S02]  /*b420*/  IMAD R0, R21, UR4, RZ ;  /* 0x0000000415007c24 */ /* 0x004fc4000f8e02ff */
        /* <DEDUP_REMOVED lines=26> */
[----:B------:R-:W-:-:S03]  /*b5d0*/  IMAD R49, R3, UR5, R0 ;  /* 0x0000000503317c24 */ /* 0x000fc6000f8e0200 */
[----:B------:R-:W-:Y:S01]  /*b5e0*/  SHF.R.S32.HI R0, RZ, 0x1f, R21 ;  /* 0x0000001fff007819 */ /* 0x000fe20000011415 */
[----:B------:R-:W-:Y:S01]  /*b5f0*/  IMAD.WIDE.U32 R16, R3, UR4, R16 ;  /* 0x0000000403107c25 */ /* 0x000fe2000f8e0010 */
[----:B------:R-:W-:-:S03]  /*b600*/  ULDC.64 UR4, c[0x0][0xad8] ;  /* 0x0002b60000047ab9 */ /* 0x000fc60000000a00 */
[----:B------:R-:W-:Y:S02]  /*b610*/  IMAD.IADD R48, R189, 0x1, R2 ;  /* 0x00000001bd307824 */ /* 0x000fe400078e0202 */
[----:B------:R-:W-:Y:S02]  /*b620*/  IMAD R2, R0, UR4, RZ ;  /* 0x0000000400027c24 */ /* 0x000fe4000f8e02ff */
[----:B------:R-:W-:Y:S02]  /*b630*/  IMAD.IADD R17, R17, 0x1, R49 ;  /* 0x0000000111117824 */ /* 0x000fe400078e0231 */
[C---:B------:R-:W-:Y:S02]  /*b640*/  IMAD R49, R21.reuse, UR5, R2 ;  /* 0x0000000515317c24 */ /* 0x040fe4000f8e0202 */
[----:B------:R-:W-:Y:S01]  /*b650*/  IMAD.WIDE.U32 R2, R21, UR4, R16 ;  /* 0x0000000415027c25 */ /* 0x000fe2000f8e0010 */
[----:B------:R-:W-:Y:S01]  /*b660*/  ISETP.GE.AND P2, PT, R48, R57, PT ;  /* 0x000000393000720c */ /* 0x000fe20003f46270 */
[----:B------:R-:W-:-:S02]  /*b670*/  ULDC.64 UR4, c[0x0][0xa80] ;  /* 0x0002a00000047ab9 */ /* 0x000fc40000000a00 */
[----:B------:R-:W-:Y:S01]  /*b680*/  VIADD R0, R48, 0x20 ;  /* 0x0000002030007836 */ /* 0x000fe20000000000 */
[----:B------:R-:W-:Y:S01]  /*b690*/  LEA R21, P3, R2, UR4, 0x1 ;  /* 0x0000000402157c11 */ /* 0x000fe2000f8608ff */
[----:B------:R-:W-:Y:S02]  /*b6a0*/  IMAD.IADD R3, R3, 0x1, R49 ;  /* 0x0000000103037824 */ /* 0x000fe400078e0231 */
[----:B0-----:R-:W-:Y:S01]  /*b6b0*/  VIADD R20, R20, 0x28820 ;  /* 0x0002882014147836 */ /* 0x001fe20000000000 */
        /* <DEDUP_REMOVED lines=19> */
.L_x_9188:
[----:B------:R-:W-:Y:S05]  /*b7f0*/  BSYNC B1 ;  /* 0x0000000000017941 */ /* 0x000fea0003800000 */
.L_x_9187:
        /* <DEDUP_REMOVED lines=13> */
.L_x_9190:
[----:B------:R-:W-:Y:S05]  /*b8d0*/  BSYNC B1 ;  /* 0x0000000000017941 */ /* 0x000fea0003800000 */
.L_x_9189:
[----:B----4-:R4:W0:Y:S01]  /*b8e0*/  SHFL.IDX PT, R0, R44, 0x2, 0x181f ;  /* 0x00581f002c007f89 */ /* 0x01082200000e0000 */
[----:B------:R-:W-:Y:S03]  /*b8f0*/  BSSY B1, `(.L_x_9191) ;  /* 0x000000c000017945 */ /* 0x000fe60003800000 */
[----:B---3-5:R4:W3:Y:S01]  /*b900*/  SHFL.IDX PT, R12, R21, 0x2, 0x181f ;  /* 0x00581f00150c7f89 */ /* 0x0288e200000e0000 */
[----:B------:R-:W-:Y:S05]  /*b910*/  @P1 BRA `(.L_x_9192) ;  /* 0x0000000000241947 */ /* 0x000fea0003800000 */
[----:B------:R-:W-:Y:S02]  /*b920*/  ULDC UR4, c[0x0][0xac8] ;  /* 0x0002b20000047ab9 */ /* 0x000fe40000000800 */
        /* <DEDUP_REMOVED lines=8> */
.L_x_9192:
[----:B------:R-:W-:Y:S05]  /*b9b0*/  BSYNC B1 ;  /* 0x0000000000017941 */ /* 0x000fea0003800000 */
.L_x_9191:
[----:B0-----:R-:W-:Y:S01]  /*b9c0*/  VIADD R0, R48, 0x60 ;  /* 0x0000006030007836 */ /* 0x001fe20000000000 */
[----:B--2-4-:R-:W0:Y:S04]  /*b9d0*/  SHFL.IDX PT, R44, R44, 0x3, 0x181f ;  /* 0x00781f002c2c7f89 */ /* 0x014e2800000e0000 */
[----:B------:R-:W-:Y:S01]  /*b9e0*/  ISETP.GE.AND P0, PT, R0, R57, PT ;  /* 0x000000390000720c */ /* 0x000fe20003f06270 */
[----:B------:R2:W4:-:S12]  /*b9f0*/  SHFL.IDX PT, R4, R21, 0x3, 0x181f ;  /* 0x00781f0015047f89 */ /* 0x00051800000e0000 */
[----:B--2---:R-:W-:Y:S05]  /*ba00*/  @P0 BRA `(.L_x_9193) ;  /* 0x0000000800e00947 */ /* 0x004fea0003800000 */
[----:B------:R-:W-:Y:S02]  /*ba10*/  ULDC UR4, c[0x0][0xac8] ;  /* 0x0002b20000047ab9 */ /* 0x000fe40000000800 */
[----:B------:R-:W-:-:S13]  /*ba20*/  ISETP.GE.AND P1, PT, R19, UR4, PT ;  /* 0x0000000413007c0c */ /* 0x000fda000bf26270 */
[----:B----4-:R-:W-:-:S04]  /*ba30*/  @!P1 LEA R2, P0, R19, R4, 0x1 ;  /* 0x0000000413029211 */ /* 0x010fc800078008ff */
[----:B0-----:R-:W-:Y:S02]  /*ba40*/  @!P1 LEA.HI.X R3, R19, R44, R196, 0x1, P0 ;  /* 0x0000002c13039211 */ /* 0x001fe400000f0cc4 */
[----:B------:R-:W-:-:S03]  /*ba50*/  ISETP.GE.AND P0, PT, R185, UR4, PT ;  /* 0x00000004b9007c0c */ /* 0x000fc6000bf06270 */
[----:B------:R2:W-:Y:S10]  /*ba60*/  @!P1 ST.E.128 desc[UR40][R2.64], R8 ;  /* 0x0000000802009985 */ /* 0x0005f4000c101d28 */
[----:B------:R-:W-:Y:S05]  /*ba70*/  @P0 BRA `(.L_x_9193) ;  /* 0x0000000800c40947 */ /* 0x000fea0003800000 */
[----:B--2---:R-:W-:-:S04]  /*ba80*/  LEA R2, P0, R185, R4, 0x1 ;  /* 0x00000004b9027211 */ /* 0x004fc800078008ff */
[----:B------:R-:W-:-:S05]  /*ba90*/  LEA.HI.X R3, R185, R44, R195, 0x1, P0 ;  /* 0x0000002cb9037211 */ /* 0x000fca00000f0cc3 */
[----:B------:R0:W-:Y:S01]  /*baa0*/  ST.E.128 desc[UR40][R2.64], R28 ;  /* 0x0000001c02007985 */ /* 0x0001e2000c101d28 */
[----:B------:R-:W-:Y:S05]  /*bab0*/  BRA `(.L_x_9193) ;  /* 0x0000000800b47947 */ /* 0x000fea0003800000 */
.L_x_9185:
        /* <DEDUP_REMOVED lines=27> */
.L_x_9194:
        /* <DEDUP_REMOVED lines=8> */
[----:B-----5:R-:W-:Y:S01]  /*bcf0*/  IMAD R4, R0, R14, RZ ;  /* 0x0000000e00047224 */ /* 0x020fe200078e02ff */
        /* <DEDUP_REMOVED lines=36> */
.L_x_9196:
[----:B------:R-:W-:Y:S05]  /*bf40*/  BSYNC B1 ;  /* 0x0000000000017941 */ /* 0x000fea0003800000 */
.L_x_9195:
[----:B------:R-:W-:Y:S01]  /*bf50*/  ULDC.64 UR4, c[0x0][0xaa0] ;  /* 0x0002a80000047ab9 */ /* 0x000fe20000000a00 */
[----:B------:R-:W-:Y:S01]  /*bf60*/  BSSY B1, `(.L_x_9197) ;  /* 0x0000038000017945 */ /* 0x000fe20003800000 */
[----:B------:R-:W-:-:S04]  /*bf70*/  IMAD R4, R10, UR4, RZ ;  /* 0x000000040a047c24 */ /* 0x000fc8000f8e02ff */
[C---:B--2---:R-:W-:Y:S02]  /*bf80*/  IMAD R7, R3.reuse, UR5, R4 ;  /* 0x0000000503077c24 */ /* 0x044fe4000f8e0204 */
[----:B------:R-:W-:Y:S01]  /*bf90*/  IMAD.WIDE.U32 R4, R3, UR4, RZ ;  /* 0x0000000403047c25 */ /* 0x000fe2000f8e00ff */
[----:B------:R-:W-:-:S03]  /*bfa0*/  ULDC.64 UR4, c[0x0][0xae8] ;  /* 0x0002ba0000047ab9 */ /* 0x000fc60000000a00 */
[----:B------:R-:W-:Y:S02]  /*bfb0*/  IMAD R3, R186, 0x20, R189 ;  /* 0x00000020ba037824 */ /* 0x000fe400078e02bd */
[----:B------:R-:W-:Y:S02]  /*bfc0*/  IMAD.IADD R5, R5, 0x1, R7 ;  /* 0x0000000105057824 */ /* 0x000fe400078e0207 */
        /* <DEDUP_REMOVED lines=49> */
.L_x_9198:
[----:B------:R-:W-:Y:S05]  /*c2e0*/  BSYNC B1 ;  /* 0x0000000000017941 */ /* 0x000fea0003800000 */
.L_x_9197:
[----:B----4-:R4:W0:Y:S01]  /*c2f0*/  SHFL.IDX PT, R0, R5, 0x1, 0x181f ;  /* 0x00381f0005007f89 */ /* 0x01082200000e0000 */
[----:B------:R-:W-:Y:S03]  /*c300*/  BSSY B1, `(.L_x_9199) ;  /* 0x000000c000017945 */ /* 0x000fe60003800000 */
[----:B---3--:R4:W3:Y:S01]  /*c310*/  SHFL.IDX PT, R2, R4, 0x1, 0x181f ;  /* 0x00381f0004027f89 */ /* 0x0088e200000e0000 */
        /* <DEDUP_REMOVED lines=10> */
.L_x_9200:
[----:B------:R-:W-:Y:S05]  /*c3c0*/  BSYNC B1 ;  /* 0x0000000000017941 */ /* 0x000fea0003800000 */
.L_x_9199:
[----:B0-----:R0:W0:Y:S01]  /*c3d0*/  SHFL.IDX PT, R0, R5, 0x2, 0x181f ;  /* 0x00581f0005007f89 */ /* 0x00102200000e0000 */
[----:B------:R-:W-:Y:S03]  /*c3e0*/  BSSY B1, `(.L_x_9201) ;  /* 0x000000c000017945 */ /* 0x000fe60003800000 */
[----:B---3--:R3:W0:Y:S01]  /*c3f0*/  SHFL.IDX PT, R2, R4, 0x2, 0x181f ;  /* 0x00581f0004027f89 */ /* 0x00862200000e0000 */
        /* <DEDUP_REMOVED lines=10> */
.L_x_9202:
[----:B------:R-:W-:Y:S05]  /*c4a0*/  BSYNC B1 ;  /* 0x0000000000017941 */ /* 0x000fea0003800000 */
.L_x_9201:
[----:B0-----:R-:W-:Y:S01]  /*c4b0*/  VIADD R0, R8, 0x60 ;  /* 0x0000006008007836 */ /* 0x001fe20000000000 */
[----:B------:R0:W0:Y:S04]  /*c4c0*/  SHFL.IDX PT, R6, R5, 0x3, 0x181f ;  /* 0x00781f0005067f89 */ /* 0x00002800000e0000 */
[----:B------:R-:W-:Y:S01]  /*c4d0*/  ISETP.GE.AND P0, PT, R0, R17, PT ;  /* 0x000000110000720c */ /* 0x000fe20003f06270 */
[----:B------:R0:W0:-:S12]  /*c4e0*/  SHFL.IDX PT, R2, R4, 0x3, 0x181f ;  /* 0x00781f0004027f89 */ /* 0x00001800000e0000 */
[----:B------:R-:W-:Y:S05]  /*c4f0*/  @P0 BRA `(.L_x_9193) ;  /* 0x0000000000240947 */ /* 0x000fea0003800000 */
[----:B------:R-:W-:Y:S02]  /*c500*/  ULDC UR4, c[0x0][0xac8] ;  /* 0x0002b20000047ab9 */ /* 0x000fe40000000800 */
        /* <DEDUP_REMOVED lines=8> */
.L_x_9193:
[----:B------:R-:W-:Y:S05]  /*c590*/  BSYNC B0 ;  /* 0x0000000000007941 */ /* 0x000fea0003800000 */
.L_x_9184:
[----:B------:R-:W-:Y:S02]  /*c5a0*/  ULDC UR4, c[0x0][0xc3c] ;  /* 0x00030f0000047ab9 */ /* 0x000fe40000000800 */
[----:B-1----:R-:W-:-:S13]  /*c5b0*/  ISETP.GE.AND P0, PT, R47, UR4, PT ;  /* 0x000000042f007c0c */ /* 0x002fda000bf06270 */
[----:B------:R-:W-:Y:S05]  /*c5c0*/  @!P0 BRA `(.L_x_9203) ;  /* 0xffffff4800048947 */ /* 0x000fea000383ffff */
[----:B------:R-:W-:Y:S05]  /*c5d0*/  EXIT ;  /* 0x000000000000794d */ /* 0x000fea0003800000 */
.L_x_9148:
[----:B------:R-:W-:-:S08]  /*c5e0*/  NOP ;  /* 0x0000000000007918 */ /* 0x000fd00000000000 */
[----:B--2---:R-:W0:-:S00]  /*c5f0*/  USETMAXREG.DEALLOC.CTAPOOL 0x18 ;  /* 0x00000018000079c8 */ /* 0x004e0000080e0500 */
        /* <DEDUP_REMOVED lines=14> */
.L_x_9204:
        /* <DEDUP_REMOVED lines=42> */
.L_x_9210:
        /* <DEDUP_REMOVED lines=12> */
.L_x_9209:
[----:B------:R-:W-:Y:S05]  /*ca40*/  BSYNC B0 ;  /* 0x0000000000007941 */ /* 0x000fea0003800000 */
.L_x_9208:
        /* <DEDUP_REMOVED lines=21> */
.L_x_9206:
        /* <DEDUP_REMOVED lines=20> */
.L_x_9211:
        /* <DEDUP_REMOVED lines=57> */
.L_x_9207:
[----:B------:R-:W-:Y:S02]  /*d070*/  IMAD.MOV.U32 R17, RZ, RZ, RZ ;  /* 0x000000ffff117224 */ /* 0x000fe400078e00ff */
[----:B------:R-:W-:Y:S02]  /*d080*/  IMAD.U32 R16, RZ, RZ, UR6 ;  /* 0x00000006ff107e24 */ /* 0x000fe4000f8e00ff */
[----:B------:R-:W-:-:S07]  /*d090*/  IMAD.MOV.U32 R18, RZ, RZ, RZ ;  /* 0x000000ffff127224 */ /* 0x000fce00078e00ff */
.L_x_9212:
[----:B------:R-:W-:-:S13]  /*d0a0*/  ISETP.NE.AND P0, PT, R0, RZ, PT ;  /* 0x000000ff0000720c */ /* 0x000fda0003f05270 */
[----:B------:R-:W1:Y:S01]  /*d0b0*/  @!P0 S2R R3, SR_CgaCtaId ;  /* 0x0000000000038919 */ /* 0x000e620000008800 */
[----:B------:R-:W-:-:S04]  /*d0c0*/  @!P0 MOV R0, 0x400 ;  /* 0x0000040000008802 */ /* 0x000fc80000000f00 */
[----:B-1----:R-:W-:-:S05]  /*d0d0*/  @!P0 LEA R0, R3, R0, 0x18 ;  /* 0x0000000003008211 */ /* 0x002fca00078ec0ff */
[----:B------:R2:W-:Y:S01]  /*d0e0*/  @!P0 STS.128 [R0+0x288d0], R16 ;  /* 0x0288d01000008388 */ /* 0x0005e20000000c00 */
[----:B------:R-:W-:Y:S06]  /*d0f0*/  BAR.ARV 0x5, 0x180 ;  /* 0x0146000000007b1d */ /* 0x000fec0000002000 */
.L_x_9205:
        /* <DEDUP_REMOVED lines=33> */
.L_x_9312:
[----:B0---4-:R-:W0:Y:S02]  /*d310*/  LDC.64 R2, c[0x0][0xc88] ;  /* 0x00032200ff027b82 */ /* 0x011e240000000a00 */
[----:B0-----:R-:W-:-:S05]  /*d320*/  IMAD.WIDE R2, R19, 0x4, R2 ;  /* 0x0000000413027825 */ /* 0x001fca00078e0202 */
[----:B--2---:R-:W2:Y:S01]  /*d330*/  LDG.E R12, desc[UR40][R2.64] ;  /* 0x00000028020c7981 */ /* 0x004ea2000c1e1900 */
        /* <DEDUP_REMOVED lines=53> */
.L_x_9214:
        /* <DEDUP_REMOVED lines=8> */
[----:B------:R-:W-:-:S04]  /*d710*/  IADD3 R6, P0, R11, UR4, RZ ;  /* 0x000000040b067c10 */ /* 0x000fc8000ff1e0ff */
[----:B------:R-:W-:-:S05]  /*d720*/  IADD3.X R7, R10, UR5, RZ, P0, !PT ;  /* 0x000000050a077c10 */ /* 0x000fca00087fe4ff */
[----:B------:R2:W5:Y:S01]  /*d730*/  LDG.E R6, desc[UR40][R6.64] ;  /* 0x0000002806067981 */ /* 0x000562000c1e1900 */
[----:B------:R-:W-:Y:S05]  /*d740*/  BRA `(.L_x_9216) ;  /* 0x0000000000107947 */ /* 0x000fea0003800000 */
.L_x_9215:
[----:B------:R-:W-:Y:S05]  /*d750*/  @!P0 BRA `(.L_x_9216) ;  /* 0x00000000000c8947 */ /* 0x000fea0003800000 */
[----:B------:R-:W2:Y:S04]  /*d760*/  LDG.E R6, desc[UR40][R4.64] ;  /* 0x0000002804067981 */ /* 0x000ea8000c1e1900 */
[----:B------:R-:W2:Y:S02]  /*d770*/  LDG.E R4, desc[UR40][R4.64+0x4] ;  /* 0x0000042804047981 */ /* 0x000ea4000c1e1900 */
[----:B--2---:R-:W-:-:S07]  /*d780*/  IMAD.IADD R6, R4, 0x1, -R6 ;  /* 0x0000000104067824 */ /* 0x004fce00078e0a06 */
.L_x_9216:
[----:B-----5:R-:W-:Y:S01]  /*d790*/  IMAD.IADD R6, R6, 0x1, -R0 ;  /* 0x0000000106067824 */ /* 0x020fe200078e0a00 */
[----:B------:R-:W-:Y:S01]  /*d7a0*/  BSSY B7, `(.L_x_9217) ;  /* 0x00003ff000077945 */ /* 0x000fe20003800000 */
[----:B------:R-:W3:Y:S02]  /*d7b0*/  LDC R0, c[0x0][0x448] ;  /* 0x00011200ff007b82 */ /* 0x000ee40000000800 */
[----:B---3--:R-:W-:Y:S01]  /*d7c0*/  ISETP.NE.AND P0, PT, R0, 0x1, PT ;  /* 0x000000010000780c */ /* 0x008fe20003f05270 */
[----:B------:R-:W-:-:S04]  /*d7d0*/  IMAD.SHL.U32 R0, R17, 0x80, RZ ;  /* 0x0000008011007824 */ /* 0x000fc800078e00ff */
[----:B------:R-:W-:-:S08]  /*d7e0*/  VIADD R0, R0, 0x7f ;  /* 0x0000007f00007836 */ /* 0x000fd00000000000 */
[----:B------:R-:W3:Y:S08]  /*d7f0*/  @P0 LDC R2, c[0x0][0x44c] ;  /* 0x00011300ff020b82 */ /* 0x000ef00000000800 */
[----:B------:R-:W4:Y:S01]  /*d800*/  @P0 LDC R3, c[0x0][0x450] ;  /* 0x00011400ff030b82 */ /* 0x000f220000000800 */
[----:B---3--:R-:W-:-:S05]  /*d810*/  @P0 IMAD.HI.U32 R2, R0, R2, RZ ;  /* 0x0000000200020227 */ /* 0x008fca00078e00ff */
[----:B----4-:R-:W-:Y:S02]  /*d820*/  @P0 SHF.R.U32.HI R0, RZ, R3, R2 ;  /* 0x00000003ff000219 */ /* 0x010fe40000011602 */
[C---:B------:R-:W-:Y:S01]  /*d830*/  IADD3 R2, R6.reuse, 0x80, -R9 ;  /* 0x0000008006027810 */ /* 0x040fe20007ffe809 */
[----:B------:R-:W-:-:S04]  /*d840*/  VIADD R6, R6, 0x7f ;  /* 0x0000007f06067836 */ /* 0x000fc80000000000 */
[----:B------:R-:W-:Y:S01]  /*d850*/  IMAD.IADD R0, R2, 0x1, R0 ;  /* 0x0000000102007824 */ /* 0x000fe200078e0200 */
[----:B------:R-:W-:-:S04]  /*d860*/  SHF.R.S32.HI R2, RZ, 0x1f, R6 ;  /* 0x0000001fff027819 */ /* 0x000fc80000011406 */
[----:B------:R-:W-:Y:S02]  /*d870*/  SHF.R.S32.HI R3, RZ, 0x1f, R0 ;  /* 0x0000001fff037819 */ /* 0x000fe40000011400 */
[----:B------:R-:W-:Y:S02]  /*d880*/  LEA.HI R2, R2, R6, RZ, 0x7 ;  /* 0x0000000602027211 */ /* 0x000fe400078f38ff */
[----:B------:R-:W-:Y:S02]  /*d890*/  LEA.HI R3, R3, R0, RZ, 0x7 ;  /* 0x0000000003037211 */ /* 0x000fe400078f38ff */
[----:B------:R-:W-:Y:S02]  /*d8a0*/  SHF.R.S32.HI R2, RZ, 0x7, R2 ;  /* 0x00000007ff027819 */ /* 0x000fe40000011402 */
[----:B------:R-:W-:-:S04]  /*d8b0*/  SHF.R.S32.HI R3, RZ, 0x7, R3 ;  /* 0x00000007ff037819 */ /* 0x000fc80000011403 */
[----:B------:R-:W-:-:S04]  /*d8c0*/  VIMNMX R4, R2, R3, PT ;  /* 0x0000000302047248 */ /* 0x000fc80003fe0100 */
[----:B------:R-:W-:Y:S01]  /*d8d0*/  ISETP.GT.AND P0, PT, R4, RZ, PT ;  /* 0x000000ff0400720c */ /* 0x000fe20003f04270 */
        /* <DEDUP_REMOVED lines=19> */
.L_x_9218:
        /* <DEDUP_REMOVED lines=21> */
.L_x_9221:
[----:B------:R-:W-:Y:S05]  /*db60*/  BSYNC B6 ;  /* 0x0000000000067941 */ /* 0x000fea0003800000 */
.L_x_9220:
        /* <DEDUP_REMOVED lines=21> */
.L_x_9224:
        /* <DEDUP_REMOVED lines=16> */
.L_x_9223:
[----:B------:R-:W-:Y:S05]  /*ddc0*/  BSYNC B6 ;  /* 0x0000000000067941 */ /* 0x000fea0003800000 */
.L_x_9222:
[----:B------:R-:W3:Y:S01]  /*ddd0*/  LDL.LU R2, [R1] ;  /* 0x0000000001027983 */ /* 0x000ee20000300800 */
[----:B------:R-:W-:-:S03]  /*dde0*/  ULDC.64 UR4, c[0x0][0x9f8] ;  /* 0x00027e0000047ab9 */ /* 0x000fc60000000a00 */
[----:B------:R-:W4:Y:S04]  /*ddf0*/  LDL.LU R4, [R1+0xc] ;  /* 0x00000c0001047983 */ /* 0x000f280000300800 */
[----:B--2---:R-:W2:Y:S01]  /*de00*/  LDL R7, [R1+0x10] ;  /* 0x0000100001077983 */ /* 0x004ea20000100800 */
[----:B------:R-:W-:-:S03]  /*de10*/  ISETP.NE.U32.AND P0, PT, RZ, UR4, PT ;  /* 0x00000004ff007c0c */ /* 0x000fc6000bf05070 */
[----:B------:R-:W5:Y:S01]  /*de20*/  LDL R0, [R1+0x2c] ;  /* 0x00002c0001007983 */ /* 0x000f620000100800 */
[----:B------:R-:W-:-:S13]  /*de30*/  ISETP.NE.AND.EX P0, PT, RZ, UR5, PT, P0 ;  /* 0x00000005ff007c0c */ /* 0x000fda000bf05300 */
[----:B---3--:R-:W-:-:S04]  /*de40*/  @P0 IADD3 R2, P1, R2, UR4, RZ ;  /* 0x0000000402020c10 */ /* 0x008fc8000ff3e0ff */
[----:B----4-:R-:W-:Y:S01]  /*de50*/  @P0 IADD3.X R3, R4, UR5, RZ, P1, !PT ;  /* 0x0000000504030c10 */ /* 0x010fe20008ffe4ff */
[----:B------:R-:W-:-:S04]  /*de60*/  ULDC.64 UR4, c[0x0][0xa08] ;  /* 0x0002820000047ab9 */ /* 0x000fc80000000a00 */
[----:B--2---:R2:W3:Y:S02]  /*de70*/  @P0 LDG.E R7, desc[UR40][R2.64] ;  /* 0x0000002802070981 */ /* 0x0044e4000c1e1900 */
        /* <DEDUP_REMOVED lines=14> */
.L_x_9328:
        /* <DEDUP_REMOVED lines=10> */
.L_x_9331:
[----:B------:R-:W-:Y:S05]  /*e000*/  @!P6 BRA `(.L_x_9226) ;  /* 0x000000040020e947 */ /* 0x000fea0003800000 */
[----:B------:R-:W-:-:S04]  /*e010*/  ISETP.NE.U32.AND P0, PT, R2, RZ, PT ;  /* 0x000000ff0200720c */ /* 0x000fc80003f05070 */
[----:B------:R-:W-:-:S13]  /*e020*/  ISETP.NE.AND.EX P0, PT, R3, RZ, PT, P0 ;  /* 0x000000ff0300720c */ /* 0x000fda0003f05300 */
[----:B------:R-:W-:Y:S05]  /*e030*/  @!P0 BRA `(.L_x_9228) ;  /* 0x0000000000548947 */ /* 0x000fea0003800000 */
[----:B------:R-:W4:Y:S01]  /*e040*/  LDC R6, c[0x0][0x43c] ;  /* 0x00010f00ff067b82 */ /* 0x000f220000000800 */
[----:B01----:R-:W-:Y:S01]  /*e050*/  IMAD.MOV.U32 R9, RZ, RZ, R4 ;  /* 0x000000ffff097224 */ /* 0x003fe200078e0004 */
[----:B------:R-:W-:-:S03]  /*e060*/  ULDC.64 UR4, c[0x0][0x428] ;  /* 0x00010a0000047ab9 */ /* 0x000fc60000000a00 */
        /* <DEDUP_REMOVED lines=18> */
.L_x_9228:
[----:B------:R-:W5:Y:S04]  /*e190*/  LDL R7, [R1+0x4] ;  /* 0x0000040001077983 */ /* 0x000f680000100800 */
[----:B---34-:R-:W5:Y:S04]  /*e1a0*/  LDL R0, [R1+0x8] ;  /* 0x0000080001007983 */ /* 0x018f680000100800 */
[----:B------:R-:W3:Y:S01]  /*e1b0*/  LDL R2, [R1+0x14] ;  /* 0x0000140001027983 */ /* 0x000ee20000100800 */
[----:B-----5:R-:W-:Y:S01]  /*e1c0*/  IMAD R0, R0, 0x8, R7 ;  /* 0x0000000800007824 */ /* 0x020fe200078e0207 */
[----:B---3--:R-:W-:-:S04]  /*e1d0*/  SHF.L.U32 R2, R2, 0x1f, RZ ;  /* 0x0000001f02027819 */ /* 0x008fc800000006ff */
[----:B------:R-:W3:Y:S02]  /*e1e0*/  SYNCS.PHASECHK.TRANS64.TRYWAIT P0, [R0+URZ+0x28840], R2 ;  /* 0x02884002000075a7 */ /* 0x000ee4000800017f */
[----:B---3--:R-:W-:Y:S05]  /*e1f0*/  @!P0 BRA `(.L_x_9229) ;  /* 0x00000048006c8947 */ /* 0x008fea0003800000 */
.L_x_9332:
        /* <DEDUP_REMOVED lines=11> */
.L_x_9230:
[----:B--2---:R-:W2:Y:S04]  /*e2b0*/  LDL R5, [R1+0x4] ;  /* 0x0000040001057983 */ /* 0x004ea80000100800 */
[----:B------:R-:W2:Y:S04]  /*e2c0*/  LDL R4, [R1+0x8] ;  /* 0x0000080001047983 */ /* 0x000ea80000100800 */
[----:B------:R-:W4:Y:S04]  /*e2d0*/  LDL R6, [R1+0xc] ;  /* 0x00000c0001067983 */ /* 0x000f280000100800 */
[----:B------:R-:W5:Y:S04]  /*e2e0*/  LDL R3, [R1+0x18] ;  /* 0x0000180001037983 */ /* 0x000f680000100800 */
[----:B---3--:R-:W3:Y:S01]  /*e2f0*/  LDL R2, [R1] ;  /* 0x0000000001027983 */ /* 0x008ee20000100800 */
[----:B------:R-:W-:Y:S01]  /*e300*/  R2UR UR9, R0 ;  /* 0x00000000000972ca */ /* 0x000fe200000e0000 */
[----:B------:R-:W-:Y:S01]  /*e310*/  UIADD3 UR4, UP0, UR38, 0x370, URZ ;  /* 0x0000037026047890 */ /* 0x000fe2000ff1e03f */
[----:B------:R-:W-:-:S02]  /*e320*/  R2UR UR12, R18 ;  /* 0x00000000120c72ca */ /* 0x000fc400000e0000 */
[----:B------:R-:W-:Y:S01]  /*e330*/  PLOP3.LUT P0, PT, PT, PT, PT, 0x80, 0x0 ;  /* 0x000000000000781c */ /* 0x000fe20003f0f070 */
[----:B------:R-:W-:Y:S01]  /*e340*/  UMOV UR10, URZ ;  /* 0x0000003f000a7c82 */ /* 0x000fe20008000000 */
[----:B------:R-:W-:-:S07]  /*e350*/  UMOV UR7, 0x14f00000 ;  /* 0x14f0000000077882 */ /* 0x000fce0000000000 */
[----:B------:R-:W-:Y:S01]  /*e360*/  UIADD3 UR9, UR9, 0x28830, URZ ;  /* 0x0002883009097890 */ /* 0x000fe2000fffe03f */
[----:B------:R-:W-:Y:S01]  /*e370*/  UMOV UR15, 0x40 ;  /* 0x00000040000f7882 */ /* 0x000fe20000000000 */
[----:B--2---:R-:W-:Y:S01]  /*e380*/  IMAD R0, R4, 0x8000, R5 ;  /* 0x0000800004007824 */ /* 0x004fe200078e0205 */
[----:B----4-:R-:W-:-:S04]  /*e390*/  R2UR UR11, R6 ;  /* 0x00000000060b72ca */ /* 0x010fc800000e0000 */
[----:B------:R-:W-:Y:S02]  /*e3a0*/  R2UR UR6, R0 ;  /* 0x00000000000672ca */ /* 0x000fe400000e0000 */
[----:B-----5:R-:W-:Y:S02]  /*e3b0*/  R2UR UR5, R3 ;  /* 0x00000000030572ca */ /* 0x020fe400000e0000 */
[----:B---3--:R-:W-:-:S09]  /*e3c0*/  R2UR UR13, R2 ;  /* 0x00000000020d72ca */ /* 0x008fd200000e0000 */
[----:B------:R-:W-:Y:S02]  /*e3d0*/  UIADD3 UR8, UR6, 0x18400, URZ ;  /* 0x0001840006087890 */ /* 0x000fe4000fffe03f */
[----:B------:R-:W-:Y:S02]  /*e3e0*/  ULEA UR11, UR11, UR5, 0x7 ;  /* 0x000000050b0b7291 */ /* 0x000fe4000f8e383f */
[----:B------:R-:W-:Y:S02]  /*e3f0*/  UIADD3.X UR5, URZ, UR39, URZ, UP0, !UPT ;  /* 0x000000273f057290 */ /* 0x000fe400087fe43f */
[----:B------:R-:W-:Y:S01]  /*e400*/  UIADD3 UR14, UR6, 0x1c400, URZ ;  /* 0x0001c400060e7890 */ /* 0x000fe2000fffe03f */
[----:B------:R-:W-:Y:S02]  /*e410*/  P2R R0, PR, RZ, 0x1 ;  /* 0x00000001ff007803 */ /* 0x000fe40000000000 */
[----:B------:R-:W-:-:S04]  /*e420*/  UMOV UR6, 0x0 ;  /* 0x0000000000067882 */ /* 0x000fc80000000000 */
[----:B------:R2:W-:Y:S01]  /*e430*/  UTMALDG.4D [UR8], [UR4], desc[UR6] ;  /* 0x00000608040075b4 */ /* 0x0005e20008019000 */
[----:B------:R4:W-:Y:S01]  /*e440*/  STL [R1+0x20], R0 ;  /* 0x0000200001007387 */ /* 0x0009e20000100800 */
[----:B--2---:R-:W-:Y:S01]  /*e450*/  UMOV UR8, UR14 ;  /* 0x0000000e00087c82 */ /* 0x004fe20008000000 */
[----:B------:R-:W-:Y:S02]  /*e460*/  UMOV UR10, UR15 ;  /* 0x0000000f000a7c82 */ /* 0x000fe40008000000 */
[----:B------:R4:W-:Y:S01]  /*e470*/  UTMALDG.4D [UR8], [UR4], desc[UR6] ;  /* 0x00000608040075b4 */ /* 0x0009e20008019000 */
[----:B------:R-:W-:Y:S02]  /*e480*/  NOP ;  /* 0x0000000000007918 */ /* 0x000fe40000000000 */
.L_x_9226:
[----:B------:R-:W5:Y:S04]  /*e490*/  LDL R2, [R1+0x4] ;  /* 0x0000040001027983 */ /* 0x000f680000100800 */
[----:B------:R-:W5:Y:S04]  /*e4a0*/  LDL.LU R3, [R1+0x30] ;  /* 0x0000300001037983 */ /* 0x000f680000300800 */
[----:B--2---:R-:W2:Y:S04]  /*e4b0*/  LDL.LU R5, [R1+0x28] ;  /* 0x0000280001057983 */ /* 0x004ea80000300800 */
[----:B---3--:R-:W3:Y:S01]  /*e4c0*/  LDL.LU R4, [R1+0x38] ;  /* 0x0000380001047983 */ /* 0x008ee20000300800 */
[----:B------:R-:W-:Y:S05]  /*e4d0*/  WARPSYNC.ALL ;  /* 0x0000000000007948 */ /* 0x000fea0003800000 */
[----:B----4-:R-:W-:Y:S01]  /*e4e0*/  ULDC.64 UR4, c[0x0][0x298] ;  /* 0x0000a60000047ab9 */ /* 0x010fe20000000a00 */
[----:B------:R-:W-:Y:S01]  /*e4f0*/  ULDC.64 UR6, c[0x0][0xa00] ;  /* 0x0002800000067ab9 */ /* 0x000fe20000000a00 */
[----:B------:R-:W-:Y:S01]  /*e500*/  BSSY B6, `(.L_x_9231) ;  /* 0x0000024000067945 */ /* 0x000fe20003800000 */
[----:B------:R-:W-:Y:S01]  /*e510*/  BAR.SYNC.DEFER_BLOCKING 0x8, 0x180 ;  /* 0x0206000000007b1d */ /* 0x000fe20000010000 */
[----:B------:R-:W-:-:S04]  /*e520*/  ISETP.NE.U32.AND P0, PT, RZ, UR6, PT ;  /* 0x00000006ff007c0c */ /* 0x000fc8000bf05070 */
[----:B------:R-:W-:Y:S01]  /*e530*/  ISETP.NE.AND.EX P0, PT, RZ, UR7, PT, P0 ;  /* 0x00000007ff007c0c */ /* 0x000fe2000bf05300 */
[----:B-----5:R-:W-:Y:S01]  /*e540*/  VIADD R2, R2, 0x10400 ;  /* 0x0001040002027836 */ /* 0x020fe20000000000 */
[----:B------:R-:W-:-:S04]  /*e550*/  SHF.R.S32.HI R0, RZ, 0x1f, R3 ;  /* 0x0000001fff007819 */ /* 0x000fc80000011403 */
        /* <DEDUP_REMOVED lines=30> */
.L_x_9232:
[----:B------:R-:W-:Y:S05]  /*e740*/  BSYNC B6 ;  /* 0x0000000000067941 */ /* 0x000fea0003800000 */
.L_x_9231:
        /* <DEDUP_REMOVED lines=8> */
[----:B01----:R-:W0:Y:S03]  /*e7d0*/  S2R R9, SR_TID.X ;  /* 0x0000000000097919 */ /* 0x003e260000002100 */
[----:B------:R1:W5:Y:S01]  /*e7e0*/  LDL R10, [R1+0x34] ;  /* 0x00003400010a7983 */ /* 0x0003620000100800 */
[----:B---3--:R-:W-:Y:S01]  /*e7f0*/  ISETP.NE.AND P0, PT, R7, 0x1, PT ;  /* 0x000000010700780c */ /* 0x008fe20003f05270 */
[----:B0-----:R-:W-:-:S05]  /*e800*/  IMAD.SHL.U32 R8, R9, 0x8, RZ ;  /* 0x0000000809087824 */ /* 0x001fca00078e00ff */
[----:B------:R-:W-:-:S04]  /*e810*/  LOP3.LUT R8, R8, 0x38, RZ, 0xc0, !PT ;  /* 0x0000003808087812 */ /* 0x000fc800078ec0ff */
        /* <DEDUP_REMOVED lines=10> */
[----:B------:R-:W2:Y:S03]  /*e8c0*/  @P0 LDC R6, c[0x0][0x450] ;  /* 0x00011400ff060b82 */ /* 0x000ea60000000800 */
[----:B------:R-:W-:Y:S01]  /*e8d0*/  IMAD R0, R4, UR5, R0 ;  /* 0x0000000504007c24 */ /* 0x000fe2000f8e0200 */
[----:B------:R-:W-:Y:S01]  /*e8e0*/  ULDC.64 UR4, c[0x0][0x2d0] ;  /* 0x0000b40000047ab9 */ /* 0x000fe20000000a00 */
[----:B------:R-:W3:Y:S02]  /*e8f0*/  S2R R4, SR_TID.X ;  /* 0x0000000000047919 */ /* 0x000ee40000002100 */
[----:B------:R-:W-:Y:S01]  /*e900*/  IMAD.IADD R3, R3, 0x1, R0 ;  /* 0x0000000103037824 */ /* 0x000fe200078e0200 */
[----:B0-----:R-:W-:-:S04]  /*e910*/  LOP3.LUT R5, R5, 0x7f, RZ, 0xc0, !PT ;  /* 0x0000007f05057812 */ /* 0x001fc800078ec0ff */
[----:B------:R-:W-:Y:S01]  /*e920*/  SHF.R.U32.HI R5, RZ, 0x3, R5 ;  /* 0x00000003ff057819 */ /* 0x000fe20000011605 */
[----:B---3--:R-:W-:-:S05]  /*e930*/  IMAD.SHL.U32 R4, R4, 0x10, RZ ;  /* 0x0000001004047824 */ /* 0x008fca00078e00ff */
[----:B------:R-:W-:Y:S02]  /*e940*/  LOP3.LUT R4, R5, 0x70, R4, 0xf8, !PT ;  /* 0x0000007005047812 */ /* 0x000fe400078ef804 */
[----:B------:R-:W0:Y:S03]  /*e950*/  @P0 LDC R5, c[0x0][0x44c] ;  /* 0x00011300ff050b82 */ /* 0x000e260000000800 */
[----:B------:R-:W-:-:S04]  /*e960*/  IMAD R0, R17, 0x80, R4 ;  /* 0x0000008011007824 */ /* 0x000fc800078e0204 */
[----:B------:R-:W-:Y:S02]  /*e970*/  IMAD.MOV.U32 R4, RZ, RZ, R0 ;  /* 0x000000ffff047224 */ /* 0x000fe400078e0000 */
[----:B0-----:R-:W-:-:S05]  /*e980*/  @P0 IMAD.HI.U32 R5, R0, R5, RZ ;  /* 0x0000000500050227 */ /* 0x001fca00078e00ff */
[----:B--2---:R-:W-:-:S05]  /*e990*/  @P0 SHF.R.U32.HI R4, RZ, R6, R5 ;  /* 0x00000006ff040219 */ /* 0x004fca0000011605 */
        /* <DEDUP_REMOVED lines=12> */
[----:B------:R-:W-:Y:S02]  /*ea60*/  ISETP.GE.AND P1, PT, R8, UR4, PT ;  /* 0x0000000408007c0c */ /* 0x000fe4000bf26270 */
[----:B------:R1:W5:Y:S01]  /*ea70*/  LDL R8, [R1+0x24] ;  /* 0x0000240001087983 */ /* 0x0003620000100800 */
[----:B------:R-:W-:Y:S02]  /*ea80*/  IMAD.SHL.U32 R9, R9, 0x8, RZ ;  /* 0x0000000809097824 */ /* 0x000fe400078e00ff */
[----:B------:R-:W-:-:S03]  /*ea90*/  IMAD R0, R0, UR5, R6 ;  /* 0x0000000500007c24 */ /* 0x000fc6000f8e0206 */
[----:B------:R-:W-:Y:S01]  /*eaa0*/  LOP3.LUT R9, R9, 0x38, RZ, 0xc0, !PT ;  /* 0x0000003809097812 */ /* 0x000fe200078ec0ff */
[----:B------:R-:W-:Y:S01]  /*eab0*/  IMAD.IADD R0, R5, 0x1, R0 ;  /* 0x0000000105007824 */ /* 0x000fe200078e0200 */
[C---:B------:R-:W-:Y:S02]  /*eac0*/  LEA R3, P2, R4.reuse, UR6, 0x1 ;  /* 0x0000000604037c11 */ /* 0x040fe4000f8408ff */
[----:B------:R-:W-:Y:S01]  /*ead0*/  ISETP.GE.AND P0, PT, R9, UR4, PT ;  /* 0x0000000409007c0c */ /* 0x000fe2000bf06270 */
[----:B------:R-:W-:Y:S01]  /*eae0*/  UMOV UR4, 0xffffffff ;  /* 0xffffffff00047882 */ /* 0x000fe20000000000 */
[----:B------:R-:W-:Y:S02]  /*eaf0*/  LEA.HI.X R0, R4, UR7, R0, 0x1, P2 ;  /* 0x0000000704007c11 */ /* 0x000fe400090f0c00 */
[----:B-1----:R-:W-:Y:S09]  /*eb00*/  BRA.DIV UR4, `(.L_x_9233) ;  /* 0x00000042043c7947 */ /* 0x002ff2000b800000 */
[----:B------:R-:W0:Y:S01]  /*eb10*/  S2R R4, SR_TID.X ;  /* 0x0000000000047919 */ /* 0x000e220000002100 */
[----:B-----5:R-:W-:Y:S01]  /*eb20*/  IMAD R2, R10, R7, RZ ;  /* 0x000000070a027224 */ /* 0x020fe200078e02ff */
[----:B------:R-:W1:Y:S04]  /*eb30*/  SHFL.IDX PT, R5, R3, RZ, 0x181f ;  /* 0x00181fff03057589 */ /* 0x000e6800000e0000 */
[----:B------:R-:W-:Y:S04]  /*eb40*/  SHFL.IDX PT, R6, R3, 0x1, 0x181f ;  /* 0x00381f0003067f89 */ /* 0x000fe800000e0000 */
        /* <DEDUP_REMOVED lines=9> */
[----:B0-----:R-:W-:-:S05]  /*ebe0*/  @!P4 IMAD.X R4, RZ, RZ, R4, P3 ;  /* 0x000000ffff04c224 */ /* 0x001fca00018e0604 */
[----:B------:R-:W-:-:S04]  /*ebf0*/  @!P4 LOP3.LUT R5, R5, R4, RZ, 0x3c, !PT ;  /* 0x000000040505c212 */ /* 0x000fc800078e3cff */
[----:B------:R-:W-:-:S04]  /*ec00*/  @!P4 LOP3.LUT R4, R5, R4, RZ, 0x3c, !PT ;  /* 0x000000040504c212 */ /* 0x000fc800078e3cff */
[----:B------:R-:W-:-:S05]  /*ec10*/  @!P4 LOP3.LUT R5, R5, R4, RZ, 0x3c, !PT ;  /* 0x000000040505c212 */ /* 0x000fca00078e3cff */
[----:B------:R-:W-:Y:S04]  /*ec20*/  @!P4 LDGSTS.E.BYPASS.LTC128B.128 [R8+0x10400], desc[UR40][R4.64], !P0 ;  /* 0x104000000408cfae */ /* 0x000fe8000c101d68 */
[----:B------:R0:W-:Y:S02]  /*ec30*/  @!P4 LDGSTS.E.BYPASS.LTC128B.128 [R8+0x14400], desc[UR40][R4.64+0x80], !P1 ;  /* 0x144000800408cfae */ /* 0x0001e4000c901d68 */
[----:B0-----:R-:W-:-:S05]  /*ec40*/  @!P2 LEA R5, P3, R9, R6, 0x1 ;  /* 0x000000060905a211 */ /* 0x001fca00078608ff */
[----:B------:R-:W-:-:S05]  /*ec50*/  @!P2 IMAD.X R4, RZ, RZ, R7, P3 ;  /* 0x000000ffff04a224 */ /* 0x000fca00018e0607 */
[----:B------:R-:W-:-:S04]  /*ec60*/  @!P2 LOP3.LUT R5, R5, R4, RZ, 0x3c, !PT ;  /* 0x000000040505a212 */ /* 0x000fc800078e3cff */
[----:B------:R-:W-:-:S04]  /*ec70*/  @!P2 LOP3.LUT R4, R5, R4, RZ, 0x3c, !PT ;  /* 0x000000040504a212 */ /* 0x000fc800078e3cff */
[----:B------:R-:W-:-:S05]  /*ec80*/  @!P2 LOP3.LUT R5, R5, R4, RZ, 0x3c, !PT ;  /* 0x000000040505a212 */ /* 0x000fca00078e3cff */
[----:B------:R-:W-:Y:S04]  /*ec90*/  @!P2 LDGSTS.E.BYPASS.LTC128B.128 [R8+0x10c00], desc[UR40][R4.64], !P0 ;  /* 0x10c000000408afae */ /* 0x000fe8000c101d68 */
[----:B------:R0:W-:Y:S02]  /*eca0*/  @!P2 LDGSTS.E.BYPASS.LTC128B.128 [R8+0x14c00], desc[UR40][R4.64+0x80], !P1 ;  /* 0x14c000800408afae */ /* 0x0001e4000c901d68 */
[----:B0-----:R-:W-:Y:S02]  /*ecb0*/  VIADD R4, R17, 0x20 ;  /* 0x0000002011047836 */ /* 0x001fe40000000000 */
[----:B------:R-:W0:Y:S03]  /*ecc0*/  SHFL.IDX PT, R5, R3, 0x2, 0x181f ;  /* 0x00581f0003057f89 */ /* 0x000e2600000e0000 */
[----:B------:R-:W-:-:S02]  /*ecd0*/  ISETP.GE.AND P2, PT, R4, R2, PT ;  /* 0x000000020400720c */ /* 0x000fc40003f46270 */
[----:B------:R-:W1:Y:S11]  /*ece0*/  SHFL.IDX PT, R4, R0, 0x2, 0x181f ;  /* 0x00581f0000047f89 */ /* 0x000e7600000e0000 */
[----:B0-----:R-:W-:-:S05]  /*ecf0*/  @!P2 LEA R5, P3, R9, R5, 0x1 ;  /* 0x000000050905a211 */ /* 0x001fca00078608ff */
[----:B-1----:R-:W-:-:S05]  /*ed00*/  @!P2 IMAD.X R4, RZ, RZ, R4, P3 ;  /* 0x000000ffff04a224 */ /* 0x002fca00018e0604 */
        /* <DEDUP_REMOVED lines=50> */
[----:B--2---:R1:W-:Y:S02]  /*f030*/  @!P2 LDGSTS.E.BYPASS.LTC128B.128 [R8+0x17400], desc[UR40][R4.64+0x80], !P1 ;  /* 0x174000800408afae */ /* 0x0043e4000c901d68 */
.L_x_9349:
        /* <DEDUP_REMOVED lines=11> */
.L_x_9235:
[----:B------:R-:W-:Y:S05]  /*f0f0*/  BSYNC B0 ;  /* 0x0000000000007941 */ /* 0x000fea0003800000 */
.L_x_9234:
[----:B012---:R-:W2:Y:S01]  /*f100*/  LDL R8, [R1+0x4] ;  /* 0x0000040001087983 */ /* 0x007ea20000100800 */
[----:B------:R-:W-:Y:S01]  /*f110*/  PLOP3.LUT P0, PT, PT, PT, PT, 0x80, 0x0 ;  /* 0x000000000000781c */ /* 0x000fe20003f0f070 */
[----:B------:R-:W-:Y:S01]  /*f120*/  NOP ;  /* 0x0000000000007918 */ /* 0x000fe20000000000 */
[----:B--2---:R-:W-:-:S11]  /*f130*/  VIADD R6, R8, 0x28800 ;  /* 0x0002880008067836 */ /* 0x004fd60000000000 */
.L_x_9236:
        /* <DEDUP_REMOVED lines=19> */
.L_x_9350:
[----:B------:R-:W-:Y:S05]  /*f270*/  BSYNC B0 ;  /* 0x0000000000007941 */ /* 0x000fea0003800000 */
.L_x_9237:
        /* <DEDUP_REMOVED lines=47> */
.L_x_9245:
[----:B------:R-:W2:Y:S01]  /*f570*/  LDL R0, [R1+0x4] ;  /* 0x0000040001007983 */ /* 0x000ea20000100800 */
[----:B------:R-:W-:Y:S01]  /*f580*/  BSSY B3, `(.L_x_9246) ;  /* 0x0000005000037945 */ /* 0x000fe20003800000 */
[----:B--2---:R-:W-:Y:S01]  /*f590*/  IMAD R2, R8, 0x8, R0 ;  /* 0x0000000808027824 */ /* 0x004fe200078e0200 */
[----:B------:R-:W-:-:S04]  /*f5a0*/  SHF.L.U32 R0, R12, 0x1f, RZ ;  /* 0x0000001f0c007819 */ /* 0x000fc800000006ff */
[----:B------:R-:W1:Y:S02]  /*f5b0*/  SYNCS.PHASECHK.TRANS64.TRYWAIT P0, [R2+URZ+0x28840], R0 ;  /* 0x02884000020075a7 */ /* 0x000e64000800017f */
[----:B-1----:R-:W-:Y:S05]  /*f5c0*/  @!P0 BRA `(.L_x_9247) ;  /* 0x0000004000708947 */ /* 0x002fea0003800000 */
.L_x_9351:
[----:B------:R-:W-:Y:S05]  /*f5d0*/  BSYNC B3 ;  /* 0x0000000000037941 */ /* 0x000fea0003800000 */
.L_x_9246:
        /* <DEDUP_REMOVED lines=12> */
.L_x_9249:
[----:B------:R-:W-:Y:S05]  /*f6a0*/  BSYNC B3 ;  /* 0x0000000000037941 */ /* 0x000fea0003800000 */
.L_x_9248:
        /* <DEDUP_REMOVED lines=13> */
.L_x_9250:
        /* <DEDUP_REMOVED lines=16> */
.L_x_9251:
        /* <DEDUP_REMOVED lines=17> */
.L_x_9352:
[----:B------:R-:W-:Y:S05]  /*f990*/  BSYNC B3 ;  /* 0x0000000000037941 */ /* 0x000fea0003800000 */
.L_x_9252:
        /* <DEDUP_REMOVED lines=14> */
.L_x_9255:
[----:B------:R-:W-:Y:S05]  /*fa80*/  BSYNC B3 ;  /* 0x0000000000037941 */ /* 0x000fea0003800000 */
.L_x_9254:
        /* <DEDUP_REMOVED lines=8> */
[----:B------:R-:W-:Y:S01]  /*fb10*/  PLOP3.LUT P0, PT, PT, PT, PT, 0x80, 0x0 ;  /* 0x000000000000781c */ /* 0x000fe20003f0f070 */
[----:B------:R-:W-:-:S02]  /*fb20*/  VIADD R5, R5, 0x28850 ;  /* 0x0002885005057836 */ /* 0x000fc40000000000 */
[----:B------:R-:W-:Y:S01]  /*fb30*/  UIADD3.X UR5, URZ, UR39, URZ, UP0, !UPT ;  /* 0x000000273f057290 */ /* 0x000fe200087fe43f */
[----:B--2---:R-:W-:Y:S02]  /*fb40*/  IMAD R2, R2, 0x80, R9 ;  /* 0x0000008002027824 */ /* 0x004fe400078e0209 */
[----:B------:R-:W-:-:S09]  /*fb50*/  VIADD R9, R0, 0x400 ;  /* 0x0000040000097836 */ /* 0x000fd20000000000 */
.L_x_9256:
        /* <DEDUP_REMOVED lines=16> */
.L_x_9257:
        /* <DEDUP_REMOVED lines=13> */
.L_x_9244:
[----:B------:R-:W-:Y:S05]  /*fd30*/  BSYNC B1 ;  /* 0x0000000000017941 */ /* 0x000fea0003800000 */
.L_x_9243:
[----:B------:R-:W2:Y:S04]  /*fd40*/  LDL.LU R0, [R1+0x2c] ;  /* 0x00002c0001007983 */ /* 0x000ea80000300800 */
[----:B------:R3:W-:Y:S04]  /*fd50*/  STL [R1+0x8], R8 ;  /* 0x0000080801007387 */ /* 0x0007e80000100800 */
[----:B------:R3:W-:Y:S02]  /*fd60*/  STL [R1+0x14], R12 ;  /* 0x0000140c01007387 */ /* 0x0007e40000100800 */
[----:B--23--:R-:W-:-:S07]  /*fd70*/  VIADD R0, R0, 0xfffffffd ;  /* 0xfffffffd00007836 */ /* 0x00cfce0000000000 */
.L_x_9242:
[----:B------:R-:W-:Y:S05]  /*fd80*/  BSYNC B2 ;  /* 0x0000000000027941 */ /* 0x000fea0003800000 */
.L_x_9241:
[----:B------:R-:W-:-:S13]  /*fd90*/  ISETP.NE.AND P0, PT, R4, RZ, PT ;  /* 0x000000ff0400720c */ /* 0x000fda0003f05270 */
[----:B------:R-:W-:Y:S05]  /*fda0*/  @!P0 BRA `(.L_x_9240) ;  /* 0x0000001400008947 */ /* 0x000fea0003800000 */
[----:B------:R2:W5:Y:S02]  /*fdb0*/  LDL R8, [R1] ;  /* 0x0000000001087983 */ /* 0x0005640000100800 */
.L_x_9288:
[----:B---3--:R-:W3:Y:S04]  /*fdc0*/  LDL R4, [R1+0x20] ;  /* 0x0000200001047983 */ /* 0x008ee80000100800 */
[----:B0-----:R-:W4:Y:S04]  /*fdd0*/  LDL R3, [R1+0x8] ;  /* 0x0000080001037983 */ /* 0x001f280000100800 */
[----:B--2---:R-:W2:Y:S01]  /*fde0*/  LDL R2, [R1+0x14] ;  /* 0x0000140001027983 */ /* 0x004ea20000100800 */
[----:B------:R-:W-:Y:S05]  /*fdf0*/  YIELD ;  /* 0x0000000000007946 */ /* 0x000fea0003800000 */
[----:B------:R-:W-:Y:S01]  /*fe00*/  BSSY B1, `(.L_x_9258) ;  /* 0x000009a000017945 */ /* 0x000fe20003800000 */
[----:B---3--:R-:W-:Y:S01]  /*fe10*/  ISETP.NE.AND P1, PT, R4, RZ, PT ;  /* 0x000000ff0400720c */ /* 0x008fe20003f25270 */
        /* <DEDUP_REMOVED lines=12> */
[----:B-----5:R-:W0:Y:S01]  /*fee0*/  LDC R8, c[0x0][0x43c] ;  /* 0x00010f00ff087b82 */ /* 0x020e220000000800 */
        /* <DEDUP_REMOVED lines=17> */
.L_x_9260:
[----:B------:R-:W2:Y:S01]  /*10000*/  LDL R2, [R1+0x4] ;  /* 0x0000040001027983 */ /* 0x000ea20000100800 */
[----:B------:R-:W-:Y:S01]  /*10010*/  BSSY B2, `(.L_x_9261) ;  /* 0x0000005000027945 */ /* 0x000fe20003800000 */
[----:B--2---:R-:W-:Y:S01]  /*10020*/  IMAD R3, R4, 0x8, R2 ;  /* 0x0000000804037824 */ /* 0x004fe200078e0202 */
[----:B------:R-:W-:-:S04]  /*10030*/  SHF.L.U32 R2, R5, 0x1f, RZ ;  /* 0x0000001f05027819 */ /* 0x000fc800000006ff */
[----:B------:R-:W2:Y:S02]  /*10040*/  SYNCS.PHASECHK.TRANS64.TRYWAIT P0, [R3+URZ+0x28840], R2 ;  /* 0x02884002030075a7 */ /* 0x000ea4000800017f */
[----:B--2---:R-:W-:Y:S05]  /*10050*/  @!P0 BRA `(.L_x_9262) ;  /* 0x0000003400f48947 */ /* 0x004fea0003800000 */
.L_x_9353:
[----:B------:R-:W-:Y:S05]  /*10060*/  BSYNC B2 ;  /* 0x0000000000027941 */ /* 0x000fea0003800000 */
.L_x_9261:
        /* <DEDUP_REMOVED lines=12> */
.L_x_9264:
[----:B------:R-:W-:Y:S05]  /*10130*/  BSYNC B2 ;  /* 0x0000000000027941 */ /* 0x000fea0003800000 */
.L_x_9263:
[----:B--2---:R-:W2:Y:S04]  /*10140*/  LDL R2, [R1+0x4] ;  /* 0x0000040001027983 */ /* 0x004ea80000100800 */
        /* <DEDUP_REMOVED lines=12> */
.L_x_9265:
        /* <DEDUP_REMOVED lines=16> */
.L_x_9266:
        /* <DEDUP_REMOVED lines=17> */
.L_x_9354:
[----:B------:R-:W-:Y:S05]  /*10420*/  BSYNC B2 ;  /* 0x0000000000027941 */ /* 0x000fea0003800000 */
.L_x_9267:
        /* <DEDUP_REMOVED lines=11> */
.L_x_9270:
[----:B------:R-:W-:Y:S05]  /*104e0*/  BSYNC B2 ;  /* 0x0000000000027941 */ /* 0x000fea0003800000 */
.L_x_9269:
[----:B------:R-:W2:Y:S04]  /*104f0*/  LDL R15, [R1+0x4] ;  /* 0x00000400010f7983 */ /* 0x000ea80000100800 */
        /* <DEDUP_REMOVED lines=13> */
.L_x_9271:
        /* <DEDUP_REMOVED lines=16> */
.L_x_9272:
        /* <DEDUP_REMOVED lines=13> */
.L_x_9259:
[----:B------:R-:W-:Y:S05]  /*107a0*/  BSYNC B1 ;  /* 0x0000000000017941 */ /* 0x000fea0003800000 */
.L_x_9258:
        /* <DEDUP_REMOVED lines=17> */
[----:B------:R-:W0:Y:S01]  /*108c0*/  LDC R9, c[0x0][0x43c] ;  /* 0x00010f00ff097b82 */ /* 0x000e220000000800 */
[----:B------:R-:W-:Y:S02]  /*108d0*/  ULDC.64 UR6, c[0x0][0x428] ;  /* 0x00010a0000067ab9 */ /* 0x000fe40000000a00 */
[----:B------:R-:W4:Y:S01]  /*108e0*/  LDL R12, [R1+0x10] ;  /* 0x00001000010c7983 */ /* 0x000f220000100800 */
        /* <DEDUP_REMOVED lines=15> */
.L_x_9275:
[----:B------:R-:W3:Y:S01]  /*109e0*/  LDL R2, [R1+0x4] ;  /* 0x0000040001027983 */ /* 0x000ee20000100800 */
[----:B------:R-:W-:Y:S01]  /*109f0*/  SHF.L.U32 R3, R10, 0x1f, RZ ;  /* 0x0000001f0a037819 */ /* 0x000fe200000006ff */
[----:B------:R-:W-:Y:S01]  /*10a00*/  BSSY B2, `(.L_x_9276) ;  /* 0x0000004000027945 */ /* 0x000fe20003800000 */
[----:B---3--:R-:W-:-:S04]  /*10a10*/  IMAD R2, R11, 0x8, R2 ;  /* 0x000000080b027824 */ /* 0x008fc800078e0202 */
[----:B------:R-:W3:Y:S02]  /*10a20*/  SYNCS.PHASECHK.TRANS64.TRYWAIT P0, [R2+URZ+0x28840], R3 ;  /* 0x02884003020075a7 */ /* 0x000ee4000800017f */
[----:B---3--:R-:W-:Y:S05]  /*10a30*/  @!P0 BRA `(.L_x_9277) ;  /* 0x0000002c00a48947 */ /* 0x008fea0003800000 */
.L_x_9355:
[----:B------:R-:W-:Y:S05]  /*10a40*/  BSYNC B2 ;  /* 0x0000000000027941 */ /* 0x000fea0003800000 */
.L_x_9276:
[----:B0-----:R-:W0:Y:S01]  /*10a50*/  S2R R9, SR_TID.X ;  /* 0x0000000000097919 */ /* 0x001e220000002100 */
        /* <DEDUP_REMOVED lines=9> */
[----:B----4-:R-:W-:Y:S05]  /*10af0*/  @!P0 BRA `(.L_x_9279) ;  /* 0x0000000000048947 */ /* 0x010fea0003800000 */
[----:B------:R-:W-:Y:S01]  /*10b00*/  BPT.TRAP 0x1 ;  /* 0x000000040000795c */ /* 0x000fe20000300000 */
.L_x_9279:
[----:B------:R-:W-:Y:S05]  /*10b10*/  BSYNC B2 ;  /* 0x0000000000027941 */ /* 0x000fea0003800000 */
.L_x_9278:
[----:B---3--:R-:W3:Y:S04]  /*10b20*/  LDL R2, [R1+0x8] ;  /* 0x0000080001027983 */ /* 0x008ee80000100800 */
[----:B--2---:R-:W2:Y:S04]  /*10b30*/  LDL R10, [R1+0x4] ;  /* 0x00000400010a7983 */ /* 0x004ea80000100800 */
        /* <DEDUP_REMOVED lines=13> */
.L_x_9280:
        /* <DEDUP_REMOVED lines=16> */
.L_x_9281:
        /* <DEDUP_REMOVED lines=15> */
.L_x_9356:
[----:B------:R-:W-:Y:S05]  /*10e00*/  BSYNC B2 ;  /* 0x0000000000027941 */ /* 0x000fea0003800000 */
.L_x_9282:
        /* <DEDUP_REMOVED lines=11> */
.L_x_9285:
[----:B------:R-:W-:Y:S05]  /*10ec0*/  BSYNC B2 ;  /* 0x0000000000027941 */ /* 0x000fea0003800000 */
.L_x_9284:
[----:B------:R-:W2:Y:S04]  /*10ed0*/  LDL R9, [R1+0x4] ;  /* 0x0000040001097983 */ /* 0x000ea80000100800 */
        /* <DEDUP_REMOVED lines=12> */
.L_x_9286:
        /* <DEDUP_REMOVED lines=16> */
.L_x_9287:
        /* <DEDUP_REMOVED lines=13> */
.L_x_9274:
[----:B------:R-:W-:Y:S05]  /*11170*/  BSYNC B1 ;  /* 0x0000000000017941 */ /* 0x000fea0003800000 */
.L_x_9273:
[C---:B------:R-:W-:Y:S01]  /*11180*/  ISETP.GT.AND P0, PT, R0.reuse, 0x1, PT ;  /* 0x000000010000780c */ /* 0x040fe20003f04270 */
[----:B------:R-:W-:-:S12]  /*11190*/  VIADD R0, R0, 0xfffffffe ;  /* 0xfffffffe00007836 */ /* 0x000fd80000000000 */
[----:B------:R-:W-:Y:S05]  /*111a0*/  @P0 BRA `(.L_x_9288) ;  /* 0xffffffec00040947 */ /* 0x000fea000383ffff */
.L_x_9240:
[----:B------:R-:W-:Y:S05]  /*111b0*/  BSYNC B0 ;  /* 0x0000000000007941 */ /* 0x000fea0003800000 */
.L_x_9239:
[----:B------:R-:W0:Y:S01]  /*111c0*/  S2R R2, SR_TID.X ;  /* 0x0000000000027919 */ /* 0x000e220000002100 */
[----:B------:R-:W-:Y:S01]  /*111d0*/  BSSY B0, `(.L_x_9289) ;  /* 0x0000010000007945 */ /* 0x000fe20003800000 */
[----:B0-----:R-:W-:-:S04]  /*111e0*/  LOP3.LUT R3, R2, 0x7f, RZ, 0xc0, !PT ;  /* 0x0000007f02037812 */ /* 0x001fc800078ec0ff */
[----:B------:R-:W-:-:S13]  /*111f0*/  ISETP.NE.AND P0, PT, R3, RZ, PT ;  /* 0x000000ff0300720c */ /* 0x000fda0003f05270 */
[----:B------:R-:W-:Y:S05]  /*11200*/  @P0 BRA `(.L_x_9290) ;  /* 0x0000000000300947 */ /* 0x000fea0003800000 */
[----:B------:R-:W0:Y:S01]  /*11210*/  S2R R2, SR_LANEID ;  /* 0x0000000000027919 */ /* 0x000e220000000000 */
[----:B------:R-:W-:Y:S01]  /*11220*/  VOTEU.ANY UR4, UPT, PT ;  /* 0x0000000000047886 */ /* 0x000fe200038e0100 */
[----:B------:R-:W4:Y:S01]  /*11230*/  LDC.64 R4, c[0x0][0xc60] ;  /* 0x00031800ff047b82 */ /* 0x000f220000000a00 */
[----:B------:R-:W0:Y:S02]  /*11240*/  FLO.U32 R0, UR4 ;  /* 0x0000000400007d00 */ /* 0x000e2400080e0000 */
[----:B0-----:R-:W-:-:S06]  /*11250*/  ISETP.EQ.U32.AND P0, PT, R0, R2, PT ;  /* 0x000000020000720c */ /* 0x001fcc0003f02070 */
[----:B------:R-:W4:Y:S07]  /*11260*/  POPC R2, UR4 ;  /* 0x0000000400027d09 */ /* 0x000f2e0008000000 */
[----:B----4-:R-:W4:Y:S04]  /*11270*/  @P0 ATOMG.E.ADD.STRONG.GPU PT, R2, desc[UR40][R4.64], R2 ;  /* 0x00000002040209a8 */ /* 0x010f2800081ee1e8 */
[----:B----4-:R0:W4:Y:S02]  /*11280*/  SHFL.IDX PT, R2, R2, R0, 0x1f ;  /* 0x00001f0002027589 */ /* 0x01012400000e0000 */
[----:B0-----:R-:W0:Y:S02]  /*11290*/  S2R R0, SR_LTMASK ;  /* 0x0000000000007919 */ /* 0x001e240000003900 */
[----:B0-----:R-:W-:-:S06]  /*112a0*/  LOP3.LUT R0, R0, UR4, RZ, 0xc0, !PT ;  /* 0x0000000400007c12 */ /* 0x001fcc000f8ec0ff */
[----:B------:R-:W4:Y:S02]  /*112b0*/  POPC R0, R0 ;  /* 0x0000000000007309 */ /* 0x000f240000000000 */
[----:B----4-:R-:W-:-:S07]  /*112c0*/  IADD3 R16, R2, UR36, R0 ;  /* 0x0000002402107c10 */ /* 0x010fce000fffe000 */
.L_x_9290:
[----:B------:R-:W-:Y:S05]  /*112d0*/  BSYNC B0 ;  /* 0x0000000000007941 */ /* 0x000fea0003800000 */
.L_x_9289:
        /* <DEDUP_REMOVED lines=11> */
[----:B------:R-:W0:Y:S02]  /*11390*/  SYNCS.PHASECHK.TRANS64.TRYWAIT P0, [R0+URZ+0x28860], R2 ;  /* 0x02886002000075a7 */ /* 0x000e24000800017f */
[----:B0-----:R-:W-:Y:S05]  /*113a0*/  @!P0 BRA `(.L_x_9294) ;  /* 0x0000002400708947 */ /* 0x001fea0003800000 */
.L_x_9357:
[----:B------:R-:W-:Y:S05]  /*113b0*/  BSYNC B1 ;  /* 0x0000000000017941 */ /* 0x000fea0003800000 */
.L_x_9293:
        /* <DEDUP_REMOVED lines=9> */
.L_x_9296:
[----:B------:R-:W-:Y:S05]  /*11450*/  BSYNC B1 ;  /* 0x0000000000017941 */ /* 0x000fea0003800000 */
.L_x_9295:
[----:B------:R-:W2:Y:S04]  /*11460*/  LDL.LU R5, [R1+0x18] ;  /* 0x0000180001057983 */ /* 0x000ea80000300800 */
[----:B------:R-:W2:Y:S04]  /*11470*/  LDL.LU R3, [R1+0xc] ;  /* 0x00000c0001037983 */ /* 0x000ea80000300800 */
[----:B------:R-:W4:Y:S04]  /*11480*/  LDL R4, [R1+0x4] ;  /* 0x0000040001047983 */ /* 0x000f280000100800 */
[----:B0-----:R-:W4:Y:S01]  /*11490*/  LDL R2, [R1+0x8] ;  /* 0x0000080001027983 */ /* 0x001f220000100800 */
        /* <DEDUP_REMOVED lines=10> */
.L_x_9297:
        /* <DEDUP_REMOVED lines=16> */
.L_x_9298:
        /* <DEDUP_REMOVED lines=11> */
.L_x_9292:
[----:B------:R-:W-:Y:S05]  /*116f0*/  BSYNC B0 ;  /* 0x0000000000007941 */ /* 0x000fea0003800000 */
.L_x_9291:
[----:B------:R-:W4:Y:S04]  /*11700*/  LDL.LU R5, [R1+0x8] ;  /* 0x0000080001057983 */ /* 0x000f280000300800 */
        /* <DEDUP_REMOVED lines=8> */
.L_x_9219:
[----:B------:R-:W-:Y:S05]  /*11790*/  BSYNC B7 ;  /* 0x0000000000077941 */ /* 0x000fea0003800000 */
.L_x_9217:
[----:B----4-:R-:W4:Y:S02]  /*117a0*/  LDL R0, [R1+0x50] ;  /* 0x0000500001007983 */ /* 0x010f240000100800 */
[----:B----4-:R-:W-:-:S13]  /*117b0*/  ISETP.NE.AND P0, PT, R0, RZ, PT ;  /* 0x000000ff0000720c */ /* 0x010fda0003f05270 */
[----:B------:R-:W-:Y:S05]  /*117c0*/  @!P0 BRA `(.L_x_9299) ;  /* 0x0000000000288947 */ /* 0x000fea0003800000 */
[----:B------:R-:W-:Y:S05]  /*117d0*/  WARPSYNC.ALL ;  /* 0x0000000000007948 */ /* 0x000fea0003800000 */
[----:B------:R-:W4:Y:S08]  /*117e0*/  S2UR UR5, SR_CgaCtaId ;  /* 0x00000000000579c3 */ /* 0x000f300000008800 */
[----:B------:R-:W-:Y:S06]  /*117f0*/  BAR.SYNC.DEFER_BLOCKING 0x5, 0x180 ;  /* 0x0146000000007b1d */ /* 0x000fec0000010000 */
[----:B------:R-:W-:-:S02]  /*11800*/  UMOV UR4, 0x400 ;  /* 0x0000040000047882 */ /* 0x000fc40000000000 */
[----:B----4-:R-:W-:-:S06]  /*11810*/  ULEA UR4, UR5, UR4, 0x18 ;  /* 0x0000000405047291 */ /* 0x010fcc000f8ec03f */
[----:B------:R-:W-:-:S05]  /*11820*/  IMAD.U32 R0, RZ, RZ, UR4 ;  /* 0x00000004ff007e24 */ /* 0x000fca000f8e00ff */
[----:B------:R4:W0:Y:S04]  /*11830*/  LDS.128 R16, [R0+0x288d0] ;  /* 0x0288d00000107984 */ /* 0x0008280000000c00 */
[----:B------:R4:W-:Y:S01]  /*11840*/  STL [R1+0x4], R0 ;  /* 0x0000040001007387 */ /* 0x0009e20000100800 */
[----:B------:R-:W-:Y:S06]  /*11850*/  BAR.ARV 0x4, 0x180 ;  /* 0x0106000000007b1d */ /* 0x000fec0000002000 */
[----:B------:R-:W-:Y:S05]  /*11860*/  BRA `(.L_x_9300) ;  /* 0x0000000800d47947 */ /* 0x000fea0003800000 */
.L_x_9299:
[----:B------:R-:W4:Y:S01]  /*11870*/  S2R R0, SR_TID.X ;  /* 0x0000000000007919 */ /* 0x000f220000002100 */
[----:B------:R-:W-:Y:S01]  /*11880*/  UMOV UR4, 0xffffffff ;  /* 0xffffffff00047882 */ /* 0x000fe20000000000 */
[----:B----4-:R-:W-:-:S04]  /*11890*/  LOP3.LUT R4, R0, 0x1f, RZ, 0xc0, !PT ;  /* 0x0000001f00047812 */ /* 0x010fc800078ec0ff */
[----:B------:R-:W-:Y:S01]  /*118a0*/  ISETP.NE.AND P0, PT, R4, 0x1f, PT ;  /* 0x0000001f0400780c */ /* 0x000fe20003f05270 */
[----:B------:R-:W-:-:S12]  /*118b0*/  BRA.DIV UR4, `(.L_x_9301) ;  /* 0x0000002204407947 */ /* 0x000fd8000b800000 */
[----:B------:R-:W-:Y:S01]  /*118c0*/  IMAD.IADD R5, R19, 0x1, R4 ;  /* 0x0000000113057824 */ /* 0x000fe200078e0204 */
[----:B------:R-:W-:-:S04]  /*118d0*/  ULDC UR4, c[0x0][0xc3c] ;  /* 0x00030f0000047ab9 */ /* 0x000fc80000000800 */
[----:B------:R-:W-:-:S13]  /*118e0*/  ISETP.GE.OR P1, PT, R5, UR4, !P0 ;  /* 0x0000000405007c0c */ /* 0x000fda000c726670 */
[----:B------:R-:W4:Y:S02]  /*118f0*/  @!P1 LDC.64 R2, c[0x0][0xc80] ;  /* 0x00032000ff029b82 */ /* 0x000f240000000a00 */
[----:B----4-:R-:W-:-:S06]  /*11900*/  @!P1 IMAD.WIDE R2, R5, 0x4, R2 ;  /* 0x0000000405029825 */ /* 0x010fcc00078e0202 */
[----:B------:R4:W2:Y:S01]  /*11910*/  @!P1 LDG.E R3, desc[UR40][R2.64] ;  /* 0x0000002802039981 */ /* 0x0008a2000c1e1900 */
[C---:B------:R-:W-:Y:S02]  /*11920*/  ISETP.GE.U32.AND P2, PT, R4.reuse, 0x2, PT ;  /* 0x000000020400780c */ /* 0x040fe40003f46070 */
[C---:B------:R-:W-:Y:S01]  /*11930*/  ISETP.GE.U32.AND P3, PT, R4.reuse, 0x4, PT ;  /* 0x000000040400780c */ /* 0x040fe20003f66070 */
[----:B------:R-:W-:Y:S01]  /*11940*/  SHFL.IDX PT, R0, R16, RZ, 0x1f ;  /* 0x00001fff10007589 */ /* 0x000fe200000e0000 */
[C---:B------:R-:W-:Y:S02]  /*11950*/  ISETP.GE.U32.AND P4, PT, R4.reuse, 0x8, PT ;  /* 0x000000080400780c */ /* 0x040fe40003f86070 */
[C---:B------:R-:W-:Y:S01]  /*11960*/  ISETP.GE.U32.AND P5, PT, R4.reuse, 0x10, PT ;  /* 0x000000100400780c */ /* 0x040fe20003fa6070 */
[----:B----4-:R-:W-:Y:S02]  /*11970*/  IMAD.MOV.U32 R2, RZ, RZ, RZ ;  /* 0x000000ffff027224 */ /* 0x010fe400078e00ff */
[----:B--2---:R-:W-:Y:S01]  /*11980*/  @!P1 IMAD.MOV.U32 R2, RZ, RZ, R3 ;  /* 0x000000ffff029224 */ /* 0x004fe200078e0003 */
        /* <DEDUP_REMOVED lines=18> */
.L_x_9367:
[----:B------:R-:W-:Y:S02]  /*11ab0*/  ULDC UR4, c[0x0][0xc38] ;  /* 0x00030e0000047ab9 */ /* 0x000fe40000000800 */
[----:B------:R-:W-:-:S04]  /*11ac0*/  IMAD.U32 R4, RZ, RZ, UR4 ;  /* 0x00000004ff047e24 */ /* 0x000fc8000f8e00ff */
[----:B----4-:R-:W-:-:S04]  /*11ad0*/  IMAD R16, R14, R4, RZ ;  /* 0x000000040e107224 */ /* 0x010fc800078e02ff */
[----:B------:R-:W-:-:S05]  /*11ae0*/  IMAD.IADD R5, R5, 0x1, R16 ;  /* 0x0000000105057824 */ /* 0x000fca00078e0210 */
[----:B------:R-:W-:-:S13]  /*11af0*/  ISETP.GT.AND P6, PT, R5, R0, PT ;  /* 0x000000000500720c */ /* 0x000fda0003fc4270 */
[----:B------:R-:W-:Y:S05]  /*11b00*/  @P6 BRA `(.L_x_9302) ;  /* 0x00000000009c6947 */ /* 0x000fea0003800000 */
.L_x_9307:
[----:B------:R-:W4:Y:S01]  /*11b10*/  LDC R2, c[0x0][0xc3c] ;  /* 0x00030f00ff027b82 */ /* 0x000f220000000800 */
[----:B------:R-:W-:-:S05]  /*11b20*/  VIADD R19, R19, 0x1f ;  /* 0x0000001f13137836 */ /* 0x000fca0000000000 */
[----:B----4-:R-:W-:-:S13]  /*11b30*/  ISETP.GE.AND P6, PT, R19, R2, PT ;  /* 0x000000021300720c */ /* 0x010fda0003fc6270 */
[----:B------:R-:W-:Y:S05]  /*11b40*/  @P6 BRA `(.L_x_9303) ;  /* 0x0000000400d06947 */ /* 0x000fea0003800000 */
[----:B--2---:R-:W2:Y:S01]  /*11b50*/  S2R R3, SR_TID.X ;  /* 0x0000000000037919 */ /* 0x004ea20000002100 */
[----:B------:R-:W-:Y:S01]  /*11b60*/  BSSY B0, `(.L_x_9304) ;  /* 0x0000009000007945 */ /* 0x000fe20003800000 */
[----:B--2---:R-:W-:-:S05]  /*11b70*/  LOP3.LUT R3, R3, 0x1f, RZ, 0xc0, !PT ;  /* 0x0000001f03037812 */ /* 0x004fca00078ec0ff */
[----:B---3--:R-:W-:-:S05]  /*11b80*/  IMAD.IADD R7, R19, 0x1, R3 ;  /* 0x0000000113077824 */ /* 0x008fca00078e0203 */
[----:B------:R-:W-:Y:S01]  /*11b90*/  ISETP.GE.OR P6, PT, R7, R2, !P0 ;  /* 0x000000020700720c */ /* 0x000fe200047c6670 */
[----:B------:R-:W-:-:S12]  /*11ba0*/  IMAD.MOV.U32 R2, RZ, RZ, RZ ;  /* 0x000000ffff027224 */ /* 0x000fd800078e00ff */
[----:B------:R-:W-:Y:S05]  /*11bb0*/  @P6 BRA `(.L_x_9305) ;  /* 0x00000000000c6947 */ /* 0x000fea0003800000 */
[----:B------:R-:W2:Y:S02]  /*11bc0*/  LDC.64 R2, c[0x0][0xc80] ;  /* 0x00032000ff027b82 */ /* 0x000ea40000000a00 */
[----:B--2---:R-:W-:-:S06]  /*11bd0*/  IMAD.WIDE R2, R7, 0x4, R2 ;  /* 0x0000000407027825 */ /* 0x004fcc00078e0202 */
[----:B------:R2:W5:Y:S02]  /*11be0*/  LDG.E R2, desc[UR40][R2.64] ;  /* 0x0000002802027981 */ /* 0x000564000c1e1900 */
.L_x_9305:
[----:B------:R-:W-:Y:S05]  /*11bf0*/  BSYNC B0 ;  /* 0x0000000000007941 */ /* 0x000fea0003800000 */
.L_x_9304:
[----:B------:R-:W-:-:S03]  /*11c00*/  UMOV UR4, 0xffffffff ;  /* 0xffffffff00047882 */ /* 0x000fc60000000000 */
[----:B------:R-:W-:Y:S05]  /*11c10*/  BRA.DIV UR4, `(.L_x_9306) ;  /* 0x00000022048c7947 */ /* 0x000fea000b800000 */
[----:B-----5:R-:W2:Y:S02]  /*11c20*/  SHFL.UP PT, R14, R2, 0x1, RZ ;  /* 0x04200000020e7989 */ /* 0x020ea400000e00ff */
        /* <DEDUP_REMOVED lines=15> */
.L_x_9375:
[----:B------:R-:W-:Y:S02]  /*11d20*/  ULDC UR4, c[0x0][0xc38] ;  /* 0x00030e0000047ab9 */ /* 0x000fe40000000800 */
[----:B------:R-:W-:-:S04]  /*11d30*/  IMAD.U32 R4, RZ, RZ, UR4 ;  /* 0x00000004ff047e24 */ /* 0x000fc8000f8e00ff */
[----:B---3--:R-:W-:-:S04]  /*11d40*/  IMAD R16, R14, R4, RZ ;  /* 0x000000040e107224 */ /* 0x008fc800078e02ff */
[----:B------:R-:W-:-:S05]  /*11d50*/  IMAD.IADD R5, R16, 0x1, R5 ;  /* 0x0000000110057824 */ /* 0x000fca00078e0205 */
[----:B------:R-:W-:-:S13]  /*11d60*/  ISETP.GT.AND P6, PT, R5, R0, PT ;  /* 0x000000000500720c */ /* 0x000fda0003fc4270 */
[----:B------:R-:W-:Y:S05]  /*11d70*/  @!P6 BRA `(.L_x_9307) ;  /* 0xfffffffc0064e947 */ /* 0x000fea000383ffff */
.L_x_9302:
        /* <DEDUP_REMOVED lines=8> */
.L_x_9379:
[----:B------:R-:W-:Y:S01]  /*11e00*/  ISETP.NE.AND P0, PT, R5, RZ, PT ;  /* 0x000000ff0500720c */ /* 0x000fe20003f05270 */
[----:B------:R-:W-:-:S12]  /*11e10*/  IMAD.MOV.U32 R5, RZ, RZ, RZ ;  /* 0x000000ffff057224 */ /* 0x000fd800078e00ff */
[----:B------:R-:W-:Y:S05]  /*11e20*/  @!P0 BRA `(.L_x_9309) ;  /* 0x0000000000108947 */ /* 0x000fea0003800000 */
[----:B------:R-:W-:Y:S01]  /*11e30*/  UMOV UR4, 0xffffffff ;  /* 0xffffffff00047882 */ /* 0x000fe20000000000 */
[----:B------:R-:W-:Y:S02]  /*11e40*/  VIADD R12, R6, 0xffffffff ;  /* 0xffffffff060c7836 */ /* 0x000fe40000000000 */
[----:B------:R-:W-:Y:S05]  /*11e50*/  BRA.DIV UR4, `(.L_x_9310) ;  /* 0x0000002604047947 */ /* 0x000fea000b800000 */
[----:B------:R0:W0:Y:S02]  /*11e60*/  SHFL.IDX PT, R5, R3, R12, 0x1f ;  /* 0x00001f0c03057589 */ /* 0x00002400000e0000 */
.L_x_9309:
[----:B0-2-4-:R-:W0:Y:S01]  /*11e70*/  LDC.64 R2, c[0x0][0xc90] ;  /* 0x00032400ff027b82 */ /* 0x015e220000000a00 */
[----:B------:R-:W-:-:S04]  /*11e80*/  IMAD.IADD R19, R6, 0x1, R19 ;  /* 0x0000000106137824 */ /* 0x000fc800078e0213 */
[----:B0-----:R-:W-:-:S05]  /*11e90*/  IMAD.WIDE R2, R19, 0x4, R2 ;  /* 0x0000000413027825 */ /* 0x001fca00078e0202 */
[----:B---3--:R-:W2:Y:S01]  /*11ea0*/  LDG.E R7, desc[UR40][R2.64] ;  /* 0x0000002802077981 */ /* 0x008ea2000c1e1900 */
        /* <DEDUP_REMOVED lines=62> */
.L_x_9303:
[----:B------:R-:W-:Y:S01]  /*12290*/  UMOV UR4, URZ ;  /* 0x0000003f00047c82 */ /* 0x000fe20008000000 */
[----:B------:R-:W-:Y:S01]  /*122a0*/  UMOV UR5, URZ ;  /* 0x0000003f00057c82 */ /* 0x000fe20008000000 */
[----:B------:R-:W-:Y:S01]  /*122b0*/  ULDC UR6, c[0x0][0xc3c] ;  /* 0x00030f0000067ab9 */ /* 0x000fe20000000800 */
[----:B------:R-:W-:Y:S02]  /*122c0*/  IMAD.MOV.U32 R16, RZ, RZ, R0 ;  /* 0x000000ffff107224 */ /* 0x000fe400078e0000 */
[----:B------:R-:W-:Y:S02]  /*122d0*/  IMAD.U32 R17, RZ, RZ, UR4 ;  /* 0x00000004ff117e24 */ /* 0x000fe4000f8e00ff */
[----:B------:R-:W-:Y:S02]  /*122e0*/  IMAD.U32 R18, RZ, RZ, UR5 ;  /* 0x00000005ff127e24 */ /* 0x000fe4000f8e00ff */
[----:B------:R-:W-:-:S07]  /*122f0*/  IMAD.U32 R19, RZ, RZ, UR6 ;  /* 0x00000006ff137e24 */ /* 0x000fce000f8e00ff */
.L_x_9311:
[----:B------:R4:W3:Y:S01]  /*12300*/  LDL R2, [R1+0x4] ;  /* 0x0000040001027983 */ /* 0x0008e20000100800 */
[----:B------:R-:W0:Y:S01]  /*12310*/  S2R R0, SR_TID.X ;  /* 0x0000000000007919 */ /* 0x000e220000002100 */
[----:B------:R-:W-:Y:S05]  /*12320*/  WARPSYNC.ALL ;  /* 0x0000000000007948 */ /* 0x000fea0003800000 */
[----:B0-----:R-:W-:Y:S01]  /*12330*/  LOP3.LUT R0, R0, 0x1f, RZ, 0xc0, !PT ;  /* 0x0000001f00007812 */ /* 0x001fe200078ec0ff */
[----:B------:R-:W-:Y:S03]  /*12340*/  BAR.SYNC.DEFER_BLOCKING 0x4, 0x180 ;  /* 0x0106000000007b1d */ /* 0x000fe60000010000 */
[----:B------:R-:W-:-:S13]  /*12350*/  ISETP.NE.AND P0, PT, R0, RZ, PT ;  /* 0x000000ff0000720c */ /* 0x000fda0003f05270 */
[----:B--2---:R-:W3:Y:S01]  /*12360*/  @!P0 S2R R3, SR_CgaCtaId ;  /* 0x0000000000038919 */ /* 0x004ee20000008800 */
[----:B------:R-:W-:-:S04]  /*12370*/  @!P0 MOV R0, 0x400 ;  /* 0x0000040000008802 */ /* 0x000fc80000000f00 */
[----:B---3--:R-:W-:-:S05]  /*12380*/  @!P0 LEA R2, R3, R0, 0x18 ;  /* 0x0000000003028211 */ /* 0x008fca00078ec0ff */
[----:B------:R4:W-:Y:S04]  /*12390*/  @!P0 STS.128 [R2+0x288d0], R16 ;  /* 0x0288d01002008388 */ /* 0x0009e80000000c00 */
[----:B------:R4:W-:Y:S01]  /*123a0*/  @!P0 STL [R1+0x4], R2 ;  /* 0x0000040201008387 */ /* 0x0009e20000100800 */
[----:B------:R-:W-:Y:S06]  /*123b0*/  BAR.ARV 0x5, 0x180 ;  /* 0x0146000000007b1d */ /* 0x000fec0000002000 */
.L_x_9300:
[----:B------:R-:W-:Y:S02]  /*123c0*/  ULDC UR4, c[0x0][0xc3c] ;  /* 0x00030f0000047ab9 */ /* 0x000fe40000000800 */
[----:B0-----:R-:W-:-:S13]  /*123d0*/  ISETP.GE.AND P0, PT, R19, UR4, PT ;  /* 0x0000000413007c0c */ /* 0x001fda000bf06270 */
[----:B------:R-:W-:Y:S05]  /*123e0*/  @!P0 BRA `(.L_x_9312) ;  /* 0xffffffac00c88947 */ /* 0x000fea000383ffff */
[----:B------:R-:W-:Y:S05]  /*123f0*/  BSYNC B8 ;  /* 0x0000000000087941 */ /* 0x000fea0003800000 */
.L_x_9213:
        /* <DEDUP_REMOVED lines=12> */
.L_x_9382:
[----:B------:R-:W-:Y:S05]  /*124c0*/  BSYNC B0 ;  /* 0x0000000000007941 */ /* 0x000fea0003800000 */
.L_x_9313:
[----:B------:R-:W-:-:S03]  /*124d0*/  UMOV UR4, 0xffffffff ;  /* 0xffffffff00047882 */ /* 0x000fc60000000000 */
[----:B------:R-:W-:Y:S05]  /*124e0*/  BRA.DIV UR4, `(.L_x_9315) ;  /* 0x0000001e049c7947 */ /* 0x000fea000b800000 */
[----:B------:R-:W4:Y:S02]  /*124f0*/  S2R R2, SR_TID.X ;  /* 0x0000000000027919 */ /* 0x000f240000002100 */
[----:B----4-:R-:W-:-:S04]  /*12500*/  SHF.R.U32.HI R2, RZ, 0x5, R2 ;  /* 0x00000005ff027819 */ /* 0x010fc80000011602 */
[----:B------:R-:W-:-:S05]  /*12510*/  LOP3.LUT R2, R2, 0x3, RZ, 0xc0, !PT ;  /* 0x0000000302027812 */ /* 0x000fca00078ec0ff */
[----:B------:R4:W0:Y:S02]  /*12520*/  SHFL.IDX PT, R14, R2, RZ, 0x1f ;  /* 0x00001fff020e7589 */ /* 0x00082400000e0000 */
.L_x_9385:
[----:B0-----:R-:W-:Y:S01]  /*12530*/  ISETP.NE.AND P0, PT, R14, RZ, PT ;  /* 0x000000ff0e00720c */ /* 0x001fe20003f05270 */
[----:B------:R-:W-:-:S12]  /*12540*/  BSSY B0, `(.L_x_9316) ;  /* 0x0000027000007945 */ /* 0x000fd80003800000 */
[----:B------:R-:W-:Y:S05]  /*12550*/  @P0 BRA `(.L_x_9317) ;  /* 0x0000000000940947 */ /* 0x000fea0003800000 */
[----:B------:R-:W-:-:S03]  /*12560*/  UMOV UR4, 0xffffffff ;  /* 0xffffffff00047882 */ /* 0x000fc60000000000 */
[----:B------:R-:W-:Y:S05]  /*12570*/  BRA.DIV UR4, `(.L_x_9318) ;  /* 0x0000001e04ac7947 */ /* 0x000fea000b800000 */
[----:B------:R-:W-:-:S13]  /*12580*/  ELECT P6, URZ, PT ;  /* 0x00000000003f782f */ /* 0x000fda00038c0000 */
.L_x_9388:
[----:B------:R-:W-:Y:S05]  /*12590*/  @!P6 BRA `(.L_x_9317) ;  /* 0x000000000084e947 */ /* 0x000fea0003800000 */
[----:B----4-:R-:W4:Y:S02]  /*125a0*/  LDL.LU R2, [R1+0x54] ;  /* 0x0000540001027983 */ /* 0x010f240000300800 */
[----:B----4-:R-:W-:-:S04]  /*125b0*/  LOP3.LUT R2, R2, 0x2, RZ, 0xfc, !PT ;  /* 0x0000000202027812 */ /* 0x010fc800078efcff */
[----:B------:R-:W-:-:S13]  /*125c0*/  ISETP.NE.AND P2, PT, R2, 0x3, PT ;  /* 0x000000030200780c */ /* 0x000fda0003f45270 */
[----:B------:R-:W-:Y:S05]  /*125d0*/  @!P2 BRA `(.L_x_9319) ;  /* 0x000000000004a947 */ /* 0x000fea0003800000 */
[----:B------:R-:W-:Y:S01]  /*125e0*/  BPT.TRAP 0x1 ;  /* 0x000000040000795c */ /* 0x000fe20000300000 */
.L_x_9319:
[----:B------:R-:W4:Y:S04]  /*125f0*/  LDL R3, [R1+0x8] ;  /* 0x0000080001037983 */ /* 0x000f280000100800 */
[----:B--23--:R-:W2:Y:S01]  /*12600*/  LDL.LU R7, [R1+0x14] ;  /* 0x0000140001077983 */ /* 0x00cea20000300800 */
[----:B------:R-:W-:-:S04]  /*12610*/  VIADD R2, R0, 0x28840 ;  /* 0x0002884000027836 */ /* 0x000fc80000000000 */
[C---:B----4-:R-:W-:Y:S02]  /*12620*/  IMAD R6, R3.reuse, 0x8, R2 ;  /* 0x0000000803067824 */ /* 0x050fe400078e0202 */
        /* <DEDUP_REMOVED lines=10> */
.L_x_9389:
[----:B------:R-:W2:Y:S02]  /*126d0*/  SYNCS.PHASECHK.TRANS64.TRYWAIT P0, [R7+URZ], R2 ;  /* 0x00000002070075a7 */ /* 0x000ea4000800017f */
[----:B--2---:R-:W-:Y:S05]  /*126e0*/  @!P0 BRA `(.L_x_9321) ;  /* 0x0000001c00848947 */ /* 0x004fea0003800000 */
.L_x_9390:
[----:B------:R-:W-:Y:S05]  /*126f0*/  @!P2 BRA `(.L_x_9322) ;  /* 0x000000000004a947 */ /* 0x000fea0003800000 */
[----:B------:R-:W-:Y:S01]  /*12700*/  BPT.TRAP 0x1 ;  /* 0x000000040000795c */ /* 0x000fe20000300000 */
.L_x_9322:
[----:B------:R-:W3:Y:S01]  /*12710*/  LDL.LU R4, [R1+0x8] ;  /* 0x0000080001047983 */ /* 0x000ee20000300800 */
[----:B------:R-:W-:-:S04]  /*12720*/  VIADD R0, R0, 0x28860 ;  /* 0x0002886000007836 */ /* 0x000fc80000000000 */
[----:B---3--:R-:W-:-:S04]  /*12730*/  IMAD R4, R4, 0x8, R0 ;  /* 0x0000000804047824 */ /* 0x008fc800078e0200 */
[----:B------:R-:W3:Y:S02]  /*12740*/  SYNCS.PHASECHK.TRANS64.TRYWAIT P0, [R4+URZ], R5 ;  /* 0x00000005040075a7 */ /* 0x000ee4000800017f */
[----:B---3--:R-:W-:Y:S05]  /*12750*/  @!P0 BRA `(.L_x_9323) ;  /* 0x0000001c007c8947 */ /* 0x008fea0003800000 */
.L_x_9391:
[----:B------:R-:W-:-:S07]  /*12760*/  IMAD R3, R3, 0x8, R0 ;  /* 0x0000000803037824 */ /* 0x000fce00078e0200 */
.L_x_9324:
[----:B----4-:R4:W0:Y:S02]  /*12770*/  SYNCS.PHASECHK.TRANS64.TRYWAIT P0, [R3+URZ], R2 ;  /* 0x00000002030075a7 */ /* 0x010824000800017f */
[----:B0-----:R-:W-:Y:S05]  /*12780*/  @!P0 NANOSLEEP.SYNCS 0x989680 ;  /* 0x009896800000895d */ /* 0x001fea0003900000 */
[----:B------:R-:W0:Y:S02]  /*12790*/  @!P0 SYNCS.PHASECHK.TRANS64 P0, [R3+URZ], R2 ;  /* 0x00000002030085a7 */ /* 0x000e24000800007f */
[----:B0-----:R-:W-:Y:S05]  /*127a0*/  @!P0 BRA `(.L_x_9324) ;  /* 0xfffffffc00f08947 */ /* 0x001fea000383ffff */
.L_x_9317:
[----:B------:R-:W-:Y:S05]  /*127b0*/  BSYNC B0 ;  /* 0x0000000000007941 */ /* 0x000fea0003800000 */
.L_x_9316:
[----:B------:R-:W-:Y:S05]  /*127c0*/  EXIT ;  /* 0x000000000000794d */ /* 0x000fea0003800000 */
.L_x_9155:
[----:B0-----:R-:W-:-:S04]  /*127d0*/  IMAD.U32 R3, RZ, RZ, UR38 ;  /* 0x00000026ff037e24 */ /* 0x001fc8000f8e00ff */
[----:B------:R0:W1:Y:S03]  /*127e0*/  SYNCS.PHASECHK.TRANS64.TRYWAIT P1, [R3+URZ+0x28800], R0 ;  /* 0x02880000030075a7 */ /* 0x000066000802017f */
[----:B-1----:R-:W-:Y:S05]  /*127f0*/  @!P1 NANOSLEEP.SYNCS 0x989680 ;  /* 0x009896800000995d */ /* 0x002fea0003900000 */
[----:B------:R-:W1:Y:S02]  /*12800*/  @!P1 SYNCS.PHASECHK.TRANS64 P1, [R3+URZ+0x28800], R0 ;  /* 0x02880000030095a7 */ /* 0x000e64000802007f */
[----:B-1----:R-:W-:Y:S05]  /*12810*/  @!P1 BRA `(.L_x_9155) ;  /* 0xfffffffc00ec9947 */ /* 0x002fea000383ffff */
[----:B------:R-:W-:Y:S05]  /*12820*/  BRA `(.L_x_9325) ;  /* 0xfffffeec00c87947 */ /* 0x000fea000383ffff */
.L_x_9159:
[----:B-1----:R1:W2:Y:S02]  /*12830*/  SYNCS.PHASECHK.TRANS64.TRYWAIT P2, [R0+URZ+0x28830], R3 ;  /* 0x02883003000075a7 */ /* 0x0022a4000804017f */
[----:B--2---:R-:W-:Y:S05]  /*12840*/  @!P2 NANOSLEEP.SYNCS 0x989680 ;  /* 0x009896800000a95d */ /* 0x004fea0003900000 */
[----:B------:R-:W2:Y:S02]  /*12850*/  @!P2 SYNCS.PHASECHK.TRANS64 P2, [R0+URZ+0x28830], R3 ;  /* 0x028830030000a5a7 */ /* 0x000ea4000804007f */
[----:B--2---:R-:W-:Y:S05]  /*12860*/  @!P2 BRA `(.L_x_9159) ;  /* 0xfffffffc00f0a947 */ /* 0x004fea000383ffff */
[----:B------:R-:W-:Y:S05]  /*12870*/  BRA `(.L_x_9158) ;  /* 0xfffffeec00ec7947 */ /* 0x000fea000383ffff */
.L_x_9164:
[----:B-1----:R-:W-:-:S04]  /*12880*/  IMAD.U32 R9, RZ, RZ, UR6 ;  /* 0x00000006ff097e24 */ /* 0x002fc8000f8e00ff */
[----:B------:R1:W2:Y:S03]  /*12890*/  SYNCS.PHASECHK.TRANS64.TRYWAIT P3, [R9+URZ+0x28830], R8 ;  /* 0x02883008090075a7 */ /* 0x0002a6000806017f */
[----:B--2---:R-:W-:Y:S05]  /*128a0*/  @!P3 NANOSLEEP.SYNCS 0x989680 ;  /* 0x009896800000b95d */ /* 0x004fea0003900000 */
[----:B------:R-:W2:Y:S02]  /*128b0*/  @!P3 SYNCS.PHASECHK.TRANS64 P3, [R9+URZ+0x28830], R8 ;  /* 0x028830080900b5a7 */ /* 0x000ea4000806007f */
[----:B--2---:R-:W-:Y:S05]  /*128c0*/  @!P3 BRA `(.L_x_9164) ;  /* 0xfffffffc00ecb947 */ /* 0x004fea000383ffff */
[----:B------:R-:W-:Y:S05]  /*128d0*/  BRA `(.L_x_9161) ;  /* 0xffffff1800e87947 */ /* 0x000fea000383ffff */
.L_x_9168:
[----:B-1----:R-:W-:-:S04]  /*128e0*/  IMAD.U32 R9, RZ, RZ, UR6 ;  /* 0x00000006ff097e24 */ /* 0x002fc8000f8e00ff */
[----:B------:R1:W2:Y:S03]  /*128f0*/  SYNCS.PHASECHK.TRANS64.TRYWAIT P3, [R9+URZ+0x28850], R8 ;  /* 0x02885008090075a7 */ /* 0x0002a6000806017f */
[----:B--2---:R-:W-:Y:S05]  /*12900*/  @!P3 NANOSLEEP.SYNCS 0x989680 ;  /* 0x009896800000b95d */ /* 0x004fea0003900000 */
[----:B------:R-:W2:Y:S02]  /*12910*/  @!P3 SYNCS.PHASECHK.TRANS64 P3, [R9+URZ+0x28850], R8 ;  /* 0x028850080900b5a7 */ /* 0x000ea4000806007f */
[----:B--2---:R-:W-:Y:S05]  /*12920*/  @!P3 BRA `(.L_x_9168) ;  /* 0xfffffffc00ecb947 */ /* 0x004fea000383ffff */
[----:B------:R-:W-:Y:S05]  /*12930*/  BRA `(.L_x_9165) ;  /* 0xffffff1c00b07947 */ /* 0x000fea000383ffff */
.L_x_9174:
[----:B-1----:R-:W-:-:S04]  /*12940*/  IMAD.U32 R8, RZ, RZ, UR6 ;  /* 0x00000006ff087e24 */ /* 0x002fc8000f8e00ff */
[----:B------:R1:W2:Y:S03]  /*12950*/  SYNCS.PHASECHK.TRANS64.TRYWAIT P2, [R8+URZ+0x28830], R5 ;  /* 0x02883005080075a7 */ /* 0x0002a6000804017f */
[----:B--2---:R-:W-:Y:S05]  /*12960*/  @!P2 NANOSLEEP.SYNCS 0x989680 ;  /* 0x009896800000a95d */ /* 0x004fea0003900000 */
[----:B------:R-:W2:Y:S02]  /*12970*/  @!P2 SYNCS.PHASECHK.TRANS64 P2, [R8+URZ+0x28830], R5 ;  /* 0x028830050800a5a7 */ /* 0x000ea4000804007f */
[----:B--2---:R-:W-:Y:S05]  /*12980*/  @!P2 BRA `(.L_x_9174) ;  /* 0xfffffffc00eca947 */ /* 0x004fea000383ffff */
[----:B------:R-:W-:Y:S05]  /*12990*/  BRA `(.L_x_9171) ;  /* 0xffffff4c00107947 */ /* 0x000fea000383ffff */
.L_x_9178:
[----:B-1----:R-:W-:-:S04]  /*129a0*/  IMAD.U32 R8, RZ, RZ, UR6 ;  /* 0x00000006ff087e24 */ /* 0x002fc8000f8e00ff */
[----:B------:R1:W2:Y:S03]  /*129b0*/  SYNCS.PHASECHK.TRANS64.TRYWAIT P2, [R8+URZ+0x28850], R5 ;  /* 0x02885005080075a7 */ /* 0x0002a6000804017f */
[----:B--2---:R-:W-:Y:S05]  /*129c0*/  @!P2 NANOSLEEP.SYNCS 0x989680 ;  /* 0x009896800000a95d */ /* 0x004fea0003900000 */
[----:B------:R-:W2:Y:S02]  /*129d0*/  @!P2 SYNCS.PHASECHK.TRANS64 P2, [R8+URZ+0x28850], R5 ;  /* 0x028850050800a5a7 */ /* 0x000ea4000804007f */
[----:B--2---:R-:W-:Y:S05]  /*129e0*/  @!P2 BRA `(.L_x_9178) ;  /* 0xfffffffc00eca947 */ /* 0x004fea000383ffff */
[----:B------:R-:W-:Y:S05]  /*129f0*/  BRA `(.L_x_9175) ;  /* 0xffffff4c00d87947 */ /* 0x000fea000383ffff */
.L_x_9183:
[----:B-1----:R-:W-:-:S04]  /*12a00*/  IMAD.U32 R5, RZ, RZ, UR5 ;  /* 0x00000005ff057e24 */ /* 0x002fc8000f8e00ff */
[----:B------:R1:W2:Y:S03]  /*12a10*/  SYNCS.PHASECHK.TRANS64.TRYWAIT P0, [R5+URZ+0x28850], R4 ;  /* 0x02885004050075a7 */ /* 0x0002a6000800017f */
[----:B--2---:R-:W-:Y:S05]  /*12a20*/  @!P0 NANOSLEEP.SYNCS 0x989680 ;  /* 0x009896800000895d */ /* 0x004fea0003900000 */
[----:B------:R-:W2:Y:S02]  /*12a30*/  @!P0 SYNCS.PHASECHK.TRANS64 P0, [R5+URZ+0x28850], R4 ;  /* 0x02885004050085a7 */ /* 0x000ea4000800007f */
[----:B--2---:R-:W-:Y:S05]  /*12a40*/  @!P0 BRA `(.L_x_9183) ;  /* 0xfffffffc00ec8947 */ /* 0x004fea000383ffff */
[----:B------:R-:W-:Y:S05]  /*12a50*/  BRA `(.L_x_9182) ;  /* 0xffffff7000b87947 */ /* 0x000fea000383ffff */
.L_x_9225:
        /* <DEDUP_REMOVED lines=11> */
.L_x_9327:
[----:B------:R-:W-:Y:S05]  /*12b10*/  BSYNC B0 ;  /* 0x0000000000007941 */ /* 0x000fea0003800000 */
.L_x_9326:
[----:B------:R-:W-:Y:S05]  /*12b20*/  BRA `(.L_x_9328) ;  /* 0xffffffb4000c7947 */ /* 0x000fea000383ffff */
.L_x_9227:
[----:B------:R-:W-:Y:S01]  /*12b30*/  BSSY B0, `(.L_x_9329) ;  /* 0x0000006000007945 */ /* 0x000fe20003800000 */
[----:B------:R-:W-:-:S07]  /*12b40*/  IMAD.MOV.U32 R15, RZ, RZ, -0x1 ;  /* 0xffffffffff0f7424 */ /* 0x000fce00078e00ff */
[----:B0123--:R-:W-:Y:S05]  /*12b50*/  WARPSYNC.COLLECTIVE R15, `(.L_x_9330) ;  /* 0x000000000f0c7348 */ /* 0x00ffea0003c00000 */
[----:B------:R-:W-:Y:S02]  /*12b60*/  ELECT P6, UR62, PT ;  /* 0x00000000003e782f */ /* 0x000fe400038c0000 */
[----:B------:R-:W-:Y:S01]  /*12b70*/  MOV R14, UR62 ;  /* 0x0000003e000e7c02 */ /* 0x000fe20008000f00 */
[----:B0123--:R-:W-:Y:S10]  /*12b80*/  ENDCOLLECTIVE ;  /* 0x000000000000791b */ /* 0x00fff40003800000 */
.L_x_9330:
[----:B------:R-:W-:Y:S05]  /*12b90*/  BSYNC B0 ;  /* 0x0000000000007941 */ /* 0x000fea0003800000 */
.L_x_9329:
[----:B------:R-:W-:Y:S05]  /*12ba0*/  BRA `(.L_x_9331) ;  /* 0xffffffb400147947 */ /* 0x000fea000383ffff */
.L_x_9229:
[----:B---3--:R3:W4:Y:S02]  /*12bb0*/  SYNCS.PHASECHK.TRANS64.TRYWAIT P0, [R0+URZ+0x28840], R2 ;  /* 0x02884002000075a7 */ /* 0x008724000800017f */
[----:B----4-:R-:W-:Y:S05]  /*12bc0*/  @!P0 NANOSLEEP.SYNCS 0x989680 ;  /* 0x009896800000895d */ /* 0x010fea0003900000 */
[----:B------:R-:W4:Y:S02]  /*12bd0*/  @!P0 SYNCS.PHASECHK.TRANS64 P0, [R0+URZ+0x28840], R2 ;  /* 0x02884002000085a7 */ /* 0x000f24000800007f */
[----:B----4-:R-:W-:Y:S05]  /*12be0*/  @!P0 BRA `(.L_x_9229) ;  /* 0xfffffffc00f08947 */ /* 0x010fea000383ffff */
[----:B------:R-:W-:Y:S05]  /*12bf0*/  BRA `(.L_x_9332) ;  /* 0xffffffb400807947 */ /* 0x000fea000383ffff */
.L_x_9233:
[----:B------:R-:W-:Y:S01]  /*12c00*/  IMAD.MOV.U32 R13, RZ, RZ, R0 ;  /* 0x000000ffff0d7224 */ /* 0x000fe200078e0000 */
[----:B------:R-:W0:Y:S01]  /*12c10*/  S2R R6, SR_TID.X ;  /* 0x0000000000067919 */ /* 0x000e220000002100 */
[----:B------:R-:W-:Y:S02]  /*12c20*/  IMAD.MOV.U32 R12, RZ, RZ, RZ ;  /* 0x000000ffff0c7224 */ /* 0x000fe400078e00ff */
[----:B------:R-:W-:Y:S02]  /*12c30*/  IMAD.MOV.U32 R11, RZ, RZ, 0x181f ;  /* 0x0000181fff0b7424 */ /* 0x000fe400078e00ff */
[----:B------:R-:W-:Y:S02]  /*12c40*/  IMAD.MOV.U32 R15, RZ, RZ, -0x1 ;  /* 0xffffffffff0f7424 */ /* 0x000fe400078e00ff */
[----:B-----5:R-:W-:-:S07]  /*12c50*/  IMAD R2, R10, R7, RZ ;  /* 0x000000070a027224 */ /* 0x020fce00078e02ff */
[----:B0-----:R-:W-:Y:S05]  /*12c60*/  WARPSYNC.COLLECTIVE R15, `(.L_x_9333) ;  /* 0x000000000f087348 */ /* 0x001fea0003c00000 */
[----:B------:R1:W2:Y:S02]  /*12c70*/  SHFL.IDX P6, R14, R13, R12, R11 ;  /* 0x0000000c0d0e7389 */ /* 0x0002a400000c000b */
[----:B012---:R-:W-:Y:S01]  /*12c80*/  ENDCOLLECTIVE ;  /* 0x000000000000791b */ /* 0x007fe20003800000 */
.L_x_9333:
[----:B------:R-:W-:Y:S01]  /*12c90*/  IMAD.MOV.U32 R13, RZ, RZ, R3 ;  /* 0x000000ffff0d7224 */ /* 0x000fe200078e0003 */
[----:B------:R-:W-:Y:S01]  /*12ca0*/  LOP3.LUT R6, R6, 0x7f, RZ, 0xc0, !PT ;  /* 0x0000007f06067812 */ /* 0x000fe200078ec0ff */
[----:B------:R-:W-:-:S07]  /*12cb0*/  IMAD.MOV.U32 R4, RZ, RZ, R14 ;  /* 0x000000ffff047224 */ /* 0x000fce00078e000e */
[----:B------:R-:W-:Y:S05]  /*12cc0*/  WARPSYNC.COLLECTIVE R15, `(.L_x_9334) ;  /* 0x000000000f087348 */ /* 0x000fea0003c00000 */
[----:B------:R0:W1:Y:S02]  /*12cd0*/  SHFL.IDX P6, R14, R13, R12, R11 ;  /* 0x0000000c0d0e7389 */ /* 0x00006400000c000b */
[----:B01----:R-:W-:Y:S01]  /*12ce0*/  ENDCOLLECTIVE ;  /* 0x000000000000791b */ /* 0x003fe20003800000 */
.L_x_9334:
[----:B------:R-:W-:-:S05]  /*12cf0*/  SHF.R.U32.HI R6, RZ, 0x3, R6 ;  /* 0x00000003ff067819 */ /* 0x000fca0000011606 */
[----:B------:R-:W-:-:S05]  /*12d00*/  IMAD R17, R17, 0x80, R6 ;  /* 0x0000008011117824 */ /* 0x000fca00078e0206 */
[----:B------:R-:W-:Y:S01]  /*12d10*/  ISETP.GE.AND P2, PT, R17, R2, PT ;  /* 0x000000021100720c */ /* 0x000fe20003f46270 */
[----:B------:R-:W-:Y:S02]  /*12d20*/  IMAD.MOV.U32 R13, RZ, RZ, R0 ;  /* 0x000000ffff0d7224 */ /* 0x000fe400078e0000 */
[----:B------:R-:W-:Y:S02]  /*12d30*/  IMAD.MOV.U32 R12, RZ, RZ, 0x1 ;  /* 0x00000001ff0c7424 */ /* 0x000fe400078e00ff */
[----:B------:R-:W-:-:S08]  /*12d40*/  IMAD.MOV.U32 R5, RZ, RZ, R14 ;  /* 0x000000ffff057224 */ /* 0x000fd000078e000e */
[----:B------:R-:W-:Y:S05]  /*12d50*/  WARPSYNC.COLLECTIVE R15, `(.L_x_9335) ;  /* 0x000000000f087348 */ /* 0x000fea0003c00000 */
[----:B------:R0:W1:Y:S02]  /*12d60*/  SHFL.IDX P6, R14, R13, R12, R11 ;  /* 0x0000000c0d0e7389 */ /* 0x00006400000c000b */
[----:B01----:R-:W-:Y:S01]  /*12d70*/  ENDCOLLECTIVE ;  /* 0x000000000000791b */ /* 0x003fe20003800000 */
.L_x_9335:
        /* <DEDUP_REMOVED lines=10> */
.L_x_9336:
[----:B------:R-:W-:Y:S01]  /*12e20*/  @!PT LDS RZ, [RZ] ;  /* 0x00000000fffff984 */ /* 0x000fe20000000800 */
[----:B------:R-:W-:Y:S01]  /*12e30*/  @!PT LDS RZ, [RZ] ;  /* 0x00000000fffff984 */ /* 0x000fe20000000800 */
[----:B------:R-:W-:Y:S01]  /*12e40*/  @!PT LDS RZ, [RZ] ;  /* 0x00000000fffff984 */ /* 0x000fe20000000800 */
[----:B------:R-:W-:Y:S04]  /*12e50*/  @!P2 LDGSTS.E.BYPASS.LTC128B.128 [R8+0x10400], desc[UR40][R4.64], !P0 ;  /* 0x104000000408afae */ /* 0x000fe8000c101d68 */
[----:B------:R0:W-:Y:S01]  /*12e60*/  @!P2 LDGSTS.E.BYPASS.LTC128B.128 [R8+0x14400], desc[UR40][R4.64+0x80], !P1 ;  /* 0x144000800408afae */ /* 0x0001e2000c901d68 */
[----:B------:R-:W-:Y:S02]  /*12e70*/  IMAD.MOV.U32 R13, RZ, RZ, R0 ;  /* 0x000000ffff0d7224 */ /* 0x000fe400078e0000 */
[----:B------:R-:W-:Y:S02]  /*12e80*/  IMAD.MOV.U32 R12, RZ, RZ, 0x2 ;  /* 0x00000002ff0c7424 */ /* 0x000fe400078e00ff */
[----:B0-----:R-:W-:Y:S02]  /*12e90*/  VIADD R4, R17, 0x10 ;  /* 0x0000001011047836 */ /* 0x001fe40000000000 */
[----:B------:R-:W-:-:S03]  /*12ea0*/  IMAD.MOV.U32 R6, RZ, RZ, R14 ;  /* 0x000000ffff067224 */ /* 0x000fc600078e000e */
[----:B------:R-:W-:-:S13]  /*12eb0*/  ISETP.GE.AND P2, PT, R4, R2, PT ;  /* 0x000000020400720c */ /* 0x000fda0003f46270 */
[----:B------:R-:W-:Y:S05]  /*12ec0*/  WARPSYNC.COLLECTIVE R15, `(.L_x_9337) ;  /* 0x000000000f087348 */ /* 0x000fea0003c00000 */
[----:B------:R0:W1:Y:S02]  /*12ed0*/  SHFL.IDX P6, R14, R13, R12, R11 ;  /* 0x0000000c0d0e7389 */ /* 0x00006400000c000b */
[----:B01----:R-:W-:Y:S01]  /*12ee0*/  ENDCOLLECTIVE ;  /* 0x000000000000791b */ /* 0x003fe20003800000 */
.L_x_9337:
[----:B------:R-:W-:Y:S01]  /*12ef0*/  @!P2 LEA R5, P3, R9, R6, 0x1 ;  /* 0x000000060905a211 */ /* 0x000fe200078608ff */
[----:B------:R-:W-:-:S04]  /*12f00*/  IMAD.MOV.U32 R13, RZ, RZ, R3 ;  /* 0x000000ffff0d7224 */ /* 0x000fc800078e0003 */
        /* <DEDUP_REMOVED lines=8> */
[----:B------:R-:W-:Y:S04]  /*12f90*/  @!P2 LDGSTS.E.BYPASS.LTC128B.128 [R8+0x10c00], desc[UR40][R4.64], !P0 ;  /* 0x10c000000408afae */ /* 0x000fe8000c101d68 */
[----:B------:R0:W-:Y:S02]  /*12fa0*/  @!P2 LDGSTS.E.BYPASS.LTC128B.128 [R8+0x14c00], desc[UR40][R4.64+0x80], !P1 ;  /* 0x14c000800408afae */ /* 0x0001e4000c901d68 */
[----:B0-----:R-:W-:-:S05]  /*12fb0*/  VIADD R4, R17, 0x20 ;  /* 0x0000002011047836 */ /* 0x001fca0000000000 */
[----:B------:R-:W-:Y:S01]  /*12fc0*/  ISETP.GE.AND P2, PT, R4, R2, PT ;  /* 0x000000020400720c */ /* 0x000fe20003f46270 */
[----:B------:R-:W-:-:S12]  /*12fd0*/  IMAD.MOV.U32 R4, RZ, RZ, R14 ;  /* 0x000000ffff047224 */ /* 0x000fd800078e000e */
[----:B------:R-:W-:Y:S05]  /*12fe0*/  WARPSYNC.COLLECTIVE R15, `(.L_x_9338) ;  /* 0x000000000f087348 */ /* 0x000fea0003c00000 */
[----:B------:R0:W1:Y:S02]  /*12ff0*/  SHFL.IDX P6, R14, R13, R12, R11 ;  /* 0x0000000c0d0e7389 */ /* 0x00006400000c000b */
[----:B01----:R-:W-:Y:S01]  /*13000*/  ENDCOLLECTIVE ;  /* 0x000000000000791b */ /* 0x003fe20003800000 */
.L_x_9338:
[----:B------:R-:W-:Y:S02]  /*13010*/  IMAD.MOV.U32 R13, RZ, RZ, R0 ;  /* 0x000000ffff0d7224 */ /* 0x000fe400078e0000 */
[----:B------:R-:W-:Y:S02]  /*13020*/  IMAD.MOV.U32 R12, RZ, RZ, 0x3 ;  /* 0x00000003ff0c7424 */ /* 0x000fe400078e00ff */
[----:B------:R-:W-:-:S07]  /*13030*/  IMAD.MOV.U32 R5, RZ, RZ, R14 ;  /* 0x000000ffff057224 */ /* 0x000fce00078e000e */
[----:B------:R-:W-:Y:S05]  /*13040*/  WARPSYNC.COLLECTIVE R15, `(.L_x_9339) ;  /* 0x000000000f087348 */ /* 0x000fea0003c00000 */
[----:B------:R0:W1:Y:S02]  /*13050*/  SHFL.IDX P6, R14, R13, R12, R11 ;  /* 0x0000000c0d0e7389 */ /* 0x00006400000c000b */
[----:B01----:R-:W-:Y:S01]  /*13060*/  ENDCOLLECTIVE ;  /* 0x000000000000791b */ /* 0x003fe20003800000 */
.L_x_9339:
        /* <DEDUP_REMOVED lines=17> */
.L_x_9340:
[----:B------:R-:W-:Y:S02]  /*13180*/  IMAD.MOV.U32 R13, RZ, RZ, R0 ;  /* 0x000000ffff0d7224 */ /* 0x000fe400078e0000 */
[----:B------:R-:W-:Y:S02]  /*13190*/  IMAD.MOV.U32 R12, RZ, RZ, 0x4 ;  /* 0x00000004ff0c7424 */ /* 0x000fe400078e00ff */
[----:B------:R-:W-:-:S07]  /*131a0*/  IMAD.MOV.U32 R5, RZ, RZ, R14 ;  /* 0x000000ffff057224 */ /* 0x000fce00078e000e */
[----:B------:R-:W-:Y:S05]  /*131b0*/  WARPSYNC.COLLECTIVE R15, `(.L_x_9341) ;  /* 0x000000000f087348 */ /* 0x000fea0003c00000 */
[----:B------:R0:W1:Y:S02]  /*131c0*/  SHFL.IDX P6, R14, R13, R12, R11 ;  /* 0x0000000c0d0e7389 */ /* 0x00006400000c000b */
[----:B01----:R-:W-:Y:S01]  /*131d0*/  ENDCOLLECTIVE ;  /* 0x000000000000791b */ /* 0x003fe20003800000 */
.L_x_9341:
        /* <DEDUP_REMOVED lines=17> */
.L_x_9342:
[----:B------:R-:W-:Y:S02]  /*132f0*/  IMAD.MOV.U32 R13, RZ, RZ, R0 ;  /* 0x000000ffff0d7224 */ /* 0x000fe400078e0000 */
[----:B------:R-:W-:Y:S02]  /*13300*/  IMAD.MOV.U32 R12, RZ, RZ, 0x5 ;  /* 0x00000005ff0c7424 */ /* 0x000fe400078e00ff */
[----:B------:R-:W-:-:S07]  /*13310*/  IMAD.MOV.U32 R5, RZ, RZ, R14 ;  /* 0x000000ffff057224 */ /* 0x000fce00078e000e */
[----:B------:R-:W-:Y:S05]  /*13320*/  WARPSYNC.COLLECTIVE R15, `(.L_x_9343) ;  /* 0x000000000f087348 */ /* 0x000fea0003c00000 */
[----:B------:R0:W1:Y:S02]  /*13330*/  SHFL.IDX P6, R14, R13, R12, R11 ;  /* 0x0000000c0d0e7389 */ /* 0x00006400000c000b */
[----:B01----:R-:W-:Y:S01]  /*13340*/  ENDCOLLECTIVE ;  /* 0x000000000000791b */ /* 0x003fe20003800000 */
.L_x_9343:
        /* <DEDUP_REMOVED lines=17> */
.L_x_9344:
[----:B------:R-:W-:Y:S02]  /*13460*/  IMAD.MOV.U32 R13, RZ, RZ, R0 ;  /* 0x000000ffff0d7224 */ /* 0x000fe400078e0000 */
[----:B------:R-:W-:Y:S02]  /*13470*/  IMAD.MOV.U32 R12, RZ, RZ, 0x6 ;  /* 0x00000006ff0c7424 */ /* 0x000fe400078e00ff */
[----:B------:R-:W-:-:S07]  /*13480*/  IMAD.MOV.U32 R5, RZ, RZ, R14 ;  /* 0x000000ffff057224 */ /* 0x000fce00078e000e */
[----:B------:R-:W-:Y:S05]  /*13490*/  WARPSYNC.COLLECTIVE R15, `(.L_x_9345) ;  /* 0x000000000f087348 */ /* 0x000fea0003c00000 */
[----:B------:R0:W1:Y:S02]  /*134a0*/  SHFL.IDX P6, R14, R13, R12, R11 ;  /* 0x0000000c0d0e7389 */ /* 0x00006400000c000b */
[----:B01----:R-:W-:Y:S01]  /*134b0*/  ENDCOLLECTIVE ;  /* 0x000000000000791b */ /* 0x003fe20003800000 */
.L_x_9345:
        /* <DEDUP_REMOVED lines=16> */
.L_x_9346:
[----:B------:R-:W-:Y:S02]  /*135c0*/  IMAD.MOV.U32 R13, RZ, RZ, R0 ;  /* 0x000000ffff0d7224 */ /* 0x000fe400078e0000 */
[----:B------:R-:W-:Y:S02]  /*135d0*/  IMAD.MOV.U32 R12, RZ, RZ, 0x7 ;  /* 0x00000007ff0c7424 */ /* 0x000fe400078e00ff */
[----:B------:R-:W-:-:S07]  /*135e0*/  IMAD.MOV.U32 R5, RZ, RZ, R14 ;  /* 0x000000ffff057224 */ /* 0x000fce00078e000e */
[----:B------:R-:W-:Y:S05]  /*135f0*/  WARPSYNC.COLLECTIVE R15, `(.L_x_9347) ;  /* 0x000000000f087348 */ /* 0x000fea0003c00000 */
[----:B------:R0:W1:Y:S02]  /*13600*/  SHFL.IDX P6, R14, R13, R12, R11 ;  /* 0x0000000c0d0e7389 */ /* 0x00006400000c000b */
[----:B01----:R-:W-:Y:S01]  /*13610*/  ENDCOLLECTIVE ;  /* 0x000000000000791b */ /* 0x003fe20003800000 */
.L_x_9347:
        /* <DEDUP_REMOVED lines=10> */
.L_x_9348:
[----:B------:R-:W-:Y:S01]  /*136c0*/  @!PT LDS RZ, [RZ] ;  /* 0x00000000fffff984 */ /* 0x000fe20000000800 */
[----:B------:R-:W-:Y:S01]  /*136d0*/  @!PT LDS RZ, [RZ] ;  /* 0x00000000fffff984 */ /* 0x000fe20000000800 */
[----:B------:R-:W-:Y:S01]  /*136e0*/  @!PT LDS RZ, [RZ] ;  /* 0x00000000fffff984 */ /* 0x000fe20000000800 */
[----:B------:R0:W-:Y:S04]  /*136f0*/  @!P2 LDGSTS.E.BYPASS.LTC128B.128 [R8+0x13400], desc[UR40][R4.64], !P0 ;  /* 0x134000000408afae */ /* 0x0001e8000c101d68 */
[----:B------:R0:W-:Y:S01]  /*13700*/  @!P2 LDGSTS.E.BYPASS.LTC128B.128 [R8+0x17400], desc[UR40][R4.64+0x80], !P1 ;  /* 0x174000800408afae */ /* 0x0001e2000c901d68 */
[----:B------:R-:W-:Y:S01]  /*13710*/  IMAD.MOV.U32 R3, RZ, RZ, R14 ;  /* 0x000000ffff037224 */ /* 0x000fe200078e000e */
[----:B------:R-:W-:Y:S06]  /*13720*/  BRA `(.L_x_9349) ;  /* 0xffffffb800447947 */ /* 0x000fec000383ffff */
.L_x_9238:
[----:B0-----:R-:W2:Y:S02]  /*13730*/  LDL R2, [R1+0x4] ;  /* 0x0000040001027983 */ /* 0x001ea40000100800 */
[----:B--2---:R0:W1:Y:S02]  /*13740*/  SYNCS.PHASECHK.TRANS64.TRYWAIT P0, [R2+URZ+0x28820], R0 ;  /* 0x02882000020075a7 */ /* 0x004064000800017f */
[----:B-1----:R-:W-:Y:S05]  /*13750*/  @!P0 NANOSLEEP.SYNCS 0x989680 ;  /* 0x009896800000895d */ /* 0x002fea0003900000 */
[----:B------:R-:W1:Y:S02]  /*13760*/  @!P0 SYNCS.PHASECHK.TRANS64 P0, [R2+URZ+0x28820], R0 ;  /* 0x02882000020085a7 */ /* 0x000e64000800007f */
[----:B-1----:R-:W-:Y:S05]  /*13770*/  @!P0 BRA `(.L_x_9238) ;  /* 0xfffffffc00ec8947 */ /* 0x002fea000383ffff */
[----:B------:R-:W-:Y:S05]  /*13780*/  BRA `(.L_x_9350) ;  /* 0xffffffb800b87947 */ /* 0x000fea000383ffff */
.L_x_9247:
[----:B-1----:R1:W2:Y:S02]  /*13790*/  SYNCS.PHASECHK.TRANS64.TRYWAIT P0, [R2+URZ+0x28840], R0 ;  /* 0x02884000020075a7 */ /* 0x0022a4000800017f */
[----:B--2---:R-:W-:Y:S05]  /*137a0*/  @!P0 NANOSLEEP.SYNCS 0x989680 ;  /* 0x009896800000895d */ /* 0x004fea0003900000 */
[----:B------:R-:W2:Y:S02]  /*137b0*/  @!P0 SYNCS.PHASECHK.TRANS64 P0, [R2+URZ+0x28840], R0 ;  /* 0x02884000020085a7 */ /* 0x000ea4000800007f */
[----:B--2---:R-:W-:Y:S05]  /*137c0*/  @!P0 BRA `(.L_x_9247) ;  /* 0xfffffffc00f08947 */ /* 0x004fea000383ffff */
[----:B------:R-:W-:Y:S05]  /*137d0*/  BRA `(.L_x_9351) ;  /* 0xffffffbc007c7947 */ /* 0x000fea000383ffff */
.L_x_9253:
[----:B0-----:R0:W1:Y:S02]  /*137e0*/  SYNCS.PHASECHK.TRANS64.TRYWAIT P0, [R2+URZ+0x60], R0 ;  /* 0x00006000020075a7 */ /* 0x001064000800017f */
[----:B-1----:R-:W-:Y:S05]  /*137f0*/  @!P0 NANOSLEEP.SYNCS 0x989680 ;  /* 0x009896800000895d */ /* 0x002fea0003900000 */
[----:B------:R-:W1:Y:S02]  /*13800*/  @!P0 SYNCS.PHASECHK.TRANS64 P0, [R2+URZ+0x60], R0 ;  /* 0x00006000020085a7 */ /* 0x000e64000800007f */
[----:B-1----:R-:W-:Y:S05]  /*13810*/  @!P0 BRA `(.L_x_9253) ;  /* 0xfffffffc00f08947 */ /* 0x002fea000383ffff */
[----:B------:R-:W-:Y:S05]  /*13820*/  BRA `(.L_x_9352) ;  /* 0xffffffc000587947 */ /* 0x000fea000383ffff */
.L_x_9262:
[----:B--2---:R2:W3:Y:S02]  /*13830*/  SYNCS.PHASECHK.TRANS64.TRYWAIT P0, [R3+URZ+0x28840], R2 ;  /* 0x02884002030075a7 */ /* 0x0044e4000800017f */
[----:B---3--:R-:W-:Y:S05]  /*13840*/  @!P0 NANOSLEEP.SYNCS 0x989680 ;  /* 0x009896800000895d */ /* 0x008fea0003900000 */
[----:B------:R-:W3:Y:S02]  /*13850*/  @!P0 SYNCS.PHASECHK.TRANS64 P0, [R3+URZ+0x28840], R2 ;  /* 0x02884002030085a7 */ /* 0x000ee4000800007f */
[----:B---3--:R-:W-:Y:S05]  /*13860*/  @!P0 BRA `(.L_x_9262) ;  /* 0xfffffffc00f08947 */ /* 0x008fea000383ffff */
[----:B------:R-:W-:Y:S05]  /*13870*/  BRA `(.L_x_9353) ;  /* 0xffffffc400f87947 */ /* 0x000fea000383ffff */
.L_x_9268:
[----:B0-----:R0:W2:Y:S02]  /*13880*/  SYNCS.PHASECHK.TRANS64.TRYWAIT P0, [R2+URZ+0x60], R3 ;  /* 0x00006003020075a7 */ /* 0x0010a4000800017f */
[----:B--2---:R-:W-:Y:S05]  /*13890*/  @!P0 NANOSLEEP.SYNCS 0x989680 ;  /* 0x009896800000895d */ /* 0x004fea0003900000 */
[----:B------:R-:W2:Y:S02]  /*138a0*/  @!P0 SYNCS.PHASECHK.TRANS64 P0, [R2+URZ+0x60], R3 ;  /* 0x00006003020085a7 */ /* 0x000ea4000800007f */
[----:B--2---:R-:W-:Y:S05]  /*138b0*/  @!P0 BRA `(.L_x_9268) ;  /* 0xfffffffc00f08947 */ /* 0x004fea000383ffff */
[----:B------:R-:W-:Y:S05]  /*138c0*/  BRA `(.L_x_9354) ;  /* 0xffffffc800d47947 */ /* 0x000fea000383ffff */
.L_x_9277:
[----:B---3--:R3:W4:Y:S02]  /*138d0*/  SYNCS.PHASECHK.TRANS64.TRYWAIT P0, [R2+URZ+0x28840], R3 ;  /* 0x02884003020075a7 */ /* 0x008724000800017f */
[----:B----4-:R-:W-:Y:S05]  /*138e0*/  @!P0 NANOSLEEP.SYNCS 0x989680 ;  /* 0x009896800000895d */ /* 0x010fea0003900000 */
[----:B------:R-:W4:Y:S02]  /*138f0*/  @!P0 SYNCS.PHASECHK.TRANS64 P0, [R2+URZ+0x28840], R3 ;  /* 0x02884003020085a7 */ /* 0x000f24000800007f */
[----:B----4-:R-:W-:Y:S05]  /*13900*/  @!P0 BRA `(.L_x_9277) ;  /* 0xfffffffc00f08947 */ /* 0x010fea000383ffff */
[----:B------:R-:W-:Y:S05]  /*13910*/  BRA `(.L_x_9355) ;  /* 0xffffffd000487947 */ /* 0x000fea000383ffff */
.L_x_9283:
[----:B0-----:R0:W2:Y:S02]  /*13920*/  SYNCS.PHASECHK.TRANS64.TRYWAIT P0, [R2+URZ+0x60], R5 ;  /* 0x00006005020075a7 */ /* 0x0010a4000800017f */
[----:B--2---:R-:W-:Y:S05]  /*13930*/  @!P0 NANOSLEEP.SYNCS 0x989680 ;  /* 0x009896800000895d */ /* 0x004fea0003900000 */
[----:B------:R-:W2:Y:S02]  /*13940*/  @!P0 SYNCS.PHASECHK.TRANS64 P0, [R2+URZ+0x60], R5 ;  /* 0x00006005020085a7 */ /* 0x000ea4000800007f */
[----:B--2---:R-:W-:Y:S05]  /*13950*/  @!P0 BRA `(.L_x_9283) ;  /* 0xfffffffc00f08947 */ /* 0x004fea000383ffff */
[----:B------:R-:W-:Y:S05]  /*13960*/  BRA `(.L_x_9356) ;  /* 0xffffffd400247947 */ /* 0x000fea000383ffff */
.L_x_9294:
[----:B0-----:R0:W2:Y:S02]  /*13970*/  SYNCS.PHASECHK.TRANS64.TRYWAIT P0, [R0+URZ+0x28860], R2 ;  /* 0x02886002000075a7 */ /* 0x0010a4000800017f */
[----:B--2---:R-:W-:Y:S05]  /*13980*/  @!P0 NANOSLEEP.SYNCS 0x989680 ;  /* 0x009896800000895d */ /* 0x004fea0003900000 */
[----:B------:R-:W2:Y:S02]  /*13990*/  @!P0 SYNCS.PHASECHK.TRANS64 P0, [R0+URZ+0x28860], R2 ;  /* 0x02886002000085a7 */ /* 0x000ea4000800007f */
[----:B--2---:R-:W-:Y:S05]  /*139a0*/  @!P0 BRA `(.L_x_9294) ;  /* 0xfffffffc00f08947 */ /* 0x004fea000383ffff */
[----:B------:R-:W-:Y:S05]  /*139b0*/  BRA `(.L_x_9357) ;  /* 0xffffffd8007c7947 */ /* 0x000fea000383ffff */
.L_x_9301:
[----:B------:R-:W-:Y:S01]  /*139c0*/  BSSY B0, `(.L_x_9358) ;  /* 0x0000008000007945 */ /* 0x000fe20003800000 */
[----:B------:R-:W-:Y:S02]  /*139d0*/  IMAD.MOV.U32 R13, RZ, RZ, R16 ;  /* 0x000000ffff0d7224 */ /* 0x000fe400078e0010 */
[----:B------:R-:W-:Y:S02]  /*139e0*/  IMAD.MOV.U32 R12, RZ, RZ, RZ ;  /* 0x000000ffff0c7224 */ /* 0x000fe400078e00ff */
[----:B------:R-:W-:Y:S02]  /*139f0*/  IMAD.MOV.U32 R11, RZ, RZ, 0x1f ;  /* 0x0000001fff0b7424 */ /* 0x000fe400078e00ff */
[----:B------:R-:W-:-:S07]  /*13a00*/  IMAD.MOV.U32 R15, RZ, RZ, -0x1 ;  /* 0xffffffffff0f7424 */ /* 0x000fce00078e00ff */
[----:B0123-5:R-:W-:Y:S05]  /*13a10*/  WARPSYNC.COLLECTIVE R15, `(.L_x_9359) ;  /* 0x000000000f087348 */ /* 0x02ffea0003c00000 */
[----:B------:R4:W0:Y:S02]  /*13a20*/  SHFL.IDX P6, R14, R13, R12, R11 ;  /* 0x0000000c0d0e7389 */ /* 0x00082400000c000b */
[----:B012345:R-:W-:Y:S01]  /*13a30*/  ENDCOLLECTIVE ;  /* 0x000000000000791b */ /* 0x03ffe20003800000 */
.L_x_9359:
[----:B------:R-:W-:Y:S05]  /*13a40*/  BSYNC B0 ;  /* 0x0000000000007941 */ /* 0x000fea0003800000 */
.L_x_9358:
        /* <DEDUP_REMOVED lines=9> */
.L_x_9360:
        /* <DEDUP_REMOVED lines=18> */
.L_x_9361:
[----:B------:R-:W-:Y:S01]  /*13c00*/  IMAD.MOV.U32 R12, RZ, RZ, 0x2 ;  /* 0x00000002ff0c7424 */ /* 0x000fe200078e00ff */
[----:B------:R-:W-:-:S05]  /*13c10*/  SEL R7, R14, RZ, P1 ;  /* 0x000000ff0e077207 */ /* 0x000fca0000800000 */
[----:B------:R-:W-:-:S04]  /*13c20*/  IMAD.IADD R3, R2, 0x1, R7 ;  /* 0x0000000102037824 */ /* 0x000fc800078e0207 */
[----:B------:R-:W-:-:S07]  /*13c30*/  IMAD.MOV.U32 R13, RZ, RZ, R3 ;  /* 0x000000ffff0d7224 */ /* 0x000fce00078e0003 */
[----:B------:R-:W-:Y:S05]  /*13c40*/  WARPSYNC.COLLECTIVE R15, `(.L_x_9362) ;  /* 0x000000000f087348 */ /* 0x000fea0003c00000 */
[----:B------:R0:W1:Y:S02]  /*13c50*/  SHFL.UP P6, R14, R13, R12, R11 ;  /* 0x0400000c0d0e7389 */ /* 0x00006400000c000b */
[----:B01----:R-:W-:Y:S01]  /*13c60*/  ENDCOLLECTIVE ;  /* 0x000000000000791b */ /* 0x003fe20003800000 */
.L_x_9362:
[----:B------:R-:W-:Y:S01]  /*13c70*/  IMAD.MOV.U32 R12, RZ, RZ, 0x4 ;  /* 0x00000004ff0c7424 */ /* 0x000fe200078e00ff */
[----:B------:R-:W-:-:S05]  /*13c80*/  SEL R14, R14, RZ, P2 ;  /* 0x000000ff0e0e7207 */ /* 0x000fca0001000000 */
[----:B------:R-:W-:-:S04]  /*13c90*/  IMAD.IADD R3, R3, 0x1, R14 ;  /* 0x0000000103037824 */ /* 0x000fc800078e020e */
[----:B------:R-:W-:-:S07]  /*13ca0*/  IMAD.MOV.U32 R13, RZ, RZ, R3 ;  /* 0x000000ffff0d7224 */ /* 0x000fce00078e0003 */
[----:B------:R-:W-:Y:S05]  /*13cb0*/  WARPSYNC.COLLECTIVE R15, `(.L_x_9363) ;  /* 0x000000000f087348 */ /* 0x000fea0003c00000 */
[----:B------:R0:W1:Y:S02]  /*13cc0*/  SHFL.UP P6, R14, R13, R12, R11 ;  /* 0x0400000c0d0e7389 */ /* 0x00006400000c000b */
[----:B01----:R-:W-:Y:S01]  /*13cd0*/  ENDCOLLECTIVE ;  /* 0x000000000000791b */ /* 0x003fe20003800000 */
.L_x_9363:
[----:B------:R-:W-:Y:S01]  /*13ce0*/  IMAD.MOV.U32 R12, RZ, RZ, 0x8 ;  /* 0x00000008ff0c7424 */ /* 0x000fe200078e00ff */
[----:B------:R-:W-:-:S05]  /*13cf0*/  SEL R14, R14, RZ, P3 ;  /* 0x000000ff0e0e7207 */ /* 0x000fca0001800000 */
[----:B------:R-:W-:-:S04]  /*13d00*/  IMAD.IADD R3, R3, 0x1, R14 ;  /* 0x0000000103037824 */ /* 0x000fc800078e020e */
[----:B------:R-:W-:-:S07]  /*13d10*/  IMAD.MOV.U32 R13, RZ, RZ, R3 ;  /* 0x000000ffff0d7224 */ /* 0x000fce00078e0003 */
[----:B------:R-:W-:Y:S05]  /*13d20*/  WARPSYNC.COLLECTIVE R15, `(.L_x_9364) ;  /* 0x000000000f087348 */ /* 0x000fea0003c00000 */
[----:B------:R0:W1:Y:S02]  /*13d30*/  SHFL.UP P6, R14, R13, R12, R11 ;  /* 0x0400000c0d0e7389 */ /* 0x00006400000c000b */
[----:B01----:R-:W-:Y:S01]  /*13d40*/  ENDCOLLECTIVE ;  /* 0x000000000000791b */ /* 0x003fe20003800000 */
.L_x_9364:
[----:B------:R-:W-:Y:S01]  /*13d50*/  IMAD.MOV.U32 R12, RZ, RZ, 0x10 ;  /* 0x00000010ff0c7424 */ /* 0x000fe200078e00ff */
[----:B------:R-:W-:-:S05]  /*13d60*/  SEL R14, R14, RZ, P4 ;  /* 0x000000ff0e0e7207 */ /* 0x000fca0002000000 */
[----:B------:R-:W-:-:S04]  /*13d70*/  IMAD.IADD R3, R3, 0x1, R14 ;  /* 0x0000000103037824 */ /* 0x000fc800078e020e */
[----:B------:R-:W-:-:S07]  /*13d80*/  IMAD.MOV.U32 R13, RZ, RZ, R3 ;  /* 0x000000ffff0d7224 */ /* 0x000fce00078e0003 */
[----:B------:R-:W-:Y:S05]  /*13d90*/  WARPSYNC.COLLECTIVE R15, `(.L_x_9365) ;  /* 0x000000000f087348 */ /* 0x000fea0003c00000 */
[----:B------:R0:W1:Y:S02]  /*13da0*/  SHFL.UP P6, R14, R13, R12, R11 ;  /* 0x0400000c0d0e7389 */ /* 0x00006400000c000b */
[----:B01----:R-:W-:Y:S01]  /*13db0*/  ENDCOLLECTIVE ;  /* 0x000000000000791b */ /* 0x003fe20003800000 */
.L_x_9365:
        /* <DEDUP_REMOVED lines=8> */
.L_x_9366:
[----:B------:R-:W-:Y:S05]  /*13e40*/  BRA `(.L_x_9367) ;  /* 0xffffffdc00187947 */ /* 0x000fea000383ffff */
.L_x_9306:
[----:B------:R-:W-:Y:S01]  /*13e50*/  BSSY B0, `(.L_x_9368) ;  /* 0x0000008000007945 */ /* 0x000fe20003800000 */
[----:B-----5:R-:W-:Y:S02]  /*13e60*/  IMAD.MOV.U32 R13, RZ, RZ, R2 ;  /* 0x000000ffff0d7224 */ /* 0x020fe400078e0002 */
[----:B------:R-:W-:Y:S02]  /*13e70*/  IMAD.MOV.U32 R12, RZ, RZ, 0x1 ;  /* 0x00000001ff0c7424 */ /* 0x000fe400078e00ff */
[----:B------:R-:W-:Y:S02]  /*13e80*/  IMAD.MOV.U32 R11, RZ, RZ, RZ ;  /* 0x000000ffff0b7224 */ /* 0x000fe400078e00ff */
[----:B------:R-:W-:-:S07]  /*13e90*/  IMAD.MOV.U32 R15, RZ, RZ, -0x1 ;  /* 0xffffffffff0f7424 */ /* 0x000fce00078e00ff */
[----:B012---:R-:W-:Y:S05]  /*13ea0*/  WARPSYNC.COLLECTIVE R15, `(.L_x_9369) ;  /* 0x000000000f087348 */ /* 0x007fea0003c00000 */
[----:B------:R3:W4:Y:S02]  /*13eb0*/  SHFL.UP P6, R14, R13, R12, R11 ;  /* 0x0400000c0d0e7389 */ /* 0x00072400000c000b */
[----:B01234-:R-:W-:Y:S01]  /*13ec0*/  ENDCOLLECTIVE ;  /* 0x000000000000791b */ /* 0x01ffe20003800000 */
.L_x_9369:
[----:B------:R-:W-:Y:S05]  /*13ed0*/  BSYNC B0 ;  /* 0x0000000000007941 */ /* 0x000fea0003800000 */
.L_x_9368:
        /* <DEDUP_REMOVED lines=9> */
.L_x_9370:
[----:B------:R-:W-:Y:S01]  /*13f70*/  IMAD.MOV.U32 R12, RZ, RZ, 0x4 ;  /* 0x00000004ff0c7424 */ /* 0x000fe200078e00ff */
[----:B------:R-:W-:-:S05]  /*13f80*/  SEL R14, R14, RZ, P2 ;  /* 0x000000ff0e0e7207 */ /* 0x000fca0001000000 */
[----:B------:R-:W-:-:S04]  /*13f90*/  IMAD.IADD R3, R3, 0x1, R14 ;  /* 0x0000000103037824 */ /* 0x000fc800078e020e */
[----:B------:R-:W-:-:S07]  /*13fa0*/  IMAD.MOV.U32 R13, RZ, RZ, R3 ;  /* 0x000000ffff0d7224 */ /* 0x000fce00078e0003 */
[----:B------:R-:W-:Y:S05]  /*13fb0*/  WARPSYNC.COLLECTIVE R15, `(.L_x_9371) ;  /* 0x000000000f087348 */ /* 0x000fea0003c00000 */
[----:B------:R0:W1:Y:S02]  /*13fc0*/  SHFL.UP P6, R14, R13, R12, R11 ;  /* 0x0400000c0d0e7389 */ /* 0x00006400000c000b */
[----:B01----:R-:W-:Y:S01]  /*13fd0*/  ENDCOLLECTIVE ;  /* 0x000000000000791b */ /* 0x003fe20003800000 */
.L_x_9371:
[----:B------:R-:W-:Y:S01]  /*13fe0*/  IMAD.MOV.U32 R12, RZ, RZ, 0x8 ;  /* 0x00000008ff0c7424 */ /* 0x000fe200078e00ff */
[----:B------:R-:W-:-:S05]  /*13ff0*/  SEL R14, R14, RZ, P3 ;  /* 0x000000ff0e0e7207 */ /* 0x000fca0001800000 */
[----:B------:R-:W-:-:S04]  /*14000*/  IMAD.IADD R3, R3, 0x1, R14 ;  /* 0x0000000103037824 */ /* 0x000fc800078e020e */
[----:B------:R-:W-:-:S07]  /*14010*/  IMAD.MOV.U32 R13, RZ, RZ, R3 ;  /* 0x000000ffff0d7224 */ /* 0x000fce00078e0003 */
[----:B------:R-:W-:Y:S05]  /*14020*/  WARPSYNC.COLLECTIVE R15, `(.L_x_9372) ;  /* 0x000000000f087348 */ /* 0x000fea0003c00000 */
[----:B------:R0:W1:Y:S02]  /*14030*/  SHFL.UP P6, R14, R13, R12, R11 ;  /* 0x0400000c0d0e7389 */ /* 0x00006400000c000b */
[----:B01----:R-:W-:Y:S01]  /*14040*/  ENDCOLLECTIVE ;  /* 0x000000000000791b */ /* 0x003fe20003800000 */
.L_x_9372:
[----:B------:R-:W-:Y:S01]  /*14050*/  IMAD.MOV.U32 R12, RZ, RZ, 0x10 ;  /* 0x00000010ff0c7424 */ /* 0x000fe200078e00ff */
[----:B------:R-:W-:-:S05]  /*14060*/  SEL R14, R14, RZ, P4 ;  /* 0x000000ff0e0e7207 */ /* 0x000fca0002000000 */
[----:B------:R-:W-:-:S04]  /*14070*/  IMAD.IADD R3, R3, 0x1, R14 ;  /* 0x0000000103037824 */ /* 0x000fc800078e020e */
[----:B------:R-:W-:-:S07]  /*14080*/  IMAD.MOV.U32 R13, RZ, RZ, R3 ;  /* 0x000000ffff0d7224 */ /* 0x000fce00078e0003 */
[----:B------:R-:W-:Y:S05]  /*14090*/  WARPSYNC.COLLECTIVE R15, `(.L_x_9373) ;  /* 0x000000000f087348 */ /* 0x000fea0003c00000 */
[----:B------:R0:W1:Y:S02]  /*140a0*/  SHFL.UP P6, R14, R13, R12, R11 ;  /* 0x0400000c0d0e7389 */ /* 0x00006400000c000b */
[----:B01----:R-:W-:Y:S01]  /*140b0*/  ENDCOLLECTIVE ;  /* 0x000000000000791b */ /* 0x003fe20003800000 */
.L_x_9373:
        /* <DEDUP_REMOVED lines=8> */
.L_x_9374:
[----:B------:R-:W-:Y:S05]  /*14140*/  BRA `(.L_x_9375) ;  /* 0xffffffd800f47947 */ /* 0x000fea000383ffff */
.L_x_9308:
[----:B------:R-:W-:Y:S01]  /*14150*/  BSSY B0, `(.L_x_9376) ;  /* 0x0000006000007945 */ /* 0x000fe20003800000 */
[----:B------:R-:W-:Y:S01]  /*14160*/  PLOP3.LUT P6, PT, P6, PT, PT, 0x8, 0x0 ;  /* 0x000000000000781c */ /* 0x000fe200037ce170 */
[----:B------:R-:W-:-:S12]  /*14170*/  IMAD.MOV.U32 R15, RZ, RZ, -0x1 ;  /* 0xffffffffff0f7424 */ /* 0x000fd800078e00ff */
[----:B0123-5:R-:W-:Y:S05]  /*14180*/  WARPSYNC.COLLECTIVE R15, `(.L_x_9377) ;  /* 0x000000000f087348 */ /* 0x02ffea0003c00000 */
[----:B------:R-:W-:Y:S01]  /*14190*/  VOTE.ANY R14, PT, P6 ;  /* 0x00000000000e7806 */ /* 0x000fe200030e0100 */
[----:B0123-5:R-:W-:Y:S06]  /*141a0*/  ENDCOLLECTIVE ;  /* 0x000000000000791b */ /* 0x02ffec0003800000 */
.L_x_9377:
[----:B------:R-:W-:Y:S05]  /*141b0*/  BSYNC B0 ;  /* 0x0000000000007941 */ /* 0x000fea0003800000 */
.L_x_9376:
        /* <DEDUP_REMOVED lines=9> */
.L_x_9378:
[----:B------:R-:W-:Y:S01]  /*14250*/  IMAD.MOV.U32 R17, RZ, RZ, R14 ;  /* 0x000000ffff117224 */ /* 0x000fe200078e000e */
[----:B------:R-:W-:Y:S06]  /*14260*/  BRA `(.L_x_9379) ;  /* 0xffffffd800e47947 */ /* 0x000fec000383ffff */
.L_x_9310:
[----:B------:R-:W-:Y:S01]  /*14270*/  BSSY B0, `(.L_x_9380) ;  /* 0x0000007000007945 */ /* 0x000fe20003800000 */
[----:B------:R-:W-:Y:S02]  /*14280*/  IMAD.MOV.U32 R13, RZ, RZ, R3 ;  /* 0x000000ffff0d7224 */ /* 0x000fe400078e0003 */
[----:B------:R-:W-:Y:S02]  /*14290*/  IMAD.MOV.U32 R11, RZ, RZ, 0x1f ;  /* 0x0000001fff0b7424 */ /* 0x000fe400078e00ff */
[----:B------:R-:W-:-:S07]  /*142a0*/  IMAD.MOV.U32 R15, RZ, RZ, -0x1 ;  /* 0xffffffffff0f7424 */ /* 0x000fce00078e00ff */
[----:B012345:R-:W-:Y:S05]  /*142b0*/  WARPSYNC.COLLECTIVE R15, `(.L_x_9381) ;  /* 0x000000000f087348 */ /* 0x03ffea0003c00000 */
[----:B------:R0:W0:Y:S02]  /*142c0*/  SHFL.IDX P6, R14, R13, R12, R11 ;  /* 0x0000000c0d0e7389 */ /* 0x00002400000c000b */
[----:B012345:R-:W-:Y:S01]  /*142d0*/  ENDCOLLECTIVE ;  /* 0x000000000000791b */ /* 0x03ffe20003800000 */
.L_x_9381:
[----:B------:R-:W-:Y:S05]  /*142e0*/  BSYNC B0 ;  /* 0x0000000000007941 */ /* 0x000fea0003800000 */
.L_x_9380:
[----:B------:R-:W-:Y:S01]  /*142f0*/  IMAD.MOV.U32 R5, RZ, RZ, R14 ;  /* 0x000000ffff057224 */ /* 0x000fe200078e000e */
[----:B------:R-:W-:Y:S06]  /*14300*/  BRA `(.L_x_9309) ;  /* 0xffffffd800d87947 */ /* 0x000fec000383ffff */
.L_x_9314:
[----:B0-----:R0:W4:Y:S02]  /*14310*/  SYNCS.PHASECHK.TRANS64.TRYWAIT P0, [R0+URZ+0x28820], R3 ;  /* 0x02882003000075a7 */ /* 0x001124000800017f */
[----:B----4-:R-:W-:Y:S05]  /*14320*/  @!P0 NANOSLEEP.SYNCS 0x989680 ;  /* 0x009896800000895d */ /* 0x010fea0003900000 */
[----:B------:R-:W4:Y:S02]  /*14330*/  @!P0 SYNCS.PHASECHK.TRANS64 P0, [R0+URZ+0x28820], R3 ;  /* 0x02882003000085a7 */ /* 0x000f24000800007f */
[----:B----4-:R-:W-:Y:S05]  /*14340*/  @!P0 BRA `(.L_x_9314) ;  /* 0xfffffffc00f08947 */ /* 0x010fea000383ffff */
[----:B------:R-:W-:Y:S05]  /*14350*/  BRA `(.L_x_9382) ;  /* 0xffffffe000587947 */ /* 0x000fea000383ffff */
.L_x_9315:
        /* <DEDUP_REMOVED lines=11> */
.L_x_9384:
[----:B------:R-:W-:Y:S05]  /*14410*/  BSYNC B0 ;  /* 0x0000000000007941 */ /* 0x000fea0003800000 */
.L_x_9383:
[----:B------:R-:W-:Y:S05]  /*14420*/  BRA `(.L_x_9385) ;  /* 0xffffffe000407947 */ /* 0x000fea000383ffff */
.L_x_9318:
[----:B------:R-:W-:Y:S01]  /*14430*/  BSSY B1, `(.L_x_9386) ;  /* 0x0000006000017945 */ /* 0x000fe20003800000 */
[----:B------:R-:W-:-:S07]  /*14440*/  IMAD.MOV.U32 R15, RZ, RZ, -0x1 ;  /* 0xffffffffff0f7424 */ /* 0x000fce00078e00ff */
[----:B-12345:R-:W-:Y:S05]  /*14450*/  WARPSYNC.COLLECTIVE R15, `(.L_x_9387) ;  /* 0x000000000f0c7348 */ /* 0x03efea0003c00000 */
[----:B------:R-:W-:Y:S02]  /*14460*/  ELECT P6, UR62, PT ;  /* 0x00000000003e782f */ /* 0x000fe400038c0000 */
[----:B------:R-:W-:Y:S01]  /*14470*/  MOV R14, UR62 ;  /* 0x0000003e000e7c02 */ /* 0x000fe20008000f00 */
[----:B-12345:R-:W-:Y:S10]  /*14480*/  ENDCOLLECTIVE ;  /* 0x000000000000791b */ /* 0x03eff40003800000 */
.L_x_9387:
[----:B------:R-:W-:Y:S05]  /*14490*/  BSYNC B1 ;  /* 0x0000000000017941 */ /* 0x000fea0003800000 */
.L_x_9386:
[----:B------:R-:W-:Y:S05]  /*144a0*/  BRA `(.L_x_9388) ;  /* 0xffffffe000387947 */ /* 0x000fea000383ffff */
.L_x_9320:
[----:B0-----:R0:W2:Y:S02]  /*144b0*/  SYNCS.PHASECHK.TRANS64.TRYWAIT P0, [R6+URZ], R5 ;  /* 0x00000005060075a7 */ /* 0x0010a4000800017f */
[----:B--2---:R-:W-:Y:S05]  /*144c0*/  @!P0 NANOSLEEP.SYNCS 0x989680 ;  /* 0x009896800000895d */ /* 0x004fea0003900000 */
[----:B------:R-:W2:Y:S02]  /*144d0*/  @!P0 SYNCS.PHASECHK.TRANS64 P0, [R6+URZ], R5 ;  /* 0x00000005060085a7 */ /* 0x000ea4000800007f */
[----:B--2---:R-:W-:Y:S05]  /*144e0*/  @!P0 BRA `(.L_x_9320) ;  /* 0xfffffffc00f08947 */ /* 0x004fea000383ffff */
[----:B------:R-:W-:Y:S05]  /*144f0*/  BRA `(.L_x_9389) ;  /* 0xffffffe000747947 */ /* 0x000fea000383ffff */
.L_x_9321:
[----:B--2---:R2:W3:Y:S02]  /*14500*/  SYNCS.PHASECHK.TRANS64.TRYWAIT P0, [R7+URZ], R2 ;  /* 0x00000002070075a7 */ /* 0x0044e4000800017f */
[----:B---3--:R-:W-:Y:S05]  /*14510*/  @!P0 NANOSLEEP.SYNCS 0x989680 ;  /* 0x009896800000895d */ /* 0x008fea0003900000 */
[----:B------:R-:W3:Y:S02]  /*14520*/  @!P0 SYNCS.PHASECHK.TRANS64 P0, [R7+URZ], R2 ;  /* 0x00000002070085a7 */ /* 0x000ee4000800007f */
[----:B---3--:R-:W-:Y:S05]  /*14530*/  @!P0 BRA `(.L_x_9321) ;  /* 0xfffffffc00f08947 */ /* 0x008fea000383ffff */
[----:B------:R-:W-:Y:S05]  /*14540*/  BRA `(.L_x_9390) ;  /* 0xffffffe000687947 */ /* 0x000fea000383ffff */
.L_x_9323:
[----:B---3--:R3:W4:Y:S02]  /*14550*/  SYNCS.PHASECHK.TRANS64.TRYWAIT P0, [R4+URZ], R5 ;  /* 0x00000005040075a7 */ /* 0x008724000800017f */
[----:B----4-:R-:W-:Y:S05]  /*14560*/  @!P0 NANOSLEEP.SYNCS 0x989680 ;  /* 0x009896800000895d */ /* 0x010fea0003900000 */
[----:B------:R-:W4:Y:S02]  /*14570*/  @!P0 SYNCS.PHASECHK.TRANS64 P0, [R4+URZ], R5 ;  /* 0x00000005040085a7 */ /* 0x000f24000800007f */
[----:B----4-:R-:W-:Y:S05]  /*14580*/  @!P0 BRA `(.L_x_9323) ;  /* 0xfffffffc00f08947 */ /* 0x010fea000383ffff */
[----:B------:R-:W-:Y:S05]  /*14590*/  BRA `(.L_x_9391) ;  /* 0xffffffe000707947 */ /* 0x000fea000383ffff */
.L_x_9392:
        /* <DEDUP_REMOVED lines=14> */
.L_x_15317:


//--------------------- .text._ZN7cutlass13device_kernelIN5flash11enable_sm90INS1_16FlashAttnFwdSm90INS1_25CollectiveMainloopFwdSm90ILi2EN4cute5tupleIJNS5_1CILi1EEES8_S8_EEENS6_IJNS7_ILi128EEESA_SA_EEELi128ENS_10bfloat16_tEfNS_4arch4Sm90ELb1ELb0ELb1ELb1ELb0ELb1ELb0ELb1ELb1ELb1ELb0ELb0EEENS1_21CollectiveEpilogueFwdISB_S9_SC_SE_Li256ELb1ELb1ELb0ELb0EEENS1_36VarlenDynamicPersistentTileSchedulerILi128ELi128ELi256ELi128ELb0ELb1ELb1ELb1ELb1ELb1EEEEEEEEEvNT_6ParamsE --------------------------
	.section	.text._ZN7cutlass13device_kernelIN5flash11enable_sm90INS1_16FlashAttnFwdSm90INS1_25CollectiveMainloopFwdSm90ILi2EN4cute5tupleIJNS5_1CILi1EEES8_S8_EEENS6_IJNS7_ILi128EEESA_SA_EEELi128ENS_10bfloat16_tEfNS_4arch4Sm90ELb1ELb0ELb1ELb1ELb0ELb1ELb0ELb1ELb1ELb1ELb0ELb0EEENS1_21CollectiveEpilogueFwdISB_S9_SC_SE_Li256ELb1ELb1ELb0ELb0EEENS1_36VarlenDynamicPersistentTileSchedulerILi128ELi128ELi256ELi128ELb0ELb1ELb1ELb1ELb1ELb1EEEEEEEEEvNT_6ParamsE,"ax",@progbits
	.align	128
.text._ZN7cutlass13device_kernelIN5flash11enable_sm90INS1_16FlashAttnFwdSm90INS1_25CollectiveMainloopFwdSm90ILi2EN4cute5tupleIJNS5_1CILi1EEES8_S8_EEENS6_IJNS7_ILi128EEESA_SA_EEELi128ENS_10bfloat16_tEfNS_4arch4Sm90ELb1ELb0ELb1ELb1ELb0ELb1ELb0ELb1ELb1ELb1ELb0ELb0EEENS1_21CollectiveEpilogueFwdISB_S9_SC_SE_Li256ELb1ELb1ELb0ELb0EEENS1_36VarlenDynamicPersistentTileSchedulerILi128ELi128ELi256ELi128ELb0ELb1ELb1ELb1ELb1ELb1EEEEEEEEEvNT_6ParamsE:
        .type           _ZN7cutlass13device_kernelIN5flash11enable_sm90INS1_16FlashAttnFwdSm90INS1_25CollectiveMainloopFwdSm90ILi2EN4cute5tupleIJNS5_1CILi1EEES8_S8_EEENS6_IJNS7_ILi128EEESA_SA_EEELi128ENS_10bfloat16_tEfNS_4arch4Sm90ELb1ELb0ELb1ELb1ELb0ELb1ELb0ELb1ELb1ELb1ELb0ELb0EEENS1_21CollectiveEpilogueFwdISB_S9_SC_SE_Li256ELb1ELb1ELb0ELb0EEENS1_36VarlenDynamicPersistentTileSchedulerILi128ELi128ELi256ELi128ELb0ELb1ELb1ELb1ELb1ELb1EEEEEEEEEvNT_6ParamsE,@function
        .size           _ZN7cutlass13device_kernelIN5flash11enable_sm90INS1_16FlashAttnFwdSm90INS1_25CollectiveMainloopFwdSm90ILi2EN4cute5tupleIJNS5_1CILi1EEES8_S8_EEENS6_IJNS7_ILi128EEESA_SA_EEELi128ENS_10bfloat16_tEfNS_4arch4Sm90ELb1ELb0ELb1ELb1ELb0ELb1ELb0ELb1ELb1ELb1ELb0ELb0EEENS1_21CollectiveEpilogueFwdISB_S9_SC_SE_Li256ELb1ELb1ELb0ELb0EEENS1_36VarlenDynamicPersistentTileSchedulerILi128ELi128ELi256ELi128ELb0ELb1ELb1ELb1ELb1ELb1EEEEEEEEEvNT_6ParamsE,(.L_x_15318 - _ZN7cutlass13device_kernelIN5flash11enable_sm90INS1_16FlashAttnFwdSm90INS1_25CollectiveMainloopFwdSm90ILi2EN4cute5tupleIJNS5_1CILi1EEES8_S8_EEENS6_IJNS7_ILi128EEESA_SA_EEELi128ENS_10bfloat16_tEfNS_4arch4Sm90ELb1ELb0ELb1ELb1ELb0ELb1ELb0ELb1ELb1ELb1ELb0ELb0EEENS1_21CollectiveEpilogueFwdISB_S9_SC_SE_Li256ELb1ELb1ELb0ELb0EEENS1_36VarlenDynamicPersistentTileSchedulerILi128ELi128ELi256ELi128ELb0ELb1ELb1ELb1ELb1ELb1EEEEEEEEEvNT_6ParamsE)
        .other          _ZN7cutlass13device_kernelIN5flash11enable_sm90INS1_16FlashAttnFwdSm90INS1_25CollectiveMainloopFwdSm90ILi2EN4cute5tupleIJNS5_1CILi1EEES8_S8_EEENS6_IJNS7_ILi128EEESA_SA_EEELi128ENS_10bfloat16_tEfNS_4arch4Sm90ELb1ELb0ELb1ELb1ELb0ELb1ELb0ELb1ELb1ELb1ELb0ELb0EEENS1_21CollectiveEpilogueFwdISB_S9_SC_SE_Li256ELb1ELb1ELb0ELb0EEENS1_36VarlenDynamicPersistentTileSchedulerILi128ELi128ELi256ELi128ELb0ELb1ELb1ELb1ELb1ELb1EEEEEEEEEvNT_6ParamsE,@"STO_CUDA_ENTRY STV_DEFAULT"
_ZN7cutlass13device_kernelIN5flash11enable_sm90INS1_16FlashAttnFwdSm90INS1_25CollectiveMainloopFwdSm90ILi2EN4cute5tupleIJNS5_1CILi1EEES8_S8_EEENS6_IJNS7_ILi128EEESA_SA_EEELi128ENS_10bfloat16_tEfNS_4arch4Sm90ELb1ELb0ELb1ELb1ELb0ELb1ELb0ELb1ELb1ELb1ELb0ELb0EEENS1_21CollectiveEpilogueFwdISB_S9_SC_SE_Li256ELb1ELb1ELb0ELb0EEENS1_36VarlenDynamicPersistentTileSchedulerILi128ELi128ELi256ELi128ELb0ELb1ELb1ELb1ELb1ELb1EEEEEEEEEvNT_6ParamsE:
        /* <DEDUP_REMOVED lines=23> */
.L_x_9394:
[----:B------:R-:W-:Y:S05]  /*0170*/  BSYNC B0 ;  /* 0x0000000000007941 */ /* 0x000fea0003800000 */
.L_x_9393:
        /* <DEDUP_REMOVED lines=40> */
.L_x_9395:
        /* <DEDUP_REMOVED lines=22> */
.L_x_9396:
        /* <DEDUP_REMOVED lines=18> */
.L_x_9397:
        /* <DEDUP_REMOVED lines=22> */
.L_x_9398:
        /* <DEDUP_REMOVED lines=22> */
.L_x_9399:
        /* <DEDUP_REMOVED lines=9> */
.L_x_9402:
        /* <DEDUP_REMOVED lines=38> */
[----:B------:R-:W-:-:S02]  /*0c30*/  LOP3.LUT R12, R12, 0xfffffffc, RZ, 0xc0, !PT ;  /* 0xfffffffc0c0c7812 */ /* 0x000fc400078ec0ff */
[----:B------:R-:W-:Y:S02]  /*0c40*/  LEA.HI R8, R9, R220, RZ, 0x2 ;  /* 0x000000dc09087211 */ /* 0x000fe400078f10ff */
[CC--:B------:R-:W-:Y:S01]  /*0c50*/  LEA.HI R22, R0.reuse, R231.reuse, RZ, 0x3 ;  /* 0x000000e700167211 */ /* 0x0c0fe200078f18ff */
[----:B------:R-:W-:Y:S01]  /*0c60*/  IMAD.IADD R12, R231, 0x1, -R12 ;  /* 0x00000001e70c7824 */ /* 0x000fe200078e0a0c */
[--C-:B------:R-:W-:Y:S02]  /*0c70*/  SHF.R.S32.HI R10, RZ, 0x2, R8.reuse ;  /* 0x00000002ff0a7819 */ /* 0x100fe40000011408 */
[----:B------:R-:W-:Y:S02]  /*0c80*/  SHF.R.S32.HI R7, RZ, 0x1f, R8 ;  /* 0x0000001fff077819 */ /* 0x000fe40000011408 */
[----:B------:R-:W-:Y:S02]  /*0c90*/  LEA.HI R0, R0, R231, RZ, 0x6 ;  /* 0x000000e700007211 */ /* 0x000fe400078f30ff */
[----:B------:R-:W-:-:S02]  /*0ca0*/  LEA.HI R7, R7, R10, RZ, 0x3 ;  /* 0x0000000a07077211 */ /* 0x000fc400078f18ff */
[----:B------:R-:W-:Y:S01]  /*0cb0*/  LOP3.LUT R206, R22, 0xfffffff8, RZ, 0xc0, !PT ;  /* 0xfffffff816ce7812 */ /* 0x000fe200078ec0ff */
[----:B------:R-:W-:Y:S01]  /*0cc0*/  IMAD.SHL.U32 R0, R0, 0x8, RZ ;  /* 0x0000000800007824 */ /* 0x000fe200078e00ff */
[----:B------:R-:W-:Y:S01]  /*0cd0*/  LOP3.LUT R11, R7, 0xfffffff8, RZ, 0xc0, !PT ;  /* 0xfffffff8070b7812 */ /* 0x000fe200078ec0ff */
[----:B------:R-:W-:Y:S01]  /*0ce0*/  IMAD R7, R6, 0x40, R5 ;  /* 0x0000004006077824 */ /* 0x000fe200078e0205 */
[----:B------:R-:W-:Y:S01]  /*0cf0*/  SHF.R.S32.HI R5, RZ, 0x4, R4 ;  /* 0x00000004ff057819 */ /* 0x000fe20000011404 */
[----:B------:R-:W-:Y:S01]  /*0d00*/  IMAD.IADD R206, R231, 0x1, -R206 ;  /* 0x00000001e7ce7824 */ /* 0x000fe200078e0ace */
[----:B------:R-:W-:Y:S01]  /*0d10*/  LEA.HI R6, R12, R12, RZ, 0x1 ;  /* 0x0000000c0c067211 */ /* 0x000fe200078f08ff */
[----:B------:R-:W-:Y:S01]  /*0d20*/  IMAD.IADD R10, R10, 0x1, -R11 ;  /* 0x000000010a0a7824 */ /* 0x000fe200078e0a0b */
[----:B------:R-:W-:Y:S01]  /*0d30*/  LEA.HI R4, R4, R5, RZ, 0x1 ;  /* 0x0000000504047211 */ /* 0x000fe200078f08ff */
[C---:B------:R-:W-:Y:S01]  /*0d40*/  IMAD.SHL.U32 R16, R206.reuse, 0x8, RZ ;  /* 0x00000008ce107824 */ /* 0x040fe200078e00ff */
[----:B------:R-:W-:Y:S01]  /*0d50*/  SHF.R.S32.HI R22, RZ, 0x3, R22 ;  /* 0x00000003ff167819 */ /* 0x000fe20000011416 */
[----:B------:R-:W-:Y:S01]  /*0d60*/  IMAD.SHL.U32 R18, R206, 0x4, RZ ;  /* 0x00000004ce127824 */ /* 0x000fe200078e00ff */
[----:B------:R-:W-:Y:S01]  /*0d70*/  LOP3.LUT R4, R4, 0x1ffffffe, RZ, 0xc0, !PT ;  /* 0x1ffffffe04047812 */ /* 0x000fe200078ec0ff */
[----:B------:R-:W-:Y:S01]  /*0d80*/  VIADD R187, R16, 0x40 ;  /* 0x0000004010bb7836 */ /* 0x000fe20000000000 */
[----:B------:R-:W-:Y:S01]  /*0d90*/  SHF.R.S32.HI R224, RZ, 0x7, R3 ;  /* 0x00000007ffe07819 */ /* 0x000fe20000011403 */
[----:B------:R-:W-:Y:S01]  /*0da0*/  VIADD R213, R22, 0x20 ;  /* 0x0000002016d57836 */ /* 0x000fe20000000000 */
[----:B------:R-:W-:Y:S01]  /*0db0*/  LEA.HI R9, R9, R220, RZ, 0x5 ;  /* 0x000000dc09097211 */ /* 0x000fe200078f28ff */
[----:B------:R-:W-:Y:S01]  /*0dc0*/  IMAD.IADD R4, R5, 0x1, -R4 ;  /* 0x0000000105047824 */ /* 0x000fe200078e0a04 */
[----:B------:R-:W-:Y:S01]  /*0dd0*/  LOP3.LUT R5, R6, 0x1ffffffe, RZ, 0xc0, !PT ;  /* 0x1ffffffe06057812 */ /* 0x000fe200078ec0ff */
[C---:B------:R-:W-:Y:S01]  /*0de0*/  VIADD R212, R22.reuse, 0x40 ;  /* 0x0000004016d47836 */ /* 0x040fe20000000000 */
[----:B------:R-:W-:Y:S01]  /*0df0*/  LEA.HI R3, R3, R224, RZ, 0x1 ;  /* 0x000000e003037211 */ /* 0x000fe200078f08ff */
[----:B------:R-:W-:Y:S01]  /*0e00*/  VIADD R211, R22, 0x60 ;  /* 0x0000006016d37836 */ /* 0x000fe20000000000 */
[----:B------:R-:W-:Y:S01]  /*0e10*/  SHF.R.S32.HI R9, RZ, 0x5, R9 ;  /* 0x00000005ff097819 */ /* 0x000fe20000011409 */
[----:B------:R-:W-:Y:S01]  /*0e20*/  IMAD R226, R4, 0x8, R7 ;  /* 0x0000000804e27824 */ /* 0x000fe200078e0207 */
[----:B------:R-:W-:Y:S01]  /*0e30*/  LOP3.LUT R3, R3, 0x3fffffe, RZ, 0xc0, !PT ;  /* 0x03fffffe03037812 */ /* 0x000fe200078ec0ff */
[----:B------:R-:W-:Y:S01]  /*0e40*/  IMAD.IADD R204, R12, 0x1, -R5 ;  /* 0x000000010ccc7824 */ /* 0x000fe200078e0a05 */
[----:B------:R-:W-:Y:S01]  /*0e50*/  LOP3.LUT R201, R0, 0xfffffe00, RZ, 0xc0, !PT ;  /* 0xfffffe0000c97812 */ /* 0x000fe200078ec0ff */
[----:B------:R-:W-:Y:S01]  /*0e60*/  IMAD R10, R9, 0x10, R10 ;  /* 0x00000010090a7824 */ /* 0x000fe200078e020a */
[----:B------:R-:W-:Y:S01]  /*0e70*/  SHF.R.S32.HI R0, RZ, 0x1f, R213 ;  /* 0x0000001fff007819 */ /* 0x000fe200000114d5 */
[----:B------:R-:W-:Y:S01]  /*0e80*/  IMAD.IADD R3, R224, 0x1, -R3 ;  /* 0x00000001e0037824 */ /* 0x000fe200078e0a03 */
        /* <DEDUP_REMOVED lines=9> */
[----:B------:R-:W-:Y:S01]  /*0f20*/  IMAD R225, R3, 0x40, R10 ;  /* 0x0000004003e17824 */ /* 0x000fe200078e020a */
        /* <DEDUP_REMOVED lines=9> */
[----:B------:R-:W-:Y:S01]  /*0fc0*/  IMAD R204, R204, 0x8, R225 ;  /* 0x00000008cccc7824 */ /* 0x000fe200078e02e1 */
[----:B------:R-:W-:-:S02]  /*0fd0*/  LOP3.LUT R205, R3, 0x38, R16, 0xf8, !PT ;  /* 0x0000003803cd7812 */ /* 0x000fc400078ef810 */
[----:B------:R-:W-:Y:S02]  /*0fe0*/  SHF.R.U32.HI R230, RZ, 0x3, R196 ;  /* 0x00000003ffe67819 */ /* 0x000fe400000116c4 */
[--C-:B------:R-:W-:Y:S02]  /*0ff0*/  LOP3.LUT R3, R196, 0x38, R16.reuse, 0xf8, !PT ;  /* 0x00000038c4037812 */ /* 0x100fe400078ef810 */
[----:B------:R-:W-:Y:S02]  /*1000*/  SHF.R.U32.HI R229, RZ, 0x3, R195 ;  /* 0x00000003ffe57819 */ /* 0x000fe400000116c3 */
[----:B------:R-:W-:Y:S02]  /*1010*/  LOP3.LUT R6, R195, 0x38, R16, 0xf8, !PT ;  /* 0x00000038c3067812 */ /* 0x000fe400078ef810 */
[----:B------:R-:W-:Y:S02]  /*1020*/  SHF.R.U32.HI R228, RZ, 0x3, R194 ;  /* 0x00000003ffe47819 */ /* 0x000fe400000116c2 */
[----:B------:R-:W-:-:S02]  /*1030*/  LOP3.LUT R7, R194, 0x38, R16, 0xf8, !PT ;  /* 0x00000038c2077812 */ /* 0x000fc400078ef810 */
[----:B------:R-:W-:Y:S02]  /*1040*/  LOP3.LUT R199, R0, 0xfffffe00, RZ, 0xc0, !PT ;  /* 0xfffffe0000c77812 */ /* 0x000fe400078ec0ff */
[----:B------:R-:W-:Y:S02]  /*1050*/  LOP3.LUT R198, R5, 0xfffffe00, RZ, 0xc0, !PT ;  /* 0xfffffe0005c67812 */ /* 0x000fe400078ec0ff */
[----:B------:R-:W-:Y:S02]  /*1060*/  LOP3.LUT R197, R4, 0xfffffe00, RZ, 0xc0, !PT ;  /* 0xfffffe0004c57812 */ /* 0x000fe400078ec0ff */
[----:B------:R-:W-:Y:S02]  /*1070*/  LOP3.LUT R203, R8, 0x7ffffffc, RZ, 0xc0, !PT ;  /* 0x7ffffffc08cb7812 */ /* 0x000fe400078ec0ff */
[----:B------:R-:W-:Y:S02]  /*1080*/  LOP3.LUT R205, R201, R205, R200, 0xf6, !PT ;  /* 0x000000cdc9cd7212 */ /* 0x000fe400078ef6c8 */
[----:B------:R-:W-:Y:S01]  /*1090*/  LOP3.LUT R0, R199, R3, R230, 0xf6, !PT ;  /* 0x00000003c7007212 */ /* 0x000fe200078ef6e6 */
[----:B------:R-:W-:Y:S01]  /*10a0*/  IMAD.IADD R203, R220, 0x1, -R203 ;  /* 0x00000001dccb7824 */ /* 0x000fe200078e0acb */
        /* <DEDUP_REMOVED lines=10> */
[----:B------:R-:W-:Y:S02]  /*1150*/  SHF.R.S32.HI R215, RZ, 0x1f, R187 ;  /* 0x0000001fffd77819 */ /* 0x000fe400000114bb */
[----:B--2---:R-:W-:-:S07]  /*1160*/  LOP3.LUT R189, R13, 0x1, RZ, 0xfc, !PT ;  /* 0x000000010dbd7812 */ /* 0x004fce00078efcff */
.L_x_9606:
[----:B0---4-:R-:W0:Y:S02]  /*1170*/  LDC.64 R4, c[0x0][0xc88] ;  /* 0x00032200ff047b82 */ /* 0x011e240000000a00 */
[----:B0-----:R-:W-:-:S05]  /*1180*/  IMAD.WIDE R4, R31, 0x4, R4 ;  /* 0x000000041f047825 */ /* 0x001fca00078e0204 */
[----:B--2---:R-:W2:Y:S01]  /*1190*/  LDG.E R210, desc[UR40][R4.64] ;  /* 0x0000002804d27981 */ /* 0x004ea2000c1e1900 */
[----:B------:R-:W-:Y:S05]  /*11a0*/  YIELD ;  /* 0x0000000000007946 */ /* 0x000fea0003800000 */
[----:B------:R-:W-:Y:S01]  /*11b0*/  ULDC.64 UR4, c[0x0][0xa28] ;  /* 0x00028a0000047ab9 */ /* 0x000fe20000000a00 */
[----:B------:R-:W-:Y:S01]  /*11c0*/  ULDC.64 UR8, c[0x0][0xa18] ;  /* 0x0002860000087ab9 */ /* 0x000fe20000000a00 */
[----:B------:R-:W-:Y:S01]  /*11d0*/  ISETP.NE.U32.AND P1, PT, RZ, UR4, PT ;  /* 0x00000004ff007c0c */ /* 0x000fe2000bf25070 */
[----:B------:R-:W-:Y:S01]  /*11e0*/  ULDC.64 UR6, c[0x0][0xa08] ;  /* 0x0002820000067ab9 */ /* 0x000fe20000000a00 */
[----:B------:R-:W-:Y:S01]  /*11f0*/  IMAD.MOV.U32 R3, RZ, RZ, RZ ;  /* 0x000000ffff037224 */ /* 0x000fe200078e00ff */
[----:B------:R-:W-:Y:S01]  /*1200*/  ISETP.NE.U32.AND P0, PT, RZ, UR6, PT ;  /* 0x00000006ff007c0c */ /* 0x000fe2000bf05070 */
[----:B------:R-:W-:Y:S01]  /*1210*/  IMAD.MOV.U32 R31, RZ, RZ, RZ ;  /* 0x000000ffff1f7224 */ /* 0x000fe200078e00ff */
[----:B------:R-:W-:-:S02]  /*1220*/  ISETP.NE.AND.EX P1, PT, RZ, UR5, PT, P1 ;  /* 0x00000005ff007c0c */ /* 0x000fc4000bf25310 */
[----:B------:R-:W-:Y:S02]  /*1230*/  ISETP.NE.AND.EX P0, PT, RZ, UR7, PT, P0 ;  /* 0x00000007ff007c0c */ /* 0x000fe4000bf05300 */
[----:B--2---:R-:W-:Y:S01]  /*1240*/  SHF.R.S32.HI R217, RZ, 0x1f, R210 ;  /* 0x0000001fffd97819 */ /* 0x004fe200000114d2 */
[----:B------:R-:W-:-:S08]  /*1250*/  IMAD.SHL.U32 R208, R210, 0x4, RZ ;  /* 0x00000004d2d07824 */ /* 0x000fd000078e00ff */
[C---:B------:R-:W-:Y:S02]  /*1260*/  @P1 LEA R6, P2, R210.reuse, UR4, 0x2 ;  /* 0x00000004d2061c11 */ /* 0x040fe4000f8410ff */
[C-C-:B------:R-:W-:Y:S02]  /*1270*/  SHF.L.U64.HI R209, R210.reuse, 0x2, R217.reuse ;  /* 0x00000002d2d17819 */ /* 0x140fe400000102d9 */
[----:B------:R-:W-:Y:S02]  /*1280*/  @P1 LEA.HI.X R7, R210, UR5, R217, 0x2, P2 ;  /* 0x00000005d2071c11 */ /* 0x000fe400090f14d9 */
[----:B------:R-:W-:Y:S01]  /*1290*/  ISETP.NE.U32.AND P2, PT, RZ, UR8, PT ;  /* 0x00000008ff007c0c */ /* 0x000fe2000bf45070 */
[----:B------:R-:W-:Y:S01]  /*12a0*/  ULDC UR4, c[0x0][0x288] ;  /* 0x0000a20000047ab9 */ /* 0x000fe20000000800 */
[----:B------:R-:W-:Y:S01]  /*12b0*/  IADD3 R8, P3, R208, UR6, RZ ;  /* 0x00000006d0087c10 */ /* 0x000fe2000ff7e0ff */
[----:B------:R0:W5:Y:S01]  /*12c0*/  @P1 LDG.E R3, desc[UR40][R6.64] ;  /* 0x0000002806031981 */ /* 0x000162000c1e1900 */
[----:B------:R-:W-:Y:S01]  /*12d0*/  ISETP.NE.AND.EX P2, PT, RZ, UR9, PT, P2 ;  /* 0x00000009ff007c0c */ /* 0x000fe2000bf45320 */
[----:B------:R-:W-:Y:S01]  /*12e0*/  IMAD.U32 R192, RZ, RZ, UR4 ;  /* 0x00000004ffc07e24 */ /* 0x000fe2000f8e00ff */
[----:B------:R-:W-:Y:S01]  /*12f0*/  IADD3.X R9, R209, UR7, RZ, P3, !PT ;  /* 0x00000007d1097c10 */ /* 0x000fe20009ffe4ff */
[----:B------:R-:W-:-:S04]  /*1300*/  ULDC.64 UR4, c[0x0][0x418] ;  /* 0x0001060000047ab9 */ /* 0x000fc80000000a00 */
[----:B------:R0:W5:Y:S06]  /*1310*/  @P0 LDG.E R31, desc[UR40][R8.64] ;  /* 0x00000028081f0981 */ /* 0x00016c000c1e1900 */
[----:B------:R-:W-:-:S04]  /*1320*/  @P2 IADD3 R4, P1, R208, UR8, RZ ;  /* 0x00000008d0042c10 */ /* 0x000fc8000ff3e0ff */
[----:B------:R-:W-:-:S05]  /*1330*/  @P2 IADD3.X R5, R209, UR9, RZ, P1, !PT ;  /* 0x00000009d1052c10 */ /* 0x000fca0008ffe4ff */
        /* <DEDUP_REMOVED lines=9> */
[----:B------:R-:W-:Y:S02]  /*13d0*/  IMAD.U32 R28, RZ, RZ, UR4 ;  /* 0x00000004ff1c7e24 */ /* 0x000fe4000f8e00ff */
[----:B------:R-:W-:Y:S01]  /*13e0*/  IMAD.MOV.U32 R27, RZ, RZ, R210 ;  /* 0x000000ffff1b7224 */ /* 0x000fe200078e00d2 */
[----:B0--3--:R-:W-:Y:S06]  /*13f0*/  @P2 BRA `(.L_x_9404) ;  /* 0x0000000000242947 */ /* 0x009fec0003800000 */
        /* <DEDUP_REMOVED lines=9> */
.L_x_9404:
[----:B------:R-:W-:Y:S01]  /*1490*/  ULDC.64 UR4, c[0x0][0xa20] ;  /* 0x0002880000047ab9 */ /* 0x000fe20000000a00 */
[----:B------:R-:W-:Y:S01]  /*14a0*/  IMAD.MOV.U32 R207, RZ, RZ, R30 ;  /* 0x000000ffffcf7224 */ /* 0x000fe200078e001e */
[----:B------:R-:W-:-:S04]  /*14b0*/  ISETP.NE.U32.AND P1, PT, RZ, UR4, PT ;  /* 0x00000004ff007c0c */ /* 0x000fc8000bf25070 */
[----:B------:R-:W-:-:S13]  /*14c0*/  ISETP.NE.AND.EX P1, PT, RZ, UR5, PT, P1 ;  /* 0x00000005ff007c0c */ /* 0x000fda000bf25310 */
[----:B------:R-:W-:Y:S05]  /*14d0*/  @!P1 BRA `(.L_x_9405) ;  /* 0x0000000000109947 */ /* 0x000fea0003800000 */
[----:B------:R-:W-:-:S04]  /*14e0*/  IADD3 R4, P0, R208, UR4, RZ ;  /* 0x00000004d0047c10 */ /* 0x000fc8000ff1e0ff */
[----:B------:R-:W-:-:S05]  /*14f0*/  IADD3.X R5, R209, UR5, RZ, P0, !PT ;  /* 0x00000005d1057c10 */ /* 0x000fca00087fe4ff */
[----:B------:R0:W5:Y:S01]  /*1500*/  LDG.E R28, desc[UR40][R4.64] ;  /* 0x00000028041c7981 */ /* 0x000162000c1e1900 */
[----:B------:R-:W-:Y:S05]  /*1510*/  BRA `(.L_x_9406) ;  /* 0x0000000000107947 */ /* 0x000fea0003800000 */
.L_x_9405:
[----:B------:R-:W-:Y:S05]  /*1520*/  @!P0 BRA `(.L_x_9406) ;  /* 0x00000000000c8947 */ /* 0x000fea0003800000 */
[----:B------:R-:W2:Y:S04]  /*1530*/  LDG.E R5, desc[UR40][R8.64] ;  /* 0x0000002808057981 */ /* 0x000ea8000c1e1900 */
[----:B------:R-:W2:Y:S02]  /*1540*/  LDG.E R28, desc[UR40][R8.64+0x4] ;  /* 0x00000428081c7981 */ /* 0x000ea4000c1e1900 */
[----:B--2---:R-:W-:-:S07]  /*1550*/  IMAD.IADD R28, R28, 0x1, -R5 ;  /* 0x000000011c1c7824 */ /* 0x004fce00078e0a05 */
.L_x_9406:
        /* <DEDUP_REMOVED lines=16> */
[----:B------:R-:W-:-:S04]  /*1660*/  IMAD.SHL.U32 R191, R29, 0x80, RZ ;  /* 0x000000801dbf7824 */ /* 0x000fc800078e00ff */
[----:B0-----:R-:W-:-:S08]  /*1670*/  VIADD R4, R191, 0x7f ;  /* 0x0000007fbf047836 */ /* 0x001fd00000000000 */
[----:B------:R-:W0:Y:S08]  /*1680*/  @P1 LDC R11, c[0x0][0x44c] ;  /* 0x00011300ff0b1b82 */ /* 0x000e300000000800 */
[----:B------:R-:W1:Y:S01]  /*1690*/  @P1 LDC R5, c[0x0][0x450] ;  /* 0x00011400ff051b82 */ /* 0x000e620000000800 */
[----:B--2---:R-:W-:Y:S02]  /*16a0*/  @P0 IMAD.IADD R24, R9, 0x1, -R0 ;  /* 0x0000000109180824 */ /* 0x004fe400078e0a00 */
[----:B------:R-:W-:-:S02]  /*16b0*/  IMAD.IADD R9, R28, 0x1, -R3 ;  /* 0x000000011c097824 */ /* 0x000fc400078e0a03 */
[----:B0-----:R-:W-:-:S04]  /*16c0*/  @P1 IMAD.HI.U32 R0, R4, R11, RZ ;  /* 0x0000000b04001227 */ /* 0x001fc800078e00ff */
[----:B------:R-:W-:Y:S01]  /*16d0*/  IMAD.IADD R193, R9, 0x1, R24 ;  /* 0x0000000109c17824 */ /* 0x000fe200078e0218 */
[----:B-1----:R-:W-:Y:S01]  /*16e0*/  @P1 SHF.R.U32.HI R4, RZ, R5, R0 ;  /* 0x00000005ff041219 */ /* 0x002fe20000011600 */
[----:B------:R-:W-:Y:S02]  /*16f0*/  IMAD.MOV R25, RZ, RZ, -R9 ;  /* 0x000000ffff197224 */ /* 0x000fe400078e0a09 */
[C---:B------:R-:W-:Y:S01]  /*1700*/  VIADD R0, R193.reuse, 0x7f ;  /* 0x0000007fc1007836 */ /* 0x040fe20000000000 */
[----:B------:R-:W-:Y:S02]  /*1710*/  IADD3 R128, R193, 0x80, -R192 ;  /* 0x00000080c1807810 */ /* 0x000fe40007ffe8c0 */
[----:B------:R-:W-:Y:S02]  /*1720*/  VIMNMX R25, RZ, R25, !PT ;  /* 0x00000019ff197248 */ /* 0x000fe40007fe0100 */
[----:B------:R-:W-:Y:S01]  /*1730*/  SHF.R.S32.HI R3, RZ, 0x1f, R0 ;  /* 0x0000001fff037819 */ /* 0x000fe20000011400 */
[----:B------:R-:W-:-:S03]  /*1740*/  IMAD.IADD R4, R128, 0x1, R4 ;  /* 0x0000000180047824 */ /* 0x000fc600078e0204 */
[----:B------:R-:W-:Y:S02]  /*1750*/  LEA.HI R3, R3, R0, RZ, 0x7 ;  /* 0x0000000003037211 */ /* 0x000fe400078f38ff */
[----:B------:R-:W-:Y:S02]  /*1760*/  SHF.R.S32.HI R5, RZ, 0x1f, R4 ;  /* 0x0000001fff057819 */ /* 0x000fe40000011404 */
[----:B------:R-:W-:Y:S02]  /*1770*/  SHF.R.S32.HI R129, RZ, 0x7, R3 ;  /* 0x00000007ff817819 */ /* 0x000fe40000011403 */
[----:B------:R-:W-:-:S04]  /*1780*/  LEA.HI R5, R5, R4, RZ, 0x7 ;  /* 0x0000000405057211 */ /* 0x000fc800078f38ff */
[----:B------:R-:W-:-:S04]  /*1790*/  SHF.R.S32.HI R0, RZ, 0x7, R5 ;  /* 0x00000007ff007819 */ /* 0x000fc80000011405 */
[----:B------:R-:W-:-:S05]  /*17a0*/  VIMNMX R0, R129, R0, PT ;  /* 0x0000000081007248 */ /* 0x000fca0003fe0100 */
[----:B------:R-:W-:-:S05]  /*17b0*/  IMAD R3, R0, 0x80, -R9 ;  /* 0x0000008000037824 */ /* 0x000fca00078e0a09 */
[----:B------:R-:W-:-:S04]  /*17c0*/  VIMNMX R0, R3, R24, PT ;  /* 0x0000001803007248 */ /* 0x000fc80003fe0100 */
[----:B------:R-:W-:Y:S02]  /*17d0*/  ISETP.GT.AND P0, PT, R0, R25, PT ;  /* 0x000000190000720c */ /* 0x000fe40003f04270 */
[----:B------:R-:W-:-:S05]  /*17e0*/  SHF.R.U32.HI R25, RZ, 0x7, R25 ;  /* 0x00000007ff197819 */ /* 0x000fca0000011619 */
[----:B------:R-:W-:-:S06]  /*17f0*/  IMAD.MOV.U32 R26, RZ, RZ, R25 ;  /* 0x000000ffff1a7224 */ /* 0x000fcc00078e0019 */
[----:B------:R-:W-:-:S05]  /*1800*/  @P0 VIADD R0, R0, 0x7f ;  /* 0x0000007f00000836 */ /* 0x000fca0000000000 */
[----:B------:R-:W-:-:S04]  /*1810*/  @P0 SHF.R.S32.HI R3, RZ, 0x1f, R0 ;  /* 0x0000001fff030819 */ /* 0x000fc80000011400 */
[----:B------:R-:W-:-:S04]  /*1820*/  @P0 LEA.HI R3, R3, R0, RZ, 0x7 ;  /* 0x0000000003030211 */ /* 0x000fc800078f38ff */
[----:B------:R-:W-:Y:S02]  /*1830*/  @P0 SHF.R.S32.HI R26, RZ, 0x7, R3 ;  /* 0x00000007ff1a0819 */ /* 0x000fe40000011403 */
[----:B------:R-:W-:Y:S02]  /*1840*/  PLOP3.LUT P0, PT, PT, PT, PT, 0x80, 0x0 ;  /* 0x000000000000781c */ /* 0x000fe40003f0f070 */
        /* <DEDUP_REMOVED lines=22> */
.L_x_9409:
[----:B------:R-:W-:Y:S05]  /*19b0*/  BSYNC B6 ;  /* 0x0000000000067941 */ /* 0x000fea0003800000 */
.L_x_9408:
        /* <DEDUP_REMOVED lines=20> */
.L_x_9411:
[----:B------:R-:W-:Y:S05]  /*1b00*/  BSYNC B6 ;  /* 0x0000000000067941 */ /* 0x000fea0003800000 */
.L_x_9410:
[----:B------:R-:W-:Y:S01]  /*1b10*/  ULDC.64 UR4, c[0x0][0x9f8] ;  /* 0x00027e0000047ab9 */ /* 0x000fe20000000a00 */
[----:B------:R-:W0:Y:S01]  /*1b20*/  S2R R33, SR_TID.X ;  /* 0x0000000000217919 */ /* 0x000e220000002100 */
[----:B------:R-:W-:Y:S01]  /*1b30*/  ISETP.NE.U32.AND P0, PT, RZ, UR4, PT ;  /* 0x00000004ff007c0c */ /* 0x000fe2000bf05070 */
[----:B------:R-:W1:Y:S01]  /*1b40*/  LDC.64 R102, c[0x0][0x300] ;  /* 0x0000c000ff667b82 */ /* 0x000e620000000a00 */
[----:B------:R-:W-:Y:S01]  /*1b50*/  IMAD.IADD R47, R31, 0x1, R28 ;  /* 0x000000011f2f7824 */ /* 0x000fe200078e021c */
[----:B------:R-:W-:Y:S01]  /*1b60*/  ULDC.64 UR6, c[0x0][0xa08] ;  /* 0x0002820000067ab9 */ /* 0x000fe20000000a00 */
[----:B------:R-:W-:Y:S02]  /*1b70*/  ISETP.NE.AND.EX P0, PT, RZ, UR5, PT, P0 ;  /* 0x00000005ff007c0c */ /* 0x000fe4000bf05300 */
[----:B------:R-:W-:-:S03]  /*1b80*/  SHF.R.S32.HI R8, RZ, 0x1f, R30 ;  /* 0x0000001fff087819 */ /* 0x000fc6000001141e */
[----:B------:R-:W2:Y:S08]  /*1b90*/  LDC R39, c[0x0][0x3f4] ;  /* 0x0000fd00ff277b82 */ /* 0x000eb00000000800 */
[----:B------:R-:W-:Y:S01]  /*1ba0*/  @P0 IADD3 R4, P1, R208, UR4, RZ ;  /* 0x00000004d0040c10 */ /* 0x000fe2000ff3e0ff */
[----:B------:R-:W3:Y:S03]  /*1bb0*/  LDC.64 R12, c[0x0][0x3f8] ;  /* 0x0000fe00ff0c7b82 */ /* 0x000ee60000000a00 */
[----:B------:R-:W-:Y:S01]  /*1bc0*/  @P0 IADD3.X R5, R209, UR5, RZ, P1, !PT ;  /* 0x00000005d1050c10 */ /* 0x000fe20008ffe4ff */
[----:B------:R-:W-:-:S04]  /*1bd0*/  ULDC.64 UR4, c[0x0][0x308] ;  /* 0x0000c20000047ab9 */ /* 0x000fc80000000a00 */
[----:B------:R4:W4:Y:S01]  /*1be0*/  @P0 LDG.E R27, desc[UR40][R4.64] ;  /* 0x00000028041b0981 */ /* 0x000922000c1e1900 */
[----:B------:R-:W-:Y:S01]  /*1bf0*/  SHF.R.S32.HI R43, RZ, 0x1f, R47 ;  /* 0x0000001fff2b7819 */ /* 0x000fe2000001142f */
[-C--:B-1----:R-:W-:Y:S01]  /*1c00*/  IMAD.WIDE.U32 R6, R47, R102.reuse, RZ ;  /* 0x000000662f067225 */ /* 0x082fe200078e00ff */
[----:B------:R-:W-:Y:S02]  /*1c10*/  ISETP.NE.U32.AND P0, PT, RZ, UR6, PT ;  /* 0x00000006ff007c0c */ /* 0x000fe4000bf05070 */
[----:B0-----:R-:W-:Y:S01]  /*1c20*/  SHF.R.U32.HI R33, RZ, 0x7, R33 ;  /* 0x00000007ff217819 */ /* 0x001fe20000011621 */
[-C--:B------:R-:W-:Y:S01]  /*1c30*/  IMAD R0, R43, R102.reuse, RZ ;  /* 0x000000662b007224 */ /* 0x080fe200078e02ff */
[----:B------:R-:W-:Y:S01]  /*1c40*/  ISETP.NE.AND.EX P0, PT, RZ, UR7, PT, P0 ;  /* 0x00000007ff007c0c */ /* 0x000fe2000bf05300 */
[----:B------:R-:W-:Y:S01]  /*1c50*/  IMAD.SHL.U32 R92, R102, 0x20, RZ ;  /* 0x00000020665c7824 */ /* 0x000fe200078e00ff */
[----:B------:R-:W-:Y:S01]  /*1c60*/  ISETP.NE.AND P6, PT, R33, 0x1, PT ;  /* 0x000000012100780c */ /* 0x000fe20003fc5270 */
[----:B------:R-:W-:Y:S01]  /*1c70*/  IMAD R3, R47, R103, R0 ;  /* 0x000000672f037224 */ /* 0x000fe200078e0200 */
[----:B--2---:R-:W-:Y:S01]  /*1c80*/  ISETP.GE.AND P2, PT, R16, R39, PT ;  /* 0x000000271000720c */ /* 0x004fe20003f46270 */
[----:B------:R-:W-:Y:S01]  /*1c90*/  IMAD.WIDE.U32 R44, R22, R102, R16 ;  /* 0x00000066162c7225 */ /* 0x000fe200078e0010 */
[----:B-----5:R-:W-:-:S02]  /*1ca0*/  SHF.R.S32.HI R31, RZ, 0x1f, R113 ;  /* 0x0000001fff1f7819 */ /* 0x020fc40000011471 */
[----:B------:R-:W-:Y:S01]  /*1cb0*/  SHF.L.U64.HI R93, R102, 0x5, R103 ;  /* 0x00000005665d7819 */ /* 0x000fe20000010267 */
[----:B------:R-:W-:Y:S01]  /*1cc0*/  IMAD.IADD R7, R7, 0x1, R3 ;  /* 0x0000000107077824 */ /* 0x000fe200078e0203 */
[----:B---3--:R-:W-:Y:S01]  /*1cd0*/  SHF.L.U64.HI R21, R12, 0x5, R13 ;  /* 0x000000050c157819 */ /* 0x008fe2000001020d */
[----:B------:R-:W-:Y:S01]  /*1ce0*/  IMAD R3, R8, UR4, RZ ;  /* 0x0000000408037c24 */ /* 0x000fe2000f8e02ff */
[----:B------:R-:W-:Y:S01]  /*1cf0*/  SHF.R.S32.HI R118, RZ, 0x1f, R213 ;  /* 0x0000001fff767819 */ /* 0x000fe200000114d5 */
[C---:B----4-:R-:W-:Y:S01]  /*1d00*/  IMAD.WIDE.U32 R4, R30.reuse, UR4, R6 ;  /* 0x000000041e047c25 */ /* 0x050fe2000f8e0006 */
[----:B------:R-:W-:Y:S01]  /*1d10*/  SHF.R.S32.HI R117, RZ, 0x1f, R212 ;  /* 0x0000001fff757819 */ /* 0x000fe200000114d4 */
[----:B------:R-:W0:Y:S01]  /*1d20*/  LDC.64 R6, c[0x0][0x408] ;  /* 0x00010200ff067b82 */ /* 0x000e220000000a00 */
[----:B------:R-:W-:Y:S01]  /*1d30*/  SHF.R.S32.HI R116, RZ, 0x1f, R211 ;  /* 0x0000001fff747819 */ /* 0x000fe200000114d3 */
[----:B------:R-:W-:Y:S01]  /*1d40*/  IMAD R3, R30, UR5, R3 ;  /* 0x000000051e037c24 */ /* 0x000fe2000f8e0203 */
[----:B------:R-:W-:Y:S01]  /*1d50*/  ULDC.64 UR4, c[0x0][0x310] ;  /* 0x0000c40000047ab9 */ /* 0x000fe20000000a00 */
[----:B------:R-:W-:-:S04]  /*1d60*/  IMAD.WIDE.U32 R10, R22, R12, R16 ;  /* 0x0000000c160a7225 */ /* 0x000fc800078e0010 */
[----:B------:R-:W-:Y:S02]  /*1d70*/  IMAD.IADD R5, R5, 0x1, R3 ;  /* 0x0000000105057824 */ /* 0x000fe400078e0203 */
[----:B------:R-:W-:-:S04]  /*1d80*/  IMAD.WIDE.U32 R130, R22, R102, R92 ;  /* 0x0000006616827225 */ /* 0x000fc800078e005c */
[----:B------:R-:W-:Y:S02]  /*1d90*/  IMAD R32, R31, R12, RZ ;  /* 0x0000000c1f207224 */ /* 0x000fe400078e02ff */
[----:B------:R-:W-:Y:S02]  /*1da0*/  IMAD.SHL.U32 R112, R39, 0x2, RZ ;  /* 0x0000000227707824 */ /* 0x000fe400078e00ff */
[----:B------:R-:W-:Y:S02]  /*1db0*/  IMAD R37, R113, R13, R32 ;  /* 0x0000000d71257224 */ /* 0x000fe400078e0220 */
        /* <DEDUP_REMOVED lines=10> */
[----:B------:R-:W-:Y:S01]  /*1e60*/  IADD3 R42, P4, R100, 0x40, RZ ;  /* 0x00000040642a7810 */ /* 0x000fe20007f9e0ff */
[----:B------:R-:W-:Y:S02]  /*1e70*/  IMAD.X R47, R216, 0x1, R43, P0 ;  /* 0x00000001d82f7824 */ /* 0x000fe400000e062b */
        /* <DEDUP_REMOVED lines=11> */
[----:B------:R-:W-:Y:S01]  /*1f30*/  IMAD R0, R9, UR4, RZ ;  /* 0x0000000409007c24 */ /* 0x000fe2000f8e02ff */
[----:B------:R-:W-:Y:S01]  /*1f40*/  @!P6 BAR.SYNC.DEFER_BLOCKING 0x9, 0x100 ;  /* 0x024400000000eb1d */ /* 0x000fe20000010000 */
[----:B------:R-:W-:Y:S01]  /*1f50*/  IMAD.WIDE.U32 R8, R22, R6, R18 ;  /* 0x0000000616087225 */ /* 0x000fe200078e0012 */
[----:B------:R-:W-:-:S03]  /*1f60*/  IADD3 R39, P0, R100, R44, RZ ;  /* 0x0000002c64277210 */ /* 0x000fc60007f1e0ff */
[----:B------:R-:W-:Y:S01]  /*1f70*/  IMAD.IADD R3, R16, 0x1, R3 ;  /* 0x0000000110037824 */ /* 0x000fe200078e0203 */
[----:B------:R-:W-:Y:S01]  /*1f80*/  IADD3 R43, P3, R39, 0x40, RZ ;  /* 0x00000040272b7810 */ /* 0x000fe20007f7e0ff */
[C---:B------:R-:W-:Y:S02]  /*1f90*/  IMAD R109, R99.reuse, UR5, R0 ;  /* 0x00000005636d7c24 */ /* 0x040fe4000f8e0200 */
[-C--:B------:R-:W-:Y:S01]  /*1fa0*/  IMAD R0, R216, R12.reuse, RZ ;  /* 0x0000000cd8007224 */ /* 0x080fe200078e02ff */
[----:B------:R-:W-:Y:S01]  /*1fb0*/  SHF.R.S32.HI R20, RZ, 0x1f, R3 ;  /* 0x0000001fff147819 */ /* 0x000fe20000011403 */
[----:B------:R-:W-:Y:S01]  /*1fc0*/  IMAD.WIDE.U32 R98, R99, UR4, R4 ;  /* 0x0000000463627c25 */ /* 0x000fe2000f8e0004 */
[----:B------:R-:W-:Y:S02]  /*1fd0*/  ULDC UR4, c[0x0][0x2f4] ;  /* 0x0000bd0000047ab9 */ /* 0x000fe40000000800 */
[CC--:B------:R-:W-:Y:S01]  /*1fe0*/  LEA.HI R105, R20.reuse, R3.reuse, RZ, 0x3 ;  /* 0x0000000314697211 */ /* 0x0c0fe200078f18ff */
[----:B------:R-:W-:Y:S01]  /*1ff0*/  IMAD.MOV.U32 R90, RZ, RZ, R8 ;  /* 0x000000ffff5a7224 */ /* 0x000fe200078e0008 */
[----:B------:R-:W-:Y:S01]  /*2000*/  LEA.HI R8, R20, R3, RZ, 0x6 ;  /* 0x0000000314087211 */ /* 0x000fe200078f30ff */
[----:B------:R-:W-:Y:S01]  /*2010*/  IMAD.WIDE.U32 R4, R22, R12, R18 ;  /* 0x0000000c16047225 */ /* 0x000fe200078e0012 */
[----:B------:R-:W-:-:S02]  /*2020*/  LOP3.LUT R20, R195, 0x38, R105, 0xf8, !PT ;  /* 0x00000038c3147812 */ /* 0x000fc400078ef869 */
[C---:B------:R-:W-:Y:S01]  /*2030*/  LOP3.LUT R40, R105.reuse, 0xfffffff8, RZ, 0xc0, !PT ;  /* 0xfffffff869287812 */ /* 0x040fe200078ec0ff */
[----:B------:R-:W-:Y:S01]  /*2040*/  IMAD R15, R22, R13, R0 ;  /* 0x0000000d160f7224 */ /* 0x000fe200078e0200 */
[----:B------:R-:W-:Y:S01]  /*2050*/  LOP3.LUT R29, R20, R229, RZ, 0x3c, !PT ;  /* 0x000000e5141d7212 */ /* 0x000fe200078e3cff */
[----:B------:R-:W-:Y:S01]  /*2060*/  IMAD.SHL.U32 R3, R8, 0x80, RZ ;  /* 0x0000008008037824 */ /* 0x000fe200078e00ff */
[----:B------:R-:W-:Y:S01]  /*2070*/  LOP3.LUT R8, R105, 0x38, RZ, 0xc0, !PT ;  /* 0x0000003869087812 */ /* 0x000fe200078ec0ff */
[----:B------:R-:W-:Y:S01]  /*2080*/  IMAD.IADD R5, R5, 0x1, R15 ;  /* 0x0000000105057824 */ /* 0x000fe200078e020f */
[----:B------:R-:W-:Y:S01]  /*2090*/  SHF.L.U64.HI R20, R12, 0x6, R13 ;  /* 0x000000060c147819 */ /* 0x000fe2000001020d */
[----:B------:R-:W-:Y:S01]  /*20a0*/  IMAD.IADD R11, R15, 0x1, R11 ;  /* 0x000000010f0b7824 */ /* 0x000fe200078e020b */
[----:B------:R-:W-:Y:S01]  /*20b0*/  P2R R0, PR, RZ, 0x4 ;  /* 0x00000004ff007803 */ /* 0x000fe20000000000 */
[----:B------:R-:W-:Y:S01]  /*20c0*/  IMAD.WIDE.U32 R14, R22, R6, R16 ;  /* 0x00000006160e7225 */ /* 0x000fe200078e0010 */
[----:B------:R-:W-:-:S02]  /*20d0*/  ISETP.GE.AND P2, PT, R16, UR4, PT ;  /* 0x0000000410007c0c */ /* 0x000fc4000bf46270 */
[----:B------:R-:W-:Y:S01]  /*20e0*/  SHF.R.S32.HI R106, RZ, 0x1f, R40 ;  /* 0x0000001fff6a7819 */ /* 0x000fe20000011428 */
[----:B------:R-:W-:Y:S01]  /*20f0*/  IMAD.MOV.U32 R88, RZ, RZ, R14 ;  /* 0x000000ffff587224 */ /* 0x000fe200078e000e */
[----:B------:R-:W-:Y:S01]  /*2100*/  LOP3.LUT R14, R3, 0xffffe000, RZ, 0xc0, !PT ;  /* 0xffffe000030e7812 */ /* 0x000fe200078ec0ff */
[----:B------:R-:W-:Y:S01]  /*2110*/  IMAD.WIDE.U32 R96, R113, R12, R4 ;  /* 0x0000000c71607225 */ /* 0x000fe200078e0004 */
[----:B------:R-:W-:Y:S02]  /*2120*/  LOP3.LUT R3, R8, 0x1c0, R227, 0xf8, !PT ;  /* 0x000001c008037812 */ /* 0x000fe400078ef8e3 */
[----:B------:R-:W-:Y:S01]  /*2130*/  IADD3 R29, R29, R14, R198 ;  /* 0x0000000e1d1d7210 */ /* 0x000fe20007ffe0c6 */
[----:B------:R-:W-:Y:S01]  /*2140*/  IMAD R4, R31, R6, RZ ;  /* 0x000000061f047224 */ /* 0x000fe200078e02ff */
[----:B------:R-:W-:Y:S01]  /*2150*/  LOP3.LUT R3, R3, R200, RZ, 0x3c, !PT ;  /* 0x000000c803037212 */ /* 0x000fe200078e3cff */
[----:B------:R-:W-:Y:S01]  /*2160*/  IMAD.IADD R91, R9, 0x1, R89 ;  /* 0x00000001095b7824 */ /* 0x000fe200078e0259 */
[----:B------:R-:W-:Y:S01]  /*2170*/  LOP3.LUT R9, R196, 0x38, R105, 0xf8, !PT ;  /* 0x00000038c4097812 */ /* 0x000fe200078ef869 */
[----:B------:R-:W-:Y:S01]  /*2180*/  IMAD R49, R113, R7, R4 ;  /* 0x0000000771317224 */ /* 0x000fe200078e0204 */
[----:B------:R-:W-:Y:S01]  /*2190*/  IADD3 R27, R3, R14, R201 ;  /* 0x0000000e031b7210 */ /* 0x000fe20007ffe0c9 */
[----:B------:R-:W-:Y:S01]  /*21a0*/  IMAD R3, R216, R102, RZ ;  /* 0x00000066d8037224 */ /* 0x000fe200078e02ff */
[----:B------:R-:W-:Y:S01]  /*21b0*/  IADD3 R4, P1, R92, R130, RZ ;  /* 0x000000825c047210 */ /* 0x000fe20007f3e0ff */
[----:B------:R-:W-:Y:S01]  /*21c0*/  IMAD.IADD R89, R89, 0x1, R15 ;  /* 0x0000000159597824 */ /* 0x000fe200078e020f */
[----:B------:R-:W-:Y:S01]  /*21d0*/  LOP3.LUT R15, R194, 0x38, R105, 0xf8, !PT ;  /* 0x00000038c20f7812 */ /* 0x000fe200078ef869 */
[----:B------:R-:W-:Y:S01]  /*21e0*/  IMAD R35, R22, R103, R3 ;  /* 0x0000006716237224 */ /* 0x000fe200078e0203 */
[----:B------:R-:W-:Y:S01]  /*21f0*/  LOP3.LUT R9, R9, R230, RZ, 0x3c, !PT ;  /* 0x000000e609097212 */ /* 0x000fe200078e3cff */
[----:B------:R-:W-:Y:S01]  /*2200*/  IMAD.WIDE.U32 R94, R113, R12, R10 ;  /* 0x0000000c715e7225 */ /* 0x000fe200078e000a */
[----:B------:R-:W-:-:S02]  /*2210*/  LOP3.LUT R15, R15, R228, RZ, 0x3c, !PT ;  /* 0x000000e40f0f7212 */ /* 0x000fc400078e3cff */
[C---:B------:R-:W-:Y:S01]  /*2220*/  SHF.L.U64.HI R3, R102.reuse, 0x7, R103 ;  /* 0x0000000766037819 */ /* 0x040fe20000010267 */
[----:B------:R-:W-:Y:S01]  /*2230*/  IMAD.IADD R5, R35, 0x1, R131 ;  /* 0x0000000123057824 */ /* 0x000fe200078e0283 */
[----:B------:R-:W-:Y:S01]  /*2240*/  SHF.L.U64.HI R31, R102, 0x6, R103 ;  /* 0x00000006661f7819 */ /* 0x000fe20000010267 */
[----:B------:R-:W-:Y:S01]  /*2250*/  IMAD.IADD R34, R45, 0x1, R35 ;  /* 0x000000012d227824 */ /* 0x000fe200078e0223 */
[----:B------:R-:W-:Y:S01]  /*2260*/  IADD3 R30, R9, R14, R199 ;  /* 0x0000000e091e7210 */ /* 0x000fe20007ffe0c7 */
[----:B------:R-:W-:Y:S01]  /*2270*/  IMAD.X R32, R5, 0x1, R93, P1 ;  /* 0x0000000105207824 */ /* 0x000fe200008e065d */
[----:B------:R-:W-:Y:S01]  /*2280*/  IADD3 R33, P1, R4, R92, RZ ;  /* 0x0000005c04217210 */ /* 0x000fe20007f3e0ff */
[----:B------:R-:W-:Y:S01]  /*2290*/  IMAD.WIDE.U32 R90, R113, R6, R90 ;  /* 0x00000006715a7225 */ /* 0x000fe200078e005a */
[----:B------:R-:W-:Y:S02]  /*22a0*/  IADD3 R28, R15, R14, R197 ;  /* 0x0000000e0f1c7210 */ /* 0x000fe40007ffe0c5 */
[----:B------:R-:W-:Y:S01]  /*22b0*/  SHF.L.U64.HI R15, R12, 0x7, R13 ;  /* 0x000000070c0f7819 */ /* 0x000fe2000001020d */
[----:B------:R-:W-:Y:S01]  /*22c0*/  IMAD.WIDE.U32 R88, R113, R6, R88 ;  /* 0x0000000671587225 */ /* 0x000fe200078e0058 */
[----:B------:R-:W-:-:S02]  /*22d0*/  SHF.L.U64.HI R11, R6, 0x5, R7 ;  /* 0x00000005060b7819 */ /* 0x000fc40000010207 */
[----:B------:R-:W-:Y:S01]  /*22e0*/  SHF.L.U64.HI R10, R6, 0x6, R7 ;  /* 0x00000006060a7819 */ /* 0x000fe20000010207 */
[----:B------:R-:W-:Y:S01]  /*22f0*/  IMAD.X R103, R34, 0x1, R41, P0 ;  /* 0x0000000122677824 */ /* 0x000fe200000e0629 */
[----:B------:R-:W-:Y:S01]  /*2300*/  SHF.L.U64.HI R9, R6, 0x7, R7 ;  /* 0x0000000706097819 */ /* 0x000fe20000010207 */
[C---:B------:R-:W-:Y:S01]  /*2310*/  IMAD.SHL.U32 R14, R12.reuse, 0x20, RZ ;  /* 0x000000200c0e7824 */ /* 0x040fe200078e00ff */
[----:B------:R-:W-:Y:S01]  /*2320*/  SHF.R.S32.HI R105, RZ, 0x3, R105 ;  /* 0x00000003ff697819 */ /* 0x000fe20000011469 */
[----:B------:R-:W-:Y:S02]  /*2330*/  IMAD.SHL.U32 R13, R12, 0x40, RZ ;  /* 0x000000400c0d7824 */ /* 0x000fe400078e00ff */
[C---:B------:R-:W-:Y:S02]  /*2340*/  IMAD.SHL.U32 R8, R6.reuse, 0x20, RZ ;  /* 0x0000002006087824 */ /* 0x040fe400078e00ff */
[----:B------:R-:W-:Y:S02]  /*2350*/  IMAD.SHL.U32 R7, R6, 0x40, RZ ;  /* 0x0000004006077824 */ /* 0x000fe400078e00ff */
[----:B------:R-:W-:Y:S01]  /*2360*/  IMAD.X R35, R32, 0x1, R93, P1 ;  /* 0x0000000120237824 */ /* 0x000fe200008e065d */
[----:B------:R-:W-:Y:S01]  /*2370*/  ISETP.GE.AND P1, PT, R187, UR4, PT ;  /* 0x00000004bb007c0c */ /* 0x000fe2000bf26270 */
[----:B------:R-:W-:-:S02]  /*2380*/  IMAD.IADD R36, R97, 0x1, R37 ;  /* 0x0000000161247824 */ /* 0x000fc400078e0225 */
[----:B------:R-:W-:Y:S02]  /*2390*/  IMAD.SHL.U32 R12, R12, 0x80, RZ ;  /* 0x000000800c0c7824 */ /* 0x000fe400078e00ff */
[----:B------:R-:W-:Y:S02]  /*23a0*/  IMAD.SHL.U32 R6, R6, 0x80, RZ ;  /* 0x0000008006067824 */ /* 0x000fe400078e00ff */
[----:B------:R-:W-:Y:S02]  /*23b0*/  IMAD.IADD R37, R37, 0x1, R95 ;  /* 0x0000000125257824 */ /* 0x000fe400078e025f */
[----:B------:R-:W-:Y:S02]  /*23c0*/  IMAD.IADD R38, R91, 0x1, R49 ;  /* 0x000000015b267824 */ /* 0x000fe400078e0231 */
[----:B------:R-:W-:Y:S02]  /*23d0*/  IMAD.IADD R104, R49, 0x1, R89 ;  /* 0x0000000131687824 */ /* 0x000fe400078e0259 */
[----:B------:R-:W-:-:S02]  /*23e0*/  IMAD.X R108, RZ, RZ, R103, P3 ;  /* 0x000000ffff6c7224 */ /* 0x000fc400018e0667 */
[----:B------:R-:W-:-:S07]  /*23f0*/  IMAD.IADD R109, R99, 0x1, R109 ;  /* 0x00000001636d7824 */ /* 0x000fce00078e026d */
.L_x_9497:
        /* <DEDUP_REMOVED lines=56> */
.L_x_9416:
[----:B------:R-:W-:Y:S05]  /*2780*/  BSYNC B1 ;  /* 0x0000000000017941 */ /* 0x000fea0003800000 */
.L_x_9415:
        /* <DEDUP_REMOVED lines=42> */
.L_x_9418:
[----:B------:R-:W-:Y:S05]  /*2a30*/  BSYNC B1 ;  /* 0x0000000000017941 */ /* 0x000fea0003800000 */
.L_x_9417:
        /* <DEDUP_REMOVED lines=48> */
.L_x_9420:
[----:B------:R-:W-:Y:S05]  /*2d40*/  BSYNC B1 ;  /* 0x0000000000017941 */ /* 0x000fea0003800000 */
.L_x_9419:
        /* <DEDUP_REMOVED lines=31> */
.L_x_9422:
[----:B------:R-:W-:Y:S05]  /*2f40*/  BSYNC B1 ;  /* 0x0000000000017941 */ /* 0x000fea0003800000 */
.L_x_9421:
        /* <DEDUP_REMOVED lines=35> */
.L_x_9423:
[----:B------:R-:W-:Y:S01]  /*3180*/  IMAD R110, R23, 0x8, R2 ;  /* 0x00000008176e7824 */ /* 0x000fe200078e0202 */
[----:B------:R-:W-:Y:S01]  /*3190*/  SHF.L.U32 R119, R188, 0x1f, RZ ;  /* 0x0000001fbc777819 */ /* 0x000fe200000006ff */
[----:B------:R-:W-:Y:S03]  /*31a0*/  BSSY B1, `(.L_x_9424) ;  /* 0x0000003000017945 */ /* 0x000fe60003800000 */
[----:B------:R-:W0:Y:S02]  /*31b0*/  SYNCS.PHASECHK.TRANS64.TRYWAIT P6, [R110+URZ+0x28890], R119 ;  /* 0x028890776e0075a7 */ /* 0x000e2400080c017f */
[----:B0-----:R-:W-:Y:S05]  /*31c0*/  @!P6 BRA `(.L_x_9425) ;  /* 0x000001dc00e4e947 */ /* 0x001fea0003800000 */
.L_x_9766:
[----:B------:R-:W-:Y:S05]  /*31d0*/  BSYNC B1 ;  /* 0x0000000000017941 */ /* 0x000fea0003800000 */
.L_x_9424:
        /* <DEDUP_REMOVED lines=12> */
[----:B------:R-:W-:Y:S02]  /*32a0*/  SHF.R.U64 R166, R86, 0x10, R87 ;  /* 0x0000001056a67819 */ /* 0x000fe40000001257 */
[----:B------:R-:W-:Y:S01]  /*32b0*/  SHF.R.U64 R165, R84, 0x10, R85 ;  /* 0x0000001054a57819 */ /* 0x000fe20000001255 */
[----:B--2---:R-:W-:Y:S01]  /*32c0*/  IMAD.U32 R84, R50, 0x10000, RZ ;  /* 0x0001000032547824 */ /* 0x004fe200078e00ff */
[----:B------:R-:W-:Y:S02]  /*32d0*/  SHF.R.U32.HI R164, RZ, 0x10, R87 ;  /* 0x00000010ffa47819 */ /* 0x000fe40000011657 */
[----:B------:R-:W-:Y:S02]  /*32e0*/  PRMT R161, R161, 0x5410, R166 ;  /* 0x00005410a1a17816 */ /* 0x000fe400000000a6 */
[----:B------:R-:W-:Y:S02]  /*32f0*/  PRMT R162, R162, 0x5410, R165 ;  /* 0x00005410a2a27816 */ /* 0x000fe400000000a5 */
[----:B------:R-:W-:-:S02]  /*3300*/  SHF.R.U32.HI R168, RZ, 0x10, R85 ;  /* 0x00000010ffa87819 */ /* 0x000fc40000011655 */
[----:B------:R-:W-:Y:S02]  /*3310*/  PRMT R159, R159, 0x5410, R164 ;  /* 0x000054109f9f7816 */ /* 0x000fe400000000a4 */
[----:B------:R-:W-:Y:S02]  /*3320*/  LOP3.LUT R85, R49, 0xffff0000, RZ, 0xc0, !PT ;  /* 0xffff000031557812 */ /* 0x000fe400078ec0ff */
        /* <DEDUP_REMOVED lines=9> */
[----:B------:R-:W-:-:S02]  /*33c0*/  IMAD.U32 R51, R49, 0x10000, RZ ;  /* 0x0001000031337824 */ /* 0x000fc400078e00ff */
[-C--:B------:R-:W-:Y:S01]  /*33d0*/  FMUL.FTZ R85, R85, R164.reuse ;  /* 0x000000a455557220 */ /* 0x080fe20000410000 */
[----:B------:R-:W-:Y:S02]  /*33e0*/  IMAD.U32 R87, R163, 0x10000, RZ ;  /* 0x00010000a3577824 */ /* 0x000fe400078e00ff */
[----:B------:R-:W-:Y:S01]  /*33f0*/  FMUL.FTZ R167, R86, R165 ;  /* 0x000000a556a77220 */ /* 0x000fe20000410000 */
[C---:B------:R-:W-:Y:S01]  /*3400*/  FFMA.FTZ R168, R51.reuse, R164, -R168 ;  /* 0x000000a433a87223 */ /* 0x040fe200000108a8 */
[----:B------:R-:W-:Y:S01]  /*3410*/  FFMA.FTZ R85, R51, R166, R85 ;  /* 0x000000a633557223 */ /* 0x000fe20000010055 */
        /* <DEDUP_REMOVED lines=21> */
.L_x_9431:
[----:B------:R-:W-:Y:S05]  /*3570*/  BSYNC B3 ;  /* 0x0000000000037941 */ /* 0x000fea0003800000 */
.L_x_9430:
[----:B------:R-:W-:Y:S02]  /*3580*/  ULDC.64 UR4, c[0x0][0x2e8] ;  /* 0x0000ba0000047ab9 */ /* 0x000fe40000000a00 */
[----:B------:R-:W-:-:S04]  /*3590*/  LEA R80, P3, R81, UR4, 0x1 ;  /* 0x0000000451507c11 */ /* 0x000fc8000f8608ff */
[----:B------:R-:W-:-:S05]  /*35a0*/  LEA.HI.X R81, R81, UR5, R160, 0x1, P3 ;  /* 0x0000000551517c11 */ /* 0x000fca00098f0ca0 */
[----:B--2---:R1:W-:Y:S04]  /*35b0*/  STG.E.128 desc[UR40][R80.64], R48 ;  /* 0x0000003050007986 */ /* 0x0043e8000c101d28 */
.L_x_9429:
[----:B------:R-:W-:Y:S05]  /*35c0*/  BSYNC B2 ;  /* 0x0000000000027941 */ /* 0x000fea0003800000 */
.L_x_9428:
[----:B------:R-:W-:Y:S05]  /*35d0*/  @P1 BRA `(.L_x_9427) ;  /* 0x0000000000e41947 */ /* 0x000fea0003800000 */
        /* <DEDUP_REMOVED lines=52> */
.L_x_9433:
[----:B------:R-:W-:Y:S05]  /*3920*/  BSYNC B2 ;  /* 0x0000000000027941 */ /* 0x000fea0003800000 */
.L_x_9432:
[----:B------:R-:W-:Y:S02]  /*3930*/  ULDC.64 UR4, c[0x0][0x2e8] ;  /* 0x0000ba0000047ab9 */ /* 0x000fe40000000a00 */
[----:B------:R-:W-:-:S04]  /*3940*/  LEA R76, P3, R157, UR4, 0x1 ;  /* 0x000000049d4c7c11 */ /* 0x000fc8000f8608ff */
[----:B------:R-:W-:-:S05]  /*3950*/  LEA.HI.X R77, R157, UR5, R158, 0x1, P3 ;  /* 0x000000059d4d7c11 */ /* 0x000fca00098f0c9e */
[----:B--2---:R2:W-:Y:S04]  /*3960*/  STG.E.128 desc[UR40][R76.64], R48 ;  /* 0x000000304c007986 */ /* 0x0045e8000c101d28 */
.L_x_9427:
[----:B------:R-:W-:Y:S05]  /*3970*/  BSYNC B1 ;  /* 0x0000000000017941 */ /* 0x000fea0003800000 */
.L_x_9426:
        /* <DEDUP_REMOVED lines=58> */
.L_x_9439:
[----:B------:R-:W-:Y:S05]  /*3d20*/  BSYNC B3 ;  /* 0x0000000000037941 */ /* 0x000fea0003800000 */
.L_x_9438:
[----:B------:R-:W-:Y:S02]  /*3d30*/  ULDC.64 UR4, c[0x0][0x2e8] ;  /* 0x0000ba0000047ab9 */ /* 0x000fe40000000a00 */
[----:B------:R-:W-:-:S04]  /*3d40*/  LEA R72, P3, R78, UR4, 0x1 ;  /* 0x000000044e487c11 */ /* 0x000fc8000f8608ff */
[----:B------:R-:W-:-:S05]  /*3d50*/  LEA.HI.X R73, R78, UR5, R79, 0x1, P3 ;  /* 0x000000054e497c11 */ /* 0x000fca00098f0c4f */
[----:B--2---:R2:W-:Y:S04]  /*3d60*/  STG.E.128 desc[UR40][R72.64], R48 ;  /* 0x0000003048007986 */ /* 0x0045e8000c101d28 */
.L_x_9437:
[----:B------:R-:W-:Y:S05]  /*3d70*/  BSYNC B2 ;  /* 0x0000000000027941 */ /* 0x000fea0003800000 */
.L_x_9436:
        /* <DEDUP_REMOVED lines=53> */
.L_x_9441:
[----:B------:R-:W-:Y:S05]  /*40d0*/  BSYNC B2 ;  /* 0x0000000000027941 */ /* 0x000fea0003800000 */
.L_x_9440:
[----:B------:R-:W-:Y:S02]  /*40e0*/  ULDC.64 UR4, c[0x0][0x2e8] ;  /* 0x0000ba0000047ab9 */ /* 0x000fe40000000a00 */
[----:B------:R-:W-:-:S04]  /*40f0*/  LEA R68, P3, R78, UR4, 0x1 ;  /* 0x000000044e447c11 */ /* 0x000fc8000f8608ff */
[----:B------:R-:W-:-:S05]  /*4100*/  LEA.HI.X R69, R78, UR5, R81, 0x1, P3 ;  /* 0x000000054e457c11 */ /* 0x000fca00098f0c51 */
[----:B--2---:R3:W-:Y:S04]  /*4110*/  STG.E.128 desc[UR40][R68.64], R48 ;  /* 0x0000003044007986 */ /* 0x0047e8000c101d28 */
.L_x_9435:
[----:B------:R-:W-:Y:S05]  /*4120*/  BSYNC B1 ;  /* 0x0000000000017941 */ /* 0x000fea0003800000 */
.L_x_9434:
        /* <DEDUP_REMOVED lines=59> */
.L_x_9447:
[----:B------:R-:W-:Y:S05]  /*44e0*/  BSYNC B3 ;  /* 0x0000000000037941 */ /* 0x000fea0003800000 */
.L_x_9446:
[----:B------:R-:W-:Y:S02]  /*44f0*/  ULDC.64 UR4, c[0x0][0x2e8] ;  /* 0x0000ba0000047ab9 */ /* 0x000fe40000000a00 */
[----:B------:R-:W-:-:S04]  /*4500*/  LEA R64, P3, R72, UR4, 0x1 ;  /* 0x0000000448407c11 */ /* 0x000fc8000f8608ff */
[----:B------:R-:W-:-:S05]  /*4510*/  LEA.HI.X R65, R72, UR5, R77, 0x1, P3 ;  /* 0x0000000548417c11 */ /* 0x000fca00098f0c4d */
[----:B--2---:R4:W-:Y:S04]  /*4520*/  STG.E.128 desc[UR40][R64.64], R48 ;  /* 0x0000003040007986 */ /* 0x0049e8000c101d28 */
.L_x_9445:
[----:B------:R-:W-:Y:S05]  /*4530*/  BSYNC B2 ;  /* 0x0000000000027941 */ /* 0x000fea0003800000 */
.L_x_9444:
        /* <DEDUP_REMOVED lines=53> */
.L_x_9449:
[----:B------:R-:W-:Y:S05]  /*4890*/  BSYNC B2 ;  /* 0x0000000000027941 */ /* 0x000fea0003800000 */
.L_x_9448:
[----:B------:R-:W-:Y:S02]  /*48a0*/  ULDC.64 UR4, c[0x0][0x2e8] ;  /* 0x0000ba0000047ab9 */ /* 0x000fe40000000a00 */
[----:B------:R-:W-:-:S04]  /*48b0*/  LEA R60, P3, R68, UR4, 0x1 ;  /* 0x00000004443c7c11 */ /* 0x000fc8000f8608ff */
[----:B------:R-:W-:-:S05]  /*48c0*/  LEA.HI.X R61, R68, UR5, R73, 0x1, P3 ;  /* 0x00000005443d7c11 */ /* 0x000fca00098f0c49 */
[----:B--2---:R1:W-:Y:S04]  /*48d0*/  STG.E.128 desc[UR40][R60.64], R48 ;  /* 0x000000303c007986 */ /* 0x0043e8000c101d28 */
.L_x_9443:
[----:B------:R-:W-:Y:S05]  /*48e0*/  BSYNC B1 ;  /* 0x0000000000017941 */ /* 0x000fea0003800000 */
.L_x_9442:
        /* <DEDUP_REMOVED lines=56> */
.L_x_9454:
[----:B------:R-:W-:Y:S05]  /*4c70*/  BSYNC B2 ;  /* 0x0000000000027941 */ /* 0x000fea0003800000 */
.L_x_9453:
[----:B------:R-:W-:Y:S01]  /*4c80*/  ULDC.64 UR4, c[0x0][0x2e8] ;  /* 0x0000ba0000047ab9 */ /* 0x000fe20000000a00 */
[----:B------:R-:W-:Y:S01]  /*4c90*/  IMAD.X R57, R122, 0x1, R41, P3 ;  /* 0x000000017a397824 */ /* 0x000fe200018e0629 */
[----:B------:R-:W-:-:S04]  /*4ca0*/  LEA R56, P3, R64, UR4, 0x1 ;  /* 0x0000000440387c11 */ /* 0x000fc8000f8608ff */
[----:B------:R-:W-:-:S05]  /*4cb0*/  LEA.HI.X R57, R64, UR5, R57, 0x1, P3 ;  /* 0x0000000540397c11 */ /* 0x000fca00098f0c39 */
[----:B--2---:R1:W-:Y:S04]  /*4cc0*/  STG.E.128 desc[UR40][R56.64], R48 ;  /* 0x0000003038007986 */ /* 0x0043e8000c101d28 */
.L_x_9452:
[----:B------:R-:W-:Y:S05]  /*4cd0*/  BSYNC B1 ;  /* 0x0000000000017941 */ /* 0x000fea0003800000 */
.L_x_9451:
        /* <DEDUP_REMOVED lines=52> */
.L_x_9456:
[----:B------:R-:W-:Y:S05]  /*5020*/  BSYNC B1 ;  /* 0x0000000000017941 */ /* 0x000fea0003800000 */
.L_x_9455:
[----:B------:R-:W-:Y:S01]  /*5030*/  ULDC.64 UR4, c[0x0][0x2e8] ;  /* 0x0000ba0000047ab9 */ /* 0x000fe20000000a00 */
[----:B------:R-:W-:Y:S01]  /*5040*/  IMAD.X R53, R122, 0x1, R107, P3 ;  /* 0x000000017a357824 */ /* 0x000fe200018e066b */
[----:B------:R-:W-:-:S04]  /*5050*/  LEA R52, P3, R60, UR4, 0x1 ;  /* 0x000000043c347c11 */ /* 0x000fc8000f8608ff */
[----:B------:R-:W-:-:S05]  /*5060*/  LEA.HI.X R53, R60, UR5, R53, 0x1, P3 ;  /* 0x000000053c357c11 */ /* 0x000fca00098f0c35 */
[----:B--2---:R1:W-:Y:S01]  /*5070*/  STG.E.128 desc[UR40][R52.64], R48 ;  /* 0x0000003034007986 */ /* 0x0043e2000c101d28 */
[----:B------:R-:W-:Y:S05]  /*5080*/  BRA `(.L_x_9450) ;  /* 0x00000030006c7947 */ /* 0x000fea0003800000 */
.L_x_9414:
        /* <DEDUP_REMOVED lines=84> */
.L_x_9458:
[----:B------:R-:W-:Y:S05]  /*55d0*/  BSYNC B1 ;  /* 0x0000000000017941 */ /* 0x000fea0003800000 */
.L_x_9457:
        /* <DEDUP_REMOVED lines=67> */
.L_x_9459:
        /* <DEDUP_REMOVED lines=9> */
.L_x_9767:
[----:B------:R-:W-:Y:S05]  /*5aa0*/  BSYNC B1 ;  /* 0x0000000000017941 */ /* 0x000fea0003800000 */
.L_x_9460:
        /* <DEDUP_REMOVED lines=33> */
[----:B------:R-:W-:Y:S01]  /*5cc0*/  SHF.R.U32.HI R163, RZ, 0x10, R49 ;  /* 0x00000010ffa37819 */ /* 0x000fe20000011631 */
[----:B------:R-:W-:Y:S01]  /*5cd0*/  IMAD.U32 R171, R87, 0x10000, RZ ;  /* 0x0001000057ab7824 */ /* 0x000fe200078e00ff */
[----:B------:R-:W-:Y:S02]  /*5ce0*/  PRMT R168, R136, 0x5432, R168 ;  /* 0x0000543288a87816 */ /* 0x000fe400000000a8 */
[----:B------:R-:W-:Y:S02]  /*5cf0*/  SHF.R.U32.HI R166, RZ, 0x10, R51 ;  /* 0x00000010ffa67819 */ /* 0x000fe40000011633 */
[----:B------:R-:W-:Y:S01]  /*5d00*/  PRMT R173, R173, 0x5410, R163 ;  /* 0x00005410adad7816 */ /* 0x000fe200000000a3 */
[----:B------:R-:W-:Y:S01]  /*5d10*/  IMAD.U32 R174, R168, 0x10000, RZ ;  /* 0x00010000a8ae7824 */ /* 0x000fe200078e00ff */
[----:B------:R-:W-:-:S02]  /*5d20*/  SHF.R.U64 R54, R54, 0x10, R55 ;  /* 0x0000001036367819 */ /* 0x000fc40000001237 */
[----:B------:R-:W-:Y:S01]  /*5d30*/  SHF.R.U32.HI R167, RZ, 0x10, R55 ;  /* 0x00000010ffa77819 */ /* 0x000fe20000011637 */
[----:B-1----:R-:W-:Y:S01]  /*5d40*/  IMAD.U32 R55, R81, 0x10000, RZ ;  /* 0x0001000051377824 */ /* 0x002fe200078e00ff */
[----:B------:R-:W-:Y:S01]  /*5d50*/  PRMT R163, R134, 0x5432, R166 ;  /* 0x0000543286a37816 */ /* 0x000fe200000000a6 */
[----:B------:R-:W-:Y:S01]  /*5d60*/  IMAD.U32 R166, R173, 0x10000, RZ ;  /* 0x00010000ada67824 */ /* 0x000fe200078e00ff */
[----:B------:R-:W-:Y:S01]  /*5d70*/  SHF.R.U64 R164, R50, 0x10, R51 ;  /* 0x0000001032a47819 */ /* 0x000fe20000001233 */
[----:B------:R-:W-:Y:S01]  /*5d80*/  FMUL.FTZ R176, R169, R174 ;  /* 0x000000aea9b07220 */ /* 0x000fe20000410000 */
[----:B------:R-:W-:Y:S01]  /*5d90*/  SHF.R.U64 R165, R52, 0x10, R53 ;  /* 0x0000001034a57819 */ /* 0x000fe20000001235 */
[----:B------:R-:W-:Y:S01]  /*5da0*/  IMAD.U32 R53, R86, 0x10000, RZ ;  /* 0x0001000056357824 */ /* 0x000fe200078e00ff */
[----:B------:R-:W-:Y:S01]  /*5db0*/  LOP3.LUT R51, R81, 0xffff0000, RZ, 0xc0, !PT ;  /* 0xffff000051337812 */ /* 0x000fe200078ec0ff */
[----:B------:R-:W-:Y:S01]  /*5dc0*/  IMAD.U32 R81, R83, 0x10000, RZ ;  /* 0x0001000053517824 */ /* 0x000fe200078e00ff */
[----:B------:R-:W-:Y:S01]  /*5dd0*/  LOP3.LUT R85, R85, 0xffff0000, RZ, 0xc0, !PT ;  /* 0xffff000055557812 */ /* 0x000fe200078ec0ff */
[----:B------:R-:W-:Y:S01]  /*5de0*/  IMAD.U32 R50, R82, 0x10000, RZ ;  /* 0x0001000052327824 */ /* 0x000fe200078e00ff */
[----:B------:R-:W-:-:S02]  /*5df0*/  LOP3.LUT R52, R83, 0xffff0000, RZ, 0xc0, !PT ;  /* 0xffff000053347812 */ /* 0x000fc400078ec0ff */
[----:B------:R-:W-:Y:S02]  /*5e00*/  LOP3.LUT R168, R168, 0xffff0000, RZ, 0xc0, !PT ;  /* 0xffff0000a8a87812 */ /* 0x000fe400078ec0ff */
[----:B------:R-:W-:Y:S01]  /*5e10*/  LOP3.LUT R83, R87, 0xffff0000, RZ, 0xc0, !PT ;  /* 0xffff000057537812 */ /* 0x000fe200078ec0ff */
[-C--:B------:R-:W-:Y:S01]  /*5e20*/  FFMA.FTZ R87, R55, R166.reuse, -R176 ;  /* 0x000000a637577223 */ /* 0x080fe200000108b0 */
[----:B------:R-:W-:Y:S01]  /*5e30*/  PRMT R167, R170, 0x5410, R167 ;  /* 0x00005410aaa77816 */ /* 0x000fe200000000a7 */
[----:B------:R-:W-:Y:S01]  /*5e40*/  FMUL.FTZ R170, R169, R166 ;  /* 0x000000a6a9aa7220 */ /* 0x000fe20000410000 */
[----:B------:R-:W-:Y:S01]  /*5e50*/  LOP3.LUT R166, R173, 0xffff0000, RZ, 0xc0, !PT ;  /* 0xffff0000ada67812 */ /* 0x000fe200078ec0ff */
[----:B------:R-:W-:Y:S01]  /*5e60*/  FMUL.FTZ R178, R85, R168 ;  /* 0x000000a855b27220 */ /* 0x000fe20000410000 */
[----:B------:R-:W-:Y:S01]  /*5e70*/  SHF.R.U64 R162, R48, 0x10, R49 ;  /* 0x0000001030a27819 */ /* 0x000fe20000001231 */
[----:B------:R-:W-:Y:S02]  /*5e80*/  IMAD.U32 R176, R167, 0x10000, RZ ;  /* 0x00010000a7b07824 */ /* 0x000fe400078e00ff */
[----:B------:R-:W-:Y:S01]  /*5e90*/  FFMA.FTZ R55, R55, R174, R170 ;  /* 0x000000ae37377223 */ /* 0x000fe200000100aa */
[----:B------:R-:W-:Y:S01]  /*5ea0*/  IMAD.U32 R170, R163, 0x10000, RZ ;  /* 0x00010000a3aa7824 */ /* 0x000fe200078e00ff */
[----:B------:R-:W-:Y:S01]  /*5eb0*/  LOP3.LUT R167, R167, 0xffff0000, RZ, 0xc0, !PT ;  /* 0xffff0000a7a77812 */ /* 0x000fe200078ec0ff */
[-C--:B------:R-:W-:Y:S01]  /*5ec0*/  FMUL.FTZ R174, R85, R166.reuse ;  /* 0x000000a655ae7220 */ /* 0x080fe20000410000 */
[----:B------:R-:W-:Y:S01]  /*5ed0*/  FFMA.FTZ R166, R51, R166, -R178 ;  /* 0x000000a633a67223 */ /* 0x000fe200000108b2 */
[C---:B------:R-:W-:Y:S01]  /*5ee0*/  FMUL.FTZ R178, R171.reuse, R176 ;  /* 0x000000b0abb27220 */ /* 0x040fe20000410000 */
[----:B------:R-:W-:Y:S01]  /*5ef0*/  PRMT R162, R138, 0x5432, R162 ;  /* 0x000054328aa27816 */ /* 0x000fe200000000a2 */
[----:B------:R-:W-:Y:S01]  /*5f00*/  FMUL.FTZ R171, R171, R170 ;  /* 0x000000aaabab7220 */ /* 0x000fe20000410000 */
[----:B------:R-:W-:Y:S01]  /*5f10*/  LOP3.LUT R163, R163, 0xffff0000, RZ, 0xc0, !PT ;  /* 0xffff0000a3a37812 */ /* 0x000fe200078ec0ff */
[----:B------:R-:W-:Y:S01]  /*5f20*/  FMUL.FTZ R169, R83, R167 ;  /* 0x000000a753a97220 */ /* 0x000fe20000410000 */
[----:B------:R-:W-:Y:S01]  /*5f30*/  PRMT R172, R172, 0x5410, R165 ;  /* 0x00005410acac7816 */ /* 0x000fe200000000a5 */
[----:B------:R-:W-:Y:S01]  /*5f40*/  FFMA.FTZ R168, R51, R168, R174 ;  /* 0x000000a833a87223 */ /* 0x000fe200000100ae */
[C---:B------:R-:W-:Y:S01]  /*5f50*/  FFMA.FTZ R51, R81.reuse, R170, -R178 ;  /* 0x000000aa51337223 */ /* 0x040fe200000108b2 */
[----:B------:R-:W-:Y:S01]  /*5f60*/  FFMA.FTZ R81, R81, R176, R171 ;  /* 0x000000b051517223 */ /* 0x000fe200000100ab */
[----:B------:R-:W-:-:S02]  /*5f70*/  IMAD.U32 R49, R84, 0x10000, RZ ;  /* 0x0001000054317824 */ /* 0x000fc400078e00ff */
[-C--:B------:R-:W-:Y:S01]  /*5f80*/  FMUL.FTZ R171, R83, R163.reuse ;  /* 0x000000a353ab7220 */ /* 0x080fe20000410000 */
[----:B------:R-:W-:Y:S02]  /*5f90*/  IMAD.U32 R85, R162, 0x10000, RZ ;  /* 0x00010000a2557824 */ /* 0x000fe400078e00ff */
[----:B------:R-:W-:Y:S01]  /*5fa0*/  FFMA.FTZ R170, R52, R163, -R169 ;  /* 0x000000a334aa7223 */ /* 0x000fe200000108a9 */
        /* <DEDUP_REMOVED lines=10> */
[----:B------:R-:W-:Y:S01]  /*6050*/  PRMT R54, R132, 0x5432, R54 ;  /* 0x0000543284367816 */ /* 0x000fe20000000036 */
[----:B------:R-:W-:Y:S01]  /*6060*/  FFMA.FTZ R162, R48, R165, R162 ;  /* 0x000000a530a27223 */ /* 0x000fe200000100a2 */
[----:B------:R-:W-:Y:S01]  /*6070*/  FMUL.FTZ R165, R84, R83 ;  /* 0x0000005354a57220 */ /* 0x000fe20000410000 */
[----:B------:R-:W-:Y:S01]  /*6080*/  FFMA.FTZ R169, R48, R85, -R169 ;  /* 0x0000005530a97223 */ /* 0x000fe200000108a9 */
[----:B------:R-:W-:Y:S01]  /*6090*/  FFMA.FTZ R84, R80, R83, -R49 ;  /* 0x0000005350547223 */ /* 0x000fe20000010831 */
        /* <DEDUP_REMOVED lines=9> */
[----:B------:R-:W-:Y:S01]  /*6130*/  FMUL.FTZ R53, R86, R85 ;  /* 0x0000005556357220 */ /* 0x000fe20000410000 */
[----:B------:R-:W-:Y:S01]  /*6140*/  FFMA.FTZ R52, R52, R167, R171 ;  /* 0x000000a734347223 */ /* 0x000fe200000100ab */
[----:B------:R-:W-:Y:S01]  /*6150*/  FMUL.FTZ R86, R86, R49 ;  /* 0x0000003156567220 */ /* 0x000fe20000410000 */
[C---:B------:R-:W-:Y:S01]  /*6160*/  FFMA.FTZ R163, R50.reuse, R48, -R163 ;  /* 0x0000003032a37223 */ /* 0x040fe200000108a3 */
[----:B------:R-:W-:Y:S01]  /*6170*/  FFMA.FTZ R54, R50, R83, R54 ;  /* 0x0000005332367223 */ /* 0x000fe20000010036 */
[----:B------:R-:W-:Y:S01]  /*6180*/  F2FP.BF16.F32.PACK_AB R87, R166, R87 ;  /* 0x00000057a657723e */ /* 0x000fe200000010ff */
[C---:B------:R-:W-:Y:S01]  /*6190*/  FFMA.FTZ R85, R82.reuse, R85, R86 ;  /* 0x0000005552557223 */ /* 0x040fe20000010056 */
[----:B------:R-:W-:Y:S01]  /*61a0*/  FFMA.FTZ R48, R82, R49, -R53 ;  /* 0x0000003152307223 */ /* 0x000fe20000010835 */
[----:B------:R-:W-:-:S02]  /*61b0*/  F2FP.BF16.F32.PACK_AB R55, R168, R55 ;  /* 0x00000037a837723e */ /* 0x000fc400000010ff */
[----:B------:R-:W-:Y:S01]  /*61c0*/  F2FP.BF16.F32.PACK_AB R52, R52, R81 ;  /* 0x000000513434723e */ /* 0x000fe200000010ff */
[----:B------:R-:W-:Y:S01]  /*61d0*/  IMAD.MOV.U32 R81, RZ, RZ, R87 ;  /* 0x000000ffff517224 */ /* 0x000fe200078e0057 */
[----:B------:R-:W-:Y:S02]  /*61e0*/  F2FP.BF16.F32.PACK_AB R80, R84, R169 ;  /* 0x000000a95450723e */ /* 0x000fe400000010ff */
[----:B------:R-:W-:Y:S01]  /*61f0*/  F2FP.BF16.F32.PACK_AB R86, R85, R54 ;  /* 0x000000365556723e */ /* 0x000fe200000010ff */
[----:B------:R-:W-:Y:S01]  /*6200*/  IMAD.MOV.U32 R85, RZ, RZ, R55 ;  /* 0x000000ffff557224 */ /* 0x000fe200078e0037 */
[----:B------:R-:W-:Y:S01]  /*6210*/  F2FP.BF16.F32.PACK_AB R83, R170, R51 ;  /* 0x00000033aa53723e */ /* 0x000fe200000010ff */
[----:B------:R-:W-:Y:S01]  /*6220*/  IMAD.MOV.U32 R87, RZ, RZ, R52 ;  /* 0x000000ffff577224 */ /* 0x000fe200078e0034 */
[----:B------:R-:W-:Y:S02]  /*6230*/  F2FP.BF16.F32.PACK_AB R84, R165, R162 ;  /* 0x000000a2a554723e */ /* 0x000fe400000010ff */
[----:B------:R-:W-:-:S07]  /*6240*/  F2FP.BF16.F32.PACK_AB R82, R48, R163 ;  /* 0x000000a33052723e */ /* 0x000fce00000010ff */
.L_x_9465:
[----:B------:R-:W-:Y:S05]  /*6250*/  BSYNC B2 ;  /* 0x0000000000027941 */ /* 0x000fea0003800000 */
.L_x_9464:
        /* <DEDUP_REMOVED lines=11> */
.L_x_9463:
[----:B------:R-:W-:Y:S05]  /*6310*/  BSYNC B1 ;  /* 0x0000000000017941 */ /* 0x000fea0003800000 */
.L_x_9462:
        /* <DEDUP_REMOVED lines=20> */
[----:B------:R-:W-:Y:S01]  /*6460*/  LOP3.LUT R48, R49, R230, RZ, 0x3c, !PT ;  /* 0x000000e631307212 */ /* 0x000fe200078e3cff */
[----:B------:R-:W-:-:S03]  /*6470*/  IMAD R49, R23, 0x4000, R30 ;  /* 0x0000400017317824 */ /* 0x000fc600078e021e */
[----:B------:R-:W-:Y:S01]  /*6480*/  LOP3.LUT R50, R50, 0x7fffe000, RZ, 0xc0, !PT ;  /* 0x7fffe00032327812 */ /* 0x000fe200078ec0ff */
[----:B------:R-:W-:-:S03]  /*6490*/  IMAD R49, R49, 0x2, R2 ;  /* 0x0000000231317824 */ /* 0x000fc600078e0202 */
[----:B------:R-:W-:-:S05]  /*64a0*/  IADD3 R48, R48, R50, R199 ;  /* 0x0000003230307210 */ /* 0x000fca0007ffe0c7 */
[----:B------:R-:W-:-:S04]  /*64b0*/  IMAD R51, R23, 0x4000, R48 ;  /* 0x0000400017337824 */ /* 0x000fc800078e0230 */
[----:B------:R-:W-:Y:S02]  /*64c0*/  IMAD R52, R51, 0x2, R2 ;  /* 0x0000000233347824 */ /* 0x000fe400078e0202 */
        /* <DEDUP_REMOVED lines=13> */
[----:B------:R-:W-:Y:S01]  /*65a0*/  IMAD.U32 R63, R53, 0x10000, RZ ;  /* 0x00010000353f7824 */ /* 0x000fe200078e00ff */
[----:B------:R-:W-:Y:S01]  /*65b0*/  LOP3.LUT R59, R55, 0xffff0000, RZ, 0xc0, !PT ;  /* 0xffff0000373b7812 */ /* 0x000fe200078ec0ff */
[----:B------:R-:W-:Y:S01]  /*65c0*/  IMAD.U32 R55, R161, 0x10000, RZ ;  /* 0x00010000a1377824 */ /* 0x000fe200078e00ff */
[----:B------:R-:W-:Y:S01]  /*65d0*/  LOP3.LUT R86, R53, 0xffff0000, RZ, 0xc0, !PT ;  /* 0xffff000035567812 */ /* 0x000fe200078ec0ff */
[----:B------:R-:W-:Y:S01]  /*65e0*/  IMAD.U32 R53, R157, 0x10000, RZ ;  /* 0x000100009d357824 */ /* 0x000fe200078e00ff */
[----:B------:R-:W-:Y:S01]  /*65f0*/  PRMT R158, R158, 0x5410, R125 ;  /* 0x000054109e9e7816 */ /* 0x000fe2000000007d */
[----:B------:R-:W-:Y:S01]  /*6600*/  FMUL.FTZ R125, R63, R55 ;  /* 0x000000373f7d7220 */ /* 0x000fe20000410000 */
[----:B------:R-:W-:Y:S01]  /*6610*/  SHF.R.U64 R151, R60, 0x10, R61 ;  /* 0x000000103c977819 */ /* 0x000fe2000000123d */
[----:B------:R-:W-:Y:S01]  /*6620*/  IMAD.U32 R60, R49, 0x10000, RZ ;  /* 0x00010000313c7824 */ /* 0x000fe200078e00ff */
[----:B------:R-:W-:Y:S01]  /*6630*/  PRMT R159, R159, 0x5410, R124 ;  /* 0x000054109f9f7816 */ /* 0x000fe2000000007c */
[-C--:B------:R-:W-:Y:S01]  /*6640*/  FMUL.FTZ R63, R63, R53.reuse ;  /* 0x000000353f3f7220 */ /* 0x080fe20000410000 */
[----:B------:R-:W-:Y:S01]  /*6650*/  PRMT R155, R155, 0x5410, R152 ;  /* 0x000054109b9b7816 */ /* 0x000fe20000000098 */
[----:B------:R-:W-:Y:S01]  /*6660*/  FFMA.FTZ R53, R60, R53, -R125 ;  /* 0x000000353c357223 */ /* 0x000fe2000001087d */
[----:B------:R-:W-:Y:S01]  /*6670*/  LOP3.LUT R161, R161, 0xffff0000, RZ, 0xc0, !PT ;  /* 0xffff0000a1a17812 */ /* 0x000fe200078ec0ff */
[----:B------:R-:W-:-:S02]  /*6680*/  IMAD.U32 R124, R159, 0x10000, RZ ;  /* 0x000100009f7c7824 */ /* 0x000fc400078e00ff */
[----:B------:R-:W-:Y:S01]  /*6690*/  FFMA.FTZ R55, R60, R55, R63 ;  /* 0x000000373c377223 */ /* 0x000fe2000001003f */
[----:B------:R-:W-:Y:S01]  /*66a0*/  IMAD.U32 R63, R155, 0x10000, RZ ;  /* 0x000100009b3f7824 */ /* 0x000fe200078e00ff */
[----:B------:R-:W-:Y:S01]  /*66b0*/  LOP3.LUT R61, R49, 0xffff0000, RZ, 0xc0, !PT ;  /* 0xffff0000313d7812 */ /* 0x000fe200078ec0ff */
[----:B------:R-:W-:Y:S01]  /*66c0*/  FMUL.FTZ R150, R86, R161 ;  /* 0x000000a156967220 */ /* 0x000fe20000410000 */
[----:B------:R-:W-:Y:S01]  /*66d0*/  LOP3.LUT R157, R157, 0xffff0000, RZ, 0xc0, !PT ;  /* 0xffff00009d9d7812 */ /* 0x000fe200078ec0ff */
[CC--:B------:R-:W-:Y:S01]  /*66e0*/  FMUL.FTZ R125, R87.reuse, R124.reuse ;  /* 0x0000007c577d7220 */ /* 0x0c0fe20000410000 */
[----:B------:R-:W-:Y:S01]  /*66f0*/  SHF.R.U64 R163, R56, 0x10, R57 ;  /* 0x0000001038a37819 */ /* 0x000fe20000001239 */
[----:B------:R-:W-:Y:S01]  /*6700*/  FMUL.FTZ R87, R87, R63 ;  /* 0x0000003f57577220 */ /* 0x000fe20000410000 */
[----:B------:R-:W-:Y:S01]  /*6710*/  LOP3.LUT R159, R159, 0xffff0000, RZ, 0xc0, !PT ;  /* 0xffff00009f9f7812 */ /* 0x000fe200078ec0ff */
[-C--:B------:R-:W-:Y:S01]  /*6720*/  FFMA.FTZ R60, R61, R157.reuse, -R150 ;  /* 0x0000009d3d3c7223 */ /* 0x080fe20000010896 */
[----:B------:R-:W-:Y:S01]  /*6730*/  PRMT R160, R160, 0x5410, R151 ;  /* 0x00005410a0a07816 */ /* 0x000fe20000000097 */
[----:B------:R-:W-:Y:S01]  /*6740*/  FMUL.FTZ R86, R86, R157 ;  /* 0x0000009d56567220 */ /* 0x000fe20000410000 */
[----:B------:R-:W-:Y:S01]  /*6750*/  LOP3.LUT R155, R155, 0xffff0000, RZ, 0xc0, !PT ;  /* 0xffff00009b9b7812 */ /* 0x000fe200078ec0ff */
[C---:B------:R-:W-:Y:S01]  /*6760*/  FFMA.FTZ R150, R62.reuse, R63, -R125 ;  /* 0x0000003f3e967223 */ /* 0x040fe2000001087d */
[----:B------:R-:W-:Y:S01]  /*6770*/  LOP3.LUT R58, R51, 0xffff0000, RZ, 0xc0, !PT ;  /* 0xffff0000333a7812 */ /* 0x000fe200078ec0ff */
[----:B------:R-:W-:Y:S01]  /*6780*/  FFMA.FTZ R124, R62, R124, R87 ;  /* 0x0000007c3e7c7223 */ /* 0x000fe20000010057 */
[----:B------:R-:W-:Y:S01]  /*6790*/  PRMT R156, R156, 0x5410, R163 ;  /* 0x000054109c9c7816 */ /* 0x000fe200000000a3 */
[----:B------:R-:W-:Y:S01]  /*67a0*/  FMUL.FTZ R63, R59, R159 ;  /* 0x0000009f3b3f7220 */ /* 0x000fe20000410000 */
[----:B------:R-:W-:-:S02]  /*67b0*/  IMAD.U32 R57, R52, 0x10000, RZ ;  /* 0x0001000034397824 */ /* 0x000fc400078e00ff */
[----:B------:R-:W-:Y:S01]  /*67c0*/  FFMA.FTZ R86, R61, R161, R86 ;  /* 0x000000a13d567223 */ /* 0x000fe20000010056 */
[----:B------:R-:W-:Y:S02]  /*67d0*/  IMAD.U32 R62, R160, 0x10000, RZ ;  /* 0x00010000a03e7824 */ /* 0x000fe400078e00ff */
[-C--:B------:R-:W-:Y:S01]  /*67e0*/  FMUL.FTZ R125, R59, R155.reuse ;  /* 0x0000009b3b7d7220 */ /* 0x080fe20000410000 */
[----:B------:R-:W-:Y:S02]  /*67f0*/  IMAD.U32 R61, R156, 0x10000, RZ ;  /* 0x000100009c3d7824 */ /* 0x000fe400078e00ff */
[----:B------:R-:W-:Y:S01]  /*6800*/  FFMA.FTZ R155, R58, R155, -R63 ;  /* 0x0000009b3a9b7223 */ /* 0x000fe2000001083f */
[----:B------:R-:W-:Y:S01]  /*6810*/  IMAD.U32 R56, R48, 0x10000, RZ ;  /* 0x0001000030387824 */ /* 0x000fe200078e00ff */
[----:B------:R-:W-:Y:S01]  /*6820*/  LOP3.LUT R52, R52, 0xffff0000, RZ, 0xc0, !PT ;  /* 0xffff000034347812 */ /* 0x000fe200078ec0ff */
[C---:B------:R-:W-:Y:S01]  /*6830*/  FMUL.FTZ R87, R57.reuse, R62 ;  /* 0x0000003e39577220 */ /* 0x040fe20000410000 */
[----:B------:R-:W-:Y:S01]  /*6840*/  LOP3.LUT R63, R160, 0xffff0000, RZ, 0xc0, !PT ;  /* 0xffff0000a03f7812 */ /* 0x000fe200078ec0ff */
[----:B------:R-:W-:Y:S01]  /*6850*/  FMUL.FTZ R57, R57, R61 ;  /* 0x0000003d39397220 */ /* 0x000fe20000410000 */
[----:B------:R-:W-:Y:S01]  /*6860*/  LOP3.LUT R59, R156, 0xffff0000, RZ, 0xc0, !PT ;  /* 0xffff00009c3b7812 */ /* 0x000fe200078ec0ff */
[----:B------:R-:W-:Y:S01]  /*6870*/  FFMA.FTZ R159, R58, R159, R125 ;  /* 0x0000009f3a9f7223 */ /* 0x000fe2000001007d */
[----:B------:R-:W-:Y:S01]  /*6880*/  PRMT R154, R154, 0x5410, R153 ;  /* 0x000054109a9a7816 */ /* 0x000fe20000000099 */
[----:B------:R-:W-:Y:S01]  /*6890*/  FFMA.FTZ R87, R56, R61, -R87 ;  /* 0x0000003d38577223 */ /* 0x000fe20000010857 */
        /* <DEDUP_REMOVED lines=8> */
[----:B------:R-:W-:Y:S01]  /*6920*/  FFMA.FTZ R57, R56, R62, R57 ;  /* 0x0000003e38397223 */ /* 0x000fe20000010039 */
[----:B------:R-:W-:Y:S01]  /*6930*/  LOP3.LUT R154, R154, 0xffff0000, RZ, 0xc0, !PT ;  /* 0xffff00009a9a7812 */ /* 0x000fe200078ec0ff */
[C---:B------:R-:W-:Y:S01]  /*6940*/  IMAD.U32 R56, R158.reuse, 0x10000, RZ ;  /* 0x000100009e387824 */ /* 0x040fe200078e00ff */
[----:B------:R-:W-:Y:S01]  /*6950*/  LOP3.LUT R158, R158, 0xffff0000, RZ, 0xc0, !PT ;  /* 0xffff00009e9e7812 */ /* 0x000fe200078ec0ff */
[C---:B------:R-:W-:Y:S01]  /*6960*/  FFMA.FTZ R58, R48.reuse, R59, -R125 ;  /* 0x0000003b303a7223 */ /* 0x040fe2000001087d */
[----:B------:R-:W-:Y:S01]  /*6970*/  FFMA.FTZ R48, R48, R63, R61 ;  /* 0x0000003f30307223 */ /* 0x000fe2000001003d */
[----:B------:R-:W-:Y:S01]  /*6980*/  FMUL.FTZ R59, R50, R52 ;  /* 0x00000034323b7220 */ /* 0x000fe20000410000 */
[----:B------:R-:W-:Y:S01]  /*6990*/  FMUL.FTZ R61, R54, R154 ;  /* 0x0000009a363d7220 */ /* 0x000fe20000410000 */
[----:B------:R-:W-:Y:S01]  /*69a0*/  FMUL.FTZ R62, R50, R56 ;  /* 0x00000038323e7220 */ /* 0x000fe20000410000 */
[----:B------:R-:W-:Y:S01]  /*69b0*/  FMUL.FTZ R50, R54, R158 ;  /* 0x0000009e36327220 */ /* 0x000fe20000410000 */
[----:B------:R-:W-:Y:S01]  /*69c0*/  FFMA.FTZ R59, R49, R56, R59 ;  /* 0x00000038313b7223 */ /* 0x000fe2000001003b */
[----:B------:R-:W-:Y:S01]  /*69d0*/  FFMA.FTZ R158, R51, R158, R61 ;  /* 0x0000009e339e7223 */ /* 0x000fe2000001003d */
[----:B------:R-:W-:Y:S01]  /*69e0*/  FFMA.FTZ R62, R49, R52, -R62 ;  /* 0x00000034313e7223 */ /* 0x000fe2000001083e */
[----:B------:R-:W-:Y:S01]  /*69f0*/  FFMA.FTZ R49, R51, R154, -R50 ;  /* 0x0000009a33317223 */ /* 0x000fe20000010832 */
[----:B------:R-:W-:-:S02]  /*6a00*/  F2FP.BF16.F32.PACK_AB R53, R60, R53 ;  /* 0x000000353c35723e */ /* 0x000fc400000010ff */
[----:B------:R-:W-:Y:S02]  /*6a10*/  F2FP.BF16.F32.PACK_AB R52, R58, R87 ;  /* 0x000000573a34723e */ /* 0x000fe400000010ff */
        /* <DEDUP_REMOVED lines=12> */
.L_x_9469:
[----:B------:R-:W-:Y:S05]  /*6ae0*/  BSYNC B2 ;  /* 0x0000000000027941 */ /* 0x000fea0003800000 */
.L_x_9468:
        /* <DEDUP_REMOVED lines=11> */
.L_x_9467:
[----:B------:R-:W-:Y:S05]  /*6ba0*/  BSYNC B1 ;  /* 0x0000000000017941 */ /* 0x000fea0003800000 */
.L_x_9466:
        /* <DEDUP_REMOVED lines=36> */
[--C-:B------:R-:W-:Y:S01]  /*6df0*/  SHF.R.U64 R85, R66, 0x10, R67.reuse ;  /* 0x0000001042557819 */ /* 0x100fe20000001243 */
[----:B------:R-:W-:Y:S01]  /*6e00*/  IMAD.U32 R80, R149, 0x10000, RZ ;  /* 0x0001000095507824 */ /* 0x000fe200078e00ff */
[----:B------:R-:W-:Y:S01]  /*6e10*/  SHF.R.U32.HI R82, RZ, 0x10, R67 ;  /* 0x00000010ff527819 */ /* 0x000fe20000011643 */
[----:B--2---:R-:W-:Y:S01]  /*6e20*/  IMAD.U32 R67, R53, 0x10000, RZ ;  /* 0x0001000035437824 */ /* 0x004fe200078e00ff */
[--C-:B------:R-:W-:Y:S01]  /*6e30*/  SHF.R.U32.HI R84, RZ, 0x10, R71.reuse ;  /* 0x00000010ff547819 */ /* 0x100fe20000011647 */
[----:B------:R-:W-:Y:S01]  /*6e40*/  IMAD.U32 R66, R52, 0x10000, RZ ;  /* 0x0001000034427824 */ /* 0x000fe200078e00ff */
[----:B------:R-:W-:Y:S01]  /*6e50*/  SHF.R.U64 R81, R70, 0x10, R71 ;  /* 0x0000001046517819 */ /* 0x000fe20000001247 */
        /* <DEDUP_REMOVED lines=8> */
[----:B------:R-:W-:Y:S01]  /*6ee0*/  IMAD.U32 R69, R55, 0x10000, RZ ;  /* 0x0001000037457824 */ /* 0x000fe200078e00ff */
[----:B------:R-:W-:Y:S01]  /*6ef0*/  LOP3.LUT R149, R149, 0xffff0000, RZ, 0xc0, !PT ;  /* 0xffff000095957812 */ /* 0x000fe200078ec0ff */
[----:B------:R-:W-:Y:S01]  /*6f00*/  IMAD.U32 R82, R147, 0x10000, RZ ;  /* 0x0001000093527824 */ /* 0x000fe200078e00ff */
[----:B------:R-:W-:Y:S01]  /*6f10*/  LOP3.LUT R145, R145, 0xffff0000, RZ, 0xc0, !PT ;  /* 0xffff000091917812 */ /* 0x000fe200078ec0ff */
[----:B------:R-:W-:Y:S01]  /*6f20*/  FFMA.FTZ R84, R63, R80, R84 ;  /* 0x000000503f547223 */ /* 0x000fe20000010054 */
[----:B------:R-:W-:Y:S01]  /*6f30*/  SHF.R.U64 R87, R64, 0x10, R65 ;  /* 0x0000001040577819 */ /* 0x000fe20000001241 */
[----:B------:R-:W-:Y:S01]  /*6f40*/  IMAD.U32 R70, R143, 0x10000, RZ ;  /* 0x000100008f467824 */ /* 0x000fe200078e00ff */
[----:B------:R-:W-:Y:S01]  /*6f50*/  LOP3.LUT R64, R49, 0xffff0000, RZ, 0xc0, !PT ;  /* 0xffff000031407812 */ /* 0x000fe200078ec0ff */
[C---:B------:R-:W-:Y:S01]  /*6f60*/  FMUL.FTZ R71, R68.reuse, R149 ;  /* 0x0000009544477220 */ /* 0x040fe20000410000 */
[-C--:B------:R-:W-:Y:S01]  /*6f70*/  FMUL.FTZ R63, R68, R145.reuse ;  /* 0x00000091443f7220 */ /* 0x080fe20000410000 */
[----:B------:R-:W-:Y:S01]  /*6f80*/  PRMT R148, R148, 0x5410, R83 ;  /* 0x0000541094947816 */ /* 0x000fe20000000053 */
[----:B------:R-:W-:Y:S01]  /*6f90*/  FMUL.FTZ R86, R69, R82 ;  /* 0x0000005245567220 */ /* 0x000fe20000410000 */
[----:B------:R-:W-:Y:S01]  /*6fa0*/  IMAD.U32 R53, R51, 0x10000, RZ ;  /* 0x0001000033357824 */ /* 0x000fe200078e00ff */
[----:B------:R-:W-:Y:S01]  /*6fb0*/  PRMT R144, R144, 0x5410, R87 ;  /* 0x0000541090907816 */ /* 0x000fe20000000057 */
[-C--:B------:R-:W-:Y:S01]  /*6fc0*/  FMUL.FTZ R69, R69, R70.reuse ;  /* 0x0000004645457220 */ /* 0x080fe20000410000 */
[C---:B------:R-:W-:Y:S01]  /*6fd0*/  FFMA.FTZ R80, R64.reuse, R145, -R71 ;  /* 0x0000009140507223 */ /* 0x040fe20000010847 */
[----:B------:R-:W-:Y:S01]  /*6fe0*/  FFMA.FTZ R149, R64, R149, R63 ;  /* 0x0000009540957223 */ /* 0x000fe2000001003f */
[----:B------:R-:W-:Y:S01]  /*6ff0*/  LOP3.LUT R55, R55, 0xffff0000, RZ, 0xc0, !PT ;  /* 0xffff000037377812 */ /* 0x000fe200078ec0ff */
[----:B------:R-:W-:Y:S01]  /*7000*/  FFMA.FTZ R86, R53, R70, -R86 ;  /* 0x0000004635567223 */ /* 0x000fe20000010856 */
[----:B------:R-:W-:Y:S01]  /*7010*/  LOP3.LUT R68, R147, 0xffff0000, RZ, 0xc0, !PT ;  /* 0xffff000093447812 */ /* 0x000fe200078ec0ff */
[----:B------:R-:W-:Y:S01]  /*7020*/  FFMA.FTZ R82, R53, R82, R69 ;  /* 0x0000005235527223 */ /* 0x000fe20000010045 */
[----:B------:R-:W-:Y:S01]  /*7030*/  LOP3.LUT R64, R143, 0xffff0000, RZ, 0xc0, !PT ;  /* 0xffff00008f407812 */ /* 0x000fe200078ec0ff */
[----:B------:R-:W-:Y:S01]  /*7040*/  IMAD.U32 R63, R148, 0x10000, RZ ;  /* 0x00010000943f7824 */ /* 0x000fe200078e00ff */
[----:B------:R-:W-:Y:S01]  /*7050*/  LOP3.LUT R65, R51, 0xffff0000, RZ, 0xc0, !PT ;  /* 0xffff000033417812 */ /* 0x000fe200078ec0ff */
[----:B------:R-:W-:-:S02]  /*7060*/  IMAD.U32 R53, R144, 0x10000, RZ ;  /* 0x0001000090357824 */ /* 0x000fc400078e00ff */
        /* <DEDUP_REMOVED lines=8> */
[----:B------:R-:W-:Y:S01]  /*70f0*/  PRMT R142, R142, 0x5410, R85 ;  /* 0x000054108e8e7816 */ /* 0x000fe20000000055 */
[----:B------:R-:W-:Y:S01]  /*7100*/  FFMA.FTZ R64, R62, R53, -R55 ;  /* 0x000000353e407223 */ /* 0x000fe20000010837 */
[----:B------:R-:W-:Y:S01]  /*7110*/  PRMT R146, R146, 0x5410, R81 ;  /* 0x0000541092927816 */ /* 0x000fe20000000051 */
[----:B------:R-:W-:Y:S01]  /*7120*/  FFMA.FTZ R81, R65, R68, R124 ;  /* 0x0000004441517223 */ /* 0x000fe2000001007c */
[----:B------:R-:W-:Y:S01]  /*7130*/  LOP3.LUT R49, R48, 0xffff0000, RZ, 0xc0, !PT ;  /* 0xffff000030317812 */ /* 0x000fe200078ec0ff */
[----:B------:R-:W-:Y:S01]  /*7140*/  FMUL.FTZ R68, R52, R148 ;  /* 0x0000009434447220 */ /* 0x000fe20000410000 */
[----:B------:R-:W-:Y:S01]  /*7150*/  FFMA.FTZ R66, R62, R63, R66 ;  /* 0x0000003f3e427223 */ /* 0x000fe20000010042 */
[----:B------:R-:W-:-:S02]  /*7160*/  IMAD.U32 R51, R54, 0x10000, RZ ;  /* 0x0001000036337824 */ /* 0x000fc400078e00ff */
[-C--:B------:R-:W-:Y:S01]  /*7170*/  FMUL.FTZ R62, R52, R144.reuse ;  /* 0x00000090343e7220 */ /* 0x080fe20000410000 */
[----:B------:R-:W-:Y:S01]  /*7180*/  LOP3.LUT R54, R54, 0xffff0000, RZ, 0xc0, !PT ;  /* 0xffff000036367812 */ /* 0x000fe200078ec0ff */
[C---:B------:R-:W-:Y:S01]  /*7190*/  IMAD.U32 R55, R146.reuse, 0x10000, RZ ;  /* 0x0001000092377824 */ /* 0x040fe200078e00ff */
[----:B------:R-:W-:Y:S01]  /*71a0*/  LOP3.LUT R63, R146, 0xffff0000, RZ, 0xc0, !PT ;  /* 0xffff0000923f7812 */ /* 0x000fe200078ec0ff */
[C---:B------:R-:W-:Y:S01]  /*71b0*/  IMAD.U32 R52, R142.reuse, 0x10000, RZ ;  /* 0x000100008e347824 */ /* 0x040fe200078e00ff */
        /* <DEDUP_REMOVED lines=23> */
.L_x_9473:
[----:B------:R-:W-:Y:S05]  /*7330*/  BSYNC B2 ;  /* 0x0000000000027941 */ /* 0x000fea0003800000 */
.L_x_9472:
        /* <DEDUP_REMOVED lines=11> */
.L_x_9471:
[----:B------:R-:W-:Y:S05]  /*73f0*/  BSYNC B1 ;  /* 0x0000000000017941 */ /* 0x000fea0003800000 */
.L_x_9470:
[C---:B------:R-:W-:Y:S01]  /*7400*/  ISETP.GE.OR P4, PT, R211.reuse, R115, P2 ;  /* 0x00000073d300720c */ /* 0x040fe20001786670 */
        /* <DEDUP_REMOVED lines=31> */
[--C-:B------:R-:W-:Y:S01]  /*7600*/  SHF.R.U64 R71, R76, 0x10, R77.reuse ;  /* 0x000000104c477819 */ /* 0x100fe2000000124d */
[----:B--2---:R-:W-:Y:S01]  /*7610*/  IMAD.U32 R66, R53, 0x10000, RZ ;  /* 0x0001000035427824 */ /* 0x004fe200078e00ff */
[----:B------:R-:W-:Y:S01]  /*7620*/  SHF.R.U32.HI R76, RZ, 0x10, R77 ;  /* 0x00000010ff4c7819 */ /* 0x000fe2000001164d */
[----:B-1----:R-:W-:Y:S01]  /*7630*/  IMAD.U32 R62, R49, 0x10000, RZ ;  /* 0x00010000313e7824 */ /* 0x002fe200078e00ff */
[--C-:B------:R-:W-:Y:S01]  /*7640*/  SHF.R.U64 R83, R72, 0x10, R73.reuse ;  /* 0x0000001048537819 */ /* 0x100fe20000001249 */
[----:B------:R-:W-:Y:S01]  /*7650*/  IMAD.U32 R68, R55, 0x10000, RZ ;  /* 0x0001000037447824 */ /* 0x000fe200078e00ff */
[----:B------:R-:W-:Y:S01]  /*7660*/  SHF.R.U32.HI R72, RZ, 0x10, R73 ;  /* 0x00000010ff487819 */ /* 0x000fe20000011649 */
[----:B------:R-:W-:Y:S01]  /*7670*/  IMAD.U32 R64, R52, 0x10000, RZ ;  /* 0x0001000034407824 */ /* 0x000fe200078e00ff */
[----:B------:R-:W-:Y:S02]  /*7680*/  SHF.R.U64 R73, R74, 0x10, R75 ;  /* 0x000000104a497819 */ /* 0x000fe4000000124b */
[----:B------:R-:W-:-:S02]  /*7690*/  PRMT R141, R141, 0x5410, R76 ;  /* 0x000054108d8d7816 */ /* 0x000fc4000000004c */
[----:B------:R-:W-:Y:S02]  /*76a0*/  PRMT R137, R137, 0x5410, R72 ;  /* 0x0000541089897816 */ /* 0x000fe40000000048 */
[----:B------:R-:W-:Y:S02]  /*76b0*/  SHF.R.U32.HI R81, RZ, 0x10, R75 ;  /* 0x00000010ff517819 */ /* 0x000fe4000001164b */
[----:B------:R-:W-:Y:S02]  /*76c0*/  SHF.R.U64 R75, R78, 0x10, R79 ;  /* 0x000000104e4b7819 */ /* 0x000fe4000000124f */
[----:B------:R-:W-:Y:S01]  /*76d0*/  PRMT R132, R132, 0x5410, R73 ;  /* 0x0000541084847816 */ /* 0x000fe20000000049 */
[----:B------:R-:W-:Y:S01]  /*76e0*/  IMAD.U32 R73, R141, 0x10000, RZ ;  /* 0x000100008d497824 */ /* 0x000fe200078e00ff */
[----:B------:R-:W-:Y:S02]  /*76f0*/  SHF.R.U32.HI R78, RZ, 0x10, R79 ;  /* 0x00000010ff4e7819 */ /* 0x000fe4000001164f */
[----:B------:R-:W-:Y:S01]  /*7700*/  PRMT R140, R140, 0x5410, R71 ;  /* 0x000054108c8c7816 */ /* 0x000fe20000000047 */
[----:B------:R-:W-:Y:S01]  /*7710*/  IMAD.U32 R71, R137, 0x10000, RZ ;  /* 0x0001000089477824 */ /* 0x000fe200078e00ff */
[----:B------:R-:W-:Y:S01]  /*7720*/  PRMT R138, R138, 0x5410, R75 ;  /* 0x000054108a8a7816 */ /* 0x000fe2000000004b */
[C---:B------:R-:W-:Y:S01]  /*7730*/  FMUL.FTZ R75, R66.reuse, R73 ;  /* 0x00000049424b7220 */ /* 0x040fe20000410000 */
[----:B------:R-:W-:Y:S01]  /*7740*/  LOP3.LUT R67, R53, 0xffff0000, RZ, 0xc0, !PT ;  /* 0xffff000035437812 */ /* 0x000fe200078ec0ff */
[-C--:B------:R-:W-:Y:S01]  /*7750*/  FMUL.FTZ R77, R66, R71.reuse ;  /* 0x00000047424d7220 */ /* 0x080fe20000410000 */
[----:B------:R-:W-:Y:S01]  /*7760*/  PRMT R139, R139, 0x5410, R78 ;  /* 0x000054108b8b7816 */ /* 0x000fe2000000004e */
[C---:B------:R-:W-:Y:S01]  /*7770*/  FFMA.FTZ R72, R62.reuse, R71, -R75 ;  /* 0x000000473e487223 */ /* 0x040fe2000001084b */
[----:B------:R-:W-:Y:S01]  /*7780*/  LOP3.LUT R70, R141, 0xffff0000, RZ, 0xc0, !PT ;  /* 0xffff00008d467812 */ /* 0x000fe200078ec0ff */
[----:B------:R-:W-:Y:S01]  /*7790*/  FFMA.FTZ R77, R62, R73, R77 ;  /* 0x000000493e4d7223 */ /* 0x000fe2000001004d */
        /* <DEDUP_REMOVED lines=8> */
[C---:B------:R-:W-:Y:S01]  /*7820*/  FMUL.FTZ R67, R68.reuse, R75 ;  /* 0x0000004b44437220 */ /* 0x040fe20000410000 */
[----:B------:R-:W-:Y:S01]  /*7830*/  FFMA.FTZ R73, R63, R66, -R74 ;  /* 0x000000423f497223 */ /* 0x000fe2000001084a */
[----:B------:R-:W-:Y:S01]  /*7840*/  IMAD.U32 R52, R51, 0x10000, RZ ;  /* 0x0001000033347824 */ /* 0x000fe200078e00ff */
[----:B------:R-:W-:Y:S01]  /*7850*/  LOP3.LUT R69, R55, 0xffff0000, RZ, 0xc0, !PT ;  /* 0xffff000037457812 */ /* 0x000fe200078ec0ff */
[----:B------:R-:W-:Y:S01]  /*7860*/  FMUL.FTZ R68, R68, R71 ;  /* 0x0000004744447220 */ /* 0x000fe20000410000 */
[----:B------:R-:W-:Y:S01]  /*7870*/  LOP3.LUT R66, R139, 0xffff0000, RZ, 0xc0, !PT ;  /* 0xffff00008b427812 */ /* 0x000fe200078ec0ff */
[----:B------:R-:W-:Y:S01]  /*7880*/  FFMA.FTZ R70, R63, R70, R62 ;  /* 0x000000463f467223 */ /* 0x000fe2000001003e */
[----:B------:R-:W-:Y:S01]  /*7890*/  LOP3.LUT R134, R134, 0xffff0000, RZ, 0xc0, !PT ;  /* 0xffff000086867812 */ /* 0x000fe200078ec0ff */
[----:B------:R-:W-:Y:S01]  /*78a0*/  FFMA.FTZ R75, R52, R75, R68 ;  /* 0x0000004b344b7223 */ /* 0x000fe20000010044 */
[----:B------:R-:W-:Y:S01]  /*78b0*/  PRMT R136, R136, 0x5410, R83 ;  /* 0x0000541088887816 */ /* 0x000fe20000000053 */
[C---:B------:R-:W-:Y:S01]  /*78c0*/  IMAD.U32 R62, R140.reuse, 0x10000, RZ ;  /* 0x000100008c3e7824 */ /* 0x040fe200078e00ff */
[----:B------:R-:W-:Y:S01]  /*78d0*/  LOP3.LUT R53, R51, 0xffff0000, RZ, 0xc0, !PT ;  /* 0xffff000033357812 */ /* 0x000fe200078ec0ff */
[C---:B------:R-:W-:Y:S01]  /*78e0*/  FMUL.FTZ R68, R69.reuse, R66 ;  /* 0x0000004245447220 */ /* 0x040fe20000410000 */
[-C--:B------:R-:W-:Y:S01]  /*78f0*/  FMUL.FTZ R74, R69, R134.reuse ;  /* 0x00000086454a7220 */ /* 0x080fe20000410000 */
[----:B------:R-:W-:Y:S01]  /*7900*/  LOP3.LUT R140, R140, 0xffff0000, RZ, 0xc0, !PT ;  /* 0xffff00008c8c7812 */ /* 0x000fe200078ec0ff */
[----:B------:R-:W-:Y:S01]  /*7910*/  FFMA.FTZ R71, R52, R71, -R67 ;  /* 0x0000004734477223 */ /* 0x000fe20000010843 */
[C---:B------:R-:W-:Y:S01]  /*7920*/  IMAD.U32 R52, R136.reuse, 0x10000, RZ ;  /* 0x0001000088347824 */ /* 0x040fe200078e00ff */
[----:B------:R-:W-:Y:S01]  /*7930*/  LOP3.LUT R136, R136, 0xffff0000, RZ, 0xc0, !PT ;  /* 0xffff000088887812 */ /* 0x000fe200078ec0ff */
[C---:B------:R-:W-:Y:S01]  /*7940*/  IMAD.U32 R49, R48.reuse, 0x10000, RZ ;  /* 0x0001000030317824 */ /* 0x040fe200078e00ff */
[----:B------:R-:W-:Y:S01]  /*7950*/  LOP3.LUT R48, R48, 0xffff0000, RZ, 0xc0, !PT ;  /* 0xffff000030307812 */ /* 0x000fe200078ec0ff */
[C---:B------:R-:W-:Y:S01]  /*7960*/  FFMA.FTZ R134, R53.reuse, R134, -R68 ;  /* 0x0000008635867223 */ /* 0x040fe20000010844 */
[----:B------:R-:W-:Y:S01]  /*7970*/  FFMA.FTZ R74, R53, R66, R74 ;  /* 0x00000042354a7223 */ /* 0x000fe2000001004a */
[C---:B------:R-:W-:Y:S01]  /*7980*/  FMUL.FTZ R53, R65.reuse, R140 ;  /* 0x0000008c41357220 */ /* 0x040fe20000410000 */
[C---:B------:R-:W-:Y:S01]  /*7990*/  FMUL.FTZ R68, R64.reuse, R62 ;  /* 0x0000003e40447220 */ /* 0x040fe20000410000 */
[----:B------:R-:W-:Y:S01]  /*79a0*/  FMUL.FTZ R63, R64, R52 ;  /* 0x00000034403f7220 */ /* 0x000fe20000410000 */
[----:B------:R-:W-:Y:S01]  /*79b0*/  FMUL.FTZ R67, R65, R136 ;  /* 0x0000008841437220 */ /* 0x000fe20000410000 */
[----:B------:R-:W-:-:S02]  /*79c0*/  IMAD.U32 R55, R54, 0x10000, RZ ;  /* 0x0001000036377824 */ /* 0x000fc400078e00ff */
[----:B------:R-:W-:Y:S01]  /*79d0*/  FFMA.FTZ R65, R48, R136, -R53 ;  /* 0x0000008830417223 */ /* 0x000fe20000010835 */
[----:B------:R-:W-:Y:S01]  /*79e0*/  LOP3.LUT R54, R54, 0xffff0000, RZ, 0xc0, !PT ;  /* 0xffff000036367812 */ /* 0x000fe200078ec0ff */
[C---:B------:R-:W-:Y:S01]  /*79f0*/  FFMA.FTZ R68, R49.reuse, R52, -R68 ;  /* 0x0000003431447223 */ /* 0x040fe20000010844 */
[----:B------:R-:W-:Y:S01]  /*7a00*/  FFMA.FTZ R63, R49, R62, R63 ;  /* 0x0000003e313f7223 */ /* 0x000fe2000001003f */
[C---:B------:R-:W-:Y:S01]  /*7a10*/  LOP3.LUT R53, R138.reuse, 0xffff0000, RZ, 0xc0, !PT ;  /* 0xffff00008a357812 */ /* 0x040fe200078ec0ff */
[----:B------:R-:W-:Y:S01]  /*7a20*/  IMAD.U32 R62, R138, 0x10000, RZ ;  /* 0x000100008a3e7824 */ /* 0x000fe200078e00ff */
[C---:B------:R-:W-:Y:S01]  /*7a30*/  LOP3.LUT R49, R132.reuse, 0xffff0000, RZ, 0xc0, !PT ;  /* 0xffff000084317812 */ /* 0x040fe200078ec0ff */
[----:B------:R-:W-:Y:S02]  /*7a40*/  IMAD.U32 R52, R132, 0x10000, RZ ;  /* 0x0001000084347824 */ /* 0x000fe400078e00ff */
        /* <DEDUP_REMOVED lines=21> */
.L_x_9475:
[----:B------:R-:W-:Y:S05]  /*7ba0*/  BSYNC B1 ;  /* 0x0000000000017941 */ /* 0x000fea0003800000 */
.L_x_9474:
        /* <DEDUP_REMOVED lines=10> */
.L_x_9413:
[----:B------:R-:W-:-:S13]  /*7c50*/  ISETP.NE.AND P0, PT, R189, 0x3, PT ;  /* 0x00000003bd00780c */ /* 0x000fda0003f05270 */
[----:B------:R-:W-:Y:S05]  /*7c60*/  @!P0 BRA `(.L_x_9476) ;  /* 0x0000000000048947 */ /* 0x000fea0003800000 */
[----:B------:R-:W-:Y:S01]  /*7c70*/  BPT.TRAP 0x1 ;  /* 0x000000040000795c */ /* 0x000fe20000300000 */
.L_x_9476:
        /* <DEDUP_REMOVED lines=9> */
.L_x_9768:
[----:B------:R-:W-:Y:S05]  /*7d10*/  BSYNC B1 ;  /* 0x0000000000017941 */ /* 0x000fea0003800000 */
.L_x_9477:
        /* <DEDUP_REMOVED lines=20> */
.L_x_9480:
[----:B------:R-:W-:Y:S05]  /*7e60*/  BSYNC B1 ;  /* 0x0000000000017941 */ /* 0x000fea0003800000 */
.L_x_9479:
        /* <DEDUP_REMOVED lines=19> */
.L_x_9482:
[----:B------:R-:W-:Y:S05]  /*7fa0*/  BSYNC B1 ;  /* 0x0000000000017941 */ /* 0x000fea0003800000 */
.L_x_9481:
        /* <DEDUP_REMOVED lines=19> */
.L_x_9484:
[----:B------:R-:W-:Y:S05]  /*80e0*/  BSYNC B1 ;  /* 0x0000000000017941 */ /* 0x000fea0003800000 */
.L_x_9483:
        /* <DEDUP_REMOVED lines=21> */
.L_x_9450:
[----:B------:R-:W-:Y:S05]  /*8240*/  BSYNC B0 ;  /* 0x0000000000007941 */ /* 0x000fea0003800000 */
.L_x_9412:
        /* <DEDUP_REMOVED lines=17> */
.L_x_9486:
[----:B------:R-:W-:Y:S05]  /*8360*/  BSYNC B0 ;  /* 0x0000000000007941 */ /* 0x000fea0003800000 */
.L_x_9485:
[----:B------:R-:W2:Y:S01]  /*8370*/  SYNCS.PHASECHK.TRANS64.TRYWAIT P0, [R110+URZ+0x288b0], R119 ;  /* 0x0288b0776e0075a7 */ /* 0x000ea2000800017f */
[----:B------:R-:W-:Y:S01]  /*8380*/  ULDC UR36, c[0x0][0x2f4] ;  /* 0x0000bd0000247ab9 */ /* 0x000fe20000000800 */
[----:B------:R-:W-:Y:S01]  /*8390*/  ULDC.64 UR38, c[0x0][0x328] ;  /* 0x0000ca0000267ab9 */ /* 0x000fe20000000a00 */
[----:B------:R-:W-:Y:S01]  /*83a0*/  ULDC.64 UR42, c[0x0][0x318] ;  /* 0x0000c600002a7ab9 */ /* 0x000fe20000000a00 */
[----:B------:R-:W-:Y:S04]  /*83b0*/  BSSY B0, `(.L_x_9487) ;  /* 0x0000002000007945 */ /* 0x000fe80003800000 */
[----:B--2---:R-:W-:Y:S05]  /*83c0*/  @!P0 BRA `(.L_x_9488) ;  /* 0x0000018c00a08947 */ /* 0x004fea0003800000 */
.L_x_9769:
[----:B------:R-:W-:Y:S05]  /*83d0*/  BSYNC B0 ;  /* 0x0000000000007941 */ /* 0x000fea0003800000 */
.L_x_9487:
        /* <DEDUP_REMOVED lines=18> */
.L_x_9490:
[----:B------:R-:W-:Y:S05]  /*8500*/  BSYNC B0 ;  /* 0x0000000000007941 */ /* 0x000fea0003800000 */
.L_x_9489:
        /* <DEDUP_REMOVED lines=19> */
.L_x_9492:
[----:B------:R-:W-:Y:S05]  /*8640*/  BSYNC B0 ;  /* 0x0000000000007941 */ /* 0x000fea0003800000 */
.L_x_9491:
        /* <DEDUP_REMOVED lines=19> */
.L_x_9494:
[----:B------:R-:W-:Y:S05]  /*8780*/  BSYNC B0 ;  /* 0x0000000000007941 */ /* 0x000fea0003800000 */
.L_x_9493:
        /* <DEDUP_REMOVED lines=19> */
.L_x_9496:
[----:B------:R-:W-:Y:S05]  /*88c0*/  BSYNC B0 ;  /* 0x0000000000007941 */ /* 0x000fea0003800000 */
.L_x_9495:
        /* <DEDUP_REMOVED lines=22> */
.L_x_9407:
[----:B------:R-:W1:Y:S01]  /*8a30*/  LDC R0, c[0x0][0x448] ;  /* 0x00011200ff007b82 */ /* 0x000e620000000800 */
[----:B------:R-:W-:Y:S01]  /*8a40*/  VIADD R3, R191, 0x7f ;  /* 0x0000007fbf037836 */ /* 0x000fe20000000000 */
        /* <DEDUP_REMOVED lines=22> */
[----:B-1----:R-:W-:Y:S02]  /*8bb0*/  ISETP.NE.AND P1, PT, R0, 0x1, PT ;  /* 0x000000010000780c */ /* 0x002fe40003f25270 */
[----:B0-----:R-:W-:Y:S02]  /*8bc0*/  CS2R R110, SRZ ;  /* 0x00000000006e7805 */ /* 0x001fe4000001ff00 */
        /* <DEDUP_REMOVED lines=11> */
[----:B------:R-:W0:Y:S08]  /*8c80*/  @P1 LDC R0, c[0x0][0x44c] ;  /* 0x00011300ff001b82 */ /* 0x000e300000000800 */
[----:B------:R-:W1:Y:S01]  /*8c90*/  @P1 LDC R5, c[0x0][0x450] ;  /* 0x00011400ff051b82 */ /* 0x000e620000000800 */
[----:B0-----:R-:W-:-:S05]  /*8ca0*/  @P1 IMAD.HI.U32 R0, R3, R0, RZ ;  /* 0x0000000003001227 */ /* 0x001fca00078e00ff */
[----:B-1----:R-:W-:Y:S02]  /*8cb0*/  @P1 SHF.R.U32.HI R3, RZ, R5, R0 ;  /* 0x00000005ff031219 */ /* 0x002fe40000011600 */
[----:B------:R-:W-:-:S03]  /*8cc0*/  PLOP3.LUT P1, PT, PT, PT, PT, 0x80, 0x0 ;  /* 0x000000000000781c */ /* 0x000fc60003f2f070 */
[----:B------:R-:W-:Y:S02]  /*8cd0*/  IMAD.IADD R3, R128, 0x1, R3 ;  /* 0x0000000180037824 */ /* 0x000fe400078e0203 */
[----:B------:R-:W-:-:S03]  /*8ce0*/  IMAD.MOV.U32 R128, RZ, RZ, RZ ;  /* 0x000000ffff807224 */ /* 0x000fc600078e00ff */
[----:B------:R-:W-:-:S04]  /*8cf0*/  SHF.R.S32.HI R0, RZ, 0x1f, R3 ;  /* 0x0000001fff007819 */ /* 0x000fc80000011403 */
[----:B------:R-:W-:Y:S01]  /*8d00*/  LEA.HI R0, R0, R3, RZ, 0x7 ;  /* 0x0000000300007211 */ /* 0x000fe200078f38ff */
[----:B------:R-:W-:-:S03]  /*8d10*/  IMAD.MOV.U32 R3, RZ, RZ, RZ ;  /* 0x000000ffff037224 */ /* 0x000fc600078e00ff */
[----:B------:R-:W-:Y:S01]  /*8d20*/  SHF.R.S32.HI R4, RZ, 0x7, R0 ;  /* 0x00000007ff047819 */ /* 0x000fe20000011400 */
[----:B------:R-:W-:-:S03]  /*8d30*/  IMAD.MOV.U32 R0, RZ, RZ, RZ ;  /* 0x000000ffff007224 */ /* 0x000fc600078e00ff */
[----:B------:R-:W-:-:S04]  /*8d40*/  VIMNMX R129, R129, R4, PT ;  /* 0x0000000481817248 */ /* 0x000fc80003fe0100 */
[----:B------:R-:W-:Y:S01]  /*8d50*/  ISETP.GE.AND P2, PT, R129, 0x1, PT ;  /* 0x000000018100780c */ /* 0x000fe20003f46270 */
[----:B------:R-:W-:-:S12]  /*8d60*/  @P0 BRA `(.L_x_9498) ;  /* 0x00000000000c0947 */ /* 0x000fd80003800000 */
[----:B------:R-:W0:Y:S01]  /*8d70*/  FENCE.VIEW.ASYNC.G ;  /* 0x00000000000073c6 */ /* 0x000e220000000100 */
[----:B------:R-:W-:Y:S05]  /*8d80*/  WARPSYNC.ALL ;  /* 0x0000000000007948 */ /* 0x000fea0003800000 */
[----:B0-----:R-:W-:Y:S06]  /*8d90*/  BAR.ARV 0xc, 0x180 ;  /* 0x0306000000007b1d */ /* 0x001fec0000002000 */
.L_x_9498:
[----:B------:R-:W-:Y:S01]  /*8da0*/  CS2R R88, SRZ ;  /* 0x0000000000587805 */ /* 0x000fe2000001ff00 */
[----:B------:R-:W-:Y:S06]  /*8db0*/  @!P2 BRA `(.L_x_9499) ;  /* 0x000000e800e4a947 */ /* 0x000fec0003800000 */
[----:B------:R-:W-:-:S03]  /*8dc0*/  UMOV UR4, 0xffffffff ;  /* 0xffffffff00047882 */ /* 0x000fc60000000000 */
[----:B------:R-:W-:Y:S05]  /*8dd0*/  BRA.DIV UR4, `(.L_x_9500) ;  /* 0x0000018604307947 */ /* 0x000fea000b800000 */
[----:B------:R0:W1:Y:S02]  /*8de0*/  SHFL.IDX PT, R190, R224, RZ, 0x1f ;  /* 0x00001fffe0be7589 */ /* 0x00006400000e0000 */
.L_x_9772:
        /* <DEDUP_REMOVED lines=25> */
.L_x_9501:
        /* <DEDUP_REMOVED lines=12> */
.L_x_9505:
[----:B--2---:R2:W3:Y:S02]  /*9040*/  SYNCS.PHASECHK.TRANS64.TRYWAIT P0, [R2+URZ+0x28800], R3 ;  /* 0x02880003020075a7 */ /* 0x0044e4000800017f */
[----:B---3--:R-:W-:Y:S05]  /*9050*/  @!P0 NANOSLEEP.SYNCS 0x989680 ;  /* 0x009896800000895d */ /* 0x008fea0003900000 */
[----:B------:R-:W3:Y:S02]  /*9060*/  @!P0 SYNCS.PHASECHK.TRANS64 P0, [R2+URZ+0x28800], R3 ;  /* 0x02880003020085a7 */ /* 0x000ee4000800007f */
[----:B---3--:R-:W-:Y:S05]  /*9070*/  @!P0 BRA `(.L_x_9505) ;  /* 0xfffffffc00f08947 */ /* 0x008fea000383ffff */
.L_x_9504:
[----:B------:R-:W-:Y:S05]  /*9080*/  BSYNC B0 ;  /* 0x0000000000007941 */ /* 0x000fea0003800000 */
.L_x_9503:
[----:B------:R-:W-:Y:S05]  /*9090*/  BRA `(.L_x_9506) ;  /* 0x0000005000e87947 */ /* 0x000fea0003800000 */
.L_x_9502:
        /* <DEDUP_REMOVED lines=29> */
.L_x_9507:
        /* <DEDUP_REMOVED lines=39> */
.L_x_9778:
        /* <DEDUP_REMOVED lines=31> */
.L_x_9512:
[----:B------:R-:W-:Y:S05]  /*96d0*/  BSYNC B1 ;  /* 0x0000000000017941 */ /* 0x000fea0003800000 */
.L_x_9511:
        /* <DEDUP_REMOVED lines=23> */
.L_x_9784:
        /* <DEDUP_REMOVED lines=30> */
.L_x_9515:
[----:B------:R-:W-:Y:S05]  /*9a30*/  BSYNC B1 ;  /* 0x0000000000017941 */ /* 0x000fea0003800000 */
.L_x_9514:
        /* <DEDUP_REMOVED lines=22> */
.L_x_9790:
        /* <DEDUP_REMOVED lines=31> */
.L_x_9518:
[----:B------:R-:W-:Y:S05]  /*9d90*/  BSYNC B1 ;  /* 0x0000000000017941 */ /* 0x000fea0003800000 */
.L_x_9517:
        /* <DEDUP_REMOVED lines=23> */
.L_x_9796:
        /* <DEDUP_REMOVED lines=34> */
.L_x_9521:
[----:B------:R-:W-:Y:S05]  /*a130*/  BSYNC B1 ;  /* 0x0000000000017941 */ /* 0x000fea0003800000 */
.L_x_9520:
        /* <DEDUP_REMOVED lines=18> */
.L_x_9797:
[----:B------:R-:W-:Y:S05]  /*a260*/  BSYNC B1 ;  /* 0x0000000000017941 */ /* 0x000fea0003800000 */
.L_x_9522:
        /* <DEDUP_REMOVED lines=55> */
.L_x_9527:
[----:B------:R-:W-:Y:S05]  /*a5e0*/  BSYNC B2 ;  /* 0x0000000000027941 */ /* 0x000fea0003800000 */
.L_x_9526:
        /* <DEDUP_REMOVED lines=47> */
.L_x_9525:
[----:B------:R-:W-:Y:S05]  /*a8e0*/  BSYNC B1 ;  /* 0x0000000000017941 */ /* 0x000fea0003800000 */
.L_x_9524:
        /* <DEDUP_REMOVED lines=54> */
.L_x_9531:
[----:B------:R-:W-:Y:S05]  /*ac50*/  BSYNC B2 ;  /* 0x0000000000027941 */ /* 0x000fea0003800000 */
.L_x_9530:
        /* <DEDUP_REMOVED lines=47> */
.L_x_9529:
[----:B------:R-:W-:Y:S05]  /*af50*/  BSYNC B1 ;  /* 0x0000000000017941 */ /* 0x000fea0003800000 */
.L_x_9528:
        /* <DEDUP_REMOVED lines=54> */
.L_x_9535:
[----:B------:R-:W-:Y:S05]  /*b2c0*/  BSYNC B2 ;  /* 0x0000000000027941 */ /* 0x000fea0003800000 */
.L_x_9534:
        /* <DEDUP_REMOVED lines=47> */
.L_x_9533:
[----:B------:R-:W-:Y:S05]  /*b5c0*/  BSYNC B1 ;  /* 0x0000000000017941 */ /* 0x000fea0003800000 */
.L_x_9532:
        /* <DEDUP_REMOVED lines=53> */
.L_x_9538:
[----:B------:R-:W-:Y:S05]  /*b920*/  BSYNC B1 ;  /* 0x0000000000017941 */ /* 0x000fea0003800000 */
.L_x_9537:
        /* <DEDUP_REMOVED lines=48> */
.L_x_9509:
        /* <DEDUP_REMOVED lines=79> */
.L_x_9807:
        /* <DEDUP_REMOVED lines=19> */
.L_x_9541:
[----:B------:R-:W-:Y:S05]  /*c250*/  BSYNC B1 ;  /* 0x0000000000017941 */ /* 0x000fea0003800000 */
.L_x_9540:
        /* <DEDUP_REMOVED lines=66> */
.L_x_9817:
        /* <DEDUP_REMOVED lines=23> */
.L_x_9544:
[----:B------:R-:W-:Y:S05]  /*c7f0*/  BSYNC B1 ;  /* 0x0000000000017941 */ /* 0x000fea0003800000 */
.L_x_9543:
        /* <DEDUP_REMOVED lines=22> */
.L_x_9818:
[----:B------:R-:W-:Y:S05]  /*c960*/  BSYNC B1 ;  /* 0x0000000000017941 */ /* 0x000fea0003800000 */
.L_x_9545:
        /* <DEDUP_REMOVED lines=105> */
.L_x_9548:
[----:B------:R-:W-:Y:S05]  /*d000*/  BSYNC B1 ;  /* 0x0000000000017941 */ /* 0x000fea0003800000 */
.L_x_9547:
[----:B------:R-:W-:Y:S04]  /*d010*/  BSSY B1, `(.L_x_9549) ;  /* 0x0000068000017945 */ /* 0x000fe80003800000 */
[----:B------:R-:W-:Y:S05]  /*d020*/  @P2 BRA `(.L_x_9550) ;  /* 0x0000000400982947 */ /* 0x000fea0003800000 */
[----:B------:R-:W-:Y:S02]  /*d030*/  LEA.HI R20, R47, R206, RZ, 0x1d ;  /* 0x000000ce2f147211 */ /* 0x000fe400078fe8ff */
[----:B------:R-:W-:Y:S02]  /*d040*/  SHF.R.U32.HI R37, RZ, 0x10, R5 ;  /* 0x00000010ff257819 */ /* 0x000fe40000011605 */
[----:B01----:R-:W-:Y:S01]  /*d050*/  SHF.R.S32.HI R29, RZ, 0x1f, R20 ;  /* 0x0000001fff1d7819 */ /* 0x003fe20000011414 */
        /* <DEDUP_REMOVED lines=9> */
[----:B------:R-:W0:Y:S01]  /*d0f0*/  LDS.128 R28, [R223] ;  /* 0x00000000df1c7984 */ /* 0x000e220000000c00 */
[----:B------:R-:W-:Y:S02]  /*d100*/  PRMT R64, R64, 0x5410, R7 ;  /* 0x0000541040407816 */ /* 0x000fe40000000007 */
[----:B------:R-:W-:-:S02]  /*d110*/  IADD3 R21, R20, R21, R199 ;  /* 0x0000001514157210 */ /* 0x000fc40007ffe0c7 */
[----:B------:R-:W-:Y:S02]  /*d120*/  SHF.R.U64 R20, R4, 0x10, R5 ;  /* 0x0000001004147819 */ /* 0x000fe40000001205 */
[--C-:B------:R-:W-:Y:S01]  /*d130*/  SHF.R.U64 R5, R24, 0x10, R25.reuse ;  /* 0x0000001018057819 */ /* 0x100fe20000001219 */
[----:B------:R-:W-:Y:S01]  /*d140*/  IMAD R21, R21, 0x2, R2 ;  /* 0x0000000215157824 */ /* 0x000fe200078e0202 */
[----:B------:R-:W-:Y:S02]  /*d150*/  SHF.R.U32.HI R25, RZ, 0x10, R25 ;  /* 0x00000010ff197819 */ /* 0x000fe40000011619 */
[----:B------:R-:W-:Y:S02]  /*d160*/  SHF.R.U64 R4, R26, 0x10, R27 ;  /* 0x000000101a047819 */ /* 0x000fe4000000121b */
[----:B------:R-:W1:Y:S01]  /*d170*/  LDS.128 R32, [R21+0x10400] ;  /* 0x0104000015207984 */ /* 0x000e620000000c00 */
[----:B------:R-:W-:Y:S02]  /*d180*/  PRMT R56, R56, 0x5410, R5 ;  /* 0x0000541038387816 */ /* 0x000fe40000000005 */
[----:B------:R-:W-:-:S02]  /*d190*/  SHF.R.U32.HI R27, RZ, 0x10, R27 ;  /* 0x00000010ff1b7819 */ /* 0x000fc4000001161b */
[----:B------:R-:W-:Y:S01]  /*d1a0*/  PRMT R61, R61, 0x5410, R20 ;  /* 0x000054103d3d7816 */ /* 0x000fe20000000014 */
[----:B------:R-:W-:Y:S01]  /*d1b0*/  IMAD.U32 R37, R56, 0x10000, RZ ;  /* 0x0001000038257824 */ /* 0x000fe200078e00ff */
[----:B------:R-:W-:Y:S02]  /*d1c0*/  PRMT R58, R58, 0x5410, R25 ;  /* 0x000054103a3a7816 */ /* 0x000fe40000000019 */
[----:B------:R-:W-:Y:S01]  /*d1d0*/  PRMT R59, R59, 0x5410, R4 ;  /* 0x000054103b3b7816 */ /* 0x000fe20000000004 */
[----:B------:R-:W-:Y:S01]  /*d1e0*/  IMAD.U32 R36, R61, 0x10000, RZ ;  /* 0x000100003d247824 */ /* 0x000fe200078e00ff */
[----:B------:R-:W-:Y:S02]  /*d1f0*/  PRMT R63, R63, 0x5410, R6 ;  /* 0x000054103f3f7816 */ /* 0x000fe40000000006 */
[----:B------:R-:W-:Y:S02]  /*d200*/  PRMT R60, R60, 0x5410, R27 ;  /* 0x000054103c3c7816 */ /* 0x000fe4000000001b */
[----:B------:R-:W-:-:S02]  /*d210*/  LOP3.LUT R56, R56, 0xffff0000, RZ, 0xc0, !PT ;  /* 0xffff000038387812 */ /* 0x000fc400078ec0ff */
        /* <DEDUP_REMOVED lines=45> */
[----:B------:R-:W-:Y:S01]  /*d4f0*/  FMUL.FTZ R28, R29, R4 ;  /* 0x000000041d1c7220 */ /* 0x000fe20000410000 */
        /* <DEDUP_REMOVED lines=25> */
.L_x_9550:
[----:B------:R-:W-:Y:S05]  /*d690*/  BSYNC B1 ;  /* 0x0000000000017941 */ /* 0x000fea0003800000 */
.L_x_9549:
        /* <DEDUP_REMOVED lines=104> */
.L_x_9552:
[----:B------:R-:W-:Y:S05]  /*dd20*/  BSYNC B1 ;  /* 0x0000000000017941 */ /* 0x000fea0003800000 */
.L_x_9551:
[----:B------:R-:W-:Y:S01]  /*dd30*/  PRMT R20, R3, 0x5410, R0 ;  /* 0x0000541003147816 */ /* 0x000fe20000000000 */
[----:B------:R-:W-:Y:S06]  /*dd40*/  @P0 BRA `(.L_x_9536) ;  /* 0x0000000400980947 */ /* 0x000fec0003800000 */
[----:B------:R-:W-:Y:S02]  /*dd50*/  LEA.HI R47, R47, R206, RZ, 0x1d ;  /* 0x000000ce2f2f7211 */ /* 0x000fe400078fe8ff */
[----:B--23--:R-:W-:Y:S02]  /*dd60*/  SHF.R.U64 R21, R12, 0x10, R13 ;  /* 0x000000100c157819 */ /* 0x00cfe4000000120d */
[----:B------:R-:W-:Y:S01]  /*dd70*/  SHF.R.S32.HI R0, RZ, 0x1f, R47 ;  /* 0x0000001fff007819 */ /* 0x000fe2000001142f */
[----:B------:R-:W-:Y:S01]  /*dd80*/  IMAD.SHL.U32 R3, R47, 0x8, RZ ;  /* 0x000000082f037824 */ /* 0x000fe200078e00ff */
[----:B------:R-:W-:Y:S02]  /*dd90*/  SHF.R.U32.HI R12, RZ, 0x10, R13 ;  /* 0x00000010ff0c7819 */ /* 0x000fe4000001160d */
[----:B------:R-:W-:Y:S02]  /*dda0*/  LEA.HI R0, R0, R47, RZ, 0x3 ;  /* 0x0000002f00007211 */ /* 0x000fe400078f18ff */
[----:B------:R-:W-:-:S02]  /*ddb0*/  LOP3.LUT R3, R194, 0x38, R3, 0xf8, !PT ;  /* 0x00000038c2037812 */ /* 0x000fc400078ef803 */
[----:B------:R-:W-:Y:S01]  /*ddc0*/  PRMT R71, R71, 0x5410, R12 ;  /* 0x0000541047477816 */ /* 0x000fe2000000000c */
[----:B------:R-:W-:Y:S01]  /*ddd0*/  IMAD.SHL.U32 R4, R0, 0x400, RZ ;  /* 0x0000040000047824 */ /* 0x000fe200078e00ff */
[----:B------:R-:W-:Y:S02]  /*dde0*/  LOP3.LUT R0, R3, R228, RZ, 0x3c, !PT ;  /* 0x000000e403007212 */ /* 0x000fe400078e3cff */
[--C-:B-1----:R-:W-:Y:S02]  /*ddf0*/  SHF.R.U64 R28, R14, 0x10, R15.reuse ;  /* 0x000000100e1c7819 */ /* 0x102fe4000000120f */
[----:B------:R-:W-:Y:S02]  /*de00*/  LOP3.LUT R3, R4, 0x7fffe000, RZ, 0xc0, !PT ;  /* 0x7fffe00004037812 */ /* 0x000fe400078ec0ff */
[----:B------:R-:W1:Y:S01]  /*de10*/  LDS.128 R4, [R221] ;  /* 0x00000000dd047984 */ /* 0x000e620000000c00 */
[----:B0-----:R-:W-:Y:S02]  /*de20*/  SHF.R.U32.HI R29, RZ, 0x10, R15 ;  /* 0x00000010ff1d7819 */ /* 0x001fe4000001160f */
[----:B------:R-:W-:-:S02]  /*de30*/  IADD3 R3, R0, R3, R197 ;  /* 0x0000000300037210 */ /* 0x000fc40007ffe0c5 */
[--C-:B------:R-:W-:Y:S02]  /*de40*/  SHF.R.U64 R0, R8, 0x10, R9.reuse ;  /* 0x0000001008007819 */ /* 0x100fe40000001209 */
[----:B------:R-:W-:Y:S01]  /*de50*/  SHF.R.U32.HI R8, RZ, 0x10, R9 ;  /* 0x00000010ff087819 */ /* 0x000fe20000011609 */
[----:B------:R-:W-:Y:S01]  /*de60*/  IMAD R3, R3, 0x2, R2 ;  /* 0x0000000203037824 */ /* 0x000fe200078e0202 */
[----:B------:R-:W-:Y:S02]  /*de70*/  PRMT R57, R57, 0x5410, R0 ;  /* 0x0000541039397816 */ /* 0x000fe40000000000 */
[--C-:B------:R-:W-:Y:S02]  /*de80*/  SHF.R.U64 R9, R10, 0x10, R11.reuse ;  /* 0x000000100a097819 */ /* 0x100fe4000000120b */
[----:B------:R-:W0:Y:S01]  /*de90*/  LDS.128 R24, [R3+0x10400] ;  /* 0x0104000003187984 */ /* 0x000e220000000c00 */
[----:B------:R-:W-:Y:S02]  /*dea0*/  SHF.R.U32.HI R10, RZ, 0x10, R11 ;  /* 0x00000010ff0a7819 */ /* 0x000fe4000001160b */
[----:B------:R-:W-:-:S02]  /*deb0*/  PRMT R70, R70, 0x5410, R21 ;  /* 0x0000541046467816 */ /* 0x000fc40000000015 */
[----:B------:R-:W-:Y:S02]  /*dec0*/  PRMT R67, R67, 0x5410, R8 ;  /* 0x0000541043437816 */ /* 0x000fe40000000008 */
[----:B------:R-:W-:Y:S01]  /*ded0*/  PRMT R28, R20, 0x5432, R28 ;  /* 0x00005432141c7816 */ /* 0x000fe2000000001c */
[----:B------:R-:W-:Y:S01]  /*dee0*/  IMAD.U32 R21, R70, 0x10000, RZ ;  /* 0x0001000046157824 */ /* 0x000fe200078e00ff */
[----:B------:R-:W-:Y:S02]  /*def0*/  PRMT R29, R20, 0x5410, R29 ;  /* 0x00005410141d7816 */ /* 0x000fe4000000001d */
[----:B------:R-:W-:Y:S02]  /*df00*/  PRMT R69, R69, 0x5410, R10 ;  /* 0x0000541045457816 */ /* 0x000fe4000000000a */
        /* <DEDUP_REMOVED lines=74> */
.L_x_9536:
[----:B------:R-:W-:Y:S05]  /*e3b0*/  BSYNC B0 ;  /* 0x0000000000007941 */ /* 0x000fea0003800000 */
.L_x_9508:
        /* <DEDUP_REMOVED lines=8> */
.L_x_9506:
[----:B------:R-:W-:-:S13]  /*e440*/  ISETP.NE.AND P0, PT, R189, 0x3, PT ;  /* 0x00000003bd00780c */ /* 0x000fda0003f05270 */
[----:B------:R-:W-:Y:S05]  /*e450*/  @!P0 BRA `(.L_x_9553) ;  /* 0x0000000000048947 */ /* 0x000fea0003800000 */
[----:B------:R-:W-:Y:S01]  /*e460*/  BPT.TRAP 0x1 ;  /* 0x000000040000795c */ /* 0x000fe20000300000 */
.L_x_9553:
[----:B------:R-:W-:Y:S01]  /*e470*/  IMAD R0, R184, 0x8, R2 ;  /* 0x00000008b8007824 */ /* 0x000fe200078e0202 */
[----:B012---:R-:W-:-:S04]  /*e480*/  SHF.L.U32 R3, R186, 0x1f, RZ ;  /* 0x0000001fba037819 */ /* 0x007fc800000006ff */
[----:B------:R0:W1:Y:S01]  /*e490*/  SYNCS.PHASECHK.TRANS64.TRYWAIT P2, [R0+URZ+0x28830], R3 ;  /* 0x02883003000075a7 */ /* 0x000062000804017f */
[----:B------:R-:W-:Y:S05]  /*e4a0*/  @!P0 BRA `(.L_x_9554) ;  /* 0x0000000000048947 */ /* 0x000fea0003800000 */
[----:B------:R-:W-:Y:S01]  /*e4b0*/  BPT.TRAP 0x1 ;  /* 0x000000040000795c */ /* 0x000fe20000300000 */
.L_x_9554:
[----:B---34-:R-:W2:Y:S02]  /*e4c0*/  S2R R4, SR_TID.X ;  /* 0x0000000000047919 */ /* 0x018ea40000002100 */
[----:B--2---:R-:W-:-:S04]  /*e4d0*/  LOP3.LUT R4, R4, 0x7f, RZ, 0xc0, !PT ;  /* 0x0000007f04047812 */ /* 0x004fc800078ec0ff */
[----:B------:R-:W-:Y:S01]  /*e4e0*/  ISETP.NE.AND P1, PT, R4, RZ, PT ;  /* 0x000000ff0400720c */ /* 0x000fe20003f25270 */
[----:B-1----:R-:W-:-:S12]  /*e4f0*/  @P2 BRA `(.L_x_9555) ;  /* 0x0000000000082947 */ /* 0x002fd80003800000 */
[----:B------:R-:W1:Y:S02]  /*e500*/  SYNCS.PHASECHK.TRANS64.TRYWAIT P2, [R0+URZ+0x28830], R3 ;  /* 0x02883003000075a7 */ /* 0x000e64000804017f */
[----:B-1----:R-:W-:Y:S05]  /*e510*/  @!P2 BRA `(.L_x_9556) ;  /* 0x000001400050a947 */ /* 0x002fea0003800000 */
.L_x_9555:
        /* <DEDUP_REMOVED lines=51> */
[----:B------:R-:W0:Y:S01]  /*e850*/  LDC R7, c[0x0][0x448] ;  /* 0x00011200ff077b82 */ /* 0x000e220000000800 */
[----:B------:R-:W-:Y:S01]  /*e860*/  ULDC UR4, c[0x0][0x9d8] ;  /* 0x0002760000047ab9 */ /* 0x000fe20000000800 */
[----:B------:R-:W-:Y:S01]  /*e870*/  R2UR UR26, R8 ;  /* 0x00000000081a72ca */ /* 0x000fe200000e0000 */
[C---:B------:R-:W-:Y:S01]  /*e880*/  VIADD R8, R6.reuse, 0x404 ;  /* 0x0000040406087836 */ /* 0x040fe20000000000 */
[----:B------:R-:W-:Y:S01]  /*e890*/  ULDC UR5, c[0x0][0x988] ;  /* 0x0002620000057ab9 */ /* 0x000fe20000000800 */
[----:B------:R-:W-:Y:S01]  /*e8a0*/  VIADD R6, R6, 0x406 ;  /* 0x0000040606067836 */ /* 0x000fe20000000000 */
[----:B------:R-:W-:Y:S01]  /*e8b0*/  ULDC UR6, c[0x0][0x9d8] ;  /* 0x0002760000067ab9 */ /* 0x000fe20000000800 */
[----:B------:R-:W-:Y:S01]  /*e8c0*/  @!P1 VIADD R0, R0, 0x28840 ;  /* 0x0002884000009836 */ /* 0x000fe20000000000 */
[----:B------:R-:W-:Y:S01]  /*e8d0*/  R2UR UR30, R8 ;  /* 0x00000000081e72ca */ /* 0x000fe200000e0000 */
[----:B------:R-:W-:Y:S01]  /*e8e0*/  ULDC UR7, c[0x0][0x9d8] ;  /* 0x0002760000077ab9 */ /* 0x000fe20000000800 */
[----:B------:R-:W-:-:S02]  /*e8f0*/  R2UR UR34, R6 ;  /* 0x00000000062272ca */ /* 0x000fc400000e0000 */
[----:B------:R-:W-:Y:S02]  /*e900*/  CS2R R150, SRZ ;  /* 0x0000000000967805 */ /* 0x000fe4000001ff00 */
[----:B------:R-:W-:Y:S02]  /*e910*/  @!P1 PRMT R0, RZ, 0x654, R0 ;  /* 0x00000654ff009816 */ /* 0x000fe40000000000 */
        /* <DEDUP_REMOVED lines=11> */
[----:B0-----:R-:W-:Y:S02]  /*e9d0*/  ISETP.NE.AND P2, PT, R7, 0x1, PT ;  /* 0x000000010700780c */ /* 0x001fe40003f45270 */
[----:B------:R-:W-:Y:S02]  /*e9e0*/  CS2R R124, SRZ ;  /* 0x00000000007c7805 */ /* 0x000fe4000001ff00 */
[----:B------:R-:W-:Y:S02]  /*e9f0*/  CS2R R122, SRZ ;  /* 0x00000000007a7805 */ /* 0x000fe4000001ff00 */
[----:B------:R-:W-:Y:S02]  /*ea00*/  CS2R R120, SRZ ;  /* 0x0000000000787805 */ /* 0x000fe4000001ff00 */
[----:B------:R-:W-:-:S02]  /*ea10*/  CS2R R118, SRZ ;  /* 0x0000000000767805 */ /* 0x000fc4000001ff00 */
[----:B------:R-:W-:Y:S02]  /*ea20*/  CS2R R116, SRZ ;  /* 0x0000000000747805 */ /* 0x000fe4000001ff00 */
[----:B------:R-:W-:Y:S01]  /*ea30*/  CS2R R114, SRZ ;  /* 0x0000000000727805 */ /* 0x000fe2000001ff00 */
[----:B------:R-:W0:Y:S01]  /*ea40*/  @P2 LDC R7, c[0x0][0x44c] ;  /* 0x00011300ff072b82 */ /* 0x000e220000000800 */
        /* <DEDUP_REMOVED lines=34> */
[----:B-----5:R2:W3:Y:S01]  /*ec70*/  MUFU.TANH R113, R26 ;  /* 0x0000001a00717308 */ /* 0x0204e20000002400 */
[----:B-1----:R-:W1:Y:S01]  /*ec80*/  @P2 LDC R30, c[0x0][0x450] ;  /* 0x00011400ff1e2b82 */ /* 0x002e620000000800 */
[----:B------:R-:W-:Y:S01]  /*ec90*/  FMUL.FTZ R46, R46, UR4 ;  /* 0x000000042e2e7c20 */ /* 0x000fe20008410000 */
[----:B------:R-:W-:Y:S01]  /*eca0*/  FMUL.FTZ R47, R47, UR4 ;  /* 0x000000042f2f7c20 */ /* 0x000fe20008410000 */
[----:B------:R-:W-:Y:S01]  /*ecb0*/  FMUL.FTZ R50, R50, UR4 ;  /* 0x0000000432327c20 */ /* 0x000fe20008410000 */
[----:B------:R-:W-:Y:S01]  /*ecc0*/  FMUL.FTZ R51, R51, UR4 ;  /* 0x0000000433337c20 */ /* 0x000fe20008410000 */
[----:B------:R-:W-:Y:S01]  /*ecd0*/  FMUL.FTZ R54, R54, UR4 ;  /* 0x0000000436367c20 */ /* 0x000fe20008410000 */
[----:B------:R-:W-:Y:S01]  /*ece0*/  FMUL.FTZ R6, R28, UR4 ;  /* 0x000000041c067c20 */ /* 0x000fe20008410000 */
[----:B------:R4:W-:Y:S01]  /*ecf0*/  MUFU.TANH R103, R34 ;  /* 0x0000002200677308 */ /* 0x0009e20000002400 */
[----:B--2---:R-:W-:-:S02]  /*ed00*/  IMAD.IADD R26, R204, 0x1, R191 ;  /* 0x00000001cc1a7824 */ /* 0x004fc400078e02bf */
[----:B------:R-:W-:Y:S01]  /*ed10*/  FMUL.FTZ R55, R55, UR4 ;  /* 0x0000000437377c20 */ /* 0x000fe20008410000 */
[----:B------:R-:W-:Y:S01]  /*ed20*/  FMUL.FTZ R28, R53, UR4 ;  /* 0x00000004351c7c20 */ /* 0x000fe20008410000 */
[----:B------:R-:W-:Y:S01]  /*ed30*/  FMUL.FTZ R58, R58, UR4 ;  /* 0x000000043a3a7c20 */ /* 0x000fe20008410000 */
[----:B0-----:R-:W-:-:S04]  /*ed40*/  @P2 IMAD.HI.U32 R7, R26, R7, RZ ;  /* 0x000000071a072227 */ /* 0x001fc800078e00ff */
        /* <DEDUP_REMOVED lines=11> */
[----:B-1----:R-:W-:Y:S01]  /*ee00*/  @P2 SHF.R.U32.HI R26, RZ, R30, R7 ;  /* 0x0000001eff1a2219 */ /* 0x002fe20000011607 */
[----:B------:R-:W-:-:S02]  /*ee10*/  IMAD.MOV.U32 R30, RZ, RZ, -0x80 ;  /* 0xffffff80ff1e7424 */ /* 0x000fc400078e00ff */
[----:B------:R-:W-:Y:S01]  /*ee20*/  FMUL.FTZ R74, R74, UR4 ;  /* 0x000000044a4a7c20 */ /* 0x000fe20008410000 */
[----:B------:R-:W-:Y:S01]  /*ee30*/  FMUL.FTZ R75, R75, UR4 ;  /* 0x000000044b4b7c20 */ /* 0x000fe20008410000 */
[----:B------:R-:W-:Y:S01]  /*ee40*/  FMUL.FTZ R5, R25, UR4 ;  /* 0x0000000419057c20 */ /* 0x000fe20008410000 */
[----:B------:R-:W1:Y:S01]  /*ee50*/  SHFL.IDX PT, R7, R26, 0x1, 0x1c1f ;  /* 0x003c1f001a077f89 */ /* 0x000e6200000e0000 */
[----:B------:R-:W-:Y:S01]  /*ee60*/  IMAD R30, R129, R30, 0x80 ;  /* 0x00000080811e7424 */ /* 0x000fe200078e021e */
[----:B------:R-:W2:Y:S01]  /*ee70*/  MUFU.TANH R35, R35 ;  /* 0x0000002300237308 */ /* 0x000ea20000002400 */
[----:B------:R-:W-:Y:S01]  /*ee80*/  FMUL.FTZ R25, R49, UR4 ;  /* 0x0000000431197c20 */ /* 0x000fe20008410000 */
[----:B------:R-:W-:Y:S01]  /*ee90*/  FMUL.FTZ R78, R78, UR4 ;  /* 0x000000044e4e7c20 */ /* 0x000fe20008410000 */
[----:B----4-:R-:W-:Y:S02]  /*eea0*/  VIADD R34, R30, 0x1 ;  /* 0x000000011e227836 */ /* 0x010fe40000000000 */
[----:B------:R-:W-:Y:S01]  /*eeb0*/  FMUL.FTZ R79, R79, UR4 ;  /* 0x000000044f4f7c20 */ /* 0x000fe20008410000 */
[----:B------:R-:W-:-:S02]  /*eec0*/  IMAD.IADD R36, R193, 0x1, R30 ;  /* 0x00000001c1247824 */ /* 0x000fc400078e021e */
[----:B------:R-:W-:Y:S01]  /*eed0*/  FMUL.FTZ R20, R45, UR4 ;  /* 0x000000042d147c20 */ /* 0x000fe20008410000 */
[C---:B------:R-:W-:Y:S01]  /*eee0*/  IMAD R34, R203.reuse, -0x2, R34 ;  /* 0xfffffffecb227824 */ /* 0x040fe200078e0222 */
[----:B------:R-:W4:Y:S01]  /*eef0*/  MUFU.TANH R38, R38 ;  /* 0x0000002600267308 */ /* 0x000f220000002400 */
[----:B------:R-:W-:Y:S02]  /*ef00*/  IMAD R36, R203, -0x2, R36 ;  /* 0xfffffffecb247824 */ /* 0x000fe400078e0224 */
[----:B------:R-:W-:Y:S01]  /*ef10*/  FMUL.FTZ R82, R82, UR4 ;  /* 0x0000000452527c20 */ /* 0x000fe20008410000 */
[----:B------:R-:W-:Y:S01]  /*ef20*/  FMUL.FTZ R9, R32, UR4 ;  /* 0x0000000420097c20 */ /* 0x000fe20008410000 */
[----:B------:R-:W-:Y:S01]  /*ef30*/  IADD3 R105, -R192, R34, R193 ;  /* 0x00000022c0697210 */ /* 0x000fe20007ffe1c1 */
[----:B------:R-:W-:Y:S01]  /*ef40*/  FMUL.FTZ R32, R57, UR4 ;  /* 0x0000000439207c20 */ /* 0x000fe20008410000 */
[----:B------:R-:W-:Y:S01]  /*ef50*/  FMUL.FTZ R83, R83, UR4 ;  /* 0x0000000453537c20 */ /* 0x000fe20008410000 */
[----:B------:R-:W-:Y:S01]  /*ef60*/  FMUL.FTZ R86, R86, UR4 ;  /* 0x0000000456567c20 */ /* 0x000fe20008410000 */
[----:B------:R-:W4:Y:S01]  /*ef70*/  MUFU.TANH R39, R39 ;  /* 0x0000002700277308 */ /* 0x000f220000002400 */
[----:B------:R-:W-:Y:S01]  /*ef80*/  FMUL.FTZ R87, R87, UR4 ;  /* 0x0000000457577c20 */ /* 0x000fe20008410000 */
[----:B------:R-:W4:Y:S01]  /*ef90*/  SHFL.IDX PT, R26, R26, RZ, 0x1c1f ;  /* 0x001c1fff1a1a7589 */ /* 0x000f2200000e0000 */
[----:B------:R-:W-:Y:S01]  /*efa0*/  FMUL.FTZ R3, R24, UR4 ;  /* 0x0000000418037c20 */ /* 0x000fe20008410000 */
[----:B------:R-:W-:Y:S01]  /*efb0*/  FMUL.FTZ R8, R29, UR4 ;  /* 0x000000041d087c20 */ /* 0x000fe20008410000 */
[----:B------:R-:W-:Y:S01]  /*efc0*/  FMUL.FTZ R13, R40, UR4 ;  /* 0x00000004280d7c20 */ /* 0x000fe20008410000 */
[----:B-1----:R-:W-:Y:S01]  /*efd0*/  VIADDMNMX R30, R7, R105, R36, PT ;  /* 0x00000069071e7246 */ /* 0x002fe20003800124 */
[----:B------:R-:W-:Y:S01]  /*efe0*/  FMUL.FTZ R7, R71, UR4 ;  /* 0x0000000447077c20 */ /* 0x000fe20008410000 */
[----:B------:R-:W1:Y:S01]  /*eff0*/  MUFU.TANH R42, R42 ;  /* 0x0000002a002a7308 */ /* 0x000e620000002400 */
[----:B------:R-:W-:Y:S01]  /*f000*/  FMUL.FTZ R65, R65, UR4 ;  /* 0x0000000441417c20 */ /* 0x000fe20008410000 */
[----:B------:R-:W-:Y:S01]  /*f010*/  ISETP.GT.AND P4, PT, R30, RZ, PT ;  /* 0x000000ff1e00720c */ /* 0x000fe20003f84270 */
[----:B------:R-:W-:Y:S01]  /*f020*/  FMUL.FTZ R14, R44, UR4 ;  /* 0x000000042c0e7c20 */ /* 0x000fe20008410000 */
[C---:B------:R-:W-:Y:S01]  /*f030*/  ISETP.GT.AND P5, PT, R30.reuse, 0x1, PT ;  /* 0x000000011e00780c */ /* 0x040fe20003fa4270 */
[----:B------:R-:W-:Y:S01]  /*f040*/  FMUL.FTZ R69, R69, UR4 ;  /* 0x0000000445457c20 */ /* 0x000fe20008410000 */
[----:B------:R-:W-:Y:S01]  /*f050*/  ISETP.GT.AND P3, PT, R30, 0x8, PT ;  /* 0x000000081e00780c */ /* 0x000fe20003f64270 */
[----:B------:R-:W-:Y:S01]  /*f060*/  FMUL.FTZ R73, R73, UR4 ;  /* 0x0000000449497c20 */ /* 0x000fe20008410000 */
[----:B---3--:R-:W-:Y:S01]  /*f070*/  FSEL R113, R113, -INF , P4 ;  /* 0xff80000071717808 */ /* 0x008fe20002000000 */
[----:B------:R-:W3:Y:S01]  /*f080*/  MUFU.TANH R43, R43 ;  /* 0x0000002b002b7308 */ /* 0x000ee20000002400 */
[----:B0-----:R-:W-:Y:S01]  /*f090*/  FSEL R111, R27, -INF , P5 ;  /* 0xff8000001b6f7808 */ /* 0x001fe20002800000 */
[----:B------:R-:W-:Y:S01]  /*f0a0*/  FMUL.FTZ R21, R48, UR4 ;  /* 0x0000000430157c20 */ /* 0x000fe20008410000 */
[----:B------:R-:W-:Y:S01]  /*f0b0*/  ISETP.GT.AND P4, PT, R30, 0x9, PT ;  /* 0x000000091e00780c */ /* 0x000fe20003f84270 */
[----:B------:R-:W-:Y:S01]  /*f0c0*/  FMUL.FTZ R81, R81, UR4 ;  /* 0x0000000451517c20 */ /* 0x000fe20008410000 */
[----:B------:R-:W-:Y:S01]  /*f0d0*/  FSEL R109, R109, -INF , P3 ;  /* 0xff8000006d6d7808 */ /* 0x000fe20001800000 */
[----:B------:R-:W-:Y:S01]  /*f0e0*/  FMUL.FTZ R24, R52, UR4 ;  /* 0x0000000434187c20 */ /* 0x000fe20008410000 */
[----:B------:R-:W-:Y:S01]  /*f0f0*/  FMNMX.FTZ R34, R113, R111, !PT ;  /* 0x0000006f71227209 */ /* 0x000fe20007810000 */
[----:B------:R-:W0:Y:S01]  /*f100*/  MUFU.TANH R46, R46 ;  /* 0x0000002e002e7308 */ /* 0x000e220000002400 */
[----:B------:R-:W-:Y:S01]  /*f110*/  ISETP.GT.AND P3, PT, R30, 0x10, PT ;  /* 0x000000101e00780c */ /* 0x000fe20003f64270 */
[----:B------:R-:W-:Y:S01]  /*f120*/  FMUL.FTZ R85, R85, UR4 ;  /* 0x0000000455557c20 */ /* 0x000fe20008410000 */
[----:B--2---:R-:W-:Y:S01]  /*f130*/  FSEL R107, R31, -INF , P4 ;  /* 0xff8000001f6b7808 */ /* 0x004fe20002000000 */
[----:B------:R-:W-:Y:S01]  /*f140*/  FMUL.FTZ R29, R56, UR4 ;  /* 0x00000004381d7c20 */ /* 0x000fe20008410000 */
[----:B------:R-:W-:Y:S01]  /*f150*/  FMNMX.FTZ R34, R109, R34, !PT ;  /* 0x000000226d227209 */ /* 0x000fe20007810000 */
[----:B------:R-:W-:Y:S01]  /*f160*/  FMUL.FTZ R60, R60, UR4 ;  /* 0x000000043c3c7c20 */ /* 0x000fe20008410000 */
[----:B------:R-:W-:Y:S01]  /*f170*/  ISETP.GT.AND P4, PT, R30, 0x11, PT ;  /* 0x000000111e00780c */ /* 0x000fe20003f84270 */
[----:B------:R-:W2:Y:S01]  /*f180*/  MUFU.TANH R47, R47 ;  /* 0x0000002f002f7308 */ /* 0x000ea20000002400 */
[----:B------:R-:W-:Y:S01]  /*f190*/  FSEL R103, R103, -INF , P3 ;  /* 0xff80000067677808 */ /* 0x000fe20001800000 */
[----:B------:R-:W-:Y:S01]  /*f1a0*/  FMUL.FTZ R64, R64, UR4 ;  /* 0x0000000440407c20 */ /* 0x000fe20008410000 */
[----:B------:R-:W-:Y:S01]  /*f1b0*/  FMNMX.FTZ R34, R107, R34, !PT ;  /* 0x000000226b227209 */ /* 0x000fe20007810000 */
[----:B------:R-:W-:Y:S01]  /*f1c0*/  FMUL.FTZ R68, R68, UR4 ;  /* 0x0000000444447c20 */ /* 0x000fe20008410000 */
[----:B------:R-:W-:Y:S01]  /*f1d0*/  ISETP.GT.AND P3, PT, R30, 0x18, PT ;  /* 0x000000181e00780c */ /* 0x000fe20003f64270 */
[----:B------:R-:W-:Y:S01]  /*f1e0*/  FMUL.FTZ R72, R72, UR4 ;  /* 0x0000000448487c20 */ /* 0x000fe20008410000 */
[----:B------:R-:W-:Y:S01]  /*f1f0*/  FSEL R101, R35, -INF , P4 ;  /* 0xff80000023657808 */ /* 0x000fe20002000000 */
[----:B------:R-:W2:Y:S01]  /*f200*/  MUFU.TANH R50, R50 ;  /* 0x0000003200327308 */ /* 0x000ea20000002400 */
[----:B------:R-:W-:Y:S01]  /*f210*/  FMNMX.FTZ R34, R103, R34, !PT ;  /* 0x0000002267227209 */ /* 0x000fe20007810000 */
[----:B------:R-:W-:Y:S01]  /*f220*/  FMUL.FTZ R76, R76, UR4 ;  /* 0x000000044c4c7c20 */ /* 0x000fe20008410000 */
[----:B------:R-:W-:Y:S01]  /*f230*/  ISETP.GT.AND P4, PT, R30, 0x19, PT ;  /* 0x000000191e00780c */ /* 0x000fe20003f84270 */
[----:B------:R-:W-:Y:S01]  /*f240*/  FMUL.FTZ R77, R77, UR4 ;  /* 0x000000044d4d7c20 */ /* 0x000fe20008410000 */
[----:B----4-:R-:W-:Y:S01]  /*f250*/  FSEL R99, R38, -INF , P3 ;  /* 0xff80000026637808 */ /* 0x010fe20001800000 */
[----:B------:R-:W-:Y:S01]  /*f260*/  FMUL.FTZ R80, R80, UR4 ;  /* 0x0000000450507c20 */ /* 0x000fe20008410000 */
[----:B------:R-:W-:Y:S01]  /*f270*/  FMNMX.FTZ R34, R101, R34, !PT ;  /* 0x0000002265227209 */ /* 0x000fe20007810000 */
[----:B------:R-:W-:Y:S01]  /*f280*/  MUFU.TANH R51, R51 ;  /* 0x0000003300337308 */ /* 0x000fe20000002400 */
[----:B------:R-:W-:Y:S01]  /*f290*/  ISETP.GT.AND P3, PT, R30, 0x20, PT ;  /* 0x000000201e00780c */ /* 0x000fe20003f64270 */
[----:B------:R-:W-:Y:S01]  /*f2a0*/  FMUL.FTZ R84, R84, UR4 ;  /* 0x0000000454547c20 */ /* 0x000fe20008410000 */
[----:B------:R-:W-:Y:S01]  /*f2b0*/  FSEL R97, R39, -INF , P4 ;  /* 0xff80000027617808 */ /* 0x000fe20002000000 */
[----:B------:R4:W-:Y:S01]  /*f2c0*/  @!P1 SYNCS.ARRIVE.TRANS64.RED.A1T0 RZ, [R0+URZ], RZ ;  /* 0x000000ff00ff99a7 */ /* 0x0009e2000810043f */
[----:B------:R-:W-:-:S02]  /*f2d0*/  FMNMX.FTZ R34, R99, R34, !PT ;  /* 0x0000002263227209 */ /* 0x000fc40007810000 */
[----:B------:R-:W-:Y:S01]  /*f2e0*/  ISETP.GT.AND P4, PT, R30, 0x21, PT ;  /* 0x000000211e00780c */ /* 0x000fe20003f84270 */
[----:B------:R0:W4:Y:S01]  /*f2f0*/  MUFU.TANH R53, R54 ;  /* 0x0000003600357308 */ /* 0x0001220000002400 */
[----:B-1----:R-:W-:Y:S02]  /*f300*/  FSEL R95, R42, -INF , P3 ;  /* 0xff8000002a5f7808 */ /* 0x002fe40001800000 */
[----:B------:R-:W-:Y:S01]  /*f310*/  FMNMX.FTZ R34, R97, R34, !PT ;  /* 0x0000002261227209 */ /* 0x000fe20007810000 */
[----:B------:R-:W1:Y:S01]  /*f320*/  @P2 LDC R52, c[0x0][0x44c] ;  /* 0x00011300ff342b82 */ /* 0x000e620000000800 */
[----:B------:R-:W-:Y:S02]  /*f330*/  ISETP.GT.AND P3, PT, R30, 0x28, PT ;  /* 0x000000281e00780c */ /* 0x000fe40003f64270 */
[----:B---3--:R-:W-:Y:S01]  /*f340*/  FSEL R93, R43, -INF , P4 ;  /* 0xff8000002b5d7808 */ /* 0x008fe20002000000 */
[----:B------:R-:W-:Y:S01]  /*f350*/  MUFU.TANH R55, R55 ;  /* 0x0000003700377308 */ /* 0x000fe20000002400 */
[----:B------:R-:W-:-:S02]  /*f360*/  FMNMX.FTZ R34, R95, R34, !PT ;  /* 0x000000225f227209 */ /* 0x000fc40007810000 */
[----:B------:R-:W-:Y:S01]  /*f370*/  ISETP.GT.AND P4, PT, R30, 0x29, PT ;  /* 0x000000291e00780c */ /* 0x000fe20003f84270 */
[----:B0-----:R-:W0:Y:S01]  /*f380*/  @P2 LDC R54, c[0x0][0x450] ;  /* 0x00011400ff362b82 */ /* 0x001e220000000800 */
[----:B------:R-:W-:Y:S02]  /*f390*/  FSEL R91, R46, -INF , P3 ;  /* 0xff8000002e5b7808 */ /* 0x000fe40001800000 */
[----:B------:R-:W-:Y:S01]  /*f3a0*/  FMNMX.FTZ R34, R93, R34, !PT ;  /* 0x000000225d227209 */ /* 0x000fe20007810000 */
[----:B------:R-:W3:Y:S01]  /*f3b0*/  MUFU.TANH R33, R58 ;  /* 0x0000003a00217308 */ /* 0x000ee20000002400 */
[----:B------:R-:W-:Y:S02]  /*f3c0*/  ISETP.GT.AND P3, PT, R30, 0x30, PT ;  /* 0x000000301e00780c */ /* 0x000fe40003f64270 */
[----:B--2---:R-:W-:Y:S02]  /*f3d0*/  FSEL R89, R47, -INF , P4 ;  /* 0xff8000002f597808 */ /* 0x004fe40002000000 */
[----:B------:R-:W-:-:S02]  /*f3e0*/  FMNMX.FTZ R34, R91, R34, !PT ;  /* 0x000000225b227209 */ /* 0x000fc40007810000 */
[----:B------:R-:W-:Y:S01]  /*f3f0*/  ISETP.GT.AND P4, PT, R30, 0x31, PT ;  /* 0x000000311e00780c */ /* 0x000fe20003f84270 */
[----:B------:R-:W2:Y:S01]  /*f400*/  MUFU.TANH R59, R59 ;  /* 0x0000003b003b7308 */ /* 0x000ea20000002400 */
[----:B------:R-:W-:Y:S02]  /*f410*/  FSEL R71, R50, -INF , P3 ;  /* 0xff80000032477808 */ /* 0x000fe40001800000 */
[----:B------:R-:W-:Y:S02]  /*f420*/  FMNMX.FTZ R34, R89, R34, !PT ;  /* 0x0000002259227209 */ /* 0x000fe40007810000 */
[----:B------:R-:W-:Y:S02]  /*f430*/  ISETP.GT.AND P3, PT, R30, 0x38, PT ;  /* 0x000000381e00780c */ /* 0x000fe40003f64270 */
[----:B------:R-:W-:Y:S01]  /*f440*/  FMNMX.FTZ R34, R71, R34, !PT ;  /* 0x0000002247227209 */ /* 0x000fe20007810000 */
[----:B------:R2:W-:Y:S01]  /*f450*/  MUFU.TANH R41, R67 ;  /* 0x0000004300297308 */ /* 0x0005e20000002400 */
[----:B----4-:R-:W-:-:S02]  /*f460*/  FSEL R53, R53, -INF , P3 ;  /* 0xff80000035357808 */ /* 0x010fc40001800000 */
[----:B------:R-:W-:Y:S02]  /*f470*/  ISETP.GT.AND P3, PT, R30, 0x40, PT ;  /* 0x000000401e00780c */ /* 0x000fe40003f64270 */
[----:B------:R-:W-:Y:S02]  /*f480*/  VIADDMNMX R105, R26, R105, R36, PT ;  /* 0x000000691a697246 */ /* 0x000fe40003800124 */
[----:B---3--:R-:W-:Y:S01]  /*f490*/  FSEL R33, R33, -INF , P3 ;  /* 0xff80000021217808 */ /* 0x008fe20001800000 */
[----:B------:R-:W3:Y:S01]  /*f4a0*/  MUFU.TANH R62, R62 ;  /* 0x0000003e003e7308 */ /* 0x000ee20000002400 */
[----:B--2---:R-:W-:Y:S02]  /*f4b0*/  FSEL R67, R51, -INF , P4 ;  /* 0xff80000033437808 */ /* 0x004fe40002000000 */
[----:B------:R-:W-:Y:S02]  /*f4c0*/  ISETP.GT.AND P4, PT, R30, 0x39, PT ;  /* 0x000000391e00780c */ /* 0x000fe40003f84270 */
[----:B------:R-:W-:-:S02]  /*f4d0*/  FMNMX.FTZ R34, R67, R34, !PT ;  /* 0x0000002243227209 */ /* 0x000fc40007810000 */
[----:B------:R-:W-:Y:S01]  /*f4e0*/  FSEL R39, R55, -INF , P4 ;  /* 0xff80000037277808 */ /* 0x000fe20002000000 */
[----:B------:R-:W2:Y:S01]  /*f4f0*/  MUFU.TANH R63, R63 ;  /* 0x0000003f003f7308 */ /* 0x000ea20000002400 */
[----:B------:R-:W-:Y:S02]  /*f500*/  FMNMX.FTZ R34, R53, R34, !PT ;  /* 0x0000002235227209 */ /* 0x000fe40007810000 */
[C---:B------:R-:W-:Y:S02]  /*f510*/  ISETP.GT.AND P4, PT, R30.reuse, 0x41, PT ;  /* 0x000000411e00780c */ /* 0x040fe40003f84270 */
[----:B------:R-:W-:Y:S02]  /*f520*/  FMNMX.FTZ R34, R39, R34, !PT ;  /* 0x0000002227227209 */ /* 0x000fe40007810000 */
[----:B------:R-:W-:Y:S01]  /*f530*/  ISETP.GT.AND P3, PT, R30, 0x48, PT ;  /* 0x000000481e00780c */ /* 0x000fe20003f64270 */
[----:B------:R-:W4:Y:S01]  /*f540*/  MUFU.TANH R37, R66 ;  /* 0x0000004200257308 */ /* 0x000f220000002400 */
[----:B------:R-:W-:-:S02]  /*f550*/  FSEL R31, R59, -INF , P4 ;  /* 0xff8000003b1f7808 */ /* 0x000fc40002000000 */
[----:B------:R-:W-:Y:S02]  /*f560*/  FMNMX.FTZ R34, R33, R34, !PT ;  /* 0x0000002221227209 */ /* 0x000fe40007810000 */
[----:B------:R-:W-:Y:S02]  /*f570*/  ISETP.GT.AND P4, PT, R30, 0x49, PT ;  /* 0x000000491e00780c */ /* 0x000fe40003f84270 */
[----:B---3--:R-:W-:Y:S01]  /*f580*/  FSEL R27, R62, -INF , P3 ;  /* 0xff8000003e1b7808 */ /* 0x008fe20001800000 */
[----:B------:R-:W3:Y:S01]  /*f590*/  MUFU.TANH R70, R70 ;  /* 0x0000004600467308 */ /* 0x000ee20000002400 */
[----:B------:R-:W-:Y:S02]  /*f5a0*/  FMNMX.FTZ R34, R31, R34, !PT ;  /* 0x000000221f227209 */ /* 0x000fe40007810000 */
[----:B------:R-:W-:Y:S02]  /*f5b0*/  ISETP.GT.AND P3, PT, R30, 0x50, PT ;  /* 0x000000501e00780c */ /* 0x000fe40003f64270 */
[----:B--2---:R-:W-:-:S02]  /*f5c0*/  FSEL R35, R63, -INF , P4 ;  /* 0xff8000003f237808 */ /* 0x004fc40002000000 */
[----:B------:R-:W-:Y:S01]  /*f5d0*/  FMNMX.FTZ R34, R27, R34, !PT ;  /* 0x000000221b227209 */ /* 0x000fe20007810000 */
[----:B------:R-:W2:Y:S01]  /*f5e0*/  MUFU.TANH R7, R7 ;  /* 0x0000000700077308 */ /* 0x000ea20000002400 */
[C---:B------:R-:W-:Y:S02]  /*f5f0*/  ISETP.GT.AND P4, PT, R30.reuse, 0x51, PT ;  /* 0x000000511e00780c */ /* 0x040fe40003f84270 */
[----:B----4-:R-:W-:Y:S02]  /*f600*/  FSEL R37, R37, -INF , P3 ;  /* 0xff80000025257808 */ /* 0x010fe40001800000 */
        /* <DEDUP_REMOVED lines=9> */
[C---:B------:R-:W-:Y:S02]  /*f6a0*/  ISETP.GT.AND P3, PT, R30.reuse, 0x60, PT ;  /* 0x000000601e00780c */ /* 0x040fe40003f64270 */
[----:B--2---:R-:W-:Y:S01]  /*f6b0*/  FSEL R45, R7, -INF , P4 ;  /* 0xff800000072d7808 */ /* 0x004fe20002000000 */
[----:B------:R-:W-:Y:S01]  /*f6c0*/  FMUL.FTZ R7, R61, UR4 ;  /* 0x000000043d077c20 */ /* 0x000fe20008410000 */
[----:B------:R-:W-:Y:S01]  /*f6d0*/  FMNMX.FTZ R34, R43, R34, !PT ;  /* 0x000000222b227209 */ /* 0x000fe20007810000 */
[----:B------:R-:W2:Y:S01]  /*f6e0*/  MUFU.TANH R51, R78 ;  /* 0x0000004e00337308 */ /* 0x000ea20000002400 */
[----:B------:R-:W-:Y:S01]  /*f6f0*/  ISETP.GT.AND P4, PT, R30, 0x61, PT ;  /* 0x000000611e00780c */ /* 0x000fe20003f84270 */
[----:B------:R-:W-:Y:S01]  /*f700*/  ULDC UR4, c[0x0][0x988] ;  /* 0x0002620000047ab9 */ /* 0x000fe20000000800 */
[----:B----4-:R-:W-:-:S02]  /*f710*/  FSEL R47, R47, -INF , P3 ;  /* 0xff8000002f2f7808 */ /* 0x010fc40001800000 */
[----:B------:R-:W-:Y:S02]  /*f720*/  FMNMX.FTZ R34, R45, R34, !PT ;  /* 0x000000222d227209 */ /* 0x000fe40007810000 */
[C---:B------:R-:W-:Y:S01]  /*f730*/  ISETP.GT.AND P3, PT, R30.reuse, 0x68, PT ;  /* 0x000000681e00780c */ /* 0x040fe20003f64270 */
[----:B------:R-:W4:Y:S01]  /*f740*/  MUFU.TANH R55, R79 ;  /* 0x0000004f00377308 */ /* 0x000f220000002400 */
[----:B---3--:R-:W-:Y:S02]  /*f750*/  FSEL R49, R49, -INF , P4 ;  /* 0xff80000031317808 */ /* 0x008fe40002000000 */
[----:B------:R-:W-:Y:S02]  /*f760*/  FMNMX.FTZ R34, R47, R34, !PT ;  /* 0x000000222f227209 */ /* 0x000fe40007810000 */
[----:B------:R-:W-:Y:S02]  /*f770*/  ISETP.GT.AND P4, PT, R30, 0x69, PT ;  /* 0x000000691e00780c */ /* 0x000fe40003f84270 */
[----:B------:R-:W-:Y:S01]  /*f780*/  FMNMX.FTZ R34, R49, R34, !PT ;  /* 0x0000002231227209 */ /* 0x000fe20007810000 */
[----:B------:R-:W3:Y:S01]  /*f790*/  MUFU.TANH R57, R82 ;  /* 0x0000005200397308 */ /* 0x000ee20000002400 */
[----:B--2---:R-:W-:-:S02]  /*f7a0*/  FSEL R51, R51, -INF , P3 ;  /* 0xff80000033337808 */ /* 0x004fc40001800000 */
[C---:B------:R-:W-:Y:S02]  /*f7b0*/  ISETP.GT.AND P3, PT, R30.reuse, 0x70, PT ;  /* 0x000000701e00780c */ /* 0x040fe40003f64270 */
[----:B------:R-:W-:Y:S02]  /*f7c0*/  FMNMX.FTZ R34, R51, R34, !PT ;  /* 0x0000002233227209 */ /* 0x000fe40007810000 */
[----:B------:R-:W-:Y:S01]  /*f7d0*/  ISETP.GT.AND P5, PT, R105, 0x1, PT ;  /* 0x000000016900780c */ /* 0x000fe20003fa4270 */
[----:B------:R-:W2:Y:S01]  /*f7e0*/  MUFU.TANH R59, R83 ;  /* 0x00000053003b7308 */ /* 0x000ea20000002400 */
[----:B----4-:R-:W-:Y:S02]  /*f7f0*/  FSEL R55, R55, -INF , P4 ;  /* 0xff80000037377808 */ /* 0x010fe40002000000 */
[----:B------:R-:W-:Y:S02]  /*f800*/  ISETP.GT.AND P4, PT, R30, 0x71, PT ;  /* 0x000000711e00780c */ /* 0x000fe40003f84270 */
[----:B------:R-:W-:-:S03]  /*f810*/  FMNMX.FTZ R34, R55, R34, !PT ;  /* 0x0000002237227209 */ /* 0x000fc60007810000 */
[----:B------:R-:W4:Y:S01]  /*f820*/  MUFU.TANH R86, R86 ;  /* 0x0000005600567308 */ /* 0x000f220000002400 */
[----:B---3--:R-:W-:Y:S02]  /*f830*/  FSEL R57, R57, -INF , P3 ;  /* 0xff80000039397808 */ /* 0x008fe40001800000 */
[----:B------:R-:W-:Y:S02]  /*f840*/  ISETP.GT.AND P3, PT, R30, 0x78, PT ;  /* 0x000000781e00780c */ /* 0x000fe40003f64270 */
[----:B------:R-:W-:-:S03]  /*f850*/  FMNMX.FTZ R34, R57, R34, !PT ;  /* 0x0000002239227209 */ /* 0x000fc60007810000 */
[----:B------:R-:W3:Y:S01]  /*f860*/  MUFU.TANH R63, R87 ;  /* 0x00000057003f7308 */ /* 0x000ee20000002400 */
[----:B--2---:R-:W-:Y:S02]  /*f870*/  FSEL R59, R59, -INF , P4 ;  /* 0xff8000003b3b7808 */ /* 0x004fe40002000000 */
[----:B------:R-:W-:Y:S02]  /*f880*/  ISETP.GT.AND P4, PT, R30, 0x79, PT ;  /* 0x000000791e00780c */ /* 0x000fe40003f84270 */
[----:B------:R-:W-:-:S03]  /*f890*/  FMNMX.FTZ R34, R59, R34, !PT ;  /* 0x000000223b227209 */ /* 0x000fc60007810000 */
[----:B------:R-:W-:Y:S01]  /*f8a0*/  MUFU.TANH R3, R3 ;  /* 0x0000000300037308 */ /* 0x000fe20000002400 */
[----:B----4-:R-:W-:-:S04]  /*f8b0*/  FSEL R61, R86, -INF , P3 ;  /* 0xff800000563d7808 */ /* 0x010fc80001800000 */
[----:B------:R-:W-:-:S03]  /*f8c0*/  FMNMX.FTZ R34, R61, R34, !PT ;  /* 0x000000223d227209 */ /* 0x000fc60007810000 */
[----:B------:R-:W2:Y:S01]  /*f8d0*/  MUFU.TANH R5, R5 ;  /* 0x0000000500057308 */ /* 0x000ea20000002400 */
[----:B---3--:R-:W-:Y:S02]  /*f8e0*/  FSEL R63, R63, -INF , P4 ;  /* 0xff8000003f3f7808 */ /* 0x008fe40002000000 */
[----:B------:R-:W-:Y:S02]  /*f8f0*/  ISETP.GT.AND P4, PT, R105, RZ, PT ;  /* 0x000000ff6900720c */ /* 0x000fe40003f84270 */
[----:B------:R-:W-:-:S03]  /*f900*/  FMNMX.FTZ R34, R63, R34, !PT ;  /* 0x000000223f227209 */ /* 0x000fc60007810000 */
[----:B------:R-:W-:Y:S02]  /*f910*/  MUFU.TANH R6, R6 ;  /* 0x0000000600067308 */ /* 0x000fe40000002400 */
[----:B------:R-:W3:Y:S06]  /*f920*/  SHFL.BFLY PT, R75, R34, 0x2, 0x1f ;  /* 0x0c401f00224b7f89 */ /* 0x000eec00000e0000 */
[----:B------:R-:W-:Y:S01]  /*f930*/  MUFU.TANH R40, R7 ;  /* 0x0000000700287308 */ /* 0x000fe20000002400 */
[----:B--2---:R-:W-:-:S07]  /*f940*/  FSEL R36, R5, -INF , P5 ;  /* 0xff80000005247808 */ /* 0x004fce0002800000 */
[----:B------:R-:W2:Y:S08]  /*f950*/  MUFU.TANH R8, R8 ;  /* 0x0000000800087308 */ /* 0x000eb00000002400 */
[----:B------:R-:W-:Y:S01]  /*f960*/  MUFU.TANH R9, R9 ;  /* 0x0000000900097308 */ /* 0x000fe20000002400 */
[----:B---3--:R-:W-:Y:S01]  /*f970*/  FMNMX.FTZ R75, R34, R75, !PT ;  /* 0x0000004b224b7209 */ /* 0x008fe20007810000 */
[----:B------:R-:W-:Y:S01]  /*f980*/  IMAD.U32 R34, RZ, RZ, UR5 ;  /* 0x00000005ff227e24 */ /* 0x000fe2000f8e00ff */
[----:B------:R-:W-:-:S03]  /*f990*/  ULDC UR5, c[0x0][0x988] ;  /* 0x0002620000057ab9 */ /* 0x000fc60000000800 */
[----:B------:R-:W3:Y:S02]  /*f9a0*/  SHFL.BFLY PT, R30, R75, 0x1, 0x1f ;  /* 0x0c201f004b1e7f89 */ /* 0x000ee400000e0000 */
[----:B------:R-:W4:Y:S08]  /*f9b0*/  MUFU.TANH R11, R11 ;  /* 0x0000000b000b7308 */ /* 0x000f300000002400 */
[----:B------:R1:W-:Y:S08]  /*f9c0*/  MUFU.TANH R42, R65 ;  /* 0x00000041002a7308 */ /* 0x0003f00000002400 */
[----:B------:R-:W0:Y:S01]  /*f9d0*/  MUFU.TANH R10, R10 ;  /* 0x0000000a000a7308 */ /* 0x000e220000002400 */
[----:B-1----:R-:W-:-:S02]  /*f9e0*/  FSEL R65, R3, -INF , P4 ;  /* 0xff80000003417808 */ /* 0x002fc40002000000 */
[----:B------:R-:W-:Y:S02]  /*f9f0*/  ISETP.GT.AND P4, PT, R105, 0x9, PT ;  /* 0x000000096900780c */ /* 0x000fe40003f84270 */
[----:B------:R-:W-:Y:S02]  /*fa00*/  FMNMX.FTZ R38, R65, R36, !PT ;  /* 0x0000002441267209 */ /* 0x000fe40007810000 */
[----:B---3--:R-:W-:Y:S01]  /*fa10*/  FMNMX.FTZ R7, R75, R30, !PT ;  /* 0x0000001e4b077209 */ /* 0x008fe20007810000 */
[----:B------:R-:W-:Y:S01]  /*fa20*/  MUFU.TANH R12, R12 ;  /* 0x0000000c000c7308 */ /* 0x000fe20000002400 */
[----:B--2---:R-:W-:Y:S02]  /*fa30*/  FSEL R5, R8, -INF , P4 ;  /* 0xff80000008057808 */ /* 0x004fe40002000000 */
[C---:B------:R-:W-:Y:S01]  /*fa40*/  FSETP.NEU.FTZ.AND P3, PT, R7.reuse, -INF , PT ;  /* 0xff8000000700780b */ /* 0x040fe20003f7d000 */
[----:B------:R-:W-:Y:S01]  /*fa50*/  FMUL.FTZ R30, R7, R34 ;  /* 0x00000022071e7220 */ /* 0x000fe20000410000 */
[----:B------:R-:W-:-:S03]  /*fa60*/  ISETP.GT.AND P4, PT, R105, 0x11, PT ;  /* 0x000000116900780c */ /* 0x000fc60003f84270 */
[----:B------:R-:W1:Y:S01]  /*fa70*/  MUFU.TANH R13, R13 ;  /* 0x0000000d000d7308 */ /* 0x000e620000002400 */
[----:B------:R-:W-:Y:S02]  /*fa80*/  FSEL R30, R30, RZ, P3 ;  /* 0x000000ff1e1e7208 */ /* 0x000fe40001800000 */
[----:B------:R-:W-:Y:S02]  /*fa90*/  ISETP.GT.AND P3, PT, R105, 0x8, PT ;  /* 0x000000086900780c */ /* 0x000fe40003f64270 */
[----:B----4-:R-:W-:Y:S01]  /*faa0*/  FSEL R11, R11, -INF , P4 ;  /* 0xff8000000b0b7808 */ /* 0x010fe20002000000 */
[-CC-:B------:R-:W-:Y:S01]  /*fab0*/  FFMA.FTZ R173, R95, R34.reuse, -R30.reuse ;  /* 0x000000225fad7223 */ /* 0x180fe2000001081e */
[----:B------:R-:W-:Y:S01]  /*fac0*/  FSEL R3, R6, -INF , P3 ;  /* 0xff80000006037808 */ /* 0x000fe20001800000 */
[----:B------:R-:W-:Y:S01]  /*fad0*/  MUFU.TANH R15, R15 ;  /* 0x0000000f000f7308 */ /* 0x000fe20000002400 */
[----:B------:R-:W-:Y:S01]  /*fae0*/  ISETP.GT.AND P3, PT, R105, 0x10, PT ;  /* 0x000000106900780c */ /* 0x000fe20003f64270 */
[--C-:B------:R-:W-:Y:S01]  /*faf0*/  FFMA.FTZ R179, R99, R34, -R30.reuse ;  /* 0x0000002263b37223 */ /* 0x100fe2000001081e */
[----:B------:R-:W-:Y:S01]  /*fb00*/  FMNMX.FTZ R38, R3, R38, !PT ;  /* 0x0000002603267209 */ /* 0x000fe20007810000 */
[-CC-:B------:R-:W-:Y:S01]  /*fb10*/  FFMA.FTZ R8, R101, R34.reuse, -R30.reuse ;  /* 0x0000002265087223 */ /* 0x180fe2000001081e */
[----:B------:R-:W-:Y:S01]  /*fb20*/  FSEL R9, R9, -INF , P3 ;  /* 0xff80000009097808 */ /* 0x000fe20001800000 */
[--C-:B------:R-:W-:Y:S01]  /*fb30*/  FFMA.FTZ R175, R91, R34, -R30.reuse ;  /* 0x000000225baf7223 */ /* 0x100fe2000001081e */
[----:B------:R-:W-:Y:S01]  /*fb40*/  FMNMX.FTZ R38, R5, R38, !PT ;  /* 0x0000002605267209 */ /* 0x000fe20007810000 */
[----:B------:R-:W2:Y:S01]  /*fb50*/  MUFU.TANH R14, R14 ;  /* 0x0000000e000e7308 */ /* 0x000ea20000002400 */
[----:B------:R-:W-:Y:S01]  /*fb60*/  ISETP.GT.AND P3, PT, R105, 0x18, PT ;  /* 0x000000186900780c */ /* 0x000fe20003f64270 */
[--C-:B------:R-:W-:Y:S01]  /*fb70*/  FFMA.FTZ R171, R53, R34, -R30.reuse ;  /* 0x0000002235ab7223 */ /* 0x100fe2000001081e */
[----:B------:R-:W-:Y:S01]  /*fb80*/  FMNMX.FTZ R38, R9, R38, !PT ;  /* 0x0000002609267209 */ /* 0x000fe20007810000 */
[-CC-:B------:R-:W-:Y:S01]  /*fb90*/  FFMA.FTZ R169, R71, R34.reuse, -R30.reuse ;  /* 0x0000002247a97223 */ /* 0x180fe2000001081e */
[----:B------:R-:W-:Y:S01]  /*fba0*/  ISETP.GT.AND P4, PT, R105, 0x19, PT ;  /* 0x000000196900780c */ /* 0x000fe20003f84270 */
[--C-:B------:R-:W-:Y:S01]  /*fbb0*/  FFMA.FTZ R153, R33, R34, -R30.reuse ;  /* 0x0000002221997223 */ /* 0x100fe2000001081e */
[----:B------:R-:W-:Y:S01]  /*fbc0*/  FMNMX.FTZ R38, R11, R38, !PT ;  /* 0x000000260b267209 */ /* 0x000fe20007810000 */
[----:B------:R0:W-:Y:S01]  /*fbd0*/  MUFU.TANH R44, R69 ;  /* 0x00000045002c7308 */ /* 0x0001e20000002400 */
        /* <DEDUP_REMOVED lines=8> */
[----:B0-----:R-:W-:Y:S01]  /*fc60*/  FSEL R69, R10, -INF , P3 ;  /* 0xff8000000a457808 */ /* 0x001fe20001800000 */
[-CC-:B------:R-:W-:Y:S01]  /*fc70*/  FFMA.FTZ R10, R97, R34.reuse, -R30.reuse ;  /* 0x00000022610a7223 */ /* 0x180fe2000001081e */
[----:B------:R-:W-:Y:S01]  /*fc80*/  ISETP.GT.AND P3, PT, R105, 0x20, PT ;  /* 0x000000206900780c */ /* 0x000fe20003f64270 */
[--C-:B------:R-:W-:Y:S01]  /*fc90*/  FFMA.FTZ R161, R47, R34, -R30.reuse ;  /* 0x000000222fa17223 */ /* 0x100fe2000001081e */
[----:B------:R-:W-:Y:S01]  /*fca0*/  FMNMX.FTZ R38, R69, R38, !PT ;  /* 0x0000002645267209 */ /* 0x000fe20007810000 */
[-CC-:B------:R-:W-:Y:S01]  /*fcb0*/  FFMA.FTZ R159, R43, R34.reuse, -R30.reuse ;  /* 0x000000222b9f7223 */ /* 0x180fe2000001081e */
[----:B-1----:R-:W-:Y:S01]  /*fcc0*/  FSEL R79, R13, -INF , P3 ;  /* 0xff8000000d4f7808 */ /* 0x002fe20001800000 */
[----:B------:R0:W-:Y:S01]  /*fcd0*/  MUFU.TANH R46, R73 ;  /* 0x00000049002e7308 */ /* 0x0001e20000002400 */
[----:B------:R-:W-:Y:S01]  /*fce0*/  ISETP.GT.AND P3, PT, R105, 0x28, PT ;  /* 0x000000286900780c */ /* 0x000fe20003f64270 */
[-CC-:B------:R-:W-:Y:S01]  /*fcf0*/  FFMA.FTZ R163, R51, R34.reuse, -R30.reuse ;  /* 0x0000002233a37223 */ /* 0x180fe2000001081e */
[-CC-:B------:R-:W-:Y:S01]  /*fd00*/  FFMA.FTZ R165, R57, R34.reuse, -R30.reuse ;  /* 0x0000002239a57223 */ /* 0x180fe2000001081e */
[-CC-:B------:R-:W-:Y:S01]  /*fd10*/  FFMA.FTZ R59, R59, R34.reuse, -R30.reuse ;  /* 0x000000223b3b7223 */ /* 0x180fe2000001081e */
[----:B--2---:R-:W-:Y:S01]  /*fd20*/  FSEL R83, R14, -INF , P3 ;  /* 0xff8000000e537808 */ /* 0x004fe20001800000 */
[-CC-:B------:R-:W-:Y:S01]  /*fd30*/  FFMA.FTZ R14, R89, R34.reuse, -R30.reuse ;  /* 0x00000022590e7223 */ /* 0x180fe2000001081e */
[----:B------:R-:W-:Y:S01]  /*fd40*/  ISETP.GT.AND P3, PT, R105, 0x30, PT ;  /* 0x000000306900780c */ /* 0x000fe20003f64270 */
[----:B------:R-:W1:Y:S01]  /*fd50*/  MUFU.TANH R21, R21 ;  /* 0x0000001500157308 */ /* 0x000e620000002400 */
[----:B0-----:R-:W-:Y:S01]  /*fd60*/  FSEL R73, R12, -INF , P4 ;  /* 0xff8000000c497808 */ /* 0x001fe20002000000 */
[-CC-:B------:R-:W-:Y:S01]  /*fd70*/  FFMA.FTZ R12, R93, R34.reuse, -R30.reuse ;  /* 0x000000225d0c7223 */ /* 0x180fe2000001081e */
[----:B------:R-:W-:Y:S01]  /*fd80*/  ISETP.GT.AND P4, PT, R105, 0x21, PT ;  /* 0x000000216900780c */ /* 0x000fe20003f84270 */
[----:B------:R-:W-:Y:S01]  /*fd90*/  FFMA.FTZ R167, R61, R34, -R30 ;  /* 0x000000223da77223 */ /* 0x000fe2000001081e */
[----:B------:R-:W-:Y:S01]  /*fda0*/  FMNMX.FTZ R38, R73, R38, !PT ;  /* 0x0000002649267209 */ /* 0x000fe20007810000 */
[----:B------:R-:W-:Y:S01]  /*fdb0*/  @P2 IMAD.HI.U32 R51, R191, R52, RZ ;  /* 0x00000034bf332227 */ /* 0x000fe200078e00ff */
[----:B------:R-:W-:Y:S01]  /*fdc0*/  CS2R R112, SRZ ;  /* 0x0000000000707805 */ /* 0x000fe2000001ff00 */
[----:B------:R-:W-:Y:S01]  /*fdd0*/  MUFU.TANH R25, R25 ;  /* 0x0000001900197308 */ /* 0x000fe20000002400 */
[----:B------:R-:W-:-:S02]  /*fde0*/  FMNMX.FTZ R38, R79, R38, !PT ;  /* 0x000000264f267209 */ /* 0x000fc40007810000 */
[----:B------:R-:W-:Y:S02]  /*fdf0*/  CS2R R108, SRZ ;  /* 0x00000000006c7805 */ /* 0x000fe4000001ff00 */
[----:B------:R-:W-:Y:S02]  /*fe00*/  CS2R R106, SRZ ;  /* 0x00000000006a7805 */ /* 0x000fe4000001ff00 */
[----:B------:R-:W-:Y:S02]  /*fe10*/  CS2R R102, SRZ ;  /* 0x0000000000667805 */ /* 0x000fe4000001ff00 */
[----:B------:R-:W-:Y:S01]  /*fe20*/  CS2R R88, SRZ ;  /* 0x0000000000587805 */ /* 0x000fe2000001ff00 */
[----:B------:R0:W-:Y:S01]  /*fe30*/  MUFU.TANH R48, R81 ;  /* 0x0000005100307308 */ /* 0x0001e20000002400 */
[----:B-1----:R-:W-:Y:S02]  /*fe40*/  FSEL R87, R21, -INF , P3 ;  /* 0xff80000015577808 */ /* 0x002fe40001800000 */
[----:B------:R-:W-:-:S05]  /*fe50*/  ISETP.GT.AND P3, PT, R105, 0x38, PT ;  /* 0x000000386900780c */ /* 0x000fca0003f64270 */
[----:B------:R-:W1:Y:S01]  /*fe60*/  MUFU.TANH R24, R24 ;  /* 0x0000001800187308 */ /* 0x000e620000002400 */
[----:B0-----:R-:W-:Y:S02]  /*fe70*/  FSEL R81, R15, -INF , P4 ;  /* 0xff8000000f517808 */ /* 0x001fe40002000000 */
[----:B------:R-:W-:Y:S02]  /*fe80*/  ISETP.GT.AND P4, PT, R105, 0x29, PT ;  /* 0x000000296900780c */ /* 0x000fe40003f84270 */
[----:B------:R-:W-:-:S03]  /*fe90*/  FMNMX.FTZ R38, R81, R38, !PT ;  /* 0x0000002651267209 */ /* 0x000fc60007810000 */
[----:B------:R-:W0:Y:S01]  /*fea0*/  MUFU.TANH R28, R28 ;  /* 0x0000001c001c7308 */ /* 0x000e220000002400 */
[----:B------:R-:W-:-:S07]  /*feb0*/  FMNMX.FTZ R38, R83, R38, !PT ;  /* 0x0000002653267209 */ /* 0x000fce0007810000 */
[----:B------:R2:W-:Y:S01]  /*fec0*/  MUFU.TANH R50, R85 ;  /* 0x0000005500327308 */ /* 0x0005e20000002400 */
[----:B-1----:R-:W-:Y:S01]  /*fed0*/  FSEL R97, R24, -INF , P3 ;  /* 0xff80000018617808 */ /* 0x002fe20001800000 */
[----:B------:R-:W-:Y:S01]  /*fee0*/  FFMA.FTZ R24, R39, R34, -R30 ;  /* 0x0000002227187223 */ /* 0x000fe2000001081e */
[----:B------:R-:W-:-:S05]  /*fef0*/  ISETP.GT.AND P3, PT, R105, 0x40, PT ;  /* 0x000000406900780c */ /* 0x000fca0003f64270 */
[----:B------:R-:W1:Y:S01]  /*ff00*/  MUFU.TANH R29, R29 ;  /* 0x0000001d001d7308 */ /* 0x000e620000002400 */
[----:B--2---:R-:W-:Y:S01]  /*ff10*/  FSEL R85, R20, -INF , P4 ;  /* 0xff80000014557808 */ /* 0x004fe20002000000 */
[----:B------:R-:W-:Y:S01]  /*ff20*/  FFMA.FTZ R20, R67, R34, -R30 ;  /* 0x0000002243147223 */ /* 0x000fe2000001081e */
[----:B------:R-:W-:Y:S02]  /*ff30*/  ISETP.GT.AND P4, PT, R105, 0x31, PT ;  /* 0x000000316900780c */ /* 0x000fe40003f84270 */
[----:B------:R-:W-:Y:S02]  /*ff40*/  FMNMX.FTZ R38, R85, R38, !PT ;  /* 0x0000002655267209 */ /* 0x000fe40007810000 */
[----:B------:R-:W-:Y:S01]  /*ff50*/  FSEL R95, R25, -INF , P4 ;  /* 0xff800000195f7808 */ /* 0x000fe20002000000 */
[----:B------:R-:W2:Y:S01]  /*ff60*/  MUFU.TANH R32, R32 ;  /* 0x0000002000207308 */ /* 0x000ea20000002400 */
[----:B------:R-:W-:Y:S02]  /*ff70*/  FMNMX.FTZ R38, R87, R38, !PT ;  /* 0x0000002657267209 */ /* 0x000fe40007810000 */
[----:B------:R-:W-:-:S02]  /*ff80*/  ISETP.GT.AND P4, PT, R105, 0x39, PT ;  /* 0x000000396900780c */ /* 0x000fc40003f84270 */
[----:B------:R-:W-:Y:S02]  /*ff90*/  FMNMX.FTZ R38, R95, R38, !PT ;  /* 0x000000265f267209 */ /* 0x000fe40007810000 */
[----:B0-----:R-:W-:Y:S01]  /*ffa0*/  FSEL R99, R28, -INF , P4 ;  /* 0xff8000001c637808 */ /* 0x001fe20002000000 */
[----:B------:R-:W0:Y:S01]  /*ffb0*/  MUFU.TANH R60, R60 ;  /* 0x0000003c003c7308 */ /* 0x000e220000002400 */
[----:B------:R-:W-:Y:S01]  /*ffc0*/  FMNMX.FTZ R38, R97, R38, !PT ;  /* 0x0000002661267209 */ /* 0x000fe20007810000 */
[----:B------:R-:W-:Y:S01]  /*ffd0*/  FFMA.FTZ R28, R31, R34, -R30 ;  /* 0x000000221f1c7223 */ /* 0x000fe2000001081e */
[----:B------:R-:W-:Y:S02]  /*ffe0*/  ISETP.GT.AND P4, PT, R105, 0x41, PT ;  /* 0x000000416900780c */ /* 0x000fe40003f84270 */
[----:B-1----:R-:W-:Y:S02]  /*fff0*/  FSEL R101, R29, -INF , P3 ;  /* 0xff8000001d657808 */ /* 0x002fe40001800000 */
[----:B------:R-:W-:Y:S01]  /*10000*/  FMNMX.FTZ R38, R99, R38, !PT ;  /* 0x0000002663267209 */ /* 0x000fe20007810000 */
[----:B------:R-:W1:Y:S01]  /*10010*/  MUFU.TANH R64, R64 ;  /* 0x0000004000407308 */ /* 0x000e620000002400 */
[----:B------:R-:W-:-:S02]  /*10020*/  ISETP.GT.AND P3, PT, R105, 0x48, PT ;  /* 0x000000486900780c */ /* 0x000fc40003f64270 */
[----:B--2---:R-:W-:Y:S01]  /*10030*/  FSEL R93, R32, -INF , P4 ;  /* 0xff800000205d7808 */ /* 0x004fe20002000000 */
[----:B------:R-:W-:Y:S01]  /*10040*/  FFMA.FTZ R32, R35, R34, -R30 ;  /* 0x0000002223207223 */ /* 0x000fe2000001081e */
[----:B------:R-:W-:Y:S02]  /*10050*/  FMNMX.FTZ R38, R101, R38, !PT ;  /* 0x0000002665267209 */ /* 0x000fe40007810000 */
[----:B------:R-:W-:Y:S01]  /*10060*/  ISETP.GT.AND P4, PT, R105, 0x49, PT ;  /* 0x000000496900780c */ /* 0x000fe20003f84270 */
[----:B------:R-:W2:Y:S01]  /*10070*/  MUFU.TANH R68, R68 ;  /* 0x0000004400447308 */ /* 0x000ea20000002400 */
[----:B0-----:R-:W-:Y:S02]  /*10080*/  FSEL R91, R60, -INF , P3 ;  /* 0xff8000003c5b7808 */ /* 0x001fe40001800000 */
[----:B------:R-:W-:Y:S02]  /*10090*/  FMNMX.FTZ R38, R93, R38, !PT ;  /* 0x000000265d267209 */ /* 0x000fe40007810000 */
[----:B------:R-:W-:-:S02]  /*100a0*/  ISETP.GT.AND P3, PT, R105, 0x50, PT ;  /* 0x000000506900780c */ /* 0x000fc40003f64270 */
[----:B------:R-:W-:Y:S01]  /*100b0*/  FSEL R75, R40, -INF , P4 ;  /* 0xff800000284b7808 */ /* 0x000fe20002000000 */
        /* <DEDUP_REMOVED lines=8> */
[----:B------:R-:W-:Y:S02]  /*10140*/  FSEL R13, R42, -INF , P4 ;  /* 0xff8000002a0d7808 */ /* 0x000fe40002000000 */
[----:B------:R-:W-:Y:S02]  /*10150*/  FMNMX.FTZ R38, R29, R38, !PT ;  /* 0x000000261d267209 */ /* 0x000fe40007810000 */
[----:B------:R-:W-:Y:S01]  /*10160*/  ISETP.GT.AND P4, PT, R105, 0x59, PT ;  /* 0x000000596900780c */ /* 0x000fe20003f84270 */
[----:B------:R-:W3:Y:S01]  /*10170*/  MUFU.TANH R77, R77 ;  /* 0x0000004d004d7308 */ /* 0x000ee20000002400 */
[----:B--2---:R-:W-:Y:S02]  /*10180*/  FSEL R15, R68, -INF , P3 ;  /* 0xff800000440f7808 */ /* 0x004fe40001800000 */
[----:B------:R-:W-:Y:S02]  /*10190*/  FMNMX.FTZ R38, R13, R38, !PT ;  /* 0x000000260d267209 */ /* 0x000fe40007810000 */
[----:B------:R-:W-:-:S02]  /*101a0*/  ISETP.GT.AND P3, PT, R105, 0x60, PT ;  /* 0x000000606900780c */ /* 0x000fc40003f64270 */
[----:B------:R-:W-:Y:S01]  /*101b0*/  FSEL R25, R44, -INF , P4 ;  /* 0xff8000002c197808 */ /* 0x000fe20002000000 */
[----:B------:R-:W2:Y:S01]  /*101c0*/  MUFU.TANH R80, R80 ;  /* 0x0000005000507308 */ /* 0x000ea20000002400 */
[----:B------:R-:W-:Y:S01]  /*101d0*/  FMNMX.FTZ R38, R15, R38, !PT ;  /* 0x000000260f267209 */ /* 0x000fe20007810000 */
[----:B------:R-:W-:Y:S01]  /*101e0*/  FFMA.FTZ R44, R55, R34, -R30 ;  /* 0x00000022372c7223 */ /* 0x000fe2000001081e */
[----:B------:R-:W-:Y:S02]  /*101f0*/  ISETP.GT.AND P4, PT, R105, 0x61, PT ;  /* 0x000000616900780c */ /* 0x000fe40003f84270 */
[----:B0-----:R-:W-:Y:S02]  /*10200*/  FSEL R21, R72, -INF , P3 ;  /* 0xff80000048157808 */ /* 0x001fe40001800000 */
[----:B------:R-:W-:Y:S01]  /*10210*/  FMNMX.FTZ R38, R25, R38, !PT ;  /* 0x0000002619267209 */ /* 0x000fe20007810000 */
[----:B------:R-:W0:Y:S01]  /*10220*/  MUFU.TANH R84, R84 ;  /* 0x0000005400547308 */ /* 0x000e220000002400 */
[----:B------:R-:W-:-:S02]  /*10230*/  ISETP.GT.AND P3, PT, R105, 0x68, PT ;  /* 0x000000686900780c */ /* 0x000fc40003f64270 */
[----:B------:R-:W-:Y:S02]  /*10240*/  FSEL R53, R46, -INF , P4 ;  /* 0xff8000002e357808 */ /* 0x000fe40002000000 */
[----:B------:R-:W-:Y:S02]  /*10250*/  FMNMX.FTZ R38, R21, R38, !PT ;  /* 0x0000002615267209 */ /* 0x000fe40007810000 */
[----:B------:R-:W-:Y:S01]  /*10260*/  ISETP.GT.AND P4, PT, R105, 0x69, PT ;  /* 0x000000696900780c */ /* 0x000fe20003f84270 */
[----:B------:R-:W-:Y:S01]  /*10270*/  MUFU.EX2 R181, R181 ;  /* 0x000000b500b57308 */ /* 0x000fe20000000800 */
[----:B-1----:R-:W-:Y:S02]  /*10280*/  FSEL R67, R76, -INF , P3 ;  /* 0xff8000004c437808 */ /* 0x002fe40001800000 */
[----:B------:R-:W-:Y:S02]  /*10290*/  FMNMX.FTZ R38, R53, R38, !PT ;  /* 0x0000002635267209 */ /* 0x000fe40007810000 */
[----:B------:R-:W-:-:S02]  /*102a0*/  ISETP.GT.AND P3, PT, R105, 0x70, PT ;  /* 0x000000706900780c */ /* 0x000fc40003f64270 */
[----:B---3--:R-:W-:Y:S01]  /*102b0*/  FSEL R39, R77, -INF , P4 ;  /* 0xff8000004d277808 */ /* 0x008fe20002000000 */
[----:B------:R1:W3:Y:S01]  /*102c0*/  MUFU.EX2 R26, R111 ;  /* 0x0000006f001a7308 */ /* 0x0002e20000000800 */
[----:B------:R-:W-:Y:S02]  /*102d0*/  FMNMX.FTZ R38, R67, R38, !PT ;  /* 0x0000002643267209 */ /* 0x000fe40007810000 */
[----:B------:R-:W-:Y:S02]  /*102e0*/  ISETP.GT.AND P4, PT, R105, 0x71, PT ;  /* 0x000000716900780c */ /* 0x000fe40003f84270 */
[----:B--2---:R-:W-:Y:S02]  /*102f0*/  FSEL R71, R80, -INF , P3 ;  /* 0xff80000050477808 */ /* 0x004fe40001800000 */
[----:B------:R-:W-:Y:S01]  /*10300*/  FMNMX.FTZ R38, R39, R38, !PT ;  /* 0x0000002627267209 */ /* 0x000fe20007810000 */
[----:B------:R-:W2:Y:S01]  /*10310*/  MUFU.EX2 R183, R183 ;  /* 0x000000b700b77308 */ /* 0x000ea20000000800 */
[----:B------:R-:W-:-:S02]  /*10320*/  ISETP.GT.AND P3, PT, R105, 0x78, PT ;  /* 0x000000786900780c */ /* 0x000fc40003f64270 */
[----:B-1----:R-:W-:Y:S02]  /*10330*/  CS2R R110, SRZ ;  /* 0x00000000006e7805 */ /* 0x002fe4000001ff00 */
[----:B------:R-:W-:Y:S02]  /*10340*/  FSEL R33, R48, -INF , P4 ;  /* 0xff80000030217808 */ /* 0x000fe40002000000 */
[----:B------:R-:W-:Y:S02]  /*10350*/  FMNMX.FTZ R38, R71, R38, !PT ;  /* 0x0000002647267209 */ /* 0x000fe40007810000 */
[----:B------:R-:W-:Y:S01]  /*10360*/  ISETP.GT.AND P4, PT, R105, 0x79, PT ;  /* 0x000000796900780c */ /* 0x000fe20003f84270 */
[----:B------:R-:W1:Y:S01]  /*10370*/  MUFU.EX2 R6, R6 ;  /* 0x0000000600067308 */ /* 0x000e620000000800 */
[----:B0-----:R-:W-:Y:S02]  /*10380*/  FSEL R77, R84, -INF , P3 ;  /* 0xff800000544d7808 */ /* 0x001fe40001800000 */
[----:B------:R-:W-:-:S02]  /*10390*/  CS2R R104, SRZ ;  /* 0x0000000000687805 */ /* 0x000fc4000001ff00 */
[----:B------:R-:W-:Y:S02]  /*103a0*/  FMNMX.FTZ R38, R33, R38, !PT ;  /* 0x0000002621267209 */ /* 0x000fe40007810000 */
[----:B------:R-:W-:Y:S02]  /*103b0*/  FSEL R31, R50, -INF , P4 ;  /* 0xff800000321f7808 */ /* 0x000fe40002000000 */
[----:B------:R-:W-:Y:S01]  /*103c0*/  FMNMX.FTZ R38, R77, R38, !PT ;  /* 0x000000264d267209 */ /* 0x000fe20007810000 */
[----:B------:R-:W0:Y:S03]  /*103d0*/  MUFU.EX2 R177, R177 ;  /* 0x000000b100b17308 */ /* 0x000e260000000800 */
[----:B------:R-:W-:Y:S01]  /*103e0*/  FMNMX.FTZ R27, R31, R38, !PT ;  /* 0x000000261f1b7209 */ /* 0x000fe20007810000 */
[----:B------:R-:W-:-:S04]  /*103f0*/  FFMA.FTZ R38, R41, R34, -R30 ;  /* 0x0000002229267223 */ /* 0x000fc8000001081e */
[----:B------:R-:W4:Y:S01]  /*10400*/  SHFL.BFLY PT, R42, R27, 0x2, 0x1f ;  /* 0x0c401f001b2a7f89 */ /* 0x000f2200000e0000 */
[----:B------:R-:W0:Y:S08]  /*10410*/  MUFU.EX2 R8, R8 ;  /* 0x0000000800087308 */ /* 0x000e300000000800 */
[----:B------:R-:W0:Y:S08]  /*10420*/  MUFU.EX2 R179, R179 ;  /* 0x000000b300b37308 */ /* 0x000e300000000800 */
[----:B------:R-:W0:Y:S01]  /*10430*/  MUFU.EX2 R10, R10 ;  /* 0x0000000a000a7308 */ /* 0x000e220000000800 */
[----:B----4-:R-:W-:-:S07]  /*10440*/  FMNMX.FTZ R37, R27, R42, !PT ;  /* 0x0000002a1b257209 */ /* 0x010fce0007810000 */
[----:B------:R-:W4:Y:S01]  /*10450*/  MUFU.EX2 R173, R173 ;  /* 0x000000ad00ad7308 */ /* 0x000f220000000800 */
[-CC-:B------:R-:W-:Y:S01]  /*10460*/  FFMA.FTZ R42, R49, R34.reuse, -R30.reuse ;  /* 0x00000022312a7223 */ /* 0x180fe2000001081e */
[----:B------:R-:W-:Y:S01]  /*10470*/  FFMA.FTZ R30, R63, R34, -R30 ;  /* 0x000000223f1e7223 */ /* 0x000fe2000001081e */
[----:B------:R-:W3:Y:S05]  /*10480*/  SHFL.BFLY PT, R46, R37, 0x1, 0x1f ;  /* 0x0c201f00252e7f89 */ /* 0x000eea00000e0000 */
[----:B------:R-:W-:Y:S08]  /*10490*/  MUFU.EX2 R12, R12 ;  /* 0x0000000c000c7308 */ /* 0x000ff00000000800 */
[----:B------:R-:W-:Y:S08]  /*104a0*/  MUFU.EX2 R175, R175 ;  /* 0x000000af00af7308 */ /* 0x000ff00000000800 */
[----:B------:R-:W-:Y:S01]  /*104b0*/  MUFU.EX2 R14, R14 ;  /* 0x0000000e000e7308 */ /* 0x000fe20000000800 */
[----:B---3--:R-:W-:-:S04]  /*104c0*/  FMNMX.FTZ R35, R37, R46, !PT ;  /* 0x0000002e25237209 */ /* 0x008fc80007810000 */
        /* <DEDUP_REMOVED lines=15> */
[----:B-1----:R-:W-:Y:S01]  /*105c0*/  FADD.FTZ R36, R6, R45 ;  /* 0x0000002d06247221 */ /* 0x002fe20000010000 */
[-CC-:B------:R-:W-:Y:S01]  /*105d0*/  FFMA.FTZ R9, R73, R34.reuse, -R48.reuse ;  /* 0x0000002249097223 */ /* 0x180fe20000010830 */
[-CC-:B------:R-:W-:Y:S01]  /*105e0*/  FFMA.FTZ R172, R79, R34.reuse, -R48.reuse ;  /* 0x000000224fac7223 */ /* 0x180fe20000010830 */
[-C--:B------:R-:W-:Y:S01]  /*105f0*/  FFMA.FTZ R11, R81, R34.reuse, -R48 ;  /* 0x00000022510b7223 */ /* 0x080fe20000010830 */
[----:B0-----:R-:W-:Y:S01]  /*10600*/  FADD.FTZ R47, R177, R36 ;  /* 0x00000024b12f7221 */ /* 0x001fe20000010000 */
[----:B------:R-:W0:Y:S01]  /*10610*/  MUFU.EX2 R27, R27 ;  /* 0x0000001b001b7308 */ /* 0x000e220000000800 */
[-CC-:B------:R-:W-:Y:S01]  /*10620*/  FFMA.FTZ R174, R83, R34.reuse, -R48.reuse ;  /* 0x0000002253ae7223 */ /* 0x180fe20000010830 */
[-CC-:B------:R-:W-:Y:S01]  /*10630*/  FFMA.FTZ R37, R85, R34.reuse, -R48.reuse ;  /* 0x0000002255257223 */ /* 0x180fe20000010830 */
[----:B------:R-:W-:Y:S01]  /*10640*/  FADD.FTZ R36, R8, R47 ;  /* 0x0000002f08247221 */ /* 0x000fe20000010000 */
[-CC-:B------:R-:W-:Y:S01]  /*10650*/  FFMA.FTZ R168, R87, R34.reuse, -R48.reuse ;  /* 0x0000002257a87223 */ /* 0x180fe20000010830 */
[-CC-:B------:R-:W-:Y:S01]  /*10660*/  FFMA.FTZ R41, R95, R34.reuse, -R48.reuse ;  /* 0x000000225f297223 */ /* 0x180fe20000010830 */
[-C--:B------:R-:W-:Y:S01]  /*10670*/  FFMA.FTZ R170, R97, R34.reuse, -R48 ;  /* 0x0000002261aa7223 */ /* 0x080fe20000010830 */
[----:B------:R-:W-:Y:S01]  /*10680*/  FADD.FTZ R49, R179, R36 ;  /* 0x00000024b3317221 */ /* 0x000fe20000010000 */
[----:B------:R-:W1:Y:S01]  /*10690*/  MUFU.EX2 R182, R182 ;  /* 0x000000b600b67308 */ /* 0x000e620000000800 */
[-CC-:B------:R-:W-:Y:S01]  /*106a0*/  FFMA.FTZ R43, R99, R34.reuse, -R48.reuse ;  /* 0x00000022632b7223 */ /* 0x180fe20000010830 */
[-CC-:B------:R-:W-:Y:S01]  /*106b0*/  FFMA.FTZ R13, R13, R34.reuse, -R48.reuse ;  /* 0x000000220d0d7223 */ /* 0x180fe20000010830 */
[----:B------:R-:W-:Y:S01]  /*106c0*/  FADD.FTZ R50, R10, R49 ;  /* 0x000000310a327221 */ /* 0x000fe20000010000 */
[-CC-:B------:R-:W-:Y:S01]  /*106d0*/  FFMA.FTZ R152, R101, R34.reuse, -R48.reuse ;  /* 0x0000002265987223 */ /* 0x180fe20000010830 */
[-CC-:B------:R-:W-:Y:S01]  /*106e0*/  FFMA.FTZ R45, R93, R34.reuse, -R48.reuse ;  /* 0x000000225d2d7223 */ /* 0x180fe20000010830 */
[-C--:B------:R-:W-:Y:S01]  /*106f0*/  FFMA.FTZ R154, R91, R34.reuse, -R48 ;  /* 0x000000225b9a7223 */ /* 0x080fe20000010830 */
[----:B----4-:R-:W-:Y:S01]  /*10700*/  FADD.FTZ R49, R173, R50 ;  /* 0x00000032ad317221 */ /* 0x010fe20000010000 */
[----:B------:R-:W2:Y:S01]  /*10710*/  MUFU.EX2 R3, R3 ;  /* 0x0000000300037308 */ /* 0x000ea20000000800 */
[----:B0-----:R-:W-:Y:S01]  /*10720*/  FADD.FTZ R47, R180, R27 ;  /* 0x0000001bb42f7221 */ /* 0x001fe20000010000 */
[-CC-:B------:R-:W-:Y:S01]  /*10730*/  FFMA.FTZ R75, R75, R34.reuse, -R48.reuse ;  /* 0x000000224b4b7223 */ /* 0x180fe20000010830 */
[-CC-:B------:R-:W-:Y:S01]  /*10740*/  FFMA.FTZ R25, R25, R34.reuse, -R48.reuse ;  /* 0x0000002219197223 */ /* 0x180fe20000010830 */
[-CC-:B------:R-:W-:Y:S01]  /*10750*/  FFMA.FTZ R29, R29, R34.reuse, -R48.reuse ;  /* 0x000000221d1d7223 */ /* 0x180fe20000010830 */
[-CC-:B------:R-:W-:Y:S01]  /*10760*/  FFMA.FTZ R15, R15, R34.reuse, -R48.reuse ;  /* 0x000000220f0f7223 */ /* 0x180fe20000010830 */
[----:B------:R-:W-:Y:S01]  /*10770*/  F2FP.BF16.F32.PACK_AB R183, R6, R183 ;  /* 0x000000b706b7723e */ /* 0x000fe200000010ff */
[-CC-:B------:R-:W-:Y:S01]  /*10780*/  FFMA.FTZ R21, R21, R34.reuse, -R48.reuse ;  /* 0x0000002215157223 */ /* 0x180fe20000010830 */
[----:B------:R-:W0:Y:S01]  /*10790*/  MUFU.EX2 R176, R176 ;  /* 0x000000b000b07308 */ /* 0x000e220000000800 */
[----:B-1----:R-:W-:Y:S01]  /*107a0*/  FADD.FTZ R36, R182, R47 ;  /* 0x0000002fb6247221 */ /* 0x002fe20000010000 */
[-CC-:B------:R-:W-:Y:S01]  /*107b0*/  FFMA.FTZ R53, R53, R34.reuse, -R48.reuse ;  /* 0x0000002235357223 */ /* 0x180fe20000010830 */
[--C-:B------:R-:W-:Y:S01]  /*107c0*/  FFMA.FTZ R67, R67, R34, -R48.reuse ;  /* 0x0000002243437223 */ /* 0x100fe20000010830 */
[----:B------:R-:W-:Y:S01]  /*107d0*/  IMAD.MOV.U32 R50, RZ, RZ, R191 ;  /* 0x000000ffff327224 */ /* 0x000fe200078e00bf */
[----:B------:R-:W-:Y:S01]  /*107e0*/  @P2 SHF.R.U32.HI R50, RZ, R54, R51 ;  /* 0x00000036ff322219 */ /* 0x000fe20000011633 */
[-CC-:B------:R-:W-:Y:S01]  /*107f0*/  FFMA.FTZ R39, R39, R34.reuse, -R48.reuse ;  /* 0x0000002227277223 */ /* 0x180fe20000010830 */
[-C--:B------:R-:W-:Y:S01]  /*10800*/  FFMA.FTZ R71, R71, R34.reuse, -R48 ;  /* 0x0000002247477223 */ /* 0x080fe20000010830 */
[----:B------:R-:W1:Y:S01]  /*10810*/  MUFU.EX2 R5, R5 ;  /* 0x0000000500057308 */ /* 0x000e620000000800 */
[----:B--2---:R-:W-:Y:S01]  /*10820*/  FADD.FTZ R47, R3, R36 ;  /* 0x00000024032f7221 */ /* 0x004fe20000010000 */
[----:B------:R-:W-:Y:S01]  /*10830*/  FADD.FTZ R36, R12, R49 ;  /* 0x000000310c247221 */ /* 0x000fe20000010000 */
[----:B------:R-:W-:Y:S01]  /*10840*/  IADD3 R50, R50, R193, -R192 ;  /* 0x000000c132327210 */ /* 0x000fe20007ffe8c0 */
[-CC-:B------:R-:W-:Y:S01]  /*10850*/  FFMA.FTZ R33, R33, R34.reuse, -R48.reuse ;  /* 0x0000002221217223 */ /* 0x180fe20000010830 */
[-C--:B------:R-:W-:Y:S01]  /*10860*/  FFMA.FTZ R77, R77, R34.reuse, -R48 ;  /* 0x000000224d4d7223 */ /* 0x080fe20000010830 */
[----:B------:R-:W-:Y:S01]  /*10870*/  FADD.FTZ R49, R175, R36 ;  /* 0x00000024af317221 */ /* 0x000fe20000010000 */
[----:B------:R-:W-:Y:S01]  /*10880*/  SHF.R.S32.HI R51, RZ, 0x1f, R50 ;  /* 0x0000001fff337819 */ /* 0x000fe20000011432 */
[----:B------:R-:W2:Y:S01]  /*10890*/  MUFU.EX2 R178, R178 ;  /* 0x000000b200b27308 */ /* 0x000ea20000000800 */
[----:B0-----:R-:W-:Y:S01]  /*108a0*/  FADD.FTZ R0, R176, R47 ;  /* 0x0000002fb0007221 */ /* 0x001fe20000010000 */
[----:B------:R-:W-:Y:S01]  /*108b0*/  FADD.FTZ R36, R14, R49 ;  /* 0x000000310e247221 */ /* 0x000fe20000010000 */
[----:B------:R-:W-:Y:S01]  /*108c0*/  FFMA.FTZ R31, R31, R34, -R48 ;  /* 0x000000221f1f7223 */ /* 0x000fe20000010830 */
[----:B------:R-:W-:Y:S01]  /*108d0*/  F2FP.BF16.F32.PACK_AB R173, R12, R173 ;  /* 0x000000ad0cad723e */ /* 0x000fe200000010ff */
[----:B------:R-:W-:-:S02]  /*108e0*/  VIADD R12, R129, 0xfffffffe ;  /* 0xfffffffe810c7836 */ /* 0x000fc40000000000 */
[----:B------:R-:W-:Y:S01]  /*108f0*/  FADD.FTZ R49, R169, R36 ;  /* 0x00000024a9317221 */ /* 0x000fe20000010000 */
[----:B------:R-:W-:Y:S01]  /*10900*/  F2FP.BF16.F32.PACK_AB R182, R3, R182 ;  /* 0x000000b603b6723e */ /* 0x000fe200000010ff */
[----:B------:R-:W0:Y:S01]  /*10910*/  MUFU.EX2 R9, R9 ;  /* 0x0000000900097308 */ /* 0x000e220000000800 */
[C---:B-1----:R-:W-:Y:S01]  /*10920*/  FADD.FTZ R47, R5.reuse, R0 ;  /* 0x00000000052f7221 */ /* 0x042fe20000010000 */
[----:B------:R-:W-:Y:S01]  /*10930*/  FADD.FTZ R36, R20, R49 ;  /* 0x0000003114247221 */ /* 0x000fe20000010000 */
[----:B------:R-:W-:Y:S02]  /*10940*/  F2FP.BF16.F32.PACK_AB R176, R5, R176 ;  /* 0x000000b005b0723e */ /* 0x000fe400000010ff */
[----:B------:R-:W-:Y:S02]  /*10950*/  CS2R R128, SRZ ;  /* 0x0000000000807805 */ /* 0x000fe4000001ff00 */
[----:B------:R-:W-:Y:S02]  /*10960*/  F2FP.BF16.F32.PACK_AB R181, R26, R181 ;  /* 0x000000b51ab5723e */ /* 0x000fe400000010ff */
[----:B------:R-:W-:-:S02]  /*10970*/  CS2R R100, SRZ ;  /* 0x0000000000647805 */ /* 0x000fc4000001ff00 */
[----:B------:R-:W-:Y:S01]  /*10980*/  F2FP.BF16.F32.PACK_AB R177, R8, R177 ;  /* 0x000000b108b1723e */ /* 0x000fe200000010ff */
        /* <DEDUP_REMOVED lines=10> */
[----:B------:R-:W-:Y:S02]  /*10a30*/  F2FP.BF16.F32.PACK_AB R180, R27, R180 ;  /* 0x000000b41bb4723e */ /* 0x000fe400000010ff */
[----:B------:R-:W-:Y:S02]  /*10a40*/  CS2R R92, SRZ ;  /* 0x00000000005c7805 */ /* 0x000fe4000001ff00 */
[----:B------:R-:W-:Y:S02]  /*10a50*/  F2FP.BF16.F32.PACK_AB R178, R9, R178 ;  /* 0x000000b209b2723e */ /* 0x000fe400000010ff */
[----:B------:R-:W-:Y:S01]  /*10a60*/  CS2R R90, SRZ ;  /* 0x00000000005a7805 */ /* 0x000fe2000001ff00 */
        /* <DEDUP_REMOVED lines=14> */
[----:B------:R-:W-:Y:S01]  /*10b50*/  MUFU.EX2 R168, R168 ;  /* 0x000000a800a87308 */ /* 0x000fe20000000800 */
[----:B-1----:R-:W-:-:S07]  /*10b60*/  F2FP.BF16.F32.PACK_AB R174, R37, R174 ;  /* 0x000000ae25ae723e */ /* 0x002fce00000010ff */
[----:B------:R-:W0:Y:S01]  /*10b70*/  MUFU.EX2 R155, R155 ;  /* 0x0000009b009b7308 */ /* 0x000e220000000800 */
[C---:B--2---:R-:W-:Y:S01]  /*10b80*/  FADD.FTZ R36, R28.reuse, R47 ;  /* 0x0000002f1c247221 */ /* 0x044fe20000010000 */
[----:B------:R-:W-:-:S06]  /*10b90*/  F2FP.BF16.F32.PACK_AB R153, R28, R153 ;  /* 0x000000991c99723e */ /* 0x000fcc00000010ff */
[----:B------:R-:W-:Y:S08]  /*10ba0*/  MUFU.EX2 R41, R41 ;  /* 0x0000002900297308 */ /* 0x000ff00000000800 */
[----:B------:R-:W1:Y:S01]  /*10bb0*/  MUFU.EX2 R32, R32 ;  /* 0x0000002000207308 */ /* 0x000e620000000800 */
[----:B0-----:R-:W-:-:S07]  /*10bc0*/  FADD.FTZ R47, R155, R36 ;  /* 0x000000249b2f7221 */ /* 0x001fce0000010000 */
[----:B------:R-:W-:Y:S08]  /*10bd0*/  MUFU.EX2 R170, R170 ;  /* 0x000000aa00aa7308 */ /* 0x000ff00000000800 */
[----:B------:R-:W0:Y:S01]  /*10be0*/  MUFU.EX2 R157, R157 ;  /* 0x0000009d009d7308 */ /* 0x000e220000000800 */
[C---:B-1----:R-:W-:Y:S01]  /*10bf0*/  FADD.FTZ R36, R32.reuse, R47 ;  /* 0x0000002f20247221 */ /* 0x042fe20000010000 */
[----:B------:R-:W-:-:S06]  /*10c00*/  F2FP.BF16.F32.PACK_AB R155, R32, R155 ;  /* 0x0000009b209b723e */ /* 0x000fcc00000010ff */
[----:B------:R-:W-:Y:S08]  /*10c10*/  MUFU.EX2 R43, R43 ;  /* 0x0000002b002b7308 */ /* 0x000ff00000000800 */
[----:B------:R1:W-:Y:S01]  /*10c20*/  MUFU.EX2 R156, R13 ;  /* 0x0000000d009c7308 */ /* 0x0003e20000000800 */
[----:B0-----:R-:W-:-:S07]  /*10c30*/  FADD.FTZ R47, R157, R36 ;  /* 0x000000249d2f7221 */ /* 0x001fce0000010000 */
[----:B------:R-:W0:Y:S01]  /*10c40*/  MUFU.EX2 R38, R38 ;  /* 0x0000002600267308 */ /* 0x000e220000000800 */
[----:B-1----:R-:W-:-:S04]  /*10c50*/  FADD.FTZ R13, R37, R0 ;  /* 0x00000000250d7221 */ /* 0x002fc80000010000 */
[----:B------:R-:W-:Y:S01]  /*10c60*/  FADD.FTZ R0, R168, R13 ;  /* 0x0000000da8007221 */ /* 0x000fe20000010000 */
[C---:B------:R-:W-:Y:S02]  /*10c70*/  F2FP.BF16.F32.PACK_AB R168, R41.reuse, R168 ;  /* 0x000000a829a8723e */ /* 0x040fe400000010ff */
[----:B------:R-:W-:Y:S01]  /*10c80*/  MUFU.EX2 R152, R152 ;  /* 0x0000009800987308 */ /* 0x000fe20000000800 */
[----:B------:R-:W-:-:S04]  /*10c90*/  FADD.FTZ R13, R41, R0 ;  /* 0x00000000290d7221 */ /* 0x000fc80000010000 */
[----:B------:R-:W-:Y:S01]  /*10ca0*/  FADD.FTZ R0, R170, R13 ;  /* 0x0000000daa007221 */ /* 0x000fe20000010000 */
[----:B------:R-:W-:Y:S02]  /*10cb0*/  LEA.HI R13, R51, R50, RZ, 0x7 ;  /* 0x00000032330d7211 */ /* 0x000fe400078f38ff */
[----:B------:R-:W1:Y:S01]  /*10cc0*/  MUFU.EX2 R159, R159 ;  /* 0x0000009f009f7308 */ /* 0x000e620000000800 */
[C---:B0-----:R-:W-:Y:S01]  /*10cd0*/  FADD.FTZ R36, R38.reuse, R47 ;  /* 0x0000002f26247221 */ /* 0x041fe20000010000 */
[----:B------:R-:W-:Y:S02]  /*10ce0*/  SHF.R.S32.HI R5, RZ, 0x7, R13 ;  /* 0x00000007ff057819 */ /* 0x000fe4000001140d */
[----:B------:R-:W-:Y:S02]  /*10cf0*/  F2FP.BF16.F32.PACK_AB R157, R38, R157 ;  /* 0x0000009d269d723e */ /* 0x000fe400000010ff */
[----:B------:R-:W-:Y:S02]  /*10d00*/  VIMNMX R5, RZ, R5, !PT ;  /* 0x00000005ff057248 */ /* 0x000fe40007fe0100 */
[----:B------:R-:W-:Y:S01]  /*10d10*/  MUFU.EX2 R45, R45 ;  /* 0x0000002d002d7308 */ /* 0x000fe20000000800 */
[----:B------:R-:W-:-:S02]  /*10d20*/  F2FP.BF16.F32.PACK_AB R170, R43, R170 ;  /* 0x000000aa2baa723e */ /* 0x000fc400000010ff */
[----:B------:R-:W-:-:S05]  /*10d30*/  ISETP.GE.AND P3, PT, R12, R5, PT ;  /* 0x000000050c00720c */ /* 0x000fca0003f66270 */
[----:B------:R-:W0:Y:S01]  /*10d40*/  MUFU.EX2 R40, R40 ;  /* 0x0000002800287308 */ /* 0x000e220000000800 */
[----:B-1----:R-:W-:-:S07]  /*10d50*/  FADD.FTZ R47, R159, R36 ;  /* 0x000000249f2f7221 */ /* 0x002fce0000010000 */
[----:B------:R-:W1:Y:S08]  /*10d60*/  MUFU.EX2 R154, R154 ;  /* 0x0000009a009a7308 */ /* 0x000e700000000800 */
[----:B------:R-:W2:Y:S01]  /*10d70*/  MUFU.EX2 R161, R161 ;  /* 0x000000a100a17308 */ /* 0x000ea20000000800 */
[C---:B0-----:R-:W-:Y:S01]  /*10d80*/  FADD.FTZ R6, R40.reuse, R47 ;  /* 0x0000002f28067221 */ /* 0x041fe20000010000 */
[----:B------:R-:W-:-:S06]  /*10d90*/  F2FP.BF16.F32.PACK_AB R159, R40, R159 ;  /* 0x0000009f289f723e */ /* 0x000fcc00000010ff */
[----:B------:R-:W0:Y:S08]  /*10da0*/  MUFU.EX2 R75, R75 ;  /* 0x0000004b004b7308 */ /* 0x000e300000000800 */
[----:B------:R3:W-:Y:S08]  /*10db0*/  MUFU.EX2 R158, R25 ;  /* 0x00000019009e7308 */ /* 0x0007f00000000800 */
[----:B------:R-:W4:Y:S01]  /*10dc0*/  MUFU.EX2 R42, R42 ;  /* 0x0000002a002a7308 */ /* 0x000f220000000800 */
[----:B---3--:R-:W-:-:S04]  /*10dd0*/  FADD.FTZ R25, R43, R0 ;  /* 0x000000002b197221 */ /* 0x008fc80000010000 */
[----:B------:R-:W-:Y:S01]  /*10de0*/  FADD.FTZ R0, R152, R25 ;  /* 0x0000001998007221 */ /* 0x000fe20000010000 */
[C---:B------:R-:W-:Y:S02]  /*10df0*/  F2FP.BF16.F32.PACK_AB R152, R45.reuse, R152 ;  /* 0x000000982d98723e */ /* 0x040fe400000010ff */
[----:B------:R-:W3:Y:S01]  /*10e00*/  MUFU.EX2 R29, R29 ;  /* 0x0000001d001d7308 */ /* 0x000ee20000000800 */
[----:B------:R-:W-:-:S04]  /*10e10*/  FADD.FTZ R25, R45, R0 ;  /* 0x000000002d197221 */ /* 0x000fc80000010000 */
[----:B-1----:R-:W-:Y:S01]  /*10e20*/  FADD.FTZ R0, R154, R25 ;  /* 0x000000199a007221 */ /* 0x002fe20000010000 */
[----:B--2---:R-:W-:Y:S01]  /*10e30*/  FADD.FTZ R25, R161, R6 ;  /* 0x00000006a1197221 */ /* 0x004fe20000010000 */
[C---:B0-----:R-:W-:Y:S01]  /*10e40*/  F2FP.BF16.F32.PACK_AB R154, R75.reuse, R154 ;  /* 0x0000009a4b9a723e */ /* 0x041fe200000010ff */
[----:B------:R-:W0:Y:S01]  /*10e50*/  MUFU.EX2 R163, R163 ;  /* 0x000000a300a37308 */ /* 0x000e220000000800 */
[----:B------:R-:W-:Y:S01]  /*10e60*/  FADD.FTZ R0, R75, R0 ;  /* 0x000000004b007221 */ /* 0x000fe20000010000 */
[C---:B----4-:R-:W-:Y:S01]  /*10e70*/  FADD.FTZ R6, R42.reuse, R25 ;  /* 0x000000192a067221 */ /* 0x050fe20000010000 */
[----:B------:R-:W-:-:S05]  /*10e80*/  F2FP.BF16.F32.PACK_AB R161, R42, R161 ;  /* 0x000000a12aa1723e */ /* 0x000fca00000010ff */
[----:B------:R-:W1:Y:S01]  /*10e90*/  MUFU.EX2 R44, R44 ;  /* 0x0000002c002c7308 */ /* 0x000e620000000800 */
[----:B---3--:R-:W-:-:S04]  /*10ea0*/  FADD.FTZ R25, R29, R0 ;  /* 0x000000001d197221 */ /* 0x008fc80000010000 */
[C---:B------:R-:W-:Y:S01]  /*10eb0*/  FADD.FTZ R0, R156.reuse, R25 ;  /* 0x000000199c007221 */ /* 0x040fe20000010000 */
[----:B------:R-:W-:Y:S02]  /*10ec0*/  F2FP.BF16.F32.PACK_AB R156, R156, R29 ;  /* 0x0000001d9c9c723e */ /* 0x000fe400000010ff */
[----:B------:R-:W2:Y:S01]  /*10ed0*/  MUFU.EX2 R15, R15 ;  /* 0x0000000f000f7308 */ /* 0x000ea20000000800 */
[----:B0-----:R-:W-:-:S07]  /*10ee0*/  FADD.FTZ R47, R163, R6 ;  /* 0x00000006a32f7221 */ /* 0x001fce0000010000 */
[----:B------:R-:W-:Y:S01]  /*10ef0*/  MUFU.EX2 R165, R165 ;  /* 0x000000a500a57308 */ /* 0x000fe20000000800 */
[C---:B-1----:R-:W-:Y:S01]  /*10f00*/  FADD.FTZ R6, R44.reuse, R47 ;  /* 0x0000002f2c067221 */ /* 0x042fe20000010000 */
[----:B------:R-:W-:-:S06]  /*10f10*/  F2FP.BF16.F32.PACK_AB R163, R44, R163 ;  /* 0x000000a32ca3723e */ /* 0x000fcc00000010ff */
[----:B------:R-:W-:Y:S01]  /*10f20*/  MUFU.EX2 R46, R59 ;  /* 0x0000003b002e7308 */ /* 0x000fe20000000800 */
[----:B--2---:R-:W-:-:S04]  /*10f30*/  FADD.FTZ R25, R15, R0 ;  /* 0x000000000f197221 */ /* 0x004fc80000010000 */
[C---:B------:R-:W-:Y:S01]  /*10f40*/  FADD.FTZ R0, R158.reuse, R25 ;  /* 0x000000199e007221 */ /* 0x040fe20000010000 */
[----:B------:R-:W-:Y:S02]  /*10f50*/  F2FP.BF16.F32.PACK_AB R158, R158, R15 ;  /* 0x0000000f9e9e723e */ /* 0x000fe400000010ff */
[----:B------:R-:W0:Y:S08]  /*10f60*/  MUFU.EX2 R21, R21 ;  /* 0x0000001500157308 */ /* 0x000e300000000800 */
[----:B------:R-:W1:Y:S08]  /*10f70*/  MUFU.EX2 R167, R167 ;  /* 0x000000a700a77308 */ /* 0x000e700000000800 */
[----:B------:R-:W2:Y:S01]  /*10f80*/  MUFU.EX2 R160, R53 ;  /* 0x0000003500a07308 */ /* 0x000ea20000000800 */
[----:B0-----:R-:W-:-:S07]  /*10f90*/  FADD.FTZ R25, R21, R0 ;  /* 0x0000000015197221 */ /* 0x001fce0000010000 */
[----:B------:R-:W0:Y:S08]  /*10fa0*/  MUFU.EX2 R67, R67 ;  /* 0x0000004300437308 */ /* 0x000e300000000800 */
[----:B------:R3:W4:Y:S08]  /*10fb0*/  MUFU.EX2 R162, R39 ;  /* 0x0000002700a27308 */ /* 0x0007300000000800 */
[----:B------:R-:W4:Y:S01]  /*10fc0*/  MUFU.EX2 R71, R71 ;  /* 0x0000004700477308 */ /* 0x000f220000000800 */
[----:B---3--:R-:W-:Y:S01]  /*10fd0*/  FADD.FTZ R39, R165, R6 ;  /* 0x00000006a5277221 */ /* 0x008fe20000010000 */
[----:B------:R-:W-:-:S03]  /*10fe0*/  F2FP.BF16.F32.PACK_AB R165, R46, R165 ;  /* 0x000000a52ea5723e */ /* 0x000fc600000010ff */
[----:B------:R-:W-:-:S03]  /*10ff0*/  FADD.FTZ R6, R46, R39 ;  /* 0x000000272e067221 */ /* 0x000fc60000010000 */
[----:B------:R-:W3:Y:S01]  /*11000*/  MUFU.EX2 R164, R33 ;  /* 0x0000002100a47308 */ /* 0x000ee20000000800 */
[----:B-1----:R-:W-:Y:S01]  /*11010*/  FADD.FTZ R39, R167, R6 ;  /* 0x00000006a7277221 */ /* 0x002fe20000010000 */
[C---:B--2---:R-:W-:Y:S01]  /*11020*/  FADD.FTZ R6, R160.reuse, R25 ;  /* 0x00000019a0067221 */ /* 0x044fe20000010000 */
[----:B------:R-:W-:-:S03]  /*11030*/  F2FP.BF16.F32.PACK_AB R160, R160, R21 ;  /* 0x00000015a0a0723e */ /* 0x000fc600000010ff */
[----:B0-----:R-:W-:Y:S02]  /*11040*/  FADD.FTZ R25, R67, R6 ;  /* 0x0000000643197221 */ /* 0x001fe40000010000 */
[----:B------:R-:W0:Y:S02]  /*11050*/  MUFU.EX2 R77, R77 ;  /* 0x0000004d004d7308 */ /* 0x000e240000000800 */
[C---:B----4-:R-:W-:Y:S01]  /*11060*/  FADD.FTZ R6, R162.reuse, R25 ;  /* 0x00000019a2067221 */ /* 0x050fe20000010000 */
[----:B------:R-:W-:-:S03]  /*11070*/  F2FP.BF16.F32.PACK_AB R162, R162, R67 ;  /* 0x00000043a2a2723e */ /* 0x000fc600000010ff */
[----:B------:R-:W-:Y:S02]  /*11080*/  FADD.FTZ R3, R71, R6 ;  /* 0x0000000647037221 */ /* 0x000fe40000010000 */
[----:B------:R-:W1:Y:S02]  /*11090*/  MUFU.EX2 R166, R31 ;  /* 0x0000001f00a67308 */ /* 0x000e640000000800 */
[C---:B---3--:R-:W-:Y:S01]  /*110a0*/  FADD.FTZ R6, R164.reuse, R3 ;  /* 0x00000003a4067221 */ /* 0x048fe20000010000 */
[----:B------:R-:W-:-:S05]  /*110b0*/  F2FP.BF16.F32.PACK_AB R164, R164, R71 ;  /* 0x00000047a4a4723e */ /* 0x000fca00000010ff */
[----:B------:R-:W2:Y:S01]  /*110c0*/  MUFU.EX2 R30, R30 ;  /* 0x0000001e001e7308 */ /* 0x000ea20000000800 */
[----:B0-----:R-:W-:-:S04]  /*110d0*/  FADD.FTZ R3, R77, R6 ;  /* 0x000000064d037221 */ /* 0x001fc80000010000 */
[C---:B-1----:R-:W-:Y:S01]  /*110e0*/  FADD.FTZ R3, R166.reuse, R3 ;  /* 0x00000003a6037221 */ /* 0x042fe20000010000 */
[----:B------:R-:W-:Y:S01]  /*110f0*/  F2FP.BF16.F32.PACK_AB R166, R166, R77 ;  /* 0x0000004da6a6723e */ /* 0x000fe200000010ff */
[C---:B--2---:R-:W-:Y:S01]  /*11100*/  FADD.FTZ R0, R30.reuse, R39 ;  /* 0x000000271e007221 */ /* 0x044fe20000010000 */
[----:B------:R-:W-:Y:S01]  /*11110*/  F2FP.BF16.F32.PACK_AB R167, R30, R167 ;  /* 0x000000a71ea7723e */ /* 0x000fe200000010ff */
[----:B------:R-:W-:Y:S06]  /*11120*/  @!P3 BRA `(.L_x_9557) ;  /* 0x0000003000d4b947 */ /* 0x000fec0003800000 */
[----:B------:R-:W-:Y:S02]  /*11130*/  IMAD.MOV.U32 R10, RZ, RZ, R7 ;  /* 0x000000ffff0a7224 */ /* 0x000fe400078e0007 */
[----:B------:R-:W-:Y:S02]  /*11140*/  IMAD.MOV.U32 R11, RZ, RZ, R35 ;  /* 0x000000ffff0b7224 */ /* 0x000fe400078e0023 */
[----:B------:R-:W-:Y:S02]  /*11150*/  IMAD.MOV.U32 R14, RZ, RZ, R186 ;  /* 0x000000ffff0e7224 */ /* 0x000fe400078e00ba */
[----:B------:R-:W-:Y:S02]  /*11160*/  IMAD.MOV.U32 R13, RZ, RZ, R184 ;  /* 0x000000ffff0d7224 */ /* 0x000fe400078e00b8 */
[----:B------:R-:W-:-:S07]  /*11170*/  IMAD.MOV.U32 R151, RZ, RZ, RZ ;  /* 0x000000ffff977224 */ /* 0x000fce00078e00ff */
.L_x_9567:
[----:B------:R-:W-:Y:S01]  /*11180*/  ISETP.NE.AND P3, PT, R190, RZ, PT ;  /* 0x000000ffbe00720c */ /* 0x000fe20003f65270 */
[----:B------:R-:W-:Y:S01]  /*11190*/  VIADD R184, R13, 0x1 ;  /* 0x000000010db87836 */ /* 0x000fe20000000000 */
[----:B------:R-:W-:Y:S05]  /*111a0*/  YIELD ;  /* 0x0000000000007946 */ /* 0x000fea0003800000 */
[----:B------:R-:W-:-:S04]  /*111b0*/  ISETP.NE.AND P4, PT, R184, 0x2, PT ;  /* 0x00000002b800780c */ /* 0x000fc80003f85270 */
[----:B------:R-:W-:Y:S02]  /*111c0*/  SEL R7, RZ, 0x1, P4 ;  /* 0x00000001ff077807 */ /* 0x000fe40002000000 */
[----:B------:R-:W-:Y:S02]  /*111d0*/  SEL R184, R184, RZ, P4 ;  /* 0x000000ffb8b87207 */ /* 0x000fe40002000000 */
[----:B------:R-:W-:Y:S01]  /*111e0*/  LOP3.LUT R186, R14, R7, RZ, 0x3c, !PT ;  /* 0x000000070eba7212 */ /* 0x000fe200078e3cff */
[----:B------:R-:W-:Y:S06]  /*111f0*/  @P3 BRA `(.L_x_9558) ;  /* 0x0000000000303947 */ /* 0x000fec0003800000 */
[----:B------:R-:W-:Y:S05]  /*11200*/  @!P0 BRA `(.L_x_9559) ;  /* 0x0000000000048947 */ /* 0x000fea0003800000 */
[----:B------:R-:W-:Y:S01]  /*11210*/  BPT.TRAP 0x1 ;  /* 0x000000040000795c */ /* 0x000fe20000300000 */
.L_x_9559:
[----:B------:R-:W-:Y:S01]  /*11220*/  IMAD R6, R184, 0x8, R2 ;  /* 0x00000008b8067824 */ /* 0x000fe200078e0202 */
[----:B------:R-:W-:-:S04]  /*11230*/  SHF.L.U32 R7, R186, 0x1f, RZ ;  /* 0x0000001fba077819 */ /* 0x000fc800000006ff */
[----:B------:R0:W1:Y:S01]  /*11240*/  SYNCS.PHASECHK.TRANS64.TRYWAIT P4, [R6+URZ+0x28830], R7 ;  /* 0x02883007060075a7 */ /* 0x000062000808017f */
[----:B------:R-:W-:Y:S05]  /*11250*/  @!P0 BRA `(.L_x_9560) ;  /* 0x0000000000048947 */ /* 0x000fea0003800000 */
[----:B------:R-:W-:Y:S01]  /*11260*/  BPT.TRAP 0x1 ;  /* 0x000000040000795c */ /* 0x000fe20000300000 */
.L_x_9560:
[----:B------:R-:W-:Y:S04]  /*11270*/  BSSY B0, `(.L_x_9558) ;  /* 0x0000004000007945 */ /* 0x000fe80003800000 */
[----:B-1----:R-:W-:Y:S05]  /*11280*/  @P4 BRA `(.L_x_9561) ;  /* 0x0000000000084947 */ /* 0x002fea0003800000 */
[----:B------:R-:W1:Y:S02]  /*11290*/  SYNCS.PHASECHK.TRANS64.TRYWAIT P4, [R6+URZ+0x28830], R7 ;  /* 0x02883007060075a7 */ /* 0x000e64000808017f */
[----:B-1----:R-:W-:Y:S05]  /*112a0*/  @!P4 BRA `(.L_x_9562) ;  /* 0x000001140000c947 */ /* 0x002fea0003800000 */
.L_x_9561:
[----:B------:R-:W-:Y:S05]  /*112b0*/  BSYNC B0 ;  /* 0x0000000000007941 */ /* 0x000fea0003800000 */
.L_x_9558:
        /* <DEDUP_REMOVED lines=64> */
.L_x_9564:
[----:B------:R-:W-:Y:S01]  /*116c0*/  SHF.L.U32 R6, R14, 0x1f, RZ ;  /* 0x0000001f0e067819 */ /* 0x000fe200000006ff */
[----:B------:R-:W-:-:S04]  /*116d0*/  IMAD R7, R13, 0x8, R2 ;  /* 0x000000080d077824 */ /* 0x000fc800078e0202 */
[----:B------:R0:W1:Y:S01]  /*116e0*/  SYNCS.PHASECHK.TRANS64.TRYWAIT P3, [R7+URZ+0x28850], R6 ;  /* 0x02885006070075a7 */ /* 0x000062000806017f */
[----:B------:R-:W-:Y:S05]  /*116f0*/  @!P0 BRA `(.L_x_9565) ;  /* 0x0000000000048947 */ /* 0x000fea0003800000 */
[----:B------:R-:W-:Y:S01]  /*11700*/  BPT.TRAP 0x1 ;  /* 0x000000040000795c */ /* 0x000fe20000300000 */
.L_x_9565:
[----:B-1----:R-:W-:Y:S05]  /*11710*/  @P3 BRA `(.L_x_9563) ;  /* 0x0000000000083947 */ /* 0x002fea0003800000 */
[----:B------:R-:W1:Y:S02]  /*11720*/  SYNCS.PHASECHK.TRANS64.TRYWAIT P3, [R7+URZ+0x28850], R6 ;  /* 0x02885006070075a7 */ /* 0x000e64000806017f */
[----:B-1----:R-:W-:Y:S05]  /*11730*/  @!P3 BRA `(.L_x_9566) ;  /* 0x0000010c00f0b947 */ /* 0x002fea0003800000 */
.L_x_9563:
[----:B01----:R-:W-:Y:S01]  /*11740*/  VIADD R6, R2, 0x400 ;  /* 0x0000040002067836 */ /* 0x003fe20000000000 */
[----:B------:R-:W-:Y:S05]  /*11750*/  WARPSYNC.ALL ;  /* 0x0000000000007948 */ /* 0x000fea0003800000 */
[----:B------:R-:W-:Y:S01]  /*11760*/  SHF.R.U32.HI R6, RZ, 0x4, R6 ;  /* 0x00000004ff067819 */ /* 0x000fe20000011606 */
[----:B------:R-:W-:Y:S01]  /*11770*/  IMAD.MOV.U32 R7, RZ, RZ, 0x40000040 ;  /* 0x40000040ff077424 */ /* 0x000fe200078e00ff */
[----:B------:R-:W-:Y:S01]  /*11780*/  WARPGROUP.ARRIVE ;  /* 0x00000000000079c5 */ /* 0x000fe20000000000 */
[----:B------:R-:W-:Y:S01]  /*11790*/  IMAD.MOV.U32 R9, RZ, RZ, 0x40000040 ;  /* 0x40000040ff097424 */ /* 0x000fe200078e00ff */
[----:B------:R-:W-:Y:S01]  /*117a0*/  LOP3.LUT R6, R6, 0x3fff, RZ, 0xc0, !PT ;  /* 0x00003fff06067812 */ /* 0x000fe200078ec0ff */
[----:B------:R-:W-:Y:S01]  /*117b0*/  FMUL.FTZ R14, R25, UR7 ;  /* 0x00000007190e7c20 */ /* 0x000fe20008410000 */
        /* <DEDUP_REMOVED lines=25> */
[----:B------:R-:W-:Y:S01]  /*11950*/  HGMMA.64x128x16.F32.BF16 R88, R180, gdesc[UR8].tnspB, R88, gsb0 ;  /* 0x41e00008b4587df0 */ /* 0x000fe20008001858 */
[----:B------:R-:W-:Y:S01]  /*11960*/  R2UR UR10, R8 ;  /* 0x00000000080a72ca */ /* 0x000fe200000e0000 */
[----:B------:R-:W-:Y:S01]  /*11970*/  VIADD R8, R6, 0x100 ;  /* 0x0000010006087836 */ /* 0x000fe20000000000 */
[----:B------:R-:W-:Y:S01]  /*11980*/  R2UR UR11, R9 ;  /* 0x00000000090b72ca */ /* 0x000fe200000e0000 */
[----:B------:R-:W-:Y:S01]  /*11990*/  IMAD.MOV.U32 R9, RZ, RZ, 0x40000040 ;  /* 0x40000040ff097424 */ /* 0x000fe200078e00ff */
        /* <DEDUP_REMOVED lines=29> */
[----:B------:R-:W4:Y:S01]  /*11b70*/  S2R R232, SR_TID.X ;  /* 0x0000000000e87919 */ /* 0x000f220000002100 */
[----:B------:R-:W-:-:S02]  /*11b80*/  @!P1 IMAD R13, R13, 0x8, R2 ;  /* 0x000000080d0d9824 */ /* 0x000fc400078e0202 */
[----:B------:R-:W5:Y:S02]  /*11b90*/  MUFU.TANH R30, R30 ;  /* 0x0000001e001e7308 */ /* 0x000f640000002400 */
[----:B------:R-:W-:-:S06]  /*11ba0*/  @!P1 VIADD R13, R13, 0x28860 ;  /* 0x000288600d0d9836 */ /* 0x000fcc0000000000 */
[----:B------:R-:W5:Y:S08]  /*11bb0*/  MUFU.TANH R32, R32 ;  /* 0x0000002000207308 */ /* 0x000f700000002400 */
[----:B------:R-:W5:Y:S08]  /*11bc0*/  MUFU.TANH R34, R34 ;  /* 0x0000002200227308 */ /* 0x000f700000002400 */
[----:B------:R-:W5:Y:S01]  /*11bd0*/  MUFU.TANH R35, R35 ;  /* 0x0000002300237308 */ /* 0x000f620000002400 */
[----:B----4-:R-:W-:-:S07]  /*11be0*/  SHF.R.U32.HI R232, RZ, 0x7, R232 ;  /* 0x00000007ffe87819 */ /* 0x010fce00000116e8 */
[----:B------:R-:W4:Y:S08]  /*11bf0*/  MUFU.TANH R36, R36 ;  /* 0x0000002400247308 */ /* 0x000f300000002400 */
        /* <DEDUP_REMOVED lines=17> */
[----:B------:R-:W-:Y:S02]  /*11d10*/  R2UR UR10, R8 ;  /* 0x00000000080a72ca */ /* 0x000fe400000e0000 */
[----:B------:R-:W-:Y:S01]  /*11d20*/  R2UR UR11, R9 ;  /* 0x00000000090b72ca */ /* 0x000fe200000e0000 */
[----:B------:R-:W0:Y:S03]  /*11d30*/  @P2 LDC R8, c[0x0][0x44c] ;  /* 0x00011300ff082b82 */ /* 0x000e260000000800 */
[----:B------:R-:W4:Y:S05]  /*11d40*/  MUFU.TANH R181, R181 ;  /* 0x000000b500b57308 */ /* 0x000f2a0000002400 */
[----:B------:R-:W1:Y:S03]  /*11d50*/  @P2 LDC R9, c[0x0][0x450] ;  /* 0x00011400ff092b82 */ /* 0x000e660000000800 */
[----:B------:R-:W-:Y:S08]  /*11d60*/  MUFU.TANH R183, R183 ;  /* 0x000000b700b77308 */ /* 0x000ff00000002400 */
[----:B------:R-:W-:Y:S01]  /*11d70*/  MUFU.TANH R237, R237 ;  /* 0x000000ed00ed7308 */ /* 0x000fe20000002400 */
[----:B0-----:R-:W-:-:S07]  /*11d80*/  @P2 IMAD.HI.U32 R8, R49, R8, RZ ;  /* 0x0000000831082227 */ /* 0x001fce00078e00ff */
[----:B------:R-:W-:Y:S01]  /*11d90*/  MUFU.TANH R80, R80 ;  /* 0x0000005000507308 */ /* 0x000fe20000002400 */
[----:B-1----:R-:W-:Y:S01]  /*11da0*/  @P2 SHF.R.U32.HI R49, RZ, R9, R8 ;  /* 0x00000009ff312219 */ /* 0x002fe20000011608 */
[----:B------:R-:W-:Y:S02]  /*11db0*/  IMAD.MOV.U32 R9, RZ, RZ, -0x80 ;  /* 0xffffff80ff097424 */ /* 0x000fe400078e00ff */
[----:B------:R-:W-:-:S04]  /*11dc0*/  VIADD R8, R6, 0x180 ;  /* 0x0000018006087836 */ /* 0x000fc80000000000 */
[----:B------:R-:W-:Y:S01]  /*11dd0*/  MUFU.TANH R84, R84 ;  /* 0x0000005400547308 */ /* 0x000fe20000002400 */
[----:B------:R-:W-:Y:S02]  /*11de0*/  IMAD R54, R12, R9, 0x1 ;  /* 0x000000010c367424 */ /* 0x000fe400078e0209 */
[----:B------:R-:W-:Y:S02]  /*11df0*/  IMAD.MOV.U32 R9, RZ, RZ, 0x40000040 ;  /* 0x40000040ff097424 */ /* 0x000fe400078e00ff */
[----:B------:R-:W-:-:S03]  /*11e00*/  IMAD R54, R203, -0x2, R54 ;  /* 0xfffffffecb367824 */ /* 0x000fc600078e0236 */
[----:B------:R-:W-:Y:S02]  /*11e10*/  MUFU.TANH R15, R15 ;  /* 0x0000000f000f7308 */ /* 0x000fe40000002400 */
[----:B------:R-:W-:-:S06]  /*11e20*/  IADD3 R54, -R192, R54, R193 ;  /* 0x00000036c0367210 */ /* 0x000fcc0007ffe1c1 */
        /* <DEDUP_REMOVED lines=16> */
[----:B------:R-:W-:Y:S01]  /*11f30*/  VIADD R8, R6, 0x200 ;  /* 0x0000020006087836 */ /* 0x000fe20000000000 */
[----:B------:R-:W-:Y:S01]  /*11f40*/  R2UR UR11, R9 ;  /* 0x00000000090b72ca */ /* 0x000fe200000e0000 */
[----:B------:R-:W-:-:S03]  /*11f50*/  IMAD.MOV.U32 R9, RZ, RZ, 0x40000040 ;  /* 0x40000040ff097424 */ /* 0x000fc600078e00ff */
[----:B------:R-:W-:Y:S01]  /*11f60*/  MUFU.TANH R44, R44 ;  /* 0x0000002c002c7308 */ /* 0x000fe20000002400 */
[----:B------:R-:W-:Y:S01]  /*11f70*/  R2UR UR14, R8 ;  /* 0x00000000080e72ca */ /* 0x000fe200000e0000 */
[----:B------:R-:W-:Y:S01]  /*11f80*/  FMUL.FTZ R8, R61, UR7 ;  /* 0x000000073d087c20 */ /* 0x000fe20008410000 */
[----:B------:R-:W-:Y:S01]  /*11f90*/  R2UR UR15, R9 ;  /* 0x00000000090f72ca */ /* 0x000fe200000e0000 */
[----:B------:R-:W-:Y:S01]  /*11fa0*/  FMUL.FTZ R9, R68, UR7 ;  /* 0x0000000744097c20 */ /* 0x000fe20008410000 */
[----:B------:R-:W-:-:S03]  /*11fb0*/  FMUL.FTZ R68, R83, UR7 ;  /* 0x0000000753447c20 */ /* 0x000fc60008410000 */
[----:B------:R-:W-:Y:S08]  /*11fc0*/  MUFU.TANH R47, R47 ;  /* 0x0000002f002f7308 */ /* 0x000ff00000002400 */
        /* <DEDUP_REMOVED lines=13> */
[----:B------:R-:W2:Y:S05]  /*120a0*/  SHFL.IDX PT, R173, R49, RZ, 0x1c1f ;  /* 0x001c1fff31ad7589 */ /* 0x000eaa00000e0000 */
[----:B------:R-:W-:Y:S01]  /*120b0*/  HGMMA.64x128x16.F32.BF16 R88, R168, gdesc[UR8].tnspB, R88, gsb0 ;  /* 0x41e00008a8587df0 */ /* 0x000fe20008001858 */
[----:B--2---:R-:W-:-:S05]  /*120c0*/  IMAD.IADD R57, R54, 0x1, R173 ;  /* 0x0000000136397824 */ /* 0x004fca00078e02ad */
[C---:B------:R-:W-:Y:S02]  /*120d0*/  ISETP.GT.AND P3, PT, R57.reuse, RZ, PT ;  /* 0x000000ff3900720c */ /* 0x040fe40003f64270 */
[----:B------:R-:W-:Y:S02]  /*120e0*/  ISETP.GT.AND P4, PT, R57, 0x1, PT ;  /* 0x000000013900780c */ /* 0x000fe40003f84270 */
[----:B------:R-:W-:Y:S02]  /*120f0*/  FSEL R7, R7, -INF , P3 ;  /* 0xff80000007077808 */ /* 0x000fe40001800000 */
[----:B------:R-:W-:Y:S02]  /*12100*/  FSEL R59, R14, -INF , P4 ;  /* 0xff8000000e3b7808 */ /* 0x000fe40002000000 */
[----:B------:R-:W-:Y:S02]  /*12110*/  ISETP.GT.AND P3, PT, R57, 0x8, PT ;  /* 0x000000083900780c */ /* 0x000fe40003f64270 */
[----:B------:R-:W-:-:S02]  /*12120*/  FMNMX.FTZ R14, R7, R11, !PT ;  /* 0x0000000b070e7209 */ /* 0x000fc40007810000 */
[----:B------:R-:W-:Y:S02]  /*12130*/  ISETP.GT.AND P4, PT, R57, 0x9, PT ;  /* 0x000000093900780c */ /* 0x000fe40003f84270 */
[----:B------:R-:W-:Y:S02]  /*12140*/  FSEL R21, R21, -INF , P3 ;  /* 0xff80000015157808 */ /* 0x000fe40001800000 */
[----:B------:R-:W-:Y:S02]  /*12150*/  FMNMX.FTZ R14, R59, R14, !PT ;  /* 0x0000000e3b0e7209 */ /* 0x000fe40007810000 */
[----:B------:R-:W-:Y:S02]  /*12160*/  ISETP.GT.AND P3, PT, R57, 0x10, PT ;  /* 0x000000103900780c */ /* 0x000fe40003f64270 */
[----:B------:R-:W-:Y:S02]  /*12170*/  FSEL R25, R25, -INF , P4 ;  /* 0xff80000019197808 */ /* 0x000fe40002000000 */
[----:B------:R-:W-:-:S02]  /*12180*/  FMNMX.FTZ R14, R21, R14, !PT ;  /* 0x0000000e150e7209 */ /* 0x000fc40007810000 */
[----:B------:R-:W-:Y:S02]  /*12190*/  ISETP.GT.AND P4, PT, R57, 0x11, PT ;  /* 0x000000113900780c */ /* 0x000fe40003f84270 */
[----:B---3--:R-:W-:Y:S02]  /*121a0*/  FSEL R27, R27, -INF , P3 ;  /* 0xff8000001b1b7808 */ /* 0x008fe40001800000 */
[----:B------:R-:W-:Y:S02]  /*121b0*/  FMNMX.FTZ R14, R25, R14, !PT ;  /* 0x0000000e190e7209 */ /* 0x000fe40007810000 */
[----:B------:R-:W-:Y:S02]  /*121c0*/  ISETP.GT.AND P3, PT, R57, 0x18, PT ;  /* 0x000000183900780c */ /* 0x000fe40003f64270 */
[----:B-----5:R-:W-:Y:S02]  /*121d0*/  FSEL R61, R30, -INF , P4 ;  /* 0xff8000001e3d7808 */ /* 0x020fe40002000000 */
[----:B------:R-:W-:-:S02]  /*121e0*/  FMNMX.FTZ R14, R27, R14, !PT ;  /* 0x0000000e1b0e7209 */ /* 0x000fc40007810000 */
[----:B------:R-:W-:Y:S02]  /*121f0*/  ISETP.GT.AND P4, PT, R57, 0x19, PT ;  /* 0x000000193900780c */ /* 0x000fe40003f84270 */
[----:B------:R-:W-:Y:S02]  /*12200*/  FSEL R65, R32, -INF , P3 ;  /* 0xff80000020417808 */ /* 0x000fe40001800000 */
[----:B------:R-:W-:Y:S02]  /*12210*/  FMNMX.FTZ R14, R61, R14, !PT ;  /* 0x0000000e3d0e7209 */ /* 0x000fe40007810000 */
[----:B------:R-:W-:Y:S02]  /*12220*/  ISETP.GT.AND P3, PT, R57, 0x20, PT ;  /* 0x000000203900780c */ /* 0x000fe40003f64270 */
[----:B------:R-:W-:Y:S01]  /*12230*/  FMNMX.FTZ R14, R65, R14, !PT ;  /* 0x0000000e410e7209 */ /* 0x000fe20007810000 */
[----:B------:R-:W-:Y:S02]  /*12240*/  WARPGROUP.DEPBAR.LE gsb0, 0x0 ;  /* 0x00008000000079c5 */ /* 0x000fe40000010000 */
[----:B------:R-:W-:Y:S01]  /*12250*/  FSEL R169, R34, -INF , P4 ;  /* 0xff80000022a97808 */ /* 0x000fe20002000000 */
[----:B------:R-:W-:Y:S01]  /*12260*/  WARPGROUP.ARRIVE ;  /* 0x00000000000079c5 */ /* 0x000fe20000000000 */
[----:B------:R-:W-:-:S02]  /*12270*/  ISETP.GT.AND P4, PT, R57, 0x21, PT ;  /* 0x000000213900780c */ /* 0x000fc40003f84270 */
[----:B------:R-:W-:Y:S02]  /*12280*/  FSEL R171, R35, -INF , P3 ;  /* 0xff80000023ab7808 */ /* 0x000fe40001800000 */
[----:B------:R-:W-:Y:S01]  /*12290*/  FMNMX.FTZ R14, R169, R14, !PT ;  /* 0x0000000ea90e7209 */ /* 0x000fe20007810000 */
[----:B------:R-:W-:Y:S01]  /*122a0*/  HGMMA.64x128x16.F32.BF16 R88, R152, gdesc[UR12].tnspB, R88, gsb0 ;  /* 0x41e0000c98587df0 */ /* 0x000fe20008001858 */
[----:B------:R-:W-:Y:S02]  /*122b0*/  ISETP.GT.AND P3, PT, R57, 0x28, PT ;  /* 0x000000283900780c */ /* 0x000fe40003f64270 */
[----:B----4-:R-:W-:Y:S01]  /*122c0*/  FSEL R173, R36, -INF , P4 ;  /* 0xff80000024ad7808 */ /* 0x010fe20002000000 */
[----:B------:R-:W-:Y:S01]  /*122d0*/  FMUL.FTZ R36, R62, UR7 ;  /* 0x000000073e247c20 */ /* 0x000fe20008410000 */
[----:B------:R-:W-:Y:S01]  /*122e0*/  FMNMX.FTZ R14, R171, R14, !PT ;  /* 0x0000000eab0e7209 */ /* 0x000fe20007810000 */
[----:B------:R-:W-:Y:S01]  /*122f0*/  FMUL.FTZ R62, R75, UR7 ;  /* 0x000000074b3e7c20 */ /* 0x000fe20008410000 */
[----:B------:R-:W-:Y:S01]  /*12300*/  ISETP.GT.AND P4, PT, R57, 0x29, PT ;  /* 0x000000293900780c */ /* 0x000fe20003f84270 */
[----:B------:R-:W2:Y:S01]  /*12310*/  SHFL.IDX PT, R75, R49, 0x1, 0x1c1f ;  /* 0x003c1f00314b7f89 */ /* 0x000ea200000e0000 */
[----:B------:R-:W-:Y:S01]  /*12320*/  FSEL R39, R39, -INF , P3 ;  /* 0xff80000027277808 */ /* 0x000fe20001800000 */
[----:B------:R-:W-:Y:S01]  /*12330*/  MUFU.TANH R36, R36 ;  /* 0x0000002400247308 */ /* 0x000fe20000002400 */
[----:B------:R-:W-:-:S02]  /*12340*/  FMNMX.FTZ R14, R173, R14, !PT ;  /* 0x0000000ead0e7209 */ /* 0x000fc40007810000 */
[----:B------:R-:W-:Y:S02]  /*12350*/  ISETP.GT.AND P3, PT, R57, 0x30, PT ;  /* 0x000000303900780c */ /* 0x000fe40003f64270 */
[----:B------:R-:W-:Y:S02]  /*12360*/  FSEL R69, R42, -INF , P4 ;  /* 0xff8000002a457808 */ /* 0x000fe40002000000 */
[----:B------:R-:W-:Y:S01]  /*12370*/  FMNMX.FTZ R14, R39, R14, !PT ;  /* 0x0000000e270e7209 */ /* 0x000fe20007810000 */
[----:B------:R-:W-:Y:S01]  /*12380*/  MUFU.TANH R62, R62 ;  /* 0x0000003e003e7308 */ /* 0x000fe20000002400 */
[----:B------:R-:W-:Y:S02]  /*12390*/  ISETP.GT.AND P4, PT, R57, 0x31, PT ;  /* 0x000000313900780c */ /* 0x000fe40003f84270 */
[----:B------:R-:W-:Y:S02]  /*123a0*/  FSEL R45, R45, -INF , P3 ;  /* 0xff8000002d2d7808 */ /* 0x000fe40001800000 */
[----:B------:R-:W-:-:S02]  /*123b0*/  FMNMX.FTZ R14, R69, R14, !PT ;  /* 0x0000000e450e7209 */ /* 0x000fc40007810000 */
[----:B------:R-:W-:Y:S02]  /*123c0*/  ISETP.GT.AND P3, PT, R57, 0x38, PT ;  /* 0x000000383900780c */ /* 0x000fe40003f64270 */
[----:B------:R-:W-:Y:S01]  /*123d0*/  FSEL R175, R46, -INF , P4 ;  /* 0xff8000002eaf7808 */ /* 0x000fe20002000000 */
[----:B------:R-:W-:Y:S01]  /*123e0*/  FMUL.FTZ R46, R63, UR7 ;  /* 0x000000073f2e7c20 */ /* 0x000fe20008410000 */
[----:B------:R-:W-:Y:S01]  /*123f0*/  FMNMX.FTZ R30, R45, R14, !PT ;  /* 0x0000000e2d1e7209 */ /* 0x000fe20007810000 */
[----:B------:R-:W-:Y:S01]  /*12400*/  FMUL.FTZ R14, R73, UR7 ;  /* 0x00000007490e7c20 */ /* 0x000fe20008410000 */
[----:B------:R-:W-:Y:S01]  /*12410*/  ISETP.GT.AND P4, PT, R57, 0x39, PT ;  /* 0x000000393900780c */ /* 0x000fe20003f84270 */
[----:B--2---:R-:W-:Y:S01]  /*12420*/  IMAD.IADD R54, R54, 0x1, R75 ;  /* 0x0000000136367824 */ /* 0x004fe200078e024b */
[----:B------:R-:W-:Y:S01]  /*12430*/  FSEL R73, R50, -INF , P3 ;  /* 0xff80000032497808 */ /* 0x000fe20001800000 */
[----:B------:R-:W-:Y:S01]  /*12440*/  FMUL.FTZ R50, R66, UR7 ;  /* 0x0000000742327c20 */ /* 0x000fe20008410000 */
[----:B------:R-:W-:Y:S01]  /*12450*/  FMNMX.FTZ R30, R175, R30, !PT ;  /* 0x0000001eaf1e7209 */ /* 0x000fe20007810000 */
[----:B------:R-:W2:Y:S01]  /*12460*/  MUFU.TANH R14, R14 ;  /* 0x0000000e000e7308 */ /* 0x000ea20000002400 */
[----:B------:R-:W-:Y:S01]  /*12470*/  ISETP.GT.AND P3, PT, R57, 0x40, PT ;  /* 0x000000403900780c */ /* 0x000fe20003f64270 */
[----:B------:R-:W-:Y:S01]  /*12480*/  FMUL.FTZ R66, R79, UR7 ;  /* 0x000000074f427c20 */ /* 0x000fe20008410000 */
[----:B------:R-:W-:-:S02]  /*12490*/  FSEL R51, R51, -INF , P4 ;  /* 0xff80000033337808 */ /* 0x000fc40002000000 */
[----:B------:R-:W-:Y:S01]  /*124a0*/  FMNMX.FTZ R32, R73, R30, !PT ;  /* 0x0000001e49207209 */ /* 0x000fe20007810000 */
[----:B------:R-:W-:Y:S01]  /*124b0*/  FMUL.FTZ R30, R76, UR7 ;  /* 0x000000074c1e7c20 */ /* 0x000fe20008410000 */
[----:B------:R-:W-:Y:S01]  /*124c0*/  ISETP.GT.AND P4, PT, R57, 0x41, PT ;  /* 0x000000413900780c */ /* 0x000fe20003f84270 */
[----:B------:R-:W-:Y:S01]  /*124d0*/  MUFU.TANH R46, R46 ;  /* 0x0000002e002e7308 */ /* 0x000fe20000002400 */
[----:B------:R-:W-:Y:S01]  /*124e0*/  FSEL R177, R52, -INF , P3 ;  /* 0xff80000034b17808 */ /* 0x000fe20001800000 */
[----:B------:R-:W-:Y:S01]  /*124f0*/  FMUL.FTZ R52, R67, UR7 ;  /* 0x0000000743347c20 */ /* 0x000fe20008410000 */
[----:B------:R-:W-:Y:S01]  /*12500*/  FMNMX.FTZ R32, R51, R32, !PT ;  /* 0x0000002033207209 */ /* 0x000fe20007810000 */
[----:B------:R-:W-:Y:S01]  /*12510*/  FMUL.FTZ R67, R82, UR7 ;  /* 0x0000000752437c20 */ /* 0x000fe20008410000 */
[----:B------:R-:W-:Y:S02]  /*12520*/  ISETP.GT.AND P3, PT, R57, 0x48, PT ;  /* 0x000000483900780c */ /* 0x000fe40003f64270 */
[----:B------:R-:W-:Y:S01]  /*12530*/  FSEL R179, R56, -INF , P4 ;  /* 0xff80000038b37808 */ /* 0x000fe20002000000 */
[----:B------:R-:W3:Y:S01]  /*12540*/  MUFU.TANH R30, R30 ;  /* 0x0000001e001e7308 */ /* 0x000ee20000002400 */
[----:B------:R-:W-:Y:S01]  /*12550*/  FMNMX.FTZ R34, R177, R32, !PT ;  /* 0x00000020b1227209 */ /* 0x000fe20007810000 */
[----:B------:R-:W-:Y:S01]  /*12560*/  FMUL.FTZ R32, R77, UR7 ;  /* 0x000000074d207c20 */ /* 0x000fe20008410000 */
[----:B------:R-:W-:Y:S01]  /*12570*/  ISETP.GT.AND P4, PT, R57, 0x49, PT ;  /* 0x000000493900780c */ /* 0x000fe20003f84270 */
[----:B------:R-:W-:Y:S01]  /*12580*/  FMUL.FTZ R56, R70, UR7 ;  /* 0x0000000746387c20 */ /* 0x000fe20008410000 */
[----:B------:R-:W-:-:S02]  /*12590*/  FSEL R181, R181, -INF , P3 ;  /* 0xff800000b5b57808 */ /* 0x000fc40001800000 */
[----:B------:R-:W-:Y:S01]  /*125a0*/  FMNMX.FTZ R34, R179, R34, !PT ;  /* 0x00000022b3227209 */ /* 0x000fe20007810000 */
[----:B------:R-:W4:Y:S01]  /*125b0*/  MUFU.TANH R32, R32 ;  /* 0x0000002000207308 */ /* 0x000f220000002400 */
[----:B------:R-:W-:Y:S02]  /*125c0*/  ISETP.GT.AND P3, PT, R57, 0x50, PT ;  /* 0x000000503900780c */ /* 0x000fe40003f64270 */
[----:B0-----:R-:W-:Y:S01]  /*125d0*/  FSEL R77, R8, -INF , P4 ;  /* 0xff800000084d7808 */ /* 0x001fe20002000000 */
[----:B------:R-:W-:Y:S01]  /*125e0*/  FMUL.FTZ R8, R81, UR7 ;  /* 0x0000000751087c20 */ /* 0x000fe20008410000 */
[----:B------:R-:W-:Y:S02]  /*125f0*/  FMNMX.FTZ R34, R181, R34, !PT ;  /* 0x00000022b5227209 */ /* 0x000fe40007810000 */
[----:B------:R-:W-:Y:S01]  /*12600*/  ISETP.GT.AND P4, PT, R57, 0x51, PT ;  /* 0x000000513900780c */ /* 0x000fe20003f84270 */
[----:B------:R0:W5:Y:S01]  /*12610*/  MUFU.TANH R42, R8 ;  /* 0x00000008002a7308 */ /* 0x0001620000002400 */
[----:B------:R-:W-:-:S02]  /*12620*/  FSEL R183, R183, -INF , P3 ;  /* 0xff800000b7b77808 */ /* 0x000fc40001800000 */
[----:B------:R-:W-:Y:S02]  /*12630*/  FMNMX.FTZ R34, R77, R34, !PT ;  /* 0x000000224d227209 */ /* 0x000fe40007810000 */
[----:B------:R-:W-:Y:S02]  /*12640*/  ISETP.GT.AND P3, PT, R57, 0x58, PT ;  /* 0x000000583900780c */ /* 0x000fe40003f64270 */
[----:B------:R-:W-:Y:S01]  /*12650*/  FSEL R233, R233, -INF , P4 ;  /* 0xff800000e9e97808 */ /* 0x000fe20002000000 */
[----:B------:R-:W-:Y:S01]  /*12660*/  MUFU.TANH R50, R50 ;  /* 0x0000003200327308 */ /* 0x000fe20000002400 */
[----:B------:R-:W-:Y:S01]  /*12670*/  FMNMX.FTZ R34, R183, R34, !PT ;  /* 0x00000022b7227209 */ /* 0x000fe20007810000 */
[----:B0-----:R-:W-:Y:S01]  /*12680*/  FMUL.FTZ R8, R85, UR7 ;  /* 0x0000000755087c20 */ /* 0x001fe20008410000 */
[----:B------:R-:W-:Y:S02]  /*12690*/  ISETP.GT.AND P4, PT, R57, 0x59, PT ;  /* 0x000000593900780c */ /* 0x000fe40003f84270 */
[----:B-1----:R-:W-:-:S02]  /*126a0*/  FSEL R81, R9, -INF , P3 ;  /* 0xff80000009517808 */ /* 0x002fc40001800000 */
[----:B------:R-:W-:Y:S01]  /*126b0*/  FMNMX.FTZ R34, R233, R34, !PT ;  /* 0x00000022e9227209 */ /* 0x000fe20007810000 */
[----:B------:R0:W1:Y:S01]  /*126c0*/  MUFU.TANH R35, R8 ;  /* 0x0000000800237308 */ /* 0x0000620000002400 */
[----:B------:R-:W-:Y:S02]  /*126d0*/  ISETP.GT.AND P3, PT, R57, 0x60, PT ;  /* 0x000000603900780c */ /* 0x000fe40003f64270 */
[----:B------:R-:W-:Y:S02]  /*126e0*/  FSEL R235, R235, -INF , P4 ;  /* 0xff800000ebeb7808 */ /* 0x000fe40002000000 */
[----:B------:R-:W-:Y:S02]  /*126f0*/  FMNMX.FTZ R34, R81, R34, !PT ;  /* 0x0000002251227209 */ /* 0x000fe40007810000 */
[----:B------:R-:W-:Y:S01]  /*12700*/  ISETP.GT.AND P4, PT, R57, 0x61, PT ;  /* 0x000000613900780c */ /* 0x000fe20003f84270 */
[----:B------:R-:W1:Y:S01]  /*12710*/  MUFU.TANH R52, R52 ;  /* 0x0000003400347308 */ /* 0x000e620000002400 */
[----:B------:R-:W-:-:S02]  /*12720*/  FSEL R237, R237, -INF , P3 ;  /* 0xff800000eded7808 */ /* 0x000fc40001800000 */
[----:B------:R-:W-:Y:S02]  /*12730*/  FMNMX.FTZ R34, R235, R34, !PT ;  /* 0x00000022eb227209 */ /* 0x000fe40007810000 */
[----:B------:R-:W-:Y:S02]  /*12740*/  ISETP.GT.AND P3, PT, R57, 0x68, PT ;  /* 0x000000683900780c */ /* 0x000fe40003f64270 */
[----:B--2---:R-:W-:Y:S01]  /*12750*/  FSEL R14, R14, -INF , P4 ;  /* 0xff8000000e0e7808 */ /* 0x004fe20002000000 */
[----:B------:R-:W2:Y:S01]  /*12760*/  MUFU.TANH R56, R56 ;  /* 0x0000003800387308 */ /* 0x000ea20000002400 */
[----:B------:R-:W-:Y:S02]  /*12770*/  FMNMX.FTZ R9, R237, R34, !PT ;  /* 0x00000022ed097209 */ /* 0x000fe40007810000 */
[----:B------:R-:W-:Y:S02]  /*12780*/  ISETP.GT.AND P4, PT, R57, 0x69, PT ;  /* 0x000000693900780c */ /* 0x000fe40003f84270 */
[----:B---3--:R-:W-:-:S02]  /*12790*/  FSEL R85, R30, -INF , P3 ;  /* 0xff8000001e557808 */ /* 0x008fc40001800000 */
[----:B------:R-:W-:Y:S01]  /*127a0*/  FMNMX.FTZ R34, R14, R9, !PT ;  /* 0x000000090e227209 */ /* 0x000fe20007810000 */
[----:B------:R-:W3:Y:S01]  /*127b0*/  MUFU.TANH R66, R66 ;  /* 0x0000004200427308 */ /* 0x000ee20000002400 */
[----:B------:R-:W-:Y:S02]  /*127c0*/  ISETP.GT.AND P3, PT, R57, 0x70, PT ;  /* 0x000000703900780c */ /* 0x000fe40003f64270 */
[----:B----4-:R-:W-:Y:S02]  /*127d0*/  FSEL R30, R32, -INF , P4 ;  /* 0xff800000201e7808 */ /* 0x010fe40002000000 */
[----:B------:R-:W-:Y:S01]  /*127e0*/  FMNMX.FTZ R9, R85, R34, !PT ;  /* 0x0000002255097209 */ /* 0x000fe20007810000 */
[----:B------:R-:W-:Y:S01]  /*127f0*/  IMAD.U32 R34, RZ, RZ, UR5 ;  /* 0x00000005ff227e24 */ /* 0x000fe2000f8e00ff */
[----:B------:R-:W-:Y:S01]  /*12800*/  ISETP.GT.AND P4, PT, R57, 0x71, PT ;  /* 0x000000713900780c */ /* 0x000fe20003f84270 */
[----:B------:R-:W4:Y:S01]  /*12810*/  MUFU.TANH R67, R67 ;  /* 0x0000004300437308 */ /* 0x000f220000002400 */
[----:B------:R-:W-:-:S02]  /*12820*/  FSEL R32, R80, -INF , P3 ;  /* 0xff80000050207808 */ /* 0x000fc40001800000 */
[----:B------:R-:W-:Y:S02]  /*12830*/  FMNMX.FTZ R9, R30, R9, !PT ;  /* 0x000000091e097209 */ /* 0x000fe40007810000 */
[C---:B------:R-:W-:Y:S02]  /*12840*/  ISETP.GT.AND P3, PT, R57.reuse, 0x78, PT ;  /* 0x000000783900780c */ /* 0x040fe40003f64270 */
[----:B-----5:R-:W-:Y:S02]  /*12850*/  FSEL R42, R42, -INF , P4 ;  /* 0xff8000002a2a7808 */ /* 0x020fe40002000000 */
[----:B------:R-:W-:Y:S02]  /*12860*/  FMNMX.FTZ R9, R32, R9, !PT ;  /* 0x0000000920097209 */ /* 0x000fe40007810000 */
[----:B------:R-:W-:Y:S02]  /*12870*/  ISETP.GT.AND P4, PT, R57, 0x79, PT ;  /* 0x000000793900780c */ /* 0x000fe40003f84270 */
[----:B------:R-:W-:-:S02]  /*12880*/  FSEL R57, R84, -INF , P3 ;  /* 0xff80000054397808 */ /* 0x000fc40001800000 */
[----:B0-----:R-:W-:Y:S02]  /*12890*/  FMNMX.FTZ R8, R42, R9, !PT ;  /* 0x000000092a087209 */ /* 0x001fe40007810000 */
[----:B-1----:R-:W-:Y:S02]  /*128a0*/  FSEL R63, R35, -INF , P4 ;  /* 0xff800000233f7808 */ /* 0x002fe40002000000 */
[----:B------:R-:W-:Y:S02]  /*128b0*/  FMNMX.FTZ R8, R57, R8, !PT ;  /* 0x0000000839087209 */ /* 0x000fe40007810000 */
[C---:B------:R-:W-:Y:S02]  /*128c0*/  ISETP.GT.AND P5, PT, R54.reuse, RZ, PT ;  /* 0x000000ff3600720c */ /* 0x040fe40003fa4270 */
[----:B------:R-:W-:Y:S02]  /*128d0*/  FMNMX.FTZ R8, R63, R8, !PT ;  /* 0x000000083f087209 */ /* 0x000fe40007810000 */
[----:B------:R-:W-:Y:S01]  /*128e0*/  ISETP.GT.AND P4, PT, R54, 0x1, PT ;  /* 0x000000013600780c */ /* 0x000fe20003f84270 */
[----:B------:R-:W-:-:S02]  /*128f0*/  WARPGROUP.DEPBAR.LE gsb0, 0x0 ;  /* 0x00008000000079c5 */ /* 0x000fc40000010000 */
[----:B------:R-:W0:Y:S01]  /*12900*/  SHFL.BFLY PT, R9, R8, 0x2, 0x1f ;  /* 0x0c401f0008097f89 */ /* 0x000e2200000e0000 */
[----:B------:R-:W-:Y:S01]  /*12910*/  WARPGROUP.ARRIVE ;  /* 0x00000000000079c5 */ /* 0x000fe20000000000 */
[----:B------:R-:W-:Y:S02]  /*12920*/  FSEL R15, R15, -INF , P5 ;  /* 0xff8000000f0f7808 */ /* 0x000fe40002800000 */
[----:B------:R-:W-:Y:S02]  /*12930*/  ISETP.GT.AND P5, PT, R54, 0x8, PT ;  /* 0x000000083600780c */ /* 0x000fe40003fa4270 */
[----:B0-----:R-:W-:-:S05]  /*12940*/  FMNMX.FTZ R9, R8, R9, !PT ;  /* 0x0000000908097209 */ /* 0x001fca0007810000 */
[----:B------:R-:W0:Y:S02]  /*12950*/  SHFL.BFLY PT, R8, R9, 0x1, 0x1f ;  /* 0x0c201f0009087f89 */ /* 0x000e2400000e0000 */
[----:B0-----:R-:W-:Y:S01]  /*12960*/  FMNMX.FTZ R35, R9, R8, !PT ;  /* 0x0000000809237209 */ /* 0x001fe20007810000 */
[----:B------:R-:W-:Y:S02]  /*12970*/  VIADD R8, R6, 0x280 ;  /* 0x0000028006087836 */ /* 0x000fe40000000000 */
[----:B------:R-:W-:Y:S01]  /*12980*/  IMAD.MOV.U32 R9, RZ, RZ, 0x40000040 ;  /* 0x40000040ff097424 */ /* 0x000fe200078e00ff */
[C---:B------:R-:W-:Y:S01]  /*12990*/  FSETP.NEU.FTZ.AND P3, PT, R35.reuse, -INF , PT ;  /* 0xff8000002300780b */ /* 0x040fe20003f7d000 */
[----:B------:R-:W-:Y:S01]  /*129a0*/  FMUL.FTZ R70, R35, R34 ;  /* 0x0000002223467220 */ /* 0x000fe20000410000 */
[----:B------:R-:W-:Y:S02]  /*129b0*/  R2UR UR10, R8 ;  /* 0x00000000080a72ca */ /* 0x000fe400000e0000 */
[----:B------:R-:W-:Y:S01]  /*129c0*/  R2UR UR11, R9 ;  /* 0x00000000090b72ca */ /* 0x000fe200000e0000 */
[----:B------:R-:W-:Y:S01]  /*129d0*/  IMAD.MOV.U32 R9, RZ, RZ, 0x40000040 ;  /* 0x40000040ff097424 */ /* 0x000fe200078e00ff */
[----:B------:R-:W-:-:S02]  /*129e0*/  FSEL R70, R70, RZ, P3 ;  /* 0x000000ff46467208 */ /* 0x000fc40001800000 */
[----:B------:R-:W-:-:S03]  /*129f0*/  FMNMX.FTZ R8, R15, R10, !PT ;  /* 0x0000000a0f087209 */ /* 0x000fc60007810000 */
[-CC-:B------:R-:W-:Y:S01]  /*12a00*/  FFMA.FTZ R49, R59, R34.reuse, -R70.reuse ;  /* 0x000000223b317223 */ /* 0x180fe20000010846 */
[----:B------:R-:W-:Y:S01]  /*12a10*/  FSEL R59, R20, -INF , P4 ;  /* 0xff800000143b7808 */ /* 0x000fe20002000000 */
[-CC-:B------:R-:W-:Y:S01]  /*12a20*/  FFMA.FTZ R182, R21, R34.reuse, -R70.reuse ;  /* 0x0000002215b67223 */ /* 0x180fe20000010846 */
[-CC-:B------:R-:W-:Y:S01]  /*12a30*/  FFMA.FTZ R21, R25, R34.reuse, -R70.reuse ;  /* 0x0000002219157223 */ /* 0x180fe20000010846 */
[----:B------:R-:W-:Y:S01]  /*12a40*/  ISETP.GT.AND P4, PT, R54, 0x9, PT ;  /* 0x000000093600780c */ /* 0x000fe20003f84270 */
[-CC-:B------:R-:W-:Y:S01]  /*12a50*/  FFMA.FTZ R176, R27, R34.reuse, -R70.reuse ;  /* 0x000000221bb07223 */ /* 0x180fe20000010846 */
[----:B------:R-:W-:Y:S01]  /*12a60*/  HGMMA.64x128x16.F32.BF16 R88, R156, gdesc[UR8].tnspB, R88, gsb0 ;  /* 0x41e000089c587df0 */ /* 0x000fe20008001858 */
[----:B------:R-:W-:Y:S01]  /*12a70*/  FSEL R25, R24, -INF , P5 ;  /* 0xff80000018197808 */ /* 0x000fe20002800000 */
[--C-:B------:R-:W-:Y:S01]  /*12a80*/  FFMA.FTZ R27, R61, R34, -R70.reuse ;  /* 0x000000223d1b7223 */ /* 0x100fe20000010846 */
[----:B------:R-:W-:Y:S01]  /*12a90*/  FMNMX.FTZ R8, R59, R8, !PT ;  /* 0x000000083b087209 */ /* 0x000fe20007810000 */
[-CC-:B------:R-:W-:Y:S01]  /*12aa0*/  FFMA.FTZ R178, R65, R34.reuse, -R70.reuse ;  /* 0x0000002241b27223 */ /* 0x180fe20000010846 */
[----:B------:R-:W-:Y:S01]  /*12ab0*/  ISETP.GT.AND P5, PT, R54, 0x10, PT ;  /* 0x000000103600780c */ /* 0x000fe20003fa4270 */
[-CC-:B------:R-:W-:Y:S01]  /*12ac0*/  FFMA.FTZ R174, R39, R34.reuse, -R70.reuse ;  /* 0x0000002227ae7223 */ /* 0x180fe20000010846 */
        /* <DEDUP_REMOVED lines=22> */
[C---:B------:R-:W-:Y:S01]  /*12c30*/  ISETP.GT.AND P5, PT, R54.reuse, 0x20, PT ;  /* 0x000000203600780c */ /* 0x040fe20003fa4270 */
        /* <DEDUP_REMOVED lines=12> */
[----:B------:R-:W-:Y:S01]  /*12d00*/  FFMA.FTZ R20, R237, R34, -R70 ;  /* 0x00000022ed147223 */ /* 0x000fe20000010846 */
[----:B------:R-:W-:-:S02]  /*12d10*/  FSEL R65, R38, -INF , P4 ;  /* 0xff80000026417808 */ /* 0x000fc40002000000 */
[----:B------:R-:W-:Y:S02]  /*12d20*/  FMNMX.FTZ R8, R61, R8, !PT ;  /* 0x000000083d087209 */ /* 0x000fe40007810000 */
[----:B------:R-:W-:Y:S01]  /*12d30*/  ISETP.GT.AND P4, PT, R54, 0x29, PT ;  /* 0x000000293600780c */ /* 0x000fe20003f84270 */
[----:B------:R-:W-:Y:S01]  /*12d40*/  MUFU.EX2 R21, R21 ;  /* 0x0000001500157308 */ /* 0x000fe20000000800 */
[----:B------:R-:W-:Y:S02]  /*12d50*/  FSEL R87, R40, -INF , P5 ;  /* 0xff80000028577808 */ /* 0x000fe40002800000 */
[----:B------:R-:W-:Y:S02]  /*12d60*/  FMNMX.FTZ R8, R65, R8, !PT ;  /* 0x0000000841087209 */ /* 0x000fe40007810000 */
[----:B------:R-:W-:Y:S02]  /*12d70*/  ISETP.GT.AND P5, PT, R54, 0x30, PT ;  /* 0x000000303600780c */ /* 0x000fe40003fa4270 */
[----:B------:R-:W-:Y:S01]  /*12d80*/  FSEL R41, R41, -INF , P4 ;  /* 0xff80000029297808 */ /* 0x000fe20002000000 */
[----:B------:R-:W-:Y:S01]  /*12d90*/  MUFU.EX2 R176, R176 ;  /* 0x000000b000b07308 */ /* 0x000fe20000000800 */
[----:B------:R-:W-:-:S02]  /*12da0*/  FMNMX.FTZ R8, R87, R8, !PT ;  /* 0x0000000857087209 */ /* 0x000fc40007810000 */
[C---:B------:R-:W-:Y:S02]  /*12db0*/  ISETP.GT.AND P4, PT, R54.reuse, 0x31, PT ;  /* 0x000000313600780c */ /* 0x040fe40003f84270 */
[----:B------:R-:W-:Y:S02]  /*12dc0*/  FSEL R43, R43, -INF , P5 ;  /* 0xff8000002b2b7808 */ /* 0x000fe40002800000 */
[----:B------:R-:W-:Y:S01]  /*12dd0*/  FMNMX.FTZ R8, R41, R8, !PT ;  /* 0x0000000829087209 */ /* 0x000fe20007810000 */
[----:B------:R-:W-:Y:S01]  /*12de0*/  MUFU.EX2 R27, R27 ;  /* 0x0000001b001b7308 */ /* 0x000fe20000000800 */
[----:B------:R-:W-:Y:S02]  /*12df0*/  ISETP.GT.AND P5, PT, R54, 0x38, PT ;  /* 0x000000383600780c */ /* 0x000fe40003fa4270 */
[----:B------:R-:W-:Y:S02]  /*12e00*/  FSEL R153, R44, -INF , P4 ;  /* 0xff8000002c997808 */ /* 0x000fe40002000000 */
[----:B------:R-:W-:-:S02]  /*12e10*/  FMNMX.FTZ R8, R43, R8, !PT ;  /* 0x000000082b087209 */ /* 0x000fc40007810000 */
[C---:B------:R-:W-:Y:S01]  /*12e20*/  ISETP.GT.AND P4, PT, R54.reuse, 0x39, PT ;  /* 0x000000393600780c */ /* 0x040fe20003f84270 */
        /* <DEDUP_REMOVED lines=14> */
[----:B------:R-:W-:Y:S01]  /*12f10*/  ISETP.GT.AND P4, PT, R54, 0x49, PT ;  /* 0x000000493600780c */ /* 0x000fe20003f84270 */
[----:B------:R-:W-:Y:S01]  /*12f20*/  MUFU.EX2 R37, R37 ;  /* 0x0000002500257308 */ /* 0x000fe20000000800 */
[----:B------:R-:W-:Y:S02]  /*12f30*/  FSEL R69, R36, -INF , P5 ;  /* 0xff80000024457808 */ /* 0x000fe40002800000 */
[----:B------:R-:W-:Y:S02]  /*12f40*/  FMNMX.FTZ R8, R55, R8, !PT ;  /* 0x0000000837087209 */ /* 0x000fe40007810000 */
[----:B------:R-:W-:Y:S02]  /*12f50*/  ISETP.GT.AND P5, PT, R54, 0x50, PT ;  /* 0x000000503600780c */ /* 0x000fe40003fa4270 */
[----:B------:R-:W-:Y:S01]  /*12f60*/  FMNMX.FTZ R8, R69, R8, !PT ;  /* 0x0000000845087209 */ /* 0x000fe20007810000 */
[----:B------:R-:W-:Y:S01]  /*12f70*/  MUFU.EX2 R174, R174 ;  /* 0x000000ae00ae7308 */ /* 0x000fe20000000800 */
[----:B------:R-:W-:Y:S01]  /*12f80*/  R2UR UR11, R9 ;  /* 0x00000000090b72ca */ /* 0x000fe200000e0000 */
[----:B------:R-:W-:Y:S01]  /*12f90*/  IMAD.MOV.U32 R9, RZ, RZ, 0x40000040 ;  /* 0x40000040ff097424 */ /* 0x000fe200078e00ff */
[----:B------:R-:W-:-:S02]  /*12fa0*/  FSEL R48, R35, RZ, P3 ;  /* 0x000000ff23307208 */ /* 0x000fc40001800000 */
[C---:B------:R-:W-:Y:S01]  /*12fb0*/  ISETP.GT.AND P3, PT, R12.reuse, R5, PT ;  /* 0x000000050c00720c */ /* 0x040fe20003f64270 */
[----:B------:R-:W-:Y:S02]  /*12fc0*/  VIADD R12, R12, 0xffffffff ;  /* 0xffffffff0c0c7836 */ /* 0x000fe40000000000 */
[----:B------:R-:W-:Y:S01]  /*12fd0*/  FADD.FTZ R11, -R48, R11 ;  /* 0x0000000b300b7221 */ /* 0x000fe20000010100 */
[----:B------:R-:W-:Y:S03]  /*12fe0*/  MUFU.EX2 R39, R39 ;  /* 0x0000002700277308 */ /* 0x000fe60000000800 */
[----:B------:R-:W-:-:S05]  /*12ff0*/  FMUL.FTZ R11, R11, R34 ;  /* 0x000000220b0b7220 */ /* 0x000fca0000410000 */
[----:B------:R-:W-:Y:S08]  /*13000*/  MUFU.EX2 R168, R168 ;  /* 0x000000a800a87308 */ /* 0x000ff00000000800 */
[----:B------:R-:W-:Y:S08]  /*13010*/  MUFU.EX2 R11, R11 ;  /* 0x0000000b000b7308 */ /* 0x000ff00000000800 */
[----:B------:R-:W-:Y:S01]  /*13020*/  MUFU.EX2 R45, R45 ;  /* 0x0000002d002d7308 */ /* 0x000fe20000000800 */
[----:B------:R-:W-:-:S02]  /*13030*/  WARPGROUP.DEPBAR.LE gsb0, 0x0 ;  /* 0x00008000000079c5 */ /* 0x000fc40000010000 */
[----:B------:R-:W-:Y:S01]  /*13040*/  FSEL R157, R46, -INF , P4 ;  /* 0xff8000002e9d7808 */ /* 0x000fe20002000000 */
[----:B------:R-:W-:Y:S01]  /*13050*/  WARPGROUP.ARRIVE ;  /* 0x00000000000079c5 */ /* 0x000fe20000000000 */
        /* <DEDUP_REMOVED lines=9> */
[----:B------:R-:W-:Y:S01]  /*130f0*/  FFMA.FTZ R156, R183, R34, -R70 ;  /* 0x00000022b79c7223 */ /* 0x000fe20000010846 */
[----:B------:R-:W-:Y:S01]  /*13100*/  FMNMX.FTZ R8, R159, R8, !PT ;  /* 0x000000089f087209 */ /* 0x000fe20007810000 */
[----:B------:R-:W-:Y:S01]  /*13110*/  MUFU.EX2 R170, R170 ;  /* 0x000000aa00aa7308 */ /* 0x000fe20000000800 */
[----:B------:R-:W-:-:S02]  /*13120*/  ISETP.GT.AND P4, PT, R54, 0x59, PT ;  /* 0x000000593600780c */ /* 0x000fc40003f84270 */
[----:B--2---:R-:W-:Y:S02]  /*13130*/  FSEL R171, R56, -INF , P5 ;  /* 0xff80000038ab7808 */ /* 0x004fe40002800000 */
[----:B------:R-:W-:Y:S02]  /*13140*/  FMNMX.FTZ R8, R169, R8, !PT ;  /* 0x00000008a9087209 */ /* 0x000fe40007810000 */
[----:B------:R-:W-:Y:S01]  /*13150*/  ISETP.GT.AND P5, PT, R54, 0x60, PT ;  /* 0x000000603600780c */ /* 0x000fe20003fa4270 */
[----:B------:R-:W-:Y:S01]  /*13160*/  MUFU.EX2 R51, R51 ;  /* 0x0000003300337308 */ /* 0x000fe20000000800 */
[----:B------:R-:W-:Y:S02]  /*13170*/  FSEL R173, R58, -INF , P4 ;  /* 0xff8000003aad7808 */ /* 0x000fe40002000000 */
        /* <DEDUP_REMOVED lines=14> */
[----:B---3--:R-:W-:Y:S02]  /*13260*/  FSEL R66, R66, -INF , P4 ;  /* 0xff80000042427808 */ /* 0x008fe40002000000 */
[----:B------:R-:W-:Y:S02]  /*13270*/  FMNMX.FTZ R7, R64, R7, !PT ;  /* 0x0000000740077209 */ /* 0x000fe40007810000 */
[----:B------:R-:W-:-:S02]  /*13280*/  ISETP.GT.AND P4, PT, R54, 0x71, PT ;  /* 0x000000713600780c */ /* 0x000fc40003f84270 */
[----:B----4-:R-:W-:Y:S01]  /*13290*/  FSEL R177, R67, -INF , P5 ;  /* 0xff80000043b17808 */ /* 0x010fe20002800000 */
[--C-:B------:R-:W-:Y:S01]  /*132a0*/  FFMA.FTZ R67, R179, R34, -R70.reuse ;  /* 0x00000022b3437223 */ /* 0x100fe20000010846 */
[----:B------:R-:W-:Y:S01]  /*132b0*/  FMNMX.FTZ R8, R66, R7, !PT ;  /* 0x0000000742087209 */ /* 0x000fe20007810000 */
[----:B------:R-:W-:Y:S01]  /*132c0*/  MUFU.EX2 R73, R73 ;  /* 0x0000004900497308 */ /* 0x000fe20000000800 */
[----:B------:R-:W-:Y:S02]  /*132d0*/  ISETP.GT.AND P5, PT, R54, 0x78, PT ;  /* 0x000000783600780c */ /* 0x000fe40003fa4270 */
[----:B------:R-:W-:Y:S02]  /*132e0*/  FSEL R68, R68, -INF , P4 ;  /* 0xff80000044447808 */ /* 0x000fe40002000000 */
[----:B------:R-:W-:Y:S02]  /*132f0*/  FMNMX.FTZ R7, R177, R8, !PT ;  /* 0x00000008b1077209 */ /* 0x000fe40007810000 */
[----:B------:R-:W-:Y:S01]  /*13300*/  ISETP.GT.AND P4, PT, R54, 0x79, PT ;  /* 0x000000793600780c */ /* 0x000fe20003f84270 */
[----:B------:R-:W-:Y:S01]  /*13310*/  MUFU.EX2 R67, R67 ;  /* 0x0000004300437308 */ /* 0x000fe20000000800 */
[----:B------:R-:W-:Y:S01]  /*13320*/  FSEL R179, R71, -INF , P5 ;  /* 0xff80000047b37808 */ /* 0x000fe20002800000 */
[-CC-:B------:R-:W-:Y:S01]  /*13330*/  FFMA.FTZ R71, R77, R34.reuse, -R70.reuse ;  /* 0x000000224d477223 */ /* 0x180fe20000010846 */
[----:B------:R-:W-:Y:S01]  /*13340*/  FMNMX.FTZ R8, R68, R7, !PT ;  /* 0x0000000744087209 */ /* 0x000fe20007810000 */
[----:B------:R-:W-:Y:S01]  /*13350*/  FFMA.FTZ R77, R235, R34, -R70 ;  /* 0x00000022eb4d7223 */ /* 0x000fe20000010846 */
[----:B------:R-:W-:-:S02]  /*13360*/  FSEL R72, R72, -INF , P4 ;  /* 0xff80000048487808 */ /* 0x000fc40002000000 */
[----:B------:R-:W-:Y:S01]  /*13370*/  FMNMX.FTZ R7, R179, R8, !PT ;  /* 0x00000008b3077209 */ /* 0x000fe20007810000 */
[----:B------:R-:W-:Y:S03]  /*13380*/  MUFU.EX2 R71, R71 ;  /* 0x0000004700477308 */ /* 0x000fe60000000800 */
[----:B------:R-:W-:-:S05]  /*13390*/  FMNMX.FTZ R7, R72, R7, !PT ;  /* 0x0000000748077209 */ /* 0x000fca0007810000 */
[----:B------:R-:W0:Y:S01]  /*133a0*/  SHFL.BFLY PT, R8, R7, 0x2, 0x1f ;  /* 0x0c401f0007087f89 */ /* 0x000e2200000e0000 */
[----:B------:R-:W-:Y:S08]  /*133b0*/  MUFU.EX2 R158, R158 ;  /* 0x0000009e009e7308 */ /* 0x000ff00000000800 */
[----:B------:R-:W-:Y:S08]  /*133c0*/  MUFU.EX2 R77, R77 ;  /* 0x0000004d004d7308 */ /* 0x000ff00000000800 */
[----:B------:R-:W-:Y:S01]  /*133d0*/  MUFU.EX2 R20, R20 ;  /* 0x0000001400147308 */ /* 0x000fe20000000800 */
[----:B0-----:R-:W-:Y:S01]  /*133e0*/  FMNMX.FTZ R26, R7, R8, !PT ;  /* 0x00000008071a7209 */ /* 0x001fe20007810000 */
[----:B------:R-:W-:-:S06]  /*133f0*/  VIADD R8, R6, 0x300 ;  /* 0x0000030006087836 */ /* 0x000fcc0000000000 */
[----:B------:R-:W-:Y:S01]  /*13400*/  MUFU.EX2 R81, R81 ;  /* 0x0000005100517308 */ /* 0x000fe20000000800 */
[----:B------:R-:W0:Y:S01]  /*13410*/  SHFL.BFLY PT, R7, R26, 0x1, 0x1f ;  /* 0x0c201f001a077f89 */ /* 0x000e2200000e0000 */
[----:B------:R-:W-:Y:S01]  /*13420*/  R2UR UR10, R8 ;  /* 0x00000000080a72ca */ /* 0x000fe200000e0000 */
[----:B------:R-:W-:Y:S02]  /*13430*/  VIADD R8, R6, 0x380 ;  /* 0x0000038006087836 */ /* 0x000fe40000000000 */
[----:B------:R-:W-:-:S03]  /*13440*/  @!P1 IMAD R6, R184, 0x8, R2 ;  /* 0x00000008b8069824 */ /* 0x000fc600078e0202 */
[----:B------:R-:W-:Y:S01]  /*13450*/  MUFU.EX2 R14, R14 ;  /* 0x0000000e000e7308 */ /* 0x000fe20000000800 */
[----:B------:R-:W-:-:S07]  /*13460*/  @!P1 VIADD R6, R6, 0x28840 ;  /* 0x0002884006069836 */ /* 0x000fce0000000000 */
[----:B------:R-:W-:Y:S01]  /*13470*/  MUFU.EX2 R85, R85 ;  /* 0x0000005500557308 */ /* 0x000fe20000000800 */
[----:B------:R-:W-:Y:S01]  /*13480*/  HGMMA.64x128x16.F32.BF16 R88, R160, gdesc[UR8].tnspB, R88, gsb0 ;  /* 0x41e00008a0587df0 */ /* 0x000fe20008001858 */
[----:B------:R-:W-:Y:S02]  /*13490*/  R2UR UR10, R8 ;  /* 0x00000000080a72ca */ /* 0x000fe400000e0000 */
[----:B------:R-:W-:Y:S02]  /*134a0*/  R2UR UR11, R9 ;  /* 0x00000000090b72ca */ /* 0x000fe400000e0000 */
[----:B------:R-:W-:Y:S02]  /*134b0*/  IADD3 R8, -R232, 0xb, RZ ;  /* 0x0000000be8087810 */ /* 0x000fe40007ffe1ff */
[----:B------:R-:W-:Y:S01]  /*134c0*/  MUFU.EX2 R24, R24 ;  /* 0x0000001800187308 */ /* 0x000fe20000000800 */
[----:B0-----:R-:W-:Y:S01]  /*134d0*/  FMNMX.FTZ R7, R26, R7, !PT ;  /* 0x000000071a077209 */ /* 0x001fe20007810000 */
[-CC-:B------:R-:W-:Y:S01]  /*134e0*/  FFMA.FTZ R26, R57, R34.reuse, -R70.reuse ;  /* 0x00000022391a7223 */ /* 0x180fe20000010846 */
[----:B------:R-:W-:-:S02]  /*134f0*/  FFMA.FTZ R57, R63, R34, -R70 ;  /* 0x000000223f397223 */ /* 0x000fc40000010846 */
        /* <DEDUP_REMOVED lines=12> */
[-C--:B------:R-:W-:Y:S01]  /*135c0*/  FFMA.FTZ R38, R79, R34.reuse, -R30 ;  /* 0x000000224f267223 */ /* 0x080fe2000001081e */
[----:B------:R-:W-:Y:S01]  /*135d0*/  MUFU.EX2 R28, R28 ;  /* 0x0000001c001c7308 */ /* 0x000fe20000000800 */
[----:B------:R-:W-:Y:S01]  /*135e0*/  @!P1 PRMT R10, RZ, 0x654, R6 ;  /* 0x00000654ff0a9816 */ /* 0x000fe20000000006 */
[-C--:B------:R-:W-:Y:S01]  /*135f0*/  FMUL.FTZ R9, R41, R34.reuse ;  /* 0x0000002229097220 */ /* 0x080fe20000410000 */
        /* <DEDUP_REMOVED lines=18> */
[----:B------:R-:W-:-:S03]  /*13720*/  FFMA.FTZ R68, R68, R34, -R30 ;  /* 0x0000002244447223 */ /* 0x000fc6000001081e */
[----:B------:R-:W-:Y:S01]  /*13730*/  MUFU.EX2 R183, R183 ;  /* 0x000000b700b77308 */ /* 0x000fe20000000800 */
[----:B0-----:R-:W-:-:S07]  /*13740*/  FFMA.FTZ R0, R9, R0, R28 ;  /* 0x0000000009007223 */ /* 0x001fce000001001c */
        /* <DEDUP_REMOVED lines=11> */
[----:B------:R-:W-:-:S05]  /*13800*/  WARPGROUP.ARRIVE ;  /* 0x00000000000079c5 */ /* 0x000fca0000000000 */
[----:B------:R-:W-:Y:S01]  /*13810*/  MUFU.EX2 R44, R44 ;  /* 0x0000002c002c7308 */ /* 0x000fe20000000800 */
[----:B------:R-:W-:Y:S01]  /*13820*/  FFMA.FTZ R161, R175, R34, -R30 ;  /* 0x00000022afa17223 */ /* 0x000fe2000001081e */
[----:B------:R-:W-:Y:S02]  /*13830*/  F2FP.BF16.F32.PACK_AB R162, R85, R14 ;  /* 0x0000000e55a2723e */ /* 0x000fe400000010ff */
[----:B0-----:R-:W-:Y:S01]  /*13840*/  F2FP.BF16.F32.PACK_AB R175, R40, R31 ;  /* 0x0000001f28af723e */ /* 0x001fe200000010ff */
[----:B------:R-:W-:Y:S01]  /*13850*/  HGMMA.64x128x16.F32.BF16 R88, R164, gdesc[UR8].tnspB, R88, gsb0 ;  /* 0x41e00008a4587df0 */ /* 0x000fe20008001858 */
[----:B------:R-:W-:Y:S02]  /*13860*/  F2FP.BF16.F32.PACK_AB R160, R81, R20 ;  /* 0x0000001451a0723e */ /* 0x000fe400000010ff */
        /* <DEDUP_REMOVED lines=10> */
[----:B0-----:R-:W-:Y:S01]  /*13910*/  F2FP.BF16.F32.PACK_AB R163, R66, R64 ;  /* 0x0000004042a3723e */ /* 0x001fe200000010ff */
[----:B------:R-:W-:-:S02]  /*13920*/  WARPGROUP.DEPBAR.LE gsb0, 0x0 ;  /* 0x00008000000079c5 */ /* 0x000fc40000010000 */
[----:B------:R0:W-:Y:S06]  /*13930*/  BAR.ARV R8, 0x100 ;  /* 0x000400080000751d */ /* 0x0001ec0000002000 */
[----:B------:R1:W-:Y:S01]  /*13940*/  @!P1 SYNCS.ARRIVE.TRANS64.RED.A1T0 RZ, [R10+URZ], RZ ;  /* 0x000000ff0aff99a7 */ /* 0x0003e2000810043f */
[-C--:B------:R-:W-:Y:S01]  /*13950*/  FMUL.FTZ R88, R88, R11.reuse ;  /* 0x0000000b58587220 */ /* 0x080fe20000410000 */
[----:B0-----:R-:W-:Y:S01]  /*13960*/  @!P1 PRMT R8, RZ, 0x654, R13 ;  /* 0x00000654ff089816 */ /* 0x001fe2000000000d */
[-C--:B------:R-:W-:Y:S01]  /*13970*/  FMUL.FTZ R89, R89, R11.reuse ;  /* 0x0000000b59597220 */ /* 0x080fe20000410000 */
[-C--:B------:R-:W-:Y:S01]  /*13980*/  FMUL.FTZ R92, R92, R11.reuse ;  /* 0x0000000b5c5c7220 */ /* 0x080fe20000410000 */
[-C--:B------:R-:W-:Y:S01]  /*13990*/  FMUL.FTZ R93, R93, R11.reuse ;  /* 0x0000000b5d5d7220 */ /* 0x080fe20000410000 */
[-C--:B------:R-:W-:Y:S01]  /*139a0*/  FMUL.FTZ R96, R96, R11.reuse ;  /* 0x0000000b60607220 */ /* 0x080fe20000410000 */
[----:B------:R-:W-:Y:S01]  /*139b0*/  FMUL.FTZ R97, R97, R11 ;  /* 0x0000000b61617220 */ /* 0x000fe20000410000 */
[----:B-1----:R-:W-:Y:S01]  /*139c0*/  FFMA.FTZ R10, R11, R3, R180 ;  /* 0x000000030b0a7223 */ /* 0x002fe200000100b4 */
[----:B------:R0:W-:Y:S01]  /*139d0*/  @!P1 SYNCS.ARRIVE.TRANS64.RED.A1T0 RZ, [R8+URZ], RZ ;  /* 0x000000ff08ff99a7 */ /* 0x0001e2000810043f */
        /* <DEDUP_REMOVED lines=8> */
[----:B------:R-:W-:Y:S01]  /*13a60*/  F2FP.BF16.F32.PACK_AB R182, R21, R182 ;  /* 0x000000b615b6723e */ /* 0x000fe200000010ff */
[----:B------:R-:W-:Y:S01]  /*13a70*/  FFMA.FTZ R157, R159, R34, -R30 ;  /* 0x000000229f9d7223 */ /* 0x000fe2000001081e */
[----:B------:R-:W-:Y:S01]  /*13a80*/  FADD.FTZ R13, R21, R48 ;  /* 0x00000030150d7221 */ /* 0x000fe20000010000 */
[C---:B------:R-:W-:Y:S01]  /*13a90*/  FADD.FTZ R3, R46.reuse, R3 ;  /* 0x000000032e037221 */ /* 0x040fe20000010000 */
[----:B------:R-:W1:Y:S01]  /*13aa0*/  MUFU.EX2 R0, R0 ;  /* 0x0000000000007308 */ /* 0x000e620000000800 */
[----:B------:R-:W-:Y:S01]  /*13ab0*/  F2FP.BF16.F32.PACK_AB R183, R46, R183 ;  /* 0x000000b72eb7723e */ /* 0x000fe200000010ff */
[----:B------:R-:W-:Y:S01]  /*13ac0*/  FADD.FTZ R10, R176, R13 ;  /* 0x0000000db00a7221 */ /* 0x000fe20000010000 */
[----:B------:R-:W-:Y:S01]  /*13ad0*/  FADD.FTZ R48, R38, R3 ;  /* 0x0000000326307221 */ /* 0x000fe20000010000 */
[----:B------:R-:W-:Y:S01]  /*13ae0*/  F2FP.BF16.F32.PACK_AB R176, R27, R176 ;  /* 0x000000b01bb0723e */ /* 0x000fe200000010ff */
[-C--:B0-----:R-:W-:Y:S01]  /*13af0*/  FFMA.FTZ R8, R169, R34.reuse, -R30 ;  /* 0x00000022a9087223 */ /* 0x081fe2000001081e */
[----:B------:R-:W-:Y:S01]  /*13b00*/  FADD.FTZ R3, R27, R10 ;  /* 0x0000000a1b037221 */ /* 0x000fe20000010000 */
[----:B------:R-:W-:Y:S01]  /*13b10*/  FADD.FTZ R13, R59, R48 ;  /* 0x000000303b0d7221 */ /* 0x000fe20000010000 */
[----:B------:R-:W0:Y:S01]  /*13b20*/  MUFU.EX2 R157, R157 ;  /* 0x0000009d009d7308 */ /* 0x000e220000000800 */
[-CC-:B------:R-:W-:Y:S01]  /*13b30*/  FFMA.FTZ R159, R171, R34.reuse, -R30.reuse ;  /* 0x00000022ab9f7223 */ /* 0x180fe2000001081e */
[----:B------:R-:W-:Y:S01]  /*13b40*/  FADD.FTZ R48, R178, R3 ;  /* 0x00000003b2307221 */ /* 0x000fe20000010000 */
[----:B------:R-:W-:Y:S01]  /*13b50*/  FADD.FTZ R50, R36, R13 ;  /* 0x0000000d24327221 */ /* 0x000fe20000010000 */
[----:B------:R-:W-:Y:S01]  /*13b60*/  FFMA.FTZ R10, R173, R34, -R30 ;  /* 0x00000022ad0a7223 */ /* 0x000fe2000001081e */
[----:B------:R-:W-:Y:S01]  /*13b70*/  F2FP.BF16.F32.PACK_AB R173, R33, R32 ;  /* 0x0000002021ad723e */ /* 0x000fe200000010ff */
[----:B------:R-:W-:Y:S01]  /*13b80*/  FADD.FTZ R3, R29, R48 ;  /* 0x000000301d037221 */ /* 0x000fe20000010000 */
[----:B------:R-:W-:Y:S01]  /*13b90*/  FADD.FTZ R13, R63, R50 ;  /* 0x000000323f0d7221 */ /* 0x000fe20000010000 */
[----:B------:R-:W2:Y:S01]  /*13ba0*/  MUFU.EX2 R8, R8 ;  /* 0x0000000800087308 */ /* 0x000ea20000000800 */
[----:B------:R-:W-:Y:S01]  /*13bb0*/  F2FP.BF16.F32.PACK_AB R169, R44, R25 ;  /* 0x000000192ca9723e */ /* 0x000fe200000010ff */
[----:B------:R-:W-:Y:S01]  /*13bc0*/  FADD.FTZ R48, R172, R3 ;  /* 0x00000003ac307221 */ /* 0x000fe20000010000 */
[----:B------:R-:W-:Y:S01]  /*13bd0*/  FADD.FTZ R50, R32, R13 ;  /* 0x0000000d20327221 */ /* 0x000fe20000010000 */
[----:B------:R-:W-:Y:S01]  /*13be0*/  FFMA.FTZ R13, R177, R34, -R30 ;  /* 0x00000022b10d7223 */ /* 0x000fe2000001081e */
[----:B------:R-:W-:Y:S01]  /*13bf0*/  F2FP.BF16.F32.PACK_AB R177, R59, R38 ;  /* 0x000000263bb1723e */ /* 0x000fe200000010ff */
[----:B------:R-:W-:Y:S01]  /*13c00*/  FADD.FTZ R3, R37, R48 ;  /* 0x0000003025037221 */ /* 0x000fe20000010000 */
[----:B------:R-:W-:Y:S01]  /*13c10*/  FADD.FTZ R50, R33, R50 ;  /* 0x0000003221327221 */ /* 0x000fe20000010000 */
[----:B------:R-:W3:Y:S01]  /*13c20*/  MUFU.EX2 R159, R159 ;  /* 0x0000009f009f7308 */ /* 0x000ee20000000800 */
[----:B------:R-:W-:Y:S01]  /*13c30*/  F2FP.BF16.F32.PACK_AB R171, R42, R15 ;  /* 0x0000000f2aab723e */ /* 0x000fe200000010ff */
[----:B------:R-:W-:Y:S01]  /*13c40*/  FADD.FTZ R48, R174, R3 ;  /* 0x00000003ae307221 */ /* 0x000fe20000010000 */
[----:B------:R-:W-:Y:S01]  /*13c50*/  FADD.FTZ R41, R31, R50 ;  /* 0x000000321f297221 */ /* 0x000fe20000010000 */
[----:B------:R-:W-:Y:S01]  /*13c60*/  FFMA.FTZ R3, R179, R34, -R30 ;  /* 0x00000022b3037223 */ /* 0x000fe2000001081e */
[----:B------:R-:W-:Y:S01]  /*13c70*/  F2FP.BF16.F32.PACK_AB R179, R63, R36 ;  /* 0x000000243fb3723e */ /* 0x000fe200000010ff */
[----:B------:R-:W-:Y:S01]  /*13c80*/  FADD.FTZ R43, R39, R48 ;  /* 0x00000030272b7221 */ /* 0x000fe20000010000 */
[----:B------:R-:W-:Y:S01]  /*13c90*/  FADD.FTZ R48, R40, R41 ;  /* 0x0000002928307221 */ /* 0x000fe20000010000 */
[----:B------:R-:W4:Y:S01]  /*13ca0*/  MUFU.EX2 R10, R10 ;  /* 0x0000000a000a7308 */ /* 0x000f220000000800 */
        /* <DEDUP_REMOVED lines=15> */
[----:B------:R-:W5:Y:S01]  /*13da0*/  MUFU.EX2 R28, R62 ;  /* 0x0000003e001c7308 */ /* 0x000f620000000800 */
[----:B------:R-:W-:Y:S01]  /*13db0*/  FMUL.FTZ R113, R113, R11 ;  /* 0x0000000b71717220 */ /* 0x000fe20000410000 */
[----:B------:R-:W-:Y:S01]  /*13dc0*/  FADD.FTZ R38, R152, R27 ;  /* 0x0000001b98267221 */ /* 0x000fe20000010000 */
[----:B------:R-:W-:Y:S01]  /*13dd0*/  FADD.FTZ R21, R153, R46 ;  /* 0x0000002e99157221 */ /* 0x000fe20000010000 */
[----:B------:R-:W-:Y:S01]  /*13de0*/  F2FP.BF16.F32.PACK_AB R153, R6, R153 ;  /* 0x000000990699723e */ /* 0x000fe200000010ff */
[-C--:B------:R-:W-:Y:S01]  /*13df0*/  FMUL.FTZ R116, R116, R11.reuse ;  /* 0x0000000b74747220 */ /* 0x080fe20000410000 */
[----:B------:R-:W-:Y:S01]  /*13e00*/  FADD.FTZ R27, R67, R38 ;  /* 0x00000026431b7221 */ /* 0x000fe20000010000 */
[----:B------:R-:W-:Y:S01]  /*13e10*/  FADD.FTZ R36, R6, R21 ;  /* 0x0000001506247221 */ /* 0x000fe20000010000 */
[-C--:B------:R-:W-:Y:S01]  /*13e20*/  FMUL.FTZ R117, R117, R11.reuse ;  /* 0x0000000b75757220 */ /* 0x080fe20000410000 */
[----:B------:R-:W-:Y:S01]  /*13e30*/  FMUL.FTZ R120, R120, R11 ;  /* 0x0000000b78787220 */ /* 0x000fe20000410000 */
[----:B------:R-:W-:Y:S01]  /*13e40*/  FADD.FTZ R38, R154, R27 ;  /* 0x0000001b9a267221 */ /* 0x000fe20000010000 */
[----:B------:R-:W-:Y:S01]  /*13e50*/  FADD.FTZ R21, R155, R36 ;  /* 0x000000249b157221 */ /* 0x000fe20000010000 */
[C---:B-1----:R-:W-:Y:S01]  /*13e60*/  F2FP.BF16.F32.PACK_AB R155, R0.reuse, R155 ;  /* 0x0000009b009b723e */ /* 0x042fe200000010ff */
[-C--:B------:R-:W-:Y:S01]  /*13e70*/  FMUL.FTZ R121, R121, R11.reuse ;  /* 0x0000000b79797220 */ /* 0x080fe20000410000 */
[----:B------:R-:W-:Y:S01]  /*13e80*/  FADD.FTZ R27, R71, R38 ;  /* 0x00000026471b7221 */ /* 0x000fe20000010000 */
[----:B------:R-:W-:Y:S01]  /*13e90*/  FADD.FTZ R32, R0, R21 ;  /* 0x0000001500207221 */ /* 0x000fe20000010000 */
[----:B------:R1:W5:Y:S01]  /*13ea0*/  MUFU.EX2 R38, R13 ;  /* 0x0000000d00267308 */ /* 0x0003620000000800 */
[-C--:B------:R-:W-:Y:S01]  /*13eb0*/  FMUL.FTZ R124, R124, R11.reuse ;  /* 0x0000000b7c7c7220 */ /* 0x080fe20000410000 */
[----:B------:R-:W-:Y:S01]  /*13ec0*/  FADD.FTZ R36, R156, R27 ;  /* 0x0000001b9c247221 */ /* 0x000fe20000010000 */
[----:B0-----:R-:W-:Y:S01]  /*13ed0*/  FADD.FTZ R21, R157, R32 ;  /* 0x000000209d157221 */ /* 0x001fe20000010000 */
[-C--:B------:R-:W-:Y:S01]  /*13ee0*/  FMUL.FTZ R125, R125, R11.reuse ;  /* 0x0000000b7d7d7220 */ /* 0x080fe20000410000 */
[-C--:B------:R-:W-:Y:S01]  /*13ef0*/  FMUL.FTZ R128, R128, R11.reuse ;  /* 0x0000000b80807220 */ /* 0x080fe20000410000 */
[----:B------:R-:W-:Y:S01]  /*13f00*/  FADD.FTZ R25, R73, R36 ;  /* 0x0000002449197221 */ /* 0x000fe20000010000 */
[----:B--2---:R-:W-:Y:S01]  /*13f10*/  FADD.FTZ R32, R8, R21 ;  /* 0x0000001508207221 */ /* 0x004fe20000010000 */
[-C--:B------:R-:W-:Y:S01]  /*13f20*/  FMUL.FTZ R129, R129, R11.reuse ;  /* 0x0000000b81817220 */ /* 0x080fe20000410000 */
[----:B------:R-:W-:Y:S01]  /*13f30*/  FMUL.FTZ R132, R132, R11 ;  /* 0x0000000b84847220 */ /* 0x000fe20000410000 */
[----:B------:R-:W-:Y:S01]  /*13f40*/  FADD.FTZ R36, R158, R25 ;  /* 0x000000199e247221 */ /* 0x000fe20000010000 */
[----:B---3--:R-:W-:Y:S01]  /*13f50*/  FADD.FTZ R15, R159, R32 ;  /* 0x000000209f0f7221 */ /* 0x008fe20000010000 */
[C---:B----4-:R-:W-:Y:S01]  /*13f60*/  F2FP.BF16.F32.PACK_AB R159, R10.reuse, R159 ;  /* 0x0000009f0a9f723e */ /* 0x050fe200000010ff */
[-C--:B------:R-:W-:Y:S01]  /*13f70*/  FMUL.FTZ R133, R133, R11.reuse ;  /* 0x0000000b85857220 */ /* 0x080fe20000410000 */
[----:B------:R-:W-:Y:S01]  /*13f80*/  FADD.FTZ R21, R77, R36 ;  /* 0x000000244d157221 */ /* 0x000fe20000010000 */
[----:B------:R-:W-:Y:S01]  /*13f90*/  FADD.FTZ R32, R10, R15 ;  /* 0x0000000f0a207221 */ /* 0x000fe20000010000 */
[-C--:B------:R-:W-:Y:S01]  /*13fa0*/  FMUL.FTZ R136, R136, R11.reuse ;  /* 0x0000000b88887220 */ /* 0x080fe20000410000 */
[-C--:B------:R-:W-:Y:S01]  /*13fb0*/  FMUL.FTZ R137, R137, R11.reuse ;  /* 0x0000000b89897220 */ /* 0x080fe20000410000 */
[----:B------:R-:W-:Y:S01]  /*13fc0*/  FADD.FTZ R6, R20, R21 ;  /* 0x0000001514067221 */ /* 0x000fe20000010000 */
[----:B-1----:R-:W-:Y:S01]  /*13fd0*/  FADD.FTZ R13, R161, R32 ;  /* 0x00000020a10d7221 */ /* 0x002fe20000010000 */
[-C--:B------:R-:W-:Y:S01]  /*13fe0*/  FMUL.FTZ R140, R140, R11.reuse ;  /* 0x0000000b8c8c7220 */ /* 0x080fe20000410000 */
[-C--:B------:R-:W-:Y:S01]  /*13ff0*/  FMUL.FTZ R141, R141, R11.reuse ;  /* 0x0000000b8d8d7220 */ /* 0x080fe20000410000 */
[----:B------:R-:W-:Y:S01]  /*14000*/  FADD.FTZ R15, R81, R6 ;  /* 0x00000006510f7221 */ /* 0x000fe20000010000 */
[----:B-----5:R-:W-:Y:S01]  /*14010*/  FADD.FTZ R13, R28, R13 ;  /* 0x0000000d1c0d7221 */ /* 0x020fe20000010000 */
[----:B------:R0:W1:Y:S01]  /*14020*/  MUFU.EX2 R6, R3 ;  /* 0x0000000300067308 */ /* 0x0000620000000800 */
        /* <DEDUP_REMOVED lines=13> */
[----:B0-----:R-:W-:Y:S01]  /*14100*/  FADD.FTZ R3, R233, R0 ;  /* 0x00000000e9037221 */ /* 0x001fe20000010000 */
[----:B------:R-:W-:Y:S01]  /*14110*/  FADD.FTZ R13, R68, R13 ;  /* 0x0000000d440d7221 */ /* 0x000fe20000010000 */
[----:B------:R-:W-:Y:S01]  /*14120*/  F2FP.BF16.F32.PACK_AB R172, R37, R172 ;  /* 0x000000ac25ac723e */ /* 0x000fe200000010ff */
[-C--:B------:R-:W-:Y:S01]  /*14130*/  FMUL.FTZ R91, R91, R9.reuse ;  /* 0x000000095b5b7220 */ /* 0x080fe20000410000 */
[----:B------:R-:W-:Y:S01]  /*14140*/  FADD.FTZ R0, R26, R3 ;  /* 0x000000031a007221 */ /* 0x000fe20000010000 */
[----:B-1----:R-:W-:Y:S01]  /*14150*/  FADD.FTZ R13, R6, R13 ;  /* 0x0000000d060d7221 */ /* 0x002fe20000010000 */
[----:B------:R-:W-:Y:S01]  /*14160*/  F2FP.BF16.F32.PACK_AB R174, R39, R174 ;  /* 0x000000ae27ae723e */ /* 0x000fe200000010ff */
[-C--:B------:R-:W-:Y:S01]  /*14170*/  FMUL.FTZ R94, R94, R9.reuse ;  /* 0x000000095e5e7220 */ /* 0x080fe20000410000 */
[----:B------:R-:W-:Y:S01]  /*14180*/  FADD.FTZ R3, R57, R0 ;  /* 0x0000000039037221 */ /* 0x000fe20000010000 */
        /* <DEDUP_REMOVED lines=43> */
[----:B------:R-:W-:Y:S02]  /*14440*/  IMAD.MOV.U32 R13, RZ, RZ, R184 ;  /* 0x000000ffff0d7224 */ /* 0x000fe400078e00b8 */
[----:B------:R-:W-:Y:S02]  /*14450*/  IMAD.MOV.U32 R10, RZ, RZ, R7 ;  /* 0x000000ffff0a7224 */ /* 0x000fe400078e0007 */
[----:B------:R-:W-:Y:S01]  /*14460*/  IMAD.MOV.U32 R11, RZ, RZ, R35 ;  /* 0x000000ffff0b7224 */ /* 0x000fe200078e0023 */
[----:B------:R-:W-:Y:S06]  /*14470*/  @P3 BRA `(.L_x_9567) ;  /* 0xffffffcc00403947 */ /* 0x000fec000383ffff */
.L_x_9557:
[----:B------:R-:W-:-:S13]  /*14480*/  ISETP.GE.AND P2, PT, R12, RZ, PT ;  /* 0x000000ff0c00720c */ /* 0x000fda0003f46270 */
[----:B------:R-:W-:Y:S05]  /*14490*/  @!P2 BRA `(.L_x_9568) ;  /* 0x000000280084a947 */ /* 0x000fea0003800000 */
[----:B------:R-:W-:Y:S02]  /*144a0*/  IMAD.MOV.U32 R5, RZ, RZ, R7 ;  /* 0x000000ffff057224 */ /* 0x000fe400078e0007 */
[----:B------:R-:W-:Y:S02]  /*144b0*/  IMAD.MOV.U32 R10, RZ, RZ, R35 ;  /* 0x000000ffff0a7224 */ /* 0x000fe400078e0023 */
[----:B------:R-:W-:Y:S02]  /*144c0*/  IMAD.MOV.U32 R13, RZ, RZ, R186 ;  /* 0x000000ffff0d7224 */ /* 0x000fe400078e00ba */
[----:B------:R-:W-:-:S07]  /*144d0*/  IMAD.MOV.U32 R11, RZ, RZ, R184 ;  /* 0x000000ffff0b7224 */ /* 0x000fce00078e00b8 */
.L_x_9578:
        /* <DEDUP_REMOVED lines=10> */
.L_x_9570:
[----:B------:R-:W-:Y:S01]  /*14580*/  IMAD R6, R184, 0x8, R2 ;  /* 0x00000008b8067824 */ /* 0x000fe200078e0202 */
[----:B------:R-:W-:-:S04]  /*14590*/  SHF.L.U32 R7, R186, 0x1f, RZ ;  /* 0x0000001fba077819 */ /* 0x000fc800000006ff */
[----:B------:R0:W1:Y:S01]  /*145a0*/  SYNCS.PHASECHK.TRANS64.TRYWAIT P3, [R6+URZ+0x28830], R7 ;  /* 0x02883007060075a7 */ /* 0x000062000806017f */
[----:B------:R-:W-:Y:S05]  /*145b0*/  @!P0 BRA `(.L_x_9571) ;  /* 0x0000000000048947 */ /* 0x000fea0003800000 */
[----:B------:R-:W-:Y:S01]  /*145c0*/  BPT.TRAP 0x1 ;  /* 0x000000040000795c */ /* 0x000fe20000300000 */
.L_x_9571:
[----:B------:R-:W-:Y:S04]  /*145d0*/  BSSY B0, `(.L_x_9569) ;  /* 0x0000004000007945 */ /* 0x000fe80003800000 */
[----:B-1----:R-:W-:Y:S05]  /*145e0*/  @P3 BRA `(.L_x_9572) ;  /* 0x0000000000083947 */ /* 0x002fea0003800000 */
[----:B------:R-:W1:Y:S02]  /*145f0*/  SYNCS.PHASECHK.TRANS64.TRYWAIT P3, [R6+URZ+0x28830], R7 ;  /* 0x02883007060075a7 */ /* 0x000e64000806017f */
[----:B-1----:R-:W-:Y:S05]  /*14600*/  @!P3 BRA `(.L_x_9573) ;  /* 0x000000e00050b947 */ /* 0x002fea0003800000 */
.L_x_9572:
[----:B------:R-:W-:Y:S05]  /*14610*/  BSYNC B0 ;  /* 0x0000000000007941 */ /* 0x000fea0003800000 */
.L_x_9569:
        /* <DEDUP_REMOVED lines=64> */
.L_x_9575:
[----:B------:R-:W-:Y:S01]  /*14a20*/  SHF.L.U32 R6, R13, 0x1f, RZ ;  /* 0x0000001f0d067819 */ /* 0x000fe200000006ff */
[----:B------:R-:W-:-:S04]  /*14a30*/  IMAD R7, R11, 0x8, R2 ;  /* 0x000000080b077824 */ /* 0x000fc800078e0202 */
[----:B------:R0:W1:Y:S01]  /*14a40*/  SYNCS.PHASECHK.TRANS64.TRYWAIT P2, [R7+URZ+0x28850], R6 ;  /* 0x02885006070075a7 */ /* 0x000062000804017f */
[----:B------:R-:W-:Y:S05]  /*14a50*/  @!P0 BRA `(.L_x_9576) ;  /* 0x0000000000048947 */ /* 0x000fea0003800000 */
[----:B------:R-:W-:Y:S01]  /*14a60*/  BPT.TRAP 0x1 ;  /* 0x000000040000795c */ /* 0x000fe20000300000 */
.L_x_9576:
[----:B-1----:R-:W-:Y:S05]  /*14a70*/  @P2 BRA `(.L_x_9574) ;  /* 0x0000000000082947 */ /* 0x002fea0003800000 */
[----:B------:R-:W1:Y:S02]  /*14a80*/  SYNCS.PHASECHK.TRANS64.TRYWAIT P2, [R7+URZ+0x28850], R6 ;  /* 0x02885006070075a7 */ /* 0x000e64000804017f */
[----:B-1----:R-:W-:Y:S05]  /*14a90*/  @!P2 BRA `(.L_x_9577) ;  /* 0x000000dc0040a947 */ /* 0x002fea0003800000 */
.L_x_9574:
        /* <DEDUP_REMOVED lines=13> */
[----:B------:R-:W0:Y:S01]  /*14b70*/  MUFU.TANH R13, R13 ;  /* 0x0000000d000d7308 */ /* 0x000e220000002400 */
[----:B------:R-:W-:Y:S01]  /*14b80*/  FMUL.FTZ R21, R29, UR6 ;  /* 0x000000061d157c20 */ /* 0x000fe20008410000 */
[----:B------:R-:W-:-:S02]  /*14b90*/  IMAD R6, R11, 0x800, R6 ;  /* 0x000008000b067824 */ /* 0x000fc400078e0206 */
[----:B------:R-:W-:Y:S01]  /*14ba0*/  FMUL.FTZ R14, R26, UR6 ;  /* 0x000000061a0e7c20 */ /* 0x000fe20008410000 */
[----:B------:R-:W-:Y:S01]  /*14bb0*/  FMUL.FTZ R26, R32, UR6 ;  /* 0x00000006201a7c20 */ /* 0x000fe20008410000 */
[----:B------:R-:W-:Y:S01]  /*14bc0*/  FMUL.FTZ R15, R27, UR6 ;  /* 0x000000061b0f7c20 */ /* 0x000fe20008410000 */
[C---:B------:R-:W-:Y:S01]  /*14bd0*/  VIADD R8, R6.reuse, 0x80 ;  /* 0x0000008006087836 */ /* 0x040fe20000000000 */
[----:B------:R-:W-:Y:S01]  /*14be0*/  R2UR UR10, R6 ;  /* 0x00000000060a72ca */ /* 0x000fe200000e0000 */
        /* <DEDUP_REMOVED lines=12> */
[----:B------:R-:W-:Y:S01]  /*14cb0*/  HGMMA.64x128x16.F32.BF16 R88, R180, gdesc[UR8].tnspB, R88, gsb0 ;  /* 0x41e00008b4587df0 */ /* 0x000fe20008001858 */
[----:B------:R-:W-:Y:S01]  /*14cc0*/  R2UR UR10, R8 ;  /* 0x00000000080a72ca */ /* 0x000fe200000e0000 */
[----:B------:R-:W-:Y:S01]  /*14cd0*/  FMUL.FTZ R36, R60, UR6 ;  /* 0x000000063c247c20 */ /* 0x000fe20008410000 */
[----:B------:R-:W-:Y:S01]  /*14ce0*/  R2UR UR11, R9 ;  /* 0x00000000090b72ca */ /* 0x000fe200000e0000 */
[----:B------:R-:W3:Y:S01]  /*14cf0*/  MUFU.TANH R21, R21 ;  /* 0x0000001500157308 */ /* 0x000ee20000002400 */
[----:B0-----:R-:W-:Y:S01]  /*14d00*/  FMNMX.FTZ R8, R13, R10, !PT ;  /* 0x0000000a0d087209 */ /* 0x001fe20007810000 */
[----:B------:R-:W-:Y:S01]  /*14d10*/  FMUL.FTZ R25, R31, UR6 ;  /* 0x000000061f197c20 */ /* 0x000fe20008410000 */
[----:B------:R-:W-:Y:S01]  /*14d20*/  FMUL.FTZ R31, R38, UR6 ;  /* 0x00000006261f7c20 */ /* 0x000fe20008410000 */
[----:B------:R-:W-:Y:S01]  /*14d30*/  FMUL.FTZ R38, R61, UR6 ;  /* 0x000000063d267c20 */ /* 0x000fe20008410000 */
[----:B-1----:R-:W-:Y:S01]  /*14d40*/  FMNMX.FTZ R9, R7, R8, !PT ;  /* 0x0000000807097209 */ /* 0x002fe20007810000 */
[----:B------:R-:W-:-:S02]  /*14d50*/  VIADD R8, R6, 0x100 ;  /* 0x0000010006087836 */ /* 0x000fc40000000000 */
[----:B------:R-:W-:Y:S01]  /*14d60*/  FMUL.FTZ R40, R64, UR6 ;  /* 0x0000000640287c20 */ /* 0x000fe20008410000 */
[----:B------:R-:W0:Y:S01]  /*14d70*/  MUFU.TANH R26, R26 ;  /* 0x0000001a001a7308 */ /* 0x000e220000002400 */
[----:B--2---:R-:W-:Y:S01]  /*14d80*/  FMNMX.FTZ R34, R20, R9, !PT ;  /* 0x0000000914227209 */ /* 0x004fe20007810000 */
[----:B------:R-:W-:Y:S02]  /*14d90*/  IMAD.MOV.U32 R9, RZ, RZ, 0x40000040 ;  /* 0x40000040ff097424 */ /* 0x000fe400078e00ff */
        /* <DEDUP_REMOVED lines=27> */
[----:B------:R-:W5:Y:S01]  /*14f50*/  S2R R192, SR_TID.X ;  /* 0x0000000000c07919 */ /* 0x000f620000002100 */
[C---:B------:R-:W-:Y:S01]  /*14f60*/  ISETP.GT.AND P2, PT, R12.reuse, RZ, PT ;  /* 0x000000ff0c00720c */ /* 0x040fe20003f44270 */
[----:B------:R-:W4:Y:S01]  /*14f70*/  MUFU.TANH R37, R37 ;  /* 0x0000002500257308 */ /* 0x000f220000002400 */
[----:B------:R-:W-:-:S07]  /*14f80*/  VIADD R12, R12, 0xffffffff ;  /* 0xffffffff0c0c7836 */ /* 0x000fce0000000000 */
[----:B------:R-:W4:Y:S08]  /*14f90*/  MUFU.TANH R41, R41 ;  /* 0x0000002900297308 */ /* 0x000f300000002400 */
[----:B------:R-:W-:Y:S08]  /*14fa0*/  MUFU.TANH R193, R193 ;  /* 0x000000c100c17308 */ /* 0x000ff00000002400 */
[----:B------:R-:W-:Y:S01]  /*14fb0*/  MUFU.TANH R233, R233 ;  /* 0x000000e900e97308 */ /* 0x000fe20000002400 */
[----:B-----5:R-:W-:-:S07]  /*14fc0*/  SHF.R.U32.HI R192, RZ, 0x7, R192 ;  /* 0x00000007ffc07819 */ /* 0x020fce00000116c0 */
        /* <DEDUP_REMOVED lines=17> */
[----:B------:R-:W-:Y:S01]  /*150e0*/  R2UR UR10, R8 ;  /* 0x00000000080a72ca */ /* 0x000fe200000e0000 */
[----:B------:R-:W5:Y:S01]  /*150f0*/  MUFU.TANH R181, R181 ;  /* 0x000000b500b57308 */ /* 0x000f620000002400 */
[----:B------:R-:W-:Y:S01]  /*15100*/  R2UR UR11, R9 ;  /* 0x00000000090b72ca */ /* 0x000fe200000e0000 */
[----:B------:R-:W-:Y:S01]  /*15110*/  FMUL.FTZ R77, R81, UR6 ;  /* 0x00000006514d7c20 */ /* 0x000fe20008410000 */
[----:B---3--:R-:W-:Y:S01]  /*15120*/  FMNMX.FTZ R9, R21, R34, !PT ;  /* 0x0000002215097209 */ /* 0x008fe20007810000 */
[----:B------:R-:W-:Y:S01]  /*15130*/  FMUL.FTZ R81, R85, UR6 ;  /* 0x0000000655517c20 */ /* 0x000fe20008410000 */
[----:B------:R-:W-:-:S02]  /*15140*/  IMAD.U32 R34, RZ, RZ, UR4 ;  /* 0x00000004ff227e24 */ /* 0x000fc4000f8e00ff */
[----:B------:R-:W-:Y:S01]  /*15150*/  FMUL.FTZ R85, R66, UR6 ;  /* 0x0000000642557c20 */ /* 0x000fe20008410000 */
[----:B0-----:R-:W-:Y:S01]  /*15160*/  FMNMX.FTZ R8, R26, R9, !PT ;  /* 0x000000091a087209 */ /* 0x001fe20007810000 */
[----:B------:R-:W0:Y:S03]  /*15170*/  MUFU.TANH R183, R183 ;  /* 0x000000b700b77308 */ /* 0x000e260000002400 */
[----:B-1----:R-:W-:-:S04]  /*15180*/  FMNMX.FTZ R9, R27, R8, !PT ;  /* 0x000000081b097209 */ /* 0x002fc80007810000 */
[----:B--2---:R-:W-:Y:S01]  /*15190*/  FMNMX.FTZ R9, R30, R9, !PT ;  /* 0x000000091e097209 */ /* 0x004fe20007810000 */
[----:B------:R-:W-:Y:S03]  /*151a0*/  MUFU.TANH R44, R44 ;  /* 0x0000002c002c7308 */ /* 0x000fe60000002400 */
[----:B----4-:R-:W-:-:S04]  /*151b0*/  FMNMX.FTZ R8, R32, R9, !PT ;  /* 0x0000000920087209 */ /* 0x010fc80007810000 */
[----:B------:R-:W-:Y:S01]  /*151c0*/  FMNMX.FTZ R8, R37, R8, !PT ;  /* 0x0000000825087209 */ /* 0x000fe20007810000 */
[----:B------:R-:W-:Y:S03]  /*151d0*/  MUFU.TANH R46, R46 ;  /* 0x0000002e002e7308 */ /* 0x000fe60000002400 */
[----:B------:R-:W-:-:S04]  /*151e0*/  FMNMX.FTZ R8, R41, R8, !PT ;  /* 0x0000000829087209 */ /* 0x000fc80007810000 */
[----:B-----5:R-:W-:Y:S01]  /*151f0*/  FMNMX.FTZ R8, R181, R8, !PT ;  /* 0x00000008b5087209 */ /* 0x020fe20007810000 */
[----:B------:R-:W-:Y:S03]  /*15200*/  MUFU.TANH R77, R77 ;  /* 0x0000004d004d7308 */ /* 0x000fe60000002400 */
[----:B0-----:R-:W-:-:S05]  /*15210*/  FMNMX.FTZ R8, R183, R8, !PT ;  /* 0x00000008b7087209 */ /* 0x001fca0007810000 */
        /* <DEDUP_REMOVED lines=21> */
[----:B------:R-:W-:-:S06]  /*15370*/  FMUL.FTZ R50, R78, UR6 ;  /* 0x000000064e327c20 */ /* 0x000fcc0008410000 */
[----:B------:R-:W0:Y:S08]  /*15380*/  MUFU.TANH R177, R177 ;  /* 0x000000b100b17308 */ /* 0x000e300000002400 */
[----:B------:R-:W1:Y:S08]  /*15390*/  MUFU.TANH R179, R179 ;  /* 0x000000b300b37308 */ /* 0x000e700000002400 */
[----:B------:R-:W-:Y:S01]  /*153a0*/  MUFU.TANH R48, R48 ;  /* 0x0000003000307308 */ /* 0x000fe20000002400 */
[----:B0-----:R-:W-:-:S07]  /*153b0*/  FMNMX.FTZ R8, R177, R8, !PT ;  /* 0x00000008b1087209 */ /* 0x001fce0007810000 */
[----:B------:R-:W-:Y:S01]  /*153c0*/  MUFU.TANH R49, R49 ;  /* 0x0000003100317308 */ /* 0x000fe20000002400 */
[----:B-1----:R-:W-:-:S04]  /*153d0*/  FMNMX.FTZ R8, R179, R8, !PT ;  /* 0x00000008b3087209 */ /* 0x002fc80007810000 */
[----:B------:R-:W-:-:S03]  /*153e0*/  FMNMX.FTZ R8, R193, R8, !PT ;  /* 0x00000008c1087209 */ /* 0x000fc60007810000 */
[----:B------:R-:W-:Y:S01]  /*153f0*/  MUFU.TANH R53, R53 ;  /* 0x0000003500357308 */ /* 0x000fe20000002400 */
[----:B------:R-:W-:-:S04]  /*15400*/  FMNMX.FTZ R8, R233, R8, !PT ;  /* 0x00000008e9087209 */ /* 0x000fc80007810000 */
        /* <DEDUP_REMOVED lines=8> */
[----:B------:R-:W-:-:S07]  /*15490*/  FMNMX.FTZ R8, R65, R8, !PT ;  /* 0x0000000841087209 */ /* 0x000fce0007810000 */
        /* <DEDUP_REMOVED lines=18> */
[----:B------:R-:W-:-:S03]  /*155c0*/  FMNMX.FTZ R8, R69, R8, !PT ;  /* 0x0000000845087209 */ /* 0x000fc60007810000 */
[----:B------:R-:W-:Y:S01]  /*155d0*/  MUFU.TANH R87, R87 ;  /* 0x0000005700577308 */ /* 0x000fe20000002400 */
[----:B-1----:R-:W-:-:S04]  /*155e0*/  FMNMX.FTZ R8, R175, R8, !PT ;  /* 0x00000008af087209 */ /* 0x002fc80007810000 */
[----:B------:R-:W-:Y:S01]  /*155f0*/  FMNMX.FTZ R9, R73, R8, !PT ;  /* 0x0000000849097209 */ /* 0x000fe20007810000 */
[----:B------:R-:W-:-:S03]  /*15600*/  VIADD R8, R6, 0x180 ;  /* 0x0000018006087836 */ /* 0x000fc60000000000 */
[----:B------:R-:W-:Y:S01]  /*15610*/  FMNMX.FTZ R35, R42, R9, !PT ;  /* 0x000000092a237209 */ /* 0x000fe20007810000 */
[----:B------:R-:W-:Y:S01]  /*15620*/  IMAD.MOV.U32 R9, RZ, RZ, 0x40000040 ;  /* 0x40000040ff097424 */ /* 0x000fe200078e00ff */
[----:B------:R-:W-:Y:S02]  /*15630*/  R2UR UR10, R8 ;  /* 0x00000000080a72ca */ /* 0x000fe400000e0000 */
[----:B------:R-:W-:Y:S02]  /*15640*/  FMNMX.FTZ R35, R44, R35, !PT ;  /* 0x000000232c237209 */ /* 0x000fe40007810000 */
[----:B------:R-:W-:Y:S02]  /*15650*/  R2UR UR11, R9 ;  /* 0x00000000090b72ca */ /* 0x000fe400000e0000 */
[----:B------:R-:W-:-:S04]  /*15660*/  FMNMX.FTZ R8, R46, R35, !PT ;  /* 0x000000232e087209 */ /* 0x000fc80007810000 */
[----:B------:R-:W-:-:S04]  /*15670*/  FMNMX.FTZ R9, R77, R8, !PT ;  /* 0x000000084d097209 */ /* 0x000fc80007810000 */
[----:B------:R-:W-:-:S03]  /*15680*/  FMNMX.FTZ R8, R48, R9, !PT ;  /* 0x0000000930087209 */ /* 0x000fc60007810000 */
[----:B------:R-:W-:Y:S01]  /*15690*/  HGMMA.64x128x16.F32.BF16 R88, R168, gdesc[UR8].tnspB, R88, gsb0 ;  /* 0x41e00008a8587df0 */ /* 0x000fe20008001858 */
[----:B------:R-:W-:-:S05]  /*156a0*/  FMNMX.FTZ R8, R81, R8, !PT ;  /* 0x0000000851087209 */ /* 0x000fca0007810000 */
[----:B------:R-:W0:Y:S02]  /*156b0*/  SHFL.BFLY PT, R9, R8, 0x2, 0x1f ;  /* 0x0c401f0008097f89 */ /* 0x000e2400000e0000 */
[----:B0-----:R-:W-:-:S05]  /*156c0*/  FMNMX.FTZ R9, R8, R9, !PT ;  /* 0x0000000908097209 */ /* 0x001fca0007810000 */
[----:B------:R-:W0:Y:S02]  /*156d0*/  SHFL.BFLY PT, R8, R9, 0x1, 0x1f ;  /* 0x0c201f0009087f89 */ /* 0x000e2400000e0000 */
[----:B0-----:R-:W-:Y:S01]  /*156e0*/  FMNMX.FTZ R35, R9, R8, !PT ;  /* 0x0000000809237209 */ /* 0x001fe20007810000 */
[----:B------:R-:W-:-:S04]  /*156f0*/  VIADD R8, R6, 0x200 ;  /* 0x0000020006087836 */ /* 0x000fc80000000000 */
[C---:B------:R-:W-:Y:S01]  /*15700*/  FADD.FTZ R9, -R35.reuse, R10 ;  /* 0x0000000a23097221 */ /* 0x040fe20000010100 */
[----:B------:R-:W-:Y:S01]  /*15710*/  R2UR UR10, R8 ;  /* 0x00000000080a72ca */ /* 0x000fe200000e0000 */
[-C--:B------:R-:W-:Y:S01]  /*15720*/  FMUL.FTZ R56, R35, R34.reuse ;  /* 0x0000002223387220 */ /* 0x080fe20000410000 */
[----:B------:R-:W-:Y:S01]  /*15730*/  FMNMX.FTZ R8, R14, R5, !PT ;  /* 0x000000050e087209 */ /* 0x000fe20007810000 */
[-C--:B------:R-:W-:Y:S01]  /*15740*/  FMUL.FTZ R10, R9, R34.reuse ;  /* 0x00000022090a7220 */ /* 0x080fe20000410000 */
[----:B------:R-:W-:Y:S02]  /*15750*/  IMAD.MOV.U32 R9, RZ, RZ, 0x40000040 ;  /* 0x40000040ff097424 */ /* 0x000fe400078e00ff */
[--C-:B------:R-:W-:Y:S01]  /*15760*/  FFMA.FTZ R180, R7, R34, -R56.reuse ;  /* 0x0000002207b47223 */ /* 0x100fe20000010838 */
[----:B------:R-:W-:Y:S01]  /*15770*/  FMNMX.FTZ R7, R15, R8, !PT ;  /* 0x000000080f077209 */ /* 0x000fe20007810000 */
[-CC-:B------:R-:W-:Y:S01]  /*15780*/  FFMA.FTZ R182, R20, R34.reuse, -R56.reuse ;  /* 0x0000002214b67223 */ /* 0x180fe20000010838 */
[-CC-:B------:R-:W-:Y:S01]  /*15790*/  FFMA.FTZ R172, R37, R34.reuse, -R56.reuse ;  /* 0x0000002225ac7223 */ /* 0x180fe20000010838 */
[----:B------:R-:W-:Y:S01]  /*157a0*/  R2UR UR11, R9 ;  /* 0x00000000090b72ca */ /* 0x000fe200000e0000 */
[----:B------:R-:W-:Y:S01]  /*157b0*/  IMAD.MOV.U32 R9, RZ, RZ, 0x40000040 ;  /* 0x40000040ff097424 */ /* 0x000fe200078e00ff */
[----:B------:R-:W-:Y:S01]  /*157c0*/  FMNMX.FTZ R8, R24, R7, !PT ;  /* 0x0000000718087209 */ /* 0x000fe20007810000 */
[-CC-:B------:R-:W-:Y:S01]  /*157d0*/  FFMA.FTZ R176, R26, R34.reuse, -R56.reuse ;  /* 0x000000221ab07223 */ /* 0x180fe20000010838 */
[-CC-:B------:R-:W-:Y:S01]  /*157e0*/  FFMA.FTZ R178, R30, R34.reuse, -R56.reuse ;  /* 0x000000221eb27223 */ /* 0x180fe20000010838 */
        /* <DEDUP_REMOVED lines=21> */
[----:B------:R-:W-:Y:S01]  /*15940*/  MUFU.EX2 R182, R182 ;  /* 0x000000b600b67308 */ /* 0x000fe20000000800 */
[----:B------:R-:W-:Y:S01]  /*15950*/  FMNMX.FTZ R8, R49, R8, !PT ;  /* 0x0000000831087209 */ /* 0x000fe20007810000 */
[----:B0-----:R-:W-:-:S03]  /*15960*/  FFMA.FTZ R3, R10, R3, R13 ;  /* 0x000000030a037223 */ /* 0x001fc6000001000d */
[----:B------:R-:W-:-:S03]  /*15970*/  FMNMX.FTZ R8, R51, R8, !PT ;  /* 0x0000000833087209 */ /* 0x000fc60007810000 */
[----:B------:R-:W-:Y:S01]  /*15980*/  MUFU.EX2 R21, R21 ;  /* 0x0000001500157308 */ /* 0x000fe20000000800 */
[----:B------:R-:W-:Y:S01]  /*15990*/  FMNMX.FTZ R8, R53, R8, !PT ;  /* 0x0000000835087209 */ /* 0x000fe20007810000 */
[C---:B-1----:R-:W-:Y:S01]  /*159a0*/  FADD.FTZ R3, R180.reuse, R3 ;  /* 0x00000003b4037221 */ /* 0x042fe20000010000 */
[----:B------:R-:W-:Y:S02]  /*159b0*/  F2FP.BF16.F32.PACK_AB R180, R180, R13 ;  /* 0x0000000db4b4723e */ /* 0x000fe400000010ff */
[----:B------:R-:W-:-:S03]  /*159c0*/  FMNMX.FTZ R8, R55, R8, !PT ;  /* 0x0000000837087209 */ /* 0x000fc60007810000 */
[----:B------:R-:W-:Y:S01]  /*159d0*/  MUFU.EX2 R176, R176 ;  /* 0x000000b000b07308 */ /* 0x000fe20000000800 */
[----:B------:R-:W-:-:S04]  /*159e0*/  FMNMX.FTZ R8, R57, R8, !PT ;  /* 0x0000000839087209 */ /* 0x000fc80007810000 */
[----:B------:R-:W-:Y:S01]  /*159f0*/  FMNMX.FTZ R20, R59, R8, !PT ;  /* 0x000000083b147209 */ /* 0x000fe20007810000 */
[----:B------:R-:W-:Y:S02]  /*15a00*/  VIADD R8, R6, 0x280 ;  /* 0x0000028006087836 */ /* 0x000fe40000000000 */
[----:B------:R-:W-:Y:S01]  /*15a10*/  MUFU.EX2 R178, R178 ;  /* 0x000000b200b27308 */ /* 0x000fe20000000800 */
[----:B------:R-:W-:Y:S01]  /*15a20*/  FMNMX.FTZ R20, R61, R20, !PT ;  /* 0x000000143d147209 */ /* 0x000fe20007810000 */
        /* <DEDUP_REMOVED lines=14> */
[----:B------:R-:W-:-:S02]  /*15b10*/  FFMA.FTZ R233, R237, R34, -R56 ;  /* 0x00000022ede97223 */ /* 0x000fc40000010838 */
[----:B------:R-:W-:Y:S01]  /*15b20*/  FMNMX.FTZ R20, R67, R20, !PT ;  /* 0x0000001443147209 */ /* 0x000fe20007810000 */
[----:B------:R-:W1:Y:S08]  /*15b30*/  MUFU.TANH R171, R171 ;  /* 0x000000ab00ab7308 */ /* 0x000e700000002400 */
[----:B------:R-:W-:Y:S01]  /*15b40*/  MUFU.EX2 R172, R172 ;  /* 0x000000ac00ac7308 */ /* 0x000fe20000000800 */
[----:B0-----:R-:W-:-:S04]  /*15b50*/  FMNMX.FTZ R20, R169, R20, !PT ;  /* 0x00000014a9147209 */ /* 0x001fc80007810000 */
[----:B------:R-:W-:-:S03]  /*15b60*/  FMNMX.FTZ R20, R71, R20, !PT ;  /* 0x0000001447147209 */ /* 0x000fc60007810000 */
[----:B------:R-:W-:Y:S01]  /*15b70*/  MUFU.EX2 R37, R37 ;  /* 0x0000002500257308 */ /* 0x000fe20000000800 */
[----:B-1----:R-:W-:-:S04]  /*15b80*/  FMNMX.FTZ R20, R171, R20, !PT ;  /* 0x00000014ab147209 */ /* 0x002fc80007810000 */
[----:B------:R-:W-:Y:S01]  /*15b90*/  FMNMX.FTZ R7, R75, R20, !PT ;  /* 0x000000144b077209 */ /* 0x000fe20007810000 */
[----:B------:R-:W-:Y:S02]  /*15ba0*/  FFMA.FTZ R20, R175, R34, -R56 ;  /* 0x00000022af147223 */ /* 0x000fe40000010838 */
        /* <DEDUP_REMOVED lines=14> */
[----:B0-----:R-:W-:Y:S01]  /*15c90*/  FMNMX.FTZ R7, R8, R7, !PT ;  /* 0x0000000708077209 */ /* 0x001fe20007810000 */
[----:B------:R-:W-:-:S06]  /*15ca0*/  VIADD R8, R6, 0x300 ;  /* 0x0000030006087836 */ /* 0x000fcc0000000000 */
        /* <DEDUP_REMOVED lines=8> */
[----:B------:R-:W0:Y:S01]  /*15d30*/  SHFL.BFLY PT, R36, R7, 0x1, 0x1f ;  /* 0x0c201f0007247f89 */ /* 0x000e2200000e0000 */
[-CC-:B------:R-:W-:Y:S01]  /*15d40*/  FFMA.FTZ R27, R32, R34.reuse, -R56.reuse ;  /* 0x00000022201b7223 */ /* 0x180fe20000010838 */
[-CC-:B------:R-:W-:Y:S01]  /*15d50*/  FFMA.FTZ R155, R183, R34.reuse, -R56.reuse ;  /* 0x00000022b79b7223 */ /* 0x180fe20000010838 */
[----:B------:R-:W-:Y:S01]  /*15d60*/  HGMMA.64x128x16.F32.BF16 R88, R156, gdesc[UR8].tnspB, R88, gsb0 ;  /* 0x41e000089c587df0 */ /* 0x000fe20008001858 */
[----:B------:R-:W-:Y:S01]  /*15d70*/  R2UR UR10, R8 ;  /* 0x00000000080a72ca */ /* 0x000fe200000e0000 */
[-CC-:B------:R-:W-:Y:S01]  /*15d80*/  FFMA.FTZ R152, R235, R34.reuse, -R56.reuse ;  /* 0x00000022eb987223 */ /* 0x180fe20000010838 */
[----:B------:R-:W-:Y:S01]  /*15d90*/  R2UR UR11, R9 ;  /* 0x00000000090b72ca */ /* 0x000fe200000e0000 */
[----:B------:R-:W-:Y:S01]  /*15da0*/  FFMA.FTZ R32, R48, R34, -R56 ;  /* 0x0000002230207223 */ /* 0x000fe20000010838 */
[----:B------:R-:W-:Y:S01]  /*15db0*/  VIADD R8, R6, 0x380 ;  /* 0x0000038006087836 */ /* 0x000fe20000000000 */
[----:B------:R-:W-:Y:S01]  /*15dc0*/  MUFU.EX2 R153, R153 ;  /* 0x0000009900997308 */ /* 0x000fe20000000800 */
[----:B------:R-:W-:Y:S01]  /*15dd0*/  FADD.FTZ R48, R182, R3 ;  /* 0x00000003b6307221 */ /* 0x000fe20000010000 */
[----:B------:R-:W-:-:S06]  /*15de0*/  F2FP.BF16.F32.PACK_AB R182, R21, R182 ;  /* 0x000000b615b6723e */ /* 0x000fcc00000010ff */
[----:B------:R-:W-:Y:S01]  /*15df0*/  MUFU.EX2 R27, R27 ;  /* 0x0000001b001b7308 */ /* 0x000fe20000000800 */
[----:B0-----:R-:W-:-:S07]  /*15e00*/  FMNMX.FTZ R7, R7, R36, !PT ;  /* 0x0000002407077209 */ /* 0x001fce0007810000 */
[----:B------:R-:W-:Y:S01]  /*15e10*/  MUFU.EX2 R155, R155 ;  /* 0x0000009b009b7308 */ /* 0x000fe20000000800 */
[C---:B------:R-:W-:Y:S01]  /*15e20*/  FADD.FTZ R9, -R7.reuse, R5 ;  /* 0x0000000507097221 */ /* 0x040fe20000010100 */
[----:B------:R-:W-:-:S03]  /*15e30*/  FMUL.FTZ R36, R7, R34 ;  /* 0x0000002207247220 */ /* 0x000fc60000410000 */
[-C--:B------:R-:W-:Y:S01]  /*15e40*/  FMUL.FTZ R9, R9, R34.reuse ;  /* 0x0000002209097220 */ /* 0x080fe20000410000 */
[-CC-:B------:R-:W-:Y:S01]  /*15e50*/  FFMA.FTZ R14, R14, R34.reuse, -R36.reuse ;  /* 0x000000220e0e7223 */ /* 0x180fe20000010824 */
[-CC-:B------:R-:W-:Y:S01]  /*15e60*/  FFMA.FTZ R181, R15, R34.reuse, -R36.reuse ;  /* 0x000000220fb57223 */ /* 0x180fe20000010824 */
[-CC-:B------:R-:W-:Y:S01]  /*15e70*/  FFMA.FTZ R183, R24, R34.reuse, -R36.reuse ;  /* 0x0000002218b77223 */ /* 0x180fe20000010824 */
[-C--:B------:R-:W-:Y:S01]  /*15e80*/  FFMA.FTZ R24, R25, R34.reuse, -R36 ;  /* 0x0000002219187223 */ /* 0x080fe20000010824 */
[----:B------:R-:W-:Y:S02]  /*15e90*/  @!P1 IMAD R25, R184, 0x8, R2 ;  /* 0x00000008b8199824 */ /* 0x000fe400078e0202 */
[-CC-:B------:R-:W-:Y:S01]  /*15ea0*/  FFMA.FTZ R177, R28, R34.reuse, -R36.reuse ;  /* 0x000000221cb17223 */ /* 0x180fe20000010824 */
[----:B------:R-:W-:Y:S01]  /*15eb0*/  MUFU.EX2 R14, R14 ;  /* 0x0000000e000e7308 */ /* 0x000fe20000000800 */
[----:B------:R-:W-:Y:S01]  /*15ec0*/  FFMA.FTZ R28, R29, R34, -R36 ;  /* 0x000000221d1c7223 */ /* 0x000fe20000010824 */
[----:B------:R-:W-:-:S02]  /*15ed0*/  @!P1 VIADD R29, R25, 0x28840 ;  /* 0x00028840191d9836 */ /* 0x000fc40000000000 */
[-CC-:B------:R-:W-:Y:S01]  /*15ee0*/  FFMA.FTZ R179, R31, R34.reuse, -R36.reuse ;  /* 0x000000221fb37223 */ /* 0x180fe20000010824 */
[----:B------:R-:W-:Y:S01]  /*15ef0*/  IADD3 R31, -R192, 0xb, RZ ;  /* 0x0000000bc01f7810 */ /* 0x000fe20007ffe1ff */
[-CC-:B------:R-:W-:Y:S01]  /*15f00*/  FFMA.FTZ R175, R45, R34.reuse, -R36.reuse ;  /* 0x000000222daf7223 */ /* 0x180fe20000010824 */
[-CC-:B------:R-:W-:Y:S01]  /*15f10*/  FFMA.FTZ R42, R47, R34.reuse, -R36.reuse ;  /* 0x000000222f2a7223 */ /* 0x180fe20000010824 */
[----:B------:R-:W-:Y:S01]  /*15f20*/  @!P1 PRMT R29, RZ, 0x654, R29 ;  /* 0x00000654ff1d9816 */ /* 0x000fe2000000001d */
        /* <DEDUP_REMOVED lines=12> */
[----:B------:R-:W-:-:S04]  /*15ff0*/  FFMA.FTZ R54, R54, R34, -R36 ;  /* 0x0000002236367223 */ /* 0x000fc80000010824 */
        /* <DEDUP_REMOVED lines=19> */
[-CC-:B------:R-:W-:Y:S01]  /*16130*/  FFMA.FTZ R73, R44, R34.reuse, -R56.reuse ;  /* 0x000000222c497223 */ /* 0x180fe20000010838 */
[-C--:B------:R-:W-:Y:S01]  /*16140*/  FFMA.FTZ R56, R81, R34.reuse, -R56 ;  /* 0x0000002251387223 */ /* 0x080fe20000010838 */
[----:B------:R-:W-:Y:S01]  /*16150*/  R2UR UR10, R8 ;  /* 0x00000000080a72ca */ /* 0x000fe200000e0000 */
[----:B------:R0:W1:Y:S01]  /*16160*/  MUFU.EX2 R81, R9 ;  /* 0x0000000900517308 */ /* 0x0000620000000800 */
[-CC-:B------:R-:W-:Y:S01]  /*16170*/  FFMA.FTZ R38, R33, R34.reuse, -R36.reuse ;  /* 0x0000002221267223 */ /* 0x180fe20000010824 */
[-CC-:B------:R-:W-:Y:S01]  /*16180*/  FFMA.FTZ R173, R39, R34.reuse, -R36.reuse ;  /* 0x0000002227ad7223 */ /* 0x180fe20000010824 */
[-CC-:B------:R-:W-:Y:S01]  /*16190*/  FFMA.FTZ R40, R43, R34.reuse, -R36.reuse ;  /* 0x000000222b287223 */ /* 0x180fe20000010824 */
[-CC-:B------:R-:W-:Y:S01]  /*161a0*/  FFMA.FTZ R44, R51, R34.reuse, -R36.reuse ;  /* 0x00000022332c7223 */ /* 0x180fe20000010824 */
[----:B------:R-:W-:-:S03]  /*161b0*/  FFMA.FTZ R8, R57, R34, -R36 ;  /* 0x0000002239087223 */ /* 0x000fc60000010824 */
[----:B------:R-:W-:Y:S01]  /*161c0*/  MUFU.EX2 R38, R38 ;  /* 0x0000002600267308 */ /* 0x000fe20000000800 */
[----:B0-----:R-:W-:-:S05]  /*161d0*/  IMAD.MOV.U32 R9, RZ, RZ, 0x40000040 ;  /* 0x40000040ff097424 */ /* 0x001fca00078e00ff */
[----:B------:R-:W-:Y:S01]  /*161e0*/  R2UR UR11, R9 ;  /* 0x00000000090b72ca */ /* 0x000fe200000e0000 */
[----:B------:R-:W-:Y:S01]  /*161f0*/  FFMA.FTZ R9, R55, R34, -R36 ;  /* 0x0000002237097223 */ /* 0x000fe20000010824 */
[----:B------:R-:W-:Y:S01]  /*16200*/  MUFU.EX2 R173, R173 ;  /* 0x000000ad00ad7308 */ /* 0x000fe20000000800 */
[----:B-1----:R-:W-:-:S04]  /*16210*/  FFMA.FTZ R46, R81, R0, R14 ;  /* 0x00000000512e7223 */ /* 0x002fc8000001000e */
[C---:B------:R-:W-:Y:S01]  /*16220*/  FADD.FTZ R46, R181.reuse, R46 ;  /* 0x0000002eb52e7221 */ /* 0x040fe20000010000 */
[----:B------:R-:W-:Y:S02]  /*16230*/  F2FP.BF16.F32.PACK_AB R181, R181, R14 ;  /* 0x0000000eb5b5723e */ /* 0x000fe400000010ff */
[----:B------:R-:W-:Y:S08]  /*16240*/  MUFU.EX2 R5, R56 ;  /* 0x0000003800057308 */ /* 0x000ff00000000800 */
[----:B------:R-:W-:Y:S08]  /*16250*/  MUFU.EX2 R40, R40 ;  /* 0x0000002800287308 */ /* 0x000ff00000000800 */
[----:B------:R-:W-:Y:S08]  /*16260*/  MUFU.EX2 R44, R44 ;  /* 0x0000002c002c7308 */ /* 0x000ff00000000800 */
[----:B------:R-:W0:Y:S08]  /*16270*/  MUFU.EX2 R9, R9 ;  /* 0x0000000900097308 */ /* 0x000e300000000800 */
[----:B------:R-:W-:Y:S08]  /*16280*/  MUFU.EX2 R8, R8 ;  /* 0x0000000800087308 */ /* 0x000ff00000000800 */
[----:B------:R-:W-:Y:S08]  /*16290*/  MUFU.EX2 R0, R61 ;  /* 0x0000003d00007308 */ /* 0x000ff00000000800 */
[----:B------:R-:W-:Y:S08]  /*162a0*/  MUFU.EX2 R157, R157 ;  /* 0x0000009d009d7308 */ /* 0x000ff00000000800 */
[----:B------:R-:W-:Y:S08]  /*162b0*/  MUFU.EX2 R3, R3 ;  /* 0x0000000300037308 */ /* 0x000ff00000000800 */
[----:B------:R-:W-:Y:S08]  /*162c0*/  MUFU.EX2 R156, R156 ;  /* 0x0000009c009c7308 */ /* 0x000ff00000000800 */
[----:B------:R-:W-:Y:S08]  /*162d0*/  MUFU.EX2 R158, R158 ;  /* 0x0000009e009e7308 */ /* 0x000ff00000000800 */
[----:B------:R-:W-:Y:S08]  /*162e0*/  MUFU.EX2 R159, R159 ;  /* 0x0000009f009f7308 */ /* 0x000ff00000000800 */
[----:B------:R-:W1:Y:S08]  /*162f0*/  MUFU.EX2 R69, R69 ;  /* 0x0000004500457308 */ /* 0x000e700000000800 */
[----:B------:R-:W-:Y:S08]  /*16300*/  MUFU.EX2 R50, R50 ;  /* 0x0000003200327308 */ /* 0x000ff00000000800 */
[----:B------:R-:W2:Y:S08]  /*16310*/  MUFU.EX2 R73, R73 ;  /* 0x0000004900497308 */ /* 0x000eb00000000800 */
[----:B------:R-:W3:Y:S01]  /*16320*/  MUFU.EX2 R79, R79 ;  /* 0x0000004f004f7308 */ /* 0x000ee20000000800 */
[----:B------:R-:W-:-:S02]  /*16330*/  WARPGROUP.DEPBAR.LE gsb0, 0x0 ;  /* 0x00008000000079c5 */ /* 0x000fc40000010000 */
[----:B------:R-:W-:Y:S01]  /*16340*/  WARPGROUP.ARRIVE ;  /* 0x00000000000079c5 */ /* 0x000fe20000000000 */
[----:B------:R-:W-:Y:S01]  /*16350*/  FFMA.FTZ R161, R171, R34, -R36 ;  /* 0x00000022aba17223 */ /* 0x000fe20000010824 */
[----:B0-----:R-:W-:-:S03]  /*16360*/  F2FP.BF16.F32.PACK_AB R171, R9, R6 ;  /* 0x0000000609ab723e */ /* 0x001fc600000010ff */
[----:B------:R-:W-:Y:S01]  /*16370*/  MUFU.EX2 R52, R52 ;  /* 0x0000003400347308 */ /* 0x000fe20000000800 */
[----:B-1----:R-:W-:Y:S01]  /*16380*/  F2FP.BF16.F32.PACK_AB R160, R69, R20 ;  /* 0x0000001445a0723e */ /* 0x002fe200000010ff */
[----:B------:R-:W-:Y:S01]  /*16390*/  HGMMA.64x128x16.F32.BF16 R88, R164, gdesc[UR8].tnspB, R88, gsb0 ;  /* 0x41e00008a4587df0 */ /* 0x000fe20008001858 */
[----:B--2---:R-:W-:-:S05]  /*163a0*/  F2FP.BF16.F32.PACK_AB R162, R73, R26 ;  /* 0x0000001a49a2723e */ /* 0x004fca00000010ff */
[----:B------:R-:W-:Y:S01]  /*163b0*/  MUFU.EX2 R161, R161 ;  /* 0x000000a100a17308 */ /* 0x000fe20000000800 */
[----:B---3--:R-:W-:-:S07]  /*163c0*/  F2FP.BF16.F32.PACK_AB R163, R79, R50 ;  /* 0x000000324fa3723e */ /* 0x008fce00000010ff */
[----:B------:R-:W-:Y:S08]  /*163d0*/  MUFU.EX2 R83, R83 ;  /* 0x0000005300537308 */ /* 0x000ff00000000800 */
[----:B------:R-:W0:Y:S08]  /*163e0*/  MUFU.EX2 R32, R32 ;  /* 0x0000002000207308 */ /* 0x000e300000000800 */
[----:B------:R-:W-:Y:S01]  /*163f0*/  MUFU.EX2 R54, R54 ;  /* 0x0000003600367308 */ /* 0x000fe20000000800 */
[----:B------:R-:W-:-:S02]  /*16400*/  WARPGROUP.DEPBAR.LE gsb0, 0x0 ;  /* 0x00008000000079c5 */ /* 0x000fc40000010000 */
[----:B------:R1:W-:Y:S06]  /*16410*/  BAR.ARV R31, 0x100 ;  /* 0x0004001f0000751d */ /* 0x0003ec0000002000 */
[----:B------:R2:W-:Y:S01]  /*16420*/  @!P1 SYNCS.ARRIVE.TRANS64.RED.A1T0 RZ, [R29+URZ], RZ ;  /* 0x000000ff1dff99a7 */ /* 0x0005e2000810043f */
[----:B0-----:R-:W-:Y:S01]  /*16430*/  F2FP.BF16.F32.PACK_AB R166, R5, R32 ;  /* 0x0000002005a6723e */ /* 0x001fe200000010ff */
[-C--:B------:R-:W-:Y:S01]  /*16440*/  FMUL.FTZ R88, R88, R10.reuse ;  /* 0x0000000a58587220 */ /* 0x080fe20000410000 */
[-C--:B------:R-:W-:Y:S01]  /*16450*/  FMUL.FTZ R89, R89, R10.reuse ;  /* 0x0000000a59597220 */ /* 0x080fe20000410000 */
[-C--:B------:R-:W-:Y:S01]  /*16460*/  FMUL.FTZ R92, R92, R10.reuse ;  /* 0x0000000a5c5c7220 */ /* 0x080fe20000410000 */
[-C--:B------:R-:W-:Y:S01]  /*16470*/  FMUL.FTZ R93, R93, R10.reuse ;  /* 0x0000000a5d5d7220 */ /* 0x080fe20000410000 */
[-C--:B------:R-:W-:Y:S01]  /*16480*/  FMUL.FTZ R96, R96, R10.reuse ;  /* 0x0000000a60607220 */ /* 0x080fe20000410000 */
[----:B------:R-:W-:Y:S01]  /*16490*/  FMUL.FTZ R97, R97, R10 ;  /* 0x0000000a61617220 */ /* 0x000fe20000410000 */
[----:B--2---:R-:W-:-:S02]  /*164a0*/  @!P1 IMAD R29, R11, 0x8, R2 ;  /* 0x000000080b1d9824 */ /* 0x004fc400078e0202 */
[----:B------:R-:W-:Y:S01]  /*164b0*/  FADD.FTZ R11, R183, R46 ;  /* 0x0000002eb70b7221 */ /* 0x000fe20000010000 */
[----:B------:R-:W-:Y:S01]  /*164c0*/  F2FP.BF16.F32.PACK_AB R183, R24, R183 ;  /* 0x000000b718b7723e */ /* 0x000fe200000010ff */
[----:B------:R-:W-:Y:S01]  /*164d0*/  FMUL.FTZ R100, R100, R10 ;  /* 0x0000000a64647220 */ /* 0x000fe20000410000 */
[----:B------:R-:W-:Y:S02]  /*164e0*/  @!P1 VIADD R29, R29, 0x28860 ;  /* 0x000288601d1d9836 */ /* 0x000fe40000000000 */
[----:B------:R-:W-:Y:S01]  /*164f0*/  FADD.FTZ R46, R24, R11 ;  /* 0x0000000b182e7221 */ /* 0x000fe20000010000 */
[----:B------:R-:W-:Y:S01]  /*16500*/  FFMA.FTZ R11, R85, R34, -R36 ;  /* 0x00000022550b7223 */ /* 0x000fe20000010824 */
[-C--:B------:R-:W-:Y:S01]  /*16510*/  FMUL.FTZ R101, R101, R10.reuse ;  /* 0x0000000a65657220 */ /* 0x080fe20000410000 */
[-C--:B------:R-:W-:Y:S01]  /*16520*/  FMUL.FTZ R104, R104, R10.reuse ;  /* 0x0000000a68687220 */ /* 0x080fe20000410000 */
[----:B-1----:R-:W-:Y:S01]  /*16530*/  @!P1 PRMT R31, RZ, 0x654, R29 ;  /* 0x00000654ff1f9816 */ /* 0x002fe2000000001d */
[----:B------:R-:W-:Y:S01]  /*16540*/  FADD.FTZ R29, R21, R48 ;  /* 0x00000030151d7221 */ /* 0x000fe20000010000 */
[----:B------:R-:W-:Y:S01]  /*16550*/  FMUL.FTZ R105, R105, R10 ;  /* 0x0000000a69697220 */ /* 0x000fe20000410000 */
[----:B------:R-:W-:Y:S01]  /*16560*/  MUFU.EX2 R11, R11 ;  /* 0x0000000b000b7308 */ /* 0x000fe20000000800 */
[----:B------:R0:W-:Y:S01]  /*16570*/  @!P1 SYNCS.ARRIVE.TRANS64.RED.A1T0 RZ, [R31+URZ], RZ ;  /* 0x000000ff1fff99a7 */ /* 0x0001e2000810043f */
[----:B------:R-:W-:Y:S01]  /*16580*/  FADD.FTZ R48, R176, R29 ;  /* 0x0000001db0307221 */ /* 0x000fe20000010000 */
[----:B------:R-:W-:Y:S01]  /*16590*/  FADD.FTZ R29, R177, R46 ;  /* 0x0000002eb11d7221 */ /* 0x000fe20000010000 */
[--C-:B------:R-:W-:Y:S01]  /*165a0*/  FFMA.FTZ R46, R67, R34, -R36.reuse ;  /* 0x00000022432e7223 */ /* 0x100fe20000010824 */
[----:B------:R-:W-:Y:S01]  /*165b0*/  F2FP.BF16.F32.PACK_AB R177, R28, R177 ;  /* 0x000000b11cb1723e */ /* 0x000fe200000010ff */
[----:B------:R-:W-:Y:S01]  /*165c0*/  FMUL.FTZ R108, R108, R10 ;  /* 0x0000000a6c6c7220 */ /* 0x000fe20000410000 */
[----:B------:R-:W-:Y:S01]  /*165d0*/  FADD.FTZ R56, R28, R29 ;  /* 0x0000001d1c387221 */ /* 0x000fe20000010000 */
[-C--:B------:R-:W-:Y:S01]  /*165e0*/  FFMA.FTZ R29, R169, R34.reuse, -R36 ;  /* 0x00000022a91d7223 */ /* 0x080fe20000010824 */
[----:B0-----:R-:W-:Y:S01]  /*165f0*/  FADD.FTZ R31, R153, R48 ;  /* 0x00000030991f7221 */ /* 0x001fe20000010000 */
[----:B------:R-:W0:Y:S01]  /*16600*/  MUFU.EX2 R46, R46 ;  /* 0x0000002e002e7308 */ /* 0x000e220000000800 */
[----:B------:R-:W-:Y:S01]  /*16610*/  FFMA.FTZ R48, R71, R34, -R36 ;  /* 0x0000002247307223 */ /* 0x000fe20000010824 */
[----:B------:R-:W-:Y:S01]  /*16620*/  F2FP.BF16.F32.PACK_AB R169, R44, R15 ;  /* 0x0000000f2ca9723e */ /* 0x000fe200000010ff */
[----:B------:R-:W-:Y:S01]  /*16630*/  FADD.FTZ R58, R178, R31 ;  /* 0x0000001fb23a7221 */ /* 0x000fe20000010000 */
[----:B------:R-:W-:Y:S01]  /*16640*/  FADD.FTZ R31, R179, R56 ;  /* 0x00000038b31f7221 */ /* 0x000fe20000010000 */
[----:B------:R-:W-:Y:S01]  /*16650*/  F2FP.BF16.F32.PACK_AB R176, R153, R176 ;  /* 0x000000b099b0723e */ /* 0x000fe200000010ff */
[----:B------:R-:W-:Y:S01]  /*16660*/  FFMA.FTZ R36, R87, R34, -R36 ;  /* 0x0000002257247223 */ /* 0x000fe20000010824 */
[----:B------:R-:W-:Y:S01]  /*16670*/  FADD.FTZ R33, R27, R58 ;  /* 0x0000003a1b217221 */ /* 0x000fe20000010000 */
[----:B------:R-:W-:Y:S01]  /*16680*/  FADD.FTZ R56, R38, R31 ;  /* 0x0000001f26387221 */ /* 0x000fe20000010000 */
[----:B------:R-:W1:Y:S01]  /*16690*/  MUFU.EX2 R29, R29 ;  /* 0x0000001d001d7308 */ /* 0x000e620000000800 */
[----:B------:R-:W-:Y:S01]  /*166a0*/  F2FP.BF16.F32.PACK_AB R153, R25, R8 ;  /* 0x000000081999723e */ /* 0x000fe200000010ff */
        /* <DEDUP_REMOVED lines=10> */
[C---:B------:R-:W-:Y:S01]  /*16750*/  F2FP.BF16.F32.PACK_AB R174, R155.reuse, R174 ;  /* 0x000000ae9bae723e */ /* 0x040fe200000010ff */
[----:B------:R-:W-:Y:S01]  /*16760*/  FMUL.FTZ R116, R116, R10 ;  /* 0x0000000a74747220 */ /* 0x000fe20000410000 */
[----:B------:R-:W-:Y:S01]  /*16770*/  FADD.FTZ R33, R155, R58 ;  /* 0x0000003a9b217221 */ /* 0x000fe20000010000 */
[----:B------:R-:W-:Y:S01]  /*16780*/  FADD.FTZ R56, R42, R31 ;  /* 0x0000001f2a387221 */ /* 0x000fe20000010000 */
[----:B------:R-:W-:Y:S01]  /*16790*/  F2FP.BF16.F32.PACK_AB R155, R3, R0 ;  /* 0x00000000039b723e */ /* 0x000fe200000010ff */
[----:B------:R-:W-:Y:S01]  /*167a0*/  MUFU.EX2 R36, R36 ;  /* 0x0000002400247308 */ /* 0x000fe20000000800 */
        /* <DEDUP_REMOVED lines=41> */
[----:B-1----:R-:W-:Y:S01]  /*16a40*/  FADD.FTZ R9, R29, R24 ;  /* 0x000000181d097221 */ /* 0x002fe20000010000 */
[C---:B------:R-:W-:Y:S01]  /*16a50*/  F2FP.BF16.F32.PACK_AB R158, R159.reuse, R158 ;  /* 0x0000009e9f9e723e */ /* 0x040fe200000010ff */
[-C--:B------:R-:W-:Y:S01]  /*16a60*/  FMUL.FTZ R90, R90, R81.reuse ;  /* 0x000000515a5a7220 */ /* 0x080fe20000410000 */
[----:B------:R-:W-:Y:S01]  /*16a70*/  FADD.FTZ R13, R159, R28 ;  /* 0x0000001c9f0d7221 */ /* 0x000fe20000010000 */
[----:B--2---:R-:W-:Y:S01]  /*16a80*/  FADD.FTZ R6, R48, R9 ;  /* 0x0000000930067221 */ /* 0x004fe20000010000 */
[----:B------:R-:W-:Y:S01]  /*16a90*/  F2FP.BF16.F32.PACK_AB R178, R27, R178 ;  /* 0x000000b21bb2723e */ /* 0x000fe200000010ff */
[----:B------:R-:W-:Y:S01]  /*16aa0*/  FMUL.FTZ R91, R91, R81 ;  /* 0x000000515b5b7220 */ /* 0x000fe20000410000 */
[----:B------:R-:W-:Y:S01]  /*16ab0*/  FADD.FTZ R8, R20, R13 ;  /* 0x0000000d14087221 */ /* 0x000fe20000010000 */
[----:B------:R-:W-:Y:S01]  /*16ac0*/  FADD.FTZ R9, R161, R6 ;  /* 0x00000006a1097221 */ /* 0x000fe20000010000 */
[----:B------:R-:W-:Y:S01]  /*16ad0*/  F2FP.BF16.F32.PACK_AB R179, R38, R179 ;  /* 0x000000b326b3723e */ /* 0x000fe200000010ff */
[-C--:B------:R-:W-:Y:S01]  /*16ae0*/  FMUL.FTZ R94, R94, R81.reuse ;  /* 0x000000515e5e7220 */ /* 0x080fe20000410000 */
[----:B------:R-:W-:Y:S01]  /*16af0*/  FADD.FTZ R3, R69, R8 ;  /* 0x0000000845037221 */ /* 0x000fe20000010000 */
[----:B---3--:R-:W-:Y:S01]  /*16b00*/  FADD.FTZ R9, R14, R9 ;  /* 0x000000090e097221 */ /* 0x008fe20000010000 */
        /* <DEDUP_REMOVED lines=24> */
[----:B------:R-:W-:Y:S01]  /*16c90*/  FADD.FTZ R0, R36, R9 ;  /* 0x0000000924007221 */ /* 0x000fe20000010000 */
        /* <DEDUP_REMOVED lines=33> */
.L_x_9568:
[----:B------:R-:W-:Y:S05]  /*16eb0*/  WARPSYNC.ALL ;  /* 0x0000000000007948 */ /* 0x000fea0003800000 */
[----:B------:R-:W-:Y:S06]  /*16ec0*/  BAR.ARV 0x8, 0x180 ;  /* 0x0206000000007b1d */ /* 0x000fec0000002000 */
[----:B------:R-:W-:Y:S05]  /*16ed0*/  @!P0 BRA `(.L_x_9579) ;  /* 0x0000000000048947 */ /* 0x000fea0003800000 */
[----:B------:R-:W-:Y:S01]  /*16ee0*/  BPT.TRAP 0x1 ;  /* 0x000000040000795c */ /* 0x000fe20000300000 */
.L_x_9579:
[----:B------:R-:W-:Y:S01]  /*16ef0*/  IMAD R11, R184, 0x8, R2 ;  /* 0x00000008b80b7824 */ /* 0x000fe200078e0202 */
[----:B------:R-:W-:-:S04]  /*16f00*/  SHF.L.U32 R4, R186, 0x1f, RZ ;  /* 0x0000001fba047819 */ /* 0x000fc800000006ff */
[----:B------:R0:W1:Y:S01]  /*16f10*/  SYNCS.PHASECHK.TRANS64.TRYWAIT P2, [R11+URZ+0x28850], R4 ;  /* 0x028850040b0075a7 */ /* 0x000062000804017f */
[----:B------:R-:W-:Y:S05]  /*16f20*/  @!P0 BRA `(.L_x_9580) ;  /* 0x0000000000048947 */ /* 0x000fea0003800000 */
[----:B------:R-:W-:Y:S01]  /*16f30*/  BPT.TRAP 0x1 ;  /* 0x000000040000795c */ /* 0x000fe20000300000 */
.L_x_9580:
[----:B------:R-:W-:-:S05]  /*16f40*/  VIADD R2, R2, 0x400 ;  /* 0x0000040002027836 */ /* 0x000fca0000000000 */
[----:B------:R-:W-:-:S04]  /*16f50*/  SHF.R.U32.HI R2, RZ, 0x4, R2 ;  /* 0x00000004ff027819 */ /* 0x000fc80000011602 */
[----:B------:R-:W-:-:S04]  /*16f60*/  LOP3.LUT R2, R2, 0x3fff, RZ, 0xc0, !PT ;  /* 0x00003fff02027812 */ /* 0x000fc800078ec0ff */
[----:B------:R-:W-:Y:S01]  /*16f70*/  LOP3.LUT R5, R2, 0x4000000, RZ, 0xfc, !PT ;  /* 0x0400000002057812 */ /* 0x000fe200078efcff */
[----:B-1----:R-:W-:Y:S06]  /*16f80*/  @P2 BRA `(.L_x_9581) ;  /* 0x0000000000082947 */ /* 0x002fec0003800000 */
[----:B------:R-:W1:Y:S02]  /*16f90*/  SYNCS.PHASECHK.TRANS64.TRYWAIT P0, [R11+URZ+0x28850], R4 ;  /* 0x028850040b0075a7 */ /* 0x000e64000800017f */
[----:B-1----:R-:W-:Y:S05]  /*16fa0*/  @!P0 BRA `(.L_x_9582) ;  /* 0x000000b800108947 */ /* 0x002fea0003800000 */
.L_x_9581:
        /* <DEDUP_REMOVED lines=10> */
[----:B------:R-:W-:Y:S02]  /*17050*/  VIADD R184, R184, 0x1 ;  /* 0x00000001b8b87836 */ /* 0x000fe40000000000 */
[----:B------:R-:W-:Y:S02]  /*17060*/  @!P1 VIADD R10, R11, 0x28860 ;  /* 0x000288600b0a9836 */ /* 0x000fe40000000000 */
[----:B------:R-:W-:Y:S01]  /*17070*/  VIADD R214, R214, 0x1 ;  /* 0x00000001d6d67836 */ /* 0x000fe20000000000 */
[----:B------:R-:W-:Y:S02]  /*17080*/  ISETP.NE.AND P0, PT, R184, 0x2, PT ;  /* 0x00000002b800780c */ /* 0x000fe40003f05270 */
[----:B------:R-:W-:Y:S01]  /*17090*/  @!P1 PRMT R10, RZ, 0x654, R10 ;  /* 0x00000654ff0a9816 */ /* 0x000fe2000000000a */
        /* <DEDUP_REMOVED lines=106> */
[----:B------:R-:W-:Y:S01]  /*17740*/  PLOP3.LUT P1, PT, PT, PT, PT, 0x8, 0x0 ;  /* 0x000000000000781c */ /* 0x000fe20003f2e170 */
        /* <DEDUP_REMOVED lines=32> */
.L_x_9499:
        /* <DEDUP_REMOVED lines=13> */
[----:B------:R-:W-:Y:S01]  /*17a20*/  F2FP.BF16.F32.PACK_AB R10, R93, R10 ;  /* 0x0000000a5d0a723e */ /* 0x000fe200000010ff */
[----:B------:R-:W-:Y:S01]  /*17a30*/  IMAD.MOV.U32 R48, RZ, RZ, RZ ;  /* 0x000000ffff307224 */ /* 0x000fe200078e00ff */
[----:B------:R-:W-:Y:S02]  /*17a40*/  F2FP.BF16.F32.PACK_AB R11, R11, R94 ;  /* 0x0000005e0b0b723e */ /* 0x000fe400000010ff */
[----:B------:R-:W-:Y:S01]  /*17a50*/  F2FP.BF16.F32.PACK_AB R34, R133, R34 ;  /* 0x000000228522723e */ /* 0x000fe200000010ff */
[----:B------:R-:W-:Y:S01]  /*17a60*/  ULDC.64 UR4, c[0x0][0xc00] ;  /* 0x0003000000047ab9 */ /* 0x000fe20000000a00 */
[----:B------:R-:W-:Y:S01]  /*17a70*/  F2FP.BF16.F32.PACK_AB R36, R137, R36 ;  /* 0x000000248924723e */ /* 0x000fe200000010ff */
[----:B------:R-:W3:Y:S01]  /*17a80*/  LDC R55, c[0x0][0xbe8] ;  /* 0x0002fa00ff377b82 */ /* 0x000ee20000000800 */
[----:B------:R-:W-:-:S02]  /*17a90*/  F2FP.BF16.F32.PACK_AB R38, R141, R38 ;  /* 0x000000268d26723e */ /* 0x000fc400000010ff */
[----:B------:R-:W-:Y:S02]  /*17aa0*/  F2FP.BF16.F32.PACK_AB R39, R39, R142 ;  /* 0x0000008e2727723e */ /* 0x000fe400000010ff */
[----:B------:R-:W-:Y:S02]  /*17ab0*/  MOV R20, R2 ;  /* 0x0000000200147202 */ /* 0x000fe40000000f00 */
[----:B--2---:R-:W-:-:S03]  /*17ac0*/  MOV R21, R5 ;  /* 0x0000000500157202 */ /* 0x004fc60000000f00 */
[----:B------:R-:W-:-:S03]  /*17ad0*/  IMAD.WIDE R8, R226, 0x2, R20 ;  /* 0x00000002e2087825 */ /* 0x000fc600078e0214 */
[C---:B------:R-:W-:Y:S02]  /*17ae0*/  IADD3 R41, P5, R8.reuse, 0x20, RZ ;  /* 0x0000002008297810 */ /* 0x040fe40007fbe0ff */
[C---:B------:R-:W-:Y:S02]  /*17af0*/  LOP3.LUT R33, R8.reuse, 0x380, RZ, 0xc0, !PT ;  /* 0x0000038008217812 */ /* 0x040fe400078ec0ff */
[C---:B------:R-:W-:Y:S01]  /*17b00*/  IADD3 R43, P0, R8.reuse, 0x40, RZ ;  /* 0x00000040082b7810 */ /* 0x040fe20007f1e0ff */
[--C-:B------:R-:W-:Y:S01]  /*17b10*/  IMAD.X R5, RZ, RZ, R9.reuse, P5 ;  /* 0x000000ffff057224 */ /* 0x100fe200028e0609 */
[C---:B------:R-:W-:Y:S02]  /*17b20*/  IADD3 R53, P5, R8.reuse, 0x4060, RZ ;  /* 0x0000406008357810 */ /* 0x040fe40007fbe0ff */
[----:B------:R-:W-:Y:S01]  /*17b30*/  IADD3 R45, P1, R8, 0x60, RZ ;  /* 0x00000060082d7810 */ /* 0x000fe20007f3e0ff */
[----:B------:R-:W-:Y:S01]  /*17b40*/  IMAD.X R7, RZ, RZ, R9, P0 ;  /* 0x000000ffff077224 */ /* 0x000fe200000e0609 */
[----:B-1----:R-:W-:-:S02]  /*17b50*/  LOP3.LUT R28, R53, 0x380, RZ, 0xc0, !PT ;  /* 0x00000380351c7812 */ /* 0x002fc400078ec0ff */
[----:B------:R-:W-:Y:S01]  /*17b60*/  SHF.R.U64 R33, R33, 0x3, RZ ;  /* 0x0000000321217819 */ /* 0x000fe200000012ff */
[--C-:B------:R-:W-:Y:S01]  /*17b70*/  IMAD.X R13, RZ, RZ, R9.reuse, P1 ;  /* 0x000000ffff0d7224 */ /* 0x100fe200008e0609 */
[----:B------:R-:W-:Y:S02]  /*17b80*/  LOP3.LUT R4, R41, 0x380, RZ, 0xc0, !PT ;  /* 0x0000038029047812 */ /* 0x000fe400078ec0ff */
[----:B------:R-:W-:Y:S02]  /*17b90*/  LOP3.LUT R6, R43, 0x380, RZ, 0xc0, !PT ;  /* 0x000003802b067812 */ /* 0x000fe400078ec0ff */
[C---:B------:R-:W-:Y:S02]  /*17ba0*/  IADD3 R47, P2, R8.reuse, 0x4000, RZ ;  /* 0x00004000082f7810 */ /* 0x040fe40007f5e0ff */
[C---:B------:R-:W-:Y:S02]  /*17bb0*/  IADD3 R49, P3, R8.reuse, 0x4020, RZ ;  /* 0x0000402008317810 */ /* 0x040fe40007f7e0ff */
[----:B------:R-:W-:Y:S01]  /*17bc0*/  IADD3 R51, P4, R8, 0x4040, RZ ;  /* 0x0000404008337810 */ /* 0x000fe20007f9e0ff */
[--C-:B------:R-:W-:Y:S01]  /*17bd0*/  IMAD.X R15, RZ, RZ, R9.reuse, P2 ;  /* 0x000000ffff0f7224 */ /* 0x100fe200010e0609 */
[----:B------:R-:W-:Y:S01]  /*17be0*/  SHF.R.U64 R28, R28, 0x3, RZ ;  /* 0x000000031c1c7819 */ /* 0x000fe200000012ff */
[--C-:B------:R-:W-:Y:S01]  /*17bf0*/  IMAD.X R25, RZ, RZ, R9.reuse, P3 ;  /* 0x000000ffff197224 */ /* 0x100fe200018e0609 */
[----:B------:R-:W-:Y:S01]  /*17c00*/  LOP3.LUT R12, R45, 0x380, RZ, 0xc0, !PT ;  /* 0x000003802d0c7812 */ /* 0x000fe200078ec0ff */
[--C-:B------:R-:W-:Y:S01]  /*17c10*/  IMAD.X R27, RZ, RZ, R9.reuse, P4 ;  /* 0x000000ffff1b7224 */ /* 0x100fe200020e0609 */
[----:B------:R-:W-:Y:S01]  /*17c20*/  LOP3.LUT R8, R33, R8, RZ, 0x3c, !PT ;  /* 0x0000000821087212 */ /* 0x000fe200078e3cff */
[----:B------:R-:W-:Y:S01]  /*17c30*/  IMAD.X R33, RZ, RZ, R9, P5 ;  /* 0x000000ffff217224 */ /* 0x000fe200028e0609 */
[----:B------:R-:W-:-:S02]  /*17c40*/  SHF.R.U64 R4, R4, 0x3, RZ ;  /* 0x0000000304047819 */ /* 0x000fc400000012ff */
[----:B------:R-:W-:Y:S02]  /*17c50*/  SHF.R.U64 R6, R6, 0x3, RZ ;  /* 0x0000000306067819 */ /* 0x000fe400000012ff */
[----:B------:R-:W-:Y:S02]  /*17c60*/  LOP3.LUT R14, R47, 0x380, RZ, 0xc0, !PT ;  /* 0x000003802f0e7812 */ /* 0x000fe400078ec0ff */
[----:B------:R-:W-:Y:S02]  /*17c70*/  LOP3.LUT R32, R28, R53, RZ, 0x3c, !PT ;  /* 0x000000351c207212 */ /* 0x000fe400078e3cff */
[----:B------:R-:W-:Y:S02]  /*17c80*/  SHF.R.U64 R12, R12, 0x3, RZ ;  /* 0x000000030c0c7819 */ /* 0x000fe400000012ff */
[----:B------:R-:W-:Y:S02]  /*17c90*/  LOP3.LUT R24, R49, 0x380, RZ, 0xc0, !PT ;  /* 0x0000038031187812 */ /* 0x000fe400078ec0ff */
[----:B------:R-:W-:-:S02]  /*17ca0*/  LOP3.LUT R26, R51, 0x380, RZ, 0xc0, !PT ;  /* 0x00000380331a7812 */ /* 0x000fc400078ec0ff */
[----:B------:R-:W-:Y:S02]  /*17cb0*/  MOV R28, R8 ;  /* 0x00000008001c7202 */ /* 0x000fe40000000f00 */
[----:B------:R-:W-:Y:S02]  /*17cc0*/  LOP3.LUT R4, R4, R41, RZ, 0x3c, !PT ;  /* 0x0000002904047212 */ /* 0x000fe400078e3cff */
[----:B------:R-:W-:Y:S02]  /*17cd0*/  LOP3.LUT R6, R6, R43, RZ, 0x3c, !PT ;  /* 0x0000002b06067212 */ /* 0x000fe400078e3cff */
[----:B------:R-:W-:Y:S02]  /*17ce0*/  F2FP.BF16.F32.PACK_AB R8, R89, R88 ;  /* 0x000000585908723e */ /* 0x000fe400000010ff */
[----:B------:R-:W-:Y:S02]  /*17cf0*/  F2FP.BF16.F32.PACK_AB R9, R91, R90 ;  /* 0x0000005a5b09723e */ /* 0x000fe400000010ff */
[----:B------:R-:W-:-:S02]  /*17d00*/  SHF.R.U64 R14, R14, 0x3, RZ ;  /* 0x000000030e0e7819 */ /* 0x000fc400000012ff */
[----:B------:R-:W-:Y:S01]  /*17d10*/  LOP3.LUT R12, R12, R45, RZ, 0x3c, !PT ;  /* 0x0000002d0c0c7212 */ /* 0x000fe200078e3cff */
[----:B------:R1:W-:Y:S01]  /*17d20*/  STSM.16.M88.4 [R28], R8 ;  /* 0x000000081c007844 */ /* 0x0003e20000000200 */
[----:B------:R-:W-:Y:S02]  /*17d30*/  SHF.R.U64 R24, R24, 0x3, RZ ;  /* 0x0000000318187819 */ /* 0x000fe400000012ff */
[----:B------:R-:W-:Y:S02]  /*17d40*/  SHF.R.U64 R26, R26, 0x3, RZ ;  /* 0x000000031a1a7819 */ /* 0x000fe400000012ff */
[----:B------:R-:W-:Y:S02]  /*17d50*/  MOV R45, R4 ;  /* 0x00000004002d7202 */ /* 0x000fe40000000f00 */
[----:B------:R-:W-:Y:S02]  /*17d60*/  MOV R44, R6 ;  /* 0x00000006002c7202 */ /* 0x000fe40000000f00 */
[----:B------:R-:W-:-:S02]  /*17d70*/  F2FP.BF16.F32.PACK_AB R4, R97, R96 ;  /* 0x000000606104723e */ /* 0x000fc400000010ff */
[----:B------:R-:W-:Y:S02]  /*17d80*/  F2FP.BF16.F32.PACK_AB R5, R99, R98 ;  /* 0x000000626305723e */ /* 0x000fe400000010ff */
[----:B------:R-:W-:Y:S02]  /*17d90*/  F2FP.BF16.F32.PACK_AB R6, R101, R100 ;  /* 0x000000646506723e */ /* 0x000fe400000010ff */
[----:B------:R-:W-:Y:S02]  /*17da0*/  F2FP.BF16.F32.PACK_AB R7, R103, R102 ;  /* 0x000000666707723e */ /* 0x000fe400000010ff */
[----:B------:R-:W-:Y:S02]  /*17db0*/  LOP3.LUT R14, R14, R47, RZ, 0x3c, !PT ;  /* 0x0000002f0e0e7212 */ /* 0x000fe400078e3cff */
[----:B-1----:R-:W-:Y:S01]  /*17dc0*/  F2FP.BF16.F32.PACK_AB R8, R105, R104 ;  /* 0x000000686908723e */ /* 0x002fe200000010ff */
[----:B------:R-:W-:Y:S01]  /*17dd0*/  STSM.16.M88.4 [R45], R4 ;  /* 0x000000042d007844 */ /* 0x000fe20000000200 */
[----:B------:R-:W-:-:S02]  /*17de0*/  F2FP.BF16.F32.PACK_AB R9, R107, R106 ;  /* 0x0000006a6b09723e */ /* 0x000fc400000010ff */
[----:B------:R-:W-:Y:S02]  /*17df0*/  F2FP.BF16.F32.PACK_AB R10, R109, R108 ;  /* 0x0000006c6d0a723e */ /* 0x000fe400000010ff */
[----:B------:R-:W-:Y:S02]  /*17e00*/  F2FP.BF16.F32.PACK_AB R11, R111, R110 ;  /* 0x0000006e6f0b723e */ /* 0x000fe400000010ff */
[----:B------:R-:W-:Y:S02]  /*17e10*/  LOP3.LUT R24, R24, R49, RZ, 0x3c, !PT ;  /* 0x0000003118187212 */ /* 0x000fe400078e3cff */
[----:B------:R-:W-:Y:S01]  /*17e20*/  LOP3.LUT R26, R26, R51, RZ, 0x3c, !PT ;  /* 0x000000331a1a7212 */ /* 0x000fe200078e3cff */
[----:B------:R1:W-:Y:S01]  /*17e30*/  STSM.16.M88.4 [R44], R8 ;  /* 0x000000082c007844 */ /* 0x0003e20000000200 */
[----:B------:R-:W-:Y:S02]  /*17e40*/  MOV R43, R12 ;  /* 0x0000000c002b7202 */ /* 0x000fe40000000f00 */
[----:B------:R-:W-:-:S02]  /*17e50*/  MOV R42, R14 ;  /* 0x0000000e002a7202 */ /* 0x000fc40000000f00 */
[----:B------:R-:W-:Y:S02]  /*17e60*/  MOV R41, R24 ;  /* 0x0000001800297202 */ /* 0x000fe40000000f00 */
[----:B------:R-:W-:Y:S02]  /*17e70*/  MOV R40, R26 ;  /* 0x0000001a00287202 */ /* 0x000fe40000000f00 */
[----:B------:R-:W-:Y:S02]  /*17e80*/  F2FP.BF16.F32.PACK_AB R12, R37, R112 ;  /* 0x00000070250c723e */ /* 0x000fe400000010ff */
[----:B------:R-:W-:Y:S02]  /*17e90*/  F2FP.BF16.F32.PACK_AB R13, R115, R114 ;  /* 0x00000072730d723e */ /* 0x000fe400000010ff */
[----:B------:R-:W-:Y:S02]  /*17ea0*/  F2FP.BF16.F32.PACK_AB R14, R117, R116 ;  /* 0x00000074750e723e */ /* 0x000fe400000010ff */
[----:B------:R-:W-:-:S02]  /*17eb0*/  F2FP.BF16.F32.PACK_AB R15, R119, R118 ;  /* 0x00000076770f723e */ /* 0x000fc400000010ff */
[----:B------:R-:W-:Y:S02]  /*17ec0*/  MOV R28, R32 ;  /* 0x00000020001c7202 */ /* 0x000fe40000000f00 */
[----:B------:R-:W-:Y:S01]  /*17ed0*/  F2FP.BF16.F32.PACK_AB R24, R121, R120 ;  /* 0x000000787918723e */ /* 0x000fe200000010ff */
[----:B------:R-:W-:Y:S01]  /*17ee0*/  STSM.16.M88.4 [R43], R12 ;  /* 0x0000000c2b007844 */ /* 0x000fe20000000200 */
[----:B------:R-:W-:Y:S02]  /*17ef0*/  F2FP.BF16.F32.PACK_AB R25, R123, R122 ;  /* 0x0000007a7b19723e */ /* 0x000fe400000010ff */
[----:B------:R-:W-:Y:S02]  /*17f00*/  F2FP.BF16.F32.PACK_AB R26, R125, R124 ;  /* 0x0000007c7d1a723e */ /* 0x000fe400000010ff */
[----:B------:R-:W-:Y:S02]  /*17f10*/  F2FP.BF16.F32.PACK_AB R27, R127, R126 ;  /* 0x0000007e7f1b723e */ /* 0x000fe400000010ff */
[----:B------:R-:W-:-:S02]  /*17f20*/  F2FP.BF16.F32.PACK_AB R32, R35, R128 ;  /* 0x000000802320723e */ /* 0x000fc400000010ff */
[----:B------:R-:W-:Y:S01]  /*17f30*/  ISETP.NE.U32.AND P0, PT, RZ, UR4, PT ;  /* 0x00000004ff007c0c */ /* 0x000fe2000bf05070 */
[----:B------:R-:W-:Y:S01]  /*17f40*/  STSM.16.M88.4 [R42], R24 ;  /* 0x000000182a007844 */ /* 0x000fe20000000200 */
[----:B-1----:R-:W-:Y:S02]  /*17f50*/  IADD3 R8, P1, R208, UR4, RZ ;  /* 0x00000004d0087c10 */ /* 0x002fe4000ff3e0ff */
        /* <DEDUP_REMOVED lines=9> */
[----:B------:R-:W-:Y:S02]  /*17ff0*/  ISETP.NE.AND.EX P0, PT, RZ, UR5, PT, P0 ;  /* 0x00000005ff007c0c */ /* 0x000fe4000bf05300 */
[----:B------:R-:W-:Y:S01]  /*18000*/  IADD3.X R9, R209, UR5, RZ, P1, !PT ;  /* 0x00000005d1097c10 */ /* 0x000fe20008ffe4ff */
[----:B------:R-:W-:Y:S01]  /*18010*/  ULDC.64 UR4, c[0x0][0xc08] ;  /* 0x0003020000047ab9 */ /* 0x000fe20000000a00 */
[----:B------:R1:W-:Y:S01]  /*18020*/  STSM.16.M88.4 [R28], R4 ;  /* 0x000000041c007844 */ /* 0x0003e20000000200 */
[----:B------:R-:W-:Y:S01]  /*18030*/  BAR.SYNC.DEFER_BLOCKING 0x1, 0x100 ;  /* 0x0044000000007b1d */ /* 0x000fe20000010000 */
[----:B------:R-:W-:-:S04]  /*18040*/  ISETP.NE.U32.AND P2, PT, RZ, UR4, PT ;  /* 0x00000004ff007c0c */ /* 0x000fc8000bf45070 */
[----:B------:R-:W-:-:S13]  /*18050*/  ISETP.NE.AND.EX P2, PT, RZ, UR5, PT, P2 ;  /* 0x00000005ff007c0c */ /* 0x000fda000bf45320 */
[----:B------:R-:W-:Y:S01]  /*18060*/  @P2 IADD3 R208, P3, R208, UR4, RZ ;  /* 0x00000004d0d02c10 */ /* 0x000fe2000ff7e0ff */
[----:B------:R-:W-:Y:S02]  /*18070*/  ULDC UR4, c[0x0][0xa88] ;  /* 0x0002a20000047ab9 */ /* 0x000fe40000000800 */
[----:B-1----:R-:W-:Y:S01]  /*18080*/  IMAD.U32 R6, RZ, RZ, UR4 ;  /* 0x00000004ff067e24 */ /* 0x002fe2000f8e00ff */
[----:B------:R-:W-:Y:S01]  /*18090*/  @P2 IADD3.X R209, R209, UR5, RZ, P3, !PT ;  /* 0x00000005d1d12c10 */ /* 0x000fe20009ffe4ff */
[----:B------:R1:W5:Y:S01]  /*180a0*/  @P0 LDG.E R48, desc[UR40][R8.64] ;  /* 0x0000002808300981 */ /* 0x000362000c1e1900 */
[----:B---3--:R-:W-:Y:S01]  /*180b0*/  ISETP.NE.AND P1, PT, R55, 0x1, PT ;  /* 0x000000013700780c */ /* 0x008fe20003f25270 */
[----:B------:R-:W-:Y:S02]  /*180c0*/  IMAD.IADD R13, R204, 0x1, R191 ;  /* 0x00000001cc0d7824 */ /* 0x000fe400078e02bf */
        /* <DEDUP_REMOVED lines=8> */
.L_x_9585:
[----:B------:R-:W-:Y:S01]  /*18150*/  SHF.R.S32.HI R28, RZ, 0x1f, R207 ;  /* 0x0000001fff1c7819 */ /* 0x000fe200000114cf */
[----:B--2---:R-:W-:Y:S01]  /*18160*/  @P1 IMAD.HI.U32 R4, R13, R10, RZ ;  /* 0x0000000a0d041227 */ /* 0x004fe200078e00ff */
[----:B------:R-:W-:Y:S01]  /*18170*/  ULDC.64 UR4, c[0x0][0xb90] ;  /* 0x0002e40000047ab9 */ /* 0x000fe20000000a00 */
[----:B-----5:R-:W-:Y:S02]  /*18180*/  SHF.R.S32.HI R49, RZ, 0x1f, R48 ;  /* 0x0000001fff317819 */ /* 0x020fe40000011430 */
[----:B------:R-:W-:Y:S01]  /*18190*/  IMAD R8, R28, UR4, RZ ;  /* 0x000000041c087c24 */ /* 0x000fe2000f8e02ff */
[----:B------:R-:W-:Y:S01]  /*181a0*/  SEL R217, R217, RZ, !P0 ;  /* 0x000000ffd9d97207 */ /* 0x000fe20004000000 */
[----:B------:R-:W-:Y:S01]  /*181b0*/  IMAD.MOV.U32 R7, RZ, RZ, R13 ;  /* 0x000000ffff077224 */ /* 0x000fe200078e000d */
[----:B---3--:R-:W-:Y:S01]  /*181c0*/  @P1 SHF.R.U32.HI R7, RZ, R11, R4 ;  /* 0x0000000bff071219 */ /* 0x008fe20000011604 */
[----:B------:R-:W-:Y:S01]  /*181d0*/  IMAD.WIDE.U32 R4, R207, UR4, R48 ;  /* 0x00000004cf047c25 */ /* 0x000fe2000f8e0030 */
[----:B------:R-:W-:-:S03]  /*181e0*/  SEL R57, R210, RZ, !P0 ;  /* 0x000000ffd2397207 */ /* 0x000fc60004000000 */
[----:B------:R-:W-:Y:S01]  /*181f0*/  IMAD R9, R207, UR5, R8 ;  /* 0x00000005cf097c24 */ /* 0x000fe2000f8e0208 */
[----:B------:R-:W-:Y:S01]  /*18200*/  ULDC.64 UR4, c[0x0][0xb98] ;  /* 0x0002e60000047ab9 */ /* 0x000fe20000000a00 */
[----:B------:R-:W-:Y:S02]  /*18210*/  IMAD.MOV R8, RZ, RZ, -R7 ;  /* 0x000000ffff087224 */ /* 0x000fe400078e0a07 */
[----:B------:R-:W-:Y:S02]  /*18220*/  IMAD.IADD R5, R5, 0x1, R9 ;  /* 0x0000000105057824 */ /* 0x000fe400078e0209 */
[----:B------:R-:W-:Y:S02]  /*18230*/  IMAD R9, R55, R8, R13 ;  /* 0x0000000837097224 */ /* 0x000fe400078e020d */
[----:B------:R-:W-:Y:S02]  /*18240*/  IMAD.IADD R11, R16, 0x1, R227 ;  /* 0x00000001100b7824 */ /* 0x000fe400078e02e3 */
        /* <DEDUP_REMOVED lines=57> */
[----:B------:R-:W-:Y:S01]  /*185e0*/  IMAD R3, R49, UR4, RZ ;  /* 0x0000000431037c24 */ /* 0x000fe2000f8e02ff */
[----:B------:R-:W-:Y:S01]  /*185f0*/  SHF.R.U64 R7, R7, 0x3, RZ ;  /* 0x0000000307077819 */ /* 0x000fe200000012ff */
[----:B--2---:R2:W-:Y:S01]  /*18600*/  @!P0 ST.E desc[UR40][R52.64], R0 ;  /* 0x0000000034008985 */ /* 0x0045e2000c101928 */
[----:B------:R-:W-:Y:S02]  /*18610*/  SHF.R.U64 R4, R4, 0x3, RZ ;  /* 0x0000000304047819 */ /* 0x000fe400000012ff */
[----:B------:R-:W-:Y:S02]  /*18620*/  SHF.R.U64 R36, R36, 0x3, RZ ;  /* 0x0000000324247819 */ /* 0x000fe400000012ff */
[----:B------:R-:W3:Y:S01]  /*18630*/  @P1 LDC R49, c[0x0][0xbf0] ;  /* 0x0002fc00ff311b82 */ /* 0x000ee20000000800 */
[----:B------:R-:W-:Y:S01]  /*18640*/  SHF.R.U64 R40, R40, 0x3, RZ ;  /* 0x0000000328287819 */ /* 0x000fe200000012ff */
[----:B------:R-:W-:Y:S01]  /*18650*/  IMAD R3, R48, UR5, R3 ;  /* 0x0000000530037c24 */ /* 0x000fe2000f8e0203 */
[----:B------:R-:W-:Y:S01]  /*18660*/  LOP3.LUT R20, R7, R20, RZ, 0x3c, !PT ;  /* 0x0000001407147212 */ /* 0x000fe200078e3cff */
[----:B------:R-:W5:Y:S01]  /*18670*/  LD.E.128 R8, desc[UR40][R8.64] ;  /* 0x0000002808087980 */ /* 0x000f62000c101d00 */
        /* <DEDUP_REMOVED lines=21> */
[----:B-1----:R-:W-:Y:S01]  /*187d0*/  @P1 IMAD.HI.U32 R0, R48, R51, RZ ;  /* 0x0000003330001227 */ /* 0x002fe200078e00ff */
[----:B------:R-:W-:Y:S01]  /*187e0*/  @!PT LDS RZ, [RZ] ;  /* 0x00000000fffff984 */ /* 0x000fe20000000800 */
[----:B------:R-:W-:Y:S01]  /*187f0*/  @!PT LDS RZ, [RZ] ;  /* 0x00000000fffff984 */ /* 0x000fe20000000800 */
[----:B------:R-:W-:Y:S01]  /*18800*/  @!PT LDS RZ, [RZ] ;  /* 0x00000000fffff984 */ /* 0x000fe20000000800 */
[----:B------:R-:W-:Y:S01]  /*18810*/  @!PT LDS RZ, [RZ] ;  /* 0x00000000fffff984 */ /* 0x000fe20000000800 */
[----:B------:R1:W-:Y:S06]  /*18820*/  MEMBAR.ALL.CTA ;  /* 0x0000000000007992 */ /* 0x0003ec0000008000 */
[----:B-1----:R-:W1:Y:S01]  /*18830*/  FENCE.VIEW.ASYNC.S ;  /* 0x00000000000073c6 */ /* 0x002e620000000000 */
[----:B------:R-:W-:Y:S02]  /*18840*/  IMAD.IADD R21, R21, 0x1, R3 ;  /* 0x0000000115157824 */ /* 0x000fe400078e0203 */
[----:B------:R-:W-:Y:S01]  /*18850*/  IMAD.MOV.U32 R3, RZ, RZ, R48 ;  /* 0x000000ffff037224 */ /* 0x000fe200078e0030 */
[----:B---3--:R-:W-:Y:S01]  /*18860*/  @P1 SHF.R.U32.HI R3, RZ, R49, R0 ;  /* 0x00000031ff031219 */ /* 0x008fe20000011600 */
[----:B------:R-:W-:-:S02]  /*18870*/  IMAD R28, R217, UR4, RZ ;  /* 0x00000004d91c7c24 */ /* 0x000fc4000f8e02ff */
        /* <DEDUP_REMOVED lines=14> */
[----:B------:R-:W-:Y:S02]  /*18960*/  IMAD R28, R0, UR4, RZ ;  /* 0x00000004001c7c24 */ /* 0x000fe4000f8e02ff */
[----:B------:R-:W-:-:S02]  /*18970*/  VIADD R0, R50, 0x20 ;  /* 0x0000002032007836 */ /* 0x000fc40000000000 */
[C---:B------:R-:W-:Y:S02]  /*18980*/  IMAD R51, R49.reuse, UR5, R28 ;  /* 0x0000000531337c24 */ /* 0x040fe4000f8e021c */
[----:B------:R-:W-:Y:S01]  /*18990*/  IMAD.WIDE.U32 R20, R49, UR4, R20 ;  /* 0x0000000431147c25 */ /* 0x000fe2000f8e0014 */
[-C--:B------:R-:W-:Y:S01]  /*189a0*/  ISETP.GE.AND P0, PT, R0, R59.reuse, PT ;  /* 0x0000003b0000720c */ /* 0x080fe20003f06270 */
[----:B------:R-:W-:Y:S01]  /*189b0*/  ULDC.64 UR4, c[0x0][0xa80] ;  /* 0x0002a00000047ab9 */ /* 0x000fe20000000a00 */
[----:B------:R-:W-:Y:S01]  /*189c0*/  ISETP.GE.AND P2, PT, R50, R59, PT ;  /* 0x0000003b3200720c */ /* 0x000fe20003f46270 */
[----:B------:R-:W-:Y:S02]  /*189d0*/  VIADD R0, R2, 0x28820 ;  /* 0x0002882002007836 */ /* 0x000fe40000000000 */
[----:B------:R-:W-:Y:S01]  /*189e0*/  VIADD R3, R50, 0x40 ;  /* 0x0000004032037836 */ /* 0x000fe20000000000 */
[----:B------:R-:W-:Y:S01]  /*189f0*/  LEA R28, P3, R20, UR4, 0x1 ;  /* 0x00000004141c7c11 */ /* 0x000fe2000f8608ff */
[----:B------:R-:W-:Y:S01]  /*18a00*/  IMAD.IADD R21, R21, 0x1, R51 ;  /* 0x0000000115157824 */ /* 0x000fe200078e0233 */
[----:B------:R-:W-:-:S02]  /*18a10*/  PRMT R0, RZ, 0x654, R0 ;  /* 0x00000654ff007816 */ /* 0x000fc40000000000 */
[----:B------:R-:W-:Y:S02]  /*18a20*/  ISETP.GE.AND P1, PT, R3, R59, PT ;  /* 0x0000003b0300720c */ /* 0x000fe40003f26270 */
[----:B------:R-:W-:Y:S01]  /*18a30*/  LEA.HI.X R3, R20, UR5, R21, 0x1, P3 ;  /* 0x0000000514037c11 */ /* 0x000fe200098f0c15 */
[----:B-1----:R1:W-:Y:S01]  /*18a40*/  SYNCS.ARRIVE.TRANS64.RED.A1T0 RZ, [R0+URZ], RZ ;  /* 0x000000ff00ff79a7 */ /* 0x0023e2000810043f */
[----:B------:R2:W3:Y:S01]  /*18a50*/  SHFL.IDX PT, R48, R28, RZ, 0x181f ;  /* 0x00181fff1c307589 */ /* 0x0004e200000e0000 */
[----:B------:R-:W-:Y:S03]  /*18a60*/  BSSY B1, `(.L_x_9586) ;  /* 0x000000c000017945 */ /* 0x000fe60003800000 */
[----:B-1----:R2:W1:Y:S01]  /*18a70*/  SHFL.IDX PT, R0, R3, RZ, 0x181f ;  /* 0x00181fff03007589 */ /* 0x00246200000e0000 */
[----:B------:R-:W-:Y:S05]  /*18a80*/  @P2 BRA `(.L_x_9587) ;  /* 0x0000000000242947 */ /* 0x000fea0003800000 */
[----:B------:R-:W-:Y:S02]  /*18a90*/  ULDC UR4, c[0x0][0xac8] ;  /* 0x0002b20000047ab9 */ /* 0x000fe40000000800 */
[----:B------:R-:W-:Y:S02]  /*18aa0*/  ISETP.GE.AND P2, PT, R16, UR4, PT ;  /* 0x0000000410007c0c */ /* 0x000fe4000bf46270 */
[----:B------:R-:W-:-:S11]  /*18ab0*/  ISETP.GE.AND P3, PT, R187, UR4, PT ;  /* 0x00000004bb007c0c */ /* 0x000fd6000bf66270 */
[CC--:B---3--:R-:W-:Y:S02]  /*18ac0*/  @!P2 LEA R20, P4, R16.reuse, R48.reuse, 0x1 ;  /* 0x000000301014a211 */ /* 0x0c8fe400078808ff */
[C---:B------:R-:W-:Y:S02]  /*18ad0*/  @!P3 LEA R48, P5, R187.reuse, R48, 0x1 ;  /* 0x00000030bb30b211 */ /* 0x040fe400078a08ff */
[-C--:B-1----:R-:W-:Y:S02]  /*18ae0*/  @!P2 LEA.HI.X R21, R16, R0.reuse, R17, 0x1, P4 ;  /* 0x000000001015a211 */ /* 0x082fe400020f0c11 */
[----:B------:R-:W-:-:S03]  /*18af0*/  @!P3 LEA.HI.X R49, R187, R0, R215, 0x1, P5 ;  /* 0x00000000bb31b211 */ /* 0x000fc600028f0cd7 */
[----:B-----5:R4:W-:Y:S04]  /*18b00*/  @!P2 ST.E.128 desc[UR40][R20.64], R4 ;  /* 0x000000041400a985 */ /* 0x0209e8000c101d28 */
[----:B------:R4:W-:Y:S02]  /*18b10*/  @!P3 ST.E.128 desc[UR40][R48.64], R32 ;  /* 0x000000203000b985 */ /* 0x0009e4000c101d28 */
.L_x_9587:
[----:B------:R-:W-:Y:S05]  /*18b20*/  BSYNC B1 ;  /* 0x0000000000017941 */ /* 0x000fea0003800000 */
.L_x_9586:
[----:B-1----:R1:W0:Y:S01]  /*18b30*/  SHFL.IDX PT, R0, R3, 0x1, 0x181f ;  /* 0x00381f0003007f89 */ /* 0x00222200000e0000 */
[----:B------:R-:W-:Y:S03]  /*18b40*/  BSSY B1, `(.L_x_9588) ;  /* 0x000000c000017945 */ /* 0x000fe60003800000 */
[----:B----45:R1:W4:Y:S01]  /*18b50*/  SHFL.IDX PT, R6, R28, 0x1, 0x181f ;  /* 0x00381f001c067f89 */ /* 0x03032200000e0000 */
[----:B------:R-:W-:Y:S05]  /*18b60*/  @P0 BRA `(.L_x_9589) ;  /* 0x0000000000240947 */ /* 0x000fea0003800000 */
[----:B------:R-:W-:Y:S02]  /*18b70*/  ULDC UR4, c[0x0][0xac8] ;  /* 0x0002b20000047ab9 */ /* 0x000fe40000000800 */
[----:B------:R-:W-:Y:S02]  /*18b80*/  ISETP.GE.AND P3, PT, R16, UR4, PT ;  /* 0x0000000410007c0c */ /* 0x000fe4000bf66270 */
[----:B------:R-:W-:-:S11]  /*18b90*/  ISETP.GE.AND P4, PT, R187, UR4, PT ;  /* 0x00000004bb007c0c */ /* 0x000fd6000bf86270 */
[CC--:B----4-:R-:W-:Y:S02]  /*18ba0*/  @!P3 LEA R4, P0, R16.reuse, R6.reuse, 0x1 ;  /* 0x000000061004b211 */ /* 0x0d0fe400078008ff */
[C---:B------:R-:W-:Y:S02]  /*18bb0*/  @!P4 LEA R6, P2, R187.reuse, R6, 0x1 ;  /* 0x00000006bb06c211 */ /* 0x040fe400078408ff */
[-C--:B0-----:R-:W-:Y:S02]  /*18bc0*/  @!P3 LEA.HI.X R5, R16, R0.reuse, R17, 0x1, P0 ;  /* 0x000000001005b211 */ /* 0x081fe400000f0c11 */
[----:B------:R-:W-:-:S03]  /*18bd0*/  @!P4 LEA.HI.X R7, R187, R0, R215, 0x1, P2 ;  /* 0x00000000bb07c211 */ /* 0x000fc600010f0cd7 */
[----:B------:R0:W-:Y:S04]  /*18be0*/  @!P3 ST.E.128 desc[UR40][R4.64], R8 ;  /* 0x000000080400b985 */ /* 0x0001e8000c101d28 */
[----:B------:R0:W-:Y:S02]  /*18bf0*/  @!P4 ST.E.128 desc[UR40][R6.64], R36 ;  /* 0x000000240600c985 */ /* 0x0001e4000c101d28 */
.L_x_9589:
[----:B------:R-:W-:Y:S05]  /*18c00*/  BSYNC B1 ;  /* 0x0000000000017941 */ /* 0x000fea0003800000 */
.L_x_9588:
[----:B0-----:R0:W0:Y:S01]  /*18c10*/  SHFL.IDX PT, R0, R3, 0x2, 0x181f ;  /* 0x00581f0003007f89 */ /* 0x00102200000e0000 */
[----:B------:R-:W-:Y:S03]  /*18c20*/  BSSY B1, `(.L_x_9590) ;  /* 0x000000c000017945 */ /* 0x000fe60003800000 */
[----:B----4-:R4:W0:Y:S01]  /*18c30*/  SHFL.IDX PT, R6, R28, 0x2, 0x181f ;  /* 0x00581f001c067f89 */ /* 0x01082200000e0000 */
[----:B------:R-:W-:Y:S05]  /*18c40*/  @P1 BRA `(.L_x_9591) ;  /* 0x0000000000241947 */ /* 0x000fea0003800000 */
[----:B------:R-:W-:Y:S02]  /*18c50*/  ULDC UR4, c[0x0][0xac8] ;  /* 0x0002b20000047ab9 */ /* 0x000fe40000000800 */
[----:B------:R-:W-:Y:S02]  /*18c60*/  ISETP.GE.AND P2, PT, R16, UR4, PT ;  /* 0x0000000410007c0c */ /* 0x000fe4000bf46270 */
[----:B------:R-:W-:-:S11]  /*18c70*/  ISETP.GE.AND P3, PT, R187, UR4, PT ;  /* 0x00000004bb007c0c */ /* 0x000fd6000bf66270 */
[CC--:B0-----:R-:W-:Y:S02]  /*18c80*/  @!P2 LEA R4, P0, R16.reuse, R6.reuse, 0x1 ;  /* 0x000000061004a211 */ /* 0x0c1fe400078008ff */
[C---:B------:R-:W-:Y:S02]  /*18c90*/  @!P3 LEA R6, P1, R187.reuse, R6, 0x1 ;  /* 0x00000006bb06b211 */ /* 0x040fe400078208ff */
[-C--:B------:R-:W-:Y:S02]  /*18ca0*/  @!P2 LEA.HI.X R5, R16, R0.reuse, R17, 0x1, P0 ;  /* 0x000000001005a211 */ /* 0x080fe400000f0c11 */
[----:B------:R-:W-:-:S03]  /*18cb0*/  @!P3 LEA.HI.X R7, R187, R0, R215, 0x1, P1 ;  /* 0x00000000bb07b211 */ /* 0x000fc600008f0cd7 */
[----:B------:R0:W-:Y:S04]  /*18cc0*/  @!P2 ST.E.128 desc[UR40][R4.64], R12 ;  /* 0x0000000c0400a985 */ /* 0x0001e8000c101d28 */
[----:B------:R0:W-:Y:S02]  /*18cd0*/  @!P3 ST.E.128 desc[UR40][R6.64], R40 ;  /* 0x000000280600b985 */ /* 0x0001e4000c101d28 */
.L_x_9591:
[----:B------:R-:W-:Y:S05]  /*18ce0*/  BSYNC B1 ;  /* 0x0000000000017941 */ /* 0x000fea0003800000 */
.L_x_9590:
[----:B0-----:R-:W-:Y:S01]  /*18cf0*/  VIADD R0, R50, 0x60 ;  /* 0x0000006032007836 */ /* 0x001fe20000000000 */
[----:B------:R0:W0:Y:S04]  /*18d00*/  SHFL.IDX PT, R6, R3, 0x3, 0x181f ;  /* 0x00781f0003067f89 */ /* 0x00002800000e0000 */
[----:B------:R-:W-:Y:S01]  /*18d10*/  ISETP.GE.AND P0, PT, R0, R59, PT ;  /* 0x0000003b0000720c */ /* 0x000fe20003f06270 */
[----:B-12-4-:R-:W2:-:S12]  /*18d20*/  SHFL.IDX PT, R28, R28, 0x3, 0x181f ;  /* 0x00781f001c1c7f89 */ /* 0x016e9800000e0000 */
        /* <DEDUP_REMOVED lines=12> */
.L_x_9584:
        /* <DEDUP_REMOVED lines=16> */
[----:B--2---:R-:W-:Y:S02]  /*18ef0*/  ISETP.NE.AND P2, PT, R25, 0x1, PT ;  /* 0x000000011900780c */ /* 0x004fe40003f45270 */
[----:B------:R-:W-:-:S11]  /*18f00*/  ISETP.GE.AND P3, PT, R231, 0x80, PT ;  /* 0x00000080e700780c */ /* 0x000fd60003f66270 */
[----:B------:R-:W2:Y:S01]  /*18f10*/  @P2 LDC R27, c[0x0][0xbec] ;  /* 0x0002fb00ff1b2b82 */ /* 0x000ea20000000800 */
[----:B---3--:R-:W-:Y:S05]  /*18f20*/  @P1 BRA `(.L_x_9593) ;  /* 0x0000000000101947 */ /* 0x008fea0003800000 */
[----:B------:R-:W-:Y:S05]  /*18f30*/  @!P0 BRA `(.L_x_9593) ;  /* 0x00000000000c8947 */ /* 0x000fea0003800000 */
[----:B------:R-:W3:Y:S04]  /*18f40*/  LDG.E R3, desc[UR40][R4.64] ;  /* 0x0000002804037981 */ /* 0x000ee8000c1e1900 */
[----:B-----5:R-:W3:Y:S02]  /*18f50*/  LDG.E R8, desc[UR40][R4.64+0x4] ;  /* 0x0000042804087981 */ /* 0x020ee4000c1e1900 */
[----:B---3--:R-:W-:-:S07]  /*18f60*/  IMAD.IADD R8, R8, 0x1, -R3 ;  /* 0x0000000108087824 */ /* 0x008fce00078e0a03 */
.L_x_9593:
        /* <DEDUP_REMOVED lines=19> */
[----:B------:R-:W3:Y:S08]  /*190a0*/  @P0 LDC R7, c[0x0][0xbec] ;  /* 0x0002fb00ff070b82 */ /* 0x000ef00000000800 */
[----:B------:R-:W4:Y:S01]  /*190b0*/  @P0 LDC R21, c[0x0][0xbf0] ;  /* 0x0002fc00ff150b82 */ /* 0x000f220000000800 */
[----:B---3--:R-:W-:-:S04]  /*190c0*/  @P0 IMAD.HI.U32 R6, R12, R7, RZ ;  /* 0x000000070c060227 */ /* 0x008fc800078e00ff */
[----:B------:R-:W-:Y:S01]  /*190d0*/  IMAD R7, R207, UR5, R10 ;  /* 0x00000005cf077c24 */ /* 0x000fe2000f8e020a */
[----:B------:R-:W-:Y:S01]  /*190e0*/  ULDC.64 UR4, c[0x0][0xb98] ;  /* 0x0002e60000047ab9 */ /* 0x000fe20000000a00 */
[----:B----4-:R-:W-:Y:S02]  /*190f0*/  @P0 SHF.R.U32.HI R3, RZ, R21, R6 ;  /* 0x00000015ff030219 */ /* 0x010fe40000011606 */
        /* <DEDUP_REMOVED lines=20> */
.L_x_9595:
[----:B------:R-:W-:Y:S05]  /*19240*/  BSYNC B1 ;  /* 0x0000000000017941 */ /* 0x000fea0003800000 */
.L_x_9594:
[----:B------:R-:W4:Y:S01]  /*19250*/  @P2 LDC R9, c[0x0][0xbf0] ;  /* 0x0002fc00ff092b82 */ /* 0x000f220000000800 */
[----:B------:R-:W-:Y:S01]  /*19260*/  ULDC.64 UR4, c[0x0][0xaa0] ;  /* 0x0002a80000047ab9 */ /* 0x000fe20000000a00 */
[----:B---3--:R-:W-:Y:S02]  /*19270*/  IMAD R6, R206, 0x20, R22 ;  /* 0x00000020ce067824 */ /* 0x008fe400078e0216 */
[----:B------:R-:W-:Y:S02]  /*19280*/  IMAD R3, R11, UR4, RZ ;  /* 0x000000040b037c24 */ /* 0x000fe4000f8e02ff */
[----:B------:R-:W-:-:S04]  /*19290*/  IMAD.WIDE.U32 R4, R0, UR4, RZ ;  /* 0x0000000400047c25 */ /* 0x000fc8000f8e00ff */
[----:B------:R-:W-:Y:S01]  /*192a0*/  IMAD R3, R0, UR5, R3 ;  /* 0x0000000500037c24 */ /* 0x000fe2000f8e0203 */
[----:B------:R-:W-:Y:S01]  /*192b0*/  ULDC.64 UR4, c[0x0][0xae8] ;  /* 0x0002ba0000047ab9 */ /* 0x000fe20000000a00 */
[----:B------:R-:W-:Y:S02]  /*192c0*/  IMAD.IADD R10, R191, 0x1, R6 ;  /* 0x00000001bf0a7824 */ /* 0x000fe400078e0206 */
[----:B------:R-:W-:Y:S02]  /*192d0*/  IMAD R0, R13, UR4, RZ ;  /* 0x000000040d007c24 */ /* 0x000fe4000f8e02ff */
[----:B------:R-:W-:Y:S02]  /*192e0*/  IMAD.IADD R5, R5, 0x1, R3 ;  /* 0x0000000105057824 */ /* 0x000fe400078e0203 */
[----:B------:R-:W-:Y:S02]  /*192f0*/  IMAD R7, R207, UR5, R0 ;  /* 0x00000005cf077c24 */ /* 0x000fe4000f8e0200 */
[----:B--2---:R-:W-:-:S04]  /*19300*/  @P2 IMAD.HI.U32 R0, R10, R27, RZ ;  /* 0x0000001b0a002227 */ /* 0x004fc800078e00ff */
        /* <DEDUP_REMOVED lines=25> */
[----:B------:R-:W-:Y:S01]  /*194a0*/  UMOV UR4, 0xffffffff ;  /* 0xffffffff00047882 */ /* 0x000fe20000000000 */
[----:B------:R-:W-:Y:S02]  /*194b0*/  IMAD.IADD R191, R22, 0x1, R191 ;  /* 0x0000000116bf7824 */ /* 0x000fe400078e02bf */
[----:B------:R-:W-:Y:S01]  /*194c0*/  LEA.HI.X R4, R4, UR5, R5, 0x1, P0 ;  /* 0x0000000504047c11 */ /* 0x000fe200080f0c05 */
[----:B------:R-:W-:Y:S08]  /*194d0*/  BRA.DIV UR4, `(.L_x_9596) ;  /* 0x0000009204d87947 */ /* 0x000ff0000b800000 */
[----:B------:R2:W3:Y:S04]  /*194e0*/  SHFL.IDX PT, R0, R4, RZ, 0x181f ;  /* 0x00181fff04007589 */ /* 0x0004e800000e0000 */
[----:B------:R2:W4:Y:S02]  /*194f0*/  SHFL.IDX PT, R14, R3, RZ, 0x181f ;  /* 0x00181fff030e7589 */ /* 0x00052400000e0000 */
.L_x_9821:
[----:B------:R-:W-:Y:S01]  /*19500*/  IMAD R8, R8, R25, RZ ;  /* 0x0000001908087224 */ /* 0x000fe200078e02ff */
[----:B------:R-:W-:Y:S04]  /*19510*/  BSSY B1, `(.L_x_9597) ;  /* 0x000000c000017945 */ /* 0x000fe80003800000 */
[----:B------:R-:W-:-:S13]  /*19520*/  ISETP.GE.AND P0, PT, R191, R8, PT ;  /* 0x00000008bf00720c */ /* 0x000fda0003f06270 */
[----:B------:R-:W-:Y:S05]  /*19530*/  @P0 BRA `(.L_x_9598) ;  /* 0x0000000000240947 */ /* 0x000fea0003800000 */
[----:B------:R-:W-:Y:S02]  /*19540*/  ULDC UR4, c[0x0][0xac8] ;  /* 0x0002b20000047ab9 */ /* 0x000fe40000000800 */
[----:B------:R-:W-:Y:S02]  /*19550*/  ISETP.GE.AND P2, PT, R16, UR4, PT ;  /* 0x0000000410007c0c */ /* 0x000fe4000bf46270 */
[----:B------:R-:W-:-:S11]  /*19560*/  ISETP.GE.AND P3, PT, R187, UR4, PT ;  /* 0x00000004bb007c0c */ /* 0x000fd6000bf66270 */
[CC--:B----4-:R-:W-:Y:S02]  /*19570*/  @!P2 LEA R6, P0, R16.reuse, R14.reuse, 0x1 ;  /* 0x0000000e1006a211 */ /* 0x0d0fe400078008ff */
[C---:B------:R-:W-:Y:S02]  /*19580*/  @!P3 LEA R14, P1, R187.reuse, R14, 0x1 ;  /* 0x0000000ebb0eb211 */ /* 0x040fe400078208ff */
[-C--:B---3--:R-:W-:Y:S02]  /*19590*/  @!P2 LEA.HI.X R7, R16, R0.reuse, R17, 0x1, P0 ;  /* 0x000000001007a211 */ /* 0x088fe400000f0c11 */
[----:B------:R-:W-:-:S03]  /*195a0*/  @!P3 LEA.HI.X R15, R187, R0, R215, 0x1, P1 ;  /* 0x00000000bb0fb211 */ /* 0x000fc600008f0cd7 */
[----:B------:R3:W-:Y:S04]  /*195b0*/  @!P2 ST.E.128 desc[UR40][R6.64], RZ ;  /* 0x000000ff0600a985 */ /* 0x0007e8000c101d28 */
[----:B------:R3:W-:Y:S02]  /*195c0*/  @!P3 ST.E.128 desc[UR40][R14.64], RZ ;  /* 0x000000ff0e00b985 */ /* 0x0007e4000c101d28 */
.L_x_9598:
[----:B------:R-:W-:Y:S05]  /*195d0*/  BSYNC B1 ;  /* 0x0000000000017941 */ /* 0x000fea0003800000 */
.L_x_9597:
[----:B------:R-:W-:-:S03]  /*195e0*/  UMOV UR4, 0xffffffff ;  /* 0xffffffff00047882 */ /* 0x000fc60000000000 */
[----:B------:R-:W-:Y:S05]  /*195f0*/  BRA.DIV UR4, `(.L_x_9599) ;  /* 0x0000009204c47947 */ /* 0x000fea000b800000 */
[----:B---3--:R3:W0:Y:S04]  /*19600*/  SHFL.IDX PT, R0, R4, 0x1, 0x181f ;  /* 0x00381f0004007f89 */ /* 0x00862800000e0000 */
[----:B----4-:R3:W4:Y:S02]  /*19610*/  SHFL.IDX PT, R14, R3, 0x1, 0x181f ;  /* 0x00381f00030e7f89 */ /* 0x01072400000e0000 */
.L_x_9825:
[----:B------:R-:W-:Y:S01]  /*19620*/  VIADD R5, R191, 0x20 ;  /* 0x00000020bf057836 */ /* 0x000fe20000000000 */
        /* <DEDUP_REMOVED lines=10> */
[----:B------:R0:W-:Y:S04]  /*196d0*/  @!P2 ST.E.128 desc[UR40][R6.64], RZ ;  /* 0x000000ff0600a985 */ /* 0x0001e8000c101d28 */
[----:B------:R0:W-:Y:S02]  /*196e0*/  @!P3 ST.E.128 desc[UR40][R14.64], RZ ;  /* 0x000000ff0e00b985 */ /* 0x0001e4000c101d28 */
.L_x_9601:
[----:B------:R-:W-:Y:S05]  /*196f0*/  BSYNC B1 ;  /* 0x0000000000017941 */ /* 0x000fea0003800000 */
.L_x_9600:
[----:B------:R-:W-:-:S03]  /*19700*/  UMOV UR4, 0xffffffff ;  /* 0xffffffff00047882 */ /* 0x000fc60000000000 */
[----:B------:R-:W-:Y:S05]  /*19710*/  BRA.DIV UR4, `(.L_x_9602) ;  /* 0x0000009204c47947 */ /* 0x000fea000b800000 */
[----:B0-----:R0:W0:Y:S04]  /*19720*/  SHFL.IDX PT, R0, R4, 0x2, 0x181f ;  /* 0x00581f0004007f89 */ /* 0x00102800000e0000 */
[----:B----4-:R4:W0:Y:S02]  /*19730*/  SHFL.IDX PT, R14, R3, 0x2, 0x181f ;  /* 0x00581f00030e7f89 */ /* 0x01082400000e0000 */
.L_x_9829:
[----:B------:R-:W-:Y:S01]  /*19740*/  VIADD R5, R191, 0x40 ;  /* 0x00000040bf057836 */ /* 0x000fe20000000000 */
[----:B------:R-:W-:Y:S04]  /*19750*/  BSSY B1, `(.L_x_9603) ;  /* 0x000000c000017945 */ /* 0x000fe80003800000 */
[----:B------:R-:W-:-:S13]  /*19760*/  ISETP.GE.AND P0, PT, R5, R8, PT ;  /* 0x000000080500720c */ /* 0x000fda0003f06270 */
        /* <DEDUP_REMOVED lines=8> */
[----:B------:R0:W-:Y:S04]  /*197f0*/  @!P2 ST.E.128 desc[UR40][R6.64], RZ ;  /* 0x000000ff0600a985 */ /* 0x0001e8000c101d28 */
[----:B------:R0:W-:Y:S02]  /*19800*/  @!P3 ST.E.128 desc[UR40][R14.64], RZ ;  /* 0x000000ff0e00b985 */ /* 0x0001e4000c101d28 */
.L_x_9604:
[----:B------:R-:W-:Y:S05]  /*19810*/  BSYNC B1 ;  /* 0x0000000000017941 */ /* 0x000fea0003800000 */
.L_x_9603:
[----:B------:R-:W-:-:S03]  /*19820*/  UMOV UR4, 0xffffffff ;  /* 0xffffffff00047882 */ /* 0x000fc60000000000 */
[----:B------:R-:W-:Y:S05]  /*19830*/  BRA.DIV UR4, `(.L_x_9605) ;  /* 0x0000009204c47947 */ /* 0x000fea000b800000 */
[----:B0-----:R0:W0:Y:S04]  /*19840*/  SHFL.IDX PT, R0, R4, 0x3, 0x181f ;  /* 0x00781f0004007f89 */ /* 0x00102800000e0000 */
[----:B------:R0:W0:Y:S02]  /*19850*/  SHFL.IDX PT, R14, R3, 0x3, 0x181f ;  /* 0x00781f00030e7f89 */ /* 0x00002400000e0000 */
.L_x_9833:
[----:B0-234-:R-:W-:-:S05]  /*19860*/  VIADD R3, R191, 0x60 ;  /* 0x00000060bf037836 */ /* 0x01dfca0000000000 */
[----:B------:R-:W-:-:S13]  /*19870*/  ISETP.GE.AND P0, PT, R3, R8, PT ;  /* 0x000000080300720c */ /* 0x000fda0003f06270 */
[----:B------:R-:W-:Y:S05]  /*19880*/  @P0 BRA `(.L_x_9592) ;  /* 0x0000000000240947 */ /* 0x000fea0003800000 */
[----:B------:R-:W-:Y:S02]  /*19890*/  ULDC UR4, c[0x0][0xac8] ;  /* 0x0002b20000047ab9 */ /* 0x000fe40000000800 */
[----:B------:R-:W-:Y:S02]  /*198a0*/  ISETP.GE.AND P2, PT, R16, UR4, PT ;  /* 0x0000000410007c0c */ /* 0x000fe4000bf46270 */
[----:B------:R-:W-:-:S11]  /*198b0*/  ISETP.GE.AND P3, PT, R187, UR4, PT ;  /* 0x00000004bb007c0c */ /* 0x000fd6000bf66270 */
[CC--:B------:R-:W-:Y:S02]  /*198c0*/  @!P2 LEA R4, P0, R16.reuse, R14.reuse, 0x1 ;  /* 0x0000000e1004a211 */ /* 0x0c0fe400078008ff */
[C---:B------:R-:W-:Y:S02]  /*198d0*/  @!P3 LEA R14, P1, R187.reuse, R14, 0x1 ;  /* 0x0000000ebb0eb211 */ /* 0x040fe400078208ff */
[-C--:B------:R-:W-:Y:S02]  /*198e0*/  @!P2 LEA.HI.X R5, R16, R0.reuse, R17, 0x1, P0 ;  /* 0x000000001005a211 */ /* 0x080fe400000f0c11 */
[----:B------:R-:W-:-:S03]  /*198f0*/  @!P3 LEA.HI.X R15, R187, R0, R215, 0x1, P1 ;  /* 0x00000000bb0fb211 */ /* 0x000fc600008f0cd7 */
[----:B------:R0:W-:Y:S04]  /*19900*/  @!P2 ST.E.128 desc[UR40][R4.64], RZ ;  /* 0x000000ff0400a985 */ /* 0x0001e8000c101d28 */
[----:B------:R0:W-:Y:S02]  /*19910*/  @!P3 ST.E.128 desc[UR40][R14.64], RZ ;  /* 0x000000ff0e00b985 */ /* 0x0001e4000c101d28 */
.L_x_9592:
[----:B------:R-:W-:Y:S05]  /*19920*/  BSYNC B0 ;  /* 0x0000000000007941 */ /* 0x000fea0003800000 */
.L_x_9583:
[----:B------:R-:W-:Y:S02]  /*19930*/  ULDC UR4, c[0x0][0xc3c] ;  /* 0x00030f0000047ab9 */ /* 0x000fe40000000800 */
[----:B-1----:R-:W-:-:S13]  /*19940*/  ISETP.GE.AND P0, PT, R31, UR4, PT ;  /* 0x000000041f007c0c */ /* 0x002fda000bf06270 */
[----:B------:R-:W-:Y:S05]  /*19950*/  @!P0 BRA `(.L_x_9606) ;  /* 0xfffffe7800048947 */ /* 0x000fea000383ffff */
[----:B------:R-:W-:Y:S05]  /*19960*/  BRA `(.L_x_9403) ;  /* 0x0000007400f47947 */ /* 0x000fea0003800000 */
.L_x_9401:
        /* <DEDUP_REMOVED lines=18> */
.L_x_9607:
        /* <DEDUP_REMOVED lines=41> */
.L_x_9613:
        /* <DEDUP_REMOVED lines=12> */
.L_x_9612:
[----:B------:R-:W-:Y:S05]  /*19de0*/  BSYNC B0 ;  /* 0x0000000000007941 */ /* 0x000fea0003800000 */
.L_x_9611:
        /* <DEDUP_REMOVED lines=21> */
.L_x_9609:
        /* <DEDUP_REMOVED lines=20> */
.L_x_9614:
        /* <DEDUP_REMOVED lines=56> */
.L_x_9610:
[----:B------:R-:W-:Y:S02]  /*1a400*/  IMAD.MOV.U32 R17, RZ, RZ, RZ ;  /* 0x000000ffff117224 */ /* 0x000fe400078e00ff */
[----:B------:R-:W-:Y:S02]  /*1a410*/  IMAD.U32 R16, RZ, RZ, UR6 ;  /* 0x00000006ff107e24 */ /* 0x000fe4000f8e00ff */
[----:B------:R-:W-:-:S07]  /*1a420*/  IMAD.MOV.U32 R18, RZ, RZ, RZ ;  /* 0x000000ffff127224 */ /* 0x000fce00078e00ff */
.L_x_9615:
[----:B------:R-:W-:-:S13]  /*1a430*/  ISETP.NE.AND P0, PT, R0, RZ, PT ;  /* 0x000000ff0000720c */ /* 0x000fda0003f05270 */
[----:B------:R-:W1:Y:S01]  /*1a440*/  @!P0 S2R R3, SR_CgaCtaId ;  /* 0x0000000000038919 */ /* 0x000e620000008800 */
[----:B------:R-:W-:-:S04]  /*1a450*/  @!P0 MOV R0, 0x400 ;  /* 0x0000040000008802 */ /* 0x000fc80000000f00 */
[----:B-1----:R-:W-:-:S05]  /*1a460*/  @!P0 LEA R0, R3, R0, 0x18 ;  /* 0x0000000003008211 */ /* 0x002fca00078ec0ff */
[----:B------:R1:W-:Y:S01]  /*1a470*/  @!P0 STS.128 [R0+0x288d0], R16 ;  /* 0x0288d01000008388 */ /* 0x0003e20000000c00 */
[----:B------:R-:W-:Y:S06]  /*1a480*/  BAR.ARV 0x5, 0x180 ;  /* 0x0146000000007b1d */ /* 0x000fec0000002000 */
.L_x_9608:
        /* <DEDUP_REMOVED lines=31> */
[----:B------:R-:W-:Y:S04]  /*1a680*/  STL [R1+0x4], R3 ;  /* 0x0000040301007387 */ /* 0x000fe80000100800 */
        /* <DEDUP_REMOVED lines=17> */
.L_x_9755:
        /* <DEDUP_REMOVED lines=9> */
[----:B-1----:R-:W-:Y:S01]  /*1a830*/  IMAD.MOV.U32 R0, RZ, RZ, RZ ;  /* 0x000000ffff007224 */ /* 0x002fe200078e00ff */
        /* <DEDUP_REMOVED lines=55> */
.L_x_9617:
        /* <DEDUP_REMOVED lines=12> */
.L_x_9618:
[----:B------:R-:W-:Y:S05]  /*1ac70*/  @!P2 BRA `(.L_x_9619) ;  /* 0x00000000000ca947 */ /* 0x000fea0003800000 */
[----:B------:R-:W2:Y:S04]  /*1ac80*/  LDG.E R9, desc[UR40][R6.64] ;  /* 0x0000002806097981 */ /* 0x000ea8000c1e1900 */
[----:B------:R-:W2:Y:S02]  /*1ac90*/  LDG.E R6, desc[UR40][R6.64+0x4] ;  /* 0x0000042806067981 */ /* 0x000ea4000c1e1900 */
[----:B--2---:R-:W-:-:S07]  /*1aca0*/  IMAD.IADD R9, R6, 0x1, -R9 ;  /* 0x0000000106097824 */ /* 0x004fce00078e0a09 */
.L_x_9619:
[----:B-1----:R-:W2:Y:S01]  /*1acb0*/  @P0 LDG.E R2, desc[UR40][R4.64] ;  /* 0x0000002804020981 */ /* 0x002ea2000c1e1900 */
[----:B------:R-:W1:Y:S01]  /*1acc0*/  LDC R3, c[0x0][0x448] ;  /* 0x00011200ff037b82 */ /* 0x000e620000000800 */
[----:B-----5:R-:W-:Y:S02]  /*1acd0*/  IMAD.IADD R0, R9, 0x1, -R0 ;  /* 0x0000000109007824 */ /* 0x020fe400078e0a00 */
[----:B------:R3:W2:Y:S01]  /*1ace0*/  @P0 LDG.E R4, desc[UR40][R4.64+0x4] ;  /* 0x0000042804040981 */ /* 0x0006a2000c1e1900 */
[----:B-1----:R-:W-:-:S13]  /*1acf0*/  ISETP.NE.AND P1, PT, R3, 0x1, PT ;  /* 0x000000010300780c */ /* 0x002fda0003f25270 */
[----:B---3--:R-:W1:Y:S01]  /*1ad00*/  @P1 LDC R5, c[0x0][0x450] ;  /* 0x00011400ff051b82 */ /* 0x008e620000000800 */
[----:B------:R-:W-:-:S05]  /*1ad10*/  IMAD.MOV R9, RZ, RZ, -R0 ;  /* 0x000000ffff097224 */ /* 0x000fca00078e0a00 */
[----:B------:R-:W-:Y:S01]  /*1ad20*/  VIMNMX R9, RZ, R9, !PT ;  /* 0x00000009ff097248 */ /* 0x000fe20007fe0100 */
[----:B------:R-:W-:Y:S01]  /*1ad30*/  BSSY B0, `(.L_x_9620) ;  /* 0x0000133000007945 */ /* 0x000fe20003800000 */
[----:B------:R-:W-:Y:S01]  /*1ad40*/  PLOP3.LUT P5, PT, PT, PT, PT, 0x80, 0x0 ;  /* 0x000000000000781c */ /* 0x000fe20003faf070 */
[----:B--2---:R-:W-:Y:S02]  /*1ad50*/  @P0 IMAD.IADD R8, R4, 0x1, -R2 ;  /* 0x0000000104080824 */ /* 0x004fe400078e0a02 */
        /* <DEDUP_REMOVED lines=8> */
[----:B------:R-:W-:-:S05]  /*1ade0*/  IADD3 R21, R2, 0x80, -R13 ;  /* 0x0000008002157810 */ /* 0x000fca0007ffe80d */
[----:B------:R-:W-:Y:S01]  /*1adf0*/  IMAD.IADD R2, R21, 0x1, R3 ;  /* 0x0000000115027824 */ /* 0x000fe200078e0203 */
[----:B------:R-:W-:-:S04]  /*1ae00*/  SHF.R.S32.HI R3, RZ, 0x1f, R4 ;  /* 0x0000001fff037819 */ /* 0x000fc80000011404 */
[----:B------:R-:W-:Y:S02]  /*1ae10*/  LEA.HI R20, R3, R4, RZ, 0x7 ;  /* 0x0000000403147211 */ /* 0x000fe400078f38ff */
[----:B------:R-:W-:-:S04]  /*1ae20*/  SHF.R.S32.HI R3, RZ, 0x1f, R2 ;  /* 0x0000001fff037819 */ /* 0x000fc80000011402 */
[----:B------:R-:W-:Y:S02]  /*1ae30*/  LEA.HI R2, R3, R2, RZ, 0x7 ;  /* 0x0000000203027211 */ /* 0x000fe400078f38ff */
[----:B------:R-:W-:Y:S02]  /*1ae40*/  SHF.R.S32.HI R20, RZ, 0x7, R20 ;  /* 0x00000007ff147819 */ /* 0x000fe40000011414 */
[----:B------:R-:W-:-:S04]  /*1ae50*/  SHF.R.S32.HI R2, RZ, 0x7, R2 ;  /* 0x00000007ff027819 */ /* 0x000fc80000011402 */
[----:B------:R-:W-:-:S05]  /*1ae60*/  VIMNMX R2, R20, R2, PT ;  /* 0x0000000214027248 */ /* 0x000fca0003fe0100 */
[----:B------:R-:W-:-:S05]  /*1ae70*/  IMAD R2, R2, 0x80, -R0 ;  /* 0x0000008002027824 */ /* 0x000fca00078e0a00 */
[----:B------:R-:W-:-:S04]  /*1ae80*/  VIMNMX R8, R2, R8, PT ;  /* 0x0000000802087248 */ /* 0x000fc80003fe0100 */
[----:B------:R-:W-:Y:S02]  /*1ae90*/  ISETP.GT.AND P1, PT, R8, R9, PT ;  /* 0x000000090800720c */ /* 0x000fe40003f24270 */
[----:B------:R-:W-:-:S11]  /*1aea0*/  SHF.R.U32.HI R9, RZ, 0x7, R9 ;  /* 0x00000007ff097819 */ /* 0x000fd60000011609 */
[----:B------:R-:W-:-:S05]  /*1aeb0*/  @P1 VIADD R8, R8, 0x7f ;  /* 0x0000007f08081836 */ /* 0x000fca0000000000 */
[----:B------:R-:W-:Y:S01]  /*1aec0*/  @P1 SHF.R.S32.HI R0, RZ, 0x1f, R8 ;  /* 0x0000001fff001819 */ /* 0x000fe20000011408 */
[----:B------:R-:W-:-:S03]  /*1aed0*/  IMAD.MOV.U32 R6, RZ, RZ, R9 ;  /* 0x000000ffff067224 */ /* 0x000fc600078e0009 */
[----:B------:R-:W-:-:S04]  /*1aee0*/  @P1 LEA.HI R8, R0, R8, RZ, 0x7 ;  /* 0x0000000800081211 */ /* 0x000fc800078f38ff */
        /* <DEDUP_REMOVED lines=10> */
.L_x_9836:
[----:B--2---:R-:W-:Y:S02]  /*1af90*/  ISETP.NE.AND P0, PT, R14, RZ, PT ;  /* 0x000000ff0e00720c */ /* 0x004fe40003f05270 */
[----:B------:R-:W-:-:S11]  /*1afa0*/  PLOP3.LUT P1, PT, PT, PT, PT, 0x8, 0x0 ;  /* 0x000000000000781c */ /* 0x000fd60003f2e170 */
[----:B------:R-:W-:Y:S05]  /*1afb0*/  @P0 BRA `(.L_x_9623) ;  /* 0x00000000000c0947 */ /* 0x000fea0003800000 */
[----:B------:R-:W-:-:S03]  /*1afc0*/  UMOV UR4, 0xffffffff ;  /* 0xffffffff00047882 */ /* 0x000fc60000000000 */
[----:B------:R-:W-:Y:S05]  /*1afd0*/  BRA.DIV UR4, `(.L_x_9624) ;  /* 0x0000007e04587947 */ /* 0x000fea000b800000 */
[----:B------:R-:W-:-:S13]  /*1afe0*/  ELECT P1, URZ, PT ;  /* 0x00000000003f782f */ /* 0x000fda0003820000 */
.L_x_9623:
        /* <DEDUP_REMOVED lines=10> */
.L_x_9839:
[----:B------:R-:W-:Y:S05]  /*1b090*/  BSYNC B1 ;  /* 0x0000000000017941 */ /* 0x000fea0003800000 */
.L_x_9625:
        /* <DEDUP_REMOVED lines=13> */
.L_x_9840:
[----:B------:R-:W-:Y:S05]  /*1b170*/  BSYNC B2 ;  /* 0x0000000000027941 */ /* 0x000fea0003800000 */
.L_x_9629:
        /* <DEDUP_REMOVED lines=8> */
.L_x_9632:
[----:B------:R-:W-:Y:S05]  /*1b200*/  BSYNC B2 ;  /* 0x0000000000027941 */ /* 0x000fea0003800000 */
.L_x_9631:
        /* <DEDUP_REMOVED lines=12> */
[----:B------:R-:W-:Y:S02]  /*1b2d0*/  IMAD.SHL.U32 R11, R2, 0x4000, RZ ;  /* 0x00004000020b7824 */ /* 0x000fe400078e00ff */
[----:B------:R-:W-:Y:S02]  /*1b2e0*/  VIADD R2, R4, 0x28890 ;  /* 0x0002889004027836 */ /* 0x000fe40000000000 */
[----:B------:R-:W-:-:S07]  /*1b2f0*/  VIADD R5, R7, 0x18400 ;  /* 0x0001840007057836 */ /* 0x000fce0000000000 */
.L_x_9633:
        /* <DEDUP_REMOVED lines=16> */
.L_x_9634:
        /* <DEDUP_REMOVED lines=13> */
.L_x_9841:
[----:B------:R-:W-:Y:S05]  /*1b4d0*/  BSYNC B2 ;  /* 0x0000000000027941 */ /* 0x000fea0003800000 */
.L_x_9635:
        /* <DEDUP_REMOVED lines=10> */
.L_x_9638:
[----:B------:R-:W-:Y:S05]  /*1b580*/  BSYNC B2 ;  /* 0x0000000000027941 */ /* 0x000fea0003800000 */
.L_x_9637:
[----:B0-----:R-:W3:Y:S01]  /*1b590*/  LDL R2, [R1+0x4] ;  /* 0x0000040001027983 */ /* 0x001ee20000100800 */
[----:B------:R-:W-:Y:S01]  /*1b5a0*/  R2UR UR10, R14 ;  /* 0x000000000e0a72ca */ /* 0x000fe200000e0000 */
[----:B------:R-:W-:Y:S01]  /*1b5b0*/  UIADD3 UR4, UP0, UR38, 0x670, URZ ;  /* 0x0000067026047890 */ /* 0x000fe2000ff1e03f */
[----:B------:R-:W-:Y:S01]  /*1b5c0*/  R2UR UR6, R12 ;  /* 0x000000000c0672ca */ /* 0x000fe200000e0000 */
[----:B-12---:R-:W-:Y:S01]  /*1b5d0*/  VIADD R4, R4, 0x288b0 ;  /* 0x000288b004047836 */ /* 0x006fe20000000000 */
[----:B------:R-:W-:Y:S01]  /*1b5e0*/  R2UR UR7, R13 ;  /* 0x000000000d0772ca */ /* 0x000fe200000e0000 */
[----:B------:R-:W-:Y:S01]  /*1b5f0*/  UIADD3.X UR5, URZ, UR39, URZ, UP0, !UPT ;  /* 0x000000273f057290 */ /* 0x000fe200087fe43f */
[----:B------:R-:W-:Y:S01]  /*1b600*/  PLOP3.LUT P0, PT, PT, PT, PT, 0x80, 0x0 ;  /* 0x000000000000781c */ /* 0x000fe20003f0f070 */
[----:B---3--:R-:W-:-:S04]  /*1b610*/  IMAD R5, R11, 0x2, R2 ;  /* 0x000000020b057824 */ /* 0x008fc800078e0202 */
[----:B------:R-:W-:-:S08]  /*1b620*/  VIADD R2, R5, 0x400 ;  /* 0x0000040005027836 */ /* 0x000fd00000000000 */
.L_x_9639:
        /* <DEDUP_REMOVED lines=15> */
.L_x_9640:
        /* <DEDUP_REMOVED lines=10> */
.L_x_9628:
[----:B------:R-:W-:Y:S05]  /*1b7c0*/  BSYNC B1 ;  /* 0x0000000000017941 */ /* 0x000fea0003800000 */
.L_x_9627:
[----:B------:R-:W1:Y:S04]  /*1b7d0*/  LDL.LU R7, [R1+0x20] ;  /* 0x0000200001077983 */ /* 0x000e680000300800 */
[----:B------:R-:W2:Y:S01]  /*1b7e0*/  LDL.LU R5, [R1+0x24] ;  /* 0x0000240001057983 */ /* 0x000ea20000300800 */
[----:B------:R-:W-:Y:S01]  /*1b7f0*/  PLOP3.LUT P5, PT, PT, PT, PT, 0x8, 0x0 ;  /* 0x000000000000781c */ /* 0x000fe20003fae170 */
[----:B-1----:R-:W-:Y:S02]  /*1b800*/  VIADD R2, R7, 0x1 ;  /* 0x0000000107027836 */ /* 0x002fe40000000000 */
[----:B------:R-:W-:-:S03]  /*1b810*/  VIADD R7, R6, 0xfffffffe ;  /* 0xfffffffe06077836 */ /* 0x000fc60000000000 */
        /* <DEDUP_REMOVED lines=8> */
.L_x_9655:
        /* <DEDUP_REMOVED lines=14> */
.L_x_9842:
[----:B------:R-:W-:Y:S05]  /*1b980*/  BSYNC B2 ;  /* 0x0000000000027941 */ /* 0x000fea0003800000 */
.L_x_9643:
        /* <DEDUP_REMOVED lines=8> */
.L_x_9646:
[----:B------:R-:W-:Y:S05]  /*1ba10*/  BSYNC B2 ;  /* 0x0000000000027941 */ /* 0x000fea0003800000 */
.L_x_9645:
        /* <DEDUP_REMOVED lines=13> */
.L_x_9647:
        /* <DEDUP_REMOVED lines=16> */
.L_x_9648:
        /* <DEDUP_REMOVED lines=13> */
.L_x_9843:
[----:B------:R-:W-:Y:S05]  /*1bcc0*/  BSYNC B2 ;  /* 0x0000000000027941 */ /* 0x000fea0003800000 */
.L_x_9649:
        /* <DEDUP_REMOVED lines=10> */
.L_x_9652:
[----:B------:R-:W-:Y:S05]  /*1bd70*/  BSYNC B2 ;  /* 0x0000000000027941 */ /* 0x000fea0003800000 */
.L_x_9651:
        /* <DEDUP_REMOVED lines=8> */
.L_x_9653:
        /* <DEDUP_REMOVED lines=15> */
.L_x_9654:
        /* <DEDUP_REMOVED lines=10> */
.L_x_9642:
[----:B------:R-:W-:Y:S05]  /*1bf90*/  BSYNC B1 ;  /* 0x0000000000017941 */ /* 0x000fea0003800000 */
.L_x_9641:
        /* <DEDUP_REMOVED lines=12> */
.L_x_9621:
[----:B------:R-:W-:Y:S05]  /*1c060*/  BSYNC B0 ;  /* 0x0000000000007941 */ /* 0x000fea0003800000 */
.L_x_9620:
        /* <DEDUP_REMOVED lines=10> */
[----:B------:R-:W-:-:S05]  /*1c110*/  IMAD.IADD R0, R21, 0x1, R0 ;  /* 0x0000000115007824 */ /* 0x000fca00078e0200 */
[----:B------:R-:W-:-:S04]  /*1c120*/  SHF.R.S32.HI R2, RZ, 0x1f, R0 ;  /* 0x0000001fff027819 */ /* 0x000fc80000011400 */
[----:B------:R-:W-:-:S04]  /*1c130*/  LEA.HI R0, R2, R0, RZ, 0x7 ;  /* 0x0000000002007211 */ /* 0x000fc800078f38ff */
[----:B------:R-:W-:-:S04]  /*1c140*/  SHF.R.S32.HI R0, RZ, 0x7, R0 ;  /* 0x00000007ff007819 */ /* 0x000fc80000011400 */
        /* <DEDUP_REMOVED lines=21> */
.L_x_9657:
        /* <DEDUP_REMOVED lines=21> */
.L_x_9660:
[----:B------:R-:W-:Y:S05]  /*1c3f0*/  BSYNC B6 ;  /* 0x0000000000067941 */ /* 0x000fea0003800000 */
.L_x_9659:
        /* <DEDUP_REMOVED lines=21> */
.L_x_9663:
        /* <DEDUP_REMOVED lines=16> */
.L_x_9662:
[----:B------:R-:W-:Y:S05]  /*1c650*/  BSYNC B6 ;  /* 0x0000000000067941 */ /* 0x000fea0003800000 */
.L_x_9661:
        /* <DEDUP_REMOVED lines=25> */
.L_x_9846:
        /* <DEDUP_REMOVED lines=12> */
.L_x_9849:
        /* <DEDUP_REMOVED lines=25> */
.L_x_9667:
[----:B------:R-:W3:Y:S04]  /*1ca40*/  LDL R7, [R1+0x4] ;  /* 0x0000040001077983 */ /* 0x000ee80000100800 */
[----:B-12---:R-:W3:Y:S04]  /*1ca50*/  LDL R0, [R1+0xc] ;  /* 0x00000c0001007983 */ /* 0x006ee80000100800 */
[----:B------:R-:W2:Y:S01]  /*1ca60*/  LDL R2, [R1+0x18] ;  /* 0x0000180001027983 */ /* 0x000ea20000100800 */
[----:B---3--:R-:W-:Y:S01]  /*1ca70*/  IMAD R0, R0, 0x8, R7 ;  /* 0x0000000800007824 */ /* 0x008fe200078e0207 */
[----:B--2---:R-:W-:-:S04]  /*1ca80*/  SHF.L.U32 R2, R2, 0x1f, RZ ;  /* 0x0000001f02027819 */ /* 0x004fc800000006ff */
[----:B------:R-:W1:Y:S02]  /*1ca90*/  SYNCS.PHASECHK.TRANS64.TRYWAIT P0, [R0+URZ+0x28840], R2 ;  /* 0x02884002000075a7 */ /* 0x000e64000800017f */
[----:B-1----:R-:W-:Y:S05]  /*1caa0*/  @!P0 BRA `(.L_x_9668) ;  /* 0x0000006400848947 */ /* 0x002fea0003800000 */
.L_x_9850:
        /* <DEDUP_REMOVED lines=10> */
.L_x_9669:
[----:B------:R-:W3:Y:S04]  /*1cb50*/  LDL R6, [R1+0x4] ;  /* 0x0000040001067983 */ /* 0x000ee80000100800 */
[----:B------:R-:W3:Y:S04]  /*1cb60*/  LDL R5, [R1+0xc] ;  /* 0x00000c0001057983 */ /* 0x000ee80000100800 */
[----:B------:R-:W4:Y:S04]  /*1cb70*/  LDL R7, [R1+0x10] ;  /* 0x0000100001077983 */ /* 0x000f280000100800 */
[----:B------:R-:W4:Y:S04]  /*1cb80*/  LDL R4, [R1+0x1c] ;  /* 0x00001c0001047983 */ /* 0x000f280000100800 */
[----:B-12---:R-:W2:Y:S01]  /*1cb90*/  LDL R2, [R1] ;  /* 0x0000000001027983 */ /* 0x006ea20000100800 */
[----:B------:R-:W-:-:S02]  /*1cba0*/  R2UR UR9, R0 ;  /* 0x00000000000972ca */ /* 0x000fc400000e0000 */
[----:B------:R-:W-:Y:S01]  /*1cbb0*/  PLOP3.LUT P0, PT, PT, PT, PT, 0x80, 0x0 ;  /* 0x000000000000781c */ /* 0x000fe20003f0f070 */
[----:B------:R-:W-:Y:S01]  /*1cbc0*/  UIADD3 UR4, UP0, UR38, 0x370, URZ ;  /* 0x0000037026047890 */ /* 0x000fe2000ff1e03f */
[----:B------:R-:W-:Y:S02]  /*1cbd0*/  R2UR UR12, R18 ;  /* 0x00000000120c72ca */ /* 0x000fe400000e0000 */
[----:B-----5:R-:W-:-:S07]  /*1cbe0*/  LOP3.LUT R3, R3, 0xfffffffb, RZ, 0xc0, !PT ;  /* 0xfffffffb03037812 */ /* 0x020fce00078ec0ff */
        /* <DEDUP_REMOVED lines=9> */
[----:B------:R-:W-:Y:S02]  /*1cc80*/  R2UR UR5, R4 ;  /* 0x00000000040572ca */ /* 0x000fe400000e0000 */
[----:B--2---:R-:W-:-:S09]  /*1cc90*/  R2UR UR13, R2 ;  /* 0x00000000020d72ca */ /* 0x004fd200000e0000 */
        /* <DEDUP_REMOVED lines=10> */
.L_x_9665:
        /* <DEDUP_REMOVED lines=43> */
.L_x_9671:
[----:B------:R-:W-:Y:S05]  /*1cff0*/  BSYNC B6 ;  /* 0x0000000000067941 */ /* 0x000fea0003800000 */
.L_x_9670:
[----:B------:R-:W3:Y:S01]  /*1d000*/  LDL.LU R6, [R1+0x40] ;  /* 0x0000400001067983 */ /* 0x000ee20000300800 */
[----:B------:R-:W-:Y:S01]  /*1d010*/  ULDC.64 UR4, c[0x0][0x2d8] ;  /* 0x0000b60000047ab9 */ /* 0x000fe20000000a00 */
[----:B------:R-:W1:Y:S02]  /*1d020*/  LDC R7, c[0x0][0x448] ;  /* 0x00011200ff077b82 */ /* 0x000e640000000800 */
[----:B--2---:R-:W3:Y:S04]  /*1d030*/  LDL.LU.64 R2, [R1+0x50] ;  /* 0x0000500001027983 */ /* 0x004ee80000300a00 */
[----:B------:R-:W2:Y:S04]  /*1d040*/  LDL.LU R0, [R1+0x4c] ;  /* 0x00004c0001007983 */ /* 0x000ea80000300800 */
[----:B------:R-:W4:Y:S04]  /*1d050*/  LDL.LU R4, [R1+0x5c] ;  /* 0x00005c0001047983 */ /* 0x000f280000300800 */
[----:B------:R-:W4:Y:S01]  /*1d060*/  LDL.LU R5, [R1+0x34] ;  /* 0x0000340001057983 */ /* 0x000f220000300800 */
        /* <DEDUP_REMOVED lines=8> */
[----:B------:R-:W-:Y:S02]  /*1d0f0*/  LOP3.LUT R8, R8, 0x40, RZ, 0xfc, !PT ;  /* 0x0000004008087812 */ /* 0x000fe400078efcff */
[----:B------:R-:W-:Y:S01]  /*1d100*/  LOP3.LUT R9, R9, 0x38, RZ, 0xc0, !PT ;  /* 0x0000003809097812 */ /* 0x000fe200078ec0ff */
[----:B---3--:R-:W-:Y:S02]  /*1d110*/  IMAD.MOV.U32 R3, RZ, RZ, R6 ;  /* 0x000000ffff037224 */ /* 0x008fe400078e0006 */
[----:B------:R-:W0:Y:S01]  /*1d120*/  @P0 LDC R6, c[0x0][0x450] ;  /* 0x00011400ff060b82 */ /* 0x000e220000000800 */
[----:B--2---:R-:W-:-:S02]  /*1d130*/  IMAD R0, R0, UR4, RZ ;  /* 0x0000000400007c24 */ /* 0x004fc4000f8e02ff */
[----:B------:R-:W-:-:S04]  /*1d140*/  IMAD.WIDE.U32 R2, R18, UR4, R2 ;  /* 0x0000000412027c25 */ /* 0x000fc8000f8e0002 */
[----:B------:R-:W-:Y:S01]  /*1d150*/  IMAD R0, R18, UR5, R0 ;  /* 0x0000000512007c24 */ /* 0x000fe2000f8e0200 */
[----:B------:R-:W-:-:S03]  /*1d160*/  ULDC.64 UR4, c[0x0][0x2e0] ;  /* 0x0000b80000047ab9 */ /* 0x000fc60000000a00 */
[----:B------:R-:W-:Y:S02]  /*1d170*/  IMAD.IADD R3, R3, 0x1, R0 ;  /* 0x0000000103037824 */ /* 0x000fe400078e0200 */
[----:B----4-:R-:W-:Y:S02]  /*1d180*/  IMAD R0, R4, UR4, RZ ;  /* 0x0000000404007c24 */ /* 0x010fe4000f8e02ff */
[----:B------:R-:W1:Y:S01]  /*1d190*/  S2R R4, SR_TID.X ;  /* 0x0000000000047919 */ /* 0x000e620000002100 */
[----:B------:R-:W-:-:S04]  /*1d1a0*/  IMAD.WIDE.U32 R2, R5, UR4, R2 ;  /* 0x0000000405027c25 */ /* 0x000fc8000f8e0002 */
        /* <DEDUP_REMOVED lines=37> */
[----:B------:R-:W-:-:S03]  /*1d400*/  IMAD R17, R17, 0x80, R10 ;  /* 0x0000008011117824 */ /* 0x000fc600078e020a */
[----:B------:R-:W-:Y:S04]  /*1d410*/  SHFL.IDX PT, R4, R2, RZ, 0x181f ;  /* 0x00181fff02047589 */ /* 0x000fe800000e0000 */
[----:B------:R-:W-:Y:S01]  /*1d420*/  SHFL.IDX PT, R6, R2, 0x1, 0x181f ;  /* 0x00381f0002067f89 */ /* 0x000fe200000e0000 */
[----:B--2---:R-:W-:-:S03]  /*1d430*/  IMAD R0, R5, R7, RZ ;  /* 0x0000000705007224 */ /* 0x004fc600078e02ff */
[----:B------:R-:W1:Y:S02]  /*1d440*/  SHFL.IDX PT, R5, R3, RZ, 0x181f ;  /* 0x00181fff03057589 */ /* 0x000e6400000e0000 */
[----:B------:R-:W-:-:S13]  /*1d450*/  ISETP.GE.AND P2, PT, R17, R0, PT ;  /* 0x000000001100720c */ /* 0x000fda0003f46270 */
[----:B-1----:R-:W-:-:S05]  /*1d460*/  @!P2 LEA R5, P3, R9, R5, 0x1 ;  /* 0x000000050905a211 */ /* 0x002fca00078608ff */
[----:B------:R-:W-:-:S05]  /*1d470*/  @!P2 IMAD.X R4, RZ, RZ, R4, P3 ;  /* 0x000000ffff04a224 */ /* 0x000fca00018e0604 */
[----:B------:R-:W-:-:S04]  /*1d480*/  @!P2 LOP3.LUT R5, R5, R4, RZ, 0x3c, !PT ;  /* 0x000000040505a212 */ /* 0x000fc800078e3cff */
[----:B------:R-:W-:-:S04]  /*1d490*/  @!P2 LOP3.LUT R4, R5, R4, RZ, 0x3c, !PT ;  /* 0x000000040504a212 */ /* 0x000fc800078e3cff */
[----:B------:R-:W-:-:S05]  /*1d4a0*/  @!P2 LOP3.LUT R5, R5, R4, RZ, 0x3c, !PT ;  /* 0x000000040505a212 */ /* 0x000fca00078e3cff */
[----:B-----5:R-:W-:Y:S04]  /*1d4b0*/  @!P2 LDGSTS.E.BYPASS.LTC128B.128 [R8+0x10400], desc[UR40][R4.64], !P0 ;  /* 0x104000000408afae */ /* 0x020fe8000c101d68 */
[----:B------:R1:W-:Y:S02]  /*1d4c0*/  @!P2 LDGSTS.E.BYPASS.LTC128B.128 [R8+0x14400], desc[UR40][R4.64+0x80], !P1 ;  /* 0x144000800408afae */ /* 0x0003e4000c901d68 */
[----:B-1----:R-:W-:-:S05]  /*1d4d0*/  VIADD R4, R17, 0x10 ;  /* 0x0000001011047836 */ /* 0x002fca0000000000 */
[----:B------:R-:W-:Y:S02]  /*1d4e0*/  ISETP.GE.AND P2, PT, R4, R0, PT ;  /* 0x000000000400720c */ /* 0x000fe40003f46270 */
[----:B------:R-:W1:Y:S11]  /*1d4f0*/  SHFL.IDX PT, R4, R3, 0x1, 0x181f ;  /* 0x00381f0003047f89 */ /* 0x000e7600000e0000 */
[----:B-1----:R-:W-:-:S05]  /*1d500*/  @!P2 LEA R5, P3, R9, R4, 0x1 ;  /* 0x000000040905a211 */ /* 0x002fca00078608ff */
[----:B------:R-:W-:Y:S02]  /*1d510*/  @!P2 IMAD.X R4, RZ, RZ, R6, P3 ;  /* 0x000000ffff04a224 */ /* 0x000fe400018e0606 */
[----:B------:R-:W-:Y:S03]  /*1d520*/  SHFL.IDX PT, R6, R2, 0x2, 0x181f ;  /* 0x00581f0002067f89 */ /* 0x000fe600000e0000 */
[----:B------:R-:W-:-:S04]  /*1d530*/  @!P2 LOP3.LUT R5, R5, R4, RZ, 0x3c, !PT ;  /* 0x000000040505a212 */ /* 0x000fc800078e3cff */
[----:B------:R-:W-:-:S04]  /*1d540*/  @!P2 LOP3.LUT R4, R5, R4, RZ, 0x3c, !PT ;  /* 0x000000040504a212 */ /* 0x000fc800078e3cff */
[----:B------:R-:W-:-:S05]  /*1d550*/  @!P2 LOP3.LUT R5, R5, R4, RZ, 0x3c, !PT ;  /* 0x000000040505a212 */ /* 0x000fca00078e3cff */
[----:B------:R-:W-:Y:S04]  /*1d560*/  @!P2 LDGSTS.E.BYPASS.LTC128B.128 [R8+0x10c00], desc[UR40][R4.64], !P0 ;  /* 0x10c000000408afae */ /* 0x000fe8000c101d68 */
        /* <DEDUP_REMOVED lines=47> */
[----:B------:R-:W1:Y:S04]  /*1d860*/  SHFL.IDX PT, R4, R3, 0x6, 0x181f ;  /* 0x00d81f0003047f89 */ /* 0x000e6800000e0000 */
[----:B------:R-:W2:Y:S07]  /*1d870*/  SHFL.IDX PT, R3, R3, 0x7, 0x181f ;  /* 0x00f81f0003037f89 */ /* 0x000eae00000e0000 */
[----:B-1----:R-:W-:-:S05]  /*1d880*/  @!P2 LEA R5, P3, R9, R4, 0x1 ;  /* 0x000000040905a211 */ /* 0x002fca00078608ff */
[----:B------:R-:W-:-:S05]  /*1d890*/  @!P2 IMAD.X R4, RZ, RZ, R6, P3 ;  /* 0x000000ffff04a224 */ /* 0x000fca00018e0606 */
[----:B------:R-:W-:-:S04]  /*1d8a0*/  @!P2 LOP3.LUT R5, R5, R4, RZ, 0x3c, !PT ;  /* 0x000000040505a212 */ /* 0x000fc800078e3cff */
[----:B------:R-:W-:-:S04]  /*1d8b0*/  @!P2 LOP3.LUT R4, R5, R4, RZ, 0x3c, !PT ;  /* 0x000000040504a212 */ /* 0x000fc800078e3cff */
[----:B------:R-:W-:-:S05]  /*1d8c0*/  @!P2 LOP3.LUT R5, R5, R4, RZ, 0x3c, !PT ;  /* 0x000000040505a212 */ /* 0x000fca00078e3cff */
[----:B------:R-:W-:Y:S04]  /*1d8d0*/  @!P2 LDGSTS.E.BYPASS.LTC128B.128 [R8+0x13400], desc[UR40][R4.64], !P0 ;  /* 0x134000000408afae */ /* 0x000fe8000c101d68 */
[----:B------:R1:W-:Y:S04]  /*1d8e0*/  @!P2 LDGSTS.E.BYPASS.LTC128B.128 [R8+0x17400], desc[UR40][R4.64+0x80], !P1 ;  /* 0x174000800408afae */ /* 0x0003e8000c901d68 */
[----:B-12---:R1:W3:Y:S02]  /*1d8f0*/  SHFL.IDX PT, R4, R2, 0x7, 0x181f ;  /* 0x00f81f0002047f89 */ /* 0x0062e400000e0000 */
.L_x_9867:
[----:B------:R-:W-:Y:S01]  /*1d900*/  VIADD R17, R17, 0x70 ;  /* 0x0000007011117836 */ /* 0x000fe20000000000 */
[----:B------:R-:W-:Y:S04]  /*1d910*/  BSSY B0, `(.L_x_9673) ;  /* 0x000000a000007945 */ /* 0x000fe80003800000 */
[----:B------:R-:W-:-:S13]  /*1d920*/  ISETP.GE.AND P2, PT, R17, R0, PT ;  /* 0x000000001100720c */ /* 0x000fda0003f46270 */
[----:B------:R-:W-:Y:S05]  /*1d930*/  @P2 BRA `(.L_x_9674) ;  /* 0x00000000001c2947 */ /* 0x000fea0003800000 */
[----:B-1----:R-:W-:-:S05]  /*1d940*/  LEA R2, P2, R9, R3, 0x1 ;  /* 0x0000000309027211 */ /* 0x002fca00078408ff */
[----:B---3--:R-:W-:-:S05]  /*1d950*/  IMAD.X R3, RZ, RZ, R4, P2 ;  /* 0x000000ffff037224 */ /* 0x008fca00010e0604 */
[----:B------:R-:W-:Y:S01]  /*1d960*/  @!PT LDS RZ, [RZ] ;  /* 0x00000000fffff984 */ /* 0x000fe20000000800 */
[----:B------:R-:W-:Y:S01]  /*1d970*/  @!PT LDS RZ, [RZ] ;  /* 0x00000000fffff984 */ /* 0x000fe20000000800 */
[----:B------:R-:W-:Y:S01]  /*1d980*/  @!PT LDS RZ, [RZ] ;  /* 0x00000000fffff984 */ /* 0x000fe20000000800 */
[----:B------:R2:W-:Y:S04]  /*1d990*/  LDGSTS.E.BYPASS.LTC128B.128 [R8+0x13c00], desc[UR40][R2.64], !P0 ;  /* 0x13c0000002087fae */ /* 0x0005e8000c101d68 */
[----:B------:R2:W-:Y:S02]  /*1d9a0*/  LDGSTS.E.BYPASS.LTC128B.128 [R8+0x17c00], desc[UR40][R2.64+0x80], !P1 ;  /* 0x17c0008002087fae */ /* 0x0005e4000c901d68 */
.L_x_9674:
[----:B------:R-:W-:Y:S05]  /*1d9b0*/  BSYNC B0 ;  /* 0x0000000000007941 */ /* 0x000fea0003800000 */
.L_x_9673:
[----:B--2---:R2:W5:Y:S01]  /*1d9c0*/  LDL R8, [R1+0x4] ;  /* 0x0000040001087983 */ /* 0x0045620000100800 */
[----:B------:R-:W-:Y:S01]  /*1d9d0*/  PLOP3.LUT P0, PT, PT, PT, PT, 0x80, 0x0 ;  /* 0x000000000000781c */ /* 0x000fe20003f0f070 */
[----:B------:R-:W-:-:S12]  /*1d9e0*/  NOP ;  /* 0x0000000000007918 */ /* 0x000fd80000000000 */
.L_x_9675:
[----:B-1----:R-:W4:Y:S01]  /*1d9f0*/  LDL R2, [R1+0x4] ;  /* 0x0000040001027983 */ /* 0x002f220000100800 */
        /* <DEDUP_REMOVED lines=17> */
[----:B-1--4-:R-:W-:Y:S05]  /*1db10*/  @!P0 BRA `(.L_x_9677) ;  /* 0x0000006000408947 */ /* 0x012fea0003800000 */
.L_x_9868:
[----:B------:R-:W-:Y:S05]  /*1db20*/  BSYNC B0 ;  /* 0x0000000000007941 */ /* 0x000fea0003800000 */
.L_x_9676:
[----:B-1----:R-:W4:Y:S01]  /*1db30*/  LDL R2, [R1+0x38] ;  /* 0x0000380001027983 */ /* 0x002f220000100800 */
        /* <DEDUP_REMOVED lines=10> */
[----:B---3--:R-:W3:Y:S04]  /*1dbe0*/  LDL R4, [R1+0xc] ;  /* 0x00000c0001047983 */ /* 0x008ee80000100800 */
[----:B------:R-:W2:Y:S01]  /*1dbf0*/  LDL R3, [R1+0x18] ;  /* 0x0000180001037983 */ /* 0x000ea20000100800 */
[----:B------:R-:W-:Y:S01]  /*1dc00*/  BSSY B1, `(.L_x_9682) ;  /* 0x00000a0000017945 */ /* 0x000fe20003800000 */
[----:B----4-:R-:W-:Y:S01]  /*1dc10*/  LOP3.LUT P1, RZ, R5, 0x4, RZ, 0xc0, !PT ;  /* 0x0000000405ff7812 */ /* 0x010fe2000782c0ff */
[----:B---3--:R-:W-:-:S05]  /*1dc20*/  VIADD R7, R4, 0x1 ;  /* 0x0000000104077836 */ /* 0x008fca0000000000 */
        /* <DEDUP_REMOVED lines=10> */
[----:B-1----:R-:W-:Y:S05]  /*1dcd0*/  @!P0 BRA `(.L_x_9684) ;  /* 0x0000000000508947 */ /* 0x002fea0003800000 */
[----:B------:R-:W2:Y:S01]  /*1dce0*/  LDL R9, [R1+0x28] ;  /* 0x0000280001097983 */ /* 0x000ea20000100800 */
[----:B------:R-:W1:Y:S03]  /*1dcf0*/  LDC R3, c[0x0][0x43c] ;  /* 0x00010f00ff037b82 */ /* 0x000e660000000800 */
[----:B-----5:R-:W3:Y:S01]  /*1dd00*/  LDL R8, [R1+0x14] ;  /* 0x0000140001087983 */ /* 0x020ee20000100800 */
[----:B------:R-:W-:Y:S01]  /*1dd10*/  IMAD.MOV.U32 R0, RZ, RZ, R2 ;  /* 0x000000ffff007224 */ /* 0x000fe200078e0002 */
[----:B------:R-:W-:Y:S01]  /*1dd20*/  ULDC.64 UR6, c[0x0][0x428] ;  /* 0x00010a0000067ab9 */ /* 0x000fe20000000a00 */
[----:B-1----:R-:W-:-:S13]  /*1dd30*/  ISETP.NE.AND P0, PT, R3, 0x1, PT ;  /* 0x000000010300780c */ /* 0x002fda0003f05270 */
[----:B------:R-:W1:Y:S02]  /*1dd40*/  @P0 LDC.64 R4, c[0x0][0x440] ;  /* 0x00011000ff040b82 */ /* 0x000e640000000a00 */
[----:B-1----:R-:W-:-:S05]  /*1dd50*/  @P0 IMAD.HI.U32 R4, R2, R4, RZ ;  /* 0x0000000402040227 */ /* 0x002fca00078e00ff */
        /* <DEDUP_REMOVED lines=12> */
.L_x_9684:
[----:B------:R-:W2:Y:S01]  /*1de20*/  LDL R0, [R1+0x4] ;  /* 0x0000040001007983 */ /* 0x000ea20000100800 */
[----:B------:R-:W-:Y:S01]  /*1de30*/  BSSY B3, `(.L_x_9685) ;  /* 0x0000005000037945 */ /* 0x000fe20003800000 */
[----:B--2---:R-:W-:Y:S01]  /*1de40*/  IMAD R3, R7, 0x8, R0 ;  /* 0x0000000807037824 */ /* 0x004fe200078e0200 */
[----:B------:R-:W-:-:S04]  /*1de50*/  SHF.L.U32 R0, R10, 0x1f, RZ ;  /* 0x0000001f0a007819 */ /* 0x000fc800000006ff */
[----:B------:R-:W2:Y:S02]  /*1de60*/  SYNCS.PHASECHK.TRANS64.TRYWAIT P0, [R3+URZ+0x28840], R0 ;  /* 0x02884000030075a7 */ /* 0x000ea4000800017f */
[----:B--2---:R-:W-:Y:S05]  /*1de70*/  @!P0 BRA `(.L_x_9686) ;  /* 0x0000005c00808947 */ /* 0x004fea0003800000 */
.L_x_9869:
[----:B------:R-:W-:Y:S05]  /*1de80*/  BSYNC B3 ;  /* 0x0000000000037941 */ /* 0x000fea0003800000 */
.L_x_9685:
        /* <DEDUP_REMOVED lines=11> */
.L_x_9688:
[----:B------:R-:W-:Y:S05]  /*1df40*/  BSYNC B3 ;  /* 0x0000000000037941 */ /* 0x000fea0003800000 */
.L_x_9687:
[----:B------:R-:W3:Y:S04]  /*1df50*/  LDL R5, [R1+0x4] ;  /* 0x0000040001057983 */ /* 0x000ee80000100800 */
[----:B--2---:R-:W2:Y:S01]  /*1df60*/  LDL R0, [R1+0x1c] ;  /* 0x00001c0001007983 */ /* 0x004ea20000100800 */
[----:B-1----:R-:W-:Y:S01]  /*1df70*/  IMAD.MOV.U32 R9, RZ, RZ, RZ ;  /* 0x000000ffff097224 */ /* 0x002fe200078e00ff */
[----:B------:R-:W-:Y:S01]  /*1df80*/  UIADD3 UR4, UP0, UR38, 0x370, URZ ;  /* 0x0000037026047890 */ /* 0x000fe2000ff1e03f */
[----:B------:R-:W-:Y:S01]  /*1df90*/  PLOP3.LUT P0, PT, PT, PT, PT, 0x80, 0x0 ;  /* 0x000000000000781c */ /* 0x000fe20003f0f070 */
[----:B------:R-:W-:Y:S01]  /*1dfa0*/  VIADD R3, R3, 0x28830 ;  /* 0x0002883003037836 */ /* 0x000fe20000000000 */
[----:B------:R-:W-:Y:S01]  /*1dfb0*/  UMOV UR6, 0x0 ;  /* 0x0000000000067882 */ /* 0x000fe20000000000 */
[----:B------:R-:W-:Y:S01]  /*1dfc0*/  R2UR UR10, R9 ;  /* 0x00000000090a72ca */ /* 0x000fe200000e0000 */
[----:B------:R-:W-:Y:S01]  /*1dfd0*/  UIADD3.X UR5, URZ, UR39, URZ, UP0, !UPT ;  /* 0x000000273f057290 */ /* 0x000fe200087fe43f */
[----:B------:R-:W-:Y:S01]  /*1dfe0*/  UMOV UR7, 0x14f00000 ;  /* 0x14f0000000077882 */ /* 0x000fe20000000000 */
[----:B---3-5:R-:W-:-:S02]  /*1dff0*/  IMAD R8, R7, 0x8000, R5 ;  /* 0x0000800007087824 */ /* 0x028fc400078e0205 */
[----:B--2---:R-:W-:Y:S02]  /*1e000*/  IMAD R0, R6, 0x80, R0 ;  /* 0x0000008006007824 */ /* 0x004fe400078e0200 */
[----:B------:R-:W-:-:S08]  /*1e010*/  VIADD R5, R8, 0x18400 ;  /* 0x0001840008057836 */ /* 0x000fd00000000000 */
.L_x_9689:
        /* <DEDUP_REMOVED lines=16> */
.L_x_9690:
        /* <DEDUP_REMOVED lines=18> */
.L_x_9870:
[----:B------:R-:W-:Y:S05]  /*1e240*/  BSYNC B3 ;  /* 0x0000000000037941 */ /* 0x000fea0003800000 */
.L_x_9691:
        /* <DEDUP_REMOVED lines=10> */
.L_x_9693:
[----:B------:R-:W2:Y:S01]  /*1e2f0*/  LDL R3, [R1+0x8] ;  /* 0x0000080001037983 */ /* 0x000ea20000100800 */
[----:B------:R-:W-:Y:S01]  /*1e300*/  BSSY B3, `(.L_x_9694) ;  /* 0x0000004000037945 */ /* 0x000fe20003800000 */
[----:B--2---:R-:W-:-:S13]  /*1e310*/  LOP3.LUT P0, RZ, R3, 0x8, RZ, 0xc0, !PT ;  /* 0x0000000803ff7812 */ /* 0x004fda000780c0ff */
[----:B------:R-:W-:Y:S05]  /*1e320*/  @P0 BRA `(.L_x_9695) ;  /* 0x0000000000040947 */ /* 0x000fea0003800000 */
[----:B------:R-:W-:Y:S01]  /*1e330*/  BPT.TRAP 0x1 ;  /* 0x000000040000795c */ /* 0x000fe20000300000 */
.L_x_9695:
[----:B------:R-:W-:Y:S05]  /*1e340*/  BSYNC B3 ;  /* 0x0000000000037941 */ /* 0x000fea0003800000 */
.L_x_9694:
        /* <DEDUP_REMOVED lines=14> */
.L_x_9696:
        /* <DEDUP_REMOVED lines=16> */
.L_x_9697:
        /* <DEDUP_REMOVED lines=11> */
[----:B------:R1:W-:Y:S04]  /*1e5e0*/  STL [R1], R4 ;  /* 0x0000000401007387 */ /* 0x0003e80000100800 */
[----:B------:R1:W-:Y:S02]  /*1e5f0*/  STL [R1+0x10], R6 ;  /* 0x0000100601007387 */ /* 0x0003e40000100800 */
.L_x_9683:
[----:B------:R-:W-:Y:S05]  /*1e600*/  BSYNC B1 ;  /* 0x0000000000017941 */ /* 0x000fea0003800000 */
.L_x_9682:
[----:B------:R-:W2:Y:S04]  /*1e610*/  LDL.LU R0, [R1+0x38] ;  /* 0x0000380001007983 */ /* 0x000ea80000300800 */
[----:B------:R4:W-:Y:S04]  /*1e620*/  STL [R1+0x18], R10 ;  /* 0x0000180a01007387 */ /* 0x0009e80000100800 */
[----:B------:R4:W-:Y:S02]  /*1e630*/  STL [R1+0xc], R7 ;  /* 0x00000c0701007387 */ /* 0x0009e40000100800 */
[----:B--2-4-:R-:W-:-:S07]  /*1e640*/  VIADD R0, R0, 0xfffffffd ;  /* 0xfffffffd00007836 */ /* 0x014fce0000000000 */
.L_x_9681:
[----:B------:R-:W-:Y:S05]  /*1e650*/  BSYNC B2 ;  /* 0x0000000000027941 */ /* 0x000fea0003800000 */
.L_x_9680:
[----:B------:R-:W-:-:S13]  /*1e660*/  ISETP.NE.AND P0, PT, R2, RZ, PT ;  /* 0x000000ff0200720c */ /* 0x000fda0003f05270 */
[----:B------:R-:W-:Y:S05]  /*1e670*/  @!P0 BRA `(.L_x_9679) ;  /* 0x00000014001c8947 */ /* 0x000fea0003800000 */
[----:B-----5:R4:W5:Y:S02]  /*1e680*/  LDL R8, [R1] ;  /* 0x0000000001087983 */ /* 0x0209640000100800 */
.L_x_9730:
[----:B-1-3--:R-:W3:Y:S04]  /*1e690*/  LDL R4, [R1+0x8] ;  /* 0x0000080001047983 */ /* 0x00aee80000100800 */
[----:B--2---:R-:W2:Y:S04]  /*1e6a0*/  LDL R3, [R1+0xc] ;  /* 0x00000c0001037983 */ /* 0x004ea80000100800 */
[----:B------:R-:W4:Y:S01]  /*1e6b0*/  LDL R2, [R1+0x18] ;  /* 0x0000180001027983 */ /* 0x000f220000100800 */
[----:B------:R-:W-:Y:S05]  /*1e6c0*/  YIELD ;  /* 0x0000000000007946 */ /* 0x000fea0003800000 */
        /* <DEDUP_REMOVED lines=32> */
.L_x_9700:
[----:B------:R-:W2:Y:S01]  /*1e8d0*/  LDL R2, [R1+0x4] ;  /* 0x0000040001027983 */ /* 0x000ea20000100800 */
[----:B------:R-:W-:Y:S01]  /*1e8e0*/  BSSY B2, `(.L_x_9701) ;  /* 0x0000005000027945 */ /* 0x000fe20003800000 */
[----:B--2---:R-:W-:Y:S01]  /*1e8f0*/  IMAD R3, R4, 0x8, R2 ;  /* 0x0000000804037824 */ /* 0x004fe200078e0202 */
[----:B------:R-:W-:-:S04]  /*1e900*/  SHF.L.U32 R2, R5, 0x1f, RZ ;  /* 0x0000001f05027819 */ /* 0x000fc800000006ff */
[----:B------:R-:W2:Y:S02]  /*1e910*/  SYNCS.PHASECHK.TRANS64.TRYWAIT P0, [R3+URZ+0x28840], R2 ;  /* 0x02884002030075a7 */ /* 0x000ea4000800017f */
[----:B--2---:R-:W-:Y:S05]  /*1e920*/  @!P0 BRA `(.L_x_9702) ;  /* 0x0000005000fc8947 */ /* 0x004fea0003800000 */
.L_x_9871:
[----:B------:R-:W-:Y:S05]  /*1e930*/  BSYNC B2 ;  /* 0x0000000000027941 */ /* 0x000fea0003800000 */
.L_x_9701:
        /* <DEDUP_REMOVED lines=11> */
.L_x_9704:
[----:B------:R-:W-:Y:S05]  /*1e9f0*/  BSYNC B2 ;  /* 0x0000000000027941 */ /* 0x000fea0003800000 */
.L_x_9703:
        /* <DEDUP_REMOVED lines=13> */
.L_x_9705:
        /* <DEDUP_REMOVED lines=16> */
.L_x_9706:
        /* <DEDUP_REMOVED lines=18> */
.L_x_9872:
[----:B------:R-:W-:Y:S05]  /*1ecf0*/  BSYNC B2 ;  /* 0x0000000000027941 */ /* 0x000fea0003800000 */
.L_x_9707:
        /* <DEDUP_REMOVED lines=10> */
.L_x_9709:
[----:B------:R-:W2:Y:S01]  /*1eda0*/  LDL R3, [R1+0x8] ;  /* 0x0000080001037983 */ /* 0x000ea20000100800 */
[----:B------:R-:W-:Y:S01]  /*1edb0*/  BSSY B2, `(.L_x_9710) ;  /* 0x0000004000027945 */ /* 0x000fe20003800000 */
[----:B--2---:R-:W-:-:S13]  /*1edc0*/  LOP3.LUT P0, RZ, R3, 0x8, RZ, 0xc0, !PT ;  /* 0x0000000803ff7812 */ /* 0x004fda000780c0ff */
[----:B------:R-:W-:Y:S05]  /*1edd0*/  @P0 BRA `(.L_x_9711) ;  /* 0x0000000000040947 */ /* 0x000fea0003800000 */
[----:B------:R-:W-:Y:S01]  /*1ede0*/  BPT.TRAP 0x1 ;  /* 0x000000040000795c */ /* 0x000fe20000300000 */
.L_x_9711:
[----:B------:R-:W-:Y:S05]  /*1edf0*/  BSYNC B2 ;  /* 0x0000000000027941 */ /* 0x000fea0003800000 */
.L_x_9710:
        /* <DEDUP_REMOVED lines=14> */
.L_x_9712:
        /* <DEDUP_REMOVED lines=16> */
.L_x_9713:
        /* <DEDUP_REMOVED lines=13> */
.L_x_9699:
[----:B------:R-:W-:Y:S05]  /*1f0b0*/  BSYNC B1 ;  /* 0x0000000000017941 */ /* 0x000fea0003800000 */
.L_x_9698:
        /* <DEDUP_REMOVED lines=35> */
.L_x_9716:
[----:B------:R-:W3:Y:S01]  /*1f2f0*/  LDL R2, [R1+0x4] ;  /* 0x0000040001027983 */ /* 0x000ee20000100800 */
[----:B------:R-:W-:Y:S01]  /*1f300*/  BSSY B2, `(.L_x_9717) ;  /* 0x0000005000027945 */ /* 0x000fe20003800000 */
[----:B---3--:R-:W-:Y:S01]  /*1f310*/  IMAD R3, R11, 0x8, R2 ;  /* 0x000000080b037824 */ /* 0x008fe200078e0202 */
[----:B------:R-:W-:-:S04]  /*1f320*/  SHF.L.U32 R2, R10, 0x1f, RZ ;  /* 0x0000001f0a027819 */ /* 0x000fc800000006ff */
[----:B------:R-:W3:Y:S02]  /*1f330*/  SYNCS.PHASECHK.TRANS64.TRYWAIT P0, [R3+URZ+0x28840], R2 ;  /* 0x02884002030075a7 */ /* 0x000ee4000800017f */
[----:B---3--:R-:W-:Y:S05]  /*1f340*/  @!P0 BRA `(.L_x_9718) ;  /* 0x00000048009c8947 */ /* 0x008fea0003800000 */
.L_x_9873:
[----:B------:R-:W-:Y:S05]  /*1f350*/  BSYNC B2 ;  /* 0x0000000000027941 */ /* 0x000fea0003800000 */
.L_x_9717:
        /* <DEDUP_REMOVED lines=11> */
.L_x_9720:
[----:B------:R-:W-:Y:S05]  /*1f410*/  BSYNC B2 ;  /* 0x0000000000027941 */ /* 0x000fea0003800000 */
.L_x_9719:
[----:B-1----:R-:W4:Y:S04]  /*1f420*/  LDL R9, [R1+0x4] ;  /* 0x0000040001097983 */ /* 0x002f280000100800 */
[----:B---3--:R-:W4:Y:S04]  /*1f430*/  LDL R2, [R1+0xc] ;  /* 0x00000c0001027983 */ /* 0x008f280000100800 */
[----:B------:R-:W3:Y:S01]  /*1f440*/  LDL R7, [R1+0x1c] ;  /* 0x00001c0001077983 */ /* 0x000ee20000100800 */
        /* <DEDUP_REMOVED lines=11> */
.L_x_9721:
        /* <DEDUP_REMOVED lines=16> */
.L_x_9722:
        /* <DEDUP_REMOVED lines=16> */
.L_x_9874:
[----:B------:R-:W-:Y:S05]  /*1f700*/  BSYNC B2 ;  /* 0x0000000000027941 */ /* 0x000fea0003800000 */
.L_x_9723:
        /* <DEDUP_REMOVED lines=10> */
.L_x_9725:
[----:B------:R-:W2:Y:S01]  /*1f7b0*/  LDL R3, [R1+0x8] ;  /* 0x0000080001037983 */ /* 0x000ea20000100800 */
[----:B------:R-:W-:Y:S01]  /*1f7c0*/  BSSY B2, `(.L_x_9726) ;  /* 0x0000004000027945 */ /* 0x000fe20003800000 */
[----:B--2---:R-:W-:-:S13]  /*1f7d0*/  LOP3.LUT P0, RZ, R3, 0x8, RZ, 0xc0, !PT ;  /* 0x0000000803ff7812 */ /* 0x004fda000780c0ff */
[----:B------:R-:W-:Y:S05]  /*1f7e0*/  @P0 BRA `(.L_x_9727) ;  /* 0x0000000000040947 */ /* 0x000fea0003800000 */
[----:B------:R-:W-:Y:S01]  /*1f7f0*/  BPT.TRAP 0x1 ;  /* 0x000000040000795c */ /* 0x000fe20000300000 */
.L_x_9727:
[----:B------:R-:W-:Y:S05]  /*1f800*/  BSYNC B2 ;  /* 0x0000000000027941 */ /* 0x000fea0003800000 */
.L_x_9726:
        /* <DEDUP_REMOVED lines=13> */
.L_x_9728:
        /* <DEDUP_REMOVED lines=16> */
.L_x_9729:
        /* <DEDUP_REMOVED lines=13> */
.L_x_9715:
[----:B------:R-:W-:Y:S05]  /*1fab0*/  BSYNC B1 ;  /* 0x0000000000017941 */ /* 0x000fea0003800000 */
.L_x_9714:
[C---:B------:R-:W-:Y:S01]  /*1fac0*/  ISETP.GT.AND P0, PT, R0.reuse, 0x1, PT ;  /* 0x000000010000780c */ /* 0x040fe20003f04270 */
[----:B------:R-:W-:-:S12]  /*1fad0*/  VIADD R0, R0, 0xfffffffe ;  /* 0xfffffffe00007836 */ /* 0x000fd80000000000 */
[----:B------:R-:W-:Y:S05]  /*1fae0*/  @P0 BRA `(.L_x_9730) ;  /* 0xffffffe800e80947 */ /* 0x000fea000383ffff */
.L_x_9679:
[----:B------:R-:W-:Y:S05]  /*1faf0*/  BSYNC B0 ;  /* 0x0000000000007941 */ /* 0x000fea0003800000 */
.L_x_9678:
[----:B------:R-:W4:Y:S01]  /*1fb00*/  S2R R2, SR_TID.X ;  /* 0x0000000000027919 */ /* 0x000f220000002100 */
[----:B------:R-:W-:Y:S01]  /*1fb10*/  BSSY B0, `(.L_x_9731) ;  /* 0x0000010000007945 */ /* 0x000fe20003800000 */
[----:B----4-:R-:W-:-:S04]  /*1fb20*/  LOP3.LUT R2, R2, 0x7f, RZ, 0xc0, !PT ;  /* 0x0000007f02027812 */ /* 0x010fc800078ec0ff */
[----:B------:R-:W-:-:S13]  /*1fb30*/  ISETP.NE.AND P0, PT, R2, RZ, PT ;  /* 0x000000ff0200720c */ /* 0x000fda0003f05270 */
[----:B------:R-:W-:Y:S05]  /*1fb40*/  @P0 BRA `(.L_x_9732) ;  /* 0x0000000000300947 */ /* 0x000fea0003800000 */
[----:B------:R-:W4:Y:S01]  /*1fb50*/  S2R R2, SR_LANEID ;  /* 0x0000000000027919 */ /* 0x000f220000000000 */
[----:B------:R-:W-:Y:S01]  /*1fb60*/  VOTEU.ANY UR4, UPT, PT ;  /* 0x0000000000047886 */ /* 0x000fe200038e0100 */
[----:B-1-3--:R-:W1:Y:S01]  /*1fb70*/  LDC.64 R4, c[0x0][0xc60] ;  /* 0x00031800ff047b82 */ /* 0x00ae620000000a00 */
[----:B------:R-:W4:Y:S02]  /*1fb80*/  FLO.U32 R0, UR4 ;  /* 0x0000000400007d00 */ /* 0x000f2400080e0000 */
[----:B----4-:R-:W-:-:S06]  /*1fb90*/  ISETP.EQ.U32.AND P0, PT, R0, R2, PT ;  /* 0x000000020000720c */ /* 0x010fcc0003f02070 */
[----:B------:R-:W1:Y:S07]  /*1fba0*/  POPC R2, UR4 ;  /* 0x0000000400027d09 */ /* 0x000e6e0008000000 */
[----:B-1----:R-:W3:Y:S04]  /*1fbb0*/  @P0 ATOMG.E.ADD.STRONG.GPU PT, R2, desc[UR40][R4.64], R2 ;  /* 0x00000002040209a8 */ /* 0x002ee800081ee1e8 */
[----:B---3--:R1:W3:Y:S02]  /*1fbc0*/  SHFL.IDX PT, R2, R2, R0, 0x1f ;  /* 0x00001f0002027589 */ /* 0x0082e400000e0000 */
[----:B-1----:R-:W1:Y:S02]  /*1fbd0*/  S2R R0, SR_LTMASK ;  /* 0x0000000000007919 */ /* 0x002e640000003900 */
[----:B-1----:R-:W-:-:S06]  /*1fbe0*/  LOP3.LUT R0, R0, UR4, RZ, 0xc0, !PT ;  /* 0x0000000400007c12 */ /* 0x002fcc000f8ec0ff */
[----:B------:R-:W3:Y:S02]  /*1fbf0*/  POPC R0, R0 ;  /* 0x0000000000007309 */ /* 0x000ee40000000000 */
[----:B---3--:R-:W-:-:S07]  /*1fc00*/  IADD3 R16, R2, UR36, R0 ;  /* 0x0000002402107c10 */ /* 0x008fce000fffe000 */
.L_x_9732:
[----:B------:R-:W-:Y:S05]  /*1fc10*/  BSYNC B0 ;  /* 0x0000000000007941 */ /* 0x000fea0003800000 */
.L_x_9731:
        /* <DEDUP_REMOVED lines=12> */
.L_x_9875:
[----:B------:R-:W-:Y:S05]  /*1fce0*/  BSYNC B1 ;  /* 0x0000000000017941 */ /* 0x000fea0003800000 */
.L_x_9735:
[----:B------:R-:W4:Y:S01]  /*1fcf0*/  LDL R3, [R1+0x3c] ;  /* 0x00003c0001037983 */ /* 0x000f220000100800 */
[----:B-1-3--:R-:W1:Y:S02]  /*1fd00*/  S2R R4, SR_TID.X ;  /* 0x0000000000047919 */ /* 0x00ae640000002100 */
[----:B-1----:R-:W-:-:S04]  /*1fd10*/  LOP3.LUT R4, R4, 0x7f, RZ, 0xc0, !PT ;  /* 0x0000007f04047812 */ /* 0x002fc800078ec0ff */
[----:B------:R-:W-:-:S13]  /*1fd20*/  ISETP.NE.AND P0, PT, R4, RZ, PT ;  /* 0x000000ff0400720c */ /* 0x000fda0003f05270 */
[----:B--2---:R-:W-:-:S04]  /*1fd30*/  @!P0 IMAD.MOV.U32 R2, RZ, RZ, 0x8000 ;  /* 0x00008000ff028424 */ /* 0x004fc800078e00ff */
[----:B------:R4:W-:Y:S02]  /*1fd40*/  @!P0 SYNCS.ARRIVE.TRANS64 RZ, [R0+URZ+0x28850], R2 ;  /* 0x0288500200ff89a7 */ /* 0x0009e4000800003f */
[----:B----4-:R-:W-:-:S04]  /*1fd50*/  PRMT R2, R3, 0x9910, RZ ;  /* 0x0000991003027816 */ /* 0x010fc800000000ff */
[----:B------:R-:W-:-:S13]  /*1fd60*/  ISETP.NE.AND P0, PT, R2, 0x2, PT ;  /* 0x000000020200780c */ /* 0x000fda0003f05270 */
[----:B------:R-:W-:Y:S05]  /*1fd70*/  @P0 BRA `(.L_x_9737) ;  /* 0x0000000000040947 */ /* 0x000fea0003800000 */
[----:B------:R-:W-:Y:S01]  /*1fd80*/  BPT.TRAP 0x1 ;  /* 0x000000040000795c */ /* 0x000fe20000300000 */
.L_x_9737:
[----:B------:R-:W2:Y:S01]  /*1fd90*/  LDL R2, [R1+0x8] ;  /* 0x0000080001027983 */ /* 0x000ea20000100800 */
[----:B------:R-:W-:Y:S01]  /*1fda0*/  BSSY B1, `(.L_x_9738) ;  /* 0x0000004000017945 */ /* 0x000fe20003800000 */
[----:B--2---:R-:W-:-:S13]  /*1fdb0*/  LOP3.LUT P0, RZ, R2, 0x8, RZ, 0xc0, !PT ;  /* 0x0000000802ff7812 */ /* 0x004fda000780c0ff */
[----:B------:R-:W-:Y:S05]  /*1fdc0*/  @P0 BRA `(.L_x_9739) ;  /* 0x0000000000040947 */ /* 0x000fea0003800000 */
[----:B------:R-:W-:Y:S01]  /*1fdd0*/  BPT.TRAP 0x1 ;  /* 0x000000040000795c */ /* 0x000fe20000300000 */
.L_x_9739:
[----:B------:R-:W-:Y:S05]  /*1fde0*/  BSYNC B1 ;  /* 0x0000000000017941 */ /* 0x000fea0003800000 */
.L_x_9738:
[----:B------:R-:W2:Y:S04]  /*1fdf0*/  LDL.LU R5, [R1+0x1c] ;  /* 0x00001c0001057983 */ /* 0x000ea80000300800 */
[----:B------:R-:W2:Y:S04]  /*1fe00*/  LDL.LU R3, [R1+0x10] ;  /* 0x0000100001037983 */ /* 0x000ea80000300800 */
[----:B------:R-:W3:Y:S04]  /*1fe10*/  LDL R4, [R1+0x4] ;  /* 0x0000040001047983 */ /* 0x000ee80000100800 */
        /* <DEDUP_REMOVED lines=11> */
.L_x_9740:
        /* <DEDUP_REMOVED lines=16> */
.L_x_9741:
        /* <DEDUP_REMOVED lines=11> */
.L_x_9734:
[----:B------:R-:W-:Y:S05]  /*20080*/  BSYNC B0 ;  /* 0x0000000000007941 */ /* 0x000fea0003800000 */
.L_x_9733:
[----:B------:R-:W4:Y:S04]  /*20090*/  LDL.LU R5, [R1+0xc] ;  /* 0x00000c0001057983 */ /* 0x000f280000300800 */
[----:B-1-3--:R-:W3:Y:S01]  /*200a0*/  LDL.LU R4, [R1+0x18] ;  /* 0x0000180001047983 */ /* 0x00aee20000300800 */
[----:B----4-:R-:W-:-:S05]  /*200b0*/  VIADD R0, R5, 0x1 ;  /* 0x0000000105007836 */ /* 0x010fca0000000000 */
[----:B------:R-:W-:-:S04]  /*200c0*/  ISETP.NE.AND P0, PT, R0, 0x2, PT ;  /* 0x000000020000780c */ /* 0x000fc80003f05270 */
[----:B------:R-:W-:Y:S02]  /*200d0*/  SEL R2, RZ, 0x1, P0 ;  /* 0x00000001ff027807 */ /* 0x000fe40000000000 */
[----:B------:R-:W-:Y:S02]  /*200e0*/  SEL R0, R0, RZ, P0 ;  /* 0x000000ff00007207 */ /* 0x000fe40000000000 */
[----:B---3--:R-:W-:-:S03]  /*200f0*/  LOP3.LUT R4, R4, R2, RZ, 0x3c, !PT ;  /* 0x0000000204047212 */ /* 0x008fc600078e3cff */
[----:B------:R1:W-:Y:S04]  /*20100*/  STL [R1+0xc], R0 ;  /* 0x00000c0001007387 */ /* 0x0003e80000100800 */
[----:B------:R1:W-:Y:S02]  /*20110*/  STL [R1+0x18], R4 ;  /* 0x0000180401007387 */ /* 0x0003e40000100800 */
.L_x_9658:
[----:B------:R-:W-:Y:S05]  /*20120*/  BSYNC B7 ;  /* 0x0000000000077941 */ /* 0x000fea0003800000 */
.L_x_9656:
[----:B------:R-:W3:Y:S02]  /*20130*/  LDL R7, [R1+0x8] ;  /* 0x0000080001077983 */ /* 0x000ee40000100800 */
[----:B---3--:R-:W-:-:S13]  /*20140*/  LOP3.LUT P0, RZ, R7, 0x10, RZ, 0xc0, !PT ;  /* 0x0000001007ff7812 */ /* 0x008fda000780c0ff */
[----:B------:R-:W-:Y:S05]  /*20150*/  @!P0 BRA `(.L_x_9742) ;  /* 0x0000000000288947 */ /* 0x000fea0003800000 */
[----:B------:R-:W-:Y:S05]  /*20160*/  WARPSYNC.ALL ;  /* 0x0000000000007948 */ /* 0x000fea0003800000 */
[----:B------:R-:W3:Y:S08]  /*20170*/  S2UR UR5, SR_CgaCtaId ;  /* 0x00000000000579c3 */ /* 0x000ef00000008800 */
[----:B------:R-:W-:Y:S06]  /*20180*/  BAR.SYNC.DEFER_BLOCKING 0x5, 0x180 ;  /* 0x0146000000007b1d */ /* 0x000fec0000010000 */
[----:B------:R-:W-:-:S02]  /*20190*/  UMOV UR4, 0x400 ;  /* 0x0000040000047882 */ /* 0x000fc40000000000 */
[----:B---3--:R-:W-:-:S06]  /*201a0*/  ULEA UR4, UR5, UR4, 0x18 ;  /* 0x0000000405047291 */ /* 0x008fcc000f8ec03f */
[----:B-1----:R-:W-:-:S05]  /*201b0*/  IMAD.U32 R0, RZ, RZ, UR4 ;  /* 0x00000004ff007e24 */ /* 0x002fca000f8e00ff */
[----:B------:R1:W3:Y:S04]  /*201c0*/  LDS.128 R16, [R0+0x288d0] ;  /* 0x0288d00000107984 */ /* 0x0002e80000000c00 */
[----:B------:R1:W-:Y:S01]  /*201d0*/  STL [R1+0x4], R0 ;  /* 0x0000040001007387 */ /* 0x0003e20000100800 */
[----:B------:R-:W-:Y:S06]  /*201e0*/  BAR.ARV 0x4, 0x180 ;  /* 0x0106000000007b1d */ /* 0x000fec0000002000 */
[----:B------:R-:W-:Y:S05]  /*201f0*/  BRA `(.L_x_9743) ;  /* 0x0000000800d87947 */ /* 0x000fea0003800000 */
.L_x_9742:
[----:B------:R-:W3:Y:S01]  /*20200*/  LDL R6, [R1+0x2c] ;  /* 0x00002c0001067983 */ /* 0x000ee20000100800 */
[----:B------:R-:W-:Y:S01]  /*20210*/  UMOV UR4, 0xffffffff ;  /* 0xffffffff00047882 */ /* 0x000fe20000000000 */
[----:B---3--:R-:W-:Y:S02]  /*20220*/  ISETP.NE.AND P5, PT, R6, 0x1f, PT ;  /* 0x0000001f0600780c */ /* 0x008fe40003fa5270 */
[----:B------:R-:W-:Y:S11]  /*20230*/  BRA.DIV UR4, `(.L_x_9744) ;  /* 0x0000003e041c7947 */ /* 0x000ff6000b800000 */
[----:B-1----:R-:W-:Y:S01]  /*20240*/  IMAD.IADD R0, R19, 0x1, R6 ;  /* 0x0000000113007824 */ /* 0x002fe200078e0206 */
[----:B------:R-:W-:Y:S01]  /*20250*/  ULDC UR4, c[0x0][0xc3c] ;  /* 0x00030f0000047ab9 */ /* 0x000fe20000000800 */
[----:B------:R-:W-:-:S03]  /*20260*/  LOP3.LUT P4, RZ, R7, 0x1, RZ, 0xc0, !PT ;  /* 0x0000000107ff7812 */ /* 0x000fc6000788c0ff */
[----:B------:R-:W-:-:S13]  /*20270*/  ISETP.GE.OR P0, PT, R0, UR4, !P5 ;  /* 0x0000000400007c0c */ /* 0x000fda000ef06670 */
[----:B------:R-:W1:Y:S02]  /*20280*/  @!P0 LDC.64 R2, c[0x0][0xc80] ;  /* 0x00032000ff028b82 */ /* 0x000e640000000a00 */
[----:B-1----:R-:W-:-:S06]  /*20290*/  @!P0 IMAD.WIDE R2, R0, 0x4, R2 ;  /* 0x0000000400028825 */ /* 0x002fcc00078e0202 */
[----:B------:R1:W3:Y:S01]  /*202a0*/  @!P0 LDG.E R3, desc[UR40][R2.64] ;  /* 0x0000002802038981 */ /* 0x0002e2000c1e1900 */
[C---:B------:R-:W-:Y:S02]  /*202b0*/  ISETP.GE.U32.AND P1, PT, R6.reuse, 0x4, PT ;  /* 0x000000040600780c */ /* 0x040fe40003f26070 */
[C---:B------:R-:W-:Y:S01]  /*202c0*/  ISETP.GE.U32.AND P2, PT, R6.reuse, 0x8, PT ;  /* 0x000000080600780c */ /* 0x040fe20003f46070 */
[----:B------:R-:W-:Y:S01]  /*202d0*/  SHFL.IDX PT, R0, R16, RZ, 0x1f ;  /* 0x00001fff10007589 */ /* 0x000fe200000e0000 */
[C---:B------:R-:W-:Y:S01]  /*202e0*/  ISETP.GE.U32.AND P3, PT, R6.reuse, 0x10, PT ;  /* 0x000000100600780c */ /* 0x040fe20003f66070 */
[----:B-1----:R-:W-:Y:S02]  /*202f0*/  IMAD.MOV.U32 R2, RZ, RZ, RZ ;  /* 0x000000ffff027224 */ /* 0x002fe400078e00ff */
[----:B---3--:R-:W-:Y:S01]  /*20300*/  @!P0 IMAD.MOV.U32 R2, RZ, RZ, R3 ;  /* 0x000000ffff028224 */ /* 0x008fe200078e0003 */
        /* <DEDUP_REMOVED lines=17> */
[----:B------:R1:W3:Y:S02]  /*20420*/  SHFL.IDX PT, R16, R3, 0x1f, 0x1f ;  /* 0x03e01f0003107f89 */ /* 0x0002e400000e0000 */
.L_x_9885:
[----:B------:R-:W-:Y:S02]  /*20430*/  ULDC UR4, c[0x0][0xc38] ;  /* 0x00030e0000047ab9 */ /* 0x000fe40000000800 */
[----:B------:R-:W-:-:S04]  /*20440*/  IMAD.U32 R4, RZ, RZ, UR4 ;  /* 0x00000004ff047e24 */ /* 0x000fc8000f8e00ff */
[----:B---3--:R-:W-:-:S04]  /*20450*/  IMAD R16, R16, R4, RZ ;  /* 0x0000000410107224 */ /* 0x008fc800078e02ff */
[----:B------:R-:W-:-:S05]  /*20460*/  IMAD.IADD R5, R5, 0x1, R16 ;  /* 0x0000000105057824 */ /* 0x000fca00078e0210 */
[----:B------:R-:W-:-:S13]  /*20470*/  ISETP.GT.AND P4, PT, R5, R0, PT ;  /* 0x000000000500720c */ /* 0x000fda0003f84270 */
[----:B------:R-:W-:Y:S05]  /*20480*/  @P4 BRA `(.L_x_9745) ;  /* 0x0000000000a04947 */ /* 0x000fea0003800000 */
.L_x_9750:
[----:B------:R-:W3:Y:S01]  /*20490*/  LDC R2, c[0x0][0xc3c] ;  /* 0x00030f00ff027b82 */ /* 0x000ee20000000800 */
[----:B------:R-:W-:-:S05]  /*204a0*/  VIADD R19, R19, 0x1f ;  /* 0x0000001f13137836 */ /* 0x000fca0000000000 */
[----:B---3--:R-:W-:-:S13]  /*204b0*/  ISETP.GE.AND P4, PT, R19, R2, PT ;  /* 0x000000021300720c */ /* 0x008fda0003f86270 */
[----:B------:R-:W-:Y:S05]  /*204c0*/  @P4 BRA `(.L_x_9746) ;  /* 0x0000000400dc4947 */ /* 0x000fea0003800000 */
[----:B-1----:R-:W3:Y:S01]  /*204d0*/  LDL R3, [R1+0x2c] ;  /* 0x00002c0001037983 */ /* 0x002ee20000100800 */
[----:B------:R-:W-:Y:S01]  /*204e0*/  BSSY B0, `(.L_x_9747) ;  /* 0x0000008000007945 */ /* 0x000fe20003800000 */
[----:B---3--:R-:W-:-:S05]  /*204f0*/  IMAD.IADD R4, R19, 0x1, R3 ;  /* 0x0000000113047824 */ /* 0x008fca00078e0203 */
[----:B------:R-:W-:Y:S01]  /*20500*/  ISETP.GE.OR P4, PT, R4, R2, !P5 ;  /* 0x000000020400720c */ /* 0x000fe20006f86670 */
[----:B------:R-:W-:-:S12]  /*20510*/  IMAD.MOV.U32 R2, RZ, RZ, RZ ;  /* 0x000000ffff027224 */ /* 0x000fd800078e00ff */
[----:B------:R-:W-:Y:S05]  /*20520*/  @P4 BRA `(.L_x_9748) ;  /* 0x00000000000c4947 */ /* 0x000fea0003800000 */
[----:B------:R-:W1:Y:S02]  /*20530*/  LDC.64 R2, c[0x0][0xc80] ;  /* 0x00032000ff027b82 */ /* 0x000e640000000a00 */
[----:B-1----:R-:W-:-:S06]  /*20540*/  IMAD.WIDE R2, R4, 0x4, R2 ;  /* 0x0000000404027825 */ /* 0x002fcc00078e0202 */
[----:B------:R1:W5:Y:S02]  /*20550*/  LDG.E R2, desc[UR40][R2.64] ;  /* 0x0000002802027981 */ /* 0x000364000c1e1900 */
.L_x_9748:
[----:B------:R-:W-:Y:S05]  /*20560*/  BSYNC B0 ;  /* 0x0000000000007941 */ /* 0x000fea0003800000 */
.L_x_9747:
[----:B------:R-:W-:-:S03]  /*20570*/  UMOV UR4, 0xffffffff ;  /* 0xffffffff00047882 */ /* 0x000fc60000000000 */
[----:B------:R-:W-:Y:S05]  /*20580*/  BRA.DIV UR4, `(.L_x_9749) ;  /* 0x0000003e04847947 */ /* 0x000fea000b800000 */
[----:B------:R-:W3:Y:S04]  /*20590*/  LDL R4, [R1+0x8] ;  /* 0x0000080001047983 */ /* 0x000ee80000100800 */
[----:B-1---5:R-:W1:Y:S01]  /*205a0*/  SHFL.UP PT, R3, R2, 0x1, RZ ;  /* 0x0420000002037989 */ /* 0x022e6200000e00ff */
[----:B---3--:R-:W-:-:S04]  /*205b0*/  LOP3.LUT P4, RZ, R4, 0x1, RZ, 0xc0, !PT ;  /* 0x0000000104ff7812 */ /* 0x008fc8000788c0ff */
        /* <DEDUP_REMOVED lines=15> */
.L_x_9893:
[----:B------:R-:W-:Y:S02]  /*206b0*/  ULDC UR4, c[0x0][0xc38] ;  /* 0x00030e0000047ab9 */ /* 0x000fe40000000800 */
[----:B------:R-:W-:-:S04]  /*206c0*/  IMAD.U32 R4, RZ, RZ, UR4 ;  /* 0x00000004ff047e24 */ /* 0x000fc8000f8e00ff */
[----:B---3--:R-:W-:-:S04]  /*206d0*/  IMAD R16, R16, R4, RZ ;  /* 0x0000000410107224 */ /* 0x008fc800078e02ff */
[----:B------:R-:W-:-:S05]  /*206e0*/  IMAD.IADD R5, R16, 0x1, R5 ;  /* 0x0000000110057824 */ /* 0x000fca00078e0205 */
[----:B------:R-:W-:-:S13]  /*206f0*/  ISETP.GT.AND P4, PT, R5, R0, PT ;  /* 0x000000000500720c */ /* 0x000fda0003f84270 */
[----:B------:R-:W-:Y:S05]  /*20700*/  @!P4 BRA `(.L_x_9750) ;  /* 0xfffffffc0060c947 */ /* 0x000fea000383ffff */
.L_x_9745:
        /* <DEDUP_REMOVED lines=8> */
.L_x_9897:
[----:B------:R-:W-:Y:S01]  /*20790*/  ISETP.NE.AND P0, PT, R6, RZ, PT ;  /* 0x000000ff0600720c */ /* 0x000fe20003f05270 */
[----:B------:R-:W-:-:S12]  /*207a0*/  IMAD.MOV.U32 R6, RZ, RZ, RZ ;  /* 0x000000ffff067224 */ /* 0x000fd800078e00ff */
[----:B------:R-:W-:Y:S05]  /*207b0*/  @!P0 BRA `(.L_x_9752) ;  /* 0x0000000000148947 */ /* 0x000fea0003800000 */
[----:B------:R-:W-:Y:S01]  /*207c0*/  UMOV UR4, 0xffffffff ;  /* 0xffffffff00047882 */ /* 0x000fe20000000000 */
[----:B------:R-:W-:Y:S02]  /*207d0*/  VIADD R12, R5, 0xffffffff ;  /* 0xffffffff050c7836 */ /* 0x000fe40000000000 */
[----:B------:R-:W-:Y:S05]  /*207e0*/  BRA.DIV UR4, `(.L_x_9753) ;  /* 0x0000004204147947 */ /* 0x000fea000b800000 */
[----:B-1----:R1:W0:Y:S02]  /*207f0*/  SHFL.IDX PT, R3, R3, R12, 0x1f ;  /* 0x00001f0c03037589 */ /* 0x00222400000e0000 */
.L_x_9900:
[----:B0-----:R-:W-:-:S07]  /*20800*/  IMAD.MOV.U32 R6, RZ, RZ, R3 ;  /* 0x000000ffff067224 */ /* 0x001fce00078e0003 */
.L_x_9752:
[----:B-1-3--:R-:W1:Y:S01]  /*20810*/  LDC.64 R2, c[0x0][0xc90] ;  /* 0x00032400ff027b82 */ /* 0x00ae620000000a00 */
[----:B------:R-:W-:-:S04]  /*20820*/  IMAD.IADD R19, R5, 0x1, R19 ;  /* 0x0000000105137824 */ /* 0x000fc800078e0213 */
[----:B-1----:R-:W-:-:S05]  /*20830*/  IMAD.WIDE R2, R19, 0x4, R2 ;  /* 0x0000000413027825 */ /* 0x002fca00078e0202 */
[----:B------:R-:W4:Y:S01]  /*20840*/  LDG.E R7, desc[UR40][R2.64] ;  /* 0x0000002802077981 */ /* 0x000f22000c1e1900 */
[----:B------:R-:W-:-:S04]  /*20850*/  IMAD R16, R6, R4, R16 ;  /* 0x0000000406107224 */ /* 0x000fc800078e0210 */
[----:B------:R-:W-:Y:S02]  /*20860*/  IMAD.IADD R0, R0, 0x1, -R16 ;  /* 0x0000000100007824 */ /* 0x000fe400078e0a10 */
[----:B----4-:R-:W-:-:S05]  /*20870*/  IMAD R5, R17, R7, RZ ;  /* 0x0000000711057224 */ /* 0x010fca00078e02ff */
        /* <DEDUP_REMOVED lines=60> */
.L_x_9746:
[----:B------:R-:W-:Y:S01]  /*20c40*/  UMOV UR4, URZ ;  /* 0x0000003f00047c82 */ /* 0x000fe20008000000 */
[----:B------:R-:W-:Y:S01]  /*20c50*/  UMOV UR5, URZ ;  /* 0x0000003f00057c82 */ /* 0x000fe20008000000 */
[----:B------:R-:W-:Y:S01]  /*20c60*/  ULDC UR6, c[0x0][0xc3c] ;  /* 0x00030f0000067ab9 */ /* 0x000fe20000000800 */
[----:B------:R-:W-:Y:S02]  /*20c70*/  IMAD.MOV.U32 R16, RZ, RZ, R0 ;  /* 0x000000ffff107224 */ /* 0x000fe400078e0000 */
[----:B------:R-:W-:Y:S02]  /*20c80*/  IMAD.U32 R17, RZ, RZ, UR4 ;  /* 0x00000004ff117e24 */ /* 0x000fe4000f8e00ff */
[----:B------:R-:W-:Y:S02]  /*20c90*/  IMAD.U32 R18, RZ, RZ, UR5 ;  /* 0x00000005ff127e24 */ /* 0x000fe4000f8e00ff */
[----:B------:R-:W-:-:S07]  /*20ca0*/  IMAD.U32 R19, RZ, RZ, UR6 ;  /* 0x00000006ff137e24 */ /* 0x000fce000f8e00ff */
.L_x_9754:
[----:B------:R-:W3:Y:S04]  /*20cb0*/  LDL R0, [R1+0x2c] ;  /* 0x00002c0001007983 */ /* 0x000ee80000100800 */
[----:B-1----:R4:W2:Y:S01]  /*20cc0*/  LDL R3, [R1+0x4] ;  /* 0x0000040001037983 */ /* 0x0028a20000100800 */
[----:B------:R-:W-:Y:S05]  /*20cd0*/  WARPSYNC.ALL ;  /* 0x0000000000007948 */ /* 0x000fea0003800000 */
[----:B------:R-:W-:Y:S01]  /*20ce0*/  BAR.SYNC.DEFER_BLOCKING 0x4, 0x180 ;  /* 0x0106000000007b1d */ /* 0x000fe20000010000 */
[----:B---3--:R-:W-:-:S13]  /*20cf0*/  ISETP.NE.AND P0, PT, R0, RZ, PT ;  /* 0x000000ff0000720c */ /* 0x008fda0003f05270 */
[----:B------:R-:W2:Y:S01]  /*20d00*/  @!P0 S2R R0, SR_CgaCtaId ;  /* 0x0000000000008919 */ /* 0x000ea20000008800 */
[----:B------:R-:W-:-:S04]  /*20d10*/  @!P0 MOV R2, 0x400 ;  /* 0x0000040000028802 */ /* 0x000fc80000000f00 */
[----:B--2---:R-:W-:-:S05]  /*20d20*/  @!P0 LEA R3, R0, R2, 0x18 ;  /* 0x0000000200038211 */ /* 0x004fca00078ec0ff */
[----:B------:R4:W-:Y:S04]  /*20d30*/  @!P0 STS.128 [R3+0x288d0], R16 ;  /* 0x0288d01003008388 */ /* 0x0009e80000000c00 */
[----:B------:R4:W-:Y:S01]  /*20d40*/  @!P0 STL [R1+0x4], R3 ;  /* 0x0000040301008387 */ /* 0x0009e20000100800 */
[----:B------:R-:W-:Y:S06]  /*20d50*/  BAR.ARV 0x5, 0x180 ;  /* 0x0146000000007b1d */ /* 0x000fec0000002000 */
.L_x_9743:
[----:B------:R-:W-:Y:S02]  /*20d60*/  ULDC UR4, c[0x0][0xc3c] ;  /* 0x00030f0000047ab9 */ /* 0x000fe40000000800 */
[----:B---3--:R-:W-:-:S13]  /*20d70*/  ISETP.GE.AND P0, PT, R19, UR4, PT ;  /* 0x0000000413007c0c */ /* 0x008fda000bf06270 */
[----:B------:R-:W-:Y:S05]  /*20d80*/  @!P0 BRA `(.L_x_9755) ;  /* 0xffffff9800848947 */ /* 0x000fea000383ffff */
[----:B------:R-:W-:Y:S05]  /*20d90*/  BSYNC B8 ;  /* 0x0000000000087941 */ /* 0x000fea0003800000 */
.L_x_9616:
[----:B-1----:R-:W3:Y:S01]  /*20da0*/  LDL.LU R0, [R1+0x58] ;  /* 0x0000580001007983 */ /* 0x002ee20000300800 */
[----:B------:R-:W-:Y:S01]  /*20db0*/  BSSY B0, `(.L_x_9756) ;  /* 0x000000b000007945 */ /* 0x000fe20003800000 */
[----:B------:R-:W1:Y:S01]  /*20dc0*/  S2R R5, SR_CgaCtaId ;  /* 0x0000000000057919 */ /* 0x000e620000008800 */
[----:B---3--:R-:W-:-:S05]  /*20dd0*/  VIADD R0, R0, 0x1 ;  /* 0x0000000100007836 */ /* 0x008fca0000000000 */
[----:B0-----:R-:W-:-:S04]  /*20de0*/  LEA.HI R2, R0, R0, RZ, 0x1 ;  /* 0x0000000000027211 */ /* 0x001fc800078f08ff */
[----:B----4-:R-:W-:-:S05]  /*20df0*/  LOP3.LUT R3, R2, 0xfffffffe, RZ, 0xc0, !PT ;  /* 0xfffffffe02037812 */ /* 0x010fca00078ec0ff */
[----:B------:R-:W-:Y:S01]  /*20e00*/  IMAD.IADD R3, R0, 0x1, -R3 ;  /* 0x0000000100037824 */ /* 0x000fe200078e0a03 */
[----:B------:R-:W-:-:S04]  /*20e10*/  MOV R0, 0x400 ;  /* 0x0000040000007802 */ /* 0x000fc80000000f00 */
[----:B-1----:R-:W-:Y:S02]  /*20e20*/  LEA R0, R5, R0, 0x18 ;  /* 0x0000000005007211 */ /* 0x002fe400078ec0ff */
[----:B------:R-:W-:-:S04]  /*20e30*/  SHF.L.U32 R3, R3, 0x1f, RZ ;  /* 0x0000001f03037819 */ /* 0x000fc800000006ff */
[----:B------:R-:W0:Y:S02]  /*20e40*/  SYNCS.PHASECHK.TRANS64.TRYWAIT P0, [R0+URZ+0x28820], R3 ;  /* 0x02882003000075a7 */ /* 0x000e24000800017f */
[----:B0-----:R-:W-:Y:S05]  /*20e50*/  @!P0 BRA `(.L_x_9757) ;  /* 0x0000003800a08947 */ /* 0x001fea0003800000 */
.L_x_9901:
[----:B------:R-:W-:Y:S05]  /*20e60*/  BSYNC B0 ;  /* 0x0000000000007941 */ /* 0x000fea0003800000 */
.L_x_9756:
[----:B------:R-:W-:-:S03]  /*20e70*/  UMOV UR4, 0xffffffff ;  /* 0xffffffff00047882 */ /* 0x000fc60000000000 */
[----:B------:R-:W-:Y:S05]  /*20e80*/  BRA.DIV UR4, `(.L_x_9758) ;  /* 0x0000003a04a87947 */ /* 0x000fea000b800000 */
[----:B------:R-:W1:Y:S02]  /*20e90*/  S2R R2, SR_TID.X ;  /* 0x0000000000027919 */ /* 0x000e640000002100 */
[----:B-1----:R-:W-:-:S04]  /*20ea0*/  SHF.R.U32.HI R2, RZ, 0x5, R2 ;  /* 0x00000005ff027819 */ /* 0x002fc80000011602 */
[----:B------:R-:W-:-:S05]  /*20eb0*/  LOP3.LUT R2, R2, 0x3, RZ, 0xc0, !PT ;  /* 0x0000000302027812 */ /* 0x000fca00078ec0ff */
[----:B------:R1:W3:Y:S02]  /*20ec0*/  SHFL.IDX PT, R14, R2, RZ, 0x1f ;  /* 0x00001fff020e7589 */ /* 0x0002e400000e0000 */
.L_x_9904:
[----:B---3--:R-:W-:-:S13]  /*20ed0*/  ISETP.NE.AND P0, PT, R14, RZ, PT ;  /* 0x000000ff0e00720c */ /* 0x008fda0003f05270 */
[----:B------:R-:W-:Y:S05]  /*20ee0*/  @P0 BRA `(.L_x_9403) ;  /* 0x0000000000940947 */ /* 0x000fea0003800000 */
[----:B------:R-:W-:-:S03]  /*20ef0*/  UMOV UR4, 0xffffffff ;  /* 0xffffffff00047882 */ /* 0x000fc60000000000 */
[----:B------:R-:W-:Y:S05]  /*20f00*/  BRA.DIV UR4, `(.L_x_9759) ;  /* 0x0000003a04bc7947 */ /* 0x000fea000b800000 */
[----:B------:R-:W-:-:S13]  /*20f10*/  ELECT P6, URZ, PT ;  /* 0x00000000003f782f */ /* 0x000fda00038c0000 */
.L_x_9907:
[----:B------:R-:W-:Y:S05]  /*20f20*/  @!P6 BRA `(.L_x_9403) ;  /* 0x000000000084e947 */ /* 0x000fea0003800000 */
[----:B-1----:R-:W3:Y:S02]  /*20f30*/  LDL.LU R2, [R1+0x48] ;  /* 0x0000480001027983 */ /* 0x002ee40000300800 */
[----:B---3--:R-:W-:-:S04]  /*20f40*/  LOP3.LUT R2, R2, 0x2, RZ, 0xfc, !PT ;  /* 0x0000000202027812 */ /* 0x008fc800078efcff */
[----:B------:R-:W-:-:S13]  /*20f50*/  ISETP.NE.AND P2, PT, R2, 0x3, PT ;  /* 0x000000030200780c */ /* 0x000fda0003f45270 */
[----:B------:R-:W-:Y:S05]  /*20f60*/  @!P2 BRA `(.L_x_9760) ;  /* 0x000000000004a947 */ /* 0x000fea0003800000 */
[----:B------:R-:W-:Y:S01]  /*20f70*/  BPT.TRAP 0x1 ;  /* 0x000000040000795c */ /* 0x000fe20000300000 */
.L_x_9760:
[----:B0-----:R-:W3:Y:S04]  /*20f80*/  LDL R3, [R1+0xc] ;  /* 0x00000c0001037983 */ /* 0x001ee80000100800 */
[----:B------:R-:W4:Y:S01]  /*20f90*/  LDL.LU R7, [R1+0x18] ;  /* 0x0000180001077983 */ /* 0x000f220000300800 */
[----:B------:R-:W-:-:S04]  /*20fa0*/  VIADD R2, R0, 0x28840 ;  /* 0x0002884000027836 */ /* 0x000fc80000000000 */
[C---:B---3--:R-:W-:Y:S02]  /*20fb0*/  IMAD R6, R3.reuse, 0x8, R2 ;  /* 0x0000000803067824 */ /* 0x048fe400078e0202 */
[----:B------:R-:W-:Y:S01]  /*20fc0*/  VIADD R3, R3, 0x1 ;  /* 0x0000000103037836 */ /* 0x000fe20000000000 */
[----:B----4-:R-:W-:-:S04]  /*20fd0*/  SHF.L.U32 R5, R7, 0x1f, RZ ;  /* 0x0000001f07057819 */ /* 0x010fc800000006ff */
        /* <DEDUP_REMOVED lines=8> */
.L_x_9908:
[----:B------:R-:W1:Y:S02]  /*21060*/  SYNCS.PHASECHK.TRANS64.TRYWAIT P0, [R7+URZ], R2 ;  /* 0x00000002070075a7 */ /* 0x000e64000800017f */
[----:B-1----:R-:W-:Y:S05]  /*21070*/  @!P0 BRA `(.L_x_9762) ;  /* 0x0000003800948947 */ /* 0x002fea0003800000 */
.L_x_9909:
[----:B------:R-:W-:Y:S05]  /*21080*/  @!P2 BRA `(.L_x_9763) ;  /* 0x000000000004a947 */ /* 0x000fea0003800000 */
[----:B------:R-:W-:Y:S01]  /*21090*/  BPT.TRAP 0x1 ;  /* 0x000000040000795c */ /* 0x000fe20000300000 */
.L_x_9763:
[----:B------:R-:W3:Y:S01]  /*210a0*/  LDL.LU R4, [R1+0xc] ;  /* 0x00000c0001047983 */ /* 0x000ee20000300800 */
[----:B------:R-:W-:-:S04]  /*210b0*/  VIADD R0, R0, 0x28860 ;  /* 0x0002886000007836 */ /* 0x000fc80000000000 */
[----:B---3--:R-:W-:-:S04]  /*210c0*/  IMAD R4, R4, 0x8, R0 ;  /* 0x0000000804047824 */ /* 0x008fc800078e0200 */
[----:B------:R-:W3:Y:S02]  /*210d0*/  SYNCS.PHASECHK.TRANS64.TRYWAIT P0, [R4+URZ], R5 ;  /* 0x00000005040075a7 */ /* 0x000ee4000800017f */
[----:B---3--:R-:W-:Y:S05]  /*210e0*/  @!P0 BRA `(.L_x_9764) ;  /* 0x00000038008c8947 */ /* 0x008fea0003800000 */
.L_x_9910:
[----:B------:R-:W-:-:S07]  /*210f0*/  IMAD R3, R3, 0x8, R0 ;  /* 0x0000000803037824 */ /* 0x000fce00078e0200 */
.L_x_9765:
[----:B----4-:R4:W0:Y:S02]  /*21100*/  SYNCS.PHASECHK.TRANS64.TRYWAIT P0, [R3+URZ], R2 ;  /* 0x00000002030075a7 */ /* 0x010824000800017f */
[----:B0-----:R-:W-:Y:S05]  /*21110*/  @!P0 NANOSLEEP.SYNCS 0x989680 ;  /* 0x009896800000895d */ /* 0x001fea0003900000 */
[----:B------:R-:W0:Y:S02]  /*21120*/  @!P0 SYNCS.PHASECHK.TRANS64 P0, [R3+URZ], R2 ;  /* 0x00000002030085a7 */ /* 0x000e24000800007f */
[----:B0-----:R-:W-:Y:S05]  /*21130*/  @!P0 BRA `(.L_x_9765) ;  /* 0xfffffffc00f08947 */ /* 0x001fea000383ffff */
.L_x_9403:
[----:B------:R-:W-:Y:S05]  /*21140*/  BSYNC B9 ;  /* 0x0000000000097941 */ /* 0x000fea0003800000 */
.L_x_9400:
[----:B------:R-:W-:Y:S05]  /*21150*/  EXIT ;  /* 0x000000000000794d */ /* 0x000fea0003800000 */
.L_x_9425:
[----:B0-----:R0:W1:Y:S02]  /*21160*/  SYNCS.PHASECHK.TRANS64.TRYWAIT P6, [R110+URZ+0x28890], R119 ;  /* 0x028890776e0075a7 */ /* 0x00106400080c017f */
[----:B-1----:R-:W-:Y:S05]  /*21170*/  @!P6 NANOSLEEP.SYNCS 0x989680 ;  /* 0x009896800000e95d */ /* 0x002fea0003900000 */
[----:B------:R-:W1:Y:S02]  /*21180*/  @!P6 SYNCS.PHASECHK.TRANS64 P6, [R110+URZ+0x28890], R119 ;  /* 0x028890776e00e5a7 */ /* 0x000e6400080c007f */
[----:B-1----:R-:W-:Y:S05]  /*21190*/  @!P6 BRA `(.L_x_9425) ;  /* 0xfffffffc00f0e947 */ /* 0x002fea000383ffff */
[----:B------:R-:W-:Y:S05]  /*211a0*/  BRA `(.L_x_9766) ;  /* 0xfffffe2000087947 */ /* 0x000fea000383ffff */
.L_x_9461:
[----:B0-----:R0:W1:Y:S02]  /*211b0*/  SYNCS.PHASECHK.TRANS64.TRYWAIT P4, [R110+URZ+0x28890], R119 ;  /* 0x028890776e0075a7 */ /* 0x001064000808017f */
[----:B-1----:R-:W-:Y:S05]  /*211c0*/  @!P4 NANOSLEEP.SYNCS 0x989680 ;  /* 0x009896800000c95d */ /* 0x002fea0003900000 */
[----:B------:R-:W1:Y:S02]  /*211d0*/  @!P4 SYNCS.PHASECHK.TRANS64 P4, [R110+URZ+0x28890], R119 ;  /* 0x028890776e00c5a7 */ /* 0x000e64000808007f */
[----:B-1----:R-:W-:Y:S05]  /*211e0*/  @!P4 BRA `(.L_x_9461) ;  /* 0xfffffffc00f0c947 */ /* 0x002fea000383ffff */
[----:B------:R-:W-:Y:S05]  /*211f0*/  BRA `(.L_x_9767) ;  /* 0xfffffe4800287947 */ /* 0x000fea000383ffff */
.L_x_9478:
[----:B0-----:R0:W1:Y:S02]  /*21200*/  SYNCS.PHASECHK.TRANS64.TRYWAIT P3, [R110+URZ+0x28890], R119 ;  /* 0x028890776e0075a7 */ /* 0x001064000806017f */
[----:B-1----:R-:W-:Y:S05]  /*21210*/  @!P3 NANOSLEEP.SYNCS 0x989680 ;  /* 0x009896800000b95d */ /* 0x002fea0003900000 */
[----:B------:R-:W1:Y:S02]  /*21220*/  @!P3 SYNCS.PHASECHK.TRANS64 P3, [R110+URZ+0x28890], R119 ;  /* 0x028890776e00b5a7 */ /* 0x000e64000806007f */
[----:B-1----:R-:W-:Y:S05]  /*21230*/  @!P3 BRA `(.L_x_9478) ;  /* 0xfffffffc00f0b947 */ /* 0x002fea000383ffff */
[----:B------:R-:W-:Y:S05]  /*21240*/  BRA `(.L_x_9768) ;  /* 0xfffffe6800b07947 */ /* 0x000fea000383ffff */
.L_x_9488:
[----:B--2---:R2:W3:Y:S02]  /*21250*/  SYNCS.PHASECHK.TRANS64.TRYWAIT P0, [R110+URZ+0x288b0], R119 ;  /* 0x0288b0776e0075a7 */ /* 0x0044e4000800017f */
[----:B---3--:R-:W-:Y:S05]  /*21260*/  @!P0 NANOSLEEP.SYNCS 0x989680 ;  /* 0x009896800000895d */ /* 0x008fea0003900000 */
[----:B------:R-:W3:Y:S02]  /*21270*/  @!P0 SYNCS.PHASECHK.TRANS64 P0, [R110+URZ+0x288b0], R119 ;  /* 0x0288b0776e0085a7 */ /* 0x000ee4000800007f */
[----:B---3--:R-:W-:Y:S05]  /*21280*/  @!P0 BRA `(.L_x_9488) ;  /* 0xfffffffc00f08947 */ /* 0x008fea000383ffff */
[----:B------:R-:W-:Y:S05]  /*21290*/  BRA `(.L_x_9769) ;  /* 0xfffffe70004c7947 */ /* 0x000fea000383ffff */
.L_x_9500:
        /* <DEDUP_REMOVED lines=8> */
.L_x_9771:
[----:B------:R-:W-:Y:S05]  /*21320*/  BSYNC B0 ;  /* 0x0000000000007941 */ /* 0x000fea0003800000 */
.L_x_9770:
[----:B------:R-:W-:Y:S01]  /*21330*/  IMAD.MOV.U32 R190, RZ, RZ, R14 ;  /* 0x000000ffffbe7224 */ /* 0x000fe200078e000e */
[----:B------:R-:W-:Y:S06]  /*21340*/  BRA `(.L_x_9772) ;  /* 0xfffffe7800a87947 */ /* 0x000fec000383ffff */
.L_x_9510:
        /* <DEDUP_REMOVED lines=8> */
.L_x_9774:
[----:B------:R-:W-:Y:S05]  /*213d0*/  BSYNC B1 ;  /* 0x0000000000017941 */ /* 0x000fea0003800000 */
.L_x_9773:
        /* <DEDUP_REMOVED lines=8> */
.L_x_9775:
[----:B------:R-:W-:Y:S02]  /*21460*/  IMAD.MOV.U32 R13, RZ, RZ, R8 ;  /* 0x000000ffff0d7224 */ /* 0x000fe400078e0008 */
[----:B------:R-:W-:-:S07]  /*21470*/  IMAD.MOV.U32 R3, RZ, RZ, R14 ;  /* 0x000000ffff037224 */ /* 0x000fce00078e000e */
[----:B------:R-:W-:Y:S05]  /*21480*/  WARPSYNC.COLLECTIVE R15, `(.L_x_9776) ;  /* 0x000000000f087348 */ /* 0x000fea0003c00000 */
[----:B------:R0:W1:Y:S02]  /*21490*/  SHFL.IDX P6, R14, R13, R12, R11 ;  /* 0x0000000c0d0e7389 */ /* 0x00006400000c000b */
[----:B01----:R-:W-:Y:S01]  /*214a0*/  ENDCOLLECTIVE ;  /* 0x000000000000791b */ /* 0x003fe20003800000 */
.L_x_9776:
[----:B------:R-:W-:Y:S02]  /*214b0*/  IMAD.MOV.U32 R13, RZ, RZ, R7 ;  /* 0x000000ffff0d7224 */ /* 0x000fe400078e0007 */
[----:B------:R-:W-:-:S07]  /*214c0*/  IMAD.MOV.U32 R4, RZ, RZ, R14 ;  /* 0x000000ffff047224 */ /* 0x000fce00078e000e */
[----:B------:R-:W-:Y:S05]  /*214d0*/  WARPSYNC.COLLECTIVE R15, `(.L_x_9777) ;  /* 0x000000000f087348 */ /* 0x000fea0003c00000 */
[----:B------:R0:W1:Y:S02]  /*214e0*/  SHFL.IDX P6, R14, R13, R12, R11 ;  /* 0x0000000c0d0e7389 */ /* 0x00006400000c000b */
[----:B01----:R-:W-:Y:S01]  /*214f0*/  ENDCOLLECTIVE ;  /* 0x000000000000791b */ /* 0x003fe20003800000 */
.L_x_9777:
[----:B------:R-:W-:Y:S05]  /*21500*/  BRA `(.L_x_9778) ;  /* 0xfffffe7c00f47947 */ /* 0x000fea000383ffff */
.L_x_9513:
        /* <DEDUP_REMOVED lines=8> */
.L_x_9780:
[----:B------:R-:W-:Y:S05]  /*21590*/  BSYNC B1 ;  /* 0x0000000000017941 */ /* 0x000fea0003800000 */
.L_x_9779:
        /* <DEDUP_REMOVED lines=8> */
.L_x_9781:
[----:B------:R-:W-:Y:S02]  /*21620*/  IMAD.MOV.U32 R13, RZ, RZ, R8 ;  /* 0x000000ffff0d7224 */ /* 0x000fe400078e0008 */
[----:B------:R-:W-:-:S07]  /*21630*/  IMAD.MOV.U32 R3, RZ, RZ, R14 ;  /* 0x000000ffff037224 */ /* 0x000fce00078e000e */
[----:B------:R-:W-:Y:S05]  /*21640*/  WARPSYNC.COLLECTIVE R15, `(.L_x_9782) ;  /* 0x000000000f087348 */ /* 0x000fea0003c00000 */
[----:B------:R0:W1:Y:S02]  /*21650*/  SHFL.IDX P6, R14, R13, R12, R11 ;  /* 0x0000000c0d0e7389 */ /* 0x00006400000c000b */
[----:B01----:R-:W-:Y:S01]  /*21660*/  ENDCOLLECTIVE ;  /* 0x000000000000791b */ /* 0x003fe20003800000 */
.L_x_9782:
[----:B------:R-:W-:Y:S02]  /*21670*/  IMAD.MOV.U32 R13, RZ, RZ, R7 ;  /* 0x000000ffff0d7224 */ /* 0x000fe400078e0007 */
[----:B------:R-:W-:-:S07]  /*21680*/  IMAD.MOV.U32 R4, RZ, RZ, R14 ;  /* 0x000000ffff047224 */ /* 0x000fce00078e000e */
[----:B------:R-:W-:Y:S05]  /*21690*/  WARPSYNC.COLLECTIVE R15, `(.L_x_9783) ;  /* 0x000000000f087348 */ /* 0x000fea0003c00000 */
[----:B------:R0:W1:Y:S02]  /*216a0*/  SHFL.IDX P6, R14, R13, R12, R11 ;  /* 0x0000000c0d0e7389 */ /* 0x00006400000c000b */
[----:B01----:R-:W-:Y:S01]  /*216b0*/  ENDCOLLECTIVE ;  /* 0x000000000000791b */ /* 0x003fe20003800000 */
.L_x_9783:
[----:B------:R-:W-:Y:S05]  /*216c0*/  BRA `(.L_x_9784) ;  /* 0xfffffe8000607947 */ /* 0x000fea000383ffff */
.L_x_9516:
        /* <DEDUP_REMOVED lines=8> */
.L_x_9786:
[----:B------:R-:W-:Y:S05]  /*21750*/  BSYNC B1 ;  /* 0x0000000000017941 */ /* 0x000fea0003800000 */
.L_x_9785:
        /* <DEDUP_REMOVED lines=8> */
.L_x_9787:
[----:B------:R-:W-:Y:S02]  /*217e0*/  IMAD.MOV.U32 R13, RZ, RZ, R8 ;  /* 0x000000ffff0d7224 */ /* 0x000fe400078e0008 */
[----:B------:R-:W-:-:S07]  /*217f0*/  IMAD.MOV.U32 R3, RZ, RZ, R14 ;  /* 0x000000ffff037224 */ /* 0x000fce00078e000e */
[----:B------:R-:W-:Y:S05]  /*21800*/  WARPSYNC.COLLECTIVE R15, `(.L_x_9788) ;  /* 0x000000000f087348 */ /* 0x000fea0003c00000 */
[----:B------:R0:W1:Y:S02]  /*21810*/  SHFL.IDX P6, R14, R13, R12, R11 ;  /* 0x0000000c0d0e7389 */ /* 0x00006400000c000b */
[----:B01----:R-:W-:Y:S01]  /*21820*/  ENDCOLLECTIVE ;  /* 0x000000000000791b */ /* 0x003fe20003800000 */
.L_x_9788:
[----:B------:R-:W-:Y:S02]  /*21830*/  IMAD.MOV.U32 R13, RZ, RZ, R7 ;  /* 0x000000ffff0d7224 */ /* 0x000fe400078e0007 */
[----:B------:R-:W-:-:S07]  /*21840*/  IMAD.MOV.U32 R4, RZ, RZ, R14 ;  /* 0x000000ffff047224 */ /* 0x000fce00078e000e */
[----:B------:R-:W-:Y:S05]  /*21850*/  WARPSYNC.COLLECTIVE R15, `(.L_x_9789) ;  /* 0x000000000f087348 */ /* 0x000fea0003c00000 */
[----:B------:R0:W1:Y:S02]  /*21860*/  SHFL.IDX P6, R14, R13, R12, R11 ;  /* 0x0000000c0d0e7389 */ /* 0x00006400000c000b */
[----:B01----:R-:W-:Y:S01]  /*21870*/  ENDCOLLECTIVE ;  /* 0x000000000000791b */ /* 0x003fe20003800000 */
.L_x_9789:
[----:B------:R-:W-:Y:S05]  /*21880*/  BRA `(.L_x_9790) ;  /* 0xfffffe8000c47947 */ /* 0x000fea000383ffff */
.L_x_9519:
        /* <DEDUP_REMOVED lines=8> */
.L_x_9792:
[----:B------:R-:W-:Y:S05]  /*21910*/  BSYNC B1 ;  /* 0x0000000000017941 */ /* 0x000fea0003800000 */
.L_x_9791:
        /* <DEDUP_REMOVED lines=8> */
.L_x_9793:
[----:B------:R-:W-:Y:S02]  /*219a0*/  IMAD.MOV.U32 R13, RZ, RZ, R8 ;  /* 0x000000ffff0d7224 */ /* 0x000fe400078e0008 */
[----:B------:R-:W-:-:S07]  /*219b0*/  IMAD.MOV.U32 R3, RZ, RZ, R14 ;  /* 0x000000ffff037224 */ /* 0x000fce00078e000e */
[----:B------:R-:W-:Y:S05]  /*219c0*/  WARPSYNC.COLLECTIVE R15, `(.L_x_9794) ;  /* 0x000000000f087348 */ /* 0x000fea0003c00000 */
[----:B------:R0:W1:Y:S02]  /*219d0*/  SHFL.IDX P6, R14, R13, R12, R11 ;  /* 0x0000000c0d0e7389 */ /* 0x00006400000c000b */
[----:B01----:R-:W-:Y:S01]  /*219e0*/  ENDCOLLECTIVE ;  /* 0x000000000000791b */ /* 0x003fe20003800000 */
.L_x_9794:
[----:B------:R-:W-:Y:S02]  /*219f0*/  IMAD.MOV.U32 R13, RZ, RZ, R7 ;  /* 0x000000ffff0d7224 */ /* 0x000fe400078e0007 */
[----:B------:R-:W-:-:S07]  /*21a00*/  IMAD.MOV.U32 R4, RZ, RZ, R14 ;  /* 0x000000ffff047224 */ /* 0x000fce00078e000e */
[----:B------:R-:W-:Y:S05]  /*21a10*/  WARPSYNC.COLLECTIVE R15, `(.L_x_9795) ;  /* 0x000000000f087348 */ /* 0x000fea0003c00000 */
[----:B------:R0:W1:Y:S02]  /*21a20*/  SHFL.IDX P6, R14, R13, R12, R11 ;  /* 0x0000000c0d0e7389 */ /* 0x00006400000c000b */
[----:B01----:R-:W-:Y:S01]  /*21a30*/  ENDCOLLECTIVE ;  /* 0x000000000000791b */ /* 0x003fe20003800000 */
.L_x_9795:
[----:B------:R-:W-:Y:S05]  /*21a40*/  BRA `(.L_x_9796) ;  /* 0xfffffe8400307947 */ /* 0x000fea000383ffff */
.L_x_9523:
[----:B0-----:R0:W1:Y:S02]  /*21a50*/  SYNCS.PHASECHK.TRANS64.TRYWAIT P0, [R2+URZ+0x28800], R5 ;  /* 0x02880005020075a7 */ /* 0x001064000800017f */
[----:B-1----:R-:W-:Y:S05]  /*21a60*/  @!P0 NANOSLEEP.SYNCS 0x989680 ;  /* 0x009896800000895d */ /* 0x002fea0003900000 */
[----:B------:R-:W1:Y:S02]  /*21a70*/  @!P0 SYNCS.PHASECHK.TRANS64 P0, [R2+URZ+0x28800], R5 ;  /* 0x02880005020085a7 */ /* 0x000e64000800007f */
[----:B-1----:R-:W-:Y:S05]  /*21a80*/  @!P0 BRA `(.L_x_9523) ;  /* 0xfffffffc00f08947 */ /* 0x002fea000383ffff */
[----:B------:R-:W-:Y:S05]  /*21a90*/  BRA `(.L_x_9797) ;  /* 0xfffffe8400f07947 */ /* 0x000fea000383ffff */
.L_x_9539:
        /* <DEDUP_REMOVED lines=9> */
.L_x_9799:
[----:B------:R-:W-:Y:S05]  /*21b30*/  BSYNC B1 ;  /* 0x0000000000017941 */ /* 0x000fea0003800000 */
.L_x_9798:
        /* <DEDUP_REMOVED lines=10> */
.L_x_9800:
        /* <DEDUP_REMOVED lines=8> */
.L_x_9801:
        /* <DEDUP_REMOVED lines=10> */
.L_x_9802:
        /* <DEDUP_REMOVED lines=9> */
.L_x_9803:
        /* <DEDUP_REMOVED lines=12> */
.L_x_9804:
        /* <DEDUP_REMOVED lines=8> */
.L_x_9805:
[----:B------:R-:W-:Y:S02]  /*21ed0*/  @!P1 IMAD.MOV.U32 R50, RZ, RZ, R26 ;  /* 0x000000ffff329224 */ /* 0x000fe400078e001a */
[----:B------:R-:W-:Y:S02]  /*21ee0*/  IMAD.MOV.U32 R13, RZ, RZ, R34 ;  /* 0x000000ffff0d7224 */ /* 0x000fe400078e0022 */
[----:B------:R-:W-:Y:S02]  /*21ef0*/  @!P1 IMAD.MOV.U32 R51, RZ, RZ, R27 ;  /* 0x000000ffff339224 */ /* 0x000fe400078e001b */
[----:B------:R-:W-:-:S07]  /*21f00*/  IMAD.MOV.U32 R9, RZ, RZ, R14 ;  /* 0x000000ffff097224 */ /* 0x000fce00078e000e */
[----:B------:R-:W-:Y:S05]  /*21f10*/  WARPSYNC.COLLECTIVE R15, `(.L_x_9806) ;  /* 0x000000000f087348 */ /* 0x000fea0003c00000 */
[----:B------:R0:W1:Y:S02]  /*21f20*/  SHFL.IDX P6, R14, R13, R12, R11 ;  /* 0x0000000c0d0e7389 */ /* 0x00006400000c000b */
[----:B01----:R-:W-:Y:S01]  /*21f30*/  ENDCOLLECTIVE ;  /* 0x000000000000791b */ /* 0x003fe20003800000 */
.L_x_9806:
        /* <DEDUP_REMOVED lines=18> */
.L_x_9542:
        /* <DEDUP_REMOVED lines=8> */
.L_x_9809:
[----:B------:R-:W-:Y:S05]  /*220e0*/  BSYNC B1 ;  /* 0x0000000000017941 */ /* 0x000fea0003800000 */
.L_x_9808:
        /* <DEDUP_REMOVED lines=9> */
.L_x_9810:
        /* <DEDUP_REMOVED lines=8> */
.L_x_9811:
[----:B------:R-:W-:-:S05]  /*22200*/  @!P1 IADD3 R8, P2, R8, R31, RZ ;  /* 0x0000001f08089210 */ /* 0x000fca0007f5e0ff */
[----:B------:R-:W-:Y:S02]  /*22210*/  @!P1 IMAD.X R9, R3, 0x1, R29, P2 ;  /* 0x0000000103099824 */ /* 0x000fe400010e061d */
[----:B------:R-:W-:Y:S02]  /*22220*/  IMAD.MOV.U32 R13, RZ, RZ, R34 ;  /* 0x000000ffff0d7224 */ /* 0x000fe400078e0022 */
[----:B------:R-:W-:-:S07]  /*22230*/  IMAD.MOV.U32 R28, RZ, RZ, R14 ;  /* 0x000000ffff1c7224 */ /* 0x000fce00078e000e */
[----:B------:R-:W-:Y:S05]  /*22240*/  WARPSYNC.COLLECTIVE R15, `(.L_x_9812) ;  /* 0x000000000f087348 */ /* 0x000fea0003c00000 */
[----:B------:R0:W1:Y:S02]  /*22250*/  SHFL.IDX P6, R14, R13, R12, R11 ;  /* 0x0000000c0d0e7389 */ /* 0x00006400000c000b */
[----:B01----:R-:W-:Y:S01]  /*22260*/  ENDCOLLECTIVE ;  /* 0x000000000000791b */ /* 0x003fe20003800000 */
.L_x_9812:
        /* <DEDUP_REMOVED lines=23> */
.L_x_9813:
        /* <DEDUP_REMOVED lines=19> */
.L_x_9814:
[----:B------:R-:W-:Y:S02]  /*22510*/  PRMT R74, R10, 0x7610, R74 ;  /* 0x000076100a4a7816 */ /* 0x000fe4000000004a */
[----:B------:R-:W-:Y:S01]  /*22520*/  CS2R R8, SRZ ;  /* 0x0000000000087805 */ /* 0x000fe2000001ff00 */
[----:B------:R-:W-:Y:S02]  /*22530*/  IMAD.MOV.U32 R13, RZ, RZ, R33 ;  /* 0x000000ffff0d7224 */ /* 0x000fe400078e0021 */
[----:B------:R-:W-:-:S07]  /*22540*/  IMAD.MOV.U32 R32, RZ, RZ, R14 ;  /* 0x000000ffff207224 */ /* 0x000fce00078e000e */
[----:B------:R-:W-:Y:S05]  /*22550*/  WARPSYNC.COLLECTIVE R15, `(.L_x_9815) ;  /* 0x000000000f087348 */ /* 0x000fea0003c00000 */
[----:B------:R0:W1:Y:S02]  /*22560*/  SHFL.IDX P6, R14, R13, R12, R11 ;  /* 0x0000000c0d0e7389 */ /* 0x00006400000c000b */
[----:B01----:R-:W-:Y:S01]  /*22570*/  ENDCOLLECTIVE ;  /* 0x000000000000791b */ /* 0x003fe20003800000 */
.L_x_9815:
[----:B------:R-:W-:Y:S02]  /*22580*/  IMAD.MOV.U32 R13, RZ, RZ, R34 ;  /* 0x000000ffff0d7224 */ /* 0x000fe400078e0022 */
[----:B------:R-:W-:-:S07]  /*22590*/  IMAD.MOV.U32 R33, RZ, RZ, R14 ;  /* 0x000000ffff217224 */ /* 0x000fce00078e000e */
[----:B------:R-:W-:Y:S05]  /*225a0*/  WARPSYNC.COLLECTIVE R15, `(.L_x_9816) ;  /* 0x000000000f087348 */ /* 0x000fea0003c00000 */
[----:B------:R0:W1:Y:S02]  /*225b0*/  SHFL.IDX P6, R14, R13, R12, R11 ;  /* 0x0000000c0d0e7389 */ /* 0x00006400000c000b */
[----:B01----:R-:W-:Y:S01]  /*225c0*/  ENDCOLLECTIVE ;  /* 0x000000000000791b */ /* 0x003fe20003800000 */
.L_x_9816:
[----:B------:R-:W-:-:S05]  /*225d0*/  IMAD.MOV.U32 R11, RZ, RZ, R41 ;  /* 0x000000ffff0b7224 */ /* 0x000fca00078e0029 */
[----:B------:R-:W-:Y:S01]  /*225e0*/  PRMT R75, R11, 0x7610, R75 ;  /* 0x000076100b4b7816 */ /* 0x000fe2000000004b */
[----:B------:R-:W-:Y:S01]  /*225f0*/  IMAD.MOV.U32 R34, RZ, RZ, R14 ;  /* 0x000000ffff227224 */ /* 0x000fe200078e000e */
[----:B------:R-:W-:Y:S06]  /*22600*/  BRA `(.L_x_9817) ;  /* 0xfffffea0001c7947 */ /* 0x000fec000383ffff */
.L_x_9546:
[----:B0-----:R0:W1:Y:S02]  /*22610*/  SYNCS.PHASECHK.TRANS64.TRYWAIT P4, [R2+URZ+0x28800], R29 ;  /* 0x0288001d020075a7 */ /* 0x001064000808017f */
[----:B-1----:R-:W-:Y:S05]  /*22620*/  @!P4 NANOSLEEP.SYNCS 0x989680 ;  /* 0x009896800000c95d */ /* 0x002fea0003900000 */
[----:B------:R-:W1:Y:S02]  /*22630*/  @!P4 SYNCS.PHASECHK.TRANS64 P4, [R2+URZ+0x28800], R29 ;  /* 0x0288001d0200c5a7 */ /* 0x000e64000808007f */
[----:B-1----:R-:W-:Y:S05]  /*22640*/  @!P4 BRA `(.L_x_9546) ;  /* 0xfffffffc00f0c947 */ /* 0x002fea000383ffff */
[----:B------:R-:W-:Y:S05]  /*22650*/  BRA `(.L_x_9818) ;  /* 0xfffffea000c07947 */ /* 0x000fea000383ffff */
.L_x_9556:
[----:B-1----:R1:W2:Y:S02]  /*22660*/  SYNCS.PHASECHK.TRANS64.TRYWAIT P2, [R0+URZ+0x28830], R3 ;  /* 0x02883003000075a7 */ /* 0x0022a4000804017f */
[----:B--2---:R-:W-:Y:S05]  /*22670*/  @!P2 NANOSLEEP.SYNCS 0x989680 ;  /* 0x009896800000a95d */ /* 0x004fea0003900000 */
[----:B------:R-:W2:Y:S02]  /*22680*/  @!P2 SYNCS.PHASECHK.TRANS64 P2, [R0+URZ+0x28830], R3 ;  /* 0x028830030000a5a7 */ /* 0x000ea4000804007f */
[----:B--2---:R-:W-:Y:S05]  /*22690*/  @!P2 BRA `(.L_x_9556) ;  /* 0xfffffffc00f0a947 */ /* 0x004fea000383ffff */
[----:B------:R-:W-:Y:S05]  /*226a0*/  BRA `(.L_x_9555) ;  /* 0xfffffebc009c7947 */ /* 0x000fea000383ffff */
.L_x_9562:
[----:B-1----:R1:W2:Y:S02]  /*226b0*/  SYNCS.PHASECHK.TRANS64.TRYWAIT P4, [R6+URZ+0x28830], R7 ;  /* 0x02883007060075a7 */ /* 0x0022a4000808017f */
[----:B--2---:R-:W-:Y:S05]  /*226c0*/  @!P4 NANOSLEEP.SYNCS 0x989680 ;  /* 0x009896800000c95d */ /* 0x004fea0003900000 */
[----:B------:R-:W2:Y:S02]  /*226d0*/  @!P4 SYNCS.PHASECHK.TRANS64 P4, [R6+URZ+0x28830], R7 ;  /* 0x028830070600c5a7 */ /* 0x000ea4000808007f */
[----:B--2---:R-:W-:Y:S05]  /*226e0*/  @!P4 BRA `(.L_x_9562) ;  /* 0xfffffffc00f0c947 */ /* 0x004fea000383ffff */
[----:B------:R-:W-:Y:S05]  /*226f0*/  BRA `(.L_x_9561) ;  /* 0xfffffee800ec7947 */ /* 0x000fea000383ffff */
.L_x_9566:
[----:B-1----:R1:W2:Y:S02]  /*22700*/  SYNCS.PHASECHK.TRANS64.TRYWAIT P3, [R7+URZ+0x28850], R6 ;  /* 0x02885006070075a7 */ /* 0x0022a4000806017f */
[----:B--2---:R-:W-:Y:S05]  /*22710*/  @!P3 NANOSLEEP.SYNCS 0x989680 ;  /* 0x009896800000b95d */ /* 0x004fea0003900000 */
[----:B------:R-:W2:Y:S02]  /*22720*/  @!P3 SYNCS.PHASECHK.TRANS64 P3, [R7+URZ+0x28850], R6 ;  /* 0x028850060700b5a7 */ /* 0x000ea4000806007f */
[----:B--2---:R-:W-:Y:S05]  /*22730*/  @!P3 BRA `(.L_x_9566) ;  /* 0xfffffffc00f0b947 */ /* 0x004fea000383ffff */
[----:B------:R-:W-:Y:S05]  /*22740*/  BRA `(.L_x_9563) ;  /* 0xfffffeec00fc7947 */ /* 0x000fea000383ffff */
.L_x_9573:
[----:B-1----:R1:W2:Y:S02]  /*22750*/  SYNCS.PHASECHK.TRANS64.TRYWAIT P3, [R6+URZ+0x28830], R7 ;  /* 0x02883007060075a7 */ /* 0x0022a4000806017f */
[----:B--2---:R-:W-:Y:S05]  /*22760*/  @!P3 NANOSLEEP.SYNCS 0x989680 ;  /* 0x009896800000b95d */ /* 0x004fea0003900000 */
[----:B------:R-:W2:Y:S02]  /*22770*/  @!P3 SYNCS.PHASECHK.TRANS64 P3, [R6+URZ+0x28830], R7 ;  /* 0x028830070600b5a7 */ /* 0x000ea4000806007f */
[----:B--2---:R-:W-:Y:S05]  /*22780*/  @!P3 BRA `(.L_x_9573) ;  /* 0xfffffffc00f0b947 */ /* 0x004fea000383ffff */
[----:B------:R-:W-:Y:S05]  /*22790*/  BRA `(.L_x_9572) ;  /* 0xffffff1c009c7947 */ /* 0x000fea000383ffff */
.L_x_9577:
[----:B-1----:R1:W2:Y:S02]  /*227a0*/  SYNCS.PHASECHK.TRANS64.TRYWAIT P2, [R7+URZ+0x28850], R6 ;  /* 0x02885006070075a7 */ /* 0x0022a4000804017f */
[----:B--2---:R-:W-:Y:S05]  /*227b0*/  @!P2 NANOSLEEP.SYNCS 0x989680 ;  /* 0x009896800000a95d */ /* 0x004fea0003900000 */
[----:B------:R-:W2:Y:S02]  /*227c0*/  @!P2 SYNCS.PHASECHK.TRANS64 P2, [R7+URZ+0x28850], R6 ;  /* 0x028850060700a5a7 */ /* 0x000ea4000804007f */
[----:B--2---:R-:W-:Y:S05]  /*227d0*/  @!P2 BRA `(.L_x_9577) ;  /* 0xfffffffc00f0a947 */ /* 0x004fea000383ffff */
[----:B------:R-:W-:Y:S05]  /*227e0*/  BRA `(.L_x_9574) ;  /* 0xffffff2000ac7947 */ /* 0x000fea000383ffff */
.L_x_9582:
[----:B-1----:R1:W2:Y:S02]  /*227f0*/  SYNCS.PHASECHK.TRANS64.TRYWAIT P0, [R11+URZ+0x28850], R4 ;  /* 0x028850040b0075a7 */ /* 0x0022a4000800017f */
[----:B--2---:R-:W-:Y:S05]  /*22800*/  @!P0 NANOSLEEP.SYNCS 0x989680 ;  /* 0x009896800000895d */ /* 0x004fea0003900000 */
[----:B------:R-:W2:Y:S02]  /*22810*/  @!P0 SYNCS.PHASECHK.TRANS64 P0, [R11+URZ+0x28850], R4 ;  /* 0x028850040b0085a7 */ /* 0x000ea4000800007f */
[----:B--2---:R-:W-:Y:S05]  /*22820*/  @!P0 BRA `(.L_x_9582) ;  /* 0xfffffffc00f08947 */ /* 0x004fea000383ffff */
[----:B------:R-:W-:Y:S05]  /*22830*/  BRA `(.L_x_9581) ;  /* 0xffffff4400dc7947 */ /* 0x000fea000383ffff */
.L_x_9596:
[----:B------:R-:W-:Y:S02]  /*22840*/  IMAD.MOV.U32 R13, RZ, RZ, R4 ;  /* 0x000000ffff0d7224 */ /* 0x000fe400078e0004 */
[----:B------:R-:W-:Y:S02]  /*22850*/  IMAD.MOV.U32 R12, RZ, RZ, RZ ;  /* 0x000000ffff0c7224 */ /* 0x000fe400078e00ff */
[----:B------:R-:W-:Y:S02]  /*22860*/  IMAD.MOV.U32 R11, RZ, RZ, 0x181f ;  /* 0x0000181fff0b7424 */ /* 0x000fe400078e00ff */
[----:B------:R-:W-:-:S07]  /*22870*/  IMAD.MOV.U32 R15, RZ, RZ, -0x1 ;  /* 0xffffffffff0f7424 */ /* 0x000fce00078e00ff */
[----:B01----:R-:W-:Y:S05]  /*22880*/  WARPSYNC.COLLECTIVE R15, `(.L_x_9819) ;  /* 0x000000000f087348 */ /* 0x003fea0003c00000 */
[----:B------:R2:W3:Y:S02]  /*22890*/  SHFL.IDX P6, R14, R13, R12, R11 ;  /* 0x0000000c0d0e7389 */ /* 0x0004e400000c000b */
[----:B0123--:R-:W-:Y:S01]  /*228a0*/  ENDCOLLECTIVE ;  /* 0x000000000000791b */ /* 0x00ffe20003800000 */
.L_x_9819:
[----:B------:R-:W-:Y:S02]  /*228b0*/  IMAD.MOV.U32 R13, RZ, RZ, R3 ;  /* 0x000000ffff0d7224 */ /* 0x000fe400078e0003 */
[----:B------:R-:W-:-:S07]  /*228c0*/  IMAD.MOV.U32 R0, RZ, RZ, R14 ;  /* 0x000000ffff007224 */ /* 0x000fce00078e000e */
[----:B------:R-:W-:Y:S05]  /*228d0*/  WARPSYNC.COLLECTIVE R15, `(.L_x_9820) ;  /* 0x000000000f087348 */ /* 0x000fea0003c00000 */
[----:B------:R0:W1:Y:S02]  /*228e0*/  SHFL.IDX P6, R14, R13, R12, R11 ;  /* 0x0000000c0d0e7389 */ /* 0x00006400000c000b */
[----:B01----:R-:W-:Y:S01]  /*228f0*/  ENDCOLLECTIVE ;  /* 0x000000000000791b */ /* 0x003fe20003800000 */
.L_x_9820:
[----:B------:R-:W-:Y:S05]  /*22900*/  BRA `(.L_x_9821) ;  /* 0xffffff6800fc7947 */ /* 0x000fea000383ffff */
.L_x_9599:
        /* <DEDUP_REMOVED lines=8> */
.L_x_9823:
[----:B------:R-:W-:Y:S05]  /*22990*/  BSYNC B1 ;  /* 0x0000000000017941 */ /* 0x000fea0003800000 */
.L_x_9822:
        /* <DEDUP_REMOVED lines=8> */
.L_x_9824:
[----:B------:R-:W-:Y:S05]  /*22a20*/  BRA `(.L_x_9825) ;  /* 0xffffff6800fc7947 */ /* 0x000fea000383ffff */
.L_x_9602:
        /* <DEDUP_REMOVED lines=8> */
.L_x_9827:
[----:B------:R-:W-:Y:S05]  /*22ab0*/  BSYNC B1 ;  /* 0x0000000000017941 */ /* 0x000fea0003800000 */
.L_x_9826:
        /* <DEDUP_REMOVED lines=8> */
.L_x_9828:
[----:B------:R-:W-:Y:S05]  /*22b40*/  BRA `(.L_x_9829) ;  /* 0xffffff6800fc7947 */ /* 0x000fea000383ffff */
.L_x_9605:
        /* <DEDUP_REMOVED lines=8> */
.L_x_9831:
[----:B------:R-:W-:Y:S05]  /*22bd0*/  BSYNC B1 ;  /* 0x0000000000017941 */ /* 0x000fea0003800000 */
.L_x_9830:
        /* <DEDUP_REMOVED lines=8> */
.L_x_9832:
[----:B------:R-:W-:Y:S05]  /*22c60*/  BRA `(.L_x_9833) ;  /* 0xffffff6800fc7947 */ /* 0x000fea000383ffff */
.L_x_9622:
        /* <DEDUP_REMOVED lines=11> */
.L_x_9835:
[----:B------:R-:W-:Y:S05]  /*22d20*/  BSYNC B1 ;  /* 0x0000000000017941 */ /* 0x000fea0003800000 */
.L_x_9834:
[----:B------:R-:W-:Y:S05]  /*22d30*/  BRA `(.L_x_9836) ;  /* 0xffffff8000947947 */ /* 0x000fea000383ffff */
.L_x_9624:
[----:B------:R-:W-:Y:S01]  /*22d40*/  BSSY B1, `(.L_x_9837) ;  /* 0x0000006000017945 */ /* 0x000fe20003800000 */
[----:B------:R-:W-:-:S07]  /*22d50*/  IMAD.MOV.U32 R15, RZ, RZ, -0x1 ;  /* 0xffffffffff0f7424 */ /* 0x000fce00078e00ff */
[----:B01----:R-:W-:Y:S05]  /*22d60*/  WARPSYNC.COLLECTIVE R15, `(.L_x_9838) ;  /* 0x000000000f0c7348 */ /* 0x003fea0003c00000 */
[----:B------:R-:W-:Y:S02]  /*22d70*/  ELECT P6, UR62, PT ;  /* 0x00000000003e782f */ /* 0x000fe400038c0000 */
[----:B------:R-:W-:Y:S01]  /*22d80*/  MOV R14, UR62 ;  /* 0x0000003e000e7c02 */ /* 0x000fe20008000f00 */
[----:B01----:R-:W-:Y:S10]  /*22d90*/  ENDCOLLECTIVE ;  /* 0x000000000000791b */ /* 0x003ff40003800000 */
.L_x_9838:
[----:B------:R-:W-:Y:S05]  /*22da0*/  BSYNC B1 ;  /* 0x0000000000017941 */ /* 0x000fea0003800000 */
.L_x_9837:
[----:B------:R-:W-:Y:S01]  /*22db0*/  PLOP3.LUT P1, PT, P6, PT, PT, 0x80, 0x0 ;  /* 0x000000000000781c */ /* 0x000fe2000372f070 */
[----:B------:R-:W-:-:S12]  /*22dc0*/  BRA `(.L_x_9623) ;  /* 0xffffff8000887947 */ /* 0x000fd8000383ffff */
.L_x_9626:
[----:B-1----:R-:W2:Y:S02]  /*22dd0*/  LDL R3, [R1+0x4] ;  /* 0x0000040001037983 */ /* 0x002ea40000100800 */
[----:B--2---:R1:W2:Y:S02]  /*22de0*/  SYNCS.PHASECHK.TRANS64.TRYWAIT P0, [R3+URZ+0x28820], R2 ;  /* 0x02882002030075a7 */ /* 0x0042a4000800017f */
[----:B--2---:R-:W-:Y:S05]  /*22df0*/  @!P0 NANOSLEEP.SYNCS 0x989680 ;  /* 0x009896800000895d */ /* 0x004fea0003900000 */
[----:B------:R-:W2:Y:S02]  /*22e00*/  @!P0 SYNCS.PHASECHK.TRANS64 P0, [R3+URZ+0x28820], R2 ;  /* 0x02882002030085a7 */ /* 0x000ea4000800007f */
[----:B--2---:R-:W-:Y:S05]  /*22e10*/  @!P0 BRA `(.L_x_9626) ;  /* 0xfffffffc00ec8947 */ /* 0x004fea000383ffff */
[----:B------:R-:W-:Y:S05]  /*22e20*/  BRA `(.L_x_9839) ;  /* 0xffffff8000987947 */ /* 0x000fea000383ffff */
.L_x_9630:
[----:B-1----:R1:W2:Y:S02]  /*22e30*/  SYNCS.PHASECHK.TRANS64.TRYWAIT P0, [R4+URZ+0x288a0], R8 ;  /* 0x0288a008040075a7 */ /* 0x0022a4000800017f */
[----:B--2---:R-:W-:Y:S05]  /*22e40*/  @!P0 NANOSLEEP.SYNCS 0x989680 ;  /* 0x009896800000895d */ /* 0x004fea0003900000 */
[----:B------:R-:W2:Y:S02]  /*22e50*/  @!P0 SYNCS.PHASECHK.TRANS64 P0, [R4+URZ+0x288a0], R8 ;  /* 0x0288a008040085a7 */ /* 0x000ea4000800007f */
[----:B--2---:R-:W-:Y:S05]  /*22e60*/  @!P0 BRA `(.L_x_9630) ;  /* 0xfffffffc00f08947 */ /* 0x004fea000383ffff */
[----:B------:R-:W-:Y:S05]  /*22e70*/  BRA `(.L_x_9840) ;  /* 0xffffff8000bc7947 */ /* 0x000fea000383ffff */
.L_x_9636:
[----:B--2---:R2:W3:Y:S02]  /*22e80*/  SYNCS.PHASECHK.TRANS64.TRYWAIT P0, [R4+URZ+0x288c0], R8 ;  /* 0x0288c008040075a7 */ /* 0x0044e4000800017f */
[----:B---3--:R-:W-:Y:S05]  /*22e90*/  @!P0 NANOSLEEP.SYNCS 0x989680 ;  /* 0x009896800000895d */ /* 0x008fea0003900000 */
[----:B------:R-:W3:Y:S02]  /*22ea0*/  @!P0 SYNCS.PHASECHK.TRANS64 P0, [R4+URZ+0x288c0], R8 ;  /* 0x0288c008040085a7 */ /* 0x000ee4000800007f */
[----:B---3--:R-:W-:Y:S05]  /*22eb0*/  @!P0 BRA `(.L_x_9636) ;  /* 0xfffffffc00f08947 */ /* 0x008fea000383ffff */
[----:B------:R-:W-:Y:S05]  /*22ec0*/  BRA `(.L_x_9841) ;  /* 0xffffff8400807947 */ /* 0x000fea000383ffff */
.L_x_9644:
[----:B-1----:R1:W2:Y:S02]  /*22ed0*/  SYNCS.PHASECHK.TRANS64.TRYWAIT P0, [R6+URZ+0x288a0], R5 ;  /* 0x0288a005060075a7 */ /* 0x0022a4000800017f */
[----:B--2---:R-:W-:Y:S05]  /*22ee0*/  @!P0 NANOSLEEP.SYNCS 0x989680 ;  /* 0x009896800000895d */ /* 0x004fea0003900000 */
[----:B------:R-:W2:Y:S02]  /*22ef0*/  @!P0 SYNCS.PHASECHK.TRANS64 P0, [R6+URZ+0x288a0], R5 ;  /* 0x0288a005060085a7 */ /* 0x000ea4000800007f */
[----:B--2---:R-:W-:Y:S05]  /*22f00*/  @!P0 BRA `(.L_x_9644) ;  /* 0xfffffffc00f08947 */ /* 0x004fea000383ffff */
[----:B------:R-:W-:Y:S05]  /*22f10*/  BRA `(.L_x_9842) ;  /* 0xffffff8800987947 */ /* 0x000fea000383ffff */
.L_x_9650:
[----:B--2---:R2:W3:Y:S02]  /*22f20*/  SYNCS.PHASECHK.TRANS64.TRYWAIT P0, [R6+URZ+0x288c0], R5 ;  /* 0x0288c005060075a7 */ /* 0x0044e4000800017f */
[----:B---3--:R-:W-:Y:S05]  /*22f30*/  @!P0 NANOSLEEP.SYNCS 0x989680 ;  /* 0x009896800000895d */ /* 0x008fea0003900000 */
[----:B------:R-:W3:Y:S02]  /*22f40*/  @!P0 SYNCS.PHASECHK.TRANS64 P0, [R6+URZ+0x288c0], R5 ;  /* 0x0288c005060085a7 */ /* 0x000ee4000800007f */
[----:B---3--:R-:W-:Y:S05]  /*22f50*/  @!P0 BRA `(.L_x_9650) ;  /* 0xfffffffc00f08947 */ /* 0x008fea000383ffff */
[----:B------:R-:W-:Y:S05]  /*22f60*/  BRA `(.L_x_9843) ;  /* 0xffffff8c00547947 */ /* 0x000fea000383ffff */
.L_x_9664:
        /* <DEDUP_REMOVED lines=11> */
.L_x_9845:
[----:B------:R-:W-:Y:S05]  /*23020*/  BSYNC B0 ;  /* 0x0000000000007941 */ /* 0x000fea0003800000 */
.L_x_9844:
[----:B------:R-:W-:Y:S05]  /*23030*/  BRA `(.L_x_9846) ;  /* 0xffffff9400ec7947 */ /* 0x000fea000383ffff */
.L_x_9666:
[----:B------:R-:W-:Y:S01]  /*23040*/  BSSY B0, `(.L_x_9847) ;  /* 0x0000006000007945 */ /* 0x000fe20003800000 */
[----:B------:R-:W-:-:S07]  /*23050*/  IMAD.MOV.U32 R15, RZ, RZ, -0x1 ;  /* 0xffffffffff0f7424 */ /* 0x000fce00078e00ff */
[----:B01----:R-:W-:Y:S05]  /*23060*/  WARPSYNC.COLLECTIVE R15, `(.L_x_9848) ;  /* 0x000000000f0c7348 */ /* 0x003fea0003c00000 */
[----:B------:R-:W-:Y:S02]  /*23070*/  ELECT P6, UR62, PT ;  /* 0x00000000003e782f */ /* 0x000fe400038c0000 */
[----:B------:R-:W-:Y:S01]  /*23080*/  MOV R14, UR62 ;  /* 0x0000003e000e7c02 */ /* 0x000fe20008000f00 */
[----:B01----:R-:W-:Y:S10]  /*23090*/  ENDCOLLECTIVE ;  /* 0x000000000000791b */ /* 0x003ff40003800000 */
.L_x_9848:
[----:B------:R-:W-:Y:S05]  /*230a0*/  BSYNC B0 ;  /* 0x0000000000007941 */ /* 0x000fea0003800000 */
.L_x_9847:
[----:B------:R-:W-:Y:S05]  /*230b0*/  BRA `(.L_x_9849) ;  /* 0xffffff9400fc7947 */ /* 0x000fea000383ffff */
.L_x_9668:
[----:B-1----:R1:W2:Y:S02]  /*230c0*/  SYNCS.PHASECHK.TRANS64.TRYWAIT P0, [R0+URZ+0x28840], R2 ;  /* 0x02884002000075a7 */ /* 0x0022a4000800017f */
[----:B--2---:R-:W-:Y:S05]  /*230d0*/  @!P0 NANOSLEEP.SYNCS 0x989680 ;  /* 0x009896800000895d */ /* 0x004fea0003900000 */
[----:B------:R-:W2:Y:S02]  /*230e0*/  @!P0 SYNCS.PHASECHK.TRANS64 P0, [R0+URZ+0x28840], R2 ;  /* 0x02884002000085a7 */ /* 0x000ea4000800007f */
[----:B--2---:R-:W-:Y:S05]  /*230f0*/  @!P0 BRA `(.L_x_9668) ;  /* 0xfffffffc00f08947 */ /* 0x004fea000383ffff */
[----:B------:R-:W-:Y:S05]  /*23100*/  BRA `(.L_x_9850) ;  /* 0xffffff9800687947 */ /* 0x000fea000383ffff */
.L_x_9672:
        /* <DEDUP_REMOVED lines=9> */
[----:B0----5:R-:W-:Y:S05]  /*231a0*/  WARPSYNC.COLLECTIVE R15, `(.L_x_9851) ;  /* 0x000000000f087348 */ /* 0x021fea0003c00000 */
[----:B------:R1:W2:Y:S02]  /*231b0*/  SHFL.IDX P6, R14, R13, R12, R11 ;  /* 0x0000000c0d0e7389 */ /* 0x0002a400000c000b */
[----:B012--5:R-:W-:Y:S01]  /*231c0*/  ENDCOLLECTIVE ;  /* 0x000000000000791b */ /* 0x027fe20003800000 */
.L_x_9851:
[----:B------:R-:W-:Y:S02]  /*231d0*/  IMAD.MOV.U32 R13, RZ, RZ, R3 ;  /* 0x000000ffff0d7224 */ /* 0x000fe400078e0003 */
[----:B------:R-:W-:-:S07]  /*231e0*/  IMAD.MOV.U32 R4, RZ, RZ, R14 ;  /* 0x000000ffff047224 */ /* 0x000fce00078e000e */
[----:B------:R-:W-:Y:S05]  /*231f0*/  WARPSYNC.COLLECTIVE R15, `(.L_x_9852) ;  /* 0x000000000f087348 */ /* 0x000fea0003c00000 */
[----:B------:R0:W1:Y:S02]  /*23200*/  SHFL.IDX P6, R14, R13, R12, R11 ;  /* 0x0000000c0d0e7389 */ /* 0x00006400000c000b */
[----:B01----:R-:W-:Y:S01]  /*23210*/  ENDCOLLECTIVE ;  /* 0x000000000000791b */ /* 0x003fe20003800000 */
.L_x_9852:
[----:B------:R-:W-:Y:S02]  /*23220*/  IMAD.MOV.U32 R13, RZ, RZ, R2 ;  /* 0x000000ffff0d7224 */ /* 0x000fe400078e0002 */
[----:B------:R-:W-:Y:S02]  /*23230*/  IMAD.MOV.U32 R12, RZ, RZ, 0x1 ;  /* 0x00000001ff0c7424 */ /* 0x000fe400078e00ff */
[----:B------:R-:W-:-:S07]  /*23240*/  IMAD.MOV.U32 R5, RZ, RZ, R14 ;  /* 0x000000ffff057224 */ /* 0x000fce00078e000e */
[----:B------:R-:W-:Y:S05]  /*23250*/  WARPSYNC.COLLECTIVE R15, `(.L_x_9853) ;  /* 0x000000000f087348 */ /* 0x000fea0003c00000 */
[----:B------:R0:W1:Y:S02]  /*23260*/  SHFL.IDX P6, R14, R13, R12, R11 ;  /* 0x0000000c0d0e7389 */ /* 0x00006400000c000b */
[----:B01----:R-:W-:Y:S01]  /*23270*/  ENDCOLLECTIVE ;  /* 0x000000000000791b */ /* 0x003fe20003800000 */
.L_x_9853:
        /* <DEDUP_REMOVED lines=10> */
.L_x_9854:
[----:B------:R-:W-:Y:S01]  /*23320*/  @!PT LDS RZ, [RZ] ;  /* 0x00000000fffff984 */ /* 0x000fe20000000800 */
[----:B------:R-:W-:Y:S01]  /*23330*/  @!PT LDS RZ, [RZ] ;  /* 0x00000000fffff984 */ /* 0x000fe20000000800 */
[----:B------:R-:W-:Y:S01]  /*23340*/  @!PT LDS RZ, [RZ] ;  /* 0x00000000fffff984 */ /* 0x000fe20000000800 */
[----:B------:R-:W-:Y:S04]  /*23350*/  @!P2 LDGSTS.E.BYPASS.LTC128B.128 [R8+0x10400], desc[UR40][R4.64], !P0 ;  /* 0x104000000408afae */ /* 0x000fe8000c101d68 */
[----:B------:R0:W-:Y:S01]  /*23360*/  @!P2 LDGSTS.E.BYPASS.LTC128B.128 [R8+0x14400], desc[UR40][R4.64+0x80], !P1 ;  /* 0x144000800408afae */ /* 0x0001e2000c901d68 */
[----:B------:R-:W-:Y:S01]  /*23370*/  ISETP.GE.AND P2, PT, R7, R0, PT ;  /* 0x000000000700720c */ /* 0x000fe20003f46270 */
[----:B------:R-:W-:Y:S02]  /*23380*/  IMAD.MOV.U32 R13, RZ, RZ, R2 ;  /* 0x000000ffff0d7224 */ /* 0x000fe400078e0002 */
[----:B------:R-:W-:Y:S02]  /*23390*/  IMAD.MOV.U32 R12, RZ, RZ, 0x2 ;  /* 0x00000002ff0c7424 */ /* 0x000fe400078e00ff */
[----:B0-----:R-:W-:-:S08]  /*233a0*/  IMAD.MOV.U32 R4, RZ, RZ, R14 ;  /* 0x000000ffff047224 */ /* 0x001fd000078e000e */
[----:B------:R-:W-:Y:S05]  /*233b0*/  WARPSYNC.COLLECTIVE R15, `(.L_x_9855) ;  /* 0x000000000f087348 */ /* 0x000fea0003c00000 */
[----:B------:R0:W1:Y:S02]  /*233c0*/  SHFL.IDX P6, R14, R13, R12, R11 ;  /* 0x0000000c0d0e7389 */ /* 0x00006400000c000b */
[----:B01----:R-:W-:Y:S01]  /*233d0*/  ENDCOLLECTIVE ;  /* 0x000000000000791b */ /* 0x003fe20003800000 */
.L_x_9855:
        /* <DEDUP_REMOVED lines=10> */
.L_x_9856:
[----:B------:R-:W-:Y:S01]  /*23480*/  @!PT LDS RZ, [RZ] ;  /* 0x00000000fffff984 */ /* 0x000fe20000000800 */
[----:B------:R-:W-:Y:S01]  /*23490*/  @!PT LDS RZ, [RZ] ;  /* 0x00000000fffff984 */ /* 0x000fe20000000800 */
[----:B------:R-:W-:Y:S01]  /*234a0*/  @!PT LDS RZ, [RZ] ;  /* 0x00000000fffff984 */ /* 0x000fe20000000800 */
[----:B------:R-:W-:Y:S04]  /*234b0*/  @!P2 LDGSTS.E.BYPASS.LTC128B.128 [R8+0x10c00], desc[UR40][R4.64], !P0 ;  /* 0x10c000000408afae */ /* 0x000fe8000c101d68 */
[----:B------:R0:W-:Y:S01]  /*234c0*/  @!P2 LDGSTS.E.BYPASS.LTC128B.128 [R8+0x14c00], desc[UR40][R4.64+0x80], !P1 ;  /* 0x14c000800408afae */ /* 0x0001e2000c901d68 */
[----:B------:R-:W-:Y:S02]  /*234d0*/  IMAD.MOV.U32 R13, RZ, RZ, R2 ;  /* 0x000000ffff0d7224 */ /* 0x000fe400078e0002 */
[----:B------:R-:W-:Y:S02]  /*234e0*/  IMAD.MOV.U32 R12, RZ, RZ, 0x3 ;  /* 0x00000003ff0c7424 */ /* 0x000fe400078e00ff */
[----:B0-----:R-:W-:-:S05]  /*234f0*/  VIADD R4, R17, 0x20 ;  /* 0x0000002011047836 */ /* 0x001fca0000000000 */
[----:B------:R-:W-:Y:S01]  /*23500*/  ISETP.GE.AND P2, PT, R4, R0, PT ;  /* 0x000000000400720c */ /* 0x000fe20003f46270 */
[----:B------:R-:W-:-:S12]  /*23510*/  IMAD.MOV.U32 R4, RZ, RZ, R14 ;  /* 0x000000ffff047224 */ /* 0x000fd800078e000e */
[----:B------:R-:W-:Y:S05]  /*23520*/  WARPSYNC.COLLECTIVE R15, `(.L_x_9857) ;  /* 0x000000000f087348 */ /* 0x000fea0003c00000 */
[----:B------:R0:W1:Y:S02]  /*23530*/  SHFL.IDX P6, R14, R13, R12, R11 ;  /* 0x0000000c0d0e7389 */ /* 0x00006400000c000b */
[----:B01----:R-:W-:Y:S01]  /*23540*/  ENDCOLLECTIVE ;  /* 0x000000000000791b */ /* 0x003fe20003800000 */
.L_x_9857:
        /* <DEDUP_REMOVED lines=9> */
.L_x_9858:
[----:B------:R-:W-:-:S05]  /*235e0*/  @!P2 LOP3.LUT R5, R5, R4, RZ, 0x3c, !PT ;  /* 0x000000040505a212 */ /* 0x000fca00078e3cff */
        /* <DEDUP_REMOVED lines=13> */
.L_x_9859:
        /* <DEDUP_REMOVED lines=9> */
.L_x_9860:
        /* <DEDUP_REMOVED lines=14> */
.L_x_9861:
        /* <DEDUP_REMOVED lines=9> */
.L_x_9862:
        /* <DEDUP_REMOVED lines=14> */
.L_x_9863:
        /* <DEDUP_REMOVED lines=9> */
.L_x_9864:
        /* <DEDUP_REMOVED lines=14> */
.L_x_9865:
        /* <DEDUP_REMOVED lines=15> */
.L_x_9866:
[----:B------:R-:W-:Y:S01]  /*23c00*/  IMAD.MOV.U32 R3, RZ, RZ, R14 ;  /* 0x000000ffff037224 */ /* 0x000fe200078e000e */
[----:B------:R-:W-:Y:S06]  /*23c10*/  BRA `(.L_x_9867) ;  /* 0xffffff9c00387947 */ /* 0x000fec000383ffff */
.L_x_9677:
[----:B-1----:R-:W4:Y:S02]  /*23c20*/  LDL R2, [R1+0x4] ;  /* 0x0000040001027983 */ /* 0x002f240000100800 */
[----:B----4-:R1:W4:Y:S02]  /*23c30*/  SYNCS.PHASECHK.TRANS64.TRYWAIT P0, [R2+URZ+0x28820], R0 ;  /* 0x02882000020075a7 */ /* 0x010324000800017f */
[----:B----4-:R-:W-:Y:S05]  /*23c40*/  @!P0 NANOSLEEP.SYNCS 0x989680 ;  /* 0x009896800000895d */ /* 0x010fea0003900000 */
[----:B------:R-:W4:Y:S02]  /*23c50*/  @!P0 SYNCS.PHASECHK.TRANS64 P0, [R2+URZ+0x28820], R0 ;  /* 0x02882000020085a7 */ /* 0x000f24000800007f */
[----:B----4-:R-:W-:Y:S05]  /*23c60*/  @!P0 BRA `(.L_x_9677) ;  /* 0xfffffffc00ec8947 */ /* 0x010fea000383ffff */
[----:B------:R-:W-:Y:S05]  /*23c70*/  BRA `(.L_x_9868) ;  /* 0xffffff9c00a87947 */ /* 0x000fea000383ffff */
.L_x_9686:
[----:B--2---:R2:W3:Y:S02]  /*23c80*/  SYNCS.PHASECHK.TRANS64.TRYWAIT P0, [R3+URZ+0x28840], R0 ;  /* 0x02884000030075a7 */ /* 0x0044e4000800017f */
[----:B---3--:R-:W-:Y:S05]  /*23c90*/  @!P0 NANOSLEEP.SYNCS 0x989680 ;  /* 0x009896800000895d */ /* 0x008fea0003900000 */
[----:B------:R-:W3:Y:S02]  /*23ca0*/  @!P0 SYNCS.PHASECHK.TRANS64 P0, [R3+URZ+0x28840], R0 ;  /* 0x02884000030085a7 */ /* 0x000ee4000800007f */
[----:B---3--:R-:W-:Y:S05]  /*23cb0*/  @!P0 BRA `(.L_x_9686) ;  /* 0xfffffffc00f08947 */ /* 0x008fea000383ffff */
[----:B------:R-:W-:Y:S05]  /*23cc0*/  BRA `(.L_x_9869) ;  /* 0xffffffa0006c7947 */ /* 0x000fea000383ffff */
.L_x_9692:
[----:B-1----:R1:W2:Y:S02]  /*23cd0*/  SYNCS.PHASECHK.TRANS64.TRYWAIT P0, [R0+URZ+0x28860], R3 ;  /* 0x02886003000075a7 */ /* 0x0022a4000800017f */
[----:B--2---:R-:W-:Y:S05]  /*23ce0*/  @!P0 NANOSLEEP.SYNCS 0x989680 ;  /* 0x009896800000895d */ /* 0x004fea0003900000 */
[----:B------:R-:W2:Y:S02]  /*23cf0*/  @!P0 SYNCS.PHASECHK.TRANS64 P0, [R0+URZ+0x28860], R3 ;  /* 0x02886003000085a7 */ /* 0x000ea4000800007f */
[----:B--2---:R-:W-:Y:S05]  /*23d00*/  @!P0 BRA `(.L_x_9692) ;  /* 0xfffffffc00f08947 */ /* 0x004fea000383ffff */
[----:B------:R-:W-:Y:S05]  /*23d10*/  BRA `(.L_x_9870) ;  /* 0xffffffa400487947 */ /* 0x000fea000383ffff */
.L_x_9702:
[----:B--2---:R2:W3:Y:S02]  /*23d20*/  SYNCS.PHASECHK.TRANS64.TRYWAIT P0, [R3+URZ+0x28840], R2 ;  /* 0x02884002030075a7 */ /* 0x0044e4000800017f */
[----:B---3--:R-:W-:Y:S05]  /*23d30*/  @!P0 NANOSLEEP.SYNCS 0x989680 ;  /* 0x009896800000895d */ /* 0x008fea0003900000 */
[----:B------:R-:W3:Y:S02]  /*23d40*/  @!P0 SYNCS.PHASECHK.TRANS64 P0, [R3+URZ+0x28840], R2 ;  /* 0x02884002030085a7 */ /* 0x000ee4000800007f */
[----:B---3--:R-:W-:Y:S05]  /*23d50*/  @!P0 BRA `(.L_x_9702) ;  /* 0xfffffffc00f08947 */ /* 0x008fea000383ffff */
[----:B------:R-:W-:Y:S05]  /*23d60*/  BRA `(.L_x_9871) ;  /* 0xffffffa800f07947 */ /* 0x000fea000383ffff */
.L_x_9708:
[----:B-1----:R1:W2:Y:S02]  /*23d70*/  SYNCS.PHASECHK.TRANS64.TRYWAIT P0, [R2+URZ+0x28860], R3 ;  /* 0x02886003020075a7 */ /* 0x0022a4000800017f */
[----:B--2---:R-:W-:Y:S05]  /*23d80*/  @!P0 NANOSLEEP.SYNCS 0x989680 ;  /* 0x009896800000895d */ /* 0x004fea0003900000 */
[----:B------:R-:W2:Y:S02]  /*23d90*/  @!P0 SYNCS.PHASECHK.TRANS64 P0, [R2+URZ+0x28860], R3 ;  /* 0x02886003020085a7 */ /* 0x000ea4000800007f */
[----:B--2---:R-:W-:Y:S05]  /*23da0*/  @!P0 BRA `(.L_x_9708) ;  /* 0xfffffffc00f08947 */ /* 0x004fea000383ffff */
[----:B------:R-:W-:Y:S05]  /*23db0*/  BRA `(.L_x_9872) ;  /* 0xffffffac00cc7947 */ /* 0x000fea000383ffff */
.L_x_9718:
[----:B---3--:R3:W4:Y:S02]  /*23dc0*/  SYNCS.PHASECHK.TRANS64.TRYWAIT P0, [R3+URZ+0x28840], R2 ;  /* 0x02884002030075a7 */ /* 0x008724000800017f */
[----:B----4-:R-:W-:Y:S05]  /*23dd0*/  @!P0 NANOSLEEP.SYNCS 0x989680 ;  /* 0x009896800000895d */ /* 0x010fea0003900000 */
[----:B------:R-:W4:Y:S02]  /*23de0*/  @!P0 SYNCS.PHASECHK.TRANS64 P0, [R3+URZ+0x28840], R2 ;  /* 0x02884002030085a7 */ /* 0x000f24000800007f */
[----:B----4-:R-:W-:Y:S05]  /*23df0*/  @!P0 BRA `(.L_x_9718) ;  /* 0xfffffffc00f08947 */ /* 0x010fea000383ffff */
[----:B------:R-:W-:Y:S05]  /*23e00*/  BRA `(.L_x_9873) ;  /* 0xffffffb400507947 */ /* 0x000fea000383ffff */
.L_x_9724:
[----:B-1----:R1:W2:Y:S02]  /*23e10*/  SYNCS.PHASECHK.TRANS64.TRYWAIT P0, [R2+URZ+0x28860], R5 ;  /* 0x02886005020075a7 */ /* 0x0022a4000800017f */
[----:B--2---:R-:W-:Y:S05]  /*23e20*/  @!P0 NANOSLEEP.SYNCS 0x989680 ;  /* 0x009896800000895d */ /* 0x004fea0003900000 */
[----:B------:R-:W2:Y:S02]  /*23e30*/  @!P0 SYNCS.PHASECHK.TRANS64 P0, [R2+URZ+0x28860], R5 ;  /* 0x02886005020085a7 */ /* 0x000ea4000800007f */
[----:B--2---:R-:W-:Y:S05]  /*23e40*/  @!P0 BRA `(.L_x_9724) ;  /* 0xfffffffc00f08947 */ /* 0x004fea000383ffff */
[----:B------:R-:W-:Y:S05]  /*23e50*/  BRA `(.L_x_9874) ;  /* 0xffffffb800287947 */ /* 0x000fea000383ffff */
.L_x_9736:
[----:B--2---:R2:W4:Y:S02]  /*23e60*/  SYNCS.PHASECHK.TRANS64.TRYWAIT P0, [R0+URZ+0x28860], R2 ;  /* 0x02886002000075a7 */ /* 0x004524000800017f */
[----:B----4-:R-:W-:Y:S05]  /*23e70*/  @!P0 NANOSLEEP.SYNCS 0x989680 ;  /* 0x009896800000895d */ /* 0x010fea0003900000 */
[----:B------:R-:W4:Y:S02]  /*23e80*/  @!P0 SYNCS.PHASECHK.TRANS64 P0, [R0+URZ+0x28860], R2 ;  /* 0x02886002000085a7 */ /* 0x000f24000800007f */
[----:B----4-:R-:W-:Y:S05]  /*23e90*/  @!P0 BRA `(.L_x_9736) ;  /* 0xfffffffc00f08947 */ /* 0x010fea000383ffff */
[----:B------:R-:W-:Y:S05]  /*23ea0*/  BRA `(.L_x_9875) ;  /* 0xffffffbc008c7947 */ /* 0x000fea000383ffff */
.L_x_9744:
[----:B------:R-:W-:Y:S01]  /*23eb0*/  BSSY B0, `(.L_x_9876) ;  /* 0x0000008000007945 */ /* 0x000fe20003800000 */
[----:B0-----:R-:W-:Y:S02]  /*23ec0*/  IMAD.MOV.U32 R13, RZ, RZ, R16 ;  /* 0x000000ffff0d7224 */ /* 0x001fe400078e0010 */
[----:B------:R-:W-:Y:S02]  /*23ed0*/  IMAD.MOV.U32 R12, RZ, RZ, RZ ;  /* 0x000000ffff0c7224 */ /* 0x000fe400078e00ff */
[----:B--2---:R-:W-:Y:S02]  /*23ee0*/  IMAD.MOV.U32 R11, RZ, RZ, 0x1f ;  /* 0x0000001fff0b7424 */ /* 0x004fe400078e00ff */
[----:B------:R-:W-:-:S07]  /*23ef0*/  IMAD.MOV.U32 R15, RZ, RZ, -0x1 ;  /* 0xffffffffff0f7424 */ /* 0x000fce00078e00ff */
[----:B-1---5:R-:W-:Y:S05]  /*23f00*/  WARPSYNC.COLLECTIVE R15, `(.L_x_9877) ;  /* 0x000000000f087348 */ /* 0x022fea0003c00000 */
[----:B------:R0:W2:Y:S02]  /*23f10*/  SHFL.IDX P6, R14, R13, R12, R11 ;  /* 0x0000000c0d0e7389 */ /* 0x0000a400000c000b */
[----:B012--5:R-:W-:Y:S01]  /*23f20*/  ENDCOLLECTIVE ;  /* 0x000000000000791b */ /* 0x027fe20003800000 */
.L_x_9877:
[----:B------:R-:W-:Y:S05]  /*23f30*/  BSYNC B0 ;  /* 0x0000000000007941 */ /* 0x000fea0003800000 */
.L_x_9876:
        /* <DEDUP_REMOVED lines=10> */
.L_x_9878:
        /* <DEDUP_REMOVED lines=16> */
.L_x_9879:
        /* <DEDUP_REMOVED lines=9> */
.L_x_9880:
        /* <DEDUP_REMOVED lines=8> */
.L_x_9881:
        /* <DEDUP_REMOVED lines=8> */
.L_x_9882:
        /* <DEDUP_REMOVED lines=8> */
.L_x_9883:
        /* <DEDUP_REMOVED lines=9> */
.L_x_9884:
[----:B------:R-:W-:Y:S01]  /*24380*/  IMAD.MOV.U32 R16, RZ, RZ, R14 ;  /* 0x000000ffff107224 */ /* 0x000fe200078e000e */
[----:B------:R-:W-:Y:S06]  /*24390*/  BRA `(.L_x_9885) ;  /* 0xffffffc000247947 */ /* 0x000fec000383ffff */
.L_x_9749:
[----:B------:R-:W-:Y:S01]  /*243a0*/  BSSY B0, `(.L_x_9886) ;  /* 0x0000008000007945 */ /* 0x000fe20003800000 */
[----:B0----5:R-:W-:Y:S02]  /*243b0*/  IMAD.MOV.U32 R13, RZ, RZ, R2 ;  /* 0x000000ffff0d7224 */ /* 0x021fe400078e0002 */
[----:B------:R-:W-:Y:S02]  /*243c0*/  IMAD.MOV.U32 R12, RZ, RZ, 0x1 ;  /* 0x00000001ff0c7424 */ /* 0x000fe400078e00ff */
[----:B--2---:R-:W-:Y:S02]  /*243d0*/  IMAD.MOV.U32 R11, RZ, RZ, RZ ;  /* 0x000000ffff0b7224 */ /* 0x004fe400078e00ff */
[----:B------:R-:W-:-:S07]  /*243e0*/  IMAD.MOV.U32 R15, RZ, RZ, -0x1 ;  /* 0xffffffffff0f7424 */ /* 0x000fce00078e00ff */
[----:B-1----:R-:W-:Y:S05]  /*243f0*/  WARPSYNC.COLLECTIVE R15, `(.L_x_9887) ;  /* 0x000000000f087348 */ /* 0x002fea0003c00000 */
[----:B------:R0:W2:Y:S02]  /*24400*/  SHFL.UP P6, R14, R13, R12, R11 ;  /* 0x0400000c0d0e7389 */ /* 0x0000a400000c000b */
[----:B012---:R-:W-:Y:S01]  /*24410*/  ENDCOLLECTIVE ;  /* 0x000000000000791b */ /* 0x007fe20003800000 */
.L_x_9887:
[----:B------:R-:W-:Y:S05]  /*24420*/  BSYNC B0 ;  /* 0x0000000000007941 */ /* 0x000fea0003800000 */
.L_x_9886:
        /* <DEDUP_REMOVED lines=12> */
.L_x_9888:
        /* <DEDUP_REMOVED lines=8> */
.L_x_9889:
        /* <DEDUP_REMOVED lines=8> */
.L_x_9890:
        /* <DEDUP_REMOVED lines=8> */
.L_x_9891:
        /* <DEDUP_REMOVED lines=9> */
.L_x_9892:
[----:B------:R-:W-:Y:S01]  /*24700*/  IMAD.MOV.U32 R16, RZ, RZ, R14 ;  /* 0x000000ffff107224 */ /* 0x000fe200078e000e */
[----:B------:R-:W-:Y:S06]  /*24710*/  BRA `(.L_x_9893) ;  /* 0xffffffbc00e47947 */ /* 0x000fec000383ffff */
.L_x_9751:
[----:B------:R-:W-:Y:S01]  /*24720*/  BSSY B0, `(.L_x_9894) ;  /* 0x0000006000007945 */ /* 0x000fe20003800000 */
[----:B------:R-:W-:Y:S01]  /*24730*/  PLOP3.LUT P6, PT, P6, PT, PT, 0x8, 0x0 ;  /* 0x000000000000781c */ /* 0x000fe200037ce170 */
[----:B------:R-:W-:-:S12]  /*24740*/  IMAD.MOV.U32 R15, RZ, RZ, -0x1 ;  /* 0xffffffffff0f7424 */ /* 0x000fd800078e00ff */
[----:B012--5:R-:W-:Y:S05]  /*24750*/  WARPSYNC.COLLECTIVE R15, `(.L_x_9895) ;  /* 0x000000000f087348 */ /* 0x027fea0003c00000 */
[----:B------:R-:W-:Y:S01]  /*24760*/  VOTE.ANY R14, PT, P6 ;  /* 0x00000000000e7806 */ /* 0x000fe200030e0100 */
[----:B012--5:R-:W-:Y:S06]  /*24770*/  ENDCOLLECTIVE ;  /* 0x000000000000791b */ /* 0x027fec0003800000 */
.L_x_9895:
[----:B------:R-:W-:Y:S05]  /*24780*/  BSYNC B0 ;  /* 0x0000000000007941 */ /* 0x000fea0003800000 */
.L_x_9894:
        /* <DEDUP_REMOVED lines=9> */
.L_x_9896:
[----:B------:R-:W-:Y:S01]  /*24820*/  IMAD.MOV.U32 R17, RZ, RZ, R14 ;  /* 0x000000ffff117224 */ /* 0x000fe200078e000e */
[----:B------:R-:W-:Y:S06]  /*24830*/  BRA `(.L_x_9897) ;  /* 0xffffffbc00d47947 */ /* 0x000fec000383ffff */
.L_x_9753:
[----:B------:R-:W-:Y:S01]  /*24840*/  BSSY B0, `(.L_x_9898) ;  /* 0x0000007000007945 */ /* 0x000fe20003800000 */
[----:B0-----:R-:W-:Y:S02]  /*24850*/  IMAD.MOV.U32 R13, RZ, RZ, R3 ;  /* 0x000000ffff0d7224 */ /* 0x001fe400078e0003 */
[----:B--2---:R-:W-:Y:S02]  /*24860*/  IMAD.MOV.U32 R11, RZ, RZ, 0x1f ;  /* 0x0000001fff0b7424 */ /* 0x004fe400078e00ff */
[----:B------:R-:W-:-:S07]  /*24870*/  IMAD.MOV.U32 R15, RZ, RZ, -0x1 ;  /* 0xffffffffff0f7424 */ /* 0x000fce00078e00ff */
[----:B-1-345:R-:W-:Y:S05]  /*24880*/  WARPSYNC.COLLECTIVE R15, `(.L_x_9899) ;  /* 0x000000000f087348 */ /* 0x03afea0003c00000 */
[----:B------:R0:W2:Y:S02]  /*24890*/  SHFL.IDX P6, R14, R13, R12, R11 ;  /* 0x0000000c0d0e7389 */ /* 0x0000a400000c000b */
[----:B012345:R-:W-:Y:S01]  /*248a0*/  ENDCOLLECTIVE ;  /* 0x000000000000791b */ /* 0x03ffe20003800000 */
.L_x_9899:
[----:B------:R-:W-:Y:S05]  /*248b0*/  BSYNC B0 ;  /* 0x0000000000007941 */ /* 0x000fea0003800000 */
.L_x_9898:
[----:B------:R-:W-:Y:S01]  /*248c0*/  IMAD.MOV.U32 R3, RZ, RZ, R14 ;  /* 0x000000ffff037224 */ /* 0x000fe200078e000e */
[----:B------:R-:W-:Y:S06]  /*248d0*/  BRA `(.L_x_9900) ;  /* 0xffffffbc00c87947 */ /* 0x000fec000383ffff */
.L_x_9757:
[----:B0-----:R0:W1:Y:S02]  /*248e0*/  SYNCS.PHASECHK.TRANS64.TRYWAIT P0, [R0+URZ+0x28820], R3 ;  /* 0x02882003000075a7 */ /* 0x001064000800017f */
[----:B-1----:R-:W-:Y:S05]  /*248f0*/  @!P0 NANOSLEEP.SYNCS 0x989680 ;  /* 0x009896800000895d */ /* 0x002fea0003900000 */
[----:B------:R-:W1:Y:S02]  /*24900*/  @!P0 SYNCS.PHASECHK.TRANS64 P0, [R0+URZ+0x28820], R3 ;  /* 0x02882003000085a7 */ /* 0x000e64000800007f */
[----:B-1----:R-:W-:Y:S05]  /*24910*/  @!P0 BRA `(.L_x_9757) ;  /* 0xfffffffc00f08947 */ /* 0x002fea000383ffff */
[----:B------:R-:W-:Y:S05]  /*24920*/  BRA `(.L_x_9901) ;  /* 0xffffffc4004c7947 */ /* 0x000fea000383ffff */
.L_x_9758:
[----:B------:R-:W1:Y:S01]  /*24930*/  S2R R2, SR_TID.X ;  /* 0x0000000000027919 */ /* 0x000e620000002100 */
[----:B------:R-:W-:Y:S01]  /*24940*/  BSSY B0, `(.L_x_9902) ;  /* 0x000000a000007945 */ /* 0x000fe20003800000 */
[----:B------:R-:W-:Y:S02]  /*24950*/  IMAD.MOV.U32 R12, RZ, RZ, RZ ;  /* 0x000000ffff0c7224 */ /* 0x000fe400078e00ff */
[----:B--2---:R-:W-:Y:S02]  /*24960*/  IMAD.MOV.U32 R11, RZ, RZ, 0x1f ;  /* 0x0000001fff0b7424 */ /* 0x004fe400078e00ff */
[----:B------:R-:W-:Y:S01]  /*24970*/  IMAD.MOV.U32 R15, RZ, RZ, -0x1 ;  /* 0xffffffffff0f7424 */ /* 0x000fe200078e00ff */
[----:B-1----:R-:W-:-:S04]  /*24980*/  SHF.R.U32.HI R2, RZ, 0x5, R2 ;  /* 0x00000005ff027819 */ /* 0x002fc80000011602 */
[----:B------:R-:W-:-:S05]  /*24990*/  LOP3.LUT R2, R2, 0x3, RZ, 0xc0, !PT ;  /* 0x0000000302027812 */ /* 0x000fca00078ec0ff */
[----:B------:R-:W-:-:S07]  /*249a0*/  IMAD.MOV.U32 R13, RZ, RZ, R2 ;  /* 0x000000ffff0d7224 */ /* 0x000fce00078e0002 */
[----:B0----5:R-:W-:Y:S05]  /*249b0*/  WARPSYNC.COLLECTIVE R15, `(.L_x_9903) ;  /* 0x000000000f087348 */ /* 0x021fea0003c00000 */
[----:B------:R1:W2:Y:S02]  /*249c0*/  SHFL.IDX P6, R14, R13, R12, R11 ;  /* 0x0000000c0d0e7389 */ /* 0x0002a400000c000b */
[----:B012--5:R-:W-:Y:S01]  /*249d0*/  ENDCOLLECTIVE ;  /* 0x000000000000791b */ /* 0x027fe20003800000 */
.L_x_9903:
[----:B------:R-:W-:Y:S05]  /*249e0*/  BSYNC B0 ;  /* 0x0000000000007941 */ /* 0x000fea0003800000 */
.L_x_9902:
[----:B------:R-:W-:Y:S05]  /*249f0*/  BRA `(.L_x_9904) ;  /* 0xffffffc400347947 */ /* 0x000fea000383ffff */
.L_x_9759:
[----:B------:R-:W-:Y:S01]  /*24a00*/  BSSY B0, `(.L_x_9905) ;  /* 0x0000006000007945 */ /* 0x000fe20003800000 */
[----:B------:R-:W-:-:S07]  /*24a10*/  IMAD.MOV.U32 R15, RZ, RZ, -0x1 ;  /* 0xffffffffff0f7424 */ /* 0x000fce00078e00ff */
[----:B012--5:R-:W-:Y:S05]  /*24a20*/  WARPSYNC.COLLECTIVE R15, `(.L_x_9906) ;  /* 0x000000000f0c7348 */ /* 0x027fea0003c00000 */
[----:B------:R-:W-:Y:S02]  /*24a30*/  ELECT P6, UR62, PT ;  /* 0x00000000003e782f */ /* 0x000fe400038c0000 */
[----:B------:R-:W-:Y:S01]  /*24a40*/  MOV R14, UR62 ;  /* 0x0000003e000e7c02 */ /* 0x000fe20008000f00 */
[----:B012--5:R-:W-:Y:S10]  /*24a50*/  ENDCOLLECTIVE ;  /* 0x000000000000791b */ /* 0x027ff40003800000 */
.L_x_9906:
[----:B------:R-:W-:Y:S05]  /*24a60*/  BSYNC B0 ;  /* 0x0000000000007941 */ /* 0x000fea0003800000 */
.L_x_9905:
[----:B------:R-:W-:Y:S05]  /*24a70*/  BRA `(.L_x_9907) ;  /* 0xffffffc400287947 */ /* 0x000fea000383ffff */
.L_x_9761:
[----:B0-----:R0:W1:Y:S02]  /*24a80*/  SYNCS.PHASECHK.TRANS64.TRYWAIT P0, [R6+URZ], R5 ;  /* 0x00000005060075a7 */ /* 0x001064000800017f */
[----:B-1----:R-:W-:Y:S05]  /*24a90*/  @!P0 NANOSLEEP.SYNCS 0x989680 ;  /* 0x009896800000895d */ /* 0x002fea0003900000 */
[----:B------:R-:W1:Y:S02]  /*24aa0*/  @!P0 SYNCS.PHASECHK.TRANS64 P0, [R6+URZ], R5 ;  /* 0x00000005060085a7 */ /* 0x000e64000800007f */
[----:B-1----:R-:W-:Y:S05]  /*24ab0*/  @!P0 BRA `(.L_x_9761) ;  /* 0xfffffffc00f08947 */ /* 0x002fea000383ffff */
[----:B------:R-:W-:Y:S05]  /*24ac0*/  BRA `(.L_x_9908) ;  /* 0xffffffc400647947 */ /* 0x000fea000383ffff */
.L_x_9762:
[----:B-1----:R1:W3:Y:S02]  /*24ad0*/  SYNCS.PHASECHK.TRANS64.TRYWAIT P0, [R7+URZ], R2 ;  /* 0x00000002070075a7 */ /* 0x0022e4000800017f */
[----:B---3--:R-:W-:Y:S05]  /*24ae0*/  @!P0 NANOSLEEP.SYNCS 0x989680 ;  /* 0x009896800000895d */ /* 0x008fea0003900000 */
[----:B------:R-:W3:Y:S02]  /*24af0*/  @!P0 SYNCS.PHASECHK.TRANS64 P0, [R7+URZ], R2 ;  /* 0x00000002070085a7 */ /* 0x000ee4000800007f */
[----:B---3--:R-:W-:Y:S05]  /*24b00*/  @!P0 BRA `(.L_x_9762) ;  /* 0xfffffffc00f08947 */ /* 0x008fea000383ffff */
[----:B------:R-:W-:Y:S05]  /*24b10*/  BRA `(.L_x_9909) ;  /* 0xffffffc400587947 */ /* 0x000fea000383ffff */
.L_x_9764:
[----:B---3--:R3:W4:Y:S02]  /*24b20*/  SYNCS.PHASECHK.TRANS64.TRYWAIT P0, [R4+URZ], R5 ;  /* 0x00000005040075a7 */ /* 0x008724000800017f */
[----:B----4-:R-:W-:Y:S05]  /*24b30*/  @!P0 NANOSLEEP.SYNCS 0x989680 ;  /* 0x009896800000895d */ /* 0x010fea0003900000 */
[----:B------:R-:W4:Y:S02]  /*24b40*/  @!P0 SYNCS.PHASECHK.TRANS64 P0, [R4+URZ], R5 ;  /* 0x00000005040085a7 */ /* 0x000f24000800007f */
[----:B----4-:R-:W-:Y:S05]  /*24b50*/  @!P0 BRA `(.L_x_9764) ;  /* 0xfffffffc00f08947 */ /* 0x010fea000383ffff */
[----:B------:R-:W-:Y:S05]  /*24b60*/  BRA `(.L_x_9910) ;  /* 0xffffffc400607947 */ /* 0x000fea000383ffff */
.L_x_9911:
        /* <DEDUP_REMOVED lines=9> */
.L_x_15318:


//--------------------- .text._ZN7cutlass13device_kernelIN5flash11enable_sm90INS1_16FlashAttnFwdSm90INS1_25CollectiveMainloopFwdSm90ILi2EN4cute5tupleIJNS5_1CILi1EEES8_S8_EEENS6_IJNS7_ILi192EEENS7_ILi144EEENS7_ILi96EEEEEELi96ENS_10bfloat16_tEfNS_4arch4Sm90ELb0ELb0ELb1ELb0ELb0ELb0ELb0ELb0ELb1ELb1ELb0ELb0EEENS1_21CollectiveEpilogueFwdINS6_IJSA_SC_SB_EEES9_SE_SG_Li384ELb0ELb1ELb0ELb0EEENS1_29StaticPersistentTileSchedulerILb0EEEEEEEEEvNT_6ParamsE --------------------------
	.section	.text._ZN7cutlass13device_kernelIN5flash11enable_sm90INS1_16FlashAttnFwdSm90INS1_25CollectiveMainloopFwdSm90ILi2EN4cute5tupleIJNS5_1CILi1EEES8_S8_EEENS6_IJNS7_ILi192EEENS7_ILi144EEENS7_ILi96EEEEEELi96ENS_10bfloat16_tEfNS_4arch4Sm90ELb0ELb0ELb1ELb0ELb0ELb0ELb0ELb0ELb1ELb1ELb0ELb0EEENS1_21CollectiveEpilogueFwdINS6_IJSA_SC_SB_EEES9_SE_SG_Li384ELb0ELb1ELb0ELb0EEENS1_29StaticPersistentTileSchedulerILb0EEEEEEEEEvNT_6ParamsE,"ax",@progbits
	.align	128
.text._ZN7cutlass13device_kernelIN5flash11enable_sm90INS1_16FlashAttnFwdSm90INS1_25CollectiveMainloopFwdSm90ILi2EN4cute5tupleIJNS5_1CILi1EEES8_S8_EEENS6_IJNS7_ILi192EEENS7_ILi144EEENS7_ILi96EEEEEELi96ENS_10bfloat16_tEfNS_4arch4Sm90ELb0ELb0ELb1ELb0ELb0ELb0ELb0ELb0ELb1ELb1ELb0ELb0EEENS1_21CollectiveEpilogueFwdINS6_IJSA_SC_SB_EEES9_SE_SG_Li384ELb0ELb1ELb0ELb0EEENS1_29StaticPersistentTileSchedulerILb0EEEEEEEEEvNT_6ParamsE:
        .type           _ZN7cutlass13device_kernelIN5flash11enable_sm90INS1_16FlashAttnFwdSm90INS1_25CollectiveMainloopFwdSm90ILi2EN4cute5tupleIJNS5_1CILi1EEES8_S8_EEENS6_IJNS7_ILi192EEENS7_ILi144EEENS7_ILi96EEEEEELi96ENS_10bfloat16_tEfNS_4arch4Sm90ELb0ELb0ELb1ELb0ELb0ELb0ELb0ELb0ELb1ELb1ELb0ELb0EEENS1_21CollectiveEpilogueFwdINS6_IJSA_SC_SB_EEES9_SE_SG_Li384ELb0ELb1ELb0ELb0EEENS1_29StaticPersistentTileSchedulerILb0EEEEEEEEEvNT_6ParamsE,@function
        .size           _ZN7cutlass13device_kernelIN5flash11enable_sm90INS1_16FlashAttnFwdSm90INS1_25CollectiveMainloopFwdSm90ILi2EN4cute5tupleIJNS5_1CILi1EEES8_S8_EEENS6_IJNS7_ILi192EEENS7_ILi144EEENS7_ILi96EEEEEELi96ENS_10bfloat16_tEfNS_4arch4Sm90ELb0ELb0ELb1ELb0ELb0ELb0ELb0ELb0ELb1ELb1ELb0ELb0EEENS1_21CollectiveEpilogueFwdINS6_IJSA_SC_SB_EEES9_SE_SG_Li384ELb0ELb1ELb0ELb0EEENS1_29StaticPersistentTileSchedulerILb0EEEEEEEEEvNT_6ParamsE,(.L_x_15319 - _ZN7cutlass13device_kernelIN5flash11enable_sm90INS1_16FlashAttnFwdSm90INS1_25CollectiveMainloopFwdSm90ILi2EN4cute5tupleIJNS5_1CILi1EEES8_S8_EEENS6_IJNS7_ILi192EEENS7_ILi144EEENS7_ILi96EEEEEELi96ENS_10bfloat16_tEfNS_4arch4Sm90ELb0ELb0ELb1ELb0ELb0ELb0ELb0ELb0ELb1ELb1ELb0ELb0EEENS1_21CollectiveEpilogueFwdINS6_IJSA_SC_SB_EEES9_SE_SG_Li384ELb0ELb1ELb0ELb0EEENS1_29StaticPersistentTileSchedulerILb0EEEEEEEEEvNT_6ParamsE)
        .other          _ZN7cutlass13device_kernelIN5flash11enable_sm90INS1_16FlashAttnFwdSm90INS1_25CollectiveMainloopFwdSm90ILi2EN4cute5tupleIJNS5_1CILi1EEES8_S8_EEENS6_IJNS7_ILi192EEENS7_ILi144EEENS7_ILi96EEEEEELi96ENS_10bfloat16_tEfNS_4arch4Sm90ELb0ELb0ELb1ELb0ELb0ELb0ELb0ELb0ELb1ELb1ELb0ELb0EEENS1_21CollectiveEpilogueFwdINS6_IJSA_SC_SB_EEES9_SE_SG_Li384ELb0ELb1ELb0ELb0EEENS1_29StaticPersistentTileSchedulerILb0EEEEEEEEEvNT_6ParamsE,@"STO_CUDA_ENTRY STV_DEFAULT"
_ZN7cutlass13device_kernelIN5flash11enable_sm90INS1_16FlashAttnFwdSm90INS1_25CollectiveMainloopFwdSm90ILi2EN4cute5tupleIJNS5_1CILi1EEES8_S8_EEENS6_IJNS7_ILi192EEENS7_ILi144EEENS7_ILi96EEEEEELi96ENS_10bfloat16_tEfNS_4arch4Sm90ELb0ELb0ELb1ELb0ELb0ELb0ELb0ELb0ELb1ELb1ELb0ELb0EEENS1_21CollectiveEpilogueFwdINS6_IJSA_SC_SB_EEES9_SE_SG_Li384ELb0ELb1ELb0ELb0EEENS1_29StaticPersistentTileSchedulerILb0EEEEEEEEEvNT_6ParamsE:
        /* <DEDUP_REMOVED lines=17> */
.L_x_9913:
[----:B------:R-:W-:Y:S05]  /*0110*/  BSYNC B0 ;  /* 0x0000000000007941 */ /* 0x000fea0003800000 */
.L_x_9912:
        /* <DEDUP_REMOVED lines=40> */
.L_x_9914:
        /* <DEDUP_REMOVED lines=22> */
.L_x_9915:
        /* <DEDUP_REMOVED lines=18> */
.L_x_9916:
        /* <DEDUP_REMOVED lines=22> */
.L_x_9917:
        /* <DEDUP_REMOVED lines=22> */
.L_x_9918:
        /* <DEDUP_REMOVED lines=8> */
.L_x_9920:
[----:B------:R-:W-:-:S08]  /*0960*/  NOP ;  /* 0x0000000000007918 */ /* 0x000fd00000000000 */
[----:B------:R-:W0:Y:S02]  /*0970*/  USETMAXREG.TRY_ALLOC.CTAPOOL UP0, 0xa0 ;  /* 0x000000a0000079c8 */ /* 0x000e240008000600 */
[----:B0-----:R-:W-:-:S13]  /*0980*/  PLOP3.LUT P0, PT, PT, PT, UP0, 0x80, 0x0 ;  /* 0x000000000000781c */ /* 0x001fda0003f0f008 */
[----:B------:R-:W-:Y:S05]  /*0990*/  @!P0 BRA `(.L_x_9920) ;  /* 0xfffffffc00f08947 */ /* 0x000fea000383ffff */
[----:B--2---:R-:W0:Y:S01]  /*09a0*/  S2R R2, SR_TID.X ;  /* 0x0000000000027919 */ /* 0x004e220000002100 */
[----:B------:R-:W1:Y:S08]  /*09b0*/  S2UR UR4, SR_CTAID.X ;  /* 0x00000000000479c3 */ /* 0x000e700000002500 */
[----:B------:R-:W-:Y:S06]  /*09c0*/  BAR.ARV 0x8, 0x200 ;  /* 0x0208000000007b1d */ /* 0x000fec0000002000 */
[----:B0-----:R-:W-:-:S04]  /*09d0*/  LOP3.LUT R0, R2, 0xffffff80, RZ, 0xc0, !PT ;  /* 0xffffff8002007812 */ /* 0x001fc800078ec0ff */
[----:B------:R-:W-:Y:S02]  /*09e0*/  ISETP.NE.AND P0, PT, R0, 0x80, PT ;  /* 0x000000800000780c */ /* 0x000fe40003f05270 */
[----:B------:R-:W1:Y:S11]  /*09f0*/  LDC R0, c[0x0][0xc34] ;  /* 0x00030d00ff007b82 */ /* 0x000e760000000800 */
[----:B------:R-:W-:Y:S06]  /*0a00*/  @!P0 BAR.ARV 0x9, 0x100 ;  /* 0x0244000000008b1d */ /* 0x000fec0000002000 */
[----:B-1----:R-:W-:-:S13]  /*0a10*/  ISETP.LE.AND P0, PT, R0, UR4, PT ;  /* 0x0000000400007c0c */ /* 0x002fda000bf03270 */
        /* <DEDUP_REMOVED lines=8> */
[CC--:B------:R-:W-:Y:S02]  /*0aa0*/  LEA.HI R148, R0.reuse, R147.reuse, RZ, 0x2 ;  /* 0x0000009300947211 */ /* 0x0c0fe400078f10ff */
[----:B------:R-:W-:Y:S02]  /*0ab0*/  LEA.HI R0, R0, R147, RZ, 0x5 ;  /* 0x0000009300007211 */ /* 0x000fe400078f28ff */
[----:B------:R-:W-:Y:S02]  /*0ac0*/  SHF.R.S32.HI R3, RZ, 0x1f, R4 ;  /* 0x0000001fff037819 */ /* 0x000fe40000011404 */
[----:B------:R-:W-:Y:S02]  /*0ad0*/  LOP3.LUT R6, R153, 0xffffff80, RZ, 0xc0, !PT ;  /* 0xffffff8099067812 */ /* 0x000fe400078ec0ff */
[----:B------:R-:W-:Y:S02]  /*0ae0*/  SHF.R.S32.HI R9, RZ, 0x5, R0 ;  /* 0x00000005ff097819 */ /* 0x000fe40000011400 */
[----:B------:R-:W-:Y:S01]  /*0af0*/  LEA.HI R0, R3, R4, RZ, 0x3 ;  /* 0x0000000403007211 */ /* 0x000fe200078f18ff */
[----:B------:R-:W-:Y:S01]  /*0b00*/  IMAD.IADD R149, R147, 0x1, -R6 ;  /* 0x0000000193957824 */ /* 0x000fe200078e0a06 */
[----:B------:R-:W-:-:S02]  /*0b10*/  SHF.R.S32.HI R5, RZ, 0x4, R2 ;  /* 0x00000004ff057819 */ /* 0x000fc40000011402 */
[----:B------:R-:W-:Y:S01]  /*0b20*/  LOP3.LUT R8, R148, 0xfffffffc, RZ, 0xc0, !PT ;  /* 0xfffffffc94087812 */ /* 0x000fe200078ec0ff */
[----:B------:R-:W-:Y:S01]  /*0b30*/  IMAD.SHL.U32 R0, R0, 0x10, RZ ;  /* 0x0000001000007824 */ /* 0x000fe200078e00ff */
[----:B------:R-:W-:Y:S02]  /*0b40*/  LEA.HI R3, R3, R4, RZ, 0x2 ;  /* 0x0000000403037211 */ /* 0x000fe400078f10ff */
[----:B------:R-:W-:Y:S02]  /*0b50*/  SHF.R.S32.HI R6, RZ, 0x1f, R149 ;  /* 0x0000001fff067819 */ /* 0x000fe40000011495 */
[----:B------:R-:W-:Y:S01]  /*0b60*/  LEA.HI R2, R2, R5, RZ, 0x1 ;  /* 0x0000000502027211 */ /* 0x000fe200078f08ff */
[----:B------:R-:W-:Y:S01]  /*0b70*/  IMAD.IADD R147, R147, 0x1, -R8 ;  /* 0x0000000193937824 */ /* 0x000fe200078e0a08 */
[----:B------:R-:W-:Y:S01]  /*0b80*/  LOP3.LUT R7, R3, 0x7fffffc, RZ, 0xc0, !PT ;  /* 0x07fffffc03077812 */ /* 0x000fe200078ec0ff */
[----:B------:R-:W0:Y:S01]  /*0b90*/  S2UR UR5, SR_CgaCtaId ;  /* 0x00000000000579c3 */ /* 0x000e220000008800 */
[----:B------:R-:W-:-:S02]  /*0ba0*/  LOP3.LUT R0, R0, 0x7fffff80, RZ, 0xc0, !PT ;  /* 0x7fffff8000007812 */ /* 0x000fc400078ec0ff */
[----:B------:R-:W-:Y:S02]  /*0bb0*/  LEA.HI R8, R6, R149, RZ, 0x2 ;  /* 0x0000009506087211 */ /* 0x000fe400078f10ff */
[----:B------:R-:W-:Y:S02]  /*0bc0*/  LOP3.LUT R2, R2, 0x1ffffffe, RZ, 0xc0, !PT ;  /* 0x1ffffffe02027812 */ /* 0x000fe400078ec0ff */
[----:B------:R-:W-:Y:S01]  /*0bd0*/  SHF.R.S32.HI R3, RZ, 0x2, R3 ;  /* 0x00000002ff037819 */ /* 0x000fe20000011403 */
[----:B------:R-:W-:Y:S01]  /*0be0*/  IMAD.IADD R7, R4, 0x1, -R7 ;  /* 0x0000000104077824 */ /* 0x000fe200078e0a07 */
[----:B------:R-:W-:Y:S01]  /*0bf0*/  SHF.R.S32.HI R153, RZ, 0x7, R153 ;  /* 0x00000007ff997819 */ /* 0x000fe20000011499 */
[----:B------:R-:W-:Y:S01]  /*0c00*/  IMAD R0, R9, 0x100, R0 ;  /* 0x0000010009007824 */ /* 0x000fe200078e0200 */
[----:B------:R-:W-:Y:S01]  /*0c10*/  SHF.R.S32.HI R10, RZ, 0x2, R8 ;  /* 0x00000002ff0a7819 */ /* 0x000fe20000011408 */
[----:B------:R-:W-:Y:S01]  /*0c20*/  IMAD.IADD R2, R5, 0x1, -R2 ;  /* 0x0000000105027824 */ /* 0x000fe200078e0a02 */
[----:B------:R-:W-:Y:S01]  /*0c30*/  SHF.R.S32.HI R11, RZ, 0x1f, R8 ;  /* 0x0000001fff0b7819 */ /* 0x000fe20000011408 */
[----:B------:R-:W-:-:S02]  /*0c40*/  IMAD.SHL.U32 R3, R3, 0x40, RZ ;  /* 0x0000004003037824 */ /* 0x000fc400078e00ff */
[----:B------:R-:W-:Y:S01]  /*0c50*/  IMAD R7, R7, 0x10, R0 ;  /* 0x0000001007077824 */ /* 0x000fe200078e0200 */
[----:B------:R-:W-:Y:S01]  /*0c60*/  LEA.HI R11, R11, R10, RZ, 0x3 ;  /* 0x0000000a0b0b7211 */ /* 0x000fe200078f18ff */
[----:B------:R-:W-:Y:S01]  /*0c70*/  IMAD.HI R0, R153, 0x55555556, RZ ;  /* 0x5555555699007827 */ /* 0x000fe200078e02ff */
[----:B------:R-:W-:-:S03]  /*0c80*/  LOP3.LUT R3, R3, 0x40, RZ, 0xc0, !PT ;  /* 0x0000004003037812 */ /* 0x000fc600078ec0ff */
[----:B------:R-:W-:Y:S01]  /*0c90*/  IMAD.SHL.U32 R2, R2, 0x8, RZ ;  /* 0x0000000802027824 */ /* 0x000fe200078e00ff */
[----:B------:R-:W-:Y:S01]  /*0ca0*/  LOP3.LUT R11, R11, 0xfffffff8, RZ, 0xc0, !PT ;  /* 0xfffffff80b0b7812 */ /* 0x000fe200078ec0ff */
[----:B------:R-:W-:Y:S01]  /*0cb0*/  IMAD R13, R9, 0x10, R4 ;  /* 0x00000010090d7824 */ /* 0x000fe200078e0204 */
[----:B------:R-:W-:Y:S02]  /*0cc0*/  LEA.HI R6, R6, R149, RZ, 0x5 ;  /* 0x0000009506067211 */ /* 0x000fe400078f28ff */
[----:B------:R-:W-:Y:S01]  /*0cd0*/  LEA.HI R4, R0, R0, RZ, 0x1 ;  /* 0x0000000000047211 */ /* 0x000fe200078f08ff */
[--C-:B------:R-:W-:Y:S01]  /*0ce0*/  IMAD.U32 R156, R13, 0x20, R2.reuse ;  /* 0x000000200d9c7824 */ /* 0x100fe200078e0002 */
[----:B------:R-:W-:Y:S02]  /*0cf0*/  LOP3.LUT R0, R3, 0x8, R2, 0xf8, !PT ;  /* 0x0000000803007812 */ /* 0x000fe400078ef802 */
[----:B------:R-:W-:Y:S01]  /*0d00*/  SHF.R.U32.HI R3, RZ, 0x3, R3 ;  /* 0x00000003ff037819 */ /* 0x000fe20000011603 */
[----:B------:R-:W-:Y:S01]  /*0d10*/  IMAD.IADD R11, R10, 0x1, -R11 ;  /* 0x000000010a0b7824 */ /* 0x000fe200078e0a0b */
[----:B------:R-:W-:-:S02]  /*0d20*/  SHF.R.S32.HI R6, RZ, 0x5, R6 ;  /* 0x00000005ff067819 */ /* 0x000fc40000011406 */
[C---:B------:R-:W-:Y:S01]  /*0d30*/  LEA.HI R2, R147.reuse, R147, RZ, 0x1 ;  /* 0x0000009393027211 */ /* 0x040fe200078f08ff */
[----:B------:R-:W-:Y:S01]  /*0d40*/  IMAD.SHL.U32 R18, R147, 0x8, RZ ;  /* 0x0000000893127824 */ /* 0x000fe200078e00ff */
[----:B------:R-:W-:Y:S01]  /*0d50*/  LOP3.LUT R0, R0, R3, RZ, 0x3c, !PT ;  /* 0x0000000300007212 */ /* 0x000fe200078e3cff */
[----:B------:R-:W-:Y:S01]  /*0d60*/  IMAD R4, R4, -0x3, R153 ;  /* 0xfffffffd04047824 */ /* 0x000fe200078e0299 */
[----:B------:R-:W-:Y:S01]  /*0d70*/  LOP3.LUT R8, R8, 0x7ffffffc, RZ, 0xc0, !PT ;  /* 0x7ffffffc08087812 */ /* 0x000fe200078ec0ff */
[----:B------:R-:W-:Y:S01]  /*0d80*/  IMAD R11, R6, 0x10, R11 ;  /* 0x00000010060b7824 */ /* 0x000fe200078e020b */
[----:B------:R-:W-:Y:S01]  /*0d90*/  LOP3.LUT R2, R2, 0x1ffffffe, RZ, 0xc0, !PT ;  /* 0x1ffffffe02027812 */ /* 0x000fe200078ec0ff */
[----:B------:R-:W-:Y:S01]  /*0da0*/  UMOV UR37, 0x400 ;  /* 0x0000040000257882 */ /* 0x000fe20000000000 */
[----:B------:R-:W-:Y:S01]  /*0db0*/  IMAD.IADD R0, R0, 0x1, R7 ;  /* 0x0000000100007824 */ /* 0x000fe200078e0207 */
[----:B0-----:R-:W-:Y:S01]  /*0dc0*/  ULEA UR37, UR5, UR37, 0x18 ;  /* 0x0000002505257291 */ /* 0x001fe2000f8ec03f */
[----:B------:R-:W-:-:S02]  /*0dd0*/  VIADD R145, R18, 0x20 ;  /* 0x0000002012917836 */ /* 0x000fc40000000000 */
[----:B------:R-:W-:Y:S02]  /*0de0*/  VIADD R144, R18, 0x40 ;  /* 0x0000004012907836 */ /* 0x000fe40000000000 */
[----:B------:R-:W-:Y:S02]  /*0df0*/  IMAD.MOV.U32 R157, RZ, RZ, -0x2 ;  /* 0xfffffffeff9d7424 */ /* 0x000fe400078e00ff */
[----:B------:R-:W-:Y:S02]  /*0e00*/  IMAD.IADD R8, R149, 0x1, -R8 ;  /* 0x0000000195087824 */ /* 0x000fe400078e0a08 */
[----:B------:R-:W-:Y:S02]  /*0e10*/  IMAD R154, R4, 0x40, R11 ;  /* 0x00000040049a7824 */ /* 0x000fe400078e020b */
[----:B------:R-:W-:Y:S01]  /*0e20*/  IMAD.IADD R155, R147, 0x1, -R2 ;  /* 0x00000001939b7824 */ /* 0x000fe200078e0a02 */
[----:B------:R-:W-:Y:S01]  /*0e30*/  SHF.R.S32.HI R148, RZ, 0x2, R148 ;  /* 0x00000002ff947819 */ /* 0x000fe20000011494 */
[----:B------:R-:W-:Y:S01]  /*0e40*/  IMAD R157, R8, R157, 0x90 ;  /* 0x00000090089d7424 */ /* 0x000fe200078e029d */
[----:B------:R-:W-:Y:S01]  /*0e50*/  SHF.R.S32.HI R4, RZ, 0x1f, R145 ;  /* 0x0000001fff047819 */ /* 0x000fe20000011491 */
[----:B------:R-:W-:Y:S01]  /*0e60*/  IMAD.MOV.U32 R146, RZ, RZ, RZ ;  /* 0x000000ffff927224 */ /* 0x000fe200078e00ff */
[----:B------:R-:W-:Y:S01]  /*0e70*/  SHF.R.S32.HI R3, RZ, 0x1f, R144 ;  /* 0x0000001fff037819 */ /* 0x000fe20000011490 */
[----:B------:R-:W-:Y:S01]  /*0e80*/  IMAD.MOV.U32 R16, RZ, RZ, RZ ;  /* 0x000000ffff107224 */ /* 0x000fe200078e00ff */
[----:B------:R-:W-:Y:S01]  /*0e90*/  LEA R2, R0, UR37, 0x1 ;  /* 0x0000002500027c11 */ /* 0x000fe2000f8e08ff */
[----:B------:R-:W-:-:S02]  /*0ea0*/  IMAD R155, R155, 0x8, R154 ;  /* 0x000000089b9b7824 */ /* 0x000fc400078e029a */
[----:B------:R-:W-:Y:S01]  /*0eb0*/  IMAD.U32 R19, RZ, RZ, UR4 ;  /* 0x00000004ff137e24 */ /* 0x000fe2000f8e00ff */
[----:B------:R-:W-:Y:S01]  /*0ec0*/  UMOV UR36, URZ ;  /* 0x0000003f00247c82 */ /* 0x000fe20008000000 */
[----:B--2---:R-:W-:-:S07]  /*0ed0*/  LOP3.LUT R17, R12, 0x1, RZ, 0xfc, !PT ;  /* 0x000000010c117812 */ /* 0x004fce00078efcff */
.L_x_9945:
[----:B0-----:R-:W0:Y:S01]  /*0ee0*/  SHFL.IDX PT, R0, R153, RZ, 0x1f ;  /* 0x00001fff99007589 */ /* 0x001e2200000e0000 */
[----:B-1----:R-:W1:Y:S01]  /*0ef0*/  LDC R64, c[0x0][0x2f0] ;  /* 0x0000bc00ff407b82 */ /* 0x002e620000000800 */
[----:B------:R-:W-:Y:S01]  /*0f00*/  ULDC UR4, c[0x0][0xc38] ;  /* 0x00030e0000047ab9 */ /* 0x000fe20000000800 */
[----:B------:R-:W-:Y:S01]  /*0f10*/  R2UR UR11, R19 ;  /* 0x00000000130b72ca */ /* 0x000fe200000e0000 */
[----:B------:R-:W-:Y:S01]  /*0f20*/  UISETP.NE.AND UP1, UPT, UR4, 0x1, UPT ;  /* 0x000000010400788c */ /* 0x000fe2000bf25270 */
[----:B------:R-:W-:Y:S02]  /*0f30*/  ULDC.64 UR6, c[0x0][0x418] ;  /* 0x0001060000067ab9 */ /* 0x000fe40000000a00 */
[----:B------:R-:W-:Y:S01]  /*0f40*/  ULDC UR4, c[0x0][0xc44] ;  /* 0x0003110000047ab9 */ /* 0x000fe20000000800 */
[----:B------:R-:W-:Y:S02]  /*0f50*/  UISETP.NE.U32.AND UP0, UPT, UR6, URZ, UPT ;  /* 0x0000003f0600728c */ /* 0x000fe4000bf05070 */
[----:B------:R-:W-:-:S02]  /*0f60*/  UISETP.NE.AND UP2, UPT, UR4, 0x1, UPT ;  /* 0x000000010400788c */ /* 0x000fc4000bf45270 */
[----:B------:R-:W-:Y:S01]  /*0f70*/  UISETP.NE.AND.EX UP0, UPT, UR7, URZ, UPT, UP0 ;  /* 0x0000003f0700728c */ /* 0x000fe2000bf05300 */
[----:B------:R-:W-:Y:S01]  /*0f80*/  ULDC UR8, c[0x0][0x424] ;  /* 0x0001090000087ab9 */ /* 0x000fe20000000800 */
[----:B------:R-:W-:Y:S01]  /*0f90*/  UIADD3 UR9, UR37, 0x24300, URZ ;  /* 0x0002430025097890 */ /* 0x000fe2000fffe03f */
[----:B------:R-:W-:Y:S01]  /*0fa0*/  @UP1 ULDC UR4, c[0x0][0xc3c] ;  /* 0x00030f0000041ab9 */ /* 0x000fe20000000800 */
[----:B------:R-:W-:Y:S02]  /*0fb0*/  USEL UR8, UR8, 0x1, UP0 ;  /* 0x0000000108087887 */ /* 0x000fe40008000000 */
[----:B------:R-:W-:Y:S02]  /*0fc0*/  UIMAD.WIDE.U32 UR4, UR11, UR4, URZ ;  /* 0x000000040b0472a5 */ /* 0x000fe4000f8e003f */
[----:B------:R-:W-:Y:S01]  /*0fd0*/  ULOP3.LUT UP0, URZ, UR9, 0x9f, URZ, 0xc0, !UPT ;  /* 0x0000009f093f7892 */ /* 0x000fe2000f80c03f */
[----:B0-----:R-:W-:Y:S01]  /*0fe0*/  R2UR UR38, R0 ;  /* 0x00000000002672ca */ /* 0x001fe200000e0000 */
[----:B------:R-:W-:Y:S01]  /*0ff0*/  @UP1 ULDC UR10, c[0x0][0xc40] ;  /* 0x00031000000a1ab9 */ /* 0x000fe20000000800 */
[----:B------:R-:W-:Y:S01]  /*1000*/  UMOV UR12, UR11 ;  /* 0x0000000b000c7c82 */ /* 0x000fe20008000000 */
[----:B-1----:R-:W-:Y:S01]  /*1010*/  IMAD R64, R64, UR8, RZ ;  /* 0x0000000840407c24 */ /* 0x002fe2000f8e02ff */
[----:B------:R-:W-:Y:S01]  /*1020*/  @UP1 USHF.R.U32.HI UR12, URZ, UR10, UR5 ;  /* 0x0000000a3f0c1299 */ /* 0x000fe20008011605 */
[----:B------:R-:W-:-:S02]  /*1030*/  PLOP3.LUT P0, PT, PT, PT, UP0, 0x80, 0x0 ;  /* 0x000000000000781c */ /* 0x000fc40003f0f008 */
[----:B------:R-:W-:-:S03]  /*1040*/  VIADD R0, R64, 0x8f ;  /* 0x0000008f40007836 */ /* 0x000fc60000000000 */
[----:B------:R-:W-:Y:S01]  /*1050*/  IMAD.U32 R152, RZ, RZ, UR12 ;  /* 0x0000000cff987e24 */ /* 0x000fe2000f8e00ff */
[----:B------:R-:W-:Y:S01]  /*1060*/  UMOV UR8, UR12 ;  /* 0x0000000c00087c82 */ /* 0x000fe20008000000 */
[----:B------:R-:W-:Y:S01]  /*1070*/  IMAD.HI R0, R0, 0x38e38e39, RZ ;  /* 0x38e38e3900007827 */ /* 0x000fe200078e02ff */
[----:B------:R-:W-:-:S04]  /*1080*/  UIMAD.WIDE UR6, UR38, 0x55555556, URZ ;  /* 0x55555556260678a5 */ /* 0x000fc8000f8e023f */
[----:B------:R-:W-:Y:S01]  /*1090*/  ULEA.HI UR7, UR7, UR7, URZ, 0x1 ;  /* 0x0000000707077291 */ /* 0x000fe2000f8f083f */
[----:B------:R-:W-:-:S03]  /*10a0*/  SHF.R.U32.HI R3, RZ, 0x1f, R0 ;  /* 0x0000001fff037819 */ /* 0x000fc60000011600 */
[----:B------:R-:W-:Y:S01]  /*10b0*/  UIMAD UR40, UR7, -0x3, UR38 ;  /* 0xfffffffd072878a4 */ /* 0x000fe2000f8e0226 */
[----:B-----5:R-:W-:Y:S02]  /*10c0*/  LEA.HI.SX32 R22, R0, R3, 0x1b ;  /* 0x0000000300167211 */ /* 0x020fe400078fdaff */
[----:B------:R-:W-:Y:S02]  /*10d0*/  @UP2 ULDC.64 UR6, c[0x0][0xc48] ;  /* 0x0003120000062ab9 */ /* 0x000fe40000000a00 */
[----:B------:R-:W-:Y:S02]  /*10e0*/  UIMAD.WIDE.U32 UR4, UR12, UR6, URZ ;  /* 0x000000060c0472a5 */ /* 0x000fe4000f8e003f */
[----:B------:R-:W-:Y:S02]  /*10f0*/  ULEA UR6, UR40, UR9, 0xb ;  /* 0x0000000928067291 */ /* 0x000fe4000f8e583f */
[----:B------:R-:W-:Y:S02]  /*1100*/  @UP2 USHF.R.U32.HI UR8, URZ, UR7, UR5 ;  /* 0x000000073f082299 */ /* 0x000fe40008011605 */
[----:B------:R-:W-:Y:S01]  /*1110*/  USHF.R.U32.HI UR6, URZ, 0x4, UR6 ;  /* 0x000000043f067899 */ /* 0x000fe20008011606 */
[----:B------:R-:W-:-:S03]  /*1120*/  UMOV UR4, UR11 ;  /* 0x0000000b00047c82 */ /* 0x000fc60008000000 */
[----:B------:R-:W-:Y:S01]  /*1130*/  ULOP3.LUT UR39, UR6, 0x3fff, URZ, 0xc0, !UPT ;  /* 0x00003fff06277892 */ /* 0x000fe2000f8ec03f */
[----:B------:R-:W-:Y:S02]  /*1140*/  IMAD.U32 R151, RZ, RZ, UR8 ;  /* 0x00000008ff977e24 */ /* 0x000fe4000f8e00ff */
[----:B------:R-:W-:Y:S01]  /*1150*/  IMAD.U32 R150, RZ, RZ, UR4 ;  /* 0x00000004ff967e24 */ /* 0x000fe2000f8e00ff */
[----:B---34-:R-:W-:Y:S08]  /*1160*/  @!P0 BRA `(.L_x_9921) ;  /* 0x0000000000408947 */ /* 0x018ff00003800000 */
        /* <DEDUP_REMOVED lines=16> */
.L_x_9921:
[----:B------:R-:W-:Y:S02]  /*1270*/  LOP3.LUT R0, R146, 0x1, RZ, 0xc0, !PT ;  /* 0x0000000192007812 */ /* 0x000fe400078ec0ff */
[----:B------:R-:W-:Y:S02]  /*1280*/  ISETP.NE.AND P0, PT, R17, 0x3, PT ;  /* 0x000000031100780c */ /* 0x000fe40003f05270 */
[----:B------:R-:W-:-:S04]  /*1290*/  SHF.L.U32 R0, R0, 0x1f, RZ ;  /* 0x0000001f00007819 */ /* 0x000fc800000006ff */
[----:B------:R-:W0:Y:S02]  /*12a0*/  SYNCS.PHASECHK.TRANS64.TRYWAIT P1, [UR37+0x31c00], R0 ;  /* 0x031c0000ff0075a7 */ /* 0x000e240008020165 */
[----:B0-----:R-:W-:Y:S05]  /*12b0*/  @!P1 BRA `(.L_x_9922) ;  /* 0x000000dc00c49947 */ /* 0x001fea0003800000 */
.L_x_10037:
[----:B------:R-:W-:Y:S05]  /*12c0*/  @!P0 BRA `(.L_x_9923) ;  /* 0x0000000000048947 */ /* 0x000fea0003800000 */
[----:B------:R-:W-:Y:S01]  /*12d0*/  BPT.TRAP 0x1 ;  /* 0x000000040000795c */ /* 0x000fe20000300000 */
.L_x_9923:
[----:B0-----:R-:W-:Y:S01]  /*12e0*/  IMAD.U32 R0, RZ, RZ, UR36 ;  /* 0x00000024ff007e24 */ /* 0x001fe2000f8e00ff */
[----:B------:R-:W-:-:S04]  /*12f0*/  SHF.L.U32 R3, R16, 0x1f, RZ ;  /* 0x0000001f10037819 */ /* 0x000fc800000006ff */
[----:B------:R-:W-:-:S04]  /*1300*/  LEA R0, R0, UR37, 0x3 ;  /* 0x0000002500007c11 */ /* 0x000fc8000f8e18ff */
[----:B------:R0:W1:Y:S01]  /*1310*/  SYNCS.PHASECHK.TRANS64.TRYWAIT P2, [R0+URZ+0x31c30], R3 ;  /* 0x031c3003000075a7 */ /* 0x000062000804017f */
[----:B------:R-:W-:Y:S05]  /*1320*/  @!P0 BRA `(.L_x_9924) ;  /* 0x0000000000048947 */ /* 0x000fea0003800000 */
[----:B------:R-:W-:Y:S01]  /*1330*/  BPT.TRAP 0x1 ;  /* 0x000000040000795c */ /* 0x000fe20000300000 */
.L_x_9924:
[----:B------:R-:W2:Y:S01]  /*1340*/  S2R R4, SR_TID.X ;  /* 0x0000000000047919 */ /* 0x000ea20000002100 */
[----:B------:R-:W-:Y:S01]  /*1350*/  IMAD.MOV.U32 R71, RZ, RZ, RZ ;  /* 0x000000ffff477224 */ /* 0x000fe200078e00ff */
[----:B--2---:R-:W-:Y:S01]  /*1360*/  LOP3.LUT P1, RZ, R4, 0x7f, RZ, 0xc0, !PT ;  /* 0x0000007f04ff7812 */ /* 0x004fe2000782c0ff */
[----:B-1----:R-:W-:-:S12]  /*1370*/  @P2 BRA `(.L_x_9925) ;  /* 0x0000000000082947 */ /* 0x002fd80003800000 */
[----:B------:R-:W1:Y:S02]  /*1380*/  SYNCS.PHASECHK.TRANS64.TRYWAIT P2, [R0+URZ+0x31c30], R3 ;  /* 0x031c3003000075a7 */ /* 0x000e64000804017f */
[----:B-1----:R-:W-:Y:S05]  /*1390*/  @!P2 BRA `(.L_x_9926) ;  /* 0x000000dc00a4a947 */ /* 0x002fea0003800000 */
.L_x_9925:
[----:B------:R-:W-:Y:S05]  /*13a0*/  WARPSYNC.ALL ;  /* 0x0000000000007948 */ /* 0x000fea0003800000 */
[----:B------:R-:W-:Y:S01]  /*13b0*/  UIADD3 UR4, UR37, 0x16a00, URZ ;  /* 0x00016a0025047890 */ /* 0x000fe2000fffe03f */
[----:B------:R-:W-:Y:S01]  /*13c0*/  WARPGROUP.ARRIVE ;  /* 0x00000000000079c5 */ /* 0x000fe20000000000 */
[----:B------:R-:W-:Y:S01]  /*13d0*/  ULEA UR40, UR40, UR37, 0xc ;  /* 0x0000002528287291 */ /* 0x000fe2000f8e603f */
[----:B------:R-:W-:Y:S01]  /*13e0*/  P2R R68, PR, RZ, 0x1 ;  /* 0x00000001ff447803 */ /* 0x000fe20000000000 */
[----:B------:R-:W-:Y:S01]  /*13f0*/  USHF.R.U32.HI UR4, URZ, 0x4, UR4 ;  /* 0x000000043f047899 */ /* 0x000fe20008011604 */
[----:B01----:R-:W-:Y:S01]  /*1400*/  @!P1 VIADD R0, R0, 0x31c40 ;  /* 0x00031c4000009836 */ /* 0x003fe20000000000 */
[----:B------:R-:W-:-:S02]  /*1410*/  UIADD3 UR40, UR40, 0xda00, URZ ;  /* 0x0000da0028287890 */ /* 0x000fc4000fffe03f */
[----:B------:R-:W-:Y:S02]  /*1420*/  ULOP3.LUT UR4, UR4, 0x3fff, URZ, 0xc0, !UPT ;  /* 0x00003fff04047892 */ /* 0x000fe4000f8ec03f */
[----:B------:R-:W-:Y:S02]  /*1430*/  USHF.R.U32.HI UR40, URZ, 0x4, UR40 ;  /* 0x000000043f287899 */ /* 0x000fe40008011628 */
[----:B------:R-:W-:Y:S02]  /*1440*/  ULOP3.LUT UR7, UR4, 0x10000, URZ, 0xfc, !UPT ;  /* 0x0001000004077892 */ /* 0x000fe4000f8efc3f */
[----:B------:R-:W-:Y:S02]  /*1450*/  ULOP3.LUT UR5, UR40, 0x3fff, URZ, 0xc0, !UPT ;  /* 0x00003fff28057892 */ /* 0x000fe4000f8ec03f */
[----:B------:R-:W-:Y:S02]  /*1460*/  UIMAD UR4, UR36, 0x6c0, UR7 ;  /* 0x000006c0240478a4 */ /* 0x000fe4000f8e0207 */
[----:B------:R-:W-:Y:S01]  /*1470*/  ULOP3.LUT UR5, UR5, 0x10000, URZ, 0xfc, !UPT ;  /* 0x0001000005057892 */ /* 0x000fe2000f8efc3f */
[----:B------:R-:W-:Y:S01]  /*1480*/  UMOV UR31, 0x80000020 ;  /* 0x80000020001f7882 */ /* 0x000fe20000000000 */
[----:B------:R-:W-:Y:S01]  /*1490*/  UMOV UR29, 0x80000020 ;  /* 0x80000020001d7882 */ /* 0x000fe20000000000 */
[----:B------:R-:W-:-:S02]  /*14a0*/  UIADD3 UR6, UR4, 0x80, URZ ;  /* 0x0000008004067890 */ /* 0x000fc4000fffe03f */
[----:B------:R-:W-:Y:S02]  /*14b0*/  UMOV UR30, UR4 ;  /* 0x00000004001e7c82 */ /* 0x000fe40008000000 */
        /* <DEDUP_REMOVED lines=8> */
[----:B------:R-:W-:-:S02]  /*1540*/  UIADD3 UR12, UR4, 0xc2, URZ ;  /* 0x000000c2040c7890 */ /* 0x000fc4000fffe03f */
[----:B------:R-:W-:Y:S02]  /*1550*/  UIADD3 UR13, UR4, 0x102, URZ ;  /* 0x00000102040d7890 */ /* 0x000fe4000fffe03f */
[----:B------:R-:W-:Y:S01]  /*1560*/  UIADD3 UR14, UR4, 0x142, URZ ;  /* 0x00000142040e7890 */ /* 0x000fe2000fffe03f */
        /* <DEDUP_REMOVED lines=49> */
[----:B------:R-:W-:Y:S01]  /*1880*/  UMOV UR10, UR6 ;  /* 0x00000006000a7c82 */ /* 0x000fe20008000000 */
        /* <DEDUP_REMOVED lines=51> */
[----:B------:R-:W-:Y:S01]  /*1bc0*/  UMOV UR14, UR6 ;  /* 0x00000006000e7c82 */ /* 0x000fe20008000000 */
        /* <DEDUP_REMOVED lines=214> */
[----:B------:R-:W2:Y:S01]  /*2930*/  MUFU.TANH R70, R70 ;  /* 0x0000004600467308 */ /* 0x000ea20000002400 */
[----:B------:R-:W-:Y:S01]  /*2940*/  UMOV UR27, 0x80000020 ;  /* 0x80000020001b7882 */ /* 0x000fe20000000000 */
[----:B------:R-:W-:Y:S01]  /*2950*/  FMUL.FTZ R81, R84, UR5 ;  /* 0x0000000554517c20 */ /* 0x000fe20008410000 */
[----:B------:R-:W-:Y:S01]  /*2960*/  FMUL.FTZ R85, R85, UR5 ;  /* 0x0000000555557c20 */ /* 0x000fe20008410000 */
[----:B------:R-:W-:-:S04]  /*2970*/  FMUL.FTZ R84, R86, UR5 ;  /* 0x0000000556547c20 */ /* 0x000fc80008410000 */
[----:B------:R-:W-:Y:S08]  /*2980*/  MUFU.TANH R80, R80 ;  /* 0x0000005000507308 */ /* 0x000ff00000002400 */
[----:B------:R-:W3:Y:S08]  /*2990*/  MUFU.TANH R90, R90 ;  /* 0x0000005a005a7308 */ /* 0x000ef00000002400 */
        /* <DEDUP_REMOVED lines=50> */
[----:B------:R-:W-:Y:S01]  /*2cc0*/  UIADD3 UR26, UR4, 0x642, URZ ;  /* 0x00000642041a7890 */ /* 0x000fe2000fffe03f */
[----:B------:R-:W-:Y:S01]  /*2cd0*/  IMAD R6, R22, -0x90, R51 ;  /* 0xffffff7016067824 */ /* 0x000fe200078e0233 */
[----:B------:R-:W-:Y:S01]  /*2ce0*/  UMOV UR27, 0x80000020 ;  /* 0x80000020001b7882 */ /* 0x000fe20000000000 */
[----:B------:R-:W-:Y:S01]  /*2cf0*/  FMUL.FTZ R54, R54, UR5 ;  /* 0x0000000536367c20 */ /* 0x000fe20008410000 */
[----:B------:R-:W-:Y:S01]  /*2d00*/  FMUL.FTZ R50, R52, UR5 ;  /* 0x0000000534327c20 */ /* 0x000fe20008410000 */
[----:B------:R-:W5:Y:S01]  /*2d10*/  MUFU.TANH R56, R56 ;  /* 0x0000003800387308 */ /* 0x000f620000002400 */
[----:B------:R-:W-:Y:S01]  /*2d20*/  ISETP.GT.AND P4, PT, R6, 0x9, PT ;  /* 0x000000090600780c */ /* 0x000fe20003f84270 */
[----:B------:R-:W-:Y:S01]  /*2d30*/  FMUL.FTZ R48, R48, UR5 ;  /* 0x0000000530307c20 */ /* 0x000fe20008410000 */
[C---:B------:R-:W-:Y:S01]  /*2d40*/  ISETP.GT.AND P3, PT, R6.reuse, 0x10, PT ;  /* 0x000000100600780c */ /* 0x040fe20003f64270 */
[----:B------:R-:W-:Y:S01]  /*2d50*/  FMUL.FTZ R53, R53, UR5 ;  /* 0x0000000535357c20 */ /* 0x000fe20008410000 */
[----:B------:R-:W-:-:S02]  /*2d60*/  ISETP.GT.AND P2, PT, R6, RZ, PT ;  /* 0x000000ff0600720c */ /* 0x000fc40003f44270 */
[C---:B------:R-:W-:Y:S01]  /*2d70*/  ISETP.GT.AND P6, PT, R6.reuse, 0x1, PT ;  /* 0x000000010600780c */ /* 0x040fe20003fc4270 */
[----:B------:R-:W5:Y:S01]  /*2d80*/  MUFU.TANH R75, R75 ;  /* 0x0000004b004b7308 */ /* 0x000f620000002400 */
[----:B0-----:R-:W-:Y:S02]  /*2d90*/  FSEL R61, R9, -INF , P4 ;  /* 0xff800000093d7808 */ /* 0x001fe40002000000 */
[----:B-1----:R-:W-:Y:S02]  /*2da0*/  FSEL R9, R69, -INF , P3 ;  /* 0xff80000045097808 */ /* 0x002fe40001800000 */
[----:B------:R-:W-:Y:S02]  /*2db0*/  FSEL R63, R11, -INF , P3 ;  /* 0xff8000000b3f7808 */ /* 0x000fe40001800000 */
[C---:B------:R-:W-:Y:S01]  /*2dc0*/  ISETP.GT.AND P3, PT, R6.reuse, 0x21, PT ;  /* 0x000000210600780c */ /* 0x040fe20003f64270 */
[----:B------:R-:W0:Y:S01]  /*2dd0*/  MUFU.TANH R10, R10 ;  /* 0x0000000a000a7308 */ /* 0x000e220000002400 */
[----:B------:R-:W-:-:S02]  /*2de0*/  ISETP.GT.AND P5, PT, R6, 0x8, PT ;  /* 0x000000080600780c */ /* 0x000fc40003fa4270 */
[----:B------:R-:W-:Y:S02]  /*2df0*/  FSEL R55, R4, -INF , P2 ;  /* 0xff80000004377808 */ /* 0x000fe40001000000 */
[----:B------:R-:W-:Y:S02]  /*2e00*/  FSEL R8, R8, -INF , P6 ;  /* 0xff80000008087808 */ /* 0x000fe40003000000 */
[----:B--2---:R-:W-:Y:S01]  /*2e10*/  FSEL R79, R70, -INF , P3 ;  /* 0xff800000464f7808 */ /* 0x004fe20001800000 */
[----:B------:R-:W1:Y:S01]  /*2e20*/  MUFU.TANH R58, R58 ;  /* 0x0000003a003a7308 */ /* 0x000e620000002400 */
[----:B------:R-:W-:Y:S02]  /*2e30*/  FSEL R59, R7, -INF , P5 ;  /* 0xff800000073b7808 */ /* 0x000fe40002800000 */
[----:B------:R-:W-:Y:S02]  /*2e40*/  FMNMX.FTZ R70, R55, R8, !PT ;  /* 0x0000000837467209 */ /* 0x000fe40007810000 */
[----:B------:R-:W-:-:S02]  /*2e50*/  FSEL R3, R3, -INF , P2 ;  /* 0xff80000003037808 */ /* 0x000fc40001000000 */
[----:B------:R-:W-:Y:S01]  /*2e60*/  FMNMX.FTZ R70, R59, R70, !PT ;  /* 0x000000463b467209 */ /* 0x000fe20007810000 */
[----:B------:R-:W2:Y:S01]  /*2e70*/  MUFU.TANH R48, R48 ;  /* 0x0000003000307308 */ /* 0x000ea20000002400 */
[C---:B------:R-:W-:Y:S02]  /*2e80*/  ISETP.GT.AND P2, PT, R6.reuse, 0x11, PT ;  /* 0x000000110600780c */ /* 0x040fe40003f44270 */
[----:B------:R-:W-:Y:S02]  /*2e90*/  FMNMX.FTZ R70, R61, R70, !PT ;  /* 0x000000463d467209 */ /* 0x000fe40007810000 */
[----:B------:R-:W-:Y:S02]  /*2ea0*/  FSEL R4, R5, -INF , P6 ;  /* 0xff80000005047808 */ /* 0x000fe40003000000 */
[----:B------:R-:W-:Y:S01]  /*2eb0*/  ISETP.GT.AND P6, PT, R6, 0x18, PT ;  /* 0x000000180600780c */ /* 0x000fe20003fc4270 */
[----:B------:R-:W2:Y:S01]  /*2ec0*/  MUFU.TANH R57, R57 ;  /* 0x0000003900397308 */ /* 0x000ea20000002400 */
[----:B------:R-:W-:-:S02]  /*2ed0*/  FSEL R5, R15, -INF , P5 ;  /* 0xff8000000f057808 */ /* 0x000fc40002800000 */
[----:B------:R-:W-:Y:S02]  /*2ee0*/  FSEL R65, R65, -INF , P2 ;  /* 0xff80000041417808 */ /* 0x000fe40001000000 */
[----:B------:R-:W-:Y:S01]  /*2ef0*/  FMNMX.FTZ R70, R63, R70, !PT ;  /* 0x000000463f467209 */ /* 0x000fe20007810000 */
[----:B------:R-:W-:Y:S02]  /*2f00*/  WARPGROUP.DEPBAR.LE gsb0, 0x0 ;  /* 0x00008000000079c5 */ /* 0x000fe40000010000 */
[----:B------:R-:W-:Y:S01]  /*2f10*/  WARPGROUP.ARRIVE ;  /* 0x00000000000079c5 */ /* 0x000fe20000000000 */
[C---:B------:R-:W-:Y:S01]  /*2f20*/  ISETP.GT.AND P5, PT, R6.reuse, 0x19, PT ;  /* 0x000000190600780c */ /* 0x040fe20003fa4270 */
[----:B------:R-:W-:Y:S01]  /*2f30*/  FMUL.FTZ R92, R47, UR5 ;  /* 0x000000052f5c7c20 */ /* 0x000fe20008410000 */
[----:B------:R-:W-:Y:S01]  /*2f40*/  FSEL R7, R13, -INF , P4 ;  /* 0xff8000000d077808 */ /* 0x000fe20002000000 */
[----:B------:R-:W-:Y:S01]  /*2f50*/  FMUL.FTZ R52, R41, UR5 ;  /* 0x0000000529347c20 */ /* 0x000fe20008410000 */
[----:B------:R-:W-:Y:S01]  /*2f60*/  ISETP.GT.AND P4, PT, R6, 0x20, PT ;  /* 0x000000200600780c */ /* 0x000fe20003f84270 */
[----:B------:R-:W-:Y:S01]  /*2f70*/  HGMMA.64x16x16.F32.BF16 R32, gdesc[UR24], R32, gsb0 ;  /* 0x00200000182079f0 */ /* 0x000fe20008001820 */
[----:B------:R-:W-:Y:S01]  /*2f80*/  FSEL R67, R67, -INF , P6 ;  /* 0xff80000043437808 */ /* 0x000fe20003000000 */
[----:B------:R-:W-:Y:S01]  /*2f90*/  UIADD3 UR26, UR4, 0x682, URZ ;  /* 0x00000682041a7890 */ /* 0x000fe2000fffe03f */
[----:B------:R-:W-:Y:S01]  /*2fa0*/  FMNMX.FTZ R70, R65, R70, !PT ;  /* 0x0000004641467209 */ /* 0x000fe20007810000 */
[----:B------:R-:W-:Y:S01]  /*2fb0*/  UMOV UR27, 0x80000020 ;  /* 0x80000020001b7882 */ /* 0x000fe20000000000 */
[----:B------:R-:W-:Y:S01]  /*2fc0*/  FSEL R73, R21, -INF , P5 ;  /* 0xff80000015497808 */ /* 0x000fe20002800000 */
[----:B------:R-:W-:Y:S01]  /*2fd0*/  FMUL.FTZ R43, R43, UR5 ;  /* 0x000000052b2b7c20 */ /* 0x000fe20008410000 */
[----:B---3--:R-:W-:Y:S01]  /*2fe0*/  FSEL R21, R90, -INF , P4 ;  /* 0xff8000005a157808 */ /* 0x008fe20002000000 */
[----:B------:R-:W-:Y:S01]  /*2ff0*/  FMUL.FTZ R95, R42, UR5 ;  /* 0x000000052a5f7c20 */ /* 0x000fe20008410000 */
[----:B------:R-:W-:Y:S01]  /*3000*/  FSEL R77, R80, -INF , P4 ;  /* 0xff800000504d7808 */ /* 0x000fe20002000000 */
[----:B------:R-:W-:Y:S01]  /*3010*/  MUFU.TANH R42, R54 ;  /* 0x00000036002a7308 */ /* 0x000fe20000002400 */
[----:B------:R-:W-:Y:S01]  /*3020*/  ISETP.GT.AND P4, PT, R6, 0x31, PT ;  /* 0x000000310600780c */ /* 0x000fe20003f84270 */
[----:B------:R-:W-:Y:S01]  /*3030*/  FMUL.FTZ R133, R45, UR5 ;  /* 0x000000052d857c20 */ /* 0x000fe20008410000 */
[----:B------:R-:W-:Y:S01]  /*3040*/  FMNMX.FTZ R70, R67, R70, !PT ;  /* 0x0000004643467209 */ /* 0x000fe20007810000 */
[----:B------:R-:W-:Y:S01]  /*3050*/  FMUL.FTZ R131, R44, UR5 ;  /* 0x000000052c837c20 */ /* 0x000fe20008410000 */
[----:B----4-:R-:W-:Y:S01]  /*3060*/  FSEL R47, R72, -INF , P4 ;  /* 0xff800000482f7808 */ /* 0x010fe20002000000 */
[----:B------:R-:W-:Y:S01]  /*3070*/  FMUL.FTZ R51, R40, UR5 ;  /* 0x0000000528337c20 */ /* 0x000fe20008410000 */
[----:B------:R-:W-:Y:S01]  /*3080*/  FMNMX.FTZ R72, R73, R70, !PT ;  /* 0x0000004649487209 */ /* 0x000fe20007810000 */
[----:B------:R3:W-:Y:S01]  /*3090*/  MUFU.TANH R54, R43 ;  /* 0x0000002b00367308 */ /* 0x0007e20000002400 */
[----:B------:R-:W-:Y:S01]  /*30a0*/  FSEL R11, R23, -INF , P2 ;  /* 0xff800000170b7808 */ /* 0x000fe20001000000 */
[----:B------:R-:W-:Y:S01]  /*30b0*/  FMUL.FTZ R101, R46, UR5 ;  /* 0x000000052e657c20 */ /* 0x000fe20008410000 */
[----:B------:R-:W-:Y:S01]  /*30c0*/  ISETP.GT.AND P2, PT, R6, 0x28, PT ;  /* 0x000000280600780c */ /* 0x000fe20003f44270 */
[----:B------:R-:W-:Y:S01]  /*30d0*/  ULDC UR4, c[0x0][0x988] ;  /* 0x0002620000047ab9 */ /* 0x000fe20000000800 */
[----:B------:R-:W-:-:S02]  /*30e0*/  FMNMX.FTZ R72, R77, R72, !PT ;  /* 0x000000484d487209 */ /* 0x000fc40007810000 */
[----:B------:R-:W-:Y:S01]  /*30f0*/  FSEL R13, R89, -INF , P6 ;  /* 0xff800000590d7808 */ /* 0x000fe20003000000 */
[----:B------:R-:W4:Y:S01]  /*3100*/  MUFU.TANH R20, R20 ;  /* 0x0000001400147308 */ /* 0x000f220000002400 */
[----:B------:R-:W-:Y:S02]  /*3110*/  ISETP.GT.AND P6, PT, R6, 0x29, PT ;  /* 0x000000290600780c */ /* 0x000fe40003fc4270 */
[----:B------:R-:W-:Y:S02]  /*3120*/  FSEL R81, R81, -INF , P2 ;  /* 0xff80000051517808 */ /* 0x000fe40001000000 */
[----:B------:R-:W-:Y:S02]  /*3130*/  FMNMX.FTZ R72, R79, R72, !PT ;  /* 0x000000484f487209 */ /* 0x000fe40007810000 */
[----:B------:R-:W-:Y:S01]  /*3140*/  FSEL R15, R88, -INF , P5 ;  /* 0xff800000580f7808 */ /* 0x000fe20002800000 */
[----:B------:R-:W4:Y:S01]  /*3150*/  MUFU.TANH R62, R62 ;  /* 0x0000003e003e7308 */ /* 0x000f220000002400 */
[----:B------:R-:W-:-:S02]  /*3160*/  ISETP.GT.AND P5, PT, R6, 0x30, PT ;  /* 0x000000300600780c */ /* 0x000fc40003fa4270 */
[----:B------:R-:W-:Y:S02]  /*3170*/  FSEL R85, R85, -INF , P6 ;  /* 0xff80000055557808 */ /* 0x000fe40003000000 */
[----:B------:R-:W-:Y:S02]  /*3180*/  FMNMX.FTZ R72, R81, R72, !PT ;  /* 0x0000004851487209 */ /* 0x000fe40007810000 */
[----:B-----5:R-:W-:Y:S01]  /*3190*/  FSEL R87, R87, -INF , P5 ;  /* 0xff80000057577808 */ /* 0x020fe20002800000 */
[----:B------:R5:W-:Y:S01]  /*31a0*/  MUFU.TANH R44, R49 ;  /* 0x00000031002c7308 */ /* 0x000be20000002400 */
[----:B------:R-:W-:Y:S02]  /*31b0*/  FMNMX.FTZ R72, R85, R72, !PT ;  /* 0x0000004855487209 */ /* 0x000fe40007810000 */
[----:B------:R-:W-:Y:S02]  /*31c0*/  FSEL R23, R82, -INF , P3 ;  /* 0xff80000052177808 */ /* 0x000fe40001800000 */
[----:B------:R-:W-:-:S02]  /*31d0*/  ISETP.GT.AND P3, PT, R6, 0x38, PT ;  /* 0x000000380600780c */ /* 0x000fc40003f64270 */
[----:B------:R-:W-:Y:S01]  /*31e0*/  FSEL R91, R91, -INF , P4 ;  /* 0xff8000005b5b7808 */ /* 0x000fe20002000000 */
[----:B------:R-:W4:Y:S01]  /*31f0*/  MUFU.TANH R50, R50 ;  /* 0x0000003200327308 */ /* 0x000f220000002400 */
[----:B------:R-:W-:Y:S01]  /*3200*/  FMNMX.FTZ R72, R87, R72, !PT ;  /* 0x0000004857487209 */ /* 0x000fe20007810000 */
[----:B------:R-:W-:Y:S02]  /*3210*/  WARPGROUP.DEPBAR.LE gsb0, 0x0 ;  /* 0x00008000000079c5 */ /* 0x000fe40000010000 */
[----:B------:R-:W-:Y:S01]  /*3220*/  WARPGROUP.ARRIVE ;  /* 0x00000000000079c5 */ /* 0x000fe20000000000 */
[----:B------:R-:W-:Y:S01]  /*3230*/  FSEL R41, R84, -INF , P2 ;  /* 0xff80000054297808 */ /* 0x000fe20001000000 */
[----:B------:R-:W-:Y:S01]  /*3240*/  FMUL.FTZ R135, R32, UR5 ;  /* 0x0000000520877c20 */ /* 0x000fe20008410000 */
[----:B------:R-:W-:Y:S01]  /*3250*/  ISETP.GT.AND P2, PT, R6, 0x39, PT ;  /* 0x000000390600780c */ /* 0x000fe20003f44270 */
[----:B------:R-:W4:Y:S01]  /*3260*/  MUFU.TANH R60, R60 ;  /* 0x0000003c003c7308 */ /* 0x000f220000002400 */
[----:B------:R-:W-:Y:S01]  /*3270*/  FSEL R93, R93, -INF , P3 ;  /* 0xff8000005d5d7808 */ /* 0x000fe20001800000 */
[----:B------:R-:W-:Y:S01]  /*3280*/  HGMMA.64x16x16.F32.BF16 R24, gdesc[UR24], R24, gsb0 ;  /* 0x00200000181879f0 */ /* 0x000fe20008001818 */
[----:B------:R-:W-:Y:S01]  /*3290*/  FMNMX.FTZ R72, R91, R72, !PT ;  /* 0x000000485b487209 */ /* 0x000fe20007810000 */
[----:B------:R-:W-:Y:S01]  /*32a0*/  FMUL.FTZ R36, R36, UR5 ;  /* 0x0000000524247c20 */ /* 0x000fe20008410000 */
[----:B---3--:R-:W-:Y:S01]  /*32b0*/  FSEL R43, R83, -INF , P6 ;  /* 0xff800000532b7808 */ /* 0x008fe20003000000 */
[----:B------:R-:W-:Y:S01]  /*32c0*/  FMUL.FTZ R105, R34, UR5 ;  /* 0x0000000522697c20 */ /* 0x000fe20008410000 */
[----:B------:R-:W-:Y:S01]  /*32d0*/  ISETP.GT.AND P6, PT, R6, 0x40, PT ;  /* 0x000000400600780c */ /* 0x000fe20003fc4270 */
[----:B------:R3:W-:Y:S01]  /*32e0*/  MUFU.TANH R46, R51 ;  /* 0x00000033002e7308 */ /* 0x0007e20000002400 */
[----:B------:R-:W-:Y:S01]  /*32f0*/  FSEL R97, R14, -INF , P2 ;  /* 0xff8000000e617808 */ /* 0x000fe20001000000 */
[----:B------:R-:W-:Y:S01]  /*3300*/  FMUL.FTZ R14, R33, UR5 ;  /* 0x00000005210e7c20 */ /* 0x000fe20008410000 */
[----:B------:R-:W-:Y:S01]  /*3310*/  FMNMX.FTZ R72, R93, R72, !PT ;  /* 0x000000485d487209 */ /* 0x000fe20007810000 */
[----:B------:R-:W-:Y:S01]  /*3320*/  FMUL.FTZ R38, R38, UR5 ;  /* 0x0000000526267c20 */ /* 0x000fe20008410000 */
[----:B------:R-:W-:Y:S01]  /*3330*/  FSEL R45, R74, -INF , P5 ;  /* 0xff8000004a2d7808 */ /* 0x000fe20002800000 */
[----:B------:R-:W-:Y:S01]  /*3340*/  FMUL.FTZ R34, R39, UR5 ;  /* 0x0000000527227c20 */ /* 0x000fe20008410000 */
[----:B------:R-:W-:Y:S01]  /*3350*/  ISETP.GT.AND P5, PT, R6, 0x41, PT ;  /* 0x000000410600780c */ /* 0x000fe20003fa4270 */
[----:B------:R1:W4:Y:S01]  /*3360*/  MUFU.TANH R40, R53 ;  /* 0x0000003500287308 */ /* 0x0003220000002400 */
[----:B------:R-:W-:Y:S01]  /*3370*/  FSEL R99, R66, -INF , P6 ;  /* 0xff80000042637808 */ /* 0x000fe20003000000 */
[----:B------:R-:W-:Y:S01]  /*3380*/  IMAD.U32 R74, RZ, RZ, UR4 ;  /* 0x00000004ff4a7e24 */ /* 0x000fe2000f8e00ff */
[----:B------:R-:W-:-:S02]  /*3390*/  FMNMX.FTZ R72, R97, R72, !PT ;  /* 0x0000004861487209 */ /* 0x000fc40007810000 */
[----:B------:R-:W-:Y:S02]  /*33a0*/  ISETP.GT.AND P4, PT, R6, 0x48, PT ;  /* 0x000000480600780c */ /* 0x000fe40003f84270 */
[----:B------:R-:W-:Y:S01]  /*33b0*/  FSEL R113, R12, -INF , P5 ;  /* 0xff8000000c717808 */ /* 0x000fe20002800000 */
[----:B------:R-:W4:Y:S01]  /*33c0*/  MUFU.TANH R86, R86 ;  /* 0x0000005600567308 */ /* 0x000f220000002400 */
[----:B------:R-:W-:Y:S01]  /*33d0*/  FMNMX.FTZ R72, R99, R72, !PT ;  /* 0x0000004863487209 */ /* 0x000fe20007810000 */
[----:B------:R-:W-:Y:S01]  /*33e0*/  FMUL.FTZ R12, R35, UR5 ;  /* 0x00000005230c7c20 */ /* 0x000fe20008410000 */
[----:B-----5:R-:W-:Y:S02]  /*33f0*/  FSEL R49, R76, -INF , P3 ;  /* 0xff8000004c317808 */ /* 0x020fe40001800000 */
[----:B------:R-:W-:Y:S02]  /*3400*/  ISETP.GT.AND P3, PT, R6, 0x49, PT ;  /* 0x000000490600780c */ /* 0x000fe40003f64270 */
[----:B------:R-:W-:Y:S01]  /*3410*/  FSEL R115, R56, -INF , P4 ;  /* 0xff80000038737808 */ /* 0x000fe20002000000 */
[----:B------:R-:W5:Y:S01]  /*3420*/  MUFU.TANH R78, R78 ;  /* 0x0000004e004e7308 */ /* 0x000f620000002400 */
[----:B------:R-:W-:-:S02]  /*3430*/  FMNMX.FTZ R72, R113, R72, !PT ;  /* 0x0000004871487209 */ /* 0x000fc40007810000 */
[----:B---3--:R-:W-:Y:S02]  /*3440*/  FSEL R51, R75, -INF , P2 ;  /* 0xff8000004b337808 */ /* 0x008fe40001000000 */
[----:B------:R-:W-:Y:S02]  /*3450*/  ISETP.GT.AND P2, PT, R6, 0x50, PT ;  /* 0x000000500600780c */ /* 0x000fe40003f44270 */
[----:B0-----:R-:W-:Y:S01]  /*3460*/  FSEL R117, R10, -INF , P3 ;  /* 0xff8000000a757808 */ /* 0x001fe20001800000 */
[----:B------:R-:W0:Y:S01]  /*3470*/  MUFU.TANH R52, R52 ;  /* 0x0000003400347308 */ /* 0x000e220000002400 */
[----:B------:R-:W-:Y:S01]  /*3480*/  FMNMX.FTZ R72, R115, R72, !PT ;  /* 0x0000004873487209 */ /* 0x000fe20007810000 */
[----:B------:R-:W-:Y:S01]  /*3490*/  FMUL.FTZ R10, R37, UR5 ;  /* 0x00000005250a7c20 */ /* 0x000fe20008410000 */
[----:B-1----:R-:W-:Y:S02]  /*34a0*/  FSEL R53, R58, -INF , P6 ;  /* 0xff8000003a357808 */ /* 0x002fe40003000000 */
[----:B------:R-:W-:-:S02]  /*34b0*/  ISETP.GT.AND P6, PT, R6, 0x51, PT ;  /* 0x000000510600780c */ /* 0x000fc40003fc4270 */
[----:B--2---:R-:W-:Y:S01]  /*34c0*/  FSEL R119, R48, -INF , P2 ;  /* 0xff80000030777808 */ /* 0x004fe20001000000 */
[----:B------:R-:W1:Y:S01]  /*34d0*/  MUFU.TANH R131, R131 ;  /* 0x0000008300837308 */ /* 0x000e620000002400 */
[----:B------:R-:W-:Y:S02]  /*34e0*/  FMNMX.FTZ R72, R117, R72, !PT ;  /* 0x0000004875487209 */ /* 0x000fe40007810000 */
[----:B------:R-:W-:Y:S02]  /*34f0*/  FSEL R33, R57, -INF , P5 ;  /* 0xff80000039217808 */ /* 0x000fe40002800000 */
[----:B------:R-:W-:Y:S01]  /*3500*/  ISETP.GT.AND P5, PT, R6, 0x58, PT ;  /* 0x000000580600780c */ /* 0x000fe20003fa4270 */
[----:B------:R-:W-:Y:S02]  /*3510*/  WARPGROUP.DEPBAR.LE gsb0, 0x0 ;  /* 0x00008000000079c5 */ /* 0x000fe40000010000 */
[----:B----4-:R-:W-:Y:S01]  /*3520*/  FSEL R121, R20, -INF , P6 ;  /* 0xff80000014797808 */ /* 0x010fe20003000000 */
[----:B------:R-:W2:Y:S01]  /*3530*/  MUFU.TANH R133, R133 ;  /* 0x0000008500857308 */ /* 0x000ea20000002400 */
[----:B------:R-:W-:Y:S01]  /*3540*/  FMNMX.FTZ R72, R119, R72, !PT ;  /* 0x0000004877487209 */ /* 0x000fe20007810000 */
[----:B------:R-:W-:Y:S01]  /*3550*/  FMUL.FTZ R24, R24, UR5 ;  /* 0x0000000518187c20 */ /* 0x000fe20008410000 */
[----:B------:R-:W-:Y:S01]  /*3560*/  FSEL R57, R62, -INF , P4 ;  /* 0xff8000003e397808 */ /* 0x000fe20002000000 */
[----:B------:R-:W-:Y:S01]  /*3570*/  FMUL.FTZ R20, R25, UR5 ;  /* 0x0000000519147c20 */ /* 0x000fe20008410000 */
[----:B------:R-:W-:Y:S01]  /*3580*/  ISETP.GT.AND P4, PT, R6, 0x59, PT ;  /* 0x000000590600780c */ /* 0x000fe20003f84270 */
[----:B------:R-:W-:Y:S01]  /*3590*/  FMUL.FTZ R28, R28, UR5 ;  /* 0x000000051c1c7c20 */ /* 0x000fe20008410000 */
[----:B------:R-:W-:Y:S01]  /*35a0*/  FSEL R123, R50, -INF , P5 ;  /* 0xff800000327b7808 */ /* 0x000fe20002800000 */
[----:B------:R-:W3:Y:S01]  /*35b0*/  MUFU.TANH R95, R95 ;  /* 0x0000005f005f7308 */ /* 0x000ee20000002400 */
[----:B------:R-:W-:Y:S01]  /*35c0*/  FMNMX.FTZ R72, R121, R72, !PT ;  /* 0x0000004879487209 */ /* 0x000fe20007810000 */
[----:B------:R-:W-:Y:S01]  /*35d0*/  FMUL.FTZ R32, R26, UR5 ;  /* 0x000000051a207c20 */ /* 0x000fe20008410000 */
[----:B------:R-:W-:-:S02]  /*35e0*/  FSEL R35, R60, -INF , P3 ;  /* 0xff8000003c237808 */ /* 0x000fc40001800000 */
[----:B------:R-:W-:Y:S02]  /*35f0*/  ISETP.GT.AND P3, PT, R6, 0x60, PT ;  /* 0x000000600600780c */ /* 0x000fe40003f64270 */
[----:B------:R-:W-:Y:S01]  /*3600*/  FSEL R125, R40, -INF , P4 ;  /* 0xff800000287d7808 */ /* 0x000fe20002000000 */
[----:B------:R-:W4:Y:S01]  /*3610*/  MUFU.TANH R135, R135 ;  /* 0x0000008700877308 */ /* 0x000f220000002400 */
[----:B------:R-:W-:Y:S01]  /*3620*/  FMNMX.FTZ R72, R123, R72, !PT ;  /* 0x000000487b487209 */ /* 0x000fe20007810000 */
[----:B------:R-:W-:Y:S01]  /*3630*/  FMUL.FTZ R40, R31, UR5 ;  /* 0x000000051f287c20 */ /* 0x000fe20008410000 */
[----:B------:R-:W-:Y:S02]  /*3640*/  FSEL R69, R86, -INF , P2 ;  /* 0xff80000056457808 */ /* 0x000fe40001000000 */
[----:B------:R-:W-:Y:S02]  /*3650*/  ISETP.GT.AND P2, PT, R6, 0x61, PT ;  /* 0x000000610600780c */ /* 0x000fe40003f44270 */
[----:B------:R-:W-:Y:S01]  /*3660*/  FSEL R127, R46, -INF , P3 ;  /* 0xff8000002e7f7808 */ /* 0x000fe20001800000 */
[----:B------:R-:W4:Y:S01]  /*3670*/  MUFU.TANH R14, R14 ;  /* 0x0000000e000e7308 */ /* 0x000f220000002400 */
[----:B------:R-:W-:-:S02]  /*3680*/  FMNMX.FTZ R72, R125, R72, !PT ;  /* 0x000000487d487209 */ /* 0x000fc40007810000 */
[----:B-----5:R-:W-:Y:S02]  /*3690*/  FSEL R83, R78, -INF , P6 ;  /* 0xff8000004e537808 */ /* 0x020fe40003000000 */
[----:B------:R-:W-:Y:S02]  /*36a0*/  ISETP.GT.AND P6, PT, R6, 0x68, PT ;  /* 0x000000680600780c */ /* 0x000fe40003fc4270 */
[----:B0-----:R-:W-:Y:S01]  /*36b0*/  FSEL R129, R52, -INF , P2 ;  /* 0xff80000034817808 */ /* 0x001fe20001000000 */
[----:B------:R-:W0:Y:S01]  /*36c0*/  MUFU.TANH R101, R101 ;  /* 0x0000006500657308 */ /* 0x000e220000002400 */
[----:B------:R-:W-:Y:S02]  /*36d0*/  FMNMX.FTZ R72, R127, R72, !PT ;  /* 0x000000487f487209 */ /* 0x000fe40007810000 */
[----:B------:R-:W-:Y:S02]  /*36e0*/  FSEL R37, R42, -INF , P5 ;  /* 0xff8000002a257808 */ /* 0x000fe40002800000 */
[----:B------:R-:W-:-:S02]  /*36f0*/  ISETP.GT.AND P5, PT, R6, 0x69, PT ;  /* 0x000000690600780c */ /* 0x000fc40003fa4270 */
[----:B-1----:R-:W-:Y:S01]  /*3700*/  FSEL R131, R131, -INF , P6 ;  /* 0xff80000083837808 */ /* 0x002fe20003000000 */
[----:B------:R-:W1:Y:S01]  /*3710*/  MUFU.TANH R36, R36 ;  /* 0x0000002400247308 */ /* 0x000e620000002400 */
[----:B------:R-:W-:Y:S02]  /*3720*/  FMNMX.FTZ R72, R129, R72, !PT ;  /* 0x0000004881487209 */ /* 0x000fe40007810000 */
[----:B------:R-:W-:Y:S02]  /*3730*/  FSEL R89, R44, -INF , P4 ;  /* 0xff8000002c597808 */ /* 0x000fe40002000000 */
[----:B------:R-:W-:Y:S02]  /*3740*/  ISETP.GT.AND P4, PT, R6, 0x70, PT ;  /* 0x000000700600780c */ /* 0x000fe40003f84270 */
[----:B--2---:R-:W-:Y:S01]  /*3750*/  FSEL R133, R133, -INF , P5 ;  /* 0xff80000085857808 */ /* 0x004fe20002800000 */
[----:B------:R-:W2:Y:S01]  /*3760*/  MUFU.TANH R70, R92 ;  /* 0x0000005c00467308 */ /* 0x000ea20000002400 */
[----:B------:R-:W-:-:S02]  /*3770*/  FMNMX.FTZ R72, R131, R72, !PT ;  /* 0x0000004883487209 */ /* 0x000fc40007810000 */
[----:B---3--:R-:W-:Y:S02]  /*3780*/  FSEL R95, R95, -INF , P3 ;  /* 0xff8000005f5f7808 */ /* 0x008fe40001800000 */
[----:B------:R-:W-:Y:S02]  /*3790*/  ISETP.GT.AND P3, PT, R6, 0x71, PT ;  /* 0x000000710600780c */ /* 0x000fe40003f64270 */
[----:B----4-:R-:W-:Y:S01]  /*37a0*/  FSEL R135, R135, -INF , P4 ;  /* 0xff80000087877808 */ /* 0x010fe20002000000 */
[----:B------:R-:W3:Y:S01]  /*37b0*/  MUFU.TANH R10, R10 ;  /* 0x0000000a000a7308 */ /* 0x000ee20000002400 */
[----:B------:R-:W-:Y:S02]  /*37c0*/  FMNMX.FTZ R72, R133, R72, !PT ;  /* 0x0000004885487209 */ /* 0x000fe40007810000 */
[----:B------:R-:W-:Y:S02]  /*37d0*/  FSEL R25, R54, -INF , P2 ;  /* 0xff80000036197808 */ /* 0x000fe40001000000 */
[----:B------:R-:W-:-:S02]  /*37e0*/  ISETP.GT.AND P2, PT, R6, 0x78, PT ;  /* 0x000000780600780c */ /* 0x000fc40003f44270 */
[----:B------:R-:W-:Y:S01]  /*37f0*/  FSEL R137, R14, -INF , P3 ;  /* 0xff8000000e897808 */ /* 0x000fe20001800000 */
[----:B------:R-:W4:Y:S01]  /*3800*/  MUFU.TANH R105, R105 ;  /* 0x0000006900697308 */ /* 0x000f220000002400 */
[----:B------:R-:W-:Y:S01]  /*3810*/  FMNMX.FTZ R72, R135, R72, !PT ;  /* 0x0000004887487209 */ /* 0x000fe20007810000 */
[----:B------:R-:W-:Y:S01]  /*3820*/  FMUL.FTZ R14, R29, UR5 ;  /* 0x000000051d0e7c20 */ /* 0x000fe20008410000 */
[----:B0-----:R-:W-:Y:S02]  /*3830*/  FSEL R101, R101, -INF , P6 ;  /* 0xff80000065657808 */ /* 0x001fe40003000000 */
[----:B------:R-:W-:Y:S02]  /*3840*/  ISETP.GT.AND P6, PT, R6, 0x79, PT ;  /* 0x000000790600780c */ /* 0x000fe40003fc4270 */
[----:B-1----:R-:W-:Y:S01]  /*3850*/  FSEL R139, R36, -INF , P2 ;  /* 0xff800000248b7808 */ /* 0x002fe20001000000 */
[----:B------:R-:W0:Y:S01]  /*3860*/  MUFU.TANH R24, R24 ;  /* 0x0000001800187308 */ /* 0x000e220000002400 */
[----:B------:R-:W-:Y:S01]  /*3870*/  FMNMX.FTZ R72, R137, R72, !PT ;  /* 0x0000004889487209 */ /* 0x000fe20007810000 */
[----:B------:R-:W-:Y:S01]  /*3880*/  FMUL.FTZ R36, R27, UR5 ;  /* 0x000000051b247c20 */ /* 0x000fe20008410000 */
[----:B--2---:R-:W-:-:S02]  /*3890*/  FSEL R29, R70, -INF , P5 ;  /* 0xff800000461d7808 */ /* 0x004fc40002800000 */
[----:B------:R-:W-:Y:S02]  /*38a0*/  ISETP.GT.AND P5, PT, R6, 0x80, PT ;  /* 0x000000800600780c */ /* 0x000fe40003fa4270 */
[----:B---3--:R-:W-:Y:S01]  /*38b0*/  FSEL R141, R10, -INF , P6 ;  /* 0xff8000000a8d7808 */ /* 0x008fe20003000000 */
[----:B------:R-:W1:Y:S01]  /*38c0*/  MUFU.TANH R12, R12 ;  /* 0x0000000c000c7308 */ /* 0x000e620000002400 */
[----:B------:R-:W-:Y:S02]  /*38d0*/  FMNMX.FTZ R72, R139, R72, !PT ;  /* 0x000000488b487209 */ /* 0x000fe40007810000 */
[----:B----4-:R-:W-:Y:S02]  /*38e0*/  FSEL R105, R105, -INF , P4 ;  /* 0xff80000069697808 */ /* 0x010fe40002000000 */
[----:B------:R-:W-:Y:S02]  /*38f0*/  ISETP.GT.AND P4, PT, R6, 0x81, PT ;  /* 0x000000810600780c */ /* 0x000fe40003f84270 */
[----:B------:R-:W-:Y:S01]  /*3900*/  FMNMX.FTZ R72, R141, R72, !PT ;  /* 0x000000488d487209 */ /* 0x000fe20007810000 */
        /* <DEDUP_REMOVED lines=10> */
[----:B0-----:R-:W-:Y:S01]  /*39b0*/  FSEL R103, R38, -INF , P2 ;  /* 0xff80000026677808 */ /* 0x001fe20001000000 */
[----:B------:R-:W-:Y:S01]  /*39c0*/  FMUL.FTZ R38, R30, UR5 ;  /* 0x000000051e267c20 */ /* 0x000fe20008410000 */
[----:B------:R-:W-:-:S05]  /*39d0*/  ISETP.GT.AND P2, PT, R6, 0x89, PT ;  /* 0x000000890600780c */ /* 0x000fca0003f44270 */
[----:B------:R-:W-:Y:S01]  /*39e0*/  MUFU.TANH R34, R34 ;  /* 0x0000002200227308 */ /* 0x000fe20000002400 */
[----:B-1----:R-:W-:-:S04]  /*39f0*/  FSEL R50, R28, -INF , P3 ;  /* 0xff8000001c327808 */ /* 0x002fc80001800000 */
[----:B------:R-:W-:-:S03]  /*3a00*/  FMNMX.FTZ R75, R50, R75, !PT ;  /* 0x0000004b324b7209 */ /* 0x000fc60007810000 */
[----:B------:R-:W0:Y:S01]  /*3a10*/  MUFU.TANH R32, R32 ;  /* 0x0000002000207308 */ /* 0x000e220000002400 */
[----:B--2---:R-:W-:-:S04]  /*3a20*/  FSEL R52, R14, -INF , P2 ;  /* 0xff8000000e347808 */ /* 0x004fc80001000000 */
[----:B------:R-:W-:-:S03]  /*3a30*/  FMNMX.FTZ R6, R52, R75, !PT ;  /* 0x0000004b34067209 */ /* 0x000fc60007810000 */
[----:B------:R-:W-:Y:S02]  /*3a40*/  MUFU.TANH R36, R36 ;  /* 0x0000002400247308 */ /* 0x000fe40000002400 */
[----:B------:R-:W1:Y:S06]  /*3a50*/  SHFL.BFLY PT, R75, R6, 0x2, 0x1f ;  /* 0x0c401f00064b7f89 */ /* 0x000e6c00000e0000 */
[----:B------:R-:W2:Y:S08]  /*3a60*/  MUFU.TANH R38, R38 ;  /* 0x0000002600267308 */ /* 0x000eb00000002400 */
[----:B------:R-:W3:Y:S01]  /*3a70*/  MUFU.TANH R40, R40 ;  /* 0x0000002800287308 */ /* 0x000ee20000002400 */
[----:B-1----:R-:W-:-:S05]  /*3a80*/  FMNMX.FTZ R10, R6, R75, !PT ;  /* 0x0000004b060a7209 */ /* 0x002fca0007810000 */
[----:B------:R-:W1:Y:S02]  /*3a90*/  SHFL.BFLY PT, R75, R10, 0x1, 0x1f ;  /* 0x0c201f000a4b7f89 */ /* 0x000e6400000e0000 */
[----:B-1----:R-:W-:Y:S02]  /*3aa0*/  FMNMX.FTZ R75, R10, R75, !PT ;  /* 0x0000004b0a4b7209 */ /* 0x002fe40007810000 */
        /* <DEDUP_REMOVED lines=16> */
[-CC-:B------:R-:W-:Y:S01]  /*3bb0*/  FFMA.FTZ R115, R115, R74.reuse, -R48.reuse ;  /* 0x0000004a73737223 */ /* 0x180fe20000010830 */
[----:B--2---:R-:W-:Y:S01]  /*3bc0*/  FSEL R113, R38, -INF , P3 ;  /* 0xff80000026717808 */ /* 0x004fe20001800000 */
        /* <DEDUP_REMOVED lines=37> */
[----:B------:R0:W-:Y:S03]  /*3e20*/  MUFU.EX2 R12, R87 ;  /* 0x00000057000c7308 */ /* 0x0001e60000000800 */
[----:B------:R-:W-:-:S04]  /*3e30*/  FMNMX.FTZ R14, R57, R14, !PT ;  /* 0x0000000e390e7209 */ /* 0x000fc80007810000 */
[----:B------:R-:W-:Y:S01]  /*3e40*/  FMNMX.FTZ R24, R35, R14, !PT ;  /* 0x0000000e23187209 */ /* 0x000fe20007810000 */
[----:B------:R-:W1:Y:S01]  /*3e50*/  MUFU.EX2 R109, R109 ;  /* 0x0000006d006d7308 */ /* 0x000e620000000800 */
[----:B0-----:R-:W-:Y:S02]  /*3e60*/  FFMA.FTZ R87, R121, R74, -R48 ;  /* 0x0000004a79577223 */ /* 0x001fe40000010830 */
[----:B------:R-:W-:-:S04]  /*3e70*/  FMNMX.FTZ R24, R69, R24, !PT ;  /* 0x0000001845187209 */ /* 0x000fc80007810000 */
[----:B------:R-:W-:Y:S01]  /*3e80*/  FMNMX.FTZ R24, R83, R24, !PT ;  /* 0x0000001853187209 */ /* 0x000fe20007810000 */
[----:B------:R0:W-:Y:S03]  /*3e90*/  MUFU.EX2 R14, R93 ;  /* 0x0000005d000e7308 */ /* 0x0001e60000000800 */
[----:B------:R-:W-:-:S04]  /*3ea0*/  FMNMX.FTZ R24, R37, R24, !PT ;  /* 0x0000001825187209 */ /* 0x000fc80007810000 */
[----:B------:R-:W-:Y:S01]  /*3eb0*/  FMNMX.FTZ R26, R89, R24, !PT ;  /* 0x00000018591a7209 */ /* 0x000fe20007810000 */
[----:B------:R-:W-:Y:S01]  /*3ec0*/  MUFU.EX2 R30, R30 ;  /* 0x0000001e001e7308 */ /* 0x000fe20000000800 */
[----:B0-----:R-:W-:Y:S02]  /*3ed0*/  FSEL R93, R34, -INF , P6 ;  /* 0xff800000225d7808 */ /* 0x001fe40003000000 */
[----:B------:R-:W-:-:S04]  /*3ee0*/  FMNMX.FTZ R26, R95, R26, !PT ;  /* 0x0000001a5f1a7209 */ /* 0x000fc80007810000 */
[----:B------:R-:W-:Y:S01]  /*3ef0*/  FMNMX.FTZ R26, R25, R26, !PT ;  /* 0x0000001a191a7209 */ /* 0x000fe20007810000 */
[----:B------:R0:W-:Y:S03]  /*3f00*/  MUFU.EX2 R24, R99 ;  /* 0x0000006300187308 */ /* 0x0001e60000000800 */
[----:B------:R-:W-:-:S04]  /*3f10*/  FMNMX.FTZ R26, R101, R26, !PT ;  /* 0x0000001a651a7209 */ /* 0x000fc80007810000 */
[----:B------:R-:W-:Y:S01]  /*3f20*/  FMNMX.FTZ R42, R29, R26, !PT ;  /* 0x0000001a1d2a7209 */ /* 0x000fe20007810000 */
[----:B------:R-:W-:Y:S01]  /*3f30*/  MUFU.EX2 R111, R111 ;  /* 0x0000006f006f7308 */ /* 0x000fe20000000800 */
[----:B0-----:R-:W-:Y:S01]  /*3f40*/  FSEL R99, R36, -INF , P4 ;  /* 0xff80000024637808 */ /* 0x001fe20002000000 */
[----:B------:R-:W-:Y:S01]  /*3f50*/  FFMA.FTZ R36, R139, R74, -R48 ;  /* 0x0000004a8b247223 */ /* 0x000fe20000010830 */
[----:B------:R-:W-:-:S04]  /*3f60*/  FMNMX.FTZ R42, R105, R42, !PT ;  /* 0x0000002a692a7209 */ /* 0x000fc80007810000 */
[----:B------:R-:W-:Y:S01]  /*3f70*/  FMNMX.FTZ R42, R107, R42, !PT ;  /* 0x0000002a6b2a7209 */ /* 0x000fe20007810000 */
[----:B------:R3:W-:Y:S03]  /*3f80*/  MUFU.EX2 R26, R115 ;  /* 0x00000073001a7308 */ /* 0x0007e60000000800 */
[----:B------:R-:W-:-:S04]  /*3f90*/  FMNMX.FTZ R42, R103, R42, !PT ;  /* 0x0000002a672a7209 */ /* 0x000fc80007810000 */
[----:B------:R-:W-:Y:S01]  /*3fa0*/  FMNMX.FTZ R42, R93, R42, !PT ;  /* 0x0000002a5d2a7209 */ /* 0x000fe20007810000 */
[----:B------:R-:W-:Y:S01]  /*3fb0*/  MUFU.EX2 R8, R8 ;  /* 0x0000000800087308 */ /* 0x000fe20000000800 */
[----:B---3--:R-:W-:Y:S01]  /*3fc0*/  FSEL R115, R40, -INF , P2 ;  /* 0xff80000028737808 */ /* 0x008fe20001000000 */
[----:B------:R-:W-:Y:S01]  /*3fd0*/  FFMA.FTZ R40, R131, R74, -R48 ;  /* 0x0000004a83287223 */ /* 0x000fe20000010830 */
[----:B------:R-:W-:-:S04]  /*3fe0*/  FMNMX.FTZ R42, R97, R42, !PT ;  /* 0x0000002a612a7209 */ /* 0x000fc80007810000 */
[----:B------:R-:W-:Y:S01]  /*3ff0*/  FMNMX.FTZ R42, R99, R42, !PT ;  /* 0x0000002a632a7209 */ /* 0x000fe20007810000 */
[----:B------:R-:W-:Y:S03]  /*4000*/  MUFU.EX2 R63, R63 ;  /* 0x0000003f003f7308 */ /* 0x000fe60000000800 */
[----:B------:R-:W-:-:S04]  /*4010*/  FMNMX.FTZ R42, R113, R42, !PT ;  /* 0x0000002a712a7209 */ /* 0x000fc80007810000 */
[----:B------:R-:W-:Y:S01]  /*4020*/  FMNMX.FTZ R34, R115, R42, !PT ;  /* 0x0000002a73227209 */ /* 0x000fe20007810000 */
[-CC-:B------:R-:W-:Y:S01]  /*4030*/  FFMA.FTZ R42, R127, R74.reuse, -R48.reuse ;  /* 0x0000004a7f2a7223 */ /* 0x180fe20000010830 */
[----:B------:R-:W-:Y:S03]  /*4040*/  MUFU.EX2 R39, R39 ;  /* 0x0000002700277308 */ /* 0x000fe60000000800 */
[----:B------:R-:W0:Y:S05]  /*4050*/  SHFL.BFLY PT, R67, R34, 0x2, 0x1f ;  /* 0x0c401f0022437f89 */ /* 0x000e2a00000e0000 */
[----:B------:R-:W-:Y:S08]  /*4060*/  MUFU.EX2 R27, R27 ;  /* 0x0000001b001b7308 */ /* 0x000ff00000000800 */
[----:B------:R-:W-:Y:S08]  /*4070*/  MUFU.EX2 R28, R28 ;  /* 0x0000001c001c7308 */ /* 0x000ff00000000800 */
[----:B------:R-:W-:Y:S01]  /*4080*/  MUFU.EX2 R20, R20 ;  /* 0x0000001400147308 */ /* 0x000fe20000000800 */
[----:B0-----:R-:W-:Y:S01]  /*4090*/  FMNMX.FTZ R54, R34, R67, !PT ;  /* 0x0000004322367209 */ /* 0x001fe20007810000 */
[-CC-:B------:R-:W-:Y:S01]  /*40a0*/  FFMA.FTZ R67, R141, R74.reuse, -R48.reuse ;  /* 0x0000004a8d437223 */ /* 0x180fe20000010830 */
[----:B------:R-:W-:-:S03]  /*40b0*/  FFMA.FTZ R34, R143, R74, -R48 ;  /* 0x0000004a8f227223 */ /* 0x000fc60000010830 */
        /* <DEDUP_REMOVED lines=8> */
[----:B------:R0:W-:Y:S01]  /*4140*/  MUFU.EX2 R81, R56 ;  /* 0x0000003800517308 */ /* 0x0001e20000000800 */
[----:B------:R-:W-:Y:S02]  /*4150*/  FSEL R48, R50, RZ, P2 ;  /* 0x000000ff32307208 */ /* 0x000fe40001000000 */
[----:B------:R-:W-:-:S03]  /*4160*/  ISETP.GE.AND P2, PT, R64, 0x91, PT ;  /* 0x000000914000780c */ /* 0x000fc60003f46270 */
        /* <DEDUP_REMOVED lines=11> */
[-CC-:B0-----:R-:W-:Y:S01]  /*4220*/  FFMA.FTZ R56, R43, R74.reuse, -R48.reuse ;  /* 0x0000004a2b387223 */ /* 0x181fe20000010830 */
[----:B------:R0:W3:Y:S01]  /*4230*/  MUFU.EX2 R117, R4 ;  /* 0x0000000400757308 */ /* 0x0000e20000000800 */
[-CC-:B--2---:R-:W-:Y:S01]  /*4240*/  FFMA.FTZ R3, R21, R74.reuse, -R48.reuse ;  /* 0x0000004a15037223 */ /* 0x184fe20000010830 */
[-CC-:B------:R-:W-:Y:S01]  /*4250*/  FFMA.FTZ R15, R45, R74.reuse, -R48.reuse ;  /* 0x0000004a2d0f7223 */ /* 0x180fe20000010830 */
[-CC-:B------:R-:W-:Y:S01]  /*4260*/  FFMA.FTZ R58, R47, R74.reuse, -R48.reuse ;  /* 0x0000004a2f3a7223 */ /* 0x180fe20000010830 */
[-CC-:B------:R-:W-:Y:S01]  /*4270*/  FFMA.FTZ R23, R49, R74.reuse, -R48.reuse ;  /* 0x0000004a31177223 */ /* 0x180fe20000010830 */
[-CC-:B------:R-:W-:Y:S01]  /*4280*/  FFMA.FTZ R60, R51, R74.reuse, -R48.reuse ;  /* 0x0000004a333c7223 */ /* 0x180fe20000010830 */
[-CC-:B------:R-:W-:Y:S01]  /*4290*/  FFMA.FTZ R21, R53, R74.reuse, -R48.reuse ;  /* 0x0000004a35157223 */ /* 0x180fe20000010830 */
[-C--:B------:R-:W-:Y:S01]  /*42a0*/  FFMA.FTZ R62, R33, R74.reuse, -R48 ;  /* 0x0000004a213e7223 */ /* 0x080fe20000010830 */
[----:B------:R1:W2:Y:S01]  /*42b0*/  MUFU.EX2 R70, R5 ;  /* 0x0000000500467308 */ /* 0x0002a20000000800 */
[----:B0-----:R-:W-:Y:S01]  /*42c0*/  @!P1 PRMT R4, RZ, 0x654, R0 ;  /* 0x00000654ff049816 */ /* 0x001fe20000000000 */
[-CC-:B------:R-:W-:Y:S01]  /*42d0*/  FFMA.FTZ R33, R57, R74.reuse, -R48.reuse ;  /* 0x0000004a39217223 */ /* 0x180fe20000010830 */
[-CC-:B------:R-:W-:Y:S01]  /*42e0*/  FFMA.FTZ R66, R35, R74.reuse, -R48.reuse ;  /* 0x0000004a23427223 */ /* 0x180fe20000010830 */
[-CC-:B------:R-:W-:Y:S01]  /*42f0*/  FFMA.FTZ R69, R69, R74.reuse, -R48.reuse ;  /* 0x0000004a45457223 */ /* 0x180fe20000010830 */
[----:B------:R0:W-:Y:S01]  /*4300*/  @!P1 SYNCS.ARRIVE.TRANS64.RED.A1T0 RZ, [R4+URZ], RZ ;  /* 0x000000ff04ff99a7 */ /* 0x0001e2000810043f */
[-CC-:B------:R-:W-:Y:S01]  /*4310*/  FFMA.FTZ R35, R83, R74.reuse, -R48.reuse ;  /* 0x0000004a53237223 */ /* 0x180fe20000010830 */
[-CC-:B------:R-:W-:Y:S01]  /*4320*/  FFMA.FTZ R89, R89, R74.reuse, -R48.reuse ;  /* 0x0000004a59597223 */ /* 0x180fe20000010830 */
[----:B------:R-:W4:Y:S01]  /*4330*/  MUFU.EX2 R7, R7 ;  /* 0x0000000700077308 */ /* 0x000f220000000800 */
[----:B-1----:R-:W-:Y:S01]  /*4340*/  FADD.FTZ R5, R6, R109 ;  /* 0x0000006d06057221 */ /* 0x002fe20000010000 */
[----:B---3--:R-:W-:Y:S01]  /*4350*/  FADD.FTZ R41, R68, R117 ;  /* 0x0000007544297221 */ /* 0x008fe20000010000 */
[-CC-:B------:R-:W-:Y:S01]  /*4360*/  FFMA.FTZ R105, R105, R74.reuse, -R48.reuse ;  /* 0x0000004a69697223 */ /* 0x180fe20000010830 */
[--C-:B------:R-:W-:Y:S01]  /*4370*/  FFMA.FTZ R107, R107, R74, -R48.reuse ;  /* 0x0000004a6b6b7223 */ /* 0x100fe20000010830 */
[----:B------:R-:W-:Y:S01]  /*4380*/  FADD.FTZ R64, R30, R5 ;  /* 0x000000051e407221 */ /* 0x000fe20000010000 */
[----:B------:R-:W-:Y:S01]  /*4390*/  F2FP.BF16.F32.PACK_AB R5, R117, R68 ;  /* 0x000000447505723e */ /* 0x000fe200000010ff */
[----:B------:R-:W-:Y:S01]  /*43a0*/  FFMA.FTZ R103, R103, R74, -R48 ;  /* 0x0000004a67677223 */ /* 0x000fe20000010830 */
[----:B------:R-:W1:Y:S01]  /*43b0*/  MUFU.EX2 R9, R9 ;  /* 0x0000000900097308 */ /* 0x000e620000000800 */
[----:B--2---:R-:W-:Y:S01]  /*43c0*/  FADD.FTZ R76, R70, R41 ;  /* 0x00000029464c7221 */ /* 0x004fe20000010000 */
[----:B------:R-:W-:Y:S01]  /*43d0*/  FADD.FTZ R41, R111, R64 ;  /* 0x000000406f297221 */ /* 0x000fe20000010000 */
[----:B0-----:R-:W-:Y:S01]  /*43e0*/  F2FP.BF16.F32.PACK_AB R4, R109, R6 ;  /* 0x000000066d04723e */ /* 0x001fe200000010ff */
[--C-:B------:R-:W-:Y:S01]  /*43f0*/  FFMA.FTZ R64, R25, R74, -R48.reuse ;  /* 0x0000004a19407223 */ /* 0x100fe20000010830 */
[----:B------:R-:W-:Y:S01]  /*4400*/  F2FP.BF16.F32.PACK_AB R6, R111, R30 ;  /* 0x0000001e6f06723e */ /* 0x000fe200000010ff */
[----:B------:R-:W-:Y:S01]  /*4410*/  FADD.FTZ R68, R8, R41 ;  /* 0x0000002908447221 */ /* 0x000fe20000010000 */
[----:B------:R-:W-:Y:S01]  /*4420*/  FFMA.FTZ R30, R37, R74, -R48 ;  /* 0x0000004a251e7223 */ /* 0x000fe20000010830 */
[----:B------:R-:W0:Y:S01]  /*4430*/  MUFU.EX2 R50, R50 ;  /* 0x0000003200327308 */ /* 0x000e220000000800 */
[----:B----4-:R-:W-:Y:S01]  /*4440*/  FADD.FTZ R76, R7, R76 ;  /* 0x0000004c074c7221 */ /* 0x010fe20000010000 */
[----:B------:R-:W-:Y:S01]  /*4450*/  FADD.FTZ R45, R63, R68 ;  /* 0x000000443f2d7221 */ /* 0x000fe20000010000 */
[----:B------:R-:W-:Y:S01]  /*4460*/  F2FP.BF16.F32.PACK_AB R7, R7, R70 ;  /* 0x000000460707723e */ /* 0x000fe200000010ff */
[-CC-:B------:R-:W-:Y:S01]  /*4470*/  FFMA.FTZ R25, R29, R74.reuse, -R48.reuse ;  /* 0x0000004a1d197223 */ /* 0x180fe20000010830 */
[-CC-:B------:R-:W-:Y:S01]  /*4480*/  FFMA.FTZ R37, R95, R74.reuse, -R48.reuse ;  /* 0x0000004a5f257223 */ /* 0x180fe20000010830 */
[----:B------:R-:W-:Y:S01]  /*4490*/  FADD.FTZ R70, R10, R45 ;  /* 0x0000002d0a467221 */ /* 0x000fe20000010000 */
[----:B------:R-:W-:Y:S01]  /*44a0*/  FFMA.FTZ R41, R101, R74, -R48 ;  /* 0x0000004a65297223 */ /* 0x000fe20000010830 */
[----:B------:R-:W2:Y:S01]  /*44b0*/  MUFU.EX2 R11, R11 ;  /* 0x0000000b000b7308 */ /* 0x000ea20000000800 */
[----:B-1----:R-:W-:Y:S01]  /*44c0*/  FADD.FTZ R43, R9, R76 ;  /* 0x0000004c092b7221 */ /* 0x002fe20000010000 */
[----:B------:R-:W-:Y:S01]  /*44d0*/  FADD.FTZ R70, R39, R70 ;  /* 0x0000004627467221 */ /* 0x000fe20000010000 */
[----:B------:R1:W-:Y:S01]  /*44e0*/  STSM.16.M88.4 [R2+0x24300], R4 ;  /* 0x0243000402007844 */ /* 0x0003e20000000200 */
[----:B------:R-:W-:Y:S01]  /*44f0*/  F2FP.BF16.F32.PACK_AB R8, R63, R8 ;  /* 0x000000083f08723e */ /* 0x000fe200000010ff */
[--C-:B------:R-:W-:Y:S01]  /*4500*/  FFMA.FTZ R93, R93, R74, -R48.reuse ;  /* 0x0000004a5d5d7223 */ /* 0x100fe20000010830 */
[----:B------:R-:W-:Y:S01]  /*4510*/  F2FP.BF16.F32.PACK_AB R10, R39, R10 ;  /* 0x0000000a270a723e */ /* 0x000fe200000010ff */
[-CC-:B------:R-:W-:Y:S01]  /*4520*/  FFMA.FTZ R97, R97, R74.reuse, -R48.reuse ;  /* 0x0000004a61617223 */ /* 0x180fe20000010830 */
[----:B------:R-:W3:Y:S01]  /*4530*/  MUFU.EX2 R52, R52 ;  /* 0x0000003400347308 */ /* 0x000ee20000000800 */
[C---:B0-----:R-:W-:Y:S01]  /*4540*/  FADD.FTZ R68, R50.reuse, R43 ;  /* 0x0000002b32447221 */ /* 0x041fe20000010000 */
[----:B------:R-:W-:Y:S01]  /*4550*/  F2FP.BF16.F32.PACK_AB R9, R50, R9 ;  /* 0x000000093209723e */ /* 0x000fe200000010ff */
[-CC-:B------:R-:W-:Y:S01]  /*4560*/  FFMA.FTZ R99, R99, R74.reuse, -R48.reuse ;  /* 0x0000004a63637223 */ /* 0x180fe20000010830 */
[-CC-:B------:R-:W-:Y:S01]  /*4570*/  FFMA.FTZ R113, R113, R74.reuse, -R48.reuse ;  /* 0x0000004a71717223 */ /* 0x180fe20000010830 */
[----:B------:R-:W-:Y:S01]  /*4580*/  FFMA.FTZ R48, R115, R74, -R48 ;  /* 0x0000004a73307223 */ /* 0x000fe20000010830 */
[----:B------:R-:W-:-:S02]  /*4590*/  IMAD.MOV.U32 R63, RZ, RZ, R71 ;  /* 0x000000ffff3f7224 */ /* 0x000fc400078e0047 */
[----:B------:R-:W0:Y:S01]  /*45a0*/  MUFU.EX2 R3, R3 ;  /* 0x0000000300037308 */ /* 0x000e220000000800 */
[----:B--2---:R-:W-:Y:S01]  /*45b0*/  FADD.FTZ R43, R11, R68 ;  /* 0x000000440b2b7221 */ /* 0x004fe20000010000 */
[--C-:B------:R-:W-:Y:S01]  /*45c0*/  IMAD.MOV.U32 R57, RZ, RZ, R71.reuse ;  /* 0x000000ffff397224 */ /* 0x100fe200078e0047 */
[----:B-1----:R-:W-:Y:S01]  /*45d0*/  F2FP.BF16.F32.PACK_AB R4, R28, R27 ;  /* 0x0000001b1c04723e */ /* 0x002fe200000010ff */
[--C-:B------:R-:W-:Y:S02]  /*45e0*/  IMAD.MOV.U32 R53, RZ, RZ, R71.reuse ;  /* 0x000000ffff357224 */ /* 0x100fe400078e0047 */
[----:B------:R-:W-:Y:S02]  /*45f0*/  IMAD.MOV.U32 R51, RZ, RZ, R71 ;  /* 0x000000ffff337224 */ /* 0x000fe400078e0047 */
[----:B------:R-:W1:Y:S01]  /*4600*/  MUFU.EX2 R54, R54 ;  /* 0x0000003600367308 */ /* 0x000e620000000800 */
[C---:B---3--:R-:W-:Y:S01]  /*4610*/  FADD.FTZ R68, R52.reuse, R43 ;  /* 0x0000002b34447221 */ /* 0x048fe20000010000 */
[----:B------:R-:W-:Y:S01]  /*4620*/  FADD.FTZ R43, R27, R70 ;  /* 0x000000461b2b7221 */ /* 0x000fe20000010000 */
[----:B------:R-:W-:Y:S01]  /*4630*/  F2FP.BF16.F32.PACK_AB R11, R52, R11 ;  /* 0x0000000b340b723e */ /* 0x000fe200000010ff */
[----:B------:R-:W-:-:S02]  /*4640*/  IMAD.MOV.U32 R49, RZ, RZ, R71 ;  /* 0x000000ffff317224 */ /* 0x000fc400078e0047 */
[----:B------:R-:W-:Y:S01]  /*4650*/  FADD.FTZ R43, R28, R43 ;  /* 0x0000002b1c2b7221 */ /* 0x000fe20000010000 */
[----:B------:R-:W-:Y:S01]  /*4660*/  IMAD.MOV.U32 R47, RZ, RZ, R71 ;  /* 0x000000ffff2f7224 */ /* 0x000fe200078e0047 */
[----:B------:R-:W2:Y:S01]  /*4670*/  MUFU.EX2 R13, R13 ;  /* 0x0000000d000d7308 */ /* 0x000ea20000000800 */
[----:B0-----:R-:W-:Y:S01]  /*4680*/  FADD.FTZ R45, R3, R68 ;  /* 0x00000044032d7221 */ /* 0x001fe20000010000 */
[----:B------:R-:W-:Y:S01]  /*4690*/  FADD.FTZ R70, R20, R43 ;  /* 0x0000002b14467221 */ /* 0x000fe20000010000 */
[----:B------:R-:W-:Y:S01]  /*46a0*/  STSM.16.M88.4 [R2+0x25b00], R8 ;  /* 0x025b000802007844 */ /* 0x000fe20000000200 */
[----:B------:R-:W-:-:S04]  /*46b0*/  IMAD.MOV.U32 R39, RZ, RZ, R71 ;  /* 0x000000ffff277224 */ /* 0x000fc800078e0047 */
[----:B------:R-:W0:Y:S01]  /*46c0*/  MUFU.EX2 R56, R56 ;  /* 0x0000003800387308 */ /* 0x000e220000000800 */
[C---:B-1----:R-:W-:Y:S01]  /*46d0*/  FADD.FTZ R68, R54.reuse, R45 ;  /* 0x0000002d36447221 */ /* 0x042fe20000010000 */
[----:B------:R-:W-:Y:S01]  /*46e0*/  FADD.FTZ R45, R61, R70 ;  /* 0x000000463d2d7221 */ /* 0x000fe20000010000 */
[----:B------:R-:W-:-:S03]  /*46f0*/  F2FP.BF16.F32.PACK_AB R5, R54, R3 ;  /* 0x000000033605723e */ /* 0x000fc600000010ff */
[----:B------:R-:W-:Y:S01]  /*4700*/  FADD.FTZ R70, R12, R45 ;  /* 0x0000002d0c467221 */ /* 0x000fe20000010000 */
[----:B------:R-:W-:Y:S01]  /*4710*/  F2FP.BF16.F32.PACK_AB R12, R55, R12 ;  /* 0x0000000c370c723e */ /* 0x000fe200000010ff */
[----:B------:R-:W1:Y:S01]  /*4720*/  MUFU.EX2 R15, R15 ;  /* 0x0000000f000f7308 */ /* 0x000e620000000800 */
[----:B--2---:R-:W-:Y:S01]  /*4730*/  FADD.FTZ R43, R13, R68 ;  /* 0x000000440d2b7221 */ /* 0x004fe20000010000 */
[----:B------:R-:W-:Y:S01]  /*4740*/  FADD.FTZ R45, R55, R70 ;  /* 0x00000046372d7221 */ /* 0x000fe20000010000 */
[--C-:B------:R-:W-:Y:S02]  /*4750*/  IMAD.MOV.U32 R70, RZ, RZ, R71.reuse ;  /* 0x000000ffff467224 */ /* 0x100fe400078e0047 */
[----:B------:R-:W-:Y:S02]  /*4760*/  IMAD.MOV.U32 R55, RZ, RZ, R71 ;  /* 0x000000ffff377224 */ /* 0x000fe400078e0047 */
[----:B------:R-:W-:Y:S01]  /*4770*/  FADD.FTZ R6, R14, R45 ;  /* 0x0000002d0e067221 */ /* 0x000fe20000010000 */
[C---:B------:R-:W-:Y:S01]  /*4780*/  F2FP.BF16.F32.PACK_AB R14, R31.reuse, R14 ;  /* 0x0000000e1f0e723e */ /* 0x040fe200000010ff */
[----:B------:R-:W2:Y:S01]  /*4790*/  MUFU.EX2 R58, R58 ;  /* 0x0000003a003a7308 */ /* 0x000ea20000000800 */
[----:B0-----:R-:W-:Y:S01]  /*47a0*/  FADD.FTZ R68, R56, R43 ;  /* 0x0000002b38447221 */ /* 0x001fe20000010000 */
[----:B------:R-:W-:Y:S01]  /*47b0*/  FADD.FTZ R27, R31, R6 ;  /* 0x000000061f1b7221 */ /* 0x000fe20000010000 */
[----:B------:R-:W-:Y:S01]  /*47c0*/  F2FP.BF16.F32.PACK_AB R6, R61, R20 ;  /* 0x000000143d06723e */ /* 0x000fe200000010ff */
[----:B------:R-:W-:-:S02]  /*47d0*/  IMAD.MOV.U32 R61, RZ, RZ, R71 ;  /* 0x000000ffff3d7224 */ /* 0x000fc400078e0047 */
[----:B------:R-:W-:Y:S01]  /*47e0*/  FADD.FTZ R52, R24, R27 ;  /* 0x0000001b18347221 */ /* 0x000fe20000010000 */
[----:B------:R-:W-:Y:S01]  /*47f0*/  F2FP.BF16.F32.PACK_AB R24, R59, R24 ;  /* 0x000000183b18723e */ /* 0x000fe200000010ff */
[----:B------:R-:W0:Y:S01]  /*4800*/  MUFU.EX2 R23, R23 ;  /* 0x0000001700177308 */ /* 0x000e220000000800 */
[----:B-1----:R-:W-:Y:S01]  /*4810*/  FADD.FTZ R43, R15, R68 ;  /* 0x000000440f2b7221 */ /* 0x002fe20000010000 */
[--C-:B------:R-:W-:Y:S02]  /*4820*/  IMAD.MOV.U32 R45, RZ, RZ, R71.reuse ;  /* 0x000000ffff2d7224 */ /* 0x100fe400078e0047 */
[----:B------:R-:W-:-:S04]  /*4830*/  IMAD.MOV.U32 R31, RZ, RZ, R71 ;  /* 0x000000ffff1f7224 */ /* 0x000fc800078e0047 */
[----:B------:R-:W1:Y:S01]  /*4840*/  MUFU.EX2 R60, R60 ;  /* 0x0000003c003c7308 */ /* 0x000e620000000800 */
[----:B--2---:R-:W-:Y:S01]  /*4850*/  FADD.FTZ R68, R58, R43 ;  /* 0x0000002b3a447221 */ /* 0x004fe20000010000 */
[----:B------:R-:W-:-:S06]  /*4860*/  IMAD.MOV.U32 R43, RZ, RZ, R71 ;  /* 0x000000ffff2b7224 */ /* 0x000fcc00078e0047 */
[----:B------:R-:W2:Y:S01]  /*4870*/  MUFU.EX2 R21, R21 ;  /* 0x0000001500157308 */ /* 0x000ea20000000800 */
[----:B0-----:R-:W-:Y:S01]  /*4880*/  FADD.FTZ R7, R23, R68 ;  /* 0x0000004417077221 */ /* 0x001fe20000010000 */
[----:B------:R-:W-:-:S06]  /*4890*/  IMAD.MOV.U32 R68, RZ, RZ, R71 ;  /* 0x000000ffff447224 */ /* 0x000fcc00078e0047 */
[----:B------:R-:W0:Y:S01]  /*48a0*/  MUFU.EX2 R62, R62 ;  /* 0x0000003e003e7308 */ /* 0x000e220000000800 */
[----:B-1----:R-:W-:Y:S01]  /*48b0*/  FADD.FTZ R28, R60, R7 ;  /* 0x000000073c1c7221 */ /* 0x002fe20000010000 */
[----:B------:R-:W-:Y:S01]  /*48c0*/  F2FP.BF16.F32.PACK_AB R7, R56, R13 ;  /* 0x0000000d3807723e */ /* 0x000fe200000010ff */
[----:B------:R-:W-:Y:S01]  /*48d0*/  FADD.FTZ R13, R59, R52 ;  /* 0x000000343b0d7221 */ /* 0x000fe20000010000 */
[--C-:B------:R-:W-:Y:S02]  /*48e0*/  IMAD.MOV.U32 R59, RZ, RZ, R71.reuse ;  /* 0x000000ffff3b7224 */ /* 0x100fe400078e0047 */
[----:B------:R-:W-:Y:S02]  /*48f0*/  IMAD.MOV.U32 R56, RZ, RZ, R71 ;  /* 0x000000ffff387224 */ /* 0x000fe400078e0047 */
[----:B------:R-:W-:Y:S01]  /*4900*/  FADD.FTZ R52, R26, R13 ;  /* 0x0000000d1a347221 */ /* 0x000fe20000010000 */
[----:B------:R-:W1:Y:S01]  /*4910*/  MUFU.EX2 R33, R33 ;  /* 0x0000002100217308 */ /* 0x000e620000000800 */
[----:B--2---:R-:W-:Y:S01]  /*4920*/  FADD.FTZ R3, R21, R28 ;  /* 0x0000001c15037221 */ /* 0x004fe20000010000 */
[----:B------:R-:W-:Y:S01]  /*4930*/  F2FP.BF16.F32.PACK_AB R13, R58, R15 ;  /* 0x0000000f3a0d723e */ /* 0x000fe200000010ff */
[----:B------:R2:W-:Y:S01]  /*4940*/  STSM.16.M88.4 [R2+0x27300], R4 ;  /* 0x0273000402007844 */ /* 0x0005e20000000200 */
[----:B------:R-:W-:Y:S01]  /*4950*/  F2FP.BF16.F32.PACK_AB R15, R60, R23 ;  /* 0x000000173c0f723e */ /* 0x000fe200000010ff */
[----:B------:R-:W-:-:S02]  /*4960*/  IMAD.MOV.U32 R60, RZ, RZ, R71 ;  /* 0x000000ffff3c7224 */ /* 0x000fc400078e0047 */
[----:B------:R-:W-:Y:S01]  /*4970*/  IMAD.MOV.U32 R58, RZ, RZ, R71 ;  /* 0x000000ffff3a7224 */ /* 0x000fe200078e0047 */
[----:B------:R-:W3:Y:S01]  /*4980*/  MUFU.EX2 R65, R65 ;  /* 0x0000004100417308 */ /* 0x000ee20000000800 */
[----:B0-----:R-:W-:Y:S01]  /*4990*/  FADD.FTZ R28, R62, R3 ;  /* 0x000000033e1c7221 */ /* 0x001fe20000010000 */
[----:B------:R0:W-:Y:S06]  /*49a0*/  STSM.16.M88.4 [R2+0x28b00], R12 ;  /* 0x028b000c02007844 */ /* 0x0001ec0000000200 */
[----:B------:R-:W4:Y:S01]  /*49b0*/  MUFU.EX2 R66, R66 ;  /* 0x0000004200427308 */ /* 0x000f220000000800 */
[----:B-1----:R-:W-:-:S07]  /*49c0*/  FADD.FTZ R3, R33, R28 ;  /* 0x0000001c21037221 */ /* 0x002fce0000010000 */
[----:B------:R-:W-:Y:S01]  /*49d0*/  MUFU.EX2 R32, R32 ;  /* 0x0000002000207308 */ /* 0x000fe20000000800 */
[----:B---3--:R-:W-:-:S07]  /*49e0*/  F2FP.BF16.F32.PACK_AB R26, R65, R26 ;  /* 0x0000001a411a723e */ /* 0x008fce00000010ff */
[----:B------:R1:W-:Y:S01]  /*49f0*/  MUFU.EX2 R0, R69 ;  /* 0x0000004500007308 */ /* 0x0003e20000000800 */
[C---:B----4-:R-:W-:Y:S01]  /*4a00*/  FADD.FTZ R3, R66.reuse, R3 ;  /* 0x0000000342037221 */ /* 0x050fe20000010000 */
[----:B------:R-:W-:Y:S01]  /*4a10*/  F2FP.BF16.F32.PACK_AB R27, R66, R33 ;  /* 0x00000021421b723e */ /* 0x000fe200000010ff */
[--C-:B------:R-:W-:Y:S02]  /*4a20*/  IMAD.MOV.U32 R66, RZ, RZ, R71.reuse ;  /* 0x000000ffff427224 */ /* 0x100fe400078e0047 */
[----:B------:R-:W-:-:S03]  /*4a30*/  IMAD.MOV.U32 R33, RZ, RZ, R71 ;  /* 0x000000ffff217224 */ /* 0x000fc600078e0047 */
[----:B------:R-:W2:Y:S01]  /*4a40*/  MUFU.EX2 R87, R87 ;  /* 0x0000005700577308 */ /* 0x000ea20000000800 */
[----:B-1----:R-:W-:-:S07]  /*4a50*/  IMAD.MOV.U32 R69, RZ, RZ, R71 ;  /* 0x000000ffff457224 */ /* 0x002fce00078e0047 */
[----:B------:R-:W1:Y:S08]  /*4a60*/  MUFU.EX2 R35, R35 ;  /* 0x0000002300237308 */ /* 0x000e700000000800 */
[----:B------:R-:W-:Y:S01]  /*4a70*/  MUFU.EX2 R44, R44 ;  /* 0x0000002c002c7308 */ /* 0x000fe20000000800 */
[----:B--2---:R-:W-:-:S07]  /*4a80*/  F2FP.BF16.F32.PACK_AB R4, R87, R32 ;  /* 0x000000205704723e */ /* 0x004fce00000010ff */
[----:B------:R-:W-:Y:S01]  /*4a90*/  MUFU.EX2 R85, R85 ;  /* 0x0000005500557308 */ /* 0x000fe20000000800 */
[----:B-1----:R-:W-:-:S07]  /*4aa0*/  F2FP.BF16.F32.PACK_AB R5, R35, R0 ;  /* 0x000000002305723e */ /* 0x002fce00000010ff */
[----:B------:R-:W1:Y:S08]  /*4ab0*/  MUFU.EX2 R30, R30 ;  /* 0x0000001e001e7308 */ /* 0x000e700000000800 */
[----:B------:R2:W-:Y:S08]  /*4ac0*/  MUFU.EX2 R50, R25 ;  /* 0x0000001900327308 */ /* 0x0005f00000000800 */
[----:B------:R-:W3:Y:S01]  /*4ad0*/  MUFU.EX2 R42, R42 ;  /* 0x0000002a002a7308 */ /* 0x000ee20000000800 */
[----:B--2---:R-:W-:Y:S01]  /*4ae0*/  FADD.FTZ R25, R65, R52 ;  /* 0x0000003441197221 */ /* 0x004fe20000010000 */
[----:B------:R-:W-:Y:S01]  /*4af0*/  FADD.FTZ R52, R0, R3 ;  /* 0x0000000300347221 */ /* 0x000fe20000010000 */
[----:B------:R-:W-:-:S02]  /*4b00*/  IMAD.MOV.U32 R65, RZ, RZ, R71 ;  /* 0x000000ffff417224 */ /* 0x000fc400078e0047 */
[----:B------:R-:W-:Y:S01]  /*4b10*/  FADD.FTZ R28, R32, R25 ;  /* 0x00000019201c7221 */ /* 0x000fe20000010000 */
[----:B------:R-:W-:Y:S01]  /*4b20*/  FADD.FTZ R23, R35, R52 ;  /* 0x0000003423177221 */ /* 0x000fe20000010000 */
[----:B------:R-:W-:Y:S01]  /*4b30*/  F2FP.BF16.F32.PACK_AB R25, R62, R21 ;  /* 0x000000153e19723e */ /* 0x000fe200000010ff */
[----:B------:R-:W2:Y:S01]  /*4b40*/  MUFU.EX2 R29, R89 ;  /* 0x00000059001d7308 */ /* 0x000ea20000000800 */
[----:B------:R-:W-:Y:S01]  /*4b50*/  FADD.FTZ R3, R87, R28 ;  /* 0x0000001c57037221 */ /* 0x000fe20000010000 */
[----:B-1----:R-:W-:Y:S01]  /*4b60*/  FADD.FTZ R54, R30, R23 ;  /* 0x000000171e367221 */ /* 0x002fe20000010000 */
[----:B------:R-:W-:Y:S01]  /*4b70*/  IMAD.MOV.U32 R62, RZ, RZ, R71 ;  /* 0x000000ffff3e7224 */ /* 0x000fe200078e0047 */
[----:B------:R-:W-:Y:S01]  /*4b80*/  STSM.16.M88.4 [R2+0x2a300], R24 ;  /* 0x02a3001802007844 */ /* 0x000fe20000000200 */
[----:B------:R-:W-:Y:S01]  /*4b90*/  FADD.FTZ R52, R44, R3 ;  /* 0x000000032c347221 */ /* 0x000fe20000010000 */
[--C-:B------:R-:W-:Y:S02]  /*4ba0*/  IMAD.MOV.U32 R35, RZ, RZ, R71.reuse ;  /* 0x000000ffff237224 */ /* 0x100fe400078e0047 */
[----:B------:R-:W1:Y:S01]  /*4bb0*/  MUFU.EX2 R73, R73 ;  /* 0x0000004900497308 */ /* 0x000e620000000800 */
[----:B------:R-:W-:Y:S01]  /*4bc0*/  FADD.FTZ R3, R85, R52 ;  /* 0x0000003455037221 */ /* 0x000fe20000010000 */
[----:B------:R-:W-:-:S02]  /*4bd0*/  IMAD.MOV.U32 R52, RZ, RZ, R71 ;  /* 0x000000ffff347224 */ /* 0x000fc400078e0047 */
[----:B------:R-:W-:Y:S02]  /*4be0*/  IMAD.MOV.U32 R32, RZ, RZ, R71 ;  /* 0x000000ffff207224 */ /* 0x000fe400078e0047 */
[----:B---3--:R-:W-:Y:S02]  /*4bf0*/  FADD.FTZ R6, R42, R3 ;  /* 0x000000032a067221 */ /* 0x008fe40000010000 */
[----:B------:R-:W3:Y:S01]  /*4c00*/  MUFU.EX2 R37, R37 ;  /* 0x0000002500257308 */ /* 0x000ee20000000800 */
[----:B--2---:R-:W-:-:S07]  /*4c10*/  FADD.FTZ R54, R29, R54 ;  /* 0x000000361d367221 */ /* 0x004fce0000010000 */
[----:B------:R-:W2:Y:S01]  /*4c20*/  MUFU.EX2 R40, R40 ;  /* 0x0000002800287308 */ /* 0x000ea20000000800 */
[----:B-1----:R-:W-:Y:S01]  /*4c30*/  FADD.FTZ R7, R73, R6 ;  /* 0x0000000649077221 */ /* 0x002fe20000010000 */
[----:B------:R-:W-:Y:S01]  /*4c40*/  F2FP.BF16.F32.PACK_AB R6, R85, R44 ;  /* 0x0000002c5506723e */ /* 0x000fe200000010ff */
[----:B------:R-:W-:-:S05]  /*4c50*/  IMAD.MOV.U32 R44, RZ, RZ, R71 ;  /* 0x000000ffff2c7224 */ /* 0x000fca00078e0047 */
[----:B------:R-:W1:Y:S01]  /*4c60*/  MUFU.EX2 R64, R64 ;  /* 0x0000004000407308 */ /* 0x000e620000000800 */
[----:B---3--:R-:W-:Y:S01]  /*4c70*/  FADD.FTZ R3, R37, R54 ;  /* 0x0000003625037221 */ /* 0x008fe20000010000 */
[----:B------:R-:W-:-:S06]  /*4c80*/  IMAD.MOV.U32 R54, RZ, RZ, R71 ;  /* 0x000000ffff367224 */ /* 0x000fcc00078e0047 */
[----:B------:R-:W3:Y:S01]  /*4c90*/  MUFU.EX2 R77, R77 ;  /* 0x0000004d004d7308 */ /* 0x000ee20000000800 */
[----:B--2---:R-:W-:Y:S01]  /*4ca0*/  FADD.FTZ R10, R40, R7 ;  /* 0x00000007280a7221 */ /* 0x004fe20000010000 */
[----:B------:R-:W-:Y:S01]  /*4cb0*/  F2FP.BF16.F32.PACK_AB R7, R29, R30 ;  /* 0x0000001e1d07723e */ /* 0x000fe200000010ff */
[--C-:B------:R-:W-:Y:S02]  /*4cc0*/  IMAD.MOV.U32 R30, RZ, RZ, R71.reuse ;  /* 0x000000ffff1e7224 */ /* 0x100fe400078e0047 */
[----:B------:R-:W-:Y:S02]  /*4cd0*/  IMAD.MOV.U32 R29, RZ, RZ, R71 ;  /* 0x000000ffff1d7224 */ /* 0x000fe400078e0047 */
[----:B------:R2:W-:Y:S01]  /*4ce0*/  STSM.16.M88.4 [R2+0x2bb00], R4 ;  /* 0x02bb000402007844 */ /* 0x0005e20000000200 */
[----:B------:R-:W4:Y:S01]  /*4cf0*/  MUFU.EX2 R41, R41 ;  /* 0x0000002900297308 */ /* 0x000f220000000800 */
[----:B-1----:R-:W-:-:S07]  /*4d00*/  FADD.FTZ R8, R64, R3 ;  /* 0x0000000340087221 */ /* 0x002fce0000010000 */
[----:B------:R-:W1:Y:S01]  /*4d10*/  MUFU.EX2 R38, R38 ;  /* 0x0000002600267308 */ /* 0x000e620000000800 */
[----:B---3--:R-:W-:-:S07]  /*4d20*/  FADD.FTZ R9, R77, R10 ;  /* 0x0000000a4d097221 */ /* 0x008fce0000010000 */
[----:B------:R-:W3:Y:S01]  /*4d30*/  MUFU.EX2 R79, R79 ;  /* 0x0000004f004f7308 */ /* 0x000ee20000000800 */
[----:B----4-:R-:W-:-:S04]  /*4d40*/  FADD.FTZ R3, R41, R8 ;  /* 0x0000000829037221 */ /* 0x010fc80000010000 */
[----:B------:R-:W-:-:S03]  /*4d50*/  FADD.FTZ R8, R50, R3 ;  /* 0x0000000332087221 */ /* 0x000fc60000010000 */
[----:B------:R-:W4:Y:S01]  /*4d60*/  MUFU.EX2 R105, R105 ;  /* 0x0000006900697308 */ /* 0x000f220000000800 */
[----:B-1----:R-:W-:Y:S01]  /*4d70*/  FADD.FTZ R10, R38, R9 ;  /* 0x00000009260a7221 */ /* 0x002fe20000010000 */
[----:B------:R-:W-:Y:S01]  /*4d80*/  F2FP.BF16.F32.PACK_AB R9, R64, R37 ;  /* 0x000000254009723e */ /* 0x000fe200000010ff */
[--C-:B------:R-:W-:Y:S02]  /*4d90*/  IMAD.MOV.U32 R64, RZ, RZ, R71.reuse ;  /* 0x000000ffff407224 */ /* 0x100fe400078e0047 */
[----:B------:R-:W-:-:S03]  /*4da0*/  IMAD.MOV.U32 R37, RZ, RZ, R71 ;  /* 0x000000ffff257224 */ /* 0x000fc600078e0047 */
[----:B------:R-:W0:Y:S01]  /*4db0*/  MUFU.EX2 R36, R36 ;  /* 0x0000002400247308 */ /* 0x000e220000000800 */
[----:B---3--:R-:W-:Y:S01]  /*4dc0*/  FADD.FTZ R11, R79, R10 ;  /* 0x0000000a4f0b7221 */ /* 0x008fe20000010000 */
[----:B------:R-:W-:Y:S01]  /*4dd0*/  F2FP.BF16.F32.PACK_AB R10, R77, R40 ;  /* 0x000000284d0a723e */ /* 0x000fe200000010ff */
[----:B------:R-:W-:-:S05]  /*4de0*/  IMAD.MOV.U32 R40, RZ, RZ, R71 ;  /* 0x000000ffff287224 */ /* 0x000fca00078e0047 */
[----:B------:R-:W1:Y:S01]  /*4df0*/  MUFU.EX2 R20, R107 ;  /* 0x0000006b00147308 */ /* 0x000e620000000800 */
[----:B----4-:R-:W-:Y:S01]  /*4e00*/  FADD.FTZ R3, R105, R8 ;  /* 0x0000000869037221 */ /* 0x010fe20000010000 */
[----:B------:R-:W-:Y:S01]  /*4e10*/  F2FP.BF16.F32.PACK_AB R8, R73, R42 ;  /* 0x0000002a4908723e */ /* 0x000fe200000010ff */
[----:B------:R-:W-:-:S05]  /*4e20*/  IMAD.MOV.U32 R42, RZ, RZ, R71 ;  /* 0x000000ffff2a7224 */ /* 0x000fca00078e0047 */
[----:B------:R-:W2:Y:S01]  /*4e30*/  MUFU.EX2 R67, R67 ;  /* 0x0000004300437308 */ /* 0x000ea20000000800 */
[----:B0-----:R-:W-:Y:S01]  /*4e40*/  FADD.FTZ R14, R36, R11 ;  /* 0x0000000b240e7221 */ /* 0x001fe20000010000 */
[----:B------:R-:W-:Y:S01]  /*4e50*/  F2FP.BF16.F32.PACK_AB R11, R50, R41 ;  /* 0x00000029320b723e */ /* 0x000fe200000010ff */
[--C-:B------:R-:W-:Y:S02]  /*4e60*/  IMAD.MOV.U32 R50, RZ, RZ, R71.reuse ;  /* 0x000000ffff327224 */ /* 0x100fe400078e0047 */
[----:B------:R-:W-:Y:S02]  /*4e70*/  IMAD.MOV.U32 R41, RZ, RZ, R71 ;  /* 0x000000ffff297224 */ /* 0x000fe400078e0047 */
[----:B------:R-:W-:Y:S01]  /*4e80*/  STSM.16.M88.4 [R2+0x2d300], R8 ;  /* 0x02d3000802007844 */ /* 0x000fe20000000200 */
[----:B------:R-:W0:Y:S01]  /*4e90*/  MUFU.EX2 R103, R103 ;  /* 0x0000006700677308 */ /* 0x000e220000000800 */
[C---:B-1----:R-:W-:Y:S01]  /*4ea0*/  FADD.FTZ R12, R20.reuse, R3 ;  /* 0x00000003140c7221 */ /* 0x042fe20000010000 */
[----:B------:R-:W-:-:S06]  /*4eb0*/  F2FP.BF16.F32.PACK_AB R13, R20, R105 ;  /* 0x00000069140d723e */ /* 0x000fcc00000010ff */
[----:B------:R-:W1:Y:S01]  /*4ec0*/  MUFU.EX2 R28, R93 ;  /* 0x0000005d001c7308 */ /* 0x000e620000000800 */
[C---:B--2---:R-:W-:Y:S01]  /*4ed0*/  FADD.FTZ R5, R67.reuse, R14 ;  /* 0x0000000e43057221 */ /* 0x044fe20000010000 */
[----:B------:R-:W-:Y:S01]  /*4ee0*/  F2FP.BF16.F32.PACK_AB R14, R67, R36 ;  /* 0x00000024430e723e */ /* 0x000fe200000010ff */
[--C-:B------:R-:W-:Y:S02]  /*4ef0*/  IMAD.MOV.U32 R67, RZ, RZ, R71.reuse ;  /* 0x000000ffff437224 */ /* 0x100fe400078e0047 */
[----:B------:R-:W-:-:S03]  /*4f00*/  IMAD.MOV.U32 R36, RZ, RZ, R71 ;  /* 0x000000ffff247224 */ /* 0x000fc600078e0047 */
[----:B------:R-:W2:Y:S01]  /*4f10*/  MUFU.EX2 R34, R34 ;  /* 0x0000002200227308 */ /* 0x000ea20000000800 */
[----:B0-----:R-:W-:Y:S01]  /*4f20*/  FADD.FTZ R3, R103, R12 ;  /* 0x0000000c67037221 */ /* 0x001fe20000010000 */
[----:B------:R-:W-:Y:S01]  /*4f30*/  F2FP.BF16.F32.PACK_AB R12, R79, R38 ;  /* 0x000000264f0c723e */ /* 0x000fe200000010ff */
[----:B------:R-:W-:-:S05]  /*4f40*/  IMAD.MOV.U32 R38, RZ, RZ, R71 ;  /* 0x000000ffff267224 */ /* 0x000fca00078e0047 */
[----:B------:R-:W-:Y:S01]  /*4f50*/  MUFU.EX2 R46, R46 ;  /* 0x0000002e002e7308 */ /* 0x000fe20000000800 */
[C---:B-1----:R-:W-:Y:S01]  /*4f60*/  F2FP.BF16.F32.PACK_AB R15, R28.reuse, R103 ;  /* 0x000000671c0f723e */ /* 0x042fe200000010ff */
[----:B------:R-:W-:Y:S01]  /*4f70*/  FADD.FTZ R4, R28, R3 ;  /* 0x000000031c047221 */ /* 0x000fe20000010000 */
[----:B------:R-:W-:-:S03]  /*4f80*/  IMAD.MOV.U32 R28, RZ, RZ, R71 ;  /* 0x000000ffff1c7224 */ /* 0x000fc600078e0047 */
[----:B------:R-:W-:Y:S02]  /*4f90*/  STSM.16.M88.4 [R2+0x2eb00], R12 ;  /* 0x02eb000c02007844 */ /* 0x000fe40000000200 */
[----:B------:R-:W0:Y:S01]  /*4fa0*/  MUFU.EX2 R91, R91 ;  /* 0x0000005b005b7308 */ /* 0x000e220000000800 */
[----:B--2---:R-:W-:Y:S01]  /*4fb0*/  F2FP.BF16.F32.PACK_AB R24, R81, R34 ;  /* 0x000000225118723e */ /* 0x004fe200000010ff */
[----:B------:R-:W-:Y:S01]  /*4fc0*/  FADD.FTZ R6, R34, R5 ;  /* 0x0000000522067221 */ /* 0x000fe20000010000 */
[----:B------:R-:W-:-:S03]  /*4fd0*/  IMAD.MOV.U32 R34, RZ, RZ, R71 ;  /* 0x000000ffff227224 */ /* 0x000fc600078e0047 */
[----:B------:R-:W-:Y:S02]  /*4fe0*/  FADD.FTZ R5, R81, R6 ;  /* 0x0000000651057221 */ /* 0x000fe40000010000 */
[----:B------:R-:W1:Y:S08]  /*4ff0*/  MUFU.EX2 R97, R97 ;  /* 0x0000006100617308 */ /* 0x000e700000000800 */
[----:B------:R-:W2:Y:S01]  /*5000*/  MUFU.EX2 R0, R99 ;  /* 0x0000006300007308 */ /* 0x000ea20000000800 */
[----:B0-----:R-:W-:Y:S01]  /*5010*/  F2FP.BF16.F32.PACK_AB R26, R91, R46 ;  /* 0x0000002e5b1a723e */ /* 0x001fe200000010ff */
[----:B------:R-:W-:-:S06]  /*5020*/  FADD.FTZ R46, R46, R5 ;  /* 0x000000052e2e7221 */ /* 0x000fcc0000010000 */
[----:B------:R-:W0:Y:S01]  /*5030*/  MUFU.EX2 R113, R113 ;  /* 0x0000007100717308 */ /* 0x000e220000000800 */
[----:B-1----:R-:W-:-:S07]  /*5040*/  FADD.FTZ R3, R97, R4 ;  /* 0x0000000461037221 */ /* 0x002fce0000010000 */
[----:B------:R-:W1:Y:S01]  /*5050*/  MUFU.EX2 R48, R48 ;  /* 0x0000003000307308 */ /* 0x000e620000000800 */
[C---:B--2---:R-:W-:Y:S01]  /*5060*/  F2FP.BF16.F32.PACK_AB R25, R0.reuse, R97 ;  /* 0x000000610019723e */ /* 0x044fe200000010ff */
[----:B------:R-:W-:-:S04]  /*5070*/  FADD.FTZ R4, R0, R3 ;  /* 0x0000000300047221 */ /* 0x000fc80000010000 */
[----:B0-----:R-:W-:Y:S01]  /*5080*/  FADD.FTZ R3, R113, R4 ;  /* 0x0000000471037221 */ /* 0x001fe20000010000 */
[----:B------:R-:W-:Y:S01]  /*5090*/  FADD.FTZ R4, R91, R46 ;  /* 0x0000002e5b047221 */ /* 0x000fe20000010000 */
[----:B------:R-:W-:Y:S01]  /*50a0*/  IMAD.MOV.U32 R46, RZ, RZ, R71 ;  /* 0x000000ffff2e7224 */ /* 0x000fe200078e0047 */
[C---:B-1----:R-:W-:Y:S01]  /*50b0*/  F2FP.BF16.F32.PACK_AB R27, R48.reuse, R113 ;  /* 0x00000071301b723e */ /* 0x042fe200000010ff */
[----:B------:R-:W-:Y:S01]  /*50c0*/  FADD.FTZ R3, R48, R3 ;  /* 0x0000000330037221 */ /* 0x000fe20000010000 */
[----:B------:R-:W-:-:S03]  /*50d0*/  IMAD.MOV.U32 R48, RZ, RZ, R71 ;  /* 0x000000ffff307224 */ /* 0x000fc600078e0047 */
[----:B------:R0:W-:Y:S01]  /*50e0*/  STSM.16.M88.4 [R2+0x30300], R24 ;  /* 0x0303001802007844 */ /* 0x0001e20000000200 */
[----:B------:R1:W-:Y:S06]  /*50f0*/  MEMBAR.ALL.CTA ;  /* 0x0000000000007992 */ /* 0x0003ec0000008000 */
[----:B-1----:R-:W1:Y:S01]  /*5100*/  FENCE.VIEW.ASYNC.S ;  /* 0x00000000000073c6 */ /* 0x002e620000000000 */
[--C-:B0-----:R-:W-:Y:S02]  /*5110*/  IMAD.MOV.U32 R27, RZ, RZ, R71.reuse ;  /* 0x000000ffff1b7224 */ /* 0x101fe400078e0047 */
[----:B------:R-:W-:-:S02]  /*5120*/  IMAD.MOV.U32 R26, RZ, RZ, R71 ;  /* 0x000000ffff1a7224 */ /* 0x000fc400078e0047 */
[--C-:B------:R-:W-:Y:S02]  /*5130*/  IMAD.MOV.U32 R25, RZ, RZ, R71.reuse ;  /* 0x000000ffff197224 */ /* 0x100fe400078e0047 */
[----:B------:R-:W-:Y:S01]  /*5140*/  IMAD.MOV.U32 R24, RZ, RZ, R71 ;  /* 0x000000ffff187224 */ /* 0x000fe200078e0047 */
[----:B-1----:R-:W-:Y:S01]  /*5150*/  NOP ;  /* 0x0000000000007918 */ /* 0x002fe20000000000 */
[----:B------:R-:W-:Y:S05]  /*5160*/  @!P2 BRA `(.L_x_9927) ;  /* 0x000000400070a947 */ /* 0x000fea0003800000 */
        /* <DEDUP_REMOVED lines=29> */
[----:B------:R-:W-:-:S05]  /*5340*/  ULDC UR5, c[0x0][0x9d8] ;  /* 0x0002760000057ab9 */ /* 0x000fca0000000800 */
.L_x_9936:
[----:B------:R-:W-:Y:S01]  /*5350*/  UIADD3 UR36, UR6, 0x1, URZ ;  /* 0x0000000106247890 */ /* 0x000fe2000fffe03f */
[----:B------:R-:W-:-:S03]  /*5360*/  ISETP.NE.AND P3, PT, RZ, UR38, PT ;  /* 0x00000026ff007c0c */ /* 0x000fc6000bf65270 */
[----:B------:R-:W-:-:S04]  /*5370*/  UISETP.NE.AND UP0, UPT, UR36, 0x2, UPT ;  /* 0x000000022400788c */ /* 0x000fc8000bf05270 */
[----:B------:R-:W-:Y:S02]  /*5380*/  USEL UR4, URZ, 0x1, UP0 ;  /* 0x000000013f047887 */ /* 0x000fe40008000000 */
[----:B------:R-:W-:-:S04]  /*5390*/  USEL UR36, UR36, URZ, UP0 ;  /* 0x0000003f24247287 */ /* 0x000fc80008000000 */
[----:B------:R-:W-:Y:S01]  /*53a0*/  LOP3.LUT R16, R7, UR4, RZ, 0x3c, !PT ;  /* 0x0000000407107c12 */ /* 0x000fe2000f8e3cff */
[----:B------:R-:W-:Y:S07]  /*53b0*/  @P3 BRA `(.L_x_9928) ;  /* 0x0000000000283947 */ /* 0x000fee0003800000 */
[----:B------:R-:W-:Y:S05]  /*53c0*/  @!P0 BRA `(.L_x_9929) ;  /* 0x0000000000048947 */ /* 0x000fea0003800000 */
[----:B------:R-:W-:Y:S01]  /*53d0*/  BPT.TRAP 0x1 ;  /* 0x000000040000795c */ /* 0x000fe20000300000 */
.L_x_9929:
[----:B------:R-:W-:Y:S01]  /*53e0*/  ULEA UR4, UR36, UR37, 0x3 ;  /* 0x0000002524047291 */ /* 0x000fe2000f8e183f */
[----:B------:R-:W-:-:S08]  /*53f0*/  SHF.L.U32 R8, R16, 0x1f, RZ ;  /* 0x0000001f10087819 */ /* 0x000fd000000006ff */
[----:B------:R0:W1:Y:S01]  /*5400*/  SYNCS.PHASECHK.TRANS64.TRYWAIT P2, [UR4+0x31c30], R8 ;  /* 0x031c3008ff0075a7 */ /* 0x0000620008040144 */
[----:B------:R-:W-:Y:S05]  /*5410*/  @!P0 BRA `(.L_x_9930) ;  /* 0x0000000000048947 */ /* 0x000fea0003800000 */
[----:B------:R-:W-:Y:S01]  /*5420*/  BPT.TRAP 0x1 ;  /* 0x000000040000795c */ /* 0x000fe20000300000 */
.L_x_9930:
[----:B-1----:R-:W-:Y:S05]  /*5430*/  @P2 BRA `(.L_x_9928) ;  /* 0x0000000000082947 */ /* 0x002fea0003800000 */
[----:B------:R-:W1:Y:S02]  /*5440*/  SYNCS.PHASECHK.TRANS64.TRYWAIT P2, [UR4+0x31c30], R8 ;  /* 0x031c3008ff0075a7 */ /* 0x000e640008040144 */
[----:B-1----:R-:W-:Y:S05]  /*5450*/  @!P2 BRA `(.L_x_9931) ;  /* 0x0000009c0088a947 */ /* 0x002fea0003800000 */
.L_x_9928:
[----:B-1----:R-:W1:Y:S01]  /*5460*/  S2R R9, SR_TID.X ;  /* 0x0000000000097919 */ /* 0x002e620000002100 */
[----:B------:R-:W-:Y:S01]  /*5470*/  UIMAD UR4, UR36, 0x6c0, UR7 ;  /* 0x000006c0240478a4 */ /* 0x000fe2000f8e0207 */
[----:B------:R-:W-:Y:S01]  /*5480*/  UMOV UR31, 0x80000020 ;  /* 0x80000020001f7882 */ /* 0x000fe20000000000 */
[----:B------:R-:W-:Y:S02]  /*5490*/  UMOV UR32, UR28 ;  /* 0x0000001c00207c82 */ /* 0x000fe40008000000 */
[----:B------:R-:W-:Y:S01]  /*54a0*/  UIADD3 UR34, UR4, 0x40, URZ ;  /* 0x0000004004227890 */ /* 0x000fe2000fffe03f */
[----:B------:R-:W-:Y:S02]  /*54b0*/  UMOV UR33, UR29 ;  /* 0x0000001d00217c82 */ /* 0x000fe40008000000 */
        /* <DEDUP_REMOVED lines=19> */
[----:B-1----:R-:W-:Y:S01]  /*55f0*/  SHF.R.U32.HI R9, RZ, 0x7, R9 ;  /* 0x00000007ff097819 */ /* 0x002fe20000011609 */
[----:B------:R-:W-:Y:S01]  /*5600*/  UMOV UR56, UR28 ;  /* 0x0000001c00387c82 */ /* 0x000fe20008000000 */
[----:B------:R-:W-:Y:S01]  /*5610*/  UMOV UR57, UR29 ;  /* 0x0000001d00397c82 */ /* 0x000fe20008000000 */
[----:B------:R-:W-:Y:S01]  /*5620*/  UMOV UR59, 0x80000020 ;  /* 0x80000020003b7882 */ /* 0x000fe20000000000 */
[----:B------:R-:W-:Y:S01]  /*5630*/  UIADD3 UR10, UR4, 0x200, URZ ;  /* 0x00000200040a7890 */ /* 0x000fe2000fffe03f */
[----:B0-----:R-:W-:Y:S01]  /*5640*/  VIADD R8, R9, 0x8 ;  /* 0x0000000809087836 */ /* 0x001fe20000000000 */
[----:B------:R-:W-:Y:S01]  /*5650*/  UMOV UR11, 0x80000020 ;  /* 0x80000020000b7882 */ /* 0x000fe20000000000 */
[----:B------:R-:W-:Y:S01]  /*5660*/  UIADD3 UR14, UR4, 0x202, URZ ;  /* 0x00000202040e7890 */ /* 0x000fe2000fffe03f */
[----:B------:R-:W-:-:S02]  /*5670*/  UMOV UR15, 0x80000020 ;  /* 0x80000020000f7882 */ /* 0x000fc40000000000 */
[----:B------:R0:W-:Y:S01]  /*5680*/  BAR.SYNC.DEFER_BLOCKING R8, 0x100 ;  /* 0x000400080000751d */ /* 0x0001e20000010000 */
[----:B------:R-:W-:Y:S02]  /*5690*/  UIADD3 UR18, UR4, 0x242, URZ ;  /* 0x0000024204127890 */ /* 0x000fe4000fffe03f */
[----:B------:R-:W-:Y:S02]  /*56a0*/  UIADD3 UR22, UR4, 0x480, URZ ;  /* 0x0000048004167890 */ /* 0x000fe4000fffe03f */
[----:B------:R-:W-:Y:S01]  /*56b0*/  UIADD3 UR26, UR4, 0x482, URZ ;  /* 0x00000482041a7890 */ /* 0x000fe2000fffe03f */
[----:B------:R-:W-:Y:S01]  /*56c0*/  UMOV UR19, 0x80000020 ;  /* 0x8000002000137882 */ /* 0x000fe20000000000 */
[----:B------:R-:W-:Y:S01]  /*56d0*/  UMOV UR23, 0x80000020 ;  /* 0x8000002000177882 */ /* 0x000fe20000000000 */
[----:B------:R-:W-:Y:S01]  /*56e0*/  UMOV UR27, 0x80000020 ;  /* 0x80000020001b7882 */ /* 0x000fe20000000000 */
        /* <DEDUP_REMOVED lines=315> */
.L_x_9933:
[----:B------:R-:W-:Y:S01]  /*6aa0*/  ULEA UR4, UR6, UR37, 0x3 ;  /* 0x0000002506047291 */ /* 0x000fe2000f8e183f */
[----:B------:R-:W-:-:S08]  /*6ab0*/  SHF.L.U32 R7, R7, 0x1f, RZ ;  /* 0x0000001f07077819 */ /* 0x000fd000000006ff */
[----:B------:R0:W1:Y:S01]  /*6ac0*/  SYNCS.PHASECHK.TRANS64.TRYWAIT P2, [UR4+0x31c50], R7 ;  /* 0x031c5007ff0075a7 */ /* 0x0000620008040144 */
[----:B------:R-:W-:Y:S05]  /*6ad0*/  @!P0 BRA `(.L_x_9934) ;  /* 0x0000000000048947 */ /* 0x000fea0003800000 */
[----:B------:R-:W-:Y:S01]  /*6ae0*/  BPT.TRAP 0x1 ;  /* 0x000000040000795c */ /* 0x000fe20000300000 */
.L_x_9934:
[----:B-1----:R-:W-:Y:S05]  /*6af0*/  @P2 BRA `(.L_x_9932) ;  /* 0x0000000000082947 */ /* 0x002fea0003800000 */
[----:B------:R-:W1:Y:S02]  /*6b00*/  SYNCS.PHASECHK.TRANS64.TRYWAIT P2, [UR4+0x31c50], R7 ;  /* 0x031c5007ff0075a7 */ /* 0x000e640008040144 */
[----:B-1----:R-:W-:Y:S05]  /*6b10*/  @!P2 BRA `(.L_x_9935) ;  /* 0x0000008400f0a947 */ /* 0x002fea0003800000 */
.L_x_9932:
        /* <DEDUP_REMOVED lines=14> */
[----:B------:R-:W-:Y:S01]  /*6c00*/  ULOP3.LUT UR4, UR39, 0x10000, URZ, 0xfc, !UPT ;  /* 0x0001000027047892 */ /* 0x000fe2000f8efc3f */
[----:B------:R-:W-:Y:S01]  /*6c10*/  FMUL.FTZ R22, R131, UR5 ;  /* 0x0000000583167c20 */ /* 0x000fe20008410000 */
[----:B------:R-:W-:Y:S01]  /*6c20*/  UIMAD UR10, UR6, 0x6c0, UR10 ;  /* 0x000006c0060a78a4 */ /* 0x000fe2000f8e020a */
[----:B------:R-:W-:Y:S01]  /*6c30*/  FMUL.FTZ R23, R132, UR5 ;  /* 0x0000000584177c20 */ /* 0x000fe20008410000 */
[----:B------:R-:W-:Y:S01]  /*6c40*/  FMUL.FTZ R128, R133, UR5 ;  /* 0x0000000585807c20 */ /* 0x000fe20008410000 */
[----:B------:R-:W1:Y:S01]  /*6c50*/  MUFU.TANH R8, R8 ;  /* 0x0000000800087308 */ /* 0x000e620000002400 */
[----:B------:R-:W-:Y:S01]  /*6c60*/  FMUL.FTZ R120, R120, UR5 ;  /* 0x0000000578787c20 */ /* 0x000fe20008410000 */
[----:B------:R-:W-:Y:S01]  /*6c70*/  UMOV UR32, UR4 ;  /* 0x0000000400207c82 */ /* 0x000fe20008000000 */
[----:B------:R-:W-:Y:S01]  /*6c80*/  FMUL.FTZ R121, R121, UR5 ;  /* 0x0000000579797c20 */ /* 0x000fe20008410000 */
[----:B------:R-:W-:Y:S01]  /*6c90*/  UMOV UR34, UR10 ;  /* 0x0000000a00227c82 */ /* 0x000fe20008000000 */
[----:B------:R-:W-:Y:S01]  /*6ca0*/  FMUL.FTZ R124, R124, UR5 ;  /* 0x000000057c7c7c20 */ /* 0x000fe20008410000 */
[----:B------:R-:W-:Y:S01]  /*6cb0*/  HGMMA.64x96x16.F32.BF16 R24, gdesc[UR32].tnspB, R24, gsb0 ;  /* 0x41600000201879f0 */ /* 0x000fe20008001818 */
[----:B------:R-:W-:Y:S01]  /*6cc0*/  UIADD3 UR32, UR4, 0x180, URZ ;  /* 0x0000018004207890 */ /* 0x000fe2000fffe03f */
[----:B------:R-:W2:Y:S01]  /*6cd0*/  MUFU.TANH R11, R11 ;  /* 0x0000000b000b7308 */ /* 0x000ea20000002400 */
[----:B------:R-:W-:Y:S01]  /*6ce0*/  UIADD3 UR34, UR10, 0x40, URZ ;  /* 0x000000400a227890 */ /* 0x000fe2000fffe03f */
[----:B0-----:R-:W-:Y:S01]  /*6cf0*/  FMNMX.FTZ R131, R7, R5, !PT ;  /* 0x0000000507837209 */ /* 0x001fe20007810000 */
[----:B------:R-:W-:Y:S01]  /*6d00*/  UMOV UR33, 0xc0000010 ;  /* 0xc000001000217882 */ /* 0x000fe20000000000 */
[----:B------:R-:W-:Y:S01]  /*6d10*/  UMOV UR35, 0x80000020 ;  /* 0x8000002000237882 */ /* 0x000fe20000000000 */
        /* <DEDUP_REMOVED lines=78> */
[----:B------:R-:W1:Y:S05]  /*7200*/  S2R R141, SR_TID.X ;  /* 0x00000000008d7919 */ /* 0x000e6a0000002100 */
[----:B------:R-:W3:Y:S01]  /*7210*/  MUFU.TANH R113, R113 ;  /* 0x0000007100717308 */ /* 0x000ee20000002400 */
[----:B--2---:R-:W-:-:S07]  /*7220*/  FMNMX.FTZ R131, R125, R132, !PT ;  /* 0x000000847d837209 */ /* 0x004fce0007810000 */
[----:B------:R-:W2:Y:S01]  /*7230*/  MUFU.TANH R116, R116 ;  /* 0x0000007400747308 */ /* 0x000ea20000002400 */
[----:B0-----:R-:W-:Y:S01]  /*7240*/  FMNMX.FTZ R132, R112, R131, !PT ;  /* 0x0000008370847209 */ /* 0x001fe20007810000 */
[----:B------:R-:W-:Y:S02]  /*7250*/  WARPGROUP.DEPBAR.LE gsb0, 0x0 ;  /* 0x00008000000079c5 */ /* 0x000fe40000010000 */
[----:B------:R-:W-:-:S04]  /*7260*/  WARPGROUP.ARRIVE ;  /* 0x00000000000079c5 */ /* 0x000fc80000000000 */
[----:B------:R-:W0:Y:S01]  /*7270*/  MUFU.TANH R117, R117 ;  /* 0x0000007500757308 */ /* 0x000e220000002400 */
[----:B---3--:R-:W-:Y:S01]  /*7280*/  FMNMX.FTZ R131, R113, R132, !PT ;  /* 0x0000008471837209 */ /* 0x008fe20007810000 */
[----:B------:R-:W-:Y:S01]  /*7290*/  HGMMA.64x96x16.F32.BF16 R24, gdesc[UR32].tnspB, R24, gsb0 ;  /* 0x41600000201879f0 */ /* 0x000fe20008001818 */
[----:B------:R-:W-:Y:S02]  /*72a0*/  UIADD3 UR32, UR4, 0x300, URZ ;  /* 0x0000030004207890 */ /* 0x000fe4000fffe03f */
[----:B------:R-:W-:-:S03]  /*72b0*/  UIADD3 UR34, UR10, 0x80, URZ ;  /* 0x000000800a227890 */ /* 0x000fc6000fffe03f */
[----:B------:R-:W3:Y:S01]  /*72c0*/  MUFU.TANH R104, R104 ;  /* 0x0000006800687308 */ /* 0x000ee20000002400 */
[----:B------:R-:W-:Y:S01]  /*72d0*/  UMOV UR33, 0xc0000010 ;  /* 0xc000001000217882 */ /* 0x000fe20000000000 */
[----:B------:R-:W-:Y:S01]  /*72e0*/  UMOV UR35, 0x80000020 ;  /* 0x8000002000237882 */ /* 0x000fe20000000000 */
[----:B--2---:R-:W-:Y:S02]  /*72f0*/  FMNMX.FTZ R132, R116, R131, !PT ;  /* 0x0000008374847209 */ /* 0x004fe40007810000 */
[----:B-1----:R-:W-:Y:S02]  /*7300*/  SHF.R.U32.HI R140, RZ, 0x7, R141 ;  /* 0x00000007ff8c7819 */ /* 0x002fe4000001168d */
[----:B------:R-:W-:Y:S01]  /*7310*/  ISETP.GE.U32.AND P2, PT, R141, 0x180, PT ;  /* 0x000001808d00780c */ /* 0x000fe20003f46070 */
[----:B------:R-:W1:Y:S01]  /*7320*/  MUFU.TANH R105, R105 ;  /* 0x0000006900697308 */ /* 0x000e620000002400 */
[----:B0-----:R-:W-:-:S07]  /*7330*/  FMNMX.FTZ R131, R117, R132, !PT ;  /* 0x0000008475837209 */ /* 0x001fce0007810000 */
[----:B------:R-:W0:Y:S01]  /*7340*/  MUFU.TANH R108, R108 ;  /* 0x0000006c006c7308 */ /* 0x000e220000002400 */
[----:B---3--:R-:W-:-:S07]  /*7350*/  FMNMX.FTZ R132, R104, R131, !PT ;  /* 0x0000008368847209 */ /* 0x008fce0007810000 */
        /* <DEDUP_REMOVED lines=20> */
[----:B------:R-:W-:Y:S02]  /*74a0*/  WARPGROUP.DEPBAR.LE gsb0, 0x0 ;  /* 0x00008000000079c5 */ /* 0x000fe40000010000 */
[----:B------:R-:W-:-:S04]  /*74b0*/  WARPGROUP.ARRIVE ;  /* 0x00000000000079c5 */ /* 0x000fc80000000000 */
[----:B------:R-:W1:Y:S01]  /*74c0*/  MUFU.TANH R81, R81 ;  /* 0x0000005100517308 */ /* 0x000e620000002400 */
[----:B0-----:R-:W-:Y:S01]  /*74d0*/  FMNMX.FTZ R131, R93, R132, !PT ;  /* 0x000000845d837209 */ /* 0x001fe20007810000 */
[----:B------:R-:W-:Y:S01]  /*74e0*/  HGMMA.64x96x16.F32.BF16 R24, gdesc[UR32].tnspB, R24, gsb0 ;  /* 0x41600000201879f0 */ /* 0x000fe20008001818 */
[----:B------:R-:W-:Y:S02]  /*74f0*/  UIADD3 UR32, UR4, 0x480, URZ ;  /* 0x0000048004207890 */ /* 0x000fe4000fffe03f */
[----:B------:R-:W-:Y:S01]  /*7500*/  UIADD3 UR34, UR10, 0xc0, URZ ;  /* 0x000000c00a227890 */ /* 0x000fe2000fffe03f */
[----:B------:R-:W-:Y:S01]  /*7510*/  UMOV UR33, 0xc0000010 ;  /* 0xc000001000217882 */ /* 0x000fe20000000000 */
[----:B------:R-:W-:Y:S01]  /*7520*/  UMOV UR35, 0x80000020 ;  /* 0x8000002000237882 */ /* 0x000fe20000000000 */
        /* <DEDUP_REMOVED lines=15> */
[----:B-1----:R-:W-:-:S05]  /*7620*/  FMNMX.FTZ R131, R77, R132, !PT ;  /* 0x000000844d837209 */ /* 0x002fca0007810000 */
[----:B------:R-:W1:Y:S02]  /*7630*/  SHFL.BFLY PT, R132, R131, 0x2, 0x1f ;  /* 0x0c401f0083847f89 */ /* 0x000e6400000e0000 */
[----:B------:R-:W3:Y:S08]  /*7640*/  MUFU.TANH R13, R13 ;  /* 0x0000000d000d7308 */ /* 0x000ef00000002400 */
[----:B------:R-:W4:Y:S08]  /*7650*/  MUFU.TANH R14, R14 ;  /* 0x0000000e000e7308 */ /* 0x000f300000002400 */
[----:B------:R-:W5:Y:S01]  /*7660*/  MUFU.TANH R21, R21 ;  /* 0x0000001500157308 */ /* 0x000f620000002400 */
[----:B-1----:R-:W-:Y:S01]  /*7670*/  FMNMX.FTZ R133, R131, R132, !PT ;  /* 0x0000008483857209 */ /* 0x002fe20007810000 */
[----:B------:R-:W-:Y:S01]  /*7680*/  FMUL.FTZ R131, R74, UR5 ;  /* 0x000000054a837c20 */ /* 0x000fe20008410000 */
[----:B------:R-:W-:Y:S01]  /*7690*/  FMUL.FTZ R132, R75, UR5 ;  /* 0x000000054b847c20 */ /* 0x000fe20008410000 */
[----:B------:R-:W1:Y:S04]  /*76a0*/  LDC R74, c[0x0][0x988] ;  /* 0x00026200ff4a7b82 */ /* 0x000e680000000800 */
[----:B------:R-:W5:Y:S01]  /*76b0*/  MUFU.TANH R22, R22 ;  /* 0x0000001600167308 */ /* 0x000f620000002400 */
[----:B------:R-:W0:Y:S01]  /*76c0*/  SHFL.BFLY PT, R134, R133, 0x1, 0x1f ;  /* 0x0c201f0085867f89 */ /* 0x000e2200000e0000 */
[----:B------:R-:W-:-:S02]  /*76d0*/  WARPGROUP.DEPBAR.LE gsb0, 0x0 ;  /* 0x00008000000079c5 */ /* 0x000fc40000010000 */
[----:B------:R-:W-:-:S04]  /*76e0*/  WARPGROUP.ARRIVE ;  /* 0x00000000000079c5 */ /* 0x000fc80000000000 */
[----:B------:R-:W5:Y:S02]  /*76f0*/  MUFU.TANH R129, R129 ;  /* 0x0000008100817308 */ /* 0x000f640000002400 */
[----:B------:R-:W-:Y:S01]  /*7700*/  HGMMA.64x96x16.F32.BF16 R24, gdesc[UR32].tnspB, R24, gsb0 ;  /* 0x41600000201879f0 */ /* 0x000fe20008001818 */
[----:B------:R-:W-:Y:S02]  /*7710*/  UIADD3 UR32, UR4, 0x600, URZ ;  /* 0x0000060004207890 */ /* 0x000fe4000fffe03f */
[----:B------:R-:W-:-:S03]  /*7720*/  UIADD3 UR34, UR10, 0x100, URZ ;  /* 0x000001000a227890 */ /* 0x000fc6000fffe03f */
[----:B------:R-:W5:Y:S01]  /*7730*/  MUFU.TANH R130, R130 ;  /* 0x0000008200827308 */ /* 0x000f620000002400 */
[----:B------:R-:W-:Y:S01]  /*7740*/  UMOV UR33, 0xc0000010 ;  /* 0xc000001000217882 */ /* 0x000fe20000000000 */
[----:B------:R-:W-:Y:S01]  /*7750*/  UMOV UR35, 0x80000020 ;  /* 0x8000002000237882 */ /* 0x000fe20000000000 */
[----:B0-----:R-:W-:-:S05]  /*7760*/  FMNMX.FTZ R75, R133, R134, !PT ;  /* 0x00000086854b7209 */ /* 0x001fca0007810000 */
[----:B------:R-:W0:Y:S01]  /*7770*/  MUFU.TANH R122, R122 ;  /* 0x0000007a007a7308 */ /* 0x000e220000002400 */
[----:B------:R-:W-:-:S04]  /*7780*/  FADD.FTZ R5, -R75, R5 ;  /* 0x000000054b057221 */ /* 0x000fc80000010100 */
[-C--:B-1----:R-:W-:Y:S01]  /*7790*/  FMUL.FTZ R133, R5, R74.reuse ;  /* 0x0000004a05857220 */ /* 0x082fe20000410000 */
[-C--:B------:R-:W-:Y:S02]  /*77a0*/  FMUL.FTZ R5, R75, R74.reuse ;  /* 0x0000004a4b057220 */ /* 0x080fe40000410000 */
[----:B------:R-:W1:Y:S02]  /*77b0*/  MUFU.TANH R123, R123 ;  /* 0x0000007b007b7308 */ /* 0x000e640000002400 */
[-CC-:B------:R-:W-:Y:S01]  /*77c0*/  FFMA.FTZ R136, R12, R74.reuse, -R5.reuse ;  /* 0x0000004a0c887223 */ /* 0x180fe20000010805 */
[--C-:B------:R-:W-:Y:S01]  /*77d0*/  FFMA.FTZ R12, R23, R74, -R5.reuse ;  /* 0x0000004a170c7223 */ /* 0x100fe20000010805 */
[----:B------:R-:W-:Y:S01]  /*77e0*/  FMNMX.FTZ R23, R9, R6, !PT ;  /* 0x0000000609177209 */ /* 0x000fe20007810000 */
[-CC-:B------:R-:W-:Y:S01]  /*77f0*/  FFMA.FTZ R134, R11, R74.reuse, -R5.reuse ;  /* 0x0000004a0b867223 */ /* 0x180fe20000010805 */
[-CC-:B------:R-:W-:Y:S01]  /*7800*/  FFMA.FTZ R11, R20, R74.reuse, -R5.reuse ;  /* 0x0000004a140b7223 */ /* 0x180fe20000010805 */
[-CC-:B------:R-:W-:Y:S01]  /*7810*/  FFMA.FTZ R135, R8, R74.reuse, -R5.reuse ;  /* 0x0000004a08877223 */ /* 0x180fe20000010805 */
[----:B--2---:R-:W-:Y:S01]  /*7820*/  FMNMX.FTZ R20, R10, R23, !PT ;  /* 0x000000170a147209 */ /* 0x004fe20007810000 */
[-CC-:B------:R-:W-:Y:S01]  /*7830*/  FFMA.FTZ R8, R15, R74.reuse, -R5.reuse ;  /* 0x0000004a0f087223 */ /* 0x180fe20000010805 */
[-CC-:B------:R-:W-:Y:S01]  /*7840*/  FFMA.FTZ R15, R128, R74.reuse, -R5.reuse ;  /* 0x0000004a800f7223 */ /* 0x180fe20000010805 */
[--C-:B------:R-:W-:Y:S01]  /*7850*/  FFMA.FTZ R128, R120, R74, -R5.reuse ;  /* 0x0000004a78807223 */ /* 0x100fe20000010805 */
[----:B---3--:R-:W-:Y:S01]  /*7860*/  FMNMX.FTZ R23, R13, R20, !PT ;  /* 0x000000140d177209 */ /* 0x008fe20007810000 */
[----:B------:R-:W2:Y:S01]  /*7870*/  MUFU.TANH R126, R126 ;  /* 0x0000007e007e7308 */ /* 0x000ea20000002400 */
[-CC-:B------:R-:W-:Y:S01]  /*7880*/  FFMA.FTZ R137, R124, R74.reuse, -R5.reuse ;  /* 0x0000004a7c897223 */ /* 0x180fe20000010805 */
[-CC-:B------:R-:W-:Y:S01]  /*7890*/  FFMA.FTZ R138, R125, R74.reuse, -R5.reuse ;  /* 0x0000004a7d8a7223 */ /* 0x180fe20000010805 */
[----:B----4-:R-:W-:Y:S01]  /*78a0*/  FMNMX.FTZ R120, R14, R23, !PT ;  /* 0x000000170e787209 */ /* 0x010fe20007810000 */
[-CC-:B------:R-:W-:Y:S01]  /*78b0*/  FFMA.FTZ R23, R121, R74.reuse, -R5.reuse ;  /* 0x0000004a79177223 */ /* 0x180fe20000010805 */
[-CC-:B------:R-:W-:Y:S01]  /*78c0*/  FFMA.FTZ R7, R7, R74.reuse, -R5.reuse ;  /* 0x0000004a07077223 */ /* 0x180fe20000010805 */
[--C-:B------:R-:W-:Y:S01]  /*78d0*/  FFMA.FTZ R112, R112, R74, -R5.reuse ;  /* 0x0000004a70707223 */ /* 0x100fe20000010805 */
[----:B-----5:R-:W-:Y:S01]  /*78e0*/  FMNMX.FTZ R121, R21, R120, !PT ;  /* 0x0000007815797209 */ /* 0x020fe20007810000 */
[----:B------:R-:W3:Y:S01]  /*78f0*/  MUFU.TANH R127, R127 ;  /* 0x0000007f007f7308 */ /* 0x000ee20000002400 */
[-CC-:B------:R-:W-:Y:S01]  /*7900*/  FFMA.FTZ R113, R113, R74.reuse, -R5.reuse ;  /* 0x0000004a71717223 */ /* 0x180fe20000010805 */
[-CC-:B------:R-:W-:Y:S01]  /*7910*/  FFMA.FTZ R116, R116, R74.reuse, -R5.reuse ;  /* 0x0000004a74747223 */ /* 0x180fe20000010805 */
[----:B------:R-:W-:Y:S01]  /*7920*/  FMNMX.FTZ R120, R22, R121, !PT ;  /* 0x0000007916787209 */ /* 0x000fe20007810000 */
[-CC-:B------:R-:W-:Y:S01]  /*7930*/  FFMA.FTZ R117, R117, R74.reuse, -R5.reuse ;  /* 0x0000004a75757223 */ /* 0x180fe20000010805 */
[-CC-:B------:R-:W-:Y:S01]  /*7940*/  FFMA.FTZ R104, R104, R74.reuse, -R5.reuse ;  /* 0x0000004a68687223 */ /* 0x180fe20000010805 */
[--C-:B------:R-:W-:Y:S01]  /*7950*/  FFMA.FTZ R105, R105, R74, -R5.reuse ;  /* 0x0000004a69697223 */ /* 0x100fe20000010805 */
[----:B------:R-:W-:Y:S01]  /*7960*/  FMNMX.FTZ R121, R129, R120, !PT ;  /* 0x0000007881797209 */ /* 0x000fe20007810000 */
[----:B------:R-:W4:Y:S01]  /*7970*/  MUFU.TANH R114, R114 ;  /* 0x0000007200727308 */ /* 0x000f220000002400 */
[-CC-:B------:R-:W-:Y:S01]  /*7980*/  FFMA.FTZ R108, R108, R74.reuse, -R5.reuse ;  /* 0x0000004a6c6c7223 */ /* 0x180fe20000010805 */
[-CC-:B------:R-:W-:Y:S01]  /*7990*/  FFMA.FTZ R109, R109, R74.reuse, -R5.reuse ;  /* 0x0000004a6d6d7223 */ /* 0x180fe20000010805 */
[----:B------:R-:W-:Y:S01]  /*79a0*/  FMNMX.FTZ R121, R130, R121, !PT ;  /* 0x0000007982797209 */ /* 0x000fe20007810000 */
[-CC-:B------:R-:W-:Y:S01]  /*79b0*/  FFMA.FTZ R96, R96, R74.reuse, -R5.reuse ;  /* 0x0000004a60607223 */ /* 0x180fe20000010805 */
[-CC-:B------:R-:W-:Y:S01]  /*79c0*/  FFMA.FTZ R97, R97, R74.reuse, -R5.reuse ;  /* 0x0000004a61617223 */ /* 0x180fe20000010805 */
[-CC-:B------:R-:W-:Y:S01]  /*79d0*/  FFMA.FTZ R100, R100, R74.reuse, -R5.reuse ;  /* 0x0000004a64647223 */ /* 0x180fe20000010805 */
[----:B0-----:R-:W-:Y:S01]  /*79e0*/  FMNMX.FTZ R124, R122, R121, !PT ;  /* 0x000000797a7c7209 */ /* 0x001fe20007810000 */
[----:B------:R-:W0:Y:S01]  /*79f0*/  MUFU.TANH R115, R115 ;  /* 0x0000007300737308 */ /* 0x000e220000002400 */
[-CC-:B------:R-:W-:Y:S01]  /*7a00*/  FFMA.FTZ R101, R101, R74.reuse, -R5.reuse ;  /* 0x0000004a65657223 */ /* 0x180fe20000010805 */
[--C-:B------:R-:W-:Y:S01]  /*7a10*/  FFMA.FTZ R88, R88, R74, -R5.reuse ;  /* 0x0000004a58587223 */ /* 0x100fe20000010805 */
[----:B-1----:R-:W-:Y:S01]  /*7a20*/  FMNMX.FTZ R125, R123, R124, !PT ;  /* 0x0000007c7b7d7209 */ /* 0x002fe20007810000 */
[-CC-:B------:R-:W-:Y:S01]  /*7a30*/  FFMA.FTZ R89, R89, R74.reuse, -R5.reuse ;  /* 0x0000004a59597223 */ /* 0x180fe20000010805 */
[-CC-:B------:R-:W-:Y:S01]  /*7a40*/  FFMA.FTZ R92, R92, R74.reuse, -R5.reuse ;  /* 0x0000004a5c5c7223 */ /* 0x180fe20000010805 */
[-CC-:B------:R-:W-:Y:S01]  /*7a50*/  FFMA.FTZ R93, R93, R74.reuse, -R5.reuse ;  /* 0x0000004a5d5d7223 */ /* 0x180fe20000010805 */
[----:B--2---:R-:W-:Y:S01]  /*7a60*/  FMNMX.FTZ R124, R126, R125, !PT ;  /* 0x0000007d7e7c7209 */ /* 0x004fe20007810000 */
[----:B------:R-:W1:Y:S01]  /*7a70*/  MUFU.TANH R118, R118 ;  /* 0x0000007600767308 */ /* 0x000e620000002400 */
[-CC-:B------:R-:W-:Y:S01]  /*7a80*/  FFMA.FTZ R80, R80, R74.reuse, -R5.reuse ;  /* 0x0000004a50507223 */ /* 0x180fe20000010805 */
[--C-:B------:R-:W-:Y:S01]  /*7a90*/  FFMA.FTZ R81, R81, R74, -R5.reuse ;  /* 0x0000004a51517223 */ /* 0x100fe20000010805 */
[----:B---3--:R-:W-:Y:S01]  /*7aa0*/  FMNMX.FTZ R125, R127, R124, !PT ;  /* 0x0000007c7f7d7209 */ /* 0x008fe20007810000 */
[-CC-:B------:R-:W-:Y:S01]  /*7ab0*/  FFMA.FTZ R84, R84, R74.reuse, -R5.reuse ;  /* 0x0000004a54547223 */ /* 0x180fe20000010805 */
[-CC-:B------:R-:W-:Y:S01]  /*7ac0*/  FFMA.FTZ R85, R85, R74.reuse, -R5.reuse ;  /* 0x0000004a55557223 */ /* 0x180fe20000010805 */
[-CC-:B------:R-:W-:Y:S01]  /*7ad0*/  FFMA.FTZ R73, R73, R74.reuse, -R5.reuse ;  /* 0x0000004a49497223 */ /* 0x180fe20000010805 */
[----:B----4-:R-:W-:Y:S01]  /*7ae0*/  FMNMX.FTZ R124, R114, R125, !PT ;  /* 0x0000007d727c7209 */ /* 0x010fe20007810000 */
[----:B------:R-:W2:Y:S01]  /*7af0*/  MUFU.TANH R119, R119 ;  /* 0x0000007700777308 */ /* 0x000ea20000002400 */
[-CC-:B------:R-:W-:Y:S01]  /*7b00*/  FFMA.FTZ R76, R76, R74.reuse, -R5.reuse ;  /* 0x0000004a4c4c7223 */ /* 0x180fe20000010805 */
[----:B------:R-:W-:Y:S01]  /*7b10*/  FFMA.FTZ R77, R77, R74, -R5 ;  /* 0x0000004a4d4d7223 */ /* 0x000fe20000010805 */
[----:B0-----:R-:W-:-:S05]  /*7b20*/  FMNMX.FTZ R125, R115, R124, !PT ;  /* 0x0000007c737d7209 */ /* 0x001fca0007810000 */
[----:B------:R-:W0:Y:S01]  /*7b30*/  MUFU.TANH R106, R106 ;  /* 0x0000006a006a7308 */ /* 0x000e220000002400 */
[----:B-1----:R-:W-:-:S07]  /*7b40*/  FMNMX.FTZ R124, R118, R125, !PT ;  /* 0x0000007d767c7209 */ /* 0x002fce0007810000 */
[----:B------:R-:W1:Y:S01]  /*7b50*/  MUFU.TANH R107, R107 ;  /* 0x0000006b006b7308 */ /* 0x000e620000002400 */
[----:B--2---:R-:W-:-:S07]  /*7b60*/  FMNMX.FTZ R125, R119, R124, !PT ;  /* 0x0000007c777d7209 */ /* 0x004fce0007810000 */
[----:B------:R-:W2:Y:S01]  /*7b70*/  MUFU.TANH R110, R110 ;  /* 0x0000006e006e7308 */ /* 0x000ea20000002400 */
[----:B------:R-:W-:Y:S02]  /*7b80*/  WARPGROUP.DEPBAR.LE gsb0, 0x0 ;  /* 0x00008000000079c5 */ /* 0x000fe40000010000 */
[----:B------:R-:W-:Y:S01]  /*7b90*/  WARPGROUP.ARRIVE ;  /* 0x00000000000079c5 */ /* 0x000fe20000000000 */
[----:B0-----:R-:W-:-:S04]  /*7ba0*/  FMNMX.FTZ R124, R106, R125, !PT ;  /* 0x0000007d6a7c7209 */ /* 0x001fc80007810000 */
[----:B------:R-:W0:Y:S01]  /*7bb0*/  MUFU.TANH R111, R111 ;  /* 0x0000006f006f7308 */ /* 0x000e220000002400 */
[----:B------:R-:W-:Y:S01]  /*7bc0*/  HGMMA.64x96x16.F32.BF16 R24, gdesc[UR32].tnspB, R24, gsb0 ;  /* 0x41600000201879f0 */ /* 0x000fe20008001818 */
[----:B------:R-:W-:Y:S01]  /*7bd0*/  UIADD3 UR32, UR4, 0x780, URZ ;  /* 0x0000078004207890 */ /* 0x000fe2000fffe03f */
[----:B-1----:R-:W-:Y:S01]  /*7be0*/  FMNMX.FTZ R125, R107, R124, !PT ;  /* 0x0000007c6b7d7209 */ /* 0x002fe20007810000 */
[----:B------:R-:W-:Y:S01]  /*7bf0*/  UIADD3 UR34, UR10, 0x140, URZ ;  /* 0x000001400a227890 */ /* 0x000fe2000fffe03f */
[----:B------:R-:W-:Y:S01]  /*7c00*/  UMOV UR33, 0xc0000010 ;  /* 0xc000001000217882 */ /* 0x000fe20000000000 */
[----:B------:R-:W-:Y:S02]  /*7c10*/  UMOV UR35, 0x80000020 ;  /* 0x8000002000237882 */ /* 0x000fe40000000000 */
        /* <DEDUP_REMOVED lines=24> */
[----:B------:R-:W-:Y:S02]  /*7da0*/  WARPGROUP.DEPBAR.LE gsb0, 0x0 ;  /* 0x00008000000079c5 */ /* 0x000fe40000010000 */
[----:B------:R-:W-:-:S04]  /*7db0*/  WARPGROUP.ARRIVE ;  /* 0x00000000000079c5 */ /* 0x000fc80000000000 */
[----:B------:R-:W1:Y:S01]  /*7dc0*/  MUFU.TANH R131, R131 ;  /* 0x0000008300837308 */ /* 0x000e620000002400 */
[----:B--2---:R-:W-:Y:S01]  /*7dd0*/  FMNMX.FTZ R124, R86, R125, !PT ;  /* 0x0000007d567c7209 */ /* 0x004fe20007810000 */
[----:B------:R-:W-:Y:S01]  /*7de0*/  HGMMA.64x96x16.F32.BF16 R24, gdesc[UR32].tnspB, R24, gsb0 ;  /* 0x41600000201879f0 */ /* 0x000fe20008001818 */
[----:B------:R-:W-:Y:S02]  /*7df0*/  UIADD3 UR32, UR4, 0x900, URZ ;  /* 0x0000090004207890 */ /* 0x000fe4000fffe03f */
[----:B0-----:R-:W-:Y:S01]  /*7e00*/  FMNMX.FTZ R124, R87, R124, !PT ;  /* 0x0000007c577c7209 */ /* 0x001fe20007810000 */
[----:B------:R-:W-:Y:S02]  /*7e10*/  UIADD3 UR34, UR10, 0x180, URZ ;  /* 0x000001800a227890 */ /* 0x000fe4000fffe03f */
[----:B------:R-:W0:Y:S01]  /*7e20*/  MUFU.TANH R132, R132 ;  /* 0x0000008400847308 */ /* 0x000e220000002400 */
[----:B------:R-:W-:Y:S01]  /*7e30*/  UMOV UR33, 0xc0000010 ;  /* 0xc000001000217882 */ /* 0x000fe20000000000 */
[----:B------:R-:W-:-:S06]  /*7e40*/  UMOV UR35, 0x80000020 ;  /* 0x8000002000237882 */ /* 0x000fcc0000000000 */
[----:B------:R-:W2:Y:S01]  /*7e50*/  MUFU.TANH R78, R78 ;  /* 0x0000004e004e7308 */ /* 0x000ea20000002400 */
[----:B-1----:R-:W-:-:S07]  /*7e60*/  FMNMX.FTZ R125, R131, R124, !PT ;  /* 0x0000007c837d7209 */ /* 0x002fce0007810000 */
[----:B------:R-:W1:Y:S01]  /*7e70*/  MUFU.TANH R79, R79 ;  /* 0x0000004f004f7308 */ /* 0x000e620000002400 */
[----:B0-----:R-:W-:-:S07]  /*7e80*/  FMNMX.FTZ R125, R132, R125, !PT ;  /* 0x0000007d847d7209 */ /* 0x001fce0007810000 */
[----:B------:R-:W-:Y:S01]  /*7e90*/  MUFU.EX2 R20, R128 ;  /* 0x0000008000147308 */ /* 0x000fe20000000800 */
[----:B--2---:R-:W-:-:S07]  /*7ea0*/  FMNMX.FTZ R124, R78, R125, !PT ;  /* 0x0000007d4e7c7209 */ /* 0x004fce0007810000 */
[----:B------:R-:W-:Y:S01]  /*7eb0*/  MUFU.EX2 R120, R137 ;  /* 0x0000008900787308 */ /* 0x000fe20000000800 */
[----:B-1----:R-:W-:-:S05]  /*7ec0*/  FMNMX.FTZ R124, R79, R124, !PT ;  /* 0x0000007c4f7c7209 */ /* 0x002fca0007810000 */
[----:B------:R-:W0:Y:S02]  /*7ed0*/  SHFL.BFLY PT, R125, R124, 0x2, 0x1f ;  /* 0x0c401f007c7d7f89 */ /* 0x000e2400000e0000 */
[----:B------:R-:W-:Y:S08]  /*7ee0*/  MUFU.EX2 R133, R133 ;  /* 0x0000008500857308 */ /* 0x000ff00000000800 */
[----:B------:R-:W1:Y:S08]  /*7ef0*/  MUFU.EX2 R7, R7 ;  /* 0x0000000700077308 */ /* 0x000e700000000800 */
[----:B------:R-:W2:Y:S01]  /*7f00*/  MUFU.EX2 R135, R135 ;  /* 0x0000008700877308 */ /* 0x000ea20000000800 */
[----:B0-----:R-:W-:Y:S01]  /*7f10*/  FMNMX.FTZ R125, R124, R125, !PT ;  /* 0x0000007d7c7d7209 */ /* 0x001fe20007810000 */
[----:B------:R-:W-:-:S06]  /*7f20*/  FFMA.FTZ R124, R72, R74, -R5 ;  /* 0x0000004a487c7223 */ /* 0x000fcc0000010805 */
[----:B------:R-:W0:Y:S01]  /*7f30*/  MUFU.EX2 R134, R134 ;  /* 0x0000008600867308 */ /* 0x000e220000000800 */
[----:B-1----:R-:W-:Y:S01]  /*7f40*/  FFMA.FTZ R4, R133, R4, R7 ;  /* 0x0000000485047223 */ /* 0x002fe20000010007 */
[----:B------:R-:W1:Y:S06]  /*7f50*/  SHFL.BFLY PT, R128, R125, 0x1, 0x1f ;  /* 0x0c201f007d807f89 */ /* 0x000e6c00000e0000 */
[----:B------:R3:W-:Y:S08]  /*7f60*/  MUFU.EX2 R121, R138 ;  /* 0x0000008a00797308 */ /* 0x0007f00000000800 */
[----:B------:R-:W-:Y:S08]  /*7f70*/  MUFU.EX2 R136, R136 ;  /* 0x0000008800887308 */ /* 0x000ff00000000800 */
[----:B------:R-:W-:Y:S01]  /*7f80*/  MUFU.EX2 R8, R8 ;  /* 0x0000000800087308 */ /* 0x000fe20000000800 */
[----:B-1----:R-:W-:-:S05]  /*7f90*/  FMNMX.FTZ R72, R125, R128, !PT ;  /* 0x000000807d487209 */ /* 0x002fca0007810000 */
[CC--:B------:R-:W-:Y:S01]  /*7fa0*/  FMUL.FTZ R137, R72.reuse, R74.reuse ;  /* 0x0000004a48897220 */ /* 0x0c0fe20000410000 */
[----:B------:R-:W-:Y:S01]  /*7fb0*/  FADD.FTZ R5, -R72, R6 ;  /* 0x0000000648057221 */ /* 0x000fe20000010100 */
[----:B------:R-:W-:Y:S02]  /*7fc0*/  WARPGROUP.DEPBAR.LE gsb0, 0x0 ;  /* 0x00008000000079c5 */ /* 0x000fe40000010000 */
[----:B------:R-:W-:Y:S01]  /*7fd0*/  WARPGROUP.ARRIVE ;  /* 0x00000000000079c5 */ /* 0x000fe20000000000 */
[-CC-:B------:R-:W-:Y:S01]  /*7fe0*/  FFMA.FTZ R128, R13, R74.reuse, -R137.reuse ;  /* 0x0000004a0d807223 */ /* 0x180fe20000010889 */
[----:B------:R-:W-:Y:S02]  /*7ff0*/  IMAD.U32 R13, RZ, RZ, UR36 ;  /* 0x00000024ff0d7e24 */ /* 0x000fe4000f8e00ff */
[-C--:B------:R-:W-:Y:S01]  /*8000*/  FMUL.FTZ R125, R5, R74.reuse ;  /* 0x0000004a057d7220 */ /* 0x080fe20000410000 */
[-CC-:B------:R-:W-:Y:S01]  /*8010*/  FFMA.FTZ R5, R9, R74.reuse, -R137.reuse ;  /* 0x0000004a09057223 */ /* 0x180fe20000010889 */
[-CC-:B------:R-:W-:Y:S01]  /*8020*/  FFMA.FTZ R9, R10, R74.reuse, -R137.reuse ;  /* 0x0000004a0a097223 */ /* 0x180fe20000010889 */
[----:B------:R-:W-:Y:S01]  /*8030*/  HGMMA.64x96x16.F32.BF16 R24, gdesc[UR32].tnspB, R24, gsb0 ;  /* 0x41600000201879f0 */ /* 0x000fe20008001818 */
[----:B------:R-:W-:Y:S01]  /*8040*/  UIADD3 UR32, UR4, 0xa80, URZ ;  /* 0x00000a8004207890 */ /* 0x000fe2000fffe03f */
[----:B------:R-:W-:Y:S01]  /*8050*/  @!P1 LEA R13, R13, UR37, 0x3 ;  /* 0x000000250d0d9c11 */ /* 0x000fe2000f8e18ff */
[----:B------:R-:W-:Y:S01]  /*8060*/  UIADD3 UR34, UR10, 0x1c0, URZ ;  /* 0x000001c00a227890 */ /* 0x000fe2000fffe03f */
[----:B------:R-:W-:Y:S01]  /*8070*/  VIADD R6, R140, 0x9 ;  /* 0x000000098c067836 */ /* 0x000fe20000000000 */
[----:B------:R-:W-:Y:S01]  /*8080*/  UMOV UR33, 0xc0000010 ;  /* 0xc000001000217882 */ /* 0x000fe20000000000 */
[----:B------:R-:W-:Y:S01]  /*8090*/  UMOV UR35, 0x80000020 ;  /* 0x8000002000237882 */ /* 0x000fe20000000000 */
[----:B------:R-:W-:Y:S01]  /*80a0*/  MUFU.EX2 R125, R125 ;  /* 0x0000007d007d7308 */ /* 0x000fe20000000800 */
[----:B------:R-:W-:Y:S01]  /*80b0*/  @!P1 VIADD R13, R13, 0x31c40 ;  /* 0x00031c400d0d9836 */ /* 0x000fe20000000000 */
[----:B------:R-:W-:Y:S01]  /*80c0*/  SEL R6, R6, 0x9, !P2 ;  /* 0x0000000906067807 */ /* 0x000fe20005000000 */
[-CC-:B---3--:R-:W-:Y:S01]  /*80d0*/  FFMA.FTZ R138, R14, R74.reuse, -R137.reuse ;  /* 0x0000004a0e8a7223 */ /* 0x188fe20000010889 */
[-CC-:B------:R-:W-:Y:S01]  /*80e0*/  FFMA.FTZ R14, R114, R74.reuse, -R137.reuse ;  /* 0x0000004a720e7223 */ /* 0x180fe20000010889 */
[-C--:B------:R-:W-:Y:S01]  /*80f0*/  FFMA.FTZ R114, R115, R74.reuse, -R137 ;  /* 0x0000004a73727223 */ /* 0x080fe20000010889 */
[----:B------:R-:W-:Y:S01]  /*8100*/  @!P1 PRMT R13, RZ, 0x654, R13 ;  /* 0x00000654ff0d9816 */ /* 0x000fe2000000000d */
[-CC-:B------:R-:W-:Y:S01]  /*8110*/  FFMA.FTZ R115, R118, R74.reuse, -R137.reuse ;  /* 0x0000004a76737223 */ /* 0x180fe20000010889 */
[----:B------:R-:W1:Y:S01]  /*8120*/  MUFU.EX2 R5, R5 ;  /* 0x0000000500057308 */ /* 0x000e620000000800 */
[-CC-:B------:R-:W-:Y:S01]  /*8130*/  FFMA.FTZ R10, R21, R74.reuse, -R137.reuse ;  /* 0x0000004a150a7223 */ /* 0x180fe20000010889 */
[-CC-:B------:R-:W-:Y:S01]  /*8140*/  FFMA.FTZ R118, R119, R74.reuse, -R137.reuse ;  /* 0x0000004a77767223 */ /* 0x180fe20000010889 */
[----:B--2---:R-:W-:Y:S01]  /*8150*/  FADD.FTZ R119, R135, R4 ;  /* 0x0000000487777221 */ /* 0x004fe20000010000 */
[-CC-:B------:R-:W-:Y:S01]  /*8160*/  FFMA.FTZ R139, R22, R74.reuse, -R137.reuse ;  /* 0x0000004a168b7223 */ /* 0x180fe20000010889 */
[-CC-:B------:R-:W-:Y:S01]  /*8170*/  FFMA.FTZ R22, R129, R74.reuse, -R137.reuse ;  /* 0x0000004a81167223 */ /* 0x180fe20000010889 */
[----:B------:R-:W-:Y:S01]  /*8180*/  F2FP.BF16.F32.PACK_AB R4, R135, R7 ;  /* 0x000000078704723e */ /* 0x000fe200000010ff */
        /* <DEDUP_REMOVED lines=14> */
[----:B------:R-:W-:Y:S01]  /*8270*/  FFMA.FTZ R78, R78, R74, -R137 ;  /* 0x0000004a4e4e7223 */ /* 0x000fe20000010889 */
[C---:B------:R-:W-:Y:S01]  /*8280*/  ISETP.GT.AND P2, PT, R0.reuse, RZ, PT ;  /* 0x000000ff0000720c */ /* 0x040fe20003f44270 */
[----:B------:R-:W-:Y:S01]  /*8290*/  VIADD R0, R0, 0xffffffff ;  /* 0xffffffff00007836 */ /* 0x000fe20000000000 */
[----:B------:R-:W-:Y:S08]  /*82a0*/  MUFU.EX2 R138, R138 ;  /* 0x0000008a008a7308 */ /* 0x000ff00000000800 */
[----:B------:R-:W-:Y:S08]  /*82b0*/  MUFU.EX2 R10, R10 ;  /* 0x0000000a000a7308 */ /* 0x000ff00000000800 */
[----:B------:R-:W4:Y:S08]  /*82c0*/  MUFU.EX2 R11, R11 ;  /* 0x0000000b000b7308 */ /* 0x000f300000000800 */
[----:B------:R-:W5:Y:S08]  /*82d0*/  MUFU.EX2 R139, R139 ;  /* 0x0000008b008b7308 */ /* 0x000f700000000800 */
[----:B------:R-:W5:Y:S08]  /*82e0*/  MUFU.EX2 R12, R12 ;  /* 0x0000000c000c7308 */ /* 0x000f700000000800 */
[----:B------:R-:W5:Y:S08]  /*82f0*/  MUFU.EX2 R22, R22 ;  /* 0x0000001600167308 */ /* 0x000f700000000800 */
[----:B------:R-:W5:Y:S08]  /*8300*/  MUFU.EX2 R15, R15 ;  /* 0x0000000f000f7308 */ /* 0x000f700000000800 */
[----:B------:R-:W5:Y:S01]  /*8310*/  MUFU.EX2 R129, R129 ;  /* 0x0000008100817308 */ /* 0x000f620000000800 */
[----:B------:R-:W-:-:S02]  /*8320*/  WARPGROUP.DEPBAR.LE gsb0, 0x0 ;  /* 0x00008000000079c5 */ /* 0x000fc40000010000 */
[----:B------:R-:W-:-:S05]  /*8330*/  WARPGROUP.ARRIVE ;  /* 0x00000000000079c5 */ /* 0x000fca0000000000 */
[----:B------:R-:W-:Y:S01]  /*8340*/  MUFU.EX2 R21, R21 ;  /* 0x0000001500157308 */ /* 0x000fe20000000800 */
[----:B------:R-:W-:Y:S01]  /*8350*/  HGMMA.64x96x16.F32.BF16 R24, gdesc[UR32].tnspB, R24, gsb0 ;  /* 0x41600000201879f0 */ /* 0x000fe20008001818 */
[----:B------:R-:W-:Y:S02]  /*8360*/  UIADD3 UR32, UR4, 0xc00, URZ ;  /* 0x00000c0004207890 */ /* 0x000fe4000fffe03f */
[----:B------:R-:W-:-:S04]  /*8370*/  UIADD3 UR34, UR10, 0x200, URZ ;  /* 0x000002000a227890 */ /* 0x000fc8000fffe03f */
[----:B------:R-:W5:Y:S01]  /*8380*/  MUFU.EX2 R23, R23 ;  /* 0x0000001700177308 */ /* 0x000f620000000800 */
[----:B------:R-:W-:Y:S01]  /*8390*/  UMOV UR33, 0xc0000010 ;  /* 0xc000001000217882 */ /* 0x000fe20000000000 */
[----:B------:R-:W-:-:S06]  /*83a0*/  UMOV UR35, 0x80000020 ;  /* 0x8000002000237882 */ /* 0x000fcc0000000000 */
        /* <DEDUP_REMOVED lines=9> */
[----:B------:R-:W5:Y:S08]  /*8440*/  MUFU.EX2 R117, R117 ;  /* 0x0000007500757308 */ /* 0x000f700000000800 */
[----:B------:R-:W5:Y:S08]  /*8450*/  MUFU.EX2 R118, R118 ;  /* 0x0000007600767308 */ /* 0x000f700000000800 */
[----:B------:R-:W5:Y:S01]  /*8460*/  MUFU.EX2 R104, R104 ;  /* 0x0000006800687308 */ /* 0x000f620000000800 */
[----:B------:R-:W-:-:S02]  /*8470*/  WARPGROUP.DEPBAR.LE gsb0, 0x0 ;  /* 0x00008000000079c5 */ /* 0x000fc40000010000 */
[----:B------:R-:W-:-:S05]  /*8480*/  WARPGROUP.ARRIVE ;  /* 0x00000000000079c5 */ /* 0x000fca0000000000 */
[----:B------:R-:W-:Y:S01]  /*8490*/  MUFU.EX2 R105, R105 ;  /* 0x0000006900697308 */ /* 0x000fe20000000800 */
[----:B------:R-:W-:Y:S07]  /*84a0*/  HGMMA.64x96x16.F32.BF16 R24, gdesc[UR32].tnspB, R24, gsb0 ;  /* 0x41600000201879f0 */ /* 0x000fee0008001818 */
        /* <DEDUP_REMOVED lines=16> */
[----:B0-----:R-:W-:Y:S01]  /*85b0*/  IMAD.U32 R6, RZ, RZ, UR6 ;  /* 0x00000006ff067e24 */ /* 0x001fe2000f8e00ff */
[----:B------:R-:W-:Y:S01]  /*85c0*/  UMOV UR6, UR36 ;  /* 0x0000002400067c82 */ /* 0x000fe20008000000 */
[-C--:B------:R-:W-:Y:S01]  /*85d0*/  FMUL.FTZ R24, R24, R133.reuse ;  /* 0x0000008518187220 */ /* 0x080fe20000410000 */
[-C--:B------:R-:W-:Y:S01]  /*85e0*/  FMUL.FTZ R25, R25, R133.reuse ;  /* 0x0000008519197220 */ /* 0x080fe20000410000 */
[----:B------:R-:W-:Y:S01]  /*85f0*/  FMUL.FTZ R28, R28, R133 ;  /* 0x000000851c1c7220 */ /* 0x000fe20000410000 */
[----:B------:R-:W-:Y:S01]  /*8600*/  @!P1 LEA R6, R6, UR37, 0x3 ;  /* 0x0000002506069c11 */ /* 0x000fe2000f8e18ff */
[-CC-:B-1----:R-:W-:Y:S01]  /*8610*/  FFMA.FTZ R13, R106, R74.reuse, -R137.reuse ;  /* 0x0000004a6a0d7223 */ /* 0x182fe20000010889 */
[-CC-:B------:R-:W-:Y:S01]  /*8620*/  FFMA.FTZ R106, R107, R74.reuse, -R137.reuse ;  /* 0x0000004a6b6a7223 */ /* 0x180fe20000010889 */
[-CC-:B------:R-:W-:Y:S01]  /*8630*/  FFMA.FTZ R107, R110, R74.reuse, -R137.reuse ;  /* 0x0000004a6e6b7223 */ /* 0x180fe20000010889 */
[-C--:B------:R-:W-:Y:S01]  /*8640*/  FFMA.FTZ R110, R111, R74.reuse, -R137 ;  /* 0x0000004a6f6e7223 */ /* 0x080fe20000010889 */
[----:B------:R-:W-:Y:S01]  /*8650*/  FADD.FTZ R111, R134, R119 ;  /* 0x00000077866f7221 */ /* 0x000fe20000010000 */
[-C--:B------:R-:W-:Y:S01]  /*8660*/  FFMA.FTZ R119, R98, R74.reuse, -R137 ;  /* 0x0000004a62777223 */ /* 0x080fe20000010889 */
[----:B------:R-:W-:Y:S01]  /*8670*/  FFMA.FTZ R98, R125, R3, R5 ;  /* 0x000000037d627223 */ /* 0x000fe20000010005 */
[C---:B--2---:R-:W-:Y:S01]  /*8680*/  F2FP.BF16.F32.PACK_AB R5, R9.reuse, R5 ;  /* 0x000000050905723e */ /* 0x044fe200000010ff */
[----:B------:R-:W-:Y:S01]  /*8690*/  FADD.FTZ R111, R136, R111 ;  /* 0x0000006f886f7221 */ /* 0x000fe20000010000 */
[----:B------:R5:W-:Y:S01]  /*86a0*/  MUFU.EX2 R3, R119 ;  /* 0x0000007700037308 */ /* 0x000be20000000800 */
[----:B------:R-:W-:Y:S01]  /*86b0*/  FADD.FTZ R7, R9, R98 ;  /* 0x0000006209077221 */ /* 0x000fe20000010000 */
[-C--:B------:R-:W-:Y:S01]  /*86c0*/  FFMA.FTZ R98, R99, R74.reuse, -R137 ;  /* 0x0000004a63627223 */ /* 0x080fe20000010889 */
[----:B------:R-:W-:Y:S01]  /*86d0*/  FADD.FTZ R90, R8, R111 ;  /* 0x0000006f085a7221 */ /* 0x000fe20000010000 */
[-C--:B------:R-:W-:Y:S01]  /*86e0*/  FFMA.FTZ R99, R102, R74.reuse, -R137 ;  /* 0x0000004a66637223 */ /* 0x080fe20000010889 */
[----:B---3--:R-:W-:Y:S01]  /*86f0*/  FADD.FTZ R7, R128, R7 ;  /* 0x0000000780077221 */ /* 0x008fe20000010000 */
[-CC-:B------:R-:W-:Y:S01]  /*8700*/  FFMA.FTZ R9, R91, R74.reuse, -R137.reuse ;  /* 0x0000004a5b097223 */ /* 0x180fe20000010889 */
[----:B----4-:R-:W-:Y:S01]  /*8710*/  FADD.FTZ R111, R11, R90 ;  /* 0x0000005a0b6f7221 */ /* 0x010fe20000010000 */
[----:B------:R-:W-:Y:S01]  /*8720*/  FFMA.FTZ R102, R95, R74, -R137 ;  /* 0x0000004a5f667223 */ /* 0x000fe20000010889 */
[C---:B------:R-:W-:Y:S01]  /*8730*/  FADD.FTZ R135, R138.reuse, R7 ;  /* 0x000000078a877221 */ /* 0x040fe20000010000 */
[----:B------:R-:W-:Y:S01]  /*8740*/  F2FP.BF16.F32.PACK_AB R7, R138, R128 ;  /* 0x000000808a07723e */ /* 0x000fe200000010ff */
[-CC-:B------:R-:W-:Y:S01]  /*8750*/  FFMA.FTZ R91, R94, R74.reuse, -R137.reuse ;  /* 0x0000004a5e5b7223 */ /* 0x180fe20000010889 */
[-C--:B------:R-:W-:Y:S01]  /*8760*/  FFMA.FTZ R95, R82, R74.reuse, -R137 ;  /* 0x0000004a525f7223 */ /* 0x080fe20000010889 */
[----:B------:R-:W-:Y:S01]  /*8770*/  FADD.FTZ R128, R10, R135 ;  /* 0x000000870a807221 */ /* 0x000fe20000010000 */
[----:B------:R-:W-:Y:S01]  /*8780*/  FFMA.FTZ R94, R83, R74, -R137 ;  /* 0x0000004a535e7223 */ /* 0x000fe20000010889 */
[----:B------:R-:W-:Y:S01]  /*8790*/  @!P1 VIADD R6, R6, 0x31c60 ;  /* 0x00031c6006069836 */ /* 0x000fe20000000000 */
[----:B------:R-:W0:Y:S01]  /*87a0*/  MUFU.EX2 R13, R13 ;  /* 0x0000000d000d7308 */ /* 0x000e220000000800 */
[----:B-----5:R-:W-:Y:S01]  /*87b0*/  FADD.FTZ R119, R139, R128 ;  /* 0x000000808b777221 */ /* 0x020fe20000010000 */
[----:B------:R-:W-:Y:S01]  /*87c0*/  FADD.FTZ R128, R12, R111 ;  /* 0x0000006f0c807221 */ /* 0x000fe20000010000 */
[----:B------:R-:W-:Y:S01]  /*87d0*/  F2FP.BF16.F32.PACK_AB R8, R11, R8 ;  /* 0x000000080b08723e */ /* 0x000fe200000010ff */
[----:B------:R-:W-:Y:S01]  /*87e0*/  FMUL.FTZ R29, R29, R133 ;  /* 0x000000851d1d7220 */ /* 0x000fe20000410000 */
[----:B------:R-:W-:Y:S01]  /*87f0*/  FADD.FTZ R82, R22, R119 ;  /* 0x0000007716527221 */ /* 0x000fe20000010000 */
[----:B------:R-:W-:Y:S01]  /*8800*/  FADD.FTZ R83, R15, R128 ;  /* 0x000000800f537221 */ /* 0x000fe20000010000 */
[----:B------:R-:W-:Y:S01]  /*8810*/  @!P1 PRMT R6, RZ, 0x654, R6 ;  /* 0x00000654ff069816 */ /* 0x000fe20000000006 */
[----:B------:R-:W1:Y:S01]  /*8820*/  MUFU.EX2 R106, R106 ;  /* 0x0000006a006a7308 */ /* 0x000e620000000800 */
[----:B------:R-:W-:Y:S01]  /*8830*/  FADD.FTZ R128, R129, R82 ;  /* 0x0000005281807221 */ /* 0x000fe20000010000 */
[----:B------:R-:W-:Y:S01]  /*8840*/  FADD.FTZ R130, R20, R83 ;  /* 0x0000005314827221 */ /* 0x000fe20000010000 */
[----:B------:R2:W-:Y:S01]  /*8850*/  @!P1 SYNCS.ARRIVE.TRANS64.RED.A1T0 RZ, [R6+URZ], RZ ;  /* 0x000000ff06ff99a7 */ /* 0x0005e2000810043f */
[----:B------:R-:W-:Y:S01]  /*8860*/  F2FP.BF16.F32.PACK_AB R20, R23, R20 ;  /* 0x000000141714723e */ /* 0x000fe200000010ff */
[----:B------:R-:W-:Y:S01]  /*8870*/  FADD.FTZ R128, R21, R128 ;  /* 0x0000008015807221 */ /* 0x000fe20000010000 */
[----:B------:R-:W-:Y:S01]  /*8880*/  FADD.FTZ R111, R23, R130 ;  /* 0x00000082176f7221 */ /* 0x000fe20000010000 */
[C---:B------:R-:W-:Y:S01]  /*8890*/  F2FP.BF16.F32.PACK_AB R21, R123.reuse, R21 ;  /* 0x000000157b15723e */ /* 0x040fe200000010ff */
[----:B------:R3:W-:Y:S01]  /*88a0*/  MUFU.EX2 R82, R103 ;  /* 0x0000006700527308 */ /* 0x0007e20000000800 */
[----:B------:R-:W-:Y:S01]  /*88b0*/  FADD.FTZ R119, R123, R128 ;  /* 0x000000807b777221 */ /* 0x000fe20000010000 */
[----:B------:R-:W-:Y:S01]  /*88c0*/  FADD.FTZ R128, R120, R111 ;  /* 0x0000006f78807221 */ /* 0x000fe20000010000 */
[----:B--2---:R-:W-:Y:S01]  /*88d0*/  F2FP.BF16.F32.PACK_AB R6, R136, R134 ;  /* 0x000000868806723e */ /* 0x004fe200000010ff */
[-C--:B------:R-:W-:Y:S01]  /*88e0*/  FMUL.FTZ R32, R32, R133.reuse ;  /* 0x0000008520207220 */ /* 0x080fe20000410000 */
[----:B------:R-:W-:Y:S01]  /*88f0*/  FADD.FTZ R119, R122, R119 ;  /* 0x000000777a777221 */ /* 0x000fe20000010000 */
[C---:B------:R-:W-:Y:S01]  /*8900*/  F2FP.BF16.F32.PACK_AB R23, R126.reuse, R122 ;  /* 0x0000007a7e17723e */ /* 0x040fe200000010ff */
[-C--:B------:R-:W-:Y:S01]  /*8910*/  FMUL.FTZ R33, R33, R133.reuse ;  /* 0x0000008521217220 */ /* 0x080fe20000410000 */
[----:B------:R2:W-:Y:S01]  /*8920*/  MUFU.EX2 R83, R9 ;  /* 0x0000000900537308 */ /* 0x0005e20000000800 */
[----:B---3--:R-:W-:Y:S01]  /*8930*/  FADD.FTZ R103, R121, R128 ;  /* 0x0000008079677221 */ /* 0x008fe20000010000 */
[----:B------:R-:W-:Y:S01]  /*8940*/  FADD.FTZ R119, R126, R119 ;  /* 0x000000777e777221 */ /* 0x000fe20000010000 */
[----:B------:R3:W-:Y:S01]  /*8950*/  STSM.16.M88.4 [R2+0x24300], R4 ;  /* 0x0243000402007844 */ /* 0x0007e20000000200 */
[-C--:B------:R-:W-:Y:S01]  /*8960*/  FMUL.FTZ R36, R36, R133.reuse ;  /* 0x0000008524247220 */ /* 0x080fe20000410000 */
[----:B------:R-:W-:Y:S01]  /*8970*/  FADD.FTZ R128, R112, R103 ;  /* 0x0000006770807221 */ /* 0x000fe20000010000 */
[----:B------:R-:W-:Y:S01]  /*8980*/  FADD.FTZ R119, R14, R119 ;  /* 0x000000770e777221 */ /* 0x000fe20000010000 */
[C---:B------:R-:W-:Y:S01]  /*8990*/  F2FP.BF16.F32.PACK_AB R112, R113.reuse, R112 ;  /* 0x000000707170723e */ /* 0x040fe200000010ff */
[----:B------:R-:W4:Y:S01]  /*89a0*/  MUFU.EX2 R107, R107 ;  /* 0x0000006b006b7308 */ /* 0x000f220000000800 */
[----:B------:R-:W-:Y:S01]  /*89b0*/  FADD.FTZ R11, R113, R128 ;  /* 0x00000080710b7221 */ /* 0x000fe20000010000 */
[----:B--2---:R-:W-:Y:S01]  /*89c0*/  F2FP.BF16.F32.PACK_AB R9, R139, R10 ;  /* 0x0000000a8b09723e */ /* 0x004fe200000010ff */
[-C--:B------:R-:W-:Y:S01]  /*89d0*/  FMUL.FTZ R37, R37, R133.reuse ;  /* 0x0000008525257220 */ /* 0x080fe20000410000 */
[----:B------:R-:W-:Y:S01]  /*89e0*/  F2FP.BF16.F32.PACK_AB R10, R15, R12 ;  /* 0x0000000c0f0a723e */ /* 0x000fe200000010ff */
[C---:B------:R-:W-:Y:S01]  /*89f0*/  FADD.FTZ R12, R114.reuse, R119 ;  /* 0x00000077720c7221 */ /* 0x040fe20000010000 */
[----:B------:R-:W-:Y:S01]  /*8a00*/  F2FP.BF16.F32.PACK_AB R113, R114, R14 ;  /* 0x0000000e7271723e */ /* 0x000fe200000010ff */
[-C--:B------:R-:W-:Y:S01]  /*8a10*/  FMUL.FTZ R40, R40, R133.reuse ;  /* 0x0000008528287220 */ /* 0x080fe20000410000 */
[----:B------:R-:W2:Y:S01]  /*8a20*/  MUFU.EX2 R110, R110 ;  /* 0x0000006e006e7308 */ /* 0x000ea20000000800 */
[----:B------:R-:W-:Y:S01]  /*8a30*/  F2FP.BF16.F32.PACK_AB R114, R117, R116 ;  /* 0x000000747572723e */ /* 0x000fe200000010ff */
[-C--:B------:R-:W-:Y:S01]  /*8a40*/  FMUL.FTZ R41, R41, R133.reuse ;  /* 0x0000008529297220 */ /* 0x080fe20000410000 */
[----:B---3--:R-:W-:Y:S01]  /*8a50*/  FADD.FTZ R6, R116, R11 ;  /* 0x0000000b74067221 */ /* 0x008fe20000010000 */
[----:B------:R-:W-:Y:S01]  /*8a60*/  FADD.FTZ R5, R115, R12 ;  /* 0x0000000c73057221 */ /* 0x000fe20000010000 */
[----:B------:R-:W-:Y:S01]  /*8a70*/  F2FP.BF16.F32.PACK_AB R11, R129, R22 ;  /* 0x00000016810b723e */ /* 0x000fe200000010ff */
[-C--:B------:R-:W-:Y:S01]  /*8a80*/  FMUL.FTZ R44, R44, R133.reuse ;  /* 0x000000852c2c7220 */ /* 0x080fe20000410000 */
[----:B------:R-:W-:Y:S01]  /*8a90*/  FADD.FTZ R7, R117, R6 ;  /* 0x0000000675077221 */ /* 0x000fe20000010000 */
[----:B------:R-:W-:Y:S01]  /*8aa0*/  FADD.FTZ R6, R118, R5 ;  /* 0x0000000576067221 */ /* 0x000fe20000010000 */
[----:B------:R-:W3:Y:S01]  /*8ab0*/  MUFU.EX2 R98, R98 ;  /* 0x0000006200627308 */ /* 0x000ee20000000800 */
[----:B------:R5:W-:Y:S01]  /*8ac0*/  STSM.16.M88.4 [R2+0x25b00], R8 ;  /* 0x025b000802007844 */ /* 0x000be20000000200 */
[----:B------:R-:W-:Y:S01]  /*8ad0*/  FADD.FTZ R12, R104, R7 ;  /* 0x00000007680c7221 */ /* 0x000fe20000010000 */
[----:B0-----:R-:W-:Y:S01]  /*8ae0*/  FADD.FTZ R5, R13, R6 ;  /* 0x000000060d057221 */ /* 0x001fe20000010000 */
[----:B------:R-:W-:Y:S01]  /*8af0*/  F2FP.BF16.F32.PACK_AB R22, R121, R120 ;  /* 0x000000787916723e */ /* 0x000fe200000010ff */
[----:B------:R-:W-:Y:S01]  /*8b00*/  FMUL.FTZ R45, R45, R133 ;  /* 0x000000852d2d7220 */ /* 0x000fe20000410000 */
[C---:B------:R-:W-:Y:S01]  /*8b10*/  FADD.FTZ R7, R105.reuse, R12 ;  /* 0x0000000c69077221 */ /* 0x040fe20000010000 */
[----:B-1----:R-:W-:Y:S01]  /*8b20*/  FADD.FTZ R6, R106, R5 ;  /* 0x000000056a067221 */ /* 0x002fe20000010000 */
[----:B------:R-:W0:Y:S01]  /*8b30*/  MUFU.EX2 R99, R99 ;  /* 0x0000006300637308 */ /* 0x000e220000000800 */
[----:B------:R-:W-:Y:S01]  /*8b40*/  F2FP.BF16.F32.PACK_AB R104, R105, R104 ;  /* 0x000000686968723e */ /* 0x000fe200000010ff */
[----:B------:R-:W-:Y:S01]  /*8b50*/  FADD.FTZ R12, R108, R7 ;  /* 0x000000076c0c7221 */ /* 0x000fe20000010000 */
[----:B----4-:R-:W-:Y:S01]  /*8b60*/  FADD.FTZ R5, R107, R6 ;  /* 0x000000066b057221 */ /* 0x010fe20000010000 */
[----:B------:R-:W-:Y:S01]  /*8b70*/  F2FP.BF16.F32.PACK_AB R115, R118, R115 ;  /* 0x000000737673723e */ /* 0x000fe200000010ff */
[----:B------:R-:W-:Y:S01]  /*8b80*/  STSM.16.M88.4 [R2+0x27300], R20 ;  /* 0x0273001402007844 */ /* 0x000fe20000000200 */
[----:B------:R-:W-:Y:S01]  /*8b90*/  FADD.FTZ R7, R109, R12 ;  /* 0x0000000c6d077221 */ /* 0x000fe20000010000 */
[----:B--2---:R-:W-:Y:S01]  /*8ba0*/  FADD.FTZ R6, R110, R5 ;  /* 0x000000056e067221 */ /* 0x004fe20000010000 */
[----:B------:R-:W1:Y:S01]  /*8bb0*/  MUFU.EX2 R90, R127 ;  /* 0x0000007f005a7308 */ /* 0x000e620000000800 */
[----:B------:R-:W-:Y:S01]  /*8bc0*/  F2FP.BF16.F32.PACK_AB R105, R106, R13 ;  /* 0x0000000d6a69723e */ /* 0x000fe200000010ff */
[----:B------:R-:W-:Y:S01]  /*8bd0*/  FADD.FTZ R12, R96, R7 ;  /* 0x00000007600c7221 */ /* 0x000fe20000010000 */
[----:B------:R-:W-:Y:S01]  /*8be0*/  FADD.FTZ R5, R3, R6 ;  /* 0x0000000603057221 */ /* 0x000fe20000010000 */
[C---:B------:R-:W-:Y:S01]  /*8bf0*/  F2FP.BF16.F32.PACK_AB R96, R97.reuse, R96 ;  /* 0x000000606160723e */ /* 0x040fe200000010ff */
[----:B------:R-:W-:Y:S01]  /*8c00*/  STSM.16.M88.4 [R2+0x28b00], R112 ;  /* 0x028b007002007844 */ /* 0x000fe20000000200 */
[----:B------:R-:W-:Y:S01]  /*8c10*/  FADD.FTZ R7, R97, R12 ;  /* 0x0000000c61077221 */ /* 0x000fe20000010000 */
[C---:B---3--:R-:W-:Y:S01]  /*8c20*/  FADD.FTZ R6, R98.reuse, R5 ;  /* 0x0000000562067221 */ /* 0x048fe20000010000 */
[----:B------:R-:W2:Y:S01]  /*8c30*/  MUFU.EX2 R91, R91 ;  /* 0x0000005b005b7308 */ /* 0x000ea20000000800 */
[----:B------:R-:W-:Y:S01]  /*8c40*/  F2FP.BF16.F32.PACK_AB R97, R98, R3 ;  /* 0x000000036261723e */ /* 0x000fe200000010ff */
[----:B------:R-:W-:Y:S01]  /*8c50*/  FADD.FTZ R12, R100, R7 ;  /* 0x00000007640c7221 */ /* 0x000fe20000010000 */
[----:B0-----:R-:W-:Y:S01]  /*8c60*/  FADD.FTZ R5, R99, R6 ;  /* 0x0000000663057221 */ /* 0x001fe20000010000 */
[----:B------:R-:W-:Y:S01]  /*8c70*/  F2FP.BF16.F32.PACK_AB R106, R109, R108 ;  /* 0x0000006c6d6a723e */ /* 0x000fe200000010ff */
[----:B------:R-:W-:Y:S01]  /*8c80*/  FMUL.FTZ R48, R48, R133 ;  /* 0x0000008530307220 */ /* 0x000fe20000410000 */
[C---:B------:R-:W-:Y:S01]  /*8c90*/  FADD.FTZ R7, R101.reuse, R12 ;  /* 0x0000000c65077221 */ /* 0x040fe20000010000 */
[----:B------:R-:W-:Y:S01]  /*8ca0*/  F2FP.BF16.F32.PACK_AB R107, R110, R107 ;  /* 0x0000006b6e6b723e */ /* 0x000fe200000010ff */
[----:B------:R-:W0:Y:S01]  /*8cb0*/  MUFU.EX2 R4, R102 ;  /* 0x0000006600047308 */ /* 0x000e220000000800 */
[----:B-1----:R-:W-:Y:S01]  /*8cc0*/  FADD.FTZ R5, R90, R5 ;  /* 0x000000055a057221 */ /* 0x002fe20000010000 */
[----:B------:R-:W-:Y:S01]  /*8cd0*/  FADD.FTZ R6, R88, R7 ;  /* 0x0000000758067221 */ /* 0x000fe20000010000 */
[----:B------:R-:W-:Y:S01]  /*8ce0*/  F2FP.BF16.F32.PACK_AB R98, R101, R100 ;  /* 0x000000646562723e */ /* 0x000fe200000010ff */
[----:B------:R-:W-:Y:S01]  /*8cf0*/  STSM.16.M88.4 [R2+0x2a300], R104 ;  /* 0x02a3006802007844 */ /* 0x000fe20000000200 */
[----:B-----5:R-:W-:Y:S01]  /*8d00*/  FADD.FTZ R8, R82, R5 ;  /* 0x0000000552087221 */ /* 0x020fe20000010000 */
[----:B------:R-:W-:Y:S01]  /*8d10*/  FADD.FTZ R5, R89, R6 ;  /* 0x0000000659057221 */ /* 0x000fe20000010000 */
[----:B------:R-:W-:Y:S01]  /*8d20*/  F2FP.BF16.F32.PACK_AB R99, R90, R99 ;  /* 0x000000635a63723e */ /* 0x000fe200000010ff */
[----:B------:R-:W1:Y:S01]  /*8d30*/  MUFU.EX2 R95, R95 ;  /* 0x0000005f005f7308 */ /* 0x000e620000000800 */
[----:B------:R-:W-:Y:S01]  /*8d40*/  FADD.FTZ R8, R83, R8 ;  /* 0x0000000853087221 */ /* 0x000fe20000010000 */
[----:B------:R-:W-:Y:S01]  /*8d50*/  FADD.FTZ R6, R92, R5 ;  /* 0x000000055c067221 */ /* 0x000fe20000010000 */
[----:B------:R-:W-:Y:S01]  /*8d60*/  F2FP.BF16.F32.PACK_AB R88, R89, R88 ;  /* 0x000000585958723e */ /* 0x000fe200000010ff */
[----:B------:R-:W-:Y:S01]  /*8d70*/  STSM.16.M88.4 [R2+0x2bb00], R96 ;  /* 0x02bb006002007844 */ /* 0x000fe20000000200 */
[----:B--2---:R-:W-:Y:S01]  /*8d80*/  FADD.FTZ R3, R91, R8 ;  /* 0x000000085b037221 */ /* 0x004fe20000010000 */
[----:B------:R-:W-:Y:S01]  /*8d90*/  FADD.FTZ R5, R93, R6 ;  /* 0x000000065d057221 */ /* 0x000fe20000010000 */
[----:B------:R-:W-:Y:S01]  /*8da0*/  F2FP.BF16.F32.PACK_AB R89, R83, R82 ;  /* 0x000000525359723e */ /* 0x000fe200000010ff */
[----:B------:R-:W2:Y:S01]  /*8db0*/  MUFU.EX2 R94, R94 ;  /* 0x0000005e005e7308 */ /* 0x000ea20000000800 */
[----:B0-----:R-:W-:Y:S01]  /*8dc0*/  FADD.FTZ R6, R4, R3 ;  /* 0x0000000304067221 */ /* 0x001fe20000010000 */
[----:B------:R-:W-:Y:S01]  /*8dd0*/  FADD.FTZ R8, R80, R5 ;  /* 0x0000000550087221 */ /* 0x000fe20000010000 */
[----:B------:R-:W-:Y:S01]  /*8de0*/  F2FP.BF16.F32.PACK_AB R91, R4, R91 ;  /* 0x0000005b045b723e */ /* 0x000fe200000010ff */
[-C--:B------:R-:W-:Y:S01]  /*8df0*/  FMUL.FTZ R49, R49, R133.reuse ;  /* 0x0000008531317220 */ /* 0x080fe20000410000 */
[----:B------:R-:W-:Y:S01]  /*8e00*/  F2FP.BF16.F32.PACK_AB R90, R93, R92 ;  /* 0x0000005c5d5a723e */ /* 0x000fe200000010ff */
[C---:B------:R-:W-:Y:S01]  /*8e10*/  FADD.FTZ R5, R81.reuse, R8 ;  /* 0x0000000851057221 */ /* 0x040fe20000010000 */
[----:B------:R-:W-:Y:S01]  /*8e20*/  F2FP.BF16.F32.PACK_AB R80, R81, R80 ;  /* 0x000000505150723e */ /* 0x000fe200000010ff */
[----:B------:R-:W0:Y:S01]  /*8e30*/  MUFU.EX2 R86, R86 ;  /* 0x0000005600567308 */ /* 0x000e220000000800 */
[----:B-1----:R-:W-:Y:S01]  /*8e40*/  FADD.FTZ R3, R95, R6 ;  /* 0x000000065f037221 */ /* 0x002fe20000010000 */
[----:B------:R-:W-:Y:S01]  /*8e50*/  FADD.FTZ R6, R84, R5 ;  /* 0x0000000554067221 */ /* 0x000fe20000010000 */
[----:B------:R-:W-:Y:S01]  /*8e60*/  STSM.16.M88.4 [R2+0x2d300], R88 ;  /* 0x02d3005802007844 */ /* 0x000fe20000000200 */
[-C--:B------:R-:W-:Y:S01]  /*8e70*/  FMUL.FTZ R52, R52, R133.reuse ;  /* 0x0000008534347220 */ /* 0x080fe20000410000 */
[-C--:B------:R-:W-:Y:S01]  /*8e80*/  FMUL.FTZ R53, R53, R133.reuse ;  /* 0x0000008535357220 */ /* 0x080fe20000410000 */
[-C--:B------:R-:W-:Y:S01]  /*8e90*/  FMUL.FTZ R56, R56, R133.reuse ;  /* 0x0000008538387220 */ /* 0x080fe20000410000 */
[----:B------:R-:W-:Y:S01]  /*8ea0*/  FMUL.FTZ R57, R57, R133 ;  /* 0x0000008539397220 */ /* 0x000fe20000410000 */
[----:B------:R-:W1:Y:S01]  /*8eb0*/  MUFU.EX2 R85, R85 ;  /* 0x0000005500557308 */ /* 0x000e620000000800 */
        /* <DEDUP_REMOVED lines=8> */
[----:B0-----:R-:W-:Y:S01]  /*8f40*/  FADD.FTZ R8, R86, R3 ;  /* 0x0000000356087221 */ /* 0x001fe20000010000 */
[----:B------:R-:W-:Y:S01]  /*8f50*/  FMUL.FTZ R69, R69, R133 ;  /* 0x0000008545457220 */ /* 0x000fe20000410000 */
[-C--:B------:R-:W-:Y:S01]  /*8f60*/  FMUL.FTZ R26, R26, R125.reuse ;  /* 0x0000007d1a1a7220 */ /* 0x080fe20000410000 */
[-C--:B------:R-:W-:Y:S01]  /*8f70*/  FMUL.FTZ R27, R27, R125.reuse ;  /* 0x0000007d1b1b7220 */ /* 0x080fe20000410000 */
[-C--:B------:R-:W-:Y:S01]  /*8f80*/  FMUL.FTZ R30, R30, R125.reuse ;  /* 0x0000007d1e1e7220 */ /* 0x080fe20000410000 */
[-C--:B------:R-:W-:Y:S01]  /*8f90*/  FMUL.FTZ R31, R31, R125.reuse ;  /* 0x0000007d1f1f7220 */ /* 0x080fe20000410000 */
[-C--:B------:R-:W-:Y:S01]  /*8fa0*/  FMUL.FTZ R34, R34, R125.reuse ;  /* 0x0000007d22227220 */ /* 0x080fe20000410000 */
        /* <DEDUP_REMOVED lines=16> */
[----:B------:R-:W-:Y:S01]  /*90b0*/  MUFU.EX2 R76, R76 ;  /* 0x0000004c004c7308 */ /* 0x000fe20000000800 */
[C---:B0-----:R-:W-:Y:S01]  /*90c0*/  FADD.FTZ R3, R73.reuse, R4 ;  /* 0x0000000449037221 */ /* 0x041fe20000010000 */
[----:B------:R-:W-:Y:S01]  /*90d0*/  F2FP.BF16.F32.PACK_AB R4, R73, R124 ;  /* 0x0000007c4904723e */ /* 0x000fe200000010ff */
[-C--:B------:R-:W-:Y:S01]  /*90e0*/  FMUL.FTZ R58, R58, R125.reuse ;  /* 0x0000007d3a3a7220 */ /* 0x080fe20000410000 */
[-C--:B------:R-:W-:Y:S01]  /*90f0*/  FMUL.FTZ R59, R59, R125.reuse ;  /* 0x0000007d3b3b7220 */ /* 0x080fe20000410000 */
[-C--:B------:R-:W-:Y:S01]  /*9100*/  FMUL.FTZ R62, R62, R125.reuse ;  /* 0x0000007d3e3e7220 */ /* 0x080fe20000410000 */
[-C--:B------:R-:W-:Y:S01]  /*9110*/  FMUL.FTZ R63, R63, R125.reuse ;  /* 0x0000007d3f3f7220 */ /* 0x080fe20000410000 */
[-C--:B------:R-:W-:Y:S01]  /*9120*/  FMUL.FTZ R66, R66, R125.reuse ;  /* 0x0000007d42427220 */ /* 0x080fe20000410000 */
[----:B------:R-:W0:Y:S01]  /*9130*/  MUFU.EX2 R77, R77 ;  /* 0x0000004d004d7308 */ /* 0x000e220000000800 */
[C---:B-1----:R-:W-:Y:S01]  /*9140*/  F2FP.BF16.F32.PACK_AB R83, R87.reuse, R86 ;  /* 0x000000565753723e */ /* 0x042fe200000010ff */
[----:B------:R-:W-:Y:S01]  /*9150*/  FADD.FTZ R8, R87, R8 ;  /* 0x0000000857087221 */ /* 0x000fe20000010000 */
[-C--:B------:R-:W-:Y:S01]  /*9160*/  FMUL.FTZ R67, R67, R125.reuse ;  /* 0x0000007d43437220 */ /* 0x080fe20000410000 */
[-C--:B------:R-:W-:Y:S01]  /*9170*/  FMUL.FTZ R70, R70, R125.reuse ;  /* 0x0000007d46467220 */ /* 0x080fe20000410000 */
[----:B------:R-:W-:Y:S01]  /*9180*/  FMUL.FTZ R71, R71, R125 ;  /* 0x0000007d47477220 */ /* 0x000fe20000410000 */
[----:B------:R-:W-:Y:S02]  /*9190*/  STSM.16.M88.4 [R2+0x2eb00], R80 ;  /* 0x02eb005002007844 */ /* 0x000fe40000000200 */
        /* <DEDUP_REMOVED lines=10> */
[----:B-1----:R-:W-:-:S03]  /*9240*/  F2FP.BF16.F32.PACK_AB R7, R79, R9 ;  /* 0x000000094f07723e */ /* 0x002fc600000010ff */
[----:B------:R-:W-:Y:S02]  /*9250*/  FADD.FTZ R3, R79, R8 ;  /* 0x000000084f037221 */ /* 0x000fe40000010000 */
[----:B------:R0:W-:Y:S01]  /*9260*/  STSM.16.M88.4 [R2+0x30300], R4 ;  /* 0x0303000402007844 */ /* 0x0001e20000000200 */
[----:B------:R-:W-:Y:S01]  /*9270*/  @!PT LDS RZ, [RZ] ;  /* 0x00000000fffff984 */ /* 0x000fe20000000800 */
[----:B------:R-:W-:Y:S01]  /*9280*/  @!PT LDS RZ, [RZ] ;  /* 0x00000000fffff984 */ /* 0x000fe20000000800 */
[----:B------:R-:W-:Y:S01]  /*9290*/  @!PT LDS RZ, [RZ] ;  /* 0x00000000fffff984 */ /* 0x000fe20000000800 */
[----:B------:R-:W-:Y:S01]  /*92a0*/  @!PT LDS RZ, [RZ] ;  /* 0x00000000fffff984 */ /* 0x000fe20000000800 */
[----:B------:R1:W-:Y:S06]  /*92b0*/  MEMBAR.ALL.CTA ;  /* 0x0000000000007992 */ /* 0x0003ec0000008000 */
[----:B-1----:R-:W1:Y:S01]  /*92c0*/  FENCE.VIEW.ASYNC.S ;  /* 0x00000000000073c6 */ /* 0x002e620000000000 */
[----:B0-----:R-:W-:Y:S01]  /*92d0*/  FADD.FTZ R4, R77, R76 ;  /* 0x0000004c4d047221 */ /* 0x001fe20000010000 */
[----:B------:R-:W-:-:S02]  /*92e0*/  IMAD.MOV.U32 R7, RZ, RZ, R16 ;  /* 0x000000ffff077224 */ /* 0x000fc400078e0010 */
[----:B------:R-:W-:Y:S02]  /*92f0*/  IMAD.MOV.U32 R6, RZ, RZ, R72 ;  /* 0x000000ffff067224 */ /* 0x000fe400078e0048 */
[----:B------:R-:W-:Y:S01]  /*9300*/  IMAD.MOV.U32 R5, RZ, RZ, R75 ;  /* 0x000000ffff057224 */ /* 0x000fe200078e004b */
[----:B-1----:R-:W-:Y:S01]  /*9310*/  NOP ;  /* 0x0000000000007918 */ /* 0x002fe20000000000 */
[----:B------:R-:W-:Y:S05]  /*9320*/  @P2 BRA `(.L_x_9936) ;  /* 0xffffffc000082947 */ /* 0x000fea000383ffff */
.L_x_9927:
[----:B------:R-:W-:Y:S06]  /*9330*/  BAR.ARV 0x8, 0x200 ;  /* 0x0208000000007b1d */ /* 0x000fec0000002000 */
[----:B------:R-:W-:Y:S05]  /*9340*/  @!P0 BRA `(.L_x_9937) ;  /* 0x0000000000048947 */ /* 0x000fea0003800000 */
[----:B------:R-:W-:Y:S01]  /*9350*/  BPT.TRAP 0x1 ;  /* 0x000000040000795c */ /* 0x000fe20000300000 */
.L_x_9937:
[----:B------:R-:W-:Y:S01]  /*9360*/  ULEA UR12, UR36, UR37, 0x3 ;  /* 0x00000025240c7291 */ /* 0x000fe2000f8e183f */
[----:B------:R-:W-:-:S08]  /*9370*/  SHF.L.U32 R0, R16, 0x1f, RZ ;  /* 0x0000001f10007819 */ /* 0x000fd000000006ff */
[----:B------:R0:W1:Y:S01]  /*9380*/  SYNCS.PHASECHK.TRANS64.TRYWAIT P2, [UR12+0x31c50], R0 ;  /* 0x031c5000ff0075a7 */ /* 0x000062000804014c */
[----:B------:R-:W-:Y:S05]  /*9390*/  @!P0 BRA `(.L_x_9938) ;  /* 0x0000000000048947 */ /* 0x000fea0003800000 */
[----:B------:R-:W-:Y:S01]  /*93a0*/  BPT.TRAP 0x1 ;  /* 0x000000040000795c */ /* 0x000fe20000300000 */
.L_x_9938:
[----:B-1----:R-:W-:Y:S05]  /*93b0*/  @P2 BRA `(.L_x_9939) ;  /* 0x0000000000082947 */ /* 0x002fea0003800000 */
[----:B------:R-:W1:Y:S02]  /*93c0*/  SYNCS.PHASECHK.TRANS64.TRYWAIT P0, [UR12+0x31c50], R0 ;  /* 0x031c5000ff0075a7 */ /* 0x000e64000800014c */
[----:B-1----:R-:W-:Y:S05]  /*93d0*/  @!P0 BRA `(.L_x_9940) ;  /* 0x0000005c00d88947 */ /* 0x002fea0003800000 */
.L_x_9939:
[----:B------:R-:W-:Y:S01]  /*93e0*/  UIADD3 UR4, UR37, 0x200, URZ ;  /* 0x0000020025047890 */ /* 0x000fe2000fffe03f */
[----:B------:R-:W-:Y:S01]  /*93f0*/  WARPGROUP.ARRIVE ;  /* 0x00000000000079c5 */ /* 0x000fe20000000000 */
[----:B------:R-:W-:Y:S01]  /*9400*/  ULOP3.LUT UR6, UR39, 0x10000, URZ, 0xfc, !UPT ;  /* 0x0001000027067892 */ /* 0x000fe2000f8efc3f */
[----:B-1----:R-:W1:Y:S01]  /*9410*/  SHFL.BFLY PT, R5, R4, 0x2, 0x1f ;  /* 0x0c401f0004057f89 */ /* 0x002e6200000e0000 */
[----:B------:R-:W-:-:S03]  /*9420*/  USHF.R.U32.HI UR4, URZ, 0x4, UR4 ;  /* 0x000000043f047899 */ /* 0x000fc60008011604 */
[----:B------:R-:W2:Y:S01]  /*9430*/  S2UR UR5, SR_SWINHI ;  /* 0x00000000000579c3 */ /* 0x000ea20000002f00 */
[----:B------:R-:W-:Y:S01]  /*9440*/  UMOV UR9, 0xc0000010 ;  /* 0xc000001000097882 */ /* 0x000fe20000000000 */
[----:B------:R-:W-:Y:S01]  /*9450*/  UMOV UR11, 0x80000020 ;  /* 0x80000020000b7882 */ /* 0x000fe20000000000 */
[----:B------:R-:W-:Y:S01]  /*9460*/  ULOP3.LUT UR4, UR4, 0x3fff, URZ, 0xc0, !UPT ;  /* 0x00003fff04047892 */ /* 0x000fe2000f8ec03f */
[----:B------:R-:W3:Y:S01]  /*9470*/  SHFL.BFLY PT, R6, R3, 0x2, 0x1f ;  /* 0x0c401f0003067f89 */ /* 0x000ee200000e0000 */
[----:B------:R-:W-:Y:S01]  /*9480*/  UMOV UR8, UR6 ;  /* 0x0000000600087c82 */ /* 0x000fe20008000000 */
[----:B------:R-:W-:Y:S01]  /*9490*/  R2UR UR15, R151 ;  /* 0x00000000970f72ca */ /* 0x000fe200000e0000 */
[----:B------:R-:W-:Y:S01]  /*94a0*/  ULOP3.LUT UR4, UR4, 0x2400000, URZ, 0xfc, !UPT ;  /* 0x0240000004047892 */ /* 0x000fe2000f8efc3f */
[----:B------:R-:W-:Y:S01]  /*94b0*/  R2UR UR17, R152 ;  /* 0x00000000981172ca */ /* 0x000fe200000e0000 */
[----:B------:R-:W-:Y:S01]  /*94c0*/  UIADD3 UR7, UR6, 0xc00, URZ ;  /* 0x00000c0006077890 */ /* 0x000fe2000fffe03f */
[----:B------:R-:W-:Y:S01]  /*94d0*/  IMAD.MOV.U32 R76, RZ, RZ, -0x800000 ;  /* 0xff800000ff4c7424 */ /* 0x000fe200078e00ff */
[----:B------:R-:W-:Y:S01]  /*94e0*/  UIMAD UR4, UR36, 0x6c0, UR4 ;  /* 0x000006c0240478a4 */ /* 0x000fe2000f8e0204 */
[----:B------:R-:W-:Y:S01]  /*94f0*/  CS2R R14, SRZ ;  /* 0x00000000000e7805 */ /* 0x000fe2000001ff00 */
[----:B------:R-:W-:Y:S01]  /*9500*/  ULDC UR13, c[0x0][0xc44] ;  /* 0x00031100000d7ab9 */ /* 0x000fe20000000800 */
[----:B------:R-:W-:Y:S01]  /*9510*/  IMAD.MOV.U32 R77, RZ, RZ, -0x800000 ;  /* 0xff800000ff4d7424 */ /* 0x000fe200078e00ff */
[----:B------:R-:W4:Y:S01]  /*9520*/  LDC R22, c[0x0][0xc38] ;  /* 0x00030e00ff167b82 */ /* 0x000f220000000800 */
[----:B------:R-:W-:-:S02]  /*9530*/  R2UR UR16, R150 ;  /* 0x00000000961072ca */ /* 0x000fc400000e0000 */
[----:B------:R-:W-:Y:S02]  /*9540*/  UMOV UR10, UR4 ;  /* 0x00000004000a7c82 */ /* 0x000fe40008000000 */
[----:B------:R-:W-:Y:S01]  /*9550*/  HGMMA.64x96x16.F32.BF16 R24, gdesc[UR8].tnspB, R24, gsb0 ;  /* 0x41600000081879f0 */ /* 0x000fe20008001818 */
[----:B------:R-:W-:Y:S01]  /*9560*/  UIADD3 UR8, UR6, 0x180, URZ ;  /* 0x0000018006087890 */ /* 0x000fe2000fffe03f */
[----:B-1----:R-:W-:Y:S01]  /*9570*/  FADD.FTZ R5, R5, R4 ;  /* 0x0000000405057221 */ /* 0x002fe20000010000 */
[----:B------:R-:W-:Y:S01]  /*9580*/  UIADD3 UR10, UR4, 0x40, URZ ;  /* 0x00000040040a7890 */ /* 0x000fe2000fffe03f */
[----:B------:R-:W-:Y:S01]  /*9590*/  UMOV UR9, 0xc0000010 ;  /* 0xc000001000097882 */ /* 0x000fe20000000000 */
[----:B------:R-:W-:Y:S02]  /*95a0*/  UMOV UR11, 0x80000020 ;  /* 0x80000020000b7882 */ /* 0x000fe40000000000 */
[----:B0-----:R-:W0:Y:S01]  /*95b0*/  SHFL.BFLY PT, R0, R5, 0x1, 0x1f ;  /* 0x0c201f0005007f89 */ /* 0x001e2200000e0000 */
[----:B---3--:R-:W-:-:S05]  /*95c0*/  FADD.FTZ R6, R6, R3 ;  /* 0x0000000306067221 */ /* 0x008fca0000010000 */
[----:B------:R-:W1:Y:S01]  /*95d0*/  SHFL.BFLY PT, R7, R6, 0x1, 0x1f ;  /* 0x0c201f0006077f89 */ /* 0x000e6200000e0000 */
[----:B0-----:R-:W-:Y:S01]  /*95e0*/  FADD.FTZ R8, R5, R0 ;  /* 0x0000000005087221 */ /* 0x001fe20000010000 */
[----:B------:R-:W-:-:S04]  /*95f0*/  IMAD R5, R148, 0x20, R18 ;  /* 0x0000002094057824 */ /* 0x000fc800078e0212 */
[----:B------:R-:W-:Y:S01]  /*9600*/  FSETP.NE.FTZ.AND P0, PT, R8, RZ, PT ;  /* 0x000000ff0800720b */ /* 0x000fe20003f15000 */
[----:B-1----:R-:W-:-:S05]  /*9610*/  FADD.FTZ R7, R6, R7 ;  /* 0x0000000706077221 */ /* 0x002fca0000010000 */
[----:B------:R-:W-:-:S07]  /*9620*/  FSETP.NE.FTZ.AND P2, PT, R7, RZ, PT ;  /* 0x000000ff0700720b */ /* 0x000fce0003f55000 */
[----:B------:R-:W0:Y:S01]  /*9630*/  @P0 MUFU.LG2 R3, R8 ;  /* 0x0000000800030308 */ /* 0x000e220000000c00 */
[----:B------:R-:W-:-:S05]  /*9640*/  @P0 FMUL.FTZ R0, R74, 0.69314718246459960938 ;  /* 0x3f3172184a000820 */ /* 0x000fca0000410000 */
[----:B------:R-:W-:Y:S02]  /*9650*/  @P2 FMUL.FTZ R74, R74, 0.69314718246459960938 ;  /* 0x3f3172184a4a2820 */ /* 0x000fe40000410000 */
[----:B------:R-:W1:Y:S08]  /*9660*/  @P2 MUFU.LG2 R4, R7 ;  /* 0x0000000700042308 */ /* 0x000e700000000c00 */
[----:B------:R-:W-:Y:S01]  /*9670*/  @P2 MUFU.RCP R14, R7 ;  /* 0x00000007000e2308 */ /* 0x000fe20000001000 */
[----:B0-----:R-:W-:-:S04]  /*9680*/  @P0 FMUL.FTZ R3, R3, 0.69314718246459960938 ;  /* 0x3f31721803030820 */ /* 0x001fc80000410000 */
[----:B------:R-:W-:Y:S02]  /*9690*/  @P0 FFMA.FTZ R76, R0, R75, R3 ;  /* 0x0000004b004c0223 */ /* 0x000fe40000010003 */
[----:B------:R-:W0:Y:S01]  /*96a0*/  LDC R0, c[0x0][0xbe8] ;  /* 0x0002fa00ff007b82 */ /* 0x000e220000000800 */
[----:B------:R3:W4:Y:S01]  /*96b0*/  @P0 MUFU.RCP R15, R8 ;  /* 0x00000008000f0308 */ /* 0x0007220000001000 */
[----:B-1----:R-:W-:-:S04]  /*96c0*/  @P2 FMUL.FTZ R3, R4, 0.69314718246459960938 ;  /* 0x3f31721804032820 */ /* 0x002fc80000410000 */
[----:B------:R-:W-:Y:S01]  /*96d0*/  @P2 FFMA.FTZ R77, R74, R72, R3 ;  /* 0x000000484a4d2223 */ /* 0x000fe20000010003 */
[----:B------:R-:W-:Y:S02]  /*96e0*/  WARPGROUP.DEPBAR.LE gsb0, 0x0 ;  /* 0x00008000000079c5 */ /* 0x000fe40000010000 */
[----:B------:R-:W-:-:S06]  /*96f0*/  WARPGROUP.ARRIVE ;  /* 0x00000000000079c5 */ /* 0x000fcc0000000000 */
[----:B------:R-:W-:Y:S01]  /*9700*/  HGMMA.64x96x16.F32.BF16 R24, gdesc[UR8].tnspB, R24, gsb0 ;  /* 0x41600000081879f0 */ /* 0x000fe20008001818 */
[----:B------:R-:W-:Y:S02]  /*9710*/  UIADD3 UR8, UR6, 0x300, URZ ;  /* 0x0000030006087890 */ /* 0x000fe4000fffe03f */
[----:B------:R-:W-:Y:S01]  /*9720*/  UIADD3 UR10, UR4, 0x80, URZ ;  /* 0x00000080040a7890 */ /* 0x000fe2000fffe03f */
[----:B------:R-:W-:Y:S01]  /*9730*/  UMOV UR9, 0xc0000010 ;  /* 0xc000001000097882 */ /* 0x000fe20000000000 */
[----:B------:R-:W-:Y:S01]  /*9740*/  UMOV UR11, 0x80000020 ;  /* 0x80000020000b7882 */ /* 0x000fe20000000000 */
        /* <DEDUP_REMOVED lines=35> */
[----:B------:R-:W-:-:S03]  /*9980*/  UIADD3 UR6, UR4, 0x200, URZ ;  /* 0x0000020004067890 */ /* 0x000fc6000fffe03f */
[----:B------:R-:W-:Y:S01]  /*9990*/  UMOV UR4, UR7 ;  /* 0x0000000700047c82 */ /* 0x000fe20008000000 */
[----:B------:R-:W-:Y:S01]  /*99a0*/  UMOV UR7, 0x80000020 ;  /* 0x8000002000077882 */ /* 0x000fe20000000000 */
[----:B------:R-:W-:Y:S02]  /*99b0*/  WARPGROUP.DEPBAR.LE gsb0, 0x0 ;  /* 0x00008000000079c5 */ /* 0x000fe40000010000 */
[----:B------:R-:W-:-:S06]  /*99c0*/  WARPGROUP.ARRIVE ;  /* 0x00000000000079c5 */ /* 0x000fcc0000000000 */
[----:B------:R-:W-:Y:S01]  /*99d0*/  HGMMA.64x96x16.F32.BF16 R24, gdesc[UR8].tnspB, R24, gsb0 ;  /* 0x41600000081879f0 */ /* 0x000fe20008001818 */
[----:B------:R-:W-:Y:S01]  /*99e0*/  UMOV UR8, UR37 ;  /* 0x0000002500087c82 */ /* 0x000fe20008000000 */
[----:B--2---:R-:W-:Y:S01]  /*99f0*/  UMOV UR9, UR5 ;  /* 0x0000000500097c82 */ /* 0x004fe20008000000 */
[----:B------:R-:W-:Y:S01]  /*9a00*/  UIADD3 UR5, -UR15, URZ, URZ ;  /* 0x0000003f0f057290 */ /* 0x000fe2000fffe13f */
[----:B------:R-:W-:Y:S01]  /*9a10*/  IMAD.U32 R20, RZ, RZ, UR8 ;  /* 0x00000008ff147e24 */ /* 0x000fe2000f8e00ff */
[----:B------:R-:W-:Y:S01]  /*9a20*/  ULDC.64 UR10, c[0x0][0xb90] ;  /* 0x0002e400000a7ab9 */ /* 0x000fe20000000a00 */
[----:B------:R-:W-:Y:S01]  /*9a30*/  IMAD.U32 R21, RZ, RZ, UR9 ;  /* 0x00000009ff157e24 */ /* 0x000fe2000f8e00ff */
[----:B------:R-:W-:-:S03]  /*9a40*/  UIMAD UR13, UR13, UR5, UR17 ;  /* 0x000000050d0d72a4 */ /* 0x000fc6000f8e0211 */
[----:B------:R-:W-:Y:S01]  /*9a50*/  UMOV UR5, 0xc0000010 ;  /* 0xc000001000057882 */ /* 0x000fe20000000000 */
[--C-:B------:R-:W-:Y:S01]  /*9a60*/  IMAD.WIDE R88, R156, 0x2, R20.reuse ;  /* 0x000000029c587825 */ /* 0x100fe200078e0214 */
[----:B------:R-:W-:Y:S02]  /*9a70*/  USHF.R.S32.HI UR14, URZ, 0x1f, UR13 ;  /* 0x0000001f3f0e7899 */ /* 0x000fe4000801140d */
[----:B------:R-:W-:Y:S01]  /*9a80*/  UIMAD.WIDE.U32 UR8, UR13, UR10, URZ ;  /* 0x0000000a0d0872a5 */ /* 0x000fe2000f8e003f */
[----:B------:R-:W-:Y:S01]  /*9a90*/  IMAD.WIDE R20, R5, 0x2, R20 ;  /* 0x0000000205147825 */ /* 0x000fe200078e0214 */
[C---:B------:R-:W-:Y:S01]  /*9aa0*/  IADD3 R10, P2, R88.reuse, 0x6000, RZ ;  /* 0x00006000580a7810 */ /* 0x040fe20007f5e0ff */
[----:B------:R-:W-:Y:S01]  /*9ab0*/  UIMAD UR10, UR14, UR10, URZ ;  /* 0x0000000a0e0a72a4 */ /* 0x000fe2000f8e023f */
[----:B------:R-:W-:Y:S02]  /*9ac0*/  LOP3.LUT R3, R88, 0x180, RZ, 0xc0, !PT ;  /* 0x0000018058037812 */ /* 0x000fe400078ec0ff */
[----:B------:R-:W-:Y:S01]  /*9ad0*/  LOP3.LUT R5, R10, 0x180, RZ, 0xc0, !PT ;  /* 0x000001800a057812 */ /* 0x000fe200078ec0ff */
[----:B------:R-:W-:Y:S01]  /*9ae0*/  IMAD.X R79, RZ, RZ, R89, P2 ;  /* 0x000000ffff4f7224 */ /* 0x000fe200010e0659 */
[----:B0-----:R-:W-:Y:S01]  /*9af0*/  ISETP.NE.AND P2, PT, R0, 0x1, PT ;  /* 0x000000010000780c */ /* 0x001fe20003f45270 */
[----:B------:R-:W-:Y:S01]  /*9b00*/  UIMAD UR10, UR13, UR11, UR10 ;  /* 0x0000000b0d0a72a4 */ /* 0x000fe2000f8e020a */
[----:B------:R-:W-:Y:S01]  /*9b10*/  SHF.R.U64 R3, R3, 0x3, RZ ;  /* 0x0000000303037819 */ /* 0x000fe200000012ff */
[----:B------:R-:W-:Y:S01]  /*9b20*/  IMAD.U32 R12, RZ, RZ, UR8 ;  /* 0x00000008ff0c7e24 */ /* 0x000fe2000f8e00ff */
[C---:B------:R-:W-:Y:S01]  /*9b30*/  IADD3 R87, P0, R88.reuse, 0x6020, RZ ;  /* 0x0000602058577810 */ /* 0x040fe20007f1e0ff */
[----:B------:R-:W-:Y:S01]  /*9b40*/  UIADD3 UR8, UR9, UR10, URZ ;  /* 0x0000000a09087290 */ /* 0x000fe2000fffe03f */
[C---:B---3--:R-:W-:Y:S01]  /*9b50*/  IADD3 R8, P3, R88.reuse, 0x3020, RZ ;  /* 0x0000302058087810 */ /* 0x048fe20007f7e0ff */
[----:B------:R-:W-:Y:S01]  /*9b60*/  IMAD.U32 R13, RZ, RZ, UR9 ;  /* 0x00000009ff0d7e24 */ /* 0x000fe2000f8e00ff */
[----:B------:R-:W-:-:S02]  /*9b70*/  IADD3 R6, P4, R88, 0x3000, RZ ;  /* 0x0000300058067810 */ /* 0x000fc40007f9e0ff */
[----:B------:R-:W-:Y:S01]  /*9b80*/  IADD3 R4, P5, R88, 0x20, RZ ;  /* 0x0000002058047810 */ /* 0x000fe20007fbe0ff */
[--C-:B------:R-:W-:Y:S01]  /*9b90*/  IMAD.X R85, RZ, RZ, R89.reuse, P3 ;  /* 0x000000ffff557224 */ /* 0x100fe200018e0659 */
[----:B------:R-:W-:Y:S01]  /*9ba0*/  LOP3.LUT R88, R3, R88, RZ, 0x3c, !PT ;  /* 0x0000005803587212 */ /* 0x000fe200078e3cff */
[----:B------:R-:W0:Y:S01]  /*9bb0*/  @P2 LDC R90, c[0x0][0xbec] ;  /* 0x0002fb00ff5a2b82 */ /* 0x000e220000000800 */
[----:B------:R-:W-:Y:S01]  /*9bc0*/  SHF.R.U64 R3, R5, 0x3, RZ ;  /* 0x0000000305037819 */ /* 0x000fe200000012ff */
[--C-:B------:R-:W-:Y:S01]  /*9bd0*/  IMAD.X R81, RZ, RZ, R89.reuse, P4 ;  /* 0x000000ffff517224 */ /* 0x100fe200020e0659 */
[----:B------:R-:W-:Y:S01]  /*9be0*/  LOP3.LUT R5, R6, 0x180, RZ, 0xc0, !PT ;  /* 0x0000018006057812 */ /* 0x000fe200078ec0ff */
[----:B------:R-:W-:Y:S01]  /*9bf0*/  IMAD.X R83, RZ, RZ, R89, P5 ;  /* 0x000000ffff537224 */ /* 0x000fe200028e0659 */
[----:B------:R-:W-:Y:S01]  /*9c00*/  LOP3.LUT R78, R3, R10, RZ, 0x3c, !PT ;  /* 0x0000000a034e7212 */ /* 0x000fe200078e3cff */
[----:B------:R-:W-:Y:S01]  /*9c10*/  IMAD.U32 R13, RZ, RZ, UR8 ;  /* 0x00000008ff0d7e24 */ /* 0x000fe2000f8e00ff */
[----:B------:R-:W-:Y:S01]  /*9c20*/  LOP3.LUT R3, R4, 0x180, RZ, 0xc0, !PT ;  /* 0x0000018004037812 */ /* 0x000fe200078ec0ff */
[----:B------:R-:W1:Y:S01]  /*9c30*/  @P2 LDC R91, c[0x0][0xbf0] ;  /* 0x0002fc00ff5b2b82 */ /* 0x000e620000000800 */
[----:B------:R-:W-:Y:S01]  /*9c40*/  LOP3.LUT R86, R87, 0x180, RZ, 0xc0, !PT ;  /* 0x0000018057567812 */ /* 0x000fe200078ec0ff */
[----:B------:R-:W-:Y:S01]  /*9c50*/  ULDC.64 UR8, c[0x0][0xae8] ;  /* 0x0002ba0000087ab9 */ /* 0x000fe20000000a00 */
[----:B------:R-:W-:-:S02]  /*9c60*/  SHF.R.U64 R3, R3, 0x3, RZ ;  /* 0x0000000303037819 */ /* 0x000fc400000012ff */
[----:B------:R-:W-:Y:S02]  /*9c70*/  SHF.R.U64 R5, R5, 0x3, RZ ;  /* 0x0000000305057819 */ /* 0x000fe400000012ff */
[----:B------:R-:W-:Y:S01]  /*9c80*/  LOP3.LUT R82, R3, R4, RZ, 0x3c, !PT ;  /* 0x0000000403527212 */ /* 0x000fe200078e3cff */
[----:B------:R-:W-:Y:S01]  /*9c90*/  IMAD R3, RZ, RZ, -UR17 ;  /* 0x80000011ff037e24 */ /* 0x000fe2000f8e02ff */
[----:B------:R-:W-:Y:S02]  /*9ca0*/  R2UR UR10, R19 ;  /* 0x00000000130a72ca */ /* 0x000fe400000e0000 */
[----:B------:R-:W-:Y:S01]  /*9cb0*/  IADD3 R19, P6, R20, 0x7800, RZ ;  /* 0x0000780014137810 */ /* 0x000fe20007fde0ff */
[----:B----4-:R-:W-:Y:S01]  /*9cc0*/  IMAD R3, R22, R3, UR16 ;  /* 0x0000001016037e24 */ /* 0x010fe2000f8e0203 */
[----:B------:R-:W-:Y:S01]  /*9cd0*/  LOP3.LUT R75, R20, 0x180, RZ, 0xc0, !PT ;  /* 0x00000180144b7812 */ /* 0x000fe200078ec0ff */
[----:B------:R-:W2:Y:S01]  /*9ce0*/  LDC.64 R22, c[0x0][0xb98] ;  /* 0x0002e600ff167b82 */ /* 0x000ea20000000a00 */
[----:B------:R-:W-:Y:S01]  /*9cf0*/  SHF.R.U64 R86, R86, 0x3, RZ ;  /* 0x0000000356567819 */ /* 0x000fe200000012ff */
[----:B------:R-:W-:Y:S01]  /*9d00*/  IMAD R93, R3, 0xc0, R155 ;  /* 0x000000c0035d7824 */ /* 0x000fe200078e029b */
[----:B------:R-:W-:-:S02]  /*9d10*/  LOP3.LUT R80, R5, R6, RZ, 0x3c, !PT ;  /* 0x0000000605507212 */ /* 0x000fc400078e3cff */
[----:B------:R-:W-:Y:S02]  /*9d20*/  LOP3.LUT R6, R19, 0x180, RZ, 0xc0, !PT ;  /* 0x0000018013067812 */ /* 0x000fe400078ec0ff */
[----:B------:R-:W-:Y:S02]  /*9d30*/  SHF.R.U64 R75, R75, 0x3, RZ ;  /* 0x000000034b4b7819 */ /* 0x000fe400000012ff */
[----:B------:R-:W-:Y:S01]  /*9d40*/  LOP3.LUT R86, R86, R87, RZ, 0x3c, !PT ;  /* 0x0000005756567212 */ /* 0x000fe200078e3cff */
[----:B------:R-:W-:Y:S01]  /*9d50*/  IMAD.X R87, RZ, RZ, R89, P0 ;  /* 0x000000ffff577224 */ /* 0x000fe200000e0659 */
[----:B------:R-:W-:Y:S02]  /*9d60*/  SHF.R.U64 R6, R6, 0x3, RZ ;  /* 0x0000000306067819 */ /* 0x000fe400000012ff */
[C---:B------:R-:W-:Y:S02]  /*9d70*/  IADD3 R73, P0, R20.reuse, 0x1800, RZ ;  /* 0x0000180014497810 */ /* 0x040fe40007f1e0ff */
[----:B------:R-:W-:-:S02]  /*9d80*/  IADD3 R11, P3, R20, 0x3000, RZ ;  /* 0x00003000140b7810 */ /* 0x000fc40007f7e0ff */
[C---:B------:R-:W-:Y:S02]  /*9d90*/  IADD3 R9, P4, R20.reuse, 0x4800, RZ ;  /* 0x0000480014097810 */ /* 0x040fe40007f9e0ff */
[----:B------:R-:W-:Y:S02]  /*9da0*/  IADD3 R5, P5, R20, 0x6000, RZ ;  /* 0x0000600014057810 */ /* 0x000fe40007fbe0ff */
[----:B------:R-:W-:Y:S01]  /*9db0*/  LOP3.LUT R74, R75, R20, RZ, 0x3c, !PT ;  /* 0x000000144b4a7212 */ /* 0x000fe200078e3cff */
[----:B0-----:R-:W-:Y:S01]  /*9dc0*/  @P2 IMAD.HI.U32 R20, R93, R90, RZ ;  /* 0x0000005a5d142227 */ /* 0x001fe200078e00ff */
[----:B------:R-:W-:Y:S02]  /*9dd0*/  LOP3.LUT R6, R6, R19, RZ, 0x3c, !PT ;  /* 0x0000001306067212 */ /* 0x000fe400078e3cff */
[----:B------:R-:W-:Y:S01]  /*9de0*/  MOV R19, R86 ;  /* 0x0000005600137202 */ /* 0x000fe20000000f00 */
[----:B------:R-:W-:Y:S01]  /*9df0*/  IMAD.MOV.U32 R87, RZ, RZ, R93 ;  /* 0x000000ffff577224 */ /* 0x000fe200078e005d */
[----:B-1----:R-:W-:Y:S01]  /*9e00*/  @P2 SHF.R.U32.HI R87, RZ, R91, R20 ;  /* 0x0000005bff572219 */ /* 0x002fe20000011614 */
[----:B------:R-:W-:Y:S01]  /*9e10*/  IMAD.U32 R20, RZ, RZ, UR12 ;  /* 0x0000000cff147e24 */ /* 0x000fe2000f8e00ff */
[----:B------:R-:W-:Y:S01]  /*9e20*/  LOP3.LUT R7, R8, 0x180, RZ, 0xc0, !PT ;  /* 0x0000018008077812 */ /* 0x000fe200078ec0ff */
[----:B--2---:R-:W-:Y:S01]  /*9e30*/  IMAD.WIDE.U32 R12, R22, UR15, R12 ;  /* 0x0000000f160c7c25 */ /* 0x004fe2000f8e000c */
[----:B------:R-:W-:-:S02]  /*9e40*/  LOP3.LUT R72, R73, 0x180, RZ, 0xc0, !PT ;  /* 0x0000018049487812 */ /* 0x000fc400078ec0ff */
[----:B------:R-:W-:Y:S01]  /*9e50*/  SHF.R.U64 R7, R7, 0x3, RZ ;  /* 0x0000000307077819 */ /* 0x000fe200000012ff */
[----:B------:R-:W-:Y:S01]  /*9e60*/  @!P1 VIADD R20, R20, 0x31c60 ;  /* 0x00031c6014149836 */ /* 0x000fe20000000000 */
[----:B------:R-:W-:Y:S01]  /*9e70*/  MOV R80, R80 ;  /* 0x0000005000507202 */ /* 0x000fe20000000f00 */
[----:B------:R-:W-:Y:S01]  /*9e80*/  IMAD.MOV R91, RZ, RZ, -R87 ;  /* 0x000000ffff5b7224 */ /* 0x000fe200078e0a57 */
[----:B------:R-:W-:Y:S01]  /*9e90*/  LOP3.LUT R84, R7, R8, RZ, 0x3c, !PT ;  /* 0x0000000807547212 */ /* 0x000fe200078e3cff */
[----:B------:R-:W-:Y:S01]  /*9ea0*/  IMAD.X R7, RZ, RZ, R21, P6 ;  /* 0x000000ffff077224 */ /* 0x000fe200030e0615 */
[----:B------:R-:W-:Y:S01]  /*9eb0*/  @!P1 PRMT R20, RZ, 0x654, R20 ;  /* 0x00000654ff149816 */ /* 0x000fe20000000014 */
[----:B------:R-:W-:Y:S01]  /*9ec0*/  IMAD R91, R0, R91, R93 ;  /* 0x0000005b005b7224 */ /* 0x000fe200078e025d */
[----:B------:R-:W-:Y:S01]  /*9ed0*/  SHF.R.U64 R72, R72, 0x3, RZ ;  /* 0x0000000348487819 */ /* 0x000fe200000012ff */
[----:B------:R-:W-:Y:S01]  /*9ee0*/  IMAD.MOV.U32 R75, RZ, RZ, R21 ;  /* 0x000000ffff4b7224 */ /* 0x000fe200078e0015 */
[----:B------:R-:W-:-:S02]  /*9ef0*/  LOP3.LUT R10, R11, 0x180, RZ, 0xc0, !PT ;  /* 0x000001800b0a7812 */ /* 0x000fc400078ec0ff */
[----:B------:R-:W-:Y:S01]  /*9f00*/  LOP3.LUT R8, R9, 0x180, RZ, 0xc0, !PT ;  /* 0x0000018009087812 */ /* 0x000fe200078ec0ff */
[----:B------:R-:W-:Y:S02]  /*9f10*/  WARPGROUP.DEPBAR.LE gsb0, 0x0 ;  /* 0x00008000000079c5 */ /* 0x000fe40000010000 */
[----:B------:R-:W-:Y:S01]  /*9f20*/  WARPGROUP.ARRIVE ;  /* 0x00000000000079c5 */ /* 0x000fe20000000000 */
[----:B------:R-:W-:Y:S02]  /*9f30*/  LOP3.LUT R4, R5, 0x180, RZ, 0xc0, !PT ;  /* 0x0000018005047812 */ /* 0x000fe400078ec0ff */
[----:B------:R-:W-:Y:S02]  /*9f40*/  MOV R81, R82 ;  /* 0x0000005200517202 */ /* 0x000fe40000000f00 */
[----:B------:R-:W-:Y:S01]  /*9f50*/  LOP3.LUT R72, R72, R73, RZ, 0x3c, !PT ;  /* 0x0000004948487212 */ /* 0x000fe200078e3cff */
[----:B------:R-:W-:Y:S01]  /*9f60*/  HGMMA.64x96x16.F32.BF16 R24, gdesc[UR4].tnspB, R24, gsb0 ;  /* 0x41600000041879f0 */ /* 0x000fe20008001818 */
[----:B------:R-:W-:Y:S01]  /*9f70*/  USHF.R.S32.HI UR7, URZ, 0x1f, UR15 ;  /* 0x0000001f3f077899 */ /* 0x000fe2000801140f */
[----:B------:R-:W-:Y:S01]  /*9f80*/  SHF.R.U64 R10, R10, 0x3, RZ ;  /* 0x000000030a0a7819 */ /* 0x000fe200000012ff */
[----:B------:R-:W-:Y:S01]  /*9f90*/  IMAD.X R73, RZ, RZ, R21, P0 ;  /* 0x000000ffff497224 */ /* 0x000fe200000e0615 */
[----:B------:R-:W-:Y:S01]  /*9fa0*/  SHF.R.U64 R8, R8, 0x3, RZ ;  /* 0x0000000308087819 */ /* 0x000fe200000012ff */
[----:B------:R-:W-:Y:S01]  /*9fb0*/  ULDC.64 UR4, c[0x0][0xb88] ;  /* 0x0002e20000047ab9 */ /* 0x000fe20000000a00 */
[----:B------:R-:W-:Y:S01]  /*9fc0*/  SHF.R.U64 R4, R4, 0x3, RZ ;  /* 0x0000000304047819 */ /* 0x000fe200000012ff */
[----:B------:R-:W-:Y:S01]  /*9fd0*/  IMAD R82, R22, UR7, RZ ;  /* 0x0000000716527c24 */ /* 0x000fe2000f8e02ff */
[----:B------:R-:W-:Y:S01]  /*9fe0*/  SHF.R.S32.HI R93, RZ, 0x1f, R87 ;  /* 0x0000001fff5d7819 */ /* 0x000fe20000011457 */
[----:B------:R-:W-:Y:S01]  /*9ff0*/  ULDC UR6, c[0x0][0xa88] ;  /* 0x0002a20000067ab9 */ /* 0x000fe20000000800 */
[----:B------:R-:W-:Y:S01]  /*a000*/  SHF.R.S32.HI R90, RZ, 0x1f, R91 ;  /* 0x0000001fff5a7819 */ /* 0x000fe2000001145b */
[----:B------:R-:W-:Y:S01]  /*a010*/  IMAD R92, R23, UR15, R82 ;  /* 0x0000000f175c7c24 */ /* 0x000fe2000f8e0252 */
[----:B------:R-:W-:-:S02]  /*a020*/  IADD3 R12, P0, R87, R12, RZ ;  /* 0x0000000c570c7210 */ /* 0x000fc40007f1e0ff */
[----:B------:R-:W-:Y:S01]  /*a030*/  LOP3.LUT R10, R10, R11, RZ, 0x3c, !PT ;  /* 0x0000000b0a0a7212 */ /* 0x000fe200078e3cff */
[--C-:B------:R-:W-:Y:S01]  /*a040*/  IMAD.X R11, RZ, RZ, R21.reuse, P3 ;  /* 0x000000ffff0b7224 */ /* 0x100fe200018e0615 */
[----:B------:R-:W-:Y:S01]  /*a050*/  LOP3.LUT R8, R8, R9, RZ, 0x3c, !PT ;  /* 0x0000000908087212 */ /* 0x000fe200078e3cff */
[--C-:B------:R-:W-:Y:S01]  /*a060*/  IMAD.X R9, RZ, RZ, R21.reuse, P4 ;  /* 0x000000ffff097224 */ /* 0x100fe200020e0615 */
[----:B------:R-:W-:Y:S01]  /*a070*/  LOP3.LUT R4, R4, R5, RZ, 0x3c, !PT ;  /* 0x0000000504047212 */ /* 0x000fe200078e3cff */
[----:B------:R-:W-:Y:S01]  /*a080*/  IMAD.X R5, RZ, RZ, R21, P5 ;  /* 0x000000ffff057224 */ /* 0x000fe200028e0615 */
[----:B------:R-:W-:Y:S01]  /*a090*/  MOV R78, R78 ;  /* 0x0000004e004e7202 */ /* 0x000fe20000000f00 */
[----:B------:R-:W-:Y:S01]  /*a0a0*/  IMAD R90, R90, UR4, RZ ;  /* 0x000000045a5a7c24 */ /* 0x000fe2000f8e02ff */
[----:B------:R-:W-:Y:S02]  /*a0b0*/  MOV R79, R84 ;  /* 0x00000054004f7202 */ /* 0x000fe40000000f00 */
[----:B------:R-:W-:-:S02]  /*a0c0*/  MOV R21, R88 ;  /* 0x0000005800157202 */ /* 0x000fc40000000f00 */
[----:B------:R-:W-:Y:S02]  /*a0d0*/  IADD3.X R13, R93, R13, R92, P0, !PT ;  /* 0x0000000d5d0d7210 */ /* 0x000fe400007fe45c */
[----:B------:R-:W-:Y:S01]  /*a0e0*/  LOP3.LUT P0, RZ, R149, 0x3, RZ, 0xc0, !PT ;  /* 0x0000000395ff7812 */ /* 0x000fe2000780c0ff */
[----:B------:R-:W-:Y:S01]  /*a0f0*/  IMAD.WIDE.U32 R12, R91, UR4, R12 ;  /* 0x000000045b0c7c25 */ /* 0x000fe2000f8e000c */
        /* <DEDUP_REMOVED lines=29> */
[----:B------:R-:W-:Y:S01]  /*a2d0*/  FMUL.FTZ R30, R30, R14 ;  /* 0x0000000e1e1e7220 */ /* 0x000fe20000410000 */
[----:B------:R-:W-:-:S02]  /*a2e0*/  IMAD R49, R91, UR5, R90 ;  /* 0x000000055b317c24 */ /* 0x000fc4000f8e025a */
[-C--:B------:R-:W-:Y:S01]  /*a2f0*/  FMUL.FTZ R31, R35, R14.reuse ;  /* 0x0000000e231f7220 */ /* 0x080fe20000410000 */
[----:B------:R-:W-:Y:S02]  /*a300*/  IMAD R57, R3, 0xc0, R154 ;  /* 0x000000c003397824 */ /* 0x000fe400078e029a */
[-C--:B------:R-:W-:Y:S01]  /*a310*/  FMUL.FTZ R35, R39, R14.reuse ;  /* 0x0000000e27237220 */ /* 0x080fe20000410000 */
[----:B------:R-:W-:Y:S01]  /*a320*/  FMUL.FTZ R52, R50, R14 ;  /* 0x0000000e32347220 */ /* 0x000fe20000410000 */
[----:B------:R-:W-:Y:S01]  /*a330*/  F2FP.BF16.F32.PACK_AB R24, R25, R24 ;  /* 0x000000181918723e */ /* 0x000fe200000010ff */
[----:B------:R-:W-:Y:S01]  /*a340*/  FMUL.FTZ R39, R43, R14 ;  /* 0x0000000e2b277220 */ /* 0x000fe20000410000 */
[----:B------:R-:W-:Y:S01]  /*a350*/  F2FP.BF16.F32.PACK_AB R25, R15, R26 ;  /* 0x0000001a0f19723e */ /* 0x000fe200000010ff */
[----:B------:R-:W-:Y:S01]  /*a360*/  ULDC.64 UR4, c[0x0][0xb50] ;  /* 0x0002d40000047ab9 */ /* 0x000fe20000000a00 */
[----:B------:R-:W-:Y:S02]  /*a370*/  IMAD R50, R0, UR6, RZ ;  /* 0x0000000600327c24 */ /* 0x000fe4000f8e02ff */
[----:B------:R-:W-:Y:S01]  /*a380*/  FMUL.FTZ R43, R47, R14 ;  /* 0x0000000e2f2b7220 */ /* 0x000fe20000410000 */
[----:B------:R-:W-:Y:S01]  /*a390*/  F2FP.BF16.F32.PACK_AB R27, R27, R30 ;  /* 0x0000001e1b1b723e */ /* 0x000fe200000010ff */
[----:B------:R-:W-:-:S02]  /*a3a0*/  VIADD R15, R57, 0x8 ;  /* 0x00000008390f7836 */ /* 0x000fc40000000000 */
[-C--:B------:R-:W-:Y:S01]  /*a3b0*/  FMUL.FTZ R34, R34, R14.reuse ;  /* 0x0000000e22227220 */ /* 0x080fe20000410000 */
[----:B------:R-:W-:Y:S02]  /*a3c0*/  IMAD.IADD R13, R13, 0x1, R49 ;  /* 0x000000010d0d7824 */ /* 0x000fe400078e0231 */
[-C--:B------:R-:W-:Y:S01]  /*a3d0*/  FMUL.FTZ R38, R38, R14.reuse ;  /* 0x0000000e26267220 */ /* 0x080fe20000410000 */
[----:B------:R-:W-:Y:S01]  /*a3e0*/  FMUL.FTZ R47, R51, R14 ;  /* 0x0000000e332f7220 */ /* 0x000fe20000410000 */
[----:B------:R-:W-:Y:S01]  /*a3f0*/  F2FP.BF16.F32.PACK_AB R26, R83, R84 ;  /* 0x00000054531a723e */ /* 0x000fe200000010ff */
[----:B------:R-:W-:Y:S01]  /*a400*/  BAR.SYNC.DEFER_BLOCKING 0x1, 0x180 ;  /* 0x0046000000007b1d */ /* 0x000fe20000010000 */
[----:B------:R-:W-:Y:S01]  /*a410*/  LEA R30, P3, R12, UR4, 0x2 ;  /* 0x000000040c1e7c11 */ /* 0x000fe2000f8610ff */
        /* <DEDUP_REMOVED lines=8> */
[----:B------:R-:W-:Y:S01]  /*a4a0*/  ISETP.GE.OR P1, PT, R57, R50, P0 ;  /* 0x000000323900720c */ /* 0x000fe20000726670 */
[-C--:B------:R-:W-:Y:S01]  /*a4b0*/  FMUL.FTZ R61, R67, R14.reuse ;  /* 0x0000000e433d7220 */ /* 0x080fe20000410000 */
[-C--:B------:R-:W-:Y:S01]  /*a4c0*/  FMUL.FTZ R62, R66, R14.reuse ;  /* 0x0000000e423e7220 */ /* 0x080fe20000410000 */
[-C--:B------:R-:W-:Y:S01]  /*a4d0*/  FMUL.FTZ R63, R71, R14.reuse ;  /* 0x0000000e473f7220 */ /* 0x080fe20000410000 */
[----:B------:R-:W-:Y:S01]  /*a4e0*/  FMUL.FTZ R70, R70, R14 ;  /* 0x0000000e46467220 */ /* 0x000fe20000410000 */
[----:B------:R-:W-:Y:S01]  /*a4f0*/  ISETP.GE.OR P0, PT, R15, R50, P0 ;  /* 0x000000320f00720c */ /* 0x000fe20000706670 */
[----:B------:R-:W-:Y:S01]  /*a500*/  SHFL.IDX PT, R48, R30, RZ, 0x1c1f ;  /* 0x001c1fff1e307589 */ /* 0x000fe200000e0000 */
[----:B------:R-:W-:-:S02]  /*a510*/  LEA.HI.X R64, R12, UR5, R13, 0x2, P3 ;  /* 0x000000050c407c11 */ /* 0x000fc400098f140d */
[----:B------:R-:W-:Y:S01]  /*a520*/  F2FP.BF16.F32.PACK_AB R12, R85, R86 ;  /* 0x00000056550c723e */ /* 0x000fe200000010ff */
[----:B------:R0:W-:Y:S01]  /*a530*/  SHFL.IDX PT, R56, R30, 0x1, 0x1c1f ;  /* 0x003c1f001e387f89 */ /* 0x0001e200000e0000 */
[----:B------:R-:W-:Y:S02]  /*a540*/  F2FP.BF16.F32.PACK_AB R13, R31, R34 ;  /* 0x000000221f0d723e */ /* 0x000fe400000010ff */
[----:B------:R-:W-:Y:S01]  /*a550*/  F2FP.BF16.F32.PACK_AB R14, R87, R88 ;  /* 0x00000058570e723e */ /* 0x000fe200000010ff */
[----:B------:R1:W-:Y:S01]  /*a560*/  STSM.16.M88.4 [R21], R24 ;  /* 0x0000001815007844 */ /* 0x0003e20000000200 */
[----:B------:R-:W-:Y:S02]  /*a570*/  F2FP.BF16.F32.PACK_AB R15, R35, R38 ;  /* 0x00000026230f723e */ /* 0x000fe400000010ff */
[----:B------:R-:W-:Y:S01]  /*a580*/  F2FP.BF16.F32.PACK_AB R22, R22, R23 ;  /* 0x000000171616723e */ /* 0x000fe200000010ff */
[----:B------:R-:W2:Y:S01]  /*a590*/  SHFL.IDX PT, R49, R64, RZ, 0x1c1f ;  /* 0x001c1fff40317589 */ /* 0x000ea200000e0000 */
[----:B------:R-:W-:-:S02]  /*a5a0*/  F2FP.BF16.F32.PACK_AB R20, R20, R89 ;  /* 0x000000591414723e */ /* 0x000fc400000010ff */
[----:B------:R-:W-:Y:S01]  /*a5b0*/  F2FP.BF16.F32.PACK_AB R23, R43, R46 ;  /* 0x0000002e2b17723e */ /* 0x000fe200000010ff */
[----:B------:R-:W-:Y:S01]  /*a5c0*/  STSM.16.M88.4 [R81], R12 ;  /* 0x0000000c51007844 */ /* 0x000fe20000000200 */
[----:B0-----:R-:W-:Y:S02]  /*a5d0*/  F2FP.BF16.F32.PACK_AB R30, R32, R41 ;  /* 0x00000029201e723e */ /* 0x001fe400000010ff */
[----:B------:R-:W-:Y:S01]  /*a5e0*/  F2FP.BF16.F32.PACK_AB R31, R59, R60 ;  /* 0x0000003c3b1f723e */ /* 0x000fe200000010ff */
[----:B------:R-:W0:Y:S01]  /*a5f0*/  SHFL.IDX PT, R57, R64, 0x1, 0x1c1f ;  /* 0x003c1f0040397f89 */ /* 0x000e2200000e0000 */
[----:B------:R-:W-:Y:S02]  /*a600*/  F2FP.BF16.F32.PACK_AB R32, R33, R40 ;  /* 0x000000282120723e */ /* 0x000fe400000010ff */
[----:B------:R-:W-:Y:S02]  /*a610*/  F2FP.BF16.F32.PACK_AB R33, R61, R62 ;  /* 0x0000003e3d21723e */ /* 0x000fe400000010ff */
[----:B-1----:R-:W-:-:S02]  /*a620*/  F2FP.BF16.F32.PACK_AB R21, R39, R42 ;  /* 0x0000002a2715723e */ /* 0x002fc400000010ff */
[----:B------:R-:W-:Y:S02]  /*a630*/  F2FP.BF16.F32.PACK_AB R26, R28, R45 ;  /* 0x0000002d1c1a723e */ /* 0x000fe400000010ff */
        /* <DEDUP_REMOVED lines=8> */
[----:B------:R-:W-:Y:S01]  /*a6c0*/  F2FP.BF16.F32.PACK_AB R35, R63, R70 ;  /* 0x000000463f23723e */ /* 0x000fe200000010ff */
[----:B------:R3:W-:Y:S04]  /*a6d0*/  STSM.16.M88.4 [R78], R28 ;  /* 0x0000001c4e007844 */ /* 0x0007e80000000200 */
[----:B------:R4:W-:Y:S01]  /*a6e0*/  STSM.16.M88.4 [R19], R32 ;  /* 0x0000002013007844 */ /* 0x0009e20000000200 */
[----:B------:R-:W-:Y:S08]  /*a6f0*/  BAR.SYNC.DEFER_BLOCKING 0x1, 0x180 ;  /* 0x0046000000007b1d */ /* 0x000ff00000010000 */
[----:B-1----:R-:W1:Y:S08]  /*a700*/  @P2 LDC R25, c[0x0][0xbec] ;  /* 0x0002fb00ff192b82 */ /* 0x002e700000000800 */
[----:B---3--:R-:W3:Y:S01]  /*a710*/  @P2 LDC R28, c[0x0][0xbf0] ;  /* 0x0002fc00ff1c2b82 */ /* 0x008ee20000000800 */
[----:B------:R-:W-:Y:S01]  /*a720*/  IMAD R24, R147, 0x60, R148 ;  /* 0x0000006093187824 */ /* 0x000fe200078e0294 */
[----:B------:R-:W-:-:S06]  /*a730*/  UIMAD UR6, UR14, UR8, URZ ;  /* 0x000000080e0672a4 */ /* 0x000fcc000f8e023f */
[----:B------:R-:W4:Y:S01]  /*a740*/  LDC.64 R26, c[0x0][0xae0] ;  /* 0x0002b800ff1a7b82 */ /* 0x000f220000000a00 */
[----:B------:R-:W-:Y:S01]  /*a750*/  IMAD R24, R3, 0xc0, R24 ;  /* 0x000000c003187824 */ /* 0x000fe200078e0218 */
[----:B--2---:R2:W-:Y:S01]  /*a760*/  @!P1 ST.E desc[UR60][R48.64], R76 ;  /* 0x0000004c30009985 */ /* 0x0045e2000c10193c */
[----:B------:R-:W-:-:S03]  /*a770*/  UIMAD.WIDE.U32 UR4, UR13, UR8, URZ ;  /* 0x000000080d0472a5 */ /* 0x000fc6000f8e003f */
[----:B0-----:R2:W-:Y:S01]  /*a780*/  @!P0 ST.E desc[UR60][R56.64], R77 ;  /* 0x0000004d38008985 */ /* 0x0015e2000c10193c */
[----:B------:R-:W-:-:S03]  /*a790*/  UIMAD UR6, UR13, UR9, UR6 ;  /* 0x000000090d0672a4 */ /* 0x000fc6000f8e0206 */
[----:B------:R1:W5:Y:S01]  /*a7a0*/  LD.E.128 R52, desc[UR60][R4.64] ;  /* 0x0000003c04347980 */ /* 0x000362000c101d00 */
[----:B------:R-:W-:Y:S01]  /*a7b0*/  ULDC.64 UR8, c[0x0][0xaf0] ;  /* 0x0002bc0000087ab9 */ /* 0x000fe20000000a00 */
[----:B------:R-:W-:Y:S02]  /*a7c0*/  UIADD3 UR5, UR5, UR6, URZ ;  /* 0x0000000605057290 */ /* 0x000fe4000fffe03f */
[----:B------:R-:W-:Y:S01]  /*a7d0*/  UIMAD UR6, UR7, UR8, URZ ;  /* 0x00000008070672a4 */ /* 0x000fe2000f8e023f */
[----:B------:R0:W5:Y:S04]  /*a7e0*/  LD.E.128 R20, desc[UR60][R6.64] ;  /* 0x0000003c06147980 */ /* 0x000168000c101d00 */
[----:B------:R-:W5:Y:S01]  /*a7f0*/  LD.E.128 R40, desc[UR60][R74.64] ;  /* 0x0000003c4a287980 */ /* 0x000f62000c101d00 */
[----:B-1----:R-:W-:-:S03]  /*a800*/  @P2 IMAD.HI.U32 R5, R24, R25, RZ ;  /* 0x0000001918052227 */ /* 0x002fc600078e00ff */
[----:B------:R-:W5:Y:S01]  /*a810*/  LD.E.128 R36, desc[UR60][R72.64] ;  /* 0x0000003c48247980 */ /* 0x000f62000c101d00 */
[----:B------:R-:W-:Y:S01]  /*a820*/  IMAD.MOV.U32 R4, RZ, RZ, R24 ;  /* 0x000000ffff047224 */ /* 0x000fe200078e0018 */
[----:B---3--:R-:W-:Y:S01]  /*a830*/  @P2 SHF.R.U32.HI R4, RZ, R28, R5 ;  /* 0x0000001cff042219 */ /* 0x008fe20000011605 */
[----:B------:R-:W-:Y:S01]  /*a840*/  UIMAD UR6, UR15, UR9, UR6 ;  /* 0x000000090f0672a4 */ /* 0x000fe2000f8e0206 */
[----:B------:R-:W5:Y:S01]  /*a850*/  LD.E.128 R44, desc[UR60][R10.64] ;  /* 0x0000003c0a2c7980 */ /* 0x000f62000c101d00 */
[----:B------:R-:W-:Y:S01]  /*a860*/  UIMAD.WIDE.U32 UR4, UR15, UR8, UR4 ;  /* 0x000000080f0472a5 */ /* 0x000fe2000f8e0004 */
[--C-:B------:R-:W-:Y:S01]  /*a870*/  SHF.R.S32.HI R5, RZ, 0x1f, R4.reuse ;  /* 0x0000001fff057819 */ /* 0x100fe20000011404 */
[----:B0-----:R-:W-:Y:S01]  /*a880*/  IMAD.MOV R7, RZ, RZ, -R4 ;  /* 0x000000ffff077224 */ /* 0x001fe200078e0a04 */
[----:B------:R0:W5:Y:S01]  /*a890*/  LD.E.128 R12, desc[UR60][R8.64] ;  /* 0x0000003c080c7980 */ /* 0x000162000c101d00 */
[----:B------:R-:W-:Y:S02]  /*a8a0*/  UIADD3 UR5, UR5, UR6, URZ ;  /* 0x0000000605057290 */ /* 0x000fe4000fffe03f */
[----:B------:R-:W-:Y:S01]  /*a8b0*/  IMAD R7, R0, R7, R24 ;  /* 0x0000000700077224 */ /* 0x000fe200078e0218 */
[----:B------:R-:W-:Y:S01]  /*a8c0*/  @!PT LDS RZ, [RZ] ;  /* 0x00000000fffff984 */ /* 0x000fe20000000800 */
[----:B------:R-:W-:Y:S01]  /*a8d0*/  @!PT LDS RZ, [RZ] ;  /* 0x00000000fffff984 */ /* 0x000fe20000000800 */
[----:B------:R-:W-:Y:S01]  /*a8e0*/  @!PT LDS RZ, [RZ] ;  /* 0x00000000fffff984 */ /* 0x000fe20000000800 */
[----:B------:R-:W-:Y:S01]  /*a8f0*/  @!PT LDS RZ, [RZ] ;  /* 0x00000000fffff984 */ /* 0x000fe20000000800 */
[----:B------:R1:W-:Y:S06]  /*a900*/  MEMBAR.ALL.CTA ;  /* 0x0000000000007992 */ /* 0x0003ec0000008000 */
[----:B-1----:R-:W1:Y:S01]  /*a910*/  FENCE.VIEW.ASYNC.S ;  /* 0x00000000000073c6 */ /* 0x002e620000000000 */
[-C--:B----4-:R-:W-:Y:S01]  /*a920*/  IMAD R5, R5, R26.reuse, RZ ;  /* 0x0000001a05057224 */ /* 0x090fe200078e02ff */
[----:B------:R-:W-:Y:S01]  /*a930*/  ULDC.64 UR6, c[0x0][0xad8] ;  /* 0x0002b60000067ab9 */ /* 0x000fe20000000a00 */
[----:B------:R-:W-:Y:S01]  /*a940*/  IMAD R25, R3, 0xc0, R148 ;  /* 0x000000c003197824 */ /* 0x000fe200078e0294 */
[----:B------:R-:W-:Y:S01]  /*a950*/  SHF.R.S32.HI R0, RZ, 0x1f, R7 ;  /* 0x0000001fff007819 */ /* 0x000fe20000011407 */
[----:B------:R-:W-:Y:S01]  /*a960*/  UIADD3 UR36, UR36, 0x1, URZ ;  /* 0x0000000124247890 */ /* 0x000fe2000fffe03f */
[C---:B0-----:R-:W-:Y:S01]  /*a970*/  IMAD R9, R4.reuse, R27, R5 ;  /* 0x0000001b04097224 */ /* 0x041fe200078e0205 */
[----:B------:R-:W-:Y:S01]  /*a980*/  ULDC.64 UR8, c[0x0][0xa80] ;  /* 0x0002a00000087ab9 */ /* 0x000fe20000000a00 */
[----:B------:R-:W-:-:S04]  /*a990*/  IMAD.WIDE.U32 R4, R4, R26, UR4 ;  /* 0x0000000404047e25 */ /* 0x000fc8000f8e001a */
[----:B------:R-:W-:Y:S02]  /*a9a0*/  IMAD.IADD R5, R5, 0x1, R9 ;  /* 0x0000000105057824 */ /* 0x000fe400078e0209 */
[----:B------:R-:W-:Y:S01]  /*a9b0*/  IMAD R0, R0, UR6, RZ ;  /* 0x0000000600007c24 */ /* 0x000fe2000f8e02ff */
[----:B------:R-:W-:Y:S01]  /*a9c0*/  UIADD3 UR4, UR37, 0x31c20, URZ ;  /* 0x00031c2025047890 */ /* 0x000fe2000fffe03f */
[----:B------:R-:W-:Y:S01]  /*a9d0*/  IMAD.WIDE.U32 R4, R7, UR6, R4 ;  /* 0x0000000607047c25 */ /* 0x000fe2000f8e0004 */
[----:B------:R-:W-:-:S03]  /*a9e0*/  ISETP.GE.AND P0, PT, R25, R50, PT ;  /* 0x000000321900720c */ /* 0x000fc60003f06270 */
[----:B------:R-:W-:Y:S01]  /*a9f0*/  IMAD R9, R7, UR7, R0 ;  /* 0x0000000707097c24 */ /* 0x000fe2000f8e0200 */
[----:B------:R-:W-:Y:S01]  /*aa00*/  UISETP.NE.AND UP0, UPT, UR36, 0x2, UPT ;  /* 0x000000022400788c */ /* 0x000fe2000bf05270 */
[C---:B------:R-:W-:Y:S01]  /*aa10*/  LEA R0, P1, R4.reuse, UR8, 0x1 ;  /* 0x0000000804007c11 */ /* 0x040fe2000f8208ff */
[----:B------:R-:W-:Y:S01]  /*aa20*/  UPRMT UR4, URZ, 0x654, UR4 ;  /* 0x000006543f047896 */ /* 0x000fe20008000004 */
[----:B------:R-:W-:Y:S01]  /*aa30*/  IMAD.IADD R3, R5, 0x1, R9 ;  /* 0x0000000105037824 */ /* 0x000fe200078e0209 */
[----:B------:R-:W-:Y:S01]  /*aa40*/  ULDC UR5, c[0x0][0xc] ;  /* 0x0000030000057ab9 */ /* 0x000fe20000000800 */
[----:B------:R-:W-:Y:S02]  /*aa50*/  USEL UR6, URZ, 0x1, UP0 ;  /* 0x000000013f067887 */ /* 0x000fe40008000000 */
[----:B------:R-:W-:Y:S01]  /*aa60*/  UIADD3 UR10, UR5, UR10, URZ ;  /* 0x0000000a050a7290 */ /* 0x000fe2000fffe03f */
[----:B------:R-:W-:Y:S01]  /*aa70*/  LEA.HI.X R24, R4, UR9, R3, 0x1, P1 ;  /* 0x0000000904187c11 */ /* 0x000fe200088f0c03 */
[----:B------:R-:W-:Y:S01]  /*aa80*/  USEL UR36, UR36, URZ, UP0 ;  /* 0x0000003f24247287 */ /* 0x000fe20008000000 */
[----:B-1----:R2:W0:Y:S01]  /*aa90*/  SHFL.IDX PT, R6, R0, RZ, 0x1c1f ;  /* 0x001c1fff00067589 */ /* 0x00242200000e0000 */
[----:B------:R-:W-:Y:S01]  /*aaa0*/  LOP3.LUT R16, R16, UR6, RZ, 0x3c, !PT ;  /* 0x0000000610107c12 */ /* 0x000fe2000f8e3cff */
[----:B------:R-:W-:Y:S01]  /*aab0*/  SYNCS.ARRIVE.TRANS64.RED.A1T0 RZ, [UR4], RZ ;  /* 0x000000ffffff79a7 */ /* 0x000fe20008100404 */
[----:B------:R-:W-:Y:S01]  /*aac0*/  IMAD.U32 R19, RZ, RZ, UR10 ;  /* 0x0000000aff137e24 */ /* 0x000fe2000f8e00ff */
[----:B------:R2:W1:Y:S01]  /*aad0*/  SHFL.IDX PT, R7, R24, RZ, 0x1c1f ;  /* 0x001c1fff18077589 */ /* 0x00046200000e0000 */
[----:B------:R-:W-:Y:S01]  /*aae0*/  BSSY B0, `(.L_x_9941) ;  /* 0x0000010000007945 */ /* 0x000fe20003800000 */
[----:B------:R-:W-:-:S02]  /*aaf0*/  SHF.R.S32.HI R94, RZ, 0x1f, R144 ;  /* 0x0000001fff5e7819 */ /* 0x000fc40000011490 */
[----:B------:R-:W-:Y:S01]  /*ab00*/  SHF.R.S32.HI R95, RZ, 0x1f, R145 ;  /* 0x0000001fff5f7819 */ /* 0x000fe20000011491 */
[----:B------:R-:W-:Y:S06]  /*ab10*/  @P0 BRA `(.L_x_9942) ;  /* 0x0000000000300947 */ /* 0x000fec0003800000 */
[----:B------:R-:W-:Y:S02]  /*ab20*/  ULDC UR4, c[0x0][0xac8] ;  /* 0x0002b20000047ab9 */ /* 0x000fe40000000800 */
[----:B------:R-:W-:Y:S02]  /*ab30*/  ISETP.GE.AND P1, PT, R145, UR4, PT ;  /* 0x0000000491007c0c */ /* 0x000fe4000bf26270 */
[----:B------:R-:W-:Y:S02]  /*ab40*/  ISETP.GE.AND P2, PT, R144, UR4, PT ;  /* 0x0000000490007c0c */ /* 0x000fe4000bf46270 */
[----:B------:R-:W-:-:S09]  /*ab50*/  ISETP.GE.AND P0, PT, R18, UR4, PT ;  /* 0x0000000412007c0c */ /* 0x000fd2000bf06270 */
[CC--:B0-----:R-:W-:Y:S02]  /*ab60*/  @!P1 LEA R8, P3, R145.reuse, R6.reuse, 0x1 ;  /* 0x0000000691089211 */ /* 0x0c1fe400078608ff */
[----:B------:R-:W-:Y:S02]  /*ab70*/  @!P2 LEA R10, P4, R144, R6, 0x1 ;  /* 0x00000006900aa211 */ /* 0x000fe400078808ff */
[----:B-1----:R-:W-:Y:S01]  /*ab80*/  @!P0 IMAD.WIDE R4, R18, 0x2, R6 ;  /* 0x0000000212048825 */ /* 0x002fe200078e0206 */
[-C--:B------:R-:W-:Y:S02]  /*ab90*/  @!P1 LEA.HI.X R9, R145, R7.reuse, R95, 0x1, P3 ;  /* 0x0000000791099211 */ /* 0x080fe400018f0c5f */
[----:B------:R-:W-:Y:S02]  /*aba0*/  @!P2 LEA.HI.X R11, R144, R7, R94, 0x1, P4 ;  /* 0x00000007900ba211 */ /* 0x000fe400020f0c5e */
[----:B-----5:R3:W-:Y:S04]  /*abb0*/  @!P0 ST.E.128 desc[UR60][R4.64], R40 ;  /* 0x0000002804008985 */ /* 0x0207e8000c101d3c */
[----:B------:R3:W-:Y:S04]  /*abc0*/  @!P1 ST.E.128 desc[UR60][R8.64], R44 ;  /* 0x0000002c08009985 */ /* 0x0007e8000c101d3c */
[----:B------:R3:W-:Y:S02]  /*abd0*/  @!P2 ST.E.128 desc[UR60][R10.64], R52 ;  /* 0x000000340a00a985 */ /* 0x0007e4000c101d3c */
.L_x_9942:
[----:B------:R-:W-:Y:S05]  /*abe0*/  BSYNC B0 ;  /* 0x0000000000007941 */ /* 0x000fea0003800000 */
.L_x_9941:
[----:B------:R-:W-:Y:S01]  /*abf0*/  VIADD R3, R25, 0x60 ;  /* 0x0000006019037836 */ /* 0x000fe20000000000 */
[----:B-1----:R1:W4:Y:S01]  /*ac00*/  SHFL.IDX PT, R7, R24, 0x1, 0x1c1f ;  /* 0x003c1f0018077f89 */ /* 0x00232200000e0000 */
[----:B------:R-:W-:Y:S01]  /*ac10*/  BSSY B0, `(.L_x_9943) ;  /* 0x0000011000007945 */ /* 0x000fe20003800000 */
[----:B------:R-:W-:Y:S02]  /*ac20*/  VIADD R146, R146, 0x1 ;  /* 0x0000000192927836 */ /* 0x000fe40000000000 */
[----:B------:R-:W-:Y:S01]  /*ac30*/  ISETP.GE.AND P0, PT, R3, R50, PT ;  /* 0x000000320300720c */ /* 0x000fe20003f06270 */
[----:B0-----:R1:W0:-:S12]  /*ac40*/  SHFL.IDX PT, R6, R0, 0x1, 0x1c1f ;  /* 0x003c1f0000067f89 */ /* 0x00121800000e0000 */
[----:B-1----:R-:W-:Y:S05]  /*ac50*/  @P0 BRA `(.L_x_9944) ;  /* 0x0000000000300947 */ /* 0x002fea0003800000 */
[----:B------:R-:W-:Y:S02]  /*ac60*/  ULDC UR4, c[0x0][0xac8] ;  /* 0x0002b20000047ab9 */ /* 0x000fe40000000800 */
[----:B------:R-:W-:Y:S02]  /*ac70*/  ISETP.GE.AND P3, PT, R145, UR4, PT ;  /* 0x0000000491007c0c */ /* 0x000fe4000bf66270 */
[----:B------:R-:W-:Y:S02]  /*ac80*/  ISETP.GE.AND P4, PT, R144, UR4, PT ;  /* 0x0000000490007c0c */ /* 0x000fe4000bf86270 */
[----:B------:R-:W-:-:S09]  /*ac90*/  ISETP.GE.AND P2, PT, R18, UR4, PT ;  /* 0x0000000412007c0c */ /* 0x000fd2000bf46270 */
[CC--:B0--3--:R-:W-:Y:S02]  /*aca0*/  @!P3 LEA R8, P0, R145.reuse, R6.reuse, 0x1 ;  /* 0x000000069108b211 */ /* 0x0c9fe400078008ff */
[----:B------:R-:W-:Y:S02]  /*acb0*/  @!P4 LEA R10, P1, R144, R6, 0x1 ;  /* 0x00000006900ac211 */ /* 0x000fe400078208ff */
[----:B----4-:R-:W-:Y:S01]  /*acc0*/  @!P2 IMAD.WIDE R4, R18, 0x2, R6 ;  /* 0x000000021204a825 */ /* 0x010fe200078e0206 */
[-C--:B------:R-:W-:Y:S02]  /*acd0*/  @!P3 LEA.HI.X R9, R145, R7.reuse, R95, 0x1, P0 ;  /* 0x000000079109b211 */ /* 0x080fe400000f0c5f */
[----:B------:R-:W-:Y:S02]  /*ace0*/  @!P4 LEA.HI.X R11, R144, R7, R94, 0x1, P1 ;  /* 0x00000007900bc211 */ /* 0x000fe400008f0c5e */
[----:B-----5:R1:W-:Y:S04]  /*acf0*/  @!P2 ST.E.128 desc[UR60][R4.64], R36 ;  /* 0x000000240400a985 */ /* 0x0203e8000c101d3c */
[----:B------:R1:W-:Y:S04]  /*ad00*/  @!P3 ST.E.128 desc[UR60][R8.64], R12 ;  /* 0x0000000c0800b985 */ /* 0x0003e8000c101d3c */
[----:B------:R1:W-:Y:S02]  /*ad10*/  @!P4 ST.E.128 desc[UR60][R10.64], R20 ;  /* 0x000000140a00c985 */ /* 0x0003e4000c101d3c */
.L_x_9944:
[----:B------:R-:W-:Y:S05]  /*ad20*/  BSYNC B0 ;  /* 0x0000000000007941 */ /* 0x000fea0003800000 */
.L_x_9943:
[----:B--2---:R-:W2:Y:S01]  /*ad30*/  LDC R0, c[0x0][0xc34] ;  /* 0x00030d00ff007b82 */ /* 0x004ea20000000800 */
[----:B------:R-:W-:-:S13]  /*ad40*/  R2UR UR4, R19 ;  /* 0x00000000130472ca */ /* 0x000fda00000e0000 */
[----:B--2---:R-:W-:-:S13]  /*ad50*/  ISETP.LE.AND P0, PT, R0, UR4, PT ;  /* 0x0000000400007c0c */ /* 0x004fda000bf03270 */
[----:B------:R-:W-:Y:S05]  /*ad60*/  @!P0 BRA `(.L_x_9945) ;  /* 0xffffff60005c8947 */ /* 0x000fea000383ffff */
[----:B------:R-:W-:Y:S05]  /*ad70*/  EXIT ;  /* 0x000000000000794d */ /* 0x000fea0003800000 */
.L_x_9919:
[----:B------:R-:W-:-:S08]  /*ad80*/  NOP ;  /* 0x0000000000007918 */ /* 0x000fd00000000000 */
[----:B--2---:R-:W0:-:S00]  /*ad90*/  USETMAXREG.DEALLOC.CTAPOOL 0x20 ;  /* 0x00000020000079c8 */ /* 0x004e0000080e0500 */
[----:B------:R-:W1:Y:S01]  /*ada0*/  S2UR UR5, SR_CTAID.X ;  /* 0x00000000000579c3 */ /* 0x000e620000002500 */
[----:B0-----:R-:W-:Y:S02]  /*adb0*/  IMAD.MOV.U32 R0, RZ, RZ, 0x1 ;  /* 0x00000001ff007424 */ /* 0x001fe400078e00ff */
[----:B------:R-:W-:Y:S02]  /*adc0*/  IMAD.MOV.U32 R16, RZ, RZ, RZ ;  /* 0x000000ffff107224 */ /* 0x000fe400078e00ff */
[----:B------:R-:W-:-:S03]  /*add0*/  IMAD.MOV.U32 R22, RZ, RZ, 0x1 ;  /* 0x00000001ff167424 */ /* 0x000fc600078e00ff */
[----:B------:R-:W1:Y:S02]  /*ade0*/  LDC R2, c[0x0][0xc34] ;  /* 0x00030d00ff027b82 */ /* 0x000e640000000800 */
[----:B-1----:R-:W-:-:S13]  /*adf0*/  ISETP.LE.AND P0, PT, R2, UR5, PT ;  /* 0x0000000502007c0c */ /* 0x002fda000bf03270 */
[----:B------:R-:W-:Y:S05]  /*ae00*/  @P0 BRA `(.L_x_9946) ;  /* 0x00000040001c0947 */ /* 0x000fea0003800000 */
[----:B------:R-:W0:Y:S01]  /*ae10*/  S2R R6, SR_TID.X ;  /* 0x0000000000067919 */ /* 0x000e220000002100 */
[----:B------:R-:W1:Y:S01]  /*ae20*/  S2UR UR4, SR_CgaCtaId ;  /* 0x00000000000479c3 */ /* 0x000e620000008800 */
[----:B------:R-:W-:Y:S01]  /*ae30*/  UMOV UR36, 0x400 ;  /* 0x0000040000247882 */ /* 0x000fe20000000000 */
[----:B------:R-:W-:Y:S01]  /*ae40*/  IMAD.MOV.U32 R22, RZ, RZ, 0x1 ;  /* 0x00000001ff167424 */ /* 0x000fe200078e00ff */
[----:B------:R-:W-:Y:S01]  /*ae50*/  ULDC.64 UR38, c[0x0][0x198] ;  /* 0x0000660000267ab9 */ /* 0x000fe20000000a00 */
[----:B------:R-:W-:Y:S01]  /*ae60*/  IMAD.MOV.U32 R16, RZ, RZ, RZ ;  /* 0x000000ffff107224 */ /* 0x000fe200078e00ff */
[----:B------:R-:W-:Y:S01]  /*ae70*/  ULDC UR37, c[0x0][0xc] ;  /* 0x0000030000257ab9 */ /* 0x000fe20000000800 */
[----:B-1----:R-:W-:Y:S01]  /*ae80*/  ULEA UR36, UR4, UR36, 0x18 ;  /* 0x0000002404247291 */ /* 0x002fe2000f8ec03f */
[C---:B0-----:R-:W-:Y:S01]  /*ae90*/  LOP3.LUT R5, R6.reuse, 0x7f, RZ, 0xc0, !PT ;  /* 0x0000007f06057812 */ /* 0x041fe200078ec0ff */
[----:B------:R-:W-:-:S04]  /*aea0*/  IMAD.SHL.U32 R0, R6, 0x8, RZ ;  /* 0x0000000806007824 */ /* 0x000fc800078e00ff */
[----:B------:R-:W-:Y:S01]  /*aeb0*/  IMAD.SHL.U32 R4, R5, 0x8, RZ ;  /* 0x0000000805047824 */ /* 0x000fe200078e00ff */
[C---:B------:R-:W-:Y:S02]  /*aec0*/  LOP3.LUT R3, R0.reuse, 0x20, RZ, 0xc0, !PT ;  /* 0x0000002000037812 */ /* 0x040fe400078ec0ff */
[----:B------:R-:W-:Y:S02]  /*aed0*/  LOP3.LUT R2, R0, 0xd8, RZ, 0xc0, !PT ;  /* 0x000000d800027812 */ /* 0x000fe400078ec0ff */
[----:B------:R-:W-:Y:S02]  /*aee0*/  LOP3.LUT R3, R3, 0x300, R4, 0xf8, !PT ;  /* 0x0000030003037812 */ /* 0x000fe400078ef804 */
[----:B------:R-:W-:Y:S01]  /*aef0*/  SHF.R.U32.HI R4, RZ, 0x2, R5 ;  /* 0x00000002ff047819 */ /* 0x000fe20000011605 */
[----:B------:R-:W-:Y:S01]  /*af00*/  IMAD.U32 R5, RZ, RZ, UR5 ;  /* 0x00000005ff057e24 */ /* 0x000fe2000f8e00ff */
[----:B------:R-:W-:Y:S02]  /*af10*/  LOP3.LUT R2, R2, 0x18, R6, 0x78, !PT ;  /* 0x0000001802027812 */ /* 0x000fe400078e7806 */
[----:B------:R-:W-:-:S02]  /*af20*/  LOP3.LUT R0, R0, 0x18, RZ, 0xc0, !PT ;  /* 0x0000001800007812 */ /* 0x000fc400078ec0ff */
[----:B------:R0:W-:Y:S01]  /*af30*/  STL [R1+0x8], R5 ;  /* 0x0000080501007387 */ /* 0x0001e20000100800 */
[----:B------:R-:W-:Y:S01]  /*af40*/  LOP3.LUT R3, R3, R2, RZ, 0xfc, !PT ;  /* 0x0000000203037212 */ /* 0x000fe200078efcff */
[----:B------:R-:W-:Y:S02]  /*af50*/  IMAD.SHL.U32 R2, R6, 0x20, RZ ;  /* 0x0000002006027824 */ /* 0x000fe400078e00ff */
[----:B------:R0:W-:Y:S01]  /*af60*/  STL [R1+0x1c], RZ ;  /* 0x00001cff01007387 */ /* 0x0001e20000100800 */
[----:B------:R-:W-:Y:S02]  /*af70*/  LEA R27, R3, UR36, 0x1 ;  /* 0x00000024031b7c11 */ /* 0x000fe4000f8e08ff */
[----:B------:R-:W-:Y:S02]  /*af80*/  LOP3.LUT R4, R4, 0x60, R2, 0xf8, !PT ;  /* 0x0000006004047812 */ /* 0x000fe400078ef802 */
[C---:B------:R-:W-:Y:S02]  /*af90*/  LOP3.LUT R2, R0.reuse, 0x20, RZ, 0xfc, !PT ;  /* 0x0000002000027812 */ /* 0x040fe400078efcff */
[----:B------:R-:W-:-:S07]  /*afa0*/  LOP3.LUT R0, R0, 0x40, RZ, 0xfc, !PT ;  /* 0x0000004000007812 */ /* 0x000fce00078efcff */
.L_x_10024:
[----:B------:R-:W2:Y:S01]  /*afb0*/  LDL R4, [R1+0x8] ;  /* 0x0000080001047983 */ /* 0x000ea20000100800 */
[----:B0-----:R-:W1:Y:S01]  /*afc0*/  LDC R0, c[0x0][0xc38] ;  /* 0x00030e00ff007b82 */ /* 0x001e620000000800 */
[----:B------:R-:W-:Y:S05]  /*afd0*/  YIELD ;  /* 0x0000000000007946 */ /* 0x000fea0003800000 */
[----:B------:R-:W-:Y:S02]  /*afe0*/  ULDC.64 UR4, c[0x0][0x418] ;  /* 0x0001060000047ab9 */ /* 0x000fe40000000a00 */
[----:B------:R-:W3:Y:S01]  /*aff0*/  LDC R17, c[0x0][0xc44] ;  /* 0x00031100ff117b82 */ /* 0x000ee20000000800 */
[----:B------:R-:W-:-:S03]  /*b000*/  UISETP.NE.U32.AND UP0, UPT, UR4, URZ, UPT ;  /* 0x0000003f0400728c */ /* 0x000fc6000bf05070 */
[----:B------:R-:W-:Y:S01]  /*b010*/  ULDC UR4, c[0x0][0x424] ;  /* 0x0001090000047ab9 */ /* 0x000fe20000000800 */
[----:B------:R-:W-:Y:S02]  /*b020*/  UISETP.NE.AND.EX UP0, UPT, UR5, URZ, UPT, UP0 ;  /* 0x0000003f0500728c */ /* 0x000fe4000bf05300 */
[----:B------:R-:W-:Y:S02]  /*b030*/  UIADD3 UR5, UR36, 0x16a00, URZ ;  /* 0x00016a0024057890 */ /* 0x000fe4000fffe03f */
[----:B------:R-:W-:Y:S02]  /*b040*/  USEL UR4, UR4, 0x1, UP0 ;  /* 0x0000000104047887 */ /* 0x000fe40008000000 */
[----:B------:R-:W-:Y:S01]  /*b050*/  ULOP3.LUT UP0, URZ, UR5, 0x1bf, URZ, 0xc0, !UPT ;  /* 0x000001bf053f7892 */ /* 0x000fe2000f80c03f */
[----:B-1----:R-:W-:Y:S02]  /*b060*/  ISETP.NE.AND P0, PT, R0, 0x1, PT ;  /* 0x000000010000780c */ /* 0x002fe40003f05270 */
[----:B---3--:R-:W-:-:S11]  /*b070*/  ISETP.NE.AND P1, PT, R17, 0x1, PT ;  /* 0x000000011100780c */ /* 0x008fd60003f25270 */
[----:B------:R-:W2:Y:S08]  /*b080*/  @P0 LDC R0, c[0x0][0xc3c] ;  /* 0x00030f00ff000b82 */ /* 0x000eb00000000800 */
[----:B0-----:R-:W0:Y:S08]  /*b090*/  @P0 LDC R5, c[0x0][0xc40] ;  /* 0x00031000ff050b82 */ /* 0x001e300000000800 */
[----:B------:R-:W1:Y:S01]  /*b0a0*/  @P1 LDC.64 R2, c[0x0][0xc48] ;  /* 0x00031200ff021b82 */ /* 0x000e620000000a00 */
[----:B--2---:R-:W-:-:S05]  /*b0b0*/  @P0 IMAD.HI.U32 R0, R4, R0, RZ ;  /* 0x0000000004000227 */ /* 0x004fca00078e00ff */
[----:B0-----:R-:W-:Y:S02]  /*b0c0*/  @P0 SHF.R.U32.HI R4, RZ, R5, R0 ;  /* 0x00000005ff040219 */ /* 0x001fe40000011600 */
[----:B------:R-:W0:Y:S01]  /*b0d0*/  LDC R0, c[0x0][0x2f0] ;  /* 0x0000bc00ff007b82 */ /* 0x000e220000000800 */
[----:B------:R-:W-:Y:S02]  /*b0e0*/  PLOP3.LUT P0, PT, PT, PT, UP0, 0x80, 0x0 ;  /* 0x000000000000781c */ /* 0x000fe40003f0f008 */
[----:B-1----:R-:W-:Y:S01]  /*b0f0*/  @P1 IMAD.HI.U32 R2, R4, R2, RZ ;  /* 0x0000000204021227 */ /* 0x002fe200078e00ff */
[----:B------:R1:W-:Y:S03]  /*b100*/  STL [R1], R4 ;  /* 0x0000000401007387 */ /* 0x0003e60000100800 */
[----:B------:R-:W-:Y:S01]  /*b110*/  IMAD.MOV.U32 R28, RZ, RZ, R4 ;  /* 0x000000ffff1c7224 */ /* 0x000fe200078e0004 */
[----:B------:R-:W-:Y:S01]  /*b120*/  @P1 SHF.R.U32.HI R28, RZ, R3, R2 ;  /* 0x00000003ff1c1219 */ /* 0x000fe20000011602 */
[----:B0-----:R-:W-:-:S04]  /*b130*/  IMAD R6, R0, UR4, RZ ;  /* 0x0000000400067c24 */ /* 0x001fc8000f8e02ff */
[----:B------:R-:W-:Y:S02]  /*b140*/  IMAD.MOV R0, RZ, RZ, -R28 ;  /* 0x000000ffff007224 */ /* 0x000fe400078e0a1c */
[----:B------:R-:W-:Y:S01]  /*b150*/  VIADD R2, R6, 0x8f ;  /* 0x0000008f06027836 */ /* 0x000fe20000000000 */
[----:B------:R1:W-:Y:S01]  /*b160*/  STL [R1+0x18], R6 ;  /* 0x0000180601007387 */ /* 0x0003e20000100800 */
[----:B------:R-:W-:Y:S02]  /*b170*/  IMAD R17, R17, R0, R4 ;  /* 0x0000000011117224 */ /* 0x000fe400078e0204 */
        /* <DEDUP_REMOVED lines=21> */
.L_x_9947:
        /* <DEDUP_REMOVED lines=9> */
[----:B-1----:R-:W-:Y:S02]  /*b360*/  IMAD.U32 R4, RZ, RZ, UR6 ;  /* 0x00000006ff047e24 */ /* 0x002fe4000f8e00ff */
        /* <DEDUP_REMOVED lines=9> */
[----:B--2---:R-:W-:Y:S05]  /*b400*/  CALL.ABS.NOINC R2 ;  /* 0x0000000002007343 */ /* 0x004fea0003c00000 */
.L_x_9949:
        /* <DEDUP_REMOVED lines=15> */
.L_x_9948:
[----:B------:R-:W-:Y:S01]  /*b500*/  ULDC.64 UR4, c[0x0][0x9f8] ;  /* 0x00027e0000047ab9 */ /* 0x000fe20000000a00 */
[----:B------:R-:W-:Y:S01]  /*b510*/  IMAD.MOV.U32 R19, RZ, RZ, R28 ;  /* 0x000000ffff137224 */ /* 0x000fe200078e001c */
[----:B------:R-:W-:-:S04]  /*b520*/  ISETP.NE.U32.AND P0, PT, RZ, UR4, PT ;  /* 0x00000004ff007c0c */ /* 0x000fc8000bf05070 */
[----:B------:R-:W-:-:S13]  /*b530*/  ISETP.NE.AND.EX P0, PT, RZ, UR5, PT, P0 ;  /* 0x00000005ff007c0c */ /* 0x000fda000bf05300 */
[----:B------:R-:W0:Y:S02]  /*b540*/  @P0 LDC.64 R2, c[0x0][0x9f8] ;  /* 0x00027e00ff020b82 */ /* 0x000e240000000a00 */
[----:B0-----:R-:W-:-:S05]  /*b550*/  @P0 IMAD.WIDE R2, R28, 0x4, R2 ;  /* 0x000000041c020825 */ /* 0x001fca00078e0202 */
[----:B------:R0:W1:Y:S01]  /*b560*/  @P0 LDG.E R19, desc[UR60][R2.64] ;  /* 0x0000003c02130981 */ /* 0x000062000c1e1900 */
[----:B------:R-:W-:Y:S01]  /*b570*/  UMOV UR4, 0xffffffff ;  /* 0xffffffff00047882 */ /* 0x000fe20000000000 */
[----:B------:R-:W-:Y:S01]  /*b580*/  VIADD R29, R24, 0xffffffff ;  /* 0xffffffff181d7836 */ /* 0x000fe20000000000 */
[----:B0-----:R-:W0:Y:S02]  /*b590*/  LDC.64 R2, c[0x0][0x418] ;  /* 0x00010600ff027b82 */ /* 0x001e240000000a00 */
[----:B0-----:R-:W-:-:S04]  /*b5a0*/  ISETP.NE.U32.AND P0, PT, R2, RZ, PT ;  /* 0x000000ff0200720c */ /* 0x001fc80003f05070 */
[----:B------:R-:W-:-:S04]  /*b5b0*/  ISETP.NE.AND.EX P1, PT, R3, RZ, PT, P0 ;  /* 0x000000ff0300720c */ /* 0x000fc80003f25300 */
[----:B------:R-:W-:Y:S02]  /*b5c0*/  P2R R26, PR, RZ, 0x2 ;  /* 0x00000002ff1a7803 */ /* 0x000fe40000000000 */
[----:B-1----:R-:W-:Y:S02]  /*b5d0*/  SHF.R.S32.HI R24, RZ, 0x1f, R19 ;  /* 0x0000001fff187819 */ /* 0x002fe40000011413 */
[----:B------:R-:W-:Y:S01]  /*b5e0*/  SEL R18, R19, RZ, !P1 ;  /* 0x000000ff13127207 */ /* 0x000fe20004800000 */
[----:B------:R-:W-:Y:S06]  /*b5f0*/  BRA.DIV UR4, `(.L_x_9950) ;  /* 0x0000003e04687947 */ /* 0x000fec000b800000 */
[----:B------:R-:W0:Y:S02]  /*b600*/  S2R R0, SR_TID.X ;  /* 0x0000000000007919 */ /* 0x000e240000002100 */
[----:B0-----:R-:W-:-:S04]  /*b610*/  SHF.R.U32.HI R0, RZ, 0x5, R0 ;  /* 0x00000005ff007819 */ /* 0x001fc80000011600 */
[----:B------:R-:W-:-:S05]  /*b620*/  LOP3.LUT R0, R0, 0x3, RZ, 0xc0, !PT ;  /* 0x0000000300007812 */ /* 0x000fca00078ec0ff */
[----:B------:R0:W1:Y:S02]  /*b630*/  SHFL.IDX PT, R14, R0, RZ, 0x1f ;  /* 0x00001fff000e7589 */ /* 0x00006400000e0000 */
.L_x_10040:
[----:B-1----:R-:W-:Y:S02]  /*b640*/  ISETP.NE.AND P0, PT, R14, RZ, PT ;  /* 0x000000ff0e00720c */ /* 0x002fe40003f05270 */
[----:B------:R-:W-:-:S04]  /*b650*/  PLOP3.LUT P2, PT, PT, PT, PT, 0x8, 0x0 ;  /* 0x000000000000781c */ /* 0x000fc80003f4e170 */
[----:B------:R-:W-:-:S07]  /*b660*/  P2R R25, PR, RZ, 0x4 ;  /* 0x00000004ff197803 */ /* 0x000fce0000000000 */
[----:B------:R-:W-:Y:S05]  /*b670*/  @P0 BRA `(.L_x_9951) ;  /* 0x0000000400100947 */ /* 0x000fea0003800000 */
[----:B------:R-:W-:-:S03]  /*b680*/  UMOV UR4, 0xffffffff ;  /* 0xffffffff00047882 */ /* 0x000fc60000000000 */
[----:B------:R-:W-:Y:S05]  /*b690*/  BRA.DIV UR4, `(.L_x_9952) ;  /* 0x0000003e04747947 */ /* 0x000fea000b800000 */
[----:B------:R-:W-:-:S13]  /*b6a0*/  ELECT P6, URZ, PT ;  /* 0x00000000003f782f */ /* 0x000fda00038c0000 */
.L_x_10043:
[----:B------:R-:W-:Y:S05]  /*b6b0*/  @!P6 BRA `(.L_x_9951) ;  /* 0x000000040000e947 */ /* 0x000fea0003800000 */
[----:B------:R-:W-:Y:S02]  /*b6c0*/  IMAD.MOV.U32 R23, RZ, RZ, R29 ;  /* 0x000000ffff177224 */ /* 0x000fe400078e001d */
[----:B------:R-:W-:Y:S01]  /*b6d0*/  IMAD.MOV.U32 R18, RZ, RZ, R19 ;  /* 0x000000ffff127224 */ /* 0x000fe200078e0013 */
[----:B------:R-:W-:Y:S06]  /*b6e0*/  @!P1 BRA `(.L_x_9953) ;  /* 0x0000000000449947 */ /* 0x000fec0003800000 */
[----:B0-----:R-:W0:Y:S01]  /*b6f0*/  LDC R0, c[0x0][0x43c] ;  /* 0x00010f00ff007b82 */ /* 0x001e220000000800 */
        /* <DEDUP_REMOVED lines=16> */
.L_x_9953:
[----:B0-----:R-:W0:Y:S01]  /*b800*/  S2R R0, SR_TID.X ;  /* 0x0000000000007919 */ /* 0x001e220000002100 */
[----:B-1----:R-:W-:Y:S02]  /*b810*/  LEA R3, R16, UR36, 0x3 ;  /* 0x0000002410037c11 */ /* 0x002fe4000f8e18ff */
[----:B0-----:R-:W-:Y:S02]  /*b820*/  LOP3.LUT R2, R0, 0x7f, RZ, 0xc0, !PT ;  /* 0x0000007f00027812 */ /* 0x001fe400078ec0ff */
[----:B------:R-:W-:Y:S02]  /*b830*/  SHF.L.U32 R0, R22, 0x1f, RZ ;  /* 0x0000001f16007819 */ /* 0x000fe400000006ff */
[----:B------:R-:W-:Y:S02]  /*b840*/  ISETP.NE.AND P1, PT, R2, RZ, PT ;  /* 0x000000ff0200720c */ /* 0x000fe40003f25270 */
[----:B------:R-:W0:Y:S02]  /*b850*/  SYNCS.PHASECHK.TRANS64.TRYWAIT P0, [R3+URZ+0x31c40], R0 ;  /* 0x031c4000030075a7 */ /* 0x000e24000800017f */
[----:B0-----:R-:W-:Y:S09]  /*b860*/  @!P0 BRA `(.L_x_9954) ;  /* 0x0000003c00208947 */ /* 0x001ff20003800000 */
.L_x_10044:
        /* <DEDUP_REMOVED lines=8> */
.L_x_9955:
[----:B------:R-:W-:Y:S01]  /*b8f0*/  R2UR UR8, R16 ;  /* 0x00000000100872ca */ /* 0x000fe200000e0000 */
[----:B------:R-:W-:Y:S01]  /*b900*/  UIADD3 UR4, UP0, UR38, 0x370, URZ ;  /* 0x0000037026047890 */ /* 0x000fe2000ff1e03f */
[----:B------:R-:W-:Y:S01]  /*b910*/  R2UR UR9, R3 ;  /* 0x00000000030972ca */ /* 0x000fe200000e0000 */
[----:B------:R-:W-:Y:S01]  /*b920*/  UMOV UR10, URZ ;  /* 0x0000003f000a7c82 */ /* 0x000fe20008000000 */
[----:B------:R-:W-:Y:S01]  /*b930*/  R2UR UR11, R23 ;  /* 0x00000000170b72ca */ /* 0x000fe200000e0000 */
[----:B------:R-:W-:Y:S01]  /*b940*/  UIADD3.X UR5, URZ, UR39, URZ, UP0, !UPT ;  /* 0x000000273f057290 */ /* 0x000fe200087fe43f */
[----:B------:R-:W-:Y:S01]  /*b950*/  R2UR UR12, R17 ;  /* 0x00000000110c72ca */ /* 0x000fe200000e0000 */
[----:B------:R-:W-:Y:S01]  /*b960*/  UMOV UR6, 0x0 ;  /* 0x0000000000067882 */ /* 0x000fe20000000000 */
[----:B-----5:R-:W-:Y:S01]  /*b970*/  R2UR UR13, R18 ;  /* 0x00000000120d72ca */ /* 0x020fe200000e0000 */
[----:B------:R-:W-:Y:S01]  /*b980*/  UMOV UR7, 0x14f00000 ;  /* 0x14f0000000077882 */ /* 0x000fe20000000000 */
[----:B------:R-:W-:Y:S01]  /*b990*/  UMOV UR16, 0x20 ;  /* 0x0000002000107882 */ /* 0x000fe20000000000 */
[----:B------:R-:W-:-:S02]  /*b9a0*/  PLOP3.LUT P0, PT, PT, PT, PT, 0x80, 0x0 ;  /* 0x000000000000781c */ /* 0x000fc40003f0f070 */
[----:B------:R-:W-:Y:S02]  /*b9b0*/  UIMAD UR8, UR8, 0x6c00, UR36 ;  /* 0x00006c00080878a4 */ /* 0x000fe4000f8e0224 */
[----:B------:R-:W-:Y:S01]  /*b9c0*/  UIADD3 UR9, UR9, 0x31c30, URZ ;  /* 0x00031c3009097890 */ /* 0x000fe2000fffe03f */
[----:B------:R-:W-:Y:S01]  /*b9d0*/  P2R R25, PR, RZ, 0x1 ;  /* 0x00000001ff197803 */ /* 0x000fe20000000000 */
[----:B------:R-:W-:Y:S02]  /*b9e0*/  UIMAD UR11, UR11, 0x90, URZ ;  /* 0x000000900b0b78a4 */ /* 0x000fe4000f8e023f */
[----:B------:R-:W-:Y:S02]  /*b9f0*/  UIADD3 UR14, UR8, 0x16a00, URZ ;  /* 0x00016a00080e7890 */ /* 0x000fe4000fffe03f */
[----:B------:R-:W-:Y:S02]  /*ba00*/  UIADD3 UR15, UR8, 0x18e00, URZ ;  /* 0x00018e00080f7890 */ /* 0x000fe4000fffe03f */
        /* <DEDUP_REMOVED lines=10> */
[----:B-1----:R-:W-:Y:S01]  /*bab0*/  NOP ;  /* 0x0000000000007918 */ /* 0x002fe20000000000 */
.L_x_9951:
[----:B------:R-:W-:Y:S05]  /*bac0*/  WARPSYNC.ALL ;  /* 0x0000000000007948 */ /* 0x000fea0003800000 */
[----:B------:R-:W-:Y:S01]  /*bad0*/  UIADD3 UR4, UR36, 0xda00, URZ ;  /* 0x0000da0024047890 */ /* 0x000fe2000fffe03f */
[----:B0-----:R-:W-:Y:S01]  /*bae0*/  SHF.R.S32.HI R0, RZ, 0x1f, R17 ;  /* 0x0000001fff007819 */ /* 0x001fe20000011411 */
[----:B------:R-:W-:Y:S02]  /*baf0*/  BAR.SYNC.DEFER_BLOCKING 0x8, 0x200 ;  /* 0x0208000000007b1d */ /* 0x000fe40000010000 */
[----:B------:R-:W-:-:S04]  /*bb00*/  ULOP3.LUT UP0, URZ, UR4, 0x1bf, URZ, 0xc0, !UPT ;  /* 0x000001bf043f7892 */ /* 0x000fc8000f80c03f */
[----:B------:R-:W-:Y:S02]  /*bb10*/  ULDC.64 UR4, c[0x0][0x2d8] ;  /* 0x0000b60000047ab9 */ /* 0x000fe40000000a00 */
[----:B------:R-:W-:Y:S01]  /*bb20*/  IMAD R0, R0, UR4, RZ ;  /* 0x0000000400007c24 */ /* 0x000fe2000f8e02ff */
[----:B------:R-:W-:Y:S01]  /*bb30*/  PLOP3.LUT P0, PT, PT, PT, UP0, 0x80, 0x0 ;  /* 0x000000000000781c */ /* 0x000fe20003f0f008 */
[----:B------:R-:W-:-:S04]  /*bb40*/  IMAD.WIDE.U32 R2, R17, UR4, RZ ;  /* 0x0000000411027c25 */ /* 0x000fc8000f8e00ff */
[----:B------:R-:W-:Y:S01]  /*bb50*/  IMAD R0, R17, UR5, R0 ;  /* 0x0000000511007c24 */ /* 0x000fe2000f8e0200 */
[----:B------:R0:W-:Y:S03]  /*bb60*/  STL.64 [R1+0x10], R2 ;  /* 0x0000100201007387 */ /* 0x0001e60000100a00 */
[----:B0-----:R-:W-:Y:S01]  /*bb70*/  IMAD.IADD R2, R3, 0x1, R0 ;  /* 0x0000000103027824 */ /* 0x001fe200078e0200 */
[----:B------:R-:W-:-:S05]  /*bb80*/  SHF.R.S32.HI R0, RZ, 0x1f, R28 ;  /* 0x0000001fff007819 */ /* 0x000fca000001141c */
[----:B------:R0:W-:Y:S04]  /*bb90*/  STL [R1+0x24], R0 ;  /* 0x0000240001007387 */ /* 0x0001e80000100800 */
[----:B------:R0:W-:Y:S01]  /*bba0*/  STL [R1+0x20], R2 ;  /* 0x0000200201007387 */ /* 0x0001e20000100800 */
        /* <DEDUP_REMOVED lines=17> */
.L_x_9956:
[----:B------:R-:W2:Y:S01]  /*bcc0*/  LDL.LU R20, [R1+0x20] ;  /* 0x0000200001147983 */ /* 0x000ea20000300800 */
[----:B------:R-:W1:Y:S01]  /*bcd0*/  LDC R10, c[0x0][0x448] ;  /* 0x00011200ff0a7b82 */ /* 0x000e620000000800 */
[----:B------:R-:W-:Y:S01]  /*bce0*/  ULDC.64 UR4, c[0x0][0x2e0] ;  /* 0x0000b80000047ab9 */ /* 0x000fe20000000a00 */
[----:B------:R-:W-:Y:S01]  /*bcf0*/  ULDC.64 UR6, c[0x0][0x2c8] ;  /* 0x0000b20000067ab9 */ /* 0x000fe20000000a00 */
[----:B0-----:R-:W2:Y:S01]  /*bd00*/  LDL.LU.64 R2, [R1+0x10] ;  /* 0x0000100001027983 */ /* 0x001ea20000300a00 */
[----:B------:R-:W-:-:S03]  /*bd10*/  ULDC.64 UR8, c[0x0][0x280] ;  /* 0x0000a00000087ab9 */ /* 0x000fc60000000a00 */
[----:B------:R-:W3:Y:S04]  /*bd20*/  LDL.LU R0, [R1+0x24] ;  /* 0x0000240001007983 */ /* 0x000ee80000300800 */
[----:B------:R-:W4:Y:S04]  /*bd30*/  LDL.LU R6, [R1] ;  /* 0x0000000001067983 */ /* 0x000f280000300800 */
[----:B------:R-:W5:Y:S01]  /*bd40*/  LDL R21, [R1+0x8] ;  /* 0x0000080001157983 */ /* 0x000f620000100800 */
[----:B------:R-:W0:Y:S01]  /*bd50*/  S2R R12, SR_TID.X ;  /* 0x00000000000c7919 */ /* 0x000e220000002100 */
[----:B------:R-:W0:Y:S01]  /*bd60*/  S2R R11, SR_TID.X ;  /* 0x00000000000b7919 */ /* 0x000e220000002100 */
[----:B-1----:R-:W-:-:S13]  /*bd70*/  ISETP.NE.AND P0, PT, R10, 0x1, PT ;  /* 0x000000010a00780c */ /* 0x002fda0003f05270 */
[----:B------:R-:W1:Y:S08]  /*bd80*/  @P0 LDC R4, c[0x0][0x450] ;  /* 0x00011400ff040b82 */ /* 0x000e700000000800 */
[----:B------:R-:W1:Y:S01]  /*bd90*/  @P0 LDC R9, c[0x0][0x44c] ;  /* 0x00011300ff090b82 */ /* 0x000e620000000800 */
[----:B--2---:R-:W-:Y:S02]  /*bda0*/  IMAD.MOV.U32 R3, RZ, RZ, R20 ;  /* 0x000000ffff037224 */ /* 0x004fe400078e0014 */
[----:B------:R-:W2:Y:S01]  /*bdb0*/  S2R R20, SR_TID.X ;  /* 0x0000000000147919 */ /* 0x000ea20000002100 */
[----:B---3--:R-:W-:-:S02]  /*bdc0*/  IMAD R0, R0, UR4, RZ ;  /* 0x0000000400007c24 */ /* 0x008fc4000f8e02ff */
[----:B------:R-:W-:Y:S01]  /*bdd0*/  IMAD.WIDE.U32 R2, R28, UR4, R2 ;  /* 0x000000041c027c25 */ /* 0x000fe2000f8e0002 */
[----:B------:R-:W-:-:S03]  /*bde0*/  ULDC UR4, c[0x0][0xc38] ;  /* 0x00030e0000047ab9 */ /* 0x000fc60000000800 */
[----:B------:R-:W-:Y:S02]  /*bdf0*/  IMAD R5, R28, UR5, R0 ;  /* 0x000000051c057c24 */ /* 0x000fe4000f8e0200 */
[----:B------:R-:W3:Y:S01]  /*be00*/  @P0 LDC R0, c[0x0][0x44c] ;  /* 0x00011300ff000b82 */ /* 0x000ee20000000800 */
[----:B----4-:R-:W-:Y:S02]  /*be10*/  IMAD.MOV R6, RZ, RZ, -R6 ;  /* 0x000000ffff067224 */ /* 0x010fe400078e0a06 */
[----:B------:R-:W-:Y:S02]  /*be20*/  IMAD.IADD R3, R3, 0x1, R5 ;  /* 0x0000000103037824 */ /* 0x000fe400078e0205 */
[----:B-----5:R-:W-:Y:S01]  /*be30*/  IMAD R6, R6, UR4, R21 ;  /* 0x0000000406067c24 */ /* 0x020fe2000f8e0215 */
[----:B------:R-:W-:Y:S01]  /*be40*/  ULDC.64 UR4, c[0x0][0x2d0] ;  /* 0x0000b40000047ab9 */ /* 0x000fe20000000a00 */
[----:B0-----:R-:W-:-:S05]  /*be50*/  IMAD.SHL.U32 R21, R12, 0x8, RZ ;  /* 0x000000080c157824 */ /* 0x001fca00078e00ff */
[----:B------:R-:W-:-:S04]  /*be60*/  LOP3.LUT R21, R21, 0x18, RZ, 0xc0, !PT ;  /* 0x0000001815157812 */ /* 0x000fc800078ec0ff */
[C---:B------:R-:W-:Y:S02]  /*be70*/  LOP3.LUT R13, R21.reuse, 0x20, RZ, 0xfc, !PT ;  /* 0x00000020150d7812 */ /* 0x040fe400078efcff */
[----:B------:R-:W-:Y:S02]  /*be80*/  LOP3.LUT R12, R21, 0x40, RZ, 0xfc, !PT ;  /* 0x00000040150c7812 */ /* 0x000fe400078efcff */
[----:B------:R-:W-:Y:S02]  /*be90*/  LOP3.LUT R21, R11, 0x7f, RZ, 0xc0, !PT ;  /* 0x0000007f0b157812 */ /* 0x000fe400078ec0ff */
[C---:B--2---:R-:W-:Y:S01]  /*bea0*/  LOP3.LUT R7, R20.reuse, 0x7f, RZ, 0xc0, !PT ;  /* 0x0000007f14077812 */ /* 0x044fe200078ec0ff */
[----:B------:R-:W-:-:S03]  /*beb0*/  IMAD.SHL.U32 R20, R20, 0x20, RZ ;  /* 0x0000002014147824 */ /* 0x000fc600078e00ff */
[----:B------:R-:W-:-:S04]  /*bec0*/  SHF.R.U32.HI R7, RZ, 0x2, R7 ;  /* 0x00000002ff077819 */ /* 0x000fc80000011607 */
[----:B------:R-:W-:-:S05]  /*bed0*/  LOP3.LUT R20, R7, 0x60, R20, 0xf8, !PT ;  /* 0x0000006007147812 */ /* 0x000fca00078ef814 */
[----:B------:R-:W-:Y:S02]  /*bee0*/  IMAD R7, R6, 0xc0, R20 ;  /* 0x000000c006077824 */ /* 0x000fe400078e0214 */
[----:B------:R-:W-:Y:S02]  /*bef0*/  IMAD.SHL.U32 R20, R11, 0x8, RZ ;  /* 0x000000080b147824 */ /* 0x000fe400078e00ff */
[----:B---3--:R-:W-:-:S03]  /*bf00*/  @P0 IMAD.HI.U32 R0, R7, R0, RZ ;  /* 0x0000000007000227 */ /* 0x008fc600078e00ff */
[----:B------:R-:W-:Y:S01]  /*bf10*/  LOP3.LUT R20, R20, 0x18, RZ, 0xc0, !PT ;  /* 0x0000001814147812 */ /* 0x000fe200078ec0ff */
[----:B------:R-:W-:Y:S01]  /*bf20*/  IMAD.MOV.U32 R5, RZ, RZ, R7 ;  /* 0x000000ffff057224 */ /* 0x000fe200078e0007 */
[----:B-1----:R-:W-:-:S04]  /*bf30*/  @P0 SHF.R.U32.HI R5, RZ, R4, R0 ;  /* 0x00000004ff050219 */ /* 0x002fc80000011600 */
[----:B------:R-:W-:-:S05]  /*bf40*/  SHF.R.S32.HI R0, RZ, 0x1f, R5 ;  /* 0x0000001fff007819 */ /* 0x000fca0000011405 */
[----:B------:R-:W-:-:S04]  /*bf50*/  IMAD R0, R0, UR4, RZ ;  /* 0x0000000400007c24 */ /* 0x000fc8000f8e02ff */
[C---:B------:R-:W-:Y:S02]  /*bf60*/  IMAD R8, R5.reuse, UR5, R0 ;  /* 0x0000000505087c24 */ /* 0x040fe4000f8e0200 */
[----:B------:R-:W-:Y:S02]  /*bf70*/  IMAD.MOV R0, RZ, RZ, -R5 ;  /* 0x000000ffff007224 */ /* 0x000fe400078e0a05 */
[----:B------:R-:W-:-:S04]  /*bf80*/  IMAD.WIDE.U32 R4, R5, UR4, R2 ;  /* 0x0000000405047c25 */ /* 0x000fc8000f8e0002 */
[----:B------:R-:W-:Y:S02]  /*bf90*/  IMAD R0, R10, R0, R7 ;  /* 0x000000000a007224 */ /* 0x000fe400078e0207 */
[----:B------:R-:W-:-:S03]  /*bfa0*/  IMAD.IADD R5, R5, 0x1, R8 ;  /* 0x0000000105057824 */ /* 0x000fc600078e0208 */
[----:B------:R-:W-:Y:S01]  /*bfb0*/  SHF.R.S32.HI R8, RZ, 0x1f, R0 ;  /* 0x0000001fff087819 */ /* 0x000fe20000011400 */
[----:B------:R-:W-:-:S04]  /*bfc0*/  IMAD.WIDE.U32 R4, R0, UR6, R4 ;  /* 0x0000000600047c25 */ /* 0x000fc8000f8e0004 */
[----:B------:R-:W-:-:S04]  /*bfd0*/  IMAD R8, R8, UR6, RZ ;  /* 0x0000000608087c24 */ /* 0x000fc8000f8e02ff */
[----:B------:R-:W-:Y:S01]  /*bfe0*/  IMAD R8, R0, UR7, R8 ;  /* 0x0000000700087c24 */ /* 0x000fe2000f8e0208 */
[----:B------:R-:W-:-:S03]  /*bff0*/  LEA R0, P1, R4, UR8, 0x1 ;  /* 0x0000000804007c11 */ /* 0x000fc6000f8208ff */
[----:B------:R-:W-:Y:S02]  /*c000*/  IMAD.IADD R5, R5, 0x1, R8 ;  /* 0x0000000105057824 */ /* 0x000fe400078e0208 */
[----:B------:R-:W-:-:S03]  /*c010*/  VIADD R8, R7, 0x80 ;  /* 0x0000008007087836 */ /* 0x000fc60000000000 */
[----:B------:R-:W-:Y:S01]  /*c020*/  LEA.HI.X R4, R4, UR9, R5, 0x1, P1 ;  /* 0x0000000904047c11 */ /* 0x000fe200088f0c05 */
[----:B------:R-:W-:Y:S01]  /*c030*/  @P0 IMAD.HI.U32 R9, R8, R9, RZ ;  /* 0x0000000908090227 */ /* 0x000fe200078e00ff */
[----:B------:R-:W0:Y:S03]  /*c040*/  @P0 LDC R5, c[0x0][0x450] ;  /* 0x00011400ff050b82 */ /* 0x000e260000000800 */
[----:B------:R-:W-:Y:S01]  /*c050*/  IMAD.MOV.U32 R7, RZ, RZ, R8 ;  /* 0x000000ffff077224 */ /* 0x000fe200078e0008 */
[----:B0-----:R-:W-:Y:S02]  /*c060*/  @P0 SHF.R.U32.HI R7, RZ, R5, R9 ;  /* 0x00000005ff070219 */ /* 0x001fe40000011609 */
[----:B------:R-:W-:-:S03]  /*c070*/  SHF.R.U32.HI R9, RZ, 0x2, R21 ;  /* 0x00000002ff097819 */ /* 0x000fc60000011615 */
[----:B------:R-:W-:Y:S02]  /*c080*/  IMAD.MOV R5, RZ, RZ, -R7 ;  /* 0x000000ffff057224 */ /* 0x000fe400078e0a07 */
[----:B------:R-:W-:-:S04]  /*c090*/  IMAD.WIDE.U32 R2, R7, UR4, R2 ;  /* 0x0000000407027c25 */ /* 0x000fc8000f8e0002 */
[----:B------:R-:W-:Y:S01]  /*c0a0*/  IMAD R5, R10, R5, R8 ;  /* 0x000000050a057224 */ /* 0x000fe200078e0208 */
[----:B------:R-:W-:-:S05]  /*c0b0*/  SHF.R.S32.HI R8, RZ, 0x1f, R7 ;  /* 0x0000001fff087819 */ /* 0x000fca0000011407 */
[----:B------:R-:W-:Y:S01]  /*c0c0*/  IMAD R8, R8, UR4, RZ ;  /* 0x0000000408087c24 */ /* 0x000fe2000f8e02ff */
[----:B------:R-:W-:Y:S02]  /*c0d0*/  ULDC UR4, c[0x0][0x2b8] ;  /* 0x0000ae0000047ab9 */ /* 0x000fe40000000800 */
[----:B------:R-:W-:Y:S01]  /*c0e0*/  ISETP.GE.AND P0, PT, R20, UR4, PT ;  /* 0x0000000414007c0c */ /* 0x000fe2000bf06270 */
[----:B------:R-:W-:Y:S01]  /*c0f0*/  IMAD R8, R7, UR5, R8 ;  /* 0x0000000507087c24 */ /* 0x000fe2000f8e0208 */
[----:B------:R-:W-:Y:S02]  /*c100*/  SHF.R.S32.HI R7, RZ, 0x1f, R5 ;  /* 0x0000001fff077819 */ /* 0x000fe40000011405 */
[----:B------:R-:W-:Y:S01]  /*c110*/  ISETP.GE.AND P1, PT, R13, UR4, PT ;  /* 0x000000040d007c0c */ /* 0x000fe2000bf26270 */
[----:B------:R-:W-:Y:S01]  /*c120*/  IMAD.IADD R3, R3, 0x1, R8 ;  /* 0x0000000103037824 */ /* 0x000fe200078e0208 */
[----:B------:R-:W-:Y:S01]  /*c130*/  ISETP.GE.AND P2, PT, R12, UR4, PT ;  /* 0x000000040c007c0c */ /* 0x000fe2000bf46270 */
[----:B------:R-:W-:Y:S01]  /*c140*/  IMAD R7, R7, UR6, RZ ;  /* 0x0000000607077c24 */ /* 0x000fe2000f8e02ff */
[----:B------:R-:W-:Y:S01]  /*c150*/  UMOV UR4, 0xffffffff ;  /* 0xffffffff00047882 */ /* 0x000fe20000000000 */
[----:B------:R-:W-:-:S04]  /*c160*/  IMAD.WIDE.U32 R2, R5, UR6, R2 ;  /* 0x0000000605027c25 */ /* 0x000fc8000f8e0002 */
[----:B------:R-:W-:Y:S01]  /*c170*/  IMAD R7, R5, UR7, R7 ;  /* 0x0000000705077c24 */ /* 0x000fe2000f8e0207 */
[----:B------:R-:W-:-:S03]  /*c180*/  LEA R8, P3, R2, UR8, 0x1 ;  /* 0x0000000802087c11 */ /* 0x000fc6000f8608ff */
[----:B------:R-:W-:-:S05]  /*c190*/  IMAD.IADD R7, R3, 0x1, R7 ;  /* 0x0000000103077824 */ /* 0x000fca00078e0207 */
[----:B------:R-:W-:Y:S01]  /*c1a0*/  LEA.HI.X R7, R2, UR9, R7, 0x1, P3 ;  /* 0x0000000902077c11 */ /* 0x000fe200098f0c07 */
[----:B------:R-:W-:Y:S06]  /*c1b0*/  BRA.DIV UR4, `(.L_x_9957) ;  /* 0x0000003204e07947 */ /* 0x000fec000b800000 */
[----:B------:R-:W0:Y:S01]  /*c1c0*/  SHFL.IDX PT, R3, R0, RZ, 0x1c1f ;  /* 0x001c1fff00037589 */ /* 0x000e2200000e0000 */
[----:B------:R-:W-:Y:S01]  /*c1d0*/  ULDC UR4, c[0x0][0x288] ;  /* 0x0000a20000047ab9 */ /* 0x000fe20000000800 */
[----:B------:R-:W-:Y:S02]  /*c1e0*/  IMAD R6, R6, 0xc0, R9 ;  /* 0x000000c006067824 */ /* 0x000fe400078e0209 */
        /* <DEDUP_REMOVED lines=27> */
[----:B------:R-:W1:Y:S04]  /*c3a0*/  SHFL.IDX PT, R2, R4, 0x2, 0x1c1f ;  /* 0x005c1f0004027f89 */ /* 0x000e6800000e0000 */
[----:B------:R-:W-:Y:S07]  /*c3b0*/  SHFL.IDX PT, R4, R4, 0x3, 0x1c1f ;  /* 0x007c1f0004047f89 */ /* 0x000fee00000e0000 */
[----:B0-----:R-:W-:-:S05]  /*c3c0*/  @!P3 LEA R3, P4, R20, R3, 0x1 ;  /* 0x000000031403b211 */ /* 0x001fca00078808ff */
[----:B-1----:R-:W-:-:S05]  /*c3d0*/  @!P3 IMAD.X R2, RZ, RZ, R2, P4 ;  /* 0x000000ffff02b224 */ /* 0x002fca00020e0602 */
[----:B------:R-:W-:-:S04]  /*c3e0*/  @!P3 LOP3.LUT R3, R3, R2, RZ, 0x3c, !PT ;  /* 0x000000020303b212 */ /* 0x000fc800078e3cff */
[----:B------:R-:W-:-:S04]  /*c3f0*/  @!P3 LOP3.LUT R2, R3, R2, RZ, 0x3c, !PT ;  /* 0x000000020302b212 */ /* 0x000fc800078e3cff */
[----:B------:R-:W-:-:S05]  /*c400*/  @!P3 LOP3.LUT R3, R3, R2, RZ, 0x3c, !PT ;  /* 0x000000020303b212 */ /* 0x000fca00078e3cff */
[----:B------:R-:W-:Y:S04]  /*c410*/  @!P3 LDGSTS.E.BYPASS.LTC128B.128 [R27+0xea00], desc[UR60][R2.64], !P0 ;  /* 0x0ea00000021bbfae */ /* 0x000fe8000c101d7c */
[----:B------:R-:W-:Y:S04]  /*c420*/  @!P3 LDGSTS.E.BYPASS.LTC128B.128 [R27+0x11a00], desc[UR60][R2.64+0x40], !P1 ;  /* 0x11a00040021bbfae */ /* 0x000fe8000c901d7c */
[----:B------:R0:W-:Y:S04]  /*c430*/  @!P3 LDGSTS.E.BYPASS.LTC128B.128 [R27+0x14a00], desc[UR60][R2.64+0x80], !P2 ;  /* 0x14a00080021bbfae */ /* 0x0001e8000d101d7c */
[----:B0-----:R0:W1:Y:S02]  /*c440*/  SHFL.IDX PT, R2, R0, 0x3, 0x1c1f ;  /* 0x007c1f0000027f89 */ /* 0x00106400000e0000 */
[----:B0-----:R-:W-:-:S05]  /*c450*/  VIADD R0, R6, 0x80 ;  /* 0x0000008006007836 */ /* 0x001fca0000000000 */
[----:B------:R-:W-:Y:S01]  /*c460*/  ISETP.GE.AND P3, PT, R0, R5, PT ;  /* 0x000000050000720c */ /* 0x000fe20003f66270 */
[----:B------:R-:W-:-:S05]  /*c470*/  VIADD R0, R6, 0x60 ;  /* 0x0000006006007836 */ /* 0x000fca0000000000 */
[----:B------:R-:W-:Y:S02]  /*c480*/  ISETP.GE.AND P4, PT, R0, R5, PT ;  /* 0x000000050000720c */ /* 0x000fe40003f86270 */
[----:B------:R-:W-:Y:S04]  /*c490*/  SHFL.IDX PT, R0, R7, RZ, 0x1c1f ;  /* 0x001c1fff07007589 */ /* 0x000fe800000e0000 */
[----:B------:R-:W-:Y:S07]  /*c4a0*/  SHFL.IDX PT, R7, R7, 0x1, 0x1c1f ;  /* 0x003c1f0007077f89 */ /* 0x000fee00000e0000 */
[----:B-1----:R-:W-:-:S05]  /*c4b0*/  @!P4 LEA R2, P5, R20, R2, 0x1 ;  /* 0x000000021402c211 */ /* 0x002fca00078a08ff */
[----:B------:R-:W-:Y:S02]  /*c4c0*/  @!P4 IMAD.X R3, RZ, RZ, R4, P5 ;  /* 0x000000ffff03c224 */ /* 0x000fe400028e0604 */
[----:B------:R-:W0:Y:S04]  /*c4d0*/  SHFL.IDX PT, R4, R8, RZ, 0x1c1f ;  /* 0x001c1fff08047589 */ /* 0x000e2800000e0000 */
[----:B------:R-:W-:Y:S04]  /*c4e0*/  @!P4 LDGSTS.E.BYPASS.LTC128B.128 [R27+0xf200], desc[UR60][R2.64], !P0 ;  /* 0x0f200000021bcfae */ /* 0x000fe8000c101d7c */
[----:B------:R-:W-:Y:S04]  /*c4f0*/  @!P4 LDGSTS.E.BYPASS.LTC128B.128 [R27+0x12200], desc[UR60][R2.64+0x40], !P1 ;  /* 0x12200040021bcfae */ /* 0x000fe8000c901d7c */
[----:B------:R1:W-:Y:S01]  /*c500*/  @!P4 LDGSTS.E.BYPASS.LTC128B.128 [R27+0x15200], desc[UR60][R2.64+0x80], !P2 ;  /* 0x15200080021bcfae */ /* 0x0003e2000d101d7c */
[----:B0-----:R-:W-:-:S05]  /*c510*/  @!P3 LEA R4, P5, R20, R4, 0x1 ;  /* 0x000000041404b211 */ /* 0x001fca00078a08ff */
[----:B------:R-:W-:Y:S02]  /*c520*/  @!P3 IMAD.X R0, RZ, RZ, R0, P5 ;  /* 0x000000ffff00b224 */ /* 0x000fe400028e0600 */
[----:B-1----:R-:W-:Y:S02]  /*c530*/  @!P3 IMAD.MOV.U32 R2, RZ, RZ, R4 ;  /* 0x000000ffff02b224 */ /* 0x002fe400078e0004 */
[----:B------:R-:W-:-:S05]  /*c540*/  @!P3 IMAD.MOV.U32 R3, RZ, RZ, R0 ;  /* 0x000000ffff03b224 */ /* 0x000fca00078e0000 */
[----:B------:R0:W-:Y:S04]  /*c550*/  @!P3 LDGSTS.E.BYPASS.LTC128B.128 [R27+0xfa00], desc[UR60][R2.64], !P0 ;  /* 0x0fa00000021bbfae */ /* 0x0001e8000c101d7c */
[----:B------:R0:W-:Y:S04]  /*c560*/  @!P3 LDGSTS.E.BYPASS.LTC128B.128 [R27+0x12a00], desc[UR60][R2.64+0x40], !P1 ;  /* 0x12a00040021bbfae */ /* 0x0001e8000c901d7c */
[----:B------:R0:W-:Y:S02]  /*c570*/  @!P3 LDGSTS.E.BYPASS.LTC128B.128 [R27+0x15a00], desc[UR60][R2.64+0x80], !P2 ;  /* 0x15a00080021bbfae */ /* 0x0001e4000d101d7c */
.L_x_10057:
[----:B------:R-:W2:Y:S01]  /*c580*/  LDL R0, [R1+0x1c] ;  /* 0x00001c0001007983 */ /* 0x000ea20000100800 */
[----:B------:R-:W-:-:S05]  /*c590*/  VIADD R6, R6, 0xa0 ;  /* 0x000000a006067836 */ /* 0x000fca0000000000 */
[----:B------:R-:W-:-:S13]  /*c5a0*/  ISETP.GE.AND P3, PT, R6, R5, PT ;  /* 0x000000050600720c */ /* 0x000fda0003f66270 */
[----:B0-----:R-:W-:-:S05]  /*c5b0*/  @!P3 LEA R2, P4, R20, R14, 0x1 ;  /* 0x0000000e1402b211 */ /* 0x001fca00078808ff */
[----:B------:R-:W-:-:S05]  /*c5c0*/  @!P3 IMAD.X R3, RZ, RZ, R7, P4 ;  /* 0x000000ffff03b224 */ /* 0x000fca00020e0607 */
[----:B------:R-:W-:Y:S01]  /*c5d0*/  @!PT LDS RZ, [RZ] ;  /* 0x00000000fffff984 */ /* 0x000fe20000000800 */
[----:B------:R-:W-:Y:S01]  /*c5e0*/  @!PT LDS RZ, [RZ] ;  /* 0x00000000fffff984 */ /* 0x000fe20000000800 */
[----:B------:R-:W-:Y:S01]  /*c5f0*/  @!PT LDS RZ, [RZ] ;  /* 0x00000000fffff984 */ /* 0x000fe20000000800 */
[----:B------:R0:W-:Y:S04]  /*c600*/  @!P3 LDGSTS.E.BYPASS.LTC128B.128 [R27+0x10200], desc[UR60][R2.64], !P0 ;  /* 0x10200000021bbfae */ /* 0x0001e8000c101d7c */
[----:B------:R0:W-:Y:S04]  /*c610*/  @!P3 LDGSTS.E.BYPASS.LTC128B.128 [R27+0x13200], desc[UR60][R2.64+0x40], !P1 ;  /* 0x13200040021bbfae */ /* 0x0001e8000c901d7c */
[----:B------:R0:W-:Y:S01]  /*c620*/  @!P3 LDGSTS.E.BYPASS.LTC128B.128 [R27+0x16200], desc[UR60][R2.64+0x80], !P2 ;  /* 0x16200080021bbfae */ /* 0x0001e2000d101d7c */
        /* <DEDUP_REMOVED lines=9> */
[----:B------:R-:W-:Y:S01]  /*c6c0*/  IMAD.U32 R9, RZ, RZ, UR36 ;  /* 0x00000024ff097e24 */ /* 0x000fe2000f8e00ff */
[----:B------:R-:W1:Y:S01]  /*c6d0*/  SYNCS.PHASECHK.TRANS64.TRYWAIT P0, [UR36+0x31c20], R0 ;  /* 0x031c2000ff0075a7 */ /* 0x000e620008000164 */
[----:B--2---:R-:W-:Y:S01]  /*c6e0*/  ISETP.GE.AND P1, PT, R8, 0x91, PT ;  /* 0x000000910800780c */ /* 0x004fe20003f26270 */
[----:B01----:R-:W-:-:S12]  /*c6f0*/  @!P0 BRA `(.L_x_9959) ;  /* 0x00000034009c8947 */ /* 0x003fd80003800000 */
.L_x_10058:
[----:B------:R-:W-:Y:S05]  /*c700*/  BSYNC B0 ;  /* 0x0000000000007941 */ /* 0x000fea0003800000 */
.L_x_9958:
[----:B------:R-:W-:Y:S01]  /*c710*/  VIADD R8, R9, 0x31c00 ;  /* 0x00031c0009087836 */ /* 0x000fe20000000000 */
[----:B------:R-:W-:Y:S06]  /*c720*/  @!P1 BRA `(.L_x_9960) ;  /* 0x0000002000749947 */ /* 0x000fec0003800000 */
[----:B------:R-:W2:Y:S01]  /*c730*/  LDL R2, [R1+0x4] ;  /* 0x0000040001027983 */ /* 0x000ea20000100800 */
[----:B------:R-:W-:Y:S02]  /*c740*/  IMAD.MOV.U32 R3, RZ, RZ, 0x1 ;  /* 0x00000001ff037424 */ /* 0x000fe400078e00ff */
[----:B--2---:R-:W-:-:S05]  /*c750*/  IMAD.MOV R6, RZ, RZ, -R2 ;  /* 0x000000ffff067224 */ /* 0x004fca00078e0a02 */
[----:B------:R-:W-:-:S05]  /*c760*/  VIADDMNMX R6, R6, R3, 0xffffffff, !PT ;  /* 0xffffffff06067446 */ /* 0x000fca0007800103 */
[----:B0-----:R-:W-:-:S05]  /*c770*/  IMAD.IADD R0, R2, 0x1, R6 ;  /* 0x0000000102007824 */ /* 0x001fca00078e0206 */
[----:B------:R-:W-:-:S04]  /*c780*/  LOP3.LUT R0, R0, 0x1, RZ, 0xc0, !PT ;  /* 0x0000000100007812 */ /* 0x000fc800078ec0ff */
[----:B------:R-:W-:Y:S01]  /*c790*/  ISETP.NE.U32.AND P0, PT, R0, 0x1, PT ;  /* 0x000000010000780c */ /* 0x000fe20003f05070 */
[----:B------:R-:W-:-:S12]  /*c7a0*/  VIADD R0, R2, 0xfffffffe ;  /* 0xfffffffe02007836 */ /* 0x000fd80000000000 */
[----:B------:R-:W-:Y:S05]  /*c7b0*/  @P0 BRA `(.L_x_9961) ;  /* 0x0000000800c80947 */ /* 0x000fea0003800000 */
[----:B------:R-:W-:Y:S01]  /*c7c0*/  ISETP.NE.AND P2, PT, R25, RZ, PT ;  /* 0x000000ff1900720c */ /* 0x000fe20003f45270 */
[----:B------:R-:W-:Y:S01]  /*c7d0*/  VIADD R7, R16, 0x1 ;  /* 0x0000000110077836 */ /* 0x000fe20000000000 */
[----:B------:R-:W-:Y:S04]  /*c7e0*/  BSSY B0, `(.L_x_9962) ;  /* 0x00000ab000007945 */ /* 0x000fe80003800000 */
[----:B------:R-:W-:-:S04]  /*c7f0*/  ISETP.NE.AND P0, PT, R7, 0x2, PT ;  /* 0x000000020700780c */ /* 0x000fc80003f05270 */
[----:B------:R-:W-:Y:S02]  /*c800*/  SEL R3, RZ, 0x1, P0 ;  /* 0x00000001ff037807 */ /* 0x000fe40000000000 */
[----:B------:R-:W-:Y:S02]  /*c810*/  SEL R7, R7, RZ, P0 ;  /* 0x000000ff07077207 */ /* 0x000fe40000000000 */
[----:B------:R-:W-:Y:S01]  /*c820*/  LOP3.LUT R10, R22, R3, RZ, 0x3c, !PT ;  /* 0x00000003160a7212 */ /* 0x000fe200078e3cff */
[----:B------:R-:W-:Y:S06]  /*c830*/  @!P2 BRA `(.L_x_9963) ;  /* 0x000000080094a947 */ /* 0x000fec0003800000 */
[----:B------:R-:W-:Y:S01]  /*c840*/  ISETP.NE.AND P2, PT, R26, RZ, PT ;  /* 0x000000ff1a00720c */ /* 0x000fe20003f45270 */
[----:B------:R-:W-:-:S12]  /*c850*/  IMAD.MOV.U32 R5, RZ, RZ, R18 ;  /* 0x000000ffff057224 */ /* 0x000fd800078e0012 */
[----:B------:R-:W-:Y:S05]  /*c860*/  @!P2 BRA `(.L_x_9964) ;  /* 0x000000000048a947 */ /* 0x000fea0003800000 */
[----:B------:R-:W0:Y:S01]  /*c870*/  LDC R5, c[0x0][0x43c] ;  /* 0x00010f00ff057b82 */ /* 0x000e220000000800 */
[----:B------:R-:W-:Y:S01]  /*c880*/  ULDC.64 UR4, c[0x0][0x428] ;  /* 0x00010a0000047ab9 */ /* 0x000fe20000000a00 */
[----:B0-----:R-:W-:-:S13]  /*c890*/  ISETP.NE.AND P0, PT, R5, 0x1, PT ;  /* 0x000000010500780c */ /* 0x001fda0003f05270 */
[----:B------:R-:W0:Y:S02]  /*c8a0*/  @P0 LDC.64 R2, c[0x0][0x440] ;  /* 0x00011000ff020b82 */ /* 0x000e240000000a00 */
[----:B0-----:R-:W-:-:S04]  /*c8b0*/  @P0 IMAD.HI.U32 R4, R0, R2, RZ ;  /* 0x0000000200040227 */ /* 0x001fc800078e00ff */
[----:B------:R-:W-:Y:S01]  /*c8c0*/  IMAD.MOV.U32 R2, RZ, RZ, R0 ;  /* 0x000000ffff027224 */ /* 0x000fe200078e0000 */
[----:B------:R-:W-:Y:S01]  /*c8d0*/  @P0 SHF.R.U32.HI R2, RZ, R3, R4 ;  /* 0x00000003ff020219 */ /* 0x000fe20000011604 */
[----:B------:R-:W-:-:S04]  /*c8e0*/  IMAD R4, R24, UR4, RZ ;  /* 0x0000000418047c24 */ /* 0x000fc8000f8e02ff */
[----:B------:R-:W-:Y:S02]  /*c8f0*/  IMAD.MOV R3, RZ, RZ, -R2 ;  /* 0x000000ffff037224 */ /* 0x000fe400078e0a02 */
[----:B------:R-:W-:Y:S02]  /*c900*/  IMAD R4, R19, UR5, R4 ;  /* 0x0000000513047c24 */ /* 0x000fe4000f8e0204 */
[----:B------:R-:W-:Y:S01]  /*c910*/  IMAD R0, R5, R3, R0 ;  /* 0x0000000305007224 */ /* 0x000fe200078e0200 */
[----:B------:R-:W-:-:S03]  /*c920*/  SHF.R.S32.HI R3, RZ, 0x1f, R2 ;  /* 0x0000001fff037819 */ /* 0x000fc60000011402 */
[----:B------:R-:W-:Y:S01]  /*c930*/  IMAD.WIDE.U32 R2, R19, UR4, R2 ;  /* 0x0000000413027c25 */ /* 0x000fe2000f8e0002 */
[----:B------:R-:W-:-:S03]  /*c940*/  ULDC.64 UR4, c[0x0][0x418] ;  /* 0x0001060000047ab9 */ /* 0x000fc60000000a00 */
[----:B------:R-:W-:Y:S01]  /*c950*/  IMAD.IADD R3, R4, 0x1, R3 ;  /* 0x0000000104037824 */ /* 0x000fe200078e0203 */
[----:B------:R-:W-:-:S04]  /*c960*/  LEA R4, P0, R2, UR4, 0x2 ;  /* 0x0000000402047c11 */ /* 0x000fc8000f8010ff */
[----:B------:R-:W-:-:S06]  /*c970*/  LEA.HI.X R5, R2, UR5, R3, 0x2, P0 ;  /* 0x0000000502057c11 */ /* 0x000fcc00080f1403 */
[----:B------:R0:W5:Y:S03]  /*c980*/  LDG.E R5, desc[UR60][R4.64] ;  /* 0x0000003c04057981 */ /* 0x000166000c1e1900 */
.L_x_9964:
[----:B------:R-:W-:Y:S01]  /*c990*/  LEA R3, R7, UR36, 0x3 ;  /* 0x0000002407037c11 */ /* 0x000fe2000f8e18ff */
[----:B------:R-:W-:Y:S01]  /*c9a0*/  BSSY B1, `(.L_x_9965) ;  /* 0x0000004000017945 */ /* 0x000fe20003800000 */
[----:B------:R-:W-:-:S04]  /*c9b0*/  SHF.L.U32 R2, R10, 0x1f, RZ ;  /* 0x0000001f0a027819 */ /* 0x000fc800000006ff */
[----:B------:R-:W1:Y:S02]  /*c9c0*/  SYNCS.PHASECHK.TRANS64.TRYWAIT P0, [R3+URZ+0x31c40], R2 ;  /* 0x031c4002030075a7 */ /* 0x000e64000800017f */
[----:B-1----:R-:W-:Y:S05]  /*c9d0*/  @!P0 BRA `(.L_x_9966) ;  /* 0x0000003000f88947 */ /* 0x002fea0003800000 */
.L_x_10059:
[----:B------:R-:W-:Y:S05]  /*c9e0*/  BSYNC B1 ;  /* 0x0000000000017941 */ /* 0x000fea0003800000 */
.L_x_9965:
        /* <DEDUP_REMOVED lines=12> */
.L_x_9968:
[----:B------:R-:W-:Y:S05]  /*cab0*/  BSYNC B1 ;  /* 0x0000000000017941 */ /* 0x000fea0003800000 */
.L_x_9967:
        /* <DEDUP_REMOVED lines=11> */
.L_x_9969:
        /* <DEDUP_REMOVED lines=16> */
.L_x_9970:
        /* <DEDUP_REMOVED lines=16> */
.L_x_9971:
        /* <DEDUP_REMOVED lines=15> */
.L_x_10060:
[----:B------:R-:W-:Y:S05]  /*ce60*/  BSYNC B1 ;  /* 0x0000000000017941 */ /* 0x000fea0003800000 */
.L_x_9972:
        /* <DEDUP_REMOVED lines=12> */
.L_x_9975:
[----:B------:R-:W-:Y:S05]  /*cf30*/  BSYNC B1 ;  /* 0x0000000000017941 */ /* 0x000fea0003800000 */
.L_x_9974:
[----:B------:R-:W-:Y:S01]  /*cf40*/  R2UR UR10, R14 ;  /* 0x000000000e0a72ca */ /* 0x000fe200000e0000 */
[----:B0-----:R-:W-:Y:S01]  /*cf50*/  IMAD R3, R16, 0x6c00, R9 ;  /* 0x00006c0010037824 */ /* 0x001fe200078e0209 */
[----:B------:R-:W-:Y:S01]  /*cf60*/  R2UR UR6, R12 ;  /* 0x000000000c0672ca */ /* 0x000fe200000e0000 */
[----:B------:R-:W-:Y:S01]  /*cf70*/  UIADD3 UR4, UP0, UR38, 0x470, URZ ;  /* 0x0000047026047890 */ /* 0x000fe2000ff1e03f */
[----:B------:R-:W-:Y:S01]  /*cf80*/  R2UR UR7, R13 ;  /* 0x000000000d0772ca */ /* 0x000fe200000e0000 */
[----:B------:R-:W-:Y:S01]  /*cf90*/  IMAD R4, R23, 0x90, RZ ;  /* 0x0000009017047824 */ /* 0x000fe200078e02ff */
[----:B------:R-:W-:Y:S01]  /*cfa0*/  LEA R2, R16, UR36, 0x3 ;  /* 0x0000002410027c11 */ /* 0x000fe2000f8e18ff */
[----:B------:R-:W-:Y:S01]  /*cfb0*/  VIADD R11, R3, 0x200 ;  /* 0x00000200030b7836 */ /* 0x000fe20000000000 */
[----:B------:R-:W-:Y:S01]  /*cfc0*/  PLOP3.LUT P0, PT, PT, PT, PT, 0x80, 0x0 ;  /* 0x000000000000781c */ /* 0x000fe20003f0f070 */
[----:B------:R-:W-:Y:S02]  /*cfd0*/  UIADD3.X UR5, URZ, UR39, URZ, UP0, !UPT ;  /* 0x000000273f057290 */ /* 0x000fe400087fe43f */
[----:B------:R-:W-:-:S10]  /*cfe0*/  VIADD R2, R2, 0x31c50 ;  /* 0x00031c5002027836 */ /* 0x000fd40000000000 */
.L_x_9976:
        /* <DEDUP_REMOVED lines=15> */
.L_x_9977:
        /* <DEDUP_REMOVED lines=15> */
.L_x_9978:
        /* <DEDUP_REMOVED lines=10> */
[----:B------:R-:W-:Y:S02]  /*d270*/  IMAD.MOV.U32 R18, RZ, RZ, R5 ;  /* 0x000000ffff127224 */ /* 0x000fe400078e0005 */
[----:B------:R-:W-:-:S07]  /*d280*/  IMAD.MOV.U32 R23, RZ, RZ, R0 ;  /* 0x000000ffff177224 */ /* 0x000fce00078e0000 */
.L_x_9963:
[----:B------:R-:W-:Y:S05]  /*d290*/  BSYNC B0 ;  /* 0x0000000000007941 */ /* 0x000fea0003800000 */
.L_x_9962:
[----:B------:R-:W2:Y:S01]  /*d2a0*/  LDL.LU R0, [R1+0x4] ;  /* 0x0000040001007983 */ /* 0x000ea20000300800 */
[----:B------:R-:W-:Y:S02]  /*d2b0*/  IMAD.MOV.U32 R16, RZ, RZ, R7 ;  /* 0x000000ffff107224 */ /* 0x000fe400078e0007 */
[----:B------:R-:W-:Y:S02]  /*d2c0*/  IMAD.MOV.U32 R22, RZ, RZ, R10 ;  /* 0x000000ffff167224 */ /* 0x000fe400078e000a */
[----:B--2---:R-:W-:-:S07]  /*d2d0*/  VIADD R0, R0, 0xfffffffd ;  /* 0xfffffffd00007836 */ /* 0x004fce0000000000 */
.L_x_9961:
[----:B------:R-:W-:Y:S01]  /*d2e0*/  IMAD.MOV R6, RZ, RZ, -R6 ;  /* 0x000000ffff067224 */ /* 0x000fe200078e0a06 */
[----:B------:R-:W-:Y:S04]  /*d2f0*/  BSSY B0, `(.L_x_9960) ;  /* 0x0000160000007945 */ /* 0x000fe80003800000 */
[----:B------:R-:W-:-:S13]  /*d300*/  ISETP.NE.AND P0, PT, R29, R6, PT ;  /* 0x000000061d00720c */ /* 0x000fda0003f05270 */
[----:B------:R-:W-:Y:S05]  /*d310*/  @!P0 BRA `(.L_x_9979) ;  /* 0x0000001400748947 */ /* 0x000fea0003800000 */
[----:B------:R-:W-:-:S07]  /*d320*/  IMAD.MOV.U32 R4, RZ, RZ, R18 ;  /* 0x000000ffff047224 */ /* 0x000fce00078e0012 */
.L_x_10014:
        /* <DEDUP_REMOVED lines=27> */
[----:B------:R-:W-:-:S05]  /*d4e0*/  LEA.HI.X R5, R2, UR5, R3, 0x2, P0 ;  /* 0x0000000502057c11 */ /* 0x000fca00080f1403 */
[----:B------:R0:W5:Y:S04]  /*d4f0*/  LDG.E R4, desc[UR60][R4.64] ;  /* 0x0000003c04047981 */ /* 0x000168000c1e1900 */
.L_x_9982:
[----:B------:R-:W-:Y:S01]  /*d500*/  LEA R3, R6, UR36, 0x3 ;  /* 0x0000002406037c11 */ /* 0x000fe2000f8e18ff */
[----:B------:R-:W-:Y:S01]  /*d510*/  BSSY B2, `(.L_x_9983) ;  /* 0x0000004000027945 */ /* 0x000fe20003800000 */
[----:B------:R-:W-:-:S04]  /*d520*/  SHF.L.U32 R2, R7, 0x1f, RZ ;  /* 0x0000001f07027819 */ /* 0x000fc800000006ff */
[----:B------:R-:W1:Y:S02]  /*d530*/  SYNCS.PHASECHK.TRANS64.TRYWAIT P0, [R3+URZ+0x31c40], R2 ;  /* 0x031c4002030075a7 */ /* 0x000e64000800017f */
[----:B-1----:R-:W-:Y:S05]  /*d540*/  @!P0 BRA `(.L_x_9984) ;  /* 0x0000002800448947 */ /* 0x002fea0003800000 */
.L_x_10061:
[----:B------:R-:W-:Y:S05]  /*d550*/  BSYNC B2 ;  /* 0x0000000000027941 */ /* 0x000fea0003800000 */
.L_x_9983:
        /* <DEDUP_REMOVED lines=12> */
.L_x_9986:
[----:B------:R-:W-:Y:S05]  /*d620*/  BSYNC B2 ;  /* 0x0000000000027941 */ /* 0x000fea0003800000 */
.L_x_9985:
        /* <DEDUP_REMOVED lines=11> */
.L_x_9987:
        /* <DEDUP_REMOVED lines=16> */
.L_x_9988:
        /* <DEDUP_REMOVED lines=16> */
.L_x_9989:
        /* <DEDUP_REMOVED lines=15> */
.L_x_10062:
[----:B------:R-:W-:Y:S05]  /*d9d0*/  BSYNC B2 ;  /* 0x0000000000027941 */ /* 0x000fea0003800000 */
.L_x_9990:
        /* <DEDUP_REMOVED lines=11> */
.L_x_9993:
[----:B------:R-:W-:Y:S05]  /*da90*/  BSYNC B2 ;  /* 0x0000000000027941 */ /* 0x000fea0003800000 */
.L_x_9992:
        /* <DEDUP_REMOVED lines=10> */
.L_x_9994:
        /* <DEDUP_REMOVED lines=12> */
[----:B------:R-:W-:Y:S01]  /*dc00*/  R2UR UR10, R11 ;  /* 0x000000000b0a72ca */ /* 0x000fe200000e0000 */
[----:B------:R-:W-:Y:S01]  /*dc10*/  VIADD R11, R16, 0x2600 ;  /* 0x00002600100b7836 */ /* 0x000fe20000000000 */
[----:B------:R-:W-:-:S13]  /*dc20*/  PLOP3.LUT P0, PT, PT, PT, PT, 0x80, 0x0 ;  /* 0x000000000000781c */ /* 0x000fda0003f0f070 */
.L_x_9995:
        /* <DEDUP_REMOVED lines=15> */
.L_x_9996:
        /* <DEDUP_REMOVED lines=12> */
.L_x_9981:
[----:B------:R-:W-:Y:S05]  /*dde0*/  BSYNC B1 ;  /* 0x0000000000017941 */ /* 0x000fea0003800000 */
.L_x_9980:
        /* <DEDUP_REMOVED lines=9> */
[----:B------:R-:W-:-:S12]  /*de80*/  VIADD R10, R0, 0xffffffff ;  /* 0xffffffff000a7836 */ /* 0x000fd80000000000 */
[----:B------:R-:W-:Y:S05]  /*de90*/  @!P1 BRA `(.L_x_9999) ;  /* 0x0000000000489947 */ /* 0x000fea0003800000 */
[----:B------:R-:W0:Y:S01]  /*dea0*/  LDC R4, c[0x0][0x43c] ;  /* 0x00010f00ff047b82 */ /* 0x000e220000000800 */
        /* <DEDUP_REMOVED lines=9> */
[----:B------:R-:W-:-:S04]  /*df40*/  IMAD R4, R24, UR4, RZ ;  /* 0x0000000418047c24 */ /* 0x000fc8000f8e02ff */
[C---:B------:R-:W-:Y:S02]  /*df50*/  IMAD R4, R19.reuse, UR5, R4 ;  /* 0x0000000513047c24 */ /* 0x040fe4000f8e0204 */
[----:B------:R-:W-:Y:S01]  /*df60*/  IMAD.WIDE.U32 R2, R19, UR4, R2 ;  /* 0x0000000413027c25 */ /* 0x000fe2000f8e0002 */
[----:B------:R-:W-:-:S03]  /*df70*/  ULDC.64 UR4, c[0x0][0x418] ;  /* 0x0001060000047ab9 */ /* 0x000fc60000000a00 */
[----:B------:R-:W-:Y:S01]  /*df80*/  IMAD.IADD R3, R4, 0x1, R3 ;  /* 0x0000000104037824 */ /* 0x000fe200078e0203 */
[----:B------:R-:W-:-:S04]  /*df90*/  LEA R4, P0, R2, UR4, 0x2 ;  /* 0x0000000402047c11 */ /* 0x000fc8000f8010ff */
[----:B------:R-:W-:-:S05]  /*dfa0*/  LEA.HI.X R5, R2, UR5, R3, 0x2, P0 ;  /* 0x0000000502057c11 */ /* 0x000fca00080f1403 */
[----:B------:R0:W5:Y:S04]  /*dfb0*/  LDG.E R4, desc[UR60][R4.64] ;  /* 0x0000003c04047981 */ /* 0x000168000c1e1900 */
.L_x_9999:
[----:B------:R-:W-:Y:S01]  /*dfc0*/  LEA R2, R16, UR36, 0x3 ;  /* 0x0000002410027c11 */ /* 0x000fe2000f8e18ff */
[----:B------:R-:W-:Y:S01]  /*dfd0*/  BSSY B2, `(.L_x_10000) ;  /* 0x0000004000027945 */ /* 0x000fe20003800000 */
[----:B------:R-:W-:-:S04]  /*dfe0*/  SHF.L.U32 R3, R22, 0x1f, RZ ;  /* 0x0000001f16037819 */ /* 0x000fc800000006ff */
[----:B------:R-:W1:Y:S02]  /*dff0*/  SYNCS.PHASECHK.TRANS64.TRYWAIT P0, [R2+URZ+0x31c40], R3 ;  /* 0x031c4003020075a7 */ /* 0x000e64000800017f */
[----:B-1----:R-:W-:Y:S05]  /*e000*/  @!P0 BRA `(.L_x_10001) ;  /* 0x0000001c00bc8947 */ /* 0x002fea0003800000 */
.L_x_10063:
[----:B------:R-:W-:Y:S05]  /*e010*/  BSYNC B2 ;  /* 0x0000000000027941 */ /* 0x000fea0003800000 */
.L_x_10000:
        /* <DEDUP_REMOVED lines=12> */
.L_x_10003:
[----:B------:R-:W-:Y:S05]  /*e0e0*/  BSYNC B2 ;  /* 0x0000000000027941 */ /* 0x000fea0003800000 */
.L_x_10002:
        /* <DEDUP_REMOVED lines=12> */
.L_x_10004:
        /* <DEDUP_REMOVED lines=16> */
.L_x_10005:
        /* <DEDUP_REMOVED lines=16> */
.L_x_10006:
        /* <DEDUP_REMOVED lines=15> */
.L_x_10064:
[----:B------:R-:W-:Y:S05]  /*e4a0*/  BSYNC B2 ;  /* 0x0000000000027941 */ /* 0x000fea0003800000 */
.L_x_10007:
        /* <DEDUP_REMOVED lines=11> */
.L_x_10010:
[----:B------:R-:W-:Y:S05]  /*e560*/  BSYNC B2 ;  /* 0x0000000000027941 */ /* 0x000fea0003800000 */
.L_x_10009:
        /* <DEDUP_REMOVED lines=10> */
.L_x_10011:
        /* <DEDUP_REMOVED lines=15> */
.L_x_10012:
        /* <DEDUP_REMOVED lines=15> */
.L_x_10013:
        /* <DEDUP_REMOVED lines=12> */
.L_x_9998:
[----:B------:R-:W-:Y:S05]  /*e8b0*/  BSYNC B1 ;  /* 0x0000000000017941 */ /* 0x000fea0003800000 */
.L_x_9997:
[C---:B------:R-:W-:Y:S01]  /*e8c0*/  ISETP.GT.AND P0, PT, R0.reuse, 0x1, PT ;  /* 0x000000010000780c */ /* 0x040fe20003f04270 */
[----:B------:R-:W-:-:S12]  /*e8d0*/  VIADD R0, R0, 0xfffffffe ;  /* 0xfffffffe00007836 */ /* 0x000fd80000000000 */
[----:B------:R-:W-:Y:S05]  /*e8e0*/  @P0 BRA `(.L_x_10014) ;  /* 0xffffffe800900947 */ /* 0x000fea000383ffff */
.L_x_9979:
[----:B------:R-:W-:Y:S05]  /*e8f0*/  BSYNC B0 ;  /* 0x0000000000007941 */ /* 0x000fea0003800000 */
.L_x_9960:
[----:B------:R-:W-:Y:S01]  /*e900*/  ISETP.NE.AND P0, PT, R25, RZ, PT ;  /* 0x000000ff1900720c */ /* 0x000fe20003f05270 */
[----:B------:R-:W-:-:S12]  /*e910*/  BSSY B0, `(.L_x_10015) ;  /* 0x0000047000007945 */ /* 0x000fd80003800000 */
[----:B------:R-:W-:Y:S05]  /*e920*/  @!P0 BRA `(.L_x_10016) ;  /* 0x0000000400148947 */ /* 0x000fea0003800000 */
[----:B0-----:R-:W0:Y:S01]  /*e930*/  S2R R0, SR_TID.X ;  /* 0x0000000000007919 */ /* 0x001e220000002100 */
[----:B------:R-:W-:Y:S01]  /*e940*/  LEA R3, R16, UR36, 0x3 ;  /* 0x0000002410037c11 */ /* 0x000fe2000f8e18ff */
[----:B------:R-:W-:Y:S01]  /*e950*/  BSSY B1, `(.L_x_10017) ;  /* 0x0000006000017945 */ /* 0x000fe20003800000 */
[----:B0-----:R-:W-:Y:S02]  /*e960*/  LOP3.LUT R2, R0, 0x7f, RZ, 0xc0, !PT ;  /* 0x0000007f00027812 */ /* 0x001fe400078ec0ff */
[----:B------:R-:W-:Y:S02]  /*e970*/  SHF.L.U32 R0, R22, 0x1f, RZ ;  /* 0x0000001f16007819 */ /* 0x000fe400000006ff */
[----:B------:R-:W-:Y:S02]  /*e980*/  ISETP.NE.AND P1, PT, R2, RZ, PT ;  /* 0x000000ff0200720c */ /* 0x000fe40003f25270 */
[----:B------:R-:W0:Y:S02]  /*e990*/  SYNCS.PHASECHK.TRANS64.TRYWAIT P0, [R3+URZ+0x31c60], R0 ;  /* 0x031c6000030075a7 */ /* 0x000e24000800017f */
[----:B0-----:R-:W-:Y:S09]  /*e9a0*/  @!P0 BRA `(.L_x_10018) ;  /* 0x00000014007c8947 */ /* 0x001ff20003800000 */
.L_x_10065:
[----:B------:R-:W-:Y:S05]  /*e9b0*/  BSYNC B1 ;  /* 0x0000000000017941 */ /* 0x000fea0003800000 */
.L_x_10017:
        /* <DEDUP_REMOVED lines=9> */
.L_x_10020:
[----:B------:R-:W-:Y:S05]  /*ea50*/  BSYNC B1 ;  /* 0x0000000000017941 */ /* 0x000fea0003800000 */
.L_x_10019:
[----:B------:R-:W-:Y:S01]  /*ea60*/  IMAD R9, R16, 0x6c00, R9 ;  /* 0x00006c0010097824 */ /* 0x000fe200078e0209 */
[----:B------:R-:W-:Y:S01]  /*ea70*/  UIADD3 UR4, UP0, UR38, 0x470, URZ ;  /* 0x0000047026047890 */ /* 0x000fe2000ff1e03f */
[----:B0-----:R-:W-:Y:S01]  /*ea80*/  VIADD R0, R3, 0x31c50 ;  /* 0x00031c5003007836 */ /* 0x001fe20000000000 */
[----:B------:R-:W-:Y:S01]  /*ea90*/  PLOP3.LUT P0, PT, PT, PT, PT, 0x80, 0x0 ;  /* 0x000000000000781c */ /* 0x000fe20003f0f070 */
[----:B------:R-:W-:Y:S01]  /*eaa0*/  IMAD R3, R23, 0x90, RZ ;  /* 0x0000009017037824 */ /* 0x000fe200078e02ff */
[----:B------:R-:W-:Y:S01]  /*eab0*/  UIADD3.X UR5, URZ, UR39, URZ, UP0, !UPT ;  /* 0x000000273f057290 */ /* 0x000fe200087fe43f */
[----:B------:R-:W-:Y:S01]  /*eac0*/  VIADD R2, R9, 0x200 ;  /* 0x0000020009027836 */ /* 0x000fe20000000000 */
[----:B------:R-:W-:Y:S01]  /*ead0*/  UMOV UR6, 0x0 ;  /* 0x0000000000067882 */ /* 0x000fe20000000000 */
[----:B------:R-:W-:Y:S01]  /*eae0*/  UMOV UR7, 0x14f00000 ;  /* 0x14f0000000077882 */ /* 0x000fe20000000000 */
[----:B------:R-:W-:-:S08]  /*eaf0*/  UMOV UR10, URZ ;  /* 0x0000003f000a7c82 */ /* 0x000fd00008000000 */
.L_x_10021:
        /* <DEDUP_REMOVED lines=15> */
.L_x_10022:
        /* <DEDUP_REMOVED lines=15> */
.L_x_10023:
        /* <DEDUP_REMOVED lines=10> */
.L_x_10016:
[----:B------:R-:W-:Y:S05]  /*ed80*/  BSYNC B0 ;  /* 0x0000000000007941 */ /* 0x000fea0003800000 */
.L_x_10015:
[----:B------:R-:W2:Y:S01]  /*ed90*/  LDL.LU R4, [R1+0x8] ;  /* 0x0000080001047983 */ /* 0x000ea20000300800 */
[----:B------:R-:W-:-:S03]  /*eda0*/  ULDC UR4, c[0x0][0xc34] ;  /* 0x00030d0000047ab9 */ /* 0x000fc60000000800 */
[----:B------:R-:W3:Y:S01]  /*edb0*/  LDL.LU R2, [R1+0x1c] ;  /* 0x00001c0001027983 */ /* 0x000ee20000300800 */
[----:B------:R-:W-:-:S05]  /*edc0*/  VIADD R16, R16, 0x1 ;  /* 0x0000000110107836 */ /* 0x000fca0000000000 */
[----:B------:R-:W-:-:S04]  /*edd0*/  ISETP.NE.AND P0, PT, R16, 0x2, PT ;  /* 0x000000021000780c */ /* 0x000fc80003f05270 */
[----:B------:R-:W-:Y:S02]  /*ede0*/  SEL R3, RZ, 0x1, P0 ;  /* 0x00000001ff037807 */ /* 0x000fe40000000000 */
[----:B------:R-:W-:Y:S02]  /*edf0*/  SEL R16, R16, RZ, P0 ;  /* 0x000000ff10107207 */ /* 0x000fe40000000000 */
[----:B------:R-:W-:Y:S01]  /*ee00*/  LOP3.LUT R22, R22, R3, RZ, 0x3c, !PT ;  /* 0x0000000316167212 */ /* 0x000fe200078e3cff */
[----:B--2---:R-:W-:Y:S02]  /*ee10*/  VIADD R4, R4, UR37 ;  /* 0x0000002504047c36 */ /* 0x004fe40008000000 */
[----:B---3--:R-:W-:-:S03]  /*ee20*/  VIADD R2, R2, 0x1 ;  /* 0x0000000102027836 */ /* 0x008fc60000000000 */
[----:B------:R1:W-:Y:S01]  /*ee30*/  STL [R1+0x8], R4 ;  /* 0x0000080401007387 */ /* 0x0003e20000100800 */
[----:B------:R-:W-:-:S03]  /*ee40*/  ISETP.GE.AND P1, PT, R4, UR4, PT ;  /* 0x0000000404007c0c */ /* 0x000fc6000bf26270 */
[----:B------:R1:W-:Y:S10]  /*ee50*/  STL [R1+0x1c], R2 ;  /* 0x00001c0201007387 */ /* 0x0003f40000100800 */
[----:B-1----:R-:W-:Y:S05]  /*ee60*/  @!P1 BRA `(.L_x_10024) ;  /* 0xffffffc000509947 */ /* 0x002fea000383ffff */
[----:B0-----:R-:W-:-:S07]  /*ee70*/  LOP3.LUT R0, R2, 0x1, RZ, 0xc, !PT ;  /* 0x0000000102007812 */ /* 0x001fce00078e0cff */
.L_x_9946:
[----:B------:R-:W0:Y:S01]  /*ee80*/  S2R R3, SR_CgaCtaId ;  /* 0x0000000000037919 */ /* 0x000e220000008800 */
[----:B------:R-:W-:Y:S01]  /*ee90*/  MOV R2, 0x400 ;  /* 0x0000040000027802 */ /* 0x000fe20000000f00 */
[----:B------:R-:W-:Y:S01]  /*eea0*/  BSSY B0, `(.L_x_10025) ;  /* 0x0000005000007945 */ /* 0x000fe20003800000 */
[----:B------:R-:W-:Y:S02]  /*eeb0*/  SHF.L.U32 R0, R0, 0x1f, RZ ;  /* 0x0000001f00007819 */ /* 0x000fe400000006ff */
[----:B0-----:R-:W-:-:S04]  /*eec0*/  LEA R9, R3, R2, 0x18 ;  /* 0x0000000203097211 */ /* 0x001fc800078ec0ff */
[----:B------:R-:W0:Y:S02]  /*eed0*/  SYNCS.PHASECHK.TRANS64.TRYWAIT P0, [R9+URZ+0x31c20], R0 ;  /* 0x031c2000090075a7 */ /* 0x000e24000800017f */
[----:B0-----:R-:W-:Y:S05]  /*eee0*/  @!P0 BRA `(.L_x_10026) ;  /* 0x0000001000408947 */ /* 0x001fea0003800000 */
.L_x_10066:
[----:B------:R-:W-:Y:S05]  /*eef0*/  BSYNC B0 ;  /* 0x0000000000007941 */ /* 0x000fea0003800000 */
.L_x_10025:
[----:B------:R-:W-:-:S03]  /*ef00*/  UMOV UR4, 0xffffffff ;  /* 0xffffffff00047882 */ /* 0x000fc60000000000 */
[----:B------:R-:W-:Y:S05]  /*ef10*/  BRA.DIV UR4, `(.L_x_10027) ;  /* 0x0000001204487947 */ /* 0x000fea000b800000 */
[----:B0-----:R-:W0:Y:S02]  /*ef20*/  S2R R0, SR_TID.X ;  /* 0x0000000000007919 */ /* 0x001e240000002100 */
[----:B0-----:R-:W-:-:S04]  /*ef30*/  SHF.R.U32.HI R0, RZ, 0x5, R0 ;  /* 0x00000005ff007819 */ /* 0x001fc80000011600 */
[----:B------:R-:W-:-:S05]  /*ef40*/  LOP3.LUT R0, R0, 0x3, RZ, 0xc0, !PT ;  /* 0x0000000300007812 */ /* 0x000fca00078ec0ff */
[----:B------:R0:W1:Y:S02]  /*ef50*/  SHFL.IDX PT, R14, R0, RZ, 0x1f ;  /* 0x00001fff000e7589 */ /* 0x00006400000e0000 */
.L_x_10069:
[----:B-1----:R-:W-:Y:S01]  /*ef60*/  ISETP.NE.AND P0, PT, R14, RZ, PT ;  /* 0x000000ff0e00720c */ /* 0x002fe20003f05270 */
[----:B------:R-:W-:-:S12]  /*ef70*/  BSSY B0, `(.L_x_10028) ;  /* 0x0000024000007945 */ /* 0x000fd80003800000 */
[----:B------:R-:W-:Y:S05]  /*ef80*/  @P0 BRA `(.L_x_10029) ;  /* 0x0000000000880947 */ /* 0x000fea0003800000 */
[----:B------:R-:W-:-:S03]  /*ef90*/  UMOV UR4, 0xffffffff ;  /* 0xffffffff00047882 */ /* 0x000fc60000000000 */
[----:B------:R-:W-:Y:S05]  /*efa0*/  BRA.DIV UR4, `(.L_x_10030) ;  /* 0x0000001204587947 */ /* 0x000fea000b800000 */
[----:B------:R-:W-:-:S13]  /*efb0*/  ELECT P6, URZ, PT ;  /* 0x00000000003f782f */ /* 0x000fda00038c0000 */
.L_x_10072:
[----:B------:R-:W-:Y:S05]  /*efc0*/  @!P6 BRA `(.L_x_10029) ;  /* 0x000000000078e947 */ /* 0x000fea0003800000 */
[----:B0-----:R-:W2:Y:S02]  /*efd0*/  LDL.LU R0, [R1+0x28] ;  /* 0x0000280001007983 */ /* 0x001ea40000300800 */
[----:B--2---:R-:W-:-:S04]  /*efe0*/  LOP3.LUT R0, R0, 0x2, RZ, 0xfc, !PT ;  /* 0x0000000200007812 */ /* 0x004fc800078efcff */
[----:B------:R-:W-:-:S13]  /*eff0*/  ISETP.NE.AND P2, PT, R0, 0x3, PT ;  /* 0x000000030000780c */ /* 0x000fda0003f45270 */
[----:B------:R-:W-:Y:S05]  /*f000*/  @!P2 BRA `(.L_x_10031) ;  /* 0x000000000004a947 */ /* 0x000fea0003800000 */
[----:B------:R-:W-:Y:S01]  /*f010*/  BPT.TRAP 0x1 ;  /* 0x000000040000795c */ /* 0x000fe20000300000 */
.L_x_10031:
[----:B------:R-:W-:Y:S01]  /*f020*/  VIADD R3, R9, 0x31c40 ;  /* 0x00031c4009037836 */ /* 0x000fe20000000000 */
[----:B------:R-:W-:Y:S01]  /*f030*/  SHF.L.U32 R2, R22, 0x1f, RZ ;  /* 0x0000001f16027819 */ /* 0x000fe200000006ff */
[C---:B------:R-:W-:Y:S02]  /*f040*/  VIADD R0, R16.reuse, 0x1 ;  /* 0x0000000110007836 */ /* 0x040fe40000000000 */
[----:B------:R-:W-:-:S03]  /*f050*/  IMAD R7, R16, 0x8, R3 ;  /* 0x0000000810077824 */ /* 0x000fc600078e0203 */
        /* <DEDUP_REMOVED lines=8> */
.L_x_10073:
[----:B------:R-:W1:Y:S02]  /*f0e0*/  SYNCS.PHASECHK.TRANS64.TRYWAIT P0, [R3+URZ], R0 ;  /* 0x00000000030075a7 */ /* 0x000e64000800017f */
[----:B-1----:R-:W-:Y:S05]  /*f0f0*/  @!P0 BRA `(.L_x_10033) ;  /* 0x0000001000388947 */ /* 0x002fea0003800000 */
.L_x_10074:
[----:B------:R-:W-:Y:S05]  /*f100*/  @!P2 BRA `(.L_x_10034) ;  /* 0x000000000004a947 */ /* 0x000fea0003800000 */
[----:B------:R-:W-:Y:S01]  /*f110*/  BPT.TRAP 0x1 ;  /* 0x000000040000795c */ /* 0x000fe20000300000 */
.L_x_10034:
[----:B-1----:R-:W-:-:S04]  /*f120*/  VIADD R3, R9, 0x31c60 ;  /* 0x00031c6009037836 */ /* 0x002fc80000000000 */
[----:B------:R-:W-:-:S04]  /*f130*/  IMAD R5, R16, 0x8, R3 ;  /* 0x0000000810057824 */ /* 0x000fc800078e0203 */
[----:B------:R-:W1:Y:S02]  /*f140*/  SYNCS.PHASECHK.TRANS64.TRYWAIT P0, [R5+URZ], R2 ;  /* 0x00000002050075a7 */ /* 0x000e64000800017f */
[----:B-1----:R-:W-:Y:S05]  /*f150*/  @!P0 BRA `(.L_x_10035) ;  /* 0x0000001000348947 */ /* 0x002fea0003800000 */
.L_x_10075:
[----:B------:R-:W-:-:S07]  /*f160*/  IMAD R3, R4, 0x8, R3 ;  /* 0x0000000804037824 */ /* 0x000fce00078e0203 */
.L_x_10036:
[----:B--2---:R2:W3:Y:S02]  /*f170*/  SYNCS.PHASECHK.TRANS64.TRYWAIT P0, [R3+URZ], R0 ;  /* 0x00000000030075a7 */ /* 0x0044e4000800017f */
[----:B---3--:R-:W-:Y:S05]  /*f180*/  @!P0 NANOSLEEP.SYNCS 0x989680 ;  /* 0x009896800000895d */ /* 0x008fea0003900000 */
[----:B------:R-:W3:Y:S02]  /*f190*/  @!P0 SYNCS.PHASECHK.TRANS64 P0, [R3+URZ], R0 ;  /* 0x00000000030085a7 */ /* 0x000ee4000800007f */
[----:B---3--:R-:W-:Y:S05]  /*f1a0*/  @!P0 BRA `(.L_x_10036) ;  /* 0xfffffffc00f08947 */ /* 0x008fea000383ffff */
.L_x_10029:
[----:B------:R-:W-:Y:S05]  /*f1b0*/  BSYNC B0 ;  /* 0x0000000000007941 */ /* 0x000fea0003800000 */
.L_x_10028:
[----:B------:R-:W-:Y:S05]  /*f1c0*/  EXIT ;  /* 0x000000000000794d */ /* 0x000fea0003800000 */
.L_x_9922:
[----:B0-----:R-:W-:-:S04]  /*f1d0*/  IMAD.U32 R3, RZ, RZ, UR37 ;  /* 0x00000025ff037e24 */ /* 0x001fc8000f8e00ff */
[----:B------:R0:W1:Y:S03]  /*f1e0*/  SYNCS.PHASECHK.TRANS64.TRYWAIT P1, [R3+URZ+0x31c00], R0 ;  /* 0x031c0000030075a7 */ /* 0x000066000802017f */
[----:B-1----:R-:W-:Y:S05]  /*f1f0*/  @!P1 NANOSLEEP.SYNCS 0x989680 ;  /* 0x009896800000995d */ /* 0x002fea0003900000 */
[----:B------:R-:W1:Y:S02]  /*f200*/  @!P1 SYNCS.PHASECHK.TRANS64 P1, [R3+URZ+0x31c00], R0 ;  /* 0x031c0000030095a7 */ /* 0x000e64000802007f */
[----:B-1----:R-:W-:Y:S05]  /*f210*/  @!P1 BRA `(.L_x_9922) ;  /* 0xfffffffc00ec9947 */ /* 0x002fea000383ffff */
[----:B------:R-:W-:Y:S05]  /*f220*/  BRA `(.L_x_10037) ;  /* 0xffffff2000247947 */ /* 0x000fea000383ffff */
.L_x_9926:
[----:B-1----:R1:W2:Y:S02]  /*f230*/  SYNCS.PHASECHK.TRANS64.TRYWAIT P2, [R0+URZ+0x31c30], R3 ;  /* 0x031c3003000075a7 */ /* 0x0022a4000804017f */
[----:B--2---:R-:W-:Y:S05]  /*f240*/  @!P2 NANOSLEEP.SYNCS 0x989680 ;  /* 0x009896800000a95d */ /* 0x004fea0003900000 */
[----:B------:R-:W2:Y:S02]  /*f250*/  @!P2 SYNCS.PHASECHK.TRANS64 P2, [R0+URZ+0x31c30], R3 ;  /* 0x031c30030000a5a7 */ /* 0x000ea4000804007f */
[----:B--2---:R-:W-:Y:S05]  /*f260*/  @!P2 BRA `(.L_x_9926) ;  /* 0xfffffffc00f0a947 */ /* 0x004fea000383ffff */
[----:B------:R-:W-:Y:S05]  /*f270*/  BRA `(.L_x_9925) ;  /* 0xffffff2000487947 */ /* 0x000fea000383ffff */
.L_x_9931:
[----:B-1----:R-:W-:-:S04]  /*f280*/  IMAD.U32 R9, RZ, RZ, UR4 ;  /* 0x00000004ff097e24 */ /* 0x002fc8000f8e00ff */
[----:B------:R1:W2:Y:S03]  /*f290*/  SYNCS.PHASECHK.TRANS64.TRYWAIT P2, [R9+URZ+0x31c30], R8 ;  /* 0x031c3008090075a7 */ /* 0x0002a6000804017f */
[----:B--2---:R-:W-:Y:S05]  /*f2a0*/  @!P2 NANOSLEEP.SYNCS 0x989680 ;  /* 0x009896800000a95d */ /* 0x004fea0003900000 */
[----:B------:R-:W2:Y:S02]  /*f2b0*/  @!P2 SYNCS.PHASECHK.TRANS64 P2, [R9+URZ+0x31c30], R8 ;  /* 0x031c30080900a5a7 */ /* 0x000ea4000804007f */
[----:B--2---:R-:W-:Y:S05]  /*f2c0*/  @!P2 BRA `(.L_x_9931) ;  /* 0xfffffffc00eca947 */ /* 0x004fea000383ffff */
[----:B------:R-:W-:Y:S05]  /*f2d0*/  BRA `(.L_x_9928) ;  /* 0xffffff6000607947 */ /* 0x000fea000383ffff */
.L_x_9935:
[----:B-1----:R-:W-:-:S04]  /*f2e0*/  IMAD.U32 R8, RZ, RZ, UR4 ;  /* 0x00000004ff087e24 */ /* 0x002fc8000f8e00ff */
[----:B------:R1:W2:Y:S03]  /*f2f0*/  SYNCS.PHASECHK.TRANS64.TRYWAIT P2, [R8+URZ+0x31c50], R7 ;  /* 0x031c5007080075a7 */ /* 0x0002a6000804017f */
[----:B--2---:R-:W-:Y:S05]  /*f300*/  @!P2 NANOSLEEP.SYNCS 0x989680 ;  /* 0x009896800000a95d */ /* 0x004fea0003900000 */
[----:B------:R-:W2:Y:S02]  /*f310*/  @!P2 SYNCS.PHASECHK.TRANS64 P2, [R8+URZ+0x31c50], R7 ;  /* 0x031c50070800a5a7 */ /* 0x000ea4000804007f */
[----:B--2---:R-:W-:Y:S05]  /*f320*/  @!P2 BRA `(.L_x_9935) ;  /* 0xfffffffc00eca947 */ /* 0x004fea000383ffff */
[----:B------:R-:W-:Y:S05]  /*f330*/  BRA `(.L_x_9932) ;  /* 0xffffff7400f87947 */ /* 0x000fea000383ffff */
.L_x_9940:
[----:B-1----:R-:W-:-:S04]  /*f340*/  IMAD.U32 R5, RZ, RZ, UR12 ;  /* 0x0000000cff057e24 */ /* 0x002fc8000f8e00ff */
[----:B------:R1:W2:Y:S03]  /*f350*/  SYNCS.PHASECHK.TRANS64.TRYWAIT P0, [R5+URZ+0x31c50], R0 ;  /* 0x031c5000050075a7 */ /* 0x0002a6000800017f */
[----:B--2---:R-:W-:Y:S05]  /*f360*/  @!P0 NANOSLEEP.SYNCS 0x989680 ;  /* 0x009896800000895d */ /* 0x004fea0003900000 */
[----:B------:R-:W2:Y:S02]  /*f370*/  @!P0 SYNCS.PHASECHK.TRANS64 P0, [R5+URZ+0x31c50], R0 ;  /* 0x031c5000050085a7 */ /* 0x000ea4000800007f */
[----:B--2---:R-:W-:Y:S05]  /*f380*/  @!P0 BRA `(.L_x_9940) ;  /* 0xfffffffc00ec8947 */ /* 0x004fea000383ffff */
[----:B------:R-:W-:Y:S05]  /*f390*/  BRA `(.L_x_9939) ;  /* 0xffffffa000107947 */ /* 0x000fea000383ffff */
.L_x_9950:
        /* <DEDUP_REMOVED lines=11> */
.L_x_10039:
[----:B------:R-:W-:Y:S05]  /*f450*/  BSYNC B0 ;  /* 0x0000000000007941 */ /* 0x000fea0003800000 */
.L_x_10038:
[----:B------:R-:W-:Y:S05]  /*f460*/  BRA `(.L_x_10040) ;  /* 0xffffffc000747947 */ /* 0x000fea000383ffff */
.L_x_9952:
[----:B------:R-:W-:Y:S01]  /*f470*/  BSSY B0, `(.L_x_10041) ;  /* 0x0000006000007945 */ /* 0x000fe20003800000 */
[----:B------:R-:W-:-:S07]  /*f480*/  IMAD.MOV.U32 R15, RZ, RZ, -0x1 ;  /* 0xffffffffff0f7424 */ /* 0x000fce00078e00ff */
[----:B0-----:R-:W-:Y:S05]  /*f490*/  WARPSYNC.COLLECTIVE R15, `(.L_x_10042) ;  /* 0x000000000f0c7348 */ /* 0x001fea0003c00000 */
[----:B------:R-:W-:Y:S02]  /*f4a0*/  ELECT P6, UR62, PT ;  /* 0x00000000003e782f */ /* 0x000fe400038c0000 */
[----:B------:R-:W-:Y:S01]  /*f4b0*/  MOV R14, UR62 ;  /* 0x0000003e000e7c02 */ /* 0x000fe20008000f00 */
[----:B0-----:R-:W-:Y:S10]  /*f4c0*/  ENDCOLLECTIVE ;  /* 0x000000000000791b */ /* 0x001ff40003800000 */
.L_x_10042:
[----:B------:R-:W-:Y:S05]  /*f4d0*/  BSYNC B0 ;  /* 0x0000000000007941 */ /* 0x000fea0003800000 */
.L_x_10041:
[----:B------:R-:W-:Y:S05]  /*f4e0*/  BRA `(.L_x_10043) ;  /* 0xffffffc000707947 */ /* 0x000fea000383ffff */
.L_x_9954:
[----:B0-----:R0:W1:Y:S02]  /*f4f0*/  SYNCS.PHASECHK.TRANS64.TRYWAIT P0, [R3+URZ+0x31c40], R0 ;  /* 0x031c4000030075a7 */ /* 0x001064000800017f */
[----:B-1----:R-:W-:Y:S05]  /*f500*/  @!P0 NANOSLEEP.SYNCS 0x989680 ;  /* 0x009896800000895d */ /* 0x002fea0003900000 */
[----:B------:R-:W1:Y:S02]  /*f510*/  @!P0 SYNCS.PHASECHK.TRANS64 P0, [R3+URZ+0x31c40], R0 ;  /* 0x031c4000030085a7 */ /* 0x000e64000800007f */
[----:B-1----:R-:W-:Y:S05]  /*f520*/  @!P0 BRA `(.L_x_9954) ;  /* 0xfffffffc00f08947 */ /* 0x002fea000383ffff */
[----:B------:R-:W-:Y:S05]  /*f530*/  BRA `(.L_x_10044) ;  /* 0xffffffc000cc7947 */ /* 0x000fea000383ffff */
.L_x_9957:
[----:B------:R-:W-:Y:S02]  /*f540*/  IMAD.MOV.U32 R13, RZ, RZ, R4 ;  /* 0x000000ffff0d7224 */ /* 0x000fe400078e0004 */
[----:B------:R-:W-:Y:S02]  /*f550*/  IMAD.MOV.U32 R12, RZ, RZ, RZ ;  /* 0x000000ffff0c7224 */ /* 0x000fe400078e00ff */
[----:B------:R-:W-:Y:S02]  /*f560*/  IMAD.MOV.U32 R11, RZ, RZ, 0x1c1f ;  /* 0x00001c1fff0b7424 */ /* 0x000fe400078e00ff */
[----:B------:R-:W-:Y:S02]  /*f570*/  IMAD.MOV.U32 R15, RZ, RZ, -0x1 ;  /* 0xffffffffff0f7424 */ /* 0x000fe400078e00ff */
[----:B------:R-:W-:-:S07]  /*f580*/  IMAD R6, R6, 0xc0, R9 ;  /* 0x000000c006067824 */ /* 0x000fce00078e0209 */
[----:B------:R-:W-:Y:S05]  /*f590*/  WARPSYNC.COLLECTIVE R15, `(.L_x_10045) ;  /* 0x000000000f087348 */ /* 0x000fea0003c00000 */
[----:B------:R0:W1:Y:S02]  /*f5a0*/  SHFL.IDX P6, R14, R13, R12, R11 ;  /* 0x0000000c0d0e7389 */ /* 0x00006400000c000b */
[----:B01----:R-:W-:Y:S01]  /*f5b0*/  ENDCOLLECTIVE ;  /* 0x000000000000791b */ /* 0x003fe20003800000 */
.L_x_10045:
[----:B------:R-:W-:Y:S02]  /*f5c0*/  IMAD.MOV.U32 R13, RZ, RZ, R0 ;  /* 0x000000ffff0d7224 */ /* 0x000fe400078e0000 */
[----:B------:R-:W-:-:S07]  /*f5d0*/  IMAD.MOV.U32 R2, RZ, RZ, R14 ;  /* 0x000000ffff027224 */ /* 0x000fce00078e000e */
[----:B------:R-:W-:Y:S05]  /*f5e0*/  WARPSYNC.COLLECTIVE R15, `(.L_x_10046) ;  /* 0x000000000f087348 */ /* 0x000fea0003c00000 */
[----:B------:R0:W1:Y:S02]  /*f5f0*/  SHFL.IDX P6, R14, R13, R12, R11 ;  /* 0x0000000c0d0e7389 */ /* 0x00006400000c000b */
[----:B01----:R-:W-:Y:S01]  /*f600*/  ENDCOLLECTIVE ;  /* 0x000000000000791b */ /* 0x003fe20003800000 */
.L_x_10046:
[----:B------:R-:W-:Y:S02]  /*f610*/  ULDC UR4, c[0x0][0x288] ;  /* 0x0000a20000047ab9 */ /* 0x000fe40000000800 */
[----:B------:R-:W-:Y:S02]  /*f620*/  IMAD R5, R10, UR4, RZ ;  /* 0x000000040a057c24 */ /* 0x000fe4000f8e02ff */
[----:B------:R-:W-:-:S03]  /*f630*/  VIADD R10, R6, 0x20 ;  /* 0x00000020060a7836 */ /* 0x000fc60000000000 */
[----:B------:R-:W-:Y:S01]  /*f640*/  ISETP.GE.AND P4, PT, R6, R5, PT ;  /* 0x000000050600720c */ /* 0x000fe20003f86270 */
[----:B------:R-:W-:Y:S02]  /*f650*/  IMAD.MOV.U32 R13, RZ, RZ, R4 ;  /* 0x000000ffff0d7224 */ /* 0x000fe400078e0004 */
[----:B------:R-:W-:Y:S02]  /*f660*/  IMAD.MOV.U32 R12, RZ, RZ, 0x1 ;  /* 0x00000001ff0c7424 */ /* 0x000fe400078e00ff */
[----:B------:R-:W-:-:S08]  /*f670*/  IMAD.MOV.U32 R3, RZ, RZ, R14 ;  /* 0x000000ffff037224 */ /* 0x000fd000078e000e */
[----:B------:R-:W-:Y:S05]  /*f680*/  WARPSYNC.COLLECTIVE R15, `(.L_x_10047) ;  /* 0x000000000f087348 */ /* 0x000fea0003c00000 */
[----:B------:R0:W1:Y:S02]  /*f690*/  SHFL.IDX P6, R14, R13, R12, R11 ;  /* 0x0000000c0d0e7389 */ /* 0x00006400000c000b */
[----:B01----:R-:W-:Y:S01]  /*f6a0*/  ENDCOLLECTIVE ;  /* 0x000000000000791b */ /* 0x003fe20003800000 */
.L_x_10047:
[----:B------:R-:W-:-:S05]  /*f6b0*/  @!P4 LEA R3, P3, R20, R3, 0x1 ;  /* 0x000000031403c211 */ /* 0x000fca00078608ff */
[----:B------:R-:W-:Y:S01]  /*f6c0*/  @!P4 IMAD.X R2, RZ, RZ, R2, P3 ;  /* 0x000000ffff02c224 */ /* 0x000fe200018e0602 */
[----:B------:R-:W-:-:S04]  /*f6d0*/  ISETP.GE.AND P3, PT, R10, R5, PT ;  /* 0x000000050a00720c */ /* 0x000fc80003f66270 */
        /* <DEDUP_REMOVED lines=14> */
.L_x_10048:
[----:B------:R-:W-:Y:S02]  /*f7c0*/  IMAD.MOV.U32 R13, RZ, RZ, R4 ;  /* 0x000000ffff0d7224 */ /* 0x000fe400078e0004 */
[----:B------:R-:W-:Y:S02]  /*f7d0*/  IMAD.MOV.U32 R12, RZ, RZ, 0x2 ;  /* 0x00000002ff0c7424 */ /* 0x000fe400078e00ff */
[----:B------:R-:W-:-:S07]  /*f7e0*/  IMAD.MOV.U32 R3, RZ, RZ, R14 ;  /* 0x000000ffff037224 */ /* 0x000fce00078e000e */
[----:B------:R-:W-:Y:S05]  /*f7f0*/  WARPSYNC.COLLECTIVE R15, `(.L_x_10049) ;  /* 0x000000000f087348 */ /* 0x000fea0003c00000 */
[----:B------:R0:W1:Y:S02]  /*f800*/  SHFL.IDX P6, R14, R13, R12, R11 ;  /* 0x0000000c0d0e7389 */ /* 0x00006400000c000b */
[----:B01----:R-:W-:Y:S01]  /*f810*/  ENDCOLLECTIVE ;  /* 0x000000000000791b */ /* 0x003fe20003800000 */
.L_x_10049:
        /* <DEDUP_REMOVED lines=18> */
.L_x_10050:
[----:B------:R-:W-:Y:S02]  /*f940*/  IMAD.MOV.U32 R13, RZ, RZ, R4 ;  /* 0x000000ffff0d7224 */ /* 0x000fe400078e0004 */
[----:B------:R-:W-:Y:S02]  /*f950*/  IMAD.MOV.U32 R12, RZ, RZ, 0x3 ;  /* 0x00000003ff0c7424 */ /* 0x000fe400078e00ff */
[----:B------:R-:W-:-:S07]  /*f960*/  IMAD.MOV.U32 R3, RZ, RZ, R14 ;  /* 0x000000ffff037224 */ /* 0x000fce00078e000e */
[----:B------:R-:W-:Y:S05]  /*f970*/  WARPSYNC.COLLECTIVE R15, `(.L_x_10051) ;  /* 0x000000000f087348 */ /* 0x000fea0003c00000 */
[----:B------:R0:W1:Y:S02]  /*f980*/  SHFL.IDX P6, R14, R13, R12, R11 ;  /* 0x0000000c0d0e7389 */ /* 0x00006400000c000b */
[----:B01----:R-:W-:Y:S01]  /*f990*/  ENDCOLLECTIVE ;  /* 0x000000000000791b */ /* 0x003fe20003800000 */
.L_x_10051:
[----:B------:R-:W-:-:S05]  /*f9a0*/  @!P3 LEA R3, P4, R20, R3, 0x1 ;  /* 0x000000031403b211 */ /* 0x000fca00078808ff */
[----:B------:R-:W-:-:S05]  /*f9b0*/  @!P3 IMAD.X R2, RZ, RZ, R2, P4 ;  /* 0x000000ffff02b224 */ /* 0x000fca00020e0602 */
[-C--:B------:R-:W-:Y:S01]  /*f9c0*/  @!P3 LOP3.LUT R3, R3, R2.reuse, RZ, 0x3c, !PT ;  /* 0x000000020303b212 */ /* 0x080fe200078e3cff */
[----:B------:R-:W-:Y:S02]  /*f9d0*/  IMAD.MOV.U32 R13, RZ, RZ, R0 ;  /* 0x000000ffff0d7224 */ /* 0x000fe400078e0000 */
[----:B------:R-:W-:Y:S01]  /*f9e0*/  VIADD R0, R6, 0x60 ;  /* 0x0000006006007836 */ /* 0x000fe20000000000 */
[----:B------:R-:W-:-:S04]  /*f9f0*/  @!P3 LOP3.LUT R2, R3, R2, RZ, 0x3c, !PT ;  /* 0x000000020302b212 */ /* 0x000fc800078e3cff */
[----:B------:R-:W-:Y:S01]  /*fa00*/  @!P3 LOP3.LUT R3, R3, R2, RZ, 0x3c, !PT ;  /* 0x000000020303b212 */ /* 0x000fe200078e3cff */
[----:B------:R-:W-:-:S07]  /*fa10*/  IMAD.MOV.U32 R4, RZ, RZ, R14 ;  /* 0x000000ffff047224 */ /* 0x000fce00078e000e */
[----:B------:R-:W-:Y:S05]  /*fa20*/  WARPSYNC.COLLECTIVE R15, `(.L_x_10052) ;  /* 0x000000000f087348 */ /* 0x000fea0003c00000 */
[----:B------:R0:W1:Y:S02]  /*fa30*/  SHFL.IDX P6, R14, R13, R12, R11 ;  /* 0x0000000c0d0e7389 */ /* 0x00006400000c000b */
[----:B01----:R-:W-:Y:S01]  /*fa40*/  ENDCOLLECTIVE ;  /* 0x000000000000791b */ /* 0x003fe20003800000 */
.L_x_10052:
[----:B------:R-:W-:Y:S01]  /*fa50*/  @!PT LDS RZ, [RZ] ;  /* 0x00000000fffff984 */ /* 0x000fe20000000800 */
[----:B------:R-:W-:Y:S01]  /*fa60*/  @!PT LDS RZ, [RZ] ;  /* 0x00000000fffff984 */ /* 0x000fe20000000800 */
[----:B------:R-:W-:Y:S01]  /*fa70*/  @!PT LDS RZ, [RZ] ;  /* 0x00000000fffff984 */ /* 0x000fe20000000800 */
[----:B------:R-:W-:Y:S04]  /*fa80*/  @!P3 LDGSTS.E.BYPASS.LTC128B.128 [R27+0xea00], desc[UR60][R2.64], !P0 ;  /* 0x0ea00000021bbfae */ /* 0x000fe8000c101d7c */
[----:B------:R-:W-:Y:S04]  /*fa90*/  @!P3 LDGSTS.E.BYPASS.LTC128B.128 [R27+0x11a00], desc[UR60][R2.64+0x40], !P1 ;  /* 0x11a00040021bbfae */ /* 0x000fe8000c901d7c */
[----:B------:R0:W-:Y:S01]  /*faa0*/  @!P3 LDGSTS.E.BYPASS.LTC128B.128 [R27+0x14a00], desc[UR60][R2.64+0x80], !P2 ;  /* 0x14a00080021bbfae */ /* 0x0001e2000d101d7c */
[----:B------:R-:W-:Y:S01]  /*fab0*/  ISETP.GE.AND P3, PT, R0, R5, PT ;  /* 0x000000050000720c */ /* 0x000fe20003f66270 */
[----:B------:R-:W-:-:S02]  /*fac0*/  IMAD.MOV.U32 R13, RZ, RZ, R7 ;  /* 0x000000ffff0d7224 */ /* 0x000fc400078e0007 */
[----:B------:R-:W-:Y:S02]  /*fad0*/  IMAD.MOV.U32 R12, RZ, RZ, RZ ;  /* 0x000000ffff0c7224 */ /* 0x000fe400078e00ff */
[----:B0-----:R-:W-:-:S08]  /*fae0*/  IMAD.MOV.U32 R2, RZ, RZ, R14 ;  /* 0x000000ffff027224 */ /* 0x001fd000078e000e */
[----:B------:R-:W-:Y:S05]  /*faf0*/  WARPSYNC.COLLECTIVE R15, `(.L_x_10053) ;  /* 0x000000000f087348 */ /* 0x000fea0003c00000 */
[----:B------:R0:W1:Y:S02]  /*fb00*/  SHFL.IDX P6, R14, R13, R12, R11 ;  /* 0x0000000c0d0e7389 */ /* 0x00006400000c000b */
[----:B01----:R-:W-:Y:S01]  /*fb10*/  ENDCOLLECTIVE ;  /* 0x000000000000791b */ /* 0x003fe20003800000 */
.L_x_10053:
[----:B------:R-:W-:-:S05]  /*fb20*/  @!P3 LEA R2, P5, R20, R2, 0x1 ;  /* 0x000000021402b211 */ /* 0x000fca00078a08ff */
[----:B------:R-:W-:-:S05]  /*fb30*/  @!P3 IMAD.X R3, RZ, RZ, R4, P5 ;  /* 0x000000ffff03b224 */ /* 0x000fca00028e0604 */
[----:B------:R-:W-:Y:S01]  /*fb40*/  @!PT LDS RZ, [RZ] ;  /* 0x00000000fffff984 */ /* 0x000fe20000000800 */
[----:B------:R-:W-:Y:S01]  /*fb50*/  @!PT LDS RZ, [RZ] ;  /* 0x00000000fffff984 */ /* 0x000fe20000000800 */
[----:B------:R-:W-:Y:S01]  /*fb60*/  @!PT LDS RZ, [RZ] ;  /* 0x00000000fffff984 */ /* 0x000fe20000000800 */
[----:B------:R0:W-:Y:S01]  /*fb70*/  @!P3 LDGSTS.E.BYPASS.LTC128B.128 [R27+0xf200], desc[UR60][R2.64], !P0 ;  /* 0x0f200000021bbfae */ /* 0x0001e2000c101d7c */
[----:B------:R-:W-:-:S03]  /*fb80*/  IMAD.MOV.U32 R13, RZ, RZ, R8 ;  /* 0x000000ffff0d7224 */ /* 0x000fc600078e0008 */
[----:B------:R0:W-:Y:S04]  /*fb90*/  @!P3 LDGSTS.E.BYPASS.LTC128B.128 [R27+0x12200], desc[UR60][R2.64+0x40], !P1 ;  /* 0x12200040021bbfae */ /* 0x0001e8000c901d7c */
[----:B------:R0:W-:Y:S01]  /*fba0*/  @!P3 LDGSTS.E.BYPASS.LTC128B.128 [R27+0x15200], desc[UR60][R2.64+0x80], !P2 ;  /* 0x15200080021bbfae */ /* 0x0001e2000d101d7c */
[----:B------:R-:W-:-:S07]  /*fbb0*/  IMAD.MOV.U32 R0, RZ, RZ, R14 ;  /* 0x000000ffff007224 */ /* 0x000fce00078e000e */
[----:B0-----:R-:W-:Y:S05]  /*fbc0*/  WARPSYNC.COLLECTIVE R15, `(.L_x_10054) ;  /* 0x000000000f087348 */ /* 0x001fea0003c00000 */
[----:B------:R1:W2:Y:S02]  /*fbd0*/  SHFL.IDX P6, R14, R13, R12, R11 ;  /* 0x0000000c0d0e7389 */ /* 0x0002a400000c000b */
[----:B012---:R-:W-:Y:S01]  /*fbe0*/  ENDCOLLECTIVE ;  /* 0x000000000000791b */ /* 0x007fe20003800000 */
.L_x_10054:
        /* <DEDUP_REMOVED lines=8> */
.L_x_10055:
[----:B------:R-:W-:-:S05]  /*fc70*/  @!P3 LEA R4, P5, R20, R4, 0x1 ;  /* 0x000000041404b211 */ /* 0x000fca00078a08ff */
[----:B------:R-:W-:Y:S02]  /*fc80*/  @!P3 IMAD.X R0, RZ, RZ, R0, P5 ;  /* 0x000000ffff00b224 */ /* 0x000fe400028e0600 */
[----:B------:R-:W-:Y:S02]  /*fc90*/  @!P3 IMAD.MOV.U32 R2, RZ, RZ, R4 ;  /* 0x000000ffff02b224 */ /* 0x000fe400078e0004 */
        /* <DEDUP_REMOVED lines=12> */
.L_x_10056:
[----:B------:R-:W-:Y:S05]  /*fd60*/  BRA `(.L_x_10057) ;  /* 0xffffffc800047947 */ /* 0x000fea000383ffff */
.L_x_9959:
[----:B0-----:R0:W1:Y:S02]  /*fd70*/  SYNCS.PHASECHK.TRANS64.TRYWAIT P0, [R9+URZ+0x31c20], R0 ;  /* 0x031c2000090075a7 */ /* 0x001064000800017f */
[----:B-1----:R-:W-:Y:S05]  /*fd80*/  @!P0 NANOSLEEP.SYNCS 0x989680 ;  /* 0x009896800000895d */ /* 0x002fea0003900000 */
[----:B------:R-:W1:Y:S02]  /*fd90*/  @!P0 SYNCS.PHASECHK.TRANS64 P0, [R9+URZ+0x31c20], R0 ;  /* 0x031c2000090085a7 */ /* 0x000e64000800007f */
[----:B-1----:R-:W-:Y:S05]  /*fda0*/  @!P0 BRA `(.L_x_9959) ;  /* 0xfffffffc00f08947 */ /* 0x002fea000383ffff */
[----:B------:R-:W-:Y:S05]  /*fdb0*/  BRA `(.L_x_10058) ;  /* 0xffffffc800507947 */ /* 0x000fea000383ffff */
.L_x_9966:
[----:B-1----:R1:W2:Y:S02]  /*fdc0*/  SYNCS.PHASECHK.TRANS64.TRYWAIT P0, [R3+URZ+0x31c40], R2 ;  /* 0x031c4002030075a7 */ /* 0x0022a4000800017f */
[----:B--2---:R-:W-:Y:S05]  /*fdd0*/  @!P0 NANOSLEEP.SYNCS 0x989680 ;  /* 0x009896800000895d */ /* 0x004fea0003900000 */
[----:B------:R-:W2:Y:S02]  /*fde0*/  @!P0 SYNCS.PHASECHK.TRANS64 P0, [R3+URZ+0x31c40], R2 ;  /* 0x031c4002030085a7 */ /* 0x000ea4000800007f */
[----:B--2---:R-:W-:Y:S05]  /*fdf0*/  @!P0 BRA `(.L_x_9966) ;  /* 0xfffffffc00f08947 */ /* 0x004fea000383ffff */
[----:B------:R-:W-:Y:S05]  /*fe00*/  BRA `(.L_x_10059) ;  /* 0xffffffc800f47947 */ /* 0x000fea000383ffff */
.L_x_9973:
[----:B0-----:R0:W1:Y:S02]  /*fe10*/  SYNCS.PHASECHK.TRANS64.TRYWAIT P0, [R3+URZ+0x60], R2 ;  /* 0x00006002030075a7 */ /* 0x001064000800017f */
[----:B-1----:R-:W-:Y:S05]  /*fe20*/  @!P0 NANOSLEEP.SYNCS 0x989680 ;  /* 0x009896800000895d */ /* 0x002fea0003900000 */
[----:B------:R-:W1:Y:S02]  /*fe30*/  @!P0 SYNCS.PHASECHK.TRANS64 P0, [R3+URZ+0x60], R2 ;  /* 0x00006002030085a7 */ /* 0x000e64000800007f */
[----:B-1----:R-:W-:Y:S05]  /*fe40*/  @!P0 BRA `(.L_x_9973) ;  /* 0xfffffffc00f08947 */ /* 0x002fea000383ffff */
[----:B------:R-:W-:Y:S05]  /*fe50*/  BRA `(.L_x_10060) ;  /* 0xffffffd000007947 */ /* 0x000fea000383ffff */
.L_x_9984:
[----:B-1----:R1:W2:Y:S02]  /*fe60*/  SYNCS.PHASECHK.TRANS64.TRYWAIT P0, [R3+URZ+0x31c40], R2 ;  /* 0x031c4002030075a7 */ /* 0x0022a4000800017f */
[----:B--2---:R-:W-:Y:S05]  /*fe70*/  @!P0 NANOSLEEP.SYNCS 0x989680 ;  /* 0x009896800000895d */ /* 0x004fea0003900000 */
[----:B------:R-:W2:Y:S02]  /*fe80*/  @!P0 SYNCS.PHASECHK.TRANS64 P0, [R3+URZ+0x31c40], R2 ;  /* 0x031c4002030085a7 */ /* 0x000ea4000800007f */
[----:B--2---:R-:W-:Y:S05]  /*fe90*/  @!P0 BRA `(.L_x_9984) ;  /* 0xfffffffc00f08947 */ /* 0x004fea000383ffff */
[----:B------:R-:W-:Y:S05]  /*fea0*/  BRA `(.L_x_10061) ;  /* 0xffffffd400a87947 */ /* 0x000fea000383ffff */
.L_x_9991:
[----:B0-----:R0:W1:Y:S02]  /*feb0*/  SYNCS.PHASECHK.TRANS64.TRYWAIT P0, [R13+URZ+0x60], R22 ;  /* 0x000060160d0075a7 */ /* 0x001064000800017f */
[----:B-1----:R-:W-:Y:S05]  /*fec0*/  @!P0 NANOSLEEP.SYNCS 0x989680 ;  /* 0x009896800000895d */ /* 0x002fea0003900000 */
[----:B------:R-:W1:Y:S02]  /*fed0*/  @!P0 SYNCS.PHASECHK.TRANS64 P0, [R13+URZ+0x60], R22 ;  /* 0x000060160d0085a7 */ /* 0x000e64000800007f */
[----:B-1----:R-:W-:Y:S05]  /*fee0*/  @!P0 BRA `(.L_x_9991) ;  /* 0xfffffffc00f08947 */ /* 0x002fea000383ffff */
[----:B------:R-:W-:Y:S05]  /*fef0*/  BRA `(.L_x_10062) ;  /* 0xffffffd800b47947 */ /* 0x000fea000383ffff */
.L_x_10001:
[----:B-1----:R1:W2:Y:S02]  /*ff00*/  SYNCS.PHASECHK.TRANS64.TRYWAIT P0, [R2+URZ+0x31c40], R3 ;  /* 0x031c4003020075a7 */ /* 0x0022a4000800017f */
[----:B--2---:R-:W-:Y:S05]  /*ff10*/  @!P0 NANOSLEEP.SYNCS 0x989680 ;  /* 0x009896800000895d */ /* 0x004fea0003900000 */
[----:B------:R-:W2:Y:S02]  /*ff20*/  @!P0 SYNCS.PHASECHK.TRANS64 P0, [R2+URZ+0x31c40], R3 ;  /* 0x031c4003020085a7 */ /* 0x000ea4000800007f */
[----:B--2---:R-:W-:Y:S05]  /*ff30*/  @!P0 BRA `(.L_x_10001) ;  /* 0xfffffffc00f08947 */ /* 0x004fea000383ffff */
[----:B------:R-:W-:Y:S05]  /*ff40*/  BRA `(.L_x_10063) ;  /* 0xffffffe000307947 */ /* 0x000fea000383ffff */
.L_x_10008:
[----:B0-----:R0:W1:Y:S02]  /*ff50*/  SYNCS.PHASECHK.TRANS64.TRYWAIT P0, [R7+URZ+0x60], R2 ;  /* 0x00006002070075a7 */ /* 0x001064000800017f */
[----:B-1----:R-:W-:Y:S05]  /*ff60*/  @!P0 NANOSLEEP.SYNCS 0x989680 ;  /* 0x009896800000895d */ /* 0x002fea0003900000 */
[----:B------:R-:W1:Y:S02]  /*ff70*/  @!P0 SYNCS.PHASECHK.TRANS64 P0, [R7+URZ+0x60], R2 ;  /* 0x00006002070085a7 */ /* 0x000e64000800007f */
[----:B-1----:R-:W-:Y:S05]  /*ff80*/  @!P0 BRA `(.L_x_10008) ;  /* 0xfffffffc00f08947 */ /* 0x002fea000383ffff */
[----:B------:R-:W-:Y:S05]  /*ff90*/  BRA `(.L_x_10064) ;  /* 0xffffffe400407947 */ /* 0x000fea000383ffff */
.L_x_10018:
[----:B0-----:R0:W1:Y:S02]  /*ffa0*/  SYNCS.PHASECHK.TRANS64.TRYWAIT P0, [R3+URZ+0x31c60], R0 ;  /* 0x031c6000030075a7 */ /* 0x001064000800017f */
[----:B-1----:R-:W-:Y:S05]  /*ffb0*/  @!P0 NANOSLEEP.SYNCS 0x989680 ;  /* 0x009896800000895d */ /* 0x002fea0003900000 */
[----:B------:R-:W1:Y:S02]  /*ffc0*/  @!P0 SYNCS.PHASECHK.TRANS64 P0, [R3+URZ+0x31c60], R0 ;  /* 0x031c6000030085a7 */ /* 0x000e64000800007f */
[----:B-1----:R-:W-:Y:S05]  /*ffd0*/  @!P0 BRA `(.L_x_10018) ;  /* 0xfffffffc00f08947 */ /* 0x002fea000383ffff */
[----:B------:R-:W-:Y:S05]  /*ffe0*/  BRA `(.L_x_10065) ;  /* 0xffffffe800707947 */ /* 0x000fea000383ffff */
.L_x_10026:
[----:B0-----:R0:W1:Y:S02]  /*fff0*/  SYNCS.PHASECHK.TRANS64.TRYWAIT P0, [R9+URZ+0x31c20], R0 ;  /* 0x031c2000090075a7 */ /* 0x001064000800017f */
[----:B-1----:R-:W-:Y:S05]  /*10000*/  @!P0 NANOSLEEP.SYNCS 0x989680 ;  /* 0x009896800000895d */ /* 0x002fea0003900000 */
[----:B------:R-:W1:Y:S02]  /*10010*/  @!P0 SYNCS.PHASECHK.TRANS64 P0, [R9+URZ+0x31c20], R0 ;  /* 0x031c2000090085a7 */ /* 0x000e64000800007f */
[----:B-1----:R-:W-:Y:S05]  /*10020*/  @!P0 BRA `(.L_x_10026) ;  /* 0xfffffffc00f08947 */ /* 0x002fea000383ffff */
[----:B------:R-:W-:Y:S05]  /*10030*/  BRA `(.L_x_10066) ;  /* 0xffffffec00ac7947 */ /* 0x000fea000383ffff */
.L_x_10027:
        /* <DEDUP_REMOVED lines=11> */
.L_x_10068:
[----:B------:R-:W-:Y:S05]  /*100f0*/  BSYNC B0 ;  /* 0x0000000000007941 */ /* 0x000fea0003800000 */
.L_x_10067:
[----:B------:R-:W-:Y:S05]  /*10100*/  BRA `(.L_x_10069) ;  /* 0xffffffec00947947 */ /* 0x000fea000383ffff */
.L_x_10030:
[----:B------:R-:W-:Y:S01]  /*10110*/  BSSY B1, `(.L_x_10070) ;  /* 0x0000006000017945 */ /* 0x000fe20003800000 */
[----:B------:R-:W-:-:S07]  /*10120*/  IMAD.MOV.U32 R15, RZ, RZ, -0x1 ;  /* 0xffffffffff0f7424 */ /* 0x000fce00078e00ff */
[----:B0-----:R-:W-:Y:S05]  /*10130*/  WARPSYNC.COLLECTIVE R15, `(.L_x_10071) ;  /* 0x000000000f0c7348 */ /* 0x001fea0003c00000 */
[----:B------:R-:W-:Y:S02]  /*10140*/  ELECT P6, UR62, PT ;  /* 0x00000000003e782f */ /* 0x000fe400038c0000 */
[----:B------:R-:W-:Y:S01]  /*10150*/  MOV R14, UR62 ;  /* 0x0000003e000e7c02 */ /* 0x000fe20008000f00 */
[----:B0-----:R-:W-:Y:S10]  /*10160*/  ENDCOLLECTIVE ;  /* 0x000000000000791b */ /* 0x001ff40003800000 */
.L_x_10071:
[----:B------:R-:W-:Y:S05]  /*10170*/  BSYNC B1 ;  /* 0x0000000000017941 */ /* 0x000fea0003800000 */
.L_x_10070:
[----:B------:R-:W-:Y:S05]  /*10180*/  BRA `(.L_x_10072) ;  /* 0xffffffec008c7947 */ /* 0x000fea000383ffff */
.L_x_10032:
[----:B0-----:R0:W1:Y:S02]  /*10190*/  SYNCS.PHASECHK.TRANS64.TRYWAIT P0, [R7+URZ], R2 ;  /* 0x00000002070075a7 */ /* 0x001064000800017f */
[----:B-1----:R-:W-:Y:S05]  /*101a0*/  @!P0 NANOSLEEP.SYNCS 0x989680 ;  /* 0x009896800000895d */ /* 0x002fea0003900000 */
[----:B------:R-:W1:Y:S02]  /*101b0*/  @!P0 SYNCS.PHASECHK.TRANS64 P0, [R7+URZ], R2 ;  /* 0x00000002070085a7 */ /* 0x000e64000800007f */
[----:B-1----:R-:W-:Y:S05]  /*101c0*/  @!P0 BRA `(.L_x_10032) ;  /* 0xfffffffc00f08947 */ /* 0x002fea000383ffff */
[----:B------:R-:W-:Y:S05]  /*101d0*/  BRA `(.L_x_10073) ;  /* 0xffffffec00c07947 */ /* 0x000fea000383ffff */
.L_x_10033:
[----:B-1----:R1:W2:Y:S02]  /*101e0*/  SYNCS.PHASECHK.TRANS64.TRYWAIT P0, [R3+URZ], R0 ;  /* 0x00000000030075a7 */ /* 0x0022a4000800017f */
[----:B--2---:R-:W-:Y:S05]  /*101f0*/  @!P0 NANOSLEEP.SYNCS 0x989680 ;  /* 0x009896800000895d */ /* 0x004fea0003900000 */
[----:B------:R-:W2:Y:S02]  /*10200*/  @!P0 SYNCS.PHASECHK.TRANS64 P0, [R3+URZ], R0 ;  /* 0x00000000030085a7 */ /* 0x000ea4000800007f */
[----:B--2---:R-:W-:Y:S05]  /*10210*/  @!P0 BRA `(.L_x_10033) ;  /* 0xfffffffc00f08947 */ /* 0x004fea000383ffff */
[----:B------:R-:W-:Y:S05]  /*10220*/  BRA `(.L_x_10074) ;  /* 0xffffffec00b47947 */ /* 0x000fea000383ffff */
.L_x_10035:
[----:B-1----:R1:W2:Y:S02]  /*10230*/  SYNCS.PHASECHK.TRANS64.TRYWAIT P0, [R5+URZ], R2 ;  /* 0x00000002050075a7 */ /* 0x0022a4000800017f */
[----:B--2---:R-:W-:Y:S05]  /*10240*/  @!P0 NANOSLEEP.SYNCS 0x989680 ;  /* 0x009896800000895d */ /* 0x004fea0003900000 */
[----:B------:R-:W2:Y:S02]  /*10250*/  @!P0 SYNCS.PHASECHK.TRANS64 P0, [R5+URZ], R2 ;  /* 0x00000002050085a7 */ /* 0x000ea4000800007f */
[----:B--2---:R-:W-:Y:S05]  /*10260*/  @!P0 BRA `(.L_x_10035) ;  /* 0xfffffffc00f08947 */ /* 0x004fea000383ffff */
[----:B------:R-:W-:Y:S05]  /*10270*/  BRA `(.L_x_10075) ;  /* 0xffffffec00b87947 */ /* 0x000fea000383ffff */
.L_x_10076:
        /* <DEDUP_REMOVED lines=16> */
.L_x_15319:


//--------------------- .text._ZN7cutlass13device_kernelIN5flash11enable_sm90INS1_16FlashAttnFwdSm90INS1_25CollectiveMainloopFwdSm90ILi2EN4cute5tupleIJNS5_1CILi1EEES8_S8_EEENS6_IJNS7_ILi192EEENS7_ILi144EEENS7_ILi96EEEEEELi96ENS_10bfloat16_tEfNS_4arch4Sm90ELb0ELb0ELb1ELb1ELb0ELb0ELb0ELb0ELb1ELb1ELb0ELb0EEENS1_21CollectiveEpilogueFwdINS6_IJSA_SC_SB_EEES9_SE_SG_Li384ELb1ELb1ELb0ELb0EEENS1_36VarlenDynamicPersistentTileSchedulerILi192ELi144ELi384ELi128ELb0ELb1ELb1ELb0ELb1ELb1EEEEEEEEEvNT_6ParamsE --------------------------
	.section	.text._ZN7cutlass13device_kernelIN5flash11enable_sm90INS1_16FlashAttnFwdSm90INS1_25CollectiveMainloopFwdSm90ILi2EN4cute5tupleIJNS5_1CILi1EEES8_S8_EEENS6_IJNS7_ILi192EEENS7_ILi144EEENS7_ILi96EEEEEELi96ENS_10bfloat16_tEfNS_4arch4Sm90ELb0ELb0ELb1ELb1ELb0ELb0ELb0ELb0ELb1ELb1ELb0ELb0EEENS1_21CollectiveEpilogueFwdINS6_IJSA_SC_SB_EEES9_SE_SG_Li384ELb1ELb1ELb0ELb0EEENS1_36VarlenDynamicPersistentTileSchedulerILi192ELi144ELi384ELi128ELb0ELb1ELb1ELb0ELb1ELb1EEEEEEEEEvNT_6ParamsE,"ax",@progbits
	.align	128
.text._ZN7cutlass13device_kernelIN5flash11enable_sm90INS1_16FlashAttnFwdSm90INS1_25CollectiveMainloopFwdSm90ILi2EN4cute5tupleIJNS5_1CILi1EEES8_S8_EEENS6_IJNS7_ILi192EEENS7_ILi144EEENS7_ILi96EEEEEELi96ENS_10bfloat16_tEfNS_4arch4Sm90ELb0ELb0ELb1ELb1ELb0ELb0ELb0ELb0ELb1ELb1ELb0ELb0EEENS1_21CollectiveEpilogueFwdINS6_IJSA_SC_SB_EEES9_SE_SG_Li384ELb1ELb1ELb0ELb0EEENS1_36VarlenDynamicPersistentTileSchedulerILi192ELi144ELi384ELi128ELb0ELb1ELb1ELb0ELb1ELb1EEEEEEEEEvNT_6ParamsE:
        .type           _ZN7cutlass13device_kernelIN5flash11enable_sm90INS1_16FlashAttnFwdSm90INS1_25CollectiveMainloopFwdSm90ILi2EN4cute5tupleIJNS5_1CILi1EEES8_S8_EEENS6_IJNS7_ILi192EEENS7_ILi144EEENS7_ILi96EEEEEELi96ENS_10bfloat16_tEfNS_4arch4Sm90ELb0ELb0ELb1ELb1ELb0ELb0ELb0ELb0ELb1ELb1ELb0ELb0EEENS1_21CollectiveEpilogueFwdINS6_IJSA_SC_SB_EEES9_SE_SG_Li384ELb1ELb1ELb0ELb0EEENS1_36VarlenDynamicPersistentTileSchedulerILi192ELi144ELi384ELi128ELb0ELb1ELb1ELb0ELb1ELb1EEEEEEEEEvNT_6ParamsE,@function
        .size           _ZN7cutlass13device_kernelIN5flash11enable_sm90INS1_16FlashAttnFwdSm90INS1_25CollectiveMainloopFwdSm90ILi2EN4cute5tupleIJNS5_1CILi1EEES8_S8_EEENS6_IJNS7_ILi192EEENS7_ILi144EEENS7_ILi96EEEEEELi96ENS_10bfloat16_tEfNS_4arch4Sm90ELb0ELb0ELb1ELb1ELb0ELb0ELb0ELb0ELb1ELb1ELb0ELb0EEENS1_21CollectiveEpilogueFwdINS6_IJSA_SC_SB_EEES9_SE_SG_Li384ELb1ELb1ELb0ELb0EEENS1_36VarlenDynamicPersistentTileSchedulerILi192ELi144ELi384ELi128ELb0ELb1ELb1ELb0ELb1ELb1EEEEEEEEEvNT_6ParamsE,(.L_x_15320 - _ZN7cutlass13device_kernelIN5flash11enable_sm90INS1_16FlashAttnFwdSm90INS1_25CollectiveMainloopFwdSm90ILi2EN4cute5tupleIJNS5_1CILi1EEES8_S8_EEENS6_IJNS7_ILi192EEENS7_ILi144EEENS7_ILi96EEEEEELi96ENS_10bfloat16_tEfNS_4arch4Sm90ELb0ELb0ELb1ELb1ELb0ELb0ELb0ELb0ELb1ELb1ELb0ELb0EEENS1_21CollectiveEpilogueFwdINS6_IJSA_SC_SB_EEES9_SE_SG_Li384ELb1ELb1ELb0ELb0EEENS1_36VarlenDynamicPersistentTileSchedulerILi192ELi144ELi384ELi128ELb0ELb1ELb1ELb0ELb1ELb1EEEEEEEEEvNT_6ParamsE)
        .other          _ZN7cutlass13device_kernelIN5flash11enable_sm90INS1_16FlashAttnFwdSm90INS1_25CollectiveMainloopFwdSm90ILi2EN4cute5tupleIJNS5_1CILi1EEES8_S8_EEENS6_IJNS7_ILi192EEENS7_ILi144EEENS7_ILi96EEEEEELi96ENS_10bfloat16_tEfNS_4arch4Sm90ELb0ELb0ELb1ELb1ELb0ELb0ELb0ELb0ELb1ELb1ELb0ELb0EEENS1_21CollectiveEpilogueFwdINS6_IJSA_SC_SB_EEES9_SE_SG_Li384ELb1ELb1ELb0ELb0EEENS1_36VarlenDynamicPersistentTileSchedulerILi192ELi144ELi384ELi128ELb0ELb1ELb1ELb0ELb1ELb1EEEEEEEEEvNT_6ParamsE,@"STO_CUDA_ENTRY STV_DEFAULT"
_ZN7cutlass13device_kernelIN5flash11enable_sm90INS1_16FlashAttnFwdSm90INS1_25CollectiveMainloopFwdSm90ILi2EN4cute5tupleIJNS5_1CILi1EEES8_S8_EEENS6_IJNS7_ILi192EEENS7_ILi144EEENS7_ILi96EEEEEELi96ENS_10bfloat16_tEfNS_4arch4Sm90ELb0ELb0ELb1ELb1ELb0ELb0ELb0ELb0ELb1ELb1ELb0ELb0EEENS1_21CollectiveEpilogueFwdINS6_IJSA_SC_SB_EEES9_SE_SG_Li384ELb1ELb1ELb0ELb0EEENS1_36VarlenDynamicPersistentTileSchedulerILi192ELi144ELi384ELi128ELb0ELb1ELb1ELb0ELb1ELb1EEEEEEEEEvNT_6ParamsE:
        /* <DEDUP_REMOVED lines=17> */
.L_x_10078:
[----:B------:R-:W-:Y:S05]  /*0110*/  BSYNC B0 ;  /* 0x0000000000007941 */ /* 0x000fea0003800000 */
.L_x_10077:
        /* <DEDUP_REMOVED lines=40> */
.L_x_10079:
        /* <DEDUP_REMOVED lines=22> */
.L_x_10080:
        /* <DEDUP_REMOVED lines=18> */
.L_x_10081:
        /* <DEDUP_REMOVED lines=22> */
.L_x_10082:
        /* <DEDUP_REMOVED lines=22> */
.L_x_10083:
        /* <DEDUP_REMOVED lines=8> */
.L_x_10085:
        /* <DEDUP_REMOVED lines=8> */
[----:B-1----:R-:W-:-:S03]  /*09e0*/  ULEA UR36, UR4, UR36, 0x18 ;  /* 0x0000002404247291 */ /* 0x002fc6000f8ec03f */
[----:B------:R-:W-:Y:S01]  /*09f0*/  ULDC UR4, c[0x0][0xc3c] ;  /* 0x00030f0000047ab9 */ /* 0x000fe20000000800 */
[----:B0-----:R-:W-:-:S04]  /*0a00*/  LOP3.LUT R0, R2, 0xffffff80, RZ, 0xc0, !PT ;  /* 0xffffff8002007812 */ /* 0x001fc800078ec0ff */
[----:B------:R-:W-:-:S13]  /*0a10*/  ISETP.NE.AND P0, PT, R0, 0x80, PT ;  /* 0x000000800000780c */ /* 0x000fda0003f05270 */
[----:B------:R-:W-:Y:S08]  /*0a20*/  @!P0 BAR.ARV 0x9, 0x100 ;  /* 0x0244000000008b1d */ /* 0x000ff00000002000 */
[----:B------:R-:W-:Y:S06]  /*0a30*/  BAR.SYNC.DEFER_BLOCKING 0x5, 0x200 ;  /* 0x0148000000007b1d */ /* 0x000fec0000010000 */
[----:B------:R-:W0:Y:S02]  /*0a40*/  LDS.128 R32, [UR36+0x31cd0] ;  /* 0x031cd024ff207984 */ /* 0x000e240008000c00 */
[----:B------:R-:W-:Y:S06]  /*0a50*/  BAR.ARV 0x4, 0x200 ;  /* 0x0108000000007b1d */ /* 0x000fec0000002000 */
[----:B0-----:R-:W-:-:S13]  /*0a60*/  ISETP.GE.AND P0, PT, R35, UR4, PT ;  /* 0x0000000423007c0c */ /* 0x001fda000bf06270 */
[----:B------:R-:W-:Y:S05]  /*0a70*/  @P0 EXIT ;  /* 0x000000000000094d */ /* 0x000fea0003800000 */
[----:B------:R-:W2:Y:S01]  /*0a80*/  LDL.LU R13, [R1+0x3c] ;  /* 0x00003c00010d7983 */ /* 0x000ea20000300800 */
[----:B------:R-:W-:-:S05]  /*0a90*/  VIADD R15, R2, 0xffffff80 ;  /* 0xffffff80020f7836 */ /* 0x000fca0000000000 */
[----:B------:R-:W-:-:S04]  /*0aa0*/  SHF.R.S32.HI R0, RZ, 0x1f, R15 ;  /* 0x0000001fff007819 */ /* 0x000fc8000001140f */
[----:B------:R-:W-:-:S04]  /*0ab0*/  LEA.HI R2, R0, R15, RZ, 0x4 ;  /* 0x0000000f00027211 */ /* 0x000fc800078f20ff */
[----:B------:R-:W-:Y:S02]  /*0ac0*/  SHF.R.S32.HI R5, RZ, 0x4, R2 ;  /* 0x00000004ff057819 */ /* 0x000fe40000011402 */
[C---:B------:R-:W-:Y:S02]  /*0ad0*/  LOP3.LUT R3, R2.reuse, 0xfffffff0, RZ, 0xc0, !PT ;  /* 0xfffffff002037812 */ /* 0x040fe400078ec0ff */
[----:B------:R-:W-:Y:S02]  /*0ae0*/  LEA.HI R2, R2, R5, RZ, 0x1 ;  /* 0x0000000502027211 */ /* 0x000fe400078f08ff */
[----:B------:R-:W-:Y:S01]  /*0af0*/  LEA.HI R151, R0, R15, RZ, 0x7 ;  /* 0x0000000f00977211 */ /* 0x000fe200078f38ff */
[----:B------:R-:W-:Y:S01]  /*0b00*/  IMAD.IADD R3, R15, 0x1, -R3 ;  /* 0x000000010f037824 */ /* 0x000fe200078e0a03 */
[----:B------:R-:W-:Y:S02]  /*0b10*/  LOP3.LUT R4, R2, 0x1ffffffe, RZ, 0xc0, !PT ;  /* 0x1ffffffe02047812 */ /* 0x000fe400078ec0ff */
[----:B------:R-:W-:-:S02]  /*0b20*/  LOP3.LUT R150, R151, 0xffffff80, RZ, 0xc0, !PT ;  /* 0xffffff8097967812 */ /* 0x000fc400078ec0ff */
[----:B------:R-:W-:Y:S01]  /*0b30*/  SHF.R.S32.HI R2, RZ, 0x1f, R3 ;  /* 0x0000001fff027819 */ /* 0x000fe20000011403 */
[----:B------:R-:W-:Y:S02]  /*0b40*/  IMAD.IADD R4, R5, 0x1, -R4 ;  /* 0x0000000105047824 */ /* 0x000fe400078e0a04 */
[----:B------:R-:W-:Y:S01]  /*0b50*/  IMAD.IADD R150, R15, 0x1, -R150 ;  /* 0x000000010f967824 */ /* 0x000fe200078e0a96 */
[CC--:B------:R-:W-:Y:S02]  /*0b60*/  LEA.HI R5, R2.reuse, R3.reuse, RZ, 0x3 ;  /* 0x0000000302057211 */ /* 0x0c0fe400078f18ff */
[----:B------:R-:W-:Y:S02]  /*0b70*/  LEA.HI R2, R2, R3, RZ, 0x2 ;  /* 0x0000000302027211 */ /* 0x000fe400078f10ff */
[----:B------:R-:W-:Y:S01]  /*0b80*/  LEA.HI R7, R0, R15, RZ, 0x5 ;  /* 0x0000000f00077211 */ /* 0x000fe200078f28ff */
[----:B------:R-:W-:Y:S01]  /*0b90*/  IMAD.SHL.U32 R5, R5, 0x10, RZ ;  /* 0x0000001005057824 */ /* 0x000fe200078e00ff */
[----:B------:R-:W-:-:S02]  /*0ba0*/  LOP3.LUT R6, R2, 0x7fffffc, RZ, 0xc0, !PT ;  /* 0x07fffffc02067812 */ /* 0x000fc400078ec0ff */
[----:B------:R-:W-:Y:S02]  /*0bb0*/  SHF.R.S32.HI R9, RZ, 0x1f, R150 ;  /* 0x0000001fff097819 */ /* 0x000fe40000011496 */
[----:B------:R-:W-:Y:S02]  /*0bc0*/  SHF.R.S32.HI R2, RZ, 0x2, R2 ;  /* 0x00000002ff027819 */ /* 0x000fe40000011402 */
[----:B------:R-:W-:Y:S02]  /*0bd0*/  SHF.R.S32.HI R8, RZ, 0x5, R7 ;  /* 0x00000005ff087819 */ /* 0x000fe40000011407 */
[----:B------:R-:W-:Y:S01]  /*0be0*/  LEA.HI R10, R9, R150, RZ, 0x2 ;  /* 0x00000096090a7211 */ /* 0x000fe200078f10ff */
[----:B------:R-:W-:Y:S01]  /*0bf0*/  IMAD.SHL.U32 R2, R2, 0x40, RZ ;  /* 0x0000004002027824 */ /* 0x000fe200078e00ff */
[----:B------:R-:W-:Y:S02]  /*0c00*/  LOP3.LUT R5, R5, 0x7fffff80, RZ, 0xc0, !PT ;  /* 0x7fffff8005057812 */ /* 0x000fe400078ec0ff */
[----:B------:R-:W-:Y:S01]  /*0c10*/  LEA.HI R0, R0, R15, RZ, 0x2 ;  /* 0x0000000f00007211 */ /* 0x000fe200078f10ff */
[----:B------:R-:W-:Y:S01]  /*0c20*/  IMAD.IADD R6, R3, 0x1, -R6 ;  /* 0x0000000103067824 */ /* 0x000fe200078e0a06 */
[--C-:B------:R-:W-:Y:S01]  /*0c30*/  SHF.R.S32.HI R11, RZ, 0x2, R10.reuse ;  /* 0x00000002ff0b7819 */ /* 0x100fe2000001140a */
[----:B------:R-:W-:Y:S01]  /*0c40*/  IMAD R14, R8, 0x10, R3 ;  /* 0x00000010080e7824 */ /* 0x000fe200078e0203 */
[----:B------:R-:W-:Y:S01]  /*0c50*/  SHF.R.S32.HI R12, RZ, 0x1f, R10 ;  /* 0x0000001fff0c7819 */ /* 0x000fe2000001140a */
[----:B------:R-:W-:Y:S01]  /*0c60*/  IMAD.SHL.U32 R3, R4, 0x8, RZ ;  /* 0x0000000804037824 */ /* 0x000fe200078e00ff */
[----:B------:R-:W-:Y:S01]  /*0c70*/  SHF.R.S32.HI R151, RZ, 0x7, R151 ;  /* 0x00000007ff977819 */ /* 0x000fe20000011497 */
[----:B------:R-:W-:Y:S01]  /*0c80*/  IMAD R5, R8, 0x100, R5 ;  /* 0x0000010008057824 */ /* 0x000fe200078e0205 */
[----:B------:R-:W-:-:S02]  /*0c90*/  LOP3.LUT R2, R2, 0x40, RZ, 0xc0, !PT ;  /* 0x0000004002027812 */ /* 0x000fc400078ec0ff */
[----:B------:R-:W-:Y:S01]  /*0ca0*/  LOP3.LUT R147, R0, 0xfffffffc, RZ, 0xc0, !PT ;  /* 0xfffffffc00937812 */ /* 0x000fe200078ec0ff */
[----:B------:R-:W-:Y:S01]  /*0cb0*/  IMAD.U32 R155, R14, 0x20, R3 ;  /* 0x000000200e9b7824 */ /* 0x000fe200078e0003 */
[----:B------:R-:W-:Y:S01]  /*0cc0*/  LEA.HI R12, R12, R11, RZ, 0x3 ;  /* 0x0000000b0c0c7211 */ /* 0x000fe200078f18ff */
[----:B------:R-:W-:Y:S01]  /*0cd0*/  IMAD R5, R6, 0x10, R5 ;  /* 0x0000001006057824 */ /* 0x000fe200078e0205 */
[----:B------:R-:W-:Y:S01]  /*0ce0*/  LOP3.LUT R3, R2, 0x8, R3, 0xf8, !PT ;  /* 0x0000000802037812 */ /* 0x000fe200078ef803 */
[----:B------:R-:W-:Y:S01]  /*0cf0*/  IMAD.HI R6, R151, 0x55555556, RZ ;  /* 0x5555555697067827 */ /* 0x000fe200078e02ff */
[----:B------:R-:W-:Y:S02]  /*0d00*/  SHF.R.U32.HI R2, RZ, 0x3, R2 ;  /* 0x00000003ff027819 */ /* 0x000fe40000011602 */
[----:B------:R-:W-:Y:S01]  /*0d10*/  LOP3.LUT R12, R12, 0xfffffff8, RZ, 0xc0, !PT ;  /* 0xfffffff80c0c7812 */ /* 0x000fe200078ec0ff */
[----:B------:R-:W-:Y:S01]  /*0d20*/  IMAD.IADD R147, R15, 0x1, -R147 ;  /* 0x000000010f937824 */ /* 0x000fe200078e0a93 */
[----:B------:R-:W-:-:S02]  /*0d30*/  LEA.HI R9, R9, R150, RZ, 0x5 ;  /* 0x0000009609097211 */ /* 0x000fc400078f28ff */
[----:B------:R-:W-:Y:S01]  /*0d40*/  LOP3.LUT R2, R3, R2, RZ, 0x3c, !PT ;  /* 0x0000000203027212 */ /* 0x000fe200078e3cff */
[----:B------:R-:W-:Y:S01]  /*0d50*/  IMAD.IADD R12, R11, 0x1, -R12 ;  /* 0x000000010b0c7824 */ /* 0x000fe200078e0a0c */
[----:B------:R-:W-:Y:S02]  /*0d60*/  LEA.HI R6, R6, R6, RZ, 0x1 ;  /* 0x0000000606067211 */ /* 0x000fe400078f08ff */
[----:B------:R-:W-:Y:S02]  /*0d70*/  SHF.R.S32.HI R9, RZ, 0x5, R9 ;  /* 0x00000005ff097819 */ /* 0x000fe40000011409 */
[C---:B------:R-:W-:Y:S02]  /*0d80*/  LEA.HI R3, R147.reuse, R147, RZ, 0x1 ;  /* 0x0000009393037211 */ /* 0x040fe400078f08ff */
[----:B------:R-:W-:Y:S01]  /*0d90*/  SHF.L.U32 R19, R147, 0x3, RZ ;  /* 0x0000000393137819 */ /* 0x000fe200000006ff */
[----:B------:R-:W-:Y:S01]  /*0da0*/  IMAD R6, R6, -0x3, R151 ;  /* 0xfffffffd06067824 */ /* 0x000fe200078e0297 */
[----:B------:R-:W-:Y:S01]  /*0db0*/  LOP3.LUT R7, R10, 0x7ffffffc, RZ, 0xc0, !PT ;  /* 0x7ffffffc0a077812 */ /* 0x000fe200078ec0ff */
[----:B------:R-:W-:Y:S01]  /*0dc0*/  IMAD R9, R9, 0x10, R12 ;  /* 0x0000001009097824 */ /* 0x000fe200078e020c */
[----:B------:R-:W-:Y:S01]  /*0dd0*/  LOP3.LUT R4, R3, 0x1ffffffe, RZ, 0xc0, !PT ;  /* 0x1ffffffe03047812 */ /* 0x000fe200078ec0ff */
[----:B------:R-:W-:-:S02]  /*0de0*/  IMAD.IADD R2, R2, 0x1, R5 ;  /* 0x0000000102027824 */ /* 0x000fc400078e0205 */
[C---:B------:R-:W-:Y:S02]  /*0df0*/  VIADD R144, R19.reuse, 0x20 ;  /* 0x0000002013907836 */ /* 0x040fe40000000000 */
        /* <DEDUP_REMOVED lines=12> */
[----:B------:R-:W-:Y:S01]  /*0ec0*/  IMAD R154, R3, 0x8, R152 ;  /* 0x00000008039a7824 */ /* 0x000fe200078e0298 */
[----:B------:R-:W-:Y:S01]  /*0ed0*/  UMOV UR39, URZ ;  /* 0x0000003f00277c82 */ /* 0x000fe20008000000 */
[----:B--2---:R-:W-:-:S07]  /*0ee0*/  LOP3.LUT R17, R13, 0x1, RZ, 0xfc, !PT ;  /* 0x000000010d117812 */ /* 0x004fce00078efcff */
.L_x_10119:
[----:B--2---:R-:W0:Y:S01]  /*0ef0*/  LDC.64 R4, c[0x0][0xc88] ;  /* 0x00032200ff047b82 */ /* 0x004e220000000a00 */
[----:B------:R-:W-:Y:S01]  /*0f00*/  ULDC.64 UR4, c[0x0][0xa28] ;  /* 0x00028a0000047ab9 */ /* 0x000fe20000000a00 */
[----:B-1----:R-:W-:Y:S01]  /*0f10*/  IMAD.MOV.U32 R3, RZ, RZ, RZ ;  /* 0x000000ffff037224 */ /* 0x002fe200078e00ff */
[----:B------:R-:W-:Y:S01]  /*0f20*/  ULDC.64 UR6, c[0x0][0xa20] ;  /* 0x0002880000067ab9 */ /* 0x000fe20000000a00 */
[----:B0-----:R-:W-:-:S05]  /*0f30*/  IMAD.WIDE R4, R35, 0x4, R4 ;  /* 0x0000000423047825 */ /* 0x001fca00078e0204 */
[----:B------:R-:W2:Y:S01]  /*0f40*/  LDG.E R18, desc[UR60][R4.64] ;  /* 0x0000003c04127981 */ /* 0x000ea2000c1e1900 */
[----:B------:R-:W-:-:S04]  /*0f50*/  ISETP.NE.U32.AND P0, PT, RZ, UR4, PT ;  /* 0x00000004ff007c0c */ /* 0x000fc8000bf05070 */
[----:B------:R-:W-:Y:S02]  /*0f60*/  ISETP.NE.AND.EX P0, PT, RZ, UR5, PT, P0 ;  /* 0x00000005ff007c0c */ /* 0x000fe4000bf05300 */
[----:B--2---:R-:W-:-:S11]  /*0f70*/  SHF.R.S32.HI R145, RZ, 0x1f, R18 ;  /* 0x0000001fff917819 */ /* 0x004fd60000011412 */
[----:B---3--:R-:W-:-:S04]  /*0f80*/  @P0 LEA R6, P1, R18, UR4, 0x2 ;  /* 0x0000000412060c11 */ /* 0x008fc8000f8210ff */
[----:B----4-:R-:W-:Y:S01]  /*0f90*/  @P0 LEA.HI.X R7, R18, UR5, R145, 0x2, P1 ;  /* 0x0000000512070c11 */ /* 0x010fe200088f1491 */
        /* <DEDUP_REMOVED lines=24> */
.L_x_10086:
[----:B-----5:R-:W-:Y:S01]  /*1120*/  IMAD.IADD R64, R64, 0x1, -R3 ;  /* 0x0000000140407824 */ /* 0x020fe200078e0a03 */
[----:B------:R-:W-:Y:S01]  /*1130*/  PLOP3.LUT P0, PT, PT, PT, PT, 0x80, 0x0 ;  /* 0x000000000000781c */ /* 0x000fe20003f0f070 */
[----:B------:R-:W-:Y:S01]  /*1140*/  IMAD.MOV.U32 R23, RZ, RZ, R33 ;  /* 0x000000ffff177224 */ /* 0x000fe200078e0021 */
[----:B------:R-:W-:Y:S01]  /*1150*/  CS2R R30, SRZ ;  /* 0x00000000001e7805 */ /* 0x000fe2000001ff00 */
[C---:B------:R-:W-:Y:S01]  /*1160*/  VIADD R0, R64.reuse, 0x8f ;  /* 0x0000008f40007836 */ /* 0x040fe20000000000 */
[----:B------:R-:W-:Y:S01]  /*1170*/  ISETP.GE.AND P1, PT, R64, 0x1, PT ;  /* 0x000000014000780c */ /* 0x000fe20003f26270 */
[----:B------:R-:W-:Y:S01]  /*1180*/  IMAD.MOV.U32 R22, RZ, RZ, R34 ;  /* 0x000000ffff167224 */ /* 0x000fe200078e0022 */
[----:B------:R-:W-:Y:S01]  /*1190*/  CS2R R56, SRZ ;  /* 0x0000000000387805 */ /* 0x000fe2000001ff00 */
[----:B------:R-:W-:Y:S01]  /*11a0*/  IMAD.HI R0, R0, 0x38e38e39, RZ ;  /* 0x38e38e3900007827 */ /* 0x000fe200078e02ff */
[----:B------:R-:W-:Y:S02]  /*11b0*/  CS2R R36, SRZ ;  /* 0x0000000000247805 */ /* 0x000fe4000001ff00 */
[----:B------:R-:W-:-:S02]  /*11c0*/  CS2R R38, SRZ ;  /* 0x0000000000267805 */ /* 0x000fc4000001ff00 */
[----:B------:R-:W-:Y:S01]  /*11d0*/  CS2R R52, SRZ ;  /* 0x0000000000347805 */ /* 0x000fe2000001ff00 */
[----:B------:R-:W-:Y:S01]  /*11e0*/  IMAD.MOV.U32 R71, RZ, RZ, RZ ;  /* 0x000000ffff477224 */ /* 0x000fe200078e00ff */
[----:B------:R-:W-:Y:S02]  /*11f0*/  SHF.R.U32.HI R3, RZ, 0x1f, R0 ;  /* 0x0000001fff037819 */ /* 0x000fe40000011600 */
[----:B------:R-:W-:Y:S02]  /*1200*/  CS2R R26, SRZ ;  /* 0x00000000001a7805 */ /* 0x000fe4000001ff00 */
[----:B------:R-:W-:Y:S02]  /*1210*/  CS2R R42, SRZ ;  /* 0x00000000002a7805 */ /* 0x000fe4000001ff00 */
[----:B------:R-:W-:Y:S02]  /*1220*/  CS2R R48, SRZ ;  /* 0x0000000000307805 */ /* 0x000fe4000001ff00 */
[----:B------:R-:W-:Y:S01]  /*1230*/  LEA.HI.SX32 R104, R0, R3, 0x1b ;  /* 0x0000000300687211 */ /* 0x000fe200078fdaff */
        /* <DEDUP_REMOVED lines=14> */
[----:B------:R-:W-:Y:S01]  /*1320*/  CS2R R80, SRZ ;  /* 0x0000000000507805 */ /* 0x000fe2000001ff00 */
[----:B------:R-:W-:Y:S01]  /*1330*/  IMAD.MOV.U32 R12, RZ, RZ, RZ ;  /* 0x000000ffff0c7224 */ /* 0x000fe200078e00ff */
[----:B0-----:R-:W-:Y:S01]  /*1340*/  CS2R R6, SRZ ;  /* 0x0000000000067805 */ /* 0x001fe2000001ff00 */
[----:B------:R-:W-:Y:S01]  /*1350*/  IMAD.MOV.U32 R14, RZ, RZ, RZ ;  /* 0x000000ffff0e7224 */ /* 0x000fe200078e00ff */
[----:B------:R-:W-:Y:S01]  /*1360*/  MOV R24, RZ ;  /* 0x000000ff00187202 */ /* 0x000fe20000000f00 */
[----:B------:R-:W-:Y:S02]  /*1370*/  IMAD.MOV.U32 R83, RZ, RZ, RZ ;  /* 0x000000ffff537224 */ /* 0x000fe400078e00ff */
[----:B------:R-:W-:Y:S01]  /*1380*/  IMAD.MOV.U32 R85, RZ, RZ, RZ ;  /* 0x000000ffff557224 */ /* 0x000fe200078e00ff */
[----:B------:R-:W-:Y:S06]  /*1390*/  @!P1 BRA `(.L_x_10087) ;  /* 0x0000008c00749947 */ /* 0x000fec0003800000 */
[----:B------:R-:W0:Y:S01]  /*13a0*/  SHFL.IDX PT, R0, R151, RZ, 0x1f ;  /* 0x00001fff97007589 */ /* 0x000e2200000e0000 */
[----:B------:R-:W-:-:S04]  /*13b0*/  UIADD3 UR6, UR36, 0x24300, URZ ;  /* 0x0002430024067890 */ /* 0x000fc8000fffe03f */
[----:B------:R-:W-:-:S06]  /*13c0*/  ULOP3.LUT UP0, URZ, UR6, 0x9f, URZ, 0xc0, !UPT ;  /* 0x0000009f063f7892 */ /* 0x000fcc000f80c03f */
[----:B------:R-:W-:Y:S02]  /*13d0*/  PLOP3.LUT P0, PT, PT, PT, UP0, 0x80, 0x0 ;  /* 0x000000000000781c */ /* 0x000fe40003f0f008 */
[----:B0-----:R-:W-:-:S13]  /*13e0*/  R2UR UR38, R0 ;  /* 0x00000000002672ca */ /* 0x001fda00000e0000 */
[----:B------:R-:W-:-:S04]  /*13f0*/  UIMAD.WIDE UR4, UR38, 0x55555556, URZ ;  /* 0x55555556260478a5 */ /* 0x000fc8000f8e023f */
[----:B------:R-:W-:-:S04]  /*1400*/  ULEA.HI UR5, UR5, UR5, URZ, 0x1 ;  /* 0x0000000505057291 */ /* 0x000fc8000f8f083f */
[----:B------:R-:W-:-:S04]  /*1410*/  UIMAD UR40, UR5, -0x3, UR38 ;  /* 0xfffffffd052878a4 */ /* 0x000fc8000f8e0226 */
        /* <DEDUP_REMOVED lines=20> */
.L_x_10088:
[----:B------:R-:W-:Y:S02]  /*1560*/  LEA.HI R0, R149, R149, RZ, 0x1 ;  /* 0x0000009595007211 */ /* 0x000fe400078f08ff */
[----:B------:R-:W-:Y:S02]  /*1570*/  ISETP.NE.AND P0, PT, R17, 0x3, PT ;  /* 0x000000031100780c */ /* 0x000fe40003f05270 */
[----:B------:R-:W-:-:S05]  /*1580*/  LOP3.LUT R0, R0, 0xfffffffe, RZ, 0xc0, !PT ;  /* 0xfffffffe00007812 */ /* 0x000fca00078ec0ff */
[----:B------:R-:W-:-:S05]  /*1590*/  IMAD.IADD R0, R149, 0x1, -R0 ;  /* 0x0000000195007824 */ /* 0x000fca00078e0a00 */
[----:B------:R-:W-:-:S04]  /*15a0*/  SHF.L.U32 R0, R0, 0x1f, RZ ;  /* 0x0000001f00007819 */ /* 0x000fc800000006ff */
[----:B------:R-:W0:Y:S02]  /*15b0*/  SYNCS.PHASECHK.TRANS64.TRYWAIT P1, [UR36+0x31c00], R0 ;  /* 0x031c0000ff0075a7 */ /* 0x000e240008020164 */
[----:B0-----:R-:W-:Y:S05]  /*15c0*/  @!P1 BRA `(.L_x_10089) ;  /* 0x0000010400389947 */ /* 0x001fea0003800000 */
.L_x_10246:
[----:B------:R-:W-:Y:S05]  /*15d0*/  @!P0 BRA `(.L_x_10090) ;  /* 0x0000000000048947 */ /* 0x000fea0003800000 */
[----:B------:R-:W-:Y:S01]  /*15e0*/  BPT.TRAP 0x1 ;  /* 0x000000040000795c */ /* 0x000fe20000300000 */
.L_x_10090:
[----:B0-----:R-:W-:Y:S01]  /*15f0*/  IMAD.U32 R0, RZ, RZ, UR39 ;  /* 0x00000027ff007e24 */ /* 0x001fe2000f8e00ff */
[----:B------:R-:W-:-:S04]  /*1600*/  SHF.L.U32 R3, R16, 0x1f, RZ ;  /* 0x0000001f10037819 */ /* 0x000fc800000006ff */
[----:B------:R-:W-:-:S04]  /*1610*/  LEA R0, R0, UR36, 0x3 ;  /* 0x0000002400007c11 */ /* 0x000fc8000f8e18ff */
[----:B------:R0:W1:Y:S01]  /*1620*/  SYNCS.PHASECHK.TRANS64.TRYWAIT P2, [R0+URZ+0x31c30], R3 ;  /* 0x031c3003000075a7 */ /* 0x000062000804017f */
[----:B------:R-:W-:Y:S05]  /*1630*/  @!P0 BRA `(.L_x_10091) ;  /* 0x0000000000048947 */ /* 0x000fea0003800000 */
[----:B------:R-:W-:Y:S01]  /*1640*/  BPT.TRAP 0x1 ;  /* 0x000000040000795c */ /* 0x000fe20000300000 */
.L_x_10091:
[----:B------:R-:W2:Y:S01]  /*1650*/  S2R R4, SR_TID.X ;  /* 0x0000000000047919 */ /* 0x000ea20000002100 */
[----:B------:R-:W-:Y:S01]  /*1660*/  IMAD.MOV.U32 R71, RZ, RZ, RZ ;  /* 0x000000ffff477224 */ /* 0x000fe200078e00ff */
[----:B--2---:R-:W-:Y:S01]  /*1670*/  LOP3.LUT P1, RZ, R4, 0x7f, RZ, 0xc0, !PT ;  /* 0x0000007f04ff7812 */ /* 0x004fe2000782c0ff */
[----:B-1----:R-:W-:-:S12]  /*1680*/  @P2 BRA `(.L_x_10092) ;  /* 0x0000000000082947 */ /* 0x002fd80003800000 */
[----:B------:R-:W1:Y:S02]  /*1690*/  SYNCS.PHASECHK.TRANS64.TRYWAIT P2, [R0+URZ+0x31c30], R3 ;  /* 0x031c3003000075a7 */ /* 0x000e64000804017f */
[----:B-1----:R-:W-:Y:S05]  /*16a0*/  @!P2 BRA `(.L_x_10093) ;  /* 0x000001040018a947 */ /* 0x002fea0003800000 */
.L_x_10092:
[----:B------:R-:W-:Y:S05]  /*16b0*/  WARPSYNC.ALL ;  /* 0x0000000000007948 */ /* 0x000fea0003800000 */
[----:B------:R-:W-:Y:S01]  /*16c0*/  UIADD3 UR4, UR36, 0x16a00, URZ ;  /* 0x00016a0024047890 */ /* 0x000fe2000fffe03f */
[----:B------:R-:W-:Y:S01]  /*16d0*/  WARPGROUP.ARRIVE ;  /* 0x00000000000079c5 */ /* 0x000fe20000000000 */
[----:B------:R-:W-:Y:S01]  /*16e0*/  ULEA UR40, UR40, UR36, 0xc ;  /* 0x0000002428287291 */ /* 0x000fe2000f8e603f */
[----:B------:R-:W-:Y:S01]  /*16f0*/  IMAD.IADD R5, R153, 0x1, R64 ;  /* 0x0000000199057824 */ /* 0x000fe200078e0240 */
[----:B------:R-:W-:Y:S01]  /*1700*/  USHF.R.U32.HI UR4, URZ, 0x4, UR4 ;  /* 0x000000043f047899 */ /* 0x000fe20008011604 */
[----:B------:R-:W-:Y:S01]  /*1710*/  P2R R67, PR, RZ, 0x1 ;  /* 0x00000001ff437803 */ /* 0x000fe20000000000 */
[----:B------:R-:W-:Y:S01]  /*1720*/  UIADD3 UR40, UR40, 0xda00, URZ ;  /* 0x0000da0028287890 */ /* 0x000fe2000fffe03f */
[----:B------:R-:W-:Y:S01]  /*1730*/  IMAD R5, R104, -0x90, R5 ;  /* 0xffffff7068057824 */ /* 0x000fe200078e0205 */
[----:B------:R-:W-:Y:S01]  /*1740*/  ULOP3.LUT UR4, UR4, 0x3fff, URZ, 0xc0, !UPT ;  /* 0x00003fff04047892 */ /* 0x000fe2000f8ec03f */
[----:B01----:R-:W-:Y:S01]  /*1750*/  @!P1 VIADD R0, R0, 0x31c40 ;  /* 0x00031c4000009836 */ /* 0x003fe20000000000 */
[----:B------:R-:W-:-:S02]  /*1760*/  USHF.R.U32.HI UR40, URZ, 0x4, UR40 ;  /* 0x000000043f287899 */ /* 0x000fc40008011628 */
[----:B------:R-:W-:Y:S01]  /*1770*/  ULOP3.LUT UR56, UR4, 0x10000, URZ, 0xfc, !UPT ;  /* 0x0001000004387892 */ /* 0x000fe2000f8efc3f */
[C---:B------:R-:W-:Y:S01]  /*1780*/  ISETP.GT.AND P3, PT, R5.reuse, RZ, PT ;  /* 0x000000ff0500720c */ /* 0x040fe20003f64270 */
[----:B------:R-:W-:Y:S01]  /*1790*/  ULOP3.LUT UR24, UR40, 0x3fff, URZ, 0xc0, !UPT ;  /* 0x00003fff28187892 */ /* 0x000fe2000f8ec03f */
[C---:B------:R-:W-:Y:S01]  /*17a0*/  ISETP.GT.AND P6, PT, R5.reuse, 0x1, PT ;  /* 0x000000010500780c */ /* 0x040fe20003fc4270 */
[----:B------:R-:W-:Y:S01]  /*17b0*/  UIMAD UR26, UR39, 0x6c0, UR56 ;  /* 0x000006c0271a78a4 */ /* 0x000fe2000f8e0238 */
[C---:B------:R-:W-:Y:S01]  /*17c0*/  ISETP.GT.AND P5, PT, R5.reuse, 0x8, PT ;  /* 0x000000080500780c */ /* 0x040fe20003fa4270 */
[----:B------:R-:W-:Y:S01]  /*17d0*/  ULOP3.LUT UR24, UR24, 0x10000, URZ, 0xfc, !UPT ;  /* 0x0001000018187892 */ /* 0x000fe2000f8efc3f */
[C---:B------:R-:W-:Y:S01]  /*17e0*/  ISETP.GT.AND P4, PT, R5.reuse, 0x9, PT ;  /* 0x000000090500780c */ /* 0x040fe20003f84270 */
[----:B------:R-:W-:Y:S01]  /*17f0*/  UMOV UR27, 0x80000020 ;  /* 0x80000020001b7882 */ /* 0x000fe20000000000 */
[----:B------:R-:W-:Y:S01]  /*1800*/  UMOV UR25, 0x80000020 ;  /* 0x8000002000197882 */ /* 0x000fe20000000000 */
[----:B------:R-:W-:Y:S01]  /*1810*/  UIADD3 UR6, UR26, 0x40, URZ ;  /* 0x000000401a067890 */ /* 0x000fe2000fffe03f */
[----:B------:R-:W-:Y:S01]  /*1820*/  ISETP.GT.AND P2, PT, R5, 0x10, PT ;  /* 0x000000100500780c */ /* 0x000fe20003f44270 */
[----:B------:R-:W-:Y:S01]  /*1830*/  UMOV UR5, UR25 ;  /* 0x0000001900057c82 */ /* 0x000fe20008000000 */
[----:B------:R-:W-:Y:S01]  /*1840*/  UMOV UR4, UR24 ;  /* 0x0000001800047c82 */ /* 0x000fe20008000000 */
[----:B------:R-:W-:Y:S01]  /*1850*/  UMOV UR7, 0x80000020 ;  /* 0x8000002000077882 */ /* 0x000fe20000000000 */
[----:B------:R-:W-:Y:S01]  /*1860*/  HGMMA.64x16x16.F32.BF16 R96, gdesc[UR24], RZ, !UPT, gsb0 ;  /* 0x00200000186079f0 */ /* 0x000fe2000c0018ff */
        /* <DEDUP_REMOVED lines=126> */
[----:B------:R-:W-:Y:S01]  /*2050*/  UMOV UR6, UR10 ;  /* 0x0000000a00067c82 */ /* 0x000fe20008000000 */
[----:B------:R-:W-:Y:S01]  /*2060*/  UMOV UR7, 0x80000020 ;  /* 0x8000002000077882 */ /* 0x000fe20000000000 */
[----:B------:R-:W-:Y:S01]  /*2070*/  UMOV UR10, UR12 ;  /* 0x0000000c000a7c82 */ /* 0x000fe20008000000 */
        /* <DEDUP_REMOVED lines=178> */
[----:B------:R-:W-:Y:S01]  /*2ba0*/  MUFU.TANH R10, R10 ;  /* 0x0000000a000a7308 */ /* 0x000fe20000002400 */
[----:B0-----:R-:W-:-:S07]  /*2bb0*/  FSEL R8, R8, -INF , P3 ;  /* 0xff80000008087808 */ /* 0x001fce0001800000 */
[----:B------:R-:W-:Y:S01]  /*2bc0*/  MUFU.TANH R12, R12 ;  /* 0x0000000c000c7308 */ /* 0x000fe20000002400 */
[----:B-1----:R-:W-:-:S07]  /*2bd0*/  FSEL R7, R7, -INF , P6 ;  /* 0xff80000007077808 */ /* 0x002fce0003000000 */
[----:B------:R-:W0:Y:S08]  /*2be0*/  MUFU.TANH R4, R4 ;  /* 0x0000000400047308 */ /* 0x000e300000002400 */
[----:B------:R-:W1:Y:S08]  /*2bf0*/  MUFU.TANH R3, R3 ;  /* 0x0000000300037308 */ /* 0x000e700000002400 */
[----:B------:R-:W2:Y:S01]  /*2c00*/  MUFU.TANH R6, R6 ;  /* 0x0000000600067308 */ /* 0x000ea20000002400 */
[----:B0-----:R-:W-:Y:S01]  /*2c10*/  FSEL R4, R4, -INF , P3 ;  /* 0xff80000004047808 */ /* 0x001fe20001800000 */
        /* <DEDUP_REMOVED lines=13> */
[----:B------:R-:W-:Y:S01]  /*2cf0*/  ISETP.GT.AND P3, PT, R5, 0x11, PT ;  /* 0x000000110500780c */ /* 0x000fe20003f64270 */
[----:B------:R-:W-:Y:S01]  /*2d00*/  FMUL.FTZ R91, R95, UR6 ;  /* 0x000000065f5b7c20 */ /* 0x000fe20008410000 */
[----:B-1----:R-:W-:-:S02]  /*2d10*/  FSEL R3, R3, -INF , P6 ;  /* 0xff80000003037808 */ /* 0x002fc40003000000 */
[----:B------:R-:W1:Y:S01]  /*2d20*/  MUFU.TANH R70, R70 ;  /* 0x0000004600467308 */ /* 0x000e620000002400 */
[----:B------:R-:W-:Y:S02]  /*2d30*/  ISETP.GT.AND P6, PT, R5, 0x18, PT ;  /* 0x000000180500780c */ /* 0x000fe40003fc4270 */
[----:B--2---:R-:W-:-:S05]  /*2d40*/  FSEL R6, R6, -INF , P5 ;  /* 0xff80000006067808 */ /* 0x004fca0002800000 */
[----:B------:R-:W2:Y:S01]  /*2d50*/  MUFU.TANH R69, R69 ;  /* 0x0000004500457308 */ /* 0x000ea20000002400 */
[----:B0-----:R-:W-:-:S07]  /*2d60*/  FSEL R66, R66, -INF , P2 ;  /* 0xff80000042427808 */ /* 0x001fce0001000000 */
[----:B------:R-:W0:Y:S01]  /*2d70*/  MUFU.TANH R14, R14 ;  /* 0x0000000e000e7308 */ /* 0x000e220000002400 */
[----:B-1----:R-:W-:-:S07]  /*2d80*/  FSEL R70, R70, -INF , P3 ;  /* 0xff80000046467808 */ /* 0x002fce0001800000 */
[----:B------:R-:W1:Y:S08]  /*2d90*/  MUFU.TANH R88, R88 ;  /* 0x0000005800587308 */ /* 0x000e700000002400 */
[----:B------:R-:W3:Y:S08]  /*2da0*/  MUFU.TANH R89, R89 ;  /* 0x0000005900597308 */ /* 0x000ef00000002400 */
        /* <DEDUP_REMOVED lines=24> */
[----:B------:R-:W-:Y:S01]  /*2f30*/  FMUL.FTZ R77, R79, UR6 ;  /* 0x000000064f4d7c20 */ /* 0x000fe20008410000 */
[----:B------:R-:W-:Y:S01]  /*2f40*/  FMUL.FTZ R87, R74, UR6 ;  /* 0x000000064a577c20 */ /* 0x000fe20008410000 */
[----:B--2---:R-:W-:Y:S01]  /*2f50*/  FSEL R74, R69, -INF , P6 ;  /* 0xff800000454a7808 */ /* 0x004fe20003000000 */
[----:B------:R-:W-:Y:S01]  /*2f60*/  FMUL.FTZ R72, R72, UR6 ;  /* 0x0000000648487c20 */ /* 0x000fe20008410000 */
[----:B------:R-:W-:Y:S01]  /*2f70*/  HGMMA.64x16x16.F32.BF16 R56, gdesc[UR20], R56, gsb0 ;  /* 0x00200000143879f0 */ /* 0x000fe20008001838 */
[----:B------:R-:W-:Y:S01]  /*2f80*/  UIADD3 UR22, UR26, 0x5c2, URZ ;  /* 0x000005c21a167890 */ /* 0x000fe2000fffe03f */
[----:B------:R-:W-:Y:S01]  /*2f90*/  FMUL.FTZ R94, R76, UR6 ;  /* 0x000000064c5e7c20 */ /* 0x000fe20008410000 */
[----:B------:R-:W-:Y:S01]  /*2fa0*/  UMOV UR23, 0x80000020 ;  /* 0x8000002000177882 */ /* 0x000fe20000000000 */
[----:B------:R-:W-:Y:S01]  /*2fb0*/  FMUL.FTZ R73, R73, UR6 ;  /* 0x0000000649497c20 */ /* 0x000fe20008410000 */
[----:B------:R-:W-:Y:S01]  /*2fc0*/  MUFU.TANH R72, R72 ;  /* 0x0000004800487308 */ /* 0x000fe20000002400 */
[----:B------:R-:W-:Y:S01]  /*2fd0*/  FMUL.FTZ R95, R78, UR6 ;  /* 0x000000064e5f7c20 */ /* 0x000fe20008410000 */
[----:B------:R-:W-:-:S06]  /*2fe0*/  FMUL.FTZ R75, R75, UR6 ;  /* 0x000000064b4b7c20 */ /* 0x000fcc0008410000 */
[----:B------:R-:W2:Y:S08]  /*2ff0*/  MUFU.TANH R82, R82 ;  /* 0x0000005200527308 */ /* 0x000eb00000002400 */
[----:B------:R-:W2:Y:S08]  /*3000*/  MUFU.TANH R73, R73 ;  /* 0x0000004900497308 */ /* 0x000eb00000002400 */
[----:B------:R-:W2:Y:S08]  /*3010*/  MUFU.TANH R85, R85 ;  /* 0x0000005500557308 */ /* 0x000eb00000002400 */
[----:B------:R-:W2:Y:S08]  /*3020*/  MUFU.TANH R94, R94 ;  /* 0x0000005e005e7308 */ /* 0x000eb00000002400 */
[----:B------:R-:W2:Y:S01]  /*3030*/  MUFU.TANH R83, R83 ;  /* 0x0000005300537308 */ /* 0x000ea20000002400 */
[----:B------:R-:W-:-:S02]  /*3040*/  WARPGROUP.DEPBAR.LE gsb0, 0x0 ;  /* 0x00008000000079c5 */ /* 0x000fc40000010000 */
[----:B------:R-:W-:Y:S01]  /*3050*/  WARPGROUP.ARRIVE ;  /* 0x00000000000079c5 */ /* 0x000fe20000000000 */
[----:B------:R-:W-:Y:S01]  /*3060*/  FMUL.FTZ R21, R60, UR6 ;  /* 0x000000063c157c20 */ /* 0x000fe20008410000 */
[----:B------:R-:W-:Y:S01]  /*3070*/  FSEL R60, R10, -INF , P5 ;  /* 0xff8000000a3c7808 */ /* 0x000fe20002800000 */
[----:B------:R-:W-:Y:S01]  /*3080*/  FMUL.FTZ R79, R58, UR6 ;  /* 0x000000063a4f7c20 */ /* 0x000fe20008410000 */
[----:B------:R-:W-:Y:S01]  /*3090*/  FMUL.FTZ R58, R59, UR6 ;  /* 0x000000063b3a7c20 */ /* 0x000fe20008410000 */
[----:B------:R-:W-:Y:S01]  /*30a0*/  FMUL.FTZ R59, R62, UR6 ;  /* 0x000000063e3b7c20 */ /* 0x000fe20008410000 */
[----:B------:R-:W-:Y:S01]  /*30b0*/  HGMMA.64x16x16.F32.BF16 R48, gdesc[UR20], R48, gsb0 ;  /* 0x00200000143079f0 */ /* 0x000fe20008001830 */
[----:B------:R-:W-:Y:S01]  /*30c0*/  UIADD3 UR22, UR26, 0x602, URZ ;  /* 0x000006021a167890 */ /* 0x000fe2000fffe03f */
[----:B------:R-:W-:Y:S01]  /*30d0*/  FSEL R62, R12, -INF , P4 ;  /* 0xff8000000c3e7808 */ /* 0x000fe20002000000 */
[----:B------:R-:W-:Y:S01]  /*30e0*/  UMOV UR23, 0x80000020 ;  /* 0x8000002000177882 */ /* 0x000fe20000000000 */
[----:B------:R-:W-:Y:S01]  /*30f0*/  FMUL.FTZ R68, R63, UR6 ;  /* 0x000000063f447c20 */ /* 0x000fe20008410000 */
[C---:B------:R-:W-:Y:S01]  /*3100*/  ISETP.GT.AND P5, PT, R5.reuse, 0x19, PT ;  /* 0x000000190500780c */ /* 0x040fe20003fa4270 */
[----:B------:R-:W-:Y:S01]  /*3110*/  FMUL.FTZ R65, R56, UR6 ;  /* 0x0000000638417c20 */ /* 0x000fe20008410000 */
[----:B0-----:R-:W-:Y:S01]  /*3120*/  FSEL R10, R14, -INF , P4 ;  /* 0xff8000000e0a7808 */ /* 0x001fe20002000000 */
[----:B------:R-:W0:Y:S01]  /*3130*/  MUFU.TANH R9, R9 ;  /* 0x0000000900097308 */ /* 0x000e220000002400 */
[----:B------:R-:W-:Y:S01]  /*3140*/  ISETP.GT.AND P4, PT, R5, 0x20, PT ;  /* 0x000000200500780c */ /* 0x000fe20003f84270 */
[----:B------:R-:W-:Y:S01]  /*3150*/  FMUL.FTZ R13, R57, UR6 ;  /* 0x00000006390d7c20 */ /* 0x000fe20008410000 */
[----:B-1----:R-:W-:Y:S01]  /*3160*/  FSEL R76, R88, -INF , P5 ;  /* 0xff800000584c7808 */ /* 0x002fe20002800000 */
[----:B------:R-:W-:Y:S01]  /*3170*/  FMUL.FTZ R11, R61, UR6 ;  /* 0x000000063d0b7c20 */ /* 0x000fe20008410000 */
[----:B---3--:R-:W-:-:S02]  /*3180*/  FSEL R12, R89, -INF , P2 ;  /* 0xff800000590c7808 */ /* 0x008fc40001000000 */
[C---:B------:R-:W-:Y:S01]  /*3190*/  ISETP.GT.AND P2, PT, R5.reuse, 0x21, PT ;  /* 0x000000210500780c */ /* 0x040fe20003f44270 */
[----:B------:R-:W1:Y:S01]  /*31a0*/  MUFU.TANH R87, R87 ;  /* 0x0000005700577308 */ /* 0x000e620000002400 */
[----:B----4-:R-:W-:Y:S02]  /*31b0*/  FSEL R78, R90, -INF , P4 ;  /* 0xff8000005a4e7808 */ /* 0x010fe40002000000 */
[----:B------:R-:W-:Y:S02]  /*31c0*/  FSEL R14, R20, -INF , P3 ;  /* 0xff800000140e7808 */ /* 0x000fe40001800000 */
[----:B------:R-:W-:Y:S02]  /*31d0*/  ISETP.GT.AND P3, PT, R5, 0x28, PT ;  /* 0x000000280500780c */ /* 0x000fe40003f64270 */
[----:B-----5:R-:W-:Y:S01]  /*31e0*/  FSEL R80, R80, -INF , P2 ;  /* 0xff80000050507808 */ /* 0x020fe20001000000 */
[----:B------:R-:W3:Y:S01]  /*31f0*/  MUFU.TANH R65, R65 ;  /* 0x0000004100417308 */ /* 0x000ee20000002400 */
[----:B------:R-:W-:-:S02]  /*3200*/  FSEL R20, R92, -INF , P6 ;  /* 0xff8000005c147808 */ /* 0x000fc40003000000 */
[----:B------:R-:W-:Y:S02]  /*3210*/  ISETP.GT.AND P6, PT, R5, 0x29, PT ;  /* 0x000000290500780c */ /* 0x000fe40003fc4270 */
[----:B------:R-:W-:Y:S02]  /*3220*/  FSEL R84, R84, -INF , P3 ;  /* 0xff80000054547808 */ /* 0x000fe40001800000 */
[----:B------:R-:W-:Y:S01]  /*3230*/  FSEL R88, R81, -INF , P6 ;  /* 0xff80000051587808 */ /* 0x000fe20003000000 */
[----:B------:R-:W4:Y:S08]  /*3240*/  MUFU.TANH R75, R75 ;  /* 0x0000004b004b7308 */ /* 0x000f300000002400 */
        /* <DEDUP_REMOVED lines=8> */
[----:B------:R-:W5:Y:S01]  /*32d0*/  MUFU.TANH R21, R21 ;  /* 0x0000001500157308 */ /* 0x000f620000002400 */
        /* <DEDUP_REMOVED lines=17> */
[----:B------:R2:W-:Y:S01]  /*33f0*/  MUFU.TANH R43, R55 ;  /* 0x00000037002b7308 */ /* 0x0005e20000002400 */
[----:B------:R-:W-:Y:S01]  /*3400*/  FMUL.FTZ R138, R45, UR6 ;  /* 0x000000062d8a7c20 */ /* 0x000fe20008410000 */
[----:B------:R-:W-:Y:S01]  /*3410*/  FMUL.FTZ R53, R42, UR6 ;  /* 0x000000062a357c20 */ /* 0x000fe20008410000 */
[----:B------:R-:W-:Y:S01]  /*3420*/  HGMMA.64x16x16.F32.BF16 R32, gdesc[UR20], R32, gsb0 ;  /* 0x00200000142079f0 */ /* 0x000fe20008001820 */
[----:B------:R-:W-:Y:S01]  /*3430*/  UIADD3 UR22, UR26, 0x682, URZ ;  /* 0x000006821a167890 */ /* 0x000fe2000fffe03f */
[----:B------:R-:W-:Y:S01]  /*3440*/  FSEL R42, R93, -INF , P4 ;  /* 0xff8000005d2a7808 */ /* 0x000fe20002000000 */
[----:B------:R-:W-:Y:S01]  /*3450*/  FMUL.FTZ R136, R44, UR6 ;  /* 0x000000062c887c20 */ /* 0x000fe20008410000 */
[----:B------:R-:W-:Y:S01]  /*3460*/  ISETP.GT.AND P4, PT, R5, 0x31, PT ;  /* 0x000000310500780c */ /* 0x000fe20003f84270 */
[----:B------:R0:W-:Y:S01]  /*3470*/  MUFU.TANH R45, R40 ;  /* 0x00000028002d7308 */ /* 0x0001e20000002400 */
[----:B--2---:R-:W-:Y:S01]  /*3480*/  FMNMX.FTZ R55, R8, R7, !PT ;  /* 0x0000000708377209 */ /* 0x004fe20007810000 */
[----:B------:R-:W-:Y:S01]  /*3490*/  UMOV UR23, 0x80000020 ;  /* 0x8000002000177882 */ /* 0x000fe20000000000 */
        /* <DEDUP_REMOVED lines=8> */
[----:B0-----:R-:W-:-:S02]  /*3520*/  FSEL R40, R91, -INF , P5 ;  /* 0xff8000005b287808 */ /* 0x001fc40002800000 */
[----:B------:R-:W-:Y:S02]  /*3530*/  FMNMX.FTZ R55, R66, R55, !PT ;  /* 0x0000003742377209 */ /* 0x000fe40007810000 */
[----:B------:R-:W-:Y:S02]  /*3540*/  ISETP.GT.AND P5, PT, R5, 0x30, PT ;  /* 0x000000300500780c */ /* 0x000fe40003fa4270 */
[----:B------:R-:W-:Y:S01]  /*3550*/  FMNMX.FTZ R63, R70, R55, !PT ;  /* 0x00000037463f7209 */ /* 0x000fe20007810000 */
[----:B------:R-:W0:Y:S01]  /*3560*/  MUFU.TANH R59, R59 ;  /* 0x0000003b003b7308 */ /* 0x000e220000002400 */
[----:B------:R-:W-:Y:S02]  /*3570*/  FSEL R90, R72, -INF , P5 ;  /* 0xff800000485a7808 */ /* 0x000fe40002800000 */
[----:B------:R-:W-:Y:S02]  /*3580*/  FMNMX.FTZ R63, R74, R63, !PT ;  /* 0x0000003f4a3f7209 */ /* 0x000fe40007810000 */
[----:B------:R-:W-:Y:S01]  /*3590*/  FSEL R92, R73, -INF , P4 ;  /* 0xff800000495c7808 */ /* 0x000fe20002000000 */
[----:B------:R-:W-:Y:S01]  /*35a0*/  IMAD.U32 R73, RZ, RZ, UR7 ;  /* 0x00000007ff497e24 */ /* 0x000fe2000f8e00ff */
[----:B------:R-:W-:Y:S01]  /*35b0*/  FMNMX.FTZ R63, R76, R63, !PT ;  /* 0x0000003f4c3f7209 */ /* 0x000fe20007810000 */
[----:B------:R0:W-:Y:S01]  /*35c0*/  MUFU.TANH R41, R54 ;  /* 0x0000003600297308 */ /* 0x0001e20000002400 */
[----:B------:R-:W-:-:S02]  /*35d0*/  FSEL R46, R85, -INF , P3 ;  /* 0xff800000552e7808 */ /* 0x000fc40001800000 */
[----:B------:R-:W-:Y:S02]  /*35e0*/  FMNMX.FTZ R63, R78, R63, !PT ;  /* 0x0000003f4e3f7209 */ /* 0x000fe40007810000 */
[----:B------:R-:W-:Y:S02]  /*35f0*/  ISETP.GT.AND P3, PT, R5, 0x39, PT ;  /* 0x000000390500780c */ /* 0x000fe40003f64270 */
[----:B------:R-:W-:Y:S01]  /*3600*/  FMNMX.FTZ R63, R80, R63, !PT ;  /* 0x0000003f503f7209 */ /* 0x000fe20007810000 */
[----:B------:R-:W0:Y:S01]  /*3610*/  MUFU.TANH R49, R49 ;  /* 0x0000003100317308 */ /* 0x000e220000002400 */
[----:B------:R-:W-:Y:S02]  /*3620*/  FSEL R94, R94, -INF , P2 ;  /* 0xff8000005e5e7808 */ /* 0x000fe40001000000 */
[----:B------:R-:W-:Y:S02]  /*3630*/  FMNMX.FTZ R63, R84, R63, !PT ;  /* 0x0000003f543f7209 */ /* 0x000fe40007810000 */
[----:B--2---:R-:W-:-:S02]  /*3640*/  FSEL R48, R83, -INF , P6 ;  /* 0xff80000053307808 */ /* 0x004fc40003000000 */
[----:B------:R-:W-:Y:S01]  /*3650*/  FMNMX.FTZ R63, R88, R63, !PT ;  /* 0x0000003f583f7209 */ /* 0x000fe20007810000 */
[----:B------:R-:W2:Y:S01]  /*3660*/  MUFU.TANH R68, R68 ;  /* 0x0000004400447308 */ /* 0x000ea20000002400 */
[----:B------:R-:W-:Y:S02]  /*3670*/  ISETP.GT.AND P6, PT, R5, 0x40, PT ;  /* 0x000000400500780c */ /* 0x000fe40003fc4270 */
[----:B------:R-:W-:Y:S01]  /*3680*/  FMNMX.FTZ R63, R90, R63, !PT ;  /* 0x0000003f5a3f7209 */ /* 0x000fe20007810000 */
[----:B------:R-:W-:Y:S02]  /*3690*/  WARPGROUP.DEPBAR.LE gsb0, 0x0 ;  /* 0x00008000000079c5 */ /* 0x000fe40000010000 */
[----:B------:R-:W-:Y:S01]  /*36a0*/  WARPGROUP.ARRIVE ;  /* 0x00000000000079c5 */ /* 0x000fe20000000000 */
[----:B------:R-:W-:Y:S01]  /*36b0*/  FMNMX.FTZ R63, R92, R63, !PT ;  /* 0x0000003f5c3f7209 */ /* 0x000fe20007810000 */
[----:B------:R2:W-:Y:S01]  /*36c0*/  MUFU.TANH R55, R56 ;  /* 0x0000003800377308 */ /* 0x0005e20000002400 */
[----:B------:R-:W-:Y:S01]  /*36d0*/  FSEL R96, R9, -INF , P3 ;  /* 0xff80000009607808 */ /* 0x000fe20001800000 */
[----:B------:R-:W-:Y:S01]  /*36e0*/  FMUL.FTZ R140, R32, UR6 ;  /* 0x00000006208c7c20 */ /* 0x000fe20008410000 */
[----:B------:R-:W-:Y:S01]  /*36f0*/  FMNMX.FTZ R63, R94, R63, !PT ;  /* 0x0000003f5e3f7209 */ /* 0x000fe20007810000 */
[----:B------:R-:W-:Y:S01]  /*3700*/  HGMMA.64x16x16.F32.BF16 R24, gdesc[UR20], R24, gsb0 ;  /* 0x00200000141879f0 */ /* 0x000fe20008001818 */
        /* <DEDUP_REMOVED lines=8> */
[----:B----4-:R-:W-:Y:S01]  /*3790*/  FSEL R52, R75, -INF , P4 ;  /* 0xff8000004b347808 */ /* 0x010fe20002000000 */
[----:B------:R-:W-:Y:S01]  /*37a0*/  FMUL.FTZ R35, R35, UR6 ;  /* 0x0000000623237c20 */ /* 0x000fe20008410000 */
[----:B------:R-:W-:Y:S01]  /*37b0*/  ISETP.GT.AND P4, PT, R5, 0x48, PT ;  /* 0x000000480500780c */ /* 0x000fe20003f84270 */
[----:B------:R-:W3:Y:S01]  /*37c0*/  MUFU.TANH R61, R61 ;  /* 0x0000003d003d7308 */ /* 0x000ee20000002400 */
[----:B-----5:R-:W-:Y:S01]  /*37d0*/  FSEL R102, R13, -INF , P5 ;  /* 0xff8000000d667808 */ /* 0x020fe20002800000 */
[----:B------:R-:W-:Y:S01]  /*37e0*/  FMUL.FTZ R37, R37, UR6 ;  /* 0x0000000625257c20 */ /* 0x000fe20008410000 */
[----:B------:R-:W-:-:S02]  /*37f0*/  FMNMX.FTZ R63, R100, R63, !PT ;  /* 0x0000003f643f7209 */ /* 0x000fc40007810000 */
[----:B0-----:R-:W-:Y:S02]  /*3800*/  FSEL R54, R95, -INF , P2 ;  /* 0xff8000005f367808 */ /* 0x001fe40001000000 */
[----:B------:R-:W-:Y:S01]  /*3810*/  ISETP.GT.AND P2, PT, R5, 0x49, PT ;  /* 0x000000490500780c */ /* 0x000fe20003f44270 */
[----:B------:R-:W0:Y:S01]  /*3820*/  MUFU.TANH R86, R86 ;  /* 0x0000005600567308 */ /* 0x000e220000002400 */
[----:B------:R-:W-:Y:S02]  /*3830*/  FSEL R120, R21, -INF , P4 ;  /* 0xff80000015787808 */ /* 0x000fe40002000000 */
[----:B------:R-:W-:Y:S02]  /*3840*/  FMNMX.FTZ R63, R102, R63, !PT ;  /* 0x0000003f663f7209 */ /* 0x000fe40007810000 */
[----:B--2---:R-:W-:Y:S02]  /*3850*/  FSEL R56, R77, -INF , P3 ;  /* 0xff8000004d387808 */ /* 0x004fe40001800000 */
[----:B------:R-:W-:Y:S01]  /*3860*/  ISETP.GT.AND P3, PT, R5, 0x50, PT ;  /* 0x000000500500780c */ /* 0x000fe20003f64270 */
[----:B------:R-:W2:Y:S01]  /*3870*/  MUFU.TANH R136, R136 ;  /* 0x0000008800887308 */ /* 0x000ea20000002400 */
[----:B------:R-:W-:Y:S01]  /*3880*/  FSEL R122, R11, -INF , P2 ;  /* 0xff8000000b7a7808 */ /* 0x000fe20001000000 */
[----:B------:R-:W-:Y:S01]  /*3890*/  FMUL.FTZ R11, R38, UR6 ;  /* 0x00000006260b7c20 */ /* 0x000fe20008410000 */
[----:B------:R-:W-:-:S02]  /*38a0*/  FMNMX.FTZ R63, R120, R63, !PT ;  /* 0x0000003f783f7209 */ /* 0x000fc40007810000 */
[----:B------:R-:W-:Y:S02]  /*38b0*/  FSEL R32, R79, -INF , P6 ;  /* 0xff8000004f207808 */ /* 0x000fe40003000000 */
[----:B------:R-:W-:Y:S01]  /*38c0*/  ISETP.GT.AND P6, PT, R5, 0x51, PT ;  /* 0x000000510500780c */ /* 0x000fe20003fc4270 */
[----:B------:R-:W4:Y:S01]  /*38d0*/  MUFU.TANH R138, R138 ;  /* 0x0000008a008a7308 */ /* 0x000f220000002400 */
        /* <DEDUP_REMOVED lines=10> */
[----:B------:R-:W-:Y:S01]  /*3980*/  FSEL R128, R49, -INF , P5 ;  /* 0xff80000031807808 */ /* 0x000fe20002800000 */
[----:B------:R-:W-:Y:S02]  /*3990*/  WARPGROUP.DEPBAR.LE gsb0, 0x0 ;  /* 0x00008000000079c5 */ /* 0x000fe40000010000 */
[----:B------:R-:W-:Y:S01]  /*39a0*/  FMNMX.FTZ R63, R126, R63, !PT ;  /* 0x0000003f7e3f7209 */ /* 0x000fe20007810000 */
[----:B------:R-:W-:Y:S01]  /*39b0*/  FMUL.FTZ R13, R24, UR6 ;  /* 0x00000006180d7c20 */ /* 0x000fe20008410000 */
[----:B------:R-:W-:Y:S01]  /*39c0*/  FSEL R68, R68, -INF , P2 ;  /* 0xff80000044447808 */ /* 0x000fe20001000000 */
[----:B------:R-:W-:Y:S01]  /*39d0*/  FMUL.FTZ R25, R25, UR6 ;  /* 0x0000000619197c20 */ /* 0x000fe20008410000 */
[----:B------:R-:W-:Y:S01]  /*39e0*/  ISETP.GT.AND P2, PT, R5, 0x60, PT ;  /* 0x000000600500780c */ /* 0x000fe20003f44270 */
[----:B------:R-:W5:Y:S01]  /*39f0*/  MUFU.TANH R53, R53 ;  /* 0x0000003500357308 */ /* 0x000f620000002400 */
[----:B-1----:R-:W-:Y:S01]  /*3a00*/  FSEL R130, R51, -INF , P4 ;  /* 0xff80000033827808 */ /* 0x002fe20002000000 */
[----:B------:R-:W-:Y:S01]  /*3a10*/  FMUL.FTZ R15, R28, UR6 ;  /* 0x000000061c0f7c20 */ /* 0x000fe20008410000 */
[----:B------:R-:W-:Y:S01]  /*3a20*/  FMNMX.FTZ R63, R128, R63, !PT ;  /* 0x0000003f803f7209 */ /* 0x000fe20007810000 */
[----:B------:R-:W-:Y:S01]  /*3a30*/  FMUL.FTZ R21, R29, UR6 ;  /* 0x000000061d157c20 */ /* 0x000fe20008410000 */
[----:B---3--:R-:W-:-:S02]  /*3a40*/  FSEL R36, R61, -INF , P3 ;  /* 0xff8000003d247808 */ /* 0x008fc40001800000 */
[----:B------:R-:W-:Y:S01]  /*3a50*/  ISETP.GT.AND P3, PT, R5, 0x61, PT ;  /* 0x000000610500780c */ /* 0x000fe20003f64270 */
[----:B------:R-:W1:Y:S01]  /*3a60*/  MUFU.TANH R33, R33 ;  /* 0x0000002100217308 */ /* 0x000e620000002400 */
[----:B------:R-:W-:Y:S02]  /*3a70*/  FSEL R132, R45, -INF , P2 ;  /* 0xff8000002d847808 */ /* 0x000fe40001000000 */
[----:B------:R-:W-:Y:S02]  /*3a80*/  FMNMX.FTZ R63, R130, R63, !PT ;  /* 0x0000003f823f7209 */ /* 0x000fe40007810000 */
[----:B0-----:R-:W-:Y:S02]  /*3a90*/  FSEL R86, R86, -INF , P6 ;  /* 0xff80000056567808 */ /* 0x001fe40003000000 */
[----:B------:R-:W-:Y:S01]  /*3aa0*/  ISETP.GT.AND P6, PT, R5, 0x68, PT ;  /* 0x000000680500780c */ /* 0x000fe20003fc4270 */
[----:B------:R-:W0:Y:S01]  /*3ab0*/  MUFU.TANH R9, R9 ;  /* 0x0000000900097308 */ /* 0x000e220000002400 */
[----:B------:R-:W-:-:S02]  /*3ac0*/  FSEL R134, R47, -INF , P3 ;  /* 0xff8000002f867808 */ /* 0x000fc40001800000 */
[----:B------:R-:W-:Y:S02]  /*3ad0*/  FMNMX.FTZ R63, R132, R63, !PT ;  /* 0x0000003f843f7209 */ /* 0x000fe40007810000 */
[----:B------:R-:W-:Y:S01]  /*3ae0*/  FSEL R82, R41, -INF , P5 ;  /* 0xff80000029527808 */ /* 0x000fe20002800000 */
[----:B------:R-:W-:Y:S01]  /*3af0*/  FMUL.FTZ R41, R30, UR6 ;  /* 0x000000061e297c20 */ /* 0x000fe20008410000 */
[----:B------:R-:W-:Y:S01]  /*3b00*/  ISETP.GT.AND P5, PT, R5, 0x69, PT ;  /* 0x000000690500780c */ /* 0x000fe20003fa4270 */
[----:B------:R-:W3:Y:S01]  /*3b10*/  MUFU.TANH R106, R106 ;  /* 0x0000006a006a7308 */ /* 0x000ee20000002400 */
[----:B--2---:R-:W-:Y:S02]  /*3b20*/  FSEL R136, R136, -INF , P6 ;  /* 0xff80000088887808 */ /* 0x004fe40003000000 */
[----:B------:R-:W-:Y:S02]  /*3b30*/  FMNMX.FTZ R63, R134, R63, !PT ;  /* 0x0000003f863f7209 */ /* 0x000fe40007810000 */
[----:B------:R-:W-:Y:S01]  /*3b40*/  FSEL R38, R43, -INF , P4 ;  /* 0xff8000002b267808 */ /* 0x000fe20002000000 */
[----:B------:R-:W-:Y:S01]  /*3b50*/  FMUL.FTZ R43, R31, UR6 ;  /* 0x000000061f2b7c20 */ /* 0x000fe20008410000 */
[----:B------:R-:W-:Y:S01]  /*3b60*/  ISETP.GT.AND P4, PT, R5, 0x70, PT ;  /* 0x000000700500780c */ /* 0x000fe20003f84270 */
[----:B------:R-:W-:Y:S01]  /*3b70*/  MUFU.TANH R112, R35 ;  /* 0x0000002300707308 */ /* 0x000fe20000002400 */
[----:B----4-:R-:W-:-:S02]  /*3b80*/  FSEL R138, R138, -INF , P5 ;  /* 0xff8000008a8a7808 */ /* 0x010fc40002800000 */
[----:B------:R-:W-:Y:S02]  /*3b90*/  FMNMX.FTZ R63, R136, R63, !PT ;  /* 0x0000003f883f7209 */ /* 0x000fe40007810000 */
[----:B-----5:R-:W-:Y:S02]  /*3ba0*/  FSEL R98, R98, -INF , P3 ;  /* 0xff80000062627808 */ /* 0x020fe40001800000 */
[----:B------:R-:W-:Y:S01]  /*3bb0*/  ISETP.GT.AND P3, PT, R5, 0x71, PT ;  /* 0x000000710500780c */ /* 0x000fe20003f64270 */
[----:B------:R2:W4:Y:S01]  /*3bc0*/  MUFU.TANH R35, R37 ;  /* 0x0000002500237308 */ /* 0x0005220000002400 */
[----:B------:R-:W-:Y:S02]  /*3bd0*/  FSEL R140, R140, -INF , P4 ;  /* 0xff8000008c8c7808 */ /* 0x000fe40002000000 */
[----:B------:R-:W-:Y:S02]  /*3be0*/  FMNMX.FTZ R63, R138, R63, !PT ;  /* 0x0000003f8a3f7209 */ /* 0x000fe40007810000 */
[----:B------:R-:W-:-:S02]  /*3bf0*/  FSEL R24, R53, -INF , P2 ;  /* 0xff80000035187808 */ /* 0x000fc40001000000 */
[----:B------:R-:W-:Y:S01]  /*3c00*/  ISETP.GT.AND P2, PT, R5, 0x78, PT ;  /* 0x000000780500780c */ /* 0x000fe20003f44270 */
[----:B------:R-:W5:Y:S01]  /*3c10*/  MUFU.TANH R110, R110 ;  /* 0x0000006e006e7308 */ /* 0x000f620000002400 */
[----:B-1----:R-:W-:Y:S01]  /*3c20*/  FSEL R142, R33, -INF , P3 ;  /* 0xff800000218e7808 */ /* 0x002fe20001800000 */
[----:B--2---:R-:W-:Y:S01]  /*3c30*/  FMUL.FTZ R37, R39, UR6 ;  /* 0x0000000627257c20 */ /* 0x004fe20008410000 */
[----:B------:R-:W-:Y:S01]  /*3c40*/  FMNMX.FTZ R63, R140, R63, !PT ;  /* 0x0000003f8c3f7209 */ /* 0x000fe20007810000 */
[----:B------:R-:W-:Y:S01]  /*3c50*/  FMUL.FTZ R33, R26, UR6 ;  /* 0x000000061a217c20 */ /* 0x000fe20008410000 */
[----:B------:R-:W-:Y:S01]  /*3c60*/  FSEL R28, R55, -INF , P6 ;  /* 0xff800000371c7808 */ /* 0x000fe20003000000 */
[----:B------:R-:W-:Y:S01]  /*3c70*/  FMUL.FTZ R39, R27, UR6 ;  /* 0x000000061b277c20 */ /* 0x000fe20008410000 */
[----:B------:R-:W-:Y:S01]  /*3c80*/  ISETP.GT.AND P6, PT, R5, 0x79, PT ;  /* 0x000000790500780c */ /* 0x000fe20003fc4270 */
[----:B------:R-:W1:Y:S01]  /*3c90*/  MUFU.TANH R13, R13 ;  /* 0x0000000d000d7308 */ /* 0x000e620000002400 */
[----:B0-----:R-:W-:-:S02]  /*3ca0*/  FSEL R29, R9, -INF , P2 ;  /* 0xff800000091d7808 */ /* 0x001fc40001000000 */
[----:B------:R-:W-:Y:S02]  /*3cb0*/  FMNMX.FTZ R72, R142, R63, !PT ;  /* 0x0000003f8e487209 */ /* 0x000fe40007810000 */
[----:B---3--:R-:W-:Y:S02]  /*3cc0*/  FSEL R106, R106, -INF , P5 ;  /* 0xff8000006a6a7808 */ /* 0x008fe40002800000 */
[----:B------:R-:W-:Y:S01]  /*3cd0*/  ISETP.GT.AND P5, PT, R5, 0x80, PT ;  /* 0x000000800500780c */ /* 0x000fe20003fa4270 */
[----:B------:R-:W0:Y:S01]  /*3ce0*/  MUFU.TANH R25, R25 ;  /* 0x0000001900197308 */ /* 0x000e220000002400 */
[----:B----4-:R-:W-:Y:S02]  /*3cf0*/  FSEL R35, R35, -INF , P6 ;  /* 0xff80000023237808 */ /* 0x010fe40003000000 */
[----:B------:R-:W-:Y:S02]  /*3d00*/  FMNMX.FTZ R72, R29, R72, !PT ;  /* 0x000000481d487209 */ /* 0x000fe40007810000 */
[----:B-----5:R-:W-:-:S02]  /*3d10*/  FSEL R110, R110, -INF , P4 ;  /* 0xff8000006e6e7808 */ /* 0x020fc40002000000 */
[----:B------:R-:W-:Y:S01]  /*3d20*/  ISETP.GT.AND P4, PT, R5, 0x81, PT ;  /* 0x000000810500780c */ /* 0x000fe20003f84270 */
[----:B------:R-:W2:Y:S01]  /*3d30*/  MUFU.TANH R11, R11 ;  /* 0x0000000b000b7308 */ /* 0x000ea20000002400 */
[----:B-1----:R-:W-:Y:S02]  /*3d40*/  FSEL R47, R13, -INF , P5 ;  /* 0xff8000000d2f7808 */ /* 0x002fe40002800000 */
[----:B------:R-:W-:Y:S02]  /*3d50*/  FMNMX.FTZ R72, R35, R72, !PT ;  /* 0x0000004823487209 */ /* 0x000fe40007810000 */
[----:B------:R-:W-:Y:S02]  /*3d60*/  FSEL R112, R112, -INF , P3 ;  /* 0xff80000070707808 */ /* 0x000fe40001800000 */
[----:B------:R-:W-:Y:S01]  /*3d70*/  ISETP.GT.AND P3, PT, R5, 0x88, PT ;  /* 0x000000880500780c */ /* 0x000fe20003f64270 */
[----:B------:R-:W1:Y:S01]  /*3d80*/  MUFU.TANH R15, R15 ;  /* 0x0000000f000f7308 */ /* 0x000e620000002400 */
[----:B0-----:R-:W-:-:S02]  /*3d90*/  FSEL R49, R25, -INF , P4 ;  /* 0xff80000019317808 */ /* 0x001fc40002000000 */
[----:B------:R-:W-:-:S04]  /*3da0*/  FMNMX.FTZ R72, R47, R72, !PT ;  /* 0x000000482f487209 */ /* 0x000fc80007810000 */
[----:B------:R-:W-:Y:S01]  /*3db0*/  FMNMX.FTZ R72, R49, R72, !PT ;  /* 0x0000004831487209 */ /* 0x000fe20007810000 */
[----:B------:R-:W0:Y:S01]  /*3dc0*/  MUFU.TANH R21, R21 ;  /* 0x0000001500157308 */ /* 0x000e220000002400 */
[----:B--2---:R-:W-:Y:S02]  /*3dd0*/  FSEL R108, R11, -INF , P2 ;  /* 0xff8000000b6c7808 */ /* 0x004fe40001000000 */
[----:B------:R-:W-:-:S05]  /*3de0*/  ISETP.GT.AND P2, PT, R5, 0x89, PT ;  /* 0x000000890500780c */ /* 0x000fca0003f44270 */
[----:B------:R-:W2:Y:S01]  /*3df0*/  MUFU.TANH R37, R37 ;  /* 0x0000002500257308 */ /* 0x000ea20000002400 */
[----:B-1----:R-:W-:-:S04]  /*3e00*/  FSEL R53, R15, -INF , P3 ;  /* 0xff8000000f357808 */ /* 0x002fc80001800000 */
[----:B------:R-:W-:-:S03]  /*3e10*/  FMNMX.FTZ R72, R53, R72, !PT ;  /* 0x0000004835487209 */ /* 0x000fc60007810000 */
[----:B------:R-:W-:Y:S01]  /*3e20*/  MUFU.TANH R33, R33 ;  /* 0x0000002100217308 */ /* 0x000fe20000002400 */
[----:B0-----:R-:W-:-:S04]  /*3e30*/  FSEL R55, R21, -INF , P2 ;  /* 0xff80000015377808 */ /* 0x001fc80001000000 */
[----:B------:R-:W-:-:S03]  /*3e40*/  FMNMX.FTZ R5, R55, R72, !PT ;  /* 0x0000004837057209 */ /* 0x000fc60007810000 */
[----:B------:R-:W0:Y:S02]  /*3e50*/  MUFU.TANH R39, R39 ;  /* 0x0000002700277308 */ /* 0x000e240000002400 */
[----:B------:R-:W1:Y:S06]  /*3e60*/  SHFL.BFLY PT, R72, R5, 0x2, 0x1f ;  /* 0x0c401f0005487f89 */ /* 0x000e6c00000e0000 */
[----:B------:R-:W3:Y:S08]  /*3e70*/  MUFU.TANH R41, R41 ;  /* 0x0000002900297308 */ /* 0x000ef00000002400 */
[----:B------:R-:W4:Y:S01]  /*3e80*/  MUFU.TANH R43, R43 ;  /* 0x0000002b002b7308 */ /* 0x000f220000002400 */
        /* <DEDUP_REMOVED lines=14> */
[----:B--2---:R-:W-:Y:S01]  /*3f70*/  FSEL R96, R37, -INF , P6 ;  /* 0xff80000025607808 */ /* 0x004fe20003000000 */
[--C-:B------:R-:W-:Y:S01]  /*3f80*/  FFMA.FTZ R13, R66, R73, -R51.reuse ;  /* 0x00000049420d7223 */ /* 0x100fe20000010833 */
[----:B------:R-:W-:Y:S01]  /*3f90*/  FMNMX.FTZ R9, R20, R9, !PT ;  /* 0x0000000914097209 */ /* 0x000fe20007810000 */
[-CC-:B------:R-:W-:Y:S01]  /*3fa0*/  FFMA.FTZ R66, R102, R73.reuse, -R51.reuse ;  /* 0x0000004966427223 */ /* 0x180fe20000010833 */
[----:B0-----:R-:W-:Y:S01]  /*3fb0*/  FSEL R102, R39, -INF , P4 ;  /* 0xff80000027667808 */ /* 0x001fe20002000000 */
[--C-:B------:R-:W-:Y:S01]  /*3fc0*/  FFMA.FTZ R30, R120, R73, -R51.reuse ;  /* 0x00000049781e7223 */ /* 0x100fe20000010833 */
[----:B------:R-:W-:Y:S01]  /*3fd0*/  FMNMX.FTZ R9, R40, R9, !PT ;  /* 0x0000000928097209 */ /* 0x000fe20007810000 */
[-CC-:B------:R-:W-:Y:S01]  /*3fe0*/  FFMA.FTZ R122, R122, R73.reuse, -R51.reuse ;  /* 0x000000497a7a7223 */ /* 0x180fe20000010833 */
[----:B---3--:R-:W-:Y:S01]  /*3ff0*/  FSEL R120, R41, -INF , P3 ;  /* 0xff80000029787808 */ /* 0x008fe20001800000 */
[--C-:B------:R-:W-:Y:S01]  /*4000*/  FFMA.FTZ R5, R8, R73, -R51.reuse ;  /* 0x0000004908057223 */ /* 0x100fe20000010833 */
        /* <DEDUP_REMOVED lines=48> */
[----:B------:R1:W-:Y:S01]  /*4310*/  MUFU.EX2 R9, R100 ;  /* 0x0000006400097308 */ /* 0x0003e20000000800 */
[----:B------:R-:W-:-:S04]  /*4320*/  FMNMX.FTZ R31, R24, R31, !PT ;  /* 0x0000001f181f7209 */ /* 0x000fc80007810000 */
[----:B------:R-:W-:-:S03]  /*4330*/  FMNMX.FTZ R31, R98, R31, !PT ;  /* 0x0000001f621f7209 */ /* 0x000fc60007810000 */
[----:B------:R-:W-:Y:S01]  /*4340*/  MUFU.EX2 R15, R15 ;  /* 0x0000000f000f7308 */ /* 0x000fe20000000800 */
[----:B------:R-:W-:Y:S02]  /*4350*/  FMNMX.FTZ R31, R28, R31, !PT ;  /* 0x0000001f1c1f7209 */ /* 0x000fe40007810000 */
[----:B-1----:R-:W-:Y:S01]  /*4360*/  FSEL R100, R33, -INF , P5 ;  /* 0xff80000021647808 */ /* 0x002fe20002800000 */
[----:B------:R-:W-:Y:S01]  /*4370*/  FFMA.FTZ R33, R124, R73, -R51 ;  /* 0x000000497c217223 */ /* 0x000fe20000010833 */
        /* <DEDUP_REMOVED lines=9> */
[----:B----4-:R-:W-:Y:S01]  /*4410*/  FSEL R122, R43, -INF , P2 ;  /* 0xff8000002b7a7808 */ /* 0x010fe20001000000 */
[----:B------:R-:W-:Y:S01]  /*4420*/  FFMA.FTZ R43, R132, R73, -R51 ;  /* 0x00000049842b7223 */ /* 0x000fe20000010833 */
[----:B------:R-:W-:-:S03]  /*4430*/  FMNMX.FTZ R45, R102, R45, !PT ;  /* 0x0000002d662d7209 */ /* 0x000fc60007810000 */
[----:B------:R-:W-:Y:S01]  /*4440*/  MUFU.EX2 R74, R74 ;  /* 0x0000004a004a7308 */ /* 0x000fe20000000800 */
[----:B------:R-:W-:-:S04]  /*4450*/  FMNMX.FTZ R45, R120, R45, !PT ;  /* 0x0000002d782d7209 */ /* 0x000fc80007810000 */
[----:B------:R-:W-:-:S03]  /*4460*/  FMNMX.FTZ R8, R122, R45, !PT ;  /* 0x0000002d7a087209 */ /* 0x000fc60007810000 */
[----:B------:R-:W-:Y:S02]  /*4470*/  MUFU.EX2 R21, R21 ;  /* 0x0000001500157308 */ /* 0x000fe40000000800 */
[----:B------:R-:W1:Y:S06]  /*4480*/  SHFL.BFLY PT, R37, R8, 0x2, 0x1f ;  /* 0x0c401f0008257f89 */ /* 0x000e6c00000e0000 */
[----:B------:R-:W-:Y:S08]  /*4490*/  MUFU.EX2 R70, R70 ;  /* 0x0000004600467308 */ /* 0x000ff00000000800 */
[----:B------:R-:W-:Y:S08]  /*44a0*/  MUFU.EX2 R11, R11 ;  /* 0x0000000b000b7308 */ /* 0x000ff00000000800 */
[----:B------:R-:W-:Y:S01]  /*44b0*/  MUFU.EX2 R62, R62 ;  /* 0x0000003e003e7308 */ /* 0x000fe20000000800 */
[----:B-1----:R-:W-:Y:S01]  /*44c0*/  FMNMX.FTZ R57, R8, R37, !PT ;  /* 0x0000002508397209 */ /* 0x002fe20007810000 */
[----:B------:R-:W-:-:S04]  /*44d0*/  FFMA.FTZ R37, R29, R73, -R51 ;  /* 0x000000491d257223 */ /* 0x000fc80000010833 */
[----:B------:R-:W1:Y:S02]  /*44e0*/  SHFL.BFLY PT, R8, R57, 0x1, 0x1f ;  /* 0x0c201f0039087f89 */ /* 0x000e6400000e0000 */
[----:B------:R-:W-:Y:S08]  /*44f0*/  MUFU.EX2 R26, R26 ;  /* 0x0000001a001a7308 */ /* 0x000ff00000000800 */
[----:B------:R-:W-:Y:S08]  /*4500*/  MUFU.EX2 R27, R27 ;  /* 0x0000001b001b7308 */ /* 0x000ff00000000800 */
[----:B------:R-:W-:Y:S01]  /*4510*/  MUFU.EX2 R66, R66 ;  /* 0x0000004200427308 */ /* 0x000fe20000000800 */
[----:B-1----:R-:W-:-:S07]  /*4520*/  FMNMX.FTZ R8, R57, R8, !PT ;  /* 0x0000000839087209 */ /* 0x002fce0007810000 */
        /* <DEDUP_REMOVED lines=20> */
[----:B-1----:R-:W-:Y:S01]  /*4670*/  @!P1 PRMT R4, RZ, 0x654, R0 ;  /* 0x00000654ff049816 */ /* 0x002fe20000000000 */
[-CC-:B------:R-:W-:Y:S01]  /*4680*/  FFMA.FTZ R57, R56, R73.reuse, -R29.reuse ;  /* 0x0000004938397223 */ /* 0x180fe2000001081d */
[-CC-:B------:R-:W-:Y:S01]  /*4690*/  FFMA.FTZ R36, R36, R73.reuse, -R29.reuse ;  /* 0x0000004924247223 */ /* 0x180fe2000001081d */
[-CC-:B------:R-:W-:Y:S01]  /*46a0*/  FFMA.FTZ R32, R32, R73.reuse, -R29.reuse ;  /* 0x0000004920207223 */ /* 0x180fe2000001081d */
[----:B------:R0:W-:Y:S01]  /*46b0*/  @!P1 SYNCS.ARRIVE.TRANS64.RED.A1T0 RZ, [R4+URZ], RZ ;  /* 0x000000ff04ff99a7 */ /* 0x0001e2000810043f */
[-CC-:B------:R-:W-:Y:S01]  /*46c0*/  FFMA.FTZ R59, R58, R73.reuse, -R29.reuse ;  /* 0x000000493a3b7223 */ /* 0x180fe2000001081d */
[-CC-:B------:R-:W-:Y:S01]  /*46d0*/  FFMA.FTZ R34, R34, R73.reuse, -R29.reuse ;  /* 0x0000004922227223 */ /* 0x180fe2000001081d */
[----:B------:R1:W4:Y:S01]  /*46e0*/  MUFU.EX2 R67, R6 ;  /* 0x0000000600437308 */ /* 0x0003220000000800 */
[-CC-:B--2---:R-:W-:Y:S01]  /*46f0*/  FFMA.FTZ R49, R40, R73.reuse, -R29.reuse ;  /* 0x0000004928317223 */ /* 0x184fe2000001081d */
[-CC-:B------:R-:W-:Y:S01]  /*4700*/  FFMA.FTZ R40, R46, R73.reuse, -R29.reuse ;  /* 0x000000492e287223 */ /* 0x180fe2000001081d */
[-CC-:B------:R-:W-:Y:S01]  /*4710*/  FFMA.FTZ R61, R68, R73.reuse, -R29.reuse ;  /* 0x00000049443d7223 */ /* 0x180fe2000001081d */
[--C-:B------:R-:W-:Y:S01]  /*4720*/  FFMA.FTZ R63, R86, R73, -R29.reuse ;  /* 0x00000049563f7223 */ /* 0x100fe2000001081d */
[----:B0-----:R-:W-:Y:S01]  /*4730*/  F2FP.BF16.F32.PACK_AB R4, R114, R5 ;  /* 0x000000057204723e */ /* 0x001fe200000010ff */
[-CC-:B------:R-:W-:Y:S01]  /*4740*/  FFMA.FTZ R106, R106, R73.reuse, -R29.reuse ;  /* 0x000000496a6a7223 */ /* 0x180fe2000001081d */
[--C-:B------:R-:W-:Y:S01]  /*4750*/  FFMA.FTZ R110, R110, R73, -R29.reuse ;  /* 0x000000496e6e7223 */ /* 0x100fe2000001081d */
[----:B------:R0:W2:Y:S01]  /*4760*/  MUFU.EX2 R126, R51 ;  /* 0x00000033007e7308 */ /* 0x0000a20000000800 */
[----:B-1----:R-:W-:Y:S01]  /*4770*/  FADD.FTZ R6, R5, R114 ;  /* 0x0000007205067221 */ /* 0x002fe20000010000 */
[----:B---3--:R-:W-:Y:S01]  /*4780*/  FADD.FTZ R12, R65, R124 ;  /* 0x0000007c410c7221 */ /* 0x008fe20000010000 */
[----:B------:R-:W-:Y:S01]  /*4790*/  F2FP.BF16.F32.PACK_AB R5, R124, R65 ;  /* 0x000000417c05723e */ /* 0x000fe200000010ff */
[-CC-:B------:R-:W-:Y:S01]  /*47a0*/  FFMA.FTZ R65, R38, R73.reuse, -R29.reuse ;  /* 0x0000004926417223 */ /* 0x180fe2000001081d */
[----:B------:R-:W-:Y:S01]  /*47b0*/  FADD.FTZ R69, R7, R6 ;  /* 0x0000000607457221 */ /* 0x000fe20000010000 */
[----:B------:R-:W-:Y:S01]  /*47c0*/  FFMA.FTZ R38, R24, R73, -R29 ;  /* 0x0000004918267223 */ /* 0x000fe2000001081d */
[C---:B------:R-:W-:Y:S01]  /*47d0*/  F2FP.BF16.F32.PACK_AB R6, R118.reuse, R7 ;  /* 0x000000077606723e */ /* 0x040fe200000010ff */
[----:B------:R-:W1:Y:S01]  /*47e0*/  MUFU.EX2 R3, R3 ;  /* 0x0000000300037308 */ /* 0x000e620000000800 */
[----:B----4-:R-:W-:Y:S01]  /*47f0*/  FADD.FTZ R75, R67, R12 ;  /* 0x0000000c434b7221 */ /* 0x010fe20000010000 */
[----:B------:R-:W-:Y:S01]  /*4800*/  FADD.FTZ R12, R118, R69 ;  /* 0x00000045760c7221 */ /* 0x000fe20000010000 */
[-CC-:B0-----:R-:W-:Y:S01]  /*4810*/  FFMA.FTZ R51, R44, R73.reuse, -R29.reuse ;  /* 0x000000492c337223 */ /* 0x181fe2000001081d */
[-CC-:B------:R-:W-:Y:S01]  /*4820*/  FFMA.FTZ R44, R54, R73.reuse, -R29.reuse ;  /* 0x00000049362c7223 */ /* 0x180fe2000001081d */
[-CC-:B------:R-:W-:Y:S01]  /*4830*/  FFMA.FTZ R112, R112, R73.reuse, -R29.reuse ;  /* 0x0000004970707223 */ /* 0x180fe2000001081d */
[----:B------:R-:W-:Y:S01]  /*4840*/  FADD.FTZ R69, R13, R12 ;  /* 0x0000000c0d457221 */ /* 0x000fe20000010000 */
[----:B------:R-:W-:Y:S01]  /*4850*/  FFMA.FTZ R108, R108, R73, -R29 ;  /* 0x000000496c6c7223 */ /* 0x000fe2000001081d */
[----:B------:R-:W0:Y:S01]  /*4860*/  MUFU.EX2 R14, R14 ;  /* 0x0000000e000e7308 */ /* 0x000e220000000800 */
[----:B--2---:R-:W-:Y:S01]  /*4870*/  FADD.FTZ R46, R126, R75 ;  /* 0x0000004b7e2e7221 */ /* 0x004fe20000010000 */
[----:B------:R-:W-:Y:S01]  /*4880*/  FADD.FTZ R12, R116, R69 ;  /* 0x00000045740c7221 */ /* 0x000fe20000010000 */
[----:B------:R-:W-:Y:S01]  /*4890*/  F2FP.BF16.F32.PACK_AB R7, R126, R67 ;  /* 0x000000437e07723e */ /* 0x000fe200000010ff */
[-CC-:B------:R-:W-:Y:S01]  /*48a0*/  FFMA.FTZ R67, R98, R73.reuse, -R29.reuse ;  /* 0x0000004962437223 */ /* 0x180fe2000001081d */
[-CC-:B------:R-:W-:Y:S01]  /*48b0*/  FFMA.FTZ R96, R96, R73.reuse, -R29.reuse ;  /* 0x0000004960607223 */ /* 0x180fe2000001081d */
[----:B------:R-:W-:Y:S01]  /*48c0*/  FADD.FTZ R69, R15, R12 ;  /* 0x0000000c0f457221 */ /* 0x000fe20000010000 */
[-C--:B------:R-:W-:Y:S01]  /*48d0*/  FFMA.FTZ R100, R100, R73.reuse, -R29 ;  /* 0x0000004964647223 */ /* 0x080fe2000001081d */
[----:B------:R-:W2:Y:S01]  /*48e0*/  MUFU.EX2 R10, R10 ;  /* 0x0000000a000a7308 */ /* 0x000ea20000000800 */
[----:B-1----:R-:W-:Y:S01]  /*48f0*/  FADD.FTZ R75, R3, R46 ;  /* 0x0000002e034b7221 */ /* 0x002fe20000010000 */
[----:B------:R-:W-:Y:S01]  /*4900*/  FADD.FTZ R24, R60, R69 ;  /* 0x000000453c187221 */ /* 0x000fe20000010000 */
[-CC-:B------:R-:W-:Y:S01]  /*4910*/  FFMA.FTZ R46, R28, R73.reuse, -R29.reuse ;  /* 0x000000491c2e7223 */ /* 0x180fe2000001081d */
[-CC-:B------:R-:W-:Y:S01]  /*4920*/  FFMA.FTZ R102, R102, R73.reuse, -R29.reuse ;  /* 0x0000004966667223 */ /* 0x180fe2000001081d */
[-CC-:B------:R-:W-:Y:S01]  /*4930*/  FFMA.FTZ R120, R120, R73.reuse, -R29.reuse ;  /* 0x0000004978787223 */ /* 0x180fe2000001081d */
[----:B------:R-:W-:Y:S01]  /*4940*/  FFMA.FTZ R122, R122, R73, -R29 ;  /* 0x000000497a7a7223 */ /* 0x000fe2000001081d */
[----:B------:R1:W-:Y:S01]  /*4950*/  STSM.16.M88.4 [R2+0x24300], R4 ;  /* 0x0243000402007844 */ /* 0x0003e20000000200 */
[----:B------:R-:W3:Y:S01]  /*4960*/  MUFU.EX2 R49, R49 ;  /* 0x0000003100317308 */ /* 0x000ee20000000800 */
[----:B0-----:R-:W-:Y:S01]  /*4970*/  FADD.FTZ R75, R14, R75 ;  /* 0x0000004b0e4b7221 */ /* 0x001fe20000010000 */
[----:B------:R-:W-:Y:S01]  /*4980*/  F2FP.BF16.F32.PACK_AB R28, R66, R9 ;  /* 0x00000009421c723e */ /* 0x000fe200000010ff */
[----:B------:R-:W-:-:S02]  /*4990*/  IMAD.MOV.U32 R68, RZ, RZ, R71 ;  /* 0x000000ffff447224 */ /* 0x000fc400078e0047 */
[--C-:B------:R-:W-:Y:S02]  /*49a0*/  IMAD.MOV.U32 R58, RZ, RZ, R71.reuse ;  /* 0x000000ffff3a7224 */ /* 0x100fe400078e0047 */
[----:B------:R-:W-:Y:S01]  /*49b0*/  IMAD.MOV.U32 R56, RZ, RZ, R71 ;  /* 0x000000ffff387224 */ /* 0x000fe200078e0047 */
[----:B------:R-:W0:Y:S01]  /*49c0*/  MUFU.EX2 R20, R20 ;  /* 0x0000001400147308 */ /* 0x000e220000000800 */
[----:B--2---:R-:W-:Y:S01]  /*49d0*/  FADD.FTZ R12, R10, R75 ;  /* 0x0000004b0a0c7221 */ /* 0x004fe20000010000 */
[----:B------:R-:W-:Y:S01]  /*49e0*/  FADD.FTZ R75, R25, R24 ;  /* 0x00000018194b7221 */ /* 0x000fe20000010000 */
[--C-:B------:R-:W-:Y:S02]  /*49f0*/  IMAD.MOV.U32 R54, RZ, RZ, R71.reuse ;  /* 0x000000ffff367224 */ /* 0x100fe400078e0047 */
[----:B------:R-:W-:Y:S02]  /*4a00*/  IMAD.MOV.U32 R52, RZ, RZ, R71 ;  /* 0x000000ffff347224 */ /* 0x000fe400078e0047 */
[C---:B------:R-:W-:Y:S01]  /*4a10*/  FADD.FTZ R24, R74.reuse, R75 ;  /* 0x0000004b4a187221 */ /* 0x040fe20000010000 */
[----:B-1----:R-:W-:Y:S01]  /*4a20*/  F2FP.BF16.F32.PACK_AB R4, R74, R25 ;  /* 0x000000194a04723e */ /* 0x002fe200000010ff */
[----:B------:R-:W1:Y:S01]  /*4a30*/  MUFU.EX2 R51, R51 ;  /* 0x0000003300337308 */ /* 0x000e620000000800 */
[----:B---3--:R-:W-:Y:S01]  /*4a40*/  FADD.FTZ R69, R49, R12 ;  /* 0x0000000c31457221 */ /* 0x008fe20000010000 */
[----:B------:R-:W-:Y:S01]  /*4a50*/  FADD.FTZ R75, R21, R24 ;  /* 0x00000018154b7221 */ /* 0x000fe20000010000 */
[----:B------:R-:W-:-:S02]  /*4a60*/  IMAD.MOV.U32 R50, RZ, RZ, R71 ;  /* 0x000000ffff327224 */ /* 0x000fc400078e0047 */
[----:B------:R-:W-:Y:S02]  /*4a70*/  IMAD.MOV.U32 R48, RZ, RZ, R71 ;  /* 0x000000ffff307224 */ /* 0x000fe400078e0047 */
[----:B------:R-:W-:Y:S01]  /*4a80*/  FADD.FTZ R24, R70, R75 ;  /* 0x0000004b46187221 */ /* 0x000fe20000010000 */
[----:B------:R-:W2:Y:S01]  /*4a90*/  MUFU.EX2 R40, R40 ;  /* 0x0000002800287308 */ /* 0x000ea20000000800 */
[----:B0-----:R-:W-:-:S07]  /*4aa0*/  FADD.FTZ R12, R20, R69 ;  /* 0x00000045140c7221 */ /* 0x001fce0000010000 */
[----:B------:R-:W0:Y:S01]  /*4ab0*/  MUFU.EX2 R53, R53 ;  /* 0x0000003500357308 */ /* 0x000e220000000800 */
[C---:B-1----:R-:W-:Y:S01]  /*4ac0*/  FADD.FTZ R69, R51.reuse, R12 ;  /* 0x0000000c33457221 */ /* 0x042fe20000010000 */
[----:B------:R-:W-:Y:S01]  /*4ad0*/  F2FP.BF16.F32.PACK_AB R5, R51, R20 ;  /* 0x000000143305723e */ /* 0x000fe200000010ff */
[----:B------:R-:W-:-:S05]  /*4ae0*/  IMAD.MOV.U32 R51, RZ, RZ, R71 ;  /* 0x000000ffff337224 */ /* 0x000fca00078e0047 */
[----:B------:R-:W1:Y:S01]  /*4af0*/  MUFU.EX2 R42, R42 ;  /* 0x0000002a002a7308 */ /* 0x000e620000000800 */
[----:B--2---:R-:W-:Y:S01]  /*4b00*/  FADD.FTZ R12, R40, R69 ;  /* 0x00000045280c7221 */ /* 0x004fe20000010000 */
[----:B------:R-:W-:-:S04]  /*4b10*/  FADD.FTZ R69, R11, R24 ;  /* 0x000000180b457221 */ /* 0x000fc80000010000 */
[----:B------:R-:W-:Y:S02]  /*4b20*/  FADD.FTZ R69, R62, R69 ;  /* 0x000000453e457221 */ /* 0x000fe40000010000 */
[----:B------:R-:W2:Y:S02]  /*4b30*/  MUFU.EX2 R55, R55 ;  /* 0x0000003700377308 */ /* 0x000ea40000000800 */
[----:B------:R-:W-:Y:S01]  /*4b40*/  FADD.FTZ R6, R26, R69 ;  /* 0x000000451a067221 */ /* 0x000fe20000010000 */
[C---:B------:R-:W-:Y:S01]  /*4b50*/  F2FP.BF16.F32.PACK_AB R26, R27.reuse, R26 ;  /* 0x0000001a1b1a723e */ /* 0x040fe200000010ff */
[--C-:B------:R-:W-:Y:S02]  /*4b60*/  IMAD.MOV.U32 R69, RZ, RZ, R71.reuse ;  /* 0x000000ffff457224 */ /* 0x100fe400078e0047 */
[----:B------:R-:W-:Y:S02]  /*4b70*/  FADD.FTZ R6, R27, R6 ;  /* 0x000000061b067221 */ /* 0x000fe40000010000 */
[----:B------:R-:W3:Y:S02]  /*4b80*/  MUFU.EX2 R44, R44 ;  /* 0x0000002c002c7308 */ /* 0x000ee40000000800 */
[----:B------:R-:W-:Y:S01]  /*4b90*/  FADD.FTZ R25, R9, R6 ;  /* 0x0000000609197221 */ /* 0x000fe20000010000 */
[----:B------:R-:W-:Y:S01]  /*4ba0*/  F2FP.BF16.F32.PACK_AB R6, R70, R21 ;  /* 0x000000154606723e */ /* 0x000fe200000010ff */
[----:B------:R-:W-:-:S02]  /*4bb0*/  IMAD.MOV.U32 R70, RZ, RZ, R71 ;  /* 0x000000ffff467224 */ /* 0x000fc400078e0047 */
[----:B------:R-:W-:Y:S01]  /*4bc0*/  FADD.FTZ R25, R66, R25 ;  /* 0x0000001942197221 */ /* 0x000fe20000010000 */
[----:B------:R-:W-:Y:S01]  /*4bd0*/  IMAD.MOV.U32 R66, RZ, RZ, R71 ;  /* 0x000000ffff427224 */ /* 0x000fe200078e0047 */
[----:B------:R4:W-:Y:S08]  /*4be0*/  MUFU.EX2 R0, R36 ;  /* 0x0000002400007308 */ /* 0x0009f00000000800 */
[----:B------:R-:W5:Y:S01]  /*4bf0*/  MUFU.EX2 R57, R57 ;  /* 0x0000003900397308 */ /* 0x000f620000000800 */
[----:B----4-:R-:W-:Y:S01]  /*4c00*/  FFMA.FTZ R36, R82, R73, -R29 ;  /* 0x0000004952247223 */ /* 0x010fe2000001081d */
[----:B0-----:R-:W-:Y:S01]  /*4c10*/  FADD.FTZ R29, R53, R12 ;  /* 0x0000000c351d7221 */ /* 0x001fe20000010000 */
[----:B------:R-:W-:-:S02]  /*4c20*/  F2FP.BF16.F32.PACK_AB R12, R116, R13 ;  /* 0x0000000d740c723e */ /* 0x000fc400000010ff */
[----:B------:R-:W-:Y:S01]  /*4c30*/  F2FP.BF16.F32.PACK_AB R13, R14, R3 ;  /* 0x000000030e0d723e */ /* 0x000fe200000010ff */
[----:B-1----:R-:W-:Y:S01]  /*4c40*/  FADD.FTZ R24, R42, R29 ;  /* 0x0000001d2a187221 */ /* 0x002fe20000010000 */
[----:B------:R-:W-:Y:S01]  /*4c50*/  F2FP.BF16.F32.PACK_AB R14, R60, R15 ;  /* 0x0000000f3c0e723e */ /* 0x000fe200000010ff */
[----:B------:R-:W0:Y:S01]  /*4c60*/  MUFU.EX2 R32, R32 ;  /* 0x0000002000207308 */ /* 0x000e220000000800 */
[----:B------:R-:W-:Y:S01]  /*4c70*/  F2FP.BF16.F32.PACK_AB R15, R49, R10 ;  /* 0x0000000a310f723e */ /* 0x000fe200000010ff */
[----:B--2---:R-:W-:Y:S01]  /*4c80*/  FADD.FTZ R29, R55, R24 ;  /* 0x00000018371d7221 */ /* 0x004fe20000010000 */
[----:B------:R-:W-:Y:S01]  /*4c90*/  F2FP.BF16.F32.PACK_AB R24, R62, R11 ;  /* 0x0000000b3e18723e */ /* 0x000fe200000010ff */
[----:B------:R-:W-:Y:S02]  /*4ca0*/  IMAD.MOV.U32 R62, RZ, RZ, R71 ;  /* 0x000000ffff3e7224 */ /* 0x000fe400078e0047 */
[----:B---3--:R-:W-:Y:S01]  /*4cb0*/  FADD.FTZ R10, R44, R29 ;  /* 0x0000001d2c0a7221 */ /* 0x008fe20000010000 */
[----:B------:R-:W-:Y:S01]  /*4cc0*/  STSM.16.M88.4 [R2+0x25b00], R12 ;  /* 0x025b000c02007844 */ /* 0x000fe20000000200 */
[----:B------:R-:W1:Y:S01]  /*4cd0*/  MUFU.EX2 R59, R59 ;  /* 0x0000003b003b7308 */ /* 0x000e620000000800 */
[C---:B-----5:R-:W-:Y:S01]  /*4ce0*/  F2FP.BF16.F32.PACK_AB R27, R57.reuse, R44 ;  /* 0x0000002c391b723e */ /* 0x060fe200000010ff */
[----:B------:R-:W-:Y:S01]  /*4cf0*/  FADD.FTZ R7, R57, R10 ;  /* 0x0000000a39077221 */ /* 0x000fe20000010000 */
[----:B------:R-:W-:-:S02]  /*4d00*/  IMAD.MOV.U32 R60, RZ, RZ, R71 ;  /* 0x000000ffff3c7224 */ /* 0x000fc400078e0047 */
[--C-:B------:R-:W-:Y:S02]  /*4d10*/  IMAD.MOV.U32 R57, RZ, RZ, R71.reuse ;  /* 0x000000ffff397224 */ /* 0x100fe400078e0047 */
[----:B------:R-:W-:Y:S01]  /*4d20*/  IMAD.MOV.U32 R49, RZ, RZ, R71 ;  /* 0x000000ffff317224 */ /* 0x000fe200078e0047 */
[----:B------:R-:W2:Y:S01]  /*4d30*/  MUFU.EX2 R34, R34 ;  /* 0x0000002200227308 */ /* 0x000ea20000000800 */
[----:B0-----:R-:W-:Y:S01]  /*4d40*/  FADD.FTZ R10, R32, R7 ;  /* 0x00000007200a7221 */ /* 0x001fe20000010000 */
[----:B------:R-:W-:Y:S01]  /*4d50*/  F2FP.BF16.F32.PACK_AB R7, R53, R40 ;  /* 0x000000283507723e */ /* 0x000fe200000010ff */
[--C-:B------:R-:W-:Y:S02]  /*4d60*/  IMAD.MOV.U32 R53, RZ, RZ, R71.reuse ;  /* 0x000000ffff357224 */ /* 0x100fe400078e0047 */
[----:B------:R-:W-:Y:S02]  /*4d70*/  IMAD.MOV.U32 R44, RZ, RZ, R71 ;  /* 0x000000ffff2c7224 */ /* 0x000fe400078e0047 */
[----:B------:R0:W-:Y:S01]  /*4d80*/  STSM.16.M88.4 [R2+0x27300], R4 ;  /* 0x0273000402007844 */ /* 0x0001e20000000200 */
[----:B------:R-:W3:Y:S01]  /*4d90*/  MUFU.EX2 R61, R61 ;  /* 0x0000003d003d7308 */ /* 0x000ee20000000800 */
[----:B-1----:R-:W-:Y:S01]  /*4da0*/  FADD.FTZ R11, R59, R10 ;  /* 0x0000000a3b0b7221 */ /* 0x002fe20000010000 */
[----:B------:R-:W-:Y:S01]  /*4db0*/  FADD.FTZ R10, R30, R25 ;  /* 0x000000191e0a7221 */ /* 0x000fe20000010000 */
[----:B------:R-:W-:Y:S01]  /*4dc0*/  F2FP.BF16.F32.PACK_AB R25, R55, R42 ;  /* 0x0000002a3719723e */ /* 0x000fe200000010ff */
[----:B------:R-:W-:Y:S01]  /*4dd0*/  IMAD.MOV.U32 R55, RZ, RZ, R71 ;  /* 0x000000ffff377224 */ /* 0x000fe200078e0047 */
[C---:B------:R-:W-:Y:S01]  /*4de0*/  F2FP.BF16.F32.PACK_AB R30, R31.reuse, R30 ;  /* 0x0000001e1f1e723e */ /* 0x040fe200000010ff */
[----:B------:R-:W-:Y:S01]  /*4df0*/  FADD.FTZ R10, R31, R10 ;  /* 0x0000000a1f0a7221 */ /* 0x000fe20000010000 */
[----:B------:R-:W-:Y:S01]  /*4e00*/  F2FP.BF16.F32.PACK_AB R29, R59, R32 ;  /* 0x000000203b1d723e */ /* 0x000fe200000010ff */
[----:B------:R-:W1:Y:S01]  /*4e10*/  MUFU.EX2 R92, R92 ;  /* 0x0000005c005c7308 */ /* 0x000e620000000800 */
[----:B--2---:R-:W-:Y:S01]  /*4e20*/  FADD.FTZ R20, R34, R11 ;  /* 0x0000000b22147221 */ /* 0x004fe20000010000 */
[----:B------:R-:W-:Y:S01]  /*4e30*/  FADD.FTZ R21, R33, R10 ;  /* 0x0000000a21157221 */ /* 0x000fe20000010000 */
[----:B------:R2:W-:Y:S01]  /*4e40*/  STSM.16.M88.4 [R2+0x28b00], R24 ;  /* 0x028b001802007844 */ /* 0x0005e20000000200 */
[----:B------:R-:W-:-:S02]  /*4e50*/  IMAD.MOV.U32 R59, RZ, RZ, R71 ;  /* 0x000000ffff3b7224 */ /* 0x000fc400078e0047 */
[--C-:B------:R-:W-:Y:S02]  /*4e60*/  IMAD.MOV.U32 R42, RZ, RZ, R71.reuse ;  /* 0x000000ffff2a7224 */ /* 0x100fe400078e0047 */
[----:B------:R-:W4:Y:S01]  /*4e70*/  MUFU.EX2 R45, R128 ;  /* 0x00000080002d7308 */ /* 0x000f220000000800 */
[C---:B---3--:R-:W-:Y:S01]  /*4e80*/  FADD.FTZ R11, R61.reuse, R20 ;  /* 0x000000143d0b7221 */ /* 0x048fe20000010000 */
[----:B------:R-:W-:Y:S01]  /*4e90*/  F2FP.BF16.F32.PACK_AB R31, R61, R34 ;  /* 0x000000223d1f723e */ /* 0x000fe200000010ff */
[----:B------:R-:W-:Y:S02]  /*4ea0*/  IMAD.MOV.U32 R61, RZ, RZ, R71 ;  /* 0x000000ffff3d7224 */ /* 0x000fe400078e0047 */
[----:B------:R-:W-:Y:S01]  /*4eb0*/  FADD.FTZ R10, R0, R11 ;  /* 0x0000000b000a7221 */ /* 0x000fe20000010000 */
[----:B------:R-:W-:Y:S01]  /*4ec0*/  IMAD.MOV.U32 R40, RZ, RZ, R71 ;  /* 0x000000ffff287224 */ /* 0x000fe200078e0047 */
[----:B------:R3:W-:Y:S01]  /*4ed0*/  STSM.16.M88.4 [R2+0x2a300], R28 ;  /* 0x02a3001c02007844 */ /* 0x0007e20000000200 */
[----:B------:R-:W5:Y:S01]  /*4ee0*/  MUFU.EX2 R63, R63 ;  /* 0x0000003f003f7308 */ /* 0x000f620000000800 */
[C---:B-1----:R-:W-:Y:S01]  /*4ef0*/  FADD.FTZ R20, R92.reuse, R21 ;  /* 0x000000155c147221 */ /* 0x042fe20000010000 */
[----:B0-----:R-:W-:Y:S01]  /*4f00*/  F2FP.BF16.F32.PACK_AB R4, R92, R33 ;  /* 0x000000215c04723e */ /* 0x001fe200000010ff */
[--C-:B------:R-:W-:Y:S01]  /*4f10*/  IMAD.MOV.U32 R34, RZ, RZ, R71.reuse ;  /* 0x000000ffff227224 */ /* 0x100fe200078e0047 */
[----:B--2---:R-:W-:Y:S01]  /*4f20*/  MOV R25, R71 ;  /* 0x0000004700197202 */ /* 0x004fe20000000f00 */
[----:B------:R-:W-:-:S02]  /*4f30*/  IMAD.MOV.U32 R33, RZ, RZ, R71 ;  /* 0x000000ffff217224 */ /* 0x000fc400078e0047 */
[--C-:B------:R-:W-:Y:S01]  /*4f40*/  IMAD.MOV.U32 R32, RZ, RZ, R71.reuse ;  /* 0x000000ffff207224 */ /* 0x100fe200078e0047 */
[----:B------:R-:W0:Y:S01]  /*4f50*/  MUFU.EX2 R90, R90 ;  /* 0x0000005a005a7308 */ /* 0x000e220000000800 */
[----:B----4-:R-:W-:Y:S01]  /*4f60*/  FADD.FTZ R21, R45, R20 ;  /* 0x000000142d157221 */ /* 0x010fe20000010000 */
[--C-:B------:R-:W-:Y:S02]  /*4f70*/  IMAD.MOV.U32 R27, RZ, RZ, R71.reuse ;  /* 0x000000ffff1b7224 */ /* 0x100fe400078e0047 */
[--C-:B------:R-:W-:Y:S02]  /*4f80*/  IMAD.MOV.U32 R26, RZ, RZ, R71.reuse ;  /* 0x000000ffff1a7224 */ /* 0x100fe400078e0047 */
[--C-:B------:R-:W-:Y:S02]  /*4f90*/  IMAD.MOV.U32 R24, RZ, RZ, R71.reuse ;  /* 0x000000ffff187224 */ /* 0x100fe400078e0047 */
[----:B------:R-:W1:Y:S01]  /*4fa0*/  MUFU.EX2 R36, R36 ;  /* 0x0000002400247308 */ /* 0x000e620000000800 */
[----:B-----5:R-:W-:Y:S01]  /*4fb0*/  FADD.FTZ R11, R63, R10 ;  /* 0x0000000a3f0b7221 */ /* 0x020fe20000010000 */
[----:B---3--:R-:W-:-:S02]  /*4fc0*/  IMAD.MOV.U32 R31, RZ, RZ, R71 ;  /* 0x000000ffff1f7224 */ /* 0x008fc400078e0047 */
[--C-:B------:R-:W-:Y:S02]  /*4fd0*/  IMAD.MOV.U32 R30, RZ, RZ, R71.reuse ;  /* 0x000000ffff1e7224 */ /* 0x100fe400078e0047 */
[----:B------:R-:W-:Y:S02]  /*4fe0*/  IMAD.MOV.U32 R29, RZ, RZ, R71 ;  /* 0x000000ffff1d7224 */ /* 0x000fe400078e0047 */
[----:B------:R-:W2:Y:S01]  /*4ff0*/  MUFU.EX2 R43, R43 ;  /* 0x0000002b002b7308 */ /* 0x000ea20000000800 */
[----:B0-----:R-:W-:Y:S01]  /*5000*/  FADD.FTZ R12, R90, R21 ;  /* 0x000000155a0c7221 */ /* 0x001fe20000010000 */
[----:B------:R-:W-:-:S06]  /*5010*/  IMAD.MOV.U32 R28, RZ, RZ, R71 ;  /* 0x000000ffff1c7224 */ /* 0x000fcc00078e0047 */
[----:B------:R-:W0:Y:S01]  /*5020*/  MUFU.EX2 R65, R65 ;  /* 0x0000004100417308 */ /* 0x000e220000000800 */
[----:B-1----:R-:W-:-:S07]  /*5030*/  FADD.FTZ R10, R36, R11 ;  /* 0x0000000b240a7221 */ /* 0x002fce0000010000 */
[----:B------:R-:W1:Y:S01]  /*5040*/  MUFU.EX2 R78, R78 ;  /* 0x0000004e004e7308 */ /* 0x000e620000000800 */
[----:B--2---:R-:W-:-:S07]  /*5050*/  FADD.FTZ R7, R43, R12 ;  /* 0x0000000c2b077221 */ /* 0x004fce0000010000 */
        /* <DEDUP_REMOVED lines=8> */
[----:B------:R-:W-:Y:S01]  /*50e0*/  F2FP.BF16.F32.PACK_AB R5, R63, R0 ;  /* 0x000000003f05723e */ /* 0x000fe200000010ff */
[----:B------:R-:W-:-:S05]  /*50f0*/  IMAD.MOV.U32 R63, RZ, RZ, R71 ;  /* 0x000000ffff3f7224 */ /* 0x000fca00078e0047 */
[----:B------:R-:W2:Y:S01]  /*5100*/  MUFU.EX2 R80, R80 ;  /* 0x0000005000507308 */ /* 0x000ea20000000800 */
[----:B0-----:R-:W-:-:S07]  /*5110*/  FADD.FTZ R9, R41, R10 ;  /* 0x0000000a29097221 */ /* 0x001fce0000010000 */
[----:B------:R-:W0:Y:S01]  /*5120*/  MUFU.EX2 R46, R46 ;  /* 0x0000002e002e7308 */ /* 0x000e220000000800 */
[C---:B-1----:R-:W-:Y:S01]  /*5130*/  FADD.FTZ R7, R67.reuse, R6 ;  /* 0x0000000643077221 */ /* 0x042fe20000010000 */
[----:B------:R-:W-:Y:S01]  /*5140*/  F2FP.BF16.F32.PACK_AB R6, R90, R45 ;  /* 0x0000002d5a06723e */ /* 0x000fe200000010ff */
[--C-:B------:R-:W-:Y:S01]  /*5150*/  IMAD.MOV.U32 R45, RZ, RZ, R71.reuse ;  /* 0x000000ffff2d7224 */ /* 0x100fe200078e0047 */
[----:B------:R-:W-:Y:S01]  /*5160*/  F2FP.BF16.F32.PACK_AB R13, R67, R38 ;  /* 0x00000026430d723e */ /* 0x000fe200000010ff */
[----:B------:R-:W-:Y:S01]  /*5170*/  IMAD.MOV.U32 R38, RZ, RZ, R71 ;  /* 0x000000ffff267224 */ /* 0x000fe200078e0047 */
[----:B------:R-:W-:Y:S02]  /*5180*/  MOV R67, R71 ;  /* 0x0000004700437202 */ /* 0x000fe40000000f00 */
[----:B------:R-:W1:Y:S01]  /*5190*/  MUFU.EX2 R39, R39 ;  /* 0x0000002700277308 */ /* 0x000e620000000800 */
[C---:B--2---:R-:W-:Y:S01]  /*51a0*/  FADD.FTZ R10, R80.reuse, R9 ;  /* 0x00000009500a7221 */ /* 0x044fe20000010000 */
[----:B------:R-:W-:Y:S01]  /*51b0*/  F2FP.BF16.F32.PACK_AB R14, R80, R41 ;  /* 0x00000029500e723e */ /* 0x000fe200000010ff */
[----:B------:R-:W-:-:S05]  /*51c0*/  IMAD.MOV.U32 R41, RZ, RZ, R71 ;  /* 0x000000ffff297224 */ /* 0x000fca00078e0047 */
[----:B------:R-:W2:Y:S01]  /*51d0*/  MUFU.EX2 R3, R106 ;  /* 0x0000006a00037308 */ /* 0x000ea20000000800 */
[----:B0-----:R-:W-:Y:S01]  /*51e0*/  FADD.FTZ R0, R46, R7 ;  /* 0x000000072e007221 */ /* 0x001fe20000010000 */
[----:B------:R-:W-:Y:S01]  /*51f0*/  F2FP.BF16.F32.PACK_AB R7, R65, R36 ;  /* 0x000000244107723e */ /* 0x000fe200000010ff */
[--C-:B------:R-:W-:Y:S02]  /*5200*/  IMAD.MOV.U32 R65, RZ, RZ, R71.reuse ;  /* 0x000000ffff417224 */ /* 0x100fe400078e0047 */
[----:B------:R-:W-:Y:S02]  /*5210*/  IMAD.MOV.U32 R36, RZ, RZ, R71 ;  /* 0x000000ffff247224 */ /* 0x000fe400078e0047 */
[----:B------:R0:W-:Y:S01]  /*5220*/  STSM.16.M88.4 [R2+0x2bb00], R4 ;  /* 0x02bb000402007844 */ /* 0x0001e20000000200 */
[----:B------:R-:W3:Y:S01]  /*5230*/  MUFU.EX2 R85, R110 ;  /* 0x0000006e00557308 */ /* 0x000ee20000000800 */
[----:B-1----:R-:W-:-:S07]  /*5240*/  FADD.FTZ R9, R39, R10 ;  /* 0x0000000a27097221 */ /* 0x002fce0000010000 */
[----:B------:R-:W1:Y:S01]  /*5250*/  MUFU.EX2 R84, R84 ;  /* 0x0000005400547308 */ /* 0x000e620000000800 */
[C---:B--2---:R-:W-:Y:S01]  /*5260*/  FADD.FTZ R0, R3.reuse, R0 ;  /* 0x0000000003007221 */ /* 0x044fe20000010000 */
[----:B------:R-:W-:Y:S02]  /*5270*/  F2FP.BF16.F32.PACK_AB R15, R3, R46 ;  /* 0x0000002e030f723e */ /* 0x000fe400000010ff */
[----:B------:R-:W-:-:S03]  /*5280*/  MOV R46, R71 ;  /* 0x00000047002e7202 */ /* 0x000fc60000000f00 */
[----:B------:R2:W-:Y:S01]  /*5290*/  STSM.16.M88.4 [R2+0x2d300], R12 ;  /* 0x02d3000c02007844 */ /* 0x0005e20000000200 */
[----:B------:R-:W4:Y:S01]  /*52a0*/  MUFU.EX2 R112, R112 ;  /* 0x0000007000707308 */ /* 0x000f220000000800 */
[----:B---3--:R-:W-:-:S07]  /*52b0*/  FADD.FTZ R11, R85, R0 ;  /* 0x00000000550b7221 */ /* 0x008fce0000010000 */
[----:B------:R-:W3:Y:S01]  /*52c0*/  MUFU.EX2 R37, R37 ;  /* 0x0000002500257308 */ /* 0x000ee20000000800 */
[C---:B-1----:R-:W-:Y:S01]  /*52d0*/  FADD.FTZ R0, R84.reuse, R9 ;  /* 0x0000000954007221 */ /* 0x042fe20000010000 */
[----:B------:R-:W-:Y:S01]  /*52e0*/  F2FP.BF16.F32.PACK_AB R84, R84, R39 ;  /* 0x000000275454723e */ /* 0x000fe200000010ff */
[----:B------:R-:W-:-:S05]  /*52f0*/  IMAD.MOV.U32 R39, RZ, RZ, R71 ;  /* 0x000000ffff277224 */ /* 0x000fca00078e0047 */
[----:B------:R-:W1:Y:S01]  /*5300*/  MUFU.EX2 R76, R76 ;  /* 0x0000004c004c7308 */ /* 0x000e620000000800 */
[C---:B----4-:R-:W-:Y:S01]  /*5310*/  FADD.FTZ R10, R112.reuse, R11 ;  /* 0x0000000b700a7221 */ /* 0x050fe20000010000 */
[----:B------:R-:W-:-:S06]  /*5320*/  F2FP.BF16.F32.PACK_AB R85, R112, R85 ;  /* 0x000000557055723e */ /* 0x000fcc00000010ff */
[----:B------:R-:W4:Y:S01]  /*5330*/  MUFU.EX2 R87, R108 ;  /* 0x0000006c00577308 */ /* 0x000f220000000800 */
[----:B---3--:R-:W-:-:S07]  /*5340*/  FADD.FTZ R11, R37, R0 ;  /* 0x00000000250b7221 */ /* 0x008fce0000010000 */
[----:B------:R-:W3:Y:S01]  /*5350*/  MUFU.EX2 R35, R35 ;  /* 0x0000002300237308 */ /* 0x000ee20000000800 */
[C---:B-1----:R-:W-:Y:S01]  /*5360*/  FADD.FTZ R0, R76.reuse, R11 ;  /* 0x0000000b4c007221 */ /* 0x042fe20000010000 */
[----:B------:R-:W-:Y:S01]  /*5370*/  F2FP.BF16.F32.PACK_AB R86, R76, R37 ;  /* 0x000000254c56723e */ /* 0x000fe200000010ff */
[----:B------:R-:W-:-:S05]  /*5380*/  IMAD.MOV.U32 R37, RZ, RZ, R71 ;  /* 0x000000ffff257224 */ /* 0x000fca00078e0047 */
[----:B------:R-:W0:Y:S01]  /*5390*/  MUFU.EX2 R96, R96 ;  /* 0x0000006000607308 */ /* 0x000e220000000800 */
[----:B----4-:R-:W-:-:S07]  /*53a0*/  FADD.FTZ R21, R87, R10 ;  /* 0x0000000a57157221 */ /* 0x010fce0000010000 */
[----:B------:R-:W1:Y:S01]  /*53b0*/  MUFU.EX2 R88, R88 ;  /* 0x0000005800587308 */ /* 0x000e620000000800 */
[----:B---3--:R-:W-:-:S07]  /*53c0*/  FADD.FTZ R3, R35, R0 ;  /* 0x0000000023037221 */ /* 0x008fce0000010000 */
[----:B------:R-:W3:Y:S01]  /*53d0*/  MUFU.EX2 R89, R100 ;  /* 0x0000006400597308 */ /* 0x000ee20000000800 */
[C---:B0-----:R-:W-:Y:S01]  /*53e0*/  FADD.FTZ R4, R96.reuse, R21 ;  /* 0x0000001560047221 */ /* 0x041fe20000010000 */
[----:B------:R-:W-:-:S05]  /*53f0*/  F2FP.BF16.F32.PACK_AB R87, R96, R87 ;  /* 0x000000576057723e */ /* 0x000fca00000010ff */
[----:B------:R2:W-:Y:S01]  /*5400*/  STSM.16.M88.4 [R2+0x2eb00], R84 ;  /* 0x02eb005402007844 */ /* 0x0005e20000000200 */
[----:B------:R-:W-:Y:S01]  /*5410*/  MUFU.EX2 R47, R47 ;  /* 0x0000002f002f7308 */ /* 0x000fe20000000800 */
[C---:B-1----:R-:W-:Y:S01]  /*5420*/  FADD.FTZ R0, R88.reuse, R3 ;  /* 0x0000000358007221 */ /* 0x042fe20000010000 */
[----:B------:R-:W-:Y:S01]  /*5430*/  F2FP.BF16.F32.PACK_AB R88, R88, R35 ;  /* 0x000000235858723e */ /* 0x000fe200000010ff */
[----:B------:R-:W-:-:S05]  /*5440*/  IMAD.MOV.U32 R35, RZ, RZ, R71 ;  /* 0x000000ffff237224 */ /* 0x000fca00078e0047 */
[----:B------:R-:W0:Y:S01]  /*5450*/  MUFU.EX2 R94, R94 ;  /* 0x0000005e005e7308 */ /* 0x000e220000000800 */
[----:B---3--:R-:W-:-:S07]  /*5460*/  FADD.FTZ R5, R89, R4 ;  /* 0x0000000459057221 */ /* 0x008fce0000010000 */
[----:B------:R-:W1:Y:S08]  /*5470*/  MUFU.EX2 R102, R102 ;  /* 0x0000006600667308 */ /* 0x000e700000000800 */
[----:B------:R-:W-:Y:S01]  /*5480*/  MUFU.EX2 R120, R120 ;  /* 0x0000007800787308 */ /* 0x000fe20000000800 */
[----:B0-----:R-:W-:Y:S01]  /*5490*/  F2FP.BF16.F32.PACK_AB R90, R94, R47 ;  /* 0x0000002f5e5a723e */ /* 0x001fe200000010ff */
[----:B------:R-:W-:-:S04]  /*54a0*/  FADD.FTZ R47, R47, R0 ;  /* 0x000000002f2f7221 */ /* 0x000fc80000010000 */
[----:B------:R-:W-:Y:S01]  /*54b0*/  FADD.FTZ R6, R94, R47 ;  /* 0x0000002f5e067221 */ /* 0x000fe20000010000 */
[----:B------:R-:W-:Y:S01]  /*54c0*/  IMAD.MOV.U32 R47, RZ, RZ, R71 ;  /* 0x000000ffff2f7224 */ /* 0x000fe200078e0047 */
[----:B------:R-:W0:Y:S01]  /*54d0*/  MUFU.EX2 R9, R122 ;  /* 0x0000007a00097308 */ /* 0x000e220000000800 */
[C---:B-1----:R-:W-:Y:S01]  /*54e0*/  F2FP.BF16.F32.PACK_AB R89, R102.reuse, R89 ;  /* 0x000000596659723e */ /* 0x042fe200000010ff */
[----:B------:R-:W-:Y:S01]  /*54f0*/  FADD.FTZ R5, R102, R5 ;  /* 0x0000000566057221 */ /* 0x000fe20000010000 */
[----:B0-----:R-:W-:-:S03]  /*5500*/  F2FP.BF16.F32.PACK_AB R91, R9, R120 ;  /* 0x00000078095b723e */ /* 0x001fc600000010ff */
[----:B------:R-:W-:Y:S02]  /*5510*/  FADD.FTZ R120, R120, R5 ;  /* 0x0000000578787221 */ /* 0x000fe40000010000 */
[----:B------:R2:W-:Y:S02]  /*5520*/  STSM.16.M88.4 [R2+0x30300], R88 ;  /* 0x0303005802007844 */ /* 0x0005e40000000200 */
[----:B------:R-:W-:Y:S01]  /*5530*/  FADD.FTZ R3, R9, R120 ;  /* 0x0000007809037221 */ /* 0x000fe20000010000 */
[----:B------:R0:W-:Y:S06]  /*5540*/  MEMBAR.ALL.CTA ;  /* 0x0000000000007992 */ /* 0x0001ec0000008000 */
[----:B0-----:R-:W0:Y:S02]  /*5550*/  FENCE.VIEW.ASYNC.S ;  /* 0x00000000000073c6 */ /* 0x001e240000000000 */
[----:B0-----:R-:W-:Y:S01]  /*5560*/  NOP ;  /* 0x0000000000007918 */ /* 0x001fe20000000000 */
        /* <DEDUP_REMOVED lines=31> */
.L_x_10103:
[----:B------:R-:W-:Y:S01]  /*5760*/  UIADD3 UR39, UR58, 0x1, URZ ;  /* 0x000000013a277890 */ /* 0x000fe2000fffe03f */
[----:B------:R-:W-:-:S03]  /*5770*/  ISETP.NE.AND P3, PT, RZ, UR38, PT ;  /* 0x00000026ff007c0c */ /* 0x000fc6000bf65270 */
[----:B------:R-:W-:-:S04]  /*5780*/  UISETP.NE.AND UP0, UPT, UR39, 0x2, UPT ;  /* 0x000000022700788c */ /* 0x000fc8000bf05270 */
[----:B------:R-:W-:Y:S02]  /*5790*/  USEL UR6, URZ, 0x1, UP0 ;  /* 0x000000013f067887 */ /* 0x000fe40008000000 */
[----:B------:R-:W-:-:S04]  /*57a0*/  USEL UR39, UR39, URZ, UP0 ;  /* 0x0000003f27277287 */ /* 0x000fc80008000000 */
[----:B------:R-:W-:Y:S01]  /*57b0*/  LOP3.LUT R16, R7, UR6, RZ, 0x3c, !PT ;  /* 0x0000000607107c12 */ /* 0x000fe2000f8e3cff */
[----:B0-----:R-:W-:Y:S07]  /*57c0*/  @P3 BRA `(.L_x_10095) ;  /* 0x0000000000283947 */ /* 0x001fee0003800000 */
[----:B------:R-:W-:Y:S05]  /*57d0*/  @!P0 BRA `(.L_x_10096) ;  /* 0x0000000000048947 */ /* 0x000fea0003800000 */
[----:B------:R-:W-:Y:S01]  /*57e0*/  BPT.TRAP 0x1 ;  /* 0x000000040000795c */ /* 0x000fe20000300000 */
.L_x_10096:
[----:B------:R-:W-:Y:S01]  /*57f0*/  ULEA UR6, UR39, UR36, 0x3 ;  /* 0x0000002427067291 */ /* 0x000fe2000f8e183f */
[----:B------:R-:W-:-:S08]  /*5800*/  SHF.L.U32 R8, R16, 0x1f, RZ ;  /* 0x0000001f10087819 */ /* 0x000fd000000006ff */
[----:B------:R0:W1:Y:S01]  /*5810*/  SYNCS.PHASECHK.TRANS64.TRYWAIT P2, [UR6+0x31c30], R8 ;  /* 0x031c3008ff0075a7 */ /* 0x0000620008040146 */
[----:B------:R-:W-:Y:S05]  /*5820*/  @!P0 BRA `(.L_x_10097) ;  /* 0x0000000000048947 */ /* 0x000fea0003800000 */
[----:B------:R-:W-:Y:S01]  /*5830*/  BPT.TRAP 0x1 ;  /* 0x000000040000795c */ /* 0x000fe20000300000 */
.L_x_10097:
[----:B-1----:R-:W-:Y:S05]  /*5840*/  @P2 BRA `(.L_x_10095) ;  /* 0x0000000000082947 */ /* 0x002fea0003800000 */
[----:B------:R-:W1:Y:S02]  /*5850*/  SYNCS.PHASECHK.TRANS64.TRYWAIT P2, [UR6+0x31c30], R8 ;  /* 0x031c3008ff0075a7 */ /* 0x000e640008040146 */
[----:B-1----:R-:W-:Y:S05]  /*5860*/  @!P2 BRA `(.L_x_10098) ;  /* 0x000000c000bca947 */ /* 0x002fea0003800000 */
.L_x_10095:
        /* <DEDUP_REMOVED lines=81> */
[----:B--2---:R-:W-:-:S06]  /*5d80*/  WARPGROUP.ARRIVE ;  /* 0x00000000000079c5 */ /* 0x004fcc0000000000 */
        /* <DEDUP_REMOVED lines=274> */
.L_x_10100:
[----:B------:R-:W-:Y:S01]  /*6eb0*/  ULEA UR6, UR58, UR36, 0x3 ;  /* 0x000000243a067291 */ /* 0x000fe2000f8e183f */
[----:B------:R-:W-:-:S08]  /*6ec0*/  SHF.L.U32 R7, R7, 0x1f, RZ ;  /* 0x0000001f07077819 */ /* 0x000fd000000006ff */
[----:B------:R0:W1:Y:S01]  /*6ed0*/  SYNCS.PHASECHK.TRANS64.TRYWAIT P2, [UR6+0x31c50], R7 ;  /* 0x031c5007ff0075a7 */ /* 0x0000620008040146 */
[----:B------:R-:W-:Y:S05]  /*6ee0*/  @!P0 BRA `(.L_x_10101) ;  /* 0x0000000000048947 */ /* 0x000fea0003800000 */
[----:B------:R-:W-:Y:S01]  /*6ef0*/  BPT.TRAP 0x1 ;  /* 0x000000040000795c */ /* 0x000fe20000300000 */
.L_x_10101:
[----:B-1----:R-:W-:Y:S05]  /*6f00*/  @P2 BRA `(.L_x_10099) ;  /* 0x0000000000082947 */ /* 0x002fea0003800000 */
[----:B------:R-:W1:Y:S02]  /*6f10*/  SYNCS.PHASECHK.TRANS64.TRYWAIT P2, [UR6+0x31c50], R7 ;  /* 0x031c5007ff0075a7 */ /* 0x000e640008040146 */
[----:B-1----:R-:W-:Y:S05]  /*6f20*/  @!P2 BRA `(.L_x_10102) ;  /* 0x000000ac0024a947 */ /* 0x002fea0003800000 */
.L_x_10099:
[----:B------:R-:W-:Y:S01]  /*6f30*/  UIADD3 UR6, UR36, 0x200, URZ ;  /* 0x0000020024067890 */ /* 0x000fe2000fffe03f */
[----:B------:R-:W-:Y:S01]  /*6f40*/  WARPGROUP.ARRIVE ;  /* 0x00000000000079c5 */ /* 0x000fe20000000000 */
[----:B------:R-:W-:Y:S01]  /*6f50*/  ULOP3.LUT UR7, UR37, 0x10000, URZ, 0xfc, !UPT ;  /* 0x0001000025077892 */ /* 0x000fe2000f8efc3f */
[----:B01----:R-:W-:Y:S01]  /*6f60*/  FMUL.FTZ R7, R136, UR57 ;  /* 0x0000003988077c20 */ /* 0x003fe20008410000 */
[----:B------:R-:W-:Y:S01]  /*6f70*/  USHF.R.U32.HI UR6, URZ, 0x4, UR6 ;  /* 0x000000043f067899 */ /* 0x000fe20008011606 */
[----:B------:R-:W-:Y:S01]  /*6f80*/  FMUL.FTZ R8, R137, UR57 ;  /* 0x0000003989087c20 */ /* 0x000fe20008410000 */
[----:B------:R-:W-:Y:S01]  /*6f90*/  UMOV UR29, 0xc0000010 ;  /* 0xc0000010001d7882 */ /* 0x000fe20000000000 */
[----:B------:R-:W-:Y:S01]  /*6fa0*/  UMOV UR31, 0x80000020 ;  /* 0x80000020001f7882 */ /* 0x000fe20000000000 */
[----:B------:R-:W-:Y:S01]  /*6fb0*/  ULOP3.LUT UR6, UR6, 0x3fff, URZ, 0xc0, !UPT ;  /* 0x00003fff06067892 */ /* 0x000fe2000f8ec03f */
[----:B------:R-:W0:Y:S01]  /*6fc0*/  MUFU.TANH R7, R7 ;  /* 0x0000000700077308 */ /* 0x000e220000002400 */
[----:B------:R-:W-:Y:S01]  /*6fd0*/  UMOV UR28, UR7 ;  /* 0x00000007001c7c82 */ /* 0x000fe20008000000 */
        /* <DEDUP_REMOVED lines=14> */
[----:B------:R-:W-:Y:S01]  /*70c0*/  HGMMA.64x96x16.F32.BF16 R24, gdesc[UR28].tnspB, R24, gsb0 ;  /* 0x416000001c1879f0 */ /* 0x000fe20008001818 */
[----:B------:R-:W-:Y:S01]  /*70d0*/  UIADD3 UR28, UR7, 0x180, URZ ;  /* 0x00000180071c7890 */ /* 0x000fe2000fffe03f */
[----:B------:R-:W2:Y:S01]  /*70e0*/  MUFU.TANH R11, R11 ;  /* 0x0000000b000b7308 */ /* 0x000ea20000002400 */
[----:B------:R-:W-:Y:S01]  /*70f0*/  UIADD3 UR30, UR6, 0x40, URZ ;  /* 0x00000040061e7890 */ /* 0x000fe2000fffe03f */
[----:B------:R-:W-:Y:S01]  /*7100*/  FMUL.FTZ R99, R103, UR57 ;  /* 0x0000003967637c20 */ /* 0x000fe20008410000 */
[----:B------:R-:W-:Y:S01]  /*7110*/  UMOV UR29, 0xc0000010 ;  /* 0xc0000010001d7882 */ /* 0x000fe20000000000 */
[----:B------:R-:W-:Y:S01]  /*7120*/  UMOV UR31, 0x80000020 ;  /* 0x80000020001f7882 */ /* 0x000fe20000000000 */
        /* <DEDUP_REMOVED lines=8> */
[----:B-1----:R-:W-:Y:S01]  /*71b0*/  FMNMX.FTZ R136, R8, R91, !PT ;  /* 0x0000005b08887209 */ /* 0x002fe20007810000 */
[----:B------:R-:W-:Y:S01]  /*71c0*/  FMUL.FTZ R108, R110, UR57 ;  /* 0x000000396e6c7c20 */ /* 0x000fe20008410000 */
[----:B------:R-:W-:Y:S01]  /*71d0*/  FMUL.FTZ R9, R138, UR57 ;  /* 0x000000398a097c20 */ /* 0x000fe20008410000 */
[----:B------:R-:W1:Y:S01]  /*71e0*/  MUFU.TANH R15, R15 ;  /* 0x0000000f000f7308 */ /* 0x000e620000002400 */
[----:B------:R-:W-:Y:S01]  /*71f0*/  FMUL.FTZ R110, R96, UR57 ;  /* 0x00000039606e7c20 */ /* 0x000fe20008410000 */
[----:B------:R-:W-:Y:S01]  /*7200*/  FMUL.FTZ R96, R98, UR57 ;  /* 0x0000003962607c20 */ /* 0x000fe20008410000 */
[----:B------:R-:W-:Y:S01]  /*7210*/  FMUL.FTZ R98, R102, UR57 ;  /* 0x0000003966627c20 */ /* 0x000fe20008410000 */
[----:B--2---:R-:W-:Y:S01]  /*7220*/  FMNMX.FTZ R91, R11, R136, !PT ;  /* 0x000000880b5b7209 */ /* 0x004fe20007810000 */
[----:B------:R-:W-:Y:S01]  /*7230*/  FMUL.FTZ R102, R88, UR57 ;  /* 0x0000003958667c20 */ /* 0x000fe20008410000 */
[----:B------:R-:W-:Y:S01]  /*7240*/  FMUL.FTZ R10, R139, UR57 ;  /* 0x000000398b0a7c20 */ /* 0x000fe20008410000 */
[----:B------:R-:W-:Y:S01]  /*7250*/  FMUL.FTZ R88, R90, UR57 ;  /* 0x000000395a587c20 */ /* 0x000fe20008410000 */
[----:B------:R-:W2:Y:S01]  /*7260*/  MUFU.TANH R20, R20 ;  /* 0x0000001400147308 */ /* 0x000ea20000002400 */
[----:B------:R-:W-:Y:S01]  /*7270*/  FMUL.FTZ R120, R120, UR57 ;  /* 0x0000003978787c20 */ /* 0x000fe20008410000 */
[----:B------:R-:W-:Y:S01]  /*7280*/  FMUL.FTZ R90, R94, UR57 ;  /* 0x000000395e5a7c20 */ /* 0x000fe20008410000 */
[----:B0-----:R-:W-:Y:S01]  /*7290*/  FMNMX.FTZ R94, R12, R91, !PT ;  /* 0x0000005b0c5e7209 */ /* 0x001fe20007810000 */
        /* <DEDUP_REMOVED lines=42> */
[----:B------:R-:W2:Y:S02]  /*7540*/  S2R R141, SR_TID.X ;  /* 0x00000000008d7919 */ /* 0x000ea40000002100 */
[----:B------:R-:W3:Y:S01]  /*7550*/  MUFU.TANH R13, R13 ;  /* 0x0000000d000d7308 */ /* 0x000ee20000002400 */
[----:B0-----:R-:W-:Y:S01]  /*7560*/  FMNMX.FTZ R80, R10, R95, !PT ;  /* 0x0000005f0a507209 */ /* 0x001fe20007810000 */
[----:B------:R-:W-:-:S06]  /*7570*/  FMUL.FTZ R95, R81, UR57 ;  /* 0x00000039515f7c20 */ /* 0x000fcc0008410000 */
[----:B------:R-:W0:Y:S01]  /*7580*/  MUFU.TANH R121, R121 ;  /* 0x0000007900797308 */ /* 0x000e220000002400 */
[----:B-1----:R-:W-:-:S07]  /*7590*/  FMNMX.FTZ R136, R120, R135, !PT ;  /* 0x0000008778887209 */ /* 0x002fce0007810000 */
[----:B------:R-:W1:Y:S01]  /*75a0*/  MUFU.TANH R14, R14 ;  /* 0x0000000e000e7308 */ /* 0x000e620000002400 */
[----:B---3--:R-:W-:Y:S01]  /*75b0*/  FMNMX.FTZ R81, R13, R80, !PT ;  /* 0x000000500d517209 */ /* 0x008fe20007810000 */
[----:B------:R-:W-:-:S06]  /*75c0*/  FMUL.FTZ R80, R82, UR57 ;  /* 0x0000003952507c20 */ /* 0x000fcc0008410000 */
[----:B------:R-:W3:Y:S01]  /*75d0*/  MUFU.TANH R124, R124 ;  /* 0x0000007c007c7308 */ /* 0x000ee20000002400 */
[----:B0-----:R-:W-:Y:S01]  /*75e0*/  FMNMX.FTZ R135, R121, R136, !PT ;  /* 0x0000008879877209 */ /* 0x001fe20007810000 */
[----:B------:R-:W-:Y:S02]  /*75f0*/  WARPGROUP.DEPBAR.LE gsb0, 0x0 ;  /* 0x00008000000079c5 */ /* 0x000fe40000010000 */
[----:B------:R-:W-:Y:S01]  /*7600*/  WARPGROUP.ARRIVE ;  /* 0x00000000000079c5 */ /* 0x000fe20000000000 */
[----:B--2---:R-:W-:-:S03]  /*7610*/  SHF.R.U32.HI R140, RZ, 0x7, R141 ;  /* 0x00000007ff8c7819 */ /* 0x004fc6000001168d */
[----:B------:R-:W0:Y:S01]  /*7620*/  MUFU.TANH R21, R21 ;  /* 0x0000001500157308 */ /* 0x000e220000002400 */
[----:B-1----:R-:W-:Y:S02]  /*7630*/  FMNMX.FTZ R136, R14, R81, !PT ;  /* 0x000000510e887209 */ /* 0x002fe40007810000 */
[----:B------:R-:W-:Y:S01]  /*7640*/  ISETP.GE.U32.AND P2, PT, R141, 0x180, PT ;  /* 0x000001808d00780c */ /* 0x000fe20003f46070 */
[----:B------:R-:W-:Y:S01]  /*7650*/  HGMMA.64x96x16.F32.BF16 R24, gdesc[UR28].tnspB, R24, gsb0 ;  /* 0x416000001c1879f0 */ /* 0x000fe20008001818 */
[----:B------:R-:W-:Y:S02]  /*7660*/  UIADD3 UR28, UR7, 0x300, URZ ;  /* 0x00000300071c7890 */ /* 0x000fe4000fffe03f */
[----:B------:R-:W-:Y:S01]  /*7670*/  UIADD3 UR30, UR6, 0x80, URZ ;  /* 0x00000080061e7890 */ /* 0x000fe2000fffe03f */
[----:B------:R-:W1:Y:S01]  /*7680*/  MUFU.TANH R125, R125 ;  /* 0x0000007d007d7308 */ /* 0x000e620000002400 */
[----:B------:R-:W-:Y:S01]  /*7690*/  UMOV UR29, 0xc0000010 ;  /* 0xc0000010001d7882 */ /* 0x000fe20000000000 */
[----:B------:R-:W-:Y:S01]  /*76a0*/  UMOV UR31, 0x80000020 ;  /* 0x80000020001f7882 */ /* 0x000fe20000000000 */
[----:B---3--:R-:W-:-:S05]  /*76b0*/  FMNMX.FTZ R138, R124, R135, !PT ;  /* 0x000000877c8a7209 */ /* 0x008fca0007810000 */
        /* <DEDUP_REMOVED lines=25> */
[----:B------:R-:W-:Y:S02]  /*7850*/  WARPGROUP.DEPBAR.LE gsb0, 0x0 ;  /* 0x00008000000079c5 */ /* 0x000fe40000010000 */
[----:B------:R-:W-:-:S04]  /*7860*/  WARPGROUP.ARRIVE ;  /* 0x00000000000079c5 */ /* 0x000fc80000000000 */
[----:B------:R-:W2:Y:S01]  /*7870*/  MUFU.TANH R127, R127 ;  /* 0x0000007f007f7308 */ /* 0x000ea20000002400 */
[----:B0-----:R-:W-:Y:S01]  /*7880*/  FMNMX.FTZ R82, R126, R83, !PT ;  /* 0x000000537e527209 */ /* 0x001fe20007810000 */
[----:B------:R-:W-:Y:S01]  /*7890*/  HGMMA.64x96x16.F32.BF16 R24, gdesc[UR28].tnspB, R24, gsb0 ;  /* 0x416000001c1879f0 */ /* 0x000fe20008001818 */
[----:B------:R-:W-:Y:S02]  /*78a0*/  UIADD3 UR28, UR7, 0x480, URZ ;  /* 0x00000480071c7890 */ /* 0x000fe4000fffe03f */
[----:B------:R-:W-:Y:S01]  /*78b0*/  UIADD3 UR30, UR6, 0xc0, URZ ;  /* 0x000000c0061e7890 */ /* 0x000fe2000fffe03f */
[----:B------:R-:W-:Y:S01]  /*78c0*/  UMOV UR29, 0xc0000010 ;  /* 0xc0000010001d7882 */ /* 0x000fe20000000000 */
[----:B------:R-:W-:Y:S01]  /*78d0*/  UMOV UR31, 0x80000020 ;  /* 0x80000020001f7882 */ /* 0x000fe20000000000 */
        /* <DEDUP_REMOVED lines=26> */
[----:B0-----:R-:W-:Y:S01]  /*7a80*/  FMNMX.FTZ R72, R106, R87, !PT ;  /* 0x000000576a487209 */ /* 0x001fe20007810000 */
[----:B------:R-:W-:Y:S02]  /*7a90*/  WARPGROUP.DEPBAR.LE gsb0, 0x0 ;  /* 0x00008000000079c5 */ /* 0x000fe40000010000 */
[----:B------:R-:W-:-:S04]  /*7aa0*/  WARPGROUP.ARRIVE ;  /* 0x00000000000079c5 */ /* 0x000fc80000000000 */
[----:B------:R-:W0:Y:S01]  /*7ab0*/  MUFU.TANH R102, R102 ;  /* 0x0000006600667308 */ /* 0x000e220000002400 */
[----:B-1----:R-:W-:Y:S01]  /*7ac0*/  FMNMX.FTZ R87, R101, R136, !PT ;  /* 0x0000008865577209 */ /* 0x002fe20007810000 */
[----:B------:R-:W-:Y:S01]  /*7ad0*/  HGMMA.64x96x16.F32.BF16 R24, gdesc[UR28].tnspB, R24, gsb0 ;  /* 0x416000001c1879f0 */ /* 0x000fe20008001818 */
[----:B------:R-:W-:Y:S01]  /*7ae0*/  UIADD3 UR28, UR7, 0x600, URZ ;  /* 0x00000600071c7890 */ /* 0x000fe2000fffe03f */
[----:B--2---:R-:W-:Y:S01]  /*7af0*/  FMNMX.FTZ R135, R107, R72, !PT ;  /* 0x000000486b877209 */ /* 0x004fe20007810000 */
[----:B------:R-:W-:-:S03]  /*7b00*/  UIADD3 UR30, UR6, 0x100, URZ ;  /* 0x00000100061e7890 */ /* 0x000fc6000fffe03f */
[----:B------:R-:W1:Y:S01]  /*7b10*/  MUFU.TANH R108, R108 ;  /* 0x0000006c006c7308 */ /* 0x000e620000002400 */
[----:B------:R-:W-:Y:S01]  /*7b20*/  UMOV UR29, 0xc0000010 ;  /* 0xc0000010001d7882 */ /* 0x000fe20000000000 */
[----:B------:R-:W-:-:S06]  /*7b30*/  UMOV UR31, 0x80000020 ;  /* 0x80000020001f7882 */ /* 0x000fcc0000000000 */
        /* <DEDUP_REMOVED lines=55> */
[----:B------:R-:W-:-:S06]  /*7eb0*/  FMUL.FTZ R77, R79, UR57 ;  /* 0x000000394f4d7c20 */ /* 0x000fcc0008410000 */
[----:B------:R-:W0:Y:S01]  /*7ec0*/  MUFU.TANH R82, R82 ;  /* 0x0000005200527308 */ /* 0x000e220000002400 */
[----:B-1----:R-:W-:Y:S02]  /*7ed0*/  FMNMX.FTZ R78, R80, R73, !PT ;  /* 0x00000049504e7209 */ /* 0x002fe40007810000 */
[----:B------:R-:W1:Y:S05]  /*7ee0*/  SHFL.BFLY PT, R73, R72, 0x2, 0x1f ;  /* 0x0c401f0048497f89 */ /* 0x000e6a00000e0000 */
[----:B------:R-:W3:Y:S01]  /*7ef0*/  MUFU.TANH R83, R83 ;  /* 0x0000005300537308 */ /* 0x000ee20000002400 */
[----:B--2---:R-:W-:-:S07]  /*7f00*/  FMNMX.FTZ R137, R81, R78, !PT ;  /* 0x0000004e51897209 */ /* 0x004fce0007810000 */
[----:B------:R-:W2:Y:S01]  /*7f10*/  MUFU.TANH R74, R74 ;  /* 0x0000004a004a7308 */ /* 0x000ea20000002400 */
[----:B0-----:R-:W-:Y:S01]  /*7f20*/  FMNMX.FTZ R78, R82, R137, !PT ;  /* 0x00000089524e7209 */ /* 0x001fe20007810000 */
[----:B------:R-:W-:Y:S02]  /*7f30*/  WARPGROUP.DEPBAR.LE gsb0, 0x0 ;  /* 0x00008000000079c5 */ /* 0x000fe40000010000 */
[----:B------:R-:W-:-:S04]  /*7f40*/  WARPGROUP.ARRIVE ;  /* 0x00000000000079c5 */ /* 0x000fc80000000000 */
[----:B------:R-:W0:Y:S01]  /*7f50*/  MUFU.TANH R75, R75 ;  /* 0x0000004b004b7308 */ /* 0x000e220000002400 */
[----:B---3--:R-:W-:Y:S02]  /*7f60*/  FMNMX.FTZ R79, R83, R78, !PT ;  /* 0x0000004e534f7209 */ /* 0x008fe40007810000 */
[----:B-1----:R-:W-:Y:S01]  /*7f70*/  FMNMX.FTZ R139, R72, R73, !PT ;  /* 0x00000049488b7209 */ /* 0x002fe20007810000 */
[----:B------:R-:W-:Y:S01]  /*7f80*/  HGMMA.64x96x16.F32.BF16 R24, gdesc[UR28].tnspB, R24, gsb0 ;  /* 0x416000001c1879f0 */ /* 0x000fe20008001818 */
[----:B------:R-:W-:Y:S01]  /*7f90*/  UIADD3 UR28, UR7, 0x900, URZ ;  /* 0x00000900071c7890 */ /* 0x000fe2000fffe03f */
[----:B--2---:R-:W-:Y:S01]  /*7fa0*/  FMNMX.FTZ R78, R74, R79, !PT ;  /* 0x0000004f4a4e7209 */ /* 0x004fe20007810000 */
[----:B------:R-:W-:Y:S01]  /*7fb0*/  UIADD3 UR30, UR6, 0x180, URZ ;  /* 0x00000180061e7890 */ /* 0x000fe2000fffe03f */
[----:B------:R-:W1:Y:S01]  /*7fc0*/  MUFU.TANH R76, R76 ;  /* 0x0000004c004c7308 */ /* 0x000e620000002400 */
[----:B------:R-:W-:Y:S01]  /*7fd0*/  UMOV UR29, 0xc0000010 ;  /* 0xc0000010001d7882 */ /* 0x000fe20000000000 */
[----:B------:R-:W-:Y:S01]  /*7fe0*/  UMOV UR31, 0x80000020 ;  /* 0x80000020001f7882 */ /* 0x000fe20000000000 */
[----:B------:R-:W2:Y:S01]  /*7ff0*/  SHFL.BFLY PT, R72, R139, 0x1, 0x1f ;  /* 0x0c201f008b487f89 */ /* 0x000ea200000e0000 */
[----:B------:R-:W3:Y:S04]  /*8000*/  LDC R73, c[0x0][0x988] ;  /* 0x00026200ff497b82 */ /* 0x000ee80000000800 */
[----:B------:R-:W4:Y:S01]  /*8010*/  MUFU.TANH R77, R77 ;  /* 0x0000004d004d7308 */ /* 0x000f220000002400 */
[----:B0-----:R-:W-:-:S04]  /*8020*/  FMNMX.FTZ R79, R75, R78, !PT ;  /* 0x0000004e4b4f7209 */ /* 0x001fc80007810000 */
[----:B-1----:R-:W-:-:S04]  /*8030*/  FMNMX.FTZ R78, R76, R79, !PT ;  /* 0x0000004f4c4e7209 */ /* 0x002fc80007810000 */
[----:B----4-:R-:W-:Y:S01]  /*8040*/  FMNMX.FTZ R138, R77, R78, !PT ;  /* 0x0000004e4d8a7209 */ /* 0x010fe20007810000 */
[----:B------:R-:W-:Y:S01]  /*8050*/  VIADD R78, R140, 0x9 ;  /* 0x000000098c4e7836 */ /* 0x000fe20000000000 */
[----:B--2---:R-:W-:Y:S01]  /*8060*/  FMNMX.FTZ R72, R139, R72, !PT ;  /* 0x000000488b487209 */ /* 0x004fe20007810000 */
[----:B------:R-:W-:Y:S02]  /*8070*/  IMAD.U32 R139, RZ, RZ, UR39 ;  /* 0x00000027ff8b7e24 */ /* 0x000fe4000f8e00ff */
[----:B------:R-:W0:Y:S01]  /*8080*/  SHFL.BFLY PT, R137, R138, 0x2, 0x1f ;  /* 0x0c401f008a897f89 */ /* 0x000e2200000e0000 */
[----:B------:R-:W-:Y:S01]  /*8090*/  SEL R79, R78, 0x9, !P2 ;  /* 0x000000094e4f7807 */ /* 0x000fe20005000000 */
[----:B------:R-:W-:Y:S01]  /*80a0*/  FADD.FTZ R78, -R72, R5 ;  /* 0x00000005484e7221 */ /* 0x000fe20000010100 */
[----:B------:R-:W-:Y:S02]  /*80b0*/  @!P1 LEA R139, R139, UR36, 0x3 ;  /* 0x000000248b8b9c11 */ /* 0x000fe4000f8e18ff */
[----:B------:R-:W-:Y:S01]  /*80c0*/  ISETP.GT.AND P2, PT, R0, RZ, PT ;  /* 0x000000ff0000720c */ /* 0x000fe20003f44270 */
[----:B---3--:R-:W-:Y:S01]  /*80d0*/  FMUL.FTZ R78, R78, R73 ;  /* 0x000000494e4e7220 */ /* 0x008fe20000410000 */
[----:B------:R-:W-:-:S05]  /*80e0*/  VIADD R0, R0, 0xffffffff ;  /* 0xffffffff00007836 */ /* 0x000fca0000000000 */
[----:B------:R-:W1:Y:S01]  /*80f0*/  MUFU.EX2 R78, R78 ;  /* 0x0000004e004e7308 */ /* 0x000e620000000800 */
[----:B0-----:R-:W-:Y:S01]  /*8100*/  FMNMX.FTZ R137, R138, R137, !PT ;  /* 0x000000898a897209 */ /* 0x001fe20007810000 */
[----:B------:R-:W-:-:S04]  /*8110*/  FMUL.FTZ R138, R72, R73 ;  /* 0x00000049488a7220 */ /* 0x000fc80000410000 */
[----:B------:R-:W0:Y:S01]  /*8120*/  SHFL.BFLY PT, R140, R137, 0x1, 0x1f ;  /* 0x0c201f00898c7f89 */ /* 0x000e2200000e0000 */
[-CC-:B------:R-:W-:Y:S01]  /*8130*/  FFMA.FTZ R5, R7, R73.reuse, -R138.reuse ;  /* 0x0000004907057223 */ /* 0x180fe2000001088a */
[----:B------:R-:W-:Y:S02]  /*8140*/  @!P1 VIADD R7, R139, 0x31c40 ;  /* 0x00031c408b079836 */ /* 0x000fe40000000000 */
[-CC-:B------:R-:W-:Y:S01]  /*8150*/  FFMA.FTZ R11, R11, R73.reuse, -R138.reuse ;  /* 0x000000490b0b7223 */ /* 0x180fe2000001088a */
[-CC-:B------:R-:W-:Y:S01]  /*8160*/  FFMA.FTZ R15, R15, R73.reuse, -R138.reuse ;  /* 0x000000490f0f7223 */ /* 0x180fe2000001088a */
        /* <DEDUP_REMOVED lines=33> */
[----:B------:R-:W-:Y:S01]  /*8380*/  FFMA.FTZ R87, R87, R73, -R138 ;  /* 0x0000004957577223 */ /* 0x000fe2000001088a */
[----:B------:R-:W-:-:S02]  /*8390*/  WARPGROUP.DEPBAR.LE gsb0, 0x0 ;  /* 0x00008000000079c5 */ /* 0x000fc40000010000 */
[----:B------:R-:W-:Y:S01]  /*83a0*/  WARPGROUP.ARRIVE ;  /* 0x00000000000079c5 */ /* 0x000fe20000000000 */
[----:B------:R-:W-:Y:S01]  /*83b0*/  MUFU.EX2 R129, R129 ;  /* 0x0000008100817308 */ /* 0x000fe20000000800 */
[-CC-:B------:R-:W-:Y:S01]  /*83c0*/  FFMA.FTZ R135, R135, R73.reuse, -R138.reuse ;  /* 0x0000004987877223 */ /* 0x180fe2000001088a */
[----:B------:R-:W-:-:S03]  /*83d0*/  FFMA.FTZ R136, R136, R73, -R138 ;  /* 0x0000004988887223 */ /* 0x000fc6000001088a */
[----:B------:R-:W-:Y:S01]  /*83e0*/  HGMMA.64x96x16.F32.BF16 R24, gdesc[UR28].tnspB, R24, gsb0 ;  /* 0x416000001c1879f0 */ /* 0x000fe20008001818 */
[----:B------:R-:W-:Y:S02]  /*83f0*/  UIADD3 UR28, UR7, 0xa80, URZ ;  /* 0x00000a80071c7890 */ /* 0x000fe4000fffe03f */
[----:B------:R-:W-:Y:S01]  /*8400*/  UIADD3 UR30, UR6, 0x1c0, URZ ;  /* 0x000001c0061e7890 */ /* 0x000fe2000fffe03f */
[----:B------:R-:W-:Y:S01]  /*8410*/  MUFU.EX2 R130, R130 ;  /* 0x0000008200827308 */ /* 0x000fe20000000800 */
[----:B------:R-:W-:Y:S01]  /*8420*/  UMOV UR29, 0xc0000010 ;  /* 0xc0000010001d7882 */ /* 0x000fe20000000000 */
[----:B------:R-:W-:-:S06]  /*8430*/  UMOV UR31, 0x80000020 ;  /* 0x80000020001f7882 */ /* 0x000fcc0000000000 */
        /* <DEDUP_REMOVED lines=15> */
[----:B------:R-:W-:Y:S01]  /*8530*/  HGMMA.64x96x16.F32.BF16 R24, gdesc[UR28].tnspB, R24, gsb0 ;  /* 0x416000001c1879f0 */ /* 0x000fe20008001818 */
[----:B------:R-:W-:Y:S02]  /*8540*/  UIADD3 UR28, UR7, 0xc00, URZ ;  /* 0x00000c00071c7890 */ /* 0x000fe4000fffe03f */
[----:B------:R-:W-:Y:S01]  /*8550*/  UIADD3 UR30, UR6, 0x200, URZ ;  /* 0x00000200061e7890 */ /* 0x000fe2000fffe03f */
[----:B------:R-:W-:Y:S01]  /*8560*/  UMOV UR29, 0xc0000010 ;  /* 0xc0000010001d7882 */ /* 0x000fe20000000000 */
        /* <DEDUP_REMOVED lines=16> */
[----:B------:R-:W-:Y:S07]  /*8670*/  HGMMA.64x96x16.F32.BF16 R24, gdesc[UR28].tnspB, R24, gsb0 ;  /* 0x416000001c1879f0 */ /* 0x000fee0008001818 */
[----:B------:R-:W-:Y:S08]  /*8680*/  MUFU.EX2 R135, R135 ;  /* 0x0000008700877308 */ /* 0x000ff00000000800 */
[----:B------:R-:W-:Y:S01]  /*8690*/  MUFU.EX2 R136, R136 ;  /* 0x0000008800887308 */ /* 0x000fe20000000800 */
[----:B------:R-:W-:-:S02]  /*86a0*/  WARPGROUP.DEPBAR.LE gsb0, 0x0 ;  /* 0x00008000000079c5 */ /* 0x000fc40000010000 */
[----:B------:R2:W-:Y:S06]  /*86b0*/  BAR.ARV R79, 0x100 ;  /* 0x0004004f0000751d */ /* 0x0005ec0000002000 */
[----:B------:R3:W-:Y:S01]  /*86c0*/  @!P1 SYNCS.ARRIVE.TRANS64.RED.A1T0 RZ, [R7+URZ], RZ ;  /* 0x000000ff07ff99a7 */ /* 0x0007e2000810043f */
[----:B-1----:R-:W-:Y:S01]  /*86d0*/  FMUL.FTZ R24, R24, R78 ;  /* 0x0000004e18187220 */ /* 0x002fe20000410000 */
[-CC-:B--2---:R-:W-:Y:S01]  /*86e0*/  FFMA.FTZ R79, R8, R73.reuse, -R138.reuse ;  /* 0x00000049084f7223 */ /* 0x184fe2000001088a */
[----:B0-----:R-:W-:Y:S01]  /*86f0*/  FMNMX.FTZ R8, R137, R140, !PT ;  /* 0x0000008c89087209 */ /* 0x001fe20007810000 */
[----:B------:R-:W-:Y:S01]  /*8700*/  FFMA.FTZ R137, R12, R73, -R138 ;  /* 0x000000490c897223 */ /* 0x000fe2000001088a */
[-C--:B------:R-:W-:Y:S01]  /*8710*/  FMUL.FTZ R25, R25, R78.reuse ;  /* 0x0000004e19197220 */ /* 0x080fe20000410000 */
[-C--:B------:R-:W-:Y:S01]  /*8720*/  FMUL.FTZ R28, R28, R78.reuse ;  /* 0x0000004e1c1c7220 */ /* 0x080fe20000410000 */
[----:B------:R-:W-:Y:S01]  /*8730*/  FMUL.FTZ R29, R29, R78 ;  /* 0x0000004e1d1d7220 */ /* 0x000fe20000410000 */
[----:B---3--:R-:W-:-:S02]  /*8740*/  IMAD.U32 R7, RZ, RZ, UR58 ;  /* 0x0000003aff077e24 */ /* 0x008fc4000f8e00ff */
[CC--:B------:R-:W-:Y:S01]  /*8750*/  FMUL.FTZ R140, R8.reuse, R73.reuse ;  /* 0x00000049088c7220 */ /* 0x0c0fe20000410000 */
[----:B------:R-:W-:Y:S01]  /*8760*/  FADD.FTZ R4, -R8, R4 ;  /* 0x0000000408047221 */ /* 0x000fe20000010100 */
[----:B------:R-:W0:Y:S01]  /*8770*/  MUFU.EX2 R79, R79 ;  /* 0x0000004f004f7308 */ /* 0x000e220000000800 */
[----:B------:R-:W-:Y:S01]  /*8780*/  UMOV UR58, UR39 ;  /* 0x00000027003a7c82 */ /* 0x000fe20008000000 */
[----:B------:R-:W-:Y:S01]  /*8790*/  @!P1 LEA R7, R7, UR36, 0x3 ;  /* 0x0000002407079c11 */ /* 0x000fe2000f8e18ff */
[-C--:B------:R-:W-:Y:S01]  /*87a0*/  FMUL.FTZ R4, R4, R73.reuse ;  /* 0x0000004904047220 */ /* 0x080fe20000410000 */
[-CC-:B------:R-:W-:Y:S01]  /*87b0*/  FFMA.FTZ R122, R122, R73.reuse, -R140.reuse ;  /* 0x000000497a7a7223 */ /* 0x180fe2000001088c */
[-CC-:B------:R-:W-:Y:S01]  /*87c0*/  FFMA.FTZ R114, R114, R73.reuse, -R140.reuse ;  /* 0x0000004972727223 */ /* 0x180fe2000001088c */
[-CC-:B------:R-:W-:Y:S01]  /*87d0*/  FFMA.FTZ R89, R89, R73.reuse, -R140.reuse ;  /* 0x0000004959597223 */ /* 0x180fe2000001088c */
[----:B------:R-:W-:Y:S01]  /*87e0*/  @!P1 VIADD R7, R7, 0x31c60 ;  /* 0x00031c6007079836 */ /* 0x000fe20000000000 */
[----:B------:R0:W-:Y:S01]  /*87f0*/  MUFU.EX2 R12, R4 ;  /* 0x00000004000c7308 */ /* 0x0001e20000000800 */
[-CC-:B------:R-:W-:Y:S01]  /*8800*/  FFMA.FTZ R90, R90, R73.reuse, -R140.reuse ;  /* 0x000000495a5a7223 */ /* 0x180fe2000001088c */
[-CC-:B------:R-:W-:Y:S01]  /*8810*/  FFMA.FTZ R98, R98, R73.reuse, -R140.reuse ;  /* 0x0000004962627223 */ /* 0x180fe2000001088c */
[-CC-:B------:R-:W-:Y:S01]  /*8820*/  FFMA.FTZ R91, R91, R73.reuse, -R140.reuse ;  /* 0x000000495b5b7223 */ /* 0x180fe2000001088c */
[----:B------:R-:W-:Y:S01]  /*8830*/  @!P1 PRMT R7, RZ, 0x654, R7 ;  /* 0x00000654ff079816 */ /* 0x000fe20000000007 */
[-CC-:B------:R-:W-:Y:S01]  /*8840*/  FFMA.FTZ R75, R75, R73.reuse, -R140.reuse ;  /* 0x000000494b4b7223 */ /* 0x180fe2000001088c */
[-CC-:B------:R-:W-:Y:S01]  /*8850*/  FFMA.FTZ R77, R77, R73.reuse, -R140.reuse ;  /* 0x000000494d4d7223 */ /* 0x180fe2000001088c */
[--C-:B------:R-:W-:Y:S01]  /*8860*/  FFMA.FTZ R82, R82, R73, -R140.reuse ;  /* 0x0000004952527223 */ /* 0x100fe2000001088c */
[----:B------:R1:W-:Y:S01]  /*8870*/  @!P1 SYNCS.ARRIVE.TRANS64.RED.A1T0 RZ, [R7+URZ], RZ ;  /* 0x000000ff07ff99a7 */ /* 0x0003e2000810043f */
[----:B------:R-:W2:Y:S01]  /*8880*/  MUFU.EX2 R137, R137 ;  /* 0x0000008900897308 */ /* 0x000ea20000000800 */
[----:B0-----:R-:W-:Y:S01]  /*8890*/  F2FP.BF16.F32.PACK_AB R4, R79, R5 ;  /* 0x000000054f04723e */ /* 0x001fe200000010ff */
[-CC-:B------:R-:W-:Y:S01]  /*88a0*/  FFMA.FTZ R74, R74, R73.reuse, -R140.reuse ;  /* 0x000000494a4a7223 */ /* 0x180fe2000001088c */
[-CC-:B------:R-:W-:Y:S01]  /*88b0*/  FFMA.FTZ R76, R76, R73.reuse, -R140.reuse ;  /* 0x000000494c4c7223 */ /* 0x180fe2000001088c */
[-C--:B------:R-:W-:Y:S01]  /*88c0*/  FMUL.FTZ R32, R32, R78.reuse ;  /* 0x0000004e20207220 */ /* 0x080fe20000410000 */
[-C--:B------:R-:W-:Y:S01]  /*88d0*/  FMUL.FTZ R33, R33, R78.reuse ;  /* 0x0000004e21217220 */ /* 0x080fe20000410000 */
[----:B------:R-:W-:Y:S01]  /*88e0*/  FMUL.FTZ R36, R36, R78 ;  /* 0x0000004e24247220 */ /* 0x000fe20000410000 */
[-CC-:B-1----:R-:W-:Y:S01]  /*88f0*/  FFMA.FTZ R7, R9, R73.reuse, -R140.reuse ;  /* 0x0000004909077223 */ /* 0x182fe2000001088c */
[-CC-:B------:R-:W-:Y:S01]  /*8900*/  FFMA.FTZ R9, R10, R73.reuse, -R140.reuse ;  /* 0x000000490a097223 */ /* 0x180fe2000001088c */
[-CC-:B------:R-:W-:Y:S01]  /*8910*/  FFMA.FTZ R10, R13, R73.reuse, -R140.reuse ;  /* 0x000000490d0a7223 */ /* 0x180fe2000001088c */
[-C--:B------:R-:W-:Y:S01]  /*8920*/  FFMA.FTZ R13, R14, R73.reuse, -R140 ;  /* 0x000000490e0d7223 */ /* 0x080fe2000001088c */
[----:B------:R-:W-:Y:S01]  /*8930*/  FFMA.FTZ R14, R78, R6, R5 ;  /* 0x000000064e0e7223 */ /* 0x000fe20000010005 */
[----:B------:R-:W-:Y:S01]  /*8940*/  MUFU.EX2 R122, R122 ;  /* 0x0000007a007a7308 */ /* 0x000fe20000000800 */
[-C--:B------:R-:W-:Y:S01]  /*8950*/  FMUL.FTZ R37, R37, R78.reuse ;  /* 0x0000004e25257220 */ /* 0x080fe20000410000 */
[-C--:B------:R-:W-:Y:S01]  /*8960*/  FMUL.FTZ R40, R40, R78.reuse ;  /* 0x0000004e28287220 */ /* 0x080fe20000410000 */
[----:B------:R-:W-:Y:S01]  /*8970*/  FADD.FTZ R14, R79, R14 ;  /* 0x0000000e4f0e7221 */ /* 0x000fe20000010000 */
[----:B------:R-:W-:Y:S01]  /*8980*/  FFMA.FTZ R79, R83, R73, -R140 ;  /* 0x00000049534f7223 */ /* 0x000fe2000001088c */
[----:B--2---:R-:W-:Y:S01]  /*8990*/  F2FP.BF16.F32.PACK_AB R6, R137, R11 ;  /* 0x0000000b8906723e */ /* 0x004fe200000010ff */
[-C--:B------:R-:W-:Y:S01]  /*89a0*/  FMUL.FTZ R41, R41, R78.reuse ;  /* 0x0000004e29297220 */ /* 0x080fe20000410000 */
[----:B------:R-:W-:Y:S01]  /*89b0*/  FADD.FTZ R14, R11, R14 ;  /* 0x0000000e0b0e7221 */ /* 0x000fe20000010000 */
[----:B------:R-:W0:Y:S01]  /*89c0*/  MUFU.EX2 R7, R7 ;  /* 0x0000000700077308 */ /* 0x000e220000000800 */
[-CC-:B------:R-:W-:Y:S01]  /*89d0*/  FFMA.FTZ R11, R88, R73.reuse, -R140.reuse ;  /* 0x00000049580b7223 */ /* 0x180fe2000001088c */
[-C--:B------:R-:W-:Y:S01]  /*89e0*/  FFMA.FTZ R88, R80, R73.reuse, -R140 ;  /* 0x0000004950587223 */ /* 0x080fe2000001088c */
[----:B------:R-:W-:Y:S01]  /*89f0*/  FADD.FTZ R137, R137, R14 ;  /* 0x0000000e89897221 */ /* 0x000fe20000010000 */
[-CC-:B------:R-:W-:Y:S01]  /*8a00*/  FFMA.FTZ R80, R81, R73.reuse, -R140.reuse ;  /* 0x0000004951507223 */ /* 0x180fe2000001088c */
[--C-:B------:R-:W-:Y:S01]  /*8a10*/  FFMA.FTZ R14, R99, R73, -R140.reuse ;  /* 0x00000049630e7223 */ /* 0x100fe2000001088c */
[-C--:B------:R-:W-:Y:S01]  /*8a20*/  FMUL.FTZ R44, R44, R78.reuse ;  /* 0x0000004e2c2c7220 */ /* 0x080fe20000410000 */
[----:B------:R-:W-:Y:S01]  /*8a30*/  FADD.FTZ R137, R15, R137 ;  /* 0x000000890f897221 */ /* 0x000fe20000010000 */
[----:B------:R-:W1:Y:S01]  /*8a40*/  MUFU.EX2 R9, R9 ;  /* 0x0000000900097308 */ /* 0x000e620000000800 */
        /* <DEDUP_REMOVED lines=8> */
[----:B0-----:R-:W-:Y:S01]  /*8ad0*/  FFMA.FTZ R3, R12, R3, R7 ;  /* 0x000000030c037223 */ /* 0x001fe20000010007 */
[-C--:B------:R-:W-:Y:S01]  /*8ae0*/  FMUL.FTZ R60, R60, R78.reuse ;  /* 0x0000004e3c3c7220 */ /* 0x080fe20000410000 */
[-C--:B------:R-:W-:Y:S01]  /*8af0*/  FMUL.FTZ R61, R61, R78.reuse ;  /* 0x0000004e3d3d7220 */ /* 0x080fe20000410000 */
[-C--:B------:R-:W-:Y:S01]  /*8b00*/  FMUL.FTZ R64, R64, R78.reuse ;  /* 0x0000004e40407220 */ /* 0x080fe20000410000 */
[-C--:B------:R-:W-:Y:S01]  /*8b10*/  FMUL.FTZ R65, R65, R78.reuse ;  /* 0x0000004e41417220 */ /* 0x080fe20000410000 */
[-C--:B------:R-:W-:Y:S01]  /*8b20*/  FMUL.FTZ R68, R68, R78.reuse ;  /* 0x0000004e44447220 */ /* 0x080fe20000410000 */
[----:B------:R-:W-:Y:S01]  /*8b30*/  FMUL.FTZ R69, R69, R78 ;  /* 0x0000004e45457220 */ /* 0x000fe20000410000 */
[----:B------:R-:W0:Y:S01]  /*8b40*/  MUFU.EX2 R13, R13 ;  /* 0x0000000d000d7308 */ /* 0x000e220000000800 */
[C---:B-1----:R-:W-:Y:S01]  /*8b50*/  F2FP.BF16.F32.PACK_AB R5, R9.reuse, R7 ;  /* 0x000000070905723e */ /* 0x042fe200000010ff */
[----:B------:R-:W-:Y:S01]  /*8b60*/  FADD.FTZ R9, R9, R3 ;  /* 0x0000000309097221 */ /* 0x000fe20000010000 */
[-CC-:B------:R-:W-:Y:S01]  /*8b70*/  FFMA.FTZ R3, R109, R73.reuse, -R140.reuse ;  /* 0x000000496d037223 */ /* 0x180fe2000001088c */
        /* <DEDUP_REMOVED lines=11> */
[----:B------:R-:W-:Y:S01]  /*8c30*/  FMUL.FTZ R46, R46, R12 ;  /* 0x0000000c2e2e7220 */ /* 0x000fe20000410000 */
[----:B------:R-:W-:Y:S01]  /*8c40*/  MUFU.EX2 R3, R3 ;  /* 0x0000000300037308 */ /* 0x000fe20000000800 */
[----:B0-----:R-:W-:Y:S01]  /*8c50*/  F2FP.BF16.F32.PACK_AB R7, R13, R10 ;  /* 0x0000000a0d07723e */ /* 0x001fe200000010ff */
[-C--:B------:R-:W-:Y:S01]  /*8c60*/  FMUL.FTZ R47, R47, R12.reuse ;  /* 0x0000000c2f2f7220 */ /* 0x080fe20000410000 */
[-C--:B------:R-:W-:Y:S01]  /*8c70*/  FMUL.FTZ R50, R50, R12.reuse ;  /* 0x0000000c32327220 */ /* 0x080fe20000410000 */
[-C--:B------:R-:W-:Y:S01]  /*8c80*/  FMUL.FTZ R51, R51, R12.reuse ;  /* 0x0000000c33337220 */ /* 0x080fe20000410000 */
[-C--:B------:R-:W-:Y:S01]  /*8c90*/  FMUL.FTZ R54, R54, R12.reuse ;  /* 0x0000000c36367220 */ /* 0x080fe20000410000 */
[----:B------:R0:W-:Y:S01]  /*8ca0*/  STSM.16.M88.4 [R2+0x24300], R4 ;  /* 0x0243000402007844 */ /* 0x0001e20000000200 */
        /* <DEDUP_REMOVED lines=10> */
[----:B------:R-:W-:Y:S01]  /*8d50*/  FMUL.FTZ R71, R71, R12 ;  /* 0x0000000c47477220 */ /* 0x000fe20000410000 */
[-CC-:B0-----:R-:W-:Y:S01]  /*8d60*/  FFMA.FTZ R5, R21, R73.reuse, -R140.reuse ;  /* 0x0000004915057223 */ /* 0x181fe2000001088c */
[-CC-:B------:R-:W-:Y:S01]  /*8d70*/  FFMA.FTZ R6, R128, R73.reuse, -R140.reuse ;  /* 0x0000004980067223 */ /* 0x180fe2000001088c */
[-CC-:B------:R-:W-:Y:S01]  /*8d80*/  FFMA.FTZ R7, R131, R73.reuse, -R140.reuse ;  /* 0x0000004983077223 */ /* 0x180fe2000001088c */
[-CC-:B------:R-:W-:Y:S01]  /*8d90*/  FFMA.FTZ R128, R132, R73.reuse, -R140.reuse ;  /* 0x0000004984807223 */ /* 0x180fe2000001088c */
[----:B------:R-:W-:Y:S01]  /*8da0*/  FADD.FTZ R4, R10, R9 ;  /* 0x000000090a047221 */ /* 0x000fe20000010000 */
[-CC-:B------:R-:W-:Y:S01]  /*8db0*/  FFMA.FTZ R131, R123, R73.reuse, -R140.reuse ;  /* 0x000000497b837223 */ /* 0x180fe2000001088c */
[----:B------:R-:W0:Y:S01]  /*8dc0*/  MUFU.EX2 R5, R5 ;  /* 0x0000000500057308 */ /* 0x000e220000000800 */
[-C--:B------:R-:W-:Y:S01]  /*8dd0*/  FFMA.FTZ R9, R96, R73.reuse, -R140 ;  /* 0x0000004960097223 */ /* 0x080fe2000001088c */
[----:B------:R-:W-:Y:S01]  /*8de0*/  FADD.FTZ R4, R13, R4 ;  /* 0x000000040d047221 */ /* 0x000fe20000010000 */
        /* <DEDUP_REMOVED lines=9> */
[----:B------:R-:W-:-:S04]  /*8e80*/  FFMA.FTZ R107, R108, R73, -R140 ;  /* 0x000000496c6b7223 */ /* 0x000fc8000001088c */
[----:B------:R-:W2:Y:S01]  /*8e90*/  MUFU.EX2 R7, R7 ;  /* 0x0000000700077308 */ /* 0x000ea20000000800 */
[----:B0-----:R-:W-:Y:S01]  /*8ea0*/  FADD.FTZ R81, R5, R4 ;  /* 0x0000000405517221 */ /* 0x001fe20000010000 */
[----:B------:R-:W-:-:S06]  /*8eb0*/  FADD.FTZ R4, R20, R137 ;  /* 0x0000008914047221 */ /* 0x000fcc0000010000 */
[----:B------:R-:W0:Y:S01]  /*8ec0*/  MUFU.EX2 R128, R128 ;  /* 0x0000008000807308 */ /* 0x000e220000000800 */
[C---:B-1----:R-:W-:Y:S01]  /*8ed0*/  FADD.FTZ R96, R6.reuse, R81 ;  /* 0x0000005106607221 */ /* 0x042fe20000010000 */
[----:B------:R-:W-:Y:S01]  /*8ee0*/  FADD.FTZ R81, R129, R4 ;  /* 0x0000000481517221 */ /* 0x000fe20000010000 */
[----:B------:R-:W-:Y:S02]  /*8ef0*/  F2FP.BF16.F32.PACK_AB R5, R6, R5 ;  /* 0x000000050605723e */ /* 0x000fe400000010ff */
[C---:B------:R-:W-:Y:S01]  /*8f00*/  F2FP.BF16.F32.PACK_AB R6, R130.reuse, R129 ;  /* 0x000000818206723e */ /* 0x040fe200000010ff */
[----:B------:R-:W-:Y:S02]  /*8f10*/  FADD.FTZ R97, R130, R81 ;  /* 0x0000005182617221 */ /* 0x000fe40000010000 */
[----:B------:R-:W1:Y:S01]  /*8f20*/  MUFU.EX2 R131, R131 ;  /* 0x0000008300837308 */ /* 0x000e620000000800 */
[----:B--2---:R-:W-:Y:S01]  /*8f30*/  FADD.FTZ R83, R7, R96 ;  /* 0x0000006007537221 */ /* 0x004fe20000010000 */
[----:B------:R-:W-:Y:S01]  /*8f40*/  FADD.FTZ R4, R120, R97 ;  /* 0x0000006178047221 */ /* 0x000fe20000010000 */
[----:B------:R-:W-:-:S05]  /*8f50*/  F2FP.BF16.F32.PACK_AB R120, R121, R120 ;  /* 0x000000787978723e */ /* 0x000fca00000010ff */
[----:B------:R-:W2:Y:S01]  /*8f60*/  MUFU.EX2 R123, R123 ;  /* 0x0000007b007b7308 */ /* 0x000ea20000000800 */
[C---:B0-----:R-:W-:Y:S01]  /*8f70*/  FADD.FTZ R83, R128.reuse, R83 ;  /* 0x0000005380537221 */ /* 0x041fe20000010000 */
[----:B------:R-:W-:-:S03]  /*8f80*/  F2FP.BF16.F32.PACK_AB R7, R128, R7 ;  /* 0x000000078007723e */ /* 0x000fc600000010ff */
[----:B------:R-:W-:Y:S01]  /*8f90*/  FADD.FTZ R96, R122, R83 ;  /* 0x000000537a607221 */ /* 0x000fe20000010000 */
[----:B------:R-:W-:Y:S02]  /*8fa0*/  FADD.FTZ R83, R121, R4 ;  /* 0x0000000479537221 */ /* 0x000fe40000010000 */
[----:B------:R-:W0:Y:S01]  /*8fb0*/  MUFU.EX2 R126, R126 ;  /* 0x0000007e007e7308 */ /* 0x000e220000000800 */
[C---:B-1----:R-:W-:Y:S01]  /*8fc0*/  FADD.FTZ R96, R131.reuse, R96 ;  /* 0x0000006083607221 */ /* 0x042fe20000010000 */
[----:B------:R-:W-:Y:S01]  /*8fd0*/  FADD.FTZ R4, R124, R83 ;  /* 0x000000537c047221 */ /* 0x000fe20000010000 */
[----:B------:R-:W-:Y:S02]  /*8fe0*/  F2FP.BF16.F32.PACK_AB R121, R131, R122 ;  /* 0x0000007a8379723e */ /* 0x000fe400000010ff */
[C---:B------:R-:W-:Y:S01]  /*8ff0*/  F2FP.BF16.F32.PACK_AB R122, R125.reuse, R124 ;  /* 0x0000007c7d7a723e */ /* 0x040fe200000010ff */
[----:B------:R-:W-:Y:S01]  /*9000*/  FADD.FTZ R97, R125, R4 ;  /* 0x000000047d617221 */ /* 0x000fe20000010000 */
[----:B------:R-:W-:Y:S01]  /*9010*/  F2FP.BF16.F32.PACK_AB R4, R20, R15 ;  /* 0x0000000f1404723e */ /* 0x000fe200000010ff */
[----:B------:R-:W1:Y:S01]  /*9020*/  MUFU.EX2 R127, R127 ;  /* 0x0000007f007f7308 */ /* 0x000e620000000800 */
[----:B--2---:R-:W-:Y:S01]  /*9030*/  FADD.FTZ R83, R123, R96 ;  /* 0x000000607b537221 */ /* 0x004fe20000010000 */
[----:B------:R-:W-:Y:S01]  /*9040*/  FADD.FTZ R96, R112, R97 ;  /* 0x0000006170607221 */ /* 0x000fe20000010000 */
[C---:B------:R-:W-:Y:S01]  /*9050*/  F2FP.BF16.F32.PACK_AB R112, R113.reuse, R112 ;  /* 0x000000707170723e */ /* 0x040fe200000010ff */
[----:B------:R2:W-:Y:S02]  /*9060*/  STSM.16.M88.4 [R2+0x25b00], R4 ;  /* 0x025b000402007844 */ /* 0x0005e40000000200 */
[----:B------:R-:W-:-:S02]  /*9070*/  FADD.FTZ R15, R113, R96 ;  /* 0x00000060710f7221 */ /* 0x000fc40000010000 */
[----:B------:R-:W3:Y:S01]  /*9080*/  MUFU.EX2 R115, R115 ;  /* 0x0000007300737308 */ /* 0x000ee20000000800 */
[----:B0-----:R-:W-:Y:S01]  /*9090*/  FADD.FTZ R99, R126, R83 ;  /* 0x000000537e637221 */ /* 0x001fe20000010000 */
[----:B------:R-:W-:Y:S01]  /*90a0*/  FADD.FTZ R96, R116, R15 ;  /* 0x0000000f74607221 */ /* 0x000fe20000010000 */
[----:B------:R-:W-:Y:S02]  /*90b0*/  F2FP.BF16.F32.PACK_AB R123, R126, R123 ;  /* 0x0000007b7e7b723e */ /* 0x000fe400000010ff */
[----:B------:R-:W-:-:S03]  /*90c0*/  FADD.FTZ R20, R114, R99 ;  /* 0x0000006372147221 */ /* 0x000fc60000010000 */
[----:B------:R-:W0:Y:S01]  /*90d0*/  MUFU.EX2 R118, R118 ;  /* 0x0000007600767308 */ /* 0x000e220000000800 */
[C---:B-1----:R-:W-:Y:S01]  /*90e0*/  FADD.FTZ R20, R127.reuse, R20 ;  /* 0x000000147f147221 */ /* 0x042fe20000010000 */
[----:B------:R-:W-:Y:S01]  /*90f0*/  F2FP.BF16.F32.PACK_AB R113, R127, R114 ;  /* 0x000000727f71723e */ /* 0x000fe200000010ff */
[----:B------:R-:W-:Y:S01]  /*9100*/  STSM.16.M88.4 [R2+0x27300], R120 ;  /* 0x0273007802007844 */ /* 0x000fe20000000200 */
[----:B------:R-:W-:-:S04]  /*9110*/  F2FP.BF16.F32.PACK_AB R114, R117, R116 ;  /* 0x000000747572723e */ /* 0x000fc800000010ff */
[----:B------:R-:W1:Y:S01]  /*9120*/  MUFU.EX2 R21, R21 ;  /* 0x0000001500157308 */ /* 0x000e620000000800 */
[----:B---3--:R-:W-:-:S07]  /*9130*/  FADD.FTZ R15, R115, R20 ;  /* 0x00000014730f7221 */ /* 0x008fce0000010000 */
[----:B------:R-:W3:Y:S01]  /*9140*/  MUFU.EX2 R106, R106 ;  /* 0x0000006a006a7308 */ /* 0x000ee20000000800 */
[C---:B0-----:R-:W-:Y:S01]  /*9150*/  FADD.FTZ R20, R118.reuse, R15 ;  /* 0x0000000f76147221 */ /* 0x041fe20000010000 */
[----:B------:R-:W-:-:S05]  /*9160*/  F2FP.BF16.F32.PACK_AB R115, R118, R115 ;  /* 0x000000737673723e */ /* 0x000fca00000010ff */
[----:B------:R-:W-:Y:S01]  /*9170*/  STSM.16.M88.4 [R2+0x28b00], R112 ;  /* 0x028b007002007844 */ /* 0x000fe20000000200 */
[----:B------:R-:W-:Y:S01]  /*9180*/  MUFU.EX2 R81, R11 ;  /* 0x0000000b00517308 */ /* 0x000fe20000000800 */
[----:B-1----:R-:W-:-:S07]  /*9190*/  FADD.FTZ R15, R21, R20 ;  /* 0x00000014150f7221 */ /* 0x002fce0000010000 */
[----:B------:R0:W-:Y:S01]  /*91a0*/  MUFU.EX2 R11, R89 ;  /* 0x00000059000b7308 */ /* 0x0001e20000000800 */
[----:B---3--:R-:W-:-:S07]  /*91b0*/  FADD.FTZ R20, R106, R15 ;  /* 0x0000000f6a147221 */ /* 0x008fce0000010000 */
[----:B------:R-:W1:Y:S01]  /*91c0*/  MUFU.EX2 R107, R107 ;  /* 0x0000006b006b7308 */ /* 0x000e620000000800 */
[----:B0-----:R-:W-:-:S07]  /*91d0*/  FADD.FTZ R89, R117, R96 ;  /* 0x0000006075597221 */ /* 0x001fce0000010000 */
[----:B------:R0:W-:Y:S08]  /*91e0*/  MUFU.EX2 R83, R90 ;  /* 0x0000005a00537308 */ /* 0x0001f00000000800 */
[----:B------:R-:W3:Y:S01]  /*91f0*/  MUFU.EX2 R9, R9 ;  /* 0x0000000900097308 */ /* 0x000ee20000000800 */
[----:B0-----:R-:W-:Y:S01]  /*9200*/  FADD.FTZ R90, R104, R89 ;  /* 0x00000059685a7221 */ /* 0x001fe20000010000 */
[----:B-1----:R-:W-:Y:S01]  /*9210*/  FADD.FTZ R20, R107, R20 ;  /* 0x000000146b147221 */ /* 0x002fe20000010000 */
[----:B------:R-:W-:-:S02]  /*9220*/  F2FP.BF16.F32.PACK_AB R107, R3, R107 ;  /* 0x0000006b036b723e */ /* 0x000fc400000010ff */
[C---:B------:R-:W-:Y:S01]  /*9230*/  FADD.FTZ R90, R105.reuse, R90 ;  /* 0x0000005a695a7221 */ /* 0x040fe20000010000 */
[----:B------:R-:W-:Y:S02]  /*9240*/  F2FP.BF16.F32.PACK_AB R104, R105, R104 ;  /* 0x000000686968723e */ /* 0x000fe400000010ff */
[----:B------:R-:W0:Y:S01]  /*9250*/  MUFU.EX2 R10, R10 ;  /* 0x0000000a000a7308 */ /* 0x000e220000000800 */
[----:B------:R-:W-:Y:S01]  /*9260*/  FADD.FTZ R89, R133, R90 ;  /* 0x0000005a85597221 */ /* 0x000fe20000010000 */
[----:B------:R-:W-:Y:S01]  /*9270*/  FADD.FTZ R90, R3, R20 ;  /* 0x00000014035a7221 */ /* 0x000fe20000010000 */
[----:B------:R-:W-:Y:S02]  /*9280*/  F2FP.BF16.F32.PACK_AB R105, R106, R21 ;  /* 0x000000156a69723e */ /* 0x000fe400000010ff */
[C---:B------:R-:W-:Y:S01]  /*9290*/  FADD.FTZ R89, R134.reuse, R89 ;  /* 0x0000005986597221 */ /* 0x040fe20000010000 */
[----:B------:R-:W-:Y:S02]  /*92a0*/  F2FP.BF16.F32.PACK_AB R106, R134, R133 ;  /* 0x00000085866a723e */ /* 0x000fe400000010ff */
[----:B------:R-:W1:Y:S01]  /*92b0*/  MUFU.EX2 R13, R98 ;  /* 0x00000062000d7308 */ /* 0x000e620000000800 */
[----:B------:R-:W-:Y:S01]  /*92c0*/  FADD.FTZ R96, R110, R89 ;  /* 0x000000596e607221 */ /* 0x000fe20000010000 */
[----:B---3--:R-:W-:Y:S01]  /*92d0*/  FADD.FTZ R89, R9, R90 ;  /* 0x0000005a09597221 */ /* 0x008fe20000010000 */
[----:B------:R-:W-:Y:S02]  /*92e0*/  STSM.16.M88.4 [R2+0x2a300], R104 ;  /* 0x02a3006802007844 */ /* 0x000fe40000000200 */
[----:B------:R-:W-:-:S03]  /*92f0*/  FADD.FTZ R97, R111, R96 ;  /* 0x000000606f617221 */ /* 0x000fc60000010000 */
[----:B------:R0:W-:Y:S01]  /*9300*/  MUFU.EX2 R15, R80 ;  /* 0x00000050000f7308 */ /* 0x0001e20000000800 */
[----:B------:R-:W-:-:S04]  /*9310*/  FADD.FTZ R90, R100, R97 ;  /* 0x00000061645a7221 */ /* 0x000fc80000010000 */
[----:B--2---:R-:W-:-:S03]  /*9320*/  FADD.FTZ R5, R101, R90 ;  /* 0x0000005a65057221 */ /* 0x004fc60000010000 */
[----:B------:R-:W2:Y:S01]  /*9330*/  MUFU.EX2 R88, R88 ;  /* 0x0000005800587308 */ /* 0x000ea20000000800 */
[----:B------:R-:W-:Y:S01]  /*9340*/  FADD.FTZ R6, R102, R5 ;  /* 0x0000000566067221 */ /* 0x000fe20000010000 */
[C---:B0-----:R-:W-:Y:S01]  /*9350*/  FADD.FTZ R80, R10.reuse, R89 ;  /* 0x000000590a507221 */ /* 0x041fe20000010000 */
[----:B------:R-:W-:Y:S02]  /*9360*/  F2FP.BF16.F32.PACK_AB R5, R10, R9 ;  /* 0x000000090a05723e */ /* 0x000fe400000010ff */
[----:B------:R-:W-:Y:S01]  /*9370*/  FADD.FTZ R3, R103, R6 ;  /* 0x0000000667037221 */ /* 0x000fe20000010000 */
[----:B-1----:R-:W-:Y:S01]  /*9380*/  FADD.FTZ R89, R13, R80 ;  /* 0x000000500d597221 */ /* 0x002fe20000010000 */
        /* <DEDUP_REMOVED lines=10> */
[C---:B------:R-:W-:Y:S01]  /*9430*/  FADD.FTZ R80, R11.reuse, R80 ;  /* 0x000000500b507221 */ /* 0x040fe20000010000 */
[----:B------:R-:W-:Y:S01]  /*9440*/  F2FP.BF16.F32.PACK_AB R81, R11, R81 ;  /* 0x000000510b51723e */ /* 0x000fe200000010ff */
[----:B------:R3:W-:Y:S01]  /*9450*/  STSM.16.M88.4 [R2+0x2bb00], R4 ;  /* 0x02bb000402007844 */ /* 0x0007e20000000200 */
[----:B------:R-:W-:Y:S01]  /*9460*/  FADD.FTZ R3, R95, R10 ;  /* 0x0000000a5f037221 */ /* 0x000fe20000010000 */
[----:B------:R-:W-:Y:S01]  /*9470*/  FADD.FTZ R80, R83, R80 ;  /* 0x0000005053507221 */ /* 0x000fe20000010000 */
[----:B0-----:R-:W-:Y:S01]  /*9480*/  F2FP.BF16.F32.PACK_AB R82, R93, R92 ;  /* 0x0000005c5d52723e */ /* 0x001fe200000010ff */
[----:B------:R-:W-:Y:S01]  /*9490*/  MUFU.EX2 R21, R74 ;  /* 0x0000004a00157308 */ /* 0x000fe20000000800 */
[----:B------:R-:W-:Y:S01]  /*94a0*/  FADD.FTZ R10, R84, R3 ;  /* 0x00000003540a7221 */ /* 0x000fe20000010000 */
[----:B------:R-:W-:Y:S01]  /*94b0*/  FADD.FTZ R9, R91, R80 ;  /* 0x000000505b097221 */ /* 0x000fe20000010000 */
[----:B------:R-:W-:-:S02]  /*94c0*/  F2FP.BF16.F32.PACK_AB R80, R103, R102 ;  /* 0x000000666750723e */ /* 0x000fc400000010ff */
[----:B------:R-:W-:Y:S01]  /*94d0*/  FADD.FTZ R3, R85, R10 ;  /* 0x0000000a55037221 */ /* 0x000fe20000010000 */
[----:B------:R-:W-:Y:S01]  /*94e0*/  F2FP.BF16.F32.PACK_AB R83, R91, R83 ;  /* 0x000000535b53723e */ /* 0x000fe200000010ff */
[----:B--2---:R-:W-:Y:S01]  /*94f0*/  FADD.FTZ R14, R88, R9 ;  /* 0x00000009580e7221 */ /* 0x004fe20000010000 */
[----:B------:R-:W0:Y:S01]  /*9500*/  MUFU.EX2 R75, R75 ;  /* 0x0000004b004b7308 */ /* 0x000e220000000800 */
[----:B------:R-:W-:Y:S02]  /*9510*/  FADD.FTZ R10, R86, R3 ;  /* 0x00000003560a7221 */ /* 0x000fe40000010000 */
[----:B------:R-:W-:Y:S01]  /*9520*/  STSM.16.M88.4 [R2+0x2d300], R80 ;  /* 0x02d3005002007844 */ /* 0x000fe20000000200 */
[----:B---3--:R-:W-:Y:S01]  /*9530*/  F2FP.BF16.F32.PACK_AB R6, R85, R84 ;  /* 0x000000545506723e */ /* 0x008fe200000010ff */
[----:B------:R-:W-:Y:S01]  /*9540*/  FADD.FTZ R10, R87, R10 ;  /* 0x0000000a570a7221 */ /* 0x000fe20000010000 */
[----:B------:R-:W-:Y:S01]  /*9550*/  F2FP.BF16.F32.PACK_AB R4, R95, R94 ;  /* 0x0000005e5f04723e */ /* 0x000fe200000010ff */
[C---:B------:R-:W-:Y:S01]  /*9560*/  FADD.FTZ R9, R15.reuse, R14 ;  /* 0x0000000e0f097221 */ /* 0x040fe20000010000 */
[----:B------:R-:W2:Y:S01]  /*9570*/  MUFU.EX2 R13, R76 ;  /* 0x0000004c000d7308 */ /* 0x000ea20000000800 */
[----:B------:R-:W-:-:S02]  /*9580*/  F2FP.BF16.F32.PACK_AB R5, R15, R88 ;  /* 0x000000580f05723e */ /* 0x000fc400000010ff */
[----:B-1----:R-:W-:Y:S01]  /*9590*/  F2FP.BF16.F32.PACK_AB R7, R79, R20 ;  /* 0x000000144f07723e */ /* 0x002fe200000010ff */
[----:B------:R-:W-:Y:S01]  /*95a0*/  FADD.FTZ R14, R20, R9 ;  /* 0x00000009140e7221 */ /* 0x000fe20000010000 */
[----:B------:R-:W-:Y:S02]  /*95b0*/  F2FP.BF16.F32.PACK_AB R84, R87, R86 ;  /* 0x000000565754723e */ /* 0x000fe400000010ff */
[----:B------:R-:W-:Y:S01]  /*95c0*/  F2FP.BF16.F32.PACK_AB R86, R136, R135 ;  /* 0x000000878856723e */ /* 0x000fe200000010ff */
[----:B------:R-:W1:Y:S01]  /*95d0*/  MUFU.EX2 R77, R77 ;  /* 0x0000004d004d7308 */ /* 0x000e620000000800 */
[----:B0-----:R-:W-:Y:S01]  /*95e0*/  F2FP.BF16.F32.PACK_AB R85, R75, R21 ;  /* 0x000000154b55723e */ /* 0x001fe200000010ff */
[----:B------:R0:W-:Y:S01]  /*95f0*/  STSM.16.M88.4 [R2+0x2eb00], R4 ;  /* 0x02eb000402007844 */ /* 0x0001e20000000200 */
[----:B------:R-:W-:Y:S01]  /*9600*/  FADD.FTZ R14, R79, R14 ;  /* 0x0000000e4f0e7221 */ /* 0x000fe20000010000 */
[----:B------:R-:W-:-:S03]  /*9610*/  FADD.FTZ R135, R135, R10 ;  /* 0x0000000a87877221 */ /* 0x000fc60000010000 */
[----:B------:R-:W-:-:S04]  /*9620*/  FADD.FTZ R14, R21, R14 ;  /* 0x0000000e150e7221 */ /* 0x000fc80000010000 */
[----:B------:R-:W-:-:S04]  /*9630*/  FADD.FTZ R14, R75, R14 ;  /* 0x0000000e4b0e7221 */ /* 0x000fc80000010000 */
[----:B--2---:R-:W-:Y:S01]  /*9640*/  FADD.FTZ R14, R13, R14 ;  /* 0x0000000e0d0e7221 */ /* 0x004fe20000010000 */
[C---:B-1----:R-:W-:Y:S01]  /*9650*/  F2FP.BF16.F32.PACK_AB R87, R77.reuse, R13 ;  /* 0x0000000d4d57723e */ /* 0x042fe200000010ff */
[----:B0-----:R-:W-:Y:S02]  /*9660*/  FADD.FTZ R6, R136, R135 ;  /* 0x0000008788067221 */ /* 0x001fe40000010000 */
[----:B------:R-:W-:Y:S01]  /*9670*/  FADD.FTZ R3, R77, R14 ;  /* 0x0000000e4d037221 */ /* 0x000fe20000010000 */
[----:B------:R-:W-:Y:S01]  /*9680*/  IMAD.MOV.U32 R7, RZ, RZ, R16 ;  /* 0x000000ffff077224 */ /* 0x000fe200078e0010 */
[----:B------:R0:W-:Y:S01]  /*9690*/  STSM.16.M88.4 [R2+0x30300], R84 ;  /* 0x0303005402007844 */ /* 0x0001e20000000200 */
[----:B------:R-:W-:Y:S02]  /*96a0*/  IMAD.MOV.U32 R4, RZ, RZ, R8 ;  /* 0x000000ffff047224 */ /* 0x000fe400078e0008 */
[----:B------:R-:W-:Y:S01]  /*96b0*/  IMAD.MOV.U32 R5, RZ, RZ, R72 ;  /* 0x000000ffff057224 */ /* 0x000fe200078e0048 */
[----:B------:R-:W-:Y:S01]  /*96c0*/  @!PT LDS RZ, [RZ] ;  /* 0x00000000fffff984 */ /* 0x000fe20000000800 */
[----:B------:R-:W-:Y:S01]  /*96d0*/  @!PT LDS RZ, [RZ] ;  /* 0x00000000fffff984 */ /* 0x000fe20000000800 */
[----:B------:R-:W-:Y:S01]  /*96e0*/  @!PT LDS RZ, [RZ] ;  /* 0x00000000fffff984 */ /* 0x000fe20000000800 */
[----:B------:R-:W-:Y:S01]  /*96f0*/  @!PT LDS RZ, [RZ] ;  /* 0x00000000fffff984 */ /* 0x000fe20000000800 */
[----:B------:R1:W-:Y:S06]  /*9700*/  MEMBAR.ALL.CTA ;  /* 0x0000000000007992 */ /* 0x0003ec0000008000 */
[----:B-1----:R-:W1:Y:S02]  /*9710*/  FENCE.VIEW.ASYNC.S ;  /* 0x00000000000073c6 */ /* 0x002e640000000000 */
[----:B-1----:R-:W-:Y:S01]  /*9720*/  NOP ;  /* 0x0000000000007918 */ /* 0x002fe20000000000 */
[----:B------:R-:W-:Y:S05]  /*9730*/  @P2 BRA `(.L_x_10103) ;  /* 0xffffffc000082947 */ /* 0x000fea000383ffff */
.L_x_10094:
[----:B------:R-:W-:Y:S06]  /*9740*/  BAR.ARV 0x8, 0x200 ;  /* 0x0208000000007b1d */ /* 0x000fec0000002000 */
[----:B------:R-:W-:Y:S05]  /*9750*/  @!P0 BRA `(.L_x_10104) ;  /* 0x0000000000048947 */ /* 0x000fea0003800000 */
[----:B------:R-:W-:Y:S01]  /*9760*/  BPT.TRAP 0x1 ;  /* 0x000000040000795c */ /* 0x000fe20000300000 */
.L_x_10104:
[----:B------:R-:W-:Y:S01]  /*9770*/  ULEA UR9, UR39, UR36, 0x3 ;  /* 0x0000002427097291 */ /* 0x000fe2000f8e183f */
[----:B------:R-:W-:-:S08]  /*9780*/  SHF.L.U32 R0, R16, 0x1f, RZ ;  /* 0x0000001f10007819 */ /* 0x000fd000000006ff */
[----:B------:R1:W3:Y:S01]  /*9790*/  SYNCS.PHASECHK.TRANS64.TRYWAIT P2, [UR9+0x31c50], R0 ;  /* 0x031c5000ff0075a7 */ /* 0x0002e20008040149 */
[----:B------:R-:W-:Y:S05]  /*97a0*/  @!P0 BRA `(.L_x_10105) ;  /* 0x0000000000048947 */ /* 0x000fea0003800000 */
[----:B------:R-:W-:Y:S01]  /*97b0*/  BPT.TRAP 0x1 ;  /* 0x000000040000795c */ /* 0x000fe20000300000 */
.L_x_10105:
[----:B---3--:R-:W-:Y:S05]  /*97c0*/  @P2 BRA `(.L_x_10106) ;  /* 0x0000000000082947 */ /* 0x008fea0003800000 */
[----:B------:R-:W3:Y:S02]  /*97d0*/  SYNCS.PHASECHK.TRANS64.TRYWAIT P0, [UR9+0x31c50], R0 ;  /* 0x031c5000ff0075a7 */ /* 0x000ee40008000149 */
[----:B---3--:R-:W-:Y:S05]  /*97e0*/  @!P0 BRA `(.L_x_10107) ;  /* 0x00000084000c8947 */ /* 0x008fea0003800000 */
.L_x_10106:
[----:B------:R-:W-:Y:S01]  /*97f0*/  UIADD3 UR36, UR36, 0x200, URZ ;  /* 0x0000020024247890 */ /* 0x000fe2000fffe03f */
[----:B------:R-:W-:Y:S01]  /*9800*/  WARPGROUP.ARRIVE ;  /* 0x00000000000079c5 */ /* 0x000fe20000000000 */
[----:B------:R-:W-:Y:S01]  /*9810*/  ULOP3.LUT UR37, UR37, 0x10000, URZ, 0xfc, !UPT ;  /* 0x0001000025257892 */ /* 0x000fe2000f8efc3f */
[----:B-1-3--:R-:W1:Y:S01]  /*9820*/  SHFL.BFLY PT, R0, R3, 0x2, 0x1f ;  /* 0x0c401f0003007f89 */ /* 0x00ae6200000e0000 */
[----:B------:R-:W-:Y:S01]  /*9830*/  USHF.R.U32.HI UR36, URZ, 0x4, UR36 ;  /* 0x000000043f247899 */ /* 0x000fe20008011624 */
[----:B------:R-:W-:Y:S01]  /*9840*/  IMAD.MOV.U32 R9, RZ, RZ, RZ ;  /* 0x000000ffff097224 */ /* 0x000fe200078e00ff */
[----:B------:R-:W-:Y:S01]  /*9850*/  UMOV UR5, 0xc0000010 ;  /* 0xc000001000057882 */ /* 0x000fe20000000000 */
[----:B------:R-:W-:Y:S01]  /*9860*/  UMOV UR7, 0x80000020 ;  /* 0x8000002000077882 */ /* 0x000fe20000000000 */
[----:B------:R-:W-:Y:S01]  /*9870*/  ULOP3.LUT UR36, UR36, 0x3fff, URZ, 0xc0, !UPT ;  /* 0x00003fff24247892 */ /* 0x000fe2000f8ec03f */
[----:B------:R-:W3:Y:S01]  /*9880*/  SHFL.BFLY PT, R5, R6, 0x2, 0x1f ;  /* 0x0c401f0006057f89 */ /* 0x000ee200000e0000 */
[----:B------:R-:W-:Y:S01]  /*9890*/  UMOV UR4, UR37 ;  /* 0x0000002500047c82 */ /* 0x000fe20008000000 */
[----:B------:R-:W-:Y:S01]  /*98a0*/  IMAD.MOV.U32 R10, RZ, RZ, RZ ;  /* 0x000000ffff0a7224 */ /* 0x000fe200078e00ff */
[----:B------:R-:W-:Y:S01]  /*98b0*/  ULOP3.LUT UR8, UR36, 0x2400000, URZ, 0xfc, !UPT ;  /* 0x0240000024087892 */ /* 0x000fe2000f8efc3f */
[----:B------:R-:W-:-:S03]  /*98c0*/  VIADD R149, R149, 0x1 ;  /* 0x0000000195957836 */ /* 0x000fc60000000000 */
[----:B------:R-:W-:Y:S02]  /*98d0*/  UIMAD UR8, UR39, 0x6c0, UR8 ;  /* 0x000006c0270878a4 */ /* 0x000fe4000f8e0208 */
[----:B------:R-:W-:-:S04]  /*98e0*/  UIADD3 UR39, UR39, 0x1, URZ ;  /* 0x0000000127277890 */ /* 0x000fc8000fffe03f */
[----:B------:R-:W-:Y:S01]  /*98f0*/  UISETP.NE.AND UP0, UPT, UR39, 0x2, UPT ;  /* 0x000000022700788c */ /* 0x000fe2000bf05270 */
[----:B------:R-:W-:Y:S02]  /*9900*/  UMOV UR6, UR8 ;  /* 0x0000000800067c82 */ /* 0x000fe40008000000 */
[----:B------:R-:W-:Y:S01]  /*9910*/  HGMMA.64x96x16.F32.BF16 R24, gdesc[UR4].tnspB, R24, gsb0 ;  /* 0x41600000041879f0 */ /* 0x000fe20008001818 */
[----:B------:R-:W-:Y:S01]  /*9920*/  UIADD3 UR4, UR37, 0x180, URZ ;  /* 0x0000018025047890 */ /* 0x000fe2000fffe03f */
[----:B-1----:R-:W-:Y:S01]  /*9930*/  FADD.FTZ R4, R0, R3 ;  /* 0x0000000300047221 */ /* 0x002fe20000010000 */
[----:B------:R-:W-:Y:S01]  /*9940*/  UIADD3 UR6, UR8, 0x40, URZ ;  /* 0x0000004008067890 */ /* 0x000fe2000fffe03f */
[----:B------:R-:W-:Y:S01]  /*9950*/  IMAD.MOV.U32 R3, RZ, RZ, -0x800000 ;  /* 0xff800000ff037424 */ /* 0x000fe200078e00ff */
[----:B------:R-:W-:Y:S01]  /*9960*/  UMOV UR5, 0xc0000010 ;  /* 0xc000001000057882 */ /* 0x000fe20000000000 */
[----:B------:R-:W-:Y:S01]  /*9970*/  UMOV UR7, 0x80000020 ;  /* 0x8000002000077882 */ /* 0x000fe20000000000 */
[----:B---3--:R-:W-:Y:S01]  /*9980*/  FADD.FTZ R5, R5, R6 ;  /* 0x0000000605057221 */ /* 0x008fe20000010000 */
[----:B------:R-:W2:Y:S01]  /*9990*/  SHFL.BFLY PT, R7, R4, 0x1, 0x1f ;  /* 0x0c201f0004077f89 */ /* 0x000ea200000e0000 */
[----:B------:R-:W-:-:S03]  /*99a0*/  USEL UR39, UR39, URZ, UP0 ;  /* 0x0000003f27277287 */ /* 0x000fc60008000000 */
[----:B------:R-:W1:Y:S01]  /*99b0*/  SHFL.BFLY PT, R0, R5, 0x1, 0x1f ;  /* 0x0c201f0005007f89 */ /* 0x000e6200000e0000 */
[----:B--2---:R-:W-:Y:S01]  /*99c0*/  FADD.FTZ R12, R4, R7 ;  /* 0x00000007040c7221 */ /* 0x004fe20000010000 */
[----:B------:R-:W-:Y:S02]  /*99d0*/  IMAD.U32 R4, RZ, RZ, UR9 ;  /* 0x00000009ff047e24 */ /* 0x000fe4000f8e00ff */
[----:B-1----:R-:W-:Y:S02]  /*99e0*/  FADD.FTZ R11, R5, R0 ;  /* 0x00000000050b7221 */ /* 0x002fe40000010000 */
[----:B------:R-:W-:Y:S01]  /*99f0*/  FSETP.NE.FTZ.AND P2, PT, R12, RZ, PT ;  /* 0x000000ff0c00720b */ /* 0x000fe20003f55000 */
[----:B------:R-:W-:Y:S01]  /*9a00*/  IMAD.MOV.U32 R0, RZ, RZ, -0x800000 ;  /* 0xff800000ff007424 */ /* 0x000fe200078e00ff */
[----:B------:R-:W-:Y:S02]  /*9a10*/  @!P1 IADD3 R4, R4, 0x31c60, RZ ;  /* 0x00031c6004049810 */ /* 0x000fe40007ffe0ff */
[----:B------:R-:W-:-:S02]  /*9a20*/  FSETP.NE.FTZ.AND P0, PT, R11, RZ, PT ;  /* 0x000000ff0b00720b */ /* 0x000fc40003f15000 */
[----:B------:R-:W-:-:S07]  /*9a30*/  @!P1 PRMT R4, RZ, 0x654, R4 ;  /* 0x00000654ff049816 */ /* 0x000fce0000000004 */
[----:B------:R-:W1:Y:S01]  /*9a40*/  @P2 MUFU.LG2 R7, R12 ;  /* 0x0000000c00072308 */ /* 0x000e620000000c00 */
[----:B------:R-:W-:-:S03]  /*9a50*/  @P2 FMUL.FTZ R14, R73, 0.69314718246459960938 ;  /* 0x3f317218490e2820 */ /* 0x000fc60000410000 */
[----:B------:R-:W-:-:S04]  /*9a60*/  @P0 FMUL.FTZ R5, R73, 0.69314718246459960938 ;  /* 0x3f31721849050820 */ /* 0x000fc80000410000 */
[----:B------:R-:W2:Y:S08]  /*9a70*/  @P0 MUFU.LG2 R6, R11 ;  /* 0x0000000b00060308 */ /* 0x000eb00000000c00 */
[----:B------:R-:W3:Y:S01]  /*9a80*/  @P0 MUFU.RCP R9, R11 ;  /* 0x0000000b00090308 */ /* 0x000ee20000001000 */
[----:B-1----:R-:W-:-:S04]  /*9a90*/  @P2 FMUL.FTZ R7, R7, 0.69314718246459960938 ;  /* 0x3f31721807072820 */ /* 0x002fc80000410000 */
[----:B------:R-:W-:-:S03]  /*9aa0*/  @P2 FFMA.FTZ R0, R14, R8, R7 ;  /* 0x000000080e002223 */ /* 0x000fc60000010007 */
[----:B------:R-:W1:Y:S01]  /*9ab0*/  @P2 MUFU.RCP R10, R12 ;  /* 0x0000000c000a2308 */ /* 0x000e620000001000 */
[----:B--2---:R-:W-:-:S04]  /*9ac0*/  @P0 FMUL.FTZ R6, R6, 0.69314718246459960938 ;  /* 0x3f31721806060820 */ /* 0x004fc80000410000 */
[----:B------:R-:W-:Y:S01]  /*9ad0*/  @P0 FFMA.FTZ R3, R5, R72, R6 ;  /* 0x0000004805030223 */ /* 0x000fe20000010006 */
[----:B------:R-:W-:Y:S01]  /*9ae0*/  PLOP3.LUT P0, PT, PT, PT, PT, 0x8, 0x0 ;  /* 0x000000000000781c */ /* 0x000fe20003f0e170 */
        /* <DEDUP_REMOVED lines=52> */
[----:B------:R-:W-:-:S06]  /*9e30*/  USEL UR4, URZ, 0x1, UP0 ;  /* 0x000000013f047887 */ /* 0x000fcc0008000000 */
[----:B------:R-:W-:Y:S01]  /*9e40*/  LOP3.LUT R16, R16, UR4, RZ, 0x3c, !PT ;  /* 0x0000000410107c12 */ /* 0x000fe2000f8e3cff */
        /* <DEDUP_REMOVED lines=49> */
[----:B--2---:R-:W-:-:S07]  /*a160*/  FMUL.FTZ R71, R71, R10 ;  /* 0x0000000a47477220 */ /* 0x004fce0000410000 */
.L_x_10087:
[----:B------:R-:W0:Y:S08]  /*a170*/  S2UR UR4, SR_CgaCtaId ;  /* 0x00000000000479c3 */ /* 0x000e300000008800 */
[----:B------:R-:W-:Y:S06]  /*a180*/  BAR.SYNC.DEFER_BLOCKING 0x5, 0x200 ;  /* 0x0148000000007b1d */ /* 0x000fec0000010000 */
[----:B------:R-:W-:Y:S01]  /*a190*/  UMOV UR36, 0x400 ;  /* 0x0000040000247882 */ /* 0x000fe20000000000 */
[----:B------:R-:W-:Y:S01]  /*a1a0*/  BSSY B0, `(.L_x_10108) ;  /* 0x00001a1000007945 */ /* 0x000fe20003800000 */
[----:B0-----:R-:W-:-:S09]  /*a1b0*/  ULEA UR36, UR4, UR36, 0x18 ;  /* 0x0000002404247291 */ /* 0x001fd2000f8ec03f */
[----:B------:R-:W0:Y:S01]  /*a1c0*/  LDS.128 R32, [UR36+0x31cd0] ;  /* 0x031cd024ff207984 */ /* 0x000e220008000c00 */
[----:B------:R-:W-:Y:S06]  /*a1d0*/  BAR.ARV 0x4, 0x200 ;  /* 0x0108000000007b1d */ /* 0x000fec0000002000 */
[----:B------:R-:W-:Y:S05]  /*a1e0*/  @P0 BRA `(.L_x_10109) ;  /* 0x0000001000180947 */ /* 0x000fea0003800000 */
[----:B------:R-:W1:Y:S08]  /*a1f0*/  S2UR UR6, SR_SWINHI ;  /* 0x00000000000679c3 */ /* 0x000e700000002f00 */
[----:B------:R-:W-:Y:S01]  /*a200*/  BAR.SYNC.DEFER_BLOCKING 0x1, 0x180 ;  /* 0x0046000000007b1d */ /* 0x000fe20000010000 */
[----:B------:R-:W-:-:S05]  /*a210*/  F2FP.BF16.F32.PACK_AB R27, R27, R42 ;  /* 0x0000002a1b1b723e */ /* 0x000fca00000010ff */
[----:B------:R-:W-:Y:S01]  /*a220*/  UMOV UR4, UR36 ;  /* 0x0000002400047c82 */ /* 0x000fe20008000000 */
[----:B-1----:R-:W-:Y:S01]  /*a230*/  UMOV UR5, UR6 ;  /* 0x0000000600057c82 */ /* 0x002fe20008000000 */
[----:B------:R-:W-:Y:S02]  /*a240*/  IMAD.U32 R20, RZ, RZ, UR4 ;  /* 0x00000004ff147e24 */ /* 0x000fe4000f8e00ff */
[----:B------:R-:W-:Y:S01]  /*a250*/  IMAD.U32 R21, RZ, RZ, UR5 ;  /* 0x00000005ff157e24 */ /* 0x000fe2000f8e00ff */
[----:B------:R-:W-:Y:S01]  /*a260*/  ULDC.64 UR4, c[0x0][0xc08] ;  /* 0x0003020000047ab9 */ /* 0x000fe20000000a00 */
[----:B------:R-:W-:-:S03]  /*a270*/  IMAD.WIDE R4, R155, 0x2, R20 ;  /* 0x000000029b047825 */ /* 0x000fc600078e0214 */
[C---:B------:R-:W-:Y:S02]  /*a280*/  IADD3 R51, P4, R4.reuse, 0x20, RZ ;  /* 0x0000002004337810 */ /* 0x040fe40007f9e0ff */
[C---:B------:R-:W-:Y:S02]  /*a290*/  LOP3.LUT R15, R4.reuse, 0x180, RZ, 0xc0, !PT ;  /* 0x00000180040f7812 */ /* 0x040fe400078ec0ff */
[----:B------:R-:W-:Y:S01]  /*a2a0*/  LOP3.LUT R8, R51, 0x180, RZ, 0xc0, !PT ;  /* 0x0000018033087812 */ /* 0x000fe200078ec0ff */
[----:B------:R-:W-:Y:S01]  /*a2b0*/  IMAD.X R9, RZ, RZ, R5, P4 ;  /* 0x000000ffff097224 */ /* 0x000fe200020e0605 */
[----:B------:R-:W-:Y:S02]  /*a2c0*/  SHF.R.U64 R15, R15, 0x3, RZ ;  /* 0x000000030f0f7819 */ /* 0x000fe400000012ff */
[C---:B------:R-:W-:Y:S02]  /*a2d0*/  IADD3 R55, P3, R4.reuse, 0x3000, RZ ;  /* 0x0000300004377810 */ /* 0x040fe40007f7e0ff */
[----:B------:R-:W-:-:S02]  /*a2e0*/  IADD3 R59, P2, R4, 0x3020, RZ ;  /* 0x00003020043b7810 */ /* 0x000fc40007f5e0ff */
[C---:B------:R-:W-:Y:S01]  /*a2f0*/  IADD3 R63, P1, R4.reuse, 0x6000, RZ ;  /* 0x00006000043f7810 */ /* 0x040fe20007f3e0ff */
[--C-:B------:R-:W-:Y:S01]  /*a300*/  IMAD.X R11, RZ, RZ, R5.reuse, P3 ;  /* 0x000000ffff0b7224 */ /* 0x100fe200018e0605 */
[----:B------:R-:W-:Y:S01]  /*a310*/  IADD3 R67, P0, R4, 0x6020, RZ ;  /* 0x0000602004437810 */ /* 0x000fe20007f1e0ff */
[--C-:B------:R-:W-:Y:S01]  /*a320*/  IMAD.X R13, RZ, RZ, R5.reuse, P2 ;  /* 0x000000ffff0d7224 */ /* 0x100fe200010e0605 */
[----:B------:R-:W-:Y:S02]  /*a330*/  SHF.R.U64 R8, R8, 0x3, RZ ;  /* 0x0000000308087819 */ /* 0x000fe400000012ff */
[----:B------:R-:W-:Y:S01]  /*a340*/  LOP3.LUT R4, R15, R4, RZ, 0x3c, !PT ;  /* 0x000000040f047212 */ /* 0x000fe200078e3cff */
[--C-:B------:R-:W-:Y:S01]  /*a350*/  IMAD.X R15, RZ, RZ, R5.reuse, P1 ;  /* 0x000000ffff0f7224 */ /* 0x100fe200008e0605 */
[----:B------:R-:W-:Y:S01]  /*a360*/  LOP3.LUT R8, R8, R51, RZ, 0x3c, !PT ;  /* 0x0000003308087212 */ /* 0x000fe200078e3cff */
[----:B------:R-:W-:Y:S01]  /*a370*/  IMAD.X R25, RZ, RZ, R5, P0 ;  /* 0x000000ffff197224 */ /* 0x000fe200000e0605 */
[----:B------:R-:W-:-:S02]  /*a380*/  MOV R51, R4 ;  /* 0x0000000400337202 */ /* 0x000fc40000000f00 */
[----:B------:R-:W-:Y:S02]  /*a390*/  LOP3.LUT R10, R55, 0x180, RZ, 0xc0, !PT ;  /* 0x00000180370a7812 */ /* 0x000fe400078ec0ff */
[----:B------:R-:W-:Y:S02]  /*a3a0*/  F2FP.BF16.F32.PACK_AB R4, R85, R6 ;  /* 0x000000065504723e */ /* 0x000fe400000010ff */
[----:B------:R-:W-:Y:S02]  /*a3b0*/  F2FP.BF16.F32.PACK_AB R6, R14, R7 ;  /* 0x000000070e06723e */ /* 0x000fe400000010ff */
[----:B------:R-:W-:Y:S02]  /*a3c0*/  F2FP.BF16.F32.PACK_AB R5, R24, R83 ;  /* 0x000000531805723e */ /* 0x000fe400000010ff */
[----:B------:R-:W-:Y:S02]  /*a3d0*/  LOP3.LUT R14, R59, 0x180, RZ, 0xc0, !PT ;  /* 0x000001803b0e7812 */ /* 0x000fe400078ec0ff */
[----:B------:R-:W-:-:S02]  /*a3e0*/  LOP3.LUT R24, R63, 0x180, RZ, 0xc0, !PT ;  /* 0x000001803f187812 */ /* 0x000fc400078ec0ff */
[----:B------:R-:W-:Y:S02]  /*a3f0*/  SHF.R.U64 R10, R10, 0x3, RZ ;  /* 0x000000030a0a7819 */ /* 0x000fe400000012ff */
[----:B0-----:R-:W-:Y:S02]  /*a400*/  LOP3.LUT R32, R67, 0x180, RZ, 0xc0, !PT ;  /* 0x0000018043207812 */ /* 0x001fe400078ec0ff */
[----:B------:R-:W-:Y:S02]  /*a410*/  SHF.R.U64 R14, R14, 0x3, RZ ;  /* 0x000000030e0e7819 */ /* 0x000fe400000012ff */
[----:B------:R-:W-:Y:S02]  /*a420*/  SHF.R.U64 R24, R24, 0x3, RZ ;  /* 0x0000000318187819 */ /* 0x000fe400000012ff */
[----:B------:R-:W-:Y:S02]  /*a430*/  LOP3.LUT R10, R10, R55, RZ, 0x3c, !PT ;  /* 0x000000370a0a7212 */ /* 0x000fe400078e3cff */
[----:B------:R-:W-:Y:S01]  /*a440*/  SHF.R.U64 R32, R32, 0x3, RZ ;  /* 0x0000000320207819 */ /* 0x000fe200000012ff */
[----:B------:R-:W0:Y:S01]  /*a450*/  LDC.64 R54, c[0x0][0xc00] ;  /* 0x00030000ff367b82 */ /* 0x000e220000000a00 */
[----:B------:R-:W-:-:S02]  /*a460*/  F2FP.BF16.F32.PACK_AB R7, R12, R81 ;  /* 0x000000510c07723e */ /* 0x000fc400000010ff */
[----:B------:R-:W-:Y:S02]  /*a470*/  LOP3.LUT R12, R14, R59, RZ, 0x3c, !PT ;  /* 0x0000003b0e0c7212 */ /* 0x000fe400078e3cff */
[----:B------:R-:W-:Y:S01]  /*a480*/  LOP3.LUT R14, R24, R63, RZ, 0x3c, !PT ;  /* 0x0000003f180e7212 */ /* 0x000fe200078e3cff */
[----:B------:R1:W-:Y:S01]  /*a490*/  STSM.16.M88.4 [R51], R4 ;  /* 0x0000000433007844 */ /* 0x0003e20000000200 */
[----:B------:R-:W-:Y:S02]  /*a4a0*/  LOP3.LUT R24, R32, R67, RZ, 0x3c, !PT ;  /* 0x0000004320187212 */ /* 0x000fe400078e3cff */
[----:B------:R-:W-:Y:S02]  /*a4b0*/  MOV R62, R8 ;  /* 0x00000008003e7202 */ /* 0x000fe40000000f00 */
[----:B------:R-:W-:Y:S02]  /*a4c0*/  MOV R32, R10 ;  /* 0x0000000a00207202 */ /* 0x000fe40000000f00 */
[----:B------:R-:W-:-:S02]  /*a4d0*/  F2FP.BF16.F32.PACK_AB R8, R78, R29 ;  /* 0x0000001d4e08723e */ /* 0x000fc400000010ff */
[----:B------:R-:W-:Y:S02]  /*a4e0*/  F2FP.BF16.F32.PACK_AB R9, R79, R80 ;  /* 0x000000504f09723e */ /* 0x000fe400000010ff */
[----:B------:R-:W-:Y:S02]  /*a4f0*/  F2FP.BF16.F32.PACK_AB R10, R77, R28 ;  /* 0x0000001c4d0a723e */ /* 0x000fe400000010ff */
[----:B------:R-:W-:Y:S01]  /*a500*/  F2FP.BF16.F32.PACK_AB R11, R68, R69 ;  /* 0x00000045440b723e */ /* 0x000fe200000010ff */
[----:B------:R-:W2:Y:S01]  /*a510*/  LDC.64 R28, c[0x0][0xc00] ;  /* 0x00030000ff1c7b82 */ /* 0x000ea20000000a00 */
[----:B------:R-:W-:Y:S02]  /*a520*/  MOV R59, R12 ;  /* 0x0000000c003b7202 */ /* 0x000fe40000000f00 */
[----:B------:R-:W-:Y:S01]  /*a530*/  MOV R58, R14 ;  /* 0x0000000e003a7202 */ /* 0x000fe20000000f00 */
[----:B------:R3:W-:Y:S01]  /*a540*/  STSM.16.M88.4 [R62], R8 ;  /* 0x000000083e007844 */ /* 0x0007e20000000200 */
[----:B------:R-:W-:-:S02]  /*a550*/  F2FP.BF16.F32.PACK_AB R12, R76, R73 ;  /* 0x000000494c0c723e */ /* 0x000fc400000010ff */
[----:B------:R-:W-:Y:S02]  /*a560*/  F2FP.BF16.F32.PACK_AB R13, R60, R65 ;  /* 0x000000413c0d723e */ /* 0x000fe400000010ff */
[----:B------:R-:W-:Y:S02]  /*a570*/  F2FP.BF16.F32.PACK_AB R14, R75, R74 ;  /* 0x0000004a4b0e723e */ /* 0x000fe400000010ff */
[----:B------:R-:W-:Y:S02]  /*a580*/  F2FP.BF16.F32.PACK_AB R15, R56, R61 ;  /* 0x0000003d380f723e */ /* 0x000fe400000010ff */
[----:B-1----:R-:W-:Y:S02]  /*a590*/  MOV R51, R24 ;  /* 0x0000001800337202 */ /* 0x002fe40000000f00 */
[----:B------:R-:W-:Y:S01]  /*a5a0*/  F2FP.BF16.F32.PACK_AB R4, R72, R45 ;  /* 0x0000002d4804723e */ /* 0x000fe200000010ff */
[----:B------:R1:W-:Y:S01]  /*a5b0*/  STSM.16.M88.4 [R32], R12 ;  /* 0x0000000c20007844 */ /* 0x0003e20000000200 */
[----:B------:R-:W-:-:S02]  /*a5c0*/  F2FP.BF16.F32.PACK_AB R5, R47, R50 ;  /* 0x000000322f05723e */ /* 0x000fc400000010ff */
[----:B------:R-:W-:Y:S02]  /*a5d0*/  F2FP.BF16.F32.PACK_AB R6, R53, R44 ;  /* 0x0000002c3506723e */ /* 0x000fe400000010ff */
[----:B------:R-:W-:Y:S02]  /*a5e0*/  F2FP.BF16.F32.PACK_AB R7, R43, R46 ;  /* 0x0000002e2b07723e */ /* 0x000fe400000010ff */
[----:B------:R-:W-:Y:S01]  /*a5f0*/  F2FP.BF16.F32.PACK_AB R25, R26, R39 ;  /* 0x000000271a19723e */ /* 0x000fe200000010ff */
[----:B--2---:R-:W-:Y:S01]  /*a600*/  IMAD.WIDE R28, R18, 0x4, R28 ;  /* 0x00000004121c7825 */ /* 0x004fe200078e021c */
[----:B------:R-:W-:Y:S01]  /*a610*/  F2FP.BF16.F32.PACK_AB R24, R48, R41 ;  /* 0x000000293018723e */ /* 0x000fe200000010ff */
[----:B------:R2:W-:Y:S01]  /*a620*/  STSM.16.M88.4 [R59], R4 ;  /* 0x000000043b007844 */ /* 0x0005e20000000200 */
[----:B------:R-:W-:Y:S01]  /*a630*/  F2FP.BF16.F32.PACK_AB R26, R49, R40 ;  /* 0x00000028311a723e */ /* 0x000fe200000010ff */
[----:B------:R-:W-:Y:S01]  /*a640*/  IMAD.MOV.U32 R40, RZ, RZ, RZ ;  /* 0x000000ffff287224 */ /* 0x000fe200078e00ff */
[----:B---3--:R-:W-:-:S02]  /*a650*/  F2FP.BF16.F32.PACK_AB R8, R52, R37 ;  /* 0x000000253408723e */ /* 0x008fc400000010ff */
[----:B------:R-:W-:Y:S01]  /*a660*/  F2FP.BF16.F32.PACK_AB R9, R31, R38 ;  /* 0x000000261f09723e */ /* 0x000fe200000010ff */
[----:B------:R3:W-:Y:S01]  /*a670*/  STSM.16.M88.4 [R58], R24 ;  /* 0x000000183a007844 */ /* 0x0007e20000000200 */
[----:B------:R-:W-:Y:S01]  /*a680*/  F2FP.BF16.F32.PACK_AB R10, R57, R36 ;  /* 0x00000024390a723e */ /* 0x000fe200000010ff */
[----:B-1----:R-:W1:Y:S01]  /*a690*/  LDC R32, c[0x0][0xbe8] ;  /* 0x0002fa00ff207b82 */ /* 0x002e620000000800 */
[----:B------:R-:W-:Y:S02]  /*a6a0*/  F2FP.BF16.F32.PACK_AB R11, R71, R30 ;  /* 0x0000001e470b723e */ /* 0x000fe400000010ff */
[----:B------:R-:W-:Y:S02]  /*a6b0*/  ISETP.NE.U32.AND P2, PT, RZ, UR4, PT ;  /* 0x00000004ff007c0c */ /* 0x000fe4000bf45070 */
[----:B0-----:R-:W-:Y:S01]  /*a6c0*/  ISETP.NE.U32.AND P0, PT, R54, RZ, PT ;  /* 0x000000ff3600720c */ /* 0x001fe20003f05070 */
[----:B------:R3:W-:Y:S02]  /*a6d0*/  STSM.16.M88.4 [R51], R8 ;  /* 0x0000000833007844 */ /* 0x0007e40000000200 */
[----:B------:R-:W-:Y:S01]  /*a6e0*/  BAR.SYNC.DEFER_BLOCKING 0x1, 0x180 ;  /* 0x0046000000007b1d */ /* 0x000fe20000010000 */
[----:B------:R-:W-:-:S02]  /*a6f0*/  ISETP.NE.AND.EX P2, PT, RZ, UR5, PT, P2 ;  /* 0x00000005ff007c0c */ /* 0x000fc4000bf45320 */
[----:B------:R-:W-:-:S11]  /*a700*/  ISETP.NE.AND.EX P0, PT, R55, RZ, PT, P0 ;  /* 0x000000ff3700720c */ /* 0x000fd60003f05300 */
[C---:B--2---:R-:W-:Y:S01]  /*a710*/  @P2 LEA R4, P3, R18.reuse, UR4, 0x2 ;  /* 0x0000000412042c11 */ /* 0x044fe2000f8610ff */
[----:B------:R-:W-:Y:S02]  /*a720*/  ULDC UR4, c[0x0][0xa88] ;  /* 0x0002a20000047ab9 */ /* 0x000fe40000000800 */
[----:B------:R-:W-:Y:S01]  /*a730*/  IMAD.U32 R7, RZ, RZ, UR4 ;  /* 0x00000004ff077e24 */ /* 0x000fe2000f8e00ff */
[----:B------:R-:W-:Y:S01]  /*a740*/  @P2 LEA.HI.X R5, R18, UR5, R145, 0x2, P3 ;  /* 0x0000000512052c11 */ /* 0x000fe200098f1491 */
[----:B------:R3:W5:Y:S01]  /*a750*/  @P0 LDG.E R40, desc[UR60][R28.64] ;  /* 0x0000003c1c280981 */ /* 0x000762000c1e1900 */
[----:B-1----:R-:W-:Y:S01]  /*a760*/  ISETP.NE.AND P1, PT, R32, 0x1, PT ;  /* 0x000000012000780c */ /* 0x002fe20003f25270 */
[----:B------:R-:W-:Y:S02]  /*a770*/  IMAD R15, R23, 0xc0, R154 ;  /* 0x000000c0170f7824 */ /* 0x000fe400078e029a */
[----:B------:R3:W5:Y:S10]  /*a780*/  @P2 LDG.E R7, desc[UR60][R4.64] ;  /* 0x0000003c04072981 */ /* 0x000774000c1e1900 */
[----:B------:R-:W0:Y:S08]  /*a790*/  @P1 LDC R12, c[0x0][0xbec] ;  /* 0x0002fb00ff0c1b82 */ /* 0x000e300000000800 */
[----:B------:R-:W1:Y:S01]  /*a7a0*/  @P1 LDC R13, c[0x0][0xbf0] ;  /* 0x0002fc00ff0d1b82 */ /* 0x000e620000000800 */
[----:B---3--:R-:W-:Y:S05]  /*a7b0*/  @P2 BRA `(.L_x_10110) ;  /* 0x0000000000102947 */ /* 0x008fea0003800000 */
[----:B------:R-:W-:Y:S05]  /*a7c0*/  @!P0 BRA `(.L_x_10110) ;  /* 0x00000000000c8947 */ /* 0x000fea0003800000 */
[----:B------:R-:W2:Y:S04]  /*a7d0*/  LDG.E R4, desc[UR60][R28.64] ;  /* 0x0000003c1c047981 */ /* 0x000ea8000c1e1900 */
[----:B-----5:R-:W2:Y:S02]  /*a7e0*/  LDG.E R7, desc[UR60][R28.64+0x4] ;  /* 0x0000043c1c077981 */ /* 0x020ea4000c1e1900 */
[----:B--2---:R-:W-:-:S07]  /*a7f0*/  IMAD.IADD R7, R7, 0x1, -R4 ;  /* 0x0000000107077824 */ /* 0x004fce00078e0a04 */
.L_x_10110:
[----:B------:R-:W-:Y:S01]  /*a800*/  SHF.R.S32.HI R46, RZ, 0x1f, R22 ;  /* 0x0000001fff2e7819 */ /* 0x000fe20000011416 */
[----:B0-----:R-:W-:Y:S01]  /*a810*/  @P1 IMAD.HI.U32 R4, R15, R12, RZ ;  /* 0x0000000c0f041227 */ /* 0x001fe200078e00ff */
[----:B------:R-:W-:Y:S01]  /*a820*/  ULDC.64 UR4, c[0x0][0xb90] ;  /* 0x0002e40000047ab9 */ /* 0x000fe20000000a00 */
[----:B-----5:R-:W-:Y:S01]  /*a830*/  SHF.R.S32.HI R41, RZ, 0x1f, R40 ;  /* 0x0000001fff297819 */ /* 0x020fe20000011428 */
[----:B------:R-:W0:Y:S01]  /*a840*/  @P1 LDC R51, c[0x0][0xbec] ;  /* 0x0002fb00ff331b82 */ /* 0x000e220000000800 */
[----:B------:R-:W-:Y:S01]  /*a850*/  IMAD R5, R46, UR4, RZ ;  /* 0x000000042e057c24 */ /* 0x000fe2000f8e02ff */
[----:B------:R-:W-:Y:S01]  /*a860*/  SEL R145, R145, RZ, !P0 ;  /* 0x000000ff91917207 */ /* 0x000fe20004000000 */
[----:B------:R-:W-:Y:S01]  /*a870*/  IMAD.MOV.U32 R9, RZ, RZ, R15 ;  /* 0x000000ffff097224 */ /* 0x000fe200078e000f */
[----:B-1----:R-:W-:Y:S01]  /*a880*/  @P1 SHF.R.U32.HI R9, RZ, R13, R4 ;  /* 0x0000000dff091219 */ /* 0x002fe20000011604 */
[----:B------:R-:W-:Y:S01]  /*a890*/  IMAD R11, R148, 0x20, R19 ;  /* 0x00000020940b7824 */ /* 0x000fe200078e0213 */
[----:B------:R-:W-:Y:S01]  /*a8a0*/  SEL R47, R18, RZ, !P0 ;  /* 0x000000ff122f7207 */ /* 0x000fe20004000000 */
[C---:B------:R-:W-:Y:S01]  /*a8b0*/  IMAD R13, R22.reuse, UR5, R5 ;  /* 0x00000005160d7c24 */ /* 0x040fe2000f8e0205 */
[----:B------:R-:W-:Y:S01]  /*a8c0*/  ULDC.64 UR6, c[0x0][0xa80] ;  /* 0x0002a00000067ab9 */ /* 0x000fe20000000a00 */
[----:B------:R-:W-:Y:S01]  /*a8d0*/  IMAD.WIDE.U32 R4, R22, UR4, R40 ;  /* 0x0000000416047c25 */ /* 0x000fe2000f8e0028 */
[----:B------:R-:W-:-:S03]  /*a8e0*/  ULDC.64 UR4, c[0x0][0xb98] ;  /* 0x0002e60000047ab9 */ /* 0x000fc60000000a00 */
[----:B------:R-:W-:-:S04]  /*a8f0*/  IMAD.WIDE R20, R11, 0x2, R20 ;  /* 0x000000020b147825 */ /* 0x000fc800078e0214 */
[----:B------:R-:W-:Y:S01]  /*a900*/  IMAD.MOV R11, RZ, RZ, -R9 ;  /* 0x000000ffff0b7224 */ /* 0x000fe200078e0a09 */
[----:B------:R-:W-:Y:S01]  /*a910*/  IADD3 R25, P5, R20, 0x4800, RZ ;  /* 0x0000480014197810 */ /* 0x000fe20007fbe0ff */
[----:B------:R-:W-:Y:S01]  /*a920*/  IMAD.IADD R5, R5, 0x1, R13 ;  /* 0x0000000105057824 */ /* 0x000fe200078e020d */
[----:B------:R-:W-:Y:S01]  /*a930*/  SHF.R.S32.HI R13, RZ, 0x1f, R9 ;  /* 0x0000001fff0d7819 */ /* 0x000fe20000011409 */
[----:B------:R-:W-:Y:S01]  /*a940*/  IMAD R11, R32, R11, R15 ;  /* 0x0000000b200b7224 */ /* 0x000fe200078e020f */
[C---:B------:R-:W-:Y:S01]  /*a950*/  IADD3 R15, P2, R20.reuse, 0x1800, RZ ;  /* 0x00001800140f7810 */ /* 0x040fe20007f5e0ff */
[----:B------:R-:W-:Y:S01]  /*a960*/  IMAD R6, R145, UR4, RZ ;  /* 0x0000000491067c24 */ /* 0x000fe2000f8e02ff */
[----:B------:R-:W-:Y:S01]  /*a970*/  IADD3 R29, P4, R20, 0x6000, RZ ;  /* 0x00006000141d7810 */ /* 0x000fe20007f9e0ff */
[----:B------:R-:W-:Y:S01]  /*a980*/  IMAD.WIDE.U32 R4, R47, UR4, R4 ;  /* 0x000000042f047c25 */ /* 0x000fe2000f8e0004 */
[----:B------:R-:W-:Y:S02]  /*a990*/  LOP3.LUT R24, R25, 0x180, RZ, 0xc0, !PT ;  /* 0x0000018019187812 */ /* 0x000fe400078ec0ff */
[----:B------:R-:W-:Y:S01]  /*a9a0*/  LOP3.LUT R28, R29, 0x180, RZ, 0xc0, !PT ;  /* 0x000001801d1c7812 */ /* 0x000fe200078ec0ff */
[----:B------:R-:W-:Y:S01]  /*a9b0*/  IMAD R10, R47, UR5, R6 ;  /* 0x000000052f0a7c24 */ /* 0x000fe2000f8e0206 */
[----:B------:R-:W-:Y:S01]  /*a9c0*/  SHF.R.S32.HI R6, RZ, 0x1f, R11 ;  /* 0x0000001fff067819 */ /* 0x000fe2000001140b */
[----:B------:R-:W-:Y:S01]  /*a9d0*/  ULDC.64 UR4, c[0x0][0xb88] ;  /* 0x0002e20000047ab9 */ /* 0x000fe20000000a00 */
[----:B------:R-:W-:Y:S01]  /*a9e0*/  IADD3 R4, P0, R9, R4, RZ ;  /* 0x0000000409047210 */ /* 0x000fe20007f1e0ff */
[----:B------:R-:W-:Y:S01]  /*a9f0*/  IMAD R14, R23, 0xc0, R152 ;  /* 0x000000c0170e7824 */ /* 0x000fe200078e0298 */
[----:B------:R-:W-:Y:S01]  /*aa00*/  SHF.R.U64 R24, R24, 0x3, RZ ;  /* 0x0000000318187819 */ /* 0x000fe200000012ff */
[----:B------:R-:W-:Y:S01]  /*aa10*/  IMAD R6, R6, UR4, RZ ;  /* 0x0000000406067c24 */ /* 0x000fe2000f8e02ff */
[----:B------:R-:W-:Y:S01]  /*aa20*/  IADD3.X R5, R13, R5, R10, P0, !PT ;  /* 0x000000050d057210 */ /* 0x000fe200007fe40a */
[----:B------:R-:W-:Y:S01]  /*aa30*/  IMAD R49, R7, R32, RZ ;  /* 0x0000002007317224 */ /* 0x000fe200078e02ff */
[C---:B------:R-:W-:Y:S01]  /*aa40*/  IADD3 R13, P6, R20.reuse, 0x3000, RZ ;  /* 0x00003000140d7810 */ /* 0x040fe20007fde0ff */
[C---:B------:R-:W-:Y:S01]  /*aa50*/  IMAD R9, R11.reuse, UR5, R6 ;  /* 0x000000050b097c24 */ /* 0x040fe2000f8e0206 */
[----:B------:R-:W-:Y:S01]  /*aa60*/  LOP3.LUT R7, R20, 0x180, RZ, 0xc0, !PT ;  /* 0x0000018014077812 */ /* 0x000fe200078ec0ff */
[----:B------:R-:W-:Y:S01]  /*aa70*/  IMAD.WIDE.U32 R4, R11, UR4, R4 ;  /* 0x000000040b047c25 */ /* 0x000fe2000f8e0004 */
[----:B------:R-:W-:Y:S01]  /*aa80*/  ULDC.64 UR4, c[0x0][0xb50] ;  /* 0x0002d40000047ab9 */ /* 0x000fe20000000a00 */
[----:B------:R-:W-:-:S02]  /*aa90*/  LOP3.LUT R12, R13, 0x180, RZ, 0xc0, !PT ;  /* 0x000001800d0c7812 */ /* 0x000fc400078ec0ff */
[----:B------:R-:W-:Y:S01]  /*aaa0*/  IMAD.IADD R5, R5, 0x1, R9 ;  /* 0x0000000105057824 */ /* 0x000fe200078e0209 */
[C---:B------:R-:W-:Y:S01]  /*aab0*/  LEA R6, P0, R4.reuse, UR4, 0x2 ;  /* 0x0000000404067c11 */ /* 0x040fe2000f8010ff */
[----:B------:R-:W-:Y:S01]  /*aac0*/  IMAD.X R9, RZ, RZ, R21, P2 ;  /* 0x000000ffff097224 */ /* 0x000fe200010e0615 */
[----:B------:R-:W-:Y:S02]  /*aad0*/  SHF.R.U64 R7, R7, 0x3, RZ ;  /* 0x0000000307077819 */ /* 0x000fe400000012ff */
[----:B------:R-:W-:Y:S01]  /*aae0*/  LEA.HI.X R10, R4, UR5, R5, 0x2, P0 ;  /* 0x00000005040a7c11 */ /* 0x000fe200080f1405 */
[----:B------:R-:W-:Y:S01]  /*aaf0*/  SHFL.IDX PT, R42, R6, RZ, 0x1c1f ;  /* 0x001c1fff062a7589 */ /* 0x000fe200000e0000 */
[----:B------:R-:W-:Y:S01]  /*ab00*/  LOP3.LUT P0, RZ, R150, 0x3, RZ, 0xc0, !PT ;  /* 0x0000000396ff7812 */ /* 0x000fe2000780c0ff */
[----:B------:R-:W-:Y:S01]  /*ab10*/  VIADD R4, R14, 0x8 ;  /* 0x000000080e047836 */ /* 0x000fe20000000000 */
[----:B------:R-:W-:Y:S01]  /*ab20*/  IADD3 R5, P3, R20, 0x7800, RZ ;  /* 0x0000780014057810 */ /* 0x000fe20007f7e0ff */
[----:B------:R-:W1:Y:S01]  /*ab30*/  SHFL.IDX PT, R43, R10, RZ, 0x1c1f ;  /* 0x001c1fff0a2b7589 */ /* 0x000e6200000e0000 */
[-C--:B------:R-:W-:Y:S01]  /*ab40*/  ISETP.GE.OR P2, PT, R14, R49.reuse, P0 ;  /* 0x000000310e00720c */ /* 0x080fe20000746670 */
[----:B------:R-:W-:Y:S01]  /*ab50*/  ULDC.64 UR4, c[0x0][0xaa0] ;  /* 0x0002a80000047ab9 */ /* 0x000fe20000000a00 */
[----:B------:R-:W-:Y:S01]  /*ab60*/  ISETP.GE.OR P0, PT, R4, R49, P0 ;  /* 0x000000310400720c */ /* 0x000fe20000706670 */
[----:B------:R-:W-:Y:S01]  /*ab70*/  SHFL.IDX PT, R44, R6, 0x1, 0x1c1f ;  /* 0x003c1f00062c7f89 */ /* 0x000fe200000e0000 */
[----:B------:R-:W-:-:S02]  /*ab80*/  LOP3.LUT R4, R5, 0x180, RZ, 0xc0, !PT ;  /* 0x0000018005047812 */ /* 0x000fc400078ec0ff */
[----:B------:R-:W-:Y:S01]  /*ab90*/  SHF.R.U64 R12, R12, 0x3, RZ ;  /* 0x000000030c0c7819 */ /* 0x000fe200000012ff */
[----:B------:R-:W2:Y:S01]  /*aba0*/  SHFL.IDX PT, R45, R10, 0x1, 0x1c1f ;  /* 0x003c1f000a2d7f89 */ /* 0x000ea200000e0000 */
[----:B------:R-:W-:Y:S01]  /*abb0*/  IMAD R41, R41, UR4, RZ ;  /* 0x0000000429297c24 */ /* 0x000fe2000f8e02ff */
[----:B------:R-:W-:Y:S01]  /*abc0*/  SHF.R.U64 R4, R4, 0x3, RZ ;  /* 0x0000000304047819 */ /* 0x000fe200000012ff */
[--C-:B------:R-:W-:Y:S01]  /*abd0*/  IMAD.X R37, RZ, RZ, R21.reuse, P3 ;  /* 0x000000ffff257224 */ /* 0x100fe200018e0615 */
[----:B------:R-:W-:Y:S02]  /*abe0*/  SHF.R.U64 R28, R28, 0x3, RZ ;  /* 0x000000031c1c7819 */ /* 0x000fe400000012ff */
[----:B------:R-:W-:Y:S02]  /*abf0*/  LOP3.LUT R20, R7, R20, RZ, 0x3c, !PT ;  /* 0x0000001407147212 */ /* 0x000fe400078e3cff */
[----:B------:R-:W-:Y:S01]  /*ac00*/  LOP3.LUT R12, R12, R13, RZ, 0x3c, !PT ;  /* 0x0000000d0c0c7212 */ /* 0x000fe200078e3cff */
[--C-:B------:R-:W-:Y:S01]  /*ac10*/  IMAD.X R13, RZ, RZ, R21.reuse, P6 ;  /* 0x000000ffff0d7224 */ /* 0x100fe200030e0615 */
[----:B------:R-:W-:Y:S01]  /*ac20*/  LOP3.LUT R24, R24, R25, RZ, 0x3c, !PT ;  /* 0x0000001918187212 */ /* 0x000fe200078e3cff */
[----:B------:R-:W-:Y:S01]  /*ac30*/  IMAD.X R25, RZ, RZ, R21, P5 ;  /* 0x000000ffff197224 */ /* 0x000fe200028e0615 */
[----:B------:R-:W-:-:S02]  /*ac40*/  LOP3.LUT R28, R28, R29, RZ, 0x3c, !PT ;  /* 0x0000001d1c1c7212 */ /* 0x000fc400078e3cff */
[----:B------:R-:W-:Y:S01]  /*ac50*/  LOP3.LUT R36, R4, R5, RZ, 0x3c, !PT ;  /* 0x0000000504247212 */ /* 0x000fe200078e3cff */
[----:B-1----:R1:W-:Y:S01]  /*ac60*/  @!P2 ST.E desc[UR60][R42.64], R3 ;  /* 0x000000032a00a985 */ /* 0x0023e2000c10193c */
[----:B------:R-:W-:Y:S02]  /*ac70*/  IADD3.X R29, RZ, R21, RZ, P4, !PT ;  /* 0x00000015ff1d7210 */ /* 0x000fe400027fe4ff */
[----:B------:R-:W-:-:S04]  /*ac80*/  LOP3.LUT R8, R15, 0x180, RZ, 0xc0, !PT ;  /* 0x000001800f087812 */ /* 0x000fc800078ec0ff */
[----:B------:R-:W-:Y:S01]  /*ac90*/  SHF.R.U64 R8, R8, 0x3, RZ ;  /* 0x0000000308087819 */ /* 0x000fe200000012ff */
[----:B--2---:R2:W-:Y:S03]  /*aca0*/  @!P0 ST.E desc[UR60][R44.64], R0 ;  /* 0x000000002c008985 */ /* 0x0045e6000c10193c */
[----:B------:R-:W-:Y:S01]  /*acb0*/  LOP3.LUT R8, R8, R15, RZ, 0x3c, !PT ;  /* 0x0000000f08087212 */ /* 0x000fe200078e3cff */
[----:B-1----:R-:W1:Y:S01]  /*acc0*/  @P1 LDC R43, c[0x0][0xbf0] ;  /* 0x0002fc00ff2b1b82 */ /* 0x002e620000000800 */
[C---:B------:R-:W-:Y:S01]  /*acd0*/  IMAD R3, R40.reuse, UR5, R41 ;  /* 0x0000000528037c24 */ /* 0x040fe2000f8e0229 */
[----:B------:R3:W5:Y:S01]  /*ace0*/  LD.E.128 R4, desc[UR60][R20.64] ;  /* 0x0000003c14047980 */ /* 0x000762000c101d00 */
[----:B------:R-:W-:Y:S01]  /*acf0*/  IMAD.WIDE.U32 R40, R40, UR4, RZ ;  /* 0x0000000428287c25 */ /* 0x000fe2000f8e00ff */
[----:B------:R-:W-:Y:S02]  /*ad00*/  ULDC.64 UR4, c[0x0][0xae8] ;  /* 0x0002ba0000047ab9 */ /* 0x000fe40000000a00 */
[----:B------:R-:W5:Y:S01]  /*ad10*/  LD.E.128 R8, desc[UR60][R8.64] ;  /* 0x0000003c08087980 */ /* 0x000f62000c101d00 */
[----:B--2---:R-:W-:-:S03]  /*ad20*/  IMAD R0, R147, 0x60, R148 ;  /* 0x0000006093007824 */ /* 0x004fc600078e0294 */
[----:B------:R-:W5:Y:S01]  /*ad30*/  LD.E.128 R12, desc[UR60][R12.64] ;  /* 0x0000003c0c0c7980 */ /* 0x000f62000c101d00 */
[----:B---3--:R-:W-:Y:S02]  /*ad40*/  IMAD.IADD R21, R41, 0x1, R3 ;  /* 0x0000000129157824 */ /* 0x008fe400078e0203 */
[----:B------:R-:W-:Y:S01]  /*ad50*/  IMAD R3, R46, UR4, RZ ;  /* 0x000000042e037c24 */ /* 0x000fe2000f8e02ff */
[----:B------:R-:W5:Y:S01]  /*ad60*/  LD.E.128 R24, desc[UR60][R24.64] ;  /* 0x0000003c18187980 */ /* 0x000f62000c101d00 */
[----:B------:R-:W-:Y:S02]  /*ad70*/  IMAD.MOV.U32 R20, RZ, RZ, R40 ;  /* 0x000000ffff147224 */ /* 0x000fe400078e0028 */
[C---:B------:R-:W-:Y:S01]  /*ad80*/  IMAD R3, R22.reuse, UR5, R3 ;  /* 0x0000000516037c24 */ /* 0x040fe2000f8e0203 */
[----:B------:R-:W5:Y:S01]  /*ad90*/  LD.E.128 R28, desc[UR60][R28.64] ;  /* 0x0000003c1c1c7980 */ /* 0x000f62000c101d00 */
[----:B------:R-:W-:Y:S01]  /*ada0*/  IMAD.WIDE.U32 R20, R22, UR4, R20 ;  /* 0x0000000416147c25 */ /* 0x000fe2000f8e0014 */
[----:B------:R-:W-:-:S02]  /*adb0*/  ULDC.64 UR4, c[0x0][0xaf0] ;  /* 0x0002bc0000047ab9 */ /* 0x000fc40000000a00 */
[----:B------:R-:W5:Y:S01]  /*adc0*/  LD.E.128 R36, desc[UR60][R36.64] ;  /* 0x0000003c24247980 */ /* 0x000f62000c101d00 */
[----:B------:R-:W-:Y:S01]  /*add0*/  IMAD R22, R23, 0xc0, R0 ;  /* 0x000000c017167824 */ /* 0x000fe200078e0200 */
[----:B------:R-:W-:Y:S01]  /*ade0*/  BSSY B1, `(.L_x_10111) ;  /* 0x0000033000017945 */ /* 0x000fe20003800000 */
[----:B------:R-:W-:Y:S01]  /*adf0*/  IMAD.IADD R21, R21, 0x1, R3 ;  /* 0x0000000115157824 */ /* 0x000fe200078e0203 */
[----:B------:R-:W-:Y:S01]  /*ae00*/  @!PT LDS RZ, [RZ] ;  /* 0x00000000fffff984 */ /* 0x000fe20000000800 */
[----:B------:R-:W-:Y:S01]  /*ae10*/  @!PT LDS RZ, [RZ] ;  /* 0x00000000fffff984 */ /* 0x000fe20000000800 */
[----:B------:R-:W-:Y:S01]  /*ae20*/  @!PT LDS RZ, [RZ] ;  /* 0x00000000fffff984 */ /* 0x000fe20000000800 */
[----:B------:R-:W-:Y:S01]  /*ae30*/  @!PT LDS RZ, [RZ] ;  /* 0x00000000fffff984 */ /* 0x000fe20000000800 */
[----:B------:R2:W-:Y:S06]  /*ae40*/  MEMBAR.ALL.CTA ;  /* 0x0000000000007992 */ /* 0x0005ec0000008000 */
[----:B--2---:R-:W2:Y:S01]  /*ae50*/  FENCE.VIEW.ASYNC.S ;  /* 0x00000000000073c6 */ /* 0x004ea20000000000 */
[----:B0-----:R-:W-:-:S04]  /*ae60*/  @P1 IMAD.HI.U32 R0, R22, R51, RZ ;  /* 0x0000003316001227 */ /* 0x001fc800078e00ff */
[----:B------:R-:W-:Y:S01]  /*ae70*/  IMAD.MOV.U32 R3, RZ, RZ, R22 ;  /* 0x000000ffff037224 */ /* 0x000fe200078e0016 */
[----:B-1----:R-:W-:Y:S01]  /*ae80*/  @P1 SHF.R.U32.HI R3, RZ, R43, R0 ;  /* 0x0000002bff031219 */ /* 0x002fe20000011600 */
[----:B------:R-:W-:Y:S02]  /*ae90*/  IMAD R18, R145, UR4, RZ ;  /* 0x0000000491127c24 */ /* 0x000fe4000f8e02ff */
        /* <DEDUP_REMOVED lines=13> */
[----:B------:R-:W-:Y:S02]  /*af70*/  IMAD R0, R0, UR4, RZ ;  /* 0x0000000400007c24 */ /* 0x000fe4000f8e02ff */
[----:B------:R-:W-:Y:S01]  /*af80*/  IMAD.WIDE.U32 R20, R41, UR4, R20 ;  /* 0x0000000429147c25 */ /* 0x000fe2000f8e0014 */
[----:B------:R-:W-:-:S03]  /*af90*/  UIADD3 UR4, UR36, 0x31c20, URZ ;  /* 0x00031c2024047890 */ /* 0x000fc6000fffe03f */
[----:B------:R-:W-:Y:S01]  /*afa0*/  IMAD R3, R41, UR5, R0 ;  /* 0x0000000529037c24 */ /* 0x000fe2000f8e0200 */
[----:B------:R-:W-:Y:S01]  /*afb0*/  LEA R18, P1, R20, UR6, 0x1 ;  /* 0x0000000614127c11 */ /* 0x000fe2000f8208ff */
[----:B------:R-:W-:Y:S01]  /*afc0*/  IMAD R0, R23, 0xc0, R148 ;  /* 0x000000c017007824 */ /* 0x000fe200078e0294 */
[----:B------:R-:W-:Y:S01]  /*afd0*/  UPRMT UR4, URZ, 0x654, UR4 ;  /* 0x000006543f047896 */ /* 0x000fe20008000004 */
[----:B------:R-:W-:Y:S02]  /*afe0*/  IMAD.IADD R3, R21, 0x1, R3 ;  /* 0x0000000115037824 */ /* 0x000fe400078e0203 */
[----:B--2---:R0:W1:Y:S01]  /*aff0*/  SHFL.IDX PT, R22, R18, RZ, 0x1c1f ;  /* 0x001c1fff12167589 */ /* 0x00406200000e0000 */
[----:B------:R-:W-:Y:S02]  /*b000*/  ISETP.GE.AND P0, PT, R0, R49, PT ;  /* 0x000000310000720c */ /* 0x000fe40003f06270 */
[----:B------:R-:W-:-:S03]  /*b010*/  LEA.HI.X R3, R20, UR7, R3, 0x1, P1 ;  /* 0x0000000714037c11 */ /* 0x000fc600088f0c03 */
[----:B------:R-:W-:Y:S02]  /*b020*/  SYNCS.ARRIVE.TRANS64.RED.A1T0 RZ, [UR4], RZ ;  /* 0x000000ffffff79a7 */ /* 0x000fe40008100404 */
[----:B------:R0:W2:Y:S06]  /*b030*/  SHFL.IDX PT, R23, R3, RZ, 0x1c1f ;  /* 0x001c1fff03177589 */ /* 0x0000ac00000e0000 */
[----:B------:R-:W-:Y:S05]  /*b040*/  @P0 BRA `(.L_x_10112) ;  /* 0x0000000000300947 */ /* 0x000fea0003800000 */
[----:B------:R-:W-:Y:S02]  /*b050*/  ULDC UR4, c[0x0][0xac8] ;  /* 0x0002b20000047ab9 */ /* 0x000fe40000000800 */
[----:B------:R-:W-:Y:S02]  /*b060*/  ISETP.GE.AND P1, PT, R144, UR4, PT ;  /* 0x0000000490007c0c */ /* 0x000fe4000bf26270 */
[----:B------:R-:W-:Y:S02]  /*b070*/  ISETP.GE.AND P2, PT, R146, UR4, PT ;  /* 0x0000000492007c0c */ /* 0x000fe4000bf46270 */
[----:B------:R-:W-:-:S09]  /*b080*/  ISETP.GE.AND P0, PT, R19, UR4, PT ;  /* 0x0000000413007c0c */ /* 0x000fd2000bf06270 */
[-C--:B-1----:R-:W-:Y:S02]  /*b090*/  @!P1 LEA R40, P3, R144, R22.reuse, 0x1 ;  /* 0x0000001690289211 */ /* 0x082fe400078608ff */
[----:B------:R-:W-:Y:S02]  /*b0a0*/  @!P2 LEA R42, P4, R146, R22, 0x1 ;  /* 0x00000016922aa211 */ /* 0x000fe400078808ff */
[----:B--2---:R-:W-:Y:S01]  /*b0b0*/  @!P0 IMAD.WIDE R20, R19, 0x2, R22 ;  /* 0x0000000213148825 */ /* 0x004fe200078e0216 */
[-C--:B------:R-:W-:Y:S02]  /*b0c0*/  @!P1 LEA.HI.X R41, R144, R23.reuse, R157, 0x1, P3 ;  /* 0x0000001790299211 */ /* 0x080fe400018f0c9d */
[----:B------:R-:W-:Y:S02]  /*b0d0*/  @!P2 LEA.HI.X R43, R146, R23, R156, 0x1, P4 ;  /* 0x00000017922ba211 */ /* 0x000fe400020f0c9c */
[----:B-----5:R3:W-:Y:S04]  /*b0e0*/  @!P0 ST.E.128 desc[UR60][R20.64], R4 ;  /* 0x0000000414008985 */ /* 0x0207e8000c101d3c */
[----:B------:R3:W-:Y:S04]  /*b0f0*/  @!P1 ST.E.128 desc[UR60][R40.64], R12 ;  /* 0x0000000c28009985 */ /* 0x0007e8000c101d3c */
[----:B------:R3:W-:Y:S02]  /*b100*/  @!P2 ST.E.128 desc[UR60][R42.64], R28 ;  /* 0x0000001c2a00a985 */ /* 0x0007e4000c101d3c */
.L_x_10112:
[----:B------:R-:W-:Y:S05]  /*b110*/  BSYNC B1 ;  /* 0x0000000000017941 */ /* 0x000fea0003800000 */
.L_x_10111:
[----:B------:R-:W-:Y:S01]  /*b120*/  VIADD R0, R0, 0x60 ;  /* 0x0000006000007836 */ /* 0x000fe20000000000 */
[----:B---3-5:R3:W4:Y:S04]  /*b130*/  SHFL.IDX PT, R7, R3, 0x1, 0x1c1f ;  /* 0x003c1f0003077f89 */ /* 0x02872800000e0000 */
[----:B------:R-:W-:Y:S01]  /*b140*/  ISETP.GE.AND P0, PT, R0, R49, PT ;  /* 0x000000310000720c */ /* 0x000fe20003f06270 */
[----:B------:R3:W0:-:S12]  /*b150*/  SHFL.IDX PT, R6, R18, 0x1, 0x1c1f ;  /* 0x003c1f0012067f89 */ /* 0x00061800000e0000 */
[----:B---3--:R-:W-:Y:S05]  /*b160*/  @P0 BRA `(.L_x_10113) ;  /* 0x0000000800900947 */ /* 0x008fea0003800000 */
[----:B------:R-:W-:Y:S02]  /*b170*/  ULDC UR4, c[0x0][0xac8] ;  /* 0x0002b20000047ab9 */ /* 0x000fe40000000800 */
[----:B------:R-:W-:Y:S02]  /*b180*/  ISETP.GE.AND P2, PT, R144, UR4, PT ;  /* 0x0000000490007c0c */ /* 0x000fe4000bf46270 */
[----:B------:R-:W-:-:S11]  /*b190*/  ISETP.GE.AND P1, PT, R19, UR4, PT ;  /* 0x0000000413007c0c */ /* 0x000fd6000bf26270 */
[C---:B0-----:R-:W-:Y:S02]  /*b1a0*/  @!P2 LEA R12, P0, R144.reuse, R6, 0x1 ;  /* 0x00000006900ca211 */ /* 0x041fe400078008ff */
[----:B----4-:R-:W-:Y:S02]  /*b1b0*/  @!P1 IMAD.WIDE R4, R19, 0x2, R6 ;  /* 0x0000000213049825 */ /* 0x010fe400078e0206 */
[----:B------:R-:W-:Y:S02]  /*b1c0*/  @!P2 LEA.HI.X R13, R144, R7, R157, 0x1, P0 ;  /* 0x00000007900da211 */ /* 0x000fe400000f0c9d */
[----:B------:R-:W-:Y:S01]  /*b1d0*/  ISETP.GE.AND P0, PT, R146, UR4, PT ;  /* 0x0000000492007c0c */ /* 0x000fe2000bf06270 */
[----:B------:R0:W-:Y:S04]  /*b1e0*/  @!P1 ST.E.128 desc[UR60][R4.64], R8 ;  /* 0x0000000804009985 */ /* 0x0001e8000c101d3c */
[----:B------:R0:W-:Y:S08]  /*b1f0*/  @!P2 ST.E.128 desc[UR60][R12.64], R24 ;  /* 0x000000180c00a985 */ /* 0x0001f0000c101d3c */
[----:B------:R-:W-:Y:S05]  /*b200*/  @P0 BRA `(.L_x_10113) ;  /* 0x0000000800680947 */ /* 0x000fea0003800000 */
[----:B0-----:R-:W-:-:S04]  /*b210*/  LEA R4, P0, R146, R6, 0x1 ;  /* 0x0000000692047211 */ /* 0x001fc800078008ff */
[----:B------:R-:W-:-:S05]  /*b220*/  LEA.HI.X R5, R146, R7, R156, 0x1, P0 ;  /* 0x0000000792057211 */ /* 0x000fca00000f0c9c */
[----:B------:R0:W-:Y:S01]  /*b230*/  ST.E.128 desc[UR60][R4.64], R36 ;  /* 0x0000002404007985 */ /* 0x0001e2000c101d3c */
[----:B------:R-:W-:Y:S05]  /*b240*/  BRA `(.L_x_10113) ;  /* 0x0000000800587947 */ /* 0x000fea0003800000 */
.L_x_10109:
[----:B------:R-:W1:Y:S01]  /*b250*/  LDC.64 R6, c[0x0][0xc00] ;  /* 0x00030000ff067b82 */ /* 0x000e620000000a00 */
[C---:B------:R-:W-:Y:S01]  /*b260*/  IMAD.SHL.U32 R5, R18.reuse, 0x4, RZ ;  /* 0x0000000412057824 */ /* 0x040fe200078e00ff */
[----:B------:R-:W-:Y:S01]  /*b270*/  SHF.L.U64.HI R0, R18, 0x2, R145 ;  /* 0x0000000212007819 */ /* 0x000fe20000010291 */
[----:B------:R-:W-:Y:S01]  /*b280*/  ULDC.64 UR4, c[0x0][0xc08] ;  /* 0x0003020000047ab9 */ /* 0x000fe20000000a00 */
[----:B------:R-:W-:-:S04]  /*b290*/  IMAD.MOV.U32 R3, RZ, RZ, RZ ;  /* 0x000000ffff037224 */ /* 0x000fc800078e00ff */
[----:B------:R-:W2:Y:S01]  /*b2a0*/  LDC R25, c[0x0][0xbe8] ;  /* 0x0002fa00ff197b82 */ /* 0x000ea20000000800 */
[----:B-1----:R-:W-:Y:S02]  /*b2b0*/  ISETP.NE.U32.AND P0, PT, R6, RZ, PT ;  /* 0x000000ff0600720c */ /* 0x002fe40003f05070 */
[----:B------:R-:W-:Y:S02]  /*b2c0*/  IADD3 R6, P1, R5, R6, RZ ;  /* 0x0000000605067210 */ /* 0x000fe40007f3e0ff */
[----:B------:R-:W-:-:S03]  /*b2d0*/  ISETP.NE.AND.EX P0, PT, R7, RZ, PT, P0 ;  /* 0x000000ff0700720c */ /* 0x000fc60003f05300 */
[----:B------:R-:W-:Y:S01]  /*b2e0*/  IMAD.X R7, R0, 0x1, R7, P1 ;  /* 0x0000000100077824 */ /* 0x000fe200008e0607 */
[----:B------:R-:W-:-:S04]  /*b2f0*/  ISETP.NE.U32.AND P1, PT, RZ, UR4, PT ;  /* 0x00000004ff007c0c */ /* 0x000fc8000bf25070 */
[----:B------:R-:W-:-:S05]  /*b300*/  ISETP.NE.AND.EX P1, PT, RZ, UR5, PT, P1 ;  /* 0x00000005ff007c0c */ /* 0x000fca000bf25310 */
[----:B------:R1:W5:Y:S01]  /*b310*/  @P0 LDG.E R3, desc[UR60][R6.64] ;  /* 0x0000003c06030981 */ /* 0x000362000c1e1900 */
[----:B------:R-:W3:Y:S07]  /*b320*/  S2R R8, SR_TID.X ;  /* 0x0000000000087919 */ /* 0x000eee0000002100 */
[----:B------:R-:W-:Y:S01]  /*b330*/  @P1 IADD3 R4, P2, R5, UR4, RZ ;  /* 0x0000000405041c10 */ /* 0x000fe2000ff5e0ff */
[----:B------:R-:W-:-:S03]  /*b340*/  ULDC UR4, c[0x0][0xa88] ;  /* 0x0002a20000047ab9 */ /* 0x000fc60000000800 */
[----:B------:R-:W-:Y:S01]  /*b350*/  @P1 IADD3.X R5, R0, UR5, RZ, P2, !PT ;  /* 0x0000000500051c10 */ /* 0x000fe200097fe4ff */
[----:B------:R-:W-:-:S06]  /*b360*/  IMAD.U32 R0, RZ, RZ, UR4 ;  /* 0x00000004ff007e24 */ /* 0x000fcc000f8e00ff */
[----:B------:R1:W5:Y:S01]  /*b370*/  @P1 LDG.E R0, desc[UR60][R4.64] ;  /* 0x0000003c04001981 */ /* 0x000362000c1e1900 */
[----:B--2---:R-:W-:-:S13]  /*b380*/  ISETP.NE.AND P2, PT, R25, 0x1, PT ;  /* 0x000000011900780c */ /* 0x004fda0003f45270 */
[----:B------:R-:W2:Y:S01]  /*b390*/  @P2 LDC R14, c[0x0][0xbec] ;  /* 0x0002fb00ff0e2b82 */ /* 0x000ea20000000800 */
[----:B---3--:R-:W-:-:S05]  /*b3a0*/  VIADD R8, R8, 0xffffff80 ;  /* 0xffffff8008087836 */ /* 0x008fca0000000000 */
[----:B------:R-:W-:Y:S01]  /*b3b0*/  ISETP.GE.AND P3, PT, R8, 0xc0, PT ;  /* 0x000000c00800780c */ /* 0x000fe20003f66270 */
[----:B-1----:R-:W-:-:S12]  /*b3c0*/  @P1 BRA `(.L_x_10114) ;  /* 0x0000000000101947 */ /* 0x002fd80003800000 */
[----:B------:R-:W-:Y:S05]  /*b3d0*/  @!P0 BRA `(.L_x_10114) ;  /* 0x00000000000c8947 */ /* 0x000fea0003800000 */
[----:B------:R-:W3:Y:S04]  /*b3e0*/  LDG.E R5, desc[UR60][R6.64] ;  /* 0x0000003c06057981 */ /* 0x000ee8000c1e1900 */
[----:B-----5:R-:W3:Y:S02]  /*b3f0*/  LDG.E R0, desc[UR60][R6.64+0x4] ;  /* 0x0000043c06007981 */ /* 0x020ee4000c1e1900 */
[----:B---3--:R-:W-:-:S07]  /*b400*/  IMAD.IADD R0, R0, 0x1, -R5 ;  /* 0x0000000100007824 */ /* 0x008fce00078e0a05 */
.L_x_10114:
[----:B------:R-:W-:Y:S01]  /*b410*/  BSSY B1, `(.L_x_10115) ;  /* 0x000002e000017945 */ /* 0x000fe20003800000 */
[----:B------:R-:W-:Y:S02]  /*b420*/  SHF.R.S32.HI R12, RZ, 0x1f, R22 ;  /* 0x0000001fff0c7819 */ /* 0x000fe40000011416 */
[----:B------:R-:W-:Y:S02]  /*b430*/  SEL R13, R18, RZ, !P0 ;  /* 0x000000ff120d7207 */ /* 0x000fe40004000000 */
[----:B------:R-:W-:Y:S02]  /*b440*/  SEL R145, R145, RZ, !P0 ;  /* 0x000000ff91917207 */ /* 0x000fe40004000000 */
[----:B-----5:R-:W-:Y:S01]  /*b450*/  SHF.R.S32.HI R10, RZ, 0x1f, R3 ;  /* 0x0000001fff0a7819 */ /* 0x020fe20000011403 */
[----:B------:R-:W-:Y:S06]  /*b460*/  @P3 BRA `(.L_x_10116) ;  /* 0x0000000000a03947 */ /* 0x000fec0003800000 */
[----:B------:R-:W1:Y:S01]  /*b470*/  S2R R4, SR_TID.X ;  /* 0x0000000000047919 */ /* 0x000e620000002100 */
[----:B------:R-:W3:Y:S02]  /*b480*/  LDC R11, c[0x0][0xbe8] ;  /* 0x0002fa00ff0b7b82 */ /* 0x000ee40000000800 */
[----:B---3--:R-:W-:Y:S02]  /*b490*/  IMAD R5, R0, R11, RZ ;  /* 0x0000000b00057224 */ /* 0x008fe400078e02ff */
[----:B-1----:R-:W-:-:S04]  /*b4a0*/  IMAD R4, R23, 0xc0, R4 ;  /* 0x000000c017047824 */ /* 0x002fc800078e0204 */
        /* <DEDUP_REMOVED lines=10> */
[----:B------:R-:W1:Y:S01]  /*b550*/  @P0 LDC R15, c[0x0][0xbec] ;  /* 0x0002fb00ff0f0b82 */ /* 0x000e620000000800 */
[----:B------:R-:W-:Y:S01]  /*b560*/  IMAD R9, R22, UR5, R9 ;  /* 0x0000000516097c24 */ /* 0x000fe2000f8e0209 */
[----:B------:R-:W-:-:S04]  /*b570*/  ULDC.64 UR4, c[0x0][0xb98] ;  /* 0x0002e60000047ab9 */ /* 0x000fc80000000a00 */
[----:B------:R-:W-:Y:S02]  /*b580*/  IADD3 R5, R5, R9, RZ ;  /* 0x0000000905057210 */ /* 0x000fe40007ffe0ff */
[----:B------:R-:W3:Y:S01]  /*b590*/  @P0 LDC R21, c[0x0][0xbf0] ;  /* 0x0002fc00ff150b82 */ /* 0x000ee20000000800 */
[----:B------:R-:W-:-:S04]  /*b5a0*/  IMAD.WIDE.U32 R4, R13, UR4, R4 ;  /* 0x000000040d047c25 */ /* 0x000fc8000f8e0004 */
[----:B-1----:R-:W-:-:S05]  /*b5b0*/  @P0 IMAD.HI.U32 R6, R8, R15, RZ ;  /* 0x0000000f08060227 */ /* 0x002fca00078e00ff */
        /* <DEDUP_REMOVED lines=19> */
.L_x_10116:
[----:B------:R-:W-:Y:S05]  /*b6f0*/  BSYNC B1 ;  /* 0x0000000000017941 */ /* 0x000fea0003800000 */
.L_x_10115:
[----:B------:R-:W3:Y:S01]  /*b700*/  @P2 LDC R9, c[0x0][0xbf0] ;  /* 0x0002fc00ff092b82 */ /* 0x000ee20000000800 */
[----:B------:R-:W-:Y:S01]  /*b710*/  ULDC.64 UR4, c[0x0][0xaa0] ;  /* 0x0002a80000047ab9 */ /* 0x000fe20000000a00 */
[----:B-1----:R-:W-:Y:S01]  /*b720*/  IMAD R6, R147, 0x60, R148 ;  /* 0x0000006093067824 */ /* 0x002fe200078e0294 */
        /* <DEDUP_REMOVED lines=8> */
[----:B--2---:R-:W-:-:S04]  /*b7b0*/  @P2 IMAD.HI.U32 R6, R11, R14, RZ ;  /* 0x0000000e0b062227 */ /* 0x004fc800078e00ff */
[C---:B------:R-:W-:Y:S02]  /*b7c0*/  IMAD R7, R22.reuse, UR5, R3 ;  /* 0x0000000516077c24 */ /* 0x040fe4000f8e0203 */
[----:B------:R-:W-:Y:S01]  /*b7d0*/  IMAD.WIDE.U32 R4, R22, UR4, R4 ;  /* 0x0000000416047c25 */ /* 0x000fe2000f8e0004 */
[----:B------:R-:W-:-:S03]  /*b7e0*/  ULDC.64 UR4, c[0x0][0xaf0] ;  /* 0x0002bc0000047ab9 */ /* 0x000fc60000000a00 */
[----:B------:R-:W-:Y:S01]  /*b7f0*/  IMAD.MOV.U32 R3, RZ, RZ, R11 ;  /* 0x000000ffff037224 */ /* 0x000fe200078e000b */
[----:B---3--:R-:W-:Y:S01]  /*b800*/  @P2 SHF.R.U32.HI R3, RZ, R9, R6 ;  /* 0x00000009ff032219 */ /* 0x008fe20000011606 */
        /* <DEDUP_REMOVED lines=16> */
[----:B------:R-:W-:Y:S02]  /*b910*/  IMAD R25, R0, R25, RZ ;  /* 0x0000001900197224 */ /* 0x000fe400078e02ff */
[----:B------:R-:W-:Y:S02]  /*b920*/  IMAD R0, R23, 0xc0, R148 ;  /* 0x000000c017007824 */ /* 0x000fe400078e0294 */
[C---:B------:R-:W-:Y:S02]  /*b930*/  IMAD R3, R7.reuse, UR5, R6 ;  /* 0x0000000507037c24 */ /* 0x040fe4000f8e0206 */
[----:B------:R-:W-:Y:S01]  /*b940*/  IMAD.WIDE.U32 R4, R7, UR4, R4 ;  /* 0x0000000407047c25 */ /* 0x000fe2000f8e0004 */
[----:B------:R-:W-:Y:S01]  /*b950*/  ISETP.GE.AND P0, PT, R0, R25, PT ;  /* 0x000000190000720c */ /* 0x000fe20003f06270 */
[----:B------:R-:W-:-:S02]  /*b960*/  ULDC.64 UR4, c[0x0][0xa80] ;  /* 0x0002a00000047ab9 */ /* 0x000fc40000000a00 */
[----:B------:R-:W-:Y:S01]  /*b970*/  IMAD.IADD R3, R5, 0x1, R3 ;  /* 0x0000000105037824 */ /* 0x000fe200078e0203 */
[----:B------:R-:W-:-:S04]  /*b980*/  LEA R6, P1, R4, UR4, 0x1 ;  /* 0x0000000404067c11 */ /* 0x000fc8000f8208ff */
[----:B------:R-:W-:Y:S02]  /*b990*/  LEA.HI.X R3, R4, UR5, R3, 0x1, P1 ;  /* 0x0000000504037c11 */ /* 0x000fe400088f0c03 */
[----:B------:R1:W2:Y:S04]  /*b9a0*/  SHFL.IDX PT, R4, R6, RZ, 0x1c1f ;  /* 0x001c1fff06047589 */ /* 0x0002a800000e0000 */
[----:B------:R1:W3:Y:S01]  /*b9b0*/  SHFL.IDX PT, R5, R3, RZ, 0x1c1f ;  /* 0x001c1fff03057589 */ /* 0x0002e200000e0000 */
[----:B------:R-:W-:Y:S05]  /*b9c0*/  @P0 BRA `(.L_x_10118) ;  /* 0x0000000000300947 */ /* 0x000fea0003800000 */
[----:B------:R-:W-:Y:S02]  /*b9d0*/  ULDC UR4, c[0x0][0xac8] ;  /* 0x0002b20000047ab9 */ /* 0x000fe40000000800 */
[----:B------:R-:W-:Y:S02]  /*b9e0*/  ISETP.GE.AND P3, PT, R144, UR4, PT ;  /* 0x0000000490007c0c */ /* 0x000fe4000bf66270 */
[----:B------:R-:W-:Y:S02]  /*b9f0*/  ISETP.GE.AND P4, PT, R146, UR4, PT ;  /* 0x0000000492007c0c */ /* 0x000fe4000bf86270 */
[----:B------:R-:W-:-:S09]  /*ba00*/  ISETP.GE.AND P2, PT, R19, UR4, PT ;  /* 0x0000000413007c0c */ /* 0x000fd2000bf46270 */
[-C--:B--2---:R-:W-:Y:S02]  /*ba10*/  @!P3 LEA R10, P0, R144, R4.reuse, 0x1 ;  /* 0x00000004900ab211 */ /* 0x084fe400078008ff */
[----:B------:R-:W-:Y:S02]  /*ba20*/  @!P4 LEA R12, P1, R146, R4, 0x1 ;  /* 0x00000004920cc211 */ /* 0x000fe400078208ff */
[----:B---3--:R-:W-:Y:S01]  /*ba30*/  @!P2 IMAD.WIDE R8, R19, 0x2, R4 ;  /* 0x000000021308a825 */ /* 0x008fe200078e0204 */
[-C--:B------:R-:W-:Y:S02]  /*ba40*/  @!P3 LEA.HI.X R11, R144, R5.reuse, R157, 0x1, P0 ;  /* 0x00000005900bb211 */ /* 0x080fe400000f0c9d */
[----:B------:R-:W-:Y:S02]  /*ba50*/  @!P4 LEA.HI.X R13, R146, R5, R156, 0x1, P1 ;  /* 0x00000005920dc211 */ /* 0x000fe400008f0c9c */
[----:B------:R4:W-:Y:S04]  /*ba60*/  @!P2 ST.E.128 desc[UR60][R8.64], RZ ;  /* 0x000000ff0800a985 */ /* 0x0009e8000c101d3c */
[----:B------:R4:W-:Y:S04]  /*ba70*/  @!P3 ST.E.128 desc[UR60][R10.64], RZ ;  /* 0x000000ff0a00b985 */ /* 0x0009e8000c101d3c */
[----:B------:R4:W-:Y:S02]  /*ba80*/  @!P4 ST.E.128 desc[UR60][R12.64], RZ ;  /* 0x000000ff0c00c985 */ /* 0x0009e4000c101d3c */
.L_x_10118:
[----:B------:R-:W-:Y:S05]  /*ba90*/  BSYNC B1 ;  /* 0x0000000000017941 */ /* 0x000fea0003800000 */
.L_x_10117:
[----:B------:R-:W-:Y:S01]  /*baa0*/  VIADD R0, R0, 0x60 ;  /* 0x0000006000007836 */ /* 0x000fe20000000000 */
[----:B---3--:R3:W0:Y:S04]  /*bab0*/  SHFL.IDX PT, R5, R3, 0x1, 0x1c1f ;  /* 0x003c1f0003057f89 */ /* 0x00862800000e0000 */
[----:B------:R-:W-:Y:S01]  /*bac0*/  ISETP.GE.AND P0, PT, R0, R25, PT ;  /* 0x000000190000720c */ /* 0x000fe20003f06270 */
[----:B--2---:R3:W2:-:S12]  /*bad0*/  SHFL.IDX PT, R4, R6, 0x1, 0x1c1f ;  /* 0x003c1f0006047f89 */ /* 0x00469800000e0000 */
[----:B---3--:R-:W-:Y:S05]  /*bae0*/  @P0 BRA `(.L_x_10113) ;  /* 0x0000000000300947 */ /* 0x008fea0003800000 */
[----:B------:R-:W-:Y:S02]  /*baf0*/  ULDC UR4, c[0x0][0xac8] ;  /* 0x0002b20000047ab9 */ /* 0x000fe40000000800 */
[----:B------:R-:W-:Y:S02]  /*bb00*/  ISETP.GE.AND P3, PT, R144, UR4, PT ;  /* 0x0000000490007c0c */ /* 0x000fe4000bf66270 */
[----:B------:R-:W-:Y:S02]  /*bb10*/  ISETP.GE.AND P4, PT, R146, UR4, PT ;  /* 0x0000000492007c0c */ /* 0x000fe4000bf86270 */
[----:B------:R-:W-:-:S09]  /*bb20*/  ISETP.GE.AND P2, PT, R19, UR4, PT ;  /* 0x0000000413007c0c */ /* 0x000fd2000bf46270 */
[-C--:B--2-4-:R-:W-:Y:S02]  /*bb30*/  @!P3 LEA R8, P0, R144, R4.reuse, 0x1 ;  /* 0x000000049008b211 */ /* 0x094fe400078008ff */
[----:B------:R-:W-:Y:S02]  /*bb40*/  @!P4 LEA R10, P1, R146, R4, 0x1 ;  /* 0x00000004920ac211 */ /* 0x000fe400078208ff */
[----:B01----:R-:W-:Y:S01]  /*bb50*/  @!P2 IMAD.WIDE R6, R19, 0x2, R4 ;  /* 0x000000021306a825 */ /* 0x003fe200078e0204 */
[-C--:B------:R-:W-:Y:S02]  /*bb60*/  @!P3 LEA.HI.X R9, R144, R5.reuse, R157, 0x1, P0 ;  /* 0x000000059009b211 */ /* 0x080fe400000f0c9d */
[----:B------:R-:W-:Y:S02]  /*bb70*/  @!P4 LEA.HI.X R11, R146, R5, R156, 0x1, P1 ;  /* 0x00000005920bc211 */ /* 0x000fe400008f0c9c */
[----:B------:R3:W-:Y:S04]  /*bb80*/  @!P2 ST.E.128 desc[UR60][R6.64], RZ ;  /* 0x000000ff0600a985 */ /* 0x0007e8000c101d3c */
[----:B------:R3:W-:Y:S04]  /*bb90*/  @!P3 ST.E.128 desc[UR60][R8.64], RZ ;  /* 0x000000ff0800b985 */ /* 0x0007e8000c101d3c */
[----:B------:R3:W-:Y:S02]  /*bba0*/  @!P4 ST.E.128 desc[UR60][R10.64], RZ ;  /* 0x000000ff0a00c985 */ /* 0x0007e4000c101d3c */
.L_x_10113:
[----:B------:R-:W-:Y:S05]  /*bbb0*/  BSYNC B0 ;  /* 0x0000000000007941 */ /* 0x000fea0003800000 */
.L_x_10108:
[----:B------:R-:W-:Y:S02]  /*bbc0*/  ULDC UR4, c[0x0][0xc3c] ;  /* 0x00030f0000047ab9 */ /* 0x000fe40000000800 */
[----:B0-----:R-:W-:-:S13]  /*bbd0*/  ISETP.GE.AND P0, PT, R35, UR4, PT ;  /* 0x0000000423007c0c */ /* 0x001fda000bf06270 */
[----:B------:R-:W-:Y:S05]  /*bbe0*/  @!P0 BRA `(.L_x_10119) ;  /* 0xffffff5000c08947 */ /* 0x000fea000383ffff */
[----:B------:R-:W-:Y:S05]  /*bbf0*/  EXIT ;  /* 0x000000000000794d */ /* 0x000fea0003800000 */
.L_x_10084:
        /* <DEDUP_REMOVED lines=16> */
.L_x_10120:
        /* <DEDUP_REMOVED lines=42> */
.L_x_10126:
[----:B------:R-:W-:Y:S01]  /*bfa0*/  UIADD3 UR4, UR4, 0x1f, URZ ;  /* 0x0000001f04047890 */ /* 0x000fe2000fffe03f */
[----:B------:R-:W-:-:S05]  /*bfb0*/  MOV R19, UR7 ;  /* 0x0000000700137c02 */ /* 0x000fca0008000f00 */
        /* <DEDUP_REMOVED lines=10> */
.L_x_10125:
[----:B------:R-:W-:Y:S05]  /*c060*/  BSYNC B0 ;  /* 0x0000000000007941 */ /* 0x000fea0003800000 */
.L_x_10124:
        /* <DEDUP_REMOVED lines=21> */
.L_x_10122:
        /* <DEDUP_REMOVED lines=11> */
[----:B------:R0:W1:Y:S01]  /*c270*/  F2I.FTZ.U32.TRUNC.NTZ R3, R2 ;  /* 0x0000000200037305 */ /* 0x000062000021f000 */
[----:B------:R-:W-:Y:S05]  /*c280*/  @!P0 BRA `(.L_x_10127) ;  /* 0x0000000000088947 */ /* 0x000fea0003800000 */
[----:B------:R-:W-:-:S06]  /*c290*/  VIADD R16, R19, 0xffffffff ;  /* 0xffffffff13107836 */ /* 0x000fcc0000000000 */
[----:B------:R2:W3:Y:S02]  /*c2a0*/  SHFL.IDX PT, R16, R7, R16, 0x1f ;  /* 0x00001f1007107589 */ /* 0x0004e400000e0000 */
.L_x_10127:
[----:B---3--:R-:W-:Y:S01]  /*c2b0*/  IMAD R16, R16, UR5, R9 ;  /* 0x0000000510107c24 */ /* 0x008fe2000f8e0209 */
[----:B0-----:R-:W-:Y:S01]  /*c2c0*/  IABS R2, R0 ;  /* 0x0000000000027213 */ /* 0x001fe20000000000 */
[----:B-12---:R-:W-:Y:S02]  /*c2d0*/  IMAD.MOV R7, RZ, RZ, -R3 ;  /* 0x000000ffff077224 */ /* 0x006fe400078e0a03 */
[----:B------:R-:W-:Y:S01]  /*c2e0*/  VIADD R19, R19, UR4 ;  /* 0x0000000413137c36 */ /* 0x000fe20008000000 */
[----:B------:R-:W-:Y:S01]  /*c2f0*/  IADD3 R9, -R16, UR6, RZ ;  /* 0x0000000610097c10 */ /* 0x000fe2000fffe1ff */
[----:B------:R-:W-:Y:S02]  /*c300*/  IMAD.MOV R8, RZ, RZ, -R2 ;  /* 0x000000ffff087224 */ /* 0x000fe400078e0a02 */
[----:B------:R-:W-:Y:S01]  /*c310*/  IMAD R7, R7, R4, RZ ;  /* 0x0000000407077224 */ /* 0x000fe200078e02ff */
[----:B------:R-:W-:Y:S01]  /*c320*/  IABS R6, R9 ;  /* 0x0000000900067213 */ /* 0x000fe20000000000 */
[----:B------:R-:W-:-:S04]  /*c330*/  IMAD.MOV.U32 R2, RZ, RZ, RZ ;  /* 0x000000ffff027224 */ /* 0x000fc800078e00ff */
[----:B------:R-:W-:-:S04]  /*c340*/  IMAD.HI.U32 R2, R3, R7, R2 ;  /* 0x0000000703027227 */ /* 0x000fc800078e0002 */
[----:B------:R-:W-:Y:S02]  /*c350*/  IMAD.MOV.U32 R3, RZ, RZ, R6 ;  /* 0x000000ffff037224 */ /* 0x000fe400078e0006 */
[----:B------:R-:W-:Y:S02]  /*c360*/  IMAD.MOV.U32 R6, RZ, RZ, R8 ;  /* 0x000000ffff067224 */ /* 0x000fe400078e0008 */
        /* <DEDUP_REMOVED lines=10> */
[----:B------:R-:W-:Y:S02]  /*c410*/  @!P2 IADD3 R2, -R2, RZ, RZ ;  /* 0x000000ff0202a210 */ /* 0x000fe40007ffe1ff */
[----:B------:R-:W-:-:S05]  /*c420*/  @!P1 LOP3.LUT R2, RZ, R0, RZ, 0x33, !PT ;  /* 0x00000000ff029212 */ /* 0x000fca00078e33ff */
[--C-:B------:R-:W-:Y:S02]  /*c430*/  IMAD.MOV R17, RZ, RZ, -R2.reuse ;  /* 0x000000ffff117224 */ /* 0x100fe400078e0a02 */
[----:B------:R-:W-:Y:S02]  /*c440*/  IMAD.MOV.U32 R18, RZ, RZ, R2 ;  /* 0x000000ffff127224 */ /* 0x000fe400078e0002 */
[----:B------:R-:W-:Y:S01]  /*c450*/  IMAD R17, R0, R17, R9 ;  /* 0x0000001100117224 */ /* 0x000fe200078e0209 */
[----:B------:R-:W-:Y:S06]  /*c460*/  BRA `(.L_x_10128) ;  /* 0x00000000000c7947 */ /* 0x000fec0003800000 */
.L_x_10123:
[----:B------:R-:W-:Y:S02]  /*c470*/  IMAD.MOV.U32 R17, RZ, RZ, RZ ;  /* 0x000000ffff117224 */ /* 0x000fe400078e00ff */
[----:B------:R-:W-:Y:S02]  /*c480*/  IMAD.U32 R16, RZ, RZ, UR6 ;  /* 0x00000006ff107e24 */ /* 0x000fe4000f8e00ff */
[----:B------:R-:W-:-:S07]  /*c490*/  IMAD.MOV.U32 R18, RZ, RZ, RZ ;  /* 0x000000ffff127224 */ /* 0x000fce00078e00ff */
.L_x_10128:
[----:B------:R-:W-:-:S13]  /*c4a0*/  ISETP.NE.AND P0, PT, R5, RZ, PT ;  /* 0x000000ff0500720c */ /* 0x000fda0003f05270 */
[----:B------:R-:W0:Y:S01]  /*c4b0*/  @!P0 S2R R3, SR_CgaCtaId ;  /* 0x0000000000038919 */ /* 0x000e220000008800 */
[----:B------:R-:W-:-:S04]  /*c4c0*/  @!P0 MOV R0, 0x400 ;  /* 0x0000040000008802 */ /* 0x000fc80000000f00 */
[----:B0-----:R-:W-:-:S05]  /*c4d0*/  @!P0 LEA R0, R3, R0, 0x18 ;  /* 0x0000000003008211 */ /* 0x001fca00078ec0ff */
[----:B------:R2:W-:Y:S01]  /*c4e0*/  @!P0 STS.128 [R0+0x31cd0], R16 ;  /* 0x031cd01000008388 */ /* 0x0005e20000000c00 */
[----:B------:R-:W-:Y:S06]  /*c4f0*/  BAR.ARV 0x5, 0x200 ;  /* 0x0148000000007b1d */ /* 0x000fec0000002000 */
.L_x_10121:
[----:B------:R3:W-:Y:S01]  /*c500*/  STL [R1+0x30], RZ ;  /* 0x000030ff01007387 */ /* 0x0007e20000100800 */
[----:B------:R-:W-:Y:S01]  /*c510*/  ULDC UR4, c[0x0][0xc3c] ;  /* 0x00030f0000047ab9 */ /* 0x000fe20000000800 */
[----:B------:R-:W-:Y:S01]  /*c520*/  IMAD.MOV.U32 R26, RZ, RZ, 0x1 ;  /* 0x00000001ff1a7424 */ /* 0x000fe200078e00ff */
[----:B-1----:R-:W-:Y:S01]  /*c530*/  ISETP.GE.AND P0, PT, R19, UR4, PT ;  /* 0x0000000413007c0c */ /* 0x002fe2000bf06270 */
[----:B------:R-:W-:-:S12]  /*c540*/  IMAD.MOV.U32 R23, RZ, RZ, RZ ;  /* 0x000000ffff177224 */ /* 0x000fd800078e00ff */
[----:B---3--:R-:W-:Y:S05]  /*c550*/  @P0 BRA `(.L_x_10129) ;  /* 0x00000050006c0947 */ /* 0x008fea0003800000 */
[----:B------:R-:W1:Y:S01]  /*c560*/  S2R R6, SR_TID.X ;  /* 0x0000000000067919 */ /* 0x000e620000002100 */
[----:B------:R-:W3:Y:S01]  /*c570*/  S2UR UR5, SR_CgaCtaId ;  /* 0x00000000000579c3 */ /* 0x000ee20000008800 */
[----:B------:R-:W-:Y:S01]  /*c580*/  UMOV UR4, 0x400 ;  /* 0x0000040000047882 */ /* 0x000fe20000000000 */
[----:B------:R-:W-:Y:S01]  /*c590*/  BSSY B8, `(.L_x_10129) ;  /* 0x0000517000087945 */ /* 0x000fe20003800000 */
[----:B------:R4:W-:Y:S01]  /*c5a0*/  STL [R1+0x30], RZ ;  /* 0x000030ff01007387 */ /* 0x0009e20000100800 */
[----:B------:R-:W-:Y:S01]  /*c5b0*/  IMAD.MOV.U32 R26, RZ, RZ, 0x1 ;  /* 0x00000001ff1a7424 */ /* 0x000fe200078e00ff */
[----:B------:R-:W-:Y:S01]  /*c5c0*/  ULDC UR36, c[0x0][0xc] ;  /* 0x0000030000247ab9 */ /* 0x000fe20000000800 */
[----:B------:R-:W-:Y:S01]  /*c5d0*/  IMAD.MOV.U32 R23, RZ, RZ, RZ ;  /* 0x000000ffff177224 */ /* 0x000fe200078e00ff */
[----:B------:R-:W-:Y:S01]  /*c5e0*/  ULDC.64 UR38, c[0x0][0x198] ;  /* 0x0000660000267ab9 */ /* 0x000fe20000000a00 */
[----:B---3--:R-:W-:-:S06]  /*c5f0*/  ULEA UR4, UR5, UR4, 0x18 ;  /* 0x0000000405047291 */ /* 0x008fcc000f8ec03f */
[----:B------:R-:W-:Y:S01]  /*c600*/  IMAD.U32 R22, RZ, RZ, UR4 ;  /* 0x00000004ff167e24 */ /* 0x000fe2000f8e00ff */
[C---:B-1----:R-:W-:Y:S01]  /*c610*/  LOP3.LUT R5, R6.reuse, 0x7f, RZ, 0xc0, !PT ;  /* 0x0000007f06057812 */ /* 0x042fe200078ec0ff */
[----:B--2---:R-:W-:-:S04]  /*c620*/  IMAD.SHL.U32 R0, R6, 0x8, RZ ;  /* 0x0000000806007824 */ /* 0x004fc800078e00ff */
[----:B------:R-:W-:Y:S01]  /*c630*/  IMAD.SHL.U32 R4, R5, 0x8, RZ ;  /* 0x0000000805047824 */ /* 0x000fe200078e00ff */
[C---:B------:R-:W-:Y:S02]  /*c640*/  LOP3.LUT R3, R0.reuse, 0x20, RZ, 0xc0, !PT ;  /* 0x0000002000037812 */ /* 0x040fe400078ec0ff */
[----:B0-----:R-:W-:Y:S02]  /*c650*/  LOP3.LUT R2, R0, 0xd8, RZ, 0xc0, !PT ;  /* 0x000000d800027812 */ /* 0x001fe400078ec0ff */
[----:B------:R-:W-:Y:S02]  /*c660*/  LOP3.LUT R3, R3, 0x300, R4, 0xf8, !PT ;  /* 0x0000030003037812 */ /* 0x000fe400078ef804 */
[----:B------:R-:W-:Y:S02]  /*c670*/  LOP3.LUT R2, R2, 0x18, R6, 0x78, !PT ;  /* 0x0000001802027812 */ /* 0x000fe400078e7806 */
[----:B------:R-:W-:Y:S02]  /*c680*/  SHF.R.U32.HI R4, RZ, 0x2, R5 ;  /* 0x00000002ff047819 */ /* 0x000fe40000011605 */
[----:B------:R-:W-:Y:S01]  /*c690*/  LOP3.LUT R3, R3, R2, RZ, 0xfc, !PT ;  /* 0x0000000203037212 */ /* 0x000fe200078efcff */
[----:B------:R-:W-:Y:S01]  /*c6a0*/  IMAD.SHL.U32 R2, R6, 0x20, RZ ;  /* 0x0000002006027824 */ /* 0x000fe200078e00ff */
[----:B------:R-:W-:-:S03]  /*c6b0*/  LOP3.LUT R0, R0, 0x18, RZ, 0xc0, !PT ;  /* 0x0000001800007812 */ /* 0x000fc600078ec0ff */
[----:B------:R-:W-:Y:S01]  /*c6c0*/  IMAD R3, R3, 0x2, R22 ;  /* 0x0000000203037824 */ /* 0x000fe200078e0216 */
[----:B------:R-:W-:Y:S02]  /*c6d0*/  LOP3.LUT R4, R4, 0x60, R2, 0xf8, !PT ;  /* 0x0000006004047812 */ /* 0x000fe400078ef802 */
[C---:B------:R-:W-:Y:S02]  /*c6e0*/  LOP3.LUT R2, R0.reuse, 0x20, RZ, 0xfc, !PT ;  /* 0x0000002000027812 */ /* 0x040fe400078efcff */
[----:B------:R4:W-:Y:S01]  /*c6f0*/  STL [R1+0x4], R3 ;  /* 0x0000040301007387 */ /* 0x0009e20000100800 */
[----:B------:R-:W-:-:S07]  /*c700*/  LOP3.LUT R0, R0, 0x40, RZ, 0xfc, !PT ;  /* 0x0000004000007812 */ /* 0x000fce00078efcff */
.L_x_10233:
[----:B0---4-:R-:W0:Y:S02]  /*c710*/  LDC.64 R2, c[0x0][0xc88] ;  /* 0x00032200ff027b82 */ /* 0x011e240000000a00 */
        /* <DEDUP_REMOVED lines=19> */
[----:B-1----:R1:W5:Y:S01]  /*c850*/  @P0 LDG.E R0, desc[UR60][R2.64] ;  /* 0x0000003c02000981 */ /* 0x002362000c1e1900 */
[----:B------:R-:W-:Y:S01]  /*c860*/  ISETP.NE.AND.EX P1, PT, RZ, UR5, PT, P1 ;  /* 0x00000005ff007c0c */ /* 0x000fe2000bf25310 */
[----:B------:R-:W-:Y:S01]  /*c870*/  IMAD.MOV.U32 R28, RZ, RZ, RZ ;  /* 0x000000ffff1c7224 */ /* 0x000fe200078e00ff */
[----:B------:R-:W-:Y:S02]  /*c880*/  ISETP.NE.U32.AND P2, PT, RZ, UR6, PT ;  /* 0x00000006ff007c0c */ /* 0x000fe4000bf45070 */
[----:B------:R-:W-:Y:S02]  /*c890*/  ISETP.NE.U32.AND P0, PT, RZ, UR8, PT ;  /* 0x00000008ff007c0c */ /* 0x000fe4000bf05070 */
[----:B------:R-:W-:Y:S02]  /*c8a0*/  ISETP.NE.AND.EX P2, PT, RZ, UR7, PT, P2 ;  /* 0x00000007ff007c0c */ /* 0x000fe4000bf45320 */
        /* <DEDUP_REMOVED lines=20> */
[----:B0-----:R-:W-:Y:S01]  /*c9f0*/  MOV R6, UR4 ;  /* 0x0000000400067c02 */ /* 0x001fe20008000f00 */
[----:B--2---:R0:W-:Y:S01]  /*ca00*/  STL [R1+0x2c], R9 ;  /* 0x00002c0901007387 */ /* 0x0041e20000100800 */
[----:B---3--:R-:W-:Y:S05]  /*ca10*/  @P2 BRA `(.L_x_10130) ;  /* 0x0000000000142947 */ /* 0x008fea0003800000 */
[----:B------:R-:W-:Y:S05]  /*ca20*/  @!P1 BRA `(.L_x_10130) ;  /* 0x0000000000109947 */ /* 0x000fea0003800000 */
[----:B------:R-:W2:Y:S04]  /*ca30*/  LDG.E R7, desc[UR60][R2.64] ;  /* 0x0000003c02077981 */ /* 0x000ea8000c1e1900 */
[----:B------:R-:W2:Y:S02]  /*ca40*/  LDG.E R2, desc[UR60][R2.64+0x4] ;  /* 0x0000043c02027981 */ /* 0x000ea4000c1e1900 */
[----:B--2---:R-:W-:-:S05]  /*ca50*/  IMAD.IADD R2, R2, 0x1, -R7 ;  /* 0x0000000102027824 */ /* 0x004fca00078e0a07 */
[----:B------:R1:W-:Y:S02]  /*ca60*/  STL [R1+0x2c], R2 ;  /* 0x00002c0201007387 */ /* 0x0003e40000100800 */
.L_x_10130:
[----:B------:R-:W-:Y:S01]  /*ca70*/  ULDC.64 UR4, c[0x0][0xa20] ;  /* 0x0002880000047ab9 */ /* 0x000fe20000000a00 */
[----:B-----5:R-:W-:Y:S01]  /*ca80*/  IMAD.IADD R28, R28, 0x1, R0 ;  /* 0x000000011c1c7824 */ /* 0x020fe200078e0200 */
[----:B------:R-:W-:Y:S01]  /*ca90*/  ISETP.NE.U32.AND P1, PT, RZ, UR4, PT ;  /* 0x00000004ff007c0c */ /* 0x000fe2000bf25070 */
[----:B------:R-:W-:-:S03]  /*caa0*/  IMAD.MOV.U32 R25, RZ, RZ, R8 ;  /* 0x000000ffff197224 */ /* 0x000fc600078e0008 */
[----:B------:R-:W-:-:S13]  /*cab0*/  ISETP.NE.AND.EX P1, PT, RZ, UR5, PT, P1 ;  /* 0x00000005ff007c0c */ /* 0x000fda000bf25310 */
[----:B------:R-:W-:Y:S05]  /*cac0*/  @!P1 BRA `(.L_x_10131) ;  /* 0x0000000000109947 */ /* 0x000fea0003800000 */
[----:B-1----:R-:W-:-:S04]  /*cad0*/  IADD3 R2, P0, R24, UR4, RZ ;  /* 0x0000000418027c10 */ /* 0x002fc8000ff1e0ff */
[----:B------:R-:W-:-:S05]  /*cae0*/  IADD3.X R3, R29, UR5, RZ, P0, !PT ;  /* 0x000000051d037c10 */ /* 0x000fca00087fe4ff */
[----:B------:R1:W5:Y:S01]  /*caf0*/  LDG.E R6, desc[UR60][R2.64] ;  /* 0x0000003c02067981 */ /* 0x000362000c1e1900 */
[----:B------:R-:W-:Y:S05]  /*cb00*/  BRA `(.L_x_10132) ;  /* 0x0000000000107947 */ /* 0x000fea0003800000 */
.L_x_10131:
[----:B------:R-:W-:Y:S05]  /*cb10*/  @!P0 BRA `(.L_x_10132) ;  /* 0x00000000000c8947 */ /* 0x000fea0003800000 */
[----:B------:R-:W2:Y:S04]  /*cb20*/  LDG.E R6, desc[UR60][R4.64] ;  /* 0x0000003c04067981 */ /* 0x000ea8000c1e1900 */
[----:B------:R-:W2:Y:S02]  /*cb30*/  LDG.E R4, desc[UR60][R4.64+0x4] ;  /* 0x0000043c04047981 */ /* 0x000ea4000c1e1900 */
[----:B--2---:R-:W-:-:S07]  /*cb40*/  IMAD.IADD R6, R4, 0x1, -R6 ;  /* 0x0000000104067824 */ /* 0x004fce00078e0a06 */
.L_x_10132:
[----:B-1---5:R-:W-:Y:S01]  /*cb50*/  IMAD.IADD R2, R6, 0x1, -R0 ;  /* 0x0000000106027824 */ /* 0x022fe200078e0a00 */
[----:B------:R-:W-:Y:S03]  /*cb60*/  BSSY B7, `(.L_x_10133) ;  /* 0x000041a000077945 */ /* 0x000fe60003800000 */
[C---:B------:R-:W-:Y:S01]  /*cb70*/  VIADD R0, R2.reuse, 0x8f ;  /* 0x0000008f02007836 */ /* 0x040fe20000000000 */
[----:B------:R1:W-:Y:S01]  /*cb80*/  STL [R1+0x28], R2 ;  /* 0x0000280201007387 */ /* 0x0003e20000100800 */
[----:B------:R-:W-:Y:S02]  /*cb90*/  ISETP.GT.AND P0, PT, R2, RZ, PT ;  /* 0x000000ff0200720c */ /* 0x000fe40003f04270 */
[----:B------:R-:W-:-:S05]  /*cba0*/  IMAD.HI R0, R0, 0x38e38e39, RZ ;  /* 0x38e38e3900007827 */ /* 0x000fca00078e02ff */
[----:B-1----:R-:W-:-:S04]  /*cbb0*/  SHF.R.U32.HI R2, RZ, 0x1f, R0 ;  /* 0x0000001fff027819 */ /* 0x002fc80000011600 */
[----:B------:R-:W-:-:S05]  /*cbc0*/  LEA.HI.SX32 R0, R0, R2, 0x1b ;  /* 0x0000000200007211 */ /* 0x000fca00078fdaff */
[----:B------:R1:W-:Y:S01]  /*cbd0*/  STL [R1+0x10], R0 ;  /* 0x0000100001007387 */ /* 0x0003e20000100800 */
[----:B------:R-:W-:Y:S05]  /*cbe0*/  @P0 BRA `(.L_x_10134) ;  /* 0x0000000000440947 */ /* 0x000fea0003800000 */
[----:B------:R-:W2:Y:S02]  /*cbf0*/  S2R R3, SR_TID.X ;  /* 0x0000000000037919 */ /* 0x000ea40000002100 */
[----:B--2---:R-:W-:-:S04]  /*cc00*/  LOP3.LUT R3, R3, 0x7f, RZ, 0xc0, !PT ;  /* 0x0000007f03037812 */ /* 0x004fc800078ec0ff */
[----:B------:R-:W-:-:S13]  /*cc10*/  ISETP.NE.AND P0, PT, R3, RZ, PT ;  /* 0x000000ff0300720c */ /* 0x000fda0003f05270 */
[----:B------:R-:W-:Y:S05]  /*cc20*/  @P0 BRA `(.L_x_10135) ;  /* 0x0000004000340947 */ /* 0x000fea0003800000 */
[----:B------:R-:W2:Y:S01]  /*cc30*/  S2R R5, SR_LANEID ;  /* 0x0000000000057919 */ /* 0x000ea20000000000 */
[----:B------:R-:W-:Y:S01]  /*cc40*/  VOTEU.ANY UR4, UPT, PT ;  /* 0x0000000000047886 */ /* 0x000fe200038e0100 */
[----:B------:R-:W3:Y:S01]  /*cc50*/  LDC.64 R2, c[0x0][0xc60] ;  /* 0x00031800ff027b82 */ /* 0x000ee20000000a00 */
[----:B-1----:R-:W2:Y:S02]  /*cc60*/  FLO.U32 R0, UR4 ;  /* 0x0000000400007d00 */ /* 0x002ea400080e0000 */
[----:B--2---:R-:W-:-:S06]  /*cc70*/  ISETP.EQ.U32.AND P0, PT, R0, R5, PT ;  /* 0x000000050000720c */ /* 0x004fcc0003f02070 */
[----:B------:R-:W3:Y:S07]  /*cc80*/  POPC R5, UR4 ;  /* 0x0000000400057d09 */ /* 0x000eee0008000000 */
[----:B---3--:R-:W2:Y:S01]  /*cc90*/  @P0 ATOMG.E.ADD.STRONG.GPU PT, R3, desc[UR60][R2.64], R5 ;  /* 0x00000005020309a8 */ /* 0x008ea200081ee1fc */
[----:B------:R-:W1:Y:S02]  /*cca0*/  S2R R4, SR_LTMASK ;  /* 0x0000000000047919 */ /* 0x000e640000003900 */
[----:B-1----:R-:W-:-:S04]  /*ccb0*/  LOP3.LUT R4, R4, UR4, RZ, 0xc0, !PT ;  /* 0x0000000404047c12 */ /* 0x002fc8000f8ec0ff */
[----:B------:R-:W1:Y:S01]  /*ccc0*/  POPC R7, R4 ;  /* 0x0000000400077309 */ /* 0x000e620000000000 */
[----:B--2---:R-:W1:Y:S02]  /*ccd0*/  SHFL.IDX PT, R0, R3, R0, 0x1f ;  /* 0x00001f0003007589 */ /* 0x004e6400000e0000 */
[----:B-1----:R-:W-:Y:S01]  /*cce0*/  IADD3 R16, R0, UR36, R7 ;  /* 0x0000002400107c10 */ /* 0x002fe2000fffe007 */
[----:B------:R-:W-:Y:S06]  /*ccf0*/  BRA `(.L_x_10135) ;  /* 0x0000004000007947 */ /* 0x000fec0003800000 */
.L_x_10134:
[----:B-1----:R-:W-:Y:S01]  /*cd00*/  VIADD R0, R22, 0x16a00 ;  /* 0x00016a0016007836 */ /* 0x002fe20000000000 */
        /* <DEDUP_REMOVED lines=19> */
.L_x_10137:
[----:B------:R-:W-:Y:S05]  /*ce40*/  BSYNC B6 ;  /* 0x0000000000067941 */ /* 0x000fea0003800000 */
.L_x_10136:
        /* <DEDUP_REMOVED lines=20> */
.L_x_10140:
        /* <DEDUP_REMOVED lines=16> */
.L_x_10139:
[----:B------:R-:W-:Y:S05]  /*d090*/  BSYNC B6 ;  /* 0x0000000000067941 */ /* 0x000fea0003800000 */
.L_x_10138:
[----:B------:R-:W-:Y:S01]  /*d0a0*/  ULDC.64 UR4, c[0x0][0x9f8] ;  /* 0x00027e0000047ab9 */ /* 0x000fe20000000a00 */
[----:B------:R-:W2:Y:S01]  /*d0b0*/  LDL R20, [R1+0x10] ;  /* 0x0000100001147983 */ /* 0x000ea20000100800 */
[----:B------:R-:W-:-:S04]  /*d0c0*/  ISETP.NE.U32.AND P0, PT, RZ, UR4, PT ;  /* 0x00000004ff007c0c */ /* 0x000fc8000bf05070 */
[----:B------:R-:W-:-:S13]  /*d0d0*/  ISETP.NE.AND.EX P0, PT, RZ, UR5, PT, P0 ;  /* 0x00000005ff007c0c */ /* 0x000fda000bf05300 */
[----:B------:R-:W-:-:S04]  /*d0e0*/  @P0 IADD3 R2, P1, R24, UR4, RZ ;  /* 0x0000000418020c10 */ /* 0x000fc8000ff3e0ff */
[----:B------:R-:W-:Y:S01]  /*d0f0*/  @P0 IADD3.X R3, R29, UR5, RZ, P1, !PT ;  /* 0x000000051d030c10 */ /* 0x000fe20008ffe4ff */
[----:B------:R-:W-:-:S04]  /*d100*/  ULDC.64 UR4, c[0x0][0xa08] ;  /* 0x0002820000047ab9 */ /* 0x000fc80000000a00 */
[----:B------:R1:W3:Y:S02]  /*d110*/  @P0 LDG.E R25, desc[UR60][R2.64] ;  /* 0x0000003c02190981 */ /* 0x0002e4000c1e1900 */
[----:B-1----:R-:W1:Y:S02]  /*d120*/  LDC.64 R2, c[0x0][0x418] ;  /* 0x00010600ff027b82 */ /* 0x002e640000000a00 */
[----:B-1----:R-:W-:Y:S01]  /*d130*/  LOP3.LUT P0, RZ, R2, UR4, RZ, 0xfc, !PT ;  /* 0x0000000402ff7c12 */ /* 0x002fe2000f80fcff */
[----:B------:R-:W-:-:S03]  /*d140*/  UMOV UR4, 0xffffffff ;  /* 0xffffffff00047882 */ /* 0x000fc60000000000 */
[----:B------:R-:W-:Y:S01]  /*d150*/  LOP3.LUT P0, RZ, R3, UR5, RZ, 0xfc, P0 ;  /* 0x0000000503ff7c12 */ /* 0x000fe2000800fcff */
[----:B--2---:R-:W-:-:S05]  /*d160*/  VIADD R7, R20, 0xffffffff ;  /* 0xffffffff14077836 */ /* 0x004fca0000000000 */
[----:B------:R1:W-:Y:S01]  /*d170*/  STL [R1+0xc], R7 ;  /* 0x00000c0701007387 */ /* 0x0003e20000100800 */
[----:B---3--:R-:W-:Y:S02]  /*d180*/  SHF.R.S32.HI R29, RZ, 0x1f, R25 ;  /* 0x0000001fff1d7819 */ /* 0x008fe40000011419 */
[----:B------:R-:W-:Y:S01]  /*d190*/  SEL R24, R25, RZ, !P0 ;  /* 0x000000ff19187207 */ /* 0x000fe20004000000 */
[----:B-1----:R-:W-:Y:S06]  /*d1a0*/  BRA.DIV UR4, `(.L_x_10141) ;  /* 0x0000004a04b47947 */ /* 0x002fec000b800000 */
[----:B------:R-:W1:Y:S02]  /*d1b0*/  S2R R0, SR_TID.X ;  /* 0x0000000000007919 */ /* 0x000e640000002100 */
[----:B-1----:R-:W-:-:S04]  /*d1c0*/  SHF.R.U32.HI R0, RZ, 0x5, R0 ;  /* 0x00000005ff007819 */ /* 0x002fc80000011600 */
[----:B------:R-:W-:-:S05]  /*d1d0*/  LOP3.LUT R0, R0, 0x3, RZ, 0xc0, !PT ;  /* 0x0000000300007812 */ /* 0x000fca00078ec0ff */
[----:B------:R1:W2:Y:S02]  /*d1e0*/  SHFL.IDX PT, R14, R0, RZ, 0x1f ;  /* 0x00001fff000e7589 */ /* 0x0002a400000e0000 */
.L_x_10249:
[----:B------:R-:W-:Y:S02]  /*d1f0*/  PLOP3.LUT P1, PT, PT, PT, PT, 0x8, 0x0 ;  /* 0x000000000000781c */ /* 0x000fe40003f2e170 */
[----:B--2---:R-:W-:Y:S02]  /*d200*/  ISETP.NE.AND P0, PT, R14, RZ, PT ;  /* 0x000000ff0e00720c */ /* 0x004fe40003f05270 */
[----:B-1----:R-:W-:-:S05]  /*d210*/  P2R R0, PR, RZ, 0x2 ;  /* 0x00000002ff007803 */ /* 0x002fca0000000000 */
[----:B------:R1:W-:Y:S06]  /*d220*/  STL [R1], R0 ;  /* 0x0000000001007387 */ /* 0x0003ec0000100800 */
[----:B------:R-:W-:Y:S05]  /*d230*/  @P0 BRA `(.L_x_10142) ;  /* 0x00000004001c0947 */ /* 0x000fea0003800000 */
[----:B------:R-:W-:-:S03]  /*d240*/  UMOV UR4, 0xffffffff ;  /* 0xffffffff00047882 */ /* 0x000fc60000000000 */
[----:B------:R-:W-:Y:S05]  /*d250*/  BRA.DIV UR4, `(.L_x_10143) ;  /* 0x0000004a04bc7947 */ /* 0x000fea000b800000 */
[----:B------:R-:W-:-:S13]  /*d260*/  ELECT P6, URZ, PT ;  /* 0x00000000003f782f */ /* 0x000fda00038c0000 */
.L_x_10252:
[----:B------:R-:W-:Y:S05]  /*d270*/  @!P6 BRA `(.L_x_10142) ;  /* 0x00000004000ce947 */ /* 0x000fea0003800000 */
[----:B------:R-:W-:Y:S01]  /*d280*/  ISETP.NE.U32.AND P0, PT, R2, RZ, PT ;  /* 0x000000ff0200720c */ /* 0x000fe20003f05070 */
[----:B------:R-:W-:-:S03]  /*d290*/  IMAD.MOV.U32 R27, RZ, RZ, R7 ;  /* 0x000000ffff1b7224 */ /* 0x000fc600078e0007 */
[----:B------:R-:W-:-:S13]  /*d2a0*/  ISETP.NE.AND.EX P0, PT, R3, RZ, PT, P0 ;  /* 0x000000ff0300720c */ /* 0x000fda0003f05300 */
[----:B------:R-:W-:Y:S05]  /*d2b0*/  @!P0 BRA `(.L_x_10144) ;  /* 0x0000000000448947 */ /* 0x000fea0003800000 */
[----:B------:R-:W2:Y:S01]  /*d2c0*/  LDC R6, c[0x0][0x43c] ;  /* 0x00010f00ff067b82 */ /* 0x000ea20000000800 */
[----:B------:R-:W-:Y:S01]  /*d2d0*/  ULDC.64 UR4, c[0x0][0x428] ;  /* 0x00010a0000047ab9 */ /* 0x000fe20000000a00 */
[----:B--2---:R-:W-:-:S13]  /*d2e0*/  ISETP.NE.AND P0, PT, R6, 0x1, PT ;  /* 0x000000010600780c */ /* 0x004fda0003f05270 */
[----:B------:R-:W1:Y:S02]  /*d2f0*/  @P0 LDC.64 R4, c[0x0][0x440] ;  /* 0x00011000ff040b82 */ /* 0x000e640000000a00 */
[----:B-1----:R-:W-:-:S04]  /*d300*/  @P0 IMAD.HI.U32 R0, R7, R4, RZ ;  /* 0x0000000407000227 */ /* 0x002fc800078e00ff */
[----:B------:R-:W-:Y:S01]  /*d310*/  IMAD.MOV.U32 R4, RZ, RZ, R7 ;  /* 0x000000ffff047224 */ /* 0x000fe200078e0007 */
[----:B------:R-:W-:Y:S01]  /*d320*/  @P0 SHF.R.U32.HI R4, RZ, R5, R0 ;  /* 0x00000005ff040219 */ /* 0x000fe20000011600 */
[----:B------:R-:W-:-:S03]  /*d330*/  IMAD R0, R29, UR4, RZ ;  /* 0x000000041d007c24 */ /* 0x000fc6000f8e02ff */
[--C-:B------:R-:W-:Y:S01]  /*d340*/  SHF.R.S32.HI R5, RZ, 0x1f, R4.reuse ;  /* 0x0000001fff057819 */ /* 0x100fe20000011404 */
[----:B------:R-:W-:Y:S02]  /*d350*/  IMAD.MOV R27, RZ, RZ, -R4 ;  /* 0x000000ffff1b7224 */ /* 0x000fe400078e0a04 */
[C---:B------:R-:W-:Y:S02]  /*d360*/  IMAD R0, R25.reuse, UR5, R0 ;  /* 0x0000000519007c24 */ /* 0x040fe4000f8e0200 */
[----:B------:R-:W-:-:S04]  /*d370*/  IMAD.WIDE.U32 R4, R25, UR4, R4 ;  /* 0x0000000419047c25 */ /* 0x000fc8000f8e0004 */
[----:B------:R-:W-:Y:S01]  /*d380*/  IMAD.IADD R0, R5, 0x1, R0 ;  /* 0x0000000105007824 */ /* 0x000fe200078e0200 */
[----:B------:R-:W-:Y:S01]  /*d390*/  LEA R2, P0, R4, R2, 0x2 ;  /* 0x0000000204027211 */ /* 0x000fe200078010ff */
[----:B------:R-:W-:-:S03]  /*d3a0*/  IMAD R27, R6, R27, R7 ;  /* 0x0000001b061b7224 */ /* 0x000fc600078e0207 */
[----:B------:R-:W-:-:S05]  /*d3b0*/  LEA.HI.X R3, R4, R3, R0, 0x2, P0 ;  /* 0x0000000304037211 */ /* 0x000fca00000f1400 */
[----:B------:R2:W5:Y:S04]  /*d3c0*/  LDG.E R24, desc[UR60][R2.64] ;  /* 0x0000003c02187981 */ /* 0x000568000c1e1900 */
.L_x_10144:
[----:B-1----:R-:W-:Y:S01]  /*d3d0*/  IMAD R0, R23, 0x8, R22 ;  /* 0x0000000817007824 */ /* 0x002fe200078e0216 */
[----:B--2---:R-:W-:-:S04]  /*d3e0*/  SHF.L.U32 R2, R26, 0x1f, RZ ;  /* 0x0000001f1a027819 */ /* 0x004fc800000006ff */
[----:B------:R-:W1:Y:S02]  /*d3f0*/  SYNCS.PHASECHK.TRANS64.TRYWAIT P0, [R0+URZ+0x31c40], R2 ;  /* 0x031c4002000075a7 */ /* 0x000e64000800017f */
[----:B-1----:R-:W-:Y:S05]  /*d400*/  @!P0 BRA `(.L_x_10145) ;  /* 0x0000004800708947 */ /* 0x002fea0003800000 */
.L_x_10253:
[----:B------:R-:W2:Y:S02]  /*d410*/  S2R R3, SR_TID.X ;  /* 0x0000000000037919 */ /* 0x000ea40000002100 */
        /* <DEDUP_REMOVED lines=10> */
.L_x_10146:
[----:B------:R-:W-:Y:S01]  /*d4c0*/  R2UR UR9, R0 ;  /* 0x00000000000972ca */ /* 0x000fe200000e0000 */
[----:B-1----:R-:W-:Y:S01]  /*d4d0*/  IMAD R0, R23, 0x6c00, R22 ;  /* 0x00006c0017007824 */ /* 0x002fe200078e0216 */
[----:B------:R-:W-:Y:S01]  /*d4e0*/  R2UR UR11, R27 ;  /* 0x000000001b0b72ca */ /* 0x000fe200000e0000 */
[----:B------:R-:W-:Y:S01]  /*d4f0*/  UIADD3 UR4, UP0, UR38, 0x370, URZ ;  /* 0x0000037026047890 */ /* 0x000fe2000ff1e03f */
[----:B------:R-:W-:Y:S01]  /*d500*/  R2UR UR5, R28 ;  /* 0x000000001c0572ca */ /* 0x000fe200000e0000 */
[----:B------:R-:W-:Y:S01]  /*d510*/  UMOV UR10, URZ ;  /* 0x0000003f000a7c82 */ /* 0x000fe20008000000 */
[----:B------:R-:W-:Y:S01]  /*d520*/  R2UR UR8, R0 ;  /* 0x00000000000872ca */ /* 0x000fe200000e0000 */
[----:B------:R-:W-:Y:S01]  /*d530*/  UMOV UR6, 0x0 ;  /* 0x0000000000067882 */ /* 0x000fe20000000000 */
[----:B------:R-:W-:Y:S01]  /*d540*/  R2UR UR12, R18 ;  /* 0x00000000120c72ca */ /* 0x000fe200000e0000 */
[----:B------:R-:W-:Y:S01]  /*d550*/  UMOV UR7, 0x14f00000 ;  /* 0x14f0000000077882 */ /* 0x000fe20000000000 */
[----:B-----5:R-:W-:Y:S01]  /*d560*/  R2UR UR13, R24 ;  /* 0x00000000180d72ca */ /* 0x020fe200000e0000 */
[----:B------:R-:W-:Y:S01]  /*d570*/  UMOV UR16, 0x20 ;  /* 0x0000002000107882 */ /* 0x000fe20000000000 */
[----:B------:R-:W-:Y:S01]  /*d580*/  PLOP3.LUT P0, PT, PT, PT, PT, 0x80, 0x0 ;  /* 0x000000000000781c */ /* 0x000fe20003f0f070 */
[----:B------:R-:W-:-:S03]  /*d590*/  UIADD3 UR9, UR9, 0x31c30, URZ ;  /* 0x00031c3009097890 */ /* 0x000fc6000fffe03f */
[----:B------:R-:W-:Y:S01]  /*d5a0*/  P2R R0, PR, RZ, 0x1 ;  /* 0x00000001ff007803 */ /* 0x000fe20000000000 */
[----:B------:R-:W-:Y:S02]  /*d5b0*/  UIMAD UR11, UR11, 0x90, UR5 ;  /* 0x000000900b0b78a4 */ /* 0x000fe4000f8e0205 */
[----:B------:R-:W-:Y:S02]  /*d5c0*/  UIADD3 UR14, UR8, 0x16a00, URZ ;  /* 0x00016a00080e7890 */ /* 0x000fe4000fffe03f */
[----:B------:R-:W-:Y:S01]  /*d5d0*/  UIADD3.X UR5, URZ, UR39, URZ, UP0, !UPT ;  /* 0x000000273f057290 */ /* 0x000fe200087fe43f */
[----:B------:R2:W-:Y:S01]  /*d5e0*/  STL [R1], R0 ;  /* 0x0000000001007387 */ /* 0x0005e20000100800 */
        /* <DEDUP_REMOVED lines=11> */
[----:B--2---:R-:W-:Y:S01]  /*d6a0*/  NOP ;  /* 0x0000000000007918 */ /* 0x004fe20000000000 */
.L_x_10142:
[----:B------:R-:W2:Y:S04]  /*d6b0*/  LDL.LU R4, [R1+0x14] ;  /* 0x0000140001047983 */ /* 0x000ea80000300800 */
[----:B------:R-:W3:Y:S04]  /*d6c0*/  LDL.LU R6, [R1+0x8] ;  /* 0x0000080001067983 */ /* 0x000ee80000300800 */
[----:B------:R-:W4:Y:S01]  /*d6d0*/  LDL.LU R3, [R1+0x18] ;  /* 0x0000180001037983 */ /* 0x000f220000300800 */
[----:B------:R-:W-:Y:S05]  /*d6e0*/  WARPSYNC.ALL ;  /* 0x0000000000007948 */ /* 0x000fea0003800000 */
[----:B------:R-:W-:Y:S01]  /*d6f0*/  ULDC.64 UR6, c[0x0][0xa00] ;  /* 0x0002800000067ab9 */ /* 0x000fe20000000a00 */
[----:B------:R-:W-:Y:S01]  /*d700*/  ULDC.64 UR4, c[0x0][0x298] ;  /* 0x0000a60000047ab9 */ /* 0x000fe20000000a00 */
[----:B------:R-:W-:Y:S01]  /*d710*/  BAR.SYNC.DEFER_BLOCKING 0x8, 0x200 ;  /* 0x0208000000007b1d */ /* 0x000fe20000010000 */
[----:B------:R-:W-:Y:S01]  /*d720*/  ISETP.NE.U32.AND P0, PT, RZ, UR6, PT ;  /* 0x00000006ff007c0c */ /* 0x000fe2000bf05070 */
[----:B-1----:R-:W-:-:S03]  /*d730*/  VIADD R0, R22, 0xda00 ;  /* 0x0000da0016007836 */ /* 0x002fc60000000000 */
[----:B------:R-:W-:Y:S01]  /*d740*/  ISETP.NE.AND.EX P0, PT, RZ, UR7, PT, P0 ;  /* 0x00000007ff007c0c */ /* 0x000fe2000bf05300 */
[----:B------:R-:W-:Y:S01]  /*d750*/  BSSY B6, `(.L_x_10147) ;  /* 0x0000020000067945 */ /* 0x000fe20003800000 */
[----:B------:R-:W-:Y:S02]  /*d760*/  LOP3.LUT P1, RZ, R0, 0x1bf, RZ, 0xc0, !PT ;  /* 0x000001bf00ff7812 */ /* 0x000fe4000782c0ff */
[----:B--2---:R-:W-:-:S05]  /*d770*/  SHF.R.S32.HI R2, RZ, 0x1f, R4 ;  /* 0x0000001fff027819 */ /* 0x004fca0000011404 */
[----:B------:R-:W-:Y:S01]  /*d780*/  IMAD R2, R2, UR4, RZ ;  /* 0x0000000402027c24 */ /* 0x000fe2000f8e02ff */
[----:B----4-:R-:W-:-:S03]  /*d790*/  SEL R3, R3, RZ, !P0 ;  /* 0x000000ff03037207 */ /* 0x010fc60004000000 */
[----:B------:R-:W-:Y:S01]  /*d7a0*/  IMAD R0, R4, UR5, R2 ;  /* 0x0000000504007c24 */ /* 0x000fe2000f8e0202 */
[----:B---3--:R-:W-:Y:S01]  /*d7b0*/  SEL R2, R6, RZ, !P0 ;  /* 0x000000ff06027207 */ /* 0x008fe20004000000 */
[----:B------:R-:W-:-:S05]  /*d7c0*/  IMAD.WIDE.U32 R4, R4, UR4, RZ ;  /* 0x0000000404047c25 */ /* 0x000fca000f8e00ff */
[----:B------:R-:W-:Y:S04]  /*d7d0*/  STL.64 [R1+0x20], R4 ;  /* 0x0000200401007387 */ /* 0x000fe80000100a00 */
        /* <DEDUP_REMOVED lines=23> */
.L_x_10148:
[----:B------:R-:W-:Y:S05]  /*d950*/  BSYNC B6 ;  /* 0x0000000000067941 */ /* 0x000fea0003800000 */
.L_x_10147:
[----:B--2---:R-:W2:Y:S01]  /*d960*/  LDL.LU R0, [R1+0x14] ;  /* 0x0000140001007983 */ /* 0x004ea20000300800 */
[----:B0-----:R-:W0:Y:S01]  /*d970*/  LDC R9, c[0x0][0x448] ;  /* 0x00011200ff097b82 */ /* 0x001e220000000800 */
[----:B------:R-:W-:Y:S01]  /*d980*/  ULDC.64 UR4, c[0x0][0x2d8] ;  /* 0x0000b60000047ab9 */ /* 0x000fe20000000a00 */
[----:B------:R-:W-:Y:S01]  /*d990*/  ULDC.64 UR6, c[0x0][0x2c8] ;  /* 0x0000b20000067ab9 */ /* 0x000fe20000000a00 */
[----:B------:R-:W2:Y:S01]  /*d9a0*/  LDL.LU.64 R2, [R1+0x20] ;  /* 0x0000200001027983 */ /* 0x000ea20000300a00 */
[----:B------:R-:W-:-:S03]  /*d9b0*/  ULDC.64 UR8, c[0x0][0x280] ;  /* 0x0000a00000087ab9 */ /* 0x000fc60000000a00 */
[----:B------:R-:W3:Y:S04]  /*d9c0*/  LDL.LU R20, [R1+0x18] ;  /* 0x0000180001147983 */ /* 0x000ee80000300800 */
[----:B------:R-:W4:Y:S04]  /*d9d0*/  LDL.LU R21, [R1+0x34] ;  /* 0x0000340001157983 */ /* 0x000f280000300800 */
[----:B------:R-:W4:Y:S01]  /*d9e0*/  LDL.LU R4, [R1+0x8] ;  /* 0x0000080001047983 */ /* 0x000f220000300800 */
[----:B------:R-:W1:Y:S01]  /*d9f0*/  S2R R10, SR_TID.X ;  /* 0x00000000000a7919 */ /* 0x000e620000002100 */
[----:B------:R-:W1:Y:S01]  /*da00*/  S2R R11, SR_TID.X ;  /* 0x00000000000b7919 */ /* 0x000e620000002100 */
[----:B0-----:R-:W-:-:S13]  /*da10*/  ISETP.NE.AND P0, PT, R9, 0x1, PT ;  /* 0x000000010900780c */ /* 0x001fda0003f05270 */
[----:B------:R-:W0:Y:S08]  /*da20*/  @P0 LDC R5, c[0x0][0x450] ;  /* 0x00011400ff050b82 */ /* 0x000e300000000800 */
[----:B------:R-:W0:Y:S01]  /*da30*/  @P0 LDC R8, c[0x0][0x44c] ;  /* 0x00011300ff080b82 */ /* 0x000e220000000800 */
[----:B--2---:R-:W-:Y:S02]  /*da40*/  IMAD.MOV.U32 R3, RZ, RZ, R0 ;  /* 0x000000ffff037224 */ /* 0x004fe400078e0000 */
[----:B---3--:R-:W-:-:S02]  /*da50*/  IMAD R0, R20, UR4, RZ ;  /* 0x0000000414007c24 */ /* 0x008fc4000f8e02ff */
[C---:B------:R-:W-:Y:S01]  /*da60*/  IMAD.WIDE.U32 R2, R18.reuse, UR4, R2 ;  /* 0x0000000412027c25 */ /* 0x040fe2000f8e0002 */
[----:B------:R-:W2:Y:S03]  /*da70*/  S2R R20, SR_TID.X ;  /* 0x0000000000147919 */ /* 0x000ea60000002100 */
[----:B------:R-:W-:Y:S01]  /*da80*/  IMAD R0, R18, UR5, R0 ;  /* 0x0000000512007c24 */ /* 0x000fe2000f8e0200 */
[----:B------:R-:W-:-:S03]  /*da90*/  ULDC.64 UR4, c[0x0][0x2e0] ;  /* 0x0000b80000047ab9 */ /* 0x000fc60000000a00 */
[----:B------:R-:W-:Y:S02]  /*daa0*/  IMAD.IADD R3, R3, 0x1, R0 ;  /* 0x0000000103037824 */ /* 0x000fe400078e0200 */
[----:B----4-:R-:W-:Y:S02]  /*dab0*/  IMAD R0, R21, UR4, RZ ;  /* 0x0000000415007c24 */ /* 0x010fe4000f8e02ff */
[----:B------:R-:W3:Y:S01]  /*dac0*/  S2R R21, SR_TID.X ;  /* 0x0000000000157919 */ /* 0x000ee20000002100 */
[----:B------:R-:W-:-:S04]  /*dad0*/  IMAD.WIDE.U32 R2, R4, UR4, R2 ;  /* 0x0000000404027c25 */ /* 0x000fc8000f8e0002 */
[----:B------:R-:W-:Y:S01]  /*dae0*/  IMAD R0, R4, UR5, R0 ;  /* 0x0000000504007c24 */ /* 0x000fe2000f8e0200 */
[----:B------:R-:W-:Y:S01]  /*daf0*/  ULDC.64 UR4, c[0x0][0x2d0] ;  /* 0x0000b40000047ab9 */ /* 0x000fe20000000a00 */
[----:B------:R-:W4:Y:S02]  /*db00*/  @P0 LDC R4, c[0x0][0x44c] ;  /* 0x00011300ff040b82 */ /* 0x000f240000000800 */
[----:B------:R-:W-:Y:S01]  /*db10*/  IMAD.IADD R3, R3, 0x1, R0 ;  /* 0x0000000103037824 */ /* 0x000fe200078e0200 */
[----:B--2---:R-:W-:-:S04]  /*db20*/  LOP3.LUT R20, R20, 0x7f, RZ, 0xc0, !PT ;  /* 0x0000007f14147812 */ /* 0x004fc800078ec0ff */
[----:B------:R-:W-:Y:S01]  /*db30*/  SHF.R.U32.HI R20, RZ, 0x2, R20 ;  /* 0x00000002ff147819 */ /* 0x000fe20000011614 */
[----:B---3--:R-:W-:Y:S02]  /*db40*/  IMAD.SHL.U32 R6, R21, 0x20, RZ ;  /* 0x0000002015067824 */ /* 0x008fe400078e00ff */
[----:B-1----:R-:W-:-:S03]  /*db50*/  IMAD.SHL.U32 R21, R10, 0x8, RZ ;  /* 0x000000080a157824 */ /* 0x002fc600078e00ff */
[----:B------:R-:W-:Y:S01]  /*db60*/  LOP3.LUT R6, R20, 0x60, R6, 0xf8, !PT ;  /* 0x0000006014067812 */ /* 0x000fe200078ef806 */
[----:B------:R-:W-:Y:S01]  /*db70*/  IMAD.SHL.U32 R20, R11, 0x8, RZ ;  /* 0x000000080b147824 */ /* 0x000fe200078e00ff */
[----:B------:R-:W-:-:S03]  /*db80*/  LOP3.LUT R21, R21, 0x18, RZ, 0xc0, !PT ;  /* 0x0000001815157812 */ /* 0x000fc600078ec0ff */
[----:B------:R-:W-:Y:S01]  /*db90*/  IMAD R6, R17, 0xc0, R6 ;  /* 0x000000c011067824 */ /* 0x000fe200078e0206 */
[C---:B------:R-:W-:Y:S02]  /*dba0*/  LOP3.LUT R10, R21.reuse, 0x40, RZ, 0xfc, !PT ;  /* 0x00000040150a7812 */ /* 0x040fe400078efcff */
[----:B------:R-:W-:Y:S01]  /*dbb0*/  LOP3.LUT R20, R20, 0x18, RZ, 0xc0, !PT ;  /* 0x0000001814147812 */ /* 0x000fe200078ec0ff */
[----:B----4-:R-:W-:Y:S01]  /*dbc0*/  @P0 IMAD.HI.U32 R0, R6, R4, RZ ;  /* 0x0000000406000227 */ /* 0x010fe200078e00ff */
[----:B------:R-:W-:-:S03]  /*dbd0*/  LOP3.LUT R12, R21, 0x20, RZ, 0xfc, !PT ;  /* 0x00000020150c7812 */ /* 0x000fc600078efcff */
[----:B------:R-:W-:Y:S01]  /*dbe0*/  IMAD.MOV.U32 R4, RZ, RZ, R6 ;  /* 0x000000ffff047224 */ /* 0x000fe200078e0006 */
[----:B0-----:R-:W-:-:S04]  /*dbf0*/  @P0 SHF.R.U32.HI R4, RZ, R5, R0 ;  /* 0x00000005ff040219 */ /* 0x001fc80000011600 */
        /* <DEDUP_REMOVED lines=16> */
[----:B------:R-:W0:Y:S01]  /*dd00*/  @P0 LDC R5, c[0x0][0x450] ;  /* 0x00011400ff050b82 */ /* 0x000e220000000800 */
[----:B------:R-:W-:-:S03]  /*dd10*/  MOV R6, R7 ;  /* 0x0000000700067202 */ /* 0x000fc60000000f00 */
[----:B0-----:R-:W-:-:S05]  /*dd20*/  @P0 SHF.R.U32.HI R6, RZ, R5, R8 ;  /* 0x00000005ff060219 */ /* 0x001fca0000011608 */
        /* <DEDUP_REMOVED lines=8> */
[----:B------:R0:W5:Y:S01]  /*ddb0*/  LDL R10, [R1+0x4] ;  /* 0x00000400010a7983 */ /* 0x0001620000100800 */
[----:B------:R-:W-:Y:S02]  /*ddc0*/  SHF.R.S32.HI R6, RZ, 0x1f, R5 ;  /* 0x0000001fff067819 */ /* 0x000fe40000011405 */
[----:B------:R-:W-:Y:S01]  /*ddd0*/  IMAD.IADD R3, R3, 0x1, R7 ;  /* 0x0000000103037824 */ /* 0x000fe200078e0207 */
[----:B------:R-:W-:Y:S02]  /*dde0*/  ISETP.GE.AND P2, PT, R20, UR4, PT ;  /* 0x0000000414007c0c */ /* 0x000fe4000bf46270 */
[----:B------:R-:W-:Y:S01]  /*ddf0*/  IMAD R6, R6, UR6, RZ ;  /* 0x0000000606067c24 */ /* 0x000fe2000f8e02ff */
[----:B------:R-:W-:Y:S01]  /*de00*/  ISETP.GE.AND P1, PT, R12, UR4, PT ;  /* 0x000000040c007c0c */ /* 0x000fe2000bf26270 */
[----:B------:R-:W-:-:S04]  /*de10*/  IMAD.WIDE.U32 R2, R5, UR6, R2 ;  /* 0x0000000605027c25 */ /* 0x000fc8000f8e0002 */
[----:B------:R-:W-:Y:S01]  /*de20*/  IMAD R6, R5, UR7, R6 ;  /* 0x0000000705067c24 */ /* 0x000fe2000f8e0206 */
[----:B------:R-:W-:-:S03]  /*de30*/  LEA R7, P3, R2, UR8, 0x1 ;  /* 0x0000000802077c11 */ /* 0x000fc6000f8608ff */
[----:B------:R-:W-:Y:S01]  /*de40*/  IMAD.IADD R6, R3, 0x1, R6 ;  /* 0x0000000103067824 */ /* 0x000fe200078e0206 */
[----:B------:R-:W-:Y:S01]  /*de50*/  UMOV UR4, 0xffffffff ;  /* 0xffffffff00047882 */ /* 0x000fe20000000000 */
[----:B------:R-:W-:-:S03]  /*de60*/  LOP3.LUT R21, R11, 0x7f, RZ, 0xc0, !PT ;  /* 0x0000007f0b157812 */ /* 0x000fc600078ec0ff */
[----:B------:R-:W-:Y:S02]  /*de70*/  LEA.HI.X R6, R2, UR9, R6, 0x1, P3 ;  /* 0x0000000902067c11 */ /* 0x000fe400098f0c06 */
[----:B------:R-:W-:Y:S01]  /*de80*/  SHF.R.U32.HI R21, RZ, 0x2, R21 ;  /* 0x00000002ff157819 */ /* 0x000fe20000011615 */
[----:B0-----:R-:W-:Y:S06]  /*de90*/  BRA.DIV UR4, `(.L_x_10149) ;  /* 0x0000003e04e07947 */ /* 0x001fec000b800000 */
[----:B------:R-:W2:Y:S01]  /*dea0*/  LDL.LU R3, [R1+0x2c] ;  /* 0x00002c0001037983 */ /* 0x000ea20000300800 */
[----:B------:R-:W-:-:S03]  /*deb0*/  IMAD R17, R17, 0xc0, R21 ;  /* 0x000000c011117824 */ /* 0x000fc600078e0215 */
[----:B------:R-:W-:Y:S01]  /*dec0*/  SHFL.IDX PT, R2, R4, RZ, 0x1c1f ;  /* 0x001c1fff04027589 */ /* 0x000fe200000e0000 */
        /* <DEDUP_REMOVED lines=54> */
[----:B------:R-:W-:Y:S04]  /*e230*/  @!P3 LDGSTS.E.BYPASS.LTC128B.128 [R10+0xfa00], desc[UR60][R2.64], !P2 ;  /* 0x0fa00000020abfae */ /* 0x000fe8000d101d7c */
[----:B------:R-:W-:Y:S04]  /*e240*/  @!P3 LDGSTS.E.BYPASS.LTC128B.128 [R10+0x12a00], desc[UR60][R2.64+0x40], !P1 ;  /* 0x12a00040020abfae */ /* 0x000fe8000c901d7c */
[----:B------:R0:W-:Y:S04]  /*e250*/  @!P3 LDGSTS.E.BYPASS.LTC128B.128 [R10+0x15a00], desc[UR60][R2.64+0x80], !P0 ;  /* 0x15a00080020abfae */ /* 0x0001e8000c101d7c */
[----:B0-----:R0:W1:Y:S02]  /*e260*/  SHFL.IDX PT, R2, R7, 0x1, 0x1c1f ;  /* 0x003c1f0007027f89 */ /* 0x00106400000e0000 */
.L_x_10266:
[----:B------:R-:W-:Y:S02]  /*e270*/  VIADD R17, R17, 0xa0 ;  /* 0x000000a011117836 */ /* 0x000fe40000000000 */
[----:B------:R-:W-:-:S03]  /*e280*/  VIADD R0, R22, 0x31c00 ;  /* 0x00031c0016007836 */ /* 0x000fc60000000000 */
[----:B------:R-:W-:-:S13]  /*e290*/  ISETP.GE.AND P3, PT, R17, R5, PT ;  /* 0x000000051100720c */ /* 0x000fda0003f66270 */
[----:B-1----:R-:W-:-:S05]  /*e2a0*/  @!P3 LEA R2, P4, R20, R2, 0x1 ;  /* 0x000000021402b211 */ /* 0x002fca00078808ff */
[----:B------:R-:W-:-:S05]  /*e2b0*/  @!P3 IMAD.X R3, RZ, RZ, R6, P4 ;  /* 0x000000ffff03b224 */ /* 0x000fca00020e0606 */
[----:B------:R-:W-:Y:S01]  /*e2c0*/  @!PT LDS RZ, [RZ] ;  /* 0x00000000fffff984 */ /* 0x000fe20000000800 */
[----:B------:R-:W-:Y:S01]  /*e2d0*/  @!PT LDS RZ, [RZ] ;  /* 0x00000000fffff984 */ /* 0x000fe20000000800 */
[----:B------:R-:W-:Y:S01]  /*e2e0*/  @!PT LDS RZ, [RZ] ;  /* 0x00000000fffff984 */ /* 0x000fe20000000800 */
[----:B------:R1:W-:Y:S04]  /*e2f0*/  @!P3 LDGSTS.E.BYPASS.LTC128B.128 [R10+0x10200], desc[UR60][R2.64], !P2 ;  /* 0x10200000020abfae */ /* 0x0003e8000d101d7c */
[----:B------:R1:W-:Y:S04]  /*e300*/  @!P3 LDGSTS.E.BYPASS.LTC128B.128 [R10+0x13200], desc[UR60][R2.64+0x40], !P1 ;  /* 0x13200040020abfae */ /* 0x0003e8000c901d7c */
[----:B------:R1:W-:Y:S01]  /*e310*/  @!P3 LDGSTS.E.BYPASS.LTC128B.128 [R10+0x16200], desc[UR60][R2.64+0x80], !P0 ;  /* 0x16200080020abfae */ /* 0x0003e2000c101d7c */
[----:B------:R-:W-:Y:S01]  /*e320*/  PLOP3.LUT P0, PT, PT, PT, PT, 0x80, 0x0 ;  /* 0x000000000000781c */ /* 0x000fe20003f0f070 */
[----:B------:R-:W-:-:S12]  /*e330*/  NOP ;  /* 0x0000000000007918 */ /* 0x000fd80000000000 */
.L_x_10150:
        /* <DEDUP_REMOVED lines=8> */
[----:B------:R-:W-:Y:S01]  /*e3c0*/  LEA.HI R2, R3, R3, RZ, 0x1 ;  /* 0x0000000303027211 */ /* 0x000fe200078f08ff */
[----:B------:R1:W-:Y:S03]  /*e3d0*/  STL [R1+0x30], R3 ;  /* 0x0000300301007387 */ /* 0x0003e60000100800 */
[----:B------:R-:W-:-:S04]  /*e3e0*/  LOP3.LUT R2, R2, 0xfffffffe, RZ, 0xc0, !PT ;  /* 0xfffffffe02027812 */ /* 0x000fc800078ec0ff */
[----:B------:R-:W-:-:S04]  /*e3f0*/  IADD3 R2, R3, -R2, RZ ;  /* 0x8000000203027210 */ /* 0x000fc80007ffe0ff */
[----:B-1----:R-:W-:Y:S01]  /*e400*/  SHF.L.U32 R3, R2, 0x1f, RZ ;  /* 0x0000001f02037819 */ /* 0x002fe200000006ff */
[----:B------:R-:W-:Y:S01]  /*e410*/  NOP ;  /* 0x0000000000007918 */ /* 0x000fe20000000000 */
[----:B------:R-:W2:Y:S01]  /*e420*/  LDL.LU R4, [R1+0x28] ;  /* 0x0000280001047983 */ /* 0x000ea20000300800 */
[----:B------:R1:W-:Y:S01]  /*e430*/  SYNCS.ARRIVE.TRANS64.A1T0 RZ, [R22+URZ+0x31c00], RZ ;  /* 0x031c00ff16ff79a7 */ /* 0x0003e2000810003f */
[----:B------:R-:W-:Y:S01]  /*e440*/  BSSY B0, `(.L_x_10151) ;  /* 0x0000004000007945 */ /* 0x000fe20003800000 */
[----:B------:R-:W3:Y:S01]  /*e450*/  SYNCS.PHASECHK.TRANS64.TRYWAIT P0, [R22+URZ+0x31c20], R3 ;  /* 0x031c2003160075a7 */ /* 0x000ee2000800017f */
[----:B--2---:R-:W-:Y:S02]  /*e460*/  ISETP.GE.AND P1, PT, R4, 0x91, PT ;  /* 0x000000910400780c */ /* 0x004fe40003f26270 */
[----:B-1-3--:R-:W-:Y:S11]  /*e470*/  @!P0 BRA `(.L_x_10152) ;  /* 0x0000004000788947 */ /* 0x00aff60003800000 */
.L_x_10267:
[----:B------:R-:W-:Y:S05]  /*e480*/  BSYNC B0 ;  /* 0x0000000000007941 */ /* 0x000fea0003800000 */
.L_x_10151:
[----:B------:R-:W-:Y:S04]  /*e490*/  BSSY B0, `(.L_x_10153) ;  /* 0x0000227000007945 */ /* 0x000fe80003800000 */
[----:B------:R-:W-:Y:S05]  /*e4a0*/  @!P1 BRA `(.L_x_10154) ;  /* 0x0000002000949947 */ /* 0x000fea0003800000 */
[----:B------:R-:W0:Y:S01]  /*e4b0*/  LDL R4, [R1+0x10] ;  /* 0x0000100001047983 */ /* 0x000e220000100800 */
[----:B------:R-:W-:Y:S01]  /*e4c0*/  IMAD.MOV.U32 R2, RZ, RZ, 0x1 ;  /* 0x00000001ff027424 */ /* 0x000fe200078e00ff */
[----:B------:R-:W-:Y:S01]  /*e4d0*/  BSSY B2, `(.L_x_10155) ;  /* 0x00000bc000027945 */ /* 0x000fe20003800000 */
[----:B0-----:R-:W-:Y:S02]  /*e4e0*/  IMAD.MOV R7, RZ, RZ, -R4 ;  /* 0x000000ffff077224 */ /* 0x001fe400078e0a04 */
[----:B------:R-:W-:-:S03]  /*e4f0*/  VIADD R6, R4, 0xfffffffe ;  /* 0xfffffffe04067836 */ /* 0x000fc60000000000 */
[----:B------:R-:W-:-:S05]  /*e500*/  VIADDMNMX R7, R7, R2, 0xffffffff, !PT ;  /* 0xffffffff07077446 */ /* 0x000fca0007800102 */
[----:B------:R-:W-:-:S05]  /*e510*/  IMAD.IADD R2, R4, 0x1, R7 ;  /* 0x0000000104027824 */ /* 0x000fca00078e0207 */
[----:B------:R-:W-:-:S04]  /*e520*/  LOP3.LUT R2, R2, 0x1, RZ, 0xc0, !PT ;  /* 0x0000000102027812 */ /* 0x000fc800078ec0ff */
[----:B------:R-:W-:-:S13]  /*e530*/  ISETP.NE.U32.AND P0, PT, R2, 0x1, PT ;  /* 0x000000010200780c */ /* 0x000fda0003f05070 */
[----:B------:R-:W-:Y:S05]  /*e540*/  @P0 BRA `(.L_x_10156) ;  /* 0x0000000800d00947 */ /* 0x000fea0003800000 */
[----:B------:R-:W2:Y:S01]  /*e550*/  LDL R4, [R1] ;  /* 0x0000000001047983 */ /* 0x000ea20000100800 */
[----:B------:R-:W-:Y:S01]  /*e560*/  VIADD R8, R23, 0x1 ;  /* 0x0000000117087836 */ /* 0x000fe20000000000 */
[----:B------:R-:W-:Y:S04]  /*e570*/  BSSY B1, `(.L_x_10157) ;  /* 0x00000ad000017945 */ /* 0x000fe80003800000 */
[----:B------:R-:W-:-:S04]  /*e580*/  ISETP.NE.AND P0, PT, R8, 0x2, PT ;  /* 0x000000020800780c */ /* 0x000fc80003f05270 */
[----:B------:R-:W-:Y:S02]  /*e590*/  SEL R9, RZ, 0x1, P0 ;  /* 0x00000001ff097807 */ /* 0x000fe40000000000 */
[----:B------:R-:W-:Y:S02]  /*e5a0*/  SEL R8, R8, RZ, P0 ;  /* 0x000000ff08087207 */ /* 0x000fe40000000000 */
[----:B------:R-:W-:Y:S02]  /*e5b0*/  LOP3.LUT R9, R26, R9, RZ, 0x3c, !PT ;  /* 0x000000091a097212 */ /* 0x000fe400078e3cff */
[----:B--2---:R-:W-:-:S13]  /*e5c0*/  ISETP.NE.AND P2, PT, R4, RZ, PT ;  /* 0x000000ff0400720c */ /* 0x004fda0003f45270 */
[----:B------:R-:W-:Y:S05]  /*e5d0*/  @!P2 BRA `(.L_x_10158) ;  /* 0x000000080098a947 */ /* 0x000fea0003800000 */
[----:B------:R-:W-:Y:S01]  /*e5e0*/  ULDC.64 UR4, c[0x0][0x418] ;  /* 0x0001060000047ab9 */ /* 0x000fe20000000a00 */
[----:B------:R-:W-:Y:S01]  /*e5f0*/  IMAD.MOV.U32 R5, RZ, RZ, R24 ;  /* 0x000000ffff057224 */ /* 0x000fe200078e0018 */
[----:B------:R-:W-:-:S04]  /*e600*/  ISETP.NE.U32.AND P0, PT, RZ, UR4, PT ;  /* 0x00000004ff007c0c */ /* 0x000fc8000bf05070 */
[----:B------:R-:W-:-:S13]  /*e610*/  ISETP.NE.AND.EX P0, PT, RZ, UR5, PT, P0 ;  /* 0x00000005ff007c0c */ /* 0x000fda000bf05300 */
[----:B------:R-:W-:Y:S05]  /*e620*/  @!P0 BRA `(.L_x_10159) ;  /* 0x0000000000448947 */ /* 0x000fea0003800000 */
[----:B------:R-:W0:Y:S01]  /*e630*/  LDC R5, c[0x0][0x43c] ;  /* 0x00010f00ff057b82 */ /* 0x000e220000000800 */
[----:B------:R-:W-:Y:S01]  /*e640*/  ULDC.64 UR6, c[0x0][0x428] ;  /* 0x00010a0000067ab9 */ /* 0x000fe20000000a00 */
[----:B0-----:R-:W-:-:S13]  /*e650*/  ISETP.NE.AND P0, PT, R5, 0x1, PT ;  /* 0x000000010500780c */ /* 0x001fda0003f05270 */
[----:B-1----:R-:W0:Y:S02]  /*e660*/  @P0 LDC.64 R2, c[0x0][0x440] ;  /* 0x00011000ff020b82 */ /* 0x002e240000000a00 */
        /* <DEDUP_REMOVED lines=8> */
[----:B------:R-:W-:-:S04]  /*e6f0*/  IMAD.WIDE.U32 R2, R25, UR6, R2 ;  /* 0x0000000619027c25 */ /* 0x000fc8000f8e0002 */
[----:B------:R-:W-:Y:S01]  /*e700*/  IMAD.IADD R3, R4, 0x1, R3 ;  /* 0x0000000104037824 */ /* 0x000fe200078e0203 */
[----:B------:R-:W-:-:S04]  /*e710*/  LEA R4, P0, R2, UR4, 0x2 ;  /* 0x0000000402047c11 */ /* 0x000fc8000f8010ff */
[----:B------:R-:W-:-:S06]  /*e720*/  LEA.HI.X R5, R2, UR5, R3, 0x2, P0 ;  /* 0x0000000502057c11 */ /* 0x000fcc00080f1403 */
[----:B------:R0:W5:Y:S03]  /*e730*/  LDG.E R5, desc[UR60][R4.64] ;  /* 0x0000003c04057981 */ /* 0x000166000c1e1900 */
.L_x_10159:
[----:B-1----:R-:W-:Y:S01]  /*e740*/  IMAD R3, R8, 0x8, R22 ;  /* 0x0000000808037824 */ /* 0x002fe200078e0216 */
[----:B------:R-:W-:Y:S01]  /*e750*/  SHF.L.U32 R2, R9, 0x1f, RZ ;  /* 0x0000001f09027819 */ /* 0x000fe200000006ff */
[----:B------:R-:W-:Y:S03]  /*e760*/  BSSY B3, `(.L_x_10160) ;  /* 0x0000003000037945 */ /* 0x000fe60003800000 */
[----:B------:R-:W1:Y:S02]  /*e770*/  SYNCS.PHASECHK.TRANS64.TRYWAIT P0, [R3+URZ+0x31c40], R2 ;  /* 0x031c4002030075a7 */ /* 0x000e64000800017f */
[----:B-1----:R-:W-:Y:S05]  /*e780*/  @!P0 BRA `(.L_x_10161) ;  /* 0x0000003c00c88947 */ /* 0x002fea0003800000 */
.L_x_10268:
[----:B------:R-:W-:Y:S05]  /*e790*/  BSYNC B3 ;  /* 0x0000000000037941 */ /* 0x000fea0003800000 */
.L_x_10160:
        /* <DEDUP_REMOVED lines=12> */
.L_x_10163:
[----:B------:R-:W-:Y:S05]  /*e860*/  BSYNC B3 ;  /* 0x0000000000037941 */ /* 0x000fea0003800000 */
.L_x_10162:
[----:B------:R-:W-:Y:S01]  /*e870*/  IMAD.MOV.U32 R11, RZ, RZ, RZ ;  /* 0x000000ffff0b7224 */ /* 0x000fe200078e00ff */
[----:B------:R-:W-:Y:S01]  /*e880*/  UIADD3 UR4, UP0, UR38, 0x370, URZ ;  /* 0x0000037026047890 */ /* 0x000fe2000ff1e03f */
[----:B------:R-:W-:Y:S01]  /*e890*/  IMAD R4, R8, 0x6c00, R22 ;  /* 0x00006c0008047824 */ /* 0x000fe200078e0216 */
[----:B------:R-:W-:Y:S01]  /*e8a0*/  PLOP3.LUT P0, PT, PT, PT, PT, 0x80, 0x0 ;  /* 0x000000000000781c */ /* 0x000fe20003f0f070 */
[----:B-1----:R-:W-:Y:S01]  /*e8b0*/  VIADD R3, R3, 0x31c30 ;  /* 0x00031c3003037836 */ /* 0x002fe20000000000 */
[----:B------:R-:W-:Y:S01]  /*e8c0*/  R2UR UR10, R11 ;  /* 0x000000000b0a72ca */ /* 0x000fe200000e0000 */
[----:B------:R-:W-:Y:S01]  /*e8d0*/  IMAD R2, R6, 0x90, R28 ;  /* 0x0000009006027824 */ /* 0x000fe200078e021c */
[----:B------:R-:W-:Y:S01]  /*e8e0*/  UIADD3.X UR5, URZ, UR39, URZ, UP0, !UPT ;  /* 0x000000273f057290 */ /* 0x000fe200087fe43f */
[----:B------:R-:W-:Y:S01]  /*e8f0*/  VIADD R10, R4, 0x16a00 ;  /* 0x00016a00040a7836 */ /* 0x000fe20000000000 */
[----:B------:R-:W-:Y:S01]  /*e900*/  UMOV UR6, 0x0 ;  /* 0x0000000000067882 */ /* 0x000fe20000000000 */
[----:B------:R-:W-:-:S10]  /*e910*/  UMOV UR7, 0x14f00000 ;  /* 0x14f0000000077882 */ /* 0x000fd40000000000 */
.L_x_10164:
        /* <DEDUP_REMOVED lines=16> */
.L_x_10165:
        /* <DEDUP_REMOVED lines=16> */
.L_x_10166:
        /* <DEDUP_REMOVED lines=15> */
.L_x_10269:
[----:B------:R-:W-:Y:S05]  /*ec10*/  BSYNC B3 ;  /* 0x0000000000037941 */ /* 0x000fea0003800000 */
.L_x_10167:
[----:B------:R-:W-:Y:S01]  /*ec20*/  BSSY B3, `(.L_x_10169) ;  /* 0x000000c000037945 */ /* 0x000fe20003800000 */
[----:B------:R-:W-:Y:S01]  /*ec30*/  IMAD.MOV.U32 R12, RZ, RZ, 0x0 ;  /* 0x00000000ff0c7424 */ /* 0x000fe200078e00ff */
[----:B------:R-:W-:Y:S02]  /*ec40*/  MOV R13, 0x14f00000 ;  /* 0x14f00000000d7802 */ /* 0x000fe40000000f00 */
[----:B------:R-:W-:Y:S05]  /*ec50*/  @P1 BRA `(.L_x_10170) ;  /* 0x0000000000201947 */ /* 0x000fea0003800000 */
        /* <DEDUP_REMOVED lines=8> */
.L_x_10170:
[----:B------:R-:W-:Y:S05]  /*ece0*/  BSYNC B3 ;  /* 0x0000000000037941 */ /* 0x000fea0003800000 */
.L_x_10169:
[----:B------:R-:W-:Y:S01]  /*ecf0*/  R2UR UR10, R11 ;  /* 0x000000000b0a72ca */ /* 0x000fe200000e0000 */
[C-C-:B0-----:R-:W-:Y:S01]  /*ed00*/  IMAD R2, R23.reuse, 0x8, R22.reuse ;  /* 0x0000000817027824 */ /* 0x141fe200078e0216 */
[----:B------:R-:W-:Y:S01]  /*ed10*/  R2UR UR6, R12 ;  /* 0x000000000c0672ca */ /* 0x000fe200000e0000 */
[----:B------:R-:W-:Y:S01]  /*ed20*/  IMAD R3, R23, 0x6c00, R22 ;  /* 0x00006c0017037824 */ /* 0x000fe200078e0216 */
[----:B------:R-:W-:Y:S01]  /*ed30*/  R2UR UR7, R13 ;  /* 0x000000000d0772ca */ /* 0x000fe200000e0000 */
[----:B------:R-:W-:Y:S01]  /*ed40*/  UIADD3 UR4, UP0, UR38, 0x470, URZ ;  /* 0x0000047026047890 */ /* 0x000fe2000ff1e03f */
[----:B------:R-:W-:Y:S01]  /*ed50*/  PLOP3.LUT P0, PT, PT, PT, PT, 0x80, 0x0 ;  /* 0x000000000000781c */ /* 0x000fe20003f0f070 */
[----:B------:R-:W-:Y:S02]  /*ed60*/  IMAD R4, R27, 0x90, R28 ;  /* 0x000000901b047824 */ /* 0x000fe400078e021c */
[----:B------:R-:W-:Y:S01]  /*ed70*/  VIADD R2, R2, 0x31c50 ;  /* 0x00031c5002027836 */ /* 0x000fe20000000000 */
[----:B------:R-:W-:Y:S01]  /*ed80*/  UIADD3.X UR5, URZ, UR39, URZ, UP0, !UPT ;  /* 0x000000273f057290 */ /* 0x000fe200087fe43f */
[----:B------:R-:W-:-:S11]  /*ed90*/  VIADD R10, R3, 0x200 ;  /* 0x00000200030a7836 */ /* 0x000fd60000000000 */
.L_x_10171:
        /* <DEDUP_REMOVED lines=15> */
.L_x_10172:
        /* <DEDUP_REMOVED lines=15> */
.L_x_10173:
        /* <DEDUP_REMOVED lines=12> */
.L_x_10158:
[----:B------:R-:W-:Y:S05]  /*f040*/  BSYNC B1 ;  /* 0x0000000000017941 */ /* 0x000fea0003800000 */
.L_x_10157:
[----:B------:R-:W2:Y:S01]  /*f050*/  LDL.LU R2, [R1+0x10] ;  /* 0x0000100001027983 */ /* 0x000ea20000300800 */
[----:B------:R-:W-:Y:S02]  /*f060*/  IMAD.MOV.U32 R23, RZ, RZ, R8 ;  /* 0x000000ffff177224 */ /* 0x000fe400078e0008 */
[----:B------:R-:W-:Y:S02]  /*f070*/  IMAD.MOV.U32 R26, RZ, RZ, R9 ;  /* 0x000000ffff1a7224 */ /* 0x000fe400078e0009 */
[----:B--2---:R-:W-:-:S07]  /*f080*/  VIADD R6, R2, 0xfffffffd ;  /* 0xfffffffd02067836 */ /* 0x004fce0000000000 */
.L_x_10156:
[----:B------:R-:W-:Y:S05]  /*f090*/  BSYNC B2 ;  /* 0x0000000000027941 */ /* 0x000fea0003800000 */
.L_x_10155:
[----:B------:R-:W2:Y:S01]  /*f0a0*/  LDL.LU R2, [R1+0xc] ;  /* 0x00000c0001027983 */ /* 0x000ea20000300800 */
[----:B------:R-:W-:-:S05]  /*f0b0*/  IMAD.MOV R7, RZ, RZ, -R7 ;  /* 0x000000ffff077224 */ /* 0x000fca00078e0a07 */
[----:B--2---:R-:W-:-:S13]  /*f0c0*/  ISETP.NE.AND P0, PT, R2, R7, PT ;  /* 0x000000070200720c */ /* 0x004fda0003f05270 */
[----:B------:R-:W-:Y:S05]  /*f0d0*/  @!P0 BRA `(.L_x_10154) ;  /* 0x0000001400888947 */ /* 0x000fea0003800000 */
[----:B------:R-:W-:-:S07]  /*f0e0*/  IMAD.MOV.U32 R4, RZ, RZ, R24 ;  /* 0x000000ffff047224 */ /* 0x000fce00078e0018 */
.L_x_10208:
[----:B------:R-:W2:Y:S01]  /*f0f0*/  LDL R2, [R1] ;  /* 0x0000000001027983 */ /* 0x000ea20000100800 */
[----:B------:R-:W-:Y:S01]  /*f100*/  VIADD R7, R23, 0x1 ;  /* 0x0000000117077836 */ /* 0x000fe20000000000 */
[----:B------:R-:W-:Y:S05]  /*f110*/  YIELD ;  /* 0x0000000000007946 */ /* 0x000fea0003800000 */
[----:B------:R-:W-:Y:S01]  /*f120*/  ISETP.NE.AND P0, PT, R7, 0x2, PT ;  /* 0x000000020700780c */ /* 0x000fe20003f05270 */
[----:B------:R-:W-:Y:S03]  /*f130*/  BSSY B1, `(.L_x_10174) ;  /* 0x00000aa000017945 */ /* 0x000fe60003800000 */
[----:B-1----:R-:W-:-:S02]  /*f140*/  SEL R3, RZ, 0x1, P0 ;  /* 0x00000001ff037807 */ /* 0x002fc40000000000 */
        /* <DEDUP_REMOVED lines=24> */
[----:B------:R-:W-:-:S05]  /*f2d0*/  LEA.HI.X R5, R2, UR5, R3, 0x2, P0 ;  /* 0x0000000502057c11 */ /* 0x000fca00080f1403 */
[----:B------:R0:W5:Y:S04]  /*f2e0*/  LDG.E R4, desc[UR60][R4.64] ;  /* 0x0000003c04047981 */ /* 0x000168000c1e1900 */
.L_x_10176:
[----:B------:R-:W-:Y:S01]  /*f2f0*/  IMAD R3, R7, 0x8, R22 ;  /* 0x0000000807037824 */ /* 0x000fe200078e0216 */
[----:B------:R-:W-:Y:S01]  /*f300*/  SHF.L.U32 R2, R8, 0x1f, RZ ;  /* 0x0000001f08027819 */ /* 0x000fe200000006ff */
[----:B------:R-:W-:Y:S03]  /*f310*/  BSSY B2, `(.L_x_10177) ;  /* 0x0000003000027945 */ /* 0x000fe60003800000 */
[----:B------:R-:W1:Y:S02]  /*f320*/  SYNCS.PHASECHK.TRANS64.TRYWAIT P0, [R3+URZ+0x31c40], R2 ;  /* 0x031c4002030075a7 */ /* 0x000e64000800017f */
[----:B-1----:R-:W-:Y:S05]  /*f330*/  @!P0 BRA `(.L_x_10178) ;  /* 0x0000003400048947 */ /* 0x002fea0003800000 */
.L_x_10270:
[----:B------:R-:W-:Y:S05]  /*f340*/  BSYNC B2 ;  /* 0x0000000000027941 */ /* 0x000fea0003800000 */
.L_x_10177:
[----:B0-----:R-:W0:Y:S01]  /*f350*/  S2R R5, SR_TID.X ;  /* 0x0000000000057919 */ /* 0x001e220000002100 */
        /* <DEDUP_REMOVED lines=11> */
.L_x_10180:
[----:B------:R-:W-:Y:S05]  /*f410*/  BSYNC B2 ;  /* 0x0000000000027941 */ /* 0x000fea0003800000 */
.L_x_10179:
        /* <DEDUP_REMOVED lines=11> */
.L_x_10181:
        /* <DEDUP_REMOVED lines=16> */
.L_x_10182:
        /* <DEDUP_REMOVED lines=16> */
.L_x_10183:
        /* <DEDUP_REMOVED lines=15> */
.L_x_10271:
[----:B------:R-:W-:Y:S05]  /*f7c0*/  BSYNC B2 ;  /* 0x0000000000027941 */ /* 0x000fea0003800000 */
.L_x_10184:
        /* <DEDUP_REMOVED lines=11> */
.L_x_10187:
[----:B------:R-:W-:Y:S05]  /*f880*/  BSYNC B2 ;  /* 0x0000000000027941 */ /* 0x000fea0003800000 */
.L_x_10186:
[----:B------:R-:W-:Y:S01]  /*f890*/  R2UR UR6, R2 ;  /* 0x00000000020672ca */ /* 0x000fe200000e0000 */
[----:B------:R-:W-:Y:S01]  /*f8a0*/  IMAD R23, R23, 0x6c00, R22 ;  /* 0x00006c0017177824 */ /* 0x000fe200078e0216 */
[----:B------:R-:W-:Y:S01]  /*f8b0*/  R2UR UR7, R3 ;  /* 0x00000000030772ca */ /* 0x000fe200000e0000 */
[----:B------:R-:W-:Y:S01]  /*f8c0*/  UIADD3 UR4, UP0, UR38, 0x470, URZ ;  /* 0x0000047026047890 */ /* 0x000fe2000ff1e03f */
[----:B------:R-:W-:Y:S01]  /*f8d0*/  R2UR UR10, R5 ;  /* 0x00000000050a72ca */ /* 0x000fe200000e0000 */
[----:B------:R-:W-:Y:S01]  /*f8e0*/  IMAD R5, R27, 0x90, R28 ;  /* 0x000000901b057824 */ /* 0x000fe200078e021c */
[----:B------:R-:W-:Y:S01]  /*f8f0*/  PLOP3.LUT P0, PT, PT, PT, PT, 0x80, 0x0 ;  /* 0x000000000000781c */ /* 0x000fe20003f0f070 */
[----:B0-----:R-:W-:Y:S01]  /*f900*/  VIADD R12, R12, 0x50 ;  /* 0x000000500c0c7836 */ /* 0x001fe20000000000 */
[----:B------:R-:W-:Y:S01]  /*f910*/  UIADD3.X UR5, URZ, UR39, URZ, UP0, !UPT ;  /* 0x000000273f057290 */ /* 0x000fe200087fe43f */
[----:B------:R-:W-:-:S11]  /*f920*/  VIADD R13, R23, 0x200 ;  /* 0x00000200170d7836 */ /* 0x000fd60000000000 */
.L_x_10188:
        /* <DEDUP_REMOVED lines=15> */
.L_x_10189:
        /* <DEDUP_REMOVED lines=15> */
.L_x_10190:
        /* <DEDUP_REMOVED lines=12> */
.L_x_10175:
[----:B------:R-:W-:Y:S05]  /*fbd0*/  BSYNC B1 ;  /* 0x0000000000017941 */ /* 0x000fea0003800000 */
.L_x_10174:
        /* <DEDUP_REMOVED lines=10> */
[----:B------:R-:W-:Y:S01]  /*fc80*/  VIADD R9, R6, 0xffffffff ;  /* 0xffffffff06097836 */ /* 0x000fe20000000000 */
[----:B------:R-:W-:-:S04]  /*fc90*/  ISETP.NE.U32.AND P0, PT, RZ, UR4, PT ;  /* 0x00000004ff007c0c */ /* 0x000fc8000bf05070 */
[----:B------:R-:W-:-:S13]  /*fca0*/  ISETP.NE.AND.EX P0, PT, RZ, UR5, PT, P0 ;  /* 0x00000005ff007c0c */ /* 0x000fda000bf05300 */
[----:B------:R-:W-:Y:S05]  /*fcb0*/  @!P0 BRA `(.L_x_10193) ;  /* 0x0000000000448947 */ /* 0x000fea0003800000 */
[----:B------:R-:W0:Y:S01]  /*fcc0*/  LDC R4, c[0x0][0x43c] ;  /* 0x00010f00ff047b82 */ /* 0x000e220000000800 */
[----:B------:R-:W-:Y:S01]  /*fcd0*/  ULDC.64 UR6, c[0x0][0x428] ;  /* 0x00010a0000067ab9 */ /* 0x000fe20000000a00 */
[----:B0-----:R-:W-:-:S13]  /*fce0*/  ISETP.NE.AND P0, PT, R4, 0x1, PT ;  /* 0x000000010400780c */ /* 0x001fda0003f05270 */
[----:B------:R-:W0:Y:S02]  /*fcf0*/  @P0 LDC.64 R2, c[0x0][0x440] ;  /* 0x00011000ff020b82 */ /* 0x000e240000000a00 */
[----:B0-----:R-:W-:Y:S01]  /*fd00*/  @P0 IMAD.HI.U32 R5, R9, R2, RZ ;  /* 0x0000000209050227 */ /* 0x001fe200078e00ff */
[----:B------:R-:W-:-:S04]  /*fd10*/  MOV R2, R9 ;  /* 0x0000000900027202 */ /* 0x000fc80000000f00 */
[----:B------:R-:W-:-:S05]  /*fd20*/  @P0 SHF.R.U32.HI R2, RZ, R3, R5 ;  /* 0x00000003ff020219 */ /* 0x000fca0000011605 */
[----:B------:R-:W-:-:S04]  /*fd30*/  IMAD.MOV R3, RZ, RZ, -R2 ;  /* 0x000000ffff037224 */ /* 0x000fc800078e0a02 */
[----:B------:R-:W-:Y:S01]  /*fd40*/  IMAD R9, R4, R3, R9 ;  /* 0x0000000304097224 */ /* 0x000fe200078e0209 */
[----:B------:R-:W-:Y:S01]  /*fd50*/  SHF.R.S32.HI R3, RZ, 0x1f, R2 ;  /* 0x0000001fff037819 */ /* 0x000fe20000011402 */
[----:B------:R-:W-:-:S04]  /*fd60*/  IMAD R4, R29, UR6, RZ ;  /* 0x000000061d047c24 */ /* 0x000fc8000f8e02ff */
[C---:B------:R-:W-:Y:S02]  /*fd70*/  IMAD R4, R25.reuse, UR7, R4 ;  /* 0x0000000719047c24 */ /* 0x040fe4000f8e0204 */
[----:B------:R-:W-:-:S04]  /*fd80*/  IMAD.WIDE.U32 R2, R25, UR6, R2 ;  /* 0x0000000619027c25 */ /* 0x000fc8000f8e0002 */
[----:B------:R-:W-:Y:S01]  /*fd90*/  IMAD.IADD R3, R4, 0x1, R3 ;  /* 0x0000000104037824 */ /* 0x000fe200078e0203 */
[----:B------:R-:W-:-:S04]  /*fda0*/  LEA R4, P0, R2, UR4, 0x2 ;  /* 0x0000000402047c11 */ /* 0x000fc8000f8010ff */
[----:B------:R-:W-:-:S05]  /*fdb0*/  LEA.HI.X R5, R2, UR5, R3, 0x2, P0 ;  /* 0x0000000502057c11 */ /* 0x000fca00080f1403 */
[----:B------:R0:W5:Y:S04]  /*fdc0*/  LDG.E R4, desc[UR60][R4.64] ;  /* 0x0000003c04047981 */ /* 0x000168000c1e1900 */
.L_x_10193:
[----:B------:R-:W-:Y:S01]  /*fdd0*/  IMAD R2, R23, 0x8, R22 ;  /* 0x0000000817027824 */ /* 0x000fe200078e0216 */
[----:B------:R-:W-:Y:S01]  /*fde0*/  SHF.L.U32 R3, R26, 0x1f, RZ ;  /* 0x0000001f1a037819 */ /* 0x000fe200000006ff */
[----:B------:R-:W-:Y:S03]  /*fdf0*/  BSSY B2, `(.L_x_10194) ;  /* 0x0000003000027945 */ /* 0x000fe60003800000 */
[----:B------:R-:W1:Y:S02]  /*fe00*/  SYNCS.PHASECHK.TRANS64.TRYWAIT P0, [R2+URZ+0x31c40], R3 ;  /* 0x031c4003020075a7 */ /* 0x000e64000800017f */
[----:B-1----:R-:W-:Y:S05]  /*fe10*/  @!P0 BRA `(.L_x_10195) ;  /* 0x0000002800748947 */ /* 0x002fea0003800000 */
.L_x_10272:
[----:B------:R-:W-:Y:S05]  /*fe20*/  BSYNC B2 ;  /* 0x0000000000027941 */ /* 0x000fea0003800000 */
.L_x_10194:
        /* <DEDUP_REMOVED lines=12> */
.L_x_10197:
[----:B------:R-:W-:Y:S05]  /*fef0*/  BSYNC B2 ;  /* 0x0000000000027941 */ /* 0x000fea0003800000 */
.L_x_10196:
        /* <DEDUP_REMOVED lines=8> */
[----:B------:R-:W-:Y:S01]  /*ff80*/  IMAD R2, R9, 0x90, R28 ;  /* 0x0000009009027824 */ /* 0x000fe200078e021c */
[----:B------:R-:W-:Y:S01]  /*ff90*/  UMOV UR6, 0x0 ;  /* 0x0000000000067882 */ /* 0x000fe20000000000 */
[----:B------:R-:W-:Y:S01]  /*ffa0*/  VIADD R10, R12, 0x16a00 ;  /* 0x00016a000c0a7836 */ /* 0x000fe20000000000 */
[----:B------:R-:W-:-:S09]  /*ffb0*/  UMOV UR7, 0x14f00000 ;  /* 0x14f0000000077882 */ /* 0x000fd20000000000 */
.L_x_10198:
        /* <DEDUP_REMOVED lines=16> */
.L_x_10199:
        /* <DEDUP_REMOVED lines=16> */
.L_x_10200:
        /* <DEDUP_REMOVED lines=15> */
.L_x_10273:
[----:B------:R-:W-:Y:S05]  /*102b0*/  BSYNC B2 ;  /* 0x0000000000027941 */ /* 0x000fea0003800000 */
.L_x_10201:
        /* <DEDUP_REMOVED lines=11> */
.L_x_10204:
[----:B------:R-:W-:Y:S05]  /*10370*/  BSYNC B2 ;  /* 0x0000000000027941 */ /* 0x000fea0003800000 */
.L_x_10203:
[----:B------:R-:W-:Y:S01]  /*10380*/  R2UR UR6, R2 ;  /* 0x00000000020672ca */ /* 0x000fe200000e0000 */
[----:B------:R-:W-:Y:S01]  /*10390*/  IMAD R7, R7, 0x6c00, R22 ;  /* 0x00006c0007077824 */ /* 0x000fe200078e0216 */
[----:B------:R-:W-:Y:S01]  /*103a0*/  R2UR UR7, R3 ;  /* 0x00000000030772ca */ /* 0x000fe200000e0000 */
[----:B------:R-:W-:Y:S01]  /*103b0*/  UIADD3 UR4, UP0, UR38, 0x470, URZ ;  /* 0x0000047026047890 */ /* 0x000fe2000ff1e03f */
[----:B------:R-:W-:Y:S01]  /*103c0*/  R2UR UR10, R5 ;  /* 0x00000000050a72ca */ /* 0x000fe200000e0000 */
[----:B------:R-:W-:Y:S01]  /*103d0*/  IMAD R5, R27, 0x90, R28 ;  /* 0x000000901b057824 */ /* 0x000fe200078e021c */
[----:B------:R-:W-:Y:S01]  /*103e0*/  PLOP3.LUT P0, PT, PT, PT, PT, 0x80, 0x0 ;  /* 0x000000000000781c */ /* 0x000fe20003f0f070 */
[----:B------:R-:W-:Y:S01]  /*103f0*/  VIADD R8, R8, 0x50 ;  /* 0x0000005008087836 */ /* 0x000fe20000000000 */
[----:B------:R-:W-:Y:S01]  /*10400*/  UIADD3.X UR5, URZ, UR39, URZ, UP0, !UPT ;  /* 0x000000273f057290 */ /* 0x000fe200087fe43f */
[----:B------:R-:W-:-:S11]  /*10410*/  VIADD R12, R7, 0x200 ;  /* 0x00000200070c7836 */ /* 0x000fd60000000000 */
.L_x_10205:
        /* <DEDUP_REMOVED lines=15> */
.L_x_10206:
        /* <DEDUP_REMOVED lines=15> */
.L_x_10207:
        /* <DEDUP_REMOVED lines=12> */
.L_x_10192:
[----:B------:R-:W-:Y:S05]  /*106c0*/  BSYNC B1 ;  /* 0x0000000000017941 */ /* 0x000fea0003800000 */
.L_x_10191:
[C---:B------:R-:W-:Y:S01]  /*106d0*/  ISETP.GT.AND P0, PT, R6.reuse, 0x1, PT ;  /* 0x000000010600780c */ /* 0x040fe20003f04270 */
[----:B------:R-:W-:-:S12]  /*106e0*/  VIADD R6, R6, 0xfffffffe ;  /* 0xfffffffe06067836 */ /* 0x000fd80000000000 */
[----:B------:R-:W-:Y:S05]  /*106f0*/  @P0 BRA `(.L_x_10208) ;  /* 0xffffffe8007c0947 */ /* 0x000fea000383ffff */
.L_x_10154:
[----:B------:R-:W-:Y:S05]  /*10700*/  BSYNC B0 ;  /* 0x0000000000007941 */ /* 0x000fea0003800000 */
.L_x_10153:
        /* <DEDUP_REMOVED lines=8> */
[----:B------:R-:W2:Y:S02]  /*10790*/  FLO.U32 R0, UR4 ;  /* 0x0000000400007d00 */ /* 0x000ea400080e0000 */
[----:B--2---:R-:W-:-:S06]  /*107a0*/  ISETP.EQ.U32.AND P0, PT, R0, R5, PT ;  /* 0x000000050000720c */ /* 0x004fcc0003f02070 */
[----:B------:R-:W1:Y:S07]  /*107b0*/  POPC R5, UR4 ;  /* 0x0000000400057d09 */ /* 0x000e6e0008000000 */
[----:B-1----:R-:W2:Y:S01]  /*107c0*/  @P0 ATOMG.E.ADD.STRONG.GPU PT, R3, desc[UR60][R2.64], R5 ;  /* 0x00000005020309a8 */ /* 0x002ea200081ee1fc */
[----:B------:R-:W1:Y:S02]  /*107d0*/  S2R R4, SR_LTMASK ;  /* 0x0000000000047919 */ /* 0x000e640000003900 */
[----:B-1----:R-:W-:-:S04]  /*107e0*/  LOP3.LUT R4, R4, UR4, RZ, 0xc0, !PT ;  /* 0x0000000404047c12 */ /* 0x002fc8000f8ec0ff */
[----:B0-----:R-:W0:Y:S01]  /*107f0*/  POPC R7, R4 ;  /* 0x0000000400077309 */ /* 0x001e220000000000 */
[----:B--2---:R-:W0:Y:S02]  /*10800*/  SHFL.IDX PT, R0, R3, R0, 0x1f ;  /* 0x00001f0003007589 */ /* 0x004e2400000e0000 */
[----:B0-----:R-:W-:-:S07]  /*10810*/  IADD3 R16, R0, UR36, R7 ;  /* 0x0000002400107c10 */ /* 0x001fce000fffe007 */
.L_x_10210:
[----:B------:R-:W-:Y:S05]  /*10820*/  BSYNC B0 ;  /* 0x0000000000007941 */ /* 0x000fea0003800000 */
.L_x_10209:
[----:B------:R-:W2:Y:S01]  /*10830*/  LDL.LU R0, [R1] ;  /* 0x0000000001007983 */ /* 0x000ea20000300800 */
[----:B------:R-:W-:Y:S01]  /*10840*/  BSSY B0, `(.L_x_10211) ;  /* 0x0000046000007945 */ /* 0x000fe20003800000 */
[----:B--2---:R-:W-:-:S13]  /*10850*/  ISETP.NE.AND P0, PT, R0, RZ, PT ;  /* 0x000000ff0000720c */ /* 0x004fda0003f05270 */
[----:B------:R-:W-:Y:S05]  /*10860*/  @!P0 BRA `(.L_x_10212) ;  /* 0x00000004000c8947 */ /* 0x000fea0003800000 */
[----:B-1----:R-:W-:Y:S01]  /*10870*/  IMAD R3, R23, 0x8, R22 ;  /* 0x0000000817037824 */ /* 0x002fe200078e0216 */
[----:B------:R-:W-:Y:S01]  /*10880*/  SHF.L.U32 R0, R26, 0x1f, RZ ;  /* 0x0000001f1a007819 */ /* 0x000fe200000006ff */
[----:B------:R-:W-:Y:S01]  /*10890*/  BSSY B1, `(.L_x_10213) ;  /* 0x0000004000017945 */ /* 0x000fe20003800000 */
[----:B------:R-:W-:Y:S02]  /*108a0*/  ISETP.NE.AND P1, PT, R8, RZ, PT ;  /* 0x000000ff0800720c */ /* 0x000fe40003f25270 */
[----:B------:R-:W1:Y:S02]  /*108b0*/  SYNCS.PHASECHK.TRANS64.TRYWAIT P0, [R3+URZ+0x31c60], R0 ;  /* 0x031c6000030075a7 */ /* 0x000e64000800017f */
[----:B-1----:R-:W-:Y:S09]  /*108c0*/  @!P0 BRA `(.L_x_10214) ;  /* 0x0000001c00f08947 */ /* 0x002ff20003800000 */
.L_x_10274:
[----:B------:R-:W-:Y:S05]  /*108d0*/  BSYNC B1 ;  /* 0x0000000000017941 */ /* 0x000fea0003800000 */
.L_x_10213:
[----:B------:R-:W-:Y:S04]  /*108e0*/  BSSY B1, `(.L_x_10215) ;  /* 0x0000009000017945 */ /* 0x000fe80003800000 */
        /* <DEDUP_REMOVED lines=8> */
.L_x_10216:
[----:B------:R-:W-:Y:S05]  /*10970*/  BSYNC B1 ;  /* 0x0000000000017941 */ /* 0x000fea0003800000 */
.L_x_10215:
[----:B-1----:R-:W-:Y:S01]  /*10980*/  IMAD R0, R23, 0x6c00, R22 ;  /* 0x00006c0017007824 */ /* 0x002fe200078e0216 */
[----:B------:R-:W-:Y:S01]  /*10990*/  UIADD3 UR4, UP0, UR38, 0x470, URZ ;  /* 0x0000047026047890 */ /* 0x000fe2000ff1e03f */
[----:B------:R-:W-:Y:S01]  /*109a0*/  VIADD R2, R3, 0x31c50 ;  /* 0x00031c5003027836 */ /* 0x000fe20000000000 */
[----:B------:R-:W-:Y:S01]  /*109b0*/  PLOP3.LUT P0, PT, PT, PT, PT, 0x80, 0x0 ;  /* 0x000000000000781c */ /* 0x000fe20003f0f070 */
[----:B------:R-:W-:Y:S01]  /*109c0*/  IMAD R28, R27, 0x90, R28 ;  /* 0x000000901b1c7824 */ /* 0x000fe200078e021c */
[----:B------:R-:W-:Y:S01]  /*109d0*/  UIADD3.X UR5, URZ, UR39, URZ, UP0, !UPT ;  /* 0x000000273f057290 */ /* 0x000fe200087fe43f */
[----:B------:R-:W-:Y:S01]  /*109e0*/  VIADD R3, R0, 0x200 ;  /* 0x0000020000037836 */ /* 0x000fe20000000000 */
[----:B------:R-:W-:Y:S01]  /*109f0*/  UMOV UR6, 0x0 ;  /* 0x0000000000067882 */ /* 0x000fe20000000000 */
[----:B------:R-:W-:Y:S01]  /*10a00*/  UMOV UR7, 0x14f00000 ;  /* 0x14f0000000077882 */ /* 0x000fe20000000000 */
[----:B------:R-:W-:-:S08]  /*10a10*/  UMOV UR10, URZ ;  /* 0x0000003f000a7c82 */ /* 0x000fd00008000000 */
.L_x_10217:
        /* <DEDUP_REMOVED lines=15> */
.L_x_10218:
        /* <DEDUP_REMOVED lines=15> */
.L_x_10219:
        /* <DEDUP_REMOVED lines=10> */
.L_x_10212:
[----:B------:R-:W-:Y:S05]  /*10ca0*/  BSYNC B0 ;  /* 0x0000000000007941 */ /* 0x000fea0003800000 */
.L_x_10211:
[----:B------:R-:W-:-:S05]  /*10cb0*/  VIADD R23, R23, 0x1 ;  /* 0x0000000117177836 */ /* 0x000fca0000000000 */
[----:B------:R-:W-:-:S04]  /*10cc0*/  ISETP.NE.AND P0, PT, R23, 0x2, PT ;  /* 0x000000021700780c */ /* 0x000fc80003f05270 */
[----:B-1----:R-:W-:Y:S02]  /*10cd0*/  SEL R3, RZ, 0x1, P0 ;  /* 0x00000001ff037807 */ /* 0x002fe40000000000 */
[----:B------:R-:W-:Y:S02]  /*10ce0*/  SEL R23, R23, RZ, P0 ;  /* 0x000000ff17177207 */ /* 0x000fe40000000000 */
[----:B------:R-:W-:-:S07]  /*10cf0*/  LOP3.LUT R26, R26, R3, RZ, 0x3c, !PT ;  /* 0x000000031a1a7212 */ /* 0x000fce00078e3cff */
.L_x_10135:
[----:B------:R-:W-:Y:S05]  /*10d00*/  BSYNC B7 ;  /* 0x0000000000077941 */ /* 0x000fea0003800000 */
.L_x_10133:
[----:B-1----:R-:W2:Y:S02]  /*10d10*/  LDL R0, [R1+0x38] ;  /* 0x0000380001007983 */ /* 0x002ea40000100800 */
[----:B--2---:R-:W-:-:S13]  /*10d20*/  ISETP.NE.AND P0, PT, R0, RZ, PT ;  /* 0x000000ff0000720c */ /* 0x004fda0003f05270 */
[----:B------:R-:W-:Y:S05]  /*10d30*/  @!P0 BRA `(.L_x_10220) ;  /* 0x0000000000248947 */ /* 0x000fea0003800000 */
[----:B------:R-:W-:Y:S05]  /*10d40*/  WARPSYNC.ALL ;  /* 0x0000000000007948 */ /* 0x000fea0003800000 */
[----:B------:R-:W1:Y:S08]  /*10d50*/  S2UR UR5, SR_CgaCtaId ;  /* 0x00000000000579c3 */ /* 0x000e700000008800 */
[----:B------:R-:W-:Y:S06]  /*10d60*/  BAR.SYNC.DEFER_BLOCKING 0x5, 0x200 ;  /* 0x0148000000007b1d */ /* 0x000fec0000010000 */
[----:B------:R-:W-:-:S02]  /*10d70*/  UMOV UR4, 0x400 ;  /* 0x0000040000047882 */ /* 0x000fc40000000000 */
[----:B-1----:R-:W-:-:S06]  /*10d80*/  ULEA UR4, UR5, UR4, 0x18 ;  /* 0x0000000405047291 */ /* 0x002fcc000f8ec03f */
[----:B------:R-:W-:-:S05]  /*10d90*/  IMAD.U32 R22, RZ, RZ, UR4 ;  /* 0x00000004ff167e24 */ /* 0x000fca000f8e00ff */
[----:B------:R1:W2:Y:S01]  /*10da0*/  LDS.128 R16, [R22+0x31cd0] ;  /* 0x031cd00016107984 */ /* 0x0002a20000000c00 */
[----:B------:R-:W-:Y:S06]  /*10db0*/  BAR.ARV 0x4, 0x200 ;  /* 0x0108000000007b1d */ /* 0x000fec0000002000 */
[----:B------:R-:W-:Y:S05]  /*10dc0*/  BRA `(.L_x_10221) ;  /* 0x0000000800407947 */ /* 0x000fea0003800000 */
.L_x_10220:
[----:B------:R-:W1:Y:S01]  /*10dd0*/  S2R R0, SR_TID.X ;  /* 0x0000000000007919 */ /* 0x000e620000002100 */
[----:B------:R-:W-:Y:S01]  /*10de0*/  UMOV UR4, 0xffffffff ;  /* 0xffffffff00047882 */ /* 0x000fe20000000000 */
[----:B-1----:R-:W-:-:S04]  /*10df0*/  LOP3.LUT R8, R0, 0x1f, RZ, 0xc0, !PT ;  /* 0x0000001f00087812 */ /* 0x002fc800078ec0ff */
[----:B------:R-:W-:Y:S01]  /*10e00*/  ISETP.NE.AND P0, PT, R8, 0x1f, PT ;  /* 0x0000001f0800780c */ /* 0x000fe20003f05270 */
[----:B------:R-:W-:-:S12]  /*10e10*/  BRA.DIV UR4, `(.L_x_10222) ;  /* 0x0000001a04b07947 */ /* 0x000fd8000b800000 */
[----:B------:R-:W-:Y:S01]  /*10e20*/  IMAD.IADD R5, R19, 0x1, R8 ;  /* 0x0000000113057824 */ /* 0x000fe200078e0208 */
[----:B------:R-:W-:-:S04]  /*10e30*/  ULDC UR4, c[0x0][0xc3c] ;  /* 0x00030f0000047ab9 */ /* 0x000fc80000000800 */
        /* <DEDUP_REMOVED lines=29> */
.L_x_10284:
[----:B------:R-:W-:Y:S02]  /*11010*/  ULDC UR4, c[0x0][0xc38] ;  /* 0x00030e0000047ab9 */ /* 0x000fe40000000800 */
[----:B------:R-:W-:-:S05]  /*11020*/  MOV R16, UR4 ;  /* 0x0000000400107c02 */ /* 0x000fca0008000f00 */
[----:B-1----:R-:W-:-:S04]  /*11030*/  IMAD R5, R14, R16, RZ ;  /* 0x000000100e057224 */ /* 0x002fc800078e02ff */
[----:B------:R-:W-:-:S05]  /*11040*/  IMAD.IADD R4, R4, 0x1, R5 ;  /* 0x0000000104047824 */ /* 0x000fca00078e0205 */
[----:B------:R-:W-:-:S13]  /*11050*/  ISETP.GT.AND P6, PT, R4, R0, PT ;  /* 0x000000000400720c */ /* 0x000fda0003fc4270 */
[----:B------:R-:W-:Y:S05]  /*11060*/  @P6 BRA `(.L_x_10223) ;  /* 0x00000000009c6947 */ /* 0x000fea0003800000 */
.L_x_10228:
[----:B------:R-:W1:Y:S01]  /*11070*/  LDC R6, c[0x0][0xc3c] ;  /* 0x00030f00ff067b82 */ /* 0x000e620000000800 */
[----:B------:R-:W-:-:S05]  /*11080*/  VIADD R19, R19, 0x1f ;  /* 0x0000001f13137836 */ /* 0x000fca0000000000 */
[----:B-1----:R-:W-:-:S13]  /*11090*/  ISETP.GE.AND P6, PT, R19, R6, PT ;  /* 0x000000061300720c */ /* 0x002fda0003fc6270 */
[----:B------:R-:W-:Y:S05]  /*110a0*/  @P6 BRA `(.L_x_10224) ;  /* 0x0000000400446947 */ /* 0x000fea0003800000 */
[----:B------:R-:W1:Y:S01]  /*110b0*/  S2R R2, SR_TID.X ;  /* 0x0000000000027919 */ /* 0x000e620000002100 */
[----:B------:R-:W-:Y:S01]  /*110c0*/  BSSY B0, `(.L_x_10225) ;  /* 0x0000009000007945 */ /* 0x000fe20003800000 */
[----:B-1----:R-:W-:-:S05]  /*110d0*/  LOP3.LUT R2, R2, 0x1f, RZ, 0xc0, !PT ;  /* 0x0000001f02027812 */ /* 0x002fca00078ec0ff */
[----:B------:R-:W-:Y:S02]  /*110e0*/  IMAD.IADD R5, R19, 0x1, R2 ;  /* 0x0000000113057824 */ /* 0x000fe400078e0202 */
[----:B------:R-:W-:-:S03]  /*110f0*/  IMAD.MOV.U32 R2, RZ, RZ, RZ ;  /* 0x000000ffff027224 */ /* 0x000fc600078e00ff */
[----:B------:R-:W-:-:S13]  /*11100*/  ISETP.GE.OR P6, PT, R5, R6, !P0 ;  /* 0x000000060500720c */ /* 0x000fda00047c6670 */
[----:B------:R-:W-:Y:S05]  /*11110*/  @P6 BRA `(.L_x_10226) ;  /* 0x00000000000c6947 */ /* 0x000fea0003800000 */
[----:B0-----:R-:W0:Y:S02]  /*11120*/  LDC.64 R2, c[0x0][0xc80] ;  /* 0x00032000ff027b82 */ /* 0x001e240000000a00 */
[----:B0-----:R-:W-:-:S06]  /*11130*/  IMAD.WIDE R2, R5, 0x4, R2 ;  /* 0x0000000405027825 */ /* 0x001fcc00078e0202 */
[----:B------:R1:W5:Y:S02]  /*11140*/  LDG.E R2, desc[UR60][R2.64] ;  /* 0x0000003c02027981 */ /* 0x000364000c1e1900 */
.L_x_10226:
[----:B------:R-:W-:Y:S05]  /*11150*/  BSYNC B0 ;  /* 0x0000000000007941 */ /* 0x000fea0003800000 */
.L_x_10225:
[----:B------:R-:W-:-:S03]  /*11160*/  UMOV UR4, 0xffffffff ;  /* 0xffffffff00047882 */ /* 0x000fc60000000000 */
[----:B------:R-:W-:Y:S05]  /*11170*/  BRA.DIV UR4, `(.L_x_10227) ;  /* 0x0000001a04fc7947 */ /* 0x000fea000b800000 */
[----:B-----5:R-:W2:Y:S02]  /*11180*/  SHFL.UP PT, R14, R2, 0x1, RZ ;  /* 0x04200000020e7989 */ /* 0x020ea400000e00ff */
[----:B--2---:R-:W-:-:S05]  /*11190*/  SEL R13, R14, RZ, P1 ;  /* 0x000000ff0e0d7207 */ /* 0x004fca0000800000 */
[----:B------:R-:W-:-:S05]  /*111a0*/  IMAD.IADD R13, R2, 0x1, R13 ;  /* 0x00000001020d7824 */ /* 0x000fca00078e020d */
[----:B------:R-:W2:Y:S02]  /*111b0*/  SHFL.UP PT, R14, R13, 0x2, RZ ;  /* 0x044000000d0e7989 */ /* 0x000ea400000e00ff */
[----:B--2---:R-:W-:-:S05]  /*111c0*/  SEL R14, R14, RZ, P2 ;  /* 0x000000ff0e0e7207 */ /* 0x004fca0001000000 */
[----:B01----:R-:W-:-:S05]  /*111d0*/  IMAD.IADD R3, R13, 0x1, R14 ;  /* 0x000000010d037824 */ /* 0x003fca00078e020e */
        /* <DEDUP_REMOVED lines=10> */
.L_x_10292:
[----:B------:R-:W-:Y:S02]  /*11280*/  ULDC UR4, c[0x0][0xc38] ;  /* 0x00030e0000047ab9 */ /* 0x000fe40000000800 */
[----:B------:R-:W-:-:S04]  /*11290*/  IMAD.U32 R16, RZ, RZ, UR4 ;  /* 0x00000004ff107e24 */ /* 0x000fc8000f8e00ff */
[----:B-1----:R-:W-:-:S04]  /*112a0*/  IMAD R5, R14, R16, RZ ;  /* 0x000000100e057224 */ /* 0x002fc800078e02ff */
[----:B------:R-:W-:-:S05]  /*112b0*/  IMAD.IADD R4, R5, 0x1, R4 ;  /* 0x0000000105047824 */ /* 0x000fca00078e0204 */
[----:B------:R-:W-:-:S13]  /*112c0*/  ISETP.GT.AND P6, PT, R4, R0, PT ;  /* 0x000000000400720c */ /* 0x000fda0003fc4270 */
[----:B------:R-:W-:Y:S05]  /*112d0*/  @!P6 BRA `(.L_x_10228) ;  /* 0xfffffffc0064e947 */ /* 0x000fea000383ffff */
.L_x_10223:
        /* <DEDUP_REMOVED lines=8> */
.L_x_10296:
[----:B------:R-:W-:Y:S01]  /*11360*/  ISETP.NE.AND P0, PT, R6, RZ, PT ;  /* 0x000000ff0600720c */ /* 0x000fe20003f05270 */
[----:B------:R-:W-:-:S12]  /*11370*/  IMAD.MOV.U32 R14, RZ, RZ, RZ ;  /* 0x000000ffff0e7224 */ /* 0x000fd800078e00ff */
[----:B------:R-:W-:Y:S05]  /*11380*/  @!P0 BRA `(.L_x_10230) ;  /* 0x0000000000108947 */ /* 0x000fea0003800000 */
[----:B------:R-:W-:Y:S01]  /*11390*/  UMOV UR4, 0xffffffff ;  /* 0xffffffff00047882 */ /* 0x000fe20000000000 */
[----:B------:R-:W-:Y:S02]  /*113a0*/  VIADD R12, R4, 0xffffffff ;  /* 0xffffffff040c7836 */ /* 0x000fe40000000000 */
[----:B------:R-:W-:Y:S05]  /*113b0*/  BRA.DIV UR4, `(.L_x_10231) ;  /* 0x0000001e04707947 */ /* 0x000fea000b800000 */
[----:B------:R3:W4:Y:S02]  /*113c0*/  SHFL.IDX PT, R14, R3, R12, 0x1f ;  /* 0x00001f0c030e7589 */ /* 0x00072400000e0000 */
.L_x_10230:
[----:B--2---:R-:W-:Y:S01]  /*113d0*/  IABS R6, R17 ;  /* 0x0000001100067213 */ /* 0x004fe20000000000 */
[----:B----4-:R-:W-:Y:S02]  /*113e0*/  IMAD R16, R14, R16, R5 ;  /* 0x000000100e107224 */ /* 0x010fe400078e0205 */
[----:B------:R-:W-:Y:S01]  /*113f0*/  IMAD.IADD R19, R4, 0x1, R19 ;  /* 0x0000000104137824 */ /* 0x000fe200078e0213 */
[----:B------:R-:W2:Y:S01]  /*11400*/  I2F.RP R7, R6 ;  /* 0x0000000600077306 */ /* 0x000ea20000209400 */
[----:B------:R-:W-:-:S07]  /*11410*/  IMAD.IADD R0, R0, 0x1, -R16 ;  /* 0x0000000100007824 */ /* 0x000fce00078e0a10 */
[----:B--2---:R-:W1:Y:S02]  /*11420*/  MUFU.RCP R7, R7 ;  /* 0x0000000700077308 */ /* 0x004e640000001000 */
[----:B-1----:R-:W-:-:S06]  /*11430*/  VIADD R2, R7, 0xffffffe ;  /* 0x0ffffffe07027836 */ /* 0x002fcc0000000000 */
[----:B0--3--:R0:W1:Y:S02]  /*11440*/  F2I.FTZ.U32.TRUNC.NTZ R3, R2 ;  /* 0x0000000200037305 */ /* 0x009064000021f000 */
[----:B0-----:R-:W-:Y:S02]  /*11450*/  IMAD.MOV.U32 R2, RZ, RZ, RZ ;  /* 0x000000ffff027224 */ /* 0x001fe400078e00ff */
[----:B-1----:R-:W-:-:S04]  /*11460*/  IMAD.MOV R5, RZ, RZ, -R3 ;  /* 0x000000ffff057224 */ /* 0x002fc800078e0a03 */
[----:B------:R-:W-:-:S04]  /*11470*/  IMAD R5, R5, R6, RZ ;  /* 0x0000000605057224 */ /* 0x000fc800078e02ff */
[----:B------:R-:W-:Y:S01]  /*11480*/  IMAD.HI.U32 R3, R3, R5, R2 ;  /* 0x0000000503037227 */ /* 0x000fe200078e0002 */
[----:B------:R-:W-:Y:S02]  /*11490*/  IABS R5, R17 ;  /* 0x0000001100057213 */ /* 0x000fe40000000000 */
[----:B------:R-:W-:-:S03]  /*114a0*/  IABS R2, R0 ;  /* 0x0000000000027213 */ /* 0x000fc60000000000 */
[----:B------:R-:W-:Y:S02]  /*114b0*/  IMAD.MOV R5, RZ, RZ, -R5 ;  /* 0x000000ffff057224 */ /* 0x000fe400078e0a05 */
[----:B------:R-:W-:-:S04]  /*114c0*/  IMAD.HI.U32 R3, R3, R2, RZ ;  /* 0x0000000203037227 */ /* 0x000fc800078e00ff */
[----:B------:R-:W-:Y:S01]  /*114d0*/  IMAD R5, R3, R5, R2 ;  /* 0x0000000503057224 */ /* 0x000fe200078e0202 */
[----:B------:R-:W-:-:S04]  /*114e0*/  LOP3.LUT R2, R0, R17, RZ, 0x3c, !PT ;  /* 0x0000001100027212 */ /* 0x000fc800078e3cff */
[----:B------:R-:W-:Y:S02]  /*114f0*/  ISETP.GT.U32.AND P1, PT, R6, R5, PT ;  /* 0x000000050600720c */ /* 0x000fe40003f24070 */
[----:B------:R-:W-:-:S11]  /*11500*/  ISETP.GE.AND P2, PT, R2, RZ, PT ;  /* 0x000000ff0200720c */ /* 0x000fd60003f46270 */
[-C--:B------:R-:W-:Y:S01]  /*11510*/  @!P1 IADD3 R5, R5, -R6.reuse, RZ ;  /* 0x8000000605059210 */ /* 0x080fe20007ffe0ff */
[----:B------:R-:W-:Y:S01]  /*11520*/  @!P1 VIADD R3, R3, 0x1 ;  /* 0x0000000103039836 */ /* 0x000fe20000000000 */
[----:B------:R-:W-:Y:S02]  /*11530*/  ISETP.NE.AND P1, PT, R17, RZ, PT ;  /* 0x000000ff1100720c */ /* 0x000fe40003f25270 */
[----:B------:R-:W-:-:S13]  /*11540*/  ISETP.GE.U32.AND P0, PT, R5, R6, PT ;  /* 0x000000060500720c */ /* 0x000fda0003f06070 */
[----:B------:R-:W-:-:S04]  /*11550*/  @P0 VIADD R3, R3, 0x1 ;  /* 0x0000000103030836 */ /* 0x000fc80000000000 */
[----:B------:R-:W-:Y:S01]  /*11560*/  @!P2 IMAD.MOV R3, RZ, RZ, -R3 ;  /* 0x000000ffff03a224 */ /* 0x000fe200078e0a03 */
[----:B------:R-:W-:-:S05]  /*11570*/  @!P1 LOP3.LUT R3, RZ, R17, RZ, 0x33, !PT ;  /* 0x00000011ff039212 */ /* 0x000fca00078e33ff */
[--C-:B------:R-:W-:Y:S02]  /*11580*/  IMAD.MOV R2, RZ, RZ, -R3.reuse ;  /* 0x000000ffff027224 */ /* 0x100fe400078e0a03 */
[----:B------:R-:W-:Y:S02]  /*11590*/  IMAD.MOV.U32 R18, RZ, RZ, R3 ;  /* 0x000000ffff127224 */ /* 0x000fe400078e0003 */
[----:B------:R-:W-:Y:S01]  /*115a0*/  IMAD R17, R17, R2, R0 ;  /* 0x0000000211117224 */ /* 0x000fe200078e0200 */
[----:B------:R-:W-:Y:S06]  /*115b0*/  BRA `(.L_x_10232) ;  /* 0x00000000001c7947 */ /* 0x000fec0003800000 */
.L_x_10224:
[----:B------:R-:W-:Y:S01]  /*115c0*/  UMOV UR4, URZ ;  /* 0x0000003f00047c82 */ /* 0x000fe20008000000 */
[----:B------:R-:W-:Y:S01]  /*115d0*/  UMOV UR5, URZ ;  /* 0x0000003f00057c82 */ /* 0x000fe20008000000 */
[----:B------:R-:W-:Y:S01]  /*115e0*/  ULDC UR6, c[0x0][0xc3c] ;  /* 0x00030f0000067ab9 */ /* 0x000fe20000000800 */
[----:B------:R-:W-:Y:S02]  /*115f0*/  IMAD.MOV.U32 R16, RZ, RZ, R0 ;  /* 0x000000ffff107224 */ /* 0x000fe400078e0000 */
[----:B------:R-:W-:Y:S02]  /*11600*/  IMAD.U32 R17, RZ, RZ, UR4 ;  /* 0x00000004ff117e24 */ /* 0x000fe4000f8e00ff */
[----:B------:R-:W-:Y:S02]  /*11610*/  IMAD.U32 R18, RZ, RZ, UR5 ;  /* 0x00000005ff127e24 */ /* 0x000fe4000f8e00ff */
[----:B------:R-:W-:-:S07]  /*11620*/  IMAD.U32 R19, RZ, RZ, UR6 ;  /* 0x00000006ff137e24 */ /* 0x000fce000f8e00ff */
.L_x_10232:
[----:B------:R-:W1:Y:S01]  /*11630*/  S2R R0, SR_TID.X ;  /* 0x0000000000007919 */ /* 0x000e620000002100 */
[----:B------:R-:W-:Y:S05]  /*11640*/  WARPSYNC.ALL ;  /* 0x0000000000007948 */ /* 0x000fea0003800000 */
[----:B------:R-:W-:Y:S01]  /*11650*/  BAR.SYNC.DEFER_BLOCKING 0x4, 0x200 ;  /* 0x0108000000007b1d */ /* 0x000fe20000010000 */
[----:B-1----:R-:W-:-:S04]  /*11660*/  LOP3.LUT R0, R0, 0x1f, RZ, 0xc0, !PT ;  /* 0x0000001f00007812 */ /* 0x002fc800078ec0ff */
[----:B------:R-:W-:-:S13]  /*11670*/  ISETP.NE.AND P0, PT, R0, RZ, PT ;  /* 0x000000ff0000720c */ /* 0x000fda0003f05270 */
[----:B0-----:R-:W0:Y:S01]  /*11680*/  @!P0 S2R R3, SR_CgaCtaId ;  /* 0x0000000000038919 */ /* 0x001e220000008800 */
[----:B------:R-:W-:-:S04]  /*11690*/  @!P0 MOV R0, 0x400 ;  /* 0x0000040000008802 */ /* 0x000fc80000000f00 */
[----:B0-----:R-:W-:-:S05]  /*116a0*/  @!P0 LEA R22, R3, R0, 0x18 ;  /* 0x0000000003168211 */ /* 0x001fca00078ec0ff */
[----:B------:R3:W-:Y:S01]  /*116b0*/  @!P0 STS.128 [R22+0x31cd0], R16 ;  /* 0x031cd01016008388 */ /* 0x0007e20000000c00 */
[----:B------:R-:W-:Y:S06]  /*116c0*/  BAR.ARV 0x5, 0x200 ;  /* 0x0148000000007b1d */ /* 0x000fec0000002000 */
.L_x_10221:
[----:B------:R-:W-:Y:S02]  /*116d0*/  ULDC UR4, c[0x0][0xc3c] ;  /* 0x00030f0000047ab9 */ /* 0x000fe40000000800 */
[----:B--2---:R-:W-:-:S13]  /*116e0*/  ISETP.GE.AND P0, PT, R19, UR4, PT ;  /* 0x0000000413007c0c */ /* 0x004fda000bf06270 */
[----:B------:R-:W-:Y:S05]  /*116f0*/  @!P0 BRA `(.L_x_10233) ;  /* 0xffffffb000048947 */ /* 0x000fea000383ffff */
[----:B------:R-:W-:Y:S05]  /*11700*/  BSYNC B8 ;  /* 0x0000000000087941 */ /* 0x000fea0003800000 */
.L_x_10129:
[----:B--2---:R-:W2:Y:S01]  /*11710*/  LDL.LU R0, [R1+0x30] ;  /* 0x0000300001007983 */ /* 0x004ea20000300800 */
[----:B------:R-:W-:Y:S01]  /*11720*/  BSSY B0, `(.L_x_10234) ;  /* 0x000000b000007945 */ /* 0x000fe20003800000 */
[----:B------:R-:W4:Y:S01]  /*11730*/  S2R R5, SR_CgaCtaId ;  /* 0x0000000000057919 */ /* 0x000f220000008800 */
[----:B--2---:R-:W-:-:S05]  /*11740*/  VIADD R0, R0, 0x1 ;  /* 0x0000000100007836 */ /* 0x004fca0000000000 */
[----:B0-----:R-:W-:-:S04]  /*11750*/  LEA.HI R2, R0, R0, RZ, 0x1 ;  /* 0x0000000000027211 */ /* 0x001fc800078f08ff */
[----:B------:R-:W-:Y:S02]  /*11760*/  LOP3.LUT R3, R2, 0xfffffffe, RZ, 0xc0, !PT ;  /* 0xfffffffe02037812 */ /* 0x000fe400078ec0ff */
[----:B------:R-:W-:-:S03]  /*11770*/  MOV R2, 0x400 ;  /* 0x0000040000027802 */ /* 0x000fc60000000f00 */
[----:B------:R-:W-:Y:S01]  /*11780*/  IMAD.IADD R0, R0, 0x1, -R3 ;  /* 0x0000000100007824 */ /* 0x000fe200078e0a03 */
[----:B----4-:R-:W-:-:S04]  /*11790*/  LEA R9, R5, R2, 0x18 ;  /* 0x0000000205097211 */ /* 0x010fc800078ec0ff */
[----:B------:R-:W-:-:S04]  /*117a0*/  SHF.L.U32 R0, R0, 0x1f, RZ ;  /* 0x0000001f00007819 */ /* 0x000fc800000006ff */
[----:B------:R-:W0:Y:S02]  /*117b0*/  SYNCS.PHASECHK.TRANS64.TRYWAIT P0, [R9+URZ+0x31c20], R0 ;  /* 0x031c2000090075a7 */ /* 0x000e24000800017f */
[----:B0-----:R-:W-:Y:S05]  /*117c0*/  @!P0 BRA `(.L_x_10235) ;  /* 0x0000001800908947 */ /* 0x001fea0003800000 */
.L_x_10299:
[----:B------:R-:W-:Y:S05]  /*117d0*/  BSYNC B0 ;  /* 0x0000000000007941 */ /* 0x000fea0003800000 */
.L_x_10234:
[----:B------:R-:W-:-:S03]  /*117e0*/  UMOV UR4, 0xffffffff ;  /* 0xffffffff00047882 */ /* 0x000fc60000000000 */
[----:B------:R-:W-:Y:S05]  /*117f0*/  BRA.DIV UR4, `(.L_x_10236) ;  /* 0x0000001a04987947 */ /* 0x000fea000b800000 */
[----:B0-----:R-:W0:Y:S02]  /*11800*/  S2R R0, SR_TID.X ;  /* 0x0000000000007919 */ /* 0x001e240000002100 */
[----:B0-----:R-:W-:-:S04]  /*11810*/  SHF.R.U32.HI R0, RZ, 0x5, R0 ;  /* 0x00000005ff007819 */ /* 0x001fc80000011600 */
[----:B------:R-:W-:-:S05]  /*11820*/  LOP3.LUT R0, R0, 0x3, RZ, 0xc0, !PT ;  /* 0x0000000300007812 */ /* 0x000fca00078ec0ff */
[----:B------:R0:W2:Y:S02]  /*11830*/  SHFL.IDX PT, R14, R0, RZ, 0x1f ;  /* 0x00001fff000e7589 */ /* 0x0000a400000e0000 */
.L_x_10302:
[----:B--2---:R-:W-:Y:S01]  /*11840*/  ISETP.NE.AND P0, PT, R14, RZ, PT ;  /* 0x000000ff0e00720c */ /* 0x004fe20003f05270 */
[----:B------:R-:W-:-:S12]  /*11850*/  BSSY B0, `(.L_x_10237) ;  /* 0x0000024000007945 */ /* 0x000fd80003800000 */
[----:B------:R-:W-:Y:S05]  /*11860*/  @P0 BRA `(.L_x_10238) ;  /* 0x0000000000880947 */ /* 0x000fea0003800000 */
[----:B------:R-:W-:-:S03]  /*11870*/  UMOV UR4, 0xffffffff ;  /* 0xffffffff00047882 */ /* 0x000fc60000000000 */
[----:B------:R-:W-:Y:S05]  /*11880*/  BRA.DIV UR4, `(.L_x_10239) ;  /* 0x0000001a04a87947 */ /* 0x000fea000b800000 */
[----:B------:R-:W-:-:S13]  /*11890*/  ELECT P6, URZ, PT ;  /* 0x00000000003f782f */ /* 0x000fda00038c0000 */
.L_x_10305:
[----:B------:R-:W-:Y:S05]  /*118a0*/  @!P6 BRA `(.L_x_10238) ;  /* 0x000000000078e947 */ /* 0x000fea0003800000 */
[----:B0-----:R-:W2:Y:S02]  /*118b0*/  LDL.LU R0, [R1+0x3c] ;  /* 0x00003c0001007983 */ /* 0x001ea40000300800 */
[----:B--2---:R-:W-:-:S04]  /*118c0*/  LOP3.LUT R0, R0, 0x2, RZ, 0xfc, !PT ;  /* 0x0000000200007812 */ /* 0x004fc800078efcff */
[----:B------:R-:W-:-:S13]  /*118d0*/  ISETP.NE.AND P2, PT, R0, 0x3, PT ;  /* 0x000000030000780c */ /* 0x000fda0003f45270 */
[----:B------:R-:W-:Y:S05]  /*118e0*/  @!P2 BRA `(.L_x_10240) ;  /* 0x000000000004a947 */ /* 0x000fea0003800000 */
[----:B------:R-:W-:Y:S01]  /*118f0*/  BPT.TRAP 0x1 ;  /* 0x000000040000795c */ /* 0x000fe20000300000 */
.L_x_10240:
        /* <DEDUP_REMOVED lines=12> */
.L_x_10306:
[----:B------:R-:W2:Y:S02]  /*119c0*/  SYNCS.PHASECHK.TRANS64.TRYWAIT P0, [R3+URZ], R2 ;  /* 0x00000002030075a7 */ /* 0x000ea4000800017f */
[----:B--2---:R-:W-:Y:S05]  /*119d0*/  @!P0 BRA `(.L_x_10242) ;  /* 0x0000001800888947 */ /* 0x004fea0003800000 */
.L_x_10307:
[----:B------:R-:W-:Y:S05]  /*119e0*/  @!P2 BRA `(.L_x_10243) ;  /* 0x000000000004a947 */ /* 0x000fea0003800000 */
[----:B------:R-:W-:Y:S01]  /*119f0*/  BPT.TRAP 0x1 ;  /* 0x000000040000795c */ /* 0x000fe20000300000 */
.L_x_10243:
[----:B------:R-:W-:-:S04]  /*11a00*/  VIADD R0, R9, 0x31c60 ;  /* 0x00031c6009007836 */ /* 0x000fc80000000000 */
[----:B------:R-:W-:-:S04]  /*11a10*/  IMAD R23, R23, 0x8, R0 ;  /* 0x0000000817177824 */ /* 0x000fc800078e0200 */
[----:B------:R-:W4:Y:S02]  /*11a20*/  SYNCS.PHASECHK.TRANS64.TRYWAIT P0, [R23+URZ], R4 ;  /* 0x00000004170075a7 */ /* 0x000f24000800017f */
[----:B----4-:R-:W-:Y:S05]  /*11a30*/  @!P0 BRA `(.L_x_10244) ;  /* 0x0000001800848947 */ /* 0x010fea0003800000 */
.L_x_10308:
[----:B------:R-:W-:-:S07]  /*11a40*/  IMAD R7, R7, 0x8, R0 ;  /* 0x0000000807077824 */ /* 0x000fce00078e0200 */
.L_x_10245:
[----:B------:R0:W0:Y:S02]  /*11a50*/  SYNCS.PHASECHK.TRANS64.TRYWAIT P0, [R7+URZ], R2 ;  /* 0x00000002070075a7 */ /* 0x000024000800017f */
[----:B0-----:R-:W-:Y:S05]  /*11a60*/  @!P0 NANOSLEEP.SYNCS 0x989680 ;  /* 0x009896800000895d */ /* 0x001fea0003900000 */
[----:B------:R-:W0:Y:S02]  /*11a70*/  @!P0 SYNCS.PHASECHK.TRANS64 P0, [R7+URZ], R2 ;  /* 0x00000002070085a7 */ /* 0x000e24000800007f */
[----:B0-----:R-:W-:Y:S05]  /*11a80*/  @!P0 BRA `(.L_x_10245) ;  /* 0xfffffffc00f08947 */ /* 0x001fea000383ffff */
.L_x_10238:
[----:B------:R-:W-:Y:S05]  /*11a90*/  BSYNC B0 ;  /* 0x0000000000007941 */ /* 0x000fea0003800000 */
.L_x_10237:
[----:B------:R-:W-:Y:S05]  /*11aa0*/  EXIT ;  /* 0x000000000000794d */ /* 0x000fea0003800000 */
.L_x_10089:
[----:B0-----:R-:W-:-:S04]  /*11ab0*/  MOV R3, UR36 ;  /* 0x0000002400037c02 */ /* 0x001fc80008000f00 */
[----:B------:R0:W1:Y:S03]  /*11ac0*/  SYNCS.PHASECHK.TRANS64.TRYWAIT P1, [R3+URZ+0x31c00], R0 ;  /* 0x031c0000030075a7 */ /* 0x000066000802017f */
[----:B-1----:R-:W-:Y:S05]  /*11ad0*/  @!P1 NANOSLEEP.SYNCS 0x989680 ;  /* 0x009896800000995d */ /* 0x002fea0003900000 */
[----:B------:R-:W1:Y:S02]  /*11ae0*/  @!P1 SYNCS.PHASECHK.TRANS64 P1, [R3+URZ+0x31c00], R0 ;  /* 0x031c0000030095a7 */ /* 0x000e64000802007f */
[----:B-1----:R-:W-:Y:S05]  /*11af0*/  @!P1 BRA `(.L_x_10089) ;  /* 0xfffffffc00ec9947 */ /* 0x002fea000383ffff */
[----:B------:R-:W-:Y:S05]  /*11b00*/  BRA `(.L_x_10246) ;  /* 0xfffffef800b07947 */ /* 0x000fea000383ffff */
.L_x_10093:
[----:B-1----:R1:W2:Y:S02]  /*11b10*/  SYNCS.PHASECHK.TRANS64.TRYWAIT P2, [R0+URZ+0x31c30], R3 ;  /* 0x031c3003000075a7 */ /* 0x0022a4000804017f */
[----:B--2---:R-:W-:Y:S05]  /*11b20*/  @!P2 NANOSLEEP.SYNCS 0x989680 ;  /* 0x009896800000a95d */ /* 0x004fea0003900000 */
[----:B------:R-:W2:Y:S02]  /*11b30*/  @!P2 SYNCS.PHASECHK.TRANS64 P2, [R0+URZ+0x31c30], R3 ;  /* 0x031c30030000a5a7 */ /* 0x000ea4000804007f */
[----:B--2---:R-:W-:Y:S05]  /*11b40*/  @!P2 BRA `(.L_x_10093) ;  /* 0xfffffffc00f0a947 */ /* 0x004fea000383ffff */
[----:B------:R-:W-:Y:S05]  /*11b50*/  BRA `(.L_x_10092) ;  /* 0xfffffef800d47947 */ /* 0x000fea000383ffff */
.L_x_10098:
[----:B-1----:R-:W-:-:S04]  /*11b60*/  IMAD.U32 R9, RZ, RZ, UR6 ;  /* 0x00000006ff097e24 */ /* 0x002fc8000f8e00ff */
[----:B------:R1:W3:Y:S03]  /*11b70*/  SYNCS.PHASECHK.TRANS64.TRYWAIT P2, [R9+URZ+0x31c30], R8 ;  /* 0x031c3008090075a7 */ /* 0x0002e6000804017f */
[----:B---3--:R-:W-:Y:S05]  /*11b80*/  @!P2 NANOSLEEP.SYNCS 0x989680 ;  /* 0x009896800000a95d */ /* 0x008fea0003900000 */
[----:B------:R-:W3:Y:S02]  /*11b90*/  @!P2 SYNCS.PHASECHK.TRANS64 P2, [R9+URZ+0x31c30], R8 ;  /* 0x031c30080900a5a7 */ /* 0x000ee4000804007f */
[----:B---3--:R-:W-:Y:S05]  /*11ba0*/  @!P2 BRA `(.L_x_10098) ;  /* 0xfffffffc00eca947 */ /* 0x008fea000383ffff */
[----:B------:R-:W-:Y:S05]  /*11bb0*/  BRA `(.L_x_10095) ;  /* 0xffffff3c002c7947 */ /* 0x000fea000383ffff */
.L_x_10102:
[----:B-1----:R-:W-:-:S04]  /*11bc0*/  IMAD.U32 R8, RZ, RZ, UR6 ;  /* 0x00000006ff087e24 */ /* 0x002fc8000f8e00ff */
[----:B------:R1:W2:Y:S03]  /*11bd0*/  SYNCS.PHASECHK.TRANS64.TRYWAIT P2, [R8+URZ+0x31c50], R7 ;  /* 0x031c5007080075a7 */ /* 0x0002a6000804017f */
[----:B--2---:R-:W-:Y:S05]  /*11be0*/  @!P2 NANOSLEEP.SYNCS 0x989680 ;  /* 0x009896800000a95d */ /* 0x004fea0003900000 */
[----:B------:R-:W2:Y:S02]  /*11bf0*/  @!P2 SYNCS.PHASECHK.TRANS64 P2, [R8+URZ+0x31c50], R7 ;  /* 0x031c50070800a5a7 */ /* 0x000ea4000804007f */
[----:B--2---:R-:W-:Y:S05]  /*11c00*/  @!P2 BRA `(.L_x_10102) ;  /* 0xfffffffc00eca947 */ /* 0x004fea000383ffff */
[----:B------:R-:W-:Y:S05]  /*11c10*/  BRA `(.L_x_10099) ;  /* 0xffffff5000c47947 */ /* 0x000fea000383ffff */
.L_x_10107:
[----:B---3--:R-:W-:-:S04]  /*11c20*/  IMAD.U32 R5, RZ, RZ, UR9 ;  /* 0x00000009ff057e24 */ /* 0x008fc8000f8e00ff */
[----:B------:R3:W4:Y:S03]  /*11c30*/  SYNCS.PHASECHK.TRANS64.TRYWAIT P0, [R5+URZ+0x31c50], R0 ;  /* 0x031c5000050075a7 */ /* 0x000726000800017f */
[----:B----4-:R-:W-:Y:S05]  /*11c40*/  @!P0 NANOSLEEP.SYNCS 0x989680 ;  /* 0x009896800000895d */ /* 0x010fea0003900000 */
[----:B------:R-:W4:Y:S02]  /*11c50*/  @!P0 SYNCS.PHASECHK.TRANS64 P0, [R5+URZ+0x31c50], R0 ;  /* 0x031c5000050085a7 */ /* 0x000f24000800007f */
[----:B----4-:R-:W-:Y:S05]  /*11c60*/  @!P0 BRA `(.L_x_10107) ;  /* 0xfffffffc00ec8947 */ /* 0x010fea000383ffff */
[----:B------:R-:W-:Y:S05]  /*11c70*/  BRA `(.L_x_10106) ;  /* 0xffffff7800dc7947 */ /* 0x000fea000383ffff */
.L_x_10141:
        /* <DEDUP_REMOVED lines=11> */
.L_x_10248:
[----:B------:R-:W-:Y:S05]  /*11d30*/  BSYNC B0 ;  /* 0x0000000000007941 */ /* 0x000fea0003800000 */
.L_x_10247:
[----:B------:R-:W-:Y:S05]  /*11d40*/  BRA `(.L_x_10249) ;  /* 0xffffffb400287947 */ /* 0x000fea000383ffff */
.L_x_10143:
[----:B------:R-:W-:Y:S01]  /*11d50*/  BSSY B0, `(.L_x_10250) ;  /* 0x0000006000007945 */ /* 0x000fe20003800000 */
[----:B------:R-:W-:-:S07]  /*11d60*/  IMAD.MOV.U32 R15, RZ, RZ, -0x1 ;  /* 0xffffffffff0f7424 */ /* 0x000fce00078e00ff */
[----:B01----:R-:W-:Y:S05]  /*11d70*/  WARPSYNC.COLLECTIVE R15, `(.L_x_10251) ;  /* 0x000000000f0c7348 */ /* 0x003fea0003c00000 */
[----:B------:R-:W-:Y:S02]  /*11d80*/  ELECT P6, UR62, PT ;  /* 0x00000000003e782f */ /* 0x000fe400038c0000 */
[----:B------:R-:W-:Y:S01]  /*11d90*/  MOV R14, UR62 ;  /* 0x0000003e000e7c02 */ /* 0x000fe20008000f00 */
[----:B01----:R-:W-:Y:S10]  /*11da0*/  ENDCOLLECTIVE ;  /* 0x000000000000791b */ /* 0x003ff40003800000 */
.L_x_10251:
[----:B------:R-:W-:Y:S05]  /*11db0*/  BSYNC B0 ;  /* 0x0000000000007941 */ /* 0x000fea0003800000 */
.L_x_10250:
[----:B------:R-:W-:Y:S05]  /*11dc0*/  BRA `(.L_x_10252) ;  /* 0xffffffb400287947 */ /* 0x000fea000383ffff */
.L_x_10145:
[----:B-1----:R1:W2:Y:S02]  /*11dd0*/  SYNCS.PHASECHK.TRANS64.TRYWAIT P0, [R0+URZ+0x31c40], R2 ;  /* 0x031c4002000075a7 */ /* 0x0022a4000800017f */
[----:B--2---:R-:W-:Y:S05]  /*11de0*/  @!P0 NANOSLEEP.SYNCS 0x989680 ;  /* 0x009896800000895d */ /* 0x004fea0003900000 */
[----:B------:R-:W2:Y:S02]  /*11df0*/  @!P0 SYNCS.PHASECHK.TRANS64 P0, [R0+URZ+0x31c40], R2 ;  /* 0x031c4002000085a7 */ /* 0x000ea4000800007f */
[----:B--2---:R-:W-:Y:S05]  /*11e00*/  @!P0 BRA `(.L_x_10145) ;  /* 0xfffffffc00f08947 */ /* 0x004fea000383ffff */
[----:B------:R-:W-:Y:S05]  /*11e10*/  BRA `(.L_x_10253) ;  /* 0xffffffb4007c7947 */ /* 0x000fea000383ffff */
.L_x_10149:
[----:B------:R-:W2:Y:S01]  /*11e20*/  LDL.LU R11, [R1+0x2c] ;  /* 0x00002c00010b7983 */ /* 0x000ea20000300800 */
[----:B------:R-:W-:Y:S02]  /*11e30*/  IMAD.MOV.U32 R13, RZ, RZ, R4 ;  /* 0x000000ffff0d7224 */ /* 0x000fe400078e0004 */
[----:B------:R-:W-:Y:S02]  /*11e40*/  IMAD.MOV.U32 R12, RZ, RZ, RZ ;  /* 0x000000ffff0c7224 */ /* 0x000fe400078e00ff */
[----:B------:R-:W-:Y:S02]  /*11e50*/  IMAD.MOV.U32 R15, RZ, RZ, -0x1 ;  /* 0xffffffffff0f7424 */ /* 0x000fe400078e00ff */
[----:B------:R-:W-:-:S04]  /*11e60*/  IMAD R17, R17, 0xc0, R21 ;  /* 0x000000c011117824 */ /* 0x000fc800078e0215 */
[----:B------:R-:W-:Y:S02]  /*11e70*/  VIADD R8, R17, 0x20 ;  /* 0x0000002011087836 */ /* 0x000fe40000000000 */
[----:B--2---:R-:W-:Y:S02]  /*11e80*/  IMAD R5, R11, R9, RZ ;  /* 0x000000090b057224 */ /* 0x004fe400078e02ff */
[----:B------:R-:W-:-:S03]  /*11e90*/  IMAD.MOV.U32 R11, RZ, RZ, 0x1c1f ;  /* 0x00001c1fff0b7424 */ /* 0x000fc600078e00ff */
[----:B------:R-:W-:-:S13]  /*11ea0*/  ISETP.GE.AND P4, PT, R17, R5, PT ;  /* 0x000000051100720c */ /* 0x000fda0003f86270 */
[----:B-----5:R-:W-:Y:S05]  /*11eb0*/  WARPSYNC.COLLECTIVE R15, `(.L_x_10254) ;  /* 0x000000000f087348 */ /* 0x020fea0003c00000 */
[----:B------:R0:W1:Y:S02]  /*11ec0*/  SHFL.IDX P6, R14, R13, R12, R11 ;  /* 0x0000000c0d0e7389 */ /* 0x00006400000c000b */
[----:B01---5:R-:W-:Y:S01]  /*11ed0*/  ENDCOLLECTIVE ;  /* 0x000000000000791b */ /* 0x023fe20003800000 */
.L_x_10254:
[----:B------:R-:W-:Y:S02]  /*11ee0*/  IMAD.MOV.U32 R13, RZ, RZ, R0 ;  /* 0x000000ffff0d7224 */ /* 0x000fe400078e0000 */
[----:B------:R-:W-:-:S07]  /*11ef0*/  IMAD.MOV.U32 R2, RZ, RZ, R14 ;  /* 0x000000ffff027224 */ /* 0x000fce00078e000e */
[----:B------:R-:W-:Y:S05]  /*11f00*/  WARPSYNC.COLLECTIVE R15, `(.L_x_10255) ;  /* 0x000000000f087348 */ /* 0x000fea0003c00000 */
[----:B------:R0:W1:Y:S02]  /*11f10*/  SHFL.IDX P6, R14, R13, R12, R11 ;  /* 0x0000000c0d0e7389 */ /* 0x00006400000c000b */
[----:B01----:R-:W-:Y:S01]  /*11f20*/  ENDCOLLECTIVE ;  /* 0x000000000000791b */ /* 0x003fe20003800000 */
.L_x_10255:
[----:B------:R-:W-:Y:S02]  /*11f30*/  IMAD.MOV.U32 R13, RZ, RZ, R4 ;  /* 0x000000ffff0d7224 */ /* 0x000fe400078e0004 */
[----:B------:R-:W-:Y:S02]  /*11f40*/  IMAD.MOV.U32 R12, RZ, RZ, 0x1 ;  /* 0x00000001ff0c7424 */ /* 0x000fe400078e00ff */
[----:B------:R-:W-:-:S07]  /*11f50*/  IMAD.MOV.U32 R3, RZ, RZ, R14 ;  /* 0x000000ffff037224 */ /* 0x000fce00078e000e */
[----:B------:R-:W-:Y:S05]  /*11f60*/  WARPSYNC.COLLECTIVE R15, `(.L_x_10256) ;  /* 0x000000000f087348 */ /* 0x000fea0003c00000 */
[----:B------:R0:W1:Y:S02]  /*11f70*/  SHFL.IDX P6, R14, R13, R12, R11 ;  /* 0x0000000c0d0e7389 */ /* 0x00006400000c000b */
[----:B01----:R-:W-:Y:S01]  /*11f80*/  ENDCOLLECTIVE ;  /* 0x000000000000791b */ /* 0x003fe20003800000 */
.L_x_10256:
        /* <DEDUP_REMOVED lines=13> */
[----:B0-----:R-:W-:-:S07]  /*12060*/  MOV R2, R14 ;  /* 0x0000000e00027202 */ /* 0x001fce0000000f00 */
[----:B------:R-:W-:Y:S05]  /*12070*/  WARPSYNC.COLLECTIVE R15, `(.L_x_10257) ;  /* 0x000000000f087348 */ /* 0x000fea0003c00000 */
[----:B------:R0:W1:Y:S02]  /*12080*/  SHFL.IDX P6, R14, R13, R12, R11 ;  /* 0x0000000c0d0e7389 */ /* 0x00006400000c000b */
[----:B01----:R-:W-:Y:S01]  /*12090*/  ENDCOLLECTIVE ;  /* 0x000000000000791b */ /* 0x003fe20003800000 */
.L_x_10257:
[----:B------:R-:W-:Y:S02]  /*120a0*/  IMAD.MOV.U32 R13, RZ, RZ, R4 ;  /* 0x000000ffff0d7224 */ /* 0x000fe400078e0004 */
[----:B------:R-:W-:Y:S02]  /*120b0*/  IMAD.MOV.U32 R12, RZ, RZ, 0x2 ;  /* 0x00000002ff0c7424 */ /* 0x000fe400078e00ff */
[----:B------:R-:W-:-:S07]  /*120c0*/  IMAD.MOV.U32 R3, RZ, RZ, R14 ;  /* 0x000000ffff037224 */ /* 0x000fce00078e000e */
[----:B------:R-:W-:Y:S05]  /*120d0*/  WARPSYNC.COLLECTIVE R15, `(.L_x_10258) ;  /* 0x000000000f087348 */ /* 0x000fea0003c00000 */
[----:B------:R0:W1:Y:S02]  /*120e0*/  SHFL.IDX P6, R14, R13, R12, R11 ;  /* 0x0000000c0d0e7389 */ /* 0x00006400000c000b */
[----:B01----:R-:W-:Y:S01]  /*120f0*/  ENDCOLLECTIVE ;  /* 0x000000000000791b */ /* 0x003fe20003800000 */
.L_x_10258:
        /* <DEDUP_REMOVED lines=18> */
.L_x_10259:
[----:B------:R-:W-:Y:S02]  /*12220*/  IMAD.MOV.U32 R13, RZ, RZ, R4 ;  /* 0x000000ffff0d7224 */ /* 0x000fe400078e0004 */
[----:B------:R-:W-:Y:S02]  /*12230*/  IMAD.MOV.U32 R12, RZ, RZ, 0x3 ;  /* 0x00000003ff0c7424 */ /* 0x000fe400078e00ff */
[----:B------:R-:W-:-:S07]  /*12240*/  IMAD.MOV.U32 R3, RZ, RZ, R14 ;  /* 0x000000ffff037224 */ /* 0x000fce00078e000e */
[----:B------:R-:W-:Y:S05]  /*12250*/  WARPSYNC.COLLECTIVE R15, `(.L_x_10260) ;  /* 0x000000000f087348 */ /* 0x000fea0003c00000 */
[----:B------:R0:W1:Y:S02]  /*12260*/  SHFL.IDX P6, R14, R13, R12, R11 ;  /* 0x0000000c0d0e7389 */ /* 0x00006400000c000b */
[----:B01----:R-:W-:Y:S01]  /*12270*/  ENDCOLLECTIVE ;  /* 0x000000000000791b */ /* 0x003fe20003800000 */
.L_x_10260:
        /* <DEDUP_REMOVED lines=11> */
.L_x_10261:
        /* <DEDUP_REMOVED lines=13> */
.L_x_10262:
        /* <DEDUP_REMOVED lines=9> */
[----:B------:R-:W-:-:S07]  /*12490*/  MOV R0, R14 ;  /* 0x0000000e00007202 */ /* 0x000fce0000000f00 */
[----:B0-----:R-:W-:Y:S05]  /*124a0*/  WARPSYNC.COLLECTIVE R15, `(.L_x_10263) ;  /* 0x000000000f087348 */ /* 0x001fea0003c00000 */
[----:B------:R1:W2:Y:S02]  /*124b0*/  SHFL.IDX P6, R14, R13, R12, R11 ;  /* 0x0000000c0d0e7389 */ /* 0x0002a400000c000b */
[----:B012---:R-:W-:Y:S01]  /*124c0*/  ENDCOLLECTIVE ;  /* 0x000000000000791b */ /* 0x007fe20003800000 */
.L_x_10263:
        /* <DEDUP_REMOVED lines=8> */
.L_x_10264:
        /* <DEDUP_REMOVED lines=15> */
.L_x_10265:
[----:B------:R-:W-:Y:S01]  /*12640*/  IMAD.MOV.U32 R2, RZ, RZ, R14 ;  /* 0x000000ffff027224 */ /* 0x000fe200078e000e */
[----:B------:R-:W-:Y:S06]  /*12650*/  BRA `(.L_x_10266) ;  /* 0xffffffbc00047947 */ /* 0x000fec000383ffff */
.L_x_10152:
[----:B-1----:R1:W2:Y:S02]  /*12660*/  SYNCS.PHASECHK.TRANS64.TRYWAIT P0, [R22+URZ+0x31c20], R3 ;  /* 0x031c2003160075a7 */ /* 0x0022a4000800017f */
[----:B--2---:R-:W-:Y:S05]  /*12670*/  @!P0 NANOSLEEP.SYNCS 0x989680 ;  /* 0x009896800000895d */ /* 0x004fea0003900000 */
[----:B------:R-:W2:Y:S02]  /*12680*/  @!P0 SYNCS.PHASECHK.TRANS64 P0, [R22+URZ+0x31c20], R3 ;  /* 0x031c2003160085a7 */ /* 0x000ea4000800007f */
[----:B--2---:R-:W-:Y:S05]  /*12690*/  @!P0 BRA `(.L_x_10152) ;  /* 0xfffffffc00f08947 */ /* 0x004fea000383ffff */
[----:B------:R-:W-:Y:S05]  /*126a0*/  BRA `(.L_x_10267) ;  /* 0xffffffbc00747947 */ /* 0x000fea000383ffff */
.L_x_10161:
[----:B-1----:R1:W2:Y:S02]  /*126b0*/  SYNCS.PHASECHK.TRANS64.TRYWAIT P0, [R3+URZ+0x31c40], R2 ;  /* 0x031c4002030075a7 */ /* 0x0022a4000800017f */
[----:B--2---:R-:W-:Y:S05]  /*126c0*/  @!P0 NANOSLEEP.SYNCS 0x989680 ;  /* 0x009896800000895d */ /* 0x004fea0003900000 */
[----:B------:R-:W2:Y:S02]  /*126d0*/  @!P0 SYNCS.PHASECHK.TRANS64 P0, [R3+URZ+0x31c40], R2 ;  /* 0x031c4002030085a7 */ /* 0x000ea4000800007f */
[----:B--2---:R-:W-:Y:S05]  /*126e0*/  @!P0 BRA `(.L_x_10161) ;  /* 0xfffffffc00f08947 */ /* 0x004fea000383ffff */
[----:B------:R-:W-:Y:S05]  /*126f0*/  BRA `(.L_x_10268) ;  /* 0xffffffc000247947 */ /* 0x000fea000383ffff */
.L_x_10168:
[----:B0-----:R0:W1:Y:S02]  /*12700*/  SYNCS.PHASECHK.TRANS64.TRYWAIT P0, [R3+URZ+0x60], R2 ;  /* 0x00006002030075a7 */ /* 0x001064000800017f */
[----:B-1----:R-:W-:Y:S05]  /*12710*/  @!P0 NANOSLEEP.SYNCS 0x989680 ;  /* 0x009896800000895d */ /* 0x002fea0003900000 */
[----:B------:R-:W1:Y:S02]  /*12720*/  @!P0 SYNCS.PHASECHK.TRANS64 P0, [R3+URZ+0x60], R2 ;  /* 0x00006002030085a7 */ /* 0x000e64000800007f */
[----:B-1----:R-:W-:Y:S05]  /*12730*/  @!P0 BRA `(.L_x_10168) ;  /* 0xfffffffc00f08947 */ /* 0x002fea000383ffff */
[----:B------:R-:W-:Y:S05]  /*12740*/  BRA `(.L_x_10269) ;  /* 0xffffffc400307947 */ /* 0x000fea000383ffff */
.L_x_10178:
[----:B-1----:R1:W2:Y:S02]  /*12750*/  SYNCS.PHASECHK.TRANS64.TRYWAIT P0, [R3+URZ+0x31c40], R2 ;  /* 0x031c4002030075a7 */ /* 0x0022a4000800017f */
[----:B--2---:R-:W-:Y:S05]  /*12760*/  @!P0 NANOSLEEP.SYNCS 0x989680 ;  /* 0x009896800000895d */ /* 0x004fea0003900000 */
[----:B------:R-:W2:Y:S02]  /*12770*/  @!P0 SYNCS.PHASECHK.TRANS64 P0, [R3+URZ+0x31c40], R2 ;  /* 0x031c4002030085a7 */ /* 0x000ea4000800007f */
[----:B--2---:R-:W-:Y:S05]  /*12780*/  @!P0 BRA `(.L_x_10178) ;  /* 0xfffffffc00f08947 */ /* 0x004fea000383ffff */
[----:B------:R-:W-:Y:S05]  /*12790*/  BRA `(.L_x_10270) ;  /* 0xffffffc800e87947 */ /* 0x000fea000383ffff */
.L_x_10185:
[----:B0-----:R0:W1:Y:S02]  /*127a0*/  SYNCS.PHASECHK.TRANS64.TRYWAIT P0, [R12+URZ+0x60], R26 ;  /* 0x0000601a0c0075a7 */ /* 0x001064000800017f */
[----:B-1----:R-:W-:Y:S05]  /*127b0*/  @!P0 NANOSLEEP.SYNCS 0x989680 ;  /* 0x009896800000895d */ /* 0x002fea0003900000 */
[----:B------:R-:W1:Y:S02]  /*127c0*/  @!P0 SYNCS.PHASECHK.TRANS64 P0, [R12+URZ+0x60], R26 ;  /* 0x0000601a0c0085a7 */ /* 0x000e64000800007f */
[----:B-1----:R-:W-:Y:S05]  /*127d0*/  @!P0 BRA `(.L_x_10185) ;  /* 0xfffffffc00f08947 */ /* 0x002fea000383ffff */
[----:B------:R-:W-:Y:S05]  /*127e0*/  BRA `(.L_x_10271) ;  /* 0xffffffcc00f47947 */ /* 0x000fea000383ffff */
.L_x_10195:
[----:B-1----:R1:W2:Y:S02]  /*127f0*/  SYNCS.PHASECHK.TRANS64.TRYWAIT P0, [R2+URZ+0x31c40], R3 ;  /* 0x031c4003020075a7 */ /* 0x0022a4000800017f */
[----:B--2---:R-:W-:Y:S05]  /*12800*/  @!P0 NANOSLEEP.SYNCS 0x989680 ;  /* 0x009896800000895d */ /* 0x004fea0003900000 */
[----:B------:R-:W2:Y:S02]  /*12810*/  @!P0 SYNCS.PHASECHK.TRANS64 P0, [R2+URZ+0x31c40], R3 ;  /* 0x031c4003020085a7 */ /* 0x000ea4000800007f */
[----:B--2---:R-:W-:Y:S05]  /*12820*/  @!P0 BRA `(.L_x_10195) ;  /* 0xfffffffc00f08947 */ /* 0x004fea000383ffff */
[----:B------:R-:W-:Y:S05]  /*12830*/  BRA `(.L_x_10272) ;  /* 0xffffffd400787947 */ /* 0x000fea000383ffff */
.L_x_10202:
[----:B0-----:R0:W1:Y:S02]  /*12840*/  SYNCS.PHASECHK.TRANS64.TRYWAIT P0, [R8+URZ+0x60], R2 ;  /* 0x00006002080075a7 */ /* 0x001064000800017f */
[----:B-1----:R-:W-:Y:S05]  /*12850*/  @!P0 NANOSLEEP.SYNCS 0x989680 ;  /* 0x009896800000895d */ /* 0x002fea0003900000 */
[----:B------:R-:W1:Y:S02]  /*12860*/  @!P0 SYNCS.PHASECHK.TRANS64 P0, [R8+URZ+0x60], R2 ;  /* 0x00006002080085a7 */ /* 0x000e64000800007f */
[----:B-1----:R-:W-:Y:S05]  /*12870*/  @!P0 BRA `(.L_x_10202) ;  /* 0xfffffffc00f08947 */ /* 0x002fea000383ffff */
[----:B------:R-:W-:Y:S05]  /*12880*/  BRA `(.L_x_10273) ;  /* 0xffffffd800887947 */ /* 0x000fea000383ffff */
.L_x_10214:
[----:B-1----:R1:W2:Y:S02]  /*12890*/  SYNCS.PHASECHK.TRANS64.TRYWAIT P0, [R3+URZ+0x31c60], R0 ;  /* 0x031c6000030075a7 */ /* 0x0022a4000800017f */
[----:B--2---:R-:W-:Y:S05]  /*128a0*/  @!P0 NANOSLEEP.SYNCS 0x989680 ;  /* 0x009896800000895d */ /* 0x004fea0003900000 */
[----:B------:R-:W2:Y:S02]  /*128b0*/  @!P0 SYNCS.PHASECHK.TRANS64 P0, [R3+URZ+0x31c60], R0 ;  /* 0x031c6000030085a7 */ /* 0x000ea4000800007f */
[----:B--2---:R-:W-:Y:S05]  /*128c0*/  @!P0 BRA `(.L_x_10214) ;  /* 0xfffffffc00f08947 */ /* 0x004fea000383ffff */
[----:B------:R-:W-:Y:S05]  /*128d0*/  BRA `(.L_x_10274) ;  /* 0xffffffdc00fc7947 */ /* 0x000fea000383ffff */
.L_x_10222:
        /* <DEDUP_REMOVED lines=8> */
.L_x_10276:
[----:B------:R-:W-:Y:S05]  /*12960*/  BSYNC B0 ;  /* 0x0000000000007941 */ /* 0x000fea0003800000 */
.L_x_10275:
        /* <DEDUP_REMOVED lines=9> */
.L_x_10277:
        /* <DEDUP_REMOVED lines=18> */
.L_x_10278:
[----:B------:R-:W-:Y:S01]  /*12b20*/  IMAD.MOV.U32 R12, RZ, RZ, 0x2 ;  /* 0x00000002ff0c7424 */ /* 0x000fe200078e00ff */
[----:B------:R-:W-:-:S05]  /*12b30*/  SEL R5, R14, RZ, P1 ;  /* 0x000000ff0e057207 */ /* 0x000fca0000800000 */
[----:B------:R-:W-:-:S04]  /*12b40*/  IMAD.IADD R5, R2, 0x1, R5 ;  /* 0x0000000102057824 */ /* 0x000fc800078e0205 */
[----:B------:R-:W-:-:S07]  /*12b50*/  IMAD.MOV.U32 R13, RZ, RZ, R5 ;  /* 0x000000ffff0d7224 */ /* 0x000fce00078e0005 */
[----:B------:R-:W-:Y:S05]  /*12b60*/  WARPSYNC.COLLECTIVE R15, `(.L_x_10279) ;  /* 0x000000000f087348 */ /* 0x000fea0003c00000 */
[----:B------:R0:W1:Y:S02]  /*12b70*/  SHFL.UP P6, R14, R13, R12, R11 ;  /* 0x0400000c0d0e7389 */ /* 0x00006400000c000b */
[----:B01----:R-:W-:Y:S01]  /*12b80*/  ENDCOLLECTIVE ;  /* 0x000000000000791b */ /* 0x003fe20003800000 */
.L_x_10279:
[----:B------:R-:W-:Y:S01]  /*12b90*/  IMAD.MOV.U32 R12, RZ, RZ, 0x4 ;  /* 0x00000004ff0c7424 */ /* 0x000fe200078e00ff */
[----:B------:R-:W-:-:S05]  /*12ba0*/  SEL R6, R14, RZ, P2 ;  /* 0x000000ff0e067207 */ /* 0x000fca0001000000 */
[----:B------:R-:W-:-:S04]  /*12bb0*/  IMAD.IADD R6, R5, 0x1, R6 ;  /* 0x0000000105067824 */ /* 0x000fc800078e0206 */
[----:B------:R-:W-:-:S07]  /*12bc0*/  IMAD.MOV.U32 R13, RZ, RZ, R6 ;  /* 0x000000ffff0d7224 */ /* 0x000fce00078e0006 */
[----:B------:R-:W-:Y:S05]  /*12bd0*/  WARPSYNC.COLLECTIVE R15, `(.L_x_10280) ;  /* 0x000000000f087348 */ /* 0x000fea0003c00000 */
[----:B------:R0:W1:Y:S02]  /*12be0*/  SHFL.UP P6, R14, R13, R12, R11 ;  /* 0x0400000c0d0e7389 */ /* 0x00006400000c000b */
[----:B01----:R-:W-:Y:S01]  /*12bf0*/  ENDCOLLECTIVE ;  /* 0x000000000000791b */ /* 0x003fe20003800000 */
.L_x_10280:
[----:B------:R-:W-:Y:S01]  /*12c00*/  IMAD.MOV.U32 R12, RZ, RZ, 0x8 ;  /* 0x00000008ff0c7424 */ /* 0x000fe200078e00ff */
[----:B------:R-:W-:-:S05]  /*12c10*/  SEL R7, R14, RZ, P3 ;  /* 0x000000ff0e077207 */ /* 0x000fca0001800000 */
[----:B------:R-:W-:-:S04]  /*12c20*/  IMAD.IADD R7, R6, 0x1, R7 ;  /* 0x0000000106077824 */ /* 0x000fc800078e0207 */
[----:B------:R-:W-:-:S07]  /*12c30*/  IMAD.MOV.U32 R13, RZ, RZ, R7 ;  /* 0x000000ffff0d7224 */ /* 0x000fce00078e0007 */
[----:B------:R-:W-:Y:S05]  /*12c40*/  WARPSYNC.COLLECTIVE R15, `(.L_x_10281) ;  /* 0x000000000f087348 */ /* 0x000fea0003c00000 */
[----:B------:R0:W1:Y:S02]  /*12c50*/  SHFL.UP P6, R14, R13, R12, R11 ;  /* 0x0400000c0d0e7389 */ /* 0x00006400000c000b */
[----:B01----:R-:W-:Y:S01]  /*12c60*/  ENDCOLLECTIVE ;  /* 0x000000000000791b */ /* 0x003fe20003800000 */
.L_x_10281:
[----:B------:R-:W-:Y:S01]  /*12c70*/  IMAD.MOV.U32 R12, RZ, RZ, 0x10 ;  /* 0x00000010ff0c7424 */ /* 0x000fe200078e00ff */
[----:B------:R-:W-:-:S05]  /*12c80*/  SEL R14, R14, RZ, P4 ;  /* 0x000000ff0e0e7207 */ /* 0x000fca0002000000 */
[----:B------:R-:W-:-:S04]  /*12c90*/  IMAD.IADD R5, R7, 0x1, R14 ;  /* 0x0000000107057824 */ /* 0x000fc800078e020e */
[----:B------:R-:W-:-:S07]  /*12ca0*/  IMAD.MOV.U32 R13, RZ, RZ, R5 ;  /* 0x000000ffff0d7224 */ /* 0x000fce00078e0005 */
[----:B------:R-:W-:Y:S05]  /*12cb0*/  WARPSYNC.COLLECTIVE R15, `(.L_x_10282) ;  /* 0x000000000f087348 */ /* 0x000fea0003c00000 */
[----:B------:R0:W1:Y:S02]  /*12cc0*/  SHFL.UP P6, R14, R13, R12, R11 ;  /* 0x0400000c0d0e7389 */ /* 0x00006400000c000b */
[----:B01----:R-:W-:Y:S01]  /*12cd0*/  ENDCOLLECTIVE ;  /* 0x000000000000791b */ /* 0x003fe20003800000 */
.L_x_10282:
[----:B------:R-:W-:Y:S02]  /*12ce0*/  IMAD.MOV.U32 R12, RZ, RZ, 0x1f ;  /* 0x0000001fff0c7424 */ /* 0x000fe400078e00ff */
[----:B------:R-:W-:Y:S01]  /*12cf0*/  IMAD.MOV.U32 R11, RZ, RZ, 0x1f ;  /* 0x0000001fff0b7424 */ /* 0x000fe200078e00ff */
[----:B------:R-:W-:-:S05]  /*12d00*/  SEL R14, R14, RZ, P5 ;  /* 0x000000ff0e0e7207 */ /* 0x000fca0002800000 */
[----:B------:R-:W-:-:S05]  /*12d10*/  IMAD.IADD R3, R5, 0x1, R14 ;  /* 0x0000000105037824 */ /* 0x000fca00078e020e */
[----:B------:R-:W-:-:S07]  /*12d20*/  MOV R13, R3 ;  /* 0x00000003000d7202 */ /* 0x000fce0000000f00 */
[----:B------:R-:W-:Y:S05]  /*12d30*/  WARPSYNC.COLLECTIVE R15, `(.L_x_10283) ;  /* 0x000000000f087348 */ /* 0x000fea0003c00000 */
[----:B------:R0:W1:Y:S02]  /*12d40*/  SHFL.IDX P6, R14, R13, R12, R11 ;  /* 0x0000000c0d0e7389 */ /* 0x00006400000c000b */
[----:B01----:R-:W-:Y:S01]  /*12d50*/  ENDCOLLECTIVE ;  /* 0x000000000000791b */ /* 0x003fe20003800000 */
.L_x_10283:
[----:B------:R-:W-:Y:S05]  /*12d60*/  BRA `(.L_x_10284) ;  /* 0xffffffe000a87947 */ /* 0x000fea000383ffff */
.L_x_10227:
        /* <DEDUP_REMOVED lines=8> */
.L_x_10286:
[----:B------:R-:W-:Y:S05]  /*12df0*/  BSYNC B0 ;  /* 0x0000000000007941 */ /* 0x000fea0003800000 */
.L_x_10285:
[----:B------:R-:W-:Y:S01]  /*12e00*/  SEL R13, R14, RZ, P1 ;  /* 0x000000ff0e0d7207 */ /* 0x000fe20000800000 */
[----:B------:R-:W-:Y:S02]  /*12e10*/  IMAD.MOV.U32 R12, RZ, RZ, 0x2 ;  /* 0x00000002ff0c7424 */ /* 0x000fe400078e00ff */
[----:B------:R-:W-:Y:S02]  /*12e20*/  IMAD.MOV.U32 R11, RZ, RZ, RZ ;  /* 0x000000ffff0b7224 */ /* 0x000fe400078e00ff */
[----:B------:R-:W-:Y:S02]  /*12e30*/  IMAD.IADD R13, R2, 0x1, R13 ;  /* 0x00000001020d7824 */ /* 0x000fe400078e020d */
[----:B------:R-:W-:-:S07]  /*12e40*/  IMAD.MOV.U32 R15, RZ, RZ, -0x1 ;  /* 0xffffffffff0f7424 */ /* 0x000fce00078e00ff */
[----:B------:R-:W-:Y:S05]  /*12e50*/  WARPSYNC.COLLECTIVE R15, `(.L_x_10287) ;  /* 0x000000000f087348 */ /* 0x000fea0003c00000 */
[----:B------:R0:W1:Y:S02]  /*12e60*/  SHFL.UP P6, R14, R13, R12, R11 ;  /* 0x0400000c0d0e7389 */ /* 0x00006400000c000b */
[----:B01----:R-:W-:Y:S01]  /*12e70*/  ENDCOLLECTIVE ;  /* 0x000000000000791b */ /* 0x003fe20003800000 */
.L_x_10287:
[----:B------:R-:W-:Y:S01]  /*12e80*/  IMAD.MOV.U32 R12, RZ, RZ, 0x4 ;  /* 0x00000004ff0c7424 */ /* 0x000fe200078e00ff */
[----:B------:R-:W-:-:S05]  /*12e90*/  SEL R14, R14, RZ, P2 ;  /* 0x000000ff0e0e7207 */ /* 0x000fca0001000000 */
[----:B------:R-:W-:-:S04]  /*12ea0*/  IMAD.IADD R3, R13, 0x1, R14 ;  /* 0x000000010d037824 */ /* 0x000fc800078e020e */
[----:B------:R-:W-:-:S07]  /*12eb0*/  IMAD.MOV.U32 R13, RZ, RZ, R3 ;  /* 0x000000ffff0d7224 */ /* 0x000fce00078e0003 */
[----:B------:R-:W-:Y:S05]  /*12ec0*/  WARPSYNC.COLLECTIVE R15, `(.L_x_10288) ;  /* 0x000000000f087348 */ /* 0x000fea0003c00000 */
[----:B------:R0:W1:Y:S02]  /*12ed0*/  SHFL.UP P6, R14, R13, R12, R11 ;  /* 0x0400000c0d0e7389 */ /* 0x00006400000c000b */
[----:B01----:R-:W-:Y:S01]  /*12ee0*/  ENDCOLLECTIVE ;  /* 0x000000000000791b */ /* 0x003fe20003800000 */
.L_x_10288:
[----:B------:R-:W-:Y:S01]  /*12ef0*/  IMAD.MOV.U32 R12, RZ, RZ, 0x8 ;  /* 0x00000008ff0c7424 */ /* 0x000fe200078e00ff */
[----:B------:R-:W-:-:S05]  /*12f00*/  SEL R14, R14, RZ, P3 ;  /* 0x000000ff0e0e7207 */ /* 0x000fca0001800000 */
[----:B------:R-:W-:-:S04]  /*12f10*/  IMAD.IADD R5, R3, 0x1, R14 ;  /* 0x0000000103057824 */ /* 0x000fc800078e020e */
[----:B------:R-:W-:-:S07]  /*12f20*/  IMAD.MOV.U32 R13, RZ, RZ, R5 ;  /* 0x000000ffff0d7224 */ /* 0x000fce00078e0005 */
[----:B------:R-:W-:Y:S05]  /*12f30*/  WARPSYNC.COLLECTIVE R15, `(.L_x_10289) ;  /* 0x000000000f087348 */ /* 0x000fea0003c00000 */
[----:B------:R0:W1:Y:S02]  /*12f40*/  SHFL.UP P6, R14, R13, R12, R11 ;  /* 0x0400000c0d0e7389 */ /* 0x00006400000c000b */
[----:B01----:R-:W-:Y:S01]  /*12f50*/  ENDCOLLECTIVE ;  /* 0x000000000000791b */ /* 0x003fe20003800000 */
.L_x_10289:
[----:B------:R-:W-:Y:S01]  /*12f60*/  IMAD.MOV.U32 R12, RZ, RZ, 0x10 ;  /* 0x00000010ff0c7424 */ /* 0x000fe200078e00ff */
[----:B------:R-:W-:-:S05]  /*12f70*/  SEL R6, R14, RZ, P4 ;  /* 0x000000ff0e067207 */ /* 0x000fca0002000000 */
[----:B------:R-:W-:-:S04]  /*12f80*/  IMAD.IADD R6, R5, 0x1, R6 ;  /* 0x0000000105067824 */ /* 0x000fc800078e0206 */
[----:B------:R-:W-:-:S07]  /*12f90*/  IMAD.MOV.U32 R13, RZ, RZ, R6 ;  /* 0x000000ffff0d7224 */ /* 0x000fce00078e0006 */
[----:B------:R-:W-:Y:S05]  /*12fa0*/  WARPSYNC.COLLECTIVE R15, `(.L_x_10290) ;  /* 0x000000000f087348 */ /* 0x000fea0003c00000 */
[----:B------:R0:W1:Y:S02]  /*12fb0*/  SHFL.UP P6, R14, R13, R12, R11 ;  /* 0x0400000c0d0e7389 */ /* 0x00006400000c000b */
[----:B01----:R-:W-:Y:S01]  /*12fc0*/  ENDCOLLECTIVE ;  /* 0x000000000000791b */ /* 0x003fe20003800000 */
.L_x_10290:
[----:B------:R-:W-:Y:S02]  /*12fd0*/  IMAD.MOV.U32 R12, RZ, RZ, 0x1f ;  /* 0x0000001fff0c7424 */ /* 0x000fe400078e00ff */
[----:B------:R-:W-:Y:S01]  /*12fe0*/  IMAD.MOV.U32 R11, RZ, RZ, 0x1f ;  /* 0x0000001fff0b7424 */ /* 0x000fe200078e00ff */
[----:B------:R-:W-:-:S04]  /*12ff0*/  SEL R3, R14, RZ, P5 ;  /* 0x000000ff0e037207 */ /* 0x000fc80002800000 */
[----:B------:R-:W-:-:S05]  /*13000*/  IADD3 R3, R6, R3, RZ ;  /* 0x0000000306037210 */ /* 0x000fca0007ffe0ff */
[----:B------:R-:W-:-:S07]  /*13010*/  IMAD.MOV.U32 R13, RZ, RZ, R3 ;  /* 0x000000ffff0d7224 */ /* 0x000fce00078e0003 */
[----:B------:R-:W-:Y:S05]  /*13020*/  WARPSYNC.COLLECTIVE R15, `(.L_x_10291) ;  /* 0x000000000f087348 */ /* 0x000fea0003c00000 */
[----:B------:R0:W1:Y:S02]  /*13030*/  SHFL.IDX P6, R14, R13, R12, R11 ;  /* 0x0000000c0d0e7389 */ /* 0x00006400000c000b */
[----:B01----:R-:W-:Y:S01]  /*13040*/  ENDCOLLECTIVE ;  /* 0x000000000000791b */ /* 0x003fe20003800000 */
.L_x_10291:
[----:B------:R-:W-:Y:S05]  /*13050*/  BRA `(.L_x_10292) ;  /* 0xffffffe000887947 */ /* 0x000fea000383ffff */
.L_x_10229:
[----:B------:R-:W-:Y:S01]  /*13060*/  BSSY B0, `(.L_x_10293) ;  /* 0x0000006000007945 */ /* 0x000fe20003800000 */
[----:B------:R-:W-:Y:S01]  /*13070*/  PLOP3.LUT P6, PT, P6, PT, PT, 0x8, 0x0 ;  /* 0x000000000000781c */ /* 0x000fe200037ce170 */
[----:B------:R-:W-:-:S12]  /*13080*/  IMAD.MOV.U32 R15, RZ, RZ, -0x1 ;  /* 0xffffffffff0f7424 */ /* 0x000fd800078e00ff */
[----:B0-----:R-:W-:Y:S05]  /*13090*/  WARPSYNC.COLLECTIVE R15, `(.L_x_10294) ;  /* 0x000000000f087348 */ /* 0x001fea0003c00000 */
[----:B------:R-:W-:Y:S01]  /*130a0*/  VOTE.ANY R14, PT, P6 ;  /* 0x00000000000e7806 */ /* 0x000fe200030e0100 */
[----:B0-----:R-:W-:Y:S06]  /*130b0*/  ENDCOLLECTIVE ;  /* 0x000000000000791b */ /* 0x001fec0003800000 */
.L_x_10294:
[----:B------:R-:W-:Y:S05]  /*130c0*/  BSYNC B0 ;  /* 0x0000000000007941 */ /* 0x000fea0003800000 */
.L_x_10293:
        /* <DEDUP_REMOVED lines=9> */
.L_x_10295:
[----:B------:R-:W-:Y:S01]  /*13160*/  IMAD.MOV.U32 R17, RZ, RZ, R14 ;  /* 0x000000ffff117224 */ /* 0x000fe200078e000e */
[----:B------:R-:W-:Y:S06]  /*13170*/  BRA `(.L_x_10296) ;  /* 0xffffffe000787947 */ /* 0x000fec000383ffff */
.L_x_10231:
[----:B------:R-:W-:Y:S01]  /*13180*/  BSSY B0, `(.L_x_10297) ;  /* 0x0000007000007945 */ /* 0x000fe20003800000 */
[----:B------:R-:W-:Y:S02]  /*13190*/  IMAD.MOV.U32 R13, RZ, RZ, R3 ;  /* 0x000000ffff0d7224 */ /* 0x000fe400078e0003 */
[----:B------:R-:W-:Y:S02]  /*131a0*/  IMAD.MOV.U32 R11, RZ, RZ, 0x1f ;  /* 0x0000001fff0b7424 */ /* 0x000fe400078e00ff */
[----:B------:R-:W-:-:S07]  /*131b0*/  IMAD.MOV.U32 R15, RZ, RZ, -0x1 ;  /* 0xffffffffff0f7424 */ /* 0x000fce00078e00ff */
[----:B012---:R-:W-:Y:S05]  /*131c0*/  WARPSYNC.COLLECTIVE R15, `(.L_x_10298) ;  /* 0x000000000f087348 */ /* 0x007fea0003c00000 */
[----:B------:R3:W4:Y:S02]  /*131d0*/  SHFL.IDX P6, R14, R13, R12, R11 ;  /* 0x0000000c0d0e7389 */ /* 0x00072400000c000b */
[----:B01234-:R-:W-:Y:S01]  /*131e0*/  ENDCOLLECTIVE ;  /* 0x000000000000791b */ /* 0x01ffe20003800000 */
.L_x_10298:
[----:B------:R-:W-:Y:S05]  /*131f0*/  BSYNC B0 ;  /* 0x0000000000007941 */ /* 0x000fea0003800000 */
.L_x_10297:
[----:B------:R-:W-:Y:S05]  /*13200*/  BRA `(.L_x_10230) ;  /* 0xffffffe000707947 */ /* 0x000fea000383ffff */
.L_x_10235:
[----:B0-----:R0:W2:Y:S02]  /*13210*/  SYNCS.PHASECHK.TRANS64.TRYWAIT P0, [R9+URZ+0x31c20], R0 ;  /* 0x031c2000090075a7 */ /* 0x0010a4000800017f */
[----:B--2---:R-:W-:Y:S05]  /*13220*/  @!P0 NANOSLEEP.SYNCS 0x989680 ;  /* 0x009896800000895d */ /* 0x004fea0003900000 */
[----:B------:R-:W2:Y:S02]  /*13230*/  @!P0 SYNCS.PHASECHK.TRANS64 P0, [R9+URZ+0x31c20], R0 ;  /* 0x031c2000090085a7 */ /* 0x000ea4000800007f */
[----:B--2---:R-:W-:Y:S05]  /*13240*/  @!P0 BRA `(.L_x_10235) ;  /* 0xfffffffc00f08947 */ /* 0x004fea000383ffff */
[----:B------:R-:W-:Y:S05]  /*13250*/  BRA `(.L_x_10299) ;  /* 0xffffffe4005c7947 */ /* 0x000fea000383ffff */
.L_x_10236:
        /* <DEDUP_REMOVED lines=11> */
.L_x_10301:
[----:B------:R-:W-:Y:S05]  /*13310*/  BSYNC B0 ;  /* 0x0000000000007941 */ /* 0x000fea0003800000 */
.L_x_10300:
[----:B------:R-:W-:Y:S05]  /*13320*/  BRA `(.L_x_10302) ;  /* 0xffffffe400447947 */ /* 0x000fea000383ffff */
.L_x_10239:
[----:B------:R-:W-:Y:S01]  /*13330*/  BSSY B1, `(.L_x_10303) ;  /* 0x0000006000017945 */ /* 0x000fe20003800000 */
[----:B------:R-:W-:-:S07]  /*13340*/  IMAD.MOV.U32 R15, RZ, RZ, -0x1 ;  /* 0xffffffffff0f7424 */ /* 0x000fce00078e00ff */
[----:B01-3--:R-:W-:Y:S05]  /*13350*/  WARPSYNC.COLLECTIVE R15, `(.L_x_10304) ;  /* 0x000000000f0c7348 */ /* 0x00bfea0003c00000 */
[----:B------:R-:W-:Y:S02]  /*13360*/  ELECT P6, UR62, PT ;  /* 0x00000000003e782f */ /* 0x000fe400038c0000 */
[----:B------:R-:W-:Y:S01]  /*13370*/  MOV R14, UR62 ;  /* 0x0000003e000e7c02 */ /* 0x000fe20008000f00 */
[----:B01-3--:R-:W-:Y:S10]  /*13380*/  ENDCOLLECTIVE ;  /* 0x000000000000791b */ /* 0x00bff40003800000 */
.L_x_10304:
[----:B------:R-:W-:Y:S05]  /*13390*/  BSYNC B1 ;  /* 0x0000000000017941 */ /* 0x000fea0003800000 */
.L_x_10303:
[----:B------:R-:W-:Y:S05]  /*133a0*/  BRA `(.L_x_10305) ;  /* 0xffffffe4003c7947 */ /* 0x000fea000383ffff */
.L_x_10241:
[----:B0-----:R0:W2:Y:S02]  /*133b0*/  SYNCS.PHASECHK.TRANS64.TRYWAIT P0, [R5+URZ], R4 ;  /* 0x00000004050075a7 */ /* 0x0010a4000800017f */
[----:B--2---:R-:W-:Y:S05]  /*133c0*/  @!P0 NANOSLEEP.SYNCS 0x989680 ;  /* 0x009896800000895d */ /* 0x004fea0003900000 */
[----:B------:R-:W2:Y:S02]  /*133d0*/  @!P0 SYNCS.PHASECHK.TRANS64 P0, [R5+URZ], R4 ;  /* 0x00000004050085a7 */ /* 0x000ea4000800007f */
[----:B--2---:R-:W-:Y:S05]  /*133e0*/  @!P0 BRA `(.L_x_10241) ;  /* 0xfffffffc00f08947 */ /* 0x004fea000383ffff */
[----:B------:R-:W-:Y:S05]  /*133f0*/  BRA `(.L_x_10306) ;  /* 0xffffffe400707947 */ /* 0x000fea000383ffff */
.L_x_10242:
[----:B--2---:R2:W4:Y:S02]  /*13400*/  SYNCS.PHASECHK.TRANS64.TRYWAIT P0, [R3+URZ], R2 ;  /* 0x00000002030075a7 */ /* 0x004524000800017f */
[----:B----4-:R-:W-:Y:S05]  /*13410*/  @!P0 NANOSLEEP.SYNCS 0x989680 ;  /* 0x009896800000895d */ /* 0x010fea0003900000 */
[----:B------:R-:W4:Y:S02]  /*13420*/  @!P0 SYNCS.PHASECHK.TRANS64 P0, [R3+URZ], R2 ;  /* 0x00000002030085a7 */ /* 0x000f24000800007f */
[----:B----4-:R-:W-:Y:S05]  /*13430*/  @!P0 BRA `(.L_x_10242) ;  /* 0xfffffffc00f08947 */ /* 0x010fea000383ffff */
[----:B------:R-:W-:Y:S05]  /*13440*/  BRA `(.L_x_10307) ;  /* 0xffffffe400647947 */ /* 0x000fea000383ffff */
.L_x_10244:
[----:B----4-:R4:W0:Y:S02]  /*13450*/  SYNCS.PHASECHK.TRANS64.TRYWAIT P0, [R23+URZ], R4 ;  /* 0x00000004170075a7 */ /* 0x010824000800017f */
[----:B0-----:R-:W-:Y:S05]  /*13460*/  @!P0 NANOSLEEP.SYNCS 0x989680 ;  /* 0x009896800000895d */ /* 0x001fea0003900000 */
[----:B------:R-:W0:Y:S02]  /*13470*/  @!P0 SYNCS.PHASECHK.TRANS64 P0, [R23+URZ], R4 ;  /* 0x00000004170085a7 */ /* 0x000e24000800007f */
[----:B0-----:R-:W-:Y:S05]  /*13480*/  @!P0 BRA `(.L_x_10244) ;  /* 0xfffffffc00f08947 */ /* 0x001fea000383ffff */
[----:B------:R-:W-:Y:S05]  /*13490*/  BRA `(.L_x_10308) ;  /* 0xffffffe400687947 */ /* 0x000fea000383ffff */
.L_x_10309:
        /* <DEDUP_REMOVED lines=14> */
.L_x_15320:


//--------------------- .text._ZN7cutlass13device_kernelIN5flash11enable_sm90INS1_16FlashAttnFwdSm90INS1_25CollectiveMainloopFwdSm90ILi2EN4cute5tupleIJNS5_1CILi1EEES8_S8_EEENS6_IJNS7_ILi192EEENS7_ILi144EEENS7_ILi96EEEEEELi96ENS_10bfloat16_tEfNS_4arch4Sm90ELb0ELb0ELb1ELb1ELb0ELb1ELb0ELb0ELb1ELb1ELb0ELb0EEENS1_21CollectiveEpilogueFwdINS6_IJSA_SC_SB_EEES9_SE_SG_Li384ELb1ELb1ELb0ELb0EEENS1_36VarlenDynamicPersistentTileSchedulerILi192ELi144ELi384ELi128ELb0ELb1ELb1ELb0ELb1ELb1EEEEEEEEEvNT_6ParamsE --------------------------
	.section	.text._ZN7cutlass13device_kernelIN5flash11enable_sm90INS1_16FlashAttnFwdSm90INS1_25CollectiveMainloopFwdSm90ILi2EN4cute5tupleIJNS5_1CILi1EEES8_S8_EEENS6_IJNS7_ILi192EEENS7_ILi144EEENS7_ILi96EEEEEELi96ENS_10bfloat16_tEfNS_4arch4Sm90ELb0ELb0ELb1ELb1ELb0ELb1ELb0ELb0ELb1ELb1ELb0ELb0EEENS1_21CollectiveEpilogueFwdINS6_IJSA_SC_SB_EEES9_SE_SG_Li384ELb1ELb1ELb0ELb0EEENS1_36VarlenDynamicPersistentTileSchedulerILi192ELi144ELi384ELi128ELb0ELb1ELb1ELb0ELb1ELb1EEEEEEEEEvNT_6ParamsE,"ax",@progbits
	.align	128
.text._ZN7cutlass13device_kernelIN5flash11enable_sm90INS1_16FlashAttnFwdSm90INS1_25CollectiveMainloopFwdSm90ILi2EN4cute5tupleIJNS5_1CILi1EEES8_S8_EEENS6_IJNS7_ILi192EEENS7_ILi144EEENS7_ILi96EEEEEELi96ENS_10bfloat16_tEfNS_4arch4Sm90ELb0ELb0ELb1ELb1ELb0ELb1ELb0ELb0ELb1ELb1ELb0ELb0EEENS1_21CollectiveEpilogueFwdINS6_IJSA_SC_SB_EEES9_SE_SG_Li384ELb1ELb1ELb0ELb0EEENS1_36VarlenDynamicPersistentTileSchedulerILi192ELi144ELi384ELi128ELb0ELb1ELb1ELb0ELb1ELb1EEEEEEEEEvNT_6ParamsE:
        .type           _ZN7cutlass13device_kernelIN5flash11enable_sm90INS1_16FlashAttnFwdSm90INS1_25CollectiveMainloopFwdSm90ILi2EN4cute5tupleIJNS5_1CILi1EEES8_S8_EEENS6_IJNS7_ILi192EEENS7_ILi144EEENS7_ILi96EEEEEELi96ENS_10bfloat16_tEfNS_4arch4Sm90ELb0ELb0ELb1ELb1ELb0ELb1ELb0ELb0ELb1ELb1ELb0ELb0EEENS1_21CollectiveEpilogueFwdINS6_IJSA_SC_SB_EEES9_SE_SG_Li384ELb1ELb1ELb0ELb0EEENS1_36VarlenDynamicPersistentTileSchedulerILi192ELi144ELi384ELi128ELb0ELb1ELb1ELb0ELb1ELb1EEEEEEEEEvNT_6ParamsE,@function
        .size           _ZN7cutlass13device_kernelIN5flash11enable_sm90INS1_16FlashAttnFwdSm90INS1_25CollectiveMainloopFwdSm90ILi2EN4cute5tupleIJNS5_1CILi1EEES8_S8_EEENS6_IJNS7_ILi192EEENS7_ILi144EEENS7_ILi96EEEEEELi96ENS_10bfloat16_tEfNS_4arch4Sm90ELb0ELb0ELb1ELb1ELb0ELb1ELb0ELb0ELb1ELb1ELb0ELb0EEENS1_21CollectiveEpilogueFwdINS6_IJSA_SC_SB_EEES9_SE_SG_Li384ELb1ELb1ELb0ELb0EEENS1_36VarlenDynamicPersistentTileSchedulerILi192ELi144ELi384ELi128ELb0ELb1ELb1ELb0ELb1ELb1EEEEEEEEEvNT_6ParamsE,(.L_x_15321 - _ZN7cutlass13device_kernelIN5flash11enable_sm90INS1_16FlashAttnFwdSm90INS1_25CollectiveMainloopFwdSm90ILi2EN4cute5tupleIJNS5_1CILi1EEES8_S8_EEENS6_IJNS7_ILi192EEENS7_ILi144EEENS7_ILi96EEEEEELi96ENS_10bfloat16_tEfNS_4arch4Sm90ELb0ELb0ELb1ELb1ELb0ELb1ELb0ELb0ELb1ELb1ELb0ELb0EEENS1_21CollectiveEpilogueFwdINS6_IJSA_SC_SB_EEES9_SE_SG_Li384ELb1ELb1ELb0ELb0EEENS1_36VarlenDynamicPersistentTileSchedulerILi192ELi144ELi384ELi128ELb0ELb1ELb1ELb0ELb1ELb1EEEEEEEEEvNT_6ParamsE)
        .other          _ZN7cutlass13device_kernelIN5flash11enable_sm90INS1_16FlashAttnFwdSm90INS1_25CollectiveMainloopFwdSm90ILi2EN4cute5tupleIJNS5_1CILi1EEES8_S8_EEENS6_IJNS7_ILi192EEENS7_ILi144EEENS7_ILi96EEEEEELi96ENS_10bfloat16_tEfNS_4arch4Sm90ELb0ELb0ELb1ELb1ELb0ELb1ELb0ELb0ELb1ELb1ELb0ELb0EEENS1_21CollectiveEpilogueFwdINS6_IJSA_SC_SB_EEES9_SE_SG_Li384ELb1ELb1ELb0ELb0EEENS1_36VarlenDynamicPersistentTileSchedulerILi192ELi144ELi384ELi128ELb0ELb1ELb1ELb0ELb1ELb1EEEEEEEEEvNT_6ParamsE,@"STO_CUDA_ENTRY STV_DEFAULT"
_ZN7cutlass13device_kernelIN5flash11enable_sm90INS1_16FlashAttnFwdSm90INS1_25CollectiveMainloopFwdSm90ILi2EN4cute5tupleIJNS5_1CILi1EEES8_S8_EEENS6_IJNS7_ILi192EEENS7_ILi144EEENS7_ILi96EEEEEELi96ENS_10bfloat16_tEfNS_4arch4Sm90ELb0ELb0ELb1ELb1ELb0ELb1ELb0ELb0ELb1ELb1ELb0ELb0EEENS1_21CollectiveEpilogueFwdINS6_IJSA_SC_SB_EEES9_SE_SG_Li384ELb1ELb1ELb0ELb0EEENS1_36VarlenDynamicPersistentTileSchedulerILi192ELi144ELi384ELi128ELb0ELb1ELb1ELb0ELb1ELb1EEEEEEEEEvNT_6ParamsE:
        /* <DEDUP_REMOVED lines=23> */
.L_x_10311:
[----:B------:R-:W-:Y:S05]  /*0170*/  BSYNC B0 ;  /* 0x0000000000007941 */ /* 0x000fea0003800000 */
.L_x_10310:
        /* <DEDUP_REMOVED lines=40> */
.L_x_10312:
        /* <DEDUP_REMOVED lines=22> */
.L_x_10313:
        /* <DEDUP_REMOVED lines=18> */
.L_x_10314:
        /* <DEDUP_REMOVED lines=22> */
.L_x_10315:
        /* <DEDUP_REMOVED lines=22> */
.L_x_10316:
        /* <DEDUP_REMOVED lines=9> */
.L_x_10319:
[----:B------:R-:W-:-:S08]  /*09d0*/  NOP ;  /* 0x0000000000007918 */ /* 0x000fd00000000000 */
[----:B------:R-:W0:Y:S02]  /*09e0*/  USETMAXREG.TRY_ALLOC.CTAPOOL UP0, 0xa0 ;  /* 0x000000a0000079c8 */ /* 0x000e240008000600 */
[----:B0-----:R-:W-:-:S13]  /*09f0*/  PLOP3.LUT P0, PT, PT, PT, UP0, 0x80, 0x0 ;  /* 0x000000000000781c */ /* 0x001fda0003f0f008 */
[----:B------:R-:W-:Y:S05]  /*0a00*/  @!P0 BRA `(.L_x_10319) ;  /* 0xfffffffc00f08947 */ /* 0x000fea000383ffff */
[----:B------:R-:W3:Y:S01]  /*0a10*/  LDL.LU R0, [R1] ;  /* 0x0000000001007983 */ /* 0x000ee20000300800 */
[----:B--2---:R-:W0:Y:S01]  /*0a20*/  S2R R2, SR_TID.X ;  /* 0x0000000000027919 */ /* 0x004e220000002100 */
[----:B------:R-:W1:Y:S01]  /*0a30*/  S2UR UR5, SR_CgaCtaId ;  /* 0x00000000000579c3 */ /* 0x000e620000008800 */
[----:B------:R-:W-:Y:S01]  /*0a40*/  UMOV UR4, 0x400 ;  /* 0x0000040000047882 */ /* 0x000fe20000000000 */
[----:B0-----:R-:W-:-:S06]  /*0a50*/  SHF.R.U32.HI R2, RZ, 0x7, R2 ;  /* 0x00000007ff027819 */ /* 0x001fcc0000011602 */
[----:B------:R-:W-:Y:S06]  /*0a60*/  BAR.ARV 0x8, 0x200 ;  /* 0x0208000000007b1d */ /* 0x000fec0000002000 */
[----:B------:R-:W-:-:S13]  /*0a70*/  ISETP.NE.AND P0, PT, R2, 0x1, PT ;  /* 0x000000010200780c */ /* 0x000fda0003f05270 */
[----:B------:R-:W-:Y:S08]  /*0a80*/  @!P0 BAR.ARV 0x9, 0x100 ;  /* 0x0244000000008b1d */ /* 0x000ff00000002000 */
[----:B------:R-:W-:Y:S01]  /*0a90*/  BAR.SYNC.DEFER_BLOCKING 0x5, 0x200 ;  /* 0x0148000000007b1d */ /* 0x000fe20000010000 */
[----:B-1----:R-:W-:-:S06]  /*0aa0*/  ULEA UR4, UR5, UR4, 0x18 ;  /* 0x0000000405047291 */ /* 0x002fcc000f8ec03f */
[----:B------:R-:W-:Y:S01]  /*0ab0*/  IMAD.U32 R16, RZ, RZ, UR4 ;  /* 0x00000004ff107e24 */ /* 0x000fe2000f8e00ff */
[----:B------:R-:W-:-:S04]  /*0ac0*/  ULDC UR4, c[0x0][0xc3c] ;  /* 0x00030f0000047ab9 */ /* 0x000fc80000000800 */
[----:B------:R-:W0:Y:S01]  /*0ad0*/  LDS.128 R108, [R16+0x31cd0] ;  /* 0x031cd000106c7984 */ /* 0x000e220000000c00 */
[----:B------:R-:W-:Y:S06]  /*0ae0*/  BAR.ARV 0x4, 0x200 ;  /* 0x0108000000007b1d */ /* 0x000fec0000002000 */
[----:B---3--:R-:W-:-:S04]  /*0af0*/  LOP3.LUT R0, R0, 0xfffffffb, RZ, 0xc0, !PT ;  /* 0xfffffffb00007812 */ /* 0x008fc800078ec0ff */
[----:B------:R-:W-:-:S05]  /*0b00*/  @P0 LOP3.LUT R0, R0, 0x4, RZ, 0xfc, !PT ;  /* 0x0000000400000812 */ /* 0x000fca00078efcff */
[----:B------:R1:W-:Y:S01]  /*0b10*/  STL [R1], R0 ;  /* 0x0000000001007387 */ /* 0x0003e20000100800 */
[----:B0-----:R-:W-:-:S13]  /*0b20*/  ISETP.GE.AND P0, PT, R111, UR4, PT ;  /* 0x000000046f007c0c */ /* 0x001fda000bf06270 */
[----:B-1----:R-:W-:Y:S05]  /*0b30*/  @P0 BRA `(.L_x_10320) ;  /* 0x000001e400800947 */ /* 0x002fea0003800000 */
[----:B------:R-:W0:Y:S01]  /*0b40*/  S2R R0, SR_TID.X ;  /* 0x0000000000007919 */ /* 0x000e220000002100 */
[----:B------:R-:W-:Y:S02]  /*0b50*/  IMAD.MOV.U32 R20, RZ, RZ, -0x2 ;  /* 0xfffffffeff147424 */ /* 0x000fe400078e00ff */
[----:B0-----:R-:W-:-:S05]  /*0b60*/  VIADD R28, R0, 0xffffff80 ;  /* 0xffffff80001c7836 */ /* 0x001fca0000000000 */
[-C--:B------:R-:W-:Y:S02]  /*0b70*/  LEA.HI R4, R28, R28.reuse, RZ, 0x1 ;  /* 0x0000001c1c047211 */ /* 0x080fe400078f08ff */
[----:B------:R-:W-:Y:S02]  /*0b80*/  SHF.R.S32.HI R0, RZ, 0x1f, R28 ;  /* 0x0000001fff007819 */ /* 0x000fe4000001141c */
[----:B------:R-:W-:Y:S02]  /*0b90*/  LOP3.LUT R2, R4, 0xfffffffe, RZ, 0xc0, !PT ;  /* 0xfffffffe04027812 */ /* 0x000fe400078ec0ff */
[----:B------:R-:W-:Y:S02]  /*0ba0*/  LEA.HI R3, R0, R28, RZ, 0x4 ;  /* 0x0000001c00037211 */ /* 0x000fe400078f20ff */
[----:B------:R-:W-:Y:S01]  /*0bb0*/  SHF.R.S32.HI R19, RZ, 0x1, R4 ;  /* 0x00000001ff137819 */ /* 0x000fe20000011404 */
[----:B------:R-:W-:Y:S01]  /*0bc0*/  IMAD.IADD R22, R28, 0x1, -R2 ;  /* 0x000000011c167824 */ /* 0x000fe200078e0a02 */
[----:B------:R-:W-:-:S02]  /*0bd0*/  SHF.R.S32.HI R2, RZ, 0x4, R3 ;  /* 0x00000004ff027819 */ /* 0x000fc40000011403 */
[----:B------:R-:W-:Y:S01]  /*0be0*/  LEA.HI R5, R4, R19, RZ, 0x1 ;  /* 0x0000001304057211 */ /* 0x000fe200078f08ff */
[----:B------:R-:W-:Y:S01]  /*0bf0*/  IMAD.SHL.U32 R26, R22, 0x4, RZ ;  /* 0x00000004161a7824 */ /* 0x000fe200078e00ff */
[----:B------:R-:W-:Y:S02]  /*0c00*/  LEA.HI R4, R3, R2, RZ, 0x1 ;  /* 0x0000000203047211 */ /* 0x000fe400078f08ff */
[----:B------:R-:W-:Y:S01]  /*0c10*/  LOP3.LUT R6, R5, 0x7fffffe, RZ, 0xc0, !PT ;  /* 0x07fffffe05067812 */ /* 0x000fe200078ec0ff */
[----:B------:R-:W-:Y:S01]  /*0c20*/  VIADD R25, R26, 0x10 ;  /* 0x000000101a197836 */ /* 0x000fe20000000000 */
[----:B------:R-:W-:Y:S01]  /*0c30*/  LOP3.LUT R5, R4, 0x1ffffffe, RZ, 0xc0, !PT ;  /* 0x1ffffffe04057812 */ /* 0x000fe200078ec0ff */
[C---:B------:R-:W-:Y:S01]  /*0c40*/  VIADD R21, R26.reuse, 0x20 ;  /* 0x000000201a157836 */ /* 0x040fe20000000000 */
[----:B------:R-:W-:Y:S01]  /*0c50*/  LOP3.LUT R3, R3, 0xfffffff0, RZ, 0xc0, !PT ;  /* 0xfffffff003037812 */ /* 0x000fe200078ec0ff */
[----:B------:R-:W-:Y:S01]  /*0c60*/  IMAD.IADD R4, R26, 0x1, R25 ;  /* 0x000000011a047824 */ /* 0x000fe200078e0219 */
[----:B------:R-:W-:Y:S01]  /*0c70*/  STL [R1+0x48], R26 ;  /* 0x0000481a01007387 */ /* 0x000fe20000100800 */
[----:B------:R-:W-:-:S02]  /*0c80*/  IMAD.IADD R7, R19, 0x1, -R6 ;  /* 0x0000000113077824 */ /* 0x000fc400078e0a06 */
[C---:B------:R-:W-:Y:S01]  /*0c90*/  IMAD.IADD R5, R2.reuse, 0x1, -R5 ;  /* 0x0000000102057824 */ /* 0x040fe200078e0a05 */
[----:B------:R-:W-:Y:S01]  /*0ca0*/  SHF.R.S32.HI R9, RZ, 0x1f, R4 ;  /* 0x0000001fff097819 */ /* 0x000fe20000011404 */
[----:B------:R-:W-:Y:S01]  /*0cb0*/  IMAD R17, R2, 0x8, R7 ;  /* 0x0000000802117824 */ /* 0x000fe200078e0207 */
[----:B------:R-:W-:Y:S01]  /*0cc0*/  LEA.HI R2, R0, R28, RZ, 0x7 ;  /* 0x0000001c00027211 */ /* 0x000fe200078f38ff */
[----:B------:R-:W-:Y:S01]  /*0cd0*/  IMAD.IADD R6, R26, 0x1, R21 ;  /* 0x000000011a067824 */ /* 0x000fe200078e0215 */
[CC--:B------:R-:W-:Y:S01]  /*0ce0*/  LEA.HI R12, R9.reuse, R4.reuse, RZ, 0x3 ;  /* 0x00000004090c7211 */ /* 0x0c0fe200078f18ff */
[----:B------:R-:W-:Y:S01]  /*0cf0*/  IMAD.IADD R3, R28, 0x1, -R3 ;  /* 0x000000011c037824 */ /* 0x000fe200078e0a03 */
[----:B------:R-:W-:Y:S01]  /*0d00*/  LEA.HI R14, R9, R4, RZ, 0x5 ;  /* 0x00000004090e7211 */ /* 0x000fe200078f28ff */
[----:B------:R-:W-:Y:S01]  /*0d10*/  STL [R1+0x68], R25 ;  /* 0x0000681901007387 */ /* 0x000fe20000100800 */
[----:B------:R-:W-:Y:S01]  /*0d20*/  LOP3.LUT R4, R2, 0xffffff80, RZ, 0xc0, !PT ;  /* 0xffffff8002047812 */ /* 0x000fe200078ec0ff */
[----:B------:R-:W-:Y:S01]  /*0d30*/  IMAD.SHL.U32 R5, R5, 0x8, RZ ;  /* 0x0000000805057824 */ /* 0x000fe200078e00ff */
[----:B------:R-:W-:Y:S01]  /*0d40*/  SHF.R.S32.HI R7, RZ, 0x1f, R6 ;  /* 0x0000001fff077819 */ /* 0x000fe20000011406 */
[----:B------:R-:W-:Y:S01]  /*0d50*/  STL [R1+0x70], R21 ;  /* 0x0000701501007387 */ /* 0x000fe20000100800 */
[----:B------:R-:W-:Y:S01]  /*0d60*/  SHF.R.S32.HI R29, RZ, 0x7, R2 ;  /* 0x00000007ff1d7819 */ /* 0x000fe20000011402 */
[----:B------:R-:W-:Y:S01]  /*0d70*/  IMAD.IADD R24, R28, 0x1, -R4 ;  /* 0x000000011c187824 */ /* 0x000fe200078e0a04 */
[----:B------:R-:W-:-:S02]  /*0d80*/  SHF.R.S32.HI R4, RZ, 0x1f, R3 ;  /* 0x0000001fff047819 */ /* 0x000fc40000011403 */
[CC--:B------:R-:W-:Y:S02]  /*0d90*/  LEA.HI R13, R7.reuse, R6.reuse, RZ, 0x3 ;  /* 0x00000006070d7211 */ /* 0x0c0fe400078f18ff */
[----:B------:R-:W-:Y:S02]  /*0da0*/  LEA.HI R15, R7, R6, RZ, 0x5 ;  /* 0x00000006070f7211 */ /* 0x000fe400078f28ff */
[CC--:B------:R-:W-:Y:S02]  /*0db0*/  LEA.HI R6, R0.reuse, R28.reuse, RZ, 0x5 ;  /* 0x0000001c00067211 */ /* 0x0c0fe400078f28ff */
[----:B------:R-:W-:Y:S02]  /*0dc0*/  SHF.R.S32.HI R8, RZ, 0x1f, R24 ;  /* 0x0000001fff087819 */ /* 0x000fe40000011418 */
[----:B------:R-:W-:Y:S02]  /*0dd0*/  LEA.HI R7, R0, R28, RZ, 0x2 ;  /* 0x0000001c00077211 */ /* 0x000fe400078f10ff */
[----:B------:R-:W-:-:S02]  /*0de0*/  LEA.HI R0, R4, R3, RZ, 0x3 ;  /* 0x0000000304007211 */ /* 0x000fc400078f18ff */
[----:B------:R-:W-:Y:S02]  /*0df0*/  LEA.HI R9, R8, R24, RZ, 0x2 ;  /* 0x0000001808097211 */ /* 0x000fe400078f10ff */
[----:B------:R-:W-:Y:S01]  /*0e00*/  LEA.HI R4, R4, R3, RZ, 0x2 ;  /* 0x0000000304047211 */ /* 0x000fe200078f10ff */
[----:B------:R-:W-:Y:S01]  /*0e10*/  IMAD.SHL.U32 R2, R0, 0x10, RZ ;  /* 0x0000001000027824 */ /* 0x000fe200078e00ff */
[----:B------:R-:W-:Y:S02]  /*0e20*/  LOP3.LUT R10, R9, 0x7ffffffc, RZ, 0xc0, !PT ;  /* 0x7ffffffc090a7812 */ /* 0x000fe400078ec0ff */
[----:B------:R-:W-:Y:S02]  /*0e30*/  SHF.R.S32.HI R6, RZ, 0x5, R6 ;  /* 0x00000005ff067819 */ /* 0x000fe40000011406 */
[----:B------:R-:W-:Y:S01]  /*0e40*/  LOP3.LUT R0, R4, 0x7fffffc, RZ, 0xc0, !PT ;  /* 0x07fffffc04007812 */ /* 0x000fe200078ec0ff */
[----:B------:R-:W-:Y:S01]  /*0e50*/  IMAD.IADD R11, R24, 0x1, -R10 ;  /* 0x00000001180b7824 */ /* 0x000fe200078e0a0a */
[----:B------:R-:W-:Y:S01]  /*0e60*/  LOP3.LUT R2, R2, 0x7fffff80, RZ, 0xc0, !PT ;  /* 0x7fffff8002027812 */ /* 0x000fe200078ec0ff */
[C---:B------:R-:W-:Y:S01]  /*0e70*/  IMAD R18, R6.reuse, 0x10, R3 ;  /* 0x0000001006127824 */ /* 0x040fe200078e0203 */
[--C-:B------:R-:W-:Y:S01]  /*0e80*/  SHF.R.S32.HI R30, RZ, 0x2, R7.reuse ;  /* 0x00000002ff1e7819 */ /* 0x100fe20000011407 */
[----:B------:R-:W-:Y:S01]  /*0e90*/  IMAD.IADD R0, R3, 0x1, -R0 ;  /* 0x0000000103007824 */ /* 0x000fe200078e0a00 */
[----:B------:R-:W-:Y:S01]  /*0ea0*/  SHF.R.S32.HI R10, RZ, 0x1f, R7 ;  /* 0x0000001fff0a7819 */ /* 0x000fe20000011407 */
[----:B------:R-:W-:Y:S01]  /*0eb0*/  IMAD R3, R6, 0x100, R2 ;  /* 0x0000010006037824 */ /* 0x000fe200078e0202 */
[----:B------:R-:W-:Y:S01]  /*0ec0*/  SHF.R.S32.HI R6, RZ, 0x2, R9 ;  /* 0x00000002ff067819 */ /* 0x000fe20000011409 */
[----:B------:R-:W-:Y:S01]  /*0ed0*/  IMAD R2, R11, R20, 0x90 ;  /* 0x000000900b027424 */ /* 0x000fe200078e0214 */
[----:B------:R-:W-:-:S02]  /*0ee0*/  LEA.HI R10, R10, R30, RZ, 0x2 ;  /* 0x0000001e0a0a7211 */ /* 0x000fc400078f10ff */
[----:B------:R-:W-:Y:S02]  /*0ef0*/  SHF.R.S32.HI R9, RZ, 0x1f, R9 ;  /* 0x0000001fff097819 */ /* 0x000fe40000011409 */
[----:B------:R0:W-:Y:S01]  /*0f00*/  STL [R1+0xcc], R2 ;  /* 0x0000cc0201007387 */ /* 0x0001e20000100800 */
[----:B------:R-:W-:Y:S02]  /*0f10*/  LOP3.LUT R10, R10, 0xfffffffc, RZ, 0xc0, !PT ;  /* 0xfffffffc0a0a7812 */ /* 0x000fe400078ec0ff */
[----:B------:R-:W-:Y:S01]  /*0f20*/  SHF.R.S32.HI R4, RZ, 0x2, R4 ;  /* 0x00000002ff047819 */ /* 0x000fe20000011404 */
[----:B------:R-:W2:Y:S01]  /*0f30*/  LDL.LU R11, [R1+0x28] ;  /* 0x00002800010b7983 */ /* 0x000ea20000300800 */
[----:B------:R-:W-:Y:S01]  /*0f40*/  LEA.HI R9, R9, R6, RZ, 0x3 ;  /* 0x0000000609097211 */ /* 0x000fe200078f18ff */
[----:B------:R-:W-:Y:S02]  /*0f50*/  IMAD.IADD R20, R30, 0x1, -R10 ;  /* 0x000000011e147824 */ /* 0x000fe400078e0a0a */
[----:B------:R-:W-:-:S02]  /*0f60*/  IMAD.SHL.U32 R4, R4, 0x40, RZ ;  /* 0x0000004004047824 */ /* 0x000fc400078e00ff */
[----:B------:R-:W-:Y:S01]  /*0f70*/  IMAD R3, R0, 0x10, R3 ;  /* 0x0000001000037824 */ /* 0x000fe200078e0203 */
[----:B------:R-:W-:Y:S01]  /*0f80*/  LOP3.LUT R9, R9, 0xfffffff8, RZ, 0xc0, !PT ;  /* 0xfffffff809097812 */ /* 0x000fe200078ec0ff */
[----:B0-----:R-:W-:Y:S01]  /*0f90*/  IMAD.HI R2, R29, 0x55555556, RZ ;  /* 0x555555561d027827 */ /* 0x001fe200078e02ff */
[----:B------:R-:W-:Y:S02]  /*0fa0*/  LEA.HI R8, R8, R24, RZ, 0x5 ;  /* 0x0000001808087211 */ /* 0x000fe400078f28ff */
[----:B------:R-:W-:Y:S01]  /*0fb0*/  LOP3.LUT R4, R4, 0x40, RZ, 0xc0, !PT ;  /* 0x0000004004047812 */ /* 0x000fe200078ec0ff */
[----:B------:R-:W-:Y:S02]  /*0fc0*/  IMAD.SHL.U32 R0, R20, 0x40, RZ ;  /* 0x0000004014007824 */ /* 0x000fe400078e00ff */
[----:B------:R-:W-:Y:S01]  /*0fd0*/  IMAD.U32 R10, R18, 0x20, R5 ;  /* 0x00000020120a7824 */ /* 0x000fe200078e0005 */
[----:B------:R-:W-:Y:S01]  /*0fe0*/  LEA.HI R2, R2, R2, RZ, 0x1 ;  /* 0x0000000202027211 */ /* 0x000fe200078f08ff */
[----:B------:R-:W-:Y:S01]  /*0ff0*/  IMAD.IADD R9, R6, 0x1, -R9 ;  /* 0x0000000106097824 */ /* 0x000fe200078e0a09 */
[----:B------:R-:W-:-:S02]  /*1000*/  LOP3.LUT R24, R0, 0xc0, RZ, 0xc0, !PT ;  /* 0x000000c000187812 */ /* 0x000fc400078ec0ff */
[----:B------:R-:W-:Y:S01]  /*1010*/  SHF.R.S32.HI R8, RZ, 0x5, R8 ;  /* 0x00000005ff087819 */ /* 0x000fe20000011408 */
[----:B------:R-:W-:Y:S01]  /*1020*/  STL [R1+0xd0], R10 ;  /* 0x0000d00a01007387 */ /* 0x000fe20000100800 */
[----:B------:R-:W-:Y:S01]  /*1030*/  LOP3.LUT R5, R4, 0x8, R5, 0xf8, !PT ;  /* 0x0000000804057812 */ /* 0x000fe200078ef805 */
[----:B------:R-:W-:Y:S01]  /*1040*/  IMAD.SHL.U32 R18, R17, 0x20, RZ ;  /* 0x0000002011127824 */ /* 0x000fe200078e00ff */
[----:B------:R-:W-:Y:S01]  /*1050*/  SHF.R.U32.HI R4, RZ, 0x3, R4 ;  /* 0x00000003ff047819 */ /* 0x000fe20000011604 */
[----:B------:R0:W-:Y:S01]  /*1060*/  STL [R1+0x88], R20 ;  /* 0x0000881401007387 */ /* 0x0001e20000100800 */
[----:B------:R-:W-:Y:S01]  /*1070*/  SHF.R.S32.HI R15, RZ, 0x5, R15 ;  /* 0x00000005ff0f7819 */ /* 0x000fe2000001140f */
[----:B------:R-:W-:Y:S01]  /*1080*/  IMAD R2, R2, -0x3, R29 ;  /* 0xfffffffd02027824 */ /* 0x000fe200078e021d */
[----:B------:R-:W-:Y:S01]  /*1090*/  LOP3.LUT R6, R24, 0x18, R13, 0xf8, !PT ;  /* 0x0000001818067812 */ /* 0x000fe200078ef80d */
[----:B------:R-:W-:Y:S01]  /*10a0*/  IMAD R9, R8, 0x10, R9 ;  /* 0x0000001008097824 */ /* 0x000fe200078e0209 */
[----:B------:R-:W-:-:S02]  /*10b0*/  LOP3.LUT R0, R24, 0x18, R12, 0xf8, !PT ;  /* 0x0000001818007812 */ /* 0x000fc400078ef80c */
[----:B0-----:R-:W-:Y:S01]  /*10c0*/  SHF.R.U32.HI R20, RZ, 0x3, R24 ;  /* 0x00000003ff147819 */ /* 0x001fe20000011618 */
[----:B------:R-:W-:Y:S01]  /*10d0*/  IMAD R15, R15, 0x1800, R18 ;  /* 0x000018000f0f7824 */ /* 0x000fe200078e0212 */
[----:B------:R-:W-:Y:S01]  /*10e0*/  LOP3.LUT R4, R5, R4, RZ, 0x3c, !PT ;  /* 0x0000000405047212 */ /* 0x000fe200078e3cff */
[----:B------:R-:W-:Y:S01]  /*10f0*/  IMAD R10, R2, 0x40, R9 ;  /* 0x00000040020a7824 */ /* 0x000fe200078e0209 */
[-C--:B------:R-:W-:Y:S02]  /*1100*/  LOP3.LUT R6, R6, R20.reuse, RZ, 0x3c, !PT ;  /* 0x0000001406067212 */ /* 0x080fe400078e3cff */
[----:B------:R-:W-:Y:S01]  /*1110*/  LOP3.LUT R5, R0, R20, RZ, 0x3c, !PT ;  /* 0x0000001400057212 */ /* 0x000fe200078e3cff */
[----:B------:R-:W-:Y:S01]  /*1120*/  STL [R1+0x54], R24 ;  /* 0x0000541801007387 */ /* 0x000fe20000100800 */
[----:B------:R-:W-:Y:S01]  /*1130*/  LOP3.LUT R7, R7, 0xfffffffc, RZ, 0xc0, !PT ;  /* 0xfffffffc07077812 */ /* 0x000fe200078ec0ff */
[----:B------:R-:W-:Y:S01]  /*1140*/  IMAD.IADD R6, R15, 0x1, R6 ;  /* 0x000000010f067824 */ /* 0x000fe200078e0206 */
[----:B------:R-:W-:Y:S01]  /*1150*/  SHF.R.S32.HI R14, RZ, 0x5, R14 ;  /* 0x00000005ff0e7819 */ /* 0x000fe2000001140e */
[----:B------:R-:W-:Y:S01]  /*1160*/  STL [R1+0x5c], R18 ;  /* 0x00005c1201007387 */ /* 0x000fe20000100800 */
[----:B------:R-:W-:-:S03]  /*1170*/  VIADD R15, R26, 0x18 ;  /* 0x000000181a0f7836 */ /* 0x000fc60000000000 */
[----:B------:R-:W-:Y:S01]  /*1180*/  STL [R1+0x58], R20 ;  /* 0x0000581401007387 */ /* 0x000fe20000100800 */
[----:B------:R-:W-:Y:S02]  /*1190*/  IMAD.IADD R3, R4, 0x1, R3 ;  /* 0x0000000104037824 */ /* 0x000fe400078e0203 */
[----:B------:R-:W-:Y:S01]  /*11a0*/  VIADD R2, R26, 0x8 ;  /* 0x000000081a027836 */ /* 0x000fe20000000000 */
[----:B------:R-:W-:Y:S01]  /*11b0*/  STL [R1+0xc4], R10 ;  /* 0x0000c40a01007387 */ /* 0x000fe20000100800 */
[----:B------:R-:W-:Y:S02]  /*11c0*/  IMAD.IADD R4, R28, 0x1, -R7 ;  /* 0x000000011c047824 */ /* 0x000fe400078e0a07 */
[----:B------:R-:W-:Y:S01]  /*11d0*/  IMAD R14, R14, 0x1800, R18 ;  /* 0x000018000e0e7824 */ /* 0x000fe200078e0212 */
[----:B------:R-:W-:-:S03]  /*11e0*/  SHF.R.S32.HI R7, RZ, 0x1f, R15 ;  /* 0x0000001fff077819 */ /* 0x000fc6000001140f */
[----:B------:R-:W-:Y:S02]  /*11f0*/  IMAD.IADD R5, R14, 0x1, R5 ;  /* 0x000000010e057824 */ /* 0x000fe400078e0205 */
[----:B------:R-:W-:Y:S01]  /*1200*/  VIADD R14, R26, 0x28 ;  /* 0x000000281a0e7836 */ /* 0x000fe20000000000 */
[----:B------:R-:W-:Y:S01]  /*1210*/  SHF.L.U64.HI R7, R15, 0x1, R7 ;  /* 0x000000010f077819 */ /* 0x000fe20000010207 */
[----:B------:R-:W-:Y:S01]  /*1220*/  IMAD.SHL.U32 R22, R22, 0x8, RZ ;  /* 0x0000000816167824 */ /* 0x000fe200078e00ff */
[----:B------:R-:W-:Y:S02]  /*1230*/  SHF.R.S32.HI R8, RZ, 0x1f, R21 ;  /* 0x0000001fff087819 */ /* 0x000fe40000011415 */
[----:B------:R-:W-:Y:S02]  /*1240*/  SHF.R.S32.HI R9, RZ, 0x1f, R14 ;  /* 0x0000001fff097819 */ /* 0x000fe4000001140e */
[----:B------:R-:W-:Y:S01]  /*1250*/  SHF.L.U64.HI R8, R21, 0x1, R8 ;  /* 0x0000000115087819 */ /* 0x000fe20000010208 */
[----:B------:R-:W-:Y:S01]  /*1260*/  IMAD.MOV.U32 R17, RZ, RZ, RZ ;  /* 0x000000ffff117224 */ /* 0x000fe200078e00ff */
[----:B------:R-:W-:-:S02]  /*1270*/  CS2R R154, SRZ ;  /* 0x00000000009a7805 */ /* 0x000fc4000001ff00 */
[----:B--2---:R-:W-:Y:S01]  /*1280*/  LOP3.LUT R0, R11, 0x1, RZ, 0xfc, !PT ;  /* 0x000000010b007812 */ /* 0x004fe200078efcff */
[----:B------:R-:W-:-:S04]  /*1290*/  VIADD R11, R16, 0xda00 ;  /* 0x0000da00100b7836 */ /* 0x000fc80000000000 */
[----:B------:R0:W-:Y:S04]  /*12a0*/  STL [R1+0x50], R0 ;  /* 0x0000500001007387 */ /* 0x0001e80000100800 */
[----:B------:R-:W-:Y:S04]  /*12b0*/  STL [R1+0x98], RZ ;  /* 0x000098ff01007387 */ /* 0x000fe80000100800 */
[----:B------:R-:W-:Y:S01]  /*12c0*/  STL [R1+0xc0], R11 ;  /* 0x0000c00b01007387 */ /* 0x000fe20000100800 */
[----:B0-----:R-:W-:-:S03]  /*12d0*/  SHF.R.S32.HI R0, RZ, 0x1f, R19 ;  /* 0x0000001fff007819 */ /* 0x001fc60000011413 */
[----:B------:R-:W-:Y:S01]  /*12e0*/  STL [R1+0x60], RZ ;  /* 0x000060ff01007387 */ /* 0x000fe20000100800 */
[----:B------:R-:W-:-:S03]  /*12f0*/  LEA.HI R0, R4, R4, RZ, 0x1 ;  /* 0x0000000404007211 */ /* 0x000fc600078f08ff */
[----:B------:R-:W-:Y:S04]  /*1300*/  STL [R1+0x6c], R15 ;  /* 0x00006c0f01007387 */ /* 0x000fe80000100800 */
[----:B------:R0:W-:Y:S01]  /*1310*/  STL [R1+0x64], R2 ;  /* 0x0000640201007387 */ /* 0x0001e20000100800 */
[----:B------:R-:W-:Y:S02]  /*1320*/  LOP3.LUT R0, R0, 0x1ffffffe, RZ, 0xc0, !PT ;  /* 0x1ffffffe00007812 */ /* 0x000fe400078ec0ff */
[----:B0-----:R-:W-:-:S04]  /*1330*/  SHF.R.S32.HI R2, RZ, 0x1f, R25 ;  /* 0x0000001fff027819 */ /* 0x001fc80000011419 */
[----:B------:R-:W-:Y:S01]  /*1340*/  SHF.L.U64.HI R25, R25, 0x1, R2 ;  /* 0x0000000119197819 */ /* 0x000fe20000010202 */
[----:B------:R-:W-:Y:S01]  /*1350*/  STL [R1+0x74], R14 ;  /* 0x0000740e01007387 */ /* 0x000fe20000100800 */
[----:B------:R-:W-:Y:S01]  /*1360*/  IMAD.IADD R0, R4, 0x1, -R0 ;  /* 0x0000000104007824 */ /* 0x000fe200078e0a00 */
[C-C-:B------:R-:W-:Y:S02]  /*1370*/  LOP3.LUT R4, R24.reuse, 0x18, R22.reuse, 0xf8, !PT ;  /* 0x0000001818047812 */ /* 0x140fe400078ef816 */
[----:B------:R-:W-:Y:S01]  /*1380*/  STL [R1+0xa4], R25 ;  /* 0x0000a41901007387 */ /* 0x000fe20000100800 */
[----:B------:R-:W-:-:S03]  /*1390*/  LOP3.LUT R2, R24, 0x8, R22, 0xf8, !PT ;  /* 0x0000000818027812 */ /* 0x000fc600078ef816 */
[----:B------:R0:W-:Y:S01]  /*13a0*/  STL [R1+0xa8], R7 ;  /* 0x0000a80701007387 */ /* 0x0001e20000100800 */
[-C--:B------:R-:W-:Y:S02]  /*13b0*/  LOP3.LUT R4, R4, R20.reuse, RZ, 0x3c, !PT ;  /* 0x0000001404047212 */ /* 0x080fe400078e3cff */
[----:B------:R-:W-:Y:S01]  /*13c0*/  LOP3.LUT R2, R2, R20, RZ, 0x3c, !PT ;  /* 0x0000001402027212 */ /* 0x000fe200078e3cff */
[----:B------:R1:W-:Y:S01]  /*13d0*/  STL [R1+0xac], R8 ;  /* 0x0000ac0801007387 */ /* 0x0003e20000100800 */
[----:B0-----:R-:W-:Y:S01]  /*13e0*/  SHF.L.U64.HI R7, R14, 0x1, R9 ;  /* 0x000000010e077819 */ /* 0x001fe20000010209 */
[----:B------:R-:W-:-:S04]  /*13f0*/  IMAD.IADD R4, R18, 0x1, R4 ;  /* 0x0000000112047824 */ /* 0x000fc800078e0204 */
[----:B------:R0:W-:Y:S01]  /*1400*/  STL [R1+0xb0], R7 ;  /* 0x0000b00701007387 */ /* 0x0001e20000100800 */
[----:B-1----:R-:W-:Y:S01]  /*1410*/  SHF.R.S32.HI R8, RZ, 0x3, R13 ;  /* 0x00000003ff087819 */ /* 0x002fe2000001140d */
[----:B------:R-:W-:Y:S01]  /*1420*/  IMAD.IADD R2, R18, 0x1, R2 ;  /* 0x0000000112027824 */ /* 0x000fe200078e0202 */
[----:B0-----:R-:W-:Y:S01]  /*1430*/  SHF.R.S32.HI R7, RZ, 0x3, R12 ;  /* 0x00000003ff077819 */ /* 0x001fe2000001140c */
[----:B------:R-:W-:-:S04]  /*1440*/  IMAD R0, R0, 0x8, R10 ;  /* 0x0000000800007824 */ /* 0x000fc800078e020a */
[----:B------:R0:W-:Y:S04]  /*1450*/  STL [R1+0x9c], R7 ;  /* 0x00009c0701007387 */ /* 0x0001e80000100800 */
[----:B------:R-:W-:Y:S04]  /*1460*/  STL [R1+0xa0], R8 ;  /* 0x0000a00801007387 */ /* 0x000fe80000100800 */
[----:B------:R1:W-:Y:S01]  /*1470*/  STL [R1+0x84], R2 ;  /* 0x0000840201007387 */ /* 0x0003e20000100800 */
[--C-:B0-----:R-:W-:Y:S02]  /*1480*/  IMAD R7, R4, 0x2, R11.reuse ;  /* 0x0000000204077824 */ /* 0x101fe400078e020b */
[----:B------:R-:W-:-:S03]  /*1490*/  IMAD R4, R5, 0x2, R11 ;  /* 0x0000000205047824 */ /* 0x000fc600078e020b */
[----:B------:R0:W-:Y:S01]  /*14a0*/  STL [R1+0xbc], R7 ;  /* 0x0000bc0701007387 */ /* 0x0001e20000100800 */
[----:B-1----:R-:W-:-:S03]  /*14b0*/  IMAD R2, R6, 0x2, R11 ;  /* 0x0000000206027824 */ /* 0x002fc600078e020b */
[----:B------:R0:W-:Y:S04]  /*14c0*/  STL [R1+0xb8], R4 ;  /* 0x0000b80401007387 */ /* 0x0001e80000100800 */
[----:B------:R0:W-:Y:S04]  /*14d0*/  STL [R1+0xb4], R2 ;  /* 0x0000b40201007387 */ /* 0x0001e80000100800 */
[----:B------:R0:W-:Y:S01]  /*14e0*/  STL [R1+0xc8], R0 ;  /* 0x0000c80001007387 */ /* 0x0001e20000100800 */
[----:B------:R-:W-:-:S07]  /*14f0*/  IMAD R18, R3, 0x2, R16 ;  /* 0x0000000203127824 */ /* 0x000fce00078e0210 */
.L_x_10455:
[----:B0---4-:R-:W0:Y:S02]  /*1500*/  LDC.64 R2, c[0x0][0xc88] ;  /* 0x00032200ff027b82 */ /* 0x011e240000000a00 */
[----:B0-----:R-:W-:-:S05]  /*1510*/  IMAD.WIDE R2, R111, 0x4, R2 ;  /* 0x000000046f027825 */ /* 0x001fca00078e0202 */
[----:B--23--:R0:W2:Y:S01]  /*1520*/  LDG.E R10, desc[UR60][R2.64] ;  /* 0x0000003c020a7981 */ /* 0x00c0a2000c1e1900 */
[----:B------:R-:W-:Y:S05]  /*1530*/  YIELD ;  /* 0x0000000000007946 */ /* 0x000fea0003800000 */
[----:B------:R-:W-:Y:S01]  /*1540*/  ULDC.64 UR4, c[0x0][0xa28] ;  /* 0x00028a0000047ab9 */ /* 0x000fe20000000a00 */
[----:B------:R-:W-:Y:S01]  /*1550*/  ULDC.64 UR8, c[0x0][0xa18] ;  /* 0x0002860000087ab9 */ /* 0x000fe20000000a00 */
[----:B------:R-:W-:Y:S01]  /*1560*/  ISETP.NE.U32.AND P1, PT, RZ, UR4, PT ;  /* 0x00000004ff007c0c */ /* 0x000fe2000bf25070 */
[----:B------:R-:W-:Y:S01]  /*1570*/  ULDC.64 UR6, c[0x0][0xa08] ;  /* 0x0002820000067ab9 */ /* 0x000fe20000000a00 */
[----:B0-----:R-:W-:Y:S01]  /*1580*/  IMAD.MOV.U32 R3, RZ, RZ, RZ ;  /* 0x000000ffff037224 */ /* 0x001fe200078e00ff */
[----:B------:R-:W-:Y:S01]  /*1590*/  ISETP.NE.U32.AND P0, PT, RZ, UR6, PT ;  /* 0x00000006ff007c0c */ /* 0x000fe2000bf05070 */
[----:B------:R-:W-:Y:S01]  /*15a0*/  IMAD.MOV.U32 R29, RZ, RZ, RZ ;  /* 0x000000ffff1d7224 */ /* 0x000fe200078e00ff */
[----:B------:R-:W-:-:S02]  /*15b0*/  ISETP.NE.AND.EX P1, PT, RZ, UR5, PT, P1 ;  /* 0x00000005ff007c0c */ /* 0x000fc4000bf25310 */
[----:B------:R-:W-:Y:S02]  /*15c0*/  ISETP.NE.AND.EX P0, PT, RZ, UR7, PT, P0 ;  /* 0x00000007ff007c0c */ /* 0x000fe4000bf05300 */
[----:B--2---:R-:W-:Y:S01]  /*15d0*/  SHF.R.S32.HI R0, RZ, 0x1f, R10 ;  /* 0x0000001fff007819 */ /* 0x004fe2000001140a */
[----:B------:R-:W-:-:S08]  /*15e0*/  IMAD.SHL.U32 R28, R10, 0x4, RZ ;  /* 0x000000040a1c7824 */ /* 0x000fd000078e00ff */
[C---:B------:R-:W-:Y:S01]  /*15f0*/  @P1 LEA R4, P2, R10.reuse, UR4, 0x2 ;  /* 0x000000040a041c11 */ /* 0x040fe2000f8410ff */
[----:B------:R0:W-:Y:S01]  /*1600*/  STL [R1+0x8c], R10 ;  /* 0x00008c0a01007387 */ /* 0x0001e20000100800 */
        /* <DEDUP_REMOVED lines=24> */
[----:B01----:R-:W-:Y:S06]  /*1790*/  @P2 BRA `(.L_x_10321) ;  /* 0x0000000000242947 */ /* 0x003fec0003800000 */
        /* <DEDUP_REMOVED lines=9> */
.L_x_10321:
[----:B------:R-:W-:Y:S01]  /*1830*/  ULDC.64 UR4, c[0x0][0xa20] ;  /* 0x0002880000047ab9 */ /* 0x000fe20000000a00 */
[----:B------:R0:W-:Y:S01]  /*1840*/  STL [R1+0x94], R109 ;  /* 0x0000946d01007387 */ /* 0x0001e20000100800 */
[----:B------:R-:W-:-:S03]  /*1850*/  ISETP.NE.U32.AND P1, PT, RZ, UR4, PT ;  /* 0x00000004ff007c0c */ /* 0x000fc6000bf25070 */
[----:B------:R0:W-:Y:S01]  /*1860*/  STL [R1+0x90], R110 ;  /* 0x0000906e01007387 */ /* 0x0001e20000100800 */
[----:B------:R-:W-:-:S13]  /*1870*/  ISETP.NE.AND.EX P1, PT, RZ, UR5, PT, P1 ;  /* 0x00000005ff007c0c */ /* 0x000fda000bf25310 */
[----:B0-----:R-:W-:Y:S05]  /*1880*/  @!P1 BRA `(.L_x_10322) ;  /* 0x0000000000109947 */ /* 0x001fea0003800000 */
[----:B------:R-:W-:-:S04]  /*1890*/  IADD3 R4, P0, R28, UR4, RZ ;  /* 0x000000041c047c10 */ /* 0x000fc8000ff1e0ff */
[----:B------:R-:W-:-:S05]  /*18a0*/  IADD3.X R5, R30, UR5, RZ, P0, !PT ;  /* 0x000000051e057c10 */ /* 0x000fca00087fe4ff */
[----:B------:R0:W5:Y:S01]  /*18b0*/  LDG.E R26, desc[UR60][R4.64] ;  /* 0x0000003c041a7981 */ /* 0x000162000c1e1900 */
[----:B------:R-:W-:Y:S05]  /*18c0*/  BRA `(.L_x_10323) ;  /* 0x0000000000107947 */ /* 0x000fea0003800000 */
.L_x_10322:
[----:B------:R-:W-:Y:S05]  /*18d0*/  @!P0 BRA `(.L_x_10323) ;  /* 0x00000000000c8947 */ /* 0x000fea0003800000 */
[----:B------:R-:W2:Y:S04]  /*18e0*/  LDG.E R5, desc[UR60][R8.64] ;  /* 0x0000003c08057981 */ /* 0x000ea8000c1e1900 */
[----:B------:R-:W2:Y:S02]  /*18f0*/  LDG.E R26, desc[UR60][R8.64+0x4] ;  /* 0x0000043c081a7981 */ /* 0x000ea4000c1e1900 */
[----:B--2---:R-:W-:-:S07]  /*1900*/  IMAD.IADD R26, R26, 0x1, -R5 ;  /* 0x000000011a1a7824 */ /* 0x004fce00078e0a05 */
.L_x_10323:
[----:B------:R-:W-:Y:S02]  /*1910*/  ULDC.64 UR4, c[0x0][0xa10] ;  /* 0x0002840000047ab9 */ /* 0x000fe40000000a00 */
        /* <DEDUP_REMOVED lines=25> */
[----:B------:R-:W-:-:S05]  /*1ab0*/  IMAD.WIDE.U32 R4, R4, 0x38e38e39, RZ ;  /* 0x38e38e3904047825 */ /* 0x000fca00078e00ff */
        /* <DEDUP_REMOVED lines=29> */
.L_x_10326:
[----:B------:R-:W-:Y:S05]  /*1c90*/  BSYNC B6 ;  /* 0x0000000000067941 */ /* 0x000fea0003800000 */
.L_x_10325:
        /* <DEDUP_REMOVED lines=20> */
.L_x_10328:
[----:B------:R-:W-:Y:S05]  /*1de0*/  BSYNC B6 ;  /* 0x0000000000067941 */ /* 0x000fea0003800000 */
.L_x_10327:
[----:B------:R-:W2:Y:S01]  /*1df0*/  LDL.64 R14, [R1+0x48] ;  /* 0x00004800010e7983 */ /* 0x000ea20000100a00 */
[----:B------:R-:W-:Y:S01]  /*1e00*/  ULDC.64 UR4, c[0x0][0x9f8] ;  /* 0x00027e0000047ab9 */ /* 0x000fe20000000a00 */
[----:B------:R-:W0:Y:S01]  /*1e10*/  LDC.64 R68, c[0x0][0x408] ;  /* 0x00010200ff447b82 */ /* 0x000e220000000a00 */
[----:B------:R-:W-:Y:S01]  /*1e20*/  ISETP.NE.U32.AND P0, PT, RZ, UR4, PT ;  /* 0x00000004ff007c0c */ /* 0x000fe2000bf05070 */
[----:B------:R-:W3:Y:S01]  /*1e30*/  LDL.64 R38, [R1+0x48] ;  /* 0x0000480001267983 */ /* 0x000ee20000100a00 */
[----:B------:R-:W-:Y:S01]  /*1e40*/  IMAD.IADD R76, R29, 0x1, R26 ;  /* 0x000000011d4c7824 */ /* 0x000fe200078e021a */
[----:B------:R-:W-:Y:S01]  /*1e50*/  ULDC.64 UR6, c[0x0][0xa08] ;  /* 0x0002820000067ab9 */ /* 0x000fe20000000a00 */
[----:B------:R-:W-:Y:S01]  /*1e60*/  ISETP.NE.AND.EX P0, PT, RZ, UR5, PT, P0 ;  /* 0x00000005ff007c0c */ /* 0x000fe2000bf05300 */
[----:B------:R-:W4:Y:S02]  /*1e70*/  LDL R32, [R1+0x54] ;  /* 0x0000540001207983 */ /* 0x000f240000100800 */
[----:B------:R-:W1:Y:S02]  /*1e80*/  LDC.64 R74, c[0x0][0x3f8] ;  /* 0x0000fe00ff4a7b82 */ /* 0x000e640000000a00 */
[----:B------:R-:W4:Y:S08]  /*1e90*/  LDL.LU R37, [R1] ;  /* 0x0000000001257983 */ /* 0x000f300000300800 */
[----:B------:R-:W-:-:S04]  /*1ea0*/  @P0 IADD3 R4, P1, R28, UR4, RZ ;  /* 0x000000041c040c10 */ /* 0x000fc8000ff3e0ff */
[----:B------:R-:W-:Y:S01]  /*1eb0*/  @P0 IADD3.X R5, R30, UR5, RZ, P1, !PT ;  /* 0x000000051e050c10 */ /* 0x000fe20008ffe4ff */
[----:B------:R-:W0:Y:S01]  /*1ec0*/  S2R R20, SR_TID.X ;  /* 0x0000000000147919 */ /* 0x000e220000002100 */
[----:B------:R-:W0:Y:S01]  /*1ed0*/  LDC.64 R30, c[0x0][0x300] ;  /* 0x0000c000ff1e7b82 */ /* 0x000e220000000a00 */
[----:B------:R-:W-:Y:S01]  /*1ee0*/  SHF.R.S32.HI R11, RZ, 0x1f, R76 ;  /* 0x0000001fff0b7819 */ /* 0x000fe2000001144c */
[----:B------:R-:W-:Y:S01]  /*1ef0*/  ULDC.64 UR4, c[0x0][0x308] ;  /* 0x0000c20000047ab9 */ /* 0x000fe20000000a00 */
[----:B------:R0:W4:Y:S01]  /*1f00*/  @P0 LDG.E R27, desc[UR60][R4.64] ;  /* 0x0000003c041b0981 */ /* 0x000122000c1e1900 */
[----:B------:R-:W-:Y:S02]  /*1f10*/  ISETP.NE.U32.AND P0, PT, RZ, UR6, PT ;  /* 0x00000006ff007c0c */ /* 0x000fe4000bf05070 */
[----:B------:R-:W-:Y:S02]  /*1f20*/  SHF.R.S32.HI R8, RZ, 0x1f, R110 ;  /* 0x0000001fff087819 */ /* 0x000fe4000001146e */
[----:B------:R-:W-:Y:S01]  /*1f30*/  ISETP.NE.AND.EX P0, PT, RZ, UR7, PT, P0 ;  /* 0x00000007ff007c0c */ /* 0x000fe2000bf05300 */
[----:B0-----:R-:W-:-:S02]  /*1f40*/  IMAD R0, R11, R30, RZ ;  /* 0x0000001e0b007224 */ /* 0x001fc400078e02ff */
[----:B------:R-:W-:-:S04]  /*1f50*/  IMAD.WIDE.U32 R6, R76, R30, RZ ;  /* 0x0000001e4c067225 */ /* 0x000fc800078e00ff */
[----:B------:R-:W-:Y:S01]  /*1f60*/  IMAD R3, R76, R31, R0 ;  /* 0x0000001f4c037224 */ /* 0x000fe200078e0200 */
[----:B------:R-:W-:-:S03]  /*1f70*/  SHF.R.U32.HI R36, RZ, 0x7, R20 ;  /* 0x00000007ff247819 */ /* 0x000fc60000011614 */
[----:B------:R-:W-:Y:S01]  /*1f80*/  IMAD.IADD R7, R7, 0x1, R3 ;  /* 0x0000000107077824 */ /* 0x000fe200078e0203 */
[----:B------:R-:W-:Y:S01]  /*1f90*/  SHF.R.S32.HI R34, RZ, 0x1f, R19 ;  /* 0x0000001fff227819 */ /* 0x000fe20000011413 */
[----:B------:R-:W-:Y:S01]  /*1fa0*/  IMAD R3, R8, UR4, RZ ;  /* 0x0000000408037c24 */ /* 0x000fe2000f8e02ff */
[----:B------:R-:W-:Y:S01]  /*1fb0*/  SHF.R.S32.HI R23, RZ, 0x1f, R22 ;  /* 0x0000001fff177819 */ /* 0x000fe20000011416 */
[----:B------:R-:W-:Y:S01]  /*1fc0*/  IMAD.WIDE.U32 R4, R110, UR4, R6 ;  /* 0x000000046e047c25 */ /* 0x000fe2000f8e0006 */
[----:B-----5:R-:W-:-:S03]  /*1fd0*/  SHF.R.S32.HI R35, RZ, 0x1f, R106 ;  /* 0x0000001fff237819 */ /* 0x020fc6000001146a */
[----:B------:R-:W-:Y:S01]  /*1fe0*/  VIADD R81, R22, 0x50 ;  /* 0x0000005016517836 */ /* 0x000fe20000000000 */
[----:B--2---:R-:W0:Y:S01]  /*1ff0*/  LDC R15, c[0x0][0x3f4] ;  /* 0x0000fd00ff0f7b82 */ /* 0x004e220000000800 */
[----:B---3--:R-:W-:Y:S01]  /*2000*/  IMAD.MOV.U32 R38, RZ, RZ, R14 ;  /* 0x000000ffff267224 */ /* 0x008fe200078e000e */
[----:B------:R-:W-:Y:S01]  /*2010*/  ISETP.NE.AND P6, PT, R36, 0x1, PT ;  /* 0x000000012400780c */ /* 0x000fe20003fc5270 */
[----:B------:R-:W-:Y:S01]  /*2020*/  IMAD R3, R110, UR5, R3 ;  /* 0x000000056e037c24 */ /* 0x000fe2000f8e0203 */
[----:B------:R-:W-:Y:S02]  /*2030*/  ULDC.64 UR4, c[0x0][0x310] ;  /* 0x0000c40000047ab9 */ /* 0x000fe40000000a00 */
[----:B------:R-:W-:Y:S01]  /*2040*/  SHF.R.S32.HI R39, RZ, 0x1f, R38 ;  /* 0x0000001fff277819 */ /* 0x000fe20000011426 */
[----:B------:R-:W-:-:S04]  /*2050*/  IMAD.IADD R5, R5, 0x1, R3 ;  /* 0x0000000105057824 */ /* 0x000fc800078e0203 */
[----:B------:R2:W-:Y:S01]  /*2060*/  STL [R1+0x4c], R39 ;  /* 0x00004c2701007387 */ /* 0x0005e20000100800 */
[----:B------:R-:W-:-:S03]  /*2070*/  IMAD.WIDE.U32 R66, R19, R68, R38 ;  /* 0x0000004413427225 */ /* 0x000fc600078e0026 */
[----:B------:R-:W3:Y:S01]  /*2080*/  LDL R40, [R1+0x5c] ;  /* 0x00005c0001287983 */ /* 0x000ee20000100800 */
[----:B-1----:R-:W-:-:S03]  /*2090*/  IMAD.WIDE.U32 R72, R19, R74, R38 ;  /* 0x0000004a13487225 */ /* 0x002fc600078e0026 */
[----:B------:R-:W3:Y:S04]  /*20a0*/  LDL R38, [R1+0x88] ;  /* 0x0000880001267983 */ /* 0x000ee80000100800 */
[----:B--2---:R-:W2:Y:S01]  /*20b0*/  LDL R39, [R1+0x58] ;  /* 0x0000580001277983 */ /* 0x004ea20000100800 */
[----:B----4-:R-:W-:Y:S02]  /*20c0*/  SHF.R.S32.HI R0, RZ, 0x1f, R27 ;  /* 0x0000001fff007819 */ /* 0x010fe4000001141b */
[----:B------:R-:W-:Y:S02]  /*20d0*/  SEL R33, R27, RZ, !P0 ;  /* 0x000000ff1b217207 */ /* 0x000fe40004000000 */
[----:B------:R-:W-:-:S05]  /*20e0*/  SEL R13, R0, RZ, !P0 ;  /* 0x000000ff000d7207 */ /* 0x000fca0004000000 */
[----:B------:R-:W-:Y:S02]  /*20f0*/  IMAD R0, R13, UR4, RZ ;  /* 0x000000040d007c24 */ /* 0x000fe4000f8e02ff */
[----:B------:R-:W-:-:S04]  /*2100*/  IMAD.WIDE.U32 R26, R33, UR4, R4 ;  /* 0x00000004211a7c25 */ /* 0x000fc8000f8e0004 */
[----:B------:R-:W-:Y:S02]  /*2110*/  IMAD R3, R33, UR5, R0 ;  /* 0x0000000521037c24 */ /* 0x000fe4000f8e0200 */
[----:B------:R-:W-:Y:S01]  /*2120*/  VIADD R0, R22, 0x10 ;  /* 0x0000001016007836 */ /* 0x000fe20000000000 */
[----:B------:R-:W-:Y:S05]  /*2130*/  @!P6 WARPSYNC.ALL ;  /* 0x000000000000e948 */ /* 0x000fea0003800000 */
[----:B------:R-:W-:Y:S01]  /*2140*/  ULDC.64 UR6, c[0x0][0x330] ;  /* 0x0000cc0000067ab9 */ /* 0x000fe20000000a00 */
[----:B------:R-:W-:Y:S01]  /*2150*/  ULDC UR4, c[0x0][0x2f4] ;  /* 0x0000bd0000047ab9 */ /* 0x000fe20000000800 */
[----:B------:R-:W-:Y:S01]  /*2160*/  IMAD R6, R34, R30, RZ ;  /* 0x0000001e22067224 */ /* 0x000fe200078e02ff */
[----:B------:R-:W-:Y:S01]  /*2170*/  ISETP.GE.AND P1, PT, R0, UR4, PT ;  /* 0x0000000400007c0c */ /* 0x000fe2000bf26270 */
[----:B------:R-:W-:-:S02]  /*2180*/  IMAD R7, R8, UR6, RZ ;  /* 0x0000000608077c24 */ /* 0x000fc4000f8e02ff */
[C---:B------:R-:W-:Y:S01]  /*2190*/  IMAD R91, R19.reuse, R31, R6 ;  /* 0x0000001f135b7224 */ /* 0x040fe200078e0206 */
[----:B------:R-:W-:Y:S01]  /*21a0*/  SEL R6, RZ, 0xffffffff, P1 ;  /* 0xffffffffff067807 */ /* 0x000fe20000800000 */
[----:B------:R-:W-:Y:S01]  /*21b0*/  IMAD.WIDE.U32 R4, R19, R30, R22 ;  /* 0x0000001e13047225 */ /* 0x000fe200078e0016 */
[----:B------:R-:W-:-:S03]  /*21c0*/  ISETP.GE.AND P0, PT, R22, UR4, PT ;  /* 0x0000000416007c0c */ /* 0x000fc6000bf06270 */
[C---:B------:R-:W-:Y:S02]  /*21d0*/  IMAD R7, R110.reuse, UR7, R7 ;  /* 0x000000076e077c24 */ /* 0x040fe4000f8e0207 */
[----:B------:R-:W-:Y:S01]  /*21e0*/  IMAD.WIDE.U32 R28, R110, UR6, R22 ;  /* 0x000000066e1c7c25 */ /* 0x000fe2000f8e0016 */
[----:B------:R-:W-:Y:S01]  /*21f0*/  IADD3 R92, P2, R26, R4, RZ ;  /* 0x000000041a5c7210 */ /* 0x000fe20007f5e0ff */
[----:B------:R-:W-:Y:S02]  /*2200*/  ULDC.64 UR6, c[0x0][0x338] ;  /* 0x0000ce0000067ab9 */ /* 0x000fe40000000a00 */
[----:B------:R-:W-:Y:S01]  /*2210*/  IMAD.IADD R29, R29, 0x1, R7 ;  /* 0x000000011d1d7824 */ /* 0x000fe200078e0207 */
[----:B------:R-:W-:Y:S01]  /*2220*/  SEL R4, RZ, 0x1, P0 ;  /* 0x00000001ff047807 */ /* 0x000fe20000000000 */
[----:B------:R-:W-:Y:S02]  /*2230*/  IMAD.SHL.U32 R7, R6, 0x2, RZ ;  /* 0x0000000206077824 */ /* 0x000fe400078e00ff */
[----:B------:R-:W-:-:S03]  /*2240*/  IMAD.IADD R3, R27, 0x1, R3 ;  /* 0x000000011b037824 */ /* 0x000fc600078e0203 */
[----:B------:R-:W-:Y:S01]  /*2250*/  LOP3.LUT R7, R7, 0x2, R4, 0xe2, !PT ;  /* 0x0000000207077812 */ /* 0x000fe200078ee204 */
[C---:B------:R-:W-:Y:S01]  /*2260*/  VIADD R4, R22.reuse, 0x20 ;  /* 0x0000002016047836 */ /* 0x040fe20000000000 */
[----:B------:R-:W-:Y:S01]  /*2270*/  IADD3.X R91, R3, R5, R91, P2, !PT ;  /* 0x00000005035b7210 */ /* 0x000fe200017fe45b */
[----:B------:R-:W-:Y:S02]  /*2280*/  VIADD R5, R22, 0x30 ;  /* 0x0000003016057836 */ /* 0x000fe40000000000 */
[-C--:B------:R-:W-:Y:S01]  /*2290*/  IMAD R8, R34, R68.reuse, RZ ;  /* 0x0000004422087224 */ /* 0x080fe200078e02ff */
[----:B0-----:R-:W-:Y:S01]  /*22a0*/  ISETP.GE.AND P3, PT, R4, R15, PT ;  /* 0x0000000f0400720c */ /* 0x001fe20003f66270 */
[----:B------:R-:W-:Y:S01]  /*22b0*/  VIADD R6, R22, 0x40 ;  /* 0x0000004016067836 */ /* 0x000fe20000000000 */
[----:B------:R-:W-:Y:S02]  /*22c0*/  ISETP.GE.AND P0, PT, R4, UR4, PT ;  /* 0x0000000404007c0c */ /* 0x000fe4000bf06270 */
[----:B------:R-:W-:Y:S01]  /*22d0*/  ISETP.GE.AND P1, PT, R5, UR4, PT ;  /* 0x0000000405007c0c */ /* 0x000fe2000bf26270 */
[C---:B------:R-:W-:Y:S01]  /*22e0*/  IMAD R21, R19.reuse, R69, R8 ;  /* 0x0000004513157224 */ /* 0x040fe200078e0208 */
[----:B------:R-:W-:Y:S01]  /*22f0*/  SEL R8, RZ, 0x4, P0 ;  /* 0x00000004ff087807 */ /* 0x000fe20000000000 */
[----:B------:R-:W-:Y:S01]  /*2300*/  IMAD.WIDE.U32 R64, R19, R68, R22 ;  /* 0x0000004413407225 */ /* 0x000fe200078e0016 */
[----:B------:R-:W-:-:S02]  /*2310*/  SEL R9, RZ, 0x8, P1 ;  /* 0x00000008ff097807 */ /* 0x000fc40000800000 */
[----:B------:R-:W-:Y:S02]  /*2320*/  ISETP.GE.AND P0, PT, R6, UR4, PT ;  /* 0x0000000406007c0c */ /* 0x000fe4000bf06270 */
[----:B------:R-:W-:Y:S01]  /*2330*/  LOP3.LUT R37, R37, 0xfffffffe, RZ, 0xc0, !PT ;  /* 0xfffffffe25257812 */ /* 0x000fe200078ec0ff */
[----:B------:R-:W-:Y:S01]  /*2340*/  IMAD.IADD R65, R65, 0x1, R21 ;  /* 0x0000000141417824 */ /* 0x000fe200078e0215 */
[----:B------:R-:W-:Y:S01]  /*2350*/  LOP3.LUT R7, R9, R7, R8, 0xfe, !PT ;  /* 0x0000000709077212 */ /* 0x000fe200078efe08 */
[----:B------:R-:W-:Y:S01]  /*2360*/  IMAD.IADD R67, R21, 0x1, R67 ;  /* 0x0000000115437824 */ /* 0x000fe200078e0243 */
[----:B------:R-:W-:Y:S02]  /*2370*/  SEL R10, RZ, 0x10, P0 ;  /* 0x00000010ff0a7807 */ /* 0x000fe40000000000 */
[----:B------:R-:W-:Y:S02]  /*2380*/  ISETP.GE.AND P0, PT, R22, R15, PT ;  /* 0x0000000f1600720c */ /* 0x000fe40003f06270 */
[----:B------:R-:W-:-:S02]  /*2390*/  @P3 LOP3.LUT R37, R37, 0x1, RZ, 0xfc, !PT ;  /* 0x0000000125253812 */ /* 0x000fc400078efcff */
[----:B------:R-:W-:Y:S01]  /*23a0*/  SEL R21, R15, RZ, P3 ;  /* 0x000000ff0f157207 */ /* 0x000fe20001800000 */
[----:B------:R-:W-:Y:S01]  /*23b0*/  IMAD R13, R13, UR6, RZ ;  /* 0x000000060d0d7c24 */ /* 0x000fe2000f8e02ff */
[----:B------:R-:W-:Y:S01]  /*23c0*/  ISETP.GE.AND P1, PT, R0, R15, PT ;  /* 0x0000000f0000720c */ /* 0x000fe20003f26270 */
[----:B------:R-:W-:Y:S01]  /*23d0*/  IMAD R8, R34, R74, RZ ;  /* 0x0000004a22087224 */ /* 0x000fe200078e02ff */
[----:B------:R-:W-:Y:S02]  /*23e0*/  LOP3.LUT R10, R7, R10, RZ, 0xfc, !PT ;  /* 0x0000000a070a7212 */ /* 0x000fe400078efcff */
[----:B------:R-:W-:Y:S01]  /*23f0*/  SEL R7, R15, RZ, P0 ;  /* 0x000000ff0f077207 */ /* 0x000fe20000000000 */
[----:B------:R-:W-:Y:S01]  /*2400*/  IMAD R13, R33, UR7, R13 ;  /* 0x00000007210d7c24 */ /* 0x000fe2000f8e020d */
[----:B------:R-:W-:Y:S01]  /*2410*/  SEL R9, R15, RZ, P1 ;  /* 0x000000ff0f097207 */ /* 0x000fe20000800000 */
[----:B------:R-:W-:Y:S01]  /*2420*/  IMAD.WIDE.U32 R28, R33, UR6, R28 ;  /* 0x00000006211c7c25 */ /* 0x000fe2000f8e001c */
[----:B------:R-:W-:-:S03]  /*2430*/  LOP3.LUT R37, R37, 0xfffffffd, RZ, 0xc0, !PT ;  /* 0xfffffffd25257812 */ /* 0x000fc600078ec0ff */
[C---:B------:R-:W-:Y:S02]  /*2440*/  IMAD R33, R19.reuse, R75, R8 ;  /* 0x0000004b13217224 */ /* 0x040fe400078e0208 */
[----:B------:R-:W-:Y:S02]  /*2450*/  IMAD.IADD R8, R22, 0x1, R7 ;  /* 0x0000000116087824 */ /* 0x000fe400078e0207 */
[----:B------:R-:W-:-:S04]  /*2460*/  IMAD.WIDE.U32 R70, R19, R74, R22 ;  /* 0x0000004a13467225 */ /* 0x000fc800078e0016 */
[----:B------:R-:W-:Y:S02]  /*2470*/  IMAD.IADD R20, R4, 0x1, R21 ;  /* 0x0000000104147824 */ /* 0x000fe400078e0215 */
[----:B------:R-:W-:Y:S01]  /*2480*/  IMAD.IADD R14, R0, 0x1, R9 ;  /* 0x00000001000e7824 */ /* 0x000fe200078e0209 */
[----:B------:R-:W-:Y:S01]  /*2490*/  SHF.R.S32.HI R9, RZ, 0x1f, R8 ;  /* 0x0000001fff097819 */ /* 0x000fe20000011408 */
[----:B------:R-:W-:Y:S02]  /*24a0*/  IMAD.IADD R71, R71, 0x1, R33 ;  /* 0x0000000147477824 */ /* 0x000fe400078e0221 */
[----:B------:R-:W-:Y:S01]  /*24b0*/  IMAD.IADD R73, R33, 0x1, R73 ;  /* 0x0000000121497824 */ /* 0x000fe200078e0249 */
[----:B------:R-:W-:Y:S02]  /*24c0*/  SHF.R.S32.HI R33, RZ, 0x1f, R20 ;  /* 0x0000001fff217819 */ /* 0x000fe40000011414 */
[----:B------:R-:W-:Y:S02]  /*24d0*/  SHF.R.S32.HI R21, RZ, 0x1f, R14 ;  /* 0x0000001fff157819 */ /* 0x000fe4000001140e */
[----:B------:R-:W-:-:S02]  /*24e0*/  LEA.HI R7, R9, R8, RZ, 0x3 ;  /* 0x0000000809077211 */ /* 0x000fc400078f18ff */
[----:B------:R-:W-:Y:S02]  /*24f0*/  LEA.HI R12, R9, R8, RZ, 0x5 ;  /* 0x00000008090c7211 */ /* 0x000fe400078f28ff */
[----:B------:R-:W-:Y:S02]  /*2500*/  LEA.HI R9, R33, R20, RZ, 0x3 ;  /* 0x0000001421097211 */ /* 0x000fe400078f18ff */
[----:B------:R-:W-:Y:S02]  /*2510*/  LEA.HI R8, R21, R14, RZ, 0x3 ;  /* 0x0000000e15087211 */ /* 0x000fe400078f18ff */
[----:B------:R-:W-:Y:S02]  /*2520*/  LEA.HI R20, R33, R20, RZ, 0x5 ;  /* 0x0000001421147211 */ /* 0x000fe400078f28ff */
[----:B------:R-:W-:Y:S02]  /*2530*/  LEA.HI R21, R21, R14, RZ, 0x5 ;  /* 0x0000000e15157211 */ /* 0x000fe400078f28ff */
[----:B------:R-:W-:-:S02]  /*2540*/  IADD3 R76, P2, R19, R76, RZ ;  /* 0x0000004c134c7210 */ /* 0x000fc40007f5e0ff */
[----:B------:R-:W-:Y:S02]  /*2550*/  SHF.R.S32.HI R14, RZ, 0x5, R12 ;  /* 0x00000005ff0e7819 */ /* 0x000fe4000001140c */
[----:B------:R-:W-:Y:S01]  /*2560*/  SHF.R.S32.HI R33, RZ, 0x5, R20 ;  /* 0x00000005ff217819 */ /* 0x000fe20000011414 */
[----:B------:R-:W-:Y:S01]  /*2570*/  IMAD.X R77, R34, 0x1, R11, P2 ;  /* 0x00000001224d7824 */ /* 0x000fe200010e060b */
[----:B------:R-:W-:Y:S02]  /*2580*/  SHF.R.S32.HI R21, RZ, 0x5, R21 ;  /* 0x00000005ff157819 */ /* 0x000fe40000011415 */
[C---:B------:R-:W-:Y:S02]  /*2590*/  LOP3.LUT R12, R32.reuse, 0x18, R7, 0xf8, !PT ;  /* 0x00000018200c7812 */ /* 0x040fe400078ef807 */
[----:B------:R-:W-:Y:S02]  /*25a0*/  LOP3.LUT R20, R32, 0x18, R8, 0xf8, !PT ;  /* 0x0000001820147812 */ /* 0x000fe400078ef808 */
[----:B------:R-:W-:-:S02]  /*25b0*/  ISETP.GE.AND P2, PT, R81, UR4, PT ;  /* 0x0000000451007c0c */ /* 0x000fc4000bf46270 */
[----:B------:R-:W-:Y:S02]  /*25c0*/  LOP3.LUT R32, R32, 0x18, R9, 0xf8, !PT ;  /* 0x0000001820207812 */ /* 0x000fe400078ef809 */
[----:B------:R-:W-:Y:S01]  /*25d0*/  SEL R11, RZ, 0x20, P2 ;  /* 0x00000020ff0b7807 */ /* 0x000fe20001000000 */
[----:B------:R-:W-:Y:S01]  /*25e0*/  IMAD.SHL.U32 R108, R15, 0x2, RZ ;  /* 0x000000020f6c7824 */ /* 0x000fe200078e00ff */
[----:B------:R-:W-:Y:S01]  /*25f0*/  LOP3.LUT R80, R7, 0xfffffff8, RZ, 0xc0, !PT ;  /* 0xfffffff807507812 */ /* 0x000fe200078ec0ff */
[----:B------:R-:W-:Y:S01]  /*2600*/  IMAD R93, R31, 0x90, RZ ;  /* 0x000000901f5d7824 */ /* 0x000fe200078e02ff */
[----:B------:R-:W-:Y:S01]  /*2610*/  LOP3.LUT R15, R10, R11, RZ, 0xfc, !PT ;  /* 0x0000000b0a0f7212 */ /* 0x000fe200078efcff */
[-C--:B------:R-:W-:Y:S01]  /*2620*/  IMAD.WIDE.U32 R64, R106, R68.reuse, R64 ;  /* 0x000000446a407225 */ /* 0x080fe200078e0040 */
[----:B------:R-:W-:Y:S02]  /*2630*/  LOP3.LUT R79, R8, 0xfffffff8, RZ, 0xc0, !PT ;  /* 0xfffffff8084f7812 */ /* 0x000fe400078ec0ff */
[----:B------:R-:W-:Y:S01]  /*2640*/  LOP3.LUT R78, R9, 0xfffffff8, RZ, 0xc0, !PT ;  /* 0xfffffff8094e7812 */ /* 0x000fe200078ec0ff */
[----:B------:R-:W-:-:S04]  /*2650*/  IMAD.WIDE.U32 R66, R106, R68, R66 ;  /* 0x000000446a427225 */ /* 0x000fc800078e0042 */
[----:B------:R-:W-:Y:S02]  /*2660*/  IMAD R99, R75, 0x90, RZ ;  /* 0x000000904b637824 */ /* 0x000fe400078e02ff */
[----:B------:R-:W-:-:S04]  /*2670*/  IMAD.WIDE.U32 R70, R106, R74, R70 ;  /* 0x0000004a6a467225 */ /* 0x000fc800078e0046 */
[----:B------:R-:W-:Y:S01]  /*2680*/  IMAD.WIDE.U32 R72, R106, R74, R72 ;  /* 0x0000004a6a487225 */ /* 0x000fe200078e0048 */
[----:B------:R-:W-:-:S03]  /*2690*/  LOP3.LUT R11, R15, 0x2, RZ, 0xc0, !PT ;  /* 0x000000020f0b7812 */ /* 0x000fc600078ec0ff */
[----:B------:R-:W-:Y:S01]  /*26a0*/  IMAD.WIDE.U32 R30, R30, 0x90, RZ ;  /* 0x000000901e1e7825 */ /* 0x000fe200078e00ff */
[----:B------:R-:W-:-:S03]  /*26b0*/  SHF.R.S32.HI R102, RZ, 0x1f, R80 ;  /* 0x0000001fff667819 */ /* 0x000fc60000011450 */
[----:B------:R-:W-:Y:S01]  /*26c0*/  IMAD.IADD R88, R29, 0x1, R13 ;  /* 0x000000011d587824 */ /* 0x000fe200078e020d */
[----:B------:R-:W-:Y:S01]  /*26d0*/  LOP3.LUT R13, R15, 0x8, RZ, 0xc0, !PT ;  /* 0x000000080f0d7812 */ /* 0x000fe200078ec0ff */
[----:B------:R-:W-:Y:S01]  /*26e0*/  VIADD R113, R36, 0x8 ;  /* 0x0000000824717836 */ /* 0x000fe20000000000 */
[----:B------:R-:W-:Y:S01]  /*26f0*/  SHF.R.S32.HI R101, RZ, 0x1f, R79 ;  /* 0x0000001fff657819 */ /* 0x000fe2000001144f */
[----:B------:R-:W-:Y:S01]  /*2700*/  IMAD.IADD R93, R31, 0x1, R93 ;  /* 0x000000011f5d7824 */ /* 0x000fe200078e025d */
[----:B------:R-:W-:Y:S02]  /*2710*/  SHF.R.S32.HI R100, RZ, 0x1f, R78 ;  /* 0x0000001fff647819 */ /* 0x000fe4000001144e */
[----:B------:R-:W-:Y:S01]  /*2720*/  LOP3.LUT R10, R10, 0x1, RZ, 0xc0, !PT ;  /* 0x000000010a0a7812 */ /* 0x000fe200078ec0ff */
[----:B------:R-:W-:Y:S01]  /*2730*/  @!P6 BAR.SYNC.DEFER_BLOCKING 0x9, 0x100 ;  /* 0x024400000000eb1d */ /* 0x000fe20000010000 */
[----:B---3--:R-:W-:-:S13]  /*2740*/  LOP3.LUT P3, RZ, R38, 0x2, RZ, 0xc0, !PT ;  /* 0x0000000226ff7812 */ /* 0x008fda000786c0ff */
[----:B------:R-:W-:-:S05]  /*2750*/  @P3 LOP3.LUT R37, R37, 0x2, RZ, 0xfc, !PT ;  /* 0x0000000225253812 */ /* 0x000fca00078efcff */
[----:B------:R0:W-:Y:S01]  /*2760*/  STL [R1], R37 ;  /* 0x0000002501007387 */ /* 0x0001e20000100800 */
[-C--:B--2---:R-:W-:Y:S01]  /*2770*/  LOP3.LUT R105, R12, R39.reuse, RZ, 0x3c, !PT ;  /* 0x000000270c697212 */ /* 0x084fe200078e3cff */
[--C-:B------:R-:W-:Y:S01]  /*2780*/  IMAD R21, R21, 0x1200, R40.reuse ;  /* 0x0000120015157824 */ /* 0x100fe200078e0228 */
[-C--:B------:R-:W-:Y:S01]  /*2790*/  LOP3.LUT R20, R20, R39.reuse, RZ, 0x3c, !PT ;  /* 0x0000002714147212 */ /* 0x080fe200078e3cff */
[C---:B------:R-:W-:Y:S02]  /*27a0*/  IMAD R12, R35.reuse, R68, RZ ;  /* 0x00000044230c7224 */ /* 0x040fe400078e02ff */
[----:B------:R-:W-:Y:S01]  /*27b0*/  IMAD R35, R35, R74, RZ ;  /* 0x0000004a23237224 */ /* 0x000fe200078e02ff */
[----:B------:R-:W-:Y:S01]  /*27c0*/  LOP3.LUT R32, R32, R39, RZ, 0x3c, !PT ;  /* 0x0000002720207212 */ /* 0x000fe200078e3cff */
[----:B------:R-:W-:Y:S02]  /*27d0*/  IMAD R14, R14, 0x1200, R40 ;  /* 0x000012000e0e7824 */ /* 0x000fe400078e0228 */
[----:B------:R-:W-:-:S02]  /*27e0*/  IMAD.IADD R104, R21, 0x1, R20 ;  /* 0x0000000115687824 */ /* 0x000fc400078e0214 */
[C---:B------:R-:W-:Y:S02]  /*27f0*/  IMAD R85, R106.reuse, R69, R12 ;  /* 0x000000456a557224 */ /* 0x040fe400078e020c */
[----:B------:R-:W-:Y:S02]  /*2800*/  IMAD R21, R69, 0x90, RZ ;  /* 0x0000009045157824 */ /* 0x000fe400078e02ff */
[----:B------:R-:W-:Y:S02]  /*2810*/  IMAD R35, R106, R75, R35 ;  /* 0x0000004b6a237224 */ /* 0x000fe400078e0223 */
[----:B------:R-:W-:Y:S02]  /*2820*/  IMAD R33, R33, 0x1200, R40 ;  /* 0x0000120021217824 */ /* 0x000fe400078e0228 */
[----:B------:R-:W-:Y:S01]  /*2830*/  IMAD.WIDE.U32 R68, R68, 0x90, RZ ;  /* 0x0000009044447825 */ /* 0x000fe200078e00ff */
[----:B------:R-:W-:-:S03]  /*2840*/  LOP3.LUT R12, R15, 0x4, RZ, 0xc0, !PT ;  /* 0x000000040f0c7812 */ /* 0x000fc600078ec0ff */
[----:B------:R-:W-:-:S04]  /*2850*/  IMAD.WIDE.U32 R74, R74, 0x90, RZ ;  /* 0x000000904a4a7825 */ /* 0x000fc800078e00ff */
[----:B------:R-:W-:Y:S01]  /*2860*/  IMAD.IADD R105, R14, 0x1, R105 ;  /* 0x000000010e697824 */ /* 0x000fe200078e0269 */
[----:B------:R-:W-:Y:S01]  /*2870*/  LOP3.LUT R14, R15, 0x10, RZ, 0xc0, !PT ;  /* 0x000000100f0e7812 */ /* 0x000fe200078ec0ff */
[----:B------:R-:W-:Y:S01]  /*2880*/  IMAD.IADD R87, R65, 0x1, R85 ;  /* 0x0000000141577824 */ /* 0x000fe200078e0255 */
[----:B------:R-:W-:Y:S01]  /*2890*/  LOP3.LUT R15, R15, 0x20, RZ, 0xc0, !PT ;  /* 0x000000200f0f7812 */ /* 0x000fe200078ec0ff */
[----:B------:R-:W-:Y:S02]  /*28a0*/  IMAD.IADD R103, R33, 0x1, R32 ;  /* 0x0000000121677824 */ /* 0x000fe400078e0220 */
[----:B------:R-:W-:Y:S02]  /*28b0*/  IMAD.IADD R98, R69, 0x1, R21 ;  /* 0x0000000145627824 */ /* 0x000fe400078e0215 */
[----:B------:R-:W-:Y:S02]  /*28c0*/  IMAD.IADD R99, R75, 0x1, R99 ;  /* 0x000000014b637824 */ /* 0x000fe400078e0263 */
[----:B------:R-:W-:-:S02]  /*28d0*/  IMAD.IADD R85, R85, 0x1, R67 ;  /* 0x0000000155557824 */ /* 0x000fc400078e0243 */
[----:B------:R-:W-:Y:S02]  /*28e0*/  IMAD.IADD R86, R71, 0x1, R35 ;  /* 0x0000000147567824 */ /* 0x000fe400078e0223 */
[----:B0-----:R-:W-:-:S07]  /*28f0*/  IMAD.IADD R84, R35, 0x1, R73 ;  /* 0x0000000123547824 */ /* 0x001fce00078e0249 */
.L_x_10384:
[----:B------:R-:W2:Y:S01]  /*2900*/  LDL R20, [R1+0x88] ;  /* 0x0000880001147983 */ /* 0x000ea20000100800 */
[----:B------:R-:W0:Y:S03]  /*2910*/  LDC.64 R94, c[0x0][0x2e8] ;  /* 0x0000ba00ff5e7b82 */ /* 0x000e260000000a00 */
[----:B---3--:R-:W3:Y:S01]  /*2920*/  LDL R34, [R1+0x84] ;  /* 0x0000840001227983 */ /* 0x008ee20000100800 */
[----:B------:R-:W-:-:S04]  /*2930*/  VIADD R39, R24, 0xffffffff ;  /* 0xffffffff18277836 */ /* 0x000fc80000000000 */
[----:B-1----:R-:W1:Y:S01]  /*2940*/  LDC R107, c[0x0][0x3f4] ;  /* 0x0000fd00ff6b7b82 */ /* 0x002e620000000800 */
[----:B------:R-:W-:Y:S01]  /*2950*/  SHF.R.S32.HI R32, RZ, 0x1f, R39 ;  /* 0x0000001fff207819 */ /* 0x000fe20000011427 */
[-C--:B------:R-:W-:Y:S02]  /*2960*/  IMAD R21, R93, R39.reuse, RZ ;  /* 0x000000275d157224 */ /* 0x080fe400078e02ff */
[----:B------:R-:W-:-:S04]  /*2970*/  IMAD.WIDE.U32 R60, R30, R39, RZ ;  /* 0x000000271e3c7225 */ /* 0x000fc800078e00ff */
[----:B------:R-:W-:Y:S01]  /*2980*/  IMAD R33, R32, R30, R21 ;  /* 0x0000001e20217224 */ /* 0x000fe200078e0215 */
[----:B------:R-:W-:-:S03]  /*2990*/  IADD3 R21, P2, R92, R60, RZ ;  /* 0x0000003c5c157210 */ /* 0x000fc60007f5e0ff */
[----:B------:R-:W-:-:S04]  /*29a0*/  IMAD.IADD R96, R61, 0x1, R33 ;  /* 0x000000013d607824 */ /* 0x000fc800078e0221 */
[----:B------:R-:W-:Y:S01]  /*29b0*/  IMAD.X R24, R96, 0x1, R91, P2 ;  /* 0x0000000160187824 */ /* 0x000fe200010e065b */
[----:B0-----:R-:W-:-:S04]  /*29c0*/  LEA R36, P3, R21, R94, 0x1 ;  /* 0x0000005e15247211 */ /* 0x001fc800078608ff */
[----:B------:R-:W-:Y:S02]  /*29d0*/  LEA.HI.X R37, R21, R95, R24, 0x1, P3 ;  /* 0x0000005f15257211 */ /* 0x000fe400018f0c18 */
[----:B-1----:R-:W-:Y:S01]  /*29e0*/  ISETP.GE.AND P3, PT, R107, 0x1, PT ;  /* 0x000000016b00780c */ /* 0x002fe20003f66270 */
[----:B------:R-:W-:Y:S05]  /*29f0*/  YIELD ;  /* 0x0000000000007946 */ /* 0x000fea0003800000 */
[----:B------:R-:W-:Y:S01]  /*2a00*/  BSSY B0, `(.L_x_10329) ;  /* 0x0000400000007945 */ /* 0x000fe20003800000 */
[----:B------:R-:W-:Y:S01]  /*2a10*/  ISETP.GT.AND P2, PT, R39, R83, PT ;  /* 0x000000532700720c */ /* 0x000fe20003f44270 */
[----:B------:R-:W-:Y:S01]  /*2a20*/  IMAD.MOV.U32 R24, RZ, RZ, R39 ;  /* 0x000000ffff187224 */ /* 0x000fe200078e0027 */
[----:B--2---:R-:W-:Y:S01]  /*2a30*/  LOP3.LUT P4, RZ, R20, 0x2, RZ, 0xc0, !PT ;  /* 0x0000000214ff7812 */ /* 0x004fe2000788c0ff */
[----:B---3--:R-:W-:-:S04]  /*2a40*/  IMAD R82, R17, 0x3600, R34 ;  /* 0x0000360011527824 */ /* 0x008fc800078e0222 */
[----:B------:R-:W-:-:S08]  /*2a50*/  VIADD R20, R82, 0x10 ;  /* 0x0000001052147836 */ /* 0x000fd00000000000 */
[C---:B------:R-:W-:Y:S02]  /*2a60*/  @P4 VIADD R20, R82.reuse, 0xfffffff0 ;  /* 0xfffffff052144836 */ /* 0x040fe40000000000 */
[--C-:B------:R-:W-:Y:S02]  /*2a70*/  IMAD R82, R82, 0x2, R25.reuse ;  /* 0x0000000252527824 */ /* 0x100fe400078e0219 */
[----:B------:R-:W-:Y:S01]  /*2a80*/  IMAD R21, R20, 0x2, R25 ;  /* 0x0000000214157824 */ /* 0x000fe200078e0219 */
[----:B------:R-:W-:Y:S06]  /*2a90*/  @!P3 BRA `(.L_x_10330) ;  /* 0x0000003c0058b947 */ /* 0x000fec0003800000 */
[----:B------:R-:W-:Y:S01]  /*2aa0*/  ULDC.U8 UR4, c[0x0][0x410] ;  /* 0x0001040000047ab9 */ /* 0x000fe20000000000 */
[-C--:B------:R-:W-:Y:S01]  /*2ab0*/  IMAD R33, R99, R39.reuse, RZ ;  /* 0x0000002763217224 */ /* 0x080fe200078e02ff */
[----:B------:R-:W-:Y:S01]  /*2ac0*/  ISETP.NE.AND P3, PT, RZ, UR4, PT ;  /* 0x00000004ff007c0c */ /* 0x000fe2000bf65270 */
[-C--:B------:R-:W-:Y:S02]  /*2ad0*/  IMAD R35, R98, R39.reuse, RZ ;  /* 0x0000002762237224 */ /* 0x080fe400078e02ff */
        /* <DEDUP_REMOVED lines=24> */
[----:B------:R-:W2:Y:S04]  /*2c60*/  LDL.64 R118, [R1+0x48] ;  /* 0x0000480001767983 */ /* 0x000ea80000100a00 */
[----:B------:R-:W3:Y:S04]  /*2c70*/  LDL R117, [R1+0x64] ;  /* 0x0000640001757983 */ /* 0x000ee80000100800 */
[----:B------:R-:W4:Y:S04]  /*2c80*/  LDL R116, [R1+0x68] ;  /* 0x0000680001747983 */ /* 0x000f280000100800 */
[----:B------:R-:W4:Y:S04]  /*2c90*/  LDL R114, [R1+0x6c] ;  /* 0x00006c0001727983 */ /* 0x000f280000100800 */
[----:B------:R-:W4:Y:S04]  /*2ca0*/  LDL R110, [R1+0x70] ;  /* 0x00007000016e7983 */ /* 0x000f280000100800 */
[----:B------:R-:W4:Y:S01]  /*2cb0*/  LDL R97, [R1+0x74] ;  /* 0x0000740001617983 */ /* 0x000f220000100800 */
[----:B------:R-:W-:Y:S01]  /*2cc0*/  IADD3 R58, P3, R72, R58, RZ ;  /* 0x0000003a483a7210 */ /* 0x000fe20007f7e0ff */
[----:B------:R-:W-:Y:S01]  /*2cd0*/  ULDC.64 UR4, c[0x0][0x3e8] ;  /* 0x0000fa0000047ab9 */ /* 0x000fe20000000a00 */
[----:B------:R-:W-:-:S02]  /*2ce0*/  CS2R R62, SRZ ;  /* 0x00000000003e7805 */ /* 0x000fc4000001ff00 */
[----:B------:R-:W-:Y:S01]  /*2cf0*/  CS2R R94, SRZ ;  /* 0x00000000005e7805 */ /* 0x000fe2000001ff00 */
[----:B------:R-:W-:Y:S01]  /*2d00*/  IMAD.X R35, R20, 0x1, R84, P3 ;  /* 0x0000000114237824 */ /* 0x000fe200018e0654 */
[----:B------:R-:W-:-:S05]  /*2d10*/  IADD3 R56, P3, R66, R56, RZ ;  /* 0x0000003842387210 */ /* 0x000fca0007f7e0ff */
[----:B------:R-:W-:Y:S01]  /*2d20*/  IMAD.X R33, R90, 0x1, R85, P3 ;  /* 0x000000015a217824 */ /* 0x000fe200018e0655 */
[----:B------:R-:W-:-:S04]  /*2d30*/  LEA R34, P3, R58, UR4, 0x1 ;  /* 0x000000043a227c11 */ /* 0x000fc8000f8608ff */
[----:B------:R-:W-:Y:S01]  /*2d40*/  LEA.HI.X R35, R58, UR5, R35, 0x1, P3 ;  /* 0x000000053a237c11 */ /* 0x000fe200098f0c23 */
[----:B------:R-:W-:Y:S02]  /*2d50*/  ULDC.64 UR4, c[0x0][0x400] ;  /* 0x0001000000047ab9 */ /* 0x000fe40000000a00 */
[----:B------:R-:W-:-:S04]  /*2d60*/  LEA R32, P3, R56, UR4, 0x1 ;  /* 0x0000000438207c11 */ /* 0x000fc8000f8608ff */
[----:B------:R-:W-:Y:S02]  /*2d70*/  LEA.HI.X R33, R56, UR5, R33, 0x1, P3 ;  /* 0x0000000538217c11 */ /* 0x000fe400098f0c21 */
        /* <DEDUP_REMOVED lines=10> */
[----:B--2---:R-:W-:-:S13]  /*2e20*/  ISETP.GE.AND P3, PT, R118, R107, PT ;  /* 0x0000006b7600720c */ /* 0x004fda0003f66270 */
[----:B------:R0:W5:Y:S04]  /*2e30*/  @!P3 LDG.E.64 R62, desc[UR60][R34.64] ;  /* 0x0000003c223eb981 */ /* 0x000168000c1e1b00 */
[----:B------:R0:W5:Y:S01]  /*2e40*/  @!P3 LDG.E.64 R94, desc[UR60][R32.64] ;  /* 0x0000003c205eb981 */ /* 0x000162000c1e1b00 */
[----:B---3--:R-:W-:-:S13]  /*2e50*/  ISETP.GE.AND P3, PT, R117, R107, PT ;  /* 0x0000006b7500720c */ /* 0x008fda0003f66270 */
[----:B------:R0:W5:Y:S04]  /*2e60*/  @!P3 LDG.E.64 R54, desc[UR60][R34.64+0x10] ;  /* 0x0000103c2236b981 */ /* 0x000168000c1e1b00 */
[----:B------:R0:W5:Y:S01]  /*2e70*/  @!P3 LDG.E.64 R60, desc[UR60][R32.64+0x10] ;  /* 0x0000103c203cb981 */ /* 0x000162000c1e1b00 */
[----:B----4-:R-:W-:-:S13]  /*2e80*/  ISETP.GE.AND P3, PT, R116, R107, PT ;  /* 0x0000006b7400720c */ /* 0x010fda0003f66270 */
[----:B------:R0:W5:Y:S04]  /*2e90*/  @!P3 LDG.E.64 R50, desc[UR60][R34.64+0x20] ;  /* 0x0000203c2232b981 */ /* 0x000168000c1e1b00 */
[----:B------:R0:W5:Y:S01]  /*2ea0*/  @!P3 LDG.E.64 R52, desc[UR60][R32.64+0x20] ;  /* 0x0000203c2034b981 */ /* 0x000162000c1e1b00 */
[----:B------:R-:W-:-:S13]  /*2eb0*/  ISETP.GE.AND P3, PT, R114, R107, PT ;  /* 0x0000006b7200720c */ /* 0x000fda0003f66270 */
[----:B------:R0:W5:Y:S04]  /*2ec0*/  @!P3 LDG.E.64 R46, desc[UR60][R34.64+0x30] ;  /* 0x0000303c222eb981 */ /* 0x000168000c1e1b00 */
[----:B------:R0:W5:Y:S01]  /*2ed0*/  @!P3 LDG.E.64 R48, desc[UR60][R32.64+0x30] ;  /* 0x0000303c2030b981 */ /* 0x000162000c1e1b00 */
[----:B------:R-:W-:-:S13]  /*2ee0*/  ISETP.GE.AND P3, PT, R110, R107, PT ;  /* 0x0000006b6e00720c */ /* 0x000fda0003f66270 */
[----:B------:R0:W5:Y:S04]  /*2ef0*/  @!P3 LDG.E.64 R42, desc[UR60][R34.64+0x40] ;  /* 0x0000403c222ab981 */ /* 0x000168000c1e1b00 */
[----:B------:R0:W5:Y:S01]  /*2f00*/  @!P3 LDG.E.64 R44, desc[UR60][R32.64+0x40] ;  /* 0x0000403c202cb981 */ /* 0x000162000c1e1b00 */
[----:B------:R-:W-:-:S13]  /*2f10*/  ISETP.GE.AND P3, PT, R97, R107, PT ;  /* 0x0000006b6100720c */ /* 0x000fda0003f66270 */
[----:B------:R0:W5:Y:S04]  /*2f20*/  @!P3 LDG.E.64 R38, desc[UR60][R34.64+0x50] ;  /* 0x0000503c2226b981 */ /* 0x000168000c1e1b00 */
[----:B------:R0:W5:Y:S02]  /*2f30*/  @!P3 LDG.E.64 R40, desc[UR60][R32.64+0x50] ;  /* 0x0000503c2028b981 */ /* 0x000164000c1e1b00 */
.L_x_10333:
[----:B------:R-:W-:Y:S05]  /*2f40*/  BSYNC B1 ;  /* 0x0000000000017941 */ /* 0x000fea0003800000 */
.L_x_10332:
[----:B0-----:R-:W2:Y:S01]  /*2f50*/  LDL R33, [R1+0x50] ;  /* 0x0000500001217983 */ /* 0x001ea20000100800 */
[----:B-----5:R-:W-:Y:S02]  /*2f60*/  IMAD.MOV.U32 R20, RZ, RZ, R38 ;  /* 0x000000ffff147224 */ /* 0x020fe400078e0026 */
        /* <DEDUP_REMOVED lines=45> */
[----:B------:R-:W-:-:S05]  /*3240*/  IMAD.MOV.U32 R20, RZ, RZ, R95 ;  /* 0x000000ffff147224 */ /* 0x000fca00078e005f */
[----:B------:R-:W-:Y:S02]  /*3250*/  PRMT R96, R20, 0x7610, R96 ;  /* 0x0000761014607816 */ /* 0x000fe40000000060 */
[----:B--2---:R-:W-:-:S13]  /*3260*/  ISETP.NE.AND P3, PT, R33, 0x3, PT ;  /* 0x000000032100780c */ /* 0x004fda0003f65270 */
[----:B------:R-:W-:Y:S05]  /*3270*/  @!P3 BRA `(.L_x_10334) ;  /* 0x000000000004b947 */ /* 0x000fea0003800000 */
[----:B------:R-:W-:Y:S01]  /*3280*/  BPT.TRAP 0x1 ;  /* 0x000000040000795c */ /* 0x000fe20000300000 */
.L_x_10334:
[----:B------:R-:W-:Y:S01]  /*3290*/  IMAD R20, R17, 0x8, R16 ;  /* 0x0000000811147824 */ /* 0x000fe200078e0210 */
[----:B------:R-:W-:Y:S01]  /*32a0*/  SHF.L.U32 R90, R155, 0x1f, RZ ;  /* 0x0000001f9b5a7819 */ /* 0x000fe200000006ff */
[----:B------:R-:W-:Y:S03]  /*32b0*/  BSSY B1, `(.L_x_10335) ;  /* 0x0000003000017945 */ /* 0x000fe60003800000 */
[----:B------:R-:W0:Y:S02]  /*32c0*/  SYNCS.PHASECHK.TRANS64.TRYWAIT P5, [R20+URZ+0x31c90], R90 ;  /* 0x031c905a140075a7 */ /* 0x000e2400080a017f */
[----:B0-----:R-:W-:Y:S05]  /*32d0*/  @!P5 BRA `(.L_x_10336) ;  /* 0x000001bc00a0d947 */ /* 0x001fea0003800000 */
.L_x_10624:
[----:B------:R-:W-:Y:S05]  /*32e0*/  BSYNC B1 ;  /* 0x0000000000017941 */ /* 0x000fea0003800000 */
.L_x_10335:
[----:B------:R-:W-:Y:S05]  /*32f0*/  @P4 BRA `(.L_x_10337) ;  /* 0x0000003400c04947 */ /* 0x000fea0003800000 */
[----:B------:R-:W-:Y:S01]  /*3300*/  ISETP.NE.AND P4, PT, R10, RZ, PT ;  /* 0x000000ff0a00720c */ /* 0x000fe20003f85270 */
[----:B------:R-:W-:-:S12]  /*3310*/  BSSY B1, `(.L_x_10338) ;  /* 0x0000036000017945 */ /* 0x000fd80003800000 */
[----:B------:R-:W-:Y:S05]  /*3320*/  @!P4 BRA `(.L_x_10339) ;  /* 0x0000000000d0c947 */ /* 0x000fea0003800000 */
[----:B------:R-:W2:Y:S01]  /*3330*/  LDL.64 R56, [R1+0x48] ;  /* 0x0000480001387983 */ /* 0x000ea20000100a00 */
[----:B------:R-:W-:Y:S03]  /*3340*/  BSSY B2, `(.L_x_10340) ;  /* 0x0000031000027945 */ /* 0x000fe60003800000 */
[----:B------:R1:W3:Y:S01]  /*3350*/  LDS.128 R32, [R82+0x16800] ;  /* 0x0168000052207984 */ /* 0x0002e20000000c00 */
[----:B--2---:R-:W-:-:S13]  /*3360*/  ISETP.GE.AND P4, PT, R56, R107, PT ;  /* 0x0000006b3800720c */ /* 0x004fda0003f86270 */
[----:B-1-3--:R-:W-:Y:S05]  /*3370*/  @P4 BRA `(.L_x_10341) ;  /* 0x0000000000b44947 */ /* 0x00afea0003800000 */
[----:B------:R-:W-:Y:S01]  /*3380*/  SHF.R.U64 R59, R94, 0x10, R95 ;  /* 0x000000105e3b7819 */ /* 0x000fe2000000125f */
[----:B------:R-:W-:Y:S01]  /*3390*/  IMAD.U32 R94, R33, 0x10000, RZ ;  /* 0x00010000215e7824 */ /* 0x000fe200078e00ff */
[--C-:B------:R-:W-:Y:S02]  /*33a0*/  SHF.R.U64 R56, R62, 0x10, R63.reuse ;  /* 0x000000103e387819 */ /* 0x100fe4000000123f */
[----:B------:R-:W-:Y:S02]  /*33b0*/  SHF.R.U32.HI R62, RZ, 0x10, R63 ;  /* 0x00000010ff3e7819 */ /* 0x000fe4000001163f */
[----:B------:R-:W-:Y:S02]  /*33c0*/  SHF.R.U32.HI R57, RZ, 0x10, R95 ;  /* 0x00000010ff397819 */ /* 0x000fe4000001165f */
[C---:B------:R-:W-:Y:S02]  /*33d0*/  PRMT R59, R58.reuse, 0x5410, R59 ;  /* 0x000054103a3b7816 */ /* 0x040fe4000000003b */
[----:B------:R-:W-:-:S02]  /*33e0*/  PRMT R56, R58, 0x5432, R56 ;  /* 0x000054323a387816 */ /* 0x000fc40000000038 */
[C---:B------:R-:W-:Y:S02]  /*33f0*/  PRMT R62, R96.reuse, 0x5432, R62 ;  /* 0x00005432603e7816 */ /* 0x040fe4000000003e */
[----:B------:R-:W-:Y:S02]  /*3400*/  PRMT R57, R96, 0x5410, R57 ;  /* 0x0000541060397816 */ /* 0x000fe40000000039 */
[----:B------:R-:W-:Y:S02]  /*3410*/  LOP3.LUT R96, R33, 0xffff0000, RZ, 0xc0, !PT ;  /* 0xffff000021607812 */ /* 0x000fe400078ec0ff */
[----:B------:R-:W-:Y:S02]  /*3420*/  LOP3.LUT R63, R59, 0xffff0000, RZ, 0xc0, !PT ;  /* 0xffff00003b3f7812 */ /* 0x000fe400078ec0ff */
[C---:B------:R-:W-:Y:S01]  /*3430*/  LOP3.LUT R33, R56.reuse, 0xffff0000, RZ, 0xc0, !PT ;  /* 0xffff000038217812 */ /* 0x040fe200078ec0ff */
[----:B------:R-:W-:Y:S02]  /*3440*/  IMAD.U32 R56, R56, 0x10000, RZ ;  /* 0x0001000038387824 */ /* 0x000fe400078e00ff */
[----:B------:R-:W-:-:S02]  /*3450*/  FMUL.FTZ R95, R96, R63 ;  /* 0x0000003f605f7220 */ /* 0x000fc40000410000 */
[-C--:B------:R-:W-:Y:S02]  /*3460*/  FMUL.FTZ R96, R96, R33.reuse ;  /* 0x0000002160607220 */ /* 0x080fe40000410000 */
[----:B------:R-:W-:Y:S01]  /*3470*/  FFMA.FTZ R58, R94, R33, -R95 ;  /* 0x000000215e3a7223 */ /* 0x000fe2000001085f */
[----:B------:R-:W-:Y:S02]  /*3480*/  IMAD.U32 R95, R62, 0x10000, RZ ;  /* 0x000100003e5f7824 */ /* 0x000fe400078e00ff */
[----:B------:R-:W-:Y:S01]  /*3490*/  FFMA.FTZ R33, R94, R63, R96 ;  /* 0x0000003f5e217223 */ /* 0x000fe20000010060 */
[C---:B------:R-:W-:Y:S01]  /*34a0*/  LOP3.LUT R94, R34.reuse, 0xffff0000, RZ, 0xc0, !PT ;  /* 0xffff0000225e7812 */ /* 0x040fe200078ec0ff */
[C---:B------:R-:W-:Y:S01]  /*34b0*/  IMAD.U32 R63, R57.reuse, 0x10000, RZ ;  /* 0x00010000393f7824 */ /* 0x040fe200078e00ff */
[----:B------:R-:W-:Y:S01]  /*34c0*/  LOP3.LUT R57, R57, 0xffff0000, RZ, 0xc0, !PT ;  /* 0xffff000039397812 */ /* 0x000fe200078ec0ff */
[----:B------:R-:W-:Y:S01]  /*34d0*/  IMAD.U32 R34, R34, 0x10000, RZ ;  /* 0x0001000022227824 */ /* 0x000fe200078e00ff */
[----:B------:R-:W-:Y:S01]  /*34e0*/  F2FP.BF16.F32.PACK_AB R33, R33, R58 ;  /* 0x0000003a2121723e */ /* 0x000fe200000010ff */
[C---:B------:R-:W-:Y:S01]  /*34f0*/  FMUL.FTZ R96, R94.reuse, R63 ;  /* 0x0000003f5e607220 */ /* 0x040fe20000410000 */
[----:B------:R-:W-:-:S03]  /*3500*/  FMUL.FTZ R94, R94, R95 ;  /* 0x0000005f5e5e7220 */ /* 0x000fc60000410000 */
[C---:B------:R-:W-:Y:S01]  /*3510*/  FFMA.FTZ R96, R34.reuse, R95, -R96 ;  /* 0x0000005f22607223 */ /* 0x040fe20000010860 */
[----:B------:R-:W-:Y:S01]  /*3520*/  FFMA.FTZ R63, R34, R63, R94 ;  /* 0x0000003f223f7223 */ /* 0x000fe2000001005e */
[C---:B------:R-:W-:Y:S01]  /*3530*/  LOP3.LUT R34, R35.reuse, 0xffff0000, RZ, 0xc0, !PT ;  /* 0xffff000023227812 */ /* 0x040fe200078ec0ff */
[----:B------:R-:W-:Y:S01]  /*3540*/  IMAD.U32 R94, R35, 0x10000, RZ ;  /* 0x00010000235e7824 */ /* 0x000fe200078e00ff */
[----:B------:R-:W-:-:S03]  /*3550*/  LOP3.LUT R35, R62, 0xffff0000, RZ, 0xc0, !PT ;  /* 0xffff00003e237812 */ /* 0x000fc600078ec0ff */
[C---:B------:R-:W-:Y:S02]  /*3560*/  FMUL.FTZ R95, R34.reuse, R57 ;  /* 0x00000039225f7220 */ /* 0x040fe40000410000 */
[-C--:B------:R-:W-:Y:S02]  /*3570*/  FMUL.FTZ R34, R34, R35.reuse ;  /* 0x0000002322227220 */ /* 0x080fe40000410000 */
[----:B------:R-:W-:Y:S01]  /*3580*/  FFMA.FTZ R62, R94, R35, -R95 ;  /* 0x000000235e3e7223 */ /* 0x000fe2000001085f */
[----:B------:R-:W-:Y:S01]  /*3590*/  LOP3.LUT R35, R32, 0xffff0000, RZ, 0xc0, !PT ;  /* 0xffff000020237812 */ /* 0x000fe200078ec0ff */
[----:B------:R-:W-:Y:S01]  /*35a0*/  FFMA.FTZ R57, R94, R57, R34 ;  /* 0x000000395e397223 */ /* 0x000fe20000010022 */
[----:B------:R-:W-:Y:S02]  /*35b0*/  IMAD.U32 R34, R59, 0x10000, RZ ;  /* 0x000100003b227824 */ /* 0x000fe400078e00ff */
[----:B------:R-:W-:Y:S02]  /*35c0*/  IMAD.U32 R59, R32, 0x10000, RZ ;  /* 0x00010000203b7824 */ /* 0x000fe400078e00ff */
[C---:B------:R-:W-:Y:S01]  /*35d0*/  FMUL.FTZ R32, R35.reuse, R34 ;  /* 0x0000002223207220 */ /* 0x040fe20000410000 */
[----:B------:R-:W-:Y:S01]  /*35e0*/  FMUL.FTZ R35, R35, R56 ;  /* 0x0000003823237220 */ /* 0x000fe20000410000 */
[----:B------:R-:W-:-:S02]  /*35f0*/  F2FP.BF16.F32.PACK_AB R57, R57, R62 ;  /* 0x0000003e3939723e */ /* 0x000fc400000010ff */
[C---:B------:R-:W-:Y:S01]  /*3600*/  FFMA.FTZ R32, R59.reuse, R56, -R32 ;  /* 0x000000383b207223 */ /* 0x040fe20000010820 */
[----:B------:R-:W-:Y:S01]  /*3610*/  FFMA.FTZ R35, R59, R34, R35 ;  /* 0x000000223b237223 */ /* 0x000fe20000010023 */
[----:B------:R-:W-:-:S04]  /*3620*/  F2FP.BF16.F32.PACK_AB R34, R63, R96 ;  /* 0x000000603f22723e */ /* 0x000fc800000010ff */
[----:B------:R-:W-:Y:S01]  /*3630*/  F2FP.BF16.F32.PACK_AB R32, R35, R32 ;  /* 0x000000202320723e */ /* 0x000fe200000010ff */
[----:B------:R-:W-:-:S07]  /*3640*/  IMAD.MOV.U32 R35, RZ, RZ, R57 ;  /* 0x000000ffff237224 */ /* 0x000fce00078e0039 */
.L_x_10341:
[----:B------:R-:W-:Y:S05]  /*3650*/  BSYNC B2 ;  /* 0x0000000000027941 */ /* 0x000fea0003800000 */
.L_x_10340:
[----:B------:R1:W-:Y:S02]  /*3660*/  STG.E.128 desc[UR60][R36.64], R32 ;  /* 0x0000002024007986 */ /* 0x0003e4000c101d3c */
.L_x_10339:
[----:B------:R-:W-:Y:S05]  /*3670*/  BSYNC B1 ;  /* 0x0000000000017941 */ /* 0x000fea0003800000 */
.L_x_10338:
[----:B------:R-:W-:Y:S01]  /*3680*/  ISETP.NE.AND P4, PT, R11, RZ, PT ;  /* 0x000000ff0b00720c */ /* 0x000fe20003f85270 */
[----:B------:R-:W-:-:S12]  /*3690*/  BSSY B1, `(.L_x_10342) ;  /* 0x0000036000017945 */ /* 0x000fd80003800000 */
[----:B------:R-:W-:Y:S05]  /*36a0*/  @!P4 BRA `(.L_x_10343) ;  /* 0x0000000000d0c947 */ /* 0x000fea0003800000 */
[----:B------:R-:W2:Y:S01]  /*36b0*/  LDL R56, [R1+0x64] ;  /* 0x0000640001387983 */ /* 0x000ea20000100800 */
[----:B------:R-:W-:Y:S03]  /*36c0*/  BSSY B2, `(.L_x_10344) ;  /* 0x0000031000027945 */ /* 0x000fe60003800000 */
[----:B-1----:R1:W3:Y:S01]  /*36d0*/  LDS.128 R32, [R21+0x16800] ;  /* 0x0168000015207984 */ /* 0x0022e20000000c00 */
[----:B--2---:R-:W-:-:S13]  /*36e0*/  ISETP.GE.AND P4, PT, R56, R107, PT ;  /* 0x0000006b3800720c */ /* 0x004fda0003f86270 */
[----:B-1-3--:R-:W-:Y:S05]  /*36f0*/  @P4 BRA `(.L_x_10345) ;  /* 0x0000000000b44947 */ /* 0x00afea0003800000 */
[----:B------:R-:W-:Y:S01]  /*3700*/  SHF.R.U64 R57, R60, 0x10, R61 ;  /* 0x000000103c397819 */ /* 0x000fe2000000123d */
[----:B------:R-:W-:Y:S01]  /*3710*/  IMAD.U32 R60, R33, 0x10000, RZ ;  /* 0x00010000213c7824 */ /* 0x000fe200078e00ff */
[----:B------:R-:W-:Y:S02]  /*3720*/  SHF.R.U64 R54, R54, 0x10, R55 ;  /* 0x0000001036367819 */ /* 0x000fe40000001237 */
[----:B------:R-:W-:Y:S02]  /*3730*/  PRMT R57, R127, 0x5410, R57 ;  /* 0x000054107f397816 */ /* 0x000fe40000000039 */
[----:B------:R-:W-:Y:S02]  /*3740*/  PRMT R54, R114, 0x5432, R54 ;  /* 0x0000543272367816 */ /* 0x000fe40000000036 */
[----:B------:R-:W-:Y:S02]  /*3750*/  LOP3.LUT R62, R33, 0xffff0000, RZ, 0xc0, !PT ;  /* 0xffff0000213e7812 */ /* 0x000fe400078ec0ff */
[----:B------:R-:W-:-:S02]  /*3760*/  LOP3.LUT R59, R57, 0xffff0000, RZ, 0xc0, !PT ;  /* 0xffff0000393b7812 */ /* 0x000fc400078ec0ff */
[C---:B------:R-:W-:Y:S01]  /*3770*/  LOP3.LUT R33, R54.reuse, 0xffff0000, RZ, 0xc0, !PT ;  /* 0xffff000036217812 */ /* 0x040fe200078ec0ff */
[----:B------:R-:W-:Y:S01]  /*3780*/  IMAD.U32 R54, R54, 0x10000, RZ ;  /* 0x0001000036367824 */ /* 0x000fe200078e00ff */
[----:B------:R-:W-:Y:S02]  /*3790*/  SHF.R.U32.HI R58, RZ, 0x10, R55 ;  /* 0x00000010ff3a7819 */ /* 0x000fe40000011637 */
[----:B------:R-:W-:Y:S01]  /*37a0*/  SHF.R.U32.HI R55, RZ, 0x10, R61 ;  /* 0x00000010ff377819 */ /* 0x000fe2000001163d */
[C---:B------:R-:W-:Y:S01]  /*37b0*/  FMUL.FTZ R61, R62.reuse, R59 ;  /* 0x0000003b3e3d7220 */ /* 0x040fe20000410000 */
[-C--:B------:R-:W-:Y:S01]  /*37c0*/  FMUL.FTZ R62, R62, R33.reuse ;  /* 0x000000213e3e7220 */ /* 0x080fe20000410000 */
[----:B------:R-:W-:Y:S02]  /*37d0*/  PRMT R58, R116, 0x5432, R58 ;  /* 0x00005432743a7816 */ /* 0x000fe4000000003a */
[----:B------:R-:W-:Y:S01]  /*37e0*/  PRMT R55, R128, 0x5410, R55 ;  /* 0x0000541080377816 */ /* 0x000fe20000000037 */
[C---:B------:R-:W-:Y:S01]  /*37f0*/  FFMA.FTZ R56, R60.reuse, R33, -R61 ;  /* 0x000000213c387223 */ /* 0x040fe2000001083d */
[----:B------:R-:W-:Y:S01]  /*3800*/  FFMA.FTZ R33, R60, R59, R62 ;  /* 0x0000003b3c217223 */ /* 0x000fe2000001003e */
[----:B------:R-:W-:Y:S01]  /*3810*/  LOP3.LUT R60, R34, 0xffff0000, RZ, 0xc0, !PT ;  /* 0xffff0000223c7812 */ /* 0x000fe200078ec0ff */
[----:B------:R-:W-:-:S02]  /*3820*/  IMAD.U32 R61, R58, 0x10000, RZ ;  /* 0x000100003a3d7824 */ /* 0x000fc400078e00ff */
[C---:B------:R-:W-:Y:S01]  /*3830*/  IMAD.U32 R59, R55.reuse, 0x10000, RZ ;  /* 0x00010000373b7824 */ /* 0x040fe200078e00ff */
[----:B------:R-:W-:Y:S01]  /*3840*/  LOP3.LUT R55, R55, 0xffff0000, RZ, 0xc0, !PT ;  /* 0xffff000037377812 */ /* 0x000fe200078ec0ff */
[----:B------:R-:W-:Y:S01]  /*3850*/  IMAD.U32 R34, R34, 0x10000, RZ ;  /* 0x0001000022227824 */ /* 0x000fe200078e00ff */
[----:B------:R-:W-:Y:S01]  /*3860*/  F2FP.BF16.F32.PACK_AB R33, R33, R56 ;  /* 0x000000382121723e */ /* 0x000fe200000010ff */
[C---:B------:R-:W-:Y:S01]  /*3870*/  FMUL.FTZ R63, R60.reuse, R59 ;  /* 0x0000003b3c3f7220 */ /* 0x040fe20000410000 */
[-C--:B------:R-:W-:Y:S01]  /*3880*/  FMUL.FTZ R60, R60, R61.reuse ;  /* 0x0000003d3c3c7220 */ /* 0x080fe20000410000 */
[C---:B------:R-:W-:Y:S02]  /*3890*/  IMAD.U32 R62, R35.reuse, 0x10000, RZ ;  /* 0x00010000233e7824 */ /* 0x040fe400078e00ff */
[C---:B------:R-:W-:Y:S01]  /*38a0*/  FFMA.FTZ R63, R34.reuse, R61, -R63 ;  /* 0x0000003d223f7223 */ /* 0x040fe2000001083f */
[----:B------:R-:W-:Y:S01]  /*38b0*/  FFMA.FTZ R60, R34, R59, R60 ;  /* 0x0000003b223c7223 */ /* 0x000fe2000001003c */
[----:B------:R-:W-:-:S02]  /*38c0*/  LOP3.LUT R34, R35, 0xffff0000, RZ, 0xc0, !PT ;  /* 0xffff000023227812 */ /* 0x000fc400078ec0ff */
        /* <DEDUP_REMOVED lines=16> */
.L_x_10345:
[----:B------:R-:W-:Y:S05]  /*39d0*/  BSYNC B2 ;  /* 0x0000000000027941 */ /* 0x000fea0003800000 */
.L_x_10344:
[----:B------:R2:W-:Y:S02]  /*39e0*/  STG.E.128 desc[UR60][R36.64+0x20], R32 ;  /* 0x0000202024007986 */ /* 0x0005e4000c101d3c */
.L_x_10343:
[----:B------:R-:W-:Y:S05]  /*39f0*/  BSYNC B1 ;  /* 0x0000000000017941 */ /* 0x000fea0003800000 */
.L_x_10342:
[----:B------:R-:W-:Y:S01]  /*3a00*/  ISETP.NE.AND P4, PT, R12, RZ, PT ;  /* 0x000000ff0c00720c */ /* 0x000fe20003f85270 */
[----:B------:R-:W-:-:S12]  /*3a10*/  BSSY B1, `(.L_x_10346) ;  /* 0x0000035000017945 */ /* 0x000fd80003800000 */
[----:B------:R-:W-:Y:S05]  /*3a20*/  @!P4 BRA `(.L_x_10347) ;  /* 0x0000000000ccc947 */ /* 0x000fea0003800000 */
[----:B------:R-:W3:Y:S01]  /*3a30*/  LDL R54, [R1+0x68] ;  /* 0x0000680001367983 */ /* 0x000ee20000100800 */
[----:B------:R-:W-:Y:S03]  /*3a40*/  BSSY B2, `(.L_x_10348) ;  /* 0x0000030000027945 */ /* 0x000fe60003800000 */
[----:B-12---:R1:W2:Y:S01]  /*3a50*/  LDS.128 R32, [R82+0x18c00] ;  /* 0x018c000052207984 */ /* 0x0062a20000000c00 */
[----:B---3--:R-:W-:-:S13]  /*3a60*/  ISETP.GE.AND P4, PT, R54, R107, PT ;  /* 0x0000006b3600720c */ /* 0x008fda0003f86270 */
[----:B-12---:R-:W-:Y:S05]  /*3a70*/  @P4 BRA `(.L_x_10349) ;  /* 0x0000000000b04947 */ /* 0x006fea0003800000 */
[--C-:B------:R-:W-:Y:S02]  /*3a80*/  SHF.R.U64 R50, R50, 0x10, R51.reuse ;  /* 0x0000001032327819 */ /* 0x100fe40000001233 */
[----:B------:R-:W-:Y:S02]  /*3a90*/  SHF.R.U32.HI R54, RZ, 0x10, R51 ;  /* 0x00000010ff367819 */ /* 0x000fe40000011633 */
[--C-:B------:R-:W-:Y:S02]  /*3aa0*/  SHF.R.U64 R51, R52, 0x10, R53.reuse ;  /* 0x0000001034337819 */ /* 0x100fe40000001235 */
[----:B------:R-:W-:Y:S02]  /*3ab0*/  SHF.R.U32.HI R55, RZ, 0x10, R53 ;  /* 0x00000010ff377819 */ /* 0x000fe40000011635 */
[----:B------:R-:W-:Y:S01]  /*3ac0*/  PRMT R53, R125, 0x5410, R51 ;  /* 0x000054107d357816 */ /* 0x000fe20000000033 */
[----:B------:R-:W-:Y:S01]  /*3ad0*/  IMAD.U32 R51, R33, 0x10000, RZ ;  /* 0x0001000021337824 */ /* 0x000fe200078e00ff */
        /* <DEDUP_REMOVED lines=14> */
[----:B------:R-:W-:Y:S02]  /*3bc0*/  IMAD.U32 R55, R54, 0x10000, RZ ;  /* 0x0001000036377824 */ /* 0x000fe400078e00ff */
        /* <DEDUP_REMOVED lines=20> */
[----:B------:R-:W-:Y:S01]  /*3d10*/  FFMA.FTZ R53, R53, R54, R33 ;  /* 0x0000003635357223 */ /* 0x000fe20000010021 */
[----:B------:R-:W-:-:S04]  /*3d20*/  F2FP.BF16.F32.PACK_AB R33, R51, R52 ;  /* 0x000000343321723e */ /* 0x000fc800000010ff */
[----:B------:R-:W-:-:S07]  /*3d30*/  F2FP.BF16.F32.PACK_AB R32, R53, R32 ;  /* 0x000000203520723e */ /* 0x000fce00000010ff */
.L_x_10349:
[----:B------:R-:W-:Y:S05]  /*3d40*/  BSYNC B2 ;  /* 0x0000000000027941 */ /* 0x000fea0003800000 */
.L_x_10348:
[----:B------:R3:W-:Y:S02]  /*3d50*/  STG.E.128 desc[UR60][R36.64+0x40], R32 ;  /* 0x0000402024007986 */ /* 0x0007e4000c101d3c */
.L_x_10347:
[----:B------:R-:W-:Y:S05]  /*3d60*/  BSYNC B1 ;  /* 0x0000000000017941 */ /* 0x000fea0003800000 */
.L_x_10346:
[----:B------:R-:W-:Y:S01]  /*3d70*/  ISETP.NE.AND P4, PT, R13, RZ, PT ;  /* 0x000000ff0d00720c */ /* 0x000fe20003f85270 */
[----:B------:R-:W-:-:S12]  /*3d80*/  BSSY B1, `(.L_x_10350) ;  /* 0x0000035000017945 */ /* 0x000fd80003800000 */
[----:B------:R-:W-:Y:S05]  /*3d90*/  @!P4 BRA `(.L_x_10351) ;  /* 0x0000000000ccc947 */ /* 0x000fea0003800000 */
[----:B------:R-:W4:Y:S01]  /*3da0*/  LDL R50, [R1+0x6c] ;  /* 0x00006c0001327983 */ /* 0x000f220000100800 */
[----:B------:R-:W-:Y:S03]  /*3db0*/  BSSY B2, `(.L_x_10352) ;  /* 0x0000030000027945 */ /* 0x000fe60003800000 */
[----:B-123--:R1:W2:Y:S01]  /*3dc0*/  LDS.128 R32, [R21+0x18c00] ;  /* 0x018c000015207984 */ /* 0x00e2a20000000c00 */
[----:B----4-:R-:W-:-:S13]  /*3dd0*/  ISETP.GE.AND P4, PT, R50, R107, PT ;  /* 0x0000006b3200720c */ /* 0x010fda0003f86270 */
[----:B-12---:R-:W-:Y:S05]  /*3de0*/  @P4 BRA `(.L_x_10353) ;  /* 0x0000000000b04947 */ /* 0x006fea0003800000 */
[----:B------:R-:W-:Y:S02]  /*3df0*/  SHF.R.U64 R51, R46, 0x10, R47 ;  /* 0x000000102e337819 */ /* 0x000fe4000000122f */
[----:B------:R-:W-:Y:S02]  /*3e00*/  SHF.R.U64 R46, R48, 0x10, R49 ;  /* 0x00000010302e7819 */ /* 0x000fe40000001231 */
[----:B------:R-:W-:Y:S02]  /*3e10*/  PRMT R122, R122, 0x5410, R51 ;  /* 0x000054107a7a7816 */ /* 0x000fe40000000033 */
[----:B------:R-:W-:Y:S02]  /*3e20*/  PRMT R123, R123, 0x5410, R46 ;  /* 0x000054107b7b7816 */ /* 0x000fe4000000002e */
[----:B------:R-:W-:Y:S02]  /*3e30*/  SHF.R.U32.HI R48, RZ, 0x10, R47 ;  /* 0x00000010ff307819 */ /* 0x000fe4000001162f */
[C---:B------:R-:W-:Y:S01]  /*3e40*/  LOP3.LUT R46, R33.reuse, 0xffff0000, RZ, 0xc0, !PT ;  /* 0xffff0000212e7812 */ /* 0x040fe200078ec0ff */
[----:B------:R-:W-:Y:S01]  /*3e50*/  IMAD.U32 R33, R33, 0x10000, RZ ;  /* 0x0001000021217824 */ /* 0x000fe200078e00ff */
[C---:B------:R-:W-:Y:S01]  /*3e60*/  LOP3.LUT R50, R123.reuse, 0xffff0000, RZ, 0xc0, !PT ;  /* 0xffff00007b327812 */ /* 0x040fe200078ec0ff */
[----:B------:R-:W-:Y:S01]  /*3e70*/  IMAD.U32 R123, R123, 0x10000, RZ ;  /* 0x000100007b7b7824 */ /* 0x000fe200078e00ff */
[C---:B------:R-:W-:Y:S01]  /*3e80*/  LOP3.LUT R47, R122.reuse, 0xffff0000, RZ, 0xc0, !PT ;  /* 0xffff00007a2f7812 */ /* 0x040fe200078ec0ff */
[----:B------:R-:W-:Y:S01]  /*3e90*/  IMAD.U32 R122, R122, 0x10000, RZ ;  /* 0x000100007a7a7824 */ /* 0x000fe200078e00ff */
[----:B------:R-:W-:Y:S01]  /*3ea0*/  SHF.R.U32.HI R49, RZ, 0x10, R49 ;  /* 0x00000010ff317819 */ /* 0x000fe20000011631 */
[CC--:B------:R-:W-:Y:S01]  /*3eb0*/  FMUL.FTZ R52, R46.reuse, R50.reuse ;  /* 0x000000322e347220 */ /* 0x0c0fe20000410000 */
[----:B------:R-:W-:Y:S01]  /*3ec0*/  PRMT R121, R121, 0x5410, R48 ;  /* 0x0000541079797816 */ /* 0x000fe20000000030 */
[-C--:B------:R-:W-:Y:S01]  /*3ed0*/  FMUL.FTZ R51, R46, R47.reuse ;  /* 0x0000002f2e337220 */ /* 0x080fe20000410000 */
[----:B------:R-:W-:Y:S01]  /*3ee0*/  PRMT R124, R124, 0x5410, R49 ;  /* 0x000054107c7c7816 */ /* 0x000fe20000000031 */
[C---:B------:R-:W-:Y:S01]  /*3ef0*/  FFMA.FTZ R46, R33.reuse, R47, -R52 ;  /* 0x0000002f212e7223 */ /* 0x040fe20000010834 */
[C---:B------:R-:W-:Y:S01]  /*3f00*/  LOP3.LUT R48, R34.reuse, 0xffff0000, RZ, 0xc0, !PT ;  /* 0xffff000022307812 */ /* 0x040fe200078ec0ff */
[----:B------:R-:W-:Y:S01]  /*3f10*/  FFMA.FTZ R33, R33, R50, R51 ;  /* 0x0000003221217223 */ /* 0x000fe20000010033 */
[----:B------:R-:W-:-:S02]  /*3f20*/  IMAD.U32 R47, R34, 0x10000, RZ ;  /* 0x00010000222f7824 */ /* 0x000fc400078e00ff */
[C---:B------:R-:W-:Y:S01]  /*3f30*/  IMAD.U32 R50, R124.reuse, 0x10000, RZ ;  /* 0x000100007c327824 */ /* 0x040fe200078e00ff */
[----:B------:R-:W-:Y:S01]  /*3f40*/  LOP3.LUT R124, R124, 0xffff0000, RZ, 0xc0, !PT ;  /* 0xffff00007c7c7812 */ /* 0x000fe200078ec0ff */
[C---:B------:R-:W-:Y:S01]  /*3f50*/  IMAD.U32 R49, R121.reuse, 0x10000, RZ ;  /* 0x0001000079317824 */ /* 0x040fe200078e00ff */
[----:B------:R-:W-:Y:S01]  /*3f60*/  LOP3.LUT R121, R121, 0xffff0000, RZ, 0xc0, !PT ;  /* 0xffff000079797812 */ /* 0x000fe200078ec0ff */
[C---:B------:R-:W-:Y:S01]  /*3f70*/  FMUL.FTZ R34, R48.reuse, R50 ;  /* 0x0000003230227220 */ /* 0x040fe20000410000 */
[----:B------:R-:W-:Y:S01]  /*3f80*/  F2FP.BF16.F32.PACK_AB R33, R33, R46 ;  /* 0x0000002e2121723e */ /* 0x000fe200000010ff */
[-C--:B------:R-:W-:Y:S01]  /*3f90*/  FMUL.FTZ R51, R48, R49.reuse ;  /* 0x0000003130337220 */ /* 0x080fe20000410000 */
[----:B------:R-:W-:Y:S02]  /*3fa0*/  IMAD.U32 R48, R35, 0x10000, RZ ;  /* 0x0001000023307824 */ /* 0x000fe400078e00ff */
[----:B------:R-:W-:Y:S01]  /*3fb0*/  FFMA.FTZ R34, R47, R49, -R34 ;  /* 0x000000312f227223 */ /* 0x000fe20000010822 */
[----:B------:R-:W-:Y:S01]  /*3fc0*/  LOP3.LUT R49, R35, 0xffff0000, RZ, 0xc0, !PT ;  /* 0xffff000023317812 */ /* 0x000fe200078ec0ff */
[----:B------:R-:W-:-:S04]  /*3fd0*/  FFMA.FTZ R47, R47, R50, R51 ;  /* 0x000000322f2f7223 */ /* 0x000fc80000010033 */
[C---:B------:R-:W-:Y:S01]  /*3fe0*/  FMUL.FTZ R35, R49.reuse, R124 ;  /* 0x0000007c31237220 */ /* 0x040fe20000410000 */
[-C--:B------:R-:W-:Y:S01]  /*3ff0*/  FMUL.FTZ R49, R49, R121.reuse ;  /* 0x0000007931317220 */ /* 0x080fe20000410000 */
[----:B------:R-:W-:Y:S02]  /*4000*/  F2FP.BF16.F32.PACK_AB R34, R47, R34 ;  /* 0x000000222f22723e */ /* 0x000fe400000010ff */
        /* <DEDUP_REMOVED lines=9> */
[----:B------:R-:W-:-:S07]  /*40a0*/  F2FP.BF16.F32.PACK_AB R32, R50, R51 ;  /* 0x000000333220723e */ /* 0x000fce00000010ff */
.L_x_10353:
[----:B------:R-:W-:Y:S05]  /*40b0*/  BSYNC B2 ;  /* 0x0000000000027941 */ /* 0x000fea0003800000 */
.L_x_10352:
[----:B------:R4:W-:Y:S02]  /*40c0*/  STG.E.128 desc[UR60][R36.64+0x60], R32 ;  /* 0x0000602024007986 */ /* 0x0009e4000c101d3c */
.L_x_10351:
[----:B------:R-:W-:Y:S05]  /*40d0*/  BSYNC B1 ;  /* 0x0000000000017941 */ /* 0x000fea0003800000 */
.L_x_10350:
[----:B------:R-:W-:Y:S01]  /*40e0*/  ISETP.NE.AND P4, PT, R14, RZ, PT ;  /* 0x000000ff0e00720c */ /* 0x000fe20003f85270 */
[----:B------:R-:W-:-:S12]  /*40f0*/  BSSY B1, `(.L_x_10354) ;  /* 0x0000037000017945 */ /* 0x000fd80003800000 */
[----:B------:R-:W-:Y:S05]  /*4100*/  @!P4 BRA `(.L_x_10355) ;  /* 0x0000000000d4c947 */ /* 0x000fea0003800000 */
[----:B------:R-:W5:Y:S01]  /*4110*/  LDL R46, [R1+0x70] ;  /* 0x00007000012e7983 */ /* 0x000f620000100800 */
[----:B------:R-:W-:Y:S03]  /*4120*/  BSSY B2, `(.L_x_10356) ;  /* 0x0000032000027945 */ /* 0x000fe60003800000 */
[----:B-1234-:R1:W2:Y:S01]  /*4130*/  LDS.128 R32, [R82+0x1b000] ;  /* 0x01b0000052207984 */ /* 0x01e2a20000000c00 */
[----:B-----5:R-:W-:-:S13]  /*4140*/  ISETP.GE.AND P4, PT, R46, R107, PT ;  /* 0x0000006b2e00720c */ /* 0x020fda0003f86270 */
[----:B-12---:R-:W-:Y:S05]  /*4150*/  @P4 BRA `(.L_x_10357) ;  /* 0x0000000000b84947 */ /* 0x006fea0003800000 */
[----:B------:R-:W-:Y:S02]  /*4160*/  SHF.R.U64 R44, R44, 0x10, R45 ;  /* 0x000000102c2c7819 */ /* 0x000fe4000000122d */
[----:B------:R-:W-:Y:S01]  /*4170*/  SHF.R.U64 R49, R42, 0x10, R43 ;  /* 0x000000102a317819 */ /* 0x000fe2000000122b */
[----:B------:R-:W-:Y:S01]  /*4180*/  IMAD.U32 R42, R34, 0x10000, RZ ;  /* 0x00010000222a7824 */ /* 0x000fe200078e00ff */
[----:B------:R-:W-:Y:S02]  /*4190*/  PRMT R119, R119, 0x5410, R44 ;  /* 0x0000541077777816 */ /* 0x000fe4000000002c */
[----:B------:R-:W-:Y:S01]  /*41a0*/  SHF.R.U32.HI R51, RZ, 0x10, R45 ;  /* 0x00000010ff337819 */ /* 0x000fe2000001162d */
[----:B------:R-:W-:Y:S01]  /*41b0*/  IMAD.U32 R45, R33, 0x10000, RZ ;  /* 0x00010000212d7824 */ /* 0x000fe200078e00ff */
[----:B------:R-:W-:Y:S02]  /*41c0*/  PRMT R118, R118, 0x5410, R49 ;  /* 0x0000541076767816 */ /* 0x000fe40000000031 */
[----:B------:R-:W-:-:S02]  /*41d0*/  SHF.R.U32.HI R46, RZ, 0x10, R43 ;  /* 0x00000010ff2e7819 */ /* 0x000fc4000001162b */
[----:B------:R-:W-:Y:S01]  /*41e0*/  LOP3.LUT R47, R33, 0xffff0000, RZ, 0xc0, !PT ;  /* 0xffff0000212f7812 */ /* 0x000fe200078ec0ff */
[----:B------:R-:W-:Y:S01]  /*41f0*/  IMAD.U32 R33, R32, 0x10000, RZ ;  /* 0x0001000020217824 */ /* 0x000fe200078e00ff */
[C---:B------:R-:W-:Y:S01]  /*4200*/  LOP3.LUT R48, R119.reuse, 0xffff0000, RZ, 0xc0, !PT ;  /* 0xffff000077307812 */ /* 0x040fe200078ec0ff */
[----:B------:R-:W-:Y:S01]  /*4210*/  IMAD.U32 R119, R119, 0x10000, RZ ;  /* 0x0001000077777824 */ /* 0x000fe200078e00ff */
[----:B------:R-:W-:Y:S02]  /*4220*/  PRMT R120, R120, 0x5410, R51 ;  /* 0x0000541078787816 */ /* 0x000fe40000000033 */
[----:B------:R-:W-:Y:S01]  /*4230*/  LOP3.LUT R50, R118, 0xffff0000, RZ, 0xc0, !PT ;  /* 0xffff000076327812 */ /* 0x000fe200078ec0ff */
[----:B------:R-:W-:Y:S01]  /*4240*/  FMUL.FTZ R52, R47, R48 ;  /* 0x000000302f347220 */ /* 0x000fe20000410000 */
[----:B------:R-:W-:Y:S01]  /*4250*/  PRMT R117, R117, 0x5410, R46 ;  /* 0x0000541075757816 */ /* 0x000fe2000000002e */
[----:B------:R-:W-:Y:S01]  /*4260*/  IMAD.U32 R44, R120, 0x10000, RZ ;  /* 0x00010000782c7824 */ /* 0x000fe200078e00ff */
[----:B------:R-:W-:Y:S01]  /*4270*/  LOP3.LUT R43, R34, 0xffff0000, RZ, 0xc0, !PT ;  /* 0xffff0000222b7812 */ /* 0x000fe200078ec0ff */
[-C--:B------:R-:W-:Y:S01]  /*4280*/  FMUL.FTZ R47, R47, R50.reuse ;  /* 0x000000322f2f7220 */ /* 0x080fe20000410000 */
[----:B------:R-:W-:Y:S01]  /*4290*/  FFMA.FTZ R46, R45, R50, -R52 ;  /* 0x000000322d2e7223 */ /* 0x000fe20000010834 */
[----:B------:R-:W-:Y:S01]  /*42a0*/  IMAD.U32 R49, R117, 0x10000, RZ ;  /* 0x0001000075317824 */ /* 0x000fe200078e00ff */
[----:B------:R-:W-:Y:S01]  /*42b0*/  LOP3.LUT R34, R35, 0xffff0000, RZ, 0xc0, !PT ;  /* 0xffff000023227812 */ /* 0x000fe200078ec0ff */
[----:B------:R-:W-:Y:S01]  /*42c0*/  FMUL.FTZ R51, R43, R44 ;  /* 0x0000002c2b337220 */ /* 0x000fe20000410000 */
[----:B------:R-:W-:Y:S01]  /*42d0*/  FFMA.FTZ R45, R45, R48, R47 ;  /* 0x000000302d2d7223 */ /* 0x000fe2000001002f */
        /* <DEDUP_REMOVED lines=9> */
[----:B------:R-:W-:-:S02]  /*4370*/  IMAD.U32 R35, R35, 0x10000, RZ ;  /* 0x0001000023237824 */ /* 0x000fc400078e00ff */
[C---:B------:R-:W-:Y:S01]  /*4380*/  FMUL.FTZ R34, R32.reuse, R119 ;  /* 0x0000007720227220 */ /* 0x040fe20000410000 */
[----:B------:R-:W-:Y:S01]  /*4390*/  FMUL.FTZ R32, R32, R118 ;  /* 0x0000007620207220 */ /* 0x000fe20000410000 */
[----:B------:R-:W-:Y:S01]  /*43a0*/  F2FP.BF16.F32.PACK_AB R45, R45, R46 ;  /* 0x0000002e2d2d723e */ /* 0x000fe200000010ff */
[----:B------:R-:W-:Y:S01]  /*43b0*/  FFMA.FTZ R44, R35, R117, -R44 ;  /* 0x00000075232c7223 */ /* 0x000fe2000001082c */
[C---:B------:R-:W-:Y:S01]  /*43c0*/  FFMA.FTZ R34, R33.reuse, R118, -R34 ;  /* 0x0000007621227223 */ /* 0x040fe20000010822 */
[----:B------:R-:W-:Y:S01]  /*43d0*/  FFMA.FTZ R33, R33, R119, R32 ;  /* 0x0000007721217223 */ /* 0x000fe20000010020 */
[----:B------:R-:W-:Y:S01]  /*43e0*/  FFMA.FTZ R47, R35, R120, R47 ;  /* 0x00000078232f7223 */ /* 0x000fe2000001002f */
[----:B------:R-:W-:-:S03]  /*43f0*/  F2FP.BF16.F32.PACK_AB R42, R42, R43 ;  /* 0x0000002b2a2a723e */ /* 0x000fc600000010ff */
[----:B------:R-:W-:Y:S01]  /*4400*/  F2FP.BF16.F32.PACK_AB R32, R33, R34 ;  /* 0x000000222120723e */ /* 0x000fe200000010ff */
[----:B------:R-:W-:Y:S01]  /*4410*/  IMAD.MOV.U32 R33, RZ, RZ, R45 ;  /* 0x000000ffff217224 */ /* 0x000fe200078e002d */
[----:B------:R-:W-:Y:S01]  /*4420*/  F2FP.BF16.F32.PACK_AB R35, R47, R44 ;  /* 0x0000002c2f23723e */ /* 0x000fe200000010ff */
[----:B------:R-:W-:-:S07]  /*4430*/  IMAD.MOV.U32 R34, RZ, RZ, R42 ;  /* 0x000000ffff227224 */ /* 0x000fce00078e002a */
.L_x_10357:
[----:B------:R-:W-:Y:S05]  /*4440*/  BSYNC B2 ;  /* 0x0000000000027941 */ /* 0x000fea0003800000 */
.L_x_10356:
[----:B------:R1:W-:Y:S02]  /*4450*/  STG.E.128 desc[UR60][R36.64+0x80], R32 ;  /* 0x0000802024007986 */ /* 0x0003e4000c101d3c */
.L_x_10355:
[----:B------:R-:W-:Y:S05]  /*4460*/  BSYNC B1 ;  /* 0x0000000000017941 */ /* 0x000fea0003800000 */
.L_x_10354:
[----:B------:R-:W-:-:S13]  /*4470*/  ISETP.NE.AND P4, PT, R15, RZ, PT ;  /* 0x000000ff0f00720c */ /* 0x000fda0003f85270 */
[----:B------:R-:W-:Y:S05]  /*4480*/  @!P4 BRA `(.L_x_10337) ;  /* 0x00000024005cc947 */ /* 0x000fea0003800000 */
[----:B------:R-:W5:Y:S01]  /*4490*/  LDL R42, [R1+0x74] ;  /* 0x00007400012a7983 */ /* 0x000f620000100800 */
[----:B------:R-:W-:Y:S03]  /*44a0*/  BSSY B1, `(.L_x_10358) ;  /* 0x0000031000017945 */ /* 0x000fe60003800000 */
[----:B-1234-:R1:W2:Y:S01]  /*44b0*/  LDS.128 R32, [R21+0x1b000] ;  /* 0x01b0000015207984 */ /* 0x01e2a20000000c00 */
[----:B-----5:R-:W-:-:S13]  /*44c0*/  ISETP.GE.AND P4, PT, R42, R107, PT ;  /* 0x0000006b2a00720c */ /* 0x020fda0003f86270 */
[----:B-12---:R-:W-:Y:S05]  /*44d0*/  @P4 BRA `(.L_x_10359) ;  /* 0x0000000000b44947 */ /* 0x006fea0003800000 */
[--C-:B------:R-:W-:Y:S01]  /*44e0*/  SHF.R.U64 R42, R38, 0x10, R39.reuse ;  /* 0x00000010262a7819 */ /* 0x100fe20000001227 */
[----:B------:R-:W-:Y:S01]  /*44f0*/  IMAD.U32 R38, R34, 0x10000, RZ ;  /* 0x0001000022267824 */ /* 0x000fe200078e00ff */
[----:B------:R-:W-:Y:S02]  /*4500*/  SHF.R.U32.HI R45, RZ, 0x10, R39 ;  /* 0x00000010ff2d7819 */ /* 0x000fe40000011627 */
[--C-:B------:R-:W-:Y:S02]  /*4510*/  SHF.R.U32.HI R39, RZ, 0x10, R41.reuse ;  /* 0x00000010ff277819 */ /* 0x100fe40000011629 */
[----:B------:R-:W-:Y:S02]  /*4520*/  SHF.R.U64 R43, R40, 0x10, R41 ;  /* 0x00000010282b7819 */ /* 0x000fe40000001229 */
[----:B------:R-:W-:Y:S01]  /*4530*/  PRMT R116, R116, 0x5410, R39 ;  /* 0x0000541074747816 */ /* 0x000fe20000000027 */
[----:B------:R-:W-:Y:S01]  /*4540*/  IMAD.U32 R39, R33, 0x10000, RZ ;  /* 0x0001000021277824 */ /* 0x000fe200078e00ff */
[----:B------:R-:W-:-:S02]  /*4550*/  PRMT R110, R110, 0x5410, R45 ;  /* 0x000054106e6e7816 */ /* 0x000fc4000000002d */
[----:B------:R-:W-:Y:S01]  /*4560*/  PRMT R97, R97, 0x5410, R42 ;  /* 0x0000541061617816 */ /* 0x000fe2000000002a */
[----:B------:R-:W-:Y:S01]  /*4570*/  IMAD.U32 R45, R116, 0x10000, RZ ;  /* 0x00010000742d7824 */ /* 0x000fe200078e00ff */
[----:B------:R-:W-:Y:S01]  /*4580*/  PRMT R114, R114, 0x5410, R43 ;  /* 0x0000541072727816 */ /* 0x000fe2000000002b */
[----:B------:R-:W-:Y:S01]  /*4590*/  IMAD.U32 R43, R110, 0x10000, RZ ;  /* 0x000100006e2b7824 */ /* 0x000fe200078e00ff */
[----:B------:R-:W-:Y:S02]  /*45a0*/  LOP3.LUT R41, R34, 0xffff0000, RZ, 0xc0, !PT ;  /* 0xffff000022297812 */ /* 0x000fe400078ec0ff */
[----:B------:R-:W-:Y:S01]  /*45b0*/  LOP3.LUT R40, R33, 0xffff0000, RZ, 0xc0, !PT ;  /* 0xffff000021287812 */ /* 0x000fe200078ec0ff */
[----:B------:R-:W-:Y:S01]  /*45c0*/  IMAD.U32 R33, R32, 0x10000, RZ ;  /* 0x0001000020217824 */ /* 0x000fe200078e00ff */
[----:B------:R-:W-:Y:S01]  /*45d0*/  LOP3.LUT R44, R114, 0xffff0000, RZ, 0xc0, !PT ;  /* 0xffff0000722c7812 */ /* 0x000fe200078ec0ff */
[----:B------:R-:W-:Y:S01]  /*45e0*/  FMUL.FTZ R49, R41, R45 ;  /* 0x0000002d29317220 */ /* 0x000fe20000410000 */
[----:B------:R-:W-:Y:S01]  /*45f0*/  LOP3.LUT R42, R97, 0xffff0000, RZ, 0xc0, !PT ;  /* 0xffff0000612a7812 */ /* 0x000fe200078ec0ff */
        /* <DEDUP_REMOVED lines=9> */
[C---:B------:R-:W-:Y:S01]  /*4690*/  FFMA.FTZ R49, R38.reuse, R43, -R49 ;  /* 0x0000002b26317223 */ /* 0x040fe20000010831 */
[----:B------:R-:W-:Y:S01]  /*46a0*/  FFMA.FTZ R38, R38, R45, R41 ;  /* 0x0000002d26267223 */ /* 0x000fe20000010029 */
[C---:B------:R-:W-:Y:S01]  /*46b0*/  FFMA.FTZ R46, R39.reuse, R42, -R46 ;  /* 0x0000002a272e7223 */ /* 0x040fe2000001082e */
[----:B------:R-:W-:Y:S01]  /*46c0*/  FFMA.FTZ R47, R39, R44, R47 ;  /* 0x0000002c272f7223 */ /* 0x000fe2000001002f */
[C---:B------:R-:W-:Y:S01]  /*46d0*/  FMUL.FTZ R40, R34.reuse, R116 ;  /* 0x0000007422287220 */ /* 0x040fe20000410000 */
[----:B------:R-:W-:Y:S01]  /*46e0*/  FMUL.FTZ R41, R34, R110 ;  /* 0x0000006e22297220 */ /* 0x000fe20000410000 */
[CC--:B------:R-:W-:Y:S01]  /*46f0*/  FMUL.FTZ R34, R32.reuse, R114.reuse ;  /* 0x0000007220227220 */ /* 0x0c0fe20000410000 */
        /* <DEDUP_REMOVED lines=11> */
.L_x_10359:
[----:B------:R-:W-:Y:S05]  /*47b0*/  BSYNC B1 ;  /* 0x0000000000017941 */ /* 0x000fea0003800000 */
.L_x_10358:
[----:B------:R1:W-:Y:S01]  /*47c0*/  STG.E.128 desc[UR60][R36.64+0xa0], R32 ;  /* 0x0000a02024007986 */ /* 0x0003e2000c101d3c */
[----:B------:R-:W-:Y:S05]  /*47d0*/  BRA `(.L_x_10337) ;  /* 0x0000002000887947 */ /* 0x000fea0003800000 */
.L_x_10331:
        /* <DEDUP_REMOVED lines=21> */
[----:B------:R-:W-:Y:S02]  /*4930*/  IADD3 R57, P3, R64, R56, RZ ;  /* 0x0000003840397210 */ /* 0x000fe40007f7e0ff */
[----:B------:R-:W-:-:S03]  /*4940*/  CS2R R52, SRZ ;  /* 0x0000000000347805 */ /* 0x000fc6000001ff00 */
[----:B------:R-:W-:Y:S01]  /*4950*/  IMAD.X R90, R90, 0x1, R87, P3 ;  /* 0x000000015a5a7824 */ /* 0x000fe200018e0657 */
        /* <DEDUP_REMOVED lines=10> */
[----:B------:R-:W5:Y:S04]  /*4a00*/  @!P3 LDG.E.128 R40, desc[UR60][R44.64] ;  /* 0x0000003c2c28b981 */ /* 0x000f68000c1e1d00 */
[----:B------:R-:W5:Y:S01]  /*4a10*/  @!P3 LDG.E.128 R52, desc[UR60][R56.64] ;  /* 0x0000003c3834b981 */ /* 0x000f62000c1e1d00 */
[----:B------:R-:W-:Y:S02]  /*4a20*/  ISETP.GE.AND P3, PT, R0, R107, PT ;  /* 0x0000006b0000720c */ /* 0x000fe40003f66270 */
[----:B------:R-:W-:Y:S02]  /*4a30*/  CS2R R34, SRZ ;  /* 0x0000000000227805 */ /* 0x000fe4000001ff00 */
[----:B------:R-:W-:-:S09]  /*4a40*/  CS2R R32, SRZ ;  /* 0x0000000000207805 */ /* 0x000fd2000001ff00 */
[----:B------:R-:W5:Y:S04]  /*4a50*/  @!P3 LDG.E.128 R36, desc[UR60][R44.64+0x20] ;  /* 0x0000203c2c24b981 */ /* 0x000f68000c1e1d00 */
[----:B------:R-:W5:Y:S01]  /*4a60*/  @!P3 LDG.E.128 R48, desc[UR60][R56.64+0x20] ;  /* 0x0000203c3830b981 */ /* 0x000f62000c1e1d00 */
[----:B------:R-:W-:Y:S02]  /*4a70*/  ISETP.GE.AND P3, PT, R4, R107, PT ;  /* 0x0000006b0400720c */ /* 0x000fe40003f66270 */
[----:B------:R-:W-:-:S11]  /*4a80*/  CS2R R46, SRZ ;  /* 0x00000000002e7805 */ /* 0x000fd6000001ff00 */
[----:B------:R0:W5:Y:S02]  /*4a90*/  @!P3 LDG.E.128 R32, desc[UR60][R44.64+0x40] ;  /* 0x0000403c2c20b981 */ /* 0x000164000c1e1d00 */
[----:B0-----:R-:W-:-:S06]  /*4aa0*/  CS2R R44, SRZ ;  /* 0x00000000002c7805 */ /* 0x001fcc000001ff00 */
[----:B------:R0:W5:Y:S02]  /*4ab0*/  @!P3 LDG.E.128 R44, desc[UR60][R56.64+0x40] ;  /* 0x0000403c382cb981 */ /* 0x000164000c1e1d00 */
.L_x_10361:
[----:B------:R-:W-:Y:S05]  /*4ac0*/  BSYNC B1 ;  /* 0x0000000000017941 */ /* 0x000fea0003800000 */
.L_x_10360:
[----:B0-----:R-:W2:Y:S01]  /*4ad0*/  LDL R57, [R1+0x50] ;  /* 0x0000500001397983 */ /* 0x001ea20000100800 */
[----:B-----5:R-:W-:Y:S02]  /*4ae0*/  IMAD.MOV.U32 R20, RZ, RZ, R34 ;  /* 0x000000ffff147224 */ /* 0x020fe400078e0022 */
        /* <DEDUP_REMOVED lines=42> */
.L_x_10362:
[----:B------:R-:W-:Y:S01]  /*4d90*/  IMAD R20, R17, 0x8, R16 ;  /* 0x0000000811147824 */ /* 0x000fe200078e0210 */
[----:B------:R-:W-:Y:S01]  /*4da0*/  SHF.L.U32 R90, R155, 0x1f, RZ ;  /* 0x0000001f9b5a7819 */ /* 0x000fe200000006ff */
[----:B------:R-:W-:Y:S03]  /*4db0*/  BSSY B1, `(.L_x_10363) ;  /* 0x0000003000017945 */ /* 0x000fe60003800000 */
[----:B------:R-:W0:Y:S02]  /*4dc0*/  SYNCS.PHASECHK.TRANS64.TRYWAIT P5, [R20+URZ+0x31c90], R90 ;  /* 0x031c905a140075a7 */ /* 0x000e2400080a017f */
[----:B0-----:R-:W-:Y:S05]  /*4dd0*/  @!P5 BRA `(.L_x_10364) ;  /* 0x000001a000f4d947 */ /* 0x001fea0003800000 */
.L_x_10625:
[----:B------:R-:W-:Y:S05]  /*4de0*/  BSYNC B1 ;  /* 0x0000000000017941 */ /* 0x000fea0003800000 */
.L_x_10363:
[----:B------:R-:W-:Y:S05]  /*4df0*/  @P4 BRA `(.L_x_10337) ;  /* 0x0000001c00004947 */ /* 0x000fea0003800000 */
[----:B------:R-:W1:Y:S01]  /*4e00*/  LDC R110, c[0x0][0x2f4] ;  /* 0x0000bd00ff6e7b82 */ /* 0x000e620000000800 */
[----:B------:R-:W-:Y:S01]  /*4e10*/  ISETP.NE.AND P4, PT, R10, RZ, PT ;  /* 0x000000ff0a00720c */ /* 0x000fe20003f85270 */
[----:B------:R-:W-:Y:S01]  /*4e20*/  ULDC.64 UR4, c[0x0][0x300] ;  /* 0x0000c00000047ab9 */ /* 0x000fe20000000a00 */
[----:B------:R-:W-:Y:S01]  /*4e30*/  SHF.R.S32.HI R56, RZ, 0x1f, R19 ;  /* 0x0000001fff387819 */ /* 0x000fe20000011413 */
[----:B------:R-:W-:Y:S01]  /*4e40*/  IMAD.MOV.U32 R97, RZ, RZ, R96 ;  /* 0x000000ffff617224 */ /* 0x000fe200078e0060 */
[----:B------:R-:W-:Y:S01]  /*4e50*/  BSSY B1, `(.L_x_10365) ;  /* 0x000008a000017945 */ /* 0x000fe20003800000 */
[----:B------:R-:W-:Y:S02]  /*4e60*/  IMAD.MOV.U32 R96, RZ, RZ, R60 ;  /* 0x000000ffff607224 */ /* 0x000fe400078e003c */
[----:B------:R-:W-:Y:S02]  /*4e70*/  IMAD R56, R56, UR4, RZ ;  /* 0x0000000438387c24 */ /* 0x000fe4000f8e02ff */
[----:B------:R-:W-:-:S04]  /*4e80*/  IMAD.WIDE.U32 R96, R19, UR4, R96 ;  /* 0x0000000413607c25 */ /* 0x000fc8000f8e0060 */
[----:B------:R-:W-:-:S04]  /*4e90*/  IMAD R56, R19, UR5, R56 ;  /* 0x0000000513387c24 */ /* 0x000fc8000f8e0238 */
[----:B------:R-:W-:Y:S02]  /*4ea0*/  IMAD.IADD R114, R56, 0x1, R97 ;  /* 0x0000000138727824 */ /* 0x000fe400078e0261 */
[----:B-1----:R-:W-:Y:S01]  /*4eb0*/  IMAD.IADD R116, R110, 0x1, -R108 ;  /* 0x000000016e747824 */ /* 0x002fe200078e0a6c */
[----:B------:R-:W-:Y:S06]  /*4ec0*/  @!P4 BRA `(.L_x_10366) ;  /* 0x000000080008c947 */ /* 0x000fec0003800000 */
[----:B------:R-:W2:Y:S04]  /*4ed0*/  LDL R62, [R1+0x54] ;  /* 0x00005400013e7983 */ /* 0x000ea80000100800 */
[----:B------:R-:W3:Y:S04]  /*4ee0*/  LDL R58, [R1+0x58] ;  /* 0x00005800013a7983 */ /* 0x000ee80000100800 */
[----:B------:R-:W4:Y:S01]  /*4ef0*/  LDL R59, [R1+0x5c] ;  /* 0x00005c00013b7983 */ /* 0x000f220000100800 */
[----:B------:R-:W-:-:S04]  /*4f00*/  SEL R56, R108, R116, !P0 ;  /* 0x000000746c387207 */ /* 0x000fc80004000000 */
[----:B------:R-:W-:-:S04]  /*4f10*/  SHF.R.S32.HI R57, RZ, 0x1f, R56 ;  /* 0x0000001fff397819 */ /* 0x000fc80000011438 */
[----:B------:R-:W-:-:S04]  /*4f20*/  LEA.HI R57, R57, R56, RZ, 0x4 ;  /* 0x0000003839397211 */ /* 0x000fc800078f20ff */
[----:B------:R-:W-:-:S04]  /*4f30*/  SHF.R.S32.HI R57, RZ, 0x4, R57 ;  /* 0x00000004ff397819 */ /* 0x000fc80000011439 */
[----:B------:R-:W-:-:S04]  /*4f40*/  LEA.HI.SX32 R117, R7, R57, 0x1d ;  /* 0x0000003907757211 */ /* 0x000fc800078feaff */
[----:B------:R-:W-:-:S04]  /*4f50*/  SHF.R.S32.HI R57, RZ, 0x1f, R117 ;  /* 0x0000001fff397819 */ /* 0x000fc80000011475 */
[----:B------:R-:W-:Y:S01]  /*4f60*/  LEA.HI R57, R57, R117, RZ, 0x2 ;  /* 0x0000007539397211 */ /* 0x000fe200078f10ff */
[----:B------:R-:W-:-:S03]  /*4f70*/  IMAD.SHL.U32 R117, R117, 0x8, RZ ;  /* 0x0000000875757824 */ /* 0x000fc600078e00ff */
[----:B------:R-:W-:Y:S02]  /*4f80*/  SHF.R.S32.HI R57, RZ, 0x2, R57 ;  /* 0x00000002ff397819 */ /* 0x000fe40000011439 */
[----:B------:R-:W-:Y:S01]  /*4f90*/  ISETP.GE.AND P4, PT, R22, R107, PT ;  /* 0x0000006b1600720c */ /* 0x000fe20003f86270 */
[----:B------:R-:W-:Y:S01]  /*4fa0*/  BSSY B2, `(.L_x_10367) ;  /* 0x0000068000027945 */ /* 0x000fe20003800000 */
[----:B--2---:R-:W-:-:S04]  /*4fb0*/  LOP3.LUT R56, R62, 0x18, R117, 0xf8, !PT ;  /* 0x000000183e387812 */ /* 0x004fc800078ef875 */
[----:B---3--:R-:W-:Y:S01]  /*4fc0*/  LOP3.LUT R56, R56, R58, RZ, 0x3c, !PT ;  /* 0x0000003a38387212 */ /* 0x008fe200078e3cff */
[----:B----4-:R-:W-:-:S04]  /*4fd0*/  IMAD R57, R57, 0x1200, R59 ;  /* 0x0000120039397824 */ /* 0x010fc800078e023b */
[----:B------:R-:W-:-:S04]  /*4fe0*/  IMAD.IADD R56, R57, 0x1, R56 ;  /* 0x0000000139387824 */ /* 0x000fc800078e0238 */
[C---:B------:R-:W-:Y:S02]  /*4ff0*/  IMAD R60, R17.reuse, 0x3600, R56 ;  /* 0x00003600113c7824 */ /* 0x040fe400078e0238 */
[----:B------:R-:W-:Y:S02]  /*5000*/  IMAD R56, R17, 0x3600, R105 ;  /* 0x0000360011387824 */ /* 0x000fe400078e0269 */
[--C-:B------:R-:W-:Y:S02]  /*5010*/  IMAD R60, R60, 0x2, R16.reuse ;  /* 0x000000023c3c7824 */ /* 0x100fe400078e0210 */
[----:B------:R-:W-:-:S04]  /*5020*/  IMAD R56, R56, 0x2, R16 ;  /* 0x0000000238387824 */ /* 0x000fc800078e0210 */
[----:B------:R-:W1:Y:S04]  /*5030*/  LDS.128 R60, [R60+0x16a00] ;  /* 0x016a00003c3c7984 */ /* 0x000e680000000c00 */
[----:B------:R-:W2:Y:S01]  /*5040*/  LDS.128 R56, [R56+0x16a00] ;  /* 0x016a000038387984 */ /* 0x000ea20000000c00 */
[----:B------:R-:W-:Y:S05]  /*5050*/  @P4 BRA `(.L_x_10368) ;  /* 0x0000000400704947 */ /* 0x000fea0003800000 */
[--C-:B------:R-:W-:Y:S02]  /*5060*/  SHF.R.U64 R40, R40, 0x10, R41.reuse ;  /* 0x0000001028287819 */ /* 0x100fe40000001229 */
[----:B------:R-:W-:Y:S02]  /*5070*/  SHF.R.U32.HI R118, RZ, 0x10, R41 ;  /* 0x00000010ff767819 */ /* 0x000fe40000011629 */
[----:B------:R-:W-:Y:S02]  /*5080*/  PRMT R40, R119, 0x5432, R40 ;  /* 0x0000543277287816 */ /* 0x000fe40000000028 */
[----:B------:R-:W-:Y:S02]  /*5090*/  SHF.R.U32.HI R119, RZ, 0x10, R53 ;  /* 0x00000010ff777819 */ /* 0x000fe40000011635 */
[--C-:B------:R-:W-:Y:S02]  /*50a0*/  SHF.R.U64 R41, R42, 0x10, R43.reuse ;  /* 0x000000102a297819 */ /* 0x100fe4000000122b */
[----:B------:R-:W-:-:S02]  /*50b0*/  SHF.R.U32.HI R42, RZ, 0x10, R43 ;  /* 0x00000010ff2a7819 */ /* 0x000fc4000001162b */
[----:B------:R-:W-:Y:S02]  /*50c0*/  SHF.R.U64 R43, R52, 0x10, R53 ;  /* 0x00000010342b7819 */ /* 0x000fe40000001235 */
[--C-:B------:R-:W-:Y:S02]  /*50d0*/  SHF.R.U64 R52, R54, 0x10, R55.reuse ;  /* 0x0000001036347819 */ /* 0x100fe40000001237 */
[----:B------:R-:W-:Y:S02]  /*50e0*/  SHF.R.U32.HI R53, RZ, 0x10, R55 ;  /* 0x00000010ff357819 */ /* 0x000fe40000011637 */
[----:B------:R-:W-:Y:S02]  /*50f0*/  PRMT R119, R131, 0x5410, R119 ;  /* 0x0000541083777816 */ /* 0x000fe40000000077 */
[----:B------:R-:W-:Y:S02]  /*5100*/  PRMT R118, R121, 0x5432, R118 ;  /* 0x0000543279767816 */ /* 0x000fe40000000076 */
[----:B------:R-:W-:-:S02]  /*5110*/  PRMT R43, R122, 0x5410, R43 ;  /* 0x000054107a2b7816 */ /* 0x000fc4000000002b */
[----:B------:R-:W-:Y:S01]  /*5120*/  PRMT R52, R122, 0x5432, R52 ;  /* 0x000054327a347816 */ /* 0x000fe20000000034 */
[----:B-1----:R-:W-:Y:S01]  /*5130*/  IMAD.U32 R122, R61, 0x10000, RZ ;  /* 0x000100003d7a7824 */ /* 0x002fe200078e00ff */
[----:B------:R-:W-:Y:S01]  /*5140*/  PRMT R53, R121, 0x5410, R53 ;  /* 0x0000541079357816 */ /* 0x000fe20000000035 */
[----:B------:R-:W-:Y:S01]  /*5150*/  IMAD.U32 R121, R119, 0x10000, RZ ;  /* 0x0001000077797824 */ /* 0x000fe200078e00ff */
[----:B------:R-:W-:Y:S01]  /*5160*/  PRMT R41, R120, 0x5410, R41 ;  /* 0x0000541078297816 */ /* 0x000fe20000000029 */
[----:B------:R-:W-:Y:S01]  /*5170*/  IMAD.U32 R55, R118, 0x10000, RZ ;  /* 0x0001000076377824 */ /* 0x000fe200078e00ff */
[----:B------:R-:W-:Y:S01]  /*5180*/  PRMT R42, R120, 0x5432, R42 ;  /* 0x00005432782a7816 */ /* 0x000fe2000000002a */
[----:B--2---:R-:W-:Y:S02]  /*5190*/  IMAD.U32 R120, R57, 0x10000, RZ ;  /* 0x0001000039787824 */ /* 0x004fe400078e00ff */
[----:B------:R-:W-:Y:S01]  /*51a0*/  FMUL.FTZ R54, R122, R121 ;  /* 0x000000797a367220 */ /* 0x000fe20000410000 */
[----:B------:R-:W-:-:S02]  /*51b0*/  LOP3.LUT R119, R119, 0xffff0000, RZ, 0xc0, !PT ;  /* 0xffff000077777812 */ /* 0x000fc400078ec0ff */
[----:B------:R-:W-:Y:S01]  /*51c0*/  LOP3.LUT R61, R61, 0xffff0000, RZ, 0xc0, !PT ;  /* 0xffff00003d3d7812 */ /* 0x000fe200078ec0ff */
[-C--:B------:R-:W-:Y:S01]  /*51d0*/  FFMA.FTZ R54, R120, R55.reuse, -R54 ;  /* 0x0000003778367223 */ /* 0x080fe20000010836 */
[----:B------:R-:W-:Y:S01]  /*51e0*/  FMUL.FTZ R55, R122, R55 ;  /* 0x000000377a377220 */ /* 0x000fe20000410000 */
[----:B------:R-:W-:-:S03]  /*51f0*/  LOP3.LUT R118, R118, 0xffff0000, RZ, 0xc0, !PT ;  /* 0xffff000076767812 */ /* 0x000fc600078ec0ff */
        /* <DEDUP_REMOVED lines=10> */
[----:B------:R-:W-:Y:S01]  /*52a0*/  IMAD.U32 R119, R59, 0x10000, RZ ;  /* 0x000100003b777824 */ /* 0x000fe200078e00ff */
[----:B------:R-:W-:Y:S01]  /*52b0*/  F2FP.BF16.F32.PACK_AB R57, R57, R54 ;  /* 0x000000363939723e */ /* 0x000fe200000010ff */
[----:B------:R-:W-:-:S02]  /*52c0*/  IMAD.U32 R118, R42, 0x10000, RZ ;  /* 0x000100002a767824 */ /* 0x000fc400078e00ff */
[----:B------:R-:W-:Y:S01]  /*52d0*/  FMUL.FTZ R122, R121, R120 ;  /* 0x00000078797a7220 */ /* 0x000fe20000410000 */
[----:B------:R-:W-:Y:S01]  /*52e0*/  F2FP.BF16.F32.PACK_AB R61, R61, R55 ;  /* 0x000000373d3d723e */ /* 0x000fe200000010ff */
[----:B------:R-:W-:Y:S02]  /*52f0*/  IMAD.U32 R54, R60, 0x10000, RZ ;  /* 0x000100003c367824 */ /* 0x000fe400078e00ff */
[-C--:B------:R-:W-:Y:S01]  /*5300*/  FFMA.FTZ R122, R119, R118.reuse, -R122 ;  /* 0x00000076777a7223 */ /* 0x080fe2000001087a */
[----:B------:R-:W-:Y:S01]  /*5310*/  FMUL.FTZ R118, R121, R118 ;  /* 0x0000007679767220 */ /* 0x000fe20000410000 */
[C---:B------:R-:W-:Y:S01]  /*5320*/  IMAD.U32 R55, R40.reuse, 0x10000, RZ ;  /* 0x0001000028377824 */ /* 0x040fe200078e00ff */
[----:B------:R-:W-:Y:S02]  /*5330*/  LOP3.LUT R40, R40, 0xffff0000, RZ, 0xc0, !PT ;  /* 0xffff000028287812 */ /* 0x000fe400078ec0ff */
[----:B------:R-:W-:Y:S01]  /*5340*/  FFMA.FTZ R119, R119, R120, R118 ;  /* 0x0000007877777223 */ /* 0x000fe20000010076 */
[----:B------:R-:W-:-:S02]  /*5350*/  LOP3.LUT R118, R42, 0xffff0000, RZ, 0xc0, !PT ;  /* 0xffff00002a767812 */ /* 0x000fc400078ec0ff */
        /* <DEDUP_REMOVED lines=9> */
[C---:B------:R-:W-:Y:S01]  /*53f0*/  FMUL.FTZ R118, R54.reuse, R53 ;  /* 0x0000003536767220 */ /* 0x040fe20000410000 */
[----:B------:R-:W-:Y:S01]  /*5400*/  FMUL.FTZ R54, R54, R55 ;  /* 0x0000003736367220 */ /* 0x000fe20000410000 */
[----:B------:R-:W-:-:S02]  /*5410*/  F2FP.BF16.F32.PACK_AB R63, R63, R119 ;  /* 0x000000773f3f723e */ /* 0x000fc400000010ff */
[C---:B------:R-:W-:Y:S01]  /*5420*/  FFMA.FTZ R118, R42.reuse, R55, -R118 ;  /* 0x000000372a767223 */ /* 0x040fe20000010876 */
[----:B------:R-:W-:Y:S01]  /*5430*/  FFMA.FTZ R54, R42, R53, R54 ;  /* 0x000000352a367223 */ /* 0x000fe20000010036 */
[----:B------:R-:W-:Y:S01]  /*5440*/  LOP3.LUT R42, R60, 0xffff0000, RZ, 0xc0, !PT ;  /* 0xffff00003c2a7812 */ /* 0x000fe200078ec0ff */
[----:B------:R-:W-:Y:S01]  /*5450*/  IMAD.U32 R60, R62, 0x10000, RZ ;  /* 0x000100003e3c7824 */ /* 0x000fe200078e00ff */
        /* <DEDUP_REMOVED lines=9> */
[----:B------:R-:W-:Y:S01]  /*54f0*/  FMUL.FTZ R56, R60, R53 ;  /* 0x000000353c387220 */ /* 0x000fe20000410000 */
        /* <DEDUP_REMOVED lines=8> */
[C---:B------:R-:W-:Y:S01]  /*5580*/  FMUL.FTZ R55, R43.reuse, R52 ;  /* 0x000000342b377220 */ /* 0x040fe20000410000 */
[----:B------:R-:W-:-:S03]  /*5590*/  FMUL.FTZ R43, R43, R41 ;  /* 0x000000292b2b7220 */ /* 0x000fc60000410000 */
        /* <DEDUP_REMOVED lines=8> */
.L_x_10368:
[----:B------:R-:W-:Y:S05]  /*5620*/  BSYNC B2 ;  /* 0x0000000000027941 */ /* 0x000fea0003800000 */
.L_x_10367:
        /* <DEDUP_REMOVED lines=11> */
[----:B-1----:R2:W-:Y:S04]  /*56e0*/  @!P4 STG.E.128 desc[UR60][R42.64], R60 ;  /* 0x0000003c2a00c986 */ /* 0x0025e8000c101d3c */
.L_x_10366:
[----:B------:R-:W-:Y:S05]  /*56f0*/  BSYNC B1 ;  /* 0x0000000000017941 */ /* 0x000fea0003800000 */
.L_x_10365:
[----:B------:R-:W-:Y:S01]  /*5700*/  ISETP.NE.AND P4, PT, R11, RZ, PT ;  /* 0x000000ff0b00720c */ /* 0x000fe20003f85270 */
[----:B------:R-:W-:-:S12]  /*5710*/  BSSY B1, `(.L_x_10369) ;  /* 0x0000084000017945 */ /* 0x000fd80003800000 */
[----:B------:R-:W-:Y:S05]  /*5720*/  @!P4 BRA `(.L_x_10370) ;  /* 0x000000080008c947 */ /* 0x000fea0003800000 */
[----:B------:R-:W3:Y:S04]  /*5730*/  LDL R52, [R1+0x54] ;  /* 0x0000540001347983 */ /* 0x000ee80000100800 */
[----:B--2---:R-:W2:Y:S04]  /*5740*/  LDL R42, [R1+0x58] ;  /* 0x00005800012a7983 */ /* 0x004ea80000100800 */
        /* <DEDUP_REMOVED lines=12> */
[----:B---3--:R-:W-:-:S04]  /*5810*/  LOP3.LUT R40, R52, 0x18, R56, 0xf8, !PT ;  /* 0x0000001834287812 */ /* 0x008fc800078ef838 */
[----:B--2---:R-:W-:Y:S01]  /*5820*/  LOP3.LUT R40, R40, R42, RZ, 0x3c, !PT ;  /* 0x0000002a28287212 */ /* 0x004fe200078e3cff */
        /* <DEDUP_REMOVED lines=9> */
[----:B------:R-:W-:Y:S01]  /*58c0*/  SHF.R.U64 R38, R38, 0x10, R39 ;  /* 0x0000001026267819 */ /* 0x000fe20000001227 */
[----:B-1----:R-:W-:Y:S01]  /*58d0*/  IMAD.U32 R61, R53, 0x10000, RZ ;  /* 0x00010000353d7824 */ /* 0x002fe200078e00ff */
[--C-:B------:R-:W-:Y:S01]  /*58e0*/  SHF.R.U32.HI R57, RZ, 0x10, R49.reuse ;  /* 0x00000010ff397819 */ /* 0x100fe20000011631 */
[----:B--2---:R-:W-:Y:S01]  /*58f0*/  IMAD.U32 R59, R41, 0x10000, RZ ;  /* 0x00010000293b7824 */ /* 0x004fe200078e00ff */
[----:B------:R-:W-:Y:S02]  /*5900*/  SHF.R.U64 R48, R48, 0x10, R49 ;  /* 0x0000001030307819 */ /* 0x000fe40000001231 */
[----:B------:R-:W-:Y:S02]  /*5910*/  SHF.R.U64 R49, R50, 0x10, R51 ;  /* 0x0000001032317819 */ /* 0x000fe40000001233 */
[----:B------:R-:W-:Y:S02]  /*5920*/  SHF.R.U64 R36, R36, 0x10, R37 ;  /* 0x0000001024247819 */ /* 0x000fe40000001225 */
[----:B------:R-:W-:-:S02]  /*5930*/  PRMT R50, R129, 0x5432, R38 ;  /* 0x0000543281327816 */ /* 0x000fc40000000026 */
[----:B------:R-:W-:Y:S02]  /*5940*/  SHF.R.U32.HI R37, RZ, 0x10, R37 ;  /* 0x00000010ff257819 */ /* 0x000fe40000011625 */
[----:B------:R-:W-:Y:S02]  /*5950*/  PRMT R38, R128, 0x5410, R57 ;  /* 0x0000541080267816 */ /* 0x000fe40000000039 */
[----:B------:R-:W-:Y:S02]  /*5960*/  PRMT R37, R130, 0x5410, R37 ;  /* 0x0000541082257816 */ /* 0x000fe40000000025 */
[----:B------:R-:W-:Y:S01]  /*5970*/  SHF.R.U32.HI R51, RZ, 0x10, R51 ;  /* 0x00000010ff337819 */ /* 0x000fe20000011633 */
[C---:B------:R-:W-:Y:S01]  /*5980*/  IMAD.U32 R60, R38.reuse, 0x10000, RZ ;  /* 0x00010000263c7824 */ /* 0x040fe200078e00ff */
[----:B------:R-:W-:Y:S01]  /*5990*/  LOP3.LUT R38, R38, 0xffff0000, RZ, 0xc0, !PT ;  /* 0xffff000026267812 */ /* 0x000fe200078ec0ff */
[----:B------:R-:W-:Y:S01]  /*59a0*/  IMAD.U32 R57, R37, 0x10000, RZ ;  /* 0x0001000025397824 */ /* 0x000fe200078e00ff */
[----:B------:R-:W-:Y:S01]  /*59b0*/  LOP3.LUT R53, R53, 0xffff0000, RZ, 0xc0, !PT ;  /* 0xffff000035357812 */ /* 0x000fe200078ec0ff */
[----:B------:R-:W-:Y:S01]  /*59c0*/  FMUL.FTZ R58, R61, R60 ;  /* 0x0000003c3d3a7220 */ /* 0x000fe20000410000 */
[----:B------:R-:W-:-:S02]  /*59d0*/  SHF.R.U32.HI R39, RZ, 0x10, R39 ;  /* 0x00000010ff277819 */ /* 0x000fc40000011627 */
[----:B------:R-:W-:Y:S01]  /*59e0*/  PRMT R51, R127, 0x5410, R51 ;  /* 0x000054107f337816 */ /* 0x000fe20000000033 */
[-C--:B------:R-:W-:Y:S01]  /*59f0*/  FFMA.FTZ R58, R59, R57.reuse, -R58 ;  /* 0x000000393b3a7223 */ /* 0x080fe2000001083a */
[----:B------:R-:W-:Y:S01]  /*5a00*/  FMUL.FTZ R57, R61, R57 ;  /* 0x000000393d397220 */ /* 0x000fe20000410000 */
[----:B------:R-:W-:Y:S01]  /*5a10*/  LOP3.LUT R41, R41, 0xffff0000, RZ, 0xc0, !PT ;  /* 0xffff000029297812 */ /* 0x000fe200078ec0ff */
[----:B------:R-:W-:Y:S01]  /*5a20*/  IMAD.U32 R61, R55, 0x10000, RZ ;  /* 0x00010000373d7824 */ /* 0x000fe200078e00ff */
[----:B------:R-:W-:Y:S01]  /*5a30*/  PRMT R39, R129, 0x5410, R39 ;  /* 0x0000541081277816 */ /* 0x000fe20000000027 */
[----:B------:R-:W-:Y:S01]  /*5a40*/  FFMA.FTZ R57, R59, R60, R57 ;  /* 0x0000003c3b397223 */ /* 0x000fe20000010039 */
[----:B------:R-:W-:Y:S01]  /*5a50*/  LOP3.LUT R59, R37, 0xffff0000, RZ, 0xc0, !PT ;  /* 0xffff0000253b7812 */ /* 0x000fe200078ec0ff */
[----:B------:R-:W-:Y:S01]  /*5a60*/  FMUL.FTZ R37, R53, R38 ;  /* 0x0000002635257220 */ /* 0x000fe20000410000 */
[C---:B------:R-:W-:Y:S01]  /*5a70*/  IMAD.U32 R60, R51.reuse, 0x10000, RZ ;  /* 0x00010000333c7824 */ /* 0x040fe200078e00ff */
[----:B------:R-:W-:-:S02]  /*5a80*/  LOP3.LUT R51, R51, 0xffff0000, RZ, 0xc0, !PT ;  /* 0xffff000033337812 */ /* 0x000fc400078ec0ff */
[-C--:B------:R-:W-:Y:S01]  /*5a90*/  FMUL.FTZ R53, R53, R59.reuse ;  /* 0x0000003b35357220 */ /* 0x080fe20000410000 */
[----:B------:R-:W-:Y:S01]  /*5aa0*/  FFMA.FTZ R37, R41, R59, -R37 ;  /* 0x0000003b29257223 */ /* 0x000fe20000010825 */
[----:B------:R-:W-:Y:S01]  /*5ab0*/  IMAD.U32 R59, R43, 0x10000, RZ ;  /* 0x000100002b3b7824 */ /* 0x000fe200078e00ff */
[----:B------:R-:W-:Y:S01]  /*5ac0*/  LOP3.LUT R55, R55, 0xffff0000, RZ, 0xc0, !PT ;  /* 0xffff000037377812 */ /* 0x000fe200078ec0ff */
[----:B------:R-:W-:Y:S01]  /*5ad0*/  FFMA.FTZ R38, R41, R38, R53 ;  /* 0x0000002629267223 */ /* 0x000fe20000010035 */
[----:B------:R-:W-:Y:S02]  /*5ae0*/  IMAD.U32 R53, R39, 0x10000, RZ ;  /* 0x0001000027357824 */ /* 0x000fe400078e00ff */
[----:B------:R-:W-:Y:S01]  /*5af0*/  FMUL.FTZ R41, R61, R60 ;  /* 0x0000003c3d297220 */ /* 0x000fe20000410000 */
[----:B------:R-:W-:Y:S02]  /*5b00*/  PRMT R48, R128, 0x5432, R48 ;  /* 0x0000543280307816 */ /* 0x000fe40000000030 */
[----:B------:R-:W-:Y:S01]  /*5b10*/  PRMT R36, R130, 0x5432, R36 ;  /* 0x0000543282247816 */ /* 0x000fe20000000024 */
[-C--:B------:R-:W-:Y:S01]  /*5b20*/  FFMA.FTZ R41, R59, R53.reuse, -R41 ;  /* 0x000000353b297223 */ /* 0x080fe20000010829 */
[----:B------:R-:W-:Y:S01]  /*5b30*/  FMUL.FTZ R53, R61, R53 ;  /* 0x000000353d357220 */ /* 0x000fe20000410000 */
[----:B------:R-:W-:-:S02]  /*5b40*/  F2FP.BF16.F32.PACK_AB R38, R38, R57 ;  /* 0x000000392626723e */ /* 0x000fc400000010ff */
[----:B------:R-:W-:Y:S01]  /*5b50*/  PRMT R49, R127, 0x5432, R49 ;  /* 0x000054327f317816 */ /* 0x000fe20000000031 */
[----:B------:R-:W-:Y:S01]  /*5b60*/  FFMA.FTZ R53, R59, R60, R53 ;  /* 0x0000003c3b357223 */ /* 0x000fe20000010035 */
[----:B------:R-:W-:Y:S02]  /*5b70*/  LOP3.LUT R59, R39, 0xffff0000, RZ, 0xc0, !PT ;  /* 0xffff0000273b7812 */ /* 0x000fe400078ec0ff */
[----:B------:R-:W-:Y:S01]  /*5b80*/  LOP3.LUT R39, R43, 0xffff0000, RZ, 0xc0, !PT ;  /* 0xffff00002b277812 */ /* 0x000fe200078ec0ff */
[----:B------:R-:W-:Y:S01]  /*5b90*/  FMUL.FTZ R43, R55, R51 ;  /* 0x00000033372b7220 */ /* 0x000fe20000410000 */
[----:B------:R-:W-:Y:S01]  /*5ba0*/  F2FP.BF16.F32.PACK_AB R37, R37, R58 ;  /* 0x0000003a2525723e */ /* 0x000fe200000010ff */
[-C--:B------:R-:W-:Y:S02]  /*5bb0*/  FMUL.FTZ R55, R55, R59.reuse ;  /* 0x0000003b37377220 */ /* 0x080fe40000410000 */
[C---:B------:R-:W-:Y:S02]  /*5bc0*/  FFMA.FTZ R43, R39.reuse, R59, -R43 ;  /* 0x0000003b272b7223 */ /* 0x040fe4000001082b */
[----:B------:R-:W-:Y:S01]  /*5bd0*/  FFMA.FTZ R55, R39, R51, R55 ;  /* 0x0000003327377223 */ /* 0x000fe20000010037 */
[----:B------:R-:W-:-:S02]  /*5be0*/  IMAD.U32 R51, R52, 0x10000, RZ ;  /* 0x0001000034337824 */ /* 0x000fc400078e00ff */
[----:B------:R-:W-:Y:S01]  /*5bf0*/  F2FP.BF16.F32.PACK_AB R43, R43, R41 ;  /* 0x000000292b2b723e */ /* 0x000fe200000010ff */
[----:B------:R-:W-:Y:S01]  /*5c00*/  IMAD.U32 R41, R48, 0x10000, RZ ;  /* 0x0001000030297824 */ /* 0x000fe200078e00ff */
[----:B------:R-:W-:Y:S01]  /*5c10*/  F2FP.BF16.F32.PACK_AB R55, R55, R53 ;  /* 0x000000353737723e */ /* 0x000fe200000010ff */
[----:B------:R-:W-:Y:S01]  /*5c20*/  IMAD.U32 R53, R36, 0x10000, RZ ;  /* 0x0001000024357824 */ /* 0x000fe200078e00ff */
[----:B------:R-:W-:Y:S01]  /*5c30*/  LOP3.LUT R48, R48, 0xffff0000, RZ, 0xc0, !PT ;  /* 0xffff000030307812 */ /* 0x000fe200078ec0ff */
[C---:B------:R-:W-:Y:S01]  /*5c40*/  FMUL.FTZ R57, R51.reuse, R41 ;  /* 0x0000002933397220 */ /* 0x040fe20000410000 */
[----:B------:R-:W-:Y:S02]  /*5c50*/  IMAD.U32 R39, R40, 0x10000, RZ ;  /* 0x0001000028277824 */ /* 0x000fe400078e00ff */
[-C--:B------:R-:W-:Y:S01]  /*5c60*/  FMUL.FTZ R51, R51, R53.reuse ;  /* 0x0000003533337220 */ /* 0x080fe20000410000 */
[----:B------:R-:W-:Y:S01]  /*5c70*/  LOP3.LUT R36, R36, 0xffff0000, RZ, 0xc0, !PT ;  /* 0xffff000024247812 */ /* 0x000fe200078ec0ff */
[----:B------:R-:W-:-:S02]  /*5c80*/  FFMA.FTZ R57, R39, R53, -R57 ;  /* 0x0000003527397223 */ /* 0x000fc40000010839 */
        /* <DEDUP_REMOVED lines=24> */
[----:B------:R-:W-:Y:S01]  /*5e10*/  FFMA.FTZ R40, R41, R49, R40 ;  /* 0x0000003129287223 */ /* 0x000fe20000010028 */
[----:B------:R-:W-:-:S03]  /*5e20*/  IMAD.MOV.U32 R41, RZ, RZ, R37 ;  /* 0x000000ffff297224 */ /* 0x000fc600078e0025 */
[----:B------:R-:W-:Y:S01]  /*5e30*/  F2FP.BF16.F32.PACK_AB R42, R42, R52 ;  /* 0x000000342a2a723e */ /* 0x000fe200000010ff */
[----:B------:R-:W-:Y:S01]  /*5e40*/  IMAD.MOV.U32 R52, RZ, RZ, R39 ;  /* 0x000000ffff347224 */ /* 0x000fe200078e0027 */
[----:B------:R-:W-:Y:S01]  /*5e50*/  F2FP.BF16.F32.PACK_AB R54, R40, R53 ;  /* 0x000000352836723e */ /* 0x000fe200000010ff */
[----:B------:R-:W-:Y:S02]  /*5e60*/  IMAD.MOV.U32 R40, RZ, RZ, R36 ;  /* 0x000000ffff287224 */ /* 0x000fe400078e0024 */
[----:B------:R-:W-:-:S07]  /*5e70*/  IMAD.MOV.U32 R53, RZ, RZ, R38 ;  /* 0x000000ffff357224 */ /* 0x000fce00078e0026 */
.L_x_10372:
[----:B------:R-:W-:Y:S05]  /*5e80*/  BSYNC B2 ;  /* 0x0000000000027941 */ /* 0x000fea0003800000 */
.L_x_10371:
        /* <DEDUP_REMOVED lines=12> */
.L_x_10370:
[----:B------:R-:W-:Y:S05]  /*5f50*/  BSYNC B1 ;  /* 0x0000000000017941 */ /* 0x000fea0003800000 */
.L_x_10369:
[----:B------:R-:W-:-:S13]  /*5f60*/  ISETP.NE.AND P4, PT, R12, RZ, PT ;  /* 0x000000ff0c00720c */ /* 0x000fda0003f85270 */
[----:B------:R-:W-:Y:S05]  /*5f70*/  @!P4 BRA `(.L_x_10337) ;  /* 0x0000000800a0c947 */ /* 0x000fea0003800000 */
[----:B---3--:R-:W3:Y:S04]  /*5f80*/  LDL R36, [R1] ;  /* 0x0000000001247983 */ /* 0x008ee80000100800 */
[----:B------:R-:W2:Y:S04]  /*5f90*/  LDL R39, [R1+0x54] ;  /* 0x0000540001277983 */ /* 0x000ea80000100800 */
[----:B------:R-:W4:Y:S04]  /*5fa0*/  LDL R38, [R1+0x5c] ;  /* 0x00005c0001267983 */ /* 0x000f280000100800 */
[----:B------:R-:W5:Y:S01]  /*5fb0*/  LDL R37, [R1+0x58] ;  /* 0x0000580001257983 */ /* 0x000f620000100800 */
[----:B------:R-:W-:Y:S01]  /*5fc0*/  BSSY B1, `(.L_x_10373) ;  /* 0x0000079000017945 */ /* 0x000fe20003800000 */
[----:B---3--:R-:W-:-:S02]  /*5fd0*/  LOP3.LUT P6, RZ, R36, 0x1, RZ, 0xc0, !PT ;  /* 0x0000000124ff7812 */ /* 0x008fc400078cc0ff */
[----:B------:R-:W-:Y:S01]  /*5fe0*/  IADD3 R36, P4, P5, R26, R96, R78 ;  /* 0x000000601a247210 */ /* 0x000fe20007d9e04e */
[----:B--2---:R-:W-:Y:S02]  /*5ff0*/  IMAD.MOV.U32 R40, RZ, RZ, R39 ;  /* 0x000000ffff287224 */ /* 0x004fe400078e0027 */
[----:B----4-:R-:W-:Y:S01]  /*6000*/  IMAD.MOV.U32 R39, RZ, RZ, R38 ;  /* 0x000000ffff277224 */ /* 0x010fe200078e0026 */
[----:B------:R-:W-:Y:S01]  /*6010*/  SEL R116, R108, R116, !P6 ;  /* 0x000000746c747207 */ /* 0x000fe20007000000 */
[----:B-----5:R-:W-:Y:S01]  /*6020*/  IMAD.MOV.U32 R38, RZ, RZ, R37 ;  /* 0x000000ffff267224 */ /* 0x020fe200078e0025 */
[----:B------:R-:W-:Y:S02]  /*6030*/  IADD3.X R37, R3, R114, R100, P4, P5 ;  /* 0x0000007203257210 */ /* 0x000fe400027ea464 */
[----:B------:R-:W-:-:S04]  /*6040*/  LEA R48, P4, R36, R94, 0x1 ;  /* 0x0000005e24307211 */ /* 0x000fc800078808ff */
[----:B------:R-:W-:Y:S02]  /*6050*/  LEA.HI.X R49, R36, R95, R37, 0x1, P4 ;  /* 0x0000005f24317211 */ /* 0x000fe400020f0c25 */
[----:B------:R-:W-:-:S04]  /*6060*/  SHF.R.S32.HI R37, RZ, 0x1f, R116 ;  /* 0x0000001fff257819 */ /* 0x000fc80000011474 */
[----:B------:R-:W-:-:S04]  /*6070*/  LEA.HI R37, R37, R116, RZ, 0x4 ;  /* 0x0000007425257211 */ /* 0x000fc800078f20ff */
[----:B------:R-:W-:-:S04]  /*6080*/  SHF.R.S32.HI R36, RZ, 0x4, R37 ;  /* 0x00000004ff247819 */ /* 0x000fc80000011425 */
        /* <DEDUP_REMOVED lines=13> */
[----:B------:R-:W1:Y:S04]  /*6160*/  LDS.128 R36, [R37+0x16a00] ;  /* 0x016a000025247984 */ /* 0x000e680000000c00 */
[----:B------:R-:W2:Y:S01]  /*6170*/  LDS.128 R40, [R40+0x16a00] ;  /* 0x016a000028287984 */ /* 0x000ea20000000c00 */
[----:B------:R-:W-:-:S13]  /*6180*/  ISETP.GE.AND P4, PT, R4, R107, PT ;  /* 0x0000006b0400720c */ /* 0x000fda0003f86270 */
[----:B------:R-:W-:Y:S05]  /*6190*/  @P4 BRA `(.L_x_10374) ;  /* 0x00000004006c4947 */ /* 0x000fea0003800000 */
[----:B------:R-:W-:Y:S01]  /*61a0*/  SHF.R.U32.HI R53, RZ, 0x10, R45 ;  /* 0x00000010ff357819 */ /* 0x000fe2000001162d */
[----:B--2---:R-:W-:Y:S01]  /*61b0*/  IMAD.U32 R55, R41, 0x10000, RZ ;  /* 0x0001000029377824 */ /* 0x004fe200078e00ff */
[----:B------:R-:W-:Y:S02]  /*61c0*/  SHF.R.U32.HI R51, RZ, 0x10, R33 ;  /* 0x00000010ff337819 */ /* 0x000fe40000011621 */
[----:B------:R-:W-:Y:S01]  /*61d0*/  PRMT R52, R126, 0x5432, R53 ;  /* 0x000054327e347816 */ /* 0x000fe20000000035 */
[----:B-1----:R-:W-:Y:S01]  /*61e0*/  IMAD.U32 R53, R37, 0x10000, RZ ;  /* 0x0001000025357824 */ /* 0x002fe200078e00ff */
[----:B------:R-:W-:Y:S02]  /*61f0*/  PRMT R51, R124, 0x5432, R51 ;  /* 0x000054327c337816 */ /* 0x000fe40000000033 */
[----:B------:R-:W-:Y:S01]  /*6200*/  LOP3.LUT R41, R41, 0xffff0000, RZ, 0xc0, !PT ;  /* 0xffff000029297812 */ /* 0x000fe200078ec0ff */
[C---:B------:R-:W-:Y:S01]  /*6210*/  IMAD.U32 R54, R52.reuse, 0x10000, RZ ;  /* 0x0001000034367824 */ /* 0x040fe200078e00ff */
[----:B------:R-:W-:Y:S01]  /*6220*/  LOP3.LUT R52, R52, 0xffff0000, RZ, 0xc0, !PT ;  /* 0xffff000034347812 */ /* 0x000fe200078ec0ff */
[C---:B------:R-:W-:Y:S01]  /*6230*/  IMAD.U32 R56, R51.reuse, 0x10000, RZ ;  /* 0x0001000033387824 */ /* 0x040fe200078e00ff */
[----:B------:R-:W-:Y:S01]  /*6240*/  LOP3.LUT R51, R51, 0xffff0000, RZ, 0xc0, !PT ;  /* 0xffff000033337812 */ /* 0x000fe200078ec0ff */
[----:B------:R-:W-:Y:S01]  /*6250*/  FMUL.FTZ R57, R55, R54 ;  /* 0x0000003637397220 */ /* 0x000fe20000410000 */
[----:B------:R-:W-:Y:S01]  /*6260*/  LOP3.LUT R37, R37, 0xffff0000, RZ, 0xc0, !PT ;  /* 0xffff000025257812 */ /* 0x000fe200078ec0ff */
[-C--:B------:R-:W-:Y:S01]  /*6270*/  FMUL.FTZ R55, R55, R56.reuse ;  /* 0x0000003837377220 */ /* 0x080fe20000410000 */
[----:B------:R-:W-:Y:S01]  /*6280*/  SHF.R.U64 R32, R32, 0x10, R33 ;  /* 0x0000001020207819 */ /* 0x000fe20000001221 */
[C---:B------:R-:W-:Y:S01]  /*6290*/  FFMA.FTZ R57, R53.reuse, R56, -R57 ;  /* 0x0000003835397223 */ /* 0x040fe20000010839 */
[----:B------:R-:W-:Y:S01]  /*62a0*/  SHF.R.U64 R44, R44, 0x10, R45 ;  /* 0x000000102c2c7819 */ /* 0x000fe2000000122d */
[----:B------:R-:W-:Y:S01]  /*62b0*/  FFMA.FTZ R55, R53, R54, R55 ;  /* 0x0000003635377223 */ /* 0x000fe20000010037 */
[C---:B------:R-:W-:Y:S01]  /*62c0*/  FMUL.FTZ R53, R41.reuse, R52 ;  /* 0x0000003429357220 */ /* 0x040fe20000410000 */
[----:B------:R-:W-:Y:S01]  /*62d0*/  FMUL.FTZ R41, R41, R51 ;  /* 0x0000003329297220 */ /* 0x000fe20000410000 */
[----:B------:R-:W-:Y:S01]  /*62e0*/  SHF.R.U32.HI R54, RZ, 0x10, R35 ;  /* 0x00000010ff367819 */ /* 0x000fe20000011623 */
[----:B------:R-:W-:-:S02]  /*62f0*/  IMAD.U32 R45, R39, 0x10000, RZ ;  /* 0x00010000272d7824 */ /* 0x000fc400078e00ff */
[C---:B------:R-:W-:Y:S01]  /*6300*/  FFMA.FTZ R53, R37.reuse, R51, -R53 ;  /* 0x0000003325357223 */ /* 0x040fe20000010835 */
[----:B------:R-:W-:Y:S01]  /*6310*/  FFMA.FTZ R41, R37, R52, R41 ;  /* 0x0000003425297223 */ /* 0x000fe20000010029 */
[----:B------:R-:W-:Y:S02]  /*6320*/  SHF.R.U32.HI R52, RZ, 0x10, R47 ;  /* 0x00000010ff347819 */ /* 0x000fe4000001162f */
[----:B------:R-:W-:Y:S02]  /*6330*/  PRMT R33, R123, 0x5432, R54 ;  /* 0x000054327b217816 */ /* 0x000fe40000000036 */
[----:B------:R-:W-:Y:S01]  /*6340*/  PRMT R37, R125, 0x5432, R52 ;  /* 0x000054327d257816 */ /* 0x000fe20000000034 */
[----:B------:R-:W-:Y:S01]  /*6350*/  IMAD.U32 R52, R43, 0x10000, RZ ;  /* 0x000100002b347824 */ /* 0x000fe200078e00ff */
[----:B------:R-:W-:Y:S01]  /*6360*/  LOP3.LUT R39, R39, 0xffff0000, RZ, 0xc0, !PT ;  /* 0xffff000027277812 */ /* 0x000fe200078ec0ff */
[C---:B------:R-:W-:Y:S01]  /*6370*/  IMAD.U32 R54, R33.reuse, 0x10000, RZ ;  /* 0x0001000021367824 */ /* 0x040fe200078e00ff */
[----:B------:R-:W-:Y:S01]  /*6380*/  LOP3.LUT R33, R33, 0xffff0000, RZ, 0xc0, !PT ;  /* 0xffff000021217812 */ /* 0x000fe200078ec0ff */
[C---:B------:R-:W-:Y:S01]  /*6390*/  IMAD.U32 R51, R37.reuse, 0x10000, RZ ;  /* 0x0001000025337824 */ /* 0x040fe200078e00ff */
[----:B------:R-:W-:-:S02]  /*63a0*/  LOP3.LUT R37, R37, 0xffff0000, RZ, 0xc0, !PT ;  /* 0xffff000025257812 */ /* 0x000fc400078ec0ff */
[----:B------:R-:W-:Y:S01]  /*63b0*/  PRMT R44, R126, 0x5410, R44 ;  /* 0x000054107e2c7816 */ /* 0x000fe2000000002c */
[CC--:B------:R-:W-:Y:S01]  /*63c0*/  FMUL.FTZ R56, R52.reuse, R51.reuse ;  /* 0x0000003334387220 */ /* 0x0c0fe20000410000 */
[-C--:B------:R-:W-:Y:S01]  /*63d0*/  FMUL.FTZ R52, R52, R54.reuse ;  /* 0x0000003634347220 */ /* 0x080fe20000410000 */
[----:B------:R-:W-:Y:S02]  /*63e0*/  PRMT R32, R124, 0x5410, R32 ;  /* 0x000054107c207816 */ /* 0x000fe40000000020 */
[C---:B------:R-:W-:Y:S01]  /*63f0*/  FFMA.FTZ R56, R45.reuse, R54, -R56 ;  /* 0x000000362d387223 */ /* 0x040fe20000010838 */
[----:B------:R-:W-:Y:S01]  /*6400*/  FFMA.FTZ R52, R45, R51, R52 ;  /* 0x000000332d347223 */ /* 0x000fe20000010034 */
[----:B------:R-:W-:Y:S01]  /*6410*/  LOP3.LUT R45, R43, 0xffff0000, RZ, 0xc0, !PT ;  /* 0xffff00002b2d7812 */ /* 0x000fe200078ec0ff */
[C---:B------:R-:W-:Y:S01]  /*6420*/  IMAD.U32 R51, R32.reuse, 0x10000, RZ ;  /* 0x0001000020337824 */ /* 0x040fe200078e00ff */
[----:B------:R-:W-:Y:S02]  /*6430*/  LOP3.LUT R32, R32, 0xffff0000, RZ, 0xc0, !PT ;  /* 0xffff000020207812 */ /* 0x000fe400078ec0ff */
[----:B------:R-:W-:Y:S01]  /*6440*/  SHF.R.U64 R46, R46, 0x10, R47 ;  /* 0x000000102e2e7819 */ /* 0x000fe2000000122f */
[C---:B------:R-:W-:Y:S01]  /*6450*/  FMUL.FTZ R43, R45.reuse, R37 ;  /* 0x000000252d2b7220 */ /* 0x040fe20000410000 */
[----:B------:R-:W-:Y:S01]  /*6460*/  FMUL.FTZ R45, R45, R33 ;  /* 0x000000212d2d7220 */ /* 0x000fe20000410000 */
[----:B------:R-:W-:-:S02]  /*6470*/  SHF.R.U64 R34, R34, 0x10, R35 ;  /* 0x0000001022227819 */ /* 0x000fc40000001223 */
[C---:B------:R-:W-:Y:S01]  /*6480*/  FFMA.FTZ R43, R39.reuse, R33, -R43 ;  /* 0x00000021272b7223 */ /* 0x040fe2000001082b */
[----:B------:R-:W-:Y:S01]  /*6490*/  FFMA.FTZ R45, R39, R37, R45 ;  /* 0x00000025272d7223 */ /* 0x000fe2000001002d */
[----:B------:R-:W-:Y:S01]  /*64a0*/  IMAD.U32 R39, R40, 0x10000, RZ ;  /* 0x0001000028277824 */ /* 0x000fe200078e00ff */
[----:B------:R-:W-:Y:S01]  /*64b0*/  PRMT R125, R125, 0x5410, R46 ;  /* 0x000054107d7d7816 */ /* 0x000fe2000000002e */
[C---:B------:R-:W-:Y:S01]  /*64c0*/  IMAD.U32 R37, R44.reuse, 0x10000, RZ ;  /* 0x000100002c257824 */ /* 0x040fe200078e00ff */
[----:B------:R-:W-:Y:S01]  /*64d0*/  LOP3.LUT R44, R44, 0xffff0000, RZ, 0xc0, !PT ;  /* 0xffff00002c2c7812 */ /* 0x000fe200078ec0ff */
[----:B------:R-:W-:Y:S01]  /*64e0*/  IMAD.U32 R33, R36, 0x10000, RZ ;  /* 0x0001000024217824 */ /* 0x000fe200078e00ff */
[----:B------:R-:W-:Y:S01]  /*64f0*/  PRMT R123, R123, 0x5410, R34 ;  /* 0x000054107b7b7816 */ /* 0x000fe20000000022 */
[C---:B------:R-:W-:Y:S01]  /*6500*/  FMUL.FTZ R54, R39.reuse, R37 ;  /* 0x0000002527367220 */ /* 0x040fe20000410000 */
[-C--:B------:R-:W-:Y:S01]  /*6510*/  FMUL.FTZ R39, R39, R51.reuse ;  /* 0x0000003327277220 */ /* 0x080fe20000410000 */
[C---:B------:R-:W-:Y:S01]  /*6520*/  IMAD.U32 R34, R42.reuse, 0x10000, RZ ;  /* 0x000100002a227824 */ /* 0x040fe200078e00ff */
[----:B------:R-:W-:Y:S01]  /*6530*/  LOP3.LUT R42, R42, 0xffff0000, RZ, 0xc0, !PT ;  /* 0xffff00002a2a7812 */ /* 0x000fe200078ec0ff */
[C---:B------:R-:W-:Y:S01]  /*6540*/  FFMA.FTZ R54, R33.reuse, R51, -R54 ;  /* 0x0000003321367223 */ /* 0x040fe20000010836 */
[----:B------:R-:W-:Y:S01]  /*6550*/  FFMA.FTZ R39, R33, R37, R39 ;  /* 0x0000002521277223 */ /* 0x000fe20000010027 */
[----:B------:R-:W-:-:S02]  /*6560*/  LOP3.LUT R33, R40, 0xffff0000, RZ, 0xc0, !PT ;  /* 0xffff000028217812 */ /* 0x000fc400078ec0ff */
[----:B------:R-:W-:Y:S02]  /*6570*/  LOP3.LUT R37, R36, 0xffff0000, RZ, 0xc0, !PT ;  /* 0xffff000024257812 */ /* 0x000fe400078ec0ff */
[----:B------:R-:W-:Y:S01]  /*6580*/  F2FP.BF16.F32.PACK_AB R43, R43, R56 ;  /* 0x000000382b2b723e */ /* 0x000fe200000010ff */
[C---:B------:R-:W-:Y:S01]  /*6590*/  FMUL.FTZ R36, R33.reuse, R44 ;  /* 0x0000002c21247220 */ /* 0x040fe20000410000 */
[-C--:B------:R-:W-:Y:S01]  /*65a0*/  FMUL.FTZ R35, R33, R32.reuse ;  /* 0x0000002021237220 */ /* 0x080fe20000410000 */
[----:B------:R-:W-:Y:S02]  /*65b0*/  F2FP.BF16.F32.PACK_AB R53, R53, R57 ;  /* 0x000000393535723e */ /* 0x000fe400000010ff */
[C---:B------:R-:W-:Y:S01]  /*65c0*/  FFMA.FTZ R33, R37.reuse, R32, -R36 ;  /* 0x0000002025217223 */ /* 0x040fe20000010824 */
[----:B------:R-:W-:Y:S01]  /*65d0*/  FFMA.FTZ R32, R37, R44, R35 ;  /* 0x0000002c25207223 */ /* 0x000fe20000010023 */
[C---:B------:R-:W-:Y:S01]  /*65e0*/  IMAD.U32 R37, R125.reuse, 0x10000, RZ ;  /* 0x000100007d257824 */ /* 0x040fe200078e00ff */
[----:B------:R-:W-:Y:S01]  /*65f0*/  LOP3.LUT R125, R125, 0xffff0000, RZ, 0xc0, !PT ;  /* 0xffff00007d7d7812 */ /* 0x000fe200078ec0ff */
[C---:B------:R-:W-:Y:S01]  /*6600*/  IMAD.U32 R36, R123.reuse, 0x10000, RZ ;  /* 0x000100007b247824 */ /* 0x040fe200078e00ff */
[----:B------:R-:W-:Y:S01]  /*6610*/  LOP3.LUT R123, R123, 0xffff0000, RZ, 0xc0, !PT ;  /* 0xffff00007b7b7812 */ /* 0x000fe200078ec0ff */
[----:B------:R-:W-:-:S02]  /*6620*/  IMAD.U32 R35, R38, 0x10000, RZ ;  /* 0x0001000026237824 */ /* 0x000fc400078e00ff */
[CC--:B------:R-:W-:Y:S01]  /*6630*/  FMUL.FTZ R40, R34.reuse, R37.reuse ;  /* 0x0000002522287220 */ /* 0x0c0fe20000410000 */
[-C--:B------:R-:W-:Y:S01]  /*6640*/  FMUL.FTZ R44, R34, R36.reuse ;  /* 0x00000024222c7220 */ /* 0x080fe20000410000 */
[----:B------:R-:W-:Y:S02]  /*6650*/  LOP3.LUT R38, R38, 0xffff0000, RZ, 0xc0, !PT ;  /* 0xffff000026267812 */ /* 0x000fe400078ec0ff */
[C---:B------:R-:W-:Y:S01]  /*6660*/  FFMA.FTZ R34, R35.reuse, R36, -R40 ;  /* 0x0000002423227223 */ /* 0x040fe20000010828 */
[----:B------:R-:W-:Y:S01]  /*6670*/  FFMA.FTZ R35, R35, R37, R44 ;  /* 0x0000002523237223 */ /* 0x000fe2000001002c */
[C---:B------:R-:W-:Y:S01]  /*6680*/  FMUL.FTZ R37, R42.reuse, R125 ;  /* 0x0000007d2a257220 */ /* 0x040fe20000410000 */
[-C--:B------:R-:W-:Y:S01]  /*6690*/  FMUL.FTZ R42, R42, R123.reuse ;  /* 0x0000007b2a2a7220 */ /* 0x080fe20000410000 */
[----:B------:R-:W-:Y:S02]  /*66a0*/  F2FP.BF16.F32.PACK_AB R45, R45, R52 ;  /* 0x000000342d2d723e */ /* 0x000fe400000010ff */
[C---:B------:R-:W-:Y:S01]  /*66b0*/  FFMA.FTZ R37, R38.reuse, R123, -R37 ;  /* 0x0000007b26257223 */ /* 0x040fe20000010825 */
[----:B------:R-:W-:Y:S01]  /*66c0*/  FFMA.FTZ R42, R38, R125, R42 ;  /* 0x0000007d262a7223 */ /* 0x000fe2000001002a */
        /* <DEDUP_REMOVED lines=8> */
.L_x_10374:
[----:B------:R-:W-:Y:S05]  /*6750*/  BSYNC B1 ;  /* 0x0000000000017941 */ /* 0x000fea0003800000 */
.L_x_10373:
[----:B-1----:R4:W-:Y:S01]  /*6760*/  STG.E.128 desc[UR60][R48.64], R36 ;  /* 0x0000002430007986 */ /* 0x0029e2000c101d3c */
[----:B------:R-:W-:-:S13]  /*6770*/  ISETP.GE.AND P4, PT, R50, R110, PT ;  /* 0x0000006e3200720c */ /* 0x000fda0003f86270 */
[----:B------:R-:W-:Y:S05]  /*6780*/  @P4 BRA `(.L_x_10337) ;  /* 0x00000000009c4947 */ /* 0x000fea0003800000 */
[--C-:B------:R-:W-:Y:S02]  /*6790*/  SHF.R.S32.HI R32, RZ, 0x1f, R50.reuse ;  /* 0x0000001fff207819 */ /* 0x100fe40000011432 */
[----:B------:R-:W-:-:S04]  /*67a0*/  IADD3 R50, P4, P5, R26, R96, R50 ;  /* 0x000000601a327210 */ /* 0x000fc80007d9e032 */
[----:B------:R-:W-:Y:S02]  /*67b0*/  IADD3.X R32, R3, R114, R32, P4, P5 ;  /* 0x0000007203207210 */ /* 0x000fe400027ea420 */
[----:B------:R-:W-:-:S04]  /*67c0*/  LEA R94, P4, R50, R94, 0x1 ;  /* 0x0000005e325e7211 */ /* 0x000fc800078808ff */
[----:B------:R-:W-:-:S05]  /*67d0*/  LEA.HI.X R95, R50, R95, R32, 0x1, P4 ;  /* 0x0000005f325f7211 */ /* 0x000fca00020f0c20 */
[----:B--2---:R1:W-:Y:S01]  /*67e0*/  STG.E.128 desc[UR60][R94.64], R40 ;  /* 0x000000285e007986 */ /* 0x0043e2000c101d3c */
[----:B------:R-:W-:Y:S05]  /*67f0*/  BRA `(.L_x_10337) ;  /* 0x0000000000807947 */ /* 0x000fea0003800000 */
.L_x_10330:
[----:B------:R-:W2:Y:S02]  /*6800*/  LDL R32, [R1+0x50] ;  /* 0x0000500001207983 */ /* 0x000ea40000100800 */
[----:B--2---:R-:W-:-:S13]  /*6810*/  ISETP.NE.AND P3, PT, R32, 0x3, PT ;  /* 0x000000032000780c */ /* 0x004fda0003f65270 */
[----:B------:R-:W-:Y:S05]  /*6820*/  @!P3 BRA `(.L_x_10375) ;  /* 0x000000000004b947 */ /* 0x000fea0003800000 */
[----:B------:R-:W-:Y:S01]  /*6830*/  BPT.TRAP 0x1 ;  /* 0x000000040000795c */ /* 0x000fe20000300000 */
.L_x_10375:
[----:B------:R-:W-:Y:S01]  /*6840*/  IMAD R20, R17, 0x8, R16 ;  /* 0x0000000811147824 */ /* 0x000fe200078e0210 */
[----:B------:R-:W-:Y:S01]  /*6850*/  SHF.L.U32 R90, R155, 0x1f, RZ ;  /* 0x0000001f9b5a7819 */ /* 0x000fe200000006ff */
[----:B------:R-:W-:Y:S01]  /*6860*/  IMAD R89, R24, -0x90, R2 ;  /* 0xffffff7018597824 */ /* 0x000fe200078e0202 */
[----:B------:R-:W-:Y:S02]  /*6870*/  BSSY B1, `(.L_x_10376) ;  /* 0x0000004000017945 */ /* 0x000fe40003800000 */
[----:B------:R-:W0:Y:S02]  /*6880*/  SYNCS.PHASECHK.TRANS64.TRYWAIT P4, [R20+URZ+0x31c90], R90 ;  /* 0x031c905a140075a7 */ /* 0x000e24000808017f */
[----:B------:R-:W-:Y:S01]  /*6890*/  VIMNMX R89, R89, 0x90, PT ;  /* 0x0000009059597848 */ /* 0x000fe20003fe0100 */
[----:B0-----:R-:W-:Y:S06]  /*68a0*/  @!P4 BRA `(.L_x_10377) ;  /* 0x000001880054c947 */ /* 0x001fec0003800000 */
.L_x_10626:
[----:B------:R-:W-:Y:S05]  /*68b0*/  BSYNC B1 ;  /* 0x0000000000017941 */ /* 0x000fea0003800000 */
.L_x_10376:
[----:B------:R-:W-:-:S13]  /*68c0*/  ISETP.GE.AND P4, PT, R19, R89, PT ;  /* 0x000000591300720c */ /* 0x000fda0003f86270 */
        /* <DEDUP_REMOVED lines=19> */
.L_x_10337:
[----:B------:R-:W-:Y:S05]  /*6a00*/  BSYNC B0 ;  /* 0x0000000000007941 */ /* 0x000fea0003800000 */
.L_x_10329:
        /* <DEDUP_REMOVED lines=17> */
.L_x_10379:
[----:B------:R-:W-:Y:S05]  /*6b20*/  BSYNC B0 ;  /* 0x0000000000007941 */ /* 0x000fea0003800000 */
.L_x_10378:
[----:B------:R-:W2:Y:S01]  /*6b30*/  SYNCS.PHASECHK.TRANS64.TRYWAIT P3, [R20+URZ+0x31cb0], R90 ;  /* 0x031cb05a140075a7 */ /* 0x000ea2000806017f */
[----:B------:R-:W-:Y:S04]  /*6b40*/  BSSY B0, `(.L_x_10380) ;  /* 0x0000002000007945 */ /* 0x000fe80003800000 */
[----:B--2---:R-:W-:Y:S05]  /*6b50*/  @!P3 BRA `(.L_x_10381) ;  /* 0x0000018400bcb947 */ /* 0x004fea0003800000 */
.L_x_10627:
[----:B------:R-:W-:Y:S05]  /*6b60*/  BSYNC B0 ;  /* 0x0000000000007941 */ /* 0x000fea0003800000 */
.L_x_10380:
[----:B------:R-:W-:Y:S01]  /*6b70*/  ISETP.GE.AND P3, PT, R19, R89, PT ;  /* 0x000000591300720c */ /* 0x000fe20003f66270 */
[----:B------:R-:W-:-:S12]  /*6b80*/  BSSY B0, `(.L_x_10382) ;  /* 0x0000020000007945 */ /* 0x000fd80003800000 */
[----:B------:R-:W-:Y:S05]  /*6b90*/  @P3 BRA `(.L_x_10383) ;  /* 0x0000000000783947 */ /* 0x000fea0003800000 */
[----:B------:R-:W-:Y:S01]  /*6ba0*/  IMAD.WIDE R34, R24, 0x90, R76 ;  /* 0x0000009018227825 */ /* 0x000fe200078e024c */
[----:B------:R-:W-:-:S03]  /*6bb0*/  ULDC.64 UR4, c[0x0][0x328] ;  /* 0x0000ca0000047ab9 */ /* 0x000fc60000000a00 */
[----:B------:R-:W-:Y:S02]  /*6bc0*/  IMAD R35, R35, UR4, RZ ;  /* 0x0000000423237c24 */ /* 0x000fe4000f8e02ff */
[----:B-1----:R-:W-:Y:S02]  /*6bd0*/  IMAD.MOV.U32 R32, RZ, RZ, R28 ;  /* 0x000000ffff207224 */ /* 0x002fe400078e001c */
[----:B------:R-:W-:Y:S02]  /*6be0*/  IMAD.MOV.U32 R33, RZ, RZ, R88 ;  /* 0x000000ffff217224 */ /* 0x000fe400078e0058 */
[C---:B------:R-:W-:Y:S02]  /*6bf0*/  IMAD R35, R34.reuse, UR5, R35 ;  /* 0x0000000522237c24 */ /* 0x040fe4000f8e0223 */
[----:B------:R-:W-:Y:S01]  /*6c00*/  IMAD.WIDE.U32 R32, R34, UR4, R32 ;  /* 0x0000000422207c25 */ /* 0x000fe2000f8e0020 */
[----:B------:R-:W-:-:S03]  /*6c10*/  ULDC.64 UR4, c[0x0][0x318] ;  /* 0x0000c60000047ab9 */ /* 0x000fc60000000a00 */
[----:B------:R-:W-:Y:S01]  /*6c20*/  IMAD.IADD R33, R33, 0x1, R35 ;  /* 0x0000000121217824 */ /* 0x000fe200078e0223 */
[----:B------:R-:W-:Y:S01]  /*6c30*/  LEA R36, P3, R32, UR4, 0x1 ;  /* 0x0000000420247c11 */ /* 0x000fe2000f8608ff */
[----:B------:R-:W-:-:S03]  /*6c40*/  ULDC UR4, c[0x0][0x2f4] ;  /* 0x0000bd0000047ab9 */ /* 0x000fc60000000800 */
[----:B------:R-:W-:Y:S02]  /*6c50*/  LEA.HI.X R37, R32, UR5, R33, 0x1, P3 ;  /* 0x0000000520257c11 */ /* 0x000fe400098f0c21 */
        /* <DEDUP_REMOVED lines=17> */
[----:B-1----:R3:W-:Y:S02]  /*6d70*/  @!P3 STG.E.128 desc[UR60][R36.64+0xa0], R32 ;  /* 0x0000a0202400b986 */ /* 0x0027e4000c101d3c */
.L_x_10383:
[----:B------:R-:W-:Y:S05]  /*6d80*/  BSYNC B0 ;  /* 0x0000000000007941 */ /* 0x000fea0003800000 */
.L_x_10382:
[----:B------:R-:W-:Y:S01]  /*6d90*/  @!PT LDS RZ, [RZ] ;  /* 0x00000000fffff984 */ /* 0x000fe20000000800 */
[----:B------:R-:W-:Y:S01]  /*6da0*/  @!PT LDS RZ, [RZ] ;  /* 0x00000000fffff984 */ /* 0x000fe20000000800 */
[----:B------:R-:W-:Y:S01]  /*6db0*/  @!PT LDS RZ, [RZ] ;  /* 0x00000000fffff984 */ /* 0x000fe20000000800 */
[----:B------:R-:W-:Y:S01]  /*6dc0*/  @!PT LDS RZ, [RZ] ;  /* 0x00000000fffff984 */ /* 0x000fe20000000800 */
[----:B------:R4:W-:Y:S06]  /*6dd0*/  MEMBAR.ALL.CTA ;  /* 0x0000000000007992 */ /* 0x0009ec0000008000 */
[----:B----4-:R-:W4:Y:S01]  /*6de0*/  FENCE.VIEW.ASYNC.S ;  /* 0x00000000000073c6 */ /* 0x010f220000000000 */
[----:B0-2---:R-:W-:Y:S02]  /*6df0*/  @!P4 VIADD R20, R20, 0x31cc0 ;  /* 0x00031cc01414c836 */ /* 0x005fe40000000000 */
[----:B------:R-:W-:-:S03]  /*6e00*/  VIADD R17, R17, 0x1 ;  /* 0x0000000111117836 */ /* 0x000fc60000000000 */
[----:B------:R-:W-:Y:S01]  /*6e10*/  @!P4 PRMT R20, RZ, 0x654, R20 ;  /* 0x00000654ff14c816 */ /* 0x000fe20000000014 */
[----:B----4-:R0:W-:Y:S01]  /*6e20*/  BAR.SYNC.DEFER_BLOCKING R113, 0x80 ;  /* 0x000200710000751d */ /* 0x0101e20000010000 */
[----:B------:R-:W-:-:S04]  /*6e30*/  ISETP.NE.AND P3, PT, R17, 0x2, PT ;  /* 0x000000021100780c */ /* 0x000fc80003f65270 */
[----:B------:R-:W-:Y:S01]  /*6e40*/  SEL R17, R17, RZ, P3 ;  /* 0x000000ff11117207 */ /* 0x000fe20001800000 */
[----:B------:R2:W-:Y:S02]  /*6e50*/  @!P4 SYNCS.ARRIVE.TRANS64.RED.A1T0 RZ, [R20+URZ], RZ ;  /* 0x000000ff14ffc9a7 */ /* 0x0005e4000810043f */
[----:B--2---:R-:W-:-:S04]  /*6e60*/  SEL R20, RZ, 0x1, P3 ;  /* 0x00000001ff147807 */ /* 0x004fc80001800000 */
[----:B------:R-:W-:Y:S01]  /*6e70*/  LOP3.LUT R155, R155, R20, RZ, 0x3c, !PT ;  /* 0x000000149b9b7212 */ /* 0x000fe200078e3cff */
[----:B0-----:R-:W-:Y:S06]  /*6e80*/  @P2 BRA `(.L_x_10384) ;  /* 0xffffffb8009c2947 */ /* 0x001fec000383ffff */
[----:B------:R-:W0:Y:S01]  /*6e90*/  S2R R21, SR_TID.X ;  /* 0x0000000000157919 */ /* 0x000e220000002100 */
[----:B------:R-:W-:Y:S02]  /*6ea0*/  PLOP3.LUT P0, PT, PT, PT, PT, 0x8, 0x0 ;  /* 0x000000000000781c */ /* 0x000fe40003f0e170 */
[----:B0-----:R-:W-:-:S04]  /*6eb0*/  SHF.R.U32.HI R21, RZ, 0x7, R21 ;  /* 0x00000007ff157819 */ /* 0x001fc80000011615 */
[----:B------:R-:W-:-:S13]  /*6ec0*/  ISETP.NE.AND P5, PT, R21, 0x1, PT ;  /* 0x000000011500780c */ /* 0x000fda0003fa5270 */
[----:B------:R-:W-:Y:S06]  /*6ed0*/  @!P5 BAR.ARV 0x9, 0x100 ;  /* 0x024400000000db1d */ /* 0x000fec0000002000 */
.L_x_10324:
[----:B------:R-:W-:Y:S02]  /*6ee0*/  ISETP.GE.AND P2, PT, R112, 0x1, PT ;  /* 0x000000017000780c */ /* 0x000fe40003f46270 */
[----:B------:R-:W-:Y:S02]  /*6ef0*/  CS2R R2, SRZ ;  /* 0x0000000000027805 */ /* 0x000fe4000001ff00 */
[----:B------:R-:W-:Y:S01]  /*6f00*/  PLOP3.LUT P1, PT, PT, PT, PT, 0x80, 0x0 ;  /* 0x000000000000781c */ /* 0x000fe20003f2f070 */
[----:B------:R-:W-:Y:S01]  /*6f10*/  IMAD.MOV.U32 R0, RZ, RZ, RZ ;  /* 0x000000ffff007224 */ /* 0x000fe200078e00ff */
[----:B------:R-:W-:Y:S01]  /*6f20*/  CS2R R30, SRZ ;  /* 0x00000000001e7805 */ /* 0x000fe2000001ff00 */
[----:B------:R-:W-:Y:S01]  /*6f30*/  IMAD.MOV.U32 R71, RZ, RZ, RZ ;  /* 0x000000ffff477224 */ /* 0x000fe200078e00ff */
[----:B------:R-:W-:Y:S02]  /*6f40*/  CS2R R48, SRZ ;  /* 0x0000000000307805 */ /* 0x000fe4000001ff00 */
[----:B-1-3--:R-:W-:-:S02]  /*6f50*/  CS2R R32, SRZ ;  /* 0x0000000000207805 */ /* 0x00afc4000001ff00 */
        /* <DEDUP_REMOVED lines=14> */
[----:B------:R-:W-:Y:S01]  /*7040*/  CS2R R72, SRZ ;  /* 0x0000000000487805 */ /* 0x000fe2000001ff00 */
[----:B------:R-:W-:Y:S01]  /*7050*/  IMAD.MOV.U32 R82, RZ, RZ, RZ ;  /* 0x000000ffff527224 */ /* 0x000fe200078e00ff */
[----:B------:R-:W-:Y:S01]  /*7060*/  CS2R R78, SRZ ;  /* 0x00000000004e7805 */ /* 0x000fe2000001ff00 */
[----:B------:R-:W-:Y:S01]  /*7070*/  IMAD.MOV.U32 R84, RZ, RZ, RZ ;  /* 0x000000ffff547224 */ /* 0x000fe200078e00ff */
[----:B------:R-:W-:Y:S01]  /*7080*/  CS2R R60, SRZ ;  /* 0x00000000003c7805 */ /* 0x000fe2000001ff00 */
[----:B------:R-:W-:Y:S02]  /*7090*/  IMAD.MOV.U32 R81, RZ, RZ, RZ ;  /* 0x000000ffff517224 */ /* 0x000fe400078e00ff */
[----:B------:R-:W-:Y:S02]  /*70a0*/  IMAD.MOV.U32 R6, RZ, RZ, RZ ;  /* 0x000000ffff067224 */ /* 0x000fe400078e00ff */
[----:B------:R-:W-:Y:S01]  /*70b0*/  IMAD.MOV.U32 R86, RZ, RZ, RZ ;  /* 0x000000ffff567224 */ /* 0x000fe200078e00ff */
[----:B------:R-:W-:Y:S06]  /*70c0*/  @P0 BRA `(.L_x_10385) ;  /* 0x00000000000c0947 */ /* 0x000fec0003800000 */
[----:B------:R-:W0:Y:S01]  /*70d0*/  FENCE.VIEW.ASYNC.G ;  /* 0x00000000000073c6 */ /* 0x000e220000000100 */
[----:B------:R-:W-:Y:S05]  /*70e0*/  WARPSYNC.ALL ;  /* 0x0000000000007948 */ /* 0x000fea0003800000 */
[----:B0-----:R-:W-:Y:S06]  /*70f0*/  BAR.ARV 0xc, 0x200 ;  /* 0x0308000000007b1d */ /* 0x001fec0000002000 */
.L_x_10385:
        /* <DEDUP_REMOVED lines=11> */
[----:B0-----:R0:W-:Y:S02]  /*71b0*/  STL [R1+0x78], R0 ;  /* 0x0000780001007387 */ /* 0x0011e40000100800 */
.L_x_10630:
[----:B------:R-:W0:Y:S01]  /*71c0*/  LDL R3, [R1+0x78] ;  /* 0x0000780001037983 */ /* 0x000e220000100800 */
[----:B------:R-:W-:Y:S01]  /*71d0*/  BSSY B6, `(.L_x_10388) ;  /* 0x000001b000067945 */ /* 0x000fe20003800000 */
[----:B0-----:R-:W-:-:S05]  /*71e0*/  IMAD.HI R0, R3, 0x55555556, RZ ;  /* 0x5555555603007827 */ /* 0x001fca00078e02ff */
[----:B------:R-:W-:-:S05]  /*71f0*/  LEA.HI R2, R0, R0, RZ, 0x1 ;  /* 0x0000000000027211 */ /* 0x000fca00078f08ff */
[----:B------:R-:W-:Y:S02]  /*7200*/  IMAD R2, R2, -0x3, R3 ;  /* 0xfffffffd02027824 */ /* 0x000fe400078e0203 */
[----:B------:R-:W-:-:S04]  /*7210*/  VIADD R3, R16, 0x24300 ;  /* 0x0002430010037836 */ /* 0x000fc80000000000 */
[----:B------:R-:W-:Y:S01]  /*7220*/  IMAD R0, R2, 0x800, R3 ;  /* 0x0000080002007824 */ /* 0x000fe200078e0203 */
[----:B------:R-:W-:-:S04]  /*7230*/  LOP3.LUT P0, RZ, R3, 0x9f, RZ, 0xc0, !PT ;  /* 0x0000009f03ff7812 */ /* 0x000fc8000780c0ff */
[----:B------:R-:W-:-:S04]  /*7240*/  SHF.R.U32.HI R0, RZ, 0x4, R0 ;  /* 0x00000004ff007819 */ /* 0x000fc80000011600 */
[----:B------:R-:W-:-:S05]  /*7250*/  LOP3.LUT R0, R0, 0x3fff, RZ, 0xc0, !PT ;  /* 0x00003fff00007812 */ /* 0x000fca00078ec0ff */
[----:B------:R0:W-:Y:S01]  /*7260*/  STL [R1+0x80], R0 ;  /* 0x0000800001007387 */ /* 0x0001e20000100800 */
[----:B------:R-:W-:Y:S05]  /*7270*/  @!P0 BRA `(.L_x_10389) ;  /* 0x0000000000408947 */ /* 0x000fea0003800000 */
[----:B0-----:R-:W-:Y:S01]  /*7280*/  MOV R0, 0x0 ;  /* 0x0000000000007802 */ /* 0x001fe20000000f00 */
        /* <DEDUP_REMOVED lines=15> */
.L_x_10389:
[----:B------:R-:W-:Y:S05]  /*7380*/  BSYNC B6 ;  /* 0x0000000000067941 */ /* 0x000fea0003800000 */
.L_x_10388:
[----:B------:R-:W-:Y:S02]  /*7390*/  ULDC UR4, c[0x0][0x3f4] ;  /* 0x0000fd0000047ab9 */ /* 0x000fe40000000800 */
[----:B------:R-:W-:-:S13]  /*73a0*/  ISETP.LT.AND P0, PT, RZ, UR4, PT ;  /* 0x00000004ff007c0c */ /* 0x000fda000bf01270 */
[----:B------:R-:W-:Y:S05]  /*73b0*/  @P0 BRA `(.L_x_10390) ;  /* 0x0000000000400947 */ /* 0x000fea0003800000 */
[----:B------:R-:W0:Y:S02]  /*73c0*/  LDL R20, [R1+0x98] ;  /* 0x0000980001147983 */ /* 0x000e240000100800 */
[----:B0-----:R-:W-:-:S04]  /*73d0*/  LEA.HI R0, R20, R20, RZ, 0x1 ;  /* 0x0000001414007211 */ /* 0x001fc800078f08ff */
        /* <DEDUP_REMOVED lines=8> */
.L_x_10393:
[----:B--2---:R2:W3:Y:S02]  /*7460*/  SYNCS.PHASECHK.TRANS64.TRYWAIT P0, [R16+URZ+0x31c00], R3 ;  /* 0x031c0003100075a7 */ /* 0x0044e4000800017f */
[----:B---3--:R-:W-:Y:S05]  /*7470*/  @!P0 NANOSLEEP.SYNCS 0x989680 ;  /* 0x009896800000895d */ /* 0x008fea0003900000 */
[----:B------:R-:W3:Y:S02]  /*7480*/  @!P0 SYNCS.PHASECHK.TRANS64 P0, [R16+URZ+0x31c00], R3 ;  /* 0x031c0003100085a7 */ /* 0x000ee4000800007f */
[----:B---3--:R-:W-:Y:S05]  /*7490*/  @!P0 BRA `(.L_x_10393) ;  /* 0xfffffffc00f08947 */ /* 0x008fea000383ffff */
.L_x_10392:
[----:B------:R-:W-:Y:S05]  /*74a0*/  BSYNC B0 ;  /* 0x0000000000007941 */ /* 0x000fea0003800000 */
.L_x_10391:
[----:B------:R-:W-:Y:S05]  /*74b0*/  BRA `(.L_x_10394) ;  /* 0x0000003c00307947 */ /* 0x000fea0003800000 */
.L_x_10390:
[----:B------:R-:W2:Y:S01]  /*74c0*/  LDL R6, [R1+0xc0] ;  /* 0x0000c00001067983 */ /* 0x000ea20000100800 */
[----:B0----5:R-:W-:Y:S01]  /*74d0*/  SHF.R.S32.HI R0, RZ, 0x1f, R106 ;  /* 0x0000001fff007819 */ /* 0x021fe2000001146a */
        /* <DEDUP_REMOVED lines=16> */
[----:B--2---:R-:W-:-:S13]  /*75e0*/  LOP3.LUT P0, RZ, R6, 0x1bf, RZ, 0xc0, !PT ;  /* 0x000001bf06ff7812 */ /* 0x004fda000780c0ff */
        /* <DEDUP_REMOVED lines=17> */
.L_x_10395:
[----:B------:R-:W-:Y:S01]  /*7700*/  ULDC.U8 UR4, c[0x0][0x410] ;  /* 0x0001040000047ab9 */ /* 0x000fe20000000000 */
[----:B------:R-:W-:Y:S01]  /*7710*/  BSSY B0, `(.L_x_10396) ;  /* 0x000039e000007945 */ /* 0x000fe20003800000 */
[----:B------:R-:W-:Y:S01]  /*7720*/  ISETP.NE.AND P0, PT, RZ, UR4, PT ;  /* 0x00000004ff007c0c */ /* 0x000fe2000bf05270 */
[----:B------:R-:W-:-:S12]  /*7730*/  IMAD R7, R109, 0xc0, R19 ;  /* 0x000000c06d077824 */ /* 0x000fd800078e0213 */
[----:B------:R-:W-:Y:S05]  /*7740*/  @!P0 BRA `(.L_x_10397) ;  /* 0x0000001c00548947 */ /* 0x000fea0003800000 */
[----:B------:R-:W-:-:S03]  /*7750*/  UMOV UR4, 0xffffffff ;  /* 0xffffffff00047882 */ /* 0x000fc60000000000 */
[----:B------:R-:W-:Y:S05]  /*7760*/  BRA.DIV UR4, `(.L_x_10398) ;  /* 0x0000017e040c7947 */ /* 0x000fea000b800000 */
[----:B------:R0:W2:Y:S04]  /*7770*/  SHFL.IDX PT, R3, R25, RZ, 0x1e1f ;  /* 0x001e1fff19037589 */ /* 0x0000a800000e0000 */
[----:B------:R0:W3:Y:S04]  /*7780*/  SHFL.IDX PT, R0, R24, RZ, 0x1e1f ;  /* 0x001e1fff18007589 */ /* 0x0000e800000e0000 */
[----:B------:R0:W4:Y:S04]  /*7790*/  SHFL.IDX PT, R5, R27, RZ, 0x1e1f ;  /* 0x001e1fff1b057589 */ /* 0x00012800000e0000 */
[----:B------:R0:W0:Y:S02]  /*77a0*/  SHFL.IDX PT, R4, R26, RZ, 0x1e1f ;  /* 0x001e1fff1a047589 */ /* 0x00002400000e0000 */
.L_x_10636:
[----:B------:R-:W5:Y:S01]  /*77b0*/  LDL R52, [R1+0x98] ;  /* 0x0000980001347983 */ /* 0x000f620000100800 */
[----:B------:R-:W-:Y:S01]  /*77c0*/  ULDC UR4, c[0x0][0x448] ;  /* 0x0001120000047ab9 */ /* 0x000fe20000000800 */
[----:B------:R-:W-:Y:S01]  /*77d0*/  BSSY B1, `(.L_x_10399) ;  /* 0x000005c000017945 */ /* 0x000fe20003800000 */
[----:B------:R-:W-:Y:S01]  /*77e0*/  IMAD R8, R111, UR4, RZ ;  /* 0x000000046f087c24 */ /* 0x000fe2000f8e02ff */
[----:B------:R-:W-:Y:S02]  /*77f0*/  CS2R R36, SRZ ;  /* 0x0000000000247805 */ /* 0x000fe4000001ff00 */
[----:B------:R-:W-:Y:S02]  /*7800*/  CS2R R32, SRZ ;  /* 0x0000000000207805 */ /* 0x000fe4000001ff00 */
[----:B0-----:R-:W-:Y:S01]  /*7810*/  CS2R R26, SRZ ;  /* 0x00000000001a7805 */ /* 0x001fe2000001ff00 */
[----:B------:R-:W-:Y:S01]  /*7820*/  IMAD R6, R109, -0xc0, R8 ;  /* 0xffffff406d067824 */ /* 0x000fe200078e0208 */
[----:B------:R-:W-:-:S02]  /*7830*/  ISETP.GE.AND P1, PT, R7, R8, PT ;  /* 0x000000080700720c */ /* 0x000fc40003f26270 */
[----:B------:R-:W-:Y:S02]  /*7840*/  CS2R R20, SRZ ;  /* 0x0000000000147805 */ /* 0x000fe4000001ff00 */
[----:B------:R-:W-:Y:S02]  /*7850*/  CS2R R12, SRZ ;  /* 0x00000000000c7805 */ /* 0x000fe4000001ff00 */
[----:B------:R-:W-:Y:S02]  /*7860*/  CS2R R8, SRZ ;  /* 0x0000000000087805 */ /* 0x000fe4000001ff00 */
[----:B------:R-:W-:Y:S02]  /*7870*/  VIMNMX R6, R6, 0xc0, PT ;  /* 0x000000c006067848 */ /* 0x000fe40003fe0100 */
[----:B------:R-:W-:Y:S02]  /*7880*/  CS2R R34, SRZ ;  /* 0x0000000000227805 */ /* 0x000fe4000001ff00 */
[----:B------:R-:W-:-:S02]  /*7890*/  CS2R R30, SRZ ;  /* 0x00000000001e7805 */ /* 0x000fc4000001ff00 */
[----:B------:R-:W-:Y:S02]  /*78a0*/  CS2R R28, SRZ ;  /* 0x00000000001c7805 */ /* 0x000fe4000001ff00 */
[----:B------:R-:W-:Y:S02]  /*78b0*/  ISETP.GE.AND P0, PT, R19, R6, PT ;  /* 0x000000061300720c */ /* 0x000fe40003f06270 */
[----:B------:R-:W-:Y:S02]  /*78c0*/  CS2R R24, SRZ ;  /* 0x0000000000187805 */ /* 0x000fe4000001ff00 */
[----:B-1----:R-:W-:Y:S02]  /*78d0*/  CS2R R14, SRZ ;  /* 0x00000000000e7805 */ /* 0x002fe4000001ff00 */
[----:B------:R-:W-:Y:S02]  /*78e0*/  CS2R R10, SRZ ;  /* 0x00000000000a7805 */ /* 0x000fe4000001ff00 */
[----:B-----5:R-:W-:Y:S01]  /*78f0*/  LEA.HI R46, R52, R52, RZ, 0x1 ;  /* 0x00000034342e7211 */ /* 0x020fe200078f08ff */
[----:B------:R-:W-:Y:S06]  /*7900*/  @P1 BRA `(.L_x_10400) ;  /* 0x0000000400201947 */ /* 0x000fec0003800000 */
[----:B------:R-:W2:Y:S01]  /*7910*/  LDL R41, [R1+0x64] ;  /* 0x0000640001297983 */ /* 0x000ea20000100800 */
[----:B------:R-:W-:-:S03]  /*7920*/  ULDC UR4, c[0x0][0x3f4] ;  /* 0x0000fd0000047ab9 */ /* 0x000fc60000000800 */
[----:B------:R-:W3:Y:S04]  /*7930*/  LDL R40, [R1+0x68] ;  /* 0x0000680001287983 */ /* 0x000ee80000100800 */
[----:B------:R-:W4:Y:S04]  /*7940*/  LDL R39, [R1+0x6c] ;  /* 0x00006c0001277983 */ /* 0x000f280000100800 */
[----:B------:R-:W4:Y:S04]  /*7950*/  LDL R38, [R1+0xa4] ;  /* 0x0000a40001267983 */ /* 0x000f280000100800 */
[----:B------:R-:W4:Y:S04]  /*7960*/  LDL R43, [R1+0xa8] ;  /* 0x0000a800012b7983 */ /* 0x000f280000100800 */
[----:B------:R-:W4:Y:S04]  /*7970*/  LDL R42, [R1+0x70] ;  /* 0x00007000012a7983 */ /* 0x000f280000100800 */
[----:B------:R-:W4:Y:S04]  /*7980*/  LDL.64 R44, [R1+0x48] ;  /* 0x00004800012c7983 */ /* 0x000f280000100a00 */
[----:B------:R-:W4:Y:S04]  /*7990*/  LDL R14, [R1+0x74] ;  /* 0x00007400010e7983 */ /* 0x000f280000100800 */
[----:B------:R-:W4:Y:S04]  /*79a0*/  LDL R48, [R1+0xac] ;  /* 0x0000ac0001307983 */ /* 0x000f280000100800 */
[----:B------:R-:W4:Y:S01]  /*79b0*/  LDL R47, [R1+0xb0] ;  /* 0x0000b000012f7983 */ /* 0x000f220000100800 */
        /* <DEDUP_REMOVED lines=8> */
[C---:B--2---:R-:W-:Y:S01]  /*7a40*/  ISETP.GE.AND P2, PT, R41.reuse, UR4, PT ;  /* 0x0000000429007c0c */ /* 0x044fe2000bf46270 */
[C---:B------:R-:W-:Y:S01]  /*7a50*/  IMAD.SHL.U32 R9, R41.reuse, 0x2, RZ ;  /* 0x0000000229097824 */ /* 0x040fe200078e00ff */
[----:B------:R-:W-:Y:S02]  /*7a60*/  SHF.R.S32.HI R6, RZ, 0x1f, R41 ;  /* 0x0000001fff067819 */ /* 0x000fe40000011429 */
[C---:B---3--:R-:W-:Y:S01]  /*7a70*/  ISETP.GE.AND P1, PT, R40.reuse, UR4, PT ;  /* 0x0000000428007c0c */ /* 0x048fe2000bf26270 */
[----:B------:R-:W-:Y:S01]  /*7a80*/  IMAD.SHL.U32 R13, R40, 0x2, RZ ;  /* 0x00000002280d7824 */ /* 0x000fe200078e00ff */
[----:B------:R-:W-:-:S07]  /*7a90*/  SHF.L.U64.HI R10, R41, 0x1, R6 ;  /* 0x00000001290a7819 */ /* 0x000fce0000010206 */
[-C--:B------:R-:W-:Y:S02]  /*7aa0*/  @!P2 IADD3 R6, P3, R0, R9.reuse, RZ ;  /* 0x000000090006a210 */ /* 0x080fe40007f7e0ff */
[----:B------:R-:W-:-:S03]  /*7ab0*/  @!P2 IADD3 R8, P4, R4, R9, RZ ;  /* 0x000000090408a210 */ /* 0x000fc60007f9e0ff */
[--C-:B------:R-:W-:Y:S01]  /*7ac0*/  @!P2 IMAD.X R7, R3, 0x1, R10.reuse, P3 ;  /* 0x000000010307a824 */ /* 0x100fe200018e060a */
[----:B----4-:R-:W-:Y:S01]  /*7ad0*/  ISETP.GE.AND P3, PT, R39, UR4, PT ;  /* 0x0000000427007c0c */ /* 0x010fe2000bf66270 */
[----:B------:R-:W-:Y:S01]  /*7ae0*/  @!P2 IMAD.X R9, R5, 0x1, R10, P4 ;  /* 0x000000010509a824 */ /* 0x000fe200020e060a */
[----:B------:R-:W-:Y:S02]  /*7af0*/  @!P1 IADD3 R10, P4, R0, R13, RZ ;  /* 0x0000000d000a9210 */ /* 0x000fe40007f9e0ff */
[----:B------:R0:W5:Y:S01]  /*7b00*/  @!P2 LD.E.64 R30, desc[UR60][R6.64] ;  /* 0x0000003c061ea980 */ /* 0x000162000c101b00 */
[----:B------:R-:W-:-:S03]  /*7b10*/  IMAD.SHL.U32 R41, R39, 0x2, RZ ;  /* 0x0000000227297824 */ /* 0x000fc600078e00ff */
[----:B------:R-:W5:Y:S01]  /*7b20*/  @!P2 LD.E.64 R32, desc[UR60][R8.64] ;  /* 0x0000003c0820a980 */ /* 0x000f62000c101b00 */
[----:B------:R-:W-:Y:S01]  /*7b30*/  @!P1 IADD3 R12, P2, R4, R13, RZ ;  /* 0x0000000d040c9210 */ /* 0x000fe20007f5e0ff */
[----:B------:R-:W-:-:S03]  /*7b40*/  @!P1 IMAD.X R11, R3, 0x1, R38, P4 ;  /* 0x00000001030b9824 */ /* 0x000fc600020e0626 */
[-C--:B------:R-:W-:Y:S01]  /*7b50*/  @!P3 IADD3 R40, P4, R4, R41.reuse, RZ ;  /* 0x000000290428b210 */ /* 0x080fe20007f9e0ff */
[C---:B------:R-:W-:Y:S01]  /*7b60*/  @!P1 IMAD.X R13, R5.reuse, 0x1, R38, P2 ;  /* 0x00000001050d9824 */ /* 0x040fe200010e0626 */
[----:B------:R-:W-:Y:S01]  /*7b70*/  @!P3 IADD3 R38, P2, R0, R41, RZ ;  /* 0x000000290026b210 */ /* 0x000fe20007f5e0ff */
[----:B------:R1:W5:Y:S02]  /*7b80*/  @!P1 LD.E.64 R28, desc[UR60][R10.64] ;  /* 0x0000003c0a1c9980 */ /* 0x000364000c101b00 */
[--C-:B------:R-:W-:Y:S02]  /*7b90*/  @!P3 IMAD.X R41, R5, 0x1, R43.reuse, P4 ;  /* 0x000000010529b824 */ /* 0x100fe400020e062b */
[----:B------:R-:W5:Y:S01]  /*7ba0*/  @!P1 LD.E.64 R26, desc[UR60][R12.64] ;  /* 0x0000003c0c1a9980 */ /* 0x000f62000c101b00 */
[----:B------:R-:W-:Y:S01]  /*7bb0*/  @!P3 IMAD.X R39, R3, 0x1, R43, P2 ;  /* 0x000000010327b824 */ /* 0x000fe200010e062b */
[----:B------:R-:W-:Y:S02]  /*7bc0*/  ISETP.GE.AND P1, PT, R42, UR4, PT ;  /* 0x000000042a007c0c */ /* 0x000fe4000bf26270 */
[----:B------:R-:W-:Y:S01]  /*7bd0*/  ISETP.GE.AND P2, PT, R44, UR4, PT ;  /* 0x000000042c007c0c */ /* 0x000fe2000bf46270 */
[----:B------:R2:W5:Y:S01]  /*7be0*/  @!P3 LD.E.64 R20, desc[UR60][R40.64] ;  /* 0x0000003c2814b980 */ /* 0x000562000c101b00 */
[----:B0-----:R-:W-:-:S03]  /*7bf0*/  IMAD.SHL.U32 R7, R42, 0x2, RZ ;  /* 0x000000022a077824 */ /* 0x001fc600078e00ff */
[----:B------:R0:W5:Y:S01]  /*7c00*/  @!P3 LD.E.64 R24, desc[UR60][R38.64] ;  /* 0x0000003c2618b980 */ /* 0x000162000c101b00 */
[C---:B------:R-:W-:Y:S01]  /*7c10*/  ISETP.GE.AND P3, PT, R14.reuse, UR4, PT ;  /* 0x000000040e007c0c */ /* 0x040fe2000bf66270 */
[----:B-1----:R-:W-:-:S04]  /*7c20*/  IMAD.SHL.U32 R11, R14, 0x2, RZ ;  /* 0x000000020e0b7824 */ /* 0x002fc800078e00ff */
[-C--:B------:R-:W-:Y:S02]  /*7c30*/  @!P1 IADD3 R42, P5, R0, R7.reuse, RZ ;  /* 0x00000007002a9210 */ /* 0x080fe40007fbe0ff */
[----:B------:R-:W-:Y:S01]  /*7c40*/  @!P1 IADD3 R6, P4, R4, R7, RZ ;  /* 0x0000000704069210 */ /* 0x000fe20007f9e0ff */
[----:B------:R-:W-:Y:S02]  /*7c50*/  @!P2 IMAD.MOV.U32 R8, RZ, RZ, R0 ;  /* 0x000000ffff08a224 */ /* 0x000fe400078e0000 */
[----:B------:R-:W-:Y:S02]  /*7c60*/  @!P2 IMAD.MOV.U32 R9, RZ, RZ, R3 ;  /* 0x000000ffff09a224 */ /* 0x000fe400078e0003 */
[----:B--2---:R-:W-:-:S04]  /*7c70*/  @!P2 IMAD.WIDE R40, R44, 0x2, R4 ;  /* 0x000000022c28a825 */ /* 0x004fc800078e0204 */
[----:B0-----:R-:W-:-:S04]  /*7c80*/  @!P2 IMAD.WIDE R38, R44, 0x2, R8 ;  /* 0x000000022c26a825 */ /* 0x001fc800078e0208 */
[--C-:B------:R-:W-:Y:S01]  /*7c90*/  @!P1 IMAD.X R43, R3, 0x1, R48.reuse, P5 ;  /* 0x00000001032b9824 */ /* 0x100fe200028e0630 */
[-C--:B------:R-:W-:Y:S01]  /*7ca0*/  @!P3 IADD3 R44, P5, R0, R11.reuse, RZ ;  /* 0x0000000b002cb210 */ /* 0x080fe20007fbe0ff */
[----:B------:R-:W-:Y:S01]  /*7cb0*/  @!P1 IMAD.X R7, R5, 0x1, R48, P4 ;  /* 0x0000000105079824 */ /* 0x000fe200020e0630 */
[----:B------:R-:W-:Y:S02]  /*7cc0*/  @!P3 IADD3 R4, P4, R4, R11, RZ ;  /* 0x0000000b0404b210 */ /* 0x000fe40007f9e0ff */
[----:B------:R-:W-:Y:S02]  /*7cd0*/  CS2R R14, SRZ ;  /* 0x00000000000e7805 */ /* 0x000fe4000001ff00 */
[----:B------:R-:W-:Y:S02]  /*7ce0*/  CS2R R12, SRZ ;  /* 0x00000000000c7805 */ /* 0x000fe4000001ff00 */
[----:B------:R-:W-:Y:S02]  /*7cf0*/  CS2R R10, SRZ ;  /* 0x00000000000a7805 */ /* 0x000fe4000001ff00 */
[----:B------:R-:W-:Y:S01]  /*7d00*/  CS2R R8, SRZ ;  /* 0x0000000000087805 */ /* 0x000fe2000001ff00 */
[--C-:B------:R-:W-:Y:S01]  /*7d10*/  @!P3 IMAD.X R45, R3, 0x1, R47.reuse, P5 ;  /* 0x00000001032db824 */ /* 0x100fe200028e062f */
[----:B------:R0:W5:Y:S01]  /*7d20*/  @!P2 LD.E.64 R34, desc[UR60][R38.64] ;  /* 0x0000003c2622a980 */ /* 0x000162000c101b00 */
[----:B------:R-:W-:-:S03]  /*7d30*/  @!P3 IMAD.X R5, R5, 0x1, R47, P4 ;  /* 0x000000010505b824 */ /* 0x000fc600020e062f */
[----:B------:R0:W5:Y:S04]  /*7d40*/  @!P2 LD.E.64 R36, desc[UR60][R40.64] ;  /* 0x0000003c2824a980 */ /* 0x000168000c101b00 */
[----:B------:R0:W5:Y:S04]  /*7d50*/  @!P1 LD.E.64 R14, desc[UR60][R42.64] ;  /* 0x0000003c2a0e9980 */ /* 0x000168000c101b00 */
[----:B------:R0:W5:Y:S04]  /*7d60*/  @!P1 LD.E.64 R12, desc[UR60][R6.64] ;  /* 0x0000003c060c9980 */ /* 0x000168000c101b00 */
[----:B------:R0:W5:Y:S04]  /*7d70*/  @!P3 LD.E.64 R10, desc[UR60][R44.64] ;  /* 0x0000003c2c0ab980 */ /* 0x000168000c101b00 */
[----:B------:R0:W5:Y:S02]  /*7d80*/  @!P3 LD.E.64 R8, desc[UR60][R4.64] ;  /* 0x0000003c0408b980 */ /* 0x000164000c101b00 */
.L_x_10400:
[----:B------:R-:W-:Y:S05]  /*7d90*/  BSYNC B1 ;  /* 0x0000000000017941 */ /* 0x000fea0003800000 */
.L_x_10399:
[----:B--2--5:R-:W-:Y:S01]  /*7da0*/  IMAD.MOV.U32 R3, RZ, RZ, R37 ;  /* 0x000000ffff037224 */ /* 0x024fe200078e0025 */
[----:B------:R-:W-:Y:S01]  /*7db0*/  LOP3.LUT R46, R46, 0xfffffffe, RZ, 0xc0, !PT ;  /* 0xfffffffe2e2e7812 */ /* 0x000fe200078ec0ff */
[----:B---3--:R-:W-:Y:S01]  /*7dc0*/  IMAD.MOV.U32 R0, RZ, RZ, R36 ;  /* 0x000000ffff007224 */ /* 0x008fe200078e0024 */
[----:B------:R-:W-:Y:S01]  /*7dd0*/  BSSY B1, `(.L_x_10401) ;  /* 0x0000031000017945 */ /* 0x000fe20003800000 */
[----:B0-----:R-:W-:Y:S01]  /*7de0*/  IMAD.MOV.U32 R4, RZ, RZ, R32 ;  /* 0x000000ffff047224 */ /* 0x001fe200078e0020 */
[----:B------:R-:W-:Y:S01]  /*7df0*/  PRMT R38, R38, 0x5410, R3 ;  /* 0x0000541026267816 */ /* 0x000fe20000000003 */
[----:B------:R-:W-:Y:S01]  /*7e00*/  IMAD.IADD R3, R52, 0x1, -R46 ;  /* 0x0000000134037824 */ /* 0x000fe200078e0a2e */
[----:B------:R-:W-:Y:S01]  /*7e10*/  PRMT R54, R0, 0x7610, R54 ;  /* 0x0000761000367816 */ /* 0x000fe20000000036 */
[----:B------:R-:W-:Y:S01]  /*7e20*/  IMAD.MOV.U32 R0, RZ, RZ, R33 ;  /* 0x000000ffff007224 */ /* 0x000fe200078e0021 */
[----:B------:R-:W-:Y:S01]  /*7e30*/  PRMT R60, R4, 0x7610, R60 ;  /* 0x00007610043c7816 */ /* 0x000fe2000000003c */
[----:B------:R-:W-:Y:S01]  /*7e40*/  IMAD.MOV.U32 R4, RZ, RZ, R26 ;  /* 0x000000ffff047224 */ /* 0x000fe200078e001a */
[----:B------:R-:W-:Y:S01]  /*7e50*/  SHF.L.U32 R3, R3, 0x1f, RZ ;  /* 0x0000001f03037819 */ /* 0x000fe200000006ff */
[----:B----4-:R-:W-:Y:S01]  /*7e60*/  IMAD.MOV.U32 R5, RZ, RZ, R27 ;  /* 0x000000ffff057224 */ /* 0x010fe200078e001b */
[----:B------:R-:W-:Y:S01]  /*7e70*/  PRMT R39, R39, 0x5410, R0 ;  /* 0x0000541027277816 */ /* 0x000fe20000000000 */
[----:B------:R-:W-:Y:S01]  /*7e80*/  IMAD.MOV.U32 R0, RZ, RZ, R20 ;  /* 0x000000ffff007224 */ /* 0x000fe200078e0014 */
[----:B------:R-:W0:Y:S01]  /*7e90*/  SYNCS.PHASECHK.TRANS64.TRYWAIT P1, [R16+URZ+0x31c00], R3 ;  /* 0x031c0003100075a7 */ /* 0x000e22000802017f */
        /* <DEDUP_REMOVED lines=35> */
[----:B0-----:R-:W-:Y:S06]  /*80d0*/  @!P1 BRA `(.L_x_10402) ;  /* 0x0000017400249947 */ /* 0x001fec0003800000 */
.L_x_10637:
[----:B------:R-:W-:Y:S05]  /*80e0*/  BSYNC B1 ;  /* 0x0000000000017941 */ /* 0x000fea0003800000 */
.L_x_10401:
[----:B------:R-:W-:Y:S02]  /*80f0*/  PRMT R40, R0, 0x7610, R40 ;  /* 0x0000761000287816 */ /* 0x000fe40000000028 */
[----:B------:R-:W-:Y:S01]  /*8100*/  PRMT R41, R4, 0x7610, R41 ;  /* 0x0000761004297816 */ /* 0x000fe20000000029 */
[----:B------:R-:W-:Y:S06]  /*8110*/  @P0 BRA `(.L_x_10403) ;  /* 0x0000002c00f40947 */ /* 0x000fec0003800000 */
[----:B------:R-:W2:Y:S01]  /*8120*/  LDL.64 R58, [R1+0x48] ;  /* 0x00004800013a7983 */ /* 0x000ea20000100a00 */
[----:B------:R-:W2:Y:S03]  /*8130*/  LDC R0, c[0x0][0x3f4] ;  /* 0x0000fd00ff007b82 */ /* 0x000ea60000000800 */
[----:B------:R-:W0:Y:S04]  /*8140*/  LDL R56, [R1+0x84] ;  /* 0x0000840001387983 */ /* 0x000e280000100800 */
[----:B------:R-:W3:Y:S04]  /*8150*/  LDL R55, [R1+0x64] ;  /* 0x0000640001377983 */ /* 0x000ee80000100800 */
[----:B------:R-:W4:Y:S04]  /*8160*/  LDL R53, [R1+0x68] ;  /* 0x0000680001357983 */ /* 0x000f280000100800 */
[----:B------:R-:W5:Y:S04]  /*8170*/  LDL R52, [R1+0x6c] ;  /* 0x00006c0001347983 */ /* 0x000f680000100800 */
[----:B------:R-:W5:Y:S04]  /*8180*/  LDL R7, [R1+0x70] ;  /* 0x0000700001077983 */ /* 0x000f680000100800 */
[----:B------:R-:W5:Y:S04]  /*8190*/  LDL R6, [R1+0x74] ;  /* 0x0000740001067983 */ /* 0x000f680000100800 */
[----:B------:R-:W5:Y:S01]  /*81a0*/  LDL R5, [R1+0x88] ;  /* 0x0000880001057983 */ /* 0x000f620000100800 */
[----:B------:R-:W-:Y:S01]  /*81b0*/  BSSY B1, `(.L_x_10404) ;  /* 0x0000039000017945 */ /* 0x000fe20003800000 */
[-C--:B--2---:R-:W-:Y:S01]  /*81c0*/  ISETP.GE.AND P6, PT, R58, R0.reuse, PT ;  /* 0x000000003a00720c */ /* 0x084fe20003fc6270 */
[----:B0-----:R-:W-:Y:S01]  /*81d0*/  IMAD R3, R56, 0x2, R16 ;  /* 0x0000000238037824 */ /* 0x001fe200078e0210 */
[----:B---3--:R-:W-:-:S02]  /*81e0*/  ISETP.GE.AND P0, PT, R55, R0, PT ;  /* 0x000000003700720c */ /* 0x008fc40003f06270 */
[-C--:B----4-:R-:W-:Y:S02]  /*81f0*/  ISETP.GE.AND P1, PT, R53, R0.reuse, PT ;  /* 0x000000003500720c */ /* 0x090fe40003f26270 */
[-C--:B-----5:R-:W-:Y:S02]  /*8200*/  ISETP.GE.AND P2, PT, R52, R0.reuse, PT ;  /* 0x000000003400720c */ /* 0x0a0fe40003f46270 */
[-C--:B------:R-:W-:Y:S02]  /*8210*/  ISETP.GE.AND P3, PT, R7, R0.reuse, PT ;  /* 0x000000000700720c */ /* 0x080fe40003f66270 */
[----:B------:R-:W-:Y:S01]  /*8220*/  ISETP.GE.AND P4, PT, R6, R0, PT ;  /* 0x000000000600720c */ /* 0x000fe20003f86270 */
[----:B------:R-:W-:Y:S01]  /*8230*/  VIADD R0, R3, 0x20 ;  /* 0x0000002003007836 */ /* 0x000fe20000000000 */
[----:B------:R-:W-:Y:S01]  /*8240*/  LOP3.LUT P5, RZ, R5, 0x2, RZ, 0xc0, !PT ;  /* 0x0000000205ff7812 */ /* 0x000fe200078ac0ff */
[----:B------:R-:W-:-:S12]  /*8250*/  @P6 BRA `(.L_x_10405) ;  /* 0x0000000000b86947 */ /* 0x000fd80003800000 */
[----:B------:R-:W0:Y:S01]  /*8260*/  LDS.128 R4, [R3+0xda00] ;  /* 0x00da000003047984 */ /* 0x000e220000000c00 */
        /* <DEDUP_REMOVED lines=45> */
.L_x_10405:
[----:B------:R-:W-:Y:S05]  /*8540*/  BSYNC B1 ;  /* 0x0000000000017941 */ /* 0x000fea0003800000 */
.L_x_10404:
[----:B------:R-:W-:Y:S01]  /*8550*/  BSSY B1, `(.L_x_10406) ;  /* 0x0000031000017945 */ /* 0x000fe20003800000 */
[----:B------:R-:W-:-:S03]  /*8560*/  @P5 VIADD R0, R3, 0xffffffe0 ;  /* 0xffffffe003005836 */ /* 0x000fc60000000000 */
[----:B------:R-:W-:Y:S05]  /*8570*/  @P0 BRA `(.L_x_10407) ;  /* 0x0000000000b80947 */ /* 0x000fea0003800000 */
[----:B0-----:R-:W0:Y:S01]  /*8580*/  LDS.128 R4, [R0+0xda00] ;  /* 0x00da000000047984 */ /* 0x001e220000000c00 */
[----:B------:R-:W-:Y:S02]  /*8590*/  SHF.R.U32.HI R52, RZ, 0x10, R33 ;  /* 0x00000010ff347819 */ /* 0x000fe40000011621 */
[----:B------:R-:W-:Y:S02]  /*85a0*/  SHF.R.U32.HI R35, RZ, 0x10, R31 ;  /* 0x00000010ff237819 */ /* 0x000fe4000001161f */
[----:B------:R-:W-:Y:S02]  /*85b0*/  PRMT R52, R39, 0x5432, R52 ;  /* 0x0000543227347816 */ /* 0x000fe40000000034 */
[----:B------:R-:W-:Y:S02]  /*85c0*/  PRMT R35, R62, 0x5410, R35 ;  /* 0x000054103e237816 */ /* 0x000fe40000000023 */
[----:B------:R-:W-:Y:S01]  /*85d0*/  SHF.R.U64 R34, R30, 0x10, R31 ;  /* 0x000000101e227819 */ /* 0x000fe2000000121f */
[----:B------:R-:W-:Y:S01]  /*85e0*/  IMAD.U32 R53, R52, 0x10000, RZ ;  /* 0x0001000034357824 */ /* 0x000fe200078e00ff */
[----:B------:R-:W-:Y:S01]  /*85f0*/  SHF.R.U64 R37, R32, 0x10, R33 ;  /* 0x0000001020257819 */ /* 0x000fe20000001221 */
[----:B------:R-:W-:Y:S01]  /*8600*/  IMAD.U32 R36, R35, 0x10000, RZ ;  /* 0x0001000023247824 */ /* 0x000fe200078e00ff */
[----:B------:R-:W-:-:S02]  /*8610*/  LOP3.LUT R52, R52, 0xffff0000, RZ, 0xc0, !PT ;  /* 0xffff000034347812 */ /* 0x000fc400078ec0ff */
[----:B------:R-:W-:Y:S02]  /*8620*/  LOP3.LUT R35, R35, 0xffff0000, RZ, 0xc0, !PT ;  /* 0xffff000023237812 */ /* 0x000fe400078ec0ff */
[----:B------:R-:W-:Y:S02]  /*8630*/  PRMT R34, R41, 0x5432, R34 ;  /* 0x0000543229227816 */ /* 0x000fe40000000022 */
        /* <DEDUP_REMOVED lines=34> */
.L_x_10407:
[----:B------:R-:W-:Y:S05]  /*8860*/  BSYNC B1 ;  /* 0x0000000000017941 */ /* 0x000fea0003800000 */
.L_x_10406:
        /* <DEDUP_REMOVED lines=48> */
.L_x_10409:
[----:B------:R-:W-:Y:S05]  /*8b70*/  BSYNC B1 ;  /* 0x0000000000017941 */ /* 0x000fea0003800000 */
.L_x_10408:
        /* <DEDUP_REMOVED lines=48> */
.L_x_10411:
[----:B------:R-:W-:Y:S05]  /*8e80*/  BSYNC B1 ;  /* 0x0000000000017941 */ /* 0x000fea0003800000 */
.L_x_10410:
        /* <DEDUP_REMOVED lines=48> */
.L_x_10413:
[----:B------:R-:W-:Y:S05]  /*9190*/  BSYNC B1 ;  /* 0x0000000000017941 */ /* 0x000fea0003800000 */
.L_x_10412:
        /* <DEDUP_REMOVED lines=48> */
.L_x_10397:
[----:B------:R-:W-:-:S03]  /*94a0*/  UMOV UR4, 0xffffffff ;  /* 0xffffffff00047882 */ /* 0x000fc60000000000 */
[----:B------:R-:W-:Y:S05]  /*94b0*/  BRA.DIV UR4, `(.L_x_10414) ;  /* 0x0000016204407947 */ /* 0x000fea000b800000 */
[----:B------:R-:W0:Y:S04]  /*94c0*/  SHFL.IDX PT, R3, R25, RZ, 0x1e1f ;  /* 0x001e1fff19037589 */ /* 0x000e2800000e0000 */
[----:B------:R-:W2:Y:S04]  /*94d0*/  SHFL.IDX PT, R0, R24, RZ, 0x1e1f ;  /* 0x001e1fff18007589 */ /* 0x000ea800000e0000 */
[----:B------:R3:W4:Y:S04]  /*94e0*/  SHFL.IDX PT, R5, R27, RZ, 0x1e1f ;  /* 0x001e1fff1b057589 */ /* 0x00072800000e0000 */
[----:B-1----:R3:W1:Y:S01]  /*94f0*/  SHFL.IDX PT, R14, R26, RZ, 0x1e1f ;  /* 0x001e1fff1a0e7589 */ /* 0x00266200000e0000 */
[----:B0-----:R-:W-:-:S02]  /*9500*/  IMAD.MOV.U32 R21, RZ, RZ, R3 ;  /* 0x000000ffff157224 */ /* 0x001fc400078e0003 */
[----:B--23--:R-:W-:-:S07]  /*9510*/  IMAD.MOV.U32 R20, RZ, RZ, R0 ;  /* 0x000000ffff147224 */ /* 0x00cfce00078e0000 */
.L_x_10643:
[----:B------:R-:W2:Y:S01]  /*9520*/  LDL R49, [R1+0x98] ;  /* 0x0000980001317983 */ /* 0x000ea20000100800 */
[----:B------:R-:W-:Y:S01]  /*9530*/  ULDC UR4, c[0x0][0x448] ;  /* 0x0001120000047ab9 */ /* 0x000fe20000000800 */
[----:B------:R-:W-:Y:S01]  /*9540*/  BSSY B1, `(.L_x_10415) ;  /* 0x0000038000017945 */ /* 0x000fe20003800000 */
[----:B------:R-:W-:Y:S01]  /*9550*/  IMAD R4, R111, UR4, RZ ;  /* 0x000000046f047c24 */ /* 0x000fe2000f8e02ff */
[----:B------:R-:W-:Y:S01]  /*9560*/  CS2R R8, SRZ ;  /* 0x0000000000087805 */ /* 0x000fe2000001ff00 */
[----:B-1----:R-:W-:Y:S01]  /*9570*/  IMAD.MOV.U32 R36, RZ, RZ, R14 ;  /* 0x000000ffff247224 */ /* 0x002fe200078e000e */
[----:B------:R-:W-:Y:S01]  /*9580*/  CS2R R10, SRZ ;  /* 0x00000000000a7805 */ /* 0x000fe2000001ff00 */
[----:B------:R-:W-:Y:S01]  /*9590*/  IMAD R0, R109, -0xc0, R4 ;  /* 0xffffff406d007824 */ /* 0x000fe200078e0204 */
[----:B------:R-:W-:Y:S01]  /*95a0*/  ISETP.GE.AND P1, PT, R7, R4, PT ;  /* 0x000000040700720c */ /* 0x000fe20003f26270 */
[----:B----4-:R-:W-:Y:S01]  /*95b0*/  IMAD.MOV.U32 R37, RZ, RZ, R5 ;  /* 0x000000ffff257224 */ /* 0x010fe200078e0005 */
[----:B------:R-:W-:-:S02]  /*95c0*/  CS2R R4, SRZ ;  /* 0x0000000000047805 */ /* 0x000fc4000001ff00 */
[----:B------:R-:W-:Y:S02]  /*95d0*/  CS2R R6, SRZ ;  /* 0x0000000000067805 */ /* 0x000fe4000001ff00 */
[----:B------:R-:W-:Y:S02]  /*95e0*/  VIMNMX R0, R0, 0xc0, PT ;  /* 0x000000c000007848 */ /* 0x000fe40003fe0100 */
        /* <DEDUP_REMOVED lines=9> */
[----:B--2---:R-:W-:Y:S01]  /*9680*/  LEA.HI R0, R49, R49, RZ, 0x1 ;  /* 0x0000003131007211 */ /* 0x004fe200078f08ff */
[----:B------:R-:W-:Y:S06]  /*9690*/  @P1 BRA `(.L_x_10416) ;  /* 0x0000000000881947 */ /* 0x000fec0003800000 */
[----:B------:R-:W2:Y:S04]  /*96a0*/  LDL R39, [R1+0x9c] ;  /* 0x00009c0001277983 */ /* 0x000ea80000100800 */
[----:B------:R-:W3:Y:S01]  /*96b0*/  LDL R38, [R1+0xa0] ;  /* 0x0000a00001267983 */ /* 0x000ee20000100800 */
[C---:B------:R-:W-:Y:S01]  /*96c0*/  VIADD R3, R22.reuse, 0x10 ;  /* 0x0000001016037836 */ /* 0x040fe20000000000 */
[----:B------:R-:W-:Y:S01]  /*96d0*/  ULDC UR4, c[0x0][0x3f4] ;  /* 0x0000fd0000047ab9 */ /* 0x000fe20000000800 */
[C---:B------:R-:W-:Y:S01]  /*96e0*/  VIADD R4, R22.reuse, 0x20 ;  /* 0x0000002016047836 */ /* 0x040fe20000000000 */
[----:B------:R-:W-:Y:S02]  /*96f0*/  ISETP.GE.AND P1, PT, R22, UR4, PT ;  /* 0x0000000416007c0c */ /* 0x000fe4000bf26270 */
[----:B------:R-:W-:-:S02]  /*9700*/  CS2R R24, SRZ ;  /* 0x0000000000187805 */ /* 0x000fc4000001ff00 */
[----:B------:R-:W-:Y:S02]  /*9710*/  ISETP.GE.AND P2, PT, R3, UR4, PT ;  /* 0x0000000403007c0c */ /* 0x000fe4000bf46270 */
[----:B------:R-:W-:Y:S02]  /*9720*/  CS2R R26, SRZ ;  /* 0x00000000001a7805 */ /* 0x000fe4000001ff00 */
[----:B------:R-:W-:Y:S02]  /*9730*/  ISETP.GE.AND P3, PT, R4, UR4, PT ;  /* 0x0000000404007c0c */ /* 0x000fe4000bf66270 */
[----:B------:R-:W-:Y:S02]  /*9740*/  CS2R R4, SRZ ;  /* 0x0000000000047805 */ /* 0x000fe4000001ff00 */
[----:B------:R-:W-:Y:S02]  /*9750*/  CS2R R6, SRZ ;  /* 0x0000000000067805 */ /* 0x000fe4000001ff00 */
[----:B------:R-:W-:Y:S01]  /*9760*/  CS2R R28, SRZ ;  /* 0x00000000001c7805 */ /* 0x000fe2000001ff00 */
[----:B------:R-:W-:Y:S01]  /*9770*/  @!P1 IMAD.WIDE R12, R22, 0x2, R20 ;  /* 0x00000002160c9825 */ /* 0x000fe200078e0214 */
[----:B------:R-:W-:-:S02]  /*9780*/  CS2R R30, SRZ ;  /* 0x00000000001e7805 */ /* 0x000fc4000001ff00 */
[----:B------:R-:W-:Y:S02]  /*9790*/  CS2R R8, SRZ ;  /* 0x0000000000087805 */ /* 0x000fe4000001ff00 */
[----:B------:R-:W-:Y:S02]  /*97a0*/  CS2R R10, SRZ ;  /* 0x00000000000a7805 */ /* 0x000fe4000001ff00 */
[----:B------:R-:W-:Y:S01]  /*97b0*/  CS2R R32, SRZ ;  /* 0x0000000000207805 */ /* 0x000fe2000001ff00 */
[----:B------:R0:W5:Y:S01]  /*97c0*/  @!P1 LD.E.128 R24, desc[UR60][R12.64] ;  /* 0x0000003c0c189980 */ /* 0x000162000c101d00 */
[----:B------:R-:W-:Y:S02]  /*97d0*/  CS2R R34, SRZ ;  /* 0x0000000000227805 */ /* 0x000fe4000001ff00 */
[----:B------:R-:W-:Y:S02]  /*97e0*/  CS2R R14, SRZ ;  /* 0x00000000000e7805 */ /* 0x000fe4000001ff00 */
[----:B0-----:R-:W-:Y:S01]  /*97f0*/  CS2R R12, SRZ ;  /* 0x00000000000c7805 */ /* 0x001fe2000001ff00 */
[----:B--2---:R-:W-:-:S02]  /*9800*/  @!P2 IMAD.SHL.U32 R3, R39, 0x8, RZ ;  /* 0x000000082703a824 */ /* 0x004fc400078e00ff */
        /* <DEDUP_REMOVED lines=11> */
.L_x_10416:
[----:B------:R-:W-:Y:S05]  /*98c0*/  BSYNC B1 ;  /* 0x0000000000017941 */ /* 0x000fea0003800000 */
.L_x_10415:
[----:B------:R-:W-:Y:S01]  /*98d0*/  LOP3.LUT R0, R0, 0xfffffffe, RZ, 0xc0, !PT ;  /* 0xfffffffe00007812 */ /* 0x000fe200078ec0ff */
[----:B-----5:R-:W-:Y:S01]  /*98e0*/  IMAD.MOV.U32 R3, RZ, RZ, R4 ;  /* 0x000000ffff037224 */ /* 0x020fe200078e0004 */
[----:B------:R-:W-:Y:S01]  /*98f0*/  BSSY B1, `(.L_x_10417) ;  /* 0x0000030000017945 */ /* 0x000fe20003800000 */
[----:B0-----:R-:W-:Y:S02]  /*9900*/  IMAD.MOV.U32 R20, RZ, RZ, R5 ;  /* 0x000000ffff147224 */ /* 0x001fe400078e0005 */
[----:B------:R-:W-:Y:S01]  /*9910*/  IMAD.IADD R0, R49, 0x1, -R0 ;  /* 0x0000000131007824 */ /* 0x000fe200078e0a00 */
[----:B------:R-:W-:Y:S01]  /*9920*/  PRMT R59, R3, 0x7610, R59 ;  /* 0x00007610033b7816 */ /* 0x000fe2000000003b */
[----:B------:R-:W-:Y:S02]  /*9930*/  IMAD.MOV.U32 R21, RZ, RZ, R6 ;  /* 0x000000ffff157224 */ /* 0x000fe400078e0006 */
[----:B------:R-:W-:Y:S01]  /*9940*/  IMAD.MOV.U32 R36, RZ, RZ, R8 ;  /* 0x000000ffff247224 */ /* 0x000fe200078e0008 */
[----:B------:R-:W-:Y:S01]  /*9950*/  SHF.L.U32 R3, R0, 0x1f, RZ ;  /* 0x0000001f00037819 */ /* 0x000fe200000006ff */
[----:B------:R-:W-:Y:S01]  /*9960*/  IMAD.MOV.U32 R37, RZ, RZ, R9 ;  /* 0x000000ffff257224 */ /* 0x000fe200078e0009 */
        /* <DEDUP_REMOVED lines=40> */
.L_x_10644:
[----:B------:R-:W-:Y:S05]  /*9bf0*/  BSYNC B1 ;  /* 0x0000000000017941 */ /* 0x000fea0003800000 */
.L_x_10417:
[----:B------:R-:W-:Y:S02]  /*9c00*/  PRMT R49, R0, 0x7610, R49 ;  /* 0x0000761000317816 */ /* 0x000fe40000000031 */
[----:B------:R-:W-:Y:S01]  /*9c10*/  PRMT R50, R20, 0x7610, R50 ;  /* 0x0000761014327816 */ /* 0x000fe20000000032 */
[----:B------:R-:W-:Y:S06]  /*9c20*/  @P0 BRA `(.L_x_10403) ;  /* 0x0000001400300947 */ /* 0x000fec0003800000 */
[----:B------:R1:W5:Y:S01]  /*9c30*/  LDL R77, [R1+0x54] ;  /* 0x00005400014d7983 */ /* 0x0003620000100800 */
[----:B0-----:R-:W0:Y:S03]  /*9c40*/  LDC R3, c[0x0][0x3f4] ;  /* 0x0000fd00ff037b82 */ /* 0x001e260000000800 */
[----:B------:R1:W5:Y:S04]  /*9c50*/  LDL R75, [R1+0x5c] ;  /* 0x00005c00014b7983 */ /* 0x0003680000100800 */
[----:B------:R1:W5:Y:S01]  /*9c60*/  LDL R73, [R1+0x58] ;  /* 0x0000580001497983 */ /* 0x0003620000100800 */
[C---:B------:R-:W-:Y:S01]  /*9c70*/  VIADD R0, R22.reuse, 0x10 ;  /* 0x0000001016007836 */ /* 0x040fe20000000000 */
[----:B------:R-:W-:Y:S01]  /*9c80*/  BSSY B1, `(.L_x_10419) ;  /* 0x0000072000017945 */ /* 0x000fe20003800000 */
[C---:B------:R-:W-:Y:S01]  /*9c90*/  VIADD R20, R22.reuse, 0x20 ;  /* 0x0000002016147836 */ /* 0x040fe20000000000 */
[----:B0-----:R-:W-:-:S02]  /*9ca0*/  ISETP.GE.AND P0, PT, R22, R3, PT ;  /* 0x000000031600720c */ /* 0x001fc40003f06270 */
[-C--:B------:R-:W-:Y:S02]  /*9cb0*/  ISETP.GE.AND P1, PT, R0, R3.reuse, PT ;  /* 0x000000030000720c */ /* 0x080fe40003f26270 */
[----:B------:R-:W-:-:S09]  /*9cc0*/  ISETP.GE.AND P2, PT, R20, R3, PT ;  /* 0x000000031400720c */ /* 0x000fd20003f46270 */
[----:B-1----:R-:W-:Y:S05]  /*9cd0*/  @P0 BRA `(.L_x_10420) ;  /* 0x0000000400b00947 */ /* 0x002fea0003800000 */
[----:B------:R-:W2:Y:S01]  /*9ce0*/  LDL R78, [R1+0xbc] ;  /* 0x0000bc00014e7983 */ /* 0x000ea20000100800 */
[----:B------:R-:W0:Y:S02]  /*9cf0*/  S2R R36, SR_TID.X ;  /* 0x0000000000247919 */ /* 0x000e240000002100 */
[----:B0-----:R-:W-:-:S05]  /*9d00*/  VIADD R37, R36, 0xffffff80 ;  /* 0xffffff8024257836 */ /* 0x001fca0000000000 */
[----:B------:R-:W-:-:S04]  /*9d10*/  LEA.HI R36, R37, R37, RZ, 0x1 ;  /* 0x0000002525247211 */ /* 0x000fc800078f08ff */
[----:B------:R-:W-:-:S05]  /*9d20*/  LOP3.LUT R36, R36, 0xfffffffe, RZ, 0xc0, !PT ;  /* 0xfffffffe24247812 */ /* 0x000fca00078ec0ff */
[----:B------:R-:W-:-:S05]  /*9d30*/  IMAD.IADD R36, R37, 0x1, -R36 ;  /* 0x0000000125247824 */ /* 0x000fca00078e0a24 */
[----:B------:R-:W-:-:S04]  /*9d40*/  LEA.HI R0, R3, R36, RZ, 0x1d ;  /* 0x0000002403007211 */ /* 0x000fc800078fe8ff */
[----:B------:R-:W-:-:S04]  /*9d50*/  SHF.R.S32.HI R37, RZ, 0x1f, R0 ;  /* 0x0000001fff257819 */ /* 0x000fc80000011400 */
[----:B------:R-:W-:Y:S01]  /*9d60*/  LEA.HI R37, R37, R0, RZ, 0x2 ;  /* 0x0000000025257211 */ /* 0x000fe200078f10ff */
[----:B------:R-:W-:-:S03]  /*9d70*/  IMAD.SHL.U32 R0, R0, 0x8, RZ ;  /* 0x0000000800007824 */ /* 0x000fc600078e00ff */
[----:B------:R-:W-:Y:S02]  /*9d80*/  SHF.R.S32.HI R37, RZ, 0x2, R37 ;  /* 0x00000002ff257819 */ /* 0x000fe40000011425 */
[----:B-----5:R-:W-:-:S03]  /*9d90*/  LOP3.LUT R0, R77, 0x18, R0, 0xf8, !PT ;  /* 0x000000184d007812 */ /* 0x020fc600078ef800 */
[----:B------:R-:W-:Y:S01]  /*9da0*/  IMAD R37, R37, 0x1800, R75 ;  /* 0x0000180025257824 */ /* 0x000fe200078e024b */
[----:B------:R-:W-:-:S05]  /*9db0*/  LOP3.LUT R0, R0, R73, RZ, 0x3c, !PT ;  /* 0x0000004900007212 */ /* 0x000fca00078e3cff */
[----:B------:R-:W-:-:S04]  /*9dc0*/  IMAD.IADD R41, R37, 0x1, R0 ;  /* 0x0000000125297824 */ /* 0x000fc800078e0200 */
[----:B------:R-:W-:-:S05]  /*9dd0*/  IMAD R0, R41, 0x2, R16 ;  /* 0x0000000229007824 */ /* 0x000fca00078e0210 */
[----:B------:R-:W0:Y:S01]  /*9de0*/  LDS.128 R40, [R0+0xda00] ;  /* 0x00da000000287984 */ /* 0x000e220000000c00 */
[----:B------:R-:W-:Y:S02]  /*9df0*/  SHF.R.U64 R65, R4, 0x10, R5 ;  /* 0x0000001004417819 */ /* 0x000fe40000001205 */
[----:B------:R-:W-:Y:S02]  /*9e00*/  SHF.R.U64 R62, R24, 0x10, R25 ;  /* 0x00000010183e7819 */ /* 0x000fe40000001219 */
[----:B------:R-:W-:Y:S02]  /*9e10*/  PRMT R65, R59, 0x5410, R65 ;  /* 0x000054103b417816 */ /* 0x000fe40000000041 */
[----:B------:R-:W-:Y:S02]  /*9e20*/  PRMT R62, R45, 0x5432, R62 ;  /* 0x000054322d3e7816 */ /* 0x000fe4000000003e */
[----:B------:R-:W-:Y:S02]  /*9e30*/  SHF.R.U32.HI R64, RZ, 0x10, R25 ;  /* 0x00000010ff407819 */ /* 0x000fe40000011619 */
[--C-:B------:R-:W-:Y:S01]  /*9e40*/  SHF.R.U64 R20, R26, 0x10, R27.reuse ;  /* 0x000000101a147819 */ /* 0x100fe2000000121b */
[----:B------:R-:W-:Y:S01]  /*9e50*/  IMAD.U32 R67, R65, 0x10000, RZ ;  /* 0x0001000041437824 */ /* 0x000fe200078e00ff */
[----:B------:R-:W-:-:S02]  /*9e60*/  SHF.R.U32.HI R26, RZ, 0x10, R27 ;  /* 0x00000010ff1a7819 */ /* 0x000fc4000001161b */
[----:B------:R-:W-:Y:S01]  /*9e70*/  SHF.R.U64 R25, R6, 0x10, R7 ;  /* 0x0000001006197819 */ /* 0x000fe20000001207 */
[----:B------:R-:W-:Y:S01]  /*9e80*/  IMAD.U32 R63, R62, 0x10000, RZ ;  /* 0x000100003e3f7824 */ /* 0x000fe200078e00ff */
[----:B------:R-:W-:Y:S02]  /*9e90*/  SHF.R.U32.HI R66, RZ, 0x10, R5 ;  /* 0x00000010ff427819 */ /* 0x000fe40000011605 */
[----:B------:R-:W-:Y:S02]  /*9ea0*/  SHF.R.U32.HI R6, RZ, 0x10, R7 ;  /* 0x00000010ff067819 */ /* 0x000fe40000011607 */
[----:B------:R-:W-:Y:S02]  /*9eb0*/  PRMT R5, R48, 0x5432, R26 ;  /* 0x0000543230057816 */ /* 0x000fe4000000001a */
[----:B------:R-:W-:Y:S02]  /*9ec0*/  PRMT R64, R46, 0x5432, R64 ;  /* 0x000054322e407816 */ /* 0x000fe40000000040 */
[----:B------:R-:W-:-:S02]  /*9ed0*/  PRMT R66, R21, 0x5432, R66 ;  /* 0x0000543215427816 */ /* 0x000fc40000000042 */
[----:B------:R-:W-:Y:S02]  /*9ee0*/  PRMT R6, R44, 0x5432, R6 ;  /* 0x000054322c067816 */ /* 0x000fe40000000006 */
[----:B------:R-:W-:Y:S01]  /*9ef0*/  PRMT R25, R60, 0x5410, R25 ;  /* 0x000054103c197816 */ /* 0x000fe20000000019 */
[----:B------:R-:W-:Y:S02]  /*9f00*/  IMAD.U32 R68, R66, 0x10000, RZ ;  /* 0x0001000042447824 */ /* 0x000fe400078e00ff */
[----:B0-----:R-:W-:-:S04]  /*9f10*/  IMAD.U32 R24, R40, 0x10000, RZ ;  /* 0x0001000028187824 */ /* 0x001fc800078e00ff */
[C---:B------:R-:W-:Y:S01]  /*9f20*/  FMUL.FTZ R69, R24.reuse, R67 ;  /* 0x0000004318457220 */ /* 0x040fe20000410000 */
[----:B------:R-:W-:Y:S01]  /*9f30*/  FMUL.FTZ R71, R24, R63 ;  /* 0x0000003f18477220 */ /* 0x000fe20000410000 */
[----:B------:R-:W-:Y:S02]  /*9f40*/  IMAD.U32 R60, R41, 0x10000, RZ ;  /* 0x00010000293c7824 */ /* 0x000fe400078e00ff */
[----:B------:R-:W-:Y:S02]  /*9f50*/  IMAD.U32 R61, R43, 0x10000, RZ ;  /* 0x000100002b3d7824 */ /* 0x000fe400078e00ff */
[----:B------:R-:W-:Y:S02]  /*9f60*/  IMAD.U32 R70, R6, 0x10000, RZ ;  /* 0x0001000006467824 */ /* 0x000fe400078e00ff */
[----:B------:R-:W-:Y:S02]  /*9f70*/  FMUL.FTZ R72, R60, R68 ;  /* 0x000000443c487220 */ /* 0x000fe40000410000 */
[----:B------:R-:W-:Y:S01]  /*9f80*/  FMUL.FTZ R76, R61, R70 ;  /* 0x000000463d4c7220 */ /* 0x000fe20000410000 */
[----:B------:R-:W-:-:S02]  /*9f90*/  LOP3.LUT R62, R62, 0xffff0000, RZ, 0xc0, !PT ;  /* 0xffff00003e3e7812 */ /* 0x000fc400078ec0ff */
[----:B------:R-:W-:Y:S02]  /*9fa0*/  PRMT R20, R47, 0x5432, R20 ;  /* 0x000054322f147816 */ /* 0x000fe40000000014 */
[----:B------:R-:W-:Y:S02]  /*9fb0*/  LOP3.LUT R43, R43, 0xffff0000, RZ, 0xc0, !PT ;  /* 0xffff00002b2b7812 */ /* 0x000fe400078ec0ff */
[----:B------:R-:W-:Y:S01]  /*9fc0*/  LOP3.LUT R6, R6, 0xffff0000, RZ, 0xc0, !PT ;  /* 0xffff000006067812 */ /* 0x000fe200078ec0ff */
[----:B--2---:R-:W0:Y:S02]  /*9fd0*/  LDS.128 R36, [R78] ;  /* 0x000000004e247984 */ /* 0x004e240000000c00 */
[C---:B0-----:R-:W-:Y:S01]  /*9fe0*/  IMAD.U32 R26, R36.reuse, 0x10000, RZ ;  /* 0x00010000241a7824 */ /* 0x041fe200078e00ff */
[----:B------:R-:W-:-:S03]  /*9ff0*/  LOP3.LUT R27, R36, 0xffff0000, RZ, 0xc0, !PT ;  /* 0xffff0000241b7812 */ /* 0x000fc600078ec0ff */
[----:B------:R-:W-:Y:S01]  /*a000*/  FFMA.FTZ R24, R26, R63, -R69 ;  /* 0x0000003f1a187223 */ /* 0x000fe20000010845 */
[----:B------:R-:W-:Y:S02]  /*a010*/  IMAD.U32 R63, R64, 0x10000, RZ ;  /* 0x00010000403f7824 */ /* 0x000fe400078e00ff */
[----:B------:R-:W-:Y:S01]  /*a020*/  FFMA.FTZ R71, R26, R67, R71 ;  /* 0x000000431a477223 */ /* 0x000fe20000010047 */
[----:B------:R-:W-:Y:S01]  /*a030*/  IMAD.U32 R26, R5, 0x10000, RZ ;  /* 0x00010000051a7824 */ /* 0x000fe200078e00ff */
[C---:B------:R-:W-:Y:S01]  /*a040*/  LOP3.LUT R36, R37.reuse, 0xffff0000, RZ, 0xc0, !PT ;  /* 0xffff000025247812 */ /* 0x040fe200078ec0ff */
[----:B------:R-:W-:Y:S01]  /*a050*/  IMAD.U32 R59, R37, 0x10000, RZ ;  /* 0x00010000253b7824 */ /* 0x000fe200078e00ff */
[C---:B------:R-:W-:Y:S01]  /*a060*/  LOP3.LUT R4, R38.reuse, 0xffff0000, RZ, 0xc0, !PT ;  /* 0xffff000026047812 */ /* 0x040fe200078ec0ff */
[----:B------:R-:W-:Y:S01]  /*a070*/  IMAD.U32 R7, R38, 0x10000, RZ ;  /* 0x0001000026077824 */ /* 0x000fe200078e00ff */
[C---:B------:R-:W-:Y:S01]  /*a080*/  LOP3.LUT R38, R39.reuse, 0xffff0000, RZ, 0xc0, !PT ;  /* 0xffff000027267812 */ /* 0x040fe200078ec0ff */
[----:B------:R-:W-:-:S02]  /*a090*/  IMAD.U32 R37, R39, 0x10000, RZ ;  /* 0x0001000027257824 */ /* 0x000fc400078e00ff */
[-C--:B------:R-:W-:Y:S01]  /*a0a0*/  FMUL.FTZ R74, R60, R63.reuse ;  /* 0x0000003f3c4a7220 */ /* 0x080fe20000410000 */
[----:B------:R-:W-:Y:S01]  /*a0b0*/  LOP3.LUT R39, R40, 0xffff0000, RZ, 0xc0, !PT ;  /* 0xffff000028277812 */ /* 0x000fe200078ec0ff */
[----:B------:R-:W-:Y:S01]  /*a0c0*/  FMUL.FTZ R61, R61, R26 ;  /* 0x0000001a3d3d7220 */ /* 0x000fe20000410000 */
[----:B------:R-:W-:Y:S01]  /*a0d0*/  LOP3.LUT R60, R65, 0xffff0000, RZ, 0xc0, !PT ;  /* 0xffff0000413c7812 */ /* 0x000fe200078ec0ff */
[C---:B------:R-:W-:Y:S01]  /*a0e0*/  FFMA.FTZ R72, R59.reuse, R63, -R72 ;  /* 0x0000003f3b487223 */ /* 0x040fe20000010848 */
[----:B------:R-:W-:Y:S01]  /*a0f0*/  FFMA.FTZ R74, R59, R68, R74 ;  /* 0x000000443b4a7223 */ /* 0x000fe2000001004a */
[----:B------:R-:W-:Y:S01]  /*a100*/  LOP3.LUT R40, R41, 0xffff0000, RZ, 0xc0, !PT ;  /* 0xffff000029287812 */ /* 0x000fe200078ec0ff */
[C---:B------:R-:W-:Y:S01]  /*a110*/  FFMA.FTZ R76, R37.reuse, R26, -R76 ;  /* 0x0000001a254c7223 */ /* 0x040fe2000001084c */
[----:B------:R-:W-:Y:S01]  /*a120*/  FFMA.FTZ R70, R37, R70, R61 ;  /* 0x0000004625467223 */ /* 0x000fe2000001003d */
[----:B------:R-:W-:Y:S01]  /*a130*/  LOP3.LUT R59, R66, 0xffff0000, RZ, 0xc0, !PT ;  /* 0xffff0000423b7812 */ /* 0x000fe200078ec0ff */
[C---:B------:R-:W-:Y:S01]  /*a140*/  FMUL.FTZ R26, R39.reuse, R60 ;  /* 0x0000003c271a7220 */ /* 0x040fe20000410000 */
[----:B------:R-:W-:Y:S01]  /*a150*/  LOP3.LUT R37, R64, 0xffff0000, RZ, 0xc0, !PT ;  /* 0xffff000040257812 */ /* 0x000fe200078ec0ff */
[----:B------:R-:W-:Y:S01]  /*a160*/  FMUL.FTZ R64, R39, R62 ;  /* 0x0000003e27407220 */ /* 0x000fe20000410000 */
[----:B------:R-:W-:-:S02]  /*a170*/  IMAD.U32 R41, R42, 0x10000, RZ ;  /* 0x000100002a297824 */ /* 0x000fc400078e00ff */
[----:B------:R-:W-:Y:S01]  /*a180*/  FFMA.FTZ R39, R27, R62, -R26 ;  /* 0x0000003e1b277223 */ /* 0x000fe2000001081a */
[C---:B------:R-:W-:Y:S01]  /*a190*/  FMUL.FTZ R61, R40.reuse, R59 ;  /* 0x0000003b283d7220 */ /* 0x040fe20000410000 */
[----:B------:R-:W-:Y:S02]  /*a1a0*/  IMAD.U32 R62, R25, 0x10000, RZ ;  /* 0x00010000193e7824 */ /* 0x000fe400078e00ff */
[-C--:B------:R-:W-:Y:S01]  /*a1b0*/  FMUL.FTZ R40, R40, R37.reuse ;  /* 0x0000002528287220 */ /* 0x080fe20000410000 */
[----:B------:R-:W-:Y:S02]  /*a1c0*/  IMAD.U32 R26, R20, 0x10000, RZ ;  /* 0x00010000141a7824 */ /* 0x000fe400078e00ff */
[----:B------:R-:W-:Y:S01]  /*a1d0*/  FFMA.FTZ R64, R27, R60, R64 ;  /* 0x0000003c1b407223 */ /* 0x000fe20000010040 */
[C---:B------:R-:W-:Y:S01]  /*a1e0*/  FMUL.FTZ R60, R41.reuse, R62 ;  /* 0x0000003e293c7220 */ /* 0x040fe20000410000 */
[C---:B------:R-:W-:Y:S01]  /*a1f0*/  FFMA.FTZ R61, R36.reuse, R37, -R61 ;  /* 0x00000025243d7223 */ /* 0x040fe2000001083d */
[----:B------:R-:W-:Y:S01]  /*a200*/  FFMA.FTZ R59, R36, R59, R40 ;  /* 0x0000003b243b7223 */ /* 0x000fe20000010028 */
[----:B------:R-:W-:Y:S01]  /*a210*/  LOP3.LUT R42, R42, 0xffff0000, RZ, 0xc0, !PT ;  /* 0xffff00002a2a7812 */ /* 0x000fe200078ec0ff */
[----:B------:R-:W-:Y:S01]  /*a220*/  FMUL.FTZ R36, R41, R26 ;  /* 0x0000001a29247220 */ /* 0x000fe20000410000 */
[----:B------:R-:W-:-:S02]  /*a230*/  LOP3.LUT R27, R25, 0xffff0000, RZ, 0xc0, !PT ;  /* 0xffff0000191b7812 */ /* 0x000fc400078ec0ff */
[----:B------:R-:W-:Y:S01]  /*a240*/  LOP3.LUT R25, R20, 0xffff0000, RZ, 0xc0, !PT ;  /* 0xffff000014197812 */ /* 0x000fe200078ec0ff */
[----:B------:R-:W-:Y:S01]  /*a250*/  FFMA.FTZ R60, R7, R26, -R60 ;  /* 0x0000001a073c7223 */ /* 0x000fe2000001083c */
[----:B------:R-:W-:Y:S01]  /*a260*/  LOP3.LUT R5, R5, 0xffff0000, RZ, 0xc0, !PT ;  /* 0xffff000005057812 */ /* 0x000fe200078ec0ff */
[----:B------:R-:W-:Y:S01]  /*a270*/  FFMA.FTZ R26, R7, R62, R36 ;  /* 0x0000003e071a7223 */ /* 0x000fe20000010024 */
[C---:B------:R-:W-:Y:S01]  /*a280*/  FMUL.FTZ R7, R42.reuse, R27 ;  /* 0x0000001b2a077220 */ /* 0x040fe20000410000 */
[----:B------:R-:W-:Y:S01]  /*a290*/  FMUL.FTZ R42, R42, R25 ;  /* 0x000000192a2a7220 */ /* 0x000fe20000410000 */
        /* <DEDUP_REMOVED lines=16> */
.L_x_10420:
[----:B------:R-:W-:Y:S05]  /*a3a0*/  BSYNC B1 ;  /* 0x0000000000017941 */ /* 0x000fea0003800000 */
.L_x_10419:
[----:B------:R-:W-:Y:S04]  /*a3b0*/  BSSY B1, `(.L_x_10421) ;  /* 0x000006a000017945 */ /* 0x000fe80003800000 */
[----:B------:R-:W-:Y:S05]  /*a3c0*/  @P1 BRA `(.L_x_10422) ;  /* 0x0000000400a01947 */ /* 0x000fea0003800000 */
[----:B0-----:R-:W2:Y:S04]  /*a3d0*/  LDL R0, [R1+0x9c] ;  /* 0x00009c0001007983 */ /* 0x001ea80000100800 */
[----:B------:R-:W3:Y:S01]  /*a3e0*/  LDL R59, [R1+0xb8] ;  /* 0x0000b800013b7983 */ /* 0x000ee20000100800 */
[--C-:B------:R-:W-:Y:S02]  /*a3f0*/  SHF.R.U64 R39, R28, 0x10, R29.reuse ;  /* 0x000000101c277819 */ /* 0x100fe4000000121d */
[----:B------:R-:W-:Y:S02]  /*a400*/  SHF.R.U32.HI R28, RZ, 0x10, R29 ;  /* 0x00000010ff1c7819 */ /* 0x000fe4000001161d */
[----:B------:R-:W-:Y:S02]  /*a410*/  SHF.R.U64 R29, R8, 0x10, R9 ;  /* 0x00000010081d7819 */ /* 0x000fe40000001209 */
[----:B------:R-:W-:-:S02]  /*a420*/  SHF.R.U64 R37, R30, 0x10, R31 ;  /* 0x000000101e257819 */ /* 0x000fc4000000121f */
[----:B------:R-:W-:Y:S02]  /*a430*/  SHF.R.U32.HI R8, RZ, 0x10, R9 ;  /* 0x00000010ff087819 */ /* 0x000fe40000011609 */
[----:B------:R-:W-:Y:S02]  /*a440*/  PRMT R58, R58, 0x5410, R39 ;  /* 0x000054103a3a7816 */ /* 0x000fe40000000027 */
[----:B------:R-:W-:Y:S02]  /*a450*/  PRMT R54, R54, 0x5410, R29 ;  /* 0x0000541036367816 */ /* 0x000fe4000000001d */
[----:B------:R-:W-:Y:S01]  /*a460*/  SHF.R.U32.HI R30, RZ, 0x10, R31 ;  /* 0x00000010ff1e7819 */ /* 0x000fe2000001161f */
[----:B------:R-:W-:Y:S01]  /*a470*/  IMAD.U32 R31, R58, 0x10000, RZ ;  /* 0x000100003a1f7824 */ /* 0x000fe200078e00ff */
[----:B------:R-:W-:Y:S02]  /*a480*/  SHF.R.U64 R9, R10, 0x10, R11 ;  /* 0x000000100a097819 */ /* 0x000fe4000000120b */
[----:B------:R-:W-:Y:S01]  /*a490*/  PRMT R56, R56, 0x5410, R37 ;  /* 0x0000541038387816 */ /* 0x000fe20000000025 */
[----:B------:R-:W-:Y:S01]  /*a4a0*/  IMAD.U32 R37, R54, 0x10000, RZ ;  /* 0x0001000036257824 */ /* 0x000fe200078e00ff */
[----:B------:R-:W-:-:S02]  /*a4b0*/  PRMT R53, R53, 0x5410, R8 ;  /* 0x0000541035357816 */ /* 0x000fc40000000008 */
[----:B------:R-:W-:Y:S02]  /*a4c0*/  SHF.R.U32.HI R10, RZ, 0x10, R11 ;  /* 0x00000010ff0a7819 */ /* 0x000fe4000001160b */
[----:B------:R-:W-:Y:S01]  /*a4d0*/  PRMT R57, R57, 0x5410, R28 ;  /* 0x0000541039397816 */ /* 0x000fe2000000001c */
[----:B------:R-:W-:Y:S01]  /*a4e0*/  IMAD.U32 R36, R53, 0x10000, RZ ;  /* 0x0001000035247824 */ /* 0x000fe200078e00ff */
[----:B------:R-:W-:Y:S02]  /*a4f0*/  PRMT R55, R55, 0x5410, R30 ;  /* 0x0000541037377816 */ /* 0x000fe4000000001e */
[----:B------:R-:W-:Y:S02]  /*a500*/  PRMT R51, R51, 0x5410, R10 ;  /* 0x0000541033337816 */ /* 0x000fe4000000000a */
[----:B------:R-:W-:-:S03]  /*a510*/  PRMT R52, R52, 0x5410, R9 ;  /* 0x0000541034347816 */ /* 0x000fc60000000009 */
[----:B------:R-:W-:Y:S01]  /*a520*/  IMAD.U32 R38, R51, 0x10000, RZ ;  /* 0x0001000033267824 */ /* 0x000fe200078e00ff */
[----:B--2---:R-:W-:-:S04]  /*a530*/  LEA.HI R0, R3, R0, RZ, 0x1d ;  /* 0x0000000003007211 */ /* 0x004fc800078fe8ff */
[----:B------:R-:W-:-:S04]  /*a540*/  SHF.R.S32.HI R5, RZ, 0x1f, R0 ;  /* 0x0000001fff057819 */ /* 0x000fc80000011400 */
[----:B------:R-:W-:Y:S01]  /*a550*/  LEA.HI R5, R5, R0, RZ, 0x2 ;  /* 0x0000000005057211 */ /* 0x000fe200078f10ff */
[----:B------:R-:W-:-:S03]  /*a560*/  IMAD.SHL.U32 R0, R0, 0x8, RZ ;  /* 0x0000000800007824 */ /* 0x000fc600078e00ff */
[----:B------:R-:W-:Y:S02]  /*a570*/  SHF.R.S32.HI R5, RZ, 0x2, R5 ;  /* 0x00000002ff057819 */ /* 0x000fe40000011405 */
[----:B-----5:R-:W-:-:S03]  /*a580*/  LOP3.LUT R0, R77, 0x18, R0, 0xf8, !PT ;  /* 0x000000184d007812 */ /* 0x020fc600078ef800 */
[----:B------:R-:W-:Y:S01]  /*a590*/  IMAD R5, R5, 0x1800, R75 ;  /* 0x0000180005057824 */ /* 0x000fe200078e024b */
[----:B------:R-:W-:-:S05]  /*a5a0*/  LOP3.LUT R0, R0, R73, RZ, 0x3c, !PT ;  /* 0x0000004900007212 */ /* 0x000fca00078e3cff */
[----:B------:R-:W-:Y:S02]  /*a5b0*/  IMAD.IADD R25, R5, 0x1, R0 ;  /* 0x0000000105197824 */ /* 0x000fe400078e0200 */
[----:B---3--:R-:W0:Y:S02]  /*a5c0*/  LDS.128 R4, [R59] ;  /* 0x000000003b047984 */ /* 0x008e240000000c00 */
        /* <DEDUP_REMOVED lines=22> */
[----:B------:R-:W-:Y:S02]  /*a730*/  IMAD.U32 R8, R55, 0x10000, RZ ;  /* 0x0001000037087824 */ /* 0x000fe400078e00ff */
[C---:B------:R-:W-:Y:S01]  /*a740*/  FFMA.FTZ R40, R9.reuse, R20, -R40 ;  /* 0x0000001409287223 */ /* 0x040fe20000010828 */
[----:B------:R-:W-:Y:S01]  /*a750*/  FMUL.FTZ R20, R30, R38 ;  /* 0x000000261e147220 */ /* 0x000fe20000410000 */
[----:B------:R-:W-:Y:S01]  /*a760*/  LOP3.LUT R31, R54, 0xffff0000, RZ, 0xc0, !PT ;  /* 0xffff0000361f7812 */ /* 0x000fe200078ec0ff */
[----:B------:R-:W-:Y:S01]  /*a770*/  FMUL.FTZ R37, R30, R8 ;  /* 0x000000081e257220 */ /* 0x000fe20000410000 */
        /* <DEDUP_REMOVED lines=45> */
.L_x_10422:
[----:B------:R-:W-:Y:S05]  /*aa50*/  BSYNC B1 ;  /* 0x0000000000017941 */ /* 0x000fea0003800000 */
.L_x_10421:
[----:B------:R-:W-:Y:S05]  /*aa60*/  @P2 BRA `(.L_x_10403) ;  /* 0x0000000400a02947 */ /* 0x000fea0003800000 */
[----:B01----:R-:W2:Y:S04]  /*aa70*/  LDL R0, [R1+0xa0] ;  /* 0x0000a00001007983 */ /* 0x003ea80000100800 */
[----:B------:R-:W3:Y:S01]  /*aa80*/  LDL R36, [R1+0xb4] ;  /* 0x0000b40001247983 */ /* 0x000ee20000100800 */
[----:B------:R-:W-:Y:S02]  /*aa90*/  SHF.R.U64 R26, R32, 0x10, R33 ;  /* 0x00000010201a7819 */ /* 0x000fe40000001221 */
[--C-:B------:R-:W-:Y:S02]  /*aaa0*/  SHF.R.U64 R20, R12, 0x10, R13.reuse ;  /* 0x000000100c147819 */ /* 0x100fe4000000120d */
[----:B------:R-:W-:Y:S02]  /*aab0*/  SHF.R.U32.HI R13, RZ, 0x10, R13 ;  /* 0x00000010ff0d7819 */ /* 0x000fe4000001160d */
[----:B------:R-:W-:-:S02]  /*aac0*/  SHF.R.U64 R12, R14, 0x10, R15 ;  /* 0x000000100e0c7819 */ /* 0x000fc4000000120f */
[----:B------:R-:W-:Y:S02]  /*aad0*/  SHF.R.U32.HI R15, RZ, 0x10, R15 ;  /* 0x00000010ff0f7819 */ /* 0x000fe4000001160f */
[----:B------:R-:W-:Y:S02]  /*aae0*/  PRMT R47, R47, 0x5410, R26 ;  /* 0x000054102f2f7816 */ /* 0x000fe4000000001a */
[----:B------:R-:W-:Y:S02]  /*aaf0*/  PRMT R25, R21, 0x5410, R20 ;  /* 0x0000541015197816 */ /* 0x000fe40000000014 */
[----:B------:R-:W-:Y:S01]  /*ab00*/  SHF.R.U32.HI R33, RZ, 0x10, R33 ;  /* 0x00000010ff217819 */ /* 0x000fe20000011621 */
[----:B------:R-:W-:Y:S01]  /*ab10*/  IMAD.U32 R26, R47, 0x10000, RZ ;  /* 0x000100002f1a7824 */ /* 0x000fe200078e00ff */
[----:B------:R-:W-:Y:S01]  /*ab20*/  PRMT R44, R44, 0x5410, R13 ;  /* 0x000054102c2c7816 */ /* 0x000fe2000000000d */
[----:B------:R-:W-:Y:S01]  /*ab30*/  IMAD.U32 R28, R25, 0x10000, RZ ;  /* 0x00010000191c7824 */ /* 0x000fe200078e00ff */
[----:B------:R-:W-:-:S02]  /*ab40*/  PRMT R46, R46, 0x5410, R15 ;  /* 0x000054102e2e7816 */ /* 0x000fc4000000000f */
[----:B------:R-:W-:Y:S01]  /*ab50*/  SHF.R.U64 R24, R34, 0x10, R35 ;  /* 0x0000001022187819 */ /* 0x000fe20000001223 */
[----:B------:R-:W-:Y:S01]  /*ab60*/  IMAD.U32 R27, R44, 0x10000, RZ ;  /* 0x000100002c1b7824 */ /* 0x000fe200078e00ff */
[----:B------:R-:W-:Y:S01]  /*ab70*/  PRMT R48, R48, 0x5410, R33 ;  /* 0x0000541030307816 */ /* 0x000fe20000000021 */
[----:B------:R-:W-:Y:S01]  /*ab80*/  IMAD.U32 R29, R46, 0x10000, RZ ;  /* 0x000100002e1d7824 */ /* 0x000fe200078e00ff */
[----:B------:R-:W-:Y:S02]  /*ab90*/  SHF.R.U32.HI R35, RZ, 0x10, R35 ;  /* 0x00000010ff237819 */ /* 0x000fe40000011623 */
[----:B------:R-:W-:Y:S02]  /*aba0*/  PRMT R45, R45, 0x5410, R12 ;  /* 0x000054102d2d7816 */ /* 0x000fe4000000000c */
[----:B------:R-:W-:Y:S02]  /*abb0*/  PRMT R49, R49, 0x5410, R24 ;  /* 0x0000541031317816 */ /* 0x000fe40000000018 */
[----:B------:R-:W-:-:S02]  /*abc0*/  PRMT R50, R50, 0x5410, R35 ;  /* 0x0000541032327816 */ /* 0x000fc40000000023 */
[----:B------:R-:W-:Y:S02]  /*abd0*/  LOP3.LUT R25, R25, 0xffff0000, RZ, 0xc0, !PT ;  /* 0xffff000019197812 */ /* 0x000fe400078ec0ff */
[----:B------:R-:W-:Y:S02]  /*abe0*/  LOP3.LUT R47, R47, 0xffff0000, RZ, 0xc0, !PT ;  /* 0xffff00002f2f7812 */ /* 0x000fe400078ec0ff */
[----:B------:R-:W-:Y:S02]  /*abf0*/  LOP3.LUT R44, R44, 0xffff0000, RZ, 0xc0, !PT ;  /* 0xffff00002c2c7812 */ /* 0x000fe400078ec0ff */
[----:B------:R-:W-:Y:S02]  /*ac00*/  LOP3.LUT R46, R46, 0xffff0000, RZ, 0xc0, !PT ;  /* 0xffff00002e2e7812 */ /* 0x000fe400078ec0ff */
[----:B--2---:R-:W-:-:S04]  /*ac10*/  LEA.HI R3, R3, R0, RZ, 0x1d ;  /* 0x0000000003037211 */ /* 0x004fc800078fe8ff */
[----:B------:R-:W-:Y:S01]  /*ac20*/  SHF.R.S32.HI R0, RZ, 0x1f, R3 ;  /* 0x0000001fff007819 */ /* 0x000fe20000011403 */
[----:B---3--:R-:W0:Y:S03]  /*ac30*/  LDS.128 R4, [R36] ;  /* 0x0000000024047984 */ /* 0x008e260000000c00 */
        /* <DEDUP_REMOVED lines=24> */
[C---:B------:R-:W-:Y:S01]  /*adc0*/  FMUL.FTZ R31, R20.reuse, R27 ;  /* 0x0000001b141f7220 */ /* 0x040fe20000410000 */
[----:B------:R-:W-:Y:S02]  /*add0*/  IMAD.U32 R24, R11, 0x10000, RZ ;  /* 0x000100000b187824 */ /* 0x000fe400078e00ff */
[C---:B------:R-:W-:Y:S01]  /*ade0*/  FFMA.FTZ R30, R3.reuse, R26, -R30 ;  /* 0x0000001a031e7223 */ /* 0x040fe2000001081e */
[----:B------:R-:W-:Y:S01]  /*adf0*/  FFMA.FTZ R32, R3, R28, R32 ;  /* 0x0000001c03207223 */ /* 0x000fe20000010020 */
[-C--:B------:R-:W-:Y:S01]  /*ae00*/  FMUL.FTZ R33, R20, R15.reuse ;  /* 0x0000000f14217220 */ /* 0x080fe20000410000 */
[----:B------:R-:W-:Y:S01]  /*ae10*/  FFMA.FTZ R31, R12, R15, -R31 ;  /* 0x0000000f0c1f7223 */ /* 0x000fe2000001081f */
[----:B------:R-:W-:Y:S02]  /*ae20*/  IMAD.U32 R3, R50, 0x10000, RZ ;  /* 0x0001000032037824 */ /* 0x000fe400078e00ff */
[----:B------:R-:W-:Y:S01]  /*ae30*/  FMUL.FTZ R15, R24, R29 ;  /* 0x0000001d180f7220 */ /* 0x000fe20000410000 */
[----:B------:R-:W-:Y:S01]  /*ae40*/  FFMA.FTZ R33, R12, R27, R33 ;  /* 0x0000001b0c217223 */ /* 0x000fe20000010021 */
[----:B------:R-:W-:Y:S01]  /*ae50*/  LOP3.LUT R48, R48, 0xffff0000, RZ, 0xc0, !PT ;  /* 0xffff000030307812 */ /* 0x000fe200078ec0ff */
[-C--:B------:R-:W-:Y:S01]  /*ae60*/  FMUL.FTZ R24, R24, R3.reuse ;  /* 0x0000000318187220 */ /* 0x080fe20000410000 */
[----:B------:R-:W-:Y:S01]  /*ae70*/  FFMA.FTZ R26, R14, R3, -R15 ;  /* 0x000000030e1a7223 */ /* 0x000fe2000001080f */
[C---:B------:R-:W-:Y:S01]  /*ae80*/  FMUL.FTZ R3, R8.reuse, R25 ;  /* 0x0000001908037220 */ /* 0x040fe20000410000 */
[----:B------:R-:W-:Y:S01]  /*ae90*/  FMUL.FTZ R15, R8, R47 ;  /* 0x0000002f080f7220 */ /* 0x000fe20000410000 */
[----:B------:R-:W-:-:S02]  /*aea0*/  IMAD.U32 R21, R10, 0x10000, RZ ;  /* 0x000100000a157824 */ /* 0x000fc400078e00ff */
[----:B------:R-:W-:Y:S01]  /*aeb0*/  FFMA.FTZ R29, R14, R29, R24 ;  /* 0x0000001d0e1d7223 */ /* 0x000fe20000010018 */
[----:B------:R-:W-:Y:S02]  /*aec0*/  IMAD.U32 R12, R45, 0x10000, RZ ;  /* 0x000100002d0c7824 */ /* 0x000fe400078e00ff */
[C---:B------:R-:W-:Y:S01]  /*aed0*/  FFMA.FTZ R3, R4.reuse, R47, -R3 ;  /* 0x0000002f04037223 */ /* 0x040fe20000010803 */
[----:B------:R-:W-:Y:S01]  /*aee0*/  FMUL.FTZ R14, R9, R44 ;  /* 0x0000002c090e7220 */ /* 0x000fe20000410000 */
[----:B------:R-:W-:Y:S01]  /*aef0*/  FFMA.FTZ R15, R4, R25, R15 ;  /* 0x00000019040f7223 */ /* 0x000fe2000001000f */
[----:B------:R-:W-:Y:S01]  /*af00*/  LOP3.LUT R10, R10, 0xffff0000, RZ, 0xc0, !PT ;  /* 0xffff00000a0a7812 */ /* 0x000fe200078ec0ff */
[----:B------:R-:W-:Y:S01]  /*af10*/  IMAD.U32 R8, R49, 0x10000, RZ ;  /* 0x0001000031087824 */ /* 0x000fe200078e00ff */
[----:B------:R-:W-:Y:S01]  /*af20*/  LOP3.LUT R11, R11, 0xffff0000, RZ, 0xc0, !PT ;  /* 0xffff00000b0b7812 */ /* 0x000fe200078ec0ff */
[----:B------:R-:W-:Y:S01]  /*af30*/  FMUL.FTZ R9, R9, R48 ;  /* 0x0000003009097220 */ /* 0x000fe20000410000 */
        /* <DEDUP_REMOVED lines=8> */
[----:B------:R-:W-:Y:S01]  /*afc0*/  FMUL.FTZ R4, R11, R46 ;  /* 0x0000002e0b047220 */ /* 0x000fe20000410000 */
[----:B------:R-:W-:Y:S01]  /*afd0*/  FMUL.FTZ R24, R21, R8 ;  /* 0x0000000815187220 */ /* 0x000fe20000410000 */
        /* <DEDUP_REMOVED lines=17> */
.L_x_10403:
[----:B------:R-:W-:Y:S05]  /*b0f0*/  BSYNC B0 ;  /* 0x0000000000007941 */ /* 0x000fea0003800000 */
.L_x_10396:
[----:B------:R-:W-:Y:S01]  /*b100*/  @!PT LDS RZ, [RZ] ;  /* 0x00000000fffff984 */ /* 0x000fe20000000800 */
[----:B------:R-:W-:Y:S01]  /*b110*/  @!PT LDS RZ, [RZ] ;  /* 0x00000000fffff984 */ /* 0x000fe20000000800 */
[----:B------:R-:W-:Y:S01]  /*b120*/  @!PT LDS RZ, [RZ] ;  /* 0x00000000fffff984 */ /* 0x000fe20000000800 */
[----:B------:R-:W-:Y:S01]  /*b130*/  @!PT LDS RZ, [RZ] ;  /* 0x00000000fffff984 */ /* 0x000fe20000000800 */
[----:B------:R1:W-:Y:S06]  /*b140*/  MEMBAR.ALL.CTA ;  /* 0x0000000000007992 */ /* 0x0003ec0000008000 */
[----:B-1----:R-:W1:Y:S01]  /*b150*/  FENCE.VIEW.ASYNC.S ;  /* 0x00000000000073c6 */ /* 0x002e620000000000 */
[----:B------:R-:W-:Y:S05]  /*b160*/  WARPSYNC.ALL ;  /* 0x0000000000007948 */ /* 0x000fea0003800000 */
[----:B-1----:R-:W-:Y:S06]  /*b170*/  BAR.SYNC.DEFER_BLOCKING 0xd, 0x180 ;  /* 0x0346000000007b1d */ /* 0x002fec0000010000 */
.L_x_10394:
[----:B0--3--:R-:W3:Y:S02]  /*b180*/  LDL R0, [R1+0x50] ;  /* 0x0000500001007983 */ /* 0x009ee40000100800 */
[----:B---3--:R-:W-:-:S13]  /*b190*/  ISETP.NE.AND P0, PT, R0, 0x3, PT ;  /* 0x000000030000780c */ /* 0x008fda0003f05270 */
[----:B------:R-:W-:Y:S05]  /*b1a0*/  @!P0 BRA `(.L_x_10423) ;  /* 0x0000000000048947 */ /* 0x000fea0003800000 */
[----:B------:R-:W-:Y:S01]  /*b1b0*/  BPT.TRAP 0x1 ;  /* 0x000000040000795c */ /* 0x000fe20000300000 */
.L_x_10423:
[----:B--2-4-:R-:W2:Y:S01]  /*b1c0*/  LDL R3, [R1+0x60] ;  /* 0x0000600001037983 */ /* 0x014ea20000100800 */
[----:B------:R-:W-:Y:S01]  /*b1d0*/  IMAD R0, R154, 0x8, R16 ;  /* 0x000000089a007824 */ /* 0x000fe200078e0210 */
[----:B--2---:R-:W-:-:S04]  /*b1e0*/  SHF.L.U32 R5, R3, 0x1f, RZ ;  /* 0x0000001f03057819 */ /* 0x004fc800000006ff */
[----:B------:R0:W2:Y:S01]  /*b1f0*/  SYNCS.PHASECHK.TRANS64.TRYWAIT P1, [R0+URZ+0x31c30], R5 ;  /* 0x031c3005000075a7 */ /* 0x0000a2000802017f */
[----:B------:R-:W-:Y:S05]  /*b200*/  @!P0 BRA `(.L_x_10424) ;  /* 0x0000000000048947 */ /* 0x000fea0003800000 */
[----:B------:R-:W-:Y:S01]  /*b210*/  BPT.TRAP 0x1 ;  /* 0x000000040000795c */ /* 0x000fe20000300000 */
.L_x_10424:
[----:B------:R-:W-:Y:S02]  /*b220*/  IMAD R2, R2, 0x1000, R16 ;  /* 0x0000100002027824 */ /* 0x000fe400078e0210 */
[----:B------:R-:W-:Y:S02]  /*b230*/  VIADD R4, R16, 0x16a00 ;  /* 0x00016a0010047836 */ /* 0x000fe40000000000 */
[----:B------:R-:W-:-:S03]  /*b240*/  VIADD R3, R2, 0xda00 ;  /* 0x0000da0002037836 */ /* 0x000fc60000000000 */
[----:B------:R-:W-:Y:S02]  /*b250*/  SHF.R.U32.HI R2, RZ, 0x4, R4 ;  /* 0x00000004ff027819 */ /* 0x000fe40000011604 */
[----:B------:R-:W-:Y:S02]  /*b260*/  SHF.R.U32.HI R3, RZ, 0x4, R3 ;  /* 0x00000004ff037819 */ /* 0x000fe40000011603 */
[----:B------:R-:W-:Y:S02]  /*b270*/  LOP3.LUT R2, R2, 0x3fff, RZ, 0xc0, !PT ;  /* 0x00003fff02027812 */ /* 0x000fe400078ec0ff */
[----:B------:R-:W-:Y:S02]  /*b280*/  LOP3.LUT R3, R3, 0x3fff, RZ, 0xc0, !PT ;  /* 0x00003fff03037812 */ /* 0x000fe400078ec0ff */
[----:B------:R-:W-:-:S05]  /*b290*/  LOP3.LUT R2, R2, 0x10000, RZ, 0xfc, !PT ;  /* 0x0001000002027812 */ /* 0x000fca00078efcff */
[----:B------:R3:W-:Y:S01]  /*b2a0*/  STL [R1+0x7c], R2 ;  /* 0x00007c0201007387 */ /* 0x0007e20000100800 */
[----:B--2---:R-:W-:Y:S05]  /*b2b0*/  @P1 BRA `(.L_x_10425) ;  /* 0x0000000000081947 */ /* 0x004fea0003800000 */
[----:B------:R-:W2:Y:S02]  /*b2c0*/  SYNCS.PHASECHK.TRANS64.TRYWAIT P1, [R0+URZ+0x31c30], R5 ;  /* 0x031c3005000075a7 */ /* 0x000ea4000802017f */
[----:B--2---:R-:W-:Y:S05]  /*b2d0*/  @!P1 BRA `(.L_x_10426) ;  /* 0x0000014400449947 */ /* 0x004fea0003800000 */
.L_x_10425:
[----:B------:R-:W1:Y:S01]  /*b2e0*/  LDL R4, [R1+0x7c] ;  /* 0x00007c0001047983 */ /* 0x000e620000100800 */
[----:B---3--:R-:W-:Y:S01]  /*b2f0*/  LOP3.LUT R2, R3, 0x10000, RZ, 0xfc, !PT ;  /* 0x0001000003027812 */ /* 0x008fe200078efcff */
[----:B------:R-:W-:Y:S02]  /*b300*/  IMAD.MOV.U32 R15, RZ, RZ, -0x7fffffe0 ;  /* 0x80000020ff0f7424 */ /* 0x000fe400078e00ff */
[----:B------:R-:W-:Y:S01]  /*b310*/  IMAD.MOV.U32 R3, RZ, RZ, -0x7fffffe0 ;  /* 0x80000020ff037424 */ /* 0x000fe200078e00ff */
[----:B------:R-:W-:Y:S05]  /*b320*/  WARPSYNC.ALL ;  /* 0x0000000000007948 */ /* 0x000fea0003800000 */
[----:B------:R-:W-:Y:S01]  /*b330*/  R2UR UR7, R15 ;  /* 0x000000000f0772ca */ /* 0x000fe200000e0000 */
[----:B------:R-:W3:Y:S01]  /*b340*/  LDL R99, [R1+0xcc] ;  /* 0x0000cc0001637983 */ /* 0x000ee20000100800 */
[----:B------:R-:W-:-:S02]  /*b350*/  R2UR UR4, R2 ;  /* 0x00000000020472ca */ /* 0x000fc400000e0000 */
[C---:B------:R-:W-:Y:S01]  /*b360*/  R2UR UR5, R3.reuse ;  /* 0x00000000030572ca */ /* 0x040fe200000e0000 */
[----:B------:R-:W-:Y:S01]  /*b370*/  WARPGROUP.ARRIVE ;  /* 0x00000000000079c5 */ /* 0x000fe20000000000 */
[----:B0-2---:R-:W-:Y:S02]  /*b380*/  IMAD.MOV.U32 R5, RZ, RZ, -0x7fffffe0 ;  /* 0x80000020ff057424 */ /* 0x005fe400078e00ff */
[----:B------:R-:W-:Y:S01]  /*b390*/  IMAD.MOV.U32 R7, RZ, RZ, -0x7fffffe0 ;  /* 0x80000020ff077424 */ /* 0x000fe200078e00ff */
[C---:B------:R-:W-:Y:S02]  /*b3a0*/  R2UR UR8, R2.reuse ;  /* 0x00000000020872ca */ /* 0x040fe400000e0000 */
[----:B------:R-:W-:Y:S02]  /*b3b0*/  R2UR UR9, R3 ;  /* 0x00000000030972ca */ /* 0x000fe400000e0000 */
[----:B------:R-:W-:Y:S02]  /*b3c0*/  R2UR UR11, R7 ;  /* 0x00000000070b72ca */ /* 0x000fe400000e0000 */
[----:B------:R-:W-:-:S02]  /*b3d0*/  R2UR UR12, R2 ;  /* 0x00000000020c72ca */ /* 0x000fc400000e0000 */
[C---:B------:R-:W-:Y:S01]  /*b3e0*/  R2UR UR13, R3.reuse ;  /* 0x00000000030d72ca */ /* 0x040fe200000e0000 */
[----:B------:R-:W-:Y:S01]  /*b3f0*/  IMAD.MOV.U32 R9, RZ, RZ, -0x7fffffe0 ;  /* 0x80000020ff097424 */ /* 0x000fe200078e00ff */
[----:B------:R-:W-:Y:S02]  /*b400*/  R2UR UR16, R2 ;  /* 0x00000000021072ca */ /* 0x000fe400000e0000 */
[----:B------:R-:W-:Y:S02]  /*b410*/  R2UR UR17, R3 ;  /* 0x00000000031172ca */ /* 0x000fe400000e0000 */
[----:B------:R-:W-:Y:S01]  /*b420*/  R2UR UR19, R9 ;  /* 0x00000000091372ca */ /* 0x000fe200000e0000 */
[----:B-1----:R-:W-:-:S05]  /*b430*/  IMAD R14, R154, 0x6c0, R4 ;  /* 0x000006c09a0e7824 */ /* 0x002fca00078e0204 */
[----:B------:R-:W-:-:S13]  /*b440*/  R2UR UR6, R14 ;  /* 0x000000000e0672ca */ /* 0x000fda00000e0000 */
[----:B------:R-:W-:Y:S01]  /*b450*/  HGMMA.64x16x16.F32.BF16 R88, gdesc[UR4], RZ, !UPT, gsb0 ;  /* 0x00200000045879f0 */ /* 0x000fe2000c0018ff */
[----:B------:R-:W-:Y:S01]  /*b460*/  VIADD R4, R14, 0x40 ;  /* 0x000000400e047836 */ /* 0x000fe20000000000 */
[----:B------:R-:W-:Y:S02]  /*b470*/  R2UR UR7, R5 ;  /* 0x00000000050772ca */ /* 0x000fe400000e0000 */
[----:B------:R-:W-:Y:S02]  /*b480*/  R2UR UR4, R2 ;  /* 0x00000000020472ca */ /* 0x000fe400000e0000 */
[----:B------:R-:W-:Y:S02]  /*b490*/  R2UR UR6, R4 ;  /* 0x00000000040672ca */ /* 0x000fe400000e0000 */
[----:B------:R-:W-:Y:S01]  /*b4a0*/  R2UR UR5, R3 ;  /* 0x00000000030572ca */ /* 0x000fe200000e0000 */
[----:B------:R-:W-:Y:S02]  /*b4b0*/  WARPGROUP.DEPBAR.LE gsb0, 0x0 ;  /* 0x00008000000079c5 */ /* 0x000fe40000010000 */
[----:B------:R-:W-:-:S10]  /*b4c0*/  WARPGROUP.ARRIVE ;  /* 0x00000000000079c5 */ /* 0x000fd40000000000 */
[----:B------:R-:W-:Y:S01]  /*b4d0*/  HGMMA.64x16x16.F32.BF16 R80, gdesc[UR4], RZ, !UPT, gsb0 ;  /* 0x00200000045079f0 */ /* 0x000fe2000c0018ff */
[----:B------:R-:W-:-:S05]  /*b4e0*/  VIADD R6, R14, 0x80 ;  /* 0x000000800e067836 */ /* 0x000fca0000000000 */
[----:B------:R-:W-:Y:S01]  /*b4f0*/  R2UR UR10, R6 ;  /* 0x00000000060a72ca */ /* 0x000fe200000e0000 */
[----:B------:R-:W-:Y:S02]  /*b500*/  WARPGROUP.DEPBAR.LE gsb0, 0x0 ;  /* 0x00008000000079c5 */ /* 0x000fe40000010000 */
[----:B-----5:R-:W-:-:S10]  /*b510*/  WARPGROUP.ARRIVE ;  /* 0x00000000000079c5 */ /* 0x020fd40000000000 */
[----:B------:R-:W-:Y:S01]  /*b520*/  HGMMA.64x16x16.F32.BF16 R72, gdesc[UR8], RZ, !UPT, gsb0 ;  /* 0x00200000084879f0 */ /* 0x000fe2000c0018ff */
[----:B------:R-:W-:Y:S02]  /*b530*/  VIADD R4, R14, 0xc0 ;  /* 0x000000c00e047836 */ /* 0x000fe40000000000 */
[----:B------:R-:W-:-:S03]  /*b540*/  IMAD.MOV.U32 R5, RZ, RZ, -0x7fffffe0 ;  /* 0x80000020ff057424 */ /* 0x000fc600078e00ff */
        /* <DEDUP_REMOVED lines=8> */
[----:B------:R-:W-:-:S10]  /*b5d0*/  WARPGROUP.ARRIVE ;  /* 0x00000000000079c5 */ /* 0x000fd40000000000 */
[----:B------:R-:W-:Y:S01]  /*b5e0*/  HGMMA.64x16x16.F32.BF16 R56, gdesc[UR16], RZ, !UPT, gsb0 ;  /* 0x00200000103879f0 */ /* 0x000fe2000c0018ff */
[----:B------:R-:W-:Y:S02]  /*b5f0*/  VIADD R6, R14, 0x140 ;  /* 0x000001400e067836 */ /* 0x000fe40000000000 */
[----:B------:R-:W-:Y:S01]  /*b600*/  IMAD.MOV.U32 R7, RZ, RZ, -0x7fffffe0 ;  /* 0x80000020ff077424 */ /* 0x000fe200078e00ff */
[----:B------:R-:W-:Y:S02]  /*b610*/  R2UR UR20, R2 ;  /* 0x00000000021472ca */ /* 0x000fe400000e0000 */
[----:B------:R-:W-:Y:S02]  /*b620*/  R2UR UR22, R6 ;  /* 0x00000000061672ca */ /* 0x000fe400000e0000 */
[----:B------:R-:W-:Y:S02]  /*b630*/  R2UR UR23, R7 ;  /* 0x00000000071772ca */ /* 0x000fe400000e0000 */
[----:B------:R-:W-:Y:S01]  /*b640*/  R2UR UR21, R3 ;  /* 0x00000000031572ca */ /* 0x000fe200000e0000 */
[----:B------:R-:W-:-:S02]  /*b650*/  WARPGROUP.DEPBAR.LE gsb0, 0x0 ;  /* 0x00008000000079c5 */ /* 0x000fc40000010000 */
        /* <DEDUP_REMOVED lines=30> */
[----:B------:R-:W-:Y:S02]  /*b840*/  IMAD.MOV.U32 R5, RZ, RZ, -0x7fffffe0 ;  /* 0x80000020ff057424 */ /* 0x000fe400078e00ff */
[----:B------:R-:W-:Y:S02]  /*b850*/  VIADD R8, R2, 0x2 ;  /* 0x0000000202087836 */ /* 0x000fe40000000000 */
[----:B------:R-:W-:Y:S01]  /*b860*/  IMAD.MOV.U32 R9, RZ, RZ, -0x7fffffe0 ;  /* 0x80000020ff097424 */ /* 0x000fe200078e00ff */
[----:B------:R-:W-:Y:S02]  /*b870*/  R2UR UR38, R4 ;  /* 0x00000000042672ca */ /* 0x000fe400000e0000 */
[----:B------:R-:W-:-:S02]  /*b880*/  R2UR UR39, R5 ;  /* 0x00000000052772ca */ /* 0x000fc400000e0000 */
[----:B------:R-:W-:Y:S02]  /*b890*/  R2UR UR36, R8 ;  /* 0x00000000082472ca */ /* 0x000fe400000e0000 */
[----:B------:R-:W-:Y:S01]  /*b8a0*/  R2UR UR37, R9 ;  /* 0x00000000092572ca */ /* 0x000fe200000e0000 */
[----:B------:R-:W-:Y:S02]  /*b8b0*/  WARPGROUP.DEPBAR.LE gsb0, 0x0 ;  /* 0x00008000000079c5 */ /* 0x000fe40000010000 */
[----:B------:R-:W-:-:S10]  /*b8c0*/  WARPGROUP.ARRIVE ;  /* 0x00000000000079c5 */ /* 0x000fd40000000000 */
[----:B------:R-:W-:Y:S01]  /*b8d0*/  HGMMA.64x16x16.F32.BF16 R88, gdesc[UR36], R88, gsb0 ;  /* 0x00200000245879f0 */ /* 0x000fe20008001858 */
        /* <DEDUP_REMOVED lines=239> */
[----:B------:R-:W-:-:S03]  /*c7d0*/  IMAD.MOV.U32 R7, RZ, RZ, -0x7fffffe0 ;  /* 0x80000020ff077424 */ /* 0x000fc600078e00ff */
[----:B------:R-:W-:Y:S01]  /*c7e0*/  R2UR UR38, R6 ;  /* 0x00000000062672ca */ /* 0x000fe200000e0000 */
[----:B------:R-:W-:Y:S01]  /*c7f0*/  VIADD R6, R2, 0x600 ;  /* 0x0000060002067836 */ /* 0x000fe20000000000 */
[----:B------:R-:W-:Y:S01]  /*c800*/  R2UR UR39, R7 ;  /* 0x00000000072772ca */ /* 0x000fe200000e0000 */
[----:B------:R-:W-:-:S03]  /*c810*/  IMAD.MOV.U32 R7, RZ, RZ, -0x7fffffe0 ;  /* 0x80000020ff077424 */ /* 0x000fc600078e00ff */
        /* <DEDUP_REMOVED lines=78> */
[----:B------:R-:W-:Y:S02]  /*cd00*/  VIADD R4, R2, 0x602 ;  /* 0x0000060202047836 */ /* 0x000fe40000000000 */
[----:B------:R-:W-:Y:S02]  /*cd10*/  IMAD.MOV.U32 R97, RZ, RZ, -0x7fffffe0 ;  /* 0x80000020ff617424 */ /* 0x000fe400078e00ff */
        /* <DEDUP_REMOVED lines=17> */
[----:B------:R-:W-:Y:S01]  /*ce30*/  VIADD R20, R14, 0x502 ;  /* 0x000005020e147836 */ /* 0x000fe20000000000 */
[----:B------:R-:W-:Y:S01]  /*ce40*/  R2UR UR8, R4 ;  /* 0x00000000040872ca */ /* 0x000fe200000e0000 */
[----:B------:R-:W-:Y:S01]  /*ce50*/  IMAD.MOV.U32 R21, RZ, RZ, -0x7fffffe0 ;  /* 0x80000020ff157424 */ /* 0x000fe200078e00ff */
[----:B------:R-:W-:Y:S01]  /*ce60*/  R2UR UR9, R5 ;  /* 0x00000000050972ca */ /* 0x000fe200000e0000 */
[----:B------:R-:W-:Y:S01]  /*ce70*/  ULDC UR4, c[0x0][0x9d8] ;  /* 0x0002760000047ab9 */ /* 0x000fe20000000800 */
[----:B------:R-:W-:Y:S01]  /*ce80*/  R2UR UR10, R20 ;  /* 0x00000000140a72ca */ /* 0x000fe200000e0000 */
[----:B---3--:R-:W-:Y:S01]  /*ce90*/  IMAD.IADD R100, R99, 0x1, R112 ;  /* 0x0000000163647824 */ /* 0x008fe200078e0270 */
[----:B------:R-:W-:Y:S01]  /*cea0*/  R2UR UR11, R21 ;  /* 0x00000000150b72ca */ /* 0x000fe200000e0000 */
[----:B------:R-:W-:Y:S01]  /*ceb0*/  ULDC UR5, c[0x0][0x988] ;  /* 0x0002620000057ab9 */ /* 0x000fe20000000800 */
[----:B------:R-:W-:-:S02]  /*cec0*/  WARPGROUP.DEPBAR.LE gsb0, 0x0 ;  /* 0x00008000000079c5 */ /* 0x000fc40000010000 */
[----:B------:R-:W-:-:S09]  /*ced0*/  WARPGROUP.ARRIVE ;  /* 0x00000000000079c5 */ /* 0x000fd20000000000 */
        /* <DEDUP_REMOVED lines=39> */
[----:B------:R-:W-:Y:S01]  /*d150*/  R2UR UR8, R4 ;  /* 0x00000000040872ca */ /* 0x000fe200000e0000 */
[----:B------:R-:W-:Y:S01]  /*d160*/  FMUL.FTZ R15, R88, UR4 ;  /* 0x00000004580f7c20 */ /* 0x000fe20008410000 */
[----:B------:R-:W-:Y:S02]  /*d170*/  R2UR UR10, R20 ;  /* 0x00000000140a72ca */ /* 0x000fe400000e0000 */
[----:B------:R-:W-:Y:S02]  /*d180*/  R2UR UR11, R21 ;  /* 0x00000000150b72ca */ /* 0x000fe400000e0000 */
        /* <DEDUP_REMOVED lines=9> */
[----:B------:R-:W-:Y:S08]  /*d220*/  MUFU.TANH R15, R15 ;  /* 0x0000000f000f7308 */ /* 0x000ff00000002400 */
[----:B------:R-:W-:Y:S08]  /*d230*/  MUFU.TANH R92, R92 ;  /* 0x0000005c005c7308 */ /* 0x000ff00000002400 */
[----:B------:R-:W0:Y:S01]  /*d240*/  MUFU.TANH R94, R94 ;  /* 0x0000005e005e7308 */ /* 0x000e220000002400 */
[----:B------:R-:W-:Y:S01]  /*d250*/  FMUL.FTZ R80, R80, UR4 ;  /* 0x0000000450507c20 */ /* 0x000fe20008410000 */
[----:B------:R-:W-:-:S02]  /*d260*/  WARPGROUP.DEPBAR.LE gsb0, 0x0 ;  /* 0x00008000000079c5 */ /* 0x000fc40000010000 */
[----:B------:R-:W-:-:S04]  /*d270*/  WARPGROUP.ARRIVE ;  /* 0x00000000000079c5 */ /* 0x000fc80000000000 */
[----:B------:R-:W1:Y:S02]  /*d280*/  MUFU.TANH R88, R88 ;  /* 0x0000005800587308 */ /* 0x000e640000002400 */
[----:B------:R-:W-:Y:S01]  /*d290*/  HGMMA.64x16x16.F32.BF16 R32, gdesc[UR8], R32, gsb0 ;  /* 0x00200000082079f0 */ /* 0x000fe20008001820 */
[----:B------:R-:W-:-:S05]  /*d2a0*/  FMUL.FTZ R95, R40, UR4 ;  /* 0x00000004285f7c20 */ /* 0x000fca0008410000 */
[----:B------:R-:W-:Y:S01]  /*d2b0*/  MUFU.TANH R74, R74 ;  /* 0x0000004a004a7308 */ /* 0x000fe20000002400 */
[----:B------:R-:W-:Y:S02]  /*d2c0*/  VIADD R40, R14, 0x682 ;  /* 0x000006820e287836 */ /* 0x000fe40000000000 */
[----:B------:R-:W-:-:S05]  /*d2d0*/  IMAD R14, R115, -0x90, R100 ;  /* 0xffffff70730e7824 */ /* 0x000fca00078e0264 */
[----:B------:R-:W2:Y:S01]  /*d2e0*/  MUFU.TANH R91, R91 ;  /* 0x0000005b005b7308 */ /* 0x000ea20000002400 */
[----:B------:R-:W-:Y:S01]  /*d2f0*/  FMUL.FTZ R81, R81, UR4 ;  /* 0x0000000451517c20 */ /* 0x000fe20008410000 */
[----:B------:R-:W-:Y:S01]  /*d300*/  FMUL.FTZ R97, R55, UR4 ;  /* 0x0000000437617c20 */ /* 0x000fe20008410000 */
[C---:B------:R-:W-:Y:S01]  /*d310*/  ISETP.GT.AND P3, PT, R14.reuse, 0x9, PT ;  /* 0x000000090e00780c */ /* 0x040fe20003f64270 */
[----:B------:R-:W-:Y:S01]  /*d320*/  FMUL.FTZ R55, R41, UR4 ;  /* 0x0000000429377c20 */ /* 0x000fe20008410000 */
[----:B------:R-:W-:Y:S01]  /*d330*/  IMAD.MOV.U32 R41, RZ, RZ, -0x7fffffe0 ;  /* 0x80000020ff297424 */ /* 0x000fe200078e00ff */
[C---:B------:R-:W-:Y:S02]  /*d340*/  ISETP.GT.AND P5, PT, R14.reuse, RZ, PT ;  /* 0x000000ff0e00720c */ /* 0x040fe40003fa4270 */
[----:B------:R-:W3:Y:S01]  /*d350*/  MUFU.TANH R89, R89 ;  /* 0x0000005900597308 */ /* 0x000ee20000002400 */
[----:B------:R-:W-:Y:S01]  /*d360*/  ISETP.GT.AND P1, PT, R14, 0x1, PT ;  /* 0x000000010e00780c */ /* 0x000fe20003f24270 */
[----:B------:R-:W-:Y:S01]  /*d370*/  FMUL.FTZ R84, R84, UR4 ;  /* 0x0000000454547c20 */ /* 0x000fe20008410000 */
[----:B------:R-:W-:Y:S01]  /*d380*/  FMUL.FTZ R98, R53, UR4 ;  /* 0x0000000435627c20 */ /* 0x000fe20008410000 */
[----:B------:R-:W-:Y:S01]  /*d390*/  FMUL.FTZ R53, R42, UR4 ;  /* 0x000000042a357c20 */ /* 0x000fe20008410000 */
[----:B0-----:R-:W-:-:S03]  /*d3a0*/  FSEL R94, R94, -INF , P3 ;  /* 0xff8000005e5e7808 */ /* 0x001fc60001800000 */
[----:B------:R-:W0:Y:S01]  /*d3b0*/  MUFU.TANH R80, R80 ;  /* 0x0000005000507308 */ /* 0x000e220000002400 */
[----:B------:R-:W-:Y:S02]  /*d3c0*/  FSEL R92, R92, -INF , P3 ;  /* 0xff8000005c5c7808 */ /* 0x000fe40001800000 */
[C---:B------:R-:W-:Y:S01]  /*d3d0*/  ISETP.GT.AND P3, PT, R14.reuse, 0x20, PT ;  /* 0x000000200e00780c */ /* 0x040fe20003f64270 */
[----:B------:R-:W-:Y:S01]  /*d3e0*/  FMUL.FTZ R85, R85, UR4 ;  /* 0x0000000455557c20 */ /* 0x000fe20008410000 */
[----:B------:R-:W-:-:S03]  /*d3f0*/  ISETP.GT.AND P2, PT, R14, 0x8, PT ;  /* 0x000000080e00780c */ /* 0x000fc60003f44270 */
[----:B------:R-:W4:Y:S01]  /*d400*/  MUFU.TANH R90, R90 ;  /* 0x0000005a005a7308 */ /* 0x000f220000002400 */
[----:B------:R-:W-:Y:S02]  /*d410*/  FSEL R21, R15, -INF , P5 ;  /* 0xff8000000f157808 */ /* 0x000fe40002800000 */
[----:B-1----:R-:W-:Y:S02]  /*d420*/  FSEL R88, R88, -INF , P1 ;  /* 0xff80000058587808 */ /* 0x002fe40000800000 */
[----:B------:R-:W-:-:S03]  /*d430*/  R2UR UR15, R41 ;  /* 0x00000000290f72ca */ /* 0x000fc600000e0000 */
[----:B------:R-:W1:Y:S01]  /*d440*/  MUFU.TANH R81, R81 ;  /* 0x0000005100517308 */ /* 0x000e620000002400 */
[----:B------:R-:W-:Y:S01]  /*d450*/  FMUL.FTZ R82, R82, UR4 ;  /* 0x0000000452527c20 */ /* 0x000fe20008410000 */
[----:B--2---:R-:W-:Y:S01]  /*d460*/  FSEL R91, R91, -INF , P2 ;  /* 0xff8000005b5b7808 */ /* 0x004fe20001000000 */
[----:B------:R-:W-:Y:S01]  /*d470*/  FMUL.FTZ R72, R72, UR4 ;  /* 0x0000000448487c20 */ /* 0x000fe20008410000 */
[----:B------:R-:W-:-:S04]  /*d480*/  R2UR UR14, R40 ;  /* 0x00000000280e72ca */ /* 0x000fc800000e0000 */
[----:B------:R-:W2:Y:S01]  /*d490*/  MUFU.TANH R93, R93 ;  /* 0x0000005d005d7308 */ /* 0x000ea20000002400 */
[----:B------:R-:W-:Y:S01]  /*d4a0*/  FMUL.FTZ R83, R83, UR4 ;  /* 0x0000000453537c20 */ /* 0x000fe20008410000 */
[----:B------:R-:W-:-:S06]  /*d4b0*/  ISETP.GT.AND P4, PT, R14, 0x10, PT ;  /* 0x000000100e00780c */ /* 0x000fcc0003f84270 */
[----:B------:R3:W-:Y:S01]  /*d4c0*/  MUFU.TANH R41, R53 ;  /* 0x0000003500297308 */ /* 0x0007e20000002400 */
[----:B------:R-:W-:-:S07]  /*d4d0*/  FMUL.FTZ R73, R73, UR4 ;  /* 0x0000000449497c20 */ /* 0x000fce0008410000 */
[----:B------:R-:W2:Y:S01]  /*d4e0*/  MUFU.TANH R84, R84 ;  /* 0x0000005400547308 */ /* 0x000ea20000002400 */
[----:B---3--:R-:W-:Y:S02]  /*d4f0*/  FSEL R53, R74, -INF , P3 ;  /* 0xff8000004a357808 */ /* 0x008fe40001800000 */
[----:B------:R-:W-:-:S05]  /*d500*/  FMNMX.FTZ R74, R21, R88, !PT ;  /* 0x00000058154a7209 */ /* 0x000fca0007810000 */
[----:B------:R-:W3:Y:S01]  /*d510*/  MUFU.TANH R85, R85 ;  /* 0x0000005500557308 */ /* 0x000ee20000002400 */
[----:B------:R-:W-:Y:S01]  /*d520*/  FSEL R89, R89, -INF , P5 ;  /* 0xff80000059597808 */ /* 0x000fe20002800000 */
[----:B------:R-:W-:Y:S01]  /*d530*/  FMUL.FTZ R86, R86, UR4 ;  /* 0x0000000456567c20 */ /* 0x000fe20008410000 */
[----:B------:R-:W-:-:S05]  /*d540*/  ISETP.GT.AND P5, PT, R14, 0x11, PT ;  /* 0x000000110e00780c */ /* 0x000fca0003fa4270 */
[----:B------:R4:W-:Y:S01]  /*d550*/  MUFU.TANH R40, R55 ;  /* 0x0000003700287308 */ /* 0x0009e20000002400 */
[----:B0-----:R-:W-:Y:S01]  /*d560*/  FSEL R80, R80, -INF , P4 ;  /* 0xff80000050507808 */ /* 0x001fe20002000000 */
[----:B------:R-:W-:Y:S01]  /*d570*/  FMUL.FTZ R76, R76, UR4 ;  /* 0x000000044c4c7c20 */ /* 0x000fe20008410000 */
[----:B----4-:R-:W-:-:S05]  /*d580*/  FMNMX.FTZ R55, R91, R74, !PT ;  /* 0x0000004a5b377209 */ /* 0x010fca0007810000 */
[----:B------:R-:W0:Y:S01]  /*d590*/  MUFU.TANH R82, R82 ;  /* 0x0000005200527308 */ /* 0x000e220000002400 */
[----:B------:R-:W-:-:S07]  /*d5a0*/  FMNMX.FTZ R55, R92, R55, !PT ;  /* 0x000000375c377209 */ /* 0x000fce0007810000 */
[----:B------:R-:W4:Y:S01]  /*d5b0*/  MUFU.TANH R72, R72 ;  /* 0x0000004800487308 */ /* 0x000f220000002400 */
[----:B------:R-:W-:Y:S01]  /*d5c0*/  FSEL R90, R90, -INF , P1 ;  /* 0xff8000005a5a7808 */ /* 0x000fe20000800000 */
[----:B------:R-:W-:Y:S01]  /*d5d0*/  FMUL.FTZ R87, R87, UR4 ;  /* 0x0000000457577c20 */ /* 0x000fe20008410000 */
[----:B------:R-:W-:Y:S01]  /*d5e0*/  ISETP.GT.AND P1, PT, R14, 0x18, PT ;  /* 0x000000180e00780c */ /* 0x000fe20003f24270 */
[----:B------:R-:W-:Y:S01]  /*d5f0*/  FMUL.FTZ R77, R77, UR4 ;  /* 0x000000044d4d7c20 */ /* 0x000fe20008410000 */
[----:B-1----:R-:W-:-:S03]  /*d600*/  FSEL R81, R81, -INF , P5 ;  /* 0xff80000051517808 */ /* 0x002fc60002800000 */
[----:B------:R-:W1:Y:S01]  /*d610*/  MUFU.TANH R83, R83 ;  /* 0x0000005300537308 */ /* 0x000e620000002400 */
[----:B------:R-:W-:Y:S02]  /*d620*/  FMNMX.FTZ R74, R80, R55, !PT ;  /* 0x00000037504a7209 */ /* 0x000fe40007810000 */
[----:B--2---:R-:W-:-:S05]  /*d630*/  FSEL R93, R93, -INF , P2 ;  /* 0xff8000005d5d7808 */ /* 0x004fca0001000000 */
[----:B------:R-:W2:Y:S01]  /*d640*/  MUFU.TANH R73, R73 ;  /* 0x0000004900497308 */ /* 0x000ea20000002400 */
[----:B------:R-:W-:Y:S01]  /*d650*/  ISETP.GT.AND P2, PT, R14, 0x19, PT ;  /* 0x000000190e00780c */ /* 0x000fe20003f44270 */
[----:B------:R-:W-:Y:S01]  /*d660*/  FMUL.FTZ R64, R64, UR4 ;  /* 0x0000000440407c20 */ /* 0x000fe20008410000 */
[----:B------:R-:W-:Y:S02]  /*d670*/  FSEL R84, R84, -INF , P1 ;  /* 0xff80000054547808 */ /* 0x000fe40000800000 */
[----:B------:R-:W-:-:S03]  /*d680*/  FMNMX.FTZ R55, R81, R74, !PT ;  /* 0x0000004a51377209 */ /* 0x000fc60007810000 */
[----:B------:R-:W2:Y:S01]  /*d690*/  MUFU.TANH R86, R86 ;  /* 0x0000005600567308 */ /* 0x000ea20000002400 */
[----:B------:R-:W-:Y:S01]  /*d6a0*/  FMUL.FTZ R75, R75, UR4 ;  /* 0x000000044b4b7c20 */ /* 0x000fe20008410000 */
[----:B---3--:R-:W-:-:S06]  /*d6b0*/  FSEL R85, R85, -INF , P2 ;  /* 0xff80000055557808 */ /* 0x008fcc0001000000 */
[----:B------:R-:W3:Y:S01]  /*d6c0*/  MUFU.TANH R76, R76 ;  /* 0x0000004c004c7308 */ /* 0x000ee20000002400 */
[----:B------:R-:W-:Y:S01]  /*d6d0*/  FMNMX.FTZ R74, R84, R55, !PT ;  /* 0x00000037544a7209 */ /* 0x000fe20007810000 */
[----:B------:R-:W-:Y:S01]  /*d6e0*/  FMUL.FTZ R65, R65, UR4 ;  /* 0x0000000441417c20 */ /* 0x000fe20008410000 */
[----:B------:R-:W-:-:S05]  /*d6f0*/  R2UR UR12, R4 ;  /* 0x00000000040c72ca */ /* 0x000fca00000e0000 */
[----:B------:R-:W3:Y:S01]  /*d700*/  MUFU.TANH R87, R87 ;  /* 0x0000005700577308 */ /* 0x000ee20000002400 */
[----:B------:R-:W-:Y:S01]  /*d710*/  R2UR UR13, R5 ;  /* 0x00000000050d72ca */ /* 0x000fe200000e0000 */
[----:B------:R-:W-:Y:S01]  /*d720*/  FMUL.FTZ R78, R78, UR4 ;  /* 0x000000044e4e7c20 */ /* 0x000fe20008410000 */
[----:B0-----:R-:W-:-:S05]  /*d730*/  FSEL R82, R82, -INF , P4 ;  /* 0xff80000052527808 */ /* 0x001fca0002000000 */
[----:B------:R-:W0:Y:S01]  /*d740*/  MUFU.TANH R77, R77 ;  /* 0x0000004d004d7308 */ /* 0x000e220000002400 */
[----:B------:R-:W-:Y:S01]  /*d750*/  ISETP.GT.AND P4, PT, R14, 0x21, PT ;  /* 0x000000210e00780c */ /* 0x000fe20003f84270 */
[----:B------:R-:W-:Y:S01]  /*d760*/  FMUL.FTZ R68, R68, UR4 ;  /* 0x0000000444447c20 */ /* 0x000fe20008410000 */
[----:B----4-:R-:W-:Y:S02]  /*d770*/  FSEL R72, R72, -INF , P3 ;  /* 0xff80000048487808 */ /* 0x010fe40001800000 */
[----:B------:R-:W-:-:S03]  /*d780*/  FMNMX.FTZ R55, R85, R74, !PT ;  /* 0x0000004a55377209 */ /* 0x000fc60007810000 */
[----:B------:R-:W4:Y:S01]  /*d790*/  MUFU.TANH R64, R64 ;  /* 0x0000004000407308 */ /* 0x000f220000002400 */
[----:B-1----:R-:W-:Y:S01]  /*d7a0*/  FSEL R83, R83, -INF , P5 ;  /* 0xff80000053537808 */ /* 0x002fe20002800000 */
[----:B------:R-:W-:Y:S01]  /*d7b0*/  FMUL.FTZ R79, R79, UR4 ;  /* 0x000000044f4f7c20 */ /* 0x000fe20008410000 */
[----:B------:R-:W-:Y:S02]  /*d7c0*/  WARPGROUP.DEPBAR.LE gsb0, 0x0 ;  /* 0x00008000000079c5 */ /* 0x000fe40000010000 */
[----:B------:R-:W-:-:S03]  /*d7d0*/  ISETP.GT.AND P5, PT, R14, 0x28, PT ;  /* 0x000000280e00780c */ /* 0x000fc60003fa4270 */
[----:B------:R-:W1:Y:S01]  /*d7e0*/  MUFU.TANH R75, R75 ;  /* 0x0000004b004b7308 */ /* 0x000e620000002400 */
[----:B--2---:R-:W-:Y:S01]  /*d7f0*/  FSEL R73, R73, -INF , P4 ;  /* 0xff80000049497808 */ /* 0x004fe20002000000 */
[----:B------:R-:W-:Y:S01]  /*d800*/  FMUL.FTZ R69, R69, UR4 ;  /* 0x0000000445457c20 */ /* 0x000fe20008410000 */
[----:B------:R-:W-:Y:S01]  /*d810*/  FMNMX.FTZ R74, R72, R55, !PT ;  /* 0x00000037484a7209 */ /* 0x000fe20007810000 */
[----:B------:R-:W-:-:S04]  /*d820*/  WARPGROUP.ARRIVE ;  /* 0x00000000000079c5 */ /* 0x000fc80000000000 */
[----:B------:R-:W2:Y:S01]  /*d830*/  MUFU.TANH R65, R65 ;  /* 0x0000004100417308 */ /* 0x000ea20000002400 */
[----:B------:R-:W-:Y:S01]  /*d840*/  FSEL R86, R86, -INF , P1 ;  /* 0xff80000056567808 */ /* 0x000fe20000800000 */
[----:B------:R-:W-:Y:S01]  /*d850*/  FMUL.FTZ R66, R66, UR4 ;  /* 0x0000000442427c20 */ /* 0x000fe20008410000 */
[----:B------:R-:W-:Y:S01]  /*d860*/  ISETP.GT.AND P1, PT, R14, 0x29, PT ;  /* 0x000000290e00780c */ /* 0x000fe20003f24270 */
[----:B------:R-:W-:Y:S01]  /*d870*/  FMUL.FTZ R56, R56, UR4 ;  /* 0x0000000438387c20 */ /* 0x000fe20008410000 */
[----:B---3--:R-:W-:Y:S01]  /*d880*/  FSEL R76, R76, -INF , P5 ;  /* 0xff8000004c4c7808 */ /* 0x008fe20002800000 */
[----:B------:R-:W-:Y:S02]  /*d890*/  HGMMA.64x16x16.F32.BF16 R24, gdesc[UR12], R24, gsb0 ;  /* 0x002000000c1879f0 */ /* 0x000fe40008001818 */
[----:B------:R-:W3:Y:S01]  /*d8a0*/  MUFU.TANH R78, R78 ;  /* 0x0000004e004e7308 */ /* 0x000ee20000002400 */
[----:B------:R-:W-:Y:S01]  /*d8b0*/  FMNMX.FTZ R55, R73, R74, !PT ;  /* 0x0000004a49377209 */ /* 0x000fe20007810000 */
[----:B------:R-:W-:Y:S01]  /*d8c0*/  FMUL.FTZ R67, R67, UR4 ;  /* 0x0000000443437c20 */ /* 0x000fe20008410000 */
[----:B------:R-:W-:-:S05]  /*d8d0*/  FSEL R87, R87, -INF , P2 ;  /* 0xff80000057577808 */ /* 0x000fca0001000000 */
[----:B------:R-:W3:Y:S01]  /*d8e0*/  MUFU.TANH R68, R68 ;  /* 0x0000004400447308 */ /* 0x000ee20000002400 */
[----:B------:R-:W-:Y:S01]  /*d8f0*/  ISETP.GT.AND P2, PT, R14, 0x30, PT ;  /* 0x000000300e00780c */ /* 0x000fe20003f44270 */
[----:B------:R-:W-:Y:S01]  /*d900*/  FMUL.FTZ R57, R57, UR4 ;  /* 0x0000000439397c20 */ /* 0x000fe20008410000 */
[----:B0-----:R-:W-:Y:S02]  /*d910*/  FSEL R77, R77, -INF , P1 ;  /* 0xff8000004d4d7808 */ /* 0x001fe40000800000 */
[----:B------:R-:W-:-:S03]  /*d920*/  FMNMX.FTZ R74, R76, R55, !PT ;  /* 0x000000374c4a7209 */ /* 0x000fc60007810000 */
[----:B------:R-:W0:Y:S01]  /*d930*/  MUFU.TANH R79, R79 ;  /* 0x0000004f004f7308 */ /* 0x000e220000002400 */
[----:B------:R-:W-:Y:S01]  /*d940*/  FMUL.FTZ R70, R70, UR4 ;  /* 0x0000000446467c20 */ /* 0x000fe20008410000 */
[----:B------:R-:W-:-:S06]  /*d950*/  ISETP.GT.AND P3, PT, R14, 0x31, PT ;  /* 0x000000310e00780c */ /* 0x000fcc0003f64270 */
[----:B------:R-:W0:Y:S01]  /*d960*/  MUFU.TANH R69, R69 ;  /* 0x0000004500457308 */ /* 0x000e220000002400 */
[----:B----4-:R-:W-:Y:S01]  /*d970*/  FSEL R64, R64, -INF , P2 ;  /* 0xff80000040407808 */ /* 0x010fe20001000000 */
[----:B------:R-:W-:Y:S01]  /*d980*/  FMUL.FTZ R60, R60, UR4 ;  /* 0x000000043c3c7c20 */ /* 0x000fe20008410000 */
[----:B------:R-:W-:-:S05]  /*d990*/  FMNMX.FTZ R55, R77, R74, !PT ;  /* 0x0000004a4d377209 */ /* 0x000fca0007810000 */
[----:B------:R-:W4:Y:S01]  /*d9a0*/  MUFU.TANH R66, R66 ;  /* 0x0000004200427308 */ /* 0x000f220000002400 */
[----:B-1----:R-:W-:Y:S01]  /*d9b0*/  FSEL R75, R75, -INF , P4 ;  /* 0xff8000004b4b7808 */ /* 0x002fe20002000000 */
[----:B------:R-:W-:Y:S01]  /*d9c0*/  FMUL.FTZ R71, R71, UR4 ;  /* 0x0000000447477c20 */ /* 0x000fe20008410000 */
[----:B------:R-:W-:-:S05]  /*d9d0*/  ISETP.GT.AND P4, PT, R14, 0x38, PT ;  /* 0x000000380e00780c */ /* 0x000fca0003f84270 */
[----:B------:R-:W1:Y:S01]  /*d9e0*/  MUFU.TANH R56, R56 ;  /* 0x0000003800387308 */ /* 0x000e620000002400 */
[----:B--2---:R-:W-:Y:S01]  /*d9f0*/  FSEL R65, R65, -INF , P3 ;  /* 0xff80000041417808 */ /* 0x004fe20001800000 */
[----:B------:R-:W-:Y:S01]  /*da00*/  FMUL.FTZ R61, R61, UR4 ;  /* 0x000000043d3d7c20 */ /* 0x000fe20008410000 */
[----:B------:R-:W-:-:S05]  /*da10*/  FMNMX.FTZ R74, R64, R55, !PT ;  /* 0x00000037404a7209 */ /* 0x000fca0007810000 */
[----:B------:R-:W2:Y:S01]  /*da20*/  MUFU.TANH R67, R67 ;  /* 0x0000004300437308 */ /* 0x000ea20000002400 */
[----:B---3--:R-:W-:Y:S01]  /*da30*/  FSEL R78, R78, -INF , P5 ;  /* 0xff8000004e4e7808 */ /* 0x008fe20002800000 */
[----:B------:R-:W-:Y:S01]  /*da40*/  FMUL.FTZ R58, R58, UR4 ;  /* 0x000000043a3a7c20 */ /* 0x000fe20008410000 */
[----:B------:R-:W-:-:S05]  /*da50*/  ISETP.GT.AND P5, PT, R14, 0x39, PT ;  /* 0x000000390e00780c */ /* 0x000fca0003fa4270 */
[----:B------:R-:W3:Y:S01]  /*da60*/  MUFU.TANH R57, R57 ;  /* 0x0000003900397308 */ /* 0x000ee20000002400 */
[----:B------:R-:W-:Y:S01]  /*da70*/  FSEL R68, R68, -INF , P4 ;  /* 0xff80000044447808 */ /* 0x000fe20002000000 */
[----:B------:R-:W-:Y:S01]  /*da80*/  FMUL.FTZ R48, R48, UR4 ;  /* 0x0000000430307c20 */ /* 0x000fe20008410000 */
[----:B------:R-:W-:-:S05]  /*da90*/  FMNMX.FTZ R55, R65, R74, !PT ;  /* 0x0000004a41377209 */ /* 0x000fca0007810000 */
[----:B------:R-:W3:Y:S01]  /*daa0*/  MUFU.TANH R70, R70 ;  /* 0x0000004600467308 */ /* 0x000ee20000002400 */
[----:B0-----:R-:W-:Y:S01]  /*dab0*/  FSEL R79, R79, -INF , P1 ;  /* 0xff8000004f4f7808 */ /* 0x001fe20000800000 */
[----:B------:R-:W-:Y:S01]  /*dac0*/  FMUL.FTZ R59, R59, UR4 ;  /* 0x000000043b3b7c20 */ /* 0x000fe20008410000 */
[----:B------:R-:W-:-:S05]  /*dad0*/  ISETP.GT.AND P1, PT, R14, 0x40, PT ;  /* 0x000000400e00780c */ /* 0x000fca0003f24270 */
[----:B------:R-:W0:Y:S01]  /*dae0*/  MUFU.TANH R60, R60 ;  /* 0x0000003c003c7308 */ /* 0x000e220000002400 */
[----:B------:R-:W-:Y:S01]  /*daf0*/  FSEL R69, R69, -INF , P5 ;  /* 0xff80000045457808 */ /* 0x000fe20002800000 */
[----:B------:R-:W-:Y:S01]  /*db00*/  FMUL.FTZ R49, R49, UR4 ;  /* 0x0000000431317c20 */ /* 0x000fe20008410000 */
[----:B----4-:R-:W-:-:S05]  /*db10*/  FSEL R66, R66, -INF , P2 ;  /* 0xff80000042427808 */ /* 0x010fca0001000000 */
[----:B------:R-:W4:Y:S01]  /*db20*/  MUFU.TANH R71, R71 ;  /* 0x0000004700477308 */ /* 0x000f220000002400 */
[----:B------:R-:W-:Y:S01]  /*db30*/  FMUL.FTZ R62, R62, UR4 ;  /* 0x000000043e3e7c20 */ /* 0x000fe20008410000 */
[----:B------:R-:W-:-:S06]  /*db40*/  ISETP.GT.AND P2, PT, R14, 0x41, PT ;  /* 0x000000410e00780c */ /* 0x000fcc0003f44270 */
[----:B------:R2:W-:Y:S01]  /*db50*/  MUFU.TANH R15, R95 ;  /* 0x0000005f000f7308 */ /* 0x0005e20000002400 */
[----:B-1----:R-:W-:Y:S01]  /*db60*/  FSEL R56, R56, -INF , P1 ;  /* 0xff80000038387808 */ /* 0x002fe20000800000 */
[----:B------:R-:W-:-:S06]  /*db70*/  FMUL.FTZ R52, R52, UR4 ;  /* 0x0000000434347c20 */ /* 0x000fcc0008410000 */
[----:B------:R-:W1:Y:S01]  /*db80*/  MUFU.TANH R61, R61 ;  /* 0x0000003d003d7308 */ /* 0x000e620000002400 */
[----:B--2---:R-:W-:Y:S01]  /*db90*/  FMUL.FTZ R95, R34, UR4 ;  /* 0x00000004225f7c20 */ /* 0x004fe20008410000 */
[----:B------:R-:W-:-:S04]  /*dba0*/  FMNMX.FTZ R34, R68, R55, !PT ;  /* 0x0000003744227209 */ /* 0x000fc80007810000 */
[----:B------:R-:W-:Y:S02]  /*dbb0*/  FMNMX.FTZ R55, R69, R34, !PT ;  /* 0x0000002245377209 */ /* 0x000fe40007810000 */
[----:B------:R-:W2:Y:S01]  /*dbc0*/  MUFU.TANH R58, R58 ;  /* 0x0000003a003a7308 */ /* 0x000ea20000002400 */
[----:B------:R-:W-:Y:S01]  /*dbd0*/  FSEL R67, R67, -INF , P3 ;  /* 0xff80000043437808 */ /* 0x000fe20001800000 */
[----:B------:R-:W-:Y:S01]  /*dbe0*/  FMUL.FTZ R63, R63, UR4 ;  /* 0x000000043f3f7c20 */ /* 0x000fe20008410000 */
[----:B------:R-:W-:-:S05]  /*dbf0*/  ISETP.GT.AND P3, PT, R14, 0x48, PT ;  /* 0x000000480e00780c */ /* 0x000fca0003f64270 */
[----:B------:R-:W2:Y:S01]  /*dc00*/  MUFU.TANH R48, R48 ;  /* 0x0000003000307308 */ /* 0x000ea20000002400 */
[----:B---3--:R-:W-:Y:S02]  /*dc10*/  FSEL R57, R57, -INF , P2 ;  /* 0xff80000039397808 */ /* 0x008fe40001000000 */
[----:B------:R-:W-:-:S05]  /*dc20*/  FMNMX.FTZ R34, R56, R55, !PT ;  /* 0x0000003738227209 */ /* 0x000fca0007810000 */
[----:B------:R-:W3:Y:S01]  /*dc30*/  MUFU.TANH R59, R59 ;  /* 0x0000003b003b7308 */ /* 0x000ee20000002400 */
[----:B------:R-:W-:Y:S01]  /*dc40*/  FSEL R70, R70, -INF , P4 ;  /* 0xff80000046467808 */ /* 0x000fe20002000000 */
[----:B------:R-:W-:Y:S01]  /*dc50*/  FMUL.FTZ R50, R50, UR4 ;  /* 0x0000000432327c20 */ /* 0x000fe20008410000 */
[----:B------:R-:W-:-:S05]  /*dc60*/  ISETP.GT.AND P4, PT, R14, 0x49, PT ;  /* 0x000000490e00780c */ /* 0x000fca0003f84270 */
[----:B------:R-:W3:Y:S01]  /*dc70*/  MUFU.TANH R49, R49 ;  /* 0x0000003100317308 */ /* 0x000ee20000002400 */
[----:B0-----:R-:W-:Y:S01]  /*dc80*/  FSEL R60, R60, -INF , P3 ;  /* 0xff8000003c3c7808 */ /* 0x001fe20001800000 */
[----:B------:R-:W-:Y:S01]  /*dc90*/  FMUL.FTZ R51, R51, UR4 ;  /* 0x0000000433337c20 */ /* 0x000fe20008410000 */
[----:B----4-:R-:W-:-:S05]  /*dca0*/  FSEL R71, R71, -INF , P5 ;  /* 0xff80000047477808 */ /* 0x010fca0002800000 */
[----:B------:R-:W0:Y:S01]  /*dcb0*/  MUFU.TANH R62, R62 ;  /* 0x0000003e003e7308 */ /* 0x000e220000002400 */
[----:B------:R-:W-:Y:S02]  /*dcc0*/  ISETP.GT.AND P5, PT, R14, 0x50, PT ;  /* 0x000000500e00780c */ /* 0x000fe40003fa4270 */
[----:B-1----:R-:W-:-:S05]  /*dcd0*/  FSEL R61, R61, -INF , P4 ;  /* 0xff8000003d3d7808 */ /* 0x002fca0002000000 */
[----:B------:R-:W1:Y:S08]  /*dce0*/  MUFU.TANH R52, R52 ;  /* 0x0000003400347308 */ /* 0x000e700000002400 */
[----:B------:R4:W-:Y:S01]  /*dcf0*/  MUFU.TANH R20, R97 ;  /* 0x0000006100147308 */ /* 0x0009e20000002400 */
[----:B--2---:R-:W-:Y:S01]  /*dd00*/  FSEL R58, R58, -INF , P1 ;  /* 0xff8000003a3a7808 */ /* 0x004fe20000800000 */
[----:B------:R-:W-:Y:S01]  /*dd10*/  FMUL.FTZ R55, R37, UR4 ;  /* 0x0000000425377c20 */ /* 0x000fe20008410000 */
[----:B----4-:R-:W-:-:S05]  /*dd20*/  FMNMX.FTZ R97, R57, R34, !PT ;  /* 0x0000002239617209 */ /* 0x010fca0007810000 */
[----:B------:R-:W2:Y:S01]  /*dd30*/  MUFU.TANH R63, R63 ;  /* 0x0000003f003f7308 */ /* 0x000ea20000002400 */
[----:B------:R-:W-:-:S07]  /*dd40*/  FMNMX.FTZ R34, R60, R97, !PT ;  /* 0x000000613c227209 */ /* 0x000fce0007810000 */
[----:B------:R-:W4:Y:S01]  /*dd50*/  MUFU.TANH R42, R98 ;  /* 0x00000062002a7308 */ /* 0x000f220000002400 */
[----:B------:R-:W-:Y:S01]  /*dd60*/  ISETP.GT.AND P1, PT, R14, 0x51, PT ;  /* 0x000000510e00780c */ /* 0x000fe20003f24270 */
[----:B------:R-:W-:Y:S01]  /*dd70*/  FMUL.FTZ R44, R44, UR4 ;  /* 0x000000042c2c7c20 */ /* 0x000fe20008410000 */
[----:B------:R-:W-:Y:S02]  /*dd80*/  FSEL R48, R48, -INF , P5 ;  /* 0xff80000030307808 */ /* 0x000fe40002800000 */
[----:B------:R-:W-:-:S03]  /*dd90*/  FMNMX.FTZ R37, R61, R34, !PT ;  /* 0x000000223d257209 */ /* 0x000fc60007810000 */
[----:B------:R-:W4:Y:S01]  /*dda0*/  MUFU.TANH R50, R50 ;  /* 0x0000003200327308 */ /* 0x000f220000002400 */
[----:B------:R-:W-:Y:S01]  /*ddb0*/  FMUL.FTZ R96, R54, UR4 ;  /* 0x0000000436607c20 */ /* 0x000fe20008410000 */
[----:B---3--:R-:W-:Y:S01]  /*ddc0*/  FSEL R59, R59, -INF , P2 ;  /* 0xff8000003b3b7808 */ /* 0x008fe20001000000 */
[----:B------:R-:W-:Y:S01]  /*ddd0*/  FMUL.FTZ R54, R43, UR4 ;  /* 0x000000042b367c20 */ /* 0x000fe20008410000 */
[----:B------:R-:W-:Y:S01]  /*dde0*/  ISETP.GT.AND P2, PT, R14, 0x58, PT ;  /* 0x000000580e00780c */ /* 0x000fe20003f44270 */
[----:B------:R-:W-:Y:S01]  /*ddf0*/  FMUL.FTZ R45, R45, UR4 ;  /* 0x000000042d2d7c20 */ /* 0x000fe20008410000 */
[----:B------:R-:W-:Y:S02]  /*de00*/  FSEL R49, R49, -INF , P1 ;  /* 0xff80000031317808 */ /* 0x000fe40000800000 */
[----:B------:R-:W3:Y:S01]  /*de10*/  MUFU.TANH R51, R51 ;  /* 0x0000003300337308 */ /* 0x000ee20000002400 */
[----:B------:R-:W-:Y:S02]  /*de20*/  FMNMX.FTZ R34, R48, R37, !PT ;  /* 0x0000002530227209 */ /* 0x000fe40007810000 */
[----:B0-----:R-:W-:Y:S01]  /*de30*/  FSEL R62, R62, -INF , P3 ;  /* 0xff8000003e3e7808 */ /* 0x001fe20001800000 */
[----:B------:R-:W-:Y:S01]  /*de40*/  FMUL.FTZ R32, R32, UR4 ;  /* 0x0000000420207c20 */ /* 0x000fe20008410000 */
[----:B------:R-:W-:-:S03]  /*de50*/  ISETP.GT.AND P3, PT, R14, 0x59, PT ;  /* 0x000000590e00780c */ /* 0x000fc60003f64270 */
[----:B------:R-:W0:Y:S01]  /*de60*/  MUFU.TANH R43, R96 ;  /* 0x00000060002b7308 */ /* 0x000e220000002400 */
[----:B-1----:R-:W-:Y:S02]  /*de70*/  FSEL R52, R52, -INF , P2 ;  /* 0xff80000034347808 */ /* 0x002fe40001000000 */
[----:B------:R-:W-:-:S05]  /*de80*/  FMNMX.FTZ R37, R49, R34, !PT ;  /* 0x0000002231257209 */ /* 0x000fca0007810000 */
[----:B------:R-:W1:Y:S01]  /*de90*/  MUFU.TANH R44, R44 ;  /* 0x0000002c002c7308 */ /* 0x000e620000002400 */
[----:B--2---:R-:W-:Y:S01]  /*dea0*/  FSEL R63, R63, -INF , P4 ;  /* 0xff8000003f3f7808 */ /* 0x004fe20002000000 */
[----:B------:R-:W-:Y:S01]  /*deb0*/  FMUL.FTZ R33, R33, UR4 ;  /* 0x0000000421217c20 */ /* 0x000fe20008410000 */
[----:B------:R-:W-:Y:S02]  /*dec0*/  ISETP.GT.AND P4, PT, R14, 0x60, PT ;  /* 0x000000600e00780c */ /* 0x000fe40003f84270 */
[----:B----4-:R-:W-:Y:S02]  /*ded0*/  FSEL R42, R42, -INF , P3 ;  /* 0xff8000002a2a7808 */ /* 0x010fe40001800000 */
[----:B------:R-:W-:Y:S01]  /*dee0*/  FMNMX.FTZ R37, R52, R37, !PT ;  /* 0x0000002534257209 */ /* 0x000fe20007810000 */
[----:B------:R-:W2:Y:S01]  /*def0*/  MUFU.TANH R45, R45 ;  /* 0x0000002d002d7308 */ /* 0x000ea20000002400 */
[----:B------:R-:W-:Y:S02]  /*df00*/  WARPGROUP.DEPBAR.LE gsb0, 0x0 ;  /* 0x00008000000079c5 */ /* 0x000fe40000010000 */
[----:B------:R-:W-:Y:S01]  /*df10*/  FSEL R50, R50, -INF , P5 ;  /* 0xff80000032327808 */ /* 0x000fe20002800000 */
[----:B------:R-:W-:Y:S01]  /*df20*/  FMUL.FTZ R34, R24, UR4 ;  /* 0x0000000418227c20 */ /* 0x000fe20008410000 */
[----:B------:R-:W-:Y:S01]  /*df30*/  FMUL.FTZ R46, R46, UR4 ;  /* 0x000000042e2e7c20 */ /* 0x000fe20008410000 */
[----:B------:R-:W-:Y:S01]  /*df40*/  FMUL.FTZ R47, R47, UR4 ;  /* 0x000000042f2f7c20 */ /* 0x000fe20008410000 */
[----:B------:R-:W-:Y:S01]  /*df50*/  ISETP.GT.AND P5, PT, R14, 0x61, PT ;  /* 0x000000610e00780c */ /* 0x000fe20003fa4270 */
[----:B------:R-:W-:Y:S01]  /*df60*/  MUFU.TANH R32, R32 ;  /* 0x0000002000207308 */ /* 0x000fe20000002400 */
[----:B------:R-:W-:Y:S01]  /*df70*/  FSEL R24, R15, -INF , P4 ;  /* 0xff8000000f187808 */ /* 0x000fe20002000000 */
[----:B------:R-:W-:Y:S01]  /*df80*/  FMUL.FTZ R74, R36, UR4 ;  /* 0x00000004244a7c20 */ /* 0x000fe20008410000 */
[----:B------:R-:W-:-:S02]  /*df90*/  FMNMX.FTZ R37, R42, R37, !PT ;  /* 0x000000252a257209 */ /* 0x000fc40007810000 */
[----:B---3--:R-:W-:-:S03]  /*dfa0*/  FSEL R51, R51, -INF , P1 ;  /* 0xff80000033337808 */ /* 0x008fc60000800000 */
[----:B------:R-:W3:Y:S01]  /*dfb0*/  MUFU.TANH R54, R54 ;  /* 0x0000003600367308 */ /* 0x000ee20000002400 */
[----:B------:R-:W-:Y:S02]  /*dfc0*/  ISETP.GT.AND P1, PT, R14, 0x68, PT ;  /* 0x000000680e00780c */ /* 0x000fe40003f24270 */
[----:B------:R-:W-:Y:S02]  /*dfd0*/  FSEL R40, R40, -INF , P5 ;  /* 0xff80000028287808 */ /* 0x000fe40002800000 */
[----:B------:R-:W-:-:S03]  /*dfe0*/  FMNMX.FTZ R37, R24, R37, !PT ;  /* 0x0000002518257209 */ /* 0x000fc60007810000 */
[----:B------:R-:W4:Y:S01]  /*dff0*/  MUFU.TANH R33, R33 ;  /* 0x0000002100217308 */ /* 0x000f220000002400 */
[----:B0-----:R-:W-:Y:S02]  /*e000*/  FSEL R43, R43, -INF , P2 ;  /* 0xff8000002b2b7808 */ /* 0x001fe40001000000 */
[----:B------:R-:W-:Y:S02]  /*e010*/  ISETP.GT.AND P2, PT, R14, 0x69, PT ;  /* 0x000000690e00780c */ /* 0x000fe40003f44270 */
[----:B-1----:R-:W-:-:S03]  /*e020*/  FSEL R44, R44, -INF , P1 ;  /* 0xff8000002c2c7808 */ /* 0x002fc60000800000 */
[----:B------:R-:W0:Y:S01]  /*e030*/  MUFU.TANH R46, R46 ;  /* 0x0000002e002e7308 */ /* 0x000e220000002400 */
[----:B------:R-:W-:Y:S01]  /*e040*/  FMNMX.FTZ R37, R40, R37, !PT ;  /* 0x0000002528257209 */ /* 0x000fe20007810000 */
[----:B------:R-:W-:Y:S01]  /*e050*/  FMUL.FTZ R35, R35, UR4 ;  /* 0x0000000423237c20 */ /* 0x000fe20008410000 */
[----:B------:R-:W-:-:S05]  /*e060*/  FSEL R20, R20, -INF , P3 ;  /* 0xff80000014147808 */ /* 0x000fca0001800000 */
[----:B------:R-:W1:Y:S01]  /*e070*/  MUFU.TANH R47, R47 ;  /* 0x0000002f002f7308 */ /* 0x000e620000002400 */
[----:B------:R-:W-:Y:S01]  /*e080*/  FMUL.FTZ R36, R38, UR4 ;  /* 0x0000000426247c20 */ /* 0x000fe20008410000 */
[----:B------:R-:W-:-:S06]  /*e090*/  ISETP.GT.AND P3, PT, R14, 0x70, PT ;  /* 0x000000700e00780c */ /* 0x000fcc0003f64270 */
[----:B------:R-:W1:Y:S01]  /*e0a0*/  MUFU.TANH R74, R74 ;  /* 0x0000004a004a7308 */ /* 0x000e620000002400 */
[----:B--2---:R-:W-:Y:S01]  /*e0b0*/  FSEL R45, R45, -INF , P2 ;  /* 0xff8000002d2d7808 */ /* 0x004fe20001000000 */
[----:B------:R-:W-:Y:S01]  /*e0c0*/  FMUL.FTZ R38, R25, UR4 ;  /* 0x0000000419267c20 */ /* 0x000fe20008410000 */
[----:B------:R-:W-:-:S05]  /*e0d0*/  FMNMX.FTZ R96, R44, R37, !PT ;  /* 0x000000252c607209 */ /* 0x000fca0007810000 */
[----:B------:R-:W2:Y:S01]  /*e0e0*/  MUFU.TANH R55, R55 ;  /* 0x0000003700377308 */ /* 0x000ea20000002400 */
[----:B------:R-:W-:Y:S01]  /*e0f0*/  FSEL R41, R41, -INF , P4 ;  /* 0xff80000029297808 */ /* 0x000fe20002000000 */
[----:B------:R-:W-:Y:S01]  /*e100*/  FMUL.FTZ R37, R28, UR4 ;  /* 0x000000041c257c20 */ /* 0x000fe20008410000 */
[----:B------:R-:W-:Y:S02]  /*e110*/  ISETP.GT.AND P4, PT, R14, 0x71, PT ;  /* 0x000000710e00780c */ /* 0x000fe40003f84270 */
[----:B------:R-:W-:-:S03]  /*e120*/  FMNMX.FTZ R25, R45, R96, !PT ;  /* 0x000000602d197209 */ /* 0x000fc60007810000 */
[----:B------:R-:W2:Y:S01]  /*e130*/  MUFU.TANH R95, R95 ;  /* 0x0000005f005f7308 */ /* 0x000ea20000002400 */
[----:B---3--:R-:W-:Y:S02]  /*e140*/  FSEL R54, R54, -INF , P5 ;  /* 0xff80000036367808 */ /* 0x008fe40002800000 */
[----:B------:R-:W-:-:S05]  /*e150*/  ISETP.GT.AND P5, PT, R14, 0x78, PT ;  /* 0x000000780e00780c */ /* 0x000fca0003fa4270 */
[----:B------:R3:W2:Y:S01]  /*e160*/  MUFU.TANH R15, R34 ;  /* 0x00000022000f7308 */ /* 0x0006a20000002400 */
[----:B----4-:R-:W-:Y:S02]  /*e170*/  FSEL R33, R33, -INF , P4 ;  /* 0xff80000021217808 */ /* 0x010fe40002000000 */
[----:B---3--:R-:W-:-:S05]  /*e180*/  FSEL R34, R32, -INF , P3 ;  /* 0xff80000020227808 */ /* 0x008fca0001800000 */
[----:B------:R-:W3:Y:S01]  /*e190*/  MUFU.TANH R35, R35 ;  /* 0x0000002300237308 */ /* 0x000ee20000002400 */
[----:B------:R-:W-:Y:S01]  /*e1a0*/  FMNMX.FTZ R28, R34, R25, !PT ;  /* 0x00000019221c7209 */ /* 0x000fe20007810000 */
[----:B------:R-:W-:-:S06]  /*e1b0*/  FMUL.FTZ R25, R29, UR4 ;  /* 0x000000041d197c20 */ /* 0x000fcc0008410000 */
[----:B------:R-:W4:Y:S01]  /*e1c0*/  MUFU.TANH R38, R38 ;  /* 0x0000002600267308 */ /* 0x000f220000002400 */
[----:B0-----:R-:W-:Y:S02]  /*e1d0*/  FSEL R46, R46, -INF , P1 ;  /* 0xff8000002e2e7808 */ /* 0x001fe40000800000 */
[----:B-1----:R-:W-:Y:S02]  /*e1e0*/  FSEL R29, R47, -INF , P2 ;  /* 0xff8000002f1d7808 */ /* 0x002fe40001000000 */
[----:B------:R-:W-:-:S03]  /*e1f0*/  ISETP.GT.AND P1, PT, R14, 0x79, PT ;  /* 0x000000790e00780c */ /* 0x000fc60003f24270 */
[----:B------:R-:W0:Y:S01]  /*e200*/  MUFU.TANH R36, R36 ;  /* 0x0000002400247308 */ /* 0x000e220000002400 */
[----:B------:R-:W-:Y:S02]  /*e210*/  FSEL R74, R74, -INF , P5 ;  /* 0xff8000004a4a7808 */ /* 0x000fe40002800000 */
[----:B------:R-:W-:-:S05]  /*e220*/  FMNMX.FTZ R47, R33, R28, !PT ;  /* 0x0000001c212f7209 */ /* 0x000fca0007810000 */
[----:B------:R-:W1:Y:S01]  /*e230*/  MUFU.TANH R37, R37 ;  /* 0x0000002500257308 */ /* 0x000e620000002400 */
[----:B------:R-:W-:Y:S02]  /*e240*/  ISETP.GT.AND P2, PT, R14, 0x80, PT ;  /* 0x000000800e00780c */ /* 0x000fe40003f44270 */
[----:B--2---:R-:W-:Y:S02]  /*e250*/  FSEL R55, R55, -INF , P1 ;  /* 0xff80000037377808 */ /* 0x004fe40000800000 */
[----:B------:R-:W-:-:S03]  /*e260*/  FMNMX.FTZ R28, R74, R47, !PT ;  /* 0x0000002f4a1c7209 */ /* 0x000fc60007810000 */
[----:B------:R0:W2:Y:S01]  /*e270*/  MUFU.TANH R96, R25 ;  /* 0x0000001900607308 */ /* 0x0000a20000002400 */
[----:B------:R-:W-:Y:S02]  /*e280*/  FSEL R32, R95, -INF , P3 ;  /* 0xff8000005f207808 */ /* 0x000fe40001800000 */
[C---:B------:R-:W-:Y:S02]  /*e290*/  ISETP.GT.AND P3, PT, R14.reuse, 0x81, PT ;  /* 0x000000810e00780c */ /* 0x040fe40003f64270 */
[----:B------:R-:W-:Y:S02]  /*e2a0*/  FSEL R47, R15, -INF , P2 ;  /* 0xff8000000f2f7808 */ /* 0x000fe40001000000 */
[----:B------:R-:W-:Y:S02]  /*e2b0*/  FMNMX.FTZ R98, R55, R28, !PT ;  /* 0x0000001c37627209 */ /* 0x000fe40007810000 */
[----:B---3--:R-:W-:Y:S02]  /*e2c0*/  FSEL R28, R35, -INF , P4 ;  /* 0xff800000231c7808 */ /* 0x008fe40002000000 */
[----:B------:R-:W-:-:S02]  /*e2d0*/  ISETP.GT.AND P4, PT, R14, 0x88, PT ;  /* 0x000000880e00780c */ /* 0x000fc40003f84270 */
[----:B----4-:R-:W-:Y:S02]  /*e2e0*/  FSEL R38, R38, -INF , P3 ;  /* 0xff80000026267808 */ /* 0x010fe40001800000 */
[----:B------:R-:W-:Y:S02]  /*e2f0*/  FMNMX.FTZ R15, R47, R98, !PT ;  /* 0x000000622f0f7209 */ /* 0x000fe40007810000 */
[----:B0-----:R-:W-:Y:S02]  /*e300*/  FSEL R25, R36, -INF , P5 ;  /* 0xff80000024197808 */ /* 0x001fe40002800000 */
[----:B------:R-:W-:Y:S02]  /*e310*/  ISETP.GT.AND P5, PT, R14, 0x89, PT ;  /* 0x000000890e00780c */ /* 0x000fe40003fa4270 */
[----:B-1----:R-:W-:Y:S02]  /*e320*/  FSEL R37, R37, -INF , P4 ;  /* 0xff80000025257808 */ /* 0x002fe40002000000 */
[----:B------:R-:W-:-:S02]  /*e330*/  FMNMX.FTZ R14, R38, R15, !PT ;  /* 0x0000000f260e7209 */ /* 0x000fc40007810000 */
[----:B--2---:R-:W-:Y:S02]  /*e340*/  FSEL R35, R96, -INF , P5 ;  /* 0xff80000060237808 */ /* 0x004fe40002800000 */
[----:B------:R-:W-:-:S04]  /*e350*/  FMNMX.FTZ R14, R37, R14, !PT ;  /* 0x0000000e250e7209 */ /* 0x000fc80007810000 */
[----:B------:R-:W-:-:S05]  /*e360*/  FMNMX.FTZ R95, R35, R14, !PT ;  /* 0x0000000e235f7209 */ /* 0x000fca0007810000 */
[----:B------:R-:W0:Y:S02]  /*e370*/  SHFL.BFLY PT, R14, R95, 0x2, 0x1f ;  /* 0x0c401f005f0e7f89 */ /* 0x000e2400000e0000 */
[----:B0-----:R-:W-:-:S05]  /*e380*/  FMNMX.FTZ R98, R95, R14, !PT ;  /* 0x0000000e5f627209 */ /* 0x001fca0007810000 */
[----:B------:R-:W0:Y:S01]  /*e390*/  SHFL.BFLY PT, R15, R98, 0x1, 0x1f ;  /* 0x0c201f00620f7f89 */ /* 0x000e2200000e0000 */
[----:B------:R-:W-:Y:S01]  /*e3a0*/  FMUL.FTZ R97, R26, UR4 ;  /* 0x000000041a617c20 */ /* 0x000fe20008410000 */
[----:B0-----:R-:W-:Y:S01]  /*e3b0*/  FMNMX.FTZ R14, R98, R15, !PT ;  /* 0x0000000f620e7209 */ /* 0x001fe20007810000 */
[----:B------:R-:W-:-:S03]  /*e3c0*/  IMAD.U32 R15, RZ, RZ, UR5 ;  /* 0x00000005ff0f7e24 */ /* 0x000fc6000f8e00ff */
[C---:B------:R-:W-:Y:S01]  /*e3d0*/  FSETP.NEU.FTZ.AND P6, PT, R14.reuse, -INF , PT ;  /* 0xff8000000e00780b */ /* 0x040fe20003fdd000 */
[----:B------:R-:W-:Y:S01]  /*e3e0*/  FMUL.FTZ R36, R14, R15 ;  /* 0x0000000f0e247220 */ /* 0x000fe20000410000 */
[----:B------:R-:W-:-:S04]  /*e3f0*/  FMUL.FTZ R98, R27, UR4 ;  /* 0x000000041b627c20 */ /* 0x000fc80008410000 */
[----:B------:R-:W-:-:S05]  /*e400*/  FSEL R36, R36, RZ, P6 ;  /* 0x000000ff24247208 */ /* 0x000fca0003000000 */
[-CC-:B------:R-:W-:Y:S01]  /*e410*/  FFMA.FTZ R27, R88, R15.reuse, -R36.reuse ;  /* 0x0000000f581b7223 */ /* 0x180fe20000010824 */
[----:B------:R-:W-:Y:S01]  /*e420*/  FMNMX.FTZ R88, R89, R90, !PT ;  /* 0x0000005a59587209 */ /* 0x000fe20007810000 */
[----:B------:R-:W-:-:S03]  /*e430*/  FFMA.FTZ R26, R21, R15, -R36 ;  /* 0x0000000f151a7223 */ /* 0x000fc60000010824 */
[----:B------:R-:W-:-:S04]  /*e440*/  FMNMX.FTZ R21, R93, R88, !PT ;  /* 0x000000585d157209 */ /* 0x000fc80007810000 */
[----:B------:R-:W-:-:S04]  /*e450*/  FMNMX.FTZ R21, R94, R21, !PT ;  /* 0x000000155e157209 */ /* 0x000fc80007810000 */
[----:B------:R-:W-:-:S04]  /*e460*/  FMNMX.FTZ R88, R82, R21, !PT ;  /* 0x0000001552587209 */ /* 0x000fc80007810000 */
[----:B------:R-:W-:Y:S01]  /*e470*/  FMNMX.FTZ R21, R83, R88, !PT ;  /* 0x0000005853157209 */ /* 0x000fe20007810000 */
[----:B------:R-:W-:-:S03]  /*e480*/  FMUL.FTZ R96, R39, UR4 ;  /* 0x0000000427607c20 */ /* 0x000fc60008410000 */
[----:B------:R-:W-:Y:S01]  /*e490*/  FMNMX.FTZ R88, R86, R21, !PT ;  /* 0x0000001556587209 */ /* 0x000fe20007810000 */
[----:B------:R-:W-:-:S03]  /*e4a0*/  FFMA.FTZ R39, R72, R15, -R36 ;  /* 0x0000000f48277223 */ /* 0x000fc60000010824 */
        /* <DEDUP_REMOVED lines=8> */
[----:B------:R0:W-:Y:S03]  /*e530*/  MUFU.EX2 R88, R39 ;  /* 0x0000002700587308 */ /* 0x0001e60000000800 */
[----:B------:R-:W-:Y:S01]  /*e540*/  FMNMX.FTZ R21, R71, R72, !PT ;  /* 0x0000004847157209 */ /* 0x000fe20007810000 */
[----:B0-----:R-:W-:-:S03]  /*e550*/  FFMA.FTZ R39, R64, R15, -R36 ;  /* 0x0000000f40277223 */ /* 0x001fc60000010824 */
[----:B------:R-:W-:-:S04]  /*e560*/  FMNMX.FTZ R64, R58, R21, !PT ;  /* 0x000000153a407209 */ /* 0x000fc80007810000 */
[----:B------:R-:W-:Y:S01]  /*e570*/  FMNMX.FTZ R21, R59, R64, !PT ;  /* 0x000000403b157209 */ /* 0x000fe20007810000 */
[----:B------:R-:W-:-:S03]  /*e580*/  FMUL.FTZ R99, R30, UR4 ;  /* 0x000000041e637c20 */ /* 0x000fc60008410000 */
[----:B------:R-:W-:Y:S01]  /*e590*/  FMNMX.FTZ R72, R62, R21, !PT ;  /* 0x000000153e487209 */ /* 0x000fe20007810000 */
[-CC-:B------:R-:W-:Y:S01]  /*e5a0*/  FFMA.FTZ R30, R91, R15.reuse, -R36.reuse ;  /* 0x0000000f5b1e7223 */ /* 0x180fe20000010824 */
[-CC-:B------:R-:W-:Y:S02]  /*e5b0*/  FFMA.FTZ R91, R73, R15.reuse, -R36.reuse ;  /* 0x0000000f495b7223 */ /* 0x180fe40000010824 */
[----:B------:R-:W-:Y:S01]  /*e5c0*/  FMNMX.FTZ R21, R63, R72, !PT ;  /* 0x000000483f157209 */ /* 0x000fe20007810000 */
[-CC-:B------:R-:W-:Y:S01]  /*e5d0*/  FFMA.FTZ R73, R65, R15.reuse, -R36.reuse ;  /* 0x0000000f41497223 */ /* 0x180fe20000010824 */
[----:B------:R-:W-:Y:S02]  /*e5e0*/  FFMA.FTZ R65, R68, R15, -R36 ;  /* 0x0000000f44417223 */ /* 0x000fe40000010824 */
        /* <DEDUP_REMOVED lines=8> */
[----:B------:R-:W-:-:S04]  /*e670*/  FMNMX.FTZ R56, R20, R21, !PT ;  /* 0x0000001514387209 */ /* 0x000fc80007810000 */
[----:B------:R-:W-:Y:S01]  /*e680*/  FMNMX.FTZ R21, R41, R56, !PT ;  /* 0x0000003829157209 */ /* 0x000fe20007810000 */
[----:B------:R-:W0:Y:S03]  /*e690*/  MUFU.TANH R96, R96 ;  /* 0x0000006000607308 */ /* 0x000e260000002400 */
[----:B------:R-:W-:-:S04]  /*e6a0*/  FMNMX.FTZ R21, R54, R21, !PT ;  /* 0x0000001536157209 */ /* 0x000fc80007810000 */
[----:B------:R-:W-:Y:S01]  /*e6b0*/  FMNMX.FTZ R56, R46, R21, !PT ;  /* 0x000000152e387209 */ /* 0x000fe20007810000 */
[----:B------:R-:W1:Y:S03]  /*e6c0*/  MUFU.TANH R97, R97 ;  /* 0x0000006100617308 */ /* 0x000e660000002400 */
[----:B------:R-:W-:-:S04]  /*e6d0*/  FMNMX.FTZ R21, R29, R56, !PT ;  /* 0x000000381d157209 */ /* 0x000fc80007810000 */
[----:B------:R-:W-:Y:S01]  /*e6e0*/  FMNMX.FTZ R21, R32, R21, !PT ;  /* 0x0000001520157209 */ /* 0x000fe20007810000 */
[----:B------:R-:W2:Y:S03]  /*e6f0*/  MUFU.TANH R98, R98 ;  /* 0x0000006200627308 */ /* 0x000ea60000002400 */
[----:B------:R-:W-:-:S05]  /*e700*/  FMNMX.FTZ R56, R28, R21, !PT ;  /* 0x000000151c387209 */ /* 0x000fca0007810000 */
[----:B------:R-:W3:Y:S01]  /*e710*/  MUFU.TANH R99, R99 ;  /* 0x0000006300637308 */ /* 0x000ee20000002400 */
[----:B0-----:R-:W-:Y:S02]  /*e720*/  FSEL R96, R96, -INF , P1 ;  /* 0xff80000060607808 */ /* 0x001fe40000800000 */
[----:B------:R-:W-:-:S05]  /*e730*/  FMNMX.FTZ R21, R25, R56, !PT ;  /* 0x0000003819157209 */ /* 0x000fca0007810000 */
[----:B------:R-:W0:Y:S01]  /*e740*/  MUFU.TANH R100, R100 ;  /* 0x0000006400647308 */ /* 0x000e220000002400 */
[----:B-1----:R-:W-:Y:S02]  /*e750*/  FSEL R97, R97, -INF , P2 ;  /* 0xff80000061617808 */ /* 0x002fe40001000000 */
[----:B------:R-:W-:Y:S02]  /*e760*/  FMNMX.FTZ R56, R96, R21, !PT ;  /* 0x0000001560387209 */ /* 0x000fe40007810000 */
[----:B--2---:R-:W-:Y:S02]  /*e770*/  FSEL R98, R98, -INF , P3 ;  /* 0xff80000062627808 */ /* 0x004fe40001800000 */
[----:B------:R-:W-:Y:S02]  /*e780*/  FMNMX.FTZ R21, R97, R56, !PT ;  /* 0x0000003861157209 */ /* 0x000fe40007810000 */
[----:B---3--:R-:W-:Y:S02]  /*e790*/  FSEL R99, R99, -INF , P4 ;  /* 0xff80000063637808 */ /* 0x008fe40002000000 */
[----:B------:R-:W-:-:S04]  /*e7a0*/  FMNMX.FTZ R56, R98, R21, !PT ;  /* 0x0000001562387209 */ /* 0x000fc80007810000 */
        /* <DEDUP_REMOVED lines=9> */
[----:B------:R-:W1:Y:S01]  /*e840*/  S2R R101, SR_TID.X ;  /* 0x0000000000657919 */ /* 0x000e620000002100 */
[----:B------:R2:W-:Y:S02]  /*e850*/  MUFU.EX2 R64, R73 ;  /* 0x0000004900407308 */ /* 0x0005e40000000800 */
[-CC-:B--2---:R-:W-:Y:S01]  /*e860*/  FFMA.FTZ R73, R44, R15.reuse, -R36.reuse ;  /* 0x0000000f2c497223 */ /* 0x184fe20000010824 */
[----:B------:R-:W-:Y:S01]  /*e870*/  FFMA.FTZ R44, R74, R15, -R36 ;  /* 0x0000000f4a2c7223 */ /* 0x000fe20000010824 */
[----:B0-----:R-:W-:-:S04]  /*e880*/  FMNMX.FTZ R74, R24, R21, !PT ;  /* 0x00000015184a7209 */ /* 0x001fc80007810000 */
[C---:B------:R-:W-:Y:S01]  /*e890*/  FSETP.NEU.FTZ.AND P1, PT, R74.reuse, -INF , PT ;  /* 0xff8000004a00780b */ /* 0x040fe20003f3d000 */
[-C--:B------:R-:W-:Y:S01]  /*e8a0*/  FMUL.FTZ R24, R74, R15.reuse ;  /* 0x0000000f4a187220 */ /* 0x080fe20000410000 */
[----:B------:R0:W-:Y:S01]  /*e8b0*/  MUFU.EX2 R68, R76 ;  /* 0x0000004c00447308 */ /* 0x0001e20000000800 */
[-CC-:B------:R-:W-:Y:S01]  /*e8c0*/  FFMA.FTZ R95, R77, R15.reuse, -R36.reuse ;  /* 0x0000000f4d5f7223 */ /* 0x180fe20000010824 */
[-CC-:B------:R-:W-:Y:S02]  /*e8d0*/  FFMA.FTZ R77, R45, R15.reuse, -R36.reuse ;  /* 0x0000000f2d4d7223 */ /* 0x180fe40000010824 */
[----:B------:R-:W-:Y:S01]  /*e8e0*/  FSEL R24, R24, RZ, P1 ;  /* 0x000000ff18187208 */ /* 0x000fe20000800000 */
        /* <DEDUP_REMOVED lines=18> */
[-CC-:B------:R-:W-:Y:S01]  /*ea10*/  FFMA.FTZ R35, R90, R15.reuse, -R24.reuse ;  /* 0x0000000f5a237223 */ /* 0x180fe20000010818 */
[----:B------:R-:W-:Y:S01]  /*ea20*/  MUFU.EX2 R26, R26 ;  /* 0x0000001a001a7308 */ /* 0x000fe20000000800 */
[-CC-:B------:R-:W-:Y:S01]  /*ea30*/  FFMA.FTZ R37, R93, R15.reuse, -R24.reuse ;  /* 0x0000000f5d257223 */ /* 0x180fe20000010818 */
[----:B------:R-:W-:Y:S01]  /*ea40*/  FFMA.FTZ R55, R94, R15, -R24 ;  /* 0x0000000f5e377223 */ /* 0x000fe20000010818 */
[----:B-1----:R-:W-:-:S05]  /*ea50*/  LOP3.LUT R101, R101, 0x7f, RZ, 0xc0, !PT ;  /* 0x0000007f65657812 */ /* 0x002fca00078ec0ff */
[----:B------:R-:W0:Y:S01]  /*ea60*/  MUFU.EX2 R27, R27 ;  /* 0x0000001b001b7308 */ /* 0x000e220000000800 */
[----:B------:R-:W-:-:S07]  /*ea70*/  FFMA.FTZ R82, R82, R15, -R24 ;  /* 0x0000000f52527223 */ /* 0x000fce0000010818 */
[----:B------:R-:W-:Y:S01]  /*ea80*/  MUFU.EX2 R33, R33 ;  /* 0x0000002100217308 */ /* 0x000fe20000000800 */
[----:B------:R-:W-:-:S07]  /*ea90*/  ISETP.NE.AND P1, PT, R101, RZ, PT ;  /* 0x000000ff6500720c */ /* 0x000fce0003f25270 */
[----:B------:R-:W1:Y:S08]  /*eaa0*/  MUFU.EX2 R35, R35 ;  /* 0x0000002300237308 */ /* 0x000e700000000800 */
[----:B------:R-:W2:Y:S01]  /*eab0*/  MUFU.EX2 R30, R30 ;  /* 0x0000001e001e7308 */ /* 0x000ea20000000800 */
[----:B------:R-:W-:-:S07]  /*eac0*/  FFMA.FTZ R83, R83, R15, -R24 ;  /* 0x0000000f53537223 */ /* 0x000fce0000010818 */
[----:B------:R-:W3:Y:S08]  /*ead0*/  MUFU.EX2 R37, R37 ;  /* 0x0000002500257308 */ /* 0x000ef00000000800 */
[----:B------:R-:W4:Y:S01]  /*eae0*/  MUFU.EX2 R31, R31 ;  /* 0x0000001f001f7308 */ /* 0x000f220000000800 */
[-CC-:B------:R-:W-:Y:S01]  /*eaf0*/  FFMA.FTZ R86, R86, R15.reuse, -R24.reuse ;  /* 0x0000000f56567223 */ /* 0x180fe20000010818 */
[----:B------:R-:W-:-:S06]  /*eb00*/  FFMA.FTZ R101, R51, R15, -R24 ;  /* 0x0000000f33657223 */ /* 0x000fcc0000010818 */
[----:B------:R-:W4:Y:S01]  /*eb10*/  MUFU.EX2 R55, R55 ;  /* 0x0000003700377308 */ /* 0x000f220000000800 */
[----:B0-----:R-:W-:-:S07]  /*eb20*/  FADD.FTZ R51, R26, R27 ;  /* 0x0000001b1a337221 */ /* 0x001fce0000010000 */
[----:B------:R-:W0:Y:S01]  /*eb30*/  MUFU.EX2 R80, R80 ;  /* 0x0000005000507308 */ /* 0x000e220000000800 */
[----:B-1----:R-:W-:Y:S01]  /*eb40*/  FADD.FTZ R90, R33, R35 ;  /* 0x00000023215a7221 */ /* 0x002fe20000010000 */
[----:B------:R-:W-:-:S06]  /*eb50*/  FFMA.FTZ R87, R87, R15, -R24 ;  /* 0x0000000f57577223 */ /* 0x000fcc0000010818 */
[----:B------:R-:W1:Y:S01]  /*eb60*/  MUFU.EX2 R82, R82 ;  /* 0x0000005200527308 */ /* 0x000e620000000800 */
[----:B--2---:R-:W-:Y:S01]  /*eb70*/  FADD.FTZ R102, R30, R51 ;  /* 0x000000331e667221 */ /* 0x004fe20000010000 */
[----:B------:R-:W-:-:S06]  /*eb80*/  @!P1 VIADD R0, R0, 0x31c40 ;  /* 0x00031c4000009836 */ /* 0x000fcc0000000000 */
[----:B------:R-:W2:Y:S01]  /*eb90*/  MUFU.EX2 R81, R81 ;  /* 0x0000005100517308 */ /* 0x000ea20000000800 */
[----:B------:R-:W-:Y:S01]  /*eba0*/  FFMA.FTZ R93, R46, R15, -R24 ;  /* 0x0000000f2e5d7223 */ /* 0x000fe20000010818 */
[----:B---3--:R-:W-:-:S06]  /*ebb0*/  FADD.FTZ R46, R37, R90 ;  /* 0x0000005a252e7221 */ /* 0x008fcc0000010000 */
[----:B------:R-:W3:Y:S01]  /*ebc0*/  MUFU.EX2 R83, R83 ;  /* 0x0000005300537308 */ /* 0x000ee20000000800 */
[-CC-:B------:R-:W-:Y:S01]  /*ebd0*/  FFMA.FTZ R89, R53, R15.reuse, -R24.reuse ;  /* 0x0000000f35597223 */ /* 0x180fe20000010818 */
[----:B------:R-:W-:Y:S01]  /*ebe0*/  FFMA.FTZ R34, R41, R15, -R24 ;  /* 0x0000000f29227223 */ /* 0x000fe20000010818 */
[----:B----4-:R-:W-:-:S05]  /*ebf0*/  FADD.FTZ R41, R31, R102 ;  /* 0x000000661f297221 */ /* 0x010fca0000010000 */
[----:B------:R-:W4:Y:S01]  /*ec00*/  MUFU.EX2 R84, R84 ;  /* 0x0000005400547308 */ /* 0x000f220000000800 */
[-CC-:B------:R-:W-:Y:S01]  /*ec10*/  FFMA.FTZ R53, R66, R15.reuse, -R24.reuse ;  /* 0x0000000f42357223 */ /* 0x180fe20000010818 */
[-CC-:B------:R-:W-:Y:S01]  /*ec20*/  FFMA.FTZ R90, R29, R15.reuse, -R24.reuse ;  /* 0x0000000f1d5a7223 */ /* 0x180fe20000010818 */
[----:B------:R-:W-:-:S05]  /*ec30*/  FFMA.FTZ R66, R67, R15, -R24 ;  /* 0x0000000f43427223 */ /* 0x000fca0000010818 */
[----:B------:R-:W4:Y:S01]  /*ec40*/  MUFU.EX2 R86, R86 ;  /* 0x0000005600567308 */ /* 0x000f220000000800 */
[----:B------:R-:W-:Y:S01]  /*ec50*/  @!P1 PRMT R0, RZ, 0x654, R0 ;  /* 0x00000654ff009816 */ /* 0x000fe20000000000 */
[----:B------:R-:W-:Y:S01]  /*ec60*/  FADD.FTZ R29, R55, R46 ;  /* 0x0000002e371d7221 */ /* 0x000fe20000010000 */
[-CC-:B------:R-:W-:Y:S01]  /*ec70*/  FFMA.FTZ R75, R75, R15.reuse, -R24.reuse ;  /* 0x0000000f4b4b7223 */ /* 0x180fe20000010818 */
[----:B------:R-:W-:-:S04]  /*ec80*/  FFMA.FTZ R67, R70, R15, -R24 ;  /* 0x0000000f46437223 */ /* 0x000fc80000010818 */
[----:B------:R-:W4:Y:S01]  /*ec90*/  MUFU.EX2 R85, R85 ;  /* 0x0000005500557308 */ /* 0x000f220000000800 */
[-CC-:B------:R-:W-:Y:S01]  /*eca0*/  FFMA.FTZ R51, R32, R15.reuse, -R24.reuse ;  /* 0x0000000f20337223 */ /* 0x180fe20000010818 */
[-CC-:B------:R-:W-:Y:S01]  /*ecb0*/  FFMA.FTZ R70, R71, R15.reuse, -R24.reuse ;  /* 0x0000000f47467223 */ /* 0x180fe20000010818 */
[----:B------:R-:W-:Y:S01]  /*ecc0*/  FFMA.FTZ R50, R50, R15, -R24 ;  /* 0x0000000f32327223 */ /* 0x000fe20000010818 */
[----:B0-----:R-:W-:-:S04]  /*ecd0*/  FADD.FTZ R32, R80, R41 ;  /* 0x0000002950207221 */ /* 0x001fc80000010000 */
[----:B------:R-:W0:Y:S01]  /*ece0*/  MUFU.EX2 R87, R87 ;  /* 0x0000005700577308 */ /* 0x000e220000000800 */
[-CC-:B------:R-:W-:Y:S01]  /*ecf0*/  FFMA.FTZ R71, R28, R15.reuse, -R24.reuse ;  /* 0x0000000f1c477223 */ /* 0x180fe20000010818 */
[----:B-1----:R-:W-:Y:S01]  /*ed00*/  FADD.FTZ R28, R82, R29 ;  /* 0x0000001d521c7221 */ /* 0x002fe20000010000 */
[----:B------:R-:W-:Y:S01]  /*ed10*/  FFMA.FTZ R78, R78, R15, -R24 ;  /* 0x0000000f4e4e7223 */ /* 0x000fe20000010818 */
[----:B------:R1:W-:Y:S01]  /*ed20*/  @!P1 SYNCS.ARRIVE.TRANS64.RED.A1T0 RZ, [R0+URZ], RZ ;  /* 0x000000ff00ff99a7 */ /* 0x0003e2000810043f */
[----:B--2---:R-:W-:-:S03]  /*ed30*/  FADD.FTZ R29, R81, R32 ;  /* 0x00000020511d7221 */ /* 0x004fc60000010000 */
[----:B------:R-:W2:Y:S01]  /*ed40*/  MUFU.EX2 R89, R89 ;  /* 0x0000005900597308 */ /* 0x000ea20000000800 */
[----:B------:R-:W-:-:S07]  /*ed50*/  FFMA.FTZ R79, R79, R15, -R24 ;  /* 0x0000000f4f4f7223 */ /* 0x000fce0000010818 */
[----:B------:R-:W2:Y:S08]  /*ed60*/  MUFU.EX2 R91, R91 ;  /* 0x0000005b005b7308 */ /* 0x000eb00000000800 */
[----:B-1----:R1:W-:Y:S08]  /*ed70*/  MUFU.EX2 R0, R50 ;  /* 0x0000003200007308 */ /* 0x0023f00000000800 */
[----:B------:R-:W2:Y:S01]  /*ed80*/  MUFU.EX2 R75, R75 ;  /* 0x0000004b004b7308 */ /* 0x000ea20000000800 */
[----:B-1----:R-:W-:Y:S01]  /*ed90*/  FFMA.FTZ R50, R25, R15, -R24 ;  /* 0x0000000f19327223 */ /* 0x002fe20000010818 */
[----:B---3--:R-:W-:Y:S01]  /*eda0*/  FADD.FTZ R25, R83, R28 ;  /* 0x0000001c53197221 */ /* 0x008fe20000010000 */
[----:B----4-:R-:W-:-:S05]  /*edb0*/  FADD.FTZ R28, R84, R29 ;  /* 0x0000001d541c7221 */ /* 0x010fca0000010000 */
[----:B------:R-:W1:Y:S01]  /*edc0*/  MUFU.EX2 R92, R92 ;  /* 0x0000005c005c7308 */ /* 0x000e620000000800 */
[----:B------:R-:W-:Y:S01]  /*edd0*/  FADD.FTZ R32, R86, R25 ;  /* 0x0000001956207221 */ /* 0x000fe20000010000 */
[----:B------:R-:W-:-:S06]  /*ede0*/  FADD.FTZ R25, R85, R28 ;  /* 0x0000001c55197221 */ /* 0x000fcc0000010000 */
[----:B------:R-:W3:Y:S01]  /*edf0*/  MUFU.EX2 R78, R78 ;  /* 0x0000004e004e7308 */ /* 0x000ee20000000800 */
[----:B0-----:R-:W-:Y:S01]  /*ee00*/  FADD.FTZ R32, R87, R32 ;  /* 0x0000002057207221 */ /* 0x001fe20000010000 */
[----:B------:R-:W-:-:S06]  /*ee10*/  FADD.FTZ R28, R88, R25 ;  /* 0x00000019581c7221 */ /* 0x000fcc0000010000 */
[----:B------:R-:W-:Y:S01]  /*ee20*/  MUFU.EX2 R95, R95 ;  /* 0x0000005f005f7308 */ /* 0x000fe20000000800 */
[----:B--2---:R-:W-:Y:S01]  /*ee30*/  FADD.FTZ R32, R89, R32 ;  /* 0x0000002059207221 */ /* 0x004fe20000010000 */
[----:B------:R-:W-:-:S06]  /*ee40*/  FFMA.FTZ R94, R43, R15, -R24 ;  /* 0x0000000f2b5e7223 */ /* 0x000fcc0000010818 */
[----:B------:R-:W0:Y:S01]  /*ee50*/  MUFU.EX2 R79, R79 ;  /* 0x0000004f004f7308 */ /* 0x000e220000000800 */
[-CC-:B------:R-:W-:Y:S01]  /*ee60*/  FFMA.FTZ R58, R58, R15.reuse, -R24.reuse ;  /* 0x0000000f3a3a7223 */ /* 0x180fe20000010818 */
[-CC-:B------:R-:W-:Y:S01]  /*ee70*/  FFMA.FTZ R59, R59, R15.reuse, -R24.reuse ;  /* 0x0000000f3b3b7223 */ /* 0x180fe20000010818 */
[----:B------:R-:W-:-:S05]  /*ee80*/  FFMA.FTZ R62, R62, R15, -R24 ;  /* 0x0000000f3e3e7223 */ /* 0x000fca0000010818 */
[----:B------:R-:W-:Y:S01]  /*ee90*/  MUFU.EX2 R39, R39 ;  /* 0x0000002700277308 */ /* 0x000fe20000000800 */
[-CC-:B------:R-:W-:Y:S01]  /*eea0*/  FFMA.FTZ R63, R63, R15.reuse, -R24.reuse ;  /* 0x0000000f3f3f7223 */ /* 0x180fe20000010818 */
[-CC-:B------:R-:W-:Y:S01]  /*eeb0*/  FFMA.FTZ R43, R20, R15.reuse, -R24.reuse ;  /* 0x0000000f142b7223 */ /* 0x180fe20000010818 */
[-CC-:B------:R-:W-:Y:S01]  /*eec0*/  FFMA.FTZ R54, R54, R15.reuse, -R24.reuse ;  /* 0x0000000f36367223 */ /* 0x180fe20000010818 */
[-CC-:B------:R-:W-:Y:S01]  /*eed0*/  FFMA.FTZ R96, R96, R15.reuse, -R24.reuse ;  /* 0x0000000f60607223 */ /* 0x180fe20000010818 */
[----:B------:R-:W-:-:S03]  /*eee0*/  FFMA.FTZ R97, R97, R15, -R24 ;  /* 0x0000000f61617223 */ /* 0x000fc60000010818 */
[----:B------:R-:W2:Y:S01]  /*eef0*/  MUFU.EX2 R53, R53 ;  /* 0x0000003500357308 */ /* 0x000ea20000000800 */
[-CC-:B------:R-:W-:Y:S01]  /*ef00*/  FFMA.FTZ R98, R98, R15.reuse, -R24.reuse ;  /* 0x0000000f62627223 */ /* 0x180fe20000010818 */
[-CC-:B------:R-:W-:Y:S01]  /*ef10*/  FFMA.FTZ R99, R99, R15.reuse, -R24.reuse ;  /* 0x0000000f63637223 */ /* 0x180fe20000010818 */
[----:B------:R-:W-:Y:S01]  /*ef20*/  FFMA.FTZ R100, R100, R15, -R24 ;  /* 0x0000000f64647223 */ /* 0x000fe20000010818 */
[----:B------:R-:W-:Y:S01]  /*ef30*/  FADD.FTZ R25, R91, R28 ;  /* 0x0000001c5b197221 */ /* 0x000fe20000010000 */
[----:B------:R-:W-:Y:S01]  /*ef40*/  F2FP.BF16.F32.PACK_AB R24, R27, R26 ;  /* 0x0000001a1b18723e */ /* 0x000fe200000010ff */
[----:B------:R-:W-:Y:S02]  /*ef50*/  FADD.FTZ R27, R75, R32 ;  /* 0x000000204b1b7221 */ /* 0x000fe40000010000 */
[----:B------:R-:W4:Y:S01]  /*ef60*/  MUFU.EX2 R66, R66 ;  /* 0x0000004200427308 */ /* 0x000f220000000800 */
[----:B------:R-:W-:Y:S01]  /*ef70*/  F2FP.BF16.F32.PACK_AB R26, R31, R30 ;  /* 0x0000001e1f1a723e */ /* 0x000fe200000010ff */
[----:B-1----:R-:W-:Y:S01]  /*ef80*/  FADD.FTZ R30, R92, R25 ;  /* 0x000000195c1e7221 */ /* 0x002fe20000010000 */
[----:B------:R-:W-:Y:S01]  /*ef90*/  F2FP.BF16.F32.PACK_AB R28, R81, R80 ;  /* 0x00000050511c723e */ /* 0x000fe200000010ff */
[----:B---3--:R-:W-:-:S04]  /*efa0*/  FADD.FTZ R80, R78, R27 ;  /* 0x0000001b4e507221 */ /* 0x008fc80000010000 */
[----:B------:R-:W1:Y:S01]  /*efb0*/  MUFU.EX2 R65, R65 ;  /* 0x0000004100417308 */ /* 0x000e620000000800 */
[----:B0-----:R-:W-:-:S07]  /*efc0*/  FADD.FTZ R80, R79, R80 ;  /* 0x000000504f507221 */ /* 0x001fce0000010000 */
[----:B------:R-:W0:Y:S01]  /*efd0*/  MUFU.EX2 R67, R67 ;  /* 0x0000004300437308 */ /* 0x000e220000000800 */
[----:B--2---:R-:W-:-:S07]  /*efe0*/  FADD.FTZ R29, R53, R80 ;  /* 0x00000050351d7221 */ /* 0x004fce0000010000 */
[----:B------:R2:W-:Y:S08]  /*eff0*/  MUFU.EX2 R41, R94 ;  /* 0x0000005e00297308 */ /* 0x0005f00000000800 */
[----:B------:R-:W3:Y:S01]  /*f000*/  MUFU.EX2 R70, R70 ;  /* 0x0000004600467308 */ /* 0x000ee20000000800 */
[----:B--2---:R-:W-:-:S04]  /*f010*/  FADD.FTZ R94, R95, R30 ;  /* 0x0000001e5f5e7221 */ /* 0x004fc80000010000 */
[----:B------:R-:W-:-:S03]  /*f020*/  FADD.FTZ R25, R39, R94 ;  /* 0x0000005e27197221 */ /* 0x000fc60000010000 */
[----:B------:R-:W2:Y:S01]  /*f030*/  MUFU.EX2 R69, R69 ;  /* 0x0000004500457308 */ /* 0x000ea20000000800 */
[----:B------:R-:W-:Y:S01]  /*f040*/  FADD.FTZ R80, R64, R25 ;  /* 0x0000001940507221 */ /* 0x000fe20000010000 */
[----:B------:R-:W-:Y:S01]  /*f050*/  F2FP.BF16.F32.PACK_AB R30, R85, R84 ;  /* 0x00000054551e723e */ /* 0x000fe200000010ff */
[----:B----4-:R-:W-:-:S05]  /*f060*/  FADD.FTZ R84, R66, R29 ;  /* 0x0000001d42547221 */ /* 0x010fca0000010000 */
[----:B------:R-:W4:Y:S01]  /*f070*/  MUFU.EX2 R58, R58 ;  /* 0x0000003a003a7308 */ /* 0x000f220000000800 */
[----:B-1----:R-:W-:Y:S01]  /*f080*/  FADD.FTZ R31, R65, R80 ;  /* 0x00000050411f7221 */ /* 0x002fe20000010000 */
[----:B------:R-:W-:-:S06]  /*f090*/  F2FP.BF16.F32.PACK_AB R25, R35, R33 ;  /* 0x000000212319723e */ /* 0x000fcc00000010ff */
[----:B------:R-:W1:Y:S01]  /*f0a0*/  MUFU.EX2 R72, R72 ;  /* 0x0000004800487308 */ /* 0x000e620000000800 */
[----:B0-----:R-:W-:-:S07]  /*f0b0*/  FADD.FTZ R35, R67, R84 ;  /* 0x0000005443237221 */ /* 0x001fce0000010000 */
[----:B------:R-:W0:Y:S01]  /*f0c0*/  MUFU.EX2 R59, R59 ;  /* 0x0000003b003b7308 */ /* 0x000e220000000800 */
[----:B------:R-:W-:Y:S01]  /*f0d0*/  FADD.FTZ R80, R68, R31 ;  /* 0x0000001f44507221 */ /* 0x000fe20000010000 */
[----:B------:R-:W-:-:S06]  /*f0e0*/  F2FP.BF16.F32.PACK_AB R27, R55, R37 ;  /* 0x00000025371b723e */ /* 0x000fcc00000010ff */
[----:B------:R-:W0:Y:S01]  /*f0f0*/  MUFU.EX2 R60, R60 ;  /* 0x0000003c003c7308 */ /* 0x000e220000000800 */
[----:B---3--:R-:W-:-:S07]  /*f100*/  FADD.FTZ R37, R70, R35 ;  /* 0x0000002346257221 */ /* 0x008fce0000010000 */
[----:B------:R-:W3:Y:S01]  /*f110*/  MUFU.EX2 R62, R62 ;  /* 0x0000003e003e7308 */ /* 0x000ee20000000800 */
[----:B--2---:R-:W-:Y:S01]  /*f120*/  FADD.FTZ R55, R69, R80 ;  /* 0x0000005045377221 */ /* 0x004fe20000010000 */
[----:B------:R-:W-:-:S06]  /*f130*/  F2FP.BF16.F32.PACK_AB R35, R79, R78 ;  /* 0x0000004e4f23723e */ /* 0x000fcc00000010ff */
[----:B------:R-:W2:Y:S01]  /*f140*/  MUFU.EX2 R76, R76 ;  /* 0x0000004c004c7308 */ /* 0x000ea20000000800 */
[----:B----4-:R-:W-:-:S07]  /*f150*/  FADD.FTZ R78, R58, R37 ;  /* 0x000000253a4e7221 */ /* 0x010fce0000010000 */
[----:B------:R-:W4:Y:S01]  /*f160*/  MUFU.EX2 R63, R63 ;  /* 0x0000003f003f7308 */ /* 0x000f220000000800 */
[----:B-1----:R-:W-:-:S07]  /*f170*/  FADD.FTZ R55, R72, R55 ;  /* 0x0000003748377221 */ /* 0x002fce0000010000 */
[----:B------:R-:W1:Y:S01]  /*f180*/  MUFU.EX2 R48, R48 ;  /* 0x0000003000307308 */ /* 0x000e620000000800 */
[----:B0-----:R-:W-:Y:S01]  /*f190*/  FADD.FTZ R37, R59, R78 ;  /* 0x0000004e3b257221 */ /* 0x001fe20000010000 */
[----:B------:R-:W-:-:S06]  /*f1a0*/  FADD.FTZ R55, R60, R55 ;  /* 0x000000373c377221 */ /* 0x000fcc0000010000 */
[----:B------:R-:W0:Y:S01]  /*f1b0*/  MUFU.EX2 R49, R49 ;  /* 0x0000003100317308 */ /* 0x000e220000000800 */
[----:B---3--:R-:W-:-:S07]  /*f1c0*/  FADD.FTZ R80, R62, R37 ;  /* 0x000000253e507221 */ /* 0x008fce0000010000 */
[----:B------:R-:W-:Y:S01]  /*f1d0*/  MUFU.EX2 R20, R101 ;  /* 0x0000006500147308 */ /* 0x000fe20000000800 */
[----:B--2---:R-:W-:-:S07]  /*f1e0*/  FADD.FTZ R55, R76, R55 ;  /* 0x000000374c377221 */ /* 0x004fce0000010000 */
[----:B------:R-:W2:Y:S01]  /*f1f0*/  MUFU.EX2 R52, R52 ;  /* 0x0000003400347308 */ /* 0x000ea20000000800 */
[----:B------:R3:W-:Y:S01]  /*f200*/  STSM.16.M88.4 [R18+0x24300], R24 ;  /* 0x0243001812007844 */ /* 0x0007e20000000200 */
[----:B----4-:R-:W-:Y:S01]  /*f210*/  FADD.FTZ R37, R63, R80 ;  /* 0x000000503f257221 */ /* 0x010fe20000010000 */
[----:B------:R-:W-:-:S05]  /*f220*/  F2FP.BF16.F32.PACK_AB R29, R83, R82 ;  /* 0x00000052531d723e */ /* 0x000fca00000010ff */
[----:B------:R-:W4:Y:S01]  /*f230*/  MUFU.EX2 R56, R56 ;  /* 0x0000003800387308 */ /* 0x000f220000000800 */
[----:B------:R-:W-:Y:S02]  /*f240*/  F2FP.BF16.F32.PACK_AB R31, R87, R86 ;  /* 0x00000056571f723e */ /* 0x000fe400000010ff */
[----:B------:R-:W-:Y:S02]  /*f250*/  F2FP.BF16.F32.PACK_AB R32, R91, R88 ;  /* 0x000000585b20723e */ /* 0x000fe400000010ff */
[----:B------:R-:W-:-:S03]  /*f260*/  F2FP.BF16.F32.PACK_AB R33, R75, R89 ;  /* 0x000000594b21723e */ /* 0x000fc600000010ff */
[----:B------:R-:W-:Y:S01]  /*f270*/  MUFU.EX2 R43, R43 ;  /* 0x0000002b002b7308 */ /* 0x000fe20000000800 */
[----:B---3--:R-:W-:Y:S01]  /*f280*/  F2FP.BF16.F32.PACK_AB R24, R64, R39 ;  /* 0x000000274018723e */ /* 0x008fe200000010ff */
[----:B-1----:R-:W-:Y:S01]  /*f290*/  FADD.FTZ R64, R48, R55 ;  /* 0x0000003730407221 */ /* 0x002fe20000010000 */
[----:B------:R-:W-:-:S05]  /*f2a0*/  FADD.FTZ R37, R0, R37 ;  /* 0x0000002500257221 */ /* 0x000fca0000010000 */
[----:B------:R-:W1:Y:S01]  /*f2b0*/  MUFU.EX2 R57, R57 ;  /* 0x0000003900397308 */ /* 0x000e620000000800 */
[----:B------:R2:W-:Y:S01]  /*f2c0*/  STSM.16.M88.4 [R18+0x25b00], R28 ;  /* 0x025b001c12007844 */ /* 0x0005e20000000200 */
[----:B0-----:R-:W-:-:S06]  /*f2d0*/  FADD.FTZ R27, R49, R64 ;  /* 0x00000040311b7221 */ /* 0x001fcc0000010000 */
[----:B------:R0:W3:Y:S02]  /*f2e0*/  MUFU.EX2 R46, R34 ;  /* 0x00000022002e7308 */ /* 0x0000e40000000800 */
[----:B0-----:R-:W-:-:S06]  /*f2f0*/  F2FP.BF16.F32.PACK_AB R34, R95, R92 ;  /* 0x0000005c5f22723e */ /* 0x001fcc00000010ff */
[----:B------:R-:W0:Y:S01]  /*f300*/  MUFU.EX2 R61, R61 ;  /* 0x0000003d003d7308 */ /* 0x000e220000000800 */
[----:B--2---:R-:W-:Y:S01]  /*f310*/  FADD.FTZ R29, R52, R27 ;  /* 0x0000001b341d7221 */ /* 0x004fe20000010000 */
[----:B------:R2:W-:Y:S06]  /*f320*/  STSM.16.M88.4 [R18+0x27300], R32 ;  /* 0x0273002012007844 */ /* 0x0005ec0000000200 */
[----:B------:R-:W0:Y:S08]  /*f330*/  MUFU.EX2 R54, R54 ;  /* 0x0000003600367308 */ /* 0x000e300000000800 */
[----:B------:R-:W0:Y:S01]  /*f340*/  MUFU.EX2 R73, R73 ;  /* 0x0000004900497308 */ /* 0x000e220000000800 */
[----:B--2---:R-:W-:Y:S01]  /*f350*/  FADD.FTZ R32, R20, R37 ;  /* 0x0000002514207221 */ /* 0x004fe20000010000 */
[----:B----4-:R-:W-:-:S06]  /*f360*/  FADD.FTZ R34, R56, R29 ;  /* 0x0000001d38227221 */ /* 0x010fcc0000010000 */
[----:B------:R-:W2:Y:S01]  /*f370*/  MUFU.EX2 R93, R93 ;  /* 0x0000005d005d7308 */ /* 0x000ea20000000800 */
[----:B------:R-:W-:Y:S01]  /*f380*/  FADD.FTZ R32, R41, R32 ;  /* 0x0000002029207221 */ /* 0x000fe20000010000 */
[----:B-1----:R-:W-:-:S03]  /*f390*/  FADD.FTZ R34, R57, R34 ;  /* 0x0000002239227221 */ /* 0x002fc60000010000 */
[----:B------:R-:W-:-:S03]  /*f3a0*/  FADD.FTZ R33, R43, R32 ;  /* 0x000000202b217221 */ /* 0x000fc60000010000 */
[----:B------:R-:W1:Y:S01]  /*f3b0*/  MUFU.EX2 R77, R77 ;  /* 0x0000004d004d7308 */ /* 0x000e620000000800 */
[----:B---3--:R-:W-:-:S07]  /*f3c0*/  FADD.FTZ R33, R46, R33 ;  /* 0x000000212e217221 */ /* 0x008fce0000010000 */
[----:B------:R-:W3:Y:S01]  /*f3d0*/  MUFU.EX2 R90, R90 ;  /* 0x0000005a005a7308 */ /* 0x000ee20000000800 */
[----:B0-----:R-:W-:-:S07]  /*f3e0*/  FADD.FTZ R34, R61, R34 ;  /* 0x000000223d227221 */ /* 0x001fce0000010000 */
[----:B------:R-:W0:Y:S01]  /*f3f0*/  MUFU.EX2 R40, R40 ;  /* 0x0000002800287308 */ /* 0x000e220000000800 */
[----:B------:R-:W-:Y:S01]  /*f400*/  F2FP.BF16.F32.PACK_AB R26, R68, R65 ;  /* 0x00000041441a723e */ /* 0x000fe200000010ff */
[----:B------:R-:W-:Y:S01]  /*f410*/  FADD.FTZ R32, R54, R33 ;  /* 0x0000002136207221 */ /* 0x000fe20000010000 */
[----:B------:R-:W-:-:S05]  /*f420*/  F2FP.BF16.F32.PACK_AB R25, R66, R53 ;  /* 0x000000354219723e */ /* 0x000fca00000010ff */
[----:B------:R-:W-:Y:S01]  /*f430*/  MUFU.EX2 R51, R51 ;  /* 0x0000003300337308 */ /* 0x000fe20000000800 */
[----:B------:R-:W-:Y:S01]  /*f440*/  F2FP.BF16.F32.PACK_AB R27, R70, R67 ;  /* 0x00000043461b723e */ /* 0x000fe200000010ff */
[----:B------:R-:W-:-:S06]  /*f450*/  FADD.FTZ R34, R73, R34 ;  /* 0x0000002249227221 */ /* 0x000fcc0000010000 */
[----:B------:R-:W4:Y:S01]  /*f460*/  MUFU.EX2 R42, R42 ;  /* 0x0000002a002a7308 */ /* 0x000f220000000800 */
[----:B--2---:R-:W-:Y:S01]  /*f470*/  FADD.FTZ R33, R93, R32 ;  /* 0x000000205d217221 */ /* 0x004fe20000010000 */
[----:B------:R1:W-:Y:S06]  /*f480*/  STSM.16.M88.4 [R18+0x28b00], R24 ;  /* 0x028b001812007844 */ /* 0x0003ec0000000200 */
[----:B------:R-:W2:Y:S01]  /*f490*/  MUFU.EX2 R78, R71 ;  /* 0x00000047004e7308 */ /* 0x000ea20000000800 */
[----:B------:R-:W-:Y:S02]  /*f4a0*/  F2FP.BF16.F32.PACK_AB R28, R72, R69 ;  /* 0x00000045481c723e */ /* 0x000fe400000010ff */
[----:B------:R-:W-:-:S05]  /*f4b0*/  F2FP.BF16.F32.PACK_AB R30, R76, R60 ;  /* 0x0000003c4c1e723e */ /* 0x000fca00000010ff */
[----:B------:R-:W2:Y:S01]  /*f4c0*/  MUFU.EX2 R44, R44 ;  /* 0x0000002c002c7308 */ /* 0x000ea20000000800 */
[----:B------:R-:W-:Y:S01]  /*f4d0*/  F2FP.BF16.F32.PACK_AB R29, R59, R58 ;  /* 0x0000003a3b1d723e */ /* 0x000fe200000010ff */
[----:B-1----:R-:W-:Y:S01]  /*f4e0*/  FADD.FTZ R25, R77, R34 ;  /* 0x000000224d197221 */ /* 0x002fe20000010000 */
[----:B------:R-:W-:-:S05]  /*f4f0*/  F2FP.BF16.F32.PACK_AB R31, R63, R62 ;  /* 0x0000003e3f1f723e */ /* 0x000fca00000010ff */
[----:B------:R-:W1:Y:S01]  /*f500*/  MUFU.EX2 R50, R50 ;  /* 0x0000003200327308 */ /* 0x000e620000000800 */
[----:B---3--:R-:W-:Y:S01]  /*f510*/  FADD.FTZ R32, R90, R33 ;  /* 0x000000215a207221 */ /* 0x008fe20000010000 */
[----:B0-----:R-:W-:-:S06]  /*f520*/  FADD.FTZ R27, R40, R25 ;  /* 0x00000019281b7221 */ /* 0x001fcc0000010000 */
[----:B------:R-:W0:Y:S01]  /*f530*/  MUFU.EX2 R45, R45 ;  /* 0x0000002d002d7308 */ /* 0x000e220000000800 */
[----:B------:R3:W-:Y:S07]  /*f540*/  STSM.16.M88.4 [R18+0x2a300], R28 ;  /* 0x02a3001c12007844 */ /* 0x0007ee0000000200 */
[----:B------:R-:W0:Y:S01]  /*f550*/  MUFU.EX2 R35, R96 ;  /* 0x0000006000237308 */ /* 0x000e220000000800 */
[----:B----4-:R-:W-:-:S07]  /*f560*/  FADD.FTZ R33, R42, R27 ;  /* 0x0000001b2a217221 */ /* 0x010fce0000010000 */
[----:B------:R-:W4:Y:S01]  /*f570*/  MUFU.EX2 R47, R47 ;  /* 0x0000002f002f7308 */ /* 0x000f220000000800 */
[----:B---3--:R-:W-:Y:S01]  /*f580*/  FADD.FTZ R31, R51, R32 ;  /* 0x00000020331f7221 */ /* 0x008fe20000010000 */
[----:B------:R-:W-:-:S06]  /*f590*/  F2FP.BF16.F32.PACK_AB R25, R20, R0 ;  /* 0x000000001419723e */ /* 0x000fcc00000010ff */
[----:B------:R-:W3:Y:S01]  /*f5a0*/  MUFU.EX2 R97, R97 ;  /* 0x0000006100617308 */ /* 0x000ee20000000800 */
[----:B--2---:R-:W-:Y:S01]  /*f5b0*/  FADD.FTZ R37, R78, R31 ;  /* 0x0000001f4e257221 */ /* 0x004fe20000010000 */
[----:B------:R-:W-:-:S06]  /*f5c0*/  FADD.FTZ R0, R44, R33 ;  /* 0x000000212c007221 */ /* 0x000fcc0000010000 */
[----:B------:R-:W2:Y:S01]  /*f5d0*/  MUFU.EX2 R38, R38 ;  /* 0x0000002600267308 */ /* 0x000ea20000000800 */
[----:B-1----:R-:W-:-:S07]  /*f5e0*/  FADD.FTZ R20, R50, R37 ;  /* 0x0000002532147221 */ /* 0x002fce0000010000 */
[----:B------:R-:W-:Y:S01]  /*f5f0*/  MUFU.EX2 R21, R21 ;  /* 0x0000001500157308 */ /* 0x000fe20000000800 */
[----:B0-----:R-:W-:-:S07]  /*f600*/  FADD.FTZ R0, R45, R0 ;  /* 0x000000002d007221 */ /* 0x001fce0000010000 */
[----:B------:R-:W-:Y:S08]  /*f610*/  MUFU.EX2 R36, R36 ;  /* 0x0000002400247308 */ /* 0x000ff00000000800 */
[----:B------:R-:W0:Y:S08]  /*f620*/  MUFU.EX2 R98, R98 ;  /* 0x0000006200627308 */ /* 0x000e300000000800 */
[----:B------:R-:W-:Y:S08]  /*f630*/  MUFU.EX2 R99, R99 ;  /* 0x0000006300637308 */ /* 0x000ff00000000800 */
[----:B------:R-:W1:Y:S01]  /*f640*/  MUFU.EX2 R100, R100 ;  /* 0x0000006400647308 */ /* 0x000e620000000800 */
[----:B------:R-:W-:Y:S01]  /*f650*/  FADD.FTZ R20, R35, R20 ;  /* 0x0000001423147221 */ /* 0x000fe20000010000 */
[----:B------:R-:W-:Y:S01]  /*f660*/  F2FP.BF16.F32.PACK_AB R24, R49, R48 ;  /* 0x000000303118723e */ /* 0x000fe200000010ff */
[----:B----4-:R-:W-:Y:S01]  /*f670*/  FADD.FTZ R33, R47, R0 ;  /* 0x000000002f217221 */ /* 0x010fe20000010000 */
[----:B------:R-:W-:-:S02]  /*f680*/  F2FP.BF16.F32.PACK_AB R26, R56, R52 ;  /* 0x00000034381a723e */ /* 0x000fc400000010ff */
[----:B------:R-:W-:Y:S01]  /*f690*/  F2FP.BF16.F32.PACK_AB R27, R43, R41 ;  /* 0x000000292b1b723e */ /* 0x000fe200000010ff */
[----:B---3--:R-:W-:Y:S01]  /*f6a0*/  FADD.FTZ R37, R97, R20 ;  /* 0x0000001461257221 */ /* 0x008fe20000010000 */
[----:B------:R-:W-:Y:S01]  /*f6b0*/  F2FP.BF16.F32.PACK_AB R28, R61, R57 ;  /* 0x000000393d1c723e */ /* 0x000fe200000010ff */
[----:B--2---:R-:W-:Y:S01]  /*f6c0*/  FADD.FTZ R0, R38, R33 ;  /* 0x0000002126007221 */ /* 0x004fe20000010000 */
[----:B------:R-:W-:Y:S01]  /*f6d0*/  F2FP.BF16.F32.PACK_AB R30, R77, R73 ;  /* 0x000000494d1e723e */ /* 0x000fe200000010ff */
[----:B------:R2:W-:Y:S01]  /*f6e0*/  STSM.16.M88.4 [R18+0x2bb00], R24 ;  /* 0x02bb001812007844 */ /* 0x0005e20000000200 */
[----:B------:R-:W-:Y:S02]  /*f6f0*/  F2FP.BF16.F32.PACK_AB R29, R54, R46 ;  /* 0x0000002e361d723e */ /* 0x000fe400000010ff */
[----:B------:R-:W-:Y:S01]  /*f700*/  F2FP.BF16.F32.PACK_AB R31, R90, R93 ;  /* 0x0000005d5a1f723e */ /* 0x000fe200000010ff */
[----:B0-----:R-:W-:Y:S01]  /*f710*/  FADD.FTZ R20, R98, R37 ;  /* 0x0000002562147221 */ /* 0x001fe20000010000 */
[----:B------:R-:W-:-:S02]  /*f720*/  F2FP.BF16.F32.PACK_AB R32, R42, R40 ;  /* 0x000000282a20723e */ /* 0x000fc400000010ff */
[----:B------:R-:W-:Y:S02]  /*f730*/  F2FP.BF16.F32.PACK_AB R34, R45, R44 ;  /* 0x0000002c2d22723e */ /* 0x000fe400000010ff */
[----:B------:R-:W-:Y:S02]  /*f740*/  F2FP.BF16.F32.PACK_AB R33, R78, R51 ;  /* 0x000000334e21723e */ /* 0x000fe400000010ff */
[----:B------:R-:W-:Y:S01]  /*f750*/  F2FP.BF16.F32.PACK_AB R35, R35, R50 ;  /* 0x000000322323723e */ /* 0x000fe200000010ff */
[----:B------:R-:W-:Y:S01]  /*f760*/  STSM.16.M88.4 [R18+0x2d300], R28 ;  /* 0x02d3001c12007844 */ /* 0x000fe20000000200 */
[----:B--2---:R-:W-:Y:S02]  /*f770*/  F2FP.BF16.F32.PACK_AB R24, R38, R47 ;  /* 0x0000002f2618723e */ /* 0x004fe400000010ff */
[----:B------:R-:W-:Y:S02]  /*f780*/  F2FP.BF16.F32.PACK_AB R25, R98, R97 ;  /* 0x000000616219723e */ /* 0x000fe400000010ff */
[----:B------:R-:W-:-:S02]  /*f790*/  F2FP.BF16.F32.PACK_AB R26, R36, R21 ;  /* 0x00000015241a723e */ /* 0x000fc400000010ff */
[----:B-1----:R-:W-:Y:S01]  /*f7a0*/  F2FP.BF16.F32.PACK_AB R27, R100, R99 ;  /* 0x00000063641b723e */ /* 0x002fe200000010ff */
[----:B------:R-:W-:Y:S01]  /*f7b0*/  FADD.FTZ R21, R21, R0 ;  /* 0x0000000015157221 */ /* 0x000fe20000010000 */
[----:B------:R0:W-:Y:S01]  /*f7c0*/  STSM.16.M88.4 [R18+0x2eb00], R32 ;  /* 0x02eb002012007844 */ /* 0x0001e20000000200 */
[----:B------:R-:W-:-:S03]  /*f7d0*/  FADD.FTZ R99, R99, R20 ;  /* 0x0000001463637221 */ /* 0x000fc60000010000 */
[----:B------:R1:W-:Y:S01]  /*f7e0*/  STSM.16.M88.4 [R18+0x30300], R24 ;  /* 0x0303001812007844 */ /* 0x0003e20000000200 */
[----:B------:R-:W-:Y:S01]  /*f7f0*/  FADD.FTZ R20, R36, R21 ;  /* 0x0000001524147221 */ /* 0x000fe20000010000 */
[----:B------:R-:W-:Y:S01]  /*f800*/  FADD.FTZ R0, R100, R99 ;  /* 0x0000006364007221 */ /* 0x000fe20000010000 */
[----:B------:R2:W-:Y:S06]  /*f810*/  MEMBAR.ALL.CTA ;  /* 0x0000000000007992 */ /* 0x0005ec0000008000 */
[----:B--2---:R-:W2:Y:S04]  /*f820*/  FENCE.VIEW.ASYNC.S ;  /* 0x00000000000073c6 */ /* 0x004ea80000000000 */
[----:B------:R3:W-:Y:S04]  /*f830*/  STL [R1+0x3c], R20 ;  /* 0x00003c1401007387 */ /* 0x0007e80000100800 */
[----:B------:R3:W-:Y:S01]  /*f840*/  STL [R1+0x44], R0 ;  /* 0x0000440001007387 */ /* 0x0007e20000100800 */
[----:B------:R-:W-:Y:S01]  /*f850*/  ISETP.GE.AND P2, PT, R112, 0x91, PT ;  /* 0x000000917000780c */ /* 0x000fe20003f46270 */
[----:B------:R-:W-:-:S04]  /*f860*/  IMAD.MOV.U32 R71, RZ, RZ, RZ ;  /* 0x000000ffff477224 */ /* 0x000fc800078e00ff */
        /* <DEDUP_REMOVED lines=35> */
[----:B0-----:R-:W-:-:S02]  /*faa0*/  IMAD.MOV.U32 R35, RZ, RZ, R71 ;  /* 0x000000ffff237224 */ /* 0x001fc400078e0047 */
[--C-:B------:R-:W-:Y:S02]  /*fab0*/  IMAD.MOV.U32 R34, RZ, RZ, R71.reuse ;  /* 0x000000ffff227224 */ /* 0x100fe400078e0047 */
[--C-:B------:R-:W-:Y:S02]  /*fac0*/  IMAD.MOV.U32 R33, RZ, RZ, R71.reuse ;  /* 0x000000ffff217224 */ /* 0x100fe400078e0047 */
[--C-:B------:R-:W-:Y:S02]  /*fad0*/  IMAD.MOV.U32 R32, RZ, RZ, R71.reuse ;  /* 0x000000ffff207224 */ /* 0x100fe400078e0047 */
[--C-:B------:R-:W-:Y:S02]  /*fae0*/  IMAD.MOV.U32 R31, RZ, RZ, R71.reuse ;  /* 0x000000ffff1f7224 */ /* 0x100fe400078e0047 */
[--C-:B------:R-:W-:Y:S02]  /*faf0*/  IMAD.MOV.U32 R30, RZ, RZ, R71.reuse ;  /* 0x000000ffff1e7224 */ /* 0x100fe400078e0047 */
[----:B------:R-:W-:-:S02]  /*fb00*/  IMAD.MOV.U32 R29, RZ, RZ, R71 ;  /* 0x000000ffff1d7224 */ /* 0x000fc400078e0047 */
[--C-:B------:R-:W-:Y:S02]  /*fb10*/  IMAD.MOV.U32 R28, RZ, RZ, R71.reuse ;  /* 0x000000ffff1c7224 */ /* 0x100fe400078e0047 */
[--C-:B-1----:R-:W-:Y:S02]  /*fb20*/  IMAD.MOV.U32 R27, RZ, RZ, R71.reuse ;  /* 0x000000ffff1b7224 */ /* 0x102fe400078e0047 */
[--C-:B------:R-:W-:Y:S02]  /*fb30*/  IMAD.MOV.U32 R26, RZ, RZ, R71.reuse ;  /* 0x000000ffff1a7224 */ /* 0x100fe400078e0047 */
[--C-:B------:R-:W-:Y:S02]  /*fb40*/  IMAD.MOV.U32 R25, RZ, RZ, R71.reuse ;  /* 0x000000ffff197224 */ /* 0x100fe400078e0047 */
[----:B------:R-:W-:Y:S01]  /*fb50*/  IMAD.MOV.U32 R24, RZ, RZ, R71 ;  /* 0x000000ffff187224 */ /* 0x000fe200078e0047 */
[----:B--2---:R-:W-:Y:S01]  /*fb60*/  NOP ;  /* 0x0000000000007918 */ /* 0x004fe20000000000 */
[----:B---3--:R-:W-:Y:S05]  /*fb70*/  @!P2 BRA `(.L_x_10427) ;  /* 0x000000540048a947 */ /* 0x008fea0003800000 */
[----:B------:R-:W-:Y:S01]  /*fb80*/  VIADD R0, R115, 0xfffffffe ;  /* 0xfffffffe73007836 */ /* 0x000fe20000000000 */
[----:B------:R-:W-:Y:S01]  /*fb90*/  STL [R1+0x38], R74 ;  /* 0x0000384a01007387 */ /* 0x000fe20000100800 */
[----:B------:R-:W-:-:S03]  /*fba0*/  IMAD.MOV.U32 R156, RZ, RZ, R14 ;  /* 0x000000ffff9c7224 */ /* 0x000fc600078e000e */
[----:B------:R0:W-:Y:S04]  /*fbb0*/  STL [R1+0x40], R0 ;  /* 0x0000400001007387 */ /* 0x0001e80000100800 */
[----:B------:R1:W5:Y:S01]  /*fbc0*/  LDL.LU R157, [R1+0x60] ;  /* 0x00006000019d7983 */ /* 0x0003620000300800 */
[----:B------:R-:W-:Y:S02]  /*fbd0*/  CS2R R70, SRZ ;  /* 0x0000000000467805 */ /* 0x000fe4000001ff00 */
[----:B------:R-:W-:Y:S02]  /*fbe0*/  CS2R R68, SRZ ;  /* 0x0000000000447805 */ /* 0x000fe4000001ff00 */
[----:B------:R-:W-:Y:S02]  /*fbf0*/  CS2R R66, SRZ ;  /* 0x0000000000427805 */ /* 0x000fe4000001ff00 */
[----:B------:R-:W-:-:S02]  /*fc00*/  CS2R R64, SRZ ;  /* 0x0000000000407805 */ /* 0x000fc4000001ff00 */
[----:B------:R-:W-:Y:S01]  /*fc10*/  CS2R R62, SRZ ;  /* 0x00000000003e7805 */ /* 0x000fe2000001ff00 */
[----:B0-----:R-:W-:Y:S01]  /*fc20*/  IMAD.MOV.U32 R0, RZ, RZ, R154 ;  /* 0x000000ffff007224 */ /* 0x001fe200078e009a */
        /* <DEDUP_REMOVED lines=18> */
[----:B-1----:R-:W-:-:S07]  /*fd50*/  CS2R R24, SRZ ;  /* 0x0000000000187805 */ /* 0x002fce000001ff00 */
.L_x_10437:
[----:B------:R-:W2:Y:S01]  /*fd60*/  LDL R15, [R1+0x78] ;  /* 0x00007800010f7983 */ /* 0x000ea20000100800 */
[----:B------:R-:W-:Y:S01]  /*fd70*/  VIADD R154, R0, 0x1 ;  /* 0x00000001009a7836 */ /* 0x000fe20000000000 */
[----:B------:R-:W-:Y:S05]  /*fd80*/  YIELD ;  /* 0x0000000000007946 */ /* 0x000fea0003800000 */
[----:B------:R-:W-:-:S04]  /*fd90*/  ISETP.NE.AND P3, PT, R154, 0x2, PT ;  /* 0x000000029a00780c */ /* 0x000fc80003f65270 */
[----:B------:R-:W-:Y:S02]  /*fda0*/  SEL R14, RZ, 0x1, P3 ;  /* 0x00000001ff0e7807 */ /* 0x000fe40001800000 */
[----:B------:R-:W-:Y:S02]  /*fdb0*/  SEL R154, R154, RZ, P3 ;  /* 0x000000ff9a9a7207 */ /* 0x000fe40001800000 */
[----:B--2---:R-:W-:Y:S02]  /*fdc0*/  ISETP.NE.AND P2, PT, R15, RZ, PT ;  /* 0x000000ff0f00720c */ /* 0x004fe40003f45270 */
[----:B-----5:R-:W-:-:S05]  /*fdd0*/  LOP3.LUT R15, R157, R14, RZ, 0x3c, !PT ;  /* 0x0000000e9d0f7212 */ /* 0x020fca00078e3cff */
[----:B------:R0:W-:Y:S06]  /*fde0*/  STL [R1+0x60], R15 ;  /* 0x0000600f01007387 */ /* 0x0001ec0000100800 */
[----:B------:R-:W-:Y:S05]  /*fdf0*/  @P2 BRA `(.L_x_10428) ;  /* 0x0000000000302947 */ /* 0x000fea0003800000 */
[----:B------:R-:W-:Y:S05]  /*fe00*/  @!P0 BRA `(.L_x_10429) ;  /* 0x0000000000048947 */ /* 0x000fea0003800000 */
[----:B------:R-:W-:Y:S01]  /*fe10*/  BPT.TRAP 0x1 ;  /* 0x000000040000795c */ /* 0x000fe20000300000 */
.L_x_10429:
[----:B------:R-:W-:Y:S01]  /*fe20*/  IMAD R14, R154, 0x8, R16 ;  /* 0x000000089a0e7824 */ /* 0x000fe200078e0210 */
[----:B0-----:R-:W-:-:S04]  /*fe30*/  SHF.L.U32 R15, R15, 0x1f, RZ ;  /* 0x0000001f0f0f7819 */ /* 0x001fc800000006ff */
[----:B------:R0:W1:Y:S01]  /*fe40*/  SYNCS.PHASECHK.TRANS64.TRYWAIT P3, [R14+URZ+0x31c30], R15 ;  /* 0x031c300f0e0075a7 */ /* 0x000062000806017f */
[----:B------:R-:W-:Y:S05]  /*fe50*/  @!P0 BRA `(.L_x_10430) ;  /* 0x0000000000048947 */ /* 0x000fea0003800000 */
[----:B------:R-:W-:Y:S01]  /*fe60*/  BPT.TRAP 0x1 ;  /* 0x000000040000795c */ /* 0x000fe20000300000 */
.L_x_10430:
[----:B------:R-:W-:Y:S04]  /*fe70*/  BSSY B0, `(.L_x_10428) ;  /* 0x0000004000007945 */ /* 0x000fe80003800000 */
[----:B-1----:R-:W-:Y:S05]  /*fe80*/  @P3 BRA `(.L_x_10431) ;  /* 0x0000000000083947 */ /* 0x002fea0003800000 */
[----:B------:R-:W1:Y:S02]  /*fe90*/  SYNCS.PHASECHK.TRANS64.TRYWAIT P3, [R14+URZ+0x31c30], R15 ;  /* 0x031c300f0e0075a7 */ /* 0x000e64000806017f */
[----:B-1----:R-:W-:Y:S05]  /*fea0*/  @!P3 BRA `(.L_x_10432) ;  /* 0x000000f80064b947 */ /* 0x002fea0003800000 */
.L_x_10431:
[----:B------:R-:W-:Y:S05]  /*feb0*/  BSYNC B0 ;  /* 0x0000000000007941 */ /* 0x000fea0003800000 */
.L_x_10428:
[----:B01----:R-:W2:Y:S01]  /*fec0*/  LDL R14, [R1+0x7c] ;  /* 0x00007c00010e7983 */ /* 0x003ea20000100800 */
[----:B------:R-:W-:Y:S05]  /*fed0*/  WARPSYNC.ALL ;  /* 0x0000000000007948 */ /* 0x000fea0003800000 */
[----:B------:R-:W0:Y:S01]  /*fee0*/  S2R R20, SR_TID.X ;  /* 0x0000000000147919 */ /* 0x000e220000002100 */
[----:B------:R-:W-:Y:S01]  /*fef0*/  IMAD.MOV.U32 R21, RZ, RZ, -0x7fffffe0 ;  /* 0x80000020ff157424 */ /* 0x000fe200078e00ff */
[----:B------:R-:W-:Y:S01]  /*ff00*/  R2UR UR52, R2 ;  /* 0x00000000023472ca */ /* 0x000fe200000e0000 */
[----:B------:R-:W-:Y:S01]  /*ff10*/  IMAD.MOV.U32 R73, RZ, RZ, -0x7fffffe0 ;  /* 0x80000020ff497424 */ /* 0x000fe200078e00ff */
[----:B------:R-:W-:Y:S01]  /*ff20*/  R2UR UR53, R3 ;  /* 0x00000000033572ca */ /* 0x000fe200000e0000 */
[----:B------:R-:W-:Y:S01]  /*ff30*/  IMAD.MOV.U32 R149, RZ, RZ, -0x7fffffe0 ;  /* 0x80000020ff957424 */ /* 0x000fe200078e00ff */
[C---:B------:R-:W-:Y:S01]  /*ff40*/  R2UR UR7, R21.reuse ;  /* 0x00000000150772ca */ /* 0x040fe200000e0000 */
[----:B------:R-:W-:Y:S01]  /*ff50*/  IMAD.MOV.U32 R15, RZ, RZ, -0x7fffffe0 ;  /* 0x80000020ff0f7424 */ /* 0x000fe200078e00ff */
[----:B------:R-:W-:Y:S01]  /*ff60*/  R2UR UR11, R21 ;  /* 0x00000000150b72ca */ /* 0x000fe200000e0000 */
[----:B------:R-:W-:Y:S01]  /*ff70*/  IMAD.MOV.U32 R83, RZ, RZ, -0x7fffffe0 ;  /* 0x80000020ff537424 */ /* 0x000fe200078e00ff */
[----:B------:R-:W-:Y:S01]  /*ff80*/  R2UR UR55, R73 ;  /* 0x00000000493772ca */ /* 0x000fe200000e0000 */
[----:B------:R1:W-:Y:S01]  /*ff90*/  STL [R1+0x100], R28 ;  /* 0x0001001c01007387 */ /* 0x0003e20000100800 */
[----:B------:R-:W-:Y:S01]  /*ffa0*/  R2UR UR5, R21 ;  /* 0x00000000150572ca */ /* 0x000fe200000e0000 */
[----:B------:R-:W-:Y:S01]  /*ffb0*/  IMAD.MOV.U32 R151, RZ, RZ, -0x7fffffe0 ;  /* 0x80000020ff977424 */ /* 0x000fe200078e00ff */
[C---:B------:R-:W-:Y:S01]  /*ffc0*/  R2UR UR59, R15.reuse ;  /* 0x000000000f3b72ca */ /* 0x040fe200000e0000 */
[----:B------:R-:W-:Y:S01]  /*ffd0*/  STL [R1+0xfc], R27 ;  /* 0x0000fc1b01007387 */ /* 0x000fe20000100800 */
[----:B------:R-:W-:-:S02]  /*ffe0*/  R2UR UR9, R15 ;  /* 0x000000000f0972ca */ /* 0x000fc400000e0000 */
[----:B------:R-:W-:Y:S01]  /*fff0*/  R2UR UR56, R2 ;  /* 0x00000000023872ca */ /* 0x000fe200000e0000 */
[----:B------:R-:W-:Y:S01]  /*10000*/  STL [R1+0xf8], R26 ;  /* 0x0000f81a01007387 */ /* 0x000fe20000100800 */
[----:B------:R-:W-:Y:S01]  /*10010*/  MOV R75, UR7 ;  /* 0x00000007004b7c02 */ /* 0x000fe20008000f00 */
[----:B------:R-:W-:Y:S01]  /*10020*/  UMOV UR7, UR11 ;  /* 0x0000000b00077c82 */ /* 0x000fe20008000000 */
[----:B------:R-:W-:Y:S01]  /*10030*/  R2UR UR57, R3 ;  /* 0x00000000033972ca */ /* 0x000fe200000e0000 */
[----:B------:R-:W-:Y:S01]  /*10040*/  STL [R1+0xf4], R25 ;  /* 0x0000f41901007387 */ /* 0x000fe20000100800 */
[----:B------:R-:W-:Y:S01]  /*10050*/  MOV R78, UR55 ;  /* 0x00000037004e7c02 */ /* 0x000fe20008000f00 */
[----:B------:R-:W-:Y:S01]  /*10060*/  UMOV UR55, UR5 ;  /* 0x0000000500377c82 */ /* 0x000fe20008000000 */
[----:B------:R-:W-:Y:S01]  /*10070*/  MOV R21, UR7 ;  /* 0x0000000700157c02 */ /* 0x000fe20008000f00 */
[----:B------:R-:W-:Y:S01]  /*10080*/  STL [R1+0xf0], R24 ;  /* 0x0000f01801007387 */ /* 0x000fe20000100800 */
[----:B------:R-:W-:-:S02]  /*10090*/  R2UR UR7, R149 ;  /* 0x00000000950772ca */ /* 0x000fc400000e0000 */
[----:B------:R-:W-:Y:S01]  /*100a0*/  R2UR UR5, R3 ;  /* 0x00000000030572ca */ /* 0x000fe200000e0000 */
[----:B------:R-:W-:Y:S01]  /*100b0*/  STL [R1+0xec], R23 ;  /* 0x0000ec1701007387 */ /* 0x000fe20000100800 */
[----:B0-----:R-:W-:Y:S02]  /*100c0*/  SHF.R.U32.HI R20, RZ, 0x7, R20 ;  /* 0x00000007ff147819 */ /* 0x001fe40000011614 */
[----:B------:R-:W-:Y:S01]  /*100d0*/  MOV R76, UR59 ;  /* 0x0000003b004c7c02 */ /* 0x000fe20008000f00 */
[----:B------:R-:W-:Y:S01]  /*100e0*/  UMOV UR59, UR9 ;  /* 0x00000009003b7c82 */ /* 0x000fe20008000000 */
[----:B------:R-:W-:Y:S01]  /*100f0*/  R2UR UR9, R73 ;  /* 0x00000000490972ca */ /* 0x000fe200000e0000 */
[----:B------:R-:W-:Y:S01]  /*10100*/  VIADD R74, R20, 0x8 ;  /* 0x00000008144a7836 */ /* 0x000fe20000000000 */
[C---:B------:R-:W-:Y:S01]  /*10110*/  R2UR UR11, R15.reuse ;  /* 0x000000000f0b72ca */ /* 0x040fe200000e0000 */
[----:B------:R-:W-:Y:S01]  /*10120*/  STL [R1+0xe8], R22 ;  /* 0x0000e81601007387 */ /* 0x000fe20000100800 */
[----:B------:R-:W-:-:S02]  /*10130*/  R2UR UR23, R15 ;  /* 0x000000000f1772ca */ /* 0x000fc400000e0000 */
[C---:B------:R-:W-:Y:S01]  /*10140*/  R2UR UR35, R15.reuse ;  /* 0x000000000f2372ca */ /* 0x040fe200000e0000 */
[----:B------:R0:W-:Y:S01]  /*10150*/  BAR.SYNC.DEFER_BLOCKING R74, 0x100 ;  /* 0x0004004a0000751d */ /* 0x0001e20000010000 */
[C---:B------:R-:W-:Y:S02]  /*10160*/  R2UR UR47, R15.reuse ;  /* 0x000000000f2f72ca */ /* 0x040fe400000e0000 */
[C---:B------:R-:W-:Y:S02]  /*10170*/  R2UR UR33, R15.reuse ;  /* 0x000000000f2172ca */ /* 0x040fe400000e0000 */
[C---:B------:R-:W-:Y:S01]  /*10180*/  R2UR UR29, R15.reuse ;  /* 0x000000000f1d72ca */ /* 0x040fe200000e0000 */
[----:B------:R-:W-:Y:S01]  /*10190*/  IMAD.U32 R153, RZ, RZ, UR9 ;  /* 0x00000009ff997e24 */ /* 0x000fe2000f8e00ff */
[----:B------:R-:W-:Y:S01]  /*101a0*/  R2UR UR9, R15 ;  /* 0x000000000f0972ca */ /* 0x000fe200000e0000 */
[----:B------:R-:W-:Y:S01]  /*101b0*/  STL [R1+0xe4], R19 ;  /* 0x0000e41301007387 */ /* 0x000fe20000100800 */
[----:B------:R-:W-:-:S02]  /*101c0*/  R2UR UR15, R83 ;  /* 0x00000000530f72ca */ /* 0x000fc400000e0000 */
[C---:B------:R-:W-:Y:S01]  /*101d0*/  R2UR UR31, R83.reuse ;  /* 0x00000000531f72ca */ /* 0x040fe200000e0000 */
[----:B------:R-:W-:Y:S01]  /*101e0*/  STL [R1+0xe0], R18 ;  /* 0x0000e01201007387 */ /* 0x000fe20000100800 */
[C---:B------:R-:W-:Y:S02]  /*101f0*/  R2UR UR39, R83.reuse ;  /* 0x00000000532772ca */ /* 0x040fe400000e0000 */
[C---:B------:R-:W-:Y:S01]  /*10200*/  R2UR UR51, R83.reuse ;  /* 0x00000000533372ca */ /* 0x040fe200000e0000 */
[----:B------:R-:W-:Y:S01]  /*10210*/  STL [R1+0xdc], R17 ;  /* 0x0000dc1101007387 */ /* 0x000fe20000100800 */
[----:B------:R-:W-:Y:S02]  /*10220*/  R2UR UR25, R83 ;  /* 0x00000000531972ca */ /* 0x000fe400000e0000 */
[C---:B------:R-:W-:Y:S01]  /*10230*/  R2UR UR19, R73.reuse ;  /* 0x00000000491372ca */ /* 0x040fe200000e0000 */
[----:B------:R-:W-:Y:S01]  /*10240*/  IMAD.U32 R15, RZ, RZ, UR9 ;  /* 0x00000009ff0f7e24 */ /* 0x000fe2000f8e00ff */
[C---:B------:R-:W-:Y:S01]  /*10250*/  R2UR UR27, R73.reuse ;  /* 0x00000000491b72ca */ /* 0x040fe200000e0000 */
[----:B------:R-:W-:Y:S01]  /*10260*/  STL [R1+0xd8], R16 ;  /* 0x0000d81001007387 */ /* 0x000fe20000100800 */
[C---:B------:R-:W-:Y:S01]  /*10270*/  R2UR UR43, R73.reuse ;  /* 0x00000000492b72ca */ /* 0x040fe200000e0000 */
[----:B------:R-:W-:Y:S01]  /*10280*/  WARPGROUP.ARRIVE ;  /* 0x00000000000079c5 */ /* 0x000fe20000000000 */
[C---:B------:R-:W-:Y:S01]  /*10290*/  R2UR UR21, R73.reuse ;  /* 0x00000000491572ca */ /* 0x040fe200000e0000 */
[----:B------:R3:W-:Y:S01]  /*102a0*/  STL [R1+0xd4], R0 ;  /* 0x0000d40001007387 */ /* 0x0007e20000100800 */
[----:B------:R-:W-:Y:S01]  /*102b0*/  R2UR UR17, R73 ;  /* 0x00000000491172ca */ /* 0x000fe200000e0000 */
[----:B------:R-:W-:Y:S01]  /*102c0*/  IMAD.MOV.U32 R73, RZ, RZ, -0x7fffffe0 ;  /* 0x80000020ff497424 */ /* 0x000fe200078e00ff */
[----:B-1----:R-:W-:-:S02]  /*102d0*/  MOV R28, UR60 ;  /* 0x0000003c001c7c02 */ /* 0x002fc40008000f00 */
[C---:B------:R-:W-:Y:S02]  /*102e0*/  R2UR UR40, R8.reuse ;  /* 0x00000000082872ca */ /* 0x040fe400000e0000 */
[----:B------:R-:W-:Y:S01]  /*102f0*/  R2UR UR13, R73 ;  /* 0x00000000490d72ca */ /* 0x000fe200000e0000 */
[----:B------:R-:W-:Y:S01]  /*10300*/  IMAD.MOV.U32 R73, RZ, RZ, -0x7fffffe0 ;  /* 0x80000020ff497424 */ /* 0x000fe200078e00ff */
[----:B------:R-:W-:Y:S02]  /*10310*/  R2UR UR41, R9 ;  /* 0x00000000092972ca */ /* 0x000fe400000e0000 */
[----:B---3--:R-:W-:Y:S02]  /*10320*/  MOV R0, UR61 ;  /* 0x0000003d00007c02 */ /* 0x008fe40008000f00 */
[----:B------:R-:W-:Y:S01]  /*10330*/  R2UR UR61, R73 ;  /* 0x00000000493d72ca */ /* 0x000fe200000e0000 */
[----:B------:R-:W-:Y:S01]  /*10340*/  IMAD.MOV.U32 R73, RZ, RZ, -0x7fffffe0 ;  /* 0x80000020ff497424 */ /* 0x000fe200078e00ff */
[----:B------:R-:W-:-:S02]  /*10350*/  R2UR UR44, R8 ;  /* 0x00000000082c72ca */ /* 0x000fc400000e0000 */
[C---:B------:R-:W-:Y:S02]  /*10360*/  R2UR UR45, R9.reuse ;  /* 0x00000000092d72ca */ /* 0x040fe400000e0000 */
[----:B------:R-:W-:Y:S02]  /*10370*/  R2UR UR48, R8 ;  /* 0x00000000083072ca */ /* 0x000fe400000e0000 */
[----:B------:R-:W-:Y:S01]  /*10380*/  R2UR UR49, R9 ;  /* 0x00000000093172ca */ /* 0x000fe200000e0000 */
[----:B--2---:R-:W-:-:S04]  /*10390*/  IMAD R148, R154, 0x6c0, R14 ;  /* 0x000006c09a947824 */ /* 0x004fc800078e020e */
[C---:B------:R-:W-:Y:S02]  /*103a0*/  VIADD R20, R148.reuse, 0x40 ;  /* 0x0000004094147836 */ /* 0x040fe40000000000 */
[C---:B------:R-:W-:Y:S02]  /*103b0*/  VIADD R72, R148.reuse, 0x100 ;  /* 0x0000010094487836 */ /* 0x040fe40000000000 */
        /* <DEDUP_REMOVED lines=27> */
[----:B0-----:R-:W-:Y:S01]  /*10570*/  MOV R74, UR6 ;  /* 0x00000006004a7c02 */ /* 0x001fe20008000f00 */
[----:B------:R-:W-:Y:S01]  /*10580*/  UMOV UR6, UR10 ;  /* 0x0000000a00067c82 */ /* 0x000fe20008000000 */
[----:B------:R-:W-:Y:S01]  /*10590*/  R2UR UR10, R14 ;  /* 0x000000000e0a72ca */ /* 0x000fe200000e0000 */
[C---:B------:R-:W-:Y:S01]  /*105a0*/  VIADD R14, R148.reuse, 0x42 ;  /* 0x00000042940e7836 */ /* 0x040fe20000000000 */
[----:B------:R-:W-:Y:S01]  /*105b0*/  MOV R80, UR6 ;  /* 0x0000000600507c02 */ /* 0x000fe20008000f00 */
[C---:B------:R-:W-:Y:S01]  /*105c0*/  VIADD R150, R148.reuse, 0x402 ;  /* 0x0000040294967836 */ /* 0x040fe20000000000 */
[----:B------:R-:W-:-:S02]  /*105d0*/  R2UR UR6, R148 ;  /* 0x00000000940672ca */ /* 0x000fc400000e0000 */
        /* <DEDUP_REMOVED lines=11> */
[----:B------:R-:W-:Y:S01]  /*10690*/  HGMMA.64x16x16.F32.BF16 R136, gdesc[UR4], RZ, !UPT, gsb0 ;  /* 0x00200000048879f0 */ /* 0x000fe2000c0018ff */
[----:B------:R-:W-:Y:S01]  /*106a0*/  R2UR UR7, R21 ;  /* 0x00000000150772ca */ /* 0x000fe200000e0000 */
[----:B------:R-:W-:Y:S01]  /*106b0*/  IMAD.MOV.U32 R21, RZ, RZ, -0x7fffffe0 ;  /* 0x80000020ff157424 */ /* 0x000fe200078e00ff */
[----:B------:R-:W-:Y:S01]  /*106c0*/  R2UR UR6, R80 ;  /* 0x00000000500672ca */ /* 0x000fe200000e0000 */
[----:B------:R-:W-:Y:S01]  /*106d0*/  VIADD R82, R148, 0x202 ;  /* 0x0000020294527836 */ /* 0x000fe20000000000 */
[----:B------:R-:W-:-:S02]  /*106e0*/  R2UR UR4, R2 ;  /* 0x00000000020472ca */ /* 0x000fc400000e0000 */
[----:B------:R-:W-:Y:S02]  /*106f0*/  R2UR UR5, R3 ;  /* 0x00000000030572ca */ /* 0x000fe400000e0000 */
[----:B------:R-:W-:Y:S01]  /*10700*/  R2UR UR46, R14 ;  /* 0x000000000e2e72ca */ /* 0x000fe200000e0000 */
[----:B------:R-:W-:Y:S01]  /*10710*/  VIADD R14, R148, 0x240 ;  /* 0x00000240940e7836 */ /* 0x000fe20000000000 */
[----:B------:R-:W-:Y:S01]  /*10720*/  R2UR UR9, R21 ;  /* 0x00000000150972ca */ /* 0x000fe200000e0000 */
[----:B------:R-:W-:Y:S01]  /*10730*/  IMAD.U32 R152, RZ, RZ, UR8 ;  /* 0x00000008ff987e24 */ /* 0x000fe2000f8e00ff */
[----:B------:R-:W-:Y:S01]  /*10740*/  R2UR UR50, R82 ;  /* 0x00000000523272ca */ /* 0x000fe200000e0000 */
[----:B------:R-:W-:Y:S01]  /*10750*/  VIADD R82, R148, 0x280 ;  /* 0x0000028094527836 */ /* 0x000fe20000000000 */
[----:B------:R-:W-:Y:S01]  /*10760*/  R2UR UR32, R14 ;  /* 0x000000000e2072ca */ /* 0x000fe200000e0000 */
[----:B------:R-:W-:Y:S01]  /*10770*/  VIADD R14, R148, 0x300 ;  /* 0x00000300940e7836 */ /* 0x000fe20000000000 */
[----:B------:R-:W-:Y:S01]  /*10780*/  R2UR UR16, R72 ;  /* 0x00000000481072ca */ /* 0x000fe200000e0000 */
[----:B------:R-:W-:Y:S01]  /*10790*/  IMAD.MOV.U32 R21, RZ, RZ, -0x7fffffe0 ;  /* 0x80000020ff157424 */ /* 0x000fe200078e00ff */
        /* <DEDUP_REMOVED lines=8> */
[----:B------:R-:W-:-:S04]  /*10820*/  R2UR UR8, R14 ;  /* 0x000000000e0872ca */ /* 0x000fc800000e0000 */
[----:B------:R-:W-:Y:S01]  /*10830*/  R2UR UR60, R72 ;  /* 0x00000000483c72ca */ /* 0x000fe200000e0000 */
[----:B------:R-:W-:-:S04]  /*10840*/  VIADD R72, R148, 0x342 ;  /* 0x0000034294487836 */ /* 0x000fc80000000000 */
[----:B------:R-:W-:Y:S01]  /*10850*/  IMAD.U32 R145, RZ, RZ, UR37 ;  /* 0x00000025ff917e24 */ /* 0x000fe2000f8e00ff */
[----:B------:R-:W-:Y:S01]  /*10860*/  R2UR UR37, R21 ;  /* 0x00000000152572ca */ /* 0x000fe200000e0000 */
[----:B------:R-:W-:Y:S02]  /*10870*/  IMAD.MOV.U32 R21, RZ, RZ, -0x7fffffe0 ;  /* 0x80000020ff157424 */ /* 0x000fe400078e00ff */
[----:B------:R-:W-:Y:S01]  /*10880*/  IMAD.U32 R14, RZ, RZ, UR8 ;  /* 0x00000008ff0e7e24 */ /* 0x000fe2000f8e00ff */
[----:B------:R-:W-:Y:S01]  /*10890*/  R2UR UR8, R20 ;  /* 0x00000000140872ca */ /* 0x000fe200000e0000 */
[----:B------:R-:W-:-:S05]  /*108a0*/  VIADD R20, R148, 0x242 ;  /* 0x0000024294147836 */ /* 0x000fca0000000000 */
[----:B------:R-:W-:Y:S01]  /*108b0*/  R2UR UR36, R20 ;  /* 0x00000000142472ca */ /* 0x000fe200000e0000 */
[----:B------:R-:W-:Y:S02]  /*108c0*/  VIADD R20, R148, 0x282 ;  /* 0x0000028294147836 */ /* 0x000fe40000000000 */
[----:B------:R-:W-:Y:S01]  /*108d0*/  IMAD.U32 R147, RZ, RZ, UR37 ;  /* 0x00000025ff937e24 */ /* 0x000fe2000f8e00ff */
[----:B------:R-:W-:Y:S01]  /*108e0*/  R2UR UR37, R9 ;  /* 0x00000000092572ca */ /* 0x000fe200000e0000 */
[----:B------:R-:W-:Y:S02]  /*108f0*/  WARPGROUP.DEPBAR.LE gsb0, 0x0 ;  /* 0x00008000000079c5 */ /* 0x000fe40000010000 */
[----:B------:R-:W-:-:S06]  /*10900*/  WARPGROUP.ARRIVE ;  /* 0x00000000000079c5 */ /* 0x000fcc0000000000 */
[----:B------:R-:W-:Y:S01]  /*10910*/  HGMMA.64x16x16.F32.BF16 R128, gdesc[UR52], RZ, !UPT, gsb0 ;  /* 0x00200000348079f0 */ /* 0x000fe2000c0018ff */
[----:B------:R-:W-:Y:S01]  /*10920*/  R2UR UR55, R78 ;  /* 0x000000004e3772ca */ /* 0x000fe200000e0000 */
[----:B------:R-:W-:Y:S01]  /*10930*/  IMAD.U32 R144, RZ, RZ, UR36 ;  /* 0x00000024ff907e24 */ /* 0x000fe2000f8e00ff */
[----:B------:R-:W-:Y:S02]  /*10940*/  R2UR UR54, R79 ;  /* 0x000000004f3672ca */ /* 0x000fe400000e0000 */
[----:B------:R-:W-:Y:S02]  /*10950*/  R2UR UR52, R2 ;  /* 0x00000000023472ca */ /* 0x000fe400000e0000 */
[----:B------:R-:W-:Y:S02]  /*10960*/  R2UR UR53, R3 ;  /* 0x00000000033572ca */ /* 0x000fe400000e0000 */
[----:B------:R-:W-:Y:S01]  /*10970*/  R2UR UR36, R20 ;  /* 0x00000000142472ca */ /* 0x000fe200000e0000 */
[----:B------:R-:W-:-:S12]  /*10980*/  VIADD R20, R148, 0x302 ;  /* 0x0000030294147836 */ /* 0x000fd80000000000 */
[----:B------:R-:W-:Y:S01]  /*10990*/  IMAD.U32 R146, RZ, RZ, UR36 ;  /* 0x00000024ff927e24 */ /* 0x000fe2000f8e00ff */
[----:B------:R-:W-:Y:S01]  /*109a0*/  R2UR UR36, R8 ;  /* 0x00000000082472ca */ /* 0x000fe200000e0000 */
[----:B------:R-:W-:Y:S02]  /*109b0*/  WARPGROUP.DEPBAR.LE gsb0, 0x0 ;  /* 0x00008000000079c5 */ /* 0x000fe40000010000 */
[----:B------:R-:W-:-:S06]  /*109c0*/  WARPGROUP.ARRIVE ;  /* 0x00000000000079c5 */ /* 0x000fcc0000000000 */
[----:B------:R-:W-:Y:S01]  /*109d0*/  HGMMA.64x16x16.F32.BF16 R120, gdesc[UR56], RZ, !UPT, gsb0 ;  /* 0x00200000387879f0 */ /* 0x000fe2000c0018ff */
[----:B------:R-:W-:Y:S02]  /*109e0*/  R2UR UR59, R76 ;  /* 0x000000004c3b72ca */ /* 0x000fe400000e0000 */
[----:B------:R-:W-:Y:S02]  /*109f0*/  R2UR UR58, R77 ;  /* 0x000000004d3a72ca */ /* 0x000fe400000e0000 */
[----:B------:R-:W-:Y:S02]  /*10a00*/  R2UR UR56, R2 ;  /* 0x00000000023872ca */ /* 0x000fe400000e0000 */
[----:B------:R-:W-:Y:S01]  /*10a10*/  R2UR UR57, R3 ;  /* 0x00000000033972ca */ /* 0x000fe200000e0000 */
[----:B------:R-:W-:Y:S02]  /*10a20*/  WARPGROUP.DEPBAR.LE gsb0, 0x0 ;  /* 0x00008000000079c5 */ /* 0x000fe40000010000 */
[----:B------:R-:W-:-:S06]  /*10a30*/  WARPGROUP.ARRIVE ;  /* 0x00000000000079c5 */ /* 0x000fcc0000000000 */
[----:B------:R-:W-:Y:S01]  /*10a40*/  HGMMA.64x16x16.F32.BF16 R112, gdesc[UR4], RZ, !UPT, gsb0 ;  /* 0x00200000047079f0 */ /* 0x000fe2000c0018ff */
[----:B------:R-:W-:Y:S01]  /*10a50*/  R2UR UR7, R75 ;  /* 0x000000004b0772ca */ /* 0x000fe200000e0000 */
[----:B------:R-:W-:Y:S01]  /*10a60*/  IMAD.MOV.U32 R75, RZ, RZ, -0x7fffffe0 ;  /* 0x80000020ff4b7424 */ /* 0x000fe200078e00ff */
[----:B------:R-:W-:Y:S01]  /*10a70*/  R2UR UR6, R74 ;  /* 0x000000004a0672ca */ /* 0x000fe200000e0000 */
[----:B------:R-:W-:Y:S01]  /*10a80*/  VIADD R74, R148, 0x382 ;  /* 0x00000382944a7836 */ /* 0x000fe20000000000 */
[----:B------:R-:W-:Y:S02]  /*10a90*/  R2UR UR4, R2 ;  /* 0x00000000020472ca */ /* 0x000fe400000e0000 */
[----:B------:R-:W-:Y:S01]  /*10aa0*/  R2UR UR5, R3 ;  /* 0x00000000030572ca */ /* 0x000fe200000e0000 */
[----:B------:R-:W-:Y:S02]  /*10ab0*/  WARPGROUP.DEPBAR.LE gsb0, 0x0 ;  /* 0x00008000000079c5 */ /* 0x000fe40000010000 */
[----:B------:R-:W-:-:S06]  /*10ac0*/  WARPGROUP.ARRIVE ;  /* 0x00000000000079c5 */ /* 0x000fcc0000000000 */
[----:B------:R-:W-:Y:S01]  /*10ad0*/  HGMMA.64x16x16.F32.BF16 R104, gdesc[UR52], RZ, !UPT, gsb0 ;  /* 0x00200000346879f0 */ /* 0x000fe2000c0018ff */
[----:B------:R-:W-:Y:S01]  /*10ae0*/  UMOV UR54, UR12 ;  /* 0x0000000c00367c82 */ /* 0x000fe20008000000 */
[----:B------:R-:W-:Y:S01]  /*10af0*/  UMOV UR55, UR13 ;  /* 0x0000000d00377c82 */ /* 0x000fe20008000000 */
[----:B------:R-:W-:Y:S01]  /*10b00*/  R2UR UR12, R20 ;  /* 0x00000000140c72ca */ /* 0x000fe200000e0000 */
[----:B------:R-:W-:Y:S01]  /*10b10*/  UMOV UR52, UR16 ;  /* 0x0000001000347c82 */ /* 0x000fe20008000000 */
[----:B------:R-:W-:Y:S01]  /*10b20*/  R2UR UR13, R21 ;  /* 0x00000000150d72ca */ /* 0x000fe200000e0000 */
[----:B------:R-:W-:Y:S01]  /*10b30*/  UMOV UR53, UR17 ;  /* 0x0000001100357c82 */ /* 0x000fe20008000000 */
[C---:B------:R-:W-:Y:S02]  /*10b40*/  R2UR UR16, R8.reuse ;  /* 0x00000000081072ca */ /* 0x040fe400000e0000 */
[----:B------:R-:W-:Y:S02]  /*10b50*/  R2UR UR17, R9 ;  /* 0x00000000091172ca */ /* 0x000fe400000e0000 */
[----:B------:R-:W-:Y:S01]  /*10b60*/  MOV R27, UR55 ;  /* 0x00000037001b7c02 */ /* 0x000fe20008000f00 */
[----:B------:R-:W-:Y:S01]  /*10b70*/  UMOV UR55, UR25 ;  /* 0x0000001900377c82 */ /* 0x000fe20008000000 */
[----:B------:R-:W-:Y:S01]  /*10b80*/  MOV R26, UR54 ;  /* 0x00000036001a7c02 */ /* 0x000fe20008000f00 */
[----:B------:R-:W-:Y:S01]  /*10b90*/  UMOV UR54, UR24 ;  /* 0x0000001800367c82 */ /* 0x000fe20008000000 */
[----:B------:R-:W-:Y:S01]  /*10ba0*/  R2UR UR24, R8 ;  /* 0x00000000081872ca */ /* 0x000fe200000e0000 */
[----:B------:R-:W-:Y:S01]  /*10bb0*/  IMAD.U32 R20, RZ, RZ, UR12 ;  /* 0x0000000cff147e24 */ /* 0x000fe2000f8e00ff */
[----:B------:R-:W-:Y:S01]  /*10bc0*/  R2UR UR12, R2 ;  /* 0x00000000020c72ca */ /* 0x000fe200000e0000 */
[----:B------:R-:W-:Y:S01]  /*10bd0*/  IMAD.U32 R21, RZ, RZ, UR13 ;  /* 0x0000000dff157e24 */ /* 0x000fe2000f8e00ff */
[----:B------:R-:W-:-:S02]  /*10be0*/  R2UR UR13, R3 ;  /* 0x00000000030d72ca */ /* 0x000fc400000e0000 */
[----:B------:R-:W-:Y:S01]  /*10bf0*/  R2UR UR25, R9 ;  /* 0x00000000091972ca */ /* 0x000fe200000e0000 */
[----:B------:R-:W-:Y:S02]  /*10c00*/  WARPGROUP.DEPBAR.LE gsb0, 0x0 ;  /* 0x00008000000079c5 */ /* 0x000fe40000010000 */
[----:B------:R-:W-:-:S06]  /*10c10*/  WARPGROUP.ARRIVE ;  /* 0x00000000000079c5 */ /* 0x000fcc0000000000 */
[----:B------:R-:W-:Y:S01]  /*10c20*/  HGMMA.64x16x16.F32.BF16 R96, gdesc[UR56], RZ, !UPT, gsb0 ;  /* 0x00200000386079f0 */ /* 0x000fe2000c0018ff */
[----:B------:R-:W-:Y:S01]  /*10c30*/  UMOV UR58, UR8 ;  /* 0x00000008003a7c82 */ /* 0x000fe20008000000 */
[----:B------:R-:W-:Y:S01]  /*10c40*/  UMOV UR59, UR9 ;  /* 0x00000009003b7c82 */ /* 0x000fe20008000000 */
[----:B------:R-:W-:Y:S02]  /*10c50*/  R2UR UR8, R2 ;  /* 0x00000000020872ca */ /* 0x000fe400000e0000 */
[----:B------:R-:W-:Y:S02]  /*10c60*/  R2UR UR9, R3 ;  /* 0x00000000030972ca */ /* 0x000fe400000e0000 */
[----:B------:R-:W-:Y:S01]  /*10c70*/  R2UR UR56, R72 ;  /* 0x00000000483872ca */ /* 0x000fe200000e0000 */
[----:B------:R-:W-:Y:S01]  /*10c80*/  VIADD R72, R148, 0x3c2 ;  /* 0x000003c294487836 */ /* 0x000fe20000000000 */
[----:B------:R-:W-:Y:S01]  /*10c90*/  R2UR UR57, R73 ;  /* 0x00000000493972ca */ /* 0x000fe200000e0000 */
[----:B------:R-:W-:Y:S01]  /*10ca0*/  IMAD.MOV.U32 R73, RZ, RZ, -0x7fffffe0 ;  /* 0x80000020ff497424 */ /* 0x000fe200078e00ff */
[----:B------:R-:W-:-:S02]  /*10cb0*/  WARPGROUP.DEPBAR.LE gsb0, 0x0 ;  /* 0x00008000000079c5 */ /* 0x000fc40000010000 */
[----:B------:R-:W-:-:S06]  /*10cc0*/  WARPGROUP.ARRIVE ;  /* 0x00000000000079c5 */ /* 0x000fcc0000000000 */
[----:B------:R-:W-:Y:S01]  /*10cd0*/  HGMMA.64x16x16.F32.BF16 R88, gdesc[UR4], RZ, !UPT, gsb0 ;  /* 0x00200000045879f0 */ /* 0x000fe2000c0018ff */
[----:B------:R-:W-:Y:S01]  /*10ce0*/  R2UR UR6, R74 ;  /* 0x000000004a0672ca */ /* 0x000fe200000e0000 */
[----:B------:R-:W-:Y:S01]  /*10cf0*/  UMOV UR4, UR20 ;  /* 0x0000001400047c82 */ /* 0x000fe20008000000 */
[----:B------:R-:W-:Y:S01]  /*10d00*/  R2UR UR7, R75 ;  /* 0x000000004b0772ca */ /* 0x000fe200000e0000 */
[----:B------:R-:W-:Y:S01]  /*10d10*/  UMOV UR5, UR21 ;  /* 0x0000001500057c82 */ /* 0x000fe20008000000 */
[----:B------:R-:W-:Y:S02]  /*10d20*/  R2UR UR20, R8 ;  /* 0x00000000081472ca */ /* 0x000fe400000e0000 */
[----:B------:R-:W-:-:S07]  /*10d30*/  R2UR UR21, R9 ;  /* 0x00000000091572ca */ /* 0x000fce00000e0000 */
[----:B------:R-:W-:Y:S01]  /*10d40*/  MOV R22, UR6 ;  /* 0x0000000600167c02 */ /* 0x000fe20008000f00 */
[----:B------:R-:W-:Y:S01]  /*10d50*/  UMOV UR6, UR32 ;  /* 0x0000002000067c82 */ /* 0x000fe20008000000 */
[----:B------:R-:W-:Y:S01]  /*10d60*/  MOV R23, UR7 ;  /* 0x0000000700177c02 */ /* 0x000fe20008000f00 */
[----:B------:R-:W-:Y:S01]  /*10d70*/  UMOV UR7, UR33 ;  /* 0x0000002100077c82 */ /* 0x000fe20008000000 */
[----:B------:R-:W-:Y:S02]  /*10d80*/  R2UR UR32, R8 ;  /* 0x00000000082072ca */ /* 0x000fe400000e0000 */
[----:B------:R-:W-:Y:S01]  /*10d90*/  R2UR UR33, R9 ;  /* 0x00000000092172ca */ /* 0x000fe200000e0000 */
[----:B------:R-:W-:Y:S02]  /*10da0*/  WARPGROUP.DEPBAR.LE gsb0, 0x0 ;  /* 0x00008000000079c5 */ /* 0x000fe40000010000 */
[----:B------:R-:W-:-:S06]  /*10db0*/  WARPGROUP.ARRIVE ;  /* 0x00000000000079c5 */ /* 0x000fcc0000000000 */
[----:B------:R-:W-:Y:S01]  /*10dc0*/  HGMMA.64x16x16.F32.BF16 R80, gdesc[UR8], RZ, !UPT, gsb0 ;  /* 0x00200000085079f0 */ /* 0x000fe2000c0018ff */
[----:B------:R-:W-:Y:S02]  /*10dd0*/  R2UR UR10, R72 ;  /* 0x00000000480a72ca */ /* 0x000fe400000e0000 */
[----:B------:R-:W-:Y:S02]  /*10de0*/  R2UR UR11, R73 ;  /* 0x00000000490b72ca */ /* 0x000fe400000e0000 */
        /* <DEDUP_REMOVED lines=11> */
[----:B------:R-:W-:Y:S01]  /*10ea0*/  R2UR UR14, R150 ;  /* 0x00000000960e72ca */ /* 0x000fe200000e0000 */
[----:B------:R-:W-:Y:S01]  /*10eb0*/  VIADD R150, R148, 0x442 ;  /* 0x0000044294967836 */ /* 0x000fe20000000000 */
[----:B------:R-:W-:Y:S01]  /*10ec0*/  R2UR UR15, R151 ;  /* 0x00000000970f72ca */ /* 0x000fe200000e0000 */
[----:B------:R-:W-:Y:S01]  /*10ed0*/  IMAD.MOV.U32 R151, RZ, RZ, -0x7fffffe0 ;  /* 0x80000020ff977424 */ /* 0x000fe200078e00ff */
[----:B------:R-:W-:Y:S02]  /*10ee0*/  WARPGROUP.DEPBAR.LE gsb0, 0x0 ;  /* 0x00008000000079c5 */ /* 0x000fe40000010000 */
[----:B------:R-:W-:-:S06]  /*10ef0*/  WARPGROUP.ARRIVE ;  /* 0x00000000000079c5 */ /* 0x000fcc0000000000 */
[----:B------:R-:W-:Y:S01]  /*10f00*/  HGMMA.64x16x16.F32.BF16 R136, gdesc[UR16], R136, gsb0 ;  /* 0x00200000108879f0 */ /* 0x000fe20008001888 */
        /* <DEDUP_REMOVED lines=8> */
[----:B------:R-:W-:Y:S01]  /*10f90*/  IMAD.MOV.U32 R150, RZ, RZ, R0 ;  /* 0x000000ffff967224 */ /* 0x000fe200078e0000 */
        /* <DEDUP_REMOVED lines=39> */
[----:B------:R-:W-:Y:S02]  /*11210*/  R2UR UR5, R13 ;  /* 0x000000000d0572ca */ /* 0x000fe400000e0000 */
[----:B------:R-:W-:Y:S01]  /*11220*/  R2UR UR50, R14 ;  /* 0x000000000e3272ca */ /* 0x000fe200000e0000 */
[----:B------:R-:W-:Y:S01]  /*11230*/  VIADD R14, R148, 0x4c0 ;  /* 0x000004c0940e7836 */ /* 0x000fe20000000000 */
[----:B------:R-:W-:Y:S01]  /*11240*/  R2UR UR51, R15 ;  /* 0x000000000f3372ca */ /* 0x000fe200000e0000 */
[----:B------:R-:W-:Y:S01]  /*11250*/  IMAD.MOV.U32 R15, RZ, RZ, -0x7fffffe0 ;  /* 0x80000020ff0f7424 */ /* 0x000fe200078e00ff */
[----:B------:R-:W-:Y:S02]  /*11260*/  R2UR UR48, R12 ;  /* 0x000000000c3072ca */ /* 0x000fe400000e0000 */
[----:B------:R-:W-:-:S02]  /*11270*/  R2UR UR49, R13 ;  /* 0x000000000d3172ca */ /* 0x000fc400000e0000 */
[----:B------:R-:W-:Y:S02]  /*11280*/  R2UR UR44, R12 ;  /* 0x000000000c2c72ca */ /* 0x000fe400000e0000 */
[----:B------:R-:W-:Y:S02]  /*11290*/  R2UR UR45, R13 ;  /* 0x000000000d2d72ca */ /* 0x000fe400000e0000 */
[----:B------:R-:W-:Y:S01]  /*112a0*/  R2UR UR26, R14 ;  /* 0x000000000e1a72ca */ /* 0x000fe200000e0000 */
[----:B------:R-:W-:Y:S01]  /*112b0*/  VIADD R14, R148, 0x500 ;  /* 0x00000500940e7836 */ /* 0x000fe20000000000 */
[----:B------:R-:W-:Y:S01]  /*112c0*/  R2UR UR27, R15 ;  /* 0x000000000f1b72ca */ /* 0x000fe200000e0000 */
[----:B------:R-:W-:-:S03]  /*112d0*/  IMAD.MOV.U32 R15, RZ, RZ, -0x7fffffe0 ;  /* 0x80000020ff0f7424 */ /* 0x000fc600078e00ff */
[----:B------:R-:W-:Y:S01]  /*112e0*/  R2UR UR30, R14 ;  /* 0x000000000e1e72ca */ /* 0x000fe200000e0000 */
[----:B------:R-:W-:Y:S01]  /*112f0*/  VIADD R14, R148, 0x540 ;  /* 0x00000540940e7836 */ /* 0x000fe20000000000 */
[----:B------:R-:W-:Y:S01]  /*11300*/  R2UR UR31, R15 ;  /* 0x000000000f1f72ca */ /* 0x000fe200000e0000 */
[----:B------:R-:W-:-:S03]  /*11310*/  IMAD.MOV.U32 R15, RZ, RZ, -0x7fffffe0 ;  /* 0x80000020ff0f7424 */ /* 0x000fc600078e00ff */
[----:B------:R-:W-:Y:S01]  /*11320*/  R2UR UR34, R14 ;  /* 0x000000000e2272ca */ /* 0x000fe200000e0000 */
[----:B------:R-:W-:Y:S01]  /*11330*/  VIADD R14, R148, 0x580 ;  /* 0x00000580940e7836 */ /* 0x000fe20000000000 */
[----:B------:R-:W-:Y:S01]  /*11340*/  R2UR UR35, R15 ;  /* 0x000000000f2372ca */ /* 0x000fe200000e0000 */
[----:B------:R-:W-:Y:S01]  /*11350*/  IMAD.MOV.U32 R15, RZ, RZ, -0x7fffffe0 ;  /* 0x80000020ff0f7424 */ /* 0x000fe200078e00ff */
[----:B------:R-:W-:Y:S02]  /*11360*/  R2UR UR36, R10 ;  /* 0x000000000a2472ca */ /* 0x000fe400000e0000 */
[----:B------:R-:W-:Y:S01]  /*11370*/  R2UR UR38, R14 ;  /* 0x000000000e2672ca */ /* 0x000fe200000e0000 */
[----:B------:R-:W-:Y:S01]  /*11380*/  IMAD.MOV.U32 R14, RZ, RZ, R150 ;  /* 0x000000ffff0e7224 */ /* 0x000fe200078e0096 */
[----:B------:R-:W-:Y:S02]  /*11390*/  R2UR UR39, R15 ;  /* 0x000000000f2772ca */ /* 0x000fe400000e0000 */
[----:B------:R-:W-:-:S02]  /*113a0*/  R2UR UR37, R11 ;  /* 0x000000000b2572ca */ /* 0x000fc400000e0000 */
[----:B------:R-:W-:Y:S02]  /*113b0*/  R2UR UR32, R10 ;  /* 0x000000000a2072ca */ /* 0x000fe400000e0000 */
[----:B------:R-:W-:Y:S02]  /*113c0*/  MOV R151, UR34 ;  /* 0x0000002200977c02 */ /* 0x000fe40008000f00 */
[----:B------:R-:W-:Y:S02]  /*113d0*/  MOV R152, UR35 ;  /* 0x0000002300987c02 */ /* 0x000fe40008000f00 */
[----:B------:R-:W-:Y:S02]  /*113e0*/  R2UR UR34, R146 ;  /* 0x00000000922272ca */ /* 0x000fe400000e0000 */
[----:B------:R-:W-:Y:S02]  /*113f0*/  MOV R149, UR38 ;  /* 0x0000002600957c02 */ /* 0x000fe40008000f00 */
[----:B------:R-:W-:Y:S01]  /*11400*/  MOV R150, UR39 ;  /* 0x0000002700967c02 */ /* 0x000fe20008000f00 */
[----:B------:R-:W-:-:S02]  /*11410*/  WARPGROUP.DEPBAR.LE gsb0, 0x0 ;  /* 0x00008000000079c5 */ /* 0x000fc40000010000 */
[----:B------:R-:W-:Y:S01]  /*11420*/  WARPGROUP.ARRIVE ;  /* 0x00000000000079c5 */ /* 0x000fe20000000000 */
[----:B------:R-:W-:Y:S02]  /*11430*/  R2UR UR38, R144 ;  /* 0x00000000902672ca */ /* 0x000fe400000e0000 */
[----:B------:R-:W-:Y:S02]  /*11440*/  R2UR UR39, R145 ;  /* 0x00000000912772ca */ /* 0x000fe400000e0000 */
[----:B------:R-:W-:Y:S01]  /*11450*/  R2UR UR35, R147 ;  /* 0x00000000932372ca */ /* 0x000fe200000e0000 */
[----:B------:R-:W-:Y:S01]  /*11460*/  HGMMA.64x16x16.F32.BF16 R136, gdesc[UR20], R136, gsb0 ;  /* 0x00200000148879f0 */ /* 0x000fe20008001888 */
[----:B------:R-:W-:Y:S01]  /*11470*/  UMOV UR22, UR56 ;  /* 0x0000003800167c82 */ /* 0x000fe20008000000 */
[----:B------:R-:W-:Y:S01]  /*11480*/  UMOV UR23, UR57 ;  /* 0x0000003900177c82 */ /* 0x000fe20008000000 */
[----:B------:R-:W-:Y:S02]  /*11490*/  R2UR UR33, R11 ;  /* 0x000000000b2172ca */ /* 0x000fe400000e0000 */
[----:B------:R-:W-:-:S02]  /*114a0*/  R2UR UR28, R10 ;  /* 0x000000000a1c72ca */ /* 0x000fc400000e0000 */
[----:B------:R-:W-:Y:S02]  /*114b0*/  R2UR UR29, R11 ;  /* 0x000000000b1d72ca */ /* 0x000fe400000e0000 */
[----:B------:R-:W-:Y:S01]  /*114c0*/  MOV R19, UR31 ;  /* 0x0000001f00137c02 */ /* 0x000fe20008000f00 */
[----:B------:R-:W-:Y:S01]  /*114d0*/  UMOV UR31, UR61 ;  /* 0x0000003d001f7c82 */ /* 0x000fe20008000000 */
[----:B------:R-:W-:Y:S01]  /*114e0*/  MOV R153, UR30 ;  /* 0x0000001e00997c02 */ /* 0x000fe20008000f00 */
[----:B------:R-:W-:Y:S01]  /*114f0*/  UMOV UR30, UR60 ;  /* 0x0000003c001e7c82 */ /* 0x000fe20008000000 */
[----:B------:R-:W-:Y:S02]  /*11500*/  MOV R18, UR27 ;  /* 0x0000001b00127c02 */ /* 0x000fe40008000f00 */
[----:B------:R-:W-:Y:S01]  /*11510*/  MOV R17, UR26 ;  /* 0x0000001a00117c02 */ /* 0x000fe20008000f00 */
[----:B------:R-:W-:Y:S02]  /*11520*/  WARPGROUP.DEPBAR.LE gsb0, 0x0 ;  /* 0x00008000000079c5 */ /* 0x000fe40000010000 */
[----:B------:R-:W-:Y:S01]  /*11530*/  WARPGROUP.ARRIVE ;  /* 0x00000000000079c5 */ /* 0x000fe20000000000 */
[----:B------:R-:W-:-:S02]  /*11540*/  R2UR UR56, R12 ;  /* 0x000000000c3872ca */ /* 0x000fc400000e0000 */
[----:B------:R-:W-:Y:S02]  /*11550*/  R2UR UR57, R13 ;  /* 0x000000000d3972ca */ /* 0x000fe400000e0000 */
[----:B------:R-:W-:Y:S01]  /*11560*/  R2UR UR26, R20 ;  /* 0x00000000141a72ca */ /* 0x000fe200000e0000 */
[----:B------:R-:W-:Y:S01]  /*11570*/  HGMMA.64x16x16.F32.BF16 R128, gdesc[UR52], R128, gsb0 ;  /* 0x00200000348079f0 */ /* 0x000fe20008001880 */
[----:B------:R-:W-:Y:S02]  /*11580*/  R2UR UR27, R21 ;  /* 0x00000000151b72ca */ /* 0x000fe400000e0000 */
[C---:B------:R-:W-:Y:S02]  /*11590*/  R2UR UR24, R10.reuse ;  /* 0x000000000a1872ca */ /* 0x040fe400000e0000 */
[----:B------:R-:W-:Y:S02]  /*115a0*/  R2UR UR25, R11 ;  /* 0x000000000b1972ca */ /* 0x000fe400000e0000 */
[----:B------:R-:W-:-:S02]  /*115b0*/  R2UR UR20, R10 ;  /* 0x000000000a1472ca */ /* 0x000fc400000e0000 */
[C---:B------:R-:W-:Y:S02]  /*115c0*/  R2UR UR21, R11.reuse ;  /* 0x000000000b1572ca */ /* 0x040fe400000e0000 */
[C---:B------:R-:W-:Y:S02]  /*115d0*/  R2UR UR12, R10.reuse ;  /* 0x000000000a0c72ca */ /* 0x040fe400000e0000 */
[C---:B------:R-:W-:Y:S02]  /*115e0*/  R2UR UR13, R11.reuse ;  /* 0x000000000b0d72ca */ /* 0x040fe400000e0000 */
[----:B------:R-:W-:Y:S02]  /*115f0*/  R2UR UR16, R10 ;  /* 0x000000000a1072ca */ /* 0x000fe400000e0000 */
[----:B------:R-:W-:Y:S01]  /*11600*/  R2UR UR17, R11 ;  /* 0x000000000b1172ca */ /* 0x000fe200000e0000 */
[----:B------:R-:W-:Y:S01]  /*11610*/  IMAD.MOV.U32 R15, RZ, RZ, -0x7fffffe0 ;  /* 0x80000020ff0f7424 */ /* 0x000fe200078e00ff */
[----:B------:R-:W-:-:S02]  /*11620*/  R2UR UR61, R14 ;  /* 0x000000000e3d72ca */ /* 0x000fc400000e0000 */
[----:B------:R-:W-:Y:S01]  /*11630*/  R2UR UR60, R28 ;  /* 0x000000001c3c72ca */ /* 0x000fe200000e0000 */
[----:B------:R-:W-:Y:S02]  /*11640*/  WARPGROUP.DEPBAR.LE gsb0, 0x0 ;  /* 0x00008000000079c5 */ /* 0x000fe40000010000 */
[----:B------:R-:W-:Y:S01]  /*11650*/  WARPGROUP.ARRIVE ;  /* 0x00000000000079c5 */ /* 0x000fe20000000000 */
[----:B------:R-:W-:Y:S02]  /*11660*/  R2UR UR55, R27 ;  /* 0x000000001b3772ca */ /* 0x000fe400000e0000 */
[----:B------:R-:W-:Y:S02]  /*11670*/  R2UR UR54, R26 ;  /* 0x000000001a3672ca */ /* 0x000fe400000e0000 */
[----:B------:R-:W-:Y:S01]  /*11680*/  R2UR UR52, R12 ;  /* 0x000000000c3472ca */ /* 0x000fe200000e0000 */
[----:B------:R-:W-:Y:S01]  /*11690*/  HGMMA.64x16x16.F32.BF16 R120, gdesc[UR40], R120, gsb0 ;  /* 0x00200000287879f0 */ /* 0x000fe20008001878 */
[----:B------:R-:W-:Y:S01]  /*116a0*/  R2UR UR53, R13 ;  /* 0x000000000d3572ca */ /* 0x000fe200000e0000 */
[----:B------:R-:W-:Y:S01]  /*116b0*/  VIADD R14, R148, 0x5c0 ;  /* 0x000005c0940e7836 */ /* 0x000fe20000000000 */
[----:B------:R0:W5:Y:S01]  /*116c0*/  LDL.LU R28, [R1+0x100] ;  /* 0x00010000011c7983 */ /* 0x0001620000300800 */
[----:B------:R-:W-:-:S02]  /*116d0*/  WARPGROUP.DEPBAR.LE gsb0, 0x0 ;  /* 0x00008000000079c5 */ /* 0x000fc40000010000 */
[----:B------:R-:W-:Y:S01]  /*116e0*/  WARPGROUP.ARRIVE ;  /* 0x00000000000079c5 */ /* 0x000fe20000000000 */
[----:B------:R-:W-:Y:S01]  /*116f0*/  R2UR UR42, R14 ;  /* 0x000000000e2a72ca */ /* 0x000fe200000e0000 */
[----:B------:R0:W5:Y:S04]  /*11700*/  LDL.LU R27, [R1+0xfc] ;  /* 0x0000fc00011b7983 */ /* 0x0001680000300800 */
[----:B------:R-:W-:Y:S01]  /*11710*/  HGMMA.64x16x16.F32.BF16 R112, gdesc[UR8], R112, gsb0 ;  /* 0x00200000087079f0 */ /* 0x000fe20008001870 */
[----:B------:R-:W-:Y:S02]  /*11720*/  R2UR UR43, R15 ;  /* 0x000000000f2b72ca */ /* 0x000fe400000e0000 */
[----:B------:R-:W-:Y:S02]  /*11730*/  R2UR UR40, R6 ;  /* 0x00000000062872ca */ /* 0x000fe400000e0000 */
[----:B------:R-:W-:Y:S01]  /*11740*/  R2UR UR41, R7 ;  /* 0x00000000072972ca */ /* 0x000fe200000e0000 */
[----:B------:R-:W-:Y:S01]  /*11750*/  VIADD R14, R148, 0x600 ;  /* 0x00000600940e7836 */ /* 0x000fe20000000000 */
[----:B------:R0:W5:Y:S01]  /*11760*/  LDL.LU R26, [R1+0xf8] ;  /* 0x0000f800011a7983 */ /* 0x0001620000300800 */
[----:B------:R-:W-:Y:S01]  /*11770*/  R2UR UR11, R25 ;  /* 0x00000000190b72ca */ /* 0x000fe200000e0000 */
[----:B------:R-:W-:-:S02]  /*11780*/  WARPGROUP.DEPBAR.LE gsb0, 0x0 ;  /* 0x00008000000079c5 */ /* 0x000fc40000010000 */
[----:B------:R-:W-:Y:S01]  /*11790*/  WARPGROUP.ARRIVE ;  /* 0x00000000000079c5 */ /* 0x000fe20000000000 */
[----:B------:R-:W-:Y:S02]  /*117a0*/  R2UR UR10, R24 ;  /* 0x00000000180a72ca */ /* 0x000fe400000e0000 */
[----:B------:R-:W-:Y:S02]  /*117b0*/  R2UR UR8, R10 ;  /* 0x000000000a0872ca */ /* 0x000fe400000e0000 */
[----:B------:R-:W-:Y:S01]  /*117c0*/  R2UR UR9, R11 ;  /* 0x000000000b0972ca */ /* 0x000fe200000e0000 */
[----:B------:R-:W-:Y:S01]  /*117d0*/  HGMMA.64x16x16.F32.BF16 R104, gdesc[UR4], R104, gsb0 ;  /* 0x00200000046879f0 */ /* 0x000fe20008001868 */
[----:B------:R-:W-:Y:S01]  /*117e0*/  IMAD.MOV.U32 R15, RZ, RZ, -0x7fffffe0 ;  /* 0x80000020ff0f7424 */ /* 0x000fe200078e00ff */
[----:B------:R0:W5:Y:S01]  /*117f0*/  LDL.LU R25, [R1+0xf4] ;  /* 0x0000f40001197983 */ /* 0x0001620000300800 */
[----:B------:R-:W-:Y:S02]  /*11800*/  R2UR UR7, R23 ;  /* 0x00000000170772ca */ /* 0x000fe400000e0000 */
[----:B------:R-:W-:Y:S01]  /*11810*/  R2UR UR6, R22 ;  /* 0x00000000160672ca */ /* 0x000fe200000e0000 */
[----:B------:R0:W5:Y:S01]  /*11820*/  LDL.LU R24, [R1+0xf0] ;  /* 0x0000f00001187983 */ /* 0x0001620000300800 */
[----:B------:R-:W-:-:S02]  /*11830*/  R2UR UR4, R10 ;  /* 0x000000000a0472ca */ /* 0x000fc400000e0000 */
[----:B------:R-:W-:Y:S01]  /*11840*/  R2UR UR5, R11 ;  /* 0x000000000b0572ca */ /* 0x000fe200000e0000 */
[----:B------:R0:W5:Y:S04]  /*11850*/  LDL.LU R23, [R1+0xec] ;  /* 0x0000ec0001177983 */ /* 0x0001680000300800 */
[----:B------:R0:W5:Y:S01]  /*11860*/  LDL.LU R22, [R1+0xe8] ;  /* 0x0000e80001167983 */ /* 0x0001620000300800 */
        /* <DEDUP_REMOVED lines=44> */
[----:B------:R-:W-:-:S10]  /*11b30*/  WARPGROUP.ARRIVE ;  /* 0x00000000000079c5 */ /* 0x000fd40000000000 */
        /* <DEDUP_REMOVED lines=9> */
[----:B------:R-:W-:Y:S01]  /*11bd0*/  R2UR UR30, R153 ;  /* 0x00000000991e72ca */ /* 0x000fe200000e0000 */
[----:B------:R0:W5:Y:S01]  /*11be0*/  LDL.LU R19, [R1+0xe4] ;  /* 0x0000e40001137983 */ /* 0x0001620000300800 */
[----:B------:R-:W-:Y:S02]  /*11bf0*/  R2UR UR28, R6 ;  /* 0x00000000061c72ca */ /* 0x000fe400000e0000 */
[----:B------:R-:W-:Y:S01]  /*11c00*/  R2UR UR29, R7 ;  /* 0x00000000071d72ca */ /* 0x000fe200000e0000 */
        /* <DEDUP_REMOVED lines=8> */
[----:B------:R-:W-:Y:S01]  /*11c90*/  R2UR UR38, R149 ;  /* 0x00000000952672ca */ /* 0x000fe200000e0000 */
[----:B------:R0:W5:Y:S01]  /*11ca0*/  LDL.LU R0, [R1+0xd4] ;  /* 0x0000d40001007983 */ /* 0x0001620000300800 */
        /* <DEDUP_REMOVED lines=8> */
[----:B------:R-:W-:Y:S02]  /*11d30*/  WARPGROUP.DEPBAR.LE gsb0, 0x0 ;  /* 0x00008000000079c5 */ /* 0x000fe40000010000 */
[----:B------:R-:W-:-:S10]  /*11d40*/  WARPGROUP.ARRIVE ;  /* 0x00000000000079c5 */ /* 0x000fd40000000000 */
        /* <DEDUP_REMOVED lines=109> */
[----:B------:R-:W-:Y:S03]  /*12420*/  HGMMA.64x16x16.F32.BF16 R72, gdesc[UR32], R72, gsb0 ;  /* 0x00200000204879f0 */ /* 0x000fe60008001848 */
[----:B------:R-:W-:Y:S02]  /*12430*/  WARPGROUP.DEPBAR.LE gsb0, 0x0 ;  /* 0x00008000000079c5 */ /* 0x000fe40000010000 */
[----:B0-----:R-:W-:Y:S05]  /*12440*/  @P2 BRA `(.L_x_10433) ;  /* 0x0000000000282947 */ /* 0x001fea0003800000 */
[----:B------:R-:W-:Y:S05]  /*12450*/  @!P0 BRA `(.L_x_10434) ;  /* 0x0000000000048947 */ /* 0x000fea0003800000 */
[----:B------:R-:W-:Y:S01]  /*12460*/  BPT.TRAP 0x1 ;  /* 0x000000040000795c */ /* 0x000fe20000300000 */
.L_x_10434:
[----:B------:R-:W-:Y:S01]  /*12470*/  SHF.L.U32 R14, R157, 0x1f, RZ ;  /* 0x0000001f9d0e7819 */ /* 0x000fe200000006ff */
[----:B-----5:R-:W-:-:S04]  /*12480*/  IMAD R15, R0, 0x8, R16 ;  /* 0x00000008000f7824 */ /* 0x020fc800078e0210 */
[----:B------:R0:W1:Y:S01]  /*12490*/  SYNCS.PHASECHK.TRANS64.TRYWAIT P2, [R15+URZ+0x31c50], R14 ;  /* 0x031c500e0f0075a7 */ /* 0x000062000804017f */
[----:B------:R-:W-:Y:S05]  /*124a0*/  @!P0 BRA `(.L_x_10435) ;  /* 0x0000000000048947 */ /* 0x000fea0003800000 */
[----:B------:R-:W-:Y:S01]  /*124b0*/  BPT.TRAP 0x1 ;  /* 0x000000040000795c */ /* 0x000fe20000300000 */
.L_x_10435:
[----:B-1----:R-:W-:Y:S05]  /*124c0*/  @P2 BRA `(.L_x_10433) ;  /* 0x0000000000082947 */ /* 0x002fea0003800000 */
[----:B------:R-:W1:Y:S02]  /*124d0*/  SYNCS.PHASECHK.TRANS64.TRYWAIT P2, [R15+URZ+0x31c50], R14 ;  /* 0x031c500e0f0075a7 */ /* 0x000e64000804017f */
[----:B-1----:R-:W-:Y:S05]  /*124e0*/  @!P2 BRA `(.L_x_10436) ;  /* 0x000000d000e8a947 */ /* 0x002fea0003800000 */
.L_x_10433:
[----:B------:R-:W-:Y:S05]  /*124f0*/  WARPSYNC.ALL ;  /* 0x0000000000007948 */ /* 0x000fea0003800000 */
[----:B------:R-:W-:Y:S01]  /*12500*/  ULDC UR4, c[0x0][0x9d8] ;  /* 0x0002760000047ab9 */ /* 0x000fe20000000800 */
[----:B------:R2:W-:Y:S01]  /*12510*/  STL [R1+0xd4], R2 ;  /* 0x0000d40201007387 */ /* 0x0005e20000100800 */
        /* <DEDUP_REMOVED lines=23> */
[----:B01----:R-:W-:Y:S01]  /*12690*/  FMNMX.FTZ R14, R153, R156, !PT ;  /* 0x0000009c990e7209 */ /* 0x003fe20007810000 */
[----:B------:R-:W-:Y:S01]  /*126a0*/  FMUL.FTZ R113, R88, UR4 ;  /* 0x0000000458717c20 */ /* 0x000fe20008410000 */
[----:B------:R-:W-:Y:S01]  /*126b0*/  FMUL.FTZ R116, R89, UR4 ;  /* 0x0000000459747c20 */ /* 0x000fe20008410000 */
[----:B------:R-:W-:Y:S01]  /*126c0*/  FMUL.FTZ R92, R92, UR4 ;  /* 0x000000045c5c7c20 */ /* 0x000fe20008410000 */
[----:B------:R-:W-:Y:S01]  /*126d0*/  FMUL.FTZ R140, R80, UR4 ;  /* 0x00000004508c7c20 */ /* 0x000fe20008410000 */
[----:B------:R-:W-:Y:S01]  /*126e0*/  FMUL.FTZ R148, R81, UR4 ;  /* 0x0000000451947c20 */ /* 0x000fe20008410000 */
[----:B------:R-:W-:Y:S01]  /*126f0*/  FMUL.FTZ R147, R84, UR4 ;  /* 0x0000000454937c20 */ /* 0x000fe20008410000 */
[----:B--2---:R0:W1:Y:S01]  /*12700*/  MUFU.TANH R2, R138 ;  /* 0x0000008a00027308 */ /* 0x0040620000002400 */
        /* <DEDUP_REMOVED lines=8> */
[----:B0-----:R-:W-:Y:S01]  /*12790*/  FMUL.FTZ R138, R128, UR4 ;  /* 0x00000004808a7c20 */ /* 0x001fe20008410000 */
[----:B----4-:R-:W-:Y:S01]  /*127a0*/  FMNMX.FTZ R14, R144, R14, !PT ;  /* 0x0000000e900e7209 */ /* 0x010fe20007810000 */
[----:B------:R-:W-:Y:S01]  /*127b0*/  FMUL.FTZ R128, R120, UR4 ;  /* 0x0000000478807c20 */ /* 0x000fe20008410000 */
[----:B------:R-:W-:Y:S01]  /*127c0*/  FMUL.FTZ R120, R124, UR4 ;  /* 0x000000047c787c20 */ /* 0x000fe20008410000 */
[----:B------:R-:W-:Y:S01]  /*127d0*/  FMUL.FTZ R124, R112, UR4 ;  /* 0x00000004707c7c20 */ /* 0x000fe20008410000 */
[----:B------:R-:W-:Y:S01]  /*127e0*/  FMUL.FTZ R112, R117, UR4 ;  /* 0x0000000475707c20 */ /* 0x000fe20008410000 */
[----:B------:R-:W-:Y:S01]  /*127f0*/  FMUL.FTZ R117, R93, UR4 ;  /* 0x000000045d757c20 */ /* 0x000fe20008410000 */
[----:B------:R-:W0:Y:S01]  /*12800*/  MUFU.TANH R138, R138 ;  /* 0x0000008a008a7308 */ /* 0x000e220000002400 */
[----:B------:R-:W-:Y:S01]  /*12810*/  ULDC UR5, c[0x0][0x988] ;  /* 0x0002620000057ab9 */ /* 0x000fe20000000800 */
[----:B------:R-:W-:Y:S01]  /*12820*/  FMUL.FTZ R134, R134, UR4 ;  /* 0x0000000486867c20 */ /* 0x000fe20008410000 */
[----:B------:R-:W-:Y:S01]  /*12830*/  FMUL.FTZ R114, R114, UR4 ;  /* 0x0000000472727c20 */ /* 0x000fe20008410000 */
[----:B------:R-:W-:Y:S01]  /*12840*/  FMUL.FTZ R157, R115, UR4 ;  /* 0x00000004739d7c20 */ /* 0x000fe20008410000 */
[----:B-1----:R-:W-:Y:S01]  /*12850*/  STL [R1+0x34], R2 ;  /* 0x0000340201007387 */ /* 0x002fe20000100800 */
        /* <DEDUP_REMOVED lines=13> */
[----:B------:R-:W-:-:S05]  /*12930*/  FMUL.FTZ R131, R131, UR4 ;  /* 0x0000000483837c20 */ /* 0x000fca0008410000 */
        /* <DEDUP_REMOVED lines=58> */
[----:B------:R-:W-:Y:S01]  /*12ce0*/  MUFU.TANH R80, R123 ;  /* 0x0000007b00507308 */ /* 0x000fe20000002400 */
[----:B0-----:R-:W-:-:S07]  /*12cf0*/  FMNMX.FTZ R14, R150, R14, !PT ;  /* 0x0000000e960e7209 */ /* 0x001fce0007810000 */
[----:B------:R0:W2:Y:S01]  /*12d00*/  MUFU.TANH R72, R134 ;  /* 0x0000008600487308 */ /* 0x0000a20000002400 */
[----:B-1----:R-:W-:-:S05]  /*12d10*/  FMNMX.FTZ R14, R151, R14, !PT ;  /* 0x0000000e970e7209 */ /* 0x002fca0007810000 */
[----:B------:R-:W1:Y:S02]  /*12d20*/  SHFL.BFLY PT, R15, R14, 0x2, 0x1f ;  /* 0x0c401f000e0f7f89 */ /* 0x000e6400000e0000 */
[----:B------:R-:W-:Y:S08]  /*12d30*/  MUFU.TANH R88, R114 ;  /* 0x0000007200587308 */ /* 0x000ff00000002400 */
[----:B------:R-:W3:Y:S08]  /*12d40*/  MUFU.TANH R73, R142 ;  /* 0x0000008e00497308 */ /* 0x000ef00000002400 */
[----:B------:R-:W4:Y:S01]  /*12d50*/  MUFU.TANH R93, R126 ;  /* 0x0000007e005d7308 */ /* 0x000f220000002400 */
[----:B-1----:R-:W-:-:S07]  /*12d60*/  FMNMX.FTZ R14, R14, R15, !PT ;  /* 0x0000000f0e0e7209 */ /* 0x002fce0007810000 */
[----:B------:R-:W-:Y:S01]  /*12d70*/  MUFU.TANH R89, R127 ;  /* 0x0000007f00597308 */ /* 0x000fe20000002400 */
[----:B------:R-:W1:Y:S07]  /*12d80*/  SHFL.BFLY PT, R15, R14, 0x1, 0x1f ;  /* 0x0c201f000e0f7f89 */ /* 0x000e6e00000e0000 */
[----:B------:R-:W-:Y:S08]  /*12d90*/  MUFU.TANH R85, R122 ;  /* 0x0000007a00557308 */ /* 0x000ff00000002400 */
[----:B------:R2:W-:Y:S08]  /*12da0*/  MUFU.TANH R84, R135 ;  /* 0x0000008700547308 */ /* 0x0005f00000002400 */
[----:B------:R-:W4:Y:S01]  /*12db0*/  MUFU.TANH R81, R143 ;  /* 0x0000008f00517308 */ /* 0x000f220000002400 */
[----:B-1----:R-:W-:Y:S01]  /*12dc0*/  FMNMX.FTZ R14, R14, R15, !PT ;  /* 0x0000000f0e0e7209 */ /* 0x002fe20007810000 */
[----:B------:R-:W-:-:S04]  /*12dd0*/  IMAD.U32 R15, RZ, RZ, UR5 ;  /* 0x00000005ff0f7e24 */ /* 0x000fc8000f8e00ff */
[CC--:B0-----:R-:W-:Y:S01]  /*12de0*/  FMUL.FTZ R134, R14.reuse, R15.reuse ;  /* 0x0000000f0e867220 */ /* 0x0c1fe20000410000 */
[----:B------:R-:W-:Y:S01]  /*12df0*/  FADD.FTZ R133, -R14, R156 ;  /* 0x0000009c0e857221 */ /* 0x000fe20000010100 */
[----:B--2---:R-:W-:Y:S01]  /*12e00*/  IMAD.MOV.U32 R135, RZ, RZ, R72 ;  /* 0x000000ffff877224 */ /* 0x004fe200078e0048 */
[----:B------:R0:W-:Y:S01]  /*12e10*/  MUFU.TANH R156, R118 ;  /* 0x00000076009c7308 */ /* 0x0001e20000002400 */
[-CC-:B------:R-:W-:Y:S01]  /*12e20*/  FFMA.FTZ R115, R152, R15.reuse, -R134.reuse ;  /* 0x0000000f98737223 */ /* 0x180fe20000010886 */
[-C--:B------:R-:W-:Y:S01]  /*12e30*/  FFMA.FTZ R114, R153, R15.reuse, -R134 ;  /* 0x0000000f99727223 */ /* 0x080fe20000010886 */
[----:B------:R-:W-:Y:S01]  /*12e40*/  IMAD.MOV.U32 R152, RZ, RZ, R80 ;  /* 0x000000ffff987224 */ /* 0x000fe200078e0050 */
[----:B------:R-:W2:Y:S01]  /*12e50*/  LDL.LU R153, [R1+0x38] ;  /* 0x0000380001997983 */ /* 0x000ea20000300800 */
[-CC-:B------:R-:W-:Y:S01]  /*12e60*/  FFMA.FTZ R80, R105, R15.reuse, -R134.reuse ;  /* 0x0000000f69507223 */ /* 0x180fe20000010886 */
[-CC-:B------:R-:W-:Y:S01]  /*12e70*/  FFMA.FTZ R77, R109, R15.reuse, -R134.reuse ;  /* 0x0000000f6d4d7223 */ /* 0x180fe20000010886 */
[-C--:B------:R-:W-:Y:S01]  /*12e80*/  FMUL.FTZ R133, R133, R15.reuse ;  /* 0x0000000f85857220 */ /* 0x080fe20000410000 */
[----:B------:R-:W2:Y:S01]  /*12e90*/  LDL.LU R105, [R1+0x34] ;  /* 0x0000340001697983 */ /* 0x000ea20000300800 */
[----:B------:R-:W-:Y:S03]  /*12ea0*/  MUFU.TANH R2, R139 ;  /* 0x0000008b00027308 */ /* 0x000fe60000002400 */
[----:B------:R-:W2:Y:S01]  /*12eb0*/  LDL.LU R109, [R1+0x3c] ;  /* 0x00003c00016d7983 */ /* 0x000ea20000300800 */
[----:B------:R-:W-:Y:S01]  /*12ec0*/  FFMA.FTZ R127, R121, R15, -R134 ;  /* 0x0000000f797f7223 */ /* 0x000fe20000010886 */
[----:B---3--:R-:W-:-:S02]  /*12ed0*/  IMAD.MOV.U32 R121, RZ, RZ, R73 ;  /* 0x000000ffff797224 */ /* 0x008fc400078e0049 */
[-CC-:B------:R-:W-:Y:S01]  /*12ee0*/  FFMA.FTZ R123, R20, R15.reuse, -R134.reuse ;  /* 0x0000000f147b7223 */ /* 0x180fe20000010886 */
[-CC-:B------:R-:W-:Y:S01]  /*12ef0*/  FFMA.FTZ R73, R104, R15.reuse, -R134.reuse ;  /* 0x0000000f68497223 */ /* 0x180fe20000010886 */
[----:B------:R-:W-:Y:S01]  /*12f00*/  MUFU.EX2 R20, R133 ;  /* 0x0000008500147308 */ /* 0x000fe20000000800 */
[-CC-:B------:R-:W-:Y:S01]  /*12f10*/  FFMA.FTZ R126, R120, R15.reuse, -R134.reuse ;  /* 0x0000000f787e7223 */ /* 0x180fe20000010886 */
[----:B----4-:R-:W-:Y:S02]  /*12f20*/  IMAD.MOV.U32 R120, RZ, RZ, R93 ;  /* 0x000000ffff787224 */ /* 0x010fe400078e005d */
[-CC-:B------:R-:W-:Y:S01]  /*12f30*/  FFMA.FTZ R93, R100, R15.reuse, -R134.reuse ;  /* 0x0000000f645d7223 */ /* 0x180fe20000010886 */
[----:B0-----:R-:W-:-:S03]  /*12f40*/  FFMA.FTZ R118, R144, R15, -R134 ;  /* 0x0000000f90767223 */ /* 0x001fc60000010886 */
[----:B------:R-:W-:Y:S01]  /*12f50*/  MUFU.EX2 R104, R114 ;  /* 0x0000007200687308 */ /* 0x000fe20000000800 */
[----:B------:R-:W-:-:S07]  /*12f60*/  FFMA.FTZ R122, R141, R15, -R134 ;  /* 0x0000000f8d7a7223 */ /* 0x000fce0000010886 */
[----:B------:R0:W-:Y:S01]  /*12f70*/  MUFU.EX2 R100, R115 ;  /* 0x0000007300647308 */ /* 0x0001e20000000800 */
[----:B------:R-:W-:-:S07]  /*12f80*/  FFMA.FTZ R72, R97, R15, -R134 ;  /* 0x0000000f61487223 */ /* 0x000fce0000010886 */
[----:B------:R1:W3:Y:S01]  /*12f90*/  MUFU.TANH R139, R130 ;  /* 0x00000082008b7308 */ /* 0x0002e20000002400 */
[----:B0-----:R-:W-:-:S07]  /*12fa0*/  FMUL.FTZ R115, R106, UR4 ;  /* 0x000000046a737c20 */ /* 0x001fce0008410000 */
[----:B------:R-:W0:Y:S08]  /*12fb0*/  MUFU.EX2 R106, R118 ;  /* 0x00000076006a7308 */ /* 0x000e300000000800 */
[----:B------:R-:W4:Y:S01]  /*12fc0*/  MUFU.EX2 R122, R122 ;  /* 0x0000007a007a7308 */ /* 0x000f220000000800 */
[----:B-1----:R-:W-:Y:S01]  /*12fd0*/  FFMA.FTZ R130, R136, R15, -R134 ;  /* 0x0000000f88827223 */ /* 0x002fe20000010886 */
[----:B------:R-:W-:-:S06]  /*12fe0*/  IMAD.MOV.U32 R136, RZ, RZ, R81 ;  /* 0x000000ffff887224 */ /* 0x000fcc00078e0051 */
[----:B------:R1:W4:Y:S01]  /*12ff0*/  MUFU.TANH R143, R131 ;  /* 0x00000083008f7308 */ /* 0x0003220000002400 */
[-C--:B------:R-:W-:Y:S01]  /*13000*/  FFMA.FTZ R81, R112, R15.reuse, -R134 ;  /* 0x0000000f70517223 */ /* 0x080fe20000010886 */
[----:B------:R-:W-:Y:S02]  /*13010*/  IMAD.MOV.U32 R112, RZ, RZ, R88 ;  /* 0x000000ffff707224 */ /* 0x000fe400078e0058 */
[-CC-:B------:R-:W-:Y:S01]  /*13020*/  FFMA.FTZ R88, R108, R15.reuse, -R134.reuse ;  /* 0x0000000f6c587223 */ /* 0x180fe20000010886 */
[----:B------:R-:W-:Y:S02]  /*13030*/  IMAD.MOV.U32 R108, RZ, RZ, R89 ;  /* 0x000000ffff6c7224 */ /* 0x000fe400078e0059 */
[-C--:B------:R-:W-:Y:S02]  /*13040*/  FFMA.FTZ R89, R113, R15.reuse, -R134 ;  /* 0x0000000f71597223 */ /* 0x080fe40000010886 */
[----:B------:R-:W-:Y:S02]  /*13050*/  IMAD.MOV.U32 R113, RZ, RZ, R108 ;  /* 0x000000ffff717224 */ /* 0x000fe400078e006c */
[----:B-1----:R-:W-:Y:S01]  /*13060*/  FFMA.FTZ R131, R137, R15, -R134 ;  /* 0x0000000f89837223 */ /* 0x002fe20000010886 */
[----:B------:R-:W-:Y:S01]  /*13070*/  FMUL.FTZ R108, R102, UR4 ;  /* 0x00000004666c7c20 */ /* 0x000fe20008410000 */
[----:B------:R-:W-:Y:S01]  /*13080*/  IMAD.MOV.U32 R137, RZ, RZ, R84 ;  /* 0x000000ffff897224 */ /* 0x000fe200078e0054 */
[----:B------:R-:W1:Y:S01]  /*13090*/  MUFU.TANH R157, R157 ;  /* 0x0000009d009d7308 */ /* 0x000e620000002400 */
[----:B------:R-:W-:-:S02]  /*130a0*/  IMAD.MOV.U32 R102, RZ, RZ, R135 ;  /* 0x000000ffff667224 */ /* 0x000fc400078e0087 */
[----:B------:R-:W-:Y:S01]  /*130b0*/  FMUL.FTZ R114, R119, UR4 ;  /* 0x0000000477727c20 */ /* 0x000fe20008410000 */
[-CC-:B------:R-:W-:Y:S01]  /*130c0*/  FFMA.FTZ R132, R138, R15.reuse, -R134.reuse ;  /* 0x0000000f8a847223 */ /* 0x180fe20000010886 */
[----:B------:R-:W-:Y:S01]  /*130d0*/  FMUL.FTZ R119, R98, UR4 ;  /* 0x0000000462777c20 */ /* 0x000fe20008410000 */
[----:B------:R-:W-:Y:S02]  /*130e0*/  IMAD.MOV.U32 R138, RZ, RZ, R85 ;  /* 0x000000ffff8a7224 */ /* 0x000fe400078e0055 */
[-CC-:B------:R-:W-:Y:S01]  /*130f0*/  FFMA.FTZ R76, R21, R15.reuse, -R134.reuse ;  /* 0x0000000f154c7223 */ /* 0x180fe20000010886 */
[----:B------:R-:W-:Y:S02]  /*13100*/  IMAD.MOV.U32 R98, RZ, RZ, R137 ;  /* 0x000000ffff627224 */ /* 0x000fe400078e0089 */
[-C--:B------:R-:W-:Y:S01]  /*13110*/  FFMA.FTZ R21, R101, R15.reuse, -R134 ;  /* 0x0000000f65157223 */ /* 0x080fe20000010886 */
[----:B------:R-:W-:Y:S02]  /*13120*/  IMAD.MOV.U32 R101, RZ, RZ, R120 ;  /* 0x000000ffff657224 */ /* 0x000fe400078e0078 */
[----:B------:R-:W-:Y:S01]  /*13130*/  FMUL.FTZ R120, R99, UR4 ;  /* 0x0000000463787c20 */ /* 0x000fe20008410000 */
[----:B------:R-:W-:Y:S01]  /*13140*/  IMAD.MOV.U32 R99, RZ, RZ, R138 ;  /* 0x000000ffff637224 */ /* 0x000fe200078e008a */
[----:B------:R-:W1:Y:S01]  /*13150*/  MUFU.TANH R114, R114 ;  /* 0x0000007200727308 */ /* 0x000e620000002400 */
[-CC-:B------:R-:W-:Y:S01]  /*13160*/  FFMA.FTZ R85, R116, R15.reuse, -R134.reuse ;  /* 0x0000000f74557223 */ /* 0x180fe20000010886 */
[----:B------:R-:W-:Y:S01]  /*13170*/  FMUL.FTZ R116, R107, UR4 ;  /* 0x000000046b747c20 */ /* 0x000fe20008410000 */
[----:B------:R-:W-:Y:S01]  /*13180*/  FFMA.FTZ R84, R117, R15, -R134 ;  /* 0x0000000f75547223 */ /* 0x000fe20000010886 */
[----:B------:R-:W-:-:S04]  /*13190*/  FMUL.FTZ R117, R110, UR4 ;  /* 0x000000046e757c20 */ /* 0x000fc80008410000 */
[----:B------:R-:W1:Y:S01]  /*131a0*/  MUFU.TANH R115, R115 ;  /* 0x0000007300737308 */ /* 0x000e620000002400 */
[----:B------:R-:W-:-:S07]  /*131b0*/  FMUL.FTZ R118, R111, UR4 ;  /* 0x000000046f767c20 */ /* 0x000fce0008410000 */
[----:B------:R-:W1:Y:S08]  /*131c0*/  MUFU.TANH R116, R116 ;  /* 0x0000007400747308 */ /* 0x000e700000002400 */
[----:B------:R-:W1:Y:S08]  /*131d0*/  MUFU.TANH R117, R117 ;  /* 0x0000007500757308 */ /* 0x000e700000002400 */
[----:B------:R-:W1:Y:S08]  /*131e0*/  MUFU.TANH R118, R118 ;  /* 0x0000007600767308 */ /* 0x000e700000002400 */
[----:B------:R-:W1:Y:S01]  /*131f0*/  MUFU.TANH R119, R119 ;  /* 0x0000007700777308 */ /* 0x000e620000002400 */
[----:B------:R-:W-:-:S07]  /*13200*/  FMUL.FTZ R110, R90, UR4 ;  /* 0x000000045a6e7c20 */ /* 0x000fce0008410000 */
[----:B------:R-:W1:Y:S01]  /*13210*/  MUFU.TANH R120, R120 ;  /* 0x0000007800787308 */ /* 0x000e620000002400 */
[----:B------:R-:W-:-:S07]  /*13220*/  FMUL.FTZ R111, R91, UR4 ;  /* 0x000000045b6f7c20 */ /* 0x000fce0008410000 */
[----:B------:R-:W1:Y:S01]  /*13230*/  MUFU.TANH R108, R108 ;  /* 0x0000006c006c7308 */ /* 0x000e620000002400 */
[----:B------:R-:W-:Y:S01]  /*13240*/  FMUL.FTZ R133, R94, UR4 ;  /* 0x000000045e857c20 */ /* 0x000fe20008410000 */
[-CC-:B------:R-:W-:Y:S01]  /*13250*/  FFMA.FTZ R129, R129, R15.reuse, -R134.reuse ;  /* 0x0000000f81817223 */ /* 0x180fe20000010886 */
[----:B------:R-:W-:-:S05]  /*13260*/  FFMA.FTZ R128, R128, R15, -R134 ;  /* 0x0000000f80807223 */ /* 0x000fca0000010886 */
        /* <DEDUP_REMOVED lines=13> */
[----:B------:R-:W-:Y:S01]  /*13340*/  FFMA.FTZ R151, R151, R15, -R134 ;  /* 0x0000000f97977223 */ /* 0x000fe20000010886 */
[----:B------:R-:W-:-:S02]  /*13350*/  FMUL.FTZ R134, R95, UR4 ;  /* 0x000000045f867c20 */ /* 0x000fc40008410000 */
[----:B------:R-:W-:Y:S01]  /*13360*/  MUFU.TANH R133, R133 ;  /* 0x0000008500857308 */ /* 0x000fe20000002400 */
[----:B------:R-:W-:Y:S01]  /*13370*/  FMUL.FTZ R135, R82, UR4 ;  /* 0x0000000452877c20 */ /* 0x000fe20008410000 */
[----:B------:R-:W-:-:S06]  /*13380*/  FMUL.FTZ R137, R86, UR4 ;  /* 0x0000000456897c20 */ /* 0x000fcc0008410000 */
[----:B------:R-:W-:Y:S01]  /*13390*/  MUFU.TANH R134, R134 ;  /* 0x0000008600867308 */ /* 0x000fe20000002400 */
[----:B---3--:R-:W-:-:S07]  /*133a0*/  IMAD.MOV.U32 R90, RZ, RZ, R139 ;  /* 0x000000ffff5a7224 */ /* 0x008fce00078e008b */
[----:B------:R-:W-:Y:S01]  /*133b0*/  MUFU.TANH R135, R135 ;  /* 0x0000008700877308 */ /* 0x000fe20000002400 */
[----:B------:R-:W-:-:S07]  /*133c0*/  FMUL.FTZ R145, R75, UR4 ;  /* 0x000000044b917c20 */ /* 0x000fce0008410000 */
[----:B------:R-:W-:Y:S01]  /*133d0*/  MUFU.TANH R137, R137 ;  /* 0x0000008900897308 */ /* 0x000fe20000002400 */
[----:B--2---:R-:W-:-:S04]  /*133e0*/  FFMA.FTZ R97, R20, R109, R104 ;  /* 0x0000006d14617223 */ /* 0x004fc80000010068 */
[C---:B------:R-:W-:Y:S01]  /*133f0*/  FADD.FTZ R97, R100.reuse, R97 ;  /* 0x0000006164617221 */ /* 0x040fe20000010000 */
[----:B------:R-:W-:-:S03]  /*13400*/  F2FP.BF16.F32.PACK_AB R104, R100, R104 ;  /* 0x000000686468723e */ /* 0x000fc600000010ff */
[----:B0-----:R-:W-:Y:S01]  /*13410*/  FADD.FTZ R97, R106, R97 ;  /* 0x000000616a617221 */ /* 0x001fe20000010000 */
[----:B------:R-:W-:-:S03]  /*13420*/  IMAD.MOV.U32 R100, RZ, RZ, R152 ;  /* 0x000000ffff647224 */ /* 0x000fc600078e0098 */
[C---:B----4-:R-:W-:Y:S01]  /*13430*/  FADD.FTZ R152, R122.reuse, R97 ;  /* 0x000000617a987221 */ /* 0x050fe20000010000 */
[----:B------:R-:W-:Y:S02]  /*13440*/  FMNMX.FTZ R97, R105, R153, !PT ;  /* 0x0000009969617209 */ /* 0x000fe40007810000 */
[----:B------:R-:W-:Y:S02]  /*13450*/  F2FP.BF16.F32.PACK_AB R106, R122, R106 ;  /* 0x0000006a7a6a723e */ /* 0x000fe400000010ff */
[----:B------:R-:W-:Y:S01]  /*13460*/  FMNMX.FTZ R97, R2, R97, !PT ;  /* 0x0000006102617209 */ /* 0x000fe20007810000 */
[----:B------:R-:W-:-:S03]  /*13470*/  IMAD.MOV.U32 R122, RZ, RZ, R136 ;  /* 0x000000ffff7a7224 */ /* 0x000fc600078e0088 */
        /* <DEDUP_REMOVED lines=11> */
[----:B-1----:R-:W-:-:S04]  /*13530*/  FMNMX.FTZ R97, R157, R97, !PT ;  /* 0x000000619d617209 */ /* 0x002fc80007810000 */
[----:B------:R-:W-:-:S04]  /*13540*/  FMNMX.FTZ R97, R156, R97, !PT ;  /* 0x000000619c617209 */ /* 0x000fc80007810000 */
[----:B------:R-:W-:-:S04]  /*13550*/  FMNMX.FTZ R97, R114, R97, !PT ;  /* 0x0000006172617209 */ /* 0x000fc80007810000 */
[----:B------:R-:W-:Y:S01]  /*13560*/  FMNMX.FTZ R97, R115, R97, !PT ;  /* 0x0000006173617209 */ /* 0x000fe20007810000 */
[----:B------:R-:W-:-:S03]  /*13570*/  FMUL.FTZ R109, R103, UR4 ;  /* 0x00000004676d7c20 */ /* 0x000fc60008410000 */
[----:B------:R-:W-:-:S04]  /*13580*/  FMNMX.FTZ R97, R116, R97, !PT ;  /* 0x0000006174617209 */ /* 0x000fc80007810000 */
[----:B------:R-:W-:Y:S01]  /*13590*/  FMNMX.FTZ R97, R117, R97, !PT ;  /* 0x0000006175617209 */ /* 0x000fe20007810000 */
[----:B------:R-:W0:Y:S03]  /*135a0*/  MUFU.TANH R109, R109 ;  /* 0x0000006d006d7308 */ /* 0x000e260000002400 */
[----:B------:R-:W-:-:S04]  /*135b0*/  FMNMX.FTZ R97, R118, R97, !PT ;  /* 0x0000006176617209 */ /* 0x000fc80007810000 */
[----:B------:R-:W-:-:S04]  /*135c0*/  FMNMX.FTZ R97, R119, R97, !PT ;  /* 0x0000006177617209 */ /* 0x000fc80007810000 */
[----:B------:R-:W-:-:S04]  /*135d0*/  FMNMX.FTZ R97, R120, R97, !PT ;  /* 0x0000006178617209 */ /* 0x000fc80007810000 */
[----:B------:R-:W-:Y:S01]  /*135e0*/  FMNMX.FTZ R97, R108, R97, !PT ;  /* 0x000000616c617209 */ /* 0x000fe20007810000 */
[----:B------:R-:W-:-:S03]  /*135f0*/  FMUL.FTZ R136, R83, UR4 ;  /* 0x0000000453887c20 */ /* 0x000fc60008410000 */
[----:B0-----:R-:W-:-:S04]  /*13600*/  FMNMX.FTZ R97, R109, R97, !PT ;  /* 0x000000616d617209 */ /* 0x001fc80007810000 */
[----:B------:R-:W-:Y:S01]  /*13610*/  FMNMX.FTZ R97, R110, R97, !PT ;  /* 0x000000616e617209 */ /* 0x000fe20007810000 */
[----:B------:R-:W0:Y:S01]  /*13620*/  MUFU.TANH R136, R136 ;  /* 0x0000008800887308 */ /* 0x000e220000002400 */
[----:B------:R-:W-:Y:S02]  /*13630*/  FMUL.FTZ R139, R87, UR4 ;  /* 0x00000004578b7c20 */ /* 0x000fe40008410000 */
[----:B------:R-:W-:Y:S01]  /*13640*/  FMNMX.FTZ R97, R111, R97, !PT ;  /* 0x000000616f617209 */ /* 0x000fe20007810000 */
[----:B------:R-:W-:Y:S02]  /*13650*/  IMAD.MOV.U32 R103, RZ, RZ, R143 ;  /* 0x000000ffff677224 */ /* 0x000fe400078e008f */
[----:B------:R-:W-:Y:S01]  /*13660*/  FMUL.FTZ R143, R74, UR4 ;  /* 0x000000044a8f7c20 */ /* 0x000fe20008410000 */
[----:B------:R-:W-:Y:S01]  /*13670*/  FMNMX.FTZ R97, R133, R97, !PT ;  /* 0x0000006185617209 */ /* 0x000fe20007810000 */
[----:B------:R-:W1:Y:S03]  /*13680*/  MUFU.TANH R139, R139 ;  /* 0x0000008b008b7308 */ /* 0x000e660000002400 */
[----:B------:R-:W-:Y:S01]  /*13690*/  FMNMX.FTZ R97, R134, R97, !PT ;  /* 0x0000006186617209 */ /* 0x000fe20007810000 */
[----:B------:R-:W-:-:S03]  /*136a0*/  FMUL.FTZ R147, R78, UR4 ;  /* 0x000000044e937c20 */ /* 0x000fc60008410000 */
[----:B------:R-:W-:Y:S01]  /*136b0*/  FMNMX.FTZ R97, R135, R97, !PT ;  /* 0x0000006187617209 */ /* 0x000fe20007810000 */
[----:B------:R-:W2:Y:S01]  /*136c0*/  MUFU.TANH R143, R143 ;  /* 0x0000008f008f7308 */ /* 0x000ea20000002400 */
[----:B------:R-:W-:Y:S02]  /*136d0*/  FMUL.FTZ R148, R79, UR4 ;  /* 0x000000044f947c20 */ /* 0x000fe40008410000 */
[----:B0-----:R-:W-:-:S05]  /*136e0*/  FMNMX.FTZ R97, R136, R97, !PT ;  /* 0x0000006188617209 */ /* 0x001fca0007810000 */
[----:B------:R-:W0:Y:S01]  /*136f0*/  MUFU.TANH R145, R145 ;  /* 0x0000009100917308 */ /* 0x000e220000002400 */
[----:B------:R-:W-:-:S07]  /*13700*/  FMNMX.FTZ R97, R137, R97, !PT ;  /* 0x0000006189617209 */ /* 0x000fce0007810000 */
[----:B------:R-:W3:Y:S01]  /*13710*/  MUFU.TANH R147, R147 ;  /* 0x0000009300937308 */ /* 0x000ee20000002400 */
[----:B-1----:R-:W-:-:S07]  /*13720*/  FMNMX.FTZ R97, R139, R97, !PT ;  /* 0x000000618b617209 */ /* 0x002fce0007810000 */
[----:B------:R-:W1:Y:S01]  /*13730*/  MUFU.TANH R148, R148 ;  /* 0x0000009400947308 */ /* 0x000e620000002400 */
[----:B--2---:R-:W-:-:S04]  /*13740*/  FMNMX.FTZ R97, R143, R97, !PT ;  /* 0x000000618f617209 */ /* 0x004fc80007810000 */
[----:B0-----:R-:W-:-:S04]  /*13750*/  FMNMX.FTZ R97, R145, R97, !PT ;  /* 0x0000006191617209 */ /* 0x001fc80007810000 */
[----:B---3--:R-:W-:-:S04]  /*13760*/  FMNMX.FTZ R74, R147, R97, !PT ;  /* 0x00000061934a7209 */ /* 0x008fc80007810000 */
[----:B-1----:R-:W-:-:S05]  /*13770*/  FMNMX.FTZ R74, R148, R74, !PT ;  /* 0x0000004a944a7209 */ /* 0x002fca0007810000 */
[----:B------:R-:W0:Y:S02]  /*13780*/  SHFL.BFLY PT, R75, R74, 0x2, 0x1f ;  /* 0x0c401f004a4b7f89 */ /* 0x000e2400000e0000 */
[----:B0-----:R-:W-:-:S05]  /*13790*/  FMNMX.FTZ R74, R74, R75, !PT ;  /* 0x0000004b4a4a7209 */ /* 0x001fca0007810000 */
[----:B------:R-:W0:Y:S02]  /*137a0*/  SHFL.BFLY PT, R75, R74, 0x1, 0x1f ;  /* 0x0c201f004a4b7f89 */ /* 0x000e2400000e0000 */
[----:B0-----:R-:W-:-:S05]  /*137b0*/  FMNMX.FTZ R74, R74, R75, !PT ;  /* 0x0000004b4a4a7209 */ /* 0x001fca0007810000 */
[----:B------:R-:W-:-:S04]  /*137c0*/  FMUL.FTZ R138, R74, R15 ;  /* 0x0000000f4a8a7220 */ /* 0x000fc80000410000 */
[-CC-:B------:R-:W-:Y:S01]  /*137d0*/  FFMA.FTZ R107, R2, R15.reuse, -R138.reuse ;  /* 0x0000000f026b7223 */ /* 0x180fe2000001088a */
[-CC-:B------:R-:W-:Y:S01]  /*137e0*/  FFMA.FTZ R82, R133, R15.reuse, -R138.reuse ;  /* 0x0000000f85527223 */ /* 0x180fe2000001088a */
[----:B------:R0:W5:Y:S04]  /*137f0*/  LDL.LU R2, [R1+0xd4] ;  /* 0x0000d40001027983 */ /* 0x0001680000300800 */
[----:B------:R-:W2:Y:S01]  /*13800*/  LDL R133, [R1+0x80] ;  /* 0x0000800001857983 */ /* 0x000ea20000100800 */
[-CC-:B------:R-:W-:Y:S01]  /*13810*/  FFMA.FTZ R94, R90, R15.reuse, -R138.reuse ;  /* 0x0000000f5a5e7223 */ /* 0x180fe2000001088a */
[----:B------:R-:W-:Y:S01]  /*13820*/  FFMA.FTZ R90, R108, R15, -R138 ;  /* 0x0000000f6c5a7223 */ /* 0x000fe2000001088a */
[----:B-----5:R-:W-:-:S05]  /*13830*/  VIADD R108, R16, 0x200 ;  /* 0x00000200106c7836 */ /* 0x020fca0000000000 */
[----:B------:R-:W-:-:S04]  /*13840*/  SHF.R.U32.HI R108, RZ, 0x4, R108 ;  /* 0x00000004ff6c7819 */ /* 0x000fc8000001166c */
[----:B------:R-:W-:-:S04]  /*13850*/  LOP3.LUT R108, R108, 0x3fff, RZ, 0xc0, !PT ;  /* 0x00003fff6c6c7812 */ /* 0x000fc800078ec0ff */
[----:B------:R-:W-:Y:S01]  /*13860*/  LOP3.LUT R108, R108, 0x2400000, RZ, 0xfc, !PT ;  /* 0x024000006c6c7812 */ /* 0x000fe200078efcff */
[----:B------:R-:W-:-:S04]  /*13870*/  FFMA.FTZ R87, R110, R15, -R138 ;  /* 0x0000000f6e577223 */ /* 0x000fc8000001088a */
[----:B------:R-:W-:-:S04]  /*13880*/  IMAD R108, R0, 0x6c0, R108 ;  /* 0x000006c0006c7824 */ /* 0x000fc800078e026c */
[----:B------:R-:W-:-:S05]  /*13890*/  VIADD R110, R108, 0x40 ;  /* 0x000000406c6e7836 */ /* 0x000fca0000000000 */
[----:B------:R-:W-:Y:S01]  /*138a0*/  R2UR UR10, R110 ;  /* 0x000000006e0a72ca */ /* 0x000fe200000e0000 */
        /* <DEDUP_REMOVED lines=8> */
[C---:B------:R-:W-:Y:S02]  /*13930*/  VIADD R110, R108.reuse, 0x180 ;  /* 0x000001806c6e7836 */ /* 0x040fe40000000000 */
[----:B------:R-:W-:Y:S01]  /*13940*/  FFMA.FTZ R91, R109, R15, -R138 ;  /* 0x0000000f6d5b7223 */ /* 0x000fe2000001088a */
[----:B------:R-:W-:Y:S01]  /*13950*/  IMAD.MOV.U32 R109, RZ, RZ, -0x7fffffe0 ;  /* 0x80000020ff6d7424 */ /* 0x000fe200078e00ff */
[----:B------:R-:W-:Y:S02]  /*13960*/  R2UR UR6, R108 ;  /* 0x000000006c0672ca */ /* 0x000fe400000e0000 */
[----:B------:R-:W-:Y:S01]  /*13970*/  R2UR UR30, R110 ;  /* 0x000000006e1e72ca */ /* 0x000fe200000e0000 */
[C---:B------:R-:W-:Y:S02]  /*13980*/  VIADD R110, R108.reuse, 0x1c0 ;  /* 0x000001c06c6e7836 */ /* 0x040fe40000000000 */
[----:B------:R-:W-:Y:S01]  /*13990*/  VIADD R108, R108, 0x200 ;  /* 0x000002006c6c7836 */ /* 0x000fe20000000000 */
[----:B------:R-:W-:-:S02]  /*139a0*/  R2UR UR7, R109 ;  /* 0x000000006d0772ca */ /* 0x000fc400000e0000 */
[----:B------:R-:W-:Y:S01]  /*139b0*/  R2UR UR39, R109 ;  /* 0x000000006d2772ca */ /* 0x000fe200000e0000 */
[----:B------:R-:W-:Y:S01]  /*139c0*/  IMAD.MOV.U32 R109, RZ, RZ, -0x3ffffff0 ;  /* 0xc0000010ff6d7424 */ /* 0x000fe200078e00ff */
[----:B------:R-:W-:-:S04]  /*139d0*/  R2UR UR38, R108 ;  /* 0x000000006c2672ca */ /* 0x000fc800000e0000 */
[----:B------:R-:W-:Y:S01]  /*139e0*/  R2UR UR5, R109 ;  /* 0x000000006d0572ca */ /* 0x000fe200000e0000 */
[----:B------:R-:W-:Y:S01]  /*139f0*/  WARPGROUP.ARRIVE ;  /* 0x00000000000079c5 */ /* 0x000fe20000000000 */
[----:B------:R-:W-:Y:S01]  /*13a00*/  FFMA.FTZ R79, R111, R15, -R138 ;  /* 0x0000000f6f4f7223 */ /* 0x000fe2000001088a */
[----:B------:R-:W-:Y:S01]  /*13a10*/  IMAD.MOV.U32 R111, RZ, RZ, -0x7fffffe0 ;  /* 0x80000020ff6f7424 */ /* 0x000fe200078e00ff */
[----:B------:R-:W-:-:S04]  /*13a20*/  R2UR UR34, R110 ;  /* 0x000000006e2272ca */ /* 0x000fc800000e0000 */
[C---:B------:R-:W-:Y:S02]  /*13a30*/  R2UR UR11, R111.reuse ;  /* 0x000000006f0b72ca */ /* 0x040fe400000e0000 */
[C---:B------:R-:W-:Y:S02]  /*13a40*/  R2UR UR15, R111.reuse ;  /* 0x000000006f0f72ca */ /* 0x040fe400000e0000 */
[C---:B------:R-:W-:Y:S02]  /*13a50*/  R2UR UR19, R111.reuse ;  /* 0x000000006f1372ca */ /* 0x040fe400000e0000 */
[C---:B------:R-:W-:Y:S02]  /*13a60*/  R2UR UR23, R111.reuse ;  /* 0x000000006f1772ca */ /* 0x040fe400000e0000 */
[C---:B------:R-:W-:Y:S02]  /*13a70*/  R2UR UR27, R111.reuse ;  /* 0x000000006f1b72ca */ /* 0x040fe400000e0000 */
[----:B------:R-:W-:-:S02]  /*13a80*/  R2UR UR31, R111 ;  /* 0x000000006f1f72ca */ /* 0x000fc400000e0000 */
[----:B------:R-:W-:Y:S01]  /*13a90*/  R2UR UR35, R111 ;  /* 0x000000006f2372ca */ /* 0x000fe200000e0000 */
[----:B------:R-:W-:-:S05]  /*13aa0*/  IMAD.MOV.U32 R111, RZ, RZ, -0x3ffffff0 ;  /* 0xc0000010ff6f7424 */ /* 0x000fca00078e00ff */
[----:B------:R-:W-:Y:S01]  /*13ab0*/  R2UR UR9, R111 ;  /* 0x000000006f0972ca */ /* 0x000fe200000e0000 */
[----:B------:R-:W-:Y:S01]  /*13ac0*/  IMAD.MOV.U32 R111, RZ, RZ, -0x3ffffff0 ;  /* 0xc0000010ff6f7424 */ /* 0x000fe200078e00ff */
[----:B--2---:R-:W-:-:S04]  /*13ad0*/  LOP3.LUT R108, R133, 0x10000, RZ, 0xfc, !PT ;  /* 0x00010000856c7812 */ /* 0x004fc800078efcff */
[----:B------:R-:W-:Y:S01]  /*13ae0*/  R2UR UR13, R111 ;  /* 0x000000006f0d72ca */ /* 0x000fe200000e0000 */
[----:B------:R-:W2:Y:S01]  /*13af0*/  LDL.LU R133, [R1+0x44] ;  /* 0x0000440001857983 */ /* 0x000ea20000300800 */
[----:B------:R-:W-:-:S13]  /*13b00*/  R2UR UR4, R108 ;  /* 0x000000006c0472ca */ /* 0x000fda00000e0000 */
[----:B------:R-:W-:Y:S01]  /*13b10*/  HGMMA.64x96x16.F32.BF16 R24, gdesc[UR4].tnspB, R24, gsb0 ;  /* 0x41600000041879f0 */ /* 0x000fe20008001818 */
[----:B------:R-:W-:-:S05]  /*13b20*/  VIADD R110, R108, 0x180 ;  /* 0x000001806c6e7836 */ /* 0x000fca0000000000 */
[----:B------:R-:W-:Y:S01]  /*13b30*/  R2UR UR8, R110 ;  /* 0x000000006e0872ca */ /* 0x000fe200000e0000 */
[----:B------:R-:W-:Y:S01]  /*13b40*/  VIADD R110, R108, 0x300 ;  /* 0x000003006c6e7836 */ /* 0x000fe20000000000 */
[----:B------:R-:W-:Y:S02]  /*13b50*/  WARPGROUP.DEPBAR.LE gsb0, 0x0 ;  /* 0x00008000000079c5 */ /* 0x000fe40000010000 */
[----:B------:R-:W-:-:S09]  /*13b60*/  WARPGROUP.ARRIVE ;  /* 0x00000000000079c5 */ /* 0x000fd20000000000 */
[----:B------:R-:W-:Y:S01]  /*13b70*/  HGMMA.64x96x16.F32.BF16 R24, gdesc[UR8].tnspB, R24, gsb0 ;  /* 0x41600000081879f0 */ /* 0x000fe20008001818 */
[----:B------:R-:W-:Y:S01]  /*13b80*/  R2UR UR12, R110 ;  /* 0x000000006e0c72ca */ /* 0x000fe200000e0000 */
[----:B------:R-:W-:Y:S02]  /*13b90*/  VIADD R110, R108, 0x480 ;  /* 0x000004806c6e7836 */ /* 0x000fe40000000000 */
[----:B------:R-:W-:-:S03]  /*13ba0*/  IMAD.MOV.U32 R111, RZ, RZ, -0x3ffffff0 ;  /* 0xc0000010ff6f7424 */ /* 0x000fc600078e00ff */
[----:B------:R-:W-:Y:S02]  /*13bb0*/  R2UR UR16, R110 ;  /* 0x000000006e1072ca */ /* 0x000fe400000e0000 */
[----:B------:R-:W-:Y:S01]  /*13bc0*/  R2UR UR17, R111 ;  /* 0x000000006f1172ca */ /* 0x000fe200000e0000 */
[----:B------:R-:W-:Y:S02]  /*13bd0*/  WARPGROUP.DEPBAR.LE gsb0, 0x0 ;  /* 0x00008000000079c5 */ /* 0x000fe40000010000 */
[----:B------:R-:W-:-:S06]  /*13be0*/  WARPGROUP.ARRIVE ;  /* 0x00000000000079c5 */ /* 0x000fcc0000000000 */
[----:B------:R-:W-:Y:S01]  /*13bf0*/  HGMMA.64x96x16.F32.BF16 R24, gdesc[UR12].tnspB, R24, gsb0 ;  /* 0x416000000c1879f0 */ /* 0x000fe20008001818 */
        /* <DEDUP_REMOVED lines=28> */
[----:B------:R-:W-:-:S04]  /*13dc0*/  FADD.FTZ R109, -R74, R153 ;  /* 0x000000994a6d7221 */ /* 0x000fc80000010100 */
[----:B------:R-:W-:Y:S01]  /*13dd0*/  FMUL.FTZ R109, R109, R15 ;  /* 0x0000000f6d6d7220 */ /* 0x000fe20000410000 */
[----:B------:R-:W-:-:S03]  /*13de0*/  VIADD R108, R108, 0xc00 ;  /* 0x00000c006c6c7836 */ /* 0x000fc60000000000 */
[----:B------:R1:W-:Y:S01]  /*13df0*/  MUFU.EX2 R110, R109 ;  /* 0x0000006d006e7308 */ /* 0x0003e20000000800 */
[----:B------:R-:W-:Y:S02]  /*13e00*/  WARPGROUP.DEPBAR.LE gsb0, 0x0 ;  /* 0x00008000000079c5 */ /* 0x000fe40000010000 */
[----:B------:R-:W-:-:S06]  /*13e10*/  WARPGROUP.ARRIVE ;  /* 0x00000000000079c5 */ /* 0x000fcc0000000000 */
[----:B------:R-:W-:Y:S01]  /*13e20*/  HGMMA.64x96x16.F32.BF16 R24, gdesc[UR32].tnspB, R24, gsb0 ;  /* 0x41600000201879f0 */ /* 0x000fe20008001818 */
[----:B-1----:R-:W-:Y:S01]  /*13e30*/  IMAD.MOV.U32 R109, RZ, RZ, -0x3ffffff0 ;  /* 0xc0000010ff6d7424 */ /* 0x002fe200078e00ff */
[----:B------:R-:W-:-:S04]  /*13e40*/  R2UR UR36, R108 ;  /* 0x000000006c2472ca */ /* 0x000fc800000e0000 */
[----:B------:R-:W-:Y:S01]  /*13e50*/  R2UR UR37, R109 ;  /* 0x000000006d2572ca */ /* 0x000fe200000e0000 */
[----:B------:R-:W1:Y:S01]  /*13e60*/  S2R R153, SR_TID.X ;  /* 0x0000000000997919 */ /* 0x000e620000002100 */
[-CC-:B------:R-:W-:Y:S01]  /*13e70*/  FFMA.FTZ R105, R105, R15.reuse, -R138.reuse ;  /* 0x0000000f69697223 */ /* 0x180fe2000001088a */
[----:B------:R-:W-:Y:S01]  /*13e80*/  FFMA.FTZ R83, R134, R15, -R138 ;  /* 0x0000000f86537223 */ /* 0x000fe2000001088a */
[----:B------:R-:W-:Y:S08]  /*13e90*/  MUFU.EX2 R108, R107 ;  /* 0x0000006b006c7308 */ /* 0x000ff00000000800 */
[----:B------:R-:W2:Y:S01]  /*13ea0*/  MUFU.EX2 R105, R105 ;  /* 0x0000006900697308 */ /* 0x000ea20000000800 */
[----:B------:R-:W-:-:S02]  /*13eb0*/  WARPGROUP.DEPBAR.LE gsb0, 0x0 ;  /* 0x00008000000079c5 */ /* 0x000fc40000010000 */
[----:B------:R-:W-:-:S06]  /*13ec0*/  WARPGROUP.ARRIVE ;  /* 0x00000000000079c5 */ /* 0x000fcc0000000000 */
[----:B------:R-:W-:Y:S01]  /*13ed0*/  HGMMA.64x96x16.F32.BF16 R24, gdesc[UR36].tnspB, R24, gsb0 ;  /* 0x41600000241879f0 */ /* 0x000fe20008001818 */
[----:B-1----:R-:W-:Y:S01]  /*13ee0*/  SHF.R.U32.HI R134, RZ, 0x7, R153 ;  /* 0x00000007ff867819 */ /* 0x002fe20000011699 */
[-CC-:B------:R-:W-:Y:S01]  /*13ef0*/  FFMA.FTZ R122, R122, R15.reuse, -R138.reuse ;  /* 0x0000000f7a7a7223 */ /* 0x180fe2000001088a */
[----:B------:R-:W-:Y:S01]  /*13f00*/  FFMA.FTZ R121, R121, R15, -R138 ;  /* 0x0000000f79797223 */ /* 0x000fe2000001088a */
[----:B------:R-:W-:Y:S02]  /*13f10*/  ISETP.GE.U32.AND P2, PT, R153, 0x180, PT ;  /* 0x000001809900780c */ /* 0x000fe40003f46070 */
[----:B------:R-:W-:Y:S01]  /*13f20*/  VIADD R109, R134, 0x9 ;  /* 0x00000009866d7836 */ /* 0x000fe20000000000 */
[----:B------:R-:W-:Y:S01]  /*13f30*/  MUFU.EX2 R107, R121 ;  /* 0x00000079006b7308 */ /* 0x000fe20000000800 */
[----:B--2---:R-:W-:-:S03]  /*13f40*/  FFMA.FTZ R111, R110, R133, R105 ;  /* 0x000000856e6f7223 */ /* 0x004fc60000010069 */
[----:B------:R-:W-:-:S04]  /*13f50*/  SEL R109, R109, 0x9, !P2 ;  /* 0x000000096d6d7807 */ /* 0x000fc80005000000 */
[----:B------:R-:W-:Y:S01]  /*13f60*/  MUFU.EX2 R122, R122 ;  /* 0x0000007a007a7308 */ /* 0x000fe20000000800 */
[----:B------:R-:W-:Y:S01]  /*13f70*/  F2FP.BF16.F32.PACK_AB R105, R108, R105 ;  /* 0x000000696c69723e */ /* 0x000fe200000010ff */
[----:B------:R-:W-:-:S06]  /*13f80*/  FFMA.FTZ R95, R103, R15, -R138 ;  /* 0x0000000f675f7223 */ /* 0x000fcc000001088a */
[----:B------:R-:W1:Y:S01]  /*13f90*/  MUFU.EX2 R132, R132 ;  /* 0x0000008400847308 */ /* 0x000e620000000800 */
[----:B------:R-:W-:-:S07]  /*13fa0*/  FFMA.FTZ R97, R102, R15, -R138 ;  /* 0x0000000f66617223 */ /* 0x000fce000001088a */
[----:B------:R-:W2:Y:S01]  /*13fb0*/  MUFU.EX2 R131, R131 ;  /* 0x0000008300837308 */ /* 0x000ea20000000800 */
[----:B------:R-:W-:-:S07]  /*13fc0*/  FFMA.FTZ R98, R98, R15, -R138 ;  /* 0x0000000f62627223 */ /* 0x000fce000001088a */
[----:B------:R-:W3:Y:S01]  /*13fd0*/  MUFU.EX2 R130, R130 ;  /* 0x0000008200827308 */ /* 0x000ee20000000800 */
[----:B-1----:R-:W-:-:S07]  /*13fe0*/  FADD.FTZ R152, R132, R152 ;  /* 0x0000009884987221 */ /* 0x002fce0000010000 */
[----:B------:R-:W-:Y:S01]  /*13ff0*/  MUFU.EX2 R95, R95 ;  /* 0x0000005f005f7308 */ /* 0x000fe20000000800 */
[----:B------:R-:W-:-:S07]  /*14000*/  FFMA.FTZ R99, R99, R15, -R138 ;  /* 0x0000000f63637223 */ /* 0x000fce000001088a */
[----:B------:R-:W1:Y:S01]  /*14010*/  MUFU.EX2 R129, R129 ;  /* 0x0000008100817308 */ /* 0x000e620000000800 */
[----:B------:R-:W-:-:S07]  /*14020*/  FFMA.FTZ R100, R100, R15, -R138 ;  /* 0x0000000f64647223 */ /* 0x000fce000001088a */
[----:B------:R-:W-:Y:S01]  /*14030*/  MUFU.EX2 R97, R97 ;  /* 0x0000006100617308 */ /* 0x000fe20000000800 */
[----:B--2---:R-:W-:-:S07]  /*14040*/  FADD.FTZ R152, R131, R152 ;  /* 0x0000009883987221 */ /* 0x004fce0000010000 */
[----:B------:R-:W-:Y:S01]  /*14050*/  MUFU.EX2 R128, R128 ;  /* 0x0000008000807308 */ /* 0x000fe20000000800 */
[----:B------:R-:W-:Y:S02]  /*14060*/  WARPGROUP.DEPBAR.LE gsb0, 0x0 ;  /* 0x00008000000079c5 */ /* 0x000fe40000010000 */
[----:B------:R2:W-:Y:S06]  /*14070*/  BAR.ARV R109, 0x100 ;  /* 0x0004006d0000751d */ /* 0x0005ec0000002000 */
[----:B--2---:R-:W-:Y:S01]  /*14080*/  FADD.FTZ R109, R108, R111 ;  /* 0x0000006f6c6d7221 */ /* 0x004fe20000010000 */
[----:B------:R-:W-:-:S02]  /*14090*/  @!P1 IMAD R111, R154, 0x8, R16 ;  /* 0x000000089a6f9824 */ /* 0x000fc400078e0210 */
[----:B------:R-:W-:Y:S02]  /*140a0*/  @!P1 IMAD R108, R0, 0x8, R16 ;  /* 0x00000008006c9824 */ /* 0x000fe400078e0210 */
[----:B------:R-:W-:Y:S02]  /*140b0*/  @!P1 VIADD R111, R111, 0x31c40 ;  /* 0x00031c406f6f9836 */ /* 0x000fe40000000000 */
[----:B------:R-:W-:Y:S02]  /*140c0*/  @!P1 VIADD R108, R108, 0x31c60 ;  /* 0x00031c606c6c9836 */ /* 0x000fe40000000000 */
[----:B------:R-:W-:Y:S01]  /*140d0*/  FADD.FTZ R0, R107, R109 ;  /* 0x0000006d6b007221 */ /* 0x000fe20000010000 */
[----:B------:R-:W-:Y:S02]  /*140e0*/  F2FP.BF16.F32.PACK_AB R107, R122, R107 ;  /* 0x0000006b7a6b723e */ /* 0x000fe400000010ff */
[----:B------:R-:W-:Y:S02]  /*140f0*/  @!P1 PRMT R111, RZ, 0x654, R111 ;  /* 0x00000654ff6f9816 */ /* 0x000fe4000000006f */
[----:B------:R-:W-:-:S02]  /*14100*/  @!P1 PRMT R108, RZ, 0x654, R108 ;  /* 0x00000654ff6c9816 */ /* 0x000fc4000000006c */
[----:B------:R2:W-:Y:S02]  /*14110*/  @!P1 SYNCS.ARRIVE.TRANS64.RED.A1T0 RZ, [R111+URZ], RZ ;  /* 0x000000ff6fff99a7 */ /* 0x0005e4000810043f */
[----:B------:R4:W-:Y:S01]  /*14120*/  @!P1 SYNCS.ARRIVE.TRANS64.RED.A1T0 RZ, [R108+URZ], RZ ;  /* 0x000000ff6cff99a7 */ /* 0x0009e2000810043f */
[----:B------:R0:W-:Y:S01]  /*14130*/  STSM.16.M88.4 [R18+0x24300], R104 ;  /* 0x0243006812007844 */ /* 0x0001e20000000200 */
[----:B------:R-:W-:Y:S01]  /*14140*/  MUFU.EX2 R98, R98 ;  /* 0x0000006200627308 */ /* 0x000fe20000000800 */
[----:B------:R-:W-:-:S07]  /*14150*/  FADD.FTZ R122, R122, R0 ;  /* 0x000000007a7a7221 */ /* 0x000fce0000010000 */
[----:B0-----:R-:W-:Y:S08]  /*14160*/  MUFU.EX2 R105, R89 ;  /* 0x0000005900697308 */ /* 0x001ff00000000800 */
[----:B------:R-:W0:Y:S01]  /*14170*/  MUFU.EX2 R89, R94 ;  /* 0x0000005e00597308 */ /* 0x000e220000000800 */
[----:B------:R-:W-:Y:S01]  /*14180*/  FFMA.FTZ R101, R101, R15, -R138 ;  /* 0x0000000f65657223 */ /* 0x000fe2000001088a */
[----:B---3--:R-:W-:-:S06]  /*14190*/  FADD.FTZ R152, R130, R152 ;  /* 0x0000009882987221 */ /* 0x008fcc0000010000 */
[----:B------:R-:W3:Y:S01]  /*141a0*/  MUFU.EX2 R127, R127 ;  /* 0x0000007f007f7308 */ /* 0x000ee20000000800 */
[----:B------:R-:W-:-:S07]  /*141b0*/  FFMA.FTZ R102, R113, R15, -R138 ;  /* 0x0000000f71667223 */ /* 0x000fce000001088a */
[----:B------:R-:W-:Y:S01]  /*141c0*/  MUFU.EX2 R121, R81 ;  /* 0x0000005100797308 */ /* 0x000fe20000000800 */
[----:B-1----:R-:W-:-:S07]  /*141d0*/  FADD.FTZ R152, R129, R152 ;  /* 0x0000009881987221 */ /* 0x002fce0000010000 */
[----:B------:R0:W-:Y:S08]  /*141e0*/  MUFU.EX2 R133, R80 ;  /* 0x0000005000857308 */ /* 0x0001f00000000800 */
[----:B------:R-:W-:Y:S01]  /*141f0*/  MUFU.EX2 R81, R99 ;  /* 0x0000006300517308 */ /* 0x000fe20000000800 */
[----:B0-----:R-:W-:-:S04]  /*14200*/  FADD.FTZ R80, R89, R122 ;  /* 0x0000007a59507221 */ /* 0x001fc80000010000 */
[----:B------:R-:W-:-:S03]  /*14210*/  FADD.FTZ R80, R95, R80 ;  /* 0x000000505f507221 */ /* 0x000fc60000010000 */
[----:B------:R-:W0:Y:S01]  /*14220*/  MUFU.EX2 R126, R126 ;  /* 0x0000007e007e7308 */ /* 0x000e220000000800 */
[----:B------:R-:W-:Y:S01]  /*14230*/  FADD.FTZ R80, R97, R80 ;  /* 0x0000005061507221 */ /* 0x000fe20000010000 */
[----:B------:R-:W-:-:S06]  /*14240*/  FFMA.FTZ R103, R112, R15, -R138 ;  /* 0x0000000f70677223 */ /* 0x000fcc000001088a */
[----:B------:R-:W1:Y:S01]  /*14250*/  MUFU.EX2 R100, R100 ;  /* 0x0000006400647308 */ /* 0x000e620000000800 */
[-CC-:B------:R-:W-:Y:S01]  /*14260*/  FFMA.FTZ R112, R157, R15.reuse, -R138.reuse ;  /* 0x0000000f9d707223 */ /* 0x180fe2000001088a */
[-CC-:B------:R-:W-:Y:S01]  /*14270*/  FFMA.FTZ R113, R156, R15.reuse, -R138.reuse ;  /* 0x0000000f9c717223 */ /* 0x180fe2000001088a */
[----:B------:R-:W-:-:S05]  /*14280*/  FFMA.FTZ R114, R114, R15, -R138 ;  /* 0x0000000f72727223 */ /* 0x000fca000001088a */
[----:B------:R-:W2:Y:S01]  /*14290*/  MUFU.EX2 R125, R125 ;  /* 0x0000007d007d7308 */ /* 0x000ea20000000800 */
[-CC-:B------:R-:W-:Y:S01]  /*142a0*/  FFMA.FTZ R115, R115, R15.reuse, -R138.reuse ;  /* 0x0000000f73737223 */ /* 0x180fe2000001088a */
[-CC-:B------:R-:W-:Y:S01]  /*142b0*/  FFMA.FTZ R116, R116, R15.reuse, -R138.reuse ;  /* 0x0000000f74747223 */ /* 0x180fe2000001088a */
[-CC-:B------:R-:W-:Y:S01]  /*142c0*/  FFMA.FTZ R117, R117, R15.reuse, -R138.reuse ;  /* 0x0000000f75757223 */ /* 0x180fe2000001088a */
[-CC-:B------:R-:W-:Y:S01]  /*142d0*/  FFMA.FTZ R118, R118, R15.reuse, -R138.reuse ;  /* 0x0000000f76767223 */ /* 0x180fe2000001088a */
[----:B------:R-:W-:-:S03]  /*142e0*/  FFMA.FTZ R119, R119, R15, -R138 ;  /* 0x0000000f77777223 */ /* 0x000fc6000001088a */
[----:B------:R-:W4:Y:S01]  /*142f0*/  MUFU.EX2 R101, R101 ;  /* 0x0000006500657308 */ /* 0x000f220000000800 */
        /* <DEDUP_REMOVED lines=10> */
[----:B------:R-:W-:-:S05]  /*143a0*/  FADD.FTZ R152, R128, R152 ;  /* 0x0000009880987221 */ /* 0x000fca0000010000 */
[----:B------:R0:W-:Y:S01]  /*143b0*/  MUFU.EX2 R138, R84 ;  /* 0x00000054008a7308 */ /* 0x0001e20000000800 */
[----:B---3--:R-:W-:-:S07]  /*143c0*/  FADD.FTZ R152, R127, R152 ;  /* 0x000000987f987221 */ /* 0x008fce0000010000 */
[----:B------:R-:W3:Y:S01]  /*143d0*/  MUFU.EX2 R102, R102 ;  /* 0x0000006600667308 */ /* 0x000ee20000000800 */
[----:B0-----:R-:W-:Y:S01]  /*143e0*/  FADD.FTZ R84, R98, R80 ;  /* 0x0000005062547221 */ /* 0x001fe20000010000 */
[----:B------:R-:W-:-:S03]  /*143f0*/  FADD.FTZ R152, R126, R152 ;  /* 0x000000987e987221 */ /* 0x000fc60000010000 */
[----:B------:R-:W-:-:S03]  /*14400*/  FADD.FTZ R84, R81, R84 ;  /* 0x0000005451547221 */ /* 0x000fc60000010000 */
[----:B------:R-:W0:Y:S01]  /*14410*/  MUFU.EX2 R123, R123 ;  /* 0x0000007b007b7308 */ /* 0x000e220000000800 */
[----:B-1----:R-:W-:-:S07]  /*14420*/  FADD.FTZ R84, R100, R84 ;  /* 0x0000005464547221 */ /* 0x002fce0000010000 */
[----:B------:R-:W-:Y:S01]  /*14430*/  MUFU.EX2 R137, R85 ;  /* 0x0000005500897308 */ /* 0x000fe20000000800 */
[----:B--2---:R-:W-:-:S07]  /*14440*/  FADD.FTZ R152, R125, R152 ;  /* 0x000000987d987221 */ /* 0x004fce0000010000 */
[----:B------:R-:W1:Y:S01]  /*14450*/  MUFU.EX2 R85, R103 ;  /* 0x0000006700557308 */ /* 0x000e620000000800 */
[----:B------:R-:W-:-:S07]  /*14460*/  F2FP.BF16.F32.PACK_AB R89, R95, R89 ;  /* 0x000000595f59723e */ /* 0x000fce00000010ff */
[----:B------:R-:W2:Y:S01]  /*14470*/  MUFU.EX2 R111, R76 ;  /* 0x0000004c006f7308 */ /* 0x000ea20000000800 */
[----:B----4-:R-:W-:-:S07]  /*14480*/  FADD.FTZ R84, R101, R84 ;  /* 0x0000005465547221 */ /* 0x010fce0000010000 */
[----:B------:R-:W4:Y:S01]  /*14490*/  MUFU.EX2 R112, R112 ;  /* 0x0000007000707308 */ /* 0x000f220000000800 */
[----:B---3--:R-:W-:-:S07]  /*144a0*/  FADD.FTZ R84, R102, R84 ;  /* 0x0000005466547221 */ /* 0x008fce0000010000 */
[----:B------:R-:W3:Y:S08]  /*144b0*/  MUFU.EX2 R113, R113 ;  /* 0x0000007100717308 */ /* 0x000ef00000000800 */
[----:B------:R-:W3:Y:S08]  /*144c0*/  MUFU.EX2 R109, R73 ;  /* 0x00000049006d7308 */ /* 0x000ef00000000800 */
[----:B------:R0:W-:Y:S08]  /*144d0*/  MUFU.EX2 R95, R87 ;  /* 0x00000057005f7308 */ /* 0x0001f00000000800 */
[----:B------:R-:W3:Y:S01]  /*144e0*/  MUFU.EX2 R114, R114 ;  /* 0x0000007200727308 */ /* 0x000ee20000000800 */
[----:B0-----:R-:W-:-:S04]  /*144f0*/  FADD.FTZ R87, R124, R152 ;  /* 0x000000987c577221 */ /* 0x001fc80000010000 */
[----:B------:R-:W-:-:S03]  /*14500*/  FADD.FTZ R87, R123, R87 ;  /* 0x000000577b577221 */ /* 0x000fc60000010000 */
[----:B------:R0:W-:Y:S02]  /*14510*/  MUFU.EX2 R94, R91 ;  /* 0x0000005b005e7308 */ /* 0x0001e40000000800 */
[----:B0-----:R-:W-:-:S06]  /*14520*/  F2FP.BF16.F32.PACK_AB R91, R98, R97 ;  /* 0x00000061625b723e */ /* 0x001fcc00000010ff */
[----:B------:R-:W0:Y:S08]  /*14530*/  MUFU.EX2 R115, R115 ;  /* 0x0000007300737308 */ /* 0x000e300000000800 */
[----:B------:R-:W-:Y:S08]  /*14540*/  MUFU.EX2 R98, R79 ;  /* 0x0000004f00627308 */ /* 0x000ff00000000800 */
[----:B------:R1:W-:Y:S08]  /*14550*/  MUFU.EX2 R79, R82 ;  /* 0x00000052004f7308 */ /* 0x0003f00000000800 */
[----:B------:R-:W-:Y:S01]  /*14560*/  MUFU.EX2 R108, R88 ;  /* 0x00000058006c7308 */ /* 0x000fe20000000800 */
[----:B-1----:R-:W-:Y:S01]  /*14570*/  FADD.FTZ R82, R85, R84 ;  /* 0x0000005455527221 */ /* 0x002fe20000010000 */
[----:B--2---:R-:W-:-:S03]  /*14580*/  FADD.FTZ R84, R111, R87 ;  /* 0x000000576f547221 */ /* 0x004fc60000010000 */
[----:B----4-:R-:W-:-:S03]  /*14590*/  FADD.FTZ R82, R112, R82 ;  /* 0x0000005270527221 */ /* 0x010fc60000010000 */
[----:B------:R-:W1:Y:S01]  /*145a0*/  MUFU.EX2 R116, R116 ;  /* 0x0000007400747308 */ /* 0x000e620000000800 */
[----:B------:R-:W-:Y:S01]  /*145b0*/  FADD.FTZ R84, R121, R84 ;  /* 0x0000005479547221 */ /* 0x000fe20000010000 */
[----:B---3--:R-:W-:-:S06]  /*145c0*/  FADD.FTZ R82, R113, R82 ;  /* 0x0000005271527221 */ /* 0x008fcc0000010000 */
[----:B------:R-:W-:Y:S08]  /*145d0*/  MUFU.EX2 R134, R77 ;  /* 0x0000004d00867308 */ /* 0x000ff00000000800 */
[----:B------:R-:W2:Y:S08]  /*145e0*/  MUFU.EX2 R117, R117 ;  /* 0x0000007500757308 */ /* 0x000eb00000000800 */
[----:B------:R-:W3:Y:S08]  /*145f0*/  MUFU.EX2 R107, R96 ;  /* 0x00000060006b7308 */ /* 0x000ef00000000800 */
[----:B------:R4:W-:Y:S08]  /*14600*/  MUFU.EX2 R99, R83 ;  /* 0x0000005300637308 */ /* 0x0009f00000000800 */
[----:B------:R-:W3:Y:S01]  /*14610*/  MUFU.EX2 R118, R118 ;  /* 0x0000007600767308 */ /* 0x000ee20000000800 */
[----:B----4-:R-:W-:Y:S01]  /*14620*/  FADD.FTZ R83, R109, R84 ;  /* 0x000000546d537221 */ /* 0x010fe20000010000 */
[----:B------:R-:W-:-:S03]  /*14630*/  FADD.FTZ R84, R114, R82 ;  /* 0x0000005272547221 */ /* 0x000fc60000010000 */
[----:B------:R-:W-:-:S03]  /*14640*/  FADD.FTZ R83, R133, R83 ;  /* 0x0000005385537221 */ /* 0x000fc60000010000 */
[----:B------:R-:W4:Y:S01]  /*14650*/  MUFU.EX2 R135, R72 ;  /* 0x0000004800877308 */ /* 0x000f220000000800 */
[----:B0-----:R-:W-:-:S07]  /*14660*/  FADD.FTZ R84, R115, R84 ;  /* 0x0000005473547221 */ /* 0x001fce0000010000 */
[----:B------:R-:W0:Y:S01]  /*14670*/  MUFU.EX2 R119, R119 ;  /* 0x0000007700777308 */ /* 0x000e220000000800 */
[----:B-1----:R-:W-:Y:S01]  /*14680*/  FADD.FTZ R84, R116, R84 ;  /* 0x0000005474547221 */ /* 0x002fe20000010000 */
[----:B------:R-:W-:-:S06]  /*14690*/  F2FP.BF16.F32.PACK_AB R88, R131, R132 ;  /* 0x000000848358723e */ /* 0x000fcc00000010ff */
[----:B------:R-:W1:Y:S01]  /*146a0*/  MUFU.EX2 R106, R93 ;  /* 0x0000005d006a7308 */ /* 0x000e620000000800 */
[----:B------:R-:W-:-:S07]  /*146b0*/  F2FP.BF16.F32.PACK_AB R80, R127, R128 ;  /* 0x000000807f50723e */ /* 0x000fce00000010ff */
[----:B------:R3:W-:Y:S01]  /*146c0*/  MUFU.EX2 R97, R86 ;  /* 0x0000005600617308 */ /* 0x0007e20000000800 */
[----:B------:R-:W-:Y:S01]  /*146d0*/  F2FP.BF16.F32.PACK_AB R81, R100, R81 ;  /* 0x000000516451723e */ /* 0x000fe200000010ff */
[----:B--2---:R-:W-:Y:S01]  /*146e0*/  FADD.FTZ R87, R117, R84 ;  /* 0x0000005475577221 */ /* 0x004fe20000010000 */
[----:B------:R-:W-:-:S05]  /*146f0*/  F2FP.BF16.F32.PACK_AB R82, R125, R126 ;  /* 0x0000007e7d52723e */ /* 0x000fca00000010ff */
[----:B------:R-:W2:Y:S01]  /*14700*/  MUFU.EX2 R120, R120 ;  /* 0x0000007800787308 */ /* 0x000ea20000000800 */
[----:B---3--:R-:W-:Y:S01]  /*14710*/  FADD.FTZ R86, R108, R83 ;  /* 0x000000536c567221 */ /* 0x008fe20000010000 */
[----:B------:R-:W-:-:S03]  /*14720*/  F2FP.BF16.F32.PACK_AB R83, R102, R101 ;  /* 0x000000656653723e */ /* 0x000fc600000010ff */
[----:B------:R-:W-:-:S03]  /*14730*/  FADD.FTZ R86, R134, R86 ;  /* 0x0000005686567221 */ /* 0x000fc60000010000 */
[----:B------:R-:W3:Y:S01]  /*14740*/  MUFU.EX2 R136, R21 ;  /* 0x0000001500887308 */ /* 0x000ee20000000800 */
[----:B------:R-:W-:Y:S01]  /*14750*/  FADD.FTZ R86, R107, R86 ;  /* 0x000000566b567221 */ /* 0x000fe20000010000 */
[----:B------:R-:W-:-:S06]  /*14760*/  FADD.FTZ R87, R118, R87 ;  /* 0x0000005776577221 */ /* 0x000fcc0000010000 */
[----:B------:R4:W3:Y:S02]  /*14770*/  MUFU.EX2 R0, R90 ;  /* 0x0000005a00007308 */ /* 0x0008e40000000800 */
[----:B----4-:R-:W-:-:S05]  /*14780*/  F2FP.BF16.F32.PACK_AB R90, R129, R130 ;  /* 0x00000082815a723e */ /* 0x010fca00000010ff */
[----:B------:R-:W-:Y:S04]  /*14790*/  STSM.16.M88.4 [R18+0x25b00], R88 ;  /* 0x025b005812007844 */ /* 0x000fe80000000200 */
[----:B------:R4:W-:Y:S01]  /*147a0*/  STSM.16.M88.4 [R18+0x27300], R80 ;  /* 0x0273005012007844 */ /* 0x0009e20000000200 */
[----:B------:R-:W3:Y:S01]  /*147b0*/  MUFU.EX2 R104, R92 ;  /* 0x0000005c00687308 */ /* 0x000ee20000000800 */
[----:B----4-:R-:W-:Y:S01]  /*147c0*/  FADD.FTZ R80, R135, R86 ;  /* 0x0000005687507221 */ /* 0x010fe20000010000 */
[----:B0-----:R-:W-:-:S03]  /*147d0*/  FADD.FTZ R81, R119, R87 ;  /* 0x0000005777517221 */ /* 0x001fc60000010000 */
[----:B-1----:R-:W-:Y:S01]  /*147e0*/  FADD.FTZ R80, R106, R80 ;  /* 0x000000506a507221 */ /* 0x002fe20000010000 */
[----:B--2---:R-:W-:-:S03]  /*147f0*/  FADD.FTZ R81, R120, R81 ;  /* 0x0000005178517221 */ /* 0x004fc60000010000 */
[----:B---3--:R-:W-:Y:S01]  /*14800*/  FADD.FTZ R80, R136, R80 ;  /* 0x0000005088507221 */ /* 0x008fe20000010000 */
[----:B------:R-:W-:Y:S01]  /*14810*/  FADD.FTZ R81, R0, R81 ;  /* 0x0000005100517221 */ /* 0x000fe20000010000 */
[----:B------:R-:W0:Y:S02]  /*14820*/  MUFU.EX2 R93, R140 ;  /* 0x0000008c005d7308 */ /* 0x000e240000000800 */
[----:B------:R-:W-:Y:S01]  /*14830*/  FADD.FTZ R80, R105, R80 ;  /* 0x0000005069507221 */ /* 0x000fe20000010000 */
[----:B------:R-:W-:-:S03]  /*14840*/  FADD.FTZ R81, R94, R81 ;  /* 0x000000515e517221 */ /* 0x000fc60000010000 */
[----:B------:R-:W-:Y:S02]  /*14850*/  FADD.FTZ R80, R137, R80 ;  /* 0x0000005089507221 */ /* 0x000fe40000010000 */
[----:B------:R-:W1:Y:S01]  /*14860*/  MUFU.EX2 R96, R141 ;  /* 0x0000008d00607308 */ /* 0x000e620000000800 */
[----:B------:R-:W-:Y:S01]  /*14870*/  FADD.FTZ R81, R95, R81 ;  /* 0x000000515f517221 */ /* 0x000fe20000010000 */
[----:B------:R-:W-:-:S03]  /*14880*/  FADD.FTZ R82, R104, R80 ;  /* 0x0000005068527221 */ /* 0x000fc60000010000 */
[----:B------:R-:W-:-:S03]  /*14890*/  FADD.FTZ R100, R98, R81 ;  /* 0x0000005162647221 */ /* 0x000fc60000010000 */
[----:B------:R-:W-:Y:S01]  /*148a0*/  MUFU.EX2 R77, R142 ;  /* 0x0000008e004d7308 */ /* 0x000fe20000000800 */
[----:B------:R-:W-:Y:S01]  /*148b0*/  FADD.FTZ R82, R138, R82 ;  /* 0x000000528a527221 */ /* 0x000fe20000010000 */
[----:B------:R-:W-:-:S06]  /*148c0*/  FADD.FTZ R100, R79, R100 ;  /* 0x000000644f647221 */ /* 0x000fcc0000010000 */
[----:B------:R-:W2:Y:S01]  /*148d0*/  MUFU.EX2 R75, R75 ;  /* 0x0000004b004b7308 */ /* 0x000ea20000000800 */
[----:B0-----:R-:W-:Y:S01]  /*148e0*/  FADD.FTZ R101, R93, R82 ;  /* 0x000000525d657221 */ /* 0x001fe20000010000 */
[----:B------:R-:W-:-:S06]  /*148f0*/  F2FP.BF16.F32.PACK_AB R84, R123, R124 ;  /* 0x0000007c7b54723e */ /* 0x000fcc00000010ff */
[----:B------:R-:W-:Y:S01]  /*14900*/  MUFU.EX2 R92, R144 ;  /* 0x00000090005c7308 */ /* 0x000fe20000000800 */
[----:B------:R-:W-:Y:S01]  /*14910*/  F2FP.BF16.F32.PACK_AB R85, R112, R85 ;  /* 0x000000557055723e */ /* 0x000fe200000010ff */
[----:B------:R-:W-:Y:S01]  /*14920*/  FADD.FTZ R100, R99, R100 ;  /* 0x0000006463647221 */ /* 0x000fe20000010000 */
[----:B------:R-:W-:-:S05]  /*14930*/  F2FP.BF16.F32.PACK_AB R86, R121, R111 ;  /* 0x0000006f7956723e */ /* 0x000fca00000010ff */
[----:B------:R-:W0:Y:S01]  /*14940*/  MUFU.EX2 R78, R78 ;  /* 0x0000004e004e7308 */ /* 0x000e220000000800 */
[----:B------:R-:W-:Y:S02]  /*14950*/  F2FP.BF16.F32.PACK_AB R87, R114, R113 ;  /* 0x000000717257723e */ /* 0x000fe400000010ff */
[----:B------:R-:W-:Y:S02]  /*14960*/  F2FP.BF16.F32.PACK_AB R88, R133, R109 ;  /* 0x0000006d8558723e */ /* 0x000fe400000010ff */
[----:B------:R-:W-:-:S03]  /*14970*/  F2FP.BF16.F32.PACK_AB R89, R116, R115 ;  /* 0x000000737459723e */ /* 0x000fc600000010ff */
[----:B------:R-:W3:Y:S01]  /*14980*/  MUFU.EX2 R21, R146 ;  /* 0x0000009200157308 */ /* 0x000ee20000000800 */
[----:B------:R-:W-:Y:S02]  /*14990*/  F2FP.BF16.F32.PACK_AB R90, R134, R108 ;  /* 0x0000006c865a723e */ /* 0x000fe400000010ff */
[----:B------:R-:W-:-:S05]  /*149a0*/  F2FP.BF16.F32.PACK_AB R91, R118, R117 ;  /* 0x00000075765b723e */ /* 0x000fca00000010ff */
[----:B------:R-:W4:Y:S01]  /*149b0*/  MUFU.EX2 R72, R149 ;  /* 0x0000009500487308 */ /* 0x000f220000000800 */
[----:B------:R-:W-:Y:S01]  /*149c0*/  F2FP.BF16.F32.PACK_AB R83, R94, R0 ;  /* 0x000000005e53723e */ /* 0x000fe200000010ff */
[----:B-1----:R-:W-:Y:S01]  /*149d0*/  FADD.FTZ R0, R96, R101 ;  /* 0x0000006560007221 */ /* 0x002fe20000010000 */
[----:B------:R2:W-:Y:S01]  /*149e0*/  STSM.16.M88.4 [R18+0x28b00], R84 ;  /* 0x028b005412007844 */ /* 0x0005e20000000200 */
[----:B------:R-:W-:-:S03]  /*149f0*/  FADD.FTZ R100, R97, R100 ;  /* 0x0000006461647221 */ /* 0x000fc60000010000 */
[----:B------:R1:W-:Y:S01]  /*14a00*/  STSM.16.M88.4 [R18+0x2a300], R88 ;  /* 0x02a3005812007844 */ /* 0x0003e20000000200 */
[----:B--2---:R-:W-:Y:S01]  /*14a10*/  FADD.FTZ R87, R75, R100 ;  /* 0x000000644b577221 */ /* 0x004fe20000010000 */
[----:B-1----:R-:W-:-:S03]  /*14a20*/  FADD.FTZ R89, R77, R0 ;  /* 0x000000004d597221 */ /* 0x002fc60000010000 */
[----:B0-----:R-:W-:Y:S01]  /*14a30*/  FADD.FTZ R0, R78, R87 ;  /* 0x000000574e007221 */ /* 0x001fe20000010000 */
[C---:B------:R-:W-:Y:S01]  /*14a40*/  FADD.FTZ R88, R92.reuse, R89 ;  /* 0x000000595c587221 */ /* 0x040fe20000010000 */
[----:B------:R-:W-:Y:S02]  /*14a50*/  F2FP.BF16.F32.PACK_AB R87, R99, R79 ;  /* 0x0000004f6357723e */ /* 0x000fe400000010ff */
[----:B------:R-:W-:Y:S01]  /*14a60*/  F2FP.BF16.F32.PACK_AB R90, R92, R77 ;  /* 0x0000004d5c5a723e */ /* 0x000fe200000010ff */
[----:B---3--:R-:W-:Y:S01]  /*14a70*/  FADD.FTZ R79, R21, R88 ;  /* 0x00000058154f7221 */ /* 0x008fe20000010000 */
[----:B----4-:R-:W-:Y:S02]  /*14a80*/  F2FP.BF16.F32.PACK_AB R92, R72, R21 ;  /* 0x00000015485c723e */ /* 0x010fe400000010ff */
[----:B------:R-:W2:Y:S01]  /*14a90*/  LDL.LU R21, [R1+0x40] ;  /* 0x0000400001157983 */ /* 0x000ea20000300800 */
[----:B------:R-:W0:Y:S08]  /*14aa0*/  MUFU.EX2 R139, R139 ;  /* 0x0000008b008b7308 */ /* 0x000e300000000800 */
[----:B------:R-:W1:Y:S08]  /*14ab0*/  MUFU.EX2 R143, R143 ;  /* 0x0000008f008f7308 */ /* 0x000e700000000800 */
[----:B------:R-:W3:Y:S01]  /*14ac0*/  MUFU.EX2 R145, R145 ;  /* 0x0000009100917308 */ /* 0x000ee20000000800 */
[----:B0-----:R-:W-:-:S07]  /*14ad0*/  FADD.FTZ R0, R139, R0 ;  /* 0x000000008b007221 */ /* 0x001fce0000010000 */
[----:B------:R-:W0:Y:S08]  /*14ae0*/  MUFU.EX2 R73, R150 ;  /* 0x0000009600497308 */ /* 0x000e300000000800 */
[----:B------:R-:W-:Y:S08]  /*14af0*/  MUFU.EX2 R147, R147 ;  /* 0x0000009300937308 */ /* 0x000ff00000000800 */
[----:B------:R-:W4:Y:S01]  /*14b00*/  MUFU.EX2 R148, R148 ;  /* 0x0000009400947308 */ /* 0x000f220000000800 */
[----:B-1----:R-:W-:-:S07]  /*14b10*/  FADD.FTZ R0, R143, R0 ;  /* 0x000000008f007221 */ /* 0x002fce0000010000 */
[----:B------:R-:W1:Y:S01]  /*14b20*/  MUFU.EX2 R76, R151 ;  /* 0x00000097004c7308 */ /* 0x000e620000000800 */
[----:B------:R-:W-:Y:S01]  /*14b30*/  FADD.FTZ R94, R72, R79 ;  /* 0x0000004f485e7221 */ /* 0x000fe20000010000 */
[----:B---3--:R-:W-:Y:S01]  /*14b40*/  FADD.FTZ R0, R145, R0 ;  /* 0x0000000091007221 */ /* 0x008fe20000010000 */
[----:B------:R-:W-:Y:S02]  /*14b50*/  F2FP.BF16.F32.PACK_AB R85, R98, R95 ;  /* 0x0000005f6255723e */ /* 0x000fe400000010ff */
[----:B------:R-:W-:Y:S01]  /*14b60*/  F2FP.BF16.F32.PACK_AB R89, R75, R97 ;  /* 0x000000614b59723e */ /* 0x000fe200000010ff */
[----:B0-----:R-:W-:Y:S01]  /*14b70*/  FADD.FTZ R75, R73, R94 ;  /* 0x0000005e494b7221 */ /* 0x001fe20000010000 */
[----:B------:R-:W-:Y:S02]  /*14b80*/  F2FP.BF16.F32.PACK_AB R80, R135, R107 ;  /* 0x0000006b8750723e */ /* 0x000fe400000010ff */
[----:B----4-:R-:W-:Y:S01]  /*14b90*/  F2FP.BF16.F32.PACK_AB R95, R148, R147 ;  /* 0x00000093945f723e */ /* 0x010fe200000010ff */
[----:B------:R-:W-:Y:S01]  /*14ba0*/  FADD.FTZ R147, R147, R0 ;  /* 0x0000000093937221 */ /* 0x000fe20000010000 */
[----:B------:R-:W-:-:S02]  /*14bb0*/  F2FP.BF16.F32.PACK_AB R81, R120, R119 ;  /* 0x000000777851723e */ /* 0x000fc400000010ff */
[----:B------:R-:W-:Y:S02]  /*14bc0*/  F2FP.BF16.F32.PACK_AB R82, R136, R106 ;  /* 0x0000006a8852723e */ /* 0x000fe400000010ff */
[----:B------:R-:W-:Y:S02]  /*14bd0*/  F2FP.BF16.F32.PACK_AB R84, R137, R105 ;  /* 0x000000698954723e */ /* 0x000fe400000010ff */
[----:B------:R-:W-:Y:S01]  /*14be0*/  F2FP.BF16.F32.PACK_AB R86, R138, R104 ;  /* 0x000000688a56723e */ /* 0x000fe200000010ff */
[----:B-1----:R-:W-:Y:S01]  /*14bf0*/  FADD.FTZ R72, R76, R75 ;  /* 0x0000004b4c487221 */ /* 0x002fe20000010000 */
[----:B------:R-:W-:Y:S02]  /*14c00*/  F2FP.BF16.F32.PACK_AB R88, R96, R93 ;  /* 0x0000005d6058723e */ /* 0x000fe400000010ff */
[----:B------:R-:W-:Y:S01]  /*14c10*/  F2FP.BF16.F32.PACK_AB R91, R139, R78 ;  /* 0x0000004e8b5b723e */ /* 0x000fe200000010ff */
[----:B------:R-:W-:Y:S01]  /*14c20*/  FADD.FTZ R0, R148, R147 ;  /* 0x0000009394007221 */ /* 0x000fe20000010000 */
[----:B------:R-:W-:-:S02]  /*14c30*/  F2FP.BF16.F32.PACK_AB R93, R145, R143 ;  /* 0x0000008f915d723e */ /* 0x000fc400000010ff */
[----:B------:R-:W-:Y:S01]  /*14c40*/  F2FP.BF16.F32.PACK_AB R94, R76, R73 ;  /* 0x000000494c5e723e */ /* 0x000fe200000010ff */
[----:B------:R-:W-:Y:S04]  /*14c50*/  STSM.16.M88.4 [R18+0x2bb00], R80 ;  /* 0x02bb005012007844 */ /* 0x000fe80000000200 */
[----:B------:R-:W-:Y:S04]  /*14c60*/  STSM.16.M88.4 [R18+0x2d300], R84 ;  /* 0x02d3005412007844 */ /* 0x000fe80000000200 */
[----:B------:R-:W-:Y:S04]  /*14c70*/  STSM.16.M88.4 [R18+0x2eb00], R88 ;  /* 0x02eb005812007844 */ /* 0x000fe80000000200 */
[----:B------:R-:W-:Y:S04]  /*14c80*/  STL [R1+0x3c], R72 ;  /* 0x00003c4801007387 */ /* 0x000fe80000100800 */
[----:B------:R-:W-:Y:S04]  /*14c90*/  STSM.16.M88.4 [R18+0x30300], R92 ;  /* 0x0303005c12007844 */ /* 0x000fe80000000200 */
[----:B------:R2:W-:Y:S01]  /*14ca0*/  STL [R1+0x44], R0 ;  /* 0x0000440001007387 */ /* 0x0005e20000100800 */
[----:B------:R-:W-:Y:S01]  /*14cb0*/  @!PT LDS RZ, [RZ] ;  /* 0x00000000fffff984 */ /* 0x000fe20000000800 */
[----:B------:R-:W-:Y:S01]  /*14cc0*/  @!PT LDS RZ, [RZ] ;  /* 0x00000000fffff984 */ /* 0x000fe20000000800 */
[----:B------:R-:W-:Y:S01]  /*14cd0*/  @!PT LDS RZ, [RZ] ;  /* 0x00000000fffff984 */ /* 0x000fe20000000800 */
[----:B------:R-:W-:Y:S01]  /*14ce0*/  @!PT LDS RZ, [RZ] ;  /* 0x00000000fffff984 */ /* 0x000fe20000000800 */
[----:B------:R0:W-:Y:S06]  /*14cf0*/  MEMBAR.ALL.CTA ;  /* 0x0000000000007992 */ /* 0x0001ec0000008000 */
[----:B0-----:R-:W0:Y:S04]  /*14d00*/  FENCE.VIEW.ASYNC.S ;  /* 0x00000000000073c6 */ /* 0x001e280000000000 */
[----:B------:R1:W5:Y:S01]  /*14d10*/  LDL R157, [R1+0x60] ;  /* 0x00006000019d7983 */ /* 0x0003620000100800 */
        /* <DEDUP_REMOVED lines=49> */
[----:B--2---:R-:W-:-:S05]  /*15030*/  VIADD R0, R21, 0xffffffff ;  /* 0xffffffff15007836 */ /* 0x004fca0000000000 */
[----:B------:R2:W-:Y:S04]  /*15040*/  STL [R1+0x40], R0 ;  /* 0x0000400001007387 */ /* 0x0005e80000100800 */
[----:B------:R1:W-:Y:S01]  /*15050*/  STL [R1+0x38], R74 ;  /* 0x0000384a01007387 */ /* 0x0003e20000100800 */
[----:B------:R-:W-:Y:S01]  /*15060*/  ISETP.GT.AND P2, PT, R21, RZ, PT ;  /* 0x000000ff1500720c */ /* 0x000fe20003f44270 */
[----:B--2---:R-:W-:Y:S01]  /*15070*/  IMAD.MOV.U32 R0, RZ, RZ, R154 ;  /* 0x000000ffff007224 */ /* 0x004fe200078e009a */
[----:B0-----:R-:W-:-:S11]  /*15080*/  NOP ;  /* 0x0000000000007918 */ /* 0x001fd60000000000 */
[----:B-1----:R-:W-:Y:S05]  /*15090*/  @P2 BRA `(.L_x_10437) ;  /* 0xffffffac00302947 */ /* 0x002fea000383ffff */
.L_x_10427:
[----:B------:R-:W-:Y:S05]  /*150a0*/  WARPSYNC.ALL ;  /* 0x0000000000007948 */ /* 0x000fea0003800000 */
[----:B------:R-:W-:Y:S06]  /*150b0*/  BAR.ARV 0x8, 0x200 ;  /* 0x0208000000007b1d */ /* 0x000fec0000002000 */
[----:B------:R-:W-:Y:S05]  /*150c0*/  @!P0 BRA `(.L_x_10438) ;  /* 0x0000000000048947 */ /* 0x000fea0003800000 */
[----:B------:R-:W-:Y:S01]  /*150d0*/  BPT.TRAP 0x1 ;  /* 0x000000040000795c */ /* 0x000fe20000300000 */
.L_x_10438:
[----:B------:R-:W2:Y:S01]  /*150e0*/  LDL R2, [R1+0x60] ;  /* 0x0000600001027983 */ /* 0x000ea20000100800 */
[----:B------:R-:W-:Y:S01]  /*150f0*/  IMAD R0, R154, 0x8, R16 ;  /* 0x000000089a007824 */ /* 0x000fe200078e0210 */
[----:B--2---:R-:W-:-:S04]  /*15100*/  SHF.L.U32 R3, R2, 0x1f, RZ ;  /* 0x0000001f02037819 */ /* 0x004fc800000006ff */
[----:B------:R0:W1:Y:S01]  /*15110*/  SYNCS.PHASECHK.TRANS64.TRYWAIT P2, [R0+URZ+0x31c50], R3 ;  /* 0x031c5003000075a7 */ /* 0x000062000804017f */
[----:B------:R-:W-:Y:S05]  /*15120*/  @!P0 BRA `(.L_x_10439) ;  /* 0x0000000000048947 */ /* 0x000fea0003800000 */
[----:B------:R-:W-:Y:S01]  /*15130*/  BPT.TRAP 0x1 ;  /* 0x000000040000795c */ /* 0x000fe20000300000 */
.L_x_10439:
[----:B------:R-:W2:Y:S01]  /*15140*/  LDL.LU R2, [R1+0x80] ;  /* 0x0000800001027983 */ /* 0x000ea20000300800 */
[----:B------:R-:W-:Y:S02]  /*15150*/  VIADD R16, R16, 0x200 ;  /* 0x0000020010107836 */ /* 0x000fe40000000000 */
[----:B------:R-:W-:-:S03]  /*15160*/  IMAD.MOV.U32 R5, RZ, RZ, -0x3ffffff0 ;  /* 0xc0000010ff057424 */ /* 0x000fc600078e00ff */
[----:B------:R-:W-:-:S04]  /*15170*/  SHF.R.U32.HI R16, RZ, 0x4, R16 ;  /* 0x00000004ff107819 */ /* 0x000fc80000011610 */
[----:B------:R-:W-:-:S04]  /*15180*/  LOP3.LUT R16, R16, 0x3fff, RZ, 0xc0, !PT ;  /* 0x00003fff10107812 */ /* 0x000fc800078ec0ff */
[----:B------:R-:W-:Y:S02]  /*15190*/  LOP3.LUT R7, R16, 0x2400000, RZ, 0xfc, !PT ;  /* 0x0240000010077812 */ /* 0x000fe400078efcff */
[----:B--2---:R-:W-:Y:S01]  /*151a0*/  LOP3.LUT R4, R2, 0x10000, RZ, 0xfc, !PT ;  /* 0x0001000002047812 */ /* 0x004fe200078efcff */
[----:B-1----:R-:W-:Y:S06]  /*151b0*/  @P2 BRA `(.L_x_10440) ;  /* 0x0000000000082947 */ /* 0x002fec0003800000 */
[----:B------:R-:W1:Y:S02]  /*151c0*/  SYNCS.PHASECHK.TRANS64.TRYWAIT P0, [R0+URZ+0x31c50], R3 ;  /* 0x031c5003000075a7 */ /* 0x000e64000800017f */
[----:B-1----:R-:W-:Y:S05]  /*151d0*/  @!P0 BRA `(.L_x_10441) ;  /* 0x000000a400c08947 */ /* 0x002fea0003800000 */
.L_x_10440:
[----:B------:R-:W-:Y:S01]  /*151e0*/  IMAD R2, R154, 0x6c0, R7 ;  /* 0x000006c09a027824 */ /* 0x000fe200078e0207 */
[----:B------:R-:W2:Y:S01]  /*151f0*/  LDL.LU R12, [R1+0x3c] ;  /* 0x00003c00010c7983 */ /* 0x000ea20000300800 */
[----:B01----:R-:W-:Y:S01]  /*15200*/  IMAD.MOV.U32 R3, RZ, RZ, -0x7fffffe0 ;  /* 0x80000020ff037424 */ /* 0x003fe200078e00ff */
[----:B------:R-:W-:Y:S05]  /*15210*/  WARPSYNC.ALL ;  /* 0x0000000000007948 */ /* 0x000fea0003800000 */
[C---:B------:R-:W-:Y:S01]  /*15220*/  R2UR UR4, R4.reuse ;  /* 0x00000000040472ca */ /* 0x040fe200000e0000 */
[----:B------:R-:W-:Y:S01]  /*15230*/  VIADD R6, R4, 0x180 ;  /* 0x0000018004067836 */ /* 0x000fe20000000000 */
[----:B------:R-:W-:Y:S01]  /*15240*/  R2UR UR5, R5 ;  /* 0x00000000050572ca */ /* 0x000fe200000e0000 */
[C---:B------:R-:W-:Y:S01]  /*15250*/  VIADD R8, R2.reuse, 0x40 ;  /* 0x0000004002087836 */ /* 0x040fe20000000000 */
[----:B------:R-:W-:Y:S01]  /*15260*/  R2UR UR6, R2 ;  /* 0x00000000020672ca */ /* 0x000fe200000e0000 */
[----:B------:R-:W-:Y:S01]  /*15270*/  IMAD.MOV.U32 R7, RZ, RZ, -0x3ffffff0 ;  /* 0xc0000010ff077424 */ /* 0x000fe200078e00ff */
[----:B------:R-:W-:Y:S01]  /*15280*/  R2UR UR7, R3 ;  /* 0x00000000030772ca */ /* 0x000fe200000e0000 */
[----:B------:R-:W-:Y:S01]  /*15290*/  WARPGROUP.ARRIVE ;  /* 0x00000000000079c5 */ /* 0x000fe20000000000 */
[----:B------:R-:W-:Y:S01]  /*152a0*/  IMAD.MOV.U32 R9, RZ, RZ, -0x7fffffe0 ;  /* 0x80000020ff097424 */ /* 0x000fe200078e00ff */
[----:B------:R-:W3:Y:S01]  /*152b0*/  LDL.LU R10, [R1+0x44] ;  /* 0x00004400010a7983 */ /* 0x000ee20000300800 */
[----:B------:R-:W-:-:S02]  /*152c0*/  IMAD.MOV.U32 R3, RZ, RZ, -0x7fffffe0 ;  /* 0x80000020ff037424 */ /* 0x000fc400078e00ff */
[----:B------:R-:W-:Y:S01]  /*152d0*/  IMAD.MOV.U32 R5, RZ, RZ, -0x3ffffff0 ;  /* 0xc0000010ff057424 */ /* 0x000fe200078e00ff */
[----:B------:R-:W4:Y:S01]  /*152e0*/  LDL.LU R11, [R1+0x60] ;  /* 0x00006000010b7983 */ /* 0x000f220000300800 */
[----:B------:R-:W-:-:S05]  /*152f0*/  VIADD R154, R154, 0x1 ;  /* 0x000000019a9a7836 */ /* 0x000fca0000000000 */
[----:B------:R-:W-:Y:S01]  /*15300*/  HGMMA.64x96x16.F32.BF16 R24, gdesc[UR4].tnspB, R24, gsb0 ;  /* 0x41600000041879f0 */ /* 0x000fe20008001818 */
[----:B------:R-:W-:Y:S01]  /*15310*/  R2UR UR4, R6 ;  /* 0x00000000060472ca */ /* 0x000fe200000e0000 */
[----:B------:R-:W-:Y:S01]  /*15320*/  VIADD R6, R4, 0x300 ;  /* 0x0000030004067836 */ /* 0x000fe20000000000 */
[----:B------:R-:W-:Y:S01]  /*15330*/  R2UR UR5, R7 ;  /* 0x00000000070572ca */ /* 0x000fe200000e0000 */
[----:B------:R-:W-:Y:S01]  /*15340*/  IMAD.MOV.U32 R7, RZ, RZ, -0x3ffffff0 ;  /* 0xc0000010ff077424 */ /* 0x000fe200078e00ff */
[----:B------:R-:W-:Y:S01]  /*15350*/  R2UR UR6, R8 ;  /* 0x00000000080672ca */ /* 0x000fe200000e0000 */
[----:B------:R-:W-:Y:S01]  /*15360*/  VIADD R8, R2, 0x80 ;  /* 0x0000008002087836 */ /* 0x000fe20000000000 */
[----:B------:R-:W-:Y:S01]  /*15370*/  R2UR UR7, R9 ;  /* 0x00000000090772ca */ /* 0x000fe200000e0000 */
[----:B------:R-:W-:Y:S01]  /*15380*/  IMAD.MOV.U32 R9, RZ, RZ, -0x7fffffe0 ;  /* 0x80000020ff097424 */ /* 0x000fe200078e00ff */
[----:B------:R-:W-:Y:S01]  /*15390*/  ISETP.NE.AND P0, PT, R154, 0x2, PT ;  /* 0x000000029a00780c */ /* 0x000fe20003f05270 */
[----:B------:R-:W-:-:S02]  /*153a0*/  WARPGROUP.DEPBAR.LE gsb0, 0x0 ;  /* 0x00008000000079c5 */ /* 0x000fc40000010000 */
[----:B------:R-:W-:-:S08]  /*153b0*/  WARPGROUP.ARRIVE ;  /* 0x00000000000079c5 */ /* 0x000fd00000000000 */
        /* <DEDUP_REMOVED lines=9> */
[----:B------:R-:W-:Y:S02]  /*15450*/  WARPGROUP.DEPBAR.LE gsb0, 0x0 ;  /* 0x00008000000079c5 */ /* 0x000fe40000010000 */
[----:B------:R-:W-:-:S09]  /*15460*/  WARPGROUP.ARRIVE ;  /* 0x00000000000079c5 */ /* 0x000fd20000000000 */
        /* <DEDUP_REMOVED lines=39> */
[C---:B------:R-:W-:Y:S01]  /*156e0*/  VIADD R8, R2.reuse, 0x1c0 ;  /* 0x000001c002087836 */ /* 0x040fe20000000000 */
[----:B------:R-:W-:Y:S01]  /*156f0*/  R2UR UR7, R9 ;  /* 0x00000000090772ca */ /* 0x000fe200000e0000 */
[----:B------:R-:W-:Y:S02]  /*15700*/  IMAD.MOV.U32 R9, RZ, RZ, -0x7fffffe0 ;  /* 0x80000020ff097424 */ /* 0x000fe400078e00ff */
[----:B------:R-:W-:-:S02]  /*15710*/  VIADD R2, R2, 0x200 ;  /* 0x0000020002027836 */ /* 0x000fc40000000000 */
[----:B------:R-:W-:Y:S01]  /*15720*/  VIADD R4, R4, 0xc00 ;  /* 0x00000c0004047836 */ /* 0x000fe20000000000 */
[----:B------:R-:W-:Y:S02]  /*15730*/  WARPGROUP.DEPBAR.LE gsb0, 0x0 ;  /* 0x00008000000079c5 */ /* 0x000fe40000010000 */
[----:B------:R-:W-:-:S06]  /*15740*/  WARPGROUP.ARRIVE ;  /* 0x00000000000079c5 */ /* 0x000fcc0000000000 */
[----:B------:R-:W-:Y:S01]  /*15750*/  HGMMA.64x96x16.F32.BF16 R24, gdesc[UR4].tnspB, R24, gsb0 ;  /* 0x41600000041879f0 */ /* 0x000fe20008001818 */
[----:B------:R-:W-:Y:S02]  /*15760*/  R2UR UR4, R6 ;  /* 0x00000000060472ca */ /* 0x000fe400000e0000 */
[----:B------:R-:W-:Y:S02]  /*15770*/  R2UR UR5, R7 ;  /* 0x00000000070572ca */ /* 0x000fe400000e0000 */
[----:B------:R-:W-:Y:S02]  /*15780*/  R2UR UR6, R8 ;  /* 0x00000000080672ca */ /* 0x000fe400000e0000 */
[----:B------:R-:W-:Y:S01]  /*15790*/  R2UR UR7, R9 ;  /* 0x00000000090772ca */ /* 0x000fe200000e0000 */
[----:B------:R-:W-:Y:S02]  /*157a0*/  WARPGROUP.DEPBAR.LE gsb0, 0x0 ;  /* 0x00008000000079c5 */ /* 0x000fe40000010000 */
[----:B------:R-:W-:-:S10]  /*157b0*/  WARPGROUP.ARRIVE ;  /* 0x00000000000079c5 */ /* 0x000fd40000000000 */
[----:B------:R-:W-:Y:S01]  /*157c0*/  HGMMA.64x96x16.F32.BF16 R24, gdesc[UR4].tnspB, R24, gsb0 ;  /* 0x41600000041879f0 */ /* 0x000fe20008001818 */
[----:B------:R-:W-:Y:S02]  /*157d0*/  R2UR UR6, R2 ;  /* 0x00000000020672ca */ /* 0x000fe400000e0000 */
[----:B--2---:R-:W0:Y:S01]  /*157e0*/  SHFL.BFLY PT, R2, R12, 0x2, 0x1f ;  /* 0x0c401f000c027f89 */ /* 0x004e2200000e0000 */
[----:B------:R-:W-:Y:S02]  /*157f0*/  R2UR UR7, R3 ;  /* 0x00000000030772ca */ /* 0x000fe400000e0000 */
[----:B------:R-:W-:Y:S01]  /*15800*/  R2UR UR4, R4 ;  /* 0x00000000040472ca */ /* 0x000fe200000e0000 */
[----:B---3--:R-:W1:Y:S01]  /*15810*/  SHFL.BFLY PT, R3, R10, 0x2, 0x1f ;  /* 0x0c401f000a037f89 */ /* 0x008e6200000e0000 */
[----:B------:R-:W-:Y:S01]  /*15820*/  R2UR UR5, R5 ;  /* 0x00000000050572ca */ /* 0x000fe200000e0000 */
[----:B0-----:R-:W-:Y:S01]  /*15830*/  FADD.FTZ R2, R2, R12 ;  /* 0x0000000c02027221 */ /* 0x001fe20000010000 */
[----:B-1----:R-:W-:-:S04]  /*15840*/  FADD.FTZ R4, R3, R10 ;  /* 0x0000000a03047221 */ /* 0x002fc80000010000 */
[----:B------:R-:W0:Y:S04]  /*15850*/  SHFL.BFLY PT, R3, R2, 0x1, 0x1f ;  /* 0x0c201f0002037f89 */ /* 0x000e2800000e0000 */
[----:B------:R-:W1:Y:S01]  /*15860*/  SHFL.BFLY PT, R5, R4, 0x1, 0x1f ;  /* 0x0c201f0004057f89 */ /* 0x000e6200000e0000 */
[----:B0-----:R-:W-:Y:S01]  /*15870*/  FADD.FTZ R9, R2, R3 ;  /* 0x0000000302097221 */ /* 0x001fe20000010000 */
[----:B------:R-:W-:Y:S01]  /*15880*/  SEL R2, RZ, 0x1, P0 ;  /* 0x00000001ff027807 */ /* 0x000fe20000000000 */
[----:B-1----:R-:W-:-:S03]  /*15890*/  FADD.FTZ R10, R4, R5 ;  /* 0x00000005040a7221 */ /* 0x002fc60000010000 */
[----:B------:R-:W-:Y:S02]  /*158a0*/  FSETP.NE.FTZ.AND P2, PT, R9, RZ, PT ;  /* 0x000000ff0900720b */ /* 0x000fe40003f55000 */
[----:B------:R-:W-:Y:S02]  /*158b0*/  CS2R R4, SRZ ;  /* 0x0000000000047805 */ /* 0x000fe4000001ff00 */
[----:B----4-:R-:W-:Y:S02]  /*158c0*/  LOP3.LUT R11, R11, R2, RZ, 0x3c, !PT ;  /* 0x000000020b0b7212 */ /* 0x010fe400078e3cff */
[----:B------:R-:W-:-:S07]  /*158d0*/  FSETP.NE.FTZ.AND P3, PT, R10, RZ, PT ;  /* 0x000000ff0a00720b */ /* 0x000fce0003f75000 */
[----:B------:R-:W0:Y:S08]  /*158e0*/  @P2 MUFU.LG2 R6, R9 ;  /* 0x0000000900062308 */ /* 0x000e300000000c00 */
[----:B------:R1:W-:Y:S08]  /*158f0*/  @P2 MUFU.RCP R5, R9 ;  /* 0x0000000900052308 */ /* 0x0003f00000001000 */
[----:B------:R-:W2:Y:S01]  /*15900*/  @P3 MUFU.LG2 R7, R10 ;  /* 0x0000000a00073308 */ /* 0x000ea20000000c00 */
[----:B-1----:R-:W3:Y:S01]  /*15910*/  LDL.LU R9, [R1+0x98] ;  /* 0x0000980001097983 */ /* 0x002ee20000300800 */
[----:B------:R-:W-:-:S02]  /*15920*/  WARPGROUP.DEPBAR.LE gsb0, 0x0 ;  /* 0x00008000000079c5 */ /* 0x000fc40000010000 */
[----:B------:R-:W-:-:S06]  /*15930*/  WARPGROUP.ARRIVE ;  /* 0x00000000000079c5 */ /* 0x000fcc0000000000 */
[----:B------:R-:W-:Y:S01]  /*15940*/  HGMMA.64x96x16.F32.BF16 R24, gdesc[UR4].tnspB, R24, gsb0 ;  /* 0x41600000041879f0 */ /* 0x000fe20008001818 */
[----:B------:R1:W-:Y:S01]  /*15950*/  STL [R1+0x60], R11 ;  /* 0x0000600b01007387 */ /* 0x0003e20000100800 */
[----:B------:R-:W4:Y:S01]  /*15960*/  @P3 MUFU.RCP R4, R10 ;  /* 0x0000000a00043308 */ /* 0x000f220000001000 */
[----:B------:R-:W-:Y:S02]  /*15970*/  @!P1 VIADD R8, R0, 0x31c60 ;  /* 0x00031c6000089836 */ /* 0x000fe40000000000 */
[C---:B------:R-:W-:Y:S01]  /*15980*/  @P2 FMUL.FTZ R3, R15.reuse, 0.69314718246459960938 ;  /* 0x3f3172180f032820 */ /* 0x040fe20000410000 */
[----:B0-----:R-:W-:Y:S01]  /*15990*/  @P2 FMUL.FTZ R6, R6, 0.69314718246459960938 ;  /* 0x3f31721806062820 */ /* 0x001fe20000410000 */
[----:B------:R-:W-:Y:S01]  /*159a0*/  @P3 FMUL.FTZ R12, R15, 0.69314718246459960938 ;  /* 0x3f3172180f0c3820 */ /* 0x000fe20000410000 */
[----:B--2---:R-:W-:Y:S01]  /*159b0*/  @P3 FMUL.FTZ R7, R7, 0.69314718246459960938 ;  /* 0x3f31721807073820 */ /* 0x004fe20000410000 */
[----:B------:R-:W-:Y:S01]  /*159c0*/  IMAD.MOV.U32 R0, RZ, RZ, -0x800000 ;  /* 0xff800000ff007424 */ /* 0x000fe200078e00ff */
[----:B------:R-:W-:Y:S01]  /*159d0*/  @!P1 PRMT R8, RZ, 0x654, R8 ;  /* 0x00000654ff089816 */ /* 0x000fe20000000008 */
[----:B------:R-:W-:-:S02]  /*159e0*/  IMAD.MOV.U32 R2, RZ, RZ, -0x800000 ;  /* 0xff800000ff027424 */ /* 0x000fc400078e00ff */
[----:B------:R-:W-:Y:S01]  /*159f0*/  @P2 FFMA.FTZ R0, R3, R14, R6 ;  /* 0x0000000e03002223 */ /* 0x000fe20000010006 */
[----:B------:R-:W-:Y:S01]  /*15a00*/  @P3 FFMA.FTZ R2, R12, R74, R7 ;  /* 0x0000004a0c023223 */ /* 0x000fe20000010007 */
[----:B------:R-:W-:Y:S01]  /*15a10*/  SEL R154, R154, RZ, P0 ;  /* 0x000000ff9a9a7207 */ /* 0x000fe20000000000 */
[----:B------:R-:W-:Y:S02]  /*15a20*/  WARPGROUP.DEPBAR.LE gsb0, 0x0 ;  /* 0x00008000000079c5 */ /* 0x000fe40000010000 */
        /* <DEDUP_REMOVED lines=50> */
[----:B---3--:R-:W-:-:S05]  /*15d50*/  VIADD R9, R9, 0x1 ;  /* 0x0000000109097836 */ /* 0x008fca0000000000 */
[----:B------:R1:W-:Y:S02]  /*15d60*/  STL [R1+0x98], R9 ;  /* 0x0000980901007387 */ /* 0x0003e40000100800 */
.L_x_10386:
[----:B------:R-:W2:Y:S01]  /*15d70*/  LDL R85, [R1+0x8c] ;  /* 0x00008c0001557983 */ /* 0x000ea20000100800 */
[----:B------:R-:W0:Y:S01]  /*15d80*/  S2R R4, SR_TID.X ;  /* 0x0000000000047919 */ /* 0x000e220000002100 */
[----:B------:R-:W-:Y:S05]  /*15d90*/  WARPSYNC.ALL ;  /* 0x0000000000007948 */ /* 0x000fea0003800000 */
[----:B------:R-:W3:Y:S01]  /*15da0*/  S2UR UR5, SR_CgaCtaId ;  /* 0x00000000000579c3 */ /* 0x000ee20000008800 */
[----:B------:R-:W-:Y:S01]  /*15db0*/  UMOV UR4, 0x400 ;  /* 0x0000040000047882 */ /* 0x000fe20000000000 */
[----:B0-----:R-:W-:-:S05]  /*15dc0*/  VIADD R87, R4, 0xffffff80 ;  /* 0xffffff8004577836 */ /* 0x001fca0000000000 */
[----:B------:R-:W-:-:S04]  /*15dd0*/  SHF.R.S32.HI R70, RZ, 0x1f, R87 ;  /* 0x0000001fff467819 */ /* 0x000fc80000011457 */
[----:B------:R-:W-:Y:S01]  /*15de0*/  LEA.HI R70, R70, R87, RZ, 0x2 ;  /* 0x0000005746467211 */ /* 0x000fe200078f10ff */
[----:B---3--:R-:W-:-:S03]  /*15df0*/  ULEA UR4, UR5, UR4, 0x18 ;  /* 0x0000000405047291 */ /* 0x008fc6000f8ec03f */
[----:B------:R-:W-:-:S05]  /*15e00*/  LOP3.LUT R70, R70, 0xfffffffc, RZ, 0xc0, !PT ;  /* 0xfffffffc46467812 */ /* 0x000fca00078ec0ff */
[----:B------:R-:W-:Y:S02]  /*15e10*/  IMAD.IADD R70, R87, 0x1, -R70 ;  /* 0x0000000157467824 */ /* 0x000fe400078e0a46 */
[----:B------:R-:W-:Y:S01]  /*15e20*/  IMAD.U32 R16, RZ, RZ, UR4 ;  /* 0x00000004ff107e24 */ /* 0x000fe2000f8e00ff */
[----:B------:R-:W-:Y:S01]  /*15e30*/  BAR.SYNC.DEFER_BLOCKING 0x5, 0x200 ;  /* 0x0148000000007b1d */ /* 0x000fe20000010000 */
[----:B------:R-:W-:-:S04]  /*15e40*/  IMAD.SHL.U32 R36, R70, 0x8, RZ ;  /* 0x0000000846247824 */ /* 0x000fc800078e00ff */
[C---:B------:R-:W-:Y:S02]  /*15e50*/  VIADD R37, R36.reuse, 0x40 ;  /* 0x0000004024257836 */ /* 0x040fe40000000000 */
[----:B------:R-:W-:Y:S01]  /*15e60*/  VIADD R38, R36, 0x20 ;  /* 0x0000002024267836 */ /* 0x000fe20000000000 */
[----:B------:R-:W-:Y:S02]  /*15e70*/  BSSY B0, `(.L_x_10442) ;  /* 0x00001b8000007945 */ /* 0x000fe40003800000 */
[----:B------:R-:W-:Y:S02]  /*15e80*/  SHF.R.S32.HI R40, RZ, 0x1f, R37 ;  /* 0x0000001fff287819 */ /* 0x000fe40000011425 */
[----:B------:R-:W-:Y:S01]  /*15e90*/  SHF.R.S32.HI R39, RZ, 0x1f, R38 ;  /* 0x0000001fff277819 */ /* 0x000fe20000011426 */
[----:B------:R0:W3:Y:S01]  /*15ea0*/  LDS.128 R108, [R16+0x31cd0] ;  /* 0x031cd000106c7984 */ /* 0x0000e20000000c00 */
[----:B------:R-:W-:Y:S06]  /*15eb0*/  BAR.ARV 0x4, 0x200 ;  /* 0x0108000000007b1d */ /* 0x000fec0000002000 */
[----:B--2---:R-:W-:Y:S01]  /*15ec0*/  SHF.R.S32.HI R54, RZ, 0x1f, R85 ;  /* 0x0000001fff367819 */ /* 0x004fe20000011455 */
[----:B------:R-:W-:-:S03]  /*15ed0*/  IMAD.SHL.U32 R58, R85, 0x4, RZ ;  /* 0x00000004553a7824 */ /* 0x000fc600078e00ff */
[----:B------:R-:W-:Y:S01]  /*15ee0*/  SHF.L.U64.HI R55, R85, 0x2, R54 ;  /* 0x0000000255377819 */ /* 0x000fe20000010236 */
[----:B0--3--:R-:W-:Y:S06]  /*15ef0*/  @P1 BRA `(.L_x_10443) ;  /* 0x0000001000441947 */ /* 0x009fec0003800000 */
[----:B------:R-:W2:Y:S01]  /*15f00*/  LDL R4, [R1+0xd0] ;  /* 0x0000d00001047983 */ /* 0x000ea20000100800 */
[----:B------:R-:W-:Y:S05]  /*15f10*/  WARPSYNC.ALL ;  /* 0x0000000000007948 */ /* 0x000fea0003800000 */
[----:B------:R-:W0:Y:S01]  /*15f20*/  S2R R5, SR_SWINHI ;  /* 0x0000000000057919 */ /* 0x000e220000002f00 */
[----:B------:R-:W-:Y:S01]  /*15f30*/  F2FP.BF16.F32.PACK_AB R6, R81, R6 ;  /* 0x000000065106723e */ /* 0x000fe200000010ff */
[----:B------:R-:W-:Y:S01]  /*15f40*/  ULDC.64 UR4, c[0x0][0xc00] ;  /* 0x0003000000047ab9 */ /* 0x000fe20000000a00 */
[----:B------:R-:W-:Y:S02]  /*15f50*/  F2FP.BF16.F32.PACK_AB R27, R68, R27 ;  /* 0x0000001b441b723e */ /* 0x000fe400000010ff */
[----:B------:R-:W-:-:S02]  /*15f60*/  MOV R20, R16 ;  /* 0x0000001000147202 */ /* 0x000fc40000000f00 */
[----:B0-----:R-:W-:Y:S01]  /*15f70*/  MOV R21, R5 ;  /* 0x0000000500157202 */ /* 0x001fe20000000f00 */
[----:B------:R-:W-:Y:S02]  /*15f80*/  BAR.SYNC.DEFER_BLOCKING 0x1, 0x180 ;  /* 0x0046000000007b1d */ /* 0x000fe40000010000 */
[----:B--2---:R-:W-:-:S03]  /*15f90*/  IMAD.WIDE R4, R4, 0x2, R20 ;  /* 0x0000000204047825 */ /* 0x004fc600078e0214 */
[C---:B------:R-:W-:Y:S02]  /*15fa0*/  IADD3 R59, P4, R4.reuse, 0x20, RZ ;  /* 0x00000020043b7810 */ /* 0x040fe40007f9e0ff */
[C---:B------:R-:W-:Y:S02]  /*15fb0*/  IADD3 R63, P3, R4.reuse, 0x3000, RZ ;  /* 0x00003000043f7810 */ /* 0x040fe40007f7e0ff */
[----:B-1----:R-:W-:Y:S01]  /*15fc0*/  LOP3.LUT R8, R59, 0x180, RZ, 0xc0, !PT ;  /* 0x000001803b087812 */ /* 0x002fe200078ec0ff */
[--C-:B------:R-:W-:Y:S01]  /*15fd0*/  IMAD.X R13, RZ, RZ, R5.reuse, P4 ;  /* 0x000000ffff0d7224 */ /* 0x100fe200020e0605 */
[----:B------:R-:W-:Y:S01]  /*15fe0*/  IADD3 R67, P2, R4, 0x3020, RZ ;  /* 0x0000302004437810 */ /* 0x000fe20007f5e0ff */
[--C-:B------:R-:W-:Y:S01]  /*15ff0*/  IMAD.X R15, RZ, RZ, R5.reuse, P3 ;  /* 0x000000ffff0f7224 */ /* 0x100fe200018e0605 */
[----:B------:R-:W-:Y:S02]  /*16000*/  SHF.R.U64 R8, R8, 0x3, RZ ;  /* 0x0000000308087819 */ /* 0x000fe400000012ff */
[C---:B------:R-:W-:Y:S01]  /*16010*/  IADD3 R62, P1, R4.reuse, 0x6000, RZ ;  /* 0x00006000043e7810 */ /* 0x040fe20007f3e0ff */
[----:B------:R-:W-:Y:S01]  /*16020*/  IMAD.X R25, RZ, RZ, R5, P2 ;  /* 0x000000ffff197224 */ /* 0x000fe200010e0605 */
[----:B------:R-:W-:-:S02]  /*16030*/  LOP3.LUT R9, R4, 0x180, RZ, 0xc0, !PT ;  /* 0x0000018004097812 */ /* 0x000fc400078ec0ff */
[----:B------:R-:W-:Y:S02]  /*16040*/  LOP3.LUT R12, R8, R59, RZ, 0x3c, !PT ;  /* 0x0000003b080c7212 */ /* 0x000fe400078e3cff */
[----:B------:R-:W-:Y:S02]  /*16050*/  LOP3.LUT R8, R63, 0x180, RZ, 0xc0, !PT ;  /* 0x000001803f087812 */ /* 0x000fe400078ec0ff */
[----:B------:R-:W-:Y:S02]  /*16060*/  LOP3.LUT R10, R67, 0x180, RZ, 0xc0, !PT ;  /* 0x00000180430a7812 */ /* 0x000fe400078ec0ff */
[----:B------:R-:W-:Y:S02]  /*16070*/  LOP3.LUT R59, R62, 0x180, RZ, 0xc0, !PT ;  /* 0x000001803e3b7812 */ /* 0x000fe400078ec0ff */
[----:B------:R-:W-:Y:S02]  /*16080*/  SHF.R.U64 R9, R9, 0x3, RZ ;  /* 0x0000000309097819 */ /* 0x000fe400000012ff */
[----:B------:R-:W-:-:S02]  /*16090*/  SHF.R.U64 R8, R8, 0x3, RZ ;  /* 0x0000000308087819 */ /* 0x000fc400000012ff */
[----:B------:R-:W-:Y:S02]  /*160a0*/  IADD3 R83, P0, R4, 0x6020, RZ ;  /* 0x0000602004537810 */ /* 0x000fe40007f1e0ff */
[----:B------:R-:W-:Y:S02]  /*160b0*/  SHF.R.U64 R10, R10, 0x3, RZ ;  /* 0x000000030a0a7819 */ /* 0x000fe400000012ff */
[----:B------:R-:W-:Y:S01]  /*160c0*/  SHF.R.U64 R59, R59, 0x3, RZ ;  /* 0x000000033b3b7819 */ /* 0x000fe200000012ff */
[--C-:B------:R-:W-:Y:S01]  /*160d0*/  IMAD.X R11, RZ, RZ, R5.reuse, P0 ;  /* 0x000000ffff0b7224 */ /* 0x100fe200000e0605 */
[----:B------:R-:W-:Y:S01]  /*160e0*/  LOP3.LUT R4, R9, R4, RZ, 0x3c, !PT ;  /* 0x0000000409047212 */ /* 0x000fe200078e3cff */
[----:B------:R-:W-:Y:S01]  /*160f0*/  IMAD.X R9, RZ, RZ, R5, P1 ;  /* 0x000000ffff097224 */ /* 0x000fe200008e0605 */
[----:B------:R-:W-:Y:S02]  /*16100*/  LOP3.LUT R14, R8, R63, RZ, 0x3c, !PT ;  /* 0x0000003f080e7212 */ /* 0x000fe400078e3cff */
[----:B------:R-:W-:-:S02]  /*16110*/  LOP3.LUT R24, R10, R67, RZ, 0x3c, !PT ;  /* 0x000000430a187212 */ /* 0x000fc400078e3cff */
[----:B------:R-:W-:Y:S02]  /*16120*/  LOP3.LUT R8, R59, R62, RZ, 0x3c, !PT ;  /* 0x0000003e3b087212 */ /* 0x000fe400078e3cff */
[----:B------:R-:W-:Y:S02]  /*16130*/  LOP3.LUT R66, R83, 0x180, RZ, 0xc0, !PT ;  /* 0x0000018053427812 */ /* 0x000fe400078ec0ff */
[----:B------:R-:W-:Y:S02]  /*16140*/  MOV R62, R4 ;  /* 0x00000004003e7202 */ /* 0x000fe40000000f00 */
[----:B------:R-:W-:Y:S02]  /*16150*/  F2FP.BF16.F32.PACK_AB R4, R80, R7 ;  /* 0x000000075004723e */ /* 0x000fe400000010ff */
[----:B------:R-:W-:Y:S02]  /*16160*/  F2FP.BF16.F32.PACK_AB R5, R86, R61 ;  /* 0x0000003d5605723e */ /* 0x000fe400000010ff */
[----:B------:R-:W-:-:S02]  /*16170*/  F2FP.BF16.F32.PACK_AB R7, R69, R60 ;  /* 0x0000003c4507723e */ /* 0x000fc400000010ff */
[----:B------:R-:W-:Y:S02]  /*16180*/  MOV R61, R12 ;  /* 0x0000000c003d7202 */ /* 0x000fe40000000f00 */
[----:B------:R-:W-:Y:S01]  /*16190*/  MOV R60, R14 ;  /* 0x0000000e003c7202 */ /* 0x000fe20000000f00 */
[----:B------:R0:W-:Y:S01]  /*161a0*/  STSM.16.M88.4 [R62], R4 ;  /* 0x000000043e007844 */ /* 0x0001e20000000200 */
[----:B------:R-:W-:Y:S02]  /*161b0*/  MOV R59, R24 ;  /* 0x00000018003b7202 */ /* 0x000fe40000000f00 */
[----:B------:R-:W-:Y:S02]  /*161c0*/  SHF.R.U64 R66, R66, 0x3, RZ ;  /* 0x0000000342427819 */ /* 0x000fe400000012ff */
        /* <DEDUP_REMOVED lines=8> */
[----:B------:R-:W-:-:S02]  /*16250*/  LOP3.LUT R10, R66, R83, RZ, 0x3c, !PT ;  /* 0x00000053420a7212 */ /* 0x000fc400078e3cff */
[----:B------:R-:W-:Y:S01]  /*16260*/  ISETP.NE.U32.AND P0, PT, RZ, UR4, PT ;  /* 0x00000004ff007c0c */ /* 0x000fe2000bf05070 */
[----:B------:R1:W-:Y:S01]  /*16270*/  STSM.16.M88.4 [R60], R24 ;  /* 0x000000183c007844 */ /* 0x0003e20000000200 */
[----:B------:R-:W-:Y:S02]  /*16280*/  MOV R53, R8 ;  /* 0x0000000800357202 */ /* 0x000fe40000000f00 */
[----:B------:R-:W-:Y:S02]  /*16290*/  MOV R44, R10 ;  /* 0x0000000a002c7202 */ /* 0x000fe40000000f00 */
[----:B0-----:R-:W-:Y:S02]  /*162a0*/  F2FP.BF16.F32.PACK_AB R4, R76, R41 ;  /* 0x000000294c04723e */ /* 0x001fe400000010ff */
[----:B------:R-:W-:Y:S02]  /*162b0*/  F2FP.BF16.F32.PACK_AB R5, R64, R43 ;  /* 0x0000002b4005723e */ /* 0x000fe400000010ff */
[----:B------:R-:W-:-:S02]  /*162c0*/  F2FP.BF16.F32.PACK_AB R6, R48, R33 ;  /* 0x000000213006723e */ /* 0x000fc400000010ff */
[----:B------:R-:W-:Y:S01]  /*162d0*/  F2FP.BF16.F32.PACK_AB R7, R51, R42 ;  /* 0x0000002a3307723e */ /* 0x000fe200000010ff */
[----:B------:R-:W-:Y:S01]  /*162e0*/  IMAD.MOV.U32 R42, RZ, RZ, RZ ;  /* 0x000000ffff2a7224 */ /* 0x000fe200078e00ff */
[----:B------:R-:W-:Y:S02]  /*162f0*/  F2FP.BF16.F32.PACK_AB R8, R52, R3 ;  /* 0x000000033408723e */ /* 0x000fe400000010ff */
[----:B------:R-:W-:Y:S01]  /*16300*/  F2FP.BF16.F32.PACK_AB R9, R50, R35 ;  /* 0x000000233209723e */ /* 0x000fe200000010ff */
[----:B------:R0:W-:Y:S01]  /*16310*/  STSM.16.M88.4 [R59], R4 ;  /* 0x000000043b007844 */ /* 0x0001e20000000200 */
[----:B-1----:R-:W-:Y:S01]  /*16320*/  IADD3 R24, P1, R58, UR4, RZ ;  /* 0x000000043a187c10 */ /* 0x002fe2000ff3e0ff */
[----:B------:R-:W1:Y:S01]  /*16330*/  LDC R3, c[0x0][0xbe8] ;  /* 0x0002fa00ff037b82 */ /* 0x000e620000000800 */
[----:B------:R-:W-:Y:S02]  /*16340*/  F2FP.BF16.F32.PACK_AB R10, R45, R28 ;  /* 0x0000001c2d0a723e */ /* 0x000fe400000010ff */
[----:B------:R-:W-:-:S02]  /*16350*/  F2FP.BF16.F32.PACK_AB R11, R47, R34 ;  /* 0x000000222f0b723e */ /* 0x000fc400000010ff */
[----:B------:R-:W-:Y:S02]  /*16360*/  F2FP.BF16.F32.PACK_AB R12, R56, R29 ;  /* 0x0000001d380c723e */ /* 0x000fe400000010ff */
[----:B------:R-:W-:Y:S01]  /*16370*/  F2FP.BF16.F32.PACK_AB R13, R46, R31 ;  /* 0x0000001f2e0d723e */ /* 0x000fe200000010ff */
[----:B------:R2:W-:Y:S01]  /*16380*/  STSM.16.M88.4 [R53], R8 ;  /* 0x0000000835007844 */ /* 0x0005e20000000200 */
[----:B------:R-:W-:Y:S02]  /*16390*/  F2FP.BF16.F32.PACK_AB R14, R49, R32 ;  /* 0x00000020310e723e */ /* 0x000fe400000010ff */
        /* <DEDUP_REMOVED lines=10> */
[----:B0-----:R-:W-:Y:S01]  /*16440*/  IMAD.U32 R6, RZ, RZ, UR4 ;  /* 0x00000004ff067e24 */ /* 0x001fe2000f8e00ff */
[----:B------:R-:W-:Y:S01]  /*16450*/  @P2 IADD3.X R59, R55, UR5, RZ, P3, !PT ;  /* 0x00000005373b2c10 */ /* 0x000fe20009ffe4ff */
[----:B------:R2:W5:Y:S01]  /*16460*/  @P0 LDG.E R42, desc[UR60][R24.64] ;  /* 0x0000003c182a0981 */ /* 0x000562000c1e1900 */
[----:B-1----:R-:W-:-:S03]  /*16470*/  ISETP.NE.AND P1, PT, R3, 0x1, PT ;  /* 0x000000010300780c */ /* 0x002fc60003f25270 */
[----:B------:R2:W5:Y:S10]  /*16480*/  @P2 LDG.E R6, desc[UR60][R58.64] ;  /* 0x0000003c3a062981 */ /* 0x000574000c1e1900 */
[----:B------:R-:W0:Y:S08]  /*16490*/  @P1 LDC R5, c[0x0][0xbec] ;  /* 0x0002fb00ff051b82 */ /* 0x000e300000000800 */
[----:B------:R-:W1:Y:S01]  /*164a0*/  @P1 LDC R27, c[0x0][0xbf0] ;  /* 0x0002fc00ff1b1b82 */ /* 0x000e620000000800 */
[----:B--2---:R-:W-:Y:S05]  /*164b0*/  @P2 BRA `(.L_x_10444) ;  /* 0x0000000000102947 */ /* 0x004fea0003800000 */
[----:B------:R-:W-:Y:S05]  /*164c0*/  @!P0 BRA `(.L_x_10444) ;  /* 0x00000000000c8947 */ /* 0x000fea0003800000 */
[----:B------:R-:W2:Y:S04]  /*164d0*/  LDG.E R7, desc[UR60][R24.64] ;  /* 0x0000003c18077981 */ /* 0x000ea8000c1e1900 */
[----:B-----5:R-:W2:Y:S02]  /*164e0*/  LDG.E R6, desc[UR60][R24.64+0x4] ;  /* 0x0000043c18067981 */ /* 0x020ea4000c1e1900 */
[----:B--2---:R-:W-:-:S07]  /*164f0*/  IMAD.IADD R6, R6, 0x1, -R7 ;  /* 0x0000000106067824 */ /* 0x004fce00078e0a07 */
.L_x_10444:
[----:B------:R-:W2:Y:S01]  /*16500*/  LDL R4, [R1+0xc8] ;  /* 0x0000c80001047983 */ /* 0x000ea20000100800 */
[--C-:B------:R-:W-:Y:S01]  /*16510*/  SHF.R.S32.HI R52, RZ, 0x1f, R87.reuse ;  /* 0x0000001fff347819 */ /* 0x100fe20000011457 */
[----:B------:R-:W-:Y:S01]  /*16520*/  ULDC.64 UR4, c[0x0][0xb90] ;  /* 0x0002e40000047ab9 */ /* 0x000fe20000000a00 */
[----:B-----5:R-:W-:Y:S01]  /*16530*/  SHF.R.S32.HI R43, RZ, 0x1f, R42 ;  /* 0x0000001fff2b7819 */ /* 0x020fe2000001142a */
[----:B------:R-:W3:Y:S01]  /*16540*/  LDL.LU R55, [R1+0x90] ;  /* 0x0000900001377983 */ /* 0x000ee20000300800 */
[----:B------:R-:W-:Y:S02]  /*16550*/  SEL R54, R54, RZ, !P0 ;  /* 0x000000ff36367207 */ /* 0x000fe40004000000 */
[----:B------:R-:W-:Y:S01]  /*16560*/  SEL R48, R85, RZ, !P0 ;  /* 0x000000ff55307207 */ /* 0x000fe20004000000 */
[----:B------:R-:W2:Y:S01]  /*16570*/  LDL.LU R50, [R1+0x94] ;  /* 0x0000940001327983 */ /* 0x000ea20000300800 */
[----:B------:R-:W-:Y:S02]  /*16580*/  LEA.HI R52, R52, R87, RZ, 0x2 ;  /* 0x0000005734347211 */ /* 0x000fe400078f10ff */
[----:B------:R-:W-:Y:S01]  /*16590*/  SHF.R.S32.HI R26, RZ, 0x1f, R87 ;  /* 0x0000001fff1a7819 */ /* 0x000fe20000011457 */
[----:B------:R-:W4:Y:S01]  /*165a0*/  LDL R14, [R1+0xc4] ;  /* 0x0000c400010e7983 */ /* 0x000f220000100800 */
[----:B------:R-:W-:Y:S01]  /*165b0*/  SHF.R.S32.HI R52, RZ, 0x2, R52 ;  /* 0x00000002ff347819 */ /* 0x000fe20000011434 */
[----:B------:R-:W-:Y:S01]  /*165c0*/  IMAD R41, R6, R3, RZ ;  /* 0x0000000306297224 */ /* 0x000fe200078e02ff */
[----:B------:R-:W4:Y:S03]  /*165d0*/  @P1 LDC R51, c[0x0][0xbec] ;  /* 0x0002fb00ff331b82 */ /* 0x000f260000000800 */
[----:B------:R-:W-:-:S04]  /*165e0*/  IMAD R9, R52, 0x20, R36 ;  /* 0x0000002034097824 */ /* 0x000fc800078e0224 */
[----:B------:R-:W-:Y:S01]  /*165f0*/  IMAD.WIDE R20, R9, 0x2, R20 ;  /* 0x0000000209147825 */ /* 0x000fe200078e0214 */
[----:B------:R-:W-:Y:S01]  /*16600*/  LEA.HI R26, R26, R87, RZ, 0x7 ;  /* 0x000000571a1a7211 */ /* 0x000fe200078f38ff */
[----:B------:R-:W4:Y:S03]  /*16610*/  @P1 LDC R53, c[0x0][0xbf0] ;  /* 0x0002fc00ff351b82 */ /* 0x000f260000000800 */
[----:B------:R-:W-:Y:S02]  /*16620*/  LOP3.LUT R26, R26, 0xffffff80, RZ, 0xc0, !PT ;  /* 0xffffff801a1a7812 */ /* 0x000fe400078ec0ff */
[----:B------:R-:W-:-:S03]  /*16630*/  IADD3 R13, P3, R20, 0x3000, RZ ;  /* 0x00003000140d7810 */ /* 0x000fc60007f7e0ff */
[----:B------:R-:W-:Y:S01]  /*16640*/  IMAD.IADD R26, R87, 0x1, -R26 ;  /* 0x00000001571a7824 */ /* 0x000fe200078e0a1a */
[----:B------:R-:W-:Y:S02]  /*16650*/  IADD3 R15, P2, R20, 0x1800, RZ ;  /* 0x00001800140f7810 */ /* 0x000fe40007f5e0ff */
[----:B------:R-:W-:-:S04]  /*16660*/  LOP3.LUT R12, R13, 0x180, RZ, 0xc0, !PT ;  /* 0x000001800d0c7812 */ /* 0x000fc800078ec0ff */
[----:B------:R-:W-:-:S04]  /*16670*/  SHF.R.U64 R12, R12, 0x3, RZ ;  /* 0x000000030c0c7819 */ /* 0x000fc800000012ff */
[----:B------:R-:W-:Y:S01]  /*16680*/  LOP3.LUT R12, R12, R13, RZ, 0x3c, !PT ;  /* 0x0000000d0c0c7212 */ /* 0x000fe200078e3cff */
[----:B------:R-:W-:Y:S01]  /*16690*/  IMAD.X R13, RZ, RZ, R21, P3 ;  /* 0x000000ffff0d7224 */ /* 0x000fe200018e0615 */
[C---:B------:R-:W-:Y:S02]  /*166a0*/  IADD3 R25, P5, R20.reuse, 0x4800, RZ ;  /* 0x0000480014197810 */ /* 0x040fe40007fbe0ff */
        /* <DEDUP_REMOVED lines=9> */
[----:B------:R-:W-:Y:S01]  /*16740*/  BSSY B1, `(.L_x_10445) ;  /* 0x0000079000017945 */ /* 0x000fe20003800000 */
[----:B---3--:R-:W-:Y:S01]  /*16750*/  SHF.R.S32.HI R49, RZ, 0x1f, R55 ;  /* 0x0000001fff317819 */ /* 0x008fe20000011437 */
[----:B--2---:R-:W-:-:S04]  /*16760*/  IMAD R10, R50, 0xc0, R4 ;  /* 0x000000c0320a7824 */ /* 0x004fc800078e0204 */
[----:B------:R-:W-:Y:S02]  /*16770*/  IMAD R4, R49, UR4, RZ ;  /* 0x0000000431047c24 */ /* 0x000fe4000f8e02ff */
[----:B0-----:R-:W-:-:S04]  /*16780*/  @P1 IMAD.HI.U32 R8, R10, R5, RZ ;  /* 0x000000050a081227 */ /* 0x001fc800078e00ff */
        /* <DEDUP_REMOVED lines=23> */
[----:B------:R-:W-:Y:S01]  /*16900*/  SHFL.IDX PT, R46, R10, RZ, 0x1c1f ;  /* 0x001c1fff0a2e7589 */ /* 0x000fe200000e0000 */
[----:B----4-:R-:W-:-:S03]  /*16910*/  IMAD R4, R50, 0xc0, R14 ;  /* 0x000000c032047824 */ /* 0x010fc600078e020e */
[----:B------:R-:W-:Y:S01]  /*16920*/  SHFL.IDX PT, R44, R10, 0x1, 0x1c1f ;  /* 0x003c1f000a2c7f89 */ /* 0x000fe200000e0000 */
[----:B------:R-:W-:Y:S01]  /*16930*/  IMAD.X R9, RZ, RZ, R21, P2 ;  /* 0x000000ffff097224 */ /* 0x000fe200010e0615 */
[----:B------:R-:W-:Y:S01]  /*16940*/  LOP3.LUT R7, R20, 0x180, RZ, 0xc0, !PT ;  /* 0x0000018014077812 */ /* 0x000fe200078ec0ff */
[----:B------:R-:W-:Y:S01]  /*16950*/  ULDC.64 UR4, c[0x0][0xaa0] ;  /* 0x0002a80000047ab9 */ /* 0x000fe20000000a00 */
[----:B------:R-:W0:Y:S01]  /*16960*/  SHFL.IDX PT, R47, R11, RZ, 0x1c1f ;  /* 0x001c1fff0b2f7589 */ /* 0x000e2200000e0000 */
[----:B------:R-:W-:-:S03]  /*16970*/  LOP3.LUT P0, RZ, R26, 0x3, RZ, 0xc0, !PT ;  /* 0x000000031aff7812 */ /* 0x000fc6000780c0ff */
[----:B------:R-:W1:Y:S01]  /*16980*/  SHFL.IDX PT, R45, R11, 0x1, 0x1c1f ;  /* 0x003c1f000b2d7f89 */ /* 0x000e6200000e0000 */
[C---:B------:R-:W-:Y:S01]  /*16990*/  ISETP.GE.OR P2, PT, R4.reuse, R41, P0 ;  /* 0x000000290400720c */ /* 0x040fe20000746670 */
[----:B------:R-:W-:Y:S01]  /*169a0*/  VIADD R4, R4, 0x8 ;  /* 0x0000000804047836 */ /* 0x000fe20000000000 */
[----:B------:R-:W-:-:S04]  /*169b0*/  IADD3 R5, P3, R20, 0x7800, RZ ;  /* 0x0000780014057810 */ /* 0x000fc80007f7e0ff */
[----:B------:R-:W-:Y:S02]  /*169c0*/  ISETP.GE.OR P0, PT, R4, R41, P0 ;  /* 0x000000290400720c */ /* 0x000fe40000706670 */
[----:B------:R-:W-:Y:S01]  /*169d0*/  LOP3.LUT R4, R5, 0x180, RZ, 0xc0, !PT ;  /* 0x0000018005047812 */ /* 0x000fe200078ec0ff */
[----:B------:R-:W-:Y:S01]  /*169e0*/  IMAD R43, R43, UR4, RZ ;  /* 0x000000042b2b7c24 */ /* 0x000fe2000f8e02ff */
[----:B------:R-:W-:Y:S02]  /*169f0*/  SHF.R.U64 R7, R7, 0x3, RZ ;  /* 0x0000000307077819 */ /* 0x000fe400000012ff */
[----:B------:R-:W-:Y:S02]  /*16a00*/  SHF.R.U64 R4, R4, 0x3, RZ ;  /* 0x0000000304047819 */ /* 0x000fe400000012ff */
[----:B------:R-:W-:Y:S01]  /*16a10*/  LOP3.LUT R20, R7, R20, RZ, 0x3c, !PT ;  /* 0x0000001407147212 */ /* 0x000fe200078e3cff */
[----:B0-----:R0:W-:Y:S01]  /*16a20*/  @!P2 ST.E desc[UR60][R46.64], R0 ;  /* 0x000000002e00a985 */ /* 0x0011e2000c10193c */
[----:B------:R-:W-:-:S03]  /*16a30*/  LOP3.LUT R32, R4, R5, RZ, 0x3c, !PT ;  /* 0x0000000504207212 */ /* 0x000fc600078e3cff */
[----:B-1----:R1:W-:Y:S04]  /*16a40*/  @!P0 ST.E desc[UR60][R44.64], R2 ;  /* 0x000000022c008985 */ /* 0x0023e8000c10193c */
[----:B------:R2:W5:Y:S01]  /*16a50*/  LD.E.128 R4, desc[UR60][R20.64] ;  /* 0x0000003c14047980 */ /* 0x000562000c101d00 */
[C---:B0-----:R-:W-:Y:S01]  /*16a60*/  IMAD R47, R42.reuse, UR5, R43 ;  /* 0x000000052a2f7c24 */ /* 0x041fe2000f8e022b */
[----:B------:R-:W-:Y:S01]  /*16a70*/  LOP3.LUT R8, R15, 0x180, RZ, 0xc0, !PT ;  /* 0x000001800f087812 */ /* 0x000fe200078ec0ff */
[----:B------:R-:W-:Y:S01]  /*16a80*/  IMAD.WIDE.U32 R42, R42, UR4, RZ ;  /* 0x000000042a2a7c25 */ /* 0x000fe2000f8e00ff */
[----:B------:R-:W-:Y:S01]  /*16a90*/  ULDC.64 UR4, c[0x0][0xae8] ;  /* 0x0002ba0000047ab9 */ /* 0x000fe20000000a00 */
[----:B------:R-:W5:Y:S02]  /*16aa0*/  LD.E.128 R24, desc[UR60][R24.64] ;  /* 0x0000003c18187980 */ /* 0x000f64000c101d00 */
[----:B------:R-:W-:-:S02]  /*16ab0*/  IMAD R0, R70, 0x60, R52 ;  /* 0x0000006046007824 */ /* 0x000fc400078e0234 */
[----:B--2---:R-:W-:Y:S01]  /*16ac0*/  IMAD.MOV.U32 R20, RZ, RZ, R42 ;  /* 0x000000ffff147224 */ /* 0x004fe200078e002a */
[----:B------:R-:W5:Y:S01]  /*16ad0*/  LD.E.128 R28, desc[UR60][R28.64] ;  /* 0x0000003c1c1c7980 */ /* 0x000f62000c101d00 */
[----:B------:R-:W-:Y:S02]  /*16ae0*/  IMAD R42, R50, 0xc0, R0 ;  /* 0x000000c0322a7824 */ /* 0x000fe400078e0200 */
[----:B------:R-:W-:Y:S02]  /*16af0*/  IMAD.X R33, RZ, RZ, R21, P3 ;  /* 0x000000ffff217224 */ /* 0x000fe400018e0615 */
[----:B------:R-:W-:Y:S02]  /*16b00*/  IMAD.IADD R21, R43, 0x1, R47 ;  /* 0x000000012b157824 */ /* 0x000fe400078e022f */
[----:B------:R-:W-:Y:S02]  /*16b10*/  IMAD R49, R49, UR4, RZ ;  /* 0x0000000431317c24 */ /* 0x000fe4000f8e02ff */
[----:B------:R-:W-:Y:S01]  /*16b20*/  @P1 IMAD.HI.U32 R0, R42, R51, RZ ;  /* 0x000000332a001227 */ /* 0x000fe200078e00ff */
[----:B------:R-:W-:Y:S01]  /*16b30*/  SHF.R.U64 R8, R8, 0x3, RZ ;  /* 0x0000000308087819 */ /* 0x000fe200000012ff */
[----:B------:R-:W5:Y:S02]  /*16b40*/  LD.E.128 R32, desc[UR60][R32.64] ;  /* 0x0000003c20207980 */ /* 0x000f64000c101d00 */
[----:B------:R-:W-:-:S02]  /*16b50*/  IMAD R49, R55, UR5, R49 ;  /* 0x0000000537317c24 */ /* 0x000fc4000f8e0231 */
[----:B------:R-:W-:Y:S01]  /*16b60*/  IMAD.WIDE.U32 R20, R55, UR4, R20 ;  /* 0x0000000437147c25 */ /* 0x000fe2000f8e0014 */
[----:B------:R-:W-:-:S03]  /*16b70*/  ULDC.64 UR4, c[0x0][0xaf0] ;  /* 0x0002bc0000047ab9 */ /* 0x000fc60000000a00 */
[----:B------:R-:W-:Y:S01]  /*16b80*/  IMAD.MOV.U32 R43, RZ, RZ, R42 ;  /* 0x000000ffff2b7224 */ /* 0x000fe200078e002a */
[----:B------:R-:W-:Y:S01]  /*16b90*/  @P1 SHF.R.U32.HI R43, RZ, R53, R0 ;  /* 0x00000035ff2b1219 */ /* 0x000fe20000011600 */
[----:B-1----:R-:W-:Y:S02]  /*16ba0*/  IMAD R45, R54, UR4, RZ ;  /* 0x00000004362d7c24 */ /* 0x002fe4000f8e02ff */
[----:B------:R-:W-:Y:S01]  /*16bb0*/  IMAD.IADD R21, R21, 0x1, R49 ;  /* 0x0000000115157824 */ /* 0x000fe200078e0231 */
[----:B------:R-:W-:Y:S01]  /*16bc0*/  SHF.R.S32.HI R0, RZ, 0x1f, R43 ;  /* 0x0000001fff007819 */ /* 0x000fe2000001142b */
[----:B------:R-:W-:Y:S01]  /*16bd0*/  IMAD R45, R48, UR5, R45 ;  /* 0x00000005302d7c24 */ /* 0x000fe2000f8e022d */
[----:B------:R-:W-:Y:S01]  /*16be0*/  LOP3.LUT R8, R8, R15, RZ, 0x3c, !PT ;  /* 0x0000000f08087212 */ /* 0x000fe200078e3cff */
[----:B------:R-:W-:Y:S01]  /*16bf0*/  IMAD.MOV R2, RZ, RZ, -R43 ;  /* 0x000000ffff027224 */ /* 0x000fe200078e0a2b */
[----:B------:R-:W5:Y:S01]  /*16c00*/  LD.E.128 R12, desc[UR60][R12.64] ;  /* 0x0000003c0c0c7980 */ /* 0x000f62000c101d00 */
[----:B------:R-:W-:Y:S01]  /*16c10*/  IMAD.WIDE.U32 R48, R48, UR4, R20 ;  /* 0x0000000430307c25 */ /* 0x000fe2000f8e0014 */
[----:B------:R-:W-:-:S02]  /*16c20*/  ULDC.64 UR4, c[0x0][0xae0] ;  /* 0x0002b80000047ab9 */ /* 0x000fc40000000a00 */
[----:B------:R-:W5:Y:S01]  /*16c30*/  LD.E.128 R8, desc[UR60][R8.64] ;  /* 0x0000003c08087980 */ /* 0x000f62000c101d00 */
[----:B------:R-:W-:Y:S02]  /*16c40*/  IMAD R0, R0, UR4, RZ ;  /* 0x0000000400007c24 */ /* 0x000fe4000f8e02ff */
[----:B------:R-:W-:Y:S01]  /*16c50*/  IMAD R21, R3, R2, R42 ;  /* 0x0000000203157224 */ /* 0x000fe200078e022a */
[----:B------:R-:W-:Y:S01]  /*16c60*/  @!PT LDS RZ, [RZ] ;  /* 0x00000000fffff984 */ /* 0x000fe20000000800 */
[----:B------:R-:W-:Y:S01]  /*16c70*/  @!PT LDS RZ, [RZ] ;  /* 0x00000000fffff984 */ /* 0x000fe20000000800 */
[----:B------:R-:W-:Y:S01]  /*16c80*/  @!PT LDS RZ, [RZ] ;  /* 0x00000000fffff984 */ /* 0x000fe20000000800 */
[----:B------:R-:W-:Y:S01]  /*16c90*/  @!PT LDS RZ, [RZ] ;  /* 0x00000000fffff984 */ /* 0x000fe20000000800 */
[----:B------:R0:W-:Y:S06]  /*16ca0*/  MEMBAR.ALL.CTA ;  /* 0x0000000000007992 */ /* 0x0001ec0000008000 */
[----:B0-----:R-:W0:Y:S01]  /*16cb0*/  FENCE.VIEW.ASYNC.S ;  /* 0x00000000000073c6 */ /* 0x001e220000000000 */
[----:B------:R-:W-:-:S02]  /*16cc0*/  IMAD.IADD R49, R49, 0x1, R45 ;  /* 0x0000000131317824 */ /* 0x000fc400078e022d */
[C---:B------:R-:W-:Y:S01]  /*16cd0*/  IMAD R45, R43.reuse, UR5, R0 ;  /* 0x000000052b2d7c24 */ /* 0x040fe2000f8e0200 */
[----:B------:R-:W-:Y:S01]  /*16ce0*/  SHF.R.S32.HI R0, RZ, 0x1f, R21 ;  /* 0x0000001fff007819 */ /* 0x000fe20000011415 */
[----:B------:R-:W-:Y:S01]  /*16cf0*/  IMAD.WIDE.U32 R2, R43, UR4, R48 ;  /* 0x000000042b027c25 */ /* 0x000fe2000f8e0030 */
[----:B------:R-:W-:-:S03]  /*16d00*/  ULDC.64 UR4, c[0x0][0xad8] ;  /* 0x0002b60000047ab9 */ /* 0x000fc60000000a00 */
[----:B------:R-:W-:Y:S02]  /*16d10*/  IMAD.IADD R3, R3, 0x1, R45 ;  /* 0x0000000103037824 */ /* 0x000fe400078e022d */
[----:B------:R-:W-:Y:S02]  /*16d20*/  IMAD R0, R0, UR4, RZ ;  /* 0x0000000400007c24 */ /* 0x000fe4000f8e02ff */
[----:B------:R-:W-:Y:S02]  /*16d30*/  IMAD R48, R50, 0xc0, R52 ;  /* 0x000000c032307824 */ /* 0x000fe400078e0234 */
        /* <DEDUP_REMOVED lines=8> */
[----:B------:R-:W-:Y:S01]  /*16dc0*/  PRMT R0, RZ, 0x654, R0 ;  /* 0x00000654ff007816 */ /* 0x000fe20000000000 */
[----:B0-----:R0:W1:Y:S03]  /*16dd0*/  SHFL.IDX PT, R20, R46, RZ, 0x1c1f ;  /* 0x001c1fff2e147589 */ /* 0x00106600000e0000 */
[----:B------:R0:W-:Y:S01]  /*16de0*/  SYNCS.ARRIVE.TRANS64.RED.A1T0 RZ, [R0+URZ], RZ ;  /* 0x000000ff00ff79a7 */ /* 0x0001e2000810043f */
[----:B------:R0:W2:Y:S01]  /*16df0*/  SHFL.IDX PT, R21, R47, RZ, 0x1c1f ;  /* 0x001c1fff2f157589 */ /* 0x0000a200000e0000 */
[----:B------:R-:W-:Y:S05]  /*16e00*/  @P0 BRA `(.L_x_10446) ;  /* 0x0000000000300947 */ /* 0x000fea0003800000 */
        /* <DEDUP_REMOVED lines=12> */
.L_x_10446:
[----:B------:R-:W-:Y:S05]  /*16ed0*/  BSYNC B1 ;  /* 0x0000000000017941 */ /* 0x000fea0003800000 */
.L_x_10445:
[----:B0-----:R-:W-:Y:S01]  /*16ee0*/  VIADD R0, R48, 0x60 ;  /* 0x0000006030007836 */ /* 0x001fe20000000000 */
[----:B---3-5:R0:W3:Y:S04]  /*16ef0*/  SHFL.IDX PT, R5, R47, 0x1, 0x1c1f ;  /* 0x003c1f002f057f89 */ /* 0x0280e800000e0000 */
[----:B------:R-:W-:Y:S01]  /*16f00*/  ISETP.GE.AND P0, PT, R0, R41, PT ;  /* 0x000000290000720c */ /* 0x000fe20003f06270 */
[----:B------:R0:W4:-:S12]  /*16f10*/  SHFL.IDX PT, R4, R46, 0x1, 0x1c1f ;  /* 0x003c1f002e047f89 */ /* 0x00011800000e0000 */
[----:B0-----:R-:W-:Y:S05]  /*16f20*/  @P0 BRA `(.L_x_10447) ;  /* 0x0000000800b00947 */ /* 0x001fea0003800000 */
[----:B------:R-:W-:Y:S02]  /*16f30*/  ULDC UR4, c[0x0][0xac8] ;  /* 0x0002b20000047ab9 */ /* 0x000fe40000000800 */
[----:B------:R-:W-:Y:S02]  /*16f40*/  ISETP.GE.AND P2, PT, R38, UR4, PT ;  /* 0x0000000426007c0c */ /* 0x000fe4000bf46270 */
[----:B------:R-:W-:-:S11]  /*16f50*/  ISETP.GE.AND P1, PT, R36, UR4, PT ;  /* 0x0000000424007c0c */ /* 0x000fd6000bf26270 */
[----:B----4-:R-:W-:Y:S02]  /*16f60*/  @!P2 LEA R6, P0, R38, R4, 0x1 ;  /* 0x000000042606a211 */ /* 0x010fe400078008ff */
[----:B---3--:R-:W-:Y:S02]  /*16f70*/  @!P1 IMAD.WIDE R2, R36, 0x2, R4 ;  /* 0x0000000224029825 */ /* 0x008fe400078e0204 */
        /* <DEDUP_REMOVED lines=9> */
.L_x_10443:
[----:B------:R-:W-:Y:S01]  /*17010*/  ULDC.64 UR4, c[0x0][0xc00] ;  /* 0x0003000000047ab9 */ /* 0x000fe20000000a00 */
[----:B------:R-:W-:Y:S01]  /*17020*/  IMAD.MOV.U32 R0, RZ, RZ, RZ ;  /* 0x000000ffff007224 */ /* 0x000fe200078e00ff */
[----:B------:R-:W-:Y:S01]  /*17030*/  ISETP.NE.U32.AND P0, PT, RZ, UR4, PT ;  /* 0x00000004ff007c0c */ /* 0x000fe2000bf05070 */
[----:B------:R-:W0:Y:S01]  /*17040*/  LDC R25, c[0x0][0xbe8] ;  /* 0x0002fa00ff197b82 */ /* 0x000e220000000800 */
[----:B------:R-:W-:Y:S02]  /*17050*/  IADD3 R2, P1, R58, UR4, RZ ;  /* 0x000000043a027c10 */ /* 0x000fe4000ff3e0ff */
[----:B------:R-:W-:Y:S02]  /*17060*/  ISETP.NE.AND.EX P0, PT, RZ, UR5, PT, P0 ;  /* 0x00000005ff007c0c */ /* 0x000fe4000bf05300 */
[----:B------:R-:W-:Y:S01]  /*17070*/  IADD3.X R3, R55, UR5, RZ, P1, !PT ;  /* 0x0000000537037c10 */ /* 0x000fe20008ffe4ff */
[----:B------:R-:W-:Y:S02]  /*17080*/  ULDC.64 UR4, c[0x0][0xc08] ;  /* 0x0003020000047ab9 */ /* 0x000fe40000000a00 */
[----:B------:R-:W-:-:S04]  /*17090*/  ISETP.NE.U32.AND P1, PT, RZ, UR4, PT ;  /* 0x00000004ff007c0c */ /* 0x000fc8000bf25070 */
[----:B------:R-:W-:-:S04]  /*170a0*/  ISETP.NE.AND.EX P1, PT, RZ, UR5, PT, P1 ;  /* 0x00000005ff007c0c */ /* 0x000fc8000bf25310 */
[----:B------:R2:W5:Y:S01]  /*170b0*/  @P0 LDG.E R0, desc[UR60][R2.64] ;  /* 0x0000003c02000981 */ /* 0x000562000c1e1900 */
[----:B------:R-:W3:Y:S08]  /*170c0*/  S2R R4, SR_TID.X ;  /* 0x0000000000047919 */ /* 0x000ef00000002100 */
[----:B------:R-:W-:Y:S01]  /*170d0*/  @P1 IADD3 R58, P2, R58, UR4, RZ ;  /* 0x000000043a3a1c10 */ /* 0x000fe2000ff5e0ff */
[----:B------:R-:W-:-:S02]  /*170e0*/  ULDC UR4, c[0x0][0xa88] ;  /* 0x0002a20000047ab9 */ /* 0x000fc40000000800 */
[----:B------:R-:W-:Y:S01]  /*170f0*/  IMAD.U32 R6, RZ, RZ, UR4 ;  /* 0x00000004ff067e24 */ /* 0x000fe2000f8e00ff */
[----:B------:R-:W-:-:S05]  /*17100*/  @P1 IADD3.X R59, R55, UR5, RZ, P2, !PT ;  /* 0x00000005373b1c10 */ /* 0x000fca00097fe4ff */
[----:B------:R2:W5:Y:S01]  /*17110*/  @P1 LDG.E R6, desc[UR60][R58.64] ;  /* 0x0000003c3a061981 */ /* 0x000562000c1e1900 */
[----:B0-----:R-:W-:-:S13]  /*17120*/  ISETP.NE.AND P2, PT, R25, 0x1, PT ;  /* 0x000000011900780c */ /* 0x001fda0003f45270 */
[----:B------:R-:W0:Y:S01]  /*17130*/  @P2 LDC R12, c[0x0][0xbec] ;  /* 0x0002fb00ff0c2b82 */ /* 0x000e220000000800 */
[----:B---3--:R-:W-:-:S07]  /*17140*/  VIADD R24, R4, 0xffffff80 ;  /* 0xffffff8004187836 */ /* 0x008fce0000000000 */
[----:B------:R-:W3:Y:S01]  /*17150*/  @P2 LDC R27, c[0x0][0xbf0] ;  /* 0x0002fc00ff1b2b82 */ /* 0x000ee20000000800 */
[----:B------:R-:W-:Y:S01]  /*17160*/  ISETP.GE.AND P3, PT, R24, 0xc0, PT ;  /* 0x000000c01800780c */ /* 0x000fe20003f66270 */
[----:B--2---:R-:W-:-:S12]  /*17170*/  @P1 BRA `(.L_x_10448) ;  /* 0x0000000000101947 */ /* 0x004fd80003800000 */
[----:B------:R-:W-:Y:S05]  /*17180*/  @!P0 BRA `(.L_x_10448) ;  /* 0x00000000000c8947 */ /* 0x000fea0003800000 */
[----:B------:R-:W2:Y:S04]  /*17190*/  LDG.E R5, desc[UR60][R2.64] ;  /* 0x0000003c02057981 */ /* 0x000ea8000c1e1900 */
[----:B-----5:R-:W2:Y:S02]  /*171a0*/  LDG.E R6, desc[UR60][R2.64+0x4] ;  /* 0x0000043c02067981 */ /* 0x020ea4000c1e1900 */
[----:B--2---:R-:W-:-:S07]  /*171b0*/  IMAD.IADD R6, R6, 0x1, -R5 ;  /* 0x0000000106067824 */ /* 0x004fce00078e0a05 */
.L_x_10448:
[----:B------:R-:W2:Y:S04]  /*171c0*/  LDL R14, [R1+0x90] ;  /* 0x00009000010e7983 */ /* 0x000ea80000100800 */
[----:B------:R4:W5:Y:S01]  /*171d0*/  LDL R20, [R1+0x94] ;  /* 0x0000940001147983 */ /* 0x0009620000100800 */
[----:B------:R-:W-:Y:S01]  /*171e0*/  BSSY B1, `(.L_x_10449) ;  /* 0x000002d000017945 */ /* 0x000fe20003800000 */
[----:B------:R-:W-:Y:S02]  /*171f0*/  SEL R13, R85, RZ, !P0 ;  /* 0x000000ff550d7207 */ /* 0x000fe40004000000 */
[----:B------:R-:W-:Y:S02]  /*17200*/  SEL R54, R54, RZ, !P0 ;  /* 0x000000ff36367207 */ /* 0x000fe40004000000 */
[----:B-1---5:R-:W-:-:S02]  /*17210*/  SHF.R.S32.HI R11, RZ, 0x1f, R0 ;  /* 0x0000001fff0b7819 */ /* 0x022fc40000011400 */
[----:B--2---:R-:W-:Y:S01]  /*17220*/  SHF.R.S32.HI R10, RZ, 0x1f, R14 ;  /* 0x0000001fff0a7819 */ /* 0x004fe2000001140e */
[----:B----4-:R-:W-:Y:S06]  /*17230*/  @P3 BRA `(.L_x_10450) ;  /* 0x00000000009c3947 */ /* 0x010fec0003800000 */
[----:B------:R-:W1:Y:S01]  /*17240*/  LDC R9, c[0x0][0xbe8] ;  /* 0x0002fa00ff097b82 */ /* 0x000e620000000800 */
[----:B------:R-:W-:-:S04]  /*17250*/  IMAD R2, R20, 0xc0, R4 ;  /* 0x000000c014027824 */ /* 0x000fc800078e0204 */
[----:B------:R-:W-:Y:S02]  /*17260*/  VIADD R8, R2, 0xffffff80 ;  /* 0xffffff8002087836 */ /* 0x000fe40000000000 */
[----:B-1----:R-:W-:-:S05]  /*17270*/  IMAD R3, R6, R9, RZ ;  /* 0x0000000906037224 */ /* 0x002fca00078e02ff */
        /* <DEDUP_REMOVED lines=35> */
.L_x_10450:
[----:B------:R-:W-:Y:S05]  /*174b0*/  BSYNC B1 ;  /* 0x0000000000017941 */ /* 0x000fea0003800000 */
.L_x_10449:
[----:B------:R-:W-:Y:S01]  /*174c0*/  SHF.R.S32.HI R8, RZ, 0x1f, R24 ;  /* 0x0000001fff087819 */ /* 0x000fe20000011418 */
[----:B------:R-:W-:Y:S02]  /*174d0*/  ULDC.64 UR4, c[0x0][0xaa0] ;  /* 0x0002a80000047ab9 */ /* 0x000fe40000000a00 */
[----:B-1----:R-:W-:Y:S01]  /*174e0*/  IMAD R3, R11, UR4, RZ ;  /* 0x000000040b037c24 */ /* 0x002fe2000f8e02ff */
[----:B------:R-:W-:-:S03]  /*174f0*/  LEA.HI R8, R8, R24, RZ, 0x2 ;  /* 0x0000001808087211 */ /* 0x000fc600078f10ff */
[C---:B------:R-:W-:Y:S01]  /*17500*/  IMAD R5, R0.reuse, UR5, R3 ;  /* 0x0000000500057c24 */ /* 0x040fe2000f8e0203 */
[----:B------:R-:W-:Y:S01]  /*17510*/  SHF.R.S32.HI R8, RZ, 0x2, R8 ;  /* 0x00000002ff087819 */ /* 0x000fe20000011408 */
[----:B------:R-:W-:Y:S01]  /*17520*/  IMAD.WIDE.U32 R2, R0, UR4, RZ ;  /* 0x0000000400027c25 */ /* 0x000fe2000f8e00ff */
[----:B------:R-:W-:-:S03]  /*17530*/  ULDC.64 UR4, c[0x0][0xae8] ;  /* 0x0002ba0000047ab9 */ /* 0x000fc60000000a00 */
[----:B------:R-:W-:Y:S02]  /*17540*/  IMAD R0, R70, 0x60, R8 ;  /* 0x0000006046007824 */ /* 0x000fe400078e0208 */
[----:B------:R-:W-:Y:S02]  /*17550*/  IMAD.IADD R3, R3, 0x1, R5 ;  /* 0x0000000103037824 */ /* 0x000fe400078e0205 */
[----:B------:R-:W-:Y:S02]  /*17560*/  IMAD R9, R20, 0xc0, R0 ;  /* 0x000000c014097824 */ /* 0x000fe400078e0200 */
[----:B------:R-:W-:Y:S02]  /*17570*/  IMAD R4, R10, UR4, RZ ;  /* 0x000000040a047c24 */ /* 0x000fe4000f8e02ff */
[----:B0-----:R-:W-:-:S04]  /*17580*/  @P2 IMAD.HI.U32 R0, R9, R12, RZ ;  /* 0x0000000c09002227 */ /* 0x001fc800078e00ff */
[C---:B------:R-:W-:Y:S02]  /*17590*/  IMAD R7, R14.reuse, UR5, R4 ;  /* 0x000000050e077c24 */ /* 0x040fe4000f8e0204 */
[----:B------:R-:W-:Y:S01]  /*175a0*/  IMAD.WIDE.U32 R2, R14, UR4, R2 ;  /* 0x000000040e027c25 */ /* 0x000fe2000f8e0002 */
[----:B------:R-:W-:-:S03]  /*175b0*/  ULDC.64 UR4, c[0x0][0xaf0] ;  /* 0x0002bc0000047ab9 */ /* 0x000fc60000000a00 */
        /* <DEDUP_REMOVED lines=18> */
[----:B------:R-:W-:-:S04]  /*176e0*/  IMAD.WIDE.U32 R2, R7, UR4, R2 ;  /* 0x0000000407027c25 */ /* 0x000fc8000f8e0002 */
[----:B------:R-:W-:Y:S01]  /*176f0*/  IMAD R7, R7, UR5, R0 ;  /* 0x0000000507077c24 */ /* 0x000fe2000f8e0200 */
[----:B------:R-:W-:Y:S02]  /*17700*/  ULDC.64 UR4, c[0x0][0xa80] ;  /* 0x0002a00000047ab9 */ /* 0x000fe40000000a00 */
[----:B------:R-:W-:Y:S01]  /*17710*/  LEA R0, P0, R2, UR4, 0x1 ;  /* 0x0000000402007c11 */ /* 0x000fe2000f8008ff */
[----:B------:R-:W-:Y:S01]  /*17720*/  IMAD.IADD R3, R3, 0x1, R7 ;  /* 0x0000000103037824 */ /* 0x000fe200078e0207 */
[----:B------:R-:W-:-:S04]  /*17730*/  UMOV UR4, 0xffffffff ;  /* 0xffffffff00047882 */ /* 0x000fc80000000000 */
[----:B------:R-:W-:Y:S01]  /*17740*/  LEA.HI.X R2, R2, UR5, R3, 0x1, P0 ;  /* 0x0000000502027c11 */ /* 0x000fe200080f0c03 */
[----:B------:R-:W-:Y:S06]  /*17750*/  BRA.DIV UR4, `(.L_x_10451) ;  /* 0x0000008204747947 */ /* 0x000fec000b800000 */
[----:B------:R0:W1:Y:S04]  /*17760*/  SHFL.IDX PT, R3, R2, RZ, 0x1c1f ;  /* 0x001c1fff02037589 */ /* 0x00006800000e0000 */
[----:B------:R0:W2:Y:S02]  /*17770*/  SHFL.IDX PT, R14, R0, RZ, 0x1c1f ;  /* 0x001c1fff000e7589 */ /* 0x0000a400000e0000 */
.L_x_10647:
[----:B------:R-:W-:Y:S01]  /*17780*/  IMAD R25, R6, R25, RZ ;  /* 0x0000001906197224 */ /* 0x000fe200078e02ff */
[----:B------:R-:W-:Y:S01]  /*17790*/  BSSY B1, `(.L_x_10452) ;  /* 0x0000011000017945 */ /* 0x000fe20003800000 */
[----:B------:R-:W-:-:S05]  /*177a0*/  IMAD R4, R20, 0xc0, R8 ;  /* 0x000000c014047824 */ /* 0x000fca00078e0208 */
[----:B------:R-:W-:-:S13]  /*177b0*/  ISETP.GE.AND P0, PT, R4, R25, PT ;  /* 0x000000190400720c */ /* 0x000fda0003f06270 */
[----:B------:R-:W-:Y:S05]  /*177c0*/  @P0 BRA `(.L_x_10453) ;  /* 0x0000000000340947 */ /* 0x000fea0003800000 */
[----:B------:R-:W-:Y:S02]  /*177d0*/  ULDC UR4, c[0x0][0xac8] ;  /* 0x0002b20000047ab9 */ /* 0x000fe40000000800 */
[----:B------:R-:W-:Y:S02]  /*177e0*/  ISETP.GE.AND P2, PT, R36, UR4, PT ;  /* 0x0000000424007c0c */ /* 0x000fe4000bf46270 */
[----:B------:R-:W-:Y:S02]  /*177f0*/  ISETP.GE.AND P3, PT, R38, UR4, PT ;  /* 0x0000000426007c0c */ /* 0x000fe4000bf66270 */
[----:B------:R-:W-:-:S09]  /*17800*/  ISETP.GE.AND P4, PT, R37, UR4, PT ;  /* 0x0000000425007c0c */ /* 0x000fd2000bf86270 */
[----:B-1----:R-:W-:Y:S02]  /*17810*/  @!P2 IMAD.MOV.U32 R15, RZ, RZ, R3 ;  /* 0x000000ffff0fa224 */ /* 0x002fe400078e0003 */
[-C--:B--2---:R-:W-:Y:S02]  /*17820*/  @!P3 LEA R8, P0, R38, R14.reuse, 0x1 ;  /* 0x0000000e2608b211 */ /* 0x084fe400078008ff */
[C---:B------:R-:W-:Y:S01]  /*17830*/  @!P4 LEA R10, P1, R37.reuse, R14, 0x1 ;  /* 0x0000000e250ac211 */ /* 0x040fe200078208ff */
[----:B------:R-:W-:Y:S01]  /*17840*/  @!P2 IMAD.WIDE R6, R36, 0x2, R14 ;  /* 0x000000022406a825 */ /* 0x000fe200078e020e */
[-C--:B------:R-:W-:Y:S02]  /*17850*/  @!P3 LEA.HI.X R9, R38, R3.reuse, R39, 0x1, P0 ;  /* 0x000000032609b211 */ /* 0x080fe400000f0c27 */
[----:B------:R-:W-:Y:S02]  /*17860*/  @!P4 LEA.HI.X R11, R37, R3, R40, 0x1, P1 ;  /* 0x00000003250bc211 */ /* 0x000fe400008f0c28 */
[----:B------:R3:W-:Y:S04]  /*17870*/  @!P2 ST.E.128 desc[UR60][R6.64], RZ ;  /* 0x000000ff0600a985 */ /* 0x0007e8000c101d3c */
[----:B------:R3:W-:Y:S04]  /*17880*/  @!P3 ST.E.128 desc[UR60][R8.64], RZ ;  /* 0x000000ff0800b985 */ /* 0x0007e8000c101d3c */
[----:B------:R3:W-:Y:S02]  /*17890*/  @!P4 ST.E.128 desc[UR60][R10.64], RZ ;  /* 0x000000ff0a00c985 */ /* 0x0007e4000c101d3c */
.L_x_10453:
[----:B------:R-:W-:Y:S05]  /*178a0*/  BSYNC B1 ;  /* 0x0000000000017941 */ /* 0x000fea0003800000 */
.L_x_10452:
[----:B------:R-:W-:-:S03]  /*178b0*/  UMOV UR4, 0xffffffff ;  /* 0xffffffff00047882 */ /* 0x000fc60000000000 */
[----:B------:R-:W-:Y:S05]  /*178c0*/  BRA.DIV UR4, `(.L_x_10454) ;  /* 0x00000082044c7947 */ /* 0x000fea000b800000 */
[----:B-1----:R1:W4:Y:S04]  /*178d0*/  SHFL.IDX PT, R3, R2, 0x1, 0x1c1f ;  /* 0x003c1f0002037f89 */ /* 0x00232800000e0000 */
[----:B--2---:R1:W2:Y:S02]  /*178e0*/  SHFL.IDX PT, R14, R0, 0x1, 0x1c1f ;  /* 0x003c1f00000e7f89 */ /* 0x0042a400000e0000 */
.L_x_10651:
[----:B01----:R-:W-:-:S05]  /*178f0*/  VIADD R0, R4, 0x60 ;  /* 0x0000006004007836 */ /* 0x003fca0000000000 */
[----:B------:R-:W-:-:S13]  /*17900*/  ISETP.GE.AND P0, PT, R0, R25, PT ;  /* 0x000000190000720c */ /* 0x000fda0003f06270 */
[----:B------:R-:W-:Y:S05]  /*17910*/  @P0 BRA `(.L_x_10447) ;  /* 0x0000000000340947 */ /* 0x000fea0003800000 */
[----:B------:R-:W-:Y:S02]  /*17920*/  ULDC UR4, c[0x0][0xac8] ;  /* 0x0002b20000047ab9 */ /* 0x000fe40000000800 */
[----:B------:R-:W-:Y:S02]  /*17930*/  ISETP.GE.AND P2, PT, R36, UR4, PT ;  /* 0x0000000424007c0c */ /* 0x000fe4000bf46270 */
[----:B------:R-:W-:Y:S02]  /*17940*/  ISETP.GE.AND P3, PT, R38, UR4, PT ;  /* 0x0000000426007c0c */ /* 0x000fe4000bf66270 */
[----:B------:R-:W-:-:S09]  /*17950*/  ISETP.GE.AND P4, PT, R37, UR4, PT ;  /* 0x0000000425007c0c */ /* 0x000fd2000bf86270 */
[----:B----4-:R-:W-:Y:S02]  /*17960*/  @!P2 IMAD.MOV.U32 R15, RZ, RZ, R3 ;  /* 0x000000ffff0fa224 */ /* 0x010fe400078e0003 */
[-C--:B--23--:R-:W-:Y:S02]  /*17970*/  @!P3 LEA R6, P0, R38, R14.reuse, 0x1 ;  /* 0x0000000e2606b211 */ /* 0x08cfe400078008ff */
[C---:B------:R-:W-:Y:S01]  /*17980*/  @!P4 LEA R2, P1, R37.reuse, R14, 0x1 ;  /* 0x0000000e2502c211 */ /* 0x040fe200078208ff */
[----:B------:R-:W-:Y:S01]  /*17990*/  @!P2 IMAD.WIDE R4, R36, 0x2, R14 ;  /* 0x000000022404a825 */ /* 0x000fe200078e020e */
[-C--:B------:R-:W-:Y:S02]  /*179a0*/  @!P3 LEA.HI.X R7, R38, R3.reuse, R39, 0x1, P0 ;  /* 0x000000032607b211 */ /* 0x080fe400000f0c27 */
[----:B------:R-:W-:Y:S02]  /*179b0*/  @!P4 LEA.HI.X R3, R37, R3, R40, 0x1, P1 ;  /* 0x000000032503c211 */ /* 0x000fe400008f0c28 */
[----:B------:R0:W-:Y:S04]  /*179c0*/  @!P2 ST.E.128 desc[UR60][R4.64], RZ ;  /* 0x000000ff0400a985 */ /* 0x0001e8000c101d3c */
[----:B------:R0:W-:Y:S04]  /*179d0*/  @!P3 ST.E.128 desc[UR60][R6.64], RZ ;  /* 0x000000ff0600b985 */ /* 0x0001e8000c101d3c */
[----:B------:R0:W-:Y:S02]  /*179e0*/  @!P4 ST.E.128 desc[UR60][R2.64], RZ ;  /* 0x000000ff0200c985 */ /* 0x0001e4000c101d3c */
.L_x_10447:
[----:B------:R-:W-:Y:S05]  /*179f0*/  BSYNC B0 ;  /* 0x0000000000007941 */ /* 0x000fea0003800000 */
.L_x_10442:
[----:B------:R-:W-:Y:S02]  /*17a00*/  ULDC UR4, c[0x0][0xc3c] ;  /* 0x00030f0000047ab9 */ /* 0x000fe40000000800 */
[----:B------:R-:W-:-:S13]  /*17a10*/  ISETP.GE.AND P0, PT, R111, UR4, PT ;  /* 0x000000046f007c0c */ /* 0x000fda000bf06270 */
[----:B------:R-:W-:Y:S05]  /*17a20*/  @!P0 BRA `(.L_x_10455) ;  /* 0xfffffe9800b48947 */ /* 0x000fea000383ffff */
[----:B------:R-:W-:Y:S05]  /*17a30*/  BRA `(.L_x_10320) ;  /* 0x0000007400c07947 */ /* 0x000fea0003800000 */
.L_x_10318:
[----:B------:R-:W-:-:S08]  /*17a40*/  NOP ;  /* 0x0000000000007918 */ /* 0x000fd00000000000 */
[----:B--2---:R-:W0:-:S00]  /*17a50*/  USETMAXREG.DEALLOC.CTAPOOL 0x20 ;  /* 0x00000020000079c8 */ /* 0x004e0000080e0500 */
[----:B0-----:R-:W2:Y:S01]  /*17a60*/  LDL.LU R2, [R1] ;  /* 0x0000000001027983 */ /* 0x001ea20000300800 */
[----:B------:R-:W-:-:S06]  /*17a70*/  LOP3.LUT R0, R0, 0x3, RZ, 0xc0, !PT ;  /* 0x0000000300007812 */ /* 0x000fcc00078ec0ff */
[----:B------:R-:W0:Y:S02]  /*17a80*/  SHFL.IDX PT, R0, R0, RZ, 0x1f ;  /* 0x00001fff00007589 */ /* 0x000e2400000e0000 */
[----:B0-----:R-:W-:Y:S01]  /*17a90*/  ISETP.NE.AND P0, PT, R0, RZ, PT ;  /* 0x000000ff0000720c */ /* 0x001fe20003f05270 */
[----:B------:R-:W-:Y:S01]  /*17aa0*/  IMAD.MOV.U32 R0, RZ, RZ, RZ ;  /* 0x000000ffff007224 */ /* 0x000fe200078e00ff */
[----:B--2---:R-:W-:-:S11]  /*17ab0*/  LOP3.LUT R2, R2, 0xffffffef, RZ, 0xc0, !PT ;  /* 0xffffffef02027812 */ /* 0x004fd600078ec0ff */
[----:B------:R-:W-:-:S05]  /*17ac0*/  @P0 LOP3.LUT R2, R2, 0x10, RZ, 0xfc, !PT ;  /* 0x0000001002020812 */ /* 0x000fca00078efcff */
[----:B------:R0:W-:Y:S01]  /*17ad0*/  STL [R1], R2 ;  /* 0x0000000201007387 */ /* 0x0001e20000100800 */
        /* <DEDUP_REMOVED lines=8> */
.L_x_10456:
        /* <DEDUP_REMOVED lines=42> */
.L_x_10462:
        /* <DEDUP_REMOVED lines=12> */
.L_x_10461:
[----:B------:R-:W-:Y:S05]  /*17ec0*/  BSYNC B0 ;  /* 0x0000000000007941 */ /* 0x000fea0003800000 */
.L_x_10460:
        /* <DEDUP_REMOVED lines=21> */
.L_x_10458:
        /* <DEDUP_REMOVED lines=15> */
.L_x_10463:
        /* <DEDUP_REMOVED lines=28> */
.L_x_10459:
[----:B------:R-:W-:Y:S02]  /*182d0*/  IMAD.MOV.U32 R17, RZ, RZ, RZ ;  /* 0x000000ffff117224 */ /* 0x000fe400078e00ff */
[----:B------:R-:W-:Y:S02]  /*182e0*/  IMAD.U32 R16, RZ, RZ, UR6 ;  /* 0x00000006ff107e24 */ /* 0x000fe4000f8e00ff */
[----:B------:R-:W-:-:S07]  /*182f0*/  IMAD.MOV.U32 R18, RZ, RZ, RZ ;  /* 0x000000ffff127224 */ /* 0x000fce00078e00ff */
.L_x_10464:
[----:B------:R-:W-:-:S13]  /*18300*/  ISETP.NE.AND P0, PT, R5, RZ, PT ;  /* 0x000000ff0500720c */ /* 0x000fda0003f05270 */
[----:B------:R-:W0:Y:S01]  /*18310*/  @!P0 S2R R3, SR_CgaCtaId ;  /* 0x0000000000038919 */ /* 0x000e220000008800 */
[----:B------:R-:W-:-:S04]  /*18320*/  @!P0 MOV R0, 0x400 ;  /* 0x0000040000008802 */ /* 0x000fc80000000f00 */
[----:B0-----:R-:W-:-:S05]  /*18330*/  @!P0 LEA R0, R3, R0, 0x18 ;  /* 0x0000000003008211 */ /* 0x001fca00078ec0ff */
[----:B------:R2:W-:Y:S01]  /*18340*/  @!P0 STS.128 [R0+0x31cd0], R16 ;  /* 0x031cd01000008388 */ /* 0x0005e20000000c00 */
[----:B------:R-:W-:Y:S06]  /*18350*/  BAR.ARV 0x5, 0x200 ;  /* 0x0148000000007b1d */ /* 0x000fec0000002000 */
.L_x_10457:
[----:B------:R3:W-:Y:S01]  /*18360*/  STL [R1+0x38], RZ ;  /* 0x000038ff01007387 */ /* 0x0007e20000100800 */
[----:B------:R-:W-:Y:S01]  /*18370*/  ULDC UR4, c[0x0][0xc3c] ;  /* 0x00030f0000047ab9 */ /* 0x000fe20000000800 */
[----:B------:R-:W-:Y:S01]  /*18380*/  IMAD.MOV.U32 R26, RZ, RZ, 0x1 ;  /* 0x00000001ff1a7424 */ /* 0x000fe200078e00ff */
[----:B-1----:R-:W-:Y:S01]  /*18390*/  ISETP.GE.AND P0, PT, R19, UR4, PT ;  /* 0x0000000413007c0c */ /* 0x002fe2000bf06270 */
[----:B------:R-:W-:-:S12]  /*183a0*/  IMAD.MOV.U32 R23, RZ, RZ, RZ ;  /* 0x000000ffff177224 */ /* 0x000fd800078e00ff */
[----:B---3--:R-:W-:Y:S05]  /*183b0*/  @P0 BRA `(.L_x_10465) ;  /* 0x0000006800840947 */ /* 0x008fea0003800000 */
[----:B------:R-:W3:Y:S04]  /*183c0*/  LDL R7, [R1+0x28] ;  /* 0x0000280001077983 */ /* 0x000ee80000100800 */
[----:B------:R-:W4:Y:S01]  /*183d0*/  LDL.LU R5, [R1] ;  /* 0x0000000001057983 */ /* 0x000f220000300800 */
[----:B------:R-:W1:Y:S01]  /*183e0*/  S2R R8, SR_TID.X ;  /* 0x0000000000087919 */ /* 0x000e620000002100 */
[----:B------:R-:W5:Y:S01]  /*183f0*/  S2UR UR5, SR_CgaCtaId ;  /* 0x00000000000579c3 */ /* 0x000f620000008800 */
[----:B------:R-:W-:Y:S01]  /*18400*/  UMOV UR4, 0x400 ;  /* 0x0000040000047882 */ /* 0x000fe20000000000 */
[C---:B-1----:R-:W-:Y:S01]  /*18410*/  LOP3.LUT R6, R8.reuse, 0x7f, RZ, 0xc0, !PT ;  /* 0x0000007f08067812 */ /* 0x042fe200078ec0ff */
[----:B--2---:R-:W-:-:S04]  /*18420*/  IMAD.SHL.U32 R0, R8, 0x8, RZ ;  /* 0x0000000808007824 */ /* 0x004fc800078e00ff */
[----:B------:R-:W-:Y:S01]  /*18430*/  IMAD.SHL.U32 R4, R6, 0x8, RZ ;  /* 0x0000000806047824 */ /* 0x000fe200078e00ff */
[C---:B------:R-:W-:Y:S02]  /*18440*/  LOP3.LUT R3, R0.reuse, 0x20, RZ, 0xc0, !PT ;  /* 0x0000002000037812 */ /* 0x040fe400078ec0ff */
[----:B0-----:R-:W-:Y:S02]  /*18450*/  LOP3.LUT R2, R0, 0xd8, RZ, 0xc0, !PT ;  /* 0x000000d800027812 */ /* 0x001fe400078ec0ff */
[----:B------:R-:W-:Y:S02]  /*18460*/  ISETP.NE.AND P1, PT, R6, RZ, PT ;  /* 0x000000ff0600720c */ /* 0x000fe40003f25270 */
[----:B------:R-:W-:Y:S02]  /*18470*/  LOP3.LUT R3, R3, 0x300, R4, 0xf8, !PT ;  /* 0x0000030003037812 */ /* 0x000fe400078ef804 */
[----:B------:R-:W-:-:S04]  /*18480*/  LOP3.LUT R2, R2, 0x18, R8, 0x78, !PT ;  /* 0x0000001802027812 */ /* 0x000fc800078e7808 */
[----:B------:R-:W-:Y:S02]  /*18490*/  LOP3.LUT R3, R3, R2, RZ, 0xfc, !PT ;  /* 0x0000000203037212 */ /* 0x000fe400078efcff */
[----:B------:R-:W-:Y:S01]  /*184a0*/  LOP3.LUT P0, R2, R8, 0x1f, RZ, 0xc0, !PT ;  /* 0x0000001f08027812 */ /* 0x000fe2000780c0ff */
[----:B-----5:R-:W-:Y:S01]  /*184b0*/  ULEA UR4, UR5, UR4, 0x18 ;  /* 0x0000000405047291 */ /* 0x020fe2000f8ec03f */
[----:B------:R-:W-:-:S03]  /*184c0*/  SHF.R.U32.HI R4, RZ, 0x2, R6 ;  /* 0x00000002ff047819 */ /* 0x000fc60000011606 */
[----:B------:R0:W-:Y:S02]  /*184d0*/  STL [R1+0xc], R2 ;  /* 0x00000c0201007387 */ /* 0x0001e40000100800 */
[----:B------:R-:W-:Y:S02]  /*184e0*/  IMAD.U32 R22, RZ, RZ, UR4 ;  /* 0x00000004ff167e24 */ /* 0x000fe4000f8e00ff */
[----:B0-----:R-:W-:-:S05]  /*184f0*/  IMAD.SHL.U32 R2, R8, 0x20, RZ ;  /* 0x0000002008027824 */ /* 0x001fca00078e00ff */
[----:B------:R-:W-:Y:S01]  /*18500*/  LOP3.LUT R4, R4, 0x60, R2, 0xf8, !PT ;  /* 0x0000006004047812 */ /* 0x000fe200078ef802 */
[----:B------:R-:W-:Y:S01]  /*18510*/  IMAD R2, R3, 0x2, R22 ;  /* 0x0000000203027824 */ /* 0x000fe200078e0216 */
[----:B------:R-:W-:Y:S01]  /*18520*/  LOP3.LUT R0, R0, 0x18, RZ, 0xc0, !PT ;  /* 0x0000001800007812 */ /* 0x000fe200078ec0ff */
[----:B------:R-:W-:Y:S01]  /*18530*/  BSSY B8, `(.L_x_10465) ;  /* 0x0000689000087945 */ /* 0x000fe20003800000 */
[----:B------:R-:W-:Y:S02]  /*18540*/  IMAD.MOV.U32 R29, RZ, RZ, RZ ;  /* 0x000000ffff1d7224 */ /* 0x000fe400078e00ff */
[----:B------:R-:W-:Y:S02]  /*18550*/  IMAD.MOV.U32 R26, RZ, RZ, 0x1 ;  /* 0x00000001ff1a7424 */ /* 0x000fe400078e00ff */
[----:B------:R-:W-:Y:S01]  /*18560*/  IMAD.MOV.U32 R23, RZ, RZ, RZ ;  /* 0x000000ffff177224 */ /* 0x000fe200078e00ff */
[----:B------:R-:W-:Y:S01]  /*18570*/  ULDC.64 UR36, c[0x0][0x198] ;  /* 0x0000660000247ab9 */ /* 0x000fe20000000a00 */
[----:B------:R-:W-:Y:S01]  /*18580*/  ULDC UR38, c[0x0][0xc] ;  /* 0x0000030000267ab9 */ /* 0x000fe20000000800 */
[----:B----4-:R-:W-:-:S04]  /*18590*/  LOP3.LUT R5, R5, 0xfffffffd, RZ, 0xc0, !PT ;  /* 0xfffffffd05057812 */ /* 0x010fc800078ec0ff */
[----:B------:R-:W-:-:S04]  /*185a0*/  @P1 LOP3.LUT R5, R5, 0x2, RZ, 0xfc, !PT ;  /* 0x0000000205051812 */ /* 0x000fc800078efcff */
[----:B------:R-:W-:-:S04]  /*185b0*/  LOP3.LUT R5, R5, 0xfffffffe, RZ, 0xc0, !PT ;  /* 0xfffffffe05057812 */ /* 0x000fc800078ec0ff */
[----:B------:R-:W-:Y:S02]  /*185c0*/  @P0 LOP3.LUT R5, R5, 0x1, RZ, 0xfc, !PT ;  /* 0x0000000105050812 */ /* 0x000fe400078efcff */
[----:B------:R-:W-:Y:S02]  /*185d0*/  ISETP.NE.OR P0, PT, R6, RZ, !P0 ;  /* 0x000000ff0600720c */ /* 0x000fe40004705670 */
[----:B---3--:R-:W-:Y:S01]  /*185e0*/  LOP3.LUT R8, R7, 0x2, RZ, 0xfc, !PT ;  /* 0x0000000207087812 */ /* 0x008fe200078efcff */
[----:B------:R-:W-:Y:S01]  /*185f0*/  IMAD.MOV.U32 R7, RZ, RZ, 0x1 ;  /* 0x00000001ff077424 */ /* 0x000fe200078e00ff */
[----:B------:R-:W-:-:S03]  /*18600*/  LOP3.LUT R5, R5, 0xfffffff7, RZ, 0xc0, !PT ;  /* 0xfffffff705057812 */ /* 0x000fc600078ec0ff */
[----:B------:R-:W-:Y:S04]  /*18610*/  STL [R1+0x18], R8 ;  /* 0x0000180801007387 */ /* 0x000fe80000100800 */
[----:B------:R-:W-:Y:S02]  /*18620*/  STL [R1+0x4], R7 ;  /* 0x0000040701007387 */ /* 0x000fe40000100800 */
[----:B------:R-:W-:Y:S02]  /*18630*/  @P0 LOP3.LUT R5, R5, 0x8, RZ, 0xfc, !PT ;  /* 0x0000000805050812 */ /* 0x000fe400078efcff */
[----:B------:R0:W-:Y:S04]  /*18640*/  STL [R1+0x10], R2 ;  /* 0x0000100201007387 */ /* 0x0001e80000100800 */
[----:B------:R1:W-:Y:S04]  /*18650*/  STL [R1+0x38], RZ ;  /* 0x000038ff01007387 */ /* 0x0003e80000100800 */
[----:B------:R1:W-:Y:S01]  /*18660*/  STL [R1], R5 ;  /* 0x0000000501007387 */ /* 0x0003e20000100800 */
[----:B0-----:R-:W-:-:S02]  /*18670*/  LOP3.LUT R2, R0, 0x20, RZ, 0xfc, !PT ;  /* 0x0000002000027812 */ /* 0x001fc400078efcff */
[----:B------:R-:W-:-:S07]  /*18680*/  LOP3.LUT R0, R0, 0x40, RZ, 0xfc, !PT ;  /* 0x0000004000007812 */ /* 0x000fce00078efcff */
.L_x_10613:
[----:B0-----:R-:W0:Y:S02]  /*18690*/  LDC.64 R2, c[0x0][0xc88] ;  /* 0x00032200ff027b82 */ /* 0x001e240000000a00 */
[----:B0-----:R-:W-:-:S05]  /*186a0*/  IMAD.WIDE R2, R19, 0x4, R2 ;  /* 0x0000000413027825 */ /* 0x001fca00078e0202 */
[----:B--2---:R0:W2:Y:S01]  /*186b0*/  LDG.E R13, desc[UR60][R2.64] ;  /* 0x0000003c020d7981 */ /* 0x0040a2000c1e1900 */
[----:B------:R-:W-:Y:S05]  /*186c0*/  YIELD ;  /* 0x0000000000007946 */ /* 0x000fea0003800000 */
[----:B------:R-:W-:Y:S01]  /*186d0*/  ULDC.64 UR4, c[0x0][0xa28] ;  /* 0x00028a0000047ab9 */ /* 0x000fe20000000a00 */
[----:B------:R-:W-:Y:S01]  /*186e0*/  ULDC.64 UR6, c[0x0][0xa18] ;  /* 0x0002860000067ab9 */ /* 0x000fe20000000a00 */
[----:B------:R-:W-:Y:S01]  /*186f0*/  ISETP.NE.U32.AND P0, PT, RZ, UR4, PT ;  /* 0x00000004ff007c0c */ /* 0x000fe2000bf05070 */
[----:B------:R-:W-:Y:S01]  /*18700*/  ULDC.64 UR8, c[0x0][0xa10] ;  /* 0x0002840000087ab9 */ /* 0x000fe20000000a00 */
[----:B------:R-:W-:-:S02]  /*18710*/  ISETP.NE.U32.AND P3, PT, RZ, UR6, PT ;  /* 0x00000006ff007c0c */ /* 0x000fc4000bf65070 */
[----:B0-----:R-:W-:Y:S02]  /*18720*/  CS2R R2, SRZ ;  /* 0x0000000000027805 */ /* 0x001fe4000001ff00 */
[----:B------:R-:W-:Y:S02]  /*18730*/  ISETP.NE.AND.EX P0, PT, RZ, UR5, PT, P0 ;  /* 0x00000005ff007c0c */ /* 0x000fe4000bf05300 */
[----:B------:R-:W-:Y:S02]  /*18740*/  ISETP.NE.AND.EX P3, PT, RZ, UR7, PT, P3 ;  /* 0x00000007ff007c0c */ /* 0x000fe4000bf65330 */
[----:B--2---:R-:W-:Y:S01]  /*18750*/  SHF.R.S32.HI R0, RZ, 0x1f, R13 ;  /* 0x0000001fff007819 */ /* 0x004fe2000001140d */
[----:B------:R-:W-:-:S08]  /*18760*/  IMAD.SHL.U32 R24, R13, 0x4, RZ ;  /* 0x000000040d187824 */ /* 0x000fd000078e00ff */
[C---:B------:R-:W-:Y:S01]  /*18770*/  @P0 LEA R4, P1, R13.reuse, UR4, 0x2 ;  /* 0x000000040d040c11 */ /* 0x040fe2000f8210ff */
[----:B------:R-:W-:Y:S01]  /*18780*/  STL [R1+0x14], R13 ;  /* 0x0000140d01007387 */ /* 0x000fe20000100800 */
[C-C-:B------:R-:W-:Y:S02]  /*18790*/  SHF.L.U64.HI R12, R13.reuse, 0x2, R0.reuse ;  /* 0x000000020d0c7819 */ /* 0x140fe40000010200 */
[----:B-1----:R-:W-:Y:S01]  /*187a0*/  @P0 LEA.HI.X R5, R13, UR5, R0, 0x2, P1 ;  /* 0x000000050d050c11 */ /* 0x002fe200088f1400 */
[----:B------:R-:W-:Y:S01]  /*187b0*/  ULDC.64 UR4, c[0x0][0xa00] ;  /* 0x0002800000047ab9 */ /* 0x000fe20000000a00 */
[----:B------:R-:W-:Y:S01]  /*187c0*/  @P3 IADD3 R10, P1, R24, UR6, RZ ;  /* 0x00000006180a3c10 */ /* 0x000fe2000ff3e0ff */
[----:B------:R0:W-:Y:S03]  /*187d0*/  STL [R1+0x2c], R0 ;  /* 0x00002c0001007387 */ /* 0x0001e60000100800 */
[----:B------:R-:W-:Y:S01]  /*187e0*/  @P3 IADD3.X R11, R12, UR7, RZ, P1, !PT ;  /* 0x000000070c0b3c10 */ /* 0x000fe20008ffe4ff */
[----:B------:R-:W-:Y:S01]  /*187f0*/  ULDC.64 UR6, c[0x0][0xa08] ;  /* 0x0002820000067ab9 */ /* 0x000fe20000000a00 */
[----:B------:R1:W5:Y:S01]  /*18800*/  @P0 LDG.E R2, desc[UR60][R4.64] ;  /* 0x0000003c04020981 */ /* 0x000362000c1e1900 */
[----:B------:R-:W-:Y:S01]  /*18810*/  IADD3 R8, P1, R24, UR6, RZ ;  /* 0x0000000618087c10 */ /* 0x000fe2000ff3e0ff */
[----:B------:R-:W-:Y:S01]  /*18820*/  IMAD.MOV.U32 R28, RZ, RZ, RZ ;  /* 0x000000ffff1c7224 */ /* 0x000fe200078e00ff */
[----:B------:R-:W-:Y:S01]  /*18830*/  ISETP.NE.U32.AND P2, PT, RZ, UR6, PT ;  /* 0x00000006ff007c0c */ /* 0x000fe2000bf45070 */
[----:B------:R-:W-:Y:S01]  /*18840*/  STL [R1+0x8], R12 ;  /* 0x0000080c01007387 */ /* 0x000fe20000100800 */
[----:B------:R-:W-:Y:S01]  /*18850*/  IADD3.X R9, R12, UR7, RZ, P1, !PT ;  /* 0x000000070c097c10 */ /* 0x000fe20008ffe4ff */
[----:B0-----:R-:W-:Y:S01]  /*18860*/  IMAD.MOV.U32 R0, RZ, RZ, RZ ;  /* 0x000000ffff007224 */ /* 0x001fe200078e00ff */
[----:B------:R-:W-:-:S02]  /*18870*/  ISETP.NE.U32.AND P1, PT, RZ, UR4, PT ;  /* 0x00000004ff007c0c */ /* 0x000fc4000bf25070 */
[----:B------:R-:W-:Y:S02]  /*18880*/  ISETP.NE.AND.EX P2, PT, RZ, UR7, PT, P2 ;  /* 0x00000007ff007c0c */ /* 0x000fe4000bf45320 */
[----:B------:R-:W-:Y:S02]  /*18890*/  ISETP.NE.AND.EX P1, PT, RZ, UR5, PT, P1 ;  /* 0x00000005ff007c0c */ /* 0x000fe4000bf25310 */
[----:B-1----:R-:W-:-:S04]  /*188a0*/  IADD3 R4, P0, R24, UR4, RZ ;  /* 0x0000000418047c10 */ /* 0x002fc8000ff1e0ff */
[----:B------:R-:W-:Y:S02]  /*188b0*/  IADD3.X R5, R12, UR5, RZ, P0, !PT ;  /* 0x000000050c057c10 */ /* 0x000fe400087fe4ff */
[----:B------:R-:W-:Y:S01]  /*188c0*/  IADD3 R6, P0, R24, UR8, RZ ;  /* 0x0000000818067c10 */ /* 0x000fe2000ff1e0ff */
[----:B------:R-:W-:Y:S02]  /*188d0*/  ULDC UR4, c[0x0][0x288] ;  /* 0x0000a20000047ab9 */ /* 0x000fe40000000800 */
        /* <DEDUP_REMOVED lines=16> */
[----:B------:R-:W-:-:S03]  /*189e0*/  ULDC UR5, c[0x0][0x348] ;  /* 0x0000d20000057ab9 */ /* 0x000fc60000000800 */
[----:B0-----:R-:W-:Y:S01]  /*189f0*/  IMAD.U32 R10, RZ, RZ, UR4 ;  /* 0x00000004ff0a7e24 */ /* 0x001fe2000f8e00ff */
[----:B--2---:R0:W-:Y:S02]  /*18a00*/  STL [R1+0x40], R0 ;  /* 0x0000400001007387 */ /* 0x0041e40000100800 */
[----:B0-----:R-:W-:Y:S01]  /*18a10*/  IMAD.U32 R0, RZ, RZ, UR5 ;  /* 0x00000005ff007e24 */ /* 0x001fe2000f8e00ff */
[----:B----4-:R-:W-:Y:S06]  /*18a20*/  @P3 BRA `(.L_x_10466) ;  /* 0x0000000000143947 */ /* 0x010fec0003800000 */
[----:B------:R-:W-:Y:S05]  /*18a30*/  @!P1 BRA `(.L_x_10466) ;  /* 0x0000000000109947 */ /* 0x000fea0003800000 */
[----:B------:R-:W2:Y:S04]  /*18a40*/  LDG.E R11, desc[UR60][R4.64] ;  /* 0x0000003c040b7981 */ /* 0x000ea8000c1e1900 */
[----:B------:R-:W2:Y:S02]  /*18a50*/  LDG.E R4, desc[UR60][R4.64+0x4] ;  /* 0x0000043c04047981 */ /* 0x000ea4000c1e1900 */
[----:B--2---:R-:W-:-:S05]  /*18a60*/  IMAD.IADD R4, R4, 0x1, -R11 ;  /* 0x0000000104047824 */ /* 0x004fca00078e0a0b */
[----:B------:R0:W-:Y:S02]  /*18a70*/  STL [R1+0x40], R4 ;  /* 0x0000400401007387 */ /* 0x0001e40000100800 */
.L_x_10466:
[----:B------:R-:W-:Y:S01]  /*18a80*/  ULDC.64 UR4, c[0x0][0xa20] ;  /* 0x0002880000047ab9 */ /* 0x000fe20000000a00 */
[----:B-----5:R-:W-:Y:S01]  /*18a90*/  IMAD.IADD R28, R28, 0x1, R2 ;  /* 0x000000011c1c7824 */ /* 0x020fe200078e0202 */
[----:B------:R-:W-:Y:S01]  /*18aa0*/  ISETP.NE.U32.AND P1, PT, RZ, UR4, PT ;  /* 0x00000004ff007c0c */ /* 0x000fe2000bf25070 */
[----:B------:R-:W-:-:S03]  /*18ab0*/  IMAD.MOV.U32 R25, RZ, RZ, R13 ;  /* 0x000000ffff197224 */ /* 0x000fc600078e000d */
[----:B------:R-:W-:-:S13]  /*18ac0*/  ISETP.NE.AND.EX P1, PT, RZ, UR5, PT, P1 ;  /* 0x00000005ff007c0c */ /* 0x000fda000bf25310 */
[----:B------:R-:W-:Y:S05]  /*18ad0*/  @!P1 BRA `(.L_x_10467) ;  /* 0x0000000000109947 */ /* 0x000fea0003800000 */
[----:B------:R-:W-:-:S04]  /*18ae0*/  IADD3 R10, P1, R24, UR4, RZ ;  /* 0x00000004180a7c10 */ /* 0x000fc8000ff3e0ff */
[----:B------:R-:W-:-:S05]  /*18af0*/  IADD3.X R11, R12, UR5, RZ, P1, !PT ;  /* 0x000000050c0b7c10 */ /* 0x000fca0008ffe4ff */
[----:B------:R1:W5:Y:S01]  /*18b00*/  LDG.E R10, desc[UR60][R10.64] ;  /* 0x0000003c0a0a7981 */ /* 0x000362000c1e1900 */
[----:B------:R-:W-:Y:S05]  /*18b10*/  BRA `(.L_x_10468) ;  /* 0x0000000000107947 */ /* 0x000fea0003800000 */
.L_x_10467:
[----:B------:R-:W-:Y:S05]  /*18b20*/  @!P2 BRA `(.L_x_10468) ;  /* 0x00000000000ca947 */ /* 0x000fea0003800000 */
[----:B------:R-:W2:Y:S04]  /*18b30*/  LDG.E R10, desc[UR60][R8.64] ;  /* 0x0000003c080a7981 */ /* 0x000ea8000c1e1900 */
[----:B------:R-:W2:Y:S02]  /*18b40*/  LDG.E R8, desc[UR60][R8.64+0x4] ;  /* 0x0000043c08087981 */ /* 0x000ea4000c1e1900 */
[----:B--2---:R-:W-:-:S07]  /*18b50*/  IMAD.IADD R10, R8, 0x1, -R10 ;  /* 0x00000001080a7824 */ /* 0x004fce00078e0a0a */
.L_x_10468:
[----:B-----5:R-:W-:Y:S02]  /*18b60*/  IMAD.IADD R10, R10, 0x1, -R2 ;  /* 0x000000010a0a7824 */ /* 0x020fe400078e0a02 */
[----:B------:R-:W2:Y:S04]  /*18b70*/  @P0 LDG.E R2, desc[UR60][R6.64] ;  /* 0x0000003c06020981 */ /* 0x000ea8000c1e1900 */
[----:B------:R-:W2:Y:S01]  /*18b80*/  @P0 LDG.E R6, desc[UR60][R6.64+0x4] ;  /* 0x0000043c06060981 */ /* 0x000ea2000c1e1900 */
[----:B------:R-:W-:Y:S01]  /*18b90*/  BSSY B0, `(.L_x_10469) ;  /* 0x000015a000007945 */ /* 0x000fe20003800000 */
[----:B------:R-:W-:Y:S01]  /*18ba0*/  PLOP3.LUT P5, PT, PT, PT, PT, 0x80, 0x0 ;  /* 0x000000000000781c */ /* 0x000fe20003faf070 */
[----:B--2---:R-:W-:-:S04]  /*18bb0*/  @P0 IMAD.IADD R0, R6, 0x1, -R2 ;  /* 0x0000000106000824 */ /* 0x004fc800078e0a02 */
[----:B0-----:R-:W-:-:S04]  /*18bc0*/  IMAD.IADD R4, R10, 0x1, R0 ;  /* 0x000000010a047824 */ /* 0x001fc800078e0200 */
[----:B------:R-:W-:Y:S01]  /*18bd0*/  VIADD R2, R4, 0x8f ;  /* 0x0000008f04027836 */ /* 0x000fe20000000000 */
[----:B------:R0:W-:Y:S03]  /*18be0*/  STL [R1+0x3c], R4 ;  /* 0x00003c0401007387 */ /* 0x0001e60000100800 */
[----:B------:R-:W-:-:S05]  /*18bf0*/  IMAD.HI R2, R2, 0x38e38e39, RZ ;  /* 0x38e38e3902027827 */ /* 0x000fca00078e02ff */
[----:B0-----:R-:W-:-:S04]  /*18c00*/  SHF.R.U32.HI R4, RZ, 0x1f, R2 ;  /* 0x0000001fff047819 */ /* 0x001fc80000011602 */
[----:B------:R-:W-:Y:S01]  /*18c10*/  LEA.HI.SX32 R5, R2, R4, 0x1b ;  /* 0x0000000402057211 */ /* 0x000fe200078fdaff */
[----:B------:R-:W-:-:S04]  /*18c20*/  IMAD.MOV R4, RZ, RZ, -R10 ;  /* 0x000000ffff047224 */ /* 0x000fc800078e0a0a */
[----:B------:R-:W-:Y:S01]  /*18c30*/  IMAD R2, R5, 0x90, -R10 ;  /* 0x0000009005027824 */ /* 0x000fe200078e0a0a */
[----:B------:R-:W-:Y:S01]  /*18c40*/  VIMNMX R4, RZ, R4, !PT ;  /* 0x00000004ff047248 */ /* 0x000fe20007fe0100 */
[----:B------:R0:W-:Y:S03]  /*18c50*/  STL [R1+0x1c], R5 ;  /* 0x00001c0501007387 */ /* 0x0001e60000100800 */
[----:B------:R-:W-:-:S04]  /*18c60*/  VIMNMX R0, R2, R0, PT ;  /* 0x0000000002007248 */ /* 0x000fc80003fe0100 */
[----:B------:R-:W-:Y:S01]  /*18c70*/  ISETP.GT.AND P1, PT, R0, R4, PT ;  /* 0x000000040000720c */ /* 0x000fe20003f24270 */
[----:B0-----:R-:W-:-:S05]  /*18c80*/  IMAD.WIDE.U32 R4, R4, 0x38e38e39, RZ ;  /* 0x38e38e3904047825 */ /* 0x001fca00078e00ff */
[----:B------:R-:W-:-:S07]  /*18c90*/  SHF.R.U32.HI R2, RZ, 0x5, R5 ;  /* 0x00000005ff027819 */ /* 0x000fce0000011605 */
[----:B------:R-:W-:Y:S02]  /*18ca0*/  @P1 VIADD R0, R0, 0x8f ;  /* 0x0000008f00001836 */ /* 0x000fe40000000000 */
[----:B------:R-:W-:Y:S02]  /*18cb0*/  IMAD.MOV.U32 R4, RZ, RZ, R2 ;  /* 0x000000ffff047224 */ /* 0x000fe400078e0002 */
        /* <DEDUP_REMOVED lines=11> */
[----:B------:R0:W2:Y:S02]  /*18d70*/  SHFL.IDX PT, R14, R5, RZ, 0x1f ;  /* 0x00001fff050e7589 */ /* 0x0000a400000e0000 */
.L_x_10654:
[----:B--2---:R-:W-:Y:S02]  /*18d80*/  ISETP.NE.AND P0, PT, R14, RZ, PT ;  /* 0x000000ff0e00720c */ /* 0x004fe40003f05270 */
[----:B------:R-:W-:-:S11]  /*18d90*/  PLOP3.LUT P2, PT, PT, PT, PT, 0x8, 0x0 ;  /* 0x000000000000781c */ /* 0x000fd60003f4e170 */
[----:B------:R-:W-:Y:S05]  /*18da0*/  @P0 BRA `(.L_x_10472) ;  /* 0x00000000000c0947 */ /* 0x000fea0003800000 */
[----:B------:R-:W-:-:S03]  /*18db0*/  UMOV UR4, 0xffffffff ;  /* 0xffffffff00047882 */ /* 0x000fc60000000000 */
[----:B------:R-:W-:Y:S05]  /*18dc0*/  BRA.DIV UR4, `(.L_x_10473) ;  /* 0x0000006e04887947 */ /* 0x000fea000b800000 */
[----:B------:R-:W-:-:S13]  /*18dd0*/  ELECT P2, URZ, PT ;  /* 0x00000000003f782f */ /* 0x000fda0003840000 */
.L_x_10472:
[----:B0-----:R-:W2:Y:S01]  /*18de0*/  LDL R5, [R1+0x38] ;  /* 0x0000380001057983 */ /* 0x001ea20000100800 */
[----:B------:R-:W-:Y:S01]  /*18df0*/  BSSY B1, `(.L_x_10474) ;  /* 0x0000008000017945 */ /* 0x000fe20003800000 */
[----:B--2---:R-:W-:-:S05]  /*18e00*/  VIADD R5, R5, 0x1 ;  /* 0x0000000105057836 */ /* 0x004fca0000000000 */
[----:B------:R-:W-:-:S04]  /*18e10*/  LEA.HI R6, R5, R5, RZ, 0x1 ;  /* 0x0000000505067211 */ /* 0x000fc800078f08ff */
[----:B------:R-:W-:-:S05]  /*18e20*/  LOP3.LUT R6, R6, 0xfffffffe, RZ, 0xc0, !PT ;  /* 0xfffffffe06067812 */ /* 0x000fca00078ec0ff */
[----:B------:R-:W-:-:S05]  /*18e30*/  IMAD.IADD R5, R5, 0x1, -R6 ;  /* 0x0000000105057824 */ /* 0x000fca00078e0a06 */
[----:B------:R-:W-:-:S04]  /*18e40*/  SHF.L.U32 R5, R5, 0x1f, RZ ;  /* 0x0000001f05057819 */ /* 0x000fc800000006ff */
[----:B------:R-:W0:Y:S02]  /*18e50*/  SYNCS.PHASECHK.TRANS64.TRYWAIT P0, [R22+URZ+0x31c20], R5 ;  /* 0x031c2005160075a7 */ /* 0x000e24000800017f */
[----:B0-----:R-:W-:Y:S05]  /*18e60*/  @!P0 BRA `(.L_x_10475) ;  /* 0x0000006c00848947 */ /* 0x001fea0003800000 */
.L_x_10657:
[----:B------:R-:W-:Y:S05]  /*18e70*/  BSYNC B1 ;  /* 0x0000000000017941 */ /* 0x000fea0003800000 */
.L_x_10474:
[----:B------:R-:W-:Y:S04]  /*18e80*/  BSSY B1, `(.L_x_10476) ;  /* 0x000008a000017945 */ /* 0x000fe80003800000 */
[----:B------:R-:W-:Y:S05]  /*18e90*/  @!P2 BRA `(.L_x_10477) ;  /* 0x000000080020a947 */ /* 0x000fea0003800000 */
[----:B------:R-:W2:Y:S01]  /*18ea0*/  LDL R7, [R1+0x4] ;  /* 0x0000040001077983 */ /* 0x000ea20000100800 */
[----:B------:R-:W-:Y:S01]  /*18eb0*/  IMAD R8, R29, 0x8, R22 ;  /* 0x000000081d087824 */ /* 0x000fe200078e0216 */
[----:B------:R-:W3:Y:S01]  /*18ec0*/  S2R R6, SR_TID.X ;  /* 0x0000000000067919 */ /* 0x000ee20000002100 */
[----:B------:R-:W-:Y:S01]  /*18ed0*/  BSSY B2, `(.L_x_10478) ;  /* 0x0000006000027945 */ /* 0x000fe20003800000 */
[----:B---3--:R-:W-:-:S04]  /*18ee0*/  LOP3.LUT R6, R6, 0x7f, RZ, 0xc0, !PT ;  /* 0x0000007f06067812 */ /* 0x008fc800078ec0ff */
[----:B------:R-:W-:Y:S02]  /*18ef0*/  ISETP.NE.AND P4, PT, R6, RZ, PT ;  /* 0x000000ff0600720c */ /* 0x000fe40003f85270 */
[----:B--2---:R-:W-:-:S04]  /*18f00*/  SHF.L.U32 R10, R7, 0x1f, RZ ;  /* 0x0000001f070a7819 */ /* 0x004fc800000006ff */
[----:B------:R-:W2:Y:S02]  /*18f10*/  SYNCS.PHASECHK.TRANS64.TRYWAIT P0, [R8+URZ+0x31ca0], R10 ;  /* 0x031ca00a080075a7 */ /* 0x000ea4000800017f */
[----:B--2---:R-:W-:Y:S05]  /*18f20*/  @!P0 BRA `(.L_x_10479) ;  /* 0x0000006c00688947 */ /* 0x004fea0003800000 */
.L_x_10658:
[----:B------:R-:W-:Y:S05]  /*18f30*/  BSYNC B2 ;  /* 0x0000000000027941 */ /* 0x000fea0003800000 */
.L_x_10478:
[----:B------:R-:W-:Y:S04]  /*18f40*/  BSSY B2, `(.L_x_10480) ;  /* 0x0000008000027945 */ /* 0x000fe80003800000 */
[----:B------:R-:W-:Y:S05]  /*18f50*/  @P4 BRA `(.L_x_10481) ;  /* 0x0000000000184947 */ /* 0x000fea0003800000 */
[----:B0-----:R-:W3:Y:S02]  /*18f60*/  LDL R5, [R1] ;  /* 0x0000000001057983 */ /* 0x001ee40000100800 */
[----:B---3--:R-:W-:Y:S01]  /*18f70*/  LOP3.LUT P0, RZ, R5, 0x1, RZ, 0xc0, !PT ;  /* 0x0000000105ff7812 */ /* 0x008fe2000780c0ff */
[----:B------:R-:W-:-:S04]  /*18f80*/  IMAD.MOV.U32 R5, RZ, RZ, 0x6c00 ;  /* 0x00006c00ff057424 */ /* 0x000fc800078e00ff */
[----:B------:R3:W-:Y:S08]  /*18f90*/  SYNCS.ARRIVE.TRANS64 RZ, [R8+URZ+0x31c90], R5 ;  /* 0x031c900508ff79a7 */ /* 0x0007f0000800003f */
[----:B------:R-:W-:Y:S05]  /*18fa0*/  @!P0 BRA `(.L_x_10481) ;  /* 0x0000000000048947 */ /* 0x000fea0003800000 */
[----:B------:R-:W-:Y:S01]  /*18fb0*/  BPT.TRAP 0x1 ;  /* 0x000000040000795c */ /* 0x000fe20000300000 */
.L_x_10481:
[----:B------:R-:W-:Y:S05]  /*18fc0*/  BSYNC B2 ;  /* 0x0000000000027941 */ /* 0x000fea0003800000 */
.L_x_10480:
[----:B------:R-:W-:Y:S01]  /*18fd0*/  IMAD.MOV.U32 R14, RZ, RZ, RZ ;  /* 0x000000ffff0e7224 */ /* 0x000fe200078e00ff */
[----:B------:R-:W-:Y:S01]  /*18fe0*/  UIADD3 UR4, UP0, UR36, 0x570, URZ ;  /* 0x0000057024047890 */ /* 0x000fe2000ff1e03f */
[----:B------:R-:W-:Y:S01]  /*18ff0*/  IMAD R6, R4, 0x90, R3 ;  /* 0x0000009004067824 */ /* 0x000fe200078e0203 */
[----:B------:R-:W-:Y:S01]  /*19000*/  PLOP3.LUT P0, PT, PT, PT, PT, 0x80, 0x0 ;  /* 0x000000000000781c */ /* 0x000fe20003f0f070 */
[----:B------:R-:W-:Y:S01]  /*19010*/  IMAD R7, R29, 0x6c00, R22 ;  /* 0x00006c001d077824 */ /* 0x000fe200078e0216 */
[----:B------:R-:W-:Y:S01]  /*19020*/  R2UR UR10, R14 ;  /* 0x000000000e0a72ca */ /* 0x000fe200000e0000 */
[----:B------:R-:W-:Y:S01]  /*19030*/  VIADD R6, R6, 0xffffff70 ;  /* 0xffffff7006067836 */ /* 0x000fe20000000000 */
[----:B------:R-:W-:Y:S01]  /*19040*/  UIADD3.X UR5, URZ, UR37, URZ, UP0, !UPT ;  /* 0x000000253f057290 */ /* 0x000fe200087fe43f */
[----:B0--3--:R-:W-:Y:S01]  /*19050*/  VIADD R5, R8, 0x31c90 ;  /* 0x00031c9008057836 */ /* 0x009fe20000000000 */
[----:B------:R-:W-:Y:S01]  /*19060*/  UMOV UR6, 0x0 ;  /* 0x0000000000067882 */ /* 0x000fe20000000000 */
[----:B------:R-:W-:Y:S01]  /*19070*/  VIADD R9, R7, 0x16a00 ;  /* 0x00016a0007097836 */ /* 0x000fe20000000000 */
[----:B------:R-:W-:-:S09]  /*19080*/  UMOV UR7, 0x12f00000 ;  /* 0x12f0000000077882 */ /* 0x000fd20000000000 */
.L_x_10482:
        /* <DEDUP_REMOVED lines=16> */
.L_x_10483:
        /* <DEDUP_REMOVED lines=16> */
.L_x_10484:
        /* <DEDUP_REMOVED lines=13> */
.L_x_10659:
[----:B------:R-:W-:Y:S05]  /*19360*/  BSYNC B2 ;  /* 0x0000000000027941 */ /* 0x000fea0003800000 */
.L_x_10485:
[----:B------:R-:W-:Y:S01]  /*19370*/  BSSY B2, `(.L_x_10487) ;  /* 0x000000a000027945 */ /* 0x000fe20003800000 */
[----:B0-2---:R-:W-:Y:S02]  /*19380*/  IMAD.MOV.U32 R10, RZ, RZ, 0x0 ;  /* 0x00000000ff0a7424 */ /* 0x005fe400078e00ff */
[----:B-1----:R-:W-:Y:S01]  /*19390*/  IMAD.MOV.U32 R11, RZ, RZ, 0x12f00000 ;  /* 0x12f00000ff0b7424 */ /* 0x002fe200078e00ff */
[----:B------:R-:W-:Y:S06]  /*193a0*/  @P4 BRA `(.L_x_10488) ;  /* 0x0000000000184947 */ /* 0x000fec0003800000 */
[----:B------:R-:W2:Y:S02]  /*193b0*/  LDL R5, [R1] ;  /* 0x0000000001057983 */ /* 0x000ea40000100800 */
[----:B--2---:R-:W-:Y:S01]  /*193c0*/  LOP3.LUT P0, RZ, R5, 0x1, RZ, 0xc0, !PT ;  /* 0x0000000105ff7812 */ /* 0x004fe2000780c0ff */
[----:B------:R-:W-:-:S04]  /*193d0*/  IMAD.MOV.U32 R5, RZ, RZ, 0x6c00 ;  /* 0x00006c00ff057424 */ /* 0x000fc800078e00ff */
[----:B------:R0:W-:Y:S08]  /*193e0*/  SYNCS.ARRIVE.TRANS64 RZ, [R8+URZ+0x31cb0], R5 ;  /* 0x031cb00508ff79a7 */ /* 0x0001f0000800003f */
[----:B------:R-:W-:Y:S05]  /*193f0*/  @!P0 BRA `(.L_x_10488) ;  /* 0x0000000000048947 */ /* 0x000fea0003800000 */
[----:B------:R-:W-:Y:S01]  /*19400*/  BPT.TRAP 0x1 ;  /* 0x000000040000795c */ /* 0x000fe20000300000 */
.L_x_10488:
[----:B------:R-:W-:Y:S05]  /*19410*/  BSYNC B2 ;  /* 0x0000000000027941 */ /* 0x000fea0003800000 */
.L_x_10487:
        /* <DEDUP_REMOVED lines=8> */
.L_x_10489:
        /* <DEDUP_REMOVED lines=15> */
.L_x_10490:
        /* <DEDUP_REMOVED lines=15> */
.L_x_10491:
        /* <DEDUP_REMOVED lines=10> */
.L_x_10477:
[----:B------:R-:W-:Y:S05]  /*19720*/  BSYNC B1 ;  /* 0x0000000000017941 */ /* 0x000fea0003800000 */
.L_x_10476:
[----:B0-----:R-:W2:Y:S01]  /*19730*/  LDL.LU R5, [R1+0x4] ;  /* 0x0000040001057983 */ /* 0x001ea20000300800 */
[----:B------:R-:W-:Y:S01]  /*19740*/  VIADD R29, R29, 0x1 ;  /* 0x000000011d1d7836 */ /* 0x000fe20000000000 */
[----:B------:R-:W-:Y:S01]  /*19750*/  PLOP3.LUT P5, PT, PT, PT, PT, 0x8, 0x0 ;  /* 0x000000000000781c */ /* 0x000fe20003fae170 */
[----:B------:R-:W-:-:S03]  /*19760*/  VIADD R9, R4, 0xfffffffe ;  /* 0xfffffffe04097836 */ /* 0x000fc60000000000 */
[----:B------:R-:W-:-:S04]  /*19770*/  ISETP.NE.AND P0, PT, R29, 0x2, PT ;  /* 0x000000021d00780c */ /* 0x000fc80003f05270 */
[----:B------:R-:W-:Y:S02]  /*19780*/  SEL R4, RZ, 0x1, P0 ;  /* 0x00000001ff047807 */ /* 0x000fe40000000000 */
[----:B------:R-:W-:Y:S02]  /*19790*/  SEL R29, R29, RZ, P0 ;  /* 0x000000ff1d1d7207 */ /* 0x000fe40000000000 */
[----:B------:R-:W-:Y:S02]  /*197a0*/  ISETP.GE.AND P0, PT, R9, R2, PT ;  /* 0x000000020900720c */ /* 0x000fe40003f06270 */
[----:B--2---:R-:W-:-:S05]  /*197b0*/  LOP3.LUT R5, R5, R4, RZ, 0x3c, !PT ;  /* 0x0000000405057212 */ /* 0x004fca00078e3cff */
[----:B------:R0:W-:Y:S06]  /*197c0*/  STL [R1+0x4], R5 ;  /* 0x0000040501007387 */ /* 0x0001ec0000100800 */
[----:B------:R-:W-:Y:S05]  /*197d0*/  @!P0 BRA `(.L_x_10470) ;  /* 0x0000000800548947 */ /* 0x000fea0003800000 */
.L_x_10508:
[----:B------:R-:W-:Y:S05]  /*197e0*/  YIELD ;  /* 0x0000000000007946 */ /* 0x000fea0003800000 */
[----:B------:R-:W-:Y:S04]  /*197f0*/  BSSY B1, `(.L_x_10492) ;  /* 0x0000089000017945 */ /* 0x000fe80003800000 */
[----:B--2---:R-:W-:Y:S05]  /*19800*/  @!P2 BRA `(.L_x_10493) ;  /* 0x00000008001ca947 */ /* 0x004fea0003800000 */
[----:B0-----:R-:W2:Y:S01]  /*19810*/  LDL R5, [R1+0x4] ;  /* 0x0000040001057983 */ /* 0x001ea20000100800 */
[----:B------:R-:W-:Y:S01]  /*19820*/  IMAD R8, R29, 0x8, R22 ;  /* 0x000000081d087824 */ /* 0x000fe200078e0216 */
[----:B------:R-:W0:Y:S01]  /*19830*/  S2R R4, SR_TID.X ;  /* 0x0000000000047919 */ /* 0x000e220000002100 */
[----:B------:R-:W-:Y:S01]  /*19840*/  BSSY B2, `(.L_x_10494) ;  /* 0x0000006000027945 */ /* 0x000fe20003800000 */
[----:B0-----:R-:W-:-:S04]  /*19850*/  LOP3.LUT R4, R4, 0x7f, RZ, 0xc0, !PT ;  /* 0x0000007f04047812 */ /* 0x001fc800078ec0ff */
[----:B------:R-:W-:Y:S02]  /*19860*/  ISETP.NE.AND P1, PT, R4, RZ, PT ;  /* 0x000000ff0400720c */ /* 0x000fe40003f25270 */
[----:B--2---:R-:W-:-:S04]  /*19870*/  SHF.L.U32 R7, R5, 0x1f, RZ ;  /* 0x0000001f05077819 */ /* 0x004fc800000006ff */
[----:B------:R-:W0:Y:S02]  /*19880*/  SYNCS.PHASECHK.TRANS64.TRYWAIT P0, [R8+URZ+0x31ca0], R7 ;  /* 0x031ca007080075a7 */ /* 0x000e24000800017f */
[----:B0-----:R-:W-:Y:S05]  /*19890*/  @!P0 BRA `(.L_x_10495) ;  /* 0x0000006400348947 */ /* 0x001fea0003800000 */
.L_x_10660:
[----:B------:R-:W-:Y:S05]  /*198a0*/  BSYNC B2 ;  /* 0x0000000000027941 */ /* 0x000fea0003800000 */
.L_x_10494:
[----:B------:R-:W-:Y:S04]  /*198b0*/  BSSY B2, `(.L_x_10496) ;  /* 0x0000008000027945 */ /* 0x000fe80003800000 */
[----:B------:R-:W-:Y:S05]  /*198c0*/  @P1 BRA `(.L_x_10497) ;  /* 0x0000000000181947 */ /* 0x000fea0003800000 */
[----:B------:R-:W2:Y:S02]  /*198d0*/  LDL R4, [R1] ;  /* 0x0000000001047983 */ /* 0x000ea40000100800 */
[----:B--2---:R-:W-:Y:S01]  /*198e0*/  LOP3.LUT P0, RZ, R4, 0x1, RZ, 0xc0, !PT ;  /* 0x0000000104ff7812 */ /* 0x004fe2000780c0ff */
[----:B------:R-:W-:-:S04]  /*198f0*/  IMAD.MOV.U32 R4, RZ, RZ, 0x6c00 ;  /* 0x00006c00ff047424 */ /* 0x000fc800078e00ff */
[----:B------:R2:W-:Y:S08]  /*19900*/  SYNCS.ARRIVE.TRANS64 RZ, [R8+URZ+0x31c90], R4 ;  /* 0x031c900408ff79a7 */ /* 0x0005f0000800003f */
[----:B------:R-:W-:Y:S05]  /*19910*/  @!P0 BRA `(.L_x_10497) ;  /* 0x0000000000048947 */ /* 0x000fea0003800000 */
[----:B------:R-:W-:Y:S01]  /*19920*/  BPT.TRAP 0x1 ;  /* 0x000000040000795c */ /* 0x000fe20000300000 */
.L_x_10497:
[----:B------:R-:W-:Y:S05]  /*19930*/  BSYNC B2 ;  /* 0x0000000000027941 */ /* 0x000fea0003800000 */
.L_x_10496:
[----:B------:R-:W-:Y:S01]  /*19940*/  IMAD.MOV.U32 R12, RZ, RZ, RZ ;  /* 0x000000ffff0c7224 */ /* 0x000fe200078e00ff */
[----:B------:R-:W-:Y:S01]  /*19950*/  UIADD3 UR4, UP0, UR36, 0x570, URZ ;  /* 0x0000057024047890 */ /* 0x000fe2000ff1e03f */
[----:B------:R-:W-:Y:S01]  /*19960*/  IMAD R6, R29, 0x6c00, R22 ;  /* 0x00006c001d067824 */ /* 0x000fe200078e0216 */
[----:B------:R-:W-:Y:S01]  /*19970*/  PLOP3.LUT P0, PT, PT, PT, PT, 0x80, 0x0 ;  /* 0x000000000000781c */ /* 0x000fe20003f0f070 */
[----:B------:R-:W-:Y:S01]  /*19980*/  IMAD R5, R9, 0x90, R3 ;  /* 0x0000009009057824 */ /* 0x000fe200078e0203 */
[----:B------:R-:W-:Y:S01]  /*19990*/  R2UR UR10, R12 ;  /* 0x000000000c0a72ca */ /* 0x000fe200000e0000 */
[----:B--2---:R-:W-:Y:S01]  /*199a0*/  VIADD R4, R8, 0x31c90 ;  /* 0x00031c9008047836 */ /* 0x004fe20000000000 */
[----:B------:R-:W-:Y:S01]  /*199b0*/  UIADD3.X UR5, URZ, UR37, URZ, UP0, !UPT ;  /* 0x000000253f057290 */ /* 0x000fe200087fe43f */
[----:B------:R-:W-:Y:S01]  /*199c0*/  VIADD R10, R6, 0x16a00 ;  /* 0x00016a00060a7836 */ /* 0x000fe20000000000 */
[----:B------:R-:W-:Y:S01]  /*199d0*/  UMOV UR6, 0x0 ;  /* 0x0000000000067882 */ /* 0x000fe20000000000 */
[----:B------:R-:W-:-:S10]  /*199e0*/  UMOV UR7, 0x12f00000 ;  /* 0x12f0000000077882 */ /* 0x000fd40000000000 */
.L_x_10498:
        /* <DEDUP_REMOVED lines=16> */
.L_x_10499:
        /* <DEDUP_REMOVED lines=16> */
.L_x_10500:
        /* <DEDUP_REMOVED lines=13> */
.L_x_10661:
[----:B------:R-:W-:Y:S05]  /*19cc0*/  BSYNC B2 ;  /* 0x0000000000027941 */ /* 0x000fea0003800000 */
.L_x_10501:
[----:B------:R-:W-:Y:S01]  /*19cd0*/  BSSY B2, `(.L_x_10503) ;  /* 0x000000a000027945 */ /* 0x000fe20003800000 */
[----:B------:R-:W-:Y:S02]  /*19ce0*/  IMAD.MOV.U32 R10, RZ, RZ, 0x0 ;  /* 0x00000000ff0a7424 */ /* 0x000fe400078e00ff */
[----:B-1----:R-:W-:Y:S01]  /*19cf0*/  IMAD.MOV.U32 R11, RZ, RZ, 0x12f00000 ;  /* 0x12f00000ff0b7424 */ /* 0x002fe200078e00ff */
[----:B------:R-:W-:Y:S06]  /*19d00*/  @P1 BRA `(.L_x_10504) ;  /* 0x0000000000181947 */ /* 0x000fec0003800000 */
[----:B------:R-:W3:Y:S02]  /*19d10*/  LDL R4, [R1] ;  /* 0x0000000001047983 */ /* 0x000ee40000100800 */
[----:B---3--:R-:W-:Y:S01]  /*19d20*/  LOP3.LUT P0, RZ, R4, 0x1, RZ, 0xc0, !PT ;  /* 0x0000000104ff7812 */ /* 0x008fe2000780c0ff */
[----:B------:R-:W-:-:S04]  /*19d30*/  IMAD.MOV.U32 R4, RZ, RZ, 0x6c00 ;  /* 0x00006c00ff047424 */ /* 0x000fc800078e00ff */
[----:B------:R1:W-:Y:S08]  /*19d40*/  SYNCS.ARRIVE.TRANS64 RZ, [R8+URZ+0x31cb0], R4 ;  /* 0x031cb00408ff79a7 */ /* 0x0003f0000800003f */
[----:B------:R-:W-:Y:S05]  /*19d50*/  @!P0 BRA `(.L_x_10504) ;  /* 0x0000000000048947 */ /* 0x000fea0003800000 */
[----:B------:R-:W-:Y:S01]  /*19d60*/  BPT.TRAP 0x1 ;  /* 0x000000040000795c */ /* 0x000fe20000300000 */
.L_x_10504:
[----:B------:R-:W-:Y:S05]  /*19d70*/  BSYNC B2 ;  /* 0x0000000000027941 */ /* 0x000fea0003800000 */
.L_x_10503:
        /* <DEDUP_REMOVED lines=8> */
.L_x_10505:
        /* <DEDUP_REMOVED lines=15> */
.L_x_10506:
        /* <DEDUP_REMOVED lines=15> */
.L_x_10507:
        /* <DEDUP_REMOVED lines=10> */
.L_x_10493:
[----:B------:R-:W-:Y:S05]  /*1a080*/  BSYNC B1 ;  /* 0x0000000000017941 */ /* 0x000fea0003800000 */
.L_x_10492:
[----:B------:R-:W2:Y:S01]  /*1a090*/  LDL.LU R7, [R1+0x4] ;  /* 0x0000040001077983 */ /* 0x000ea20000300800 */
[----:B------:R-:W-:-:S05]  /*1a0a0*/  VIADD R29, R29, 0x1 ;  /* 0x000000011d1d7836 */ /* 0x000fca0000000000 */
[----:B------:R-:W-:-:S04]  /*1a0b0*/  ISETP.NE.AND P0, PT, R29, 0x2, PT ;  /* 0x000000021d00780c */ /* 0x000fc80003f05270 */
[----:B------:R-:W-:Y:S02]  /*1a0c0*/  SEL R4, RZ, 0x1, P0 ;  /* 0x00000001ff047807 */ /* 0x000fe40000000000 */
[----:B------:R-:W-:Y:S02]  /*1a0d0*/  SEL R29, R29, RZ, P0 ;  /* 0x000000ff1d1d7207 */ /* 0x000fe40000000000 */
[C---:B------:R-:W-:Y:S01]  /*1a0e0*/  ISETP.GT.AND P0, PT, R9.reuse, R2, PT ;  /* 0x000000020900720c */ /* 0x040fe20003f04270 */
[----:B------:R-:W-:Y:S01]  /*1a0f0*/  VIADD R9, R9, 0xffffffff ;  /* 0xffffffff09097836 */ /* 0x000fe20000000000 */
[----:B--2---:R-:W-:-:S05]  /*1a100*/  LOP3.LUT R7, R7, R4, RZ, 0x3c, !PT ;  /* 0x0000000407077212 */ /* 0x004fca00078e3cff */
[----:B------:R2:W-:Y:S06]  /*1a110*/  STL [R1+0x4], R7 ;  /* 0x0000040701007387 */ /* 0x0005ec0000100800 */
[----:B------:R-:W-:Y:S05]  /*1a120*/  @P0 BRA `(.L_x_10508) ;  /* 0xfffffff400ac0947 */ /* 0x000fea000383ffff */
.L_x_10470:
[----:B------:R-:W-:Y:S05]  /*1a130*/  BSYNC B0 ;  /* 0x0000000000007941 */ /* 0x000fea0003800000 */
.L_x_10469:
[----:B------:R-:W3:Y:S01]  /*1a140*/  LDL R4, [R1+0x3c] ;  /* 0x00003c0001047983 */ /* 0x000ee20000100800 */
[----:B------:R-:W-:Y:S05]  /*1a150*/  @!P5 WARPSYNC.ALL ;  /* 0x000000000000d948 */ /* 0x000fea0003800000 */
[----:B------:R-:W-:Y:S01]  /*1a160*/  BSSY B7, `(.L_x_10509) ;  /* 0x0000427000077945 */ /* 0x000fe20003800000 */
[----:B------:R-:W-:Y:S01]  /*1a170*/  @!P5 BAR.SYNC.DEFER_BLOCKING 0xc, 0x200 ;  /* 0x030800000000db1d */ /* 0x000fe20000010000 */
[----:B---3--:R-:W-:-:S13]  /*1a180*/  ISETP.GT.AND P0, PT, R4, RZ, PT ;  /* 0x000000ff0400720c */ /* 0x008fda0003f04270 */
[----:B------:R-:W-:Y:S05]  /*1a190*/  @P0 BRA `(.L_x_10510) ;  /* 0x0000000000440947 */ /* 0x000fea0003800000 */
[----:B------:R-:W3:Y:S02]  /*1a1a0*/  S2R R4, SR_TID.X ;  /* 0x0000000000047919 */ /* 0x000ee40000002100 */
[----:B---3--:R-:W-:-:S04]  /*1a1b0*/  LOP3.LUT R4, R4, 0x7f, RZ, 0xc0, !PT ;  /* 0x0000007f04047812 */ /* 0x008fc800078ec0ff */
[----:B------:R-:W-:-:S13]  /*1a1c0*/  ISETP.NE.AND P1, PT, R4, RZ, PT ;  /* 0x000000ff0400720c */ /* 0x000fda0003f25270 */
[----:B------:R-:W-:Y:S05]  /*1a1d0*/  @P1 BRA `(.L_x_10511) ;  /* 0x00000040007c1947 */ /* 0x000fea0003800000 */
[----:B0-----:R-:W0:Y:S01]  /*1a1e0*/  S2R R5, SR_LANEID ;  /* 0x0000000000057919 */ /* 0x001e220000000000 */
        /* <DEDUP_REMOVED lines=8> */
[----:B--2---:R-:W0:Y:S01]  /*1a270*/  POPC R7, R4 ;  /* 0x0000000400077309 */ /* 0x004e220000000000 */
[----:B---3--:R-:W0:Y:S02]  /*1a280*/  SHFL.IDX PT, R0, R3, R0, 0x1f ;  /* 0x00001f0003007589 */ /* 0x008e2400000e0000 */
[----:B0-----:R-:W-:Y:S01]  /*1a290*/  IADD3 R16, R0, UR38, R7 ;  /* 0x0000002600107c10 */ /* 0x001fe2000fffe007 */
[----:B------:R-:W-:Y:S06]  /*1a2a0*/  BRA `(.L_x_10511) ;  /* 0x0000004000487947 */ /* 0x000fec0003800000 */
.L_x_10510:
        /* <DEDUP_REMOVED lines=10> */
[----:B0-----:R-:W-:Y:S02]  /*1a350*/  IMAD.U32 R5, RZ, RZ, UR7 ;  /* 0x00000007ff057e24 */ /* 0x001fe4000f8e00ff */
[----:B------:R-:W-:Y:S02]  /*1a360*/  IMAD.U32 R6, RZ, RZ, UR8 ;  /* 0x00000008ff067e24 */ /* 0x000fe4000f8e00ff */
[----:B--2---:R-:W-:-:S02]  /*1a370*/  IMAD.U32 R7, RZ, RZ, UR9 ;  /* 0x00000009ff077e24 */ /* 0x004fc4000f8e00ff */
[----:B------:R-:W-:Y:S02]  /*1a380*/  IMAD.U32 R10, RZ, RZ, UR4 ;  /* 0x00000004ff0a7e24 */ /* 0x000fe4000f8e00ff */
[----:B-1----:R-:W-:Y:S02]  /*1a390*/  IMAD.U32 R11, RZ, RZ, UR5 ;  /* 0x00000005ff0b7e24 */ /* 0x002fe4000f8e00ff */
[----:B------:R-:W-:Y:S02]  /*1a3a0*/  IMAD.MOV.U32 R8, RZ, RZ, 0x70 ;  /* 0x00000070ff087424 */ /* 0x000fe400078e00ff */
[----:B------:R-:W-:Y:S02]  /*1a3b0*/  IMAD.MOV.U32 R12, RZ, RZ, 0x1 ;  /* 0x00000001ff0c7424 */ /* 0x000fe400078e00ff */
[----:B------:R-:W-:-:S07]  /*1a3c0*/  IMAD.MOV.U32 R13, RZ, RZ, RZ ;  /* 0x000000ffff0d7224 */ /* 0x000fce00078e00ff */
[----:B------:R-:W-:-:S07]  /*1a3d0*/  LEPC R20, `(.L_x_10513) ;  /* 0x000000001014794e */ /* 0x000fce0000000000 */
[----:B---3--:R-:W-:Y:S05]  /*1a3e0*/  CALL.ABS.NOINC R2 ;  /* 0x0000000002007343 */ /* 0x008fea0003c00000 */
.L_x_10513:
[----:B------:R-:W-:Y:S05]  /*1a3f0*/  BSYNC B6 ;  /* 0x0000000000067941 */ /* 0x000fea0003800000 */
.L_x_10512:
        /* <DEDUP_REMOVED lines=10> */
[----:B0-----:R-:W-:Y:S02]  /*1a4a0*/  IMAD.U32 R5, RZ, RZ, UR7 ;  /* 0x00000007ff057e24 */ /* 0x001fe4000f8e00ff */
[----:B------:R-:W-:Y:S02]  /*1a4b0*/  IMAD.U32 R6, RZ, RZ, UR8 ;  /* 0x00000008ff067e24 */ /* 0x000fe4000f8e00ff */
[----:B--2---:R-:W-:-:S02]  /*1a4c0*/  IMAD.U32 R7, RZ, RZ, UR9 ;  /* 0x00000009ff077e24 */ /* 0x004fc4000f8e00ff */
[----:B------:R-:W-:Y:S02]  /*1a4d0*/  IMAD.U32 R10, RZ, RZ, UR4 ;  /* 0x00000004ff0a7e24 */ /* 0x000fe4000f8e00ff */
[----:B-1----:R-:W-:Y:S02]  /*1a4e0*/  IMAD.U32 R11, RZ, RZ, UR5 ;  /* 0x00000005ff0b7e24 */ /* 0x002fe4000f8e00ff */
[----:B------:R-:W-:Y:S02]  /*1a4f0*/  IMAD.MOV.U32 R8, RZ, RZ, 0x70 ;  /* 0x00000070ff087424 */ /* 0x000fe400078e00ff */
[----:B------:R-:W-:Y:S02]  /*1a500*/  IMAD.MOV.U32 R12, RZ, RZ, 0x1 ;  /* 0x00000001ff0c7424 */ /* 0x000fe400078e00ff */
[----:B---3--:R-:W-:-:S07]  /*1a510*/  IMAD.MOV.U32 R13, RZ, RZ, RZ ;  /* 0x000000ffff0d7224 */ /* 0x008fce00078e00ff */
[----:B------:R-:W-:-:S07]  /*1a520*/  LEPC R20, `(.L_x_10516) ;  /* 0x000000001014794e */ /* 0x000fce0000000000 */
[----:B----4-:R-:W-:Y:S05]  /*1a530*/  CALL.ABS.NOINC R2 ;  /* 0x0000000002007343 */ /* 0x010fea0003c00000 */
.L_x_10516:
        /* <DEDUP_REMOVED lines=16> */
.L_x_10515:
[----:B------:R-:W-:Y:S05]  /*1a640*/  BSYNC B6 ;  /* 0x0000000000067941 */ /* 0x000fea0003800000 */
.L_x_10514:
[----:B------:R-:W3:Y:S01]  /*1a650*/  LDL.LU R21, [R1+0x8] ;  /* 0x0000080001157983 */ /* 0x000ee20000300800 */
[----:B------:R-:W-:Y:S02]  /*1a660*/  ULDC.64 UR4, c[0x0][0x9f8] ;  /* 0x00027e0000047ab9 */ /* 0x000fe40000000a00 */
[----:B------:R-:W-:Y:S01]  /*1a670*/  ISETP.NE.U32.AND P0, PT, RZ, UR4, PT ;  /* 0x00000004ff007c0c */ /* 0x000fe2000bf05070 */
[----:B------:R-:W4:Y:S03]  /*1a680*/  LDL R20, [R1+0x1c] ;  /* 0x00001c0001147983 */ /* 0x000f260000100800 */
[----:B------:R-:W-:-:S13]  /*1a690*/  ISETP.NE.AND.EX P0, PT, RZ, UR5, PT, P0 ;  /* 0x00000005ff007c0c */ /* 0x000fda000bf05300 */
[----:B------:R-:W-:-:S04]  /*1a6a0*/  @P0 IADD3 R2, P1, R24, UR4, RZ ;  /* 0x0000000418020c10 */ /* 0x000fc8000ff3e0ff */
[----:B---3--:R-:W-:Y:S01]  /*1a6b0*/  @P0 IADD3.X R3, R21, UR5, RZ, P1, !PT ;  /* 0x0000000515030c10 */ /* 0x008fe20008ffe4ff */
[----:B------:R-:W-:-:S04]  /*1a6c0*/  ULDC.64 UR4, c[0x0][0xa08] ;  /* 0x0002820000047ab9 */ /* 0x000fc80000000a00 */
[----:B------:R3:W2:Y:S01]  /*1a6d0*/  @P0 LDG.E R25, desc[UR60][R2.64] ;  /* 0x0000003c02190981 */ /* 0x0006a2000c1e1900 */
[----:B----4-:R-:W-:-:S05]  /*1a6e0*/  VIADD R8, R20, 0xffffffff ;  /* 0xffffffff14087836 */ /* 0x010fca0000000000 */
[----:B------:R4:W-:Y:S01]  /*1a6f0*/  STL [R1+0x20], R8 ;  /* 0x0000200801007387 */ /* 0x0009e20000100800 */
[----:B---3--:R-:W3:Y:S02]  /*1a700*/  LDC.64 R2, c[0x0][0x418] ;  /* 0x00010600ff027b82 */ /* 0x008ee40000000a00 */
[----:B---3--:R-:W-:Y:S01]  /*1a710*/  LOP3.LUT P0, RZ, R2, UR4, RZ, 0xfc, !PT ;  /* 0x0000000402ff7c12 */ /* 0x008fe2000f80fcff */
[----:B------:R-:W-:-:S03]  /*1a720*/  UMOV UR4, 0xffffffff ;  /* 0xffffffff00047882 */ /* 0x000fc60000000000 */
[----:B------:R-:W-:Y:S02]  /*1a730*/  LOP3.LUT P0, RZ, R3, UR5, RZ, 0xfc, P0 ;  /* 0x0000000503ff7c12 */ /* 0x000fe4000800fcff */
[----:B--2---:R-:W-:Y:S02]  /*1a740*/  SHF.R.S32.HI R7, RZ, 0x1f, R25 ;  /* 0x0000001fff077819 */ /* 0x004fe40000011419 */
[----:B------:R-:W-:-:S03]  /*1a750*/  SEL R24, R25, RZ, !P0 ;  /* 0x000000ff19187207 */ /* 0x000fc60004000000 */
[----:B------:R4:W-:Y:S01]  /*1a760*/  STL [R1+0x8], R7 ;  /* 0x0000080701007387 */ /* 0x0009e20000100800 */
[----:B------:R-:W-:Y:S05]  /*1a770*/  BRA.DIV UR4, `(.L_x_10517) ;  /* 0x0000005604a47947 */ /* 0x000fea000b800000 */
[----:B------:R-:W2:Y:S02]  /*1a780*/  S2R R0, SR_TID.X ;  /* 0x0000000000007919 */ /* 0x000ea40000002100 */
[----:B--2---:R-:W-:-:S04]  /*1a790*/  SHF.R.U32.HI R0, RZ, 0x5, R0 ;  /* 0x00000005ff007819 */ /* 0x004fc80000011600 */
[----:B------:R-:W-:-:S05]  /*1a7a0*/  LOP3.LUT R0, R0, 0x3, RZ, 0xc0, !PT ;  /* 0x0000000300007812 */ /* 0x000fca00078ec0ff */
[----:B------:R2:W3:Y:S02]  /*1a7b0*/  SHFL.IDX PT, R14, R0, RZ, 0x1f ;  /* 0x00001fff000e7589 */ /* 0x0004e400000e0000 */
.L_x_10664:
[----:B--2---:R-:W2:Y:S01]  /*1a7c0*/  LDL.LU R0, [R1] ;  /* 0x0000000001007983 */ /* 0x004ea20000300800 */
[----:B------:R-:W-:Y:S02]  /*1a7d0*/  PLOP3.LUT P1, PT, PT, PT, PT, 0x8, 0x0 ;  /* 0x000000000000781c */ /* 0x000fe40003f2e170 */
[----:B---3--:R-:W-:Y:S02]  /*1a7e0*/  ISETP.NE.AND P0, PT, R14, RZ, PT ;  /* 0x000000ff0e00720c */ /* 0x008fe40003f05270 */
[----:B--2---:R-:W-:-:S09]  /*1a7f0*/  LOP3.LUT R0, R0, 0xfffffffb, RZ, 0xc0, !PT ;  /* 0xfffffffb00007812 */ /* 0x004fd200078ec0ff */
[----:B------:R-:W-:-:S05]  /*1a800*/  @P1 LOP3.LUT R0, R0, 0x4, RZ, 0xfc, !PT ;  /* 0x0000000400001812 */ /* 0x000fca00078efcff */
[----:B------:R2:W-:Y:S01]  /*1a810*/  STL [R1], R0 ;  /* 0x0000000001007387 */ /* 0x0005e20000100800 */
[----:B------:R-:W-:Y:S05]  /*1a820*/  @P0 BRA `(.L_x_10518) ;  /* 0x0000000400200947 */ /* 0x000fea0003800000 */
[----:B------:R-:W-:-:S03]  /*1a830*/  UMOV UR4, 0xffffffff ;  /* 0xffffffff00047882 */ /* 0x000fc60000000000 */
[----:B------:R-:W-:Y:S05]  /*1a840*/  BRA.DIV UR4, `(.L_x_10519) ;  /* 0x0000005604a47947 */ /* 0x000fea000b800000 */
[----:B------:R-:W-:-:S13]  /*1a850*/  ELECT P6, URZ, PT ;  /* 0x00000000003f782f */ /* 0x000fda00038c0000 */
.L_x_10667:
[----:B------:R-:W-:Y:S05]  /*1a860*/  @!P6 BRA `(.L_x_10518) ;  /* 0x000000040010e947 */ /* 0x000fea0003800000 */
[----:B------:R-:W-:Y:S01]  /*1a870*/  ISETP.NE.U32.AND P0, PT, R2, RZ, PT ;  /* 0x000000ff0200720c */ /* 0x000fe20003f05070 */
[----:B------:R-:W-:-:S03]  /*1a880*/  IMAD.MOV.U32 R27, RZ, RZ, R8 ;  /* 0x000000ffff1b7224 */ /* 0x000fc600078e0008 */
[----:B------:R-:W-:-:S13]  /*1a890*/  ISETP.NE.AND.EX P0, PT, R3, RZ, PT, P0 ;  /* 0x000000ff0300720c */ /* 0x000fda0003f05300 */
[----:B------:R-:W-:Y:S05]  /*1a8a0*/  @!P0 BRA `(.L_x_10520) ;  /* 0x0000000000488947 */ /* 0x000fea0003800000 */
[----:B------:R-:W3:Y:S01]  /*1a8b0*/  LDC R6, c[0x0][0x43c] ;  /* 0x00010f00ff067b82 */ /* 0x000ee20000000800 */
[----:B--2---:R-:W-:Y:S01]  /*1a8c0*/  IMAD.MOV.U32 R0, RZ, RZ, R8 ;  /* 0x000000ffff007224 */ /* 0x004fe200078e0008 */
[----:B------:R-:W-:Y:S01]  /*1a8d0*/  ULDC.64 UR4, c[0x0][0x428] ;  /* 0x00010a0000047ab9 */ /* 0x000fe20000000a00 */
[----:B---3--:R-:W-:-:S13]  /*1a8e0*/  ISETP.NE.AND P0, PT, R6, 0x1, PT ;  /* 0x000000010600780c */ /* 0x008fda0003f05270 */
[----:B0-----:R-:W0:Y:S02]  /*1a8f0*/  @P0 LDC.64 R4, c[0x0][0x440] ;  /* 0x00011000ff040b82 */ /* 0x001e240000000a00 */
[----:B0-----:R-:W-:-:S05]  /*1a900*/  @P0 IMAD.HI.U32 R4, R8, R4, RZ ;  /* 0x0000000408040227 */ /* 0x001fca00078e00ff */
[----:B------:R-:W-:-:S04]  /*1a910*/  @P0 SHF.R.U32.HI R0, RZ, R5, R4 ;  /* 0x00000005ff000219 */ /* 0x000fc80000011604 */
[--C-:B------:R-:W-:Y:S01]  /*1a920*/  SHF.R.S32.HI R5, RZ, 0x1f, R0.reuse ;  /* 0x0000001fff057819 */ /* 0x100fe20000011400 */
[--C-:B------:R-:W-:Y:S02]  /*1a930*/  IMAD.MOV R27, RZ, RZ, -R0.reuse ;  /* 0x000000ffff1b7224 */ /* 0x100fe400078e0a00 */
[----:B------:R-:W-:Y:S02]  /*1a940*/  IMAD.MOV.U32 R4, RZ, RZ, R0 ;  /* 0x000000ffff047224 */ /* 0x000fe400078e0000 */
        /* <DEDUP_REMOVED lines=8> */
.L_x_10520:
[----:B--2---:R-:W-:Y:S01]  /*1a9d0*/  IMAD R0, R23, 0x8, R22 ;  /* 0x0000000817007824 */ /* 0x004fe200078e0216 */
[----:B---3--:R-:W-:-:S04]  /*1a9e0*/  SHF.L.U32 R2, R26, 0x1f, RZ ;  /* 0x0000001f1a027819 */ /* 0x008fc800000006ff */
[----:B------:R-:W2:Y:S02]  /*1a9f0*/  SYNCS.PHASECHK.TRANS64.TRYWAIT P0, [R0+URZ+0x31c40], R2 ;  /* 0x031c4002000075a7 */ /* 0x000ea4000800017f */
[----:B--2---:R-:W-:Y:S05]  /*1aa00*/  @!P0 BRA `(.L_x_10521) ;  /* 0x0000005400548947 */ /* 0x004fea0003800000 */
.L_x_10668:
[----:B------:R-:W3:Y:S02]  /*1aa10*/  S2R R3, SR_TID.X ;  /* 0x0000000000037919 */ /* 0x000ee40000002100 */
[----:B---3--:R-:W-:Y:S02]  /*1aa20*/  LOP3.LUT R4, R3, 0x7f, RZ, 0xc0, !PT ;  /* 0x0000007f03047812 */ /* 0x008fe400078ec0ff */
[----:B------:R3:W5:Y:S02]  /*1aa30*/  LDL R3, [R1] ;  /* 0x0000000001037983 */ /* 0x0007640000100800 */
[----:B------:R-:W-:-:S13]  /*1aa40*/  ISETP.NE.AND P0, PT, R4, RZ, PT ;  /* 0x000000ff0400720c */ /* 0x000fda0003f05270 */
[----:B---3--:R-:W-:Y:S05]  /*1aa50*/  @P0 BRA `(.L_x_10522) ;  /* 0x0000000000140947 */ /* 0x008fea0003800000 */
[----:B-----5:R-:W-:Y:S01]  /*1aa60*/  LOP3.LUT P1, RZ, R3, 0x1, RZ, 0xc0, !PT ;  /* 0x0000000103ff7812 */ /* 0x020fe2000782c0ff */
[----:B--2---:R-:W-:-:S04]  /*1aa70*/  IMAD.MOV.U32 R2, RZ, RZ, 0x6c00 ;  /* 0x00006c00ff027424 */ /* 0x004fc800078e00ff */
[----:B------:R3:W-:Y:S08]  /*1aa80*/  SYNCS.ARRIVE.TRANS64 RZ, [R0+URZ+0x31c30], R2 ;  /* 0x031c300200ff79a7 */ /* 0x0007f0000800003f */
[----:B------:R-:W-:Y:S05]  /*1aa90*/  @!P1 BRA `(.L_x_10522) ;  /* 0x0000000000049947 */ /* 0x000fea0003800000 */
[----:B------:R-:W-:Y:S01]  /*1aaa0*/  BPT.TRAP 0x1 ;  /* 0x000000040000795c */ /* 0x000fe20000300000 */
.L_x_10522:
[----:B------:R-:W-:Y:S01]  /*1aab0*/  R2UR UR9, R0 ;  /* 0x00000000000972ca */ /* 0x000fe200000e0000 */
[----:B--23--:R-:W-:Y:S01]  /*1aac0*/  IMAD R0, R23, 0x6c00, R22 ;  /* 0x00006c0017007824 */ /* 0x00cfe200078e0216 */
        /* <DEDUP_REMOVED lines=11> */
[----:B------:R-:W-:Y:S01]  /*1ab80*/  UIADD3 UR9, UR9, 0x31c30, URZ ;  /* 0x00031c3009097890 */ /* 0x000fe2000fffe03f */
[----:B------:R-:W-:-:S03]  /*1ab90*/  LOP3.LUT R3, R3, 0xfffffffb, RZ, 0xc0, !PT ;  /* 0xfffffffb03037812 */ /* 0x000fc600078ec0ff */
[----:B------:R-:W-:Y:S02]  /*1aba0*/  UIMAD UR11, UR11, 0x90, UR5 ;  /* 0x000000900b0b78a4 */ /* 0x000fe4000f8e0205 */
[----:B------:R-:W-:Y:S02]  /*1abb0*/  UIADD3 UR14, UR8, 0x16a00, URZ ;  /* 0x00016a00080e7890 */ /* 0x000fe4000fffe03f */
[----:B------:R-:W-:Y:S02]  /*1abc0*/  UIADD3.X UR5, URZ, UR37, URZ, UP0, !UPT ;  /* 0x000000253f057290 */ /* 0x000fe400087fe43f */
[----:B------:R-:W-:Y:S02]  /*1abd0*/  UIADD3 UR15, UR8, 0x18e00, URZ ;  /* 0x00018e00080f7890 */ /* 0x000fe4000fffe03f */
[----:B------:R-:W-:Y:S01]  /*1abe0*/  UIADD3 UR16, UR8, 0x1b200, URZ ;  /* 0x0001b20008107890 */ /* 0x000fe2000fffe03f */
[----:B------:R-:W-:Y:S02]  /*1abf0*/  @P0 LOP3.LUT R3, R3, 0x4, RZ, 0xfc, !PT ;  /* 0x0000000403030812 */ /* 0x000fe400078efcff */
[----:B------:R-:W-:Y:S01]  /*1ac00*/  UMOV UR8, UR14 ;  /* 0x0000000e00087c82 */ /* 0x000fe20008000000 */
[----:B------:R-:W-:Y:S01]  /*1ac10*/  UMOV UR14, 0x40 ;  /* 0x00000040000e7882 */ /* 0x000fe20000000000 */
[----:B------:R2:W-:Y:S01]  /*1ac20*/  UTMALDG.4D [UR8], [UR4], desc[UR6] ;  /* 0x00000608040075b4 */ /* 0x0005e20008019000 */
[----:B------:R3:W-:Y:S01]  /*1ac30*/  STL [R1], R3 ;  /* 0x0000000301007387 */ /* 0x0007e20000100800 */
[----:B--2---:R-:W-:Y:S01]  /*1ac40*/  UMOV UR8, UR15 ;  /* 0x0000000f00087c82 */ /* 0x004fe20008000000 */
[----:B------:R-:W-:-:S02]  /*1ac50*/  UMOV UR10, UR17 ;  /* 0x00000011000a7c82 */ /* 0x000fc40008000000 */
[----:B------:R2:W-:Y:S02]  /*1ac60*/  UTMALDG.4D [UR8], [UR4], desc[UR6] ;  /* 0x00000608040075b4 */ /* 0x0005e40008019000 */
[----:B--2---:R-:W-:Y:S01]  /*1ac70*/  UMOV UR8, UR16 ;  /* 0x0000001000087c82 */ /* 0x004fe20008000000 */
[----:B------:R-:W-:Y:S02]  /*1ac80*/  UMOV UR10, UR14 ;  /* 0x0000000e000a7c82 */ /* 0x000fe40008000000 */
[----:B------:R3:W-:Y:S02]  /*1ac90*/  UTMALDG.4D [UR8], [UR4], desc[UR6] ;  /* 0x00000608040075b4 */ /* 0x0007e40008019000 */
[----:B---3--:R-:W-:Y:S01]  /*1aca0*/  NOP ;  /* 0x0000000000007918 */ /* 0x008fe20000000000 */
.L_x_10518:
[----:B------:R-:W3:Y:S04]  /*1acb0*/  LDL.LU R4, [R1+0x24] ;  /* 0x0000240001047983 */ /* 0x000ee80000300800 */
[----:B------:R-:W5:Y:S04]  /*1acc0*/  LDL.LU R6, [R1+0x14] ;  /* 0x0000140001067983 */ /* 0x000f680000300800 */
[----:B------:R-:W4:Y:S01]  /*1acd0*/  LDL.LU R3, [R1+0x2c] ;  /* 0x00002c0001037983 */ /* 0x000f220000300800 */
[----:B------:R-:W-:Y:S05]  /*1ace0*/  WARPSYNC.ALL ;  /* 0x0000000000007948 */ /* 0x000fea0003800000 */
[----:B------:R-:W-:Y:S01]  /*1acf0*/  ULDC.64 UR6, c[0x0][0xa00] ;  /* 0x0002800000067ab9 */ /* 0x000fe20000000a00 */
[----:B------:R-:W-:Y:S01]  /*1ad00*/  ULDC.64 UR4, c[0x0][0x298] ;  /* 0x0000a60000047ab9 */ /* 0x000fe20000000a00 */
[----:B------:R-:W-:Y:S01]  /*1ad10*/  BAR.SYNC.DEFER_BLOCKING 0x8, 0x200 ;  /* 0x0208000000007b1d */ /* 0x000fe20000010000 */
[----:B------:R-:W-:Y:S01]  /*1ad20*/  ISETP.NE.U32.AND P0, PT, RZ, UR6, PT ;  /* 0x00000006ff007c0c */ /* 0x000fe2000bf05070 */
[----:B--2---:R-:W-:-:S03]  /*1ad30*/  VIADD R0, R22, 0xda00 ;  /* 0x0000da0016007836 */ /* 0x004fc60000000000 */
[----:B------:R-:W-:Y:S01]  /*1ad40*/  ISETP.NE.AND.EX P0, PT, RZ, UR7, PT, P0 ;  /* 0x00000007ff007c0c */ /* 0x000fe2000bf05300 */
[----:B------:R-:W-:Y:S01]  /*1ad50*/  BSSY B6, `(.L_x_10523) ;  /* 0x0000020000067945 */ /* 0x000fe20003800000 */
[----:B------:R-:W-:Y:S02]  /*1ad60*/  LOP3.LUT P1, RZ, R0, 0x1bf, RZ, 0xc0, !PT ;  /* 0x000001bf00ff7812 */ /* 0x000fe4000782c0ff */
[----:B---3--:R-:W-:-:S05]  /*1ad70*/  SHF.R.S32.HI R2, RZ, 0x1f, R4 ;  /* 0x0000001fff027819 */ /* 0x008fca0000011404 */
[----:B------:R-:W-:Y:S01]  /*1ad80*/  IMAD R2, R2, UR4, RZ ;  /* 0x0000000402027c24 */ /* 0x000fe2000f8e02ff */
[----:B----4-:R-:W-:-:S03]  /*1ad90*/  SEL R3, R3, RZ, !P0 ;  /* 0x000000ff03037207 */ /* 0x010fc60004000000 */
[----:B------:R-:W-:Y:S01]  /*1ada0*/  IMAD R0, R4, UR5, R2 ;  /* 0x0000000504007c24 */ /* 0x000fe2000f8e0202 */
[----:B-----5:R-:W-:Y:S01]  /*1adb0*/  SEL R2, R6, RZ, !P0 ;  /* 0x000000ff06027207 */ /* 0x020fe20004000000 */
[----:B0-----:R-:W-:-:S05]  /*1adc0*/  IMAD.WIDE.U32 R4, R4, UR4, RZ ;  /* 0x0000000404047c25 */ /* 0x001fca000f8e00ff */
[----:B------:R-:W-:Y:S04]  /*1add0*/  STL.64 [R1+0x30], R4 ;  /* 0x0000300401007387 */ /* 0x000fe80000100a00 */
        /* <DEDUP_REMOVED lines=17> */
[----:B-1----:R-:W-:Y:S02]  /*1aef0*/  IMAD.U32 R11, RZ, RZ, UR9 ;  /* 0x00000009ff0b7e24 */ /* 0x002fe4000f8e00ff */
[----:B------:R-:W-:Y:S02]  /*1af00*/  IMAD.MOV.U32 R8, RZ, RZ, 0x70 ;  /* 0x00000070ff087424 */ /* 0x000fe400078e00ff */
[----:B------:R-:W-:Y:S02]  /*1af10*/  IMAD.MOV.U32 R12, RZ, RZ, 0x1 ;  /* 0x00000001ff0c7424 */ /* 0x000fe400078e00ff */
[----:B------:R-:W-:-:S07]  /*1af20*/  IMAD.MOV.U32 R13, RZ, RZ, RZ ;  /* 0x000000ffff0d7224 */ /* 0x000fce00078e00ff */
[----:B------:R-:W-:-:S07]  /*1af30*/  LEPC R20, `(.L_x_10524) ;  /* 0x000000001014794e */ /* 0x000fce0000000000 */
[----:B0-----:R-:W-:Y:S05]  /*1af40*/  CALL.ABS.NOINC R2 ;  /* 0x0000000002007343 */ /* 0x001fea0003c00000 */
.L_x_10524:
[----:B------:R-:W-:Y:S05]  /*1af50*/  BSYNC B6 ;  /* 0x0000000000067941 */ /* 0x000fea0003800000 */
.L_x_10523:
[----:B--2---:R-:W2:Y:S01]  /*1af60*/  LDL.LU R0, [R1+0x24] ;  /* 0x0000240001007983 */ /* 0x004ea20000300800 */
[----:B------:R-:W0:Y:S01]  /*1af70*/  LDC R10, c[0x0][0x448] ;  /* 0x00011200ff0a7b82 */ /* 0x000e220000000800 */
[----:B------:R-:W-:Y:S01]  /*1af80*/  ULDC.64 UR4, c[0x0][0x2d8] ;  /* 0x0000b60000047ab9 */ /* 0x000fe20000000a00 */
[----:B------:R-:W-:Y:S01]  /*1af90*/  ULDC.64 UR6, c[0x0][0x2c8] ;  /* 0x0000b20000067ab9 */ /* 0x000fe20000000a00 */
[----:B------:R-:W2:Y:S01]  /*1afa0*/  LDL.LU.64 R2, [R1+0x30] ;  /* 0x0000300001027983 */ /* 0x000ea20000300a00 */
[----:B------:R-:W-:-:S03]  /*1afb0*/  ULDC.64 UR8, c[0x0][0x280] ;  /* 0x0000a00000087ab9 */ /* 0x000fc60000000a00 */
[----:B------:R-:W3:Y:S04]  /*1afc0*/  LDL.LU R20, [R1+0x2c] ;  /* 0x00002c0001147983 */ /* 0x000ee80000300800 */
[----:B------:R-:W4:Y:S04]  /*1afd0*/  LDL.LU R21, [R1+0x44] ;  /* 0x0000440001157983 */ /* 0x000f280000300800 */
[----:B------:R-:W5:Y:S01]  /*1afe0*/  LDL.LU R4, [R1+0x14] ;  /* 0x0000140001047983 */ /* 0x000f620000300800 */
[----:B------:R-:W1:Y:S01]  /*1aff0*/  S2R R13, SR_TID.X ;  /* 0x00000000000d7919 */ /* 0x000e620000002100 */
[----:B0-----:R-:W-:-:S13]  /*1b000*/  ISETP.NE.AND P0, PT, R10, 0x1, PT ;  /* 0x000000010a00780c */ /* 0x001fda0003f05270 */
[----:B------:R-:W0:Y:S01]  /*1b010*/  @P0 LDC R5, c[0x0][0x450] ;  /* 0x00011400ff050b82 */ /* 0x000e220000000800 */
[----:B-1----:R-:W-:-:S05]  /*1b020*/  IMAD.SHL.U32 R11, R13, 0x8, RZ ;  /* 0x000000080d0b7824 */ /* 0x002fca00078e00ff */
[----:B------:R-:W-:-:S04]  /*1b030*/  LOP3.LUT R11, R11, 0x18, RZ, 0xc0, !PT ;  /* 0x000000180b0b7812 */ /* 0x000fc800078ec0ff */
[C---:B------:R-:W-:Y:S02]  /*1b040*/  LOP3.LUT R12, R11.reuse, 0x20, RZ, 0xfc, !PT ;  /* 0x000000200b0c7812 */ /* 0x040fe400078efcff */
[----:B------:R-:W-:Y:S01]  /*1b050*/  LOP3.LUT R11, R11, 0x40, RZ, 0xfc, !PT ;  /* 0x000000400b0b7812 */ /* 0x000fe200078efcff */
[----:B--2---:R-:W-:Y:S02]  /*1b060*/  IMAD.MOV.U32 R3, RZ, RZ, R0 ;  /* 0x000000ffff037224 */ /* 0x004fe400078e0000 */
[----:B---3--:R-:W-:Y:S02]  /*1b070*/  IMAD R0, R20, UR4, RZ ;  /* 0x0000000414007c24 */ /* 0x008fe4000f8e02ff */
[C---:B------:R-:W-:Y:S01]  /*1b080*/  IMAD.WIDE.U32 R2, R18.reuse, UR4, R2 ;  /* 0x0000000412027c25 */ /* 0x040fe2000f8e0002 */
[----:B------:R-:W1:Y:S03]  /*1b090*/  S2R R20, SR_TID.X ;  /* 0x0000000000147919 */ /* 0x000e660000002100 */
[----:B------:R-:W-:Y:S01]  /*1b0a0*/  IMAD R0, R18, UR5, R0 ;  /* 0x0000000512007c24 */ /* 0x000fe2000f8e0200 */
[----:B------:R-:W-:-:S03]  /*1b0b0*/  ULDC.64 UR4, c[0x0][0x2e0] ;  /* 0x0000b80000047ab9 */ /* 0x000fc60000000a00 */
[----:B------:R-:W-:Y:S02]  /*1b0c0*/  IMAD.IADD R3, R3, 0x1, R0 ;  /* 0x0000000103037824 */ /* 0x000fe400078e0200 */
[----:B----4-:R-:W-:Y:S02]  /*1b0d0*/  IMAD R0, R21, UR4, RZ ;  /* 0x0000000415007c24 */ /* 0x010fe4000f8e02ff */
[----:B------:R-:W2:Y:S01]  /*1b0e0*/  S2R R21, SR_TID.X ;  /* 0x0000000000157919 */ /* 0x000ea20000002100 */
[----:B-----5:R-:W-:-:S04]  /*1b0f0*/  IMAD.WIDE.U32 R2, R4, UR4, R2 ;  /* 0x0000000404027c25 */ /* 0x020fc8000f8e0002 */
[----:B------:R-:W-:Y:S01]  /*1b100*/  IMAD R0, R4, UR5, R0 ;  /* 0x0000000504007c24 */ /* 0x000fe2000f8e0200 */
[----:B------:R-:W-:Y:S01]  /*1b110*/  ULDC.64 UR4, c[0x0][0x2d0] ;  /* 0x0000b40000047ab9 */ /* 0x000fe20000000a00 */
[----:B------:R-:W3:Y:S02]  /*1b120*/  @P0 LDC R4, c[0x0][0x44c] ;  /* 0x00011300ff040b82 */ /* 0x000ee40000000800 */
[----:B------:R-:W-:Y:S01]  /*1b130*/  IMAD.IADD R3, R3, 0x1, R0 ;  /* 0x0000000103037824 */ /* 0x000fe200078e0200 */
[----:B-1----:R-:W-:-:S04]  /*1b140*/  LOP3.LUT R20, R20, 0x7f, RZ, 0xc0, !PT ;  /* 0x0000007f14147812 */ /* 0x002fc800078ec0ff */
[----:B------:R-:W-:Y:S01]  /*1b150*/  SHF.R.U32.HI R20, RZ, 0x2, R20 ;  /* 0x00000002ff147819 */ /* 0x000fe20000011614 */
[----:B--2---:R-:W-:Y:S01]  /*1b160*/  IMAD.SHL.U32 R6, R21, 0x20, RZ ;  /* 0x0000002015067824 */ /* 0x004fe200078e00ff */
[----:B------:R-:W-:-:S04]  /*1b170*/  LOP3.LUT R21, R13, 0x7f, RZ, 0xc0, !PT ;  /* 0x0000007f0d157812 */ /* 0x000fc800078ec0ff */
[----:B------:R-:W-:Y:S01]  /*1b180*/  LOP3.LUT R6, R20, 0x60, R6, 0xf8, !PT ;  /* 0x0000006014067812 */ /* 0x000fe200078ef806 */
[----:B------:R-:W-:Y:S01]  /*1b190*/  IMAD.SHL.U32 R20, R13, 0x8, RZ ;  /* 0x000000080d147824 */ /* 0x000fe200078e00ff */
[----:B------:R-:W-:-:S03]  /*1b1a0*/  SHF.R.U32.HI R21, RZ, 0x2, R21 ;  /* 0x00000002ff157819 */ /* 0x000fc60000011615 */
[----:B------:R-:W-:Y:S01]  /*1b1b0*/  IMAD R8, R17, 0xc0, R6 ;  /* 0x000000c011087824 */ /* 0x000fe200078e0206 */
[----:B------:R-:W-:-:S03]  /*1b1c0*/  LOP3.LUT R20, R20, 0x18, RZ, 0xc0, !PT ;  /* 0x0000001814147812 */ /* 0x000fc600078ec0ff */
[----:B---3--:R-:W-:-:S04]  /*1b1d0*/  @P0 IMAD.HI.U32 R0, R8, R4, RZ ;  /* 0x0000000408000227 */ /* 0x008fc800078e00ff */
[----:B------:R-:W-:Y:S01]  /*1b1e0*/  IMAD.MOV.U32 R4, RZ, RZ, R8 ;  /* 0x000000ffff047224 */ /* 0x000fe200078e0008 */
[----:B0-----:R-:W-:-:S04]  /*1b1f0*/  @P0 SHF.R.U32.HI R4, RZ, R5, R0 ;  /* 0x00000005ff040219 */ /* 0x001fc80000011600 */
[--C-:B------:R-:W-:Y:S01]  /*1b200*/  SHF.R.S32.HI R0, RZ, 0x1f, R4.reuse ;  /* 0x0000001fff007819 */ /* 0x100fe20000011404 */
[----:B------:R-:W-:-:S04]  /*1b210*/  IMAD.MOV R6, RZ, RZ, -R4 ;  /* 0x000000ffff067224 */ /* 0x000fc800078e0a04 */
[----:B------:R-:W-:-:S04]  /*1b220*/  IMAD R0, R0, UR4, RZ ;  /* 0x0000000400007c24 */ /* 0x000fc8000f8e02ff */
[C---:B------:R-:W-:Y:S02]  /*1b230*/  IMAD R0, R4.reuse, UR5, R0 ;  /* 0x0000000504007c24 */ /* 0x040fe4000f8e0200 */
[----:B------:R-:W-:-:S04]  /*1b240*/  IMAD.WIDE.U32 R4, R4, UR4, R2 ;  /* 0x0000000404047c25 */ /* 0x000fc8000f8e0002 */
[----:B------:R-:W-:Y:S02]  /*1b250*/  IMAD.IADD R5, R5, 0x1, R0 ;  /* 0x0000000105057824 */ /* 0x000fe400078e0200 */
[----:B------:R-:W-:Y:S02]  /*1b260*/  IMAD R0, R10, R6, R8 ;  /* 0x000000060a007224 */ /* 0x000fe400078e0208 */
[----:B------:R-:W-:-:S03]  /*1b270*/  VIADD R8, R8, 0x80 ;  /* 0x0000008008087836 */ /* 0x000fc60000000000 */
[----:B------:R-:W-:-:S05]  /*1b280*/  SHF.R.S32.HI R6, RZ, 0x1f, R0 ;  /* 0x0000001fff067819 */ /* 0x000fca0000011400 */
[----:B------:R-:W-:Y:S02]  /*1b290*/  IMAD R9, R6, UR6, RZ ;  /* 0x0000000606097c24 */ /* 0x000fe4000f8e02ff */
[C---:B------:R-:W-:Y:S02]  /*1b2a0*/  IMAD.WIDE.U32 R6, R0.reuse, UR6, R4 ;  /* 0x0000000600067c25 */ /* 0x040fe4000f8e0004 */
[----:B------:R-:W0:Y:S02]  /*1b2b0*/  @P0 LDC R5, c[0x0][0x44c] ;  /* 0x00011300ff050b82 */ /* 0x000e240000000800 */
[----:B------:R-:W-:Y:S01]  /*1b2c0*/  IMAD R0, R0, UR7, R9 ;  /* 0x0000000700007c24 */ /* 0x000fe2000f8e0209 */
[----:B------:R-:W-:-:S03]  /*1b2d0*/  LEA R4, P1, R6, UR8, 0x1 ;  /* 0x0000000806047c11 */ /* 0x000fc6000f8208ff */
[----:B------:R-:W-:Y:S02]  /*1b2e0*/  IMAD.IADD R0, R7, 0x1, R0 ;  /* 0x0000000107007824 */ /* 0x000fe400078e0200 */
[----:B------:R-:W1:Y:S03]  /*1b2f0*/  @P0 LDC R7, c[0x0][0x450] ;  /* 0x00011400ff070b82 */ /* 0x000e660000000800 */
[----:B------:R-:W-:Y:S01]  /*1b300*/  LEA.HI.X R0, R6, UR9, R0, 0x1, P1 ;  /* 0x0000000906007c11 */ /* 0x000fe200088f0c00 */
[----:B------:R-:W-:Y:S02]  /*1b310*/  IMAD.MOV.U32 R6, RZ, RZ, R8 ;  /* 0x000000ffff067224 */ /* 0x000fe400078e0008 */
[----:B0-----:R-:W-:-:S05]  /*1b320*/  @P0 IMAD.HI.U32 R5, R8, R5, RZ ;  /* 0x0000000508050227 */ /* 0x001fca00078e00ff */
[----:B-1----:R-:W-:-:S04]  /*1b330*/  @P0 SHF.R.U32.HI R6, RZ, R7, R5 ;  /* 0x00000007ff060219 */ /* 0x002fc80000011605 */
[--C-:B------:R-:W-:Y:S01]  /*1b340*/  SHF.R.S32.HI R7, RZ, 0x1f, R6.reuse ;  /* 0x0000001fff077819 */ /* 0x100fe20000011406 */
[----:B------:R-:W-:Y:S02]  /*1b350*/  IMAD.MOV R5, RZ, RZ, -R6 ;  /* 0x000000ffff057224 */ /* 0x000fe400078e0a06 */
[----:B------:R-:W-:-:S04]  /*1b360*/  IMAD.WIDE.U32 R2, R6, UR4, R2 ;  /* 0x0000000406027c25 */ /* 0x000fc8000f8e0002 */
[----:B------:R-:W-:Y:S01]  /*1b370*/  IMAD R7, R7, UR4, RZ ;  /* 0x0000000407077c24 */ /* 0x000fe2000f8e02ff */
[----:B------:R-:W-:Y:S01]  /*1b380*/  ULDC UR4, c[0x0][0x2b8] ;  /* 0x0000ae0000047ab9 */ /* 0x000fe20000000800 */
[----:B------:R-:W-:Y:S01]  /*1b390*/  IMAD R5, R10, R5, R8 ;  /* 0x000000050a057224 */ /* 0x000fe200078e0208 */
[----:B------:R-:W-:Y:S01]  /*1b3a0*/  ISETP.GE.AND P3, PT, R20, UR4, PT ;  /* 0x0000000414007c0c */ /* 0x000fe2000bf66270 */
[----:B------:R-:W-:Y:S01]  /*1b3b0*/  IMAD R6, R6, UR5, R7 ;  /* 0x0000000506067c24 */ /* 0x000fe2000f8e0207 */
[----:B------:R-:W-:Y:S01]  /*1b3c0*/  UMOV UR5, 0xffffffff ;  /* 0xffffffff00057882 */ /* 0x000fe20000000000 */
[----:B------:R-:W-:Y:S02]  /*1b3d0*/  ISETP.GE.AND P1, PT, R11, UR4, PT ;  /* 0x000000040b007c0c */ /* 0x000fe4000bf26270 */
[----:B------:R-:W-:Y:S01]  /*1b3e0*/  IMAD.IADD R3, R3, 0x1, R6 ;  /* 0x0000000103037824 */ /* 0x000fe200078e0206 */
[----:B------:R-:W-:Y:S01]  /*1b3f0*/  SHF.R.S32.HI R6, RZ, 0x1f, R5 ;  /* 0x0000001fff067819 */ /* 0x000fe20000011405 */
[----:B------:R-:W-:-:S04]  /*1b400*/  IMAD.WIDE.U32 R2, R5, UR6, R2 ;  /* 0x0000000605027c25 */ /* 0x000fc8000f8e0002 */
[----:B------:R-:W-:Y:S01]  /*1b410*/  IMAD R6, R6, UR6, RZ ;  /* 0x0000000606067c24 */ /* 0x000fe2000f8e02ff */
[----:B------:R-:W-:-:S03]  /*1b420*/  LEA R8, P0, R2, UR8, 0x1 ;  /* 0x0000000802087c11 */ /* 0x000fc6000f8008ff */
[----:B------:R-:W-:-:S04]  /*1b430*/  IMAD R6, R5, UR7, R6 ;  /* 0x0000000705067c24 */ /* 0x000fc8000f8e0206 */
[----:B------:R-:W-:-:S05]  /*1b440*/  IMAD.IADD R3, R3, 0x1, R6 ;  /* 0x0000000103037824 */ /* 0x000fca00078e0206 */
[----:B------:R-:W-:Y:S02]  /*1b450*/  LEA.HI.X R3, R2, UR9, R3, 0x1, P0 ;  /* 0x0000000902037c11 */ /* 0x000fe400080f0c03 */
[----:B------:R-:W-:Y:S01]  /*1b460*/  ISETP.GE.AND P0, PT, R12, UR4, PT ;  /* 0x000000040c007c0c */ /* 0x000fe2000bf06270 */
[----:B------:R-:W-:-:S12]  /*1b470*/  BRA.DIV UR5, `(.L_x_10525) ;  /* 0x0000004a05cc7947 */ /* 0x000fd8000b800000 */
[----:B------:R-:W2:Y:S04]  /*1b480*/  LDL.LU R5, [R1+0x40] ;  /* 0x0000400001057983 */ /* 0x000ea80000300800 */
[----:B------:R-:W3:Y:S01]  /*1b490*/  LDL R9, [R1+0x10] ;  /* 0x0000100001097983 */ /* 0x000ee20000100800 */
[----:B------:R-:W-:-:S03]  /*1b4a0*/  IMAD R17, R17, 0xc0, R21 ;  /* 0x000000c011117824 */ /* 0x000fc600078e0215 */
[----:B------:R-:W0:Y:S04]  /*1b4b0*/  SHFL.IDX PT, R7, R4, RZ, 0x1c1f ;  /* 0x001c1fff04077589 */ /* 0x000e2800000e0000 */
[----:B------:R-:W1:Y:S01]  /*1b4c0*/  SHFL.IDX PT, R6, R0, RZ, 0x1c1f ;  /* 0x001c1fff00067589 */ /* 0x000e6200000e0000 */
[----:B--2---:R-:W-:Y:S02]  /*1b4d0*/  IMAD R2, R5, R10, RZ ;  /* 0x0000000a05027224 */ /* 0x004fe400078e02ff */
[----:B------:R-:W-:-:S03]  /*1b4e0*/  VIADD R5, R17, 0x20 ;  /* 0x0000002011057836 */ /* 0x000fc60000000000 */
[----:B------:R-:W-:-:S13]  /*1b4f0*/  ISETP.GE.AND P2, PT, R17, R2, PT ;  /* 0x000000021100720c */ /* 0x000fda0003f46270 */
        /* <DEDUP_REMOVED lines=20> */
[----:B------:R0:W-:Y:S01]  /*1b640*/  @!P2 LDGSTS.E.BYPASS.LTC128B.128 [R9+0x14200], desc[UR60][R6.64+0x80], !P1 ;  /* 0x142000800609afae */ /* 0x0001e2000c901d7c */
[----:B------:R-:W-:Y:S01]  /*1b650*/  ISETP.GE.AND P2, PT, R5, R2, PT ;  /* 0x000000020500720c */ /* 0x000fe20003f46270 */
[----:B------:R-:W-:-:S02]  /*1b660*/  VIADD R5, R17, 0x60 ;  /* 0x0000006011057836 */ /* 0x000fc40000000000 */
[----:B0-----:R-:W0:Y:S04]  /*1b670*/  SHFL.IDX PT, R7, R4, 0x2, 0x1c1f ;  /* 0x005c1f0004077f89 */ /* 0x001e2800000e0000 */
[----:B------:R-:W1:Y:S04]  /*1b680*/  SHFL.IDX PT, R6, R0, 0x2, 0x1c1f ;  /* 0x005c1f0000067f89 */ /* 0x000e6800000e0000 */
[----:B------:R-:W2:Y:S04]  /*1b690*/  SHFL.IDX PT, R4, R4, 0x3, 0x1c1f ;  /* 0x007c1f0004047f89 */ /* 0x000ea800000e0000 */
[----:B------:R-:W3:Y:S01]  /*1b6a0*/  SHFL.IDX PT, R0, R0, 0x3, 0x1c1f ;  /* 0x007c1f0000007f89 */ /* 0x000ee200000e0000 */
[----:B0-----:R-:W-:-:S05]  /*1b6b0*/  @!P2 LEA R7, P4, R20, R7, 0x1 ;  /* 0x000000071407a211 */ /* 0x001fca00078808ff */
[----:B-1----:R-:W-:-:S05]  /*1b6c0*/  @!P2 IMAD.X R6, RZ, RZ, R6, P4 ;  /* 0x000000ffff06a224 */ /* 0x002fca00020e0606 */
[----:B------:R-:W-:-:S04]  /*1b6d0*/  @!P2 LOP3.LUT R7, R7, R6, RZ, 0x3c, !PT ;  /* 0x000000060707a212 */ /* 0x000fc800078e3cff */
[----:B------:R-:W-:-:S04]  /*1b6e0*/  @!P2 LOP3.LUT R6, R7, R6, RZ, 0x3c, !PT ;  /* 0x000000060706a212 */ /* 0x000fc800078e3cff */
[----:B------:R-:W-:-:S05]  /*1b6f0*/  @!P2 LOP3.LUT R7, R7, R6, RZ, 0x3c, !PT ;  /* 0x000000060707a212 */ /* 0x000fca00078e3cff */
[----:B------:R-:W-:Y:S04]  /*1b700*/  @!P2 LDGSTS.E.BYPASS.LTC128B.128 [R9+0xea00], desc[UR60][R6.64], !P3 ;  /* 0x0ea000000609afae */ /* 0x000fe8000d901d7c */
[----:B------:R-:W-:Y:S04]  /*1b710*/  @!P2 LDGSTS.E.BYPASS.LTC128B.128 [R9+0x11a00], desc[UR60][R6.64+0x40], !P0 ;  /* 0x11a000400609afae */ /* 0x000fe8000c101d7c */
[----:B------:R-:W-:Y:S01]  /*1b720*/  @!P2 LDGSTS.E.BYPASS.LTC128B.128 [R9+0x14a00], desc[UR60][R6.64+0x80], !P1 ;  /* 0x14a000800609afae */ /* 0x000fe2000c901d7c */
[----:B------:R-:W-:-:S13]  /*1b730*/  ISETP.GE.AND P2, PT, R5, R2, PT ;  /* 0x000000020500720c */ /* 0x000fda0003f46270 */
[----:B--2---:R-:W-:-:S05]  /*1b740*/  @!P2 LEA R4, P4, R20, R4, 0x1 ;  /* 0x000000041404a211 */ /* 0x004fca00078808ff */
[----:B---3--:R-:W-:-:S04]  /*1b750*/  @!P2 IMAD.X R0, RZ, RZ, R0, P4 ;  /* 0x000000ffff00a224 */ /* 0x008fc800020e0600 */
[----:B------:R-:W-:Y:S02]  /*1b760*/  @!P2 IMAD.MOV.U32 R5, RZ, RZ, R0 ;  /* 0x000000ffff05a224 */ /* 0x000fe400078e0000 */
[----:B------:R-:W-:Y:S04]  /*1b770*/  SHFL.IDX PT, R0, R3, RZ, 0x1c1f ;  /* 0x001c1fff03007589 */ /* 0x000fe800000e0000 */
[----:B------:R-:W-:Y:S04]  /*1b780*/  @!P2 LDGSTS.E.BYPASS.LTC128B.128 [R9+0xf200], desc[UR60][R4.64], !P3 ;  /* 0x0f2000000409afae */ /* 0x000fe8000d901d7c */
[----:B------:R-:W-:Y:S04]  /*1b790*/  @!P2 LDGSTS.E.BYPASS.LTC128B.128 [R9+0x12200], desc[UR60][R4.64+0x40], !P0 ;  /* 0x122000400409afae */ /* 0x000fe8000c101d7c */
[----:B------:R0:W-:Y:S04]  /*1b7a0*/  @!P2 LDGSTS.E.BYPASS.LTC128B.128 [R9+0x15200], desc[UR60][R4.64+0x80], !P1 ;  /* 0x152000800409afae */ /* 0x0001e8000c901d7c */
[----:B------:R-:W-:Y:S04]  /*1b7b0*/  SHFL.IDX PT, R3, R3, 0x1, 0x1c1f ;  /* 0x003c1f0003037f89 */ /* 0x000fe800000e0000 */
[----:B0-----:R-:W0:Y:S01]  /*1b7c0*/  SHFL.IDX PT, R4, R8, RZ, 0x1c1f ;  /* 0x001c1fff08047589 */ /* 0x001e2200000e0000 */
[----:B------:R-:W-:-:S03]  /*1b7d0*/  VIADD R5, R17, 0x80 ;  /* 0x0000008011057836 */ /* 0x000fc60000000000 */
[----:B------:R-:W1:Y:S02]  /*1b7e0*/  SHFL.IDX PT, R8, R8, 0x1, 0x1c1f ;  /* 0x003c1f0008087f89 */ /* 0x000e6400000e0000 */
[----:B------:R-:W-:-:S13]  /*1b7f0*/  ISETP.GE.AND P2, PT, R5, R2, PT ;  /* 0x000000020500720c */ /* 0x000fda0003f46270 */
[----:B0-----:R-:W-:-:S05]  /*1b800*/  @!P2 LEA R4, P4, R20, R4, 0x1 ;  /* 0x000000041404a211 */ /* 0x001fca00078808ff */
[----:B------:R-:W-:-:S04]  /*1b810*/  @!P2 IMAD.X R0, RZ, RZ, R0, P4 ;  /* 0x000000ffff00a224 */ /* 0x000fc800020e0600 */
[----:B------:R-:W-:-:S05]  /*1b820*/  @!P2 IMAD.MOV.U32 R5, RZ, RZ, R0 ;  /* 0x000000ffff05a224 */ /* 0x000fca00078e0000 */
[----:B------:R0:W-:Y:S04]  /*1b830*/  @!P2 LDGSTS.E.BYPASS.LTC128B.128 [R9+0xfa00], desc[UR60][R4.64], !P3 ;  /* 0x0fa000000409afae */ /* 0x0001e8000d901d7c */
[----:B------:R0:W-:Y:S04]  /*1b840*/  @!P2 LDGSTS.E.BYPASS.LTC128B.128 [R9+0x12a00], desc[UR60][R4.64+0x40], !P0 ;  /* 0x12a000400409afae */ /* 0x0001e8000c101d7c */
[----:B-1----:R0:W-:Y:S02]  /*1b850*/  @!P2 LDGSTS.E.BYPASS.LTC128B.128 [R9+0x15a00], desc[UR60][R4.64+0x80], !P1 ;  /* 0x15a000800409afae */ /* 0x0021e4000c901d7c */
.L_x_10681:
[----:B------:R-:W2:Y:S01]  /*1b860*/  LDL R0, [R1+0x10] ;  /* 0x0000100001007983 */ /* 0x000ea20000100800 */
[----:B------:R-:W-:-:S05]  /*1b870*/  VIADD R17, R17, 0xa0 ;  /* 0x000000a011117836 */ /* 0x000fca0000000000 */
[----:B------:R-:W-:-:S13]  /*1b880*/  ISETP.GE.AND P2, PT, R17, R2, PT ;  /* 0x000000021100720c */ /* 0x000fda0003f46270 */
[----:B------:R-:W-:-:S05]  /*1b890*/  @!P2 LEA R2, P4, R20, R8, 0x1 ;  /* 0x000000081402a211 */ /* 0x000fca00078808ff */
[----:B------:R-:W-:-:S05]  /*1b8a0*/  @!P2 IMAD.X R3, RZ, RZ, R3, P4 ;  /* 0x000000ffff03a224 */ /* 0x000fca00020e0603 */
[----:B------:R-:W-:Y:S01]  /*1b8b0*/  @!PT LDS RZ, [RZ] ;  /* 0x00000000fffff984 */ /* 0x000fe20000000800 */
[----:B------:R-:W-:Y:S01]  /*1b8c0*/  @!PT LDS RZ, [RZ] ;  /* 0x00000000fffff984 */ /* 0x000fe20000000800 */
[----:B------:R-:W-:Y:S01]  /*1b8d0*/  @!PT LDS RZ, [RZ] ;  /* 0x00000000fffff984 */ /* 0x000fe20000000800 */
[----:B--2---:R1:W-:Y:S04]  /*1b8e0*/  @!P2 LDGSTS.E.BYPASS.LTC128B.128 [R0+0x10200], desc[UR60][R2.64], !P3 ;  /* 0x102000000200afae */ /* 0x0043e8000d901d7c */
[----:B------:R1:W-:Y:S01]  /*1b8f0*/  @!P2 LDGSTS.E.BYPASS.LTC128B.128 [R0+0x13200], desc[UR60][R2.64+0x40], !P0 ;  /* 0x132000400200afae */ /* 0x0003e2000c101d7c */
[----:B------:R-:W-:-:S03]  /*1b900*/  PLOP3.LUT P0, PT, PT, PT, PT, 0x80, 0x0 ;  /* 0x000000000000781c */ /* 0x000fc60003f0f070 */
[----:B------:R1:W-:Y:S01]  /*1b910*/  @!P2 LDGSTS.E.BYPASS.LTC128B.128 [R0+0x16200], desc[UR60][R2.64+0x80], !P1 ;  /* 0x162000800200afae */ /* 0x0003e2000c901d7c */
[----:B------:R-:W-:-:S09]  /*1b920*/  NOP ;  /* 0x0000000000007918 */ /* 0x000fd20000000000 */
.L_x_10526:
        /* <DEDUP_REMOVED lines=17> */
[----:B-12---:R-:W-:Y:S05]  /*1ba40*/  @!P0 BRA `(.L_x_10528) ;  /* 0x0000004c006c8947 */ /* 0x006fea0003800000 */
.L_x_10682:
[----:B------:R-:W-:Y:S05]  /*1ba50*/  BSYNC B0 ;  /* 0x0000000000007941 */ /* 0x000fea0003800000 */
.L_x_10527:
[----:B------:R-:W2:Y:S01]  /*1ba60*/  LDL.LU R2, [R1+0x3c] ;  /* 0x00003c0001027983 */ /* 0x000ea20000300800 */
[----:B------:R-:W-:Y:S01]  /*1ba70*/  BSSY B0, `(.L_x_10529) ;  /* 0x0000231000007945 */ /* 0x000fe20003800000 */
[----:B--2---:R-:W-:-:S13]  /*1ba80*/  ISETP.GE.AND P0, PT, R2, 0x91, PT ;  /* 0x000000910200780c */ /* 0x004fda0003f06270 */
[----:B------:R-:W-:Y:S05]  /*1ba90*/  @!P0 BRA `(.L_x_10530) ;  /* 0x0000002000b88947 */ /* 0x000fea0003800000 */
[----:B------:R-:W2:Y:S01]  /*1baa0*/  LDL R2, [R1+0x1c] ;  /* 0x00001c0001027983 */ /* 0x000ea20000100800 */
[----:B-1----:R-:W-:Y:S01]  /*1bab0*/  IMAD.MOV.U32 R0, RZ, RZ, 0x1 ;  /* 0x00000001ff007424 */ /* 0x002fe200078e00ff */
        /* <DEDUP_REMOVED lines=15> */
[----:B--2---:R-:W-:-:S13]  /*1bbb0*/  LOP3.LUT P1, RZ, R2, 0x4, RZ, 0xc0, !PT ;  /* 0x0000000402ff7812 */ /* 0x004fda000782c0ff */
[----:B------:R-:W-:Y:S05]  /*1bbc0*/  @!P1 BRA `(.L_x_10534) ;  /* 0x0000000800a09947 */ /* 0x000fea0003800000 */
[----:B------:R-:W-:Y:S01]  /*1bbd0*/  ULDC.64 UR4, c[0x0][0x418] ;  /* 0x0001060000047ab9 */ /* 0x000fe20000000a00 */
[----:B0-----:R-:W-:Y:S01]  /*1bbe0*/  IMAD.MOV.U32 R5, RZ, RZ, R24 ;  /* 0x000000ffff057224 */ /* 0x001fe200078e0018 */
[----:B------:R-:W-:-:S04]  /*1bbf0*/  ISETP.NE.U32.AND P0, PT, RZ, UR4, PT ;  /* 0x00000004ff007c0c */ /* 0x000fc8000bf05070 */
[----:B------:R-:W-:-:S13]  /*1bc00*/  ISETP.NE.AND.EX P0, PT, RZ, UR5, PT, P0 ;  /* 0x00000005ff007c0c */ /* 0x000fda000bf05300 */
[----:B------:R-:W-:Y:S05]  /*1bc10*/  @!P0 BRA `(.L_x_10535) ;  /* 0x0000000000488947 */ /* 0x000fea0003800000 */
[----:B------:R-:W2:Y:S01]  /*1bc20*/  LDL R9, [R1+0x8] ;  /* 0x0000080001097983 */ /* 0x000ea20000100800 */
        /* <DEDUP_REMOVED lines=11> */
[----:B--2---:R-:W-:-:S04]  /*1bce0*/  IMAD R4, R9, UR6, RZ ;  /* 0x0000000609047c24 */ /* 0x004fc8000f8e02ff */
[----:B------:R-:W-:-:S04]  /*1bcf0*/  IMAD R4, R25, UR7, R4 ;  /* 0x0000000719047c24 */ /* 0x000fc8000f8e0204 */
[----:B------:R-:W-:Y:S01]  /*1bd00*/  IMAD.IADD R3, R4, 0x1, R3 ;  /* 0x0000000104037824 */ /* 0x000fe200078e0203 */
[----:B------:R-:W-:-:S04]  /*1bd10*/  LEA R4, P0, R2, UR4, 0x2 ;  /* 0x0000000402047c11 */ /* 0x000fc8000f8010ff */
[----:B------:R-:W-:-:S06]  /*1bd20*/  LEA.HI.X R5, R2, UR5, R3, 0x2, P0 ;  /* 0x0000000502057c11 */ /* 0x000fcc00080f1403 */
[----:B------:R0:W5:Y:S03]  /*1bd30*/  LDG.E R5, desc[UR60][R4.64] ;  /* 0x0000003c04057981 */ /* 0x000166000c1e1900 */
.L_x_10535:
[----:B------:R-:W-:Y:S01]  /*1bd40*/  IMAD R3, R6, 0x8, R22 ;  /* 0x0000000806037824 */ /* 0x000fe200078e0216 */
[----:B------:R-:W-:Y:S01]  /*1bd50*/  SHF.L.U32 R2, R8, 0x1f, RZ ;  /* 0x0000001f08027819 */ /* 0x000fe200000006ff */
[----:B------:R-:W-:Y:S03]  /*1bd60*/  BSSY B3, `(.L_x_10536) ;  /* 0x0000003000037945 */ /* 0x000fe60003800000 */
[----:B------:R-:W1:Y:S02]  /*1bd70*/  SYNCS.PHASECHK.TRANS64.TRYWAIT P0, [R3+URZ+0x31c40], R2 ;  /* 0x031c4002030075a7 */ /* 0x000e64000800017f */
[----:B-1----:R-:W-:Y:S05]  /*1bd80*/  @!P0 BRA `(.L_x_10537) ;  /* 0x0000004800b08947 */ /* 0x002fea0003800000 */
.L_x_10683:
[----:B------:R-:W-:Y:S05]  /*1bd90*/  BSYNC B3 ;  /* 0x0000000000037941 */ /* 0x000fea0003800000 */
.L_x_10536:
[----:B0-----:R-:W0:Y:S01]  /*1bda0*/  S2R R4, SR_TID.X ;  /* 0x0000000000047919 */ /* 0x001e220000002100 */
[----:B------:R-:W-:Y:S01]  /*1bdb0*/  BSSY B3, `(.L_x_10538) ;  /* 0x000000a000037945 */ /* 0x000fe20003800000 */
[----:B0-----:R-:W-:-:S04]  /*1bdc0*/  LOP3.LUT R4, R4, 0x7f, RZ, 0xc0, !PT ;  /* 0x0000007f04047812 */ /* 0x001fc800078ec0ff */
[----:B------:R-:W-:-:S13]  /*1bdd0*/  ISETP.NE.AND P0, PT, R4, RZ, PT ;  /* 0x000000ff0400720c */ /* 0x000fda0003f05270 */
[----:B------:R-:W-:Y:S05]  /*1bde0*/  @P0 BRA `(.L_x_10539) ;  /* 0x0000000000180947 */ /* 0x000fea0003800000 */
[----:B------:R-:W2:Y:S01]  /*1bdf0*/  LDL R4, [R1] ;  /* 0x0000000001047983 */ /* 0x000ea20000100800 */
[----:B-1----:R-:W-:-:S04]  /*1be00*/  IMAD.MOV.U32 R2, RZ, RZ, 0x6c00 ;  /* 0x00006c00ff027424 */ /* 0x002fc800078e00ff */
[----:B------:R0:W-:Y:S01]  /*1be10*/  SYNCS.ARRIVE.TRANS64 RZ, [R3+URZ+0x31c30], R2 ;  /* 0x031c300203ff79a7 */ /* 0x0001e2000800003f */
[----:B--2---:R-:W-:-:S13]  /*1be20*/  LOP3.LUT P1, RZ, R4, 0x1, RZ, 0xc0, !PT ;  /* 0x0000000104ff7812 */ /* 0x004fda000782c0ff */
[----:B0-----:R-:W-:Y:S05]  /*1be30*/  @!P1 BRA `(.L_x_10539) ;  /* 0x0000000000049947 */ /* 0x001fea0003800000 */
[----:B------:R-:W-:Y:S01]  /*1be40*/  BPT.TRAP 0x1 ;  /* 0x000000040000795c */ /* 0x000fe20000300000 */
.L_x_10539:
[----:B------:R-:W-:Y:S05]  /*1be50*/  BSYNC B3 ;  /* 0x0000000000037941 */ /* 0x000fea0003800000 */
.L_x_10538:
        /* <DEDUP_REMOVED lines=11> */
.L_x_10540:
        /* <DEDUP_REMOVED lines=16> */
.L_x_10541:
        /* <DEDUP_REMOVED lines=16> */
.L_x_10542:
        /* <DEDUP_REMOVED lines=15> */
.L_x_10684:
[----:B------:R-:W-:Y:S05]  /*1c200*/  BSYNC B3 ;  /* 0x0000000000037941 */ /* 0x000fea0003800000 */
.L_x_10543:
[----:B------:R-:W1:Y:S02]  /*1c210*/  S2R R4, SR_TID.X ;  /* 0x0000000000047919 */ /* 0x000e640000002100 */
[----:B-1----:R-:W-:Y:S02]  /*1c220*/  LOP3.LUT R9, R4, 0x7f, RZ, 0xc0, !PT ;  /* 0x0000007f04097812 */ /* 0x002fe400078ec0ff */
[----:B------:R-:W2:Y:S02]  /*1c230*/  LDL R4, [R1+0x18] ;  /* 0x0000180001047983 */ /* 0x000ea40000100800 */
[----:B------:R-:W-:-:S13]  /*1c240*/  ISETP.NE.AND P0, PT, R9, RZ, PT ;  /* 0x000000ff0900720c */ /* 0x000fda0003f05270 */
[----:B0-----:R-:W-:-:S04]  /*1c250*/  @!P0 IMAD.MOV.U32 R3, RZ, RZ, 0x6c00 ;  /* 0x00006c00ff038424 */ /* 0x001fc800078e00ff */
[----:B------:R2:W-:Y:S02]  /*1c260*/  @!P0 SYNCS.ARRIVE.TRANS64 RZ, [R2+URZ+0x31c50], R3 ;  /* 0x031c500302ff89a7 */ /* 0x0005e4000800003f */
[----:B--2---:R-:W-:-:S04]  /*1c270*/  PRMT R3, R4, 0x9910, RZ ;  /* 0x0000991004037816 */ /* 0x004fc800000000ff */
[----:B------:R-:W-:-:S13]  /*1c280*/  ISETP.NE.AND P0, PT, R3, 0x2, PT ;  /* 0x000000020300780c */ /* 0x000fda0003f05270 */
[----:B------:R-:W-:Y:S05]  /*1c290*/  @P0 BRA `(.L_x_10545) ;  /* 0x0000000000040947 */ /* 0x000fea0003800000 */
[----:B------:R-:W-:Y:S01]  /*1c2a0*/  BPT.TRAP 0x1 ;  /* 0x000000040000795c */ /* 0x000fe20000300000 */
.L_x_10545:
[----:B------:R-:W2:Y:S01]  /*1c2b0*/  LDL R3, [R1] ;  /* 0x0000000001037983 */ /* 0x000ea20000100800 */
[----:B------:R-:W-:Y:S01]  /*1c2c0*/  BSSY B3, `(.L_x_10546) ;  /* 0x0000004000037945 */ /* 0x000fe20003800000 */
[----:B--2---:R-:W-:-:S13]  /*1c2d0*/  LOP3.LUT P0, RZ, R3, 0x8, RZ, 0xc0, !PT ;  /* 0x0000000803ff7812 */ /* 0x004fda000780c0ff */
[----:B------:R-:W-:Y:S05]  /*1c2e0*/  @P0 BRA `(.L_x_10547) ;  /* 0x0000000000040947 */ /* 0x000fea0003800000 */
[----:B------:R-:W-:Y:S01]  /*1c2f0*/  BPT.TRAP 0x1 ;  /* 0x000000040000795c */ /* 0x000fe20000300000 */
.L_x_10547:
[----:B------:R-:W-:Y:S05]  /*1c300*/  BSYNC B3 ;  /* 0x0000000000037941 */ /* 0x000fea0003800000 */
.L_x_10546:
[----:B------:R-:W-:Y:S01]  /*1c310*/  R2UR UR10, R10 ;  /* 0x000000000a0a72ca */ /* 0x000fe200000e0000 */
[----:B------:R-:W-:Y:S01]  /*1c320*/  IMAD R3, R23, 0x6c00, R22 ;  /* 0x00006c0017037824 */ /* 0x000fe200078e0216 */
[----:B------:R-:W-:Y:S01]  /*1c330*/  UIADD3 UR4, UP0, UR36, 0x470, URZ ;  /* 0x0000047024047890 */ /* 0x000fe2000ff1e03f */
[----:B------:R-:W-:Y:S01]  /*1c340*/  PLOP3.LUT P0, PT, PT, PT, PT, 0x80, 0x0 ;  /* 0x000000000000781c */ /* 0x000fe20003f0f070 */
[----:B------:R-:W-:Y:S01]  /*1c350*/  IMAD R4, R27, 0x90, R28 ;  /* 0x000000901b047824 */ /* 0x000fe200078e021c */
[----:B------:R-:W-:Y:S01]  /*1c360*/  UMOV UR6, 0x0 ;  /* 0x0000000000067882 */ /* 0x000fe20000000000 */
[----:B------:R-:W-:Y:S01]  /*1c370*/  VIADD R2, R2, 0x31c50 ;  /* 0x00031c5002027836 */ /* 0x000fe20000000000 */
[----:B------:R-:W-:Y:S01]  /*1c380*/  UIADD3.X UR5, URZ, UR37, URZ, UP0, !UPT ;  /* 0x000000253f057290 */ /* 0x000fe200087fe43f */
[----:B------:R-:W-:Y:S01]  /*1c390*/  VIADD R9, R3, 0x200 ;  /* 0x0000020003097836 */ /* 0x000fe20000000000 */
[----:B------:R-:W-:-:S10]  /*1c3a0*/  UMOV UR7, 0x14f00000 ;  /* 0x14f0000000077882 */ /* 0x000fd40000000000 */
.L_x_10548:
        /* <DEDUP_REMOVED lines=15> */
.L_x_10549:
        /* <DEDUP_REMOVED lines=15> */
.L_x_10550:
        /* <DEDUP_REMOVED lines=12> */
.L_x_10534:
[----:B------:R-:W-:Y:S05]  /*1c650*/  BSYNC B1 ;  /* 0x0000000000017941 */ /* 0x000fea0003800000 */
.L_x_10533:
[----:B------:R-:W2:Y:S01]  /*1c660*/  LDL.LU R0, [R1+0x1c] ;  /* 0x00001c0001007983 */ /* 0x000ea20000300800 */
[----:B------:R-:W-:Y:S02]  /*1c670*/  IMAD.MOV.U32 R23, RZ, RZ, R6 ;  /* 0x000000ffff177224 */ /* 0x000fe400078e0006 */
[----:B------:R-:W-:Y:S02]  /*1c680*/  IMAD.MOV.U32 R26, RZ, RZ, R8 ;  /* 0x000000ffff1a7224 */ /* 0x000fe400078e0008 */
[----:B--2---:R-:W-:-:S07]  /*1c690*/  VIADD R0, R0, 0xfffffffd ;  /* 0xfffffffd00007836 */ /* 0x004fce0000000000 */
.L_x_10532:
[----:B------:R-:W-:Y:S05]  /*1c6a0*/  BSYNC B2 ;  /* 0x0000000000027941 */ /* 0x000fea0003800000 */
.L_x_10531:
[----:B------:R-:W2:Y:S01]  /*1c6b0*/  LDL.LU R2, [R1+0x20] ;  /* 0x0000200001027983 */ /* 0x000ea20000300800 */
[----:B------:R-:W-:-:S05]  /*1c6c0*/  IMAD.MOV R7, RZ, RZ, -R7 ;  /* 0x000000ffff077224 */ /* 0x000fca00078e0a07 */
[----:B--2---:R-:W-:-:S13]  /*1c6d0*/  ISETP.NE.AND P0, PT, R2, R7, PT ;  /* 0x000000070200720c */ /* 0x004fda0003f05270 */
[----:B------:R-:W-:Y:S05]  /*1c6e0*/  @!P0 BRA `(.L_x_10530) ;  /* 0x0000001400a48947 */ /* 0x000fea0003800000 */
[----:B0-----:R-:W-:-:S07]  /*1c6f0*/  IMAD.MOV.U32 R4, RZ, RZ, R24 ;  /* 0x000000ffff047224 */ /* 0x001fce00078e0018 */
.L_x_10587:
[----:B------:R-:W2:Y:S01]  /*1c700*/  LDL R2, [R1] ;  /* 0x0000000001027983 */ /* 0x000ea20000100800 */
[----:B------:R-:W-:Y:S01]  /*1c710*/  VIADD R6, R23, 0x1 ;  /* 0x0000000117067836 */ /* 0x000fe20000000000 */
[----:B------:R-:W-:Y:S05]  /*1c720*/  YIELD ;  /* 0x0000000000007946 */ /* 0x000fea0003800000 */
[----:B------:R-:W-:Y:S01]  /*1c730*/  ISETP.NE.AND P0, PT, R6, 0x2, PT ;  /* 0x000000020600780c */ /* 0x000fe20003f05270 */
[----:B------:R-:W-:Y:S03]  /*1c740*/  BSSY B1, `(.L_x_10551) ;  /* 0x00000ae000017945 */ /* 0x000fe60003800000 */
[----:B------:R-:W-:-:S02]  /*1c750*/  SEL R7, RZ, 0x1, P0 ;  /* 0x00000001ff077807 */ /* 0x000fc40000000000 */
[----:B------:R-:W-:Y:S02]  /*1c760*/  SEL R6, R6, RZ, P0 ;  /* 0x000000ff06067207 */ /* 0x000fe40000000000 */
[----:B------:R-:W-:Y:S02]  /*1c770*/  LOP3.LUT R7, R26, R7, RZ, 0x3c, !PT ;  /* 0x000000071a077212 */ /* 0x000fe400078e3cff */
[----:B--2---:R-:W-:-:S13]  /*1c780*/  LOP3.LUT P1, RZ, R2, 0x4, RZ, 0xc0, !PT ;  /* 0x0000000402ff7812 */ /* 0x004fda000782c0ff */
[----:B------:R-:W-:Y:S05]  /*1c790*/  @!P1 BRA `(.L_x_10552) ;  /* 0x0000000800a09947 */ /* 0x000fea0003800000 */
[----:B------:R-:W-:Y:S01]  /*1c7a0*/  ULDC.64 UR4, c[0x0][0x418] ;  /* 0x0001060000047ab9 */ /* 0x000fe20000000a00 */
[----:B------:R-:W-:Y:S01]  /*1c7b0*/  IMAD.MOV.U32 R8, RZ, RZ, R0 ;  /* 0x000000ffff087224 */ /* 0x000fe200078e0000 */
        /* <DEDUP_REMOVED lines=19> */
[----:B------:R-:W-:-:S05]  /*1c8f0*/  LEA.HI.X R5, R2, UR5, R3, 0x2, P0 ;  /* 0x0000000502057c11 */ /* 0x000fca00080f1403 */
[----:B------:R0:W5:Y:S04]  /*1c900*/  LDG.E R4, desc[UR60][R4.64] ;  /* 0x0000003c04047981 */ /* 0x000168000c1e1900 */
.L_x_10553:
[----:B0-----:R-:W-:Y:S01]  /*1c910*/  IMAD R5, R6, 0x8, R22 ;  /* 0x0000000806057824 */ /* 0x001fe200078e0216 */
[----:B------:R-:W-:Y:S01]  /*1c920*/  SHF.L.U32 R2, R7, 0x1f, RZ ;  /* 0x0000001f07027819 */ /* 0x000fe200000006ff */
[----:B------:R-:W-:Y:S03]  /*1c930*/  BSSY B2, `(.L_x_10554) ;  /* 0x0000003000027945 */ /* 0x000fe60003800000 */
[----:B------:R-:W0:Y:S02]  /*1c940*/  SYNCS.PHASECHK.TRANS64.TRYWAIT P0, [R5+URZ+0x31c40], R2 ;  /* 0x031c4002050075a7 */ /* 0x000e24000800017f */
[----:B0-----:R-:W-:Y:S05]  /*1c950*/  @!P0 BRA `(.L_x_10555) ;  /* 0x0000003c00e48947 */ /* 0x001fea0003800000 */
.L_x_10685:
[----:B------:R-:W-:Y:S05]  /*1c960*/  BSYNC B2 ;  /* 0x0000000000027941 */ /* 0x000fea0003800000 */
.L_x_10554:
[----:B------:R-:W1:Y:S01]  /*1c970*/  S2R R3, SR_TID.X ;  /* 0x0000000000037919 */ /* 0x000e620000002100 */
[----:B------:R-:W-:Y:S01]  /*1c980*/  BSSY B2, `(.L_x_10556) ;  /* 0x000000a000027945 */ /* 0x000fe20003800000 */
[----:B-1----:R-:W-:-:S04]  /*1c990*/  LOP3.LUT R3, R3, 0x7f, RZ, 0xc0, !PT ;  /* 0x0000007f03037812 */ /* 0x002fc800078ec0ff */
[----:B------:R-:W-:-:S13]  /*1c9a0*/  ISETP.NE.AND P0, PT, R3, RZ, PT ;  /* 0x000000ff0300720c */ /* 0x000fda0003f05270 */
[----:B------:R-:W-:Y:S05]  /*1c9b0*/  @P0 BRA `(.L_x_10557) ;  /* 0x0000000000180947 */ /* 0x000fea0003800000 */
[----:B------:R-:W2:Y:S01]  /*1c9c0*/  LDL R3, [R1] ;  /* 0x0000000001037983 */ /* 0x000ea20000100800 */
[----:B0-----:R-:W-:-:S04]  /*1c9d0*/  IMAD.MOV.U32 R2, RZ, RZ, 0x6c00 ;  /* 0x00006c00ff027424 */ /* 0x001fc800078e00ff */
[----:B------:R1:W-:Y:S01]  /*1c9e0*/  SYNCS.ARRIVE.TRANS64 RZ, [R5+URZ+0x31c30], R2 ;  /* 0x031c300205ff79a7 */ /* 0x0003e2000800003f */
[----:B--2---:R-:W-:-:S13]  /*1c9f0*/  LOP3.LUT P1, RZ, R3, 0x1, RZ, 0xc0, !PT ;  /* 0x0000000103ff7812 */ /* 0x004fda000782c0ff */
[----:B-1----:R-:W-:Y:S05]  /*1ca00*/  @!P1 BRA `(.L_x_10557) ;  /* 0x0000000000049947 */ /* 0x002fea0003800000 */
[----:B------:R-:W-:Y:S01]  /*1ca10*/  BPT.TRAP 0x1 ;  /* 0x000000040000795c */ /* 0x000fe20000300000 */
.L_x_10557:
[----:B------:R-:W-:Y:S05]  /*1ca20*/  BSYNC B2 ;  /* 0x0000000000027941 */ /* 0x000fea0003800000 */
.L_x_10556:
[----:B------:R-:W-:Y:S01]  /*1ca30*/  IMAD.MOV.U32 R11, RZ, RZ, RZ ;  /* 0x000000ffff0b7224 */ /* 0x000fe200078e00ff */
[----:B------:R-:W-:Y:S01]  /*1ca40*/  UIADD3 UR4, UP0, UR36, 0x370, URZ ;  /* 0x0000037024047890 */ /* 0x000fe2000ff1e03f */
[----:B------:R-:W-:Y:S01]  /*1ca50*/  IMAD R9, R6, 0x6c00, R22 ;  /* 0x00006c0006097824 */ /* 0x000fe200078e0216 */
[----:B------:R-:W-:Y:S01]  /*1ca60*/  PLOP3.LUT P0, PT, PT, PT, PT, 0x80, 0x0 ;  /* 0x000000000000781c */ /* 0x000fe20003f0f070 */
[----:B0-----:R-:W-:Y:S01]  /*1ca70*/  VIADD R5, R5, 0x31c30 ;  /* 0x00031c3005057836 */ /* 0x001fe20000000000 */
[----:B------:R-:W-:Y:S01]  /*1ca80*/  R2UR UR10, R11 ;  /* 0x000000000b0a72ca */ /* 0x000fe200000e0000 */
[----:B------:R-:W-:Y:S01]  /*1ca90*/  IMAD R3, R8, 0x90, R28 ;  /* 0x0000009008037824 */ /* 0x000fe200078e021c */
[----:B------:R-:W-:Y:S01]  /*1caa0*/  UIADD3.X UR5, URZ, UR37, URZ, UP0, !UPT ;  /* 0x000000253f057290 */ /* 0x000fe200087fe43f */
[----:B------:R-:W-:Y:S01]  /*1cab0*/  VIADD R2, R9, 0x16a00 ;  /* 0x00016a0009027836 */ /* 0x000fe20000000000 */
[----:B------:R-:W-:Y:S01]  /*1cac0*/  UMOV UR6, 0x0 ;  /* 0x0000000000067882 */ /* 0x000fe20000000000 */
[----:B------:R-:W-:-:S10]  /*1cad0*/  UMOV UR7, 0x14f00000 ;  /* 0x14f0000000077882 */ /* 0x000fd40000000000 */
.L_x_10558:
        /* <DEDUP_REMOVED lines=16> */
.L_x_10559:
        /* <DEDUP_REMOVED lines=16> */
.L_x_10560:
        /* <DEDUP_REMOVED lines=15> */
.L_x_10686:
[----:B------:R-:W-:Y:S05]  /*1cdd0*/  BSYNC B2 ;  /* 0x0000000000027941 */ /* 0x000fea0003800000 */
.L_x_10561:
        /* <DEDUP_REMOVED lines=10> */
.L_x_10563:
[----:B------:R-:W2:Y:S01]  /*1ce80*/  LDL R5, [R1] ;  /* 0x0000000001057983 */ /* 0x000ea20000100800 */
[----:B------:R-:W-:Y:S01]  /*1ce90*/  BSSY B2, `(.L_x_10564) ;  /* 0x0000004000027945 */ /* 0x000fe20003800000 */
[----:B--2---:R-:W-:-:S13]  /*1cea0*/  LOP3.LUT P0, RZ, R5, 0x8, RZ, 0xc0, !PT ;  /* 0x0000000805ff7812 */ /* 0x004fda000780c0ff */
[----:B------:R-:W-:Y:S05]  /*1ceb0*/  @P0 BRA `(.L_x_10565) ;  /* 0x0000000000040947 */ /* 0x000fea0003800000 */
[----:B------:R-:W-:Y:S01]  /*1cec0*/  BPT.TRAP 0x1 ;  /* 0x000000040000795c */ /* 0x000fe20000300000 */
.L_x_10565:
[----:B------:R-:W-:Y:S05]  /*1ced0*/  BSYNC B2 ;  /* 0x0000000000027941 */ /* 0x000fea0003800000 */
.L_x_10564:
[----:B------:R-:W-:Y:S01]  /*1cee0*/  R2UR UR10, R11 ;  /* 0x000000000b0a72ca */ /* 0x000fe200000e0000 */
[----:B------:R-:W-:Y:S01]  /*1cef0*/  IMAD R23, R23, 0x6c00, R22 ;  /* 0x00006c0017177824 */ /* 0x000fe200078e0216 */
[----:B------:R-:W-:Y:S01]  /*1cf00*/  UIADD3 UR4, UP0, UR36, 0x470, URZ ;  /* 0x0000047024047890 */ /* 0x000fe2000ff1e03f */
[----:B------:R-:W-:Y:S01]  /*1cf10*/  PLOP3.LUT P0, PT, PT, PT, PT, 0x80, 0x0 ;  /* 0x000000000000781c */ /* 0x000fe20003f0f070 */
[----:B------:R-:W-:Y:S01]  /*1cf20*/  IMAD R5, R27, 0x90, R28 ;  /* 0x000000901b057824 */ /* 0x000fe200078e021c */
[----:B------:R-:W-:Y:S01]  /*1cf30*/  UMOV UR6, 0x0 ;  /* 0x0000000000067882 */ /* 0x000fe20000000000 */
[----:B0-----:R-:W-:Y:S01]  /*1cf40*/  VIADD R3, R3, 0x31c50 ;  /* 0x00031c5003037836 */ /* 0x001fe20000000000 */
[----:B------:R-:W-:Y:S01]  /*1cf50*/  UIADD3.X UR5, URZ, UR37, URZ, UP0, !UPT ;  /* 0x000000253f057290 */ /* 0x000fe200087fe43f */
[----:B------:R-:W-:Y:S01]  /*1cf60*/  VIADD R9, R23, 0x200 ;  /* 0x0000020017097836 */ /* 0x000fe20000000000 */
[----:B------:R-:W-:-:S10]  /*1cf70*/  UMOV UR7, 0x14f00000 ;  /* 0x14f0000000077882 */ /* 0x000fd40000000000 */
.L_x_10566:
        /* <DEDUP_REMOVED lines=15> */
.L_x_10567:
        /* <DEDUP_REMOVED lines=15> */
.L_x_10568:
        /* <DEDUP_REMOVED lines=12> */
.L_x_10552:
[----:B------:R-:W-:Y:S05]  /*1d220*/  BSYNC B1 ;  /* 0x0000000000017941 */ /* 0x000fea0003800000 */
.L_x_10551:
        /* <DEDUP_REMOVED lines=10> */
[----:B------:R-:W-:Y:S01]  /*1d2d0*/  VIADD R8, R0, 0xffffffff ;  /* 0xffffffff00087836 */ /* 0x000fe20000000000 */
        /* <DEDUP_REMOVED lines=21> */
.L_x_10571:
[----:B0-----:R-:W-:Y:S01]  /*1d430*/  IMAD R5, R23, 0x8, R22 ;  /* 0x0000000817057824 */ /* 0x001fe200078e0216 */
[----:B------:R-:W-:Y:S01]  /*1d440*/  SHF.L.U32 R2, R26, 0x1f, RZ ;  /* 0x0000001f1a027819 */ /* 0x000fe200000006ff */
[----:B------:R-:W-:Y:S03]  /*1d450*/  BSSY B2, `(.L_x_10572) ;  /* 0x0000003000027945 */ /* 0x000fe60003800000 */
[----:B------:R-:W0:Y:S02]  /*1d460*/  SYNCS.PHASECHK.TRANS64.TRYWAIT P0, [R5+URZ+0x31c40], R2 ;  /* 0x031c4002050075a7 */ /* 0x000e24000800017f */
[----:B0-----:R-:W-:Y:S05]  /*1d470*/  @!P0 BRA `(.L_x_10573) ;  /* 0x0000003400448947 */ /* 0x001fea0003800000 */
.L_x_10687:
[----:B------:R-:W-:Y:S05]  /*1d480*/  BSYNC B2 ;  /* 0x0000000000027941 */ /* 0x000fea0003800000 */
.L_x_10572:
        /* <DEDUP_REMOVED lines=11> */
.L_x_10575:
[----:B------:R-:W-:Y:S05]  /*1d540*/  BSYNC B2 ;  /* 0x0000000000027941 */ /* 0x000fea0003800000 */
.L_x_10574:
        /* <DEDUP_REMOVED lines=11> */
.L_x_10576:
        /* <DEDUP_REMOVED lines=16> */
.L_x_10577:
        /* <DEDUP_REMOVED lines=16> */
.L_x_10578:
        /* <DEDUP_REMOVED lines=15> */
.L_x_10688:
[----:B------:R-:W-:Y:S05]  /*1d8f0*/  BSYNC B2 ;  /* 0x0000000000027941 */ /* 0x000fea0003800000 */
.L_x_10579:
        /* <DEDUP_REMOVED lines=10> */
.L_x_10581:
[----:B------:R-:W2:Y:S01]  /*1d9a0*/  LDL R5, [R1] ;  /* 0x0000000001057983 */ /* 0x000ea20000100800 */
[----:B------:R-:W-:Y:S01]  /*1d9b0*/  BSSY B2, `(.L_x_10582) ;  /* 0x0000004000027945 */ /* 0x000fe20003800000 */
[----:B--2---:R-:W-:-:S13]  /*1d9c0*/  LOP3.LUT P0, RZ, R5, 0x8, RZ, 0xc0, !PT ;  /* 0x0000000805ff7812 */ /* 0x004fda000780c0ff */
[----:B------:R-:W-:Y:S05]  /*1d9d0*/  @P0 BRA `(.L_x_10583) ;  /* 0x0000000000040947 */ /* 0x000fea0003800000 */
[----:B------:R-:W-:Y:S01]  /*1d9e0*/  BPT.TRAP 0x1 ;  /* 0x000000040000795c */ /* 0x000fe20000300000 */
.L_x_10583:
[----:B------:R-:W-:Y:S05]  /*1d9f0*/  BSYNC B2 ;  /* 0x0000000000027941 */ /* 0x000fea0003800000 */
.L_x_10582:
        /* <DEDUP_REMOVED lines=10> */
.L_x_10584:
        /* <DEDUP_REMOVED lines=15> */
.L_x_10585:
        /* <DEDUP_REMOVED lines=15> */
.L_x_10586:
        /* <DEDUP_REMOVED lines=12> */
.L_x_10570:
[----:B------:R-:W-:Y:S05]  /*1dd40*/  BSYNC B1 ;  /* 0x0000000000017941 */ /* 0x000fea0003800000 */
.L_x_10569:
[C---:B------:R-:W-:Y:S01]  /*1dd50*/  ISETP.GT.AND P0, PT, R0.reuse, 0x1, PT ;  /* 0x000000010000780c */ /* 0x040fe20003f04270 */
[----:B------:R-:W-:-:S12]  /*1dd60*/  VIADD R0, R0, 0xfffffffe ;  /* 0xfffffffe00007836 */ /* 0x000fd80000000000 */
[----:B------:R-:W-:Y:S05]  /*1dd70*/  @P0 BRA `(.L_x_10587) ;  /* 0xffffffe800600947 */ /* 0x000fea000383ffff */
.L_x_10530:
[----:B------:R-:W-:Y:S05]  /*1dd80*/  BSYNC B0 ;  /* 0x0000000000007941 */ /* 0x000fea0003800000 */
.L_x_10529:
[----:B------:R-:W2:Y:S01]  /*1dd90*/  S2R R2, SR_TID.X ;  /* 0x0000000000027919 */ /* 0x000ea20000002100 */
[----:B------:R-:W-:Y:S01]  /*1dda0*/  BSSY B0, `(.L_x_10588) ;  /* 0x0000010000007945 */ /* 0x000fe20003800000 */
[----:B--2---:R-:W-:-:S04]  /*1ddb0*/  LOP3.LUT R2, R2, 0x7f, RZ, 0xc0, !PT ;  /* 0x0000007f02027812 */ /* 0x004fc800078ec0ff */
[----:B------:R-:W-:-:S13]  /*1ddc0*/  ISETP.NE.AND P0, PT, R2, RZ, PT ;  /* 0x000000ff0200720c */ /* 0x000fda0003f05270 */
[----:B------:R-:W-:Y:S05]  /*1ddd0*/  @P0 BRA `(.L_x_10589) ;  /* 0x0000000000300947 */ /* 0x000fea0003800000 */
[----:B0-----:R-:W0:Y:S01]  /*1dde0*/  S2R R5, SR_LANEID ;  /* 0x0000000000057919 */ /* 0x001e220000000000 */
[----:B------:R-:W-:Y:S01]  /*1ddf0*/  VOTEU.ANY UR4, UPT, PT ;  /* 0x0000000000047886 */ /* 0x000fe200038e0100 */
[----:B------:R-:W2:Y:S01]  /*1de00*/  LDC.64 R2, c[0x0][0xc60] ;  /* 0x00031800ff027b82 */ /* 0x000ea20000000a00 */
[----:B-1----:R-:W0:Y:S02]  /*1de10*/  FLO.U32 R0, UR4 ;  /* 0x0000000400007d00 */ /* 0x002e2400080e0000 */
[----:B0-----:R-:W-:-:S06]  /*1de20*/  ISETP.EQ.U32.AND P0, PT, R0, R5, PT ;  /* 0x000000050000720c */ /* 0x001fcc0003f02070 */
[----:B------:R-:W2:Y:S07]  /*1de30*/  POPC R5, UR4 ;  /* 0x0000000400057d09 */ /* 0x000eae0008000000 */
[----:B--2---:R-:W2:Y:S01]  /*1de40*/  @P0 ATOMG.E.ADD.STRONG.GPU PT, R3, desc[UR60][R2.64], R5 ;  /* 0x00000005020309a8 */ /* 0x004ea200081ee1fc */
[----:B------:R-:W0:Y:S02]  /*1de50*/  S2R R4, SR_LTMASK ;  /* 0x0000000000047919 */ /* 0x000e240000003900 */
[----:B0-----:R-:W-:-:S04]  /*1de60*/  LOP3.LUT R4, R4, UR4, RZ, 0xc0, !PT ;  /* 0x0000000404047c12 */ /* 0x001fc8000f8ec0ff */
[----:B------:R-:W0:Y:S01]  /*1de70*/  POPC R7, R4 ;  /* 0x0000000400077309 */ /* 0x000e220000000000 */
[----:B--2---:R-:W0:Y:S02]  /*1de80*/  SHFL.IDX PT, R0, R3, R0, 0x1f ;  /* 0x00001f0003007589 */ /* 0x004e2400000e0000 */
[----:B0-----:R-:W-:-:S07]  /*1de90*/  IADD3 R16, R0, UR38, R7 ;  /* 0x0000002600107c10 */ /* 0x001fce000fffe007 */
.L_x_10589:
[----:B------:R-:W-:Y:S05]  /*1dea0*/  BSYNC B0 ;  /* 0x0000000000007941 */ /* 0x000fea0003800000 */
.L_x_10588:
[----:B-1----:R-:W2:Y:S01]  /*1deb0*/  LDL R0, [R1] ;  /* 0x0000000001007983 */ /* 0x002ea20000100800 */
[----:B------:R-:W-:Y:S01]  /*1dec0*/  BSSY B0, `(.L_x_10590) ;  /* 0x000004b000007945 */ /* 0x000fe20003800000 */
[----:B--2---:R-:W-:-:S13]  /*1ded0*/  LOP3.LUT P0, RZ, R0, 0x4, RZ, 0xc0, !PT ;  /* 0x0000000400ff7812 */ /* 0x004fda000780c0ff */
[----:B------:R-:W-:Y:S05]  /*1dee0*/  @!P0 BRA `(.L_x_10591) ;  /* 0x0000000400208947 */ /* 0x000fea0003800000 */
[----:B------:R-:W-:Y:S01]  /*1def0*/  IMAD R0, R23, 0x8, R22 ;  /* 0x0000000817007824 */ /* 0x000fe200078e0216 */
[----:B------:R-:W-:Y:S01]  /*1df00*/  SHF.L.U32 R3, R26, 0x1f, RZ ;  /* 0x0000001f1a037819 */ /* 0x000fe200000006ff */
[----:B------:R-:W-:Y:S03]  /*1df10*/  BSSY B1, `(.L_x_10592) ;  /* 0x0000003000017945 */ /* 0x000fe60003800000 */
[----:B------:R-:W1:Y:S02]  /*1df20*/  SYNCS.PHASECHK.TRANS64.TRYWAIT P0, [R0+URZ+0x31c60], R3 ;  /* 0x031c6003000075a7 */ /* 0x000e64000800017f */
[----:B-1----:R-:W-:Y:S05]  /*1df30*/  @!P0 BRA `(.L_x_10593) ;  /* 0x0000002800bc8947 */ /* 0x002fea0003800000 */
.L_x_10689:
[----:B------:R-:W-:Y:S05]  /*1df40*/  BSYNC B1 ;  /* 0x0000000000017941 */ /* 0x000fea0003800000 */
.L_x_10592:
[----:B------:R-:W0:Y:S02]  /*1df50*/  S2R R2, SR_TID.X ;  /* 0x0000000000027919 */ /* 0x000e240000002100 */
[----:B0-----:R-:W-:Y:S02]  /*1df60*/  LOP3.LUT R4, R2, 0x7f, RZ, 0xc0, !PT ;  /* 0x0000007f02047812 */ /* 0x001fe400078ec0ff */
[----:B------:R-:W2:Y:S02]  /*1df70*/  LDL R2, [R1+0x18] ;  /* 0x0000180001027983 */ /* 0x000ea40000100800 */
[----:B------:R-:W-:-:S13]  /*1df80*/  ISETP.NE.AND P0, PT, R4, RZ, PT ;  /* 0x000000ff0400720c */ /* 0x000fda0003f05270 */
[----:B-1----:R-:W-:-:S04]  /*1df90*/  @!P0 IMAD.MOV.U32 R3, RZ, RZ, 0x6c00 ;  /* 0x00006c00ff038424 */ /* 0x002fc800078e00ff */
[----:B------:R0:W-:Y:S01]  /*1dfa0*/  @!P0 SYNCS.ARRIVE.TRANS64 RZ, [R0+URZ+0x31c50], R3 ;  /* 0x031c500300ff89a7 */ /* 0x0001e2000800003f */
[----:B--2---:R-:W-:-:S04]  /*1dfb0*/  PRMT R2, R2, 0x9910, RZ ;  /* 0x0000991002027816 */ /* 0x004fc800000000ff */
[----:B------:R-:W-:-:S13]  /*1dfc0*/  ISETP.NE.AND P0, PT, R2, 0x2, PT ;  /* 0x000000020200780c */ /* 0x000fda0003f05270 */
[----:B0-----:R-:W-:Y:S05]  /*1dfd0*/  @P0 BRA `(.L_x_10594) ;  /* 0x0000000000040947 */ /* 0x001fea0003800000 */
[----:B------:R-:W-:Y:S01]  /*1dfe0*/  BPT.TRAP 0x1 ;  /* 0x000000040000795c */ /* 0x000fe20000300000 */
.L_x_10594:
[----:B------:R-:W2:Y:S01]  /*1dff0*/  LDL R2, [R1] ;  /* 0x0000000001027983 */ /* 0x000ea20000100800 */
[----:B------:R-:W-:Y:S01]  /*1e000*/  BSSY B1, `(.L_x_10595) ;  /* 0x0000004000017945 */ /* 0x000fe20003800000 */
[----:B--2---:R-:W-:-:S13]  /*1e010*/  LOP3.LUT P0, RZ, R2, 0x8, RZ, 0xc0, !PT ;  /* 0x0000000802ff7812 */ /* 0x004fda000780c0ff */
[----:B------:R-:W-:Y:S05]  /*1e020*/  @P0 BRA `(.L_x_10596) ;  /* 0x0000000000040947 */ /* 0x000fea0003800000 */
[----:B------:R-:W-:Y:S01]  /*1e030*/  BPT.TRAP 0x1 ;  /* 0x000000040000795c */ /* 0x000fe20000300000 */
.L_x_10596:
[----:B------:R-:W-:Y:S05]  /*1e040*/  BSYNC B1 ;  /* 0x0000000000017941 */ /* 0x000fea0003800000 */
.L_x_10595:
        /* <DEDUP_REMOVED lines=8> */
[----:B------:R-:W-:Y:S01]  /*1e0d0*/  UMOV UR7, 0x14f00000 ;  /* 0x14f0000000077882 */ /* 0x000fe20000000000 */
[----:B------:R-:W-:-:S09]  /*1e0e0*/  UMOV UR10, URZ ;  /* 0x0000003f000a7c82 */ /* 0x000fd20008000000 */
.L_x_10597:
        /* <DEDUP_REMOVED lines=15> */
.L_x_10598:
        /* <DEDUP_REMOVED lines=15> */
.L_x_10599:
        /* <DEDUP_REMOVED lines=10> */
.L_x_10591:
[----:B------:R-:W-:Y:S05]  /*1e370*/  BSYNC B0 ;  /* 0x0000000000007941 */ /* 0x000fea0003800000 */
.L_x_10590:
[----:B------:R-:W-:-:S05]  /*1e380*/  VIADD R23, R23, 0x1 ;  /* 0x0000000117177836 */ /* 0x000fca0000000000 */
[----:B------:R-:W-:-:S04]  /*1e390*/  ISETP.NE.AND P0, PT, R23, 0x2, PT ;  /* 0x000000021700780c */ /* 0x000fc80003f05270 */
[----:B------:R-:W-:Y:S02]  /*1e3a0*/  SEL R3, RZ, 0x1, P0 ;  /* 0x00000001ff037807 */ /* 0x000fe40000000000 */
[----:B------:R-:W-:Y:S02]  /*1e3b0*/  SEL R23, R23, RZ, P0 ;  /* 0x000000ff17177207 */ /* 0x000fe40000000000 */
[----:B------:R-:W-:-:S07]  /*1e3c0*/  LOP3.LUT R26, R26, R3, RZ, 0x3c, !PT ;  /* 0x000000031a1a7212 */ /* 0x000fce00078e3cff */
.L_x_10511:
[----:B------:R-:W-:Y:S05]  /*1e3d0*/  BSYNC B7 ;  /* 0x0000000000077941 */ /* 0x000fea0003800000 */
.L_x_10509:
[----:B0-----:R-:W3:Y:S02]  /*1e3e0*/  LDL R9, [R1] ;  /* 0x0000000001097983 */ /* 0x001ee40000100800 */
[----:B---3--:R-:W-:-:S13]  /*1e3f0*/  LOP3.LUT P0, RZ, R9, 0x10, RZ, 0xc0, !PT ;  /* 0x0000001009ff7812 */ /* 0x008fda000780c0ff */
[----:B------:R-:W-:Y:S05]  /*1e400*/  @!P0 BRA `(.L_x_10600) ;  /* 0x0000000000248947 */ /* 0x000fea0003800000 */
[----:B------:R-:W-:Y:S05]  /*1e410*/  WARPSYNC.ALL ;  /* 0x0000000000007948 */ /* 0x000fea0003800000 */
[----:B------:R-:W0:Y:S08]  /*1e420*/  S2UR UR5, SR_CgaCtaId ;  /* 0x00000000000579c3 */ /* 0x000e300000008800 */
[----:B------:R-:W-:Y:S06]  /*1e430*/  BAR.SYNC.DEFER_BLOCKING 0x5, 0x200 ;  /* 0x0148000000007b1d */ /* 0x000fec0000010000 */
[----:B------:R-:W-:-:S02]  /*1e440*/  UMOV UR4, 0x400 ;  /* 0x0000040000047882 */ /* 0x000fc40000000000 */
[----:B0-----:R-:W-:-:S06]  /*1e450*/  ULEA UR4, UR5, UR4, 0x18 ;  /* 0x0000000405047291 */ /* 0x001fcc000f8ec03f */
[----:B------:R-:W-:-:S05]  /*1e460*/  IMAD.U32 R22, RZ, RZ, UR4 ;  /* 0x00000004ff167e24 */ /* 0x000fca000f8e00ff */
[----:B------:R0:W3:Y:S01]  /*1e470*/  LDS.128 R16, [R22+0x31cd0] ;  /* 0x031cd00016107984 */ /* 0x0000e20000000c00 */
[----:B------:R-:W-:Y:S06]  /*1e480*/  BAR.ARV 0x4, 0x200 ;  /* 0x0108000000007b1d */ /* 0x000fec0000002000 */
[----:B------:R-:W-:Y:S05]  /*1e490*/  BRA `(.L_x_10601) ;  /* 0x00000008003c7947 */ /* 0x000fea0003800000 */
.L_x_10600:
[----:B------:R-:W3:Y:S01]  /*1e4a0*/  LDL R8, [R1+0xc] ;  /* 0x00000c0001087983 */ /* 0x000ee20000100800 */
[----:B------:R-:W-:Y:S01]  /*1e4b0*/  UMOV UR4, 0xffffffff ;  /* 0xffffffff00047882 */ /* 0x000fe20000000000 */
[----:B---3--:R-:W-:Y:S02]  /*1e4c0*/  ISETP.NE.AND P5, PT, R8, 0x1f, PT ;  /* 0x0000001f0800780c */ /* 0x008fe40003fa5270 */
[----:B------:R-:W-:Y:S11]  /*1e4d0*/  BRA.DIV UR4, `(.L_x_10602) ;  /* 0x0000002604687947 */ /* 0x000ff6000b800000 */
[----:B------:R-:W-:Y:S01]  /*1e4e0*/  IMAD.IADD R5, R19, 0x1, R8 ;  /* 0x0000000113057824 */ /* 0x000fe200078e0208 */
[----:B------:R-:W-:Y:S01]  /*1e4f0*/  ULDC UR4, c[0x0][0xc3c] ;  /* 0x00030f0000047ab9 */ /* 0x000fe20000000800 */
[----:B------:R-:W-:-:S03]  /*1e500*/  LOP3.LUT P4, RZ, R9, 0x1, RZ, 0xc0, !PT ;  /* 0x0000000109ff7812 */ /* 0x000fc6000788c0ff */
[----:B------:R-:W-:-:S13]  /*1e510*/  ISETP.GE.OR P0, PT, R5, UR4, !P5 ;  /* 0x0000000405007c0c */ /* 0x000fda000ef06670 */
[----:B------:R-:W0:Y:S02]  /*1e520*/  @!P0 LDC.64 R2, c[0x0][0xc80] ;  /* 0x00032000ff028b82 */ /* 0x000e240000000a00 */
[----:B0-----:R-:W-:-:S06]  /*1e530*/  @!P0 IMAD.WIDE R2, R5, 0x4, R2 ;  /* 0x0000000405028825 */ /* 0x001fcc00078e0202 */
[----:B------:R0:W3:Y:S01]  /*1e540*/  @!P0 LDG.E R3, desc[UR60][R2.64] ;  /* 0x0000003c02038981 */ /* 0x0000e2000c1e1900 */
[C---:B------:R-:W-:Y:S02]  /*1e550*/  ISETP.GE.U32.AND P1, PT, R8.reuse, 0x4, PT ;  /* 0x000000040800780c */ /* 0x040fe40003f26070 */
[C---:B------:R-:W-:Y:S01]  /*1e560*/  ISETP.GE.U32.AND P2, PT, R8.reuse, 0x8, PT ;  /* 0x000000080800780c */ /* 0x040fe20003f46070 */
[----:B------:R-:W-:Y:S01]  /*1e570*/  SHFL.IDX PT, R0, R16, RZ, 0x1f ;  /* 0x00001fff10007589 */ /* 0x000fe200000e0000 */
[----:B------:R-:W-:-:S03]  /*1e580*/  ISETP.GE.U32.AND P3, PT, R8, 0x10, PT ;  /* 0x000000100800780c */ /* 0x000fc60003f66070 */
[----:B------:R-:W-:Y:S01]  /*1e590*/  SHFL.IDX PT, R4, R16, 0x1, 0x1f ;  /* 0x00201f0010047f89 */ /* 0x000fe200000e0000 */
[----:B0-----:R-:W-:Y:S02]  /*1e5a0*/  IMAD.MOV.U32 R2, RZ, RZ, RZ ;  /* 0x000000ffff027224 */ /* 0x001fe400078e00ff */
[----:B---3--:R-:W-:Y:S01]  /*1e5b0*/  @!P0 IMAD.MOV.U32 R2, RZ, RZ, R3 ;  /* 0x000000ffff028224 */ /* 0x008fe200078e0003 */
[----:B------:R-:W-:-:S04]  /*1e5c0*/  ISETP.GE.U32.AND P0, PT, R8, 0x2, PT ;  /* 0x000000020800780c */ /* 0x000fc80003f06070 */
[----:B------:R-:W0:Y:S02]  /*1e5d0*/  SHFL.UP PT, R14, R2, 0x1, RZ ;  /* 0x04200000020e7989 */ /* 0x000e2400000e00ff */
[----:B0-----:R-:W-:-:S05]  /*1e5e0*/  SEL R5, R14, RZ, P4 ;  /* 0x000000ff0e057207 */ /* 0x001fca0002000000 */
[----:B------:R-:W-:-:S05]  /*1e5f0*/  IMAD.IADD R5, R2, 0x1, R5 ;  /* 0x0000000102057824 */ /* 0x000fca00078e0205 */
[----:B------:R-:W0:Y:S02]  /*1e600*/  SHFL.UP PT, R14, R5, 0x2, RZ ;  /* 0x04400000050e7989 */ /* 0x000e2400000e00ff */
[----:B0-----:R-:W-:-:S05]  /*1e610*/  SEL R6, R14, RZ, P0 ;  /* 0x000000ff0e067207 */ /* 0x001fca0000000000 */
[----:B------:R-:W-:-:S05]  /*1e620*/  IMAD.IADD R6, R5, 0x1, R6 ;  /* 0x0000000105067824 */ /* 0x000fca00078e0206 */
[----:B------:R-:W2:Y:S02]  /*1e630*/  SHFL.UP PT, R14, R6, 0x4, RZ ;  /* 0x04800000060e7989 */ /* 0x000ea400000e00ff */
[----:B--2---:R-:W-:-:S05]  /*1e640*/  SEL R7, R14, RZ, P1 ;  /* 0x000000ff0e077207 */ /* 0x004fca0000800000 */
        /* <DEDUP_REMOVED lines=8> */
.L_x_10699:
[----:B------:R-:W-:Y:S02]  /*1e6d0*/  ULDC UR4, c[0x0][0xc38] ;  /* 0x00030e0000047ab9 */ /* 0x000fe40000000800 */
[----:B------:R-:W-:-:S04]  /*1e6e0*/  IMAD.U32 R16, RZ, RZ, UR4 ;  /* 0x00000004ff107e24 */ /* 0x000fc8000f8e00ff */
[----:B--2---:R-:W-:-:S04]  /*1e6f0*/  IMAD R5, R14, R16, RZ ;  /* 0x000000100e057224 */ /* 0x004fc800078e02ff */
[----:B------:R-:W-:-:S05]  /*1e700*/  IMAD.IADD R4, R4, 0x1, R5 ;  /* 0x0000000104047824 */ /* 0x000fca00078e0205 */
[----:B------:R-:W-:-:S13]  /*1e710*/  ISETP.GT.AND P4, PT, R4, R0, PT ;  /* 0x000000000400720c */ /* 0x000fda0003f84270 */
[----:B------:R-:W-:Y:S05]  /*1e720*/  @P4 BRA `(.L_x_10603) ;  /* 0x0000000000a04947 */ /* 0x000fea0003800000 */
.L_x_10608:
[----:B------:R-:W2:Y:S01]  /*1e730*/  LDC R6, c[0x0][0xc3c] ;  /* 0x00030f00ff067b82 */ /* 0x000ea20000000800 */
        /* <DEDUP_REMOVED lines=9> */
[----:B0-----:R-:W0:Y:S02]  /*1e7d0*/  LDC.64 R2, c[0x0][0xc80] ;  /* 0x00032000ff027b82 */ /* 0x001e240000000a00 */
[----:B0-----:R-:W-:-:S06]  /*1e7e0*/  IMAD.WIDE R2, R5, 0x4, R2 ;  /* 0x0000000405027825 */ /* 0x001fcc00078e0202 */
[----:B------:R2:W5:Y:S02]  /*1e7f0*/  LDG.E R2, desc[UR60][R2.64] ;  /* 0x0000003c02027981 */ /* 0x000564000c1e1900 */
.L_x_10606:
[----:B------:R-:W-:Y:S05]  /*1e800*/  BSYNC B0 ;  /* 0x0000000000007941 */ /* 0x000fea0003800000 */
.L_x_10605:
[----:B------:R-:W-:-:S03]  /*1e810*/  UMOV UR4, 0xffffffff ;  /* 0xffffffff00047882 */ /* 0x000fc60000000000 */
[----:B------:R-:W-:Y:S05]  /*1e820*/  BRA.DIV UR4, `(.L_x_10607) ;  /* 0x0000002604b87947 */ /* 0x000fea000b800000 */
[----:B------:R-:W3:Y:S04]  /*1e830*/  LDL R5, [R1] ;  /* 0x0000000001057983 */ /* 0x000ee80000100800 */
[----:B-----5:R-:W4:Y:S01]  /*1e840*/  SHFL.UP PT, R14, R2, 0x1, RZ ;  /* 0x04200000020e7989 */ /* 0x020f2200000e00ff */
[----:B---3--:R-:W-:-:S04]  /*1e850*/  LOP3.LUT P4, RZ, R5, 0x1, RZ, 0xc0, !PT ;  /* 0x0000000105ff7812 */ /* 0x008fc8000788c0ff */
[----:B----4-:R-:W-:-:S05]  /*1e860*/  SEL R13, R14, RZ, P4 ;  /* 0x000000ff0e0d7207 */ /* 0x010fca0002000000 */
        /* <DEDUP_REMOVED lines=12> */
[----:B0-2---:R-:W-:-:S05]  /*1e930*/  IMAD.IADD R3, R7, 0x1, R14 ;  /* 0x0000000107037824 */ /* 0x005fca00078e020e */
[----:B------:R0:W2:Y:S02]  /*1e940*/  SHFL.IDX PT, R14, R3, 0x1f, 0x1f ;  /* 0x03e01f00030e7f89 */ /* 0x0000a400000e0000 */
.L_x_10707:
[----:B------:R-:W-:Y:S02]  /*1e950*/  ULDC UR4, c[0x0][0xc38] ;  /* 0x00030e0000047ab9 */ /* 0x000fe40000000800 */
[----:B------:R-:W-:-:S04]  /*1e960*/  IMAD.U32 R16, RZ, RZ, UR4 ;  /* 0x00000004ff107e24 */ /* 0x000fc8000f8e00ff */
[----:B--2---:R-:W-:-:S04]  /*1e970*/  IMAD R5, R14, R16, RZ ;  /* 0x000000100e057224 */ /* 0x004fc800078e02ff */
[----:B------:R-:W-:-:S05]  /*1e980*/  IMAD.IADD R4, R5, 0x1, R4 ;  /* 0x0000000105047824 */ /* 0x000fca00078e0204 */
[----:B------:R-:W-:-:S13]  /*1e990*/  ISETP.GT.AND P4, PT, R4, R0, PT ;  /* 0x000000000400720c */ /* 0x000fda0003f84270 */
[----:B------:R-:W-:Y:S05]  /*1e9a0*/  @!P4 BRA `(.L_x_10608) ;  /* 0xfffffffc0060c947 */ /* 0x000fea000383ffff */
.L_x_10603:
        /* <DEDUP_REMOVED lines=8> */
.L_x_10711:
[----:B------:R-:W-:Y:S01]  /*1ea30*/  ISETP.NE.AND P0, PT, R5, RZ, PT ;  /* 0x000000ff0500720c */ /* 0x000fe20003f05270 */
[----:B------:R-:W-:-:S12]  /*1ea40*/  IMAD.MOV.U32 R14, RZ, RZ, RZ ;  /* 0x000000ffff0e7224 */ /* 0x000fd800078e00ff */
[----:B------:R-:W-:Y:S05]  /*1ea50*/  @!P0 BRA `(.L_x_10610) ;  /* 0x0000000000108947 */ /* 0x000fea0003800000 */
[----:B------:R-:W-:Y:S01]  /*1ea60*/  UMOV UR4, 0xffffffff ;  /* 0xffffffff00047882 */ /* 0x000fe20000000000 */
[----:B------:R-:W-:Y:S02]  /*1ea70*/  VIADD R12, R4, 0xffffffff ;  /* 0xffffffff040c7836 */ /* 0x000fe40000000000 */
[----:B------:R-:W-:Y:S05]  /*1ea80*/  BRA.DIV UR4, `(.L_x_10611) ;  /* 0x0000002a042c7947 */ /* 0x000fea000b800000 */
[----:B------:R4:W0:Y:S02]  /*1ea90*/  SHFL.IDX PT, R14, R3, R12, 0x1f ;  /* 0x00001f0c030e7589 */ /* 0x00082400000e0000 */
.L_x_10610:
[-C--:B---3--:R-:W-:Y:S01]  /*1eaa0*/  IABS R5, R17.reuse ;  /* 0x0000001100057213 */ /* 0x088fe20000000000 */
[----:B0-----:R-:W-:Y:S01]  /*1eab0*/  IMAD R16, R14, R16, R6 ;  /* 0x000000100e107224 */ /* 0x001fe200078e0206 */
[----:B------:R-:W-:Y:S01]  /*1eac0*/  IABS R8, R17 ;  /* 0x0000001100087213 */ /* 0x000fe20000000000 */
[----:B------:R-:W-:Y:S01]  /*1ead0*/  IMAD.IADD R19, R4, 0x1, R19 ;  /* 0x0000000104137824 */ /* 0x000fe200078e0213 */
[----:B------:R-:W0:Y:S01]  /*1eae0*/  I2F.RP R6, R5 ;  /* 0x0000000500067306 */ /* 0x000e220000209400 */
[----:B------:R-:W-:-:S07]  /*1eaf0*/  IMAD.IADD R0, R0, 0x1, -R16 ;  /* 0x0000000100007824 */ /* 0x000fce00078e0a10 */
[----:B0-----:R-:W0:Y:S02]  /*1eb00*/  MUFU.RCP R6, R6 ;  /* 0x0000000600067308 */ /* 0x001e240000001000 */
[----:B0-----:R-:W-:Y:S02]  /*1eb10*/  VIADD R7, R6, 0xffffffe ;  /* 0x0ffffffe06077836 */ /* 0x001fe40000000000 */
[----:B------:R-:W-:-:S04]  /*1eb20*/  IMAD.MOV R6, RZ, RZ, -R8 ;  /* 0x000000ffff067224 */ /* 0x000fc800078e0a08 */
[----:B----4-:R-:W2:Y:S02]  /*1eb30*/  F2I.FTZ.U32.TRUNC.NTZ R3, R7 ;  /* 0x0000000700037305 */ /* 0x010ea4000021f000 */
[----:B--2---:R-:W-:-:S04]  /*1eb40*/  IMAD.MOV R2, RZ, RZ, -R3 ;  /* 0x000000ffff027224 */ /* 0x004fc800078e0a03 */
[----:B------:R-:W-:Y:S02]  /*1eb50*/  IMAD R9, R2, R5, RZ ;  /* 0x0000000502097224 */ /* 0x000fe400078e02ff */
[----:B------:R-:W-:-:S04]  /*1eb60*/  IMAD.MOV.U32 R2, RZ, RZ, RZ ;  /* 0x000000ffff027224 */ /* 0x000fc800078e00ff */
[----:B------:R-:W-:Y:S01]  /*1eb70*/  IMAD.HI.U32 R2, R3, R9, R2 ;  /* 0x0000000903027227 */ /* 0x000fe200078e0002 */
        /* <DEDUP_REMOVED lines=17> */
.L_x_10604:
[----:B------:R-:W-:Y:S01]  /*1ec90*/  UMOV UR4, URZ ;  /* 0x0000003f00047c82 */ /* 0x000fe20008000000 */
[----:B------:R-:W-:Y:S01]  /*1eca0*/  UMOV UR5, URZ ;  /* 0x0000003f00057c82 */ /* 0x000fe20008000000 */
[----:B------:R-:W-:Y:S01]  /*1ecb0*/  ULDC UR6, c[0x0][0xc3c] ;  /* 0x00030f0000067ab9 */ /* 0x000fe20000000800 */
[----:B------:R-:W-:Y:S02]  /*1ecc0*/  IMAD.MOV.U32 R16, RZ, RZ, R0 ;  /* 0x000000ffff107224 */ /* 0x000fe400078e0000 */
[----:B------:R-:W-:Y:S02]  /*1ecd0*/  IMAD.U32 R17, RZ, RZ, UR4 ;  /* 0x00000004ff117e24 */ /* 0x000fe4000f8e00ff */
[----:B------:R-:W-:Y:S02]  /*1ece0*/  IMAD.U32 R18, RZ, RZ, UR5 ;  /* 0x00000005ff127e24 */ /* 0x000fe4000f8e00ff */
[----:B------:R-:W-:-:S07]  /*1ecf0*/  IMAD.U32 R19, RZ, RZ, UR6 ;  /* 0x00000006ff137e24 */ /* 0x000fce000f8e00ff */
.L_x_10612:
[----:B------:R-:W2:Y:S01]  /*1ed00*/  LDL R0, [R1+0xc] ;  /* 0x00000c0001007983 */ /* 0x000ea20000100800 */
[----:B------:R-:W-:Y:S05]  /*1ed10*/  WARPSYNC.ALL ;  /* 0x0000000000007948 */ /* 0x000fea0003800000 */
[----:B------:R-:W-:Y:S01]  /*1ed20*/  BAR.SYNC.DEFER_BLOCKING 0x4, 0x200 ;  /* 0x0108000000007b1d */ /* 0x000fe20000010000 */
[----:B--2---:R-:W-:-:S13]  /*1ed30*/  ISETP.NE.AND P0, PT, R0, RZ, PT ;  /* 0x000000ff0000720c */ /* 0x004fda0003f05270 */
[----:B0-----:R-:W0:Y:S01]  /*1ed40*/  @!P0 S2R R3, SR_CgaCtaId ;  /* 0x0000000000038919 */ /* 0x001e220000008800 */
[----:B------:R-:W-:-:S04]  /*1ed50*/  @!P0 MOV R0, 0x400 ;  /* 0x0000040000008802 */ /* 0x000fc80000000f00 */
[----:B0-----:R-:W-:-:S05]  /*1ed60*/  @!P0 LEA R22, R3, R0, 0x18 ;  /* 0x0000000003168211 */ /* 0x001fca00078ec0ff */
[----:B------:R4:W-:Y:S01]  /*1ed70*/  @!P0 STS.128 [R22+0x31cd0], R16 ;  /* 0x031cd01016008388 */ /* 0x0009e20000000c00 */
[----:B------:R-:W-:Y:S06]  /*1ed80*/  BAR.ARV 0x5, 0x200 ;  /* 0x0148000000007b1d */ /* 0x000fec0000002000 */
.L_x_10601:
[----:B------:R-:W-:Y:S02]  /*1ed90*/  ULDC UR4, c[0x0][0xc3c] ;  /* 0x00030f0000047ab9 */ /* 0x000fe40000000800 */
[----:B---3--:R-:W-:-:S13]  /*1eda0*/  ISETP.GE.AND P0, PT, R19, UR4, PT ;  /* 0x0000000413007c0c */ /* 0x008fda000bf06270 */
[----:B------:R-:W-:Y:S05]  /*1edb0*/  @!P0 BRA `(.L_x_10613) ;  /* 0xffffff9800348947 */ /* 0x000fea000383ffff */
[----:B------:R-:W-:Y:S05]  /*1edc0*/  BSYNC B8 ;  /* 0x0000000000087941 */ /* 0x000fea0003800000 */
.L_x_10465:
[----:B--2---:R-:W2:Y:S01]  /*1edd0*/  LDL.LU R0, [R1+0x38] ;  /* 0x0000380001007983 */ /* 0x004ea20000300800 */
[----:B------:R-:W-:Y:S01]  /*1ede0*/  BSSY B0, `(.L_x_10614) ;  /* 0x000000b000007945 */ /* 0x000fe20003800000 */
[----:B------:R-:W3:Y:S01]  /*1edf0*/  S2R R5, SR_CgaCtaId ;  /* 0x0000000000057919 */ /* 0x000ee20000008800 */
[----:B--2---:R-:W-:-:S05]  /*1ee00*/  VIADD R0, R0, 0x1 ;  /* 0x0000000100007836 */ /* 0x004fca0000000000 */
[----:B0-----:R-:W-:-:S04]  /*1ee10*/  LEA.HI R2, R0, R0, RZ, 0x1 ;  /* 0x0000000000027211 */ /* 0x001fc800078f08ff */
[----:B------:R-:W-:Y:S02]  /*1ee20*/  LOP3.LUT R3, R2, 0xfffffffe, RZ, 0xc0, !PT ;  /* 0xfffffffe02037812 */ /* 0x000fe400078ec0ff */
[----:B------:R-:W-:-:S03]  /*1ee30*/  MOV R2, 0x400 ;  /* 0x0000040000027802 */ /* 0x000fc60000000f00 */
[----:B------:R-:W-:Y:S01]  /*1ee40*/  IMAD.IADD R0, R0, 0x1, -R3 ;  /* 0x0000000100007824 */ /* 0x000fe200078e0a03 */
[----:B---3--:R-:W-:-:S04]  /*1ee50*/  LEA R9, R5, R2, 0x18 ;  /* 0x0000000205097211 */ /* 0x008fc800078ec0ff */
[----:B------:R-:W-:-:S04]  /*1ee60*/  SHF.L.U32 R0, R0, 0x1f, RZ ;  /* 0x0000001f00007819 */ /* 0x000fc800000006ff */
[----:B------:R-:W0:Y:S02]  /*1ee70*/  SYNCS.PHASECHK.TRANS64.TRYWAIT P0, [R9+URZ+0x31c20], R0 ;  /* 0x031c2000090075a7 */ /* 0x000e24000800017f */
[----:B0-----:R-:W-:Y:S05]  /*1ee80*/  @!P0 BRA `(.L_x_10615) ;  /* 0x0000002400508947 */ /* 0x001fea0003800000 */
.L_x_10714:
[----:B------:R-:W-:Y:S05]  /*1ee90*/  BSYNC B0 ;  /* 0x0000000000007941 */ /* 0x000fea0003800000 */
.L_x_10614:
[----:B------:R-:W-:-:S03]  /*1eea0*/  UMOV UR4, 0xffffffff ;  /* 0xffffffff00047882 */ /* 0x000fc60000000000 */
[----:B------:R-:W-:Y:S05]  /*1eeb0*/  BRA.DIV UR4, `(.L_x_10616) ;  /* 0x0000002604587947 */ /* 0x000fea000b800000 */
[----:B0-----:R-:W0:Y:S02]  /*1eec0*/  S2R R0, SR_TID.X ;  /* 0x0000000000007919 */ /* 0x001e240000002100 */
[----:B0-----:R-:W-:-:S04]  /*1eed0*/  SHF.R.U32.HI R0, RZ, 0x5, R0 ;  /* 0x00000005ff007819 */ /* 0x001fc80000011600 */
[----:B------:R-:W-:-:S05]  /*1eee0*/  LOP3.LUT R0, R0, 0x3, RZ, 0xc0, !PT ;  /* 0x0000000300007812 */ /* 0x000fca00078ec0ff */
[----:B------:R0:W2:Y:S02]  /*1eef0*/  SHFL.IDX PT, R14, R0, RZ, 0x1f ;  /* 0x00001fff000e7589 */ /* 0x0000a400000e0000 */
.L_x_10717:
[----:B--2---:R-:W-:-:S13]  /*1ef00*/  ISETP.NE.AND P0, PT, R14, RZ, PT ;  /* 0x000000ff0e00720c */ /* 0x004fda0003f05270 */
[----:B------:R-:W-:Y:S05]  /*1ef10*/  @P0 BRA `(.L_x_10320) ;  /* 0x0000000000880947 */ /* 0x000fea0003800000 */
[----:B------:R-:W-:-:S03]  /*1ef20*/  UMOV UR4, 0xffffffff ;  /* 0xffffffff00047882 */ /* 0x000fc60000000000 */
[----:B------:R-:W-:Y:S05]  /*1ef30*/  BRA.DIV UR4, `(.L_x_10617) ;  /* 0x00000026046c7947 */ /* 0x000fea000b800000 */
[----:B------:R-:W-:-:S13]  /*1ef40*/  ELECT P6, URZ, PT ;  /* 0x00000000003f782f */ /* 0x000fda00038c0000 */
.L_x_10720:
[----:B------:R-:W-:Y:S05]  /*1ef50*/  @!P6 BRA `(.L_x_10320) ;  /* 0x000000000078e947 */ /* 0x000fea0003800000 */
[----:B0-----:R-:W2:Y:S02]  /*1ef60*/  LDL.LU R0, [R1+0x28] ;  /* 0x0000280001007983 */ /* 0x001ea40000300800 */
[----:B--2---:R-:W-:-:S04]  /*1ef70*/  LOP3.LUT R0, R0, 0x2, RZ, 0xfc, !PT ;  /* 0x0000000200007812 */ /* 0x004fc800078efcff */
[----:B------:R-:W-:-:S13]  /*1ef80*/  ISETP.NE.AND P2, PT, R0, 0x3, PT ;  /* 0x000000030000780c */ /* 0x000fda0003f45270 */
[----:B------:R-:W-:Y:S05]  /*1ef90*/  @!P2 BRA `(.L_x_10618) ;  /* 0x000000000004a947 */ /* 0x000fea0003800000 */
[----:B------:R-:W-:Y:S01]  /*1efa0*/  BPT.TRAP 0x1 ;  /* 0x000000040000795c */ /* 0x000fe20000300000 */
.L_x_10618:
        /* <DEDUP_REMOVED lines=12> */
.L_x_10721:
[----:B------:R-:W2:Y:S02]  /*1f070*/  SYNCS.PHASECHK.TRANS64.TRYWAIT P0, [R3+URZ], R2 ;  /* 0x00000002030075a7 */ /* 0x000ea4000800017f */
[----:B--2---:R-:W-:Y:S05]  /*1f080*/  @!P0 BRA `(.L_x_10620) ;  /* 0x00000024004c8947 */ /* 0x004fea0003800000 */
.L_x_10722:
[----:B------:R-:W-:Y:S05]  /*1f090*/  @!P2 BRA `(.L_x_10621) ;  /* 0x000000000004a947 */ /* 0x000fea0003800000 */
[----:B------:R-:W-:Y:S01]  /*1f0a0*/  BPT.TRAP 0x1 ;  /* 0x000000040000795c */ /* 0x000fe20000300000 */
.L_x_10621:
[----:B------:R-:W-:-:S04]  /*1f0b0*/  VIADD R0, R9, 0x31c60 ;  /* 0x00031c6009007836 */ /* 0x000fc80000000000 */
[----:B------:R-:W-:-:S04]  /*1f0c0*/  IMAD R23, R23, 0x8, R0 ;  /* 0x0000000817177824 */ /* 0x000fc800078e0200 */
[----:B------:R-:W3:Y:S02]  /*1f0d0*/  SYNCS.PHASECHK.TRANS64.TRYWAIT P0, [R23+URZ], R4 ;  /* 0x00000004170075a7 */ /* 0x000ee4000800017f */
[----:B---3--:R-:W-:Y:S05]  /*1f0e0*/  @!P0 BRA `(.L_x_10622) ;  /* 0x0000002400488947 */ /* 0x008fea0003800000 */
.L_x_10723:
[----:B------:R-:W-:-:S07]  /*1f0f0*/  IMAD R7, R7, 0x8, R0 ;  /* 0x0000000807077824 */ /* 0x000fce00078e0200 */
.L_x_10623:
[----:B------:R0:W0:Y:S02]  /*1f100*/  SYNCS.PHASECHK.TRANS64.TRYWAIT P0, [R7+URZ], R2 ;  /* 0x00000002070075a7 */ /* 0x000024000800017f */
[----:B0-----:R-:W-:Y:S05]  /*1f110*/  @!P0 NANOSLEEP.SYNCS 0x989680 ;  /* 0x009896800000895d */ /* 0x001fea0003900000 */
[----:B------:R-:W0:Y:S02]  /*1f120*/  @!P0 SYNCS.PHASECHK.TRANS64 P0, [R7+URZ], R2 ;  /* 0x00000002070085a7 */ /* 0x000e24000800007f */
[----:B0-----:R-:W-:Y:S05]  /*1f130*/  @!P0 BRA `(.L_x_10623) ;  /* 0xfffffffc00f08947 */ /* 0x001fea000383ffff */
.L_x_10320:
[----:B------:R-:W-:Y:S05]  /*1f140*/  BSYNC B9 ;  /* 0x0000000000097941 */ /* 0x000fea0003800000 */
.L_x_10317:
[----:B------:R-:W-:Y:S05]  /*1f150*/  EXIT ;  /* 0x000000000000794d */ /* 0x000fea0003800000 */
.L_x_10336:
[----:B0-----:R0:W1:Y:S02]  /*1f160*/  SYNCS.PHASECHK.TRANS64.TRYWAIT P5, [R20+URZ+0x31c90], R90 ;  /* 0x031c905a140075a7 */ /* 0x00106400080a017f */
[----:B-1----:R-:W-:Y:S05]  /*1f170*/  @!P5 NANOSLEEP.SYNCS 0x989680 ;  /* 0x009896800000d95d */ /* 0x002fea0003900000 */
[----:B------:R-:W1:Y:S02]  /*1f180*/  @!P5 SYNCS.PHASECHK.TRANS64 P5, [R20+URZ+0x31c90], R90 ;  /* 0x031c905a1400d5a7 */ /* 0x000e6400080a007f */
[----:B-1----:R-:W-:Y:S05]  /*1f190*/  @!P5 BRA `(.L_x_10336) ;  /* 0xfffffffc00f0d947 */ /* 0x002fea000383ffff */
[----:B------:R-:W-:Y:S05]  /*1f1a0*/  BRA `(.L_x_10624) ;  /* 0xfffffe40004c7947 */ /* 0x000fea000383ffff */
.L_x_10364:
[----:B0-----:R0:W1:Y:S02]  /*1f1b0*/  SYNCS.PHASECHK.TRANS64.TRYWAIT P5, [R20+URZ+0x31c90], R90 ;  /* 0x031c905a140075a7 */ /* 0x00106400080a017f */
[----:B-1----:R-:W-:Y:S05]  /*1f1c0*/  @!P5 NANOSLEEP.SYNCS 0x989680 ;  /* 0x009896800000d95d */ /* 0x002fea0003900000 */
[----:B------:R-:W1:Y:S02]  /*1f1d0*/  @!P5 SYNCS.PHASECHK.TRANS64 P5, [R20+URZ+0x31c90], R90 ;  /* 0x031c905a1400d5a7 */ /* 0x000e6400080a007f */
[----:B-1----:R-:W-:Y:S05]  /*1f1e0*/  @!P5 BRA `(.L_x_10364) ;  /* 0xfffffffc00f0d947 */ /* 0x002fea000383ffff */
[----:B------:R-:W-:Y:S05]  /*1f1f0*/  BRA `(.L_x_10625) ;  /* 0xfffffe5800f87947 */ /* 0x000fea000383ffff */
.L_x_10377:
[----:B0-----:R0:W1:Y:S02]  /*1f200*/  SYNCS.PHASECHK.TRANS64.TRYWAIT P4, [R20+URZ+0x31c90], R90 ;  /* 0x031c905a140075a7 */ /* 0x001064000808017f */
[----:B-1----:R-:W-:Y:S05]  /*1f210*/  @!P4 NANOSLEEP.SYNCS 0x989680 ;  /* 0x009896800000c95d */ /* 0x002fea0003900000 */
[----:B------:R-:W1:Y:S02]  /*1f220*/  @!P4 SYNCS.PHASECHK.TRANS64 P4, [R20+URZ+0x31c90], R90 ;  /* 0x031c905a1400c5a7 */ /* 0x000e64000808007f */
[----:B-1----:R-:W-:Y:S05]  /*1f230*/  @!P4 BRA `(.L_x_10377) ;  /* 0xfffffffc00f0c947 */ /* 0x002fea000383ffff */
[----:B------:R-:W-:Y:S05]  /*1f240*/  BRA `(.L_x_10626) ;  /* 0xfffffe7400987947 */ /* 0x000fea000383ffff */
.L_x_10381:
[----:B--2---:R2:W3:Y:S02]  /*1f250*/  SYNCS.PHASECHK.TRANS64.TRYWAIT P3, [R20+URZ+0x31cb0], R90 ;  /* 0x031cb05a140075a7 */ /* 0x0044e4000806017f */
[----:B---3--:R-:W-:Y:S05]  /*1f260*/  @!P3 NANOSLEEP.SYNCS 0x989680 ;  /* 0x009896800000b95d */ /* 0x008fea0003900000 */
[----:B------:R-:W3:Y:S02]  /*1f270*/  @!P3 SYNCS.PHASECHK.TRANS64 P3, [R20+URZ+0x31cb0], R90 ;  /* 0x031cb05a1400b5a7 */ /* 0x000ee4000806007f */
[----:B---3--:R-:W-:Y:S05]  /*1f280*/  @!P3 BRA `(.L_x_10381) ;  /* 0xfffffffc00f0b947 */ /* 0x008fea000383ffff */
[----:B------:R-:W-:Y:S05]  /*1f290*/  BRA `(.L_x_10627) ;  /* 0xfffffe7800307947 */ /* 0x000fea000383ffff */
.L_x_10387:
        /* <DEDUP_REMOVED lines=13> */
.L_x_10629:
[----:B------:R-:W-:Y:S05]  /*1f370*/  BSYNC B0 ;  /* 0x0000000000007941 */ /* 0x000fea0003800000 */
.L_x_10628:
[----:B------:R1:W-:Y:S01]  /*1f380*/  STL [R1+0x78], R14 ;  /* 0x0000780e01007387 */ /* 0x0003e20000100800 */
[----:B------:R-:W-:Y:S05]  /*1f390*/  BRA `(.L_x_10630) ;  /* 0xfffffe7c00887947 */ /* 0x000fea000383ffff */
.L_x_10398:
        /* <DEDUP_REMOVED lines=8> */
.L_x_10632:
[----:B------:R-:W-:Y:S05]  /*1f420*/  BSYNC B1 ;  /* 0x0000000000017941 */ /* 0x000fea0003800000 */
.L_x_10631:
        /* <DEDUP_REMOVED lines=8> */
.L_x_10633:
[----:B------:R-:W-:Y:S02]  /*1f4b0*/  IMAD.MOV.U32 R13, RZ, RZ, R27 ;  /* 0x000000ffff0d7224 */ /* 0x000fe400078e001b */
[----:B------:R-:W-:-:S07]  /*1f4c0*/  IMAD.MOV.U32 R0, RZ, RZ, R14 ;  /* 0x000000ffff007224 */ /* 0x000fce00078e000e */
[----:B------:R-:W-:Y:S05]  /*1f4d0*/  WARPSYNC.COLLECTIVE R15, `(.L_x_10634) ;  /* 0x000000000f087348 */ /* 0x000fea0003c00000 */
[----:B------:R0:W1:Y:S02]  /*1f4e0*/  SHFL.IDX P6, R14, R13, R12, R11 ;  /* 0x0000000c0d0e7389 */ /* 0x00006400000c000b */
[----:B01----:R-:W-:Y:S01]  /*1f4f0*/  ENDCOLLECTIVE ;  /* 0x000000000000791b */ /* 0x003fe20003800000 */
.L_x_10634:
[----:B------:R-:W-:Y:S02]  /*1f500*/  IMAD.MOV.U32 R13, RZ, RZ, R26 ;  /* 0x000000ffff0d7224 */ /* 0x000fe400078e001a */
[----:B------:R-:W-:-:S07]  /*1f510*/  IMAD.MOV.U32 R5, RZ, RZ, R14 ;  /* 0x000000ffff057224 */ /* 0x000fce00078e000e */
[----:B------:R-:W-:Y:S05]  /*1f520*/  WARPSYNC.COLLECTIVE R15, `(.L_x_10635) ;  /* 0x000000000f087348 */ /* 0x000fea0003c00000 */
[----:B------:R0:W1:Y:S02]  /*1f530*/  SHFL.IDX P6, R14, R13, R12, R11 ;  /* 0x0000000c0d0e7389 */ /* 0x00006400000c000b */
[----:B01----:R-:W-:Y:S01]  /*1f540*/  ENDCOLLECTIVE ;  /* 0x000000000000791b */ /* 0x003fe20003800000 */
.L_x_10635:
[----:B------:R-:W-:Y:S01]  /*1f550*/  IMAD.MOV.U32 R4, RZ, RZ, R14 ;  /* 0x000000ffff047224 */ /* 0x000fe200078e000e */
[----:B------:R-:W-:Y:S06]  /*1f560*/  BRA `(.L_x_10636) ;  /* 0xfffffe8000907947 */ /* 0x000fec000383ffff */
.L_x_10402:
[----:B0-----:R0:W1:Y:S02]  /*1f570*/  SYNCS.PHASECHK.TRANS64.TRYWAIT P1, [R16+URZ+0x31c00], R3 ;  /* 0x031c0003100075a7 */ /* 0x001064000802017f */
[----:B-1----:R-:W-:Y:S05]  /*1f580*/  @!P1 NANOSLEEP.SYNCS 0x989680 ;  /* 0x009896800000995d */ /* 0x002fea0003900000 */
[----:B------:R-:W1:Y:S02]  /*1f590*/  @!P1 SYNCS.PHASECHK.TRANS64 P1, [R16+URZ+0x31c00], R3 ;  /* 0x031c0003100095a7 */ /* 0x000e64000802007f */
[----:B-1----:R-:W-:Y:S05]  /*1f5a0*/  @!P1 BRA `(.L_x_10402) ;  /* 0xfffffffc00f09947 */ /* 0x002fea000383ffff */
[----:B------:R-:W-:Y:S05]  /*1f5b0*/  BRA `(.L_x_10637) ;  /* 0xfffffe8800c87947 */ /* 0x000fea000383ffff */
.L_x_10414:
        /* <DEDUP_REMOVED lines=8> */
.L_x_10639:
[----:B------:R-:W-:Y:S05]  /*1f640*/  BSYNC B1 ;  /* 0x0000000000017941 */ /* 0x000fea0003800000 */
.L_x_10638:
        /* <DEDUP_REMOVED lines=8> */
.L_x_10640:
[----:B------:R-:W-:Y:S02]  /*1f6d0*/  IMAD.MOV.U32 R21, RZ, RZ, R3 ;  /* 0x000000ffff157224 */ /* 0x000fe400078e0003 */
[----:B------:R-:W-:Y:S02]  /*1f6e0*/  IMAD.MOV.U32 R13, RZ, RZ, R27 ;  /* 0x000000ffff0d7224 */ /* 0x000fe400078e001b */
[----:B------:R-:W-:-:S07]  /*1f6f0*/  IMAD.MOV.U32 R0, RZ, RZ, R14 ;  /* 0x000000ffff007224 */ /* 0x000fce00078e000e */
[----:B------:R-:W-:Y:S05]  /*1f700*/  WARPSYNC.COLLECTIVE R15, `(.L_x_10641) ;  /* 0x000000000f087348 */ /* 0x000fea0003c00000 */
[----:B------:R0:W1:Y:S02]  /*1f710*/  SHFL.IDX P6, R14, R13, R12, R11 ;  /* 0x0000000c0d0e7389 */ /* 0x00006400000c000b */
[----:B01----:R-:W-:Y:S01]  /*1f720*/  ENDCOLLECTIVE ;  /* 0x000000000000791b */ /* 0x003fe20003800000 */
.L_x_10641:
[----:B------:R-:W-:Y:S02]  /*1f730*/  IMAD.MOV.U32 R20, RZ, RZ, R0 ;  /* 0x000000ffff147224 */ /* 0x000fe400078e0000 */
[----:B------:R-:W-:Y:S02]  /*1f740*/  IMAD.MOV.U32 R13, RZ, RZ, R26 ;  /* 0x000000ffff0d7224 */ /* 0x000fe400078e001a */
[----:B------:R-:W-:-:S07]  /*1f750*/  IMAD.MOV.U32 R5, RZ, RZ, R14 ;  /* 0x000000ffff057224 */ /* 0x000fce00078e000e */
[----:B------:R-:W-:Y:S05]  /*1f760*/  WARPSYNC.COLLECTIVE R15, `(.L_x_10642) ;  /* 0x000000000f087348 */ /* 0x000fea0003c00000 */
[----:B------:R0:W1:Y:S02]  /*1f770*/  SHFL.IDX P6, R14, R13, R12, R11 ;  /* 0x0000000c0d0e7389 */ /* 0x00006400000c000b */
[----:B01----:R-:W-:Y:S01]  /*1f780*/  ENDCOLLECTIVE ;  /* 0x000000000000791b */ /* 0x003fe20003800000 */
.L_x_10642:
[----:B------:R-:W-:Y:S05]  /*1f790*/  BRA `(.L_x_10643) ;  /* 0xfffffe9c00607947 */ /* 0x000fea000383ffff */
.L_x_10418:
[----:B0-----:R0:W1:Y:S02]  /*1f7a0*/  SYNCS.PHASECHK.TRANS64.TRYWAIT P1, [R16+URZ+0x31c00], R3 ;  /* 0x031c0003100075a7 */ /* 0x001064000802017f */
[----:B-1----:R-:W-:Y:S05]  /*1f7b0*/  @!P1 NANOSLEEP.SYNCS 0x989680 ;  /* 0x009896800000995d */ /* 0x002fea0003900000 */
[----:B------:R-:W1:Y:S02]  /*1f7c0*/  @!P1 SYNCS.PHASECHK.TRANS64 P1, [R16+URZ+0x31c00], R3 ;  /* 0x031c0003100095a7 */ /* 0x000e64000802007f */
[----:B-1----:R-:W-:Y:S05]  /*1f7d0*/  @!P1 BRA `(.L_x_10418) ;  /* 0xfffffffc00f09947 */ /* 0x002fea000383ffff */
[----:B------:R-:W-:Y:S05]  /*1f7e0*/  BRA `(.L_x_10644) ;  /* 0xfffffea400007947 */ /* 0x000fea000383ffff */
.L_x_10426:
[----:B--2---:R2:W4:Y:S02]  /*1f7f0*/  SYNCS.PHASECHK.TRANS64.TRYWAIT P1, [R0+URZ+0x31c30], R5 ;  /* 0x031c3005000075a7 */ /* 0x004524000802017f */
[----:B----4-:R-:W-:Y:S05]  /*1f800*/  @!P1 NANOSLEEP.SYNCS 0x989680 ;  /* 0x009896800000995d */ /* 0x010fea0003900000 */
[----:B------:R-:W4:Y:S02]  /*1f810*/  @!P1 SYNCS.PHASECHK.TRANS64 P1, [R0+URZ+0x31c30], R5 ;  /* 0x031c3005000095a7 */ /* 0x000f24000802007f */
[----:B----4-:R-:W-:Y:S05]  /*1f820*/  @!P1 BRA `(.L_x_10426) ;  /* 0xfffffffc00f09947 */ /* 0x010fea000383ffff */
[----:B------:R-:W-:Y:S05]  /*1f830*/  BRA `(.L_x_10425) ;  /* 0xfffffeb800a87947 */ /* 0x000fea000383ffff */
.L_x_10432:
[----:B-1----:R1:W2:Y:S02]  /*1f840*/  SYNCS.PHASECHK.TRANS64.TRYWAIT P3, [R14+URZ+0x31c30], R15 ;  /* 0x031c300f0e0075a7 */ /* 0x0022a4000806017f */
[----:B--2---:R-:W-:Y:S05]  /*1f850*/  @!P3 NANOSLEEP.SYNCS 0x989680 ;  /* 0x009896800000b95d */ /* 0x004fea0003900000 */
[----:B------:R-:W2:Y:S02]  /*1f860*/  @!P3 SYNCS.PHASECHK.TRANS64 P3, [R14+URZ+0x31c30], R15 ;  /* 0x031c300f0e00b5a7 */ /* 0x000ea4000806007f */
[----:B--2---:R-:W-:Y:S05]  /*1f870*/  @!P3 BRA `(.L_x_10432) ;  /* 0xfffffffc00f0b947 */ /* 0x004fea000383ffff */
[----:B------:R-:W-:Y:S05]  /*1f880*/  BRA `(.L_x_10431) ;  /* 0xffffff0400887947 */ /* 0x000fea000383ffff */
.L_x_10436:
[----:B-1----:R1:W2:Y:S02]  /*1f890*/  SYNCS.PHASECHK.TRANS64.TRYWAIT P2, [R15+URZ+0x31c50], R14 ;  /* 0x031c500e0f0075a7 */ /* 0x0022a4000804017f */
[----:B--2---:R-:W-:Y:S05]  /*1f8a0*/  @!P2 NANOSLEEP.SYNCS 0x989680 ;  /* 0x009896800000a95d */ /* 0x004fea0003900000 */
[----:B------:R-:W2:Y:S02]  /*1f8b0*/  @!P2 SYNCS.PHASECHK.TRANS64 P2, [R15+URZ+0x31c50], R14 ;  /* 0x031c500e0f00a5a7 */ /* 0x000ea4000804007f */
[----:B--2---:R-:W-:Y:S05]  /*1f8c0*/  @!P2 BRA `(.L_x_10436) ;  /* 0xfffffffc00f0a947 */ /* 0x004fea000383ffff */
[----:B------:R-:W-:Y:S05]  /*1f8d0*/  BRA `(.L_x_10433) ;  /* 0xffffff2c00047947 */ /* 0x000fea000383ffff */
.L_x_10441:
[----:B-1----:R1:W2:Y:S02]  /*1f8e0*/  SYNCS.PHASECHK.TRANS64.TRYWAIT P0, [R0+URZ+0x31c50], R3 ;  /* 0x031c5003000075a7 */ /* 0x0022a4000800017f */
[----:B--2---:R-:W-:Y:S05]  /*1f8f0*/  @!P0 NANOSLEEP.SYNCS 0x989680 ;  /* 0x009896800000895d */ /* 0x004fea0003900000 */
[----:B------:R-:W2:Y:S02]  /*1f900*/  @!P0 SYNCS.PHASECHK.TRANS64 P0, [R0+URZ+0x31c50], R3 ;  /* 0x031c5003000085a7 */ /* 0x000ea4000800007f */
[----:B--2---:R-:W-:Y:S05]  /*1f910*/  @!P0 BRA `(.L_x_10441) ;  /* 0xfffffffc00f08947 */ /* 0x004fea000383ffff */
[----:B------:R-:W-:Y:S05]  /*1f920*/  BRA `(.L_x_10440) ;  /* 0xffffff58002c7947 */ /* 0x000fea000383ffff */
.L_x_10451:
[----:B------:R-:W-:Y:S02]  /*1f930*/  IMAD.MOV.U32 R13, RZ, RZ, R2 ;  /* 0x000000ffff0d7224 */ /* 0x000fe400078e0002 */
[----:B------:R-:W-:Y:S02]  /*1f940*/  IMAD.MOV.U32 R12, RZ, RZ, RZ ;  /* 0x000000ffff0c7224 */ /* 0x000fe400078e00ff */
[----:B------:R-:W-:Y:S02]  /*1f950*/  IMAD.MOV.U32 R11, RZ, RZ, 0x1c1f ;  /* 0x00001c1fff0b7424 */ /* 0x000fe400078e00ff */
[----:B------:R-:W-:-:S07]  /*1f960*/  IMAD.MOV.U32 R15, RZ, RZ, -0x1 ;  /* 0xffffffffff0f7424 */ /* 0x000fce00078e00ff */
[----:B------:R-:W-:Y:S05]  /*1f970*/  WARPSYNC.COLLECTIVE R15, `(.L_x_10645) ;  /* 0x000000000f087348 */ /* 0x000fea0003c00000 */
[----:B------:R0:W1:Y:S02]  /*1f980*/  SHFL.IDX P6, R14, R13, R12, R11 ;  /* 0x0000000c0d0e7389 */ /* 0x00006400000c000b */
[----:B01----:R-:W-:Y:S01]  /*1f990*/  ENDCOLLECTIVE ;  /* 0x000000000000791b */ /* 0x003fe20003800000 */
.L_x_10645:
[----:B------:R-:W-:Y:S02]  /*1f9a0*/  IMAD.MOV.U32 R13, RZ, RZ, R0 ;  /* 0x000000ffff0d7224 */ /* 0x000fe400078e0000 */
[----:B------:R-:W-:-:S07]  /*1f9b0*/  IMAD.MOV.U32 R3, RZ, RZ, R14 ;  /* 0x000000ffff037224 */ /* 0x000fce00078e000e */
[----:B------:R-:W-:Y:S05]  /*1f9c0*/  WARPSYNC.COLLECTIVE R15, `(.L_x_10646) ;  /* 0x000000000f087348 */ /* 0x000fea0003c00000 */
[----:B------:R0:W1:Y:S02]  /*1f9d0*/  SHFL.IDX P6, R14, R13, R12, R11 ;  /* 0x0000000c0d0e7389 */ /* 0x00006400000c000b */
[----:B01----:R-:W-:Y:S01]  /*1f9e0*/  ENDCOLLECTIVE ;  /* 0x000000000000791b */ /* 0x003fe20003800000 */
.L_x_10646:
[----:B------:R-:W-:Y:S05]  /*1f9f0*/  BRA `(.L_x_10647) ;  /* 0xffffff7c00607947 */ /* 0x000fea000383ffff */
.L_x_10454:
        /* <DEDUP_REMOVED lines=8> */
.L_x_10649:
[----:B------:R-:W-:Y:S05]  /*1fa80*/  BSYNC B1 ;  /* 0x0000000000017941 */ /* 0x000fea0003800000 */
.L_x_10648:
        /* <DEDUP_REMOVED lines=8> */
.L_x_10650:
[----:B------:R-:W-:Y:S05]  /*1fb10*/  BRA `(.L_x_10651) ;  /* 0xffffff7c00747947 */ /* 0x000fea000383ffff */
.L_x_10471:
[----:B------:R-:W0:Y:S01]  /*1fb20*/  S2R R8, SR_TID.X ;  /* 0x0000000000087919 */ /* 0x000e220000002100 */
[----:B------:R-:W-:Y:S01]  /*1fb30*/  BSSY B1, `(.L_x_10652) ;  /* 0x000000a000017945 */ /* 0x000fe20003800000 */
[----:B------:R-:W-:Y:S02]  /*1fb40*/  IMAD.MOV.U32 R12, RZ, RZ, RZ ;  /* 0x000000ffff0c7224 */ /* 0x000fe400078e00ff */
[----:B-1----:R-:W-:Y:S02]  /*1fb50*/  IMAD.MOV.U32 R11, RZ, RZ, 0x1f ;  /* 0x0000001fff0b7424 */ /* 0x002fe400078e00ff */
[----:B------:R-:W-:Y:S01]  /*1fb60*/  IMAD.MOV.U32 R15, RZ, RZ, -0x1 ;  /* 0xffffffffff0f7424 */ /* 0x000fe200078e00ff */
[----:B0-----:R-:W-:-:S04]  /*1fb70*/  SHF.R.U32.HI R8, RZ, 0x5, R8 ;  /* 0x00000005ff087819 */ /* 0x001fc80000011608 */
[----:B------:R-:W-:-:S05]  /*1fb80*/  LOP3.LUT R8, R8, 0x3, RZ, 0xc0, !PT ;  /* 0x0000000308087812 */ /* 0x000fca00078ec0ff */
[----:B------:R-:W-:-:S07]  /*1fb90*/  IMAD.MOV.U32 R13, RZ, RZ, R8 ;  /* 0x000000ffff0d7224 */ /* 0x000fce00078e0008 */
[----:B------:R-:W-:Y:S05]  /*1fba0*/  WARPSYNC.COLLECTIVE R15, `(.L_x_10653) ;  /* 0x000000000f087348 */ /* 0x000fea0003c00000 */
[----:B------:R0:W1:Y:S02]  /*1fbb0*/  SHFL.IDX P6, R14, R13, R12, R11 ;  /* 0x0000000c0d0e7389 */ /* 0x00006400000c000b */
[----:B01----:R-:W-:Y:S01]  /*1fbc0*/  ENDCOLLECTIVE ;  /* 0x000000000000791b */ /* 0x003fe20003800000 */
.L_x_10653:
[----:B------:R-:W-:Y:S05]  /*1fbd0*/  BSYNC B1 ;  /* 0x0000000000017941 */ /* 0x000fea0003800000 */
.L_x_10652:
[----:B------:R-:W-:Y:S05]  /*1fbe0*/  BRA `(.L_x_10654) ;  /* 0xffffff9000647947 */ /* 0x000fea000383ffff */
.L_x_10473:
[----:B------:R-:W-:Y:S01]  /*1fbf0*/  BSSY B1, `(.L_x_10655) ;  /* 0x0000006000017945 */ /* 0x000fe20003800000 */
[----:B------:R-:W-:-:S07]  /*1fc00*/  IMAD.MOV.U32 R15, RZ, RZ, -0x1 ;  /* 0xffffffffff0f7424 */ /* 0x000fce00078e00ff */
[----:B01----:R-:W-:Y:S05]  /*1fc10*/  WARPSYNC.COLLECTIVE R15, `(.L_x_10656) ;  /* 0x000000000f0c7348 */ /* 0x003fea0003c00000 */
[----:B------:R-:W-:Y:S02]  /*1fc20*/  ELECT P6, UR62, PT ;  /* 0x00000000003e782f */ /* 0x000fe400038c0000 */
[----:B------:R-:W-:Y:S01]  /*1fc30*/  MOV R14, UR62 ;  /* 0x0000003e000e7c02 */ /* 0x000fe20008000f00 */
[----:B01----:R-:W-:Y:S10]  /*1fc40*/  ENDCOLLECTIVE ;  /* 0x000000000000791b */ /* 0x003ff40003800000 */
.L_x_10656:
[----:B------:R-:W-:Y:S05]  /*1fc50*/  BSYNC B1 ;  /* 0x0000000000017941 */ /* 0x000fea0003800000 */
.L_x_10655:
[----:B------:R-:W-:Y:S01]  /*1fc60*/  PLOP3.LUT P2, PT, P6, PT, PT, 0x80, 0x0 ;  /* 0x000000000000781c */ /* 0x000fe2000374f070 */
[----:B------:R-:W-:-:S12]  /*1fc70*/  BRA `(.L_x_10472) ;  /* 0xffffff9000587947 */ /* 0x000fd8000383ffff */
.L_x_10475:
[----:B0-----:R0:W2:Y:S02]  /*1fc80*/  SYNCS.PHASECHK.TRANS64.TRYWAIT P0, [R22+URZ+0x31c20], R5 ;  /* 0x031c2005160075a7 */ /* 0x0010a4000800017f */
[----:B--2---:R-:W-:Y:S05]  /*1fc90*/  @!P0 NANOSLEEP.SYNCS 0x989680 ;  /* 0x009896800000895d */ /* 0x004fea0003900000 */
[----:B------:R-:W2:Y:S02]  /*1fca0*/  @!P0 SYNCS.PHASECHK.TRANS64 P0, [R22+URZ+0x31c20], R5 ;  /* 0x031c2005160085a7 */ /* 0x000ea4000800007f */
[----:B--2---:R-:W-:Y:S05]  /*1fcb0*/  @!P0 BRA `(.L_x_10475) ;  /* 0xfffffffc00f08947 */ /* 0x004fea000383ffff */
[----:B------:R-:W-:Y:S05]  /*1fcc0*/  BRA `(.L_x_10657) ;  /* 0xffffff9000687947 */ /* 0x000fea000383ffff */
.L_x_10479:
[----:B--2---:R2:W3:Y:S02]  /*1fcd0*/  SYNCS.PHASECHK.TRANS64.TRYWAIT P0, [R8+URZ+0x31ca0], R10 ;  /* 0x031ca00a080075a7 */ /* 0x0044e4000800017f */
[----:B---3--:R-:W-:Y:S05]  /*1fce0*/  @!P0 NANOSLEEP.SYNCS 0x989680 ;  /* 0x009896800000895d */ /* 0x008fea0003900000 */
[----:B------:R-:W3:Y:S02]  /*1fcf0*/  @!P0 SYNCS.PHASECHK.TRANS64 P0, [R8+URZ+0x31ca0], R10 ;  /* 0x031ca00a080085a7 */ /* 0x000ee4000800007f */
[----:B---3--:R-:W-:Y:S05]  /*1fd00*/  @!P0 BRA `(.L_x_10479) ;  /* 0xfffffffc00f08947 */ /* 0x008fea000383ffff */
[----:B------:R-:W-:Y:S05]  /*1fd10*/  BRA `(.L_x_10658) ;  /* 0xffffff9000847947 */ /* 0x000fea000383ffff */
.L_x_10486:
[----:B0-----:R0:W3:Y:S02]  /*1fd20*/  SYNCS.PHASECHK.TRANS64.TRYWAIT P0, [R8+URZ+0x31cc0], R10 ;  /* 0x031cc00a080075a7 */ /* 0x0010e4000800017f */
[----:B---3--:R-:W-:Y:S05]  /*1fd30*/  @!P0 NANOSLEEP.SYNCS 0x989680 ;  /* 0x009896800000895d */ /* 0x008fea0003900000 */
[----:B------:R-:W3:Y:S02]  /*1fd40*/  @!P0 SYNCS.PHASECHK.TRANS64 P0, [R8+URZ+0x31cc0], R10 ;  /* 0x031cc00a080085a7 */ /* 0x000ee4000800007f */
[----:B---3--:R-:W-:Y:S05]  /*1fd50*/  @!P0 BRA `(.L_x_10486) ;  /* 0xfffffffc00f08947 */ /* 0x008fea000383ffff */
[----:B------:R-:W-:Y:S05]  /*1fd60*/  BRA `(.L_x_10659) ;  /* 0xffffff94007c7947 */ /* 0x000fea000383ffff */
.L_x_10495:
[----:B0-----:R0:W2:Y:S02]  /*1fd70*/  SYNCS.PHASECHK.TRANS64.TRYWAIT P0, [R8+URZ+0x31ca0], R7 ;  /* 0x031ca007080075a7 */ /* 0x0010a4000800017f */
[----:B--2---:R-:W-:Y:S05]  /*1fd80*/  @!P0 NANOSLEEP.SYNCS 0x989680 ;  /* 0x009896800000895d */ /* 0x004fea0003900000 */
[----:B------:R-:W2:Y:S02]  /*1fd90*/  @!P0 SYNCS.PHASECHK.TRANS64 P0, [R8+URZ+0x31ca0], R7 ;  /* 0x031ca007080085a7 */ /* 0x000ea4000800007f */
[----:B--2---:R-:W-:Y:S05]  /*1fda0*/  @!P0 BRA `(.L_x_10495) ;  /* 0xfffffffc00f08947 */ /* 0x004fea000383ffff */
[----:B------:R-:W-:Y:S05]  /*1fdb0*/  BRA `(.L_x_10660) ;  /* 0xffffff9800b87947 */ /* 0x000fea000383ffff */
.L_x_10502:
[----:B--2---:R2:W3:Y:S02]  /*1fdc0*/  SYNCS.PHASECHK.TRANS64.TRYWAIT P0, [R8+URZ+0x31cc0], R7 ;  /* 0x031cc007080075a7 */ /* 0x0044e4000800017f */
[----:B---3--:R-:W-:Y:S05]  /*1fdd0*/  @!P0 NANOSLEEP.SYNCS 0x989680 ;  /* 0x009896800000895d */ /* 0x008fea0003900000 */
[----:B------:R-:W3:Y:S02]  /*1fde0*/  @!P0 SYNCS.PHASECHK.TRANS64 P0, [R8+URZ+0x31cc0], R7 ;  /* 0x031cc007080085a7 */ /* 0x000ee4000800007f */
[----:B---3--:R-:W-:Y:S05]  /*1fdf0*/  @!P0 BRA `(.L_x_10502) ;  /* 0xfffffffc00f08947 */ /* 0x008fea000383ffff */
[----:B------:R-:W-:Y:S05]  /*1fe00*/  BRA `(.L_x_10661) ;  /* 0xffffff9c00ac7947 */ /* 0x000fea000383ffff */
.L_x_10517:
[----:B------:R-:W2:Y:S01]  /*1fe10*/  S2R R20, SR_TID.X ;  /* 0x0000000000147919 */ /* 0x000ea20000002100 */
[----:B------:R-:W-:Y:S01]  /*1fe20*/  BSSY B0, `(.L_x_10662) ;  /* 0x000000a000007945 */ /* 0x000fe20003800000 */
[----:B------:R-:W-:Y:S02]  /*1fe30*/  IMAD.MOV.U32 R12, RZ, RZ, RZ ;  /* 0x000000ffff0c7224 */ /* 0x000fe400078e00ff */
[----:B-1----:R-:W-:Y:S02]  /*1fe40*/  IMAD.MOV.U32 R11, RZ, RZ, 0x1f ;  /* 0x0000001fff0b7424 */ /* 0x002fe400078e00ff */
[----:B------:R-:W-:Y:S01]  /*1fe50*/  IMAD.MOV.U32 R15, RZ, RZ, -0x1 ;  /* 0xffffffffff0f7424 */ /* 0x000fe200078e00ff */
[----:B--2---:R-:W-:-:S04]  /*1fe60*/  SHF.R.U32.HI R20, RZ, 0x5, R20 ;  /* 0x00000005ff147819 */ /* 0x004fc80000011614 */
[----:B------:R-:W-:-:S05]  /*1fe70*/  LOP3.LUT R20, R20, 0x3, RZ, 0xc0, !PT ;  /* 0x0000000314147812 */ /* 0x000fca00078ec0ff */
[----:B------:R-:W-:-:S07]  /*1fe80*/  IMAD.MOV.U32 R13, RZ, RZ, R20 ;  /* 0x000000ffff0d7224 */ /* 0x000fce00078e0014 */
[----:B0---4-:R-:W-:Y:S05]  /*1fe90*/  WARPSYNC.COLLECTIVE R15, `(.L_x_10663) ;  /* 0x000000000f087348 */ /* 0x011fea0003c00000 */
[----:B------:R1:W2:Y:S02]  /*1fea0*/  SHFL.IDX P6, R14, R13, R12, R11 ;  /* 0x0000000c0d0e7389 */ /* 0x0002a400000c000b */
[----:B012-4-:R-:W-:Y:S01]  /*1feb0*/  ENDCOLLECTIVE ;  /* 0x000000000000791b */ /* 0x017fe20003800000 */
.L_x_10663:
[----:B------:R-:W-:Y:S05]  /*1fec0*/  BSYNC B0 ;  /* 0x0000000000007941 */ /* 0x000fea0003800000 */
.L_x_10662:
[----:B------:R-:W-:Y:S05]  /*1fed0*/  BRA `(.L_x_10664) ;  /* 0xffffffa800387947 */ /* 0x000fea000383ffff */
.L_x_10519:
[----:B------:R-:W-:Y:S01]  /*1fee0*/  BSSY B0, `(.L_x_10665) ;  /* 0x0000006000007945 */ /* 0x000fe20003800000 */
[----:B------:R-:W-:-:S07]  /*1fef0*/  IMAD.MOV.U32 R15, RZ, RZ, -0x1 ;  /* 0xffffffffff0f7424 */ /* 0x000fce00078e00ff */
[----:B012-4-:R-:W-:Y:S05]  /*1ff00*/  WARPSYNC.COLLECTIVE R15, `(.L_x_10666) ;  /* 0x000000000f0c7348 */ /* 0x017fea0003c00000 */
[----:B------:R-:W-:Y:S02]  /*1ff10*/  ELECT P6, UR62, PT ;  /* 0x00000000003e782f */ /* 0x000fe400038c0000 */
[----:B------:R-:W-:Y:S01]  /*1ff20*/  MOV R14, UR62 ;  /* 0x0000003e000e7c02 */ /* 0x000fe20008000f00 */
[----:B012-4-:R-:W-:Y:S10]  /*1ff30*/  ENDCOLLECTIVE ;  /* 0x000000000000791b */ /* 0x017ff40003800000 */
.L_x_10666:
[----:B------:R-:W-:Y:S05]  /*1ff40*/  BSYNC B0 ;  /* 0x0000000000007941 */ /* 0x000fea0003800000 */
.L_x_10665:
[----:B------:R-:W-:Y:S05]  /*1ff50*/  BRA `(.L_x_10667) ;  /* 0xffffffa800407947 */ /* 0x000fea000383ffff */
.L_x_10521:
[----:B--2---:R2:W3:Y:S02]  /*1ff60*/  SYNCS.PHASECHK.TRANS64.TRYWAIT P0, [R0+URZ+0x31c40], R2 ;  /* 0x031c4002000075a7 */ /* 0x0044e4000800017f */
[----:B---3--:R-:W-:Y:S05]  /*1ff70*/  @!P0 NANOSLEEP.SYNCS 0x989680 ;  /* 0x009896800000895d */ /* 0x008fea0003900000 */
[----:B------:R-:W3:Y:S02]  /*1ff80*/  @!P0 SYNCS.PHASECHK.TRANS64 P0, [R0+URZ+0x31c40], R2 ;  /* 0x031c4002000085a7 */ /* 0x000ee4000800007f */
[----:B---3--:R-:W-:Y:S05]  /*1ff90*/  @!P0 BRA `(.L_x_10521) ;  /* 0xfffffffc00f08947 */ /* 0x008fea000383ffff */
[----:B------:R-:W-:Y:S05]  /*1ffa0*/  BRA `(.L_x_10668) ;  /* 0xffffffa800987947 */ /* 0x000fea000383ffff */
.L_x_10525:
[----:B------:R-:W2:Y:S04]  /*1ffb0*/  LDL.LU R11, [R1+0x40] ;  /* 0x00004000010b7983 */ /* 0x000ea80000300800 */
[----:B------:R0:W5:Y:S01]  /*1ffc0*/  LDL R9, [R1+0x10] ;  /* 0x0000100001097983 */ /* 0x0001620000100800 */
[----:B------:R-:W-:Y:S02]  /*1ffd0*/  IMAD.MOV.U32 R13, RZ, RZ, R0 ;  /* 0x000000ffff0d7224 */ /* 0x000fe400078e0000 */
[----:B------:R-:W-:Y:S02]  /*1ffe0*/  IMAD.MOV.U32 R12, RZ, RZ, RZ ;  /* 0x000000ffff0c7224 */ /* 0x000fe400078e00ff */
[----:B------:R-:W-:Y:S02]  /*1fff0*/  IMAD.MOV.U32 R15, RZ, RZ, -0x1 ;  /* 0xffffffffff0f7424 */ /* 0x000fe400078e00ff */
[----:B------:R-:W-:-:S04]  /*20000*/  IMAD R17, R17, 0xc0, R21 ;  /* 0x000000c011117824 */ /* 0x000fc800078e0215 */
[----:B------:R-:W-:Y:S02]  /*20010*/  VIADD R5, R17, 0x20 ;  /* 0x0000002011057836 */ /* 0x000fe40000000000 */
[----:B--2---:R-:W-:Y:S02]  /*20020*/  IMAD R2, R11, R10, RZ ;  /* 0x0000000a0b027224 */ /* 0x004fe400078e02ff */
[----:B0-----:R-:W-:-:S07]  /*20030*/  IMAD.MOV.U32 R11, RZ, RZ, 0x1c1f ;  /* 0x00001c1fff0b7424 */ /* 0x001fce00078e00ff */
[----:B-----5:R-:W-:Y:S05]  /*20040*/  WARPSYNC.COLLECTIVE R15, `(.L_x_10669) ;  /* 0x000000000f087348 */ /* 0x020fea0003c00000 */
[----:B------:R0:W1:Y:S02]  /*20050*/  SHFL.IDX P6, R14, R13, R12, R11 ;  /* 0x0000000c0d0e7389 */ /* 0x00006400000c000b */
[----:B01---5:R-:W-:Y:S01]  /*20060*/  ENDCOLLECTIVE ;  /* 0x000000000000791b */ /* 0x023fe20003800000 */
.L_x_10669:
[----:B------:R-:W-:Y:S02]  /*20070*/  IMAD.MOV.U32 R13, RZ, RZ, R4 ;  /* 0x000000ffff0d7224 */ /* 0x000fe400078e0004 */
[----:B------:R-:W-:-:S07]  /*20080*/  IMAD.MOV.U32 R6, RZ, RZ, R14 ;  /* 0x000000ffff067224 */ /* 0x000fce00078e000e */
[----:B------:R-:W-:Y:S05]  /*20090*/  WARPSYNC.COLLECTIVE R15, `(.L_x_10670) ;  /* 0x000000000f087348 */ /* 0x000fea0003c00000 */
[----:B------:R0:W1:Y:S02]  /*200a0*/  SHFL.IDX P6, R14, R13, R12, R11 ;  /* 0x0000000c0d0e7389 */ /* 0x00006400000c000b */
[----:B01----:R-:W-:Y:S01]  /*200b0*/  ENDCOLLECTIVE ;  /* 0x000000000000791b */ /* 0x003fe20003800000 */
.L_x_10670:
[----:B------:R-:W-:Y:S01]  /*200c0*/  ISETP.GE.AND P2, PT, R17, R2, PT ;  /* 0x000000021100720c */ /* 0x000fe20003f46270 */
[----:B------:R-:W-:Y:S02]  /*200d0*/  IMAD.MOV.U32 R13, RZ, RZ, R0 ;  /* 0x000000ffff0d7224 */ /* 0x000fe400078e0000 */
[----:B------:R-:W-:Y:S02]  /*200e0*/  IMAD.MOV.U32 R12, RZ, RZ, 0x1 ;  /* 0x00000001ff0c7424 */ /* 0x000fe400078e00ff */
[----:B------:R-:W-:-:S08]  /*200f0*/  IMAD.MOV.U32 R7, RZ, RZ, R14 ;  /* 0x000000ffff077224 */ /* 0x000fd000078e000e */
[----:B------:R-:W-:Y:S05]  /*20100*/  WARPSYNC.COLLECTIVE R15, `(.L_x_10671) ;  /* 0x000000000f087348 */ /* 0x000fea0003c00000 */
[----:B------:R0:W1:Y:S02]  /*20110*/  SHFL.IDX P6, R14, R13, R12, R11 ;  /* 0x0000000c0d0e7389 */ /* 0x00006400000c000b */
[----:B01----:R-:W-:Y:S01]  /*20120*/  ENDCOLLECTIVE ;  /* 0x000000000000791b */ /* 0x003fe20003800000 */
.L_x_10671:
[----:B------:R-:W-:-:S05]  /*20130*/  @!P2 LEA R7, P4, R20, R7, 0x1 ;  /* 0x000000071407a211 */ /* 0x000fca00078808ff */
[----:B------:R-:W-:-:S05]  /*20140*/  @!P2 IMAD.X R6, RZ, RZ, R6, P4 ;  /* 0x000000ffff06a224 */ /* 0x000fca00020e0606 */
[----:B------:R-:W-:-:S04]  /*20150*/  @!P2 LOP3.LUT R7, R7, R6, RZ, 0x3c, !PT ;  /* 0x000000060707a212 */ /* 0x000fc800078e3cff */
[----:B------:R-:W-:-:S04]  /*20160*/  @!P2 LOP3.LUT R6, R7, R6, RZ, 0x3c, !PT ;  /* 0x000000060706a212 */ /* 0x000fc800078e3cff */
[----:B------:R-:W-:Y:S01]  /*20170*/  @!P2 LOP3.LUT R7, R7, R6, RZ, 0x3c, !PT ;  /* 0x000000060707a212 */ /* 0x000fe200078e3cff */
[----:B------:R-:W-:-:S04]  /*20180*/  IMAD.MOV.U32 R13, RZ, RZ, R4 ;  /* 0x000000ffff0d7224 */ /* 0x000fc800078e0004 */
        /* <DEDUP_REMOVED lines=10> */
.L_x_10672:
[----:B------:R-:W-:Y:S01]  /*20230*/  ISETP.GE.AND P2, PT, R5, R2, PT ;  /* 0x000000020500720c */ /* 0x000fe20003f46270 */
[----:B------:R-:W-:Y:S02]  /*20240*/  IMAD.MOV.U32 R13, RZ, RZ, R0 ;  /* 0x000000ffff0d7224 */ /* 0x000fe400078e0000 */
[----:B------:R-:W-:Y:S02]  /*20250*/  IMAD.MOV.U32 R12, RZ, RZ, 0x2 ;  /* 0x00000002ff0c7424 */ /* 0x000fe400078e00ff */
[----:B------:R-:W-:-:S08]  /*20260*/  IMAD.MOV.U32 R7, RZ, RZ, R14 ;  /* 0x000000ffff077224 */ /* 0x000fd000078e000e */
[----:B------:R-:W-:Y:S05]  /*20270*/  WARPSYNC.COLLECTIVE R15, `(.L_x_10673) ;  /* 0x000000000f087348 */ /* 0x000fea0003c00000 */
[----:B------:R0:W1:Y:S02]  /*20280*/  SHFL.IDX P6, R14, R13, R12, R11 ;  /* 0x0000000c0d0e7389 */ /* 0x00006400000c000b */
[----:B01----:R-:W-:Y:S01]  /*20290*/  ENDCOLLECTIVE ;  /* 0x000000000000791b */ /* 0x003fe20003800000 */
.L_x_10673:
        /* <DEDUP_REMOVED lines=16> */
.L_x_10674:
[----:B------:R-:W-:Y:S02]  /*203a0*/  VIADD R5, R17, 0x40 ;  /* 0x0000004011057836 */ /* 0x000fe40000000000 */
[----:B------:R-:W-:Y:S02]  /*203b0*/  IMAD.MOV.U32 R13, RZ, RZ, R0 ;  /* 0x000000ffff0d7224 */ /* 0x000fe400078e0000 */
[----:B------:R-:W-:Y:S01]  /*203c0*/  IMAD.MOV.U32 R12, RZ, RZ, 0x3 ;  /* 0x00000003ff0c7424 */ /* 0x000fe200078e00ff */
[----:B------:R-:W-:Y:S01]  /*203d0*/  ISETP.GE.AND P2, PT, R5, R2, PT ;  /* 0x000000020500720c */ /* 0x000fe20003f46270 */
[----:B------:R-:W-:-:S12]  /*203e0*/  IMAD.MOV.U32 R7, RZ, RZ, R14 ;  /* 0x000000ffff077224 */ /* 0x000fd800078e000e */
[----:B------:R-:W-:Y:S05]  /*203f0*/  WARPSYNC.COLLECTIVE R15, `(.L_x_10675) ;  /* 0x000000000f087348 */ /* 0x000fea0003c00000 */
[----:B------:R0:W1:Y:S02]  /*20400*/  SHFL.IDX P6, R14, R13, R12, R11 ;  /* 0x0000000c0d0e7389 */ /* 0x00006400000c000b */
[----:B01----:R-:W-:Y:S01]  /*20410*/  ENDCOLLECTIVE ;  /* 0x000000000000791b */ /* 0x003fe20003800000 */
.L_x_10675:
[----:B------:R-:W-:-:S05]  /*20420*/  @!P2 LEA R7, P4, R20, R7, 0x1 ;  /* 0x000000071407a211 */ /* 0x000fca00078808ff */
[----:B------:R-:W-:Y:S02]  /*20430*/  @!P2 IMAD.X R6, RZ, RZ, R6, P4 ;  /* 0x000000ffff06a224 */ /* 0x000fe400020e0606 */
[----:B------:R-:W-:-:S03]  /*20440*/  IMAD.MOV.U32 R13, RZ, RZ, R4 ;  /* 0x000000ffff0d7224 */ /* 0x000fc600078e0004 */
[----:B------:R-:W-:Y:S01]  /*20450*/  @!P2 LOP3.LUT R7, R7, R6, RZ, 0x3c, !PT ;  /* 0x000000060707a212 */ /* 0x000fe200078e3cff */
[----:B------:R-:W-:-:S07]  /*20460*/  IMAD.MOV.U32 R0, RZ, RZ, R14 ;  /* 0x000000ffff007224 */ /* 0x000fce00078e000e */
[----:B------:R-:W-:Y:S05]  /*20470*/  WARPSYNC.COLLECTIVE R15, `(.L_x_10676) ;  /* 0x000000000f087348 */ /* 0x000fea0003c00000 */
[----:B------:R0:W1:Y:S02]  /*20480*/  SHFL.IDX P6, R14, R13, R12, R11 ;  /* 0x0000000c0d0e7389 */ /* 0x00006400000c000b */
[----:B01----:R-:W-:Y:S01]  /*20490*/  ENDCOLLECTIVE ;  /* 0x000000000000791b */ /* 0x003fe20003800000 */
.L_x_10676:
[----:B------:R-:W-:Y:S01]  /*204a0*/  @!P2 LOP3.LUT R6, R7, R6, RZ, 0x3c, !PT ;  /* 0x000000060706a212 */ /* 0x000fe200078e3cff */
[----:B------:R-:W-:-:S03]  /*204b0*/  VIADD R5, R17, 0x60 ;  /* 0x0000006011057836 */ /* 0x000fc60000000000 */
[----:B------:R-:W-:-:S05]  /*204c0*/  @!P2 LOP3.LUT R7, R7, R6, RZ, 0x3c, !PT ;  /* 0x000000060707a212 */ /* 0x000fca00078e3cff */
[----:B------:R-:W-:Y:S01]  /*204d0*/  @!PT LDS RZ, [RZ] ;  /* 0x00000000fffff984 */ /* 0x000fe20000000800 */
[----:B------:R-:W-:Y:S01]  /*204e0*/  @!PT LDS RZ, [RZ] ;  /* 0x00000000fffff984 */ /* 0x000fe20000000800 */
[----:B------:R-:W-:Y:S01]  /*204f0*/  @!PT LDS RZ, [RZ] ;  /* 0x00000000fffff984 */ /* 0x000fe20000000800 */
[----:B------:R0:W-:Y:S04]  /*20500*/  @!P2 LDGSTS.E.BYPASS.LTC128B.128 [R9+0xea00], desc[UR60][R6.64], !P3 ;  /* 0x0ea000000609afae */ /* 0x0001e8000d901d7c */
[----:B------:R0:W-:Y:S01]  /*20510*/  @!P2 LDGSTS.E.BYPASS.LTC128B.128 [R9+0x11a00], desc[UR60][R6.64+0x40], !P0 ;  /* 0x11a000400609afae */ /* 0x0001e2000c101d7c */
[----:B------:R-:W-:-:S03]  /*20520*/  IMAD.MOV.U32 R13, RZ, RZ, R3 ;  /* 0x000000ffff0d7224 */ /* 0x000fc600078e0003 */
[----:B------:R0:W-:Y:S01]  /*20530*/  @!P2 LDGSTS.E.BYPASS.LTC128B.128 [R9+0x14a00], desc[UR60][R6.64+0x80], !P1 ;  /* 0x14a000800609afae */ /* 0x0001e2000c901d7c */
[----:B------:R-:W-:Y:S01]  /*20540*/  ISETP.GE.AND P2, PT, R5, R2, PT ;  /* 0x000000020500720c */ /* 0x000fe20003f46270 */
[----:B------:R-:W-:Y:S02]  /*20550*/  IMAD.MOV.U32 R12, RZ, RZ, RZ ;  /* 0x000000ffff0c7224 */ /* 0x000fe400078e00ff */
[----:B------:R-:W-:-:S10]  /*20560*/  IMAD.MOV.U32 R4, RZ, RZ, R14 ;  /* 0x000000ffff047224 */ /* 0x000fd400078e000e */
[----:B0-----:R-:W-:Y:S05]  /*20570*/  WARPSYNC.COLLECTIVE R15, `(.L_x_10677) ;  /* 0x000000000f087348 */ /* 0x001fea0003c00000 */
[----:B------:R1:W2:Y:S02]  /*20580*/  SHFL.IDX P6, R14, R13, R12, R11 ;  /* 0x0000000c0d0e7389 */ /* 0x0002a400000c000b */
[----:B012---:R-:W-:Y:S01]  /*20590*/  ENDCOLLECTIVE ;  /* 0x000000000000791b */ /* 0x007fe20003800000 */
.L_x_10677:
        /* <DEDUP_REMOVED lines=16> */
.L_x_10678:
[----:B------:R-:W-:Y:S02]  /*206a0*/  IMAD.MOV.U32 R13, RZ, RZ, R3 ;  /* 0x000000ffff0d7224 */ /* 0x000fe400078e0003 */
[----:B------:R-:W-:Y:S02]  /*206b0*/  IMAD.MOV.U32 R12, RZ, RZ, 0x1 ;  /* 0x00000001ff0c7424 */ /* 0x000fe400078e00ff */
[----:B------:R-:W-:-:S07]  /*206c0*/  IMAD.MOV.U32 R4, RZ, RZ, R14 ;  /* 0x000000ffff047224 */ /* 0x000fce00078e000e */
[----:B------:R-:W-:Y:S05]  /*206d0*/  WARPSYNC.COLLECTIVE R15, `(.L_x_10679) ;  /* 0x000000000f087348 */ /* 0x000fea0003c00000 */
[----:B------:R0:W1:Y:S02]  /*206e0*/  SHFL.IDX P6, R14, R13, R12, R11 ;  /* 0x0000000c0d0e7389 */ /* 0x00006400000c000b */
[----:B01----:R-:W-:Y:S01]  /*206f0*/  ENDCOLLECTIVE ;  /* 0x000000000000791b */ /* 0x003fe20003800000 */
.L_x_10679:
        /* <DEDUP_REMOVED lines=14> */
.L_x_10680:
[----:B------:R-:W-:Y:S01]  /*207e0*/  IMAD.MOV.U32 R8, RZ, RZ, R14 ;  /* 0x000000ffff087224 */ /* 0x000fe200078e000e */
[----:B------:R-:W-:Y:S06]  /*207f0*/  BRA `(.L_x_10681) ;  /* 0xffffffb000187947 */ /* 0x000fec000383ffff */
.L_x_10528:
[----:B-1----:R1:W2:Y:S02]  /*20800*/  SYNCS.PHASECHK.TRANS64.TRYWAIT P0, [R22+URZ+0x31c20], R0 ;  /* 0x031c2000160075a7 */ /* 0x0022a4000800017f */
[----:B--2---:R-:W-:Y:S05]  /*20810*/  @!P0 NANOSLEEP.SYNCS 0x989680 ;  /* 0x009896800000895d */ /* 0x004fea0003900000 */
[----:B------:R-:W2:Y:S02]  /*20820*/  @!P0 SYNCS.PHASECHK.TRANS64 P0, [R22+URZ+0x31c20], R0 ;  /* 0x031c2000160085a7 */ /* 0x000ea4000800007f */
[----:B--2---:R-:W-:Y:S05]  /*20830*/  @!P0 BRA `(.L_x_10528) ;  /* 0xfffffffc00f08947 */ /* 0x004fea000383ffff */
[----:B------:R-:W-:Y:S05]  /*20840*/  BRA `(.L_x_10682) ;  /* 0xffffffb000807947 */ /* 0x000fea000383ffff */
.L_x_10537:
[----:B-1----:R1:W2:Y:S02]  /*20850*/  SYNCS.PHASECHK.TRANS64.TRYWAIT P0, [R3+URZ+0x31c40], R2 ;  /* 0x031c4002030075a7 */ /* 0x0022a4000800017f */
[----:B--2---:R-:W-:Y:S05]  /*20860*/  @!P0 NANOSLEEP.SYNCS 0x989680 ;  /* 0x009896800000895d */ /* 0x004fea0003900000 */
[----:B------:R-:W2:Y:S02]  /*20870*/  @!P0 SYNCS.PHASECHK.TRANS64 P0, [R3+URZ+0x31c40], R2 ;  /* 0x031c4002030085a7 */ /* 0x000ea4000800007f */
[----:B--2---:R-:W-:Y:S05]  /*20880*/  @!P0 BRA `(.L_x_10537) ;  /* 0xfffffffc00f08947 */ /* 0x004fea000383ffff */
[----:B------:R-:W-:Y:S05]  /*20890*/  BRA `(.L_x_10683) ;  /* 0xffffffb4003c7947 */ /* 0x000fea000383ffff */
.L_x_10544:
[----:B0-----:R0:W1:Y:S02]  /*208a0*/  SYNCS.PHASECHK.TRANS64.TRYWAIT P0, [R2+URZ+0x31c60], R3 ;  /* 0x031c6003020075a7 */ /* 0x001064000800017f */
[----:B-1----:R-:W-:Y:S05]  /*208b0*/  @!P0 NANOSLEEP.SYNCS 0x989680 ;  /* 0x009896800000895d */ /* 0x002fea0003900000 */
[----:B------:R-:W1:Y:S02]  /*208c0*/  @!P0 SYNCS.PHASECHK.TRANS64 P0, [R2+URZ+0x31c60], R3 ;  /* 0x031c6003020085a7 */ /* 0x000e64000800007f */
[----:B-1----:R-:W-:Y:S05]  /*208d0*/  @!P0 BRA `(.L_x_10544) ;  /* 0xfffffffc00f08947 */ /* 0x002fea000383ffff */
[----:B------:R-:W-:Y:S05]  /*208e0*/  BRA `(.L_x_10684) ;  /* 0xffffffb800447947 */ /* 0x000fea000383ffff */
.L_x_10555:
[----:B0-----:R0:W1:Y:S02]  /*208f0*/  SYNCS.PHASECHK.TRANS64.TRYWAIT P0, [R5+URZ+0x31c40], R2 ;  /* 0x031c4002050075a7 */ /* 0x001064000800017f */
[----:B-1----:R-:W-:Y:S05]  /*20900*/  @!P0 NANOSLEEP.SYNCS 0x989680 ;  /* 0x009896800000895d */ /* 0x002fea0003900000 */
[----:B------:R-:W1:Y:S02]  /*20910*/  @!P0 SYNCS.PHASECHK.TRANS64 P0, [R5+URZ+0x31c40], R2 ;  /* 0x031c4002050085a7 */ /* 0x000e64000800007f */
[----:B-1----:R-:W-:Y:S05]  /*20920*/  @!P0 BRA `(.L_x_10555) ;  /* 0xfffffffc00f08947 */ /* 0x002fea000383ffff */
[----:B------:R-:W-:Y:S05]  /*20930*/  BRA `(.L_x_10685) ;  /* 0xffffffc000087947 */ /* 0x000fea000383ffff */
.L_x_10562:
[----:B0-----:R0:W1:Y:S02]  /*20940*/  SYNCS.PHASECHK.TRANS64.TRYWAIT P0, [R3+URZ+0x31c60], R26 ;  /* 0x031c601a030075a7 */ /* 0x001064000800017f */
[----:B-1----:R-:W-:Y:S05]  /*20950*/  @!P0 NANOSLEEP.SYNCS 0x989680 ;  /* 0x009896800000895d */ /* 0x002fea0003900000 */
[----:B------:R-:W1:Y:S02]  /*20960*/  @!P0 SYNCS.PHASECHK.TRANS64 P0, [R3+URZ+0x31c60], R26 ;  /* 0x031c601a030085a7 */ /* 0x000e64000800007f */
[----:B-1----:R-:W-:Y:S05]  /*20970*/  @!P0 BRA `(.L_x_10562) ;  /* 0xfffffffc00f08947 */ /* 0x002fea000383ffff */
[----:B------:R-:W-:Y:S05]  /*20980*/  BRA `(.L_x_10686) ;  /* 0xffffffc400107947 */ /* 0x000fea000383ffff */
.L_x_10573:
[----:B0-----:R0:W1:Y:S02]  /*20990*/  SYNCS.PHASECHK.TRANS64.TRYWAIT P0, [R5+URZ+0x31c40], R2 ;  /* 0x031c4002050075a7 */ /* 0x001064000800017f */
[----:B-1----:R-:W-:Y:S05]  /*209a0*/  @!P0 NANOSLEEP.SYNCS 0x989680 ;  /* 0x009896800000895d */ /* 0x002fea0003900000 */
[----:B------:R-:W1:Y:S02]  /*209b0*/  @!P0 SYNCS.PHASECHK.TRANS64 P0, [R5+URZ+0x31c40], R2 ;  /* 0x031c4002050085a7 */ /* 0x000e64000800007f */
[----:B-1----:R-:W-:Y:S05]  /*209c0*/  @!P0 BRA `(.L_x_10573) ;  /* 0xfffffffc00f08947 */ /* 0x002fea000383ffff */
[----:B------:R-:W-:Y:S05]  /*209d0*/  BRA `(.L_x_10687) ;  /* 0xffffffc800a87947 */ /* 0x000fea000383ffff */
.L_x_10580:
[----:B0-----:R0:W1:Y:S02]  /*209e0*/  SYNCS.PHASECHK.TRANS64.TRYWAIT P0, [R3+URZ+0x31c60], R7 ;  /* 0x031c6007030075a7 */ /* 0x001064000800017f */
[----:B-1----:R-:W-:Y:S05]  /*209f0*/  @!P0 NANOSLEEP.SYNCS 0x989680 ;  /* 0x009896800000895d */ /* 0x002fea0003900000 */
[----:B------:R-:W1:Y:S02]  /*20a00*/  @!P0 SYNCS.PHASECHK.TRANS64 P0, [R3+URZ+0x31c60], R7 ;  /* 0x031c6007030085a7 */ /* 0x000e64000800007f */
[----:B-1----:R-:W-:Y:S05]  /*20a10*/  @!P0 BRA `(.L_x_10580) ;  /* 0xfffffffc00f08947 */ /* 0x002fea000383ffff */
[----:B------:R-:W-:Y:S05]  /*20a20*/  BRA `(.L_x_10688) ;  /* 0xffffffcc00b07947 */ /* 0x000fea000383ffff */
.L_x_10593:
[----:B-1----:R1:W2:Y:S02]  /*20a30*/  SYNCS.PHASECHK.TRANS64.TRYWAIT P0, [R0+URZ+0x31c60], R3 ;  /* 0x031c6003000075a7 */ /* 0x0022a4000800017f */
[----:B--2---:R-:W-:Y:S05]  /*20a40*/  @!P0 NANOSLEEP.SYNCS 0x989680 ;  /* 0x009896800000895d */ /* 0x004fea0003900000 */
[----:B------:R-:W2:Y:S02]  /*20a50*/  @!P0 SYNCS.PHASECHK.TRANS64 P0, [R0+URZ+0x31c60], R3 ;  /* 0x031c6003000085a7 */ /* 0x000ea4000800007f */
[----:B--2---:R-:W-:Y:S05]  /*20a60*/  @!P0 BRA `(.L_x_10593) ;  /* 0xfffffffc00f08947 */ /* 0x004fea000383ffff */
[----:B------:R-:W-:Y:S05]  /*20a70*/  BRA `(.L_x_10689) ;  /* 0xffffffd400307947 */ /* 0x000fea000383ffff */
.L_x_10602:
[----:B------:R-:W-:Y:S01]  /*20a80*/  BSSY B0, `(.L_x_10690) ;  /* 0x0000008000007945 */ /* 0x000fe20003800000 */
[----:B------:R-:W-:Y:S02]  /*20a90*/  IMAD.MOV.U32 R13, RZ, RZ, R16 ;  /* 0x000000ffff0d7224 */ /* 0x000fe400078e0010 */
[----:B------:R-:W-:Y:S02]  /*20aa0*/  IMAD.MOV.U32 R12, RZ, RZ, RZ ;  /* 0x000000ffff0c7224 */ /* 0x000fe400078e00ff */
[----:B-1----:R-:W-:Y:S02]  /*20ab0*/  IMAD.MOV.U32 R11, RZ, RZ, 0x1f ;  /* 0x0000001fff0b7424 */ /* 0x002fe400078e00ff */
[----:B------:R-:W-:-:S07]  /*20ac0*/  IMAD.MOV.U32 R15, RZ, RZ, -0x1 ;  /* 0xffffffffff0f7424 */ /* 0x000fce00078e00ff */
[----:B--2---:R-:W-:Y:S05]  /*20ad0*/  WARPSYNC.COLLECTIVE R15, `(.L_x_10691) ;  /* 0x000000000f087348 */ /* 0x004fea0003c00000 */
[----:B------:R0:W1:Y:S02]  /*20ae0*/  SHFL.IDX P6, R14, R13, R12, R11 ;  /* 0x0000000c0d0e7389 */ /* 0x00006400000c000b */
[----:B012---:R-:W-:Y:S01]  /*20af0*/  ENDCOLLECTIVE ;  /* 0x000000000000791b */ /* 0x007fe20003800000 */
.L_x_10691:
[----:B------:R-:W-:Y:S05]  /*20b00*/  BSYNC B0 ;  /* 0x0000000000007941 */ /* 0x000fea0003800000 */
.L_x_10690:
        /* <DEDUP_REMOVED lines=10> */
.L_x_10692:
        /* <DEDUP_REMOVED lines=16> */
.L_x_10693:
[----:B------:R-:W-:Y:S01]  /*20cb0*/  IMAD.MOV.U32 R12, RZ, RZ, 0x2 ;  /* 0x00000002ff0c7424 */ /* 0x000fe200078e00ff */
[----:B------:R-:W-:Y:S02]  /*20cc0*/  SEL R5, R14, RZ, P1 ;  /* 0x000000ff0e057207 */ /* 0x000fe40000800000 */
[----:B------:R-:W-:-:S03]  /*20cd0*/  ISETP.GE.U32.AND P1, PT, R8, 0x4, PT ;  /* 0x000000040800780c */ /* 0x000fc60003f26070 */
[----:B------:R-:W-:-:S04]  /*20ce0*/  IMAD.IADD R5, R2, 0x1, R5 ;  /* 0x0000000102057824 */ /* 0x000fc800078e0205 */
[----:B------:R-:W-:-:S07]  /*20cf0*/  IMAD.MOV.U32 R13, RZ, RZ, R5 ;  /* 0x000000ffff0d7224 */ /* 0x000fce00078e0005 */
[----:B------:R-:W-:Y:S05]  /*20d00*/  WARPSYNC.COLLECTIVE R15, `(.L_x_10694) ;  /* 0x000000000f087348 */ /* 0x000fea0003c00000 */
[----:B------:R0:W1:Y:S02]  /*20d10*/  SHFL.UP P6, R14, R13, R12, R11 ;  /* 0x0400000c0d0e7389 */ /* 0x00006400000c000b */
[----:B01----:R-:W-:Y:S01]  /*20d20*/  ENDCOLLECTIVE ;  /* 0x000000000000791b */ /* 0x003fe20003800000 */
.L_x_10694:
[----:B------:R-:W-:Y:S01]  /*20d30*/  IMAD.MOV.U32 R12, RZ, RZ, 0x4 ;  /* 0x00000004ff0c7424 */ /* 0x000fe200078e00ff */
[----:B------:R-:W-:-:S05]  /*20d40*/  SEL R6, R14, RZ, P0 ;  /* 0x000000ff0e067207 */ /* 0x000fca0000000000 */
[----:B------:R-:W-:-:S04]  /*20d50*/  IMAD.IADD R6, R5, 0x1, R6 ;  /* 0x0000000105067824 */ /* 0x000fc800078e0206 */
[----:B------:R-:W-:-:S07]  /*20d60*/  IMAD.MOV.U32 R13, RZ, RZ, R6 ;  /* 0x000000ffff0d7224 */ /* 0x000fce00078e0006 */
[----:B------:R-:W-:Y:S05]  /*20d70*/  WARPSYNC.COLLECTIVE R15, `(.L_x_10695) ;  /* 0x000000000f087348 */ /* 0x000fea0003c00000 */
[----:B------:R0:W1:Y:S02]  /*20d80*/  SHFL.UP P6, R14, R13, R12, R11 ;  /* 0x0400000c0d0e7389 */ /* 0x00006400000c000b */
[----:B01----:R-:W-:Y:S01]  /*20d90*/  ENDCOLLECTIVE ;  /* 0x000000000000791b */ /* 0x003fe20003800000 */
.L_x_10695:
[----:B------:R-:W-:Y:S01]  /*20da0*/  IMAD.MOV.U32 R12, RZ, RZ, 0x8 ;  /* 0x00000008ff0c7424 */ /* 0x000fe200078e00ff */
[----:B------:R-:W-:-:S05]  /*20db0*/  SEL R7, R14, RZ, P1 ;  /* 0x000000ff0e077207 */ /* 0x000fca0000800000 */
[----:B------:R-:W-:-:S04]  /*20dc0*/  IMAD.IADD R7, R6, 0x1, R7 ;  /* 0x0000000106077824 */ /* 0x000fc800078e0207 */
[----:B------:R-:W-:-:S07]  /*20dd0*/  IMAD.MOV.U32 R13, RZ, RZ, R7 ;  /* 0x000000ffff0d7224 */ /* 0x000fce00078e0007 */
[----:B------:R-:W-:Y:S05]  /*20de0*/  WARPSYNC.COLLECTIVE R15, `(.L_x_10696) ;  /* 0x000000000f087348 */ /* 0x000fea0003c00000 */
[----:B------:R0:W1:Y:S02]  /*20df0*/  SHFL.UP P6, R14, R13, R12, R11 ;  /* 0x0400000c0d0e7389 */ /* 0x00006400000c000b */
[----:B01----:R-:W-:Y:S01]  /*20e00*/  ENDCOLLECTIVE ;  /* 0x000000000000791b */ /* 0x003fe20003800000 */
.L_x_10696:
[----:B------:R-:W-:Y:S01]  /*20e10*/  IMAD.MOV.U32 R12, RZ, RZ, 0x10 ;  /* 0x00000010ff0c7424 */ /* 0x000fe200078e00ff */
[----:B------:R-:W-:-:S05]  /*20e20*/  SEL R14, R14, RZ, P2 ;  /* 0x000000ff0e0e7207 */ /* 0x000fca0001000000 */
[----:B------:R-:W-:-:S04]  /*20e30*/  IMAD.IADD R5, R7, 0x1, R14 ;  /* 0x0000000107057824 */ /* 0x000fc800078e020e */
[----:B------:R-:W-:-:S07]  /*20e40*/  IMAD.MOV.U32 R13, RZ, RZ, R5 ;  /* 0x000000ffff0d7224 */ /* 0x000fce00078e0005 */
[----:B------:R-:W-:Y:S05]  /*20e50*/  WARPSYNC.COLLECTIVE R15, `(.L_x_10697) ;  /* 0x000000000f087348 */ /* 0x000fea0003c00000 */
[----:B------:R0:W1:Y:S02]  /*20e60*/  SHFL.UP P6, R14, R13, R12, R11 ;  /* 0x0400000c0d0e7389 */ /* 0x00006400000c000b */
[----:B01----:R-:W-:Y:S01]  /*20e70*/  ENDCOLLECTIVE ;  /* 0x000000000000791b */ /* 0x003fe20003800000 */
.L_x_10697:
        /* <DEDUP_REMOVED lines=8> */
.L_x_10698:
[----:B------:R-:W-:Y:S05]  /*20f00*/  BRA `(.L_x_10699) ;  /* 0xffffffd400f07947 */ /* 0x000fea000383ffff */
.L_x_10607:
[----:B------:R-:W-:Y:S01]  /*20f10*/  BSSY B0, `(.L_x_10700) ;  /* 0x0000008000007945 */ /* 0x000fe20003800000 */
[----:B-----5:R-:W-:Y:S02]  /*20f20*/  IMAD.MOV.U32 R13, RZ, RZ, R2 ;  /* 0x000000ffff0d7224 */ /* 0x020fe400078e0002 */
[----:B------:R-:W-:Y:S02]  /*20f30*/  IMAD.MOV.U32 R12, RZ, RZ, 0x1 ;  /* 0x00000001ff0c7424 */ /* 0x000fe400078e00ff */
[----:B-1----:R-:W-:Y:S02]  /*20f40*/  IMAD.MOV.U32 R11, RZ, RZ, RZ ;  /* 0x000000ffff0b7224 */ /* 0x002fe400078e00ff */
[----:B------:R-:W-:-:S07]  /*20f50*/  IMAD.MOV.U32 R15, RZ, RZ, -0x1 ;  /* 0xffffffffff0f7424 */ /* 0x000fce00078e00ff */
[----:B0-2---:R-:W-:Y:S05]  /*20f60*/  WARPSYNC.COLLECTIVE R15, `(.L_x_10701) ;  /* 0x000000000f087348 */ /* 0x005fea0003c00000 */
[----:B------:R1:W3:Y:S02]  /*20f70*/  SHFL.UP P6, R14, R13, R12, R11 ;  /* 0x0400000c0d0e7389 */ /* 0x0002e400000c000b */
[----:B0123--:R-:W-:Y:S01]  /*20f80*/  ENDCOLLECTIVE ;  /* 0x000000000000791b */ /* 0x00ffe20003800000 */
.L_x_10701:
[----:B------:R-:W-:Y:S05]  /*20f90*/  BSYNC B0 ;  /* 0x0000000000007941 */ /* 0x000fea0003800000 */
.L_x_10700:
[----:B------:R-:W2:Y:S01]  /*20fa0*/  LDL R3, [R1] ;  /* 0x0000000001037983 */ /* 0x000ea20000100800 */
[----:B------:R-:W-:Y:S02]  /*20fb0*/  IMAD.MOV.U32 R12, RZ, RZ, 0x2 ;  /* 0x00000002ff0c7424 */ /* 0x000fe400078e00ff */
[----:B------:R-:W-:Y:S02]  /*20fc0*/  IMAD.MOV.U32 R11, RZ, RZ, RZ ;  /* 0x000000ffff0b7224 */ /* 0x000fe400078e00ff */
[----:B------:R-:W-:Y:S01]  /*20fd0*/  IMAD.MOV.U32 R15, RZ, RZ, -0x1 ;  /* 0xffffffffff0f7424 */ /* 0x000fe200078e00ff */
[----:B--2---:R-:W-:-:S04]  /*20fe0*/  LOP3.LUT P4, RZ, R3, 0x1, RZ, 0xc0, !PT ;  /* 0x0000000103ff7812 */ /* 0x004fc8000788c0ff */
[----:B------:R-:W-:-:S05]  /*20ff0*/  SEL R13, R14, RZ, P4 ;  /* 0x000000ff0e0d7207 */ /* 0x000fca0002000000 */
[----:B------:R-:W-:-:S07]  /*21000*/  IMAD.IADD R13, R2, 0x1, R13 ;  /* 0x00000001020d7824 */ /* 0x000fce00078e020d */
[----:B------:R-:W-:Y:S05]  /*21010*/  WARPSYNC.COLLECTIVE R15, `(.L_x_10702) ;  /* 0x000000000f087348 */ /* 0x000fea0003c00000 */
[----:B------:R0:W1:Y:S02]  /*21020*/  SHFL.UP P6, R14, R13, R12, R11 ;  /* 0x0400000c0d0e7389 */ /* 0x00006400000c000b */
[----:B01----:R-:W-:Y:S01]  /*21030*/  ENDCOLLECTIVE ;  /* 0x000000000000791b */ /* 0x003fe20003800000 */
.L_x_10702:
[----:B------:R-:W-:Y:S01]  /*21040*/  IMAD.MOV.U32 R12, RZ, RZ, 0x4 ;  /* 0x00000004ff0c7424 */ /* 0x000fe200078e00ff */
[----:B------:R-:W-:-:S05]  /*21050*/  SEL R14, R14, RZ, P0 ;  /* 0x000000ff0e0e7207 */ /* 0x000fca0000000000 */
[----:B------:R-:W-:-:S04]  /*21060*/  IMAD.IADD R5, R13, 0x1, R14 ;  /* 0x000000010d057824 */ /* 0x000fc800078e020e */
[----:B------:R-:W-:-:S07]  /*21070*/  IMAD.MOV.U32 R13, RZ, RZ, R5 ;  /* 0x000000ffff0d7224 */ /* 0x000fce00078e0005 */
[----:B------:R-:W-:Y:S05]  /*21080*/  WARPSYNC.COLLECTIVE R15, `(.L_x_10703) ;  /* 0x000000000f087348 */ /* 0x000fea0003c00000 */
[----:B------:R0:W1:Y:S02]  /*21090*/  SHFL.UP P6, R14, R13, R12, R11 ;  /* 0x0400000c0d0e7389 */ /* 0x00006400000c000b */
[----:B01----:R-:W-:Y:S01]  /*210a0*/  ENDCOLLECTIVE ;  /* 0x000000000000791b */ /* 0x003fe20003800000 */
.L_x_10703:
[----:B------:R-:W-:Y:S01]  /*210b0*/  IMAD.MOV.U32 R12, RZ, RZ, 0x8 ;  /* 0x00000008ff0c7424 */ /* 0x000fe200078e00ff */
[----:B------:R-:W-:-:S05]  /*210c0*/  SEL R6, R14, RZ, P1 ;  /* 0x000000ff0e067207 */ /* 0x000fca0000800000 */
[----:B------:R-:W-:-:S04]  /*210d0*/  IMAD.IADD R6, R5, 0x1, R6 ;  /* 0x0000000105067824 */ /* 0x000fc800078e0206 */
[----:B------:R-:W-:-:S07]  /*210e0*/  IMAD.MOV.U32 R13, RZ, RZ, R6 ;  /* 0x000000ffff0d7224 */ /* 0x000fce00078e0006 */
[----:B------:R-:W-:Y:S05]  /*210f0*/  WARPSYNC.COLLECTIVE R15, `(.L_x_10704) ;  /* 0x000000000f087348 */ /* 0x000fea0003c00000 */
[----:B------:R0:W1:Y:S02]  /*21100*/  SHFL.UP P6, R14, R13, R12, R11 ;  /* 0x0400000c0d0e7389 */ /* 0x00006400000c000b */
[----:B01----:R-:W-:Y:S01]  /*21110*/  ENDCOLLECTIVE ;  /* 0x000000000000791b */ /* 0x003fe20003800000 */
.L_x_10704:
[----:B------:R-:W-:Y:S01]  /*21120*/  IMAD.MOV.U32 R12, RZ, RZ, 0x10 ;  /* 0x00000010ff0c7424 */ /* 0x000fe200078e00ff */
[----:B------:R-:W-:-:S05]  /*21130*/  SEL R7, R14, RZ, P2 ;  /* 0x000000ff0e077207 */ /* 0x000fca0001000000 */
[----:B------:R-:W-:-:S04]  /*21140*/  IMAD.IADD R7, R6, 0x1, R7 ;  /* 0x0000000106077824 */ /* 0x000fc800078e0207 */
[----:B------:R-:W-:-:S07]  /*21150*/  IMAD.MOV.U32 R13, RZ, RZ, R7 ;  /* 0x000000ffff0d7224 */ /* 0x000fce00078e0007 */
[----:B------:R-:W-:Y:S05]  /*21160*/  WARPSYNC.COLLECTIVE R15, `(.L_x_10705) ;  /* 0x000000000f087348 */ /* 0x000fea0003c00000 */
[----:B------:R0:W1:Y:S02]  /*21170*/  SHFL.UP P6, R14, R13, R12, R11 ;  /* 0x0400000c0d0e7389 */ /* 0x00006400000c000b */
[----:B01----:R-:W-:Y:S01]  /*21180*/  ENDCOLLECTIVE ;  /* 0x000000000000791b */ /* 0x003fe20003800000 */
.L_x_10705:
        /* <DEDUP_REMOVED lines=8> */
.L_x_10706:
[----:B------:R-:W-:Y:S05]  /*21210*/  BRA `(.L_x_10707) ;  /* 0xffffffd400cc7947 */ /* 0x000fea000383ffff */
.L_x_10609:
[----:B------:R-:W-:Y:S01]  /*21220*/  BSSY B0, `(.L_x_10708) ;  /* 0x0000006000007945 */ /* 0x000fe20003800000 */
[----:B------:R-:W-:Y:S01]  /*21230*/  PLOP3.LUT P6, PT, P6, PT, PT, 0x8, 0x0 ;  /* 0x000000000000781c */ /* 0x000fe200037ce170 */
[----:B------:R-:W-:-:S12]  /*21240*/  IMAD.MOV.U32 R15, RZ, RZ, -0x1 ;  /* 0xffffffffff0f7424 */ /* 0x000fd800078e00ff */
[----:B01----:R-:W-:Y:S05]  /*21250*/  WARPSYNC.COLLECTIVE R15, `(.L_x_10709) ;  /* 0x000000000f087348 */ /* 0x003fea0003c00000 */
[----:B------:R-:W-:Y:S01]  /*21260*/  VOTE.ANY R14, PT, P6 ;  /* 0x00000000000e7806 */ /* 0x000fe200030e0100 */
[----:B01----:R-:W-:Y:S06]  /*21270*/  ENDCOLLECTIVE ;  /* 0x000000000000791b */ /* 0x003fec0003800000 */
.L_x_10709:
[----:B------:R-:W-:Y:S05]  /*21280*/  BSYNC B0 ;  /* 0x0000000000007941 */ /* 0x000fea0003800000 */
.L_x_10708:
        /* <DEDUP_REMOVED lines=9> */
.L_x_10710:
[----:B------:R-:W-:Y:S01]  /*21320*/  IMAD.MOV.U32 R17, RZ, RZ, R14 ;  /* 0x000000ffff117224 */ /* 0x000fe200078e000e */
[----:B------:R-:W-:Y:S06]  /*21330*/  BRA `(.L_x_10711) ;  /* 0xffffffd400bc7947 */ /* 0x000fec000383ffff */
.L_x_10611:
[----:B------:R-:W-:Y:S01]  /*21340*/  BSSY B0, `(.L_x_10712) ;  /* 0x0000007000007945 */ /* 0x000fe20003800000 */
[----:B------:R-:W-:Y:S02]  /*21350*/  IMAD.MOV.U32 R13, RZ, RZ, R3 ;  /* 0x000000ffff0d7224 */ /* 0x000fe400078e0003 */
[----:B-1----:R-:W-:Y:S02]  /*21360*/  IMAD.MOV.U32 R11, RZ, RZ, 0x1f ;  /* 0x0000001fff0b7424 */ /* 0x002fe400078e00ff */
[----:B------:R-:W-:-:S07]  /*21370*/  IMAD.MOV.U32 R15, RZ, RZ, -0x1 ;  /* 0xffffffffff0f7424 */ /* 0x000fce00078e00ff */
[----:B0-23--:R-:W-:Y:S05]  /*21380*/  WARPSYNC.COLLECTIVE R15, `(.L_x_10713) ;  /* 0x000000000f087348 */ /* 0x00dfea0003c00000 */
[----:B------:R1:W4:Y:S02]  /*21390*/  SHFL.IDX P6, R14, R13, R12, R11 ;  /* 0x0000000c0d0e7389 */ /* 0x00032400000c000b */
[----:B01234-:R-:W-:Y:S01]  /*213a0*/  ENDCOLLECTIVE ;  /* 0x000000000000791b */ /* 0x01ffe20003800000 */
.L_x_10713:
[----:B------:R-:W-:Y:S05]  /*213b0*/  BSYNC B0 ;  /* 0x0000000000007941 */ /* 0x000fea0003800000 */
.L_x_10712:
[----:B------:R-:W-:Y:S05]  /*213c0*/  BRA `(.L_x_10610) ;  /* 0xffffffd400b47947 */ /* 0x000fea000383ffff */
.L_x_10615:
[----:B0-----:R0:W2:Y:S02]  /*213d0*/  SYNCS.PHASECHK.TRANS64.TRYWAIT P0, [R9+URZ+0x31c20], R0 ;  /* 0x031c2000090075a7 */ /* 0x0010a4000800017f */
[----:B--2---:R-:W-:Y:S05]  /*213e0*/  @!P0 NANOSLEEP.SYNCS 0x989680 ;  /* 0x009896800000895d */ /* 0x004fea0003900000 */
[----:B------:R-:W2:Y:S02]  /*213f0*/  @!P0 SYNCS.PHASECHK.TRANS64 P0, [R9+URZ+0x31c20], R0 ;  /* 0x031c2000090085a7 */ /* 0x000ea4000800007f */
[----:B--2---:R-:W-:Y:S05]  /*21400*/  @!P0 BRA `(.L_x_10615) ;  /* 0xfffffffc00f08947 */ /* 0x004fea000383ffff */
[----:B------:R-:W-:Y:S05]  /*21410*/  BRA `(.L_x_10714) ;  /* 0xffffffd8009c7947 */ /* 0x000fea000383ffff */
.L_x_10616:
        /* <DEDUP_REMOVED lines=11> */
.L_x_10716:
[----:B------:R-:W-:Y:S05]  /*214d0*/  BSYNC B0 ;  /* 0x0000000000007941 */ /* 0x000fea0003800000 */
.L_x_10715:
[----:B------:R-:W-:Y:S05]  /*214e0*/  BRA `(.L_x_10717) ;  /* 0xffffffd800847947 */ /* 0x000fea000383ffff */
.L_x_10617:
[----:B------:R-:W-:Y:S01]  /*214f0*/  BSSY B0, `(.L_x_10718) ;  /* 0x0000006000007945 */ /* 0x000fe20003800000 */
[----:B------:R-:W-:-:S07]  /*21500*/  IMAD.MOV.U32 R15, RZ, RZ, -0x1 ;  /* 0xffffffffff0f7424 */ /* 0x000fce00078e00ff */
[----:B01--4-:R-:W-:Y:S05]  /*21510*/  WARPSYNC.COLLECTIVE R15, `(.L_x_10719) ;  /* 0x000000000f0c7348 */ /* 0x013fea0003c00000 */
[----:B------:R-:W-:Y:S02]  /*21520*/  ELECT P6, UR62, PT ;  /* 0x00000000003e782f */ /* 0x000fe400038c0000 */
[----:B------:R-:W-:Y:S01]  /*21530*/  MOV R14, UR62 ;  /* 0x0000003e000e7c02 */ /* 0x000fe20008000f00 */
[----:B01--4-:R-:W-:Y:S10]  /*21540*/  ENDCOLLECTIVE ;  /* 0x000000000000791b */ /* 0x013ff40003800000 */
.L_x_10719:
[----:B------:R-:W-:Y:S05]  /*21550*/  BSYNC B0 ;  /* 0x0000000000007941 */ /* 0x000fea0003800000 */
.L_x_10718:
[----:B------:R-:W-:Y:S05]  /*21560*/  BRA `(.L_x_10720) ;  /* 0xffffffd800787947 */ /* 0x000fea000383ffff */
.L_x_10619:
[----:B0-----:R0:W2:Y:S02]  /*21570*/  SYNCS.PHASECHK.TRANS64.TRYWAIT P0, [R5+URZ], R4 ;  /* 0x00000004050075a7 */ /* 0x0010a4000800017f */
[----:B--2---:R-:W-:Y:S05]  /*21580*/  @!P0 NANOSLEEP.SYNCS 0x989680 ;  /* 0x009896800000895d */ /* 0x004fea0003900000 */
[----:B------:R-:W2:Y:S02]  /*21590*/  @!P0 SYNCS.PHASECHK.TRANS64 P0, [R5+URZ], R4 ;  /* 0x00000004050085a7 */ /* 0x000ea4000800007f */
[----:B--2---:R-:W-:Y:S05]  /*215a0*/  @!P0 BRA `(.L_x_10619) ;  /* 0xfffffffc00f08947 */ /* 0x004fea000383ffff */
[----:B------:R-:W-:Y:S05]  /*215b0*/  BRA `(.L_x_10721) ;  /* 0xffffffd800ac7947 */ /* 0x000fea000383ffff */
.L_x_10620:
[----:B--2---:R2:W3:Y:S02]  /*215c0*/  SYNCS.PHASECHK.TRANS64.TRYWAIT P0, [R3+URZ], R2 ;  /* 0x00000002030075a7 */ /* 0x0044e4000800017f */
[----:B---3--:R-:W-:Y:S05]  /*215d0*/  @!P0 NANOSLEEP.SYNCS 0x989680 ;  /* 0x009896800000895d */ /* 0x008fea0003900000 */
[----:B------:R-:W3:Y:S02]  /*215e0*/  @!P0 SYNCS.PHASECHK.TRANS64 P0, [R3+URZ], R2 ;  /* 0x00000002030085a7 */ /* 0x000ee4000800007f */
[----:B---3--:R-:W-:Y:S05]  /*215f0*/  @!P0 BRA `(.L_x_10620) ;  /* 0xfffffffc00f08947 */ /* 0x008fea000383ffff */
[----:B------:R-:W-:Y:S05]  /*21600*/  BRA `(.L_x_10722) ;  /* 0xffffffd800a07947 */ /* 0x000fea000383ffff */
.L_x_10622:
[----:B---3--:R3:W0:Y:S02]  /*21610*/  SYNCS.PHASECHK.TRANS64.TRYWAIT P0, [R23+URZ], R4 ;  /* 0x00000004170075a7 */ /* 0x008624000800017f */
[----:B0-----:R-:W-:Y:S05]  /*21620*/  @!P0 NANOSLEEP.SYNCS 0x989680 ;  /* 0x009896800000895d */ /* 0x001fea0003900000 */
[----:B------:R-:W0:Y:S02]  /*21630*/  @!P0 SYNCS.PHASECHK.TRANS64 P0, [R23+URZ], R4 ;  /* 0x00000004170085a7 */ /* 0x000e24000800007f */
[----:B0-----:R-:W-:Y:S05]  /*21640*/  @!P0 BRA `(.L_x_10622) ;  /* 0xfffffffc00f08947 */ /* 0x001fea000383ffff */
[----:B------:R-:W-:Y:S05]  /*21650*/  BRA `(.L_x_10723) ;  /* 0xffffffd800a47947 */ /* 0x000fea000383ffff */
.L_x_10724:
        /* <DEDUP_REMOVED lines=10> */
.L_x_15321:


//--------------------- .text._ZN7cutlass13device_kernelIN5flash11enable_sm90INS1_16FlashAttnFwdSm90INS1_25CollectiveMainloopFwdSm90ILi2EN4cute5tupleIJNS5_1CILi1EEES8_S8_EEENS6_IJNS7_ILi192EEENS7_ILi128EEENS7_ILi96EEEEEELi96ENS_10bfloat16_tEfNS_4arch4Sm90ELb0ELb1ELb1ELb0ELb0ELb0ELb0ELb0ELb1ELb1ELb0ELb0EEENS1_21CollectiveEpilogueFwdINS6_IJSA_SC_SB_EEES9_SE_SG_Li384ELb0ELb1ELb0ELb0EEENS1_30DynamicPersistentTileSchedulerILi384ELi128ELb0ELb1ELb1EEEEEEEEEvNT_6ParamsE --------------------------
	.section	.text._ZN7cutlass13device_kernelIN5flash11enable_sm90INS1_16FlashAttnFwdSm90INS1_25CollectiveMainloopFwdSm90ILi2EN4cute5tupleIJNS5_1CILi1EEES8_S8_EEENS6_IJNS7_ILi192EEENS7_ILi128EEENS7_ILi96EEEEEELi96ENS_10bfloat16_tEfNS_4arch4Sm90ELb0ELb1ELb1ELb0ELb0ELb0ELb0ELb0ELb1ELb1ELb0ELb0EEENS1_21CollectiveEpilogueFwdINS6_IJSA_SC_SB_EEES9_SE_SG_Li384ELb0ELb1ELb0ELb0EEENS1_30DynamicPersistentTileSchedulerILi384ELi128ELb0ELb1ELb1EEEEEEEEEvNT_6ParamsE,"ax",@progbits
	.align	128
.text._ZN7cutlass13device_kernelIN5flash11enable_sm90INS1_16FlashAttnFwdSm90INS1_25CollectiveMainloopFwdSm90ILi2EN4cute5tupleIJNS5_1CILi1EEES8_S8_EEENS6_IJNS7_ILi192EEENS7_ILi128EEENS7_ILi96EEEEEELi96ENS_10bfloat16_tEfNS_4arch4Sm90ELb0ELb1ELb1ELb0ELb0ELb0ELb0ELb0ELb1ELb1ELb0ELb0EEENS1_21CollectiveEpilogueFwdINS6_IJSA_SC_SB_EEES9_SE_SG_Li384ELb0ELb1ELb0ELb0EEENS1_30DynamicPersistentTileSchedulerILi384ELi128ELb0ELb1ELb1EEEEEEEEEvNT_6ParamsE:
        .type           _ZN7cutlass13device_kernelIN5flash11enable_sm90INS1_16FlashAttnFwdSm90INS1_25CollectiveMainloopFwdSm90ILi2EN4cute5tupleIJNS5_1CILi1EEES8_S8_EEENS6_IJNS7_ILi192EEENS7_ILi128EEENS7_ILi96EEEEEELi96ENS_10bfloat16_tEfNS_4arch4Sm90ELb0ELb1ELb1ELb0ELb0ELb0ELb0ELb0ELb1ELb1ELb0ELb0EEENS1_21CollectiveEpilogueFwdINS6_IJSA_SC_SB_EEES9_SE_SG_Li384ELb0ELb1ELb0ELb0EEENS1_30DynamicPersistentTileSchedulerILi384ELi128ELb0ELb1ELb1EEEEEEEEEvNT_6ParamsE,@function
        .size           _ZN7cutlass13device_kernelIN5flash11enable_sm90INS1_16FlashAttnFwdSm90INS1_25CollectiveMainloopFwdSm90ILi2EN4cute5tupleIJNS5_1CILi1EEES8_S8_EEENS6_IJNS7_ILi192EEENS7_ILi128EEENS7_ILi96EEEEEELi96ENS_10bfloat16_tEfNS_4arch4Sm90ELb0ELb1ELb1ELb0ELb0ELb0ELb0ELb0ELb1ELb1ELb0ELb0EEENS1_21CollectiveEpilogueFwdINS6_IJSA_SC_SB_EEES9_SE_SG_Li384ELb0ELb1ELb0ELb0EEENS1_30DynamicPersistentTileSchedulerILi384ELi128ELb0ELb1ELb1EEEEEEEEEvNT_6ParamsE,(.L_x_15322 - _ZN7cutlass13device_kernelIN5flash11enable_sm90INS1_16FlashAttnFwdSm90INS1_25CollectiveMainloopFwdSm90ILi2EN4cute5tupleIJNS5_1CILi1EEES8_S8_EEENS6_IJNS7_ILi192EEENS7_ILi128EEENS7_ILi96EEEEEELi96ENS_10bfloat16_tEfNS_4arch4Sm90ELb0ELb1ELb1ELb0ELb0ELb0ELb0ELb0ELb1ELb1ELb0ELb0EEENS1_21CollectiveEpilogueFwdINS6_IJSA_SC_SB_EEES9_SE_SG_Li384ELb0ELb1ELb0ELb0EEENS1_30DynamicPersistentTileSchedulerILi384ELi128ELb0ELb1ELb1EEEEEEEEEvNT_6ParamsE)
        .other          _ZN7cutlass13device_kernelIN5flash11enable_sm90INS1_16FlashAttnFwdSm90INS1_25CollectiveMainloopFwdSm90ILi2EN4cute5tupleIJNS5_1CILi1EEES8_S8_EEENS6_IJNS7_ILi192EEENS7_ILi128EEENS7_ILi96EEEEEELi96ENS_10bfloat16_tEfNS_4arch4Sm90ELb0ELb1ELb1ELb0ELb0ELb0ELb0ELb0ELb1ELb1ELb0ELb0EEENS1_21CollectiveEpilogueFwdINS6_IJSA_SC_SB_EEES9_SE_SG_Li384ELb0ELb1ELb0ELb0EEENS1_30DynamicPersistentTileSchedulerILi384ELi128ELb0ELb1ELb1EEEEEEEEEvNT_6ParamsE,@"STO_CUDA_ENTRY STV_DEFAULT"
_ZN7cutlass13device_kernelIN5flash11enable_sm90INS1_16FlashAttnFwdSm90INS1_25CollectiveMainloopFwdSm90ILi2EN4cute5tupleIJNS5_1CILi1EEES8_S8_EEENS6_IJNS7_ILi192EEENS7_ILi128EEENS7_ILi96EEEEEELi96ENS_10bfloat16_tEfNS_4arch4Sm90ELb0ELb1ELb1ELb0ELb0ELb0ELb0ELb0ELb1ELb1ELb0ELb0EEENS1_21CollectiveEpilogueFwdINS6_IJSA_SC_SB_EEES9_SE_SG_Li384ELb0ELb1ELb0ELb0EEENS1_30DynamicPersistentTileSchedulerILi384ELi128ELb0ELb1ELb1EEEEEEEEEvNT_6ParamsE:
[----:B------:R-:W0:Y:S01]  /*0000*/  LDC R1, c[0x0][0x28] ;  /* 0x00000a00ff017b82 */ /* 0x000e220000000800 */
[----:B------:R-:W1:Y:S01]  /*0010*/  S2R R3, SR_TID.X ;  /* 0x0000000000037919 */ /* 0x000e620000002100 */
[----:B------:R-:W-:Y:S01]  /*0020*/  ELECT P0, URZ, PT ;  /* 0x00000000003f782f */ /* 0x000fe20003800000 */
[----:B------:R-:W-:Y:S01]  /*0030*/  BSSY B0, `(.L_x_10725) ;  /* 0x000000e000007945 */ /* 0x000fe20003800000 */
[--C-:B-1----:R-:W-:Y:S02]  /*0040*/  SHF.R.U32.HI R0, RZ, 0x5, R3.reuse ;  /* 0x00000005ff007819 */ /* 0x102fe40000011603 */
[----:B------:R-:W-:-:S03]  /*0050*/  SHF.R.U32.HI R3, RZ, 0x7, R3 ;  /* 0x00000007ff037819 */ /* 0x000fc60000011603 */
[----:B------:R-:W1:Y:S02]  /*0060*/  SHFL.IDX PT, R2, R0, RZ, 0x1f ;  /* 0x00001fff00027589 */ /* 0x000e6400000e0000 */
[----:B-1----:R-:W-:-:S13]  /*0070*/  ISETP.EQ.AND P0, PT, R2, RZ, P0 ;  /* 0x000000ff0200720c */ /* 0x002fda0000702270 */
[----:B0-----:R-:W-:Y:S05]  /*0080*/  @!P0 BRA `(.L_x_10726) ;  /* 0x0000000000208947 */ /* 0x001fea0003800000 */
        /* <DEDUP_REMOVED lines=8> */
.L_x_10726:
[----:B------:R-:W-:Y:S05]  /*0110*/  BSYNC B0 ;  /* 0x0000000000007941 */ /* 0x000fea0003800000 */
.L_x_10725:
        /* <DEDUP_REMOVED lines=41> */
.L_x_10727:
        /* <DEDUP_REMOVED lines=22> */
.L_x_10728:
        /* <DEDUP_REMOVED lines=18> */
.L_x_10729:
        /* <DEDUP_REMOVED lines=22> */
.L_x_10730:
        /* <DEDUP_REMOVED lines=22> */
.L_x_10731:
[----:B------:R-:W-:Y:S01]  /*08f0*/  PLOP3.LUT P0, PT, PT, PT, UP0, 0x80, 0x0 ;  /* 0x000000000000781c */ /* 0x000fe20003f0f008 */
[----:B------:R-:W-:Y:S01]  /*0900*/  UMOV UR38, 0x1 ;  /* 0x0000000100267882 */ /* 0x000fe20000000000 */
[----:B------:R-:W-:Y:S01]  /*0910*/  NOP ;  /* 0x0000000000007918 */ /* 0x000fe20000000000 */
[----:B------:R-:W-:Y:S01]  /*0920*/  USEL UR38, UR38, 0x2, !UP0 ;  /* 0x0000000226267887 */ /* 0x000fe2000c000000 */
[----:B------:R-:W-:Y:S01]  /*0930*/  ULDC.64 UR48, c[0x0][0x208] ;  /* 0x0000820000307ab9 */ /* 0x000fe20000000a00 */
[----:B012-4-:R-:W-:Y:S08]  /*0940*/  BAR.SYNC.DEFER_BLOCKING 0x0 ;  /* 0x0000000000007b1d */ /* 0x017ff00000010000 */
[----:B------:R-:W-:Y:S05]  /*0950*/  @!P0 BRA `(.L_x_10732) ;  /* 0x0000010c00508947 */ /* 0x000fea0003800000 */
.L_x_10733:
        /* <DEDUP_REMOVED lines=15> */
[----:B------:R-:W0:Y:S01]  /*0a50*/  S2UR UR5, SR_CgaCtaId ;  /* 0x00000000000579c3 */ /* 0x000e220000008800 */
[----:B------:R-:W-:Y:S01]  /*0a60*/  UMOV UR42, 0x400 ;  /* 0x00000400002a7882 */ /* 0x000fe20000000000 */
[----:B------:R-:W-:Y:S01]  /*0a70*/  IMAD.MOV.U32 R18, RZ, RZ, 0x40 ;  /* 0x00000040ff127424 */ /* 0x000fe200078e00ff */
[----:B------:R-:W-:Y:S01]  /*0a80*/  ULOP3.LUT UR47, UR38, 0x1, URZ, 0xfc, !UPT ;  /* 0x00000001262f7892 */ /* 0x000fe2000f8efc3f */
[----:B------:R-:W-:Y:S01]  /*0a90*/  SHF.R.S32.HI R3, RZ, 0x1f, R150 ;  /* 0x0000001fff037819 */ /* 0x000fe20000011496 */
[----:B------:R-:W-:Y:S01]  /*0aa0*/  UMOV UR46, URZ ;  /* 0x0000003f002e7c82 */ /* 0x000fe20008000000 */
[----:B------:R-:W-:Y:S01]  /*0ab0*/  UMOV UR50, URZ ;  /* 0x0000003f00327c82 */ /* 0x000fe20008000000 */
[----:B------:R-:W-:Y:S01]  /*0ac0*/  UMOV UR45, URZ ;  /* 0x0000003f002d7c82 */ /* 0x000fe20008000000 */
[CC--:B------:R-:W-:Y:S02]  /*0ad0*/  LEA.HI R0, R3.reuse, R150.reuse, RZ, 0x4 ;  /* 0x0000009603007211 */ /* 0x0c0fe400078f20ff */
[----:B------:R-:W-:-:S02]  /*0ae0*/  LEA.HI R145, R3, R150, RZ, 0x7 ;  /* 0x0000009603917211 */ /* 0x000fc400078f38ff */
[----:B------:R-:W-:Y:S02]  /*0af0*/  LOP3.LUT R5, R0, 0xfffffff0, RZ, 0xc0, !PT ;  /* 0xfffffff000057812 */ /* 0x000fe400078ec0ff */
[----:B------:R-:W-:Y:S02]  /*0b00*/  SHF.R.S32.HI R7, RZ, 0x4, R0 ;  /* 0x00000004ff077819 */ /* 0x000fe40000011400 */
[----:B------:R-:W-:Y:S01]  /*0b10*/  LOP3.LUT R9, R145, 0xffffff80, RZ, 0xc0, !PT ;  /* 0xffffff8091097812 */ /* 0x000fe200078ec0ff */
[----:B------:R-:W-:Y:S01]  /*0b20*/  IMAD.IADD R5, R150, 0x1, -R5 ;  /* 0x0000000196057824 */ /* 0x000fe200078e0a05 */
[----:B------:R-:W-:Y:S02]  /*0b30*/  LEA.HI R2, R0, R7, RZ, 0x1 ;  /* 0x0000000700027211 */ /* 0x000fe400078f08ff */
[----:B------:R-:W-:Y:S01]  /*0b40*/  LEA.HI R4, R3, R150, RZ, 0x5 ;  /* 0x0000009603047211 */ /* 0x000fe200078f28ff */
[----:B------:R-:W-:Y:S01]  /*0b50*/  IMAD.IADD R144, R150, 0x1, -R9 ;  /* 0x0000000196907824 */ /* 0x000fe200078e0a09 */
[----:B------:R-:W-:-:S02]  /*0b60*/  SHF.R.S32.HI R0, RZ, 0x1f, R5 ;  /* 0x0000001fff007819 */ /* 0x000fc40000011405 */
[----:B------:R-:W-:Y:S01]  /*0b70*/  LOP3.LUT R2, R2, 0x1ffffffe, RZ, 0xc0, !PT ;  /* 0x1ffffffe02027812 */ /* 0x000fe200078ec0ff */
[----:B0-----:R-:W-:Y:S01]  /*0b80*/  ULEA UR42, UR5, UR42, 0x18 ;  /* 0x0000002a052a7291 */ /* 0x001fe2000f8ec03f */
[----:B------:R-:W-:Y:S02]  /*0b90*/  LEA.HI R0, R0, R5, RZ, 0x3 ;  /* 0x0000000500007211 */ /* 0x000fe400078f18ff */
[----:B------:R-:W-:Y:S01]  /*0ba0*/  SHF.R.S32.HI R4, RZ, 0x5, R4 ;  /* 0x00000005ff047819 */ /* 0x000fe20000011404 */
[----:B------:R-:W-:Y:S01]  /*0bb0*/  IMAD.IADD R7, R7, 0x1, -R2 ;  /* 0x0000000107077824 */ /* 0x000fe200078e0a02 */
[C---:B------:R-:W-:Y:S01]  /*0bc0*/  LOP3.LUT R2, R0.reuse, 0xfffffff8, RZ, 0xc0, !PT ;  /* 0xfffffff800027812 */ /* 0x040fe200078ec0ff */
[----:B------:R-:W-:Y:S01]  /*0bd0*/  IMAD.SHL.U32 R0, R0, 0x40, RZ ;  /* 0x0000004000007824 */ /* 0x000fe200078e00ff */
[----:B------:R-:W-:Y:S01]  /*0be0*/  SHF.R.S32.HI R9, RZ, 0x1f, R144 ;  /* 0x0000001fff097819 */ /* 0x000fe20000011490 */
[----:B------:R-:W-:Y:S01]  /*0bf0*/  IMAD R10, R4, 0x10, R5 ;  /* 0x00000010040a7824 */ /* 0x000fe200078e0205 */
[----:B------:R-:W-:Y:S01]  /*0c00*/  LEA.HI R3, R3, R150, RZ, 0x2 ;  /* 0x0000009603037211 */ /* 0x000fe200078f10ff */
[----:B------:R-:W-:Y:S01]  /*0c10*/  IMAD.IADD R2, R5, 0x1, -R2 ;  /* 0x0000000105027824 */ /* 0x000fe200078e0a02 */
[----:B------:R-:W-:Y:S01]  /*0c20*/  LEA.HI R6, R9, R144, RZ, 0x2 ;  /* 0x0000009009067211 */ /* 0x000fe200078f10ff */
[----:B------:R-:W-:Y:S01]  /*0c30*/  IMAD.SHL.U32 R7, R7, 0x8, RZ ;  /* 0x0000000807077824 */ /* 0x000fe200078e00ff */
[----:B------:R-:W-:-:S02]  /*0c40*/  LOP3.LUT R0, R0, 0x7ffffe00, RZ, 0xc0, !PT ;  /* 0x7ffffe0000007812 */ /* 0x000fc400078ec0ff */
[C---:B------:R-:W-:Y:S01]  /*0c50*/  R2P PR, R2.reuse, 0x6 ;  /* 0x0000000602007804 */ /* 0x040fe20000000000 */
[----:B------:R-:W-:Y:S01]  /*0c60*/  IMAD.SHL.U32 R2, R2, 0x40, RZ ;  /* 0x0000004002027824 */ /* 0x000fe200078e00ff */
[--C-:B------:R-:W-:Y:S01]  /*0c70*/  SHF.R.S32.HI R8, RZ, 0x2, R6.reuse ;  /* 0x00000002ff087819 */ /* 0x100fe20000011406 */
[----:B------:R-:W-:Y:S01]  /*0c80*/  IMAD.U32 R147, R10, 0x20, R7 ;  /* 0x000000200a937824 */ /* 0x000fe200078e0007 */
[----:B------:R-:W-:Y:S01]  /*0c90*/  SHF.R.S32.HI R11, RZ, 0x1f, R6 ;  /* 0x0000001fff0b7819 */ /* 0x000fe20000011406 */
[----:B------:R-:W-:Y:S01]  /*0ca0*/  IMAD R0, R4, 0x400, R0 ;  /* 0x0000040004007824 */ /* 0x000fe200078e0200 */
[----:B------:R-:W-:Y:S02]  /*0cb0*/  LOP3.LUT R2, R2, 0x1c0, RZ, 0xc0, !PT ;  /* 0x000001c002027812 */ /* 0x000fe400078ec0ff */
[----:B------:R-:W-:Y:S02]  /*0cc0*/  SHF.R.S32.HI R145, RZ, 0x7, R145 ;  /* 0x00000007ff917819 */ /* 0x000fe40000011491 */
[----:B------:R-:W-:-:S02]  /*0cd0*/  LOP3.LUT R7, R2, 0x8, R7, 0xf8, !PT ;  /* 0x0000000802077812 */ /* 0x000fc400078ef807 */
[----:B------:R-:W-:Y:S01]  /*0ce0*/  SHF.R.U32.HI R2, RZ, 0x3, R2 ;  /* 0x00000003ff027819 */ /* 0x000fe20000011602 */
[----:B------:R-:W-:Y:S01]  /*0cf0*/  IMAD.HI R4, R145, 0x55555556, RZ ;  /* 0x5555555691047827 */ /* 0x000fe200078e02ff */
[----:B------:R-:W-:Y:S02]  /*0d00*/  LOP3.LUT R141, R3, 0xfffffffc, RZ, 0xc0, !PT ;  /* 0xfffffffc038d7812 */ /* 0x000fe400078ec0ff */
[----:B------:R-:W-:Y:S02]  /*0d10*/  LOP3.LUT R7, R7, R2, RZ, 0x3c, !PT ;  /* 0x0000000207077212 */ /* 0x000fe400078e3cff */
[----:B------:R-:W-:Y:S01]  /*0d20*/  LEA.HI R11, R11, R8, RZ, 0x3 ;  /* 0x000000080b0b7211 */ /* 0x000fe200078f18ff */
[----:B------:R-:W-:Y:S01]  /*0d30*/  IMAD.IADD R141, R150, 0x1, -R141 ;  /* 0x00000001968d7824 */ /* 0x000fe200078e0a8d */
[----:B------:R-:W-:Y:S01]  /*0d40*/  LEA.HI R9, R9, R144, RZ, 0x5 ;  /* 0x0000009009097211 */ /* 0x000fe200078f28ff */
[----:B------:R-:W-:Y:S01]  /*0d50*/  IMAD.IADD R0, R0, 0x1, R7 ;  /* 0x0000000100007824 */ /* 0x000fe200078e0207 */
[----:B------:R-:W-:Y:S01]  /*0d60*/  LOP3.LUT R11, R11, 0xfffffff8, RZ, 0xc0, !PT ;  /* 0xfffffff80b0b7812 */ /* 0x000fe200078ec0ff */
[----:B------:R-:W-:Y:S01]  /*0d70*/  IMAD.SHL.U32 R138, R141, 0x8, RZ ;  /* 0x000000088d8a7824 */ /* 0x000fe200078e00ff */
[----:B------:R-:W-:-:S02]  /*0d80*/  LEA.HI R4, R4, R4, RZ, 0x1 ;  /* 0x0000000404047211 */ /* 0x000fc400078f08ff */
[----:B------:R-:W-:Y:S01]  /*0d90*/  SHF.R.S32.HI R9, RZ, 0x5, R9 ;  /* 0x00000005ff097819 */ /* 0x000fe20000011409 */
[----:B------:R-:W-:Y:S01]  /*0da0*/  IMAD.IADD R8, R8, 0x1, -R11 ;  /* 0x0000000108087824 */ /* 0x000fe200078e0a0b */
[----:B------:R-:W-:Y:S01]  /*0db0*/  LEA.HI R2, R141, R141, RZ, 0x1 ;  /* 0x0000008d8d027211 */ /* 0x000fe200078f08ff */
[----:B------:R-:W-:Y:S01]  /*0dc0*/  IMAD R4, R4, -0x3, R145 ;  /* 0xfffffffd04047824 */ /* 0x000fe200078e0291 */
[----:B------:R-:W-:Y:S01]  /*0dd0*/  LEA R17, R0, UR42, 0x1 ;  /* 0x0000002a00117c11 */ /* 0x000fe2000f8e08ff */
[----:B------:R-:W-:Y:S01]  /*0de0*/  IMAD R9, R9, 0x10, R8 ;  /* 0x0000001009097824 */ /* 0x000fe200078e0208 */
[----:B------:R-:W-:Y:S01]  /*0df0*/  LOP3.LUT R2, R2, 0x1ffffffe, RZ, 0xc0, !PT ;  /* 0x1ffffffe02027812 */ /* 0x000fe200078ec0ff */
[----:B------:R-:W-:Y:S01]  /*0e00*/  VIADD R139, R138, 0x20 ;  /* 0x000000208a8b7836 */ /* 0x000fe20000000000 */
[----:B------:R-:W-:Y:S01]  /*0e10*/  SHF.R.S32.HI R142, RZ, 0x2, R3 ;  /* 0x00000002ff8e7819 */ /* 0x000fe20000011403 */
[C---:B------:R-:W-:Y:S01]  /*0e20*/  VIADD R22, R17.reuse, 0x21800 ;  /* 0x0002180011167836 */ /* 0x040fe20000000000 */
[----:B------:R-:W-:Y:S01]  /*0e30*/  SEL R18, R18, 0xffffffc0, !P2 ;  /* 0xffffffc012127807 */ /* 0x000fe20005000000 */
[----:B------:R-:W-:Y:S01]  /*0e40*/  VIADD R140, R138, 0x40 ;  /* 0x000000408a8c7836 */ /* 0x000fe20000000000 */
[----:B------:R-:W-:Y:S01]  /*0e50*/  LOP3.LUT R3, R6, 0x7ffffffc, RZ, 0xc0, !PT ;  /* 0x7ffffffc06037812 */ /* 0x000fe200078ec0ff */
[----:B------:R-:W-:Y:S01]  /*0e60*/  VIADD R23, R17, 0x21820 ;  /* 0x0002182011177836 */ /* 0x000fe20000000000 */
[----:B------:R-:W-:Y:S01]  /*0e70*/  SHF.R.S32.HI R149, RZ, 0x1f, R139 ;  /* 0x0000001fff957819 */ /* 0x000fe2000001148b */
[----:B------:R-:W-:Y:S01]  /*0e80*/  IMAD R146, R4, 0x40, R9 ;  /* 0x0000004004927824 */ /* 0x000fe200078e0209 */
[----:B------:R-:W-:Y:S01]  /*0e90*/  SHF.R.S32.HI R148, RZ, 0x1f, R140 ;  /* 0x0000001fff947819 */ /* 0x000fe2000001148c */
[----:B------:R-:W-:-:S02]  /*0ea0*/  IMAD.IADD R137, R141, 0x1, -R2 ;  /* 0x000000018d897824 */ /* 0x000fc400078e0a02 */
[C---:B------:R-:W-:Y:S02]  /*0eb0*/  @P1 VIADD R23, R22.reuse, 0xffffffe0 ;  /* 0xffffffe016171836 */ /* 0x040fe40000000000 */
[----:B------:R-:W-:Y:S02]  /*0ec0*/  IMAD.IADD R22, R22, 0x1, R18 ;  /* 0x0000000116167824 */ /* 0x000fe400078e0212 */
[----:B------:R-:W-:Y:S02]  /*0ed0*/  IMAD.IADD R16, R144, 0x1, -R3 ;  /* 0x0000000190107824 */ /* 0x000fe400078e0a03 */
[----:B------:R-:W-:Y:S02]  /*0ee0*/  IMAD R137, R137, 0x8, R146 ;  /* 0x0000000889897824 */ /* 0x000fe400078e0292 */
[----:B------:R-:W-:Y:S02]  /*0ef0*/  IMAD.IADD R18, R18, 0x1, R23 ;  /* 0x0000000112127824 */ /* 0x000fe400078e0217 */
[----:B------:R-:W-:-:S07]  /*0f00*/  VIADD R136, R23, 0x6000 ;  /* 0x0000600017887836 */ /* 0x000fce0000000000 */
.L_x_10822:
        /* <DEDUP_REMOVED lines=21> */
.L_x_10734:
[----:B------:R-:W-:Y:S01]  /*1060*/  ULDC UR7, c[0x0][0xc54] ;  /* 0x0003150000077ab9 */ /* 0x000fe20000000800 */
[----:B------:R-:W-:Y:S01]  /*1070*/  UMOV UR6, UR9 ;  /* 0x0000000900067c82 */ /* 0x000fe20008000000 */
[----:B------:R-:W-:-:S11]  /*1080*/  UISETP.NE.AND UP0, UPT, UR7, 0x1, UPT ;  /* 0x000000010700788c */ /* 0x000fd6000bf05270 */
[----:B------:R-:W-:Y:S02]  /*1090*/  @UP0 ULDC.64 UR10, c[0x0][0xc58] ;  /* 0x00031600000a0ab9 */ /* 0x000fe40000000a00 */
[----:B------:R-:W-:-:S04]  /*10a0*/  UIMAD.WIDE.U32 UR4, UR9, UR10, URZ ;  /* 0x0000000a090472a5 */ /* 0x000fc8000f8e003f */
[----:B------:R-:W-:-:S04]  /*10b0*/  @UP0 USHF.R.U32.HI UR6, URZ, UR11, UR5 ;  /* 0x0000000b3f060299 */ /* 0x000fc80008011605 */
[----:B------:R-:W-:-:S12]  /*10c0*/  UIMAD UR4, UR6, UR7, URZ ;  /* 0x00000007060472a4 */ /* 0x000fd8000f8e023f */
.L_x_10735:
        /* <DEDUP_REMOVED lines=9> */
[----:B------:R-:W-:-:S02]  /*1160*/  UIMAD UR41, UR6, 0xc0, URZ ;  /* 0x000000c0062978a4 */ /* 0x000fc4000f8e023f */
        /* <DEDUP_REMOVED lines=39> */
.L_x_10737:
[----:B------:R-:W-:-:S11]  /*13e0*/  UISETP.NE.AND UP0, UPT, UR5, 0x1, UPT ;  /* 0x000000010500788c */ /* 0x000fd6000bf05270 */
[----:B------:R-:W-:Y:S02]  /*13f0*/  @UP0 ULDC.64 UR8, c[0x0][0x9e8] ;  /* 0x00027a0000080ab9 */ /* 0x000fe40000000a00 */
[----:B------:R-:W-:-:S04]  /*1400*/  UIMAD.WIDE.U32 UR6, UR4, UR8, URZ ;  /* 0x00000008040672a5 */ /* 0x000fc8000f8e003f */
[----:B------:R-:W-:-:S12]  /*1410*/  @UP0 USHF.R.U32.HI UR4, URZ, UR9, UR7 ;  /* 0x000000093f040299 */ /* 0x000fd80008011607 */
.L_x_10738:
[----:B------:R-:W-:-:S06]  /*1420*/  UIMAD UR4, UR4, UR5, UR5 ;  /* 0x00000005040472a4 */ /* 0x000fcc000f8e0205 */
[----:B------:R-:W-:-:S07]  /*1430*/  VIMNMX R0, R0, UR4, PT ;  /* 0x0000000400007c48 */ /* 0x000fce000bfe0100 */
.L_x_10736:
        /* <DEDUP_REMOVED lines=29> */
.L_x_10740:
[----:B------:R-:W-:-:S11]  /*1610*/  UISETP.NE.AND UP0, UPT, UR5, 0x1, UPT ;  /* 0x000000010500788c */ /* 0x000fd6000bf05270 */
[----:B------:R-:W-:Y:S02]  /*1620*/  @UP0 ULDC.64 UR10, c[0x0][0x9e8] ;  /* 0x00027a00000a0ab9 */ /* 0x000fe40000000a00 */
[----:B------:R-:W-:-:S04]  /*1630*/  UIMAD.WIDE.U32 UR6, UR4, UR10, URZ ;  /* 0x0000000a040672a5 */ /* 0x000fc8000f8e003f */
[----:B------:R-:W-:-:S12]  /*1640*/  @UP0 USHF.R.U32.HI UR4, URZ, UR11, UR7 ;  /* 0x0000000b3f040299 */ /* 0x000fd80008011607 */
.L_x_10741:
[----:B------:R-:W-:-:S04]  /*1650*/  UIMAD UR4, UR4, UR5, URZ ;  /* 0x00000005040472a4 */ /* 0x000fc8000f8e023f */
[----:B------:R-:W-:-:S04]  /*1660*/  UISETP.LT.AND UP0, UPT, UR9, UR4, UPT ;  /* 0x000000040900728c */ /* 0x000fc8000bf01270 */
[----:B------:R-:W-:-:S12]  /*1670*/  USEL UR9, UR9, UR4, !UP0 ;  /* 0x0000000409097287 */ /* 0x000fd8000c000000 */
.L_x_10739:
[----:B------:R-:W-:Y:S01]  /*1680*/  USHF.R.S32.HI UR4, URZ, 0x1f, UR9 ;  /* 0x0000001f3f047899 */ /* 0x000fe20008011409 */
[----:B------:R-:W-:Y:S01]  /*1690*/  PLOP3.LUT P0, PT, PT, PT, PT, 0x80, 0x0 ;  /* 0x000000000000781c */ /* 0x000fe20003f0f070 */
[----:B------:R-:W-:Y:S01]  /*16a0*/  IMAD.MOV.U32 R36, RZ, RZ, RZ ;  /* 0x000000ffff247224 */ /* 0x000fe200078e00ff */
[----:B------:R-:W-:Y:S01]  /*16b0*/  CS2R R30, SRZ ;  /* 0x00000000001e7805 */ /* 0x000fe2000001ff00 */
[----:B------:R-:W-:Y:S01]  /*16c0*/  ULEA.HI UR4, UR4, UR9, URZ, 0x7 ;  /* 0x0000000904047291 */ /* 0x000fe2000f8f383f */
[----:B------:R-:W-:Y:S01]  /*16d0*/  IMAD.MOV.U32 R0, RZ, RZ, RZ ;  /* 0x000000ffff007224 */ /* 0x000fe200078e00ff */
[----:B------:R-:W-:Y:S01]  /*16e0*/  CS2R R28, SRZ ;  /* 0x00000000001c7805 */ /* 0x000fe2000001ff00 */
[----:B------:R-:W-:Y:S01]  /*16f0*/  IMAD.MOV.U32 R48, RZ, RZ, RZ ;  /* 0x000000ffff307224 */ /* 0x000fe200078e00ff */
[----:B------:R-:W-:Y:S01]  /*1700*/  USHF.R.S32.HI UR4, URZ, 0x7, UR4 ;  /* 0x000000073f047899 */ /* 0x000fe20008011404 */
[----:B------:R-:W-:Y:S01]  /*1710*/  IMAD.MOV.U32 R133, RZ, RZ, RZ ;  /* 0x000000ffff857224 */ /* 0x000fe200078e00ff */
[----:B------:R-:W-:Y:S01]  /*1720*/  CS2R R26, SRZ ;  /* 0x00000000001a7805 */ /* 0x000fe2000001ff00 */
[----:B------:R-:W-:Y:S01]  /*1730*/  IMAD.MOV.U32 R44, RZ, RZ, RZ ;  /* 0x000000ffff2c7224 */ /* 0x000fe200078e00ff */
[----:B------:R-:W-:Y:S01]  /*1740*/  UISETP.LT.AND UP0, UPT, URZ, UR4, UPT ;  /* 0x000000043f00728c */ /* 0x000fe2000bf01270 */
[----:B------:R-:W-:Y:S01]  /*1750*/  IMAD.MOV.U32 R129, RZ, RZ, RZ ;  /* 0x000000ffff817224 */ /* 0x000fe200078e00ff */
[----:B------:R-:W-:Y:S01]  /*1760*/  CS2R R122, SRZ ;  /* 0x00000000007a7805 */ /* 0x000fe2000001ff00 */
[----:B------:R-:W-:Y:S01]  /*1770*/  IMAD.MOV.U32 R46, RZ, RZ, RZ ;  /* 0x000000ffff2e7224 */ /* 0x000fe200078e00ff */
[----:B------:R-:W-:Y:S01]  /*1780*/  USEL UR39, URZ, UR4, !UP0 ;  /* 0x000000043f277287 */ /* 0x000fe2000c000000 */
[----:B------:R-:W-:Y:S01]  /*1790*/  IMAD.MOV.U32 R125, RZ, RZ, RZ ;  /* 0x000000ffff7d7224 */ /* 0x000fe200078e00ff */
[----:B------:R-:W-:-:S02]  /*17a0*/  CS2R R120, SRZ ;  /* 0x0000000000787805 */ /* 0x000fc4000001ff00 */
[----:B------:R-:W-:Y:S02]  /*17b0*/  CS2R R118, SRZ ;  /* 0x0000000000767805 */ /* 0x000fe4000001ff00 */
[----:B------:R-:W-:Y:S02]  /*17c0*/  CS2R R116, SRZ ;  /* 0x0000000000747805 */ /* 0x000fe4000001ff00 */
[----:B------:R-:W-:Y:S02]  /*17d0*/  CS2R R114, SRZ ;  /* 0x0000000000727805 */ /* 0x000fe4000001ff00 */
[----:B------:R-:W-:Y:S02]  /*17e0*/  ISETP.GT.AND P1, PT, R88, UR39, PT ;  /* 0x0000002758007c0c */ /* 0x000fe4000bf24270 */
        /* <DEDUP_REMOVED lines=15> */
[----:B------:R-:W0:Y:S02]  /*18e0*/  SHFL.IDX PT, R0, R145, RZ, 0x1f ;  /* 0x00001fff91007589 */ /* 0x000e2400000e0000 */
[----:B0-----:R-:W-:-:S13]  /*18f0*/  R2UR UR37, R0 ;  /* 0x00000000002572ca */ /* 0x001fda00000e0000 */
[----:B------:R-:W-:-:S04]  /*1900*/  UIMAD.WIDE UR4, UR37, 0x55555556, URZ ;  /* 0x55555556250478a5 */ /* 0x000fc8000f8e023f */
[----:B------:R-:W-:Y:S02]  /*1910*/  ULEA.HI UR51, UR5, UR5, URZ, 0x1 ;  /* 0x0000000505337291 */ /* 0x000fe4000f8f083f */
[----:B------:R-:W-:Y:S02]  /*1920*/  UIADD3 UR5, UR42, 0x21800, URZ ;  /* 0x000218002a057890 */ /* 0x000fe4000fffe03f */
[----:B------:R-:W-:Y:S02]  /*1930*/  UIMAD UR51, UR51, -0x3, UR37 ;  /* 0xfffffffd333378a4 */ /* 0x000fe4000f8e0225 */
[----:B------:R-:W-:Y:S02]  /*1940*/  ULOP3.LUT UP0, URZ, UR5, 0x3ff, URZ, 0xc0, !UPT ;  /* 0x000003ff053f7892 */ /* 0x000fe4000f80c03f */
[----:B------:R-:W-:Y:S02]  /*1950*/  ULEA UR4, UR51, UR42, 0xc ;  /* 0x0000002a33047291 */ /* 0x000fe4000f8e603f */
[----:B------:R-:W-:-:S02]  /*1960*/  ULEA UR5, UR51, UR5, 0xd ;  /* 0x0000000533057291 */ /* 0x000fc4000f8e683f */
[----:B------:R-:W-:Y:S01]  /*1970*/  PLOP3.LUT P0, PT, PT, PT, UP0, 0x80, 0x0 ;  /* 0x000000000000781c */ /* 0x000fe20003f0f008 */
[----:B------:R-:W-:Y:S02]  /*1980*/  UIADD3 UR4, UR4, 0xc400, URZ ;  /* 0x0000c40004047890 */ /* 0x000fe4000fffe03f */
[----:B------:R-:W-:Y:S02]  /*1990*/  USHF.R.U32.HI UR5, URZ, 0x4, UR5 ;  /* 0x000000043f057899 */ /* 0x000fe40008011605 */
[----:B------:R-:W-:Y:S02]  /*19a0*/  USHF.R.U32.HI UR4, URZ, 0x4, UR4 ;  /* 0x000000043f047899 */ /* 0x000fe40008011604 */
[----:B------:R-:W-:Y:S02]  /*19b0*/  ULOP3.LUT UR36, UR5, 0x3fff, URZ, 0xc0, !UPT ;  /* 0x00003fff05247892 */ /* 0x000fe4000f8ec03f */
[----:B------:R-:W-:-:S04]  /*19c0*/  ULOP3.LUT UR53, UR4, 0x3fff, URZ, 0xc0, !UPT ;  /* 0x00003fff04357892 */ /* 0x000fc8000f8ec03f */
[----:B------:R-:W-:Y:S08]  /*19d0*/  @!P0 BRA `(.L_x_10743) ;  /* 0x0000000000408947 */ /* 0x000ff00003800000 */
        /* <DEDUP_REMOVED lines=16> */
.L_x_10743:
        /* <DEDUP_REMOVED lines=9> */
.L_x_10934:
[----:B------:R-:W-:Y:S05]  /*1b70*/  @!P0 BRA `(.L_x_10745) ;  /* 0x0000000000048947 */ /* 0x000fea0003800000 */
[----:B------:R-:W-:Y:S01]  /*1b80*/  BPT.TRAP 0x1 ;  /* 0x000000040000795c */ /* 0x000fe20000300000 */
.L_x_10745:
[----:B------:R-:W-:Y:S02]  /*1b90*/  IMAD.U32 R90, RZ, RZ, UR45 ;  /* 0x0000002dff5a7e24 */ /* 0x000fe4000f8e00ff */
[----:B0-----:R-:W-:-:S03]  /*1ba0*/  IMAD.U32 R3, RZ, RZ, UR50 ;  /* 0x00000032ff037e24 */ /* 0x001fc6000f8e00ff */
[----:B------:R-:W-:Y:S02]  /*1bb0*/  LEA R90, R90, UR42, 0x3 ;  /* 0x0000002a5a5a7c11 */ /* 0x000fe4000f8e18ff */
[----:B------:R-:W-:-:S04]  /*1bc0*/  SHF.L.U32 R3, R3, 0x1f, RZ ;  /* 0x0000001f03037819 */ /* 0x000fc800000006ff */
[----:B------:R0:W1:Y:S01]  /*1bd0*/  SYNCS.PHASECHK.TRANS64.TRYWAIT P2, [R90+URZ+0x2d830], R3 ;  /* 0x02d830035a0075a7 */ /* 0x000062000804017f */
[----:B------:R-:W-:Y:S05]  /*1be0*/  @!P0 BRA `(.L_x_10746) ;  /* 0x0000000000048947 */ /* 0x000fea0003800000 */
[----:B------:R-:W-:Y:S01]  /*1bf0*/  BPT.TRAP 0x1 ;  /* 0x000000040000795c */ /* 0x000fe20000300000 */
.L_x_10746:
[----:B------:R-:W2:Y:S02]  /*1c00*/  S2R R0, SR_TID.X ;  /* 0x0000000000007919 */ /* 0x000ea40000002100 */
[----:B--2---:R-:W-:Y:S01]  /*1c10*/  LOP3.LUT P1, RZ, R0, 0x7f, RZ, 0xc0, !PT ;  /* 0x0000007f00ff7812 */ /* 0x004fe2000782c0ff */
[----:B-1----:R-:W-:-:S12]  /*1c20*/  @P2 BRA `(.L_x_10747) ;  /* 0x0000000000082947 */ /* 0x002fd80003800000 */
[----:B------:R-:W1:Y:S02]  /*1c30*/  SYNCS.PHASECHK.TRANS64.TRYWAIT P2, [R90+URZ+0x2d830], R3 ;  /* 0x02d830035a0075a7 */ /* 0x000e64000804017f */
[----:B-1----:R-:W-:Y:S05]  /*1c40*/  @!P2 BRA `(.L_x_10748) ;  /* 0x000001480030a947 */ /* 0x002fea0003800000 */
.L_x_10747:
[----:B------:R-:W-:Y:S05]  /*1c50*/  WARPSYNC.ALL ;  /* 0x0000000000007948 */ /* 0x000fea0003800000 */
[----:B------:R-:W-:Y:S01]  /*1c60*/  UIADD3 UR4, UR42, 0x15400, URZ ;  /* 0x000154002a047890 */ /* 0x000fe2000fffe03f */
[----:B------:R-:W-:Y:S01]  /*1c70*/  WARPGROUP.ARRIVE ;  /* 0x00000000000079c5 */ /* 0x000fe20000000000 */
[----:B------:R-:W-:Y:S01]  /*1c80*/  UMOV UR5, 0x80000020 ;  /* 0x8000002000057882 */ /* 0x000fe20000000000 */
[----:B------:R-:W-:Y:S01]  /*1c90*/  UMOV UR7, 0x80000020 ;  /* 0x8000002000077882 */ /* 0x000fe20000000000 */
[----:B------:R-:W-:Y:S01]  /*1ca0*/  USHF.R.U32.HI UR4, URZ, 0x4, UR4 ;  /* 0x000000043f047899 */ /* 0x000fe20008011604 */
[----:B------:R-:W2:Y:S01]  /*1cb0*/  LDC R143, c[0x0][0x288] ;  /* 0x0000a200ff8f7b82 */ /* 0x000ea20000000800 */
[----:B------:R-:W-:Y:S01]  /*1cc0*/  UMOV UR9, 0x80000020 ;  /* 0x8000002000097882 */ /* 0x000fe20000000000 */
[----:B------:R-:W-:Y:S01]  /*1cd0*/  UMOV UR11, 0x80000020 ;  /* 0x80000020000b7882 */ /* 0x000fe20000000000 */
[----:B------:R-:W-:Y:S01]  /*1ce0*/  ULOP3.LUT UR4, UR4, 0x3fff, URZ, 0xc0, !UPT ;  /* 0x00003fff04047892 */ /* 0x000fe2000f8ec03f */
[----:B01----:R-:W-:Y:S01]  /*1cf0*/  @!P1 VIADD R90, R90, 0x2d840 ;  /* 0x0002d8405a5a9836 */ /* 0x003fe20000000000 */
[----:B------:R-:W-:Y:S01]  /*1d00*/  UMOV UR13, 0x80000020 ;  /* 0x80000020000d7882 */ /* 0x000fe20000000000 */
[----:B------:R-:W-:Y:S01]  /*1d10*/  UMOV UR15, 0x80000020 ;  /* 0x80000020000f7882 */ /* 0x000fe20000000000 */
[----:B------:R-:W-:-:S02]  /*1d20*/  ULOP3.LUT UR32, UR4, 0x10000, URZ, 0xfc, !UPT ;  /* 0x0001000004207892 */ /* 0x000fc4000f8efc3f */
[----:B------:R-:W-:Y:S01]  /*1d30*/  ULOP3.LUT UR4, UR53, 0x10000, URZ, 0xfc, !UPT ;  /* 0x0001000035047892 */ /* 0x000fe2000f8efc3f */
[----:B------:R-:W-:Y:S01]  /*1d40*/  @!P1 PRMT R90, RZ, 0x654, R90 ;  /* 0x00000654ff5a9816 */ /* 0x000fe2000000005a */
[----:B------:R-:W-:Y:S02]  /*1d50*/  UIMAD UR6, UR45, 0x600, UR32 ;  /* 0x000006002d0678a4 */ /* 0x000fe4000f8e0220 */
[----:B------:R-:W-:Y:S02]  /*1d60*/  UIADD3 UR8, UR4, 0x2, URZ ;  /* 0x0000000204087890 */ /* 0x000fe4000fffe03f */
[----:B------:R-:W-:Y:S02]  /*1d70*/  UIADD3 UR10, UR6, 0x2, URZ ;  /* 0x00000002060a7890 */ /* 0x000fe4000fffe03f */
[----:B------:R-:W-:Y:S02]  /*1d80*/  UIADD3 UR12, UR4, 0x300, URZ ;  /* 0x00000300040c7890 */ /* 0x000fe4000fffe03f */
[----:B------:R-:W-:-:S02]  /*1d90*/  UIADD3 UR14, UR6, 0x200, URZ ;  /* 0x00000200060e7890 */ /* 0x000fc4000fffe03f */
[----:B------:R-:W-:Y:S01]  /*1da0*/  HGMMA.64x128x16.F32.BF16 R24, gdesc[UR4], RZ, !UPT, gsb0 ;  /* 0x01e00000041879f0 */ /* 0x000fe2000c0018ff */
        /* <DEDUP_REMOVED lines=14> */
[----:B------:R-:W-:Y:S02]  /*1e90*/  UISETP.NE.AND UP0, UPT, UR6, 0x1, UPT ;  /* 0x000000010600788c */ /* 0x000fe4000bf05270 */
[----:B------:R-:W-:-:S04]  /*1ea0*/  ULOP3.LUT UR33, URZ, UR33, URZ, 0x33, !UPT ;  /* 0x000000213f217292 */ /* 0x000fc8000f8e333f */
[----:B------:R-:W-:Y:S02]  /*1eb0*/  PLOP3.LUT P2, PT, PT, PT, UP0, 0x80, 0x0 ;  /* 0x000000000000781c */ /* 0x000fe40003f4f008 */
[----:B------:R-:W-:-:S03]  /*1ec0*/  PLOP3.LUT P3, PT, PT, PT, UP0, 0x80, 0x0 ;  /* 0x000000000000781c */ /* 0x000fc60003f6f008 */
        /* <DEDUP_REMOVED lines=21> */
[----:B------:R-:W-:Y:S01]  /*2020*/  VIADD R29, R137, UR41 ;  /* 0x00000029891d7c36 */ /* 0x000fe20008000000 */
[----:B------:R-:W0:Y:S01]  /*2030*/  LDC R71, c[0x0][0x2f0] ;  /* 0x0000bc00ff477b82 */ /* 0x000e220000000800 */
[----:B------:R-:W-:Y:S01]  /*2040*/  FMUL.FTZ R5, R30, UR10 ;  /* 0x0000000a1e057c20 */ /* 0x000fe20008410000 */
[----:B------:R-:W-:Y:S01]  /*2050*/  FMUL.FTZ R9, R39, UR10 ;  /* 0x0000000a27097c20 */ /* 0x000fe20008410000 */
[----:B------:R-:W-:Y:S01]  /*2060*/  FMUL.FTZ R39, R40, UR10 ;  /* 0x0000000a28277c20 */ /* 0x000fe20008410000 */
[----:B------:R-:W-:-:S04]  /*2070*/  @P2 IMAD.HI.U32 R30, R29, UR6, RZ ;  /* 0x000000061d1e2c27 */ /* 0x000fc8000f8e00ff */
[----:B------:R-:W-:Y:S01]  /*2080*/  FMUL.FTZ R40, R41, UR10 ;  /* 0x0000000a29287c20 */ /* 0x000fe20008410000 */
[----:B------:R-:W-:Y:S01]  /*2090*/  FMUL.FTZ R95, R36, UR10 ;  /* 0x0000000a245f7c20 */ /* 0x000fe20008410000 */
[----:B------:R-:W-:Y:S01]  /*20a0*/  FMUL.FTZ R41, R44, UR10 ;  /* 0x0000000a2c297c20 */ /* 0x000fe20008410000 */
[----:B------:R-:W-:Y:S01]  /*20b0*/  FMUL.FTZ R44, R49, UR10 ;  /* 0x0000000a312c7c20 */ /* 0x000fe20008410000 */
[----:B------:R-:W-:Y:S01]  /*20c0*/  FMUL.FTZ R36, R70, UR10 ;  /* 0x0000000a46247c20 */ /* 0x000fe20008410000 */
[----:B------:R-:W-:Y:S01]  /*20d0*/  @UP0 ULDC UR6, c[0x0][0x450] ;  /* 0x0001140000060ab9 */ /* 0x000fe20000000800 */
[----:B------:R-:W-:Y:S01]  /*20e0*/  FMUL.FTZ R49, R57, UR10 ;  /* 0x0000000a39317c20 */ /* 0x000fe20008410000 */
[----:B------:R-:W-:Y:S01]  /*20f0*/  IMAD.MOV.U32 R70, RZ, RZ, R29 ;  /* 0x000000ffff467224 */ /* 0x000fe200078e001d */
[----:B------:R-:W-:Y:S01]  /*2100*/  @P3 SHF.R.U32.HI R70, RZ, UR6, R30 ;  /* 0x00000006ff463c19 */ /* 0x000fe2000801161e */
[----:B------:R-:W-:Y:S02]  /*2110*/  IMAD.MOV.U32 R57, RZ, RZ, -0x80 ;  /* 0xffffff80ff397424 */ /* 0x000fe400078e00ff */
[----:B------:R-:W-:Y:S01]  /*2120*/  FMUL.FTZ R12, R47, UR10 ;  /* 0x0000000a2f0c7c20 */ /* 0x000fe20008410000 */
[----:B------:R-:W-:Y:S01]  /*2130*/  FMUL.FTZ R47, R56, UR10 ;  /* 0x0000000a382f7c20 */ /* 0x000fe20008410000 */
[----:B------:R-:W-:Y:S01]  /*2140*/  FMUL.FTZ R2, R24, UR10 ;  /* 0x0000000a18027c20 */ /* 0x000fe20008410000 */
[----:B------:R-:W-:Y:S01]  /*2150*/  FMUL.FTZ R56, R72, UR10 ;  /* 0x0000000a48387c20 */ /* 0x000fe20008410000 */
[----:B------:R-:W-:Y:S01]  /*2160*/  FMUL.FTZ R24, R59, UR10 ;  /* 0x0000000a3b187c20 */ /* 0x000fe20008410000 */
[----:B------:R-:W-:Y:S01]  /*2170*/  IMAD R72, R88, R57, 0x80 ;  /* 0x0000008058487424 */ /* 0x000fe200078e0239 */
[----:B------:R-:W1:Y:S01]  /*2180*/  SHFL.IDX PT, R59, R70, RZ, 0x1c1f ;  /* 0x001c1fff463b7589 */ /* 0x000e6200000e0000 */
[----:B------:R-:W-:Y:S01]  /*2190*/  ULDC.64 UR6, c[0x0][0x9e0] ;  /* 0x0002780000067ab9 */ /* 0x000fe20000000a00 */
[----:B------:R-:W-:Y:S01]  /*21a0*/  FMUL.FTZ R10, R42, UR10 ;  /* 0x0000000a2a0a7c20 */ /* 0x000fe20008410000 */
[----:B------:R-:W-:Y:S01]  /*21b0*/  FMUL.FTZ R13, R46, UR10 ;  /* 0x0000000a2e0d7c20 */ /* 0x000fe20008410000 */
[----:B------:R-:W-:Y:S01]  /*21c0*/  VIADD R57, R72, 0x1 ;  /* 0x0000000148397836 */ /* 0x000fe20000000000 */
[----:B------:R-:W-:Y:S01]  /*21d0*/  UISETP.GE.AND UP1, UPT, UR7, 0x1, UPT ;  /* 0x000000010700788c */ /* 0x000fe2000bf26270 */
        /* <DEDUP_REMOVED lines=46> */
[----:B------:R-:W-:Y:S01]  /*24c0*/  PLOP3.LUT P2, PT, PT, PT, UP1, 0x40, 0x0 ;  /* 0x000000000000781c */ /* 0x000fe20003f4e818 */
[----:B------:R-:W3:Y:S01]  /*24d0*/  MUFU.TANH R2, R2 ;  /* 0x0000000200027308 */ /* 0x000ee20000002400 */
[C---:B0-----:R-:W-:Y:S01]  /*24e0*/  IMAD R57, R71.reuse, UR43, R72 ;  /* 0x0000002b47397c24 */ /* 0x041fe2000f8e0248 */
[----:B------:R0:W-:Y:S01]  /*24f0*/  @!P1 SYNCS.ARRIVE.TRANS64.RED.A1T0 RZ, [R90+URZ], RZ ;  /* 0x000000ff5aff99a7 */ /* 0x0001e2000810043f */
[----:B------:R-:W-:Y:S01]  /*2500*/  IMAD R58, R71, UR43, R58 ;  /* 0x0000002b473a7c24 */ /* 0x000fe2000f8e023a */
[----:B------:R-:W-:Y:S01]  /*2510*/  LEA R75, R88, 0xffffff80, 0x7 ;  /* 0xffffff80584b7811 */ /* 0x000fe200078e38ff */
[----:B------:R-:W-:-:S02]  /*2520*/  IMAD R74, R16, -0x2, R57 ;  /* 0xfffffffe104a7824 */ /* 0x000fc400078e0239 */
[----:B--2---:R-:W-:Y:S01]  /*2530*/  IMAD.IADD R58, R58, 0x1, -R143 ;  /* 0x000000013a3a7824 */ /* 0x004fe200078e0a8f */
[----:B------:R-:W2:Y:S03]  /*2540*/  MUFU.TANH R89, R89 ;  /* 0x0000005900597308 */ /* 0x000ea60000002400 */
[C---:B------:R-:W-:Y:S02]  /*2550*/  VIADD R77, R58.reuse, UR6 ;  /* 0x000000063a4d7c36 */ /* 0x040fe40008000000 */
[----:B------:R-:W-:-:S03]  /*2560*/  VIADD R76, R58, UR33 ;  /* 0x000000213a4c7c36 */ /* 0x000fc60008000000 */
[----:B------:R-:W4:Y:S01]  /*2570*/  MUFU.TANH R0, R0 ;  /* 0x0000000000007308 */ /* 0x000f220000002400 */
[----:B-1----:R-:W-:Y:S01]  /*2580*/  VIADDMNMX R68, R59, R77, R74, PT ;  /* 0x0000004d3b447246 */ /* 0x002fe2000380014a */
[----:B------:R-:W-:-:S06]  /*2590*/  IMAD.IADD R69, R76, 0x1, R59 ;  /* 0x000000014c457824 */ /* 0x000fcc00078e023b */
[----:B------:R-:W1:Y:S08]  /*25a0*/  MUFU.TANH R3, R3 ;  /* 0x0000000300037308 */ /* 0x000e700000002400 */
        /* <DEDUP_REMOVED lines=74> */
.L_x_10751:
[----:B------:R-:W-:-:S06]  /*2a50*/  UISETP.NE.AND UP2, UPT, UR7, 0x1, UPT ;  /* 0x000000010700788c */ /* 0x000fcc000bf45270 */
[----:B------:R-:W-:-:S05]  /*2a60*/  PLOP3.LUT P2, PT, PT, PT, UP2, 0x80, 0x0 ;  /* 0x000000000000781c */ /* 0x000fca0003f4f028 */
[----:B------:R-:W-:-:S08]  /*2a70*/  @UP2 ULDC.64 UR10, c[0x0][0x9e8] ;  /* 0x00027a00000a2ab9 */ /* 0x000fd00000000a00 */
[----:B------:R-:W-:-:S05]  /*2a80*/  @P2 IMAD.HI.U32 R57, R58, UR10, RZ ;  /* 0x0000000a3a392c27 */ /* 0x000fca000f8e00ff */
[----:B------:R-:W-:-:S07]  /*2a90*/  @P2 SHF.R.U32.HI R58, RZ, UR11, R57 ;  /* 0x0000000bff3a2c19 */ /* 0x000fce0008011639 */
.L_x_10752:
[----:B------:R-:W-:Y:S05]  /*2aa0*/  BSYNC B0 ;  /* 0x0000000000007941 */ /* 0x000fea0003800000 */
.L_x_10750:
[----:B------:R-:W-:-:S04]  /*2ab0*/  IMAD R57, R58, UR7, -R75 ;  /* 0x000000073a397c24 */ /* 0x000fc8000f8e0a4b */
[----:B------:R-:W-:-:S05]  /*2ac0*/  IMAD R57, R16, -0x2, R57 ;  /* 0xfffffffe10397824 */ /* 0x000fca00078e0239 */
[----:B------:R-:W-:Y:S02]  /*2ad0*/  VIMNMX R69, R69, R57, !PT ;  /* 0x0000003945457248 */ /* 0x000fe40007fe0100 */
[----:B------:R-:W-:-:S07]  /*2ae0*/  VIADDMNMX R68, R57, UR7, R68, PT ;  /* 0x0000000739447c46 */ /* 0x000fce000b800144 */
.L_x_10749:
[C---:B------:R-:W-:Y:S02]  /*2af0*/  ISETP.GE.AND P4, PT, R72.reuse, 0x9, PT ;  /* 0x000000094800780c */ /* 0x040fe40003f86270 */
[C---:B------:R-:W-:Y:S02]  /*2b00*/  ISETP.GE.AND P2, PT, R72.reuse, 0x2, PT ;  /* 0x000000024800780c */ /* 0x040fe40003f46270 */
[----:B------:R-:W-:Y:S02]  /*2b10*/  ISETP.GE.AND P5, PT, R72, 0xa, PT ;  /* 0x0000000a4800780c */ /* 0x000fe40003fa6270 */
[----:B------:R-:W-:Y:S02]  /*2b20*/  LOP3.LUT R19, R19, 0xfffffffd, RZ, 0xc0, !PT ;  /* 0xfffffffd13137812 */ /* 0x000fe400078ec0ff */
[----:B------:R-:W-:-:S04]  /*2b30*/  ISETP.GT.AND P3, PT, R69, 0x1, !P2 ;  /* 0x000000014500780c */ /* 0x000fc80005764270 */
[----:B------:R-:W-:Y:S02]  /*2b40*/  ISETP.LT.OR P3, PT, R68, 0x2, P3 ;  /* 0x000000024400780c */ /* 0x000fe40001f61670 */
[----:B------:R-:W-:Y:S02]  /*2b50*/  @P4 LOP3.LUT R19, R19, 0x2, RZ, 0xfc, !PT ;  /* 0x0000000213134812 */ /* 0x000fe400078efcff */
[----:B------:R-:W-:Y:S02]  /*2b60*/  FSEL R89, R89, -INF , !P3 ;  /* 0xff80000059597808 */ /* 0x000fe40005800000 */
[----:B------:R-:W-:Y:S02]  /*2b70*/  LOP3.LUT R19, R19, 0xfffffffb, RZ, 0xc0, !PT ;  /* 0xfffffffb13137812 */ /* 0x000fe400078ec0ff */
[----:B------:R-:W-:Y:S02]  /*2b80*/  ISETP.GT.AND P4, PT, R69, 0x8, !P4 ;  /* 0x000000084500780c */ /* 0x000fe40006784270 */
[----:B------:R-:W-:-:S02]  /*2b90*/  @P5 LOP3.LUT R19, R19, 0x4, RZ, 0xfc, !PT ;  /* 0x0000000413135812 */ /* 0x000fc400078efcff */
[----:B------:R-:W-:Y:S02]  /*2ba0*/  ISETP.GT.AND P3, PT, R69, 0x9, !P5 ;  /* 0x000000094500780c */ /* 0x000fe40006f64270 */
[----:B------:R-:W-:Y:S02]  /*2bb0*/  ISETP.GE.AND P5, PT, R72, 0x11, PT ;  /* 0x000000114800780c */ /* 0x000fe40003fa6270 */
[C---:B------:R-:W-:Y:S02]  /*2bc0*/  ISETP.LT.OR P4, PT, R68.reuse, 0x9, P4 ;  /* 0x000000094400780c */ /* 0x040fe40002781670 */
[----:B------:R-:W-:Y:S02]  /*2bd0*/  ISETP.LT.OR P3, PT, R68, 0xa, P3 ;  /* 0x0000000a4400780c */ /* 0x000fe40001f61670 */
[----:B0-----:R-:W-:Y:S02]  /*2be0*/  FSEL R91, R91, -INF , !P4 ;  /* 0xff8000005b5b7808 */ /* 0x001fe40006000000 */
[----:B------:R-:W-:-:S02]  /*2bf0*/  ISETP.GE.AND P4, PT, R72, 0x12, PT ;  /* 0x000000124800780c */ /* 0x000fc40003f86270 */
[----:B------:R-:W-:Y:S02]  /*2c00*/  LOP3.LUT R19, R19, 0xfffffff7, RZ, 0xc0, !PT ;  /* 0xfffffff713137812 */ /* 0x000fe400078ec0ff */
[----:B------:R-:W-:Y:S02]  /*2c10*/  FSEL R92, R92, -INF , !P3 ;  /* 0xff8000005c5c7808 */ /* 0x000fe40005800000 */
[----:B------:R-:W-:Y:S02]  /*2c20*/  ISETP.GT.AND P3, PT, R69, 0x10, !P5 ;  /* 0x000000104500780c */ /* 0x000fe40006f64270 */
[----:B------:R-:W-:Y:S02]  /*2c30*/  @P5 LOP3.LUT R19, R19, 0x8, RZ, 0xfc, !PT ;  /* 0x0000000813135812 */ /* 0x000fe400078efcff */
[----:B------:R-:W-:Y:S02]  /*2c40*/  ISETP.LT.OR P3, PT, R68, 0x11, P3 ;  /* 0x000000114400780c */ /* 0x000fe40001f61670 */
[----:B------:R-:W-:-:S02]  /*2c50*/  LOP3.LUT R19, R19, 0xfdffffff, RZ, 0xc0, !PT ;  /* 0xfdffffff13137812 */ /* 0x000fc400078ec0ff */
[----:B------:R-:W-:Y:S02]  /*2c60*/  FSEL R93, R93, -INF , !P3 ;  /* 0xff8000005d5d7808 */ /* 0x000fe40005800000 */
[----:B------:R-:W-:Y:S02]  /*2c70*/  @P4 LOP3.LUT R19, R19, 0x2000000, RZ, 0xfc, !PT ;  /* 0x0200000013134812 */ /* 0x000fe400078efcff */
[----:B------:R-:W-:Y:S02]  /*2c80*/  ISETP.GT.AND P3, PT, R69, 0x11, !P4 ;  /* 0x000000114500780c */ /* 0x000fe40006764270 */
[----:B------:R-:W-:Y:S02]  /*2c90*/  ISETP.GE.AND P4, PT, R72, 0x19, PT ;  /* 0x000000194800780c */ /* 0x000fe40003f86270 */
[----:B------:R-:W-:Y:S02]  /*2ca0*/  ISETP.LT.OR P3, PT, R68, 0x12, P3 ;  /* 0x000000124400780c */ /* 0x000fe40001f61670 */
[----:B------:R-:W-:-:S02]  /*2cb0*/  LOP3.LUT R19, R19, 0xfeffffff, RZ, 0xc0, !PT ;  /* 0xfeffffff13137812 */ /* 0x000fc400078ec0ff */
[----:B------:R-:W-:Y:S02]  /*2cc0*/  FSEL R94, R94, -INF , !P3 ;  /* 0xff8000005e5e7808 */ /* 0x000fe40005800000 */
[----:B------:R-:W-:-:S04]  /*2cd0*/  ISETP.GT.AND P3, PT, R69, 0x18, !P4 ;  /* 0x000000184500780c */ /* 0x000fc80006764270 */
[----:B------:R-:W-:Y:S02]  /*2ce0*/  ISETP.LT.OR P3, PT, R68, 0x19, P3 ;  /* 0x000000194400780c */ /* 0x000fe40001f61670 */
[----:B------:R-:W-:Y:S02]  /*2cf0*/  @P4 LOP3.LUT R19, R19, 0x1000000, RZ, 0xfc, !PT ;  /* 0x0100000013134812 */ /* 0x000fe400078efcff */
[----:B------:R-:W-:Y:S02]  /*2d00*/  ISETP.GE.AND P4, PT, R72, 0x1a, PT ;  /* 0x0000001a4800780c */ /* 0x000fe40003f86270 */
[----:B------:R-:W-:Y:S02]  /*2d10*/  LOP3.LUT R19, R19, 0xff7fffff, RZ, 0xc0, !PT ;  /* 0xff7fffff13137812 */ /* 0x000fe400078ec0ff */
[----:B------:R-:W-:Y:S02]  /*2d20*/  FSEL R95, R95, -INF , !P3 ;  /* 0xff8000005f5f7808 */ /* 0x000fe40005800000 */
[----:B------:R-:W-:-:S04]  /*2d30*/  ISETP.GT.AND P3, PT, R69, 0x19, !P4 ;  /* 0x000000194500780c */ /* 0x000fc80006764270 */
[----:B------:R-:W-:-:S03]  /*2d40*/  ISETP.LT.OR P3, PT, R68, 0x1a, P3 ;  /* 0x0000001a4400780c */ /* 0x000fc60001f61670 */
        /* <DEDUP_REMOVED lines=110> */
[----:B------:R-:W-:Y:S02]  /*3430*/  FSEL R45, R65, -INF , !P3 ;  /* 0xff800000412d7808 */ /* 0x000fe40005800000 */
[----:B------:R-:W-:Y:S02]  /*3440*/  LOP3.LUT R19, R19, 0xffffffef, RZ, 0xc0, !PT ;  /* 0xffffffef13137812 */ /* 0x000fe400078ec0ff */
[----:B------:R-:W-:-:S04]  /*3450*/  ISETP.GT.AND P3, PT, R69, 0x68, !P4 ;  /* 0x000000684500780c */ /* 0x000fc80006764270 */
[----:B------:R-:W-:-:S03]  /*3460*/  ISETP.LT.OR P3, PT, R68, 0x69, P3 ;  /* 0x000000694400780c */ /* 0x000fc60001f61670 */
[----:B------:R-:W-:Y:S02]  /*3470*/  @P4 LOP3.LUT R19, R19, 0x10, RZ, 0xfc, !PT ;  /* 0x0000001013134812 */ /* 0x000fe400078efcff */
[----:B------:R-:W-:Y:S02]  /*3480*/  ISETP.GE.AND P4, PT, R72, 0x6a, PT ;  /* 0x0000006a4800780c */ /* 0x000fe40003f86270 */
[----:B------:R-:W-:Y:S02]  /*3490*/  FSEL R44, R66, -INF , !P3 ;  /* 0xff800000422c7808 */ /* 0x000fe40005800000 */
[----:B------:R-:W-:Y:S02]  /*34a0*/  ISETP.GT.AND P3, PT, R69, 0x69, !P4 ;  /* 0x000000694500780c */ /* 0x000fe40006764270 */
[----:B------:R-:W-:Y:S02]  /*34b0*/  LOP3.LUT R19, R19, 0xfbffffff, RZ, 0xc0, !PT ;  /* 0xfbffffff13137812 */ /* 0x000fe400078ec0ff */
[----:B------:R-:W-:-:S04]  /*34c0*/  ISETP.LT.OR P3, PT, R68, 0x6a, P3 ;  /* 0x0000006a4400780c */ /* 0x000fc80001f61670 */
[----:B------:R-:W-:Y:S02]  /*34d0*/  FSEL R43, R67, -INF , !P3 ;  /* 0xff800000432b7808 */ /* 0x000fe40005800000 */
[----:B------:R-:W-:Y:S02]  /*34e0*/  ISETP.GE.AND P3, PT, R72, 0x71, PT ;  /* 0x000000714800780c */ /* 0x000fe40003f66270 */
[----:B------:R-:W-:Y:S02]  /*34f0*/  @P4 LOP3.LUT R19, R19, 0x4000000, RZ, 0xfc, !PT ;  /* 0x0400000013134812 */ /* 0x000fe400078efcff */
[----:B------:R-:W-:Y:S02]  /*3500*/  ISETP.GT.AND P4, PT, R69, 0x70, !P3 ;  /* 0x000000704500780c */ /* 0x000fe40005f84270 */
[----:B------:R-:W-:Y:S02]  /*3510*/  LOP3.LUT R19, R19, 0xfffffffe, RZ, 0xc0, !PT ;  /* 0xfffffffe13137812 */ /* 0x000fe400078ec0ff */
        /* <DEDUP_REMOVED lines=10> */
[----:B------:R-:W-:-:S13]  /*35c0*/  ISETP.GE.AND P6, PT, R72, 0x1, PT ;  /* 0x000000014800780c */ /* 0x000fda0003fc6270 */
[----:B------:R-:W-:Y:S02]  /*35d0*/  @P6 LOP3.LUT R19, R19, 0x1, RZ, 0xfc, !PT ;  /* 0x0000000113136812 */ /* 0x000fe400078efcff */
[----:B------:R-:W-:Y:S02]  /*35e0*/  ISETP.GT.AND P6, PT, R69, RZ, !P6 ;  /* 0x000000ff4500720c */ /* 0x000fe400077c4270 */
[----:B------:R-:W-:Y:S02]  /*35f0*/  LOP3.LUT R19, R19, 0xf7ffffff, RZ, 0xc0, !PT ;  /* 0xf7ffffff13137812 */ /* 0x000fe400078ec0ff */
[----:B------:R-:W-:-:S04]  /*3600*/  ISETP.LT.OR P6, PT, R68, 0x1, P6 ;  /* 0x000000014400780c */ /* 0x000fc800037c1670 */
[----:B------:R-:W-:Y:S02]  /*3610*/  FSEL R73, R2, -INF , !P6 ;  /* 0xff80000002497808 */ /* 0x000fe40007000000 */
[----:B------:R-:W-:Y:S01]  /*3620*/  ISETP.GE.AND P6, PT, R72, 0x7a, PT ;  /* 0x0000007a4800780c */ /* 0x000fe20003fc6270 */
[----:B------:R-:W0:-:S12]  /*3630*/  SHFL.IDX PT, R2, R70, 0x1, 0x1c1f ;  /* 0x003c1f0046027f89 */ /* 0x000e1800000e0000 */
[----:B------:R-:W-:Y:S02]  /*3640*/  @P6 LOP3.LUT R19, R19, 0x8000000, RZ, 0xfc, !PT ;  /* 0x0800000013136812 */ /* 0x000fe400078efcff */
[----:B------:R-:W-:-:S04]  /*3650*/  ISETP.GT.AND P6, PT, R69, 0x79, !P6 ;  /* 0x000000794500780c */ /* 0x000fc800077c4270 */
[----:B------:R-:W-:-:S04]  /*3660*/  ISETP.LT.OR P6, PT, R68, 0x7a, P6 ;  /* 0x0000007a4400780c */ /* 0x000fc800037c1670 */
[----:B------:R-:W-:Y:S02]  /*3670*/  FSEL R40, R85, -INF , !P6 ;  /* 0xff80000055287808 */ /* 0x000fe40007000000 */
[----:B------:R-:W-:Y:S01]  /*3680*/  PLOP3.LUT P6, PT, PT, PT, UP1, 0x40, 0x0 ;  /* 0x000000000000781c */ /* 0x000fe20003fce818 */
[----:B0-----:R-:W-:Y:S01]  /*3690*/  IMAD.IADD R69, R76, 0x1, R2 ;  /* 0x000000014c457824 */ /* 0x001fe200078e0202 */
[----:B------:R-:W-:-:S11]  /*36a0*/  VIADDMNMX R68, R2, R77, R74, PT ;  /* 0x0000004d02447246 */ /* 0x000fd6000380014a */
        /* <DEDUP_REMOVED lines=15> */
.L_x_10755:
[----:B------:R-:W-:-:S06]  /*37a0*/  UISETP.NE.AND UP2, UPT, UR7, 0x1, UPT ;  /* 0x000000010700788c */ /* 0x000fcc000bf45270 */
[----:B------:R-:W-:-:S05]  /*37b0*/  PLOP3.LUT P6, PT, PT, PT, UP2, 0x80, 0x0 ;  /* 0x000000000000781c */ /* 0x000fca0003fcf028 */
[----:B------:R-:W-:-:S08]  /*37c0*/  @UP2 ULDC.64 UR10, c[0x0][0x9e8] ;  /* 0x00027a00000a2ab9 */ /* 0x000fd00000000a00 */
[----:B------:R-:W-:Y:S01]  /*37d0*/  @P6 IMAD.HI.U32 R56, R2, UR10, RZ ;  /* 0x0000000a02386c27 */ /* 0x000fe2000f8e00ff */
[----:B------:R-:W-:-:S13]  /*37e0*/  PLOP3.LUT P6, PT, PT, PT, UP2, 0x80, 0x0 ;  /* 0x000000000000781c */ /* 0x000fda0003fcf028 */
[----:B------:R-:W-:-:S07]  /*37f0*/  @P6 SHF.R.U32.HI R2, RZ, UR11, R56 ;  /* 0x0000000bff026c19 */ /* 0x000fce0008011638 */
.L_x_10756:
[----:B------:R-:W-:Y:S05]  /*3800*/  BSYNC B0 ;  /* 0x0000000000007941 */ /* 0x000fea0003800000 */
.L_x_10754:
[----:B------:R-:W-:-:S04]  /*3810*/  IMAD R65, R2, UR7, -R75 ;  /* 0x0000000702417c24 */ /* 0x000fc8000f8e0a4b */
[----:B------:R-:W-:-:S05]  /*3820*/  IMAD R65, R16, -0x2, R65 ;  /* 0xfffffffe10417824 */ /* 0x000fca00078e0241 */
[----:B------:R-:W-:Y:S02]  /*3830*/  VIMNMX R69, R69, R65, !PT ;  /* 0x0000004145457248 */ /* 0x000fe40007fe0100 */
[----:B------:R-:W-:-:S07]  /*3840*/  VIADDMNMX R68, R65, UR7, R68, PT ;  /* 0x0000000741447c46 */ /* 0x000fce000b800144 */
.L_x_10753:
[----:B------:R-:W-:Y:S01]  /*3850*/  ISETP.GT.AND P2, PT, R69, 0x1, !P2 ;  /* 0x000000014500780c */ /* 0x000fe20005744270 */
[----:B------:R-:W-:Y:S01]  /*3860*/  ULDC UR34, c[0x0][0x988] ;  /* 0x0002620000227ab9 */ /* 0x000fe20000000800 */
[----:B------:R-:W-:Y:S01]  /*3870*/  LOP3.LUT P6, RZ, R19, 0x8, RZ, 0xc0, !PT ;  /* 0x0000000813ff7812 */ /* 0x000fe200078cc0ff */
[----:B------:R-:W-:Y:S01]  /*3880*/  @UP0 ULDC UR10, c[0x0][0x44c] ;  /* 0x00011300000a0ab9 */ /* 0x000fe20000000800 */
[----:B------:R-:W-:Y:S01]  /*3890*/  ISETP.LT.OR P2, PT, R68, 0x2, P2 ;  /* 0x000000024400780c */ /* 0x000fe20001741670 */
[----:B------:R-:W-:Y:S01]  /*38a0*/  UIMAD.WIDE.U32 UR10, UR41, UR10, URZ ;  /* 0x0000000a290a72a5 */ /* 0x000fe2000f8e003f */
[----:B------:R-:W-:Y:S01]  /*38b0*/  ISETP.GT.AND P3, PT, R69, 0x70, !P3 ;  /* 0x000000704500780c */ /* 0x000fe20005f64270 */
[----:B------:R-:W-:Y:S01]  /*38c0*/  @UP0 ULDC UR15, c[0x0][0x450] ;  /* 0x00011400000f0ab9 */ /* 0x000fe20000000800 */
[----:B------:R-:W-:Y:S01]  /*38d0*/  FSEL R3, R3, -INF , !P2 ;  /* 0xff80000003037808 */ /* 0x000fe20005000000 */
[----:B------:R-:W-:Y:S01]  /*38e0*/  UMOV UR14, UR41 ;  /* 0x00000029000e7c82 */ /* 0x000fe20008000000 */
[----:B------:R-:W-:Y:S01]  /*38f0*/  LOP3.LUT P2, RZ, R19, 0x2, RZ, 0xc0, !PT ;  /* 0x0000000213ff7812 */ /* 0x000fe2000784c0ff */
[----:B------:R-:W-:Y:S01]  /*3900*/  @UP0 USHF.R.U32.HI UR14, URZ, UR15, UR11 ;  /* 0x0000000f3f0e0299 */ /* 0x000fe2000801160b */
[----:B------:R-:W-:-:S02]  /*3910*/  ISETP.GT.AND P4, PT, R69, 0x71, !P4 ;  /* 0x000000714500780c */ /* 0x000fc40006784270 */
[C---:B------:R-:W-:Y:S01]  /*3920*/  ISETP.GT.AND P2, PT, R69.reuse, 0x8, !P2 ;  /* 0x000000084500780c */ /* 0x040fe20005744270 */
[----:B------:R-:W-:Y:S01]  /*3930*/  UIADD3 UR52, UR52, UR14, URZ ;  /* 0x0000000e34347290 */ /* 0x000fe2000fffe03f */
[C---:B------:R-:W-:Y:S02]  /*3940*/  ISETP.LT.OR P3, PT, R68.reuse, 0x71, P3 ;  /* 0x000000714400780c */ /* 0x040fe40001f61670 */
[----:B------:R-:W-:Y:S01]  /*3950*/  ISETP.LT.OR P2, PT, R68, 0x9, P2 ;  /* 0x000000094400780c */ /* 0x000fe20001741670 */
[----:B------:R-:W-:Y:S01]  /*3960*/  UIADD3 UR6, UR52, UR6, URZ ;  /* 0x0000000634067290 */ /* 0x000fe2000fffe03f */
[----:B------:R-:W-:Y:S02]  /*3970*/  ISETP.GT.AND P5, PT, R69, 0x78, !P5 ;  /* 0x000000784500780c */ /* 0x000fe40006fa4270 */
[----:B------:R-:W-:Y:S02]  /*3980*/  FSEL R56, R5, -INF , !P2 ;  /* 0xff80000005387808 */ /* 0x000fe40005000000 */
[----:B------:R-:W-:-:S02]  /*3990*/  LOP3.LUT P2, RZ, R19, 0x4, RZ, 0xc0, !PT ;  /* 0x0000000413ff7812 */ /* 0x000fc4000784c0ff */
[C---:B------:R-:W-:Y:S02]  /*39a0*/  ISETP.LT.OR P4, PT, R68.reuse, 0x72, P4 ;  /* 0x000000724400780c */ /* 0x040fe40002781670 */
[----:B------:R-:W-:Y:S02]  /*39b0*/  ISETP.GT.AND P2, PT, R69, 0x9, !P2 ;  /* 0x000000094500780c */ /* 0x000fe40005744270 */
[----:B------:R-:W-:Y:S02]  /*39c0*/  FSEL R27, R27, -INF , !P3 ;  /* 0xff8000001b1b7808 */ /* 0x000fe40005800000 */
[C---:B------:R-:W-:Y:S02]  /*39d0*/  ISETP.LT.OR P2, PT, R68.reuse, 0xa, P2 ;  /* 0x0000000a4400780c */ /* 0x040fe40001741670 */
[----:B------:R-:W-:Y:S02]  /*39e0*/  ISETP.LT.OR P5, PT, R68, 0x79, P5 ;  /* 0x000000794400780c */ /* 0x000fe40002fa1670 */
[----:B------:R-:W-:-:S02]  /*39f0*/  FSEL R65, R4, -INF , !P2 ;  /* 0xff80000004417808 */ /* 0x000fc40005000000 */
[----:B------:R-:W-:Y:S02]  /*3a00*/  ISETP.GT.AND P2, PT, R69, 0x10, !P6 ;  /* 0x000000104500780c */ /* 0x000fe40007744270 */
[----:B------:R-:W-:Y:S02]  /*3a10*/  LOP3.LUT P6, RZ, R19, 0x8000, RZ, 0xc0, !PT ;  /* 0x0000800013ff7812 */ /* 0x000fe400078cc0ff */
[----:B------:R-:W-:Y:S02]  /*3a20*/  ISETP.LT.OR P2, PT, R68, 0x11, P2 ;  /* 0x000000114400780c */ /* 0x000fe40001741670 */
[----:B------:R-:W-:Y:S02]  /*3a30*/  FMNMX.FTZ R4, R73, R89, !PT ;  /* 0x0000005949047209 */ /* 0x000fe40007810000 */
[----:B------:R-:W-:Y:S02]  /*3a40*/  FSEL R66, R6, -INF , !P2 ;  /* 0xff80000006427808 */ /* 0x000fe40005000000 */
[----:B------:R-:W-:-:S02]  /*3a50*/  LOP3.LUT P2, RZ, R19, 0x2000000, RZ, 0xc0, !PT ;  /* 0x0200000013ff7812 */ /* 0x000fc4000784c0ff */
[----:B------:R-:W-:Y:S02]  /*3a60*/  FSEL R28, R28, -INF , !P4 ;  /* 0xff8000001c1c7808 */ /* 0x000fe40006000000 */
[----:B------:R-:W-:Y:S02]  /*3a70*/  ISETP.GT.AND P2, PT, R69, 0x11, !P2 ;  /* 0x000000114500780c */ /* 0x000fe40005744270 */
[----:B------:R-:W-:Y:S02]  /*3a80*/  FSEL R29, R29, -INF , !P5 ;  /* 0xff8000001d1d7808 */ /* 0x000fe40006800000 */
[----:B------:R-:W-:-:S04]  /*3a90*/  ISETP.LT.OR P2, PT, R68, 0x12, P2 ;  /* 0x000000124400780c */ /* 0x000fc80001741670 */
[----:B------:R-:W-:Y:S02]  /*3aa0*/  FSEL R67, R7, -INF , !P2 ;  /* 0xff80000007437808 */ /* 0x000fe40005000000 */
[----:B------:R-:W-:-:S04]  /*3ab0*/  LOP3.LUT P2, RZ, R19, 0x1000000, RZ, 0xc0, !PT ;  /* 0x0100000013ff7812 */ /* 0x000fc8000784c0ff */
[----:B------:R-:W-:-:S04]  /*3ac0*/  ISETP.GT.AND P2, PT, R69, 0x18, !P2 ;  /* 0x000000184500780c */ /* 0x000fc80005744270 */
        /* <DEDUP_REMOVED lines=34> */
[----:B------:R-:W-:Y:S02]  /*3cf0*/  ISETP.GT.AND P2, PT, R69, 0x39, !P6 ;  /* 0x000000394500780c */ /* 0x000fe40007744270 */
[----:B------:R-:W-:Y:S02]  /*3d00*/  LOP3.LUT P6, RZ, R19, 0x10, RZ, 0xc0, !PT ;  /* 0x0000001013ff7812 */ /* 0x000fe400078cc0ff */
        /* <DEDUP_REMOVED lines=26> */
[----:B------:R-:W-:Y:S02]  /*3eb0*/  FMNMX.FTZ R33, R91, R4, !PT ;  /* 0x000000045b217209 */ /* 0x000fe40007810000 */
[----:B------:R-:W-:Y:S02]  /*3ec0*/  LOP3.LUT P2, RZ, R19, 0x100, RZ, 0xc0, !PT ;  /* 0x0000010013ff7812 */ /* 0x000fe4000784c0ff */
[----:B------:R-:W-:Y:S02]  /*3ed0*/  FMNMX.FTZ R4, R92, R33, !PT ;  /* 0x000000215c047209 */ /* 0x000fe40007810000 */
[----:B------:R-:W-:Y:S02]  /*3ee0*/  ISETP.GT.AND P2, PT, R69, 0x58, !P2 ;  /* 0x000000584500780c */ /* 0x000fe40005744270 */
[----:B------:R-:W-:-:S02]  /*3ef0*/  FMNMX.FTZ R33, R93, R4, !PT ;  /* 0x000000045d217209 */ /* 0x000fc40007810000 */
[----:B------:R-:W-:Y:S02]  /*3f00*/  ISETP.LT.OR P2, PT, R68, 0x59, P2 ;  /* 0x000000594400780c */ /* 0x000fe40001741670 */
[----:B------:R-:W-:Y:S02]  /*3f10*/  FMNMX.FTZ R4, R94, R33, !PT ;  /* 0x000000215e047209 */ /* 0x000fe40007810000 */
[----:B------:R-:W-:Y:S02]  /*3f20*/  FSEL R2, R36, -INF , !P2 ;  /* 0xff80000024027808 */ /* 0x000fe40005000000 */
[----:B------:R-:W-:Y:S02]  /*3f30*/  FMNMX.FTZ R33, R95, R4, !PT ;  /* 0x000000045f217209 */ /* 0x000fe40007810000 */
[----:B------:R-:W-:Y:S02]  /*3f40*/  LOP3.LUT P2, RZ, R19, 0x80, RZ, 0xc0, !PT ;  /* 0x0000008013ff7812 */ /* 0x000fe4000784c0ff */
[----:B------:R-:W-:-:S02]  /*3f50*/  FMNMX.FTZ R33, R96, R33, !PT ;  /* 0x0000002160217209 */ /* 0x000fc40007810000 */
[----:B------:R-:W-:Y:S02]  /*3f60*/  ISETP.GT.AND P2, PT, R69, 0x59, !P2 ;  /* 0x000000594500780c */ /* 0x000fe40005744270 */
[----:B------:R-:W-:Y:S02]  /*3f70*/  FMNMX.FTZ R4, R64, R33, !PT ;  /* 0x0000002140047209 */ /* 0x000fe40007810000 */
[----:B------:R-:W-:Y:S02]  /*3f80*/  ISETP.LT.OR P2, PT, R68, 0x5a, P2 ;  /* 0x0000005a4400780c */ /* 0x000fe40001741670 */
[----:B------:R-:W-:Y:S02]  /*3f90*/  FMNMX.FTZ R4, R61, R4, !PT ;  /* 0x000000043d047209 */ /* 0x000fe40007810000 */
[----:B------:R-:W-:Y:S02]  /*3fa0*/  FSEL R6, R35, -INF , !P2 ;  /* 0xff80000023067808 */ /* 0x000fe40005000000 */
[----:B------:R-:W-:-:S02]  /*3fb0*/  FMNMX.FTZ R33, R63, R4, !PT ;  /* 0x000000043f217209 */ /* 0x000fc40007810000 */
[----:B------:R-:W-:Y:S02]  /*3fc0*/  LOP3.LUT P2, RZ, R19, 0x40, RZ, 0xc0, !PT ;  /* 0x0000004013ff7812 */ /* 0x000fe4000784c0ff */
[----:B------:R-:W-:Y:S02]  /*3fd0*/  FMNMX.FTZ R33, R62, R33, !PT ;  /* 0x000000213e217209 */ /* 0x000fe40007810000 */
[----:B------:R-:W-:Y:S02]  /*3fe0*/  ISETP.GT.AND P2, PT, R69, 0x60, !P2 ;  /* 0x000000604500780c */ /* 0x000fe40005744270 */
[----:B------:R-:W-:Y:S02]  /*3ff0*/  FMNMX.FTZ R4, R60, R33, !PT ;  /* 0x000000213c047209 */ /* 0x000fe40007810000 */
[----:B------:R-:W-:Y:S02]  /*4000*/  ISETP.LT.OR P2, PT, R68, 0x61, P2 ;  /* 0x000000614400780c */ /* 0x000fe40001741670 */
[----:B------:R-:W-:-:S02]  /*4010*/  FMNMX.FTZ R4, R57, R4, !PT ;  /* 0x0000000439047209 */ /* 0x000fc40007810000 */
        /* <DEDUP_REMOVED lines=30> */
[----:B0-----:R-:W-:-:S04]  /*4200*/  FMNMX.FTZ R4, R8, R35, !PT ;  /* 0x0000002308047209 */ /* 0x001fc80007810000 */
[C---:B------:R-:W-:Y:S01]  /*4210*/  FSETP.NEU.FTZ.AND P2, PT, R4.reuse, -INF , PT ;  /* 0xff8000000400780b */ /* 0x040fe20003f5d000 */
[----:B------:R-:W-:-:S05]  /*4220*/  FMUL.FTZ R76, R4, UR34 ;  /* 0x00000022044c7c20 */ /* 0x000fca0008410000 */
[----:B------:R-:W-:Y:S02]  /*4230*/  FSEL R76, R76, RZ, P2 ;  /* 0x000000ff4c4c7208 */ /* 0x000fe40001000000 */
[----:B------:R-:W-:Y:S02]  /*4240*/  ISETP.GT.AND P2, PT, R69, RZ, !P6 ;  /* 0x000000ff4500720c */ /* 0x000fe40007744270 */
[----:B------:R-:W-:Y:S01]  /*4250*/  LOP3.LUT P6, RZ, R19, 0x8000000, RZ, 0xc0, !PT ;  /* 0x0800000013ff7812 */ /* 0x000fe200078cc0ff */
[--C-:B------:R-:W-:Y:S01]  /*4260*/  FFMA.FTZ R33, R73, UR34, -R76.reuse ;  /* 0x0000002249217c23 */ /* 0x100fe2000801084c */
[----:B------:R-:W-:Y:S01]  /*4270*/  ISETP.LT.OR P2, PT, R68, 0x1, P2 ;  /* 0x000000014400780c */ /* 0x000fe20001741670 */
[--C-:B------:R-:W-:Y:S01]  /*4280*/  FFMA.FTZ R36, R89, UR34, -R76.reuse ;  /* 0x0000002259247c23 */ /* 0x100fe2000801084c */
[----:B------:R-:W-:Y:S01]  /*4290*/  ISETP.GT.AND P6, PT, R69, 0x79, !P6 ;  /* 0x000000794500780c */ /* 0x000fe200077c4270 */
[--C-:B------:R-:W-:Y:S01]  /*42a0*/  FFMA.FTZ R35, R91, UR34, -R76.reuse ;  /* 0x000000225b237c23 */ /* 0x100fe2000801084c */
[----:B------:R-:W-:Y:S01]  /*42b0*/  FSEL R74, R0, -INF , !P2 ;  /* 0xff800000004a7808 */ /* 0x000fe20005000000 */
[----:B------:R-:W-:Y:S01]  /*42c0*/  MUFU.EX2 R33, R33 ;  /* 0x0000002100217308 */ /* 0x000fe20000000800 */
[----:B------:R-:W-:Y:S01]  /*42d0*/  LOP3.LUT P2, RZ, R19, 0x4000000, RZ, 0xc0, !PT ;  /* 0x0400000013ff7812 */ /* 0x000fe2000784c0ff */
[--C-:B------:R-:W-:Y:S01]  /*42e0*/  FFMA.FTZ R70, R92, UR34, -R76.reuse ;  /* 0x000000225c467c23 */ /* 0x100fe2000801084c */
[----:B------:R-:W-:Y:S01]  /*42f0*/  FMNMX.FTZ R73, R74, R3, !PT ;  /* 0x000000034a497209 */ /* 0x000fe20007810000 */
[--C-:B------:R-:W-:Y:S01]  /*4300*/  FFMA.FTZ R0, R93, UR34, -R76.reuse ;  /* 0x000000225d007c23 */ /* 0x100fe2000801084c */
[----:B------:R-:W-:Y:S01]  /*4310*/  ISETP.GT.AND P2, PT, R69, 0x69, !P2 ;  /* 0x000000694500780c */ /* 0x000fe20005744270 */
[--C-:B------:R-:W-:Y:S01]  /*4320*/  FFMA.FTZ R94, R94, UR34, -R76.reuse ;  /* 0x000000225e5e7c23 */ /* 0x100fe2000801084c */
[----:B------:R-:W-:Y:S01]  /*4330*/  FMNMX.FTZ R8, R56, R73, !PT ;  /* 0x0000004938087209 */ /* 0x000fe20007810000 */
[----:B------:R-:W-:Y:S01]  /*4340*/  MUFU.EX2 R36, R36 ;  /* 0x0000002400247308 */ /* 0x000fe20000000800 */
[----:B------:R-:W-:Y:S01]  /*4350*/  ISETP.LT.OR P2, PT, R68, 0x6a, P2 ;  /* 0x0000006a4400780c */ /* 0x000fe20001741670 */
[--C-:B------:R-:W-:Y:S01]  /*4360*/  FFMA.FTZ R72, R95, UR34, -R76.reuse ;  /* 0x000000225f487c23 */ /* 0x100fe2000801084c */
[----:B------:R-:W-:Y:S01]  /*4370*/  FMNMX.FTZ R73, R65, R8, !PT ;  /* 0x0000000841497209 */ /* 0x000fe20007810000 */
[--C-:B------:R-:W-:Y:S01]  /*4380*/  FFMA.FTZ R96, R96, UR34, -R76.reuse ;  /* 0x0000002260607c23 */ /* 0x100fe2000801084c */
[----:B------:R-:W-:Y:S01]  /*4390*/  FSEL R26, R26, -INF , !P2 ;  /* 0xff8000001a1a7808 */ /* 0x000fe20005000000 */
        /* <DEDUP_REMOVED lines=54> */
[----:B------:R-:W-:-:S03]  /*4700*/  FFMA.FTZ R77, R49, UR34, -R76 ;  /* 0x00000022314d7c23 */ /* 0x000fc6000801084c */
[----:B------:R-:W-:-:S03]  /*4710*/  FMNMX.FTZ R49, R27, R8, !PT ;  /* 0x000000081b317209 */ /* 0x000fc60007810000 */
        /* <DEDUP_REMOVED lines=8> */
[----:B------:R-:W-:Y:S01]  /*47a0*/  FFMA.FTZ R54, R55, UR34, -R76 ;  /* 0x0000002237367c23 */ /* 0x000fe2000801084c */
[----:B------:R-:W-:Y:S01]  /*47b0*/  FMNMX.FTZ R69, R30, R69, !PT ;  /* 0x000000451e457209 */ /* 0x000fe20007810000 */
[----:B------:R-:W-:Y:S04]  /*47c0*/  MUFU.EX2 R57, R57 ;  /* 0x0000003900397308 */ /* 0x000fe80000000800 */
[----:B------:R-:W1:Y:S04]  /*47d0*/  SHFL.BFLY PT, R8, R69, 0x2, 0x1f ;  /* 0x0c401f0045087f89 */ /* 0x000e6800000e0000 */
        /* <DEDUP_REMOVED lines=9> */
[----:B-1----:R-:W-:-:S04]  /*4870*/  FMNMX.FTZ R8, R55, R8, !PT ;  /* 0x0000000837087209 */ /* 0x002fc80007810000 */
        /* <DEDUP_REMOVED lines=17> */
[----:B------:R2:W3:Y:S01]  /*4990*/  MUFU.EX2 R82, R69 ;  /* 0x0000004500527308 */ /* 0x0004e20000000800 */
[--C-:B------:R-:W-:Y:S01]  /*49a0*/  FFMA.FTZ R67, R10, UR34, -R55.reuse ;  /* 0x000000220a437c23 */ /* 0x100fe20008010837 */
[--C-:B-1----:R-:W-:Y:S01]  /*49b0*/  FFMA.FTZ R74, R11, UR34, -R55.reuse ;  /* 0x000000220b4a7c23 */ /* 0x102fe20008010837 */
[--C-:B------:R-:W-:Y:S01]  /*49c0*/  FFMA.FTZ R11, R25, UR34, -R55.reuse ;  /* 0x00000022190b7c23 */ /* 0x100fe20008010837 */
[--C-:B------:R-:W-:Y:S01]  /*49d0*/  FFMA.FTZ R80, R31, UR34, -R55.reuse ;  /* 0x000000221f507c23 */ /* 0x100fe20008010837 */
[--C-:B------:R-:W-:Y:S01]  /*49e0*/  FFMA.FTZ R10, R14, UR34, -R55.reuse ;  /* 0x000000220e0a7c23 */ /* 0x100fe20008010837 */
[--C-:B------:R-:W-:Y:S01]  /*49f0*/  FFMA.FTZ R20, R20, UR34, -R55.reuse ;  /* 0x0000002214147c23 */ /* 0x100fe20008010837 */
[--C-:B------:R-:W-:Y:S01]  /*4a00*/  FFMA.FTZ R6, R6, UR34, -R55.reuse ;  /* 0x0000002206067c23 */ /* 0x100fe20008010837 */
[----:B------:R1:W4:Y:S01]  /*4a10*/  MUFU.EX2 R79, R76 ;  /* 0x0000004c004f7308 */ /* 0x0003220000000800 */
[--C-:B--2---:R-:W-:Y:S01]  /*4a20*/  FFMA.FTZ R69, R13, UR34, -R55.reuse ;  /* 0x000000220d457c23 */ /* 0x104fe20008010837 */
[----:B0-----:R-:W-:Y:S01]  /*4a30*/  F2FP.BF16.F32.PACK_AB R14, R70, R35 ;  /* 0x00000023460e723e */ /* 0x001fe200000010ff */
[--C-:B------:R-:W-:Y:S01]  /*4a40*/  FFMA.FTZ R5, R5, UR34, -R55.reuse ;  /* 0x0000002205057c23 */ /* 0x100fe20008010837 */
[--C-:B------:R-:W-:Y:S01]  /*4a50*/  FFMA.FTZ R2, R2, UR34, -R55.reuse ;  /* 0x0000002202027c23 */ /* 0x100fe20008010837 */
[----:B------:R-:W-:-:S03]  /*4a60*/  FFMA.FTZ R48, R48, UR34, -R55 ;  /* 0x0000002230307c23 */ /* 0x000fc60008010837 */
[----:B------:R0:W2:Y:S01]  /*4a70*/  MUFU.EX2 R84, R78 ;  /* 0x0000004e00547308 */ /* 0x0000a20000000800 */
[----:B-1----:R-:W-:Y:S01]  /*4a80*/  FFMA.FTZ R76, R24, UR34, -R55 ;  /* 0x00000022184c7c23 */ /* 0x002fe20008010837 */
[----:B---3--:R-:W-:-:S06]  /*4a90*/  FADD.FTZ R24, R77, R82 ;  /* 0x000000524d187221 */ /* 0x008fcc0000010000 */
[----:B------:R-:W1:Y:S01]  /*4aa0*/  MUFU.EX2 R3, R3 ;  /* 0x0000000300037308 */ /* 0x000e620000000800 */
[----:B0-----:R-:W-:Y:S01]  /*4ab0*/  FFMA.FTZ R78, R12, UR34, -R55 ;  /* 0x000000220c4e7c23 */ /* 0x001fe20008010837 */
[----:B------:R-:W-:Y:S01]  /*4ac0*/  FADD.FTZ R12, R33, R36 ;  /* 0x00000024210c7221 */ /* 0x000fe20000010000 */
[----:B----4-:R-:W-:-:S03]  /*4ad0*/  FADD.FTZ R15, R79, R24 ;  /* 0x000000184f0f7221 */ /* 0x010fc60000010000 */
[----:B------:R-:W-:Y:S01]  /*4ae0*/  FADD.FTZ R13, R35, R12 ;  /* 0x0000000c230d7221 */ /* 0x000fe20000010000 */
[----:B------:R-:W-:Y:S01]  /*4af0*/  F2FP.BF16.F32.PACK_AB R12, R36, R33 ;  /* 0x00000021240c723e */ /* 0x000fe200000010ff */
[----:B------:R-:W0:Y:S01]  /*4b00*/  MUFU.EX2 R56, R56 ;  /* 0x0000003800387308 */ /* 0x000e220000000800 */
[----:B--2---:R-:W-:Y:S01]  /*4b10*/  FADD.FTZ R24, R84, R15 ;  /* 0x0000000f54187221 */ /* 0x004fe20000010000 */
[----:B------:R-:W-:Y:S01]  /*4b20*/  FADD.FTZ R13, R70, R13 ;  /* 0x0000000d460d7221 */ /* 0x000fe20000010000 */
[--C-:B------:R-:W-:Y:S01]  /*4b30*/  FFMA.FTZ R36, R34, UR34, -R55.reuse ;  /* 0x0000002222247c23 */ /* 0x100fe20008010837 */
[----:B------:R-:W-:Y:S01]  /*4b40*/  F2FP.BF16.F32.PACK_AB R15, R84, R79 ;  /* 0x0000004f540f723e */ /* 0x000fe200000010ff */
[----:B------:R-:W-:Y:S01]  /*4b50*/  FFMA.FTZ R70, R29, UR34, -R55 ;  /* 0x000000221d467c23 */ /* 0x000fe20008010837 */
[----:B------:R-:W-:Y:S01]  /*4b60*/  FADD.FTZ R32, R0, R13 ;  /* 0x0000000d00207221 */ /* 0x000fe20000010000 */
[----:B------:R-:W-:Y:S01]  /*4b70*/  F2FP.BF16.F32.PACK_AB R13, R82, R77 ;  /* 0x0000004d520d723e */ /* 0x000fe200000010ff */
[----:B------:R-:W2:Y:S01]  /*4b80*/  MUFU.EX2 R65, R65 ;  /* 0x0000004100417308 */ /* 0x000ea20000000800 */
[----:B-1----:R-:W-:Y:S01]  /*4b90*/  FADD.FTZ R31, R3, R24 ;  /* 0x00000018031f7221 */ /* 0x002fe20000010000 */
[----:B------:R-:W-:Y:S01]  /*4ba0*/  FADD.FTZ R25, R73, R32 ;  /* 0x0000002049197221 */ /* 0x000fe20000010000 */
[----:B------:R-:W-:Y:S01]  /*4bb0*/  FFMA.FTZ R35, R28, UR34, -R55 ;  /* 0x000000221c237c23 */ /* 0x000fe20008010837 */
[----:B------:R1:W-:Y:S01]  /*4bc0*/  STSM.16.M88.4 [R17+0x21800], R12 ;  /* 0x0218000c11007844 */ /* 0x0003e20000000200 */
[----:B------:R-:W-:Y:S01]  /*4bd0*/  F2FP.BF16.F32.PACK_AB R28, R61, R64 ;  /* 0x000000403d1c723e */ /* 0x000fe200000010ff */
[----:B------:R-:W-:Y:S01]  /*4be0*/  FADD.FTZ R32, R72, R25 ;  /* 0x0000001948207221 */ /* 0x000fe20000010000 */
[----:B------:R-:W-:Y:S01]  /*4bf0*/  FFMA.FTZ R25, R37, UR34, -R55 ;  /* 0x0000002225197c23 */ /* 0x000fe20008010837 */
[----:B------:R-:W3:Y:S01]  /*4c00*/  MUFU.EX2 R66, R66 ;  /* 0x0000004200427308 */ /* 0x000ee20000000800 */
[----:B0-----:R-:W-:Y:S01]  /*4c10*/  FADD.FTZ R24, R56, R31 ;  /* 0x0000001f38187221 */ /* 0x001fe20000010000 */
[----:B------:R-:W-:Y:S01]  /*4c20*/  FADD.FTZ R33, R75, R32 ;  /* 0x000000204b217221 */ /* 0x000fe20000010000 */
[----:B------:R-:W-:-:S03]  /*4c30*/  FFMA.FTZ R31, R38, UR34, -R55 ;  /* 0x00000022261f7c23 */ /* 0x000fc60008010837 */
[----:B------:R-:W-:Y:S02]  /*4c40*/  FADD.FTZ R32, R64, R33 ;  /* 0x0000002140207221 */ /* 0x000fe40000010000 */
[----:B------:R-:W0:Y:S01]  /*4c50*/  MUFU.EX2 R67, R67 ;  /* 0x0000004300437308 */ /* 0x000e220000000800 */
[----:B--2---:R-:W-:Y:S01]  /*4c60*/  FADD.FTZ R33, R65, R24 ;  /* 0x0000001841217221 */ /* 0x004fe20000010000 */
[----:B------:R-:W-:Y:S01]  /*4c70*/  FADD.FTZ R34, R61, R32 ;  /* 0x000000203d227221 */ /* 0x000fe20000010000 */
[----:B------:R-:W-:Y:S01]  /*4c80*/  FFMA.FTZ R32, R26, UR34, -R55 ;  /* 0x000000221a207c23 */ /* 0x000fe20008010837 */
[----:B-1----:R-:W-:Y:S02]  /*4c90*/  F2FP.BF16.F32.PACK_AB R12, R57, R60 ;  /* 0x0000003c390c723e */ /* 0x002fe400000010ff */
[----:B------:R-:W-:Y:S01]  /*4ca0*/  FADD.FTZ R77, R63, R34 ;  /* 0x000000223f4d7221 */ /* 0x000fe20000010000 */
[----:B------:R-:W-:Y:S01]  /*4cb0*/  F2FP.BF16.F32.PACK_AB R14, R58, R59 ;  /* 0x0000003b3a0e723e */ /* 0x000fe200000010ff */
[----:B------:R-:W1:Y:S01]  /*4cc0*/  MUFU.EX2 R74, R74 ;  /* 0x0000004a004a7308 */ /* 0x000e620000000800 */
[----:B---3--:R-:W-:Y:S01]  /*4cd0*/  FADD.FTZ R24, R66, R33 ;  /* 0x0000002142187221 */ /* 0x008fe20000010000 */
[----:B------:R-:W-:Y:S01]  /*4ce0*/  FFMA.FTZ R33, R27, UR34, -R55 ;  /* 0x000000221b217c23 */ /* 0x000fe20008010837 */
[----:B------:R-:W-:Y:S01]  /*4cf0*/  FADD.FTZ R79, R62, R77 ;  /* 0x0000004d3e4f7221 */ /* 0x000fe20000010000 */
[----:B------:R-:W-:Y:S01]  /*4d00*/  FFMA.FTZ R77, R30, UR34, -R55 ;  /* 0x000000221e4d7c23 */ /* 0x000fe20008010837 */
[----:B------:R-:W-:-:S02]  /*4d10*/  F2FP.BF16.F32.PACK_AB R30, R62, R63 ;  /* 0x0000003f3e1e723e */ /* 0x000fc400000010ff */
[----:B------:R-:W-:Y:S01]  /*4d20*/  FADD.FTZ R26, R60, R79 ;  /* 0x0000004f3c1a7221 */ /* 0x000fe20000010000 */
[----:B------:R-:W2:Y:S01]  /*4d30*/  MUFU.EX2 R69, R69 ;  /* 0x0000004500457308 */ /* 0x000ea20000000800 */
[----:B0-----:R-:W-:Y:S01]  /*4d40*/  FADD.FTZ R27, R67, R24 ;  /* 0x00000018431b7221 */ /* 0x001fe20000010000 */
[----:B------:R-:W-:-:S06]  /*4d50*/  F2FP.BF16.F32.PACK_AB R34, R50, R49 ;  /* 0x000000313222723e */ /* 0x000fcc00000010ff */
[----:B------:R-:W0:Y:S01]  /*4d60*/  MUFU.EX2 R78, R78 ;  /* 0x0000004e004e7308 */ /* 0x000e220000000800 */
[----:B-1----:R-:W-:-:S07]  /*4d70*/  FADD.FTZ R24, R74, R27 ;  /* 0x0000001b4a187221 */ /* 0x002fce0000010000 */
[----:B------:R-:W1:Y:S01]  /*4d80*/  MUFU.EX2 R7, R7 ;  /* 0x0000000700077308 */ /* 0x000e620000000800 */
[----:B--2---:R-:W-:Y:S01]  /*4d90*/  FADD.FTZ R27, R69, R24 ;  /* 0x00000018451b7221 */ /* 0x004fe20000010000 */
[----:B------:R-:W-:-:S06]  /*4da0*/  F2FP.BF16.F32.PACK_AB R24, R73, R0 ;  /* 0x000000004918723e */ /* 0x000fcc00000010ff */
[----:B------:R-:W2:Y:S01]  /*4db0*/  MUFU.EX2 R10, R10 ;  /* 0x0000000a000a7308 */ /* 0x000ea20000000800 */
[----:B0-----:R-:W-:-:S07]  /*4dc0*/  FADD.FTZ R0, R78, R27 ;  /* 0x0000001b4e007221 */ /* 0x001fce0000010000 */
[----:B------:R-:W0:Y:S01]  /*4dd0*/  MUFU.EX2 R9, R9 ;  /* 0x0000000900097308 */ /* 0x000e220000000800 */
[----:B-1----:R-:W-:-:S07]  /*4de0*/  FADD.FTZ R27, R7, R0 ;  /* 0x00000000071b7221 */ /* 0x002fce0000010000 */
[----:B------:R1:W-:Y:S01]  /*4df0*/  MUFU.EX2 R37, R6 ;  /* 0x0000000600257308 */ /* 0x0003e20000000800 */
[----:B--2---:R-:W-:Y:S01]  /*4e00*/  FADD.FTZ R0, R10, R27 ;  /* 0x0000001b0a007221 */ /* 0x004fe20000010000 */
[----:B------:R-:W-:-:S06]  /*4e10*/  F2FP.BF16.F32.PACK_AB R27, R66, R65 ;  /* 0x00000041421b723e */ /* 0x000fcc00000010ff */
[----:B------:R-:W2:Y:S01]  /*4e20*/  MUFU.EX2 R20, R20 ;  /* 0x0000001400147308 */ /* 0x000ea20000000800 */
[----:B-1----:R-:W-:Y:S01]  /*4e30*/  FADD.FTZ R6, R57, R26 ;  /* 0x0000001a39067221 */ /* 0x002fe20000010000 */
[----:B------:R-:W-:-:S03]  /*4e40*/  F2FP.BF16.F32.PACK_AB R26, R75, R72 ;  /* 0x000000484b1a723e */ /* 0x000fc600000010ff */
[----:B------:R-:W-:-:S03]  /*4e50*/  FADD.FTZ R29, R59, R6 ;  /* 0x000000063b1d7221 */ /* 0x000fc60000010000 */
[----:B------:R-:W1:Y:S01]  /*4e60*/  MUFU.EX2 R11, R11 ;  /* 0x0000000b000b7308 */ /* 0x000e620000000800 */
[----:B------:R-:W-:Y:S01]  /*4e70*/  FADD.FTZ R6, R58, R29 ;  /* 0x0000001d3a067221 */ /* 0x000fe20000010000 */
[----:B------:R-:W-:-:S03]  /*4e80*/  F2FP.BF16.F32.PACK_AB R29, R74, R67 ;  /* 0x000000434a1d723e */ /* 0x000fc600000010ff */
[----:B------:R-:W-:-:S03]  /*4e90*/  FADD.FTZ R13, R47, R6 ;  /* 0x000000062f0d7221 */ /* 0x000fc60000010000 */
[----:B------:R-:W3:Y:S01]  /*4ea0*/  MUFU.EX2 R76, R76 ;  /* 0x0000004c004c7308 */ /* 0x000ee20000000800 */
[----:B------:R-:W-:-:S04]  /*4eb0*/  FADD.FTZ R6, R68, R13 ;  /* 0x0000000d44067221 */ /* 0x000fc80000010000 */
[----:B------:R-:W-:-:S03]  /*4ec0*/  FADD.FTZ R15, R49, R6 ;  /* 0x00000006310f7221 */ /* 0x000fc60000010000 */
[----:B------:R4:W-:Y:S08]  /*4ed0*/  MUFU.EX2 R38, R25 ;  /* 0x0000001900267308 */ /* 0x0009f00000000800 */
[----:B------:R-:W5:Y:S01]  /*4ee0*/  MUFU.EX2 R21, R21 ;  /* 0x0000001500157308 */ /* 0x000f620000000800 */
[----:B----4-:R-:W-:Y:S01]  /*4ef0*/  F2FP.BF16.F32.PACK_AB R25, R56, R3 ;  /* 0x000000033819723e */ /* 0x010fe200000010ff */
[----:B0-----:R-:W-:-:S04]  /*4f00*/  FADD.FTZ R3, R9, R0 ;  /* 0x0000000009037221 */ /* 0x001fc80000010000 */
[----:B--2---:R-:W-:Y:S01]  /*4f10*/  FADD.FTZ R0, R20, R3 ;  /* 0x0000000314007221 */ /* 0x004fe20000010000 */
[----:B------:R0:W-:Y:S01]  /*4f20*/  STSM.16.M88.4 [R23], R24 ;  /* 0x0000001817007844 */ /* 0x0001e20000000200 */
[----:B------:R-:W2:Y:S02]  /*4f30*/  MUFU.EX2 R80, R80 ;  /* 0x0000005000507308 */ /* 0x000ea40000000800 */
[----:B-1----:R-:W-:Y:S01]  /*4f40*/  FADD.FTZ R13, R11, R0 ;  /* 0x000000000b0d7221 */ /* 0x002fe20000010000 */
[----:B------:R-:W-:-:S03]  /*4f50*/  FADD.FTZ R0, R50, R15 ;  /* 0x0000000f32007221 */ /* 0x000fc60000010000 */
[----:B---3--:R-:W-:Y:S01]  /*4f60*/  FADD.FTZ R6, R76, R13 ;  /* 0x0000000d4c067221 */ /* 0x008fe20000010000 */
[----:B------:R-:W-:Y:S01]  /*4f70*/  FADD.FTZ R15, R51, R0 ;  /* 0x00000000330f7221 */ /* 0x000fe20000010000 */
[----:B------:R-:W1:Y:S02]  /*4f80*/  MUFU.EX2 R36, R36 ;  /* 0x0000002400247308 */ /* 0x000e640000000800 */
[----:B-----5:R-:W-:Y:S01]  /*4f90*/  FADD.FTZ R13, R21, R6 ;  /* 0x00000006150d7221 */ /* 0x020fe20000010000 */
[----:B------:R-:W-:-:S04]  /*4fa0*/  FADD.FTZ R6, R52, R15 ;  /* 0x0000000f34067221 */ /* 0x000fc80000010000 */
[----:B------:R-:W-:Y:S01]  /*4fb0*/  FADD.FTZ R15, R53, R6 ;  /* 0x00000006350f7221 */ /* 0x000fe20000010000 */
[----:B------:R-:W3:Y:S01]  /*4fc0*/  MUFU.EX2 R5, R5 ;  /* 0x0000000500057308 */ /* 0x000ee20000000800 */
[----:B--2---:R-:W-:Y:S01]  /*4fd0*/  FADD.FTZ R13, R80, R13 ;  /* 0x0000000d500d7221 */ /* 0x004fe20000010000 */
[----:B0-----:R-:W-:-:S06]  /*4fe0*/  F2FP.BF16.F32.PACK_AB R24, R52, R51 ;  /* 0x000000333418723e */ /* 0x001fcc00000010ff */
[----:B------:R-:W0:Y:S01]  /*4ff0*/  MUFU.EX2 R2, R2 ;  /* 0x0000000200027308 */ /* 0x000e220000000800 */
[----:B-1----:R-:W-:Y:S01]  /*5000*/  FADD.FTZ R6, R36, R13 ;  /* 0x0000000d24067221 */ /* 0x002fe20000010000 */
[----:B------:R-:W-:-:S06]  /*5010*/  F2FP.BF16.F32.PACK_AB R13, R10, R7 ;  /* 0x000000070a0d723e */ /* 0x000fcc00000010ff */
[----:B------:R-:W1:Y:S01]  /*5020*/  MUFU.EX2 R54, R54 ;  /* 0x0000003600367308 */ /* 0x000e620000000800 */
[----:B---3--:R-:W-:-:S07]  /*5030*/  FADD.FTZ R25, R5, R6 ;  /* 0x0000000605197221 */ /* 0x008fce0000010000 */
[----:B------:R-:W2:Y:S01]  /*5040*/  MUFU.EX2 R46, R46 ;  /* 0x0000002e002e7308 */ /* 0x000ea20000000800 */
[----:B0-----:R-:W-:Y:S01]  /*5050*/  FADD.FTZ R6, R2, R25 ;  /* 0x0000001902067221 */ /* 0x001fe20000010000 */
[----:B------:R-:W-:-:S03]  /*5060*/  F2FP.BF16.F32.PACK_AB R25, R5, R36 ;  /* 0x000000240519723e */ /* 0x000fc600000010ff */
[----:B------:R-:W-:-:S03]  /*5070*/  FADD.FTZ R5, R37, R6 ;  /* 0x0000000625057221 */ /* 0x000fc60000010000 */
[----:B------:R0:W-:Y:S01]  /*5080*/  MUFU.EX2 R3, R32 ;  /* 0x0000002000037308 */ /* 0x0001e20000000800 */
[----:B-1----:R-:W-:Y:S01]  /*5090*/  FADD.FTZ R27, R54, R15 ;  /* 0x0000000f361b7221 */ /* 0x002fe20000010000 */
[----:B------:R-:W-:Y:S02]  /*50a0*/  F2FP.BF16.F32.PACK_AB R15, R20, R9 ;  /* 0x00000009140f723e */ /* 0x000fe400000010ff */
[----:B------:R-:W-:-:S04]  /*50b0*/  F2FP.BF16.F32.PACK_AB R26, R54, R53 ;  /* 0x00000035361a723e */ /* 0x000fc800000010ff */
[----:B------:R-:W1:Y:S01]  /*50c0*/  MUFU.EX2 R45, R45 ;  /* 0x0000002d002d7308 */ /* 0x000e620000000800 */
[----:B0-----:R-:W-:Y:S01]  /*50d0*/  F2FP.BF16.F32.PACK_AB R32, R68, R47 ;  /* 0x0000002f4420723e */ /* 0x001fe200000010ff */
[----:B--2---:R-:W-:Y:S01]  /*50e0*/  FADD.FTZ R6, R46, R27 ;  /* 0x0000001b2e067221 */ /* 0x004fe20000010000 */
[----:B------:R-:W-:Y:S01]  /*50f0*/  F2FP.BF16.F32.PACK_AB R27, R37, R2 ;  /* 0x00000002251b723e */ /* 0x000fe200000010ff */
[----:B------:R-:W-:-:S04]  /*5100*/  FADD.FTZ R2, R38, R5 ;  /* 0x0000000526027221 */ /* 0x000fc80000010000 */
[----:B------:R-:W-:Y:S08]  /*5110*/  MUFU.EX2 R44, R44 ;  /* 0x0000002c002c7308 */ /* 0x000ff00000000800 */
[----:B------:R-:W-:Y:S01]  /*5120*/  MUFU.EX2 R43, R43 ;  /* 0x0000002b002b7308 */ /* 0x000fe20000000800 */
[----:B-1----:R-:W-:-:S07]  /*5130*/  FADD.FTZ R5, R45, R6 ;  /* 0x000000062d057221 */ /* 0x002fce0000010000 */
[----:B------:R0:W1:Y:S08]  /*5140*/  MUFU.EX2 R55, R31 ;  /* 0x0000001f00377308 */ /* 0x0000700000000800 */
[----:B------:R-:W2:Y:S01]  /*5150*/  MUFU.EX2 R48, R48 ;  /* 0x0000003000307308 */ /* 0x000ea20000000800 */
[----:B0-----:R-:W-:-:S05]  /*5160*/  F2FP.BF16.F32.PACK_AB R31, R78, R69 ;  /* 0x000000454e1f723e */ /* 0x001fca00000010ff */
[----:B------:R0:W-:Y:S02]  /*5170*/  STSM.16.M88.4 [R22], R28 ;  /* 0x0000001c16007844 */ /* 0x0001e40000000200 */
[----:B------:R-:W-:Y:S01]  /*5180*/  MUFU.EX2 R42, R42 ;  /* 0x0000002a002a7308 */ /* 0x000fe20000000800 */
[----:B-1----:R-:W-:Y:S01]  /*5190*/  FADD.FTZ R7, R55, R2 ;  /* 0x0000000237077221 */ /* 0x002fe20000010000 */
[----:B------:R1:W-:Y:S01]  /*51a0*/  STSM.16.M88.4 [R18], R12 ;  /* 0x0000000c12007844 */ /* 0x0003e20000000200 */
[----:B------:R-:W-:-:S04]  /*51b0*/  FADD.FTZ R2, R44, R5 ;  /* 0x000000052c027221 */ /* 0x000fc80000010000 */
[----:B------:R-:W-:Y:S01]  /*51c0*/  FADD.FTZ R5, R43, R2 ;  /* 0x000000022b057221 */ /* 0x000fe20000010000 */
[----:B------:R-:W1:Y:S01]  /*51d0*/  MUFU.EX2 R41, R41 ;  /* 0x0000002900297308 */ /* 0x000e620000000800 */
[----:B--2---:R-:W-:-:S04]  /*51e0*/  FADD.FTZ R6, R48, R7 ;  /* 0x0000000730067221 */ /* 0x004fc80000010000 */
[----:B------:R-:W-:Y:S01]  /*51f0*/  FADD.FTZ R7, R3, R6 ;  /* 0x0000000603077221 */ /* 0x000fe20000010000 */
[----:B0-----:R-:W-:Y:S02]  /*5200*/  F2FP.BF16.F32.PACK_AB R28, R45, R46 ;  /* 0x0000002e2d1c723e */ /* 0x001fe400000010ff */
[----:B------:R-:W0:Y:S01]  /*5210*/  MUFU.EX2 R39, R39 ;  /* 0x0000002700277308 */ /* 0x000e220000000800 */
[----:B------:R-:W-:Y:S02]  /*5220*/  F2FP.BF16.F32.PACK_AB R30, R43, R44 ;  /* 0x0000002c2b1e723e */ /* 0x000fe400000010ff */
[----:B------:R-:W-:Y:S02]  /*5230*/  F2FP.BF16.F32.PACK_AB R29, R55, R38 ;  /* 0x00000026371d723e */ /* 0x000fe400000010ff */
[----:B------:R-:W-:-:S03]  /*5240*/  F2FP.BF16.F32.PACK_AB R31, R3, R48 ;  /* 0x00000030031f723e */ /* 0x000fc600000010ff */
[----:B------:R-:W2:Y:S01]  /*5250*/  MUFU.EX2 R40, R40 ;  /* 0x0000002800287308 */ /* 0x000ea20000000800 */
[----:B-1----:R-:W-:Y:S01]  /*5260*/  F2FP.BF16.F32.PACK_AB R12, R41, R42 ;  /* 0x0000002a290c723e */ /* 0x002fe200000010ff */
[----:B------:R-:W-:-:S04]  /*5270*/  FADD.FTZ R42, R42, R5 ;  /* 0x000000052a2a7221 */ /* 0x000fc80000010000 */
[----:B------:R-:W-:Y:S02]  /*5280*/  FADD.FTZ R42, R41, R42 ;  /* 0x0000002a292a7221 */ /* 0x000fe40000010000 */
[----:B------:R1:W-:Y:S02]  /*5290*/  MUFU.EX2 R0, R33 ;  /* 0x0000002100007308 */ /* 0x0003e40000000800 */
[----:B0-----:R-:W-:-:S06]  /*52a0*/  FADD.FTZ R3, R39, R42 ;  /* 0x0000002a27037221 */ /* 0x001fcc0000010000 */
[----:B------:R0:W3:Y:S01]  /*52b0*/  MUFU.EX2 R47, R35 ;  /* 0x00000023002f7308 */ /* 0x0000e20000000800 */
[----:B-1----:R-:W-:Y:S01]  /*52c0*/  F2FP.BF16.F32.PACK_AB R33, R76, R11 ;  /* 0x0000000b4c21723e */ /* 0x002fe200000010ff */
[C---:B--2---:R-:W-:Y:S01]  /*52d0*/  FADD.FTZ R3, R40.reuse, R3 ;  /* 0x0000000328037221 */ /* 0x044fe20000010000 */
[----:B------:R-:W-:-:S05]  /*52e0*/  F2FP.BF16.F32.PACK_AB R14, R40, R39 ;  /* 0x00000027280e723e */ /* 0x000fca00000010ff */
[----:B------:R-:W1:Y:S01]  /*52f0*/  MUFU.EX2 R70, R70 ;  /* 0x0000004600467308 */ /* 0x000e620000000800 */
[----:B0-----:R-:W-:-:S05]  /*5300*/  F2FP.BF16.F32.PACK_AB R35, R80, R21 ;  /* 0x000000155023723e */ /* 0x001fca00000010ff */
[----:B------:R0:W-:Y:S02]  /*5310*/  STSM.16.M88.4 [R17+0x27800], R32 ;  /* 0x0278002011007844 */ /* 0x0001e40000000200 */
[----:B------:R-:W2:Y:S01]  /*5320*/  MUFU.EX2 R77, R77 ;  /* 0x0000004d004d7308 */ /* 0x000ea20000000800 */
[----:B---3--:R-:W-:Y:S01]  /*5330*/  F2FP.BF16.F32.PACK_AB R13, R47, R0 ;  /* 0x000000002f0d723e */ /* 0x008fe200000010ff */
[----:B------:R0:W-:Y:S01]  /*5340*/  STSM.16.M88.4 [R136], R24 ;  /* 0x0000001888007844 */ /* 0x0001e20000000200 */
[----:B------:R-:W-:-:S03]  /*5350*/  FADD.FTZ R0, R0, R7 ;  /* 0x0000000700007221 */ /* 0x000fc60000010000 */
[----:B------:R0:W-:Y:S01]  /*5360*/  STSM.16.M88.4 [R22+0x6000], R28 ;  /* 0x0060001c16007844 */ /* 0x0001e20000000200 */
[----:B------:R-:W-:Y:S01]  /*5370*/  FADD.FTZ R47, R47, R0 ;  /* 0x000000002f2f7221 */ /* 0x000fe20000010000 */
[----:B------:R-:W-:-:S03]  /*5380*/  VIADD R0, R88, 0xfffffffe ;  /* 0xfffffffe58007836 */ /* 0x000fc60000000000 */
[----:B-1----:R-:W-:Y:S01]  /*5390*/  FADD.FTZ R2, R70, R47 ;  /* 0x0000002f46027221 */ /* 0x002fe20000010000 */
[----:B--2---:R-:W-:-:S03]  /*53a0*/  F2FP.BF16.F32.PACK_AB R15, R77, R70 ;  /* 0x000000464d0f723e */ /* 0x004fc600000010ff */
[----:B------:R-:W-:Y:S02]  /*53b0*/  FADD.FTZ R2, R77, R2 ;  /* 0x000000024d027221 */ /* 0x000fe40000010000 */
[----:B------:R0:W-:Y:S01]  /*53c0*/  STSM.16.M88.4 [R18+0x6000], R12 ;  /* 0x0060000c12007844 */ /* 0x0001e20000000200 */
[----:B------:R1:W-:Y:S06]  /*53d0*/  MEMBAR.ALL.CTA ;  /* 0x0000000000007992 */ /* 0x0003ec0000008000 */
[----:B-1----:R-:W1:Y:S02]  /*53e0*/  FENCE.VIEW.ASYNC.S ;  /* 0x00000000000073c6 */ /* 0x002e640000000000 */
[----:B-1----:R-:W-:Y:S01]  /*53f0*/  NOP ;  /* 0x0000000000007918 */ /* 0x002fe20000000000 */
[----:B------:R-:W-:Y:S05]  /*5400*/  @P2 BRA `(.L_x_10757) ;  /* 0x0000000000442947 */ /* 0x000fea0003800000 */
        /* <DEDUP_REMOVED lines=10> */
.L_x_10758:
[----:B------:R-:W-:-:S11]  /*54b0*/  UISETP.NE.AND UP2, UPT, UR7, 0x1, UPT ;  /* 0x000000010700788c */ /* 0x000fd6000bf45270 */
[----:B------:R-:W-:Y:S02]  /*54c0*/  @UP2 ULDC.64 UR10, c[0x0][0x9e8] ;  /* 0x00027a00000a2ab9 */ /* 0x000fe40000000a00 */
[----:B------:R-:W-:-:S04]  /*54d0*/  UIMAD.WIDE.U32 UR14, UR18, UR10, URZ ;  /* 0x0000000a120e72a5 */ /* 0x000fc8000f8e003f */
[----:B------:R-:W-:-:S12]  /*54e0*/  @UP2 USHF.R.U32.HI UR18, URZ, UR11, UR15 ;  /* 0x0000000b3f122299 */ /* 0x000fd8000801160f */
.L_x_10759:
[----:B------:R-:W-:-:S04]  /*54f0*/  UIMAD UR7, UR18, UR7, UR7 ;  /* 0x00000007120772a4 */ /* 0x000fc8000f8e0207 */
[----:B------:R-:W-:-:S04]  /*5500*/  UISETP.LT.AND UP2, UPT, UR6, UR7, UPT ;  /* 0x000000070600728c */ /* 0x000fc8000bf41270 */
[----:B------:R-:W-:-:S12]  /*5510*/  USEL UR6, UR6, UR7, UP2 ;  /* 0x0000000706067287 */ /* 0x000fd80009000000 */
.L_x_10757:
        /* <DEDUP_REMOVED lines=31> */
[----:B------:R-:W-:Y:S01]  /*5710*/  IMAD.MOV.U32 R135, RZ, RZ, RZ ;  /* 0x000000ffff877224 */ /* 0x000fe200078e00ff */
[----:B------:R-:W-:Y:S01]  /*5720*/  ULDC UR35, c[0x0][0x9e4] ;  /* 0x0002790000237ab9 */ /* 0x000fe20000000800 */
[----:B------:R-:W-:Y:S01]  /*5730*/  ULDC UR53, c[0x0][0x9d8] ;  /* 0x0002760000357ab9 */ /* 0x000fe20000000800 */
[----:B------:R-:W-:Y:S01]  /*5740*/  ULDC UR34, c[0x0][0x988] ;  /* 0x0002620000227ab9 */ /* 0x000fe20000000800 */
[----:B------:R-:W-:-:S05]  /*5750*/  ULDC UR52, c[0x0][0x9e0] ;  /* 0x0002780000347ab9 */ /* 0x000fca0000000800 */
.L_x_10777:
        /* <DEDUP_REMOVED lines=9> */
.L_x_10762:
[----:B------:R-:W-:Y:S01]  /*57f0*/  ULEA UR6, UR55, UR42, 0x3 ;  /* 0x0000002a37067291 */ /* 0x000fe2000f8e183f */
[----:B------:R-:W-:-:S05]  /*5800*/  IMAD.U32 R5, RZ, RZ, UR54 ;  /* 0x00000036ff057e24 */ /* 0x000fca000f8e00ff */
[----:B------:R-:W-:-:S04]  /*5810*/  SHF.L.U32 R5, R5, 0x1f, RZ ;  /* 0x0000001f05057819 */ /* 0x000fc800000006ff */
[----:B------:R1:W2:Y:S01]  /*5820*/  SYNCS.PHASECHK.TRANS64.TRYWAIT P2, [UR6+0x2d830], R5 ;  /* 0x02d83005ff0075a7 */ /* 0x0002a20008040146 */
[----:B------:R-:W-:Y:S05]  /*5830*/  @!P0 BRA `(.L_x_10763) ;  /* 0x0000000000048947 */ /* 0x000fea0003800000 */
[----:B------:R-:W-:Y:S01]  /*5840*/  BPT.TRAP 0x1 ;  /* 0x000000040000795c */ /* 0x000fe20000300000 */
.L_x_10763:
[----:B--2---:R-:W-:Y:S05]  /*5850*/  @P2 BRA `(.L_x_10761) ;  /* 0x0000000000082947 */ /* 0x004fea0003800000 */
[----:B------:R-:W2:Y:S02]  /*5860*/  SYNCS.PHASECHK.TRANS64.TRYWAIT P2, [UR6+0x2d830], R5 ;  /* 0x02d83005ff0075a7 */ /* 0x000ea40008040146 */
[----:B--2---:R-:W-:Y:S05]  /*5870*/  @!P2 BRA `(.L_x_10764) ;  /* 0x0000010c0038a947 */ /* 0x004fea0003800000 */
.L_x_10761:
[----:B--2---:R-:W2:Y:S01]  /*5880*/  S2R R6, SR_TID.X ;  /* 0x0000000000067919 */ /* 0x004ea20000002100 */
[----:B------:R-:W-:Y:S01]  /*5890*/  UIMAD UR6, UR55, 0x600, UR32 ;  /* 0x00000600370678a4 */ /* 0x000fe2000f8e0220 */
        /* <DEDUP_REMOVED lines=12> */
[----:B-1----:R-:W-:-:S05]  /*5960*/  VIADD R5, R6, 0x8 ;  /* 0x0000000806057836 */ /* 0x002fca0000000000 */
[----:B------:R1:W-:Y:S06]  /*5970*/  BAR.SYNC.DEFER_BLOCKING R5, 0x100 ;  /* 0x000400050000751d */ /* 0x0003ec0000010000 */
[----:B0-----:R-:W-:-:S06]  /*5980*/  WARPGROUP.ARRIVE ;  /* 0x00000000000079c5 */ /* 0x001fcc0000000000 */
        /* <DEDUP_REMOVED lines=17> */
[----:B-1----:R-:W-:Y:S05]  /*5aa0*/  @P3 BRA `(.L_x_10765) ;  /* 0x00000000002c3947 */ /* 0x002fea0003800000 */
[----:B------:R-:W-:Y:S05]  /*5ab0*/  @!P0 BRA `(.L_x_10766) ;  /* 0x0000000000048947 */ /* 0x000fea0003800000 */
[----:B------:R-:W-:Y:S01]  /*5ac0*/  BPT.TRAP 0x1 ;  /* 0x000000040000795c */ /* 0x000fe20000300000 */
.L_x_10766:
[----:B------:R-:W-:Y:S01]  /*5ad0*/  ULEA UR6, UR45, UR42, 0x3 ;  /* 0x0000002a2d067291 */ /* 0x000fe2000f8e183f */
[----:B------:R-:W-:-:S05]  /*5ae0*/  IMAD.U32 R5, RZ, RZ, UR50 ;  /* 0x00000032ff057e24 */ /* 0x000fca000f8e00ff */
[----:B------:R-:W-:-:S04]  /*5af0*/  SHF.L.U32 R5, R5, 0x1f, RZ ;  /* 0x0000001f05057819 */ /* 0x000fc800000006ff */
[----:B------:R0:W1:Y:S01]  /*5b00*/  SYNCS.PHASECHK.TRANS64.TRYWAIT P2, [UR6+0x2d850], R5 ;  /* 0x02d85005ff0075a7 */ /* 0x0000620008040146 */
[----:B------:R-:W-:Y:S05]  /*5b10*/  @!P0 BRA `(.L_x_10767) ;  /* 0x0000000000048947 */ /* 0x000fea0003800000 */
[----:B------:R-:W-:Y:S01]  /*5b20*/  BPT.TRAP 0x1 ;  /* 0x000000040000795c */ /* 0x000fe20000300000 */
.L_x_10767:
[----:B-1----:R-:W-:Y:S05]  /*5b30*/  @P2 BRA `(.L_x_10765) ;  /* 0x0000000000082947 */ /* 0x002fea0003800000 */
[----:B------:R-:W1:Y:S02]  /*5b40*/  SYNCS.PHASECHK.TRANS64.TRYWAIT P2, [UR6+0x2d850], R5 ;  /* 0x02d85005ff0075a7 */ /* 0x000e640008040146 */
[----:B-1----:R-:W-:Y:S05]  /*5b50*/  @!P2 BRA `(.L_x_10768) ;  /* 0x000001080098a947 */ /* 0x002fea0003800000 */
.L_x_10765:
[----:B------:R-:W-:Y:S01]  /*5b60*/  UIADD3 UR6, UR42, 0x400, URZ ;  /* 0x000004002a067890 */ /* 0x000fe2000fffe03f */
[----:B------:R-:W-:Y:S01]  /*5b70*/  WARPGROUP.ARRIVE ;  /* 0x00000000000079c5 */ /* 0x000fe20000000000 */
[----:B------:R-:W-:-:S05]  /*5b80*/  ULEA UR7, UR51, UR42, 0xd ;  /* 0x0000002a33077291 */ /* 0x000fca000f8e683f */
[----:B------:R-:W2:Y:S01]  /*5b90*/  S2R R152, SR_TID.X ;  /* 0x0000000000987919 */ /* 0x000ea20000002100 */
[----:B------:R-:W-:Y:S01]  /*5ba0*/  USHF.R.U32.HI UR6, URZ, 0x4, UR6 ;  /* 0x000000043f067899 */ /* 0x000fe20008011606 */
[----:B------:R-:W-:Y:S01]  /*5bb0*/  PLOP3.LUT P2, PT, PT, PT, UP0, 0x80, 0x0 ;  /* 0x000000000000781c */ /* 0x000fe20003f4f008 */
[----:B------:R-:W-:Y:S01]  /*5bc0*/  UIADD3 UR7, UR7, 0x21800, URZ ;  /* 0x0002180007077890 */ /* 0x000fe2000fffe03f */
[----:B------:R-:W-:Y:S01]  /*5bd0*/  PLOP3.LUT P3, PT, PT, PT, UP0, 0x80, 0x0 ;  /* 0x000000000000781c */ /* 0x000fe20003f6f008 */
[----:B------:R-:W-:Y:S01]  /*5be0*/  ULOP3.LUT UR6, UR6, 0x3fff, URZ, 0xc0, !UPT ;  /* 0x00003fff06067892 */ /* 0x000fe2000f8ec03f */
[----:B------:R-:W-:Y:S01]  /*5bf0*/  VIADD R151, R137, UR41 ;  /* 0x0000002989977c36 */ /* 0x000fe20008000000 */
[----:B------:R-:W-:Y:S01]  /*5c00*/  USHF.R.U32.HI UR7, URZ, 0x4, UR7 ;  /* 0x000000043f077899 */ /* 0x000fe20008011607 */
[----:B------:R-:W-:Y:S01]  /*5c10*/  FMUL.FTZ R9, R27, UR53 ;  /* 0x000000351b097c20 */ /* 0x000fe20008410000 */
[----:B------:R-:W-:Y:S01]  /*5c20*/  ULOP3.LUT UR10, UR6, 0x2000000, URZ, 0xfc, !UPT ;  /* 0x02000000060a7892 */ /* 0x000fe2000f8efc3f */
[----:B------:R-:W-:Y:S01]  /*5c30*/  FMUL.FTZ R20, R34, UR53 ;  /* 0x0000003522147c20 */ /* 0x000fe20008410000 */
[----:B------:R-:W-:Y:S01]  /*5c40*/  ULOP3.LUT UR6, UR7, 0x3fff, URZ, 0xc0, !UPT ;  /* 0x00003fff07067892 */ /* 0x000fe2000f8ec03f */
[----:B------:R-:W-:Y:S01]  /*5c50*/  FMUL.FTZ R27, R39, UR53 ;  /* 0x00000035271b7c20 */ /* 0x000fe20008410000 */
[----:B------:R-:W-:Y:S01]  /*5c60*/  UIMAD UR7, UR45, 0x600, UR10 ;  /* 0x000006002d0778a4 */ /* 0x000fe2000f8e020a */
[----:B------:R-:W-:Y:S01]  /*5c70*/  FMUL.FTZ R34, R46, UR53 ;  /* 0x000000352e227c20 */ /* 0x000fe20008410000 */
[----:B------:R-:W-:Y:S01]  /*5c80*/  ULOP3.LUT UR6, UR6, 0x10000, URZ, 0xfc, !UPT ;  /* 0x0001000006067892 */ /* 0x000fe2000f8efc3f */
[----:B------:R-:W-:Y:S01]  /*5c90*/  FMUL.FTZ R39, R51, UR53 ;  /* 0x0000003533277c20 */ /* 0x000fe20008410000 */
[----:B------:R-:W-:Y:S01]  /*5ca0*/  UMOV UR31, 0x80000020 ;  /* 0x80000020001f7882 */ /* 0x000fe20000000000 */
[----:B------:R-:W-:Y:S01]  /*5cb0*/  UMOV UR29, 0x40000040 ;  /* 0x40000040001d7882 */ /* 0x000fe20000000000 */
[----:B------:R-:W-:Y:S01]  /*5cc0*/  FMUL.FTZ R51, R61, UR53 ;  /* 0x000000353d337c20 */ /* 0x000fe20008410000 */
[----:B------:R-:W-:Y:S01]  /*5cd0*/  UMOV UR30, UR7 ;  /* 0x00000007001e7c82 */ /* 0x000fe20008000000 */
[----:B------:R-:W-:Y:S01]  /*5ce0*/  FMUL.FTZ R61, R71, UR53 ;  /* 0x00000035473d7c20 */ /* 0x000fe20008410000 */
[----:B------:R-:W-:Y:S01]  /*5cf0*/  UMOV UR28, UR6 ;  /* 0x00000006001c7c82 */ /* 0x000fe20008000000 */
[----:B------:R-:W3:Y:S01]  /*5d00*/  LDC R71, c[0x0][0x2f0] ;  /* 0x0000bc00ff477b82 */ /* 0x000ee20000000800 */
[----:B------:R-:W-:Y:S01]  /*5d10*/  HGMMA.64x96x16.F32.BF16 R88, gdesc[UR28].tnspB, R88, gsb0 ;  /* 0x416000001c5879f0 */ /* 0x000fe20008001858 */
[----:B------:R-:W-:Y:S01]  /*5d20*/  UIADD3 UR30, UR7, 0x40, URZ ;  /* 0x00000040071e7890 */ /* 0x000fe2000fffe03f */
[----:B------:R-:W-:Y:S01]  /*5d30*/  FMUL.FTZ R13, R31, UR53 ;  /* 0x000000351f0d7c20 */ /* 0x000fe20008410000 */
[----:B------:R-:W-:Y:S01]  /*5d40*/  UIADD3 UR28, UR6, 0x2, URZ ;  /* 0x00000002061c7890 */ /* 0x000fe2000fffe03f */
[----:B------:R-:W-:Y:S01]  /*5d50*/  FMUL.FTZ R31, R43, UR53 ;  /* 0x000000352b1f7c20 */ /* 0x000fe20008410000 */
[----:B------:R-:W-:Y:S01]  /*5d60*/  UMOV UR31, 0x80000020 ;  /* 0x80000020001f7882 */ /* 0x000fe20000000000 */
[----:B------:R-:W-:Y:S01]  /*5d70*/  UMOV UR29, 0x40000040 ;  /* 0x40000040001d7882 */ /* 0x000fe20000000000 */
[----:B------:R-:W-:Y:S01]  /*5d80*/  FMUL.FTZ R43, R55, UR53 ;  /* 0x00000035372b7c20 */ /* 0x000fe20008410000 */
[----:B--2---:R-:W-:Y:S01]  /*5d90*/  SHF.R.U32.HI R143, RZ, 0x7, R152 ;  /* 0x00000007ff8f7819 */ /* 0x004fe20000011698 */
[----:B------:R-:W-:Y:S01]  /*5da0*/  FMUL.FTZ R55, R65, UR53 ;  /* 0x0000003541377c20 */ /* 0x000fe20008410000 */
[----:B-1----:R-:W-:Y:S01]  /*5db0*/  FMUL.FTZ R6, R25, UR53 ;  /* 0x0000003519067c20 */ /* 0x002fe20008410000 */
        /* <DEDUP_REMOVED lines=31> */
[----:B------:R-:W-:-:S02]  /*5fb0*/  IMAD.U32 R47, RZ, RZ, UR55 ;  /* 0x00000037ff2f7e24 */ /* 0x000fc4000f8e00ff */
        /* <DEDUP_REMOVED lines=17> */
[----:B------:R-:W-:-:S02]  /*60d0*/  IMAD R80, R16, -0x2, R79 ;  /* 0xfffffffe10507824 */ /* 0x000fc400078e024f */
[----:B------:R-:W-:Y:S01]  /*60e0*/  FMUL.FTZ R72, R81, UR53 ;  /* 0x0000003551487c20 */ /* 0x000fe20008410000 */
[----:B------:R-:W-:Y:S01]  /*60f0*/  FMUL.FTZ R73, R82, UR53 ;  /* 0x0000003552497c20 */ /* 0x000fe20008410000 */
[----:B------:R-:W-:Y:S01]  /*6100*/  FMUL.FTZ R74, R83, UR53 ;  /* 0x00000035534a7c20 */ /* 0x000fe20008410000 */
[----:B------:R-:W-:Y:S01]  /*6110*/  FMUL.FTZ R76, R85, UR53 ;  /* 0x00000035554c7c20 */ /* 0x000fe20008410000 */
[----:B------:R-:W-:Y:S01]  /*6120*/  FMUL.FTZ R78, R86, UR53 ;  /* 0x00000035564e7c20 */ /* 0x000fe20008410000 */
[----:B------:R-:W-:Y:S01]  /*6130*/  FMUL.FTZ R79, R87, UR53 ;  /* 0x00000035574f7c20 */ /* 0x000fe20008410000 */
[----:B------:R-:W-:Y:S01]  /*6140*/  @!P1 LEA R47, R47, UR42, 0x3 ;  /* 0x0000002a2f2f9c11 */ /* 0x000fe2000f8e18ff */
[----:B------:R-:W0:Y:S01]  /*6150*/  MUFU.TANH R5, R5 ;  /* 0x0000000500057308 */ /* 0x000e220000002400 */
[----:B---3--:R-:W-:-:S03]  /*6160*/  IMAD R80, R71, UR43, R80 ;  /* 0x0000002b47507c24 */ /* 0x008fc6000f8e0250 */
[----:B------:R-:W-:-:S04]  /*6170*/  @!P1 VIADD R47, R47, 0x2d840 ;  /* 0x0002d8402f2f9836 */ /* 0x000fc80000000000 */
[----:B------:R-:W1:Y:S01]  /*6180*/  MUFU.TANH R6, R6 ;  /* 0x0000000600067308 */ /* 0x000e620000002400 */
[----:B------:R-:W-:-:S07]  /*6190*/  @!P1 PRMT R47, RZ, 0x654, R47 ;  /* 0x00000654ff2f9816 */ /* 0x000fce000000002f */
[----:B------:R-:W2:Y:S08]  /*61a0*/  MUFU.TANH R7, R7 ;  /* 0x0000000700077308 */ /* 0x000eb00000002400 */
[----:B------:R-:W3:Y:S08]  /*61b0*/  MUFU.TANH R9, R9 ;  /* 0x0000000900097308 */ /* 0x000ef00000002400 */
[----:B------:R-:W4:Y:S01]  /*61c0*/  MUFU.TANH R10, R10 ;  /* 0x0000000a000a7308 */ /* 0x000f220000002400 */
[----:B------:R-:W-:-:S02]  /*61d0*/  WARPGROUP.DEPBAR.LE gsb0, 0x0 ;  /* 0x00008000000079c5 */ /* 0x000fc40000010000 */
[----:B------:R-:W-:-:S05]  /*61e0*/  WARPGROUP.ARRIVE ;  /* 0x00000000000079c5 */ /* 0x000fca0000000000 */
[----:B------:R-:W0:Y:S01]  /*61f0*/  MUFU.TANH R11, R11 ;  /* 0x0000000b000b7308 */ /* 0x000e220000002400 */
[----:B------:R-:W-:Y:S01]  /*6200*/  HGMMA.64x96x16.F32.BF16 R88, gdesc[UR28].tnspB, R88, gsb0 ;  /* 0x416000001c5879f0 */ /* 0x000fe20008001858 */
[----:B------:R-:W-:Y:S02]  /*6210*/  UIADD3 UR30, UR7, 0x80, URZ ;  /* 0x00000080071e7890 */ /* 0x000fe4000fffe03f */
[----:B------:R-:W-:Y:S01]  /*6220*/  UIADD3 UR28, UR6, 0x4, URZ ;  /* 0x00000004061c7890 */ /* 0x000fe2000fffe03f */
[----:B------:R-:W-:Y:S01]  /*6230*/  UMOV UR31, 0x80000020 ;  /* 0x80000020001f7882 */ /* 0x000fe20000000000 */
[----:B------:R-:W-:Y:S02]  /*6240*/  UMOV UR29, 0x40000040 ;  /* 0x40000040001d7882 */ /* 0x000fe40000000000 */
        /* <DEDUP_REMOVED lines=15> */
[----:B------:R-:W-:Y:S01]  /*6340*/  HGMMA.64x96x16.F32.BF16 R88, gdesc[UR28].tnspB, R88, gsb0 ;  /* 0x416000001c5879f0 */ /* 0x000fe20008001858 */
[----:B------:R-:W-:Y:S02]  /*6350*/  UIADD3 UR30, UR7, 0xc0, URZ ;  /* 0x000000c0071e7890 */ /* 0x000fe4000fffe03f */
[----:B------:R-:W-:-:S04]  /*6360*/  UIADD3 UR28, UR6, 0x6, URZ ;  /* 0x00000006061c7890 */ /* 0x000fc8000fffe03f */
[----:B------:R-:W0:Y:S01]  /*6370*/  MUFU.TANH R31, R31 ;  /* 0x0000001f001f7308 */ /* 0x000e220000002400 */
[----:B------:R-:W-:Y:S01]  /*6380*/  UMOV UR31, 0x80000020 ;  /* 0x80000020001f7882 */ /* 0x000fe20000000000 */
[----:B------:R-:W-:-:S06]  /*6390*/  UMOV UR29, 0x40000040 ;  /* 0x40000040001d7882 */ /* 0x000fcc0000000000 */
        /* <DEDUP_REMOVED lines=64> */
[----:B------:R-:W0:Y:S01]  /*67a0*/  MUFU.TANH R79, R79 ;  /* 0x0000004f004f7308 */ /* 0x000e220000002400 */
[----:B------:R-:W-:-:S02]  /*67b0*/  WARPGROUP.DEPBAR.LE gsb0, 0x0 ;  /* 0x00008000000079c5 */ /* 0x000fc40000010000 */
[----:B------:R-:W-:-:S06]  /*67c0*/  WARPGROUP.ARRIVE ;  /* 0x00000000000079c5 */ /* 0x000fcc0000000000 */
[----:B------:R-:W-:Y:S01]  /*67d0*/  HGMMA.64x96x16.F32.BF16 R88, gdesc[UR28].tnspB, R88, gsb0 ;  /* 0x416000001c5879f0 */ /* 0x000fe20008001858 */
[----:B------:R-:W-:Y:S02]  /*67e0*/  UIADD3 UR30, UR7, 0x1c0, URZ ;  /* 0x000001c0071e7890 */ /* 0x000fe4000fffe03f */
[----:B------:R-:W-:Y:S01]  /*67f0*/  UIADD3 UR28, UR6, 0x606, URZ ;  /* 0x00000606061c7890 */ /* 0x000fe2000fffe03f */
[----:B------:R-:W-:Y:S01]  /*6800*/  UMOV UR31, 0x80000020 ;  /* 0x80000020001f7882 */ /* 0x000fe20000000000 */
[----:B------:R-:W-:Y:S01]  /*6810*/  UMOV UR29, 0x40000040 ;  /* 0x40000040001d7882 */ /* 0x000fe20000000000 */
[----:B------:R-:W-:Y:S02]  /*6820*/  @UP0 ULDC UR6, c[0x0][0x44c] ;  /* 0x0001130000060ab9 */ /* 0x000fe40000000800 */
[----:B------:R-:W-:Y:S01]  /*6830*/  @P2 IMAD.HI.U32 R46, R151, UR6, RZ ;  /* 0x00000006972e2c27 */ /* 0x000fe2000f8e00ff */
[----:B------:R-:W-:Y:S01]  /*6840*/  @UP0 ULDC UR6, c[0x0][0x450] ;  /* 0x0001140000060ab9 */ /* 0x000fe20000000800 */
[----:B------:R-:W-:-:S03]  /*6850*/  ISETP.GE.U32.AND P2, PT, R152, 0x180, PT ;  /* 0x000001809800780c */ /* 0x000fc60003f46070 */
[----:B------:R-:W-:Y:S01]  /*6860*/  @P3 SHF.R.U32.HI R151, RZ, UR6, R46 ;  /* 0x00000006ff973c19 */ /* 0x000fe2000801162e */
[----:B------:R-:W-:Y:S02]  /*6870*/  VIADD R46, R143, 0x9 ;  /* 0x000000098f2e7836 */ /* 0x000fe40000000000 */
[----:B------:R-:W5:Y:S02]  /*6880*/  LDC R143, c[0x0][0x288] ;  /* 0x0000a200ff8f7b82 */ /* 0x000f640000000800 */
[----:B------:R-:W1:Y:S01]  /*6890*/  SHFL.IDX PT, R84, R151, RZ, 0x1c1f ;  /* 0x001c1fff97547589 */ /* 0x000e6200000e0000 */
[----:B------:R-:W-:Y:S02]  /*68a0*/  SEL R46, R46, 0x9, !P2 ;  /* 0x000000092e2e7807 */ /* 0x000fe40005000000 */
[----:B------:R-:W-:Y:S01]  /*68b0*/  PLOP3.LUT P2, PT, PT, PT, UP1, 0x40, 0x0 ;  /* 0x000000000000781c */ /* 0x000fe20003f4e818 */
[----:B-----5:R-:W-:-:S04]  /*68c0*/  IMAD.IADD R80, R80, 0x1, -R143 ;  /* 0x0000000150507824 */ /* 0x020fc800078e0a8f */
[C---:B------:R-:W-:Y:S02]  /*68d0*/  VIADD R83, R80.reuse, UR52 ;  /* 0x0000003450537c36 */ /* 0x040fe40008000000 */
[----:B------:R-:W-:Y:S02]  /*68e0*/  VIADD R82, R80, UR33 ;  /* 0x0000002150527c36 */ /* 0x000fe40008000000 */
[C---:B-1----:R-:W-:Y:S02]  /*68f0*/  IMAD.IADD R81, R84.reuse, 0x1, R83 ;  /* 0x0000000154517824 */ /* 0x042fe400078e0253 */
[----:B------:R-:W-:Y:S01]  /*6900*/  IMAD.IADD R80, R84, 0x1, R82 ;  /* 0x0000000154507824 */ /* 0x000fe200078e0252 */
[----:B------:R-:W-:Y:S02]  /*6910*/  WARPGROUP.DEPBAR.LE gsb0, 0x0 ;  /* 0x00008000000079c5 */ /* 0x000fe40000010000 */
[----:B------:R-:W-:-:S06]  /*6920*/  WARPGROUP.ARRIVE ;  /* 0x00000000000079c5 */ /* 0x000fcc0000000000 */
[----:B------:R-:W-:Y:S03]  /*6930*/  HGMMA.64x96x16.F32.BF16 R88, gdesc[UR28].tnspB, R88, gsb0 ;  /* 0x416000001c5879f0 */ /* 0x000fe60008001858 */
[----:B------:R-:W-:Y:S02]  /*6940*/  WARPGROUP.DEPBAR.LE gsb0, 0x0 ;  /* 0x00008000000079c5 */ /* 0x000fe40000010000 */
[----:B------:R1:W-:Y:S06]  /*6950*/  BAR.ARV R46, 0x100 ;  /* 0x0004002e0000751d */ /* 0x0003ec0000002000 */
[----:B------:R1:W-:Y:S01]  /*6960*/  @!P1 SYNCS.ARRIVE.TRANS64.RED.A1T0 RZ, [R47+URZ], RZ ;  /* 0x000000ff2fff99a7 */ /* 0x0003e2000810043f */
[----:B0-234-:R-:W-:Y:S05]  /*6970*/  @P2 BRA `(.L_x_10769) ;  /* 0x00000000005c2947 */ /* 0x01dfea0003800000 */
[----:B-1----:R-:W-:Y:S01]  /*6980*/  IMAD R46, R71, UR43, R84 ;  /* 0x0000002b472e7c24 */ /* 0x002fe2000f8e0254 */
        /* <DEDUP_REMOVED lines=12> */
.L_x_10771:
[----:B------:R-:W-:-:S05]  /*6a50*/  IMAD.U32 R84, RZ, RZ, UR35 ;  /* 0x00000023ff547e24 */ /* 0x000fca000f8e00ff */
[----:B------:R-:W-:-:S13]  /*6a60*/  ISETP.NE.AND P2, PT, R84, 0x1, PT ;  /* 0x000000015400780c */ /* 0x000fda0003f45270 */
[----:B------:R-:W0:Y:S02]  /*6a70*/  @P2 LDC.64 R46, c[0x0][0x9e8] ;  /* 0x00027a00ff2e2b82 */ /* 0x000e240000000a00 */
[----:B0-----:R-:W-:-:S05]  /*6a80*/  @P2 IMAD.HI.U32 R46, R85, R46, RZ ;  /* 0x0000002e552e2227 */ /* 0x001fca00078e00ff */
[----:B------:R-:W-:-:S07]  /*6a90*/  @P2 SHF.R.U32.HI R85, RZ, R47, R46 ;  /* 0x0000002fff552219 */ /* 0x000fce000001162e */
.L_x_10772:
[----:B------:R-:W-:Y:S05]  /*6aa0*/  BSYNC B0 ;  /* 0x0000000000007941 */ /* 0x000fea0003800000 */
.L_x_10770:
[----:B------:R-:W-:-:S04]  /*6ab0*/  IMAD R85, R85, R84, -R75 ;  /* 0x0000005455557224 */ /* 0x000fc800078e0a4b */
[----:B------:R-:W-:-:S05]  /*6ac0*/  IMAD R85, R16, -0x2, R85 ;  /* 0xfffffffe10557824 */ /* 0x000fca00078e0255 */
[----:B------:R-:W-:Y:S02]  /*6ad0*/  VIADDMNMX R81, R85, R84, R81, PT ;  /* 0x0000005455517246 */ /* 0x000fe40003800151 */
[----:B------:R-:W-:-:S07]  /*6ae0*/  VIMNMX R80, R80, R85, !PT ;  /* 0x0000005550507248 */ /* 0x000fce0007fe0100 */
.L_x_10769:
[----:B------:R-:W-:Y:S01]  /*6af0*/  ISETP.GT.AND P2, PT, R0, -0x1, PT ;  /* 0xffffffff0000780c */ /* 0x000fe20003f44270 */
[----:B------:R-:W0:Y:S03]  /*6b00*/  SHFL.IDX PT, R84, R151, 0x1, 0x1c1f ;  /* 0x003c1f0097547f89 */ /* 0x000e2600000e0000 */
[C---:B------:R-:W-:Y:S02]  /*6b10*/  ISETP.GT.AND P5, PT, R80.reuse, RZ, P2 ;  /* 0x000000ff5000720c */ /* 0x040fe400017a4270 */
[C---:B------:R-:W-:Y:S02]  /*6b20*/  ISETP.GT.AND P4, PT, R80.reuse, 0x1, P2 ;  /* 0x000000015000780c */ /* 0x040fe40001784270 */
[----:B------:R-:W-:Y:S02]  /*6b30*/  ISETP.LT.OR P5, PT, R81, 0x1, P5 ;  /* 0x000000015100780c */ /* 0x000fe40002fa1670 */
[----:B------:R-:W-:-:S02]  /*6b40*/  ISETP.GT.AND P6, PT, R80, 0x8, P2 ;  /* 0x000000085000780c */ /* 0x000fc400017c4270 */
[----:B------:R-:W-:Y:S02]  /*6b50*/  FSEL R5, R5, -INF , !P5 ;  /* 0xff80000005057808 */ /* 0x000fe40006800000 */
[C---:B------:R-:W-:Y:S02]  /*6b60*/  ISETP.GT.AND P5, PT, R80.reuse, 0x10, P2 ;  /* 0x000000105000780c */ /* 0x040fe400017a4270 */
[----:B------:R-:W-:Y:S02]  /*6b70*/  ISETP.GT.AND P3, PT, R80, 0x9, P2 ;  /* 0x000000095000780c */ /* 0x000fe40001764270 */
[C---:B------:R-:W-:Y:S02]  /*6b80*/  ISETP.LT.OR P5, PT, R81.reuse, 0x11, P5 ;  /* 0x000000115100780c */ /* 0x040fe40002fa1670 */
[----:B------:R-:W-:Y:S02]  /*6b90*/  ISETP.LT.OR P4, PT, R81, 0x2, P4 ;  /* 0x000000025100780c */ /* 0x000fe40002781670 */
[----:B------:R-:W-:-:S02]  /*6ba0*/  FSEL R14, R14, -INF , !P5 ;  /* 0xff8000000e0e7808 */ /* 0x000fc40006800000 */
[----:B------:R-:W-:Y:S01]  /*6bb0*/  ISETP.GT.AND P5, PT, R80, 0x20, P2 ;  /* 0x000000205000780c */ /* 0x000fe200017a4270 */
[--C-:B0-----:R-:W-:Y:S01]  /*6bc0*/  IMAD.IADD R83, R83, 0x1, R84.reuse ;  /* 0x0000000153537824 */ /* 0x101fe200078e0254 */
[C---:B------:R-:W-:Y:S01]  /*6bd0*/  ISETP.LT.OR P6, PT, R81.reuse, 0x9, P6 ;  /* 0x000000095100780c */ /* 0x040fe200037c1670 */
[----:B------:R-:W-:Y:S01]  /*6be0*/  IMAD.IADD R82, R82, 0x1, R84 ;  /* 0x0000000152527824 */ /* 0x000fe200078e0254 */
[C---:B------:R-:W-:Y:S02]  /*6bf0*/  ISETP.LT.OR P3, PT, R81.reuse, 0xa, P3 ;  /* 0x0000000a5100780c */ /* 0x040fe40001f61670 */
[----:B------:R-:W-:Y:S02]  /*6c00*/  ISETP.LT.OR P5, PT, R81, 0x21, P5 ;  /* 0x000000215100780c */ /* 0x000fe40002fa1670 */
[----:B------:R-:W-:Y:S02]  /*6c10*/  FSEL R6, R6, -INF , !P4 ;  /* 0xff80000006067808 */ /* 0x000fe40006000000 */
[----:B-1----:R-:W-:-:S02]  /*6c20*/  FSEL R46, R10, -INF , !P6 ;  /* 0xff8000000a2e7808 */ /* 0x002fc40007000000 */
        /* <DEDUP_REMOVED lines=77> */
[----:B------:R-:W-:-:S02]  /*7100*/  ISETP.LT.OR P3, PT, R81, 0x7a, P3 ;  /* 0x0000007a5100780c */ /* 0x000fc40001f61670 */
[----:B------:R-:W-:Y:S02]  /*7110*/  FSEL R72, R72, -INF , !P4 ;  /* 0xff80000048487808 */ /* 0x000fe40006000000 */
        /* <DEDUP_REMOVED lines=16> */
.L_x_10775:
[----:B------:R-:W-:-:S05]  /*7220*/  IMAD.U32 R80, RZ, RZ, UR35 ;  /* 0x00000023ff507e24 */ /* 0x000fca000f8e00ff */
[----:B------:R-:W-:-:S13]  /*7230*/  ISETP.NE.AND P3, PT, R80, 0x1, PT ;  /* 0x000000015000780c */ /* 0x000fda0003f65270 */
[----:B------:R-:W0:Y:S02]  /*7240*/  @P3 LDC.64 R10, c[0x0][0x9e8] ;  /* 0x00027a00ff0a3b82 */ /* 0x000e240000000a00 */
[----:B0-----:R-:W-:-:S05]  /*7250*/  @P3 IMAD.HI.U32 R10, R84, R10, RZ ;  /* 0x0000000a540a3227 */ /* 0x001fca00078e00ff */
[----:B------:R-:W-:-:S07]  /*7260*/  @P3 SHF.R.U32.HI R84, RZ, R11, R10 ;  /* 0x0000000bff543219 */ /* 0x000fce000001160a */
.L_x_10776:
[----:B------:R-:W-:Y:S05]  /*7270*/  BSYNC B0 ;  /* 0x0000000000007941 */ /* 0x000fea0003800000 */
.L_x_10774:
[----:B------:R-:W-:-:S04]  /*7280*/  IMAD R75, R84, R80, -R75 ;  /* 0x00000050544b7224 */ /* 0x000fc800078e0a4b */
[----:B------:R-:W-:-:S05]  /*7290*/  IMAD R75, R16, -0x2, R75 ;  /* 0xfffffffe104b7824 */ /* 0x000fca00078e024b */
[----:B------:R-:W-:Y:S02]  /*72a0*/  VIADDMNMX R83, R75, R80, R83, PT ;  /* 0x000000504b537246 */ /* 0x000fe40003800153 */
[----:B------:R-:W-:-:S07]  /*72b0*/  VIMNMX R82, R82, R75, !PT ;  /* 0x0000004b52527248 */ /* 0x000fce0007fe0100 */
.L_x_10773:
        /* <DEDUP_REMOVED lines=24> */
[----:B------:R-:W-:-:S02]  /*7440*/  ISETP.GT.AND P5, PT, R82, RZ, P2 ;  /* 0x000000ff5200720c */ /* 0x000fc400017a4270 */
[----:B------:R-:W-:Y:S02]  /*7450*/  FMNMX.FTZ R10, R36, R11, !PT ;  /* 0x0000000b240a7209 */ /* 0x000fe40007810000 */
[----:B------:R-:W-:Y:S02]  /*7460*/  ISETP.LT.OR P5, PT, R83, 0x1, P5 ;  /* 0x000000015300780c */ /* 0x000fe40002fa1670 */
[----:B------:R-:W-:Y:S02]  /*7470*/  FMNMX.FTZ R11, R37, R10, !PT ;  /* 0x0000000a250b7209 */ /* 0x000fe40007810000 */
[----:B------:R-:W-:Y:S02]  /*7480*/  ISETP.GT.AND P3, PT, R82, 0x8, P2 ;  /* 0x000000085200780c */ /* 0x000fe40001764270 */
[----:B------:R-:W-:Y:S02]  /*7490*/  FMNMX.FTZ R10, R40, R11, !PT ;  /* 0x0000000b280a7209 */ /* 0x000fe40007810000 */
[----:B------:R-:W-:-:S02]  /*74a0*/  FSEL R7, R7, -INF , !P5 ;  /* 0xff80000007077808 */ /* 0x000fc40006800000 */
        /* <DEDUP_REMOVED lines=25> */
[----:B------:R-:W-:Y:S02]  /*7640*/  ISETP.GT.AND P5, PT, R82, 0x38, P2 ;  /* 0x000000385200780c */ /* 0x000fe400017a4270 */
[----:B------:R-:W-:Y:S02]  /*7650*/  FMNMX.FTZ R11, R70, R11, !PT ;  /* 0x0000000b460b7209 */ /* 0x000fe40007810000 */
[----:B------:R-:W-:Y:S02]  /*7660*/  ISETP.LT.OR P3, PT, R83, 0x32, P3 ;  /* 0x000000325300780c */ /* 0x000fe40001f61670 */
[----:B------:R-:W-:Y:S02]  /*7670*/  FMNMX.FTZ R10, R72, R11, !PT ;  /* 0x0000000b480a7209 */ /* 0x000fe40007810000 */
[----:B------:R-:W-:-:S02]  /*7680*/  FSEL R39, R39, -INF , !P3 ;  /* 0xff80000027277808 */ /* 0x000fc40005800000 */
[----:B------:R-:W-:Y:S02]  /*7690*/  FMNMX.FTZ R11, R77, R10, !PT ;  /* 0x0000000a4d0b7209 */ /* 0x000fe40007810000 */
[----:B------:R-:W-:Y:S02]  /*76a0*/  ISETP.LT.OR P5, PT, R83, 0x39, P5 ;  /* 0x000000395300780c */ /* 0x000fe40002fa1670 */
[----:B------:R-:W-:Y:S02]  /*76b0*/  FMNMX.FTZ R11, R76, R11, !PT ;  /* 0x0000000b4c0b7209 */ /* 0x000fe40007810000 */
[----:B------:R-:W-:Y:S02]  /*76c0*/  ISETP.GT.AND P3, PT, R82, 0x40, P2 ;  /* 0x000000405200780c */ /* 0x000fe40001764270 */
[----:B------:R-:W-:Y:S01]  /*76d0*/  FSEL R42, R42, -INF , !P5 ;  /* 0xff8000002a2a7808 */ /* 0x000fe20006800000 */
[----:B------:R-:W0:Y:S01]  /*76e0*/  SHFL.BFLY PT, R10, R11, 0x2, 0x1f ;  /* 0x0c401f000b0a7f89 */ /* 0x000e2200000e0000 */
[----:B------:R-:W-:-:S02]  /*76f0*/  ISETP.GT.AND P5, PT, R82, 0x41, P2 ;  /* 0x000000415200780c */ /* 0x000fc400017a4270 */
[C---:B------:R-:W-:Y:S02]  /*7700*/  ISETP.LT.OR P3, PT, R83.reuse, 0x41, P3 ;  /* 0x000000415300780c */ /* 0x040fe40001f61670 */
[----:B------:R-:W-:Y:S02]  /*7710*/  ISETP.LT.OR P5, PT, R83, 0x42, P5 ;  /* 0x000000425300780c */ /* 0x000fe40002fa1670 */
[----:B------:R-:W-:Y:S02]  /*7720*/  FSEL R48, R48, -INF , !P3 ;  /* 0xff80000030307808 */ /* 0x000fe40005800000 */
[C---:B------:R-:W-:Y:S02]  /*7730*/  ISETP.GT.AND P3, PT, R82.reuse, 0x49, P2 ;  /* 0x000000495200780c */ /* 0x040fe40001764270 */
[----:B------:R-:W-:Y:S02]  /*7740*/  FSEL R49, R49, -INF , !P5 ;  /* 0xff80000031317808 */ /* 0x000fe40006800000 */
[----:B------:R-:W-:-:S02]  /*7750*/  ISETP.GT.AND P5, PT, R82, 0x50, P2 ;  /* 0x000000505200780c */ /* 0x000fc400017a4270 */
[C---:B------:R-:W-:Y:S02]  /*7760*/  ISETP.LT.OR P3, PT, R83.reuse, 0x4a, P3 ;  /* 0x0000004a5300780c */ /* 0x040fe40001f61670 */
[----:B------:R-:W-:Y:S02]  /*7770*/  ISETP.LT.OR P5, PT, R83, 0x51, P5 ;  /* 0x000000515300780c */ /* 0x000fe40002fa1670 */
[----:B------:R-:W-:Y:S02]  /*7780*/  FSEL R53, R53, -INF , !P3 ;  /* 0xff80000035357808 */ /* 0x000fe40005800000 */
[----:B------:R-:W-:Y:S02]  /*7790*/  ISETP.GT.AND P3, PT, R82, 0x58, P2 ;  /* 0x000000585200780c */ /* 0x000fe40001764270 */
[----:B------:R-:W-:Y:S02]  /*77a0*/  FSEL R56, R56, -INF , !P5 ;  /* 0xff80000038387808 */ /* 0x000fe40006800000 */
[----:B0-----:R-:W-:-:S02]  /*77b0*/  FMNMX.FTZ R75, R11, R10, !PT ;  /* 0x0000000a0b4b7209 */ /* 0x001fc40007810000 */
[----:B------:R-:W-:Y:S02]  /*77c0*/  FSEL R11, R9, -INF , !P4 ;  /* 0xff800000090b7808 */ /* 0x000fe40006000000 */
[C---:B------:R-:W-:Y:S01]  /*77d0*/  ISETP.GT.AND P4, PT, R82.reuse, 0x10, P2 ;  /* 0x000000105200780c */ /* 0x040fe20001784270 */
[----:B------:R-:W0:Y:S01]  /*77e0*/  SHFL.BFLY PT, R10, R75, 0x1, 0x1f ;  /* 0x0c201f004b0a7f89 */ /* 0x000e2200000e0000 */
[----:B------:R-:W-:Y:S02]  /*77f0*/  ISETP.GT.AND P5, PT, R82, 0x59, P2 ;  /* 0x000000595200780c */ /* 0x000fe400017a4270 */
[C---:B------:R-:W-:Y:S02]  /*7800*/  ISETP.LT.OR P4, PT, R83.reuse, 0x11, P4 ;  /* 0x000000115300780c */ /* 0x040fe40002781670 */
[----:B------:R-:W-:Y:S02]  /*7810*/  ISETP.LT.OR P3, PT, R83, 0x59, P3 ;  /* 0x000000595300780c */ /* 0x000fe40001f61670 */
        /* <DEDUP_REMOVED lines=8> */
[----:B------:R-:W-:Y:S02]  /*78a0*/  ISETP.LT.OR P3, PT, R83, 0x62, P3 ;  /* 0x000000625300780c */ /* 0x000fe40001f61670 */
[----:B0-----:R-:W-:Y:S02]  /*78b0*/  FMNMX.FTZ R10, R75, R10, !PT ;  /* 0x0000000a4b0a7209 */ /* 0x001fe40007810000 */
[----:B------:R-:W-:Y:S02]  /*78c0*/  FSEL R65, R65, -INF , !P3 ;  /* 0xff80000041417808 */ /* 0x000fe40005800000 */
[C---:B------:R-:W-:Y:S01]  /*78d0*/  FSETP.NEU.FTZ.AND P6, PT, R10.reuse, -INF , PT ;  /* 0xff8000000a00780b */ /* 0x040fe20003fdd000 */
[----:B------:R-:W-:Y:S01]  /*78e0*/  FMUL.FTZ R80, R10, UR34 ;  /* 0x000000220a507c20 */ /* 0x000fe20008410000 */
[----:B------:R-:W-:-:S02]  /*78f0*/  ISETP.LT.OR P5, PT, R83, 0x69, P5 ;  /* 0x000000695300780c */ /* 0x000fc40002fa1670 */
[----:B------:R-:W-:Y:S02]  /*7900*/  ISETP.GT.AND P3, PT, R82, 0x70, P2 ;  /* 0x000000705200780c */ /* 0x000fe40001764270 */
[----:B------:R-:W-:Y:S02]  /*7910*/  FSEL R9, R80, RZ, P6 ;  /* 0x000000ff50097208 */ /* 0x000fe40003000000 */
[----:B------:R-:W-:Y:S02]  /*7920*/  FMNMX.FTZ R80, R7, R8, !PT ;  /* 0x0000000807507209 */ /* 0x000fe40007810000 */
[----:B------:R-:W-:Y:S01]  /*7930*/  FSEL R68, R68, -INF , !P5 ;  /* 0xff80000044447808 */ /* 0x000fe20006800000 */
[--C-:B------:R-:W-:Y:S01]  /*7940*/  FFMA.FTZ R75, R46, UR34, -R9.reuse ;  /* 0x000000222e4b7c23 */ /* 0x100fe20008010809 */
[----:B------:R-:W-:Y:S01]  /*7950*/  FSEL R46, R27, -INF , !P4 ;  /* 0xff8000001b2e7808 */ /* 0x000fe20006000000 */
[--C-:B------:R-:W-:Y:S01]  /*7960*/  FFMA.FTZ R5, R5, UR34, -R9.reuse ;  /* 0x0000002205057c23 */ /* 0x100fe20008010809 */
[C---:B------:R-:W-:Y:S01]  /*7970*/  ISETP.GT.AND P4, PT, R82.reuse, 0x28, P2 ;  /* 0x000000285200780c */ /* 0x040fe20001784270 */
[----:B------:R0:W-:Y:S01]  /*7980*/  MUFU.EX2 R27, R75 ;  /* 0x0000004b001b7308 */ /* 0x0001e20000000800 */
[----:B------:R-:W-:Y:S01]  /*7990*/  ISETP.GT.AND P5, PT, R82, 0x71, P2 ;  /* 0x000000715200780c */ /* 0x000fe200017a4270 */
[--C-:B------:R-:W-:Y:S01]  /*79a0*/  FFMA.FTZ R6, R6, UR34, -R9.reuse ;  /* 0x0000002206067c23 */ /* 0x100fe20008010809 */
[----:B------:R-:W-:Y:S01]  /*79b0*/  ISETP.LT.OR P4, PT, R83, 0x29, P4 ;  /* 0x000000295300780c */ /* 0x000fe20002781670 */
[--C-:B------:R-:W-:Y:S01]  /*79c0*/  FFMA.FTZ R47, R47, UR34, -R9.reuse ;  /* 0x000000222f2f7c23 */ /* 0x100fe20008010809 */
[----:B------:R-:W-:Y:S01]  /*79d0*/  ISETP.LT.OR P3, PT, R83, 0x71, P3 ;  /* 0x000000715300780c */ /* 0x000fe20001f61670 */
[--C-:B------:R-:W-:Y:S01]  /*79e0*/  FFMA.FTZ R14, R14, UR34, -R9.reuse ;  /* 0x000000220e0e7c23 */ /* 0x100fe20008010809 */
[----:B------:R-:W-:Y:S01]  /*79f0*/  FSEL R34, R34, -INF , !P4 ;  /* 0xff80000022227808 */ /* 0x000fe20006000000 */
[--C-:B------:R-:W-:Y:S01]  /*7a00*/  FFMA.FTZ R15, R15, UR34, -R9.reuse ;  /* 0x000000220f0f7c23 */ /* 0x100fe20008010809 */
[----:B0-----:R-:W-:Y:S01]  /*7a10*/  FMNMX.FTZ R75, R11, R80, !PT ;  /* 0x000000500b4b7209 */ /* 0x001fe20007810000 */
        /* <DEDUP_REMOVED lines=48> */
[----:B------:R-:W-:Y:S02]  /*7d20*/  ISETP.GT.AND P4, PT, R82, 0x60, P2 ;  /* 0x000000605200780c */ /* 0x000fe40001784270 */
[----:B------:R-:W-:Y:S02]  /*7d30*/  FMNMX.FTZ R80, R42, R75, !PT ;  /* 0x0000004b2a507209 */ /* 0x000fe40007810000 */
[----:B------:R-:W-:Y:S01]  /*7d40*/  ISETP.LT.OR P4, PT, R83, 0x61, P4 ;  /* 0x000000615300780c */ /* 0x000fe20002781670 */
[----:B------:R-:W-:Y:S01]  /*7d50*/  MUFU.EX2 R6, R6 ;  /* 0x0000000600067308 */ /* 0x000fe20000000800 */
[----:B------:R-:W-:Y:S02]  /*7d60*/  FMNMX.FTZ R75, R43, R80, !PT ;  /* 0x000000502b4b7209 */ /* 0x000fe40007810000 */
[----:B------:R-:W-:Y:S02]  /*7d70*/  FSEL R64, R64, -INF , !P4 ;  /* 0xff80000040407808 */ /* 0x000fe40006000000 */
[----:B------:R-:W-:-:S02]  /*7d80*/  FMNMX.FTZ R80, R48, R75, !PT ;  /* 0x0000004b30507209 */ /* 0x000fc40007810000 */
[----:B------:R-:W-:Y:S01]  /*7d90*/  ISETP.GT.AND P4, PT, R82, 0x69, P2 ;  /* 0x000000695200780c */ /* 0x000fe20001784270 */
[----:B------:R-:W-:Y:S01]  /*7da0*/  MUFU.EX2 R47, R47 ;  /* 0x0000002f002f7308 */ /* 0x000fe20000000800 */
[----:B------:R-:W-:Y:S02]  /*7db0*/  FMNMX.FTZ R75, R49, R80, !PT ;  /* 0x00000050314b7209 */ /* 0x000fe40007810000 */
[C---:B------:R-:W-:Y:S02]  /*7dc0*/  ISETP.LT.OR P4, PT, R83.reuse, 0x6a, P4 ;  /* 0x0000006a5300780c */ /* 0x040fe40002781670 */
[----:B------:R-:W-:Y:S02]  /*7dd0*/  FMNMX.FTZ R80, R52, R75, !PT ;  /* 0x0000004b34507209 */ /* 0x000fe40007810000 */
[----:B------:R-:W-:Y:S01]  /*7de0*/  ISETP.LT.OR P5, PT, R83, 0x72, P5 ;  /* 0x000000725300780c */ /* 0x000fe20002fa1670 */
[----:B------:R-:W-:Y:S01]  /*7df0*/  MUFU.EX2 R14, R14 ;  /* 0x0000000e000e7308 */ /* 0x000fe20000000800 */
[----:B------:R-:W-:-:S04]  /*7e00*/  FMNMX.FTZ R75, R53, R80, !PT ;  /* 0x00000050354b7209 */ /* 0x000fc80007810000 */
[----:B------:R-:W-:-:S03]  /*7e10*/  FMNMX.FTZ R80, R56, R75, !PT ;  /* 0x0000004b38507209 */ /* 0x000fc60007810000 */
[----:B------:R-:W-:Y:S01]  /*7e20*/  MUFU.EX2 R15, R15 ;  /* 0x0000000f000f7308 */ /* 0x000fe20000000800 */
[----:B------:R-:W-:-:S04]  /*7e30*/  FMNMX.FTZ R75, R57, R80, !PT ;  /* 0x00000050394b7209 */ /* 0x000fc80007810000 */
[----:B------:R-:W-:Y:S02]  /*7e40*/  FMNMX.FTZ R80, R60, R75, !PT ;  /* 0x0000004b3c507209 */ /* 0x000fe40007810000 */
[----:B------:R-:W-:Y:S01]  /*7e50*/  FSEL R75, R69, -INF , !P4 ;  /* 0xff800000454b7808 */ /* 0x000fe20006000000 */
[----:B------:R-:W-:Y:S01]  /*7e60*/  MUFU.EX2 R24, R24 ;  /* 0x0000001800187308 */ /* 0x000fe20000000800 */
[----:B------:R-:W-:Y:S02]  /*7e70*/  FMNMX.FTZ R81, R61, R80, !PT ;  /* 0x000000503d517209 */ /* 0x000fe40007810000 */
[----:B------:R-:W-:Y:S02]  /*7e80*/  ISETP.GT.AND P4, PT, R82, 0x78, P2 ;  /* 0x000000785200780c */ /* 0x000fe40001784270 */
[----:B------:R-:W-:Y:S02]  /*7e90*/  FMNMX.FTZ R80, R64, R81, !PT ;  /* 0x0000005140507209 */ /* 0x000fe40007810000 */
[----:B------:R-:W-:Y:S01]  /*7ea0*/  ISETP.GT.AND P2, PT, R82, 0x79, P2 ;  /* 0x000000795200780c */ /* 0x000fe20001744270 */
[----:B------:R-:W-:Y:S01]  /*7eb0*/  MUFU.EX2 R25, R25 ;  /* 0x0000001900197308 */ /* 0x000fe20000000800 */
[----:B------:R-:W-:-:S02]  /*7ec0*/  FMNMX.FTZ R69, R65, R80, !PT ;  /* 0x0000005041457209 */ /* 0x000fc40007810000 */
[----:B------:R-:W-:Y:S02]  /*7ed0*/  FSEL R80, R73, -INF , !P3 ;  /* 0xff80000049507808 */ /* 0x000fe40005800000 */
[----:B------:R-:W-:Y:S02]  /*7ee0*/  FMNMX.FTZ R82, R68, R69, !PT ;  /* 0x0000004544527209 */ /* 0x000fe40007810000 */
[----:B------:R-:W-:Y:S01]  /*7ef0*/  FSEL R81, R74, -INF , !P5 ;  /* 0xff8000004a517808 */ /* 0x000fe20006800000 */
[----:B------:R-:W-:Y:S01]  /*7f00*/  MUFU.EX2 R28, R28 ;  /* 0x0000001c001c7308 */ /* 0x000fe20000000800 */
[----:B------:R-:W-:Y:S01]  /*7f10*/  FMNMX.FTZ R69, R75, R82, !PT ;  /* 0x000000524b457209 */ /* 0x000fe20007810000 */
[----:B------:R-:W-:Y:S01]  /*7f20*/  FFMA.FTZ R82, R76, UR34, -R9 ;  /* 0x000000224c527c23 */ /* 0x000fe20008010809 */
[----:B------:R-:W-:Y:S02]  /*7f30*/  ISETP.LT.OR P4, PT, R83, 0x79, P4 ;  /* 0x000000795300780c */ /* 0x000fe40002781670 */
[----:B------:R-:W-:-:S02]  /*7f40*/  FMNMX.FTZ R74, R80, R69, !PT ;  /* 0x00000045504a7209 */ /* 0x000fc40007810000 */
[----:B------:R-:W-:Y:S01]  /*7f50*/  ISETP.LT.OR P2, PT, R83, 0x7a, P2 ;  /* 0x0000007a5300780c */ /* 0x000fe20001741670 */
[----:B------:R-:W-:Y:S01]  /*7f60*/  MUFU.EX2 R29, R29 ;  /* 0x0000001d001d7308 */ /* 0x000fe20000000800 */
[----:B------:R-:W-:Y:S02]  /*7f70*/  FSEL R78, R78, -INF , !P4 ;  /* 0xff8000004e4e7808 */ /* 0x000fe40006000000 */
[----:B------:R-:W-:Y:S02]  /*7f80*/  FMNMX.FTZ R69, R81, R74, !PT ;  /* 0x0000004a51457209 */ /* 0x000fe40007810000 */
[----:B------:R-:W-:Y:S02]  /*7f90*/  FSEL R79, R79, -INF , !P2 ;  /* 0xff8000004f4f7808 */ /* 0x000fe40005000000 */
        /* <DEDUP_REMOVED lines=8> */
[--C-:B------:R-:W-:Y:S01]  /*8020*/  FFMA.FTZ R69, R70, UR34, -R9.reuse ;  /* 0x0000002246457c23 */ /* 0x100fe20008010809 */
[----:B------:R-:W-:Y:S01]  /*8030*/  FFMA.FTZ R70, R77, UR34, -R9 ;  /* 0x000000224d467c23 */ /* 0x000fe20008010809 */
[----:B------:R-:W-:-:S04]  /*8040*/  FSEL R77, R10, RZ, P6 ;  /* 0x000000ff0a4d7208 */ /* 0x000fc80003000000 */
[----:B------:R-:W-:Y:S01]  /*8050*/  MUFU.EX2 R40, R40 ;  /* 0x0000002800287308 */ /* 0x000fe20000000800 */
[----:B------:R-:W0:Y:S01]  /*8060*/  SHFL.BFLY PT, R74, R73, 0x1, 0x1f ;  /* 0x0c201f00494a7f89 */ /* 0x000e2200000e0000 */
[----:B------:R-:W-:-:S06]  /*8070*/  FADD.FTZ R77, -R77, R4 ;  /* 0x000000044d4d7221 */ /* 0x000fcc0000010100 */
        /* <DEDUP_REMOVED lines=9> */
[--C-:B------:R-:W-:Y:S01]  /*8110*/  FFMA.FTZ R83, R35, UR34, -R76.reuse ;  /* 0x0000002223537c23 */ /* 0x100fe2000801084c */
[--C-:B------:R-:W-:Y:S01]  /*8120*/  FFMA.FTZ R4, R12, UR34, -R76.reuse ;  /* 0x000000220c047c23 */ /* 0x100fe2000801084c */
[----:B------:R-:W-:Y:S01]  /*8130*/  FSEL R35, R9, RZ, P2 ;  /* 0x000000ff09237208 */ /* 0x000fe20001000000 */
        /* <DEDUP_REMOVED lines=12> */
[----:B------:R-:W-:Y:S01]  /*8200*/  FFMA.FTZ R11, R38, UR34, -R76 ;  /* 0x00000022260b7c23 */ /* 0x000fe2000801084c */
[----:B------:R-:W-:-:S02]  /*8210*/  IMAD.U32 R38, RZ, RZ, UR45 ;  /* 0x0000002dff267e24 */ /* 0x000fc4000f8e00ff */
[--C-:B------:R-:W-:Y:S01]  /*8220*/  FFMA.FTZ R31, R31, UR34, -R76.reuse ;  /* 0x000000221f1f7c23 */ /* 0x100fe2000801084c */
[----:B------:R-:W-:Y:S01]  /*8230*/  FFMA.FTZ R53, R53, UR34, -R76 ;  /* 0x0000002235357c23 */ /* 0x000fe2000801084c */
[----:B------:R-:W-:Y:S01]  /*8240*/  MUFU.EX2 R7, R7 ;  /* 0x0000000700077308 */ /* 0x000fe20000000800 */
[----:B-1----:R-:W-:Y:S01]  /*8250*/  FADD.FTZ R4, -R35, R8 ;  /* 0x0000000823047221 */ /* 0x002fe20000010100 */
[----:B0-----:R-:W-:Y:S01]  /*8260*/  FFMA.FTZ R49, R74, R3, R5 ;  /* 0x000000034a317223 */ /* 0x001fe20000010005 */
[----:B------:R-:W-:Y:S01]  /*8270*/  @!P1 LEA R38, R38, UR42, 0x3 ;  /* 0x0000002a26269c11 */ /* 0x000fe2000f8e18ff */
[--C-:B------:R-:W-:Y:S01]  /*8280*/  FFMA.FTZ R34, R34, UR34, -R76.reuse ;  /* 0x0000002222227c23 */ /* 0x100fe2000801084c */
[----:B------:R-:W-:Y:S01]  /*8290*/  FMUL.FTZ R4, R4, UR34 ;  /* 0x0000002204047c20 */ /* 0x000fe20008410000 */
[--C-:B------:R-:W-:Y:S01]  /*82a0*/  FFMA.FTZ R13, R39, UR34, -R76.reuse ;  /* 0x00000022270d7c23 */ /* 0x100fe2000801084c */
[----:B------:R-:W-:Y:S01]  /*82b0*/  FFMA.FTZ R3, R52, UR34, -R76 ;  /* 0x0000002234037c23 */ /* 0x000fe2000801084c */
[----:B------:R-:W-:Y:S01]  /*82c0*/  MUFU.EX2 R77, R77 ;  /* 0x0000004d004d7308 */ /* 0x000fe20000000800 */
[----:B------:R-:W-:-:S02]  /*82d0*/  @!P1 VIADD R38, R38, 0x2d860 ;  /* 0x0002d86026269836 */ /* 0x000fc40000000000 */
[--C-:B------:R-:W-:Y:S01]  /*82e0*/  FFMA.FTZ R39, R42, UR34, -R76.reuse ;  /* 0x000000222a277c23 */ /* 0x100fe2000801084c */
[--C-:B------:R-:W-:Y:S01]  /*82f0*/  FFMA.FTZ R42, R48, UR34, -R76.reuse ;  /* 0x00000022302a7c23 */ /* 0x100fe2000801084c */
[--C-:B------:R-:W-:Y:S01]  /*8300*/  FFMA.FTZ R57, R57, UR34, -R76.reuse ;  /* 0x0000002239397c23 */ /* 0x100fe2000801084c */
[----:B------:R-:W-:Y:S01]  /*8310*/  FFMA.FTZ R48, R61, UR34, -R76 ;  /* 0x000000223d307c23 */ /* 0x000fe2000801084c */
[----:B------:R-:W-:Y:S01]  /*8320*/  @!P1 PRMT R38, RZ, 0x654, R38 ;  /* 0x00000654ff269816 */ /* 0x000fe20000000026 */
[--C-:B------:R-:W-:Y:S01]  /*8330*/  FFMA.FTZ R64, R64, UR34, -R76.reuse ;  /* 0x0000002240407c23 */ /* 0x100fe2000801084c */
[----:B------:R0:W1:Y:S01]  /*8340*/  MUFU.EX2 R8, R4 ;  /* 0x0000000400087308 */ /* 0x0000620000000800 */
[--C-:B------:R-:W-:Y:S01]  /*8350*/  FFMA.FTZ R68, R68, UR34, -R76.reuse ;  /* 0x0000002244447c23 */ /* 0x100fe2000801084c */
[----:B------:R2:W-:Y:S01]  /*8360*/  @!P1 SYNCS.ARRIVE.TRANS64.RED.A1T0 RZ, [R38+URZ], RZ ;  /* 0x000000ff26ff99a7 */ /* 0x0005e2000810043f */
[--C-:B------:R-:W-:Y:S01]  /*8370*/  FFMA.FTZ R75, R75, UR34, -R76.reuse ;  /* 0x000000224b4b7c23 */ /* 0x100fe2000801084c */
[--C-:B------:R-:W-:Y:S01]  /*8380*/  FFMA.FTZ R80, R80, UR34, -R76.reuse ;  /* 0x0000002250507c23 */ /* 0x100fe2000801084c */
[--C-:B------:R-:W-:Y:S01]  /*8390*/  FFMA.FTZ R81, R81, UR34, -R76.reuse ;  /* 0x0000002251517c23 */ /* 0x100fe2000801084c */
[----:B------:R-:W-:Y:S01]  /*83a0*/  FFMA.FTZ R78, R78, UR34, -R76 ;  /* 0x000000224e4e7c23 */ /* 0x000fe2000801084c */
[----:B------:R-:W-:Y:S01]  /*83b0*/  ISETP.GT.AND P2, PT, R0, UR56, PT ;  /* 0x0000003800007c0c */ /* 0x000fe2000bf44270 */
[----:B------:R-:W3:Y:S01]  /*83c0*/  MUFU.EX2 R84, R84 ;  /* 0x0000005400547308 */ /* 0x000ee20000000800 */
[----:B0-----:R-:W-:Y:S01]  /*83d0*/  FADD.FTZ R4, R6, R49 ;  /* 0x0000003106047221 */ /* 0x001fe20000010000 */
[----:B------:R-:W-:Y:S01]  /*83e0*/  UMOV UR45, UR55 ;  /* 0x00000037002d7c82 */ /* 0x000fe20008000000 */
[-C--:B------:R-:W-:Y:S01]  /*83f0*/  FMUL.FTZ R88, R88, R74.reuse ;  /* 0x0000004a58587220 */ /* 0x080fe20000410000 */
[-C--:B------:R-:W-:Y:S01]  /*8400*/  FMUL.FTZ R89, R89, R74.reuse ;  /* 0x0000004a59597220 */ /* 0x080fe20000410000 */
[-C--:B------:R-:W-:Y:S01]  /*8410*/  FMUL.FTZ R92, R92, R74.reuse ;  /* 0x0000004a5c5c7220 */ /* 0x080fe20000410000 */
[-C--:B------:R-:W-:Y:S01]  /*8420*/  FMUL.FTZ R93, R93, R74.reuse ;  /* 0x0000004a5d5d7220 */ /* 0x080fe20000410000 */
[----:B------:R-:W-:Y:S01]  /*8430*/  FMUL.FTZ R96, R96, R74 ;  /* 0x0000004a60607220 */ /* 0x000fe20000410000 */
[----:B------:R-:W0:Y:S01]  /*8440*/  MUFU.EX2 R12, R12 ;  /* 0x0000000c000c7308 */ /* 0x000e220000000800 */
[----:B-1----:R-:W-:Y:S01]  /*8450*/  FFMA.FTZ R2, R8, R2, R7 ;  /* 0x0000000208027223 */ /* 0x002fe20000010007 */
[-C--:B------:R-:W-:Y:S01]  /*8460*/  FMUL.FTZ R90, R90, R8.reuse ;  /* 0x000000085a5a7220 */ /* 0x080fe20000410000 */
[-C--:B------:R-:W-:Y:S01]  /*8470*/  FMUL.FTZ R91, R91, R8.reuse ;  /* 0x000000085b5b7220 */ /* 0x080fe20000410000 */
[-C--:B------:R-:W-:Y:S01]  /*8480*/  FMUL.FTZ R94, R94, R8.reuse ;  /* 0x000000085e5e7220 */ /* 0x080fe20000410000 */
[-C--:B------:R-:W-:Y:S01]  /*8490*/  FMUL.FTZ R95, R95, R8.reuse ;  /* 0x000000085f5f7220 */ /* 0x080fe20000410000 */
[-C--:B------:R-:W-:Y:S01]  /*84a0*/  FMUL.FTZ R98, R98, R8.reuse ;  /* 0x0000000862627220 */ /* 0x080fe20000410000 */
[-C--:B------:R-:W-:Y:S01]  /*84b0*/  FMUL.FTZ R99, R99, R8.reuse ;  /* 0x0000000863637220 */ /* 0x080fe20000410000 */
[----:B------:R1:W-:Y:S01]  /*84c0*/  MUFU.EX2 R35, R30 ;  /* 0x0000001e00237308 */ /* 0x0003e20000000800 */
[-C--:B------:R-:W-:Y:S01]  /*84d0*/  FMUL.FTZ R102, R102, R8.reuse ;  /* 0x0000000866667220 */ /* 0x080fe20000410000 */
[-C--:B------:R-:W-:Y:S01]  /*84e0*/  FMUL.FTZ R103, R103, R8.reuse ;  /* 0x0000000867677220 */ /* 0x080fe20000410000 */
[-C--:B------:R-:W-:Y:S01]  /*84f0*/  FMUL.FTZ R106, R106, R8.reuse ;  /* 0x000000086a6a7220 */ /* 0x080fe20000410000 */
[-C--:B------:R-:W-:Y:S01]  /*8500*/  FMUL.FTZ R107, R107, R8.reuse ;  /* 0x000000086b6b7220 */ /* 0x080fe20000410000 */
[-C--:B------:R-:W-:Y:S01]  /*8510*/  FMUL.FTZ R110, R110, R8.reuse ;  /* 0x000000086e6e7220 */ /* 0x080fe20000410000 */
[-C--:B------:R-:W-:Y:S01]  /*8520*/  FMUL.FTZ R111, R111, R8.reuse ;  /* 0x000000086f6f7220 */ /* 0x080fe20000410000 */
[----:B------:R-:W-:Y:S01]  /*8530*/  FMUL.FTZ R114, R114, R8 ;  /* 0x0000000872727220 */ /* 0x000fe20000410000 */
[----:B------:R-:W4:Y:S01]  /*8540*/  MUFU.EX2 R20, R20 ;  /* 0x0000001400147308 */ /* 0x000f220000000800 */
[----:B-1----:R-:W-:Y:S01]  /*8550*/  FADD.FTZ R30, R27, R4 ;  /* 0x000000041b1e7221 */ /* 0x002fe20000010000 */
[----:B------:R-:W-:Y:S01]  /*8560*/  F2FP.BF16.F32.PACK_AB R4, R6, R5 ;  /* 0x000000050604723e */ /* 0x000fe200000010ff */
[----:B------:R-:W-:Y:S01]  /*8570*/  FADD.FTZ R5, R77, R2 ;  /* 0x000000024d057221 */ /* 0x000fe20000010000 */
[C---:B------:R-:W-:Y:S01]  /*8580*/  F2FP.BF16.F32.PACK_AB R6, R47.reuse, R27 ;  /* 0x0000001b2f06723e */ /* 0x040fe200000010ff */
[----:B------:R-:W-:Y:S01]  /*8590*/  FADD.FTZ R49, R47, R30 ;  /* 0x0000001e2f317221 */ /* 0x000fe20000010000 */
[----:B------:R-:W-:Y:S01]  /*85a0*/  FFMA.FTZ R2, R56, UR34, -R76 ;  /* 0x0000002238027c23 */ /* 0x000fe2000801084c */
[----:B------:R-:W-:Y:S01]  /*85b0*/  FADD.FTZ R27, R82, R5 ;  /* 0x00000005521b7221 */ /* 0x000fe20000010000 */
[----:B------:R-:W1:Y:S01]  /*85c0*/  MUFU.EX2 R21, R21 ;  /* 0x0000001500157308 */ /* 0x000e620000000800 */
[----:B------:R-:W-:Y:S01]  /*85d0*/  FADD.FTZ R30, R14, R49 ;  /* 0x000000310e1e7221 */ /* 0x000fe20000010000 */
[----:B------:R-:W-:Y:S01]  /*85e0*/  F2FP.BF16.F32.PACK_AB R5, R77, R7 ;  /* 0x000000074d05723e */ /* 0x000fe200000010ff */
[C---:B---3--:R-:W-:Y:S01]  /*85f0*/  FADD.FTZ R27, R84.reuse, R27 ;  /* 0x0000001b541b7221 */ /* 0x048fe20000010000 */
[----:B------:R-:W-:Y:S01]  /*8600*/  F2FP.BF16.F32.PACK_AB R7, R84, R82 ;  /* 0x000000525407723e */ /* 0x000fe200000010ff */
[----:B------:R-:W-:Y:S01]  /*8610*/  FADD.FTZ R77, R15, R30 ;  /* 0x0000001e0f4d7221 */ /* 0x000fe20000010000 */
[-C--:B------:R-:W-:Y:S01]  /*8620*/  FMUL.FTZ R115, R115, R8.reuse ;  /* 0x0000000873737220 */ /* 0x080fe20000410000 */
[----:B0-----:R-:W-:Y:S01]  /*8630*/  FADD.FTZ R49, R12, R27 ;  /* 0x0000001b0c317221 */ /* 0x001fe20000010000 */
[----:B------:R-:W0:Y:S01]  /*8640*/  MUFU.EX2 R26, R26 ;  /* 0x0000001a001a7308 */ /* 0x000e220000000800 */
[----:B--2---:R-:W-:Y:S01]  /*8650*/  FADD.FTZ R38, R24, R77 ;  /* 0x0000004d18267221 */ /* 0x004fe20000010000 */
[----:B------:R2:W-:Y:S01]  /*8660*/  STSM.16.M88.4 [R17+0x21800], R4 ;  /* 0x0218000411007844 */ /* 0x0005e20000000200 */
[----:B----4-:R-:W-:Y:S01]  /*8670*/  FADD.FTZ R30, R20, R49 ;  /* 0x00000031141e7221 */ /* 0x010fe20000010000 */
[----:B------:R-:W-:Y:S01]  /*8680*/  FFMA.FTZ R27, R60, UR34, -R76 ;  /* 0x000000223c1b7c23 */ /* 0x000fe2000801084c */
        /* <DEDUP_REMOVED lines=12> */
[C---:B0-----:R-:W-:Y:S01]  /*8750*/  FADD.FTZ R49, R26.reuse, R49 ;  /* 0x000000311a317221 */ /* 0x041fe20000010000 */
[----:B--2---:R-:W-:Y:S01]  /*8760*/  F2FP.BF16.F32.PACK_AB R4, R15, R14 ;  /* 0x0000000e0f04723e */ /* 0x004fe200000010ff */
[----:B------:R-:W-:Y:S01]  /*8770*/  FMUL.FTZ R135, R135, R8 ;  /* 0x0000000887877220 */ /* 0x000fe20000410000 */
[----:B------:R-:W-:Y:S01]  /*8780*/  F2FP.BF16.F32.PACK_AB R6, R25, R24 ;  /* 0x000000181906723e */ /* 0x000fe200000010ff */
[-C--:B------:R-:W-:Y:S01]  /*8790*/  FMUL.FTZ R97, R97, R74.reuse ;  /* 0x0000004a61617220 */ /* 0x080fe20000410000 */
[----:B------:R-:W-:Y:S01]  /*87a0*/  F2FP.BF16.F32.PACK_AB R7, R26, R21 ;  /* 0x000000151a07723e */ /* 0x000fe200000010ff */
[----:B------:R-:W-:Y:S01]  /*87b0*/  FMUL.FTZ R100, R100, R74 ;  /* 0x0000004a64647220 */ /* 0x000fe20000410000 */
[----:B------:R0:W-:Y:S01]  /*87c0*/  MUFU.EX2 R47, R53 ;  /* 0x00000035002f7308 */ /* 0x0001e20000000800 */
[----:B------:R-:W-:Y:S01]  /*87d0*/  F2FP.BF16.F32.PACK_AB R5, R20, R12 ;  /* 0x0000000c1405723e */ /* 0x000fe200000010ff */
[-C--:B------:R-:W-:Y:S01]  /*87e0*/  FMUL.FTZ R101, R101, R74.reuse ;  /* 0x0000004a65657220 */ /* 0x080fe20000410000 */
[-C--:B------:R-:W-:Y:S01]  /*87f0*/  FMUL.FTZ R104, R104, R74.reuse ;  /* 0x0000004a68687220 */ /* 0x080fe20000410000 */
[-C--:B------:R-:W-:Y:S01]  /*8800*/  FMUL.FTZ R105, R105, R74.reuse ;  /* 0x0000004a69697220 */ /* 0x080fe20000410000 */
[-C--:B------:R-:W-:Y:S01]  /*8810*/  FMUL.FTZ R108, R108, R74.reuse ;  /* 0x0000004a6c6c7220 */ /* 0x080fe20000410000 */
[----:B------:R2:W-:Y:S01]  /*8820*/  STSM.16.M88.4 [R23], R4 ;  /* 0x0000000417007844 */ /* 0x0005e20000000200 */
[-C--:B------:R-:W-:Y:S01]  /*8830*/  FMUL.FTZ R109, R109, R74.reuse ;  /* 0x0000004a6d6d7220 */ /* 0x080fe20000410000 */
[----:B------:R-:W4:Y:S01]  /*8840*/  MUFU.EX2 R34, R34 ;  /* 0x0000002200227308 */ /* 0x000f220000000800 */
[----:B0-----:R-:W-:Y:S01]  /*8850*/  FADD.FTZ R53, R25, R38 ;  /* 0x0000002619357221 */ /* 0x001fe20000010000 */
[--C-:B------:R-:W-:Y:S01]  /*8860*/  FFMA.FTZ R38, R65, UR34, -R76.reuse ;  /* 0x0000002241267c23 */ /* 0x100fe2000801084c */
[----:B------:R-:W-:Y:S01]  /*8870*/  FFMA.FTZ R76, R79, UR34, -R76 ;  /* 0x000000224f4c7c23 */ /* 0x000fe2000801084c */
[----:B------:R-:W-:Y:S01]  /*8880*/  FMUL.FTZ R112, R112, R74 ;  /* 0x0000004a70707220 */ /* 0x000fe20000410000 */
[----:B------:R-:W-:Y:S01]  /*8890*/  FADD.FTZ R30, R28, R53 ;  /* 0x000000351c1e7221 */ /* 0x000fe20000010000 */
[----:B------:R-:W-:Y:S01]  /*88a0*/  F2FP.BF16.F32.PACK_AB R28, R29, R28 ;  /* 0x0000001c1d1c723e */ /* 0x000fe200000010ff */
[----:B------:R-:W-:Y:S01]  /*88b0*/  FMUL.FTZ R113, R113, R74 ;  /* 0x0000004a71717220 */ /* 0x000fe20000410000 */
[----:B------:R-:W0:Y:S01]  /*88c0*/  MUFU.EX2 R83, R83 ;  /* 0x0000005300537308 */ /* 0x000e220000000800 */
[----:B------:R-:W-:Y:S01]  /*88d0*/  FADD.FTZ R53, R29, R30 ;  /* 0x0000001e1d357221 */ /* 0x000fe20000010000 */
[----:B---3--:R-:W-:Y:S01]  /*88e0*/  FADD.FTZ R30, R46, R49 ;  /* 0x000000312e1e7221 */ /* 0x008fe20000010000 */
[C---:B-1----:R-:W-:Y:S01]  /*88f0*/  F2FP.BF16.F32.PACK_AB R29, R31.reuse, R46 ;  /* 0x0000002e1f1d723e */ /* 0x042fe200000010ff */
[-C--:B------:R-:W-:Y:S01]  /*8900*/  FMUL.FTZ R116, R116, R74.reuse ;  /* 0x0000004a74747220 */ /* 0x080fe20000410000 */
[----:B------:R-:W-:Y:S01]  /*8910*/  FADD.FTZ R52, R32, R53 ;  /* 0x0000003520347221 */ /* 0x000fe20000010000 */
[----:B------:R-:W-:Y:S01]  /*8920*/  FADD.FTZ R49, R31, R30 ;  /* 0x0000001e1f317221 */ /* 0x000fe20000010000 */
[-C--:B------:R-:W-:Y:S01]  /*8930*/  FMUL.FTZ R117, R117, R74.reuse ;  /* 0x0000004a75757220 */ /* 0x080fe20000410000 */
[----:B------:R-:W1:Y:S01]  /*8940*/  MUFU.EX2 R11, R11 ;  /* 0x0000000b000b7308 */ /* 0x000e620000000800 */
[----:B------:R-:W-:Y:S01]  /*8950*/  FADD.FTZ R53, R33, R52 ;  /* 0x0000003421357221 */ /* 0x000fe20000010000 */
[----:B----4-:R-:W-:Y:S01]  /*8960*/  FADD.FTZ R30, R34, R49 ;  /* 0x00000031221e7221 */ /* 0x010fe20000010000 */
[-C--:B------:R-:W-:Y:S01]  /*8970*/  FMUL.FTZ R120, R120, R74.reuse ;  /* 0x0000004a78787220 */ /* 0x080fe20000410000 */
[----:B------:R-:W-:Y:S01]  /*8980*/  FMUL.FTZ R121, R121, R74 ;  /* 0x0000004a79797220 */ /* 0x000fe20000410000 */
[----:B------:R-:W-:Y:S01]  /*8990*/  FADD.FTZ R52, R36, R53 ;  /* 0x0000003524347221 */ /* 0x000fe20000010000 */
[----:B------:R-:W-:Y:S01]  /*89a0*/  F2FP.BF16.F32.PACK_AB R36, R37, R36 ;  /* 0x000000242524723e */ /* 0x000fe200000010ff */
[----:B------:R-:W-:Y:S01]  /*89b0*/  FMUL.FTZ R124, R124, R74 ;  /* 0x0000004a7c7c7220 */ /* 0x000fe20000410000 */
[----:B------:R-:W3:Y:S01]  /*89c0*/  MUFU.EX2 R13, R13 ;  /* 0x0000000d000d7308 */ /* 0x000ee20000000800 */
[----:B0-----:R-:W-:Y:S01]  /*89d0*/  FADD.FTZ R30, R83, R30 ;  /* 0x0000001e531e7221 */ /* 0x001fe20000010000 */
[----:B------:R-:W-:Y:S01]  /*89e0*/  FADD.FTZ R49, R37, R52 ;  /* 0x0000003425317221 */ /* 0x000fe20000010000 */
[----:B------:R-:W-:Y:S01]  /*89f0*/  F2FP.BF16.F32.PACK_AB R31, R83, R34 ;  /* 0x00000022531f723e */ /* 0x000fe200000010ff */
        /* <DEDUP_REMOVED lines=8> */
[----:B------:R-:W-:Y:S01]  /*8a80*/  FMUL.FTZ R133, R133, R74 ;  /* 0x0000004a85857220 */ /* 0x000fe20000410000 */
[----:B------:R-:W-:-:S02]  /*8a90*/  VIADD R0, R0, 0xffffffff ;  /* 0xffffffff00007836 */ /* 0x000fc40000000000 */
[----:B------:R-:W-:Y:S01]  /*8aa0*/  IMAD.MOV.U32 R8, RZ, RZ, R9 ;  /* 0x000000ffff087224 */ /* 0x000fe200078e0009 */
[----:B------:R-:W1:Y:S01]  /*8ab0*/  MUFU.EX2 R42, R42 ;  /* 0x0000002a002a7308 */ /* 0x000e620000000800 */
[----:B---3--:R-:W-:Y:S01]  /*8ac0*/  FADD.FTZ R24, R13, R30 ;  /* 0x0000001e0d187221 */ /* 0x008fe20000010000 */
[----:B------:R-:W-:Y:S01]  /*8ad0*/  F2FP.BF16.F32.PACK_AB R30, R33, R32 ;  /* 0x00000020211e723e */ /* 0x000fe200000010ff */
[----:B------:R-:W-:Y:S01]  /*8ae0*/  FADD.FTZ R32, R44, R15 ;  /* 0x0000000f2c207221 */ /* 0x000fe20000010000 */
[----:B------:R-:W-:Y:S02]  /*8af0*/  F2FP.BF16.F32.PACK_AB R37, R13, R11 ;  /* 0x0000000b0d25723e */ /* 0x000fe400000010ff */
[C---:B------:R-:W-:Y:S01]  /*8b00*/  F2FP.BF16.F32.PACK_AB R44, R45.reuse, R44 ;  /* 0x0000002c2d2c723e */ /* 0x040fe200000010ff */
[----:B------:R-:W-:Y:S01]  /*8b10*/  FADD.FTZ R21, R45, R32 ;  /* 0x000000202d157221 */ /* 0x000fe20000010000 */
[----:B------:R-:W3:Y:S01]  /*8b20*/  MUFU.EX2 R50, R50 ;  /* 0x0000003200327308 */ /* 0x000ee20000000800 */
[----:B0-----:R-:W-:Y:S01]  /*8b30*/  FADD.FTZ R24, R39, R24 ;  /* 0x0000001827187221 */ /* 0x001fe20000010000 */
[C---:B------:R-:W-:Y:S01]  /*8b40*/  F2FP.BF16.F32.PACK_AB R39, R35.reuse, R39 ;  /* 0x000000272327723e */ /* 0x040fe200000010ff */
[----:B------:R-:W-:Y:S02]  /*8b50*/  STSM.16.M88.4 [R22], R28 ;  /* 0x0000001c16007844 */ /* 0x000fe40000000200 */
[----:B------:R-:W-:-:S03]  /*8b60*/  FADD.FTZ R15, R35, R24 ;  /* 0x00000018230f7221 */ /* 0x000fc60000010000 */
        /* <DEDUP_REMOVED lines=12> */
[----:B------:R-:W2:Y:S01]  /*8c30*/  MUFU.EX2 R2, R2 ;  /* 0x0000000200027308 */ /* 0x000ea20000000800 */
[----:B0-----:R-:W-:Y:S01]  /*8c40*/  FADD.FTZ R20, R54, R15 ;  /* 0x0000000f36147221 */ /* 0x001fe20000010000 */
[C---:B------:R-:W-:Y:S01]  /*8c50*/  FADD.FTZ R15, R47.reuse, R12 ;  /* 0x0000000c2f0f7221 */ /* 0x040fe20000010000 */
[----:B------:R-:W-:-:S05]  /*8c60*/  F2FP.BF16.F32.PACK_AB R47, R47, R3 ;  /* 0x000000032f2f723e */ /* 0x000fca00000010ff */
        /* <DEDUP_REMOVED lines=17> */
[----:B------:R1:W3:Y:S01]  /*8d80*/  MUFU.EX2 R65, R64 ;  /* 0x0000004000417308 */ /* 0x0002e20000000800 */
[C---:B--2---:R-:W-:Y:S01]  /*8d90*/  FADD.FTZ R4, R48.reuse, R5 ;  /* 0x0000000530047221 */ /* 0x044fe20000010000 */
[----:B------:R-:W-:-:S06]  /*8da0*/  F2FP.BF16.F32.PACK_AB R59, R48, R27 ;  /* 0x0000001b303b723e */ /* 0x000fcc00000010ff */
[----:B------:R-:W2:Y:S01]  /*8db0*/  MUFU.EX2 R66, R66 ;  /* 0x0000004200427308 */ /* 0x000ea20000000800 */
[C---:B0-----:R-:W-:Y:S01]  /*8dc0*/  FADD.FTZ R5, R63.reuse, R6 ;  /* 0x000000063f057221 */ /* 0x041fe20000010000 */
[----:B-1----:R-:W-:-:S06]  /*8dd0*/  F2FP.BF16.F32.PACK_AB R64, R63, R62 ;  /* 0x0000003e3f40723e */ /* 0x002fcc00000010ff */
[----:B------:R-:W0:Y:S01]  /*8de0*/  MUFU.EX2 R67, R67 ;  /* 0x0000004300437308 */ /* 0x000e220000000800 */
[----:B---3--:R-:W-:-:S07]  /*8df0*/  FADD.FTZ R3, R65, R4 ;  /* 0x0000000441037221 */ /* 0x008fce0000010000 */
[----:B------:R1:W3:Y:S01]  /*8e00*/  MUFU.EX2 R14, R38 ;  /* 0x00000026000e7308 */ /* 0x0002e20000000800 */
[----:B--2---:R-:W-:-:S07]  /*8e10*/  FADD.FTZ R4, R66, R5 ;  /* 0x0000000542047221 */ /* 0x004fce0000010000 */
[----:B------:R-:W2:Y:S01]  /*8e20*/  MUFU.EX2 R69, R69 ;  /* 0x0000004500457308 */ /* 0x000ea20000000800 */
[----:B0-----:R-:W-:Y:S01]  /*8e30*/  FADD.FTZ R6, R67, R4 ;  /* 0x0000000443067221 */ /* 0x001fe20000010000 */
[----:B-1----:R-:W-:Y:S02]  /*8e40*/  F2FP.BF16.F32.PACK_AB R38, R41, R40 ;  /* 0x000000282926723e */ /* 0x002fe400000010ff */
[----:B------:R-:W-:-:S03]  /*8e50*/  F2FP.BF16.F32.PACK_AB R66, R67, R66 ;  /* 0x000000424342723e */ /* 0x000fc600000010ff */
[----:B------:R-:W-:Y:S01]  /*8e60*/  STSM.16.M88.4 [R18], R36 ;  /* 0x0000002412007844 */ /* 0x000fe20000000200 */
[----:B------:R-:W0:Y:S01]  /*8e70*/  MUFU.EX2 R68, R68 ;  /* 0x0000004400447308 */ /* 0x000e220000000800 */
[C---:B---3--:R-:W-:Y:S01]  /*8e80*/  FADD.FTZ R3, R14.reuse, R3 ;  /* 0x000000030e037221 */ /* 0x048fe20000010000 */
[----:B------:R-:W-:Y:S01]  /*8e90*/  F2FP.BF16.F32.PACK_AB R65, R14, R65 ;  /* 0x000000410e41723e */ /* 0x000fe200000010ff */
[----:B------:R-:W-:Y:S04]  /*8ea0*/  STSM.16.M88.4 [R17+0x27800], R44 ;  /* 0x0278002c11007844 */ /* 0x000fe80000000200 */
[----:B------:R-:W-:Y:S01]  /*8eb0*/  STSM.16.M88.4 [R136], R56 ;  /* 0x0000003888007844 */ /* 0x000fe20000000200 */
[----:B------:R-:W1:Y:S01]  /*8ec0*/  MUFU.EX2 R72, R72 ;  /* 0x0000004800487308 */ /* 0x000e620000000800 */
[----:B--2---:R-:W-:-:S07]  /*8ed0*/  FADD.FTZ R5, R69, R6 ;  /* 0x0000000645057221 */ /* 0x004fce0000010000 */
[----:B------:R-:W2:Y:S01]  /*8ee0*/  MUFU.EX2 R75, R75 ;  /* 0x0000004b004b7308 */ /* 0x000ea20000000800 */
[----:B0-----:R-:W-:-:S07]  /*8ef0*/  FADD.FTZ R4, R68, R3 ;  /* 0x0000000344047221 */ /* 0x001fce0000010000 */
[----:B------:R-:W0:Y:S01]  /*8f00*/  MUFU.EX2 R70, R70 ;  /* 0x0000004600467308 */ /* 0x000e220000000800 */
[----:B-1----:R-:W-:-:S07]  /*8f10*/  FADD.FTZ R11, R72, R5 ;  /* 0x00000005480b7221 */ /* 0x002fce0000010000 */
[----:B------:R-:W1:Y:S01]  /*8f20*/  MUFU.EX2 R80, R80 ;  /* 0x0000005000507308 */ /* 0x000e620000000800 */
[C---:B--2---:R-:W-:Y:S01]  /*8f30*/  FADD.FTZ R3, R75.reuse, R4 ;  /* 0x000000044b037221 */ /* 0x044fe20000010000 */
[----:B------:R-:W-:Y:S02]  /*8f40*/  F2FP.BF16.F32.PACK_AB R67, R75, R68 ;  /* 0x000000444b43723e */ /* 0x000fe400000010ff */
[----:B------:R-:W-:-:S03]  /*8f50*/  F2FP.BF16.F32.PACK_AB R4, R72, R69 ;  /* 0x000000454804723e */ /* 0x000fc600000010ff */
[----:B------:R-:W-:Y:S01]  /*8f60*/  STSM.16.M88.4 [R22+0x6000], R64 ;  /* 0x0060004016007844 */ /* 0x000fe20000000200 */
        /* <DEDUP_REMOVED lines=10> */
[C---:B-1----:R-:W-:Y:S02]  /*9010*/  F2FP.BF16.F32.PACK_AB R7, R13.reuse, R78 ;  /* 0x0000004e0d07723e */ /* 0x042fe400000010ff */
[----:B------:R-:W-:-:S03]  /*9020*/  FADD.FTZ R2, R13, R2 ;  /* 0x000000020d027221 */ /* 0x000fc60000010000 */
[----:B------:R0:W-:Y:S01]  /*9030*/  STSM.16.M88.4 [R18+0x6000], R4 ;  /* 0x0060000412007844 */ /* 0x0001e20000000200 */
[----:B------:R1:W-:Y:S06]  /*9040*/  MEMBAR.ALL.CTA ;  /* 0x0000000000007992 */ /* 0x0003ec0000008000 */
[----:B-1----:R-:W1:Y:S01]  /*9050*/  FENCE.VIEW.ASYNC.S ;  /* 0x00000000000073c6 */ /* 0x002e620000000000 */
[----:B0-----:R-:W-:Y:S01]  /*9060*/  IMAD.MOV.U32 R4, RZ, RZ, R10 ;  /* 0x000000ffff047224 */ /* 0x001fe200078e000a */
[----:B-1----:R-:W-:Y:S01]  /*9070*/  NOP ;  /* 0x0000000000007918 */ /* 0x002fe20000000000 */
[----:B------:R-:W-:Y:S05]  /*9080*/  @P2 BRA `(.L_x_10777) ;  /* 0xffffffc400b42947 */ /* 0x000fea000383ffff */
[----:B------:R-:W-:Y:S01]  /*9090*/  IMAD.MOV.U32 R8, RZ, RZ, R9 ;  /* 0x000000ffff087224 */ /* 0x000fe200078e0009 */
[----:B------:R-:W-:Y:S01]  /*90a0*/  UMOV UR45, UR55 ;  /* 0x00000037002d7c82 */ /* 0x000fe20008000000 */
[----:B------:R-:W-:Y:S01]  /*90b0*/  IMAD.MOV.U32 R4, RZ, RZ, R10 ;  /* 0x000000ffff047224 */ /* 0x000fe200078e000a */
[----:B------:R-:W-:-:S06]  /*90c0*/  UMOV UR50, UR54 ;  /* 0x0000003600327c82 */ /* 0x000fcc0008000000 */
.L_x_10760:
[----:B------:R-:W1:Y:S01]  /*90d0*/  LDC R5, c[0x0][0x448] ;  /* 0x00011200ff057b82 */ /* 0x000e620000000800 */
[----:B------:R-:W-:Y:S01]  /*90e0*/  UIADD3 UR6, UR41, 0xbf, URZ ;  /* 0x000000bf29067890 */ /* 0x000fe2000fffe03f */
[----:B------:R-:W-:-:S05]  /*90f0*/  IADD3 R10, -R143, 0x1, RZ ;  /* 0x000000018f0a7810 */ /* 0x000fca0007ffe1ff */
[----:B------:R-:W-:Y:S01]  /*9100*/  IMAD R10, R71, UR43, R10 ;  /* 0x0000002b470a7c24 */ /* 0x000fe2000f8e020a */
[----:B0-----:R-:W0:Y:S01]  /*9110*/  LDC R12, c[0x0][0x9e4] ;  /* 0x00027900ff0c7b82 */ /* 0x001e220000000800 */
[----:B-1----:R-:W-:Y:S02]  /*9120*/  ISETP.NE.AND P5, PT, R5, 0x1, PT ;  /* 0x000000010500780c */ /* 0x002fe40003fa5270 */
[----:B0-----:R-:W-:-:S11]  /*9130*/  ISETP.GE.AND P6, PT, R12, 0x1, PT ;  /* 0x000000010c00780c */ /* 0x001fd60003fc6270 */
        /* <DEDUP_REMOVED lines=18> */
.L_x_10779:
[----:B------:R-:W-:-:S13]  /*9260*/  ISETP.NE.AND P2, PT, R12, 0x1, PT ;  /* 0x000000010c00780c */ /* 0x000fda0003f45270 */
[----:B------:R-:W0:Y:S02]  /*9270*/  @P2 LDC.64 R10, c[0x0][0x9e8] ;  /* 0x00027a00ff0a2b82 */ /* 0x000e240000000a00 */
[----:B0-----:R-:W-:-:S05]  /*9280*/  @P2 IMAD.HI.U32 R10, R5, R10, RZ ;  /* 0x0000000a050a2227 */ /* 0x001fca00078e00ff */
[----:B------:R-:W-:-:S07]  /*9290*/  @P2 SHF.R.U32.HI R5, RZ, R11, R10 ;  /* 0x0000000bff052219 */ /* 0x000fce000001160a */
.L_x_10780:
[----:B------:R-:W-:-:S05]  /*92a0*/  IMAD R5, R5, R12, RZ ;  /* 0x0000000c05057224 */ /* 0x000fca00078e02ff */
[----:B------:R-:W-:-:S07]  /*92b0*/  VIMNMX R6, R6, R5, !PT ;  /* 0x0000000506067248 */ /* 0x000fce0007fe0100 */
.L_x_10778:
        /* <DEDUP_REMOVED lines=13> */
.L_x_10790:
[----:B------:R-:W-:Y:S01]  /*9390*/  UIADD3 UR45, UR51, 0x1, URZ ;  /* 0x00000001332d7890 */ /* 0x000fe2000fffe03f */
[----:B------:R-:W-:-:S03]  /*93a0*/  ISETP.NE.AND P2, PT, RZ, UR37, PT ;  /* 0x00000025ff007c0c */ /* 0x000fc6000bf45270 */
[----:B------:R-:W-:-:S04]  /*93b0*/  UISETP.NE.AND UP0, UPT, UR45, 0x2, UPT ;  /* 0x000000022d00788c */ /* 0x000fc8000bf05270 */
[----:B------:R-:W-:Y:S02]  /*93c0*/  USEL UR50, URZ, 0x1, UP0 ;  /* 0x000000013f327887 */ /* 0x000fe40008000000 */
[----:B------:R-:W-:Y:S02]  /*93d0*/  USEL UR45, UR45, URZ, UP0 ;  /* 0x0000003f2d2d7287 */ /* 0x000fe40008000000 */
[----:B------:R-:W-:Y:S02]  /*93e0*/  ULOP3.LUT UR50, UR28, UR50, URZ, 0x3c, !UPT ;  /* 0x000000321c327292 */ /* 0x000fe4000f8e3c3f */
[----:B0-----:R-:W-:Y:S10]  /*93f0*/  @P2 BRA `(.L_x_10782) ;  /* 0x00000000002c2947 */ /* 0x001ff40003800000 */
[----:B------:R-:W-:Y:S05]  /*9400*/  @!P0 BRA `(.L_x_10783) ;  /* 0x0000000000048947 */ /* 0x000fea0003800000 */
[----:B------:R-:W-:Y:S01]  /*9410*/  BPT.TRAP 0x1 ;  /* 0x000000040000795c */ /* 0x000fe20000300000 */
.L_x_10783:
[----:B------:R-:W-:Y:S01]  /*9420*/  ULEA UR6, UR45, UR42, 0x3 ;  /* 0x0000002a2d067291 */ /* 0x000fe2000f8e183f */
[----:B------:R-:W-:-:S05]  /*9430*/  IMAD.U32 R4, RZ, RZ, UR50 ;  /* 0x00000032ff047e24 */ /* 0x000fca000f8e00ff */
[----:B------:R-:W-:-:S04]  /*9440*/  SHF.L.U32 R4, R4, 0x1f, RZ ;  /* 0x0000001f04047819 */ /* 0x000fc800000006ff */
[----:B------:R0:W1:Y:S01]  /*9450*/  SYNCS.PHASECHK.TRANS64.TRYWAIT P3, [UR6+0x2d830], R4 ;  /* 0x02d83004ff0075a7 */ /* 0x0000620008060146 */
[----:B------:R-:W-:Y:S05]  /*9460*/  @!P0 BRA `(.L_x_10784) ;  /* 0x0000000000048947 */ /* 0x000fea0003800000 */
[----:B------:R-:W-:Y:S01]  /*9470*/  BPT.TRAP 0x1 ;  /* 0x000000040000795c */ /* 0x000fe20000300000 */
.L_x_10784:
[----:B-1----:R-:W-:Y:S05]  /*9480*/  @P3 BRA `(.L_x_10782) ;  /* 0x0000000000083947 */ /* 0x002fea0003800000 */
[----:B------:R-:W1:Y:S02]  /*9490*/  SYNCS.PHASECHK.TRANS64.TRYWAIT P3, [UR6+0x2d830], R4 ;  /* 0x02d83004ff0075a7 */ /* 0x000e640008060146 */
[----:B-1----:R-:W-:Y:S05]  /*94a0*/  @!P3 BRA `(.L_x_10785) ;  /* 0x000000d0005cb947 */ /* 0x002fea0003800000 */
.L_x_10782:
[----:B------:R-:W2:Y:S01]  /*94b0*/  S2R R8, SR_TID.X ;  /* 0x0000000000087919 */ /* 0x000ea20000002100 */
        /* <DEDUP_REMOVED lines=36> */
.L_x_10787:
[----:B------:R-:W-:Y:S01]  /*9700*/  ULEA UR6, UR51, UR42, 0x3 ;  /* 0x0000002a33067291 */ /* 0x000fe2000f8e183f */
[----:B------:R-:W-:-:S05]  /*9710*/  IMAD.U32 R4, RZ, RZ, UR28 ;  /* 0x0000001cff047e24 */ /* 0x000fca000f8e00ff */
[----:B------:R-:W-:-:S04]  /*9720*/  SHF.L.U32 R4, R4, 0x1f, RZ ;  /* 0x0000001f04047819 */ /* 0x000fc800000006ff */
[----:B------:R0:W1:Y:S01]  /*9730*/  SYNCS.PHASECHK.TRANS64.TRYWAIT P2, [UR6+0x2d850], R4 ;  /* 0x02d85004ff0075a7 */ /* 0x0000620008040146 */
[----:B------:R-:W-:Y:S05]  /*9740*/  @!P0 BRA `(.L_x_10788) ;  /* 0x0000000000048947 */ /* 0x000fea0003800000 */
[----:B------:R-:W-:Y:S01]  /*9750*/  BPT.TRAP 0x1 ;  /* 0x000000040000795c */ /* 0x000fe20000300000 */
.L_x_10788:
[----:B-1----:R-:W-:Y:S05]  /*9760*/  @P2 BRA `(.L_x_10786) ;  /* 0x0000000000082947 */ /* 0x002fea0003800000 */
[----:B------:R-:W1:Y:S02]  /*9770*/  SYNCS.PHASECHK.TRANS64.TRYWAIT P2, [UR6+0x2d850], R4 ;  /* 0x02d85004ff0075a7 */ /* 0x000e640008040146 */
[----:B-1----:R-:W-:Y:S05]  /*9780*/  @!P2 BRA `(.L_x_10789) ;  /* 0x000000cc00bca947 */ /* 0x002fea0003800000 */
.L_x_10786:
[----:B------:R-:W-:Y:S01]  /*9790*/  UIADD3 UR6, UR42, 0x400, URZ ;  /* 0x000004002a067890 */ /* 0x000fe2000fffe03f */
[----:B------:R-:W-:Y:S01]  /*97a0*/  WARPGROUP.ARRIVE ;  /* 0x00000000000079c5 */ /* 0x000fe20000000000 */
[----:B------:R-:W-:Y:S01]  /*97b0*/  UMOV UR29, 0x40000040 ;  /* 0x40000040001d7882 */ /* 0x000fe20000000000 */
[----:B------:R-:W-:Y:S01]  /*97c0*/  UMOV UR31, 0x80000020 ;  /* 0x80000020001f7882 */ /* 0x000fe20000000000 */
[----:B------:R-:W-:Y:S01]  /*97d0*/  USHF.R.U32.HI UR6, URZ, 0x4, UR6 ;  /* 0x000000043f067899 */ /* 0x000fe20008011606 */
[----:B------:R-:W-:Y:S01]  /*97e0*/  FMUL.FTZ R8, R24, UR35 ;  /* 0x0000002318087c20 */ /* 0x000fe20008410000 */
[----:B------:R-:W-:Y:S01]  /*97f0*/  FMUL.FTZ R10, R25, UR35 ;  /* 0x00000023190a7c20 */ /* 0x000fe20008410000 */
[----:B------:R-:W-:Y:S01]  /*9800*/  FMUL.FTZ R12, R28, UR35 ;  /* 0x000000231c0c7c20 */ /* 0x000fe20008410000 */
[----:B------:R-:W-:Y:S01]  /*9810*/  ULOP3.LUT UR6, UR6, 0x3fff, URZ, 0xc0, !UPT ;  /* 0x00003fff06067892 */ /* 0x000fe2000f8ec03f */
[----:B------:R-:W-:Y:S01]  /*9820*/  FMUL.FTZ R13, R29, UR35 ;  /* 0x000000231d0d7c20 */ /* 0x000fe20008410000 */
[----:B------:R-:W-:Y:S01]  /*9830*/  FMUL.FTZ R20, R32, UR35 ;  /* 0x0000002320147c20 */ /* 0x000fe20008410000 */
[----:B------:R-:W2:Y:S01]  /*9840*/  MUFU.TANH R8, R8 ;  /* 0x0000000800087308 */ /* 0x000ea20000002400 */
[----:B------:R-:W-:Y:S01]  /*9850*/  ULOP3.LUT UR7, UR6, 0x2000000, URZ, 0xfc, !UPT ;  /* 0x0200000006077892 */ /* 0x000fe2000f8efc3f */
[----:B------:R-:W-:Y:S01]  /*9860*/  FMUL.FTZ R24, R33, UR35 ;  /* 0x0000002321187c20 */ /* 0x000fe20008410000 */
[----:B------:R-:W-:Y:S01]  /*9870*/  ULOP3.LUT UR6, UR36, 0x10000, URZ, 0xfc, !UPT ;  /* 0x0001000024067892 */ /* 0x000fe2000f8efc3f */
[----:B------:R-:W-:Y:S01]  /*9880*/  FMUL.FTZ R21, R34, UR35 ;  /* 0x0000002322157c20 */ /* 0x000fe20008410000 */
[----:B------:R-:W-:Y:S01]  /*9890*/  UIMAD UR7, UR51, 0x600, UR7 ;  /* 0x00000600330778a4 */ /* 0x000fe2000f8e0207 */
[----:B------:R-:W-:Y:S01]  /*98a0*/  FMUL.FTZ R34, R44, UR35 ;  /* 0x000000232c227c20 */ /* 0x000fe20008410000 */
[----:B------:R-:W-:Y:S01]  /*98b0*/  FMUL.FTZ R44, R53, UR35 ;  /* 0x00000023352c7c20 */ /* 0x000fe20008410000 */
[----:B------:R-:W3:Y:S01]  /*98c0*/  MUFU.TANH R10, R10 ;  /* 0x0000000a000a7308 */ /* 0x000ee20000002400 */
[----:B-1----:R-:W-:Y:S01]  /*98d0*/  FMUL.FTZ R9, R26, UR35 ;  /* 0x000000231a097c20 */ /* 0x002fe20008410000 */
[----:B------:R-:W-:Y:S01]  /*98e0*/  UMOV UR28, UR6 ;  /* 0x00000006001c7c82 */ /* 0x000fe20008000000 */
[----:B------:R-:W-:Y:S01]  /*98f0*/  FMUL.FTZ R26, R36, UR35 ;  /* 0x00000023241a7c20 */ /* 0x000fe20008410000 */
[----:B------:R-:W-:Y:S01]  /*9900*/  UMOV UR30, UR7 ;  /* 0x00000007001e7c82 */ /* 0x000fe20008000000 */
[----:B------:R-:W-:Y:S01]  /*9910*/  FMUL.FTZ R28, R37, UR35 ;  /* 0x00000023251c7c20 */ /* 0x000fe20008410000 */
[----:B------:R-:W-:Y:S01]  /*9920*/  HGMMA.64x96x16.F32.BF16 R88, gdesc[UR28].tnspB, R88, gsb0 ;  /* 0x416000001c5879f0 */ /* 0x000fe20008001858 */
[----:B------:R-:W-:Y:S01]  /*9930*/  UIADD3 UR28, UR6, 0x2, URZ ;  /* 0x00000002061c7890 */ /* 0x000fe2000fffe03f */
[----:B------:R-:W0:Y:S01]  /*9940*/  MUFU.TANH R12, R12 ;  /* 0x0000000c000c7308 */ /* 0x000e220000002400 */
[----:B------:R-:W-:Y:S01]  /*9950*/  UIADD3 UR30, UR7, 0x40, URZ ;  /* 0x00000040071e7890 */ /* 0x000fe2000fffe03f */
[----:B--2---:R-:W-:Y:S01]  /*9960*/  FMNMX.FTZ R53, R8, R5, !PT ;  /* 0x0000000508357209 */ /* 0x004fe20007810000 */
[----:B------:R-:W-:Y:S01]  /*9970*/  UMOV UR29, 0x40000040 ;  /* 0x40000040001d7882 */ /* 0x000fe20000000000 */
[----:B------:R-:W-:Y:S01]  /*9980*/  UMOV UR31, 0x80000020 ;  /* 0x80000020001f7882 */ /* 0x000fe20000000000 */
        /* <DEDUP_REMOVED lines=56> */
[----:B------:R-:W2:Y:S03]  /*9d10*/  S2R R151, SR_TID.X ;  /* 0x0000000000977919 */ /* 0x000ea60000002100 */
[----:B------:R-:W3:Y:S01]  /*9d20*/  MUFU.TANH R34, R34 ;  /* 0x0000002200227308 */ /* 0x000ee20000002400 */
[----:B0-----:R-:W-:-:S07]  /*9d30*/  FMNMX.FTZ R57, R30, R57, !PT ;  /* 0x000000391e397209 */ /* 0x001fce0007810000 */
[----:B------:R-:W0:Y:S01]  /*9d40*/  MUFU.TANH R36, R36 ;  /* 0x0000002400247308 */ /* 0x000e220000002400 */
[----:B-1----:R-:W-:-:S07]  /*9d50*/  FMNMX.FTZ R57, R32, R57, !PT ;  /* 0x0000003920397209 */ /* 0x002fce0007810000 */
[----:B------:R-:W1:Y:S01]  /*9d60*/  MUFU.TANH R38, R38 ;  /* 0x0000002600267308 */ /* 0x000e620000002400 */
[----:B---3--:R-:W-:Y:S01]  /*9d70*/  FMNMX.FTZ R59, R34, R57, !PT ;  /* 0x00000039223b7209 */ /* 0x008fe20007810000 */
[----:B------:R-:W-:Y:S01]  /*9d80*/  FMUL.FTZ R57, R72, UR35 ;  /* 0x0000002348397c20 */ /* 0x000fe20008410000 */
[----:B------:R-:W-:-:S05]  /*9d90*/  FMUL.FTZ R72, R78, UR35 ;  /* 0x000000234e487c20 */ /* 0x000fca0008410000 */
[----:B------:R-:W3:Y:S01]  /*9da0*/  MUFU.TANH R39, R39 ;  /* 0x0000002700277308 */ /* 0x000ee20000002400 */
[----:B0-----:R-:W-:Y:S02]  /*9db0*/  FMNMX.FTZ R59, R36, R59, !PT ;  /* 0x0000003b243b7209 */ /* 0x001fe40007810000 */
[----:B--2---:R-:W-:Y:S02]  /*9dc0*/  SHF.R.U32.HI R143, RZ, 0x7, R151 ;  /* 0x00000007ff8f7819 */ /* 0x004fe40000011697 */
[----:B------:R-:W-:-:S03]  /*9dd0*/  ISETP.GE.U32.AND P2, PT, R151, 0x180, PT ;  /* 0x000001809700780c */ /* 0x000fc60003f46070 */
[----:B------:R-:W0:Y:S01]  /*9de0*/  MUFU.TANH R42, R42 ;  /* 0x0000002a002a7308 */ /* 0x000e220000002400 */
[----:B-1----:R-:W-:Y:S01]  /*9df0*/  FMNMX.FTZ R4, R38, R59, !PT ;  /* 0x0000003b26047209 */ /* 0x002fe20007810000 */
[----:B------:R-:W-:Y:S02]  /*9e00*/  WARPGROUP.DEPBAR.LE gsb0, 0x0 ;  /* 0x00008000000079c5 */ /* 0x000fe40000010000 */
[----:B------:R-:W-:-:S04]  /*9e10*/  WARPGROUP.ARRIVE ;  /* 0x00000000000079c5 */ /* 0x000fc80000000000 */
[----:B------:R-:W1:Y:S01]  /*9e20*/  MUFU.TANH R44, R44 ;  /* 0x0000002c002c7308 */ /* 0x000e620000002400 */
[----:B---3--:R-:W-:Y:S01]  /*9e30*/  FMNMX.FTZ R59, R39, R4, !PT ;  /* 0x00000004273b7209 */ /* 0x008fe20007810000 */
[----:B------:R-:W-:Y:S01]  /*9e40*/  HGMMA.64x96x16.F32.BF16 R88, gdesc[UR28].tnspB, R88, gsb0 ;  /* 0x416000001c5879f0 */ /* 0x000fe20008001858 */
[----:B------:R-:W-:Y:S02]  /*9e50*/  UIADD3 UR28, UR6, 0x4, URZ ;  /* 0x00000004061c7890 */ /* 0x000fe4000fffe03f */
[----:B------:R-:W-:-:S03]  /*9e60*/  UIADD3 UR30, UR7, 0x80, URZ ;  /* 0x00000080071e7890 */ /* 0x000fc6000fffe03f */
[----:B------:R-:W2:Y:S01]  /*9e70*/  MUFU.TANH R46, R46 ;  /* 0x0000002e002e7308 */ /* 0x000ea20000002400 */
[----:B------:R-:W-:Y:S01]  /*9e80*/  UMOV UR29, 0x40000040 ;  /* 0x40000040001d7882 */ /* 0x000fe20000000000 */
[----:B------:R-:W-:Y:S01]  /*9e90*/  UMOV UR31, 0x80000020 ;  /* 0x80000020001f7882 */ /* 0x000fe20000000000 */
[----:B0-----:R-:W-:Y:S01]  /*9ea0*/  FMNMX.FTZ R61, R42, R59, !PT ;  /* 0x0000003b2a3d7209 */ /* 0x001fe20007810000 */
[----:B------:R-:W-:Y:S01]  /*9eb0*/  FMUL.FTZ R59, R76, UR35 ;  /* 0x000000234c3b7c20 */ /* 0x000fe20008410000 */
[----:B------:R-:W-:-:S03]  /*9ec0*/  FMUL.FTZ R76, R86, UR35 ;  /* 0x00000023564c7c20 */ /* 0x000fc60008410000 */
        /* <DEDUP_REMOVED lines=31> */
[----:B------:R-:W-:Y:S02]  /*a0c0*/  UIADD3 UR28, UR6, 0x6, URZ ;  /* 0x00000006061c7890 */ /* 0x000fe4000fffe03f */
[----:B------:R-:W-:Y:S01]  /*a0d0*/  UIADD3 UR30, UR7, 0xc0, URZ ;  /* 0x000000c0071e7890 */ /* 0x000fe2000fffe03f */
[----:B------:R-:W-:Y:S01]  /*a0e0*/  UMOV UR29, 0x40000040 ;  /* 0x40000040001d7882 */ /* 0x000fe20000000000 */
[----:B------:R-:W-:Y:S01]  /*a0f0*/  UMOV UR31, 0x80000020 ;  /* 0x80000020001f7882 */ /* 0x000fe20000000000 */
        /* <DEDUP_REMOVED lines=8> */
[----:B------:R-:W-:Y:S01]  /*a180*/  FMUL.FTZ R69, R71, UR35 ;  /* 0x0000002347457c20 */ /* 0x000fe20008410000 */
[----:B------:R-:W-:Y:S01]  /*a190*/  FMUL.FTZ R71, R75, UR35 ;  /* 0x000000234b477c20 */ /* 0x000fe20008410000 */
[----:B------:R-:W-:Y:S02]  /*a1a0*/  FMUL.FTZ R75, R83, UR35 ;  /* 0x00000023534b7c20 */ /* 0x000fe40008410000 */
[----:B------:R-:W2:Y:S02]  /*a1b0*/  SHFL.BFLY PT, R73, R4, 0x2, 0x1f ;  /* 0x0c401f0004497f89 */ /* 0x000ea400000e0000 */
[----:B------:R-:W3:Y:S08]  /*a1c0*/  MUFU.TANH R14, R14 ;  /* 0x0000000e000e7308 */ /* 0x000ef00000002400 */
[----:B------:R-:W4:Y:S08]  /*a1d0*/  MUFU.TANH R15, R15 ;  /* 0x0000000f000f7308 */ /* 0x000f300000002400 */
[----:B------:R-:W5:Y:S01]  /*a1e0*/  MUFU.TANH R21, R21 ;  /* 0x0000001500157308 */ /* 0x000f620000002400 */
[----:B--2---:R-:W-:Y:S01]  /*a1f0*/  FMNMX.FTZ R80, R4, R73, !PT ;  /* 0x0000004904507209 */ /* 0x004fe20007810000 */
[----:B------:R-:W-:-:S06]  /*a200*/  FMUL.FTZ R73, R79, UR35 ;  /* 0x000000234f497c20 */ /* 0x000fcc0008410000 */
[----:B------:R-:W2:Y:S01]  /*a210*/  MUFU.TANH R25, R25 ;  /* 0x0000001900197308 */ /* 0x000ea20000002400 */
[----:B------:R-:W0:Y:S07]  /*a220*/  SHFL.BFLY PT, R81, R80, 0x1, 0x1f ;  /* 0x0c201f0050517f89 */ /* 0x000e2e00000e0000 */
[----:B------:R-:W2:Y:S08]  /*a230*/  MUFU.TANH R27, R27 ;  /* 0x0000001b001b7308 */ /* 0x000eb00000002400 */
[----:B------:R-:W2:Y:S08]  /*a240*/  MUFU.TANH R29, R29 ;  /* 0x0000001d001d7308 */ /* 0x000eb00000002400 */
[----:B------:R-:W2:Y:S01]  /*a250*/  MUFU.TANH R31, R31 ;  /* 0x0000001f001f7308 */ /* 0x000ea20000002400 */
[----:B0-----:R-:W-:-:S05]  /*a260*/  FMNMX.FTZ R4, R80, R81, !PT ;  /* 0x0000005150047209 */ /* 0x001fca0007810000 */
[C---:B------:R-:W-:Y:S02]  /*a270*/  FMUL.FTZ R79, R4.reuse, UR34 ;  /* 0x00000022044f7c20 */ /* 0x040fe40008410000 */
[----:B------:R-:W0:Y:S01]  /*a280*/  MUFU.TANH R33, R33 ;  /* 0x0000002100217308 */ /* 0x000e220000002400 */
[----:B------:R-:W-:Y:S01]  /*a290*/  FADD.FTZ R5, -R4, R5 ;  /* 0x0000000504057221 */ /* 0x000fe20000010100 */
[--C-:B------:R-:W-:Y:S01]  /*a2a0*/  FFMA.FTZ R78, R8, UR34, -R79.reuse ;  /* 0x00000022084e7c23 */ /* 0x100fe2000801084f */
[----:B------:R-:W-:Y:S01]  /*a2b0*/  FMNMX.FTZ R8, R9, R7, !PT ;  /* 0x0000000709087209 */ /* 0x000fe20007810000 */
[--C-:B------:R-:W-:Y:S01]  /*a2c0*/  FFMA.FTZ R82, R39, UR34, -R79.reuse ;  /* 0x0000002227527c23 */ /* 0x100fe2000801084f */
[----:B------:R-:W-:Y:S02]  /*a2d0*/  WARPGROUP.DEPBAR.LE gsb0, 0x0 ;  /* 0x00008000000079c5 */ /* 0x000fe40000010000 */
[----:B------:R-:W-:Y:S01]  /*a2e0*/  WARPGROUP.ARRIVE ;  /* 0x00000000000079c5 */ /* 0x000fe20000000000 */
[----:B-1----:R-:W-:Y:S01]  /*a2f0*/  FMNMX.FTZ R81, R11, R8, !PT ;  /* 0x000000080b517209 */ /* 0x002fe20007810000 */
[----:B------:R-:W1:Y:S01]  /*a300*/  MUFU.TANH R35, R35 ;  /* 0x0000002300237308 */ /* 0x000e620000002400 */
[--C-:B------:R-:W-:Y:S01]  /*a310*/  FFMA.FTZ R80, R36, UR34, -R79.reuse ;  /* 0x0000002224507c23 */ /* 0x100fe2000801084f */
[--C-:B------:R-:W-:Y:S01]  /*a320*/  FFMA.FTZ R10, R10, UR34, -R79.reuse ;  /* 0x000000220a0a7c23 */ /* 0x100fe2000801084f */
[----:B---3--:R-:W-:Y:S01]  /*a330*/  FMNMX.FTZ R8, R14, R81, !PT ;  /* 0x000000510e087209 */ /* 0x008fe20007810000 */
[----:B------:R-:W-:Y:S01]  /*a340*/  HGMMA.64x96x16.F32.BF16 R88, gdesc[UR28].tnspB, R88, gsb0 ;  /* 0x416000001c5879f0 */ /* 0x000fe20008001858 */
[----:B------:R-:W-:Y:S01]  /*a350*/  UIADD3 UR28, UR6, 0x600, URZ ;  /* 0x00000600061c7890 */ /* 0x000fe2000fffe03f */
[--C-:B------:R-:W-:Y:S01]  /*a360*/  FFMA.FTZ R12, R12, UR34, -R79.reuse ;  /* 0x000000220c0c7c23 */ /* 0x100fe2000801084f */
[----:B------:R-:W-:Y:S01]  /*a370*/  UIADD3 UR30, UR7, 0x100, URZ ;  /* 0x00000100071e7890 */ /* 0x000fe2000fffe03f */
[----:B----4-:R-:W-:Y:S01]  /*a380*/  FMNMX.FTZ R8, R15, R8, !PT ;  /* 0x000000080f087209 */ /* 0x010fe20007810000 */
[----:B------:R-:W-:Y:S01]  /*a390*/  UMOV UR29, 0x40000040 ;  /* 0x40000040001d7882 */ /* 0x000fe20000000000 */
[----:B------:R-:W-:Y:S01]  /*a3a0*/  UMOV UR31, 0x80000020 ;  /* 0x80000020001f7882 */ /* 0x000fe20000000000 */
[----:B------:R-:W3:Y:S01]  /*a3b0*/  MUFU.TANH R37, R37 ;  /* 0x0000002500257308 */ /* 0x000ee20000002400 */
[----:B-----5:R-:W-:Y:S01]  /*a3c0*/  FMNMX.FTZ R8, R21, R8, !PT ;  /* 0x0000000815087209 */ /* 0x020fe20007810000 */
[--C-:B------:R-:W-:Y:S01]  /*a3d0*/  FFMA.FTZ R13, R13, UR34, -R79.reuse ;  /* 0x000000220d0d7c23 */ /* 0x100fe2000801084f */
[--C-:B------:R-:W-:Y:S01]  /*a3e0*/  FFMA.FTZ R20, R20, UR34, -R79.reuse ;  /* 0x0000002214147c23 */ /* 0x100fe2000801084f */
[--C-:B------:R-:W-:Y:S01]  /*a3f0*/  FFMA.FTZ R24, R24, UR34, -R79.reuse ;  /* 0x0000002218187c23 */ /* 0x100fe2000801084f */
[----:B--2---:R-:W-:Y:S01]  /*a400*/  FMNMX.FTZ R8, R25, R8, !PT ;  /* 0x0000000819087209 */ /* 0x004fe20007810000 */
[--C-:B------:R-:W-:Y:S01]  /*a410*/  FFMA.FTZ R26, R26, UR34, -R79.reuse ;  /* 0x000000221a1a7c23 */ /* 0x100fe2000801084f */
[--C-:B------:R-:W-:Y:S01]  /*a420*/  FFMA.FTZ R28, R28, UR34, -R79.reuse ;  /* 0x000000221c1c7c23 */ /* 0x100fe2000801084f */
[----:B------:R-:W2:Y:S01]  /*a430*/  MUFU.TANH R40, R40 ;  /* 0x0000002800287308 */ /* 0x000ea20000002400 */
[----:B------:R-:W-:Y:S01]  /*a440*/  FMNMX.FTZ R8, R27, R8, !PT ;  /* 0x000000081b087209 */ /* 0x000fe20007810000 */
[--C-:B------:R-:W-:Y:S01]  /*a450*/  FFMA.FTZ R30, R30, UR34, -R79.reuse ;  /* 0x000000221e1e7c23 */ /* 0x100fe2000801084f */
[--C-:B------:R-:W-:Y:S01]  /*a460*/  FFMA.FTZ R32, R32, UR34, -R79.reuse ;  /* 0x0000002220207c23 */ /* 0x100fe2000801084f */
[--C-:B------:R-:W-:Y:S01]  /*a470*/  FFMA.FTZ R34, R34, UR34, -R79.reuse ;  /* 0x0000002222227c23 */ /* 0x100fe2000801084f */
[----:B------:R-:W-:Y:S01]  /*a480*/  FMNMX.FTZ R8, R29, R8, !PT ;  /* 0x000000081d087209 */ /* 0x000fe20007810000 */
[--C-:B------:R-:W-:Y:S01]  /*a490*/  FFMA.FTZ R38, R38, UR34, -R79.reuse ;  /* 0x0000002226267c23 */ /* 0x100fe2000801084f */
[--C-:B------:R-:W-:Y:S01]  /*a4a0*/  FFMA.FTZ R42, R42, UR34, -R79.reuse ;  /* 0x000000222a2a7c23 */ /* 0x100fe2000801084f */
[----:B------:R-:W4:Y:S01]  /*a4b0*/  MUFU.TANH R41, R41 ;  /* 0x0000002900297308 */ /* 0x000f220000002400 */
[----:B------:R-:W-:Y:S01]  /*a4c0*/  FMNMX.FTZ R8, R31, R8, !PT ;  /* 0x000000081f087209 */ /* 0x000fe20007810000 */
[--C-:B------:R-:W-:Y:S01]  /*a4d0*/  FFMA.FTZ R44, R44, UR34, -R79.reuse ;  /* 0x000000222c2c7c23 */ /* 0x100fe2000801084f */
[--C-:B------:R-:W-:Y:S01]  /*a4e0*/  FFMA.FTZ R46, R46, UR34, -R79.reuse ;  /* 0x000000222e2e7c23 */ /* 0x100fe2000801084f */
[--C-:B------:R-:W-:Y:S01]  /*a4f0*/  FFMA.FTZ R47, R47, UR34, -R79.reuse ;  /* 0x000000222f2f7c23 */ /* 0x100fe2000801084f */
[----:B0-----:R-:W-:Y:S01]  /*a500*/  FMNMX.FTZ R8, R33, R8, !PT ;  /* 0x0000000821087209 */ /* 0x001fe20007810000 */
[--C-:B------:R-:W-:Y:S01]  /*a510*/  FFMA.FTZ R50, R50, UR34, -R79.reuse ;  /* 0x0000002232327c23 */ /* 0x100fe2000801084f */
[--C-:B------:R-:W-:Y:S01]  /*a520*/  FFMA.FTZ R52, R52, UR34, -R79.reuse ;  /* 0x0000002234347c23 */ /* 0x100fe2000801084f */
[----:B------:R-:W0:Y:S01]  /*a530*/  MUFU.TANH R43, R43 ;  /* 0x0000002b002b7308 */ /* 0x000e220000002400 */
[----:B-1----:R-:W-:Y:S01]  /*a540*/  FMNMX.FTZ R8, R35, R8, !PT ;  /* 0x0000000823087209 */ /* 0x002fe20007810000 */
[--C-:B------:R-:W-:Y:S01]  /*a550*/  FFMA.FTZ R53, R53, UR34, -R79.reuse ;  /* 0x0000002235357c23 */ /* 0x100fe2000801084f */
[--C-:B------:R-:W-:Y:S01]  /*a560*/  FFMA.FTZ R54, R54, UR34, -R79.reuse ;  /* 0x0000002236367c23 */ /* 0x100fe2000801084f */
[--C-:B------:R-:W-:Y:S01]  /*a570*/  FFMA.FTZ R55, R55, UR34, -R79.reuse ;  /* 0x0000002237377c23 */ /* 0x100fe2000801084f */
[----:B---3--:R-:W-:Y:S01]  /*a580*/  FMNMX.FTZ R81, R37, R8, !PT ;  /* 0x0000000825517209 */ /* 0x008fe20007810000 */
[--C-:B------:R-:W-:Y:S01]  /*a590*/  FFMA.FTZ R56, R56, UR34, -R79.reuse ;  /* 0x0000002238387c23 */ /* 0x100fe2000801084f */
[--C-:B------:R-:W-:Y:S01]  /*a5a0*/  FFMA.FTZ R57, R57, UR34, -R79.reuse ;  /* 0x0000002239397c23 */ /* 0x100fe2000801084f */
[----:B------:R-:W1:Y:S01]  /*a5b0*/  MUFU.TANH R45, R45 ;  /* 0x0000002d002d7308 */ /* 0x000e620000002400 */
[----:B--2---:R-:W-:Y:S01]  /*a5c0*/  FMNMX.FTZ R8, R40, R81, !PT ;  /* 0x0000005128087209 */ /* 0x004fe20007810000 */
[--C-:B------:R-:W-:Y:S01]  /*a5d0*/  FFMA.FTZ R58, R58, UR34, -R79.reuse ;  /* 0x000000223a3a7c23 */ /* 0x100fe2000801084f */
[--C-:B------:R-:W-:Y:S01]  /*a5e0*/  FFMA.FTZ R59, R59, UR34, -R79.reuse ;  /* 0x000000223b3b7c23 */ /* 0x100fe2000801084f */
[--C-:B------:R-:W-:Y:S01]  /*a5f0*/  FFMA.FTZ R60, R60, UR34, -R79.reuse ;  /* 0x000000223c3c7c23 */ /* 0x100fe2000801084f */
[----:B----4-:R-:W-:Y:S01]  /*a600*/  FMNMX.FTZ R8, R41, R8, !PT ;  /* 0x0000000829087209 */ /* 0x010fe20007810000 */
[--C-:B------:R-:W-:Y:S01]  /*a610*/  FFMA.FTZ R61, R61, UR34, -R79.reuse ;  /* 0x000000223d3d7c23 */ /* 0x100fe2000801084f */
[--C-:B------:R-:W-:Y:S01]  /*a620*/  FFMA.FTZ R62, R62, UR34, -R79.reuse ;  /* 0x000000223e3e7c23 */ /* 0x100fe2000801084f */
[----:B------:R-:W2:Y:S01]  /*a630*/  MUFU.TANH R48, R48 ;  /* 0x0000003000307308 */ /* 0x000ea20000002400 */
[----:B0-----:R-:W-:Y:S01]  /*a640*/  FMNMX.FTZ R8, R43, R8, !PT ;  /* 0x000000082b087209 */ /* 0x001fe20007810000 */
[--C-:B------:R-:W-:Y:S01]  /*a650*/  FFMA.FTZ R65, R65, UR34, -R79.reuse ;  /* 0x0000002241417c23 */ /* 0x100fe2000801084f */
[----:B------:R-:W-:Y:S01]  /*a660*/  FFMA.FTZ R64, R64, UR34, -R79 ;  /* 0x0000002240407c23 */ /* 0x000fe2000801084f */
[----:B------:R-:W-:-:S04]  /*a670*/  FMUL.FTZ R5, R5, UR34 ;  /* 0x0000002205057c20 */ /* 0x000fc80008410000 */
        /* <DEDUP_REMOVED lines=18> */
[----:B--2---:R-:W-:Y:S01]  /*a7a0*/  FMNMX.FTZ R8, R68, R39, !PT ;  /* 0x0000002744087209 */ /* 0x004fe20007810000 */
[----:B------:R-:W-:Y:S02]  /*a7b0*/  UIADD3 UR30, UR7, 0x140, URZ ;  /* 0x00000140071e7890 */ /* 0x000fe4000fffe03f */
[----:B------:R-:W1:Y:S01]  /*a7c0*/  MUFU.TANH R70, R70 ;  /* 0x0000004600467308 */ /* 0x000e620000002400 */
[----:B------:R-:W-:Y:S01]  /*a7d0*/  UMOV UR29, 0x40000040 ;  /* 0x40000040001d7882 */ /* 0x000fe20000000000 */
[----:B------:R-:W-:-:S06]  /*a7e0*/  UMOV UR31, 0x80000020 ;  /* 0x80000020001f7882 */ /* 0x000fcc0000000000 */
        /* <DEDUP_REMOVED lines=14> */
[----:B------:R-:W-:Y:S01]  /*a8d0*/  MUFU.EX2 R5, R5 ;  /* 0x0000000500057308 */ /* 0x000fe20000000800 */
[----:B-1----:R-:W-:-:S07]  /*a8e0*/  FMNMX.FTZ R8, R76, R39, !PT ;  /* 0x000000274c087209 */ /* 0x002fce0007810000 */
[----:B------:R-:W-:Y:S01]  /*a8f0*/  MUFU.EX2 R78, R78 ;  /* 0x0000004e004e7308 */ /* 0x000fe20000000800 */
[----:B--2---:R-:W-:-:S05]  /*a900*/  FMNMX.FTZ R8, R77, R8, !PT ;  /* 0x000000084d087209 */ /* 0x004fca0007810000 */
[----:B------:R-:W0:Y:S02]  /*a910*/  SHFL.BFLY PT, R39, R8, 0x2, 0x1f ;  /* 0x0c401f0008277f89 */ /* 0x000e2400000e0000 */
[----:B------:R1:W-:Y:S08]  /*a920*/  MUFU.EX2 R81, R38 ;  /* 0x0000002600517308 */ /* 0x0003f00000000800 */
[----:B------:R-:W-:Y:S01]  /*a930*/  MUFU.EX2 R10, R10 ;  /* 0x0000000a000a7308 */ /* 0x000fe20000000800 */
[----:B-1----:R-:W-:Y:S01]  /*a940*/  IMAD.U32 R38, RZ, RZ, UR51 ;  /* 0x00000033ff267e24 */ /* 0x002fe2000f8e00ff */
[----:B------:R-:W-:-:S04]  /*a950*/  UMOV UR51, UR45 ;  /* 0x0000002d00337c82 */ /* 0x000fc80008000000 */
[----:B------:R-:W-:Y:S02]  /*a960*/  @!P1 LEA R38, R38, UR42, 0x3 ;  /* 0x0000002a26269c11 */ /* 0x000fe4000f8e18ff */
[----:B------:R-:W-:Y:S01]  /*a970*/  MUFU.EX2 R12, R12 ;  /* 0x0000000c000c7308 */ /* 0x000fe20000000800 */
[----:B------:R-:W-:Y:S02]  /*a980*/  WARPGROUP.DEPBAR.LE gsb0, 0x0 ;  /* 0x00008000000079c5 */ /* 0x000fe40000010000 */
[----:B------:R-:W-:Y:S01]  /*a990*/  WARPGROUP.ARRIVE ;  /* 0x00000000000079c5 */ /* 0x000fe20000000000 */
[----:B------:R-:W-:Y:S01]  /*a9a0*/  @!P1 VIADD R38, R38, 0x2d860 ;  /* 0x0002d86026269836 */ /* 0x000fe20000000000 */
[----:B0-----:R-:W-:-:S03]  /*a9b0*/  FMNMX.FTZ R39, R8, R39, !PT ;  /* 0x0000002708277209 */ /* 0x001fc60007810000 */
[----:B------:R-:W-:Y:S01]  /*a9c0*/  MUFU.EX2 R13, R13 ;  /* 0x0000000d000d7308 */ /* 0x000fe20000000800 */
[----:B------:R-:W-:Y:S01]  /*a9d0*/  HGMMA.64x96x16.F32.BF16 R88, gdesc[UR28].tnspB, R88, gsb0 ;  /* 0x416000001c5879f0 */ /* 0x000fe20008001858 */
[----:B------:R-:W-:Y:S01]  /*a9e0*/  UIADD3 UR28, UR6, 0x604, URZ ;  /* 0x00000604061c7890 */ /* 0x000fe2000fffe03f */
[----:B------:R-:W0:Y:S01]  /*a9f0*/  SHFL.BFLY PT, R8, R39, 0x1, 0x1f ;  /* 0x0c201f0027087f89 */ /* 0x000e2200000e0000 */
[----:B------:R-:W-:Y:S01]  /*aa00*/  UIADD3 UR30, UR7, 0x180, URZ ;  /* 0x00000180071e7890 */ /* 0x000fe2000fffe03f */
[----:B------:R-:W-:Y:S01]  /*aa10*/  @!P1 PRMT R38, RZ, 0x654, R38 ;  /* 0x00000654ff269816 */ /* 0x000fe20000000026 */
[----:B------:R-:W-:Y:S01]  /*aa20*/  UMOV UR29, 0x40000040 ;  /* 0x40000040001d7882 */ /* 0x000fe20000000000 */
[----:B------:R-:W-:Y:S01]  /*aa30*/  UMOV UR31, 0x80000020 ;  /* 0x80000020001f7882 */ /* 0x000fe20000000000 */
[----:B------:R-:W-:Y:S08]  /*aa40*/  MUFU.EX2 R20, R20 ;  /* 0x0000001400147308 */ /* 0x000ff00000000800 */
[----:B------:R-:W-:Y:S08]  /*aa50*/  MUFU.EX2 R24, R24 ;  /* 0x0000001800187308 */ /* 0x000ff00000000800 */
[----:B------:R-:W-:Y:S01]  /*aa60*/  MUFU.EX2 R26, R26 ;  /* 0x0000001a001a7308 */ /* 0x000fe20000000800 */
[----:B0-----:R-:W-:-:S05]  /*aa70*/  FMNMX.FTZ R8, R39, R8, !PT ;  /* 0x0000000827087209 */ /* 0x001fca0007810000 */
[C---:B------:R-:W-:Y:S01]  /*aa80*/  FMUL.FTZ R36, R8.reuse, UR34 ;  /* 0x0000002208247c20 */ /* 0x040fe20008410000 */
[----:B------:R-:W-:Y:S01]  /*aa90*/  FADD.FTZ R7, -R8, R7 ;  /* 0x0000000708077221 */ /* 0x000fe20000010100 */
[----:B------:R-:W-:Y:S02]  /*aaa0*/  MUFU.EX2 R28, R28 ;  /* 0x0000001c001c7308 */ /* 0x000fe40000000800 */
[--C-:B------:R-:W-:Y:S01]  /*aab0*/  FFMA.FTZ R79, R21, UR34, -R36.reuse ;  /* 0x00000022154f7c23 */ /* 0x100fe20008010824 */
[--C-:B------:R-:W-:Y:S01]  /*aac0*/  FFMA.FTZ R21, R31, UR34, -R36.reuse ;  /* 0x000000221f157c23 */ /* 0x100fe20008010824 */
[----:B------:R-:W-:Y:S01]  /*aad0*/  FMUL.FTZ R7, R7, UR34 ;  /* 0x0000002207077c20 */ /* 0x000fe20008410000 */
[--C-:B------:R-:W-:Y:S01]  /*aae0*/  FFMA.FTZ R9, R9, UR34, -R36.reuse ;  /* 0x0000002209097c23 */ /* 0x100fe20008010824 */
[--C-:B------:R-:W-:Y:S01]  /*aaf0*/  FFMA.FTZ R31, R37, UR34, -R36.reuse ;  /* 0x00000022251f7c23 */ /* 0x100fe20008010824 */
[----:B------:R-:W-:Y:S02]  /*ab00*/  IMAD.U32 R37, RZ, RZ, UR45 ;  /* 0x0000002dff257e24 */ /* 0x000fe4000f8e00ff */
[--C-:B------:R-:W-:Y:S01]  /*ab10*/  FFMA.FTZ R11, R11, UR34, -R36.reuse ;  /* 0x000000220b0b7c23 */ /* 0x100fe20008010824 */
[--C-:B------:R-:W-:Y:S01]  /*ab20*/  FFMA.FTZ R39, R14, UR34, -R36.reuse ;  /* 0x000000220e277c23 */ /* 0x100fe20008010824 */
[----:B------:R-:W-:Y:S01]  /*ab30*/  MUFU.EX2 R7, R7 ;  /* 0x0000000700077308 */ /* 0x000fe20000000800 */
[----:B------:R-:W-:Y:S01]  /*ab40*/  VIADD R14, R143, 0x9 ;  /* 0x000000098f0e7836 */ /* 0x000fe20000000000 */
[----:B------:R-:W-:Y:S01]  /*ab50*/  @!P1 LEA R37, R37, UR42, 0x3 ;  /* 0x0000002a25259c11 */ /* 0x000fe2000f8e18ff */
[--C-:B------:R-:W-:Y:S01]  /*ab60*/  FFMA.FTZ R83, R15, UR34, -R36.reuse ;  /* 0x000000220f537c23 */ /* 0x100fe20008010824 */
[--C-:B------:R-:W-:Y:S01]  /*ab70*/  FFMA.FTZ R15, R40, UR34, -R36.reuse ;  /* 0x00000022280f7c23 */ /* 0x100fe20008010824 */
[--C-:B------:R-:W-:Y:S01]  /*ab80*/  FFMA.FTZ R25, R25, UR34, -R36.reuse ;  /* 0x0000002219197c23 */ /* 0x100fe20008010824 */
[----:B------:R-:W-:Y:S01]  /*ab90*/  SEL R40, R14, 0x9, !P2 ;  /* 0x000000090e287807 */ /* 0x000fe20005000000 */
[----:B------:R-:W-:Y:S01]  /*aba0*/  @!P1 VIADD R37, R37, 0x2d840 ;  /* 0x0002d84025259836 */ /* 0x000fe20000000000 */
[----:B------:R-:W0:Y:S01]  /*abb0*/  MUFU.EX2 R9, R9 ;  /* 0x0000000900097308 */ /* 0x000e220000000800 */
[--C-:B------:R-:W-:Y:S01]  /*abc0*/  FFMA.FTZ R27, R27, UR34, -R36.reuse ;  /* 0x000000221b1b7c23 */ /* 0x100fe20008010824 */
[--C-:B------:R-:W-:Y:S01]  /*abd0*/  FFMA.FTZ R29, R29, UR34, -R36.reuse ;  /* 0x000000221d1d7c23 */ /* 0x100fe20008010824 */
[--C-:B------:R-:W-:Y:S01]  /*abe0*/  FFMA.FTZ R33, R33, UR34, -R36.reuse ;  /* 0x0000002221217c23 */ /* 0x100fe20008010824 */
[----:B------:R-:W-:Y:S01]  /*abf0*/  @!P1 PRMT R37, RZ, 0x654, R37 ;  /* 0x00000654ff259816 */ /* 0x000fe20000000025 */
        /* <DEDUP_REMOVED lines=16> */
[--C-:B------:R-:W-:Y:S01]  /*ad00*/  FFMA.FTZ R75, R75, UR34, -R36.reuse ;  /* 0x000000224b4b7c23 */ /* 0x100fe20008010824 */
[--C-:B------:R-:W-:Y:S01]  /*ad10*/  FFMA.FTZ R76, R76, UR34, -R36.reuse ;  /* 0x000000224c4c7c23 */ /* 0x100fe20008010824 */
[----:B------:R-:W-:Y:S01]  /*ad20*/  FFMA.FTZ R77, R77, UR34, -R36 ;  /* 0x000000224d4d7c23 */ /* 0x000fe20008010824 */
[----:B------:R-:W-:Y:S01]  /*ad30*/  MUFU.EX2 R83, R83 ;  /* 0x0000005300537308 */ /* 0x000fe20000000800 */
[C---:B------:R-:W-:Y:S01]  /*ad40*/  ISETP.GT.AND P2, PT, R0.reuse, R6, PT ;  /* 0x000000060000720c */ /* 0x040fe20003f44270 */
[----:B------:R-:W-:-:S06]  /*ad50*/  VIADD R0, R0, 0xffffffff ;  /* 0xffffffff00007836 */ /* 0x000fcc0000000000 */
        /* <DEDUP_REMOVED lines=27> */
[----:B------:R-:W-:-:S06]  /*af10*/  UMOV UR28, UR50 ;  /* 0x00000032001c7c82 */ /* 0x000fcc0008000000 */
        /* <DEDUP_REMOVED lines=23> */
[----:B------:R-:W-:Y:S01]  /*b090*/  FMUL.FTZ R97, R97, R5 ;  /* 0x0000000561617220 */ /* 0x000fe20000410000 */
[----:B-1----:R-:W-:Y:S01]  /*b0a0*/  FFMA.FTZ R37, R63, UR34, -R36 ;  /* 0x000000223f257c23 */ /* 0x002fe20008010824 */
[----:B------:R-:W-:Y:S01]  /*b0b0*/  FFMA.FTZ R63, R5, R3, R78 ;  /* 0x00000003053f7223 */ /* 0x000fe2000001004e */
[--C-:B------:R-:W-:Y:S01]  /*b0c0*/  FFMA.FTZ R3, R66, UR34, -R36.reuse ;  /* 0x0000002242037c23 */ /* 0x100fe20008010824 */
[--C-:B------:R-:W-:Y:S01]  /*b0d0*/  FFMA.FTZ R66, R67, UR34, -R36.reuse ;  /* 0x0000002243427c23 */ /* 0x100fe20008010824 */
[----:B------:R1:W-:Y:S01]  /*b0e0*/  @!P1 SYNCS.ARRIVE.TRANS64.RED.A1T0 RZ, [R38+URZ], RZ ;  /* 0x000000ff26ff99a7 */ /* 0x0003e2000810043f */
[----:B------:R-:W-:Y:S01]  /*b0f0*/  FADD.FTZ R67, R10, R63 ;  /* 0x0000003f0a437221 */ /* 0x000fe20000010000 */
[----:B------:R-:W-:Y:S01]  /*b100*/  FFMA.FTZ R63, R68, UR34, -R36 ;  /* 0x00000022443f7c23 */ /* 0x000fe20008010824 */
[----:B------:R-:W-:Y:S01]  /*b110*/  F2FP.BF16.F32.PACK_AB R36, R10, R78 ;  /* 0x0000004e0a24723e */ /* 0x000fe200000010ff */
[----:B------:R-:W-:Y:S01]  /*b120*/  MUFU.EX2 R3, R3 ;  /* 0x0000000300037308 */ /* 0x000fe20000000800 */
[----:B0-----:R-:W-:Y:S01]  /*b130*/  FADD.FTZ R40, R12, R67 ;  /* 0x000000430c287221 */ /* 0x001fe20000010000 */
[-C--:B------:R-:W-:Y:S01]  /*b140*/  FMUL.FTZ R100, R100, R5.reuse ;  /* 0x0000000564647220 */ /* 0x080fe20000410000 */
[----:B------:R-:W-:Y:S01]  /*b150*/  FMUL.FTZ R101, R101, R5 ;  /* 0x0000000565657220 */ /* 0x000fe20000410000 */
[----:B-1----:R-:W-:Y:S01]  /*b160*/  FADD.FTZ R38, R11, R2 ;  /* 0x000000020b267221 */ /* 0x002fe20000010000 */
[----:B------:R-:W-:Y:S01]  /*b170*/  FADD.FTZ R67, R13, R40 ;  /* 0x000000280d437221 */ /* 0x000fe20000010000 */
[----:B------:R-:W-:Y:S01]  /*b180*/  F2FP.BF16.F32.PACK_AB R40, R82, R81 ;  /* 0x000000515228723e */ /* 0x000fe200000010ff */
[----:B------:R-:W-:Y:S01]  /*b190*/  FMUL.FTZ R104, R104, R5 ;  /* 0x0000000568687220 */ /* 0x000fe20000410000 */
[----:B------:R-:W-:Y:S01]  /*b1a0*/  FADD.FTZ R38, R39, R38 ;  /* 0x0000002627267221 */ /* 0x000fe20000010000 */
[----:B------:R-:W-:Y:S01]  /*b1b0*/  FADD.FTZ R67, R20, R67 ;  /* 0x0000004314437221 */ /* 0x000fe20000010000 */
[----:B------:R0:W-:Y:S01]  /*b1c0*/  MUFU.EX2 R2, R37 ;  /* 0x0000002500027308 */ /* 0x0001e20000000800 */
[C---:B------:R-:W-:Y:S01]  /*b1d0*/  F2FP.BF16.F32.PACK_AB R39, R83.reuse, R39 ;  /* 0x000000275327723e */ /* 0x040fe200000010ff */
[----:B------:R-:W-:Y:S01]  /*b1e0*/  FADD.FTZ R38, R83, R38 ;  /* 0x0000002653267221 */ /* 0x000fe20000010000 */
[C---:B------:R-:W-:Y:S01]  /*b1f0*/  FADD.FTZ R67, R24.reuse, R67 ;  /* 0x0000004318437221 */ /* 0x040fe20000010000 */
[----:B------:R-:W-:Y:S01]  /*b200*/  F2FP.BF16.F32.PACK_AB R24, R24, R20 ;  /* 0x000000141818723e */ /* 0x000fe200000010ff */
[----:B------:R-:W-:Y:S01]  /*b210*/  FMUL.FTZ R105, R105, R5 ;  /* 0x0000000569697220 */ /* 0x000fe20000410000 */
[----:B------:R-:W-:Y:S01]  /*b220*/  FADD.FTZ R38, R79, R38 ;  /* 0x000000264f267221 */ /* 0x000fe20000010000 */
[----:B------:R-:W-:Y:S01]  /*b230*/  FADD.FTZ R67, R26, R67 ;  /* 0x000000431a437221 */ /* 0x000fe20000010000 */
[----:B------:R-:W1:Y:S01]  /*b240*/  MUFU.EX2 R66, R66 ;  /* 0x0000004200427308 */ /* 0x000e620000000800 */
[----:B0-----:R-:W-:Y:S01]  /*b250*/  F2FP.BF16.F32.PACK_AB R37, R11, R9 ;  /* 0x000000090b25723e */ /* 0x001fe200000010ff */
[C---:B------:R-:W-:Y:S01]  /*b260*/  FADD.FTZ R38, R25.reuse, R38 ;  /* 0x0000002619267221 */ /* 0x040fe20000010000 */
[----:B------:R-:W-:Y:S01]  /*b270*/  FADD.FTZ R67, R28, R67 ;  /* 0x000000431c437221 */ /* 0x000fe20000010000 */
[----:B------:R-:W-:Y:S01]  /*b280*/  F2FP.BF16.F32.PACK_AB R25, R25, R79 ;  /* 0x0000004f1919723e */ /* 0x000fe200000010ff */
[----:B------:R-:W-:Y:S01]  /*b290*/  FMUL.FTZ R108, R108, R5 ;  /* 0x000000056c6c7220 */ /* 0x000fe20000410000 */
[----:B------:R-:W-:Y:S01]  /*b2a0*/  FADD.FTZ R38, R27, R38 ;  /* 0x000000261b267221 */ /* 0x000fe20000010000 */
[----:B------:R-:W-:Y:S01]  /*b2b0*/  FADD.FTZ R67, R30, R67 ;  /* 0x000000431e437221 */ /* 0x000fe20000010000 */
[----:B------:R-:W-:Y:S01]  /*b2c0*/  MUFU.EX2 R63, R63 ;  /* 0x0000003f003f7308 */ /* 0x000fe20000000800 */
[C---:B------:R-:W-:Y:S01]  /*b2d0*/  F2FP.BF16.F32.PACK_AB R27, R29.reuse, R27 ;  /* 0x0000001b1d1b723e */ /* 0x040fe200000010ff */
[----:B------:R-:W-:Y:S01]  /*b2e0*/  FADD.FTZ R38, R29, R38 ;  /* 0x000000261d267221 */ /* 0x000fe20000010000 */
[----:B------:R-:W-:Y:S01]  /*b2f0*/  FADD.FTZ R67, R32, R67 ;  /* 0x0000004320437221 */ /* 0x000fe20000010000 */
[----:B------:R-:W-:Y:S01]  /*b300*/  F2FP.BF16.F32.PACK_AB R26, R28, R26 ;  /* 0x0000001a1c1a723e */ /* 0x000fe200000010ff */
[----:B------:R-:W-:Y:S01]  /*b310*/  FMUL.FTZ R109, R109, R5 ;  /* 0x000000056d6d7220 */ /* 0x000fe20000410000 */
[----:B------:R-:W-:Y:S01]  /*b320*/  FADD.FTZ R10, R21, R38 ;  /* 0x00000026150a7221 */ /* 0x000fe20000010000 */
[----:B------:R-:W-:Y:S01]  /*b330*/  F2FP.BF16.F32.PACK_AB R38, R13, R12 ;  /* 0x0000000c0d26723e */ /* 0x000fe200000010ff */
[----:B------:R-:W-:Y:S01]  /*b340*/  FADD.FTZ R67, R34, R67 ;  /* 0x0000004322437221 */ /* 0x000fe20000010000 */
[----:B------:R-:W-:Y:S01]  /*b350*/  MUFU.EX2 R70, R70 ;  /* 0x0000004600467308 */ /* 0x000fe20000000800 */
[C---:B------:R-:W-:Y:S01]  /*b360*/  FADD.FTZ R12, R33.reuse, R10 ;  /* 0x0000000a210c7221 */ /* 0x040fe20000010000 */
[----:B------:R-:W-:Y:S01]  /*b370*/  F2FP.BF16.F32.PACK_AB R33, R33, R21 ;  /* 0x000000152121723e */ /* 0x000fe200000010ff */
[----:B------:R-:W-:Y:S01]  /*b380*/  FADD.FTZ R20, R80, R67 ;  /* 0x0000004350147221 */ /* 0x000fe20000010000 */
[----:B-1----:R-:W-:Y:S01]  /*b390*/  F2FP.BF16.F32.PACK_AB R13, R66, R3 ;  /* 0x00000003420d723e */ /* 0x002fe200000010ff */
[----:B------:R-:W-:Y:S01]  /*b3a0*/  FADD.FTZ R12, R35, R12 ;  /* 0x0000000c230c7221 */ /* 0x000fe20000010000 */
[----:B------:R-:W-:Y:S01]  /*b3b0*/  F2FP.BF16.F32.PACK_AB R32, R32, R30 ;  /* 0x0000001e2020723e */ /* 0x000fe200000010ff */
[----:B------:R-:W-:Y:S01]  /*b3c0*/  FADD.FTZ R9, R81, R20 ;  /* 0x0000001451097221 */ /* 0x000fe20000010000 */
[----:B------:R-:W0:Y:S01]  /*b3d0*/  MUFU.EX2 R10, R69 ;  /* 0x00000045000a7308 */ /* 0x000e220000000800 */
[C---:B------:R-:W-:Y:S01]  /*b3e0*/  FADD.FTZ R12, R31.reuse, R12 ;  /* 0x0000000c1f0c7221 */ /* 0x040fe20000010000 */
[----:B------:R-:W-:Y:S01]  /*b3f0*/  F2FP.BF16.F32.PACK_AB R34, R80, R34 ;  /* 0x000000225022723e */ /* 0x000fe200000010ff */
[----:B------:R-:W-:Y:S01]  /*b400*/  FADD.FTZ R9, R82, R9 ;  /* 0x0000000952097221 */ /* 0x000fe20000010000 */
[----:B------:R-:W-:Y:S01]  /*b410*/  F2FP.BF16.F32.PACK_AB R35, R31, R35 ;  /* 0x000000231f23723e */ /* 0x000fe200000010ff */
[----:B------:R-:W-:Y:S01]  /*b420*/  FADD.FTZ R12, R15, R12 ;  /* 0x0000000c0f0c7221 */ /* 0x000fe20000010000 */
[----:B------:R-:W-:Y:S01]  /*b430*/  STSM.16.M88.4 [R17+0x21800], R36 ;  /* 0x0218002411007844 */ /* 0x000fe20000000200 */
[----:B------:R-:W-:Y:S01]  /*b440*/  FADD.FTZ R9, R42, R9 ;  /* 0x000000092a097221 */ /* 0x000fe20000010000 */
[----:B------:R-:W1:Y:S01]  /*b450*/  MUFU.EX2 R71, R71 ;  /* 0x0000004700477308 */ /* 0x000e620000000800 */
[C---:B------:R-:W-:Y:S01]  /*b460*/  FADD.FTZ R12, R41.reuse, R12 ;  /* 0x0000000c290c7221 */ /* 0x040fe20000010000 */
[----:B------:R-:W-:Y:S01]  /*b470*/  F2FP.BF16.F32.PACK_AB R41, R41, R15 ;  /* 0x0000000f2929723e */ /* 0x000fe200000010ff */
[C---:B------:R-:W-:Y:S01]  /*b480*/  FADD.FTZ R9, R44.reuse, R9 ;  /* 0x000000092c097221 */ /* 0x040fe20000010000 */
[----:B------:R-:W-:Y:S01]  /*b490*/  F2FP.BF16.F32.PACK_AB R42, R44, R42 ;  /* 0x0000002a2c2a723e */ /* 0x000fe200000010ff */
[----:B------:R-:W-:Y:S01]  /*b4a0*/  FADD.FTZ R12, R43, R12 ;  /* 0x0000000c2b0c7221 */ /* 0x000fe20000010000 */
[C---:B------:R-:W-:Y:S01]  /*b4b0*/  F2FP.BF16.F32.PACK_AB R43, R45.reuse, R43 ;  /* 0x0000002b2d2b723e */ /* 0x040fe200000010ff */
[----:B------:R1:W-:Y:S01]  /*b4c0*/  STSM.16.M88.4 [R23], R24 ;  /* 0x0000001817007844 */ /* 0x0003e20000000200 */
[----:B------:R-:W-:Y:S01]  /*b4d0*/  MUFU.EX2 R72, R72 ;  /* 0x0000004800487308 */ /* 0x000fe20000000800 */
[----:B------:R-:W-:Y:S01]  /*b4e0*/  FADD.FTZ R11, R45, R12 ;  /* 0x0000000c2d0b7221 */ /* 0x000fe20000010000 */
[----:B------:R-:W-:Y:S01]  /*b4f0*/  FADD.FTZ R12, R46, R9 ;  /* 0x000000092e0c7221 */ /* 0x000fe20000010000 */
[----:B0-----:R-:W-:Y:S01]  /*b500*/  F2FP.BF16.F32.PACK_AB R15, R10, R63 ;  /* 0x0000003f0a0f723e */ /* 0x001fe200000010ff */
[----:B------:R0:W-:Y:S01]  /*b510*/  STSM.16.M88.4 [R22], R32 ;  /* 0x0000002016007844 */ /* 0x0001e20000000200 */
[----:B------:R-:W-:Y:S01]  /*b520*/  FADD.FTZ R20, R14, R11 ;  /* 0x0000000b0e147221 */ /* 0x000fe20000010000 */
[----:B------:R-:W-:Y:S01]  /*b530*/  FADD.FTZ R9, R47, R12 ;  /* 0x0000000c2f097221 */ /* 0x000fe20000010000 */
[----:B------:R-:W-:Y:S01]  /*b540*/  FMUL.FTZ R112, R112, R5 ;  /* 0x0000000570707220 */ /* 0x000fe20000410000 */
[----:B------:R-:W2:Y:S01]  /*b550*/  MUFU.EX2 R58, R58 ;  /* 0x0000003a003a7308 */ /* 0x000ea20000000800 */
[C---:B------:R-:W-:Y:S01]  /*b560*/  FADD.FTZ R20, R49.reuse, R20 ;  /* 0x0000001431147221 */ /* 0x040fe20000010000 */
[----:B------:R-:W-:Y:S01]  /*b570*/  FADD.FTZ R9, R50, R9 ;  /* 0x0000000932097221 */ /* 0x000fe20000010000 */
[----:B------:R-:W-:Y:S01]  /*b580*/  F2FP.BF16.F32.PACK_AB R49, R49, R14 ;  /* 0x0000000e3131723e */ /* 0x000fe200000010ff */
[----:B------:R0:W-:Y:S01]  /*b590*/  STSM.16.M88.4 [R18], R40 ;  /* 0x0000002812007844 */ /* 0x0001e20000000200 */
[----:B------:R-:W-:Y:S01]  /*b5a0*/  FADD.FTZ R11, R51, R20 ;  /* 0x00000014330b7221 */ /* 0x000fe20000010000 */
[----:B------:R-:W-:Y:S01]  /*b5b0*/  FADD.FTZ R12, R52, R9 ;  /* 0x00000009340c7221 */ /* 0x000fe20000010000 */
[C---:B------:R-:W-:Y:S01]  /*b5c0*/  F2FP.BF16.F32.PACK_AB R51, R2.reuse, R51 ;  /* 0x000000330233723e */ /* 0x040fe200000010ff */
[----:B------:R-:W3:Y:S01]  /*b5d0*/  MUFU.EX2 R73, R73 ;  /* 0x0000004900497308 */ /* 0x000ee20000000800 */
[----:B------:R-:W-:Y:S01]  /*b5e0*/  FADD.FTZ R20, R2, R11 ;  /* 0x0000000b02147221 */ /* 0x000fe20000010000 */
[----:B------:R-:W-:Y:S01]  /*b5f0*/  FADD.FTZ R9, R53, R12 ;  /* 0x0000000c35097221 */ /* 0x000fe20000010000 */
[----:B------:R-:W-:Y:S01]  /*b600*/  F2FP.BF16.F32.PACK_AB R50, R52, R50 ;  /* 0x000000323432723e */ /* 0x000fe200000010ff */
[----:B------:R-:W-:Y:S01]  /*b610*/  FMUL.FTZ R113, R113, R5 ;  /* 0x0000000571717220 */ /* 0x000fe20000410000 */
[----:B------:R-:W-:Y:S01]  /*b620*/  FADD.FTZ R11, R3, R20 ;  /* 0x00000014030b7221 */ /* 0x000fe20000010000 */
[----:B------:R-:W-:Y:S01]  /*b630*/  FADD.FTZ R12, R54, R9 ;  /* 0x00000009360c7221 */ /* 0x000fe20000010000 */
[----:B-1----:R-:W-:Y:S01]  /*b640*/  F2FP.BF16.F32.PACK_AB R25, R71, R70 ;  /* 0x000000464719723e */ /* 0x002fe200000010ff */
[----:B------:R-:W1:Y:S01]  /*b650*/  MUFU.EX2 R59, R59 ;  /* 0x0000003b003b7308 */ /* 0x000e620000000800 */
[----:B------:R-:W-:Y:S01]  /*b660*/  FADD.FTZ R14, R66, R11 ;  /* 0x0000000b420e7221 */ /* 0x000fe20000010000 */
[----:B------:R-:W-:Y:S01]  /*b670*/  FADD.FTZ R9, R55, R12 ;  /* 0x0000000c37097221 */ /* 0x000fe20000010000 */
[----:B------:R-:W-:Y:S01]  /*b680*/  F2FP.BF16.F32.PACK_AB R12, R54, R53 ;  /* 0x00000035360c723e */ /* 0x000fe200000010ff */
[----:B------:R0:W-:Y:S01]  /*b690*/  STSM.16.M88.4 [R17+0x27800], R48 ;  /* 0x0278003011007844 */ /* 0x0001e20000000200 */
[----:B------:R-:W-:Y:S01]  /*b6a0*/  FADD.FTZ R11, R63, R14 ;  /* 0x0000000e3f0b7221 */ /* 0x000fe20000010000 */
[----:B------:R-:W-:Y:S01]  /*b6b0*/  FADD.FTZ R2, R56, R9 ;  /* 0x0000000938027221 */ /* 0x000fe20000010000 */
[----:B--2---:R-:W-:Y:S01]  /*b6c0*/  F2FP.BF16.F32.PACK_AB R24, R58, R57 ;  /* 0x000000393a18723e */ /* 0x004fe200000010ff */
[----:B------:R-:W2:Y:S01]  /*b6d0*/  MUFU.EX2 R60, R60 ;  /* 0x0000003c003c7308 */ /* 0x000ea20000000800 */
[----:B------:R-:W-:Y:S01]  /*b6e0*/  FADD.FTZ R11, R10, R11 ;  /* 0x0000000b0a0b7221 */ /* 0x000fe20000010000 */
[----:B------:R-:W-:Y:S01]  /*b6f0*/  FADD.FTZ R9, R57, R2 ;  /* 0x0000000239097221 */ /* 0x000fe20000010000 */
[----:B---3--:R-:W-:Y:S01]  /*b700*/  F2FP.BF16.F32.PACK_AB R27, R73, R72 ;  /* 0x00000048491b723e */ /* 0x008fe200000010ff */
[-C--:B------:R-:W-:Y:S01]  /*b710*/  FMUL.FTZ R116, R116, R5.reuse ;  /* 0x0000000574747220 */ /* 0x080fe20000410000 */
[----:B------:R-:W-:Y:S01]  /*b720*/  FADD.FTZ R2, R70, R11 ;  /* 0x0000000b46027221 */ /* 0x000fe20000010000 */
[----:B------:R-:W-:Y:S01]  /*b730*/  FADD.FTZ R14, R58, R9 ;  /* 0x000000093a0e7221 */ /* 0x000fe20000010000 */
[----:B------:R-:W-:Y:S01]  /*b740*/  FMUL.FTZ R117, R117, R5 ;  /* 0x0000000575757220 */ /* 0x000fe20000410000 */
[----:B------:R-:W3:Y:S01]  /*b750*/  MUFU.EX2 R29, R74 ;  /* 0x0000004a001d7308 */ /* 0x000ee20000000800 */
[----:B------:R-:W-:Y:S01]  /*b760*/  FADD.FTZ R3, R71, R2 ;  /* 0x0000000247037221 */ /* 0x000fe20000010000 */
[----:B-1----:R-:W-:Y:S01]  /*b770*/  FADD.FTZ R9, R59, R14 ;  /* 0x0000000e3b097221 */ /* 0x002fe20000010000 */
[----:B------:R-:W-:Y:S01]  /*b780*/  F2FP.BF16.F32.PACK_AB R14, R56, R55 ;  /* 0x00000037380e723e */ /* 0x000fe200000010ff */
[-C--:B------:R-:W-:Y:S01]  /*b790*/  FMUL.FTZ R120, R120, R5.reuse ;  /* 0x0000000578787220 */ /* 0x080fe20000410000 */
[----:B------:R-:W-:Y:S01]  /*b7a0*/  FADD.FTZ R2, R72, R3 ;  /* 0x0000000348027221 */ /* 0x000fe20000010000 */
[-C--:B------:R-:W-:Y:S01]  /*b7b0*/  FMUL.FTZ R121, R121, R5.reuse ;  /* 0x0000000579797220 */ /* 0x080fe20000410000 */
[----:B------:R-:W-:Y:S01]  /*b7c0*/  FMUL.FTZ R124, R124, R5 ;  /* 0x000000057c7c7220 */ /* 0x000fe20000410000 */
[----:B------:R-:W1:Y:S01]  /*b7d0*/  MUFU.EX2 R61, R61 ;  /* 0x0000003d003d7308 */ /* 0x000e620000000800 */
[----:B------:R-:W-:Y:S01]  /*b7e0*/  FADD.FTZ R2, R73, R2 ;  /* 0x0000000249027221 */ /* 0x000fe20000010000 */
[C---:B--2---:R-:W-:Y:S01]  /*b7f0*/  F2FP.BF16.F32.PACK_AB R26, R60.reuse, R59 ;  /* 0x0000003b3c1a723e */ /* 0x044fe200000010ff */
[----:B------:R0:W-:Y:S01]  /*b800*/  STSM.16.M88.4 [R136], R12 ;  /* 0x0000000c88007844 */ /* 0x0001e20000000200 */
[----:B------:R-:W-:Y:S01]  /*b810*/  FADD.FTZ R10, R60, R9 ;  /* 0x000000093c0a7221 */ /* 0x000fe20000010000 */
[-C--:B------:R-:W-:Y:S01]  /*b820*/  FMUL.FTZ R125, R125, R5.reuse ;  /* 0x000000057d7d7220 */ /* 0x080fe20000410000 */
[-C--:B------:R-:W-:Y:S01]  /*b830*/  FMUL.FTZ R128, R128, R5.reuse ;  /* 0x0000000580807220 */ /* 0x080fe20000410000 */
[----:B------:R0:W-:Y:S01]  /*b840*/  STSM.16.M88.4 [R22+0x6000], R24 ;  /* 0x0060001816007844 */ /* 0x0001e20000000200 */
[----:B------:R-:W2:Y:S01]  /*b850*/  MUFU.EX2 R62, R62 ;  /* 0x0000003e003e7308 */ /* 0x000ea20000000800 */
[----:B---3--:R-:W-:Y:S01]  /*b860*/  FADD.FTZ R2, R29, R2 ;  /* 0x000000021d027221 */ /* 0x008fe20000010000 */
[-C--:B------:R-:W-:Y:S01]  /*b870*/  FMUL.FTZ R129, R129, R5.reuse ;  /* 0x0000000581817220 */ /* 0x080fe20000410000 */
[-C--:B------:R-:W-:Y:S01]  /*b880*/  FMUL.FTZ R132, R132, R5.reuse ;  /* 0x0000000584847220 */ /* 0x080fe20000410000 */
[----:B------:R-:W-:Y:S01]  /*b890*/  FMUL.FTZ R133, R133, R5 ;  /* 0x0000000585857220 */ /* 0x000fe20000410000 */
        /* <DEDUP_REMOVED lines=12> */
[C---:B--2---:R-:W-:Y:S01]  /*b960*/  F2FP.BF16.F32.PACK_AB R28, R62.reuse, R61 ;  /* 0x0000003d3e1c723e */ /* 0x044fe200000010ff */
[----:B------:R-:W-:Y:S01]  /*b970*/  FADD.FTZ R10, R62, R3 ;  /* 0x000000033e0a7221 */ /* 0x000fe20000010000 */
[-C--:B------:R-:W-:Y:S01]  /*b980*/  FMUL.FTZ R107, R107, R7.reuse ;  /* 0x000000076b6b7220 */ /* 0x080fe20000410000 */
[-C--:B------:R-:W-:Y:S01]  /*b990*/  FMUL.FTZ R110, R110, R7.reuse ;  /* 0x000000076e6e7220 */ /* 0x080fe20000410000 */
[-C--:B------:R-:W-:Y:S01]  /*b9a0*/  FMUL.FTZ R111, R111, R7.reuse ;  /* 0x000000076f6f7220 */ /* 0x080fe20000410000 */
[-C--:B------:R-:W-:Y:S01]  /*b9b0*/  FMUL.FTZ R114, R114, R7.reuse ;  /* 0x0000000772727220 */ /* 0x080fe20000410000 */
[-C--:B------:R-:W-:Y:S01]  /*b9c0*/  FMUL.FTZ R115, R115, R7.reuse ;  /* 0x0000000773737220 */ /* 0x080fe20000410000 */
[----:B------:R-:W2:Y:S01]  /*b9d0*/  MUFU.EX2 R75, R75 ;  /* 0x0000004b004b7308 */ /* 0x000ea20000000800 */
        /* <DEDUP_REMOVED lines=8> */
[----:B-1----:R-:W-:Y:S01]  /*ba60*/  F2FP.BF16.F32.PACK_AB R30, R64, R65 ;  /* 0x00000041401e723e */ /* 0x002fe200000010ff */
[-C--:B------:R-:W-:Y:S01]  /*ba70*/  FMUL.FTZ R130, R130, R7.reuse ;  /* 0x0000000782827220 */ /* 0x080fe20000410000 */
[-C--:B------:R-:W-:Y:S01]  /*ba80*/  FMUL.FTZ R131, R131, R7.reuse ;  /* 0x0000000783837220 */ /* 0x080fe20000410000 */
[-C--:B------:R-:W-:Y:S01]  /*ba90*/  FMUL.FTZ R134, R134, R7.reuse ;  /* 0x0000000786867220 */ /* 0x080fe20000410000 */
[----:B------:R-:W-:Y:S01]  /*baa0*/  FMUL.FTZ R135, R135, R7 ;  /* 0x0000000787877220 */ /* 0x000fe20000410000 */
[----:B------:R-:W-:Y:S01]  /*bab0*/  FADD.FTZ R3, R64, R3 ;  /* 0x0000000340037221 */ /* 0x000fe20000010000 */
[----:B------:R-:W-:Y:S01]  /*bac0*/  IMAD.MOV.U32 R7, RZ, RZ, R8 ;  /* 0x000000ffff077224 */ /* 0x000fe200078e0008 */
[----:B------:R-:W1:Y:S01]  /*bad0*/  MUFU.EX2 R77, R77 ;  /* 0x0000004d004d7308 */ /* 0x000e620000000800 */
[C---:B--2---:R-:W-:Y:S01]  /*bae0*/  F2FP.BF16.F32.PACK_AB R29, R75.reuse, R29 ;  /* 0x0000001d4b1d723e */ /* 0x044fe200000010ff */
[----:B------:R-:W-:Y:S01]  /*baf0*/  FADD.FTZ R2, R75, R2 ;  /* 0x000000024b027221 */ /* 0x000fe20000010000 */
[----:B------:R-:W-:-:S03]  /*bb00*/  IMAD.MOV.U32 R5, RZ, RZ, R4 ;  /* 0x000000ffff057224 */ /* 0x000fc600078e0004 */
[----:B---3--:R-:W-:Y:S01]  /*bb10*/  FADD.FTZ R2, R21, R2 ;  /* 0x0000000215027221 */ /* 0x008fe20000010000 */
        /* <DEDUP_REMOVED lines=11> */
.L_x_10781:
        /* <DEDUP_REMOVED lines=11> */
.L_x_10808:
[----:B------:R-:W-:Y:S01]  /*bc80*/  UIADD3 UR45, UR54, 0x1, URZ ;  /* 0x00000001362d7890 */ /* 0x000fe2000fffe03f */
[----:B------:R-:W-:-:S03]  /*bc90*/  ISETP.NE.AND P2, PT, RZ, UR37, PT ;  /* 0x00000025ff007c0c */ /* 0x000fc6000bf45270 */
[----:B------:R-:W-:-:S04]  /*bca0*/  UISETP.NE.AND UP0, UPT, UR45, 0x2, UPT ;  /* 0x000000022d00788c */ /* 0x000fc8000bf05270 */
[----:B------:R-:W-:Y:S02]  /*bcb0*/  USEL UR50, URZ, 0x1, UP0 ;  /* 0x000000013f327887 */ /* 0x000fe40008000000 */
[----:B------:R-:W-:Y:S02]  /*bcc0*/  USEL UR45, UR45, URZ, UP0 ;  /* 0x0000003f2d2d7287 */ /* 0x000fe40008000000 */
[----:B------:R-:W-:Y:S02]  /*bcd0*/  ULOP3.LUT UR50, UR28, UR50, URZ, 0x3c, !UPT ;  /* 0x000000321c327292 */ /* 0x000fe4000f8e3c3f */
[----:B---3--:R-:W-:Y:S10]  /*bce0*/  @P2 BRA `(.L_x_10792) ;  /* 0x00000000002c2947 */ /* 0x008ff40003800000 */
[----:B------:R-:W-:Y:S05]  /*bcf0*/  @!P0 BRA `(.L_x_10793) ;  /* 0x0000000000048947 */ /* 0x000fea0003800000 */
[----:B------:R-:W-:Y:S01]  /*bd00*/  BPT.TRAP 0x1 ;  /* 0x000000040000795c */ /* 0x000fe20000300000 */
.L_x_10793:
[----:B------:R-:W-:Y:S01]  /*bd10*/  ULEA UR6, UR45, UR42, 0x3 ;  /* 0x0000002a2d067291 */ /* 0x000fe2000f8e183f */
[----:B------:R-:W-:-:S05]  /*bd20*/  IMAD.U32 R4, RZ, RZ, UR50 ;  /* 0x00000032ff047e24 */ /* 0x000fca000f8e00ff */
[----:B------:R-:W-:-:S04]  /*bd30*/  SHF.L.U32 R4, R4, 0x1f, RZ ;  /* 0x0000001f04047819 */ /* 0x000fc800000006ff */
[----:B------:R1:W2:Y:S01]  /*bd40*/  SYNCS.PHASECHK.TRANS64.TRYWAIT P3, [UR6+0x2d830], R4 ;  /* 0x02d83004ff0075a7 */ /* 0x0002a20008060146 */
[----:B------:R-:W-:Y:S05]  /*bd50*/  @!P0 BRA `(.L_x_10794) ;  /* 0x0000000000048947 */ /* 0x000fea0003800000 */
[----:B------:R-:W-:Y:S01]  /*bd60*/  BPT.TRAP 0x1 ;  /* 0x000000040000795c */ /* 0x000fe20000300000 */
.L_x_10794:
[----:B--2---:R-:W-:Y:S05]  /*bd70*/  @P3 BRA `(.L_x_10792) ;  /* 0x0000000000083947 */ /* 0x004fea0003800000 */
[----:B------:R-:W2:Y:S02]  /*bd80*/  SYNCS.PHASECHK.TRANS64.TRYWAIT P3, [UR6+0x2d830], R4 ;  /* 0x02d83004ff0075a7 */ /* 0x000ea40008060146 */
[----:B--2---:R-:W-:Y:S05]  /*bd90*/  @!P3 BRA `(.L_x_10795) ;  /* 0x000000a80050b947 */ /* 0x004fea0003800000 */
.L_x_10792:
        /* <DEDUP_REMOVED lines=37> */
.L_x_10797:
[----:B------:R-:W-:Y:S01]  /*bff0*/  ULEA UR6, UR54, UR42, 0x3 ;  /* 0x0000002a36067291 */ /* 0x000fe2000f8e183f */
[----:B------:R-:W-:-:S05]  /*c000*/  IMAD.U32 R4, RZ, RZ, UR28 ;  /* 0x0000001cff047e24 */ /* 0x000fca000f8e00ff */
[----:B------:R-:W-:-:S04]  /*c010*/  SHF.L.U32 R4, R4, 0x1f, RZ ;  /* 0x0000001f04047819 */ /* 0x000fc800000006ff */
[----:B------:R0:W1:Y:S01]  /*c020*/  SYNCS.PHASECHK.TRANS64.TRYWAIT P2, [UR6+0x2d850], R4 ;  /* 0x02d85004ff0075a7 */ /* 0x0000620008040146 */
[----:B------:R-:W-:Y:S05]  /*c030*/  @!P0 BRA `(.L_x_10798) ;  /* 0x0000000000048947 */ /* 0x000fea0003800000 */
[----:B------:R-:W-:Y:S01]  /*c040*/  BPT.TRAP 0x1 ;  /* 0x000000040000795c */ /* 0x000fe20000300000 */
.L_x_10798:
[----:B-1----:R-:W-:Y:S05]  /*c050*/  @P2 BRA `(.L_x_10796) ;  /* 0x0000000000082947 */ /* 0x002fea0003800000 */
[----:B------:R-:W1:Y:S02]  /*c060*/  SYNCS.PHASECHK.TRANS64.TRYWAIT P2, [UR6+0x2d850], R4 ;  /* 0x02d85004ff0075a7 */ /* 0x000e640008040146 */
[----:B-1----:R-:W-:Y:S05]  /*c070*/  @!P2 BRA `(.L_x_10799) ;  /* 0x000000a400b0a947 */ /* 0x002fea0003800000 */
.L_x_10796:
[----:B------:R-:W-:Y:S01]  /*c080*/  UIADD3 UR6, UR42, 0x400, URZ ;  /* 0x000004002a067890 */ /* 0x000fe2000fffe03f */
[----:B------:R-:W-:Y:S01]  /*c090*/  WARPGROUP.ARRIVE ;  /* 0x00000000000079c5 */ /* 0x000fe20000000000 */
[----:B------:R-:W-:Y:S01]  /*c0a0*/  UMOV UR29, 0x40000040 ;  /* 0x40000040001d7882 */ /* 0x000fe20000000000 */
[----:B------:R-:W-:Y:S01]  /*c0b0*/  UMOV UR31, 0x80000020 ;  /* 0x80000020001f7882 */ /* 0x000fe20000000000 */
[----:B------:R-:W-:-:S03]  /*c0c0*/  USHF.R.U32.HI UR6, URZ, 0x4, UR6 ;  /* 0x000000043f067899 */ /* 0x000fc60008011606 */
[----:B------:R-:W2:Y:S01]  /*c0d0*/  S2R R151, SR_TID.X ;  /* 0x0000000000977919 */ /* 0x000ea20000002100 */
[----:B------:R-:W-:Y:S01]  /*c0e0*/  FMUL.FTZ R21, R35, UR53 ;  /* 0x0000003523157c20 */ /* 0x000fe20008410000 */
[----:B------:R-:W-:Y:S01]  /*c0f0*/  FMUL.FTZ R35, R47, UR53 ;  /* 0x000000352f237c20 */ /* 0x000fe20008410000 */
[----:B------:R-:W-:Y:S01]  /*c100*/  ULOP3.LUT UR6, UR6, 0x3fff, URZ, 0xc0, !UPT ;  /* 0x00003fff06067892 */ /* 0x000fe2000f8ec03f */
[----:B------:R-:W3:Y:S01]  /*c110*/  @P5 LDC R47, c[0x0][0x44c] ;  /* 0x00011300ff2f5b82 */ /* 0x000ee20000000800 */
[----:B------:R-:W-:Y:S01]  /*c120*/  FMUL.FTZ R20, R34, UR53 ;  /* 0x0000003522147c20 */ /* 0x000fe20008410000 */
[----:B------:R-:W-:Y:S01]  /*c130*/  FMUL.FTZ R34, R46, UR53 ;  /* 0x000000352e227c20 */ /* 0x000fe20008410000 */
[----:B------:R-:W-:Y:S01]  /*c140*/  ULOP3.LUT UR7, UR6, 0x2000000, URZ, 0xfc, !UPT ;  /* 0x0200000006077892 */ /* 0x000fe2000f8efc3f */
[----:B------:R-:W-:Y:S01]  /*c150*/  FMUL.FTZ R12, R30, UR53 ;  /* 0x000000351e0c7c20 */ /* 0x000fe20008410000 */
[----:B------:R-:W-:Y:S01]  /*c160*/  ULOP3.LUT UR6, UR36, 0x10000, URZ, 0xfc, !UPT ;  /* 0x0001000024067892 */ /* 0x000fe2000f8efc3f */
[----:B------:R-:W-:Y:S01]  /*c170*/  FMUL.FTZ R30, R42, UR53 ;  /* 0x000000352a1e7c20 */ /* 0x000fe20008410000 */
[----:B------:R-:W-:Y:S01]  /*c180*/  UIMAD UR7, UR54, 0x600, UR7 ;  /* 0x00000600360778a4 */ /* 0x000fe2000f8e0207 */
[----:B------:R-:W4:Y:S01]  /*c190*/  @P5 LDC R46, c[0x0][0x450] ;  /* 0x00011400ff2e5b82 */ /* 0x000f220000000800 */
[----:B------:R-:W-:Y:S01]  /*c1a0*/  FMUL.FTZ R42, R53, UR53 ;  /* 0x00000035352a7c20 */ /* 0x000fe20008410000 */
[----:B------:R-:W-:Y:S01]  /*c1b0*/  FMUL.FTZ R53, R63, UR53 ;  /* 0x000000353f357c20 */ /* 0x000fe20008410000 */
[----:B------:R-:W-:Y:S01]  /*c1c0*/  FMUL.FTZ R63, R74, UR53 ;  /* 0x000000354a3f7c20 */ /* 0x000fe20008410000 */
[----:B------:R-:W-:Y:S01]  /*c1d0*/  UMOV UR28, UR6 ;  /* 0x00000006001c7c82 */ /* 0x000fe20008000000 */
[----:B------:R-:W-:Y:S01]  /*c1e0*/  VIADD R74, R137, UR41 ;  /* 0x00000029894a7c36 */ /* 0x000fe20008000000 */
[----:B------:R-:W-:Y:S01]  /*c1f0*/  UMOV UR30, UR7 ;  /* 0x00000007001e7c82 */ /* 0x000fe20008000000 */
[----:B-1----:R-:W-:Y:S01]  /*c200*/  FMUL.FTZ R7, R26, UR53 ;  /* 0x000000351a077c20 */ /* 0x002fe20008410000 */
        /* <DEDUP_REMOVED lines=8> */
[----:B---3--:R-:W-:-:S04]  /*c290*/  @P5 IMAD.HI.U32 R47, R74, R47, RZ ;  /* 0x0000002f4a2f5227 */ /* 0x008fc800078e00ff */
[----:B------:R-:W-:Y:S01]  /*c2a0*/  FMUL.FTZ R60, R69, UR53 ;  /* 0x00000035453c7c20 */ /* 0x000fe20008410000 */
[----:B------:R-:W-:Y:S01]  /*c2b0*/  FMUL.FTZ R69, R79, UR53 ;  /* 0x000000354f457c20 */ /* 0x000fe20008410000 */
[----:B------:R-:W-:Y:S01]  /*c2c0*/  FMUL.FTZ R8, R25, UR53 ;  /* 0x0000003519087c20 */ /* 0x000fe20008410000 */
[----:B--2---:R-:W-:Y:S01]  /*c2d0*/  SHF.R.U32.HI R143, RZ, 0x7, R151 ;  /* 0x00000007ff8f7819 */ /* 0x004fe20000011697 */
[----:B------:R-:W1:Y:S01]  /*c2e0*/  LDC R79, c[0x0][0x2f0] ;  /* 0x0000bc00ff4f7b82 */ /* 0x000e620000000800 */
[----:B------:R-:W-:Y:S01]  /*c2f0*/  FMUL.FTZ R25, R37, UR53 ;  /* 0x0000003525197c20 */ /* 0x000fe20008410000 */
[----:B------:R-:W-:Y:S01]  /*c300*/  FMUL.FTZ R37, R49, UR53 ;  /* 0x0000003531257c20 */ /* 0x000fe20008410000 */
[----:B----4-:R-:W-:Y:S01]  /*c310*/  @P5 SHF.R.U32.HI R74, RZ, R46, R47 ;  /* 0x0000002eff4a5219 */ /* 0x010fe2000001162f */
[----:B------:R-:W-:Y:S01]  /*c320*/  VIADD R46, R143, 0x9 ;  /* 0x000000098f2e7836 */ /* 0x000fe20000000000 */
[----:B------:R-:W-:Y:S01]  /*c330*/  ISETP.GE.U32.AND P2, PT, R151, 0x180, PT ;  /* 0x000001809700780c */ /* 0x000fe20003f46070 */
        /* <DEDUP_REMOVED lines=8> */
[----:B------:R-:W-:Y:S01]  /*c3c0*/  SEL R80, R46, 0x9, !P2 ;  /* 0x000000092e507807 */ /* 0x000fe20005000000 */
[----:B------:R-:W-:Y:S01]  /*c3d0*/  FMUL.FTZ R66, R76, UR53 ;  /* 0x000000354c427c20 */ /* 0x000fe20008410000 */
[----:B------:R-:W-:Y:S01]  /*c3e0*/  @!P1 LEA R46, R47, UR42, 0x3 ;  /* 0x0000002a2f2e9c11 */ /* 0x000fe2000f8e18ff */
[----:B------:R-:W-:-:S02]  /*c3f0*/  IMAD.SHL.U32 R76, R0, 0x80, RZ ;  /* 0x00000080004c7824 */ /* 0x000fc400078e00ff */
[----:B0-----:R-:W-:Y:S01]  /*c400*/  FMUL.FTZ R4, R24, UR53 ;  /* 0x0000003518047c20 */ /* 0x001fe20008410000 */
        /* <DEDUP_REMOVED lines=13> */
[----:B------:R-:W-:-:S02]  /*c4e0*/  @!P1 VIADD R46, R46, 0x2d840 ;  /* 0x0002d8402e2e9836 */ /* 0x000fc40000000000 */
        /* <DEDUP_REMOVED lines=25> */
[----:B------:R-:W-:Y:S01]  /*c680*/  @!P1 PRMT R81, RZ, 0x654, R46 ;  /* 0x00000654ff519816 */ /* 0x000fe2000000002e */
[----:B------:R-:W-:Y:S01]  /*c690*/  IMAD R46, R16, -0x2, R47 ;  /* 0xfffffffe102e7824 */ /* 0x000fe200078e022f */
[----:B------:R-:W2:Y:S03]  /*c6a0*/  MUFU.TANH R4, R4 ;  /* 0x0000000400047308 */ /* 0x000ea60000002400 */
[----:B-1----:R-:W-:-:S04]  /*c6b0*/  IMAD R46, R79, UR43, R46 ;  /* 0x0000002b4f2e7c24 */ /* 0x002fc8000f8e022e */
[----:B------:R-:W-:Y:S01]  /*c6c0*/  VIADD R46, R46, -UR52 ;  /* 0x800000342e2e7c36 */ /* 0x000fe20008000000 */
[----:B------:R-:W1:Y:S03]  /*c6d0*/  MUFU.TANH R8, R8 ;  /* 0x0000000800087308 */ /* 0x000e660000002400 */
[C---:B------:R-:W-:Y:S02]  /*c6e0*/  VIADD R84, R46.reuse, UR51 ;  /* 0x000000332e547c36 */ /* 0x040fe40008000000 */
[----:B------:R-:W-:Y:S02]  /*c6f0*/  VIADD R83, R46, UR33 ;  /* 0x000000212e537c36 */ /* 0x000fe40008000000 */
[----:B0-----:R-:W-:Y:S01]  /*c700*/  IMAD.IADD R82, R152, 0x1, R84 ;  /* 0x0000000198527824 */ /* 0x001fe200078e0254 */
[----:B------:R-:W0:Y:S08]  /*c710*/  MUFU.TANH R7, R7 ;  /* 0x0000000700077308 */ /* 0x000e300000002400 */
[----:B------:R-:W3:Y:S01]  /*c720*/  MUFU.TANH R9, R9 ;  /* 0x0000000900097308 */ /* 0x000ee20000002400 */
[----:B------:R-:W-:-:S02]  /*c730*/  WARPGROUP.DEPBAR.LE gsb0, 0x0 ;  /* 0x00008000000079c5 */ /* 0x000fc40000010000 */
[----:B------:R-:W-:-:S05]  /*c740*/  WARPGROUP.ARRIVE ;  /* 0x00000000000079c5 */ /* 0x000fca0000000000 */
[----:B------:R-:W4:Y:S01]  /*c750*/  MUFU.TANH R10, R10 ;  /* 0x0000000a000a7308 */ /* 0x000f220000002400 */
        /* <DEDUP_REMOVED lines=100> */
[----:B------:R-:W-:Y:S03]  /*cda0*/  HGMMA.64x96x16.F32.BF16 R88, gdesc[UR28].tnspB, R88, gsb0 ;  /* 0x416000001c5879f0 */ /* 0x000fe60008001858 */
[----:B------:R-:W-:Y:S02]  /*cdb0*/  WARPGROUP.DEPBAR.LE gsb0, 0x0 ;  /* 0x00008000000079c5 */ /* 0x000fe40000010000 */
[----:B------:R5:W-:Y:S06]  /*cdc0*/  BAR.ARV R80, 0x100 ;  /* 0x000400500000751d */ /* 0x000bec0000002000 */
[----:B------:R2:W-:Y:S01]  /*cdd0*/  @!P1 SYNCS.ARRIVE.TRANS64.RED.A1T0 RZ, [R81+URZ], RZ ;  /* 0x000000ff51ff99a7 */ /* 0x0005e2000810043f */
[----:B-----5:R-:W-:-:S06]  /*cde0*/  FMUL.FTZ R80, R87, UR53 ;  /* 0x0000003557507c20 */ /* 0x020fcc0008410000 */
[----:B------:R-:W0:Y:S01]  /*cdf0*/  MUFU.TANH R80, R80 ;  /* 0x0000005000507308 */ /* 0x000e220000002400 */
[----:B--2---:R-:W-:Y:S01]  /*ce00*/  IMAD.IADD R81, R152, 0x1, R83 ;  /* 0x0000000198517824 */ /* 0x004fe200078e0253 */
[----:B-1-34-:R-:W-:Y:S06]  /*ce10*/  @!P6 BRA `(.L_x_10800) ;  /* 0x00000000005ce947 */ /* 0x01afec0003800000 */
        /* <DEDUP_REMOVED lines=13> */
.L_x_10802:
[----:B------:R-:W-:-:S05]  /*cef0*/  IMAD.U32 R86, RZ, RZ, UR35 ;  /* 0x00000023ff567e24 */ /* 0x000fca000f8e00ff */
[----:B------:R-:W-:-:S13]  /*cf00*/  ISETP.NE.AND P2, PT, R86, 0x1, PT ;  /* 0x000000015600780c */ /* 0x000fda0003f45270 */
[----:B------:R-:W1:Y:S02]  /*cf10*/  @P2 LDC.64 R46, c[0x0][0x9e8] ;  /* 0x00027a00ff2e2b82 */ /* 0x000e640000000a00 */
[----:B-1----:R-:W-:-:S05]  /*cf20*/  @P2 IMAD.HI.U32 R46, R85, R46, RZ ;  /* 0x0000002e552e2227 */ /* 0x002fca00078e00ff */
[----:B------:R-:W-:-:S07]  /*cf30*/  @P2 SHF.R.U32.HI R85, RZ, R47, R46 ;  /* 0x0000002fff552219 */ /* 0x000fce000001162e */
.L_x_10803:
[----:B------:R-:W-:Y:S05]  /*cf40*/  BSYNC B0 ;  /* 0x0000000000007941 */ /* 0x000fea0003800000 */
.L_x_10801:
[----:B------:R-:W-:-:S04]  /*cf50*/  IMAD R85, R85, R86, -R76 ;  /* 0x0000005655557224 */ /* 0x000fc800078e0a4c */
[----:B------:R-:W-:-:S05]  /*cf60*/  IMAD R85, R16, -0x2, R85 ;  /* 0xfffffffe10557824 */ /* 0x000fca00078e0255 */
[----:B------:R-:W-:Y:S02]  /*cf70*/  VIADDMNMX R82, R85, R86, R82, PT ;  /* 0x0000005655527246 */ /* 0x000fe40003800152 */
[----:B------:R-:W-:-:S07]  /*cf80*/  VIMNMX R81, R81, R85, !PT ;  /* 0x0000005551517248 */ /* 0x000fce0007fe0100 */
.L_x_10800:
        /* <DEDUP_REMOVED lines=12> */
[----:B------:R-:W-:Y:S01]  /*d050*/  FSEL R47, R10, -INF , !P4 ;  /* 0xff8000000a2f7808 */ /* 0x000fe20006000000 */
[--C-:B-1----:R-:W-:Y:S01]  /*d060*/  IMAD.IADD R84, R84, 0x1, R74.reuse ;  /* 0x0000000154547824 */ /* 0x102fe200078e024a */
[----:B0-----:R-:W-:Y:S01]  /*d070*/  FSEL R85, R11, -INF , !P3 ;  /* 0xff8000000b557808 */ /* 0x001fe20005800000 */
        /* <DEDUP_REMOVED lines=99> */
.L_x_10806:
[----:B------:R-:W-:-:S05]  /*d6b0*/  IMAD.U32 R4, RZ, RZ, UR35 ;  /* 0x00000023ff047e24 */ /* 0x000fca000f8e00ff */
[----:B------:R-:W-:-:S13]  /*d6c0*/  ISETP.NE.AND P3, PT, R4, 0x1, PT ;  /* 0x000000010400780c */ /* 0x000fda0003f65270 */
[----:B------:R-:W0:Y:S02]  /*d6d0*/  @P3 LDC.64 R10, c[0x0][0x9e8] ;  /* 0x00027a00ff0a3b82 */ /* 0x000e240000000a00 */
[----:B0-----:R-:W-:-:S05]  /*d6e0*/  @P3 IMAD.HI.U32 R10, R79, R10, RZ ;  /* 0x0000000a4f0a3227 */ /* 0x001fca00078e00ff */
[----:B------:R-:W-:-:S07]  /*d6f0*/  @P3 SHF.R.U32.HI R79, RZ, R11, R10 ;  /* 0x0000000bff4f3219 */ /* 0x000fce000001160a */
.L_x_10807:
[----:B------:R-:W-:Y:S05]  /*d700*/  BSYNC B0 ;  /* 0x0000000000007941 */ /* 0x000fea0003800000 */
.L_x_10805:
[----:B------:R-:W-:-:S04]  /*d710*/  IMAD R79, R79, R4, -R76 ;  /* 0x000000044f4f7224 */ /* 0x000fc800078e0a4c */
[----:B------:R-:W-:-:S05]  /*d720*/  IMAD R79, R16, -0x2, R79 ;  /* 0xfffffffe104f7824 */ /* 0x000fca00078e024f */
[----:B------:R-:W-:Y:S02]  /*d730*/  VIADDMNMX R84, R79, R4, R84, PT ;  /* 0x000000044f547246 */ /* 0x000fe40003800154 */
[----:B------:R-:W-:-:S07]  /*d740*/  VIMNMX R83, R83, R79, !PT ;  /* 0x0000004f53537248 */ /* 0x000fce0007fe0100 */
.L_x_10804:
        /* <DEDUP_REMOVED lines=65> */
[C---:B------:R-:W-:Y:S01]  /*db60*/  ISETP.LT.OR P3, PT, R84.reuse, 0x22, P3 ;  /* 0x000000225400780c */ /* 0x040fe20001f61670 */
[----:B------:R-:W0:Y:S01]  /*db70*/  SHFL.BFLY PT, R11, R4, 0x2, 0x1f ;  /* 0x0c401f00040b7f89 */ /* 0x000e2200000e0000 */
[----:B------:R-:W-:-:S02]  /*db80*/  ISETP.LT.OR P4, PT, R84, 0x39, P4 ;  /* 0x000000395400780c */ /* 0x000fc40002781670 */
[----:B------:R-:W-:Y:S02]  /*db90*/  FSEL R31, R31, -INF , !P3 ;  /* 0xff8000001f1f7808 */ /* 0x000fe40005800000 */
[----:B------:R-:W-:Y:S02]  /*dba0*/  ISETP.GT.AND P3, PT, R83, 0x29, P2 ;  /* 0x000000295300780c */ /* 0x000fe40001764270 */
[----:B------:R-:W-:Y:S02]  /*dbb0*/  FSEL R41, R41, -INF , !P4 ;  /* 0xff80000029297808 */ /* 0x000fe40006000000 */
[----:B------:R-:W-:Y:S02]  /*dbc0*/  ISETP.GT.AND P4, PT, R83, 0x40, P2 ;  /* 0x000000405300780c */ /* 0x000fe40001784270 */
[C---:B------:R-:W-:Y:S02]  /*dbd0*/  ISETP.LT.OR P3, PT, R84.reuse, 0x2a, P3 ;  /* 0x0000002a5400780c */ /* 0x040fe40001f61670 */
[----:B------:R-:W-:-:S02]  /*dbe0*/  ISETP.LT.OR P4, PT, R84, 0x41, P4 ;  /* 0x000000415400780c */ /* 0x000fc40002781670 */
[----:B------:R-:W-:Y:S02]  /*dbf0*/  FSEL R35, R35, -INF , !P3 ;  /* 0xff80000023237808 */ /* 0x000fe40005800000 */
[----:B------:R-:W-:Y:S02]  /*dc00*/  ISETP.GT.AND P3, PT, R83, 0x31, P2 ;  /* 0x000000315300780c */ /* 0x000fe40001764270 */
[----:B------:R-:W-:Y:S02]  /*dc10*/  FSEL R45, R45, -INF , !P4 ;  /* 0xff8000002d2d7808 */ /* 0x000fe40006000000 */
[----:B------:R-:W-:Y:S02]  /*dc20*/  ISETP.GT.AND P4, PT, R83, 0x41, P2 ;  /* 0x000000415300780c */ /* 0x000fe40001784270 */
[----:B------:R-:W-:Y:S02]  /*dc30*/  ISETP.LT.OR P3, PT, R84, 0x32, P3 ;  /* 0x000000325400780c */ /* 0x000fe40001f61670 */
[----:B0-----:R-:W-:-:S02]  /*dc40*/  FMNMX.FTZ R4, R4, R11, !PT ;  /* 0x0000000b04047209 */ /* 0x001fc40007810000 */
[C---:B------:R-:W-:Y:S02]  /*dc50*/  ISETP.LT.OR P4, PT, R84.reuse, 0x42, P4 ;  /* 0x000000425400780c */ /* 0x040fe40002781670 */
[----:B------:R-:W-:Y:S01]  /*dc60*/  FSEL R39, R39, -INF , !P3 ;  /* 0xff80000027277808 */ /* 0x000fe20005800000 */
[----:B------:R-:W0:Y:S01]  /*dc70*/  SHFL.BFLY PT, R11, R4, 0x1, 0x1f ;  /* 0x0c201f00040b7f89 */ /* 0x000e2200000e0000 */
[----:B------:R-:W-:Y:S02]  /*dc80*/  ISETP.GT.AND P3, PT, R83, 0x39, P2 ;  /* 0x000000395300780c */ /* 0x000fe40001764270 */
[----:B------:R-:W-:Y:S02]  /*dc90*/  FSEL R49, R49, -INF , !P4 ;  /* 0xff80000031317808 */ /* 0x000fe40006000000 */
[----:B------:R-:W-:Y:S02]  /*dca0*/  ISETP.GT.AND P4, PT, R83, 0x48, P2 ;  /* 0x000000485300780c */ /* 0x000fe40001784270 */
[----:B------:R-:W-:-:S02]  /*dcb0*/  ISETP.LT.OR P3, PT, R84, 0x3a, P3 ;  /* 0x0000003a5400780c */ /* 0x000fc40001f61670 */
[----:B------:R-:W-:Y:S02]  /*dcc0*/  ISETP.LT.OR P4, PT, R84, 0x49, P4 ;  /* 0x000000495400780c */ /* 0x000fe40002781670 */
[----:B------:R-:W-:Y:S02]  /*dcd0*/  FSEL R43, R43, -INF , !P3 ;  /* 0xff8000002b2b7808 */ /* 0x000fe40005800000 */
[----:B------:R-:W-:Y:S02]  /*dce0*/  FSEL R51, R51, -INF , !P4 ;  /* 0xff80000033337808 */ /* 0x000fe40006000000 */
[----:B------:R-:W-:-:S04]  /*dcf0*/  ISETP.GT.AND P4, PT, R83, RZ, P2 ;  /* 0x000000ff5300720c */ /* 0x000fc80001784270 */
[----:B------:R-:W-:Y:S02]  /*dd00*/  ISETP.LT.OR P4, PT, R84, 0x1, P4 ;  /* 0x000000015400780c */ /* 0x000fe40002781670 */
[----:B0-----:R-:W-:-:S04]  /*dd10*/  FMNMX.FTZ R4, R4, R11, !PT ;  /* 0x0000000b04047209 */ /* 0x001fc80007810000 */
[C---:B------:R-:W-:Y:S01]  /*dd20*/  FSETP.NEU.FTZ.AND P3, PT, R4.reuse, -INF , PT ;  /* 0xff8000000400780b */ /* 0x040fe20003f7d000 */
[----:B------:R-:W-:-:S05]  /*dd30*/  FMUL.FTZ R11, R4, UR34 ;  /* 0x00000022040b7c20 */ /* 0x000fca0008410000 */
[----:B------:R-:W-:-:S05]  /*dd40*/  FSEL R11, R11, RZ, P3 ;  /* 0x000000ff0b0b7208 */ /* 0x000fca0001800000 */
[--C-:B------:R-:W-:Y:S01]  /*dd50*/  FFMA.FTZ R76, R14, UR34, -R11.reuse ;  /* 0x000000220e4c7c23 */ /* 0x100fe2000801080b */
[----:B------:R-:W-:Y:S01]  /*dd60*/  FSEL R14, R7, -INF , !P4 ;  /* 0xff800000070e7808 */ /* 0x000fe20006000000 */
[--C-:B------:R-:W-:Y:S01]  /*dd70*/  FFMA.FTZ R10, R46, UR34, -R11.reuse ;  /* 0x000000222e0a7c23 */ /* 0x100fe2000801080b */
[--C-:B------:R-:W-:Y:S01]  /*dd80*/  FFMA.FTZ R46, R8, UR34, -R11.reuse ;  /* 0x00000022082e7c23 */ /* 0x100fe2000801080b */
[----:B------:R-:W-:Y:S01]  /*dd90*/  ISETP.GT.AND P4, PT, R83, 0x49, P2 ;  /* 0x000000495300780c */ /* 0x000fe20001784270 */
[----:B------:R0:W-:Y:S01]  /*dda0*/  MUFU.EX2 R7, R76 ;  /* 0x0000004c00077308 */ /* 0x0001e20000000800 */
        /* <DEDUP_REMOVED lines=9> */
[--C-:B0-----:R-:W-:Y:S01]  /*de40*/  FFMA.FTZ R76, R72, UR34, -R11.reuse ;  /* 0x00000022484c7c23 */ /* 0x101fe2000801080b */
        /* <DEDUP_REMOVED lines=45> */
[----:B------:R-:W-:Y:S01]  /*e120*/  FFMA.FTZ R77, R77, UR34, -R11 ;  /* 0x000000224d4d7c23 */ /* 0x000fe2000801080b */
[----:B------:R-:W-:Y:S01]  /*e130*/  ISETP.GT.AND P4, PT, R83, 0x60, P2 ;  /* 0x000000605300780c */ /* 0x000fe20001784270 */
[----:B------:R-:W-:Y:S01]  /*e140*/  MUFU.EX2 R10, R10 ;  /* 0x0000000a000a7308 */ /* 0x000fe20000000800 */
[----:B------:R-:W-:-:S02]  /*e150*/  FMNMX.FTZ R8, R41, R8, !PT ;  /* 0x0000000829087209 */ /* 0x000fc40007810000 */
[C---:B------:R-:W-:Y:S02]  /*e160*/  ISETP.LT.OR P4, PT, R84.reuse, 0x61, P4 ;  /* 0x000000615400780c */ /* 0x040fe40002781670 */
[----:B------:R-:W-:Y:S02]  /*e170*/  FMNMX.FTZ R8, R43, R8, !PT ;  /* 0x000000082b087209 */ /* 0x000fe40007810000 */
[----:B------:R-:W-:Y:S01]  /*e180*/  FSEL R63, R63, -INF , !P4 ;  /* 0xff8000003f3f7808 */ /* 0x000fe20006000000 */
[----:B------:R-:W0:Y:S01]  /*e190*/  MUFU.EX2 R46, R46 ;  /* 0x0000002e002e7308 */ /* 0x000e220000000800 */
[----:B------:R-:W-:Y:S02]  /*e1a0*/  ISETP.GT.AND P4, PT, R83, 0x61, P2 ;  /* 0x000000615300780c */ /* 0x000fe40001784270 */
[----:B------:R-:W-:Y:S02]  /*e1b0*/  FMNMX.FTZ R8, R45, R8, !PT ;  /* 0x000000082d087209 */ /* 0x000fe40007810000 */
[----:B------:R-:W-:-:S02]  /*e1c0*/  ISETP.LT.OR P4, PT, R84, 0x62, P4 ;  /* 0x000000625400780c */ /* 0x000fc40002781670 */
[----:B------:R-:W-:Y:S01]  /*e1d0*/  FMNMX.FTZ R8, R49, R8, !PT ;  /* 0x0000000831087209 */ /* 0x000fe20007810000 */
[----:B------:R-:W-:Y:S01]  /*e1e0*/  MUFU.EX2 R47, R47 ;  /* 0x0000002f002f7308 */ /* 0x000fe20000000800 */
[----:B------:R-:W-:Y:S02]  /*e1f0*/  FSEL R65, R65, -INF , !P4 ;  /* 0xff80000041417808 */ /* 0x000fe40006000000 */
[----:B------:R-:W-:Y:S02]  /*e200*/  ISETP.GT.AND P4, PT, R83, 0x68, P2 ;  /* 0x000000685300780c */ /* 0x000fe40001784270 */
[----:B------:R-:W-:Y:S02]  /*e210*/  FMNMX.FTZ R8, R51, R8, !PT ;  /* 0x0000000833087209 */ /* 0x000fe40007810000 */
[----:B------:R-:W-:Y:S01]  /*e220*/  ISETP.LT.OR P4, PT, R84, 0x69, P4 ;  /* 0x000000695400780c */ /* 0x000fe20002781670 */
[----:B------:R-:W-:Y:S01]  /*e230*/  MUFU.EX2 R74, R74 ;  /* 0x0000004a004a7308 */ /* 0x000fe20000000800 */
[----:B------:R-:W-:-:S02]  /*e240*/  FMNMX.FTZ R8, R53, R8, !PT ;  /* 0x0000000835087209 */ /* 0x000fc40007810000 */
[----:B------:R-:W-:Y:S02]  /*e250*/  FSEL R67, R67, -INF , !P4 ;  /* 0xff80000043437808 */ /* 0x000fe40006000000 */
[----:B------:R-:W-:Y:S02]  /*e260*/  FMNMX.FTZ R8, R55, R8, !PT ;  /* 0x0000000837087209 */ /* 0x000fe40007810000 */
[----:B------:R-:W-:Y:S01]  /*e270*/  ISETP.GT.AND P4, PT, R83, 0x69, P2 ;  /* 0x000000695300780c */ /* 0x000fe20001784270 */
[----:B------:R-:W-:Y:S01]  /*e280*/  MUFU.EX2 R15, R15 ;  /* 0x0000000f000f7308 */ /* 0x000fe20000000800 */
[----:B------:R-:W-:Y:S02]  /*e290*/  FMNMX.FTZ R8, R57, R8, !PT ;  /* 0x0000000839087209 */ /* 0x000fe40007810000 */
[----:B------:R-:W-:Y:S02]  /*e2a0*/  ISETP.LT.OR P4, PT, R84, 0x6a, P4 ;  /* 0x0000006a5400780c */ /* 0x000fe40002781670 */
[----:B------:R-:W-:-:S02]  /*e2b0*/  FMNMX.FTZ R8, R59, R8, !PT ;  /* 0x000000083b087209 */ /* 0x000fc40007810000 */
[----:B------:R-:W-:Y:S01]  /*e2c0*/  FSEL R69, R69, -INF , !P4 ;  /* 0xff80000045457808 */ /* 0x000fe20006000000 */
[----:B------:R-:W-:Y:S01]  /*e2d0*/  MUFU.EX2 R24, R24 ;  /* 0x0000001800187308 */ /* 0x000fe20000000800 */
[----:B------:R-:W-:Y:S02]  /*e2e0*/  ISETP.GT.AND P4, PT, R83, 0x70, P2 ;  /* 0x000000705300780c */ /* 0x000fe40001784270 */
[----:B------:R-:W-:Y:S02]  /*e2f0*/  FMNMX.FTZ R8, R61, R8, !PT ;  /* 0x000000083d087209 */ /* 0x000fe40007810000 */
[----:B------:R-:W-:Y:S02]  /*e300*/  ISETP.LT.OR P4, PT, R84, 0x71, P4 ;  /* 0x000000715400780c */ /* 0x000fe40002781670 */
[----:B------:R-:W-:Y:S01]  /*e310*/  FMNMX.FTZ R8, R63, R8, !PT ;  /* 0x000000083f087209 */ /* 0x000fe20007810000 */
[----:B------:R-:W-:Y:S01]  /*e320*/  MUFU.EX2 R25, R25 ;  /* 0x0000001900197308 */ /* 0x000fe20000000800 */
[----:B------:R-:W-:-:S02]  /*e330*/  FSEL R79, R71, -INF , !P4 ;  /* 0xff800000474f7808 */ /* 0x000fc40006000000 */
[----:B------:R-:W-:Y:S02]  /*e340*/  ISETP.GT.AND P4, PT, R83, 0x71, P2 ;  /* 0x000000715300780c */ /* 0x000fe40001784270 */
[----:B------:R-:W-:Y:S02]  /*e350*/  FMNMX.FTZ R8, R65, R8, !PT ;  /* 0x0000000841087209 */ /* 0x000fe40007810000 */
[----:B------:R-:W-:Y:S01]  /*e360*/  ISETP.LT.OR P4, PT, R84, 0x72, P4 ;  /* 0x000000725400780c */ /* 0x000fe20002781670 */
[----:B------:R-:W-:Y:S01]  /*e370*/  MUFU.EX2 R28, R28 ;  /* 0x0000001c001c7308 */ /* 0x000fe20000000800 */
[----:B------:R-:W-:Y:S02]  /*e380*/  FMNMX.FTZ R8, R67, R8, !PT ;  /* 0x0000000843087209 */ /* 0x000fe40007810000 */
[----:B------:R-:W-:Y:S02]  /*e390*/  FSEL R81, R73, -INF , !P4 ;  /* 0xff80000049517808 */ /* 0x000fe40006000000 */
[----:B------:R-:W-:-:S02]  /*e3a0*/  ISETP.GT.AND P4, PT, R83, 0x78, P2 ;  /* 0x000000785300780c */ /* 0x000fc40001784270 */
[----:B------:R-:W-:Y:S01]  /*e3b0*/  FMNMX.FTZ R8, R69, R8, !PT ;  /* 0x0000000845087209 */ /* 0x000fe20007810000 */
[----:B------:R-:W-:Y:S01]  /*e3c0*/  MUFU.EX2 R29, R29 ;  /* 0x0000001d001d7308 */ /* 0x000fe20000000800 */
[----:B------:R-:W-:Y:S02]  /*e3d0*/  ISETP.GT.AND P2, PT, R83, 0x79, P2 ;  /* 0x000000795300780c */ /* 0x000fe40001744270 */
[C---:B------:R-:W-:Y:S02]  /*e3e0*/  ISETP.LT.OR P4, PT, R84.reuse, 0x79, P4 ;  /* 0x000000795400780c */ /* 0x040fe40002781670 */
[----:B------:R-:W-:Y:S02]  /*e3f0*/  FMNMX.FTZ R8, R79, R8, !PT ;  /* 0x000000084f087209 */ /* 0x000fe40007810000 */
[----:B------:R-:W-:Y:S01]  /*e400*/  ISETP.LT.OR P2, PT, R84, 0x7a, P2 ;  /* 0x0000007a5400780c */ /* 0x000fe20001741670 */
[----:B------:R-:W-:Y:S01]  /*e410*/  MUFU.EX2 R32, R32 ;  /* 0x0000002000207308 */ /* 0x000fe20000000800 */
[----:B------:R-:W-:-:S02]  /*e420*/  FSEL R82, R75, -INF , !P4 ;  /* 0xff8000004b527808 */ /* 0x000fc40006000000 */
[----:B------:R-:W-:Y:S02]  /*e430*/  FMNMX.FTZ R71, R81, R8, !PT ;  /* 0x0000000851477209 */ /* 0x000fe40007810000 */
[----:B------:R-:W-:Y:S02]  /*e440*/  FSEL R80, R80, -INF , !P2 ;  /* 0xff80000050507808 */ /* 0x000fe40005000000 */
[----:B------:R-:W-:Y:S01]  /*e450*/  FMNMX.FTZ R71, R82, R71, !PT ;  /* 0x0000004752477209 */ /* 0x000fe20007810000 */
[----:B------:R-:W-:Y:S01]  /*e460*/  MUFU.EX2 R33, R33 ;  /* 0x0000002100217308 */ /* 0x000fe20000000800 */
[----:B------:R-:W-:Y:S02]  /*e470*/  FSEL R72, R4, RZ, P3 ;  /* 0x000000ff04487208 */ /* 0x000fe40001800000 */
[----:B------:R-:W-:-:S03]  /*e480*/  FMNMX.FTZ R71, R80, R71, !PT ;  /* 0x0000004750477209 */ /* 0x000fc60007810000 */
[----:B------:R-:W-:Y:S02]  /*e490*/  FADD.FTZ R72, -R72, R5 ;  /* 0x0000000548487221 */ /* 0x000fe40000010100 */
[----:B------:R-:W1:Y:S01]  /*e4a0*/  SHFL.BFLY PT, R8, R71, 0x2, 0x1f ;  /* 0x0c401f0047087f89 */ /* 0x000e6200000e0000 */
[----:B------:R-:W-:Y:S08]  /*e4b0*/  MUFU.EX2 R5, R77 ;  /* 0x0000004d00057308 */ /* 0x000ff00000000800 */
[----:B------:R-:W-:Y:S08]  /*e4c0*/  MUFU.EX2 R36, R36 ;  /* 0x0000002400247308 */ /* 0x000ff00000000800 */
[----:B------:R-:W-:Y:S01]  /*e4d0*/  MUFU.EX2 R37, R37 ;  /* 0x0000002500257308 */ /* 0x000fe20000000800 */
[----:B-1----:R-:W-:Y:S01]  /*e4e0*/  FMNMX.FTZ R8, R71, R8, !PT ;  /* 0x0000000847087209 */ /* 0x002fe20007810000 */
[----:B------:R-:W-:Y:S01]  /*e4f0*/  FFMA.FTZ R71, R78, UR34, -R11 ;  /* 0x000000224e477c23 */ /* 0x000fe2000801080b */
[----:B------:R-:W-:-:S05]  /*e500*/  FMUL.FTZ R11, R72, UR34 ;  /* 0x00000022480b7c20 */ /* 0x000fca0008410000 */
[----:B------:R-:W-:Y:S01]  /*e510*/  MUFU.EX2 R40, R40 ;  /* 0x0000002800287308 */ /* 0x000fe20000000800 */
[----:B0-----:R-:W-:Y:S01]  /*e520*/  F2FP.BF16.F32.PACK_AB R72, R46, R10 ;  /* 0x0000000a2e48723e */ /* 0x001fe200000010ff */
[----:B------:R-:W0:Y:S06]  /*e530*/  SHFL.BFLY PT, R73, R8, 0x1, 0x1f ;  /* 0x0c201f0008497f89 */ /* 0x000e2c00000e0000 */
[----:B------:R-:W1:Y:S08]  /*e540*/  MUFU.EX2 R11, R11 ;  /* 0x0000000b000b7308 */ /* 0x000e700000000800 */
[----:B------:R-:W-:Y:S08]  /*e550*/  MUFU.EX2 R42, R42 ;  /* 0x0000002a002a7308 */ /* 0x000ff00000000800 */
[----:B------:R-:W-:Y:S01]  /*e560*/  MUFU.EX2 R44, R44 ;  /* 0x0000002c002c7308 */ /* 0x000fe20000000800 */
[----:B-1----:R-:W-:Y:S01]  /*e570*/  FFMA.FTZ R3, R11, R3, R10 ;  /* 0x000000030b037223 */ /* 0x002fe2000001000a */
[----:B0-----:R-:W-:Y:S01]  /*e580*/  FMNMX.FTZ R8, R8, R73, !PT ;  /* 0x0000004908087209 */ /* 0x001fe20007810000 */
[-C--:B------:R-:W-:Y:S01]  /*e590*/  FMUL.FTZ R88, R88, R11.reuse ;  /* 0x0000000b58587220 */ /* 0x080fe20000410000 */
[-C--:B------:R-:W-:Y:S01]  /*e5a0*/  FMUL.FTZ R89, R89, R11.reuse ;  /* 0x0000000b59597220 */ /* 0x080fe20000410000 */
[-C--:B------:R-:W-:Y:S01]  /*e5b0*/  FMUL.FTZ R92, R92, R11.reuse ;  /* 0x0000000b5c5c7220 */ /* 0x080fe20000410000 */
[C---:B------:R-:W-:Y:S01]  /*e5c0*/  FSETP.NEU.FTZ.AND P2, PT, R8.reuse, -INF , PT ;  /* 0xff8000000800780b */ /* 0x040fe20003f5d000 */
[----:B------:R-:W-:Y:S01]  /*e5d0*/  FMUL.FTZ R78, R8, UR34 ;  /* 0x00000022084e7c20 */ /* 0x000fe20008410000 */
        /* <DEDUP_REMOVED lines=9> */
[--C-:B------:R-:W-:Y:S01]  /*e670*/  FFMA.FTZ R83, R35, UR34, -R78.reuse ;  /* 0x0000002223537c23 */ /* 0x100fe2000801084e */
[----:B------:R-:W-:Y:S01]  /*e680*/  FSEL R35, R8, RZ, P2 ;  /* 0x000000ff08237208 */ /* 0x000fe20001000000 */
[--C-:B------:R-:W-:Y:S01]  /*e690*/  FFMA.FTZ R73, R14, UR34, -R78.reuse ;  /* 0x000000220e497c23 */ /* 0x100fe2000801084e */
[--C-:B------:R-:W-:Y:S01]  /*e6a0*/  FFMA.FTZ R14, R9, UR34, -R78.reuse ;  /* 0x00000022090e7c23 */ /* 0x100fe2000801084e */
[----:B------:R-:W-:Y:S01]  /*e6b0*/  FFMA.FTZ R77, R30, UR34, -R78 ;  /* 0x000000221e4d7c23 */ /* 0x000fe2000801084e */
[----:B------:R-:W-:-:S02]  /*e6c0*/  IMAD.U32 R30, RZ, RZ, UR54 ;  /* 0x00000036ff1e7e24 */ /* 0x000fc4000f8e00ff */
[----:B------:R-:W-:Y:S01]  /*e6d0*/  FADD.FTZ R6, -R35, R6 ;  /* 0x0000000623067221 */ /* 0x000fe20000010100 */
[--C-:B------:R-:W-:Y:S01]  /*e6e0*/  FFMA.FTZ R75, R12, UR34, -R78.reuse ;  /* 0x000000220c4b7c23 */ /* 0x100fe2000801084e */
[----:B------:R-:W-:Y:S01]  /*e6f0*/  MUFU.EX2 R73, R73 ;  /* 0x0000004900497308 */ /* 0x000fe20000000800 */
[--C-:B------:R-:W-:Y:S01]  /*e700*/  FFMA.FTZ R12, R13, UR34, -R78.reuse ;  /* 0x000000220d0c7c23 */ /* 0x100fe2000801084e */
[----:B------:R-:W-:Y:S01]  /*e710*/  FMUL.FTZ R6, R6, UR34 ;  /* 0x0000002206067c20 */ /* 0x000fe20008410000 */
[----:B------:R-:W-:Y:S01]  /*e720*/  @!P1 LEA R30, R30, UR42, 0x3 ;  /* 0x0000002a1e1e9c11 */ /* 0x000fe2000f8e18ff */
[--C-:B------:R-:W-:Y:S01]  /*e730*/  FFMA.FTZ R13, R20, UR34, -R78.reuse ;  /* 0x00000022140d7c23 */ /* 0x100fe2000801084e */
[--C-:B------:R-:W-:Y:S01]  /*e740*/  FFMA.FTZ R21, R21, UR34, -R78.reuse ;  /* 0x0000002215157c23 */ /* 0x100fe2000801084e */
[--C-:B------:R-:W-:Y:S01]  /*e750*/  FFMA.FTZ R9, R38, UR34, -R78.reuse ;  /* 0x0000002226097c23 */ /* 0x100fe2000801084e */
[----:B------:R-:W-:Y:S01]  /*e760*/  FFMA.FTZ R43, R43, UR34, -R78 ;  /* 0x000000222b2b7c23 */ /* 0x000fe2000801084e */
[----:B------:R-:W0:Y:S01]  /*e770*/  MUFU.EX2 R6, R6 ;  /* 0x0000000600067308 */ /* 0x000e220000000800 */
[----:B------:R-:W-:-:S02]  /*e780*/  @!P1 VIADD R30, R30, 0x2d860 ;  /* 0x0002d8601e1e9836 */ /* 0x000fc40000000000 */
[--C-:B------:R-:W-:Y:S01]  /*e790*/  FFMA.FTZ R26, R26, UR34, -R78.reuse ;  /* 0x000000221a1a7c23 */ /* 0x100fe2000801084e */
[--C-:B------:R-:W-:Y:S01]  /*e7a0*/  FFMA.FTZ R27, R27, UR34, -R78.reuse ;  /* 0x000000221b1b7c23 */ /* 0x100fe2000801084e */
[--C-:B------:R-:W-:Y:S01]  /*e7b0*/  FFMA.FTZ R31, R31, UR34, -R78.reuse ;  /* 0x000000221f1f7c23 */ /* 0x100fe2000801084e */
[----:B------:R-:W-:Y:S01]  /*e7c0*/  FFMA.FTZ R34, R34, UR34, -R78 ;  /* 0x0000002222227c23 */ /* 0x000fe2000801084e */
[----:B------:R-:W-:Y:S01]  /*e7d0*/  @!P1 PRMT R38, RZ, 0x654, R30 ;  /* 0x00000654ff269816 */ /* 0x000fe2000000001e */
[----:B------:R-:W-:Y:S01]  /*e7e0*/  FADD.FTZ R30, R46, R3 ;  /* 0x000000032e1e7221 */ /* 0x000fe20000010000 */
[----:B------:R-:W1:Y:S01]  /*e7f0*/  MUFU.EX2 R14, R14 ;  /* 0x0000000e000e7308 */ /* 0x000e620000000800 */
[--C-:B------:R-:W-:Y:S01]  /*e800*/  FFMA.FTZ R20, R39, UR34, -R78.reuse ;  /* 0x0000002227147c23 */ /* 0x100fe2000801084e */
[--C-:B------:R-:W-:Y:S01]  /*e810*/  FFMA.FTZ R39, R41, UR34, -R78.reuse ;  /* 0x0000002229277c23 */ /* 0x100fe2000801084e */
[--C-:B------:R-:W-:Y:S01]  /*e820*/  FFMA.FTZ R41, R45, UR34, -R78.reuse ;  /* 0x000000222d297c23 */ /* 0x100fe2000801084e */
[--C-:B------:R-:W-:Y:S01]  /*e830*/  FFMA.FTZ R49, R49, UR34, -R78.reuse ;  /* 0x0000002231317c23 */ /* 0x100fe2000801084e */
[--C-:B------:R-:W-:Y:S01]  /*e840*/  FFMA.FTZ R51, R51, UR34, -R78.reuse ;  /* 0x0000002233337c23 */ /* 0x100fe2000801084e */
[----:B------:R2:W-:Y:S01]  /*e850*/  @!P1 SYNCS.ARRIVE.TRANS64.RED.A1T0 RZ, [R38+URZ], RZ ;  /* 0x000000ff26ff99a7 */ /* 0x0005e2000810043f */
[--C-:B------:R-:W-:Y:S01]  /*e860*/  FFMA.FTZ R10, R53, UR34, -R78.reuse ;  /* 0x00000022350a7c23 */ /* 0x100fe2000801084e */
[----:B------:R-:W3:Y:S01]  /*e870*/  MUFU.EX2 R75, R75 ;  /* 0x0000004b004b7308 */ /* 0x000ee20000000800 */
[----:B0-----:R-:W-:Y:S01]  /*e880*/  FFMA.FTZ R3, R6, R2, R73 ;  /* 0x0000000206037223 */ /* 0x001fe20000010049 */
[--C-:B------:R-:W-:Y:S01]  /*e890*/  FFMA.FTZ R57, R57, UR34, -R78.reuse ;  /* 0x0000002239397c23 */ /* 0x100fe2000801084e */
[--C-:B------:R-:W-:Y:S01]  /*e8a0*/  FFMA.FTZ R59, R59, UR34, -R78.reuse ;  /* 0x000000223b3b7c23 */ /* 0x100fe2000801084e */
[--C-:B------:R-:W-:Y:S01]  /*e8b0*/  FFMA.FTZ R46, R61, UR34, -R78.reuse ;  /* 0x000000223d2e7c23 */ /* 0x100fe2000801084e */
[--C-:B------:R-:W-:Y:S01]  /*e8c0*/  FFMA.FTZ R65, R65, UR34, -R78.reuse ;  /* 0x0000002241417c23 */ /* 0x100fe2000801084e */
[--C-:B------:R-:W-:Y:S01]  /*e8d0*/  FFMA.FTZ R67, R67, UR34, -R78.reuse ;  /* 0x0000002243437c23 */ /* 0x100fe2000801084e */
[--C-:B------:R-:W-:Y:S01]  /*e8e0*/  FFMA.FTZ R69, R69, UR34, -R78.reuse ;  /* 0x0000002245457c23 */ /* 0x100fe2000801084e */
[----:B------:R-:W0:Y:S01]  /*e8f0*/  MUFU.EX2 R12, R12 ;  /* 0x0000000c000c7308 */ /* 0x000e220000000800 */
[C---:B-1----:R-:W-:Y:S01]  /*e900*/  FADD.FTZ R2, R14.reuse, R3 ;  /* 0x000000030e027221 */ /* 0x042fe20000010000 */
[----:B------:R-:W-:Y:S01]  /*e910*/  F2FP.BF16.F32.PACK_AB R73, R14, R73 ;  /* 0x000000490e49723e */ /* 0x000fe200000010ff */
[--C-:B------:R-:W-:Y:S01]  /*e920*/  FFMA.FTZ R79, R79, UR34, -R78.reuse ;  /* 0x000000224f4f7c23 */ /* 0x100fe2000801084e */
[--C-:B------:R-:W-:Y:S01]  /*e930*/  FFMA.FTZ R82, R82, UR34, -R78.reuse ;  /* 0x0000002252527c23 */ /* 0x100fe2000801084e */
[----:B------:R-:W-:Y:S01]  /*e940*/  FFMA.FTZ R81, R81, UR34, -R78 ;  /* 0x0000002251517c23 */ /* 0x000fe2000801084e */
[----:B------:R-:W-:Y:S01]  /*e950*/  ISETP.GT.AND P2, PT, R0, UR39, PT ;  /* 0x0000002700007c0c */ /* 0x000fe2000bf44270 */
[----:B------:R-:W-:Y:S01]  /*e960*/  UMOV UR54, UR45 ;  /* 0x0000002d00367c82 */ /* 0x000fe20008000000 */
[----:B------:R-:W1:Y:S01]  /*e970*/  MUFU.EX2 R13, R13 ;  /* 0x0000000d000d7308 */ /* 0x000e620000000800 */
[----:B---3--:R-:W-:Y:S01]  /*e980*/  FADD.FTZ R3, R75, R2 ;  /* 0x000000024b037221 */ /* 0x008fe20000010000 */
[----:B------:R-:W-:Y:S01]  /*e990*/  FFMA.FTZ R2, R55, UR34, -R78 ;  /* 0x0000002237027c23 */ /* 0x000fe2000801084e */
[-C--:B------:R-:W-:Y:S01]  /*e9a0*/  FMUL.FTZ R90, R90, R6.reuse ;  /* 0x000000065a5a7220 */ /* 0x080fe20000410000 */
[-C--:B------:R-:W-:Y:S01]  /*e9b0*/  FMUL.FTZ R91, R91, R6.reuse ;  /* 0x000000065b5b7220 */ /* 0x080fe20000410000 */
[-C--:B------:R-:W-:Y:S01]  /*e9c0*/  FMUL.FTZ R94, R94, R6.reuse ;  /* 0x000000065e5e7220 */ /* 0x080fe20000410000 */
[-C--:B------:R-:W-:Y:S01]  /*e9d0*/  FMUL.FTZ R95, R95, R6.reuse ;  /* 0x000000065f5f7220 */ /* 0x080fe20000410000 */
[-C--:B------:R-:W-:Y:S01]  /*e9e0*/  FMUL.FTZ R98, R98, R6.reuse ;  /* 0x0000000662627220 */ /* 0x080fe20000410000 */
[----:B------:R3:W-:Y:S01]  /*e9f0*/  MUFU.EX2 R35, R43 ;  /* 0x0000002b00237308 */ /* 0x0007e20000000800 */
        /* <DEDUP_REMOVED lines=8> */
[----:B---3--:R-:W-:Y:S01]  /*ea80*/  FADD.FTZ R43, R47, R30 ;  /* 0x0000001e2f2b7221 */ /* 0x008fe20000010000 */
[----:B-1----:R-:W-:Y:S01]  /*ea90*/  FADD.FTZ R14, R13, R14 ;  /* 0x0000000e0d0e7221 */ /* 0x002fe20000010000 */
[-C--:B------:R-:W-:Y:S01]  /*eaa0*/  FMUL.FTZ R110, R110, R6.reuse ;  /* 0x000000066e6e7220 */ /* 0x080fe20000410000 */
[-C--:B------:R-:W-:Y:S01]  /*eab0*/  FMUL.FTZ R111, R111, R6.reuse ;  /* 0x000000066f6f7220 */ /* 0x080fe20000410000 */
[C---:B------:R-:W-:Y:S01]  /*eac0*/  FADD.FTZ R30, R74.reuse, R43 ;  /* 0x0000002b4a1e7221 */ /* 0x040fe20000010000 */
[----:B------:R-:W-:Y:S01]  /*ead0*/  F2FP.BF16.F32.PACK_AB R74, R74, R47 ;  /* 0x0000002f4a4a723e */ /* 0x000fe200000010ff */
[-C--:B------:R-:W-:Y:S01]  /*eae0*/  FMUL.FTZ R114, R114, R6.reuse ;  /* 0x0000000672727220 */ /* 0x080fe20000410000 */
[----:B------:R-:W1:Y:S01]  /*eaf0*/  MUFU.EX2 R26, R26 ;  /* 0x0000001a001a7308 */ /* 0x000e620000000800 */
[----:B------:R-:W-:Y:S01]  /*eb00*/  FADD.FTZ R30, R7, R30 ;  /* 0x0000001e071e7221 */ /* 0x000fe20000010000 */
[-C--:B------:R-:W-:Y:S01]  /*eb10*/  FMUL.FTZ R115, R115, R6.reuse ;  /* 0x0000000673737220 */ /* 0x080fe20000410000 */
[----:B------:R-:W-:Y:S01]  /*eb20*/  STSM.16.M88.4 [R17+0x21800], R72 ;  /* 0x0218004811007844 */ /* 0x000fe20000000200 */
[-C--:B------:R-:W-:Y:S01]  /*eb30*/  FMUL.FTZ R118, R118, R6.reuse ;  /* 0x0000000676767220 */ /* 0x080fe20000410000 */
[----:B------:R-:W-:Y:S01]  /*eb40*/  FADD.FTZ R3, R15, R30 ;  /* 0x0000001e0f037221 */ /* 0x000fe20000010000 */
[-C--:B------:R-:W-:Y:S01]  /*eb50*/  FMUL.FTZ R119, R119, R6.reuse ;  /* 0x0000000677777220 */ /* 0x080fe20000410000 */
[-C--:B------:R-:W-:Y:S01]  /*eb60*/  FMUL.FTZ R122, R122, R6.reuse ;  /* 0x000000067a7a7220 */ /* 0x080fe20000410000 */
[----:B------:R-:W3:Y:S01]  /*eb70*/  MUFU.EX2 R27, R27 ;  /* 0x0000001b001b7308 */ /* 0x000ee20000000800 */
[----:B------:R-:W-:Y:S01]  /*eb80*/  FADD.FTZ R12, R24, R3 ;  /* 0x00000003180c7221 */ /* 0x000fe20000010000 */
[----:B0-----:R-:W-:Y:S01]  /*eb90*/  FADD.FTZ R43, R21, R14 ;  /* 0x0000000e152b7221 */ /* 0x001fe20000010000 */
[----:B------:R-:W-:Y:S01]  /*eba0*/  FFMA.FTZ R3, R63, UR34, -R78 ;  /* 0x000000223f037c23 */ /* 0x000fe2000801084e */
[----:B------:R-:W-:Y:S01]  /*ebb0*/  F2FP.BF16.F32.PACK_AB R13, R21, R13 ;  /* 0x0000000d150d723e */ /* 0x000fe200000010ff */
[----:B------:R-:W-:Y:S01]  /*ebc0*/  FADD.FTZ R45, R25, R12 ;  /* 0x0000000c192d7221 */ /* 0x000fe20000010000 */
[----:B------:R-:W-:Y:S01]  /*ebd0*/  FFMA.FTZ R78, R80, UR34, -R78 ;  /* 0x00000022504e7c23 */ /* 0x000fe2000801084e */
[----:B------:R-:W-:Y:S01]  /*ebe0*/  FMUL.FTZ R123, R123, R6 ;  /* 0x000000067b7b7220 */ /* 0x000fe20000410000 */
[----:B------:R-:W0:Y:S01]  /*ebf0*/  MUFU.EX2 R77, R77 ;  /* 0x0000004d004d7308 */ /* 0x000e220000000800 */
[----:B-1----:R-:W-:Y:S01]  /*ec00*/  FADD.FTZ R12, R26, R43 ;  /* 0x0000002b1a0c7221 */ /* 0x002fe20000010000 */
[----:B------:R-:W-:Y:S01]  /*ec10*/  FADD.FTZ R14, R28, R45 ;  /* 0x0000002d1c0e7221 */ /* 0x000fe20000010000 */
[----:B------:R-:W-:Y:S01]  /*ec20*/  F2FP.BF16.F32.PACK_AB R28, R29, R28 ;  /* 0x0000001c1d1c723e */ /* 0x000fe200000010ff */
[-C--:B------:R-:W-:Y:S01]  /*ec30*/  FMUL.FTZ R126, R126, R6.reuse ;  /* 0x000000067e7e7220 */ /* 0x080fe20000410000 */
[-C--:B------:R-:W-:Y:S01]  /*ec40*/  FMUL.FTZ R127, R127, R6.reuse ;  /* 0x000000067f7f7220 */ /* 0x080fe20000410000 */
[----:B------:R-:W-:Y:S01]  /*ec50*/  FADD.FTZ R43, R29, R14 ;  /* 0x0000000e1d2b7221 */ /* 0x000fe20000010000 */
[-C--:B------:R-:W-:Y:S01]  /*ec60*/  FMUL.FTZ R130, R130, R6.reuse ;  /* 0x0000000682827220 */ /* 0x080fe20000410000 */
[----:B------:R-:W1:Y:S01]  /*ec70*/  MUFU.EX2 R31, R31 ;  /* 0x0000001f001f7308 */ /* 0x000e620000000800 */
[----:B---3--:R-:W-:Y:S01]  /*ec80*/  FADD.FTZ R12, R27, R12 ;  /* 0x0000000c1b0c7221 */ /* 0x008fe20000010000 */
[----:B------:R-:W-:Y:S01]  /*ec90*/  FADD.FTZ R14, R32, R43 ;  /* 0x0000002b200e7221 */ /* 0x000fe20000010000 */
[-C--:B------:R-:W-:Y:S01]  /*eca0*/  FMUL.FTZ R131, R131, R6.reuse ;  /* 0x0000000683837220 */ /* 0x080fe20000410000 */
[-C--:B------:R-:W-:Y:S01]  /*ecb0*/  FMUL.FTZ R134, R134, R6.reuse ;  /* 0x0000000686867220 */ /* 0x080fe20000410000 */
[----:B------:R-:W-:Y:S01]  /*ecc0*/  FMUL.FTZ R135, R135, R6 ;  /* 0x0000000687877220 */ /* 0x000fe20000410000 */
[----:B------:R-:W-:Y:S01]  /*ecd0*/  FADD.FTZ R45, R33, R14 ;  /* 0x0000000e212d7221 */ /* 0x000fe20000010000 */
[-C--:B------:R-:W-:Y:S01]  /*ece0*/  FMUL.FTZ R105, R105, R11.reuse ;  /* 0x0000000b69697220 */ /* 0x080fe20000410000 */
[----:B------:R-:W3:Y:S01]  /*ecf0*/  MUFU.EX2 R34, R34 ;  /* 0x0000002200227308 */ /* 0x000ee20000000800 */
[----:B0-----:R-:W-:Y:S01]  /*ed00*/  FADD.FTZ R12, R77, R12 ;  /* 0x0000000c4d0c7221 */ /* 0x001fe20000010000 */
[----:B------:R-:W-:Y:S01]  /*ed10*/  FADD.FTZ R30, R36, R45 ;  /* 0x0000002d241e7221 */ /* 0x000fe20000010000 */
[----:B------:R-:W-:Y:S01]  /*ed20*/  F2FP.BF16.F32.PACK_AB R36, R37, R36 ;  /* 0x000000242524723e */ /* 0x000fe200000010ff */
[-C--:B------:R-:W-:Y:S01]  /*ed30*/  FMUL.FTZ R108, R108, R11.reuse ;  /* 0x0000000b6c6c7220 */ /* 0x080fe20000410000 */
[-C--:B------:R-:W-:Y:S01]  /*ed40*/  FMUL.FTZ R109, R109, R11.reuse ;  /* 0x0000000b6d6d7220 */ /* 0x080fe20000410000 */
[-C--:B------:R-:W-:Y:S01]  /*ed50*/  FMUL.FTZ R112, R112, R11.reuse ;  /* 0x0000000b70707220 */ /* 0x080fe20000410000 */
        /* <DEDUP_REMOVED lines=11> */
[----:B------:R-:W-:Y:S01]  /*ee10*/  FADD.FTZ R43, R37, R30 ;  /* 0x0000001e252b7221 */ /* 0x000fe20000010000 */
[----:B------:R-:W-:Y:S01]  /*ee20*/  F2FP.BF16.F32.PACK_AB R30, R33, R32 ;  /* 0x00000020211e723e */ /* 0x000fe200000010ff */
[-C--:B------:R-:W-:Y:S01]  /*ee30*/  FMUL.FTZ R125, R125, R11.reuse ;  /* 0x0000000b7d7d7220 */ /* 0x080fe20000410000 */
[-C--:B------:R-:W-:Y:S01]  /*ee40*/  FMUL.FTZ R128, R128, R11.reuse ;  /* 0x0000000b80807220 */ /* 0x080fe20000410000 */
[----:B------:R-:W-:Y:S01]  /*ee50*/  FADD.FTZ R43, R40, R43 ;  /* 0x0000002b282b7221 */ /* 0x000fe20000010000 */
[----:B------:R-:W-:Y:S01]  /*ee60*/  FMUL.FTZ R129, R129, R11 ;  /* 0x0000000b81817220 */ /* 0x000fe20000410000 */
[----:B------:R-:W2:Y:S01]  /*ee70*/  MUFU.EX2 R20, R20 ;  /* 0x0000001400147308 */ /* 0x000ea20000000800 */
[----:B0-----:R-:W-:Y:S01]  /*ee80*/  FADD.FTZ R14, R83, R12 ;  /* 0x0000000c530e7221 */ /* 0x001fe20000010000 */
[----:B------:R-:W-:Y:S01]  /*ee90*/  F2FP.BF16.F32.PACK_AB R12, R15, R7 ;  /* 0x000000070f0c723e */ /* 0x000fe200000010ff */
[----:B------:R-:W-:Y:S01]  /*eea0*/  FADD.FTZ R43, R42, R43 ;  /* 0x0000002b2a2b7221 */ /* 0x000fe20000010000 */
[----:B------:R-:W-:Y:S01]  /*eeb0*/  F2FP.BF16.F32.PACK_AB R15, R27, R26 ;  /* 0x0000001a1b0f723e */ /* 0x000fe200000010ff */
[-C--:B------:R-:W-:Y:S01]  /*eec0*/  FMUL.FTZ R132, R132, R11.reuse ;  /* 0x0000000b84847220 */ /* 0x080fe20000410000 */
[----:B------:R-:W-:Y:S01]  /*eed0*/  F2FP.BF16.F32.PACK_AB R31, R83, R34 ;  /* 0x00000022531f723e */ /* 0x000fe200000010ff */
[----:B------:R-:W-:Y:S01]  /*eee0*/  FADD.FTZ R43, R44, R43 ;  /* 0x0000002b2c2b7221 */ /* 0x000fe20000010000 */
[----:B------:R-:W0:Y:S01]  /*eef0*/  MUFU.EX2 R39, R39 ;  /* 0x0000002700277308 */ /* 0x000e220000000800 */
[----:B-1----:R-:W-:Y:S01]  /*ef00*/  FADD.FTZ R7, R9, R14 ;  /* 0x0000000e09077221 */ /* 0x002fe20000010000 */
[----:B------:R-:W-:Y:S01]  /*ef10*/  F2FP.BF16.F32.PACK_AB R14, R25, R24 ;  /* 0x00000018190e723e */ /* 0x000fe200000010ff */
[C---:B------:R-:W-:Y:S01]  /*ef20*/  FADD.FTZ R43, R48.reuse, R43 ;  /* 0x0000002b302b7221 */ /* 0x040fe20000010000 */
[----:B------:R-:W-:Y:S01]  /*ef30*/  F2FP.BF16.F32.PACK_AB R48, R48, R44 ;  /* 0x0000002c3030723e */ /* 0x000fe200000010ff */
[----:B------:R-:W-:Y:S01]  /*ef40*/  FMUL.FTZ R133, R133, R11 ;  /* 0x0000000b85857220 */ /* 0x000fe20000410000 */
[----:B------:R-:W-:-:S02]  /*ef50*/  VIADD R0, R0, 0xffffffff ;  /* 0xffffffff00007836 */ /* 0x000fc40000000000 */
[----:B------:R-:W-:Y:S01]  /*ef60*/  FADD.FTZ R43, R50, R43 ;  /* 0x0000002b322b7221 */ /* 0x000fe20000010000 */
[----:B------:R-:W1:Y:S01]  /*ef70*/  MUFU.EX2 R41, R41 ;  /* 0x0000002900297308 */ /* 0x000e620000000800 */
[C---:B--2---:R-:W-:Y:S01]  /*ef80*/  FADD.FTZ R38, R20.reuse, R7 ;  /* 0x0000000714267221 */ /* 0x044fe20000010000 */
[----:B------:R2:W-:Y:S01]  /*ef90*/  STSM.16.M88.4 [R23], R12 ;  /* 0x0000000c17007844 */ /* 0x0005e20000000200 */
[----:B------:R-:W-:Y:S01]  /*efa0*/  F2FP.BF16.F32.PACK_AB R37, R20, R9 ;  /* 0x000000091425723e */ /* 0x000fe200000010ff */
[----:B------:R-:W-:Y:S02]  /*efb0*/  IMAD.MOV.U32 R6, RZ, RZ, R8 ;  /* 0x000000ffff067224 */ /* 0x000fe400078e0008 */
[----:B------:R3:W-:Y:S02]  /*efc0*/  STSM.16.M88.4 [R22], R28 ;  /* 0x0000001c16007844 */ /* 0x0007e40000000200 */
[----:B------:R-:W4:Y:S01]  /*efd0*/  MUFU.EX2 R49, R49 ;  /* 0x0000003100317308 */ /* 0x000f220000000800 */
[----:B0-----:R-:W-:Y:S01]  /*efe0*/  FADD.FTZ R38, R39, R38 ;  /* 0x0000002627267221 */ /* 0x001fe20000010000 */
[----:B------:R-:W-:-:S03]  /*eff0*/  F2FP.BF16.F32.PACK_AB R39, R35, R39 ;  /* 0x000000272327723e */ /* 0x000fc600000010ff */
[----:B------:R-:W-:-:S03]  /*f000*/  FADD.FTZ R38, R35, R38 ;  /* 0x0000002623267221 */ /* 0x000fc60000010000 */
[----:B------:R-:W0:Y:S01]  /*f010*/  MUFU.EX2 R51, R51 ;  /* 0x0000003300337308 */ /* 0x000e220000000800 */
[----:B-1----:R-:W-:-:S07]  /*f020*/  FADD.FTZ R38, R41, R38 ;  /* 0x0000002629267221 */ /* 0x002fce0000010000 */
[----:B------:R-:W1:Y:S01]  /*f030*/  MUFU.EX2 R52, R52 ;  /* 0x0000003400347308 */ /* 0x000e620000000800 */
[C---:B----4-:R-:W-:Y:S01]  /*f040*/  FADD.FTZ R38, R49.reuse, R38 ;  /* 0x0000002631267221 */ /* 0x050fe20000010000 */
[----:B------:R-:W-:-:S06]  /*f050*/  F2FP.BF16.F32.PACK_AB R49, R49, R41 ;  /* 0x000000293131723e */ /* 0x000fcc00000010ff */
[----:B------:R-:W4:Y:S01]  /*f060*/  MUFU.EX2 R10, R10 ;  /* 0x0000000a000a7308 */ /* 0x000f220000000800 */
[----:B0-----:R-:W-:Y:S01]  /*f070*/  FADD.FTZ R7, R51, R38 ;  /* 0x0000002633077221 */ /* 0x001fe20000010000 */
[----:B------:R-:W-:-:S05]  /*f080*/  F2FP.BF16.F32.PACK_AB R38, R42, R40 ;  /* 0x000000282a26723e */ /* 0x000fca00000010ff */
[----:B------:R3:W-:Y:S01]  /*f090*/  STSM.16.M88.4 [R18], R36 ;  /* 0x0000002412007844 */ /* 0x0007e20000000200 */
[----:B------:R-:W0:Y:S01]  /*f0a0*/  MUFU.EX2 R54, R54 ;  /* 0x0000003600367308 */ /* 0x000e220000000800 */
[C---:B-1----:R-:W-:Y:S01]  /*f0b0*/  FADD.FTZ R43, R52.reuse, R43 ;  /* 0x0000002b342b7221 */ /* 0x042fe20000010000 */
[----:B------:R-:W-:-:S06]  /*f0c0*/  F2FP.BF16.F32.PACK_AB R50, R52, R50 ;  /* 0x000000323432723e */ /* 0x000fcc00000010ff */
[----:B------:R-:W2:Y:S01]  /*f0d0*/  MUFU.EX2 R2, R2 ;  /* 0x0000000200027308 */ /* 0x000ea20000000800 */
[C---:B----4-:R-:W-:Y:S01]  /*f0e0*/  FADD.FTZ R7, R10.reuse, R7 ;  /* 0x000000070a077221 */ /* 0x050fe20000010000 */
[----:B------:R-:W-:-:S05]  /*f0f0*/  F2FP.BF16.F32.PACK_AB R51, R10, R51 ;  /* 0x000000330a33723e */ /* 0x000fca00000010ff */
[----:B------:R3:W-:Y:S01]  /*f100*/  STSM.16.M88.4 [R17+0x27800], R48 ;  /* 0x0278003011007844 */ /* 0x0007e20000000200 */
        /* <DEDUP_REMOVED lines=19> */
[----:B------:R-:W-:-:S05]  /*f240*/  F2FP.BF16.F32.PACK_AB R59, R46, R59 ;  /* 0x0000003b2e3b723e */ /* 0x000fca00000010ff */
[----:B------:R3:W-:Y:S01]  /*f250*/  STSM.16.M88.4 [R136], R56 ;  /* 0x0000003888007844 */ /* 0x0007e20000000200 */
        /* <DEDUP_REMOVED lines=19> */
[----:B------:R-:W-:-:S05]  /*f390*/  F2FP.BF16.F32.PACK_AB R67, R26, R67 ;  /* 0x000000431a43723e */ /* 0x000fca00000010ff */
[----:B------:R3:W-:Y:S01]  /*f3a0*/  STSM.16.M88.4 [R22+0x6000], R64 ;  /* 0x0060004016007844 */ /* 0x0007e20000000200 */
        /* <DEDUP_REMOVED lines=10> */
[----:B------:R2:W4:Y:S01]  /*f450*/  MUFU.EX2 R9, R78 ;  /* 0x0000004e00097308 */ /* 0x0005220000000800 */
[----:B-1----:R-:W-:-:S04]  /*f460*/  FADD.FTZ R10, R71, R10 ;  /* 0x0000000a470a7221 */ /* 0x002fc80000010000 */
[C---:B------:R-:W-:Y:S01]  /*f470*/  FADD.FTZ R3, R5.reuse, R10 ;  /* 0x0000000a05037221 */ /* 0x040fe20000010000 */
[----:B--2---:R-:W-:Y:S01]  /*f480*/  F2FP.BF16.F32.PACK_AB R78, R5, R71 ;  /* 0x00000047054e723e */ /* 0x004fe200000010ff */
[----:B0-----:R-:W-:Y:S01]  /*f490*/  FADD.FTZ R7, R82, R7 ;  /* 0x0000000752077221 */ /* 0x001fe20000010000 */
[----:B------:R-:W-:Y:S01]  /*f4a0*/  IMAD.MOV.U32 R5, RZ, RZ, R4 ;  /* 0x000000ffff057224 */ /* 0x000fe200078e0004 */
[C---:B----4-:R-:W-:Y:S02]  /*f4b0*/  F2FP.BF16.F32.PACK_AB R79, R9.reuse, R82 ;  /* 0x00000052094f723e */ /* 0x050fe400000010ff */
[----:B------:R-:W-:-:S03]  /*f4c0*/  FADD.FTZ R2, R9, R7 ;  /* 0x0000000709027221 */ /* 0x000fc60000010000 */
[----:B------:R3:W-:Y:S01]  /*f4d0*/  STSM.16.M88.4 [R18+0x6000], R76 ;  /* 0x0060004c12007844 */ /* 0x0007e20000000200 */
[----:B------:R0:W-:Y:S06]  /*f4e0*/  MEMBAR.ALL.CTA ;  /* 0x0000000000007992 */ /* 0x0001ec0000008000 */
[----:B0-----:R-:W0:Y:S02]  /*f4f0*/  FENCE.VIEW.ASYNC.S ;  /* 0x00000000000073c6 */ /* 0x001e240000000000 */
[----:B0-----:R-:W-:Y:S01]  /*f500*/  NOP ;  /* 0x0000000000007918 */ /* 0x001fe20000000000 */
[----:B------:R-:W-:Y:S05]  /*f510*/  @P2 BRA `(.L_x_10808) ;  /* 0xffffffc400d82947 */ /* 0x000fea000383ffff */
.L_x_10791:
[----:B------:R-:W-:Y:S06]  /*f520*/  BAR.ARV 0x8, 0x200 ;  /* 0x0208000000007b1d */ /* 0x000fec0000002000 */
[----:B------:R-:W-:Y:S05]  /*f530*/  @!P0 BRA `(.L_x_10809) ;  /* 0x0000000000048947 */ /* 0x000fea0003800000 */
[----:B------:R-:W-:Y:S01]  /*f540*/  BPT.TRAP 0x1 ;  /* 0x000000040000795c */ /* 0x000fe20000300000 */
.L_x_10809:
[----:B------:R-:W-:Y:S01]  /*f550*/  ULEA UR9, UR45, UR42, 0x3 ;  /* 0x0000002a2d097291 */ /* 0x000fe2000f8e183f */
[----:B------:R-:W-:-:S05]  /*f560*/  IMAD.U32 R0, RZ, RZ, UR50 ;  /* 0x00000032ff007e24 */ /* 0x000fca000f8e00ff */
[----:B------:R-:W-:-:S04]  /*f570*/  SHF.L.U32 R0, R0, 0x1f, RZ ;  /* 0x0000001f00007819 */ /* 0x000fc800000006ff */
[----:B------:R1:W2:Y:S01]  /*f580*/  SYNCS.PHASECHK.TRANS64.TRYWAIT P2, [UR9+0x2d850], R0 ;  /* 0x02d85000ff0075a7 */ /* 0x0002a20008040149 */
[----:B------:R-:W-:Y:S05]  /*f590*/  @!P0 BRA `(.L_x_10810) ;  /* 0x0000000000048947 */ /* 0x000fea0003800000 */
[----:B------:R-:W-:Y:S01]  /*f5a0*/  BPT.TRAP 0x1 ;  /* 0x000000040000795c */ /* 0x000fe20000300000 */
.L_x_10810:
[----:B--2---:R-:W-:Y:S05]  /*f5b0*/  @P2 BRA `(.L_x_10811) ;  /* 0x0000000000082947 */ /* 0x004fea0003800000 */
[----:B------:R-:W2:Y:S02]  /*f5c0*/  SYNCS.PHASECHK.TRANS64.TRYWAIT P0, [UR9+0x2d850], R0 ;  /* 0x02d85000ff0075a7 */ /* 0x000ea40008000149 */
[----:B--2---:R-:W-:Y:S05]  /*f5d0*/  @!P0 BRA `(.L_x_10812) ;  /* 0x0000007000708947 */ /* 0x004fea0003800000 */
.L_x_10811:
[----:B------:R-:W-:Y:S01]  /*f5e0*/  UIADD3 UR42, UR42, 0x400, URZ ;  /* 0x000004002a2a7890 */ /* 0x000fe2000fffe03f */
[----:B------:R-:W-:Y:S01]  /*f5f0*/  WARPGROUP.ARRIVE ;  /* 0x00000000000079c5 */ /* 0x000fe20000000000 */
[----:B------:R-:W-:Y:S01]  /*f600*/  ULOP3.LUT UR36, UR36, 0x10000, URZ, 0xfc, !UPT ;  /* 0x0001000024247892 */ /* 0x000fe2000f8efc3f */
[----:B-12---:R-:W1:Y:S01]  /*f610*/  SHFL.BFLY PT, R0, R3, 0x2, 0x1f ;  /* 0x0c401f0003007f89 */ /* 0x006e6200000e0000 */
[----:B------:R-:W-:Y:S01]  /*f620*/  USHF.R.U32.HI UR42, URZ, 0x4, UR42 ;  /* 0x000000043f2a7899 */ /* 0x000fe2000801162a */
[----:B------:R-:W-:Y:S01]  /*f630*/  IMAD.U32 R11, RZ, RZ, UR9 ;  /* 0x00000009ff0b7e24 */ /* 0x000fe2000f8e00ff */
[----:B------:R-:W-:Y:S01]  /*f640*/  UMOV UR5, 0x40000040 ;  /* 0x4000004000057882 */ /* 0x000fe20000000000 */
[----:B------:R-:W-:Y:S01]  /*f650*/  UMOV UR7, 0x80000020 ;  /* 0x8000002000077882 */ /* 0x000fe20000000000 */
[----:B------:R-:W-:Y:S01]  /*f660*/  ULOP3.LUT UR42, UR42, 0x3fff, URZ, 0xc0, !UPT ;  /* 0x00003fff2a2a7892 */ /* 0x000fe2000f8ec03f */
[----:B------:R-:W2:Y:S01]  /*f670*/  SHFL.BFLY PT, R5, R2, 0x2, 0x1f ;  /* 0x0c401f0002057f89 */ /* 0x000ea200000e0000 */
[----:B------:R-:W-:Y:S01]  /*f680*/  UMOV UR4, UR36 ;  /* 0x0000002400047c82 */ /* 0x000fe20008000000 */
[----:B0--3--:R-:W-:Y:S01]  /*f690*/  IMAD.MOV.U32 R48, RZ, RZ, RZ ;  /* 0x000000ffff307224 */ /* 0x009fe200078e00ff */
[----:B------:R-:W-:Y:S01]  /*f6a0*/  ULOP3.LUT UR8, UR42, 0x2000000, URZ, 0xfc, !UPT ;  /* 0x020000002a087892 */ /* 0x000fe2000f8efc3f */
[----:B------:R-:W-:Y:S01]  /*f6b0*/  IMAD.U32 R12, RZ, RZ, UR34 ;  /* 0x00000022ff0c7e24 */ /* 0x000fe2000f8e00ff */
[----:B------:R-:W-:Y:S01]  /*f6c0*/  UIADD3 UR46, UR46, 0x1, URZ ;  /* 0x000000012e2e7890 */ /* 0x000fe2000fffe03f */
[----:B------:R-:W-:Y:S01]  /*f6d0*/  IMAD.MOV.U32 R36, RZ, RZ, -0x800000 ;  /* 0xff800000ff247424 */ /* 0x000fe200078e00ff */
[----:B------:R-:W-:-:S02]  /*f6e0*/  UIMAD UR8, UR45, 0x600, UR8 ;  /* 0x000006002d0878a4 */ /* 0x000fc4000f8e0208 */
[----:B------:R-:W-:-:S04]  /*f6f0*/  UIADD3 UR45, UR45, 0x1, URZ ;  /* 0x000000012d2d7890 */ /* 0x000fc8000fffe03f */
[----:B------:R-:W-:Y:S01]  /*f700*/  UISETP.NE.AND UP0, UPT, UR45, 0x2, UPT ;  /* 0x000000022d00788c */ /* 0x000fe2000bf05270 */
[----:B------:R-:W-:Y:S02]  /*f710*/  UMOV UR6, UR8 ;  /* 0x0000000800067c82 */ /* 0x000fe40008000000 */
[----:B------:R-:W-:Y:S01]  /*f720*/  HGMMA.64x96x16.F32.BF16 R88, gdesc[UR4].tnspB, R88, gsb0 ;  /* 0x41600000045879f0 */ /* 0x000fe20008001858 */
[----:B------:R-:W-:Y:S01]  /*f730*/  UIADD3 UR4, UR36, 0x2, URZ ;  /* 0x0000000224047890 */ /* 0x000fe2000fffe03f */
[----:B-1----:R-:W-:Y:S01]  /*f740*/  FADD.FTZ R0, R0, R3 ;  /* 0x0000000300007221 */ /* 0x002fe20000010000 */
[----:B------:R-:W-:Y:S01]  /*f750*/  UIADD3 UR6, UR8, 0x40, URZ ;  /* 0x0000004008067890 */ /* 0x000fe2000fffe03f */
[----:B------:R-:W-:Y:S01]  /*f760*/  IMAD.U32 R3, RZ, RZ, UR34 ;  /* 0x00000022ff037e24 */ /* 0x000fe2000f8e00ff */
[----:B------:R-:W-:Y:S01]  /*f770*/  UMOV UR5, 0x40000040 ;  /* 0x4000004000057882 */ /* 0x000fe20000000000 */
[----:B------:R-:W-:Y:S01]  /*f780*/  UMOV UR7, 0x80000020 ;  /* 0x8000002000077882 */ /* 0x000fe20000000000 */
[----:B--2---:R-:W-:Y:S01]  /*f790*/  FADD.FTZ R6, R5, R2 ;  /* 0x0000000205067221 */ /* 0x004fe20000010000 */
[----:B------:R-:W-:Y:S01]  /*f7a0*/  IMAD.MOV.U32 R2, RZ, RZ, RZ ;  /* 0x000000ffff027224 */ /* 0x000fe200078e00ff */
[----:B------:R-:W0:Y:S01]  /*f7b0*/  SHFL.BFLY PT, R5, R0, 0x1, 0x1f ;  /* 0x0c201f0000057f89 */ /* 0x000e2200000e0000 */
[----:B------:R-:W-:-:S03]  /*f7c0*/  USEL UR45, UR45, URZ, UP0 ;  /* 0x0000003f2d2d7287 */ /* 0x000fc60008000000 */
[----:B------:R-:W1:Y:S01]  /*f7d0*/  SHFL.BFLY PT, R7, R6, 0x1, 0x1f ;  /* 0x0c201f0006077f89 */ /* 0x000e6200000e0000 */
[----:B0-----:R-:W-:Y:S01]  /*f7e0*/  FADD.FTZ R9, R0, R5 ;  /* 0x0000000500097221 */ /* 0x001fe20000010000 */
[----:B------:R-:W-:Y:S02]  /*f7f0*/  IMAD.MOV.U32 R0, RZ, RZ, -0x800000 ;  /* 0xff800000ff007424 */ /* 0x000fe400078e00ff */
[----:B-1----:R-:W-:Y:S02]  /*f800*/  FADD.FTZ R10, R6, R7 ;  /* 0x00000007060a7221 */ /* 0x002fe40000010000 */
[----:B------:R-:W-:-:S03]  /*f810*/  FSETP.NE.FTZ.AND P0, PT, R9, RZ, PT ;  /* 0x000000ff0900720b */ /* 0x000fc60003f15000 */
[----:B------:R-:W-:-:S10]  /*f820*/  FSETP.NE.FTZ.AND P2, PT, R10, RZ, PT ;  /* 0x000000ff0a00720b */ /* 0x000fd40003f55000 */
[----:B------:R-:W0:Y:S01]  /*f830*/  @P0 MUFU.LG2 R5, R9 ;  /* 0x0000000900050308 */ /* 0x000e220000000c00 */
[----:B------:R-:W-:Y:S02]  /*f840*/  @P0 FMUL.FTZ R3, R3, 0.69314718246459960938 ;  /* 0x3f31721803030820 */ /* 0x000fe40000410000 */
[----:B------:R-:W-:-:S05]  /*f850*/  @P2 FMUL.FTZ R12, R12, 0.69314718246459960938 ;  /* 0x3f3172180c0c2820 */ /* 0x000fca0000410000 */
        /* <DEDUP_REMOVED lines=55> */
[----:B------:R-:W-:-:S04]  /*fbd0*/  USEL UR4, URZ, 0x1, UP0 ;  /* 0x000000013f047887 */ /* 0x000fc80008000000 */
[----:B------:R-:W-:Y:S01]  /*fbe0*/  ULOP3.LUT UR50, UR50, UR4, URZ, 0x3c, !UPT ;  /* 0x0000000432327292 */ /* 0x000fe2000f8e3c3f */
        /* <DEDUP_REMOVED lines=49> */
[----:B-1----:R-:W-:-:S07]  /*ff00*/  FMUL.FTZ R48, R135, R48 ;  /* 0x0000003087307220 */ /* 0x002fce0000410000 */
.L_x_10742:
[----:B------:R-:W0:Y:S08]  /*ff10*/  S2UR UR4, SR_CgaCtaId ;  /* 0x00000000000479c3 */ /* 0x000e300000008800 */
[----:B------:R-:W-:Y:S06]  /*ff20*/  BAR.SYNC.DEFER_BLOCKING 0x5, 0x200 ;  /* 0x0148000000007b1d */ /* 0x000fec0000010000 */
[----:B------:R-:W-:Y:S01]  /*ff30*/  UMOV UR42, 0x400 ;  /* 0x00000400002a7882 */ /* 0x000fe20000000000 */
[----:B------:R-:W-:Y:S01]  /*ff40*/  BSSY B0, `(.L_x_10813) ;  /* 0x0000170000007945 */ /* 0x000fe20003800000 */
[----:B0-----:R-:W-:-:S09]  /*ff50*/  ULEA UR42, UR4, UR42, 0x18 ;  /* 0x0000002a042a7291 */ /* 0x001fd2000f8ec03f */
[----:B------:R-:W0:Y:S02]  /*ff60*/  LDS R2, [UR42+0x2d8d0] ;  /* 0x02d8d02aff027984 */ /* 0x000e240008000800 */
[----:B0-----:R-:W-:Y:S01]  /*ff70*/  R2UR UR4, R2 ;  /* 0x00000000020472ca */ /* 0x001fe200000e0000 */
[----:B------:R-:W-:Y:S06]  /*ff80*/  BAR.ARV 0x4, 0x200 ;  /* 0x0108000000007b1d */ /* 0x000fec0000002000 */
[----:B------:R-:W-:Y:S08]  /*ff90*/  @P0 BRA `(.L_x_10814) ;  /* 0x0000000c00bc0947 */ /* 0x000ff00003800000 */
[----:B------:R-:W0:Y:S01]  /*ffa0*/  S2UR UR5, SR_SWINHI ;  /* 0x00000000000579c3 */ /* 0x000e220000002f00 */
[----:B------:R-:W-:-:S07]  /*ffb0*/  IMAD R3, R142, 0x20, R138 ;  /* 0x000000208e037824 */ /* 0x000fce00078e028a */
[----:B------:R-:W-:Y:S01]  /*ffc0*/  BAR.SYNC.DEFER_BLOCKING 0x1, 0x180 ;  /* 0x0046000000007b1d */ /* 0x000fe20000010000 */
[----:B------:R-:W-:Y:S01]  /*ffd0*/  USHF.R.S32.HI UR10, URZ, 0x1f, UR40 ;  /* 0x0000001f3f0a7899 */ /* 0x000fe20008011428 */
[----:B------:R-:W-:Y:S01]  /*ffe0*/  VIADD R52, R137, UR41 ;  /* 0x0000002989347c36 */ /* 0x000fe20008000000 */
[----:B------:R-:W-:Y:S01]  /*fff0*/  USHF.R.S32.HI UR12, URZ, 0x1f, UR44 ;  /* 0x0000001f3f0c7899 */ /* 0x000fe2000801142c */
[----:B------:R-:W-:-:S04]  /*10000*/  F2FP.BF16.F32.PACK_AB R6, R93, R6 ;  /* 0x000000065d06723e */ /* 0x000fc800000010ff */
[----:B------:R-:W1:Y:S01]  /*10010*/  LDC R37, c[0x0][0xbe8] ;  /* 0x0002fa00ff257b82 */ /* 0x000e620000000800 */
[----:B------:R-:W-:Y:S01]  /*10020*/  ULDC.64 UR8, c[0x0][0xb90] ;  /* 0x0002e40000087ab9 */ /* 0x000fe20000000a00 */
        /* <DEDUP_REMOVED lines=8> */
[----:B------:R-:W-:Y:S01]  /*100b0*/  UIMAD UR5, UR10, UR8, URZ ;  /* 0x000000080a0572a4 */ /* 0x000fe2000f8e023f */
[----:B------:R-:W-:Y:S02]  /*100c0*/  IMAD.U32 R40, RZ, RZ, UR6 ;  /* 0x00000006ff287e24 */ /* 0x000fe4000f8e00ff */
[----:B------:R-:W-:Y:S01]  /*100d0*/  IMAD.U32 R41, RZ, RZ, UR7 ;  /* 0x00000007ff297e24 */ /* 0x000fe2000f8e00ff */
[----:B------:R-:W-:Y:S02]  /*100e0*/  UIMAD.WIDE.U32 UR6, UR40, UR8, URZ ;  /* 0x00000008280672a5 */ /* 0x000fe4000f8e003f */
[----:B------:R-:W-:Y:S01]  /*100f0*/  UIMAD UR5, UR40, UR9, UR5 ;  /* 0x00000009280572a4 */ /* 0x000fe2000f8e0205 */
[----:B------:R-:W-:-:S02]  /*10100*/  IMAD.WIDE R4, R147, 0x2, R40 ;  /* 0x0000000293047825 */ /* 0x000fc400078e0228 */
[----:B------:R-:W-:Y:S01]  /*10110*/  ULDC.64 UR8, c[0x0][0xb98] ;  /* 0x0002e60000087ab9 */ /* 0x000fe20000000a00 */
[----:B------:R-:W-:Y:S01]  /*10120*/  UIADD3 UR7, UR7, UR5, URZ ;  /* 0x0000000507077290 */ /* 0x000fe2000fffe03f */
[----:B------:R-:W-:Y:S01]  /*10130*/  IMAD.WIDE R40, R3, 0x2, R40 ;  /* 0x0000000203287825 */ /* 0x000fe200078e0228 */
[C---:B------:R-:W-:Y:S01]  /*10140*/  IADD3 R35, P1, R4.reuse, 0x6000, RZ ;  /* 0x0000600004237810 */ /* 0x040fe20007f3e0ff */
[----:B------:R-:W-:Y:S01]  /*10150*/  UIMAD UR5, UR12, UR8, URZ ;  /* 0x000000080c0572a4 */ /* 0x000fe2000f8e023f */
[C---:B------:R-:W-:Y:S01]  /*10160*/  LOP3.LUT R3, R4.reuse, 0x180, RZ, 0xc0, !PT ;  /* 0x0000018004037812 */ /* 0x040fe200078ec0ff */
[----:B------:R-:W-:Y:S01]  /*10170*/  UIMAD.WIDE.U32 UR6, UR44, UR8, UR6 ;  /* 0x000000082c0672a5 */ /* 0x000fe2000f8e0006 */
[C---:B------:R-:W-:Y:S01]  /*10180*/  IADD3 R8, P3, R4.reuse, 0x3000, RZ ;  /* 0x0000300004087810 */ /* 0x040fe20007f7e0ff */
[--C-:B------:R-:W-:Y:S01]  /*10190*/  IMAD.X R25, RZ, RZ, R5.reuse, P1 ;  /* 0x000000ffff197224 */ /* 0x100fe200008e0605 */
[----:B-1----:R-:W-:Y:S01]  /*101a0*/  ISETP.NE.AND P1, PT, R37, 0x1, PT ;  /* 0x000000012500780c */ /* 0x002fe20003f25270 */
[----:B------:R-:W-:Y:S01]  /*101b0*/  UIMAD UR5, UR44, UR9, UR5 ;  /* 0x000000092c0572a4 */ /* 0x000fe2000f8e0205 */
[----:B------:R-:W-:Y:S01]  /*101c0*/  SHF.R.U64 R3, R3, 0x3, RZ ;  /* 0x0000000303037819 */ /* 0x000fe200000012ff */
[----:B------:R-:W-:Y:S01]  /*101d0*/  IMAD.X R13, RZ, RZ, R5, P3 ;  /* 0x000000ffff0d7224 */ /* 0x000fe200018e0605 */
[C---:B------:R-:W-:Y:S01]  /*101e0*/  IADD3 R21, P4, R4.reuse, 0x20, RZ ;  /* 0x0000002004157810 */ /* 0x040fe20007f9e0ff */
[----:B------:R-:W-:Y:S01]  /*101f0*/  ULDC.64 UR8, c[0x0][0xae8] ;  /* 0x0002ba0000087ab9 */ /* 0x000fe20000000a00 */
[----:B------:R-:W-:-:S02]  /*10200*/  IADD3 R15, P0, R4, 0x6020, RZ ;  /* 0x00006020040f7810 */ /* 0x000fc40007f1e0ff */
[----:B------:R-:W-:Y:S01]  /*10210*/  IADD3 R33, P2, R4, 0x3020, RZ ;  /* 0x0000302004217810 */ /* 0x000fe20007f5e0ff */
[--C-:B------:R-:W-:Y:S01]  /*10220*/  IMAD.X R9, RZ, RZ, R5.reuse, P4 ;  /* 0x000000ffff097224 */ /* 0x100fe200020e0605 */
[----:B------:R-:W-:Y:S02]  /*10230*/  LOP3.LUT R4, R3, R4, RZ, 0x3c, !PT ;  /* 0x0000000403047212 */ /* 0x000fe400078e3cff */
[----:B------:R-:W-:Y:S01]  /*10240*/  LOP3.LUT R12, R35, 0x180, RZ, 0xc0, !PT ;  /* 0x00000180230c7812 */ /* 0x000fe200078ec0ff */
[----:B------:R-:W0:Y:S01]  /*10250*/  @P1 LDC R45, c[0x0][0xbec] ;  /* 0x0002fb00ff2d1b82 */ /* 0x000e220000000800 */
[----:B------:R-:W-:Y:S01]  /*10260*/  LOP3.LUT R3, R8, 0x180, RZ, 0xc0, !PT ;  /* 0x0000018008037812 */ /* 0x000fe200078ec0ff */
[----:B------:R-:W-:Y:S01]  /*10270*/  IMAD.X R11, RZ, RZ, R5, P2 ;  /* 0x000000ffff0b7224 */ /* 0x000fe200010e0605 */
[----:B------:R-:W-:Y:S02]  /*10280*/  LOP3.LUT R2, R21, 0x180, RZ, 0xc0, !PT ;  /* 0x0000018015027812 */ /* 0x000fe400078ec0ff */
[----:B------:R-:W-:-:S02]  /*10290*/  SHF.R.U64 R12, R12, 0x3, RZ ;  /* 0x000000030c0c7819 */ /* 0x000fc400000012ff */
[----:B------:R-:W-:Y:S01]  /*102a0*/  SHF.R.U64 R3, R3, 0x3, RZ ;  /* 0x0000000303037819 */ /* 0x000fe200000012ff */
[----:B------:R-:W1:Y:S01]  /*102b0*/  @P1 LDC R50, c[0x0][0xbf0] ;  /* 0x0002fc00ff321b82 */ /* 0x000e620000000800 */
[----:B------:R-:W-:Y:S02]  /*102c0*/  SHF.R.U64 R2, R2, 0x3, RZ ;  /* 0x0000000302027819 */ /* 0x000fe400000012ff */
[----:B------:R-:W-:Y:S02]  /*102d0*/  IADD3 R43, P5, R40, 0x7800, RZ ;  /* 0x00007800282b7810 */ /* 0x000fe40007fbe0ff */
[----:B------:R-:W-:Y:S02]  /*102e0*/  LOP3.LUT R24, R12, R35, RZ, 0x3c, !PT ;  /* 0x000000230c187212 */ /* 0x000fe400078e3cff */
[----:B------:R-:W-:Y:S02]  /*102f0*/  LOP3.LUT R14, R15, 0x180, RZ, 0xc0, !PT ;  /* 0x000001800f0e7812 */ /* 0x000fe400078ec0ff */
[----:B------:R-:W-:-:S02]  /*10300*/  LOP3.LUT R12, R3, R8, RZ, 0x3c, !PT ;  /* 0x00000008030c7212 */ /* 0x000fc400078e3cff */
[----:B------:R-:W-:Y:S02]  /*10310*/  LOP3.LUT R8, R2, R21, RZ, 0x3c, !PT ;  /* 0x0000001502087212 */ /* 0x000fe400078e3cff */
[----:B------:R-:W-:Y:S02]  /*10320*/  LOP3.LUT R2, R43, 0x180, RZ, 0xc0, !PT ;  /* 0x000001802b027812 */ /* 0x000fe400078ec0ff */
[----:B------:R-:W-:Y:S01]  /*10330*/  SHF.R.U64 R14, R14, 0x3, RZ ;  /* 0x000000030e0e7819 */ /* 0x000fe200000012ff */
[----:B0-----:R-:W-:Y:S01]  /*10340*/  @P1 IMAD.HI.U32 R45, R52, R45, RZ ;  /* 0x0000002d342d1227 */ /* 0x001fe200078e00ff */
[----:B------:R-:W-:Y:S02]  /*10350*/  SHF.R.U64 R2, R2, 0x3, RZ ;  /* 0x0000000302027819 */ /* 0x000fe400000012ff */
[----:B------:R-:W-:Y:S01]  /*10360*/  LOP3.LUT R14, R14, R15, RZ, 0x3c, !PT ;  /* 0x0000000f0e0e7212 */ /* 0x000fe200078e3cff */
[----:B------:R-:W-:Y:S01]  /*10370*/  IMAD.X R15, RZ, RZ, R5, P0 ;  /* 0x000000ffff0f7224 */ /* 0x000fe200000e0605 */
[----:B------:R-:W-:-:S02]  /*10380*/  IADD3 R39, P0, R40, 0x1800, RZ ;  /* 0x0000180028277810 */ /* 0x000fc40007f1e0ff */
[----:B------:R-:W-:Y:S01]  /*10390*/  LOP3.LUT R2, R2, R43, RZ, 0x3c, !PT ;  /* 0x0000002b02027212 */ /* 0x000fe200078e3cff */
[----:B------:R-:W-:Y:S01]  /*103a0*/  IMAD.MOV.U32 R43, RZ, RZ, R52 ;  /* 0x000000ffff2b7224 */ /* 0x000fe200078e0034 */
[----:B-1----:R-:W-:Y:S02]  /*103b0*/  @P1 SHF.R.U32.HI R43, RZ, R50, R45 ;  /* 0x00000032ff2b1219 */ /* 0x002fe4000001162d */
[----:B------:R-:W-:Y:S02]  /*103c0*/  LOP3.LUT R38, R39, 0x180, RZ, 0xc0, !PT ;  /* 0x0000018027267812 */ /* 0x000fe400078ec0ff */
[----:B------:R-:W-:Y:S02]  /*103d0*/  MOV R47, R4 ;  /* 0x00000004002f7202 */ /* 0x000fe40000000f00 */
[----:B------:R-:W-:Y:S01]  /*103e0*/  F2FP.BF16.F32.PACK_AB R4, R42, R7 ;  /* 0x000000072a04723e */ /* 0x000fe200000010ff */
[----:B------:R-:W-:Y:S01]  /*103f0*/  IMAD.MOV R42, RZ, RZ, -R43 ;  /* 0x000000ffff2a7224 */ /* 0x000fe200078e0a2b */
[----:B------:R-:W-:-:S02]  /*10400*/  LOP3.LUT R10, R33, 0x180, RZ, 0xc0, !PT ;  /* 0x00000180210a7812 */ /* 0x000fc400078ec0ff */
[----:B------:R-:W-:Y:S02]  /*10410*/  SHF.R.U64 R38, R38, 0x3, RZ ;  /* 0x0000000326267819 */ /* 0x000fe400000012ff */
[----:B------:R-:W-:Y:S02]  /*10420*/  F2FP.BF16.F32.PACK_AB R5, R91, R90 ;  /* 0x0000005a5b05723e */ /* 0x000fe400000010ff */
[----:B------:R-:W-:Y:S02]  /*10430*/  F2FP.BF16.F32.PACK_AB R7, R95, R94 ;  /* 0x0000005e5f07723e */ /* 0x000fe400000010ff */
[----:B------:R-:W-:Y:S01]  /*10440*/  MOV R57, R14 ;  /* 0x0000000e00397202 */ /* 0x000fe20000000f00 */
[C---:B------:R-:W-:Y:S01]  /*10450*/  IMAD R15, R37.reuse, R42, R52 ;  /* 0x0000002a250f7224 */ /* 0x040fe200078e0234 */
[----:B------:R-:W-:Y:S01]  /*10460*/  SHF.R.U64 R10, R10, 0x3, RZ ;  /* 0x000000030a0a7819 */ /* 0x000fe200000012ff */
[----:B------:R0:W-:Y:S01]  /*10470*/  STSM.16.M88.4 [R47], R4 ;  /* 0x000000042f007844 */ /* 0x0001e20000000200 */
[----:B------:R-:W-:Y:S01]  /*10480*/  LOP3.LUT R38, R38, R39, RZ, 0x3c, !PT ;  /* 0x0000002726267212 */ /* 0x000fe200078e3cff */
[----:B------:R-:W-:Y:S01]  /*10490*/  IMAD.X R39, RZ, RZ, R41, P0 ;  /* 0x000000ffff277224 */ /* 0x000fe200000e0629 */
[----:B------:R-:W-:Y:S01]  /*104a0*/  MOV R62, R24 ;  /* 0x00000018003e7202 */ /* 0x000fe20000000f00 */
[----:B------:R-:W-:Y:S01]  /*104b0*/  IMAD.U32 R25, RZ, RZ, UR5 ;  /* 0x00000005ff197e24 */ /* 0x000fe2000f8e00ff */
[----:B------:R-:W-:Y:S01]  /*104c0*/  SHF.R.S32.HI R14, RZ, 0x1f, R43 ;  /* 0x0000001fff0e7819 */ /* 0x000fe2000001142b */
[----:B------:R-:W-:Y:S01]  /*104d0*/  ULDC UR5, c[0x0][0xa88] ;  /* 0x0002a20000057ab9 */ /* 0x000fe20000000800 */
[----:B------:R-:W-:Y:S01]  /*104e0*/  LOP3.LUT R10, R10, R33, RZ, 0x3c, !PT ;  /* 0x000000210a0a7212 */ /* 0x000fe200078e3cff */
[----:B------:R-:W-:Y:S01]  /*104f0*/  IMAD R56, R37, UR5, RZ ;  /* 0x0000000525387c24 */ /* 0x000fe2000f8e02ff */
[----:B------:R-:W-:-:S02]  /*10500*/  IADD3 R33, P3, R40, 0x4800, RZ ;  /* 0x0000480028217810 */ /* 0x000fc40007f7e0ff */
[----:B------:R-:W-:Y:S02]  /*10510*/  IADD3 R35, P2, R40, 0x3000, RZ ;  /* 0x0000300028237810 */ /* 0x000fe40007f5e0ff */
[----:B------:R-:W-:Y:S02]  /*10520*/  LOP3.LUT R32, R33, 0x180, RZ, 0xc0, !PT ;  /* 0x0000018021207812 */ /* 0x000fe400078ec0ff */
[----:B------:R-:W-:Y:S02]  /*10530*/  LOP3.LUT R34, R35, 0x180, RZ, 0xc0, !PT ;  /* 0x0000018023227812 */ /* 0x000fe400078ec0ff */
[----:B0-----:R-:W-:Y:S02]  /*10540*/  IADD3 R4, P0, R43, UR6, RZ ;  /* 0x000000062b047c10 */ /* 0x001fe4000ff1e0ff */
[----:B------:R-:W-:Y:S02]  /*10550*/  SHF.R.S32.HI R6, RZ, 0x1f, R15 ;  /* 0x0000001fff067819 */ /* 0x000fe4000001140f */
[----:B------:R-:W-:Y:S01]  /*10560*/  IADD3.X R5, R14, UR7, R25, P0, !PT ;  /* 0x000000070e057c10 */ /* 0x000fe200087fe419 */
[----:B------:R-:W-:Y:S01]  /*10570*/  ULDC.64 UR6, c[0x0][0xb88] ;  /* 0x0002e20000067ab9 */ /* 0x000fe20000000a00 */
[----:B------:R-:W-:Y:S01]  /*10580*/  SHF.R.U64 R32, R32, 0x3, RZ ;  /* 0x0000000320207819 */ /* 0x000fe200000012ff */
[----:B------:R-:W-:Y:S01]  /*10590*/  IMAD R6, R6, UR6, RZ ;  /* 0x0000000606067c24 */ /* 0x000fe2000f8e02ff */
[----:B------:R-:W-:Y:S01]  /*105a0*/  MOV R63, R10 ;  /* 0x0000000a003f7202 */ /* 0x000fe20000000f00 */
[----:B------:R-:W-:Y:S01]  /*105b0*/  IMAD.WIDE.U32 R4, R15, UR6, R4 ;  /* 0x000000060f047c25 */ /* 0x000fe2000f8e0004 */
[----:B------:R-:W-:-:S02]  /*105c0*/  SHF.R.U64 R34, R34, 0x3, RZ ;  /* 0x0000000322227819 */ /* 0x000fc400000012ff */
[----:B------:R-:W-:Y:S01]  /*105d0*/  LOP3.LUT R32, R32, R33, RZ, 0x3c, !PT ;  /* 0x0000002120207212 */ /* 0x000fe200078e3cff */
[----:B------:R-:W-:Y:S01]  /*105e0*/  IMAD R15, R15, UR7, R6 ;  /* 0x000000070f0f7c24 */ /* 0x000fe2000f8e0206 */
[----:B------:R-:W-:Y:S01]  /*105f0*/  ULDC.64 UR6, c[0x0][0xb50] ;  /* 0x0002d40000067ab9 */ /* 0x000fe20000000a00 */
[----:B------:R-:W-:Y:S01]  /*10600*/  VIADD R11, R146, UR41 ;  /* 0x00000029920b7c36 */ /* 0x000fe20008000000 */
[----:B------:R-:W-:Y:S01]  /*10610*/  LOP3.LUT P0, RZ, R144, 0x3, RZ, 0xc0, !PT ;  /* 0x0000000390ff7812 */ /* 0x000fe2000780c0ff */
[----:B------:R-:W-:Y:S01]  /*10620*/  IMAD.X R33, RZ, RZ, R41, P3 ;  /* 0x000000ffff217224 */ /* 0x000fe200018e0629 */
[----:B------:R-:W-:Y:S01]  /*10630*/  LEA R42, P3, R4, UR6, 0x2 ;  /* 0x00000006042a7c11 */ /* 0x000fe2000f8610ff */
[----:B------:R-:W-:Y:S01]  /*10640*/  VIADD R7, R11, 0x8 ;  /* 0x000000080b077836 */ /* 0x000fe20000000000 */
[----:B------:R-:W-:Y:S01]  /*10650*/  LOP3.LUT R34, R34, R35, RZ, 0x3c, !PT ;  /* 0x0000002322227212 */ /* 0x000fe200078e3cff */
[----:B------:R-:W-:Y:S01]  /*10660*/  IMAD.IADD R5, R5, 0x1, R15 ;  /* 0x0000000105057824 */ /* 0x000fe200078e020f */
[----:B------:R-:W-:Y:S01]  /*10670*/  MOV R53, R8 ;  /* 0x0000000800357202 */ /* 0x000fe20000000f00 */
        /* <DEDUP_REMOVED lines=8> */
[----:B------:R-:W0:Y:S01]  /*10700*/  SHFL.IDX PT, R59, R43, RZ, 0x1c1f ;  /* 0x001c1fff2b3b7589 */ /* 0x000e2200000e0000 */
[----:B------:R-:W-:Y:S02]  /*10710*/  F2FP.BF16.F32.PACK_AB R6, R101, R100 ;  /* 0x000000646506723e */ /* 0x000fe400000010ff */
[----:B------:R-:W-:Y:S01]  /*10720*/  F2FP.BF16.F32.PACK_AB R7, R103, R102 ;  /* 0x000000666707723e */ /* 0x000fe200000010ff */
[----:B------:R-:W1:Y:S01]  /*10730*/  SHFL.IDX PT, R61, R43, 0x1, 0x1c1f ;  /* 0x003c1f002b3d7f89 */ /* 0x000e6200000e0000 */
[----:B------:R-:W-:-:S02]  /*10740*/  MOV R52, R12 ;  /* 0x0000000c00347202 */ /* 0x000fc40000000f00 */
[----:B------:R-:W-:Y:S01]  /*10750*/  F2FP.BF16.F32.PACK_AB R8, R105, R104 ;  /* 0x000000686908723e */ /* 0x000fe200000010ff */
[----:B------:R-:W-:Y:S01]  /*10760*/  STSM.16.M88.4 [R53], R4 ;  /* 0x0000000435007844 */ /* 0x000fe20000000200 */
[----:B------:R-:W-:Y:S02]  /*10770*/  F2FP.BF16.F32.PACK_AB R9, R107, R106 ;  /* 0x0000006a6b09723e */ /* 0x000fe400000010ff */
[----:B------:R-:W-:Y:S02]  /*10780*/  F2FP.BF16.F32.PACK_AB R10, R109, R108 ;  /* 0x0000006c6d0a723e */ /* 0x000fe400000010ff */
[----:B------:R-:W-:Y:S02]  /*10790*/  F2FP.BF16.F32.PACK_AB R11, R111, R110 ;  /* 0x0000006e6f0b723e */ /* 0x000fe400000010ff */
[----:B------:R-:W-:Y:S02]  /*107a0*/  F2FP.BF16.F32.PACK_AB R12, R113, R112 ;  /* 0x00000070710c723e */ /* 0x000fe400000010ff */
[----:B------:R-:W-:Y:S01]  /*107b0*/  F2FP.BF16.F32.PACK_AB R13, R115, R114 ;  /* 0x00000072730d723e */ /* 0x000fe200000010ff */
[----:B------:R-:W-:Y:S01]  /*107c0*/  STSM.16.M88.4 [R52], R8 ;  /* 0x0000000834007844 */ /* 0x000fe20000000200 */
[----:B------:R-:W-:-:S02]  /*107d0*/  F2FP.BF16.F32.PACK_AB R14, R117, R116 ;  /* 0x00000074750e723e */ /* 0x000fc400000010ff */
[----:B------:R-:W-:Y:S02]  /*107e0*/  F2FP.BF16.F32.PACK_AB R15, R119, R118 ;  /* 0x00000076770f723e */ /* 0x000fe400000010ff */
[----:B------:R-:W-:Y:S02]  /*107f0*/  F2FP.BF16.F32.PACK_AB R24, R121, R120 ;  /* 0x000000787918723e */ /* 0x000fe400000010ff */
[----:B------:R-:W-:Y:S01]  /*10800*/  F2FP.BF16.F32.PACK_AB R25, R123, R122 ;  /* 0x0000007a7b19723e */ /* 0x000fe200000010ff */
[----:B------:R2:W-:Y:S01]  /*10810*/  STSM.16.M88.4 [R63], R12 ;  /* 0x0000000c3f007844 */ /* 0x0005e20000000200 */
[C---:B------:R-:W-:Y:S02]  /*10820*/  IADD3 R21, P4, R40.reuse, 0x6000, RZ ;  /* 0x0000600028157810 */ /* 0x040fe40007f9e0ff */
[----:B------:R-:W-:Y:S01]  /*10830*/  LOP3.LUT R3, R40, 0x180, RZ, 0xc0, !PT ;  /* 0x0000018028037812 */ /* 0x000fe200078ec0ff */
[----:B------:R3:W-:Y:S01]  /*10840*/  STSM.16.M88.4 [R62], R24 ;  /* 0x000000183e007844 */ /* 0x0007e20000000200 */
[----:B------:R-:W-:Y:S01]  /*10850*/  UIMAD UR5, UR10, UR8, URZ ;  /* 0x000000080a0572a4 */ /* 0x000fe2000f8e023f */
[----:B------:R-:W-:-:S02]  /*10860*/  LOP3.LUT R20, R21, 0x180, RZ, 0xc0, !PT ;  /* 0x0000018015147812 */ /* 0x000fc400078ec0ff */
[----:B------:R-:W-:Y:S01]  /*10870*/  STSM.16.M88.4 [R57], R28 ;  /* 0x0000001c39007844 */ /* 0x000fe20000000200 */
[----:B------:R-:W-:Y:S01]  /*10880*/  UIMAD.WIDE.U32 UR6, UR40, UR8, URZ ;  /* 0x00000008280672a5 */ /* 0x000fe2000f8e003f */
[----:B------:R-:W-:Y:S01]  /*10890*/  SHF.R.U64 R3, R3, 0x3, RZ ;  /* 0x0000000303037819 */ /* 0x000fe200000012ff */
[----:B------:R-:W-:Y:S01]  /*108a0*/  ULDC.64 UR10, c[0x0][0xaf0] ;  /* 0x0002bc00000a7ab9 */ /* 0x000fe20000000a00 */
[----:B------:R-:W-:Y:S08]  /*108b0*/  BAR.SYNC.DEFER_BLOCKING 0x1, 0x180 ;  /* 0x0046000000007b1d */ /* 0x000ff00000010000 */
[----:B--2---:R-:W2:Y:S08]  /*108c0*/  @P1 LDC R15, c[0x0][0xbec] ;  /* 0x0002fb00ff0f1b82 */ /* 0x004eb00000000800 */
[----:B---3--:R-:W3:Y:S01]  /*108d0*/  @P1 LDC R25, c[0x0][0xbf0] ;  /* 0x0002fc00ff191b82 */ /* 0x008ee20000000800 */
[----:B------:R-:W-:Y:S01]  /*108e0*/  UIMAD UR5, UR40, UR9, UR5 ;  /* 0x00000009280572a4 */ /* 0x000fe2000f8e0205 */
[----:B------:R-:W-:-:S02]  /*108f0*/  SHF.R.U64 R20, R20, 0x3, RZ ;  /* 0x0000000314147819 */ /* 0x000fc400000012ff */
[----:B------:R-:W-:Y:S01]  /*10900*/  LOP3.LUT R40, R3, R40, RZ, 0x3c, !PT ;  /* 0x0000002803287212 */ /* 0x000fe200078e3cff */
[----:B0-----:R0:W-:Y:S01]  /*10910*/  @!P2 ST.E desc[UR48][R58.64], R0 ;  /* 0x000000003a00a985 */ /* 0x0011e2000c101930 */
[----:B------:R-:W-:Y:S01]  /*10920*/  UIMAD UR8, UR12, UR10, URZ ;  /* 0x0000000a0c0872a4 */ /* 0x000fe2000f8e023f */
[--C-:B------:R-:W-:Y:S01]  /*10930*/  IMAD.X R3, RZ, RZ, R41.reuse, P5 ;  /* 0x000000ffff037224 */ /* 0x100fe200028e0629 */
[----:B------:R-:W-:Y:S01]  /*10940*/  UIADD3 UR7, UR7, UR5, URZ ;  /* 0x0000000507077290 */ /* 0x000fe2000fffe03f */
[----:B------:R-:W-:Y:S01]  /*10950*/  LOP3.LUT R20, R20, R21, RZ, 0x3c, !PT ;  /* 0x0000001514147212 */ /* 0x000fe200078e3cff */
[----:B0-----:R-:W-:Y:S01]  /*10960*/  IMAD R0, R141, 0x60, R142 ;  /* 0x000000608d007824 */ /* 0x001fe200078e028e */
[----:B------:R-:W-:Y:S01]  /*10970*/  UIMAD UR5, UR44, UR11, UR8 ;  /* 0x0000000b2c0572a4 */ /* 0x000fe2000f8e0208 */
[----:B------:R-:W-:Y:S01]  /*10980*/  IMAD.X R21, RZ, RZ, R41, P4 ;  /* 0x000000ffff157224 */ /* 0x000fe200020e0629 */
[----:B-1----:R0:W-:Y:S01]  /*10990*/  @!P0 ST.E desc[UR48][R60.64], R36 ;  /* 0x000000243c008985 */ /* 0x0021e2000c101930 */
[----:B------:R-:W-:Y:S01]  /*109a0*/  VIADD R14, R0, UR41 ;  /* 0x00000029000e7c36 */ /* 0x000fe20008000000 */
[----:B------:R-:W-:Y:S01]  /*109b0*/  UIMAD.WIDE.U32 UR6, UR44, UR10, UR6 ;  /* 0x0000000a2c0672a5 */ /* 0x000fe2000f8e0006 */
[----:B------:R-:W-:-:S02]  /*109c0*/  ULDC.64 UR8, c[0x0][0xae0] ;  /* 0x0002b80000087ab9 */ /* 0x000fc40000000a00 */
[----:B--2---:R-:W-:Y:S01]  /*109d0*/  @P1 IMAD.HI.U32 R0, R14, R15, RZ ;  /* 0x0000000f0e001227 */ /* 0x004fe200078e00ff */
[----:B------:R1:W5:Y:S03]  /*109e0*/  LD.E.128 R8, desc[UR48][R2.64] ;  /* 0x0000003002087980 */ /* 0x000366000c101d00 */
[----:B------:R-:W-:Y:S01]  /*109f0*/  IMAD.MOV.U32 R13, RZ, RZ, R14 ;  /* 0x000000ffff0d7224 */ /* 0x000fe200078e000e */
[----:B---3--:R-:W-:Y:S01]  /*10a00*/  @P1 SHF.R.U32.HI R13, RZ, R25, R0 ;  /* 0x00000019ff0d1219 */ /* 0x008fe20000011600 */
[----:B------:R-:W-:Y:S01]  /*10a10*/  UIADD3 UR5, UR7, UR5, URZ ;  /* 0x0000000507057290 */ /* 0x000fe2000fffe03f */
[----:B------:R-:W5:Y:S02]  /*10a20*/  LD.E.128 R40, desc[UR48][R40.64] ;  /* 0x0000003028287980 */ /* 0x000f64000c101d00 */
[--C-:B------:R-:W-:Y:S01]  /*10a30*/  SHF.R.S32.HI R0, RZ, 0x1f, R13.reuse ;  /* 0x0000001fff007819 */ /* 0x100fe2000001140d */
[----:B------:R-:W-:Y:S01]  /*10a40*/  IMAD.MOV R12, RZ, RZ, -R13 ;  /* 0x000000ffff0c7224 */ /* 0x000fe200078e0a0d */
[----:B------:R0:W5:Y:S01]  /*10a50*/  LD.E.128 R44, desc[UR48][R38.64] ;  /* 0x00000030262c7980 */ /* 0x000162000c101d00 */
[----:B-1----:R-:W-:-:S02]  /*10a60*/  IMAD.U32 R3, RZ, RZ, UR7 ;  /* 0x00000007ff037e24 */ /* 0x002fc4000f8e00ff */
[----:B------:R-:W-:Y:S01]  /*10a70*/  IMAD R0, R0, UR8, RZ ;  /* 0x0000000800007c24 */ /* 0x000fe2000f8e02ff */
[----:B------:R0:W5:Y:S01]  /*10a80*/  LD.E.128 R48, desc[UR48][R34.64] ;  /* 0x0000003022307980 */ /* 0x000162000c101d00 */
[----:B------:R-:W-:Y:S02]  /*10a90*/  IMAD R37, R37, R12, R14 ;  /* 0x0000000c25257224 */ /* 0x000fe400078e020e */
[----:B------:R-:W-:Y:S01]  /*10aa0*/  IMAD.U32 R2, RZ, RZ, UR6 ;  /* 0x00000006ff027e24 */ /* 0x000fe2000f8e00ff */
[----:B------:R0:W5:Y:S01]  /*10ab0*/  LD.E.128 R4, desc[UR48][R32.64] ;  /* 0x0000003020047980 */ /* 0x000162000c101d00 */
[----:B------:R-:W-:Y:S01]  /*10ac0*/  IMAD.U32 R3, RZ, RZ, UR5 ;  /* 0x00000005ff037e24 */ /* 0x000fe2000f8e00ff */
[----:B------:R-:W-:Y:S01]  /*10ad0*/  ULDC.64 UR6, c[0x0][0xad8] ;  /* 0x0002b60000067ab9 */ /* 0x000fe20000000a00 */
[C---:B------:R-:W-:Y:S01]  /*10ae0*/  IMAD R15, R13.reuse, UR9, R0 ;  /* 0x000000090d0f7c24 */ /* 0x040fe2000f8e0200 */
        /* <DEDUP_REMOVED lines=11> */
[----:B------:R-:W-:Y:S01]  /*10ba0*/  VIADD R25, R142, UR41 ;  /* 0x000000298e197c36 */ /* 0x000fe20008000000 */
[----:B------:R-:W-:Y:S01]  /*10bb0*/  UIADD3 UR5, UR42, 0x2d820, URZ ;  /* 0x0002d8202a057890 */ /* 0x000fe2000fffe03f */
[C---:B------:R-:W-:Y:S02]  /*10bc0*/  IMAD R13, R37.reuse, UR7, R0 ;  /* 0x00000007250d7c24 */ /* 0x040fe4000f8e0200 */
[----:B------:R-:W-:Y:S01]  /*10bd0*/  IMAD.WIDE.U32 R2, R37, UR6, R2 ;  /* 0x0000000625027c25 */ /* 0x000fe2000f8e0002 */
[----:B------:R-:W-:Y:S01]  /*10be0*/  ISETP.GE.AND P0, PT, R25, R56, PT ;  /* 0x000000381900720c */ /* 0x000fe20003f06270 */
[----:B------:R-:W-:Y:S01]  /*10bf0*/  ULDC.64 UR6, c[0x0][0xa80] ;  /* 0x0002a00000067ab9 */ /* 0x000fe20000000a00 */
[----:B------:R-:W-:Y:S01]  /*10c00*/  UPRMT UR5, URZ, 0x654, UR5 ;  /* 0x000006543f057896 */ /* 0x000fe20008000005 */
[----:B------:R-:W-:Y:S01]  /*10c10*/  IMAD.IADD R3, R3, 0x1, R13 ;  /* 0x0000000103037824 */ /* 0x000fe200078e020d */
[----:B------:R-:W-:-:S04]  /*10c20*/  LEA R0, P1, R2, UR6, 0x1 ;  /* 0x0000000602007c11 */ /* 0x000fc8000f8208ff */
[----:B------:R-:W-:Y:S01]  /*10c30*/  LEA.HI.X R24, R2, UR7, R3, 0x1, P1 ;  /* 0x0000000702187c11 */ /* 0x000fe200088f0c03 */
[----:B-1----:R0:W1:Y:S01]  /*10c40*/  SHFL.IDX PT, R12, R0, RZ, 0x1c1f ;  /* 0x001c1fff000c7589 */ /* 0x00206200000e0000 */
[----:B------:R-:W-:Y:S03]  /*10c50*/  BSSY B1, `(.L_x_10815) ;  /* 0x0000010000017945 */ /* 0x000fe60003800000 */
[----:B------:R0:W2:Y:S01]  /*10c60*/  SHFL.IDX PT, R13, R24, RZ, 0x1c1f ;  /* 0x001c1fff180d7589 */ /* 0x0000a200000e0000 */
[----:B------:R-:W-:Y:S01]  /*10c70*/  SYNCS.ARRIVE.TRANS64.RED.A1T0 RZ, [UR5], RZ ;  /* 0x000000ffffff79a7 */ /* 0x000fe20008100405 */
[----:B------:R-:W-:Y:S05]  /*10c80*/  @P0 BRA `(.L_x_10816) ;  /* 0x0000000000300947 */ /* 0x000fea0003800000 */
[----:B------:R-:W-:Y:S02]  /*10c90*/  ULDC UR5, c[0x0][0xac8] ;  /* 0x0002b20000057ab9 */ /* 0x000fe40000000800 */
[----:B------:R-:W-:Y:S02]  /*10ca0*/  ISETP.GE.AND P1, PT, R139, UR5, PT ;  /* 0x000000058b007c0c */ /* 0x000fe4000bf26270 */
[----:B------:R-:W-:Y:S02]  /*10cb0*/  ISETP.GE.AND P2, PT, R140, UR5, PT ;  /* 0x000000058c007c0c */ /* 0x000fe4000bf46270 */
[----:B------:R-:W-:-:S09]  /*10cc0*/  ISETP.GE.AND P0, PT, R138, UR5, PT ;  /* 0x000000058a007c0c */ /* 0x000fd2000bf06270 */
[CC--:B-1----:R-:W-:Y:S02]  /*10cd0*/  @!P1 LEA R14, P3, R139.reuse, R12.reuse, 0x1 ;  /* 0x0000000c8b0e9211 */ /* 0x0c2fe400078608ff */
[----:B0-----:R-:W-:Y:S02]  /*10ce0*/  @!P2 LEA R20, P4, R140, R12, 0x1 ;  /* 0x0000000c8c14a211 */ /* 0x001fe400078808ff */
[----:B--2---:R-:W-:Y:S01]  /*10cf0*/  @!P0 IMAD.WIDE R2, R138, 0x2, R12 ;  /* 0x000000028a028825 */ /* 0x004fe200078e020c */
[-C--:B------:R-:W-:Y:S02]  /*10d00*/  @!P1 LEA.HI.X R15, R139, R13.reuse, R149, 0x1, P3 ;  /* 0x0000000d8b0f9211 */ /* 0x080fe400018f0c95 */
[----:B------:R-:W-:Y:S02]  /*10d10*/  @!P2 LEA.HI.X R21, R140, R13, R148, 0x1, P4 ;  /* 0x0000000d8c15a211 */ /* 0x000fe400020f0c94 */
[----:B-----5:R3:W-:Y:S04]  /*10d20*/  @!P0 ST.E.128 desc[UR48][R2.64], R40 ;  /* 0x0000002802008985 */ /* 0x0207e8000c101d30 */
[----:B------:R3:W-:Y:S04]  /*10d30*/  @!P1 ST.E.128 desc[UR48][R14.64], R48 ;  /* 0x000000300e009985 */ /* 0x0007e8000c101d30 */
[----:B------:R3:W-:Y:S02]  /*10d40*/  @!P2 ST.E.128 desc[UR48][R20.64], R52 ;  /* 0x000000341400a985 */ /* 0x0007e4000c101d30 */
.L_x_10816:
[----:B------:R-:W-:Y:S05]  /*10d50*/  BSYNC B1 ;  /* 0x0000000000017941 */ /* 0x000fea0003800000 */
.L_x_10815:
[----:B---3--:R-:W-:Y:S01]  /*10d60*/  VIADD R3, R25, 0x60 ;  /* 0x0000006019037836 */ /* 0x008fe20000000000 */
[----:B--2---:R2:W3:Y:S04]  /*10d70*/  SHFL.IDX PT, R13, R24, 0x1, 0x1c1f ;  /* 0x003c1f00180d7f89 */ /* 0x0044e800000e0000 */
[----:B------:R-:W-:Y:S01]  /*10d80*/  ISETP.GE.AND P0, PT, R3, R56, PT ;  /* 0x000000380300720c */ /* 0x000fe20003f06270 */
[----:B-1----:R2:W1:-:S12]  /*10d90*/  SHFL.IDX PT, R12, R0, 0x1, 0x1c1f ;  /* 0x003c1f00000c7f89 */ /* 0x00245800000e0000 */
[----:B--2---:R-:W-:Y:S05]  /*10da0*/  @P0 BRA `(.L_x_10817) ;  /* 0x0000000800240947 */ /* 0x004fea0003800000 */
[----:B------:R-:W-:Y:S02]  /*10db0*/  ULDC UR5, c[0x0][0xac8] ;  /* 0x0002b20000057ab9 */ /* 0x000fe40000000800 */
[----:B------:R-:W-:Y:S02]  /*10dc0*/  ISETP.GE.AND P2, PT, R139, UR5, PT ;  /* 0x000000058b007c0c */ /* 0x000fe4000bf46270 */
[----:B------:R-:W-:-:S11]  /*10dd0*/  ISETP.GE.AND P1, PT, R138, UR5, PT ;  /* 0x000000058a007c0c */ /* 0x000fd6000bf26270 */
[C---:B-1----:R-:W-:Y:S02]  /*10de0*/  @!P2 LEA R14, P0, R139.reuse, R12, 0x1 ;  /* 0x0000000c8b0ea211 */ /* 0x042fe400078008ff */
[----:B---3--:R-:W-:Y:S02]  /*10df0*/  @!P1 IMAD.WIDE R2, R138, 0x2, R12 ;  /* 0x000000028a029825 */ /* 0x008fe400078e020c */
[----:B------:R-:W-:Y:S02]  /*10e00*/  @!P2 LEA.HI.X R15, R139, R13, R149, 0x1, P0 ;  /* 0x0000000d8b0fa211 */ /* 0x000fe400000f0c95 */
[----:B------:R-:W-:Y:S01]  /*10e10*/  ISETP.GE.AND P0, PT, R140, UR5, PT ;  /* 0x000000058c007c0c */ /* 0x000fe2000bf06270 */
[----:B-----5:R1:W-:Y:S04]  /*10e20*/  @!P1 ST.E.128 desc[UR48][R2.64], R44 ;  /* 0x0000002c02009985 */ /* 0x0203e8000c101d30 */
[----:B------:R1:W-:Y:S08]  /*10e30*/  @!P2 ST.E.128 desc[UR48][R14.64], R4 ;  /* 0x000000040e00a985 */ /* 0x0003f0000c101d30 */
[----:B------:R-:W-:Y:S05]  /*10e40*/  @P0 BRA `(.L_x_10817) ;  /* 0x0000000400fc0947 */ /* 0x000fea0003800000 */
[----:B-1----:R-:W-:-:S04]  /*10e50*/  LEA R2, P0, R140, R12, 0x1 ;  /* 0x0000000c8c027211 */ /* 0x002fc800078008ff */
[----:B------:R-:W-:-:S05]  /*10e60*/  LEA.HI.X R3, R140, R13, R148, 0x1, P0 ;  /* 0x0000000d8c037211 */ /* 0x000fca00000f0c94 */
[----:B------:R1:W-:Y:S01]  /*10e70*/  ST.E.128 desc[UR48][R2.64], R8 ;  /* 0x0000000802007985 */ /* 0x0003e2000c101d30 */
[----:B------:R-:W-:Y:S05]  /*10e80*/  BRA `(.L_x_10817) ;  /* 0x0000000400ec7947 */ /* 0x000fea0003800000 */
.L_x_10814:
        /* <DEDUP_REMOVED lines=50> */
.L_x_10819:
[----:B------:R-:W-:Y:S05]  /*111b0*/  BSYNC B1 ;  /* 0x0000000000017941 */ /* 0x000fea0003800000 */
.L_x_10818:
        /* <DEDUP_REMOVED lines=19> */
[----:B------:R-:W-:Y:S02]  /*112f0*/  IMAD R7, R8, R7, R6 ;  /* 0x0000000708077224 */ /* 0x000fe400078e0206 */
[----:B------:R-:W-:Y:S02]  /*11300*/  IMAD R0, R0, UR8, RZ ;  /* 0x0000000800007c24 */ /* 0x000fe4000f8e02ff */
[----:B------:R-:W-:Y:S01]  /*11310*/  IMAD.U32 R2, RZ, RZ, UR6 ;  /* 0x00000006ff027e24 */ /* 0x000fe2000f8e00ff */
[----:B------:R-:W-:Y:S01]  /*11320*/  ULDC.64 UR6, c[0x0][0xad8] ;  /* 0x0002b60000067ab9 */ /* 0x000fe20000000a00 */
[----:B------:R-:W-:Y:S01]  /*11330*/  IMAD.U32 R3, RZ, RZ, UR5 ;  /* 0x00000005ff037e24 */ /* 0x000fe2000f8e00ff */
[----:B------:R-:W-:Y:S01]  /*11340*/  ULDC UR5, c[0x0][0xa88] ;  /* 0x0002a20000057ab9 */ /* 0x000fe20000000800 */
[C---:B------:R-:W-:Y:S01]  /*11350*/  IMAD R9, R5.reuse, UR9, R0 ;  /* 0x0000000905097c24 */ /* 0x040fe2000f8e0200 */
[----:B------:R-:W-:Y:S01]  /*11360*/  SHF.R.S32.HI R0, RZ, 0x1f, R7 ;  /* 0x0000001fff007819 */ /* 0x000fe20000011407 */
[----:B------:R-:W-:-:S04]  /*11370*/  IMAD.WIDE.U32 R2, R5, UR8, R2 ;  /* 0x0000000805027c25 */ /* 0x000fc8000f8e0002 */
[----:B------:R-:W-:Y:S02]  /*11380*/  IMAD R0, R0, UR6, RZ ;  /* 0x0000000600007c24 */ /* 0x000fe4000f8e02ff */
[----:B------:R-:W-:Y:S02]  /*11390*/  IMAD.IADD R3, R3, 0x1, R9 ;  /* 0x0000000103037824 */ /* 0x000fe400078e0209 */
[C---:B------:R-:W-:Y:S02]  /*113a0*/  IMAD R5, R7.reuse, UR7, R0 ;  /* 0x0000000707057c24 */ /* 0x040fe4000f8e0200 */
[----:B------:R-:W-:Y:S01]  /*113b0*/  IMAD.WIDE.U32 R2, R7, UR6, R2 ;  /* 0x0000000607027c25 */ /* 0x000fe2000f8e0002 */
[----:B------:R-:W-:-:S03]  /*113c0*/  ULDC.64 UR6, c[0x0][0xa80] ;  /* 0x0002a00000067ab9 */ /* 0x000fc60000000a00 */
[----:B------:R-:W-:Y:S01]  /*113d0*/  IMAD R7, R8, UR5, RZ ;  /* 0x0000000508077c24 */ /* 0x000fe2000f8e02ff */
[----:B------:R-:W-:Y:S01]  /*113e0*/  LEA R4, P1, R2, UR6, 0x1 ;  /* 0x0000000602047c11 */ /* 0x000fe2000f8208ff */
[----:B------:R-:W-:Y:S02]  /*113f0*/  VIADD R0, R142, UR41 ;  /* 0x000000298e007c36 */ /* 0x000fe40008000000 */
[----:B------:R-:W-:-:S03]  /*11400*/  IMAD.IADD R3, R3, 0x1, R5 ;  /* 0x0000000103037824 */ /* 0x000fc600078e0205 */
[----:B------:R-:W-:Y:S02]  /*11410*/  ISETP.GE.AND P0, PT, R0, R7, PT ;  /* 0x000000070000720c */ /* 0x000fe40003f06270 */
[----:B------:R-:W-:Y:S02]  /*11420*/  LEA.HI.X R5, R2, UR7, R3, 0x1, P1 ;  /* 0x0000000702057c11 */ /* 0x000fe400088f0c03 */
[----:B------:R0:W1:Y:S04]  /*11430*/  SHFL.IDX PT, R2, R4, RZ, 0x1c1f ;  /* 0x001c1fff04027589 */ /* 0x00006800000e0000 */
[----:B------:R0:W2:Y:S05]  /*11440*/  SHFL.IDX PT, R3, R5, RZ, 0x1c1f ;  /* 0x001c1fff05037589 */ /* 0x0000aa00000e0000 */
[----:B------:R-:W-:Y:S05]  /*11450*/  @P0 BRA `(.L_x_10821) ;  /* 0x0000000000300947 */ /* 0x000fea0003800000 */
[----:B------:R-:W-:Y:S02]  /*11460*/  ULDC UR5, c[0x0][0xac8] ;  /* 0x0002b20000057ab9 */ /* 0x000fe40000000800 */
[----:B------:R-:W-:Y:S02]  /*11470*/  ISETP.GE.AND P3, PT, R139, UR5, PT ;  /* 0x000000058b007c0c */ /* 0x000fe4000bf66270 */
[----:B------:R-:W-:Y:S02]  /*11480*/  ISETP.GE.AND P4, PT, R140, UR5, PT ;  /* 0x000000058c007c0c */ /* 0x000fe4000bf86270 */
[----:B------:R-:W-:-:S09]  /*11490*/  ISETP.GE.AND P2, PT, R138, UR5, PT ;  /* 0x000000058a007c0c */ /* 0x000fd2000bf46270 */
[CC--:B-1----:R-:W-:Y:S02]  /*114a0*/  @!P3 LEA R10, P0, R139.reuse, R2.reuse, 0x1 ;  /* 0x000000028b0ab211 */ /* 0x0c2fe400078008ff */
[----:B------:R-:W-:Y:S02]  /*114b0*/  @!P4 LEA R12, P1, R140, R2, 0x1 ;  /* 0x000000028c0cc211 */ /* 0x000fe400078208ff */
[----:B--2---:R-:W-:Y:S01]  /*114c0*/  @!P2 IMAD.WIDE R8, R138, 0x2, R2 ;  /* 0x000000028a08a825 */ /* 0x004fe200078e0202 */
[-C--:B------:R-:W-:Y:S02]  /*114d0*/  @!P3 LEA.HI.X R11, R139, R3.reuse, R149, 0x1, P0 ;  /* 0x000000038b0bb211 */ /* 0x080fe400000f0c95 */
[----:B------:R-:W-:Y:S02]  /*114e0*/  @!P4 LEA.HI.X R13, R140, R3, R148, 0x1, P1 ;  /* 0x000000038c0dc211 */ /* 0x000fe400008f0c94 */
[----:B------:R3:W-:Y:S04]  /*114f0*/  @!P2 ST.E.128 desc[UR48][R8.64], RZ ;  /* 0x000000ff0800a985 */ /* 0x0007e8000c101d30 */
[----:B------:R3:W-:Y:S04]  /*11500*/  @!P3 ST.E.128 desc[UR48][R10.64], RZ ;  /* 0x000000ff0a00b985 */ /* 0x0007e8000c101d30 */
[----:B------:R3:W-:Y:S02]  /*11510*/  @!P4 ST.E.128 desc[UR48][R12.64], RZ ;  /* 0x000000ff0c00c985 */ /* 0x0007e4000c101d30 */
.L_x_10821:
[----:B------:R-:W-:Y:S05]  /*11520*/  BSYNC B1 ;  /* 0x0000000000017941 */ /* 0x000fea0003800000 */
.L_x_10820:
[----:B------:R-:W-:Y:S01]  /*11530*/  VIADD R0, R0, 0x60 ;  /* 0x0000006000007836 */ /* 0x000fe20000000000 */
[----:B--2---:R2:W4:Y:S04]  /*11540*/  SHFL.IDX PT, R3, R5, 0x1, 0x1c1f ;  /* 0x003c1f0005037f89 */ /* 0x00452800000e0000 */
[----:B------:R-:W-:Y:S01]  /*11550*/  ISETP.GE.AND P0, PT, R0, R7, PT ;  /* 0x000000070000720c */ /* 0x000fe20003f06270 */
[----:B-1----:R2:W1:-:S12]  /*11560*/  SHFL.IDX PT, R2, R4, 0x1, 0x1c1f ;  /* 0x003c1f0004027f89 */ /* 0x00245800000e0000 */
[----:B--2---:R-:W-:Y:S05]  /*11570*/  @P0 BRA `(.L_x_10817) ;  /* 0x0000000000300947 */ /* 0x004fea0003800000 */
[----:B------:R-:W-:Y:S02]  /*11580*/  ULDC UR5, c[0x0][0xac8] ;  /* 0x0002b20000057ab9 */ /* 0x000fe40000000800 */
[----:B------:R-:W-:Y:S02]  /*11590*/  ISETP.GE.AND P3, PT, R139, UR5, PT ;  /* 0x000000058b007c0c */ /* 0x000fe4000bf66270 */
[----:B------:R-:W-:Y:S02]  /*115a0*/  ISETP.GE.AND P4, PT, R140, UR5, PT ;  /* 0x000000058c007c0c */ /* 0x000fe4000bf86270 */
[----:B------:R-:W-:-:S09]  /*115b0*/  ISETP.GE.AND P2, PT, R138, UR5, PT ;  /* 0x000000058a007c0c */ /* 0x000fd2000bf46270 */
[CC--:B-1----:R-:W-:Y:S02]  /*115c0*/  @!P3 LEA R6, P0, R139.reuse, R2.reuse, 0x1 ;  /* 0x000000028b06b211 */ /* 0x0c2fe400078008ff */
[----:B---3--:R-:W-:Y:S02]  /*115d0*/  @!P4 LEA R8, P1, R140, R2, 0x1 ;  /* 0x000000028c08c211 */ /* 0x008fe400078208ff */
[----:B0---4-:R-:W-:Y:S01]  /*115e0*/  @!P2 IMAD.WIDE R4, R138, 0x2, R2 ;  /* 0x000000028a04a825 */ /* 0x011fe200078e0202 */
[-C--:B------:R-:W-:Y:S02]  /*115f0*/  @!P3 LEA.HI.X R7, R139, R3.reuse, R149, 0x1, P0 ;  /* 0x000000038b07b211 */ /* 0x080fe400000f0c95 */
[----:B------:R-:W-:Y:S02]  /*11600*/  @!P4 LEA.HI.X R9, R140, R3, R148, 0x1, P1 ;  /* 0x000000038c09c211 */ /* 0x000fe400008f0c94 */
[----:B------:R2:W-:Y:S04]  /*11610*/  @!P2 ST.E.128 desc[UR48][R4.64], RZ ;  /* 0x000000ff0400a985 */ /* 0x0005e8000c101d30 */
[----:B------:R2:W-:Y:S04]  /*11620*/  @!P3 ST.E.128 desc[UR48][R6.64], RZ ;  /* 0x000000ff0600b985 */ /* 0x0005e8000c101d30 */
[----:B------:R2:W-:Y:S02]  /*11630*/  @!P4 ST.E.128 desc[UR48][R8.64], RZ ;  /* 0x000000ff0800c985 */ /* 0x0005e4000c101d30 */
.L_x_10817:
[----:B------:R-:W-:Y:S05]  /*11640*/  BSYNC B0 ;  /* 0x0000000000007941 */ /* 0x000fea0003800000 */
.L_x_10813:
[----:B------:R-:W-:Y:S02]  /*11650*/  ULDC UR5, c[0x0][0xc38] ;  /* 0x00030e0000057ab9 */ /* 0x000fe40000000800 */
[----:B------:R-:W-:-:S06]  /*11660*/  UISETP.GE.AND UP0, UPT, UR4, UR5, UPT ;  /* 0x000000050400728c */ /* 0x000fcc000bf06270 */
[----:B------:R-:W-:-:S13]  /*11670*/  PLOP3.LUT P0, PT, PT, PT, UP0, 0x80, 0x0 ;  /* 0x000000000000781c */ /* 0x000fda0003f0f008 */
[----:B------:R-:W-:Y:S05]  /*11680*/  @!P0 BRA `(.L_x_10822) ;  /* 0xfffffef800208947 */ /* 0x000fea000383ffff */
[----:B------:R-:W-:Y:S05]  /*11690*/  EXIT ;  /* 0x000000000000794d */ /* 0x000fea0003800000 */
.L_x_10732:
[----:B------:R-:W-:-:S08]  /*116a0*/  NOP ;  /* 0x0000000000007918 */ /* 0x000fd00000000000 */
[----:B------:R-:W0:-:S00]  /*116b0*/  USETMAXREG.DEALLOC.CTAPOOL 0x20 ;  /* 0x00000020000079c8 */ /* 0x000e0000080e0500 */
[----:B0-----:R-:W-:-:S06]  /*116c0*/  LOP3.LUT R0, R0, 0x3, RZ, 0xc0, !PT ;  /* 0x0000000300007812 */ /* 0x001fcc00078ec0ff */
[----:B------:R-:W0:Y:S01]  /*116d0*/  S2UR UR6, SR_CTAID.X ;  /* 0x00000000000679c3 */ /* 0x000e220000002500 */
[----:B------:R-:W-:Y:S01]  /*116e0*/  LOP3.LUT R19, R19, 0xfffffffb, RZ, 0xc0, !PT ;  /* 0xfffffffb13137812 */ /* 0x000fe200078ec0ff */
[----:B------:R-:W-:Y:S01]  /*116f0*/  IMAD.MOV.U32 R16, RZ, RZ, RZ ;  /* 0x000000ffff107224 */ /* 0x000fe200078e00ff */
[----:B------:R1:W2:Y:S01]  /*11700*/  SHFL.IDX PT, R2, R0, RZ, 0x1f ;  /* 0x00001fff00027589 */ /* 0x0002a200000e0000 */
[----:B------:R-:W-:Y:S02]  /*11710*/  IMAD.MOV.U32 R24, RZ, RZ, 0x1 ;  /* 0x00000001ff187424 */ /* 0x000fe400078e00ff */
[----:B------:R-:W-:Y:S02]  /*11720*/  IMAD.MOV.U32 R29, RZ, RZ, RZ ;  /* 0x000000ffff1d7224 */ /* 0x000fe400078e00ff */
[----:B-1----:R-:W0:Y:S01]  /*11730*/  LDC R0, c[0x0][0xc38] ;  /* 0x00030e00ff007b82 */ /* 0x002e220000000800 */
[----:B--2---:R-:W-:-:S13]  /*11740*/  ISETP.NE.AND P0, PT, R2, RZ, PT ;  /* 0x000000ff0200720c */ /* 0x004fda0003f05270 */
[----:B------:R-:W-:Y:S01]  /*11750*/  @P0 LOP3.LUT R19, R19, 0x4, RZ, 0xfc, !PT ;  /* 0x0000000413130812 */ /* 0x000fe200078efcff */
[----:B------:R-:W-:Y:S06]  /*11760*/  @P0 BAR.ARV 0x4, 0x200 ;  /* 0x0108000000000b1d */ /* 0x000fec0000002000 */
[----:B0-----:R-:W-:-:S13]  /*11770*/  ISETP.LE.AND P0, PT, R0, UR6, PT ;  /* 0x0000000600007c0c */ /* 0x001fda000bf03270 */
[----:B------:R-:W-:Y:S05]  /*11780*/  @P0 BRA `(.L_x_10823) ;  /* 0x0000004800640947 */ /* 0x000fea0003800000 */
[----:B------:R-:W0:Y:S01]  /*11790*/  S2R R6, SR_TID.X ;  /* 0x0000000000067919 */ /* 0x000e220000002100 */
[----:B------:R-:W1:Y:S01]  /*117a0*/  S2UR UR5, SR_CgaCtaId ;  /* 0x00000000000579c3 */ /* 0x000e620000008800 */
[----:B------:R-:W-:Y:S01]  /*117b0*/  UMOV UR4, 0x400 ;  /* 0x0000040000047882 */ /* 0x000fe20000000000 */
[----:B------:R-:W-:Y:S01]  /*117c0*/  IMAD.U32 R27, RZ, RZ, UR6 ;  /* 0x00000006ff1b7e24 */ /* 0x000fe2000f8e00ff */
[----:B------:R-:W-:Y:S01]  /*117d0*/  ULDC UR42, c[0x0][0xc] ;  /* 0x00000300002a7ab9 */ /* 0x000fe20000000800 */
[----:B------:R-:W-:Y:S01]  /*117e0*/  IMAD.MOV.U32 R24, RZ, RZ, 0x1 ;  /* 0x00000001ff187424 */ /* 0x000fe200078e00ff */
[----:B------:R-:W-:Y:S01]  /*117f0*/  ULDC.64 UR46, c[0x0][0x198] ;  /* 0x00006600002e7ab9 */ /* 0x000fe20000000a00 */
[----:B------:R-:W-:Y:S02]  /*11800*/  IMAD.MOV.U32 R29, RZ, RZ, RZ ;  /* 0x000000ffff1d7224 */ /* 0x000fe400078e00ff */
[----:B------:R-:W-:Y:S01]  /*11810*/  IMAD.MOV.U32 R16, RZ, RZ, RZ ;  /* 0x000000ffff107224 */ /* 0x000fe200078e00ff */
[----:B-1----:R-:W-:-:S06]  /*11820*/  ULEA UR4, UR5, UR4, 0x18 ;  /* 0x0000000405047291 */ /* 0x002fcc000f8ec03f */
[----:B------:R-:W-:Y:S01]  /*11830*/  IMAD.U32 R17, RZ, RZ, UR4 ;  /* 0x00000004ff117e24 */ /* 0x000fe2000f8e00ff */
[C---:B0-----:R-:W-:Y:S01]  /*11840*/  LOP3.LUT R5, R6.reuse, 0x7f, RZ, 0xc0, !PT ;  /* 0x0000007f06057812 */ /* 0x041fe200078ec0ff */
[C---:B------:R-:W-:Y:S01]  /*11850*/  IMAD.SHL.U32 R0, R6.reuse, 0x8, RZ ;  /* 0x0000000806007824 */ /* 0x040fe200078e00ff */
[----:B------:R-:W-:-:S03]  /*11860*/  LOP3.LUT R28, R6, 0x1f, RZ, 0xc0, !PT ;  /* 0x0000001f061c7812 */ /* 0x000fc600078ec0ff */
[----:B------:R-:W-:Y:S01]  /*11870*/  IMAD.SHL.U32 R4, R5, 0x8, RZ ;  /* 0x0000000805047824 */ /* 0x000fe200078e00ff */
[C---:B------:R-:W-:Y:S02]  /*11880*/  LOP3.LUT R3, R0.reuse, 0x20, RZ, 0xc0, !PT ;  /* 0x0000002000037812 */ /* 0x040fe400078ec0ff */
[----:B------:R-:W-:Y:S02]  /*11890*/  LOP3.LUT R2, R0, 0xd8, RZ, 0xc0, !PT ;  /* 0x000000d800027812 */ /* 0x000fe400078ec0ff */
[----:B------:R-:W-:Y:S02]  /*118a0*/  LOP3.LUT R3, R3, 0x300, R4, 0xf8, !PT ;  /* 0x0000030003037812 */ /* 0x000fe400078ef804 */
[----:B------:R-:W-:Y:S02]  /*118b0*/  LOP3.LUT R2, R2, 0x18, R6, 0x78, !PT ;  /* 0x0000001802027812 */ /* 0x000fe400078e7806 */
[----:B------:R-:W-:Y:S02]  /*118c0*/  LOP3.LUT R0, R0, 0x18, RZ, 0xc0, !PT ;  /* 0x0000001800007812 */ /* 0x000fe400078ec0ff */
[----:B------:R-:W-:Y:S01]  /*118d0*/  LOP3.LUT R26, R3, R2, RZ, 0xfc, !PT ;  /* 0x00000002031a7212 */ /* 0x000fe200078efcff */
[----:B------:R-:W-:Y:S01]  /*118e0*/  IMAD.SHL.U32 R2, R6, 0x20, RZ ;  /* 0x0000002006027824 */ /* 0x000fe200078e00ff */
[----:B------:R-:W-:-:S03]  /*118f0*/  SHF.R.U32.HI R3, RZ, 0x2, R5 ;  /* 0x00000002ff037819 */ /* 0x000fc60000011605 */
[----:B------:R-:W-:Y:S01]  /*11900*/  IMAD R26, R26, 0x2, R17 ;  /* 0x000000021a1a7824 */ /* 0x000fe200078e0211 */
[----:B------:R-:W-:Y:S02]  /*11910*/  LOP3.LUT R3, R3, 0x60, R2, 0xf8, !PT ;  /* 0x0000006003037812 */ /* 0x000fe400078ef802 */
[C---:B------:R-:W-:Y:S02]  /*11920*/  LOP3.LUT R2, R0.reuse, 0x20, RZ, 0xfc, !PT ;  /* 0x0000002000027812 */ /* 0x040fe400078efcff */
[----:B------:R-:W-:-:S07]  /*11930*/  LOP3.LUT R0, R0, 0x40, RZ, 0xfc, !PT ;  /* 0x0000004000007812 */ /* 0x000fce00078efcff */
.L_x_10921:
[----:B------:R-:W-:Y:S01]  /*11940*/  ULDC UR8, c[0x0][0xc60] ;  /* 0x0003180000087ab9 */ /* 0x000fe20000000800 */
[C---:B------:R-:W-:Y:S01]  /*11950*/  R2UR UR7, R27.reuse ;  /* 0x000000001b0772ca */ /* 0x040fe200000e0000 */
[----:B------:R-:W-:Y:S01]  /*11960*/  UISETP.NE.AND UP0, UPT, UR8, 0x1, UPT ;  /* 0x000000010800788c */ /* 0x000fe2000bf05270 */
[----:B------:R-:W-:-:S10]  /*11970*/  R2UR UR6, R27 ;  /* 0x000000001b0672ca */ /* 0x000fd400000e0000 */
        /* <DEDUP_REMOVED lines=9> */
[----:B0-----:R-:W-:Y:S05]  /*11a10*/  @!P0 BRA `(.L_x_10824) ;  /* 0x0000000000208947 */ /* 0x001fea0003800000 */
        /* <DEDUP_REMOVED lines=8> */
.L_x_10824:
[----:B------:R-:W-:Y:S01]  /*11aa0*/  ULDC UR9, c[0x0][0xc54] ;  /* 0x0003150000097ab9 */ /* 0x000fe20000000800 */
[----:B------:R-:W-:Y:S01]  /*11ab0*/  UMOV UR6, UR8 ;  /* 0x0000000800067c82 */ /* 0x000fe20008000000 */
[----:B------:R-:W-:-:S11]  /*11ac0*/  UISETP.NE.AND UP0, UPT, UR9, 0x1, UPT ;  /* 0x000000010900788c */ /* 0x000fd6000bf05270 */
[----:B------:R-:W-:Y:S02]  /*11ad0*/  @UP0 ULDC.64 UR10, c[0x0][0xc58] ;  /* 0x00031600000a0ab9 */ /* 0x000fe40000000a00 */
[----:B------:R-:W-:-:S04]  /*11ae0*/  UIMAD.WIDE.U32 UR4, UR8, UR10, URZ ;  /* 0x0000000a080472a5 */ /* 0x000fc8000f8e003f */
[----:B------:R-:W-:-:S04]  /*11af0*/  @UP0 USHF.R.U32.HI UR6, URZ, UR11, UR5 ;  /* 0x0000000b3f060299 */ /* 0x000fc80008011605 */
[----:B------:R-:W-:-:S12]  /*11b00*/  UIMAD UR4, UR6, UR9, URZ ;  /* 0x00000009060472a4 */ /* 0x000fd8000f8e023f */
.L_x_10825:
[----:B------:R-:W-:Y:S02]  /*11b10*/  ULOP3.LUT UR5, URZ, UR6, URZ, 0x33, !UPT ;  /* 0x000000063f057292 */ /* 0x000fe4000f8e333f */
[----:B------:R-:W-:Y:S01]  /*11b20*/  UIADD3 UR4, UR8, -UR4, URZ ;  /* 0x8000000408047290 */ /* 0x000fe2000fffe03f */
[----:B------:R-:W-:Y:S01]  /*11b30*/  ULDC UR15, c[0x0][0xc48] ;  /* 0x00031200000f7ab9 */ /* 0x000fe20000000800 */
[----:B------:R-:W-:Y:S01]  /*11b40*/  ULDC UR9, c[0x0][0x448] ;  /* 0x0001120000097ab9 */ /* 0x000fe20000000800 */
[----:B------:R-:W-:Y:S01]  /*11b50*/  ULDC UR41, c[0x0][0xc3c] ;  /* 0x00030f0000297ab9 */ /* 0x000fe20000000800 */
[----:B------:R-:W-:Y:S02]  /*11b60*/  UISETP.NE.AND UP2, UPT, UR15, 0x1, UPT ;  /* 0x000000010f00788c */ /* 0x000fe4000bf45270 */
[----:B------:R-:W-:Y:S02]  /*11b70*/  UISETP.NE.AND UP1, UPT, UR9, 0x1, UPT ;  /* 0x000000010900788c */ /* 0x000fe4000bf25270 */
[----:B------:R-:W-:Y:S01]  /*11b80*/  UIADD3 UR41, UR5, UR41, URZ ;  /* 0x0000002905297290 */ /* 0x000fe2000fffe03f */
[----:B------:R-:W-:Y:S01]  /*11b90*/  ULDC UR14, c[0x0][0xc54] ;  /* 0x00031500000e7ab9 */ /* 0x000fe20000000800 */
[----:B------:R-:W-:Y:S01]  /*11ba0*/  ULDC.64 UR10, c[0x0][0x418] ;  /* 0x00010600000a7ab9 */ /* 0x000fe20000000a00 */
[----:B------:R-:W-:-:S02]  /*11bb0*/  UIMAD UR14, UR7, UR14, UR4 ;  /* 0x0000000e070e72a4 */ /* 0x000fc4000f8e0204 */
[----:B------:R-:W-:Y:S01]  /*11bc0*/  UISETP.NE.U32.AND UP0, UPT, UR10, URZ, UPT ;  /* 0x0000003f0a00728c */ /* 0x000fe2000bf05070 */
[----:B------:R-:W-:Y:S01]  /*11bd0*/  ULDC.64 UR4, c[0x0][0x9e0] ;  /* 0x0002780000047ab9 */ /* 0x000fe20000000a00 */
[----:B------:R-:W-:Y:S02]  /*11be0*/  UIMAD UR41, UR41, 0xc0, URZ ;  /* 0x000000c0292978a4 */ /* 0x000fe4000f8e023f */
[----:B------:R-:W-:Y:S02]  /*11bf0*/  UISETP.GE.AND UP3, UPT, UR5, 0x1, UPT ;  /* 0x000000010500788c */ /* 0x000fe4000bf66270 */
[----:B------:R-:W-:Y:S02]  /*11c00*/  UISETP.NE.AND.EX UP0, UPT, UR11, URZ, UPT, UP0 ;  /* 0x0000003f0b00728c */ /* 0x000fe4000bf05300 */
[----:B------:R-:W-:Y:S01]  /*11c10*/  UIADD3 UR9, UR41, 0xbf, URZ ;  /* 0x000000bf29097890 */ /* 0x000fe2000fffe03f */
[----:B------:R-:W-:Y:S01]  /*11c20*/  ULDC UR8, c[0x0][0x424] ;  /* 0x0001090000087ab9 */ /* 0x000fe20000000800 */
[----:B------:R-:W-:Y:S01]  /*11c30*/  ULDC UR6, c[0x0][0x288] ;  /* 0x0000a20000067ab9 */ /* 0x000fe20000000800 */
[----:B------:R-:W-:Y:S01]  /*11c40*/  @UP2 ULDC UR10, c[0x0][0xc4c] ;  /* 0x00031300000a2ab9 */ /* 0x000fe20000000800 */
[----:B------:R-:W-:Y:S01]  /*11c50*/  @UP1 ULDC UR12, c[0x0][0x44c] ;  /* 0x00011300000c1ab9 */ /* 0x000fe20000000800 */
[----:B------:R-:W-:Y:S01]  /*11c60*/  UIADD3 UR16, -UR6, 0x1, URZ ;  /* 0x0000000106107890 */ /* 0x000fe2000fffe13f */
[----:B------:R-:W-:Y:S01]  /*11c70*/  PLOP3.LUT P1, PT, PT, PT, UP3, 0x80, 0x0 ;  /* 0x000000000000781c */ /* 0x000fe20003f2f038 */
[----:B------:R-:W-:-:S02]  /*11c80*/  UIMAD.WIDE.U32 UR10, UR14, UR10, URZ ;  /* 0x0000000a0e0a72a5 */ /* 0x000fc4000f8e003f */
[----:B------:R-:W-:Y:S02]  /*11c90*/  USEL UR8, UR8, 0x1, UP0 ;  /* 0x0000000108087887 */ /* 0x000fe40008000000 */
        /* <DEDUP_REMOVED lines=23> */
.L_x_10827:
[----:B------:R-:W-:-:S11]  /*11e10*/  UISETP.NE.AND UP0, UPT, UR5, 0x1, UPT ;  /* 0x000000010500788c */ /* 0x000fd6000bf05270 */
[----:B------:R-:W-:Y:S02]  /*11e20*/  @UP0 ULDC.64 UR12, c[0x0][0x9e8] ;  /* 0x00027a00000c0ab9 */ /* 0x000fe40000000a00 */
[----:B------:R-:W-:-:S04]  /*11e30*/  UIMAD.WIDE.U32 UR10, UR9, UR12, URZ ;  /* 0x0000000c090a72a5 */ /* 0x000fc8000f8e003f */
[----:B------:R-:W-:-:S12]  /*11e40*/  @UP0 USHF.R.U32.HI UR9, URZ, UR13, UR11 ;  /* 0x0000000d3f090299 */ /* 0x000fd8000801160b */
.L_x_10828:
[----:B------:R-:W-:-:S04]  /*11e50*/  UIMAD UR9, UR9, UR5, UR5 ;  /* 0x00000005090972a4 */ /* 0x000fc8000f8e0205 */
[----:B------:R-:W-:-:S04]  /*11e60*/  UISETP.LT.AND UP0, UPT, UR4, UR9, UPT ;  /* 0x000000090400728c */ /* 0x000fc8000bf01270 */
[----:B------:R-:W-:-:S12]  /*11e70*/  USEL UR4, UR4, UR9, UP0 ;  /* 0x0000000904047287 */ /* 0x000fd80008000000 */
.L_x_10826:
        /* <DEDUP_REMOVED lines=30> */
.L_x_10830:
[----:B------:R-:W-:-:S11]  /*12060*/  UISETP.NE.AND UP0, UPT, UR5, 0x1, UPT ;  /* 0x000000010500788c */ /* 0x000fd6000bf05270 */
[----:B------:R-:W-:Y:S02]  /*12070*/  @UP0 ULDC.64 UR10, c[0x0][0x9e8] ;  /* 0x00027a00000a0ab9 */ /* 0x000fe40000000a00 */
[----:B------:R-:W-:-:S04]  /*12080*/  UIMAD.WIDE.U32 UR6, UR4, UR10, URZ ;  /* 0x0000000a040672a5 */ /* 0x000fc8000f8e003f */
[----:B------:R-:W-:-:S12]  /*12090*/  @UP0 USHF.R.U32.HI UR4, URZ, UR11, UR7 ;  /* 0x0000000b3f040299 */ /* 0x000fd80008011607 */
.L_x_10831:
[----:B------:R-:W-:-:S04]  /*120a0*/  UIMAD UR4, UR4, UR5, URZ ;  /* 0x00000005040472a4 */ /* 0x000fc8000f8e023f */
[----:B------:R-:W-:-:S04]  /*120b0*/  UISETP.LT.AND UP0, UPT, UR8, UR4, UPT ;  /* 0x000000040800728c */ /* 0x000fc8000bf01270 */
[----:B------:R-:W-:-:S12]  /*120c0*/  USEL UR8, UR8, UR4, !UP0 ;  /* 0x0000000408087287 */ /* 0x000fd8000c000000 */
.L_x_10829:
        /* <DEDUP_REMOVED lines=19> */
[----:B-1----:R-:W2:Y:S01]  /*12200*/  @P0 ATOMG.E.ADD.STRONG.GPU PT, R3, desc[UR48][R2.64], R5 ;  /* 0x00000005020309a8 */ /* 0x002ea200081ee1f0 */
[----:B------:R-:W0:Y:S02]  /*12210*/  S2R R4, SR_LTMASK ;  /* 0x0000000000047919 */ /* 0x000e240000003900 */
[----:B0-----:R-:W-:-:S04]  /*12220*/  LOP3.LUT R4, R4, UR4, RZ, 0xc0, !PT ;  /* 0x0000000404047c12 */ /* 0x001fc8000f8ec0ff */
[----:B------:R-:W0:Y:S01]  /*12230*/  POPC R27, R4 ;  /* 0x00000004001b7309 */ /* 0x000e220000000000 */
[----:B--2---:R-:W0:Y:S02]  /*12240*/  SHFL.IDX PT, R0, R3, R0, 0x1f ;  /* 0x00001f0003007589 */ /* 0x004e2400000e0000 */
[----:B0-----:R-:W-:Y:S01]  /*12250*/  IADD3 R27, R0, UR42, R27 ;  /* 0x0000002a001b7c10 */ /* 0x001fe2000fffe01b */
[----:B------:R-:W-:Y:S06]  /*12260*/  BRA `(.L_x_10834) ;  /* 0x0000003c00447947 */ /* 0x000fec0003800000 */
.L_x_10833:
        /* <DEDUP_REMOVED lines=20> */
.L_x_10836:
[----:B------:R-:W-:Y:S05]  /*123b0*/  BSYNC B6 ;  /* 0x0000000000067941 */ /* 0x000fea0003800000 */
.L_x_10835:
        /* <DEDUP_REMOVED lines=20> */
.L_x_10839:
        /* <DEDUP_REMOVED lines=15> */
.L_x_10838:
[----:B------:R-:W-:Y:S05]  /*125f0*/  BSYNC B6 ;  /* 0x0000000000067941 */ /* 0x000fea0003800000 */
.L_x_10837:
[----:B------:R-:W-:Y:S01]  /*12600*/  ULDC.64 UR4, c[0x0][0x9f8] ;  /* 0x00027e0000047ab9 */ /* 0x000fe20000000a00 */
[----:B------:R-:W-:Y:S01]  /*12610*/  IMAD.U32 R23, RZ, RZ, UR43 ;  /* 0x0000002bff177e24 */ /* 0x000fe2000f8e00ff */
[----:B------:R-:W-:-:S04]  /*12620*/  UISETP.NE.U32.AND UP0, UPT, UR4, URZ, UPT ;  /* 0x0000003f0400728c */ /* 0x000fc8000bf05070 */
        /* <DEDUP_REMOVED lines=18> */
[----:B--2---:R-:W-:Y:S02]  /*12750*/  SHF.R.S32.HI R25, RZ, 0x1f, R23 ;  /* 0x0000001fff197819 */ /* 0x004fe40000011417 */
[----:B------:R-:W-:Y:S01]  /*12760*/  SEL R18, R23, RZ, !P1 ;  /* 0x000000ff17127207 */ /* 0x000fe20004800000 */
[----:B------:R-:W-:Y:S06]  /*12770*/  BRA.DIV UR4, `(.L_x_10840) ;  /* 0x0000004204207947 */ /* 0x000fec000b800000 */
[----:B------:R0:W1:Y:S02]  /*12780*/  SHFL.IDX PT, R14, R20, RZ, 0x1f ;  /* 0x00001fff140e7589 */ /* 0x00006400000e0000 */
.L_x_10936:
[----:B-1----:R-:W-:Y:S02]  /*12790*/  ISETP.NE.AND P0, PT, R14, RZ, PT ;  /* 0x000000ff0e00720c */ /* 0x002fe40003f05270 */
[----:B------:R-:W-:Y:S02]  /*127a0*/  PLOP3.LUT P2, PT, PT, PT, PT, 0x8, 0x0 ;  /* 0x000000000000781c */ /* 0x000fe40003f4e170 */
[----:B------:R-:W-:-:S11]  /*127b0*/  LOP3.LUT R19, R19, 0xfffffffd, RZ, 0xc0, !PT ;  /* 0xfffffffd13137812 */ /* 0x000fd600078ec0ff */
[----:B------:R-:W-:Y:S01]  /*127c0*/  @P2 LOP3.LUT R19, R19, 0x2, RZ, 0xfc, !PT ;  /* 0x0000000213132812 */ /* 0x000fe200078efcff */
[----:B------:R-:W-:Y:S06]  /*127d0*/  @P0 BRA `(.L_x_10841) ;  /* 0x0000000400140947 */ /* 0x000fec0003800000 */
[----:B------:R-:W-:-:S03]  /*127e0*/  UMOV UR4, 0xffffffff ;  /* 0xffffffff00047882 */ /* 0x000fc60000000000 */
[----:B------:R-:W-:Y:S05]  /*127f0*/  BRA.DIV UR4, `(.L_x_10842) ;  /* 0x0000004204207947 */ /* 0x000fea000b800000 */
[----:B------:R-:W-:-:S13]  /*12800*/  ELECT P6, URZ, PT ;  /* 0x00000000003f782f */ /* 0x000fda00038c0000 */
.L_x_10939:
[----:B------:R-:W-:Y:S05]  /*12810*/  @!P6 BRA `(.L_x_10841) ;  /* 0x000000040004e947 */ /* 0x000fea0003800000 */
[----:B------:R-:W-:Y:S01]  /*12820*/  IMAD.MOV.U32 R18, RZ, RZ, R23 ;  /* 0x000000ffff127224 */ /* 0x000fe200078e0017 */
[----:B------:R-:W-:Y:S06]  /*12830*/  @!P1 BRA `(.L_x_10843) ;  /* 0x0000000000489947 */ /* 0x000fec0003800000 */
[----:B------:R-:W1:Y:S01]  /*12840*/  LDC R0, c[0x0][0x43c] ;  /* 0x00010f00ff007b82 */ /* 0x000e620000000800 */
[----:B------:R-:W-:Y:S01]  /*12850*/  IMAD.MOV.U32 R6, RZ, RZ, R22 ;  /* 0x000000ffff067224 */ /* 0x000fe200078e0016 */
[----:B------:R-:W-:Y:S02]  /*12860*/  ULDC.64 UR4, c[0x0][0x428] ;  /* 0x00010a0000047ab9 */ /* 0x000fe40000000a00 */
[----:B------:R-:W-:-:S04]  /*12870*/  IMAD R8, R25, UR4, RZ ;  /* 0x0000000419087c24 */ /* 0x000fc8000f8e02ff */
[----:B------:R-:W-:Y:S01]  /*12880*/  IMAD R7, R23, UR5, R8 ;  /* 0x0000000517077c24 */ /* 0x000fe2000f8e0208 */
[----:B-1----:R-:W-:-:S13]  /*12890*/  ISETP.NE.AND P0, PT, R0, 0x1, PT ;  /* 0x000000010000780c */ /* 0x002fda0003f05270 */
[----:B------:R-:W1:Y:S02]  /*128a0*/  @P0 LDC.64 R4, c[0x0][0x440] ;  /* 0x00011000ff040b82 */ /* 0x000e640000000a00 */
[----:B-1----:R-:W-:-:S05]  /*128b0*/  @P0 IMAD.HI.U32 R4, R22, R4, RZ ;  /* 0x0000000416040227 */ /* 0x002fca00078e00ff */
[----:B------:R-:W-:-:S04]  /*128c0*/  @P0 SHF.R.U32.HI R6, RZ, R5, R4 ;  /* 0x00000005ff060219 */ /* 0x000fc80000011604 */
[--C-:B------:R-:W-:Y:S01]  /*128d0*/  SHF.R.S32.HI R5, RZ, 0x1f, R6.reuse ;  /* 0x0000001fff057819 */ /* 0x100fe20000011406 */
[----:B------:R-:W-:-:S04]  /*128e0*/  IMAD.MOV.U32 R4, RZ, RZ, R6 ;  /* 0x000000ffff047224 */ /* 0x000fc800078e0006 */
[----:B------:R-:W-:-:S04]  /*128f0*/  IMAD.WIDE.U32 R4, R23, UR4, R4 ;  /* 0x0000000417047c25 */ /* 0x000fc8000f8e0004 */
[----:B------:R-:W-:Y:S01]  /*12900*/  IMAD.IADD R5, R5, 0x1, R7 ;  /* 0x0000000105057824 */ /* 0x000fe200078e0207 */
[----:B------:R-:W-:-:S04]  /*12910*/  LEA R2, P0, R4, R2, 0x2 ;  /* 0x0000000204027211 */ /* 0x000fc800078010ff */
[----:B------:R-:W-:-:S05]  /*12920*/  LEA.HI.X R3, R4, R3, R5, 0x2, P0 ;  /* 0x0000000304037211 */ /* 0x000fca00000f1405 */
[----:B------:R1:W5:Y:S01]  /*12930*/  LDG.E R18, desc[UR48][R2.64] ;  /* 0x0000003002127981 */ /* 0x000362000c1e1900 */
[----:B------:R-:W-:-:S04]  /*12940*/  IMAD.MOV R5, RZ, RZ, -R6 ;  /* 0x000000ffff057224 */ /* 0x000fc800078e0a06 */
[----:B------:R-:W-:-:S07]  /*12950*/  IMAD R22, R0, R5, R22 ;  /* 0x0000000500167224 */ /* 0x000fce00078e0216 */
.L_x_10843:
[----:B------:R-:W2:Y:S01]  /*12960*/  S2R R0, SR_TID.X ;  /* 0x0000000000007919 */ /* 0x000ea20000002100 */
[----:B-1----:R-:W-:Y:S01]  /*12970*/  IMAD R3, R16, 0x8, R17 ;  /* 0x0000000810037824 */ /* 0x002fe200078e0211 */
[----:B--2---:R-:W-:Y:S02]  /*12980*/  LOP3.LUT R2, R0, 0x7f, RZ, 0xc0, !PT ;  /* 0x0000007f00027812 */ /* 0x004fe400078ec0ff */
[----:B------:R-:W-:Y:S02]  /*12990*/  SHF.L.U32 R0, R24, 0x1f, RZ ;  /* 0x0000001f18007819 */ /* 0x000fe400000006ff */
[----:B------:R-:W-:Y:S02]  /*129a0*/  ISETP.NE.AND P1, PT, R2, RZ, PT ;  /* 0x000000ff0200720c */ /* 0x000fe40003f25270 */
[----:B------:R-:W1:Y:S02]  /*129b0*/  SYNCS.PHASECHK.TRANS64.TRYWAIT P0, [R3+URZ+0x2d840], R0 ;  /* 0x02d84000030075a7 */ /* 0x000e64000800017f */
[----:B-1----:R-:W-:Y:S09]  /*129c0*/  @!P0 BRA `(.L_x_10844) ;  /* 0x0000003c00cc8947 */ /* 0x002ff20003800000 */
.L_x_10940:
[----:B------:R-:W-:Y:S05]  /*129d0*/  @P1 BRA `(.L_x_10845) ;  /* 0x0000000000141947 */ /* 0x000fea0003800000 */
[----:B------:R-:W-:Y:S01]  /*129e0*/  ISETP.NE.AND P0, PT, R28, RZ, PT ;  /* 0x000000ff1c00720c */ /* 0x000fe20003f05270 */
[----:B-1----:R-:W-:-:S04]  /*129f0*/  IMAD.MOV.U32 R0, RZ, RZ, 0x6000 ;  /* 0x00006000ff007424 */ /* 0x002fc800078e00ff */
[----:B------:R2:W-:Y:S08]  /*12a00*/  SYNCS.ARRIVE.TRANS64 RZ, [R3+URZ+0x2d830], R0 ;  /* 0x02d8300003ff79a7 */ /* 0x0005f0000800003f */
[----:B------:R-:W-:Y:S05]  /*12a10*/  @!P0 BRA `(.L_x_10845) ;  /* 0x0000000000048947 */ /* 0x000fea0003800000 */
[----:B------:R-:W-:Y:S01]  /*12a20*/  BPT.TRAP 0x1 ;  /* 0x000000040000795c */ /* 0x000fe20000300000 */
.L_x_10845:
[----:B-12---:R-:W-:Y:S01]  /*12a30*/  IMAD R0, R16, 0x6000, R17 ;  /* 0x0000600010007824 */ /* 0x006fe200078e0211 */
        /* <DEDUP_REMOVED lines=11> */
[----:B------:R-:W-:Y:S01]  /*12af0*/  UMOV UR10, 0x40 ;  /* 0x00000040000a7882 */ /* 0x000fe20000000000 */
[----:B------:R-:W-:Y:S01]  /*12b00*/  UMOV UR12, UR36 ;  /* 0x00000024000c7c82 */ /* 0x000fe20008000000 */
[----:B------:R-:W-:Y:S01]  /*12b10*/  UIADD3 UR33, UR33, 0x2d830, URZ ;  /* 0x0002d83021217890 */ /* 0x000fe2000fffe03f */
[----:B------:R-:W-:Y:S01]  /*12b20*/  PLOP3.LUT P0, PT, PT, PT, PT, 0x80, 0x0 ;  /* 0x000000000000781c */ /* 0x000fe20003f0f070 */
[----:B------:R-:W-:Y:S01]  /*12b30*/  USHF.L.U32 UR35, UR35, 0x7, URZ ;  /* 0x0000000723237899 */ /* 0x000fe2000800063f */
[----:B------:R-:W-:Y:S01]  /*12b40*/  LOP3.LUT R19, R19, 0xfffffffd, RZ, 0xc0, !PT ;  /* 0xfffffffd13137812 */ /* 0x000fe200078ec0ff */
[----:B------:R-:W-:-:S02]  /*12b50*/  UIADD3 UR32, UR8, 0x15400, URZ ;  /* 0x0001540008207890 */ /* 0x000fc4000fffe03f */
        /* <DEDUP_REMOVED lines=9> */
[----:B------:R-:W-:Y:S01]  /*12bf0*/  @P0 LOP3.LUT R19, R19, 0x2, RZ, 0xfc, !PT ;  /* 0x0000000213130812 */ /* 0x000fe200078efcff */
[----:B------:R1:W-:Y:S01]  /*12c00*/  UTMALDG.4D [UR16], [UR4], desc[UR6] ;  /* 0x00000610040075b4 */ /* 0x0003e20008019000 */
[----:B------:R1:W-:Y:S02]  /*12c10*/  UTMALDG.4D [UR8], [UR4], desc[UR6] ;  /* 0x00000608040075b4 */ /* 0x0003e40008019000 */
[----:B-1----:R-:W-:-:S03]  /*12c20*/  NOP ;  /* 0x0000000000007918 */ /* 0x002fc60000000000 */
.L_x_10841:
[----:B------:R-:W-:Y:S05]  /*12c30*/  WARPSYNC.ALL ;  /* 0x0000000000007948 */ /* 0x000fea0003800000 */
[----:B------:R-:W-:Y:S01]  /*12c40*/  VIADD R0, R17, 0xc400 ;  /* 0x0000c40011007836 */ /* 0x000fe20000000000 */
[----:B------:R-:W-:Y:S01]  /*12c50*/  USHF.R.S32.HI UR4, URZ, 0x1f, UR36 ;  /* 0x0000001f3f047899 */ /* 0x000fe20008011424 */
[----:B------:R-:W-:Y:S01]  /*12c60*/  BAR.SYNC.DEFER_BLOCKING 0x8, 0x200 ;  /* 0x0208000000007b1d */ /* 0x000fe20000010000 */
[----:B------:R-:W-:Y:S02]  /*12c70*/  USHF.R.S32.HI UR37, URZ, 0x1f, UR43 ;  /* 0x0000001f3f257899 */ /* 0x000fe4000801142b */
[----:B------:R-:W-:-:S03]  /*12c80*/  LOP3.LUT P0, RZ, R0, 0x1bf, RZ, 0xc0, !PT ;  /* 0x000001bf00ff7812 */ /* 0x000fc6000780c0ff */
[----:B------:R-:W-:Y:S01]  /*12c90*/  ULDC.64 UR6, c[0x0][0x2d8] ;  /* 0x0000b60000067ab9 */ /* 0x000fe20000000a00 */
[----:B------:R-:W-:Y:S01]  /*12ca0*/  BSSY B6, `(.L_x_10846) ;  /* 0x0000016000067945 */ /* 0x000fe20003800000 */
[----:B------:R-:W-:Y:S02]  /*12cb0*/  UIMAD UR4, UR4, UR6, URZ ;  /* 0x00000006040472a4 */ /* 0x000fe4000f8e023f */
[----:B------:R-:W-:Y:S02]  /*12cc0*/  UIMAD.WIDE.U32 UR50, UR36, UR6, URZ ;  /* 0x00000006243272a5 */ /* 0x000fe4000f8e003f */
[----:B------:R-:W-:-:S04]  /*12cd0*/  UIMAD UR4, UR36, UR7, UR4 ;  /* 0x00000007240472a4 */ /* 0x000fc8000f8e0204 */
[----:B------:R-:W-:Y:S01]  /*12ce0*/  UIADD3 UR45, UR51, UR4, URZ ;  /* 0x00000004332d7290 */ /* 0x000fe2000fffe03f */
[----:B------:R-:W-:Y:S11]  /*12cf0*/  @!P0 BRA `(.L_x_10847) ;  /* 0x0000000000408947 */ /* 0x000ff60003800000 */
        /* <DEDUP_REMOVED lines=14> */
[----:B0-----:R-:W-:-:S07]  /*12de0*/  LEPC R20, `(.L_x_10847) ;  /* 0x000000001014794e */ /* 0x001fce0000000000 */
[----:B-1----:R-:W-:Y:S05]  /*12df0*/  CALL.ABS.NOINC R2 ;  /* 0x0000000002007343 */ /* 0x002fea0003c00000 */
.L_x_10847:
[----:B------:R-:W-:Y:S05]  /*12e00*/  BSYNC B6 ;  /* 0x0000000000067941 */ /* 0x000fea0003800000 */
.L_x_10846:
[----:B------:R-:W1:Y:S01]  /*12e10*/  LDC R9, c[0x0][0x448] ;  /* 0x00011200ff097b82 */ /* 0x000e620000000800 */
[----:B0-----:R-:W0:Y:S01]  /*12e20*/  S2R R20, SR_TID.X ;  /* 0x0000000000147919 */ /* 0x001e220000002100 */
[----:B------:R-:W-:Y:S01]  /*12e30*/  ULDC.64 UR8, c[0x0][0x2e0] ;  /* 0x0000b80000087ab9 */ /* 0x000fe20000000a00 */
[----:B------:R-:W-:Y:S01]  /*12e40*/  UMOV UR44, UR50 ;  /* 0x00000032002c7c82 */ /* 0x000fe20008000000 */
[----:B------:R-:W-:Y:S01]  /*12e50*/  UIMAD UR6, UR37, UR8, URZ ;  /* 0x00000008250672a4 */ /* 0x000fe2000f8e023f */
[----:B------:R-:W2:Y:S01]  /*12e60*/  S2R R10, SR_TID.X ;  /* 0x00000000000a7919 */ /* 0x000ea20000002100 */
[----:B------:R-:W-:Y:S02]  /*12e70*/  UIMAD.WIDE.U32 UR4, UR43, UR8, UR44 ;  /* 0x000000082b0472a5 */ /* 0x000fe4000f8e002c */
[----:B------:R-:W-:-:S03]  /*12e80*/  UIMAD UR6, UR43, UR9, UR6 ;  /* 0x000000092b0672a4 */ /* 0x000fc6000f8e0206 */
[----:B------:R-:W-:Y:S01]  /*12e90*/  ULDC.64 UR8, c[0x0][0x2d0] ;  /* 0x0000b40000087ab9 */ /* 0x000fe20000000a00 */
[----:B------:R-:W-:Y:S01]  /*12ea0*/  UIADD3 UR6, UR5, UR6, URZ ;  /* 0x0000000605067290 */ /* 0x000fe2000fffe03f */
[----:B------:R-:W-:-:S04]  /*12eb0*/  IMAD.U32 R4, RZ, RZ, UR4 ;  /* 0x00000004ff047e24 */ /* 0x000fc8000f8e00ff */
[----:B------:R-:W-:Y:S01]  /*12ec0*/  IMAD.MOV.U32 R2, RZ, RZ, R4 ;  /* 0x000000ffff027224 */ /* 0x000fe200078e0004 */
[----:B-1----:R-:W-:Y:S02]  /*12ed0*/  ISETP.NE.AND P1, PT, R9, 0x1, PT ;  /* 0x000000010900780c */ /* 0x002fe40003f25270 */
[C---:B0-----:R-:W-:Y:S01]  /*12ee0*/  LOP3.LUT R21, R20.reuse, 0x7f, RZ, 0xc0, !PT ;  /* 0x0000007f14157812 */ /* 0x041fe200078ec0ff */
[----:B------:R-:W-:-:S10]  /*12ef0*/  IMAD.SHL.U32 R20, R20, 0x20, RZ ;  /* 0x0000002014147824 */ /* 0x000fd400078e00ff */
[----:B------:R-:W0:Y:S01]  /*12f00*/  @P1 LDC R3, c[0x0][0x44c] ;  /* 0x00011300ff031b82 */ /* 0x000e220000000800 */
[----:B------:R-:W-:Y:S01]  /*12f10*/  SHF.R.U32.HI R21, RZ, 0x2, R21 ;  /* 0x00000002ff157819 */ /* 0x000fe20000011615 */
[----:B--2---:R-:W-:-:S03]  /*12f20*/  IMAD.SHL.U32 R10, R10, 0x8, RZ ;  /* 0x000000080a0a7824 */ /* 0x004fc600078e00ff */
[----:B------:R-:W-:Y:S02]  /*12f30*/  LOP3.LUT R20, R21, 0x60, R20, 0xf8, !PT ;  /* 0x0000006015147812 */ /* 0x000fe400078ef814 */
[----:B------:R-:W1:Y:S01]  /*12f40*/  S2R R21, SR_TID.X ;  /* 0x0000000000157919 */ /* 0x000e620000002100 */
[----:B------:R-:W2:Y:S01]  /*12f50*/  @P1 LDC R5, c[0x0][0x450] ;  /* 0x00011400ff051b82 */ /* 0x000ea20000000800 */
[----:B------:R-:W-:Y:S01]  /*12f60*/  LOP3.LUT R10, R10, 0x18, RZ, 0xc0, !PT ;  /* 0x000000180a0a7812 */ /* 0x000fe200078ec0ff */
[----:B------:R-:W-:-:S03]  /*12f70*/  VIADD R6, R20, UR41 ;  /* 0x0000002914067c36 */ /* 0x000fc60008000000 */
[C---:B------:R-:W-:Y:S01]  /*12f80*/  LOP3.LUT R12, R10.reuse, 0x20, RZ, 0xfc, !PT ;  /* 0x000000200a0c7812 */ /* 0x040fe200078efcff */
[----:B------:R-:W-:Y:S01]  /*12f90*/  IMAD.MOV.U32 R7, RZ, RZ, R6 ;  /* 0x000000ffff077224 */ /* 0x000fe200078e0006 */
[----:B------:R-:W-:Y:S01]  /*12fa0*/  LOP3.LUT R10, R10, 0x40, RZ, 0xfc, !PT ;  /* 0x000000400a0a7812 */ /* 0x000fe200078efcff */
[----:B0-----:R-:W-:-:S04]  /*12fb0*/  @P1 IMAD.HI.U32 R0, R6, R3, RZ ;  /* 0x0000000306001227 */ /* 0x001fc800078e00ff */
[----:B------:R-:W-:Y:S01]  /*12fc0*/  IMAD.U32 R3, RZ, RZ, UR6 ;  /* 0x00000006ff037e24 */ /* 0x000fe2000f8e00ff */
[----:B------:R-:W-:Y:S01]  /*12fd0*/  ULDC.64 UR6, c[0x0][0x280] ;  /* 0x0000a00000067ab9 */ /* 0x000fe20000000a00 */
[----:B--2---:R-:W-:Y:S01]  /*12fe0*/  @P1 SHF.R.U32.HI R7, RZ, R5, R0 ;  /* 0x00000005ff071219 */ /* 0x004fe20000011600 */
[----:B------:R-:W-:Y:S01]  /*12ff0*/  IMAD.U32 R5, RZ, RZ, UR5 ;  /* 0x00000005ff057e24 */ /* 0x000fe2000f8e00ff */
[----:B------:R-:W-:Y:S02]  /*13000*/  ULDC.64 UR4, c[0x0][0x2c8] ;  /* 0x0000b20000047ab9 */ /* 0x000fe40000000a00 */
[----:B------:R-:W-:Y:S01]  /*13010*/  SHF.R.S32.HI R0, RZ, 0x1f, R7 ;  /* 0x0000001fff007819 */ /* 0x000fe20000011407 */
[----:B------:R-:W-:-:S04]  /*13020*/  IMAD.WIDE.U32 R4, R7, UR8, R2 ;  /* 0x0000000807047c25 */ /* 0x000fc8000f8e0002 */
[----:B------:R-:W-:Y:S02]  /*13030*/  IMAD R0, R0, UR8, RZ ;  /* 0x0000000800007c24 */ /* 0x000fe4000f8e02ff */
[C---:B-1----:R-:W-:Y:S01]  /*13040*/  IMAD.SHL.U32 R20, R21.reuse, 0x8, RZ ;  /* 0x0000000815147824 */ /* 0x042fe200078e00ff */
[----:B------:R-:W-:Y:S01]  /*13050*/  LOP3.LUT R21, R21, 0x7f, RZ, 0xc0, !PT ;  /* 0x0000007f15157812 */ /* 0x000fe200078ec0ff */
[----:B------:R-:W-:Y:S02]  /*13060*/  IMAD R11, R7, UR9, R0 ;  /* 0x00000009070b7c24 */ /* 0x000fe4000f8e0200 */
[----:B------:R-:W-:Y:S01]  /*13070*/  IMAD.MOV R0, RZ, RZ, -R7 ;  /* 0x000000ffff007224 */ /* 0x000fe200078e0a07 */
[----:B------:R-:W-:Y:S01]  /*13080*/  LOP3.LUT R20, R20, 0x18, RZ, 0xc0, !PT ;  /* 0x0000001814147812 */ /* 0x000fe200078ec0ff */
[----:B------:R-:W-:Y:S01]  /*13090*/  IMAD.IADD R5, R5, 0x1, R11 ;  /* 0x0000000105057824 */ /* 0x000fe200078e020b */
[----:B------:R-:W-:Y:S01]  /*130a0*/  SHF.R.U32.HI R21, RZ, 0x2, R21 ;  /* 0x00000002ff157819 */ /* 0x000fe20000011615 */
[----:B------:R-:W-:-:S02]  /*130b0*/  IMAD R7, R9, R0, R6 ;  /* 0x0000000009077224 */ /* 0x000fc400078e0206 */
[----:B------:R-:W-:Y:S02]  /*130c0*/  VIADD R6, R6, 0x80 ;  /* 0x0000008006067836 */ /* 0x000fe40000000000 */
[----:B------:R-:W-:Y:S01]  /*130d0*/  IMAD.WIDE.U32 R4, R7, UR4, R4 ;  /* 0x0000000407047c25 */ /* 0x000fe2000f8e0004 */
[----:B------:R-:W-:-:S05]  /*130e0*/  SHF.R.S32.HI R0, RZ, 0x1f, R7 ;  /* 0x0000001fff007819 */ /* 0x000fca0000011407 */
[----:B------:R-:W-:-:S04]  /*130f0*/  IMAD R0, R0, UR4, RZ ;  /* 0x0000000400007c24 */ /* 0x000fc8000f8e02ff */
[----:B------:R-:W-:Y:S01]  /*13100*/  IMAD R11, R7, UR5, R0 ;  /* 0x00000005070b7c24 */ /* 0x000fe2000f8e0200 */
[----:B------:R-:W-:Y:S01]  /*13110*/  LEA R0, P0, R4, UR6, 0x1 ;  /* 0x0000000604007c11 */ /* 0x000fe2000f8008ff */
[----:B------:R-:W0:Y:S02]  /*13120*/  @P1 LDC R7, c[0x0][0x44c] ;  /* 0x00011300ff071b82 */ /* 0x000e240000000800 */
[----:B------:R-:W-:-:S05]  /*13130*/  IMAD.IADD R5, R5, 0x1, R11 ;  /* 0x0000000105057824 */ /* 0x000fca00078e020b */
[----:B------:R-:W-:Y:S02]  /*13140*/  LEA.HI.X R4, R4, UR7, R5, 0x1, P0 ;  /* 0x0000000704047c11 */ /* 0x000fe400080f0c05 */
[----:B------:R-:W1:Y:S01]  /*13150*/  @P1 LDC R5, c[0x0][0x450] ;  /* 0x00011400ff051b82 */ /* 0x000e620000000800 */
[----:B0-----:R-:W-:-:S04]  /*13160*/  @P1 IMAD.HI.U32 R8, R6, R7, RZ ;  /* 0x0000000706081227 */ /* 0x001fc800078e00ff */
[----:B------:R-:W-:Y:S01]  /*13170*/  IMAD.MOV.U32 R7, RZ, RZ, R6 ;  /* 0x000000ffff077224 */ /* 0x000fe200078e0006 */
[----:B-1----:R-:W-:-:S05]  /*13180*/  @P1 SHF.R.U32.HI R7, RZ, R5, R8 ;  /* 0x00000005ff071219 */ /* 0x002fca0000011608 */
[----:B------:R-:W-:Y:S02]  /*13190*/  IMAD.MOV R5, RZ, RZ, -R7 ;  /* 0x000000ffff057224 */ /* 0x000fe400078e0a07 */
[----:B------:R-:W-:-:S04]  /*131a0*/  IMAD.WIDE.U32 R2, R7, UR8, R2 ;  /* 0x0000000807027c25 */ /* 0x000fc8000f8e0002 */
[----:B------:R-:W-:Y:S01]  /*131b0*/  IMAD R5, R9, R5, R6 ;  /* 0x0000000509057224 */ /* 0x000fe200078e0206 */
[----:B------:R-:W-:-:S05]  /*131c0*/  SHF.R.S32.HI R6, RZ, 0x1f, R7 ;  /* 0x0000001fff067819 */ /* 0x000fca0000011407 */
[----:B------:R-:W-:-:S04]  /*131d0*/  IMAD R6, R6, UR8, RZ ;  /* 0x0000000806067c24 */ /* 0x000fc8000f8e02ff */
[----:B------:R-:W-:Y:S01]  /*131e0*/  IMAD R7, R7, UR9, R6 ;  /* 0x0000000907077c24 */ /* 0x000fe2000f8e0206 */
[----:B------:R-:W-:-:S03]  /*131f0*/  SHF.R.S32.HI R6, RZ, 0x1f, R5 ;  /* 0x0000001fff067819 */ /* 0x000fc60000011405 */
[----:B------:R-:W-:Y:S02]  /*13200*/  IMAD.IADD R3, R3, 0x1, R7 ;  /* 0x0000000103037824 */ /* 0x000fe400078e0207 */
[----:B------:R-:W-:Y:S02]  /*13210*/  IMAD R6, R6, UR4, RZ ;  /* 0x0000000406067c24 */ /* 0x000fe4000f8e02ff */
[C---:B------:R-:W-:Y:S01]  /*13220*/  IMAD.WIDE.U32 R2, R5.reuse, UR4, R2 ;  /* 0x0000000405027c25 */ /* 0x040fe2000f8e0002 */
[----:B------:R-:W-:Y:S02]  /*13230*/  ULDC UR4, c[0x0][0x2b8] ;  /* 0x0000ae0000047ab9 */ /* 0x000fe40000000800 */
[----:B------:R-:W-:Y:S01]  /*13240*/  ISETP.GE.AND P1, PT, R12, UR4, PT ;  /* 0x000000040c007c0c */ /* 0x000fe2000bf26270 */
[----:B------:R-:W-:Y:S01]  /*13250*/  IMAD R7, R5, UR5, R6 ;  /* 0x0000000505077c24 */ /* 0x000fe2000f8e0206 */
[----:B------:R-:W-:Y:S02]  /*13260*/  LEA R8, P0, R2, UR6, 0x1 ;  /* 0x0000000602087c11 */ /* 0x000fe4000f8008ff */
[----:B------:R-:W-:Y:S01]  /*13270*/  ISETP.GE.AND P2, PT, R10, UR4, PT ;  /* 0x000000040a007c0c */ /* 0x000fe2000bf46270 */
[----:B------:R-:W-:-:S05]  /*13280*/  IMAD.IADD R7, R3, 0x1, R7 ;  /* 0x0000000103077824 */ /* 0x000fca00078e0207 */
[----:B------:R-:W-:Y:S02]  /*13290*/  LEA.HI.X R7, R2, UR7, R7, 0x1, P0 ;  /* 0x0000000702077c11 */ /* 0x000fe400080f0c07 */
[----:B------:R-:W-:Y:S01]  /*132a0*/  ISETP.GE.AND P0, PT, R20, UR4, PT ;  /* 0x0000000414007c0c */ /* 0x000fe2000bf06270 */
[----:B------:R-:W-:-:S03]  /*132b0*/  UMOV UR4, 0xffffffff ;  /* 0xffffffff00047882 */ /* 0x000fc60000000000 */
[----:B------:R-:W-:Y:S09]  /*132c0*/  BRA.DIV UR4, `(.L_x_10848) ;  /* 0x0000003604a07947 */ /* 0x000ff2000b800000 */
[----:B------:R-:W0:Y:S01]  /*132d0*/  SHFL.IDX PT, R14, R0, RZ, 0x1c1f ;  /* 0x001c1fff000e7589 */ /* 0x000e2200000e0000 */
[----:B------:R-:W-:Y:S01]  /*132e0*/  ULDC UR4, c[0x0][0x288] ;  /* 0x0000a20000047ab9 */ /* 0x000fe20000000800 */
[----:B------:R-:W-:Y:S02]  /*132f0*/  VIADD R6, R21, UR41 ;  /* 0x0000002915067c36 */ /* 0x000fe40008000000 */
[----:B------:R-:W1:Y:S01]  /*13300*/  SHFL.IDX PT, R2, R4, RZ, 0x1c1f ;  /* 0x001c1fff04027589 */ /* 0x000e6200000e0000 */
[----:B------:R-:W-:Y:S02]  /*13310*/  IMAD R5, R9, UR4, RZ ;  /* 0x0000000409057c24 */ /* 0x000fe4000f8e02ff */
[----:B------:R-:W-:-:S03]  /*13320*/  VIADD R10, R6, 0x20 ;  /* 0x00000020060a7836 */ /* 0x000fc60000000000 */
[----:B------:R-:W-:-:S13]  /*13330*/  ISETP.GE.AND P4, PT, R6, R5, PT ;  /* 0x000000050600720c */ /* 0x000fda0003f86270 */
[----:B0-----:R-:W-:-:S05]  /*13340*/  @!P4 LEA R14, P3, R20, R14, 0x1 ;  /* 0x0000000e140ec211 */ /* 0x001fca00078608ff */
[----:B-1----:R-:W-:Y:S02]  /*13350*/  @!P4 IMAD.X R3, RZ, RZ, R2, P3 ;  /* 0x000000ffff03c224 */ /* 0x002fe400018e0602 */
[----:B------:R-:W-:Y:S02]  /*13360*/  @!P4 IMAD.MOV.U32 R2, RZ, RZ, R14 ;  /* 0x000000ffff02c224 */ /* 0x000fe400078e000e */
[----:B------:R-:W0:Y:S04]  /*13370*/  SHFL.IDX PT, R14, R0, 0x1, 0x1c1f ;  /* 0x003c1f00000e7f89 */ /* 0x000e2800000e0000 */
[----:B------:R-:W-:Y:S04]  /*13380*/  @!P4 LDGSTS.E.BYPASS.LTC128B.128 [R26+0xc400], desc[UR48][R2.64], !P0 ;  /* 0x0c400000021acfae */ /* 0x000fe8000c101d70 */
[----:B------:R-:W-:Y:S04]  /*13390*/  @!P4 LDGSTS.E.BYPASS.LTC128B.128 [R26+0xf400], desc[UR48][R2.64+0x40], !P1 ;  /* 0x0f400040021acfae */ /* 0x000fe8000c901d70 */
[----:B------:R1:W-:Y:S01]  /*133a0*/  @!P4 LDGSTS.E.BYPASS.LTC128B.128 [R26+0x12400], desc[UR48][R2.64+0x80], !P2 ;  /* 0x12400080021acfae */ /* 0x0003e2000d101d70 */
[----:B------:R-:W-:Y:S01]  /*133b0*/  ISETP.GE.AND P4, PT, R10, R5, PT ;  /* 0x000000050a00720c */ /* 0x000fe20003f86270 */
[----:B------:R-:W-:-:S02]  /*133c0*/  VIADD R10, R6, 0x40 ;  /* 0x00000040060a7836 */ /* 0x000fc40000000000 */
[----:B-1----:R-:W1:Y:S10]  /*133d0*/  SHFL.IDX PT, R2, R4, 0x1, 0x1c1f ;  /* 0x003c1f0004027f89 */ /* 0x002e7400000e0000 */
[----:B0-----:R-:W-:-:S05]  /*133e0*/  @!P4 LEA R14, P3, R20, R14, 0x1 ;  /* 0x0000000e140ec211 */ /* 0x001fca00078608ff */
[----:B-1----:R-:W-:Y:S02]  /*133f0*/  @!P4 IMAD.X R9, RZ, RZ, R2, P3 ;  /* 0x000000ffff09c224 */ /* 0x002fe400018e0602 */
[----:B------:R-:W-:Y:S02]  /*13400*/  @!P4 IMAD.MOV.U32 R2, RZ, RZ, R14 ;  /* 0x000000ffff02c224 */ /* 0x000fe400078e000e */
[----:B------:R-:W-:Y:S01]  /*13410*/  @!P4 IMAD.MOV.U32 R3, RZ, RZ, R9 ;  /* 0x000000ffff03c224 */ /* 0x000fe200078e0009 */
[----:B------:R-:W0:Y:S04]  /*13420*/  SHFL.IDX PT, R14, R0, 0x2, 0x1c1f ;  /* 0x005c1f00000e7f89 */ /* 0x000e2800000e0000 */
[----:B------:R-:W-:Y:S04]  /*13430*/  @!P4 LDGSTS.E.BYPASS.LTC128B.128 [R26+0xcc00], desc[UR48][R2.64], !P0 ;  /* 0x0cc00000021acfae */ /* 0x000fe8000c101d70 */
[----:B------:R-:W-:Y:S04]  /*13440*/  @!P4 LDGSTS.E.BYPASS.LTC128B.128 [R26+0xfc00], desc[UR48][R2.64+0x40], !P1 ;  /* 0x0fc00040021acfae */ /* 0x000fe8000c901d70 */
[----:B------:R1:W-:Y:S01]  /*13450*/  @!P4 LDGSTS.E.BYPASS.LTC128B.128 [R26+0x12c00], desc[UR48][R2.64+0x80], !P2 ;  /* 0x12c00080021acfae */ /* 0x0003e2000d101d70 */
[----:B------:R-:W-:Y:S01]  /*13460*/  ISETP.GE.AND P4, PT, R10, R5, PT ;  /* 0x000000050a00720c */ /* 0x000fe20003f86270 */
[----:B------:R-:W-:-:S02]  /*13470*/  VIADD R10, R6, 0x60 ;  /* 0x00000060060a7836 */ /* 0x000fc40000000000 */
[----:B-1----:R-:W1:Y:S10]  /*13480*/  SHFL.IDX PT, R2, R4, 0x2, 0x1c1f ;  /* 0x005c1f0004027f89 */ /* 0x002e7400000e0000 */
[----:B0-----:R-:W-:Y:S01]  /*13490*/  @!P4 LEA R14, P3, R20, R14, 0x1 ;  /* 0x0000000e140ec211 */ /* 0x001fe200078608ff */
[----:B------:R-:W-:Y:S04]  /*134a0*/  SHFL.IDX PT, R4, R4, 0x3, 0x1c1f ;  /* 0x007c1f0004047f89 */ /* 0x000fe800000e0000 */
[----:B-1----:R-:W-:-:S02]  /*134b0*/  @!P4 IMAD.X R9, RZ, RZ, R2, P3 ;  /* 0x000000ffff09c224 */ /* 0x002fc400018e0602 */
[----:B------:R-:W-:Y:S02]  /*134c0*/  @!P4 IMAD.MOV.U32 R2, RZ, RZ, R14 ;  /* 0x000000ffff02c224 */ /* 0x000fe400078e000e */
[----:B------:R-:W0:Y:S01]  /*134d0*/  SHFL.IDX PT, R14, R0, 0x3, 0x1c1f ;  /* 0x007c1f00000e7f89 */ /* 0x000e2200000e0000 */
[----:B------:R-:W-:-:S03]  /*134e0*/  @!P4 IMAD.MOV.U32 R3, RZ, RZ, R9 ;  /* 0x000000ffff03c224 */ /* 0x000fc600078e0009 */
[----:B------:R-:W-:Y:S04]  /*134f0*/  SHFL.IDX PT, R0, R7, RZ, 0x1c1f ;  /* 0x001c1fff07007589 */ /* 0x000fe800000e0000 */
[----:B------:R-:W-:Y:S04]  /*13500*/  @!P4 LDGSTS.E.BYPASS.LTC128B.128 [R26+0xd400], desc[UR48][R2.64], !P0 ;  /* 0x0d400000021acfae */ /* 0x000fe8000c101d70 */
[----:B------:R-:W-:Y:S04]  /*13510*/  @!P4 LDGSTS.E.BYPASS.LTC128B.128 [R26+0x10400], desc[UR48][R2.64+0x40], !P1 ;  /* 0x10400040021acfae */ /* 0x000fe8000c901d70 */
[----:B------:R1:W-:Y:S01]  /*13520*/  @!P4 LDGSTS.E.BYPASS.LTC128B.128 [R26+0x13400], desc[UR48][R2.64+0x80], !P2 ;  /* 0x13400080021acfae */ /* 0x0003e2000d101d70 */
[----:B------:R-:W-:Y:S01]  /*13530*/  ISETP.GE.AND P4, PT, R10, R5, PT ;  /* 0x000000050a00720c */ /* 0x000fe20003f86270 */
[----:B------:R-:W-:-:S02]  /*13540*/  VIADD R10, R6, 0x80 ;  /* 0x00000080060a7836 */ /* 0x000fc40000000000 */
[----:B------:R-:W-:Y:S10]  /*13550*/  SHFL.IDX PT, R7, R7, 0x1, 0x1c1f ;  /* 0x003c1f0007077f89 */ /* 0x000ff400000e0000 */
[----:B0-----:R-:W-:-:S05]  /*13560*/  @!P4 LEA R14, P3, R20, R14, 0x1 ;  /* 0x0000000e140ec211 */ /* 0x001fca00078608ff */
[----:B------:R-:W-:Y:S02]  /*13570*/  @!P4 IMAD.X R9, RZ, RZ, R4, P3 ;  /* 0x000000ffff09c224 */ /* 0x000fe400018e0604 */
[----:B-1----:R-:W-:Y:S02]  /*13580*/  @!P4 IMAD.MOV.U32 R2, RZ, RZ, R14 ;  /* 0x000000ffff02c224 */ /* 0x002fe400078e000e */
[----:B------:R-:W0:Y:S01]  /*13590*/  SHFL.IDX PT, R14, R8, RZ, 0x1c1f ;  /* 0x001c1fff080e7589 */ /* 0x000e2200000e0000 */
[----:B------:R-:W-:-:S05]  /*135a0*/  @!P4 IMAD.MOV.U32 R3, RZ, RZ, R9 ;  /* 0x000000ffff03c224 */ /* 0x000fca00078e0009 */
[----:B------:R-:W-:Y:S04]  /*135b0*/  @!P4 LDGSTS.E.BYPASS.LTC128B.128 [R26+0xdc00], desc[UR48][R2.64], !P0 ;  /* 0x0dc00000021acfae */ /* 0x000fe8000c101d70 */
[----:B------:R-:W-:Y:S04]  /*135c0*/  @!P4 LDGSTS.E.BYPASS.LTC128B.128 [R26+0x10c00], desc[UR48][R2.64+0x40], !P1 ;  /* 0x10c00040021acfae */ /* 0x000fe8000c901d70 */
[----:B------:R1:W-:Y:S01]  /*135d0*/  @!P4 LDGSTS.E.BYPASS.LTC128B.128 [R26+0x13c00], desc[UR48][R2.64+0x80], !P2 ;  /* 0x13c00080021acfae */ /* 0x0003e2000d101d70 */
[----:B------:R-:W-:-:S13]  /*135e0*/  ISETP.GE.AND P4, PT, R10, R5, PT ;  /* 0x000000050a00720c */ /* 0x000fda0003f86270 */
[----:B0-----:R-:W-:-:S05]  /*135f0*/  @!P4 LEA R14, P3, R20, R14, 0x1 ;  /* 0x0000000e140ec211 */ /* 0x001fca00078608ff */
[----:B------:R-:W-:Y:S02]  /*13600*/  @!P4 IMAD.X R9, RZ, RZ, R0, P3 ;  /* 0x000000ffff09c224 */ /* 0x000fe400018e0600 */
[----:B-1----:R-:W-:Y:S02]  /*13610*/  @!P4 IMAD.MOV.U32 R2, RZ, RZ, R14 ;  /* 0x000000ffff02c224 */ /* 0x002fe400078e000e */
[----:B------:R-:W-:Y:S01]  /*13620*/  @!P4 IMAD.MOV.U32 R3, RZ, RZ, R9 ;  /* 0x000000ffff03c224 */ /* 0x000fe200078e0009 */
[----:B------:R0:W1:Y:S04]  /*13630*/  SHFL.IDX PT, R14, R8, 0x1, 0x1c1f ;  /* 0x003c1f00080e7f89 */ /* 0x00006800000e0000 */
[----:B------:R0:W-:Y:S04]  /*13640*/  @!P4 LDGSTS.E.BYPASS.LTC128B.128 [R26+0xe400], desc[UR48][R2.64], !P0 ;  /* 0x0e400000021acfae */ /* 0x0001e8000c101d70 */
[----:B------:R0:W-:Y:S04]  /*13650*/  @!P4 LDGSTS.E.BYPASS.LTC128B.128 [R26+0x11400], desc[UR48][R2.64+0x40], !P1 ;  /* 0x11400040021acfae */ /* 0x0001e8000c901d70 */
[----:B------:R0:W-:Y:S02]  /*13660*/  @!P4 LDGSTS.E.BYPASS.LTC128B.128 [R26+0x14400], desc[UR48][R2.64+0x80], !P2 ;  /* 0x14400080021acfae */ /* 0x0001e4000d101d70 */
.L_x_10953:
[----:B------:R-:W-:Y:S02]  /*13670*/  VIADD R6, R6, 0xa0 ;  /* 0x000000a006067836 */ /* 0x000fe40000000000 */
[----:B------:R-:W-:-:S03]  /*13680*/  VIADD R0, R17, 0x2d800 ;  /* 0x0002d80011007836 */ /* 0x000fc60000000000 */
[----:B------:R-:W-:-:S13]  /*13690*/  ISETP.GE.AND P3, PT, R6, R5, PT ;  /* 0x000000050600720c */ /* 0x000fda0003f66270 */
[----:B01----:R-:W-:-:S05]  /*136a0*/  @!P3 LEA R2, P4, R20, R14, 0x1 ;  /* 0x0000000e1402b211 */ /* 0x003fca00078808ff */
[----:B------:R-:W-:-:S05]  /*136b0*/  @!P3 IMAD.X R3, RZ, RZ, R7, P4 ;  /* 0x000000ffff03b224 */ /* 0x000fca00020e0607 */
[----:B------:R-:W-:Y:S01]  /*136c0*/  @!PT LDS RZ, [RZ] ;  /* 0x00000000fffff984 */ /* 0x000fe20000000800 */
[----:B------:R-:W-:Y:S01]  /*136d0*/  @!PT LDS RZ, [RZ] ;  /* 0x00000000fffff984 */ /* 0x000fe20000000800 */
[----:B------:R-:W-:Y:S01]  /*136e0*/  @!PT LDS RZ, [RZ] ;  /* 0x00000000fffff984 */ /* 0x000fe20000000800 */
[----:B------:R0:W-:Y:S01]  /*136f0*/  @!P3 LDGSTS.E.BYPASS.LTC128B.128 [R26+0xec00], desc[UR48][R2.64], !P0 ;  /* 0x0ec00000021abfae */ /* 0x0001e2000c101d70 */
[----:B------:R-:W-:-:S03]  /*13700*/  PLOP3.LUT P0, PT, PT, PT, PT, 0x80, 0x0 ;  /* 0x000000000000781c */ /* 0x000fc60003f0f070 */
[----:B------:R0:W-:Y:S04]  /*13710*/  @!P3 LDGSTS.E.BYPASS.LTC128B.128 [R26+0x11c00], desc[UR48][R2.64+0x40], !P1 ;  /* 0x11c00040021abfae */ /* 0x0001e8000c901d70 */
[----:B------:R0:W-:Y:S01]  /*13720*/  @!P3 LDGSTS.E.BYPASS.LTC128B.128 [R26+0x14c00], desc[UR48][R2.64+0x80], !P2 ;  /* 0x14c00080021abfae */ /* 0x0001e2000d101d70 */
[----:B------:R-:W-:-:S05]  /*13730*/  NOP ;  /* 0x0000000000007918 */ /* 0x000fca0000000000 */
.L_x_10849:
[----:B------:R-:W-:Y:S02]  /*13740*/  PLOP3.LUT P1, PT, P1, P0, PT, 0xa2, 0x0 ;  /* 0x000000000000781c */ /* 0x000fe40000f21472 */
[----:B------:R-:W-:-:S08]  /*13750*/  @P0 R2UR P1, UR4, R17 ;  /* 0x00000000110402ca */ /* 0x000fd00000020000 */
[----:B------:R-:W-:-:S05]  /*13760*/  @P0 PLOP3.LUT P0, PT, P1, PT, PT, 0x80, 0x0 ;  /* 0x000000000000081c */ /* 0x000fca0000f0f070 */
[----:B------:R-:W-:Y:S01]  /*13770*/  @!P1 SYNCS.ARRIVE.TRANS64.RED.A0T1 RZ, [UR4+0x2d800], RZ ;  /* 0x02d800ffffff99a7 */ /* 0x000fe20008200404 */
[----:B------:R-:W-:Y:S07]  /*13780*/  @!P1 ARRIVES.LDGSTSBAR.64.TRANSCNT [UR4+0x2d800] ;  /* 0x02d80000ff0099b0 */ /* 0x000fee0008000a84 */
[----:B------:R-:W-:Y:S05]  /*13790*/  @P0 BRA.U.ANY `(.L_x_10849) ;  /* 0xfffffffd00e80947 */ /* 0x000fea000393ffff */
[----:B------:R-:W-:-:S05]  /*137a0*/  VIADD R29, R29, 0x1 ;  /* 0x000000011d1d7836 */ /* 0x000fca0000000000 */
[----:B0-----:R-:W-:-:S04]  /*137b0*/  LEA.HI R2, R29, R29, RZ, 0x1 ;  /* 0x0000001d1d027211 */ /* 0x001fc800078f08ff */
        /* <DEDUP_REMOVED lines=8> */
.L_x_10954:
[----:B------:R-:W-:Y:S05]  /*13840*/  BSYNC B0 ;  /* 0x0000000000007941 */ /* 0x000fea0003800000 */
.L_x_10850:
        /* <DEDUP_REMOVED lines=12> */
[----:B------:R-:W-:Y:S01]  /*13910*/  LOP3.LUT P1, RZ, R19, 0x2, RZ, 0xc0, !PT ;  /* 0x0000000213ff7812 */ /* 0x000fe2000782c0ff */
[----:B------:R-:W-:Y:S01]  /*13920*/  VIADD R8, R16, 0x1 ;  /* 0x0000000110087836 */ /* 0x000fe20000000000 */
[----:B------:R-:W-:Y:S04]  /*13930*/  BSSY B0, `(.L_x_10854) ;  /* 0x00000a7000007945 */ /* 0x000fe80003800000 */
[----:B------:R-:W-:-:S04]  /*13940*/  ISETP.NE.AND P0, PT, R8, 0x2, PT ;  /* 0x000000020800780c */ /* 0x000fc80003f05270 */
[----:B------:R-:W-:Y:S02]  /*13950*/  SEL R9, RZ, 0x1, P0 ;  /* 0x00000001ff097807 */ /* 0x000fe40000000000 */
[----:B------:R-:W-:Y:S02]  /*13960*/  SEL R8, R8, RZ, P0 ;  /* 0x000000ff08087207 */ /* 0x000fe40000000000 */
[----:B------:R-:W-:Y:S01]  /*13970*/  LOP3.LUT R9, R24, R9, RZ, 0x3c, !PT ;  /* 0x0000000918097212 */ /* 0x000fe200078e3cff */
[----:B------:R-:W-:Y:S06]  /*13980*/  @!P1 BRA `(.L_x_10855) ;  /* 0x0000000800849947 */ /* 0x000fec0003800000 */
[----:B------:R-:W-:Y:S01]  /*13990*/  LOP3.LUT P1, RZ, R19, 0x1, RZ, 0xc0, !PT ;  /* 0x0000000113ff7812 */ /* 0x000fe2000782c0ff */
[----:B------:R-:W-:-:S12]  /*139a0*/  IMAD.MOV.U32 R4, RZ, RZ, R18 ;  /* 0x000000ffff047224 */ /* 0x000fd800078e0012 */
[----:B------:R-:W-:Y:S05]  /*139b0*/  @!P1 BRA `(.L_x_10856) ;  /* 0x0000000000489947 */ /* 0x000fea0003800000 */
[----:B------:R-:W0:Y:S01]  /*139c0*/  LDC R5, c[0x0][0x43c] ;  /* 0x00010f00ff057b82 */ /* 0x000e220000000800 */
[----:B------:R-:W-:Y:S02]  /*139d0*/  ULDC.64 UR4, c[0x0][0x428] ;  /* 0x00010a0000047ab9 */ /* 0x000fe40000000a00 */
[----:B------:R-:W-:-:S04]  /*139e0*/  IMAD R10, R25, UR4, RZ ;  /* 0x00000004190a7c24 */ /* 0x000fc8000f8e02ff */
[----:B------:R-:W-:Y:S01]  /*139f0*/  IMAD R10, R23, UR5, R10 ;  /* 0x00000005170a7c24 */ /* 0x000fe2000f8e020a */
[----:B0-----:R-:W-:-:S13]  /*13a00*/  ISETP.NE.AND P0, PT, R5, 0x1, PT ;  /* 0x000000010500780c */ /* 0x001fda0003f05270 */
[----:B------:R-:W0:Y:S02]  /*13a10*/  @P0 LDC.64 R2, c[0x0][0x440] ;  /* 0x00011000ff020b82 */ /* 0x000e240000000a00 */
[----:B0-----:R-:W-:-:S04]  /*13a20*/  @P0 IMAD.HI.U32 R4, R6, R2, RZ ;  /* 0x0000000206040227 */ /* 0x001fc800078e00ff */
[----:B------:R-:W-:Y:S01]  /*13a30*/  IMAD.MOV.U32 R2, RZ, RZ, R6 ;  /* 0x000000ffff027224 */ /* 0x000fe200078e0006 */
[----:B------:R-:W-:-:S05]  /*13a40*/  @P0 SHF.R.U32.HI R2, RZ, R3, R4 ;  /* 0x00000003ff020219 */ /* 0x000fca0000011604 */
[----:B------:R-:W-:-:S04]  /*13a50*/  IMAD.MOV R3, RZ, RZ, -R2 ;  /* 0x000000ffff037224 */ /* 0x000fc800078e0a02 */
[----:B------:R-:W-:Y:S01]  /*13a60*/  IMAD R6, R5, R3, R6 ;  /* 0x0000000305067224 */ /* 0x000fe200078e0206 */
[--C-:B------:R-:W-:Y:S01]  /*13a70*/  SHF.R.S32.HI R3, RZ, 0x1f, R2.reuse ;  /* 0x0000001fff037819 */ /* 0x100fe20000011402 */
[----:B------:R-:W0:Y:S02]  /*13a80*/  LDC.64 R4, c[0x0][0x418] ;  /* 0x00010600ff047b82 */ /* 0x000e240000000a00 */
[----:B------:R-:W-:-:S04]  /*13a90*/  IMAD.WIDE.U32 R2, R23, UR4, R2 ;  /* 0x0000000417027c25 */ /* 0x000fc8000f8e0002 */
[----:B------:R-:W-:Y:S01]  /*13aa0*/  IMAD.IADD R10, R10, 0x1, R3 ;  /* 0x000000010a0a7824 */ /* 0x000fe200078e0203 */
[----:B0-----:R-:W-:-:S04]  /*13ab0*/  LEA R4, P0, R2, R4, 0x2 ;  /* 0x0000000402047211 */ /* 0x001fc800078010ff */
[----:B------:R-:W-:-:S05]  /*13ac0*/  LEA.HI.X R5, R2, R5, R10, 0x2, P0 ;  /* 0x0000000502057211 */ /* 0x000fca00000f140a */
[----:B------:R0:W5:Y:S04]  /*13ad0*/  LDG.E R4, desc[UR48][R4.64] ;  /* 0x0000003004047981 */ /* 0x000168000c1e1900 */
.L_x_10856:
[----:B------:R-:W0:Y:S01]  /*13ae0*/  S2R R2, SR_TID.X ;  /* 0x0000000000027919 */ /* 0x000e220000002100 */
[----:B------:R-:W-:Y:S01]  /*13af0*/  IMAD R3, R8, 0x8, R17 ;  /* 0x0000000808037824 */ /* 0x000fe200078e0211 */
[----:B------:R-:W-:Y:S01]  /*13b00*/  BSSY B1, `(.L_x_10857) ;  /* 0x0000006000017945 */ /* 0x000fe20003800000 */
[----:B0-----:R-:W-:Y:S02]  /*13b10*/  LOP3.LUT R5, R2, 0x7f, RZ, 0xc0, !PT ;  /* 0x0000007f02057812 */ /* 0x001fe400078ec0ff */
[----:B------:R-:W-:Y:S02]  /*13b20*/  SHF.L.U32 R2, R9, 0x1f, RZ ;  /* 0x0000001f09027819 */ /* 0x000fe400000006ff */
[----:B------:R-:W-:Y:S02]  /*13b30*/  ISETP.NE.AND P1, PT, R5, RZ, PT ;  /* 0x000000ff0500720c */ /* 0x000fe40003f25270 */
[----:B------:R-:W0:Y:S02]  /*13b40*/  SYNCS.PHASECHK.TRANS64.TRYWAIT P0, [R3+URZ+0x2d840], R2 ;  /* 0x02d84002030075a7 */ /* 0x000e24000800017f */
[----:B0-----:R-:W-:Y:S09]  /*13b50*/  @!P0 BRA `(.L_x_10858) ;  /* 0x0000003400808947 */ /* 0x001ff20003800000 */
.L_x_10955:
[----:B------:R-:W-:Y:S05]  /*13b60*/  BSYNC B1 ;  /* 0x0000000000017941 */ /* 0x000fea0003800000 */
.L_x_10857:
[----:B------:R-:W-:Y:S04]  /*13b70*/  BSSY B1, `(.L_x_10859) ;  /* 0x0000007000017945 */ /* 0x000fe80003800000 */
[----:B------:R-:W-:Y:S05]  /*13b80*/  @P1 BRA `(.L_x_10860) ;  /* 0x0000000000141947 */ /* 0x000fea0003800000 */
[----:B------:R-:W-:Y:S01]  /*13b90*/  ISETP.NE.AND P0, PT, R28, RZ, PT ;  /* 0x000000ff1c00720c */ /* 0x000fe20003f05270 */
[----:B0-----:R-:W-:-:S04]  /*13ba0*/  IMAD.MOV.U32 R2, RZ, RZ, 0x6000 ;  /* 0x00006000ff027424 */ /* 0x001fc800078e00ff */
[----:B------:R1:W-:Y:S08]  /*13bb0*/  SYNCS.ARRIVE.TRANS64 RZ, [R3+URZ+0x2d830], R2 ;  /* 0x02d8300203ff79a7 */ /* 0x0003f0000800003f */
[----:B------:R-:W-:Y:S05]  /*13bc0*/  @!P0 BRA `(.L_x_10860) ;  /* 0x0000000000048947 */ /* 0x000fea0003800000 */
[----:B------:R-:W-:Y:S01]  /*13bd0*/  BPT.TRAP 0x1 ;  /* 0x000000040000795c */ /* 0x000fe20000300000 */
.L_x_10860:
[----:B------:R-:W-:Y:S05]  /*13be0*/  BSYNC B1 ;  /* 0x0000000000017941 */ /* 0x000fea0003800000 */
.L_x_10859:
[----:B------:R-:W-:Y:S01]  /*13bf0*/  IMAD.MOV.U32 R12, RZ, RZ, RZ ;  /* 0x000000ffff0c7224 */ /* 0x000fe200078e00ff */
[----:B------:R-:W-:Y:S01]  /*13c00*/  UIADD3 UR4, UP0, UR46, 0x370, URZ ;  /* 0x000003702e047890 */ /* 0x000fe2000ff1e03f */
[----:B------:R-:W-:Y:S01]  /*13c10*/  IMAD R11, R8, 0x6000, R17 ;  /* 0x00006000080b7824 */ /* 0x000fe200078e0211 */
[----:B------:R-:W-:Y:S01]  /*13c20*/  PLOP3.LUT P0, PT, PT, PT, PT, 0x80, 0x0 ;  /* 0x000000000000781c */ /* 0x000fe20003f0f070 */
[----:B01----:R-:W-:Y:S01]  /*13c30*/  VIADD R3, R3, 0x2d830 ;  /* 0x0002d83003037836 */ /* 0x003fe20000000000 */
[----:B------:R-:W-:Y:S01]  /*13c40*/  R2UR UR10, R12 ;  /* 0x000000000c0a72ca */ /* 0x000fe200000e0000 */
[----:B------:R-:W-:Y:S01]  /*13c50*/  IMAD.SHL.U32 R2, R6, 0x80, RZ ;  /* 0x0000008006027824 */ /* 0x000fe200078e00ff */
[----:B------:R-:W-:Y:S01]  /*13c60*/  UIADD3.X UR5, URZ, UR47, URZ, UP0, !UPT ;  /* 0x0000002f3f057290 */ /* 0x000fe200087fe43f */
[----:B------:R-:W-:Y:S01]  /*13c70*/  VIADD R5, R11, 0x15400 ;  /* 0x000154000b057836 */ /* 0x000fe20000000000 */
[----:B------:R-:W-:Y:S01]  /*13c80*/  UMOV UR6, 0x0 ;  /* 0x0000000000067882 */ /* 0x000fe20000000000 */
[----:B------:R-:W-:-:S10]  /*13c90*/  UMOV UR7, 0x14f00000 ;  /* 0x14f0000000077882 */ /* 0x000fd40000000000 */
.L_x_10861:
        /* <DEDUP_REMOVED lines=16> */
.L_x_10862:
        /* <DEDUP_REMOVED lines=16> */
.L_x_10863:
        /* <DEDUP_REMOVED lines=15> */
.L_x_10956:
[----:B------:R-:W-:Y:S05]  /*13f90*/  BSYNC B1 ;  /* 0x0000000000017941 */ /* 0x000fea0003800000 */
.L_x_10864:
[----:B------:R-:W-:Y:S01]  /*13fa0*/  BSSY B1, `(.L_x_10866) ;  /* 0x000000a000017945 */ /* 0x000fe20003800000 */
[----:B0-----:R-:W-:Y:S02]  /*13fb0*/  IMAD.MOV.U32 R2, RZ, RZ, 0x0 ;  /* 0x00000000ff027424 */ /* 0x001fe400078e00ff */
[----:B------:R-:W-:Y:S01]  /*13fc0*/  IMAD.MOV.U32 R3, RZ, RZ, 0x14f00000 ;  /* 0x14f00000ff037424 */ /* 0x000fe200078e00ff */
[----:B------:R-:W-:Y:S06]  /*13fd0*/  @P1 BRA `(.L_x_10867) ;  /* 0x0000000000181947 */ /* 0x000fec0003800000 */
[----:B------:R-:W-:Y:S01]  /*13fe0*/  ISETP.NE.AND P0, PT, R28, RZ, PT ;  /* 0x000000ff1c00720c */ /* 0x000fe20003f05270 */
[----:B------:R-:W-:Y:S02]  /*13ff0*/  IMAD R11, R16, 0x8, R17 ;  /* 0x00000008100b7824 */ /* 0x000fe400078e0211 */
[----:B------:R-:W-:-:S04]  /*14000*/  IMAD.MOV.U32 R13, RZ, RZ, 0x6000 ;  /* 0x00006000ff0d7424 */ /* 0x000fc800078e00ff */
[----:B------:R0:W-:Y:S06]  /*14010*/  SYNCS.ARRIVE.TRANS64 RZ, [R11+URZ+0x2d850], R13 ;  /* 0x02d8500d0bff79a7 */ /* 0x0001ec000800003f */
[----:B------:R-:W-:Y:S05]  /*14020*/  @!P0 BRA `(.L_x_10867) ;  /* 0x0000000000048947 */ /* 0x000fea0003800000 */
[----:B------:R-:W-:Y:S01]  /*14030*/  BPT.TRAP 0x1 ;  /* 0x000000040000795c */ /* 0x000fe20000300000 */
.L_x_10867:
[----:B------:R-:W-:Y:S05]  /*14040*/  BSYNC B1 ;  /* 0x0000000000017941 */ /* 0x000fea0003800000 */
.L_x_10866:
[----:B------:R-:W-:Y:S01]  /*14050*/  R2UR UR6, R2 ;  /* 0x00000000020672ca */ /* 0x000fe200000e0000 */
[--C-:B0-----:R-:W-:Y:S01]  /*14060*/  IMAD R11, R16, 0x8, R17.reuse ;  /* 0x00000008100b7824 */ /* 0x101fe200078e0211 */
[----:B------:R-:W-:Y:S01]  /*14070*/  R2UR UR7, R3 ;  /* 0x00000000030772ca */ /* 0x000fe200000e0000 */
[----:B------:R-:W-:Y:S01]  /*14080*/  UIADD3 UR4, UP0, UR46, 0x470, URZ ;  /* 0x000004702e047890 */ /* 0x000fe2000ff1e03f */
[----:B------:R-:W-:Y:S01]  /*14090*/  R2UR UR10, R12 ;  /* 0x000000000c0a72ca */ /* 0x000fe200000e0000 */
[----:B------:R-:W-:Y:S01]  /*140a0*/  IMAD R12, R16, 0x6000, R17 ;  /* 0x00006000100c7824 */ /* 0x000fe200078e0211 */
[----:B------:R-:W-:Y:S01]  /*140b0*/  PLOP3.LUT P0, PT, PT, PT, PT, 0x80, 0x0 ;  /* 0x000000000000781c */ /* 0x000fe20003f0f070 */
[----:B------:R-:W-:Y:S01]  /*140c0*/  IMAD.SHL.U32 R13, R22, 0x80, RZ ;  /* 0x00000080160d7824 */ /* 0x000fe200078e00ff */
[----:B------:R-:W-:Y:S01]  /*140d0*/  UIADD3.X UR5, URZ, UR47, URZ, UP0, !UPT ;  /* 0x0000002f3f057290 */ /* 0x000fe200087fe43f */
[----:B------:R-:W-:Y:S02]  /*140e0*/  VIADD R11, R11, 0x2d850 ;  /* 0x0002d8500b0b7836 */ /* 0x000fe40000000000 */
[----:B------:R-:W-:-:S09]  /*140f0*/  VIADD R14, R12, 0x400 ;  /* 0x000004000c0e7836 */ /* 0x000fd20000000000 */
.L_x_10868:
        /* <DEDUP_REMOVED lines=15> */
.L_x_10869:
        /* <DEDUP_REMOVED lines=15> */
.L_x_10870:
        /* <DEDUP_REMOVED lines=12> */
.L_x_10855:
[----:B------:R-:W-:Y:S05]  /*143a0*/  BSYNC B0 ;  /* 0x0000000000007941 */ /* 0x000fea0003800000 */
.L_x_10854:
[----:B------:R-:W-:Y:S01]  /*143b0*/  UIADD3 UR4, UR40, -0x3, URZ ;  /* 0xfffffffd28047890 */ /* 0x000fe2000fffe03f */
[----:B------:R-:W-:Y:S02]  /*143c0*/  IMAD.MOV.U32 R16, RZ, RZ, R8 ;  /* 0x000000ffff107224 */ /* 0x000fe400078e0008 */
[----:B------:R-:W-:-:S03]  /*143d0*/  IMAD.MOV.U32 R24, RZ, RZ, R9 ;  /* 0x000000ffff187224 */ /* 0x000fc600078e0009 */
[----:B------:R-:W-:-:S07]  /*143e0*/  IMAD.U32 R6, RZ, RZ, UR4 ;  /* 0x00000004ff067e24 */ /* 0x000fce000f8e00ff */
.L_x_10853:
[----:B------:R-:W-:Y:S01]  /*143f0*/  ULOP3.LUT UR4, URZ, UR40, URZ, 0x33, !UPT ;  /* 0x000000283f047292 */ /* 0x000fe2000f8e333f */
[----:B------:R-:W-:Y:S01]  /*14400*/  VIADD R7, R7, 0xfffffffe ;  /* 0xfffffffe07077836 */ /* 0x000fe20000000000 */
[----:B------:R-:W-:Y:S04]  /*14410*/  BSSY B0, `(.L_x_10852) ;  /* 0x000015a000007945 */ /* 0x000fe80003800000 */
[----:B------:R-:W-:-:S13]  /*14420*/  ISETP.NE.AND P0, PT, R7, UR4, PT ;  /* 0x0000000407007c0c */ /* 0x000fda000bf05270 */
[----:B------:R-:W-:Y:S05]  /*14430*/  @!P0 BRA `(.L_x_10871) ;  /* 0x00000014005c8947 */ /* 0x000fea0003800000 */
[----:B------:R-:W-:-:S07]  /*14440*/  IMAD.MOV.U32 R4, RZ, RZ, R18 ;  /* 0x000000ffff047224 */ /* 0x000fce00078e0012 */
.L_x_10906:
[----:B------:R-:W-:Y:S01]  /*14450*/  LOP3.LUT P1, RZ, R19, 0x2, RZ, 0xc0, !PT ;  /* 0x0000000213ff7812 */ /* 0x000fe2000782c0ff */
[----:B------:R-:W-:Y:S01]  /*14460*/  VIADD R7, R16, 0x1 ;  /* 0x0000000110077836 */ /* 0x000fe20000000000 */
[----:B------:R-:W-:Y:S05]  /*14470*/  YIELD ;  /* 0x0000000000007946 */ /* 0x000fea0003800000 */
[----:B------:R-:W-:Y:S01]  /*14480*/  ISETP.NE.AND P0, PT, R7, 0x2, PT ;  /* 0x000000020700780c */ /* 0x000fe20003f05270 */
[----:B------:R-:W-:Y:S03]  /*14490*/  BSSY B1, `(.L_x_10872) ;  /* 0x00000a4000017945 */ /* 0x000fe60003800000 */
[----:B------:R-:W-:-:S02]  /*144a0*/  SEL R3, RZ, 0x1, P0 ;  /* 0x00000001ff037807 */ /* 0x000fc40000000000 */
[----:B------:R-:W-:Y:S02]  /*144b0*/  SEL R7, R7, RZ, P0 ;  /* 0x000000ff07077207 */ /* 0x000fe40000000000 */
[----:B------:R-:W-:Y:S01]  /*144c0*/  LOP3.LUT R8, R24, R3, RZ, 0x3c, !PT ;  /* 0x0000000318087212 */ /* 0x000fe200078e3cff */
[----:B------:R-:W-:Y:S06]  /*144d0*/  @!P1 BRA `(.L_x_10873) ;  /* 0x00000008007c9947 */ /* 0x000fec0003800000 */
[----:B------:R-:W-:Y:S01]  /*144e0*/  LOP3.LUT P1, RZ, R19, 0x1, RZ, 0xc0, !PT ;  /* 0x0000000113ff7812 */ /* 0x000fe2000782c0ff */
        /* <DEDUP_REMOVED lines=9> */
[----:B------:R-:W-:-:S03]  /*14580*/  IMAD R4, R25, UR4, RZ ;  /* 0x0000000419047c24 */ /* 0x000fc6000f8e02ff */
[--C-:B------:R-:W-:Y:S01]  /*14590*/  SHF.R.S32.HI R3, RZ, 0x1f, R2.reuse ;  /* 0x0000001fff037819 */ /* 0x100fe20000011402 */
[----:B------:R-:W-:-:S04]  /*145a0*/  IMAD.MOV R9, RZ, RZ, -R2 ;  /* 0x000000ffff097224 */ /* 0x000fc800078e0a02 */
[----:B------:R-:W-:Y:S02]  /*145b0*/  IMAD R9, R5, R9, R6 ;  /* 0x0000000905097224 */ /* 0x000fe400078e0206 */
[C---:B------:R-:W-:Y:S02]  /*145c0*/  IMAD R5, R23.reuse, UR5, R4 ;  /* 0x0000000517057c24 */ /* 0x040fe4000f8e0204 */
[----:B------:R-:W-:Y:S01]  /*145d0*/  IMAD.WIDE.U32 R2, R23, UR4, R2 ;  /* 0x0000000417027c25 */ /* 0x000fe2000f8e0002 */
[----:B------:R-:W-:-:S03]  /*145e0*/  ULDC.64 UR4, c[0x0][0x418] ;  /* 0x0001060000047ab9 */ /* 0x000fc60000000a00 */
[----:B------:R-:W-:Y:S01]  /*145f0*/  IMAD.IADD R5, R5, 0x1, R3 ;  /* 0x0000000105057824 */ /* 0x000fe200078e0203 */
[----:B------:R-:W-:-:S04]  /*14600*/  LEA R4, P0, R2, UR4, 0x2 ;  /* 0x0000000402047c11 */ /* 0x000fc8000f8010ff */
[----:B------:R-:W-:-:S05]  /*14610*/  LEA.HI.X R5, R2, UR5, R5, 0x2, P0 ;  /* 0x0000000502057c11 */ /* 0x000fca00080f1405 */
[----:B------:R0:W5:Y:S04]  /*14620*/  LDG.E R4, desc[UR48][R4.64] ;  /* 0x0000003004047981 */ /* 0x000168000c1e1900 */
.L_x_10874:
        /* <DEDUP_REMOVED lines=8> */
.L_x_10957:
[----:B------:R-:W-:Y:S05]  /*146b0*/  BSYNC B2 ;  /* 0x0000000000027941 */ /* 0x000fea0003800000 */
.L_x_10875:
[----:B------:R-:W-:Y:S04]  /*146c0*/  BSSY B2, `(.L_x_10877) ;  /* 0x0000007000027945 */ /* 0x000fe80003800000 */
[----:B------:R-:W-:Y:S05]  /*146d0*/  @P1 BRA `(.L_x_10878) ;  /* 0x0000000000141947 */ /* 0x000fea0003800000 */
[----:B------:R-:W-:Y:S01]  /*146e0*/  ISETP.NE.AND P0, PT, R28, RZ, PT ;  /* 0x000000ff1c00720c */ /* 0x000fe20003f05270 */
[----:B0-----:R-:W-:-:S04]  /*146f0*/  IMAD.MOV.U32 R2, RZ, RZ, 0x6000 ;  /* 0x00006000ff027424 */ /* 0x001fc800078e00ff */
[----:B------:R1:W-:Y:S08]  /*14700*/  SYNCS.ARRIVE.TRANS64 RZ, [R3+URZ+0x2d830], R2 ;  /* 0x02d8300203ff79a7 */ /* 0x0003f0000800003f */
[----:B------:R-:W-:Y:S05]  /*14710*/  @!P0 BRA `(.L_x_10878) ;  /* 0x0000000000048947 */ /* 0x000fea0003800000 */
[----:B------:R-:W-:Y:S01]  /*14720*/  BPT.TRAP 0x1 ;  /* 0x000000040000795c */ /* 0x000fe20000300000 */
.L_x_10878:
[----:B------:R-:W-:Y:S05]  /*14730*/  BSYNC B2 ;  /* 0x0000000000027941 */ /* 0x000fea0003800000 */
.L_x_10877:
        /* <DEDUP_REMOVED lines=11> */
.L_x_10879:
        /* <DEDUP_REMOVED lines=16> */
.L_x_10880:
        /* <DEDUP_REMOVED lines=16> */
.L_x_10881:
        /* <DEDUP_REMOVED lines=15> */
.L_x_10958:
[----:B------:R-:W-:Y:S05]  /*14ae0*/  BSYNC B2 ;  /* 0x0000000000027941 */ /* 0x000fea0003800000 */
.L_x_10882:
[----:B------:R-:W-:Y:S01]  /*14af0*/  BSSY B2, `(.L_x_10884) ;  /* 0x0000009000027945 */ /* 0x000fe20003800000 */
[----:B------:R-:W-:Y:S02]  /*14b00*/  IMAD.MOV.U32 R2, RZ, RZ, 0x0 ;  /* 0x00000000ff027424 */ /* 0x000fe400078e00ff */
[----:B0-----:R-:W-:Y:S01]  /*14b10*/  IMAD.MOV.U32 R3, RZ, RZ, 0x14f00000 ;  /* 0x14f00000ff037424 */ /* 0x001fe200078e00ff */
[----:B------:R-:W-:Y:S06]  /*14b20*/  @P1 BRA `(.L_x_10885) ;  /* 0x0000000000141947 */ /* 0x000fec0003800000 */
[----:B------:R-:W-:Y:S01]  /*14b30*/  ISETP.NE.AND P0, PT, R28, RZ, PT ;  /* 0x000000ff1c00720c */ /* 0x000fe20003f05270 */
[----:B------:R-:W-:-:S04]  /*14b40*/  IMAD.MOV.U32 R13, RZ, RZ, 0x6000 ;  /* 0x00006000ff0d7424 */ /* 0x000fc800078e00ff */
[----:B------:R0:W-:Y:S08]  /*14b50*/  SYNCS.ARRIVE.TRANS64 RZ, [R12+URZ+0x50], R13 ;  /* 0x0000500d0cff79a7 */ /* 0x0001f0000800003f */
[----:B------:R-:W-:Y:S05]  /*14b60*/  @!P0 BRA `(.L_x_10885) ;  /* 0x0000000000048947 */ /* 0x000fea0003800000 */
[----:B------:R-:W-:Y:S01]  /*14b70*/  BPT.TRAP 0x1 ;  /* 0x000000040000795c */ /* 0x000fe20000300000 */
.L_x_10885:
[----:B------:R-:W-:Y:S05]  /*14b80*/  BSYNC B2 ;  /* 0x0000000000027941 */ /* 0x000fea0003800000 */
.L_x_10884:
        /* <DEDUP_REMOVED lines=10> */
.L_x_10886:
        /* <DEDUP_REMOVED lines=15> */
.L_x_10887:
        /* <DEDUP_REMOVED lines=15> */
.L_x_10888:
        /* <DEDUP_REMOVED lines=12> */
.L_x_10873:
[----:B------:R-:W-:Y:S05]  /*14ed0*/  BSYNC B1 ;  /* 0x0000000000017941 */ /* 0x000fea0003800000 */
.L_x_10872:
[----:B------:R-:W-:Y:S01]  /*14ee0*/  LOP3.LUT P1, RZ, R19, 0x2, RZ, 0xc0, !PT ;  /* 0x0000000213ff7812 */ /* 0x000fe2000782c0ff */
[----:B------:R-:W-:Y:S01]  /*14ef0*/  VIADD R16, R7, 0x1 ;  /* 0x0000000107107836 */ /* 0x000fe20000000000 */
[----:B------:R-:W-:Y:S01]  /*14f00*/  BSSY B1, `(.L_x_10889) ;  /* 0x00000a7000017945 */ /* 0x000fe20003800000 */
[----:B------:R-:W-:-:S03]  /*14f10*/  VIADD R9, R6, 0xffffffff ;  /* 0xffffffff06097836 */ /* 0x000fc60000000000 */
        /* <DEDUP_REMOVED lines=26> */
.L_x_10891:
[----:B------:R-:W-:Y:S01]  /*150c0*/  IMAD R2, R16, 0x8, R17 ;  /* 0x0000000810027824 */ /* 0x000fe200078e0211 */
[----:B------:R-:W-:Y:S01]  /*150d0*/  SHF.L.U32 R3, R24, 0x1f, RZ ;  /* 0x0000001f18037819 */ /* 0x000fe200000006ff */
[----:B------:R-:W-:Y:S03]  /*150e0*/  BSSY B2, `(.L_x_10892) ;  /* 0x0000003000027945 */ /* 0x000fe60003800000 */
[----:B------:R-:W1:Y:S02]  /*150f0*/  SYNCS.PHASECHK.TRANS64.TRYWAIT P0, [R2+URZ+0x2d840], R3 ;  /* 0x02d84003020075a7 */ /* 0x000e64000800017f */
[----:B-1----:R-:W-:Y:S05]  /*15100*/  @!P0 BRA `(.L_x_10893) ;  /* 0x0000002000648947 */ /* 0x002fea0003800000 */
.L_x_10959:
[----:B------:R-:W-:Y:S05]  /*15110*/  BSYNC B2 ;  /* 0x0000000000027941 */ /* 0x000fea0003800000 */
.L_x_10892:
[----:B0-----:R-:W0:Y:S01]  /*15120*/  S2R R5, SR_TID.X ;  /* 0x0000000000057919 */ /* 0x001e220000002100 */
[----:B------:R-:W-:Y:S01]  /*15130*/  BSSY B2, `(.L_x_10894) ;  /* 0x0000009000027945 */ /* 0x000fe20003800000 */
[----:B0-----:R-:W-:-:S04]  /*15140*/  LOP3.LUT R5, R5, 0x7f, RZ, 0xc0, !PT ;  /* 0x0000007f05057812 */ /* 0x001fc800078ec0ff */
[----:B------:R-:W-:-:S13]  /*15150*/  ISETP.NE.AND P1, PT, R5, RZ, PT ;  /* 0x000000ff0500720c */ /* 0x000fda0003f25270 */
[----:B------:R-:W-:Y:S05]  /*15160*/  @P1 BRA `(.L_x_10895) ;  /* 0x0000000000141947 */ /* 0x000fea0003800000 */
[----:B------:R-:W-:Y:S01]  /*15170*/  ISETP.NE.AND P0, PT, R28, RZ, PT ;  /* 0x000000ff1c00720c */ /* 0x000fe20003f05270 */
[----:B-1----:R-:W-:-:S04]  /*15180*/  IMAD.MOV.U32 R3, RZ, RZ, 0x6000 ;  /* 0x00006000ff037424 */ /* 0x002fc800078e00ff */
[----:B------:R0:W-:Y:S08]  /*15190*/  SYNCS.ARRIVE.TRANS64 RZ, [R2+URZ+0x2d830], R3 ;  /* 0x02d8300302ff79a7 */ /* 0x0001f0000800003f */
[----:B------:R-:W-:Y:S05]  /*151a0*/  @!P0 BRA `(.L_x_10895) ;  /* 0x0000000000048947 */ /* 0x000fea0003800000 */
[----:B------:R-:W-:Y:S01]  /*151b0*/  BPT.TRAP 0x1 ;  /* 0x000000040000795c */ /* 0x000fe20000300000 */
.L_x_10895:
[----:B------:R-:W-:Y:S05]  /*151c0*/  BSYNC B2 ;  /* 0x0000000000027941 */ /* 0x000fea0003800000 */
.L_x_10894:
[----:B------:R-:W-:Y:S01]  /*151d0*/  IMAD.MOV.U32 R5, RZ, RZ, RZ ;  /* 0x000000ffff057224 */ /* 0x000fe200078e00ff */
[----:B------:R-:W-:Y:S01]  /*151e0*/  UIADD3 UR4, UP0, UR46, 0x370, URZ ;  /* 0x000003702e047890 */ /* 0x000fe2000ff1e03f */
[C---:B01----:R-:W-:Y:S01]  /*151f0*/  IMAD R3, R16.reuse, 0x8, R0 ;  /* 0x0000000810037824 */ /* 0x043fe200078e0200 */
[----:B------:R-:W-:Y:S01]  /*15200*/  PLOP3.LUT P0, PT, PT, PT, PT, 0x80, 0x0 ;  /* 0x000000000000781c */ /* 0x000fe20003f0f070 */
[----:B------:R-:W-:Y:S01]  /*15210*/  IMAD R13, R16, 0x6000, R17 ;  /* 0x00006000100d7824 */ /* 0x000fe200078e0211 */
[----:B------:R-:W-:Y:S01]  /*15220*/  R2UR UR10, R5 ;  /* 0x00000000050a72ca */ /* 0x000fe200000e0000 */
[----:B------:R-:W-:Y:S01]  /*15230*/  VIADD R3, R3, 0x30 ;  /* 0x0000003003037836 */ /* 0x000fe20000000000 */
[----:B------:R-:W-:Y:S01]  /*15240*/  UIADD3.X UR5, URZ, UR47, URZ, UP0, !UPT ;  /* 0x0000002f3f057290 */ /* 0x000fe200087fe43f */
[----:B------:R-:W-:Y:S01]  /*15250*/  IMAD.SHL.U32 R2, R10, 0x80, RZ ;  /* 0x000000800a027824 */ /* 0x000fe200078e00ff */
[----:B------:R-:W-:Y:S01]  /*15260*/  UMOV UR6, 0x0 ;  /* 0x0000000000067882 */ /* 0x000fe20000000000 */
[----:B------:R-:W-:Y:S01]  /*15270*/  VIADD R11, R13, 0x15400 ;  /* 0x000154000d0b7836 */ /* 0x000fe20000000000 */
[----:B------:R-:W-:-:S09]  /*15280*/  UMOV UR7, 0x14f00000 ;  /* 0x14f0000000077882 */ /* 0x000fd20000000000 */
.L_x_10896:
        /* <DEDUP_REMOVED lines=16> */
.L_x_10897:
        /* <DEDUP_REMOVED lines=16> */
.L_x_10898:
        /* <DEDUP_REMOVED lines=15> */
.L_x_10960:
[----:B------:R-:W-:Y:S05]  /*15580*/  BSYNC B2 ;  /* 0x0000000000027941 */ /* 0x000fea0003800000 */
.L_x_10899:
[----:B------:R-:W-:Y:S01]  /*15590*/  BSSY B2, `(.L_x_10901) ;  /* 0x0000009000027945 */ /* 0x000fe20003800000 */
[----:B0-----:R-:W-:Y:S02]  /*155a0*/  IMAD.MOV.U32 R2, RZ, RZ, 0x0 ;  /* 0x00000000ff027424 */ /* 0x001fe400078e00ff */
[----:B------:R-:W-:Y:S01]  /*155b0*/  IMAD.MOV.U32 R3, RZ, RZ, 0x14f00000 ;  /* 0x14f00000ff037424 */ /* 0x000fe200078e00ff */
[----:B------:R-:W-:Y:S06]  /*155c0*/  @P1 BRA `(.L_x_10902) ;  /* 0x0000000000141947 */ /* 0x000fec0003800000 */
[----:B------:R-:W-:Y:S01]  /*155d0*/  ISETP.NE.AND P0, PT, R28, RZ, PT ;  /* 0x000000ff1c00720c */ /* 0x000fe20003f05270 */
[----:B------:R-:W-:-:S04]  /*155e0*/  IMAD.MOV.U32 R13, RZ, RZ, 0x6000 ;  /* 0x00006000ff0d7424 */ /* 0x000fc800078e00ff */
[----:B------:R0:W-:Y:S08]  /*155f0*/  SYNCS.ARRIVE.TRANS64 RZ, [R8+URZ+0x50], R13 ;  /* 0x0000500d08ff79a7 */ /* 0x0001f0000800003f */
[----:B------:R-:W-:Y:S05]  /*15600*/  @!P0 BRA `(.L_x_10902) ;  /* 0x0000000000048947 */ /* 0x000fea0003800000 */
[----:B------:R-:W-:Y:S01]  /*15610*/  BPT.TRAP 0x1 ;  /* 0x000000040000795c */ /* 0x000fe20000300000 */
.L_x_10902:
[----:B------:R-:W-:Y:S05]  /*15620*/  BSYNC B2 ;  /* 0x0000000000027941 */ /* 0x000fea0003800000 */
.L_x_10901:
        /* <DEDUP_REMOVED lines=10> */
.L_x_10903:
        /* <DEDUP_REMOVED lines=15> */
.L_x_10904:
        /* <DEDUP_REMOVED lines=15> */
.L_x_10905:
        /* <DEDUP_REMOVED lines=12> */
.L_x_10890:
[----:B------:R-:W-:Y:S05]  /*15970*/  BSYNC B1 ;  /* 0x0000000000017941 */ /* 0x000fea0003800000 */
.L_x_10889:
[----:B------:R-:W-:Y:S01]  /*15980*/  ISETP.GT.AND P0, PT, R9, UR39, PT ;  /* 0x0000002709007c0c */ /* 0x000fe2000bf04270 */
[----:B------:R-:W-:-:S12]  /*15990*/  VIADD R6, R6, 0xfffffffe ;  /* 0xfffffffe06067836 */ /* 0x000fd80000000000 */
[----:B------:R-:W-:Y:S05]  /*159a0*/  @P0 BRA `(.L_x_10906) ;  /* 0xffffffe800a80947 */ /* 0x000fea000383ffff */
.L_x_10871:
[----:B------:R-:W-:Y:S05]  /*159b0*/  BSYNC B0 ;  /* 0x0000000000007941 */ /* 0x000fea0003800000 */
.L_x_10852:
[----:B------:R-:W1:Y:S01]  /*159c0*/  S2R R0, SR_TID.X ;  /* 0x0000000000007919 */ /* 0x000e620000002100 */
[----:B------:R-:W-:Y:S01]  /*159d0*/  BSSY B0, `(.L_x_10907) ;  /* 0x0000010000007945 */ /* 0x000fe20003800000 */
        /* <DEDUP_REMOVED lines=14> */
[----:B0-----:R-:W-:-:S07]  /*15ac0*/  IADD3 R27, R0, UR42, R27 ;  /* 0x0000002a001b7c10 */ /* 0x001fce000fffe01b */
.L_x_10908:
[----:B------:R-:W-:Y:S05]  /*15ad0*/  BSYNC B0 ;  /* 0x0000000000007941 */ /* 0x000fea0003800000 */
.L_x_10907:
[----:B------:R-:W-:Y:S01]  /*15ae0*/  LOP3.LUT P0, RZ, R19, 0x2, RZ, 0xc0, !PT ;  /* 0x0000000213ff7812 */ /* 0x000fe2000780c0ff */
[----:B------:R-:W-:-:S12]  /*15af0*/  BSSY B0, `(.L_x_10909) ;  /* 0x0000043000007945 */ /* 0x000fd80003800000 */
[----:B------:R-:W-:Y:S05]  /*15b00*/  @!P0 BRA `(.L_x_10910) ;  /* 0x0000000400048947 */ /* 0x000fea0003800000 */
[----:B------:R-:W-:Y:S01]  /*15b10*/  IMAD R3, R16, 0x8, R17 ;  /* 0x0000000810037824 */ /* 0x000fe200078e0211 */
[----:B------:R-:W-:Y:S01]  /*15b20*/  SHF.L.U32 R0, R24, 0x1f, RZ ;  /* 0x0000001f18007819 */ /* 0x000fe200000006ff */
[----:B------:R-:W-:Y:S01]  /*15b30*/  BSSY B1, `(.L_x_10911) ;  /* 0x0000004000017945 */ /* 0x000fe20003800000 */
[----:B------:R-:W-:Y:S02]  /*15b40*/  ISETP.NE.AND P2, PT, R6, RZ, PT ;  /* 0x000000ff0600720c */ /* 0x000fe40003f45270 */
[----:B------:R-:W1:Y:S02]  /*15b50*/  SYNCS.PHASECHK.TRANS64.TRYWAIT P0, [R3+URZ+0x2d860], R0 ;  /* 0x02d86000030075a7 */ /* 0x000e64000800017f */
[----:B-1----:R-:W-:Y:S09]  /*15b60*/  @!P0 BRA `(.L_x_10912) ;  /* 0x0000001400f48947 */ /* 0x002ff20003800000 */
.L_x_10961:
[----:B------:R-:W-:Y:S05]  /*15b70*/  BSYNC B1 ;  /* 0x0000000000017941 */ /* 0x000fea0003800000 */
.L_x_10911:
[----:B------:R-:W-:Y:S04]  /*15b80*/  BSSY B1, `(.L_x_10913) ;  /* 0x0000007000017945 */ /* 0x000fe80003800000 */
[----:B------:R-:W-:Y:S05]  /*15b90*/  @P2 BRA `(.L_x_10914) ;  /* 0x0000000000142947 */ /* 0x000fea0003800000 */
[----:B------:R-:W-:Y:S01]  /*15ba0*/  ISETP.NE.AND P0, PT, R28, RZ, PT ;  /* 0x000000ff1c00720c */ /* 0x000fe20003f05270 */
[----:B-1----:R-:W-:-:S04]  /*15bb0*/  IMAD.MOV.U32 R0, RZ, RZ, 0x6000 ;  /* 0x00006000ff007424 */ /* 0x002fc800078e00ff */
[----:B------:R2:W-:Y:S08]  /*15bc0*/  SYNCS.ARRIVE.TRANS64 RZ, [R3+URZ+0x2d850], R0 ;  /* 0x02d8500003ff79a7 */ /* 0x0005f0000800003f */
[----:B------:R-:W-:Y:S05]  /*15bd0*/  @!P0 BRA `(.L_x_10914) ;  /* 0x0000000000048947 */ /* 0x000fea0003800000 */
[----:B------:R-:W-:Y:S01]  /*15be0*/  BPT.TRAP 0x1 ;  /* 0x000000040000795c */ /* 0x000fe20000300000 */
.L_x_10914:
[----:B------:R-:W-:Y:S05]  /*15bf0*/  BSYNC B1 ;  /* 0x0000000000017941 */ /* 0x000fea0003800000 */
.L_x_10913:
[----:B-12---:R-:W-:Y:S01]  /*15c00*/  IMAD R0, R16, 0x6000, R17 ;  /* 0x0000600010007824 */ /* 0x006fe200078e0211 */
[----:B------:R-:W-:Y:S01]  /*15c10*/  UIADD3 UR4, UP0, UR46, 0x470, URZ ;  /* 0x000004702e047890 */ /* 0x000fe2000ff1e03f */
[----:B0-----:R-:W-:Y:S01]  /*15c20*/  VIADD R2, R3, 0x2d850 ;  /* 0x0002d85003027836 */ /* 0x001fe20000000000 */
[----:B------:R-:W-:Y:S01]  /*15c30*/  PLOP3.LUT P0, PT, PT, PT, PT, 0x80, 0x0 ;  /* 0x000000000000781c */ /* 0x000fe20003f0f070 */
[----:B------:R-:W-:Y:S01]  /*15c40*/  IMAD.SHL.U32 R22, R22, 0x80, RZ ;  /* 0x0000008016167824 */ /* 0x000fe200078e00ff */
[----:B------:R-:W-:Y:S01]  /*15c50*/  UIADD3.X UR5, URZ, UR47, URZ, UP0, !UPT ;  /* 0x0000002f3f057290 */ /* 0x000fe200087fe43f */
[----:B------:R-:W-:Y:S01]  /*15c60*/  VIADD R3, R0, 0x400 ;  /* 0x0000040000037836 */ /* 0x000fe20000000000 */
[----:B------:R-:W-:Y:S01]  /*15c70*/  UMOV UR6, 0x0 ;  /* 0x0000000000067882 */ /* 0x000fe20000000000 */
[----:B------:R-:W-:Y:S01]  /*15c80*/  UMOV UR7, 0x14f00000 ;  /* 0x14f0000000077882 */ /* 0x000fe20000000000 */
[----:B------:R-:W-:-:S08]  /*15c90*/  UMOV UR10, URZ ;  /* 0x0000003f000a7c82 */ /* 0x000fd00008000000 */
.L_x_10915:
        /* <DEDUP_REMOVED lines=15> */
.L_x_10916:
        /* <DEDUP_REMOVED lines=15> */
.L_x_10917:
        /* <DEDUP_REMOVED lines=9> */
[----:B-1----:R-:W-:Y:S05]  /*15f10*/  @P0 BRA.U.ANY `(.L_x_10917) ;  /* 0xfffffffd00d80947 */ /* 0x002fea000393ffff */
.L_x_10910:
[----:B------:R-:W-:Y:S05]  /*15f20*/  BSYNC B0 ;  /* 0x0000000000007941 */ /* 0x000fea0003800000 */
.L_x_10909:
[----:B------:R-:W-:-:S05]  /*15f30*/  VIADD R16, R16, 0x1 ;  /* 0x0000000110107836 */ /* 0x000fca0000000000 */
[----:B------:R-:W-:-:S04]  /*15f40*/  ISETP.NE.AND P0, PT, R16, 0x2, PT ;  /* 0x000000021000780c */ /* 0x000fc80003f05270 */
[----:B------:R-:W-:Y:S02]  /*15f50*/  SEL R3, RZ, 0x1, P0 ;  /* 0x00000001ff037807 */ /* 0x000fe40000000000 */
[----:B------:R-:W-:Y:S02]  /*15f60*/  SEL R16, R16, RZ, P0 ;  /* 0x000000ff10107207 */ /* 0x000fe40000000000 */
[----:B------:R-:W-:-:S07]  /*15f70*/  LOP3.LUT R24, R24, R3, RZ, 0x3c, !PT ;  /* 0x0000000318187212 */ /* 0x000fce00078e3cff */
.L_x_10834:
[----:B------:R-:W-:Y:S05]  /*15f80*/  BSYNC B7 ;  /* 0x0000000000077941 */ /* 0x000fea0003800000 */
.L_x_10832:
[----:B------:R-:W-:-:S13]  /*15f90*/  LOP3.LUT P0, RZ, R19, 0x4, RZ, 0xc0, !PT ;  /* 0x0000000413ff7812 */ /* 0x000fda000780c0ff */
[----:B------:R-:W-:Y:S05]  /*15fa0*/  @!P0 BRA `(.L_x_10918) ;  /* 0x0000000000248947 */ /* 0x000fea0003800000 */
[----:B------:R-:W-:Y:S05]  /*15fb0*/  WARPSYNC.ALL ;  /* 0x0000000000007948 */ /* 0x000fea0003800000 */
[----:B------:R-:W1:Y:S08]  /*15fc0*/  S2UR UR5, SR_CgaCtaId ;  /* 0x00000000000579c3 */ /* 0x000e700000008800 */
[----:B------:R-:W-:Y:S06]  /*15fd0*/  BAR.SYNC.DEFER_BLOCKING 0x5, 0x200 ;  /* 0x0148000000007b1d */ /* 0x000fec0000010000 */
[----:B------:R-:W-:-:S02]  /*15fe0*/  UMOV UR4, 0x400 ;  /* 0x0000040000047882 */ /* 0x000fc40000000000 */
[----:B-1----:R-:W-:-:S06]  /*15ff0*/  ULEA UR4, UR5, UR4, 0x18 ;  /* 0x0000000405047291 */ /* 0x002fcc000f8ec03f */
[----:B0-----:R-:W-:-:S05]  /*16000*/  IMAD.U32 R17, RZ, RZ, UR4 ;  /* 0x00000004ff117e24 */ /* 0x001fca000f8e00ff */
[----:B------:R0:W1:Y:S01]  /*16010*/  LDS R27, [R17+0x2d8d0] ;  /* 0x02d8d000111b7984 */ /* 0x0000620000000800 */
[----:B------:R-:W-:Y:S06]  /*16020*/  BAR.ARV 0x4, 0x200 ;  /* 0x0108000000007b1d */ /* 0x000fec0000002000 */
[----:B------:R-:W-:Y:S05]  /*16030*/  BRA `(.L_x_10919) ;  /* 0x00000000002c7947 */ /* 0x000fea0003800000 */
.L_x_10918:
[----:B------:R-:W-:-:S03]  /*16040*/  UMOV UR4, 0xffffffff ;  /* 0xffffffff00047882 */ /* 0x000fc60000000000 */
[----:B------:R-:W-:Y:S05]  /*16050*/  BRA.DIV UR4, `(.L_x_10920) ;  /* 0x0000001204cc7947 */ /* 0x000fea000b800000 */
[----:B------:R1:W2:Y:S02]  /*16060*/  SHFL.IDX PT, R14, R27, RZ, 0x1f ;  /* 0x00001fff1b0e7589 */ /* 0x0002a400000e0000 */
.L_x_10964:
[----:B------:R-:W0:Y:S01]  /*16070*/  @!P1 S2R R3, SR_CgaCtaId ;  /* 0x0000000000039919 */ /* 0x000e220000008800 */
[----:B------:R-:W-:Y:S05]  /*16080*/  WARPSYNC.ALL ;  /* 0x0000000000007948 */ /* 0x000fea0003800000 */
[----:B------:R-:W-:Y:S01]  /*16090*/  BAR.SYNC.DEFER_BLOCKING 0x4, 0x200 ;  /* 0x0108000000007b1d */ /* 0x000fe20000010000 */
[----:B------:R-:W-:-:S04]  /*160a0*/  @!P1 MOV R0, 0x400 ;  /* 0x0000040000009802 */ /* 0x000fc80000000f00 */
[----:B0-----:R-:W-:-:S05]  /*160b0*/  @!P1 LEA R17, R3, R0, 0x18 ;  /* 0x0000000003119211 */ /* 0x001fca00078ec0ff */
[----:B------:R1:W-:Y:S02]  /*160c0*/  @!P1 STS [R17+0x2d8d0], R27 ;  /* 0x02d8d01b11009388 */ /* 0x0003e40000000800 */
[----:B-12---:R-:W-:Y:S01]  /*160d0*/  IMAD.MOV.U32 R27, RZ, RZ, R14 ;  /* 0x000000ffff1b7224 */ /* 0x006fe200078e000e */
[----:B------:R-:W-:Y:S06]  /*160e0*/  BAR.ARV 0x5, 0x200 ;  /* 0x0148000000007b1d */ /* 0x000fec0000002000 */
.L_x_10919:
[----:B------:R-:W-:Y:S02]  /*160f0*/  ULDC UR4, c[0x0][0xc38] ;  /* 0x00030e0000047ab9 */ /* 0x000fe40000000800 */
[----:B-1----:R-:W-:-:S13]  /*16100*/  ISETP.GE.AND P0, PT, R27, UR4, PT ;  /* 0x000000041b007c0c */ /* 0x002fda000bf06270 */
[----:B------:R-:W-:Y:S05]  /*16110*/  @!P0 BRA `(.L_x_10921) ;  /* 0xffffffb800088947 */ /* 0x000fea000383ffff */
.L_x_10823:
[----:B------:R-:W1:Y:S01]  /*16120*/  S2R R3, SR_CgaCtaId ;  /* 0x0000000000037919 */ /* 0x000e620000008800 */
[----:B------:R-:W-:Y:S01]  /*16130*/  VIADD R29, R29, 0x1 ;  /* 0x000000011d1d7836 */ /* 0x000fe20000000000 */
[----:B------:R-:W-:Y:S01]  /*16140*/  MOV R2, 0x400 ;  /* 0x0000040000027802 */ /* 0x000fe20000000f00 */
[----:B------:R-:W-:Y:S03]  /*16150*/  BSSY B0, `(.L_x_10922) ;  /* 0x0000008000007945 */ /* 0x000fe60003800000 */
[----:B------:R-:W-:-:S04]  /*16160*/  LEA.HI R0, R29, R29, RZ, 0x1 ;  /* 0x0000001d1d007211 */ /* 0x000fc800078f08ff */
[----:B------:R-:W-:-:S05]  /*16170*/  LOP3.LUT R0, R0, 0xfffffffe, RZ, 0xc0, !PT ;  /* 0xfffffffe00007812 */ /* 0x000fca00078ec0ff */
[----:B------:R-:W-:-:S05]  /*16180*/  IMAD.IADD R0, R29, 0x1, -R0 ;  /* 0x000000011d007824 */ /* 0x000fca00078e0a00 */
[----:B------:R-:W-:Y:S02]  /*16190*/  SHF.L.U32 R0, R0, 0x1f, RZ ;  /* 0x0000001f00007819 */ /* 0x000fe400000006ff */
[----:B-1----:R-:W-:-:S04]  /*161a0*/  LEA R9, R3, R2, 0x18 ;  /* 0x0000000203097211 */ /* 0x002fc800078ec0ff */
[----:B------:R-:W1:Y:S02]  /*161b0*/  SYNCS.PHASECHK.TRANS64.TRYWAIT P0, [R9+URZ+0x2d820], R0 ;  /* 0x02d82000090075a7 */ /* 0x000e64000800017f */
[----:B-1----:R-:W-:Y:S05]  /*161c0*/  @!P0 BRA `(.L_x_10923) ;  /* 0x0000001000988947 */ /* 0x002fea0003800000 */
.L_x_10965:
[----:B------:R-:W-:Y:S05]  /*161d0*/  BSYNC B0 ;  /* 0x0000000000007941 */ /* 0x000fea0003800000 */
.L_x_10922:
[----:B------:R-:W-:-:S03]  /*161e0*/  UMOV UR4, 0xffffffff ;  /* 0xffffffff00047882 */ /* 0x000fc60000000000 */
[----:B------:R-:W-:Y:S05]  /*161f0*/  BRA.DIV UR4, `(.L_x_10924) ;  /* 0x0000001204a07947 */ /* 0x000fea000b800000 */
[----:B-1----:R-:W1:Y:S02]  /*16200*/  S2R R0, SR_TID.X ;  /* 0x0000000000007919 */ /* 0x002e640000002100 */
[----:B-1----:R-:W-:-:S04]  /*16210*/  SHF.R.U32.HI R0, RZ, 0x5, R0 ;  /* 0x00000005ff007819 */ /* 0x002fc80000011600 */
[----:B------:R-:W-:-:S05]  /*16220*/  LOP3.LUT R0, R0, 0x3, RZ, 0xc0, !PT ;  /* 0x0000000300007812 */ /* 0x000fca00078ec0ff */
[----:B------:R1:W2:Y:S02]  /*16230*/  SHFL.IDX PT, R14, R0, RZ, 0x1f ;  /* 0x00001fff000e7589 */ /* 0x0002a400000e0000 */
.L_x_10968:
[----:B--2---:R-:W-:Y:S01]  /*16240*/  ISETP.NE.AND P0, PT, R14, RZ, PT ;  /* 0x000000ff0e00720c */ /* 0x004fe20003f05270 */
[----:B------:R-:W-:-:S12]  /*16250*/  BSSY B0, `(.L_x_10925) ;  /* 0x0000024000007945 */ /* 0x000fd80003800000 */
[----:B------:R-:W-:Y:S05]  /*16260*/  @P0 BRA `(.L_x_10926) ;  /* 0x0000000000880947 */ /* 0x000fea0003800000 */
[----:B------:R-:W-:-:S03]  /*16270*/  UMOV UR4, 0xffffffff ;  /* 0xffffffff00047882 */ /* 0x000fc60000000000 */
[----:B------:R-:W-:Y:S05]  /*16280*/  BRA.DIV UR4, `(.L_x_10927) ;  /* 0x0000001204b07947 */ /* 0x000fea000b800000 */
[----:B------:R-:W-:-:S13]  /*16290*/  ELECT P6, URZ, PT ;  /* 0x00000000003f782f */ /* 0x000fda00038c0000 */
.L_x_10971:
[----:B------:R-:W-:Y:S05]  /*162a0*/  @!P6 BRA `(.L_x_10926) ;  /* 0x000000000078e947 */ /* 0x000fea0003800000 */
[----:B------:R-:W-:-:S06]  /*162b0*/  ULOP3.LUT UR4, UR38, 0x2, URZ, 0xfc, !UPT ;  /* 0x0000000226047892 */ /* 0x000fcc000f8efc3f */
[----:B-1----:R-:W-:-:S05]  /*162c0*/  IMAD.U32 R0, RZ, RZ, UR4 ;  /* 0x00000004ff007e24 */ /* 0x002fca000f8e00ff */
[----:B------:R-:W-:-:S13]  /*162d0*/  ISETP.NE.AND P2, PT, R0, 0x3, PT ;  /* 0x000000030000780c */ /* 0x000fda0003f45270 */
[----:B------:R-:W-:Y:S05]  /*162e0*/  @!P2 BRA `(.L_x_10928) ;  /* 0x000000000004a947 */ /* 0x000fea0003800000 */
[----:B------:R-:W-:Y:S01]  /*162f0*/  BPT.TRAP 0x1 ;  /* 0x000000040000795c */ /* 0x000fe20000300000 */
.L_x_10928:
[----:B------:R-:W-:Y:S01]  /*16300*/  VIADD R3, R9, 0x2d840 ;  /* 0x0002d84009037836 */ /* 0x000fe20000000000 */
[----:B------:R-:W-:Y:S01]  /*16310*/  SHF.L.U32 R2, R24, 0x1f, RZ ;  /* 0x0000001f18027819 */ /* 0x000fe200000006ff */
[C---:B------:R-:W-:Y:S02]  /*16320*/  VIADD R0, R16.reuse, 0x1 ;  /* 0x0000000110007836 */ /* 0x040fe40000000000 */
[----:B------:R-:W-:-:S03]  /*16330*/  IMAD R7, R16, 0x8, R3 ;  /* 0x0000000810077824 */ /* 0x000fc600078e0203 */
        /* <DEDUP_REMOVED lines=8> */
.L_x_10972:
[----:B------:R-:W2:Y:S02]  /*163c0*/  SYNCS.PHASECHK.TRANS64.TRYWAIT P0, [R3+URZ], R0 ;  /* 0x00000000030075a7 */ /* 0x000ea4000800017f */
[----:B--2---:R-:W-:Y:S05]  /*163d0*/  @!P0 BRA `(.L_x_10930) ;  /* 0x0000001000908947 */ /* 0x004fea0003800000 */
.L_x_10973:
[----:B------:R-:W-:Y:S05]  /*163e0*/  @!P2 BRA `(.L_x_10931) ;  /* 0x000000000004a947 */ /* 0x000fea0003800000 */
[----:B------:R-:W-:Y:S01]  /*163f0*/  BPT.TRAP 0x1 ;  /* 0x000000040000795c */ /* 0x000fe20000300000 */
.L_x_10931:
[----:B--2---:R-:W-:-:S04]  /*16400*/  VIADD R3, R9, 0x2d860 ;  /* 0x0002d86009037836 */ /* 0x004fc80000000000 */
[----:B------:R-:W-:-:S04]  /*16410*/  IMAD R5, R16, 0x8, R3 ;  /* 0x0000000810057824 */ /* 0x000fc800078e0203 */
[----:B------:R-:W2:Y:S02]  /*16420*/  SYNCS.PHASECHK.TRANS64.TRYWAIT P0, [R5+URZ], R2 ;  /* 0x00000002050075a7 */ /* 0x000ea4000800017f */
[----:B--2---:R-:W-:Y:S05]  /*16430*/  @!P0 BRA `(.L_x_10932) ;  /* 0x00000010008c8947 */ /* 0x004fea0003800000 */
.L_x_10974:
[----:B------:R-:W-:-:S07]  /*16440*/  IMAD R3, R4, 0x8, R3 ;  /* 0x0000000804037824 */ /* 0x000fce00078e0203 */
.L_x_10933:
[----:B---3--:R3:W4:Y:S02]  /*16450*/  SYNCS.PHASECHK.TRANS64.TRYWAIT P0, [R3+URZ], R0 ;  /* 0x00000000030075a7 */ /* 0x008724000800017f */
[----:B----4-:R-:W-:Y:S05]  /*16460*/  @!P0 NANOSLEEP.SYNCS 0x989680 ;  /* 0x009896800000895d */ /* 0x010fea0003900000 */
[----:B------:R-:W4:Y:S02]  /*16470*/  @!P0 SYNCS.PHASECHK.TRANS64 P0, [R3+URZ], R0 ;  /* 0x00000000030085a7 */ /* 0x000f24000800007f */
[----:B----4-:R-:W-:Y:S05]  /*16480*/  @!P0 BRA `(.L_x_10933) ;  /* 0xfffffffc00f08947 */ /* 0x010fea000383ffff */
.L_x_10926:
[----:B------:R-:W-:Y:S05]  /*16490*/  BSYNC B0 ;  /* 0x0000000000007941 */ /* 0x000fea0003800000 */
.L_x_10925:
[----:B------:R-:W-:Y:S05]  /*164a0*/  EXIT ;  /* 0x000000000000794d */ /* 0x000fea0003800000 */
.L_x_10744:
[----:B0-----:R-:W-:-:S04]  /*164b0*/  IMAD.U32 R3, RZ, RZ, UR42 ;  /* 0x0000002aff037e24 */ /* 0x001fc8000f8e00ff */
[----:B------:R0:W1:Y:S03]  /*164c0*/  SYNCS.PHASECHK.TRANS64.TRYWAIT P1, [R3+URZ+0x2d800], R0 ;  /* 0x02d80000030075a7 */ /* 0x000066000802017f */
[----:B-1----:R-:W-:Y:S05]  /*164d0*/  @!P1 NANOSLEEP.SYNCS 0x989680 ;  /* 0x009896800000995d */ /* 0x002fea0003900000 */
[----:B------:R-:W1:Y:S02]  /*164e0*/  @!P1 SYNCS.PHASECHK.TRANS64 P1, [R3+URZ+0x2d800], R0 ;  /* 0x02d80000030095a7 */ /* 0x000e64000802007f */
[----:B-1----:R-:W-:Y:S05]  /*164f0*/  @!P1 BRA `(.L_x_10744) ;  /* 0xfffffffc00ec9947 */ /* 0x002fea000383ffff */
[----:B------:R-:W-:Y:S05]  /*16500*/  BRA `(.L_x_10934) ;  /* 0xfffffeb400987947 */ /* 0x000fea000383ffff */
.L_x_10748:
[----:B-1----:R1:W2:Y:S02]  /*16510*/  SYNCS.PHASECHK.TRANS64.TRYWAIT P2, [R90+URZ+0x2d830], R3 ;  /* 0x02d830035a0075a7 */ /* 0x0022a4000804017f */
[----:B--2---:R-:W-:Y:S05]  /*16520*/  @!P2 NANOSLEEP.SYNCS 0x989680 ;  /* 0x009896800000a95d */ /* 0x004fea0003900000 */
[----:B------:R-:W2:Y:S02]  /*16530*/  @!P2 SYNCS.PHASECHK.TRANS64 P2, [R90+URZ+0x2d830], R3 ;  /* 0x02d830035a00a5a7 */ /* 0x000ea4000804007f */
[----:B--2---:R-:W-:Y:S05]  /*16540*/  @!P2 BRA `(.L_x_10748) ;  /* 0xfffffffc00f0a947 */ /* 0x004fea000383ffff */
[----:B------:R-:W-:Y:S05]  /*16550*/  BRA `(.L_x_10747) ;  /* 0xfffffeb400bc7947 */ /* 0x000fea000383ffff */
.L_x_10764:
[----:B--2---:R-:W-:-:S04]  /*16560*/  IMAD.U32 R6, RZ, RZ, UR6 ;  /* 0x00000006ff067e24 */ /* 0x004fc8000f8e00ff */
[----:B------:R2:W3:Y:S03]  /*16570*/  SYNCS.PHASECHK.TRANS64.TRYWAIT P2, [R6+URZ+0x2d830], R5 ;  /* 0x02d83005060075a7 */ /* 0x0004e6000804017f */
[----:B---3--:R-:W-:Y:S05]  /*16580*/  @!P2 NANOSLEEP.SYNCS 0x989680 ;  /* 0x009896800000a95d */ /* 0x008fea0003900000 */
[----:B------:R-:W3:Y:S02]  /*16590*/  @!P2 SYNCS.PHASECHK.TRANS64 P2, [R6+URZ+0x2d830], R5 ;  /* 0x02d830050600a5a7 */ /* 0x000ee4000804007f */
[----:B---3--:R-:W-:Y:S05]  /*165a0*/  @!P2 BRA `(.L_x_10764) ;  /* 0xfffffffc00eca947 */ /* 0x008fea000383ffff */
[----:B------:R-:W-:Y:S05]  /*165b0*/  BRA `(.L_x_10761) ;  /* 0xfffffef000b07947 */ /* 0x000fea000383ffff */
.L_x_10768:
[----:B-1----:R-:W-:-:S04]  /*165c0*/  IMAD.U32 R6, RZ, RZ, UR6 ;  /* 0x00000006ff067e24 */ /* 0x002fc8000f8e00ff */
[----:B------:R1:W2:Y:S03]  /*165d0*/  SYNCS.PHASECHK.TRANS64.TRYWAIT P2, [R6+URZ+0x2d850], R5 ;  /* 0x02d85005060075a7 */ /* 0x0002a6000804017f */
[----:B--2---:R-:W-:Y:S05]  /*165e0*/  @!P2 NANOSLEEP.SYNCS 0x989680 ;  /* 0x009896800000a95d */ /* 0x004fea0003900000 */
[----:B------:R-:W2:Y:S02]  /*165f0*/  @!P2 SYNCS.PHASECHK.TRANS64 P2, [R6+URZ+0x2d850], R5 ;  /* 0x02d850050600a5a7 */ /* 0x000ea4000804007f */
[----:B--2---:R-:W-:Y:S05]  /*16600*/  @!P2 BRA `(.L_x_10768) ;  /* 0xfffffffc00eca947 */ /* 0x004fea000383ffff */
[----:B------:R-:W-:Y:S05]  /*16610*/  BRA `(.L_x_10765) ;  /* 0xfffffef400507947 */ /* 0x000fea000383ffff */
.L_x_10785:
[----:B-1----:R-:W-:-:S04]  /*16620*/  IMAD.U32 R9, RZ, RZ, UR6 ;  /* 0x00000006ff097e24 */ /* 0x002fc8000f8e00ff */
[----:B------:R1:W2:Y:S03]  /*16630*/  SYNCS.PHASECHK.TRANS64.TRYWAIT P3, [R9+URZ+0x2d830], R4 ;  /* 0x02d83004090075a7 */ /* 0x0002a6000806017f */
[----:B--2---:R-:W-:Y:S05]  /*16640*/  @!P3 NANOSLEEP.SYNCS 0x989680 ;  /* 0x009896800000b95d */ /* 0x004fea0003900000 */
[----:B------:R-:W2:Y:S02]  /*16650*/  @!P3 SYNCS.PHASECHK.TRANS64 P3, [R9+URZ+0x2d830], R4 ;  /* 0x02d830040900b5a7 */ /* 0x000ea4000806007f */
[----:B--2---:R-:W-:Y:S05]  /*16660*/  @!P3 BRA `(.L_x_10785) ;  /* 0xfffffffc00ecb947 */ /* 0x004fea000383ffff */
[----:B------:R-:W-:Y:S05]  /*16670*/  BRA `(.L_x_10782) ;  /* 0xffffff2c008c7947 */ /* 0x000fea000383ffff */
.L_x_10789:
[----:B-1----:R-:W-:-:S04]  /*16680*/  IMAD.U32 R9, RZ, RZ, UR6 ;  /* 0x00000006ff097e24 */ /* 0x002fc8000f8e00ff */
[----:B------:R1:W2:Y:S03]  /*16690*/  SYNCS.PHASECHK.TRANS64.TRYWAIT P2, [R9+URZ+0x2d850], R4 ;  /* 0x02d85004090075a7 */ /* 0x0002a6000804017f */
[----:B--2---:R-:W-:Y:S05]  /*166a0*/  @!P2 NANOSLEEP.SYNCS 0x989680 ;  /* 0x009896800000a95d */ /* 0x004fea0003900000 */
[----:B------:R-:W2:Y:S02]  /*166b0*/  @!P2 SYNCS.PHASECHK.TRANS64 P2, [R9+URZ+0x2d850], R4 ;  /* 0x02d850040900a5a7 */ /* 0x000ea4000804007f */
[----:B--2---:R-:W-:Y:S05]  /*166c0*/  @!P2 BRA `(.L_x_10789) ;  /* 0xfffffffc00eca947 */ /* 0x004fea000383ffff */
[----:B------:R-:W-:Y:S05]  /*166d0*/  BRA `(.L_x_10786) ;  /* 0xffffff30002c7947 */ /* 0x000fea000383ffff */
.L_x_10795:
[----:B--2---:R-:W-:-:S04]  /*166e0*/  IMAD.U32 R7, RZ, RZ, UR6 ;  /* 0x00000006ff077e24 */ /* 0x004fc8000f8e00ff */
[----:B------:R2:W3:Y:S03]  /*166f0*/  SYNCS.PHASECHK.TRANS64.TRYWAIT P3, [R7+URZ+0x2d830], R4 ;  /* 0x02d83004070075a7 */ /* 0x0004e6000806017f */
[----:B---3--:R-:W-:Y:S05]  /*16700*/  @!P3 NANOSLEEP.SYNCS 0x989680 ;  /* 0x009896800000b95d */ /* 0x008fea0003900000 */
[----:B------:R-:W3:Y:S02]  /*16710*/  @!P3 SYNCS.PHASECHK.TRANS64 P3, [R7+URZ+0x2d830], R4 ;  /* 0x02d830040700b5a7 */ /* 0x000ee4000806007f */
[----:B---3--:R-:W-:Y:S05]  /*16720*/  @!P3 BRA `(.L_x_10795) ;  /* 0xfffffffc00ecb947 */ /* 0x008fea000383ffff */
[----:B------:R-:W-:Y:S05]  /*16730*/  BRA `(.L_x_10792) ;  /* 0xffffff5400987947 */ /* 0x000fea000383ffff */
.L_x_10799:
[----:B-1----:R-:W-:-:S04]  /*16740*/  IMAD.U32 R7, RZ, RZ, UR6 ;  /* 0x00000006ff077e24 */ /* 0x002fc8000f8e00ff */
[----:B------:R1:W2:Y:S03]  /*16750*/  SYNCS.PHASECHK.TRANS64.TRYWAIT P2, [R7+URZ+0x2d850], R4 ;  /* 0x02d85004070075a7 */ /* 0x0002a6000804017f */
[----:B--2---:R-:W-:Y:S05]  /*16760*/  @!P2 NANOSLEEP.SYNCS 0x989680 ;  /* 0x009896800000a95d */ /* 0x004fea0003900000 */
[----:B------:R-:W2:Y:S02]  /*16770*/  @!P2 SYNCS.PHASECHK.TRANS64 P2, [R7+URZ+0x2d850], R4 ;  /* 0x02d850040700a5a7 */ /* 0x000ea4000804007f */
[----:B--2---:R-:W-:Y:S05]  /*16780*/  @!P2 BRA `(.L_x_10799) ;  /* 0xfffffffc00eca947 */ /* 0x004fea000383ffff */
[----:B------:R-:W-:Y:S05]  /*16790*/  BRA `(.L_x_10796) ;  /* 0xffffff5800387947 */ /* 0x000fea000383ffff */
.L_x_10812:
[----:B--2---:R-:W-:-:S04]  /*167a0*/  IMAD.U32 R5, RZ, RZ, UR9 ;  /* 0x00000009ff057e24 */ /* 0x004fc8000f8e00ff */
[----:B------:R2:W4:Y:S03]  /*167b0*/  SYNCS.PHASECHK.TRANS64.TRYWAIT P0, [R5+URZ+0x2d850], R0 ;  /* 0x02d85000050075a7 */ /* 0x000526000800017f */
[----:B----4-:R-:W-:Y:S05]  /*167c0*/  @!P0 NANOSLEEP.SYNCS 0x989680 ;  /* 0x009896800000895d */ /* 0x010fea0003900000 */
[----:B------:R-:W4:Y:S02]  /*167d0*/  @!P0 SYNCS.PHASECHK.TRANS64 P0, [R5+URZ+0x2d850], R0 ;  /* 0x02d85000050085a7 */ /* 0x000f24000800007f */
[----:B----4-:R-:W-:Y:S05]  /*167e0*/  @!P0 BRA `(.L_x_10812) ;  /* 0xfffffffc00ec8947 */ /* 0x010fea000383ffff */
[----:B------:R-:W-:Y:S05]  /*167f0*/  BRA `(.L_x_10811) ;  /* 0xffffff8c00787947 */ /* 0x000fea000383ffff */
.L_x_10840:
[----:B------:R-:W-:Y:S02]  /*16800*/  IMAD.MOV.U32 R13, RZ, RZ, R20 ;  /* 0x000000ffff0d7224 */ /* 0x000fe400078e0014 */
[----:B------:R-:W-:Y:S02]  /*16810*/  IMAD.MOV.U32 R12, RZ, RZ, RZ ;  /* 0x000000ffff0c7224 */ /* 0x000fe400078e00ff */
[----:B------:R-:W-:Y:S02]  /*16820*/  IMAD.MOV.U32 R11, RZ, RZ, 0x1f ;  /* 0x0000001fff0b7424 */ /* 0x000fe400078e00ff */
[----:B------:R-:W-:-:S07]  /*16830*/  IMAD.MOV.U32 R15, RZ, RZ, -0x1 ;  /* 0xffffffffff0f7424 */ /* 0x000fce00078e00ff */
[----:B------:R-:W-:Y:S05]  /*16840*/  WARPSYNC.COLLECTIVE R15, `(.L_x_10935) ;  /* 0x000000000f087348 */ /* 0x000fea0003c00000 */
[----:B------:R0:W1:Y:S02]  /*16850*/  SHFL.IDX P6, R14, R13, R12, R11 ;  /* 0x0000000c0d0e7389 */ /* 0x00006400000c000b */
[----:B01----:R-:W-:Y:S01]  /*16860*/  ENDCOLLECTIVE ;  /* 0x000000000000791b */ /* 0x003fe20003800000 */
.L_x_10935:
[----:B------:R-:W-:Y:S05]  /*16870*/  BRA `(.L_x_10936) ;  /* 0xffffffbc00c47947 */ /* 0x000fea000383ffff */
.L_x_10842:
[----:B------:R-:W-:Y:S01]  /*16880*/  BSSY B0, `(.L_x_10937) ;  /* 0x0000006000007945 */ /* 0x000fe20003800000 */
[----:B------:R-:W-:-:S07]  /*16890*/  IMAD.MOV.U32 R15, RZ, RZ, -0x1 ;  /* 0xffffffffff0f7424 */ /* 0x000fce00078e00ff */
[----:B0-----:R-:W-:Y:S05]  /*168a0*/  WARPSYNC.COLLECTIVE R15, `(.L_x_10938) ;  /* 0x000000000f0c7348 */ /* 0x001fea0003c00000 */
[----:B------:R-:W-:Y:S02]  /*168b0*/  ELECT P6, UR62, PT ;  /* 0x00000000003e782f */ /* 0x000fe400038c0000 */
[----:B------:R-:W-:Y:S01]  /*168c0*/  MOV R14, UR62 ;  /* 0x0000003e000e7c02 */ /* 0x000fe20008000f00 */
[----:B0-----:R-:W-:Y:S10]  /*168d0*/  ENDCOLLECTIVE ;  /* 0x000000000000791b */ /* 0x001ff40003800000 */
.L_x_10938:
[----:B------:R-:W-:Y:S05]  /*168e0*/  BSYNC B0 ;  /* 0x0000000000007941 */ /* 0x000fea0003800000 */
.L_x_10937:
[----:B------:R-:W-:Y:S05]  /*168f0*/  BRA `(.L_x_10939) ;  /* 0xffffffbc00c47947 */ /* 0x000fea000383ffff */
.L_x_10844:
[----:B-1----:R1:W2:Y:S02]  /*16900*/  SYNCS.PHASECHK.TRANS64.TRYWAIT P0, [R3+URZ+0x2d840], R0 ;  /* 0x02d84000030075a7 */ /* 0x0022a4000800017f */
[----:B--2---:R-:W-:Y:S05]  /*16910*/  @!P0 NANOSLEEP.SYNCS 0x989680 ;  /* 0x009896800000895d */ /* 0x004fea0003900000 */
[----:B------:R-:W2:Y:S02]  /*16920*/  @!P0 SYNCS.PHASECHK.TRANS64 P0, [R3+URZ+0x2d840], R0 ;  /* 0x02d84000030085a7 */ /* 0x000ea4000800007f */
[----:B--2---:R-:W-:Y:S05]  /*16930*/  @!P0 BRA `(.L_x_10844) ;  /* 0xfffffffc00f08947 */ /* 0x004fea000383ffff */
[----:B------:R-:W-:Y:S05]  /*16940*/  BRA `(.L_x_10940) ;  /* 0xffffffc000207947 */ /* 0x000fea000383ffff */
.L_x_10848:
[----:B------:R-:W-:Y:S02]  /*16950*/  IMAD.MOV.U32 R13, RZ, RZ, R4 ;  /* 0x000000ffff0d7224 */ /* 0x000fe400078e0004 */
[----:B------:R-:W-:Y:S02]  /*16960*/  IMAD.MOV.U32 R12, RZ, RZ, RZ ;  /* 0x000000ffff0c7224 */ /* 0x000fe400078e00ff */
[----:B------:R-:W-:Y:S02]  /*16970*/  IMAD.MOV.U32 R11, RZ, RZ, 0x1c1f ;  /* 0x00001c1fff0b7424 */ /* 0x000fe400078e00ff */
[----:B------:R-:W-:Y:S02]  /*16980*/  IMAD.MOV.U32 R15, RZ, RZ, -0x1 ;  /* 0xffffffffff0f7424 */ /* 0x000fe400078e00ff */
[----:B------:R-:W-:-:S07]  /*16990*/  VIADD R6, R21, UR41 ;  /* 0x0000002915067c36 */ /* 0x000fce0008000000 */
[----:B------:R-:W-:Y:S05]  /*169a0*/  WARPSYNC.COLLECTIVE R15, `(.L_x_10941) ;  /* 0x000000000f087348 */ /* 0x000fea0003c00000 */
[----:B------:R0:W1:Y:S02]  /*169b0*/  SHFL.IDX P6, R14, R13, R12, R11 ;  /* 0x0000000c0d0e7389 */ /* 0x00006400000c000b */
[----:B01----:R-:W-:Y:S01]  /*169c0*/  ENDCOLLECTIVE ;  /* 0x000000000000791b */ /* 0x003fe20003800000 */
.L_x_10941:
[----:B------:R-:W-:Y:S02]  /*169d0*/  VIADD R10, R6, 0x20 ;  /* 0x00000020060a7836 */ /* 0x000fe40000000000 */
[----:B------:R-:W-:Y:S02]  /*169e0*/  IMAD.MOV.U32 R13, RZ, RZ, R0 ;  /* 0x000000ffff0d7224 */ /* 0x000fe400078e0000 */
[----:B------:R-:W-:-:S07]  /*169f0*/  IMAD.MOV.U32 R2, RZ, RZ, R14 ;  /* 0x000000ffff027224 */ /* 0x000fce00078e000e */
[----:B------:R-:W-:Y:S05]  /*16a00*/  WARPSYNC.COLLECTIVE R15, `(.L_x_10942) ;  /* 0x000000000f087348 */ /* 0x000fea0003c00000 */
[----:B------:R0:W1:Y:S02]  /*16a10*/  SHFL.IDX P6, R14, R13, R12, R11 ;  /* 0x0000000c0d0e7389 */ /* 0x00006400000c000b */
[----:B01----:R-:W-:Y:S01]  /*16a20*/  ENDCOLLECTIVE ;  /* 0x000000000000791b */ /* 0x003fe20003800000 */
.L_x_10942:
[----:B------:R-:W-:Y:S02]  /*16a30*/  ULDC UR4, c[0x0][0x288] ;  /* 0x0000a20000047ab9 */ /* 0x000fe40000000800 */
[----:B------:R-:W-:-:S05]  /*16a40*/  IMAD R5, R9, UR4, RZ ;  /* 0x0000000409057c24 */ /* 0x000fca000f8e02ff */
[----:B------:R-:W-:Y:S01]  /*16a50*/  ISETP.GE.AND P4, PT, R6, R5, PT ;  /* 0x000000050600720c */ /* 0x000fe20003f86270 */
[----:B------:R-:W-:Y:S02]  /*16a60*/  IMAD.MOV.U32 R13, RZ, RZ, R4 ;  /* 0x000000ffff0d7224 */ /* 0x000fe400078e0004 */
[----:B------:R-:W-:-:S10]  /*16a70*/  IMAD.MOV.U32 R12, RZ, RZ, 0x1 ;  /* 0x00000001ff0c7424 */ /* 0x000fd400078e00ff */
[----:B------:R-:W-:-:S05]  /*16a80*/  @!P4 LEA R14, P3, R20, R14, 0x1 ;  /* 0x0000000e140ec211 */ /* 0x000fca00078608ff */
[----:B------:R-:W-:Y:S02]  /*16a90*/  @!P4 IMAD.X R3, RZ, RZ, R2, P3 ;  /* 0x000000ffff03c224 */ /* 0x000fe400018e0602 */
[----:B------:R-:W-:-:S07]  /*16aa0*/  @!P4 IMAD.MOV.U32 R2, RZ, RZ, R14 ;  /* 0x000000ffff02c224 */ /* 0x000fce00078e000e */
[----:B------:R-:W-:Y:S05]  /*16ab0*/  WARPSYNC.COLLECTIVE R15, `(.L_x_10943) ;  /* 0x000000000f087348 */ /* 0x000fea0003c00000 */
[----:B------:R0:W1:Y:S02]  /*16ac0*/  SHFL.IDX P6, R14, R13, R12, R11 ;  /* 0x0000000c0d0e7389 */ /* 0x00006400000c000b */
[----:B01----:R-:W-:Y:S01]  /*16ad0*/  ENDCOLLECTIVE ;  /* 0x000000000000791b */ /* 0x003fe20003800000 */
.L_x_10943:
        /* <DEDUP_REMOVED lines=8> */
[----:B------:R-:W-:Y:S02]  /*16b60*/  VIADD R10, R6, 0x40 ;  /* 0x00000040060a7836 */ /* 0x000fe40000000000 */
[----:B0-----:R-:W-:-:S08]  /*16b70*/  IMAD.MOV.U32 R2, RZ, RZ, R14 ;  /* 0x000000ffff027224 */ /* 0x001fd000078e000e */
[----:B------:R-:W-:Y:S05]  /*16b80*/  WARPSYNC.COLLECTIVE R15, `(.L_x_10944) ;  /* 0x000000000f087348 */ /* 0x000fea0003c00000 */
[----:B------:R0:W1:Y:S02]  /*16b90*/  SHFL.IDX P6, R14, R13, R12, R11 ;  /* 0x0000000c0d0e7389 */ /* 0x00006400000c000b */
[----:B01----:R-:W-:Y:S01]  /*16ba0*/  ENDCOLLECTIVE ;  /* 0x000000000000791b */ /* 0x003fe20003800000 */
.L_x_10944:
[----:B------:R-:W-:Y:S02]  /*16bb0*/  IMAD.MOV.U32 R13, RZ, RZ, R4 ;  /* 0x000000ffff0d7224 */ /* 0x000fe400078e0004 */
[----:B------:R-:W-:Y:S01]  /*16bc0*/  IMAD.MOV.U32 R12, RZ, RZ, 0x2 ;  /* 0x00000002ff0c7424 */ /* 0x000fe200078e00ff */
[----:B------:R-:W-:-:S05]  /*16bd0*/  @!P4 LEA R14, P3, R20, R14, 0x1 ;  /* 0x0000000e140ec211 */ /* 0x000fca00078608ff */
[----:B------:R-:W-:Y:S02]  /*16be0*/  @!P4 IMAD.X R9, RZ, RZ, R2, P3 ;  /* 0x000000ffff09c224 */ /* 0x000fe400018e0602 */
[----:B------:R-:W-:-:S07]  /*16bf0*/  @!P4 IMAD.MOV.U32 R2, RZ, RZ, R14 ;  /* 0x000000ffff02c224 */ /* 0x000fce00078e000e */
[----:B------:R-:W-:Y:S05]  /*16c00*/  WARPSYNC.COLLECTIVE R15, `(.L_x_10945) ;  /* 0x000000000f087348 */ /* 0x000fea0003c00000 */
[----:B------:R0:W1:Y:S02]  /*16c10*/  SHFL.IDX P6, R14, R13, R12, R11 ;  /* 0x0000000c0d0e7389 */ /* 0x00006400000c000b */
[----:B01----:R-:W-:Y:S01]  /*16c20*/  ENDCOLLECTIVE ;  /* 0x000000000000791b */ /* 0x003fe20003800000 */
.L_x_10945:
[----:B------:R-:W-:-:S05]  /*16c30*/  @!P4 IMAD.MOV.U32 R3, RZ, RZ, R9 ;  /* 0x000000ffff03c224 */ /* 0x000fca00078e0009 */
[----:B------:R-:W-:Y:S01]  /*16c40*/  @!PT LDS RZ, [RZ] ;  /* 0x00000000fffff984 */ /* 0x000fe20000000800 */
[----:B------:R-:W-:Y:S01]  /*16c50*/  @!PT LDS RZ, [RZ] ;  /* 0x00000000fffff984 */ /* 0x000fe20000000800 */
[----:B------:R-:W-:Y:S01]  /*16c60*/  @!PT LDS RZ, [RZ] ;  /* 0x00000000fffff984 */ /* 0x000fe20000000800 */
[----:B------:R-:W-:Y:S04]  /*16c70*/  @!P4 LDGSTS.E.BYPASS.LTC128B.128 [R26+0xcc00], desc[UR48][R2.64], !P0 ;  /* 0x0cc00000021acfae */ /* 0x000fe8000c101d70 */
[----:B------:R-:W-:Y:S01]  /*16c80*/  @!P4 LDGSTS.E.BYPASS.LTC128B.128 [R26+0xfc00], desc[UR48][R2.64+0x40], !P1 ;  /* 0x0fc00040021acfae */ /* 0x000fe2000c901d70 */
[----:B------:R-:W-:-:S03]  /*16c90*/  IMAD.MOV.U32 R13, RZ, RZ, R0 ;  /* 0x000000ffff0d7224 */ /* 0x000fc600078e0000 */
[----:B------:R0:W-:Y:S01]  /*16ca0*/  @!P4 LDGSTS.E.BYPASS.LTC128B.128 [R26+0x12c00], desc[UR48][R2.64+0x80], !P2 ;  /* 0x12c00080021acfae */ /* 0x0001e2000d101d70 */
[----:B------:R-:W-:Y:S01]  /*16cb0*/  ISETP.GE.AND P4, PT, R10, R5, PT ;  /* 0x000000050a00720c */ /* 0x000fe20003f86270 */
[----:B0-----:R-:W-:-:S12]  /*16cc0*/  IMAD.MOV.U32 R2, RZ, RZ, R14 ;  /* 0x000000ffff027224 */ /* 0x001fd800078e000e */
[----:B------:R-:W-:Y:S05]  /*16cd0*/  WARPSYNC.COLLECTIVE R15, `(.L_x_10946) ;  /* 0x000000000f087348 */ /* 0x000fea0003c00000 */
[----:B------:R0:W1:Y:S02]  /*16ce0*/  SHFL.IDX P6, R14, R13, R12, R11 ;  /* 0x0000000c0d0e7389 */ /* 0x00006400000c000b */
[----:B01----:R-:W-:Y:S01]  /*16cf0*/  ENDCOLLECTIVE ;  /* 0x000000000000791b */ /* 0x003fe20003800000 */
.L_x_10946:
        /* <DEDUP_REMOVED lines=8> */
.L_x_10947:
[----:B------:R-:W-:-:S05]  /*16d80*/  @!P4 IMAD.MOV.U32 R3, RZ, RZ, R9 ;  /* 0x000000ffff03c224 */ /* 0x000fca00078e0009 */
[----:B------:R-:W-:Y:S01]  /*16d90*/  @!PT LDS RZ, [RZ] ;  /* 0x00000000fffff984 */ /* 0x000fe20000000800 */
[----:B------:R-:W-:Y:S01]  /*16da0*/  @!PT LDS RZ, [RZ] ;  /* 0x00000000fffff984 */ /* 0x000fe20000000800 */
[----:B------:R-:W-:Y:S01]  /*16db0*/  @!PT LDS RZ, [RZ] ;  /* 0x00000000fffff984 */ /* 0x000fe20000000800 */
[----:B------:R0:W-:Y:S04]  /*16dc0*/  @!P4 LDGSTS.E.BYPASS.LTC128B.128 [R26+0xd400], desc[UR48][R2.64], !P0 ;  /* 0x0d400000021acfae */ /* 0x0001e8000c101d70 */
[----:B------:R0:W-:Y:S01]  /*16dd0*/  @!P4 LDGSTS.E.BYPASS.LTC128B.128 [R26+0x10400], desc[UR48][R2.64+0x40], !P1 ;  /* 0x10400040021acfae */ /* 0x0001e2000c901d70 */
[----:B------:R-:W-:-:S03]  /*16de0*/  IMAD.MOV.U32 R13, RZ, RZ, R0 ;  /* 0x000000ffff0d7224 */ /* 0x000fc600078e0000 */
[----:B------:R0:W-:Y:S01]  /*16df0*/  @!P4 LDGSTS.E.BYPASS.LTC128B.128 [R26+0x13400], desc[UR48][R2.64+0x80], !P2 ;  /* 0x13400080021acfae */ /* 0x0001e2000d101d70 */
[----:B------:R-:W-:-:S05]  /*16e00*/  VIADD R0, R6, 0x60 ;  /* 0x0000006006007836 */ /* 0x000fca0000000000 */
[----:B------:R-:W-:Y:S01]  /*16e10*/  ISETP.GE.AND P4, PT, R0, R5, PT ;  /* 0x000000050000720c */ /* 0x000fe20003f86270 */
[----:B------:R-:W-:Y:S02]  /*16e20*/  VIADD R0, R6, 0x80 ;  /* 0x0000008006007836 */ /* 0x000fe40000000000 */
[----:B------:R-:W-:-:S10]  /*16e30*/  IMAD.MOV.U32 R4, RZ, RZ, R14 ;  /* 0x000000ffff047224 */ /* 0x000fd400078e000e */
[----:B0-----:R-:W-:Y:S05]  /*16e40*/  WARPSYNC.COLLECTIVE R15, `(.L_x_10948) ;  /* 0x000000000f087348 */ /* 0x001fea0003c00000 */
[----:B------:R1:W2:Y:S02]  /*16e50*/  SHFL.IDX P6, R14, R13, R12, R11 ;  /* 0x0000000c0d0e7389 */ /* 0x0002a400000c000b */
[----:B012---:R-:W-:Y:S01]  /*16e60*/  ENDCOLLECTIVE ;  /* 0x000000000000791b */ /* 0x007fe20003800000 */
.L_x_10948:
[----:B------:R-:W-:Y:S02]  /*16e70*/  IMAD.MOV.U32 R13, RZ, RZ, R7 ;  /* 0x000000ffff0d7224 */ /* 0x000fe400078e0007 */
[----:B------:R-:W-:Y:S01]  /*16e80*/  IMAD.MOV.U32 R12, RZ, RZ, RZ ;  /* 0x000000ffff0c7224 */ /* 0x000fe200078e00ff */
[----:B------:R-:W-:-:S05]  /*16e90*/  @!P4 LEA R14, P3, R20, R14, 0x1 ;  /* 0x0000000e140ec211 */ /* 0x000fca00078608ff */
[----:B------:R-:W-:-:S08]  /*16ea0*/  @!P4 IMAD.MOV.U32 R2, RZ, RZ, R14 ;  /* 0x000000ffff02c224 */ /* 0x000fd000078e000e */
[----:B------:R-:W-:Y:S05]  /*16eb0*/  WARPSYNC.COLLECTIVE R15, `(.L_x_10949) ;  /* 0x000000000f087348 */ /* 0x000fea0003c00000 */
[----:B------:R0:W1:Y:S02]  /*16ec0*/  SHFL.IDX P6, R14, R13, R12, R11 ;  /* 0x0000000c0d0e7389 */ /* 0x00006400000c000b */
[----:B01----:R-:W-:Y:S01]  /*16ed0*/  ENDCOLLECTIVE ;  /* 0x000000000000791b */ /* 0x003fe20003800000 */
.L_x_10949:
[----:B------:R-:W-:-:S04]  /*16ee0*/  @!P4 IMAD.X R9, RZ, RZ, R4, P3 ;  /* 0x000000ffff09c224 */ /* 0x000fc800018e0604 */
[----:B------:R-:W-:-:S05]  /*16ef0*/  @!P4 IMAD.MOV.U32 R3, RZ, RZ, R9 ;  /* 0x000000ffff03c224 */ /* 0x000fca00078e0009 */
[----:B------:R-:W-:Y:S01]  /*16f00*/  @!PT LDS RZ, [RZ] ;  /* 0x00000000fffff984 */ /* 0x000fe20000000800 */
[----:B------:R-:W-:Y:S01]  /*16f10*/  @!PT LDS RZ, [RZ] ;  /* 0x00000000fffff984 */ /* 0x000fe20000000800 */
[----:B------:R-:W-:Y:S01]  /*16f20*/  @!PT LDS RZ, [RZ] ;  /* 0x00000000fffff984 */ /* 0x000fe20000000800 */
[----:B------:R0:W-:Y:S01]  /*16f30*/  @!P4 LDGSTS.E.BYPASS.LTC128B.128 [R26+0xdc00], desc[UR48][R2.64], !P0 ;  /* 0x0dc00000021acfae */ /* 0x0001e2000c101d70 */
[----:B------:R-:W-:-:S03]  /*16f40*/  IMAD.MOV.U32 R13, RZ, RZ, R8 ;  /* 0x000000ffff0d7224 */ /* 0x000fc600078e0008 */
[----:B------:R0:W-:Y:S04]  /*16f50*/  @!P4 LDGSTS.E.BYPASS.LTC128B.128 [R26+0x10c00], desc[UR48][R2.64+0x40], !P1 ;  /* 0x10c00040021acfae */ /* 0x0001e8000c901d70 */
[----:B------:R0:W-:Y:S01]  /*16f60*/  @!P4 LDGSTS.E.BYPASS.LTC128B.128 [R26+0x13c00], desc[UR48][R2.64+0x80], !P2 ;  /* 0x13c00080021acfae */ /* 0x0001e2000d101d70 */
[----:B------:R-:W-:Y:S01]  /*16f70*/  ISETP.GE.AND P4, PT, R0, R5, PT ;  /* 0x000000050000720c */ /* 0x000fe20003f86270 */
[----:B------:R-:W-:-:S12]  /*16f80*/  IMAD.MOV.U32 R0, RZ, RZ, R14 ;  /* 0x000000ffff007224 */ /* 0x000fd800078e000e */
[----:B0-----:R-:W-:Y:S05]  /*16f90*/  WARPSYNC.COLLECTIVE R15, `(.L_x_10950) ;  /* 0x000000000f087348 */ /* 0x001fea0003c00000 */
[----:B------:R1:W2:Y:S02]  /*16fa0*/  SHFL.IDX P6, R14, R13, R12, R11 ;  /* 0x0000000c0d0e7389 */ /* 0x0002a400000c000b */
[----:B012---:R-:W-:Y:S01]  /*16fb0*/  ENDCOLLECTIVE ;  /* 0x000000000000791b */ /* 0x007fe20003800000 */
.L_x_10950:
[----:B------:R-:W-:Y:S02]  /*16fc0*/  IMAD.MOV.U32 R13, RZ, RZ, R7 ;  /* 0x000000ffff0d7224 */ /* 0x000fe400078e0007 */
[----:B------:R-:W-:Y:S01]  /*16fd0*/  IMAD.MOV.U32 R12, RZ, RZ, 0x1 ;  /* 0x00000001ff0c7424 */ /* 0x000fe200078e00ff */
[----:B------:R-:W-:-:S05]  /*16fe0*/  @!P4 LEA R14, P3, R20, R14, 0x1 ;  /* 0x0000000e140ec211 */ /* 0x000fca00078608ff */
[----:B------:R-:W-:-:S08]  /*16ff0*/  @!P4 IMAD.MOV.U32 R2, RZ, RZ, R14 ;  /* 0x000000ffff02c224 */ /* 0x000fd000078e000e */
[----:B------:R-:W-:Y:S05]  /*17000*/  WARPSYNC.COLLECTIVE R15, `(.L_x_10951) ;  /* 0x000000000f087348 */ /* 0x000fea0003c00000 */
[----:B------:R0:W1:Y:S02]  /*17010*/  SHFL.IDX P6, R14, R13, R12, R11 ;  /* 0x0000000c0d0e7389 */ /* 0x00006400000c000b */
[----:B01----:R-:W-:Y:S01]  /*17020*/  ENDCOLLECTIVE ;  /* 0x000000000000791b */ /* 0x003fe20003800000 */
.L_x_10951:
        /* <DEDUP_REMOVED lines=13> */
.L_x_10952:
[----:B------:R-:W-:Y:S05]  /*17100*/  BRA `(.L_x_10953) ;  /* 0xffffffc400587947 */ /* 0x000fea000383ffff */
.L_x_10851:
[----:B0-----:R0:W1:Y:S02]  /*17110*/  SYNCS.PHASECHK.TRANS64.TRYWAIT P0, [R17+URZ+0x2d820], R2 ;  /* 0x02d82002110075a7 */ /* 0x001064000800017f */
[----:B-1----:R-:W-:Y:S05]  /*17120*/  @!P0 NANOSLEEP.SYNCS 0x989680 ;  /* 0x009896800000895d */ /* 0x002fea0003900000 */
[----:B------:R-:W1:Y:S02]  /*17130*/  @!P0 SYNCS.PHASECHK.TRANS64 P0, [R17+URZ+0x2d820], R2 ;  /* 0x02d82002110085a7 */ /* 0x000e64000800007f */
[----:B-1----:R-:W-:Y:S05]  /*17140*/  @!P0 BRA `(.L_x_10851) ;  /* 0xfffffffc00f08947 */ /* 0x002fea000383ffff */
[----:B------:R-:W-:Y:S05]  /*17150*/  BRA `(.L_x_10954) ;  /* 0xffffffc400b87947 */ /* 0x000fea000383ffff */
.L_x_10858:
[----:B0-----:R0:W1:Y:S02]  /*17160*/  SYNCS.PHASECHK.TRANS64.TRYWAIT P0, [R3+URZ+0x2d840], R2 ;  /* 0x02d84002030075a7 */ /* 0x001064000800017f */
[----:B-1----:R-:W-:Y:S05]  /*17170*/  @!P0 NANOSLEEP.SYNCS 0x989680 ;  /* 0x009896800000895d */ /* 0x002fea0003900000 */
[----:B------:R-:W1:Y:S02]  /*17180*/  @!P0 SYNCS.PHASECHK.TRANS64 P0, [R3+URZ+0x2d840], R2 ;  /* 0x02d84002030085a7 */ /* 0x000e64000800007f */
[----:B-1----:R-:W-:Y:S05]  /*17190*/  @!P0 BRA `(.L_x_10858) ;  /* 0xfffffffc00f08947 */ /* 0x002fea000383ffff */
[----:B------:R-:W-:Y:S05]  /*171a0*/  BRA `(.L_x_10955) ;  /* 0xffffffc8006c7947 */ /* 0x000fea000383ffff */
.L_x_10865:
[----:B0-----:R0:W1:Y:S02]  /*171b0*/  SYNCS.PHASECHK.TRANS64.TRYWAIT P0, [R2+URZ+0x60], R3 ;  /* 0x00006003020075a7 */ /* 0x001064000800017f */
[----:B-1----:R-:W-:Y:S05]  /*171c0*/  @!P0 NANOSLEEP.SYNCS 0x989680 ;  /* 0x009896800000895d */ /* 0x002fea0003900000 */
[----:B------:R-:W1:Y:S02]  /*171d0*/  @!P0 SYNCS.PHASECHK.TRANS64 P0, [R2+URZ+0x60], R3 ;  /* 0x00006003020085a7 */ /* 0x000e64000800007f */
[----:B-1----:R-:W-:Y:S05]  /*171e0*/  @!P0 BRA `(.L_x_10865) ;  /* 0xfffffffc00f08947 */ /* 0x002fea000383ffff */
[----:B------:R-:W-:Y:S05]  /*171f0*/  BRA `(.L_x_10956) ;  /* 0xffffffcc00647947 */ /* 0x000fea000383ffff */
.L_x_10876:
[----:B0-----:R0:W1:Y:S02]  /*17200*/  SYNCS.PHASECHK.TRANS64.TRYWAIT P0, [R3+URZ+0x2d840], R2 ;  /* 0x02d84002030075a7 */ /* 0x001064000800017f */
[----:B-1----:R-:W-:Y:S05]  /*17210*/  @!P0 NANOSLEEP.SYNCS 0x989680 ;  /* 0x009896800000895d */ /* 0x002fea0003900000 */
[----:B------:R-:W1:Y:S02]  /*17220*/  @!P0 SYNCS.PHASECHK.TRANS64 P0, [R3+URZ+0x2d840], R2 ;  /* 0x02d84002030085a7 */ /* 0x000e64000800007f */
[----:B-1----:R-:W-:Y:S05]  /*17230*/  @!P0 BRA `(.L_x_10876) ;  /* 0xfffffffc00f08947 */ /* 0x002fea000383ffff */
[----:B------:R-:W-:Y:S05]  /*17240*/  BRA `(.L_x_10957) ;  /* 0xffffffd400187947 */ /* 0x000fea000383ffff */
.L_x_10883:
[----:B0-----:R0:W1:Y:S02]  /*17250*/  SYNCS.PHASECHK.TRANS64.TRYWAIT P0, [R12+URZ+0x60], R3 ;  /* 0x000060030c0075a7 */ /* 0x001064000800017f */
[----:B-1----:R-:W-:Y:S05]  /*17260*/  @!P0 NANOSLEEP.SYNCS 0x989680 ;  /* 0x009896800000895d */ /* 0x002fea0003900000 */
[----:B------:R-:W1:Y:S02]  /*17270*/  @!P0 SYNCS.PHASECHK.TRANS64 P0, [R12+URZ+0x60], R3 ;  /* 0x000060030c0085a7 */ /* 0x000e64000800007f */
[----:B-1----:R-:W-:Y:S05]  /*17280*/  @!P0 BRA `(.L_x_10883) ;  /* 0xfffffffc00f08947 */ /* 0x002fea000383ffff */
[----:B------:R-:W-:Y:S05]  /*17290*/  BRA `(.L_x_10958) ;  /* 0xffffffd800107947 */ /* 0x000fea000383ffff */
.L_x_10893:
[----:B-1----:R1:W2:Y:S02]  /*172a0*/  SYNCS.PHASECHK.TRANS64.TRYWAIT P0, [R2+URZ+0x2d840], R3 ;  /* 0x02d84003020075a7 */ /* 0x0022a4000800017f */
[----:B--2---:R-:W-:Y:S05]  /*172b0*/  @!P0 NANOSLEEP.SYNCS 0x989680 ;  /* 0x009896800000895d */ /* 0x004fea0003900000 */
[----:B------:R-:W2:Y:S02]  /*172c0*/  @!P0 SYNCS.PHASECHK.TRANS64 P0, [R2+URZ+0x2d840], R3 ;  /* 0x02d84003020085a7 */ /* 0x000ea4000800007f */
[----:B--2---:R-:W-:Y:S05]  /*172d0*/  @!P0 BRA `(.L_x_10893) ;  /* 0xfffffffc00f08947 */ /* 0x004fea000383ffff */
[----:B------:R-:W-:Y:S05]  /*172e0*/  BRA `(.L_x_10959) ;  /* 0xffffffdc00887947 */ /* 0x000fea000383ffff */
.L_x_10900:
[----:B0-----:R0:W1:Y:S02]  /*172f0*/  SYNCS.PHASECHK.TRANS64.TRYWAIT P0, [R8+URZ+0x60], R2 ;  /* 0x00006002080075a7 */ /* 0x001064000800017f */
[----:B-1----:R-:W-:Y:S05]  /*17300*/  @!P0 NANOSLEEP.SYNCS 0x989680 ;  /* 0x009896800000895d */ /* 0x002fea0003900000 */
[----:B------:R-:W1:Y:S02]  /*17310*/  @!P0 SYNCS.PHASECHK.TRANS64 P0, [R8+URZ+0x60], R2 ;  /* 0x00006002080085a7 */ /* 0x000e64000800007f */
[----:B-1----:R-:W-:Y:S05]  /*17320*/  @!P0 BRA `(.L_x_10900) ;  /* 0xfffffffc00f08947 */ /* 0x002fea000383ffff */
[----:B------:R-:W-:Y:S05]  /*17330*/  BRA `(.L_x_10960) ;  /* 0xffffffe000907947 */ /* 0x000fea000383ffff */
.L_x_10912:
[----:B-1----:R1:W2:Y:S02]  /*17340*/  SYNCS.PHASECHK.TRANS64.TRYWAIT P0, [R3+URZ+0x2d860], R0 ;  /* 0x02d86000030075a7 */ /* 0x0022a4000800017f */
[----:B--2---:R-:W-:Y:S05]  /*17350*/  @!P0 NANOSLEEP.SYNCS 0x989680 ;  /* 0x009896800000895d */ /* 0x004fea0003900000 */
[----:B------:R-:W2:Y:S02]  /*17360*/  @!P0 SYNCS.PHASECHK.TRANS64 P0, [R3+URZ+0x2d860], R0 ;  /* 0x02d86000030085a7 */ /* 0x000ea4000800007f */
[----:B--2---:R-:W-:Y:S05]  /*17370*/  @!P0 BRA `(.L_x_10912) ;  /* 0xfffffffc00f08947 */ /* 0x004fea000383ffff */
[----:B------:R-:W-:Y:S05]  /*17380*/  BRA `(.L_x_10961) ;  /* 0xffffffe400f87947 */ /* 0x000fea000383ffff */
.L_x_10920:
        /* <DEDUP_REMOVED lines=8> */
.L_x_10963:
[----:B------:R-:W-:Y:S05]  /*17410*/  BSYNC B0 ;  /* 0x0000000000007941 */ /* 0x000fea0003800000 */
.L_x_10962:
[----:B------:R-:W-:Y:S05]  /*17420*/  BRA `(.L_x_10964) ;  /* 0xffffffec00107947 */ /* 0x000fea000383ffff */
.L_x_10923:
[----:B-1----:R1:W2:Y:S02]  /*17430*/  SYNCS.PHASECHK.TRANS64.TRYWAIT P0, [R9+URZ+0x2d820], R0 ;  /* 0x02d82000090075a7 */ /* 0x0022a4000800017f */
[----:B--2---:R-:W-:Y:S05]  /*17440*/  @!P0 NANOSLEEP.SYNCS 0x989680 ;  /* 0x009896800000895d */ /* 0x004fea0003900000 */
[----:B------:R-:W2:Y:S02]  /*17450*/  @!P0 SYNCS.PHASECHK.TRANS64 P0, [R9+URZ+0x2d820], R0 ;  /* 0x02d82000090085a7 */ /* 0x000ea4000800007f */
[----:B--2---:R-:W-:Y:S05]  /*17460*/  @!P0 BRA `(.L_x_10923) ;  /* 0xfffffffc00f08947 */ /* 0x004fea000383ffff */
[----:B------:R-:W-:Y:S05]  /*17470*/  BRA `(.L_x_10965) ;  /* 0xffffffec00547947 */ /* 0x000fea000383ffff */
.L_x_10924:
        /* <DEDUP_REMOVED lines=11> */
.L_x_10967:
[----:B------:R-:W-:Y:S05]  /*17530*/  BSYNC B0 ;  /* 0x0000000000007941 */ /* 0x000fea0003800000 */
.L_x_10966:
[----:B------:R-:W-:Y:S05]  /*17540*/  BRA `(.L_x_10968) ;  /* 0xffffffec003c7947 */ /* 0x000fea000383ffff */
.L_x_10927:
[----:B------:R-:W-:Y:S01]  /*17550*/  BSSY B1, `(.L_x_10969) ;  /* 0x0000006000017945 */ /* 0x000fe20003800000 */
[----:B------:R-:W-:-:S07]  /*17560*/  IMAD.MOV.U32 R15, RZ, RZ, -0x1 ;  /* 0xffffffffff0f7424 */ /* 0x000fce00078e00ff */
[----:B01----:R-:W-:Y:S05]  /*17570*/  WARPSYNC.COLLECTIVE R15, `(.L_x_10970) ;  /* 0x000000000f0c7348 */ /* 0x003fea0003c00000 */
[----:B------:R-:W-:Y:S02]  /*17580*/  ELECT P6, UR62, PT ;  /* 0x00000000003e782f */ /* 0x000fe400038c0000 */
[----:B------:R-:W-:Y:S01]  /*17590*/  MOV R14, UR62 ;  /* 0x0000003e000e7c02 */ /* 0x000fe20008000f00 */
[----:B01----:R-:W-:Y:S10]  /*175a0*/  ENDCOLLECTIVE ;  /* 0x000000000000791b */ /* 0x003ff40003800000 */
.L_x_10970:
[----:B------:R-:W-:Y:S05]  /*175b0*/  BSYNC B1 ;  /* 0x0000000000017941 */ /* 0x000fea0003800000 */
.L_x_10969:
[----:B------:R-:W-:Y:S05]  /*175c0*/  BRA `(.L_x_10971) ;  /* 0xffffffec00347947 */ /* 0x000fea000383ffff */
.L_x_10929:
[----:B-1----:R1:W2:Y:S02]  /*175d0*/  SYNCS.PHASECHK.TRANS64.TRYWAIT P0, [R7+URZ], R2 ;  /* 0x00000002070075a7 */ /* 0x0022a4000800017f */
[----:B--2---:R-:W-:Y:S05]  /*175e0*/  @!P0 NANOSLEEP.SYNCS 0x989680 ;  /* 0x009896800000895d */ /* 0x004fea0003900000 */
[----:B------:R-:W2:Y:S02]  /*175f0*/  @!P0 SYNCS.PHASECHK.TRANS64 P0, [R7+URZ], R2 ;  /* 0x00000002070085a7 */ /* 0x000ea4000800007f */
[----:B--2---:R-:W-:Y:S05]  /*17600*/  @!P0 BRA `(.L_x_10929) ;  /* 0xfffffffc00f08947 */ /* 0x004fea000383ffff */
[----:B------:R-:W-:Y:S05]  /*17610*/  BRA `(.L_x_10972) ;  /* 0xffffffec00687947 */ /* 0x000fea000383ffff */
.L_x_10930:
[----:B--2---:R2:W3:Y:S02]  /*17620*/  SYNCS.PHASECHK.TRANS64.TRYWAIT P0, [R3+URZ], R0 ;  /* 0x00000000030075a7 */ /* 0x0044e4000800017f */
[----:B---3--:R-:W-:Y:S05]  /*17630*/  @!P0 NANOSLEEP.SYNCS 0x989680 ;  /* 0x009896800000895d */ /* 0x008fea0003900000 */
[----:B------:R-:W3:Y:S02]  /*17640*/  @!P0 SYNCS.PHASECHK.TRANS64 P0, [R3+URZ], R0 ;  /* 0x00000000030085a7 */ /* 0x000ee4000800007f */
[----:B---3--:R-:W-:Y:S05]  /*17650*/  @!P0 BRA `(.L_x_10930) ;  /* 0xfffffffc00f08947 */ /* 0x008fea000383ffff */
[----:B------:R-:W-:Y:S05]  /*17660*/  BRA `(.L_x_10973) ;  /* 0xffffffec005c7947 */ /* 0x000fea000383ffff */
.L_x_10932:
[----:B--2---:R2:W3:Y:S02]  /*17670*/  SYNCS.PHASECHK.TRANS64.TRYWAIT P0, [R5+URZ], R2 ;  /* 0x00000002050075a7 */ /* 0x0044e4000800017f */
[----:B---3--:R-:W-:Y:S05]  /*17680*/  @!P0 NANOSLEEP.SYNCS 0x989680 ;  /* 0x009896800000895d */ /* 0x008fea0003900000 */
[----:B------:R-:W3:Y:S02]  /*17690*/  @!P0 SYNCS.PHASECHK.TRANS64 P0, [R5+URZ], R2 ;  /* 0x00000002050085a7 */ /* 0x000ee4000800007f */
[----:B---3--:R-:W-:Y:S05]  /*176a0*/  @!P0 BRA `(.L_x_10932) ;  /* 0xfffffffc00f08947 */ /* 0x008fea000383ffff */
[----:B------:R-:W-:Y:S05]  /*176b0*/  BRA `(.L_x_10974) ;  /* 0xffffffec00607947 */ /* 0x000fea000383ffff */
.L_x_10975:
        /* <DEDUP_REMOVED lines=12> */
.L_x_15322:


//--------------------- .text._ZN7cutlass13device_kernelIN5flash11enable_sm90INS1_16FlashAttnFwdSm90INS1_25CollectiveMainloopFwdSm90ILi2EN4cute5tupleIJNS5_1CILi1EEES8_S8_EEENS6_IJNS7_ILi192EEENS7_ILi128EEENS7_ILi96EEEEEELi96ENS_10bfloat16_tEfNS_4arch4Sm90ELb0ELb1ELb1ELb1ELb0ELb0ELb0ELb0ELb1ELb1ELb0ELb0EEENS1_21CollectiveEpilogueFwdINS6_IJSA_SC_SB_EEES9_SE_SG_Li384ELb1ELb1ELb0ELb0EEENS1_36VarlenDynamicPersistentTileSchedulerILi192ELi128ELi384ELi128ELb0ELb1ELb1ELb1ELb0ELb1EEEEEEEEEvNT_6ParamsE --------------------------
	.section	.text._ZN7cutlass13device_kernelIN5flash11enable_sm90INS1_16FlashAttnFwdSm90INS1_25CollectiveMainloopFwdSm90ILi2EN4cute5tupleIJNS5_1CILi1EEES8_S8_EEENS6_IJNS7_ILi192EEENS7_ILi128EEENS7_ILi96EEEEEELi96ENS_10bfloat16_tEfNS_4arch4Sm90ELb0ELb1ELb1ELb1ELb0ELb0ELb0ELb0ELb1ELb1ELb0ELb0EEENS1_21CollectiveEpilogueFwdINS6_IJSA_SC_SB_EEES9_SE_SG_Li384ELb1ELb1ELb0ELb0EEENS1_36VarlenDynamicPersistentTileSchedulerILi192ELi128ELi384ELi128ELb0ELb1ELb1ELb1ELb0ELb1EEEEEEEEEvNT_6ParamsE,"ax",@progbits
	.align	128
.text._ZN7cutlass13device_kernelIN5flash11enable_sm90INS1_16FlashAttnFwdSm90INS1_25CollectiveMainloopFwdSm90ILi2EN4cute5tupleIJNS5_1CILi1EEES8_S8_EEENS6_IJNS7_ILi192EEENS7_ILi128EEENS7_ILi96EEEEEELi96ENS_10bfloat16_tEfNS_4arch4Sm90ELb0ELb1ELb1ELb1ELb0ELb0ELb0ELb0ELb1ELb1ELb0ELb0EEENS1_21CollectiveEpilogueFwdINS6_IJSA_SC_SB_EEES9_SE_SG_Li384ELb1ELb1ELb0ELb0EEENS1_36VarlenDynamicPersistentTileSchedulerILi192ELi128ELi384ELi128ELb0ELb1ELb1ELb1ELb0ELb1EEEEEEEEEvNT_6ParamsE:
        .type           _ZN7cutlass13device_kernelIN5flash11enable_sm90INS1_16FlashAttnFwdSm90INS1_25CollectiveMainloopFwdSm90ILi2EN4cute5tupleIJNS5_1CILi1EEES8_S8_EEENS6_IJNS7_ILi192EEENS7_ILi128EEENS7_ILi96EEEEEELi96ENS_10bfloat16_tEfNS_4arch4Sm90ELb0ELb1ELb1ELb1ELb0ELb0ELb0ELb0ELb1ELb1ELb0ELb0EEENS1_21CollectiveEpilogueFwdINS6_IJSA_SC_SB_EEES9_SE_SG_Li384ELb1ELb1ELb0ELb0EEENS1_36VarlenDynamicPersistentTileSchedulerILi192ELi128ELi384ELi128ELb0ELb1ELb1ELb1ELb0ELb1EEEEEEEEEvNT_6ParamsE,@function
        .size           _ZN7cutlass13device_kernelIN5flash11enable_sm90INS1_16FlashAttnFwdSm90INS1_25CollectiveMainloopFwdSm90ILi2EN4cute5tupleIJNS5_1CILi1EEES8_S8_EEENS6_IJNS7_ILi192EEENS7_ILi128EEENS7_ILi96EEEEEELi96ENS_10bfloat16_tEfNS_4arch4Sm90ELb0ELb1ELb1ELb1ELb0ELb0ELb0ELb0ELb1ELb1ELb0ELb0EEENS1_21CollectiveEpilogueFwdINS6_IJSA_SC_SB_EEES9_SE_SG_Li384ELb1ELb1ELb0ELb0EEENS1_36VarlenDynamicPersistentTileSchedulerILi192ELi128ELi384ELi128ELb0ELb1ELb1ELb1ELb0ELb1EEEEEEEEEvNT_6ParamsE,(.L_x_15323 - _ZN7cutlass13device_kernelIN5flash11enable_sm90INS1_16FlashAttnFwdSm90INS1_25CollectiveMainloopFwdSm90ILi2EN4cute5tupleIJNS5_1CILi1EEES8_S8_EEENS6_IJNS7_ILi192EEENS7_ILi128EEENS7_ILi96EEEEEELi96ENS_10bfloat16_tEfNS_4arch4Sm90ELb0ELb1ELb1ELb1ELb0ELb0ELb0ELb0ELb1ELb1ELb0ELb0EEENS1_21CollectiveEpilogueFwdINS6_IJSA_SC_SB_EEES9_SE_SG_Li384ELb1ELb1ELb0ELb0EEENS1_36VarlenDynamicPersistentTileSchedulerILi192ELi128ELi384ELi128ELb0ELb1ELb1ELb1ELb0ELb1EEEEEEEEEvNT_6ParamsE)
        .other          _ZN7cutlass13device_kernelIN5flash11enable_sm90INS1_16FlashAttnFwdSm90INS1_25CollectiveMainloopFwdSm90ILi2EN4cute5tupleIJNS5_1CILi1EEES8_S8_EEENS6_IJNS7_ILi192EEENS7_ILi128EEENS7_ILi96EEEEEELi96ENS_10bfloat16_tEfNS_4arch4Sm90ELb0ELb1ELb1ELb1ELb0ELb0ELb0ELb0ELb1ELb1ELb0ELb0EEENS1_21CollectiveEpilogueFwdINS6_IJSA_SC_SB_EEES9_SE_SG_Li384ELb1ELb1ELb0ELb0EEENS1_36VarlenDynamicPersistentTileSchedulerILi192ELi128ELi384ELi128ELb0ELb1ELb1ELb1ELb0ELb1EEEEEEEEEvNT_6ParamsE,@"STO_CUDA_ENTRY STV_DEFAULT"
_ZN7cutlass13device_kernelIN5flash11enable_sm90INS1_16FlashAttnFwdSm90INS1_25CollectiveMainloopFwdSm90ILi2EN4cute5tupleIJNS5_1CILi1EEES8_S8_EEENS6_IJNS7_ILi192EEENS7_ILi128EEENS7_ILi96EEEEEELi96ENS_10bfloat16_tEfNS_4arch4Sm90ELb0ELb1ELb1ELb1ELb0ELb0ELb0ELb0ELb1ELb1ELb0ELb0EEENS1_21CollectiveEpilogueFwdINS6_IJSA_SC_SB_EEES9_SE_SG_Li384ELb1ELb1ELb0ELb0EEENS1_36VarlenDynamicPersistentTileSchedulerILi192ELi128ELi384ELi128ELb0ELb1ELb1ELb1ELb0ELb1EEEEEEEEEvNT_6ParamsE:
        /* <DEDUP_REMOVED lines=18> */
.L_x_10977:
[----:B------:R-:W-:Y:S05]  /*0120*/  BSYNC B0 ;  /* 0x0000000000007941 */ /* 0x000fea0003800000 */
.L_x_10976:
        /* <DEDUP_REMOVED lines=41> */
.L_x_10978:
        /* <DEDUP_REMOVED lines=22> */
.L_x_10979:
        /* <DEDUP_REMOVED lines=18> */
.L_x_10980:
        /* <DEDUP_REMOVED lines=22> */
.L_x_10981:
        /* <DEDUP_REMOVED lines=22> */
.L_x_10982:
[----:B------:R-:W-:Y:S01]  /*0900*/  PLOP3.LUT P0, PT, PT, PT, UP0, 0x80, 0x0 ;  /* 0x000000000000781c */ /* 0x000fe20003f0f008 */
[----:B------:R-:W-:Y:S01]  /*0910*/  UMOV UR36, 0x1 ;  /* 0x0000000100247882 */ /* 0x000fe20000000000 */
[----:B------:R-:W-:Y:S01]  /*0920*/  NOP ;  /* 0x0000000000007918 */ /* 0x000fe20000000000 */
[----:B------:R-:W-:Y:S01]  /*0930*/  USEL UR36, UR36, 0x2, !UP0 ;  /* 0x0000000224247887 */ /* 0x000fe2000c000000 */
[----:B------:R-:W-:Y:S01]  /*0940*/  ULDC.64 UR50, c[0x0][0x208] ;  /* 0x0000820000327ab9 */ /* 0x000fe20000000a00 */
[----:B012-4-:R-:W-:Y:S08]  /*0950*/  BAR.SYNC.DEFER_BLOCKING 0x0 ;  /* 0x0000000000007b1d */ /* 0x017ff00000010000 */
[----:B------:R-:W-:Y:S05]  /*0960*/  @!P0 BRA `(.L_x_10983) ;  /* 0x0000011000c48947 */ /* 0x000fea0003800000 */
.L_x_10984:
        /* <DEDUP_REMOVED lines=18> */
[----:B------:R-:W-:Y:S01]  /*0a90*/  VIADD R148, R2, 0xffffff80 ;  /* 0xffffff8002947836 */ /* 0x000fe20000000000 */
[----:B------:R-:W-:Y:S01]  /*0aa0*/  R2UR UR5, R9 ;  /* 0x00000000090572ca */ /* 0x000fe200000e0000 */
[----:B------:R-:W-:Y:S01]  /*0ab0*/  IMAD.MOV.U32 R18, RZ, RZ, 0x40 ;  /* 0x00000040ff127424 */ /* 0x000fe200078e00ff */
[----:B------:R-:W-:Y:S01]  /*0ac0*/  R2UR UR7, R10 ;  /* 0x000000000a0772ca */ /* 0x000fe200000e0000 */
[----:B------:R-:W-:Y:S01]  /*0ad0*/  ULOP3.LUT UR48, UR36, 0x1, URZ, 0xfc, !UPT ;  /* 0x0000000124307892 */ /* 0x000fe2000f8efc3f */
[----:B------:R-:W-:Y:S01]  /*0ae0*/  SHF.R.S32.HI R3, RZ, 0x1f, R148 ;  /* 0x0000001fff037819 */ /* 0x000fe20000011494 */
[----:B------:R-:W-:Y:S01]  /*0af0*/  UMOV UR47, URZ ;  /* 0x0000003f002f7c82 */ /* 0x000fe20008000000 */
[----:B------:R-:W-:Y:S01]  /*0b00*/  R2UR UR6, R11 ;  /* 0x000000000b0672ca */ /* 0x000fe200000e0000 */
[----:B------:R-:W-:Y:S01]  /*0b10*/  UMOV UR49, URZ ;  /* 0x0000003f00317c82 */ /* 0x000fe20008000000 */
[CC--:B------:R-:W-:Y:S01]  /*0b20*/  LEA.HI R143, R3.reuse, R148.reuse, RZ, 0x7 ;  /* 0x00000094038f7211 */ /* 0x0c0fe200078f38ff */
[----:B------:R-:W-:Y:S01]  /*0b30*/  UMOV UR46, URZ ;  /* 0x0000003f002e7c82 */ /* 0x000fe20008000000 */
[----:B------:R-:W-:-:S02]  /*0b40*/  LEA.HI R0, R3, R148, RZ, 0x4 ;  /* 0x0000009403007211 */ /* 0x000fc400078f20ff */
[----:B------:R-:W-:Y:S02]  /*0b50*/  LOP3.LUT R7, R143, 0xffffff80, RZ, 0xc0, !PT ;  /* 0xffffff808f077812 */ /* 0x000fe400078ec0ff */
[----:B------:R-:W-:Y:S02]  /*0b60*/  LOP3.LUT R5, R0, 0xfffffff0, RZ, 0xc0, !PT ;  /* 0xfffffff000057812 */ /* 0x000fe400078ec0ff */
[----:B------:R-:W-:Y:S01]  /*0b70*/  LEA.HI R4, R3, R148, RZ, 0x5 ;  /* 0x0000009403047211 */ /* 0x000fe200078f28ff */
[C---:B------:R-:W-:Y:S01]  /*0b80*/  IMAD.IADD R142, R148.reuse, 0x1, -R7 ;  /* 0x00000001948e7824 */ /* 0x040fe200078e0a07 */
[----:B------:R-:W-:Y:S01]  /*0b90*/  SHF.R.S32.HI R7, RZ, 0x4, R0 ;  /* 0x00000004ff077819 */ /* 0x000fe20000011400 */
[----:B------:R-:W-:Y:S01]  /*0ba0*/  IMAD.IADD R5, R148, 0x1, -R5 ;  /* 0x0000000194057824 */ /* 0x000fe200078e0a05 */
[----:B------:R-:W-:Y:S02]  /*0bb0*/  SHF.R.S32.HI R6, RZ, 0x5, R4 ;  /* 0x00000005ff067819 */ /* 0x000fe40000011404 */
[----:B------:R-:W-:-:S02]  /*0bc0*/  LEA.HI R2, R0, R7, RZ, 0x1 ;  /* 0x0000000700027211 */ /* 0x000fc400078f08ff */
[--C-:B------:R-:W-:Y:S01]  /*0bd0*/  SHF.R.S32.HI R0, RZ, 0x1f, R5.reuse ;  /* 0x0000001fff007819 */ /* 0x100fe20000011405 */
[----:B------:R-:W-:Y:S01]  /*0be0*/  IMAD R12, R6, 0x10, R5 ;  /* 0x00000010060c7824 */ /* 0x000fe200078e0205 */
[----:B------:R-:W-:Y:S02]  /*0bf0*/  LOP3.LUT R2, R2, 0x1ffffffe, RZ, 0xc0, !PT ;  /* 0x1ffffffe02027812 */ /* 0x000fe400078ec0ff */
[----:B------:R-:W-:Y:S02]  /*0c00*/  LEA.HI R0, R0, R5, RZ, 0x3 ;  /* 0x0000000500007211 */ /* 0x000fe400078f18ff */
[----:B------:R-:W-:Y:S01]  /*0c10*/  SHF.R.S32.HI R143, RZ, 0x7, R143 ;  /* 0x00000007ff8f7819 */ /* 0x000fe2000001148f */
[----:B------:R-:W-:Y:S01]  /*0c20*/  IMAD.IADD R2, R7, 0x1, -R2 ;  /* 0x0000000107027824 */ /* 0x000fe200078e0a02 */
[----:B------:R-:W-:Y:S01]  /*0c30*/  LEA.HI R141, R3, R148, RZ, 0x2 ;  /* 0x00000094038d7211 */ /* 0x000fe200078f10ff */
[C---:B------:R-:W-:Y:S01]  /*0c40*/  IMAD.SHL.U32 R4, R0.reuse, 0x40, RZ ;  /* 0x0000004000047824 */ /* 0x040fe200078e00ff */
[----:B------:R-:W-:Y:S01]  /*0c50*/  LOP3.LUT R0, R0, 0xfffffff8, RZ, 0xc0, !PT ;  /* 0xfffffff800007812 */ /* 0x000fe200078ec0ff */
[----:B------:R-:W-:Y:S01]  /*0c60*/  IMAD.SHL.U32 R3, R2, 0x8, RZ ;  /* 0x0000000802037824 */ /* 0x000fe200078e00ff */
[----:B------:R-:W-:-:S02]  /*0c70*/  SHF.R.S32.HI R9, RZ, 0x1f, R142 ;  /* 0x0000001fff097819 */ /* 0x000fc4000001148e */
[----:B------:R-:W-:Y:S01]  /*0c80*/  LOP3.LUT R4, R4, 0x7ffffe00, RZ, 0xc0, !PT ;  /* 0x7ffffe0004047812 */ /* 0x000fe200078ec0ff */
[----:B------:R-:W-:Y:S01]  /*0c90*/  IMAD.IADD R0, R5, 0x1, -R0 ;  /* 0x0000000105007824 */ /* 0x000fe200078e0a00 */
[-C--:B------:R-:W-:Y:S01]  /*0ca0*/  LEA.HI R8, R9, R142.reuse, RZ, 0x2 ;  /* 0x0000008e09087211 */ /* 0x080fe200078f10ff */
[----:B------:R-:W-:Y:S01]  /*0cb0*/  IMAD.HI R5, R143, 0x55555556, RZ ;  /* 0x555555568f057827 */ /* 0x000fe200078e02ff */
[----:B------:R-:W-:Y:S02]  /*0cc0*/  LEA.HI R9, R9, R142, RZ, 0x5 ;  /* 0x0000008e09097211 */ /* 0x000fe400078f28ff */
[----:B------:R-:W-:Y:S01]  /*0cd0*/  SHF.R.S32.HI R10, RZ, 0x2, R8 ;  /* 0x00000002ff0a7819 */ /* 0x000fe20000011408 */
[----:B------:R-:W-:Y:S01]  /*0ce0*/  IMAD R6, R6, 0x400, R4 ;  /* 0x0000040006067824 */ /* 0x000fe200078e0204 */
[----:B------:R-:W-:Y:S01]  /*0cf0*/  SHF.R.S32.HI R11, RZ, 0x1f, R8 ;  /* 0x0000001fff0b7819 */ /* 0x000fe20000011408 */
[----:B------:R-:W-:Y:S01]  /*0d00*/  IMAD.SHL.U32 R4, R0, 0x40, RZ ;  /* 0x0000004000047824 */ /* 0x000fe200078e00ff */
[----:B------:R-:W-:Y:S01]  /*0d10*/  LEA.HI R2, R5, R5, RZ, 0x1 ;  /* 0x0000000505027211 */ /* 0x000fe200078f08ff */
[----:B------:R-:W-:Y:S01]  /*0d20*/  IMAD.U32 R145, R12, 0x20, R3 ;  /* 0x000000200c917824 */ /* 0x000fe200078e0003 */
[----:B------:R-:W-:-:S02]  /*0d30*/  LOP3.LUT R5, R141, 0xfffffffc, RZ, 0xc0, !PT ;  /* 0xfffffffc8d057812 */ /* 0x000fc400078ec0ff */
[----:B------:R-:W-:Y:S01]  /*0d40*/  LOP3.LUT R4, R4, 0x1c0, RZ, 0xc0, !PT ;  /* 0x000001c004047812 */ /* 0x000fe200078ec0ff */
[----:B------:R-:W-:Y:S01]  /*0d50*/  IMAD R2, R2, -0x3, R143 ;  /* 0xfffffffd02027824 */ /* 0x000fe200078e028f */
[----:B------:R-:W-:Y:S01]  /*0d60*/  LEA.HI R11, R11, R10, RZ, 0x3 ;  /* 0x0000000a0b0b7211 */ /* 0x000fe200078f18ff */
[----:B------:R-:W-:Y:S01]  /*0d70*/  IMAD.IADD R140, R148, 0x1, -R5 ;  /* 0x00000001948c7824 */ /* 0x000fe200078e0a05 */
[----:B------:R-:W-:Y:S02]  /*0d80*/  LOP3.LUT R3, R4, 0x8, R3, 0xf8, !PT ;  /* 0x0000000804037812 */ /* 0x000fe400078ef803 */
[----:B------:R-:W-:Y:S01]  /*0d90*/  SHF.R.U32.HI R4, RZ, 0x3, R4 ;  /* 0x00000003ff047819 */ /* 0x000fe20000011604 */
[----:B------:R-:W-:Y:S01]  /*0da0*/  IMAD.SHL.U32 R137, R140, 0x8, RZ ;  /* 0x000000088c897824 */ /* 0x000fe200078e00ff */
[----:B------:R-:W-:Y:S02]  /*0db0*/  LOP3.LUT R11, R11, 0xfffffff8, RZ, 0xc0, !PT ;  /* 0xfffffff80b0b7812 */ /* 0x000fe400078ec0ff */
[----:B------:R-:W-:Y:S01]  /*0dc0*/  LOP3.LUT R3, R3, R4, RZ, 0x3c, !PT ;  /* 0x0000000403037212 */ /* 0x000fe200078e3cff */
[C---:B------:R-:W-:Y:S01]  /*0dd0*/  VIADD R138, R137.reuse, 0x20 ;  /* 0x00000020898a7836 */ /* 0x040fe20000000000 */
[----:B------:R-:W-:Y:S01]  /*0de0*/  R2P PR, R0, 0x6 ;  /* 0x0000000600007804 */ /* 0x000fe20000000000 */
[----:B------:R-:W-:Y:S01]  /*0df0*/  IMAD.IADD R10, R10, 0x1, -R11 ;  /* 0x000000010a0a7824 */ /* 0x000fe200078e0a0b */
[----:B------:R-:W-:Y:S01]  /*0e00*/  SHF.R.S32.HI R9, RZ, 0x5, R9 ;  /* 0x00000005ff097819 */ /* 0x000fe20000011409 */
[----:B------:R-:W-:Y:S01]  /*0e10*/  IMAD.IADD R3, R6, 0x1, R3 ;  /* 0x0000000106037824 */ /* 0x000fe200078e0203 */
[----:B------:R-:W-:Y:S01]  /*0e20*/  LEA.HI R0, R140, R140, RZ, 0x1 ;  /* 0x0000008c8c007211 */ /* 0x000fe200078f08ff */
[----:B------:R-:W-:Y:S01]  /*0e30*/  VIADD R139, R137, 0x40 ;  /* 0x00000040898b7836 */ /* 0x000fe20000000000 */
[----:B------:R-:W-:Y:S01]  /*0e40*/  SEL R18, R18, 0xffffffc0, !P2 ;  /* 0xffffffc012127807 */ /* 0x000fe20005000000 */
[----:B------:R-:W-:Y:S01]  /*0e50*/  IMAD R9, R9, 0x10, R10 ;  /* 0x0000001009097824 */ /* 0x000fe200078e020a */
[----:B------:R-:W-:-:S02]  /*0e60*/  LEA R17, R3, UR42, 0x1 ;  /* 0x0000002a03117c11 */ /* 0x000fc4000f8e08ff */
[----:B------:R-:W-:Y:S01]  /*0e70*/  LOP3.LUT R5, R0, 0x1ffffffe, RZ, 0xc0, !PT ;  /* 0x1ffffffe00057812 */ /* 0x000fe200078ec0ff */
[----:B------:R-:W-:Y:S01]  /*0e80*/  IMAD R144, R2, 0x40, R9 ;  /* 0x0000004002907824 */ /* 0x000fe200078e0209 */
[----:B------:R-:W-:Y:S01]  /*0e90*/  LOP3.LUT R3, R8, 0x7ffffffc, RZ, 0xc0, !PT ;  /* 0x7ffffffc08037812 */ /* 0x000fe200078ec0ff */
[C---:B------:R-:W-:Y:S01]  /*0ea0*/  VIADD R19, R17.reuse, 0x21800 ;  /* 0x0002180011137836 */ /* 0x040fe20000000000 */
[----:B------:R-:W-:Y:S01]  /*0eb0*/  SHF.R.S32.HI R141, RZ, 0x2, R141 ;  /* 0x00000002ff8d7819 */ /* 0x000fe2000001148d */
[----:B------:R-:W-:Y:S01]  /*0ec0*/  VIADD R22, R17, 0x21820 ;  /* 0x0002182011167836 */ /* 0x000fe20000000000 */
[----:B------:R-:W-:Y:S01]  /*0ed0*/  SHF.R.S32.HI R147, RZ, 0x1f, R138 ;  /* 0x0000001fff937819 */ /* 0x000fe2000001148a */
[----:B------:R-:W-:Y:S01]  /*0ee0*/  IMAD.IADD R5, R140, 0x1, -R5 ;  /* 0x000000018c057824 */ /* 0x000fe200078e0a05 */
[----:B------:R-:W-:Y:S01]  /*0ef0*/  SHF.R.S32.HI R146, RZ, 0x1f, R139 ;  /* 0x0000001fff927819 */ /* 0x000fe2000001148b */
[C---:B------:R-:W-:Y:S02]  /*0f00*/  @P1 VIADD R22, R19.reuse, 0xffffffe0 ;  /* 0xffffffe013161836 */ /* 0x040fe40000000000 */
[----:B------:R-:W-:-:S02]  /*0f10*/  IMAD.IADD R19, R19, 0x1, R18 ;  /* 0x0000000113137824 */ /* 0x000fc400078e0212 */
[----:B------:R-:W-:Y:S02]  /*0f20*/  IMAD.IADD R16, R142, 0x1, -R3 ;  /* 0x000000018e107824 */ /* 0x000fe400078e0a03 */
[----:B------:R-:W-:Y:S02]  /*0f30*/  IMAD R136, R5, 0x8, R144 ;  /* 0x0000000805887824 */ /* 0x000fe400078e0290 */
[----:B------:R-:W-:Y:S02]  /*0f40*/  IMAD.IADD R18, R18, 0x1, R22 ;  /* 0x0000000112127824 */ /* 0x000fe400078e0216 */
[----:B------:R-:W-:-:S07]  /*0f50*/  VIADD R23, R22, 0x6000 ;  /* 0x0000600016177836 */ /* 0x000fce0000000000 */
.L_x_11076:
        /* <DEDUP_REMOVED lines=12> */
[----:B01-3--:R-:W-:Y:S02]  /*1020*/  IMAD.U32 R2, RZ, RZ, UR8 ;  /* 0x00000008ff027e24 */ /* 0x00bfe4000f8e00ff */
[----:B----4-:R-:W-:Y:S01]  /*1030*/  IMAD.U32 R3, RZ, RZ, UR9 ;  /* 0x00000009ff037e24 */ /* 0x010fe2000f8e00ff */
[----:B------:R-:W-:-:S04]  /*1040*/  @UP1 UIMAD.WIDE UR8, UR6, 0x4, UR10 ;  /* 0x00000004060818a5 */ /* 0x000fc8000f8e020a */
[----:B--2---:R-:W2:Y:S02]  /*1050*/  @P0 LDG.E R2, desc[UR50][R2.64] ;  /* 0x0000003202020981 */ /* 0x004ea4000c1e1900 */
[----:B------:R-:W-:Y:S02]  /*1060*/  IMAD.U32 R4, RZ, RZ, UR8 ;  /* 0x00000008ff047e24 */ /* 0x000fe4000f8e00ff */
[----:B------:R-:W-:Y:S01]  /*1070*/  IMAD.U32 R5, RZ, RZ, UR9 ;  /* 0x00000009ff057e24 */ /* 0x000fe2000f8e00ff */
[----:B------:R-:W-:-:S04]  /*1080*/  ULDC.64 UR8, c[0x0][0x418] ;  /* 0x0001060000087ab9 */ /* 0x000fc80000000a00 */
[----:B------:R-:W3:Y:S01]  /*1090*/  @P2 LDG.E R4, desc[UR50][R4.64] ;  /* 0x0000003204042981 */ /* 0x000ee2000c1e1900 */
        /* <DEDUP_REMOVED lines=27> */
.L_x_10985:
        /* <DEDUP_REMOVED lines=9> */
.L_x_10986:
        /* <DEDUP_REMOVED lines=13> */
.L_x_10987:
[----:B------:R-:W-:Y:S01]  /*13b0*/  ULDC UR6, c[0x0][0x448] ;  /* 0x0001120000067ab9 */ /* 0x000fe20000000800 */
[----:B------:R-:W-:Y:S02]  /*13c0*/  UIMAD UR39, UR5, 0xc0, URZ ;  /* 0x000000c0052778a4 */ /* 0x000fe4000f8e023f */
        /* <DEDUP_REMOVED lines=25> */
.L_x_10989:
[----:B------:R-:W-:-:S11]  /*1560*/  UISETP.NE.AND UP1, UPT, UR5, 0x1, UPT ;  /* 0x000000010500788c */ /* 0x000fd6000bf25270 */
[----:B------:R-:W-:Y:S02]  /*1570*/  @UP1 ULDC.64 UR8, c[0x0][0x9e8] ;  /* 0x00027a0000081ab9 */ /* 0x000fe40000000a00 */
[----:B------:R-:W-:-:S04]  /*1580*/  UIMAD.WIDE.U32 UR6, UR4, UR8, URZ ;  /* 0x00000008040672a5 */ /* 0x000fc8000f8e003f */
[----:B------:R-:W-:-:S12]  /*1590*/  @UP1 USHF.R.U32.HI UR4, URZ, UR9, UR7 ;  /* 0x000000093f041299 */ /* 0x000fd80008011607 */
.L_x_10990:
[----:B------:R-:W-:-:S06]  /*15a0*/  UIMAD UR4, UR4, UR5, UR5 ;  /* 0x00000005040472a4 */ /* 0x000fcc000f8e0205 */
[----:B------:R-:W-:-:S07]  /*15b0*/  VIMNMX R0, R0, UR4, PT ;  /* 0x0000000400007c48 */ /* 0x000fce000bfe0100 */
.L_x_10988:
        /* <DEDUP_REMOVED lines=29> */
.L_x_10992:
[----:B------:R-:W-:-:S11]  /*1790*/  UISETP.NE.AND UP0, UPT, UR5, 0x1, UPT ;  /* 0x000000010500788c */ /* 0x000fd6000bf05270 */
[----:B------:R-:W-:Y:S02]  /*17a0*/  @UP0 ULDC.64 UR10, c[0x0][0x9e8] ;  /* 0x00027a00000a0ab9 */ /* 0x000fe40000000a00 */
[----:B------:R-:W-:-:S04]  /*17b0*/  UIMAD.WIDE.U32 UR6, UR4, UR10, URZ ;  /* 0x0000000a040672a5 */ /* 0x000fc8000f8e003f */
[----:B------:R-:W-:-:S12]  /*17c0*/  @UP0 USHF.R.U32.HI UR4, URZ, UR11, UR7 ;  /* 0x0000000b3f040299 */ /* 0x000fd80008011607 */
.L_x_10993:
[----:B------:R-:W-:-:S04]  /*17d0*/  UIMAD UR4, UR4, UR5, URZ ;  /* 0x00000005040472a4 */ /* 0x000fc8000f8e023f */
[----:B------:R-:W-:-:S04]  /*17e0*/  UISETP.LT.AND UP0, UPT, UR9, UR4, UPT ;  /* 0x000000040900728c */ /* 0x000fc8000bf01270 */
[----:B------:R-:W-:-:S12]  /*17f0*/  USEL UR9, UR9, UR4, !UP0 ;  /* 0x0000000409097287 */ /* 0x000fd8000c000000 */
.L_x_10991:
        /* <DEDUP_REMOVED lines=10> */
[----:B------:R-:W-:Y:S01]  /*18a0*/  CS2R R26, SRZ ;  /* 0x00000000001a7805 */ /* 0x000fe2000001ff00 */
[----:B------:R-:W-:Y:S01]  /*18b0*/  IMAD.MOV.U32 R126, RZ, RZ, RZ ;  /* 0x000000ffff7e7224 */ /* 0x000fe200078e00ff */
[----:B------:R-:W-:Y:S01]  /*18c0*/  UISETP.LT.AND UP0, UPT, URZ, UR4, UPT ;  /* 0x000000043f00728c */ /* 0x000fe2000bf01270 */
[----:B------:R-:W-:Y:S01]  /*18d0*/  IMAD.MOV.U32 R125, RZ, RZ, RZ ;  /* 0x000000ffff7d7224 */ /* 0x000fe200078e00ff */
[----:B------:R-:W-:Y:S02]  /*18e0*/  CS2R R122, SRZ ;  /* 0x00000000007a7805 */ /* 0x000fe4000001ff00 */
[----:B------:R-:W-:Y:S01]  /*18f0*/  CS2R R120, SRZ ;  /* 0x0000000000787805 */ /* 0x000fe2000001ff00 */
[----:B------:R-:W-:Y:S01]  /*1900*/  USEL UR37, URZ, UR4, !UP0 ;  /* 0x000000043f257287 */ /* 0x000fe2000c000000 */
[----:B------:R-:W-:Y:S02]  /*1910*/  CS2R R118, SRZ ;  /* 0x0000000000767805 */ /* 0x000fe4000001ff00 */
        /* <DEDUP_REMOVED lines=15> */
[----:B------:R-:W-:Y:S02]  /*1a10*/  IMAD.MOV.U32 R89, RZ, RZ, RZ ;  /* 0x000000ffff597224 */ /* 0x000fe400078e00ff */
        /* <DEDUP_REMOVED lines=34> */
.L_x_10995:
        /* <DEDUP_REMOVED lines=9> */
.L_x_11211:
[----:B------:R-:W-:Y:S05]  /*1cd0*/  @!P0 BRA `(.L_x_10997) ;  /* 0x0000000000048947 */ /* 0x000fea0003800000 */
[----:B------:R-:W-:Y:S01]  /*1ce0*/  BPT.TRAP 0x1 ;  /* 0x000000040000795c */ /* 0x000fe20000300000 */
.L_x_10997:
[----:B------:R-:W-:Y:S02]  /*1cf0*/  IMAD.U32 R90, RZ, RZ, UR46 ;  /* 0x0000002eff5a7e24 */ /* 0x000fe4000f8e00ff */
[----:B0-----:R-:W-:-:S03]  /*1d00*/  IMAD.U32 R3, RZ, RZ, UR49 ;  /* 0x00000031ff037e24 */ /* 0x001fc6000f8e00ff */
[----:B------:R-:W-:Y:S02]  /*1d10*/  LEA R90, R90, UR42, 0x3 ;  /* 0x0000002a5a5a7c11 */ /* 0x000fe4000f8e18ff */
[----:B------:R-:W-:-:S04]  /*1d20*/  SHF.L.U32 R3, R3, 0x1f, RZ ;  /* 0x0000001f03037819 */ /* 0x000fc800000006ff */
[----:B------:R0:W1:Y:S01]  /*1d30*/  SYNCS.PHASECHK.TRANS64.TRYWAIT P2, [R90+URZ+0x2d830], R3 ;  /* 0x02d830035a0075a7 */ /* 0x000062000804017f */
[----:B------:R-:W-:Y:S05]  /*1d40*/  @!P0 BRA `(.L_x_10998) ;  /* 0x0000000000048947 */ /* 0x000fea0003800000 */
[----:B------:R-:W-:Y:S01]  /*1d50*/  BPT.TRAP 0x1 ;  /* 0x000000040000795c */ /* 0x000fe20000300000 */
.L_x_10998:
[----:B------:R-:W2:Y:S02]  /*1d60*/  S2R R0, SR_TID.X ;  /* 0x0000000000007919 */ /* 0x000ea40000002100 */
[----:B--2---:R-:W-:Y:S01]  /*1d70*/  LOP3.LUT P1, RZ, R0, 0x7f, RZ, 0xc0, !PT ;  /* 0x0000007f00ff7812 */ /* 0x004fe2000782c0ff */
[----:B-1----:R-:W-:-:S12]  /*1d80*/  @P2 BRA `(.L_x_10999) ;  /* 0x0000000000082947 */ /* 0x002fd80003800000 */
[----:B------:R-:W1:Y:S02]  /*1d90*/  SYNCS.PHASECHK.TRANS64.TRYWAIT P2, [R90+URZ+0x2d830], R3 ;  /* 0x02d830035a0075a7 */ /* 0x000e64000804017f */
[----:B-1----:R-:W-:Y:S05]  /*1da0*/  @!P2 BRA `(.L_x_11000) ;  /* 0x0000016400a0a947 */ /* 0x002fea0003800000 */
.L_x_10999:
[----:B------:R-:W-:Y:S05]  /*1db0*/  WARPSYNC.ALL ;  /* 0x0000000000007948 */ /* 0x000fea0003800000 */
[----:B------:R-:W-:Y:S01]  /*1dc0*/  UIADD3 UR4, UR42, 0x15400, URZ ;  /* 0x000154002a047890 */ /* 0x000fe2000fffe03f */
[----:B------:R-:W-:Y:S01]  /*1dd0*/  WARPGROUP.ARRIVE ;  /* 0x00000000000079c5 */ /* 0x000fe20000000000 */
[----:B------:R-:W-:Y:S01]  /*1de0*/  UMOV UR5, 0x80000020 ;  /* 0x8000002000057882 */ /* 0x000fe20000000000 */
[----:B------:R-:W-:Y:S01]  /*1df0*/  UMOV UR7, 0x80000020 ;  /* 0x8000002000077882 */ /* 0x000fe20000000000 */
[----:B------:R-:W-:Y:S01]  /*1e00*/  USHF.R.U32.HI UR4, URZ, 0x4, UR4 ;  /* 0x000000043f047899 */ /* 0x000fe20008011604 */
[----:B01----:R-:W-:Y:S01]  /*1e10*/  @!P1 VIADD R90, R90, 0x2d840 ;  /* 0x0002d8405a5a9836 */ /* 0x003fe20000000000 */
[----:B------:R-:W-:Y:S01]  /*1e20*/  UMOV UR9, 0x80000020 ;  /* 0x8000002000097882 */ /* 0x000fe20000000000 */
[----:B------:R-:W-:Y:S01]  /*1e30*/  UMOV UR11, 0x80000020 ;  /* 0x80000020000b7882 */ /* 0x000fe20000000000 */
[----:B------:R-:W-:Y:S01]  /*1e40*/  ULOP3.LUT UR4, UR4, 0x3fff, URZ, 0xc0, !UPT ;  /* 0x00003fff04047892 */ /* 0x000fe2000f8ec03f */
[----:B------:R-:W-:Y:S01]  /*1e50*/  UMOV UR13, 0x80000020 ;  /* 0x80000020000d7882 */ /* 0x000fe20000000000 */
[----:B------:R-:W-:-:S02]  /*1e60*/  UMOV UR15, 0x80000020 ;  /* 0x80000020000f7882 */ /* 0x000fc40000000000 */
[----:B------:R-:W-:Y:S01]  /*1e70*/  ULOP3.LUT UR32, UR4, 0x10000, URZ, 0xfc, !UPT ;  /* 0x0001000004207892 */ /* 0x000fe2000f8efc3f */
[----:B------:R-:W-:Y:S01]  /*1e80*/  @!P1 PRMT R90, RZ, 0x654, R90 ;  /* 0x00000654ff5a9816 */ /* 0x000fe2000000005a */
[----:B------:R-:W-:Y:S02]  /*1e90*/  ULOP3.LUT UR4, UR54, 0x10000, URZ, 0xfc, !UPT ;  /* 0x0001000036047892 */ /* 0x000fe4000f8efc3f */
[----:B------:R-:W-:Y:S02]  /*1ea0*/  UIMAD UR6, UR46, 0x600, UR32 ;  /* 0x000006002e0678a4 */ /* 0x000fe4000f8e0220 */
[----:B------:R-:W-:Y:S02]  /*1eb0*/  UIADD3 UR8, UR4, 0x2, URZ ;  /* 0x0000000204087890 */ /* 0x000fe4000fffe03f */
[----:B------:R-:W-:Y:S02]  /*1ec0*/  UIADD3 UR10, UR6, 0x2, URZ ;  /* 0x00000002060a7890 */ /* 0x000fe4000fffe03f */
[----:B------:R-:W-:-:S02]  /*1ed0*/  UIADD3 UR12, UR4, 0x300, URZ ;  /* 0x00000300040c7890 */ /* 0x000fc4000fffe03f */
[----:B------:R-:W-:Y:S02]  /*1ee0*/  UIADD3 UR14, UR6, 0x200, URZ ;  /* 0x00000200060e7890 */ /* 0x000fe4000fffe03f */
        /* <DEDUP_REMOVED lines=38> */
[----:B------:R-:W-:Y:S02]  /*2150*/  VIADD R27, R136, UR39 ;  /* 0x00000027881b7c36 */ /* 0x000fe40008000000 */
[----:B------:R-:W-:Y:S01]  /*2160*/  FMUL.FTZ R91, R28, UR10 ;  /* 0x0000000a1c5b7c20 */ /* 0x000fe20008410000 */
[----:B------:R-:W-:Y:S01]  /*2170*/  FMUL.FTZ R6, R35, UR10 ;  /* 0x0000000a23067c20 */ /* 0x000fe20008410000 */
[----:B------:R-:W-:Y:S01]  /*2180*/  FMUL.FTZ R35, R70, UR10 ;  /* 0x0000000a46237c20 */ /* 0x000fe20008410000 */
[----:B------:R-:W-:Y:S01]  /*2190*/  @P2 IMAD.HI.U32 R28, R27, UR6, RZ ;  /* 0x000000061b1c2c27 */ /* 0x000fe2000f8e00ff */
[----:B------:R-:W-:-:S03]  /*21a0*/  @UP0 ULDC UR6, c[0x0][0x450] ;  /* 0x0001140000060ab9 */ /* 0x000fc60000000800 */
[----:B------:R-:W-:Y:S01]  /*21b0*/  FMUL.FTZ R8, R39, UR10 ;  /* 0x0000000a27087c20 */ /* 0x000fe20008410000 */
        /* <DEDUP_REMOVED lines=8> */
[----:B------:R-:W0:Y:S01]  /*2240*/  SHFL.IDX PT, R58, R70, RZ, 0x1c1f ;  /* 0x001c1fff463a7589 */ /* 0x000e2200000e0000 */
[----:B------:R-:W-:Y:S01]  /*2250*/  IMAD R74, R88, R27, 0x80 ;  /* 0x00000080584a7424 */ /* 0x000fe200078e021b */
[----:B------:R-:W-:Y:S01]  /*2260*/  ULDC.64 UR6, c[0x0][0x9e0] ;  /* 0x0002780000067ab9 */ /* 0x000fe20000000a00 */
[----:B------:R-:W-:Y:S01]  /*2270*/  FMUL.FTZ R9, R38, UR10 ;  /* 0x0000000a26097c20 */ /* 0x000fe20008410000 */
[----:B------:R-:W-:Y:S01]  /*2280*/  FMUL.FTZ R92, R29, UR10 ;  /* 0x0000000a1d5c7c20 */ /* 0x000fe20008410000 */
[----:B------:R-:W-:Y:S01]  /*2290*/  FMUL.FTZ R38, R40, UR10 ;  /* 0x0000000a28267c20 */ /* 0x000fe20008410000 */
[----:B------:R-:W-:Y:S01]  /*22a0*/  FMUL.FTZ R15, R50, UR10 ;  /* 0x0000000a320f7c20 */ /* 0x000fe20008410000 */
        /* <DEDUP_REMOVED lines=54> */
[----:B------:R-:W-:Y:S01]  /*2610*/  IMAD.U32 R61, RZ, RZ, UR45 ;  /* 0x0000002dff3d7e24 */ /* 0x000fe2000f8e00ff */
[----:B------:R-:W1:Y:S01]  /*2620*/  MUFU.TANH R2, R2 ;  /* 0x0000000200027308 */ /* 0x000e620000002400 */
[----:B------:R-:W-:Y:S01]  /*2630*/  VIADD R57, R74, UR38 ;  /* 0x000000264a397c36 */ /* 0x000fe20008000000 */
[----:B------:R2:W-:Y:S01]  /*2640*/  @!P1 SYNCS.ARRIVE.TRANS64.RED.A1T0 RZ, [R90+URZ], RZ ;  /* 0x000000ff5aff99a7 */ /* 0x0005e2000810043f */
[----:B------:R-:W-:-:S02]  /*2650*/  LEA R73, R88, 0xffffff80, 0x7 ;  /* 0xffffff8058497811 */ /* 0x000fc400078e38ff */
[----:B------:R-:W-:Y:S01]  /*2660*/  IADD3 R56, -R61, UR38, R56 ;  /* 0x000000263d387c10 */ /* 0x000fe2000fffe138 */
[----:B------:R-:W-:Y:S02]  /*2670*/  IMAD R75, R16, -0x2, R57 ;  /* 0xfffffffe104b7824 */ /* 0x000fe400078e0239 */
[----:B------:R-:W3:Y:S02]  /*2680*/  MUFU.TANH R89, R89 ;  /* 0x0000005900597308 */ /* 0x000ee40000002400 */
[C---:B------:R-:W-:Y:S02]  /*2690*/  VIADD R76, R56.reuse, UR6 ;  /* 0x00000006384c7c36 */ /* 0x040fe40008000000 */
[----:B------:R-:W-:-:S03]  /*26a0*/  VIADD R77, R56, UR33 ;  /* 0x00000021384d7c36 */ /* 0x000fc60008000000 */
[----:B0-----:R-:W-:Y:S01]  /*26b0*/  VIADDMNMX R71, R58, R76, R75, PT ;  /* 0x0000004c3a477246 */ /* 0x001fe2000380014b */
[----:B------:R-:W0:Y:S01]  /*26c0*/  MUFU.TANH R0, R0 ;  /* 0x0000000000007308 */ /* 0x000e220000002400 */
[----:B------:R-:W-:-:S07]  /*26d0*/  IMAD.IADD R72, R77, 0x1, R58 ;  /* 0x000000014d487824 */ /* 0x000fce00078e023a */
        /* <DEDUP_REMOVED lines=75> */
.L_x_11003:
[----:B------:R-:W-:-:S06]  /*2b90*/  UISETP.NE.AND UP2, UPT, UR7, 0x1, UPT ;  /* 0x000000010700788c */ /* 0x000fcc000bf45270 */
[----:B------:R-:W-:-:S05]  /*2ba0*/  PLOP3.LUT P2, PT, PT, PT, UP2, 0x80, 0x0 ;  /* 0x000000000000781c */ /* 0x000fca0003f4f028 */
[----:B------:R-:W-:-:S08]  /*2bb0*/  @UP2 ULDC.64 UR10, c[0x0][0x9e8] ;  /* 0x00027a00000a2ab9 */ /* 0x000fd00000000a00 */
[----:B------:R-:W-:-:S05]  /*2bc0*/  @P2 IMAD.HI.U32 R57, R56, UR10, RZ ;  /* 0x0000000a38392c27 */ /* 0x000fca000f8e00ff */
[----:B------:R-:W-:-:S07]  /*2bd0*/  @P2 SHF.R.U32.HI R56, RZ, UR11, R57 ;  /* 0x0000000bff382c19 */ /* 0x000fce0008011639 */
.L_x_11004:
[----:B------:R-:W-:Y:S05]  /*2be0*/  BSYNC B0 ;  /* 0x0000000000007941 */ /* 0x000fea0003800000 */
.L_x_11002:
[----:B------:R-:W-:-:S04]  /*2bf0*/  IMAD R57, R56, UR7, -R73 ;  /* 0x0000000738397c24 */ /* 0x000fc8000f8e0a49 */
[----:B------:R-:W-:-:S05]  /*2c00*/  IMAD R57, R16, -0x2, R57 ;  /* 0xfffffffe10397824 */ /* 0x000fca00078e0239 */
[----:B------:R-:W-:Y:S02]  /*2c10*/  VIMNMX R72, R72, R57, !PT ;  /* 0x0000003948487248 */ /* 0x000fe40007fe0100 */
[----:B------:R-:W-:-:S07]  /*2c20*/  VIADDMNMX R71, R57, UR7, R71, PT ;  /* 0x0000000739477c46 */ /* 0x000fce000b800147 */
.L_x_11001:
[----:B------:R-:W2:Y:S01]  /*2c30*/  LDL.LU R78, [R1] ;  /* 0x00000000014e7983 */ /* 0x000ea20000300800 */
[C---:B------:R-:W-:Y:S02]  /*2c40*/  ISETP.GE.AND P4, PT, R74.reuse, 0x9, PT ;  /* 0x000000094a00780c */ /* 0x040fe40003f86270 */
[C---:B------:R-:W-:Y:S02]  /*2c50*/  ISETP.GE.AND P2, PT, R74.reuse, 0x2, PT ;  /* 0x000000024a00780c */ /* 0x040fe40003f46270 */
[----:B------:R-:W-:Y:S02]  /*2c60*/  ISETP.GE.AND P5, PT, R74, 0xa, PT ;  /* 0x0000000a4a00780c */ /* 0x000fe40003fa6270 */
[----:B------:R-:W-:-:S04]  /*2c70*/  ISETP.GT.AND P3, PT, R72, 0x1, !P2 ;  /* 0x000000014800780c */ /* 0x000fc80005764270 */
[----:B------:R-:W-:-:S04]  /*2c80*/  ISETP.LT.OR P3, PT, R71, 0x2, P3 ;  /* 0x000000024700780c */ /* 0x000fc80001f61670 */
[----:B------:R-:W-:Y:S02]  /*2c90*/  FSEL R89, R89, -INF , !P3 ;  /* 0xff80000059597808 */ /* 0x000fe40005800000 */
[----:B------:R-:W-:-:S04]  /*2ca0*/  ISETP.GT.AND P3, PT, R72, 0x9, !P5 ;  /* 0x000000094800780c */ /* 0x000fc80006f64270 */
[----:B------:R-:W-:-:S04]  /*2cb0*/  ISETP.LT.OR P3, PT, R71, 0xa, P3 ;  /* 0x0000000a4700780c */ /* 0x000fc80001f61670 */
[----:B0-----:R-:W-:Y:S02]  /*2cc0*/  FSEL R92, R92, -INF , !P3 ;  /* 0xff8000005c5c7808 */ /* 0x001fe40005800000 */
[----:B--2---:R-:W-:-:S04]  /*2cd0*/  LOP3.LUT R78, R78, 0xfffffffd, RZ, 0xc0, !PT ;  /* 0xfffffffd4e4e7812 */ /* 0x004fc800078ec0ff */
[----:B------:R-:W-:Y:S02]  /*2ce0*/  @P4 LOP3.LUT R78, R78, 0x2, RZ, 0xfc, !PT ;  /* 0x000000024e4e4812 */ /* 0x000fe400078efcff */
[----:B------:R-:W-:Y:S02]  /*2cf0*/  ISETP.GT.AND P4, PT, R72, 0x8, !P4 ;  /* 0x000000084800780c */ /* 0x000fe40006784270 */
[----:B------:R-:W-:Y:S02]  /*2d00*/  LOP3.LUT R78, R78, 0xfffffffb, RZ, 0xc0, !PT ;  /* 0xfffffffb4e4e7812 */ /* 0x000fe400078ec0ff */
[----:B------:R-:W-:Y:S02]  /*2d10*/  ISETP.LT.OR P4, PT, R71, 0x9, P4 ;  /* 0x000000094700780c */ /* 0x000fe40002781670 */
[----:B------:R-:W-:Y:S02]  /*2d20*/  @P5 LOP3.LUT R78, R78, 0x4, RZ, 0xfc, !PT ;  /* 0x000000044e4e5812 */ /* 0x000fe400078efcff */
[----:B------:R-:W-:-:S02]  /*2d30*/  ISETP.GE.AND P5, PT, R74, 0x11, PT ;  /* 0x000000114a00780c */ /* 0x000fc40003fa6270 */
[----:B------:R-:W-:Y:S02]  /*2d40*/  FSEL R91, R91, -INF , !P4 ;  /* 0xff8000005b5b7808 */ /* 0x000fe40006000000 */
        /* <DEDUP_REMOVED lines=9> */
[----:B------:R-:W-:Y:S02]  /*2de0*/  ISETP.GE.AND P4, PT, R74, 0x19, PT ;  /* 0x000000194a00780c */ /* 0x000fe40003f86270 */
[----:B------:R-:W-:Y:S02]  /*2df0*/  ISETP.LT.OR P3, PT, R71, 0x12, P3 ;  /* 0x000000124700780c */ /* 0x000fe40001f61670 */
[----:B------:R-:W-:Y:S02]  /*2e00*/  LOP3.LUT R78, R78, 0xfeffffff, RZ, 0xc0, !PT ;  /* 0xfeffffff4e4e7812 */ /* 0x000fe400078ec0ff */
        /* <DEDUP_REMOVED lines=61> */
[----:B------:R-:W-:Y:S01]  /*31e0*/  ISETP.GT.AND P3, PT, R72, 0x40, !P4 ;  /* 0x000000404800780c */ /* 0x000fe20006764270 */
[----:B------:R-:W0:Y:S03]  /*31f0*/  SHFL.IDX PT, R46, R70, 0x1, 0x1c1f ;  /* 0x003c1f00462e7f89 */ /* 0x000e2600000e0000 */
        /* <DEDUP_REMOVED lines=53> */
[----:B------:R-:W-:Y:S02]  /*3550*/  ISETP.GT.AND P3, PT, R72, 0x61, !P4 ;  /* 0x000000614800780c */ /* 0x000fe40006764270 */
[----:B0-----:R-:W-:-:S02]  /*3560*/  VIADDMNMX R66, R46, R76, R75, PT ;  /* 0x0000004c2e427246 */ /* 0x001fc4000380014b */
[----:B------:R-:W-:-:S03]  /*3570*/  ISETP.LT.OR P3, PT, R71, 0x62, P3 ;  /* 0x000000624700780c */ /* 0x000fc60001f61670 */
[----:B------:R-:W-:Y:S02]  /*3580*/  @P4 LOP3.LUT R78, R78, 0x20, RZ, 0xfc, !PT ;  /* 0x000000204e4e4812 */ /* 0x000fe400078efcff */
[----:B------:R-:W-:Y:S02]  /*3590*/  ISETP.GE.AND P4, PT, R74, 0x69, PT ;  /* 0x000000694a00780c */ /* 0x000fe40003f86270 */
[----:B------:R-:W-:Y:S01]  /*35a0*/  FSEL R42, R67, -INF , !P3 ;  /* 0xff800000432a7808 */ /* 0x000fe20005800000 */
[----:B------:R-:W-:Y:S01]  /*35b0*/  IMAD.IADD R67, R77, 0x1, R46 ;  /* 0x000000014d437824 */ /* 0x000fe200078e022e */
        /* <DEDUP_REMOVED lines=30> */
[----:B------:R-:W-:-:S13]  /*37a0*/  ISETP.GE.AND P6, PT, R74, 0x7a, PT ;  /* 0x0000007a4a00780c */ /* 0x000fda0003fc6270 */
[----:B------:R-:W-:Y:S02]  /*37b0*/  @P6 LOP3.LUT R78, R78, 0x8000000, RZ, 0xfc, !PT ;  /* 0x080000004e4e6812 */ /* 0x000fe400078efcff */
[----:B------:R-:W-:-:S03]  /*37c0*/  ISETP.GT.AND P6, PT, R72, 0x79, !P6 ;  /* 0x000000794800780c */ /* 0x000fc600077c4270 */
[----:B------:R0:W-:Y:S01]  /*37d0*/  STL [R1], R78 ;  /* 0x0000004e01007387 */ /* 0x0001e20000100800 */
[----:B------:R-:W-:-:S04]  /*37e0*/  ISETP.LT.OR P6, PT, R71, 0x7a, P6 ;  /* 0x0000007a4700780c */ /* 0x000fc800037c1670 */
[----:B------:R-:W-:Y:S02]  /*37f0*/  FSEL R2, R85, -INF , !P6 ;  /* 0xff80000055027808 */ /* 0x000fe40007000000 */
[----:B------:R-:W-:-:S13]  /*3800*/  PLOP3.LUT P6, PT, PT, PT, UP1, 0x40, 0x0 ;  /* 0x000000000000781c */ /* 0x000fda0003fce818 */
[----:B0-----:R-:W-:Y:S05]  /*3810*/  @P6 BRA `(.L_x_11005) ;  /* 0x0000000000646947 */ /* 0x001fea0003800000 */
        /* <DEDUP_REMOVED lines=14> */
.L_x_11007:
[----:B------:R-:W-:-:S06]  /*3900*/  UISETP.NE.AND UP2, UPT, UR7, 0x1, UPT ;  /* 0x000000010700788c */ /* 0x000fcc000bf45270 */
[----:B------:R-:W-:-:S05]  /*3910*/  PLOP3.LUT P6, PT, PT, PT, UP2, 0x80, 0x0 ;  /* 0x000000000000781c */ /* 0x000fca0003fcf028 */
[----:B------:R-:W-:-:S08]  /*3920*/  @UP2 ULDC.64 UR10, c[0x0][0x9e8] ;  /* 0x00027a00000a2ab9 */ /* 0x000fd00000000a00 */
[----:B------:R-:W-:Y:S01]  /*3930*/  @P6 IMAD.HI.U32 R59, R46, UR10, RZ ;  /* 0x0000000a2e3b6c27 */ /* 0x000fe2000f8e00ff */
[----:B------:R-:W-:-:S13]  /*3940*/  PLOP3.LUT P6, PT, PT, PT, UP2, 0x80, 0x0 ;  /* 0x000000000000781c */ /* 0x000fda0003fcf028 */
[----:B------:R-:W-:-:S07]  /*3950*/  @P6 SHF.R.U32.HI R46, RZ, UR11, R59 ;  /* 0x0000000bff2e6c19 */ /* 0x000fce000801163b */
.L_x_11008:
[----:B------:R-:W-:Y:S05]  /*3960*/  BSYNC B0 ;  /* 0x0000000000007941 */ /* 0x000fea0003800000 */
.L_x_11006:
[----:B------:R-:W-:-:S04]  /*3970*/  IMAD R59, R46, UR7, -R73 ;  /* 0x000000072e3b7c24 */ /* 0x000fc8000f8e0a49 */
[----:B------:R-:W-:-:S05]  /*3980*/  IMAD R59, R16, -0x2, R59 ;  /* 0xfffffffe103b7824 */ /* 0x000fca00078e023b */
[----:B------:R-:W-:Y:S02]  /*3990*/  VIMNMX R67, R67, R59, !PT ;  /* 0x0000003b43437248 */ /* 0x000fe40007fe0100 */
[----:B------:R-:W-:-:S07]  /*39a0*/  VIADDMNMX R66, R59, UR7, R66, PT ;  /* 0x000000073b427c46 */ /* 0x000fce000b800142 */
.L_x_11005:
[C---:B------:R-:W-:Y:S01]  /*39b0*/  ISETP.GT.AND P2, PT, R67.reuse, 0x1, !P2 ;  /* 0x000000014300780c */ /* 0x040fe20005744270 */
        /* <DEDUP_REMOVED lines=27> */
[----:B------:R-:W-:Y:S02]  /*3b70*/  FMNMX.FTZ R4, R68, R89, !PT ;  /* 0x0000005944047209 */ /* 0x000fe40007810000 */
[----:B------:R-:W-:Y:S02]  /*3b80*/  ISETP.LT.OR P2, PT, R66, 0x11, P2 ;  /* 0x000000114200780c */ /* 0x000fe40001741670 */
[C---:B------:R-:W-:Y:S02]  /*3b90*/  LOP3.LUT P6, RZ, R78.reuse, 0x8000, RZ, 0xc0, !PT ;  /* 0x000080004eff7812 */ /* 0x040fe400078cc0ff */
[----:B------:R-:W-:Y:S02]  /*3ba0*/  FSEL R59, R7, -INF , !P2 ;  /* 0xff800000073b7808 */ /* 0x000fe40005000000 */
[----:B------:R-:W-:-:S02]  /*3bb0*/  LOP3.LUT P2, RZ, R78, 0x2000000, RZ, 0xc0, !PT ;  /* 0x020000004eff7812 */ /* 0x000fc4000784c0ff */
[----:B------:R-:W-:Y:S02]  /*3bc0*/  FMNMX.FTZ R7, R91, R4, !PT ;  /* 0x000000045b077209 */ /* 0x000fe40007810000 */
[----:B------:R-:W-:Y:S02]  /*3bd0*/  ISETP.GT.AND P2, PT, R67, 0x11, !P2 ;  /* 0x000000114300780c */ /* 0x000fe40005744270 */
[----:B------:R-:W-:Y:S02]  /*3be0*/  FMNMX.FTZ R4, R92, R7, !PT ;  /* 0x000000075c047209 */ /* 0x000fe40007810000 */
[----:B------:R-:W-:Y:S02]  /*3bf0*/  ISETP.LT.OR P2, PT, R66, 0x12, P2 ;  /* 0x000000124200780c */ /* 0x000fe40001741670 */
[----:B------:R-:W-:Y:S02]  /*3c00*/  FMNMX.FTZ R7, R93, R4, !PT ;  /* 0x000000045d077209 */ /* 0x000fe40007810000 */
[----:B------:R-:W-:-:S02]  /*3c10*/  FSEL R6, R6, -INF , !P2 ;  /* 0xff80000006067808 */ /* 0x000fc40005000000 */
[----:B------:R-:W-:Y:S02]  /*3c20*/  LOP3.LUT P2, RZ, R78, 0x1000000, RZ, 0xc0, !PT ;  /* 0x010000004eff7812 */ /* 0x000fe4000784c0ff */
[----:B------:R-:W-:Y:S02]  /*3c30*/  FMNMX.FTZ R4, R94, R7, !PT ;  /* 0x000000075e047209 */ /* 0x000fe40007810000 */
[----:B------:R-:W-:Y:S02]  /*3c40*/  ISETP.GT.AND P2, PT, R67, 0x18, !P2 ;  /* 0x000000184300780c */ /* 0x000fe40005744270 */
[----:B------:R-:W-:Y:S02]  /*3c50*/  FMNMX.FTZ R7, R95, R4, !PT ;  /* 0x000000045f077209 */ /* 0x000fe40007810000 */
[----:B------:R-:W-:Y:S02]  /*3c60*/  ISETP.LT.OR P2, PT, R66, 0x19, P2 ;  /* 0x000000194200780c */ /* 0x000fe40001741670 */
[----:B------:R-:W-:-:S02]  /*3c70*/  FMNMX.FTZ R4, R56, R7, !PT ;  /* 0x0000000738047209 */ /* 0x000fc40007810000 */
[----:B------:R-:W-:Y:S02]  /*3c80*/  FSEL R9, R9, -INF , !P2 ;  /* 0xff80000009097808 */ /* 0x000fe40005000000 */
[----:B------:R-:W-:Y:S02]  /*3c90*/  LOP3.LUT P2, RZ, R78, 0x800000, RZ, 0xc0, !PT ;  /* 0x008000004eff7812 */ /* 0x000fe4000784c0ff */
[----:B------:R-:W-:Y:S02]  /*3ca0*/  FMNMX.FTZ R7, R65, R4, !PT ;  /* 0x0000000441077209 */ /* 0x000fe40007810000 */
[----:B------:R-:W-:Y:S02]  /*3cb0*/  ISETP.GT.AND P2, PT, R67, 0x19, !P2 ;  /* 0x000000194300780c */ /* 0x000fe40005744270 */
[----:B------:R-:W-:Y:S02]  /*3cc0*/  FMNMX.FTZ R7, R62, R7, !PT ;  /* 0x000000073e077209 */ /* 0x000fe40007810000 */
[----:B------:R-:W-:-:S02]  /*3cd0*/  ISETP.LT.OR P2, PT, R66, 0x1a, P2 ;  /* 0x0000001a4200780c */ /* 0x000fc40001741670 */
[----:B------:R-:W-:Y:S02]  /*3ce0*/  FMNMX.FTZ R4, R64, R7, !PT ;  /* 0x0000000740047209 */ /* 0x000fe40007810000 */
[----:B------:R-:W-:Y:S02]  /*3cf0*/  FSEL R8, R8, -INF , !P2 ;  /* 0xff80000008087808 */ /* 0x000fe40005000000 */
[----:B------:R-:W-:Y:S02]  /*3d00*/  LOP3.LUT P2, RZ, R78, 0x400000, RZ, 0xc0, !PT ;  /* 0x004000004eff7812 */ /* 0x000fe4000784c0ff */
[----:B------:R-:W-:Y:S02]  /*3d10*/  FMNMX.FTZ R4, R63, R4, !PT ;  /* 0x000000043f047209 */ /* 0x000fe40007810000 */
[----:B------:R-:W-:Y:S02]  /*3d20*/  ISETP.GT.AND P2, PT, R67, 0x20, !P2 ;  /* 0x000000204300780c */ /* 0x000fe40005744270 */
[----:B------:R-:W-:-:S02]  /*3d30*/  FMNMX.FTZ R4, R61, R4, !PT ;  /* 0x000000043d047209 */ /* 0x000fc40007810000 */
[----:B------:R-:W-:Y:S02]  /*3d40*/  ISETP.LT.OR P2, PT, R66, 0x21, P2 ;  /* 0x000000214200780c */ /* 0x000fe40001741670 */
[----:B------:R-:W-:Y:S02]  /*3d50*/  FMNMX.FTZ R7, R57, R4, !PT ;  /* 0x0000000439077209 */ /* 0x000fe40007810000 */
[----:B------:R-:W-:Y:S02]  /*3d60*/  FSEL R11, R11, -INF , !P2 ;  /* 0xff8000000b0b7808 */ /* 0x000fe40005000000 */
[----:B------:R-:W-:Y:S02]  /*3d70*/  LOP3.LUT P2, RZ, R78, 0x200000, RZ, 0xc0, !PT ;  /* 0x002000004eff7812 */ /* 0x000fe4000784c0ff */
[----:B------:R-:W-:Y:S02]  /*3d80*/  FMNMX.FTZ R7, R60, R7, !PT ;  /* 0x000000073c077209 */ /* 0x000fe40007810000 */
[----:B------:R-:W-:-:S02]  /*3d90*/  ISETP.GT.AND P2, PT, R67, 0x21, !P2 ;  /* 0x000000214300780c */ /* 0x000fc40005744270 */
[----:B------:R-:W-:Y:S02]  /*3da0*/  FMNMX.FTZ R7, R58, R7, !PT ;  /* 0x000000073a077209 */ /* 0x000fe40007810000 */
[----:B------:R-:W-:Y:S02]  /*3db0*/  ISETP.LT.OR P2, PT, R66, 0x22, P2 ;  /* 0x000000224200780c */ /* 0x000fe40001741670 */
[----:B------:R-:W-:Y:S02]  /*3dc0*/  FMNMX.FTZ R7, R48, R7, !PT ;  /* 0x0000000730077209 */ /* 0x000fe40007810000 */
[----:B------:R-:W-:Y:S02]  /*3dd0*/  FSEL R10, R10, -INF , !P2 ;  /* 0xff8000000a0a7808 */ /* 0x000fe40005000000 */
[----:B------:R-:W-:Y:S02]  /*3de0*/  LOP3.LUT P2, RZ, R78, 0x100000, RZ, 0xc0, !PT ;  /* 0x001000004eff7812 */ /* 0x000fe4000784c0ff */
[----:B------:R-:W-:-:S02]  /*3df0*/  FMNMX.FTZ R4, R50, R7, !PT ;  /* 0x0000000732047209 */ /* 0x000fc40007810000 */
[----:B------:R-:W-:Y:S02]  /*3e00*/  ISETP.GT.AND P2, PT, R67, 0x28, !P2 ;  /* 0x000000284300780c */ /* 0x000fe40005744270 */
[----:B------:R-:W-:Y:S02]  /*3e10*/  FMNMX.FTZ R7, R51, R4, !PT ;  /* 0x0000000433077209 */ /* 0x000fe40007810000 */
[----:B------:R-:W-:Y:S02]  /*3e20*/  ISETP.LT.OR P2, PT, R66, 0x29, P2 ;  /* 0x000000294200780c */ /* 0x000fe40001741670 */
[----:B------:R-:W-:Y:S02]  /*3e30*/  FMNMX.FTZ R4, R52, R7, !PT ;  /* 0x0000000734047209 */ /* 0x000fe40007810000 */
        /* <DEDUP_REMOVED lines=29> */
[----:B------:R-:W-:Y:S01]  /*4010*/  ISETP.GT.AND P2, PT, R67, 0x39, !P6 ;  /* 0x000000394300780c */ /* 0x000fe20007744270 */
[----:B------:R-:W0:Y:S01]  /*4020*/  SHFL.BFLY PT, R4, R7, 0x2, 0x1f ;  /* 0x0c401f0007047f89 */ /* 0x000e2200000e0000 */
[----:B------:R-:W-:Y:S02]  /*4030*/  LOP3.LUT P6, RZ, R78, 0x10, RZ, 0xc0, !PT ;  /* 0x000000104eff7812 */ /* 0x000fe400078cc0ff */
[----:B------:R-:W-:-:S02]  /*4040*/  ISETP.LT.OR P2, PT, R66, 0x3a, P2 ;  /* 0x0000003a4200780c */ /* 0x000fc40001741670 */
[----:B------:R-:W-:Y:S02]  /*4050*/  FSEL R26, R26, -INF , !P4 ;  /* 0xff8000001a1a7808 */ /* 0x000fe40006000000 */
[----:B------:R-:W-:Y:S02]  /*4060*/  FSEL R20, R20, -INF , !P2 ;  /* 0xff80000014147808 */ /* 0x000fe40005000000 */
[----:B------:R-:W-:Y:S02]  /*4070*/  LOP3.LUT P2, RZ, R78, 0x4000, RZ, 0xc0, !PT ;  /* 0x000040004eff7812 */ /* 0x000fe4000784c0ff */
[----:B------:R-:W-:Y:S02]  /*4080*/  FSEL R27, R27, -INF , !P5 ;  /* 0xff8000001b1b7808 */ /* 0x000fe40006800000 */
[----:B------:R-:W-:-:S04]  /*4090*/  ISETP.GT.AND P2, PT, R67, 0x40, !P2 ;  /* 0x000000404300780c */ /* 0x000fc80005744270 */
[----:B------:R-:W-:-:S04]  /*40a0*/  ISETP.LT.OR P2, PT, R66, 0x41, P2 ;  /* 0x000000414200780c */ /* 0x000fc80001741670 */
[----:B------:R-:W-:Y:S02]  /*40b0*/  FSEL R30, R30, -INF , !P2 ;  /* 0xff8000001e1e7808 */ /* 0x000fe40005000000 */
[----:B------:R-:W-:Y:S02]  /*40c0*/  LOP3.LUT P2, RZ, R78, 0x2000, RZ, 0xc0, !PT ;  /* 0x000020004eff7812 */ /* 0x000fe4000784c0ff */
[----:B0-----:R-:W-:Y:S02]  /*40d0*/  FMNMX.FTZ R69, R7, R4, !PT ;  /* 0x0000000407457209 */ /* 0x001fe40007810000 */
[----:B------:R-:W-:-:S03]  /*40e0*/  ISETP.GT.AND P2, PT, R67, 0x41, !P2 ;  /* 0x000000414300780c */ /* 0x000fc60005744270 */
[----:B------:R-:W0:Y:S01]  /*40f0*/  SHFL.BFLY PT, R4, R69, 0x1, 0x1f ;  /* 0x0c201f0045047f89 */ /* 0x000e2200000e0000 */
[----:B------:R-:W-:-:S04]  /*4100*/  ISETP.LT.OR P2, PT, R66, 0x42, P2 ;  /* 0x000000424200780c */ /* 0x000fc80001741670 */
[----:B------:R-:W-:Y:S02]  /*4110*/  FSEL R29, R29, -INF , !P2 ;  /* 0xff8000001d1d7808 */ /* 0x000fe40005000000 */
[----:B------:R-:W-:-:S04]  /*4120*/  LOP3.LUT P2, RZ, R78, 0x1000, RZ, 0xc0, !PT ;  /* 0x000010004eff7812 */ /* 0x000fc8000784c0ff */
[----:B------:R-:W-:-:S04]  /*4130*/  ISETP.GT.AND P2, PT, R67, 0x48, !P2 ;  /* 0x000000484300780c */ /* 0x000fc80005744270 */
[----:B------:R-:W-:-:S04]  /*4140*/  ISETP.LT.OR P2, PT, R66, 0x49, P2 ;  /* 0x000000494200780c */ /* 0x000fc80001741670 */
[----:B------:R-:W-:Y:S02]  /*4150*/  FSEL R32, R32, -INF , !P2 ;  /* 0xff80000020207808 */ /* 0x000fe40005000000 */
[----:B------:R-:W-:Y:S02]  /*4160*/  LOP3.LUT P2, RZ, R78, 0x800, RZ, 0xc0, !PT ;  /* 0x000008004eff7812 */ /* 0x000fe4000784c0ff */
[----:B0-----:R-:W-:Y:S02]  /*4170*/  FMNMX.FTZ R4, R69, R4, !PT ;  /* 0x0000000445047209 */ /* 0x001fe40007810000 */
[----:B------:R-:W-:-:S03]  /*4180*/  ISETP.GT.AND P2, PT, R67, 0x49, !P2 ;  /* 0x000000494300780c */ /* 0x000fc60005744270 */
[----:B------:R-:W-:Y:S01]  /*4190*/  FMUL.FTZ R77, R4, UR34 ;  /* 0x00000022044d7c20 */ /* 0x000fe20008410000 */
        /* <DEDUP_REMOVED lines=30> */
[----:B------:R-:W-:-:S04]  /*4380*/  FSETP.NEU.FTZ.AND P2, PT, R4, -INF , PT ;  /* 0xff8000000400780b */ /* 0x000fc80003f5d000 */
[----:B------:R-:W-:Y:S02]  /*4390*/  FSEL R77, R77, RZ, P2 ;  /* 0x000000ff4d4d7208 */ /* 0x000fe40001000000 */
[C---:B------:R-:W-:Y:S02]  /*43a0*/  ISETP.GT.AND P2, PT, R67.reuse, RZ, !P6 ;  /* 0x000000ff4300720c */ /* 0x040fe40007744270 */
[----:B------:R-:W-:Y:S01]  /*43b0*/  LOP3.LUT P6, RZ, R78, 0x8000000, RZ, 0xc0, !PT ;  /* 0x080000004eff7812 */ /* 0x000fe200078cc0ff */
[--C-:B------:R-:W-:Y:S01]  /*43c0*/  FFMA.FTZ R75, R56, UR34, -R77.reuse ;  /* 0x00000022384b7c23 */ /* 0x100fe2000801084d */
[----:B------:R-:W-:Y:S01]  /*43d0*/  ISETP.LT.OR P2, PT, R66, 0x1, P2 ;  /* 0x000000014200780c */ /* 0x000fe20001741670 */
[--C-:B------:R-:W-:Y:S01]  /*43e0*/  FFMA.FTZ R68, R68, UR34, -R77.reuse ;  /* 0x0000002244447c23 */ /* 0x100fe2000801084d */
[----:B------:R-:W-:Y:S01]  /*43f0*/  ISETP.GT.AND P6, PT, R67, 0x79, !P6 ;  /* 0x000000794300780c */ /* 0x000fe200077c4270 */
[--C-:B------:R-:W-:Y:S01]  /*4400*/  FFMA.FTZ R71, R89, UR34, -R77.reuse ;  /* 0x0000002259477c23 */ /* 0x100fe2000801084d */
[----:B------:R-:W-:Y:S01]  /*4410*/  FSEL R74, R0, -INF , !P2 ;  /* 0xff800000004a7808 */ /* 0x000fe20005000000 */
[--C-:B------:R-:W-:Y:S01]  /*4420*/  FFMA.FTZ R69, R91, UR34, -R77.reuse ;  /* 0x000000225b457c23 */ /* 0x100fe2000801084d */
        /* <DEDUP_REMOVED lines=32> */
[----:B------:R-:W1:Y:S01]  /*4630*/  MUFU.EX2 R69, R69 ;  /* 0x0000004500457308 */ /* 0x000e620000000800 */
[--C-:B------:R-:W-:Y:S01]  /*4640*/  FFMA.FTZ R95, R95, UR34, -R77.reuse ;  /* 0x000000225f5f7c23 */ /* 0x100fe2000801084d */
[----:B------:R-:W-:Y:S01]  /*4650*/  FMNMX.FTZ R56, R10, R7, !PT ;  /* 0x000000070a387209 */ /* 0x000fe20007810000 */
[--C-:B------:R-:W-:Y:S01]  /*4660*/  FFMA.FTZ R63, R63, UR34, -R77.reuse ;  /* 0x000000223f3f7c23 */ /* 0x100fe2000801084d */
[--C-:B------:R-:W-:Y:S01]  /*4670*/  FFMA.FTZ R61, R61, UR34, -R77.reuse ;  /* 0x000000223d3d7c23 */ /* 0x100fe2000801084d */
[--C-:B------:R-:W-:Y:S01]  /*4680*/  FFMA.FTZ R58, R58, UR34, -R77.reuse ;  /* 0x000000223a3a7c23 */ /* 0x100fe2000801084d */
[----:B------:R-:W-:Y:S01]  /*4690*/  FMNMX.FTZ R7, R13, R56, !PT ;  /* 0x000000380d077209 */ /* 0x000fe20007810000 */
[--C-:B------:R-:W-:Y:S01]  /*46a0*/  FFMA.FTZ R48, R48, UR34, -R77.reuse ;  /* 0x0000002230307c23 */ /* 0x100fe2000801084d */
[----:B------:R-:W2:Y:S01]  /*46b0*/  MUFU.EX2 R70, R70 ;  /* 0x0000004600467308 */ /* 0x000ea20000000800 */
[--C-:B------:R-:W-:Y:S01]  /*46c0*/  FFMA.FTZ R39, R39, UR34, -R77.reuse ;  /* 0x0000002227277c23 */ /* 0x100fe2000801084d */
[----:B------:R-:W-:Y:S01]  /*46d0*/  FMNMX.FTZ R76, R12, R7, !PT ;  /* 0x000000070c4c7209 */ /* 0x000fe20007810000 */
[--C-:B------:R-:W-:Y:S01]  /*46e0*/  FFMA.FTZ R38, R38, UR34, -R77.reuse ;  /* 0x0000002226267c23 */ /* 0x100fe2000801084d */
[--C-:B------:R-:W-:Y:S01]  /*46f0*/  FFMA.FTZ R37, R37, UR34, -R77.reuse ;  /* 0x0000002225257c23 */ /* 0x100fe2000801084d */
[--C-:B------:R-:W-:Y:S01]  /*4700*/  FFMA.FTZ R2, R2, UR34, -R77.reuse ;  /* 0x0000002202027c23 */ /* 0x100fe2000801084d */
[----:B------:R-:W-:Y:S01]  /*4710*/  FMNMX.FTZ R7, R15, R76, !PT ;  /* 0x0000004c0f077209 */ /* 0x000fe20007810000 */
[----:B------:R-:W-:Y:S01]  /*4720*/  FFMA.FTZ R76, R64, UR34, -R77 ;  /* 0x00000022404c7c23 */ /* 0x000fe2000801084d */
[----:B------:R-:W-:Y:S02]  /*4730*/  MUFU.EX2 R56, R78 ;  /* 0x0000004e00387308 */ /* 0x000fe40000000800 */
[----:B------:R-:W-:-:S04]  /*4740*/  FMNMX.FTZ R62, R14, R7, !PT ;  /* 0x000000070e3e7209 */ /* 0x000fc80007810000 */
[----:B------:R-:W-:Y:S02]  /*4750*/  FMNMX.FTZ R7, R21, R62, !PT ;  /* 0x0000003e15077209 */ /* 0x000fe40007810000 */
[----:B------:R3:W-:Y:S02]  /*4760*/  MUFU.EX2 R62, R76 ;  /* 0x0000004c003e7308 */ /* 0x0007e40000000800 */
[----:B------:R-:W-:-:S04]  /*4770*/  FMNMX.FTZ R7, R20, R7, !PT ;  /* 0x0000000714077209 */ /* 0x000fc80007810000 */
[----:B------:R-:W-:Y:S02]  /*4780*/  FMNMX.FTZ R64, R30, R7, !PT ;  /* 0x000000071e407209 */ /* 0x000fe40007810000 */
[----:B------:R-:W4:Y:S02]  /*4790*/  MUFU.EX2 R0, R93 ;  /* 0x0000005d00007308 */ /* 0x000f240000000800 */
[----:B------:R-:W-:-:S04]  /*47a0*/  FMNMX.FTZ R7, R29, R64, !PT ;  /* 0x000000401d077209 */ /* 0x000fc80007810000 */
[----:B------:R-:W-:Y:S02]  /*47b0*/  FMNMX.FTZ R64, R32, R7, !PT ;  /* 0x0000000720407209 */ /* 0x000fe40007810000 */
[----:B------:R-:W-:Y:S02]  /*47c0*/  MUFU.EX2 R73, R73 ;  /* 0x0000004900497308 */ /* 0x000fe40000000800 */
[----:B------:R-:W-:Y:S01]  /*47d0*/  FMNMX.FTZ R7, R31, R64, !PT ;  /* 0x000000401f077209 */ /* 0x000fe20007810000 */
[--C-:B------:R-:W-:Y:S01]  /*47e0*/  FFMA.FTZ R64, R57, UR34, -R77.reuse ;  /* 0x0000002239407c23 */ /* 0x100fe2000801084d */
[----:B------:R-:W-:Y:S02]  /*47f0*/  FFMA.FTZ R57, R60, UR34, -R77 ;  /* 0x000000223c397c23 */ /* 0x000fe4000801084d */
        /* <DEDUP_REMOVED lines=17> */
[----:B------:R-:W-:-:S05]  /*4910*/  FMNMX.FTZ R7, R28, R7, !PT ;  /* 0x000000071c077209 */ /* 0x000fca0007810000 */
[----:B------:R-:W5:Y:S01]  /*4920*/  SHFL.BFLY PT, R60, R7, 0x2, 0x1f ;  /* 0x0c401f00073c7f89 */ /* 0x000f6200000e0000 */
[----:B------:R-:W-:Y:S08]  /*4930*/  MUFU.EX2 R64, R64 ;  /* 0x0000004000407308 */ /* 0x000ff00000000800 */
[----:B------:R-:W-:Y:S08]  /*4940*/  MUFU.EX2 R57, R57 ;  /* 0x0000003900397308 */ /* 0x000ff00000000800 */
[----:B------:R-:W-:Y:S01]  /*4950*/  MUFU.EX2 R58, R58 ;  /* 0x0000003a003a7308 */ /* 0x000fe20000000800 */
[----:B-----5:R-:W-:-:S07]  /*4960*/  FMNMX.FTZ R60, R7, R60, !PT ;  /* 0x0000003c073c7209 */ /* 0x020fce0007810000 */
[----:B------:R-:W-:Y:S01]  /*4970*/  MUFU.EX2 R48, R48 ;  /* 0x0000003000307308 */ /* 0x000fe20000000800 */
[----:B------:R-:W5:Y:S07]  /*4980*/  SHFL.BFLY PT, R7, R60, 0x1, 0x1f ;  /* 0x0c201f003c077f89 */ /* 0x000f6e00000e0000 */
[----:B------:R-:W-:Y:S08]  /*4990*/  MUFU.EX2 R67, R67 ;  /* 0x0000004300437308 */ /* 0x000ff00000000800 */
[----:B------:R-:W-:Y:S08]  /*49a0*/  MUFU.EX2 R51, R51 ;  /* 0x0000003300337308 */ /* 0x000ff00000000800 */
[----:B------:R-:W-:Y:S01]  /*49b0*/  MUFU.EX2 R52, R52 ;  /* 0x0000003400347308 */ /* 0x000fe20000000800 */
[----:B-----5:R-:W-:-:S04]  /*49c0*/  FMNMX.FTZ R7, R60, R7, !PT ;  /* 0x000000073c077209 */ /* 0x020fc80007810000 */
[C---:B------:R-:W-:Y:S01]  /*49d0*/  FSETP.NEU.FTZ.AND P2, PT, R7.reuse, -INF , PT ;  /* 0xff8000000700780b */ /* 0x040fe20003f5d000 */
[----:B------:R-:W-:Y:S02]  /*49e0*/  FMUL.FTZ R44, R7, UR34 ;  /* 0x00000022072c7c20 */ /* 0x000fe40008410000 */
[----:B------:R-:W-:Y:S03]  /*49f0*/  MUFU.EX2 R53, R53 ;  /* 0x0000003500357308 */ /* 0x000fe60000000800 */
        /* <DEDUP_REMOVED lines=9> */
[----:B0-----:R-:W-:Y:S01]  /*4a90*/  FADD.FTZ R8, R68, R71 ;  /* 0x0000004744087221 */ /* 0x001fe20000010000 */
[----:B------:R0:W-:Y:S01]  /*4aa0*/  MUFU.EX2 R78, R74 ;  /* 0x0000004a004e7308 */ /* 0x0001e20000000800 */
[--C-:B------:R-:W-:Y:S01]  /*4ab0*/  FFMA.FTZ R6, R6, UR34, -R44.reuse ;  /* 0x0000002206067c23 */ /* 0x100fe2000801082c */
[----:B------:R-:W-:Y:S01]  /*4ac0*/  FFMA.FTZ R46, R9, UR34, -R44 ;  /* 0x00000022092e7c23 */ /* 0x000fe2000801082c */
[----:B-1----:R-:W-:Y:S01]  /*4ad0*/  FADD.FTZ R9, R69, R8 ;  /* 0x0000000845097221 */ /* 0x002fe20000010000 */
[--C-:B---3--:R-:W-:Y:S01]  /*4ae0*/  FFMA.FTZ R66, R11, UR34, -R44.reuse ;  /* 0x000000220b427c23 */ /* 0x108fe2000801082c */
[--C-:B------:R-:W-:Y:S01]  /*4af0*/  FFMA.FTZ R79, R12, UR34, -R44.reuse ;  /* 0x000000220c4f7c23 */ /* 0x100fe2000801082c */
[--C-:B------:R-:W-:Y:S01]  /*4b00*/  FFMA.FTZ R77, R10, UR34, -R44.reuse ;  /* 0x000000220a4d7c23 */ /* 0x100fe2000801082c */
[----:B--2---:R-:W-:Y:S01]  /*4b10*/  FADD.FTZ R11, R70, R9 ;  /* 0x00000009460b7221 */ /* 0x004fe20000010000 */
[----:B------:R1:W2:Y:S01]  /*4b20*/  MUFU.EX2 R81, R60 ;  /* 0x0000003c00517308 */ /* 0x0002a20000000800 */
[--C-:B------:R-:W-:Y:S01]  /*4b30*/  FFMA.FTZ R21, R21, UR34, -R44.reuse ;  /* 0x0000002215157c23 */ /* 0x100fe2000801082c */
[--C-:B------:R-:W-:Y:S01]  /*4b40*/  FFMA.FTZ R20, R20, UR34, -R44.reuse ;  /* 0x0000002214147c23 */ /* 0x100fe2000801082c */
[--C-:B0-----:R-:W-:Y:S01]  /*4b50*/  FFMA.FTZ R74, R30, UR34, -R44.reuse ;  /* 0x000000221e4a7c23 */ /* 0x101fe2000801082c */
[----:B------:R-:W-:Y:S01]  /*4b60*/  F2FP.BF16.F32.PACK_AB R10, R70, R69 ;  /* 0x00000045460a723e */ /* 0x000fe200000010ff */
[--C-:B------:R-:W-:Y:S01]  /*4b70*/  FFMA.FTZ R30, R24, UR34, -R44.reuse ;  /* 0x00000022181e7c23 */ /* 0x100fe2000801082c */
[--C-:B------:R-:W-:Y:S01]  /*4b80*/  FFMA.FTZ R69, R26, UR34, -R44.reuse ;  /* 0x000000221a457c23 */ /* 0x100fe2000801082c */
[--C-:B------:R-:W-:Y:S01]  /*4b90*/  FFMA.FTZ R29, R29, UR34, -R44.reuse ;  /* 0x000000221d1d7c23 */ /* 0x100fe2000801082c */
[----:B------:R0:W3:Y:S01]  /*4ba0*/  MUFU.EX2 R80, R5 ;  /* 0x0000000500507308 */ /* 0x0000e20000000800 */
[--C-:B-1----:R-:W-:Y:S01]  /*4bb0*/  FFMA.FTZ R60, R14, UR34, -R44.reuse ;  /* 0x000000220e3c7c23 */ /* 0x102fe2000801082c */
[----:B----4-:R-:W-:Y:S01]  /*4bc0*/  FADD.FTZ R14, R0, R11 ;  /* 0x0000000b000e7221 */ /* 0x010fe20000010000 */
[----:B------:R-:W-:Y:S01]  /*4bd0*/  F2FP.BF16.F32.PACK_AB R8, R71, R68 ;  /* 0x000000444708723e */ /* 0x000fe200000010ff */
[--C-:B------:R-:W-:Y:S01]  /*4be0*/  FFMA.FTZ R32, R32, UR34, -R44.reuse ;  /* 0x0000002220207c23 */ /* 0x100fe2000801082c */
[--C-:B------:R-:W-:Y:S01]  /*4bf0*/  FFMA.FTZ R31, R31, UR34, -R44.reuse ;  /* 0x000000221f1f7c23 */ /* 0x100fe2000801082c */
[--C-:B------:R-:W-:Y:S01]  /*4c00*/  FFMA.FTZ R34, R34, UR34, -R44.reuse ;  /* 0x0000002222227c23 */ /* 0x100fe2000801082c */
[--C-:B------:R-:W-:Y:S01]  /*4c10*/  FFMA.FTZ R33, R33, UR34, -R44.reuse ;  /* 0x0000002221217c23 */ /* 0x100fe2000801082c */
[----:B------:R1:W4:Y:S01]  /*4c20*/  MUFU.EX2 R83, R76 ;  /* 0x0000004c00537308 */ /* 0x0003220000000800 */
[----:B--2---:R-:W-:Y:S01]  /*4c30*/  FADD.FTZ R9, R78, R81 ;  /* 0x000000514e097221 */ /* 0x004fe20000010000 */
[--C-:B0-----:R-:W-:Y:S01]  /*4c40*/  FFMA.FTZ R5, R15, UR34, -R44.reuse ;  /* 0x000000220f057c23 */ /* 0x101fe2000801082c */
[--C-:B------:R-:W-:Y:S01]  /*4c50*/  FFMA.FTZ R35, R35, UR34, -R44.reuse ;  /* 0x0000002223237c23 */ /* 0x100fe2000801082c */
[--C-:B------:R-:W-:Y:S01]  /*4c60*/  FFMA.FTZ R36, R36, UR34, -R44.reuse ;  /* 0x0000002224247c23 */ /* 0x100fe2000801082c */
[--C-:B------:R-:W-:Y:S01]  /*4c70*/  FFMA.FTZ R45, R45, UR34, -R44.reuse ;  /* 0x000000222d2d7c23 */ /* 0x100fe2000801082c */
[--C-:B------:R-:W-:Y:S01]  /*4c80*/  FFMA.FTZ R47, R47, UR34, -R44.reuse ;  /* 0x000000222f2f7c23 */ /* 0x100fe2000801082c */
[--C-:B------:R-:W-:Y:S01]  /*4c90*/  FFMA.FTZ R49, R49, UR34, -R44.reuse ;  /* 0x0000002231317c23 */ /* 0x100fe2000801082c */
[----:B------:R-:W0:Y:S01]  /*4ca0*/  MUFU.EX2 R3, R3 ;  /* 0x0000000300037308 */ /* 0x000e220000000800 */
[----:B---3--:R-:W-:Y:S01]  /*4cb0*/  FADD.FTZ R12, R80, R9 ;  /* 0x00000009500c7221 */ /* 0x008fe20000010000 */
[----:B-1----:R-:W-:Y:S01]  /*4cc0*/  FFMA.FTZ R76, R13, UR34, -R44 ;  /* 0x000000220d4c7c23 */ /* 0x002fe2000801082c */
[----:B------:R-:W-:Y:S01]  /*4cd0*/  FADD.FTZ R13, R73, R14 ;  /* 0x0000000e490d7221 */ /* 0x000fe20000010000 */
[----:B------:R-:W-:Y:S01]  /*4ce0*/  F2FP.BF16.F32.PACK_AB R9, R81, R78 ;  /* 0x0000004e5109723e */ /* 0x000fe200000010ff */
[--C-:B------:R-:W-:Y:S01]  /*4cf0*/  FFMA.FTZ R68, R25, UR34, -R44.reuse ;  /* 0x0000002219447c23 */ /* 0x100fe2000801082c */
[----:B------:R-:W-:Y:S01]  /*4d00*/  FFMA.FTZ R70, R27, UR34, -R44 ;  /* 0x000000221b467c23 */ /* 0x000fe2000801082c */
[----:B------:R-:W-:Y:S01]  /*4d10*/  FADD.FTZ R14, R72, R13 ;  /* 0x0000000d480e7221 */ /* 0x000fe20000010000 */
[----:B------:R-:W1:Y:S01]  /*4d20*/  MUFU.EX2 R6, R6 ;  /* 0x0000000600067308 */ /* 0x000e620000000800 */
[C---:B----4-:R-:W-:Y:S01]  /*4d30*/  FADD.FTZ R12, R83.reuse, R12 ;  /* 0x0000000c530c7221 */ /* 0x050fe20000010000 */
[----:B------:R-:W-:Y:S01]  /*4d40*/  F2FP.BF16.F32.PACK_AB R11, R83, R80 ;  /* 0x00000050530b723e */ /* 0x000fe200000010ff */
[----:B------:R-:W-:Y:S01]  /*4d50*/  FADD.FTZ R15, R75, R14 ;  /* 0x0000000e4b0f7221 */ /* 0x000fe20000010000 */
[----:B------:R-:W-:-:S03]  /*4d60*/  FFMA.FTZ R44, R28, UR34, -R44 ;  /* 0x000000221c2c7c23 */ /* 0x000fc6000801082c */
[----:B------:R-:W-:Y:S01]  /*4d70*/  FADD.FTZ R14, R56, R15 ;  /* 0x0000000f380e7221 */ /* 0x000fe20000010000 */
[----:B------:R-:W2:Y:S01]  /*4d80*/  MUFU.EX2 R46, R46 ;  /* 0x0000002e002e7308 */ /* 0x000ea20000000800 */
[----:B0-----:R-:W-:Y:S01]  /*4d90*/  FADD.FTZ R13, R3, R12 ;  /* 0x0000000c030d7221 */ /* 0x001fe20000010000 */
[----:B------:R0:W-:Y:S01]  /*4da0*/  STSM.16.M88.4 [R17+0x21800], R8 ;  /* 0x0218000811007844 */ /* 0x0001e20000000200 */
[----:B------:R-:W-:-:S04]  /*4db0*/  FADD.FTZ R15, R65, R14 ;  /* 0x0000000e410f7221 */ /* 0x000fc80000010000 */
[----:B------:R-:W-:Y:S01]  /*4dc0*/  FADD.FTZ R14, R62, R15 ;  /* 0x0000000f3e0e7221 */ /* 0x000fe20000010000 */
[----:B------:R-:W3:Y:S01]  /*4dd0*/  MUFU.EX2 R59, R59 ;  /* 0x0000003b003b7308 */ /* 0x000ee20000000800 */
[----:B-1----:R-:W-:Y:S02]  /*4de0*/  FADD.FTZ R13, R6, R13 ;  /* 0x0000000d060d7221 */ /* 0x002fe40000010000 */
[----:B------:R-:W-:-:S04]  /*4df0*/  FADD.FTZ R14, R63, R14 ;  /* 0x0000000e3f0e7221 */ /* 0x000fc80000010000 */
[----:B------:R-:W-:Y:S01]  /*4e00*/  FADD.FTZ R15, R61, R14 ;  /* 0x0000000e3d0f7221 */ /* 0x000fe20000010000 */
[----:B------:R-:W1:Y:S01]  /*4e10*/  MUFU.EX2 R66, R66 ;  /* 0x0000004200427308 */ /* 0x000e620000000800 */
[----:B--2---:R-:W-:Y:S02]  /*4e20*/  FADD.FTZ R12, R46, R13 ;  /* 0x0000000d2e0c7221 */ /* 0x004fe40000010000 */
[----:B------:R-:W-:-:S04]  /*4e30*/  FADD.FTZ R26, R64, R15 ;  /* 0x0000000f401a7221 */ /* 0x000fc80000010000 */
[----:B------:R-:W-:Y:S01]  /*4e40*/  FADD.FTZ R15, R57, R26 ;  /* 0x0000001a390f7221 */ /* 0x000fe20000010000 */
[----:B------:R-:W2:Y:S01]  /*4e50*/  MUFU.EX2 R77, R77 ;  /* 0x0000004d004d7308 */ /* 0x000ea20000000800 */
[----:B---3--:R-:W-:Y:S01]  /*4e60*/  FADD.FTZ R13, R59, R12 ;  /* 0x0000000c3b0d7221 */ /* 0x008fe20000010000 */
[----:B------:R-:W-:Y:S01]  /*4e70*/  F2FP.BF16.F32.PACK_AB R26, R63, R62 ;  /* 0x0000003e3f1a723e */ /* 0x000fe200000010ff */
[----:B------:R-:W-:-:S05]  /*4e80*/  FADD.FTZ R15, R58, R15 ;  /* 0x0000000f3a0f7221 */ /* 0x000fca0000010000 */
[----:B------:R-:W3:Y:S01]  /*4e90*/  MUFU.EX2 R76, R76 ;  /* 0x0000004c004c7308 */ /* 0x000ee20000000800 */
[----:B-1----:R-:W-:-:S07]  /*4ea0*/  FADD.FTZ R12, R66, R13 ;  /* 0x0000000d420c7221 */ /* 0x002fce0000010000 */
[----:B------:R-:W1:Y:S01]  /*4eb0*/  MUFU.EX2 R79, R79 ;  /* 0x0000004f004f7308 */ /* 0x000e620000000800 */
[----:B--2---:R-:W-:Y:S01]  /*4ec0*/  FADD.FTZ R13, R77, R12 ;  /* 0x0000000c4d0d7221 */ /* 0x004fe20000010000 */
[----:B------:R-:W-:Y:S02]  /*4ed0*/  F2FP.BF16.F32.PACK_AB R12, R73, R0 ;  /* 0x00000000490c723e */ /* 0x000fe400000010ff */
[----:B------:R-:W-:-:S04]  /*4ee0*/  F2FP.BF16.F32.PACK_AB R25, R77, R66 ;  /* 0x000000424d19723e */ /* 0x000fc800000010ff */
[----:B------:R-:W2:Y:S01]  /*4ef0*/  MUFU.EX2 R5, R5 ;  /* 0x0000000500057308 */ /* 0x000ea20000000800 */
[----:B---3--:R-:W-:-:S07]  /*4f00*/  FADD.FTZ R14, R76, R13 ;  /* 0x0000000d4c0e7221 */ /* 0x008fce0000010000 */
[----:B------:R-:W0:Y:S01]  /*4f10*/  MUFU.EX2 R60, R60 ;  /* 0x0000003c003c7308 */ /* 0x000e220000000800 */
[----:B-1----:R-:W-:Y:S01]  /*4f20*/  FADD.FTZ R24, R79, R14 ;  /* 0x0000000e4f187221 */ /* 0x002fe20000010000 */
[----:B------:R-:W-:Y:S02]  /*4f30*/  F2FP.BF16.F32.PACK_AB R14, R75, R72 ;  /* 0x000000484b0e723e */ /* 0x000fe400000010ff */
[----:B------:R-:W-:-:S04]  /*4f40*/  F2FP.BF16.F32.PACK_AB R27, R79, R76 ;  /* 0x0000004c4f1b723e */ /* 0x000fc800000010ff */
[----:B------:R-:W1:Y:S01]  /*4f50*/  MUFU.EX2 R21, R21 ;  /* 0x0000001500157308 */ /* 0x000e620000000800 */
[----:B--2---:R-:W-:Y:S01]  /*4f60*/  FADD.FTZ R13, R5, R24 ;  /* 0x00000018050d7221 */ /* 0x004fe20000010000 */
[----:B------:R-:W-:-:S06]  /*4f70*/  F2FP.BF16.F32.PACK_AB R24, R65, R56 ;  /* 0x000000384118723e */ /* 0x000fcc00000010ff */
[----:B------:R-:W2:Y:S01]  /*4f80*/  MUFU.EX2 R20, R20 ;  /* 0x0000001400147308 */ /* 0x000ea20000000800 */
[----:B0-----:R-:W-:Y:S01]  /*4f90*/  FADD.FTZ R8, R60, R13 ;  /* 0x0000000d3c087221 */ /* 0x001fe20000010000 */
[----:B------:R-:W-:Y:S01]  /*4fa0*/  F2FP.BF16.F32.PACK_AB R13, R6, R3 ;  /* 0x00000003060d723e */ /* 0x000fe200000010ff */
[----:B------:R-:W-:Y:S01]  /*4fb0*/  FADD.FTZ R6, R48, R15 ;  /* 0x0000000f30067221 */ /* 0x000fe20000010000 */
[----:B------:R-:W-:-:S03]  /*4fc0*/  F2FP.BF16.F32.PACK_AB R15, R59, R46 ;  /* 0x0000002e3b0f723e */ /* 0x000fc600000010ff */
[----:B------:R-:W-:Y:S01]  /*4fd0*/  FADD.FTZ R9, R67, R6 ;  /* 0x0000000643097221 */ /* 0x000fe20000010000 */
[----:B------:R-:W0:Y:S01]  /*4fe0*/  MUFU.EX2 R74, R74 ;  /* 0x0000004a004a7308 */ /* 0x000e220000000800 */
[----:B-1----:R-:W-:Y:S01]  /*4ff0*/  FADD.FTZ R3, R21, R8 ;  /* 0x0000000815037221 */ /* 0x002fe20000010000 */
[----:B------:R1:W-:Y:S01]  /*5000*/  STSM.16.M88.4 [R22], R12 ;  /* 0x0000000c16007844 */ /* 0x0003e20000000200 */
[----:B------:R-:W-:-:S03]  /*5010*/  FADD.FTZ R10, R50, R9 ;  /* 0x00000009320a7221 */ /* 0x000fc60000010000 */
[----:B------:R3:W-:Y:S01]  /*5020*/  STSM.16.M88.4 [R19], R24 ;  /* 0x0000001813007844 */ /* 0x0007e20000000200 */
[----:B------:R-:W-:Y:S01]  /*5030*/  FADD.FTZ R9, R51, R10 ;  /* 0x0000000a33097221 */ /* 0x000fe20000010000 */
[----:B------:R-:W4:Y:S01]  /*5040*/  MUFU.EX2 R29, R29 ;  /* 0x0000001d001d7308 */ /* 0x000f220000000800 */
[C---:B--2---:R-:W-:Y:S01]  /*5050*/  FADD.FTZ R3, R20.reuse, R3 ;  /* 0x0000000314037221 */ /* 0x044fe20000010000 */
[----:B------:R-:W-:Y:S01]  /*5060*/  F2FP.BF16.F32.PACK_AB R11, R20, R21 ;  /* 0x00000015140b723e */ /* 0x000fe200000010ff */
[----:B------:R-:W-:Y:S01]  /*5070*/  FADD.FTZ R28, R52, R9 ;  /* 0x00000009341c7221 */ /* 0x000fe20000010000 */
[----:B------:R-:W-:-:S03]  /*5080*/  F2FP.BF16.F32.PACK_AB R10, R58, R57 ;  /* 0x000000393a0a723e */ /* 0x000fc600000010ff */
[----:B------:R-:W-:Y:S01]  /*5090*/  FADD.FTZ R9, R53, R28 ;  /* 0x0000001c35097221 */ /* 0x000fe20000010000 */
[----:B------:R-:W2:Y:S01]  /*50a0*/  MUFU.EX2 R32, R32 ;  /* 0x0000002000207308 */ /* 0x000ea20000000800 */
[----:B0-----:R-:W-:Y:S01]  /*50b0*/  FADD.FTZ R8, R74, R3 ;  /* 0x000000034a087221 */ /* 0x001fe20000010000 */
[----:B------:R-:W-:Y:S01]  /*50c0*/  F2FP.BF16.F32.PACK_AB R28, R67, R48 ;  /* 0x00000030431c723e */ /* 0x000fe200000010ff */
[----:B-1----:R-:W-:Y:S01]  /*50d0*/  FADD.FTZ R14, R54, R9 ;  /* 0x00000009360e7221 */ /* 0x002fe20000010000 */
[----:B------:R-:W-:Y:S02]  /*50e0*/  F2FP.BF16.F32.PACK_AB R9, R60, R5 ;  /* 0x000000053c09723e */ /* 0x000fe400000010ff */
[----:B------:R-:W-:Y:S02]  /*50f0*/  F2FP.BF16.F32.PACK_AB R12, R53, R52 ;  /* 0x00000034350c723e */ /* 0x000fe400000010ff */
[----:B------:R-:W0:Y:S01]  /*5100*/  MUFU.EX2 R31, R31 ;  /* 0x0000001f001f7308 */ /* 0x000e220000000800 */
[----:B----4-:R-:W-:Y:S01]  /*5110*/  FADD.FTZ R3, R29, R8 ;  /* 0x000000081d037221 */ /* 0x010fe20000010000 */
[----:B------:R-:W-:-:S02]  /*5120*/  F2FP.BF16.F32.PACK_AB R8, R64, R61 ;  /* 0x0000003d4008723e */ /* 0x000fc400000010ff */
[----:B------:R-:W-:-:S03]  /*5130*/  F2FP.BF16.F32.PACK_AB R29, R29, R74 ;  /* 0x0000004a1d1d723e */ /* 0x000fc600000010ff */
[----:B------:R1:W-:Y:S01]  /*5140*/  STSM.16.M88.4 [R18], R8 ;  /* 0x0000000812007844 */ /* 0x0003e20000000200 */
        /* <DEDUP_REMOVED lines=11> */
[C---:B0-----:R-:W-:Y:S01]  /*5200*/  FADD.FTZ R15, R55.reuse, R14 ;  /* 0x0000000e370f7221 */ /* 0x041fe20000010000 */
[----:B------:R-:W-:-:S06]  /*5210*/  F2FP.BF16.F32.PACK_AB R14, R55, R54 ;  /* 0x00000036370e723e */ /* 0x000fcc00000010ff */
[----:B------:R-:W0:Y:S01]  /*5220*/  MUFU.EX2 R41, R41 ;  /* 0x0000002900297308 */ /* 0x000e220000000800 */
[----:B---3--:R-:W-:-:S07]  /*5230*/  FADD.FTZ R3, R35, R24 ;  /* 0x0000001823037221 */ /* 0x008fce0000010000 */
        /* <DEDUP_REMOVED lines=11> */
[C---:B0-----:R-:W-:Y:S01]  /*52f0*/  F2FP.BF16.F32.PACK_AB R15, R36.reuse, R35 ;  /* 0x00000023240f723e */ /* 0x041fe200000010ff */
[----:B------:R-:W-:-:S06]  /*5300*/  FADD.FTZ R20, R36, R3 ;  /* 0x0000000324147221 */ /* 0x000fcc0000010000 */
[----:B------:R-:W0:Y:S01]  /*5310*/  MUFU.EX2 R49, R49 ;  /* 0x0000003100317308 */ /* 0x000e220000000800 */
[----:B---3--:R-:W-:-:S07]  /*5320*/  FADD.FTZ R3, R45, R20 ;  /* 0x000000142d037221 */ /* 0x008fce0000010000 */
[----:B------:R3:W4:Y:S01]  /*5330*/  MUFU.EX2 R6, R30 ;  /* 0x0000001e00067308 */ /* 0x0007220000000800 */
[C---:B--2---:R-:W-:Y:S01]  /*5340*/  F2FP.BF16.F32.PACK_AB R41, R0.reuse, R45 ;  /* 0x0000002d0029723e */ /* 0x044fe200000010ff */
[----:B------:R-:W-:Y:S01]  /*5350*/  FADD.FTZ R20, R0, R3 ;  /* 0x0000000300147221 */ /* 0x000fe20000010000 */
[----:B------:R-:W-:-:S05]  /*5360*/  VIADD R0, R88, 0xfffffffe ;  /* 0xfffffffe58007836 */ /* 0x000fca0000000000 */
[----:B------:R-:W-:Y:S01]  /*5370*/  MUFU.EX2 R39, R39 ;  /* 0x0000002700277308 */ /* 0x000fe20000000800 */
[----:B---3--:R-:W-:Y:S01]  /*5380*/  F2FP.BF16.F32.PACK_AB R30, R51, R50 ;  /* 0x00000032331e723e */ /* 0x008fe200000010ff */
[----:B0-----:R-:W-:-:S04]  /*5390*/  FADD.FTZ R3, R49, R20 ;  /* 0x0000001431037221 */ /* 0x001fc80000010000 */
[----:B------:R0:W-:Y:S02]  /*53a0*/  STSM.16.M88.4 [R17+0x27800], R28 ;  /* 0x0278001c11007844 */ /* 0x0001e40000000200 */
[----:B------:R-:W1:Y:S01]  /*53b0*/  MUFU.EX2 R38, R38 ;  /* 0x0000002600267308 */ /* 0x000e620000000800 */
[C---:B----4-:R-:W-:Y:S01]  /*53c0*/  F2FP.BF16.F32.PACK_AB R43, R6.reuse, R49 ;  /* 0x00000031062b723e */ /* 0x050fe200000010ff */
[----:B------:R0:W-:Y:S01]  /*53d0*/  STSM.16.M88.4 [R23], R12 ;  /* 0x0000000c17007844 */ /* 0x0001e20000000200 */
[----:B------:R-:W-:-:S03]  /*53e0*/  FADD.FTZ R3, R6, R3 ;  /* 0x0000000306037221 */ /* 0x000fc60000010000 */
[----:B------:R0:W-:Y:S02]  /*53f0*/  STSM.16.M88.4 [R19+0x6000], R40 ;  /* 0x0060002813007844 */ /* 0x0001e40000000200 */
[----:B------:R-:W-:Y:S08]  /*5400*/  MUFU.EX2 R37, R37 ;  /* 0x0000002500257308 */ /* 0x000ff00000000800 */
[----:B------:R-:W2:Y:S01]  /*5410*/  MUFU.EX2 R2, R2 ;  /* 0x0000000200027308 */ /* 0x000ea20000000800 */
[----:B-1----:R-:W-:Y:S01]  /*5420*/  F2FP.BF16.F32.PACK_AB R8, R38, R39 ;  /* 0x000000272608723e */ /* 0x002fe200000010ff */
[----:B------:R-:W-:-:S04]  /*5430*/  FADD.FTZ R39, R39, R24 ;  /* 0x0000001827277221 */ /* 0x000fc80000010000 */
[----:B------:R-:W-:Y:S02]  /*5440*/  FADD.FTZ R38, R38, R39 ;  /* 0x0000002726267221 */ /* 0x000fe40000010000 */
[----:B------:R-:W-:Y:S08]  /*5450*/  MUFU.EX2 R68, R68 ;  /* 0x0000004400447308 */ /* 0x000ff00000000800 */
[----:B------:R-:W1:Y:S01]  /*5460*/  MUFU.EX2 R69, R69 ;  /* 0x0000004500457308 */ /* 0x000e620000000800 */
[----:B--2---:R-:W-:-:S07]  /*5470*/  F2FP.BF16.F32.PACK_AB R10, R2, R37 ;  /* 0x00000025020a723e */ /* 0x004fce00000010ff */
[----:B------:R-:W-:Y:S08]  /*5480*/  MUFU.EX2 R70, R70 ;  /* 0x0000004600467308 */ /* 0x000ff00000000800 */
[----:B------:R-:W2:Y:S01]  /*5490*/  MUFU.EX2 R5, R44 ;  /* 0x0000002c00057308 */ /* 0x000ea20000000800 */
[----:B-1----:R-:W-:Y:S01]  /*54a0*/  F2FP.BF16.F32.PACK_AB R9, R69, R68 ;  /* 0x000000444509723e */ /* 0x002fe200000010ff */
[----:B------:R-:W-:Y:S01]  /*54b0*/  FADD.FTZ R68, R68, R3 ;  /* 0x0000000344447221 */ /* 0x000fe20000010000 */
[----:B------:R-:W-:-:S03]  /*54c0*/  FADD.FTZ R3, R37, R38 ;  /* 0x0000002625037221 */ /* 0x000fc60000010000 */
[----:B------:R-:W-:Y:S01]  /*54d0*/  FADD.FTZ R69, R69, R68 ;  /* 0x0000004445457221 */ /* 0x000fe20000010000 */
[----:B------:R-:W-:Y:S01]  /*54e0*/  FADD.FTZ R3, R2, R3 ;  /* 0x0000000302037221 */ /* 0x000fe20000010000 */
[----:B--2---:R-:W-:Y:S02]  /*54f0*/  F2FP.BF16.F32.PACK_AB R11, R5, R70 ;  /* 0x00000046050b723e */ /* 0x004fe400000010ff */
[----:B------:R-:W-:-:S03]  /*5500*/  FADD.FTZ R70, R70, R69 ;  /* 0x0000004546467221 */ /* 0x000fc60000010000 */
[----:B------:R0:W-:Y:S01]  /*5510*/  STSM.16.M88.4 [R18+0x6000], R8 ;  /* 0x0060000812007844 */ /* 0x0001e20000000200 */
[----:B------:R-:W-:Y:S01]  /*5520*/  FADD.FTZ R2, R5, R70 ;  /* 0x0000004605027221 */ /* 0x000fe20000010000 */
        /* <DEDUP_REMOVED lines=14> */
.L_x_11010:
[----:B------:R-:W-:-:S11]  /*5610*/  UISETP.NE.AND UP2, UPT, UR7, 0x1, UPT ;  /* 0x000000010700788c */ /* 0x000fd6000bf45270 */
[----:B------:R-:W-:Y:S02]  /*5620*/  @UP2 ULDC.64 UR10, c[0x0][0x9e8] ;  /* 0x00027a00000a2ab9 */ /* 0x000fe40000000a00 */
[----:B------:R-:W-:-:S04]  /*5630*/  UIMAD.WIDE.U32 UR14, UR18, UR10, URZ ;  /* 0x0000000a120e72a5 */ /* 0x000fc8000f8e003f */
[----:B------:R-:W-:-:S12]  /*5640*/  @UP2 USHF.R.U32.HI UR18, URZ, UR11, UR15 ;  /* 0x0000000b3f122299 */ /* 0x000fd8000801160f */
.L_x_11011:
[----:B------:R-:W-:-:S04]  /*5650*/  UIMAD UR7, UR18, UR7, UR7 ;  /* 0x00000007120772a4 */ /* 0x000fc8000f8e0207 */
[----:B------:R-:W-:-:S04]  /*5660*/  UISETP.LT.AND UP2, UPT, UR6, UR7, UPT ;  /* 0x000000070600728c */ /* 0x000fc8000bf41270 */
[----:B------:R-:W-:-:S12]  /*5670*/  USEL UR6, UR6, UR7, UP2 ;  /* 0x0000000706067287 */ /* 0x000fd80009000000 */
.L_x_11009:
        /* <DEDUP_REMOVED lines=36> */
.L_x_11029:
        /* <DEDUP_REMOVED lines=9> */
.L_x_11014:
[----:B------:R-:W-:Y:S01]  /*5950*/  ULEA UR6, UR56, UR42, 0x3 ;  /* 0x0000002a38067291 */ /* 0x000fe2000f8e183f */
[----:B------:R-:W-:-:S05]  /*5960*/  IMAD.U32 R5, RZ, RZ, UR55 ;  /* 0x00000037ff057e24 */ /* 0x000fca000f8e00ff */
[----:B------:R-:W-:-:S04]  /*5970*/  SHF.L.U32 R5, R5, 0x1f, RZ ;  /* 0x0000001f05057819 */ /* 0x000fc800000006ff */
[----:B------:R1:W2:Y:S01]  /*5980*/  SYNCS.PHASECHK.TRANS64.TRYWAIT P2, [UR6+0x2d830], R5 ;  /* 0x02d83005ff0075a7 */ /* 0x0002a20008040146 */
[----:B------:R-:W-:Y:S05]  /*5990*/  @!P0 BRA `(.L_x_11015) ;  /* 0x0000000000048947 */ /* 0x000fea0003800000 */
[----:B------:R-:W-:Y:S01]  /*59a0*/  BPT.TRAP 0x1 ;  /* 0x000000040000795c */ /* 0x000fe20000300000 */
.L_x_11015:
[----:B--2---:R-:W-:Y:S05]  /*59b0*/  @P2 BRA `(.L_x_11013) ;  /* 0x0000000000082947 */ /* 0x004fea0003800000 */
[----:B------:R-:W2:Y:S02]  /*59c0*/  SYNCS.PHASECHK.TRANS64.TRYWAIT P2, [UR6+0x2d830], R5 ;  /* 0x02d83005ff0075a7 */ /* 0x000ea40008040146 */
[----:B--2---:R-:W-:Y:S05]  /*59d0*/  @!P2 BRA `(.L_x_11016) ;  /* 0x0000012800a8a947 */ /* 0x004fea0003800000 */
.L_x_11013:
        /* <DEDUP_REMOVED lines=37> */
.L_x_11018:
[----:B------:R-:W-:Y:S01]  /*5c30*/  ULEA UR6, UR46, UR42, 0x3 ;  /* 0x0000002a2e067291 */ /* 0x000fe2000f8e183f */
[----:B------:R-:W-:-:S05]  /*5c40*/  IMAD.U32 R5, RZ, RZ, UR49 ;  /* 0x00000031ff057e24 */ /* 0x000fca000f8e00ff */
[----:B------:R-:W-:-:S04]  /*5c50*/  SHF.L.U32 R5, R5, 0x1f, RZ ;  /* 0x0000001f05057819 */ /* 0x000fc800000006ff */
[----:B------:R0:W1:Y:S01]  /*5c60*/  SYNCS.PHASECHK.TRANS64.TRYWAIT P2, [UR6+0x2d850], R5 ;  /* 0x02d85005ff0075a7 */ /* 0x0000620008040146 */
[----:B------:R-:W-:Y:S05]  /*5c70*/  @!P0 BRA `(.L_x_11019) ;  /* 0x0000000000048947 */ /* 0x000fea0003800000 */
[----:B------:R-:W-:Y:S01]  /*5c80*/  BPT.TRAP 0x1 ;  /* 0x000000040000795c */ /* 0x000fe20000300000 */
.L_x_11019:
[----:B-1----:R-:W-:Y:S05]  /*5c90*/  @P2 BRA `(.L_x_11017) ;  /* 0x0000000000082947 */ /* 0x002fea0003800000 */
[----:B------:R-:W1:Y:S02]  /*5ca0*/  SYNCS.PHASECHK.TRANS64.TRYWAIT P2, [UR6+0x2d850], R5 ;  /* 0x02d85005ff0075a7 */ /* 0x000e640008040146 */
[----:B-1----:R-:W-:Y:S05]  /*5cb0*/  @!P2 BRA `(.L_x_11020) ;  /* 0x000001280008a947 */ /* 0x002fea0003800000 */
.L_x_11017:
[----:B------:R-:W-:Y:S01]  /*5cc0*/  UIADD3 UR6, UR42, 0x400, URZ ;  /* 0x000004002a067890 */ /* 0x000fe2000fffe03f */
[----:B------:R-:W-:Y:S01]  /*5cd0*/  WARPGROUP.ARRIVE ;  /* 0x00000000000079c5 */ /* 0x000fe20000000000 */
[----:B------:R-:W-:-:S05]  /*5ce0*/  ULEA UR7, UR52, UR42, 0xd ;  /* 0x0000002a34077291 */ /* 0x000fca000f8e683f */
[----:B------:R-:W2:Y:S01]  /*5cf0*/  S2R R150, SR_TID.X ;  /* 0x0000000000967919 */ /* 0x000ea20000002100 */
[----:B------:R-:W-:Y:S01]  /*5d00*/  USHF.R.U32.HI UR6, URZ, 0x4, UR6 ;  /* 0x000000043f067899 */ /* 0x000fe20008011606 */
[----:B------:R-:W-:Y:S01]  /*5d10*/  PLOP3.LUT P2, PT, PT, PT, UP0, 0x80, 0x0 ;  /* 0x000000000000781c */ /* 0x000fe20003f4f008 */
[----:B------:R-:W-:Y:S01]  /*5d20*/  UIADD3 UR7, UR7, 0x21800, URZ ;  /* 0x0002180007077890 */ /* 0x000fe2000fffe03f */
[----:B------:R-:W-:Y:S01]  /*5d30*/  FMUL.FTZ R11, R29, UR54 ;  /* 0x000000361d0b7c20 */ /* 0x000fe20008410000 */
[----:B------:R-:W-:Y:S01]  /*5d40*/  ULOP3.LUT UR6, UR6, 0x3fff, URZ, 0xc0, !UPT ;  /* 0x00003fff06067892 */ /* 0x000fe2000f8ec03f */
[----:B------:R-:W-:Y:S01]  /*5d50*/  FMUL.FTZ R29, R41, UR54 ;  /* 0x00000036291d7c20 */ /* 0x000fe20008410000 */
[----:B------:R-:W-:Y:S01]  /*5d60*/  USHF.R.U32.HI UR7, URZ, 0x4, UR7 ;  /* 0x000000043f077899 */ /* 0x000fe20008011607 */
[----:B------:R-:W-:Y:S01]  /*5d70*/  FMUL.FTZ R41, R53, UR54 ;  /* 0x0000003635297c20 */ /* 0x000fe20008410000 */
[----:B------:R-:W-:Y:S01]  /*5d80*/  ULOP3.LUT UR10, UR6, 0x2000000, URZ, 0xfc, !UPT ;  /* 0x02000000060a7892 */ /* 0x000fe2000f8efc3f */
[----:B------:R-:W-:Y:S01]  /*5d90*/  PLOP3.LUT P3, PT, PT, PT, UP0, 0x80, 0x0 ;  /* 0x000000000000781c */ /* 0x000fe20003f6f008 */
        /* <DEDUP_REMOVED lines=8> */
[----:B------:R-:W-:Y:S01]  /*5e20*/  VIADD R83, R136, UR39 ;  /* 0x0000002788537c36 */ /* 0x000fe20008000000 */
[----:B------:R-:W-:Y:S01]  /*5e30*/  UMOV UR30, UR7 ;  /* 0x00000007001e7c82 */ /* 0x000fe20008000000 */
[----:B------:R-:W-:Y:S01]  /*5e40*/  FMUL.FTZ R20, R34, UR54 ;  /* 0x0000003622147c20 */ /* 0x000fe20008410000 */
[----:B------:R-:W-:Y:S01]  /*5e50*/  UMOV UR28, UR6 ;  /* 0x00000006001c7c82 */ /* 0x000fe20008000000 */
[----:B------:R-:W-:Y:S01]  /*5e60*/  FMUL.FTZ R34, R46, UR54 ;  /* 0x000000362e227c20 */ /* 0x000fe20008410000 */
        /* <DEDUP_REMOVED lines=14> */
[----:B--2---:R-:W-:Y:S01]  /*5f50*/  SHF.R.U32.HI R149, RZ, 0x7, R150 ;  /* 0x00000007ff957819 */ /* 0x004fe20000011696 */
[----:B-1----:R-:W-:Y:S01]  /*5f60*/  FMUL.FTZ R6, R25, UR54 ;  /* 0x0000003619067c20 */ /* 0x002fe20008410000 */
[----:B------:R-:W-:Y:S01]  /*5f70*/  FMUL.FTZ R66, R76, UR54 ;  /* 0x000000364c427c20 */ /* 0x000fe20008410000 */
[----:B------:R-:W-:Y:S01]  /*5f80*/  FMUL.FTZ R77, R85, UR54 ;  /* 0x00000036554d7c20 */ /* 0x000fe20008410000 */
[----:B0-----:R-:W-:Y:S01]  /*5f90*/  FMUL.FTZ R5, R24, UR54 ;  /* 0x0000003618057c20 */ /* 0x001fe20008410000 */
        /* <DEDUP_REMOVED lines=46> */
[----:B------:R-:W-:Y:S01]  /*6280*/  @!P1 LEA R47, R47, UR42, 0x3 ;  /* 0x0000002a2f2f9c11 */ /* 0x000fe2000f8e18ff */
[----:B------:R-:W-:Y:S01]  /*6290*/  IMAD R79, R16, -0x2, R79 ;  /* 0xfffffffe104f7824 */ /* 0x000fe200078e024f */
[----:B------:R-:W0:Y:S01]  /*62a0*/  MUFU.TANH R5, R5 ;  /* 0x0000000500057308 */ /* 0x000e220000002400 */
[----:B------:R-:W-:-:S02]  /*62b0*/  IMAD.U32 R80, RZ, RZ, UR45 ;  /* 0x0000002dff507e24 */ /* 0x000fc4000f8e00ff */
[----:B------:R-:W-:-:S03]  /*62c0*/  @!P1 VIADD R47, R47, 0x2d840 ;  /* 0x0002d8402f2f9836 */ /* 0x000fc60000000000 */
[----:B------:R-:W-:Y:S02]  /*62d0*/  IADD3 R79, -R80, UR38, R79 ;  /* 0x00000026504f7c10 */ /* 0x000fe4000fffe14f */
[----:B------:R-:W1:Y:S01]  /*62e0*/  MUFU.TANH R6, R6 ;  /* 0x0000000600067308 */ /* 0x000e620000002400 */
[----:B------:R-:W-:Y:S02]  /*62f0*/  @!P1 PRMT R47, RZ, 0x654, R47 ;  /* 0x00000654ff2f9816 */ /* 0x000fe4000000002f */
[C---:B------:R-:W-:Y:S02]  /*6300*/  VIADD R82, R79.reuse, UR53 ;  /* 0x000000354f527c36 */ /* 0x040fe40008000000 */
[----:B------:R-:W-:-:S03]  /*6310*/  VIADD R81, R79, UR33 ;  /* 0x000000214f517c36 */ /* 0x000fc60008000000 */
        /* <DEDUP_REMOVED lines=109> */
[----:B------:R-:W-:-:S04]  /*69f0*/  VIADD R46, R149, 0x9 ;  /* 0x00000009952e7836 */ /* 0x000fc80000000000 */
[----:B------:R-:W5:Y:S01]  /*6a00*/  SHFL.IDX PT, R85, R83, RZ, 0x1c1f ;  /* 0x001c1fff53557589 */ /* 0x000f6200000e0000 */
[----:B------:R-:W-:Y:S02]  /*6a10*/  SEL R46, R46, 0x9, !P2 ;  /* 0x000000092e2e7807 */ /* 0x000fe40005000000 */
[----:B------:R-:W-:Y:S01]  /*6a20*/  PLOP3.LUT P2, PT, PT, PT, UP1, 0x40, 0x0 ;  /* 0x000000000000781c */ /* 0x000fe20003f4e818 */
[C---:B-----5:R-:W-:Y:S02]  /*6a30*/  IMAD.IADD R80, R85.reuse, 0x1, R82 ;  /* 0x0000000155507824 */ /* 0x060fe400078e0252 */
[----:B------:R-:W-:Y:S01]  /*6a40*/  IMAD.IADD R79, R85, 0x1, R81 ;  /* 0x00000001554f7824 */ /* 0x000fe200078e0251 */
[----:B------:R-:W-:Y:S02]  /*6a50*/  WARPGROUP.DEPBAR.LE gsb0, 0x0 ;  /* 0x00008000000079c5 */ /* 0x000fe40000010000 */
[----:B------:R-:W-:-:S06]  /*6a60*/  WARPGROUP.ARRIVE ;  /* 0x00000000000079c5 */ /* 0x000fcc0000000000 */
[----:B------:R-:W-:Y:S03]  /*6a70*/  HGMMA.64x96x16.F32.BF16 R88, gdesc[UR28].tnspB, R88, gsb0 ;  /* 0x416000001c5879f0 */ /* 0x000fe60008001858 */
[----:B------:R-:W-:Y:S02]  /*6a80*/  WARPGROUP.DEPBAR.LE gsb0, 0x0 ;  /* 0x00008000000079c5 */ /* 0x000fe40000010000 */
[----:B------:R0:W-:Y:S06]  /*6a90*/  BAR.ARV R46, 0x100 ;  /* 0x0004002e0000751d */ /* 0x0001ec0000002000 */
[----:B------:R0:W-:Y:S01]  /*6aa0*/  @!P1 SYNCS.ARRIVE.TRANS64.RED.A1T0 RZ, [R47+URZ], RZ ;  /* 0x000000ff2fff99a7 */ /* 0x0001e2000810043f */
        /* <DEDUP_REMOVED lines=14> */
.L_x_11023:
[----:B------:R-:W-:-:S05]  /*6b90*/  IMAD.U32 R84, RZ, RZ, UR35 ;  /* 0x00000023ff547e24 */ /* 0x000fca000f8e00ff */
[----:B------:R-:W-:-:S13]  /*6ba0*/  ISETP.NE.AND P2, PT, R84, 0x1, PT ;  /* 0x000000015400780c */ /* 0x000fda0003f45270 */
[----:B------:R-:W0:Y:S02]  /*6bb0*/  @P2 LDC.64 R46, c[0x0][0x9e8] ;  /* 0x00027a00ff2e2b82 */ /* 0x000e240000000a00 */
[----:B0-----:R-:W-:-:S05]  /*6bc0*/  @P2 IMAD.HI.U32 R46, R85, R46, RZ ;  /* 0x0000002e552e2227 */ /* 0x001fca00078e00ff */
[----:B------:R-:W-:-:S07]  /*6bd0*/  @P2 SHF.R.U32.HI R85, RZ, R47, R46 ;  /* 0x0000002fff552219 */ /* 0x000fce000001162e */
.L_x_11024:
[----:B------:R-:W-:Y:S05]  /*6be0*/  BSYNC B0 ;  /* 0x0000000000007941 */ /* 0x000fea0003800000 */
.L_x_11022:
[----:B------:R-:W-:-:S04]  /*6bf0*/  IMAD R85, R85, R84, -R76 ;  /* 0x0000005455557224 */ /* 0x000fc800078e0a4c */
[----:B------:R-:W-:-:S05]  /*6c00*/  IMAD R85, R16, -0x2, R85 ;  /* 0xfffffffe10557824 */ /* 0x000fca00078e0255 */
[----:B------:R-:W-:Y:S02]  /*6c10*/  VIADDMNMX R80, R85, R84, R80, PT ;  /* 0x0000005455507246 */ /* 0x000fe40003800150 */
[----:B------:R-:W-:-:S07]  /*6c20*/  VIMNMX R79, R79, R85, !PT ;  /* 0x000000554f4f7248 */ /* 0x000fce0007fe0100 */
.L_x_11021:
[----:B------:R-:W-:Y:S01]  /*6c30*/  ISETP.GT.AND P2, PT, R0, -0x1, PT ;  /* 0xffffffff0000780c */ /* 0x000fe20003f44270 */
[----:B------:R-:W1:Y:S03]  /*6c40*/  SHFL.IDX PT, R83, R83, 0x1, 0x1c1f ;  /* 0x003c1f0053537f89 */ /* 0x000e6600000e0000 */
[C---:B------:R-:W-:Y:S02]  /*6c50*/  ISETP.GT.AND P5, PT, R79.reuse, RZ, P2 ;  /* 0x000000ff4f00720c */ /* 0x040fe400017a4270 */
[C---:B------:R-:W-:Y:S02]  /*6c60*/  ISETP.GT.AND P4, PT, R79.reuse, 0x1, P2 ;  /* 0x000000014f00780c */ /* 0x040fe40001784270 */
        /* <DEDUP_REMOVED lines=8> */
[----:B------:R-:W-:Y:S01]  /*6cf0*/  ISETP.GT.AND P5, PT, R79, 0x20, P2 ;  /* 0x000000204f00780c */ /* 0x000fe200017a4270 */
[--C-:B-1----:R-:W-:Y:S01]  /*6d00*/  IMAD.IADD R82, R82, 0x1, R83.reuse ;  /* 0x0000000152527824 */ /* 0x102fe200078e0253 */
[C---:B------:R-:W-:Y:S01]  /*6d10*/  ISETP.LT.OR P6, PT, R80.reuse, 0x9, P6 ;  /* 0x000000095000780c */ /* 0x040fe200037c1670 */
[----:B------:R-:W-:Y:S01]  /*6d20*/  IMAD.IADD R81, R81, 0x1, R83 ;  /* 0x0000000151517824 */ /* 0x000fe200078e0253 */
[C---:B------:R-:W-:Y:S02]  /*6d30*/  ISETP.LT.OR P3, PT, R80.reuse, 0xa, P3 ;  /* 0x0000000a5000780c */ /* 0x040fe40001f61670 */
[----:B------:R-:W-:Y:S02]  /*6d40*/  ISETP.LT.OR P5, PT, R80, 0x21, P5 ;  /* 0x000000215000780c */ /* 0x000fe40002fa1670 */
[----:B------:R-:W-:Y:S02]  /*6d50*/  FSEL R6, R6, -INF , !P4 ;  /* 0xff80000006067808 */ /* 0x000fe40006000000 */
[----:B------:R-:W-:-:S02]  /*6d60*/  FSEL R46, R10, -INF , !P6 ;  /* 0xff8000000a2e7808 */ /* 0x000fc40007000000 */
[----:B------:R-:W-:Y:S02]  /*6d70*/  FSEL R47, R11, -INF , !P3 ;  /* 0xff8000000b2f7808 */ /* 0x000fe40005800000 */
[C---:B------:R-:W-:Y:S02]  /*6d80*/  ISETP.GT.AND P4, PT, R79.reuse, 0x11, P2 ;  /* 0x000000114f00780c */ /* 0x040fe40001784270 */
[C---:B------:R-:W-:Y:S02]  /*6d90*/  ISETP.GT.AND P6, PT, R79.reuse, 0x18, P2 ;  /* 0x000000184f00780c */ /* 0x040fe400017c4270 */
[C---:B------:R-:W-:Y:S02]  /*6da0*/  ISETP.GT.AND P3, PT, R79.reuse, 0x19, P2 ;  /* 0x000000194f00780c */ /* 0x040fe40001764270 */
        /* <DEDUP_REMOVED lines=91> */
.L_x_11027:
[----:B------:R-:W-:-:S05]  /*7360*/  IMAD.U32 R79, RZ, RZ, UR35 ;  /* 0x00000023ff4f7e24 */ /* 0x000fca000f8e00ff */
[----:B------:R-:W-:-:S13]  /*7370*/  ISETP.NE.AND P3, PT, R79, 0x1, PT ;  /* 0x000000014f00780c */ /* 0x000fda0003f65270 */
[----:B------:R-:W0:Y:S02]  /*7380*/  @P3 LDC.64 R10, c[0x0][0x9e8] ;  /* 0x00027a00ff0a3b82 */ /* 0x000e240000000a00 */
[----:B0-----:R-:W-:-:S05]  /*7390*/  @P3 IMAD.HI.U32 R10, R83, R10, RZ ;  /* 0x0000000a530a3227 */ /* 0x001fca00078e00ff */
[----:B------:R-:W-:-:S07]  /*73a0*/  @P3 SHF.R.U32.HI R83, RZ, R11, R10 ;  /* 0x0000000bff533219 */ /* 0x000fce000001160a */
.L_x_11028:
[----:B------:R-:W-:Y:S05]  /*73b0*/  BSYNC B0 ;  /* 0x0000000000007941 */ /* 0x000fea0003800000 */
.L_x_11026:
[----:B------:R-:W-:-:S04]  /*73c0*/  IMAD R83, R83, R79, -R76 ;  /* 0x0000004f53537224 */ /* 0x000fc800078e0a4c */
[----:B------:R-:W-:-:S05]  /*73d0*/  IMAD R83, R16, -0x2, R83 ;  /* 0xfffffffe10537824 */ /* 0x000fca00078e0253 */
[----:B------:R-:W-:Y:S02]  /*73e0*/  VIADDMNMX R82, R83, R79, R82, PT ;  /* 0x0000004f53527246 */ /* 0x000fe40003800152 */
[----:B------:R-:W-:-:S07]  /*73f0*/  VIMNMX R81, R81, R83, !PT ;  /* 0x0000005351517248 */ /* 0x000fce0007fe0100 */
.L_x_11025:
        /* <DEDUP_REMOVED lines=35> */
[----:B------:R-:W-:Y:S02]  /*7630*/  FMNMX.FTZ R11, R45, R10, !PT ;  /* 0x0000000a2d0b7209 */ /* 0x000fe40007810000 */
[----:B------:R-:W-:-:S02]  /*7640*/  FSEL R30, R30, -INF , !P5 ;  /* 0xff8000001e1e7808 */ /* 0x000fc40006800000 */
[----:B------:R-:W-:Y:S02]  /*7650*/  FMNMX.FTZ R10, R50, R11, !PT ;  /* 0x0000000b320a7209 */ /* 0x000fe40007810000 */
[----:B------:R-:W-:Y:S02]  /*7660*/  ISETP.GT.AND P5, PT, R81, RZ, P2 ;  /* 0x000000ff5100720c */ /* 0x000fe400017a4270 */
        /* <DEDUP_REMOVED lines=27> */
[----:B------:R-:W-:-:S05]  /*7820*/  FSEL R11, R79, RZ, P6 ;  /* 0x000000ff4f0b7208 */ /* 0x000fca0003000000 */
[--C-:B------:R-:W-:Y:S01]  /*7830*/  FFMA.FTZ R76, R46, UR34, -R11.reuse ;  /* 0x000000222e4c7c23 */ /* 0x100fe2000801080b */
[--C-:B------:R-:W-:Y:S01]  /*7840*/  FFMA.FTZ R80, R14, UR34, -R11.reuse ;  /* 0x000000220e507c23 */ /* 0x100fe2000801080b */
[----:B------:R-:W-:Y:S01]  /*7850*/  FSEL R14, R8, -INF , !P5 ;  /* 0xff800000080e7808 */ /* 0x000fe20006800000 */
[--C-:B------:R-:W-:Y:S01]  /*7860*/  FFMA.FTZ R79, R47, UR34, -R11.reuse ;  /* 0x000000222f4f7c23 */ /* 0x100fe2000801080b */
[----:B------:R-:W-:Y:S01]  /*7870*/  FSEL R46, R27, -INF , !P4 ;  /* 0xff8000001b2e7808 */ /* 0x000fe20006000000 */
[----:B------:R-:W-:Y:S01]  /*7880*/  MUFU.EX2 R8, R80 ;  /* 0x0000005000087308 */ /* 0x000fe20000000800 */
[----:B------:R-:W-:Y:S01]  /*7890*/  FSEL R47, R31, -INF , !P3 ;  /* 0xff8000001f2f7808 */ /* 0x000fe20005800000 */
[--C-:B------:R-:W-:Y:S01]  /*78a0*/  FFMA.FTZ R5, R5, UR34, -R11.reuse ;  /* 0x0000002205057c23 */ /* 0x100fe2000801080b */
[C---:B------:R-:W-:Y:S01]  /*78b0*/  ISETP.GT.AND P4, PT, R81.reuse, 0x28, P2 ;  /* 0x000000285100780c */ /* 0x040fe20001784270 */
[--C-:B------:R-:W-:Y:S01]  /*78c0*/  FFMA.FTZ R6, R6, UR34, -R11.reuse ;  /* 0x0000002206067c23 */ /* 0x100fe2000801080b */
[----:B------:R-:W-:Y:S01]  /*78d0*/  ISETP.GT.AND P3, PT, R81, 0x29, P2 ;  /* 0x000000295100780c */ /* 0x000fe20001764270 */
[--C-:B------:R-:W-:Y:S01]  /*78e0*/  FFMA.FTZ R15, R15, UR34, -R11.reuse ;  /* 0x000000220f0f7c23 */ /* 0x100fe2000801080b */
[C---:B------:R-:W-:Y:S01]  /*78f0*/  ISETP.LT.OR P4, PT, R82.reuse, 0x29, P4 ;  /* 0x000000295200780c */ /* 0x040fe20002781670 */
[----:B------:R0:W-:Y:S01]  /*7900*/  MUFU.EX2 R27, R76 ;  /* 0x0000004c001b7308 */ /* 0x0001e20000000800 */
[----:B------:R-:W-:Y:S01]  /*7910*/  ISETP.LT.OR P5, PT, R82, 0x2a, P3 ;  /* 0x0000002a5200780c */ /* 0x000fe20001fa1670 */
[--C-:B------:R-:W-:Y:S01]  /*7920*/  FFMA.FTZ R24, R24, UR34, -R11.reuse ;  /* 0x0000002218187c23 */ /* 0x100fe2000801080b */
[----:B------:R-:W-:Y:S01]  /*7930*/  FSEL R34, R34, -INF , !P4 ;  /* 0xff80000022227808 */ /* 0x000fe20006000000 */
[--C-:B------:R-:W-:Y:S01]  /*7940*/  FFMA.FTZ R25, R25, UR34, -R11.reuse ;  /* 0x0000002219197c23 */ /* 0x100fe2000801080b */
[C---:B------:R-:W-:Y:S01]  /*7950*/  ISETP.GT.AND P4, PT, R81.reuse, 0x30, P2 ;  /* 0x000000305100780c */ /* 0x040fe20001784270 */
[--C-:B------:R-:W-:Y:S01]  /*7960*/  FFMA.FTZ R28, R28, UR34, -R11.reuse ;  /* 0x000000221c1c7c23 */ /* 0x100fe2000801080b */
[----:B------:R-:W-:Y:S01]  /*7970*/  ISETP.GT.AND P3, PT, R81, 0x31, P2 ;  /* 0x000000315100780c */ /* 0x000fe20001764270 */
[----:B------:R1:W-:Y:S01]  /*7980*/  MUFU.EX2 R31, R79 ;  /* 0x0000004f001f7308 */ /* 0x0003e20000000800 */
[----:B0-----:R-:W-:Y:S01]  /*7990*/  FMNMX.FTZ R76, R14, R7, !PT ;  /* 0x000000070e4c7209 */ /* 0x001fe20007810000 */
[--C-:B------:R-:W-:Y:S01]  /*79a0*/  FFMA.FTZ R29, R29, UR34, -R11.reuse ;  /* 0x000000221d1d7c23 */ /* 0x100fe2000801080b */
[----:B------:R-:W-:Y:S01]  /*79b0*/  FSEL R35, R35, -INF , !P5 ;  /* 0xff80000023237808 */ /* 0x000fe20006800000 */
[--C-:B------:R-:W-:Y:S01]  /*79c0*/  FFMA.FTZ R32, R32, UR34, -R11.reuse ;  /* 0x0000002220207c23 */ /* 0x100fe2000801080b */
[----:B------:R-:W-:Y:S01]  /*79d0*/  ISETP.LT.OR P4, PT, R82, 0x31, P4 ;  /* 0x000000315200780c */ /* 0x000fe20002781670 */
[--C-:B------:R-:W-:Y:S01]  /*79e0*/  FFMA.FTZ R33, R33, UR34, -R11.reuse ;  /* 0x0000002221217c23 */ /* 0x100fe2000801080b */
[----:B------:R-:W-:Y:S01]  /*79f0*/  ISETP.GT.AND P5, PT, R81, 0x38, P2 ;  /* 0x000000385100780c */ /* 0x000fe200017a4270 */
[--C-:B------:R-:W-:Y:S01]  /*7a00*/  FFMA.FTZ R36, R36, UR34, -R11.reuse ;  /* 0x0000002224247c23 */ /* 0x100fe2000801080b */
[----:B-1----:R-:W-:Y:S01]  /*7a10*/  FMNMX.FTZ R79, R9, R76, !PT ;  /* 0x0000004c094f7209 */ /* 0x002fe20007810000 */
        /* <DEDUP_REMOVED lines=31> */
[----:B------:R-:W-:Y:S01]  /*7c10*/  FMNMX.FTZ R79, R47, R76, !PT ;  /* 0x0000004c2f4f7209 */ /* 0x000fe20007810000 */
[----:B------:R-:W-:Y:S01]  /*7c20*/  MUFU.EX2 R5, R5 ;  /* 0x0000000500057308 */ /* 0x000fe20000000800 */
[----:B------:R-:W-:-:S02]  /*7c30*/  ISETP.GT.AND P5, PT, R81, 0x41, P2 ;  /* 0x000000415100780c */ /* 0x000fc400017a4270 */
[----:B------:R-:W-:Y:S02]  /*7c40*/  FMNMX.FTZ R76, R34, R79, !PT ;  /* 0x0000004f224c7209 */ /* 0x000fe40007810000 */
[----:B------:R-:W-:Y:S02]  /*7c50*/  FSEL R43, R43, -INF , !P4 ;  /* 0xff8000002b2b7808 */ /* 0x000fe40006000000 */
[----:B------:R-:W-:Y:S01]  /*7c60*/  FMNMX.FTZ R79, R35, R76, !PT ;  /* 0x0000004c234f7209 */ /* 0x000fe20007810000 */
[----:B------:R-:W-:Y:S01]  /*7c70*/  MUFU.EX2 R6, R6 ;  /* 0x0000000600067308 */ /* 0x000fe20000000800 */
[----:B------:R-:W-:Y:S02]  /*7c80*/  ISETP.LT.OR P3, PT, R82, 0x41, P3 ;  /* 0x000000415200780c */ /* 0x000fe40001f61670 */
[----:B------:R-:W-:Y:S02]  /*7c90*/  FMNMX.FTZ R76, R38, R79, !PT ;  /* 0x0000004f264c7209 */ /* 0x000fe40007810000 */
[----:B------:R-:W-:-:S02]  /*7ca0*/  ISETP.GT.AND P4, PT, R81, 0x48, P2 ;  /* 0x000000485100780c */ /* 0x000fc40001784270 */
[----:B------:R-:W-:Y:S01]  /*7cb0*/  FMNMX.FTZ R79, R39, R76, !PT ;  /* 0x0000004c274f7209 */ /* 0x000fe20007810000 */
[----:B------:R-:W-:Y:S01]  /*7cc0*/  MUFU.EX2 R15, R15 ;  /* 0x0000000f000f7308 */ /* 0x000fe20000000800 */
[----:B------:R-:W-:Y:S02]  /*7cd0*/  ISETP.LT.OR P5, PT, R82, 0x42, P5 ;  /* 0x000000425200780c */ /* 0x000fe40002fa1670 */
[----:B------:R-:W-:Y:S02]  /*7ce0*/  FMNMX.FTZ R76, R42, R79, !PT ;  /* 0x0000004f2a4c7209 */ /* 0x000fe40007810000 */
        /* <DEDUP_REMOVED lines=14> */
[----:B------:R-:W-:Y:S02]  /*7dd0*/  FSEL R53, R53, -INF , !P3 ;  /* 0xff80000035357808 */ /* 0x000fe40005800000 */
        /* <DEDUP_REMOVED lines=9> */
[----:B------:R-:W-:Y:S02]  /*7e70*/  FSEL R57, R57, -INF , !P4 ;  /* 0xff80000039397808 */ /* 0x000fe40006000000 */
        /* <DEDUP_REMOVED lines=8> */
[----:B------:R-:W-:-:S02]  /*7f00*/  ISETP.LT.OR P4, PT, R82, 0x61, P4 ;  /* 0x000000615200780c */ /* 0x000fc40002781670 */
[----:B------:R-:W-:Y:S02]  /*7f10*/  ISETP.GT.AND P3, PT, R81, 0x61, P2 ;  /* 0x000000615100780c */ /* 0x000fe40001764270 */
[----:B------:R-:W-:Y:S02]  /*7f20*/  FSEL R61, R61, -INF , !P5 ;  /* 0xff8000003d3d7808 */ /* 0x000fe40006800000 */
[----:B------:R-:W-:Y:S01]  /*7f30*/  FMNMX.FTZ R76, R60, R79, !PT ;  /* 0x0000004f3c4c7209 */ /* 0x000fe20007810000 */
[----:B------:R-:W-:Y:S01]  /*7f40*/  MUFU.EX2 R37, R37 ;  /* 0x0000002500257308 */ /* 0x000fe20000000800 */
[----:B------:R-:W-:Y:S02]  /*7f50*/  FSEL R64, R64, -INF , !P4 ;  /* 0xff80000040407808 */ /* 0x000fe40006000000 */
[C---:B------:R-:W-:Y:S02]  /*7f60*/  ISETP.GT.AND P4, PT, R81.reuse, 0x69, P2 ;  /* 0x000000695100780c */ /* 0x040fe40001784270 */
[----:B------:R-:W-:-:S02]  /*7f70*/  ISETP.GT.AND P5, PT, R81, 0x68, P2 ;  /* 0x000000685100780c */ /* 0x000fc400017a4270 */
[C---:B------:R-:W-:Y:S01]  /*7f80*/  ISETP.LT.OR P3, PT, R82.reuse, 0x62, P3 ;  /* 0x000000625200780c */ /* 0x040fe20001f61670 */
[----:B------:R-:W-:Y:S01]  /*7f90*/  MUFU.EX2 R40, R40 ;  /* 0x0000002800287308 */ /* 0x000fe20000000800 */
[----:B------:R-:W-:Y:S02]  /*7fa0*/  FMNMX.FTZ R79, R61, R76, !PT ;  /* 0x0000004c3d4f7209 */ /* 0x000fe40007810000 */
[C---:B------:R-:W-:Y:S02]  /*7fb0*/  ISETP.LT.OR P4, PT, R82.reuse, 0x6a, P4 ;  /* 0x0000006a5200780c */ /* 0x040fe40002781670 */
[----:B------:R-:W-:Y:S02]  /*7fc0*/  FSEL R65, R65, -INF , !P3 ;  /* 0xff80000041417808 */ /* 0x000fe40005800000 */
[----:B------:R-:W-:Y:S01]  /*7fd0*/  ISETP.LT.OR P5, PT, R82, 0x69, P5 ;  /* 0x000000695200780c */ /* 0x000fe20002fa1670 */
[----:B------:R-:W-:Y:S01]  /*7fe0*/  MUFU.EX2 R41, R41 ;  /* 0x0000002900297308 */ /* 0x000fe20000000800 */
[----:B------:R-:W-:-:S02]  /*7ff0*/  FMNMX.FTZ R80, R64, R79, !PT ;  /* 0x0000004f40507209 */ /* 0x000fc40007810000 */
[----:B------:R-:W-:Y:S02]  /*8000*/  ISETP.GT.AND P3, PT, R81, 0x70, P2 ;  /* 0x000000705100780c */ /* 0x000fe40001764270 */
[----:B------:R-:W-:Y:S02]  /*8010*/  FSEL R76, R69, -INF , !P4 ;  /* 0xff800000454c7808 */ /* 0x000fe40006000000 */
[----:B------:R-:W-:Y:S01]  /*8020*/  FSEL R68, R68, -INF , !P5 ;  /* 0xff80000044447808 */ /* 0x000fe20006800000 */
[----:B------:R-:W-:Y:S01]  /*8030*/  MUFU.EX2 R44, R44 ;  /* 0x0000002c002c7308 */ /* 0x000fe20000000800 */
[----:B------:R-:W-:Y:S02]  /*8040*/  FMNMX.FTZ R69, R65, R80, !PT ;  /* 0x0000005041457209 */ /* 0x000fe40007810000 */
[----:B------:R-:W-:Y:S02]  /*8050*/  ISETP.LT.OR P3, PT, R82, 0x71, P3 ;  /* 0x000000715200780c */ /* 0x000fe40001f61670 */
[----:B------:R-:W-:-:S02]  /*8060*/  ISETP.GT.AND P5, PT, R81, 0x71, P2 ;  /* 0x000000715100780c */ /* 0x000fc400017a4270 */
[----:B------:R-:W-:Y:S01]  /*8070*/  FMNMX.FTZ R69, R68, R69, !PT ;  /* 0x0000004544457209 */ /* 0x000fe20007810000 */
[----:B------:R-:W-:Y:S01]  /*8080*/  MUFU.EX2 R45, R45 ;  /* 0x0000002d002d7308 */ /* 0x000fe20000000800 */
[----:B------:R-:W-:Y:S02]  /*8090*/  FSEL R79, R72, -INF , !P3 ;  /* 0xff800000484f7808 */ /* 0x000fe40005800000 */
[C---:B------:R-:W-:Y:S02]  /*80a0*/  ISETP.GT.AND P4, PT, R81.reuse, 0x78, P2 ;  /* 0x000000785100780c */ /* 0x040fe40001784270 */
[----:B------:R-:W-:Y:S02]  /*80b0*/  ISETP.LT.OR P5, PT, R82, 0x72, P5 ;  /* 0x000000725200780c */ /* 0x000fe40002fa1670 */
[----:B------:R-:W-:Y:S01]  /*80c0*/  FMNMX.FTZ R72, R76, R69, !PT ;  /* 0x000000454c487209 */ /* 0x000fe20007810000 */
[----:B------:R-:W-:Y:S01]  /*80d0*/  MUFU.EX2 R50, R50 ;  /* 0x0000003200327308 */ /* 0x000fe20000000800 */
[----:B------:R-:W-:-:S02]  /*80e0*/  ISETP.GT.AND P2, PT, R81, 0x79, P2 ;  /* 0x000000795100780c */ /* 0x000fc40001744270 */
[C---:B------:R-:W-:Y:S02]  /*80f0*/  ISETP.LT.OR P4, PT, R82.reuse, 0x79, P4 ;  /* 0x000000795200780c */ /* 0x040fe40002781670 */
[----:B------:R-:W-:Y:S02]  /*8100*/  FSEL R80, R73, -INF , !P5 ;  /* 0xff80000049507808 */ /* 0x000fe40006800000 */
[----:B------:R-:W-:Y:S01]  /*8110*/  FMNMX.FTZ R69, R79, R72, !PT ;  /* 0x000000484f457209 */ /* 0x000fe20007810000 */
[----:B------:R-:W-:Y:S01]  /*8120*/  MUFU.EX2 R51, R51 ;  /* 0x0000003300337308 */ /* 0x000fe20000000800 */
[----:B------:R-:W-:Y:S01]  /*8130*/  ISETP.LT.OR P2, PT, R82, 0x7a, P2 ;  /* 0x0000007a5200780c */ /* 0x000fe20001741670 */
[----:B------:R-:W-:Y:S01]  /*8140*/  FFMA.FTZ R82, R77, UR34, -R11 ;  /* 0x000000224d527c23 */ /* 0x000fe2000801080b */
[----:B------:R-:W-:Y:S02]  /*8150*/  FSEL R75, R75, -INF , !P4 ;  /* 0xff8000004b4b7808 */ /* 0x000fe40006000000 */
[----:B------:R-:W-:-:S02]  /*8160*/  FMNMX.FTZ R72, R80, R69, !PT ;  /* 0x0000004550487209 */ /* 0x000fc40007810000 */
[----:B------:R-:W-:Y:S01]  /*8170*/  FSEL R78, R78, -INF , !P2 ;  /* 0xff8000004e4e7808 */ /* 0x000fe20005000000 */
[----:B------:R-:W-:Y:S01]  /*8180*/  MUFU.EX2 R54, R54 ;  /* 0x0000003600367308 */ /* 0x000fe20000000800 */
[----:B------:R-:W-:Y:S02]  /*8190*/  FMNMX.FTZ R69, R75, R72, !PT ;  /* 0x000000484b457209 */ /* 0x000fe40007810000 */
[----:B------:R-:W-:Y:S02]  /*81a0*/  FSEL R81, R10, RZ, P6 ;  /* 0x000000ff0a517208 */ /* 0x000fe40003000000 */
[----:B------:R-:W-:-:S03]  /*81b0*/  FMNMX.FTZ R69, R78, R69, !PT ;  /* 0x000000454e457209 */ /* 0x000fc60007810000 */
[----:B------:R-:W-:Y:S01]  /*81c0*/  FADD.FTZ R81, -R81, R4 ;  /* 0x0000000451517221 */ /* 0x000fe20000010100 */
[----:B------:R-:W-:Y:S01]  /*81d0*/  MUFU.EX2 R55, R55 ;  /* 0x0000003700377308 */ /* 0x000fe20000000800 */
[----:B------:R-:W0:Y:S07]  /*81e0*/  SHFL.BFLY PT, R72, R69, 0x2, 0x1f ;  /* 0x0c401f0045487f89 */ /* 0x000e2e00000e0000 */
[----:B------:R-:W-:Y:S08]  /*81f0*/  MUFU.EX2 R58, R58 ;  /* 0x0000003a003a7308 */ /* 0x000ff00000000800 */
[----:B------:R-:W-:Y:S08]  /*8200*/  MUFU.EX2 R59, R59 ;  /* 0x0000003b003b7308 */ /* 0x000ff00000000800 */
[----:B------:R-:W-:Y:S01]  /*8210*/  MUFU.EX2 R62, R62 ;  /* 0x0000003e003e7308 */ /* 0x000fe20000000800 */
[----:B0-----:R-:W-:Y:S01]  /*8220*/  FMNMX.FTZ R72, R69, R72, !PT ;  /* 0x0000004845487209 */ /* 0x001fe20007810000 */
[--C-:B------:R-:W-:Y:S01]  /*8230*/  FFMA.FTZ R69, R70, UR34, -R11.reuse ;  /* 0x0000002246457c23 */ /* 0x100fe2000801080b */
[----:B------:R-:W-:-:S03]  /*8240*/  FFMA.FTZ R70, R74, UR34, -R11 ;  /* 0x000000224a467c23 */ /* 0x000fc6000801080b */
[----:B------:R-:W0:Y:S02]  /*8250*/  SHFL.BFLY PT, R73, R72, 0x1, 0x1f ;  /* 0x0c201f0048497f89 */ /* 0x000e2400000e0000 */
[----:B------:R-:W-:Y:S08]  /*8260*/  MUFU.EX2 R63, R63 ;  /* 0x0000003f003f7308 */ /* 0x000ff00000000800 */
[----:B------:R-:W-:Y:S08]  /*8270*/  MUFU.EX2 R66, R66 ;  /* 0x0000004200427308 */ /* 0x000ff00000000800 */
[----:B------:R-:W-:Y:S01]  /*8280*/  MUFU.EX2 R67, R67 ;  /* 0x0000004300437308 */ /* 0x000fe20000000800 */
[----:B0-----:R-:W-:Y:S01]  /*8290*/  FMNMX.FTZ R11, R72, R73, !PT ;  /* 0x00000049480b7209 */ /* 0x001fe20007810000 */
[----:B------:R-:W-:-:S06]  /*82a0*/  FMUL.FTZ R73, R81, UR34 ;  /* 0x0000002251497c20 */ /* 0x000fcc0008410000 */
[----:B------:R-:W-:Y:S01]  /*82b0*/  MUFU.EX2 R72, R82 ;  /* 0x0000005200487308 */ /* 0x000fe20000000800 */
[C---:B------:R-:W-:Y:S01]  /*82c0*/  FSETP.NEU.FTZ.AND P2, PT, R11.reuse, -INF , PT ;  /* 0xff8000000b00780b */ /* 0x040fe20003f5d000 */
[----:B------:R-:W-:-:S03]  /*82d0*/  FMUL.FTZ R77, R11, UR34 ;  /* 0x000000220b4d7c20 */ /* 0x000fc60008410000 */
[----:B------:R-:W-:Y:S02]  /*82e0*/  FSEL R4, R11, RZ, P2 ;  /* 0x000000ff0b047208 */ /* 0x000fe40001000000 */
[----:B------:R-:W-:Y:S01]  /*82f0*/  FSEL R77, R77, RZ, P2 ;  /* 0x000000ff4d4d7208 */ /* 0x000fe20001000000 */
[----:B------:R-:W0:Y:S01]  /*8300*/  MUFU.EX2 R73, R73 ;  /* 0x0000004900497308 */ /* 0x000e220000000800 */
[----:B------:R-:W-:Y:S01]  /*8310*/  ISETP.GT.AND P2, PT, R0, UR57, PT ;  /* 0x0000003900007c0c */ /* 0x000fe2000bf44270 */
[----:B------:R-:W-:Y:S01]  /*8320*/  FADD.FTZ R4, -R4, R7 ;  /* 0x0000000704047221 */ /* 0x000fe20000010100 */
[----:B------:R-:W-:Y:S02]  /*8330*/  VIADD R0, R0, 0xffffffff ;  /* 0xffffffff00007836 */ /* 0x000fe40000000000 */
[--C-:B------:R-:W-:Y:S01]  /*8340*/  FFMA.FTZ R84, R13, UR34, -R77.reuse ;  /* 0x000000220d547c23 */ /* 0x100fe2000801084d */
[--C-:B------:R-:W-:Y:S01]  /*8350*/  FFMA.FTZ R13, R20, UR34, -R77.reuse ;  /* 0x00000022140d7c23 */ /* 0x100fe2000801084d */
[--C-:B------:R-:W-:Y:S01]  /*8360*/  FFMA.FTZ R74, R14, UR34, -R77.reuse ;  /* 0x000000220e4a7c23 */ /* 0x100fe2000801084d */
[--C-:B------:R-:W-:Y:S01]  /*8370*/  FFMA.FTZ R20, R21, UR34, -R77.reuse ;  /* 0x0000002215147c23 */ /* 0x100fe2000801084d */
[--C-:B------:R-:W-:Y:S01]  /*8380*/  FFMA.FTZ R21, R26, UR34, -R77.reuse ;  /* 0x000000221a157c23 */ /* 0x100fe2000801084d */
[--C-:B------:R-:W-:Y:S01]  /*8390*/  FFMA.FTZ R26, R46, UR34, -R77.reuse ;  /* 0x000000222e1a7c23 */ /* 0x100fe2000801084d */
[----:B------:R-:W-:Y:S01]  /*83a0*/  FMUL.FTZ R4, R4, UR34 ;  /* 0x0000002204047c20 */ /* 0x000fe20008410000 */
[--C-:B------:R-:W-:Y:S01]  /*83b0*/  FFMA.FTZ R46, R30, UR34, -R77.reuse ;  /* 0x000000221e2e7c23 */ /* 0x100fe2000801084d */
[--C-:B------:R-:W-:Y:S01]  /*83c0*/  FFMA.FTZ R81, R9, UR34, -R77.reuse ;  /* 0x0000002209517c23 */ /* 0x100fe2000801084d */
[----:B------:R-:W-:Y:S01]  /*83d0*/  IMAD.U32 R30, RZ, RZ, UR46 ;  /* 0x0000002eff1e7e24 */ /* 0x000fe2000f8e00ff */
[----:B------:R-:W-:Y:S01]  /*83e0*/  MUFU.EX2 R74, R74 ;  /* 0x0000004a004a7308 */ /* 0x000fe20000000800 */
[--C-:B------:R-:W-:Y:S01]  /*83f0*/  FFMA.FTZ R12, R12, UR34, -R77.reuse ;  /* 0x000000220c0c7c23 */ /* 0x100fe2000801084d */
[----:B------:R-:W-:Y:S01]  /*8400*/  FFMA.FTZ R83, R35, UR34, -R77 ;  /* 0x0000002223537c23 */ /* 0x000fe2000801084d */
[----:B0-----:R-:W-:Y:S01]  /*8410*/  FFMA.FTZ R7, R73, R3, R5 ;  /* 0x0000000349077223 */ /* 0x001fe20000010005 */
[----:B------:R-:W-:Y:S01]  /*8420*/  @!P1 LEA R30, R30, UR42, 0x3 ;  /* 0x0000002a1e1e9c11 */ /* 0x000fe2000f8e18ff */
[--C-:B------:R-:W-:Y:S01]  /*8430*/  FFMA.FTZ R35, R43, UR34, -R77.reuse ;  /* 0x000000222b237c23 */ /* 0x100fe2000801084d */
[--C-:B------:R-:W-:Y:S01]  /*8440*/  FFMA.FTZ R43, R49, UR34, -R77.reuse ;  /* 0x00000022312b7c23 */ /* 0x100fe2000801084d */
[----:B------:R-:W-:Y:S01]  /*8450*/  FFMA.FTZ R47, R47, UR34, -R77 ;  /* 0x000000222f2f7c23 */ /* 0x000fe2000801084d */
[----:B------:R0:W1:Y:S01]  /*8460*/  MUFU.EX2 R9, R4 ;  /* 0x0000000400097308 */ /* 0x0000620000000800 */
[----:B------:R-:W-:-:S02]  /*8470*/  @!P1 VIADD R30, R30, 0x2d860 ;  /* 0x0002d8601e1e9836 */ /* 0x000fc40000000000 */
[--C-:B------:R-:W-:Y:S01]  /*8480*/  FFMA.FTZ R34, R34, UR34, -R77.reuse ;  /* 0x0000002222227c23 */ /* 0x100fe2000801084d */
[--C-:B------:R-:W-:Y:S01]  /*8490*/  FFMA.FTZ R14, R39, UR34, -R77.reuse ;  /* 0x00000022270e7c23 */ /* 0x100fe2000801084d */
[--C-:B------:R-:W-:Y:S01]  /*84a0*/  FFMA.FTZ R39, R42, UR34, -R77.reuse ;  /* 0x000000222a277c23 */ /* 0x100fe2000801084d */
[--C-:B------:R-:W-:Y:S01]  /*84b0*/  FFMA.FTZ R42, R48, UR34, -R77.reuse ;  /* 0x00000022302a7c23 */ /* 0x100fe2000801084d */
[----:B------:R-:W-:Y:S01]  /*84c0*/  @!P1 PRMT R30, RZ, 0x654, R30 ;  /* 0x00000654ff1e9816 */ /* 0x000fe2000000001e */
[----:B------:R-:W-:Y:S01]  /*84d0*/  FFMA.FTZ R48, R53, UR34, -R77 ;  /* 0x0000002235307c23 */ /* 0x000fe2000801084d */
[----:B------:R-:W2:Y:S01]  /*84e0*/  MUFU.EX2 R81, R81 ;  /* 0x0000005100517308 */ /* 0x000ea20000000800 */
[----:B0-----:R-:W-:Y:S01]  /*84f0*/  FADD.FTZ R4, R6, R7 ;  /* 0x0000000706047221 */ /* 0x001fe20000010000 */
[----:B------:R0:W-:Y:S01]  /*8500*/  @!P1 SYNCS.ARRIVE.TRANS64.RED.A1T0 RZ, [R30+URZ], RZ ;  /* 0x000000ff1eff99a7 */ /* 0x0001e2000810043f */
[--C-:B------:R-:W-:Y:S01]  /*8510*/  FFMA.FTZ R3, R52, UR34, -R77.reuse ;  /* 0x0000002234037c23 */ /* 0x100fe2000801084d */
[--C-:B------:R-:W-:Y:S01]  /*8520*/  FFMA.FTZ R57, R57, UR34, -R77.reuse ;  /* 0x0000002239397c23 */ /* 0x100fe2000801084d */
[--C-:B------:R-:W-:Y:S01]  /*8530*/  FFMA.FTZ R52, R61, UR34, -R77.reuse ;  /* 0x000000223d347c23 */ /* 0x100fe2000801084d */
[--C-:B------:R-:W-:Y:S01]  /*8540*/  FFMA.FTZ R65, R65, UR34, -R77.reuse ;  /* 0x0000002241417c23 */ /* 0x100fe2000801084d */
[--C-:B------:R-:W-:Y:S01]  /*8550*/  FFMA.FTZ R68, R68, UR34, -R77.reuse ;  /* 0x0000002244447c23 */ /* 0x100fe2000801084d */
[----:B------:R3:W4:Y:S01]  /*8560*/  MUFU.EX2 R82, R12 ;  /* 0x0000000c00527308 */ /* 0x0007220000000800 */
[----:B-1----:R-:W-:Y:S01]  /*8570*/  FFMA.FTZ R2, R9, R2, R74 ;  /* 0x0000000209027223 */ /* 0x002fe2000001004a */
[----:B0-----:R-:W-:Y:S01]  /*8580*/  FADD.FTZ R30, R27, R4 ;  /* 0x000000041b1e7221 */ /* 0x001fe20000010000 */
[----:B------:R-:W-:Y:S01]  /*8590*/  F2FP.BF16.F32.PACK_AB R4, R6, R5 ;  /* 0x000000050604723e */ /* 0x000fe200000010ff */
[--C-:B------:R-:W-:Y:S01]  /*85a0*/  FFMA.FTZ R76, R76, UR34, -R77.reuse ;  /* 0x000000224c4c7c23 */ /* 0x100fe2000801084d */
[C---:B------:R-:W-:Y:S01]  /*85b0*/  F2FP.BF16.F32.PACK_AB R6, R31.reuse, R27 ;  /* 0x0000001b1f06723e */ /* 0x040fe200000010ff */
[----:B------:R-:W-:Y:S01]  /*85c0*/  FADD.FTZ R49, R31, R30 ;  /* 0x0000001e1f317221 */ /* 0x000fe20000010000 */
[--C-:B------:R-:W-:Y:S01]  /*85d0*/  FFMA.FTZ R79, R79, UR34, -R77.reuse ;  /* 0x000000224f4f7c23 */ /* 0x100fe2000801084d */
[----:B------:R-:W0:Y:S01]  /*85e0*/  MUFU.EX2 R84, R84 ;  /* 0x0000005400547308 */ /* 0x000e220000000800 */
[----:B--2---:R-:W-:Y:S01]  /*85f0*/  FADD.FTZ R5, R81, R2 ;  /* 0x0000000251057221 */ /* 0x004fe20000010000 */
[----:B---3--:R-:W-:Y:S01]  /*8600*/  FFMA.FTZ R12, R38, UR34, -R77 ;  /* 0x00000022260c7c23 */ /* 0x008fe2000801084d */
[----:B------:R-:W-:Y:S01]  /*8610*/  FADD.FTZ R38, R8, R49 ;  /* 0x0000003108267221 */ /* 0x000fe20000010000 */
[--C-:B------:R-:W-:Y:S01]  /*8620*/  FFMA.FTZ R2, R56, UR34, -R77.reuse ;  /* 0x0000002238027c23 */ /* 0x100fe2000801084d */
[--C-:B------:R-:W-:Y:S01]  /*8630*/  FFMA.FTZ R49, R64, UR34, -R77.reuse ;  /* 0x0000002240317c23 */ /* 0x100fe2000801084d */
[----:B------:R-:W-:Y:S01]  /*8640*/  FFMA.FTZ R80, R80, UR34, -R77 ;  /* 0x0000002250507c23 */ /* 0x000fe2000801084d */
[----:B------:R-:W-:Y:S01]  /*8650*/  FADD.FTZ R27, R15, R38 ;  /* 0x000000260f1b7221 */ /* 0x000fe20000010000 */
[----:B------:R-:W1:Y:S01]  /*8660*/  MUFU.EX2 R13, R13 ;  /* 0x0000000d000d7308 */ /* 0x000e620000000800 */
[----:B----4-:R-:W-:Y:S01]  /*8670*/  FADD.FTZ R7, R82, R5 ;  /* 0x0000000552077221 */ /* 0x010fe20000010000 */
[----:B------:R-:W-:Y:S01]  /*8680*/  F2FP.BF16.F32.PACK_AB R5, R81, R74 ;  /* 0x0000004a5105723e */ /* 0x000fe200000010ff */
[----:B------:R-:W-:Y:S01]  /*8690*/  FADD.FTZ R38, R24, R27 ;  /* 0x0000001b18267221 */ /* 0x000fe20000010000 */
[--C-:B------:R-:W-:Y:S01]  /*86a0*/  FFMA.FTZ R27, R60, UR34, -R77.reuse ;  /* 0x000000223c1b7c23 */ /* 0x100fe2000801084d */
[--C-:B------:R-:W-:Y:S01]  /*86b0*/  FFMA.FTZ R75, R75, UR34, -R77.reuse ;  /* 0x000000224b4b7c23 */ /* 0x100fe2000801084d */
[----:B------:R-:W-:Y:S01]  /*86c0*/  FFMA.FTZ R77, R78, UR34, -R77 ;  /* 0x000000224e4d7c23 */ /* 0x000fe2000801084d */
[----:B------:R-:W-:Y:S01]  /*86d0*/  FADD.FTZ R53, R25, R38 ;  /* 0x0000002619357221 */ /* 0x000fe20000010000 */
[----:B------:R-:W2:Y:S01]  /*86e0*/  MUFU.EX2 R20, R20 ;  /* 0x0000001400147308 */ /* 0x000ea20000000800 */
[C---:B0-----:R-:W-:Y:S01]  /*86f0*/  FADD.FTZ R30, R84.reuse, R7 ;  /* 0x00000007541e7221 */ /* 0x041fe20000010000 */
[----:B------:R-:W-:Y:S01]  /*8700*/  F2FP.BF16.F32.PACK_AB R7, R84, R82 ;  /* 0x000000525407723e */ /* 0x000fe200000010ff */
[----:B------:R-:W-:Y:S01]  /*8710*/  UMOV UR46, UR56 ;  /* 0x00000038002e7c82 */ /* 0x000fe20008000000 */
[----:B------:R-:W-:Y:S01]  /*8720*/  F2FP.BF16.F32.PACK_AB R56, R55, R54 ;  /* 0x000000363738723e */ /* 0x000fe200000010ff */
[-C--:B------:R-:W-:Y:S01]  /*8730*/  FMUL.FTZ R88, R88, R73.reuse ;  /* 0x0000004958587220 */ /* 0x080fe20000410000 */
[----:B------:R-:W-:Y:S01]  /*8740*/  F2FP.BF16.F32.PACK_AB R64, R63, R62 ;  /* 0x0000003e3f40723e */ /* 0x000fe200000010ff */
[----:B------:R0:W-:Y:S01]  /*8750*/  STSM.16.M88.4 [R17+0x21800], R4 ;  /* 0x0218000411007844 */ /* 0x0001e20000000200 */
        /* <DEDUP_REMOVED lines=15> */
[----:B0-----:R-:W-:Y:S01]  /*8850*/  F2FP.BF16.F32.PACK_AB R4, R15, R8 ;  /* 0x000000080f04723e */ /* 0x001fe200000010ff */
[----:B------:R-:W0:Y:S01]  /*8860*/  MUFU.EX2 R46, R46 ;  /* 0x0000002e002e7308 */ /* 0x000e220000000800 */
[----:B---3--:R-:W-:Y:S01]  /*8870*/  FADD.FTZ R31, R21, R30 ;  /* 0x0000001e151f7221 */ /* 0x008fe20000010000 */
[----:B------:R-:W-:Y:S01]  /*8880*/  FADD.FTZ R30, R28, R53 ;  /* 0x000000351c1e7221 */ /* 0x000fe20000010000 */
[----:B------:R-:W-:Y:S01]  /*8890*/  F2FP.BF16.F32.PACK_AB R6, R25, R24 ;  /* 0x000000181906723e */ /* 0x000fe200000010ff */
[----:B------:R-:W-:Y:S01]  /*88a0*/  FMUL.FTZ R112, R112, R73 ;  /* 0x0000004970707220 */ /* 0x000fe20000410000 */
[----:B------:R-:W-:Y:S01]  /*88b0*/  F2FP.BF16.F32.PACK_AB R5, R20, R13 ;  /* 0x0000000d1405723e */ /* 0x000fe200000010ff */
[C---:B------:R-:W-:Y:S01]  /*88c0*/  FADD.FTZ R53, R29.reuse, R30 ;  /* 0x0000001e1d357221 */ /* 0x040fe20000010000 */
[----:B------:R-:W-:Y:S01]  /*88d0*/  F2FP.BF16.F32.PACK_AB R28, R29, R28 ;  /* 0x0000001c1d1c723e */ /* 0x000fe200000010ff */
[----:B------:R-:W2:Y:S01]  /*88e0*/  MUFU.EX2 R47, R47 ;  /* 0x0000002f002f7308 */ /* 0x000ea20000000800 */
        /* <DEDUP_REMOVED lines=8> */
[----:B0-----:R-:W-:Y:S01]  /*8970*/  FADD.FTZ R30, R46, R31 ;  /* 0x0000001f2e1e7221 */ /* 0x001fe20000010000 */
[----:B------:R-:W-:Y:S01]  /*8980*/  FADD.FTZ R38, R36, R53 ;  /* 0x0000003524267221 */ /* 0x000fe20000010000 */
[----:B------:R0:W-:Y:S01]  /*8990*/  STSM.16.M88.4 [R22], R4 ;  /* 0x0000000416007844 */ /* 0x0001e20000000200 */
[C---:B------:R-:W-:Y:S01]  /*89a0*/  F2FP.BF16.F32.PACK_AB R36, R37.reuse, R36 ;  /* 0x000000242524723e */ /* 0x040fe200000010ff */
[-C--:B------:R-:W-:Y:S01]  /*89b0*/  FMUL.FTZ R120, R120, R73.reuse ;  /* 0x0000004978787220 */ /* 0x080fe20000410000 */
[----:B------:R-:W-:Y:S01]  /*89c0*/  FADD.FTZ R53, R37, R38 ;  /* 0x0000002625357221 */ /* 0x000fe20000010000 */
[----:B------:R-:W-:Y:S01]  /*89d0*/  F2FP.BF16.F32.PACK_AB R38, R41, R40 ;  /* 0x000000282926723e */ /* 0x000fe200000010ff */
[----:B------:R-:W3:Y:S01]  /*89e0*/  MUFU.EX2 R83, R83 ;  /* 0x0000005300537308 */ /* 0x000ee20000000800 */
[C---:B--2---:R-:W-:Y:S01]  /*89f0*/  FADD.FTZ R31, R47.reuse, R30 ;  /* 0x0000001e2f1f7221 */ /* 0x044fe20000010000 */
[----:B------:R-:W-:Y:S01]  /*8a00*/  FADD.FTZ R8, R40, R53 ;  /* 0x0000003528087221 */ /* 0x000fe20000010000 */
[----:B------:R-:W-:Y:S01]  /*8a10*/  F2FP.BF16.F32.PACK_AB R29, R47, R46 ;  /* 0x0000002e2f1d723e */ /* 0x000fe200000010ff */
[-C--:B------:R-:W-:Y:S01]  /*8a20*/  FMUL.FTZ R121, R121, R73.reuse ;  /* 0x0000004979797220 */ /* 0x080fe20000410000 */
[----:B------:R-:W-:Y:S01]  /*8a30*/  F2FP.BF16.F32.PACK_AB R46, R51, R50 ;  /* 0x00000032332e723e */ /* 0x000fe200000010ff */
[----:B------:R-:W-:Y:S01]  /*8a40*/  FADD.FTZ R15, R41, R8 ;  /* 0x00000008290f7221 */ /* 0x000fe20000010000 */
[-C--:B------:R-:W-:Y:S01]  /*8a50*/  FMUL.FTZ R124, R124, R73.reuse ;  /* 0x000000497c7c7220 */ /* 0x080fe20000410000 */
[----:B------:R-:W2:Y:S01]  /*8a60*/  MUFU.EX2 R12, R12 ;  /* 0x0000000c000c7308 */ /* 0x000ea20000000800 */
[----:B-1----:R-:W-:Y:S01]  /*8a70*/  FADD.FTZ R30, R34, R31 ;  /* 0x0000001f221e7221 */ /* 0x002fe20000010000 */
[-C--:B------:R-:W-:Y:S01]  /*8a80*/  FMUL.FTZ R125, R125, R73.reuse ;  /* 0x000000497d7d7220 */ /* 0x080fe20000410000 */
[-C--:B------:R-:W-:Y:S01]  /*8a90*/  FMUL.FTZ R128, R128, R73.reuse ;  /* 0x0000004980807220 */ /* 0x080fe20000410000 */
[-C--:B------:R-:W-:Y:S01]  /*8aa0*/  FMUL.FTZ R129, R129, R73.reuse ;  /* 0x0000004981817220 */ /* 0x080fe20000410000 */
[-C--:B------:R-:W-:Y:S01]  /*8ab0*/  FMUL.FTZ R132, R132, R73.reuse ;  /* 0x0000004984847220 */ /* 0x080fe20000410000 */
[----:B------:R-:W-:Y:S01]  /*8ac0*/  FMUL.FTZ R133, R133, R73 ;  /* 0x0000004985857220 */ /* 0x000fe20000410000 */
[-C--:B------:R-:W-:Y:S01]  /*8ad0*/  FMUL.FTZ R90, R90, R9.reuse ;  /* 0x000000095a5a7220 */ /* 0x080fe20000410000 */
[----:B------:R-:W1:Y:S01]  /*8ae0*/  MUFU.EX2 R14, R14 ;  /* 0x0000000e000e7308 */ /* 0x000e620000000800 */
[----:B---3--:R-:W-:Y:S01]  /*8af0*/  FADD.FTZ R31, R83, R30 ;  /* 0x0000001e531f7221 */ /* 0x008fe20000010000 */
[----:B------:R-:W-:Y:S01]  /*8b00*/  F2FP.BF16.F32.PACK_AB R30, R33, R32 ;  /* 0x00000020211e723e */ /* 0x000fe200000010ff */
[----:B------:R-:W-:Y:S01]  /*8b10*/  FADD.FTZ R32, R44, R15 ;  /* 0x0000000f2c207221 */ /* 0x000fe20000010000 */
[----:B------:R-:W-:Y:S01]  /*8b20*/  F2FP.BF16.F32.PACK_AB R44, R45, R44 ;  /* 0x0000002c2d2c723e */ /* 0x000fe200000010ff */
[-C--:B------:R-:W-:Y:S01]  /*8b30*/  FMUL.FTZ R91, R91, R9.reuse ;  /* 0x000000095b5b7220 */ /* 0x080fe20000410000 */
[-C--:B------:R-:W-:Y:S01]  /*8b40*/  FMUL.FTZ R94, R94, R9.reuse ;  /* 0x000000095e5e7220 */ /* 0x080fe20000410000 */
[----:B------:R-:W-:Y:S01]  /*8b50*/  FADD.FTZ R15, R45, R32 ;  /* 0x000000202d0f7221 */ /* 0x000fe20000010000 */
        /* <DEDUP_REMOVED lines=12> */
[----:B------:R-:W-:Y:S01]  /*8c20*/  F2FP.BF16.F32.PACK_AB R31, R83, R34 ;  /* 0x00000022531f723e */ /* 0x000fe200000010ff */
[-C--:B------:R-:W-:Y:S01]  /*8c30*/  FMUL.FTZ R110, R110, R9.reuse ;  /* 0x000000096e6e7220 */ /* 0x080fe20000410000 */
[-C--:B------:R-:W-:Y:S01]  /*8c40*/  FMUL.FTZ R111, R111, R9.reuse ;  /* 0x000000096f6f7220 */ /* 0x080fe20000410000 */
[-C--:B------:R-:W-:Y:S01]  /*8c50*/  FMUL.FTZ R114, R114, R9.reuse ;  /* 0x0000000972727220 */ /* 0x080fe20000410000 */
[----:B------:R-:W1:Y:S01]  /*8c60*/  MUFU.EX2 R42, R42 ;  /* 0x0000002a002a7308 */ /* 0x000e620000000800 */
[----:B---3--:R-:W-:Y:S01]  /*8c70*/  FADD.FTZ R24, R39, R24 ;  /* 0x0000001827187221 */ /* 0x008fe20000010000 */
[----:B------:R-:W-:Y:S01]  /*8c80*/  STSM.16.M88.4 [R19], R28 ;  /* 0x0000001c13007844 */ /* 0x000fe20000000200 */
[-C--:B------:R-:W-:Y:S01]  /*8c90*/  FMUL.FTZ R115, R115, R9.reuse ;  /* 0x0000000973737220 */ /* 0x080fe20000410000 */
[-C--:B------:R-:W-:Y:S01]  /*8ca0*/  FMUL.FTZ R118, R118, R9.reuse ;  /* 0x0000000976767220 */ /* 0x080fe20000410000 */
[-C--:B------:R-:W-:Y:S01]  /*8cb0*/  FMUL.FTZ R119, R119, R9.reuse ;  /* 0x0000000977777220 */ /* 0x080fe20000410000 */
[-C--:B------:R-:W-:Y:S01]  /*8cc0*/  FMUL.FTZ R122, R122, R9.reuse ;  /* 0x000000097a7a7220 */ /* 0x080fe20000410000 */
[----:B------:R-:W-:Y:S01]  /*8cd0*/  FMUL.FTZ R123, R123, R9 ;  /* 0x000000097b7b7220 */ /* 0x000fe20000410000 */
[----:B------:R-:W3:Y:S01]  /*8ce0*/  MUFU.EX2 R43, R43 ;  /* 0x0000002b002b7308 */ /* 0x000ee20000000800 */
[C---:B--2---:R-:W-:Y:S01]  /*8cf0*/  FADD.FTZ R13, R35.reuse, R24 ;  /* 0x00000018230d7221 */ /* 0x044fe20000010000 */
[----:B------:R-:W-:Y:S01]  /*8d00*/  FADD.FTZ R24, R50, R15 ;  /* 0x0000000f32187221 */ /* 0x000fe20000010000 */
[----:B------:R-:W-:Y:S01]  /*8d10*/  F2FP.BF16.F32.PACK_AB R39, R35, R39 ;  /* 0x000000272327723e */ /* 0x000fe200000010ff */
[-C--:B------:R-:W-:Y:S01]  /*8d20*/  FMUL.FTZ R126, R126, R9.reuse ;  /* 0x000000097e7e7220 */ /* 0x080fe20000410000 */
[-C--:B------:R-:W-:Y:S01]  /*8d30*/  FMUL.FTZ R127, R127, R9.reuse ;  /* 0x000000097f7f7220 */ /* 0x080fe20000410000 */
[----:B------:R-:W-:Y:S01]  /*8d40*/  FADD.FTZ R21, R51, R24 ;  /* 0x0000001833157221 */ /* 0x000fe20000010000 */
[-C--:B------:R-:W-:Y:S01]  /*8d50*/  FMUL.FTZ R130, R130, R9.reuse ;  /* 0x0000000982827220 */ /* 0x080fe20000410000 */
[----:B------:R-:W2:Y:S01]  /*8d60*/  MUFU.EX2 R3, R3 ;  /* 0x0000000300037308 */ /* 0x000ea20000000800 */
[----:B-1----:R-:W-:Y:S01]  /*8d70*/  FADD.FTZ R20, R42, R13 ;  /* 0x0000000d2a147221 */ /* 0x002fe20000010000 */
[----:B------:R-:W-:Y:S01]  /*8d80*/  STSM.16.M88.4 [R18], R36 ;  /* 0x0000002412007844 */ /* 0x000fe20000000200 */
[-C--:B------:R-:W-:Y:S01]  /*8d90*/  FMUL.FTZ R131, R131, R9.reuse ;  /* 0x0000000983837220 */ /* 0x080fe20000410000 */
[-C--:B------:R-:W-:Y:S01]  /*8da0*/  FMUL.FTZ R134, R134, R9.reuse ;  /* 0x0000000986867220 */ /* 0x080fe20000410000 */
[----:B------:R-:W-:-:S03]  /*8db0*/  FMUL.FTZ R135, R135, R9 ;  /* 0x0000000987877220 */ /* 0x000fc60000410000 */
[----:B------:R-:W1:Y:S01]  /*8dc0*/  MUFU.EX2 R48, R48 ;  /* 0x0000003000307308 */ /* 0x000e620000000800 */
[C---:B---3--:R-:W-:Y:S01]  /*8dd0*/  FADD.FTZ R20, R43.reuse, R20 ;  /* 0x000000142b147221 */ /* 0x048fe20000010000 */
[----:B------:R-:W-:-:S06]  /*8de0*/  F2FP.BF16.F32.PACK_AB R45, R43, R42 ;  /* 0x0000002a2b2d723e */ /* 0x000fcc00000010ff */
[----:B------:R-:W3:Y:S01]  /*8df0*/  MUFU.EX2 R2, R2 ;  /* 0x0000000200027308 */ /* 0x000ee20000000800 */
[----:B--2---:R-:W-:Y:S01]  /*8e00*/  FADD.FTZ R15, R3, R20 ;  /* 0x00000014030f7221 */ /* 0x004fe20000010000 */
[----:B------:R-:W-:-:S04]  /*8e10*/  FADD.FTZ R20, R54, R21 ;  /* 0x0000001536147221 */ /* 0x000fc80000010000 */
[----:B------:R-:W-:Y:S02]  /*8e20*/  FADD.FTZ R21, R55, R20 ;  /* 0x0000001437157221 */ /* 0x000fe40000010000 */
[----:B------:R-:W2:Y:S01]  /*8e30*/  MUFU.EX2 R57, R57 ;  /* 0x0000003900397308 */ /* 0x000ea20000000800 */
[----:B-1----:R-:W-:Y:S01]  /*8e40*/  FADD.FTZ R15, R48, R15 ;  /* 0x0000000f300f7221 */ /* 0x002fe20000010000 */
[----:B0-----:R-:W-:Y:S01]  /*8e50*/  FADD.FTZ R6, R58, R21 ;  /* 0x000000153a067221 */ /* 0x001fe20000010000 */
[----:B------:R-:W-:Y:S02]  /*8e60*/  F2FP.BF16.F32.PACK_AB R47, R48, R3 ;  /* 0x00000003302f723e */ /* 0x000fe400000010ff */
[C---:B------:R-:W-:Y:S01]  /*8e70*/  F2FP.BF16.F32.PACK_AB R58, R59.reuse, R58 ;  /* 0x0000003a3b3a723e */ /* 0x040fe200000010ff */
[----:B------:R-:W-:Y:S02]  /*8e80*/  FADD.FTZ R7, R59, R6 ;  /* 0x000000063b077221 */ /* 0x000fe40000010000 */
[----:B------:R-:W0:Y:S01]  /*8e90*/  MUFU.EX2 R27, R27 ;  /* 0x0000001b001b7308 */ /* 0x000e220000000800 */
[----:B---3--:R-:W-:Y:S01]  /*8ea0*/  FADD.FTZ R4, R2, R15 ;  /* 0x0000000f02047221 */ /* 0x008fe20000010000 */
[----:B------:R-:W-:Y:S01]  /*8eb0*/  FADD.FTZ R6, R62, R7 ;  /* 0x000000073e067221 */ /* 0x000fe20000010000 */
[----:B------:R-:W-:Y:S05]  /*8ec0*/  STSM.16.M88.4 [R17+0x27800], R44 ;  /* 0x0278002c11007844 */ /* 0x000fea0000000200 */
[----:B------:R-:W1:Y:S01]  /*8ed0*/  MUFU.EX2 R52, R52 ;  /* 0x0000003400347308 */ /* 0x000e620000000800 */
[C---:B--2---:R-:W-:Y:S01]  /*8ee0*/  FADD.FTZ R4, R57.reuse, R4 ;  /* 0x0000000439047221 */ /* 0x044fe20000010000 */
[----:B------:R-:W-:-:S06]  /*8ef0*/  F2FP.BF16.F32.PACK_AB R57, R57, R2 ;  /* 0x000000023939723e */ /* 0x000fcc00000010ff */
[----:B------:R-:W2:Y:S01]  /*8f00*/  MUFU.EX2 R49, R49 ;  /* 0x0000003100317308 */ /* 0x000ea20000000800 */
[----:B0-----:R-:W-:-:S07]  /*8f10*/  FADD.FTZ R5, R27, R4 ;  /* 0x000000041b057221 */ /* 0x001fce0000010000 */
[----:B------:R-:W0:Y:S01]  /*8f20*/  MUFU.EX2 R8, R65 ;  /* 0x0000004100087308 */ /* 0x000e220000000800 */
[C---:B-1----:R-:W-:Y:S01]  /*8f30*/  FADD.FTZ R4, R52.reuse, R5 ;  /* 0x0000000534047221 */ /* 0x042fe20000010000 */
[----:B------:R-:W-:Y:S01]  /*8f40*/  FADD.FTZ R5, R63, R6 ;  /* 0x000000063f057221 */ /* 0x000fe20000010000 */
[----:B------:R-:W-:-:S05]  /*8f50*/  F2FP.BF16.F32.PACK_AB R59, R52, R27 ;  /* 0x0000001b343b723e */ /* 0x000fca00000010ff */
[----:B------:R-:W1:Y:S01]  /*8f60*/  MUFU.EX2 R69, R69 ;  /* 0x0000004500457308 */ /* 0x000e620000000800 */
[----:B--2---:R-:W-:Y:S01]  /*8f70*/  FADD.FTZ R3, R49, R4 ;  /* 0x0000000431037221 */ /* 0x004fe20000010000 */
[----:B------:R-:W-:Y:S01]  /*8f80*/  FADD.FTZ R4, R66, R5 ;  /* 0x0000000542047221 */ /* 0x000fe20000010000 */
[C---:B------:R-:W-:Y:S01]  /*8f90*/  F2FP.BF16.F32.PACK_AB R66, R67.reuse, R66 ;  /* 0x000000424342723e */ /* 0x040fe200000010ff */
[----:B------:R-:W-:Y:S02]  /*8fa0*/  STSM.16.M88.4 [R23], R56 ;  /* 0x0000003817007844 */ /* 0x000fe40000000200 */
[----:B------:R-:W-:Y:S02]  /*8fb0*/  FADD.FTZ R6, R67, R4 ;  /* 0x0000000443067221 */ /* 0x000fe40000010000 */
        /* <DEDUP_REMOVED lines=11> */
[----:B------:R-:W-:Y:S02]  /*9070*/  F2FP.BF16.F32.PACK_AB R67, R13, R68 ;  /* 0x000000440d43723e */ /* 0x000fe400000010ff */
[----:B------:R-:W-:-:S03]  /*9080*/  F2FP.BF16.F32.PACK_AB R4, R71, R69 ;  /* 0x000000454704723e */ /* 0x000fc600000010ff */
[----:B------:R-:W-:Y:S01]  /*9090*/  STSM.16.M88.4 [R19+0x6000], R64 ;  /* 0x0060004013007844 */ /* 0x000fe20000000200 */
[----:B------:R-:W1:Y:S01]  /*90a0*/  MUFU.EX2 R80, R80 ;  /* 0x0000005000507308 */ /* 0x000e620000000800 */
[----:B--2---:R-:W-:Y:S01]  /*90b0*/  F2FP.BF16.F32.PACK_AB R6, R72, R70 ;  /* 0x000000464806723e */ /* 0x004fe200000010ff */
[----:B------:R-:W-:-:S06]  /*90c0*/  FADD.FTZ R15, R70, R15 ;  /* 0x0000000f460f7221 */ /* 0x000fcc0000010000 */
[----:B------:R-:W2:Y:S01]  /*90d0*/  MUFU.EX2 R12, R75 ;  /* 0x0000004b000c7308 */ /* 0x000ea20000000800 */
[----:B0-----:R-:W-:-:S07]  /*90e0*/  FADD.FTZ R3, R20, R3 ;  /* 0x0000000314037221 */ /* 0x001fce0000010000 */
[----:B------:R-:W0:Y:S01]  /*90f0*/  MUFU.EX2 R77, R77 ;  /* 0x0000004d004d7308 */ /* 0x000e220000000800 */
[C---:B-1----:R-:W-:Y:S01]  /*9100*/  F2FP.BF16.F32.PACK_AB R5, R80.reuse, R20 ;  /* 0x000000145005723e */ /* 0x042fe200000010ff */
[----:B------:R-:W-:-:S04]  /*9110*/  FADD.FTZ R3, R80, R3 ;  /* 0x0000000350037221 */ /* 0x000fc80000010000 */
[----:B--2---:R-:W-:Y:S01]  /*9120*/  FADD.FTZ R2, R12, R3 ;  /* 0x000000030c027221 */ /* 0x004fe20000010000 */
[----:B------:R-:W-:Y:S01]  /*9130*/  FADD.FTZ R3, R72, R15 ;  /* 0x0000000f48037221 */ /* 0x000fe20000010000 */
[C---:B0-----:R-:W-:Y:S02]  /*9140*/  F2FP.BF16.F32.PACK_AB R7, R77.reuse, R12 ;  /* 0x0000000c4d07723e */ /* 0x041fe400000010ff */
[----:B------:R-:W-:-:S03]  /*9150*/  FADD.FTZ R2, R77, R2 ;  /* 0x000000024d027221 */ /* 0x000fc60000010000 */
[----:B------:R0:W-:Y:S01]  /*9160*/  STSM.16.M88.4 [R18+0x6000], R4 ;  /* 0x0060000412007844 */ /* 0x0001e20000000200 */
[----:B------:R1:W-:Y:S06]  /*9170*/  MEMBAR.ALL.CTA ;  /* 0x0000000000007992 */ /* 0x0003ec0000008000 */
[----:B-1----:R-:W1:Y:S01]  /*9180*/  FENCE.VIEW.ASYNC.S ;  /* 0x00000000000073c6 */ /* 0x002e620000000000 */
[----:B0-----:R-:W-:Y:S02]  /*9190*/  IMAD.MOV.U32 R4, RZ, RZ, R10 ;  /* 0x000000ffff047224 */ /* 0x001fe400078e000a */
[----:B------:R-:W-:Y:S01]  /*91a0*/  IMAD.MOV.U32 R7, RZ, RZ, R11 ;  /* 0x000000ffff077224 */ /* 0x000fe200078e000b */
[----:B-1----:R-:W-:Y:S01]  /*91b0*/  NOP ;  /* 0x0000000000007918 */ /* 0x002fe20000000000 */
[----:B------:R-:W-:Y:S05]  /*91c0*/  @P2 BRA `(.L_x_11029) ;  /* 0xffffffc400bc2947 */ /* 0x000fea000383ffff */
[----:B------:R-:W-:Y:S01]  /*91d0*/  IMAD.MOV.U32 R7, RZ, RZ, R11 ;  /* 0x000000ffff077224 */ /* 0x000fe200078e000b */
[----:B------:R-:W-:Y:S01]  /*91e0*/  UMOV UR46, UR56 ;  /* 0x00000038002e7c82 */ /* 0x000fe20008000000 */
[----:B------:R-:W-:Y:S01]  /*91f0*/  IMAD.MOV.U32 R4, RZ, RZ, R10 ;  /* 0x000000ffff047224 */ /* 0x000fe200078e000a */
[----:B------:R-:W-:-:S06]  /*9200*/  UMOV UR49, UR55 ;  /* 0x0000003700317c82 */ /* 0x000fcc0008000000 */
.L_x_11012:
        /* <DEDUP_REMOVED lines=26> */
.L_x_11031:
[----:B------:R-:W-:-:S11]  /*93b0*/  UISETP.NE.AND UP1, UPT, UR18, 0x1, UPT ;  /* 0x000000011200788c */ /* 0x000fd6000bf25270 */
[----:B------:R-:W-:Y:S02]  /*93c0*/  @UP1 ULDC.64 UR6, c[0x0][0x9e8] ;  /* 0x00027a0000061ab9 */ /* 0x000fe40000000a00 */
[----:B------:R-:W-:-:S04]  /*93d0*/  UIMAD.WIDE.U32 UR10, UR14, UR6, URZ ;  /* 0x000000060e0a72a5 */ /* 0x000fc8000f8e003f */
[----:B------:R-:W-:-:S12]  /*93e0*/  @UP1 USHF.R.U32.HI UR14, URZ, UR7, UR11 ;  /* 0x000000073f0e1299 */ /* 0x000fd8000801160b */
.L_x_11032:
[----:B------:R-:W-:-:S04]  /*93f0*/  UIMAD UR14, UR14, UR18, URZ ;  /* 0x000000120e0e72a4 */ /* 0x000fc8000f8e023f */
[----:B------:R-:W-:-:S04]  /*9400*/  UISETP.LT.AND UP1, UPT, UR15, UR14, UPT ;  /* 0x0000000e0f00728c */ /* 0x000fc8000bf21270 */
[----:B------:R-:W-:-:S12]  /*9410*/  USEL UR15, UR15, UR14, !UP1 ;  /* 0x0000000e0f0f7287 */ /* 0x000fd8000c800000 */
.L_x_11030:
        /* <DEDUP_REMOVED lines=14> */
.L_x_11042:
        /* <DEDUP_REMOVED lines=9> */
.L_x_11035:
[----:B------:R-:W-:Y:S01]  /*9590*/  ULEA UR6, UR46, UR42, 0x3 ;  /* 0x0000002a2e067291 */ /* 0x000fe2000f8e183f */
[----:B------:R-:W-:-:S05]  /*95a0*/  IMAD.U32 R4, RZ, RZ, UR49 ;  /* 0x00000031ff047e24 */ /* 0x000fca000f8e00ff */
[----:B------:R-:W-:-:S04]  /*95b0*/  SHF.L.U32 R4, R4, 0x1f, RZ ;  /* 0x0000001f04047819 */ /* 0x000fc800000006ff */
[----:B------:R1:W2:Y:S01]  /*95c0*/  SYNCS.PHASECHK.TRANS64.TRYWAIT P2, [UR6+0x2d830], R4 ;  /* 0x02d83004ff0075a7 */ /* 0x0002a20008040146 */
[----:B------:R-:W-:Y:S05]  /*95d0*/  @!P0 BRA `(.L_x_11036) ;  /* 0x0000000000048947 */ /* 0x000fea0003800000 */
[----:B------:R-:W-:Y:S01]  /*95e0*/  BPT.TRAP 0x1 ;  /* 0x000000040000795c */ /* 0x000fe20000300000 */
.L_x_11036:
[----:B--2---:R-:W-:Y:S05]  /*95f0*/  @P2 BRA `(.L_x_11034) ;  /* 0x0000000000082947 */ /* 0x004fea0003800000 */
[----:B------:R-:W2:Y:S02]  /*9600*/  SYNCS.PHASECHK.TRANS64.TRYWAIT P2, [UR6+0x2d830], R4 ;  /* 0x02d83004ff0075a7 */ /* 0x000ea40008040146 */
[----:B--2---:R-:W-:Y:S05]  /*9610*/  @!P2 BRA `(.L_x_11037) ;  /* 0x000000ec00c8a947 */ /* 0x004fea0003800000 */
.L_x_11034:
        /* <DEDUP_REMOVED lines=37> */
.L_x_11039:
[----:B------:R-:W-:Y:S01]  /*9870*/  ULEA UR6, UR53, UR42, 0x3 ;  /* 0x0000002a35067291 */ /* 0x000fe2000f8e183f */
[----:B------:R-:W-:-:S05]  /*9880*/  IMAD.U32 R4, RZ, RZ, UR28 ;  /* 0x0000001cff047e24 */ /* 0x000fca000f8e00ff */
[----:B------:R-:W-:-:S04]  /*9890*/  SHF.L.U32 R4, R4, 0x1f, RZ ;  /* 0x0000001f04047819 */ /* 0x000fc800000006ff */
[----:B------:R0:W1:Y:S01]  /*98a0*/  SYNCS.PHASECHK.TRANS64.TRYWAIT P2, [UR6+0x2d850], R4 ;  /* 0x02d85004ff0075a7 */ /* 0x0000620008040146 */
[----:B------:R-:W-:Y:S05]  /*98b0*/  @!P0 BRA `(.L_x_11040) ;  /* 0x0000000000048947 */ /* 0x000fea0003800000 */
[----:B------:R-:W-:Y:S01]  /*98c0*/  BPT.TRAP 0x1 ;  /* 0x000000040000795c */ /* 0x000fe20000300000 */
.L_x_11040:
[----:B-1----:R-:W-:Y:S05]  /*98d0*/  @P2 BRA `(.L_x_11038) ;  /* 0x0000000000082947 */ /* 0x002fea0003800000 */
[----:B------:R-:W1:Y:S02]  /*98e0*/  SYNCS.PHASECHK.TRANS64.TRYWAIT P2, [UR6+0x2d850], R4 ;  /* 0x02d85004ff0075a7 */ /* 0x000e640008040146 */
[----:B-1----:R-:W-:Y:S05]  /*98f0*/  @!P2 BRA `(.L_x_11041) ;  /* 0x000000ec0028a947 */ /* 0x002fea0003800000 */
.L_x_11038:
[----:B------:R-:W-:Y:S01]  /*9900*/  UIADD3 UR6, UR42, 0x400, URZ ;  /* 0x000004002a067890 */ /* 0x000fe2000fffe03f */
[----:B------:R-:W-:Y:S01]  /*9910*/  WARPGROUP.ARRIVE ;  /* 0x00000000000079c5 */ /* 0x000fe20000000000 */
[----:B------:R-:W-:Y:S01]  /*9920*/  UMOV UR29, 0x40000040 ;  /* 0x40000040001d7882 */ /* 0x000fe20000000000 */
[----:B------:R-:W-:Y:S01]  /*9930*/  UMOV UR31, 0x80000020 ;  /* 0x80000020001f7882 */ /* 0x000fe20000000000 */
[----:B------:R-:W-:Y:S01]  /*9940*/  USHF.R.U32.HI UR6, URZ, 0x4, UR6 ;  /* 0x000000043f067899 */ /* 0x000fe20008011606 */
[----:B-1----:R-:W-:Y:S01]  /*9950*/  FMUL.FTZ R7, R24, UR35 ;  /* 0x0000002318077c20 */ /* 0x002fe20008410000 */
        /* <DEDUP_REMOVED lines=84> */
[----:B0-----:R-:W-:-:S07]  /*9ea0*/  FMNMX.FTZ R4, R31, R4, !PT ;  /* 0x000000041f047209 */ /* 0x001fce0007810000 */
[----:B------:R-:W0:Y:S01]  /*9eb0*/  MUFU.TANH R37, R37 ;  /* 0x0000002500257308 */ /* 0x000e220000002400 */
[----:B---3--:R-:W-:-:S07]  /*9ec0*/  FMNMX.FTZ R4, R33, R4, !PT ;  /* 0x0000000421047209 */ /* 0x008fce0007810000 */
[----:B------:R-:W3:Y:S01]  /*9ed0*/  MUFU.TANH R38, R38 ;  /* 0x0000002600267308 */ /* 0x000ee20000002400 */
[----:B--2---:R-:W-:Y:S02]  /*9ee0*/  FMNMX.FTZ R4, R35, R4, !PT ;  /* 0x0000000423047209 */ /* 0x004fe40007810000 */
[----:B-1----:R-:W-:Y:S02]  /*9ef0*/  SHF.R.U32.HI R149, RZ, 0x7, R150 ;  /* 0x00000007ff957819 */ /* 0x002fe40000011696 */
[----:B------:R-:W-:-:S03]  /*9f00*/  ISETP.GE.U32.AND P2, PT, R150, 0x180, PT ;  /* 0x000001809600780c */ /* 0x000fc60003f46070 */
[----:B------:R-:W1:Y:S01]  /*9f10*/  MUFU.TANH R41, R41 ;  /* 0x0000002900297308 */ /* 0x000e620000002400 */
[----:B0-----:R-:W-:Y:S01]  /*9f20*/  FMNMX.FTZ R59, R37, R4, !PT ;  /* 0x00000004253b7209 */ /* 0x001fe20007810000 */
[----:B------:R-:W-:Y:S02]  /*9f30*/  WARPGROUP.DEPBAR.LE gsb0, 0x0 ;  /* 0x00008000000079c5 */ /* 0x000fe40000010000 */
[----:B------:R-:W-:-:S04]  /*9f40*/  WARPGROUP.ARRIVE ;  /* 0x00000000000079c5 */ /* 0x000fc80000000000 */
[----:B------:R-:W0:Y:S01]  /*9f50*/  MUFU.TANH R43, R43 ;  /* 0x0000002b002b7308 */ /* 0x000e220000002400 */
[----:B---3--:R-:W-:Y:S01]  /*9f60*/  FMNMX.FTZ R4, R38, R59, !PT ;  /* 0x0000003b26047209 */ /* 0x008fe20007810000 */
[----:B------:R-:W-:Y:S01]  /*9f70*/  FMUL.FTZ R59, R76, UR35 ;  /* 0x000000234c3b7c20 */ /* 0x000fe20008410000 */
[----:B------:R-:W-:Y:S01]  /*9f80*/  FMUL.FTZ R76, R87, UR35 ;  /* 0x00000023574c7c20 */ /* 0x000fe20008410000 */
[----:B------:R-:W-:Y:S01]  /*9f90*/  HGMMA.64x96x16.F32.BF16 R88, gdesc[UR28].tnspB, R88, gsb0 ;  /* 0x416000001c5879f0 */ /* 0x000fe20008001858 */
[----:B------:R-:W-:Y:S02]  /*9fa0*/  UIADD3 UR28, UR6, 0x4, URZ ;  /* 0x00000004061c7890 */ /* 0x000fe4000fffe03f */
[----:B------:R-:W-:Y:S01]  /*9fb0*/  UIADD3 UR30, UR7, 0x80, URZ ;  /* 0x00000080071e7890 */ /* 0x000fe2000fffe03f */
[----:B------:R-:W2:Y:S01]  /*9fc0*/  MUFU.TANH R45, R45 ;  /* 0x0000002d002d7308 */ /* 0x000ea20000002400 */
[----:B------:R-:W-:Y:S01]  /*9fd0*/  UMOV UR29, 0x40000040 ;  /* 0x40000040001d7882 */ /* 0x000fe20000000000 */
[----:B------:R-:W-:Y:S01]  /*9fe0*/  UMOV UR31, 0x80000020 ;  /* 0x80000020001f7882 */ /* 0x000fe20000000000 */
[----:B-1----:R-:W-:-:S05]  /*9ff0*/  FMNMX.FTZ R4, R41, R4, !PT ;  /* 0x0000000429047209 */ /* 0x002fca0007810000 */
        /* <DEDUP_REMOVED lines=24> */
[----:B------:R-:W-:Y:S01]  /*a180*/  FMUL.FTZ R65, R66, UR35 ;  /* 0x0000002342417c20 */ /* 0x000fe20008410000 */
[----:B------:R-:W-:Y:S01]  /*a190*/  FMUL.FTZ R66, R67, UR35 ;  /* 0x0000002343427c20 */ /* 0x000fe20008410000 */
[----:B------:R-:W-:Y:S01]  /*a1a0*/  FMUL.FTZ R67, R70, UR35 ;  /* 0x0000002346437c20 */ /* 0x000fe20008410000 */
[----:B------:R-:W-:Y:S01]  /*a1b0*/  FMUL.FTZ R70, R75, UR35 ;  /* 0x000000234b467c20 */ /* 0x000fe20008410000 */
[----:B------:R-:W-:Y:S02]  /*a1c0*/  FMUL.FTZ R75, R86, UR35 ;  /* 0x00000023564b7c20 */ /* 0x000fe40008410000 */
[----:B------:R-:W2:Y:S01]  /*a1d0*/  MUFU.TANH R61, R61 ;  /* 0x0000003d003d7308 */ /* 0x000ea20000002400 */
[----:B-1----:R-:W-:Y:S01]  /*a1e0*/  FMNMX.FTZ R69, R59, R4, !PT ;  /* 0x000000043b457209 */ /* 0x002fe20007810000 */
[----:B------:R-:W-:-:S02]  /*a1f0*/  WARPGROUP.DEPBAR.LE gsb0, 0x0 ;  /* 0x00008000000079c5 */ /* 0x000fc40000010000 */
        /* <DEDUP_REMOVED lines=13> */
[----:B0-----:R-:W-:Y:S01]  /*a2d0*/  FMNMX.FTZ R4, R64, R69, !PT ;  /* 0x0000004540047209 */ /* 0x001fe20007810000 */
[----:B------:R-:W-:Y:S01]  /*a2e0*/  FMUL.FTZ R69, R74, UR35 ;  /* 0x000000234a457c20 */ /* 0x000fe20008410000 */
[----:B------:R-:W-:-:S05]  /*a2f0*/  FMUL.FTZ R74, R83, UR35 ;  /* 0x00000023534a7c20 */ /* 0x000fca0008410000 */
[----:B------:R-:W0:Y:S01]  /*a300*/  MUFU.TANH R10, R10 ;  /* 0x0000000a000a7308 */ /* 0x000e220000002400 */
[----:B--2---:R-:W-:-:S05]  /*a310*/  FMNMX.FTZ R4, R63, R4, !PT ;  /* 0x000000043f047209 */ /* 0x004fca0007810000 */
[----:B------:R-:W2:Y:S02]  /*a320*/  SHFL.BFLY PT, R73, R4, 0x2, 0x1f ;  /* 0x0c401f0004497f89 */ /* 0x000ea400000e0000 */
[----:B------:R-:W3:Y:S08]  /*a330*/  MUFU.TANH R13, R13 ;  /* 0x0000000d000d7308 */ /* 0x000ef00000002400 */
[----:B------:R-:W4:Y:S08]  /*a340*/  MUFU.TANH R14, R14 ;  /* 0x0000000e000e7308 */ /* 0x000f300000002400 */
[----:B------:R-:W5:Y:S01]  /*a350*/  MUFU.TANH R20, R20 ;  /* 0x0000001400147308 */ /* 0x000f620000002400 */
[----:B--2---:R-:W-:Y:S01]  /*a360*/  FMNMX.FTZ R77, R4, R73, !PT ;  /* 0x00000049044d7209 */ /* 0x004fe20007810000 */
[----:B------:R-:W-:-:S06]  /*a370*/  FMUL.FTZ R73, R82, UR35 ;  /* 0x0000002352497c20 */ /* 0x000fcc0008410000 */
[----:B------:R-:W2:Y:S01]  /*a380*/  MUFU.TANH R24, R24 ;  /* 0x0000001800187308 */ /* 0x000ea20000002400 */
[----:B------:R-:W1:Y:S07]  /*a390*/  SHFL.BFLY PT, R4, R77, 0x1, 0x1f ;  /* 0x0c201f004d047f89 */ /* 0x000e6e00000e0000 */
[----:B------:R-:W2:Y:S08]  /*a3a0*/  MUFU.TANH R26, R26 ;  /* 0x0000001a001a7308 */ /* 0x000eb00000002400 */
[----:B------:R-:W2:Y:S08]  /*a3b0*/  MUFU.TANH R28, R28 ;  /* 0x0000001c001c7308 */ /* 0x000eb00000002400 */
[----:B------:R-:W2:Y:S01]  /*a3c0*/  MUFU.TANH R30, R30 ;  /* 0x0000001e001e7308 */ /* 0x000ea20000002400 */
[----:B-1----:R-:W-:-:S05]  /*a3d0*/  FMNMX.FTZ R4, R77, R4, !PT ;  /* 0x000000044d047209 */ /* 0x002fca0007810000 */
[C---:B------:R-:W-:Y:S02]  /*a3e0*/  FMUL.FTZ R78, R4.reuse, UR34 ;  /* 0x00000022044e7c20 */ /* 0x040fe40008410000 */
[----:B------:R-:W1:Y:S01]  /*a3f0*/  MUFU.TANH R32, R32 ;  /* 0x0000002000207308 */ /* 0x000e620000002400 */
[----:B------:R-:W-:Y:S01]  /*a400*/  FADD.FTZ R5, -R4, R5 ;  /* 0x0000000504057221 */ /* 0x000fe20000010100 */
[--C-:B------:R-:W-:Y:S01]  /*a410*/  FFMA.FTZ R77, R7, UR34, -R78.reuse ;  /* 0x00000022074d7c23 */ /* 0x100fe2000801084e */
[----:B------:R-:W-:Y:S02]  /*a420*/  FMNMX.FTZ R7, R8, R6, !PT ;  /* 0x0000000608077209 */ /* 0x000fe40007810000 */
[----:B------:R-:W-:Y:S01]  /*a430*/  FMUL.FTZ R5, R5, UR34 ;  /* 0x0000002205057c20 */ /* 0x000fe20008410000 */
[----:B------:R-:W-:Y:S02]  /*a440*/  WARPGROUP.DEPBAR.LE gsb0, 0x0 ;  /* 0x00008000000079c5 */ /* 0x000fe40000010000 */
[----:B------:R-:W-:Y:S01]  /*a450*/  WARPGROUP.ARRIVE ;  /* 0x00000000000079c5 */ /* 0x000fe20000000000 */
[----:B0-----:R-:W-:Y:S01]  /*a460*/  FMNMX.FTZ R80, R10, R7, !PT ;  /* 0x000000070a507209 */ /* 0x001fe20007810000 */
[----:B------:R-:W0:Y:S01]  /*a470*/  MUFU.TANH R34, R34 ;  /* 0x0000002200227308 */ /* 0x000e220000002400 */
        /* <DEDUP_REMOVED lines=31> */
[----:B-1----:R-:W-:Y:S01]  /*a670*/  FMNMX.FTZ R7, R32, R7, !PT ;  /* 0x0000000720077209 */ /* 0x002fe20007810000 */
[--C-:B------:R-:W-:Y:S01]  /*a680*/  FFMA.FTZ R46, R46, UR34, -R78.reuse ;  /* 0x000000222e2e7c23 */ /* 0x100fe2000801084e */
[--C-:B------:R-:W-:Y:S01]  /*a690*/  FFMA.FTZ R49, R49, UR34, -R78.reuse ;  /* 0x0000002231317c23 */ /* 0x100fe2000801084e */
[----:B------:R-:W1:Y:S01]  /*a6a0*/  MUFU.TANH R42, R42 ;  /* 0x0000002a002a7308 */ /* 0x000e620000002400 */
[----:B0-----:R-:W-:Y:S01]  /*a6b0*/  FMNMX.FTZ R7, R34, R7, !PT ;  /* 0x0000000722077209 */ /* 0x001fe20007810000 */
[--C-:B------:R-:W-:Y:S01]  /*a6c0*/  FFMA.FTZ R50, R50, UR34, -R78.reuse ;  /* 0x0000002232327c23 */ /* 0x100fe2000801084e */
[--C-:B------:R-:W-:Y:S01]  /*a6d0*/  FFMA.FTZ R53, R53, UR34, -R78.reuse ;  /* 0x0000002235357c23 */ /* 0x100fe2000801084e */
[--C-:B------:R-:W-:Y:S01]  /*a6e0*/  FFMA.FTZ R54, R54, UR34, -R78.reuse ;  /* 0x0000002236367c23 */ /* 0x100fe2000801084e */
[----:B---3--:R-:W-:Y:S01]  /*a6f0*/  FMNMX.FTZ R80, R36, R7, !PT ;  /* 0x0000000724507209 */ /* 0x008fe20007810000 */
[--C-:B------:R-:W-:Y:S01]  /*a700*/  FFMA.FTZ R55, R55, UR34, -R78.reuse ;  /* 0x0000002237377c23 */ /* 0x100fe2000801084e */
[--C-:B------:R-:W-:Y:S01]  /*a710*/  FFMA.FTZ R56, R56, UR34, -R78.reuse ;  /* 0x0000002238387c23 */ /* 0x100fe2000801084e */
[----:B------:R-:W0:Y:S01]  /*a720*/  MUFU.TANH R44, R44 ;  /* 0x0000002c002c7308 */ /* 0x000e220000002400 */
        /* <DEDUP_REMOVED lines=8> */
[----:B-1----:R-:W-:Y:S01]  /*a7b0*/  FMNMX.FTZ R7, R42, R7, !PT ;  /* 0x000000072a077209 */ /* 0x002fe20007810000 */
[--C-:B------:R-:W-:Y:S01]  /*a7c0*/  FFMA.FTZ R62, R62, UR34, -R78.reuse ;  /* 0x000000223e3e7c23 */ /* 0x100fe2000801084e */
[--C-:B------:R-:W-:Y:S01]  /*a7d0*/  FFMA.FTZ R64, R64, UR34, -R78.reuse ;  /* 0x0000002240407c23 */ /* 0x100fe2000801084e */
[----:B------:R-:W-:-:S04]  /*a7e0*/  FFMA.FTZ R63, R63, UR34, -R78 ;  /* 0x000000223f3f7c23 */ /* 0x000fc8000801084e */
        /* <DEDUP_REMOVED lines=18> */
[----:B--2---:R-:W-:Y:S01]  /*a910*/  FMNMX.FTZ R7, R67, R80, !PT ;  /* 0x0000005043077209 */ /* 0x004fe20007810000 */
        /* <DEDUP_REMOVED lines=18> */
[----:B------:R-:W-:Y:S01]  /*aa40*/  MUFU.EX2 R5, R5 ;  /* 0x0000000500057308 */ /* 0x000fe20000000800 */
[----:B0-----:R-:W-:-:S07]  /*aa50*/  FMNMX.FTZ R7, R75, R80, !PT ;  /* 0x000000504b077209 */ /* 0x001fce0007810000 */
[----:B------:R-:W-:Y:S01]  /*aa60*/  MUFU.EX2 R77, R77 ;  /* 0x0000004d004d7308 */ /* 0x000fe20000000800 */
[----:B--2---:R-:W-:-:S05]  /*aa70*/  FMNMX.FTZ R7, R76, R7, !PT ;  /* 0x000000074c077209 */ /* 0x004fca0007810000 */
[----:B------:R-:W0:Y:S02]  /*aa80*/  SHFL.BFLY PT, R80, R7, 0x2, 0x1f ;  /* 0x0c401f0007507f89 */ /* 0x000e2400000e0000 */
[----:B------:R-:W-:Y:S08]  /*aa90*/  MUFU.EX2 R9, R9 ;  /* 0x0000000900097308 */ /* 0x000ff00000000800 */
[----:B------:R-:W-:Y:S08]  /*aaa0*/  MUFU.EX2 R11, R11 ;  /* 0x0000000b000b7308 */ /* 0x000ff00000000800 */
[----:B------:R-:W-:Y:S01]  /*aab0*/  MUFU.EX2 R12, R12 ;  /* 0x0000000c000c7308 */ /* 0x000fe20000000800 */
[----:B------:R-:W-:-:S02]  /*aac0*/  WARPGROUP.DEPBAR.LE gsb0, 0x0 ;  /* 0x00008000000079c5 */ /* 0x000fc40000010000 */
[----:B------:R-:W-:Y:S01]  /*aad0*/  WARPGROUP.ARRIVE ;  /* 0x00000000000079c5 */ /* 0x000fe20000000000 */
[----:B0-----:R-:W-:-:S04]  /*aae0*/  FMNMX.FTZ R80, R7, R80, !PT ;  /* 0x0000005007507209 */ /* 0x001fc80007810000 */
[----:B------:R-:W-:Y:S01]  /*aaf0*/  MUFU.EX2 R15, R15 ;  /* 0x0000000f000f7308 */ /* 0x000fe20000000800 */
[----:B------:R-:W-:Y:S01]  /*ab00*/  HGMMA.64x96x16.F32.BF16 R88, gdesc[UR28].tnspB, R88, gsb0 ;  /* 0x416000001c5879f0 */ /* 0x000fe20008001858 */
[----:B------:R-:W-:Y:S01]  /*ab10*/  UIADD3 UR28, UR6, 0x604, URZ ;  /* 0x00000604061c7890 */ /* 0x000fe2000fffe03f */
[----:B------:R-:W0:Y:S01]  /*ab20*/  SHFL.BFLY PT, R7, R80, 0x1, 0x1f ;  /* 0x0c201f0050077f89 */ /* 0x000e2200000e0000 */
[----:B------:R-:W-:Y:S01]  /*ab30*/  UIADD3 UR30, UR7, 0x180, URZ ;  /* 0x00000180071e7890 */ /* 0x000fe2000fffe03f */
[----:B------:R-:W-:Y:S01]  /*ab40*/  UMOV UR29, 0x40000040 ;  /* 0x40000040001d7882 */ /* 0x000fe20000000000 */
[----:B------:R-:W-:Y:S02]  /*ab50*/  UMOV UR31, 0x80000020 ;  /* 0x80000020001f7882 */ /* 0x000fe40000000000 */
        /* <DEDUP_REMOVED lines=8> */
[----:B------:R-:W-:Y:S01]  /*abe0*/  FMUL.FTZ R6, R6, UR34 ;  /* 0x0000002206067c20 */ /* 0x000fe20008410000 */
[--C-:B------:R-:W-:Y:S01]  /*abf0*/  FFMA.FTZ R78, R8, UR34, -R81.reuse ;  /* 0x00000022084e7c23 */ /* 0x100fe20008010851 */
[----:B------:R-:W-:Y:S02]  /*ac00*/  IMAD.U32 R10, RZ, RZ, UR46 ;  /* 0x0000002eff0a7e24 */ /* 0x000fe4000f8e00ff */
[----:B------:R-:W-:Y:S01]  /*ac10*/  FFMA.FTZ R82, R24, UR34, -R81 ;  /* 0x0000002218527c23 */ /* 0x000fe20008010851 */
[----:B------:R-:W-:-:S02]  /*ac20*/  VIADD R8, R149, 0x9 ;  /* 0x0000000995087836 */ /* 0x000fc40000000000 */
[--C-:B------:R-:W-:Y:S01]  /*ac30*/  FFMA.FTZ R24, R26, UR34, -R81.reuse ;  /* 0x000000221a187c23 */ /* 0x100fe20008010851 */
[----:B------:R-:W-:Y:S01]  /*ac40*/  MUFU.EX2 R6, R6 ;  /* 0x0000000600067308 */ /* 0x000fe20000000800 */
[----:B------:R-:W-:Y:S01]  /*ac50*/  @!P1 LEA R10, R10, UR42, 0x3 ;  /* 0x0000002a0a0a9c11 */ /* 0x000fe2000f8e18ff */
[--C-:B------:R-:W-:Y:S01]  /*ac60*/  FFMA.FTZ R26, R30, UR34, -R81.reuse ;  /* 0x000000221e1a7c23 */ /* 0x100fe20008010851 */
        /* <DEDUP_REMOVED lines=9> */
[--C-:B------:R-:W-:Y:S01]  /*ad00*/  FFMA.FTZ R34, R36, UR34, -R81.reuse ;  /* 0x0000002224227c23 */ /* 0x100fe20008010851 */
[--C-:B------:R-:W-:Y:S01]  /*ad10*/  FFMA.FTZ R36, R40, UR34, -R81.reuse ;  /* 0x0000002228247c23 */ /* 0x100fe20008010851 */
[----:B------:R-:W-:Y:S01]  /*ad20*/  IMAD.U32 R40, RZ, RZ, UR53 ;  /* 0x00000035ff287e24 */ /* 0x000fe2000f8e00ff */
[----:B------:R-:W-:Y:S01]  /*ad30*/  @!P1 PRMT R8, RZ, 0x654, R8 ;  /* 0x00000654ff089816 */ /* 0x000fe20000000008 */
[----:B------:R-:W1:Y:S01]  /*ad40*/  MUFU.EX2 R79, R79 ;  /* 0x0000004f004f7308 */ /* 0x000e620000000800 */
[--C-:B------:R-:W-:Y:S01]  /*ad50*/  FFMA.FTZ R13, R20, UR34, -R81.reuse ;  /* 0x00000022140d7c23 */ /* 0x100fe20008010851 */
[--C-:B------:R-:W-:Y:S01]  /*ad60*/  FFMA.FTZ R83, R28, UR34, -R81.reuse ;  /* 0x000000221c537c23 */ /* 0x100fe20008010851 */
[----:B------:R-:W-:Y:S01]  /*ad70*/  @!P1 LEA R40, R40, UR42, 0x3 ;  /* 0x0000002a28289c11 */ /* 0x000fe2000f8e18ff */
[--C-:B------:R-:W-:Y:S01]  /*ad80*/  FFMA.FTZ R65, R65, UR34, -R81.reuse ;  /* 0x0000002241417c23 */ /* 0x100fe20008010851 */
[--C-:B------:R-:W-:Y:S01]  /*ad90*/  FFMA.FTZ R28, R42, UR34, -R81.reuse ;  /* 0x000000222a1c7c23 */ /* 0x100fe20008010851 */
[--C-:B------:R-:W-:Y:S01]  /*ada0*/  FFMA.FTZ R20, R47, UR34, -R81.reuse ;  /* 0x000000222f147c23 */ /* 0x100fe20008010851 */
[----:B------:R-:W-:Y:S01]  /*adb0*/  FFMA.FTZ R42, R51, UR34, -R81 ;  /* 0x00000022332a7c23 */ /* 0x000fe20008010851 */
[----:B------:R-:W2:Y:S01]  /*adc0*/  MUFU.EX2 R80, R80 ;  /* 0x0000005000507308 */ /* 0x000ea20000000800 */
[----:B0-----:R-:W-:Y:S01]  /*add0*/  FFMA.FTZ R2, R6, R2, R78 ;  /* 0x0000000206027223 */ /* 0x001fe2000001004e */
[----:B------:R-:W-:-:S02]  /*ade0*/  @!P1 VIADD R10, R40, 0x2d860 ;  /* 0x0002d860280a9836 */ /* 0x000fc40000000000 */
[--C-:B------:R-:W-:Y:S01]  /*adf0*/  FFMA.FTZ R40, R48, UR34, -R81.reuse ;  /* 0x0000002230287c23 */ /* 0x100fe20008010851 */
[--C-:B------:R-:W-:Y:S01]  /*ae00*/  FFMA.FTZ R52, R52, UR34, -R81.reuse ;  /* 0x0000002234347c23 */ /* 0x100fe20008010851 */
[--C-:B------:R-:W-:Y:S01]  /*ae10*/  FFMA.FTZ R47, R66, UR34, -R81.reuse ;  /* 0x00000022422f7c23 */ /* 0x100fe20008010851 */
[--C-:B------:R-:W-:Y:S01]  /*ae20*/  FFMA.FTZ R51, R68, UR34, -R81.reuse ;  /* 0x0000002244337c23 */ /* 0x100fe20008010851 */
[----:B------:R-:W-:Y:S01]  /*ae30*/  @!P1 PRMT R10, RZ, 0x654, R10 ;  /* 0x00000654ff0a9816 */ /* 0x000fe2000000000a */
        /* <DEDUP_REMOVED lines=9> */
[----:B------:R-:W-:Y:S01]  /*aed0*/  FFMA.FTZ R76, R76, UR34, -R81 ;  /* 0x000000224c4c7c23 */ /* 0x000fe20008010851 */
[C---:B------:R-:W-:Y:S01]  /*aee0*/  ISETP.GT.AND P2, PT, R0.reuse, UR52, PT ;  /* 0x0000003400007c0c */ /* 0x040fe2000bf44270 */
[----:B------:R-:W-:Y:S01]  /*aef0*/  UMOV UR53, UR46 ;  /* 0x0000002e00357c82 */ /* 0x000fe20008000000 */
[----:B------:R-:W-:-:S04]  /*af00*/  VIADD R0, R0, 0xffffffff ;  /* 0xffffffff00007836 */ /* 0x000fc80000000000 */
[----:B------:R-:W4:Y:S08]  /*af10*/  MUFU.EX2 R82, R82 ;  /* 0x0000005200527308 */ /* 0x000f300000000800 */
[----:B------:R-:W5:Y:S01]  /*af20*/  MUFU.EX2 R24, R24 ;  /* 0x0000001800187308 */ /* 0x000f620000000800 */
[----:B------:R-:W-:Y:S02]  /*af30*/  WARPGROUP.DEPBAR.LE gsb0, 0x0 ;  /* 0x00008000000079c5 */ /* 0x000fe40000010000 */
[----:B------:R-:W-:-:S05]  /*af40*/  WARPGROUP.ARRIVE ;  /* 0x00000000000079c5 */ /* 0x000fca0000000000 */
[----:B------:R-:W5:Y:S01]  /*af50*/  MUFU.EX2 R83, R83 ;  /* 0x0000005300537308 */ /* 0x000f620000000800 */
[----:B------:R-:W-:Y:S01]  /*af60*/  HGMMA.64x96x16.F32.BF16 R88, gdesc[UR28].tnspB, R88, gsb0 ;  /* 0x416000001c5879f0 */ /* 0x000fe20008001858 */
[----:B------:R-:W-:Y:S02]  /*af70*/  UIADD3 UR28, UR6, 0x606, URZ ;  /* 0x00000606061c7890 */ /* 0x000fe4000fffe03f */
[----:B------:R-:W-:-:S04]  /*af80*/  UIADD3 UR30, UR7, 0x1c0, URZ ;  /* 0x000001c0071e7890 */ /* 0x000fc8000fffe03f */
[----:B------:R-:W5:Y:S01]  /*af90*/  MUFU.EX2 R26, R26 ;  /* 0x0000001a001a7308 */ /* 0x000f620000000800 */
[----:B------:R-:W-:Y:S01]  /*afa0*/  UMOV UR29, 0x40000040 ;  /* 0x40000040001d7882 */ /* 0x000fe20000000000 */
[----:B------:R-:W-:-:S06]  /*afb0*/  UMOV UR31, 0x80000020 ;  /* 0x80000020001f7882 */ /* 0x000fcc0000000000 */
[----:B------:R-:W-:Y:S08]  /*afc0*/  MUFU.EX2 R31, R31 ;  /* 0x0000001f001f7308 */ /* 0x000ff00000000800 */
[----:B------:R-:W5:Y:S08]  /*afd0*/  MUFU.EX2 R84, R84 ;  /* 0x0000005400547308 */ /* 0x000f700000000800 */
        /* <DEDUP_REMOVED lines=9> */
[----:B------:R-:W5:Y:S01]  /*b070*/  MUFU.EX2 R28, R28 ;  /* 0x0000001c001c7308 */ /* 0x000f620000000800 */
[----:B------:R-:W-:-:S02]  /*b080*/  WARPGROUP.DEPBAR.LE gsb0, 0x0 ;  /* 0x00008000000079c5 */ /* 0x000fc40000010000 */
[----:B------:R-:W-:-:S05]  /*b090*/  WARPGROUP.ARRIVE ;  /* 0x00000000000079c5 */ /* 0x000fca0000000000 */
[----:B------:R-:W-:Y:S01]  /*b0a0*/  MUFU.EX2 R43, R43 ;  /* 0x0000002b002b7308 */ /* 0x000fe20000000800 */
[----:B------:R-:W-:Y:S01]  /*b0b0*/  HGMMA.64x96x16.F32.BF16 R88, gdesc[UR28].tnspB, R88, gsb0 ;  /* 0x416000001c5879f0 */ /* 0x000fe20008001858 */
[----:B------:R-:W-:-:S06]  /*b0c0*/  UMOV UR28, UR49 ;  /* 0x00000031001c7c82 */ /* 0x000fcc0008000000 */
[----:B------:R-:W5:Y:S08]  /*b0d0*/  MUFU.EX2 R39, R39 ;  /* 0x0000002700277308 */ /* 0x000f700000000800 */
[----:B------:R-:W-:Y:S08]  /*b0e0*/  MUFU.EX2 R45, R45 ;  /* 0x0000002d002d7308 */ /* 0x000ff00000000800 */
[----:B------:R-:W5:Y:S08]  /*b0f0*/  MUFU.EX2 R20, R20 ;  /* 0x0000001400147308 */ /* 0x000f700000000800 */
[----:B------:R-:W-:Y:S08]  /*b100*/  MUFU.EX2 R46, R46 ;  /* 0x0000002e002e7308 */ /* 0x000ff00000000800 */
[----:B------:R-:W5:Y:S08]  /*b110*/  MUFU.EX2 R40, R40 ;  /* 0x0000002800287308 */ /* 0x000f700000000800 */
[----:B------:R-:W5:Y:S08]  /*b120*/  MUFU.EX2 R49, R49 ;  /* 0x0000003100317308 */ /* 0x000f700000000800 */
[----:B------:R-:W5:Y:S08]  /*b130*/  MUFU.EX2 R42, R42 ;  /* 0x0000002a002a7308 */ /* 0x000f700000000800 */
[----:B------:R-:W5:Y:S08]  /*b140*/  MUFU.EX2 R50, R50 ;  /* 0x0000003200327308 */ /* 0x000f700000000800 */
        /* <DEDUP_REMOVED lines=8> */
[----:B-1----:R-:W-:Y:S01]  /*b1d0*/  FFMA.FTZ R44, R67, UR34, -R81 ;  /* 0x00000022432c7c23 */ /* 0x002fe20008010851 */
[----:B------:R-:W-:Y:S01]  /*b1e0*/  FADD.FTZ R67, R79, R2 ;  /* 0x000000024f437221 */ /* 0x000fe20000010000 */
[-C--:B------:R-:W-:Y:S01]  /*b1f0*/  FMUL.FTZ R88, R88, R5.reuse ;  /* 0x0000000558587220 */ /* 0x080fe20000410000 */
[-C--:B------:R-:W-:Y:S01]  /*b200*/  FMUL.FTZ R89, R89, R5.reuse ;  /* 0x0000000559597220 */ /* 0x080fe20000410000 */
[----:B------:R-:W-:Y:S01]  /*b210*/  FMUL.FTZ R92, R92, R5 ;  /* 0x000000055c5c7220 */ /* 0x000fe20000410000 */
[----:B--2---:R-:W-:Y:S01]  /*b220*/  FADD.FTZ R67, R80, R67 ;  /* 0x0000004350437221 */ /* 0x004fe20000010000 */
[----:B0-----:R-:W-:Y:S01]  /*b230*/  FFMA.FTZ R8, R5, R3, R77 ;  /* 0x0000000305087223 */ /* 0x001fe2000001004d */
[----:B------:R0:W-:Y:S01]  /*b240*/  @!P1 SYNCS.ARRIVE.TRANS64.RED.A1T0 RZ, [R10+URZ], RZ ;  /* 0x000000ff0aff99a7 */ /* 0x0001e2000810043f */
[----:B------:R1:W-:Y:S01]  /*b250*/  MUFU.EX2 R2, R65 ;  /* 0x0000004100027308 */ /* 0x0003e20000000800 */
[-C--:B------:R-:W-:Y:S01]  /*b260*/  FMUL.FTZ R93, R93, R5.reuse ;  /* 0x000000055d5d7220 */ /* 0x080fe20000410000 */
[----:B------:R-:W-:Y:S01]  /*b270*/  FADD.FTZ R8, R9, R8 ;  /* 0x0000000809087221 */ /* 0x000fe20000010000 */
[-C--:B------:R-:W-:Y:S01]  /*b280*/  FMUL.FTZ R96, R96, R5.reuse ;  /* 0x0000000560607220 */ /* 0x080fe20000410000 */
[-C--:B------:R-:W-:Y:S01]  /*b290*/  FMUL.FTZ R97, R97, R5.reuse ;  /* 0x0000000561617220 */ /* 0x080fe20000410000 */
[-C--:B------:R-:W-:Y:S01]  /*b2a0*/  FMUL.FTZ R100, R100, R5.reuse ;  /* 0x0000000564647220 */ /* 0x080fe20000410000 */
[----:B------:R-:W-:Y:S01]  /*b2b0*/  FADD.FTZ R85, R11, R8 ;  /* 0x000000080b557221 */ /* 0x000fe20000010000 */
[----:B0-----:R-:W-:Y:S01]  /*b2c0*/  FADD.FTZ R10, R14, R67 ;  /* 0x000000430e0a7221 */ /* 0x001fe20000010000 */
[----:B------:R0:W2:Y:S01]  /*b2d0*/  MUFU.EX2 R3, R52 ;  /* 0x0000003400037308 */ /* 0x0000a20000000800 */
[----:B------:R-:W-:Y:S01]  /*b2e0*/  FMUL.FTZ R101, R101, R5 ;  /* 0x0000000565657220 */ /* 0x000fe20000410000 */
[----:B------:R-:W-:Y:S01]  /*b2f0*/  FADD.FTZ R8, R12, R85 ;  /* 0x000000550c087221 */ /* 0x000fe20000010000 */
[----:B---3--:R-:W-:Y:S01]  /*b300*/  FADD.FTZ R67, R13, R10 ;  /* 0x0000000a0d437221 */ /* 0x008fe20000010000 */
[----:B----4-:R-:W-:Y:S01]  /*b310*/  F2FP.BF16.F32.PACK_AB R13, R82, R13 ;  /* 0x0000000d520d723e */ /* 0x010fe200000010ff */
[-C--:B------:R-:W-:Y:S01]  /*b320*/  FMUL.FTZ R104, R104, R5.reuse ;  /* 0x0000000568687220 */ /* 0x080fe20000410000 */
[----:B------:R-:W-:Y:S01]  /*b330*/  FADD.FTZ R8, R15, R8 ;  /* 0x000000080f087221 */ /* 0x000fe20000010000 */
[----:B------:R-:W-:Y:S01]  /*b340*/  FADD.FTZ R67, R82, R67 ;  /* 0x0000004352437221 */ /* 0x000fe20000010000 */
[----:B------:R-:W3:Y:S01]  /*b350*/  MUFU.EX2 R44, R44 ;  /* 0x0000002c002c7308 */ /* 0x000ee20000000800 */
[-C--:B------:R-:W-:Y:S01]  /*b360*/  FMUL.FTZ R105, R105, R5.reuse ;  /* 0x0000000569697220 */ /* 0x080fe20000410000 */
[----:B------:R-:W-:Y:S01]  /*b370*/  FADD.FTZ R8, R21, R8 ;  /* 0x0000000815087221 */ /* 0x000fe20000010000 */
[----:B-----5:R-:W-:Y:S01]  /*b380*/  FADD.FTZ R10, R24, R67 ;  /* 0x00000043180a7221 */ /* 0x020fe20000010000 */
[-C--:B------:R-:W-:Y:S01]  /*b390*/  FMUL.FTZ R108, R108, R5.reuse ;  /* 0x000000056c6c7220 */ /* 0x080fe20000410000 */
[----:B------:R-:W-:Y:S01]  /*b3a0*/  FMUL.FTZ R109, R109, R5 ;  /* 0x000000056d6d7220 */ /* 0x000fe20000410000 */
[----:B------:R-:W-:Y:S01]  /*b3b0*/  FADD.FTZ R8, R25, R8 ;  /* 0x0000000819087221 */ /* 0x000fe20000010000 */
[----:B-1----:R-:W-:Y:S01]  /*b3c0*/  FADD.FTZ R65, R83, R10 ;  /* 0x0000000a53417221 */ /* 0x002fe20000010000 */
        /* <DEDUP_REMOVED lines=9> */
[----:B------:R-:W4:Y:S01]  /*b460*/  MUFU.EX2 R57, R57 ;  /* 0x0000003900397308 */ /* 0x000f220000000800 */
[C---:B------:R-:W-:Y:S01]  /*b470*/  FADD.FTZ R48, R31.reuse, R48 ;  /* 0x000000301f307221 */ /* 0x040fe20000010000 */
[----:B------:R-:W-:Y:S01]  /*b480*/  FADD.FTZ R65, R32, R65 ;  /* 0x0000004120417221 */ /* 0x000fe20000010000 */
[----:B------:R-:W-:Y:S01]  /*b490*/  F2FP.BF16.F32.PACK_AB R24, R31, R29 ;  /* 0x0000001d1f18723e */ /* 0x000fe200000010ff */
[----:B------:R-:W-:Y:S01]  /*b4a0*/  FMUL.FTZ R113, R113, R5 ;  /* 0x0000000571717220 */ /* 0x000fe20000410000 */
[----:B------:R-:W-:Y:S01]  /*b4b0*/  FADD.FTZ R48, R33, R48 ;  /* 0x0000003021307221 */ /* 0x000fe20000010000 */
[----:B------:R-:W-:Y:S01]  /*b4c0*/  FADD.FTZ R65, R34, R65 ;  /* 0x0000004122417221 */ /* 0x000fe20000010000 */
[----:B------:R-:W-:Y:S01]  /*b4d0*/  F2FP.BF16.F32.PACK_AB R11, R14, R80 ;  /* 0x000000500e0b723e */ /* 0x000fe200000010ff */
[----:B------:R-:W5:Y:S01]  /*b4e0*/  MUFU.EX2 R69, R69 ;  /* 0x0000004500457308 */ /* 0x000f620000000800 */
[----:B------:R-:W-:Y:S01]  /*b4f0*/  FADD.FTZ R48, R35, R48 ;  /* 0x0000003023307221 */ /* 0x000fe20000010000 */
        /* <DEDUP_REMOVED lines=8> */
[----:B0-----:R-:W-:Y:S01]  /*b580*/  FADD.FTZ R52, R28, R65 ;  /* 0x000000411c347221 */ /* 0x001fe20000010000 */
[----:B------:R-:W-:Y:S01]  /*b590*/  F2FP.BF16.F32.PACK_AB R8, R9, R77 ;  /* 0x0000004d0908723e */ /* 0x000fe200000010ff */
[----:B------:R-:W-:Y:S01]  /*b5a0*/  FMUL.FTZ R117, R117, R5 ;  /* 0x0000000575757220 */ /* 0x000fe20000410000 */
[----:B------:R-:W-:Y:S01]  /*b5b0*/  FADD.FTZ R48, R41, R48 ;  /* 0x0000003029307221 */ /* 0x000fe20000010000 */
[----:B------:R-:W-:Y:S01]  /*b5c0*/  FADD.FTZ R21, R39, R52 ;  /* 0x0000003427157221 */ /* 0x000fe20000010000 */
[----:B------:R-:W-:Y:S01]  /*b5d0*/  F2FP.BF16.F32.PACK_AB R9, R79, R78 ;  /* 0x0000004e4f09723e */ /* 0x000fe200000010ff */
[----:B------:R-:W0:Y:S01]  /*b5e0*/  MUFU.EX2 R70, R70 ;  /* 0x0000004600467308 */ /* 0x000e220000000800 */
[----:B------:R-:W-:Y:S01]  /*b5f0*/  FADD.FTZ R48, R43, R48 ;  /* 0x000000302b307221 */ /* 0x000fe20000010000 */
[----:B------:R-:W-:Y:S01]  /*b600*/  FADD.FTZ R21, R20, R21 ;  /* 0x0000001514157221 */ /* 0x000fe20000010000 */
[----:B------:R-:W-:Y:S01]  /*b610*/  F2FP.BF16.F32.PACK_AB R25, R84, R26 ;  /* 0x0000001a5419723e */ /* 0x000fe200000010ff */
[----:B------:R2:W-:Y:S01]  /*b620*/  STSM.16.M88.4 [R17+0x21800], R8 ;  /* 0x0218000811007844 */ /* 0x0005e20000000200 */
[----:B------:R-:W-:Y:S01]  /*b630*/  FADD.FTZ R29, R45, R48 ;  /* 0x000000302d1d7221 */ /* 0x000fe20000010000 */
[----:B------:R-:W-:Y:S01]  /*b640*/  FADD.FTZ R21, R40, R21 ;  /* 0x0000001528157221 */ /* 0x000fe20000010000 */
[----:B------:R-:W-:Y:S01]  /*b650*/  F2FP.BF16.F32.PACK_AB R26, R35, R33 ;  /* 0x00000021231a723e */ /* 0x000fe200000010ff */
[----:B------:R3:W-:Y:S01]  /*b660*/  STSM.16.M88.4 [R22], R12 ;  /* 0x0000000c16007844 */ /* 0x0007e20000000200 */
[----:B------:R-:W-:Y:S01]  /*b670*/  FADD.FTZ R32, R46, R29 ;  /* 0x0000001d2e207221 */ /* 0x000fe20000010000 */
[----:B------:R-:W0:Y:S01]  /*b680*/  MUFU.EX2 R59, R59 ;  /* 0x0000003b003b7308 */ /* 0x000e220000000800 */
[-C--:B------:R-:W-:Y:S01]  /*b690*/  FMUL.FTZ R120, R120, R5.reuse ;  /* 0x0000000578787220 */ /* 0x080fe20000410000 */
[----:B------:R1:W-:Y:S01]  /*b6a0*/  STSM.16.M88.4 [R19], R24 ;  /* 0x0000001813007844 */ /* 0x0003e20000000200 */
[----:B------:R-:W-:Y:S01]  /*b6b0*/  FADD.FTZ R29, R49, R32 ;  /* 0x00000020311d7221 */ /* 0x000fe20000010000 */
[----:B------:R-:W-:Y:S01]  /*b6c0*/  FADD.FTZ R32, R42, R21 ;  /* 0x000000152a207221 */ /* 0x000fe20000010000 */
[-C--:B------:R-:W-:Y:S01]  /*b6d0*/  FMUL.FTZ R121, R121, R5.reuse ;  /* 0x0000000579797220 */ /* 0x080fe20000410000 */
[-C--:B------:R-:W-:Y:S01]  /*b6e0*/  FMUL.FTZ R124, R124, R5.reuse ;  /* 0x000000057c7c7220 */ /* 0x080fe20000410000 */
[-C--:B------:R-:W-:Y:S01]  /*b6f0*/  FMUL.FTZ R125, R125, R5.reuse ;  /* 0x000000057d7d7220 */ /* 0x080fe20000410000 */
[----:B------:R-:W0:Y:S01]  /*b700*/  MUFU.EX2 R71, R71 ;  /* 0x0000004700477308 */ /* 0x000e220000000800 */
[-C--:B------:R-:W-:Y:S01]  /*b710*/  FMUL.FTZ R128, R128, R5.reuse ;  /* 0x0000000580807220 */ /* 0x080fe20000410000 */
[----:B--2---:R-:W-:Y:S01]  /*b720*/  F2FP.BF16.F32.PACK_AB R9, R36, R30 ;  /* 0x0000001e2409723e */ /* 0x004fe200000010ff */
[----:B------:R-:W-:Y:S01]  /*b730*/  FADD.FTZ R30, R50, R29 ;  /* 0x0000001d321e7221 */ /* 0x000fe20000010000 */
[----:B------:R-:W-:Y:S01]  /*b740*/  F2FP.BF16.F32.PACK_AB R11, R39, R28 ;  /* 0x0000001c270b723e */ /* 0x000fe200000010ff */
[----:B------:R-:W-:Y:S01]  /*b750*/  FMUL.FTZ R129, R129, R5 ;  /* 0x0000000581817220 */ /* 0x000fe20000410000 */
[----:B---3--:R-:W-:Y:S01]  /*b760*/  FADD.FTZ R13, R3, R32 ;  /* 0x00000020030d7221 */ /* 0x008fe20000010000 */
[----:B------:R-:W-:Y:S01]  /*b770*/  FADD.FTZ R15, R53, R30 ;  /* 0x0000001e350f7221 */ /* 0x000fe20000010000 */
[----:B------:R-:W2:Y:S01]  /*b780*/  MUFU.EX2 R60, R60 ;  /* 0x0000003c003c7308 */ /* 0x000ea20000000800 */
[----:B------:R-:W-:Y:S01]  /*b790*/  F2FP.BF16.F32.PACK_AB R8, R38, R37 ;  /* 0x000000252608723e */ /* 0x000fe200000010ff */
[----:B------:R-:W-:Y:S01]  /*b7a0*/  FADD.FTZ R14, R2, R13 ;  /* 0x0000000d020e7221 */ /* 0x000fe20000010000 */
[----:B-1----:R-:W-:Y:S01]  /*b7b0*/  FADD.FTZ R24, R54, R15 ;  /* 0x0000000f36187221 */ /* 0x002fe20000010000 */
[----:B------:R-:W-:Y:S01]  /*b7c0*/  F2FP.BF16.F32.PACK_AB R13, R40, R20 ;  /* 0x00000014280d723e */ /* 0x000fe200000010ff */
[----:B------:R-:W-:Y:S01]  /*b7d0*/  FMUL.FTZ R132, R132, R5 ;  /* 0x0000000584847220 */ /* 0x000fe20000410000 */
[----:B------:R-:W-:Y:S01]  /*b7e0*/  FADD.FTZ R15, R47, R14 ;  /* 0x0000000e2f0f7221 */ /* 0x000fe20000010000 */
[----:B------:R-:W-:Y:S01]  /*b7f0*/  FADD.FTZ R21, R55, R24 ;  /* 0x0000001837157221 */ /* 0x000fe20000010000 */
[----:B------:R-:W-:Y:S01]  /*b800*/  MUFU.EX2 R61, R61 ;  /* 0x0000003d003d7308 */ /* 0x000fe20000000800 */
[----:B------:R-:W-:Y:S01]  /*b810*/  F2FP.BF16.F32.PACK_AB R10, R43, R41 ;  /* 0x000000292b0a723e */ /* 0x000fe200000010ff */
[----:B------:R-:W-:Y:S01]  /*b820*/  FADD.FTZ R20, R44, R15 ;  /* 0x0000000f2c147221 */ /* 0x000fe20000010000 */
[----:B------:R-:W-:Y:S01]  /*b830*/  FADD.FTZ R24, R56, R21 ;  /* 0x0000001538187221 */ /* 0x000fe20000010000 */
[----:B------:R-:W-:Y:S01]  /*b840*/  F2FP.BF16.F32.PACK_AB R15, R3, R42 ;  /* 0x0000002a030f723e */ /* 0x000fe200000010ff */
[----:B------:R-:W-:Y:S01]  /*b850*/  FMUL.FTZ R133, R133, R5 ;  /* 0x0000000585857220 */ /* 0x000fe20000410000 */
[----:B------:R-:W-:Y:S01]  /*b860*/  FADD.FTZ R20, R51, R20 ;  /* 0x0000001433147221 */ /* 0x000fe20000010000 */
[----:B----4-:R-:W-:Y:S01]  /*b870*/  FADD.FTZ R3, R57, R24 ;  /* 0x0000001839037221 */ /* 0x010fe20000010000 */
[----:B------:R-:W1:Y:S01]  /*b880*/  MUFU.EX2 R72, R72 ;  /* 0x0000004800487308 */ /* 0x000e620000000800 */
[----:B------:R-:W-:Y:S01]  /*b890*/  F2FP.BF16.F32.PACK_AB R25, R47, R2 ;  /* 0x000000022f19723e */ /* 0x000fe200000010ff */
[----:B-----5:R-:W-:Y:S01]  /*b8a0*/  FADD.FTZ R21, R69, R20 ;  /* 0x0000001445157221 */ /* 0x020fe20000010000 */
[----:B------:R-:W-:Y:S01]  /*b8b0*/  FADD.FTZ R20, R58, R3 ;  /* 0x000000033a147221 */ /* 0x000fe20000010000 */
[----:B------:R-:W-:Y:S01]  /*b8c0*/  F2FP.BF16.F32.PACK_AB R12, R46, R45 ;  /* 0x0000002d2e0c723e */ /* 0x000fe200000010ff */
[----:B------:R3:W-:Y:S01]  /*b8d0*/  STSM.16.M88.4 [R18], R8 ;  /* 0x0000000812007844 */ /* 0x0007e20000000200 */
[----:B0-----:R-:W-:Y:S01]  /*b8e0*/  FADD.FTZ R2, R70, R21 ;  /* 0x0000001546027221 */ /* 0x001fe20000010000 */
[----:B------:R-:W-:Y:S01]  /*b8f0*/  FADD.FTZ R3, R59, R20 ;  /* 0x000000143b037221 */ /* 0x000fe20000010000 */
[----:B------:R-:W0:Y:S01]  /*b900*/  MUFU.EX2 R62, R62 ;  /* 0x0000003e003e7308 */ /* 0x000e220000000800 */
[----:B------:R-:W-:Y:S01]  /*b910*/  F2FP.BF16.F32.PACK_AB R14, R50, R49 ;  /* 0x00000031320e723e */ /* 0x000fe200000010ff */
[-C--:B------:R-:W-:Y:S01]  /*b920*/  FMUL.FTZ R90, R90, R6.reuse ;  /* 0x000000065a5a7220 */ /* 0x080fe20000410000 */
[----:B------:R-:W-:Y:S01]  /*b930*/  F2FP.BF16.F32.PACK_AB R24, R54, R53 ;  /* 0x000000353618723e */ /* 0x000fe200000010ff */
[----:B------:R-:W-:Y:S01]  /*b940*/  FMUL.FTZ R91, R91, R6 ;  /* 0x000000065b5b7220 */ /* 0x000fe20000410000 */
[----:B------:R-:W-:Y:S01]  /*b950*/  F2FP.BF16.F32.PACK_AB R26, R56, R55 ;  /* 0x00000037381a723e */ /* 0x000fe200000010ff */
[----:B------:R4:W-:Y:S01]  /*b960*/  STSM.16.M88.4 [R17+0x27800], R12 ;  /* 0x0278000c11007844 */ /* 0x0009e20000000200 */
[----:B------:R-:W-:Y:S01]  /*b970*/  F2FP.BF16.F32.PACK_AB R27, R51, R44 ;  /* 0x0000002c331b723e */ /* 0x000fe200000010ff */
[----:B------:R-:W-:Y:S01]  /*b980*/  MUFU.EX2 R64, R64 ;  /* 0x0000004000407308 */ /* 0x000fe20000000800 */
[-C--:B------:R-:W-:Y:S01]  /*b990*/  FMUL.FTZ R94, R94, R6.reuse ;  /* 0x000000065e5e7220 */ /* 0x080fe20000410000 */
[-C--:B------:R-:W-:Y:S01]  /*b9a0*/  FMUL.FTZ R95, R95, R6.reuse ;  /* 0x000000065f5f7220 */ /* 0x080fe20000410000 */
[-C--:B------:R-:W-:Y:S01]  /*b9b0*/  FMUL.FTZ R98, R98, R6.reuse ;  /* 0x0000000662627220 */ /* 0x080fe20000410000 */
[----:B------:R0:W-:Y:S01]  /*b9c0*/  STSM.16.M88.4 [R23], R24 ;  /* 0x0000001817007844 */ /* 0x0001e20000000200 */
[----:B---3--:R-:W-:Y:S01]  /*b9d0*/  FADD.FTZ R9, R71, R2 ;  /* 0x0000000247097221 */ /* 0x008fe20000010000 */
[----:B--2---:R-:W-:Y:S01]  /*b9e0*/  FADD.FTZ R2, R60, R3 ;  /* 0x000000033c027221 */ /* 0x004fe20000010000 */
[----:B------:R-:W-:Y:S01]  /*b9f0*/  F2FP.BF16.F32.PACK_AB R8, R58, R57 ;  /* 0x000000393a08723e */ /* 0x000fe200000010ff */
[----:B------:R-:W2:Y:S01]  /*ba00*/  MUFU.EX2 R63, R63 ;  /* 0x0000003f003f7308 */ /* 0x000ea20000000800 */
[----:B-1----:R-:W-:Y:S01]  /*ba10*/  FADD.FTZ R3, R72, R9 ;  /* 0x0000000948037221 */ /* 0x002fe20000010000 */
[----:B------:R-:W-:Y:S01]  /*ba20*/  F2FP.BF16.F32.PACK_AB R9, R70, R69 ;  /* 0x000000454609723e */ /* 0x000fe200000010ff */
[-C--:B------:R-:W-:Y:S01]  /*ba30*/  FMUL.FTZ R99, R99, R6.reuse ;  /* 0x0000000663637220 */ /* 0x080fe20000410000 */
[----:B------:R-:W-:Y:S01]  /*ba40*/  F2FP.BF16.F32.PACK_AB R10, R60, R59 ;  /* 0x0000003b3c0a723e */ /* 0x000fe200000010ff */
[-C--:B------:R-:W-:Y:S01]  /*ba50*/  FMUL.FTZ R102, R102, R6.reuse ;  /* 0x0000000666667220 */ /* 0x080fe20000410000 */
[----:B----4-:R-:W-:Y:S01]  /*ba60*/  FADD.FTZ R13, R61, R2 ;  /* 0x000000023d0d7221 */ /* 0x010fe20000010000 */
[----:B------:R-:W-:Y:S01]  /*ba70*/  F2FP.BF16.F32.PACK_AB R11, R72, R71 ;  /* 0x00000047480b723e */ /* 0x000fe200000010ff */
[----:B------:R-:W1:Y:S01]  /*ba80*/  MUFU.EX2 R32, R73 ;  /* 0x0000004900207308 */ /* 0x000e620000000800 */
[C---:B0-----:R-:W-:Y:S01]  /*ba90*/  F2FP.BF16.F32.PACK_AB R12, R62.reuse, R61 ;  /* 0x0000003d3e0c723e */ /* 0x041fe200000010ff */
[----:B------:R-:W-:Y:S01]  /*baa0*/  FADD.FTZ R21, R62, R13 ;  /* 0x0000000d3e157221 */ /* 0x000fe20000010000 */
[-C--:B------:R-:W-:Y:S01]  /*bab0*/  FMUL.FTZ R103, R103, R6.reuse ;  /* 0x0000000667677220 */ /* 0x080fe20000410000 */
[----:B------:R3:W-:Y:S01]  /*bac0*/  STSM.16.M88.4 [R19+0x6000], R8 ;  /* 0x0060000813007844 */ /* 0x0007e20000000200 */
[-C--:B------:R-:W-:Y:S01]  /*bad0*/  FMUL.FTZ R106, R106, R6.reuse ;  /* 0x000000066a6a7220 */ /* 0x080fe20000410000 */
[-C--:B------:R-:W-:Y:S01]  /*bae0*/  FMUL.FTZ R107, R107, R6.reuse ;  /* 0x000000066b6b7220 */ /* 0x080fe20000410000 */
[----:B------:R-:W-:Y:S01]  /*baf0*/  FMUL.FTZ R110, R110, R6 ;  /* 0x000000066e6e7220 */ /* 0x000fe20000410000 */
[----:B------:R-:W0:Y:S01]  /*bb00*/  MUFU.EX2 R74, R74 ;  /* 0x0000004a004a7308 */ /* 0x000e220000000800 */
[----:B--2---:R-:W-:Y:S01]  /*bb10*/  F2FP.BF16.F32.PACK_AB R14, R63, R64 ;  /* 0x000000403f0e723e */ /* 0x004fe200000010ff */
        /* <DEDUP_REMOVED lines=15> */
[C---:B0-----:R-:W-:Y:S01]  /*bc10*/  F2FP.BF16.F32.PACK_AB R13, R74.reuse, R32 ;  /* 0x000000204a0d723e */ /* 0x041fe200000010ff */
[----:B------:R-:W-:Y:S01]  /*bc20*/  FADD.FTZ R3, R74, R3 ;  /* 0x000000034a037221 */ /* 0x000fe20000010000 */
[-C--:B------:R-:W-:Y:S01]  /*bc30*/  FMUL.FTZ R134, R134, R6.reuse ;  /* 0x0000000686867220 */ /* 0x080fe20000410000 */
[----:B------:R-:W-:Y:S01]  /*bc40*/  FMUL.FTZ R135, R135, R6 ;  /* 0x0000000687877220 */ /* 0x000fe20000410000 */
[----:B------:R-:W-:-:S02]  /*bc50*/  IMAD.MOV.U32 R6, RZ, RZ, R7 ;  /* 0x000000ffff067224 */ /* 0x000fc400078e0007 */
[----:B------:R-:W-:Y:S02]  /*bc60*/  IMAD.MOV.U32 R5, RZ, RZ, R4 ;  /* 0x000000ffff057224 */ /* 0x000fe400078e0004 */
[----:B--2---:R-:W-:Y:S01]  /*bc70*/  FADD.FTZ R2, R28, R3 ;  /* 0x000000031c027221 */ /* 0x004fe20000010000 */
[----:B------:R-:W-:Y:S01]  /*bc80*/  FADD.FTZ R3, R63, R64 ;  /* 0x000000403f037221 */ /* 0x000fe20000010000 */
[C---:B-1----:R-:W-:Y:S02]  /*bc90*/  F2FP.BF16.F32.PACK_AB R15, R29.reuse, R28 ;  /* 0x0000001c1d0f723e */ /* 0x042fe400000010ff */
[----:B------:R-:W-:-:S03]  /*bca0*/  FADD.FTZ R2, R29, R2 ;  /* 0x000000021d027221 */ /* 0x000fc60000010000 */
[----:B------:R3:W-:Y:S01]  /*bcb0*/  STSM.16.M88.4 [R18+0x6000], R12 ;  /* 0x0060000c12007844 */ /* 0x0007e20000000200 */
[----:B------:R-:W-:Y:S01]  /*bcc0*/  @!PT LDS RZ, [RZ] ;  /* 0x00000000fffff984 */ /* 0x000fe20000000800 */
[----:B------:R-:W-:Y:S01]  /*bcd0*/  @!PT LDS RZ, [RZ] ;  /* 0x00000000fffff984 */ /* 0x000fe20000000800 */
[----:B------:R-:W-:Y:S01]  /*bce0*/  @!PT LDS RZ, [RZ] ;  /* 0x00000000fffff984 */ /* 0x000fe20000000800 */
[----:B------:R-:W-:Y:S01]  /*bcf0*/  @!PT LDS RZ, [RZ] ;  /* 0x00000000fffff984 */ /* 0x000fe20000000800 */
[----:B------:R0:W-:Y:S06]  /*bd00*/  MEMBAR.ALL.CTA ;  /* 0x0000000000007992 */ /* 0x0001ec0000008000 */
[----:B0-----:R-:W0:Y:S02]  /*bd10*/  FENCE.VIEW.ASYNC.S ;  /* 0x00000000000073c6 */ /* 0x001e240000000000 */
[----:B0-----:R-:W-:Y:S01]  /*bd20*/  NOP ;  /* 0x0000000000007918 */ /* 0x001fe20000000000 */
[----:B------:R-:W-:Y:S05]  /*bd30*/  @P2 BRA `(.L_x_11042) ;  /* 0xffffffd400f02947 */ /* 0x000fea000383ffff */
.L_x_11033:
        /* <DEDUP_REMOVED lines=10> */
.L_x_11060:
[----:B------:R-:W-:Y:S01]  /*bde0*/  UIADD3 UR46, UR54, 0x1, URZ ;  /* 0x00000001362e7890 */ /* 0x000fe2000fffe03f */
[----:B------:R-:W-:-:S03]  /*bdf0*/  ISETP.NE.AND P3, PT, RZ, UR44, PT ;  /* 0x0000002cff007c0c */ /* 0x000fc6000bf65270 */
[----:B------:R-:W-:-:S04]  /*be00*/  UISETP.NE.AND UP1, UPT, UR46, 0x2, UPT ;  /* 0x000000022e00788c */ /* 0x000fc8000bf25270 */
[----:B------:R-:W-:Y:S02]  /*be10*/  USEL UR49, URZ, 0x1, UP1 ;  /* 0x000000013f317887 */ /* 0x000fe40008800000 */
[----:B------:R-:W-:Y:S02]  /*be20*/  USEL UR46, UR46, URZ, UP1 ;  /* 0x0000003f2e2e7287 */ /* 0x000fe40008800000 */
[----:B------:R-:W-:Y:S02]  /*be30*/  ULOP3.LUT UR49, UR28, UR49, URZ, 0x3c, !UPT ;  /* 0x000000311c317292 */ /* 0x000fe4000f8e3c3f */
[----:B-1----:R-:W-:Y:S10]  /*be40*/  @P3 BRA `(.L_x_11044) ;  /* 0x00000000002c3947 */ /* 0x002ff40003800000 */
[----:B------:R-:W-:Y:S05]  /*be50*/  @!P0 BRA `(.L_x_11045) ;  /* 0x0000000000048947 */ /* 0x000fea0003800000 */
[----:B------:R-:W-:Y:S01]  /*be60*/  BPT.TRAP 0x1 ;  /* 0x000000040000795c */ /* 0x000fe20000300000 */
.L_x_11045:
[----:B------:R-:W-:Y:S01]  /*be70*/  ULEA UR6, UR46, UR42, 0x3 ;  /* 0x0000002a2e067291 */ /* 0x000fe2000f8e183f */
[----:B------:R-:W-:-:S05]  /*be80*/  IMAD.U32 R4, RZ, RZ, UR49 ;  /* 0x00000031ff047e24 */ /* 0x000fca000f8e00ff */
[----:B------:R-:W-:-:S04]  /*be90*/  SHF.L.U32 R4, R4, 0x1f, RZ ;  /* 0x0000001f04047819 */ /* 0x000fc800000006ff */
[----:B------:R1:W2:Y:S01]  /*bea0*/  SYNCS.PHASECHK.TRANS64.TRYWAIT P2, [UR6+0x2d830], R4 ;  /* 0x02d83004ff0075a7 */ /* 0x0002a20008040146 */
[----:B------:R-:W-:Y:S05]  /*beb0*/  @!P0 BRA `(.L_x_11046) ;  /* 0x0000000000048947 */ /* 0x000fea0003800000 */
[----:B------:R-:W-:Y:S01]  /*bec0*/  BPT.TRAP 0x1 ;  /* 0x000000040000795c */ /* 0x000fe20000300000 */
.L_x_11046:
[----:B--2---:R-:W-:Y:S05]  /*bed0*/  @P2 BRA `(.L_x_11044) ;  /* 0x0000000000082947 */ /* 0x004fea0003800000 */
[----:B------:R-:W2:Y:S02]  /*bee0*/  SYNCS.PHASECHK.TRANS64.TRYWAIT P2, [UR6+0x2d830], R4 ;  /* 0x02d83004ff0075a7 */ /* 0x000ea40008040146 */
[----:B--2---:R-:W-:Y:S05]  /*bef0*/  @!P2 BRA `(.L_x_11047) ;  /* 0x000000c400c0a947 */ /* 0x004fea0003800000 */
.L_x_11044:
        /* <DEDUP_REMOVED lines=37> */
.L_x_11049:
[----:B------:R-:W-:Y:S01]  /*c150*/  ULEA UR6, UR54, UR42, 0x3 ;  /* 0x0000002a36067291 */ /* 0x000fe2000f8e183f */
[----:B------:R-:W-:-:S05]  /*c160*/  IMAD.U32 R4, RZ, RZ, UR28 ;  /* 0x0000001cff047e24 */ /* 0x000fca000f8e00ff */
[----:B------:R-:W-:-:S04]  /*c170*/  SHF.L.U32 R4, R4, 0x1f, RZ ;  /* 0x0000001f04047819 */ /* 0x000fc800000006ff */
[----:B------:R0:W1:Y:S01]  /*c180*/  SYNCS.PHASECHK.TRANS64.TRYWAIT P2, [UR6+0x2d850], R4 ;  /* 0x02d85004ff0075a7 */ /* 0x0000620008040146 */
[----:B------:R-:W-:Y:S05]  /*c190*/  @!P0 BRA `(.L_x_11050) ;  /* 0x0000000000048947 */ /* 0x000fea0003800000 */
[----:B------:R-:W-:Y:S01]  /*c1a0*/  BPT.TRAP 0x1 ;  /* 0x000000040000795c */ /* 0x000fe20000300000 */
.L_x_11050:
[----:B-1----:R-:W-:Y:S05]  /*c1b0*/  @P2 BRA `(.L_x_11048) ;  /* 0x0000000000082947 */ /* 0x002fea0003800000 */
[----:B------:R-:W1:Y:S02]  /*c1c0*/  SYNCS.PHASECHK.TRANS64.TRYWAIT P2, [UR6+0x2d850], R4 ;  /* 0x02d85004ff0075a7 */ /* 0x000e640008040146 */
[----:B-1----:R-:W-:Y:S05]  /*c1d0*/  @!P2 BRA `(.L_x_11051) ;  /* 0x000000c40020a947 */ /* 0x002fea0003800000 */
.L_x_11048:
[----:B------:R-:W-:Y:S01]  /*c1e0*/  UIADD3 UR6, UR42, 0x400, URZ ;  /* 0x000004002a067890 */ /* 0x000fe2000fffe03f */
[----:B------:R-:W-:Y:S01]  /*c1f0*/  WARPGROUP.ARRIVE ;  /* 0x00000000000079c5 */ /* 0x000fe20000000000 */
[----:B------:R-:W-:Y:S01]  /*c200*/  UMOV UR29, 0x40000040 ;  /* 0x40000040001d7882 */ /* 0x000fe20000000000 */
[----:B------:R-:W-:Y:S01]  /*c210*/  UMOV UR31, 0x80000020 ;  /* 0x80000020001f7882 */ /* 0x000fe20000000000 */
[----:B------:R-:W-:-:S03]  /*c220*/  USHF.R.U32.HI UR6, URZ, 0x4, UR6 ;  /* 0x000000043f067899 */ /* 0x000fc60008011606 */
[----:B------:R-:W2:Y:S01]  /*c230*/  S2R R150, SR_TID.X ;  /* 0x0000000000967919 */ /* 0x000ea20000002100 */
[----:B------:R-:W-:Y:S01]  /*c240*/  PLOP3.LUT P2, PT, PT, PT, UP0, 0x80, 0x0 ;  /* 0x000000000000781c */ /* 0x000fe20003f4f008 */
[----:B---3--:R-:W-:Y:S01]  /*c250*/  FMUL.FTZ R12, R29, UR53 ;  /* 0x000000351d0c7c20 */ /* 0x008fe20008410000 */
[----:B------:R-:W-:Y:S01]  /*c260*/  ULOP3.LUT UR6, UR6, 0x3fff, URZ, 0xc0, !UPT ;  /* 0x00003fff06067892 */ /* 0x000fe2000f8ec03f */
[----:B------:R-:W-:Y:S01]  /*c270*/  FMUL.FTZ R29, R42, UR53 ;  /* 0x000000352a1d7c20 */ /* 0x000fe20008410000 */
[----:B------:R-:W-:Y:S01]  /*c280*/  FMUL.FTZ R42, R53, UR53 ;  /* 0x00000035352a7c20 */ /* 0x000fe20008410000 */
[----:B------:R-:W-:Y:S01]  /*c290*/  FMUL.FTZ R53, R63, UR53 ;  /* 0x000000353f357c20 */ /* 0x000fe20008410000 */
[----:B------:R-:W-:Y:S01]  /*c2a0*/  ULOP3.LUT UR7, UR6, 0x2000000, URZ, 0xfc, !UPT ;  /* 0x0200000006077892 */ /* 0x000fe2000f8efc3f */
[----:B------:R-:W-:Y:S01]  /*c2b0*/  FMUL.FTZ R63, R74, UR53 ;  /* 0x000000354a3f7c20 */ /* 0x000fe20008410000 */
[----:B------:R-:W-:Y:S01]  /*c2c0*/  ULOP3.LUT UR6, UR43, 0x10000, URZ, 0xfc, !UPT ;  /* 0x000100002b067892 */ /* 0x000fe2000f8efc3f */
[----:B------:R-:W-:Y:S01]  /*c2d0*/  FMUL.FTZ R21, R35, UR53 ;  /* 0x0000003523157c20 */ /* 0x000fe20008410000 */
[----:B------:R-:W-:Y:S01]  /*c2e0*/  UIMAD UR7, UR54, 0x600, UR7 ;  /* 0x00000600360778a4 */ /* 0x000fe2000f8e0207 */
[----:B------:R-:W-:-:S02]  /*c2f0*/  VIADD R74, R136, UR39 ;  /* 0x00000027884a7c36 */ /* 0x000fc40008000000 */
[----:B------:R-:W-:Y:S01]  /*c300*/  FMUL.FTZ R35, R47, UR53 ;  /* 0x000000352f237c20 */ /* 0x000fe20008410000 */
[----:B------:R-:W-:Y:S01]  /*c310*/  FMUL.FTZ R15, R33, UR53 ;  /* 0x00000035210f7c20 */ /* 0x000fe20008410000 */
[----:B------:R-:W-:Y:S01]  /*c320*/  IMAD.U32 R47, RZ, RZ, UR46 ;  /* 0x0000002eff2f7e24 */ /* 0x000fe2000f8e00ff */
[----:B------:R-:W-:Y:S01]  /*c330*/  UMOV UR28, UR6 ;  /* 0x00000006001c7c82 */ /* 0x000fe20008000000 */
[----:B------:R-:W-:Y:S01]  /*c340*/  FMUL.FTZ R33, R46, UR53 ;  /* 0x000000352e217c20 */ /* 0x000fe20008410000 */
[----:B------:R-:W-:Y:S01]  /*c350*/  UMOV UR30, UR7 ;  /* 0x00000007001e7c82 */ /* 0x000fe20008000000 */
[----:B-1----:R-:W-:Y:S01]  /*c360*/  FMUL.FTZ R7, R26, UR53 ;  /* 0x000000351a077c20 */ /* 0x002fe20008410000 */
[----:B------:R-:W-:Y:S01]  /*c370*/  HGMMA.64x96x16.F32.BF16 R88, gdesc[UR28].tnspB, R88, gsb0 ;  /* 0x416000001c5879f0 */ /* 0x000fe20008001858 */
[----:B------:R-:W-:Y:S01]  /*c380*/  UIADD3 UR28, UR6, 0x2, URZ ;  /* 0x00000002061c7890 */ /* 0x000fe2000fffe03f */
[----:B------:R-:W-:Y:S01]  /*c390*/  @!P1 LEA R47, R47, UR42, 0x3 ;  /* 0x0000002a2f2f9c11 */ /* 0x000fe2000f8e18ff */
[----:B------:R-:W-:Y:S01]  /*c3a0*/  UIADD3 UR30, UR7, 0x40, URZ ;  /* 0x00000040071e7890 */ /* 0x000fe2000fffe03f */
[----:B0-----:R-:W-:Y:S01]  /*c3b0*/  FMUL.FTZ R4, R24, UR53 ;  /* 0x0000003518047c20 */ /* 0x001fe20008410000 */
[----:B------:R-:W-:Y:S01]  /*c3c0*/  UMOV UR29, 0x40000040 ;  /* 0x40000040001d7882 */ /* 0x000fe20000000000 */
[----:B------:R-:W-:Y:S01]  /*c3d0*/  UMOV UR31, 0x80000020 ;  /* 0x80000020001f7882 */ /* 0x000fe20000000000 */
[----:B------:R-:W-:Y:S01]  /*c3e0*/  FMUL.FTZ R26, R37, UR53 ;  /* 0x00000035251a7c20 */ /* 0x000fe20008410000 */
[----:B------:R-:W-:Y:S01]  /*c3f0*/  FMUL.FTZ R24, R36, UR53 ;  /* 0x0000003524187c20 */ /* 0x000fe20008410000 */
[----:B------:R-:W-:Y:S01]  /*c400*/  FMUL.FTZ R37, R50, UR53 ;  /* 0x0000003532257c20 */ /* 0x000fe20008410000 */
[----:B------:R-:W-:Y:S01]  /*c410*/  FMUL.FTZ R20, R34, UR53 ;  /* 0x0000003522147c20 */ /* 0x000fe20008410000 */
[----:B------:R-:W-:Y:S01]  /*c420*/  FMUL.FTZ R36, R48, UR53 ;  /* 0x0000003530247c20 */ /* 0x000fe20008410000 */
[----:B--2---:R-:W-:Y:S01]  /*c430*/  SHF.R.U32.HI R149, RZ, 0x7, R150 ;  /* 0x00000007ff957819 */ /* 0x004fe20000011696 */
        /* <DEDUP_REMOVED lines=51> */
[----:B------:R-:W-:Y:S01]  /*c770*/  IMAD R47, R16, -0x2, R47 ;  /* 0xfffffffe102f7824 */ /* 0x000fe200078e022f */
[----:B------:R-:W0:Y:S01]  /*c780*/  MUFU.TANH R4, R4 ;  /* 0x0000000400047308 */ /* 0x000e220000002400 */
[----:B------:R-:W-:-:S05]  /*c790*/  IMAD.U32 R80, RZ, RZ, UR45 ;  /* 0x0000002dff507e24 */ /* 0x000fca000f8e00ff */
[----:B------:R-:W-:Y:S02]  /*c7a0*/  IADD3 R47, -R80, UR38, R47 ;  /* 0x00000026502f7c10 */ /* 0x000fe4000fffe12f */
[----:B------:R-:W1:Y:S03]  /*c7b0*/  MUFU.TANH R8, R8 ;  /* 0x0000000800087308 */ /* 0x000e660000002400 */
        /* <DEDUP_REMOVED lines=97> */
[----:B------:R-:W0:Y:S01]  /*cdd0*/  MUFU.TANH R76, R76 ;  /* 0x0000004c004c7308 */ /* 0x000e220000002400 */
[----:B------:R-:W-:Y:S02]  /*cde0*/  WARPGROUP.DEPBAR.LE gsb0, 0x0 ;  /* 0x00008000000079c5 */ /* 0x000fe40000010000 */
        /* <DEDUP_REMOVED lines=8> */
[----:B------:R-:W-:-:S04]  /*ce70*/  @UP0 ULDC UR6, c[0x0][0x450] ;  /* 0x0001140000060ab9 */ /* 0x000fc80000000800 */
[----:B------:R-:W-:Y:S01]  /*ce80*/  @P2 SHF.R.U32.HI R74, RZ, UR6, R46 ;  /* 0x00000006ff4a2c19 */ /* 0x000fe2000801162e */
[----:B------:R-:W-:Y:S01]  /*ce90*/  VIADD R46, R149, 0x9 ;  /* 0x00000009952e7836 */ /* 0x000fe20000000000 */
[----:B------:R-:W-:-:S03]  /*cea0*/  ISETP.GE.U32.AND P2, PT, R150, 0x180, PT ;  /* 0x000001809600780c */ /* 0x000fc60003f46070 */
[----:B------:R-:W5:Y:S01]  /*ceb0*/  SHFL.IDX PT, R85, R74, RZ, 0x1c1f ;  /* 0x001c1fff4a557589 */ /* 0x000f6200000e0000 */
[----:B------:R-:W-:Y:S01]  /*cec0*/  SEL R46, R46, 0x9, !P2 ;  /* 0x000000092e2e7807 */ /* 0x000fe20005000000 */
[C---:B-----5:R-:W-:Y:S02]  /*ced0*/  IMAD.IADD R81, R85.reuse, 0x1, R83 ;  /* 0x0000000155517824 */ /* 0x060fe400078e0253 */
[----:B------:R-:W-:Y:S01]  /*cee0*/  IMAD.IADD R80, R85, 0x1, R82 ;  /* 0x0000000155507824 */ /* 0x000fe200078e0252 */
[----:B------:R-:W-:Y:S02]  /*cef0*/  WARPGROUP.DEPBAR.LE gsb0, 0x0 ;  /* 0x00008000000079c5 */ /* 0x000fe40000010000 */
[----:B------:R-:W-:-:S06]  /*cf00*/  WARPGROUP.ARRIVE ;  /* 0x00000000000079c5 */ /* 0x000fcc0000000000 */
[----:B------:R-:W-:Y:S03]  /*cf10*/  HGMMA.64x96x16.F32.BF16 R88, gdesc[UR28].tnspB, R88, gsb0 ;  /* 0x416000001c5879f0 */ /* 0x000fe60008001858 */
[----:B------:R-:W-:Y:S02]  /*cf20*/  WARPGROUP.DEPBAR.LE gsb0, 0x0 ;  /* 0x00008000000079c5 */ /* 0x000fe40000010000 */
[----:B------:R0:W-:Y:S06]  /*cf30*/  BAR.ARV R46, 0x100 ;  /* 0x0004002e0000751d */ /* 0x0001ec0000002000 */
[----:B------:R5:W-:Y:S02]  /*cf40*/  @!P1 SYNCS.ARRIVE.TRANS64.RED.A1T0 RZ, [R77+URZ], RZ ;  /* 0x000000ff4dff99a7 */ /* 0x000be4000810043f */
[----:B-----5:R-:W-:-:S06]  /*cf50*/  FMUL.FTZ R77, R87, UR53 ;  /* 0x00000035574d7c20 */ /* 0x020fcc0008410000 */
[----:B------:R-:W0:Y:S01]  /*cf60*/  MUFU.TANH R77, R77 ;  /* 0x0000004d004d7308 */ /* 0x000e220000002400 */
[----:B-1234-:R-:W-:Y:S05]  /*cf70*/  @!P5 BRA `(.L_x_11052) ;  /* 0x00000000005cd947 */ /* 0x01efea0003800000 */
        /* <DEDUP_REMOVED lines=13> */
.L_x_11054:
[----:B------:R-:W-:-:S05]  /*d050*/  IMAD.U32 R84, RZ, RZ, UR35 ;  /* 0x00000023ff547e24 */ /* 0x000fca000f8e00ff */
[----:B------:R-:W-:-:S13]  /*d060*/  ISETP.NE.AND P2, PT, R84, 0x1, PT ;  /* 0x000000015400780c */ /* 0x000fda0003f45270 */
[----:B------:R-:W0:Y:S02]  /*d070*/  @P2 LDC.64 R46, c[0x0][0x9e8] ;  /* 0x00027a00ff2e2b82 */ /* 0x000e240000000a00 */
[----:B0-----:R-:W-:-:S05]  /*d080*/  @P2 IMAD.HI.U32 R46, R85, R46, RZ ;  /* 0x0000002e552e2227 */ /* 0x001fca00078e00ff */
[----:B------:R-:W-:-:S07]  /*d090*/  @P2 SHF.R.U32.HI R85, RZ, R47, R46 ;  /* 0x0000002fff552219 */ /* 0x000fce000001162e */
.L_x_11055:
[----:B------:R-:W-:Y:S05]  /*d0a0*/  BSYNC B0 ;  /* 0x0000000000007941 */ /* 0x000fea0003800000 */
.L_x_11053:
[----:B------:R-:W-:-:S04]  /*d0b0*/  IMAD R85, R85, R84, -R78 ;  /* 0x0000005455557224 */ /* 0x000fc800078e0a4e */
[----:B------:R-:W-:-:S05]  /*d0c0*/  IMAD R85, R16, -0x2, R85 ;  /* 0xfffffffe10557824 */ /* 0x000fca00078e0255 */
[----:B------:R-:W-:Y:S02]  /*d0d0*/  VIADDMNMX R81, R85, R84, R81, PT ;  /* 0x0000005455517246 */ /* 0x000fe40003800151 */
[----:B------:R-:W-:-:S07]  /*d0e0*/  VIMNMX R80, R80, R85, !PT ;  /* 0x0000005550507248 */ /* 0x000fce0007fe0100 */
.L_x_11052:
        /* <DEDUP_REMOVED lines=9> */
[C---:B------:R-:W-:Y:S02]  /*d180*/  ISETP.GT.AND P4, PT, R80.reuse, 0x9, P2 ;  /* 0x000000095000780c */ /* 0x040fe40001784270 */
[----:B------:R-:W-:Y:S02]  /*d190*/  ISETP.GT.AND P6, PT, R80, 0x10, P2 ;  /* 0x000000105000780c */ /* 0x000fe400017c4270 */
[----:B------:R-:W-:-:S02]  /*d1a0*/  ISETP.LT.OR P3, PT, R81, 0x9, P3 ;  /* 0x000000095100780c */ /* 0x000fc40001f61670 */
[----:B------:R-:W-:Y:S01]  /*d1b0*/  ISETP.LT.OR P4, PT, R81, 0xa, P4 ;  /* 0x0000000a5100780c */ /* 0x000fe20002781670 */
[--C-:B-1----:R-:W-:Y:S01]  /*d1c0*/  IMAD.IADD R83, R83, 0x1, R74.reuse ;  /* 0x0000000153537824 */ /* 0x102fe200078e024a */
[----:B------:R-:W-:Y:S01]  /*d1d0*/  ISETP.LT.OR P6, PT, R81, 0x11, P6 ;  /* 0x000000115100780c */ /* 0x000fe200037c1670 */
[----:B------:R-:W-:Y:S01]  /*d1e0*/  IMAD.IADD R82, R82, 0x1, R74 ;  /* 0x0000000152527824 */ /* 0x000fe200078e024a */
        /* <DEDUP_REMOVED lines=98> */
.L_x_11058:
[----:B------:R-:W-:-:S05]  /*d810*/  IMAD.U32 R4, RZ, RZ, UR35 ;  /* 0x00000023ff047e24 */ /* 0x000fca000f8e00ff */
[----:B------:R-:W-:-:S13]  /*d820*/  ISETP.NE.AND P3, PT, R4, 0x1, PT ;  /* 0x000000010400780c */ /* 0x000fda0003f65270 */
[----:B------:R-:W0:Y:S02]  /*d830*/  @P3 LDC.64 R14, c[0x0][0x9e8] ;  /* 0x00027a00ff0e3b82 */ /* 0x000e240000000a00 */
[----:B0-----:R-:W-:-:S05]  /*d840*/  @P3 IMAD.HI.U32 R14, R81, R14, RZ ;  /* 0x0000000e510e3227 */ /* 0x001fca00078e00ff */
[----:B------:R-:W-:-:S07]  /*d850*/  @P3 SHF.R.U32.HI R81, RZ, R15, R14 ;  /* 0x0000000fff513219 */ /* 0x000fce000001160e */
.L_x_11059:
[----:B------:R-:W-:Y:S05]  /*d860*/  BSYNC B0 ;  /* 0x0000000000007941 */ /* 0x000fea0003800000 */
.L_x_11057:
[----:B------:R-:W-:-:S04]  /*d870*/  IMAD R81, R81, R4, -R78 ;  /* 0x0000000451517224 */ /* 0x000fc800078e0a4e */
[----:B------:R-:W-:-:S05]  /*d880*/  IMAD R81, R16, -0x2, R81 ;  /* 0xfffffffe10517824 */ /* 0x000fca00078e0251 */
[----:B------:R-:W-:Y:S02]  /*d890*/  VIADDMNMX R83, R81, R4, R83, PT ;  /* 0x0000000451537246 */ /* 0x000fe40003800153 */
[----:B------:R-:W-:-:S07]  /*d8a0*/  VIMNMX R82, R82, R81, !PT ;  /* 0x0000005152527248 */ /* 0x000fce0007fe0100 */
.L_x_11056:
        /* <DEDUP_REMOVED lines=20> */
[----:B------:R-:W-:Y:S02]  /*d9f0*/  ISETP.GT.AND P4, PT, R82, 0x1, P2 ;  /* 0x000000015200780c */ /* 0x000fe40001784270 */
[----:B------:R-:W-:Y:S02]  /*da00*/  FMNMX.FTZ R15, R32, R15, !PT ;  /* 0x0000000f200f7209 */ /* 0x000fe40007810000 */
[----:B------:R-:W-:Y:S02]  /*da10*/  FSEL R27, R27, -INF , !P3 ;  /* 0xff8000001b1b7808 */ /* 0x000fe40005800000 */
[----:B------:R-:W-:Y:S02]  /*da20*/  FMNMX.FTZ R15, R34, R15, !PT ;  /* 0x0000000f220f7209 */ /* 0x000fe40007810000 */
[----:B------:R-:W-:-:S02]  /*da30*/  ISETP.GT.AND P3, PT, R82, 0x21, P2 ;  /* 0x000000215200780c */ /* 0x000fc40001764270 */
[----:B------:R-:W-:Y:S02]  /*da40*/  FMNMX.FTZ R15, R36, R15, !PT ;  /* 0x0000000f240f7209 */ /* 0x000fe40007810000 */
[C---:B------:R-:W-:Y:S02]  /*da50*/  ISETP.LT.OR P6, PT, R83.reuse, 0x9, P6 ;  /* 0x000000095300780c */ /* 0x040fe400037c1670 */
        /* <DEDUP_REMOVED lines=60> */
[C---:B------:R-:W-:Y:S01]  /*de20*/  FSETP.NEU.FTZ.AND P6, PT, R4.reuse, -INF , PT ;  /* 0xff8000000400780b */ /* 0x040fe20003fdd000 */
[----:B------:R-:W-:Y:S01]  /*de30*/  FMUL.FTZ R15, R4, UR34 ;  /* 0x00000022040f7c20 */ /* 0x000fe20008410000 */
[----:B------:R-:W-:-:S04]  /*de40*/  ISETP.GT.AND P4, PT, R82, 0x59, P2 ;  /* 0x000000595200780c */ /* 0x000fc80001784270 */
[----:B------:R-:W-:Y:S02]  /*de50*/  FSEL R15, R15, RZ, P6 ;  /* 0x000000ff0f0f7208 */ /* 0x000fe40003000000 */
[----:B------:R-:W-:-:S03]  /*de60*/  ISETP.LT.OR P4, PT, R83, 0x5a, P4 ;  /* 0x0000005a5300780c */ /* 0x000fc60002781670 */
        /* <DEDUP_REMOVED lines=14> */
[----:B------:R0:W-:Y:S01]  /*df50*/  MUFU.EX2 R37, R84 ;  /* 0x0000005400257308 */ /* 0x0001e20000000800 */
        /* <DEDUP_REMOVED lines=27> */
[----:B------:R-:W-:Y:S01]  /*e110*/  FFMA.FTZ R79, R79, UR34, -R15 ;  /* 0x000000224f4f7c23 */ /* 0x000fe2000801080f */
        /* <DEDUP_REMOVED lines=12> */
[----:B------:R-:W-:Y:S02]  /*e1e0*/  FMNMX.FTZ R78, R41, R78, !PT ;  /* 0x0000004e294e7209 */ /* 0x000fe40007810000 */
        /* <DEDUP_REMOVED lines=17> */
[----:B------:R-:W-:Y:S01]  /*e300*/  FSEL R63, R63, -INF , !P3 ;  /* 0xff8000003f3f7808 */ /* 0x000fe20005800000 */
[----:B------:R-:W-:Y:S01]  /*e310*/  MUFU.EX2 R26, R26 ;  /* 0x0000001a001a7308 */ /* 0x000fe20000000800 */
[----:B------:R-:W-:-:S02]  /*e320*/  FMNMX.FTZ R78, R59, R78, !PT ;  /* 0x0000004e3b4e7209 */ /* 0x000fc40007810000 */
[C---:B------:R-:W-:Y:S02]  /*e330*/  ISETP.GT.AND P3, PT, R82.reuse, 0x68, P2 ;  /* 0x000000685200780c */ /* 0x040fe40001764270 */
[----:B------:R-:W-:Y:S02]  /*e340*/  ISETP.LT.OR P4, PT, R83, 0x62, P4 ;  /* 0x000000625300780c */ /* 0x000fe40002781670 */
[----:B------:R-:W-:Y:S01]  /*e350*/  FMNMX.FTZ R78, R61, R78, !PT ;  /* 0x0000004e3d4e7209 */ /* 0x000fe20007810000 */
[----:B------:R-:W-:Y:S01]  /*e360*/  MUFU.EX2 R28, R28 ;  /* 0x0000001c001c7308 */ /* 0x000fe20000000800 */
[----:B------:R-:W-:Y:S02]  /*e370*/  ISETP.LT.OR P3, PT, R83, 0x69, P3 ;  /* 0x000000695300780c */ /* 0x000fe40001f61670 */
[----:B------:R-:W-:Y:S02]  /*e380*/  FSEL R65, R65, -INF , !P4 ;  /* 0xff80000041417808 */ /* 0x000fe40006000000 */
[----:B------:R-:W-:-:S02]  /*e390*/  ISETP.GT.AND P4, PT, R82, 0x69, P2 ;  /* 0x000000695200780c */ /* 0x000fc40001784270 */
[----:B------:R-:W-:Y:S01]  /*e3a0*/  FMNMX.FTZ R80, R63, R78, !PT ;  /* 0x0000004e3f507209 */ /* 0x000fe20007810000 */
[----:B------:R-:W-:Y:S01]  /*e3b0*/  MUFU.EX2 R30, R30 ;  /* 0x0000001e001e7308 */ /* 0x000fe20000000800 */
[----:B------:R-:W-:Y:S02]  /*e3c0*/  FSEL R67, R67, -INF , !P3 ;  /* 0xff80000043437808 */ /* 0x000fe40005800000 */
[----:B------:R-:W-:Y:S02]  /*e3d0*/  ISETP.GT.AND P3, PT, R82, 0x70, P2 ;  /* 0x000000705200780c */ /* 0x000fe40001764270 */
[----:B------:R-:W-:Y:S02]  /*e3e0*/  ISETP.LT.OR P4, PT, R83, 0x6a, P4 ;  /* 0x0000006a5300780c */ /* 0x000fe40002781670 */
[----:B0-----:R-:W-:Y:S01]  /*e3f0*/  FMNMX.FTZ R84, R65, R80, !PT ;  /* 0x0000005041547209 */ /* 0x001fe20007810000 */
[----:B------:R-:W-:Y:S01]  /*e400*/  MUFU.EX2 R32, R32 ;  /* 0x0000002000207308 */ /* 0x000fe20000000800 */
[----:B------:R-:W-:-:S02]  /*e410*/  ISETP.LT.OR P3, PT, R83, 0x71, P3 ;  /* 0x000000715300780c */ /* 0x000fc40001f61670 */
[----:B------:R-:W-:Y:S01]  /*e420*/  FSEL R78, R69, -INF , !P4 ;  /* 0xff800000454e7808 */ /* 0x000fe20006000000 */
[--C-:B------:R-:W-:Y:S01]  /*e430*/  FFMA.FTZ R69, R52, UR34, -R15.reuse ;  /* 0x0000002234457c23 */ /* 0x100fe2000801080f */
[----:B------:R-:W-:Y:S02]  /*e440*/  ISETP.GT.AND P4, PT, R82, 0x71, P2 ;  /* 0x000000715200780c */ /* 0x000fe40001784270 */
[----:B------:R-:W-:Y:S01]  /*e450*/  FMNMX.FTZ R7, R67, R84, !PT ;  /* 0x0000005443077209 */ /* 0x000fe20007810000 */
[----:B------:R-:W-:Y:S01]  /*e460*/  MUFU.EX2 R34, R34 ;  /* 0x0000002200227308 */ /* 0x000fe20000000800 */
[----:B------:R-:W-:Y:S01]  /*e470*/  FSEL R80, R71, -INF , !P3 ;  /* 0xff80000047507808 */ /* 0x000fe20005800000 */
[--C-:B------:R-:W-:Y:S01]  /*e480*/  FFMA.FTZ R71, R54, UR34, -R15.reuse ;  /* 0x0000002236477c23 */ /* 0x100fe2000801080f */
[----:B------:R-:W-:Y:S01]  /*e490*/  ISETP.GT.AND P3, PT, R82, 0x78, P2 ;  /* 0x000000785200780c */ /* 0x000fe20001764270 */
[--C-:B------:R-:W-:Y:S01]  /*e4a0*/  FFMA.FTZ R54, R56, UR34, -R15.reuse ;  /* 0x0000002238367c23 */ /* 0x100fe2000801080f */
[C---:B------:R-:W-:Y:S01]  /*e4b0*/  ISETP.LT.OR P4, PT, R83.reuse, 0x72, P4 ;  /* 0x000000725300780c */ /* 0x040fe20002781670 */
[--C-:B------:R-:W-:Y:S01]  /*e4c0*/  FFMA.FTZ R56, R58, UR34, -R15.reuse ;  /* 0x000000223a387c23 */ /* 0x100fe2000801080f */
[----:B------:R-:W-:Y:S01]  /*e4d0*/  FMNMX.FTZ R7, R78, R7, !PT ;  /* 0x000000074e077209 */ /* 0x000fe20007810000 */
[--C-:B------:R-:W-:Y:S01]  /*e4e0*/  FFMA.FTZ R58, R60, UR34, -R15.reuse ;  /* 0x000000223c3a7c23 */ /* 0x100fe2000801080f */
[----:B------:R-:W-:Y:S01]  /*e4f0*/  ISETP.GT.AND P2, PT, R82, 0x79, P2 ;  /* 0x000000795200780c */ /* 0x000fe20001744270 */
[--C-:B------:R-:W-:Y:S01]  /*e500*/  FFMA.FTZ R60, R62, UR34, -R15.reuse ;  /* 0x000000223e3c7c23 */ /* 0x100fe2000801080f */
[----:B------:R-:W-:Y:S01]  /*e510*/  ISETP.LT.OR P3, PT, R83, 0x79, P3 ;  /* 0x000000795300780c */ /* 0x000fe20001f61670 */
[--C-:B------:R-:W-:Y:S01]  /*e520*/  FFMA.FTZ R62, R64, UR34, -R15.reuse ;  /* 0x00000022403e7c23 */ /* 0x100fe2000801080f */
[----:B------:R-:W-:Y:S01]  /*e530*/  FSEL R73, R73, -INF , !P4 ;  /* 0xff80000049497808 */ /* 0x000fe20006000000 */
        /* <DEDUP_REMOVED lines=9> */
[----:B------:R-:W-:-:S03]  /*e5d0*/  FMNMX.FTZ R52, R76, R7, !PT ;  /* 0x000000074c347209 */ /* 0x000fc60007810000 */
[----:B------:R-:W-:Y:S01]  /*e5e0*/  MUFU.EX2 R38, R38 ;  /* 0x0000002600267308 */ /* 0x000fe20000000800 */
[----:B------:R-:W-:-:S05]  /*e5f0*/  FMNMX.FTZ R7, R77, R52, !PT ;  /* 0x000000344d077209 */ /* 0x000fca0007810000 */
[----:B------:R-:W0:Y:S02]  /*e600*/  SHFL.BFLY PT, R82, R7, 0x2, 0x1f ;  /* 0x0c401f0007527f89 */ /* 0x000e2400000e0000 */
[----:B------:R1:W-:Y:S08]  /*e610*/  MUFU.EX2 R52, R71 ;  /* 0x0000004700347308 */ /* 0x0003f00000000800 */
[----:B------:R-:W-:Y:S01]  /*e620*/  MUFU.EX2 R40, R40 ;  /* 0x0000002800287308 */ /* 0x000fe20000000800 */
[----:B-1----:R-:W-:Y:S01]  /*e630*/  FFMA.FTZ R71, R72, UR34, -R15 ;  /* 0x0000002248477c23 */ /* 0x002fe2000801080f */
[----:B------:R-:W-:-:S05]  /*e640*/  FSEL R72, R4, RZ, P6 ;  /* 0x000000ff04487208 */ /* 0x000fca0003000000 */
[----:B------:R-:W-:Y:S01]  /*e650*/  FADD.FTZ R72, -R72, R5 ;  /* 0x0000000548487221 */ /* 0x000fe20000010100 */
[----:B------:R-:W-:Y:S03]  /*e660*/  MUFU.EX2 R42, R42 ;  /* 0x0000002a002a7308 */ /* 0x000fe60000000800 */
[----:B------:R-:W-:Y:S01]  /*e670*/  FMUL.FTZ R15, R72, UR34 ;  /* 0x00000022480f7c20 */ /* 0x000fe20008410000 */
[----:B0-----:R-:W-:-:S04]  /*e680*/  FMNMX.FTZ R82, R7, R82, !PT ;  /* 0x0000005207527209 */ /* 0x001fc80007810000 */
[----:B------:R-:W-:Y:S01]  /*e690*/  MUFU.EX2 R5, R79 ;  /* 0x0000004f00057308 */ /* 0x000fe20000000800 */
[----:B------:R-:W0:Y:S07]  /*e6a0*/  SHFL.BFLY PT, R7, R82, 0x1, 0x1f ;  /* 0x0c201f0052077f89 */ /* 0x000e2e00000e0000 */
[----:B------:R-:W1:Y:S08]  /*e6b0*/  MUFU.EX2 R15, R15 ;  /* 0x0000000f000f7308 */ /* 0x000e700000000800 */
[----:B------:R-:W-:Y:S08]  /*e6c0*/  MUFU.EX2 R44, R44 ;  /* 0x0000002c002c7308 */ /* 0x000ff00000000800 */
[----:B------:R-:W-:Y:S01]  /*e6d0*/  MUFU.EX2 R48, R48 ;  /* 0x0000003000307308 */ /* 0x000fe20000000800 */
[----:B-1----:R-:W-:Y:S01]  /*e6e0*/  FFMA.FTZ R3, R15, R3, R14 ;  /* 0x000000030f037223 */ /* 0x002fe2000001000e */
[----:B------:R-:W-:Y:S01]  /*e6f0*/  FMUL.FTZ R88, R88, R15 ;  /* 0x0000000f58587220 */ /* 0x000fe20000410000 */
[----:B0-----:R-:W-:Y:S01]  /*e700*/  FMNMX.FTZ R7, R82, R7, !PT ;  /* 0x0000000752077209 */ /* 0x001fe20007810000 */
[-C--:B------:R-:W-:Y:S01]  /*e710*/  FMUL.FTZ R89, R89, R15.reuse ;  /* 0x0000000f59597220 */ /* 0x080fe20000410000 */
[C---:B------:R-:W-:Y:S01]  /*e720*/  FADD.FTZ R3, R8.reuse, R3 ;  /* 0x0000000308037221 */ /* 0x040fe20000010000 */
[----:B------:R-:W-:Y:S01]  /*e730*/  F2FP.BF16.F32.PACK_AB R8, R8, R14 ;  /* 0x0000000e0808723e */ /* 0x000fe200000010ff */
[-C--:B------:R-:W-:Y:S01]  /*e740*/  FMUL.FTZ R92, R92, R15.reuse ;  /* 0x0000000f5c5c7220 */ /* 0x080fe20000410000 */
[C---:B------:R-:W-:Y:S01]  /*e750*/  FMUL.FTZ R75, R7.reuse, UR34 ;  /* 0x00000022074b7c20 */ /* 0x040fe20008410000 */
[----:B------:R-:W-:Y:S01]  /*e760*/  FSETP.NEU.FTZ.AND P2, PT, R7, -INF , PT ;  /* 0xff8000000700780b */ /* 0x000fe20003f5d000 */
[----:B------:R-:W-:Y:S01]  /*e770*/  FADD.FTZ R3, R10, R3 ;  /* 0x000000030a037221 */ /* 0x000fe20000010000 */
[----:B------:R-:W-:Y:S01]  /*e780*/  MUFU.EX2 R50, R50 ;  /* 0x0000003200327308 */ /* 0x000fe20000000800 */
[C---:B------:R-:W-:Y:S01]  /*e790*/  F2FP.BF16.F32.PACK_AB R10, R12.reuse, R10 ;  /* 0x0000000a0c0a723e */ /* 0x040fe200000010ff */
[-C--:B------:R-:W-:Y:S01]  /*e7a0*/  FMUL.FTZ R93, R93, R15.reuse ;  /* 0x0000000f5d5d7220 */ /* 0x080fe20000410000 */
[----:B------:R-:W-:Y:S01]  /*e7b0*/  FSEL R72, R75, RZ, P2 ;  /* 0x000000ff4b487208 */ /* 0x000fe20001000000 */
[----:B------:R-:W-:Y:S01]  /*e7c0*/  FADD.FTZ R14, R12, R3 ;  /* 0x000000030c0e7221 */ /* 0x000fe20000010000 */
[-C--:B------:R-:W-:Y:S01]  /*e7d0*/  FMUL.FTZ R96, R96, R15.reuse ;  /* 0x0000000f60607220 */ /* 0x080fe20000410000 */
[-C--:B------:R-:W-:Y:S01]  /*e7e0*/  FMUL.FTZ R97, R97, R15.reuse ;  /* 0x0000000f61617220 */ /* 0x080fe20000410000 */
[----:B------:R-:W-:Y:S01]  /*e7f0*/  FMUL.FTZ R100, R100, R15 ;  /* 0x0000000f64647220 */ /* 0x000fe20000410000 */
[--C-:B------:R-:W-:Y:S01]  /*e800*/  FFMA.FTZ R79, R35, UR34, -R72.reuse ;  /* 0x00000022234f7c23 */ /* 0x100fe20008010848 */
[----:B------:R-:W-:Y:S01]  /*e810*/  FSEL R35, R7, RZ, P2 ;  /* 0x000000ff07237208 */ /* 0x000fe20001000000 */
[--C-:B------:R-:W-:Y:S01]  /*e820*/  FFMA.FTZ R75, R46, UR34, -R72.reuse ;  /* 0x000000222e4b7c23 */ /* 0x100fe20008010848 */
[--C-:B------:R-:W-:Y:S01]  /*e830*/  FFMA.FTZ R9, R9, UR34, -R72.reuse ;  /* 0x0000002209097c23 */ /* 0x100fe20008010848 */
[--C-:B------:R-:W-:Y:S01]  /*e840*/  FFMA.FTZ R11, R11, UR34, -R72.reuse ;  /* 0x000000220b0b7c23 */ /* 0x100fe20008010848 */
[----:B------:R-:W-:Y:S01]  /*e850*/  FFMA.FTZ R81, R13, UR34, -R72 ;  /* 0x000000220d517c23 */ /* 0x000fe20008010848 */
[----:B------:R-:W-:Y:S01]  /*e860*/  FADD.FTZ R6, -R35, R6 ;  /* 0x0000000623067221 */ /* 0x000fe20000010100 */
[--C-:B------:R-:W-:Y:S01]  /*e870*/  FFMA.FTZ R20, R20, UR34, -R72.reuse ;  /* 0x0000002214147c23 */ /* 0x100fe20008010848 */
[----:B------:R-:W-:Y:S01]  /*e880*/  MUFU.EX2 R75, R75 ;  /* 0x0000004b004b7308 */ /* 0x000fe20000000800 */
[--C-:B------:R-:W-:Y:S01]  /*e890*/  FFMA.FTZ R46, R21, UR34, -R72.reuse ;  /* 0x00000022152e7c23 */ /* 0x100fe20008010848 */
[----:B------:R-:W-:Y:S01]  /*e8a0*/  FMUL.FTZ R6, R6, UR34 ;  /* 0x0000002206067c20 */ /* 0x000fe20008410000 */
[--C-:B------:R-:W-:Y:S01]  /*e8b0*/  FFMA.FTZ R13, R74, UR34, -R72.reuse ;  /* 0x000000224a0d7c23 */ /* 0x100fe20008010848 */
[--C-:B------:R-:W-:Y:S01]  /*e8c0*/  FFMA.FTZ R25, R25, UR34, -R72.reuse ;  /* 0x0000002219197c23 */ /* 0x100fe20008010848 */
[--C-:B------:R-:W-:Y:S01]  /*e8d0*/  FFMA.FTZ R27, R27, UR34, -R72.reuse ;  /* 0x000000221b1b7c23 */ /* 0x100fe20008010848 */
[--C-:B------:R-:W-:Y:S01]  /*e8e0*/  FFMA.FTZ R29, R29, UR34, -R72.reuse ;  /* 0x000000221d1d7c23 */ /* 0x100fe20008010848 */
[--C-:B------:R-:W-:Y:S01]  /*e8f0*/  FFMA.FTZ R31, R31, UR34, -R72.reuse ;  /* 0x000000221f1f7c23 */ /* 0x100fe20008010848 */
[----:B------:R-:W0:Y:S01]  /*e900*/  MUFU.EX2 R6, R6 ;  /* 0x0000000600067308 */ /* 0x000e220000000800 */
[----:B------:R-:W-:Y:S01]  /*e910*/  FFMA.FTZ R43, R43, UR34, -R72 ;  /* 0x000000222b2b7c23 */ /* 0x000fe20008010848 */
[----:B------:R-:W-:Y:S01]  /*e920*/  FADD.FTZ R14, R47, R14 ;  /* 0x0000000e2f0e7221 */ /* 0x000fe20000010000 */
[--C-:B------:R-:W-:Y:S01]  /*e930*/  FFMA.FTZ R33, R33, UR34, -R72.reuse ;  /* 0x0000002221217c23 */ /* 0x100fe20008010848 */
[--C-:B------:R-:W-:Y:S01]  /*e940*/  FFMA.FTZ R21, R39, UR34, -R72.reuse ;  /* 0x0000002227157c23 */ /* 0x100fe20008010848 */
[--C-:B------:R-:W-:Y:S01]  /*e950*/  FFMA.FTZ R39, R41, UR34, -R72.reuse ;  /* 0x0000002229277c23 */ /* 0x100fe20008010848 */
[--C-:B------:R-:W-:Y:S01]  /*e960*/  FFMA.FTZ R41, R45, UR34, -R72.reuse ;  /* 0x000000222d297c23 */ /* 0x100fe20008010848 */
[----:B------:R-:W-:Y:S01]  /*e970*/  FFMA.FTZ R49, R49, UR34, -R72 ;  /* 0x0000002231317c23 */ /* 0x000fe20008010848 */
[----:B------:R-:W1:Y:S01]  /*e980*/  MUFU.EX2 R9, R9 ;  /* 0x0000000900097308 */ /* 0x000e620000000800 */
[----:B------:R-:W-:-:S02]  /*e990*/  IMAD.U32 R45, RZ, RZ, UR54 ;  /* 0x00000036ff2d7e24 */ /* 0x000fc4000f8e00ff */
[--C-:B------:R-:W-:Y:S01]  /*e9a0*/  FFMA.FTZ R51, R51, UR34, -R72.reuse ;  /* 0x0000002233337c23 */ /* 0x100fe20008010848 */
[--C-:B------:R-:W-:Y:S01]  /*e9b0*/  FFMA.FTZ R12, R57, UR34, -R72.reuse ;  /* 0x00000022390c7c23 */ /* 0x100fe20008010848 */
[--C-:B------:R-:W-:Y:S01]  /*e9c0*/  FFMA.FTZ R65, R65, UR34, -R72.reuse ;  /* 0x0000002241417c23 */ /* 0x100fe20008010848 */
[--C-:B------:R-:W-:Y:S01]  /*e9d0*/  FFMA.FTZ R67, R67, UR34, -R72.reuse ;  /* 0x0000002243437c23 */ /* 0x100fe20008010848 */
[----:B------:R-:W-:Y:S01]  /*e9e0*/  @!P1 LEA R45, R45, UR42, 0x3 ;  /* 0x0000002a2d2d9c11 */ /* 0x000fe2000f8e18ff */
[--C-:B------:R-:W-:Y:S01]  /*e9f0*/  FFMA.FTZ R78, R78, UR34, -R72.reuse ;  /* 0x000000224e4e7c23 */ /* 0x100fe20008010848 */
[----:B------:R-:W2:Y:S01]  /*ea00*/  MUFU.EX2 R11, R11 ;  /* 0x0000000b000b7308 */ /* 0x000ea20000000800 */
[----:B0-----:R-:W-:Y:S01]  /*ea10*/  FFMA.FTZ R74, R6, R2, R75 ;  /* 0x00000002064a7223 */ /* 0x001fe2000001004b */
[--C-:B------:R-:W-:Y:S01]  /*ea20*/  FFMA.FTZ R2, R53, UR34, -R72.reuse ;  /* 0x0000002235027c23 */ /* 0x100fe20008010848 */
[----:B------:R-:W-:Y:S01]  /*ea30*/  FFMA.FTZ R53, R55, UR34, -R72 ;  /* 0x0000002237357c23 */ /* 0x000fe20008010848 */
[----:B------:R-:W-:-:S02]  /*ea40*/  @!P1 VIADD R45, R45, 0x2d860 ;  /* 0x0002d8602d2d9836 */ /* 0x000fc40000000000 */
[--C-:B------:R-:W-:Y:S01]  /*ea50*/  FFMA.FTZ R55, R59, UR34, -R72.reuse ;  /* 0x000000223b377c23 */ /* 0x100fe20008010848 */
[--C-:B------:R-:W-:Y:S01]  /*ea60*/  FFMA.FTZ R80, R80, UR34, -R72.reuse ;  /* 0x0000002250507c23 */ /* 0x100fe20008010848 */
[----:B------:R-:W-:Y:S01]  /*ea70*/  FFMA.FTZ R76, R76, UR34, -R72 ;  /* 0x000000224c4c7c23 */ /* 0x000fe20008010848 */
[----:B------:R-:W0:Y:S01]  /*ea80*/  MUFU.EX2 R81, R81 ;  /* 0x0000005100517308 */ /* 0x000e220000000800 */
[----:B-1----:R-:W-:Y:S01]  /*ea90*/  FADD.FTZ R74, R9, R74 ;  /* 0x0000004a094a7221 */ /* 0x002fe20000010000 */
[----:B------:R-:W-:Y:S01]  /*eaa0*/  @!P1 PRMT R45, RZ, 0x654, R45 ;  /* 0x00000654ff2d9816 */ /* 0x000fe2000000002d */
[----:B------:R-:W-:Y:S01]  /*eab0*/  FFMA.FTZ R73, R73, UR34, -R72 ;  /* 0x0000002249497c23 */ /* 0x000fe20008010848 */
[----:B------:R-:W-:Y:S01]  /*eac0*/  F2FP.BF16.F32.PACK_AB R9, R9, R75 ;  /* 0x0000004b0909723e */ /* 0x000fe200000010ff */
[----:B------:R-:W-:Y:S01]  /*ead0*/  UMOV UR54, UR46 ;  /* 0x0000002e00367c82 */ /* 0x000fe20008000000 */
[----:B------:R1:W-:Y:S01]  /*eae0*/  @!P1 SYNCS.ARRIVE.TRANS64.RED.A1T0 RZ, [R45+URZ], RZ ;  /* 0x000000ff2dff99a7 */ /* 0x0003e2000810043f */
[----:B------:R-:W-:Y:S01]  /*eaf0*/  ISETP.GT.AND P2, PT, R0, UR37, PT ;  /* 0x0000002500007c0c */ /* 0x000fe2000bf44270 */
        /* <DEDUP_REMOVED lines=9> */
[C---:B0-----:R-:W-:Y:S01]  /*eb90*/  FADD.FTZ R3, R81.reuse, R74 ;  /* 0x0000004a51037221 */ /* 0x041fe20000010000 */
[----:B------:R-:W-:Y:S01]  /*eba0*/  F2FP.BF16.F32.PACK_AB R11, R81, R11 ;  /* 0x0000000b510b723e */ /* 0x000fe200000010ff */
[-C--:B------:R-:W-:Y:S01]  /*ebb0*/  FMUL.FTZ R102, R102, R6.reuse ;  /* 0x0000000666667220 */ /* 0x080fe20000410000 */
[-C--:B------:R-:W-:Y:S01]  /*ebc0*/  FMUL.FTZ R103, R103, R6.reuse ;  /* 0x0000000667677220 */ /* 0x080fe20000410000 */
[-C--:B------:R-:W-:Y:S01]  /*ebd0*/  FMUL.FTZ R106, R106, R6.reuse ;  /* 0x000000066a6a7220 */ /* 0x080fe20000410000 */
[-C--:B------:R-:W-:Y:S01]  /*ebe0*/  FMUL.FTZ R107, R107, R6.reuse ;  /* 0x000000066b6b7220 */ /* 0x080fe20000410000 */
[----:B------:R0:W-:Y:S01]  /*ebf0*/  STSM.16.M88.4 [R17+0x21800], R8 ;  /* 0x0218000811007844 */ /* 0x0001e20000000200 */
[----:B------:R-:W4:Y:S01]  /*ec00*/  MUFU.EX2 R25, R25 ;  /* 0x0000001900197308 */ /* 0x000f220000000800 */
        /* <DEDUP_REMOVED lines=8> */
[----:B--2---:R-:W-:Y:S01]  /*ec90*/  FADD.FTZ R74, R46, R3 ;  /* 0x000000032e4a7221 */ /* 0x004fe20000010000 */
[-C--:B------:R-:W-:Y:S01]  /*eca0*/  FMUL.FTZ R122, R122, R6.reuse ;  /* 0x000000067a7a7220 */ /* 0x080fe20000410000 */
[-C--:B------:R-:W-:Y:S01]  /*ecb0*/  FMUL.FTZ R123, R123, R6.reuse ;  /* 0x000000067b7b7220 */ /* 0x080fe20000410000 */
[-C--:B------:R-:W-:Y:S01]  /*ecc0*/  FMUL.FTZ R126, R126, R6.reuse ;  /* 0x000000067e7e7220 */ /* 0x080fe20000410000 */
[-C--:B------:R-:W-:Y:S01]  /*ecd0*/  FMUL.FTZ R127, R127, R6.reuse ;  /* 0x000000067f7f7220 */ /* 0x080fe20000410000 */
[----:B------:R-:W-:Y:S01]  /*ece0*/  FMUL.FTZ R130, R130, R6 ;  /* 0x0000000682827220 */ /* 0x000fe20000410000 */
[----:B0-----:R-:W-:Y:S01]  /*ecf0*/  F2FP.BF16.F32.PACK_AB R9, R46, R20 ;  /* 0x000000142e09723e */ /* 0x001fe200000010ff */
[----:B------:R-:W0:Y:S01]  /*ed00*/  MUFU.EX2 R29, R29 ;  /* 0x0000001d001d7308 */ /* 0x000e220000000800 */
[----:B----4-:R-:W-:Y:S01]  /*ed10*/  FADD.FTZ R74, R25, R74 ;  /* 0x0000004a194a7221 */ /* 0x010fe20000010000 */
[----:B------:R-:W-:Y:S01]  /*ed20*/  F2FP.BF16.F32.PACK_AB R8, R37, R47 ;  /* 0x0000002f2508723e */ /* 0x000fe200000010ff */
[----:B------:R-:W-:Y:S01]  /*ed30*/  FMUL.FTZ R131, R131, R6 ;  /* 0x0000000683837220 */ /* 0x000fe20000410000 */
[----:B------:R-:W-:Y:S01]  /*ed40*/  F2FP.BF16.F32.PACK_AB R10, R26, R24 ;  /* 0x000000181a0a723e */ /* 0x000fe200000010ff */
[-C--:B------:R-:W-:Y:S01]  /*ed50*/  FMUL.FTZ R134, R134, R6.reuse ;  /* 0x0000000686867220 */ /* 0x080fe20000410000 */
[----:B------:R-:W-:Y:S01]  /*ed60*/  FMUL.FTZ R135, R135, R6 ;  /* 0x0000000687877220 */ /* 0x000fe20000410000 */
[----:B------:R-:W-:Y:S01]  /*ed70*/  FMUL.FTZ R101, R101, R15 ;  /* 0x0000000f65657220 */ /* 0x000fe20000410000 */
[----:B------:R2:W-:Y:S01]  /*ed80*/  MUFU.EX2 R35, R43 ;  /* 0x0000002b00237308 */ /* 0x0005e20000000800 */
[C---:B---3--:R-:W-:Y:S01]  /*ed90*/  FADD.FTZ R74, R27.reuse, R74 ;  /* 0x0000004a1b4a7221 */ /* 0x048fe20000010000 */
[----:B------:R-:W-:Y:S01]  /*eda0*/  F2FP.BF16.F32.PACK_AB R11, R27, R25 ;  /* 0x000000191b0b723e */ /* 0x000fe200000010ff */
[-C--:B------:R-:W-:Y:S01]  /*edb0*/  FMUL.FTZ R104, R104, R15.reuse ;  /* 0x0000000f68687220 */ /* 0x080fe20000410000 */
[-C--:B------:R-:W-:Y:S01]  /*edc0*/  FMUL.FTZ R105, R105, R15.reuse ;  /* 0x0000000f69697220 */ /* 0x080fe20000410000 */
[-C--:B------:R-:W-:Y:S01]  /*edd0*/  FMUL.FTZ R108, R108, R15.reuse ;  /* 0x0000000f6c6c7220 */ /* 0x080fe20000410000 */
[-C--:B------:R-:W-:Y:S01]  /*ede0*/  FMUL.FTZ R109, R109, R15.reuse ;  /* 0x0000000f6d6d7220 */ /* 0x080fe20000410000 */
[----:B------:R3:W-:Y:S01]  /*edf0*/  STSM.16.M88.4 [R22], R8 ;  /* 0x0000000816007844 */ /* 0x0007e20000000200 */
[----:B------:R-:W4:Y:S01]  /*ee00*/  MUFU.EX2 R31, R31 ;  /* 0x0000001f001f7308 */ /* 0x000f220000000800 */
[----:B--2---:R-:W-:Y:S01]  /*ee10*/  FADD.FTZ R43, R37, R14 ;  /* 0x0000000e252b7221 */ /* 0x004fe20000010000 */
[----:B0-----:R-:W-:Y:S01]  /*ee20*/  FADD.FTZ R74, R29, R74 ;  /* 0x0000004a1d4a7221 */ /* 0x001fe20000010000 */
[--C-:B------:R-:W-:Y:S01]  /*ee30*/  FFMA.FTZ R14, R61, UR34, -R72.reuse ;  /* 0x000000223d0e7c23 */ /* 0x100fe20008010848 */
[--C-:B------:R-:W-:Y:S01]  /*ee40*/  FFMA.FTZ R61, R63, UR34, -R72.reuse ;  /* 0x000000223f3d7c23 */ /* 0x100fe20008010848 */
[----:B------:R-:W-:Y:S01]  /*ee50*/  FADD.FTZ R43, R24, R43 ;  /* 0x0000002b182b7221 */ /* 0x000fe20000010000 */
[----:B------:R-:W-:Y:S01]  /*ee60*/  FFMA.FTZ R72, R77, UR34, -R72 ;  /* 0x000000224d487c23 */ /* 0x000fe20008010848 */
[-C--:B------:R-:W-:Y:S01]  /*ee70*/  FMUL.FTZ R112, R112, R15.reuse ;  /* 0x0000000f70707220 */ /* 0x080fe20000410000 */
[----:B------:R-:W0:Y:S01]  /*ee80*/  MUFU.EX2 R33, R33 ;  /* 0x0000002100217308 */ /* 0x000e220000000800 */
[----:B------:R-:W-:Y:S01]  /*ee90*/  FADD.FTZ R43, R26, R43 ;  /* 0x0000002b1a2b7221 */ /* 0x000fe20000010000 */
[-C--:B------:R-:W-:Y:S01]  /*eea0*/  FMUL.FTZ R113, R113, R15.reuse ;  /* 0x0000000f71717220 */ /* 0x080fe20000410000 */
[-C--:B------:R-:W-:Y:S01]  /*eeb0*/  FMUL.FTZ R116, R116, R15.reuse ;  /* 0x0000000f74747220 */ /* 0x080fe20000410000 */
[-C--:B------:R-:W-:Y:S01]  /*eec0*/  FMUL.FTZ R117, R117, R15.reuse ;  /* 0x0000000f75757220 */ /* 0x080fe20000410000 */
[----:B------:R-:W-:Y:S01]  /*eed0*/  FADD.FTZ R43, R28, R43 ;  /* 0x0000002b1c2b7221 */ /* 0x000fe20000010000 */
[----:B------:R-:W-:Y:S01]  /*eee0*/  F2FP.BF16.F32.PACK_AB R28, R30, R28 ;  /* 0x0000001c1e1c723e */ /* 0x000fe200000010ff */
[----:B------:R-:W-:Y:S01]  /*eef0*/  FMUL.FTZ R120, R120, R15 ;  /* 0x0000000f78787220 */ /* 0x000fe20000410000 */
[----:B------:R-:W2:Y:S01]  /*ef00*/  MUFU.EX2 R79, R79 ;  /* 0x0000004f004f7308 */ /* 0x000ea20000000800 */
[----:B------:R-:W-:Y:S01]  /*ef10*/  FADD.FTZ R43, R30, R43 ;  /* 0x0000002b1e2b7221 */ /* 0x000fe20000010000 */
[C---:B----4-:R-:W-:Y:S01]  /*ef20*/  FADD.FTZ R74, R31.reuse, R74 ;  /* 0x0000004a1f4a7221 */ /* 0x050fe20000010000 */
[----:B------:R-:W-:Y:S01]  /*ef30*/  F2FP.BF16.F32.PACK_AB R29, R31, R29 ;  /* 0x0000001d1f1d723e */ /* 0x000fe200000010ff */
[-C--:B------:R-:W-:Y:S01]  /*ef40*/  FMUL.FTZ R121, R121, R15.reuse ;  /* 0x0000000f79797220 */ /* 0x080fe20000410000 */
[----:B------:R-:W-:Y:S01]  /*ef50*/  FADD.FTZ R43, R32, R43 ;  /* 0x0000002b202b7221 */ /* 0x000fe20000010000 */
[----:B------:R-:W-:Y:S01]  /*ef60*/  F2FP.BF16.F32.PACK_AB R30, R34, R32 ;  /* 0x00000020221e723e */ /* 0x000fe200000010ff */
[-C--:B------:R-:W-:Y:S01]  /*ef70*/  FMUL.FTZ R124, R124, R15.reuse ;  /* 0x0000000f7c7c7220 */ /* 0x080fe20000410000 */
[----:B------:R-:W4:Y:S01]  /*ef80*/  MUFU.EX2 R13, R13 ;  /* 0x0000000d000d7308 */ /* 0x000f220000000800 */
[----:B0-----:R-:W-:Y:S01]  /*ef90*/  FADD.FTZ R74, R33, R74 ;  /* 0x0000004a214a7221 */ /* 0x001fe20000010000 */
[----:B------:R-:W-:Y:S01]  /*efa0*/  FADD.FTZ R43, R34, R43 ;  /* 0x0000002b222b7221 */ /* 0x000fe20000010000 */
[-C--:B------:R-:W-:Y:S01]  /*efb0*/  FMUL.FTZ R125, R125, R15.reuse ;  /* 0x0000000f7d7d7220 */ /* 0x080fe20000410000 */
[-C--:B------:R-:W-:Y:S01]  /*efc0*/  FMUL.FTZ R128, R128, R15.reuse ;  /* 0x0000000f80807220 */ /* 0x080fe20000410000 */
[----:B------:R-:W-:Y:S01]  /*efd0*/  FMUL.FTZ R129, R129, R15 ;  /* 0x0000000f81817220 */ /* 0x000fe20000410000 */
[----:B------:R-:W-:Y:S01]  /*efe0*/  FADD.FTZ R43, R36, R43 ;  /* 0x0000002b242b7221 */ /* 0x000fe20000010000 */
[C---:B------:R-:W-:Y:S01]  /*eff0*/  F2FP.BF16.F32.PACK_AB R36, R38.reuse, R36 ;  /* 0x000000242624723e */ /* 0x040fe200000010ff */
[----:B------:R-:W0:Y:S01]  /*f000*/  MUFU.EX2 R21, R21 ;  /* 0x0000001500157308 */ /* 0x000e220000000800 */
[C---:B--2---:R-:W-:Y:S01]  /*f010*/  FADD.FTZ R74, R79.reuse, R74 ;  /* 0x0000004a4f4a7221 */ /* 0x044fe20000010000 */
[----:B------:R-:W-:Y:S01]  /*f020*/  FADD.FTZ R43, R38, R43 ;  /* 0x0000002b262b7221 */ /* 0x000fe20000010000 */
[----:B------:R-:W-:Y:S01]  /*f030*/  F2FP.BF16.F32.PACK_AB R31, R79, R33 ;  /* 0x000000214f1f723e */ /* 0x000fe200000010ff */
[-C--:B------:R-:W-:Y:S01]  /*f040*/  FMUL.FTZ R132, R132, R15.reuse ;  /* 0x0000000f84847220 */ /* 0x080fe20000410000 */
[----:B------:R-:W-:Y:S01]  /*f050*/  F2FP.BF16.F32.PACK_AB R38, R42, R40 ;  /* 0x000000282a26723e */ /* 0x000fe200000010ff */
[----:B------:R-:W-:Y:S01]  /*f060*/  FADD.FTZ R43, R40, R43 ;  /* 0x0000002b282b7221 */ /* 0x000fe20000010000 */
[----:B------:R-:W-:Y:S01]  /*f070*/  FMUL.FTZ R133, R133, R15 ;  /* 0x0000000f85857220 */ /* 0x000fe20000410000 */
[----:B------:R-:W2:Y:S01]  /*f080*/  MUFU.EX2 R39, R39 ;  /* 0x0000002700277308 */ /* 0x000ea20000000800 */
[----:B----4-:R-:W-:Y:S01]  /*f090*/  FADD.FTZ R74, R13, R74 ;  /* 0x0000004a0d4a7221 */ /* 0x010fe20000010000 */
[----:B------:R-:W-:Y:S01]  /*f0a0*/  FADD.FTZ R43, R42, R43 ;  /* 0x0000002b2a2b7221 */ /* 0x000fe20000010000 */
[----:B------:R1:W-:Y:S01]  /*f0b0*/  STSM.16.M88.4 [R19], R28 ;  /* 0x0000001c13007844 */ /* 0x0003e20000000200 */
[----:B------:R-:W-:-:S02]  /*f0c0*/  VIADD R0, R0, 0xffffffff ;  /* 0xffffffff00007836 */ /* 0x000fc40000000000 */
[----:B------:R-:W-:Y:S01]  /*f0d0*/  FADD.FTZ R43, R44, R43 ;  /* 0x0000002b2c2b7221 */ /* 0x000fe20000010000 */
[----:B------:R-:W-:Y:S01]  /*f0e0*/  IMAD.MOV.U32 R6, RZ, RZ, R7 ;  /* 0x000000ffff067224 */ /* 0x000fe200078e0007 */
[----:B------:R-:W4:Y:S01]  /*f0f0*/  MUFU.EX2 R41, R41 ;  /* 0x0000002900297308 */ /* 0x000f220000000800 */
[C---:B0-----:R-:W-:Y:S01]  /*f100*/  FADD.FTZ R74, R21.reuse, R74 ;  /* 0x0000004a154a7221 */ /* 0x041fe20000010000 */
[C---:B------:R-:W-:Y:S01]  /*f110*/  FADD.FTZ R43, R48.reuse, R43 ;  /* 0x0000002b302b7221 */ /* 0x040fe20000010000 */
[----:B------:R-:W-:Y:S02]  /*f120*/  F2FP.BF16.F32.PACK_AB R37, R21, R13 ;  /* 0x0000000d1525723e */ /* 0x000fe400000010ff */
[----:B------:R-:W-:Y:S01]  /*f130*/  F2FP.BF16.F32.PACK_AB R48, R48, R44 ;  /* 0x0000002c3030723e */ /* 0x000fe200000010ff */
[----:B------:R-:W-:Y:S02]  /*f140*/  FADD.FTZ R20, R50, R43 ;  /* 0x0000002b32147221 */ /* 0x000fe40000010000 */
[----:B------:R-:W0:Y:S01]  /*f150*/  MUFU.EX2 R49, R49 ;  /* 0x0000003100317308 */ /* 0x000e220000000800 */
[----:B--2---:R-:W-:Y:S01]  /*f160*/  FADD.FTZ R74, R39, R74 ;  /* 0x0000004a274a7221 */ /* 0x004fe20000010000 */
[----:B------:R-:W-:-:S03]  /*f170*/  F2FP.BF16.F32.PACK_AB R39, R35, R39 ;  /* 0x000000272327723e */ /* 0x000fc600000010ff */
[----:B------:R-:W-:Y:S02]  /*f180*/  FADD.FTZ R74, R35, R74 ;  /* 0x0000004a234a7221 */ /* 0x000fe40000010000 */
[----:B------:R1:W-:Y:S01]  /*f190*/  STSM.16.M88.4 [R18], R36 ;  /* 0x0000002412007844 */ /* 0x0003e20000000200 */
[----:B------:R-:W2:Y:S01]  /*f1a0*/  MUFU.EX2 R51, R51 ;  /* 0x0000003300337308 */ /* 0x000ea20000000800 */
[----:B----4-:R-:W-:-:S07]  /*f1b0*/  FADD.FTZ R74, R41, R74 ;  /* 0x0000004a294a7221 */ /* 0x010fce0000010000 */
[----:B------:R-:W4:Y:S01]  /*f1c0*/  MUFU.EX2 R69, R69 ;  /* 0x0000004500457308 */ /* 0x000f220000000800 */
[C---:B0-----:R-:W-:Y:S01]  /*f1d0*/  FADD.FTZ R74, R49.reuse, R74 ;  /* 0x0000004a314a7221 */ /* 0x041fe20000010000 */
[----:B------:R-:W-:-:S06]  /*f1e0*/  F2FP.BF16.F32.PACK_AB R49, R49, R41 ;  /* 0x000000293131723e */ /* 0x000fcc00000010ff */
[----:B------:R-:W0:Y:S01]  /*f1f0*/  MUFU.EX2 R2, R2 ;  /* 0x0000000200027308 */ /* 0x000e220000000800 */
[----:B--2---:R-:W-:-:S07]  /*f200*/  FADD.FTZ R3, R51, R74 ;  /* 0x0000004a33037221 */ /* 0x004fce0000010000 */
[----:B------:R-:W2:Y:S01]  /*f210*/  MUFU.EX2 R53, R53 ;  /* 0x0000003500357308 */ /* 0x000ea20000000800 */
[C---:B----4-:R-:W-:Y:S01]  /*f220*/  FADD.FTZ R25, R69.reuse, R20 ;  /* 0x0000001445197221 */ /* 0x050fe20000010000 */
[----:B------:R-:W-:-:S03]  /*f230*/  F2FP.BF16.F32.PACK_AB R50, R69, R50 ;  /* 0x000000324532723e */ /* 0x000fc600000010ff */
[----:B------:R-:W-:-:S03]  /*f240*/  FADD.FTZ R25, R52, R25 ;  /* 0x0000001934197221 */ /* 0x000fc60000010000 */
[----:B------:R-:W3:Y:S01]  /*f250*/  MUFU.EX2 R12, R12 ;  /* 0x0000000c000c7308 */ /* 0x000ee20000000800 */
[C---:B0-----:R-:W-:Y:S01]  /*f260*/  FADD.FTZ R20, R2.reuse, R3 ;  /* 0x0000000302147221 */ /* 0x041fe20000010000 */
[----:B------:R-:W-:-:S05]  /*f270*/  F2FP.BF16.F32.PACK_AB R51, R2, R51 ;  /* 0x000000330233723e */ /* 0x000fca00000010ff */
[----:B------:R1:W-:Y:S01]  /*f280*/  STSM.16.M88.4 [R17+0x27800], R48 ;  /* 0x0278003011007844 */ /* 0x0003e20000000200 */
        /* <DEDUP_REMOVED lines=24> */
[----:B------:R-:W-:-:S05]  /*f410*/  F2FP.BF16.F32.PACK_AB R54, R58, R56 ;  /* 0x000000383a36723e */ /* 0x000fca00000010ff */
[----:B------:R1:W-:Y:S01]  /*f420*/  STSM.16.M88.4 [R23], R52 ;  /* 0x0000003417007844 */ /* 0x0003e20000000200 */
[----:B------:R-:W2:Y:S01]  /*f430*/  MUFU.EX2 R80, R80 ;  /* 0x0000005000507308 */ /* 0x000ea20000000800 */
[C---:B---3--:R-:W-:Y:S01]  /*f440*/  FADD.FTZ R3, R78.reuse, R3 ;  /* 0x000000034e037221 */ /* 0x048fe20000010000 */
[----:B------:R-:W-:-:S06]  /*f450*/  F2FP.BF16.F32.PACK_AB R63, R78, R63 ;  /* 0x0000003f4e3f723e */ /* 0x000fcc00000010ff */
[----:B------:R-:W3:Y:S01]  /*f460*/  MUFU.EX2 R62, R62 ;  /* 0x0000003e003e7308 */ /* 0x000ee20000000800 */
[----:B0-----:R-:W-:-:S07]  /*f470*/  FADD.FTZ R25, R60, R25 ;  /* 0x000000193c197221 */ /* 0x001fce0000010000 */
        /* <DEDUP_REMOVED lines=8> */
[C---:B--2---:R-:W-:Y:S01]  /*f500*/  F2FP.BF16.F32.PACK_AB R62, R66.reuse, R64 ;  /* 0x00000040423e723e */ /* 0x044fe200000010ff */
[----:B------:R-:W-:-:S04]  /*f510*/  FADD.FTZ R25, R66, R25 ;  /* 0x0000001942197221 */ /* 0x000fc80000010000 */
[----:B------:R1:W-:Y:S02]  /*f520*/  STSM.16.M88.4 [R19+0x6000], R60 ;  /* 0x0060003c13007844 */ /* 0x0003e40000000200 */
[----:B------:R-:W2:Y:S01]  /*f530*/  MUFU.EX2 R71, R71 ;  /* 0x0000004700477308 */ /* 0x000ea20000000800 */
[C---:B---3--:R-:W-:Y:S01]  /*f540*/  FADD.FTZ R3, R9.reuse, R3 ;  /* 0x0000000309037221 */ /* 0x048fe20000010000 */
[----:B------:R-:W-:-:S06]  /*f550*/  F2FP.BF16.F32.PACK_AB R9, R9, R80 ;  /* 0x000000500909723e */ /* 0x000fcc00000010ff */
[----:B------:R-:W3:Y:S01]  /*f560*/  MUFU.EX2 R68, R68 ;  /* 0x0000004400447308 */ /* 0x000ee20000000800 */
[----:B0-----:R-:W-:-:S07]  /*f570*/  FADD.FTZ R2, R70, R25 ;  /* 0x0000001946027221 */ /* 0x001fce0000010000 */
[----:B------:R-:W0:Y:S01]  /*f580*/  MUFU.EX2 R76, R76 ;  /* 0x0000004c004c7308 */ /* 0x000e220000000800 */
[C---:B--2---:R-:W-:Y:S01]  /*f590*/  F2FP.BF16.F32.PACK_AB R8, R71.reuse, R70 ;  /* 0x000000464708723e */ /* 0x044fe200000010ff */
[----:B------:R-:W-:-:S06]  /*f5a0*/  FADD.FTZ R13, R71, R2 ;  /* 0x00000002470d7221 */ /* 0x000fcc0000010000 */
[----:B------:R-:W2:Y:S01]  /*f5b0*/  MUFU.EX2 R21, R72 ;  /* 0x0000004800157308 */ /* 0x000ea20000000800 */
[----:B---3--:R-:W-:Y:S01]  /*f5c0*/  F2FP.BF16.F32.PACK_AB R10, R5, R68 ;  /* 0x00000044050a723e */ /* 0x008fe200000010ff */
[----:B------:R-:W-:Y:S01]  /*f5d0*/  FADD.FTZ R68, R68, R13 ;  /* 0x0000000d44447221 */ /* 0x000fe20000010000 */
[----:B0-----:R-:W-:-:S03]  /*f5e0*/  FADD.FTZ R2, R76, R3 ;  /* 0x000000034c027221 */ /* 0x001fc60000010000 */
[----:B------:R-:W-:Y:S01]  /*f5f0*/  FADD.FTZ R3, R5, R68 ;  /* 0x0000004405037221 */ /* 0x000fe20000010000 */
[----:B------:R-:W-:Y:S01]  /*f600*/  IMAD.MOV.U32 R5, RZ, RZ, R4 ;  /* 0x000000ffff057224 */ /* 0x000fe200078e0004 */
[C---:B--2---:R-:W-:Y:S01]  /*f610*/  F2FP.BF16.F32.PACK_AB R11, R21.reuse, R76 ;  /* 0x0000004c150b723e */ /* 0x044fe200000010ff */
[----:B------:R-:W-:-:S04]  /*f620*/  FADD.FTZ R2, R21, R2 ;  /* 0x0000000215027221 */ /* 0x000fc80000010000 */
[----:B------:R1:W-:Y:S01]  /*f630*/  STSM.16.M88.4 [R18+0x6000], R8 ;  /* 0x0060000812007844 */ /* 0x0003e20000000200 */
[----:B------:R0:W-:Y:S06]  /*f640*/  MEMBAR.ALL.CTA ;  /* 0x0000000000007992 */ /* 0x0001ec0000008000 */
[----:B0-----:R-:W0:Y:S02]  /*f650*/  FENCE.VIEW.ASYNC.S ;  /* 0x00000000000073c6 */ /* 0x001e240000000000 */
[----:B0-----:R-:W-:Y:S01]  /*f660*/  NOP ;  /* 0x0000000000007918 */ /* 0x001fe20000000000 */
[----:B------:R-:W-:Y:S05]  /*f670*/  @P2 BRA `(.L_x_11060) ;  /* 0xffffffc400d82947 */ /* 0x000fea000383ffff */
.L_x_11043:
[----:B------:R-:W-:Y:S06]  /*f680*/  BAR.ARV 0x8, 0x200 ;  /* 0x0208000000007b1d */ /* 0x000fec0000002000 */
[----:B------:R-:W-:Y:S05]  /*f690*/  @!P0 BRA `(.L_x_11061) ;  /* 0x0000000000048947 */ /* 0x000fea0003800000 */
[----:B------:R-:W-:Y:S01]  /*f6a0*/  BPT.TRAP 0x1 ;  /* 0x000000040000795c */ /* 0x000fe20000300000 */
.L_x_11061:
[----:B------:R-:W-:Y:S01]  /*f6b0*/  ULEA UR9, UR46, UR42, 0x3 ;  /* 0x0000002a2e097291 */ /* 0x000fe2000f8e183f */
[----:B------:R-:W-:-:S05]  /*f6c0*/  IMAD.U32 R0, RZ, RZ, UR49 ;  /* 0x00000031ff007e24 */ /* 0x000fca000f8e00ff */
[----:B------:R-:W-:-:S04]  /*f6d0*/  SHF.L.U32 R0, R0, 0x1f, RZ ;  /* 0x0000001f00007819 */ /* 0x000fc800000006ff */
[----:B------:R2:W4:Y:S01]  /*f6e0*/  SYNCS.PHASECHK.TRANS64.TRYWAIT P2, [UR9+0x2d850], R0 ;  /* 0x02d85000ff0075a7 */ /* 0x0005220008040149 */
[----:B------:R-:W-:Y:S05]  /*f6f0*/  @!P0 BRA `(.L_x_11062) ;  /* 0x0000000000048947 */ /* 0x000fea0003800000 */
[----:B------:R-:W-:Y:S01]  /*f700*/  BPT.TRAP 0x1 ;  /* 0x000000040000795c */ /* 0x000fe20000300000 */
.L_x_11062:
[----:B----4-:R-:W-:Y:S05]  /*f710*/  @P2 BRA `(.L_x_11063) ;  /* 0x0000000000082947 */ /* 0x010fea0003800000 */
[----:B------:R-:W4:Y:S02]  /*f720*/  SYNCS.PHASECHK.TRANS64.TRYWAIT P0, [UR9+0x2d850], R0 ;  /* 0x02d85000ff0075a7 */ /* 0x000f240008000149 */
[----:B----4-:R-:W-:Y:S05]  /*f730*/  @!P0 BRA `(.L_x_11064) ;  /* 0x0000008c00e08947 */ /* 0x010fea0003800000 */
.L_x_11063:
[----:B------:R-:W-:Y:S01]  /*f740*/  UIADD3 UR42, UR42, 0x400, URZ ;  /* 0x000004002a2a7890 */ /* 0x000fe2000fffe03f */
[----:B------:R-:W-:Y:S01]  /*f750*/  WARPGROUP.ARRIVE ;  /* 0x00000000000079c5 */ /* 0x000fe20000000000 */
[----:B------:R-:W-:Y:S01]  /*f760*/  ULOP3.LUT UR43, UR43, 0x10000, URZ, 0xfc, !UPT ;  /* 0x000100002b2b7892 */ /* 0x000fe2000f8efc3f */
[----:B--2-4-:R-:W2:Y:S01]  /*f770*/  SHFL.BFLY PT, R0, R3, 0x2, 0x1f ;  /* 0x0c401f0003007f89 */ /* 0x014ea200000e0000 */
[----:B------:R-:W-:Y:S01]  /*f780*/  USHF.R.U32.HI UR42, URZ, 0x4, UR42 ;  /* 0x000000043f2a7899 */ /* 0x000fe2000801162a */
[----:B0--3--:R-:W-:Y:S01]  /*f790*/  IMAD.U32 R13, RZ, RZ, UR34 ;  /* 0x00000022ff0d7e24 */ /* 0x009fe2000f8e00ff */
[----:B------:R-:W-:Y:S01]  /*f7a0*/  UMOV UR5, 0x40000040 ;  /* 0x4000004000057882 */ /* 0x000fe20000000000 */
[----:B------:R-:W-:Y:S01]  /*f7b0*/  UMOV UR7, 0x80000020 ;  /* 0x8000002000077882 */ /* 0x000fe20000000000 */
[----:B------:R-:W-:Y:S01]  /*f7c0*/  ULOP3.LUT UR42, UR42, 0x3fff, URZ, 0xc0, !UPT ;  /* 0x00003fff2a2a7892 */ /* 0x000fe2000f8ec03f */
[----:B------:R-:W0:Y:S01]  /*f7d0*/  SHFL.BFLY PT, R5, R2, 0x2, 0x1f ;  /* 0x0c401f0002057f89 */ /* 0x000e2200000e0000 */
[----:B------:R-:W-:Y:S01]  /*f7e0*/  UMOV UR4, UR43 ;  /* 0x0000002b00047c82 */ /* 0x000fe20008000000 */
[----:B------:R-:W-:-:S02]  /*f7f0*/  UIADD3 UR47, UR47, 0x1, URZ ;  /* 0x000000012f2f7890 */ /* 0x000fc4000fffe03f */
[----:B------:R-:W-:-:S04]  /*f800*/  ULOP3.LUT UR8, UR42, 0x2000000, URZ, 0xfc, !UPT ;  /* 0x020000002a087892 */ /* 0x000fc8000f8efc3f */
[----:B------:R-:W-:Y:S02]  /*f810*/  UIMAD UR8, UR46, 0x600, UR8 ;  /* 0x000006002e0878a4 */ /* 0x000fe4000f8e0208 */
[----:B------:R-:W-:-:S04]  /*f820*/  UIADD3 UR46, UR46, 0x1, URZ ;  /* 0x000000012e2e7890 */ /* 0x000fc8000fffe03f */
[----:B------:R-:W-:Y:S01]  /*f830*/  UISETP.NE.AND UP0, UPT, UR46, 0x2, UPT ;  /* 0x000000022e00788c */ /* 0x000fe2000bf05270 */
[----:B------:R-:W-:Y:S02]  /*f840*/  UMOV UR6, UR8 ;  /* 0x0000000800067c82 */ /* 0x000fe40008000000 */
[----:B------:R-:W-:Y:S01]  /*f850*/  HGMMA.64x96x16.F32.BF16 R88, gdesc[UR4].tnspB, R88, gsb0 ;  /* 0x41600000045879f0 */ /* 0x000fe20008001858 */
[----:B------:R-:W-:Y:S01]  /*f860*/  UIADD3 UR4, UR43, 0x2, URZ ;  /* 0x000000022b047890 */ /* 0x000fe2000fffe03f */
[----:B--2---:R-:W-:Y:S01]  /*f870*/  FADD.FTZ R0, R0, R3 ;  /* 0x0000000300007221 */ /* 0x004fe20000010000 */
[----:B------:R-:W-:Y:S01]  /*f880*/  UIADD3 UR6, UR8, 0x40, URZ ;  /* 0x0000004008067890 */ /* 0x000fe2000fffe03f */
[----:B------:R-:W-:Y:S01]  /*f890*/  IMAD.MOV.U32 R3, RZ, RZ, RZ ;  /* 0x000000ffff037224 */ /* 0x000fe200078e00ff */
[----:B------:R-:W-:Y:S01]  /*f8a0*/  UMOV UR5, 0x40000040 ;  /* 0x4000004000057882 */ /* 0x000fe20000000000 */
[----:B------:R-:W-:Y:S01]  /*f8b0*/  UMOV UR7, 0x80000020 ;  /* 0x8000002000077882 */ /* 0x000fe20000000000 */
[----:B0-----:R-:W-:Y:S01]  /*f8c0*/  FADD.FTZ R6, R5, R2 ;  /* 0x0000000205067221 */ /* 0x001fe20000010000 */
[----:B------:R-:W-:Y:S01]  /*f8d0*/  IMAD.MOV.U32 R2, RZ, RZ, -0x800000 ;  /* 0xff800000ff027424 */ /* 0x000fe200078e00ff */
[----:B------:R-:W0:Y:S01]  /*f8e0*/  SHFL.BFLY PT, R5, R0, 0x1, 0x1f ;  /* 0x0c201f0000057f89 */ /* 0x000e2200000e0000 */
[----:B------:R-:W-:-:S03]  /*f8f0*/  USEL UR46, UR46, URZ, UP0 ;  /* 0x0000003f2e2e7287 */ /* 0x000fc60008000000 */
[----:B-1----:R-:W1:Y:S01]  /*f900*/  SHFL.BFLY PT, R9, R6, 0x1, 0x1f ;  /* 0x0c201f0006097f89 */ /* 0x002e6200000e0000 */
[----:B0-----:R-:W-:Y:S01]  /*f910*/  FADD.FTZ R11, R0, R5 ;  /* 0x00000005000b7221 */ /* 0x001fe20000010000 */
[----:B------:R-:W-:Y:S02]  /*f920*/  IMAD.U32 R5, RZ, RZ, UR34 ;  /* 0x00000022ff057e24 */ /* 0x000fe4000f8e00ff */
[----:B------:R-:W-:Y:S02]  /*f930*/  IMAD.MOV.U32 R0, RZ, RZ, -0x800000 ;  /* 0xff800000ff007424 */ /* 0x000fe400078e00ff */
[----:B-1----:R-:W-:Y:S01]  /*f940*/  FADD.FTZ R12, R6, R9 ;  /* 0x00000009060c7221 */ /* 0x002fe20000010000 */
[----:B------:R-:W-:Y:S01]  /*f950*/  FSETP.NE.FTZ.AND P0, PT, R11, RZ, PT ;  /* 0x000000ff0b00720b */ /* 0x000fe20003f15000 */
[----:B------:R-:W-:Y:S02]  /*f960*/  IMAD.U32 R6, RZ, RZ, UR9 ;  /* 0x00000009ff067e24 */ /* 0x000fe4000f8e00ff */
[----:B------:R-:W-:Y:S01]  /*f970*/  IMAD.MOV.U32 R9, RZ, RZ, RZ ;  /* 0x000000ffff097224 */ /* 0x000fe200078e00ff */
[----:B------:R-:W-:Y:S01]  /*f980*/  FSETP.NE.FTZ.AND P2, PT, R12, RZ, PT ;  /* 0x000000ff0c00720b */ /* 0x000fe20003f55000 */
[----:B------:R-:W-:-:S05]  /*f990*/  @!P1 VIADD R6, R6, 0x2d860 ;  /* 0x0002d86006069836 */ /* 0x000fca0000000000 */
[----:B------:R-:W-:-:S03]  /*f9a0*/  @!P1 PRMT R6, RZ, 0x654, R6 ;  /* 0x00000654ff069816 */ /* 0x000fc60000000006 */
[----:B------:R-:W0:Y:S01]  /*f9b0*/  @P0 MUFU.LG2 R8, R11 ;  /* 0x0000000b00080308 */ /* 0x000e220000000c00 */
[----:B------:R-:W-:-:S07]  /*f9c0*/  @P0 FMUL.FTZ R5, R5, 0.69314718246459960938 ;  /* 0x3f31721805050820 */ /* 0x000fce0000410000 */
[----:B------:R-:W1:Y:S08]  /*f9d0*/  @P2 MUFU.LG2 R10, R12 ;  /* 0x0000000c000a2308 */ /* 0x000e700000000c00 */
[----:B------:R2:W3:Y:S01]  /*f9e0*/  @P0 MUFU.RCP R3, R11 ;  /* 0x0000000b00030308 */ /* 0x0004e20000001000 */
[----:B0-----:R-:W-:-:S04]  /*f9f0*/  @P0 FMUL.FTZ R8, R8, 0.69314718246459960938 ;  /* 0x3f31721808080820 */ /* 0x001fc80000410000 */
[----:B------:R-:W-:Y:S01]  /*fa00*/  @P0 FFMA.FTZ R2, R5, R4, R8 ;  /* 0x0000000405020223 */ /* 0x000fe20000010008 */
[----:B------:R-:W-:Y:S02]  /*fa10*/  PLOP3.LUT P0, PT, PT, PT, PT, 0x8, 0x0 ;  /* 0x000000000000781c */ /* 0x000fe40003f0e170 */
[----:B------:R3:W0:Y:S01]  /*fa20*/  @P2 MUFU.RCP R9, R12 ;  /* 0x0000000c00092308 */ /* 0x0006220000001000 */
[----:B--2---:R-:W-:Y:S01]  /*fa30*/  @P2 FMUL.FTZ R11, R13, 0.69314718246459960938 ;  /* 0x3f3172180d0b2820 */ /* 0x004fe20000410000 */
        /* <DEDUP_REMOVED lines=99> */
.L_x_10994:
[----:B------:R-:W0:Y:S08]  /*10070*/  S2UR UR4, SR_CgaCtaId ;  /* 0x00000000000479c3 */ /* 0x000e300000008800 */
[----:B------:R-:W-:Y:S06]  /*10080*/  BAR.SYNC.DEFER_BLOCKING 0x5, 0x200 ;  /* 0x0148000000007b1d */ /* 0x000fec0000010000 */
[----:B------:R-:W-:Y:S01]  /*10090*/  UMOV UR42, 0x400 ;  /* 0x00000400002a7882 */ /* 0x000fe20000000000 */
[----:B------:R-:W-:Y:S01]  /*100a0*/  BSSY B0, `(.L_x_11065) ;  /* 0x00001b8000007945 */ /* 0x000fe20003800000 */
[----:B0-----:R-:W-:-:S09]  /*100b0*/  ULEA UR42, UR4, UR42, 0x18 ;  /* 0x0000002a042a7291 */ /* 0x001fd2000f8ec03f */
[----:B------:R-:W0:Y:S02]  /*100c0*/  LDS.128 R4, [UR42+0x2d8d0] ;  /* 0x02d8d02aff047984 */ /* 0x000e240008000c00 */
[----:B0-----:R-:W-:Y:S02]  /*100d0*/  R2UR UR5, R5 ;  /* 0x00000000050572ca */ /* 0x001fe400000e0000 */
[----:B------:R-:W-:Y:S02]  /*100e0*/  R2UR UR7, R6 ;  /* 0x00000000060772ca */ /* 0x000fe400000e0000 */
[----:B------:R-:W-:Y:S01]  /*100f0*/  R2UR UR6, R7 ;  /* 0x00000000070672ca */ /* 0x000fe200000e0000 */
[----:B------:R-:W-:Y:S06]  /*10100*/  BAR.ARV 0x4, 0x200 ;  /* 0x0108000000007b1d */ /* 0x000fec0000002000 */
[----:B------:R-:W-:Y:S08]  /*10110*/  @P0 BRA `(.L_x_11066) ;  /* 0x0000001000480947 */ /* 0x000ff00003800000 */
[----:B------:R-:W0:Y:S08]  /*10120*/  S2UR UR4, SR_SWINHI ;  /* 0x00000000000479c3 */ /* 0x000e300000002f00 */
[----:B------:R-:W-:Y:S01]  /*10130*/  BAR.SYNC.DEFER_BLOCKING 0x1, 0x180 ;  /* 0x0046000000007b1d */ /* 0x000fe20000010000 */
[----:B------:R-:W-:Y:S02]  /*10140*/  F2FP.BF16.F32.PACK_AB R6, R93, R92 ;  /* 0x0000005c5d06723e */ /* 0x000fe400000010ff */
[----:B------:R-:W-:-:S02]  /*10150*/  F2FP.BF16.F32.PACK_AB R7, R95, R94 ;  /* 0x0000005e5f07723e */ /* 0x000fc400000010ff */
[----:B------:R-:W-:Y:S02]  /*10160*/  F2FP.BF16.F32.PACK_AB R26, R125, R26 ;  /* 0x0000001a7d1a723e */ /* 0x000fe400000010ff */
[----:B------:R-:W-:Y:S01]  /*10170*/  F2FP.BF16.F32.PACK_AB R27, R27, R126 ;  /* 0x0000007e1b1b723e */ /* 0x000fe200000010ff */
[----:B------:R-:W1:Y:S01]  /*10180*/  LDC R40, c[0x0][0xbe8] ;  /* 0x0002fa00ff287b82 */ /* 0x000e620000000800 */
[----:B------:R-:W-:Y:S01]  /*10190*/  UMOV UR8, UR42 ;  /* 0x0000002a00087c82 */ /* 0x000fe20008000000 */
[----:B0-----:R-:W-:Y:S01]  /*101a0*/  UMOV UR9, UR4 ;  /* 0x0000000400097c82 */ /* 0x001fe20008000000 */
[----:B------:R-:W-:Y:S02]  /*101b0*/  IMAD.U32 R20, RZ, RZ, UR8 ;  /* 0x00000008ff147e24 */ /* 0x000fe4000f8e00ff */
[----:B------:R-:W-:Y:S01]  /*101c0*/  IMAD.U32 R21, RZ, RZ, UR9 ;  /* 0x00000009ff157e24 */ /* 0x000fe2000f8e00ff */
[----:B------:R-:W-:Y:S02]  /*101d0*/  ULDC.64 UR8, c[0x0][0xc00] ;  /* 0x0003000000087ab9 */ /* 0x000fe40000000a00 */
[----:B------:R-:W-:Y:S01]  /*101e0*/  UISETP.NE.U32.AND UP0, UPT, UR8, URZ, UPT ;  /* 0x0000003f0800728c */ /* 0x000fe2000bf05070 */
[----:B------:R-:W-:-:S03]  /*101f0*/  IMAD.WIDE R4, R145, 0x2, R20 ;  /* 0x0000000291047825 */ /* 0x000fc600078e0214 */
[----:B------:R-:W-:Y:S01]  /*10200*/  UISETP.NE.AND.EX UP0, UPT, UR9, URZ, UPT, UP0 ;  /* 0x0000003f0900728c */ /* 0x000fe2000bf05300 */
[C---:B------:R-:W-:Y:S02]  /*10210*/  LOP3.LUT R3, R4.reuse, 0x180, RZ, 0xc0, !PT ;  /* 0x0000018004037812 */ /* 0x040fe400078ec0ff */
[----:B------:R-:W-:Y:S01]  /*10220*/  ULDC.64 UR8, c[0x0][0xc00] ;  /* 0x0003000000087ab9 */ /* 0x000fe20000000a00 */
[C---:B------:R-:W-:Y:S01]  /*10230*/  IADD3 R9, P0, R4.reuse, 0x6020, RZ ;  /* 0x0000602004097810 */ /* 0x040fe20007f1e0ff */
[----:B------:R-:W-:Y:S01]  /*10240*/  UIMAD.WIDE UR8, UR40, 0x4, UR8 ;  /* 0x00000004280878a5 */ /* 0x000fe2000f8e0208 */
[C---:B------:R-:W-:Y:S02]  /*10250*/  IADD3 R11, P1, R4.reuse, 0x6000, RZ ;  /* 0x00006000040b7810 */ /* 0x040fe40007f3e0ff */
[----:B------:R-:W-:Y:S02]  /*10260*/  SHF.R.U64 R3, R3, 0x3, RZ ;  /* 0x0000000303037819 */ /* 0x000fe400000012ff */
[----:B------:R-:W-:Y:S01]  /*10270*/  IADD3 R29, P4, R4, 0x20, RZ ;  /* 0x00000020041d7810 */ /* 0x000fe20007f9e0ff */
[----:B------:R-:W-:Y:S01]  /*10280*/  IMAD.U32 R28, RZ, RZ, UR8 ;  /* 0x00000008ff1c7e24 */ /* 0x000fe2000f8e00ff */
[----:B------:R-:W-:-:S02]  /*10290*/  LOP3.LUT R8, R9, 0x180, RZ, 0xc0, !PT ;  /* 0x0000018009087812 */ /* 0x000fc400078ec0ff */
[----:B------:R-:W-:Y:S01]  /*102a0*/  LOP3.LUT R10, R11, 0x180, RZ, 0xc0, !PT ;  /* 0x000001800b0a7812 */ /* 0x000fe200078ec0ff */
[--C-:B------:R-:W-:Y:S01]  /*102b0*/  IMAD.X R25, RZ, RZ, R5.reuse, P4 ;  /* 0x000000ffff197224 */ /* 0x100fe200020e0605 */
[C---:B------:R-:W-:Y:S02]  /*102c0*/  IADD3 R33, P2, R4.reuse, 0x3020, RZ ;  /* 0x0000302004217810 */ /* 0x040fe40007f5e0ff */
[----:B------:R-:W-:Y:S02]  /*102d0*/  IADD3 R31, P3, R4, 0x3000, RZ ;  /* 0x00003000041f7810 */ /* 0x000fe40007f7e0ff */
[----:B------:R-:W-:Y:S01]  /*102e0*/  LOP3.LUT R4, R3, R4, RZ, 0x3c, !PT ;  /* 0x0000000403047212 */ /* 0x000fe200078e3cff */
[--C-:B------:R-:W-:Y:S01]  /*102f0*/  IMAD.X R13, RZ, RZ, R5.reuse, P2 ;  /* 0x000000ffff0d7224 */ /* 0x100fe200010e0605 */
[----:B------:R-:W-:Y:S01]  /*10300*/  LOP3.LUT R24, R29, 0x180, RZ, 0xc0, !PT ;  /* 0x000001801d187812 */ /* 0x000fe200078ec0ff */
[----:B------:R-:W-:Y:S01]  /*10310*/  IMAD.X R15, RZ, RZ, R5, P3 ;  /* 0x000000ffff0f7224 */ /* 0x000fe200018e0605 */
[----:B------:R-:W-:-:S02]  /*10320*/  SHF.R.U64 R8, R8, 0x3, RZ ;  /* 0x0000000308087819 */ /* 0x000fc400000012ff */
[----:B------:R-:W-:Y:S02]  /*10330*/  SHF.R.U64 R10, R10, 0x3, RZ ;  /* 0x000000030a0a7819 */ /* 0x000fe400000012ff */
[----:B------:R-:W-:Y:S02]  /*10340*/  MOV R3, R4 ;  /* 0x0000000400037202 */ /* 0x000fe40000000f00 */
[----:B------:R-:W-:Y:S02]  /*10350*/  LOP3.LUT R14, R31, 0x180, RZ, 0xc0, !PT ;  /* 0x000001801f0e7812 */ /* 0x000fe400078ec0ff */
[----:B------:R-:W-:Y:S02]  /*10360*/  F2FP.BF16.F32.PACK_AB R4, R89, R12 ;  /* 0x0000000c5904723e */ /* 0x000fe400000010ff */
[----:B------:R-:W-:Y:S02]  /*10370*/  LOP3.LUT R12, R33, 0x180, RZ, 0xc0, !PT ;  /* 0x00000180210c7812 */ /* 0x000fe400078ec0ff */
[----:B------:R-:W-:-:S02]  /*10380*/  SHF.R.U64 R24, R24, 0x3, RZ ;  /* 0x0000000318187819 */ /* 0x000fc400000012ff */
[----:B------:R-:W-:Y:S01]  /*10390*/  LOP3.LUT R8, R8, R9, RZ, 0x3c, !PT ;  /* 0x0000000908087212 */ /* 0x000fe200078e3cff */
[--C-:B------:R-:W-:Y:S01]  /*103a0*/  IMAD.X R9, RZ, RZ, R5.reuse, P0 ;  /* 0x000000ffff097224 */ /* 0x100fe200000e0605 */
[----:B------:R-:W-:Y:S01]  /*103b0*/  LOP3.LUT R10, R10, R11, RZ, 0x3c, !PT ;  /* 0x0000000b0a0a7212 */ /* 0x000fe200078e3cff */
[----:B------:R-:W-:Y:S01]  /*103c0*/  IMAD.X R11, RZ, RZ, R5, P1 ;  /* 0x000000ffff0b7224 */ /* 0x000fe200008e0605 */
[----:B------:R-:W-:Y:S02]  /*103d0*/  SHF.R.U64 R14, R14, 0x3, RZ ;  /* 0x000000030e0e7819 */ /* 0x000fe400000012ff */
[----:B------:R-:W-:Y:S02]  /*103e0*/  SHF.R.U64 R12, R12, 0x3, RZ ;  /* 0x000000030c0c7819 */ /* 0x000fe400000012ff */
[----:B------:R-:W-:Y:S01]  /*103f0*/  LOP3.LUT R24, R24, R29, RZ, 0x3c, !PT ;  /* 0x0000001d18187212 */ /* 0x000fe200078e3cff */
[----:B------:R-:W-:Y:S01]  /*10400*/  IMAD.U32 R29, RZ, RZ, UR9 ;  /* 0x00000009ff1d7e24 */ /* 0x000fe2000f8e00ff */
[----:B------:R-:W-:Y:S01]  /*10410*/  F2FP.BF16.F32.PACK_AB R5, R91, R90 ;  /* 0x0000005a5b05723e */ /* 0x000fe200000010ff */
[----:B------:R-:W-:Y:S01]  /*10420*/  ULDC.64 UR8, c[0x0][0xc08] ;  /* 0x0003020000087ab9 */ /* 0x000fe20000000a00 */
[----:B------:R-:W-:-:S02]  /*10430*/  LOP3.LUT R14, R14, R31, RZ, 0x3c, !PT ;  /* 0x0000001f0e0e7212 */ /* 0x000fc400078e3cff */
[----:B------:R-:W-:Y:S01]  /*10440*/  MOV R30, R8 ;  /* 0x00000008001e7202 */ /* 0x000fe20000000f00 */
[----:B------:R0:W-:Y:S01]  /*10450*/  STSM.16.M88.4 [R3], R4 ;  /* 0x0000000403007844 */ /* 0x0001e20000000200 */
[----:B------:R-:W-:Y:S02]  /*10460*/  MOV R31, R10 ;  /* 0x0000000a001f7202 */ /* 0x000fe40000000f00 */
[----:B------:R-:W-:Y:S02]  /*10470*/  LOP3.LUT R12, R12, R33, RZ, 0x3c, !PT ;  /* 0x000000210c0c7212 */ /* 0x000fe400078e3cff */
        /* <DEDUP_REMOVED lines=19> */
[----:B------:R-:W-:Y:S01]  /*105b0*/  STSM.16.M88.4 [R32], R12 ;  /* 0x0000000c20007844 */ /* 0x000fe20000000200 */
[----:B------:R-:W-:Y:S02]  /*105c0*/  F2FP.BF16.F32.PACK_AB R8, R129, R128 ;  /* 0x000000808108723e */ /* 0x000fe400000010ff */
[----:B------:R-:W-:Y:S01]  /*105d0*/  F2FP.BF16.F32.PACK_AB R9, R131, R130 ;  /* 0x000000828309723e */ /* 0x000fe200000010ff */
[----:B------:R-:W-:Y:S01]  /*105e0*/  STSM.16.M88.4 [R31], R24 ;  /* 0x000000181f007844 */ /* 0x000fe20000000200 */
[----:B------:R-:W-:Y:S02]  /*105f0*/  F2FP.BF16.F32.PACK_AB R10, R133, R132 ;  /* 0x00000084850a723e */ /* 0x000fe400000010ff */
[----:B------:R-:W-:-:S02]  /*10600*/  F2FP.BF16.F32.PACK_AB R11, R135, R134 ;  /* 0x00000086870b723e */ /* 0x000fc400000010ff */
[----:B------:R-:W-:-:S03]  /*10610*/  PLOP3.LUT P0, PT, PT, PT, UP0, 0x80, 0x0 ;  /* 0x000000000000781c */ /* 0x000fc60003f0f008 */
[----:B------:R2:W-:Y:S01]  /*10620*/  STSM.16.M88.4 [R30], R8 ;  /* 0x000000081e007844 */ /* 0x0005e20000000200 */
[----:B------:R-:W-:Y:S09]  /*10630*/  BAR.SYNC.DEFER_BLOCKING 0x1, 0x180 ;  /* 0x0046000000007b1d */ /* 0x000ff20000010000 */
[----:B------:R-:W3:Y:S01]  /*10640*/  @P0 LDG.E R3, desc[UR50][R28.64] ;  /* 0x000000321c030981 */ /* 0x000ee2000c1e1900 */
[----:B------:R-:W-:Y:S01]  /*10650*/  UISETP.NE.U32.AND UP1, UPT, UR8, URZ, UPT ;  /* 0x0000003f0800728c */ /* 0x000fe2000bf25070 */
[----:B-1----:R-:W-:Y:S01]  /*10660*/  ISETP.NE.AND P1, PT, R40, 0x1, PT ;  /* 0x000000012800780c */ /* 0x002fe20003f25270 */
[----:B------:R-:W-:Y:S01]  /*10670*/  ULDC UR10, c[0x0][0xa88] ;  /* 0x0002a200000a7ab9 */ /* 0x000fe20000000800 */
[----:B------:R-:W-:Y:S01]  /*10680*/  UMOV UR4, URZ ;  /* 0x0000003f00047c82 */ /* 0x000fe20008000000 */
[----:B------:R-:W-:-:S06]  /*10690*/  UISETP.NE.AND.EX UP1, UPT, UR9, URZ, UPT, UP1 ;  /* 0x0000003f0900728c */ /* 0x000fcc000bf25310 */
[----:B------:R-:W-:-:S04]  /*106a0*/  PLOP3.LUT P2, PT, PT, PT, UP1, 0x80, 0x0 ;  /* 0x000000000000781c */ /* 0x000fc80003f4f018 */
[----:B0-----:R-:W0:Y:S01]  /*106b0*/  @P1 LDC R5, c[0x0][0xbec] ;  /* 0x0002fb00ff051b82 */ /* 0x001e220000000800 */
[----:B------:R-:W-:Y:S02]  /*106c0*/  @UP1 ULDC.64 UR8, c[0x0][0xc08] ;  /* 0x0003020000081ab9 */ /* 0x000fe40000000a00 */
[----:B------:R-:W-:-:S05]  /*106d0*/  @UP1 UIMAD.WIDE UR8, UR40, 0x4, UR8 ;  /* 0x00000004280818a5 */ /* 0x000fca000f8e0208 */
[----:B------:R-:W1:Y:S01]  /*106e0*/  @P1 LDC R6, c[0x0][0xbf0] ;  /* 0x0002fc00ff061b82 */ /* 0x000e620000000800 */
[----:B--2---:R-:W-:Y:S02]  /*106f0*/  IMAD.U32 R8, RZ, RZ, UR8 ;  /* 0x00000008ff087e24 */ /* 0x004fe4000f8e00ff */
        /* <DEDUP_REMOVED lines=9> */
.L_x_11067:
[----:B--2---:R-:W-:Y:S01]  /*10790*/  VIADD R8, R136, UR39 ;  /* 0x0000002788087c36 */ /* 0x004fe20008000000 */
[----:B------:R-:W-:Y:S01]  /*107a0*/  USHF.R.S32.HI UR9, URZ, 0x1f, UR4 ;  /* 0x0000001f3f097899 */ /* 0x000fe20008011404 */
[----:B-----5:R-:W-:Y:S01]  /*107b0*/  IMAD R41, R3, R40, RZ ;  /* 0x0000002803297224 */ /* 0x020fe200078e02ff */
[----:B------:R-:W-:Y:S01]  /*107c0*/  USHF.R.S32.HI UR16, URZ, 0x1f, UR41 ;  /* 0x0000001f3f107899 */ /* 0x000fe20008011429 */
[----:B------:R-:W-:Y:S01]  /*107d0*/  @P1 IMAD.HI.U32 R5, R8, R5, RZ ;  /* 0x0000000508051227 */ /* 0x000fe200078e00ff */
[----:B------:R-:W-:Y:S01]  /*107e0*/  ULDC.64 UR14, c[0x0][0xb90] ;  /* 0x0002e400000e7ab9 */ /* 0x000fe20000000a00 */
[----:B------:R-:W-:Y:S01]  /*107f0*/  UMOV UR8, UR4 ;  /* 0x0000000400087c82 */ /* 0x000fe20008000000 */
[----:B------:R-:W-:Y:S01]  /*10800*/  UIMAD UR12, UR16, UR14, URZ ;  /* 0x0000000e100c72a4 */ /* 0x000fe2000f8e023f */
[----:B------:R-:W-:Y:S01]  /*10810*/  IMAD.MOV.U32 R4, RZ, RZ, R8 ;  /* 0x000000ffff047224 */ /* 0x000fe200078e0008 */
[----:B------:R-:W-:Y:S01]  /*10820*/  UIMAD.WIDE.U32 UR10, UR41, UR14, UR8 ;  /* 0x0000000e290a72a5 */ /* 0x000fe2000f8e0008 */
[----:B------:R-:W-:Y:S01]  /*10830*/  @P1 SHF.R.U32.HI R4, RZ, R6, R5 ;  /* 0x00000006ff041219 */ /* 0x000fe20000011605 */
[----:B------:R-:W-:Y:S01]  /*10840*/  USHF.R.S32.HI UR8, URZ, 0x1f, UR40 ;  /* 0x0000001f3f087899 */ /* 0x000fe20008011428 */
[----:B------:R-:W-:Y:S01]  /*10850*/  IMAD R5, R141, 0x20, R137 ;  /* 0x000000208d057824 */ /* 0x000fe200078e0289 */
[----:B------:R-:W-:Y:S01]  /*10860*/  UIMAD UR12, UR41, UR15, UR12 ;  /* 0x0000000f290c72a4 */ /* 0x000fe2000f8e020c */
[--C-:B------:R-:W-:Y:S01]  /*10870*/  SHF.R.S32.HI R6, RZ, 0x1f, R4.reuse ;  /* 0x0000001fff067819 */ /* 0x100fe20000011404 */
[----:B------:R-:W-:Y:S01]  /*10880*/  USEL UR18, UR8, URZ, !UP0 ;  /* 0x0000003f08127287 */ /* 0x000fe2000c000000 */
[----:B------:R-:W-:Y:S01]  /*10890*/  IMAD.MOV R7, RZ, RZ, -R4 ;  /* 0x000000ffff077224 */ /* 0x000fe200078e0a04 */
[----:B------:R-:W-:Y:S01]  /*108a0*/  ULDC.64 UR14, c[0x0][0xb98] ;  /* 0x0002e600000e7ab9 */ /* 0x000fe20000000a00 */
[----:B------:R-:W-:Y:S01]  /*108b0*/  USEL UR17, UR40, URZ, !UP0 ;  /* 0x0000003f28117287 */ /* 0x000fe2000c000000 */
[----:B------:R-:W-:Y:S01]  /*108c0*/  IMAD.WIDE R20, R5, 0x2, R20 ;  /* 0x0000000205147825 */ /* 0x000fe200078e0214 */
[----:B------:R-:W-:-:S02]  /*108d0*/  UIMAD UR8, UR18, UR14, URZ ;  /* 0x0000000e120872a4 */ /* 0x000fc4000f8e023f */
[----:B------:R-:W-:Y:S01]  /*108e0*/  UIADD3 UR11, UR11, UR12, URZ ;  /* 0x0000000c0b0b7290 */ /* 0x000fe2000fffe03f */
[----:B------:R-:W-:Y:S01]  /*108f0*/  IMAD R7, R40, R7, R8 ;  /* 0x0000000728077224 */ /* 0x000fe200078e0208 */
[----:B------:R-:W-:Y:S01]  /*10900*/  UIMAD UR8, UR17, UR15, UR8 ;  /* 0x0000000f110872a4 */ /* 0x000fe2000f8e0208 */
[C---:B------:R-:W-:Y:S01]  /*10910*/  IADD3 R9, P2, R20.reuse, 0x1800, RZ ;  /* 0x0000180014097810 */ /* 0x040fe20007f5e0ff */
[----:B------:R-:W-:Y:S01]  /*10920*/  UIMAD.WIDE.U32 UR10, UR17, UR14, UR10 ;  /* 0x0000000e110a72a5 */ /* 0x000fe2000f8e000a */
[----:B------:R-:W-:Y:S01]  /*10930*/  IADD3 R25, P6, R20, 0x3000, RZ ;  /* 0x0000300014197810 */ /* 0x000fe20007fde0ff */
[----:B------:R-:W-:Y:S01]  /*10940*/  ULDC.64 UR12, c[0x0][0xb88] ;  /* 0x0002e200000c7ab9 */ /* 0x000fe20000000a00 */
[----:B------:R-:W-:Y:S01]  /*10950*/  SHF.R.S32.HI R5, RZ, 0x1f, R7 ;  /* 0x0000001fff057819 */ /* 0x000fe20000011407 */
[----:B------:R-:W-:Y:S01]  /*10960*/  IMAD.U32 R11, RZ, RZ, UR8 ;  /* 0x00000008ff0b7e24 */ /* 0x000fe2000f8e00ff */
[----:B------:R-:W-:Y:S02]  /*10970*/  LOP3.LUT R8, R9, 0x180, RZ, 0xc0, !PT ;  /* 0x0000018009087812 */ /* 0x000fe400078ec0ff */
[----:B------:R-:W-:Y:S01]  /*10980*/  IADD3 R4, P0, R4, UR10, RZ ;  /* 0x0000000a04047c10 */ /* 0x000fe2000ff1e0ff */
[----:B------:R-:W-:Y:S01]  /*10990*/  IMAD R10, R5, UR12, RZ ;  /* 0x0000000c050a7c24 */ /* 0x000fe2000f8e02ff */
[----:B------:R-:W-:-:S02]  /*109a0*/  SHF.R.U64 R8, R8, 0x3, RZ ;  /* 0x0000000308087819 */ /* 0x000fc400000012ff */
[----:B------:R-:W-:Y:S01]  /*109b0*/  IADD3.X R5, R6, UR11, R11, P0, !PT ;  /* 0x0000000b06057c10 */ /* 0x000fe200087fe40b */
[----:B------:R-:W-:Y:S01]  /*109c0*/  ULDC.64 UR10, c[0x0][0xb50] ;  /* 0x0002d400000a7ab9 */ /* 0x000fe20000000a00 */
[----:B------:R-:W-:Y:S01]  /*109d0*/  LOP3.LUT R6, R8, R9, RZ, 0x3c, !PT ;  /* 0x0000000908067212 */ /* 0x000fe200078e3cff */
[C---:B------:R-:W-:Y:S01]  /*109e0*/  IMAD R9, R7.reuse, UR13, R10 ;  /* 0x0000000d07097c24 */ /* 0x040fe2000f8e020a */
[C---:B------:R-:W-:Y:S01]  /*109f0*/  IADD3 R13, P5, R20.reuse, 0x4800, RZ ;  /* 0x00004800140d7810 */ /* 0x040fe20007fbe0ff */
[----:B------:R-:W-:Y:S01]  /*10a00*/  IMAD.WIDE.U32 R4, R7, UR12, R4 ;  /* 0x0000000c07047c25 */ /* 0x000fe2000f8e0004 */
[----:B------:R-:W-:Y:S01]  /*10a10*/  ULDC.64 UR12, c[0x0][0xaa0] ;  /* 0x0002a800000c7ab9 */ /* 0x000fe20000000a00 */
[----:B------:R-:W-:Y:S02]  /*10a20*/  IADD3 R33, P4, R20, 0x6000, RZ ;  /* 0x0000600014217810 */ /* 0x000fe40007f9e0ff */
[----:B------:R-:W-:Y:S01]  /*10a30*/  IMAD.IADD R5, R5, 0x1, R9 ;  /* 0x0000000105057824 */ /* 0x000fe200078e0209 */
[----:B------:R-:W-:Y:S01]  /*10a40*/  LEA R8, P0, R4, UR10, 0x2 ;  /* 0x0000000a04087c11 */ /* 0x000fe2000f8010ff */
[----:B------:R-:W-:Y:S01]  /*10a50*/  VIADD R10, R144, UR39 ;  /* 0x00000027900a7c36 */ /* 0x000fe20008000000 */
[----:B------:R-:W-:Y:S01]  /*10a60*/  LOP3.LUT R24, R25, 0x180, RZ, 0xc0, !PT ;  /* 0x0000018019187812 */ /* 0x000fe200078ec0ff */
[----:B------:R-:W-:Y:S01]  /*10a70*/  IMAD.X R7, RZ, RZ, R21, P2 ;  /* 0x000000ffff077224 */ /* 0x000fe200010e0615 */
[----:B------:R-:W-:Y:S01]  /*10a80*/  LEA.HI.X R9, R4, UR11, R5, 0x2, P0 ;  /* 0x0000000b04097c11 */ /* 0x000fe200080f1405 */
[----:B------:R-:W-:Y:S01]  /*10a90*/  SHFL.IDX PT, R36, R8, RZ, 0x1c1f ;  /* 0x001c1fff08247589 */ /* 0x000fe200000e0000 */
[----:B------:R-:W-:Y:S01]  /*10aa0*/  LOP3.LUT P0, RZ, R142, 0x3, RZ, 0xc0, !PT ;  /* 0x000000038eff7812 */ /* 0x000fe2000780c0ff */
[----:B------:R-:W-:Y:S01]  /*10ab0*/  VIADD R3, R10, 0x8 ;  /* 0x000000080a037836 */ /* 0x000fe20000000000 */
[----:B------:R-:W-:Y:S01]  /*10ac0*/  IADD3 R4, P3, R20, 0x7800, RZ ;  /* 0x0000780014047810 */ /* 0x000fe20007f7e0ff */
[----:B------:R-:W0:Y:S01]  /*10ad0*/  SHFL.IDX PT, R37, R9, RZ, 0x1c1f ;  /* 0x001c1fff09257589 */ /* 0x000e2200000e0000 */
[----:B------:R-:W-:-:S02]  /*10ae0*/  ISETP.GE.OR P2, PT, R10, R41, P0 ;  /* 0x000000290a00720c */ /* 0x000fc40000746670 */
[----:B------:R-:W-:Y:S01]  /*10af0*/  ISETP.GE.OR P0, PT, R3, R41, P0 ;  /* 0x000000290300720c */ /* 0x000fe20000706670 */
[----:B------:R-:W-:Y:S01]  /*10b00*/  SHFL.IDX PT, R38, R8, 0x1, 0x1c1f ;  /* 0x003c1f0008267f89 */ /* 0x000fe200000e0000 */
[----:B------:R-:W-:Y:S01]  /*10b10*/  LOP3.LUT R3, R4, 0x180, RZ, 0xc0, !PT ;  /* 0x0000018004037812 */ /* 0x000fe200078ec0ff */
[----:B------:R-:W-:Y:S01]  /*10b20*/  UIMAD UR10, UR9, UR12, URZ ;  /* 0x0000000c090a72a4 */ /* 0x000fe2000f8e023f */
[----:B------:R-:W-:Y:S01]  /*10b30*/  LOP3.LUT R5, R20, 0x180, RZ, 0xc0, !PT ;  /* 0x0000018014057812 */ /* 0x000fe200078ec0ff */
[----:B------:R-:W1:Y:S01]  /*10b40*/  SHFL.IDX PT, R39, R9, 0x1, 0x1c1f ;  /* 0x003c1f0009277f89 */ /* 0x000e6200000e0000 */
[----:B------:R-:W-:Y:S01]  /*10b50*/  SHF.R.U64 R3, R3, 0x3, RZ ;  /* 0x0000000303037819 */ /* 0x000fe200000012ff */
[----:B------:R-:W-:Y:S01]  /*10b60*/  IMAD.X R29, RZ, RZ, R21, P3 ;  /* 0x000000ffff1d7224 */ /* 0x000fe200018e0615 */
[----:B------:R-:W-:Y:S02]  /*10b70*/  SHF.R.U64 R5, R5, 0x3, RZ ;  /* 0x0000000305057819 */ /* 0x000fe400000012ff */
[----:B------:R-:W-:-:S02]  /*10b80*/  LOP3.LUT R28, R3, R4, RZ, 0x3c, !PT ;  /* 0x00000004031c7212 */ /* 0x000fc400078e3cff */
[----:B------:R-:W2:Y:S01]  /*10b90*/  @P1 LDC R3, c[0x0][0xbec] ;  /* 0x0002fb00ff031b82 */ /* 0x000ea20000000800 */
[----:B------:R-:W-:Y:S02]  /*10ba0*/  LOP3.LUT R20, R5, R20, RZ, 0x3c, !PT ;  /* 0x0000001405147212 */ /* 0x000fe400078e3cff */
[----:B------:R-:W-:Y:S02]  /*10bb0*/  LOP3.LUT R12, R13, 0x180, RZ, 0xc0, !PT ;  /* 0x000001800d0c7812 */ /* 0x000fe400078ec0ff */
[----:B------:R-:W-:Y:S02]  /*10bc0*/  LOP3.LUT R32, R33, 0x180, RZ, 0xc0, !PT ;  /* 0x0000018021207812 */ /* 0x000fe400078ec0ff */
[----:B------:R-:W-:Y:S01]  /*10bd0*/  SHF.R.U64 R24, R24, 0x3, RZ ;  /* 0x0000000318187819 */ /* 0x000fe200000012ff */
[----:B0-----:R0:W-:Y:S01]  /*10be0*/  @!P2 ST.E desc[UR50][R36.64], R2 ;  /* 0x000000022400a985 */ /* 0x0011e2000c101932 */
[----:B------:R-:W-:Y:S01]  /*10bf0*/  UIMAD.WIDE.U32 UR8, UR4, UR12, URZ ;  /* 0x0000000c040872a5 */ /* 0x000fe2000f8e003f */
[----:B------:R-:W-:Y:S01]  /*10c00*/  SHF.R.U64 R12, R12, 0x3, RZ ;  /* 0x000000030c0c7819 */ /* 0x000fe200000012ff */
[----:B------:R-:W-:Y:S01]  /*10c10*/  UIMAD UR10, UR4, UR13, UR10 ;  /* 0x0000000d040a72a4 */ /* 0x000fe2000f8e020a */
[----:B------:R-:W-:-:S02]  /*10c20*/  SHF.R.U64 R32, R32, 0x3, RZ ;  /* 0x0000000320207819 */ /* 0x000fc400000012ff */
[----:B------:R-:W-:Y:S01]  /*10c30*/  ULDC.64 UR12, c[0x0][0xae8] ;  /* 0x0002ba00000c7ab9 */ /* 0x000fe20000000a00 */
[----:B------:R-:W-:Y:S01]  /*10c40*/  LOP3.LUT R24, R24, R25, RZ, 0x3c, !PT ;  /* 0x0000001918187212 */ /* 0x000fe200078e3cff */
[----:B-1----:R1:W-:Y:S01]  /*10c50*/  @!P0 ST.E desc[UR50][R38.64], R0 ;  /* 0x0000000026008985 */ /* 0x0023e2000c101932 */
[----:B0-----:R-:W0:Y:S03]  /*10c60*/  @P1 LDC R37, c[0x0][0xbf0] ;  /* 0x0002fc00ff251b82 */ /* 0x001e260000000800 */
[----:B------:R3:W5:Y:S01]  /*10c70*/  LD.E.128 R8, desc[UR50][R20.64] ;  /* 0x0000003214087980 */ /* 0x000762000c101d00 */
[----:B------:R-:W-:Y:S01]  /*10c80*/  UIADD3 UR9, UR9, UR10, URZ ;  /* 0x0000000a09097290 */ /* 0x000fe2000fffe03f */
[----:B------:R-:W-:Y:S01]  /*10c90*/  LOP3.LUT R12, R12, R13, RZ, 0x3c, !PT ;  /* 0x0000000d0c0c7212 */ /* 0x000fe200078e3cff */
[----:B------:R-:W-:Y:S01]  /*10ca0*/  UIMAD UR4, UR16, UR12, URZ ;  /* 0x0000000c100472a4 */ /* 0x000fe2000f8e023f */
[----:B------:R-:W-:Y:S01]  /*10cb0*/  LOP3.LUT R32, R32, R33, RZ, 0x3c, !PT ;  /* 0x0000002120207212 */ /* 0x000fe200078e3cff */
[----:B------:R-:W-:-:S02]  /*10cc0*/  IMAD.X R25, RZ, RZ, R21, P6 ;  /* 0x000000ffff197224 */ /* 0x000fc400030e0615 */
[----:B-1----:R-:W-:Y:S01]  /*10cd0*/  IMAD R0, R140, 0x60, R141 ;  /* 0x000000608c007824 */ /* 0x002fe200078e028d */
[----:B------:R-:W-:Y:S01]  /*10ce0*/  UIMAD UR4, UR41, UR13, UR4 ;  /* 0x0000000d290472a4 */ /* 0x000fe2000f8e0204 */
[--C-:B------:R-:W-:Y:S01]  /*10cf0*/  IMAD.X R13, RZ, RZ, R21.reuse, P5 ;  /* 0x000000ffff0d7224 */ /* 0x100fe200028e0615 */
[----:B------:R-:W-:Y:S01]  /*10d00*/  ULDC.64 UR10, c[0x0][0xaf0] ;  /* 0x0002bc00000a7ab9 */ /* 0x000fe20000000a00 */
[----:B---3--:R-:W-:Y:S01]  /*10d10*/  VIADD R20, R0, UR39 ;  /* 0x0000002700147c36 */ /* 0x008fe20008000000 */
[----:B------:R-:W-:Y:S01]  /*10d20*/  UIMAD.WIDE.U32 UR8, UR41, UR12, UR8 ;  /* 0x0000000c290872a5 */ /* 0x000fe2000f8e0008 */
[----:B------:R-:W-:Y:S01]  /*10d30*/  IMAD.X R33, RZ, RZ, R21, P4 ;  /* 0x000000ffff217224 */ /* 0x000fe200020e0615 */
[----:B------:R-:W5:Y:S01]  /*10d40*/  LD.E.128 R4, desc[UR50][R6.64] ;  /* 0x0000003206047980 */ /* 0x000f62000c101d00 */
[----:B--2---:R-:W-:Y:S01]  /*10d50*/  @P1 IMAD.HI.U32 R0, R20, R3, RZ ;  /* 0x0000000314001227 */ /* 0x004fe200078e00ff */
[----:B------:R-:W-:Y:S02]  /*10d60*/  UIADD3 UR9, UR9, UR4, URZ ;  /* 0x0000000409097290 */ /* 0x000fe4000fffe03f */
[----:B------:R-:W5:Y:S01]  /*10d70*/  LD.E.128 R24, desc[UR50][R24.64] ;  /* 0x0000003218187980 */ /* 0x000f62000c101d00 */
[----:B------:R-:W-:Y:S01]  /*10d80*/  IMAD.MOV.U32 R21, RZ, RZ, R20 ;  /* 0x000000ffff157224 */ /* 0x000fe200078e0014 */
[----:B------:R-:W-:-:S02]  /*10d90*/  UIMAD UR4, UR18, UR10, URZ ;  /* 0x0000000a120472a4 */ /* 0x000fc4000f8e023f */
[----:B------:R-:W5:Y:S01]  /*10da0*/  LD.E.128 R12, desc[UR50][R12.64] ;  /* 0x000000320c0c7980 */ /* 0x000f62000c101d00 */
[----:B0-----:R-:W-:Y:S01]  /*10db0*/  @P1 SHF.R.U32.HI R21, RZ, R37, R0 ;  /* 0x00000025ff151219 */ /* 0x001fe20000011600 */
[----:B------:R-:W-:Y:S02]  /*10dc0*/  UIMAD UR4, UR17, UR11, UR4 ;  /* 0x0000000b110472a4 */ /* 0x000fe4000f8e0204 */
        /* <DEDUP_REMOVED lines=9> */
[----:B------:R-:W-:Y:S02]  /*10e60*/  IMAD R39, R21, UR11, R0 ;  /* 0x0000000b15277c24 */ /* 0x000fe4000f8e0200 */
[----:B------:R-:W-:Y:S01]  /*10e70*/  IMAD.U32 R3, RZ, RZ, UR9 ;  /* 0x00000009ff037e24 */ /* 0x000fe2000f8e00ff */
[----:B------:R-:W-:Y:S01]  /*10e80*/  SHF.R.S32.HI R0, RZ, 0x1f, R37 ;  /* 0x0000001fff007819 */ /* 0x000fe20000011425 */
[----:B------:R-:W-:Y:S01]  /*10e90*/  IMAD.U32 R2, RZ, RZ, UR8 ;  /* 0x00000008ff027e24 */ /* 0x000fe2000f8e00ff */
[----:B------:R-:W-:Y:S01]  /*10ea0*/  ULDC.64 UR8, c[0x0][0xad8] ;  /* 0x0002b60000087ab9 */ /* 0x000fe20000000a00 */
[----:B------:R-:W-:Y:S01]  /*10eb0*/  IMAD.U32 R3, RZ, RZ, UR4 ;  /* 0x00000004ff037e24 */ /* 0x000fe2000f8e00ff */
[----:B------:R-:W-:Y:S01]  /*10ec0*/  @!PT LDS RZ, [RZ] ;  /* 0x00000000fffff984 */ /* 0x000fe20000000800 */
[----:B------:R-:W-:Y:S01]  /*10ed0*/  @!PT LDS RZ, [RZ] ;  /* 0x00000000fffff984 */ /* 0x000fe20000000800 */
[----:B------:R-:W-:Y:S01]  /*10ee0*/  @!PT LDS RZ, [RZ] ;  /* 0x00000000fffff984 */ /* 0x000fe20000000800 */
[----:B------:R-:W-:Y:S01]  /*10ef0*/  @!PT LDS RZ, [RZ] ;  /* 0x00000000fffff984 */ /* 0x000fe20000000800 */
[----:B------:R0:W-:Y:S06]  /*10f00*/  MEMBAR.ALL.CTA ;  /* 0x0000000000007992 */ /* 0x0001ec0000008000 */
[----:B0-----:R-:W0:Y:S01]  /*10f10*/  FENCE.VIEW.ASYNC.S ;  /* 0x00000000000073c6 */ /* 0x001e220000000000 */
[----:B------:R-:W-:-:S02]  /*10f20*/  IMAD R0, R0, UR8, RZ ;  /* 0x0000000800007c24 */ /* 0x000fc4000f8e02ff */
[----:B------:R-:W-:-:S04]  /*10f30*/  IMAD.WIDE.U32 R2, R21, UR10, R2 ;  /* 0x0000000a15027c25 */ /* 0x000fc8000f8e0002 */
[----:B------:R-:W-:Y:S02]  /*10f40*/  IMAD.IADD R3, R3, 0x1, R39 ;  /* 0x0000000103037824 */ /* 0x000fe400078e0227 */
[----:B------:R-:W-:Y:S02]  /*10f50*/  IMAD R21, R37, UR9, R0 ;  /* 0x0000000925157c24 */ /* 0x000fe4000f8e0200 */
[----:B------:R-:W-:Y:S01]  /*10f60*/  VIADD R0, R141, UR39 ;  /* 0x000000278d007c36 */ /* 0x000fe20008000000 */
[----:B------:R-:W-:Y:S01]  /*10f70*/  UIADD3 UR4, UR42, 0x2d820, URZ ;  /* 0x0002d8202a047890 */ /* 0x000fe2000fffe03f */
[----:B------:R-:W-:Y:S01]  /*10f80*/  IMAD.WIDE.U32 R2, R37, UR8, R2 ;  /* 0x0000000825027c25 */ /* 0x000fe2000f8e0002 */
[----:B------:R-:W-:Y:S02]  /*10f90*/  ULDC.64 UR8, c[0x0][0xa80] ;  /* 0x0002a00000087ab9 */ /* 0x000fe40000000a00 */
[----:B------:R-:W-:Y:S01]  /*10fa0*/  ISETP.GE.AND P0, PT, R0, R41, PT ;  /* 0x000000290000720c */ /* 0x000fe20003f06270 */
[----:B------:R-:W-:Y:S01]  /*10fb0*/  IMAD.IADD R3, R3, 0x1, R21 ;  /* 0x0000000103037824 */ /* 0x000fe200078e0215 */
[----:B------:R-:W-:Y:S01]  /*10fc0*/  LEA R40, P1, R2, UR8, 0x1 ;  /* 0x0000000802287c11 */ /* 0x000fe2000f8208ff */
[----:B------:R-:W-:-:S03]  /*10fd0*/  UPRMT UR4, URZ, 0x654, UR4 ;  /* 0x000006543f047896 */ /* 0x000fc60008000004 */
[----:B------:R-:W-:Y:S01]  /*10fe0*/  LEA.HI.X R42, R2, UR9, R3, 0x1, P1 ;  /* 0x00000009022a7c11 */ /* 0x000fe200088f0c03 */
[----:B0-----:R0:W1:Y:S01]  /*10ff0*/  SHFL.IDX PT, R20, R40, RZ, 0x1c1f ;  /* 0x001c1fff28147589 */ /* 0x00106200000e0000 */
        /* <DEDUP_REMOVED lines=13> */
[----:B-----5:R3:W-:Y:S04]  /*110d0*/  @!P0 ST.E.128 desc[UR50][R2.64], R8 ;  /* 0x0000000802008985 */ /* 0x0207e8000c101d32 */
[----:B------:R3:W-:Y:S04]  /*110e0*/  @!P1 ST.E.128 desc[UR50][R36.64], R24 ;  /* 0x0000001824009985 */ /* 0x0007e8000c101d32 */
[----:B------:R3:W-:Y:S02]  /*110f0*/  @!P2 ST.E.128 desc[UR50][R38.64], R32 ;  /* 0x000000202600a985 */ /* 0x0007e4000c101d32 */
.L_x_11069:
[----:B------:R-:W-:Y:S05]  /*11100*/  BSYNC B1 ;  /* 0x0000000000017941 */ /* 0x000fea0003800000 */
.L_x_11068:
        /* <DEDUP_REMOVED lines=15> */
[----:B---3--:R-:W-:-:S04]  /*11200*/  LEA R2, P0, R139, R8, 0x1 ;  /* 0x000000088b027211 */ /* 0x008fc800078008ff */
[----:B------:R-:W-:-:S05]  /*11210*/  LEA.HI.X R3, R139, R9, R146, 0x1, P0 ;  /* 0x000000098b037211 */ /* 0x000fca00000f0c92 */
[----:B------:R0:W-:Y:S01]  /*11220*/  ST.E.128 desc[UR50][R2.64], R28 ;  /* 0x0000001c02007985 */ /* 0x0001e2000c101d32 */
[----:B------:R-:W-:Y:S05]  /*11230*/  BRA `(.L_x_11070) ;  /* 0x0000000800787947 */ /* 0x000fea0003800000 */
.L_x_11066:
        /* <DEDUP_REMOVED lines=32> */
.L_x_11071:
        /* <DEDUP_REMOVED lines=47> */
.L_x_11073:
[----:B------:R-:W-:Y:S05]  /*11730*/  BSYNC B1 ;  /* 0x0000000000017941 */ /* 0x000fea0003800000 */
.L_x_11072:
        /* <DEDUP_REMOVED lines=18> */
[----:B0-----:R-:W-:-:S03]  /*11860*/  @P0 SHF.R.U32.HI R5, RZ, R3, R2 ;  /* 0x00000003ff050219 */ /* 0x001fc60000011602 */
[----:B------:R-:W-:Y:S01]  /*11870*/  UIMAD UR4, UR8, UR13, UR4 ;  /* 0x0000000d080472a4 */ /* 0x000fe2000f8e0204 */
[--C-:B------:R-:W-:Y:S01]  /*11880*/  SHF.R.S32.HI R2, RZ, 0x1f, R5.reuse ;  /* 0x0000001fff027819 */ /* 0x100fe20000011405 */
[----:B------:R-:W-:Y:S01]  /*11890*/  UIMAD.WIDE.U32 UR8, UR8, UR12, UR10 ;  /* 0x0000000c080872a5 */ /* 0x000fe2000f8e000a */
[----:B------:R-:W-:Y:S02]  /*118a0*/  IMAD.MOV R7, RZ, RZ, -R5 ;  /* 0x000000ffff077224 */ /* 0x000fe400078e0a05 */
[----:B------:R-:W-:Y:S01]  /*118b0*/  ULDC.64 UR10, c[0x0][0xae0] ;  /* 0x0002b800000a7ab9 */ /* 0x000fe20000000a00 */
[----:B------:R-:W-:Y:S01]  /*118c0*/  UIADD3 UR4, UR9, UR4, URZ ;  /* 0x0000000409047290 */ /* 0x000fe2000fffe03f */
[----:B------:R-:W-:Y:S02]  /*118d0*/  IMAD R7, R11, R7, R4 ;  /* 0x000000070b077224 */ /* 0x000fe400078e0204 */
[----:B------:R-:W-:Y:S02]  /*118e0*/  IMAD R6, R2, UR10, RZ ;  /* 0x0000000a02067c24 */ /* 0x000fe4000f8e02ff */
[----:B------:R-:W-:Y:S01]  /*118f0*/  IMAD.U32 R3, RZ, RZ, UR9 ;  /* 0x00000009ff037e24 */ /* 0x000fe2000f8e00ff */
[----:B------:R-:W-:Y:S01]  /*11900*/  SHF.R.S32.HI R4, RZ, 0x1f, R7 ;  /* 0x0000001fff047819 */ /* 0x000fe20000011407 */
[----:B------:R-:W-:Y:S01]  /*11910*/  IMAD.U32 R2, RZ, RZ, UR8 ;  /* 0x00000008ff027e24 */ /* 0x000fe2000f8e00ff */
[----:B------:R-:W-:Y:S01]  /*11920*/  ULDC.64 UR8, c[0x0][0xad8] ;  /* 0x0002b60000087ab9 */ /* 0x000fe20000000a00 */
[----:B------:R-:W-:-:S02]  /*11930*/  IMAD.U32 R3, RZ, RZ, UR4 ;  /* 0x00000004ff037e24 */ /* 0x000fc4000f8e00ff */
[C---:B------:R-:W-:Y:S02]  /*11940*/  IMAD R9, R5.reuse, UR11, R6 ;  /* 0x0000000b05097c24 */ /* 0x040fe4000f8e0206 */
[----:B------:R-:W-:-:S04]  /*11950*/  IMAD.WIDE.U32 R2, R5, UR10, R2 ;  /* 0x0000000a05027c25 */ /* 0x000fc8000f8e0002 */
[----:B------:R-:W-:Y:S02]  /*11960*/  IMAD R4, R4, UR8, RZ ;  /* 0x0000000804047c24 */ /* 0x000fe4000f8e02ff */
[----:B------:R-:W-:Y:S02]  /*11970*/  IMAD.IADD R3, R3, 0x1, R9 ;  /* 0x0000000103037824 */ /* 0x000fe400078e0209 */
[----:B-----5:R-:W-:Y:S02]  /*11980*/  IMAD R11, R0, R11, RZ ;  /* 0x0000000b000b7224 */ /* 0x020fe400078e02ff */
[----:B------:R-:W-:Y:S02]  /*11990*/  VIADD R0, R141, UR39 ;  /* 0x000000278d007c36 */ /* 0x000fe40008000000 */
[C---:B------:R-:W-:Y:S02]  /*119a0*/  IMAD R5, R7.reuse, UR9, R4 ;  /* 0x0000000907057c24 */ /* 0x040fe4000f8e0204 */
[----:B------:R-:W-:Y:S01]  /*119b0*/  IMAD.WIDE.U32 R2, R7, UR8, R2 ;  /* 0x0000000807027c25 */ /* 0x000fe2000f8e0002 */
[----:B------:R-:W-:Y:S01]  /*119c0*/  ISETP.GE.AND P0, PT, R0, R11, PT ;  /* 0x0000000b0000720c */ /* 0x000fe20003f06270 */
[----:B------:R-:W-:-:S02]  /*119d0*/  ULDC.64 UR8, c[0x0][0xa80] ;  /* 0x0002a00000087ab9 */ /* 0x000fc40000000a00 */
[----:B------:R-:W-:Y:S01]  /*119e0*/  IMAD.IADD R3, R3, 0x1, R5 ;  /* 0x0000000103037824 */ /* 0x000fe200078e0205 */
[----:B------:R-:W-:-:S04]  /*119f0*/  LEA R4, P1, R2, UR8, 0x1 ;  /* 0x0000000802047c11 */ /* 0x000fc8000f8208ff */
[----:B------:R-:W-:Y:S02]  /*11a00*/  LEA.HI.X R5, R2, UR9, R3, 0x1, P1 ;  /* 0x0000000902057c11 */ /* 0x000fe400088f0c03 */
[----:B------:R0:W1:Y:S04]  /*11a10*/  SHFL.IDX PT, R2, R4, RZ, 0x1c1f ;  /* 0x001c1fff04027589 */ /* 0x00006800000e0000 */
[----:B------:R0:W2:Y:S01]  /*11a20*/  SHFL.IDX PT, R3, R5, RZ, 0x1c1f ;  /* 0x001c1fff05037589 */ /* 0x0000a200000e0000 */
        /* <DEDUP_REMOVED lines=13> */
.L_x_11075:
[----:B------:R-:W-:Y:S05]  /*11b00*/  BSYNC B1 ;  /* 0x0000000000017941 */ /* 0x000fea0003800000 */
.L_x_11074:
        /* <DEDUP_REMOVED lines=9> */
[CC--:B-1-3--:R-:W-:Y:S02]  /*11ba0*/  @!P3 LEA R6, P0, R138.reuse, R2.reuse, 0x1 ;  /* 0x000000028a06b211 */ /* 0x0cafe400078008ff */
[----:B------:R-:W-:Y:S02]  /*11bb0*/  @!P4 LEA R8, P1, R139, R2, 0x1 ;  /* 0x000000028b08c211 */ /* 0x000fe400078208ff */
[----:B0---4-:R-:W-:Y:S01]  /*11bc0*/  @!P2 IMAD.WIDE R4, R137, 0x2, R2 ;  /* 0x000000028904a825 */ /* 0x011fe200078e0202 */
[-C--:B------:R-:W-:Y:S02]  /*11bd0*/  @!P3 LEA.HI.X R7, R138, R3.reuse, R147, 0x1, P0 ;  /* 0x000000038a07b211 */ /* 0x080fe400000f0c93 */
[----:B------:R-:W-:Y:S02]  /*11be0*/  @!P4 LEA.HI.X R9, R139, R3, R146, 0x1, P1 ;  /* 0x000000038b09c211 */ /* 0x000fe400008f0c92 */
[----:B------:R0:W-:Y:S04]  /*11bf0*/  @!P2 ST.E.128 desc[UR50][R4.64], RZ ;  /* 0x000000ff0400a985 */ /* 0x0001e8000c101d32 */
[----:B------:R0:W-:Y:S04]  /*11c00*/  @!P3 ST.E.128 desc[UR50][R6.64], RZ ;  /* 0x000000ff0600b985 */ /* 0x0001e8000c101d32 */
[----:B------:R0:W-:Y:S02]  /*11c10*/  @!P4 ST.E.128 desc[UR50][R8.64], RZ ;  /* 0x000000ff0800c985 */ /* 0x0001e4000c101d32 */
.L_x_11070:
[----:B------:R-:W-:Y:S05]  /*11c20*/  BSYNC B0 ;  /* 0x0000000000007941 */ /* 0x000fea0003800000 */
.L_x_11065:
[----:B------:R-:W-:Y:S02]  /*11c30*/  ULDC UR4, c[0x0][0xc3c] ;  /* 0x00030f0000047ab9 */ /* 0x000fe40000000800 */
[----:B------:R-:W-:-:S06]  /*11c40*/  UISETP.GE.AND UP0, UPT, UR6, UR4, UPT ;  /* 0x000000040600728c */ /* 0x000fcc000bf06270 */
[----:B------:R-:W-:-:S13]  /*11c50*/  PLOP3.LUT P0, PT, PT, PT, UP0, 0x80, 0x0 ;  /* 0x000000000000781c */ /* 0x000fda0003f0f008 */
[----:B------:R-:W-:Y:S05]  /*11c60*/  @!P0 BRA `(.L_x_11076) ;  /* 0xfffffef000bc8947 */ /* 0x000fea000383ffff */
[----:B------:R-:W-:Y:S05]  /*11c70*/  EXIT ;  /* 0x000000000000794d */ /* 0x000fea0003800000 */
.L_x_10983:
[----:B------:R-:W-:-:S08]  /*11c80*/  NOP ;  /* 0x0000000000007918 */ /* 0x000fd00000000000 */
[----:B------:R-:W0:-:S00]  /*11c90*/  USETMAXREG.DEALLOC.CTAPOOL 0x20 ;  /* 0x00000020000079c8 */ /* 0x000e0000080e0500 */
        /* <DEDUP_REMOVED lines=16> */
.L_x_11077:
        /* <DEDUP_REMOVED lines=42> */
.L_x_11083:
        /* <DEDUP_REMOVED lines=12> */
.L_x_11082:
[----:B------:R-:W-:Y:S05]  /*12100*/  BSYNC B0 ;  /* 0x0000000000007941 */ /* 0x000fea0003800000 */
.L_x_11081:
        /* <DEDUP_REMOVED lines=21> */
.L_x_11079:
        /* <DEDUP_REMOVED lines=21> */
.L_x_11084:
[----:B-1----:R-:W-:Y:S01]  /*123b0*/  IMAD R16, R16, UR5, R13 ;  /* 0x0000000510107c24 */ /* 0x002fe2000f8e020d */
[----:B------:R-:W-:Y:S01]  /*123c0*/  IABS R10, R4 ;  /* 0x00000004000a7213 */ /* 0x000fe20000000000 */
[----:B------:R-:W-:Y:S02]  /*123d0*/  IMAD R11, R11, R8, RZ ;  /* 0x000000080b0b7224 */ /* 0x000fe400078e02ff */
[----:B------:R-:W-:Y:S01]  /*123e0*/  IMAD.MOV.U32 R2, RZ, RZ, RZ ;  /* 0x000000ffff027224 */ /* 0x000fe200078e00ff */
[----:B0-----:R-:W-:Y:S01]  /*123f0*/  IADD3 R9, -R16, UR6, RZ ;  /* 0x0000000610097c10 */ /* 0x001fe2000fffe1ff */
[----:B------:R-:W-:Y:S02]  /*12400*/  IMAD.MOV R10, RZ, RZ, -R10 ;  /* 0x000000ffff0a7224 */ /* 0x000fe400078e0a0a */
[----:B------:R-:W-:Y:S01]  /*12410*/  IMAD.HI.U32 R2, R3, R11, R2 ;  /* 0x0000000b03027227 */ /* 0x000fe200078e0002 */
[----:B------:R-:W-:-:S05]  /*12420*/  IABS R6, R9 ;  /* 0x0000000900067213 */ /* 0x000fca0000000000 */
        /* <DEDUP_REMOVED lines=17> */
[----:B------:R-:W-:Y:S02]  /*12540*/  IMAD R4, R4, R2, R9 ;  /* 0x0000000204047224 */ /* 0x000fe400078e0209 */
[----:B------:R-:W-:Y:S01]  /*12550*/  IMAD.MOV.U32 R2, RZ, RZ, RZ ;  /* 0x000000ffff027224 */ /* 0x000fe200078e00ff */
[----:B------:R-:W-:-:S04]  /*12560*/  VIADDMNMX R7, R8, UR5, R7, PT ;  /* 0x0000000508077c46 */ /* 0x000fc8000b800107 */
[-C--:B------:R-:W-:Y:S02]  /*12570*/  IABS R8, R7.reuse ;  /* 0x0000000700087213 */ /* 0x080fe40000000000 */
[----:B------:R-:W-:Y:S02]  /*12580*/  IABS R12, R7 ;  /* 0x00000007000c7213 */ /* 0x000fe40000000000 */
[----:B------:R-:W0:Y:S08]  /*12590*/  I2F.RP R10, R8 ;  /* 0x00000008000a7306 */ /* 0x000e300000209400 */
[----:B0-----:R-:W0:Y:S02]  /*125a0*/  MUFU.RCP R10, R10 ;  /* 0x0000000a000a7308 */ /* 0x001e240000001000 */
[----:B0-----:R-:W-:-:S06]  /*125b0*/  VIADD R3, R10, 0xffffffe ;  /* 0x0ffffffe0a037836 */ /* 0x001fcc0000000000 */
[----:B------:R-:W0:Y:S02]  /*125c0*/  F2I.FTZ.U32.TRUNC.NTZ R3, R3 ;  /* 0x0000000300037305 */ /* 0x000e24000021f000 */
[----:B0-----:R-:W-:-:S04]  /*125d0*/  IMAD.MOV R11, RZ, RZ, -R3 ;  /* 0x000000ffff0b7224 */ /* 0x001fc800078e0a03 */
[----:B------:R-:W-:Y:S01]  /*125e0*/  IMAD R9, R11, R8, RZ ;  /* 0x000000080b097224 */ /* 0x000fe200078e02ff */
[----:B------:R-:W-:-:S03]  /*125f0*/  IABS R11, R4 ;  /* 0x00000004000b7213 */ /* 0x000fc60000000000 */
[----:B------:R-:W-:-:S04]  /*12600*/  IMAD.HI.U32 R2, R3, R9, R2 ;  /* 0x0000000903027227 */ /* 0x000fc800078e0002 */
[----:B------:R-:W-:Y:S02]  /*12610*/  IMAD.MOV.U32 R9, RZ, RZ, R11 ;  /* 0x000000ffff097224 */ /* 0x000fe400078e000b */
        /* <DEDUP_REMOVED lines=9> */
[----:B------:R-:W-:Y:S01]  /*126b0*/  ISETP.GE.AND P2, PT, R3, RZ, PT ;  /* 0x000000ff0300720c */ /* 0x000fe20003f46270 */
[----:B------:R-:W-:-:S06]  /*126c0*/  IMAD.IADD R3, R4, 0x1, R6 ;  /* 0x0000000104037824 */ /* 0x000fcc00078e0206 */
[----:B------:R-:W-:-:S06]  /*126d0*/  @P0 VIADD R2, R2, 0x1 ;  /* 0x0000000102020836 */ /* 0x000fcc0000000000 */
[----:B------:R-:W-:Y:S01]  /*126e0*/  @!P2 IMAD.MOV R2, RZ, RZ, -R2 ;  /* 0x000000ffff02a224 */ /* 0x000fe200078e0a02 */
[----:B------:R-:W-:Y:S01]  /*126f0*/  @!P1 LOP3.LUT R2, RZ, R7, RZ, 0x33, !PT ;  /* 0x00000007ff029212 */ /* 0x000fe200078e33ff */
[----:B------:R-:W-:-:S03]  /*12700*/  IMAD.MOV R7, RZ, RZ, -R7 ;  /* 0x000000ffff077224 */ /* 0x000fc600078e0a07 */
[----:B------:R-:W-:Y:S01]  /*12710*/  LOP3.LUT R17, RZ, R2, RZ, 0x33, !PT ;  /* 0x00000002ff117212 */ /* 0x000fe200078e33ff */
[----:B------:R-:W-:-:S04]  /*12720*/  IMAD R18, R2, R7, R3 ;  /* 0x0000000702127224 */ /* 0x000fc800078e0203 */
[----:B------:R-:W-:Y:S01]  /*12730*/  IMAD.IADD R17, R0, 0x1, R17 ;  /* 0x0000000100117824 */ /* 0x000fe200078e0211 */
[----:B------:R-:W-:Y:S06]  /*12740*/  BRA `(.L_x_11085) ;  /* 0x00000000000c7947 */ /* 0x000fec0003800000 */
.L_x_11080:
[----:B------:R-:W-:Y:S02]  /*12750*/  IMAD.MOV.U32 R17, RZ, RZ, RZ ;  /* 0x000000ffff117224 */ /* 0x000fe400078e00ff */
[----:B------:R-:W-:Y:S02]  /*12760*/  IMAD.U32 R16, RZ, RZ, UR6 ;  /* 0x00000006ff107e24 */ /* 0x000fe4000f8e00ff */
[----:B------:R-:W-:-:S07]  /*12770*/  IMAD.MOV.U32 R18, RZ, RZ, RZ ;  /* 0x000000ffff127224 */ /* 0x000fce00078e00ff */
.L_x_11085:
[----:B------:R-:W-:-:S13]  /*12780*/  ISETP.NE.AND P0, PT, R5, RZ, PT ;  /* 0x000000ff0500720c */ /* 0x000fda0003f05270 */
[----:B------:R-:W0:Y:S01]  /*12790*/  @!P0 S2R R3, SR_CgaCtaId ;  /* 0x0000000000038919 */ /* 0x000e220000008800 */
[----:B------:R-:W-:-:S04]  /*127a0*/  @!P0 MOV R0, 0x400 ;  /* 0x0000040000008802 */ /* 0x000fc80000000f00 */
[----:B0-----:R-:W-:-:S05]  /*127b0*/  @!P0 LEA R0, R3, R0, 0x18 ;  /* 0x0000000003008211 */ /* 0x001fca00078ec0ff */
[----:B------:R0:W-:Y:S01]  /*127c0*/  @!P0 STS.128 [R0+0x2d8d0], R16 ;  /* 0x02d8d01000008388 */ /* 0x0001e20000000c00 */
[----:B------:R-:W-:Y:S06]  /*127d0*/  BAR.ARV 0x5, 0x200 ;  /* 0x0148000000007b1d */ /* 0x000fec0000002000 */
.L_x_11078:
[----:B------:R2:W-:Y:S01]  /*127e0*/  STL [R1+0x1c], RZ ;  /* 0x00001cff01007387 */ /* 0x0005e20000100800 */
[----:B------:R-:W-:Y:S01]  /*127f0*/  ULDC UR4, c[0x0][0xc3c] ;  /* 0x00030f0000047ab9 */ /* 0x000fe20000000800 */
[----:B------:R-:W-:Y:S01]  /*12800*/  IMAD.MOV.U32 R26, RZ, RZ, 0x1 ;  /* 0x00000001ff1a7424 */ /* 0x000fe200078e00ff */
[----:B-1----:R-:W-:Y:S01]  /*12810*/  ISETP.GE.AND P0, PT, R19, UR4, PT ;  /* 0x0000000413007c0c */ /* 0x002fe2000bf06270 */
[----:B------:R-:W-:-:S12]  /*12820*/  IMAD.MOV.U32 R23, RZ, RZ, RZ ;  /* 0x000000ffff177224 */ /* 0x000fd800078e00ff */
[----:B--2---:R-:W-:Y:S05]  /*12830*/  @P0 BRA `(.L_x_11086) ;  /* 0x0000005400fc0947 */ /* 0x004fea0003800000 */
[----:B------:R-:W1:Y:S01]  /*12840*/  S2R R6, SR_TID.X ;  /* 0x0000000000067919 */ /* 0x000e620000002100 */
[----:B------:R-:W2:Y:S01]  /*12850*/  S2UR UR5, SR_CgaCtaId ;  /* 0x00000000000579c3 */ /* 0x000ea20000008800 */
[----:B------:R-:W-:Y:S01]  /*12860*/  UMOV UR4, 0x400 ;  /* 0x0000040000047882 */ /* 0x000fe20000000000 */
[----:B------:R-:W-:Y:S01]  /*12870*/  BSSY B8, `(.L_x_11086) ;  /* 0x000057b000087945 */ /* 0x000fe20003800000 */
[----:B------:R3:W-:Y:S01]  /*12880*/  STL [R1+0x1c], RZ ;  /* 0x00001cff01007387 */ /* 0x0007e20000100800 */
[----:B------:R-:W-:Y:S01]  /*12890*/  IMAD.MOV.U32 R26, RZ, RZ, 0x1 ;  /* 0x00000001ff1a7424 */ /* 0x000fe200078e00ff */
[----:B------:R-:W-:Y:S01]  /*128a0*/  ULDC UR37, c[0x0][0xc] ;  /* 0x0000030000257ab9 */ /* 0x000fe20000000800 */
[----:B------:R-:W-:Y:S01]  /*128b0*/  IMAD.MOV.U32 R23, RZ, RZ, RZ ;  /* 0x000000ffff177224 */ /* 0x000fe200078e00ff */
[----:B------:R-:W-:Y:S01]  /*128c0*/  ULDC.64 UR38, c[0x0][0x198] ;  /* 0x0000660000267ab9 */ /* 0x000fe20000000a00 */
[----:B--2---:R-:W-:-:S06]  /*128d0*/  ULEA UR4, UR5, UR4, 0x18 ;  /* 0x0000000405047291 */ /* 0x004fcc000f8ec03f */
[----:B------:R-:W-:Y:S01]  /*128e0*/  IMAD.U32 R22, RZ, RZ, UR4 ;  /* 0x00000004ff167e24 */ /* 0x000fe2000f8e00ff */
[C---:B-1----:R-:W-:Y:S01]  /*128f0*/  LOP3.LUT R5, R6.reuse, 0x7f, RZ, 0xc0, !PT ;  /* 0x0000007f06057812 */ /* 0x042fe200078ec0ff */
[----:B0-----:R-:W-:-:S04]  /*12900*/  IMAD.SHL.U32 R0, R6, 0x8, RZ ;  /* 0x0000000806007824 */ /* 0x001fc800078e00ff */
[----:B------:R-:W-:Y:S01]  /*12910*/  IMAD.SHL.U32 R4, R5, 0x8, RZ ;  /* 0x0000000805047824 */ /* 0x000fe200078e00ff */
[C---:B------:R-:W-:Y:S02]  /*12920*/  LOP3.LUT R3, R0.reuse, 0x20, RZ, 0xc0, !PT ;  /* 0x0000002000037812 */ /* 0x040fe400078ec0ff */
[----:B------:R-:W-:Y:S02]  /*12930*/  LOP3.LUT R2, R0, 0xd8, RZ, 0xc0, !PT ;  /* 0x000000d800027812 */ /* 0x000fe400078ec0ff */
[----:B------:R-:W-:Y:S02]  /*12940*/  LOP3.LUT R3, R3, 0x300, R4, 0xf8, !PT ;  /* 0x0000030003037812 */ /* 0x000fe400078ef804 */
[----:B------:R-:W-:Y:S02]  /*12950*/  LOP3.LUT R2, R2, 0x18, R6, 0x78, !PT ;  /* 0x0000001802027812 */ /* 0x000fe400078e7806 */
[----:B------:R-:W-:Y:S02]  /*12960*/  SHF.R.U32.HI R4, RZ, 0x2, R5 ;  /* 0x00000002ff047819 */ /* 0x000fe40000011605 */
[----:B------:R-:W-:Y:S01]  /*12970*/  LOP3.LUT R3, R3, R2, RZ, 0xfc, !PT ;  /* 0x0000000203037212 */ /* 0x000fe200078efcff */
[----:B------:R-:W-:Y:S01]  /*12980*/  IMAD.SHL.U32 R2, R6, 0x20, RZ ;  /* 0x0000002006027824 */ /* 0x000fe200078e00ff */
[----:B------:R-:W-:-:S04]  /*12990*/  LOP3.LUT R0, R0, 0x18, RZ, 0xc0, !PT ;  /* 0x0000001800007812 */ /* 0x000fc800078ec0ff */
[----:B------:R-:W-:Y:S01]  /*129a0*/  LOP3.LUT R5, R4, 0x60, R2, 0xf8, !PT ;  /* 0x0000006004057812 */ /* 0x000fe200078ef802 */
[----:B------:R-:W-:Y:S01]  /*129b0*/  IMAD R2, R3, 0x2, R22 ;  /* 0x0000000203027824 */ /* 0x000fe200078e0216 */
[C---:B------:R-:W-:Y:S02]  /*129c0*/  LOP3.LUT R4, R0.reuse, 0x20, RZ, 0xfc, !PT ;  /* 0x0000002000047812 */ /* 0x040fe400078efcff */
[----:B------:R-:W-:Y:S02]  /*129d0*/  LOP3.LUT R0, R0, 0x40, RZ, 0xfc, !PT ;  /* 0x0000004000007812 */ /* 0x000fe400078efcff */
[----:B------:R3:W-:Y:S05]  /*129e0*/  STL [R1+0x4], R2 ;  /* 0x0000040201007387 */ /* 0x0007ea0000100800 */
.L_x_11198:
[----:B------:R-:W-:Y:S05]  /*129f0*/  YIELD ;  /* 0x0000000000007946 */ /* 0x000fea0003800000 */
[----:B------:R-:W-:Y:S01]  /*12a00*/  ULDC.64 UR4, c[0x0][0xa28] ;  /* 0x00028a0000047ab9 */ /* 0x000fe20000000a00 */
[----:B------:R-:W-:Y:S01]  /*12a10*/  IMAD.MOV.U32 R0, RZ, RZ, RZ ;  /* 0x000000ffff007224 */ /* 0x000fe200078e00ff */
[----:B------:R-:W-:Y:S01]  /*12a20*/  ISETP.NE.U32.AND P0, PT, RZ, UR4, PT ;  /* 0x00000004ff007c0c */ /* 0x000fe2000bf05070 */
[----:B0-----:R-:W0:Y:S01]  /*12a30*/  LDC.64 R4, c[0x0][0xa00] ;  /* 0x00028000ff047b82 */ /* 0x001e220000000a00 */
[----:B------:R-:W-:Y:S01]  /*12a40*/  IMAD.MOV.U32 R8, RZ, RZ, RZ ;  /* 0x000000ffff087224 */ /* 0x000fe200078e00ff */
[----:B------:R-:W-:Y:S01]  /*12a50*/  ULDC.64 UR6, c[0x0][0xa08] ;  /* 0x0002820000067ab9 */ /* 0x000fe20000000a00 */
[----:B------:R-:W-:Y:S01]  /*12a60*/  ISETP.NE.AND.EX P0, PT, RZ, UR5, PT, P0 ;  /* 0x00000005ff007c0c */ /* 0x000fe2000bf05300 */
[----:B------:R-:W-:-:S12]  /*12a70*/  ULDC.64 UR4, c[0x0][0xa18] ;  /* 0x0002860000047ab9 */ /* 0x000fd80000000a00 */
[----:B-1-3--:R-:W1:Y:S02]  /*12a80*/  @P0 LDC.64 R2, c[0x0][0xa28] ;  /* 0x00028a00ff020b82 */ /* 0x00ae640000000a00 */
[----:B-1----:R-:W-:-:S05]  /*12a90*/  @P0 IMAD.WIDE R2, R19, 0x4, R2 ;  /* 0x0000000413020825 */ /* 0x002fca00078e0202 */
[----:B------:R1:W5:Y:S01]  /*12aa0*/  @P0 LDG.E R0, desc[UR50][R2.64] ;  /* 0x0000003202000981 */ /* 0x000362000c1e1900 */
[----:B------:R-:W-:Y:S01]  /*12ab0*/  ISETP.NE.U32.AND P0, PT, RZ, UR4, PT ;  /* 0x00000004ff007c0c */ /* 0x000fe2000bf05070 */
[----:B0-----:R-:W-:Y:S01]  /*12ac0*/  IMAD.WIDE R4, R19, 0x4, R4 ;  /* 0x0000000413047825 */ /* 0x001fe200078e0204 */
[----:B------:R-:W-:Y:S02]  /*12ad0*/  ISETP.NE.U32.AND P1, PT, RZ, UR6, PT ;  /* 0x00000006ff007c0c */ /* 0x000fe4000bf25070 */
[----:B------:R-:W-:Y:S01]  /*12ae0*/  ISETP.NE.AND.EX P2, PT, RZ, UR5, PT, P0 ;  /* 0x00000005ff007c0c */ /* 0x000fe2000bf45300 */
[----:B------:R-:W-:Y:S01]  /*12af0*/  ULDC.64 UR4, c[0x0][0xa00] ;  /* 0x0002800000047ab9 */ /* 0x000fe20000000a00 */
[----:B------:R-:W-:Y:S01]  /*12b00*/  ISETP.NE.AND.EX P1, PT, RZ, UR7, PT, P1 ;  /* 0x00000007ff007c0c */ /* 0x000fe2000bf25310 */
[----:B------:R-:W-:Y:S01]  /*12b10*/  IMAD.MOV.U32 R27, RZ, RZ, RZ ;  /* 0x000000ffff1b7224 */ /* 0x000fe200078e00ff */
[----:B------:R-:W-:Y:S01]  /*12b20*/  ISETP.NE.U32.AND P0, PT, RZ, UR4, PT ;  /* 0x00000004ff007c0c */ /* 0x000fe2000bf05070 */
[----:B-1----:R-:W0:Y:S03]  /*12b30*/  LDC.64 R2, c[0x0][0xa08] ;  /* 0x00028200ff027b82 */ /* 0x002e260000000a00 */
[----:B------:R-:W-:-:S05]  /*12b40*/  ISETP.NE.AND.EX P0, PT, RZ, UR5, PT, P0 ;  /* 0x00000005ff007c0c */ /* 0x000fca000bf05300 */
[----:B------:R-:W1:Y:S08]  /*12b50*/  @P2 LDC.64 R6, c[0x0][0xa18] ;  /* 0x00028600ff062b82 */ /* 0x000e700000000a00 */
[----:B--2---:R-:W2:Y:S01]  /*12b60*/  @P0 LDG.E R8, desc[UR50][R4.64] ;  /* 0x0000003204080981 */ /* 0x004ea2000c1e1900 */
        /* <DEDUP_REMOVED lines=16> */
[----:B------:R-:W-:Y:S01]  /*12c70*/  IMAD.MOV.U32 R9, RZ, RZ, R8 ;  /* 0x000000ffff097224 */ /* 0x000fe200078e0008 */
[----:B----4-:R-:W-:Y:S06]  /*12c80*/  @P2 BRA `(.L_x_11087) ;  /* 0x0000000000142947 */ /* 0x010fec0003800000 */
[----:B------:R-:W-:Y:S05]  /*12c90*/  @!P0 BRA `(.L_x_11087) ;  /* 0x0000000000108947 */ /* 0x000fea0003800000 */
[----:B0-----:R-:W2:Y:S04]  /*12ca0*/  LDG.E R8, desc[UR50][R4.64] ;  /* 0x0000003204087981 */ /* 0x001ea8000c1e1900 */
[----:B------:R-:W2:Y:S02]  /*12cb0*/  LDG.E R7, desc[UR50][R4.64+0x4] ;  /* 0x0000043204077981 */ /* 0x000ea4000c1e1900 */
[----:B--2---:R-:W-:-:S05]  /*12cc0*/  IMAD.IADD R9, R7, 0x1, -R8 ;  /* 0x0000000107097824 */ /* 0x004fca00078e0a08 */
[----:B------:R1:W-:Y:S02]  /*12cd0*/  STL [R1+0x10], R9 ;  /* 0x0000100901007387 */ /* 0x0003e40000100800 */
.L_x_11087:
[----:B------:R-:W-:Y:S01]  /*12ce0*/  ULDC.64 UR4, c[0x0][0xa20] ;  /* 0x0002880000047ab9 */ /* 0x000fe20000000a00 */
[----:B-----5:R-:W-:Y:S01]  /*12cf0*/  IMAD.IADD R27, R27, 0x1, R0 ;  /* 0x000000011b1b7824 */ /* 0x020fe200078e0200 */
[----:B------:R-:W-:-:S04]  /*12d00*/  ISETP.NE.U32.AND P0, PT, RZ, UR4, PT ;  /* 0x00000004ff007c0c */ /* 0x000fc8000bf05070 */
[----:B------:R-:W-:-:S13]  /*12d10*/  ISETP.NE.AND.EX P0, PT, RZ, UR5, PT, P0 ;  /* 0x00000005ff007c0c */ /* 0x000fda000bf05300 */
[----:B------:R-:W-:Y:S05]  /*12d20*/  @!P0 BRA `(.L_x_11088) ;  /* 0x0000000000108947 */ /* 0x000fea0003800000 */
[----:B------:R-:W2:Y:S02]  /*12d30*/  LDC.64 R2, c[0x0][0xa20] ;  /* 0x00028800ff027b82 */ /* 0x000ea40000000a00 */
[----:B--2---:R-:W-:-:S05]  /*12d40*/  IMAD.WIDE R2, R19, 0x4, R2 ;  /* 0x0000000413027825 */ /* 0x004fca00078e0202 */
[----:B------:R2:W5:Y:S01]  /*12d50*/  LDG.E R6, desc[UR50][R2.64] ;  /* 0x0000003202067981 */ /* 0x000562000c1e1900 */
[----:B------:R-:W-:Y:S05]  /*12d60*/  BRA `(.L_x_11089) ;  /* 0x0000000000107947 */ /* 0x000fea0003800000 */
.L_x_11088:
[----:B------:R-:W-:Y:S05]  /*12d70*/  @!P1 BRA `(.L_x_11089) ;  /* 0x00000000000c9947 */ /* 0x000fea0003800000 */
[----:B------:R-:W2:Y:S04]  /*12d80*/  LDG.E R5, desc[UR50][R2.64] ;  /* 0x0000003202057981 */ /* 0x000ea8000c1e1900 */
[----:B------:R-:W2:Y:S02]  /*12d90*/  LDG.E R6, desc[UR50][R2.64+0x4] ;  /* 0x0000043202067981 */ /* 0x000ea4000c1e1900 */
[----:B--2---:R-:W-:-:S07]  /*12da0*/  IMAD.IADD R6, R6, 0x1, -R5 ;  /* 0x0000000106067824 */ /* 0x004fce00078e0a05 */
.L_x_11089:
[----:B--2---:R-:W2:Y:S01]  /*12db0*/  LDC R2, c[0x0][0x448] ;  /* 0x00011200ff027b82 */ /* 0x004ea20000000800 */
[----:B0-----:R-:W-:Y:S02]  /*12dc0*/  IMAD R8, R17, 0xc0, RZ ;  /* 0x000000c011087824 */ /* 0x001fe400078e02ff */
[----:B-----5:R-:W-:Y:S02]  /*12dd0*/  IMAD.IADD R6, R6, 0x1, -R0 ;  /* 0x0000000106067824 */ /* 0x020fe400078e0a00 */
[----:B------:R-:W-:Y:S01]  /*12de0*/  VIADD R0, R8, 0xbf ;  /* 0x000000bf08007836 */ /* 0x000fe20000000000 */
[----:B------:R0:W-:Y:S01]  /*12df0*/  STL [R1+0xc], R8 ;  /* 0x00000c0801007387 */ /* 0x0001e20000100800 */
[----:B--2---:R-:W-:Y:S02]  /*12e00*/  ISETP.NE.AND P1, PT, R2, 0x1, PT ;  /* 0x000000010200780c */ /* 0x004fe40003f25270 */
[----:B------:R-:W2:Y:S11]  /*12e10*/  LDC.64 R2, c[0x0][0x9e0] ;  /* 0x00027800ff027b82 */ /* 0x000eb60000000a00 */
[----:B------:R-:W3:Y:S08]  /*12e20*/  @P1 LDC R5, c[0x0][0x44c] ;  /* 0x00011300ff051b82 */ /* 0x000ef00000000800 */
[----:B------:R-:W4:Y:S01]  /*12e30*/  @P1 LDC R4, c[0x0][0x450] ;  /* 0x00011400ff041b82 */ /* 0x000f220000000800 */
[----:B--2---:R-:W-:Y:S01]  /*12e40*/  ISETP.GE.AND P2, PT, R3, 0x1, PT ;  /* 0x000000010300780c */ /* 0x004fe20003f46270 */
[----:B---3--:R-:W-:-:S05]  /*12e50*/  @P1 IMAD.HI.U32 R5, R0, R5, RZ ;  /* 0x0000000500051227 */ /* 0x008fca00078e00ff */
[----:B----4-:R-:W-:Y:S02]  /*12e60*/  @P1 SHF.R.U32.HI R0, RZ, R4, R5 ;  /* 0x00000004ff001219 */ /* 0x010fe40000011605 */
[----:B------:R-:W-:-:S05]  /*12e70*/  IADD3 R5, R6, 0x1, -R9 ;  /* 0x0000000106057810 */ /* 0x000fca0007ffe809 */
[----:B------:R-:W-:-:S04]  /*12e80*/  IMAD.IADD R7, R5, 0x1, R0 ;  /* 0x0000000105077824 */ /* 0x000fc800078e0200 */
[----:B------:R-:W-:Y:S01]  /*12e90*/  IMAD.IADD R2, R7, 0x1, R2 ;  /* 0x0000000107027824 */ /* 0x000fe200078e0202 */
[----:B0-----:R-:W-:Y:S06]  /*12ea0*/  @!P2 BRA `(.L_x_11090) ;  /* 0x000000000048a947 */ /* 0x001fec0003800000 */
        /* <DEDUP_REMOVED lines=11> */
.L_x_11092:
[----:B------:R-:W-:-:S13]  /*12f60*/  ISETP.NE.AND P0, PT, R3, 0x1, PT ;  /* 0x000000010300780c */ /* 0x000fda0003f05270 */
[----:B------:R-:W0:Y:S02]  /*12f70*/  @P0 LDC.64 R4, c[0x0][0x9e8] ;  /* 0x00027a00ff040b82 */ /* 0x000e240000000a00 */
[----:B0-----:R-:W-:-:S05]  /*12f80*/  @P0 IMAD.HI.U32 R4, R0, R4, RZ ;  /* 0x0000000400040227 */ /* 0x001fca00078e00ff */
[----:B------:R-:W-:-:S07]  /*12f90*/  @P0 SHF.R.U32.HI R0, RZ, R5, R4 ;  /* 0x00000005ff000219 */ /* 0x000fce0000011604 */
.L_x_11093:
[----:B------:R-:W-:Y:S05]  /*12fa0*/  BSYNC B0 ;  /* 0x0000000000007941 */ /* 0x000fea0003800000 */
.L_x_11091:
[----:B------:R-:W-:-:S05]  /*12fb0*/  IMAD R5, R0, R3, R3 ;  /* 0x0000000300057224 */ /* 0x000fca00078e0203 */
[----:B------:R-:W-:-:S07]  /*12fc0*/  VIMNMX R2, R2, R5, PT ;  /* 0x0000000502027248 */ /* 0x000fce0003fe0100 */
.L_x_11090:
[----:B------:R-:W0:Y:S01]  /*12fd0*/  @P1 LDC R0, c[0x0][0x44c] ;  /* 0x00011300ff001b82 */ /* 0x000e220000000800 */
[----:B------:R-:W-:Y:S01]  /*12fe0*/  VIADD R2, R2, 0x7f ;  /* 0x0000007f02027836 */ /* 0x000fe20000000000 */
[----:B------:R-:W-:Y:S01]  /*12ff0*/  ULDC UR4, c[0x0][0x9dc] ;  /* 0x0002770000047ab9 */ /* 0x000fe20000000800 */
[----:B------:R-:W-:-:S05]  /*13000*/  IMAD.MOV.U32 R5, RZ, RZ, R8 ;  /* 0x000000ffff057224 */ /* 0x000fca00078e0008 */
[----:B------:R-:W2:Y:S01]  /*13010*/  @P1 LDC R7, c[0x0][0x450] ;  /* 0x00011400ff071b82 */ /* 0x000ea20000000800 */
[----:B0-----:R-:W-:-:S05]  /*13020*/  @P1 IMAD.HI.U32 R0, R8, R0, RZ ;  /* 0x0000000008001227 */ /* 0x001fca00078e00ff */
[----:B--2---:R-:W-:Y:S01]  /*13030*/  @P1 SHF.R.U32.HI R5, RZ, R7, R0 ;  /* 0x00000007ff051219 */ /* 0x004fe20000011600 */
[----:B------:R-:W-:Y:S01]  /*13040*/  VIADD R0, R6, 0x7f ;  /* 0x0000007f06007836 */ /* 0x000fe20000000000 */
[----:B------:R-:W-:Y:S02]  /*13050*/  SHF.R.S32.HI R7, RZ, 0x1f, R2 ;  /* 0x0000001fff077819 */ /* 0x000fe40000011402 */
[----:B------:R-:W-:Y:S02]  /*13060*/  IADD3 R6, R5, R6, -R9 ;  /* 0x0000000605067210 */ /* 0x000fe40007ffe809 */
[----:B------:R-:W-:Y:S02]  /*13070*/  LEA.HI R2, R7, R2, RZ, 0x7 ;  /* 0x0000000207027211 */ /* 0x000fe400078f38ff */
[----:B------:R-:W-:Y:S02]  /*13080*/  SHF.R.S32.HI R7, RZ, 0x1f, R0 ;  /* 0x0000001fff077819 */ /* 0x000fe40000011400 */
[----:B------:R-:W-:-:S02]  /*13090*/  SHF.R.S32.HI R2, RZ, 0x7, R2 ;  /* 0x00000007ff027819 */ /* 0x000fc40000011402 */
[----:B------:R-:W-:Y:S01]  /*130a0*/  LEA.HI R7, R7, R0, RZ, 0x7 ;  /* 0x0000000007077211 */ /* 0x000fe200078f38ff */
[----:B------:R-:W-:-:S03]  /*130b0*/  VIADD R0, R6, -UR4 ;  /* 0x8000000406007c36 */ /* 0x000fc60008000000 */
[----:B------:R-:W-:-:S04]  /*130c0*/  SHF.R.S32.HI R7, RZ, 0x7, R7 ;  /* 0x00000007ff077819 */ /* 0x000fc80000011407 */
[----:B------:R-:W-:-:S05]  /*130d0*/  VIMNMX R24, R7, R2, PT ;  /* 0x0000000207187248 */ /* 0x000fca0003fe0100 */
[----:B------:R0:W-:Y:S01]  /*130e0*/  STL [R1+0x8], R24 ;  /* 0x0000081801007387 */ /* 0x0001e20000100800 */
[----:B------:R-:W-:Y:S05]  /*130f0*/  @!P2 BRA `(.L_x_11094) ;  /* 0x000000000048a947 */ /* 0x000fea0003800000 */
[----:B------:R-:W-:Y:S01]  /*13100*/  IMAD.MOV.U32 R2, RZ, RZ, R6 ;  /* 0x000000ffff027224 */ /* 0x000fe200078e0006 */
[----:B------:R-:W-:Y:S04]  /*13110*/  BSSY B0, `(.L_x_11095) ;  /* 0x000000e000007945 */ /* 0x000fe80003800000 */
[----:B------:R-:W-:-:S13]  /*13120*/  ISETP.GT.AND P0, PT, R2, -0x1, PT ;  /* 0xffffffff0200780c */ /* 0x000fda0003f04270 */
[----:B------:R-:W-:Y:S05]  /*13130*/  @P0 BRA `(.L_x_11096) ;  /* 0x00000000001c0947 */ /* 0x000fea0003800000 */
[----:B------:R-:W-:Y:S02]  /*13140*/  ISETP.NE.AND P0, PT, R3, 0x1, PT ;  /* 0x000000010300780c */ /* 0x000fe40003f05270 */
[----:B------:R-:W-:-:S11]  /*13150*/  LOP3.LUT R7, RZ, R2, RZ, 0x33, !PT ;  /* 0x00000002ff077212 */ /* 0x000fd600078e33ff */
[----:B------:R-:W2:Y:S02]  /*13160*/  @P0 LDC.64 R4, c[0x0][0x9e8] ;  /* 0x00027a00ff040b82 */ /* 0x000ea40000000a00 */
[----:B--2---:R-:W-:-:S05]  /*13170*/  @P0 IMAD.HI.U32 R4, R7, R4, RZ ;  /* 0x0000000407040227 */ /* 0x004fca00078e00ff */
[----:B------:R-:W-:-:S04]  /*13180*/  @P0 SHF.R.U32.HI R7, RZ, R5, R4 ;  /* 0x00000005ff070219 */ /* 0x000fc80000011604 */
[----:B------:R-:W-:Y:S01]  /*13190*/  LOP3.LUT R2, RZ, R7, RZ, 0x33, !PT ;  /* 0x00000007ff027212 */ /* 0x000fe200078e33ff */
[----:B------:R-:W-:Y:S06]  /*131a0*/  BRA `(.L_x_11097) ;  /* 0x0000000000107947 */ /* 0x000fec0003800000 */
.L_x_11096:
[----:B------:R-:W-:-:S13]  /*131b0*/  ISETP.NE.AND P0, PT, R3, 0x1, PT ;  /* 0x000000010300780c */ /* 0x000fda0003f05270 */
[----:B------:R-:W2:Y:S02]  /*131c0*/  @P0 LDC.64 R4, c[0x0][0x9e8] ;  /* 0x00027a00ff040b82 */ /* 0x000ea40000000a00 */
[----:B--2---:R-:W-:-:S05]  /*131d0*/  @P0 IMAD.HI.U32 R4, R2, R4, RZ ;  /* 0x0000000402040227 */ /* 0x004fca00078e00ff */
[----:B------:R-:W-:-:S07]  /*131e0*/  @P0 SHF.R.U32.HI R2, RZ, R5, R4 ;  /* 0x00000005ff020219 */ /* 0x000fce0000011604 */
.L_x_11097:
[----:B------:R-:W-:Y:S05]  /*131f0*/  BSYNC B0 ;  /* 0x0000000000007941 */ /* 0x000fea0003800000 */
.L_x_11095:
[----:B------:R-:W-:-:S05]  /*13200*/  IMAD R3, R2, R3, RZ ;  /* 0x0000000302037224 */ /* 0x000fca00078e02ff */
[----:B------:R-:W-:-:S07]  /*13210*/  VIMNMX R0, R0, R3, !PT ;  /* 0x0000000300007248 */ /* 0x000fce0007fe0100 */
.L_x_11094:
[----:B------:R-:W-:Y:S01]  /*13220*/  SHF.R.S32.HI R3, RZ, 0x1f, R0 ;  /* 0x0000001fff037819 */ /* 0x000fe20000011400 */
[----:B------:R-:W-:Y:S03]  /*13230*/  BSSY B7, `(.L_x_11098) ;  /* 0x000041c000077945 */ /* 0x000fe60003800000 */
[----:B------:R-:W-:-:S04]  /*13240*/  LEA.HI R3, R3, R0, RZ, 0x7 ;  /* 0x0000000003037211 */ /* 0x000fc800078f38ff */
[----:B------:R-:W-:-:S04]  /*13250*/  SHF.R.S32.HI R3, RZ, 0x7, R3 ;  /* 0x00000007ff037819 */ /* 0x000fc80000011403 */
[----:B------:R-:W-:-:S04]  /*13260*/  VIMNMX R29, RZ, R3, !PT ;  /* 0x00000003ff1d7248 */ /* 0x000fc80007fe0100 */
[----:B------:R-:W-:-:S13]  /*13270*/  ISETP.GT.AND P0, PT, R24, R29, PT ;  /* 0x0000001d1800720c */ /* 0x000fda0003f04270 */
        /* <DEDUP_REMOVED lines=8> */
[----:B------:R-:W2:Y:S02]  /*13300*/  FLO.U32 R0, UR4 ;  /* 0x0000000400007d00 */ /* 0x000ea400080e0000 */
        /* <DEDUP_REMOVED lines=9> */
.L_x_11099:
        /* <DEDUP_REMOVED lines=20> */
.L_x_11102:
[----:B------:R-:W-:Y:S05]  /*134e0*/  BSYNC B6 ;  /* 0x0000000000067941 */ /* 0x000fea0003800000 */
.L_x_11101:
        /* <DEDUP_REMOVED lines=20> */
.L_x_11105:
        /* <DEDUP_REMOVED lines=15> */
.L_x_11104:
[----:B------:R-:W-:Y:S05]  /*13720*/  BSYNC B6 ;  /* 0x0000000000067941 */ /* 0x000fea0003800000 */
.L_x_11103:
[----:B------:R-:W-:Y:S01]  /*13730*/  ULDC.64 UR4, c[0x0][0x9f8] ;  /* 0x00027e0000047ab9 */ /* 0x000fe20000000a00 */
[----:B------:R-:W-:Y:S01]  /*13740*/  IMAD.MOV.U32 R25, RZ, RZ, R19 ;  /* 0x000000ffff197224 */ /* 0x000fe200078e0013 */
[----:B------:R-:W-:-:S04]  /*13750*/  ISETP.NE.U32.AND P0, PT, RZ, UR4, PT ;  /* 0x00000004ff007c0c */ /* 0x000fc8000bf05070 */
[----:B------:R-:W-:Y:S01]  /*13760*/  ISETP.NE.AND.EX P0, PT, RZ, UR5, PT, P0 ;  /* 0x00000005ff007c0c */ /* 0x000fe2000bf05300 */
[----:B------:R-:W-:-:S12]  /*13770*/  ULDC.64 UR4, c[0x0][0xa08] ;  /* 0x0002820000047ab9 */ /* 0x000fd80000000a00 */
[----:B------:R-:W2:Y:S02]  /*13780*/  @P0 LDC.64 R2, c[0x0][0x9f8] ;  /* 0x00027e00ff020b82 */ /* 0x000ea40000000a00 */
[----:B--2---:R-:W-:-:S05]  /*13790*/  @P0 IMAD.WIDE R2, R19, 0x4, R2 ;  /* 0x0000000413020825 */ /* 0x004fca00078e0202 */
[----:B------:R2:W3:Y:S01]  /*137a0*/  @P0 LDG.E R25, desc[UR50][R2.64] ;  /* 0x0000003202190981 */ /* 0x0004e2000c1e1900 */
[----:B0-----:R-:W-:Y:S01]  /*137b0*/  VIADD R24, R24, 0xffffffff ;  /* 0xffffffff18187836 */ /* 0x001fe20000000000 */
[----:B--2---:R-:W0:Y:S02]  /*137c0*/  LDC.64 R2, c[0x0][0x418] ;  /* 0x00010600ff027b82 */ /* 0x004e240000000a00 */
[----:B0-----:R-:W-:Y:S01]  /*137d0*/  LOP3.LUT P0, RZ, R2, UR4, RZ, 0xfc, !PT ;  /* 0x0000000402ff7c12 */ /* 0x001fe2000f80fcff */
[----:B------:R-:W-:-:S03]  /*137e0*/  UMOV UR4, 0xffffffff ;  /* 0xffffffff00047882 */ /* 0x000fc60000000000 */
[----:B------:R-:W-:Y:S02]  /*137f0*/  LOP3.LUT P0, RZ, R3, UR5, RZ, 0xfc, P0 ;  /* 0x0000000503ff7c12 */ /* 0x000fe4000800fcff */
[----:B---3--:R-:W-:Y:S02]  /*13800*/  SHF.R.S32.HI R28, RZ, 0x1f, R25 ;  /* 0x0000001fff1c7819 */ /* 0x008fe40000011419 */
[----:B------:R-:W-:Y:S01]  /*13810*/  SEL R17, R25, RZ, !P0 ;  /* 0x000000ff19117207 */ /* 0x000fe20004000000 */
[----:B------:R-:W-:Y:S08]  /*13820*/  BRA.DIV UR4, `(.L_x_11106) ;  /* 0x0000004e04bc7947 */ /* 0x000ff0000b800000 */
[----:B------:R-:W0:Y:S02]  /*13830*/  S2R R0, SR_TID.X ;  /* 0x0000000000007919 */ /* 0x000e240000002100 */
[----:B0-----:R-:W-:-:S04]  /*13840*/  SHF.R.U32.HI R0, RZ, 0x5, R0 ;  /* 0x00000005ff007819 */ /* 0x001fc80000011600 */
[----:B------:R-:W-:-:S05]  /*13850*/  LOP3.LUT R0, R0, 0x3, RZ, 0xc0, !PT ;  /* 0x0000000300007812 */ /* 0x000fca00078ec0ff */
[----:B------:R0:W2:Y:S02]  /*13860*/  SHFL.IDX PT, R14, R0, RZ, 0x1f ;  /* 0x00001fff000e7589 */ /* 0x0000a400000e0000 */
.L_x_11214:
[----:B0-----:R-:W3:Y:S01]  /*13870*/  LDL.LU R0, [R1] ;  /* 0x0000000001007983 */ /* 0x001ee20000300800 */
[----:B------:R-:W-:Y:S02]  /*13880*/  PLOP3.LUT P1, PT, PT, PT, PT, 0x8, 0x0 ;  /* 0x000000000000781c */ /* 0x000fe40003f2e170 */
[----:B--2---:R-:W-:Y:S02]  /*13890*/  ISETP.NE.AND P0, PT, R14, RZ, PT ;  /* 0x000000ff0e00720c */ /* 0x004fe40003f05270 */
[----:B---3--:R-:W-:-:S09]  /*138a0*/  LOP3.LUT R0, R0, 0xfffffffe, RZ, 0xc0, !PT ;  /* 0xfffffffe00007812 */ /* 0x008fd200078ec0ff */
[----:B------:R-:W-:-:S05]  /*138b0*/  @P1 LOP3.LUT R0, R0, 0x1, RZ, 0xfc, !PT ;  /* 0x0000000100001812 */ /* 0x000fca00078efcff */
[----:B------:R0:W-:Y:S01]  /*138c0*/  STL [R1], R0 ;  /* 0x0000000001007387 */ /* 0x0001e20000100800 */
[----:B------:R-:W-:Y:S05]  /*138d0*/  @P0 BRA `(.L_x_11107) ;  /* 0x0000000400200947 */ /* 0x000fea0003800000 */
[----:B------:R-:W-:-:S03]  /*138e0*/  UMOV UR4, 0xffffffff ;  /* 0xffffffff00047882 */ /* 0x000fc60000000000 */
[----:B------:R-:W-:Y:S05]  /*138f0*/  BRA.DIV UR4, `(.L_x_11108) ;  /* 0x0000004e04bc7947 */ /* 0x000fea000b800000 */
[----:B------:R-:W-:-:S13]  /*13900*/  ELECT P6, URZ, PT ;  /* 0x00000000003f782f */ /* 0x000fda00038c0000 */
.L_x_11217:
[----:B------:R-:W-:Y:S05]  /*13910*/  @!P6 BRA `(.L_x_11107) ;  /* 0x000000040010e947 */ /* 0x000fea0003800000 */
[----:B------:R-:W-:-:S04]  /*13920*/  ISETP.NE.U32.AND P0, PT, R2, RZ, PT ;  /* 0x000000ff0200720c */ /* 0x000fc80003f05070 */
[----:B------:R-:W-:-:S13]  /*13930*/  ISETP.NE.AND.EX P0, PT, R3, RZ, PT, P0 ;  /* 0x000000ff0300720c */ /* 0x000fda0003f05300 */
[----:B------:R-:W-:Y:S05]  /*13940*/  @!P0 BRA `(.L_x_11109) ;  /* 0x0000000000448947 */ /* 0x000fea0003800000 */
[----:B------:R-:W2:Y:S01]  /*13950*/  LDC R6, c[0x0][0x43c] ;  /* 0x00010f00ff067b82 */ /* 0x000ea20000000800 */
[----:B------:R-:W-:Y:S01]  /*13960*/  ULDC.64 UR4, c[0x0][0x428] ;  /* 0x00010a0000047ab9 */ /* 0x000fe20000000a00 */
[----:B--2---:R-:W-:-:S13]  /*13970*/  ISETP.NE.AND P0, PT, R6, 0x1, PT ;  /* 0x000000010600780c */ /* 0x004fda0003f05270 */
        /* <DEDUP_REMOVED lines=14> */
.L_x_11109:
[----:B0-----:R-:W-:Y:S01]  /*13a60*/  IMAD R0, R23, 0x8, R22 ;  /* 0x0000000817007824 */ /* 0x001fe200078e0216 */
[----:B--2---:R-:W-:-:S04]  /*13a70*/  SHF.L.U32 R3, R26, 0x1f, RZ ;  /* 0x0000001f1a037819 */ /* 0x004fc800000006ff */
[----:B------:R-:W0:Y:S02]  /*13a80*/  SYNCS.PHASECHK.TRANS64.TRYWAIT P0, [R0+URZ+0x2d840], R3 ;  /* 0x02d84003000075a7 */ /* 0x000e24000800017f */
[----:B0-----:R-:W-:Y:S05]  /*13a90*/  @!P0 BRA `(.L_x_11110) ;  /* 0x0000004c00748947 */ /* 0x001fea0003800000 */
.L_x_11218:
        /* <DEDUP_REMOVED lines=11> */
.L_x_11111:
[----:B------:R-:W2:Y:S01]  /*13b50*/  LDL.LU R2, [R1] ;  /* 0x0000000001027983 */ /* 0x000ea20000300800 */
[----:B------:R-:W-:Y:S01]  /*13b60*/  R2UR UR9, R0 ;  /* 0x00000000000972ca */ /* 0x000fe200000e0000 */
[----:B0-----:R-:W-:Y:S01]  /*13b70*/  IMAD R0, R23, 0x6000, R22 ;  /* 0x0000600017007824 */ /* 0x001fe200078e0216 */
        /* <DEDUP_REMOVED lines=11> */
[----:B------:R-:W-:-:S04]  /*13c30*/  UIADD3 UR9, UR9, 0x2d830, URZ ;  /* 0x0002d83009097890 */ /* 0x000fc8000fffe03f */
[----:B------:R-:W-:Y:S02]  /*13c40*/  ULEA UR11, UR11, UR5, 0x7 ;  /* 0x000000050b0b7291 */ /* 0x000fe4000f8e383f */
[----:B------:R-:W-:Y:S02]  /*13c50*/  UIADD3 UR14, UR8, 0x15400, URZ ;  /* 0x00015400080e7890 */ /* 0x000fe4000fffe03f */
        /* <DEDUP_REMOVED lines=11> */
[----:B------:R3:W-:Y:S01]  /*13d10*/  UTMALDG.4D [UR8], [UR4], desc[UR6] ;  /* 0x00000608040075b4 */ /* 0x0007e20008019000 */
[----:B--2---:R-:W-:-:S04]  /*13d20*/  LOP3.LUT R2, R2, 0xfffffffe, RZ, 0xc0, !PT ;  /* 0xfffffffe02027812 */ /* 0x004fc800078ec0ff */
[----:B------:R-:W-:-:S05]  /*13d30*/  @P0 LOP3.LUT R2, R2, 0x1, RZ, 0xfc, !PT ;  /* 0x0000000102020812 */ /* 0x000fca00078efcff */
[----:B------:R3:W-:Y:S01]  /*13d40*/  STL [R1], R2 ;  /* 0x0000000201007387 */ /* 0x0007e20000100800 */
[----:B------:R-:W-:Y:S01]  /*13d50*/  NOP ;  /* 0x0000000000007918 */ /* 0x000fe20000000000 */
.L_x_11107:
[----:B------:R-:W0:Y:S01]  /*13d60*/  LDL.LU R3, [R1+0x14] ;  /* 0x0000140001037983 */ /* 0x000e220000300800 */
[----:B------:R-:W-:Y:S05]  /*13d70*/  WARPSYNC.ALL ;  /* 0x0000000000007948 */ /* 0x000fea0003800000 */
[----:B---3--:R-:W-:Y:S01]  /*13d80*/  ULDC.64 UR4, c[0x0][0x298] ;  /* 0x0000a60000047ab9 */ /* 0x008fe20000000a00 */
[----:B------:R-:W-:Y:S01]  /*13d90*/  ULDC.64 UR6, c[0x0][0xa00] ;  /* 0x0002800000067ab9 */ /* 0x000fe20000000a00 */
[----:B------:R-:W-:Y:S01]  /*13da0*/  VIADD R2, R22, 0xc400 ;  /* 0x0000c40016027836 */ /* 0x000fe20000000000 */
[----:B------:R-:W-:Y:S01]  /*13db0*/  BAR.SYNC.DEFER_BLOCKING 0x8, 0x200 ;  /* 0x0208000000007b1d */ /* 0x000fe20000010000 */
[----:B------:R-:W-:-:S03]  /*13dc0*/  ISETP.NE.U32.AND P0, PT, RZ, UR6, PT ;  /* 0x00000006ff007c0c */ /* 0x000fc6000bf05070 */
[----:B------:R-:W-:Y:S02]  /*13dd0*/  LOP3.LUT P1, RZ, R2, 0x1bf, RZ, 0xc0, !PT ;  /* 0x000001bf02ff7812 */ /* 0x000fe4000782c0ff */
[----:B------:R-:W-:Y:S01]  /*13de0*/  ISETP.NE.AND.EX P0, PT, RZ, UR7, PT, P0 ;  /* 0x00000007ff007c0c */ /* 0x000fe2000bf05300 */
[----:B------:R-:W-:Y:S01]  /*13df0*/  BSSY B6, `(.L_x_11112) ;  /* 0x0000020000067945 */ /* 0x000fe20003800000 */
[----:B------:R-:W-:Y:S02]  /*13e00*/  SHF.R.S32.HI R2, RZ, 0x1f, R19 ;  /* 0x0000001fff027819 */ /* 0x000fe40000011413 */
[----:B0-----:R-:W-:Y:S01]  /*13e10*/  SHF.R.S32.HI R0, RZ, 0x1f, R3 ;  /* 0x0000001fff007819 */ /* 0x001fe20000011403 */
[----:B------:R-:W-:-:S04]  /*13e20*/  IMAD.WIDE.U32 R4, R3, UR4, RZ ;  /* 0x0000000403047c25 */ /* 0x000fc8000f8e00ff */
[----:B------:R-:W-:Y:S01]  /*13e30*/  IMAD R0, R0, UR4, RZ ;  /* 0x0000000400007c24 */ /* 0x000fe2000f8e02ff */
[----:B------:R-:W-:Y:S03]  /*13e40*/  STL.64 [R1+0x20], R4 ;  /* 0x0000200401007387 */ /* 0x000fe60000100a00 */
[----:B------:R-:W-:Y:S01]  /*13e50*/  IMAD R0, R3, UR5, R0 ;  /* 0x0000000503007c24 */ /* 0x000fe2000f8e0200 */
[----:B------:R-:W-:Y:S02]  /*13e60*/  SEL R3, R2, RZ, !P0 ;  /* 0x000000ff02037207 */ /* 0x000fe40004000000 */
[----:B------:R-:W-:Y:S01]  /*13e70*/  SHF.R.S32.HI R2, RZ, 0x1f, R18 ;  /* 0x0000001fff027819 */ /* 0x000fe20000011412 */
[----:B------:R-:W-:-:S05]  /*13e80*/  IMAD.IADD R0, R5, 0x1, R0 ;  /* 0x0000000105007824 */ /* 0x000fca00078e0200 */
[----:B------:R0:W-:Y:S04]  /*13e90*/  STL [R1+0x28], R0 ;  /* 0x0000280001007387 */ /* 0x0001e80000100800 */
[----:B------:R2:W-:Y:S01]  /*13ea0*/  STL [R1+0x30], R3 ;  /* 0x0000300301007387 */ /* 0x0005e20000100800 */
[----:B0-----:R-:W-:-:S05]  /*13eb0*/  SEL R0, R19, RZ, !P0 ;  /* 0x000000ff13007207 */ /* 0x001fca0004000000 */
        /* <DEDUP_REMOVED lines=19> */
.L_x_11113:
[----:B------:R-:W-:Y:S05]  /*13ff0*/  BSYNC B6 ;  /* 0x0000000000067941 */ /* 0x000fea0003800000 */
.L_x_11112:
[----:B--2---:R-:W2:Y:S01]  /*14000*/  LDL.LU R0, [R1+0x28] ;  /* 0x0000280001007983 */ /* 0x004ea20000300800 */
[----:B-1----:R-:W0:Y:S01]  /*14010*/  LDC R9, c[0x0][0x448] ;  /* 0x00011200ff097b82 */ /* 0x002e220000000800 */
[----:B------:R-:W-:Y:S01]  /*14020*/  ULDC.64 UR4, c[0x0][0x2d8] ;  /* 0x0000b60000047ab9 */ /* 0x000fe20000000a00 */
[----:B------:R-:W-:Y:S01]  /*14030*/  ULDC.64 UR6, c[0x0][0x2c8] ;  /* 0x0000b20000067ab9 */ /* 0x000fe20000000a00 */
[----:B------:R-:W2:Y:S01]  /*14040*/  LDL.LU.64 R2, [R1+0x20] ;  /* 0x0000200001027983 */ /* 0x000ea20000300a00 */
[----:B------:R-:W-:-:S03]  /*14050*/  ULDC.64 UR8, c[0x0][0x280] ;  /* 0x0000a00000087ab9 */ /* 0x000fc60000000a00 */
[----:B------:R-:W3:Y:S04]  /*14060*/  LDL.LU R20, [R1+0x2c] ;  /* 0x00002c0001147983 */ /* 0x000ee80000300800 */
[----:B------:R-:W4:Y:S04]  /*14070*/  LDL.LU R21, [R1+0x30] ;  /* 0x0000300001157983 */ /* 0x000f280000300800 */
[----:B------:R-:W4:Y:S04]  /*14080*/  LDL.LU R4, [R1+0x14] ;  /* 0x0000140001047983 */ /* 0x000f280000300800 */
[----:B------:R-:W4:Y:S01]  /*14090*/  LDL R12, [R1+0xc] ;  /* 0x00000c00010c7983 */ /* 0x000f220000100800 */
[----:B0-----:R-:W-:-:S13]  /*140a0*/  ISETP.NE.AND P1, PT, R9, 0x1, PT ;  /* 0x000000010900780c */ /* 0x001fda0003f25270 */
[----:B------:R-:W0:Y:S01]  /*140b0*/  @P1 LDC R5, c[0x0][0x450] ;  /* 0x00011400ff051b82 */ /* 0x000e220000000800 */
[----:B------:R-:W1:Y:S01]  /*140c0*/  S2R R10, SR_TID.X ;  /* 0x00000000000a7919 */ /* 0x000e620000002100 */
[----:B--2---:R-:W-:Y:S02]  /*140d0*/  IMAD.MOV.U32 R3, RZ, RZ, R0 ;  /* 0x000000ffff037224 */ /* 0x004fe400078e0000 */
[----:B---3--:R-:W-:Y:S02]  /*140e0*/  IMAD R0, R20, UR4, RZ ;  /* 0x0000000414007c24 */ /* 0x008fe4000f8e02ff */
        /* <DEDUP_REMOVED lines=14> */
[----:B---3--:R-:W-:-:S05]  /*141d0*/  IMAD.SHL.U32 R6, R21, 0x20, RZ ;  /* 0x0000002015067824 */ /* 0x008fca00078e00ff */
[----:B------:R-:W-:-:S05]  /*141e0*/  LOP3.LUT R6, R20, 0x60, R6, 0xf8, !PT ;  /* 0x0000006014067812 */ /* 0x000fca00078ef806 */
[----:B------:R-:W-:-:S04]  /*141f0*/  IMAD.IADD R0, R6, 0x1, R12 ;  /* 0x0000000106007824 */ /* 0x000fc800078e020c */
[----:B----4-:R-:W-:-:S04]  /*14200*/  @P1 IMAD.HI.U32 R6, R0, R4, RZ ;  /* 0x0000000400061227 */ /* 0x010fc800078e00ff */
[----:B------:R-:W-:Y:S01]  /*14210*/  IMAD.MOV.U32 R4, RZ, RZ, R0 ;  /* 0x000000ffff047224 */ /* 0x000fe200078e0000 */
[----:B0-----:R-:W-:-:S04]  /*14220*/  @P1 SHF.R.U32.HI R4, RZ, R5, R6 ;  /* 0x00000005ff041219 */ /* 0x001fc80000011606 */
[--C-:B------:R-:W-:Y:S01]  /*14230*/  SHF.R.S32.HI R5, RZ, 0x1f, R4.reuse ;  /* 0x0000001fff057819 */ /* 0x100fe20000011404 */
[----:B------:R-:W-:-:S04]  /*14240*/  IMAD.MOV R6, RZ, RZ, -R4 ;  /* 0x000000ffff067224 */ /* 0x000fc800078e0a04 */
[----:B------:R-:W-:Y:S02]  /*14250*/  IMAD R5, R5, UR4, RZ ;  /* 0x0000000405057c24 */ /* 0x000fe4000f8e02ff */
[----:B------:R-:W-:Y:S02]  /*14260*/  IMAD R6, R9, R6, R0 ;  /* 0x0000000609067224 */ /* 0x000fe400078e0200 */
[C---:B------:R-:W-:Y:S02]  /*14270*/  IMAD R7, R4.reuse, UR5, R5 ;  /* 0x0000000504077c24 */ /* 0x040fe4000f8e0205 */
[----:B------:R-:W-:-:S04]  /*14280*/  IMAD.WIDE.U32 R4, R4, UR4, R2 ;  /* 0x0000000404047c25 */ /* 0x000fc8000f8e0002 */
[----:B------:R-:W-:Y:S01]  /*14290*/  IMAD.IADD R5, R5, 0x1, R7 ;  /* 0x0000000105057824 */ /* 0x000fe200078e0207 */
[----:B------:R-:W-:-:S05]  /*142a0*/  SHF.R.S32.HI R7, RZ, 0x1f, R6 ;  /* 0x0000001fff077819 */ /* 0x000fca0000011406 */
[----:B------:R-:W-:Y:S02]  /*142b0*/  IMAD R7, R7, UR6, RZ ;  /* 0x0000000607077c24 */ /* 0x000fe4000f8e02ff */
[----:B------:R-:W-:-:S04]  /*142c0*/  IMAD.WIDE.U32 R4, R6, UR6, R4 ;  /* 0x0000000606047c25 */ /* 0x000fc8000f8e0004 */
[----:B------:R-:W-:Y:S02]  /*142d0*/  IMAD R6, R6, UR7, R7 ;  /* 0x0000000706067c24 */ /* 0x000fe4000f8e0207 */
[----:B------:R-:W0:Y:S02]  /*142e0*/  @P1 LDC R7, c[0x0][0x450] ;  /* 0x00011400ff071b82 */ /* 0x000e240000000800 */
[----:B------:R-:W-:Y:S01]  /*142f0*/  IMAD.IADD R6, R5, 0x1, R6 ;  /* 0x0000000105067824 */ /* 0x000fe200078e0206 */
[----:B------:R-:W-:-:S04]  /*14300*/  LEA R5, P0, R4, UR8, 0x1 ;  /* 0x0000000804057c11 */ /* 0x000fc8000f8008ff */
[----:B------:R-:W-:Y:S02]  /*14310*/  LEA.HI.X R4, R4, UR9, R6, 0x1, P0 ;  /* 0x0000000904047c11 */ /* 0x000fe400080f0c06 */
[----:B------:R-:W2:Y:S01]  /*14320*/  @P1 LDC R6, c[0x0][0x44c] ;  /* 0x00011300ff061b82 */ /* 0x000ea20000000800 */
[----:B------:R-:W-:Y:S02]  /*14330*/  VIADD R0, R0, 0x80 ;  /* 0x0000008000007836 */ /* 0x000fe40000000000 */
[----:B-1----:R-:W-:-:S05]  /*14340*/  IMAD.SHL.U32 R21, R10, 0x8, RZ ;  /* 0x000000080a157824 */ /* 0x002fca00078e00ff */
[----:B------:R-:W-:Y:S01]  /*14350*/  LOP3.LUT R21, R21, 0x18, RZ, 0xc0, !PT ;  /* 0x0000001815157812 */ /* 0x000fe200078ec0ff */
[----:B--2---:R-:W-:-:S04]  /*14360*/  @P1 IMAD.HI.U32 R8, R0, R6, RZ ;  /* 0x0000000600081227 */ /* 0x004fc800078e00ff */
[----:B------:R-:W-:Y:S01]  /*14370*/  IMAD.MOV.U32 R6, RZ, RZ, R0 ;  /* 0x000000ffff067224 */ /* 0x000fe200078e0000 */
[----:B0-----:R-:W-:-:S05]  /*14380*/  @P1 SHF.R.U32.HI R6, RZ, R7, R8 ;  /* 0x00000007ff061219 */ /* 0x001fca0000011608 */
[----:B------:R-:W-:-:S04]  /*14390*/  IMAD.MOV R7, RZ, RZ, -R6 ;  /* 0x000000ffff077224 */ /* 0x000fc800078e0a06 */
[----:B------:R-:W-:Y:S01]  /*143a0*/  IMAD R0, R9, R7, R0 ;  /* 0x0000000709007224 */ /* 0x000fe200078e0200 */
        /* <DEDUP_REMOVED lines=9> */
[----:B------:R-:W-:-:S03]  /*14440*/  SHF.R.S32.HI R6, RZ, 0x1f, R0 ;  /* 0x0000001fff067819 */ /* 0x000fc60000011400 */
[----:B------:R-:W-:Y:S02]  /*14450*/  IMAD.IADD R3, R3, 0x1, R7 ;  /* 0x0000000103037824 */ /* 0x000fe400078e0207 */
[----:B------:R-:W-:Y:S02]  /*14460*/  IMAD R6, R6, UR6, RZ ;  /* 0x0000000606067c24 */ /* 0x000fe4000f8e02ff */
[----:B------:R-:W-:Y:S01]  /*14470*/  IMAD.WIDE.U32 R2, R0, UR6, R2 ;  /* 0x0000000600027c25 */ /* 0x000fe2000f8e0002 */
[----:B------:R-:W-:-:S03]  /*14480*/  LOP3.LUT R13, R21, 0x20, RZ, 0xfc, !PT ;  /* 0x00000020150d7812 */ /* 0x000fc600078efcff */
[----:B------:R-:W-:Y:S01]  /*14490*/  IMAD R6, R0, UR7, R6 ;  /* 0x0000000700067c24 */ /* 0x000fe2000f8e0206 */
[----:B------:R-:W-:-:S03]  /*144a0*/  LEA R8, P3, R2, UR8, 0x1 ;  /* 0x0000000802087c11 */ /* 0x000fc6000f8608ff */
[----:B------:R-:W-:Y:S01]  /*144b0*/  IMAD.IADD R6, R3, 0x1, R6 ;  /* 0x0000000103067824 */ /* 0x000fe200078e0206 */
[----:B------:R-:W-:Y:S01]  /*144c0*/  ISETP.GE.AND P1, PT, R13, UR4, PT ;  /* 0x000000040d007c0c */ /* 0x000fe2000bf26270 */
[----:B-1----:R-:W-:-:S05]  /*144d0*/  IMAD.SHL.U32 R20, R11, 0x8, RZ ;  /* 0x000000080b147824 */ /* 0x002fca00078e00ff */
[----:B------:R-:W-:Y:S02]  /*144e0*/  LOP3.LUT R20, R20, 0x18, RZ, 0xc0, !PT ;  /* 0x0000001814147812 */ /* 0x000fe400078ec0ff */
[----:B------:R-:W-:Y:S02]  /*144f0*/  LOP3.LUT R21, R11, 0x7f, RZ, 0xc0, !PT ;  /* 0x0000007f0b157812 */ /* 0x000fe400078ec0ff */
[----:B------:R-:W-:Y:S01]  /*14500*/  ISETP.GE.AND P2, PT, R20, UR4, PT ;  /* 0x0000000414007c0c */ /* 0x000fe2000bf46270 */
[----:B------:R-:W-:Y:S01]  /*14510*/  UMOV UR4, 0xffffffff ;  /* 0xffffffff00047882 */ /* 0x000fe20000000000 */
[----:B------:R-:W-:Y:S02]  /*14520*/  LEA.HI.X R7, R2, UR9, R6, 0x1, P3 ;  /* 0x0000000902077c11 */ /* 0x000fe400098f0c06 */
[----:B------:R-:W-:Y:S01]  /*14530*/  SHF.R.U32.HI R21, RZ, 0x2, R21 ;  /* 0x00000002ff157819 */ /* 0x000fe20000011615 */
[----:B0-----:R-:W-:Y:S08]  /*14540*/  BRA.DIV UR4, `(.L_x_11114) ;  /* 0x0000004204dc7947 */ /* 0x001ff0000b800000 */
[----:B------:R-:W2:Y:S04]  /*14550*/  LDL.LU R2, [R1+0x10] ;  /* 0x0000100001027983 */ /* 0x000ea80000300800 */
[----:B------:R-:W3:Y:S04]  /*14560*/  LDL.LU R11, [R1+0xc] ;  /* 0x00000c00010b7983 */ /* 0x000ee80000300800 */
[----:B------:R-:W0:Y:S04]  /*14570*/  SHFL.IDX PT, R3, R5, RZ, 0x1c1f ;  /* 0x001c1fff05037589 */ /* 0x000e2800000e0000 */
[----:B------:R-:W-:Y:S01]  /*14580*/  SHFL.IDX PT, R14, R8, 0x1, 0x1c1f ;  /* 0x003c1f00080e7f89 */ /* 0x000fe200000e0000 */
[----:B--2---:R-:W-:-:S03]  /*14590*/  IMAD R6, R2, R9, RZ ;  /* 0x0000000902067224 */ /* 0x004fc600078e02ff */
[----:B------:R-:W1:Y:S01]  /*145a0*/  SHFL.IDX PT, R2, R4, RZ, 0x1c1f ;  /* 0x001c1fff04027589 */ /* 0x000e6200000e0000 */
[----:B---3--:R-:W-:-:S05]  /*145b0*/  IMAD.IADD R0, R21, 0x1, R11 ;  /* 0x0000000115007824 */ /* 0x008fca00078e020b */
        /* <DEDUP_REMOVED lines=34> */
[----:B0-----:R-:W0:Y:S01]  /*147e0*/  SHFL.IDX PT, R3, R5, 0x3, 0x1c1f ;  /* 0x007c1f0005037f89 */ /* 0x001e2200000e0000 */
[----:B------:R-:W-:-:S05]  /*147f0*/  VIADD R2, R0, 0x80 ;  /* 0x0000008000027836 */ /* 0x000fca0000000000 */
[----:B------:R-:W-:Y:S01]  /*14800*/  ISETP.GE.AND P3, PT, R2, R6, PT ;  /* 0x000000060200720c */ /* 0x000fe20003f66270 */
[----:B------:R-:W-:-:S05]  /*14810*/  VIADD R2, R0, 0x60 ;  /* 0x0000006000027836 */ /* 0x000fca0000000000 */
[----:B------:R-:W-:Y:S02]  /*14820*/  ISETP.GE.AND P4, PT, R2, R6, PT ;  /* 0x000000060200720c */ /* 0x000fe40003f86270 */
[----:B------:R-:W-:Y:S04]  /*14830*/  SHFL.IDX PT, R2, R7, RZ, 0x1c1f ;  /* 0x001c1fff07027589 */ /* 0x000fe800000e0000 */
[----:B------:R-:W-:Y:S07]  /*14840*/  SHFL.IDX PT, R7, R7, 0x1, 0x1c1f ;  /* 0x003c1f0007077f89 */ /* 0x000fee00000e0000 */
[----:B0-----:R-:W-:-:S05]  /*14850*/  @!P4 LEA R3, P5, R20, R3, 0x1 ;  /* 0x000000031403c211 */ /* 0x001fca00078a08ff */
[----:B------:R-:W-:Y:S02]  /*14860*/  @!P4 IMAD.X R9, RZ, RZ, R4, P5 ;  /* 0x000000ffff09c224 */ /* 0x000fe400028e0604 */
[----:B------:R-:W0:Y:S02]  /*14870*/  SHFL.IDX PT, R4, R8, RZ, 0x1c1f ;  /* 0x001c1fff08047589 */ /* 0x000e2400000e0000 */
[----:B0-----:R-:W-:-:S05]  /*14880*/  @!P3 LEA R4, P5, R20, R4, 0x1 ;  /* 0x000000041404b211 */ /* 0x001fca00078a08ff */
[----:B------:R-:W-:Y:S02]  /*14890*/  @!P3 IMAD.X R5, RZ, RZ, R2, P5 ;  /* 0x000000ffff05b224 */ /* 0x000fe400028e0602 */
[----:B------:R-:W-:Y:S02]  /*148a0*/  @!P4 IMAD.MOV.U32 R2, RZ, RZ, R3 ;  /* 0x000000ffff02c224 */ /* 0x000fe400078e0003 */
[----:B------:R-:W-:-:S05]  /*148b0*/  @!P4 IMAD.MOV.U32 R3, RZ, RZ, R9 ;  /* 0x000000ffff03c224 */ /* 0x000fca00078e0009 */
[----:B------:R-:W-:Y:S04]  /*148c0*/  @!P4 LDGSTS.E.BYPASS.LTC128B.128 [R10+0xdc00], desc[UR50][R2.64], !P2 ;  /* 0x0dc00000020acfae */ /* 0x000fe8000d101d72 */
[----:B------:R-:W-:Y:S04]  /*148d0*/  @!P4 LDGSTS.E.BYPASS.LTC128B.128 [R10+0x10c00], desc[UR50][R2.64+0x40], !P1 ;  /* 0x10c00040020acfae */ /* 0x000fe8000c901d72 */
[----:B------:R0:W-:Y:S02]  /*148e0*/  @!P4 LDGSTS.E.BYPASS.LTC128B.128 [R10+0x13c00], desc[UR50][R2.64+0x80], !P0 ;  /* 0x13c00080020acfae */ /* 0x0001e4000c101d72 */
[----:B0-----:R-:W-:-:S02]  /*148f0*/  @!P3 IMAD.MOV.U32 R2, RZ, RZ, R4 ;  /* 0x000000ffff02b224 */ /* 0x001fc400078e0004 */
[----:B------:R-:W-:-:S05]  /*14900*/  @!P3 IMAD.MOV.U32 R3, RZ, RZ, R5 ;  /* 0x000000ffff03b224 */ /* 0x000fca00078e0005 */
[----:B------:R0:W-:Y:S04]  /*14910*/  @!P3 LDGSTS.E.BYPASS.LTC128B.128 [R10+0xe400], desc[UR50][R2.64], !P2 ;  /* 0x0e400000020abfae */ /* 0x0001e8000d101d72 */
[----:B------:R0:W-:Y:S04]  /*14920*/  @!P3 LDGSTS.E.BYPASS.LTC128B.128 [R10+0x11400], desc[UR50][R2.64+0x40], !P1 ;  /* 0x11400040020abfae */ /* 0x0001e8000c901d72 */
[----:B------:R0:W-:Y:S02]  /*14930*/  @!P3 LDGSTS.E.BYPASS.LTC128B.128 [R10+0x14400], desc[UR50][R2.64+0x80], !P0 ;  /* 0x14400080020abfae */ /* 0x0001e4000c101d72 */
.L_x_11231:
[----:B0-----:R-:W-:Y:S02]  /*14940*/  VIADD R3, R0, 0xa0 ;  /* 0x000000a000037836 */ /* 0x001fe40000000000 */
[----:B------:R-:W-:-:S03]  /*14950*/  VIADD R8, R22, 0x2d800 ;  /* 0x0002d80016087836 */ /* 0x000fc60000000000 */
[----:B------:R-:W-:-:S13]  /*14960*/  ISETP.GE.AND P3, PT, R3, R6, PT ;  /* 0x000000060300720c */ /* 0x000fda0003f66270 */
[----:B------:R-:W-:-:S05]  /*14970*/  @!P3 LEA R2, P4, R20, R14, 0x1 ;  /* 0x0000000e1402b211 */ /* 0x000fca00078808ff */
        /* <DEDUP_REMOVED lines=9> */
.L_x_11115:
[----:B------:R-:W-:Y:S02]  /*14a10*/  PLOP3.LUT P1, PT, P1, P0, PT, 0xa2, 0x0 ;  /* 0x000000000000781c */ /* 0x000fe40000f21472 */
[----:B------:R-:W-:-:S08]  /*14a20*/  @P0 R2UR P1, UR4, R22 ;  /* 0x00000000160402ca */ /* 0x000fd00000020000 */
[----:B------:R-:W-:-:S05]  /*14a30*/  @P0 PLOP3.LUT P0, PT, P1, PT, PT, 0x80, 0x0 ;  /* 0x000000000000081c */ /* 0x000fca0000f0f070 */
[----:B------:R-:W-:Y:S01]  /*14a40*/  @!P1 SYNCS.ARRIVE.TRANS64.RED.A0T1 RZ, [UR4+0x2d800], RZ ;  /* 0x02d800ffffff99a7 */ /* 0x000fe20008200404 */
[----:B------:R-:W-:Y:S07]  /*14a50*/  @!P1 ARRIVES.LDGSTSBAR.64.TRANSCNT [UR4+0x2d800] ;  /* 0x02d80000ff0099b0 */ /* 0x000fee0008000a84 */
[----:B------:R-:W-:Y:S05]  /*14a60*/  @P0 BRA.U.ANY `(.L_x_11115) ;  /* 0xfffffffd00e80947 */ /* 0x000fea000393ffff */
[----:B0-----:R-:W2:Y:S02]  /*14a70*/  LDL.LU R2, [R1+0x1c] ;  /* 0x00001c0001027983 */ /* 0x001ea40000300800 */
[----:B--2---:R-:W-:-:S05]  /*14a80*/  VIADD R2, R2, 0x1 ;  /* 0x0000000102027836 */ /* 0x004fca0000000000 */
[----:B------:R0:W-:Y:S01]  /*14a90*/  STL [R1+0x1c], R2 ;  /* 0x00001c0201007387 */ /* 0x0001e20000100800 */
[----:B------:R-:W-:-:S04]  /*14aa0*/  LEA.HI R0, R2, R2, RZ, 0x1 ;  /* 0x0000000202007211 */ /* 0x000fc800078f08ff */
[----:B------:R-:W-:-:S05]  /*14ab0*/  LOP3.LUT R0, R0, 0xfffffffe, RZ, 0xc0, !PT ;  /* 0xfffffffe00007812 */ /* 0x000fca00078ec0ff */
[----:B------:R-:W-:-:S05]  /*14ac0*/  IMAD.IADD R0, R2, 0x1, -R0 ;  /* 0x0000000102007824 */ /* 0x000fca00078e0a00 */
[----:B------:R-:W-:Y:S01]  /*14ad0*/  SHF.L.U32 R3, R0, 0x1f, RZ ;  /* 0x0000001f00037819 */ /* 0x000fe200000006ff */
[----:B------:R-:W-:Y:S01]  /*14ae0*/  NOP ;  /* 0x0000000000007918 */ /* 0x000fe20000000000 */
[----:B0-----:R-:W2:Y:S01]  /*14af0*/  LDL R2, [R1+0x8] ;  /* 0x0000080001027983 */ /* 0x001ea20000100800 */
[----:B------:R0:W-:Y:S01]  /*14b00*/  SYNCS.ARRIVE.TRANS64.A1T0 RZ, [R22+URZ+0x2d800], RZ ;  /* 0x02d800ff16ff79a7 */ /* 0x0001e2000810003f */
[----:B------:R-:W-:Y:S01]  /*14b10*/  BSSY B0, `(.L_x_11116) ;  /* 0x0000005000007945 */ /* 0x000fe20003800000 */
[----:B------:R-:W1:Y:S01]  /*14b20*/  SYNCS.PHASECHK.TRANS64.TRYWAIT P0, [R22+URZ+0x2d820], R3 ;  /* 0x02d82003160075a7 */ /* 0x000e62000800017f */
[----:B--2---:R-:W-:-:S05]  /*14b30*/  VIADD R0, R2, 0xfffffffe ;  /* 0xfffffffe02007836 */ /* 0x004fca0000000000 */
[----:B------:R-:W-:Y:S01]  /*14b40*/  ISETP.GE.AND P1, PT, R0, R29, PT ;  /* 0x0000001d0000720c */ /* 0x000fe20003f26270 */
[----:B01----:R-:W-:-:S12]  /*14b50*/  @!P0 BRA `(.L_x_11117) ;  /* 0x0000004400708947 */ /* 0x003fd80003800000 */
.L_x_11232:
[----:B------:R-:W-:Y:S05]  /*14b60*/  BSYNC B0 ;  /* 0x0000000000007941 */ /* 0x000fea0003800000 */
.L_x_11116:
[----:B------:R-:W-:Y:S04]  /*14b70*/  BSSY B0, `(.L_x_11118) ;  /* 0x0000228000007945 */ /* 0x000fe80003800000 */
[----:B------:R-:W-:Y:S05]  /*14b80*/  @!P1 BRA `(.L_x_11119) ;  /* 0x0000002000989947 */ /* 0x000fea0003800000 */
[----:B------:R-:W0:Y:S01]  /*14b90*/  LDL R2, [R1+0x8] ;  /* 0x0000080001027983 */ /* 0x000e220000100800 */
[----:B------:R-:W-:Y:S01]  /*14ba0*/  LOP3.LUT R6, RZ, R29, RZ, 0x33, !PT ;  /* 0x0000001dff067212 */ /* 0x000fe200078e33ff */
[----:B------:R-:W-:Y:S01]  /*14bb0*/  BSSY B2, `(.L_x_11120) ;  /* 0x00000bb000027945 */ /* 0x000fe20003800000 */
[----:B0-----:R-:W-:-:S05]  /*14bc0*/  IMAD.MOV R3, RZ, RZ, -R2 ;  /* 0x000000ffff037224 */ /* 0x001fca00078e0a02 */
[----:B------:R-:W-:-:S05]  /*14bd0*/  VIADDMNMX R6, R3, 0x1, R6, !PT ;  /* 0x0000000103067846 */ /* 0x000fca0007800106 */
        /* <DEDUP_REMOVED lines=35> */
.L_x_11124:
[----:B------:R-:W-:Y:S01]  /*14e10*/  IMAD R3, R7, 0x8, R22 ;  /* 0x0000000807037824 */ /* 0x000fe200078e0216 */
[----:B------:R-:W-:Y:S01]  /*14e20*/  SHF.L.U32 R2, R9, 0x1f, RZ ;  /* 0x0000001f09027819 */ /* 0x000fe200000006ff */
[----:B------:R-:W-:Y:S03]  /*14e30*/  BSSY B3, `(.L_x_11125) ;  /* 0x0000003000037945 */ /* 0x000fe60003800000 */
[----:B------:R-:W1:Y:S02]  /*14e40*/  SYNCS.PHASECHK.TRANS64.TRYWAIT P0, [R3+URZ+0x2d840], R2 ;  /* 0x02d84002030075a7 */ /* 0x000e64000800017f */
[----:B-1----:R-:W-:Y:S05]  /*14e50*/  @!P0 BRA `(.L_x_11126) ;  /* 0x0000004000c48947 */ /* 0x002fea0003800000 */
.L_x_11233:
[----:B------:R-:W-:Y:S05]  /*14e60*/  BSYNC B3 ;  /* 0x0000000000037941 */ /* 0x000fea0003800000 */
.L_x_11125:
        /* <DEDUP_REMOVED lines=12> */
.L_x_11128:
[----:B------:R-:W-:Y:S05]  /*14f30*/  BSYNC B3 ;  /* 0x0000000000037941 */ /* 0x000fea0003800000 */
.L_x_11127:
        /* <DEDUP_REMOVED lines=11> */
.L_x_11129:
        /* <DEDUP_REMOVED lines=16> */
.L_x_11130:
        /* <DEDUP_REMOVED lines=16> */
.L_x_11131:
        /* <DEDUP_REMOVED lines=15> */
.L_x_11234:
[----:B------:R-:W-:Y:S05]  /*152e0*/  BSYNC B3 ;  /* 0x0000000000037941 */ /* 0x000fea0003800000 */
.L_x_11132:
        /* <DEDUP_REMOVED lines=12> */
.L_x_11135:
[----:B------:R-:W-:Y:S05]  /*153b0*/  BSYNC B3 ;  /* 0x0000000000037941 */ /* 0x000fea0003800000 */
.L_x_11134:
        /* <DEDUP_REMOVED lines=11> */
.L_x_11136:
        /* <DEDUP_REMOVED lines=15> */
.L_x_11137:
        /* <DEDUP_REMOVED lines=15> */
.L_x_11138:
        /* <DEDUP_REMOVED lines=12> */
.L_x_11123:
[----:B------:R-:W-:Y:S05]  /*15710*/  BSYNC B1 ;  /* 0x0000000000017941 */ /* 0x000fea0003800000 */
.L_x_11122:
[----:B------:R-:W2:Y:S01]  /*15720*/  LDL R0, [R1+0x8] ;  /* 0x0000080001007983 */ /* 0x000ea20000100800 */
[----:B------:R-:W-:Y:S02]  /*15730*/  IMAD.MOV.U32 R23, RZ, RZ, R7 ;  /* 0x000000ffff177224 */ /* 0x000fe400078e0007 */
[----:B------:R-:W-:Y:S02]  /*15740*/  IMAD.MOV.U32 R26, RZ, RZ, R9 ;  /* 0x000000ffff1a7224 */ /* 0x000fe400078e0009 */
[----:B--2---:R-:W-:-:S07]  /*15750*/  VIADD R0, R0, 0xfffffffd ;  /* 0xfffffffd00007836 */ /* 0x004fce0000000000 */
.L_x_11121:
[----:B------:R-:W-:Y:S05]  /*15760*/  BSYNC B2 ;  /* 0x0000000000027941 */ /* 0x000fea0003800000 */
.L_x_11120:
[----:B------:R-:W2:Y:S01]  /*15770*/  LDL.LU R2, [R1+0x8] ;  /* 0x0000080001027983 */ /* 0x000ea20000300800 */
[----:B------:R-:W-:Y:S01]  /*15780*/  VIADD R6, R6, 0xfffffffe ;  /* 0xfffffffe06067836 */ /* 0x000fe20000000000 */
[----:B--2---:R-:W-:-:S04]  /*15790*/  LOP3.LUT R3, RZ, R2, RZ, 0x33, !PT ;  /* 0x00000002ff037212 */ /* 0x004fc800078e33ff */
[----:B------:R-:W-:-:S13]  /*157a0*/  ISETP.NE.AND P0, PT, R6, R3, PT ;  /* 0x000000030600720c */ /* 0x000fda0003f05270 */
[----:B------:R-:W-:Y:S05]  /*157b0*/  @!P0 BRA `(.L_x_11119) ;  /* 0x00000014008c8947 */ /* 0x000fea0003800000 */
[----:B------:R-:W-:-:S07]  /*157c0*/  IMAD.MOV.U32 R4, RZ, RZ, R17 ;  /* 0x000000ffff047224 */ /* 0x000fce00078e0011 */
.L_x_11173:
        /* <DEDUP_REMOVED lines=32> */
.L_x_11141:
[----:B------:R-:W-:Y:S01]  /*159d0*/  IMAD R3, R6, 0x8, R22 ;  /* 0x0000000806037824 */ /* 0x000fe200078e0216 */
[----:B------:R-:W-:Y:S01]  /*159e0*/  SHF.L.U32 R2, R7, 0x1f, RZ ;  /* 0x0000001f07027819 */ /* 0x000fe200000006ff */
[----:B------:R-:W-:Y:S03]  /*159f0*/  BSSY B2, `(.L_x_11142) ;  /* 0x0000003000027945 */ /* 0x000fe60003800000 */
[----:B------:R-:W1:Y:S02]  /*15a00*/  SYNCS.PHASECHK.TRANS64.TRYWAIT P0, [R3+URZ+0x2d840], R2 ;  /* 0x02d84002030075a7 */ /* 0x000e64000800017f */
[----:B-1----:R-:W-:Y:S05]  /*15a10*/  @!P0 BRA `(.L_x_11143) ;  /* 0x0000003400fc8947 */ /* 0x002fea0003800000 */
.L_x_11235:
[----:B------:R-:W-:Y:S05]  /*15a20*/  BSYNC B2 ;  /* 0x0000000000027941 */ /* 0x000fea0003800000 */
.L_x_11142:
        /* <DEDUP_REMOVED lines=12> */
.L_x_11145:
[----:B------:R-:W-:Y:S05]  /*15af0*/  BSYNC B2 ;  /* 0x0000000000027941 */ /* 0x000fea0003800000 */
.L_x_11144:
        /* <DEDUP_REMOVED lines=11> */
.L_x_11146:
        /* <DEDUP_REMOVED lines=16> */
.L_x_11147:
        /* <DEDUP_REMOVED lines=16> */
.L_x_11148:
        /* <DEDUP_REMOVED lines=15> */
.L_x_11236:
[----:B------:R-:W-:Y:S05]  /*15ea0*/  BSYNC B2 ;  /* 0x0000000000027941 */ /* 0x000fea0003800000 */
.L_x_11149:
        /* <DEDUP_REMOVED lines=11> */
.L_x_11152:
[----:B------:R-:W-:Y:S05]  /*15f60*/  BSYNC B2 ;  /* 0x0000000000027941 */ /* 0x000fea0003800000 */
.L_x_11151:
        /* <DEDUP_REMOVED lines=10> */
.L_x_11153:
        /* <DEDUP_REMOVED lines=15> */
.L_x_11154:
        /* <DEDUP_REMOVED lines=15> */
.L_x_11155:
        /* <DEDUP_REMOVED lines=12> */
.L_x_11140:
[----:B------:R-:W-:Y:S05]  /*162b0*/  BSYNC B1 ;  /* 0x0000000000017941 */ /* 0x000fea0003800000 */
.L_x_11139:
[----:B------:R-:W2:Y:S01]  /*162c0*/  LDL R2, [R1] ;  /* 0x0000000001027983 */ /* 0x000ea20000100800 */
[----:B------:R-:W-:Y:S01]  /*162d0*/  VIADD R23, R6, 0x1 ;  /* 0x0000000106177836 */ /* 0x000fe20000000000 */
[----:B------:R-:W-:Y:S01]  /*162e0*/  BSSY B1, `(.L_x_11156) ;  /* 0x00000ad000017945 */ /* 0x000fe20003800000 */
[----:B------:R-:W-:-:S03]  /*162f0*/  VIADD R9, R0, 0xffffffff ;  /* 0xffffffff00097836 */ /* 0x000fc60000000000 */
        /* <DEDUP_REMOVED lines=28> */
.L_x_11158:
[----:B------:R-:W-:Y:S01]  /*164c0*/  IMAD R2, R23, 0x8, R22 ;  /* 0x0000000817027824 */ /* 0x000fe200078e0216 */
[----:B------:R-:W-:Y:S01]  /*164d0*/  SHF.L.U32 R3, R26, 0x1f, RZ ;  /* 0x0000001f1a037819 */ /* 0x000fe200000006ff */
[----:B------:R-:W-:Y:S03]  /*164e0*/  BSSY B2, `(.L_x_11159) ;  /* 0x0000003000027945 */ /* 0x000fe60003800000 */
[----:B------:R-:W1:Y:S02]  /*164f0*/  SYNCS.PHASECHK.TRANS64.TRYWAIT P0, [R2+URZ+0x2d840], R3 ;  /* 0x02d84003020075a7 */ /* 0x000e64000800017f */
[----:B-1----:R-:W-:Y:S05]  /*16500*/  @!P0 BRA `(.L_x_11160) ;  /* 0x0000002c00688947 */ /* 0x002fea0003800000 */
.L_x_11237:
[----:B------:R-:W-:Y:S05]  /*16510*/  BSYNC B2 ;  /* 0x0000000000027941 */ /* 0x000fea0003800000 */
.L_x_11159:
        /* <DEDUP_REMOVED lines=12> */
.L_x_11162:
[----:B------:R-:W-:Y:S05]  /*165e0*/  BSYNC B2 ;  /* 0x0000000000027941 */ /* 0x000fea0003800000 */
.L_x_11161:
        /* <DEDUP_REMOVED lines=12> */
.L_x_11163:
        /* <DEDUP_REMOVED lines=16> */
.L_x_11164:
        /* <DEDUP_REMOVED lines=16> */
.L_x_11165:
        /* <DEDUP_REMOVED lines=15> */
.L_x_11238:
[----:B------:R-:W-:Y:S05]  /*169a0*/  BSYNC B2 ;  /* 0x0000000000027941 */ /* 0x000fea0003800000 */
.L_x_11166:
        /* <DEDUP_REMOVED lines=11> */
.L_x_11169:
[----:B------:R-:W-:Y:S05]  /*16a60*/  BSYNC B2 ;  /* 0x0000000000027941 */ /* 0x000fea0003800000 */
.L_x_11168:
        /* <DEDUP_REMOVED lines=10> */
.L_x_11170:
        /* <DEDUP_REMOVED lines=15> */
.L_x_11171:
        /* <DEDUP_REMOVED lines=15> */
.L_x_11172:
        /* <DEDUP_REMOVED lines=12> */
.L_x_11157:
[----:B------:R-:W-:Y:S05]  /*16db0*/  BSYNC B1 ;  /* 0x0000000000017941 */ /* 0x000fea0003800000 */
.L_x_11156:
[----:B------:R-:W-:Y:S01]  /*16dc0*/  ISETP.GT.AND P0, PT, R9, R29, PT ;  /* 0x0000001d0900720c */ /* 0x000fe20003f04270 */
[----:B------:R-:W-:-:S12]  /*16dd0*/  VIADD R0, R0, 0xfffffffe ;  /* 0xfffffffe00007836 */ /* 0x000fd80000000000 */
[----:B------:R-:W-:Y:S05]  /*16de0*/  @P0 BRA `(.L_x_11173) ;  /* 0xffffffe800780947 */ /* 0x000fea000383ffff */
.L_x_11119:
[----:B------:R-:W-:Y:S05]  /*16df0*/  BSYNC B0 ;  /* 0x0000000000007941 */ /* 0x000fea0003800000 */
.L_x_11118:
        /* <DEDUP_REMOVED lines=17> */
.L_x_11175:
[----:B------:R-:W-:Y:S05]  /*16f10*/  BSYNC B0 ;  /* 0x0000000000007941 */ /* 0x000fea0003800000 */
.L_x_11174:
[----:B------:R-:W2:Y:S01]  /*16f20*/  LDL R0, [R1] ;  /* 0x0000000001007983 */ /* 0x000ea20000100800 */
[----:B------:R-:W-:Y:S01]  /*16f30*/  BSSY B0, `(.L_x_11176) ;  /* 0x0000046000007945 */ /* 0x000fe20003800000 */
[----:B--2---:R-:W-:-:S13]  /*16f40*/  LOP3.LUT P0, RZ, R0, 0x1, RZ, 0xc0, !PT ;  /* 0x0000000100ff7812 */ /* 0x004fda000780c0ff */
[----:B------:R-:W-:Y:S05]  /*16f50*/  @!P0 BRA `(.L_x_11177) ;  /* 0x00000004000c8947 */ /* 0x000fea0003800000 */
[----:B0-----:R-:W-:Y:S01]  /*16f60*/  IMAD R3, R23, 0x8, R22 ;  /* 0x0000000817037824 */ /* 0x001fe200078e0216 */
[----:B------:R-:W-:Y:S01]  /*16f70*/  SHF.L.U32 R0, R26, 0x1f, RZ ;  /* 0x0000001f1a007819 */ /* 0x000fe200000006ff */
[----:B------:R-:W-:Y:S01]  /*16f80*/  BSSY B1, `(.L_x_11178) ;  /* 0x0000004000017945 */ /* 0x000fe20003800000 */
[----:B------:R-:W-:Y:S02]  /*16f90*/  ISETP.NE.AND P1, PT, R6, RZ, PT ;  /* 0x000000ff0600720c */ /* 0x000fe40003f25270 */
[----:B------:R-:W0:Y:S02]  /*16fa0*/  SYNCS.PHASECHK.TRANS64.TRYWAIT P0, [R3+URZ+0x2d860], R0 ;  /* 0x02d86000030075a7 */ /* 0x000e24000800017f */
[----:B0-----:R-:W-:Y:S09]  /*16fb0*/  @!P0 BRA `(.L_x_11179) ;  /* 0x0000002000e48947 */ /* 0x001ff20003800000 */
.L_x_11239:
[----:B------:R-:W-:Y:S05]  /*16fc0*/  BSYNC B1 ;  /* 0x0000000000017941 */ /* 0x000fea0003800000 */
.L_x_11178:
        /* <DEDUP_REMOVED lines=9> */
.L_x_11181:
[----:B------:R-:W-:Y:S05]  /*17060*/  BSYNC B1 ;  /* 0x0000000000017941 */ /* 0x000fea0003800000 */
.L_x_11180:
[----:B0-----:R-:W-:Y:S01]  /*17070*/  IMAD R0, R23, 0x6000, R22 ;  /* 0x0000600017007824 */ /* 0x001fe200078e0216 */
        /* <DEDUP_REMOVED lines=9> */
.L_x_11182:
        /* <DEDUP_REMOVED lines=15> */
.L_x_11183:
        /* <DEDUP_REMOVED lines=15> */
.L_x_11184:
        /* <DEDUP_REMOVED lines=10> */
.L_x_11177:
[----:B------:R-:W-:Y:S05]  /*17390*/  BSYNC B0 ;  /* 0x0000000000007941 */ /* 0x000fea0003800000 */
.L_x_11176:
[----:B------:R-:W-:-:S05]  /*173a0*/  VIADD R23, R23, 0x1 ;  /* 0x0000000117177836 */ /* 0x000fca0000000000 */
[----:B------:R-:W-:-:S04]  /*173b0*/  ISETP.NE.AND P0, PT, R23, 0x2, PT ;  /* 0x000000021700780c */ /* 0x000fc80003f05270 */
[----:B0-----:R-:W-:Y:S02]  /*173c0*/  SEL R3, RZ, 0x1, P0 ;  /* 0x00000001ff037807 */ /* 0x001fe40000000000 */
[----:B------:R-:W-:Y:S02]  /*173d0*/  SEL R23, R23, RZ, P0 ;  /* 0x000000ff17177207 */ /* 0x000fe40000000000 */
[----:B------:R-:W-:-:S07]  /*173e0*/  LOP3.LUT R26, R26, R3, RZ, 0x3c, !PT ;  /* 0x000000031a1a7212 */ /* 0x000fce00078e3cff */
.L_x_11100:
[----:B------:R-:W-:Y:S05]  /*173f0*/  BSYNC B7 ;  /* 0x0000000000077941 */ /* 0x000fea0003800000 */
.L_x_11098:
[----:B------:R-:W2:Y:S02]  /*17400*/  LDL R0, [R1] ;  /* 0x0000000001007983 */ /* 0x000ea40000100800 */
        /* <DEDUP_REMOVED lines=8> */
[----:B------:R2:W3:Y:S01]  /*17490*/  LDS.128 R16, [R22+0x2d8d0] ;  /* 0x02d8d00016107984 */ /* 0x0004e20000000c00 */
[----:B------:R-:W-:Y:S06]  /*174a0*/  BAR.ARV 0x4, 0x200 ;  /* 0x0108000000007b1d */ /* 0x000fec0000002000 */
[----:B------:R-:W-:Y:S05]  /*174b0*/  BRA `(.L_x_11186) ;  /* 0x0000000800cc7947 */ /* 0x000fea0003800000 */
.L_x_11185:
        /* <DEDUP_REMOVED lines=10> */
[----:B------:R-:W2:Y:S01]  /*17560*/  @!P1 LDG.E R2, desc[UR50][R2.64] ;  /* 0x0000003202029981 */ /* 0x000ea2000c1e1900 */
[----:B------:R-:W-:Y:S01]  /*17570*/  IMAD.MOV.U32 R17, RZ, RZ, RZ ;  /* 0x000000ffff117224 */ /* 0x000fe200078e00ff */
[C---:B------:R-:W-:Y:S02]  /*17580*/  ISETP.GE.U32.AND P2, PT, R8.reuse, 0x2, PT ;  /* 0x000000020800780c */ /* 0x040fe40003f46070 */
[C---:B------:R-:W-:Y:S01]  /*17590*/  ISETP.GE.U32.AND P3, PT, R8.reuse, 0x4, PT ;  /* 0x000000040800780c */ /* 0x040fe20003f66070 */
[----:B------:R-:W-:Y:S01]  /*175a0*/  SHFL.IDX PT, R0, R16, RZ, 0x1f ;  /* 0x00001fff10007589 */ /* 0x000fe200000e0000 */
[C---:B------:R-:W-:Y:S02]  /*175b0*/  ISETP.GE.U32.AND P4, PT, R8.reuse, 0x8, PT ;  /* 0x000000080800780c */ /* 0x040fe40003f86070 */
[C---:B------:R-:W-:Y:S01]  /*175c0*/  ISETP.GE.U32.AND P5, PT, R8.reuse, 0x10, PT ;  /* 0x000000100800780c */ /* 0x040fe20003fa6070 */
[----:B--2---:R-:W-:Y:S01]  /*175d0*/  @!P1 IMAD.MOV.U32 R17, RZ, RZ, R2 ;  /* 0x000000ffff119224 */ /* 0x004fe200078e0002 */
[----:B------:R-:W-:-:S04]  /*175e0*/  ISETP.NE.AND P1, PT, R8, RZ, PT ;  /* 0x000000ff0800720c */ /* 0x000fc80003f25270 */
[----:B------:R-:W2:Y:S02]  /*175f0*/  SHFL.UP PT, R14, R17, 0x1, RZ ;  /* 0x04200000110e7989 */ /* 0x000ea400000e00ff */
[----:B--2---:R-:W-:-:S05]  /*17600*/  SEL R4, R14, RZ, P1 ;  /* 0x000000ff0e047207 */ /* 0x004fca0000800000 */
[----:B------:R-:W-:-:S05]  /*17610*/  IMAD.IADD R4, R17, 0x1, R4 ;  /* 0x0000000111047824 */ /* 0x000fca00078e0204 */
        /* <DEDUP_REMOVED lines=14> */
.L_x_11249:
[----:B------:R-:W-:Y:S02]  /*17700*/  ULDC UR4, c[0x0][0xc38] ;  /* 0x00030e0000047ab9 */ /* 0x000fe40000000800 */
[----:B------:R-:W-:-:S04]  /*17710*/  IMAD.U32 R4, RZ, RZ, UR4 ;  /* 0x00000004ff047e24 */ /* 0x000fc8000f8e00ff */
[----:B---3--:R-:W-:-:S04]  /*17720*/  IMAD R14, R14, R4, RZ ;  /* 0x000000040e0e7224 */ /* 0x008fc800078e02ff */
[----:B------:R-:W-:-:S05]  /*17730*/  IMAD.IADD R5, R5, 0x1, R14 ;  /* 0x0000000105057824 */ /* 0x000fca00078e020e */
[----:B------:R-:W-:-:S13]  /*17740*/  ISETP.GT.AND P6, PT, R5, R0, PT ;  /* 0x000000000500720c */ /* 0x000fda0003fc4270 */
[----:B------:R-:W-:Y:S05]  /*17750*/  @P6 BRA `(.L_x_11188) ;  /* 0x00000000009c6947 */ /* 0x000fea0003800000 */
.L_x_11193:
[----:B------:R-:W3:Y:S01]  /*17760*/  LDC R2, c[0x0][0xc3c] ;  /* 0x00030f00ff027b82 */ /* 0x000ee20000000800 */
[----:B------:R-:W-:-:S05]  /*17770*/  VIADD R19, R19, 0x1f ;  /* 0x0000001f13137836 */ /* 0x000fca0000000000 */
[----:B---3--:R-:W-:-:S13]  /*17780*/  ISETP.GE.AND P6, PT, R19, R2, PT ;  /* 0x000000021300720c */ /* 0x008fda0003fc6270 */
[----:B------:R-:W-:Y:S05]  /*17790*/  @P6 BRA `(.L_x_11189) ;  /* 0x0000000400d06947 */ /* 0x000fea0003800000 */
[----:B--2---:R-:W2:Y:S01]  /*177a0*/  S2R R3, SR_TID.X ;  /* 0x0000000000037919 */ /* 0x004ea20000002100 */
[----:B------:R-:W-:Y:S01]  /*177b0*/  BSSY B0, `(.L_x_11190) ;  /* 0x0000009000007945 */ /* 0x000fe20003800000 */
[----:B------:R-:W-:Y:S01]  /*177c0*/  IMAD.MOV.U32 R17, RZ, RZ, RZ ;  /* 0x000000ffff117224 */ /* 0x000fe200078e00ff */
[----:B--2---:R-:W-:-:S05]  /*177d0*/  LOP3.LUT R3, R3, 0x1f, RZ, 0xc0, !PT ;  /* 0x0000001f03037812 */ /* 0x004fca00078ec0ff */
[----:B------:R-:W-:-:S05]  /*177e0*/  IMAD.IADD R7, R19, 0x1, R3 ;  /* 0x0000000113077824 */ /* 0x000fca00078e0203 */
[----:B------:R-:W-:-:S13]  /*177f0*/  ISETP.GE.OR P6, PT, R7, R2, !P0 ;  /* 0x000000020700720c */ /* 0x000fda00047c6670 */
[----:B------:R-:W-:Y:S05]  /*17800*/  @P6 BRA `(.L_x_11191) ;  /* 0x00000000000c6947 */ /* 0x000fea0003800000 */
[----:B------:R-:W2:Y:S02]  /*17810*/  LDC.64 R2, c[0x0][0xc80] ;  /* 0x00032000ff027b82 */ /* 0x000ea40000000a00 */
[----:B--2---:R-:W-:-:S05]  /*17820*/  IMAD.WIDE R2, R7, 0x4, R2 ;  /* 0x0000000407027825 */ /* 0x004fca00078e0202 */
[----:B------:R2:W5:Y:S02]  /*17830*/  LDG.E R17, desc[UR50][R2.64] ;  /* 0x0000003202117981 */ /* 0x000564000c1e1900 */
.L_x_11191:
[----:B------:R-:W-:Y:S05]  /*17840*/  BSYNC B0 ;  /* 0x0000000000007941 */ /* 0x000fea0003800000 */
.L_x_11190:
[----:B------:R-:W-:-:S03]  /*17850*/  UMOV UR4, 0xffffffff ;  /* 0xffffffff00047882 */ /* 0x000fc60000000000 */
[----:B------:R-:W-:Y:S05]  /*17860*/  BRA.DIV UR4, `(.L_x_11192) ;  /* 0x0000001e04f07947 */ /* 0x000fea000b800000 */
[----:B-----5:R-:W3:Y:S02]  /*17870*/  SHFL.UP PT, R14, R17, 0x1, RZ ;  /* 0x04200000110e7989 */ /* 0x020ee400000e00ff */
[----:B---3--:R-:W-:-:S05]  /*17880*/  SEL R14, R14, RZ, P1 ;  /* 0x000000ff0e0e7207 */ /* 0x008fca0000800000 */
        /* <DEDUP_REMOVED lines=14> */
.L_x_11257:
[----:B------:R-:W-:Y:S02]  /*17970*/  ULDC UR4, c[0x0][0xc38] ;  /* 0x00030e0000047ab9 */ /* 0x000fe40000000800 */
[----:B------:R-:W-:-:S04]  /*17980*/  IMAD.U32 R4, RZ, RZ, UR4 ;  /* 0x00000004ff047e24 */ /* 0x000fc8000f8e00ff */
[----:B---3--:R-:W-:-:S04]  /*17990*/  IMAD R14, R14, R4, RZ ;  /* 0x000000040e0e7224 */ /* 0x008fc800078e02ff */
[----:B------:R-:W-:-:S05]  /*179a0*/  IMAD.IADD R5, R14, 0x1, R5 ;  /* 0x000000010e057824 */ /* 0x000fca00078e0205 */
[----:B------:R-:W-:-:S13]  /*179b0*/  ISETP.GT.AND P6, PT, R5, R0, PT ;  /* 0x000000000500720c */ /* 0x000fda0003fc4270 */
[----:B------:R-:W-:Y:S05]  /*179c0*/  @!P6 BRA `(.L_x_11193) ;  /* 0xfffffffc0064e947 */ /* 0x000fea000383ffff */
.L_x_11188:
        /* <DEDUP_REMOVED lines=8> */
.L_x_11261:
[----:B------:R-:W-:Y:S01]  /*17a50*/  ISETP.NE.AND P0, PT, R2, RZ, PT ;  /* 0x000000ff0200720c */ /* 0x000fe20003f05270 */
[----:B------:R-:W-:-:S12]  /*17a60*/  IMAD.MOV.U32 R14, RZ, RZ, RZ ;  /* 0x000000ffff0e7224 */ /* 0x000fd800078e00ff */
[----:B------:R-:W-:Y:S05]  /*17a70*/  @!P0 BRA `(.L_x_11195) ;  /* 0x0000000000108947 */ /* 0x000fea0003800000 */
[----:B------:R-:W-:Y:S01]  /*17a80*/  UMOV UR4, 0xffffffff ;  /* 0xffffffff00047882 */ /* 0x000fe20000000000 */
[----:B------:R-:W-:Y:S02]  /*17a90*/  VIADD R12, R6, 0xffffffff ;  /* 0xffffffff060c7836 */ /* 0x000fe40000000000 */
[----:B------:R-:W-:Y:S05]  /*17aa0*/  BRA.DIV UR4, `(.L_x_11196) ;  /* 0x0000002204647947 */ /* 0x000fea000b800000 */
[----:B------:R0:W0:Y:S02]  /*17ab0*/  SHFL.IDX PT, R14, R3, R12, 0x1f ;  /* 0x00001f0c030e7589 */ /* 0x00002400000e0000 */
.L_x_11195:
[----:B0-2---:R-:W0:Y:S01]  /*17ac0*/  LDC.64 R2, c[0x0][0xc90] ;  /* 0x00032400ff027b82 */ /* 0x005e220000000a00 */
[----:B------:R-:W-:-:S04]  /*17ad0*/  IMAD.IADD R19, R6, 0x1, R19 ;  /* 0x0000000106137824 */ /* 0x000fc800078e0213 */
[----:B0-----:R-:W-:-:S05]  /*17ae0*/  IMAD.WIDE R2, R19, 0x4, R2 ;  /* 0x0000000413027825 */ /* 0x001fca00078e0202 */
[----:B---3--:R0:W4:Y:S01]  /*17af0*/  LDG.E R6, desc[UR50][R2.64] ;  /* 0x0000003202067981 */ /* 0x008122000c1e1900 */
[----:B------:R-:W-:-:S04]  /*17b00*/  IMAD R16, R14, R4, R16 ;  /* 0x000000040e107224 */ /* 0x000fc800078e0210 */
[----:B------:R-:W-:Y:S02]  /*17b10*/  IMAD.IADD R0, R0, 0x1, -R16 ;  /* 0x0000000100007824 */ /* 0x000fe400078e0a10 */
[----:B0-----:R-:W-:Y:S02]  /*17b20*/  IMAD.MOV.U32 R2, RZ, RZ, RZ ;  /* 0x000000ffff027224 */ /* 0x001fe400078e00ff */
[----:B----4-:R-:W-:-:S05]  /*17b30*/  IMAD R5, R17, R6, RZ ;  /* 0x0000000611057224 */ /* 0x010fca00078e02ff */
[----:B------:R-:W-:-:S04]  /*17b40*/  IABS R7, R5 ;  /* 0x0000000500077213 */ /* 0x000fc80000000000 */
[----:B------:R-:W0:Y:S08]  /*17b50*/  I2F.RP R8, R7 ;  /* 0x0000000700087306 */ /* 0x000e300000209400 */
[----:B0-----:R-:W1:Y:S02]  /*17b60*/  MUFU.RCP R8, R8 ;  /* 0x0000000800087308 */ /* 0x001e640000001000 */
[----:B-1----:R-:W-:Y:S01]  /*17b70*/  VIADD R9, R8, 0xffffffe ;  /* 0x0ffffffe08097836 */ /* 0x002fe20000000000 */
[----:B------:R-:W-:-:S05]  /*17b80*/  IABS R8, R5 ;  /* 0x0000000500087213 */ /* 0x000fca0000000000 */
[----:B------:R-:W0:Y:S01]  /*17b90*/  F2I.FTZ.U32.TRUNC.NTZ R3, R9 ;  /* 0x0000000900037305 */ /* 0x000e22000021f000 */
[----:B------:R-:W-:Y:S02]  /*17ba0*/  IMAD.MOV R8, RZ, RZ, -R8 ;  /* 0x000000ffff087224 */ /* 0x000fe400078e0a08 */
[----:B0-----:R-:W-:-:S04]  /*17bb0*/  IMAD.MOV R10, RZ, RZ, -R3 ;  /* 0x000000ffff0a7224 */ /* 0x001fc800078e0a03 */
[----:B------:R-:W-:-:S04]  /*17bc0*/  IMAD R11, R10, R7, RZ ;  /* 0x000000070a0b7224 */ /* 0x000fc800078e02ff */
        /* <DEDUP_REMOVED lines=22> */
[----:B0-----:R-:W-:Y:S01]  /*17d30*/  VIADD R2, R8, 0xffffffe ;  /* 0x0ffffffe08027836 */ /* 0x001fe20000000000 */
[----:B------:R-:W-:-:S05]  /*17d40*/  IABS R8, R0 ;  /* 0x0000000000087213 */ /* 0x000fca0000000000 */
[----:B------:R0:W1:Y:S02]  /*17d50*/  F2I.FTZ.U32.TRUNC.NTZ R3, R2 ;  /* 0x0000000200037305 */ /* 0x000064000021f000 */
[----:B0-----:R-:W-:Y:S02]  /*17d60*/  IMAD.MOV.U32 R2, RZ, RZ, RZ ;  /* 0x000000ffff027224 */ /* 0x001fe400078e00ff */
[----:B-1----:R-:W-:-:S04]  /*17d70*/  IMAD.MOV R5, RZ, RZ, -R3 ;  /* 0x000000ffff057224 */ /* 0x002fc800078e0a03 */
[----:B------:R-:W-:-:S04]  /*17d80*/  IMAD R5, R5, R6, RZ ;  /* 0x0000000605057224 */ /* 0x000fc800078e02ff */
[----:B------:R-:W-:Y:S01]  /*17d90*/  IMAD.HI.U32 R3, R3, R5, R2 ;  /* 0x0000000503037227 */ /* 0x000fe200078e0002 */
[-C--:B------:R-:W-:Y:S02]  /*17da0*/  IABS R5, R4.reuse ;  /* 0x0000000400057213 */ /* 0x080fe40000000000 */
[C---:B------:R-:W-:Y:S01]  /*17db0*/  LOP3.LUT R2, R0.reuse, R4, RZ, 0x3c, !PT ;  /* 0x0000000400027212 */ /* 0x040fe200078e3cff */
[----:B------:R-:W-:Y:S02]  /*17dc0*/  IMAD.IADD R0, R0, 0x1, R7 ;  /* 0x0000000100007824 */ /* 0x000fe400078e0207 */
        /* <DEDUP_REMOVED lines=12> */
[----:B------:R-:W-:-:S04]  /*17e90*/  IMAD.MOV R4, RZ, RZ, -R4 ;  /* 0x000000ffff047224 */ /* 0x000fc800078e0a04 */
[----:B------:R-:W-:Y:S01]  /*17ea0*/  IMAD R18, R3, R4, R0 ;  /* 0x0000000403127224 */ /* 0x000fe200078e0200 */
[----:B------:R-:W-:-:S05]  /*17eb0*/  LOP3.LUT R0, RZ, R3, RZ, 0x33, !PT ;  /* 0x00000003ff007212 */ /* 0x000fca00078e33ff */
[----:B------:R-:W-:Y:S01]  /*17ec0*/  IMAD.IADD R17, R17, 0x1, R0 ;  /* 0x0000000111117824 */ /* 0x000fe200078e0200 */
[----:B------:R-:W-:Y:S06]  /*17ed0*/  BRA `(.L_x_11197) ;  /* 0x00000000001c7947 */ /* 0x000fec0003800000 */
.L_x_11189:
[----:B------:R-:W-:Y:S01]  /*17ee0*/  UMOV UR4, URZ ;  /* 0x0000003f00047c82 */ /* 0x000fe20008000000 */
[----:B------:R-:W-:Y:S01]  /*17ef0*/  UMOV UR5, URZ ;  /* 0x0000003f00057c82 */ /* 0x000fe20008000000 */
[----:B------:R-:W-:Y:S01]  /*17f00*/  ULDC UR6, c[0x0][0xc3c] ;  /* 0x00030f0000067ab9 */ /* 0x000fe20000000800 */
[----:B------:R-:W-:Y:S02]  /*17f10*/  IMAD.MOV.U32 R16, RZ, RZ, R0 ;  /* 0x000000ffff107224 */ /* 0x000fe400078e0000 */
[----:B------:R-:W-:Y:S02]  /*17f20*/  IMAD.U32 R17, RZ, RZ, UR4 ;  /* 0x00000004ff117e24 */ /* 0x000fe4000f8e00ff */
[----:B------:R-:W-:Y:S02]  /*17f30*/  IMAD.U32 R18, RZ, RZ, UR5 ;  /* 0x00000005ff127e24 */ /* 0x000fe4000f8e00ff */
[----:B------:R-:W-:-:S07]  /*17f40*/  IMAD.U32 R19, RZ, RZ, UR6 ;  /* 0x00000006ff137e24 */ /* 0x000fce000f8e00ff */
.L_x_11197:
[----:B------:R-:W3:Y:S01]  /*17f50*/  S2R R0, SR_TID.X ;  /* 0x0000000000007919 */ /* 0x000ee20000002100 */
[----:B------:R-:W-:Y:S05]  /*17f60*/  WARPSYNC.ALL ;  /* 0x0000000000007948 */ /* 0x000fea0003800000 */
[----:B------:R-:W-:Y:S01]  /*17f70*/  BAR.SYNC.DEFER_BLOCKING 0x4, 0x200 ;  /* 0x0108000000007b1d */ /* 0x000fe20000010000 */
[----:B---3--:R-:W-:-:S04]  /*17f80*/  LOP3.LUT R0, R0, 0x1f, RZ, 0xc0, !PT ;  /* 0x0000001f00007812 */ /* 0x008fc800078ec0ff */
[----:B------:R-:W-:-:S13]  /*17f90*/  ISETP.NE.AND P0, PT, R0, RZ, PT ;  /* 0x000000ff0000720c */ /* 0x000fda0003f05270 */
[----:B--2---:R-:W2:Y:S01]  /*17fa0*/  @!P0 S2R R3, SR_CgaCtaId ;  /* 0x0000000000038919 */ /* 0x004ea20000008800 */
[----:B------:R-:W-:-:S04]  /*17fb0*/  @!P0 MOV R0, 0x400 ;  /* 0x0000040000008802 */ /* 0x000fc80000000f00 */
[----:B--2---:R-:W-:-:S05]  /*17fc0*/  @!P0 LEA R22, R3, R0, 0x18 ;  /* 0x0000000003168211 */ /* 0x004fca00078ec0ff */
[----:B------:R4:W-:Y:S01]  /*17fd0*/  @!P0 STS.128 [R22+0x2d8d0], R16 ;  /* 0x02d8d01016008388 */ /* 0x0009e20000000c00 */
[----:B------:R-:W-:Y:S06]  /*17fe0*/  BAR.ARV 0x5, 0x200 ;  /* 0x0148000000007b1d */ /* 0x000fec0000002000 */
.L_x_11186:
[----:B------:R-:W-:Y:S02]  /*17ff0*/  ULDC UR4, c[0x0][0xc3c] ;  /* 0x00030f0000047ab9 */ /* 0x000fe40000000800 */
[----:B---3--:R-:W-:-:S13]  /*18000*/  ISETP.GE.AND P0, PT, R19, UR4, PT ;  /* 0x0000000413007c0c */ /* 0x008fda000bf06270 */
[----:B------:R-:W-:Y:S05]  /*18010*/  @!P0 BRA `(.L_x_11198) ;  /* 0xffffffa800748947 */ /* 0x000fea000383ffff */
[----:B------:R-:W-:Y:S05]  /*18020*/  BSYNC B8 ;  /* 0x0000000000087941 */ /* 0x000fea0003800000 */
.L_x_11086:
[----:B0-----:R-:W3:Y:S01]  /*18030*/  LDL.LU R0, [R1+0x1c] ;  /* 0x00001c0001007983 */ /* 0x001ee20000300800 */
[----:B------:R-:W-:Y:S01]  /*18040*/  BSSY B0, `(.L_x_11199) ;  /* 0x000000b000007945 */ /* 0x000fe20003800000 */
[----:B------:R-:W1:Y:S01]  /*18050*/  S2R R5, SR_CgaCtaId ;  /* 0x0000000000057919 */ /* 0x000e620000008800 */
[----:B---3--:R-:W-:-:S05]  /*18060*/  VIADD R0, R0, 0x1 ;  /* 0x0000000100007836 */ /* 0x008fca0000000000 */
[----:B------:R-:W-:-:S04]  /*18070*/  LEA.HI R2, R0, R0, RZ, 0x1 ;  /* 0x0000000000027211 */ /* 0x000fc800078f08ff */
[----:B------:R-:W-:Y:S02]  /*18080*/  LOP3.LUT R3, R2, 0xfffffffe, RZ, 0xc0, !PT ;  /* 0xfffffffe02037812 */ /* 0x000fe400078ec0ff */
[----:B------:R-:W-:-:S03]  /*18090*/  MOV R2, 0x400 ;  /* 0x0000040000027802 */ /* 0x000fc60000000f00 */
[----:B------:R-:W-:Y:S01]  /*180a0*/  IMAD.IADD R0, R0, 0x1, -R3 ;  /* 0x0000000100007824 */ /* 0x000fe200078e0a03 */
[----:B-1----:R-:W-:-:S04]  /*180b0*/  LEA R9, R5, R2, 0x18 ;  /* 0x0000000205097211 */ /* 0x002fc800078ec0ff */
[----:B------:R-:W-:-:S04]  /*180c0*/  SHF.L.U32 R0, R0, 0x1f, RZ ;  /* 0x0000001f00007819 */ /* 0x000fc800000006ff */
[----:B------:R-:W0:Y:S02]  /*180d0*/  SYNCS.PHASECHK.TRANS64.TRYWAIT P0, [R9+URZ+0x2d820], R0 ;  /* 0x02d82000090075a7 */ /* 0x000e24000800017f */
[----:B0-----:R-:W-:Y:S05]  /*180e0*/  @!P0 BRA `(.L_x_11200) ;  /* 0x0000001800f88947 */ /* 0x001fea0003800000 */
.L_x_11264:
[----:B------:R-:W-:Y:S05]  /*180f0*/  BSYNC B0 ;  /* 0x0000000000007941 */ /* 0x000fea0003800000 */
.L_x_11199:
[----:B------:R-:W-:-:S03]  /*18100*/  UMOV UR4, 0xffffffff ;  /* 0xffffffff00047882 */ /* 0x000fc60000000000 */
[----:B------:R-:W-:Y:S05]  /*18110*/  BRA.DIV UR4, `(.L_x_11201) ;  /* 0x0000001e04007947 */ /* 0x000fea000b800000 */
[----:B0-----:R-:W0:Y:S02]  /*18120*/  S2R R0, SR_TID.X ;  /* 0x0000000000007919 */ /* 0x001e240000002100 */
[----:B0-----:R-:W-:-:S04]  /*18130*/  SHF.R.U32.HI R0, RZ, 0x5, R0 ;  /* 0x00000005ff007819 */ /* 0x001fc80000011600 */
[----:B------:R-:W-:-:S05]  /*18140*/  LOP3.LUT R0, R0, 0x3, RZ, 0xc0, !PT ;  /* 0x0000000300007812 */ /* 0x000fca00078ec0ff */
[----:B------:R0:W1:Y:S02]  /*18150*/  SHFL.IDX PT, R14, R0, RZ, 0x1f ;  /* 0x00001fff000e7589 */ /* 0x00006400000e0000 */
.L_x_11267:
[----:B-1----:R-:W-:Y:S01]  /*18160*/  ISETP.NE.AND P0, PT, R14, RZ, PT ;  /* 0x000000ff0e00720c */ /* 0x002fe20003f05270 */
[----:B------:R-:W-:-:S12]  /*18170*/  BSSY B0, `(.L_x_11202) ;  /* 0x0000024000007945 */ /* 0x000fd80003800000 */
[----:B------:R-:W-:Y:S05]  /*18180*/  @P0 BRA `(.L_x_11203) ;  /* 0x0000000000880947 */ /* 0x000fea0003800000 */
[----:B------:R-:W-:-:S03]  /*18190*/  UMOV UR4, 0xffffffff ;  /* 0xffffffff00047882 */ /* 0x000fc60000000000 */
[----:B------:R-:W-:Y:S05]  /*181a0*/  BRA.DIV UR4, `(.L_x_11204) ;  /* 0x0000001e04107947 */ /* 0x000fea000b800000 */
[----:B------:R-:W-:-:S13]  /*181b0*/  ELECT P6, URZ, PT ;  /* 0x00000000003f782f */ /* 0x000fda00038c0000 */
.L_x_11270:
[----:B------:R-:W-:Y:S05]  /*181c0*/  @!P6 BRA `(.L_x_11203) ;  /* 0x000000000078e947 */ /* 0x000fea0003800000 */
[----:B------:R-:W-:-:S06]  /*181d0*/  ULOP3.LUT UR4, UR36, 0x2, URZ, 0xfc, !UPT ;  /* 0x0000000224047892 */ /* 0x000fcc000f8efc3f */
[----:B0-----:R-:W-:-:S05]  /*181e0*/  IMAD.U32 R0, RZ, RZ, UR4 ;  /* 0x00000004ff007e24 */ /* 0x001fca000f8e00ff */
[----:B------:R-:W-:-:S13]  /*181f0*/  ISETP.NE.AND P2, PT, R0, 0x3, PT ;  /* 0x000000030000780c */ /* 0x000fda0003f45270 */
[----:B------:R-:W-:Y:S05]  /*18200*/  @!P2 BRA `(.L_x_11205) ;  /* 0x000000000004a947 */ /* 0x000fea0003800000 */
[----:B------:R-:W-:Y:S01]  /*18210*/  BPT.TRAP 0x1 ;  /* 0x000000040000795c */ /* 0x000fe20000300000 */
.L_x_11205:
        /* <DEDUP_REMOVED lines=12> */
.L_x_11271:
[----:B------:R-:W1:Y:S02]  /*182e0*/  SYNCS.PHASECHK.TRANS64.TRYWAIT P0, [R3+URZ], R2 ;  /* 0x00000002030075a7 */ /* 0x000e64000800017f */
[----:B-1----:R-:W-:Y:S05]  /*182f0*/  @!P0 BRA `(.L_x_11207) ;  /* 0x0000001800f08947 */ /* 0x002fea0003800000 */
.L_x_11272:
[----:B------:R-:W-:Y:S05]  /*18300*/  @!P2 BRA `(.L_x_11208) ;  /* 0x000000000004a947 */ /* 0x000fea0003800000 */
[----:B------:R-:W-:Y:S01]  /*18310*/  BPT.TRAP 0x1 ;  /* 0x000000040000795c */ /* 0x000fe20000300000 */
.L_x_11208:
[----:B------:R-:W-:-:S04]  /*18320*/  VIADD R0, R9, 0x2d860 ;  /* 0x0002d86009007836 */ /* 0x000fc80000000000 */
[----:B------:R-:W-:-:S04]  /*18330*/  IMAD R23, R23, 0x8, R0 ;  /* 0x0000000817177824 */ /* 0x000fc800078e0200 */
[----:B------:R-:W3:Y:S02]  /*18340*/  SYNCS.PHASECHK.TRANS64.TRYWAIT P0, [R23+URZ], R4 ;  /* 0x00000004170075a7 */ /* 0x000ee4000800017f */
[----:B---3--:R-:W-:Y:S05]  /*18350*/  @!P0 BRA `(.L_x_11209) ;  /* 0x0000001800ec8947 */ /* 0x008fea0003800000 */
.L_x_11273:
[----:B------:R-:W-:-:S07]  /*18360*/  IMAD R7, R7, 0x8, R0 ;  /* 0x0000000807077824 */ /* 0x000fce00078e0200 */
.L_x_11210:
[----:B------:R0:W0:Y:S02]  /*18370*/  SYNCS.PHASECHK.TRANS64.TRYWAIT P0, [R7+URZ], R2 ;  /* 0x00000002070075a7 */ /* 0x000024000800017f */
[----:B0-----:R-:W-:Y:S05]  /*18380*/  @!P0 NANOSLEEP.SYNCS 0x989680 ;  /* 0x009896800000895d */ /* 0x001fea0003900000 */
[----:B------:R-:W0:Y:S02]  /*18390*/  @!P0 SYNCS.PHASECHK.TRANS64 P0, [R7+URZ], R2 ;  /* 0x00000002070085a7 */ /* 0x000e24000800007f */
[----:B0-----:R-:W-:Y:S05]  /*183a0*/  @!P0 BRA `(.L_x_11210) ;  /* 0xfffffffc00f08947 */ /* 0x001fea000383ffff */
.L_x_11203:
[----:B------:R-:W-:Y:S05]  /*183b0*/  BSYNC B0 ;  /* 0x0000000000007941 */ /* 0x000fea0003800000 */
.L_x_11202:
[----:B------:R-:W-:Y:S05]  /*183c0*/  EXIT ;  /* 0x000000000000794d */ /* 0x000fea0003800000 */
.L_x_10996:
[----:B0-----:R-:W-:-:S04]  /*183d0*/  IMAD.U32 R3, RZ, RZ, UR42 ;  /* 0x0000002aff037e24 */ /* 0x001fc8000f8e00ff */
[----:B------:R0:W1:Y:S03]  /*183e0*/  SYNCS.PHASECHK.TRANS64.TRYWAIT P1, [R3+URZ+0x2d800], R0 ;  /* 0x02d80000030075a7 */ /* 0x000066000802017f */
[----:B-1----:R-:W-:Y:S05]  /*183f0*/  @!P1 NANOSLEEP.SYNCS 0x989680 ;  /* 0x009896800000995d */ /* 0x002fea0003900000 */
[----:B------:R-:W1:Y:S02]  /*18400*/  @!P1 SYNCS.PHASECHK.TRANS64 P1, [R3+URZ+0x2d800], R0 ;  /* 0x02d80000030095a7 */ /* 0x000e64000802007f */
[----:B-1----:R-:W-:Y:S05]  /*18410*/  @!P1 BRA `(.L_x_10996) ;  /* 0xfffffffc00ec9947 */ /* 0x002fea000383ffff */
[----:B------:R-:W-:Y:S05]  /*18420*/  BRA `(.L_x_11211) ;  /* 0xfffffe9800287947 */ /* 0x000fea000383ffff */
.L_x_11000:
[----:B-1----:R1:W2:Y:S02]  /*18430*/  SYNCS.PHASECHK.TRANS64.TRYWAIT P2, [R90+URZ+0x2d830], R3 ;  /* 0x02d830035a0075a7 */ /* 0x0022a4000804017f */
[----:B--2---:R-:W-:Y:S05]  /*18440*/  @!P2 NANOSLEEP.SYNCS 0x989680 ;  /* 0x009896800000a95d */ /* 0x004fea0003900000 */
[----:B------:R-:W2:Y:S02]  /*18450*/  @!P2 SYNCS.PHASECHK.TRANS64 P2, [R90+URZ+0x2d830], R3 ;  /* 0x02d830035a00a5a7 */ /* 0x000ea4000804007f */
[----:B--2---:R-:W-:Y:S05]  /*18460*/  @!P2 BRA `(.L_x_11000) ;  /* 0xfffffffc00f0a947 */ /* 0x004fea000383ffff */
[----:B------:R-:W-:Y:S05]  /*18470*/  BRA `(.L_x_10999) ;  /* 0xfffffe98004c7947 */ /* 0x000fea000383ffff */
.L_x_11016:
[----:B--2---:R-:W-:-:S04]  /*18480*/  IMAD.U32 R6, RZ, RZ, UR6 ;  /* 0x00000006ff067e24 */ /* 0x004fc8000f8e00ff */
[----:B------:R2:W3:Y:S03]  /*18490*/  SYNCS.PHASECHK.TRANS64.TRYWAIT P2, [R6+URZ+0x2d830], R5 ;  /* 0x02d83005060075a7 */ /* 0x0004e6000804017f */
[----:B---3--:R-:W-:Y:S05]  /*184a0*/  @!P2 NANOSLEEP.SYNCS 0x989680 ;  /* 0x009896800000a95d */ /* 0x008fea0003900000 */
[----:B------:R-:W3:Y:S02]  /*184b0*/  @!P2 SYNCS.PHASECHK.TRANS64 P2, [R6+URZ+0x2d830], R5 ;  /* 0x02d830050600a5a7 */ /* 0x000ee4000804007f */
[----:B---3--:R-:W-:Y:S05]  /*184c0*/  @!P2 BRA `(.L_x_11016) ;  /* 0xfffffffc00eca947 */ /* 0x008fea000383ffff */
[----:B------:R-:W-:Y:S05]  /*184d0*/  BRA `(.L_x_11013) ;  /* 0xfffffed400407947 */ /* 0x000fea000383ffff */
.L_x_11020:
[----:B-1----:R-:W-:-:S04]  /*184e0*/  IMAD.U32 R6, RZ, RZ, UR6 ;  /* 0x00000006ff067e24 */ /* 0x002fc8000f8e00ff */
[----:B------:R1:W2:Y:S03]  /*184f0*/  SYNCS.PHASECHK.TRANS64.TRYWAIT P2, [R6+URZ+0x2d850], R5 ;  /* 0x02d85005060075a7 */ /* 0x0002a6000804017f */
[----:B--2---:R-:W-:Y:S05]  /*18500*/  @!P2 NANOSLEEP.SYNCS 0x989680 ;  /* 0x009896800000a95d */ /* 0x004fea0003900000 */
[----:B------:R-:W2:Y:S02]  /*18510*/  @!P2 SYNCS.PHASECHK.TRANS64 P2, [R6+URZ+0x2d850], R5 ;  /* 0x02d850050600a5a7 */ /* 0x000ea4000804007f */
[----:B--2---:R-:W-:Y:S05]  /*18520*/  @!P2 BRA `(.L_x_11020) ;  /* 0xfffffffc00eca947 */ /* 0x004fea000383ffff */
[----:B------:R-:W-:Y:S05]  /*18530*/  BRA `(.L_x_11017) ;  /* 0xfffffed400e07947 */ /* 0x000fea000383ffff */
.L_x_11037:
[----:B--2---:R-:W-:-:S04]  /*18540*/  IMAD.U32 R7, RZ, RZ, UR6 ;  /* 0x00000006ff077e24 */ /* 0x004fc8000f8e00ff */
[----:B------:R2:W3:Y:S03]  /*18550*/  SYNCS.PHASECHK.TRANS64.TRYWAIT P2, [R7+URZ+0x2d830], R4 ;  /* 0x02d83004070075a7 */ /* 0x0004e6000804017f */
[----:B---3--:R-:W-:Y:S05]  /*18560*/  @!P2 NANOSLEEP.SYNCS 0x989680 ;  /* 0x009896800000a95d */ /* 0x008fea0003900000 */
[----:B------:R-:W3:Y:S02]  /*18570*/  @!P2 SYNCS.PHASECHK.TRANS64 P2, [R7+URZ+0x2d830], R4 ;  /* 0x02d830040700a5a7 */ /* 0x000ee4000804007f */
[----:B---3--:R-:W-:Y:S05]  /*18580*/  @!P2 BRA `(.L_x_11037) ;  /* 0xfffffffc00eca947 */ /* 0x008fea000383ffff */
[----:B------:R-:W-:Y:S05]  /*18590*/  BRA `(.L_x_11034) ;  /* 0xffffff1000207947 */ /* 0x000fea000383ffff */
.L_x_11041:
[----:B-1----:R-:W-:-:S04]  /*185a0*/  IMAD.U32 R7, RZ, RZ, UR6 ;  /* 0x00000006ff077e24 */ /* 0x002fc8000f8e00ff */
[----:B------:R1:W2:Y:S03]  /*185b0*/  SYNCS.PHASECHK.TRANS64.TRYWAIT P2, [R7+URZ+0x2d850], R4 ;  /* 0x02d85004070075a7 */ /* 0x0002a6000804017f */
[----:B--2---:R-:W-:Y:S05]  /*185c0*/  @!P2 NANOSLEEP.SYNCS 0x989680 ;  /* 0x009896800000a95d */ /* 0x004fea0003900000 */
[----:B------:R-:W2:Y:S02]  /*185d0*/  @!P2 SYNCS.PHASECHK.TRANS64 P2, [R7+URZ+0x2d850], R4 ;  /* 0x02d850040700a5a7 */ /* 0x000ea4000804007f */
[----:B--2---:R-:W-:Y:S05]  /*185e0*/  @!P2 BRA `(.L_x_11041) ;  /* 0xfffffffc00eca947 */ /* 0x004fea000383ffff */
[----:B------:R-:W-:Y:S05]  /*185f0*/  BRA `(.L_x_11038) ;  /* 0xffffff1000c07947 */ /* 0x000fea000383ffff */
.L_x_11047:
[----:B--2---:R-:W-:-:S04]  /*18600*/  IMAD.U32 R7, RZ, RZ, UR6 ;  /* 0x00000006ff077e24 */ /* 0x004fc8000f8e00ff */
[----:B------:R2:W4:Y:S03]  /*18610*/  SYNCS.PHASECHK.TRANS64.TRYWAIT P2, [R7+URZ+0x2d830], R4 ;  /* 0x02d83004070075a7 */ /* 0x000526000804017f */
[----:B----4-:R-:W-:Y:S05]  /*18620*/  @!P2 NANOSLEEP.SYNCS 0x989680 ;  /* 0x009896800000a95d */ /* 0x010fea0003900000 */
[----:B------:R-:W4:Y:S02]  /*18630*/  @!P2 SYNCS.PHASECHK.TRANS64 P2, [R7+URZ+0x2d830], R4 ;  /* 0x02d830040700a5a7 */ /* 0x000f24000804007f */
[----:B----4-:R-:W-:Y:S05]  /*18640*/  @!P2 BRA `(.L_x_11047) ;  /* 0xfffffffc00eca947 */ /* 0x010fea000383ffff */
[----:B------:R-:W-:Y:S05]  /*18650*/  BRA `(.L_x_11044) ;  /* 0xffffff3800287947 */ /* 0x000fea000383ffff */
.L_x_11051:
[----:B-1----:R-:W-:-:S04]  /*18660*/  IMAD.U32 R7, RZ, RZ, UR6 ;  /* 0x00000006ff077e24 */ /* 0x002fc8000f8e00ff */
[----:B------:R1:W2:Y:S03]  /*18670*/  SYNCS.PHASECHK.TRANS64.TRYWAIT P2, [R7+URZ+0x2d850], R4 ;  /* 0x02d85004070075a7 */ /* 0x0002a6000804017f */
[----:B--2---:R-:W-:Y:S05]  /*18680*/  @!P2 NANOSLEEP.SYNCS 0x989680 ;  /* 0x009896800000a95d */ /* 0x004fea0003900000 */
[----:B------:R-:W2:Y:S02]  /*18690*/  @!P2 SYNCS.PHASECHK.TRANS64 P2, [R7+URZ+0x2d850], R4 ;  /* 0x02d850040700a5a7 */ /* 0x000ea4000804007f */
[----:B--2---:R-:W-:Y:S05]  /*186a0*/  @!P2 BRA `(.L_x_11051) ;  /* 0xfffffffc00eca947 */ /* 0x004fea000383ffff */
[----:B------:R-:W-:Y:S05]  /*186b0*/  BRA `(.L_x_11048) ;  /* 0xffffff3800c87947 */ /* 0x000fea000383ffff */
.L_x_11064:
[----:B----4-:R-:W-:-:S04]  /*186c0*/  IMAD.U32 R5, RZ, RZ, UR9 ;  /* 0x00000009ff057e24 */ /* 0x010fc8000f8e00ff */
[----:B------:R4:W0:Y:S03]  /*186d0*/  SYNCS.PHASECHK.TRANS64.TRYWAIT P0, [R5+URZ+0x2d850], R0 ;  /* 0x02d85000050075a7 */ /* 0x000826000800017f */
[----:B0-----:R-:W-:Y:S05]  /*186e0*/  @!P0 NANOSLEEP.SYNCS 0x989680 ;  /* 0x009896800000895d */ /* 0x001fea0003900000 */
[----:B------:R-:W0:Y:S02]  /*186f0*/  @!P0 SYNCS.PHASECHK.TRANS64 P0, [R5+URZ+0x2d850], R0 ;  /* 0x02d85000050085a7 */ /* 0x000e24000800007f */
[----:B0-----:R-:W-:Y:S05]  /*18700*/  @!P0 BRA `(.L_x_11064) ;  /* 0xfffffffc00ec8947 */ /* 0x001fea000383ffff */
[----:B------:R-:W-:Y:S05]  /*18710*/  BRA `(.L_x_11063) ;  /* 0xffffff7000087947 */ /* 0x000fea000383ffff */
.L_x_11106:
        /* <DEDUP_REMOVED lines=11> */
.L_x_11213:
[----:B------:R-:W-:Y:S05]  /*187d0*/  BSYNC B0 ;  /* 0x0000000000007941 */ /* 0x000fea0003800000 */
.L_x_11212:
[----:B------:R-:W-:Y:S05]  /*187e0*/  BRA `(.L_x_11214) ;  /* 0xffffffb000207947 */ /* 0x000fea000383ffff */
.L_x_11108:
[----:B------:R-:W-:Y:S01]  /*187f0*/  BSSY B0, `(.L_x_11215) ;  /* 0x0000006000007945 */ /* 0x000fe20003800000 */
[----:B------:R-:W-:-:S07]  /*18800*/  IMAD.MOV.U32 R15, RZ, RZ, -0x1 ;  /* 0xffffffffff0f7424 */ /* 0x000fce00078e00ff */
[----:B01----:R-:W-:Y:S05]  /*18810*/  WARPSYNC.COLLECTIVE R15, `(.L_x_11216) ;  /* 0x000000000f0c7348 */ /* 0x003fea0003c00000 */
[----:B------:R-:W-:Y:S02]  /*18820*/  ELECT P6, UR62, PT ;  /* 0x00000000003e782f */ /* 0x000fe400038c0000 */
[----:B------:R-:W-:Y:S01]  /*18830*/  MOV R14, UR62 ;  /* 0x0000003e000e7c02 */ /* 0x000fe20008000f00 */
[----:B01----:R-:W-:Y:S10]  /*18840*/  ENDCOLLECTIVE ;  /* 0x000000000000791b */ /* 0x003ff40003800000 */
.L_x_11216:
[----:B------:R-:W-:Y:S05]  /*18850*/  BSYNC B0 ;  /* 0x0000000000007941 */ /* 0x000fea0003800000 */
.L_x_11215:
[----:B------:R-:W-:Y:S05]  /*18860*/  BRA `(.L_x_11217) ;  /* 0xffffffb000287947 */ /* 0x000fea000383ffff */
.L_x_11110:
[----:B0-----:R0:W2:Y:S02]  /*18870*/  SYNCS.PHASECHK.TRANS64.TRYWAIT P0, [R0+URZ+0x2d840], R3 ;  /* 0x02d84003000075a7 */ /* 0x0010a4000800017f */
[----:B--2---:R-:W-:Y:S05]  /*18880*/  @!P0 NANOSLEEP.SYNCS 0x989680 ;  /* 0x009896800000895d */ /* 0x004fea0003900000 */
[----:B------:R-:W2:Y:S02]  /*18890*/  @!P0 SYNCS.PHASECHK.TRANS64 P0, [R0+URZ+0x2d840], R3 ;  /* 0x02d84003000085a7 */ /* 0x000ea4000800007f */
[----:B--2---:R-:W-:Y:S05]  /*188a0*/  @!P0 BRA `(.L_x_11110) ;  /* 0xfffffffc00f08947 */ /* 0x004fea000383ffff */
[----:B------:R-:W-:Y:S05]  /*188b0*/  BRA `(.L_x_11218) ;  /* 0xffffffb000787947 */ /* 0x000fea000383ffff */
.L_x_11114:
[----:B------:R-:W2:Y:S01]  /*188c0*/  LDL.LU R11, [R1+0x10] ;  /* 0x00001000010b7983 */ /* 0x000ea20000300800 */
[----:B------:R-:W-:Y:S02]  /*188d0*/  IMAD.MOV.U32 R0, RZ, RZ, R12 ;  /* 0x000000ffff007224 */ /* 0x000fe400078e000c */
[----:B------:R-:W-:Y:S02]  /*188e0*/  IMAD.MOV.U32 R13, RZ, RZ, R4 ;  /* 0x000000ffff0d7224 */ /* 0x000fe400078e0004 */
[----:B------:R-:W-:Y:S02]  /*188f0*/  IMAD.MOV.U32 R12, RZ, RZ, RZ ;  /* 0x000000ffff0c7224 */ /* 0x000fe400078e00ff */
[----:B------:R-:W-:Y:S02]  /*18900*/  IMAD.MOV.U32 R15, RZ, RZ, -0x1 ;  /* 0xffffffffff0f7424 */ /* 0x000fe400078e00ff */
[----:B------:R-:W-:Y:S02]  /*18910*/  IMAD.IADD R0, R21, 0x1, R0 ;  /* 0x0000000115007824 */ /* 0x000fe400078e0200 */
[----:B--2---:R-:W-:-:S02]  /*18920*/  IMAD R6, R11, R9, RZ ;  /* 0x000000090b067224 */ /* 0x004fc400078e02ff */
[----:B------:R-:W-:Y:S02]  /*18930*/  IMAD.MOV.U32 R11, RZ, RZ, 0x1c1f ;  /* 0x00001c1fff0b7424 */ /* 0x000fe400078e00ff */
[C---:B------:R-:W-:Y:S01]  /*18940*/  VIADD R9, R0.reuse, 0x20 ;  /* 0x0000002000097836 */ /* 0x040fe20000000000 */
[----:B------:R-:W-:-:S13]  /*18950*/  ISETP.GE.AND P4, PT, R0, R6, PT ;  /* 0x000000060000720c */ /* 0x000fda0003f86270 */
[----:B-----5:R-:W-:Y:S05]  /*18960*/  WARPSYNC.COLLECTIVE R15, `(.L_x_11219) ;  /* 0x000000000f087348 */ /* 0x020fea0003c00000 */
[----:B------:R0:W1:Y:S02]  /*18970*/  SHFL.IDX P6, R14, R13, R12, R11 ;  /* 0x0000000c0d0e7389 */ /* 0x00006400000c000b */
[----:B01---5:R-:W-:Y:S01]  /*18980*/  ENDCOLLECTIVE ;  /* 0x000000000000791b */ /* 0x023fe20003800000 */
.L_x_11219:
[----:B------:R-:W-:Y:S02]  /*18990*/  IMAD.MOV.U32 R13, RZ, RZ, R5 ;  /* 0x000000ffff0d7224 */ /* 0x000fe400078e0005 */
[----:B------:R-:W-:-:S07]  /*189a0*/  IMAD.MOV.U32 R2, RZ, RZ, R14 ;  /* 0x000000ffff027224 */ /* 0x000fce00078e000e */
[----:B------:R-:W-:Y:S05]  /*189b0*/  WARPSYNC.COLLECTIVE R15, `(.L_x_11220) ;  /* 0x000000000f087348 */ /* 0x000fea0003c00000 */
[----:B------:R0:W1:Y:S02]  /*189c0*/  SHFL.IDX P6, R14, R13, R12, R11 ;  /* 0x0000000c0d0e7389 */ /* 0x00006400000c000b */
[----:B01----:R-:W-:Y:S01]  /*189d0*/  ENDCOLLECTIVE ;  /* 0x000000000000791b */ /* 0x003fe20003800000 */
.L_x_11220:
[----:B------:R-:W-:Y:S02]  /*189e0*/  IMAD.MOV.U32 R13, RZ, RZ, R4 ;  /* 0x000000ffff0d7224 */ /* 0x000fe400078e0004 */
[----:B------:R-:W-:Y:S02]  /*189f0*/  IMAD.MOV.U32 R12, RZ, RZ, 0x1 ;  /* 0x00000001ff0c7424 */ /* 0x000fe400078e00ff */
[----:B------:R-:W-:-:S07]  /*18a00*/  IMAD.MOV.U32 R3, RZ, RZ, R14 ;  /* 0x000000ffff037224 */ /* 0x000fce00078e000e */
[----:B------:R-:W-:Y:S05]  /*18a10*/  WARPSYNC.COLLECTIVE R15, `(.L_x_11221) ;  /* 0x000000000f087348 */ /* 0x000fea0003c00000 */
[----:B------:R0:W1:Y:S02]  /*18a20*/  SHFL.IDX P6, R14, R13, R12, R11 ;  /* 0x0000000c0d0e7389 */ /* 0x00006400000c000b */
[----:B01----:R-:W-:Y:S01]  /*18a30*/  ENDCOLLECTIVE ;  /* 0x000000000000791b */ /* 0x003fe20003800000 */
.L_x_11221:
        /* <DEDUP_REMOVED lines=17> */
.L_x_11222:
[----:B------:R-:W-:Y:S02]  /*18b50*/  IMAD.MOV.U32 R13, RZ, RZ, R4 ;  /* 0x000000ffff0d7224 */ /* 0x000fe400078e0004 */
[----:B------:R-:W-:Y:S02]  /*18b60*/  IMAD.MOV.U32 R12, RZ, RZ, 0x2 ;  /* 0x00000002ff0c7424 */ /* 0x000fe400078e00ff */
[----:B------:R-:W-:-:S07]  /*18b70*/  IMAD.MOV.U32 R3, RZ, RZ, R14 ;  /* 0x000000ffff037224 */ /* 0x000fce00078e000e */
[----:B------:R-:W-:Y:S05]  /*18b80*/  WARPSYNC.COLLECTIVE R15, `(.L_x_11223) ;  /* 0x000000000f087348 */ /* 0x000fea0003c00000 */
[----:B------:R0:W1:Y:S02]  /*18b90*/  SHFL.IDX P6, R14, R13, R12, R11 ;  /* 0x0000000c0d0e7389 */ /* 0x00006400000c000b */
[----:B01----:R-:W-:Y:S01]  /*18ba0*/  ENDCOLLECTIVE ;  /* 0x000000000000791b */ /* 0x003fe20003800000 */
.L_x_11223:
        /* <DEDUP_REMOVED lines=18> */
.L_x_11224:
[----:B------:R-:W-:Y:S02]  /*18cd0*/  IMAD.MOV.U32 R13, RZ, RZ, R4 ;  /* 0x000000ffff0d7224 */ /* 0x000fe400078e0004 */
[----:B------:R-:W-:Y:S02]  /*18ce0*/  IMAD.MOV.U32 R12, RZ, RZ, 0x3 ;  /* 0x00000003ff0c7424 */ /* 0x000fe400078e00ff */
[----:B------:R-:W-:-:S07]  /*18cf0*/  IMAD.MOV.U32 R3, RZ, RZ, R14 ;  /* 0x000000ffff037224 */ /* 0x000fce00078e000e */
[----:B------:R-:W-:Y:S05]  /*18d00*/  WARPSYNC.COLLECTIVE R15, `(.L_x_11225) ;  /* 0x000000000f087348 */ /* 0x000fea0003c00000 */
[----:B------:R0:W1:Y:S02]  /*18d10*/  SHFL.IDX P6, R14, R13, R12, R11 ;  /* 0x0000000c0d0e7389 */ /* 0x00006400000c000b */
[----:B01----:R-:W-:Y:S01]  /*18d20*/  ENDCOLLECTIVE ;  /* 0x000000000000791b */ /* 0x003fe20003800000 */
.L_x_11225:
        /* <DEDUP_REMOVED lines=10> */
.L_x_11226:
[----:B------:R-:W-:Y:S01]  /*18dd0*/  @!PT LDS RZ, [RZ] ;  /* 0x00000000fffff984 */ /* 0x000fe20000000800 */
[----:B------:R-:W-:Y:S01]  /*18de0*/  @!PT LDS RZ, [RZ] ;  /* 0x00000000fffff984 */ /* 0x000fe20000000800 */
[----:B------:R-:W-:Y:S01]  /*18df0*/  @!PT LDS RZ, [RZ] ;  /* 0x00000000fffff984 */ /* 0x000fe20000000800 */
[----:B------:R-:W-:Y:S04]  /*18e00*/  @!P3 LDGSTS.E.BYPASS.LTC128B.128 [R10+0xd400], desc[UR50][R2.64], !P2 ;  /* 0x0d400000020abfae */ /* 0x000fe8000d101d72 */
[----:B------:R-:W-:Y:S04]  /*18e10*/  @!P3 LDGSTS.E.BYPASS.LTC128B.128 [R10+0x10400], desc[UR50][R2.64+0x40], !P1 ;  /* 0x10400040020abfae */ /* 0x000fe8000c901d72 */
[----:B------:R0:W-:Y:S01]  /*18e20*/  @!P3 LDGSTS.E.BYPASS.LTC128B.128 [R10+0x13400], desc[UR50][R2.64+0x80], !P0 ;  /* 0x13400080020abfae */ /* 0x0001e2000c101d72 */
[----:B------:R-:W-:Y:S02]  /*18e30*/  IMAD.MOV.U32 R13, RZ, RZ, R7 ;  /* 0x000000ffff0d7224 */ /* 0x000fe400078e0007 */
[----:B------:R-:W-:-:S02]  /*18e40*/  IMAD.MOV.U32 R12, RZ, RZ, RZ ;  /* 0x000000ffff0c7224 */ /* 0x000fc400078e00ff */
[----:B0-----:R-:W-:Y:S02]  /*18e50*/  VIADD R2, R0, 0x60 ;  /* 0x0000006000027836 */ /* 0x001fe40000000000 */
[----:B------:R-:W-:-:S07]  /*18e60*/  IMAD.MOV.U32 R3, RZ, RZ, R14 ;  /* 0x000000ffff037224 */ /* 0x000fce00078e000e */
[----:B------:R-:W-:Y:S05]  /*18e70*/  WARPSYNC.COLLECTIVE R15, `(.L_x_11227) ;  /* 0x000000000f087348 */ /* 0x000fea0003c00000 */
[----:B------:R0:W1:Y:S02]  /*18e80*/  SHFL.IDX P6, R14, R13, R12, R11 ;  /* 0x0000000c0d0e7389 */ /* 0x00006400000c000b */
[----:B01----:R-:W-:Y:S01]  /*18e90*/  ENDCOLLECTIVE ;  /* 0x000000000000791b */ /* 0x003fe20003800000 */
.L_x_11227:
[----:B------:R-:W-:-:S13]  /*18ea0*/  ISETP.GE.AND P3, PT, R2, R6, PT ;  /* 0x000000060200720c */ /* 0x000fda0003f66270 */
[----:B------:R-:W-:Y:S01]  /*18eb0*/  @!P3 LEA R3, P5, R20, R3, 0x1 ;  /* 0x000000031403b211 */ /* 0x000fe200078a08ff */
[----:B------:R-:W-:-:S04]  /*18ec0*/  IMAD.MOV.U32 R13, RZ, RZ, R8 ;  /* 0x000000ffff0d7224 */ /* 0x000fc800078e0008 */
[----:B------:R-:W-:Y:S02]  /*18ed0*/  @!P3 IMAD.X R9, RZ, RZ, R4, P5 ;  /* 0x000000ffff09b224 */ /* 0x000fe400028e0604 */
[----:B------:R-:W-:Y:S02]  /*18ee0*/  @!P3 IMAD.MOV.U32 R2, RZ, RZ, R3 ;  /* 0x000000ffff02b224 */ /* 0x000fe400078e0003 */
[----:B------:R-:W-:-:S05]  /*18ef0*/  @!P3 IMAD.MOV.U32 R3, RZ, RZ, R9 ;  /* 0x000000ffff03b224 */ /* 0x000fca00078e0009 */
        /* <DEDUP_REMOVED lines=10> */
.L_x_11228:
        /* <DEDUP_REMOVED lines=8> */
.L_x_11229:
        /* <DEDUP_REMOVED lines=15> */
.L_x_11230:
[----:B------:R-:W-:Y:S05]  /*19110*/  BRA `(.L_x_11231) ;  /* 0xffffffb800087947 */ /* 0x000fea000383ffff */
.L_x_11117:
[----:B0-----:R0:W1:Y:S02]  /*19120*/  SYNCS.PHASECHK.TRANS64.TRYWAIT P0, [R22+URZ+0x2d820], R3 ;  /* 0x02d82003160075a7 */ /* 0x001064000800017f */
[----:B-1----:R-:W-:Y:S05]  /*19130*/  @!P0 NANOSLEEP.SYNCS 0x989680 ;  /* 0x009896800000895d */ /* 0x002fea0003900000 */
[----:B------:R-:W1:Y:S02]  /*19140*/  @!P0 SYNCS.PHASECHK.TRANS64 P0, [R22+URZ+0x2d820], R3 ;  /* 0x02d82003160085a7 */ /* 0x000e64000800007f */
[----:B-1----:R-:W-:Y:S05]  /*19150*/  @!P0 BRA `(.L_x_11117) ;  /* 0xfffffffc00f08947 */ /* 0x002fea000383ffff */
[----:B------:R-:W-:Y:S05]  /*19160*/  BRA `(.L_x_11232) ;  /* 0xffffffb8007c7947 */ /* 0x000fea000383ffff */
.L_x_11126:
[----:B-1----:R1:W2:Y:S02]  /*19170*/  SYNCS.PHASECHK.TRANS64.TRYWAIT P0, [R3+URZ+0x2d840], R2 ;  /* 0x02d84002030075a7 */ /* 0x0022a4000800017f */
[----:B--2---:R-:W-:Y:S05]  /*19180*/  @!P0 NANOSLEEP.SYNCS 0x989680 ;  /* 0x009896800000895d */ /* 0x004fea0003900000 */
[----:B------:R-:W2:Y:S02]  /*19190*/  @!P0 SYNCS.PHASECHK.TRANS64 P0, [R3+URZ+0x2d840], R2 ;  /* 0x02d84002030085a7 */ /* 0x000ea4000800007f */
[----:B--2---:R-:W-:Y:S05]  /*191a0*/  @!P0 BRA `(.L_x_11126) ;  /* 0xfffffffc00f08947 */ /* 0x004fea000383ffff */
[----:B------:R-:W-:Y:S05]  /*191b0*/  BRA `(.L_x_11233) ;  /* 0xffffffbc00287947 */ /* 0x000fea000383ffff */
.L_x_11133:
[----:B0-----:R0:W1:Y:S02]  /*191c0*/  SYNCS.PHASECHK.TRANS64.TRYWAIT P0, [R3+URZ+0x60], R2 ;  /* 0x00006002030075a7 */ /* 0x001064000800017f */
[----:B-1----:R-:W-:Y:S05]  /*191d0*/  @!P0 NANOSLEEP.SYNCS 0x989680 ;  /* 0x009896800000895d */ /* 0x002fea0003900000 */
[----:B------:R-:W1:Y:S02]  /*191e0*/  @!P0 SYNCS.PHASECHK.TRANS64 P0, [R3+URZ+0x60], R2 ;  /* 0x00006002030085a7 */ /* 0x000e64000800007f */
[----:B-1----:R-:W-:Y:S05]  /*191f0*/  @!P0 BRA `(.L_x_11133) ;  /* 0xfffffffc00f08947 */ /* 0x002fea000383ffff */
[----:B------:R-:W-:Y:S05]  /*19200*/  BRA `(.L_x_11234) ;  /* 0xffffffc000347947 */ /* 0x000fea000383ffff */
.L_x_11143:
[----:B-1----:R1:W2:Y:S02]  /*19210*/  SYNCS.PHASECHK.TRANS64.TRYWAIT P0, [R3+URZ+0x2d840], R2 ;  /* 0x02d84002030075a7 */ /* 0x0022a4000800017f */
[----:B--2---:R-:W-:Y:S05]  /*19220*/  @!P0 NANOSLEEP.SYNCS 0x989680 ;  /* 0x009896800000895d */ /* 0x004fea0003900000 */
[----:B------:R-:W2:Y:S02]  /*19230*/  @!P0 SYNCS.PHASECHK.TRANS64 P0, [R3+URZ+0x2d840], R2 ;  /* 0x02d84002030085a7 */ /* 0x000ea4000800007f */
[----:B--2---:R-:W-:Y:S05]  /*19240*/  @!P0 BRA `(.L_x_11143) ;  /* 0xfffffffc00f08947 */ /* 0x004fea000383ffff */
[----:B------:R-:W-:Y:S05]  /*19250*/  BRA `(.L_x_11235) ;  /* 0xffffffc400f07947 */ /* 0x000fea000383ffff */
.L_x_11150:
[----:B0-----:R0:W1:Y:S02]  /*19260*/  SYNCS.PHASECHK.TRANS64.TRYWAIT P0, [R12+URZ+0x60], R26 ;  /* 0x0000601a0c0075a7 */ /* 0x001064000800017f */
[----:B-1----:R-:W-:Y:S05]  /*19270*/  @!P0 NANOSLEEP.SYNCS 0x989680 ;  /* 0x009896800000895d */ /* 0x002fea0003900000 */
[----:B------:R-:W1:Y:S02]  /*19280*/  @!P0 SYNCS.PHASECHK.TRANS64 P0, [R12+URZ+0x60], R26 ;  /* 0x0000601a0c0085a7 */ /* 0x000e64000800007f */
[----:B-1----:R-:W-:Y:S05]  /*19290*/  @!P0 BRA `(.L_x_11150) ;  /* 0xfffffffc00f08947 */ /* 0x002fea000383ffff */
[----:B------:R-:W-:Y:S05]  /*192a0*/  BRA `(.L_x_11236) ;  /* 0xffffffc800fc7947 */ /* 0x000fea000383ffff */
.L_x_11160:
[----:B-1----:R1:W2:Y:S02]  /*192b0*/  SYNCS.PHASECHK.TRANS64.TRYWAIT P0, [R2+URZ+0x2d840], R3 ;  /* 0x02d84003020075a7 */ /* 0x0022a4000800017f */
[----:B--2---:R-:W-:Y:S05]  /*192c0*/  @!P0 NANOSLEEP.SYNCS 0x989680 ;  /* 0x009896800000895d */ /* 0x004fea0003900000 */
[----:B------:R-:W2:Y:S02]  /*192d0*/  @!P0 SYNCS.PHASECHK.TRANS64 P0, [R2+URZ+0x2d840], R3 ;  /* 0x02d84003020085a7 */ /* 0x000ea4000800007f */
[----:B--2---:R-:W-:Y:S05]  /*192e0*/  @!P0 BRA `(.L_x_11160) ;  /* 0xfffffffc00f08947 */ /* 0x004fea000383ffff */
[----:B------:R-:W-:Y:S05]  /*192f0*/  BRA `(.L_x_11237) ;  /* 0xffffffd000847947 */ /* 0x000fea000383ffff */
.L_x_11167:
[----:B0-----:R0:W1:Y:S02]  /*19300*/  SYNCS.PHASECHK.TRANS64.TRYWAIT P0, [R7+URZ+0x60], R2 ;  /* 0x00006002070075a7 */ /* 0x001064000800017f */
[----:B-1----:R-:W-:Y:S05]  /*19310*/  @!P0 NANOSLEEP.SYNCS 0x989680 ;  /* 0x009896800000895d */ /* 0x002fea0003900000 */
[----:B------:R-:W1:Y:S02]  /*19320*/  @!P0 SYNCS.PHASECHK.TRANS64 P0, [R7+URZ+0x60], R2 ;  /* 0x00006002070085a7 */ /* 0x000e64000800007f */
[----:B-1----:R-:W-:Y:S05]  /*19330*/  @!P0 BRA `(.L_x_11167) ;  /* 0xfffffffc00f08947 */ /* 0x002fea000383ffff */
[----:B------:R-:W-:Y:S05]  /*19340*/  BRA `(.L_x_11238) ;  /* 0xffffffd400947947 */ /* 0x000fea000383ffff */
.L_x_11179:
[----:B0-----:R0:W1:Y:S02]  /*19350*/  SYNCS.PHASECHK.TRANS64.TRYWAIT P0, [R3+URZ+0x2d860], R0 ;  /* 0x02d86000030075a7 */ /* 0x001064000800017f */
[----:B-1----:R-:W-:Y:S05]  /*19360*/  @!P0 NANOSLEEP.SYNCS 0x989680 ;  /* 0x009896800000895d */ /* 0x002fea0003900000 */
[----:B------:R-:W1:Y:S02]  /*19370*/  @!P0 SYNCS.PHASECHK.TRANS64 P0, [R3+URZ+0x2d860], R0 ;  /* 0x02d86000030085a7 */ /* 0x000e64000800007f */
[----:B-1----:R-:W-:Y:S05]  /*19380*/  @!P0 BRA `(.L_x_11179) ;  /* 0xfffffffc00f08947 */ /* 0x002fea000383ffff */
[----:B------:R-:W-:Y:S05]  /*19390*/  BRA `(.L_x_11239) ;  /* 0xffffffdc00087947 */ /* 0x000fea000383ffff */
.L_x_11187:
        /* <DEDUP_REMOVED lines=8> */
.L_x_11241:
[----:B------:R-:W-:Y:S05]  /*19420*/  BSYNC B0 ;  /* 0x0000000000007941 */ /* 0x000fea0003800000 */
.L_x_11240:
        /* <DEDUP_REMOVED lines=9> */
.L_x_11242:
[----:B------:R-:W-:Y:S02]  /*194c0*/  ULDC UR4, c[0x0][0xc3c] ;  /* 0x00030f0000047ab9 */ /* 0x000fe40000000800 */
[----:B------:R-:W-:-:S13]  /*194d0*/  ISETP.GE.OR P1, PT, R7, UR4, !P0 ;  /* 0x0000000407007c0c */ /* 0x000fda000c726670 */
[----:B------:R-:W0:Y:S01]  /*194e0*/  @!P1 LDC.64 R2, c[0x0][0xc80] ;  /* 0x00032000ff029b82 */ /* 0x000e220000000a00 */
[----:B------:R-:W-:Y:S02]  /*194f0*/  IMAD.MOV.U32 R17, RZ, RZ, RZ ;  /* 0x000000ffff117224 */ /* 0x000fe400078e00ff */
[----:B------:R-:W-:Y:S02]  /*19500*/  IMAD.MOV.U32 R11, RZ, RZ, RZ ;  /* 0x000000ffff0b7224 */ /* 0x000fe400078e00ff */
[----:B------:R-:W-:Y:S02]  /*19510*/  IMAD.MOV.U32 R5, RZ, RZ, R14 ;  /* 0x000000ffff057224 */ /* 0x000fe400078e000e */
[----:B0-----:R-:W-:-:S06]  /*19520*/  @!P1 IMAD.WIDE R2, R7, 0x4, R2 ;  /* 0x0000000407029825 */ /* 0x001fcc00078e0202 */
[----:B------:R-:W2:Y:S01]  /*19530*/  @!P1 LDG.E R2, desc[UR50][R2.64] ;  /* 0x0000003202029981 */ /* 0x000ea2000c1e1900 */
[C---:B------:R-:W-:Y:S02]  /*19540*/  ISETP.GE.U32.AND P2, PT, R8.reuse, 0x2, PT ;  /* 0x000000020800780c */ /* 0x040fe40003f46070 */
[C---:B------:R-:W-:Y:S02]  /*19550*/  ISETP.GE.U32.AND P3, PT, R8.reuse, 0x4, PT ;  /* 0x000000040800780c */ /* 0x040fe40003f66070 */
[C---:B------:R-:W-:Y:S02]  /*19560*/  ISETP.GE.U32.AND P4, PT, R8.reuse, 0x8, PT ;  /* 0x000000080800780c */ /* 0x040fe40003f86070 */
[C---:B------:R-:W-:Y:S01]  /*19570*/  ISETP.GE.U32.AND P5, PT, R8.reuse, 0x10, PT ;  /* 0x000000100800780c */ /* 0x040fe20003fa6070 */
[----:B--2---:R-:W-:Y:S01]  /*19580*/  @!P1 IMAD.MOV.U32 R17, RZ, RZ, R2 ;  /* 0x000000ffff119224 */ /* 0x004fe200078e0002 */
[----:B------:R-:W-:-:S03]  /*19590*/  ISETP.NE.AND P1, PT, R8, RZ, PT ;  /* 0x000000ff0800720c */ /* 0x000fc60003f25270 */
[----:B------:R-:W-:-:S10]  /*195a0*/  IMAD.MOV.U32 R13, RZ, RZ, R17 ;  /* 0x000000ffff0d7224 */ /* 0x000fd400078e0011 */
[----:B------:R-:W-:Y:S05]  /*195b0*/  WARPSYNC.COLLECTIVE R15, `(.L_x_11243) ;  /* 0x000000000f087348 */ /* 0x000fea0003c00000 */
[----:B------:R0:W1:Y:S02]  /*195c0*/  SHFL.UP P6, R14, R13, R12, R11 ;  /* 0x0400000c0d0e7389 */ /* 0x00006400000c000b */
[----:B01----:R-:W-:Y:S01]  /*195d0*/  ENDCOLLECTIVE ;  /* 0x000000000000791b */ /* 0x003fe20003800000 */
.L_x_11243:
[----:B------:R-:W-:Y:S01]  /*195e0*/  IMAD.MOV.U32 R12, RZ, RZ, 0x2 ;  /* 0x00000002ff0c7424 */ /* 0x000fe200078e00ff */
[----:B------:R-:W-:-:S05]  /*195f0*/  SEL R4, R14, RZ, P1 ;  /* 0x000000ff0e047207 */ /* 0x000fca0000800000 */
[----:B------:R-:W-:-:S04]  /*19600*/  IMAD.IADD R4, R17, 0x1, R4 ;  /* 0x0000000111047824 */ /* 0x000fc800078e0204 */
[----:B------:R-:W-:-:S07]  /*19610*/  IMAD.MOV.U32 R13, RZ, RZ, R4 ;  /* 0x000000ffff0d7224 */ /* 0x000fce00078e0004 */
[----:B------:R-:W-:Y:S05]  /*19620*/  WARPSYNC.COLLECTIVE R15, `(.L_x_11244) ;  /* 0x000000000f087348 */ /* 0x000fea0003c00000 */
[----:B------:R0:W1:Y:S02]  /*19630*/  SHFL.UP P6, R14, R13, R12, R11 ;  /* 0x0400000c0d0e7389 */ /* 0x00006400000c000b */
[----:B01----:R-:W-:Y:S01]  /*19640*/  ENDCOLLECTIVE ;  /* 0x000000000000791b */ /* 0x003fe20003800000 */
.L_x_11244:
[----:B------:R-:W-:Y:S01]  /*19650*/  IMAD.MOV.U32 R12, RZ, RZ, 0x4 ;  /* 0x00000004ff0c7424 */ /* 0x000fe200078e00ff */
[----:B------:R-:W-:-:S05]  /*19660*/  SEL R3, R14, RZ, P2 ;  /* 0x000000ff0e037207 */ /* 0x000fca0001000000 */
[----:B------:R-:W-:-:S04]  /*19670*/  IMAD.IADD R6, R4, 0x1, R3 ;  /* 0x0000000104067824 */ /* 0x000fc800078e0203 */
[----:B------:R-:W-:-:S07]  /*19680*/  IMAD.MOV.U32 R13, RZ, RZ, R6 ;  /* 0x000000ffff0d7224 */ /* 0x000fce00078e0006 */
[----:B------:R-:W-:Y:S05]  /*19690*/  WARPSYNC.COLLECTIVE R15, `(.L_x_11245) ;  /* 0x000000000f087348 */ /* 0x000fea0003c00000 */
[----:B------:R0:W1:Y:S02]  /*196a0*/  SHFL.UP P6, R14, R13, R12, R11 ;  /* 0x0400000c0d0e7389 */ /* 0x00006400000c000b */
[----:B01----:R-:W-:Y:S01]  /*196b0*/  ENDCOLLECTIVE ;  /* 0x000000000000791b */ /* 0x003fe20003800000 */
.L_x_11245:
[----:B------:R-:W-:Y:S01]  /*196c0*/  IMAD.MOV.U32 R12, RZ, RZ, 0x8 ;  /* 0x00000008ff0c7424 */ /* 0x000fe200078e00ff */
[----:B------:R-:W-:-:S05]  /*196d0*/  SEL R3, R14, RZ, P3 ;  /* 0x000000ff0e037207 */ /* 0x000fca0001800000 */
[----:B------:R-:W-:-:S04]  /*196e0*/  IMAD.IADD R2, R6, 0x1, R3 ;  /* 0x0000000106027824 */ /* 0x000fc800078e0203 */
[----:B------:R-:W-:-:S07]  /*196f0*/  IMAD.MOV.U32 R13, RZ, RZ, R2 ;  /* 0x000000ffff0d7224 */ /* 0x000fce00078e0002 */
[----:B------:R-:W-:Y:S05]  /*19700*/  WARPSYNC.COLLECTIVE R15, `(.L_x_11246) ;  /* 0x000000000f087348 */ /* 0x000fea0003c00000 */
[----:B------:R0:W1:Y:S02]  /*19710*/  SHFL.UP P6, R14, R13, R12, R11 ;  /* 0x0400000c0d0e7389 */ /* 0x00006400000c000b */
[----:B01----:R-:W-:Y:S01]  /*19720*/  ENDCOLLECTIVE ;  /* 0x000000000000791b */ /* 0x003fe20003800000 */
.L_x_11246:
[----:B------:R-:W-:Y:S01]  /*19730*/  IMAD.MOV.U32 R12, RZ, RZ, 0x10 ;  /* 0x00000010ff0c7424 */ /* 0x000fe200078e00ff */
[----:B------:R-:W-:-:S05]  /*19740*/  SEL R3, R14, RZ, P4 ;  /* 0x000000ff0e037207 */ /* 0x000fca0002000000 */
[----:B------:R-:W-:-:S04]  /*19750*/  IMAD.IADD R3, R2, 0x1, R3 ;  /* 0x0000000102037824 */ /* 0x000fc800078e0203 */
[----:B------:R-:W-:-:S07]  /*19760*/  IMAD.MOV.U32 R13, RZ, RZ, R3 ;  /* 0x000000ffff0d7224 */ /* 0x000fce00078e0003 */
[----:B------:R-:W-:Y:S05]  /*19770*/  WARPSYNC.COLLECTIVE R15, `(.L_x_11247) ;  /* 0x000000000f087348 */ /* 0x000fea0003c00000 */
[----:B------:R0:W1:Y:S02]  /*19780*/  SHFL.UP P6, R14, R13, R12, R11 ;  /* 0x0400000c0d0e7389 */ /* 0x00006400000c000b */
[----:B01----:R-:W-:Y:S01]  /*19790*/  ENDCOLLECTIVE ;  /* 0x000000000000791b */ /* 0x003fe20003800000 */
.L_x_11247:
        /* <DEDUP_REMOVED lines=8> */
.L_x_11248:
[----:B------:R-:W-:Y:S05]  /*19820*/  BRA `(.L_x_11249) ;  /* 0xffffffdc00b47947 */ /* 0x000fea000383ffff */
.L_x_11192:
        /* <DEDUP_REMOVED lines=8> */
.L_x_11251:
[----:B------:R-:W-:Y:S05]  /*198b0*/  BSYNC B0 ;  /* 0x0000000000007941 */ /* 0x000fea0003800000 */
.L_x_11250:
        /* <DEDUP_REMOVED lines=8> */
.L_x_11252:
[----:B------:R-:W-:Y:S01]  /*19940*/  IMAD.MOV.U32 R12, RZ, RZ, 0x4 ;  /* 0x00000004ff0c7424 */ /* 0x000fe200078e00ff */
[----:B------:R-:W-:-:S05]  /*19950*/  SEL R2, R14, RZ, P2 ;  /* 0x000000ff0e027207 */ /* 0x000fca0001000000 */
[----:B------:R-:W-:-:S04]  /*19960*/  IMAD.IADD R2, R13, 0x1, R2 ;  /* 0x000000010d027824 */ /* 0x000fc800078e0202 */
[----:B------:R-:W-:-:S07]  /*19970*/  IMAD.MOV.U32 R13, RZ, RZ, R2 ;  /* 0x000000ffff0d7224 */ /* 0x000fce00078e0002 */
[----:B------:R-:W-:Y:S05]  /*19980*/  WARPSYNC.COLLECTIVE R15, `(.L_x_11253) ;  /* 0x000000000f087348 */ /* 0x000fea0003c00000 */
[----:B------:R0:W1:Y:S02]  /*19990*/  SHFL.UP P6, R14, R13, R12, R11 ;  /* 0x0400000c0d0e7389 */ /* 0x00006400000c000b */
[----:B01----:R-:W-:Y:S01]  /*199a0*/  ENDCOLLECTIVE ;  /* 0x000000000000791b */ /* 0x003fe20003800000 */
.L_x_11253:
[----:B------:R-:W-:Y:S01]  /*199b0*/  IMAD.MOV.U32 R12, RZ, RZ, 0x8 ;  /* 0x00000008ff0c7424 */ /* 0x000fe200078e00ff */
[----:B------:R-:W-:-:S05]  /*199c0*/  SEL R3, R14, RZ, P3 ;  /* 0x000000ff0e037207 */ /* 0x000fca0001800000 */
[----:B------:R-:W-:-:S04]  /*199d0*/  IMAD.IADD R3, R2, 0x1, R3 ;  /* 0x0000000102037824 */ /* 0x000fc800078e0203 */
[----:B------:R-:W-:-:S07]  /*199e0*/  IMAD.MOV.U32 R13, RZ, RZ, R3 ;  /* 0x000000ffff0d7224 */ /* 0x000fce00078e0003 */
[----:B------:R-:W-:Y:S05]  /*199f0*/  WARPSYNC.COLLECTIVE R15, `(.L_x_11254) ;  /* 0x000000000f087348 */ /* 0x000fea0003c00000 */
[----:B------:R0:W1:Y:S02]  /*19a00*/  SHFL.UP P6, R14, R13, R12, R11 ;  /* 0x0400000c0d0e7389 */ /* 0x00006400000c000b */
[----:B01----:R-:W-:Y:S01]  /*19a10*/  ENDCOLLECTIVE ;  /* 0x000000000000791b */ /* 0x003fe20003800000 */
.L_x_11254:
[----:B------:R-:W-:Y:S01]  /*19a20*/  IMAD.MOV.U32 R12, RZ, RZ, 0x10 ;  /* 0x00000010ff0c7424 */ /* 0x000fe200078e00ff */
[----:B------:R-:W-:-:S05]  /*19a30*/  SEL R4, R14, RZ, P4 ;  /* 0x000000ff0e047207 */ /* 0x000fca0002000000 */
[----:B------:R-:W-:-:S04]  /*19a40*/  IMAD.IADD R4, R3, 0x1, R4 ;  /* 0x0000000103047824 */ /* 0x000fc800078e0204 */
[----:B------:R-:W-:-:S07]  /*19a50*/  IMAD.MOV.U32 R13, RZ, RZ, R4 ;  /* 0x000000ffff0d7224 */ /* 0x000fce00078e0004 */
[----:B------:R-:W-:Y:S05]  /*19a60*/  WARPSYNC.COLLECTIVE R15, `(.L_x_11255) ;  /* 0x000000000f087348 */ /* 0x000fea0003c00000 */
[----:B------:R0:W1:Y:S02]  /*19a70*/  SHFL.UP P6, R14, R13, R12, R11 ;  /* 0x0400000c0d0e7389 */ /* 0x00006400000c000b */
[----:B01----:R-:W-:Y:S01]  /*19a80*/  ENDCOLLECTIVE ;  /* 0x000000000000791b */ /* 0x003fe20003800000 */
.L_x_11255:
        /* <DEDUP_REMOVED lines=8> */
.L_x_11256:
[----:B------:R-:W-:Y:S05]  /*19b10*/  BRA `(.L_x_11257) ;  /* 0xffffffdc00947947 */ /* 0x000fea000383ffff */
.L_x_11194:
[----:B------:R-:W-:Y:S01]  /*19b20*/  BSSY B0, `(.L_x_11258) ;  /* 0x0000006000007945 */ /* 0x000fe20003800000 */
[----:B------:R-:W-:Y:S01]  /*19b30*/  PLOP3.LUT P6, PT, P6, PT, PT, 0x8, 0x0 ;  /* 0x000000000000781c */ /* 0x000fe200037ce170 */
[----:B------:R-:W-:-:S12]  /*19b40*/  IMAD.MOV.U32 R15, RZ, RZ, -0x1 ;  /* 0xffffffffff0f7424 */ /* 0x000fd800078e00ff */
[----:B012---:R-:W-:Y:S05]  /*19b50*/  WARPSYNC.COLLECTIVE R15, `(.L_x_11259) ;  /* 0x000000000f087348 */ /* 0x007fea0003c00000 */
[----:B------:R-:W-:Y:S01]  /*19b60*/  VOTE.ANY R14, PT, P6 ;  /* 0x00000000000e7806 */ /* 0x000fe200030e0100 */
[----:B012---:R-:W-:Y:S06]  /*19b70*/  ENDCOLLECTIVE ;  /* 0x000000000000791b */ /* 0x007fec0003800000 */
.L_x_11259:
[----:B------:R-:W-:Y:S05]  /*19b80*/  BSYNC B0 ;  /* 0x0000000000007941 */ /* 0x000fea0003800000 */
.L_x_11258:
        /* <DEDUP_REMOVED lines=9> */
.L_x_11260:
[----:B------:R-:W-:Y:S01]  /*19c20*/  IMAD.MOV.U32 R17, RZ, RZ, R14 ;  /* 0x000000ffff117224 */ /* 0x000fe200078e000e */
[----:B------:R-:W-:Y:S06]  /*19c30*/  BRA `(.L_x_11261) ;  /* 0xffffffdc00847947 */ /* 0x000fec000383ffff */
.L_x_11196:
[----:B------:R-:W-:Y:S01]  /*19c40*/  BSSY B0, `(.L_x_11262) ;  /* 0x0000007000007945 */ /* 0x000fe20003800000 */
[----:B------:R-:W-:Y:S02]  /*19c50*/  IMAD.MOV.U32 R13, RZ, RZ, R3 ;  /* 0x000000ffff0d7224 */ /* 0x000fe400078e0003 */
[----:B------:R-:W-:Y:S02]  /*19c60*/  IMAD.MOV.U32 R11, RZ, RZ, 0x1f ;  /* 0x0000001fff0b7424 */ /* 0x000fe400078e00ff */
[----:B------:R-:W-:-:S07]  /*19c70*/  IMAD.MOV.U32 R15, RZ, RZ, -0x1 ;  /* 0xffffffffff0f7424 */ /* 0x000fce00078e00ff */
[----:B01234-:R-:W-:Y:S05]  /*19c80*/  WARPSYNC.COLLECTIVE R15, `(.L_x_11263) ;  /* 0x000000000f087348 */ /* 0x01ffea0003c00000 */
[----:B------:R0:W0:Y:S02]  /*19c90*/  SHFL.IDX P6, R14, R13, R12, R11 ;  /* 0x0000000c0d0e7389 */ /* 0x00002400000c000b */
[----:B01234-:R-:W-:Y:S01]  /*19ca0*/  ENDCOLLECTIVE ;  /* 0x000000000000791b */ /* 0x01ffe20003800000 */
.L_x_11263:
[----:B------:R-:W-:Y:S05]  /*19cb0*/  BSYNC B0 ;  /* 0x0000000000007941 */ /* 0x000fea0003800000 */
.L_x_11262:
[----:B------:R-:W-:Y:S05]  /*19cc0*/  BRA `(.L_x_11195) ;  /* 0xffffffdc007c7947 */ /* 0x000fea000383ffff */
.L_x_11200:
[----:B0-----:R0:W1:Y:S02]  /*19cd0*/  SYNCS.PHASECHK.TRANS64.TRYWAIT P0, [R9+URZ+0x2d820], R0 ;  /* 0x02d82000090075a7 */ /* 0x001064000800017f */
[----:B-1----:R-:W-:Y:S05]  /*19ce0*/  @!P0 NANOSLEEP.SYNCS 0x989680 ;  /* 0x009896800000895d */ /* 0x002fea0003900000 */
[----:B------:R-:W1:Y:S02]  /*19cf0*/  @!P0 SYNCS.PHASECHK.TRANS64 P0, [R9+URZ+0x2d820], R0 ;  /* 0x02d82000090085a7 */ /* 0x000e64000800007f */
[----:B-1----:R-:W-:Y:S05]  /*19d00*/  @!P0 BRA `(.L_x_11200) ;  /* 0xfffffffc00f08947 */ /* 0x002fea000383ffff */
[----:B------:R-:W-:Y:S05]  /*19d10*/  BRA `(.L_x_11264) ;  /* 0xffffffe000f47947 */ /* 0x000fea000383ffff */
.L_x_11201:
        /* <DEDUP_REMOVED lines=8> */
[----:B0-2-4-:R-:W-:Y:S05]  /*19da0*/  WARPSYNC.COLLECTIVE R15, `(.L_x_11266) ;  /* 0x000000000f087348 */ /* 0x015fea0003c00000 */
[----:B------:R1:W3:Y:S02]  /*19db0*/  SHFL.IDX P6, R14, R13, R12, R11 ;  /* 0x0000000c0d0e7389 */ /* 0x0002e400000c000b */
[----:B01234-:R-:W-:Y:S01]  /*19dc0*/  ENDCOLLECTIVE ;  /* 0x000000000000791b */ /* 0x01ffe20003800000 */
.L_x_11266:
[----:B------:R-:W-:Y:S05]  /*19dd0*/  BSYNC B0 ;  /* 0x0000000000007941 */ /* 0x000fea0003800000 */
.L_x_11265:
[----:B------:R-:W-:Y:S05]  /*19de0*/  BRA `(.L_x_11267) ;  /* 0xffffffe000dc7947 */ /* 0x000fea000383ffff */
.L_x_11204:
[----:B------:R-:W-:Y:S01]  /*19df0*/  BSSY B1, `(.L_x_11268) ;  /* 0x0000006000017945 */ /* 0x000fe20003800000 */
[----:B------:R-:W-:-:S07]  /*19e00*/  IMAD.MOV.U32 R15, RZ, RZ, -0x1 ;  /* 0xffffffffff0f7424 */ /* 0x000fce00078e00ff */
[----:B0-2-4-:R-:W-:Y:S05]  /*19e10*/  WARPSYNC.COLLECTIVE R15, `(.L_x_11269) ;  /* 0x000000000f0c7348 */ /* 0x015fea0003c00000 */
[----:B------:R-:W-:Y:S02]  /*19e20*/  ELECT P6, UR62, PT ;  /* 0x00000000003e782f */ /* 0x000fe400038c0000 */
[----:B------:R-:W-:Y:S01]  /*19e30*/  MOV R14, UR62 ;  /* 0x0000003e000e7c02 */ /* 0x000fe20008000f00 */
[----:B0-2-4-:R-:W-:Y:S10]  /*19e40*/  ENDCOLLECTIVE ;  /* 0x000000000000791b */ /* 0x015ff40003800000 */
.L_x_11269:
[----:B------:R-:W-:Y:S05]  /*19e50*/  BSYNC B1 ;  /* 0x0000000000017941 */ /* 0x000fea0003800000 */
.L_x_11268:
[----:B------:R-:W-:Y:S05]  /*19e60*/  BRA `(.L_x_11270) ;  /* 0xffffffe000d47947 */ /* 0x000fea000383ffff */
.L_x_11206:
[----:B0-----:R0:W1:Y:S02]  /*19e70*/  SYNCS.PHASECHK.TRANS64.TRYWAIT P0, [R5+URZ], R4 ;  /* 0x00000004050075a7 */ /* 0x001064000800017f */
[----:B-1----:R-:W-:Y:S05]  /*19e80*/  @!P0 NANOSLEEP.SYNCS 0x989680 ;  /* 0x009896800000895d */ /* 0x002fea0003900000 */
[----:B------:R-:W1:Y:S02]  /*19e90*/  @!P0 SYNCS.PHASECHK.TRANS64 P0, [R5+URZ], R4 ;  /* 0x00000004050085a7 */ /* 0x000e64000800007f */
[----:B-1----:R-:W-:Y:S05]  /*19ea0*/  @!P0 BRA `(.L_x_11206) ;  /* 0xfffffffc00f08947 */ /* 0x002fea000383ffff */
[----:B------:R-:W-:Y:S05]  /*19eb0*/  BRA `(.L_x_11271) ;  /* 0xffffffe400087947 */ /* 0x000fea000383ffff */
.L_x_11207:
[----:B-1----:R1:W3:Y:S02]  /*19ec0*/  SYNCS.PHASECHK.TRANS64.TRYWAIT P0, [R3+URZ], R2 ;  /* 0x00000002030075a7 */ /* 0x0022e4000800017f */
[----:B---3--:R-:W-:Y:S05]  /*19ed0*/  @!P0 NANOSLEEP.SYNCS 0x989680 ;  /* 0x009896800000895d */ /* 0x008fea0003900000 */
[----:B------:R-:W3:Y:S02]  /*19ee0*/  @!P0 SYNCS.PHASECHK.TRANS64 P0, [R3+URZ], R2 ;  /* 0x00000002030085a7 */ /* 0x000ee4000800007f */
[----:B---3--:R-:W-:Y:S05]  /*19ef0*/  @!P0 BRA `(.L_x_11207) ;  /* 0xfffffffc00f08947 */ /* 0x008fea000383ffff */
[----:B------:R-:W-:Y:S05]  /*19f00*/  BRA `(.L_x_11272) ;  /* 0xffffffe000fc7947 */ /* 0x000fea000383ffff */
.L_x_11209:
[----:B---3--:R3:W0:Y:S02]  /*19f10*/  SYNCS.PHASECHK.TRANS64.TRYWAIT P0, [R23+URZ], R4 ;  /* 0x00000004170075a7 */ /* 0x008624000800017f */
[----:B0-----:R-:W-:Y:S05]  /*19f20*/  @!P0 NANOSLEEP.SYNCS 0x989680 ;  /* 0x009896800000895d */ /* 0x001fea0003900000 */
[----:B------:R-:W0:Y:S02]  /*19f30*/  @!P0 SYNCS.PHASECHK.TRANS64 P0, [R23+URZ], R4 ;  /* 0x00000004170085a7 */ /* 0x000e24000800007f */
[----:B0-----:R-:W-:Y:S05]  /*19f40*/  @!P0 BRA `(.L_x_11209) ;  /* 0xfffffffc00f08947 */ /* 0x001fea000383ffff */
[----:B------:R-:W-:Y:S05]  /*19f50*/  BRA `(.L_x_11273) ;  /* 0xffffffe400007947 */ /* 0x000fea000383ffff */
.L_x_11274:
        /* <DEDUP_REMOVED lines=10> */
.L_x_15323:


//--------------------- .text._ZN7cutlass13device_kernelIN5flash11enable_sm90INS1_16FlashAttnFwdSm90INS1_25CollectiveMainloopFwdSm90ILi2EN4cute5tupleIJNS5_1CILi1EEES8_S8_EEENS6_IJNS7_ILi192EEENS7_ILi128EEENS7_ILi96EEEEEELi96ENS_10bfloat16_tEfNS_4arch4Sm90ELb0ELb1ELb1ELb1ELb0ELb1ELb0ELb0ELb1ELb1ELb0ELb0EEENS1_21CollectiveEpilogueFwdINS6_IJSA_SC_SB_EEES9_SE_SG_Li384ELb1ELb1ELb0ELb0EEENS1_36VarlenDynamicPersistentTileSchedulerILi192ELi128ELi384ELi128ELb0ELb1ELb1ELb1ELb0ELb1EEEEEEEEEvNT_6ParamsE --------------------------
	.section	.text._ZN7cutlass13device_kernelIN5flash11enable_sm90INS1_16FlashAttnFwdSm90INS1_25CollectiveMainloopFwdSm90ILi2EN4cute5tupleIJNS5_1CILi1EEES8_S8_EEENS6_IJNS7_ILi192EEENS7_ILi128EEENS7_ILi96EEEEEELi96ENS_10bfloat16_tEfNS_4arch4Sm90ELb0ELb1ELb1ELb1ELb0ELb1ELb0ELb0ELb1ELb1ELb0ELb0EEENS1_21CollectiveEpilogueFwdINS6_IJSA_SC_SB_EEES9_SE_SG_Li384ELb1ELb1ELb0ELb0EEENS1_36VarlenDynamicPersistentTileSchedulerILi192ELi128ELi384ELi128ELb0ELb1ELb1ELb1ELb0ELb1EEEEEEEEEvNT_6ParamsE,"ax",@progbits
	.align	128
.text._ZN7cutlass13device_kernelIN5flash11enable_sm90INS1_16FlashAttnFwdSm90INS1_25CollectiveMainloopFwdSm90ILi2EN4cute5tupleIJNS5_1CILi1EEES8_S8_EEENS6_IJNS7_ILi192EEENS7_ILi128EEENS7_ILi96EEEEEELi96ENS_10bfloat16_tEfNS_4arch4Sm90ELb0ELb1ELb1ELb1ELb0ELb1ELb0ELb0ELb1ELb1ELb0ELb0EEENS1_21CollectiveEpilogueFwdINS6_IJSA_SC_SB_EEES9_SE_SG_Li384ELb1ELb1ELb0ELb0EEENS1_36VarlenDynamicPersistentTileSchedulerILi192ELi128ELi384ELi128ELb0ELb1ELb1ELb1ELb0ELb1EEEEEEEEEvNT_6ParamsE:
        .type           _ZN7cutlass13device_kernelIN5flash11enable_sm90INS1_16FlashAttnFwdSm90INS1_25CollectiveMainloopFwdSm90ILi2EN4cute5tupleIJNS5_1CILi1EEES8_S8_EEENS6_IJNS7_ILi192EEENS7_ILi128EEENS7_ILi96EEEEEELi96ENS_10bfloat16_tEfNS_4arch4Sm90ELb0ELb1ELb1ELb1ELb0ELb1ELb0ELb0ELb1ELb1ELb0ELb0EEENS1_21CollectiveEpilogueFwdINS6_IJSA_SC_SB_EEES9_SE_SG_Li384ELb1ELb1ELb0ELb0EEENS1_36VarlenDynamicPersistentTileSchedulerILi192ELi128ELi384ELi128ELb0ELb1ELb1ELb1ELb0ELb1EEEEEEEEEvNT_6ParamsE,@function
        .size           _ZN7cutlass13device_kernelIN5flash11enable_sm90INS1_16FlashAttnFwdSm90INS1_25CollectiveMainloopFwdSm90ILi2EN4cute5tupleIJNS5_1CILi1EEES8_S8_EEENS6_IJNS7_ILi192EEENS7_ILi128EEENS7_ILi96EEEEEELi96ENS_10bfloat16_tEfNS_4arch4Sm90ELb0ELb1ELb1ELb1ELb0ELb1ELb0ELb0ELb1ELb1ELb0ELb0EEENS1_21CollectiveEpilogueFwdINS6_IJSA_SC_SB_EEES9_SE_SG_Li384ELb1ELb1ELb0ELb0EEENS1_36VarlenDynamicPersistentTileSchedulerILi192ELi128ELi384ELi128ELb0ELb1ELb1ELb1ELb0ELb1EEEEEEEEEvNT_6ParamsE,(.L_x_15324 - _ZN7cutlass13device_kernelIN5flash11enable_sm90INS1_16FlashAttnFwdSm90INS1_25CollectiveMainloopFwdSm90ILi2EN4cute5tupleIJNS5_1CILi1EEES8_S8_EEENS6_IJNS7_ILi192EEENS7_ILi128EEENS7_ILi96EEEEEELi96ENS_10bfloat16_tEfNS_4arch4Sm90ELb0ELb1ELb1ELb1ELb0ELb1ELb0ELb0ELb1ELb1ELb0ELb0EEENS1_21CollectiveEpilogueFwdINS6_IJSA_SC_SB_EEES9_SE_SG_Li384ELb1ELb1ELb0ELb0EEENS1_36VarlenDynamicPersistentTileSchedulerILi192ELi128ELi384ELi128ELb0ELb1ELb1ELb1ELb0ELb1EEEEEEEEEvNT_6ParamsE)
        .other          _ZN7cutlass13device_kernelIN5flash11enable_sm90INS1_16FlashAttnFwdSm90INS1_25CollectiveMainloopFwdSm90ILi2EN4cute5tupleIJNS5_1CILi1EEES8_S8_EEENS6_IJNS7_ILi192EEENS7_ILi128EEENS7_ILi96EEEEEELi96ENS_10bfloat16_tEfNS_4arch4Sm90ELb0ELb1ELb1ELb1ELb0ELb1ELb0ELb0ELb1ELb1ELb0ELb0EEENS1_21CollectiveEpilogueFwdINS6_IJSA_SC_SB_EEES9_SE_SG_Li384ELb1ELb1ELb0ELb0EEENS1_36VarlenDynamicPersistentTileSchedulerILi192ELi128ELi384ELi128ELb0ELb1ELb1ELb1ELb0ELb1EEEEEEEEEvNT_6ParamsE,@"STO_CUDA_ENTRY STV_DEFAULT"
_ZN7cutlass13device_kernelIN5flash11enable_sm90INS1_16FlashAttnFwdSm90INS1_25CollectiveMainloopFwdSm90ILi2EN4cute5tupleIJNS5_1CILi1EEES8_S8_EEENS6_IJNS7_ILi192EEENS7_ILi128EEENS7_ILi96EEEEEELi96ENS_10bfloat16_tEfNS_4arch4Sm90ELb0ELb1ELb1ELb1ELb0ELb1ELb0ELb0ELb1ELb1ELb0ELb0EEENS1_21CollectiveEpilogueFwdINS6_IJSA_SC_SB_EEES9_SE_SG_Li384ELb1ELb1ELb0ELb0EEENS1_36VarlenDynamicPersistentTileSchedulerILi192ELi128ELi384ELi128ELb0ELb1ELb1ELb1ELb0ELb1EEEEEEEEEvNT_6ParamsE:
        /* <DEDUP_REMOVED lines=24> */
.L_x_11276:
[----:B------:R-:W-:Y:S05]  /*0180*/  BSYNC B0 ;  /* 0x0000000000007941 */ /* 0x000fea0003800000 */
.L_x_11275:
        /* <DEDUP_REMOVED lines=41> */
.L_x_11277:
        /* <DEDUP_REMOVED lines=22> */
.L_x_11278:
        /* <DEDUP_REMOVED lines=18> */
.L_x_11279:
        /* <DEDUP_REMOVED lines=22> */
.L_x_11280:
        /* <DEDUP_REMOVED lines=22> */
.L_x_11281:
[----:B------:R-:W-:Y:S01]  /*0960*/  PLOP3.LUT P0, PT, PT, PT, UP0, 0x80, 0x0 ;  /* 0x000000000000781c */ /* 0x000fe20003f0f008 */
[----:B------:R-:W-:Y:S01]  /*0970*/  UMOV UR36, 0x1 ;  /* 0x0000000100247882 */ /* 0x000fe20000000000 */
[----:B------:R-:W-:Y:S01]  /*0980*/  NOP ;  /* 0x0000000000007918 */ /* 0x000fe20000000000 */
[----:B------:R-:W-:Y:S01]  /*0990*/  USEL UR36, UR36, 0x2, !UP0 ;  /* 0x0000000224247887 */ /* 0x000fe2000c000000 */
[----:B------:R-:W-:Y:S01]  /*09a0*/  BSSY B9, `(.L_x_11282) ;  /* 0x0002406000097945 */ /* 0x000fe20003800000 */
[----:B------:R-:W-:Y:S01]  /*09b0*/  ULDC.64 UR40, c[0x0][0x208] ;  /* 0x0000820000287ab9 */ /* 0x000fe20000000a00 */
[----:B012-4-:R-:W-:Y:S07]  /*09c0*/  BAR.SYNC.DEFER_BLOCKING 0x0 ;  /* 0x0000000000007b1d */ /* 0x017fee0000010000 */
[----:B------:R-:W-:Y:S05]  /*09d0*/  @!P0 BRA `(.L_x_11283) ;  /* 0x000001bc00ac8947 */ /* 0x000fea0003800000 */
.L_x_11284:
[----:B------:R-:W-:-:S08]  /*09e0*/  NOP ;  /* 0x0000000000007918 */ /* 0x000fd00000000000 */
[----:B------:R-:W0:Y:S02]  /*09f0*/  USETMAXREG.TRY_ALLOC.CTAPOOL UP0, 0xa0 ;  /* 0x000000a0000079c8 */ /* 0x000e240008000600 */
[----:B0-----:R-:W-:-:S13]  /*0a00*/  PLOP3.LUT P0, PT, PT, PT, UP0, 0x80, 0x0 ;  /* 0x000000000000781c */ /* 0x001fda0003f0f008 */
[----:B------:R-:W-:Y:S05]  /*0a10*/  @!P0 BRA `(.L_x_11284) ;  /* 0xfffffffc00f08947 */ /* 0x000fea000383ffff */
[----:B------:R-:W0:Y:S01]  /*0a20*/  S2R R0, SR_TID.X ;  /* 0x0000000000007919 */ /* 0x000e220000002100 */
[----:B------:R-:W1:Y:S01]  /*0a30*/  S2UR UR5, SR_CgaCtaId ;  /* 0x00000000000579c3 */ /* 0x000e620000008800 */
[----:B------:R-:W-:Y:S01]  /*0a40*/  UMOV UR4, 0x400 ;  /* 0x0000040000047882 */ /* 0x000fe20000000000 */
[----:B------:R-:W-:-:S06]  /*0a50*/  LOP3.LUT R23, R23, 0xdfffffff, RZ, 0xc0, !PT ;  /* 0xdfffffff17177812 */ /* 0x000fcc00078ec0ff */
[----:B------:R-:W-:Y:S06]  /*0a60*/  BAR.ARV 0x8, 0x200 ;  /* 0x0208000000007b1d */ /* 0x000fec0000002000 */
[----:B-1----:R-:W-:-:S06]  /*0a70*/  ULEA UR4, UR5, UR4, 0x18 ;  /* 0x0000000405047291 */ /* 0x002fcc000f8ec03f */
[----:B------:R-:W-:Y:S01]  /*0a80*/  IMAD.U32 R2, RZ, RZ, UR4 ;  /* 0x00000004ff027e24 */ /* 0x000fe2000f8e00ff */
[----:B0-----:R-:W-:Y:S01]  /*0a90*/  SHF.R.U32.HI R0, RZ, 0x7, R0 ;  /* 0x00000007ff007819 */ /* 0x001fe20000011600 */
[----:B------:R-:W-:-:S03]  /*0aa0*/  ULDC UR4, c[0x0][0xc3c] ;  /* 0x00030f0000047ab9 */ /* 0x000fc60000000800 */
[----:B------:R-:W-:-:S13]  /*0ab0*/  ISETP.NE.AND P0, PT, R0, 0x1, PT ;  /* 0x000000010000780c */ /* 0x000fda0003f05270 */
[----:B------:R-:W-:Y:S01]  /*0ac0*/  @P0 LOP3.LUT R23, R23, 0x20000000, RZ, 0xfc, !PT ;  /* 0x2000000017170812 */ /* 0x000fe200078efcff */
[----:B------:R-:W-:Y:S08]  /*0ad0*/  @!P0 BAR.ARV 0x9, 0x100 ;  /* 0x0244000000008b1d */ /* 0x000ff00000002000 */
[----:B------:R-:W-:Y:S06]  /*0ae0*/  BAR.SYNC.DEFER_BLOCKING 0x5, 0x200 ;  /* 0x0148000000007b1d */ /* 0x000fec0000010000 */
[----:B------:R-:W0:Y:S02]  /*0af0*/  LDS.128 R72, [R2+0x2d8d0] ;  /* 0x02d8d00002487984 */ /* 0x000e240000000c00 */
[----:B------:R-:W-:Y:S06]  /*0b00*/  BAR.ARV 0x4, 0x200 ;  /* 0x0108000000007b1d */ /* 0x000fec0000002000 */
[----:B0-----:R-:W-:-:S13]  /*0b10*/  ISETP.GE.AND P0, PT, R75, UR4, PT ;  /* 0x000000044b007c0c */ /* 0x001fda000bf06270 */
[----:B------:R-:W-:Y:S05]  /*0b20*/  @P0 BRA `(.L_x_11285) ;  /* 0x0000023c00b40947 */ /* 0x000fea0003800000 */
[----:B------:R-:W0:Y:S01]  /*0b30*/  S2R R0, SR_TID.X ;  /* 0x0000000000007919 */ /* 0x000e220000002100 */
[----:B------:R-:W-:Y:S01]  /*0b40*/  R2UR UR38, R2 ;  /* 0x00000000022672ca */ /* 0x000fe200000e0000 */
[----:B------:R-:W-:Y:S01]  /*0b50*/  IMAD.MOV.U32 R141, RZ, RZ, 0x40 ;  /* 0x00000040ff8d7424 */ /* 0x000fe200078e00ff */
[----:B------:R-:W-:Y:S01]  /*0b60*/  ULOP3.LUT UR37, UR36, 0x1, URZ, 0xfc, !UPT ;  /* 0x0000000124257892 */ /* 0x000fe2000f8efc3f */
[----:B------:R-:W-:-:S10]  /*0b70*/  IMAD.MOV.U32 R154, RZ, RZ, RZ ;  /* 0x000000ffff9a7224 */ /* 0x000fd400078e00ff */
[----:B------:R-:W-:Y:S01]  /*0b80*/  UIADD3 UR38, UR38, 0xc400, URZ ;  /* 0x0000c40026267890 */ /* 0x000fe2000fffe03f */
[----:B0-----:R-:W-:-:S05]  /*0b90*/  VIADD R13, R0, 0xffffff80 ;  /* 0xffffff80000d7836 */ /* 0x001fca0000000000 */
[----:B------:R-:W-:Y:S02]  /*0ba0*/  SHF.R.S32.HI R0, RZ, 0x1f, R13 ;  /* 0x0000001fff007819 */ /* 0x000fe4000001140d */
[-C--:B------:R-:W-:Y:S02]  /*0bb0*/  LEA.HI R6, R13, R13.reuse, RZ, 0x1 ;  /* 0x0000000d0d067211 */ /* 0x080fe400078f08ff */
[CC--:B------:R-:W-:Y:S02]  /*0bc0*/  LEA.HI R8, R0.reuse, R13.reuse, RZ, 0x2 ;  /* 0x0000000d00087211 */ /* 0x0c0fe400078f10ff */
[----:B------:R-:W-:Y:S02]  /*0bd0*/  LEA.HI R4, R0, R13, RZ, 0x4 ;  /* 0x0000000d00047211 */ /* 0x000fe400078f20ff */
[----:B------:R-:W-:Y:S02]  /*0be0*/  SHF.R.S32.HI R19, RZ, 0x1, R6 ;  /* 0x00000001ff137819 */ /* 0x000fe40000011406 */
[----:B------:R-:W-:-:S02]  /*0bf0*/  LOP3.LUT R7, R6, 0xfffffffe, RZ, 0xc0, !PT ;  /* 0xfffffffe06077812 */ /* 0x000fc400078ec0ff */
[----:B------:R-:W-:Y:S02]  /*0c00*/  LOP3.LUT R10, R8, 0xfffffffc, RZ, 0xc0, !PT ;  /* 0xfffffffc080a7812 */ /* 0x000fe400078ec0ff */
[----:B------:R-:W-:Y:S01]  /*0c10*/  SHF.R.S32.HI R5, RZ, 0x4, R4 ;  /* 0x00000004ff057819 */ /* 0x000fe20000011404 */
[C---:B------:R-:W-:Y:S01]  /*0c20*/  IMAD.IADD R7, R13.reuse, 0x1, -R7 ;  /* 0x000000010d077824 */ /* 0x040fe200078e0a07 */
[----:B------:R-:W-:Y:S01]  /*0c30*/  LEA.HI R9, R6, R19, RZ, 0x1 ;  /* 0x0000001306097211 */ /* 0x000fe200078f08ff */
[----:B------:R-:W-:Y:S01]  /*0c40*/  IMAD.IADD R11, R13, 0x1, -R10 ;  /* 0x000000010d0b7824 */ /* 0x000fe200078e0a0a */
[----:B------:R-:W-:Y:S01]  /*0c50*/  LEA.HI R6, R4, R5, RZ, 0x1 ;  /* 0x0000000504067211 */ /* 0x000fe200078f08ff */
[----:B------:R-:W-:Y:S01]  /*0c60*/  IMAD.SHL.U32 R24, R7, 0x4, RZ ;  /* 0x0000000407187824 */ /* 0x000fe200078e00ff */
[----:B------:R-:W-:Y:S01]  /*0c70*/  LOP3.LUT R10, R9, 0x7fffffe, RZ, 0xc0, !PT ;  /* 0x07fffffe090a7812 */ /* 0x000fe200078ec0ff */
[----:B------:R-:W-:Y:S01]  /*0c80*/  IMAD.SHL.U32 R136, R7, 0x8, RZ ;  /* 0x0000000807887824 */ /* 0x000fe200078e00ff */
[----:B------:R-:W-:Y:S01]  /*0c90*/  LOP3.LUT R6, R6, 0x1ffffffe, RZ, 0xc0, !PT ;  /* 0x1ffffffe06067812 */ /* 0x000fe200078ec0ff */
[----:B------:R-:W-:Y:S01]  /*0ca0*/  VIADD R14, R24, 0x20 ;  /* 0x00000020180e7836 */ /* 0x000fe20000000000 */
[----:B------:R-:W-:Y:S01]  /*0cb0*/  LEA.HI R9, R11, R11, RZ, 0x1 ;  /* 0x0000000b0b097211 */ /* 0x000fe200078f08ff */
[----:B------:R-:W-:Y:S01]  /*0cc0*/  IMAD.IADD R10, R19, 0x1, -R10 ;  /* 0x00000001130a7824 */ /* 0x000fe200078e0a0a */
[----:B------:R-:W-:Y:S01]  /*0cd0*/  LEA.HI R3, R0, R13, RZ, 0x7 ;  /* 0x0000000d00037211 */ /* 0x000fe200078f38ff */
[----:B------:R-:W-:Y:S01]  /*0ce0*/  IMAD.IADD R6, R5, 0x1, -R6 ;  /* 0x0000000105067824 */ /* 0x000fe200078e0a06 */
[----:B------:R-:W-:Y:S01]  /*0cf0*/  LOP3.LUT R12, R9, 0x1ffffffe, RZ, 0xc0, !PT ;  /* 0x1ffffffe090c7812 */ /* 0x000fe200078ec0ff */
[----:B------:R-:W-:Y:S01]  /*0d00*/  IMAD R18, R5, 0x8, R10 ;  /* 0x0000000805127824 */ /* 0x000fe200078e020a */
[----:B------:R-:W-:Y:S01]  /*0d10*/  LOP3.LUT R4, R4, 0xfffffff0, RZ, 0xc0, !PT ;  /* 0xfffffff004047812 */ /* 0x000fe200078ec0ff */
[----:B------:R-:W-:Y:S01]  /*0d20*/  IMAD.IADD R9, R24, 0x1, R14 ;  /* 0x0000000118097824 */ /* 0x000fe200078e020e */
[----:B------:R-:W-:Y:S01]  /*0d30*/  LOP3.LUT R5, R3, 0xffffff80, RZ, 0xc0, !PT ;  /* 0xffffff8003057812 */ /* 0x000fe200078ec0ff */
[----:B------:R-:W-:Y:S01]  /*0d40*/  STL [R1], R24 ;  /* 0x0000001801007387 */ /* 0x000fe20000100800 */
[----:B------:R-:W-:Y:S01]  /*0d50*/  SHF.R.S32.HI R22, RZ, 0x7, R3 ;  /* 0x00000007ff167819 */ /* 0x000fe20000011403 */
[C---:B------:R-:W-:Y:S01]  /*0d60*/  IMAD.IADD R4, R13.reuse, 0x1, -R4 ;  /* 0x000000010d047824 */ /* 0x040fe200078e0a04 */
[----:B------:R-:W-:Y:S01]  /*0d70*/  SHF.R.S32.HI R10, RZ, 0x1f, R9 ;  /* 0x0000001fff0a7819 */ /* 0x000fe20000011409 */
[----:B------:R-:W-:Y:S01]  /*0d80*/  IMAD.IADD R20, R13, 0x1, -R5 ;  /* 0x000000010d147824 */ /* 0x000fe200078e0a05 */
[----:B------:R-:W-:Y:S01]  /*0d90*/  SHF.R.S32.HI R21, RZ, 0x2, R8 ;  /* 0x00000002ff157819 */ /* 0x000fe20000011408 */
[----:B------:R0:W-:Y:S01]  /*0da0*/  STL [R1+0x28], R14 ;  /* 0x0000280e01007387 */ /* 0x0001e20000100800 */
[-C--:B------:R-:W-:Y:S01]  /*0db0*/  LEA.HI R15, R10, R9.reuse, RZ, 0x3 ;  /* 0x000000090a0f7211 */ /* 0x080fe200078f18ff */
[----:B------:R-:W-:Y:S01]  /*0dc0*/  IMAD.SHL.U32 R6, R6, 0x8, RZ ;  /* 0x0000000806067824 */ /* 0x000fe200078e00ff */
[----:B------:R-:W-:-:S02]  /*0dd0*/  LEA.HI R16, R10, R9, RZ, 0x5 ;  /* 0x000000090a107211 */ /* 0x000fc400078f28ff */
[----:B------:R-:W-:Y:S02]  /*0de0*/  SHF.R.S32.HI R3, RZ, 0x1f, R4 ;  /* 0x0000001fff037819 */ /* 0x000fe40000011404 */
[----:B------:R-:W-:Y:S02]  /*0df0*/  SHF.R.S32.HI R10, RZ, 0x1f, R20 ;  /* 0x0000001fff0a7819 */ /* 0x000fe40000011414 */
[----:B------:R-:W-:Y:S01]  /*0e00*/  SHF.R.S32.HI R8, RZ, 0x1f, R8 ;  /* 0x0000001fff087819 */ /* 0x000fe20000011408 */
[----:B0-----:R-:W-:Y:S01]  /*0e10*/  IMAD.IADD R14, R11, 0x1, -R12 ;  /* 0x000000010b0e7824 */ /* 0x001fe200078e0a0c */
[----:B------:R-:W-:Y:S02]  /*0e20*/  LEA.HI R3, R3, R4, RZ, 0x3 ;  /* 0x0000000403037211 */ /* 0x000fe400078f18ff */
[----:B------:R-:W-:Y:S02]  /*0e30*/  LEA.HI R11, R10, R20, RZ, 0x2 ;  /* 0x000000140a0b7211 */ /* 0x000fe400078f10ff */
[----:B------:R-:W-:-:S02]  /*0e40*/  LEA.HI R8, R8, R21, RZ, 0x2 ;  /* 0x0000001508087211 */ /* 0x000fc400078f10ff */
[C---:B------:R-:W-:Y:S01]  /*0e50*/  LOP3.LUT R5, R3.reuse, 0xfffffff8, RZ, 0xc0, !PT ;  /* 0xfffffff803057812 */ /* 0x040fe200078ec0ff */
[----:B------:R-:W-:Y:S01]  /*0e60*/  IMAD.SHL.U32 R3, R3, 0x40, RZ ;  /* 0x0000004003037824 */ /* 0x000fe200078e00ff */
[--C-:B------:R-:W-:Y:S02]  /*0e70*/  SHF.R.S32.HI R12, RZ, 0x2, R11.reuse ;  /* 0x00000002ff0c7819 */ /* 0x100fe4000001140b */
[----:B------:R-:W-:Y:S01]  /*0e80*/  SHF.R.S32.HI R9, RZ, 0x1f, R11 ;  /* 0x0000001fff097819 */ /* 0x000fe2000001140b */
[----:B------:R-:W-:Y:S01]  /*0e90*/  IMAD.IADD R5, R4, 0x1, -R5 ;  /* 0x0000000104057824 */ /* 0x000fe200078e0a05 */
[----:B------:R-:W-:Y:S02]  /*0ea0*/  LEA.HI R0, R0, R13, RZ, 0x5 ;  /* 0x0000000d00007211 */ /* 0x000fe400078f28ff */
[----:B------:R-:W-:Y:S02]  /*0eb0*/  LOP3.LUT R8, R8, 0xfffffffc, RZ, 0xc0, !PT ;  /* 0xfffffffc08087812 */ /* 0x000fe400078ec0ff */
[----:B------:R-:W-:Y:S01]  /*0ec0*/  LEA.HI R13, R9, R12, RZ, 0x3 ;  /* 0x0000000c090d7211 */ /* 0x000fe200078f18ff */
[----:B------:R-:W-:Y:S01]  /*0ed0*/  IMAD.HI R9, R22, 0x55555556, RZ ;  /* 0x5555555616097827 */ /* 0x000fe200078e02ff */
[----:B------:R-:W-:-:S02]  /*0ee0*/  SHF.R.S32.HI R0, RZ, 0x5, R0 ;  /* 0x00000005ff007819 */ /* 0x000fc40000011400 */
[----:B------:R-:W-:Y:S01]  /*0ef0*/  LOP3.LUT R3, R3, 0x7ffffe00, RZ, 0xc0, !PT ;  /* 0x7ffffe0003037812 */ /* 0x000fe200078ec0ff */
[----:B------:R-:W-:Y:S01]  /*0f00*/  IMAD.IADD R21, R21, 0x1, -R8 ;  /* 0x0000000115157824 */ /* 0x000fe200078e0a08 */
[----:B------:R-:W-:Y:S01]  /*0f10*/  LOP3.LUT R13, R13, 0xfffffff8, RZ, 0xc0, !PT ;  /* 0xfffffff80d0d7812 */ /* 0x000fe200078ec0ff */
[----:B------:R-:W-:Y:S01]  /*0f20*/  IMAD R17, R0, 0x10, R4 ;  /* 0x0000001000117824 */ /* 0x000fe200078e0204 */
[----:B------:R-:W-:Y:S01]  /*0f30*/  LEA.HI R10, R10, R20, RZ, 0x5 ;  /* 0x000000140a0a7211 */ /* 0x000fe200078f28ff */
[----:B------:R-:W-:Y:S01]  /*0f40*/  IMAD R3, R0, 0x400, R3 ;  /* 0x0000040000037824 */ /* 0x000fe200078e0203 */
[----:B------:R-:W-:Y:S01]  /*0f50*/  R2P PR, R5, 0x6 ;  /* 0x0000000605007804 */ /* 0x000fe20000000000 */
[----:B------:R-:W-:Y:S01]  /*0f60*/  IMAD.SHL.U32 R0, R21, 0x40, RZ ;  /* 0x0000004015007824 */ /* 0x000fe200078e00ff */
[----:B------:R-:W-:Y:S01]  /*0f70*/  LEA.HI R9, R9, R9, RZ, 0x1 ;  /* 0x0000000909097211 */ /* 0x000fe200078f08ff */
[----:B------:R-:W-:Y:S01]  /*0f80*/  IMAD.SHL.U32 R5, R5, 0x40, RZ ;  /* 0x0000004005057824 */ /* 0x000fe200078e00ff */
[----:B------:R-:W-:Y:S01]  /*0f90*/  SHF.R.S32.HI R10, RZ, 0x5, R10 ;  /* 0x00000005ff0a7819 */ /* 0x000fe2000001140a */
[----:B------:R-:W-:Y:S01]  /*0fa0*/  IMAD.IADD R13, R12, 0x1, -R13 ;  /* 0x000000010c0d7824 */ /* 0x000fe200078e0a0d */
[----:B------:R0:W-:Y:S01]  /*0fb0*/  STL [R1+0x4c], R21 ;  /* 0x00004c1501007387 */ /* 0x0001e20000100800 */
[----:B------:R-:W-:Y:S01]  /*0fc0*/  IMAD.SHL.U32 R8, R18, 0x20, RZ ;  /* 0x0000002012087824 */ /* 0x000fe200078e00ff */
[----:B------:R-:W-:Y:S01]  /*0fd0*/  LOP3.LUT R5, R5, 0x1c0, RZ, 0xc0, !PT ;  /* 0x000001c005057812 */ /* 0x000fe200078ec0ff */
[----:B------:R-:W-:Y:S01]  /*0fe0*/  IMAD R9, R9, -0x3, R22 ;  /* 0xfffffffd09097824 */ /* 0x000fe200078e0216 */
[----:B------:R-:W-:Y:S01]  /*0ff0*/  SHF.R.S32.HI R16, RZ, 0x5, R16 ;  /* 0x00000005ff107819 */ /* 0x000fe20000011410 */
[----:B------:R-:W-:Y:S01]  /*1000*/  IMAD R10, R10, 0x10, R13 ;  /* 0x000000100a0a7824 */ /* 0x000fe200078e020d */
[----:B------:R-:W-:Y:S01]  /*1010*/  STL [R1+0x14], R8 ;  /* 0x0000140801007387 */ /* 0x000fe20000100800 */
[----:B------:R-:W-:Y:S01]  /*1020*/  SEL R141, R141, 0xffffffc0, !P2 ;  /* 0xffffffc08d8d7807 */ /* 0x000fe20005000000 */
[----:B------:R-:W-:Y:S01]  /*1030*/  IMAD.MOV.U32 R18, RZ, RZ, RZ ;  /* 0x000000ffff127224 */ /* 0x000fe200078e00ff */
[----:B------:R-:W-:Y:S01]  /*1040*/  LOP3.LUT R139, R11, 0x7ffffffc, RZ, 0xc0, !PT ;  /* 0x7ffffffc0b8b7812 */ /* 0x000fe200078ec0ff */
[----:B------:R-:W-:Y:S01]  /*1050*/  IMAD R4, R9, 0x40, R10 ;  /* 0x0000004009047824 */ /* 0x000fe200078e020a */
[----:B0-----:R-:W-:Y:S01]  /*1060*/  LOP3.LUT R21, R0, 0xc0, RZ, 0xc0, !PT ;  /* 0x000000c000157812 */ /* 0x001fe200078ec0ff */
[--C-:B------:R-:W-:Y:S01]  /*1070*/  IMAD.U32 R0, R17, 0x20, R6.reuse ;  /* 0x0000002011007824 */ /* 0x100fe200078e0006 */
[----:B------:R-:W-:Y:S01]  /*1080*/  LOP3.LUT R6, R5, 0x8, R6, 0xf8, !PT ;  /* 0x0000000805067812 */ /* 0x000fe200078ef806 */
[----:B------:R-:W-:Y:S01]  /*1090*/  IMAD R16, R16, 0x1800, R8 ;  /* 0x0000180010107824 */ /* 0x000fe200078e0208 */
[----:B------:R-:W-:Y:S01]  /*10a0*/  SHF.R.U32.HI R12, RZ, 0x3, R21 ;  /* 0x00000003ff0c7819 */ /* 0x000fe20000011615 */
[----:B------:R-:W-:Y:S01]  /*10b0*/  STL [R1+0xc], R21 ;  /* 0x00000c1501007387 */ /* 0x000fe20000100800 */
[----:B------:R-:W-:Y:S01]  /*10c0*/  SHF.R.U32.HI R5, RZ, 0x3, R5 ;  /* 0x00000003ff057819 */ /* 0x000fe20000011605 */
[----:B------:R-:W-:Y:S01]  /*10d0*/  IMAD.IADD R139, R20, 0x1, -R139 ;  /* 0x00000001148b7824 */ /* 0x000fe200078e0a8b */
[----:B------:R-:W-:Y:S01]  /*10e0*/  LOP3.LUT R15, R21, 0x18, R15, 0xf8, !PT ;  /* 0x00000018150f7812 */ /* 0x000fe200078ef80f */
[----:B------:R0:W-:Y:S01]  /*10f0*/  STL [R1+0x64], R0 ;  /* 0x0000640001007387 */ /* 0x0001e20000100800 */
[----:B------:R-:W-:-:S02]  /*1100*/  LOP3.LUT R6, R6, R5, RZ, 0x3c, !PT ;  /* 0x0000000506067212 */ /* 0x000fc400078e3cff */
[----:B------:R-:W-:Y:S01]  /*1110*/  LOP3.LUT R15, R15, R12, RZ, 0x3c, !PT ;  /* 0x0000000c0f0f7212 */ /* 0x000fe200078e3cff */
[----:B------:R-:W-:Y:S01]  /*1120*/  STL [R1+0x10], R12 ;  /* 0x0000100c01007387 */ /* 0x000fe20000100800 */
[----:B------:R-:W-:Y:S01]  /*1130*/  SHF.R.S32.HI R5, RZ, 0x1f, R19 ;  /* 0x0000001fff057819 */ /* 0x000fe20000011413 */
[----:B------:R-:W-:Y:S02]  /*1140*/  IMAD.IADD R3, R3, 0x1, R6 ;  /* 0x0000000103037824 */ /* 0x000fe400078e0206 */
[----:B------:R-:W-:Y:S01]  /*1150*/  STL [R1+0x60], R4 ;  /* 0x0000600401007387 */ /* 0x000fe20000100800 */
[C---:B------:R-:W-:Y:S02]  /*1160*/  VIADD R6, R24.reuse, 0x8 ;  /* 0x0000000818067836 */ /* 0x040fe40000000000 */
[C---:B0-----:R-:W-:Y:S01]  /*1170*/  VIADD R0, R24.reuse, 0x10 ;  /* 0x0000001018007836 */ /* 0x041fe20000000000 */
[----:B------:R-:W-:Y:S01]  /*1180*/  STL [R1+0x58], RZ ;  /* 0x000058ff01007387 */ /* 0x000fe20000100800 */
[----:B------:R-:W-:-:S02]  /*1190*/  VIADD R5, R24, 0x18 ;  /* 0x0000001818057836 */ /* 0x000fc40000000000 */
[----:B------:R-:W-:Y:S01]  /*11a0*/  IMAD R140, R3, 0x2, R2 ;  /* 0x00000002038c7824 */ /* 0x000fe200078e0202 */
[----:B------:R0:W-:Y:S01]  /*11b0*/  STL [R1+0x2c], R0 ;  /* 0x00002c0001007387 */ /* 0x0001e20000100800 */
[----:B------:R-:W-:Y:S02]  /*11c0*/  VIADD R3, R24, 0x28 ;  /* 0x0000002818037836 */ /* 0x000fe40000000000 */
[----:B------:R-:W-:Y:S01]  /*11d0*/  IMAD.IADD R15, R16, 0x1, R15 ;  /* 0x00000001100f7824 */ /* 0x000fe200078e020f */
[----:B------:R-:W-:Y:S01]  /*11e0*/  STL [R1+0x30], R6 ;  /* 0x0000300601007387 */ /* 0x000fe20000100800 */
[----:B------:R-:W-:Y:S01]  /*11f0*/  VIADD R142, R140, 0x21800 ;  /* 0x000218008c8e7836 */ /* 0x000fe20000000000 */
[----:B------:R-:W-:Y:S02]  /*1200*/  CS2R R16, SRZ ;  /* 0x0000000000107805 */ /* 0x000fe4000001ff00 */
[----:B------:R1:W-:Y:S01]  /*1210*/  STL [R1+0x34], R5 ;  /* 0x0000340501007387 */ /* 0x0003e20000100800 */
[----:B0-----:R-:W-:-:S03]  /*1220*/  LOP3.LUT R0, R21, 0x8, R136, 0xf8, !PT ;  /* 0x0000000815007812 */ /* 0x001fc600078ef888 */
[----:B------:R0:W-:Y:S01]  /*1230*/  STL [R1+0x38], R3 ;  /* 0x0000380301007387 */ /* 0x0001e20000100800 */
[----:B------:R-:W-:Y:S02]  /*1240*/  LOP3.LUT R0, R0, R12, RZ, 0x3c, !PT ;  /* 0x0000000c00007212 */ /* 0x000fe400078e3cff */
[----:B-1----:R-:W-:-:S03]  /*1250*/  LEA R5, R15, UR38, 0x1 ;  /* 0x000000260f057c11 */ /* 0x002fc6000f8e08ff */
[----:B------:R-:W-:Y:S02]  /*1260*/  IMAD.IADD R0, R8, 0x1, R0 ;  /* 0x0000000108007824 */ /* 0x000fe400078e0200 */
[----:B0-----:R-:W-:Y:S02]  /*1270*/  VIADD R3, R140, 0x21820 ;  /* 0x000218208c037836 */ /* 0x001fe40000000000 */
[C---:B------:R-:W-:Y:S01]  /*1280*/  @P1 VIADD R3, R142.reuse, 0xffffffe0 ;  /* 0xffffffe08e031836 */ /* 0x040fe20000000000 */
[----:B------:R0:W-:Y:S01]  /*1290*/  STL [R1+0x48], R0 ;  /* 0x0000480001007387 */ /* 0x0001e20000100800 */
[----:B------:R-:W-:Y:S02]  /*12a0*/  IMAD.IADD R142, R142, 0x1, R141 ;  /* 0x000000018e8e7824 */ /* 0x000fe400078e028d */
[----:B------:R-:W-:Y:S01]  /*12b0*/  IMAD.IADD R141, R141, 0x1, R3 ;  /* 0x000000018d8d7824 */ /* 0x000fe200078e0203 */
[----:B------:R-:W-:Y:S04]  /*12c0*/  STL [R1+0x5c], R5 ;  /* 0x00005c0501007387 */ /* 0x000fe80000100800 */
[----:B------:R-:W-:Y:S01]  /*12d0*/  STL [R1+0x20], R3 ;  /* 0x0000200301007387 */ /* 0x000fe20000100800 */
[----:B0-----:R-:W-:-:S05]  /*12e0*/  IMAD R0, R14, 0x8, R4 ;  /* 0x000000080e007824 */ /* 0x001fca00078e0204 */
[----:B------:R0:W-:Y:S02]  /*12f0*/  STL [R1+0x40], R0 ;  /* 0x0000400001007387 */ /* 0x0001e40000100800 */
[----:B0-----:R-:W-:-:S05]  /*1300*/  VIADD R0, R3, 0x6000 ;  /* 0x0000600003007836 */ /* 0x001fca0000000000 */
[----:B------:R0:W-:Y:S02]  /*1310*/  STL [R1+0x24], R0 ;  /* 0x0000240001007387 */ /* 0x0001e40000100800 */
.L_x_11490:
[----:B------:R-:W-:Y:S05]  /*1320*/  YIELD ;  /* 0x0000000000007946 */ /* 0x000fea0003800000 */
[----:B------:R-:W-:Y:S01]  /*1330*/  ULDC.64 UR4, c[0x0][0xa28] ;  /* 0x00028a0000047ab9 */ /* 0x000fe20000000a00 */
[----:B0-2-4-:R-:W1:Y:S01]  /*1340*/  LDC.64 R6, c[0x0][0xa08] ;  /* 0x00028200ff067b82 */ /* 0x015e620000000a00 */
        /* <DEDUP_REMOVED lines=9> */
[----:B------:R-:W2:Y:S01]  /*13e0*/  @P1 LDC.64 R4, c[0x0][0xa28] ;  /* 0x00028a00ff041b82 */ /* 0x000ea20000000a00 */
[----:B------:R-:W-:Y:S01]  /*13f0*/  ISETP.NE.AND.EX P0, PT, RZ, UR5, PT, P0 ;  /* 0x00000005ff007c0c */ /* 0x000fe2000bf05300 */
[----:B-1----:R-:W-:-:S06]  /*1400*/  IMAD.WIDE R10, R75, 0x4, R6 ;  /* 0x000000044b0a7825 */ /* 0x002fcc00078e0206 */
[----:B------:R-:W1:Y:S01]  /*1410*/  @P2 LDC.64 R8, c[0x0][0xa18] ;  /* 0x00028600ff082b82 */ /* 0x000e620000000a00 */
[----:B------:R-:W-:Y:S02]  /*1420*/  ULDC UR4, c[0x0][0x288] ;  /* 0x0000a20000047ab9 */ /* 0x000fe40000000800 */
[----:B------:R-:W-:Y:S01]  /*1430*/  IMAD.U32 R22, RZ, RZ, UR4 ;  /* 0x00000004ff167e24 */ /* 0x000fe2000f8e00ff */
[----:B------:R-:W-:Y:S02]  /*1440*/  ULDC.64 UR4, c[0x0][0x418] ;  /* 0x0001060000047ab9 */ /* 0x000fe40000000a00 */
[----:B---3--:R3:W5:Y:S01]  /*1450*/  @P0 LDG.E R27, desc[UR40][R10.64] ;  /* 0x000000280a1b0981 */ /* 0x008762000c1e1900 */
[----:B--2---:R-:W-:-:S05]  /*1460*/  @P1 IMAD.WIDE R4, R75, 0x4, R4 ;  /* 0x000000044b041825 */ /* 0x004fca00078e0204 */
[----:B------:R3:W5:Y:S01]  /*1470*/  @P1 LDG.E R3, desc[UR40][R4.64] ;  /* 0x0000002804031981 */ /* 0x000762000c1e1900 */
[----:B-1----:R-:W-:-:S05]  /*1480*/  @P2 IMAD.WIDE R6, R75, 0x4, R8 ;  /* 0x000000044b062825 */ /* 0x002fca00078e0208 */
        /* <DEDUP_REMOVED lines=10> */
[----:B---3--:R-:W-:Y:S06]  /*1530*/  @P2 BRA `(.L_x_11286) ;  /* 0x0000000000242947 */ /* 0x008fec0003800000 */
[----:B------:R-:W-:Y:S02]  /*1540*/  ULDC.64 UR4, c[0x0][0xa00] ;  /* 0x0002800000047ab9 */ /* 0x000fe40000000a00 */
[----:B------:R-:W-:-:S04]  /*1550*/  ISETP.NE.U32.AND P1, PT, RZ, UR4, PT ;  /* 0x00000004ff007c0c */ /* 0x000fc8000bf25070 */
[----:B------:R-:W-:-:S13]  /*1560*/  ISETP.NE.AND.EX P1, PT, RZ, UR5, PT, P1 ;  /* 0x00000005ff007c0c */ /* 0x000fda000bf25310 */
[----:B------:R-:W-:Y:S05]  /*1570*/  @!P1 BRA `(.L_x_11286) ;  /* 0x0000000000149947 */ /* 0x000fea0003800000 */
[----:B------:R-:W1:Y:S02]  /*1580*/  LDC.64 R4, c[0x0][0xa00] ;  /* 0x00028000ff047b82 */ /* 0x000e640000000a00 */
[----:B-1----:R-:W-:-:S05]  /*1590*/  IMAD.WIDE R4, R75, 0x4, R4 ;  /* 0x000000044b047825 */ /* 0x002fca00078e0204 */
[----:B-----5:R-:W2:Y:S04]  /*15a0*/  LDG.E R22, desc[UR40][R4.64] ;  /* 0x0000002804167981 */ /* 0x020ea8000c1e1900 */
[----:B------:R-:W2:Y:S02]  /*15b0*/  LDG.E R7, desc[UR40][R4.64+0x4] ;  /* 0x0000042804077981 */ /* 0x000ea4000c1e1900 */
[----:B--2---:R-:W-:-:S07]  /*15c0*/  IMAD.IADD R22, R7, 0x1, -R22 ;  /* 0x0000000107167824 */ /* 0x004fce00078e0a16 */
.L_x_11286:
[----:B------:R-:W-:Y:S01]  /*15d0*/  ULDC.64 UR4, c[0x0][0xa20] ;  /* 0x0002880000047ab9 */ /* 0x000fe20000000a00 */
[----:B------:R1:W-:Y:S01]  /*15e0*/  STL [R1+0x50], R74 ;  /* 0x0000504a01007387 */ /* 0x0003e20000100800 */
[----:B------:R-:W-:-:S03]  /*15f0*/  ISETP.NE.U32.AND P1, PT, RZ, UR4, PT ;  /* 0x00000004ff007c0c */ /* 0x000fc6000bf25070 */
[----:B------:R1:W-:Y:S01]  /*1600*/  STL [R1+0x54], R75 ;  /* 0x0000544b01007387 */ /* 0x0003e20000100800 */
[----:B------:R-:W-:-:S13]  /*1610*/  ISETP.NE.AND.EX P1, PT, RZ, UR5, PT, P1 ;  /* 0x00000005ff007c0c */ /* 0x000fda000bf25310 */
[----:B-1----:R-:W-:Y:S05]  /*1620*/  @!P1 BRA `(.L_x_11287) ;  /* 0x0000000000109947 */ /* 0x002fea0003800000 */
[----:B------:R-:W1:Y:S02]  /*1630*/  LDC.64 R28, c[0x0][0xa20] ;  /* 0x00028800ff1c7b82 */ /* 0x000e640000000a00 */
[----:B-1----:R-:W-:-:S06]  /*1640*/  IMAD.WIDE R28, R75, 0x4, R28 ;  /* 0x000000044b1c7825 */ /* 0x002fcc00078e021c */
[----:B------:R1:W5:Y:S01]  /*1650*/  LDG.E R28, desc[UR40][R28.64] ;  /* 0x000000281c1c7981 */ /* 0x000362000c1e1900 */
[----:B------:R-:W-:Y:S05]  /*1660*/  BRA `(.L_x_11288) ;  /* 0x0000000000107947 */ /* 0x000fea0003800000 */
.L_x_11287:
[----:B------:R-:W-:Y:S05]  /*1670*/  @!P0 BRA `(.L_x_11288) ;  /* 0x00000000000c8947 */ /* 0x000fea0003800000 */
[----:B------:R-:W2:Y:S04]  /*1680*/  LDG.E R5, desc[UR40][R10.64] ;  /* 0x000000280a057981 */ /* 0x000ea8000c1e1900 */
[----:B------:R-:W2:Y:S02]  /*1690*/  LDG.E R28, desc[UR40][R10.64+0x4] ;  /* 0x000004280a1c7981 */ /* 0x000ea4000c1e1900 */
[----:B--2---:R-:W-:-:S07]  /*16a0*/  IMAD.IADD R28, R28, 0x1, -R5 ;  /* 0x000000011c1c7824 */ /* 0x004fce00078e0a05 */
.L_x_11288:
[----:B------:R-:W-:Y:S01]  /*16b0*/  ULDC.64 UR4, c[0x0][0xa10] ;  /* 0x0002840000047ab9 */ /* 0x000fe20000000a00 */
[----:B------:R-:W2:Y:S01]  /*16c0*/  LDC R4, c[0x0][0x448] ;  /* 0x00011200ff047b82 */ /* 0x000ea20000000800 */
[----:B------:R-:W-:-:S04]  /*16d0*/  ISETP.NE.U32.AND P0, PT, RZ, UR4, PT ;  /* 0x00000004ff007c0c */ /* 0x000fc8000bf05070 */
[----:B------:R-:W-:Y:S01]  /*16e0*/  ISETP.NE.AND.EX P0, PT, RZ, UR5, PT, P0 ;  /* 0x00000005ff007c0c */ /* 0x000fe2000bf05300 */
[----:B------:R-:W-:Y:S02]  /*16f0*/  ULDC.64 UR4, c[0x0][0xa30] ;  /* 0x00028c0000047ab9 */ /* 0x000fe40000000a00 */
[----:B------:R-:W-:-:S04]  /*1700*/  ISETP.NE.U32.AND P1, PT, RZ, UR4, PT ;  /* 0x00000004ff007c0c */ /* 0x000fc8000bf25070 */
[----:B------:R-:W-:-:S06]  /*1710*/  ISETP.NE.AND.EX P1, PT, RZ, UR5, PT, P1 ;  /* 0x00000005ff007c0c */ /* 0x000fcc000bf25310 */
[----:B------:R-:W3:Y:S08]  /*1720*/  @P0 LDC.64 R6, c[0x0][0xa10] ;  /* 0x00028400ff060b82 */ /* 0x000ef00000000a00 */
[----:B------:R-:W4:Y:S01]  /*1730*/  @P1 LDC.64 R8, c[0x0][0xa30] ;  /* 0x00028c00ff081b82 */ /* 0x000f220000000a00 */
[----:B---3--:R-:W-:-:S05]  /*1740*/  @P0 IMAD.WIDE R6, R75, 0x4, R6 ;  /* 0x000000044b060825 */ /* 0x008fca00078e0206 */
[----:B0-----:R-:W3:Y:S04]  /*1750*/  @P0 LDG.E R0, desc[UR40][R6.64] ;  /* 0x0000002806000981 */ /* 0x001ee8000c1e1900 */
[----:B------:R-:W3:Y:S01]  /*1760*/  @P0 LDG.E R11, desc[UR40][R6.64+0x4] ;  /* 0x00000428060b0981 */ /* 0x000ee2000c1e1900 */
[----:B-----5:R-:W-:Y:S02]  /*1770*/  IMAD.MOV.U32 R105, RZ, RZ, R28 ;  /* 0x000000ffff697224 */ /* 0x020fe400078e001c */
[----:B----4-:R-:W-:-:S05]  /*1780*/  @P1 IMAD.WIDE R8, R75, 0x4, R8 ;  /* 0x000000044b081825 */ /* 0x010fca00078e0208 */
[----:B------:R0:W5:Y:S01]  /*1790*/  @P1 LDG.E R105, desc[UR40][R8.64] ;  /* 0x0000002808691981 */ /* 0x000162000c1e1900 */
[----:B--2---:R-:W-:Y:S01]  /*17a0*/  ISETP.NE.AND P1, PT, R4, 0x1, PT ;  /* 0x000000010400780c */ /* 0x004fe20003f25270 */
[----:B------:R-:W-:Y:S01]  /*17b0*/  IMAD R12, R73, 0xc0, RZ ;  /* 0x000000c0490c7824 */ /* 0x000fe200078e02ff */
[----:B------:R-:W2:Y:S04]  /*17c0*/  LDC.64 R4, c[0x0][0x9e0] ;  /* 0x00027800ff047b82 */ /* 0x000ea80000000a00 */
[----:B------:R4:W-:Y:S07]  /*17d0*/  STL [R1+0x18], R12 ;  /* 0x0000180c01007387 */ /* 0x0009ee0000100800 */
[----:B------:R-:W1:Y:S08]  /*17e0*/  @P1 LDC R13, c[0x0][0x44c] ;  /* 0x00011300ff0d1b82 */ /* 0x000e700000000800 */
[----:B------:R-:W0:Y:S01]  /*17f0*/  @P1 LDC R10, c[0x0][0x450] ;  /* 0x00011400ff0a1b82 */ /* 0x000e220000000800 */
[----:B--2---:R-:W-:Y:S01]  /*1800*/  ISETP.GE.AND P2, PT, R5, 0x1, PT ;  /* 0x000000010500780c */ /* 0x004fe20003f46270 */
[----:B---3--:R-:W-:-:S02]  /*1810*/  @P0 IMAD.IADD R24, R11, 0x1, -R0 ;  /* 0x000000010b180824 */ /* 0x008fc400078e0a00 */
[----:B------:R-:W-:Y:S02]  /*1820*/  IMAD.IADD R11, R28, 0x1, -R3 ;  /* 0x000000011c0b7824 */ /* 0x000fe400078e0a03 */
[----:B------:R-:W-:Y:S02]  /*1830*/  VIADD R0, R12, 0xbf ;  /* 0x000000bf0c007836 */ /* 0x000fe40000000000 */
[----:B------:R-:W-:Y:S02]  /*1840*/  IMAD.IADD R138, R11, 0x1, R24 ;  /* 0x000000010b8a7824 */ /* 0x000fe400078e0218 */
[----:B-1----:R-:W-:-:S03]  /*1850*/  @P1 IMAD.HI.U32 R3, R0, R13, RZ ;  /* 0x0000000d00031227 */ /* 0x002fc600078e00ff */
[C---:B------:R-:W-:Y:S01]  /*1860*/  IADD3 R111, R138.reuse, 0x1, -R22 ;  /* 0x000000018a6f7810 */ /* 0x040fe20007ffe816 */
[----:B------:R-:W-:Y:S01]  /*1870*/  IMAD.MOV.U32 R6, RZ, RZ, R0 ;  /* 0x000000ffff067224 */ /* 0x000fe200078e0000 */
[----:B0-----:R-:W-:Y:S01]  /*1880*/  @P1 SHF.R.U32.HI R6, RZ, R10, R3 ;  /* 0x0000000aff061219 */ /* 0x001fe20000011603 */
[----:B------:R-:W-:-:S04]  /*1890*/  VIADD R0, R138, 0x7f ;  /* 0x0000007f8a007836 */ /* 0x000fc80000000000 */
[----:B------:R-:W-:Y:S01]  /*18a0*/  IMAD.IADD R9, R111, 0x1, R6 ;  /* 0x000000016f097824 */ /* 0x000fe200078e0206 */
[----:B------:R-:W-:-:S03]  /*18b0*/  SHF.R.S32.HI R3, RZ, 0x1f, R0 ;  /* 0x0000001fff037819 */ /* 0x000fc60000011400 */
[----:B------:R-:W-:Y:S01]  /*18c0*/  IMAD.IADD R4, R9, 0x1, R4 ;  /* 0x0000000109047824 */ /* 0x000fe200078e0204 */
[----:B------:R-:W-:-:S04]  /*18d0*/  LEA.HI R3, R3, R0, RZ, 0x7 ;  /* 0x0000000003037211 */ /* 0x000fc800078f38ff */
[----:B------:R-:W-:Y:S01]  /*18e0*/  SHF.R.S32.HI R112, RZ, 0x7, R3 ;  /* 0x00000007ff707819 */ /* 0x000fe20000011403 */
[----:B----4-:R-:W-:Y:S06]  /*18f0*/  @!P2 BRA `(.L_x_11289) ;  /* 0x000000000048a947 */ /* 0x010fec0003800000 */
        /* <DEDUP_REMOVED lines=11> */
.L_x_11291:
[----:B------:R-:W-:-:S13]  /*19b0*/  ISETP.NE.AND P0, PT, R5, 0x1, PT ;  /* 0x000000010500780c */ /* 0x000fda0003f05270 */
[----:B------:R-:W0:Y:S02]  /*19c0*/  @P0 LDC.64 R6, c[0x0][0x9e8] ;  /* 0x00027a00ff060b82 */ /* 0x000e240000000a00 */
[----:B0-----:R-:W-:-:S05]  /*19d0*/  @P0 IMAD.HI.U32 R6, R0, R6, RZ ;  /* 0x0000000600060227 */ /* 0x001fca00078e00ff */
[----:B------:R-:W-:-:S07]  /*19e0*/  @P0 SHF.R.U32.HI R0, RZ, R7, R6 ;  /* 0x00000007ff000219 */ /* 0x000fce0000011606 */
.L_x_11292:
[----:B------:R-:W-:Y:S05]  /*19f0*/  BSYNC B0 ;  /* 0x0000000000007941 */ /* 0x000fea0003800000 */
.L_x_11290:
[----:B------:R-:W-:-:S05]  /*1a00*/  IMAD R3, R0, R5, R5 ;  /* 0x0000000500037224 */ /* 0x000fca00078e0205 */
[----:B------:R-:W-:-:S07]  /*1a10*/  VIMNMX R4, R4, R3, PT ;  /* 0x0000000304047248 */ /* 0x000fce0003fe0100 */
.L_x_11289:
        /* <DEDUP_REMOVED lines=20> */
.L_x_11295:
[----:B------:R-:W-:-:S13]  /*1b60*/  ISETP.NE.AND P0, PT, R5, 0x1, PT ;  /* 0x000000010500780c */ /* 0x000fda0003f05270 */
[----:B------:R-:W0:Y:S02]  /*1b70*/  @P0 LDC.64 R6, c[0x0][0x9e8] ;  /* 0x00027a00ff060b82 */ /* 0x000e240000000a00 */
[----:B0-----:R-:W-:-:S05]  /*1b80*/  @P0 IMAD.HI.U32 R6, R0, R6, RZ ;  /* 0x0000000600060227 */ /* 0x001fca00078e00ff */
[----:B------:R-:W-:-:S07]  /*1b90*/  @P0 SHF.R.U32.HI R0, RZ, R7, R6 ;  /* 0x00000007ff000219 */ /* 0x000fce0000011606 */
.L_x_11296:
[----:B------:R-:W-:Y:S05]  /*1ba0*/  BSYNC B0 ;  /* 0x0000000000007941 */ /* 0x000fea0003800000 */
.L_x_11294:
[----:B------:R-:W-:-:S05]  /*1bb0*/  IMAD R0, R0, R5, RZ ;  /* 0x0000000500007224 */ /* 0x000fca00078e02ff */
[----:B------:R-:W-:-:S07]  /*1bc0*/  VIMNMX R3, R3, R0, !PT ;  /* 0x0000000003037248 */ /* 0x000fce0007fe0100 */
.L_x_11293:
        /* <DEDUP_REMOVED lines=43> */
.L_x_11299:
[----:B------:R-:W-:Y:S05]  /*1e80*/  BSYNC B6 ;  /* 0x0000000000067941 */ /* 0x000fea0003800000 */
.L_x_11298:
        /* <DEDUP_REMOVED lines=20> */
.L_x_11301:
[----:B------:R-:W-:Y:S05]  /*1fd0*/  BSYNC B6 ;  /* 0x0000000000067941 */ /* 0x000fea0003800000 */
.L_x_11300:
[----:B------:R-:W-:Y:S01]  /*1fe0*/  IMAD.IADD R70, R27, 0x1, R28 ;  /* 0x000000011b467824 */ /* 0x000fe200078e021c */
[----:B------:R-:W2:Y:S01]  /*1ff0*/  LDL.64 R14, [R1] ;  /* 0x00000000010e7983 */ /* 0x000ea20000100a00 */
[----:B------:R-:W-:Y:S01]  /*2000*/  ULDC.64 UR4, c[0x0][0x9f8] ;  /* 0x00027e0000047ab9 */ /* 0x000fe20000000a00 */
[----:B------:R-:W0:Y:S01]  /*2010*/  LDC.64 R10, c[0x0][0x300] ;  /* 0x0000c000ff0a7b82 */ /* 0x000e220000000a00 */
[----:B------:R-:W-:Y:S01]  /*2020*/  ISETP.NE.U32.AND P0, PT, RZ, UR4, PT ;  /* 0x00000004ff007c0c */ /* 0x000fe2000bf05070 */
[----:B------:R-:W2:Y:S01]  /*2030*/  LDL.64 R28, [R1] ;  /* 0x00000000011c7983 */ /* 0x000ea20000100a00 */
[----:B------:R-:W-:Y:S02]  /*2040*/  ULDC.64 UR6, c[0x0][0xa08] ;  /* 0x0002820000067ab9 */ /* 0x000fe40000000a00 */
[----:B------:R-:W-:Y:S01]  /*2050*/  ISETP.NE.AND.EX P0, PT, RZ, UR5, PT, P0 ;  /* 0x00000005ff007c0c */ /* 0x000fe2000bf05300 */
[----:B------:R-:W3:Y:S01]  /*2060*/  LDL R37, [R1+0xc] ;  /* 0x00000c0001257983 */ /* 0x000ee20000100800 */
[----:B------:R-:W1:Y:S01]  /*2070*/  S2R R20, SR_TID.X ;  /* 0x0000000000147919 */ /* 0x000e620000002100 */
[----:B------:R-:W-:Y:S01]  /*2080*/  SHF.R.S32.HI R13, RZ, 0x1f, R70 ;  /* 0x0000001fff0d7819 */ /* 0x000fe20000011446 */
[----:B------:R-:W-:Y:S01]  /*2090*/  ULDC.64 UR4, c[0x0][0x308] ;  /* 0x0000c20000047ab9 */ /* 0x000fe20000000a00 */
[----:B------:R-:W-:Y:S01]  /*20a0*/  SHF.R.S32.HI R8, RZ, 0x1f, R74 ;  /* 0x0000001fff087819 */ /* 0x000fe2000001144a */
[----:B------:R-:W4:Y:S08]  /*20b0*/  LDC R107, c[0x0][0x3f4] ;  /* 0x0000fd00ff6b7b82 */ /* 0x000f300000000800 */
[----:B------:R-:W1:Y:S02]  /*20c0*/  @P0 LDC.64 R4, c[0x0][0x9f8] ;  /* 0x00027e00ff040b82 */ /* 0x000e640000000a00 */
[----:B-1----:R-:W-:-:S05]  /*20d0*/  @P0 IMAD.WIDE R4, R75, 0x4, R4 ;  /* 0x000000044b040825 */ /* 0x002fca00078e0204 */
[----:B------:R1:W4:Y:S01]  /*20e0*/  @P0 LDG.E R75, desc[UR40][R4.64] ;  /* 0x00000028044b0981 */ /* 0x000322000c1e1900 */
[-C--:B0-----:R-:W-:Y:S01]  /*20f0*/  IMAD R0, R13, R10.reuse, RZ ;  /* 0x0000000a0d007224 */ /* 0x081fe200078e02ff */
[----:B------:R-:W-:Y:S01]  /*2100*/  ISETP.NE.U32.AND P0, PT, RZ, UR6, PT ;  /* 0x00000006ff007c0c */ /* 0x000fe2000bf05070 */
[C---:B------:R-:W-:Y:S01]  /*2110*/  IMAD.WIDE.U32 R6, R70.reuse, R10, RZ ;  /* 0x0000000a46067225 */ /* 0x040fe200078e00ff */
[----:B------:R-:W-:Y:S02]  /*2120*/  SHF.R.U32.HI R33, RZ, 0x7, R20 ;  /* 0x00000007ff217819 */ /* 0x000fe40000011614 */
[----:B------:R-:W-:Y:S01]  /*2130*/  ISETP.NE.AND.EX P0, PT, RZ, UR7, PT, P0 ;  /* 0x00000007ff007c0c */ /* 0x000fe2000bf05300 */
[----:B------:R-:W-:Y:S01]  /*2140*/  IMAD R3, R70, R11, R0 ;  /* 0x0000000b46037224 */ /* 0x000fe200078e0200 */
[----:B------:R-:W-:-:S03]  /*2150*/  ISETP.NE.AND P6, PT, R33, 0x1, PT ;  /* 0x000000012100780c */ /* 0x000fc60003fc5270 */
[----:B------:R-:W-:Y:S02]  /*2160*/  IMAD.IADD R7, R7, 0x1, R3 ;  /* 0x0000000107077824 */ /* 0x000fe400078e0203 */
[----:B------:R-:W-:Y:S02]  /*2170*/  IMAD R3, R8, UR4, RZ ;  /* 0x0000000408037c24 */ /* 0x000fe4000f8e02ff */
[C---:B-1----:R-:W-:Y:S01]  /*2180*/  IMAD.WIDE.U32 R4, R74.reuse, UR4, R6 ;  /* 0x000000044a047c25 */ /* 0x042fe2000f8e0006 */
[----:B------:R-:W-:Y:S01]  /*2190*/  SHF.R.S32.HI R137, RZ, 0x1f, R136 ;  /* 0x0000001fff897819 */ /* 0x000fe20000011488 */
[----:B------:R-:W0:Y:S02]  /*21a0*/  LDC.64 R6, c[0x0][0x408] ;  /* 0x00010200ff067b82 */ /* 0x000e240000000a00 */
[----:B------:R-:W-:Y:S01]  /*21b0*/  IMAD R3, R74, UR5, R3 ;  /* 0x000000054a037c24 */ /* 0x000fe2000f8e0203 */
[----:B------:R-:W-:-:S03]  /*21c0*/  ULDC.64 UR4, c[0x0][0x310] ;  /* 0x0000c40000047ab9 */ /* 0x000fc60000000a00 */
[----:B------:R-:W-:Y:S02]  /*21d0*/  IMAD.IADD R5, R5, 0x1, R3 ;  /* 0x0000000105057824 */ /* 0x000fe400078e0203 */
[----:B--2---:R-:W-:-:S05]  /*21e0*/  IMAD.MOV.U32 R28, RZ, RZ, R14 ;  /* 0x000000ffff1c7224 */ /* 0x004fca00078e000e */
[----:B------:R-:W-:-:S05]  /*21f0*/  SHF.R.S32.HI R29, RZ, 0x1f, R28 ;  /* 0x0000001fff1d7819 */ /* 0x000fca000001141c */
[----:B------:R1:W-:Y:S04]  /*2200*/  STL [R1+0x4], R29 ;  /* 0x0000041d01007387 */ /* 0x0003e80000100800 */
[----:B------:R-:W2:Y:S04]  /*2210*/  LDL R36, [R1+0x10] ;  /* 0x0000100001247983 */ /* 0x000ea80000100800 */
[----:B------:R-:W2:Y:S04]  /*2220*/  LDL R35, [R1+0x14] ;  /* 0x0000140001237983 */ /* 0x000ea80000100800 */
[----:B------:R-:W2:Y:S01]  /*2230*/  LDL R34, [R1+0x4c] ;  /* 0x00004c0001227983 */ /* 0x000ea20000100800 */
[----:B------:R-:W-:-:S02]  /*2240*/  SHF.R.S32.HI R32, RZ, 0x1f, R19 ;  /* 0x0000001fff207819 */ /* 0x000fc40000011413 */
[----:B----4-:R-:W-:-:S04]  /*2250*/  SHF.R.S32.HI R0, RZ, 0x1f, R75 ;  /* 0x0000001fff007819 */ /* 0x010fc8000001144b */
[----:B------:R-:W-:Y:S02]  /*2260*/  SEL R93, R0, RZ, !P0 ;  /* 0x000000ff005d7207 */ /* 0x000fe40004000000 */
[----:B------:R-:W-:-:S03]  /*2270*/  SEL R75, R75, RZ, !P0 ;  /* 0x000000ff4b4b7207 */ /* 0x000fc60004000000 */
[----:B------:R-:W-:Y:S02]  /*2280*/  IMAD R0, R93, UR4, RZ ;  /* 0x000000045d007c24 */ /* 0x000fe4000f8e02ff */
[----:B------:R-:W-:-:S04]  /*2290*/  IMAD.WIDE.U32 R20, R75, UR4, R4 ;  /* 0x000000044b147c25 */ /* 0x000fc8000f8e0004 */
[----:B------:R-:W-:Y:S01]  /*22a0*/  IMAD R3, R75, UR5, R0 ;  /* 0x000000054b037c24 */ /* 0x000fe2000f8e0200 */
[----:B------:R-:W-:Y:S05]  /*22b0*/  @!P6 WARPSYNC.ALL ;  /* 0x000000000000e948 */ /* 0x000fea0003800000 */
[----:B------:R-:W-:Y:S01]  /*22c0*/  ULDC.64 UR4, c[0x0][0x330] ;  /* 0x0000cc0000047ab9 */ /* 0x000fe20000000a00 */
[C---:B------:R-:W-:Y:S02]  /*22d0*/  VIADD R0, R136.reuse, 0x10 ;  /* 0x0000001088007836 */ /* 0x040fe40000000000 */
[----:B------:R-:W-:Y:S01]  /*22e0*/  VIADD R72, R136, 0x30 ;  /* 0x0000003088487836 */ /* 0x000fe20000000000 */
[----:B------:R-:W-:Y:S01]  /*22f0*/  LOP3.LUT R23, R23, 0xfffffffe, RZ, 0xc0, !PT ;  /* 0xfffffffe17177812 */ /* 0x000fe200078ec0ff */
[----:B------:R-:W-:Y:S01]  /*2300*/  IMAD R5, R8, UR4, RZ ;  /* 0x0000000408057c24 */ /* 0x000fe2000f8e02ff */
[----:B------:R-:W-:Y:S01]  /*2310*/  ULDC.64 UR6, c[0x0][0x338] ;  /* 0x0000ce0000067ab9 */ /* 0x000fe20000000a00 */
[----:B------:R-:W-:Y:S01]  /*2320*/  IMAD.WIDE.U32 R60, R74, UR4, R136 ;  /* 0x000000044a3c7c25 */ /* 0x000fe2000f8e0088 */
[----:B------:R-:W-:-:S02]  /*2330*/  ULDC UR4, c[0x0][0x2f4] ;  /* 0x0000bd0000047ab9 */ /* 0x000fc40000000800 */
[----:B------:R-:W-:Y:S01]  /*2340*/  ISETP.GE.AND P1, PT, R0, UR4, PT ;  /* 0x0000000400007c0c */ /* 0x000fe2000bf26270 */
[-C--:B------:R-:W-:Y:S02]  /*2350*/  IMAD R8, R32, R10.reuse, RZ ;  /* 0x0000000a20087224 */ /* 0x080fe400078e02ff */
[----:B------:R-:W-:Y:S02]  /*2360*/  IMAD R9, R74, UR5, R5 ;  /* 0x000000054a097c24 */ /* 0x000fe4000f8e0205 */
[C---:B------:R-:W-:Y:S01]  /*2370*/  IMAD R94, R19.reuse, R11, R8 ;  /* 0x0000000b135e7224 */ /* 0x040fe200078e0208 */
[----:B------:R-:W-:Y:S01]  /*2380*/  SEL R8, RZ, 0xffffffff, P1 ;  /* 0xffffffffff087807 */ /* 0x000fe20000800000 */
[----:B------:R-:W-:Y:S01]  /*2390*/  IMAD.WIDE.U32 R4, R19, R10, R136 ;  /* 0x0000000a13047225 */ /* 0x000fe200078e0088 */
[----:B------:R-:W-:-:S03]  /*23a0*/  ISETP.GE.AND P0, PT, R136, UR4, PT ;  /* 0x0000000488007c0c */ /* 0x000fc6000bf06270 */
[----:B------:R-:W-:Y:S01]  /*23b0*/  IMAD.IADD R3, R21, 0x1, R3 ;  /* 0x0000000115037824 */ /* 0x000fe200078e0203 */
[----:B------:R-:W-:Y:S01]  /*23c0*/  IADD3 R95, P1, R20, R4, RZ ;  /* 0x00000004145f7210 */ /* 0x000fe20007f3e0ff */
[----:B------:R-:W-:Y:S01]  /*23d0*/  IMAD.IADD R61, R61, 0x1, R9 ;  /* 0x000000013d3d7824 */ /* 0x000fe200078e0209 */
[----:B------:R-:W-:Y:S01]  /*23e0*/  SEL R4, RZ, 0x1, P0 ;  /* 0x00000001ff047807 */ /* 0x000fe20000000000 */
[----:B------:R-:W-:Y:S01]  /*23f0*/  IMAD.SHL.U32 R9, R8, 0x2, RZ ;  /* 0x0000000208097824 */ /* 0x000fe200078e00ff */
[----:B------:R-:W-:-:S04]  /*2400*/  IADD3.X R94, R3, R5, R94, P1, !PT ;  /* 0x00000005035e7210 */ /* 0x000fc80000ffe45e */
[----:B------:R-:W-:Y:S01]  /*2410*/  LOP3.LUT R5, R9, 0x2, R4, 0xe2, !PT ;  /* 0x0000000209057812 */ /* 0x000fe200078ee204 */
[----:B------:R-:W-:Y:S01]  /*2420*/  VIADD R4, R136, 0x20 ;  /* 0x0000002088047836 */ /* 0x000fe20000000000 */
[----:B------:R-:W4:Y:S01]  /*2430*/  LDC.64 R8, c[0x0][0x3f8] ;  /* 0x0000fe00ff087b82 */ /* 0x000f220000000a00 */
[----:B0-----:R-:W-:Y:S01]  /*2440*/  IMAD R12, R32, R6, RZ ;  /* 0x00000006200c7224 */ /* 0x001fe200078e02ff */
[----:B------:R-:W-:Y:S01]  /*2450*/  ISETP.GE.AND P1, PT, R72, UR4, PT ;  /* 0x0000000448007c0c */ /* 0x000fe2000bf26270 */
[----:B------:R-:W-:Y:S01]  /*2460*/  VIADD R27, R136, 0x40 ;  /* 0x00000040881b7836 */ /* 0x000fe20000000000 */
[----:B------:R-:W-:Y:S01]  /*2470*/  ISETP.GE.AND P0, PT, R4, UR4, PT ;  /* 0x0000000404007c0c */ /* 0x000fe2000bf06270 */
[----:B------:R-:W-:Y:S01]  /*2480*/  IMAD R15, R19, R7, R12 ;  /* 0x00000007130f7224 */ /* 0x000fe200078e020c */
[----:B------:R-:W-:Y:S02]  /*2490*/  SEL R14, RZ, 0x8, P1 ;  /* 0x00000008ff0e7807 */ /* 0x000fe40000800000 */
[----:B------:R-:W-:-:S02]  /*24a0*/  SEL R12, RZ, 0x4, P0 ;  /* 0x00000004ff0c7807 */ /* 0x000fc40000000000 */
[----:B------:R-:W-:Y:S02]  /*24b0*/  ISETP.GE.AND P0, PT, R27, UR4, PT ;  /* 0x000000041b007c0c */ /* 0x000fe4000bf06270 */
[----:B------:R-:W-:Y:S02]  /*24c0*/  LOP3.LUT R12, R14, R5, R12, 0xfe, !PT ;  /* 0x000000050e0c7212 */ /* 0x000fe400078efe0c */
[----:B------:R-:W-:Y:S02]  /*24d0*/  SEL R5, RZ, 0x10, P0 ;  /* 0x00000010ff057807 */ /* 0x000fe40000000000 */
[----:B------:R-:W-:Y:S02]  /*24e0*/  ISETP.GE.AND P0, PT, R136, R107, PT ;  /* 0x0000006b8800720c */ /* 0x000fe40003f06270 */
[----:B------:R-:W-:Y:S02]  /*24f0*/  LOP3.LUT R12, R12, R5, RZ, 0xfc, !PT ;  /* 0x000000050c0c7212 */ /* 0x000fe400078efcff */
[----:B------:R-:W-:Y:S01]  /*2500*/  SEL R5, R107, RZ, P0 ;  /* 0x000000ff6b057207 */ /* 0x000fe20000000000 */
[----:B----4-:R-:W-:-:S04]  /*2510*/  IMAD R14, R32, R8, RZ ;  /* 0x00000008200e7224 */ /* 0x010fc800078e02ff */
[----:B------:R-:W-:Y:S02]  /*2520*/  IMAD.IADD R5, R136, 0x1, R5 ;  /* 0x0000000188057824 */ /* 0x000fe400078e0205 */
[C---:B------:R-:W-:Y:S01]  /*2530*/  IMAD R31, R19.reuse, R9, R14 ;  /* 0x00000009131f7224 */ /* 0x040fe200078e020e */
[-C--:B------:R-:W-:Y:S01]  /*2540*/  ISETP.GE.AND P1, PT, R0, R107.reuse, PT ;  /* 0x0000006b0000720c */ /* 0x080fe20003f26270 */
[CC--:B------:R-:W-:Y:S01]  /*2550*/  IMAD.WIDE.U32 R62, R19.reuse, R6.reuse, R136 ;  /* 0x00000006133e7225 */ /* 0x0c0fe200078e0088 */
[----:B------:R-:W-:Y:S02]  /*2560*/  SHF.R.S32.HI R14, RZ, 0x1f, R5 ;  /* 0x0000001fff0e7819 */ /* 0x000fe40000011405 */
[----:B------:R-:W-:Y:S01]  /*2570*/  ISETP.GE.AND P2, PT, R4, R107, PT ;  /* 0x0000006b0400720c */ /* 0x000fe20003f46270 */
[----:B------:R-:W-:Y:S01]  /*2580*/  IMAD.WIDE.U32 R64, R19, R6, R28 ;  /* 0x0000000613407225 */ /* 0x000fe200078e001c */
[CC--:B------:R-:W-:Y:S02]  /*2590*/  LEA.HI R76, R14.reuse, R5.reuse, RZ, 0x3 ;  /* 0x000000050e4c7211 */ /* 0x0c0fe400078f18ff */
[----:B------:R-:W-:Y:S01]  /*25a0*/  LEA.HI R5, R14, R5, RZ, 0x5 ;  /* 0x000000050e057211 */ /* 0x000fe200078f28ff */
[----:B------:R-:W-:-:S02]  /*25b0*/  IMAD.IADD R63, R63, 0x1, R15 ;  /* 0x000000013f3f7824 */ /* 0x000fc400078e020f */
[----:B------:R-:W-:Y:S01]  /*25c0*/  IMAD.IADD R65, R15, 0x1, R65 ;  /* 0x000000010f417824 */ /* 0x000fe200078e0241 */
[----:B------:R-:W-:Y:S01]  /*25d0*/  SEL R15, R107, RZ, P1 ;  /* 0x000000ff6b0f7207 */ /* 0x000fe20000800000 */
[----:B------:R-:W-:Y:S01]  /*25e0*/  IMAD.WIDE.U32 R68, R19, R8, R28 ;  /* 0x0000000813447225 */ /* 0x000fe200078e001c */
[----:B-1----:R-:W-:-:S03]  /*25f0*/  SEL R29, R107, RZ, P2 ;  /* 0x000000ff6b1d7207 */ /* 0x002fc60001000000 */
[----:B------:R-:W-:Y:S01]  /*2600*/  IMAD.SHL.U32 R14, R5, 0x80, RZ ;  /* 0x00000080050e7824 */ /* 0x000fe200078e00ff */
[----:B---3--:R-:W-:Y:S01]  /*2610*/  LOP3.LUT R5, R37, 0x18, R76, 0xf8, !PT ;  /* 0x0000001825057812 */ /* 0x008fe200078ef84c */
[----:B------:R-:W-:-:S04]  /*2620*/  IMAD.WIDE.U32 R66, R19, R8, R136 ;  /* 0x0000000813427225 */ /* 0x000fc800078e0088 */
[----:B------:R-:W-:Y:S02]  /*2630*/  IMAD.IADD R15, R0, 0x1, R15 ;  /* 0x00000001000f7824 */ /* 0x000fe400078e020f */
[----:B------:R-:W-:Y:S01]  /*2640*/  IMAD.IADD R29, R4, 0x1, R29 ;  /* 0x00000001041d7824 */ /* 0x000fe200078e021d */
[----:B------:R-:W-:Y:S01]  /*2650*/  @P2 LOP3.LUT R23, R23, 0x1, RZ, 0xfc, !PT ;  /* 0x0000000117172812 */ /* 0x000fe200078efcff */
[----:B------:R-:W-:Y:S01]  /*2660*/  IMAD R93, R93, UR6, RZ ;  /* 0x000000065d5d7c24 */ /* 0x000fe2000f8e02ff */
[----:B------:R-:W-:Y:S01]  /*2670*/  LOP3.LUT R14, R14, 0xfffff000, RZ, 0xc0, !PT ;  /* 0xfffff0000e0e7812 */ /* 0x000fe200078ec0ff */
[----:B------:R-:W-:Y:S01]  /*2680*/  IMAD.IADD R67, R67, 0x1, R31 ;  /* 0x0000000143437824 */ /* 0x000fe200078e021f */
[----:B------:R-:W-:Y:S01]  /*2690*/  SHF.R.S32.HI R28, RZ, 0x1f, R15 ;  /* 0x0000001fff1c7819 */ /* 0x000fe2000001140f */
[----:B------:R-:W-:Y:S01]  /*26a0*/  IMAD.IADD R69, R31, 0x1, R69 ;  /* 0x000000011f457824 */ /* 0x000fe200078e0245 */
[----:B------:R-:W-:Y:S01]  /*26b0*/  SHF.R.S32.HI R30, RZ, 0x1f, R29 ;  /* 0x0000001fff1e7819 */ /* 0x000fe2000001141d */
[----:B------:R-:W-:Y:S01]  /*26c0*/  VIADD R81, R136, 0x50 ;  /* 0x0000005088517836 */ /* 0x000fe20000000000 */
[----:B-----5:R-:W-:-:S02]  /*26d0*/  SHF.R.S32.HI R31, RZ, 0x1f, R105 ;  /* 0x0000001fff1f7819 */ /* 0x020fc40000011469 */
[----:B------:R-:W-:Y:S01]  /*26e0*/  IADD3 R70, P2, R19, R70, RZ ;  /* 0x0000004613467210 */ /* 0x000fe20007f5e0ff */
[C---:B------:R-:W-:Y:S01]  /*26f0*/  IMAD R93, R75.reuse, UR7, R93 ;  /* 0x000000074b5d7c24 */ /* 0x040fe2000f8e025d */
[----:B------:R-:W-:Y:S01]  /*2700*/  LEA.HI R74, R30, R29, RZ, 0x3 ;  /* 0x0000001d1e4a7211 */ /* 0x000fe200078f18ff */
[----:B------:R-:W-:Y:S01]  /*2710*/  IMAD.WIDE.U32 R60, R75, UR6, R60 ;  /* 0x000000064b3c7c25 */ /* 0x000fe2000f8e003c */
[-C--:B------:R-:W-:Y:S02]  /*2720*/  LEA.HI R75, R28, R15.reuse, RZ, 0x3 ;  /* 0x0000000f1c4b7211 */ /* 0x080fe400078f18ff */
[----:B------:R-:W-:Y:S01]  /*2730*/  SHF.L.U64.HI R96, R10, 0x7, R11 ;  /* 0x000000070a607819 */ /* 0x000fe2000001020b */
[----:B------:R-:W-:Y:S01]  /*2740*/  IMAD.X R71, R32, 0x1, R13, P2 ;  /* 0x0000000120477824 */ /* 0x000fe200010e060d */
[----:B------:R-:W-:Y:S02]  /*2750*/  LEA.HI R15, R28, R15, RZ, 0x5 ;  /* 0x0000000f1c0f7211 */ /* 0x000fe400078f28ff */
[----:B------:R-:W-:-:S02]  /*2760*/  LEA.HI R29, R30, R29, RZ, 0x5 ;  /* 0x0000001d1e1d7211 */ /* 0x000fc400078f28ff */
[----:B------:R-:W-:Y:S01]  /*2770*/  ISETP.GE.AND P2, PT, R81, UR4, PT ;  /* 0x0000000451007c0c */ /* 0x000fe2000bf46270 */
[----:B------:R-:W-:Y:S01]  /*2780*/  IMAD.SHL.U32 R28, R15, 0x80, RZ ;  /* 0x000000800f1c7824 */ /* 0x000fe200078e00ff */
[----:B------:R-:W-:Y:S01]  /*2790*/  SHF.L.U64.HI R98, R8, 0x7, R9 ;  /* 0x0000000708627819 */ /* 0x000fe20000010209 */
[----:B------:R-:W-:Y:S01]  /*27a0*/  IMAD.SHL.U32 R30, R29, 0x80, RZ ;  /* 0x000000801d1e7824 */ /* 0x000fe200078e00ff */
[C---:B------:R-:W-:Y:S02]  /*27b0*/  LOP3.LUT R15, R37.reuse, 0x18, R75, 0xf8, !PT ;  /* 0x00000018250f7812 */ /* 0x040fe400078ef84b */
[----:B------:R-:W-:Y:S01]  /*27c0*/  LOP3.LUT R29, R37, 0x18, R74, 0xf8, !PT ;  /* 0x00000018251d7812 */ /* 0x000fe200078ef84a */
[----:B------:R-:W-:Y:S01]  /*27d0*/  IMAD.WIDE.U32 R62, R105, R6, R62 ;  /* 0x00000006693e7225 */ /* 0x000fe200078e003e */
[----:B------:R-:W-:-:S03]  /*27e0*/  LOP3.LUT R28, R28, 0xfffff000, RZ, 0xc0, !PT ;  /* 0xfffff0001c1c7812 */ /* 0x000fc600078ec0ff */
[C---:B------:R-:W-:Y:S01]  /*27f0*/  IMAD.WIDE.U32 R64, R105.reuse, R6, R64 ;  /* 0x0000000669407225 */ /* 0x040fe200078e0040 */
[----:B------:R-:W-:Y:S02]  /*2800*/  LOP3.LUT R30, R30, 0xfffff000, RZ, 0xc0, !PT ;  /* 0xfffff0001e1e7812 */ /* 0x000fe400078ec0ff */
[----:B------:R-:W-:Y:S01]  /*2810*/  SHF.L.U64.HI R97, R6, 0x7, R7 ;  /* 0x0000000706617819 */ /* 0x000fe20000010207 */
[-C--:B------:R-:W-:Y:S01]  /*2820*/  IMAD.WIDE.U32 R66, R105, R8.reuse, R66 ;  /* 0x0000000869427225 */ /* 0x080fe200078e0042 */
[----:B------:R-:W-:Y:S02]  /*2830*/  LOP3.LUT R23, R23, 0xfffffffd, RZ, 0xc0, !PT ;  /* 0xfffffffd17177812 */ /* 0x000fe400078ec0ff */
[----:B------:R-:W-:Y:S01]  /*2840*/  LOP3.LUT R80, R76, 0xfffffff8, RZ, 0xc0, !PT ;  /* 0xfffffff84c507812 */ /* 0x000fe200078ec0ff */
[----:B------:R-:W-:Y:S01]  /*2850*/  IMAD.WIDE.U32 R68, R105, R8, R68 ;  /* 0x0000000869447225 */ /* 0x000fe200078e0044 */
[----:B------:R-:W-:Y:S02]  /*2860*/  LOP3.LUT R79, R75, 0xfffffff8, RZ, 0xc0, !PT ;  /* 0xfffffff84b4f7812 */ /* 0x000fe400078ec0ff */
[----:B------:R-:W-:Y:S01]  /*2870*/  LOP3.LUT R77, R74, 0xfffffff8, RZ, 0xc0, !PT ;  /* 0xfffffff84a4d7812 */ /* 0x000fe200078ec0ff */
[----:B------:R-:W-:Y:S01]  /*2880*/  VIADD R110, R33, 0x8 ;  /* 0x00000008216e7836 */ /* 0x000fe20000000000 */
[----:B------:R-:W-:Y:S01]  /*2890*/  SHF.R.S32.HI R101, RZ, 0x1f, R80 ;  /* 0x0000001fff657819 */ /* 0x000fe20000011450 */
[----:B------:R-:W-:Y:S01]  /*28a0*/  IMAD.SHL.U32 R107, R107, 0x2, RZ ;  /* 0x000000026b6b7824 */ /* 0x000fe200078e00ff */
[----:B------:R-:W-:Y:S01]  /*28b0*/  SHF.R.S32.HI R100, RZ, 0x1f, R79 ;  /* 0x0000001fff647819 */ /* 0x000fe2000001144f */
[----:B------:R-:W-:Y:S01]  /*28c0*/  IMAD.IADD R93, R61, 0x1, R93 ;  /* 0x000000013d5d7824 */ /* 0x000fe200078e025d */
[----:B------:R-:W-:-:S02]  /*28d0*/  SHF.R.S32.HI R99, RZ, 0x1f, R77 ;  /* 0x0000001fff637819 */ /* 0x000fc4000001144d */
[----:B--2---:R-:W-:-:S04]  /*28e0*/  LOP3.LUT R5, R5, R36, RZ, 0x3c, !PT ;  /* 0x0000002405057212 */ /* 0x004fc800078e3cff */
[----:B------:R-:W-:Y:S01]  /*28f0*/  IADD3 R104, R5, R14, R35 ;  /* 0x0000000e05687210 */ /* 0x000fe20007ffe023 */
[----:B------:R-:W-:Y:S02]  /*2900*/  IMAD.SHL.U32 R5, R10, 0x80, RZ ;  /* 0x000000800a057824 */ /* 0x000fe400078e00ff */
[C---:B------:R-:W-:Y:S01]  /*2910*/  IMAD R10, R31.reuse, R8, RZ ;  /* 0x000000081f0a7224 */ /* 0x040fe200078e02ff */
[----:B------:R-:W-:Y:S01]  /*2920*/  @!P6 BAR.SYNC.DEFER_BLOCKING 0x9, 0x100 ;  /* 0x024400000000eb1d */ /* 0x000fe20000010000 */
[----:B------:R-:W-:Y:S01]  /*2930*/  LOP3.LUT P3, RZ, R34, 0x2, RZ, 0xc0, !PT ;  /* 0x0000000222ff7812 */ /* 0x000fe2000786c0ff */
[----:B------:R-:W-:Y:S02]  /*2940*/  IMAD R14, R31, R6, RZ ;  /* 0x000000061f0e7224 */ /* 0x000fe400078e02ff */
[C---:B------:R-:W-:Y:S01]  /*2950*/  IMAD R83, R105.reuse, R9, R10 ;  /* 0x0000000969537224 */ /* 0x040fe200078e020a */
[----:B------:R-:W-:Y:S01]  /*2960*/  SEL R9, RZ, 0x20, P2 ;  /* 0x00000020ff097807 */ /* 0x000fe20001000000 */
[----:B------:R-:W-:Y:S01]  /*2970*/  IMAD R11, R105, R7, R14 ;  /* 0x00000007690b7224 */ /* 0x000fe200078e020e */
[----:B------:R-:W-:-:S02]  /*2980*/  LOP3.LUT R15, R15, R36, RZ, 0x3c, !PT ;  /* 0x000000240f0f7212 */ /* 0x000fc400078e3cff */
[----:B------:R-:W-:Y:S01]  /*2990*/  LOP3.LUT R13, R12, R9, RZ, 0xfc, !PT ;  /* 0x000000090c0d7212 */ /* 0x000fe200078efcff */
[----:B------:R-:W-:Y:S01]  /*29a0*/  IMAD.SHL.U32 R7, R8, 0x80, RZ ;  /* 0x0000008008077824 */ /* 0x000fe200078e00ff */
[----:B------:R-:W-:Y:S01]  /*29b0*/  LOP3.LUT R29, R29, R36, RZ, 0x3c, !PT ;  /* 0x000000241d1d7212 */ /* 0x000fe200078e3cff */
[----:B------:R-:W-:Y:S01]  /*29c0*/  IMAD.IADD R92, R63, 0x1, R11 ;  /* 0x000000013f5c7824 */ /* 0x000fe200078e020b */
[----:B------:R-:W-:Y:S01]  /*29d0*/  LOP3.LUT R8, R12, 0x1, RZ, 0xc0, !PT ;  /* 0x000000010c087812 */ /* 0x000fe200078ec0ff */
[----:B------:R-:W-:Y:S01]  /*29e0*/  IMAD.IADD R90, R11, 0x1, R65 ;  /* 0x000000010b5a7824 */ /* 0x000fe200078e0241 */
[----:B------:R-:W-:Y:S01]  /*29f0*/  LOP3.LUT R9, R13, 0x2, RZ, 0xc0, !PT ;  /* 0x000000020d097812 */ /* 0x000fe200078ec0ff */
[----:B------:R-:W-:Y:S01]  /*2a00*/  IMAD.IADD R91, R67, 0x1, R83 ;  /* 0x00000001435b7824 */ /* 0x000fe200078e0253 */
[C---:B------:R-:W-:Y:S01]  /*2a10*/  LOP3.LUT R10, R13.reuse, 0x4, RZ, 0xc0, !PT ;  /* 0x000000040d0a7812 */ /* 0x040fe200078ec0ff */
[----:B------:R-:W-:Y:S01]  /*2a20*/  IMAD.SHL.U32 R6, R6, 0x80, RZ ;  /* 0x0000008006067824 */ /* 0x000fe200078e00ff */
[----:B------:R-:W-:Y:S01]  /*2a30*/  LOP3.LUT R11, R13, 0x8, RZ, 0xc0, !PT ;  /* 0x000000080d0b7812 */ /* 0x000fe200078ec0ff */
[----:B------:R-:W-:Y:S01]  /*2a40*/  IMAD.IADD R83, R83, 0x1, R69 ;  /* 0x0000000153537824 */ /* 0x000fe200078e0245 */
[----:B------:R-:W-:-:S02]  /*2a50*/  LOP3.LUT R12, R13, 0x10, RZ, 0xc0, !PT ;  /* 0x000000100d0c7812 */ /* 0x000fc400078ec0ff */
[--C-:B------:R-:W-:Y:S02]  /*2a60*/  IADD3 R103, R15, R28, R35.reuse ;  /* 0x0000001c0f677210 */ /* 0x100fe40007ffe023 */
[----:B------:R-:W-:Y:S02]  /*2a70*/  IADD3 R102, R29, R30, R35 ;  /* 0x0000001e1d667210 */ /* 0x000fe40007ffe023 */
[----:B------:R-:W-:Y:S02]  /*2a80*/  @P3 LOP3.LUT R23, R23, 0x2, RZ, 0xfc, !PT ;  /* 0x0000000217173812 */ /* 0x000fe400078efcff */
[----:B------:R-:W-:-:S07]  /*2a90*/  LOP3.LUT R13, R13, 0x20, RZ, 0xc0, !PT ;  /* 0x000000200d0d7812 */ /* 0x000fce00078ec0ff */
.L_x_11357:
[----:B---3--:R-:W2:Y:S01]  /*2aa0*/  LDL R29, [R1+0x4c] ;  /* 0x00004c00011d7983 */ /* 0x008ea20000100800 */
[----:B0-----:R-:W0:Y:S03]  /*2ab0*/  LDC.64 R86, c[0x0][0x2e8] ;  /* 0x0000ba00ff567b82 */ /* 0x001e260000000a00 */
[----:B------:R-:W3:Y:S01]  /*2ac0*/  LDL R30, [R1+0x48] ;  /* 0x00004800011e7983 */ /* 0x000ee20000100800 */
        /* <DEDUP_REMOVED lines=18> */
[C---:B------:R-:W-:Y:S02]  /*2bf0*/  VIADD R29, R15.reuse, 0x10 ;  /* 0x000000100f1d7836 */ /* 0x040fe40000000000 */
[----:B------:R-:W-:-:S06]  /*2c00*/  IMAD R78, R15, 0x2, R26 ;  /* 0x000000020f4e7824 */ /* 0x000fcc00078e021a */
[----:B------:R-:W-:-:S04]  /*2c10*/  @P4 VIADD R29, R15, 0xfffffff0 ;  /* 0xfffffff00f1d4836 */ /* 0x000fc80000000000 */
[----:B------:R-:W-:Y:S01]  /*2c20*/  IMAD R15, R29, 0x2, R26 ;  /* 0x000000021d0f7824 */ /* 0x000fe200078e021a */
[----:B------:R-:W-:Y:S06]  /*2c30*/  @!P3 BRA `(.L_x_11303) ;  /* 0x0000003c004cb947 */ /* 0x000fec0003800000 */
[----:B------:R-:W-:Y:S01]  /*2c40*/  ULDC.U8 UR4, c[0x0][0x410] ;  /* 0x0001040000047ab9 */ /* 0x000fe20000000000 */
[-C--:B------:R-:W-:Y:S01]  /*2c50*/  IMAD R14, R98, R35.reuse, RZ ;  /* 0x00000023620e7224 */ /* 0x080fe200078e02ff */
[----:B------:R-:W-:Y:S01]  /*2c60*/  ISETP.NE.AND P3, PT, RZ, UR4, PT ;  /* 0x00000004ff007c0c */ /* 0x000fe2000bf65270 */
[----:B------:R-:W-:Y:S02]  /*2c70*/  IMAD R31, R97, R35, RZ ;  /* 0x00000023611f7224 */ /* 0x000fe400078e02ff */
        /* <DEDUP_REMOVED lines=24> */
[----:B------:R-:W2:Y:S04]  /*2e00*/  LDL.64 R116, [R1] ;  /* 0x0000000001747983 */ /* 0x000ea80000100a00 */
        /* <DEDUP_REMOVED lines=45> */
.L_x_11306:
[----:B------:R-:W-:Y:S05]  /*30e0*/  BSYNC B1 ;  /* 0x0000000000017941 */ /* 0x000fea0003800000 */
.L_x_11305:
[----:B-----5:R-:W-:Y:S01]  /*30f0*/  IMAD.MOV.U32 R14, RZ, RZ, R34 ;  /* 0x000000ffff0e7224 */ /* 0x020fe200078e0022 */
[----:B------:R-:W-:Y:S01]  /*3100*/  UISETP.NE.AND UP0, UPT, UR37, 0x3, UPT ;  /* 0x000000032500788c */ /* 0x000fe2000bf05270 */
        /* <DEDUP_REMOVED lines=44> */
[----:B------:R-:W-:-:S04]  /*33d0*/  PRMT R119, R30, 0x7610, R119 ;  /* 0x000076101e777816 */ /* 0x000fc80000000077 */
[----:B------:R-:W-:Y:S01]  /*33e0*/  PRMT R88, R14, 0x5410, R28 ;  /* 0x000054100e587816 */ /* 0x000fe2000000001c */
[----:B------:R-:W-:Y:S06]  /*33f0*/  @!P3 BRA `(.L_x_11307) ;  /* 0x000000000004b947 */ /* 0x000fec0003800000 */
[----:B------:R-:W-:Y:S01]  /*3400*/  BPT.TRAP 0x1 ;  /* 0x000000040000795c */ /* 0x000fe20000300000 */
.L_x_11307:
[----:B------:R-:W-:Y:S01]  /*3410*/  IMAD R14, R17, 0x8, R2 ;  /* 0x00000008110e7824 */ /* 0x000fe200078e0202 */
[----:B------:R-:W-:Y:S01]  /*3420*/  SHF.L.U32 R85, R154, 0x1f, RZ ;  /* 0x0000001f9a557819 */ /* 0x000fe200000006ff */
[----:B------:R-:W-:Y:S03]  /*3430*/  BSSY B1, `(.L_x_11308) ;  /* 0x0000003000017945 */ /* 0x000fe60003800000 */
[----:B------:R-:W0:Y:S02]  /*3440*/  SYNCS.PHASECHK.TRANS64.TRYWAIT P5, [R14+URZ+0x2d890], R85 ;  /* 0x02d890550e0075a7 */ /* 0x000e2400080a017f */
[----:B0-----:R-:W-:Y:S05]  /*3450*/  @!P5 BRA `(.L_x_11309) ;  /* 0x000002140070d947 */ /* 0x001fea0003800000 */
.L_x_11675:
[----:B------:R-:W-:Y:S05]  /*3460*/  BSYNC B1 ;  /* 0x0000000000017941 */ /* 0x000fea0003800000 */
.L_x_11308:
[----:B------:R-:W-:Y:S05]  /*3470*/  @P4 BRA `(.L_x_11310) ;  /* 0x0000003400bc4947 */ /* 0x000fea0003800000 */
[----:B------:R-:W-:Y:S01]  /*3480*/  ISETP.NE.AND P4, PT, R8, RZ, PT ;  /* 0x000000ff0800720c */ /* 0x000fe20003f85270 */
[----:B------:R-:W-:-:S12]  /*3490*/  BSSY B1, `(.L_x_11311) ;  /* 0x0000036000017945 */ /* 0x000fd80003800000 */
[----:B------:R-:W-:Y:S05]  /*34a0*/  @!P4 BRA `(.L_x_11312) ;  /* 0x0000000000d0c947 */ /* 0x000fea0003800000 */
[----:B------:R-:W2:Y:S01]  /*34b0*/  LDL.64 R52, [R1] ;  /* 0x0000000001347983 */ /* 0x000ea20000100a00 */
[----:B------:R-:W-:Y:S03]  /*34c0*/  BSSY B2, `(.L_x_11313) ;  /* 0x0000031000027945 */ /* 0x000fe60003800000 */
[----:B------:R1:W3:Y:S01]  /*34d0*/  LDS.128 R28, [R78+0x15000] ;  /* 0x015000004e1c7984 */ /* 0x0002e20000000c00 */
[----:B--2---:R-:W-:-:S13]  /*34e0*/  ISETP.GE.AND P4, PT, R52, R106, PT ;  /* 0x0000006a3400720c */ /* 0x004fda0003f86270 */
[----:B-1-3--:R-:W-:Y:S05]  /*34f0*/  @P4 BRA `(.L_x_11314) ;  /* 0x0000000000b44947 */ /* 0x00afea0003800000 */
[----:B------:R-:W-:Y:S02]  /*3500*/  SHF.R.U64 R53, R86, 0x10, R87 ;  /* 0x0000001056357819 */ /* 0x000fe40000001257 */
[----:B------:R-:W-:Y:S02]  /*3510*/  SHF.R.U64 R52, R58, 0x10, R59 ;  /* 0x000000103a347819 */ /* 0x000fe4000000123b */
[----:B------:R-:W-:Y:S01]  /*3520*/  SHF.R.U32.HI R58, RZ, 0x10, R87 ;  /* 0x00000010ff3a7819 */ /* 0x000fe20000011657 */
[----:B------:R-:W-:Y:S01]  /*3530*/  IMAD.U32 R87, R30, 0x10000, RZ ;  /* 0x000100001e577824 */ /* 0x000fe200078e00ff */
[----:B------:R-:W-:Y:S02]  /*3540*/  PRMT R53, R88, 0x5410, R53 ;  /* 0x0000541058357816 */ /* 0x000fe40000000035 */
[----:B------:R-:W-:Y:S02]  /*3550*/  PRMT R52, R54, 0x5432, R52 ;  /* 0x0000543236347816 */ /* 0x000fe40000000034 */
[----:B------:R-:W-:-:S02]  /*3560*/  SHF.R.U32.HI R55, RZ, 0x10, R59 ;  /* 0x00000010ff377819 */ /* 0x000fc4000001163b */
[----:B------:R-:W-:Y:S02]  /*3570*/  PRMT R58, R88, 0x5432, R58 ;  /* 0x00005432583a7816 */ /* 0x000fe4000000003a */
[C---:B------:R-:W-:Y:S01]  /*3580*/  LOP3.LUT R59, R29.reuse, 0xffff0000, RZ, 0xc0, !PT ;  /* 0xffff00001d3b7812 */ /* 0x040fe200078ec0ff */
[----:B------:R-:W-:Y:S01]  /*3590*/  IMAD.U32 R29, R29, 0x10000, RZ ;  /* 0x000100001d1d7824 */ /* 0x000fe200078e00ff */
[----:B------:R-:W-:Y:S02]  /*35a0*/  LOP3.LUT R86, R53, 0xffff0000, RZ, 0xc0, !PT ;  /* 0xffff000035567812 */ /* 0x000fe400078ec0ff */
[C---:B------:R-:W-:Y:S01]  /*35b0*/  LOP3.LUT R88, R52.reuse, 0xffff0000, RZ, 0xc0, !PT ;  /* 0xffff000034587812 */ /* 0x040fe200078ec0ff */
[----:B------:R-:W-:Y:S01]  /*35c0*/  IMAD.U32 R52, R52, 0x10000, RZ ;  /* 0x0001000034347824 */ /* 0x000fe200078e00ff */
[----:B------:R-:W-:Y:S01]  /*35d0*/  PRMT R55, R54, 0x5410, R55 ;  /* 0x0000541036377816 */ /* 0x000fe20000000037 */
[C---:B------:R-:W-:Y:S02]  /*35e0*/  FMUL.FTZ R54, R59.reuse, R86 ;  /* 0x000000563b367220 */ /* 0x040fe40000410000 */
[----:B------:R-:W-:-:S02]  /*35f0*/  FMUL.FTZ R59, R59, R88 ;  /* 0x000000583b3b7220 */ /* 0x000fc40000410000 */
[----:B------:R-:W-:Y:S01]  /*3600*/  FFMA.FTZ R54, R29, R88, -R54 ;  /* 0x000000581d367223 */ /* 0x000fe20000010836 */
[----:B------:R-:W-:Y:S02]  /*3610*/  IMAD.U32 R88, R55, 0x10000, RZ ;  /* 0x0001000037587824 */ /* 0x000fe400078e00ff */
[----:B------:R-:W-:Y:S01]  /*3620*/  FFMA.FTZ R29, R29, R86, R59 ;  /* 0x000000561d1d7223 */ /* 0x000fe2000001003b */
[----:B------:R-:W-:Y:S01]  /*3630*/  LOP3.LUT R59, R30, 0xffff0000, RZ, 0xc0, !PT ;  /* 0xffff00001e3b7812 */ /* 0x000fe200078ec0ff */
[C---:B------:R-:W-:Y:S01]  /*3640*/  IMAD.U32 R86, R58.reuse, 0x10000, RZ ;  /* 0x000100003a567824 */ /* 0x040fe200078e00ff */
[----:B------:R-:W-:Y:S02]  /*3650*/  LOP3.LUT R58, R58, 0xffff0000, RZ, 0xc0, !PT ;  /* 0xffff00003a3a7812 */ /* 0x000fe400078ec0ff */
[----:B------:R-:W-:Y:S01]  /*3660*/  F2FP.BF16.F32.PACK_AB R29, R29, R54 ;  /* 0x000000361d1d723e */ /* 0x000fe200000010ff */
[C---:B------:R-:W-:Y:S01]  /*3670*/  FMUL.FTZ R30, R59.reuse, R86 ;  /* 0x000000563b1e7220 */ /* 0x040fe20000410000 */
[----:B------:R-:W-:-:S03]  /*3680*/  FMUL.FTZ R59, R59, R88 ;  /* 0x000000583b3b7220 */ /* 0x000fc60000410000 */
[C---:B------:R-:W-:Y:S01]  /*3690*/  FFMA.FTZ R30, R87.reuse, R88, -R30 ;  /* 0x00000058571e7223 */ /* 0x040fe2000001081e */
[----:B------:R-:W-:Y:S01]  /*36a0*/  FFMA.FTZ R87, R87, R86, R59 ;  /* 0x0000005657577223 */ /* 0x000fe2000001003b */
[C---:B------:R-:W-:Y:S01]  /*36b0*/  LOP3.LUT R59, R31.reuse, 0xffff0000, RZ, 0xc0, !PT ;  /* 0xffff00001f3b7812 */ /* 0x040fe200078ec0ff */
[----:B------:R-:W-:Y:S01]  /*36c0*/  IMAD.U32 R31, R31, 0x10000, RZ ;  /* 0x000100001f1f7824 */ /* 0x000fe200078e00ff */
[----:B------:R-:W-:Y:S02]  /*36d0*/  LOP3.LUT R86, R55, 0xffff0000, RZ, 0xc0, !PT ;  /* 0xffff000037567812 */ /* 0x000fe400078ec0ff */
[----:B------:R-:W-:Y:S01]  /*36e0*/  F2FP.BF16.F32.PACK_AB R30, R87, R30 ;  /* 0x0000001e571e723e */ /* 0x000fe200000010ff */
[C---:B------:R-:W-:Y:S02]  /*36f0*/  FMUL.FTZ R88, R59.reuse, R58 ;  /* 0x0000003a3b587220 */ /* 0x040fe40000410000 */
[-C--:B------:R-:W-:Y:S02]  /*3700*/  FMUL.FTZ R59, R59, R86.reuse ;  /* 0x000000563b3b7220 */ /* 0x080fe40000410000 */
[----:B------:R-:W-:-:S02]  /*3710*/  FFMA.FTZ R88, R31, R86, -R88 ;  /* 0x000000561f587223 */ /* 0x000fc40000010858 */
[----:B------:R-:W-:Y:S01]  /*3720*/  FFMA.FTZ R59, R31, R58, R59 ;  /* 0x0000003a1f3b7223 */ /* 0x000fe2000001003b */
[C---:B------:R-:W-:Y:S01]  /*3730*/  LOP3.LUT R31, R28.reuse, 0xffff0000, RZ, 0xc0, !PT ;  /* 0xffff00001c1f7812 */ /* 0x040fe200078ec0ff */
[----:B------:R-:W-:Y:S02]  /*3740*/  IMAD.U32 R58, R53, 0x10000, RZ ;  /* 0x00010000353a7824 */ /* 0x000fe400078e00ff */
[----:B------:R-:W-:Y:S01]  /*3750*/  IMAD.U32 R53, R28, 0x10000, RZ ;  /* 0x000100001c357824 */ /* 0x000fe200078e00ff */
[----:B------:R-:W-:Y:S01]  /*3760*/  F2FP.BF16.F32.PACK_AB R59, R59, R88 ;  /* 0x000000583b3b723e */ /* 0x000fe200000010ff */
[C---:B------:R-:W-:Y:S01]  /*3770*/  FMUL.FTZ R28, R31.reuse, R58 ;  /* 0x0000003a1f1c7220 */ /* 0x040fe20000410000 */
[----:B------:R-:W-:-:S03]  /*3780*/  FMUL.FTZ R31, R31, R52 ;  /* 0x000000341f1f7220 */ /* 0x000fc60000410000 */
[C---:B------:R-:W-:Y:S01]  /*3790*/  FFMA.FTZ R28, R53.reuse, R52, -R28 ;  /* 0x00000034351c7223 */ /* 0x040fe2000001081c */
[----:B------:R-:W-:-:S05]  /*37a0*/  FFMA.FTZ R31, R53, R58, R31 ;  /* 0x0000003a351f7223 */ /* 0x000fca000001001f */
[----:B------:R-:W-:Y:S01]  /*37b0*/  F2FP.BF16.F32.PACK_AB R28, R31, R28 ;  /* 0x0000001c1f1c723e */ /* 0x000fe200000010ff */
[----:B------:R-:W-:-:S07]  /*37c0*/  IMAD.MOV.U32 R31, RZ, RZ, R59 ;  /* 0x000000ffff1f7224 */ /* 0x000fce00078e003b */
.L_x_11314:
[----:B------:R-:W-:Y:S05]  /*37d0*/  BSYNC B2 ;  /* 0x0000000000027941 */ /* 0x000fea0003800000 */
.L_x_11313:
[----:B------:R1:W-:Y:S02]  /*37e0*/  STG.E.128 desc[UR40][R32.64], R28 ;  /* 0x0000001c20007986 */ /* 0x0003e4000c101d28 */
.L_x_11312:
[----:B------:R-:W-:Y:S05]  /*37f0*/  BSYNC B1 ;  /* 0x0000000000017941 */ /* 0x000fea0003800000 */
.L_x_11311:
        /* <DEDUP_REMOVED lines=8> */
[----:B------:R-:W-:Y:S02]  /*3880*/  SHF.R.U64 R53, R56, 0x10, R57 ;  /* 0x0000001038357819 */ /* 0x000fe40000001239 */
[----:B------:R-:W-:Y:S02]  /*3890*/  SHF.R.U64 R50, R50, 0x10, R51 ;  /* 0x0000001032327819 */ /* 0x000fe40000001233 */
[----:B------:R-:W-:Y:S02]  /*38a0*/  PRMT R53, R127, 0x5410, R53 ;  /* 0x000054107f357816 */ /* 0x000fe40000000035 */
[----:B------:R-:W-:Y:S02]  /*38b0*/  PRMT R50, R89, 0x5432, R50 ;  /* 0x0000543259327816 */ /* 0x000fe40000000032 */
[----:B------:R-:W-:Y:S02]  /*38c0*/  LOP3.LUT R55, R29, 0xffff0000, RZ, 0xc0, !PT ;  /* 0xffff00001d377812 */ /* 0x000fe400078ec0ff */
[----:B------:R-:W-:-:S02]  /*38d0*/  LOP3.LUT R58, R53, 0xffff0000, RZ, 0xc0, !PT ;  /* 0xffff0000353a7812 */ /* 0x000fc400078ec0ff */
[C---:B------:R-:W-:Y:S01]  /*38e0*/  LOP3.LUT R52, R50.reuse, 0xffff0000, RZ, 0xc0, !PT ;  /* 0xffff000032347812 */ /* 0x040fe200078ec0ff */
[----:B------:R-:W-:Y:S01]  /*38f0*/  IMAD.U32 R50, R50, 0x10000, RZ ;  /* 0x0001000032327824 */ /* 0x000fe200078e00ff */
[----:B------:R-:W-:Y:S01]  /*3900*/  SHF.R.U32.HI R54, RZ, 0x10, R51 ;  /* 0x00000010ff367819 */ /* 0x000fe20000011633 */
[----:B------:R-:W-:Y:S02]  /*3910*/  IMAD.U32 R51, R29, 0x10000, RZ ;  /* 0x000100001d337824 */ /* 0x000fe400078e00ff */
[C---:B------:R-:W-:Y:S01]  /*3920*/  FMUL.FTZ R86, R55.reuse, R58 ;  /* 0x0000003a37567220 */ /* 0x040fe20000410000 */
[-C--:B------:R-:W-:Y:S01]  /*3930*/  FMUL.FTZ R29, R55, R52.reuse ;  /* 0x00000034371d7220 */ /* 0x080fe20000410000 */
[----:B------:R-:W-:Y:S02]  /*3940*/  SHF.R.U32.HI R56, RZ, 0x10, R57 ;  /* 0x00000010ff387819 */ /* 0x000fe40000011639 */
[C---:B------:R-:W-:Y:S01]  /*3950*/  FFMA.FTZ R52, R51.reuse, R52, -R86 ;  /* 0x0000003433347223 */ /* 0x040fe20000010856 */
[----:B------:R-:W-:Y:S01]  /*3960*/  FFMA.FTZ R51, R51, R58, R29 ;  /* 0x0000003a33337223 */ /* 0x000fe2000001001d */
[----:B------:R-:W-:-:S02]  /*3970*/  PRMT R29, R108, 0x5432, R54 ;  /* 0x000054326c1d7816 */ /* 0x000fc40000000036 */
[----:B------:R-:W-:Y:S02]  /*3980*/  PRMT R54, R109, 0x5432, R56 ;  /* 0x000054326d367816 */ /* 0x000fe40000000038 */
[----:B------:R-:W-:Y:S01]  /*3990*/  LOP3.LUT R56, R30, 0xffff0000, RZ, 0xc0, !PT ;  /* 0xffff00001e387812 */ /* 0x000fe200078ec0ff */
[C---:B------:R-:W-:Y:S01]  /*39a0*/  IMAD.U32 R57, R29.reuse, 0x10000, RZ ;  /* 0x000100001d397824 */ /* 0x040fe200078e00ff */
[----:B------:R-:W-:Y:S01]  /*39b0*/  LOP3.LUT R29, R29, 0xffff0000, RZ, 0xc0, !PT ;  /* 0xffff00001d1d7812 */ /* 0x000fe200078ec0ff */
[----:B------:R-:W-:Y:S02]  /*39c0*/  IMAD.U32 R55, R54, 0x10000, RZ ;  /* 0x0001000036377824 */ /* 0x000fe400078e00ff */
[----:B------:R-:W-:Y:S02]  /*39d0*/  IMAD.U32 R30, R30, 0x10000, RZ ;  /* 0x000100001e1e7824 */ /* 0x000fe400078e00ff */
        /* <DEDUP_REMOVED lines=22> */
.L_x_11318:
[----:B------:R-:W-:Y:S05]  /*3b40*/  BSYNC B2 ;  /* 0x0000000000027941 */ /* 0x000fea0003800000 */
.L_x_11317:
[----:B------:R2:W-:Y:S02]  /*3b50*/  STG.E.128 desc[UR40][R32.64+0x20], R28 ;  /* 0x0000201c20007986 */ /* 0x0005e4000c101d28 */
.L_x_11316:
[----:B------:R-:W-:Y:S05]  /*3b60*/  BSYNC B1 ;  /* 0x0000000000017941 */ /* 0x000fea0003800000 */
.L_x_11315:
        /* <DEDUP_REMOVED lines=8> */
[----:B------:R-:W-:Y:S02]  /*3bf0*/  SHF.R.U64 R48, R48, 0x10, R49 ;  /* 0x0000001030307819 */ /* 0x000fe40000001231 */
[--C-:B------:R-:W-:Y:S02]  /*3c00*/  SHF.R.U64 R50, R46, 0x10, R47.reuse ;  /* 0x000000102e327819 */ /* 0x100fe4000000122f */
[----:B------:R-:W-:Y:S01]  /*3c10*/  PRMT R125, R125, 0x5410, R48 ;  /* 0x000054107d7d7816 */ /* 0x000fe20000000030 */
[----:B------:R-:W-:Y:S01]  /*3c20*/  IMAD.U32 R48, R29, 0x10000, RZ ;  /* 0x000100001d307824 */ /* 0x000fe200078e00ff */
[----:B------:R-:W-:Y:S01]  /*3c30*/  PRMT R123, R123, 0x5410, R50 ;  /* 0x000054107b7b7816 */ /* 0x000fe20000000032 */
[----:B------:R-:W-:Y:S01]  /*3c40*/  IMAD.U32 R50, R30, 0x10000, RZ ;  /* 0x000100001e327824 */ /* 0x000fe200078e00ff */
[----:B------:R-:W-:Y:S02]  /*3c50*/  LOP3.LUT R46, R29, 0xffff0000, RZ, 0xc0, !PT ;  /* 0xffff00001d2e7812 */ /* 0x000fe400078ec0ff */
        /* <DEDUP_REMOVED lines=9> */
[----:B------:R-:W-:Y:S01]  /*3cf0*/  FFMA.FTZ R29, R48, R53, -R29 ;  /* 0x00000035301d7223 */ /* 0x000fe2000001081d */
[----:B------:R-:W-:Y:S01]  /*3d00*/  PRMT R126, R126, 0x5410, R49 ;  /* 0x000054107e7e7816 */ /* 0x000fe20000000031 */
[----:B------:R-:W-:Y:S01]  /*3d10*/  FFMA.FTZ R46, R48, R51, R46 ;  /* 0x00000033302e7223 */ /* 0x000fe2000001002e */
[----:B------:R-:W-:Y:S01]  /*3d20*/  LOP3.LUT R48, R30, 0xffff0000, RZ, 0xc0, !PT ;  /* 0xffff00001e307812 */ /* 0x000fe200078ec0ff */
[----:B------:R-:W-:Y:S01]  /*3d30*/  IMAD.U32 R47, R124, 0x10000, RZ ;  /* 0x000100007c2f7824 */ /* 0x000fe200078e00ff */
[C---:B------:R-:W-:Y:S01]  /*3d40*/  LOP3.LUT R30, R31.reuse, 0xffff0000, RZ, 0xc0, !PT ;  /* 0xffff00001f1e7812 */ /* 0x040fe200078ec0ff */
[----:B------:R-:W-:Y:S01]  /*3d50*/  IMAD.U32 R49, R126, 0x10000, RZ ;  /* 0x000100007e317824 */ /* 0x000fe200078e00ff */
[----:B------:R-:W-:Y:S01]  /*3d60*/  LOP3.LUT R52, R124, 0xffff0000, RZ, 0xc0, !PT ;  /* 0xffff00007c347812 */ /* 0x000fe200078ec0ff */
[----:B------:R-:W-:Y:S01]  /*3d70*/  FMUL.FTZ R53, R48, R47 ;  /* 0x0000002f30357220 */ /* 0x000fe20000410000 */
[----:B------:R-:W-:-:S02]  /*3d80*/  IMAD.U32 R51, R31, 0x10000, RZ ;  /* 0x000100001f337824 */ /* 0x000fc400078e00ff */
[----:B------:R-:W-:Y:S01]  /*3d90*/  FMUL.FTZ R55, R48, R49 ;  /* 0x0000003130377220 */ /* 0x000fe20000410000 */
[----:B------:R-:W-:Y:S01]  /*3da0*/  LOP3.LUT R48, R126, 0xffff0000, RZ, 0xc0, !PT ;  /* 0xffff00007e307812 */ /* 0x000fe200078ec0ff */
[C---:B------:R-:W-:Y:S01]  /*3db0*/  IMAD.U32 R31, R28.reuse, 0x10000, RZ ;  /* 0x000100001c1f7824 */ /* 0x040fe200078e00ff */
[----:B------:R-:W-:Y:S01]  /*3dc0*/  LOP3.LUT R28, R28, 0xffff0000, RZ, 0xc0, !PT ;  /* 0xffff00001c1c7812 */ /* 0x000fe200078ec0ff */
        /* <DEDUP_REMOVED lines=16> */
.L_x_11322:
[----:B------:R-:W-:Y:S05]  /*3ed0*/  BSYNC B2 ;  /* 0x0000000000027941 */ /* 0x000fea0003800000 */
.L_x_11321:
[----:B------:R3:W-:Y:S02]  /*3ee0*/  STG.E.128 desc[UR40][R32.64+0x40], R28 ;  /* 0x0000401c20007986 */ /* 0x0007e4000c101d28 */
.L_x_11320:
[----:B------:R-:W-:Y:S05]  /*3ef0*/  BSYNC B1 ;  /* 0x0000000000017941 */ /* 0x000fea0003800000 */
.L_x_11319:
        /* <DEDUP_REMOVED lines=53> */
.L_x_11326:
[----:B------:R-:W-:Y:S05]  /*4250*/  BSYNC B2 ;  /* 0x0000000000027941 */ /* 0x000fea0003800000 */
.L_x_11325:
[----:B------:R4:W-:Y:S02]  /*4260*/  STG.E.128 desc[UR40][R32.64+0x60], R28 ;  /* 0x0000601c20007986 */ /* 0x0009e4000c101d28 */
.L_x_11324:
[----:B------:R-:W-:Y:S05]  /*4270*/  BSYNC B1 ;  /* 0x0000000000017941 */ /* 0x000fea0003800000 */
.L_x_11323:
        /* <DEDUP_REMOVED lines=53> */
.L_x_11330:
[----:B------:R-:W-:Y:S05]  /*45d0*/  BSYNC B2 ;  /* 0x0000000000027941 */ /* 0x000fea0003800000 */
.L_x_11329:
[----:B------:R1:W-:Y:S02]  /*45e0*/  STG.E.128 desc[UR40][R32.64+0x80], R28 ;  /* 0x0000801c20007986 */ /* 0x0003e4000c101d28 */
.L_x_11328:
[----:B------:R-:W-:Y:S05]  /*45f0*/  BSYNC B1 ;  /* 0x0000000000017941 */ /* 0x000fea0003800000 */
.L_x_11327:
[----:B------:R-:W-:-:S13]  /*4600*/  ISETP.NE.AND P4, PT, R13, RZ, PT ;  /* 0x000000ff0d00720c */ /* 0x000fda0003f85270 */
[----:B------:R-:W-:Y:S05]  /*4610*/  @!P4 BRA `(.L_x_11310) ;  /* 0x000000240054c947 */ /* 0x000fea0003800000 */
[----:B------:R-:W5:Y:S01]  /*4620*/  LDL R38, [R1+0x38] ;  /* 0x0000380001267983 */ /* 0x000f620000100800 */
[----:B------:R-:W-:Y:S03]  /*4630*/  BSSY B1, `(.L_x_11331) ;  /* 0x0000032000017945 */ /* 0x000fe60003800000 */
[----:B-1234-:R1:W2:Y:S01]  /*4640*/  LDS.128 R28, [R15+0x19000] ;  /* 0x019000000f1c7984 */ /* 0x01e2a20000000c00 */
[----:B-----5:R-:W-:-:S13]  /*4650*/  ISETP.GE.AND P4, PT, R38, R106, PT ;  /* 0x0000006a2600720c */ /* 0x020fda0003f86270 */
[----:B-12---:R-:W-:Y:S05]  /*4660*/  @P4 BRA `(.L_x_11332) ;  /* 0x0000000000b84947 */ /* 0x006fea0003800000 */
[----:B------:R-:W-:Y:S01]  /*4670*/  SHF.R.U64 R38, R36, 0x10, R37 ;  /* 0x0000001024267819 */ /* 0x000fe20000001225 */
[----:B------:R-:W-:Y:S01]  /*4680*/  IMAD.U32 R36, R31, 0x10000, RZ ;  /* 0x000100001f247824 */ /* 0x000fe200078e00ff */
        /* <DEDUP_REMOVED lines=44> */
.L_x_11332:
[----:B------:R-:W-:Y:S05]  /*4950*/  BSYNC B1 ;  /* 0x0000000000017941 */ /* 0x000fea0003800000 */
.L_x_11331:
[----:B------:R1:W-:Y:S01]  /*4960*/  STG.E.128 desc[UR40][R32.64+0xa0], R28 ;  /* 0x0000a01c20007986 */ /* 0x0003e2000c101d28 */
[----:B------:R-:W-:Y:S05]  /*4970*/  BRA `(.L_x_11310) ;  /* 0x00000020007c7947 */ /* 0x000fea0003800000 */
.L_x_11304:
        /* <DEDUP_REMOVED lines=46> */
.L_x_11334:
[----:B------:R-:W-:Y:S05]  /*4c60*/  BSYNC B1 ;  /* 0x0000000000017941 */ /* 0x000fea0003800000 */
.L_x_11333:
[----:B-----5:R-:W-:Y:S01]  /*4c70*/  IMAD.MOV.U32 R14, RZ, RZ, R30 ;  /* 0x000000ffff0e7224 */ /* 0x020fe200078e001e */
[----:B------:R-:W-:Y:S01]  /*4c80*/  UISETP.NE.AND UP0, UPT, UR37, 0x3, UPT ;  /* 0x000000032500788c */ /* 0x000fe2000bf05270 */
[----:B0-----:R-:W-:Y:S02]  /*4c90*/  IMAD.MOV.U32 R52, RZ, RZ, R31 ;  /* 0x000000ffff347224 */ /* 0x001fe400078e001f */
[----:B------:R-:W-:Y:S02]  /*4ca0*/  IMAD.MOV.U32 R53, RZ, RZ, R28 ;  /* 0x000000ffff357224 */ /* 0x000fe400078e001c */
        /* <DEDUP_REMOVED lines=39> */
[----:B------:R-:W-:Y:S06]  /*4f20*/  @!P3 BRA `(.L_x_11335) ;  /* 0x000000000004b947 */ /* 0x000fec0003800000 */
[----:B------:R-:W-:Y:S01]  /*4f30*/  BPT.TRAP 0x1 ;  /* 0x000000040000795c */ /* 0x000fe20000300000 */
.L_x_11335:
[----:B------:R-:W-:Y:S01]  /*4f40*/  IMAD R14, R17, 0x8, R2 ;  /* 0x00000008110e7824 */ /* 0x000fe200078e0202 */
[----:B------:R-:W-:Y:S01]  /*4f50*/  SHF.L.U32 R85, R154, 0x1f, RZ ;  /* 0x0000001f9a557819 */ /* 0x000fe200000006ff */
[----:B------:R-:W-:Y:S03]  /*4f60*/  BSSY B1, `(.L_x_11336) ;  /* 0x0000003000017945 */ /* 0x000fe60003800000 */
[----:B------:R-:W0:Y:S02]  /*4f70*/  SYNCS.PHASECHK.TRANS64.TRYWAIT P5, [R14+URZ+0x2d890], R85 ;  /* 0x02d890550e0075a7 */ /* 0x000e2400080a017f */
[----:B0-----:R-:W-:Y:S05]  /*4f80*/  @!P5 BRA `(.L_x_11337) ;  /* 0x000001f800b8d947 */ /* 0x001fea0003800000 */
.L_x_11676:
[----:B------:R-:W-:Y:S05]  /*4f90*/  BSYNC B1 ;  /* 0x0000000000017941 */ /* 0x000fea0003800000 */
.L_x_11336:
        /* <DEDUP_REMOVED lines=17> */
[----:B------:R-:W-:Y:S01]  /*50b0*/  SEL R52, R107, R114, !P0 ;  /* 0x000000726b347207 */ /* 0x000fe20004000000 */
[----:B------:R-:W-:Y:S01]  /*50c0*/  BSSY B2, `(.L_x_11340) ;  /* 0x0000072000027945 */ /* 0x000fe20003800000 */
[----:B------:R-:W-:-:S02]  /*50d0*/  ISETP.GE.AND P4, PT, R136, R106, PT ;  /* 0x0000006a8800720c */ /* 0x000fc40003f86270 */
[----:B------:R-:W-:-:S04]  /*50e0*/  SHF.R.S32.HI R53, RZ, 0x1f, R52 ;  /* 0x0000001fff357819 */ /* 0x000fc80000011434 */
[----:B------:R-:W-:-:S04]  /*50f0*/  LEA.HI R53, R53, R52, RZ, 0x4 ;  /* 0x0000003435357211 */ /* 0x000fc800078f20ff */
[----:B------:R-:W-:-:S04]  /*5100*/  SHF.R.S32.HI R53, RZ, 0x4, R53 ;  /* 0x00000004ff357819 */ /* 0x000fc80000011435 */
[----:B------:R-:W-:-:S04]  /*5110*/  LEA.HI.SX32 R115, R76, R53, 0x1d ;  /* 0x000000354c737211 */ /* 0x000fc800078feaff */
[----:B------:R-:W-:-:S04]  /*5120*/  SHF.R.S32.HI R52, RZ, 0x1f, R115 ;  /* 0x0000001fff347819 */ /* 0x000fc80000011473 */
[----:B------:R-:W-:Y:S01]  /*5130*/  LEA.HI R52, R52, R115, RZ, 0x2 ;  /* 0x0000007334347211 */ /* 0x000fe200078f10ff */
[----:B------:R-:W-:-:S04]  /*5140*/  IMAD.SHL.U32 R115, R115, 0x8, RZ ;  /* 0x0000000873737824 */ /* 0x000fc800078e00ff */
[----:B------:R-:W-:-:S05]  /*5150*/  IMAD.SHL.U32 R52, R52, 0x400, RZ ;  /* 0x0000040034347824 */ /* 0x000fca00078e00ff */
[----:B------:R-:W-:Y:S02]  /*5160*/  LOP3.LUT R52, R52, 0x7ffff000, RZ, 0xc0, !PT ;  /* 0x7ffff00034347812 */ /* 0x000fe400078ec0ff */
[----:B--2---:R-:W-:-:S04]  /*5170*/  LOP3.LUT R53, R58, 0x18, R115, 0xf8, !PT ;  /* 0x000000183a357812 */ /* 0x004fc800078ef873 */
[----:B---3--:R-:W-:-:S04]  /*5180*/  LOP3.LUT R53, R53, R55, RZ, 0x3c, !PT ;  /* 0x0000003735357212 */ /* 0x008fc800078e3cff */
[----:B----4-:R-:W-:-:S05]  /*5190*/  IADD3 R52, R53, R52, R54 ;  /* 0x0000003435347210 */ /* 0x010fca0007ffe036 */
[C---:B------:R-:W-:Y:S02]  /*51a0*/  IMAD R56, R17.reuse, 0x3000, R52 ;  /* 0x0000300011387824 */ /* 0x040fe400078e0234 */
[----:B------:R-:W-:Y:S02]  /*51b0*/  IMAD R52, R17, 0x3000, R104 ;  /* 0x0000300011347824 */ /* 0x000fe400078e0268 */
[--C-:B------:R-:W-:Y:S02]  /*51c0*/  IMAD R56, R56, 0x2, R2.reuse ;  /* 0x0000000238387824 */ /* 0x100fe400078e0202 */
[----:B------:R-:W-:-:S04]  /*51d0*/  IMAD R52, R52, 0x2, R2 ;  /* 0x0000000234347824 */ /* 0x000fc800078e0202 */
[----:B------:R-:W1:Y:S04]  /*51e0*/  LDS.128 R56, [R56+0x15400] ;  /* 0x0154000038387984 */ /* 0x000e680000000c00 */
[----:B------:R-:W2:Y:S01]  /*51f0*/  LDS.128 R52, [R52+0x15400] ;  /* 0x0154000034347984 */ /* 0x000ea20000000c00 */
[----:B------:R-:W-:Y:S05]  /*5200*/  @P4 BRA `(.L_x_11341) ;  /* 0x0000000400744947 */ /* 0x000fea0003800000 */
[--C-:B------:R-:W-:Y:S01]  /*5210*/  SHF.R.U64 R36, R36, 0x10, R37.reuse ;  /* 0x0000001024247819 */ /* 0x100fe20000001225 */
[----:B-1----:R-:W-:Y:S01]  /*5220*/  IMAD.U32 R120, R57, 0x10000, RZ ;  /* 0x0001000039787824 */ /* 0x002fe200078e00ff */
        /* <DEDUP_REMOVED lines=91> */
.L_x_11341:
[----:B------:R-:W-:Y:S05]  /*57e0*/  BSYNC B2 ;  /* 0x0000000000027941 */ /* 0x000fea0003800000 */
.L_x_11340:
        /* <DEDUP_REMOVED lines=12> */
.L_x_11339:
[----:B------:R-:W-:Y:S05]  /*58b0*/  BSYNC B1 ;  /* 0x0000000000017941 */ /* 0x000fea0003800000 */
.L_x_11338:
[----:B------:R-:W-:Y:S01]  /*58c0*/  ISETP.NE.AND P4, PT, R9, RZ, PT ;  /* 0x000000ff0900720c */ /* 0x000fe20003f85270 */
[----:B------:R-:W-:-:S12]  /*58d0*/  BSSY B1, `(.L_x_11342) ;  /* 0x0000082000017945 */ /* 0x000fd80003800000 */
[----:B------:R-:W-:Y:S05]  /*58e0*/  @!P4 BRA `(.L_x_11343) ;  /* 0x000000080000c947 */ /* 0x000fea0003800000 */
[----:B------:R-:W3:Y:S04]  /*58f0*/  LDL R48, [R1+0xc] ;  /* 0x00000c0001307983 */ /* 0x000ee80000100800 */
[----:B--2---:R-:W2:Y:S04]  /*5900*/  LDL R39, [R1+0x10] ;  /* 0x0000100001277983 */ /* 0x004ea80000100800 */
        /* <DEDUP_REMOVED lines=8> */
[----:B------:R-:W-:Y:S01]  /*5990*/  SHF.R.S32.HI R37, RZ, 0x1f, R36 ;  /* 0x0000001fff257819 */ /* 0x000fe20000011424 */
[----:B------:R-:W-:-:S03]  /*59a0*/  IMAD.SHL.U32 R52, R36, 0x8, RZ ;  /* 0x0000000824347824 */ /* 0x000fc600078e00ff */
[----:B------:R-:W-:-:S05]  /*59b0*/  LEA.HI R37, R37, R36, RZ, 0x2 ;  /* 0x0000002425257211 */ /* 0x000fca00078f10ff */
[----:B------:R-:W-:-:S05]  /*59c0*/  IMAD.SHL.U32 R37, R37, 0x400, RZ ;  /* 0x0000040025257824 */ /* 0x000fca00078e00ff */
[----:B------:R-:W-:Y:S02]  /*59d0*/  LOP3.LUT R37, R37, 0x7ffff000, RZ, 0xc0, !PT ;  /* 0x7ffff00025257812 */ /* 0x000fe400078ec0ff */
[----:B---3--:R-:W-:-:S04]  /*59e0*/  LOP3.LUT R36, R48, 0x18, R52, 0xf8, !PT ;  /* 0x0000001830247812 */ /* 0x008fc800078ef834 */
[----:B--2---:R-:W-:-:S04]  /*59f0*/  LOP3.LUT R36, R36, R39, RZ, 0x3c, !PT ;  /* 0x0000002724247212 */ /* 0x004fc800078e3cff */
[----:B----4-:R-:W-:Y:S01]  /*5a00*/  IADD3 R36, R36, R37, R38 ;  /* 0x0000002524247210 */ /* 0x010fe20007ffe026 */
        /* <DEDUP_REMOVED lines=9> */
[----:B------:R-:W-:Y:S02]  /*5aa0*/  SHF.R.U32.HI R55, RZ, 0x10, R45 ;  /* 0x00000010ff377819 */ /* 0x000fe4000001162d */
[----:B------:R-:W-:Y:S02]  /*5ab0*/  SHF.R.U32.HI R53, RZ, 0x10, R33 ;  /* 0x00000010ff357819 */ /* 0x000fe40000011621 */
[--C-:B------:R-:W-:Y:S02]  /*5ac0*/  SHF.R.U64 R32, R34, 0x10, R35.reuse ;  /* 0x0000001022207819 */ /* 0x100fe40000001223 */
[----:B------:R-:W-:Y:S02]  /*5ad0*/  SHF.R.U32.HI R34, RZ, 0x10, R35 ;  /* 0x00000010ff227819 */ /* 0x000fe40000011623 */
[----:B------:R-:W-:-:S02]  /*5ae0*/  SHF.R.U64 R35, R44, 0x10, R45 ;  /* 0x000000102c237819 */ /* 0x000fc4000000122d */
[----:B------:R-:W-:Y:S02]  /*5af0*/  PRMT R44, R129, 0x5410, R55 ;  /* 0x00005410812c7816 */ /* 0x000fe40000000037 */
[----:B------:R-:W-:Y:S02]  /*5b00*/  PRMT R45, R128, 0x5410, R53 ;  /* 0x00005410802d7816 */ /* 0x000fe40000000035 */
[--C-:B------:R-:W-:Y:S01]  /*5b10*/  SHF.R.U64 R33, R46, 0x10, R47.reuse ;  /* 0x000000102e217819 */ /* 0x100fe2000000122f */
[----:B------:R-:W-:Y:S01]  /*5b20*/  IMAD.U32 R55, R44, 0x10000, RZ ;  /* 0x000100002c377824 */ /* 0x000fe200078e00ff */
[----:B------:R-:W-:Y:S01]  /*5b30*/  LOP3.LUT R49, R49, 0xffff0000, RZ, 0xc0, !PT ;  /* 0xffff000031317812 */ /* 0x000fe200078ec0ff */
[----:B------:R-:W-:Y:S01]  /*5b40*/  IMAD.U32 R53, R45, 0x10000, RZ ;  /* 0x000100002d357824 */ /* 0x000fe200078e00ff */
[----:B------:R-:W-:Y:S01]  /*5b50*/  SHF.R.U32.HI R47, RZ, 0x10, R47 ;  /* 0x00000010ff2f7819 */ /* 0x000fe2000001162f */
[C---:B-1----:R-:W-:Y:S02]  /*5b60*/  IMAD.U32 R46, R37.reuse, 0x10000, RZ ;  /* 0x00010000252e7824 */ /* 0x042fe400078e00ff */
[C---:B------:R-:W-:Y:S01]  /*5b70*/  FMUL.FTZ R57, R56.reuse, R55 ;  /* 0x0000003738397220 */ /* 0x040fe20000410000 */
[----:B------:R-:W-:Y:S01]  /*5b80*/  FMUL.FTZ R56, R56, R53 ;  /* 0x0000003538387220 */ /* 0x000fe20000410000 */
[----:B------:R-:W-:-:S02]  /*5b90*/  LOP3.LUT R37, R37, 0xffff0000, RZ, 0xc0, !PT ;  /* 0xffff000025257812 */ /* 0x000fc400078ec0ff */
[C---:B------:R-:W-:Y:S01]  /*5ba0*/  FFMA.FTZ R53, R46.reuse, R53, -R57 ;  /* 0x000000352e357223 */ /* 0x040fe20000010839 */
[----:B------:R-:W-:Y:S01]  /*5bb0*/  FFMA.FTZ R46, R46, R55, R56 ;  /* 0x000000372e2e7223 */ /* 0x000fe20000010038 */
[----:B------:R-:W-:Y:S01]  /*5bc0*/  LOP3.LUT R55, R45, 0xffff0000, RZ, 0xc0, !PT ;  /* 0xffff00002d377812 */ /* 0x000fe200078ec0ff */
[C---:B------:R-:W-:Y:S01]  /*5bd0*/  IMAD.U32 R56, R51.reuse, 0x10000, RZ ;  /* 0x0001000033387824 */ /* 0x040fe200078e00ff */
[----:B------:R-:W-:Y:S02]  /*5be0*/  LOP3.LUT R45, R44, 0xffff0000, RZ, 0xc0, !PT ;  /* 0xffff00002c2d7812 */ /* 0x000fe400078ec0ff */
[----:B------:R-:W-:Y:S02]  /*5bf0*/  LOP3.LUT R51, R51, 0xffff0000, RZ, 0xc0, !PT ;  /* 0xffff000033337812 */ /* 0x000fe400078ec0ff */
[----:B------:R-:W-:Y:S01]  /*5c00*/  PRMT R35, R126, 0x5432, R35 ;  /* 0x000054327e237816 */ /* 0x000fe20000000023 */
[C---:B------:R-:W-:Y:S01]  /*5c10*/  FMUL.FTZ R44, R49.reuse, R45 ;  /* 0x0000002d312c7220 */ /* 0x040fe20000410000 */
[----:B------:R-:W-:Y:S01]  /*5c20*/  FMUL.FTZ R49, R49, R55 ;  /* 0x0000003731317220 */ /* 0x000fe20000410000 */
[----:B------:R-:W-:-:S02]  /*5c30*/  PRMT R33, R125, 0x5410, R33 ;  /* 0x000054107d217816 */ /* 0x000fc40000000021 */
[C---:B------:R-:W-:Y:S01]  /*5c40*/  FFMA.FTZ R44, R37.reuse, R55, -R44 ;  /* 0x00000037252c7223 */ /* 0x040fe2000001082c */
[----:B------:R-:W-:Y:S01]  /*5c50*/  FFMA.FTZ R37, R37, R45, R49 ;  /* 0x0000002d25257223 */ /* 0x000fe20000010031 */
[----:B------:R-:W-:Y:S01]  /*5c60*/  PRMT R49, R127, 0x5432, R54 ;  /* 0x000054327f317816 */ /* 0x000fe20000000036 */
[----:B------:R-:W-:Y:S01]  /*5c70*/  IMAD.U32 R45, R39, 0x10000, RZ ;  /* 0x00010000272d7824 */ /* 0x000fe200078e00ff */
[----:B------:R-:W-:Y:S02]  /*5c80*/  PRMT R54, R127, 0x5410, R34 ;  /* 0x000054107f367816 */ /* 0x000fe40000000022 */
[----:B------:R-:W-:Y:S02]  /*5c90*/  PRMT R34, R126, 0x5410, R47 ;  /* 0x000054107e227816 */ /* 0x000fe4000000002f */
[----:B------:R-:W-:Y:S01]  /*5ca0*/  PRMT R32, R125, 0x5432, R32 ;  /* 0x000054327d207816 */ /* 0x000fe20000000020 */
[----:B------:R-:W-:Y:S01]  /*5cb0*/  IMAD.U32 R47, R54, 0x10000, RZ ;  /* 0x00010000362f7824 */ /* 0x000fe200078e00ff */
[----:B------:R-:W-:Y:S01]  /*5cc0*/  F2FP.BF16.F32.PACK_AB R44, R44, R53 ;  /* 0x000000352c2c723e */ /* 0x000fe200000010ff */
[----:B------:R-:W-:-:S04]  /*5cd0*/  IMAD.U32 R55, R34, 0x10000, RZ ;  /* 0x0001000022377824 */ /* 0x000fc800078e00ff */
[C---:B------:R-:W-:Y:S01]  /*5ce0*/  FMUL.FTZ R57, R56.reuse, R55 ;  /* 0x0000003738397220 */ /* 0x040fe20000410000 */
[----:B------:R-:W-:-:S03]  /*5cf0*/  FMUL.FTZ R56, R56, R47 ;  /* 0x0000002f38387220 */ /* 0x000fc60000410000 */
[C---:B------:R-:W-:Y:S01]  /*5d00*/  FFMA.FTZ R47, R45.reuse, R47, -R57 ;  /* 0x0000002f2d2f7223 */ /* 0x040fe20000010839 */
[----:B------:R-:W-:Y:S01]  /*5d10*/  FFMA.FTZ R45, R45, R55, R56 ;  /* 0x000000372d2d7223 */ /* 0x000fe20000010038 */
[----:B------:R-:W-:Y:S01]  /*5d20*/  LOP3.LUT R55, R54, 0xffff0000, RZ, 0xc0, !PT ;  /* 0xffff000036377812 */ /* 0x000fe200078ec0ff */
[----:B------:R-:W-:Y:S01]  /*5d30*/  IMAD.U32 R56, R49, 0x10000, RZ ;  /* 0x0001000031387824 */ /* 0x000fe200078e00ff */
        /* <DEDUP_REMOVED lines=11> */
[C---:B------:R-:W-:Y:S01]  /*5df0*/  IMAD.U32 R51, R36.reuse, 0x10000, RZ ;  /* 0x0001000024337824 */ /* 0x040fe200078e00ff */
[----:B------:R-:W-:Y:S01]  /*5e00*/  LOP3.LUT R36, R36, 0xffff0000, RZ, 0xc0, !PT ;  /* 0xffff000024247812 */ /* 0x000fe200078ec0ff */
[C---:B------:R-:W-:Y:S01]  /*5e10*/  FMUL.FTZ R57, R55.reuse, R54 ;  /* 0x0000003637397220 */ /* 0x040fe20000410000 */
[----:B------:R-:W-:Y:S01]  /*5e20*/  FMUL.FTZ R55, R55, R56 ;  /* 0x0000003837377220 */ /* 0x000fe20000410000 */
[----:B------:R-:W-:-:S02]  /*5e30*/  F2FP.BF16.F32.PACK_AB R34, R34, R45 ;  /* 0x0000002d2222723e */ /* 0x000fc400000010ff */
[C---:B------:R-:W-:Y:S01]  /*5e40*/  FFMA.FTZ R57, R51.reuse, R56, -R57 ;  /* 0x0000003833397223 */ /* 0x040fe20000010839 */
[----:B------:R-:W-:Y:S01]  /*5e50*/  FFMA.FTZ R55, R51, R54, R55 ;  /* 0x0000003633377223 */ /* 0x000fe20000010037 */
[C---:B------:R-:W-:Y:S01]  /*5e60*/  FMUL.FTZ R51, R48.reuse, R35 ;  /* 0x0000002330337220 */ /* 0x040fe20000410000 */
        /* <DEDUP_REMOVED lines=9> */
[----:B------:R-:W-:Y:S01]  /*5f00*/  FMUL.FTZ R54, R56, R36 ;  /* 0x0000002438367220 */ /* 0x000fe20000410000 */
[----:B------:R-:W-:-:S02]  /*5f10*/  IMAD.U32 R35, R38, 0x10000, RZ ;  /* 0x0001000026237824 */ /* 0x000fc400078e00ff */
[-C--:B------:R-:W-:Y:S01]  /*5f20*/  FMUL.FTZ R56, R56, R49.reuse ;  /* 0x0000003138387220 */ /* 0x080fe20000410000 */
[----:B------:R-:W-:Y:S01]  /*5f30*/  LOP3.LUT R38, R38, 0xffff0000, RZ, 0xc0, !PT ;  /* 0xffff000026267812 */ /* 0x000fe200078ec0ff */
[C---:B------:R-:W-:Y:S02]  /*5f40*/  FFMA.FTZ R54, R35.reuse, R49, -R54 ;  /* 0x0000003123367223 */ /* 0x040fe40000010836 */
[----:B------:R-:W-:Y:S01]  /*5f50*/  FFMA.FTZ R56, R35, R36, R56 ;  /* 0x0000002423387223 */ /* 0x000fe20000010038 */
[----:B------:R-:W-:Y:S01]  /*5f60*/  LOP3.LUT R35, R32, 0xffff0000, RZ, 0xc0, !PT ;  /* 0xffff000020237812 */ /* 0x000fe200078ec0ff */
[----:B------:R-:W-:Y:S01]  /*5f70*/  FMUL.FTZ R49, R50, R33 ;  /* 0x0000002132317220 */ /* 0x000fe20000410000 */
[----:B------:R-:W-:Y:S01]  /*5f80*/  F2FP.BF16.F32.PACK_AB R36, R51, R57 ;  /* 0x000000393324723e */ /* 0x000fe200000010ff */
[----:B------:R-:W-:Y:S01]  /*5f90*/  IMAD.MOV.U32 R51, RZ, RZ, R34 ;  /* 0x000000ffff337224 */ /* 0x000fe200078e0022 */
[----:B------:R-:W-:Y:S01]  /*5fa0*/  F2FP.BF16.F32.PACK_AB R48, R48, R55 ;  /* 0x000000373030723e */ /* 0x000fe200000010ff */
[-C--:B------:R-:W-:Y:S01]  /*5fb0*/  FMUL.FTZ R50, R50, R35.reuse ;  /* 0x0000002332327220 */ /* 0x080fe20000410000 */
[----:B------:R-:W-:Y:S01]  /*5fc0*/  FFMA.FTZ R35, R38, R35, -R49 ;  /* 0x0000002326237223 */ /* 0x000fe20000010831 */
[----:B------:R-:W-:Y:S01]  /*5fd0*/  F2FP.BF16.F32.PACK_AB R49, R37, R46 ;  /* 0x0000002e2531723e */ /* 0x000fe200000010ff */
[----:B------:R-:W-:-:S02]  /*5fe0*/  IMAD.MOV.U32 R37, RZ, RZ, R44 ;  /* 0x000000ffff257224 */ /* 0x000fc400078e002c */
[----:B------:R-:W-:Y:S01]  /*5ff0*/  FFMA.FTZ R33, R38, R33, R50 ;  /* 0x0000002126217223 */ /* 0x000fe20000010032 */
[----:B------:R-:W-:-:S04]  /*6000*/  F2FP.BF16.F32.PACK_AB R38, R35, R54 ;  /* 0x000000362326723e */ /* 0x000fc800000010ff */
[----:B------:R-:W-:-:S07]  /*6010*/  F2FP.BF16.F32.PACK_AB R50, R33, R56 ;  /* 0x000000382132723e */ /* 0x000fce00000010ff */
.L_x_11345:
[----:B------:R-:W-:Y:S05]  /*6020*/  BSYNC B2 ;  /* 0x0000000000027941 */ /* 0x000fea0003800000 */
.L_x_11344:
[----:B------:R-:W-:-:S04]  /*6030*/  IADD3 R33, P4, P5, R20, R88, R79 ;  /* 0x0000005814217210 */ /* 0x000fc80007d9e04f */
[----:B------:R-:W-:Y:S02]  /*6040*/  IADD3.X R34, R3, R109, R100, P4, P5 ;  /* 0x0000006d03227210 */ /* 0x000fe400027ea464 */
[----:B------:R-:W-:-:S13]  /*6050*/  ISETP.GE.AND P4, PT, R52, R108, PT ;  /* 0x0000006c3400720c */ /* 0x000fda0003f86270 */
[--C-:B------:R-:W-:Y:S02]  /*6060*/  @!P4 SHF.R.S32.HI R32, RZ, 0x1f, R52.reuse ;  /* 0x0000001fff20c819 */ /* 0x100fe40000011434 */
[----:B------:R-:W-:-:S04]  /*6070*/  @!P4 IADD3 R52, P5, P6, R20, R88, R52 ;  /* 0x000000581434c210 */ /* 0x000fc80007ebe034 */
[----:B------:R-:W-:Y:S02]  /*6080*/  @!P4 IADD3.X R35, R3, R109, R32, P5, P6 ;  /* 0x0000006d0323c210 */ /* 0x000fe40002fec420 */
[----:B------:R-:W-:-:S04]  /*6090*/  LEA R32, P5, R33, R86, 0x1 ;  /* 0x0000005621207211 */ /* 0x000fc800078a08ff */
[----:B------:R-:W-:Y:S02]  /*60a0*/  LEA.HI.X R33, R33, R87, R34, 0x1, P5 ;  /* 0x0000005721217211 */ /* 0x000fe400028f0c22 */
[----:B------:R-:W-:-:S03]  /*60b0*/  @!P4 LEA R34, P5, R52, R86, 0x1 ;  /* 0x000000563422c211 */ /* 0x000fc600078a08ff */
[----:B-1----:R1:W-:Y:S01]  /*60c0*/  STG.E.128 desc[UR40][R32.64], R36 ;  /* 0x0000002420007986 */ /* 0x0023e2000c101d28 */
[----:B------:R-:W-:-:S05]  /*60d0*/  @!P4 LEA.HI.X R35, R52, R87, R35, 0x1, P5 ;  /* 0x000000573423c211 */ /* 0x000fca00028f0c23 */
[----:B--2---:R1:W-:Y:S04]  /*60e0*/  @!P4 STG.E.128 desc[UR40][R34.64], R48 ;  /* 0x000000302200c986 */ /* 0x0043e8000c101d28 */
.L_x_11343:
[----:B------:R-:W-:Y:S05]  /*60f0*/  BSYNC B1 ;  /* 0x0000000000017941 */ /* 0x000fea0003800000 */
.L_x_11342:
[----:B------:R-:W-:-:S13]  /*6100*/  ISETP.NE.AND P4, PT, R10, RZ, PT ;  /* 0x000000ff0a00720c */ /* 0x000fda0003f85270 */
[----:B------:R-:W-:Y:S05]  /*6110*/  @!P4 BRA `(.L_x_11310) ;  /* 0x000000080094c947 */ /* 0x000fea0003800000 */
[----:B-12---:R-:W2:Y:S04]  /*6120*/  LDL R36, [R1+0xc] ;  /* 0x00000c0001247983 */ /* 0x006ea80000100800 */
[----:B------:R-:W3:Y:S04]  /*6130*/  LDL R35, [R1+0x10] ;  /* 0x0000100001237983 */ /* 0x000ee80000100800 */
[----:B------:R-:W4:Y:S01]  /*6140*/  LDL R34, [R1+0x14] ;  /* 0x0000140001227983 */ /* 0x000f220000100800 */
[----:B------:R-:W-:Y:S01]  /*6150*/  IADD3 R32, P4, P5, R20, R88, R77 ;  /* 0x0000005814207210 */ /* 0x000fe20007d9e04d */
[----:B------:R-:W-:Y:S01]  /*6160*/  BSSY B1, `(.L_x_11346) ;  /* 0x0000076000017945 */ /* 0x000fe20003800000 */
[----:B------:R-:W-:-:S02]  /*6170*/  LOP3.LUT P6, RZ, R23, 0x1, RZ, 0xc0, !PT ;  /* 0x0000000117ff7812 */ /* 0x000fc400078cc0ff */
[----:B------:R-:W-:Y:S02]  /*6180*/  IADD3.X R33, R3, R109, R99, P4, P5 ;  /* 0x0000006d03217210 */ /* 0x000fe400027ea463 */
[C---:B------:R-:W-:Y:S02]  /*6190*/  LEA R44, P4, R32.reuse, R86, 0x1 ;  /* 0x00000056202c7211 */ /* 0x040fe400078808ff */
[----:B------:R-:W-:Y:S02]  /*61a0*/  SEL R114, R107, R114, !P6 ;  /* 0x000000726b727207 */ /* 0x000fe40007000000 */
[----:B------:R-:W-:Y:S02]  /*61b0*/  LEA.HI.X R45, R32, R87, R33, 0x1, P4 ;  /* 0x00000057202d7211 */ /* 0x000fe400020f0c21 */
[----:B------:R-:W-:Y:S02]  /*61c0*/  SHF.R.S32.HI R33, RZ, 0x1f, R114 ;  /* 0x0000001fff217819 */ /* 0x000fe40000011472 */
[----:B------:R-:W-:-:S02]  /*61d0*/  ISETP.GE.AND P4, PT, R4, R106, PT ;  /* 0x0000006a0400720c */ /* 0x000fc40003f86270 */
        /* <DEDUP_REMOVED lines=8> */
[----:B--2---:R-:W-:-:S04]  /*6260*/  LOP3.LUT R32, R36, 0x18, R47, 0xf8, !PT ;  /* 0x0000001824207812 */ /* 0x004fc800078ef82f */
[----:B---3--:R-:W-:-:S04]  /*6270*/  LOP3.LUT R32, R32, R35, RZ, 0x3c, !PT ;  /* 0x0000002320207212 */ /* 0x008fc800078e3cff */
        /* <DEDUP_REMOVED lines=10> */
[--C-:B------:R-:W-:Y:S01]  /*6320*/  SHF.R.U64 R28, R30, 0x10, R31.reuse ;  /* 0x000000101e1c7819 */ /* 0x100fe2000000121f */
[----:B-1----:R-:W-:Y:S01]  /*6330*/  IMAD.U32 R48, R33, 0x10000, RZ ;  /* 0x0001000021307824 */ /* 0x002fe200078e00ff */
[----:B------:R-:W-:Y:S01]  /*6340*/  SHF.R.U32.HI R30, RZ, 0x10, R31 ;  /* 0x00000010ff1e7819 */ /* 0x000fe2000001161f */
[----:B------:R-:W-:Y:S01]  /*6350*/  IMAD.U32 R54, R39, 0x10000, RZ ;  /* 0x0001000027367824 */ /* 0x000fe200078e00ff */
[----:B------:R-:W-:Y:S02]  /*6360*/  SHF.R.U32.HI R31, RZ, 0x10, R41 ;  /* 0x00000010ff1f7819 */ /* 0x000fe40000011629 */
[----:B------:R-:W-:Y:S02]  /*6370*/  SHF.R.U32.HI R29, RZ, 0x10, R29 ;  /* 0x00000010ff1d7819 */ /* 0x000fe4000001161d */
[----:B------:R-:W-:-:S02]  /*6380*/  SHF.R.U64 R41, R40, 0x10, R41 ;  /* 0x0000001028297819 */ /* 0x000fc40000001229 */
[--C-:B------:R-:W-:Y:S02]  /*6390*/  SHF.R.U64 R40, R42, 0x10, R43.reuse ;  /* 0x000000102a287819 */ /* 0x100fe4000000122b */
[----:B------:R-:W-:Y:S02]  /*63a0*/  SHF.R.U32.HI R42, RZ, 0x10, R43 ;  /* 0x00000010ff2a7819 */ /* 0x000fe4000001162b */
[----:B------:R-:W-:Y:S01]  /*63b0*/  PRMT R43, R124, 0x5432, R31 ;  /* 0x000054327c2b7816 */ /* 0x000fe2000000001f */
[----:B------:R-:W-:Y:S01]  /*63c0*/  IMAD.U32 R31, R32, 0x10000, RZ ;  /* 0x00010000201f7824 */ /* 0x000fe200078e00ff */
[----:B------:R-:W-:Y:S02]  /*63d0*/  PRMT R29, R122, 0x5432, R29 ;  /* 0x000054327a1d7816 */ /* 0x000fe4000000001d */
[----:B------:R-:W-:Y:S01]  /*63e0*/  LOP3.LUT R37, R37, 0xffff0000, RZ, 0xc0, !PT ;  /* 0xffff000025257812 */ /* 0x000fe200078ec0ff */
[C---:B------:R-:W-:Y:S01]  /*63f0*/  IMAD.U32 R53, R43.reuse, 0x10000, RZ ;  /* 0x000100002b357824 */ /* 0x040fe200078e00ff */
[----:B------:R-:W-:Y:S01]  /*6400*/  LOP3.LUT R58, R43, 0xffff0000, RZ, 0xc0, !PT ;  /* 0xffff00002b3a7812 */ /* 0x000fe200078ec0ff */
[C---:B------:R-:W-:Y:S01]  /*6410*/  IMAD.U32 R51, R29.reuse, 0x10000, RZ ;  /* 0x000100001d337824 */ /* 0x040fe200078e00ff */
[----:B------:R-:W-:Y:S01]  /*6420*/  LOP3.LUT R56, R29, 0xffff0000, RZ, 0xc0, !PT ;  /* 0xffff00001d387812 */ /* 0x000fe200078ec0ff */
[C---:B------:R-:W-:Y:S01]  /*6430*/  FMUL.FTZ R55, R46.reuse, R53 ;  /* 0x000000352e377220 */ /* 0x040fe20000410000 */
[----:B------:R-:W-:Y:S01]  /*6440*/  LOP3.LUT R33, R33, 0xffff0000, RZ, 0xc0, !PT ;  /* 0xffff000021217812 */ /* 0x000fe200078ec0ff */
[----:B------:R-:W-:Y:S01]  /*6450*/  FMUL.FTZ R106, R37, R58 ;  /* 0x0000003a256a7220 */ /* 0x000fe20000410000 */
[----:B------:R-:W-:Y:S01]  /*6460*/  PRMT R42, R123, 0x5432, R42 ;  /* 0x000054327b2a7816 */ /* 0x000fe2000000002a */
[-C--:B------:R-:W-:Y:S01]  /*6470*/  FMUL.FTZ R37, R37, R56.reuse ;  /* 0x0000003825257220 */ /* 0x080fe20000410000 */
[----:B------:R-:W-:Y:S01]  /*6480*/  PRMT R30, R121, 0x5432, R30 ;  /* 0x00005432791e7816 */ /* 0x000fe2000000001e */
[C---:B------:R-:W-:Y:S01]  /*6490*/  FFMA.FTZ R29, R33.reuse, R56, -R106 ;  /* 0x00000038211d7223 */ /* 0x040fe2000001086a */
[----:B------:R-:W-:Y:S01]  /*64a0*/  FMUL.FTZ R52, R46, R51 ;  /* 0x000000332e347220 */ /* 0x000fe20000410000 */
[----:B------:R-:W-:Y:S01]  /*64b0*/  FFMA.FTZ R33, R33, R58, R37 ;  /* 0x0000003a21217223 */ /* 0x000fe20000010025 */
[----:B------:R-:W-:-:S02]  /*64c0*/  IMAD.U32 R37, R42, 0x10000, RZ ;  /* 0x000100002a257824 */ /* 0x000fc400078e00ff */
[----:B------:R-:W-:Y:S01]  /*64d0*/  FFMA.FTZ R50, R48, R51, -R55 ;  /* 0x0000003330327223 */ /* 0x000fe20000010837 */
[----:B------:R-:W-:Y:S02]  /*64e0*/  IMAD.U32 R43, R30, 0x10000, RZ ;  /* 0x000100001e2b7824 */ /* 0x000fe400078e00ff */
[----:B------:R-:W-:Y:S01]  /*64f0*/  FFMA.FTZ R48, R48, R53, R52 ;  /* 0x0000003530307223 */ /* 0x000fe20000010034 */
[----:B------:R-:W-:Y:S01]  /*6500*/  PRMT R124, R124, 0x5410, R41 ;  /* 0x000054107c7c7816 */ /* 0x000fe20000000029 */
[----:B------:R-:W-:Y:S02]  /*6510*/  IMAD.U32 R52, R35, 0x10000, RZ ;  /* 0x0001000023347824 */ /* 0x000fe400078e00ff */
[C---:B------:R-:W-:Y:S01]  /*6520*/  FMUL.FTZ R41, R54.reuse, R37 ;  /* 0x0000002536297220 */ /* 0x040fe20000410000 */
[----:B------:R-:W-:Y:S01]  /*6530*/  LOP3.LUT R39, R39, 0xffff0000, RZ, 0xc0, !PT ;  /* 0xffff000027277812 */ /* 0x000fe200078ec0ff */
[-C--:B------:R-:W-:Y:S01]  /*6540*/  FMUL.FTZ R54, R54, R43.reuse ;  /* 0x0000002b36367220 */ /* 0x080fe20000410000 */
[----:B------:R-:W-:Y:S01]  /*6550*/  LOP3.LUT R42, R42, 0xffff0000, RZ, 0xc0, !PT ;  /* 0xffff00002a2a7812 */ /* 0x000fe200078ec0ff */
[----:B------:R-:W-:Y:S01]  /*6560*/  IMAD.U32 R46, R36, 0x10000, RZ ;  /* 0x00010000242e7824 */ /* 0x000fe200078e00ff */
[----:B------:R-:W-:Y:S01]  /*6570*/  PRMT R122, R122, 0x5410, R49 ;  /* 0x000054107a7a7816 */ /* 0x000fe20000000031 */
[----:B------:R-:W-:Y:S01]  /*6580*/  IMAD.U32 R51, R34, 0x10000, RZ ;  /* 0x0001000022337824 */ /* 0x000fe200078e00ff */
[----:B------:R-:W-:Y:S01]  /*6590*/  PRMT R121, R121, 0x5410, R28 ;  /* 0x0000541079797816 */ /* 0x000fe2000000001c */
[C---:B------:R-:W-:Y:S01]  /*65a0*/  FFMA.FTZ R28, R52.reuse, R43, -R41 ;  /* 0x0000002b341c7223 */ /* 0x040fe20000010829 */
[----:B------:R-:W-:Y:S01]  /*65b0*/  PRMT R123, R123, 0x5410, R40 ;  /* 0x000054107b7b7816 */ /* 0x000fe20000000028 */
[----:B------:R-:W-:Y:S01]  /*65c0*/  FFMA.FTZ R52, R52, R37, R54 ;  /* 0x0000002534347223 */ /* 0x000fe20000010036 */
[----:B------:R-:W-:Y:S01]  /*65d0*/  LOP3.LUT R35, R35, 0xffff0000, RZ, 0xc0, !PT ;  /* 0xffff000023237812 */ /* 0x000fe200078ec0ff */
[C---:B------:R-:W-:Y:S01]  /*65e0*/  FMUL.FTZ R54, R39.reuse, R42 ;  /* 0x0000002a27367220 */ /* 0x040fe20000410000 */
[----:B------:R-:W-:Y:S01]  /*65f0*/  LOP3.LUT R40, R30, 0xffff0000, RZ, 0xc0, !PT ;  /* 0xffff00001e287812 */ /* 0x000fe200078ec0ff */
[----:B------:R-:W-:Y:S01]  /*6600*/  IMAD.U32 R43, R124, 0x10000, RZ ;  /* 0x000100007c2b7824 */ /* 0x000fe200078e00ff */
[----:B------:R-:W-:Y:S01]  /*6610*/  LOP3.LUT R36, R36, 0xffff0000, RZ, 0xc0, !PT ;  /* 0xffff000024247812 */ /* 0x000fe200078ec0ff */
[C---:B------:R-:W-:Y:S01]  /*6620*/  IMAD.U32 R30, R122.reuse, 0x10000, RZ ;  /* 0x000100007a1e7824 */ /* 0x040fe200078e00ff */
[----:B------:R-:W-:Y:S01]  /*6630*/  LOP3.LUT R41, R122, 0xffff0000, RZ, 0xc0, !PT ;  /* 0xffff00007a297812 */ /* 0x000fe200078ec0ff */
[-C--:B------:R-:W-:Y:S01]  /*6640*/  FMUL.FTZ R56, R39, R40.reuse ;  /* 0x0000002827387220 */ /* 0x080fe20000410000 */
[C---:B------:R-:W-:Y:S01]  /*6650*/  FFMA.FTZ R37, R35.reuse, R40, -R54 ;  /* 0x0000002823257223 */ /* 0x040fe20000010836 */
[----:B------:R-:W-:Y:S01]  /*6660*/  LOP3.LUT R39, R124, 0xffff0000, RZ, 0xc0, !PT ;  /* 0xffff00007c277812 */ /* 0x000fe200078ec0ff */
[C---:B------:R-:W-:Y:S01]  /*6670*/  FMUL.FTZ R40, R46.reuse, R43 ;  /* 0x0000002b2e287220 */ /* 0x040fe20000410000 */
[----:B------:R-:W-:Y:S01]  /*6680*/  FMUL.FTZ R46, R46, R30 ;  /* 0x0000001e2e2e7220 */ /* 0x000fe20000410000 */
[----:B------:R-:W-:Y:S01]  /*6690*/  LOP3.LUT R32, R32, 0xffff0000, RZ, 0xc0, !PT ;  /* 0xffff000020207812 */ /* 0x000fe200078ec0ff */
[----:B------:R-:W-:Y:S01]  /*66a0*/  FFMA.FTZ R35, R35, R42, R56 ;  /* 0x0000002a23237223 */ /* 0x000fe20000010038 */
[C---:B------:R-:W-:Y:S01]  /*66b0*/  FFMA.FTZ R30, R31.reuse, R30, -R40 ;  /* 0x0000001e1f1e7223 */ /* 0x040fe20000010828 */
[----:B------:R-:W-:Y:S01]  /*66c0*/  LOP3.LUT R53, R34, 0xffff0000, RZ, 0xc0, !PT ;  /* 0xffff000022357812 */ /* 0x000fe200078ec0ff */
[----:B------:R-:W-:Y:S01]  /*66d0*/  FMUL.FTZ R49, R36, R39 ;  /* 0x0000002724317220 */ /* 0x000fe20000410000 */
[----:B------:R-:W-:Y:S01]  /*66e0*/  FFMA.FTZ R31, R31, R43, R46 ;  /* 0x0000002b1f1f7223 */ /* 0x000fe2000001002e */
[----:B------:R-:W-:-:S02]  /*66f0*/  IMAD.U32 R34, R38, 0x10000, RZ ;  /* 0x0001000026227824 */ /* 0x000fc400078e00ff */
        /* <DEDUP_REMOVED lines=28> */
.L_x_11347:
[----:B------:R-:W-:Y:S05]  /*68c0*/  BSYNC B1 ;  /* 0x0000000000017941 */ /* 0x000fea0003800000 */
.L_x_11346:
        /* <DEDUP_REMOVED lines=10> */
.L_x_11303:
[----:B------:R-:W-:-:S06]  /*6970*/  UISETP.NE.AND UP0, UPT, UR37, 0x3, UPT ;  /* 0x000000032500788c */ /* 0x000fcc000bf05270 */
[----:B------:R-:W-:-:S13]  /*6980*/  PLOP3.LUT P3, PT, PT, PT, UP0, 0x80, 0x0 ;  /* 0x000000000000781c */ /* 0x000fda0003f6f008 */
[----:B------:R-:W-:Y:S05]  /*6990*/  @!P3 BRA `(.L_x_11348) ;  /* 0x000000000004b947 */ /* 0x000fea0003800000 */
[----:B------:R-:W-:Y:S01]  /*69a0*/  BPT.TRAP 0x1 ;  /* 0x000000040000795c */ /* 0x000fe20000300000 */
.L_x_11348:
[----:B------:R-:W-:Y:S01]  /*69b0*/  IMAD R14, R17, 0x8, R2 ;  /* 0x00000008110e7824 */ /* 0x000fe200078e0202 */
[----:B------:R-:W-:Y:S01]  /*69c0*/  SHF.L.U32 R85, R154, 0x1f, RZ ;  /* 0x0000001f9a557819 */ /* 0x000fe200000006ff */
[----:B------:R-:W-:Y:S01]  /*69d0*/  IMAD R84, R25, -0x80, R24 ;  /* 0xffffff8019547824 */ /* 0x000fe200078e0218 */
[----:B------:R-:W-:Y:S02]  /*69e0*/  BSSY B1, `(.L_x_11349) ;  /* 0x0000004000017945 */ /* 0x000fe40003800000 */
[----:B------:R-:W0:Y:S02]  /*69f0*/  SYNCS.PHASECHK.TRANS64.TRYWAIT P4, [R14+URZ+0x2d890], R85 ;  /* 0x02d890550e0075a7 */ /* 0x000e24000808017f */
[----:B------:R-:W-:Y:S01]  /*6a00*/  VIMNMX R84, R84, 0x80, PT ;  /* 0x0000008054547848 */ /* 0x000fe20003fe0100 */
[----:B0-----:R-:W-:Y:S06]  /*6a10*/  @!P4 BRA `(.L_x_11350) ;  /* 0x000001e00028c947 */ /* 0x001fec0003800000 */
.L_x_11677:
[----:B------:R-:W-:Y:S05]  /*6a20*/  BSYNC B1 ;  /* 0x0000000000017941 */ /* 0x000fea0003800000 */
.L_x_11349:
        /* <DEDUP_REMOVED lines=20> */
.L_x_11310:
[----:B------:R-:W-:Y:S05]  /*6b70*/  BSYNC B0 ;  /* 0x0000000000007941 */ /* 0x000fea0003800000 */
.L_x_11302:
        /* <DEDUP_REMOVED lines=17> */
.L_x_11352:
[----:B------:R-:W-:Y:S05]  /*6c90*/  BSYNC B0 ;  /* 0x0000000000007941 */ /* 0x000fea0003800000 */
.L_x_11351:
[----:B------:R-:W2:Y:S01]  /*6ca0*/  SYNCS.PHASECHK.TRANS64.TRYWAIT P3, [R14+URZ+0x2d8b0], R85 ;  /* 0x02d8b0550e0075a7 */ /* 0x000ea2000806017f */
[----:B------:R-:W-:Y:S04]  /*6cb0*/  BSSY B0, `(.L_x_11353) ;  /* 0x0000002000007945 */ /* 0x000fe80003800000 */
[----:B--2---:R-:W-:Y:S05]  /*6cc0*/  @!P3 BRA `(.L_x_11354) ;  /* 0x000001dc0090b947 */ /* 0x004fea0003800000 */
.L_x_11678:
[----:B------:R-:W-:Y:S05]  /*6cd0*/  BSYNC B0 ;  /* 0x0000000000007941 */ /* 0x000fea0003800000 */
.L_x_11353:
        /* <DEDUP_REMOVED lines=33> */
.L_x_11356:
[----:B------:R-:W-:Y:S05]  /*6ef0*/  BSYNC B0 ;  /* 0x0000000000007941 */ /* 0x000fea0003800000 */
.L_x_11355:
[----:B------:R-:W-:Y:S01]  /*6f00*/  @!PT LDS RZ, [RZ] ;  /* 0x00000000fffff984 */ /* 0x000fe20000000800 */
[----:B------:R-:W-:Y:S01]  /*6f10*/  @!PT LDS RZ, [RZ] ;  /* 0x00000000fffff984 */ /* 0x000fe20000000800 */
[----:B------:R-:W-:Y:S01]  /*6f20*/  @!PT LDS RZ, [RZ] ;  /* 0x00000000fffff984 */ /* 0x000fe20000000800 */
[----:B------:R-:W-:Y:S01]  /*6f30*/  @!PT LDS RZ, [RZ] ;  /* 0x00000000fffff984 */ /* 0x000fe20000000800 */
[----:B------:R4:W-:Y:S06]  /*6f40*/  MEMBAR.ALL.CTA ;  /* 0x0000000000007992 */ /* 0x0009ec0000008000 */
[----:B----4-:R-:W4:Y:S01]  /*6f50*/  FENCE.VIEW.ASYNC.S ;  /* 0x00000000000073c6 */ /* 0x010f220000000000 */
[----:B------:R-:W-:Y:S02]  /*6f60*/  VIADD R17, R17, 0x1 ;  /* 0x0000000111117836 */ /* 0x000fe40000000000 */
[----:B0-2---:R-:W-:Y:S01]  /*6f70*/  @!P4 VIADD R14, R14, 0x2d8c0 ;  /* 0x0002d8c00e0ec836 */ /* 0x005fe20000000000 */
[----:B----4-:R0:W-:Y:S02]  /*6f80*/  BAR.SYNC.DEFER_BLOCKING R110, 0x80 ;  /* 0x0002006e0000751d */ /* 0x0101e40000010000 */
[----:B------:R-:W-:-:S02]  /*6f90*/  ISETP.NE.AND P3, PT, R17, 0x2, PT ;  /* 0x000000021100780c */ /* 0x000fc40003f65270 */
[----:B------:R-:W-:Y:S02]  /*6fa0*/  @!P4 PRMT R14, RZ, 0x654, R14 ;  /* 0x00000654ff0ec816 */ /* 0x000fe4000000000e */
[----:B------:R-:W-:Y:S02]  /*6fb0*/  SEL R15, RZ, 0x1, P3 ;  /* 0x00000001ff0f7807 */ /* 0x000fe40001800000 */
[----:B------:R-:W-:Y:S02]  /*6fc0*/  SEL R17, R17, RZ, P3 ;  /* 0x000000ff11117207 */ /* 0x000fe40001800000 */
[----:B------:R-:W-:Y:S01]  /*6fd0*/  LOP3.LUT R154, R154, R15, RZ, 0x3c, !PT ;  /* 0x0000000f9a9a7212 */ /* 0x000fe200078e3cff */
[----:B------:R0:W-:Y:S01]  /*6fe0*/  @!P4 SYNCS.ARRIVE.TRANS64.RED.A1T0 RZ, [R14+URZ], RZ ;  /* 0x000000ff0effc9a7 */ /* 0x0001e2000810043f */
[----:B------:R-:W-:Y:S05]  /*6ff0*/  @P2 BRA `(.L_x_11357) ;  /* 0xffffffb800a82947 */ /* 0x000fea000383ffff */
[----:B-1-3--:R-:W1:Y:S01]  /*7000*/  S2R R28, SR_TID.X ;  /* 0x00000000001c7919 */ /* 0x00ae620000002100 */
[----:B------:R-:W-:Y:S02]  /*7010*/  PLOP3.LUT P0, PT, PT, PT, PT, 0x8, 0x0 ;  /* 0x000000000000781c */ /* 0x000fe40003f0e170 */
[----:B-1----:R-:W-:-:S04]  /*7020*/  SHF.R.U32.HI R28, RZ, 0x7, R28 ;  /* 0x00000007ff1c7819 */ /* 0x002fc8000001161c */
[----:B------:R-:W-:-:S13]  /*7030*/  ISETP.NE.AND P5, PT, R28, 0x1, PT ;  /* 0x000000011c00780c */ /* 0x000fda0003fa5270 */
[----:B------:R-:W-:Y:S06]  /*7040*/  @!P5 BAR.ARV 0x9, 0x100 ;  /* 0x024400000000db1d */ /* 0x000fec0000002000 */
.L_x_11297:
[----:B------:R-:W2:Y:S01]  /*7050*/  LDL R8, [R1+0x18] ;  /* 0x0000180001087983 */ /* 0x000ea20000100800 */
[----:B------:R-:W1:Y:S08]  /*7060*/  LDC R0, c[0x0][0x448] ;  /* 0x00011200ff007b82 */ /* 0x000e700000000800 */
[----:B------:R-:W3:Y:S01]  /*7070*/  LDC.64 R4, c[0x0][0x9e0] ;  /* 0x00027800ff047b82 */ /* 0x000ee20000000a00 */
[----:B-1----:R-:W-:-:S02]  /*7080*/  ISETP.NE.AND P1, PT, R0, 0x1, PT ;  /* 0x000000010000780c */ /* 0x002fc40003f25270 */
[----:B---3--:R-:W-:-:S11]  /*7090*/  ISETP.GE.AND P2, PT, R5, 0x1, PT ;  /* 0x000000010500780c */ /* 0x008fd60003f46270 */
[----:B------:R-:W1:Y:S08]  /*70a0*/  @P1 LDC R3, c[0x0][0x44c] ;  /* 0x00011300ff031b82 */ /* 0x000e700000000800 */
[----:B------:R-:W3:Y:S01]  /*70b0*/  @P1 LDC R6, c[0x0][0x450] ;  /* 0x00011400ff061b82 */ /* 0x000ee20000000800 */
[----:B--2---:R-:W-:-:S04]  /*70c0*/  VIADD R0, R8, 0xbf ;  /* 0x000000bf08007836 */ /* 0x004fc80000000000 */
[----:B-1----:R-:W-:-:S05]  /*70d0*/  @P1 IMAD.HI.U32 R3, R0, R3, RZ ;  /* 0x0000000300031227 */ /* 0x002fca00078e00ff */
[----:B---3--:R-:W-:-:S05]  /*70e0*/  @P1 SHF.R.U32.HI R0, RZ, R6, R3 ;  /* 0x00000006ff001219 */ /* 0x008fca0000011603 */
[----:B------:R-:W-:Y:S01]  /*70f0*/  IMAD.IADD R3, R111, 0x1, R0 ;  /* 0x000000016f037824 */ /* 0x000fe200078e0200 */
[----:B------:R-:W-:Y:S06]  /*7100*/  @P0 BRA `(.L_x_11358) ;  /* 0x00000000000c0947 */ /* 0x000fec0003800000 */
[----:B------:R-:W1:Y:S01]  /*7110*/  FENCE.VIEW.ASYNC.G ;  /* 0x00000000000073c6 */ /* 0x000e620000000100 */
[----:B------:R-:W-:Y:S05]  /*7120*/  WARPSYNC.ALL ;  /* 0x0000000000007948 */ /* 0x000fea0003800000 */
[----:B-1----:R-:W-:Y:S06]  /*7130*/  BAR.ARV 0xc, 0x200 ;  /* 0x0308000000007b1d */ /* 0x002fec0000002000 */
.L_x_11358:
        /* <DEDUP_REMOVED lines=13> */
.L_x_11361:
[----:B------:R-:W-:-:S13]  /*7210*/  ISETP.NE.AND P0, PT, R5, 0x1, PT ;  /* 0x000000010500780c */ /* 0x000fda0003f05270 */
[----:B------:R-:W1:Y:S02]  /*7220*/  @P0 LDC.64 R6, c[0x0][0x9e8] ;  /* 0x00027a00ff060b82 */ /* 0x000e640000000a00 */
[----:B-1----:R-:W-:-:S05]  /*7230*/  @P0 IMAD.HI.U32 R6, R0, R6, RZ ;  /* 0x0000000600060227 */ /* 0x002fca00078e00ff */
[----:B------:R-:W-:-:S07]  /*7240*/  @P0 SHF.R.U32.HI R0, RZ, R7, R6 ;  /* 0x00000007ff000219 */ /* 0x000fce0000011606 */
.L_x_11362:
[----:B------:R-:W-:Y:S05]  /*7250*/  BSYNC B0 ;  /* 0x0000000000007941 */ /* 0x000fea0003800000 */
.L_x_11360:
[----:B------:R-:W-:-:S05]  /*7260*/  IMAD R3, R0, R5, R5 ;  /* 0x0000000500037224 */ /* 0x000fca00078e0205 */
[----:B------:R-:W-:-:S07]  /*7270*/  VIMNMX R4, R4, R3, PT ;  /* 0x0000000304047248 */ /* 0x000fce0003fe0100 */
.L_x_11359:
        /* <DEDUP_REMOVED lines=24> */
.L_x_11365:
[----:B------:R-:W-:-:S13]  /*7400*/  ISETP.NE.AND P0, PT, R5, 0x1, PT ;  /* 0x000000010500780c */ /* 0x000fda0003f05270 */
[----:B------:R-:W1:Y:S02]  /*7410*/  @P0 LDC.64 R6, c[0x0][0x9e8] ;  /* 0x00027a00ff060b82 */ /* 0x000e640000000a00 */
[----:B-1----:R-:W-:-:S05]  /*7420*/  @P0 IMAD.HI.U32 R6, R0, R6, RZ ;  /* 0x0000000600060227 */ /* 0x002fca00078e00ff */
[----:B------:R-:W-:-:S07]  /*7430*/  @P0 SHF.R.U32.HI R0, RZ, R7, R6 ;  /* 0x00000007ff000219 */ /* 0x000fce0000011606 */
.L_x_11366:
[----:B------:R-:W-:Y:S05]  /*7440*/  BSYNC B0 ;  /* 0x0000000000007941 */ /* 0x000fea0003800000 */
.L_x_11364:
[----:B------:R-:W-:-:S05]  /*7450*/  IMAD R5, R0, R5, RZ ;  /* 0x0000000500057224 */ /* 0x000fca00078e02ff */
[----:B------:R-:W-:-:S07]  /*7460*/  VIMNMX R4, R4, R5, !PT ;  /* 0x0000000504047248 */ /* 0x000fce0007fe0100 */
.L_x_11363:
[----:B------:R-:W-:Y:S01]  /*7470*/  SHF.R.S32.HI R5, RZ, 0x1f, R4 ;  /* 0x0000001fff057819 */ /* 0x000fe20000011404 */
[----:B------:R-:W-:Y:S01]  /*7480*/  IMAD.MOV.U32 R3, RZ, RZ, RZ ;  /* 0x000000ffff037224 */ /* 0x000fe200078e00ff */
[----:B------:R-:W-:Y:S01]  /*7490*/  PLOP3.LUT P0, PT, PT, PT, PT, 0x80, 0x0 ;  /* 0x000000000000781c */ /* 0x000fe20003f0f070 */
[----:B------:R-:W-:Y:S01]  /*74a0*/  IMAD.MOV.U32 R0, RZ, RZ, RZ ;  /* 0x000000ffff007224 */ /* 0x000fe200078e00ff */
[----:B------:R-:W-:Y:S02]  /*74b0*/  LEA.HI R5, R5, R4, RZ, 0x7 ;  /* 0x0000000405057211 */ /* 0x000fe400078f38ff */
[----:B------:R-:W-:Y:S02]  /*74c0*/  CS2R R134, SRZ ;  /* 0x0000000000867805 */ /* 0x000fe4000001ff00 */
[----:B------:R-:W-:Y:S02]  /*74d0*/  CS2R R132, SRZ ;  /* 0x0000000000847805 */ /* 0x000fe4000001ff00 */
[----:B------:R-:W-:-:S02]  /*74e0*/  CS2R R130, SRZ ;  /* 0x0000000000827805 */ /* 0x000fc4000001ff00 */
[----:B------:R-:W-:Y:S02]  /*74f0*/  SHF.R.S32.HI R5, RZ, 0x7, R5 ;  /* 0x00000007ff057819 */ /* 0x000fe40000011405 */
[----:B------:R-:W-:Y:S02]  /*7500*/  CS2R R128, SRZ ;  /* 0x0000000000807805 */ /* 0x000fe4000001ff00 */
[----:B------:R-:W-:Y:S02]  /*7510*/  CS2R R126, SRZ ;  /* 0x00000000007e7805 */ /* 0x000fe4000001ff00 */
[----:B------:R-:W-:Y:S02]  /*7520*/  CS2R R124, SRZ ;  /* 0x00000000007c7805 */ /* 0x000fe4000001ff00 */
[----:B------:R-:W-:Y:S02]  /*7530*/  VIMNMX R6, RZ, R5, !PT ;  /* 0x00000005ff067248 */ /* 0x000fe40007fe0100 */
[----:B------:R-:W-:-:S02]  /*7540*/  CS2R R122, SRZ ;  /* 0x00000000007a7805 */ /* 0x000fc4000001ff00 */
[----:B------:R-:W-:Y:S02]  /*7550*/  CS2R R120, SRZ ;  /* 0x0000000000787805 */ /* 0x000fe4000001ff00 */
[----:B------:R-:W-:Y:S02]  /*7560*/  CS2R R118, SRZ ;  /* 0x0000000000767805 */ /* 0x000fe4000001ff00 */
[----:B------:R-:W-:Y:S01]  /*7570*/  ISETP.GT.AND P1, PT, R88, R6, PT ;  /* 0x000000065800720c */ /* 0x000fe20003f24270 */
[----:B------:R1:W-:Y:S01]  /*7580*/  STL [R1+0x44], R6 ;  /* 0x0000440601007387 */ /* 0x0003e20000100800 */
[----:B------:R-:W-:Y:S02]  /*7590*/  CS2R R116, SRZ ;  /* 0x0000000000747805 */ /* 0x000fe4000001ff00 */
[----:B------:R-:W-:Y:S01]  /*75a0*/  CS2R R114, SRZ ;  /* 0x0000000000727805 */ /* 0x000fe2000001ff00 */
[----:B------:R-:W-:Y:S01]  /*75b0*/  IMAD.MOV.U32 R31, RZ, RZ, RZ ;  /* 0x000000ffff1f7224 */ /* 0x000fe200078e00ff */
[----:B0-----:R-:W-:Y:S01]  /*75c0*/  CS2R R110, SRZ ;  /* 0x00000000006e7805 */ /* 0x001fe2000001ff00 */
        /* <DEDUP_REMOVED lines=9> */
[----:B------:R-:W-:Y:S01]  /*7660*/  CS2R R94, SRZ ;  /* 0x00000000005e7805 */ /* 0x000fe2000001ff00 */
[----:B------:R-:W-:Y:S01]  /*7670*/  IMAD.MOV.U32 R93, RZ, RZ, RZ ;  /* 0x000000ffff5d7224 */ /* 0x000fe200078e00ff */
[----:B-1----:R-:W-:Y:S02]  /*7680*/  CS2R R6, SRZ ;  /* 0x0000000000067805 */ /* 0x002fe4000001ff00 */
[----:B------:R-:W-:Y:S01]  /*7690*/  CS2R R90, SRZ ;  /* 0x00000000005a7805 */ /* 0x000fe2000001ff00 */
        /* <DEDUP_REMOVED lines=8> */
[----:B------:R-:W-:-:S05]  /*7720*/  SHF.R.S32.HI R0, RZ, 0x7, R0 ;  /* 0x00000007ff007819 */ /* 0x000fca0000011400 */
[----:B------:R0:W1:Y:S02]  /*7730*/  SHFL.IDX PT, R156, R0, RZ, 0x1f ;  /* 0x00001fff009c7589 */ /* 0x00006400000e0000 */
.L_x_11681:
[----:B01----:R-:W-:Y:S01]  /*7740*/  IMAD.HI R0, R156, 0x55555556, RZ ;  /* 0x555555569c007827 */ /* 0x003fe200078e02ff */
[----:B------:R-:W-:Y:S04]  /*7750*/  BSSY B6, `(.L_x_11369) ;  /* 0x000001f000067945 */ /* 0x000fe80003800000 */
[----:B------:R-:W-:-:S05]  /*7760*/  LEA.HI R3, R0, R0, RZ, 0x1 ;  /* 0x0000000000037211 */ /* 0x000fca00078f08ff */
[----:B------:R-:W-:Y:S02]  /*7770*/  IMAD R4, R3, -0x3, R156 ;  /* 0xfffffffd03047824 */ /* 0x000fe400078e029c */
[----:B------:R-:W-:Y:S02]  /*7780*/  VIADD R3, R2, 0x21800 ;  /* 0x0002180002037836 */ /* 0x000fe40000000000 */
[----:B------:R-:W-:Y:S01]  /*7790*/  IMAD R0, R4, 0x1000, R2 ;  /* 0x0000100004007824 */ /* 0x000fe200078e0202 */
[----:B------:R0:W-:Y:S02]  /*77a0*/  STL [R1+0x1c], R4 ;  /* 0x00001c0401007387 */ /* 0x0001e40000100800 */
[----:B------:R-:W-:Y:S01]  /*77b0*/  LOP3.LUT P0, RZ, R3, 0x3ff, RZ, 0xc0, !PT ;  /* 0x000003ff03ff7812 */ /* 0x000fe2000780c0ff */
[----:B------:R-:W-:-:S05]  /*77c0*/  VIADD R0, R0, 0xc400 ;  /* 0x0000c40000007836 */ /* 0x000fca0000000000 */
[----:B------:R-:W-:Y:S01]  /*77d0*/  SHF.R.U32.HI R0, RZ, 0x4, R0 ;  /* 0x00000004ff007819 */ /* 0x000fe20000011600 */
[----:B0-----:R-:W-:-:S03]  /*77e0*/  IMAD R4, R4, 0x2000, R3 ;  /* 0x0000200004047824 */ /* 0x001fc600078e0203 */
[----:B------:R-:W-:Y:S02]  /*77f0*/  LOP3.LUT R44, R0, 0x3fff, RZ, 0xc0, !PT ;  /* 0x00003fff002c7812 */ /* 0x000fe400078ec0ff */
[----:B------:R-:W-:-:S04]  /*7800*/  SHF.R.U32.HI R4, RZ, 0x4, R4 ;  /* 0x00000004ff047819 */ /* 0x000fc80000011604 */
[----:B------:R-:W-:-:S05]  /*7810*/  LOP3.LUT R3, R4, 0x3fff, RZ, 0xc0, !PT ;  /* 0x00003fff04037812 */ /* 0x000fca00078ec0ff */
[----:B------:R0:W-:Y:S01]  /*7820*/  STL [R1+0x3c], R3 ;  /* 0x00003c0301007387 */ /* 0x0001e20000100800 */
[----:B------:R-:W-:Y:S05]  /*7830*/  @!P0 BRA `(.L_x_11370) ;  /* 0x0000000000408947 */ /* 0x000fea0003800000 */
        /* <DEDUP_REMOVED lines=16> */
.L_x_11370:
[----:B------:R-:W-:Y:S05]  /*7940*/  BSYNC B6 ;  /* 0x0000000000067941 */ /* 0x000fea0003800000 */
.L_x_11369:
[----:B------:R-:W-:Y:S02]  /*7950*/  ULDC UR4, c[0x0][0x3f4] ;  /* 0x0000fd0000047ab9 */ /* 0x000fe40000000800 */
[----:B------:R-:W-:-:S13]  /*7960*/  ISETP.LT.AND P0, PT, RZ, UR4, PT ;  /* 0x00000004ff007c0c */ /* 0x000fda000bf01270 */
[----:B------:R-:W-:Y:S05]  /*7970*/  @P0 BRA `(.L_x_11371) ;  /* 0x0000000000400947 */ /* 0x000fea0003800000 */
[----:B------:R-:W2:Y:S02]  /*7980*/  LDL R20, [R1+0x58] ;  /* 0x0000580001147983 */ /* 0x000ea40000100800 */
[----:B--2---:R-:W-:-:S04]  /*7990*/  LEA.HI R0, R20, R20, RZ, 0x1 ;  /* 0x0000001414007211 */ /* 0x004fc800078f08ff */
[----:B------:R-:W-:-:S05]  /*79a0*/  LOP3.LUT R0, R0, 0xfffffffe, RZ, 0xc0, !PT ;  /* 0xfffffffe00007812 */ /* 0x000fca00078ec0ff */
[----:B------:R-:W-:-:S05]  /*79b0*/  IMAD.IADD R0, R20, 0x1, -R0 ;  /* 0x0000000114007824 */ /* 0x000fca00078e0a00 */
[----:B0-----:R-:W-:-:S04]  /*79c0*/  SHF.L.U32 R3, R0, 0x1f, RZ ;  /* 0x0000001f00037819 */ /* 0x001fc800000006ff */
[----:B------:R0:W1:Y:S03]  /*79d0*/  SYNCS.PHASECHK.TRANS64.TRYWAIT P0, [R2+URZ+0x2d800], R3 ;  /* 0x02d80003020075a7 */ /* 0x000066000800017f */
[----:B-1----:R-:W-:Y:S05]  /*79e0*/  @!P0 NANOSLEEP.SYNCS 0x989680 ;  /* 0x009896800000895d */ /* 0x002fea0003900000 */
[----:B------:R-:W1:Y:S01]  /*79f0*/  @!P0 SYNCS.PHASECHK.TRANS64 P0, [R2+URZ+0x2d800], R3 ;  /* 0x02d80003020085a7 */ /* 0x000e62000800007f */
[----:B------:R-:W-:Y:S04]  /*7a00*/  BSSY B0, `(.L_x_11372) ;  /* 0x0000006000007945 */ /* 0x000fe80003800000 */
[----:B-1----:R-:W-:Y:S05]  /*7a10*/  @P0 BRA `(.L_x_11373) ;  /* 0x0000000000100947 */ /* 0x002fea0003800000 */
.L_x_11374:
[----:B-1----:R1:W2:Y:S02]  /*7a20*/  SYNCS.PHASECHK.TRANS64.TRYWAIT P0, [R2+URZ+0x2d800], R3 ;  /* 0x02d80003020075a7 */ /* 0x0022a4000800017f */
[----:B--2---:R-:W-:Y:S05]  /*7a30*/  @!P0 NANOSLEEP.SYNCS 0x989680 ;  /* 0x009896800000895d */ /* 0x004fea0003900000 */
[----:B------:R-:W2:Y:S02]  /*7a40*/  @!P0 SYNCS.PHASECHK.TRANS64 P0, [R2+URZ+0x2d800], R3 ;  /* 0x02d80003020085a7 */ /* 0x000ea4000800007f */
[----:B--2---:R-:W-:Y:S05]  /*7a50*/  @!P0 BRA `(.L_x_11374) ;  /* 0xfffffffc00f08947 */ /* 0x004fea000383ffff */
.L_x_11373:
[----:B------:R-:W-:Y:S05]  /*7a60*/  BSYNC B0 ;  /* 0x0000000000007941 */ /* 0x000fea0003800000 */
.L_x_11372:
[----:B------:R-:W-:Y:S05]  /*7a70*/  BRA `(.L_x_11375) ;  /* 0x0000004000487947 */ /* 0x000fea0003800000 */
.L_x_11371:
[----:B------:R-:W-:Y:S01]  /*7a80*/  ULOP3.LUT UP0, URZ, UR38, 0x1bf, URZ, 0xc0, !UPT ;  /* 0x000001bf263f7892 */ /* 0x000fe2000f80c03f */
[----:B-----5:R-:W-:Y:S01]  /*7a90*/  SHF.R.S32.HI R0, RZ, 0x1f, R105 ;  /* 0x0000001fff007819 */ /* 0x020fe20000011469 */
[----:B------:R-:W-:Y:S01]  /*7aa0*/  ULDC.64 UR4, c[0x0][0x3f8] ;  /* 0x0000fe0000047ab9 */ /* 0x000fe20000000a00 */
[----:B------:R-:W-:Y:S01]  /*7ab0*/  ULDC.64 UR6, c[0x0][0x408] ;  /* 0x0001020000067ab9 */ /* 0x000fe20000000a00 */
[----:B------:R-:W-:Y:S02]  /*7ac0*/  IMAD.WIDE.U32 R26, R105, UR4, RZ ;  /* 0x00000004691a7c25 */ /* 0x000fe4000f8e00ff */
[----:B------:R-:W-:Y:S02]  /*7ad0*/  PLOP3.LUT P0, PT, PT, PT, UP0, 0x80, 0x0 ;  /* 0x000000000000781c */ /* 0x000fe40003f0f008 */
        /* <DEDUP_REMOVED lines=24> */
.L_x_11376:
[----:B------:R-:W2:Y:S01]  /*7c60*/  LDL R20, [R1+0x18] ;  /* 0x0000180001147983 */ /* 0x000ea20000100800 */
[----:B------:R-:W-:Y:S01]  /*7c70*/  ULDC.U8 UR4, c[0x0][0x410] ;  /* 0x0001040000047ab9 */ /* 0x000fe20000000000 */
[----:B------:R-:W-:Y:S01]  /*7c80*/  BSSY B0, `(.L_x_11377) ;  /* 0x00003e9000007945 */ /* 0x000fe20003800000 */
[----:B------:R-:W-:Y:S01]  /*7c90*/  ISETP.NE.AND P0, PT, RZ, UR4, PT ;  /* 0x00000004ff007c0c */ /* 0x000fe2000bf05270 */
[----:B--2---:R-:W-:-:S12]  /*7ca0*/  IMAD.IADD R10, R19, 0x1, R20 ;  /* 0x00000001130a7824 */ /* 0x004fd800078e0214 */
        /* <DEDUP_REMOVED lines=9> */
[----:B0-----:R-:W0:Y:S08]  /*7d40*/  @P0 LDC R3, c[0x0][0x44c] ;  /* 0x00011300ff030b82 */ /* 0x001e300000000800 */
[----:B------:R-:W1:Y:S01]  /*7d50*/  @P0 LDC R5, c[0x0][0x450] ;  /* 0x00011400ff050b82 */ /* 0x000e620000000800 */
[----:B0-----:R-:W-:-:S04]  /*7d60*/  @P0 IMAD.HI.U32 R0, R10, R3, RZ ;  /* 0x000000030a000227 */ /* 0x001fc800078e00ff */
[----:B------:R-:W-:Y:S01]  /*7d70*/  IMAD.MOV.U32 R3, RZ, RZ, R10 ;  /* 0x000000ffff037224 */ /* 0x000fe200078e000a */
        /* <DEDUP_REMOVED lines=19> */
[----:B------:R-:W2:Y:S04]  /*7eb0*/  SHFL.IDX PT, R0, R0, RZ, 0x1e1f ;  /* 0x001e1fff00007589 */ /* 0x000ea800000e0000 */
[----:B------:R-:W3:Y:S04]  /*7ec0*/  SHFL.IDX PT, R5, R5, RZ, 0x1e1f ;  /* 0x001e1fff05057589 */ /* 0x000ee800000e0000 */
[----:B------:R0:W4:Y:S02]  /*7ed0*/  SHFL.IDX PT, R14, R4, RZ, 0x1e1f ;  /* 0x001e1fff040e7589 */ /* 0x00012400000e0000 */
.L_x_11687:
[----:B------:R-:W5:Y:S01]  /*7ee0*/  LDL R55, [R1+0x58] ;  /* 0x0000580001377983 */ /* 0x000f620000100800 */
[----:B------:R-:W-:Y:S01]  /*7ef0*/  IMAD R6, R22, R21, RZ ;  /* 0x0000001516067224 */ /* 0x000fe200078e02ff */
[----:B------:R-:W-:Y:S01]  /*7f00*/  BSSY B1, `(.L_x_11380) ;  /* 0x0000060000017945 */ /* 0x000fe20003800000 */
[----:B------:R-:W-:Y:S02]  /*7f10*/  CS2R R38, SRZ ;  /* 0x0000000000267805 */ /* 0x000fe4000001ff00 */
[----:B------:R-:W-:Y:S01]  /*7f20*/  CS2R R34, SRZ ;  /* 0x0000000000227805 */ /* 0x000fe2000001ff00 */
[----:B------:R-:W-:Y:S01]  /*7f30*/  IMAD R73, R73, -0xc0, R6 ;  /* 0xffffff4049497824 */ /* 0x000fe200078e0206 */
[----:B------:R-:W-:Y:S02]  /*7f40*/  ISETP.GE.AND P1, PT, R10, R6, PT ;  /* 0x000000060a00720c */ /* 0x000fe40003f26270 */
[----:B------:R-:W-:Y:S02]  /*7f50*/  CS2R R30, SRZ ;  /* 0x00000000001e7805 */ /* 0x000fe4000001ff00 */
[----:B------:R-:W-:-:S02]  /*7f60*/  CS2R R24, SRZ ;  /* 0x0000000000187805 */ /* 0x000fc4000001ff00 */
[----:B0-----:R-:W-:Y:S02]  /*7f70*/  CS2R R12, SRZ ;  /* 0x00000000000c7805 */ /* 0x001fe4000001ff00 */
        /* <DEDUP_REMOVED lines=16> */
[----:B------:R-:W4:Y:S04]  /*8080*/  LDL.64 R52, [R1] ;  /* 0x0000000001347983 */ /* 0x000f280000100a00 */
        /* <DEDUP_REMOVED lines=10> */
[C---:B--2---:R-:W-:Y:S01]  /*8130*/  ISETP.GE.AND P4, PT, R7.reuse, UR4, PT ;  /* 0x0000000407007c0c */ /* 0x044fe2000bf86270 */
[----:B------:R-:W-:Y:S01]  /*8140*/  IMAD.SHL.U32 R9, R7, 0x2, RZ ;  /* 0x0000000207097824 */ /* 0x000fe200078e00ff */
[----:B------:R-:W-:Y:S02]  /*8150*/  SHF.R.S32.HI R4, RZ, 0x1f, R7 ;  /* 0x0000001fff047819 */ /* 0x000fe40000011407 */
[----:B---3--:R-:W-:Y:S02]  /*8160*/  ISETP.GE.AND P3, PT, R41, UR4, PT ;  /* 0x0000000429007c0c */ /* 0x008fe4000bf66270 */
[----:B------:R-:W-:-:S07]  /*8170*/  SHF.L.U64.HI R4, R7, 0x1, R4 ;  /* 0x0000000107047819 */ /* 0x000fce0000010204 */
[-C--:B----4-:R-:W-:Y:S02]  /*8180*/  @!P4 IADD3 R8, P2, R14, R9.reuse, RZ ;  /* 0x000000090e08c210 */ /* 0x090fe40007f5e0ff */
[----:B------:R-:W-:-:S03]  /*8190*/  @!P4 IADD3 R6, P1, R0, R9, RZ ;  /* 0x000000090006c210 */ /* 0x000fc60007f3e0ff */
[--C-:B------:R-:W-:Y:S01]  /*81a0*/  @!P4 IMAD.X R9, R5, 0x1, R4.reuse, P2 ;  /* 0x000000010509c824 */ /* 0x100fe200010e0604 */
[C---:B------:R-:W-:Y:S01]  /*81b0*/  ISETP.GE.AND P2, PT, R40.reuse, UR4, PT ;  /* 0x0000000428007c0c */ /* 0x040fe2000bf46270 */
[----:B-1----:R-:W-:Y:S01]  /*81c0*/  @!P4 IMAD.X R7, R3, 0x1, R4, P1 ;  /* 0x000000010307c824 */ /* 0x002fe200008e0604 */
[----:B------:R-:W-:Y:S01]  /*81d0*/  SHF.R.S32.HI R4, RZ, 0x1f, R41 ;  /* 0x0000001fff047819 */ /* 0x000fe20000011429 */
[----:B------:R-:W-:Y:S01]  /*81e0*/  IMAD.SHL.U32 R49, R41, 0x2, RZ ;  /* 0x0000000229317824 */ /* 0x000fe200078e00ff */
[----:B------:R-:W5:Y:S01]  /*81f0*/  @!P4 LD.E.64 R34, desc[UR40][R8.64] ;  /* 0x000000280822c980 */ /* 0x000f62000c101b00 */
[----:B------:R-:W-:Y:S01]  /*8200*/  ISETP.GE.AND P1, PT, R15, UR4, PT ;  /* 0x000000040f007c0c */ /* 0x000fe2000bf26270 */
[----:B------:R-:W-:Y:S01]  /*8210*/  IMAD.SHL.U32 R51, R40, 0x2, RZ ;  /* 0x0000000228337824 */ /* 0x000fe200078e00ff */
[----:B------:R-:W-:Y:S01]  /*8220*/  SHF.L.U64.HI R4, R41, 0x1, R4 ;  /* 0x0000000129047819 */ /* 0x000fe20000010204 */
[----:B------:R0:W5:Y:S01]  /*8230*/  @!P4 LD.E.64 R32, desc[UR40][R6.64] ;  /* 0x000000280620c980 */ /* 0x000162000c101b00 */
[----:B------:R-:W-:-:S02]  /*8240*/  @!P3 IADD3 R48, P4, R14, R49, RZ ;  /* 0x000000310e30b210 */ /* 0x000fc40007f9e0ff */
[----:B------:R-:W-:Y:S02]  /*8250*/  SHF.R.S32.HI R11, RZ, 0x1f, R40 ;  /* 0x0000001fff0b7819 */ /* 0x000fe40000011428 */
[----:B------:R-:W-:Y:S01]  /*8260*/  @!P3 IADD3 R46, P5, R0, R49, RZ ;  /* 0x00000031002eb210 */ /* 0x000fe20007fbe0ff */
[--C-:B------:R-:W-:Y:S01]  /*8270*/  @!P3 IMAD.X R49, R5, 0x1, R4.reuse, P4 ;  /* 0x000000010531b824 */ /* 0x100fe200020e0604 */
[-C--:B------:R-:W-:Y:S02]  /*8280*/  @!P2 IADD3 R50, P4, R14, R51.reuse, RZ ;  /* 0x000000330e32a210 */ /* 0x080fe40007f9e0ff */
[----:B0-----:R-:W-:Y:S01]  /*8290*/  SHF.L.U64.HI R6, R40, 0x1, R11 ;  /* 0x0000000128067819 */ /* 0x001fe2000001020b */
[----:B------:R-:W-:Y:S01]  /*82a0*/  IMAD.SHL.U32 R7, R15, 0x2, RZ ;  /* 0x000000020f077824 */ /* 0x000fe200078e00ff */
[----:B------:R-:W-:Y:S01]  /*82b0*/  SHF.R.S32.HI R10, RZ, 0x1f, R15 ;  /* 0x0000001fff0a7819 */ /* 0x000fe2000001140f */
[----:B------:R-:W-:Y:S01]  /*82c0*/  @!P3 IMAD.X R47, R3, 0x1, R4, P5 ;  /* 0x00000001032fb824 */ /* 0x000fe200028e0604 */
[C---:B------:R-:W-:Y:S01]  /*82d0*/  @!P2 IADD3 R42, P5, R0.reuse, R51, RZ ;  /* 0x00000033002aa210 */ /* 0x040fe20007fbe0ff */
[----:B------:R-:W-:Y:S01]  /*82e0*/  @!P2 IMAD.X R51, R5, 0x1, R6, P4 ;  /* 0x000000010533a824 */ /* 0x000fe200020e0606 */
[----:B------:R-:W-:Y:S01]  /*82f0*/  SHF.L.U64.HI R10, R15, 0x1, R10 ;  /* 0x000000010f0a7819 */ /* 0x000fe2000001020a */
[----:B------:R-:W5:Y:S01]  /*8300*/  @!P3 LD.E.64 R30, desc[UR40][R48.64] ;  /* 0x00000028301eb980 */ /* 0x000f62000c101b00 */
[-C--:B------:R-:W-:Y:S01]  /*8310*/  @!P1 IADD3 R40, P4, R0, R7.reuse, RZ ;  /* 0x0000000700289210 */ /* 0x080fe20007f9e0ff */
[C---:B------:R-:W-:Y:S01]  /*8320*/  @!P2 IMAD.X R43, R3.reuse, 0x1, R6, P5 ;  /* 0x00000001032ba824 */ /* 0x040fe200028e0606 */
[----:B------:R-:W-:Y:S01]  /*8330*/  ISETP.GE.AND P5, PT, R52, UR4, PT ;  /* 0x0000000434007c0c */ /* 0x000fe2000bfa6270 */
[----:B------:R-:W5:Y:S02]  /*8340*/  @!P3 LD.E.64 R28, desc[UR40][R46.64] ;  /* 0x000000282e1cb980 */ /* 0x000f64000c101b00 */
[--C-:B------:R-:W-:Y:S01]  /*8350*/  @!P1 IMAD.X R41, R3, 0x1, R10.reuse, P4 ;  /* 0x0000000103299824 */ /* 0x100fe200020e060a */
[----:B------:R-:W-:Y:S01]  /*8360*/  @!P1 IADD3 R6, P4, R14, R7, RZ ;  /* 0x000000070e069210 */ /* 0x000fe20007f9e0ff */
[C---:B------:R-:W-:Y:S01]  /*8370*/  IMAD.SHL.U32 R15, R12.reuse, 0x2, RZ ;  /* 0x000000020c0f7824 */ /* 0x040fe200078e00ff */
[----:B------:R-:W5:Y:S03]  /*8380*/  @!P2 LD.E.64 R26, desc[UR40][R42.64] ;  /* 0x000000282a1aa980 */ /* 0x000f66000c101b00 */
[----:B------:R-:W-:Y:S01]  /*8390*/  @!P1 IMAD.X R7, R5, 0x1, R10, P4 ;  /* 0x0000000105079824 */ /* 0x000fe200020e060a */
[----:B------:R-:W-:Y:S01]  /*83a0*/  ISETP.GE.AND P4, PT, R12, UR4, PT ;  /* 0x000000040c007c0c */ /* 0x000fe2000bf86270 */
[----:B------:R-:W5:Y:S02]  /*83b0*/  @!P2 LD.E.64 R24, desc[UR40][R50.64] ;  /* 0x000000283218a980 */ /* 0x000f64000c101b00 */
[----:B------:R-:W-:-:S02]  /*83c0*/  @!P5 IMAD.MOV.U32 R8, RZ, RZ, R0 ;  /* 0x000000ffff08d224 */ /* 0x000fc400078e0000 */
[----:B------:R-:W-:Y:S01]  /*83d0*/  @!P5 IMAD.MOV.U32 R9, RZ, RZ, R3 ;  /* 0x000000ffff09d224 */ /* 0x000fe200078e0003 */
[----:B------:R-:W5:Y:S01]  /*83e0*/  @!P1 LD.E.64 R20, desc[UR40][R40.64] ;  /* 0x0000002828149980 */ /* 0x000f62000c101b00 */
[----:B------:R-:W-:Y:S02]  /*83f0*/  @!P5 IMAD.MOV.U32 R4, RZ, RZ, R14 ;  /* 0x000000ffff04d224 */ /* 0x000fe400078e000e */
[----:B------:R-:W-:-:S04]  /*8400*/  @!P5 IMAD.WIDE R8, R52, 0x2, R8 ;  /* 0x000000023408d825 */ /* 0x000fc800078e0208 */
[----:B------:R-:W-:Y:S01]  /*8410*/  @!P5 IMAD.WIDE R10, R52, 0x2, R4 ;  /* 0x00000002340ad825 */ /* 0x000fe200078e0204 */
[----:B------:R-:W-:Y:S01]  /*8420*/  SHF.R.S32.HI R4, RZ, 0x1f, R12 ;  /* 0x0000001fff047819 */ /* 0x000fe2000001140c */
[----:B------:R0:W5:Y:S03]  /*8430*/  @!P5 LD.E.64 R36, desc[UR40][R8.64] ;  /* 0x000000280824d980 */ /* 0x000166000c101b00 */
[----:B------:R-:W-:Y:S01]  /*8440*/  SHF.L.U64.HI R4, R12, 0x1, R4 ;  /* 0x000000010c047819 */ /* 0x000fe20000010204 */
[----:B------:R1:W5:Y:S01]  /*8450*/  @!P5 LD.E.64 R38, desc[UR40][R10.64] ;  /* 0x000000280a26d980 */ /* 0x000362000c101b00 */
[----:B------:R-:W-:-:S05]  /*8460*/  @!P4 IADD3 R52, P5, R0, R15, RZ ;  /* 0x0000000f0034c210 */ /* 0x000fca0007fbe0ff */
[--C-:B------:R-:W-:Y:S01]  /*8470*/  @!P4 IMAD.X R53, R3, 0x1, R4.reuse, P5 ;  /* 0x000000010335c824 */ /* 0x100fe200028e0604 */
[----:B------:R-:W-:Y:S02]  /*8480*/  @!P4 IADD3 R14, P5, R14, R15, RZ ;  /* 0x0000000f0e0ec210 */ /* 0x000fe40007fbe0ff */
[----:B------:R-:W-:Y:S02]  /*8490*/  CS2R R12, SRZ ;  /* 0x00000000000c7805 */ /* 0x000fe4000001ff00 */
[----:B0-----:R-:W-:Y:S02]  /*84a0*/  CS2R R8, SRZ ;  /* 0x0000000000087805 */ /* 0x001fe4000001ff00 */
[----:B-1----:R-:W-:Y:S01]  /*84b0*/  CS2R R10, SRZ ;  /* 0x00000000000a7805 */ /* 0x002fe2000001ff00 */
[----:B------:R-:W-:Y:S01]  /*84c0*/  @!P4 IMAD.X R15, R5, 0x1, R4, P5 ;  /* 0x00000001050fc824 */ /* 0x000fe200028e0604 */
[----:B------:R0:W5:Y:S04]  /*84d0*/  @!P1 LD.E.64 R12, desc[UR40][R6.64] ;  /* 0x00000028060c9980 */ /* 0x000168000c101b00 */
[----:B------:R0:W5:Y:S04]  /*84e0*/  @!P4 LD.E.64 R10, desc[UR40][R52.64] ;  /* 0x00000028340ac980 */ /* 0x000168000c101b00 */
[----:B------:R0:W5:Y:S02]  /*84f0*/  @!P4 LD.E.64 R8, desc[UR40][R14.64] ;  /* 0x000000280e08c980 */ /* 0x000164000c101b00 */
.L_x_11381:
[----:B------:R-:W-:Y:S05]  /*8500*/  BSYNC B1 ;  /* 0x0000000000017941 */ /* 0x000fea0003800000 */
.L_x_11380:
[----:B-1---5:R-:W-:Y:S01]  /*8510*/  IMAD.MOV.U32 R3, RZ, RZ, R39 ;  /* 0x000000ffff037224 */ /* 0x022fe200078e0027 */
[----:B------:R-:W-:Y:S01]  /*8520*/  LOP3.LUT R45, R45, 0xfffffffe, RZ, 0xc0, !PT ;  /* 0xfffffffe2d2d7812 */ /* 0x000fe200078ec0ff */
[----:B--2---:R-:W-:Y:S01]  /*8530*/  IMAD.MOV.U32 R0, RZ, RZ, R38 ;  /* 0x000000ffff007224 */ /* 0x004fe200078e0026 */
[----:B------:R-:W-:Y:S01]  /*8540*/  BSSY B1, `(.L_x_11382) ;  /* 0x0000030000017945 */ /* 0x000fe20003800000 */
[----:B------:R-:W-:Y:S01]  /*8550*/  IMAD.MOV.U32 R4, RZ, RZ, R34 ;  /* 0x000000ffff047224 */ /* 0x000fe200078e0022 */
[----:B------:R-:W-:Y:S01]  /*8560*/  PRMT R57, R3, 0x7610, R57 ;  /* 0x0000761003397816 */ /* 0x000fe20000000039 */
[----:B------:R-:W-:Y:S01]  /*8570*/  IMAD.IADD R3, R55, 0x1, -R45 ;  /* 0x0000000137037824 */ /* 0x000fe200078e0a2d */
[----:B0---4-:R-:W-:Y:S01]  /*8580*/  PRMT R14, R14, 0x5410, R0 ;  /* 0x000054100e0e7816 */ /* 0x011fe20000000000 */
[----:B------:R-:W-:Y:S01]  /*8590*/  IMAD.MOV.U32 R0, RZ, RZ, R35 ;  /* 0x000000ffff007224 */ /* 0x000fe200078e0023 */
[----:B------:R-:W-:Y:S01]  /*85a0*/  PRMT R64, R4, 0x7610, R64 ;  /* 0x0000761004407816 */ /* 0x000fe20000000040 */
[----:B------:R-:W-:Y:S01]  /*85b0*/  IMAD.MOV.U32 R4, RZ, RZ, R30 ;  /* 0x000000ffff047224 */ /* 0x000fe200078e001e */
[----:B------:R-:W-:Y:S01]  /*85c0*/  SHF.L.U32 R3, R3, 0x1f, RZ ;  /* 0x0000001f03037819 */ /* 0x000fe200000006ff */
[----:B---3--:R-:W-:Y:S01]  /*85d0*/  IMAD.MOV.U32 R5, RZ, RZ, R31 ;  /* 0x000000ffff057224 */ /* 0x008fe200078e001f */
        /* <DEDUP_REMOVED lines=38> */
.L_x_11688:
[----:B------:R-:W-:Y:S05]  /*8840*/  BSYNC B1 ;  /* 0x0000000000017941 */ /* 0x000fea0003800000 */
.L_x_11382:
[----:B------:R-:W-:Y:S02]  /*8850*/  PRMT R40, R0, 0x7610, R40 ;  /* 0x0000761000287816 */ /* 0x000fe40000000028 */
[----:B------:R-:W-:Y:S01]  /*8860*/  PRMT R41, R4, 0x7610, R41 ;  /* 0x0000761004297816 */ /* 0x000fe20000000029 */
[----:B------:R-:W-:Y:S06]  /*8870*/  @P0 BRA `(.L_x_11384) ;  /* 0x0000003000a40947 */ /* 0x000fec0003800000 */
[----:B------:R-:W2:Y:S01]  /*8880*/  LDL.64 R62, [R1] ;  /* 0x00000000013e7983 */ /* 0x000ea20000100a00 */
        /* <DEDUP_REMOVED lines=21> */
[--C-:B------:R-:W-:Y:S02]  /*89e0*/  SHF.R.U32.HI R56, RZ, 0x10, R37.reuse ;  /* 0x00000010ff387819 */ /* 0x100fe40000011625 */
[----:B------:R-:W-:Y:S02]  /*89f0*/  SHF.R.U64 R55, R36, 0x10, R37 ;  /* 0x0000001024377819 */ /* 0x000fe40000001225 */
[----:B------:R-:W-:Y:S02]  /*8a00*/  PRMT R59, R57, 0x5410, R59 ;  /* 0x00005410393b7816 */ /* 0x000fe4000000003b */
[----:B------:R-:W-:Y:S02]  /*8a10*/  PRMT R56, R15, 0x5432, R56 ;  /* 0x000054320f387816 */ /* 0x000fe40000000038 */
[----:B------:R-:W-:Y:S01]  /*8a20*/  PRMT R55, R60, 0x5410, R55 ;  /* 0x000054103c377816 */ /* 0x000fe20000000037 */
[C---:B------:R-:W-:Y:S01]  /*8a30*/  IMAD.U32 R60, R59.reuse, 0x10000, RZ ;  /* 0x000100003b3c7824 */ /* 0x040fe200078e00ff */
[----:B------:R-:W-:Y:S01]  /*8a40*/  SHF.R.U64 R58, R38, 0x10, R39 ;  /* 0x00000010263a7819 */ /* 0x000fe20000001227 */
        /* <DEDUP_REMOVED lines=37> */
.L_x_11386:
[----:B------:R-:W-:Y:S05]  /*8ca0*/  BSYNC B1 ;  /* 0x0000000000017941 */ /* 0x000fea0003800000 */
.L_x_11385:
        /* <DEDUP_REMOVED lines=12> */
[----:B------:R-:W-:-:S02]  /*8d70*/  PRMT R36, R40, 0x5432, R36 ;  /* 0x0000543228247816 */ /* 0x000fc40000000024 */
[----:B------:R-:W-:Y:S02]  /*8d80*/  LOP3.LUT R55, R55, 0xffff0000, RZ, 0xc0, !PT ;  /* 0xffff000037377812 */ /* 0x000fe400078ec0ff */
        /* <DEDUP_REMOVED lines=8> */
[C---:B------:R-:W-:Y:S01]  /*8e10*/  IMAD.U32 R6, R4.reuse, 0x10000, RZ ;  /* 0x0001000004067824 */ /* 0x040fe200078e00ff */
[----:B------:R-:W-:Y:S01]  /*8e20*/  LOP3.LUT R4, R4, 0xffff0000, RZ, 0xc0, !PT ;  /* 0xffff000004047812 */ /* 0x000fe200078ec0ff */
[----:B------:R-:W-:-:S02]  /*8e30*/  IMAD.U32 R7, R5, 0x10000, RZ ;  /* 0x0001000005077824 */ /* 0x000fc400078e00ff */
[C---:B------:R-:W-:Y:S01]  /*8e40*/  FFMA.FTZ R56, R32.reuse, R56, R33 ;  /* 0x0000003820387223 */ /* 0x040fe20000010021 */
[----:B------:R-:W-:Y:S01]  /*8e50*/  FFMA.FTZ R57, R32, R38, -R57 ;  /* 0x0000002620397223 */ /* 0x000fe20000010839 */
[C---:B------:R-:W-:Y:S01]  /*8e60*/  IMAD.U32 R33, R36.reuse, 0x10000, RZ ;  /* 0x0001000024217824 */ /* 0x040fe200078e00ff */
[----:B------:R-:W-:Y:S01]  /*8e70*/  LOP3.LUT R5, R5, 0xffff0000, RZ, 0xc0, !PT ;  /* 0xffff000005057812 */ /* 0x000fe200078ec0ff */
[C---:B------:R-:W-:Y:S01]  /*8e80*/  FMUL.FTZ R59, R35.reuse, R55 ;  /* 0x00000037233b7220 */ /* 0x040fe20000410000 */
[-C--:B------:R-:W-:Y:S01]  /*8e90*/  FMUL.FTZ R61, R35, R37.reuse ;  /* 0x00000025233d7220 */ /* 0x080fe20000410000 */
[C---:B------:R-:W-:Y:S01]  /*8ea0*/  LOP3.LUT R32, R39.reuse, 0xffff0000, RZ, 0xc0, !PT ;  /* 0xffff000027207812 */ /* 0x040fe200078ec0ff */
[----:B------:R-:W-:Y:S01]  /*8eb0*/  IMAD.U32 R35, R39, 0x10000, RZ ;  /* 0x0001000027237824 */ /* 0x000fe200078e00ff */
        /* <DEDUP_REMOVED lines=16> */
.L_x_11388:
[----:B------:R-:W-:Y:S05]  /*8fc0*/  BSYNC B1 ;  /* 0x0000000000017941 */ /* 0x000fea0003800000 */
.L_x_11387:
        /* <DEDUP_REMOVED lines=48> */
.L_x_11390:
[----:B------:R-:W-:Y:S05]  /*92d0*/  BSYNC B1 ;  /* 0x0000000000017941 */ /* 0x000fea0003800000 */
.L_x_11389:
        /* <DEDUP_REMOVED lines=48> */
.L_x_11392:
[----:B------:R-:W-:Y:S05]  /*95e0*/  BSYNC B1 ;  /* 0x0000000000017941 */ /* 0x000fea0003800000 */
.L_x_11391:
        /* <DEDUP_REMOVED lines=48> */
.L_x_11394:
[----:B------:R-:W-:Y:S05]  /*98f0*/  BSYNC B1 ;  /* 0x0000000000017941 */ /* 0x000fea0003800000 */
.L_x_11393:
        /* <DEDUP_REMOVED lines=48> */
.L_x_11378:
[----:B------:R-:W2:Y:S01]  /*9c00*/  LDL R12, [R1+0x28] ;  /* 0x00002800010c7983 */ /* 0x000ea20000100800 */
[----:B------:R-:W1:Y:S01]  /*9c10*/  LDC R25, c[0x0][0x448] ;  /* 0x00011200ff197b82 */ /* 0x000e620000000800 */
[----:B------:R-:W-:Y:S01]  /*9c20*/  ULDC.64 UR4, c[0x0][0x3f8] ;  /* 0x0000fe0000047ab9 */ /* 0x000fe20000000a00 */
[----:B------:R-:W-:Y:S01]  /*9c30*/  ULDC.64 UR6, c[0x0][0x408] ;  /* 0x0001020000067ab9 */ /* 0x000fe20000000a00 */
[----:B------:R-:W3:Y:S04]  /*9c40*/  LDL R11, [R1+0x2c] ;  /* 0x00002c00010b7983 */ /* 0x000ee80000100800 */
[----:B------:R-:W2:Y:S01]  /*9c50*/  LDL.64 R14, [R1] ;  /* 0x00000000010e7983 */ /* 0x000ea20000100a00 */
[----:B------:R-:W-:Y:S02]  /*9c60*/  IMAD.MOV.U32 R6, RZ, RZ, R26 ;  /* 0x000000ffff067224 */ /* 0x000fe400078e001a */
[----:B------:R-:W-:-:S02]  /*9c70*/  IMAD.MOV.U32 R7, RZ, RZ, R29 ;  /* 0x000000ffff077224 */ /* 0x000fc400078e001d */
        /* <DEDUP_REMOVED lines=24> */
[----:B--2---:R-:W-:-:S02]  /*9e00*/  IMAD.IADD R3, R14, 0x1, R12 ;  /* 0x000000010e037824 */ /* 0x004fc400078e020c */
[----:B---3--:R-:W-:-:S03]  /*9e10*/  IMAD.IADD R46, R14, 0x1, R11 ;  /* 0x000000010e2e7824 */ /* 0x008fc600078e020b */
[----:B------:R-:W-:Y:S02]  /*9e20*/  SHF.R.S32.HI R12, RZ, 0x1f, R3 ;  /* 0x0000001fff0c7819 */ /* 0x000fe40000011403 */
[----:B------:R-:W-:Y:S02]  /*9e30*/  SHF.R.S32.HI R45, RZ, 0x1f, R46 ;  /* 0x0000001fff2d7819 */ /* 0x000fe4000001142e */
[----:B------:R-:W-:Y:S02]  /*9e40*/  LEA.HI R12, R12, R3, RZ, 0x3 ;  /* 0x000000030c0c7211 */ /* 0x000fe400078f18ff */
[----:B------:R-:W-:Y:S02]  /*9e50*/  LEA.HI R21, R45, R46, RZ, 0x3 ;  /* 0x0000002e2d157211 */ /* 0x000fe400078f18ff */
[----:B------:R-:W-:Y:S02]  /*9e60*/  SHF.R.S32.HI R20, RZ, 0x3, R12 ;  /* 0x00000003ff147819 */ /* 0x000fe4000001140c */
[----:B------:R-:W-:Y:S01]  /*9e70*/  SHF.R.S32.HI R47, RZ, 0x3, R21 ;  /* 0x00000003ff2f7819 */ /* 0x000fe20000011415 */
[----:B------:R-:W-:Y:S06]  /*9e80*/  BRA.DIV UR4, `(.L_x_11395) ;  /* 0x000001ae04f47947 */ /* 0x000fec000b800000 */
[----:B------:R-:W0:Y:S04]  /*9e90*/  SHFL.IDX PT, R3, R13, RZ, 0x1e1f ;  /* 0x001e1fff0d037589 */ /* 0x000e2800000e0000 */
[----:B------:R-:W1:Y:S04]  /*9ea0*/  SHFL.IDX PT, R0, R0, RZ, 0x1e1f ;  /* 0x001e1fff00007589 */ /* 0x000e6800000e0000 */
[----:B------:R-:W2:Y:S04]  /*9eb0*/  SHFL.IDX PT, R5, R5, RZ, 0x1e1f ;  /* 0x001e1fff05057589 */ /* 0x000ea800000e0000 */
[----:B------:R3:W4:Y:S01]  /*9ec0*/  SHFL.IDX PT, R14, R4, RZ, 0x1e1f ;  /* 0x001e1fff040e7589 */ /* 0x00072200000e0000 */
[----:B0-----:R-:W-:-:S02]  /*9ed0*/  IMAD.MOV.U32 R37, RZ, RZ, R3 ;  /* 0x000000ffff257224 */ /* 0x001fc400078e0003 */
[----:B-1-3--:R-:W-:-:S07]  /*9ee0*/  IMAD.MOV.U32 R36, RZ, RZ, R0 ;  /* 0x000000ffff247224 */ /* 0x00afce00078e0000 */
.L_x_11694:
[----:B------:R-:W3:Y:S01]  /*9ef0*/  LDL R54, [R1+0x58] ;  /* 0x0000580001367983 */ /* 0x000ee20000100800 */
[----:B------:R-:W-:Y:S01]  /*9f00*/  IMAD R25, R22, R25, RZ ;  /* 0x0000001916197224 */ /* 0x000fe200078e02ff */
[----:B------:R-:W-:Y:S01]  /*9f10*/  BSSY B1, `(.L_x_11396) ;  /* 0x0000035000017945 */ /* 0x000fe20003800000 */
[----:B----4-:R-:W-:Y:S01]  /*9f20*/  IMAD.MOV.U32 R38, RZ, RZ, R14 ;  /* 0x000000ffff267224 */ /* 0x010fe200078e000e */
[----:B------:R-:W-:Y:S01]  /*9f30*/  CS2R R6, SRZ ;  /* 0x0000000000067805 */ /* 0x000fe2000001ff00 */
[----:B------:R-:W-:Y:S01]  /*9f40*/  IMAD R73, R73, -0xc0, R25 ;  /* 0xffffff4049497824 */ /* 0x000fe200078e0219 */
[----:B------:R-:W-:Y:S01]  /*9f50*/  ISETP.GE.AND P1, PT, R10, R25, PT ;  /* 0x000000190a00720c */ /* 0x000fe20003f26270 */
[----:B--2---:R-:W-:Y:S01]  /*9f60*/  IMAD.MOV.U32 R39, RZ, RZ, R5 ;  /* 0x000000ffff277224 */ /* 0x004fe200078e0005 */
[----:B------:R-:W-:Y:S02]  /*9f70*/  CS2R R4, SRZ ;  /* 0x0000000000047805 */ /* 0x000fe4000001ff00 */
[----:B------:R-:W-:-:S02]  /*9f80*/  CS2R R8, SRZ ;  /* 0x0000000000087805 */ /* 0x000fc4000001ff00 */
[----:B------:R-:W-:Y:S02]  /*9f90*/  VIMNMX R0, R73, 0xc0, PT ;  /* 0x000000c049007848 */ /* 0x000fe40003fe0100 */
        /* <DEDUP_REMOVED lines=10> */
[----:B---3--:R-:W-:Y:S01]  /*a040*/  LEA.HI R0, R54, R54, RZ, 0x1 ;  /* 0x0000003636007211 */ /* 0x008fe200078f08ff */
        /* <DEDUP_REMOVED lines=33> */
.L_x_11397:
[----:B------:R-:W-:Y:S05]  /*a260*/  BSYNC B1 ;  /* 0x0000000000017941 */ /* 0x000fea0003800000 */
.L_x_11396:
[----:B------:R-:W-:Y:S01]  /*a270*/  LOP3.LUT R0, R0, 0xfffffffe, RZ, 0xc0, !PT ;  /* 0xfffffffe00007812 */ /* 0x000fe200078ec0ff */
[----:B-----5:R-:W-:Y:S01]  /*a280*/  IMAD.MOV.U32 R3, RZ, RZ, R4 ;  /* 0x000000ffff037224 */ /* 0x020fe200078e0004 */
[----:B------:R-:W-:Y:S01]  /*a290*/  BSSY B1, `(.L_x_11398) ;  /* 0x0000031000017945 */ /* 0x000fe20003800000 */
[----:B0-----:R-:W-:Y:S02]  /*a2a0*/  IMAD.MOV.U32 R36, RZ, RZ, R5 ;  /* 0x000000ffff247224 */ /* 0x001fe400078e0005 */
[----:B------:R-:W-:Y:S01]  /*a2b0*/  IMAD.IADD R0, R54, 0x1, -R0 ;  /* 0x0000000136007824 */ /* 0x000fe200078e0a00 */
        /* <DEDUP_REMOVED lines=46> */
.L_x_11695:
[----:B------:R-:W-:Y:S05]  /*a5a0*/  BSYNC B1 ;  /* 0x0000000000017941 */ /* 0x000fea0003800000 */
.L_x_11398:
        /* <DEDUP_REMOVED lines=14> */
[----:B------:R-:W0:Y:S01]  /*a690*/  S2R R37, SR_TID.X ;  /* 0x0000000000257919 */ /* 0x000e220000002100 */
[----:B-----5:R-:W-:Y:S02]  /*a6a0*/  LOP3.LUT R36, R83, 0x18, R136, 0xf8, !PT ;  /* 0x0000001853247812 */ /* 0x020fe400078ef888 */
[----:B------:R-:W-:Y:S02]  /*a6b0*/  SHF.R.U64 R73, R4, 0x10, R5 ;  /* 0x0000001004497819 */ /* 0x000fe40000001205 */
[----:B------:R-:W-:Y:S02]  /*a6c0*/  LOP3.LUT R36, R36, R79, RZ, 0x3c, !PT ;  /* 0x0000004f24247212 */ /* 0x000fe400078e3cff */
[----:B------:R-:W-:Y:S02]  /*a6d0*/  SHF.R.U64 R71, R24, 0x10, R25 ;  /* 0x0000001018477819 */ /* 0x000fe40000001219 */
[--C-:B------:R-:W-:Y:S01]  /*a6e0*/  SHF.R.U64 R24, R26, 0x10, R27.reuse ;  /* 0x000000101a187819 */ /* 0x100fe2000000121b */
[----:B------:R-:W-:Y:S01]  /*a6f0*/  IMAD.IADD R38, R81, 0x1, R36 ;  /* 0x0000000151267824 */ /* 0x000fe200078e0224 */
[----:B------:R-:W-:-:S02]  /*a700*/  SHF.R.U32.HI R27, RZ, 0x10, R27 ;  /* 0x00000010ff1b7819 */ /* 0x000fc4000001161b */
[----:B------:R-:W-:Y:S02]  /*a710*/  PRMT R73, R65, 0x5410, R73 ;  /* 0x0000541041497816 */ /* 0x000fe40000000049 */
[----:B------:R-:W-:Y:S02]  /*a720*/  SHF.R.U32.HI R75, RZ, 0x10, R5 ;  /* 0x00000010ff4b7819 */ /* 0x000fe40000011605 */
[----:B------:R-:W-:Y:S01]  /*a730*/  SHF.R.U64 R26, R6, 0x10, R7 ;  /* 0x00000010061a7819 */ /* 0x000fe20000001207 */
[----:B------:R-:W-:Y:S01]  /*a740*/  IMAD.U32 R76, R73, 0x10000, RZ ;  /* 0x00010000494c7824 */ /* 0x000fe200078e00ff */
[----:B------:R-:W-:Y:S02]  /*a750*/  PRMT R71, R67, 0x5410, R71 ;  /* 0x0000541043477816 */ /* 0x000fe40000000047 */
[----:B------:R-:W-:Y:S02]  /*a760*/  SHF.R.U32.HI R6, RZ, 0x10, R7 ;  /* 0x00000010ff067819 */ /* 0x000fe40000011607 */
[----:B------:R-:W-:-:S02]  /*a770*/  PRMT R4, R68, 0x5410, R27 ;  /* 0x0000541044047816 */ /* 0x000fc4000000001b */
[----:B------:R-:W-:Y:S02]  /*a780*/  SHF.R.U32.HI R72, RZ, 0x10, R25 ;  /* 0x00000010ff487819 */ /* 0x000fe40000011619 */
[----:B------:R-:W-:Y:S02]  /*a790*/  PRMT R75, R66, 0x5410, R75 ;  /* 0x00005410424b7816 */ /* 0x000fe4000000004b */
[----:B------:R-:W-:Y:S02]  /*a7a0*/  PRMT R6, R49, 0x5432, R6 ;  /* 0x0000543231067816 */ /* 0x000fe40000000006 */
[----:B------:R-:W-:Y:S01]  /*a7b0*/  PRMT R72, R50, 0x5432, R72 ;  /* 0x0000543232487816 */ /* 0x000fe20000000048 */
[----:B0-----:R-:W-:Y:S01]  /*a7c0*/  VIADD R37, R37, 0xffffff80 ;  /* 0xffffff8025257836 */ /* 0x001fe20000000000 */
[----:B------:R-:W-:Y:S01]  /*a7d0*/  LOP3.LUT R73, R73, 0xffff0000, RZ, 0xc0, !PT ;  /* 0xffff000049497812 */ /* 0x000fe200078ec0ff */
[----:B------:R-:W-:Y:S01]  /*a7e0*/  IMAD.U32 R77, R6, 0x10000, RZ ;  /* 0x00010000064d7824 */ /* 0x000fe200078e00ff */
[----:B------:R-:W-:Y:S01]  /*a7f0*/  PRMT R26, R48, 0x5432, R26 ;  /* 0x00005432301a7816 */ /* 0x000fe2000000001a */
[----:B------:R-:W-:Y:S01]  /*a800*/  IMAD.U32 R78, R75, 0x10000, RZ ;  /* 0x000100004b4e7824 */ /* 0x000fe200078e00ff */
[----:B------:R-:W-:-:S02]  /*a810*/  LEA.HI R0, R37, R37, RZ, 0x1 ;  /* 0x0000002525007211 */ /* 0x000fc400078f08ff */
[----:B------:R-:W-:Y:S02]  /*a820*/  LOP3.LUT R75, R75, 0xffff0000, RZ, 0xc0, !PT ;  /* 0xffff00004b4b7812 */ /* 0x000fe400078ec0ff */
[----:B------:R-:W-:Y:S02]  /*a830*/  LOP3.LUT R0, R0, 0xfffffffe, RZ, 0xc0, !PT ;  /* 0xfffffffe00007812 */ /* 0x000fe400078ec0ff */
[----:B------:R-:W-:-:S03]  /*a840*/  PRMT R24, R51, 0x5432, R24 ;  /* 0x0000543233187816 */ /* 0x000fc60000000018 */
[----:B------:R-:W-:-:S05]  /*a850*/  IMAD.IADD R0, R37, 0x1, -R0 ;  /* 0x0000000125007824 */ /* 0x000fca00078e0a00 */
[----:B------:R-:W-:-:S04]  /*a860*/  LEA.HI R0, R3, R0, RZ, 0x1d ;  /* 0x0000000003007211 */ /* 0x000fc800078fe8ff */
[----:B------:R-:W-:-:S04]  /*a870*/  SHF.R.S32.HI R37, RZ, 0x1f, R0 ;  /* 0x0000001fff257819 */ /* 0x000fc80000011400 */
[----:B------:R-:W-:Y:S01]  /*a880*/  LEA.HI R37, R37, R0, RZ, 0x2 ;  /* 0x0000000025257211 */ /* 0x000fe200078f10ff */
[----:B------:R-:W-:-:S03]  /*a890*/  IMAD.SHL.U32 R0, R0, 0x8, RZ ;  /* 0x0000000800007824 */ /* 0x000fc600078e00ff */
[----:B------:R-:W-:Y:S02]  /*a8a0*/  SHF.R.S32.HI R37, RZ, 0x2, R37 ;  /* 0x00000002ff257819 */ /* 0x000fe40000011425 */
[----:B------:R-:W-:Y:S02]  /*a8b0*/  LOP3.LUT R36, R83, 0x18, R0, 0xf8, !PT ;  /* 0x0000001853247812 */ /* 0x000fe400078ef800 */
[----:B------:R-:W-:Y:S01]  /*a8c0*/  LEA R0, R38, UR38, 0x1 ;  /* 0x0000002626007c11 */ /* 0x000fe2000f8e08ff */
[----:B------:R-:W-:Y:S01]  /*a8d0*/  IMAD R37, R37, 0x1800, R81 ;  /* 0x0000180025257824 */ /* 0x000fe200078e0251 */
[----:B------:R-:W-:-:S05]  /*a8e0*/  LOP3.LUT R36, R36, R79, RZ, 0x3c, !PT ;  /* 0x0000004f24247212 */ /* 0x000fca00078e3cff */
[----:B------:R-:W-:Y:S02]  /*a8f0*/  IMAD.IADD R41, R37, 0x1, R36 ;  /* 0x0000000125297824 */ /* 0x000fe400078e0224 */
[----:B------:R-:W0:Y:S02]  /*a900*/  LDS.128 R36, [R0] ;  /* 0x0000000000247984 */ /* 0x000e240000000c00 */
[----:B------:R-:W-:-:S05]  /*a910*/  IMAD R56, R41, 0x2, R2 ;  /* 0x0000000229387824 */ /* 0x000fca00078e0202 */
[----:B------:R-:W1:Y:S01]  /*a920*/  LDS.128 R40, [R56+0xc400] ;  /* 0x00c4000038287984 */ /* 0x000e620000000c00 */
[C---:B0-----:R-:W-:Y:S01]  /*a930*/  IMAD.U32 R65, R36.reuse, 0x10000, RZ ;  /* 0x0001000024417824 */ /* 0x041fe200078e00ff */
[----:B------:R-:W-:Y:S01]  /*a940*/  LOP3.LUT R66, R36, 0xffff0000, RZ, 0xc0, !PT ;  /* 0xffff000024427812 */ /* 0x000fe200078ec0ff */
[----:B------:R-:W-:Y:S01]  /*a950*/  IMAD.U32 R36, R71, 0x10000, RZ ;  /* 0x0001000047247824 */ /* 0x000fe200078e00ff */
[C---:B------:R-:W-:Y:S01]  /*a960*/  LOP3.LUT R5, R38.reuse, 0xffff0000, RZ, 0xc0, !PT ;  /* 0xffff000026057812 */ /* 0x040fe200078ec0ff */
[----:B------:R-:W-:Y:S01]  /*a970*/  IMAD.U32 R7, R38, 0x10000, RZ ;  /* 0x0001000026077824 */ /* 0x000fe200078e00ff */
[C---:B------:R-:W-:Y:S01]  /*a980*/  LOP3.LUT R38, R39.reuse, 0xffff0000, RZ, 0xc0, !PT ;  /* 0xffff000027267812 */ /* 0x040fe200078ec0ff */
[----:B------:R-:W-:Y:S01]  /*a990*/  IMAD.U32 R68, R39, 0x10000, RZ ;  /* 0x0001000027447824 */ /* 0x000fe200078e00ff */
[C---:B-1----:R-:W-:Y:S01]  /*a9a0*/  LOP3.LUT R39, R40.reuse, 0xffff0000, RZ, 0xc0, !PT ;  /* 0xffff000028277812 */ /* 0x042fe200078ec0ff */
[----:B------:R-:W-:Y:S01]  /*a9b0*/  IMAD.U32 R27, R40, 0x10000, RZ ;  /* 0x00010000281b7824 */ /* 0x000fe200078e00ff */
[----:B------:R-:W-:Y:S01]  /*a9c0*/  LOP3.LUT R40, R41, 0xffff0000, RZ, 0xc0, !PT ;  /* 0xffff000029287812 */ /* 0x000fe200078ec0ff */
[----:B------:R-:W-:Y:S01]  /*a9d0*/  IMAD.U32 R70, R43, 0x10000, RZ ;  /* 0x000100002b467824 */ /* 0x000fe200078e00ff */
[----:B------:R-:W-:Y:S01]  /*a9e0*/  LOP3.LUT R25, R42, 0xffff0000, RZ, 0xc0, !PT ;  /* 0xffff00002a197812 */ /* 0x000fe200078ec0ff */
[C---:B------:R-:W-:Y:S01]  /*a9f0*/  FMUL.FTZ R74, R27.reuse, R76 ;  /* 0x0000004c1b4a7220 */ /* 0x040fe20000410000 */
[-C--:B------:R-:W-:Y:S01]  /*aa00*/  FMUL.FTZ R80, R27, R36.reuse ;  /* 0x000000241b507220 */ /* 0x080fe20000410000 */
[----:B------:R-:W-:Y:S01]  /*aa10*/  IMAD.U32 R69, R41, 0x10000, RZ ;  /* 0x0001000029457824 */ /* 0x000fe200078e00ff */
[----:B------:R-:W-:Y:S01]  /*aa20*/  LOP3.LUT R71, R71, 0xffff0000, RZ, 0xc0, !PT ;  /* 0xffff000047477812 */ /* 0x000fe200078ec0ff */
[----:B------:R-:W-:Y:S01]  /*aa30*/  FFMA.FTZ R27, R65, R36, -R74 ;  /* 0x00000024411b7223 */ /* 0x000fe2000001084a */
[----:B------:R-:W-:-:S02]  /*aa40*/  IMAD.U32 R74, R72, 0x10000, RZ ;  /* 0x00010000484a7824 */ /* 0x000fc400078e00ff */
[----:B------:R-:W-:Y:S01]  /*aa50*/  FFMA.FTZ R36, R65, R76, R80 ;  /* 0x0000004c41247223 */ /* 0x000fe20000010050 */
[----:B------:R-:W-:Y:S01]  /*aa60*/  IMAD.U32 R41, R42, 0x10000, RZ ;  /* 0x000100002a297824 */ /* 0x000fe200078e00ff */
[----:B------:R-:W-:Y:S01]  /*aa70*/  LOP3.LUT R42, R43, 0xffff0000, RZ, 0xc0, !PT ;  /* 0xffff00002b2a7812 */ /* 0x000fe200078ec0ff */
[----:B------:R-:W-:Y:S02]  /*aa80*/  IMAD.U32 R43, R4, 0x10000, RZ ;  /* 0x00010000042b7824 */ /* 0x000fe400078e00ff */
[----:B------:R-:W-:Y:S01]  /*aa90*/  FMUL.FTZ R65, R70, R77 ;  /* 0x0000004d46417220 */ /* 0x000fe20000410000 */
[----:B------:R-:W-:Y:S02]  /*aaa0*/  IMAD.U32 R67, R37, 0x10000, RZ ;  /* 0x0001000025437824 */ /* 0x000fe400078e00ff */
[C---:B------:R-:W-:Y:S01]  /*aab0*/  FMUL.FTZ R76, R69.reuse, R74 ;  /* 0x0000004a454c7220 */ /* 0x040fe20000410000 */
[----:B------:R-:W-:Y:S01]  /*aac0*/  LOP3.LUT R72, R72, 0xffff0000, RZ, 0xc0, !PT ;  /* 0xffff000048487812 */ /* 0x000fe200078ec0ff */
[-C--:B------:R-:W-:Y:S01]  /*aad0*/  FMUL.FTZ R70, R70, R43.reuse ;  /* 0x0000002b46467220 */ /* 0x080fe20000410000 */
[----:B------:R-:W-:Y:S01]  /*aae0*/  FFMA.FTZ R65, R68, R43, -R65 ;  /* 0x0000002b44417223 */ /* 0x000fe20000010841 */
[-C--:B------:R-:W-:Y:S01]  /*aaf0*/  FMUL.FTZ R82, R69, R78.reuse ;  /* 0x0000004e45527220 */ /* 0x080fe20000410000 */
[----:B------:R-:W-:Y:S01]  /*ab00*/  FFMA.FTZ R76, R67, R78, R76 ;  /* 0x0000004e434c7223 */ /* 0x000fe2000001004c */
[----:B------:R-:W-:Y:S01]  /*ab10*/  FMUL.FTZ R43, R39, R73 ;  /* 0x00000049272b7220 */ /* 0x000fe20000410000 */
[----:B------:R-:W-:Y:S01]  /*ab20*/  LOP3.LUT R37, R37, 0xffff0000, RZ, 0xc0, !PT ;  /* 0xffff000025257812 */ /* 0x000fe200078ec0ff */
[----:B------:R-:W-:Y:S01]  /*ab30*/  FMUL.FTZ R39, R39, R71 ;  /* 0x0000004727277220 */ /* 0x000fe20000410000 */
[C---:B------:R-:W-:Y:S01]  /*ab40*/  FMUL.FTZ R78, R40.reuse, R75 ;  /* 0x0000004b284e7220 */ /* 0x040fe20000410000 */
[----:B------:R-:W-:Y:S01]  /*ab50*/  FMUL.FTZ R40, R40, R72 ;  /* 0x0000004828287220 */ /* 0x000fe20000410000 */
[----:B------:R-:W-:Y:S01]  /*ab60*/  FFMA.FTZ R77, R68, R77, R70 ;  /* 0x0000004d444d7223 */ /* 0x000fe20000010046 */
[----:B------:R-:W-:Y:S01]  /*ab70*/  FFMA.FTZ R82, R67, R74, -R82 ;  /* 0x0000004a43527223 */ /* 0x000fe20000010852 */
[----:B------:R-:W-:-:S02]  /*ab80*/  IMAD.U32 R70, R26, 0x10000, RZ ;  /* 0x000100001a467824 */ /* 0x000fc400078e00ff */
[----:B------:R-:W-:Y:S01]  /*ab90*/  FFMA.FTZ R74, R66, R71, -R43 ;  /* 0x00000047424a7223 */ /* 0x000fe2000001082b */
[----:B------:R-:W-:Y:S02]  /*aba0*/  IMAD.U32 R68, R24, 0x10000, RZ ;  /* 0x0001000018447824 */ /* 0x000fe400078e00ff */
        /* <DEDUP_REMOVED lines=8> */
[----:B------:R-:W-:Y:S01]  /*ac30*/  LOP3.LUT R37, R4, 0xffff0000, RZ, 0xc0, !PT ;  /* 0xffff000004257812 */ /* 0x000fe200078ec0ff */
[C---:B------:R-:W-:Y:S01]  /*ac40*/  FMUL.FTZ R4, R25.reuse, R26 ;  /* 0x0000001a19047220 */ /* 0x040fe20000410000 */
[C---:B------:R-:W-:Y:S01]  /*ac50*/  FMUL.FTZ R67, R42.reuse, R39 ;  /* 0x000000272a437220 */ /* 0x040fe20000410000 */
[----:B------:R-:W-:Y:S01]  /*ac60*/  FMUL.FTZ R25, R25, R24 ;  /* 0x0000001819197220 */ /* 0x000fe20000410000 */
[C---:B------:R-:W-:Y:S01]  /*ac70*/  FFMA.FTZ R66, R7.reuse, R68, -R66 ;  /* 0x0000004407427223 */ /* 0x040fe20000010842 */
[-C--:B------:R-:W-:Y:S01]  /*ac80*/  FMUL.FTZ R6, R42, R37.reuse ;  /* 0x000000252a067220 */ /* 0x080fe20000410000 */
[----:B------:R-:W-:Y:S01]  /*ac90*/  FFMA.FTZ R40, R7, R70, R40 ;  /* 0x0000004607287223 */ /* 0x000fe20000010028 */
        /* <DEDUP_REMOVED lines=14> */
.L_x_11401:
[----:B------:R-:W-:Y:S05]  /*ad80*/  BSYNC B1 ;  /* 0x0000000000017941 */ /* 0x000fea0003800000 */
.L_x_11400:
[----:B------:R-:W-:Y:S04]  /*ad90*/  BSSY B1, `(.L_x_11402) ;  /* 0x000006f000017945 */ /* 0x000fe80003800000 */
[----:B------:R-:W-:Y:S05]  /*ada0*/  @P1 BRA `(.L_x_11403) ;  /* 0x0000000400b41947 */ /* 0x000fea0003800000 */
[----:B------:R-:W-:Y:S02]  /*adb0*/  LEA.HI R47, R3, R47, RZ, 0x1d ;  /* 0x0000002f032f7211 */ /* 0x000fe400078fe8ff */
[----:B------:R-:W-:Y:S02]  /*adc0*/  LEA.HI R45, R45, R46, RZ, 0x5 ;  /* 0x0000002e2d2d7211 */ /* 0x000fe400078f28ff */
[----:B0-----:R-:W-:Y:S01]  /*add0*/  SHF.R.S32.HI R4, RZ, 0x1f, R47 ;  /* 0x0000001fff047819 */ /* 0x001fe2000001142f */
[----:B------:R-:W-:Y:S01]  /*ade0*/  IMAD.SHL.U32 R0, R47, 0x8, RZ ;  /* 0x000000082f007824 */ /* 0x000fe200078e00ff */
[----:B------:R-:W-:Y:S02]  /*adf0*/  SHF.R.S32.HI R45, RZ, 0x5, R45 ;  /* 0x00000005ff2d7819 */ /* 0x000fe4000001142d */
[----:B------:R-:W-:Y:S02]  /*ae00*/  LEA.HI R4, R4, R47, RZ, 0x2 ;  /* 0x0000002f04047211 */ /* 0x000fe400078f10ff */
[----:B-----5:R-:W-:Y:S01]  /*ae10*/  LOP3.LUT R0, R83, 0x18, R0, 0xf8, !PT ;  /* 0x0000001853007812 */ /* 0x020fe200078ef800 */
[----:B------:R-:W-:Y:S01]  /*ae20*/  IMAD R45, R45, 0x1800, R81 ;  /* 0x000018002d2d7824 */ /* 0x000fe200078e0251 */
[----:B------:R-:W-:-:S02]  /*ae30*/  SHF.R.S32.HI R4, RZ, 0x2, R4 ;  /* 0x00000002ff047819 */ /* 0x000fc40000011404 */
[----:B------:R-:W-:Y:S02]  /*ae40*/  LOP3.LUT R21, R83, 0x18, R21, 0xf8, !PT ;  /* 0x0000001853157812 */ /* 0x000fe400078ef815 */
[-C--:B------:R-:W-:Y:S01]  /*ae50*/  LOP3.LUT R5, R0, R79.reuse, RZ, 0x3c, !PT ;  /* 0x0000004f00057212 */ /* 0x080fe200078e3cff */
[----:B------:R-:W-:Y:S01]  /*ae60*/  IMAD R4, R4, 0x1800, R81 ;  /* 0x0000180004047824 */ /* 0x000fe200078e0251 */
[----:B------:R-:W-:Y:S02]  /*ae70*/  LOP3.LUT R6, R21, R79, RZ, 0x3c, !PT ;  /* 0x0000004f15067212 */ /* 0x000fe400078e3cff */
[----:B------:R-:W-:Y:S01]  /*ae80*/  SHF.R.U64 R36, R28, 0x10, R29 ;  /* 0x000000101c247819 */ /* 0x000fe2000000121d */
[----:B------:R-:W-:Y:S01]  /*ae90*/  IMAD.IADD R21, R4, 0x1, R5 ;  /* 0x0000000104157824 */ /* 0x000fe200078e0205 */
[--C-:B------:R-:W-:Y:S01]  /*aea0*/  SHF.R.U64 R28, R8, 0x10, R9.reuse ;  /* 0x00000010081c7819 */ /* 0x100fe20000001209 */
[----:B------:R-:W-:Y:S01]  /*aeb0*/  IMAD.IADD R6, R45, 0x1, R6 ;  /* 0x000000012d067824 */ /* 0x000fe200078e0206 */
[----:B------:R-:W-:Y:S01]  /*aec0*/  SHF.R.U32.HI R9, RZ, 0x10, R9 ;  /* 0x00000010ff097819 */ /* 0x000fe20000011609 */
[----:B------:R-:W-:Y:S01]  /*aed0*/  IMAD R21, R21, 0x2, R2 ;  /* 0x0000000215157824 */ /* 0x000fe200078e0202 */
[----:B------:R-:W-:-:S02]  /*aee0*/  PRMT R61, R61, 0x5410, R36 ;  /* 0x000054103d3d7816 */ /* 0x000fc40000000024 */
[----:B------:R-:W-:Y:S02]  /*aef0*/  LEA R0, R6, UR38, 0x1 ;  /* 0x0000002606007c11 */ /* 0x000fe4000f8e08ff */
[----:B------:R-:W0:Y:S01]  /*af00*/  LDS.128 R24, [R21+0xc400] ;  /* 0x00c4000015187984 */ /* 0x000e220000000c00 */
[----:B------:R-:W-:Y:S01]  /*af10*/  PRMT R57, R57, 0x5410, R28 ;  /* 0x0000541039397816 */ /* 0x000fe2000000001c */
[----:B------:R-:W-:Y:S01]  /*af20*/  IMAD.U32 R37, R61, 0x10000, RZ ;  /* 0x000100003d257824 */ /* 0x000fe200078e00ff */
[----:B------:R-:W-:Y:S01]  /*af30*/  SHF.R.U32.HI R29, RZ, 0x10, R29 ;  /* 0x00000010ff1d7819 */ /* 0x000fe2000001161d */
[----:B------:R-:W1:Y:S01]  /*af40*/  LDS.128 R4, [R0] ;  /* 0x0000000000047984 */ /* 0x000e620000000c00 */
[----:B------:R-:W-:Y:S01]  /*af50*/  SHF.R.U64 R8, R10, 0x10, R11 ;  /* 0x000000100a087819 */ /* 0x000fe2000000120b */
[----:B------:R-:W-:Y:S01]  /*af60*/  IMAD.U32 R39, R57, 0x10000, RZ ;  /* 0x0001000039277824 */ /* 0x000fe200078e00ff */
[----:B------:R-:W-:Y:S02]  /*af70*/  PRMT R58, R58, 0x5410, R9 ;  /* 0x000054103a3a7816 */ /* 0x000fe40000000009 */
[----:B------:R-:W-:-:S02]  /*af80*/  SHF.R.U64 R30, R30, 0x10, R31 ;  /* 0x000000101e1e7819 */ /* 0x000fc4000000121f */
[----:B------:R-:W-:Y:S01]  /*af90*/  SHF.R.U32.HI R11, RZ, 0x10, R11 ;  /* 0x00000010ff0b7819 */ /* 0x000fe2000001160b */
[----:B------:R-:W-:Y:S01]  /*afa0*/  IMAD.U32 R36, R58, 0x10000, RZ ;  /* 0x000100003a247824 */ /* 0x000fe200078e00ff */
[----:B------:R-:W-:Y:S02]  /*afb0*/  SHF.R.U32.HI R31, RZ, 0x10, R31 ;  /* 0x00000010ff1f7819 */ /* 0x000fe4000001161f */
[----:B------:R-:W-:Y:S02]  /*afc0*/  PRMT R62, R62, 0x5410, R29 ;  /* 0x000054103e3e7816 */ /* 0x000fe4000000001d */
[----:B------:R-:W-:Y:S02]  /*afd0*/  PRMT R59, R59, 0x5410, R8 ;  /* 0x000054103b3b7816 */ /* 0x000fe40000000008 */
[----:B------:R-:W-:Y:S02]  /*afe0*/  PRMT R60, R60, 0x5410, R11 ;  /* 0x000054103c3c7816 */ /* 0x000fe4000000000b */
[----:B------:R-:W-:-:S02]  /*aff0*/  PRMT R64, R64, 0x5410, R31 ;  /* 0x0000541040407816 */ /* 0x000fc4000000001f */
[----:B------:R-:W-:Y:S01]  /*b000*/  LOP3.LUT R57, R57, 0xffff0000, RZ, 0xc0, !PT ;  /* 0xffff000039397812 */ /* 0x000fe200078ec0ff */
[----:B------:R-:W-:Y:S01]  /*b010*/  IMAD.U32 R38, R60, 0x10000, RZ ;  /* 0x000100003c267824 */ /* 0x000fe200078e00ff */
[----:B------:R-:W-:Y:S02]  /*b020*/  LOP3.LUT R61, R61, 0xffff0000, RZ, 0xc0, !PT ;  /* 0xffff00003d3d7812 */ /* 0x000fe400078ec0ff */
[----:B------:R-:W-:Y:S02]  /*b030*/  LOP3.LUT R58, R58, 0xffff0000, RZ, 0xc0, !PT ;  /* 0xffff00003a3a7812 */ /* 0x000fe400078ec0ff */
[----:B------:R-:W-:Y:S02]  /*b040*/  PRMT R63, R63, 0x5410, R30 ;  /* 0x000054103f3f7816 */ /* 0x000fe4000000001e */
[----:B------:R-:W-:Y:S01]  /*b050*/  LOP3.LUT R60, R60, 0xffff0000, RZ, 0xc0, !PT ;  /* 0xffff00003c3c7812 */ /* 0x000fe200078ec0ff */
[C---:B0-----:R-:W-:Y:S01]  /*b060*/  IMAD.U32 R28, R24.reuse, 0x10000, RZ ;  /* 0x00010000181c7824 */ /* 0x041fe200078e00ff */
[----:B------:R-:W-:Y:S01]  /*b070*/  LOP3.LUT R24, R24, 0xffff0000, RZ, 0xc0, !PT ;  /* 0xffff000018187812 */ /* 0x000fe200078ec0ff */
[C---:B------:R-:W-:Y:S01]  /*b080*/  IMAD.U32 R29, R25.reuse, 0x10000, RZ ;  /* 0x00010000191d7824 */ /* 0x040fe200078e00ff */
[----:B------:R-:W-:Y:S01]  /*b090*/  LOP3.LUT R25, R25, 0xffff0000, RZ, 0xc0, !PT ;  /* 0xffff000019197812 */ /* 0x000fe200078ec0ff */
[----:B-1----:R-:W-:-:S02]  /*b0a0*/  IMAD.U32 R8, R4, 0x10000, RZ ;  /* 0x0001000004087824 */ /* 0x002fc400078e00ff */
[C---:B------:R-:W-:Y:S01]  /*b0b0*/  FMUL.FTZ R41, R28.reuse, R39 ;  /* 0x000000271c297220 */ /* 0x040fe20000410000 */
[-C--:B------:R-:W-:Y:S01]  /*b0c0*/  FMUL.FTZ R43, R28, R37.reuse ;  /* 0x000000251c2b7220 */ /* 0x080fe20000410000 */
[----:B------:R-:W-:Y:S02]  /*b0d0*/  IMAD.U32 R28, R62, 0x10000, RZ ;  /* 0x000100003e1c7824 */ /* 0x000fe400078e00ff */
[----:B------:R-:W-:Y:S01]  /*b0e0*/  FMUL.FTZ R40, R29, R36 ;  /* 0x000000241d287220 */ /* 0x000fe20000410000 */
[----:B------:R-:W-:Y:S02]  /*b0f0*/  IMAD.U32 R9, R5, 0x10000, RZ ;  /* 0x0001000005097824 */ /* 0x000fe400078e00ff */
[C---:B------:R-:W-:Y:S01]  /*b100*/  FFMA.FTZ R41, R8.reuse, R37, -R41 ;  /* 0x0000002508297223 */ /* 0x040fe20000010829 */
[----:B------:R-:W-:Y:S02]  /*b110*/  IMAD.U32 R31, R27, 0x10000, RZ ;  /* 0x000100001b1f7824 */ /* 0x000fe400078e00ff */
[----:B------:R-:W-:Y:S01]  /*b120*/  FFMA.FTZ R43, R8, R39, R43 ;  /* 0x00000027082b7223 */ /* 0x000fe2000001002b */
[----:B------:R-:W-:-:S02]  /*b130*/  IMAD.U32 R8, R64, 0x10000, RZ ;  /* 0x0001000040087824 */ /* 0x000fc400078e00ff */
[-C--:B------:R-:W-:Y:S01]  /*b140*/  FMUL.FTZ R42, R29, R28.reuse ;  /* 0x0000001c1d2a7220 */ /* 0x080fe20000410000 */
[----:B------:R-:W-:Y:S01]  /*b150*/  FFMA.FTZ R40, R9, R28, -R40 ;  /* 0x0000001c09287223 */ /* 0x000fe20000010828 */
[----:B------:R-:W-:Y:S01]  /*b160*/  FMUL.FTZ R28, R31, R38 ;  /* 0x000000261f1c7220 */ /* 0x000fe20000410000 */
[----:B------:R-:W-:Y:S01]  /*b170*/  LOP3.LUT R4, R4, 0xffff0000, RZ, 0xc0, !PT ;  /* 0xffff000004047812 */ /* 0x000fe200078ec0ff */
[----:B------:R-:W-:Y:S02]  /*b180*/  IMAD.U32 R11, R7, 0x10000, RZ ;  /* 0x00010000070b7824 */ /* 0x000fe400078e00ff */
[----:B------:R-:W-:Y:S01]  /*b190*/  FMUL.FTZ R31, R31, R8 ;  /* 0x000000081f1f7220 */ /* 0x000fe20000410000 */
[----:B------:R-:W-:Y:S01]  /*b1a0*/  FFMA.FTZ R42, R9, R36, R42 ;  /* 0x00000024092a7223 */ /* 0x000fe2000001002a */
[----:B------:R-:W-:Y:S01]  /*b1b0*/  LOP3.LUT R62, R62, 0xffff0000, RZ, 0xc0, !PT ;  /* 0xffff00003e3e7812 */ /* 0x000fe200078ec0ff */
[C---:B------:R-:W-:Y:S01]  /*b1c0*/  FMUL.FTZ R9, R24.reuse, R57 ;  /* 0x0000003918097220 */ /* 0x040fe20000410000 */
[----:B------:R-:W-:Y:S01]  /*b1d0*/  LOP3.LUT R5, R5, 0xffff0000, RZ, 0xc0, !PT ;  /* 0xffff000005057812 */ /* 0x000fe200078ec0ff */
[C---:B------:R-:W-:Y:S01]  /*b1e0*/  FFMA.FTZ R36, R11.reuse, R8, -R28 ;  /* 0x000000080b247223 */ /* 0x040fe2000001081c */
[----:B------:R-:W-:Y:S01]  /*b1f0*/  FFMA.FTZ R38, R11, R38, R31 ;  /* 0x000000260b267223 */ /* 0x000fe2000001001f */
[----:B------:R-:W-:Y:S01]  /*b200*/  FMUL.FTZ R29, R24, R61 ;  /* 0x0000003d181d7220 */ /* 0x000fe20000410000 */
[----:B------:R-:W-:-:S02]  /*b210*/  IMAD.U32 R30, R26, 0x10000, RZ ;  /* 0x000100001a1e7824 */ /* 0x000fc400078e00ff */
[C---:B------:R-:W-:Y:S01]  /*b220*/  FFMA.FTZ R8, R4.reuse, R61, -R9 ;  /* 0x0000003d04087223 */ /* 0x040fe20000010809 */
[----:B------:R-:W-:Y:S02]  /*b230*/  IMAD.U32 R11, R59, 0x10000, RZ ;  /* 0x000100003b0b7824 */ /* 0x000fe400078e00ff */
[C---:B------:R-:W-:Y:S01]  /*b240*/  FMUL.FTZ R28, R25.reuse, R58 ;  /* 0x0000003a191c7220 */ /* 0x040fe20000410000 */
[-C--:B------:R-:W-:Y:S01]  /*b250*/  FMUL.FTZ R31, R25, R62.reuse ;  /* 0x0000003e191f7220 */ /* 0x080fe20000410000 */
[----:B------:R-:W-:Y:S02]  /*b260*/  IMAD.U32 R9, R63, 0x10000, RZ ;  /* 0x000100003f097824 */ /* 0x000fe400078e00ff */
[----:B------:R-:W-:Y:S01]  /*b270*/  FFMA.FTZ R24, R4, R57, R29 ;  /* 0x0000003904187223 */ /* 0x000fe2000001001d */
[----:B------:R-:W-:Y:S02]  /*b280*/  IMAD.U32 R10, R6, 0x10000, RZ ;  /* 0x00010000060a7824 */ /* 0x000fe400078e00ff */
[----:B------:R-:W-:Y:S01]  /*b290*/  FMUL.FTZ R29, R30, R11 ;  /* 0x0000000b1e1d7220 */ /* 0x000fe20000410000 */
[C---:B------:R-:W-:Y:S01]  /*b2a0*/  FFMA.FTZ R25, R5.reuse, R62, -R28 ;  /* 0x0000003e05197223 */ /* 0x040fe2000001081c */
[----:B------:R-:W-:Y:S01]  /*b2b0*/  FFMA.FTZ R31, R5, R58, R31 ;  /* 0x0000003a051f7223 */ /* 0x000fe2000001001f */
        /* <DEDUP_REMOVED lines=12> */
[----:B------:R-:W-:Y:S01]  /*b380*/  LOP3.LUT R7, R7, 0xffff0000, RZ, 0xc0, !PT ;  /* 0xffff000007077812 */ /* 0x000fe200078ec0ff */
[----:B------:R-:W-:Y:S01]  /*b390*/  FMUL.FTZ R27, R27, R64 ;  /* 0x000000401b1b7220 */ /* 0x000fe20000410000 */
[----:B------:R-:W-:Y:S01]  /*b3a0*/  F2FP.BF16.F32.PACK_AB R9, R31, R42 ;  /* 0x0000002a1f09723e */ /* 0x000fe200000010ff */
        /* <DEDUP_REMOVED lines=13> */
.L_x_11403:
[----:B------:R-:W-:Y:S05]  /*b480*/  BSYNC B1 ;  /* 0x0000000000017941 */ /* 0x000fea0003800000 */
.L_x_11402:
[----:B------:R-:W-:Y:S05]  /*b490*/  @P2 BRA `(.L_x_11384) ;  /* 0x00000004009c2947 */ /* 0x000fea0003800000 */
[----:B------:R-:W2:Y:S01]  /*b4a0*/  LDL R36, [R1+0x5c] ;  /* 0x00005c0001247983 */ /* 0x000ea20000100800 */
[----:B------:R-:W-:Y:S02]  /*b4b0*/  LEA.HI R3, R3, R20, RZ, 0x1d ;  /* 0x0000001403037211 */ /* 0x000fe400078fe8ff */
[----:B0-----:R-:W-:Y:S02]  /*b4c0*/  SHF.R.U64 R27, R32, 0x10, R33 ;  /* 0x00000010201b7819 */ /* 0x001fe40000001221 */
[----:B-1----:R-:W-:Y:S02]  /*b4d0*/  SHF.R.S32.HI R0, RZ, 0x1f, R3 ;  /* 0x0000001fff007819 */ /* 0x002fe40000011403 */
[----:B------:R-:W-:Y:S02]  /*b4e0*/  SHF.R.U64 R21, R12, 0x10, R13 ;  /* 0x000000100c157819 */ /* 0x000fe4000000120d */
[----:B------:R-:W-:Y:S01]  /*b4f0*/  LEA.HI R0, R0, R3, RZ, 0x2 ;  /* 0x0000000300007211 */ /* 0x000fe200078f10ff */
[----:B------:R-:W-:Y:S01]  /*b500*/  IMAD.SHL.U32 R3, R3, 0x8, RZ ;  /* 0x0000000803037824 */ /* 0x000fe200078e00ff */
[----:B------:R-:W-:-:S02]  /*b510*/  PRMT R52, R52, 0x5410, R27 ;  /* 0x0000541034347816 */ /* 0x000fc4000000001b */
[----:B------:R-:W-:Y:S02]  /*b520*/  SHF.R.S32.HI R0, RZ, 0x2, R0 ;  /* 0x00000002ff007819 */ /* 0x000fe40000011400 */
[----:B-----5:R-:W-:Y:S01]  /*b530*/  LOP3.LUT R3, R83, 0x18, R3, 0xf8, !PT ;  /* 0x0000001853037812 */ /* 0x020fe200078ef803 */
[----:B------:R-:W-:Y:S01]  /*b540*/  IMAD.U32 R26, R52, 0x10000, RZ ;  /* 0x00010000341a7824 */ /* 0x000fe200078e00ff */
[----:B------:R-:W-:Y:S01]  /*b550*/  PRMT R48, R48, 0x5410, R21 ;  /* 0x0000541030307816 */ /* 0x000fe20000000015 */
[----:B------:R-:W-:Y:S01]  /*b560*/  IMAD R0, R0, 0x1800, R81 ;  /* 0x0000180000007824 */ /* 0x000fe200078e0251 */
[----:B------:R-:W-:Y:S02]  /*b570*/  LOP3.LUT R3, R3, R79, RZ, 0x3c, !PT ;  /* 0x0000004f03037212 */ /* 0x000fe400078e3cff */
[----:B------:R-:W-:Y:S01]  /*b580*/  SHF.R.U32.HI R12, RZ, 0x10, R13 ;  /* 0x00000010ff0c7819 */ /* 0x000fe2000001160d */
[----:B------:R-:W-:Y:S01]  /*b590*/  IMAD.U32 R28, R48, 0x10000, RZ ;  /* 0x00010000301c7824 */ /* 0x000fe200078e00ff */
[----:B------:R-:W-:Y:S01]  /*b5a0*/  SHF.R.U32.HI R32, RZ, 0x10, R33 ;  /* 0x00000010ff207819 */ /* 0x000fe20000011621 */
[----:B------:R-:W-:Y:S01]  /*b5b0*/  IMAD.IADD R3, R0, 0x1, R3 ;  /* 0x0000000100037824 */ /* 0x000fe200078e0203 */
[----:B------:R-:W-:-:S02]  /*b5c0*/  SHF.R.U64 R25, R34, 0x10, R35 ;  /* 0x0000001022197819 */ /* 0x000fc40000001223 */
[----:B------:R-:W-:Y:S01]  /*b5d0*/  SHF.R.U32.HI R34, RZ, 0x10, R35 ;  /* 0x00000010ff227819 */ /* 0x000fe20000011623 */
[----:B------:R-:W-:Y:S01]  /*b5e0*/  IMAD R0, R3, 0x2, R2 ;  /* 0x0000000203007824 */ /* 0x000fe200078e0202 */
[--C-:B------:R-:W-:Y:S02]  /*b5f0*/  SHF.R.U64 R3, R14, 0x10, R15.reuse ;  /* 0x000000100e037819 */ /* 0x100fe4000000120f */
[----:B------:R-:W-:Y:S02]  /*b600*/  SHF.R.U32.HI R14, RZ, 0x10, R15 ;  /* 0x00000010ff0e7819 */ /* 0x000fe4000001160f */
[----:B------:R-:W0:Y:S01]  /*b610*/  LDS.128 R8, [R0+0xc400] ;  /* 0x00c4000000087984 */ /* 0x000e220000000c00 */
[----:B------:R-:W-:Y:S02]  /*b620*/  PRMT R49, R49, 0x5410, R12 ;  /* 0x0000541031317816 */ /* 0x000fe4000000000c */
[----:B------:R-:W-:Y:S02]  /*b630*/  PRMT R51, R51, 0x5410, R14 ;  /* 0x0000541033337816 */ /* 0x000fe4000000000e */
[----:B------:R-:W-:-:S02]  /*b640*/  PRMT R53, R53, 0x5410, R32 ;  /* 0x0000541035357816 */ /* 0x000fc40000000020 */
[----:B------:R-:W-:Y:S01]  /*b650*/  PRMT R50, R50, 0x5410, R3 ;  /* 0x0000541032327816 */ /* 0x000fe20000000003 */
[----:B------:R-:W-:Y:S01]  /*b660*/  IMAD.U32 R27, R51, 0x10000, RZ ;  /* 0x00010000331b7824 */ /* 0x000fe200078e00ff */
[----:B------:R-:W-:Y:S02]  /*b670*/  PRMT R55, R55, 0x5410, R34 ;  /* 0x0000541037377816 */ /* 0x000fe40000000022 */
[----:B------:R-:W-:Y:S01]  /*b680*/  PRMT R54, R54, 0x5410, R25 ;  /* 0x0000541036367816 */ /* 0x000fe20000000019 */
[----:B------:R-:W-:Y:S02]  /*b690*/  IMAD.U32 R25, R49, 0x10000, RZ ;  /* 0x0001000031197824 */ /* 0x000fe400078e00ff */
        /* <DEDUP_REMOVED lines=8> */
[----:B------:R-:W-:Y:S01]  /*b720*/  IMAD.U32 R15, R53, 0x10000, RZ ;  /* 0x00010000350f7824 */ /* 0x000fe200078e00ff */
[----:B------:R-:W-:Y:S01]  /*b730*/  LOP3.LUT R11, R11, 0xffff0000, RZ, 0xc0, !PT ;  /* 0xffff00000b0b7812 */ /* 0x000fe200078ec0ff */
[----:B------:R-:W-:Y:S01]  /*b740*/  FMUL.FTZ R33, R24, R27 ;  /* 0x0000001b18217220 */ /* 0x000fe20000410000 */
[----:B------:R-:W-:Y:S02]  /*b750*/  IMAD.U32 R21, R10, 0x10000, RZ ;  /* 0x000100000a157824 */ /* 0x000fe400078e00ff */
[----:B------:R-:W-:Y:S01]  /*b760*/  FMUL.FTZ R31, R20, R15 ;  /* 0x0000000f141f7220 */ /* 0x000fe20000410000 */
[----:B------:R-:W-:Y:S01]  /*b770*/  IMAD.U32 R20, R50, 0x10000, RZ ;  /* 0x0001000032147824 */ /* 0x000fe200078e00ff */
        /* <DEDUP_REMOVED lines=10> */
[----:B------:R-:W-:Y:S01]  /*b820*/  IMAD.U32 R14, R7, 0x10000, RZ ;  /* 0x00010000070e7824 */ /* 0x000fe200078e00ff */
[----:B------:R-:W-:Y:S01]  /*b830*/  LOP3.LUT R15, R48, 0xffff0000, RZ, 0xc0, !PT ;  /* 0xffff0000300f7812 */ /* 0x000fe200078ec0ff */
[----:B------:R-:W-:Y:S01]  /*b840*/  FMUL.FTZ R24, R24, R3 ;  /* 0x0000000318187220 */ /* 0x000fe20000410000 */
[----:B------:R-:W-:Y:S01]  /*b850*/  FFMA.FTZ R31, R12, R25, R31 ;  /* 0x000000190c1f7223 */ /* 0x000fe2000001001f */
        /* <DEDUP_REMOVED lines=8> */
[C---:B------:R-:W-:Y:S01]  /*b8e0*/  FMUL.FTZ R24, R9.reuse, R14 ;  /* 0x0000000e09187220 */ /* 0x040fe20000410000 */
[C---:B------:R-:W-:Y:S01]  /*b8f0*/  FFMA.FTZ R25, R4.reuse, R3, -R25 ;  /* 0x0000000304197223 */ /* 0x040fe20000010819 */
[----:B------:R-:W-:Y:S01]  /*b900*/  FMUL.FTZ R9, R9, R12 ;  /* 0x0000000c09097220 */ /* 0x000fe20000410000 */
[----:B------:R-:W-:Y:S01]  /*b910*/  FFMA.FTZ R27, R4, R15, R27 ;  /* 0x0000000f041b7223 */ /* 0x000fe2000001001b */
[----:B------:R-:W-:Y:S02]  /*b920*/  IMAD.U32 R8, R54, 0x10000, RZ ;  /* 0x0001000036087824 */ /* 0x000fe400078e00ff */
[----:B------:R-:W-:Y:S01]  /*b930*/  FMUL.FTZ R4, R21, R20 ;  /* 0x0000001415047220 */ /* 0x000fe20000410000 */
[C---:B------:R-:W-:Y:S01]  /*b940*/  FFMA.FTZ R24, R5.reuse, R12, -R24 ;  /* 0x0000000c05187223 */ /* 0x040fe20000010818 */
[----:B------:R-:W-:Y:S01]  /*b950*/  FFMA.FTZ R14, R5, R14, R9 ;  /* 0x0000000e050e7223 */ /* 0x000fe20000010009 */
[-C--:B------:R-:W-:Y:S01]  /*b960*/  FMUL.FTZ R26, R21, R8.reuse ;  /* 0x00000008151a7220 */ /* 0x080fe20000410000 */
[----:B------:R-:W-:Y:S01]  /*b970*/  FFMA.FTZ R12, R13, R8, -R4 ;  /* 0x000000080d0c7223 */ /* 0x000fe20000010804 */
[----:B------:R-:W-:-:S02]  /*b980*/  LOP3.LUT R5, R50, 0xffff0000, RZ, 0xc0, !PT ;  /* 0xffff000032057812 */ /* 0x000fc400078ec0ff */
[----:B------:R-:W-:Y:S01]  /*b990*/  LOP3.LUT R3, R54, 0xffff0000, RZ, 0xc0, !PT ;  /* 0xffff000036037812 */ /* 0x000fe200078ec0ff */
[----:B------:R-:W-:Y:S01]  /*b9a0*/  FFMA.FTZ R26, R13, R20, R26 ;  /* 0x000000140d1a7223 */ /* 0x000fe2000001001a */
[----:B------:R-:W-:Y:S01]  /*b9b0*/  LOP3.LUT R8, R51, 0xffff0000, RZ, 0xc0, !PT ;  /* 0xffff000033087812 */ /* 0x000fe200078ec0ff */
[C---:B------:R-:W-:Y:S01]  /*b9c0*/  FMUL.FTZ R9, R10.reuse, R5 ;  /* 0x000000050a097220 */ /* 0x040fe20000410000 */
[----:B------:R-:W-:Y:S01]  /*b9d0*/  LOP3.LUT R4, R55, 0xffff0000, RZ, 0xc0, !PT ;  /* 0xffff000037047812 */ /* 0x000fe200078ec0ff */
[-C--:B------:R-:W-:Y:S01]  /*b9e0*/  FMUL.FTZ R10, R10, R3.reuse ;  /* 0x000000030a0a7220 */ /* 0x080fe20000410000 */
[----:B------:R-:W-:Y:S01]  /*b9f0*/  LOP3.LUT R6, R6, 0xffff0000, RZ, 0xc0, !PT ;  /* 0xffff000006067812 */ /* 0x000fe200078ec0ff */
[----:B------:R-:W-:Y:S01]  /*ba00*/  FMUL.FTZ R20, R11, R8 ;  /* 0x000000080b147220 */ /* 0x000fe20000410000 */
[----:B------:R-:W-:Y:S01]  /*ba10*/  LOP3.LUT R7, R7, 0xffff0000, RZ, 0xc0, !PT ;  /* 0xffff000007077812 */ /* 0x000fe200078ec0ff */
[-C--:B------:R-:W-:Y:S02]  /*ba20*/  FMUL.FTZ R13, R11, R4.reuse ;  /* 0x000000040b0d7220 */ /* 0x080fe40000410000 */
        /* <DEDUP_REMOVED lines=14> */
.L_x_11384:
[----:B------:R-:W-:Y:S05]  /*bb10*/  BSYNC B0 ;  /* 0x0000000000007941 */ /* 0x000fea0003800000 */
.L_x_11377:
        /* <DEDUP_REMOVED lines=8> */
.L_x_11375:
[----:B0--3--:R-:W-:-:S05]  /*bba0*/  IMAD.U32 R0, RZ, RZ, UR37 ;  /* 0x00000025ff007e24 */ /* 0x009fca000f8e00ff */
[----:B------:R-:W-:-:S13]  /*bbb0*/  ISETP.NE.AND P0, PT, R0, 0x3, PT ;  /* 0x000000030000780c */ /* 0x000fda0003f05270 */
[----:B------:R-:W-:Y:S05]  /*bbc0*/  @!P0 BRA `(.L_x_11404) ;  /* 0x0000000000048947 */ /* 0x000fea0003800000 */
[----:B------:R-:W-:Y:S01]  /*bbd0*/  BPT.TRAP 0x1 ;  /* 0x000000040000795c */ /* 0x000fe20000300000 */
.L_x_11404:
[----:B------:R-:W-:Y:S01]  /*bbe0*/  IMAD R0, R16, 0x8, R2 ;  /* 0x0000000810007824 */ /* 0x000fe200078e0202 */
[----:B-12-4-:R-:W-:-:S04]  /*bbf0*/  SHF.L.U32 R3, R18, 0x1f, RZ ;  /* 0x0000001f12037819 */ /* 0x016fc800000006ff */
[----:B------:R0:W1:Y:S01]  /*bc00*/  SYNCS.PHASECHK.TRANS64.TRYWAIT P2, [R0+URZ+0x2d830], R3 ;  /* 0x02d83003000075a7 */ /* 0x000062000804017f */
[----:B------:R-:W-:Y:S05]  /*bc10*/  @!P0 BRA `(.L_x_11405) ;  /* 0x0000000000048947 */ /* 0x000fea0003800000 */
[----:B------:R-:W-:Y:S01]  /*bc20*/  BPT.TRAP 0x1 ;  /* 0x000000040000795c */ /* 0x000fe20000300000 */
.L_x_11405:
[----:B------:R-:W2:Y:S02]  /*bc30*/  S2R R4, SR_TID.X ;  /* 0x0000000000047919 */ /* 0x000ea40000002100 */
[----:B--2---:R-:W-:-:S04]  /*bc40*/  LOP3.LUT R4, R4, 0x7f, RZ, 0xc0, !PT ;  /* 0x0000007f04047812 */ /* 0x004fc800078ec0ff */
[----:B------:R-:W-:Y:S01]  /*bc50*/  ISETP.NE.AND P1, PT, R4, RZ, PT ;  /* 0x000000ff0400720c */ /* 0x000fe20003f25270 */
[----:B-1----:R-:W-:-:S12]  /*bc60*/  @P2 BRA `(.L_x_11406) ;  /* 0x0000000000082947 */ /* 0x002fd80003800000 */
[----:B------:R-:W1:Y:S02]  /*bc70*/  SYNCS.PHASECHK.TRANS64.TRYWAIT P2, [R0+URZ+0x2d830], R3 ;  /* 0x02d83003000075a7 */ /* 0x000e64000804017f */
[----:B-1----:R-:W-:Y:S05]  /*bc80*/  @!P2 BRA `(.L_x_11407) ;  /* 0x0000019000fca947 */ /* 0x002fea0003800000 */
.L_x_11406:
[----:B------:R-:W-:Y:S05]  /*bc90*/  WARPSYNC.ALL ;  /* 0x0000000000007948 */ /* 0x000fea0003800000 */
[----:B01----:R-:W-:Y:S01]  /*bca0*/  VIADD R3, R2, 0x15400 ;  /* 0x0001540002037836 */ /* 0x003fe20000000000 */
[----:B------:R-:W-:Y:S01]  /*bcb0*/  LOP3.LUT R6, R44, 0x10000, RZ, 0xfc, !PT ;  /* 0x000100002c067812 */ /* 0x000fe200078efcff */
[----:B------:R-:W-:Y:S01]  /*bcc0*/  IMAD.MOV.U32 R7, RZ, RZ, -0x7fffffe0 ;  /* 0x80000020ff077424 */ /* 0x000fe200078e00ff */
[----:B------:R-:W2:Y:S01]  /*bcd0*/  LDL R90, [R1+0x40] ;  /* 0x00004000015a7983 */ /* 0x000ea20000100800 */
[----:B------:R-:W-:Y:S01]  /*bce0*/  IMAD.MOV.U32 R5, RZ, RZ, -0x7fffffe0 ;  /* 0x80000020ff057424 */ /* 0x000fe200078e00ff */
[----:B------:R-:W-:Y:S01]  /*bcf0*/  SHF.R.U32.HI R3, RZ, 0x4, R3 ;  /* 0x00000004ff037819 */ /* 0x000fe20000011603 */
[----:B------:R-:W-:Y:S01]  /*bd00*/  IMAD.MOV.U32 R153, RZ, RZ, -0x7fffffe0 ;  /* 0x80000020ff997424 */ /* 0x000fe200078e00ff */
[----:B------:R-:W2:Y:S01]  /*bd10*/  LDL R89, [R1+0x18] ;  /* 0x0000180001597983 */ /* 0x000ea20000100800 */
[C---:B------:R-:W-:Y:S01]  /*bd20*/  R2UR UR4, R6.reuse ;  /* 0x00000000060472ca */ /* 0x040fe200000e0000 */
[----:B-----5:R-:W-:Y:S01]  /*bd30*/  WARPGROUP.ARRIVE ;  /* 0x00000000000079c5 */ /* 0x020fe20000000000 */
[----:B------:R-:W-:Y:S01]  /*bd40*/  LOP3.LUT R3, R3, 0x3fff, RZ, 0xc0, !PT ;  /* 0x00003fff03037812 */ /* 0x000fe200078ec0ff */
[C---:B------:R-:W-:Y:S01]  /*bd50*/  VIADD R152, R6.reuse, 0x2 ;  /* 0x0000000206987836 */ /* 0x040fe20000000000 */
[----:B------:R-:W-:Y:S01]  /*bd60*/  R2UR UR5, R7 ;  /* 0x00000000070572ca */ /* 0x000fe200000e0000 */
[----:B------:R-:W-:Y:S01]  /*bd70*/  IMAD.MOV.U32 R9, RZ, RZ, -0x7fffffe0 ;  /* 0x80000020ff097424 */ /* 0x000fe200078e00ff */
[----:B------:R-:W-:Y:S01]  /*bd80*/  LOP3.LUT R157, R3, 0x10000, RZ, 0xfc, !PT ;  /* 0x00010000039d7812 */ /* 0x000fe200078efcff */
[----:B------:R-:W-:Y:S01]  /*bd90*/  VIADD R150, R6, 0x300 ;  /* 0x0000030006967836 */ /* 0x000fe20000000000 */
[----:B------:R-:W-:Y:S01]  /*bda0*/  R2UR UR7, R5 ;  /* 0x00000000050772ca */ /* 0x000fe200000e0000 */
[----:B------:R-:W-:Y:S01]  /*bdb0*/  IMAD.MOV.U32 R151, RZ, RZ, -0x7fffffe0 ;  /* 0x80000020ff977424 */ /* 0x000fe200078e00ff */
[----:B------:R-:W-:Y:S01]  /*bdc0*/  ULDC UR52, c[0x0][0x9dc] ;  /* 0x0002770000347ab9 */ /* 0x000fe20000000800 */
[----:B------:R-:W-:Y:S01]  /*bdd0*/  IMAD R4, R16, 0x600, R157 ;  /* 0x0000060010047824 */ /* 0x000fe200078e029d */
[----:B------:R-:W-:Y:S01]  /*bde0*/  ULOP3.LUT UR52, URZ, UR52, URZ, 0x33, !UPT ;  /* 0x000000343f347292 */ /* 0x000fe2000f8e333f */
[----:B------:R-:W-:-:S02]  /*bdf0*/  VIADD R148, R6, 0x302 ;  /* 0x0000030206947836 */ /* 0x000fc40000000000 */
[C---:B------:R-:W-:Y:S01]  /*be00*/  VIADD R8, R4.reuse, 0x2 ;  /* 0x0000000204087836 */ /* 0x040fe20000000000 */
[----:B------:R-:W-:Y:S01]  /*be10*/  R2UR UR6, R4 ;  /* 0x00000000040672ca */ /* 0x000fe200000e0000 */
[----:B------:R-:W-:Y:S02]  /*be20*/  IMAD.MOV.U32 R149, RZ, RZ, -0x7fffffe0 ;  /* 0x80000020ff957424 */ /* 0x000fe400078e00ff */
[----:B------:R-:W-:Y:S02]  /*be30*/  VIADD R146, R6, 0x600 ;  /* 0x0000060006927836 */ /* 0x000fe40000000000 */
[----:B------:R-:W-:Y:S02]  /*be40*/  IMAD.MOV.U32 R147, RZ, RZ, -0x7fffffe0 ;  /* 0x80000020ff937424 */ /* 0x000fe400078e00ff */
[----:B------:R-:W-:Y:S02]  /*be50*/  IMAD.MOV.U32 R5, RZ, RZ, -0x7fffffe0 ;  /* 0x80000020ff057424 */ /* 0x000fe400078e00ff */
[----:B------:R-:W-:-:S04]  /*be60*/  @!P1 VIADD R0, R0, 0x2d840 ;  /* 0x0002d84000009836 */ /* 0x000fc80000000000 */
[----:B------:R-:W-:Y:S01]  /*be70*/  HGMMA.64x128x16.F32.BF16 R24, gdesc[UR4], RZ, !UPT, gsb0 ;  /* 0x01e00000041879f0 */ /* 0x000fe2000c0018ff */
[----:B------:R-:W-:Y:S02]  /*be80*/  R2UR UR4, R152 ;  /* 0x00000000980472ca */ /* 0x000fe400000e0000 */
[----:B------:R-:W-:Y:S02]  /*be90*/  R2UR UR5, R153 ;  /* 0x00000000990572ca */ /* 0x000fe400000e0000 */
[----:B------:R-:W-:Y:S01]  /*bea0*/  R2UR UR6, R8 ;  /* 0x00000000080672ca */ /* 0x000fe200000e0000 */
[----:B------:R-:W-:Y:S01]  /*beb0*/  VIADD R8, R4, 0x200 ;  /* 0x0000020004087836 */ /* 0x000fe20000000000 */
[----:B------:R-:W-:Y:S01]  /*bec0*/  R2UR UR7, R9 ;  /* 0x00000000090772ca */ /* 0x000fe200000e0000 */
[----:B------:R-:W-:Y:S01]  /*bed0*/  IMAD.MOV.U32 R9, RZ, RZ, -0x7fffffe0 ;  /* 0x80000020ff097424 */ /* 0x000fe200078e00ff */
[----:B------:R-:W-:Y:S01]  /*bee0*/  @!P1 PRMT R0, RZ, 0x654, R0 ;  /* 0x00000654ff009816 */ /* 0x000fe20000000000 */
[----:B------:R-:W-:-:S02]  /*bef0*/  WARPGROUP.DEPBAR.LE gsb0, 0x0 ;  /* 0x00008000000079c5 */ /* 0x000fc40000010000 */
[----:B------:R-:W-:-:S08]  /*bf00*/  WARPGROUP.ARRIVE ;  /* 0x00000000000079c5 */ /* 0x000fd00000000000 */
[----:B------:R-:W-:Y:S01]  /*bf10*/  HGMMA.64x128x16.F32.BF16 R24, gdesc[UR4], R24, gsb0 ;  /* 0x01e00000041879f0 */ /* 0x000fe20008001818 */
[----:B------:R-:W-:Y:S02]  /*bf20*/  R2UR UR4, R150 ;  /* 0x00000000960472ca */ /* 0x000fe400000e0000 */
[----:B------:R-:W-:Y:S02]  /*bf30*/  R2UR UR5, R151 ;  /* 0x00000000970572ca */ /* 0x000fe400000e0000 */
[----:B------:R-:W-:Y:S01]  /*bf40*/  R2UR UR6, R8 ;  /* 0x00000000080672ca */ /* 0x000fe200000e0000 */
[----:B------:R-:W-:Y:S01]  /*bf50*/  VIADD R8, R4, 0x202 ;  /* 0x0000020204087836 */ /* 0x000fe20000000000 */
[----:B------:R-:W-:Y:S01]  /*bf60*/  R2UR UR7, R9 ;  /* 0x00000000090772ca */ /* 0x000fe200000e0000 */
[----:B------:R-:W-:Y:S01]  /*bf70*/  IMAD.MOV.U32 R9, RZ, RZ, -0x7fffffe0 ;  /* 0x80000020ff097424 */ /* 0x000fe200078e00ff */
[----:B------:R-:W-:Y:S02]  /*bf80*/  WARPGROUP.DEPBAR.LE gsb0, 0x0 ;  /* 0x00008000000079c5 */ /* 0x000fe40000010000 */
[----:B------:R-:W-:-:S09]  /*bf90*/  WARPGROUP.ARRIVE ;  /* 0x00000000000079c5 */ /* 0x000fd20000000000 */
[----:B------:R-:W-:Y:S01]  /*bfa0*/  HGMMA.64x128x16.F32.BF16 R24, gdesc[UR4], R24, gsb0 ;  /* 0x01e00000041879f0 */ /* 0x000fe20008001818 */
[----:B------:R-:W-:Y:S02]  /*bfb0*/  R2UR UR4, R148 ;  /* 0x00000000940472ca */ /* 0x000fe400000e0000 */
[----:B------:R-:W-:Y:S02]  /*bfc0*/  R2UR UR5, R149 ;  /* 0x00000000950572ca */ /* 0x000fe400000e0000 */
[----:B------:R-:W-:Y:S01]  /*bfd0*/  R2UR UR6, R8 ;  /* 0x00000000080672ca */ /* 0x000fe200000e0000 */
[C---:B------:R-:W-:Y:S01]  /*bfe0*/  VIADD R8, R4.reuse, 0x400 ;  /* 0x0000040004087836 */ /* 0x040fe20000000000 */
[----:B------:R-:W-:Y:S01]  /*bff0*/  R2UR UR7, R9 ;  /* 0x00000000090772ca */ /* 0x000fe200000e0000 */
[----:B------:R-:W-:Y:S02]  /*c000*/  IMAD.MOV.U32 R9, RZ, RZ, -0x7fffffe0 ;  /* 0x80000020ff097424 */ /* 0x000fe400078e00ff */
[----:B------:R-:W-:Y:S01]  /*c010*/  VIADD R4, R4, 0x402 ;  /* 0x0000040204047836 */ /* 0x000fe20000000000 */
[----:B------:R-:W-:-:S02]  /*c020*/  WARPGROUP.DEPBAR.LE gsb0, 0x0 ;  /* 0x00008000000079c5 */ /* 0x000fc40000010000 */
[----:B------:R-:W-:-:S07]  /*c030*/  WARPGROUP.ARRIVE ;  /* 0x00000000000079c5 */ /* 0x000fce0000000000 */
        /* <DEDUP_REMOVED lines=12> */
[----:B------:R-:W-:Y:S02]  /*c100*/  R2UR UR6, R4 ;  /* 0x00000000040672ca */ /* 0x000fe400000e0000 */
[----:B------:R-:W-:Y:S01]  /*c110*/  R2UR UR7, R5 ;  /* 0x00000000050772ca */ /* 0x000fe200000e0000 */
[----:B------:R-:W-:Y:S02]  /*c120*/  WARPGROUP.DEPBAR.LE gsb0, 0x0 ;  /* 0x00008000000079c5 */ /* 0x000fe40000010000 */
[----:B------:R-:W-:-:S10]  /*c130*/  WARPGROUP.ARRIVE ;  /* 0x00000000000079c5 */ /* 0x000fd40000000000 */
[----:B------:R-:W-:Y:S01]  /*c140*/  HGMMA.64x128x16.F32.BF16 R24, gdesc[UR4], R24, gsb0 ;  /* 0x01e00000041879f0 */ /* 0x000fe20008001818 */
[----:B------:R-:W-:Y:S01]  /*c150*/  ULDC UR4, c[0x0][0x9d8] ;  /* 0x0002760000047ab9 */ /* 0x000fe20000000800 */
[----:B------:R-:W-:Y:S02]  /*c160*/  ULDC.64 UR6, c[0x0][0x9e0] ;  /* 0x0002780000067ab9 */ /* 0x000fe40000000a00 */
[----:B------:R-:W-:-:S06]  /*c170*/  UISETP.GE.AND UP0, UPT, UR7, 0x1, UPT ;  /* 0x000000010700788c */ /* 0x000fcc000bf06270 */
[----:B------:R-:W-:Y:S01]  /*c180*/  PLOP3.LUT P3, PT, PT, PT, UP0, 0x40, 0x0 ;  /* 0x000000000000781c */ /* 0x000fe20003f6e808 */
[----:B------:R-:W-:Y:S02]  /*c190*/  WARPGROUP.DEPBAR.LE gsb0, 0x0 ;  /* 0x00008000000079c5 */ /* 0x000fe40000010000 */
[----:B------:R-:W-:Y:S01]  /*c1a0*/  FMUL.FTZ R21, R34, UR4 ;  /* 0x0000000422157c20 */ /* 0x000fe20008410000 */
[----:B------:R-:W-:Y:S01]  /*c1b0*/  FMUL.FTZ R34, R45, UR4 ;  /* 0x000000042d227c20 */ /* 0x000fe20008410000 */
[----:B------:R-:W-:Y:S01]  /*c1c0*/  FMUL.FTZ R45, R56, UR4 ;  /* 0x00000004382d7c20 */ /* 0x000fe20008410000 */
[----:B------:R-:W-:Y:S01]  /*c1d0*/  FMUL.FTZ R56, R67, UR4 ;  /* 0x0000000443387c20 */ /* 0x000fe20008410000 */
[----:B------:R-:W-:Y:S01]  /*c1e0*/  FMUL.FTZ R14, R31, UR4 ;  /* 0x000000041f0e7c20 */ /* 0x000fe20008410000 */
[----:B------:R-:W0:Y:S01]  /*c1f0*/  LDC R67, c[0x0][0x448] ;  /* 0x00011200ff437b82 */ /* 0x000e220000000800 */
        /* <DEDUP_REMOVED lines=14> */
[----:B--2---:R-:W-:-:S02]  /*c2e0*/  IMAD.IADD R72, R90, 0x1, R89 ;  /* 0x000000015a487824 */ /* 0x004fc400078e0259 */
        /* <DEDUP_REMOVED lines=8> */
[----:B0-----:R-:W-:Y:S01]  /*c370*/  ISETP.NE.AND P2, PT, R67, 0x1, PT ;  /* 0x000000014300780c */ /* 0x001fe20003f45270 */
        /* <DEDUP_REMOVED lines=12> */
[----:B------:R-:W0:Y:S01]  /*c440*/  @P2 LDC R75, c[0x0][0x44c] ;  /* 0x00011300ff4b2b82 */ /* 0x000e220000000800 */
[----:B------:R-:W-:Y:S01]  /*c450*/  FMUL.FTZ R44, R55, UR4 ;  /* 0x00000004372c7c20 */ /* 0x000fe20008410000 */
[----:B------:R-:W-:Y:S01]  /*c460*/  FMUL.FTZ R46, R57, UR4 ;  /* 0x00000004392e7c20 */ /* 0x000fe20008410000 */
[----:B------:R-:W-:Y:S01]  /*c470*/  FMUL.FTZ R47, R58, UR4 ;  /* 0x000000043a2f7c20 */ /* 0x000fe20008410000 */
[----:B------:R-:W-:Y:S01]  /*c480*/  FMUL.FTZ R48, R59, UR4 ;  /* 0x000000043b307c20 */ /* 0x000fe20008410000 */
[----:B------:R-:W-:Y:S01]  /*c490*/  FMUL.FTZ R49, R60, UR4 ;  /* 0x000000043c317c20 */ /* 0x000fe20008410000 */
[----:B------:R-:W-:Y:S01]  /*c4a0*/  FMUL.FTZ R51, R62, UR4 ;  /* 0x000000043e337c20 */ /* 0x000fe20008410000 */
[----:B------:R-:W-:Y:S01]  /*c4b0*/  FMUL.FTZ R52, R63, UR4 ;  /* 0x000000043f347c20 */ /* 0x000fe20008410000 */
[----:B------:R-:W1:Y:S01]  /*c4c0*/  @P2 LDC R76, c[0x0][0x450] ;  /* 0x00011400ff4c2b82 */ /* 0x000e620000000800 */
        /* <DEDUP_REMOVED lines=15> */
[----:B0-----:R-:W-:-:S04]  /*c5c0*/  @P2 IMAD.HI.U32 R75, R72, R75, RZ ;  /* 0x0000004b484b2227 */ /* 0x001fc800078e00ff */
[----:B------:R-:W-:Y:S01]  /*c5d0*/  FMUL.FTZ R77, R87, UR4 ;  /* 0x00000004574d7c20 */ /* 0x000fe20008410000 */
[----:B------:R-:W-:Y:S01]  /*c5e0*/  FMUL.FTZ R86, R86, UR4 ;  /* 0x0000000456567c20 */ /* 0x000fe20008410000 */
[----:B------:R0:W-:Y:S01]  /*c5f0*/  @!P1 SYNCS.ARRIVE.TRANS64.RED.A1T0 RZ, [R0+URZ], RZ ;  /* 0x000000ff00ff99a7 */ /* 0x0001e2000810043f */
[----:B------:R-:W2:Y:S01]  /*c600*/  MUFU.TANH R3, R3 ;  /* 0x0000000300037308 */ /* 0x000ea20000002400 */
[C---:B------:R-:W-:Y:S02]  /*c610*/  LEA R80, R88.reuse, 0xffffff80, 0x7 ;  /* 0xffffff8058507811 */ /* 0x040fe400078e38ff */
[----:B-1----:R-:W-:Y:S01]  /*c620*/  @P2 SHF.R.U32.HI R72, RZ, R76, R75 ;  /* 0x0000004cff482219 */ /* 0x002fe2000001164b */
[----:B------:R-:W-:Y:S02]  /*c630*/  IMAD.MOV.U32 R75, RZ, RZ, -0x80 ;  /* 0xffffff80ff4b7424 */ /* 0x000fe400078e00ff */
[----:B------:R-:W-:Y:S02]  /*c640*/  FMUL.FTZ R76, R85, UR4 ;  /* 0x00000004554c7c20 */ /* 0x000fe40008410000 */
[----:B------:R-:W1:Y:S01]  /*c650*/  MUFU.TANH R5, R5 ;  /* 0x0000000500057308 */ /* 0x000e620000002400 */
[----:B------:R-:W3:Y:S01]  /*c660*/  SHFL.IDX PT, R85, R72, RZ, 0x1c1f ;  /* 0x001c1fff48557589 */ /* 0x000ee200000e0000 */
[----:B------:R-:W-:-:S04]  /*c670*/  IMAD R75, R88, R75, 0x80 ;  /* 0x00000080584b7424 */ /* 0x000fc800078e024b */
[----:B------:R-:W-:Y:S02]  /*c680*/  VIADD R78, R75, 0x1 ;  /* 0x000000014b4e7836 */ /* 0x000fe40000000000 */
[----:B------:R-:W4:Y:S02]  /*c690*/  MUFU.TANH R4, R4 ;  /* 0x0000000400047308 */ /* 0x000f240000002400 */
[----:B------:R-:W-:Y:S02]  /*c6a0*/  IMAD R79, R139, -0x2, R78 ;  /* 0xfffffffe8b4f7824 */ /* 0x000fe400078e024e */
[----:B------:R-:W-:-:S03]  /*c6b0*/  IMAD.IADD R78, R138, 0x1, R75 ;  /* 0x000000018a4e7824 */ /* 0x000fc600078e024b */
[----:B------:R-:W-:Y:S01]  /*c6c0*/  IADD3 R79, -R22, R79, R138 ;  /* 0x0000004f164f7210 */ /* 0x000fe20007ffe18a */
[----:B------:R-:W0:Y:S01]  /*c6d0*/  MUFU.TANH R10, R10 ;  /* 0x0000000a000a7308 */ /* 0x000e220000002400 */
[----:B------:R-:W-:-:S03]  /*c6e0*/  IMAD R83, R139, -0x2, R78 ;  /* 0xfffffffe8b537824 */ /* 0x000fc600078e024e */
[C---:B------:R-:W-:Y:S02]  /*c6f0*/  VIADD R82, R79.reuse, UR6 ;  /* 0x000000064f527c36 */ /* 0x040fe40008000000 */
[----:B------:R-:W-:Y:S02]  /*c700*/  VIADD R81, R79, UR52 ;  /* 0x000000344f517c36 */ /* 0x000fe40008000000 */
[----:B------:R-:W0:Y:S01]  /*c710*/  MUFU.TANH R11, R11 ;  /* 0x0000000b000b7308 */ /* 0x000e220000002400 */
[----:B---3--:R-:W-:Y:S01]  /*c720*/  VIADDMNMX R79, R85, R82, R83, PT ;  /* 0x00000052554f7246 */ /* 0x008fe20003800153 */
[----:B------:R-:W-:-:S06]  /*c730*/  IMAD.IADD R78, R81, 0x1, R85 ;  /* 0x00000001514e7824 */ /* 0x000fcc00078e0255 */
        /* <DEDUP_REMOVED lines=56> */
[----:B------:R-:W1:Y:S08]  /*cac0*/  MUFU.TANH R76, R76 ;  /* 0x0000004c004c7308 */ /* 0x000e700000002400 */
[----:B0-----:R0:W0:Y:S08]  /*cad0*/  MUFU.TANH R0, R86 ;  /* 0x0000005600007308 */ /* 0x0010300000002400 */
[----:B------:R-:W0:Y:S01]  /*cae0*/  MUFU.TANH R77, R77 ;  /* 0x0000004d004d7308 */ /* 0x000e220000002400 */
[----:B-1234-:R-:W-:Y:S05]  /*caf0*/  @P3 BRA `(.L_x_11408) ;  /* 0x0000000000583947 */ /* 0x01efea0003800000 */
        /* <DEDUP_REMOVED lines=12> */
.L_x_11410:
[----:B------:R-:W-:-:S06]  /*cbc0*/  UISETP.NE.AND UP1, UPT, UR7, 0x1, UPT ;  /* 0x000000010700788c */ /* 0x000fcc000bf25270 */
[----:B------:R-:W-:-:S05]  /*cbd0*/  PLOP3.LUT P3, PT, PT, PT, UP1, 0x80, 0x0 ;  /* 0x000000000000781c */ /* 0x000fca0003f6f018 */
[----:B------:R-:W-:-:S08]  /*cbe0*/  @UP1 ULDC.64 UR4, c[0x0][0x9e8] ;  /* 0x00027a0000041ab9 */ /* 0x000fd00000000a00 */
[----:B------:R-:W-:-:S05]  /*cbf0*/  @P3 IMAD.HI.U32 R84, R85, UR4, RZ ;  /* 0x0000000455543c27 */ /* 0x000fca000f8e00ff */
[----:B------:R-:W-:-:S07]  /*cc00*/  @P3 SHF.R.U32.HI R85, RZ, UR5, R84 ;  /* 0x00000005ff553c19 */ /* 0x000fce0008011654 */
.L_x_11411:
[----:B------:R-:W-:Y:S05]  /*cc10*/  BSYNC B0 ;  /* 0x0000000000007941 */ /* 0x000fea0003800000 */
.L_x_11409:
[----:B------:R-:W-:-:S04]  /*cc20*/  IMAD R84, R85, UR7, -R80 ;  /* 0x0000000755547c24 */ /* 0x000fc8000f8e0a50 */
[----:B------:R-:W-:-:S05]  /*cc30*/  IMAD R84, R139, -0x2, R84 ;  /* 0xfffffffe8b547824 */ /* 0x000fca00078e0254 */
[----:B------:R-:W-:Y:S02]  /*cc40*/  VIMNMX R78, R78, R84, !PT ;  /* 0x000000544e4e7248 */ /* 0x000fe40007fe0100 */
[----:B------:R-:W-:-:S07]  /*cc50*/  VIADDMNMX R79, R84, UR7, R79, PT ;  /* 0x00000007544f7c46 */ /* 0x000fce000b80014f */
.L_x_11408:
[C---:B------:R-:W-:Y:S02]  /*cc60*/  ISETP.GE.AND P3, PT, R75.reuse, 0x2, PT ;  /* 0x000000024b00780c */ /* 0x040fe40003f66270 */
[----:B------:R-:W-:Y:S02]  /*cc70*/  ISETP.GE.AND P5, PT, R75, 0x9, PT ;  /* 0x000000094b00780c */ /* 0x000fe40003fa6270 */
[----:B------:R-:W-:Y:S02]  /*cc80*/  ISETP.GT.AND P4, PT, R78, 0x1, !P3 ;  /* 0x000000014e00780c */ /* 0x000fe40005f84270 */
[----:B------:R-:W-:Y:S02]  /*cc90*/  LOP3.LUT R23, R23, 0xfffffffd, RZ, 0xc0, !PT ;  /* 0xfffffffd17177812 */ /* 0x000fe400078ec0ff */
[----:B------:R-:W-:-:S04]  /*cca0*/  ISETP.LT.OR P4, PT, R79, 0x2, P4 ;  /* 0x000000024f00780c */ /* 0x000fc80002781670 */
[----:B------:R-:W-:Y:S02]  /*ccb0*/  FSEL R5, R5, -INF , !P4 ;  /* 0xff80000005057808 */ /* 0x000fe40006000000 */
[----:B------:R-:W-:Y:S02]  /*ccc0*/  ISETP.GT.AND P4, PT, R78, 0x8, !P5 ;  /* 0x000000084e00780c */ /* 0x000fe40006f84270 */
[----:B------:R-:W-:Y:S02]  /*ccd0*/  @P5 LOP3.LUT R23, R23, 0x2, RZ, 0xfc, !PT ;  /* 0x0000000217175812 */ /* 0x000fe400078efcff */
        /* <DEDUP_REMOVED lines=172> */
[----:B0-----:R-:W-:Y:S02]  /*d7a0*/  FSEL R86, R3, -INF , !P6 ;  /* 0xff80000003567808 */ /* 0x001fe40007000000 */
        /* <DEDUP_REMOVED lines=23> */
.L_x_11414:
[----:B------:R-:W-:-:S06]  /*d920*/  UISETP.NE.AND UP1, UPT, UR7, 0x1, UPT ;  /* 0x000000010700788c */ /* 0x000fcc000bf25270 */
[----:B------:R-:W-:-:S05]  /*d930*/  PLOP3.LUT P6, PT, PT, PT, UP1, 0x80, 0x0 ;  /* 0x000000000000781c */ /* 0x000fca0003fcf018 */
[----:B------:R-:W-:-:S08]  /*d940*/  @UP1 ULDC.64 UR4, c[0x0][0x9e8] ;  /* 0x00027a0000041ab9 */ /* 0x000fd00000000a00 */
[----:B------:R-:W-:Y:S01]  /*d950*/  @P6 IMAD.HI.U32 R12, R3, UR4, RZ ;  /* 0x00000004030c6c27 */ /* 0x000fe2000f8e00ff */
[----:B------:R-:W-:-:S13]  /*d960*/  PLOP3.LUT P6, PT, PT, PT, UP1, 0x80, 0x0 ;  /* 0x000000000000781c */ /* 0x000fda0003fcf018 */
[----:B------:R-:W-:-:S07]  /*d970*/  @P6 SHF.R.U32.HI R3, RZ, UR5, R12 ;  /* 0x00000005ff036c19 */ /* 0x000fce000801160c */
.L_x_11415:
[----:B------:R-:W-:Y:S05]  /*d980*/  BSYNC B0 ;  /* 0x0000000000007941 */ /* 0x000fea0003800000 */
.L_x_11413:
[----:B------:R-:W-:-:S04]  /*d990*/  IMAD R80, R3, UR7, -R80 ;  /* 0x0000000703507c24 */ /* 0x000fc8000f8e0a50 */
[----:B------:R-:W-:-:S05]  /*d9a0*/  IMAD R80, R139, -0x2, R80 ;  /* 0xfffffffe8b507824 */ /* 0x000fca00078e0250 */
[----:B------:R-:W-:Y:S02]  /*d9b0*/  VIMNMX R81, R81, R80, !PT ;  /* 0x0000005051517248 */ /* 0x000fe40007fe0100 */
[----:B------:R-:W-:-:S07]  /*d9c0*/  VIADDMNMX R82, R80, UR7, R82, PT ;  /* 0x0000000750527c46 */ /* 0x000fce000b800152 */
.L_x_11412:
[----:B------:R-:W-:Y:S01]  /*d9d0*/  ISETP.GT.AND P3, PT, R81, 0x1, !P3 ;  /* 0x000000015100780c */ /* 0x000fe20005f64270 */
[----:B------:R-:W-:Y:S01]  /*d9e0*/  ULDC UR39, c[0x0][0x988] ;  /* 0x0002620000277ab9 */ /* 0x000fe20000000800 */
[----:B------:R-:W2:Y:S01]  /*d9f0*/  LDL R87, [R1+0x20] ;  /* 0x0000200001577983 */ /* 0x000ea20000100800 */
[C---:B------:R-:W-:Y:S02]  /*da00*/  LOP3.LUT P6, RZ, R23.reuse, 0x2000000, RZ, 0xc0, !PT ;  /* 0x0200000017ff7812 */ /* 0x040fe400078cc0ff */
[----:B------:R-:W-:Y:S02]  /*da10*/  ISETP.LT.OR P3, PT, R82, 0x2, P3 ;  /* 0x000000025200780c */ /* 0x000fe40001f61670 */
[----:B------:R-:W-:Y:S02]  /*da20*/  FMNMX.FTZ R12, R86, R5, !PT ;  /* 0x00000005560c7209 */ /* 0x000fe40007810000 */
[----:B------:R-:W-:Y:S02]  /*da30*/  FSEL R10, R10, -INF , !P3 ;  /* 0xff8000000a0a7808 */ /* 0x000fe40005800000 */
[----:B------:R-:W-:-:S02]  /*da40*/  LOP3.LUT P3, RZ, R23, 0x2, RZ, 0xc0, !PT ;  /* 0x0000000217ff7812 */ /* 0x000fc4000786c0ff */
[C---:B------:R-:W-:Y:S02]  /*da50*/  ISETP.GT.AND P4, PT, R81.reuse, 0x71, !P4 ;  /* 0x000000715100780c */ /* 0x040fe40006784270 */
[C---:B------:R-:W-:Y:S02]  /*da60*/  ISETP.GT.AND P3, PT, R81.reuse, 0x8, !P3 ;  /* 0x000000085100780c */ /* 0x040fe40005f64270 */
[----:B------:R-:W-:Y:S02]  /*da70*/  ISETP.GT.AND P5, PT, R81, 0x78, !P5 ;  /* 0x000000785100780c */ /* 0x000fe40006fa4270 */
[C---:B------:R-:W-:Y:S02]  /*da80*/  ISETP.LT.OR P3, PT, R82.reuse, 0x9, P3 ;  /* 0x000000095200780c */ /* 0x040fe40001f61670 */
[----:B------:R-:W-:Y:S02]  /*da90*/  ISETP.LT.OR P4, PT, R82, 0x72, P4 ;  /* 0x000000725200780c */ /* 0x000fe40002781670 */
        /* <DEDUP_REMOVED lines=22> */
[----:B------:R-:W-:Y:S02]  /*dc00*/  ISETP.GT.AND P3, PT, R81, 0x18, !P6 ;  /* 0x000000185100780c */ /* 0x000fe40007764270 */
[----:B------:R-:W-:Y:S02]  /*dc10*/  LOP3.LUT P6, RZ, R23, 0x4000, RZ, 0xc0, !PT ;  /* 0x0000400017ff7812 */ /* 0x000fe400078cc0ff */
        /* <DEDUP_REMOVED lines=49> */
[C---:B------:R-:W-:Y:S02]  /*df30*/  ISETP.LT.OR P3, PT, R82.reuse, 0x32, P3 ;  /* 0x000000325200780c */ /* 0x040fe40001f61670 */
[----:B------:R-:W-:Y:S01]  /*df40*/  ISETP.LT.OR P5, PT, R82, 0x79, P5 ;  /* 0x000000795200780c */ /* 0x000fe20002fa1670 */
[----:B------:R-:W0:Y:S01]  /*df50*/  SHFL.BFLY PT, R12, R13, 0x2, 0x1f ;  /* 0x0c401f000d0c7f89 */ /* 0x000e2200000e0000 */
[----:B------:R-:W-:Y:S02]  /*df60*/  FSEL R40, R40, -INF , !P3 ;  /* 0xff80000028287808 */ /* 0x000fe40005800000 */
[----:B------:R-:W-:-:S04]  /*df70*/  LOP3.LUT P3, RZ, R23, 0x20000, RZ, 0xc0, !PT ;  /* 0x0002000017ff7812 */ /* 0x000fc8000786c0ff */
[----:B------:R-:W-:-:S04]  /*df80*/  ISETP.GT.AND P3, PT, R81, 0x38, !P3 ;  /* 0x000000385100780c */ /* 0x000fc80005f64270 */
[----:B------:R-:W-:-:S04]  /*df90*/  ISETP.LT.OR P3, PT, R82, 0x39, P3 ;  /* 0x000000395200780c */ /* 0x000fc80001f61670 */
[----:B------:R-:W-:Y:S02]  /*dfa0*/  FSEL R43, R43, -INF , !P3 ;  /* 0xff8000002b2b7808 */ /* 0x000fe40005800000 */
[----:B------:R-:W-:-:S04]  /*dfb0*/  LOP3.LUT P3, RZ, R23, 0x10000, RZ, 0xc0, !PT ;  /* 0x0001000017ff7812 */ /* 0x000fc8000786c0ff */
[----:B------:R-:W-:Y:S02]  /*dfc0*/  ISETP.GT.AND P3, PT, R81, 0x39, !P3 ;  /* 0x000000395100780c */ /* 0x000fe40005f64270 */
[----:B0-----:R-:W-:Y:S02]  /*dfd0*/  FMNMX.FTZ R72, R13, R12, !PT ;  /* 0x0000000c0d487209 */ /* 0x001fe40007810000 */
[----:B------:R-:W-:-:S03]  /*dfe0*/  ISETP.LT.OR P3, PT, R82, 0x3a, P3 ;  /* 0x0000003a5200780c */ /* 0x000fc60001f61670 */
[----:B------:R-:W0:Y:S01]  /*dff0*/  SHFL.BFLY PT, R75, R72, 0x1, 0x1f ;  /* 0x0c201f00484b7f89 */ /* 0x000e2200000e0000 */
[----:B------:R-:W-:Y:S02]  /*e000*/  FSEL R44, R44, -INF , !P3 ;  /* 0xff8000002c2c7808 */ /* 0x000fe40005800000 */
[----:B------:R-:W-:-:S04]  /*e010*/  LOP3.LUT P3, RZ, R23, 0x8000, RZ, 0xc0, !PT ;  /* 0x0000800017ff7812 */ /* 0x000fc8000786c0ff */
[----:B------:R-:W-:-:S04]  /*e020*/  ISETP.GT.AND P3, PT, R81, 0x40, !P3 ;  /* 0x000000405100780c */ /* 0x000fc80005f64270 */
[----:B------:R-:W-:-:S04]  /*e030*/  ISETP.LT.OR P3, PT, R82, 0x41, P3 ;  /* 0x000000415200780c */ /* 0x000fc80001f61670 */
[----:B------:R-:W-:Y:S02]  /*e040*/  FSEL R47, R47, -INF , !P3 ;  /* 0xff8000002f2f7808 */ /* 0x000fe40005800000 */
[----:B------:R-:W-:Y:S02]  /*e050*/  ISETP.GT.AND P3, PT, R81, 0x41, !P6 ;  /* 0x000000415100780c */ /* 0x000fe40007764270 */
[----:B------:R-:W-:Y:S02]  /*e060*/  LOP3.LUT P6, RZ, R23, 0x8, RZ, 0xc0, !PT ;  /* 0x0000000817ff7812 */ /* 0x000fe400078cc0ff */
[----:B------:R-:W-:Y:S02]  /*e070*/  ISETP.LT.OR P3, PT, R82, 0x42, P3 ;  /* 0x000000425200780c */ /* 0x000fe40001f61670 */
[----:B0-----:R-:W-:Y:S02]  /*e080*/  FMNMX.FTZ R12, R72, R75, !PT ;  /* 0x0000004b480c7209 */ /* 0x001fe40007810000 */
[----:B------:R-:W-:-:S02]  /*e090*/  FSEL R48, R48, -INF , !P3 ;  /* 0xff80000030307808 */ /* 0x000fc40005800000 */
[----:B------:R-:W-:Y:S01]  /*e0a0*/  LOP3.LUT P3, RZ, R23, 0x2000, RZ, 0xc0, !PT ;  /* 0x0000200017ff7812 */ /* 0x000fe2000786c0ff */
[----:B------:R-:W-:-:S03]  /*e0b0*/  FMUL.FTZ R79, R12, UR39 ;  /* 0x000000270c4f7c20 */ /* 0x000fc60008410000 */
        /* <DEDUP_REMOVED lines=45> */
[----:B------:R-:W-:Y:S02]  /*e390*/  ISETP.GT.AND P3, PT, R81, RZ, !P6 ;  /* 0x000000ff5100720c */ /* 0x000fe40007764270 */
[----:B------:R-:W-:Y:S01]  /*e3a0*/  LOP3.LUT P6, RZ, R23, 0x10000000, RZ, 0xc0, !PT ;  /* 0x1000000017ff7812 */ /* 0x000fe200078cc0ff */
[--C-:B------:R-:W-:Y:S01]  /*e3b0*/  FFMA.FTZ R83, R5, UR39, -R79.reuse ;  /* 0x0000002705537c23 */ /* 0x100fe2000801084f */
[----:B------:R-:W-:Y:S01]  /*e3c0*/  ISETP.LT.OR P3, PT, R82, 0x1, P3 ;  /* 0x000000015200780c */ /* 0x000fe20001f61670 */
[--C-:B------:R-:W-:Y:S01]  /*e3d0*/  FFMA.FTZ R85, R20, UR39, -R79.reuse ;  /* 0x0000002714557c23 */ /* 0x100fe2000801084f */
[--C-:B------:R-:W-:Y:S01]  /*e3e0*/  FFMA.FTZ R72, R84, UR39, -R79.reuse ;  /* 0x0000002754487c23 */ /* 0x100fe2000801084f */
[--C-:B------:R-:W-:Y:S01]  /*e3f0*/  FFMA.FTZ R84, R30, UR39, -R79.reuse ;  /* 0x000000271e547c23 */ /* 0x100fe2000801084f */
[----:B------:R-:W-:Y:S01]  /*e400*/  FSEL R75, R4, -INF , !P3 ;  /* 0xff800000044b7808 */ /* 0x000fe20005800000 */
        /* <DEDUP_REMOVED lines=17> */
[----:B------:R0:W-:Y:S01]  /*e520*/  MUFU.EX2 R78, R15 ;  /* 0x0000000f004e7308 */ /* 0x0001e20000000800 */
        /* <DEDUP_REMOVED lines=8> */
[--C-:B0-----:R-:W-:Y:S01]  /*e5b0*/  FFMA.FTZ R15, R42, UR39, -R79.reuse ;  /* 0x000000272a0f7c23 */ /* 0x101fe2000801084f */
[----:B------:R-:W-:Y:S01]  /*e5c0*/  FMNMX.FTZ R20, R28, R5, !PT ;  /* 0x000000051c147209 */ /* 0x000fe20007810000 */
[----:B------:R-:W-:-:S03]  /*e5d0*/  FFMA.FTZ R34, R34, UR39, -R79 ;  /* 0x0000002722227c23 */ /* 0x000fc6000801084f */
[----:B------:R-:W-:Y:S02]  /*e5e0*/  FMNMX.FTZ R5, R31, R20, !PT ;  /* 0x000000141f057209 */ /* 0x000fe40007810000 */
[----:B------:R-:W0:Y:S02]  /*e5f0*/  MUFU.EX2 R11, R11 ;  /* 0x0000000b000b7308 */ /* 0x000e240000000800 */
[----:B------:R-:W-:-:S04]  /*e600*/  FMNMX.FTZ R20, R32, R5, !PT ;  /* 0x0000000520147209 */ /* 0x000fc80007810000 */
[----:B------:R-:W-:Y:S02]  /*e610*/  FMNMX.FTZ R5, R35, R20, !PT ;  /* 0x0000001423057209 */ /* 0x000fe40007810000 */
[----:B------:R-:W3:Y:S02]  /*e620*/  MUFU.EX2 R72, R72 ;  /* 0x0000004800487308 */ /* 0x000ee40000000800 */
[----:B------:R-:W-:-:S04]  /*e630*/  FMNMX.FTZ R20, R36, R5, !PT ;  /* 0x0000000524147209 */ /* 0x000fc80007810000 */
[----:B------:R-:W-:Y:S02]  /*e640*/  FMNMX.FTZ R5, R39, R20, !PT ;  /* 0x0000001427057209 */ /* 0x000fe40007810000 */
[----:B------:R4:W-:Y:S02]  /*e650*/  MUFU.EX2 R82, R46 ;  /* 0x0000002e00527308 */ /* 0x0009e40000000800 */
[----:B------:R-:W-:-:S04]  /*e660*/  FMNMX.FTZ R20, R40, R5, !PT ;  /* 0x0000000528147209 */ /* 0x000fc80007810000 */
[----:B------:R-:W-:Y:S02]  /*e670*/  FMNMX.FTZ R5, R43, R20, !PT ;  /* 0x000000142b057209 */ /* 0x000fe40007810000 */
[----:B------:R-:W5:Y:S01]  /*e680*/  MUFU.EX2 R85, R85 ;  /* 0x0000005500557308 */ /* 0x000f620000000800 */
[--C-:B----4-:R-:W-:Y:S01]  /*e690*/  FFMA.FTZ R46, R54, UR39, -R79.reuse ;  /* 0x00000027362e7c23 */ /* 0x110fe2000801084f */
[----:B------:R-:W-:Y:S01]  /*e6a0*/  FMNMX.FTZ R20, R44, R5, !PT ;  /* 0x000000052c147209 */ /* 0x000fe20007810000 */
[--C-:B------:R-:W-:Y:S01]  /*e6b0*/  FFMA.FTZ R54, R61, UR39, -R79.reuse ;  /* 0x000000273d367c23 */ /* 0x100fe2000801084f */
[--C-:B------:R-:W-:Y:S02]  /*e6c0*/  FFMA.FTZ R61, R66, UR39, -R79.reuse ;  /* 0x00000027423d7c23 */ /* 0x100fe4000801084f */
[----:B------:R-:W-:Y:S02]  /*e6d0*/  FMNMX.FTZ R5, R47, R20, !PT ;  /* 0x000000142f057209 */ /* 0x000fe40007810000 */
[----:B------:R-:W4:Y:S02]  /*e6e0*/  MUFU.EX2 R25, R25 ;  /* 0x0000001900197308 */ /* 0x000f240000000800 */
[----:B------:R-:W-:Y:S01]  /*e6f0*/  FMNMX.FTZ R20, R48, R5, !PT ;  /* 0x0000000530147209 */ /* 0x000fe20007810000 */
[--C-:B------:R-:W-:Y:S01]  /*e700*/  FFMA.FTZ R5, R37, UR39, -R79.reuse ;  /* 0x0000002725057c23 */ /* 0x100fe2000801084f */
[--C-:B------:R-:W-:Y:S01]  /*e710*/  FFMA.FTZ R37, R45, UR39, -R79.reuse ;  /* 0x000000272d257c23 */ /* 0x100fe2000801084f */
[--C-:B------:R-:W-:Y:S01]  /*e720*/  FFMA.FTZ R45, R53, UR39, -R79.reuse ;  /* 0x00000027352d7c23 */ /* 0x100fe2000801084f */
[----:B------:R-:W-:Y:S01]  /*e730*/  FMNMX.FTZ R13, R51, R20, !PT ;  /* 0x00000014330d7209 */ /* 0x000fe20007810000 */
[--C-:B------:R-:W-:Y:S01]  /*e740*/  FFMA.FTZ R53, R58, UR39, -R79.reuse ;  /* 0x000000273a357c23 */ /* 0x100fe2000801084f */
[----:B------:R-:W2:Y:S01]  /*e750*/  MUFU.EX2 R80, R80 ;  /* 0x0000005000507308 */ /* 0x000ea20000000800 */
[----:B------:R-:W-:Y:S01]  /*e760*/  FFMA.FTZ R58, R65, UR39, -R79 ;  /* 0x00000027413a7c23 */ /* 0x000fe2000801084f */
[----:B------:R-:W-:-:S04]  /*e770*/  FMNMX.FTZ R20, R52, R13, !PT ;  /* 0x0000000d34147209 */ /* 0x000fc80007810000 */
[----:B------:R-:W-:Y:S02]  /*e780*/  FMNMX.FTZ R13, R55, R20, !PT ;  /* 0x00000014370d7209 */ /* 0x000fe40007810000 */
[----:B------:R1:W-:Y:S02]  /*e790*/  MUFU.EX2 R20, R30 ;  /* 0x0000001e00147308 */ /* 0x0003e40000000800 */
[----:B------:R-:W-:-:S04]  /*e7a0*/  FMNMX.FTZ R26, R56, R13, !PT ;  /* 0x0000000d381a7209 */ /* 0x000fc80007810000 */
[----:B------:R-:W-:Y:S02]  /*e7b0*/  FMNMX.FTZ R13, R59, R26, !PT ;  /* 0x0000001a3b0d7209 */ /* 0x000fe40007810000 */
[----:B------:R-:W2:Y:S02]  /*e7c0*/  MUFU.EX2 R29, R29 ;  /* 0x0000001d001d7308 */ /* 0x000ea40000000800 */
[----:B------:R-:W-:-:S04]  /*e7d0*/  FMNMX.FTZ R26, R60, R13, !PT ;  /* 0x0000000d3c1a7209 */ /* 0x000fc80007810000 */
[----:B------:R-:W-:Y:S02]  /*e7e0*/  FMNMX.FTZ R13, R63, R26, !PT ;  /* 0x0000001a3f0d7209 */ /* 0x000fe40007810000 */
[----:B------:R-:W-:Y:S02]  /*e7f0*/  MUFU.EX2 R84, R84 ;  /* 0x0000005400547308 */ /* 0x000fe40000000800 */
[----:B------:R-:W-:-:S04]  /*e800*/  FMNMX.FTZ R26, R64, R13, !PT ;  /* 0x0000000d401a7209 */ /* 0x000fc80007810000 */
[----:B------:R-:W-:Y:S02]  /*e810*/  FMNMX.FTZ R13, R67, R26, !PT ;  /* 0x0000001a430d7209 */ /* 0x000fe40007810000 */
[----:B------:R-:W-:Y:S01]  /*e820*/  FSEL R26, R71, -INF , !P4 ;  /* 0xff800000471a7808 */ /* 0x000fe20006000000 */
[--C-:B------:R-:W-:Y:S01]  /*e830*/  FFMA.FTZ R71, R49, UR39, -R79.reuse ;  /* 0x0000002731477c23 */ /* 0x100fe2000801084f */
[----:B-1----:R-:W-:Y:S01]  /*e840*/  FMNMX.FTZ R30, R68, R13, !PT ;  /* 0x0000000d441e7209 */ /* 0x002fe20007810000 */
[----:B------:R-:W-:Y:S01]  /*e850*/  FFMA.FTZ R49, R76, UR39, -R79 ;  /* 0x000000274c317c23 */ /* 0x000fe2000801084f */
[----:B------:R-:W-:Y:S02]  /*e860*/  MUFU.EX2 R33, R33 ;  /* 0x0000002100217308 */ /* 0x000fe40000000800 */
[----:B------:R-:W-:Y:S02]  /*e870*/  FMNMX.FTZ R13, R73, R30, !PT ;  /* 0x0000001e490d7209 */ /* 0x000fe40007810000 */
[----:B------:R-:W-:-:S02]  /*e880*/  FSEL R30, R0, -INF , !P5 ;  /* 0xff800000001e7808 */ /* 0x000fc40006800000 */
[----:B------:R-:W-:Y:S02]  /*e890*/  FMNMX.FTZ R13, R26, R13, !PT ;  /* 0x0000000d1a0d7209 */ /* 0x000fe40007810000 */
[----:B------:R-:W-:Y:S02]  /*e8a0*/  MUFU.EX2 R34, R34 ;  /* 0x0000002200227308 */ /* 0x000fe40000000800 */
[----:B------:R-:W-:-:S04]  /*e8b0*/  FMNMX.FTZ R0, R30, R13, !PT ;  /* 0x0000000d1e007209 */ /* 0x000fc80007810000 */
[----:B------:R-:W-:Y:S02]  /*e8c0*/  FMNMX.FTZ R0, R77, R0, !PT ;  /* 0x000000004d007209 */ /* 0x000fe40007810000 */
[----:B------:R-:W-:Y:S03]  /*e8d0*/  MUFU.EX2 R5, R5 ;  /* 0x0000000500057308 */ /* 0x000fe60000000800 */
[----:B------:R-:W1:Y:S05]  /*e8e0*/  SHFL.BFLY PT, R13, R0, 0x2, 0x1f ;  /* 0x0c401f00000d7f89 */ /* 0x000e6a00000e0000 */
[----:B------:R-:W-:Y:S08]  /*e8f0*/  MUFU.EX2 R38, R38 ;  /* 0x0000002600267308 */ /* 0x000ff00000000800 */
[----:B------:R-:W-:Y:S08]  /*e900*/  MUFU.EX2 R15, R15 ;  /* 0x0000000f000f7308 */ /* 0x000ff00000000800 */
[----:B------:R-:W-:Y:S01]  /*e910*/  MUFU.EX2 R37, R37 ;  /* 0x0000002500257308 */ /* 0x000fe20000000800 */
[----:B-1----:R-:W-:Y:S01]  /*e920*/  FMNMX.FTZ R42, R0, R13, !PT ;  /* 0x0000000d002a7209 */ /* 0x002fe20007810000 */
[----:B------:R-:W-:-:S04]  /*e930*/  FFMA.FTZ R0, R69, UR39, -R79 ;  /* 0x0000002745007c23 */ /* 0x000fc8000801084f */
[----:B------:R-:W1:Y:S02]  /*e940*/  SHFL.BFLY PT, R13, R42, 0x1, 0x1f ;  /* 0x0c201f002a0d7f89 */ /* 0x000e6400000e0000 */
[----:B------:R-:W-:Y:S08]  /*e950*/  MUFU.EX2 R71, R71 ;  /* 0x0000004700477308 */ /* 0x000ff00000000800 */
[----:B------:R-:W-:Y:S08]  /*e960*/  MUFU.EX2 R86, R86 ;  /* 0x0000005600567308 */ /* 0x000ff00000000800 */
[----:B------:R-:W-:Y:S01]  /*e970*/  MUFU.EX2 R45, R45 ;  /* 0x0000002d002d7308 */ /* 0x000fe20000000800 */
[----:B-1----:R-:W-:Y:S01]  /*e980*/  FMNMX.FTZ R13, R42, R13, !PT ;  /* 0x0000000d2a0d7209 */ /* 0x002fe20007810000 */
[----:B------:R-:W-:-:S06]  /*e990*/  FFMA.FTZ R42, R74, UR39, -R79 ;  /* 0x000000274a2a7c23 */ /* 0x000fcc000801084f */
[----:B------:R-:W-:Y:S01]  /*e9a0*/  MUFU.EX2 R46, R46 ;  /* 0x0000002e002e7308 */ /* 0x000fe20000000800 */
[C---:B------:R-:W-:Y:S01]  /*e9b0*/  FSETP.NEU.FTZ.AND P3, PT, R13.reuse, -INF , PT ;  /* 0xff8000000d00780b */ /* 0x040fe20003f7d000 */
[----:B------:R-:W-:-:S05]  /*e9c0*/  FMUL.FTZ R62, R13, UR39 ;  /* 0x000000270d3e7c20 */ /* 0x000fca0008410000 */
[----:B------:R-:W-:Y:S01]  /*e9d0*/  FSEL R76, R62, RZ, P3 ;  /* 0x000000ff3e4c7208 */ /* 0x000fe20001800000 */
[----:B------:R-:W-:Y:S04]  /*e9e0*/  MUFU.EX2 R50, R50 ;  /* 0x0000003200327308 */ /* 0x000fe80000000800 */
[--C-:B------:R-:W-:Y:S01]  /*e9f0*/  FFMA.FTZ R66, R24, UR39, -R76.reuse ;  /* 0x0000002718427c23 */ /* 0x100fe2000801084c */
[----:B------:R-:W-:Y:S01]  /*ea00*/  FADD.FTZ R24, R4, R83 ;  /* 0x0000005304187221 */ /* 0x000fe20000010000 */
[--C-:B------:R-:W-:Y:S01]  /*ea10*/  FFMA.FTZ R74, R31, UR39, -R76.reuse ;  /* 0x000000271f4a7c23 */ /* 0x100fe2000801084c */
[--C-:B------:R-:W-:Y:S01]  /*ea20*/  FFMA.FTZ R70, R28, UR39, -R76.reuse ;  /* 0x000000271c467c23 */ /* 0x100fe2000801084c */
[----:B------:R-:W-:Y:S01]  /*ea30*/  FFMA.FTZ R65, R10, UR39, -R76 ;  /* 0x000000270a417c23 */ /* 0x000fe2000801084c */
[----:B0-----:R-:W-:Y:S01]  /*ea40*/  FADD.FTZ R31, R11, R24 ;  /* 0x000000180b1f7221 */ /* 0x001fe20000010000 */
[--C-:B------:R-:W-:Y:S01]  /*ea50*/  FFMA.FTZ R62, R75, UR39, -R76.reuse ;  /* 0x000000274b3e7c23 */ /* 0x100fe2000801084c */
[--C-:B------:R-:W-:Y:S01]  /*ea60*/  FFMA.FTZ R10, R39, UR39, -R76.reuse ;  /* 0x00000027270a7c23 */ /* 0x100fe2000801084c */
[--C-:B------:R-:W-:Y:S01]  /*ea70*/  FFMA.FTZ R39, R40, UR39, -R76.reuse ;  /* 0x0000002728277c23 */ /* 0x100fe2000801084c */
[----:B---3--:R-:W-:Y:S01]  /*ea80*/  FADD.FTZ R31, R72, R31 ;  /* 0x0000001f481f7221 */ /* 0x008fe20000010000 */
[--C-:B------:R-:W-:Y:S01]  /*ea90*/  FFMA.FTZ R40, R43, UR39, -R76.reuse ;  /* 0x000000272b287c23 */ /* 0x100fe2000801084c */
[--C-:B------:R-:W-:Y:S01]  /*eaa0*/  FFMA.FTZ R43, R44, UR39, -R76.reuse ;  /* 0x000000272c2b7c23 */ /* 0x100fe2000801084c */
[--C-:B------:R-:W-:Y:S01]  /*eab0*/  FFMA.FTZ R44, R47, UR39, -R76.reuse ;  /* 0x000000272f2c7c23 */ /* 0x100fe2000801084c */
[----:B------:R-:W-:Y:S01]  /*eac0*/  FADD.FTZ R28, R78, R31 ;  /* 0x0000001f4e1c7221 */ /* 0x000fe20000010000 */
[--C-:B------:R-:W-:Y:S01]  /*ead0*/  FFMA.FTZ R47, R48, UR39, -R76.reuse ;  /* 0x00000027302f7c23 */ /* 0x100fe2000801084c */
[----:B------:R-:W-:Y:S01]  /*eae0*/  MUFU.EX2 R62, R62 ;  /* 0x0000003e003e7308 */ /* 0x000fe20000000800 */
[----:B------:R-:W-:Y:S01]  /*eaf0*/  FFMA.FTZ R69, R27, UR39, -R76 ;  /* 0x000000271b457c23 */ /* 0x000fe2000801084c */
[----:B-----5:R-:W-:Y:S01]  /*eb00*/  FADD.FTZ R28, R85, R28 ;  /* 0x0000001c551c7221 */ /* 0x020fe20000010000 */
[--C-:B------:R-:W-:Y:S01]  /*eb10*/  FFMA.FTZ R48, R51, UR39, -R76.reuse ;  /* 0x0000002733307c23 */ /* 0x100fe2000801084c */
[--C-:B------:R-:W-:Y:S01]  /*eb20*/  FFMA.FTZ R51, R52, UR39, -R76.reuse ;  /* 0x0000002734337c23 */ /* 0x100fe2000801084c */
[----:B------:R-:W-:Y:S01]  /*eb30*/  FFMA.FTZ R27, R60, UR39, -R76 ;  /* 0x000000273c1b7c23 */ /* 0x000fe2000801084c */
[----:B----4-:R-:W-:Y:S01]  /*eb40*/  FADD.FTZ R79, R25, R28 ;  /* 0x0000001c194f7221 */ /* 0x010fe20000010000 */
[--C-:B------:R-:W-:Y:S01]  /*eb50*/  FFMA.FTZ R52, R55, UR39, -R76.reuse ;  /* 0x0000002737347c23 */ /* 0x100fe2000801084c */
[----:B------:R-:W0:Y:S01]  /*eb60*/  MUFU.EX2 R65, R65 ;  /* 0x0000004100417308 */ /* 0x000e220000000800 */
[--C-:B------:R-:W-:Y:S01]  /*eb70*/  FFMA.FTZ R60, R26, UR39, -R76.reuse ;  /* 0x000000271a3c7c23 */ /* 0x100fe2000801084c */
[--C-:B------:R-:W-:Y:S01]  /*eb80*/  FFMA.FTZ R55, R56, UR39, -R76.reuse ;  /* 0x0000002738377c23 */ /* 0x100fe2000801084c */
[----:B--2---:R-:W-:Y:S01]  /*eb90*/  FADD.FTZ R26, R80, R79 ;  /* 0x0000004f501a7221 */ /* 0x004fe20000010000 */
        /* <DEDUP_REMOVED lines=14> */
[----:B------:R-:W-:Y:S01]  /*ec80*/  FADD.FTZ R77, R29, R26 ;  /* 0x0000001a1d4d7221 */ /* 0x000fe20000010000 */
[----:B0-----:R-:W-:Y:S01]  /*ec90*/  FADD.FTZ R24, R62, R65 ;  /* 0x000000413e187221 */ /* 0x001fe20000010000 */
[----:B------:R-:W0:Y:S01]  /*eca0*/  MUFU.EX2 R3, R3 ;  /* 0x0000000300037308 */ /* 0x000e220000000800 */
[----:B------:R-:W-:Y:S01]  /*ecb0*/  F2FP.BF16.F32.PACK_AB R26, R72, R11 ;  /* 0x0000000b481a723e */ /* 0x000fe200000010ff */
[C---:B------:R-:W-:Y:S01]  /*ecc0*/  FADD.FTZ R30, R84.reuse, R77 ;  /* 0x0000004d541e7221 */ /* 0x040fe20000010000 */
[----:B------:R-:W-:-:S02]  /*ecd0*/  F2FP.BF16.F32.PACK_AB R32, R84, R29 ;  /* 0x0000001d5420723e */ /* 0x000fc400000010ff */
[----:B------:R-:W-:Y:S01]  /*ece0*/  F2FP.BF16.F32.PACK_AB R28, R85, R78 ;  /* 0x0000004e551c723e */ /* 0x000fe200000010ff */
[----:B------:R-:W-:Y:S01]  /*ecf0*/  FADD.FTZ R77, R33, R30 ;  /* 0x0000001e214d7221 */ /* 0x000fe20000010000 */
[----:B------:R-:W-:Y:S01]  /*ed00*/  F2FP.BF16.F32.PACK_AB R30, R80, R25 ;  /* 0x00000019501e723e */ /* 0x000fe200000010ff */
[----:B------:R-:W1:Y:S01]  /*ed10*/  MUFU.EX2 R14, R14 ;  /* 0x0000000e000e7308 */ /* 0x000e620000000800 */
[----:B------:R-:W-:Y:S01]  /*ed20*/  F2FP.BF16.F32.PACK_AB R25, R65, R62 ;  /* 0x0000003e4119723e */ /* 0x000fe200000010ff */
[C---:B------:R-:W-:Y:S01]  /*ed30*/  FADD.FTZ R72, R34.reuse, R77 ;  /* 0x0000004d22487221 */ /* 0x040fe20000010000 */
[----:B------:R-:W2:Y:S01]  /*ed40*/  LDL R62, [R1+0x24] ;  /* 0x00002400013e7983 */ /* 0x000ea20000100800 */
[----:B------:R-:W-:Y:S02]  /*ed50*/  F2FP.BF16.F32.PACK_AB R34, R34, R33 ;  /* 0x000000212222723e */ /* 0x000fe400000010ff */
[----:B------:R-:W-:Y:S02]  /*ed60*/  FADD.FTZ R29, R5, R72 ;  /* 0x00000048051d7221 */ /* 0x000fe40000010000 */
[----:B------:R-:W3:Y:S01]  /*ed70*/  MUFU.EX2 R21, R21 ;  /* 0x0000001500157308 */ /* 0x000ee20000000800 */
[----:B0-----:R-:W-:-:S07]  /*ed80*/  FADD.FTZ R31, R3, R24 ;  /* 0x00000018031f7221 */ /* 0x001fce0000010000 */
[----:B------:R-:W0:Y:S01]  /*ed90*/  MUFU.EX2 R66, R66 ;  /* 0x0000004200427308 */ /* 0x000e220000000800 */
[----:B-1----:R-:W-:-:S07]  /*eda0*/  FADD.FTZ R24, R14, R31 ;  /* 0x0000001f0e187221 */ /* 0x002fce0000010000 */
[----:B------:R-:W1:Y:S01]  /*edb0*/  MUFU.EX2 R69, R69 ;  /* 0x0000004500457308 */ /* 0x000e620000000800 */
[----:B---3--:R-:W-:Y:S01]  /*edc0*/  FADD.FTZ R31, R21, R24 ;  /* 0x00000018151f7221 */ /* 0x008fe20000010000 */
[----:B------:R-:W-:-:S06]  /*edd0*/  F2FP.BF16.F32.PACK_AB R24, R83, R4 ;  /* 0x000000045318723e */ /* 0x000fcc00000010ff */
[----:B------:R-:W3:Y:S01]  /*ede0*/  MUFU.EX2 R70, R70 ;  /* 0x0000004600467308 */ /* 0x000ee20000000800 */
[----:B0-----:R-:W-:-:S07]  /*edf0*/  FADD.FTZ R4, R66, R31 ;  /* 0x0000001f42047221 */ /* 0x001fce0000010000 */
[----:B------:R-:W0:Y:S01]  /*ee00*/  MUFU.EX2 R74, R74 ;  /* 0x0000004a004a7308 */ /* 0x000e220000000800 */
[----:B-1----:R-:W-:-:S07]  /*ee10*/  FADD.FTZ R31, R69, R4 ;  /* 0x00000004451f7221 */ /* 0x002fce0000010000 */
[----:B------:R-:W1:Y:S01]  /*ee20*/  MUFU.EX2 R75, R75 ;  /* 0x0000004b004b7308 */ /* 0x000e620000000800 */
[----:B---3--:R-:W-:-:S07]  /*ee30*/  FADD.FTZ R31, R70, R31 ;  /* 0x0000001f461f7221 */ /* 0x008fce0000010000 */
[----:B------:R-:W3:Y:S01]  /*ee40*/  MUFU.EX2 R35, R35 ;  /* 0x0000002300237308 */ /* 0x000ee20000000800 */
[----:B0-----:R-:W-:Y:S01]  /*ee50*/  FADD.FTZ R4, R74, R31 ;  /* 0x0000001f4a047221 */ /* 0x001fe20000010000 */
[----:B------:R-:W-:Y:S01]  /*ee60*/  FADD.FTZ R31, R20, R29 ;  /* 0x0000001d141f7221 */ /* 0x000fe20000010000 */
[----:B------:R-:W-:-:S05]  /*ee70*/  F2FP.BF16.F32.PACK_AB R29, R66, R21 ;  /* 0x00000015421d723e */ /* 0x000fca00000010ff */
[----:B------:R-:W0:Y:S01]  /*ee80*/  MUFU.EX2 R36, R36 ;  /* 0x0000002400247308 */ /* 0x000e220000000800 */
[C---:B-1----:R-:W-:Y:S01]  /*ee90*/  FADD.FTZ R4, R75.reuse, R4 ;  /* 0x000000044b047221 */ /* 0x042fe20000010000 */
[----:B------:R-:W-:-:S06]  /*eea0*/  F2FP.BF16.F32.PACK_AB R33, R75, R74 ;  /* 0x0000004a4b21723e */ /* 0x000fcc00000010ff */
[----:B------:R-:W1:Y:S08]  /*eeb0*/  MUFU.EX2 R10, R10 ;  /* 0x0000000a000a7308 */ /* 0x000e700000000800 */
[----:B------:R-:W4:Y:S08]  /*eec0*/  MUFU.EX2 R39, R39 ;  /* 0x0000002700277308 */ /* 0x000f300000000800 */
[----:B------:R5:W-:Y:S08]  /*eed0*/  MUFU.EX2 R11, R27 ;  /* 0x0000001b000b7308 */ /* 0x000bf00000000800 */
[----:B------:R-:W4:Y:S01]  /*eee0*/  MUFU.EX2 R40, R40 ;  /* 0x0000002800287308 */ /* 0x000f220000000800 */
[----:B-----5:R-:W-:Y:S01]  /*eef0*/  F2FP.BF16.F32.PACK_AB R27, R14, R3 ;  /* 0x000000030e1b723e */ /* 0x020fe200000010ff */
[----:B---3--:R-:W-:Y:S01]  /*ef00*/  FADD.FTZ R3, R35, R4 ;  /* 0x0000000423037221 */ /* 0x008fe20000010000 */
[----:B------:R-:W-:Y:S01]  /*ef10*/  FADD.FTZ R4, R38, R31 ;  /* 0x0000001f26047221 */ /* 0x000fe20000010000 */
[----:B0-----:R-:W-:-:S02]  /*ef20*/  F2FP.BF16.F32.PACK_AB R35, R36, R35 ;  /* 0x000000232423723e */ /* 0x001fc400000010ff */
[----:B------:R-:W-:Y:S01]  /*ef30*/  FADD.FTZ R3, R36, R3 ;  /* 0x0000000324037221 */ /* 0x000fe20000010000 */
[----:B------:R-:W-:Y:S01]  /*ef40*/  FADD.FTZ R14, R15, R4 ;  /* 0x000000040f0e7221 */ /* 0x000fe20000010000 */
[----:B------:R-:W0:Y:S01]  /*ef50*/  MUFU.EX2 R43, R43 ;  /* 0x0000002b002b7308 */ /* 0x000e220000000800 */
[----:B------:R3:W-:Y:S01]  /*ef60*/  STSM.16.M88.4 [R140+0x21800], R24 ;  /* 0x021800188c007844 */ /* 0x0007e20000000200 */
[----:B-1----:R-:W-:Y:S01]  /*ef70*/  FADD.FTZ R4, R10, R3 ;  /* 0x000000030a047221 */ /* 0x002fe20000010000 */
[----:B------:R-:W-:Y:S01]  /*ef80*/  FADD.FTZ R21, R37, R14 ;  /* 0x0000000e25157221 */ /* 0x000fe20000010000 */
[----:B------:R-:W-:Y:S02]  /*ef90*/  F2FP.BF16.F32.PACK_AB R31, R70, R69 ;  /* 0x00000045461f723e */ /* 0x000fe400000010ff */
[----:B----4-:R-:W-:Y:S02]  /*efa0*/  FADD.FTZ R3, R39, R4 ;  /* 0x0000000427037221 */ /* 0x010fe40000010000 */
[----:B------:R-:W1:Y:S08]  /*efb0*/  MUFU.EX2 R44, R44 ;  /* 0x0000002c002c7308 */ /* 0x000e700000000800 */
[----:B------:R-:W4:Y:S01]  /*efc0*/  MUFU.EX2 R47, R47 ;  /* 0x0000002f002f7308 */ /* 0x000f220000000800 */
[----:B------:R-:W-:-:S07]  /*efd0*/  FADD.FTZ R4, R40, R3 ;  /* 0x0000000328047221 */ /* 0x000fce0000010000 */
[----:B------:R-:W5:Y:S01]  /*efe0*/  MUFU.EX2 R48, R48 ;  /* 0x0000003000307308 */ /* 0x000f620000000800 */
[----:B0-----:R-:W-:Y:S01]  /*eff0*/  FADD.FTZ R3, R43, R4 ;  /* 0x000000042b037221 */ /* 0x001fe20000010000 */
[----:B------:R-:W-:-:S06]  /*f000*/  FADD.FTZ R14, R82, R21 ;  /* 0x00000015520e7221 */ /* 0x000fcc0000010000 */
[----:B------:R-:W0:Y:S01]  /*f010*/  MUFU.EX2 R51, R51 ;  /* 0x0000003300337308 */ /* 0x000e220000000800 */
[----:B-1----:R-:W-:Y:S01]  /*f020*/  FADD.FTZ R4, R44, R3 ;  /* 0x000000032c047221 */ /* 0x002fe20000010000 */
[----:B------:R-:W-:-:S06]  /*f030*/  FADD.FTZ R21, R71, R14 ;  /* 0x0000000e47157221 */ /* 0x000fcc0000010000 */
[----:B------:R-:W1:Y:S01]  /*f040*/  MUFU.EX2 R52, R52 ;  /* 0x0000003400347308 */ /* 0x000e620000000800 */
[----:B----4-:R-:W-:Y:S01]  /*f050*/  FADD.FTZ R3, R47, R4 ;  /* 0x000000042f037221 */ /* 0x010fe20000010000 */
[----:B------:R-:W-:-:S06]  /*f060*/  FADD.FTZ R14, R86, R21 ;  /* 0x00000015560e7221 */ /* 0x000fcc0000010000 */
[----:B------:R-:W4:Y:S01]  /*f070*/  MUFU.EX2 R55, R55 ;  /* 0x0000003700377308 */ /* 0x000f220000000800 */
[----:B-----5:R-:W-:Y:S01]  /*f080*/  FADD.FTZ R4, R48, R3 ;  /* 0x0000000330047221 */ /* 0x020fe20000010000 */
[----:B------:R-:W-:-:S06]  /*f090*/  F2FP.BF16.F32.PACK_AB R36, R20, R5 ;  /* 0x000000051424723e */ /* 0x000fcc00000010ff */
[----:B------:R-:W5:Y:S01]  /*f0a0*/  MUFU.EX2 R56, R56 ;  /* 0x0000003800387308 */ /* 0x000f620000000800 */
[----:B0-----:R-:W-:Y:S01]  /*f0b0*/  FADD.FTZ R3, R51, R4 ;  /* 0x0000000433037221 */ /* 0x001fe20000010000 */
[----:B------:R-:W-:-:S06]  /*f0c0*/  FADD.FTZ R5, R45, R14 ;  /* 0x0000000e2d057221 */ /* 0x000fcc0000010000 */
[----:B------:R-:W0:Y:S01]  /*f0d0*/  MUFU.EX2 R53, R53 ;  /* 0x0000003500357308 */ /* 0x000e220000000800 */
[----:B---3--:R-:W-:-:S07]  /*f0e0*/  F2FP.BF16.F32.PACK_AB R24, R82, R37 ;  /* 0x000000255218723e */ /* 0x008fce00000010ff */
[----:B------:R-:W-:Y:S01]  /*f0f0*/  MUFU.EX2 R54, R54 ;  /* 0x0000003600367308 */ /* 0x000fe20000000800 */
[----:B-1----:R-:W-:-:S07]  /*f100*/  FADD.FTZ R4, R52, R3 ;  /* 0x0000000334047221 */ /* 0x002fce0000010000 */
[----:B------:R-:W1:Y:S08]  /*f110*/  MUFU.EX2 R57, R57 ;  /* 0x0000003900397308 */ /* 0x000e700000000800 */
[----:B------:R-:W-:Y:S08]  /*f120*/  MUFU.EX2 R58, R58 ;  /* 0x0000003a003a7308 */ /* 0x000ff00000000800 */
[----:B------:R-:W3:Y:S08]  /*f130*/  MUFU.EX2 R61, R61 ;  /* 0x0000003d003d7308 */ /* 0x000ef00000000800 */
[----:B------:R-:W-:Y:S08]  /*f140*/  MUFU.EX2 R63, R63 ;  /* 0x0000003f003f7308 */ /* 0x000ff00000000800 */
[----:B------:R-:W3:Y:S08]  /*f150*/  MUFU.EX2 R64, R64 ;  /* 0x0000004000407308 */ /* 0x000ef00000000800 */
[----:B------:R-:W-:Y:S08]  /*f160*/  MUFU.EX2 R67, R67 ;  /* 0x0000004300437308 */ /* 0x000ff00000000800 */
[----:B------:R-:W3:Y:S01]  /*f170*/  MUFU.EX2 R68, R68 ;  /* 0x0000004400447308 */ /* 0x000ee20000000800 */
[----:B------:R-:W-:-:S07]  /*f180*/  F2FP.BF16.F32.PACK_AB R37, R39, R10 ;  /* 0x0000000a2725723e */ /* 0x000fce00000010ff */
[----:B------:R-:W-:Y:S01]  /*f190*/  MUFU.EX2 R0, R0 ;  /* 0x0000000000007308 */ /* 0x000fe20000000800 */
[----:B------:R-:W-:-:S07]  /*f1a0*/  FADD.FTZ R5, R46, R5 ;  /* 0x000000052e057221 */ /* 0x000fce0000010000 */
[----:B------:R-:W3:Y:S08]  /*f1b0*/  MUFU.EX2 R41, R41 ;  /* 0x0000002900297308 */ /* 0x000ef00000000800 */
[----:B------:R-:W-:Y:S08]  /*f1c0*/  MUFU.EX2 R42, R42 ;  /* 0x0000002a002a7308 */ /* 0x000ff00000000800 */
[----:B------:R-:W3:Y:S08]  /*f1d0*/  MUFU.EX2 R49, R49 ;  /* 0x0000003100317308 */ /* 0x000ef00000000800 */
[----:B------:R-:W-:Y:S08]  /*f1e0*/  MUFU.EX2 R73, R73 ;  /* 0x0000004900497308 */ /* 0x000ff00000000800 */
[----:B------:R-:W2:Y:S08]  /*f1f0*/  MUFU.EX2 R60, R60 ;  /* 0x0000003c003c7308 */ /* 0x000eb00000000800 */
[----:B------:R-:W-:Y:S08]  /*f200*/  MUFU.EX2 R59, R59 ;  /* 0x0000003b003b7308 */ /* 0x000ff00000000800 */
[----:B------:R-:W2:Y:S01]  /*f210*/  MUFU.EX2 R76, R76 ;  /* 0x0000004c004c7308 */ /* 0x000ea20000000800 */
[----:B------:R-:W-:Y:S01]  /*f220*/  F2FP.BF16.F32.PACK_AB R38, R15, R38 ;  /* 0x000000260f26723e */ /* 0x000fe200000010ff */
[----:B------:R1:W-:Y:S01]  /*f230*/  STSM.16.M88.4 [R87], R28 ;  /* 0x0000001c57007844 */ /* 0x0003e20000000200 */
[----:B------:R-:W-:Y:S01]  /*f240*/  F2FP.BF16.F32.PACK_AB R39, R43, R40 ;  /* 0x000000282b27723e */ /* 0x000fe200000010ff */
[----:B----4-:R-:W-:Y:S01]  /*f250*/  FADD.FTZ R3, R55, R4 ;  /* 0x0000000437037221 */ /* 0x010fe20000010000 */
[----:B------:R-:W-:-:S02]  /*f260*/  F2FP.BF16.F32.PACK_AB R26, R86, R71 ;  /* 0x00000047561a723e */ /* 0x000fc400000010ff */
[----:B------:R-:W-:Y:S02]  /*f270*/  F2FP.BF16.F32.PACK_AB R25, R47, R44 ;  /* 0x0000002c2f19723e */ /* 0x000fe400000010ff */
[----:B------:R-:W-:Y:S01]  /*f280*/  F2FP.BF16.F32.PACK_AB R27, R51, R48 ;  /* 0x00000030331b723e */ /* 0x000fe200000010ff */
[----:B------:R-:W-:Y:S01]  /*f290*/  FADD.FTZ R10, R50, R5 ;  /* 0x00000005320a7221 */ /* 0x000fe20000010000 */
[----:B------:R4:W-:Y:S01]  /*f2a0*/  STSM.16.M88.4 [R142], R32 ;  /* 0x000000208e007844 */ /* 0x0009e20000000200 */
[----:B------:R-:W2:Y:S01]  /*f2b0*/  @P2 LDC R14, c[0x0][0x44c] ;  /* 0x00011300ff0e2b82 */ /* 0x000ea20000000800 */
[----:B-----5:R-:W-:Y:S02]  /*f2c0*/  FADD.FTZ R4, R56, R3 ;  /* 0x0000000338047221 */ /* 0x020fe40000010000 */
[----:B------:R-:W-:Y:S01]  /*f2d0*/  STSM.16.M88.4 [R141], R36 ;  /* 0x000000248d007844 */ /* 0x000fe20000000200 */
[----:B0-----:R-:W-:-:S03]  /*f2e0*/  FADD.FTZ R5, R53, R10 ;  /* 0x0000000a35057221 */ /* 0x001fc60000010000 */
[----:B------:R0:W-:Y:S01]  /*f2f0*/  STSM.16.M88.4 [R140+0x27800], R24 ;  /* 0x027800188c007844 */ /* 0x0001e20000000200 */
[----:B-1----:R-:W-:Y:S01]  /*f300*/  F2FP.BF16.F32.PACK_AB R28, R57, R54 ;  /* 0x00000036391c723e */ /* 0x002fe200000010ff */
[----:B------:R-:W1:Y:S01]  /*f310*/  @P2 LDC R15, c[0x0][0x450] ;  /* 0x00011400ff0f2b82 */ /* 0x000e620000000800 */
[----:B---3--:R-:W-:Y:S02]  /*f320*/  F2FP.BF16.F32.PACK_AB R30, R61, R58 ;  /* 0x0000003a3d1e723e */ /* 0x008fe400000010ff */
[----:B------:R-:W-:Y:S02]  /*f330*/  F2FP.BF16.F32.PACK_AB R29, R64, R63 ;  /* 0x0000003f401d723e */ /* 0x000fe400000010ff */
[----:B------:R-:W-:Y:S01]  /*f340*/  F2FP.BF16.F32.PACK_AB R31, R68, R67 ;  /* 0x00000043441f723e */ /* 0x000fe200000010ff */
[----:B------:R-:W-:Y:S01]  /*f350*/  FADD.FTZ R4, R11, R4 ;  /* 0x000000040b047221 */ /* 0x000fe20000010000 */
[----:B----4-:R-:W-:Y:S02]  /*f360*/  F2FP.BF16.F32.PACK_AB R32, R41, R0 ;  /* 0x000000002920723e */ /* 0x010fe400000010ff */
[----:B------:R-:W-:-:S02]  /*f370*/  F2FP.BF16.F32.PACK_AB R34, R49, R42 ;  /* 0x0000002a3122723e */ /* 0x000fc400000010ff */
[----:B--2---:R-:W-:Y:S02]  /*f380*/  F2FP.BF16.F32.PACK_AB R33, R60, R73 ;  /* 0x000000493c21723e */ /* 0x004fe400000010ff */
[----:B0-----:R-:W-:Y:S02]  /*f390*/  F2FP.BF16.F32.PACK_AB R24, R46, R45 ;  /* 0x0000002d2e18723e */ /* 0x001fe400000010ff */
[----:B------:R-:W-:Y:S02]  /*f3a0*/  F2FP.BF16.F32.PACK_AB R26, R53, R50 ;  /* 0x00000032351a723e */ /* 0x000fe400000010ff */
[----:B------:R-:W-:Y:S02]  /*f3b0*/  F2FP.BF16.F32.PACK_AB R25, R55, R52 ;  /* 0x000000343719723e */ /* 0x000fe400000010ff */
[----:B------:R-:W-:Y:S02]  /*f3c0*/  F2FP.BF16.F32.PACK_AB R27, R11, R56 ;  /* 0x000000380b1b723e */ /* 0x000fe400000010ff */
[----:B------:R-:W-:Y:S01]  /*f3d0*/  F2FP.BF16.F32.PACK_AB R35, R76, R59 ;  /* 0x0000003b4c23723e */ /* 0x000fe200000010ff */
[----:B------:R-:W-:-:S02]  /*f3e0*/  FADD.FTZ R10, R54, R5 ;  /* 0x00000005360a7221 */ /* 0x000fc40000010000 */
[----:B------:R0:W-:Y:S01]  /*f3f0*/  STSM.16.M88.4 [R62], R24 ;  /* 0x000000183e007844 */ /* 0x0001e20000000200 */
[----:B------:R-:W-:Y:S01]  /*f400*/  FADD.FTZ R3, R63, R4 ;  /* 0x000000043f037221 */ /* 0x000fe20000010000 */
[----:B------:R-:W-:Y:S02]  /*f410*/  FADD.FTZ R5, R57, R10 ;  /* 0x0000000a39057221 */ /* 0x000fe40000010000 */
[----:B------:R0:W-:Y:S04]  /*f420*/  STSM.16.M88.4 [R142+0x6000], R28 ;  /* 0x0060001c8e007844 */ /* 0x0001e80000000200 */
[----:B------:R0:W-:Y:S01]  /*f430*/  STSM.16.M88.4 [R141+0x6000], R32 ;  /* 0x006000208d007844 */ /* 0x0001e20000000200 */
[----:B------:R-:W-:Y:S01]  /*f440*/  FADD.FTZ R4, R64, R3 ;  /* 0x0000000340047221 */ /* 0x000fe20000010000 */
[----:B------:R2:W-:Y:S06]  /*f450*/  MEMBAR.ALL.CTA ;  /* 0x0000000000007992 */ /* 0x0005ec0000008000 */
[----:B--2---:R-:W2:Y:S01]  /*f460*/  FENCE.VIEW.ASYNC.S ;  /* 0x00000000000073c6 */ /* 0x004ea20000000000 */
[----:B------:R-:W-:Y:S01]  /*f470*/  FADD.FTZ R10, R58, R5 ;  /* 0x000000053a0a7221 */ /* 0x000fe20000010000 */
[----:B------:R-:W-:-:S03]  /*f480*/  FADD.FTZ R3, R67, R4 ;  /* 0x0000000443037221 */ /* 0x000fc60000010000 */
[----:B------:R-:W-:Y:S01]  /*f490*/  FADD.FTZ R5, R61, R10 ;  /* 0x0000000a3d057221 */ /* 0x000fe20000010000 */
[----:B------:R-:W-:Y:S01]  /*f4a0*/  FADD.FTZ R68, R68, R3 ;  /* 0x0000000344447221 */ /* 0x000fe20000010000 */
[----:B------:R-:W-:Y:S01]  /*f4b0*/  PLOP3.LUT P3, PT, PT, PT, UP0, 0x40, 0x0 ;  /* 0x000000000000781c */ /* 0x000fe20003f6e808 */
[----:B------:R-:W-:-:S04]  /*f4c0*/  @P2 IMAD.HI.U32 R14, R89, R14, RZ ;  /* 0x0000000e590e2227 */ /* 0x000fc800078e00ff */
[----:B------:R-:W-:Y:S01]  /*f4d0*/  FADD.FTZ R0, R0, R5 ;  /* 0x0000000500007221 */ /* 0x000fe20000010000 */
[----:B------:R-:W-:-:S03]  /*f4e0*/  FADD.FTZ R73, R73, R68 ;  /* 0x0000004449497221 */ /* 0x000fc60000010000 */
[----:B------:R-:W-:Y:S01]  /*f4f0*/  FADD.FTZ R41, R41, R0 ;  /* 0x0000000029297221 */ /* 0x000fe20000010000 */
[----:B------:R-:W-:Y:S01]  /*f500*/  IMAD.MOV.U32 R0, RZ, RZ, R89 ;  /* 0x000000ffff007224 */ /* 0x000fe200078e0059 */
[----:B-1----:R-:W-:Y:S01]  /*f510*/  @P2 SHF.R.U32.HI R0, RZ, R15, R14 ;  /* 0x0000000fff002219 */ /* 0x002fe2000001160e */
[----:B------:R-:W-:Y:S01]  /*f520*/  FADD.FTZ R60, R60, R73 ;  /* 0x000000493c3c7221 */ /* 0x000fe20000010000 */
[----:B------:R-:W-:-:S03]  /*f530*/  FADD.FTZ R4, R42, R41 ;  /* 0x000000292a047221 */ /* 0x000fc60000010000 */
[----:B------:R-:W-:Y:S01]  /*f540*/  FADD.FTZ R3, R59, R60 ;  /* 0x0000003c3b037221 */ /* 0x000fe20000010000 */
[----:B------:R-:W-:Y:S02]  /*f550*/  IMAD.IADD R113, R113, 0x1, R0 ;  /* 0x0000000171717824 */ /* 0x000fe400078e0200 */
[----:B------:R-:W-:Y:S01]  /*f560*/  FADD.FTZ R4, R49, R4 ;  /* 0x0000000431047221 */ /* 0x000fe20000010000 */
[----:B------:R-:W-:Y:S02]  /*f570*/  VIADD R0, R88, 0xfffffffe ;  /* 0xfffffffe58007836 */ /* 0x000fe40000000000 */
[----:B------:R-:W-:Y:S01]  /*f580*/  FADD.FTZ R3, R76, R3 ;  /* 0x000000034c037221 */ /* 0x000fe20000010000 */
[----:B------:R-:W-:Y:S01]  /*f590*/  VIADD R5, R113, UR6 ;  /* 0x0000000671057c36 */ /* 0x000fe20008000000 */
[----:B--2---:R-:W-:Y:S01]  /*f5a0*/  NOP ;  /* 0x0000000000007918 */ /* 0x004fe20000000000 */
[----:B0-----:R-:W-:Y:S05]  /*f5b0*/  @P3 BRA `(.L_x_11416) ;  /* 0x0000000000543947 */ /* 0x001fea0003800000 */
[C---:B------:R-:W-:Y:S01]  /*f5c0*/  ISETP.GT.AND P3, PT, R113.reuse, RZ, PT ;  /* 0x000000ff7100720c */ /* 0x040fe20003f64270 */
[----:B------:R-:W-:Y:S01]  /*f5d0*/  BSSY B0, `(.L_x_11417) ;  /* 0x0000010000007945 */ /* 0x000fe20003800000 */
[----:B------:R-:W-:-:S11]  /*f5e0*/  VIADD R10, R113, 0xffffffff ;  /* 0xffffffff710a7836 */ /* 0x000fd60000000000 */
[----:B------:R-:W-:Y:S05]  /*f5f0*/  @P3 BRA `(.L_x_11418) ;  /* 0x0000000000203947 */ /* 0x000fea0003800000 */
[----:B------:R-:W-:Y:S01]  /*f600*/  UISETP.NE.AND UP1, UPT, UR7, 0x1, UPT ;  /* 0x000000010700788c */ /* 0x000fe2000bf25270 */
[----:B------:R-:W-:-:S05]  /*f610*/  IMAD.MOV R10, RZ, RZ, -R113 ;  /* 0x000000ffff0a7224 */ /* 0x000fca00078e0a71 */
[----:B------:R-:W-:-:S05]  /*f620*/  PLOP3.LUT P3, PT, PT, PT, UP1, 0x80, 0x0 ;  /* 0x000000000000781c */ /* 0x000fca0003f6f018 */
[----:B------:R-:W-:-:S08]  /*f630*/  @UP1 ULDC.64 UR4, c[0x0][0x9e8] ;  /* 0x00027a0000041ab9 */ /* 0x000fd00000000a00 */
[----:B------:R-:W-:-:S05]  /*f640*/  @P3 IMAD.HI.U32 R11, R10, UR4, RZ ;  /* 0x000000040a0b3c27 */ /* 0x000fca000f8e00ff */
[----:B------:R-:W-:-:S04]  /*f650*/  @P3 SHF.R.U32.HI R10, RZ, UR5, R11 ;  /* 0x00000005ff0a3c19 */ /* 0x000fc8000801160b */
[----:B------:R-:W-:Y:S01]  /*f660*/  LOP3.LUT R10, RZ, R10, RZ, 0x33, !PT ;  /* 0x0000000aff0a7212 */ /* 0x000fe200078e33ff */
[----:B------:R-:W-:Y:S06]  /*f670*/  BRA `(.L_x_11419) ;  /* 0x0000000000147947 */ /* 0x000fec0003800000 */
.L_x_11418:
[----:B------:R-:W-:-:S06]  /*f680*/  UISETP.NE.AND UP1, UPT, UR7, 0x1, UPT ;  /* 0x000000010700788c */ /* 0x000fcc000bf25270 */
[----:B------:R-:W-:-:S05]  /*f690*/  PLOP3.LUT P3, PT, PT, PT, UP1, 0x80, 0x0 ;  /* 0x000000000000781c */ /* 0x000fca0003f6f018 */
[----:B------:R-:W-:-:S08]  /*f6a0*/  @UP1 ULDC.64 UR4, c[0x0][0x9e8] ;  /* 0x00027a0000041ab9 */ /* 0x000fd00000000a00 */
[----:B------:R-:W-:-:S05]  /*f6b0*/  @P3 IMAD.HI.U32 R11, R10, UR4, RZ ;  /* 0x000000040a0b3c27 */ /* 0x000fca000f8e00ff */
[----:B------:R-:W-:-:S07]  /*f6c0*/  @P3 SHF.R.U32.HI R10, RZ, UR5, R11 ;  /* 0x00000005ff0a3c19 */ /* 0x000fce000801160b */
.L_x_11419:
[----:B------:R-:W-:Y:S05]  /*f6d0*/  BSYNC B0 ;  /* 0x0000000000007941 */ /* 0x000fea0003800000 */
.L_x_11417:
[----:B------:R-:W-:-:S04]  /*f6e0*/  IMAD.U32 R11, RZ, RZ, UR7 ;  /* 0x00000007ff0b7e24 */ /* 0x000fc8000f8e00ff */
[----:B------:R-:W-:-:S05]  /*f6f0*/  IMAD R10, R10, R11, UR7 ;  /* 0x000000070a0a7e24 */ /* 0x000fca000f8e020b */
[----:B------:R-:W-:-:S07]  /*f700*/  VIMNMX R5, R5, R10, PT ;  /* 0x0000000a05057248 */ /* 0x000fce0003fe0100 */
.L_x_11416:
[----:B------:R-:W2:Y:S01]  /*f710*/  LDL R11, [R1+0x44] ;  /* 0x00004400010b7983 */ /* 0x000ea20000100800 */
        /* <DEDUP_REMOVED lines=10> */
[----:B------:R-:W-:Y:S01]  /*f7c0*/  ULDC UR6, c[0x0][0x988] ;  /* 0x0002620000067ab9 */ /* 0x000fe20000000800 */
[----:B------:R-:W-:Y:S01]  /*f7d0*/  ULDC UR50, c[0x0][0x9e0] ;  /* 0x0002780000327ab9 */ /* 0x000fe20000000800 */
[----:B------:R-:W-:Y:S01]  /*f7e0*/  ULDC UR43, c[0x0][0x9e0] ;  /* 0x00027800002b7ab9 */ /* 0x000fe20000000800 */
        /* <DEDUP_REMOVED lines=24> */
[----:B--2---:R-:W-:-:S04]  /*f970*/  VIMNMX R11, R11, R10, !PT ;  /* 0x0000000a0b0b7248 */ /* 0x004fc80007fe0100 */
[----:B------:R-:W-:Y:S01]  /*f980*/  ISETP.GE.AND P3, PT, R0, R11, PT ;  /* 0x0000000b0000720c */ /* 0x000fe20003f66270 */
[----:B------:R0:W-:-:S12]  /*f990*/  STL [R1+0x8], R11 ;  /* 0x0000080b01007387 */ /* 0x0001d80000100800 */
[----:B0-----:R-:W-:Y:S05]  /*f9a0*/  @!P3 BRA `(.L_x_11420) ;  /* 0x0000003800e4b947 */ /* 0x001fea0003800000 */
[----:B------:R-:W-:-:S07]  /*f9b0*/  IMAD.MOV.U32 R135, RZ, RZ, RZ ;  /* 0x000000ffff877224 */ /* 0x000fce00078e00ff */
.L_x_11438:
        /* <DEDUP_REMOVED lines=10> */
.L_x_11422:
[----:B------:R-:W-:Y:S01]  /*fa60*/  IMAD R11, R20, 0x8, R2 ;  /* 0x00000008140b7824 */ /* 0x000fe200078e0202 */
[----:B------:R-:W-:-:S04]  /*fa70*/  SHF.L.U32 R10, R5, 0x1f, RZ ;  /* 0x0000001f050a7819 */ /* 0x000fc800000006ff */
[----:B------:R0:W1:Y:S01]  /*fa80*/  SYNCS.PHASECHK.TRANS64.TRYWAIT P4, [R11+URZ+0x2d830], R10 ;  /* 0x02d8300a0b0075a7 */ /* 0x000062000808017f */
[----:B------:R-:W-:Y:S05]  /*fa90*/  @!P0 BRA `(.L_x_11423) ;  /* 0x0000000000048947 */ /* 0x000fea0003800000 */
[----:B------:R-:W-:Y:S01]  /*faa0*/  BPT.TRAP 0x1 ;  /* 0x000000040000795c */ /* 0x000fe20000300000 */
.L_x_11423:
[----:B------:R-:W-:Y:S04]  /*fab0*/  BSSY B0, `(.L_x_11421) ;  /* 0x0000004000007945 */ /* 0x000fe80003800000 */
[----:B-1----:R-:W-:Y:S05]  /*fac0*/  @P4 BRA `(.L_x_11424) ;  /* 0x0000000000084947 */ /* 0x002fea0003800000 */
[----:B------:R-:W1:Y:S02]  /*fad0*/  SYNCS.PHASECHK.TRANS64.TRYWAIT P4, [R11+URZ+0x2d830], R10 ;  /* 0x02d8300a0b0075a7 */ /* 0x000e64000808017f */
[----:B-1----:R-:W-:Y:S05]  /*fae0*/  @!P4 BRA `(.L_x_11425) ;  /* 0x000001540078c947 */ /* 0x002fea0003800000 */
.L_x_11424:
[----:B------:R-:W-:Y:S05]  /*faf0*/  BSYNC B0 ;  /* 0x0000000000007941 */ /* 0x000fea0003800000 */
.L_x_11421:
[----:B01----:R-:W0:Y:S01]  /*fb00*/  S2R R10, SR_TID.X ;  /* 0x00000000000a7919 */ /* 0x003e220000002100 */
[----:B------:R-:W-:Y:S05]  /*fb10*/  WARPSYNC.ALL ;  /* 0x0000000000007948 */ /* 0x000fea0003800000 */
[----:B------:R-:W-:Y:S01]  /*fb20*/  IMAD.MOV.U32 R11, RZ, RZ, -0x7fffffe0 ;  /* 0x80000020ff0b7424 */ /* 0x000fe200078e00ff */
[----:B------:R-:W-:Y:S01]  /*fb30*/  R2UR UR8, R6 ;  /* 0x00000000060872ca */ /* 0x000fe200000e0000 */
[----:B------:R-:W-:Y:S01]  /*fb40*/  IMAD.MOV.U32 R25, RZ, RZ, -0x7fffffe0 ;  /* 0x80000020ff197424 */ /* 0x000fe200078e00ff */
[----:B------:R-:W-:Y:S01]  /*fb50*/  R2UR UR9, R7 ;  /* 0x00000000070972ca */ /* 0x000fe200000e0000 */
[----:B------:R-:W-:Y:S01]  /*fb60*/  IMAD.MOV.U32 R27, RZ, RZ, -0x7fffffe0 ;  /* 0x80000020ff1b7424 */ /* 0x000fe200078e00ff */
[----:B------:R-:W-:Y:S01]  /*fb70*/  R2UR UR11, R11 ;  /* 0x000000000b0b72ca */ /* 0x000fe200000e0000 */
[----:B------:R-:W-:Y:S01]  /*fb80*/  IMAD.MOV.U32 R15, RZ, RZ, -0x7fffffe0 ;  /* 0x80000020ff0f7424 */ /* 0x000fe200078e00ff */
        /* <DEDUP_REMOVED lines=10> */
[----:B0-----:R-:W-:Y:S01]  /*fc30*/  SHF.R.U32.HI R14, RZ, 0x7, R10 ;  /* 0x00000007ff0e7819 */ /* 0x001fe2000001160a */
[----:B------:R-:W-:Y:S01]  /*fc40*/  IMAD R10, R20, 0x600, R157 ;  /* 0x00000600140a7824 */ /* 0x000fe200078e029d */
[----:B------:R-:W-:Y:S02]  /*fc50*/  R2UR UR24, R146 ;  /* 0x00000000921872ca */ /* 0x000fe400000e0000 */
[----:B------:R-:W-:Y:S01]  /*fc60*/  R2UR UR25, R147 ;  /* 0x00000000931972ca */ /* 0x000fe200000e0000 */
[----:B------:R-:W-:Y:S01]  /*fc70*/  VIADD R21, R14, 0x8 ;  /* 0x000000080e157836 */ /* 0x000fe20000000000 */
[C---:B------:R-:W-:Y:S01]  /*fc80*/  R2UR UR10, R10.reuse ;  /* 0x000000000a0a72ca */ /* 0x040fe200000e0000 */
[C---:B------:R-:W-:Y:S01]  /*fc90*/  VIADD R24, R10.reuse, 0x2 ;  /* 0x000000020a187836 */ /* 0x040fe20000000000 */
[----:B------:R-:W-:Y:S01]  /*fca0*/  R2UR UR31, R11 ;  /* 0x000000000b1f72ca */ /* 0x000fe200000e0000 */
[C---:B------:R-:W-:Y:S01]  /*fcb0*/  VIADD R26, R10.reuse, 0x400 ;  /* 0x000004000a1a7836 */ /* 0x040fe20000000000 */
[----:B------:R0:W-:Y:S01]  /*fcc0*/  BAR.SYNC.DEFER_BLOCKING R21, 0x100 ;  /* 0x000400150000751d */ /* 0x0001e20000010000 */
[----:B------:R-:W-:Y:S01]  /*fcd0*/  VIADD R14, R10, 0x200 ;  /* 0x000002000a0e7836 */ /* 0x000fe20000000000 */
[----:B------:R-:W-:Y:S01]  /*fce0*/  R2UR UR14, R24 ;  /* 0x00000000180e72ca */ /* 0x000fe200000e0000 */
[----:B------:R-:W-:Y:S01]  /*fcf0*/  VIADD R24, R10, 0x202 ;  /* 0x000002020a187836 */ /* 0x000fe20000000000 */
[----:B------:R-:W-:Y:S01]  /*fd00*/  R2UR UR26, R26 ;  /* 0x000000001a1a72ca */ /* 0x000fe200000e0000 */
[----:B------:R-:W-:Y:S01]  /*fd10*/  VIADD R10, R10, 0x402 ;  /* 0x000004020a0a7836 */ /* 0x000fe20000000000 */
[----:B------:R-:W-:-:S02]  /*fd20*/  R2UR UR18, R14 ;  /* 0x000000000e1272ca */ /* 0x000fc400000e0000 */
[----:B------:R-:W-:Y:S02]  /*fd30*/  R2UR UR22, R24 ;  /* 0x00000000181672ca */ /* 0x000fe400000e0000 */
[----:B------:R-:W-:Y:S02]  /*fd40*/  R2UR UR30, R10 ;  /* 0x000000000a1e72ca */ /* 0x000fe400000e0000 */
[----:B------:R-:W-:Y:S02]  /*fd50*/  R2UR UR28, R8 ;  /* 0x00000000081c72ca */ /* 0x000fe400000e0000 */
[----:B------:R-:W-:Y:S01]  /*fd60*/  R2UR UR29, R9 ;  /* 0x00000000091d72ca */ /* 0x000fe200000e0000 */
        /* <DEDUP_REMOVED lines=21> */
.L_x_11427:
[----:B------:R-:W-:Y:S01]  /*fec0*/  SHF.L.U32 R10, R18, 0x1f, RZ ;  /* 0x0000001f120a7819 */ /* 0x000fe200000006ff */
[----:B------:R-:W-:-:S04]  /*fed0*/  IMAD R11, R16, 0x8, R2 ;  /* 0x00000008100b7824 */ /* 0x000fc800078e0202 */
[----:B------:R0:W1:Y:S01]  /*fee0*/  SYNCS.PHASECHK.TRANS64.TRYWAIT P3, [R11+URZ+0x2d850], R10 ;  /* 0x02d8500a0b0075a7 */ /* 0x000062000806017f */
[----:B------:R-:W-:Y:S05]  /*fef0*/  @!P0 BRA `(.L_x_11428) ;  /* 0x0000000000048947 */ /* 0x000fea0003800000 */
[----:B------:R-:W-:Y:S01]  /*ff00*/  BPT.TRAP 0x1 ;  /* 0x000000040000795c */ /* 0x000fe20000300000 */
.L_x_11428:
[----:B-1----:R-:W-:Y:S05]  /*ff10*/  @P3 BRA `(.L_x_11426) ;  /* 0x0000000000083947 */ /* 0x002fea0003800000 */
[----:B------:R-:W1:Y:S02]  /*ff20*/  SYNCS.PHASECHK.TRANS64.TRYWAIT P3, [R11+URZ+0x2d850], R10 ;  /* 0x02d8500a0b0075a7 */ /* 0x000e64000806017f */
[----:B-1----:R-:W-:Y:S05]  /*ff30*/  @!P3 BRA `(.L_x_11429) ;  /* 0x000001500078b947 */ /* 0x002fea0003800000 */
.L_x_11426:
[----:B------:R-:W2:Y:S01]  /*ff40*/  LDL R18, [R1+0x18] ;  /* 0x0000180001127983 */ /* 0x000ea20000100800 */
[----:B01----:R-:W0:Y:S03]  /*ff50*/  @P2 LDC R11, c[0x0][0x44c] ;  /* 0x00011300ff0b2b82 */ /* 0x003e260000000800 */
[----:B------:R-:W2:Y:S04]  /*ff60*/  LDL R14, [R1+0x40] ;  /* 0x00004000010e7983 */ /* 0x000ea80000100800 */
[----:B------:R-:W3:Y:S01]  /*ff70*/  LDL R21, [R1+0x1c] ;  /* 0x00001c0001157983 */ /* 0x000ee20000100800 */
[----:B------:R-:W1:Y:S01]  /*ff80*/  @P2 LDC R10, c[0x0][0x450] ;  /* 0x00011400ff0a2b82 */ /* 0x000e620000000800 */
[----:B------:R-:W-:Y:S05]  /*ff90*/  WARPSYNC.ALL ;  /* 0x0000000000007948 */ /* 0x000fea0003800000 */
[----:B------:R-:W-:Y:S01]  /*ffa0*/  WARPGROUP.ARRIVE ;  /* 0x00000000000079c5 */ /* 0x000fe20000000000 */
[----:B------:R-:W-:Y:S01]  /*ffb0*/  UMOV UR9, 0x40000040 ;  /* 0x4000004000097882 */ /* 0x000fe20000000000 */
[----:B------:R-:W-:Y:S01]  /*ffc0*/  IMAD.MOV.U32 R15, RZ, RZ, -0x7fffffe0 ;  /* 0x80000020ff0f7424 */ /* 0x000fe200078e00ff */
[----:B------:R-:W-:Y:S01]  /*ffd0*/  UMOV UR13, 0x40000040 ;  /* 0x40000040000d7882 */ /* 0x000fe20000000000 */
[----:B------:R-:W-:Y:S01]  /*ffe0*/  UMOV UR17, 0x40000040 ;  /* 0x4000004000117882 */ /* 0x000fe20000000000 */
[----:B------:R-:W-:Y:S01]  /*fff0*/  UMOV UR21, 0x40000040 ;  /* 0x4000004000157882 */ /* 0x000fe20000000000 */
[----:B------:R-:W-:Y:S01]  /*10000*/  UMOV UR25, 0x40000040 ;  /* 0x4000004000197882 */ /* 0x000fe20000000000 */
[C---:B------:R-:W-:Y:S01]  /*10010*/  R2UR UR15, R15.reuse ;  /* 0x000000000f0f72ca */ /* 0x040fe200000e0000 */
[----:B------:R-:W-:Y:S01]  /*10020*/  UMOV UR29, 0x40000040 ;  /* 0x40000040001d7882 */ /* 0x000fe20000000000 */
[C---:B------:R-:W-:Y:S01]  /*10030*/  R2UR UR19, R15.reuse ;  /* 0x000000000f1372ca */ /* 0x040fe200000e0000 */
[----:B------:R-:W-:Y:S01]  /*10040*/  UMOV UR33, 0x40000040 ;  /* 0x4000004000217882 */ /* 0x000fe20000000000 */
[C---:B------:R-:W-:Y:S01]  /*10050*/  R2UR UR23, R15.reuse ;  /* 0x000000000f1772ca */ /* 0x040fe200000e0000 */
[----:B------:R-:W4:Y:S01]  /*10060*/  S2R R144, SR_TID.X ;  /* 0x0000000000907919 */ /* 0x000f220000002100 */
[C---:B------:R-:W-:Y:S01]  /*10070*/  R2UR UR27, R15.reuse ;  /* 0x000000000f1b72ca */ /* 0x040fe200000e0000 */
[----:B------:R-:W-:Y:S01]  /*10080*/  FMUL.FTZ R84, R84, UR51 ;  /* 0x0000003354547c20 */ /* 0x000fe20008410000 */
        /* <DEDUP_REMOVED lines=21> */
[----:B------:R-:W0:Y:S01]  /*101e0*/  MUFU.TANH R27, R27 ;  /* 0x0000001b001b7308 */ /* 0x000e220000002400 */
[----:B----4-:R-:W-:-:S02]  /*101f0*/  SHF.R.U32.HI R143, RZ, 0x7, R144 ;  /* 0x00000007ff8f7819 */ /* 0x010fc40000011690 */
[----:B------:R-:W-:-:S05]  /*10200*/  ISETP.GE.U32.AND P3, PT, R144, 0x180, PT ;  /* 0x000001809000780c */ /* 0x000fca0003f66070 */
        /* <DEDUP_REMOVED lines=17> */
[----:B--2---:R-:W-:-:S04]  /*10320*/  IMAD.IADD R18, R14, 0x1, R18 ;  /* 0x000000010e127824 */ /* 0x004fc800078e0212 */
[----:B0-----:R-:W-:-:S05]  /*10330*/  @P2 IMAD.HI.U32 R11, R18, R11, RZ ;  /* 0x0000000b120b2227 */ /* 0x001fca00078e00ff */
[----:B-1----:R-:W-:Y:S01]  /*10340*/  @P2 SHF.R.U32.HI R18, RZ, R10, R11 ;  /* 0x0000000aff122219 */ /* 0x002fe2000001160b */
[----:B------:R-:W-:Y:S02]  /*10350*/  IMAD.MOV.U32 R11, RZ, RZ, -0x7fffffe0 ;  /* 0x80000020ff0b7424 */ /* 0x000fe400078e00ff */
[----:B------:R-:W-:Y:S02]  /*10360*/  VIADD R10, R2, 0x400 ;  /* 0x00000400020a7836 */ /* 0x000fe40000000000 */
[----:B------:R-:W0:Y:S01]  /*10370*/  SHFL.IDX PT, R145, R18, RZ, 0x1c1f ;  /* 0x001c1fff12917589 */ /* 0x000e2200000e0000 */
[----:B------:R-:W-:Y:S01]  /*10380*/  R2UR UR11, R11 ;  /* 0x000000000b0b72ca */ /* 0x000fe200000e0000 */
[----:B---3--:R-:W-:Y:S01]  /*10390*/  IMAD R11, R21, 0x2000, R2 ;  /* 0x00002000150b7824 */ /* 0x008fe200078e0202 */
[----:B------:R-:W-:Y:S01]  /*103a0*/  SHF.R.U32.HI R10, RZ, 0x4, R10 ;  /* 0x00000004ff0a7819 */ /* 0x000fe2000001160a */
[----:B------:R-:W-:Y:S01]  /*103b0*/  FMUL.FTZ R21, R28, UR51 ;  /* 0x000000331c157c20 */ /* 0x000fe20008410000 */
[----:B------:R-:W-:Y:S01]  /*103c0*/  FMUL.FTZ R28, R33, UR51 ;  /* 0x00000033211c7c20 */ /* 0x000fe20008410000 */
[----:B------:R-:W-:Y:S01]  /*103d0*/  FMUL.FTZ R33, R38, UR51 ;  /* 0x0000003326217c20 */ /* 0x000fe20008410000 */
[----:B------:R-:W-:Y:S01]  /*103e0*/  R2UR UR8, R11 ;  /* 0x000000000b0872ca */ /* 0x000fe200000e0000 */
[----:B------:R-:W-:Y:S01]  /*103f0*/  IMAD.MOV.U32 R11, RZ, RZ, -0x7fffffe0 ;  /* 0x80000020ff0b7424 */ /* 0x000fe200078e00ff */
        /* <DEDUP_REMOVED lines=11> */
[----:B------:R-:W-:Y:S01]  /*104b0*/  UIADD3 UR8, UR8, 0x21800, URZ ;  /* 0x0002180008087890 */ /* 0x000fe2000fffe03f */
[----:B------:R-:W-:Y:S01]  /*104c0*/  FMUL.FTZ R68, R71, UR51 ;  /* 0x0000003347447c20 */ /* 0x000fe20008410000 */
[C---:B------:R-:W-:Y:S01]  /*104d0*/  VIADD R14, R10.reuse, 0x40 ;  /* 0x000000400a0e7836 */ /* 0x040fe20000000000 */
[----:B------:R-:W-:Y:S01]  /*104e0*/  R2UR UR10, R10 ;  /* 0x000000000a0a72ca */ /* 0x000fe200000e0000 */
[----:B------:R-:W-:Y:S01]  /*104f0*/  USHF.R.U32.HI UR8, URZ, 0x4, UR8 ;  /* 0x000000043f087899 */ /* 0x000fe20008011608 */
[----:B------:R-:W-:Y:S01]  /*10500*/  FMUL.FTZ R71, R74, UR51 ;  /* 0x000000334a477c20 */ /* 0x000fe20008410000 */
[----:B------:R-:W-:Y:S01]  /*10510*/  FMUL.FTZ R74, R77, UR51 ;  /* 0x000000334d4a7c20 */ /* 0x000fe20008410000 */
[----:B------:R-:W-:Y:S01]  /*10520*/  R2UR UR14, R14 ;  /* 0x000000000e0e72ca */ /* 0x000fe200000e0000 */
[----:B------:R-:W-:Y:S01]  /*10530*/  ULOP3.LUT UR8, UR8, 0x3fff, URZ, 0xc0, !UPT ;  /* 0x00003fff08087892 */ /* 0x000fe2000f8ec03f */
[----:B------:R-:W-:-:S02]  /*10540*/  VIADD R14, R10, 0x80 ;  /* 0x000000800a0e7836 */ /* 0x000fc40000000000 */
[----:B------:R-:W-:Y:S01]  /*10550*/  FMUL.FTZ R77, R80, UR51 ;  /* 0x00000033504d7c20 */ /* 0x000fe20008410000 */
[----:B------:R-:W-:Y:S01]  /*10560*/  FMUL.FTZ R80, R82, UR51 ;  /* 0x0000003352507c20 */ /* 0x000fe20008410000 */
[----:B------:R-:W-:Y:S01]  /*10570*/  ULOP3.LUT UR8, UR8, 0x10000, URZ, 0xfc, !UPT ;  /* 0x0001000008087892 */ /* 0x000fe2000f8efc3f */
[----:B------:R-:W-:Y:S01]  /*10580*/  IMAD.SHL.U32 R82, R0, 0x80, RZ ;  /* 0x0000008000527824 */ /* 0x000fe200078e00ff */
[----:B------:R-:W-:Y:S01]  /*10590*/  R2UR UR18, R14 ;  /* 0x000000000e1272ca */ /* 0x000fe200000e0000 */
[----:B------:R-:W-:Y:S01]  /*105a0*/  VIADD R14, R10, 0xc0 ;  /* 0x000000c00a0e7836 */ /* 0x000fe20000000000 */
[----:B------:R-:W-:Y:S01]  /*105b0*/  UIADD3 UR12, UR8, 0x2, URZ ;  /* 0x00000002080c7890 */ /* 0x000fe2000fffe03f */
[----:B------:R-:W1:Y:S01]  /*105c0*/  MUFU.TANH R21, R21 ;  /* 0x0000001500157308 */ /* 0x000e620000002400 */
[----:B------:R-:W-:Y:S02]  /*105d0*/  UIADD3 UR16, UR8, 0x4, URZ ;  /* 0x0000000408107890 */ /* 0x000fe4000fffe03f */
[----:B------:R-:W-:Y:S01]  /*105e0*/  R2UR UR22, R14 ;  /* 0x000000000e1672ca */ /* 0x000fe200000e0000 */
[----:B------:R-:W-:Y:S01]  /*105f0*/  HGMMA.64x96x16.F32.BF16 R88, gdesc[UR8].tnspB, R88, gsb0 ;  /* 0x41600000085879f0 */ /* 0x000fe20008001858 */
[----:B------:R-:W-:Y:S01]  /*10600*/  UIADD3 UR20, UR8, 0x6, URZ ;  /* 0x0000000608147890 */ /* 0x000fe2000fffe03f */
[----:B------:R-:W-:Y:S01]  /*10610*/  VIADD R14, R10, 0x100 ;  /* 0x000001000a0e7836 */ /* 0x000fe20000000000 */
[----:B------:R-:W-:Y:S01]  /*10620*/  UIADD3 UR24, UR8, 0x600, URZ ;  /* 0x0000060008187890 */ /* 0x000fe2000fffe03f */
[----:B------:R-:W-:Y:S01]  /*10630*/  R2UR UR11, R11 ;  /* 0x000000000b0b72ca */ /* 0x000fe200000e0000 */
[----:B------:R-:W-:Y:S01]  /*10640*/  UIADD3 UR28, UR8, 0x602, URZ ;  /* 0x00000602081c7890 */ /* 0x000fe2000fffe03f */
[----:B------:R-:W-:Y:S01]  /*10650*/  FMUL.FTZ R11, R25, UR51 ;  /* 0x00000033190b7c20 */ /* 0x000fe20008410000 */
[----:B------:R-:W-:Y:S01]  /*10660*/  R2UR UR26, R14 ;  /* 0x000000000e1a72ca */ /* 0x000fe200000e0000 */
[----:B------:R-:W-:Y:S01]  /*10670*/  VIADD R14, R10, 0x140 ;  /* 0x000001400a0e7836 */ /* 0x000fe20000000000 */
[----:B------:R-:W-:Y:S01]  /*10680*/  UIADD3 UR32, UR8, 0x604, URZ ;  /* 0x0000060408207890 */ /* 0x000fe2000fffe03f */
[----:B------:R-:W-:Y:S01]  /*10690*/  FMUL.FTZ R25, R30, UR51 ;  /* 0x000000331e197c20 */ /* 0x000fe20008410000 */
[----:B------:R-:W-:Y:S01]  /*106a0*/  UIADD3 UR8, UR8, 0x606, URZ ;  /* 0x0000060608087890 */ /* 0x000fe2000fffe03f */
[----:B------:R-:W-:Y:S01]  /*106b0*/  FMUL.FTZ R30, R35, UR51 ;  /* 0x00000033231e7c20 */ /* 0x000fe20008410000 */
[----:B------:R-:W-:Y:S01]  /*106c0*/  R2UR UR30, R14 ;  /* 0x000000000e1e72ca */ /* 0x000fe200000e0000 */
[C---:B------:R-:W-:Y:S01]  /*106d0*/  VIADD R14, R10.reuse, 0x180 ;  /* 0x000001800a0e7836 */ /* 0x040fe20000000000 */
[----:B------:R-:W-:Y:S01]  /*106e0*/  UMOV UR9, 0x40000040 ;  /* 0x4000004000097882 */ /* 0x000fe20000000000 */
[----:B------:R-:W-:-:S02]  /*106f0*/  VIADD R10, R10, 0x1c0 ;  /* 0x000001c00a0a7836 */ /* 0x000fc40000000000 */
[----:B------:R-:W-:Y:S01]  /*10700*/  FMUL.FTZ R35, R40, UR51 ;  /* 0x0000003328237c20 */ /* 0x000fe20008410000 */
[----:B------:R-:W-:Y:S01]  /*10710*/  FMUL.FTZ R40, R45, UR51 ;  /* 0x000000332d287c20 */ /* 0x000fe20008410000 */
[----:B------:R-:W-:Y:S01]  /*10720*/  R2UR UR34, R14 ;  /* 0x000000000e2272ca */ /* 0x000fe200000e0000 */
[----:B------:R-:W-:Y:S01]  /*10730*/  FMUL.FTZ R45, R50, UR51 ;  /* 0x00000033322d7c20 */ /* 0x000fe20008410000 */
[----:B------:R-:W-:Y:S01]  /*10740*/  R2UR UR10, R10 ;  /* 0x000000000a0a72ca */ /* 0x000fe200000e0000 */
[----:B------:R-:W-:Y:S02]  /*10750*/  VIADD R50, R143, 0x9 ;  /* 0x000000098f327836 */ /* 0x000fe40000000000 */
[----:B------:R-:W-:Y:S01]  /*10760*/  FMUL.FTZ R10, R24, UR51 ;  /* 0x00000033180a7c20 */ /* 0x000fe20008410000 */
[----:B------:R-:W-:Y:S01]  /*10770*/  FMUL.FTZ R24, R29, UR51 ;  /* 0x000000331d187c20 */ /* 0x000fe20008410000 */
[----:B------:R-:W-:Y:S01]  /*10780*/  FMUL.FTZ R29, R34, UR51 ;  /* 0x00000033221d7c20 */ /* 0x000fe20008410000 */
[----:B------:R-:W-:Y:S01]  /*10790*/  FMUL.FTZ R34, R39, UR51 ;  /* 0x0000003327227c20 */ /* 0x000fe20008410000 */
[----:B------:R-:W-:Y:S01]  /*107a0*/  SEL R50, R50, 0x9, !P3 ;  /* 0x0000000932327807 */ /* 0x000fe20005800000 */
        /* <DEDUP_REMOVED lines=19> */
[----:B------:R-:W-:Y:S01]  /*108e0*/  PLOP3.LUT P3, PT, PT, PT, UP0, 0x40, 0x0 ;  /* 0x000000000000781c */ /* 0x000fe20003f6e808 */
[----:B------:R-:W2:Y:S08]  /*108f0*/  MUFU.TANH R10, R10 ;  /* 0x0000000a000a7308 */ /* 0x000eb00000002400 */
[----:B------:R-:W3:Y:S08]  /*10900*/  MUFU.TANH R11, R11 ;  /* 0x0000000b000b7308 */ /* 0x000ef00000002400 */
        /* <DEDUP_REMOVED lines=8> */
[----:B------:R-:W-:Y:S07]  /*10990*/  HGMMA.64x96x16.F32.BF16 R88, gdesc[UR12].tnspB, R88, gsb0 ;  /* 0x416000000c5879f0 */ /* 0x000fee0008001858 */
        /* <DEDUP_REMOVED lines=44> */
[----:B------:R-:W-:Y:S03]  /*10c60*/  HGMMA.64x96x16.F32.BF16 R88, gdesc[UR24].tnspB, R88, gsb0 ;  /* 0x41600000185879f0 */ /* 0x000fe60008001858 */
[----:B------:R-:W-:Y:S02]  /*10c70*/  WARPGROUP.DEPBAR.LE gsb0, 0x0 ;  /* 0x00008000000079c5 */ /* 0x000fe40000010000 */
        /* <DEDUP_REMOVED lines=9> */
[----:B------:R5:W-:Y:S06]  /*10d10*/  BAR.ARV R50, 0x100 ;  /* 0x000400320000751d */ /* 0x000bec0000002000 */
[----:B-----5:R-:W-:-:S04]  /*10d20*/  @!P1 IMAD R50, R20, 0x8, R2 ;  /* 0x0000000814329824 */ /* 0x020fc800078e0202 */
[----:B------:R-:W-:-:S05]  /*10d30*/  @!P1 VIADD R50, R50, 0x2d840 ;  /* 0x0002d84032329836 */ /* 0x000fca0000000000 */
[----:B------:R-:W-:-:S04]  /*10d40*/  @!P1 PRMT R50, RZ, 0x654, R50 ;  /* 0x00000654ff329816 */ /* 0x000fc80000000032 */
[----:B------:R5:W-:Y:S02]  /*10d50*/  @!P1 SYNCS.ARRIVE.TRANS64.RED.A1T0 RZ, [R50+URZ], RZ ;  /* 0x000000ff32ff99a7 */ /* 0x000be4000810043f */
[----:B-----5:R-:W-:-:S05]  /*10d60*/  IADD3 R50, -R82, 0x1, RZ ;  /* 0x0000000152327810 */ /* 0x020fca0007ffe1ff */
[----:B------:R-:W-:-:S05]  /*10d70*/  IMAD R50, R139, -0x2, R50 ;  /* 0xfffffffe8b327824 */ /* 0x000fca00078e0232 */
[----:B------:R-:W-:-:S05]  /*10d80*/  IADD3 R50, -R22, R50, R138 ;  /* 0x0000003216327210 */ /* 0x000fca0007ffe18a */
[C---:B------:R-:W-:Y:S02]  /*10d90*/  VIADD R144, R50.reuse, UR50 ;  /* 0x0000003232907c36 */ /* 0x040fe40008000000 */
[----:B------:R-:W-:Y:S02]  /*10da0*/  VIADD R143, R50, UR52 ;  /* 0x00000034328f7c36 */ /* 0x000fe40008000000 */
[C---:B0-----:R-:W-:Y:S02]  /*10db0*/  IMAD.IADD R87, R145.reuse, 0x1, R144 ;  /* 0x0000000191577824 */ /* 0x041fe400078e0290 */
[----:B------:R-:W-:Y:S01]  /*10dc0*/  IMAD.IADD R86, R145, 0x1, R143 ;  /* 0x0000000191567824 */ /* 0x000fe200078e028f */
[----:B-1234-:R-:W-:Y:S06]  /*10dd0*/  @P3 BRA `(.L_x_11430) ;  /* 0x0000000000583947 */ /* 0x01efec0003800000 */
        /* <DEDUP_REMOVED lines=12> */
.L_x_11432:
[----:B------:R-:W-:-:S05]  /*10ea0*/  IMAD.U32 R155, RZ, RZ, UR42 ;  /* 0x0000002aff9b7e24 */ /* 0x000fca000f8e00ff */
[----:B------:R-:W-:-:S13]  /*10eb0*/  ISETP.NE.AND P3, PT, R155, 0x1, PT ;  /* 0x000000019b00780c */ /* 0x000fda0003f65270 */
[----:B------:R-:W0:Y:S02]  /*10ec0*/  @P3 LDC.64 R50, c[0x0][0x9e8] ;  /* 0x00027a00ff323b82 */ /* 0x000e240000000a00 */
[----:B0-----:R-:W-:-:S05]  /*10ed0*/  @P3 IMAD.HI.U32 R50, R145, R50, RZ ;  /* 0x0000003291323227 */ /* 0x001fca00078e00ff */
[----:B------:R-:W-:-:S07]  /*10ee0*/  @P3 SHF.R.U32.HI R145, RZ, R51, R50 ;  /* 0x00000033ff913219 */ /* 0x000fce0000011632 */
.L_x_11433:
[----:B------:R-:W-:Y:S05]  /*10ef0*/  BSYNC B0 ;  /* 0x0000000000007941 */ /* 0x000fea0003800000 */
.L_x_11431:
[----:B------:R-:W-:-:S04]  /*10f00*/  IMAD R145, R145, R155, -R82 ;  /* 0x0000009b91917224 */ /* 0x000fc800078e0a52 */
[----:B------:R-:W-:-:S05]  /*10f10*/  IMAD R145, R139, -0x2, R145 ;  /* 0xfffffffe8b917824 */ /* 0x000fca00078e0291 */
[----:B------:R-:W-:Y:S02]  /*10f20*/  VIMNMX R86, R86, R145, !PT ;  /* 0x0000009156567248 */ /* 0x000fe40007fe0100 */
[----:B------:R-:W-:-:S07]  /*10f30*/  VIADDMNMX R87, R145, R155, R87, PT ;  /* 0x0000009b91577246 */ /* 0x000fce0003800157 */
.L_x_11430:
        /* <DEDUP_REMOVED lines=8> */
[----:B------:R-:W-:Y:S02]  /*10fc0*/  FSEL R51, R11, -INF , !P5 ;  /* 0xff8000000b337808 */ /* 0x000fe40006800000 */
[----:B------:R-:W-:Y:S02]  /*10fd0*/  ISETP.LT.OR P4, PT, R87, 0x9, P4 ;  /* 0x000000095700780c */ /* 0x000fe40002781670 */
[----:B------:R-:W-:Y:S02]  /*10fe0*/  ISETP.GT.AND P5, PT, R86, 0x9, P3 ;  /* 0x000000095600780c */ /* 0x000fe40001fa4270 */
[----:B------:R-:W-:-:S02]  /*10ff0*/  FSEL R21, R21, -INF , !P4 ;  /* 0xff80000015157808 */ /* 0x000fc40006000000 */
[----:B------:R-:W-:Y:S01]  /*11000*/  ISETP.GT.AND P4, PT, R86, 0x10, P3 ;  /* 0x000000105600780c */ /* 0x000fe20001f84270 */
[--C-:B0-----:R-:W-:Y:S01]  /*11010*/  IMAD.IADD R144, R144, 0x1, R18.reuse ;  /* 0x0000000190907824 */ /* 0x101fe200078e0212 */
[----:B------:R-:W-:Y:S01]  /*11020*/  ISETP.LT.OR P5, PT, R87, 0xa, P5 ;  /* 0x0000000a5700780c */ /* 0x000fe20002fa1670 */
[----:B------:R-:W-:Y:S01]  /*11030*/  IMAD.IADD R143, R143, 0x1, R18 ;  /* 0x000000018f8f7824 */ /* 0x000fe200078e0212 */
[----:B------:R-:W-:Y:S02]  /*11040*/  ISETP.LT.OR P4, PT, R87, 0x11, P4 ;  /* 0x000000115700780c */ /* 0x000fe40002781670 */
[----:B------:R-:W-:Y:S02]  /*11050*/  FSEL R24, R24, -INF , !P5 ;  /* 0xff80000018187808 */ /* 0x000fe40006800000 */
[----:B------:R-:W-:Y:S02]  /*11060*/  FSEL R27, R27, -INF , !P4 ;  /* 0xff8000001b1b7808 */ /* 0x000fe40006000000 */
[----:B------:R-:W-:-:S02]  /*11070*/  ISETP.GT.AND P4, PT, R86, 0x18, P3 ;  /* 0x000000185600780c */ /* 0x000fc40001f84270 */
[C---:B------:R-:W-:Y:S02]  /*11080*/  ISETP.GT.AND P5, PT, R86.reuse, 0x11, P3 ;  /* 0x000000115600780c */ /* 0x040fe40001fa4270 */
[C---:B------:R-:W-:Y:S02]  /*11090*/  ISETP.LT.OR P4, PT, R87.reuse, 0x19, P4 ;  /* 0x000000195700780c */ /* 0x040fe40002781670 */
[----:B------:R-:W-:Y:S02]  /*110a0*/  ISETP.LT.OR P5, PT, R87, 0x12, P5 ;  /* 0x000000125700780c */ /* 0x000fe40002fa1670 */
[----:B------:R-:W-:Y:S02]  /*110b0*/  FSEL R31, R31, -INF , !P4 ;  /* 0xff8000001f1f7808 */ /* 0x000fe40006000000 */
[----:B------:R-:W-:Y:S02]  /*110c0*/  ISETP.GT.AND P4, PT, R86, 0x20, P3 ;  /* 0x000000205600780c */ /* 0x000fe40001f84270 */
[----:B------:R-:W-:-:S02]  /*110d0*/  FSEL R28, R28, -INF , !P5 ;  /* 0xff8000001c1c7808 */ /* 0x000fc40006800000 */
[----:B------:R-:W-:Y:S02]  /*110e0*/  ISETP.LT.OR P4, PT, R87, 0x21, P4 ;  /* 0x000000215700780c */ /* 0x000fe40002781670 */
[C---:B------:R-:W-:Y:S02]  /*110f0*/  ISETP.GT.AND P5, PT, R86.reuse, 0x19, P3 ;  /* 0x000000195600780c */ /* 0x040fe40001fa4270 */
[----:B------:R-:W-:Y:S02]  /*11100*/  FSEL R35, R35, -INF , !P4 ;  /* 0xff80000023237808 */ /* 0x000fe40006000000 */
[----:B------:R-:W-:Y:S02]  /*11110*/  ISETP.GT.AND P4, PT, R86, 0x28, P3 ;  /* 0x000000285600780c */ /* 0x000fe40001f84270 */
[C---:B------:R-:W-:Y:S02]  /*11120*/  ISETP.LT.OR P5, PT, R87.reuse, 0x1a, P5 ;  /* 0x0000001a5700780c */ /* 0x040fe40002fa1670 */
[----:B------:R-:W-:-:S02]  /*11130*/  ISETP.LT.OR P4, PT, R87, 0x29, P4 ;  /* 0x000000295700780c */ /* 0x000fc40002781670 */
[----:B------:R-:W-:Y:S02]  /*11140*/  FSEL R32, R32, -INF , !P5 ;  /* 0xff80000020207808 */ /* 0x000fe40006800000 */
        /* <DEDUP_REMOVED lines=60> */
[----:B------:R-:W-:Y:S02]  /*11510*/  ISETP.GT.AND P5, PT, R86, 0x71, P3 ;  /* 0x000000715600780c */ /* 0x000fe40001fa4270 */
[----:B------:R-:W-:Y:S02]  /*11520*/  FSEL R84, R84, -INF , !P4 ;  /* 0xff80000054547808 */ /* 0x000fe40006000000 */
[----:B------:R-:W-:Y:S02]  /*11530*/  PLOP3.LUT P4, PT, PT, PT, UP0, 0x40, 0x0 ;  /* 0x000000000000781c */ /* 0x000fe40003f8e808 */
[----:B------:R-:W-:-:S04]  /*11540*/  ISETP.LT.OR P5, PT, R87, 0x72, P5 ;  /* 0x000000725700780c */ /* 0x000fc80002fa1670 */
[----:B------:R-:W-:Y:S02]  /*11550*/  FSEL R78, R78, -INF , !P5 ;  /* 0xff8000004e4e7808 */ /* 0x000fe40006800000 */
[----:B------:R-:W-:-:S04]  /*11560*/  ISETP.GT.AND P5, PT, R86, 0x79, P3 ;  /* 0x000000795600780c */ /* 0x000fc80001fa4270 */
[----:B------:R-:W-:-:S04]  /*11570*/  ISETP.LT.OR P5, PT, R87, 0x7a, P5 ;  /* 0x0000007a5700780c */ /* 0x000fc80002fa1670 */
[----:B------:R-:W-:Y:S01]  /*11580*/  FSEL R85, R85, -INF , !P5 ;  /* 0xff80000055557808 */ /* 0x000fe20006800000 */
[----:B------:R-:W-:Y:S08]  /*11590*/  @P4 BRA `(.L_x_11434) ;  /* 0x0000000000584947 */ /* 0x000ff00003800000 */
        /* <DEDUP_REMOVED lines=12> */
.L_x_11436:
[----:B------:R-:W-:-:S05]  /*11660*/  IMAD.U32 R86, RZ, RZ, UR42 ;  /* 0x0000002aff567e24 */ /* 0x000fca000f8e00ff */
[----:B------:R-:W-:-:S13]  /*11670*/  ISETP.NE.AND P4, PT, R86, 0x1, PT ;  /* 0x000000015600780c */ /* 0x000fda0003f85270 */
[----:B------:R-:W0:Y:S02]  /*11680*/  @P4 LDC.64 R10, c[0x0][0x9e8] ;  /* 0x00027a00ff0a4b82 */ /* 0x000e240000000a00 */
[----:B0-----:R-:W-:-:S05]  /*11690*/  @P4 IMAD.HI.U32 R10, R18, R10, RZ ;  /* 0x0000000a120a4227 */ /* 0x001fca00078e00ff */
[----:B------:R-:W-:-:S07]  /*116a0*/  @P4 SHF.R.U32.HI R18, RZ, R11, R10 ;  /* 0x0000000bff124219 */ /* 0x000fce000001160a */
.L_x_11437:
[----:B------:R-:W-:Y:S05]  /*116b0*/  BSYNC B0 ;  /* 0x0000000000007941 */ /* 0x000fea0003800000 */
.L_x_11435:
[----:B------:R-:W-:-:S04]  /*116c0*/  IMAD R18, R18, R86, -R82 ;  /* 0x0000005612127224 */ /* 0x000fc800078e0a52 */
[----:B------:R-:W-:-:S05]  /*116d0*/  IMAD R18, R139, -0x2, R18 ;  /* 0xfffffffe8b127824 */ /* 0x000fca00078e0212 */
[----:B------:R-:W-:Y:S02]  /*116e0*/  VIMNMX R143, R143, R18, !PT ;  /* 0x000000128f8f7248 */ /* 0x000fe40007fe0100 */
[----:B------:R-:W-:-:S07]  /*116f0*/  VIADDMNMX R144, R18, R86, R144, PT ;  /* 0x0000005612907246 */ /* 0x000fce0003800190 */
.L_x_11434:
[----:B------:R-:W-:Y:S01]  /*11700*/  @!P1 IMAD R10, R16, 0x8, R2 ;  /* 0x00000008100a9824 */ /* 0x000fe200078e0202 */
[----:B------:R-:W2:Y:S01]  /*11710*/  LDL R86, [R1+0x20] ;  /* 0x0000200001567983 */ /* 0x000ea20000100800 */
[----:B------:R-:W-:Y:S02]  /*11720*/  UMOV UR39, UR7 ;  /* 0x0000000700277c82 */ /* 0x000fe40008000000 */
[----:B------:R-:W-:-:S05]  /*11730*/  @!P1 VIADD R10, R10, 0x2d860 ;  /* 0x0002d8600a0a9836 */ /* 0x000fca0000000000 */
        /* <DEDUP_REMOVED lines=38> */
[----:B------:R-:W-:-:S04]  /*119a0*/  FSETP.NEU.FTZ.AND P4, PT, R10, -INF , PT ;  /* 0xff8000000a00780b */ /* 0x000fc80003f9d000 */
[----:B------:R-:W-:-:S05]  /*119b0*/  FSEL R11, R10, RZ, P4 ;  /* 0x000000ff0a0b7208 */ /* 0x000fca0002000000 */
[----:B------:R-:W-:Y:S01]  /*119c0*/  FADD.FTZ R12, -R11, R12 ;  /* 0x0000000c0b0c7221 */ /* 0x000fe20000010100 */
[----:B------:R-:W-:-:S03]  /*119d0*/  FMUL.FTZ R11, R10, UR39 ;  /* 0x000000270a0b7c20 */ /* 0x000fc60008410000 */
[----:B------:R-:W-:Y:S02]  /*119e0*/  FMUL.FTZ R12, R12, UR39 ;  /* 0x000000270c0c7c20 */ /* 0x000fe40008410000 */
[----:B------:R-:W-:Y:S02]  /*119f0*/  FSEL R11, R11, RZ, P4 ;  /* 0x000000ff0b0b7208 */ /* 0x000fe40002000000 */
[----:B------:R-:W-:Y:S02]  /*11a00*/  ISETP.GT.AND P4, PT, R143, 0x1, P3 ;  /* 0x000000018f00780c */ /* 0x000fe40001f84270 */
[----:B------:R-:W-:Y:S01]  /*11a10*/  MUFU.EX2 R12, R12 ;  /* 0x0000000c000c7308 */ /* 0x000fe20000000800 */
[--C-:B------:R-:W-:Y:S01]  /*11a20*/  FFMA.FTZ R50, R50, UR39, -R11.reuse ;  /* 0x0000002732327c23 */ /* 0x100fe2000801080b */
[----:B------:R-:W-:Y:S01]  /*11a30*/  ISETP.LT.OR P5, PT, R144, 0x2, P4 ;  /* 0x000000029000780c */ /* 0x000fe200027a1670 */
[--C-:B------:R-:W-:Y:S01]  /*11a40*/  FFMA.FTZ R51, R51, UR39, -R11.reuse ;  /* 0x0000002733337c23 */ /* 0x100fe2000801080b */
[--C-:B------:R-:W-:Y:S01]  /*11a50*/  FFMA.FTZ R21, R21, UR39, -R11.reuse ;  /* 0x0000002715157c23 */ /* 0x100fe2000801080b */
[--C-:B------:R-:W-:Y:S01]  /*11a60*/  FFMA.FTZ R24, R24, UR39, -R11.reuse ;  /* 0x0000002718187c23 */ /* 0x100fe2000801080b */
[----:B------:R-:W-:Y:S01]  /*11a70*/  FSEL R15, R15, -INF , !P5 ;  /* 0xff8000000f0f7808 */ /* 0x000fe20006800000 */
[--C-:B------:R-:W-:Y:S01]  /*11a80*/  FFMA.FTZ R27, R27, UR39, -R11.reuse ;  /* 0x000000271b1b7c23 */ /* 0x100fe2000801080b */
[----:B------:R-:W-:Y:S01]  /*11a90*/  ISETP.GT.AND P5, PT, R143, 0x9, P3 ;  /* 0x000000098f00780c */ /* 0x000fe20001fa4270 */
[--C-:B------:R-:W-:Y:S01]  /*11aa0*/  FFMA.FTZ R28, R28, UR39, -R11.reuse ;  /* 0x000000271c1c7c23 */ /* 0x100fe2000801080b */
[--C-:B------:R-:W-:Y:S01]  /*11ab0*/  FFMA.FTZ R31, R31, UR39, -R11.reuse ;  /* 0x000000271f1f7c23 */ /* 0x100fe2000801080b */
        /* <DEDUP_REMOVED lines=32> */
[----:B------:R-:W-:Y:S01]  /*11cc0*/  FSEL R85, R34, -INF , !P5 ;  /* 0xff80000022557808 */ /* 0x000fe20006800000 */
[----:B------:R-:W0:Y:S01]  /*11cd0*/  MUFU.EX2 R32, R50 ;  /* 0x0000003200207308 */ /* 0x000e220000000800 */
[----:B------:R-:W-:-:S02]  /*11ce0*/  ISETP.GT.AND P5, PT, R143, 0x21, P3 ;  /* 0x000000218f00780c */ /* 0x000fc40001fa4270 */
[C---:B------:R-:W-:Y:S02]  /*11cf0*/  ISETP.GT.AND P4, PT, R143.reuse, 0x8, P3 ;  /* 0x000000088f00780c */ /* 0x040fe40001f84270 */
[C---:B------:R-:W-:Y:S02]  /*11d00*/  ISETP.LT.OR P5, PT, R144.reuse, 0x22, P5 ;  /* 0x000000229000780c */ /* 0x040fe40002fa1670 */
[----:B------:R-:W-:Y:S01]  /*11d10*/  ISETP.LT.OR P4, PT, R144, 0x9, P4 ;  /* 0x000000099000780c */ /* 0x000fe20002781670 */
[----:B------:R-:W1:Y:S01]  /*11d20*/  MUFU.EX2 R51, R51 ;  /* 0x0000003300337308 */ /* 0x000e620000000800 */
[----:B------:R-:W-:Y:S02]  /*11d30*/  FSEL R38, R38, -INF , !P5 ;  /* 0xff80000026267808 */ /* 0x000fe40006800000 */
[----:B------:R-:W-:Y:S02]  /*11d40*/  ISETP.GT.AND P5, PT, R143, 0x29, P3 ;  /* 0x000000298f00780c */ /* 0x000fe40001fa4270 */
[----:B------:R-:W-:-:S02]  /*11d50*/  FSEL R25, R25, -INF , !P4 ;  /* 0xff80000019197808 */ /* 0x000fc40006000000 */
[----:B------:R-:W-:Y:S01]  /*11d60*/  ISETP.LT.OR P5, PT, R144, 0x2a, P5 ;  /* 0x0000002a9000780c */ /* 0x000fe20002fa1670 */
[----:B------:R-:W-:Y:S01]  /*11d70*/  MUFU.EX2 R24, R24 ;  /* 0x0000001800187308 */ /* 0x000fe20000000800 */
[C---:B------:R-:W-:Y:S01]  /*11d80*/  ISETP.GT.AND P4, PT, R143.reuse, 0x10, P3 ;  /* 0x000000108f00780c */ /* 0x040fe20001f84270 */
[----:B0-----:R-:W-:Y:S01]  /*11d90*/  FFMA.FTZ R4, R12, R4, R32 ;  /* 0x000000040c047223 */ /* 0x001fe20000010020 */
[----:B------:R-:W-:Y:S02]  /*11da0*/  FSEL R42, R42, -INF , !P5 ;  /* 0xff8000002a2a7808 */ /* 0x000fe40006800000 */
[----:B------:R-:W-:Y:S02]  /*11db0*/  ISETP.GT.AND P5, PT, R143, 0x31, P3 ;  /* 0x000000318f00780c */ /* 0x000fe40001fa4270 */
[C---:B------:R-:W-:Y:S01]  /*11dc0*/  ISETP.LT.OR P4, PT, R144.reuse, 0x11, P4 ;  /* 0x000000119000780c */ /* 0x040fe20002781670 */
[----:B------:R-:W-:Y:S01]  /*11dd0*/  MUFU.EX2 R27, R27 ;  /* 0x0000001b001b7308 */ /* 0x000fe20000000800 */
[----:B------:R-:W-:Y:S01]  /*11de0*/  ISETP.LT.OR P5, PT, R144, 0x32, P5 ;  /* 0x000000329000780c */ /* 0x000fe20002fa1670 */
[----:B-1----:R-:W-:Y:S01]  /*11df0*/  FADD.FTZ R4, R51, R4 ;  /* 0x0000000433047221 */ /* 0x002fe20000010000 */
[----:B------:R-:W-:-:S02]  /*11e00*/  FSEL R29, R29, -INF , !P4 ;  /* 0xff8000001d1d7808 */ /* 0x000fc40006000000 */
[----:B------:R-:W-:Y:S02]  /*11e10*/  FSEL R46, R46, -INF , !P5 ;  /* 0xff8000002e2e7808 */ /* 0x000fe40006800000 */
[C---:B------:R-:W-:Y:S01]  /*11e20*/  ISETP.GT.AND P5, PT, R143.reuse, 0x39, P3 ;  /* 0x000000398f00780c */ /* 0x040fe20001fa4270 */
[----:B------:R-:W-:Y:S01]  /*11e30*/  MUFU.EX2 R28, R28 ;  /* 0x0000001c001c7308 */ /* 0x000fe20000000800 */
[C---:B------:R-:W-:Y:S02]  /*11e40*/  ISETP.GT.AND P4, PT, R143.reuse, 0x18, P3 ;  /* 0x000000188f00780c */ /* 0x040fe40001f84270 */
[C---:B------:R-:W-:Y:S02]  /*11e50*/  ISETP.LT.OR P5, PT, R144.reuse, 0x3a, P5 ;  /* 0x0000003a9000780c */ /* 0x040fe40002fa1670 */
[----:B------:R-:W-:Y:S02]  /*11e60*/  ISETP.LT.OR P4, PT, R144, 0x19, P4 ;  /* 0x000000199000780c */ /* 0x000fe40002781670 */
[----:B------:R-:W-:Y:S01]  /*11e70*/  FSEL R52, R52, -INF , !P5 ;  /* 0xff80000034347808 */ /* 0x000fe20006800000 */
[----:B------:R-:W-:Y:S01]  /*11e80*/  MUFU.EX2 R31, R31 ;  /* 0x0000001f001f7308 */ /* 0x000fe20000000800 */
[----:B------:R-:W-:-:S02]  /*11e90*/  ISETP.GT.AND P5, PT, R143, 0x41, P3 ;  /* 0x000000418f00780c */ /* 0x000fc40001fa4270 */
[----:B------:R-:W-:Y:S02]  /*11ea0*/  FSEL R82, R33, -INF , !P4 ;  /* 0xff80000021527808 */ /* 0x000fe40006000000 */
[----:B------:R-:W-:Y:S02]  /*11eb0*/  ISETP.LT.OR P5, PT, R144, 0x42, P5 ;  /* 0x000000429000780c */ /* 0x000fe40002fa1670 */
[C---:B------:R-:W-:Y:S01]  /*11ec0*/  ISETP.GT.AND P4, PT, R143.reuse, 0x20, P3 ;  /* 0x000000208f00780c */ /* 0x040fe20001f84270 */
[----:B------:R-:W-:Y:S01]  /*11ed0*/  MUFU.EX2 R16, R16 ;  /* 0x0000001000107308 */ /* 0x000fe20000000800 */
[----:B------:R-:W-:Y:S02]  /*11ee0*/  FSEL R56, R56, -INF , !P5 ;  /* 0xff80000038387808 */ /* 0x000fe40006800000 */
[----:B------:R-:W-:Y:S02]  /*11ef0*/  ISETP.GT.AND P5, PT, R143, 0x49, P3 ;  /* 0x000000498f00780c */ /* 0x000fe40001fa4270 */
[----:B------:R-:W-:-:S02]  /*11f00*/  ISETP.LT.OR P4, PT, R144, 0x21, P4 ;  /* 0x000000219000780c */ /* 0x000fc40002781670 */
[----:B------:R-:W-:Y:S01]  /*11f10*/  ISETP.LT.OR P5, PT, R144, 0x4a, P5 ;  /* 0x0000004a9000780c */ /* 0x000fe20002fa1670 */
[----:B------:R-:W-:Y:S01]  /*11f20*/  MUFU.EX2 R18, R18 ;  /* 0x0000001200127308 */ /* 0x000fe20000000800 */
[----:B------:R-:W-:Y:S02]  /*11f30*/  FSEL R37, R37, -INF , !P4 ;  /* 0xff80000025257808 */ /* 0x000fe40006000000 */
[----:B------:R-:W-:Y:S02]  /*11f40*/  FSEL R60, R60, -INF , !P5 ;  /* 0xff8000003c3c7808 */ /* 0x000fe40006800000 */
[C---:B------:R-:W-:Y:S02]  /*11f50*/  ISETP.GT.AND P5, PT, R143.reuse, 0x51, P3 ;  /* 0x000000518f00780c */ /* 0x040fe40001fa4270 */
[----:B------:R-:W-:Y:S01]  /*11f60*/  ISETP.GT.AND P4, PT, R143, 0x28, P3 ;  /* 0x000000288f00780c */ /* 0x000fe20001f84270 */
[----:B------:R-:W-:Y:S01]  /*11f70*/  MUFU.EX2 R36, R36 ;  /* 0x0000002400247308 */ /* 0x000fe20000000800 */
[----:B------:R-:W-:-:S02]  /*11f80*/  ISETP.LT.OR P5, PT, R144, 0x52, P5 ;  /* 0x000000529000780c */ /* 0x000fc40002fa1670 */
[----:B------:R-:W-:Y:S02]  /*11f90*/  ISETP.LT.OR P4, PT, R144, 0x29, P4 ;  /* 0x000000299000780c */ /* 0x000fe40002781670 */
[----:B------:R-:W-:Y:S02]  /*11fa0*/  FSEL R64, R64, -INF , !P5 ;  /* 0xff80000040407808 */ /* 0x000fe40006800000 */
[----:B------:R-:W-:Y:S01]  /*11fb0*/  ISETP.GT.AND P5, PT, R143, 0x59, P3 ;  /* 0x000000598f00780c */ /* 0x000fe20001fa4270 */
[----:B------:R-:W-:Y:S01]  /*11fc0*/  MUFU.EX2 R39, R39 ;  /* 0x0000002700277308 */ /* 0x000fe20000000800 */
[----:B------:R-:W-:Y:S02]  /*11fd0*/  FSEL R41, R41, -INF , !P4 ;  /* 0xff80000029297808 */ /* 0x000fe40006000000 */
[----:B------:R-:W-:Y:S02]  /*11fe0*/  ISETP.LT.OR P5, PT, R144, 0x5a, P5 ;  /* 0x0000005a9000780c */ /* 0x000fe40002fa1670 */
[----:B------:R-:W-:-:S02]  /*11ff0*/  ISETP.GT.AND P4, PT, R143, 0x30, P3 ;  /* 0x000000308f00780c */ /* 0x000fc40001f84270 */
[----:B------:R-:W-:Y:S01]  /*12000*/  FSEL R68, R68, -INF , !P5 ;  /* 0xff80000044447808 */ /* 0x000fe20006800000 */
[----:B------:R-:W-:Y:S01]  /*12010*/  MUFU.EX2 R40, R40 ;  /* 0x0000002800287308 */ /* 0x000fe20000000800 */
[----:B------:R-:W-:Y:S02]  /*12020*/  ISETP.GT.AND P5, PT, R143, 0x61, P3 ;  /* 0x000000618f00780c */ /* 0x000fe40001fa4270 */
[C---:B------:R-:W-:Y:S02]  /*12030*/  ISETP.LT.OR P4, PT, R144.reuse, 0x31, P4 ;  /* 0x000000319000780c */ /* 0x040fe40002781670 */
[----:B------:R-:W-:Y:S02]  /*12040*/  ISETP.LT.OR P5, PT, R144, 0x62, P5 ;  /* 0x000000629000780c */ /* 0x000fe40002fa1670 */
[----:B------:R-:W-:Y:S01]  /*12050*/  FSEL R45, R45, -INF , !P4 ;  /* 0xff8000002d2d7808 */ /* 0x000fe20006000000 */
[----:B------:R-:W-:Y:S01]  /*12060*/  MUFU.EX2 R43, R43 ;  /* 0x0000002b002b7308 */ /* 0x000fe20000000800 */
[----:B------:R-:W-:-:S02]  /*12070*/  FSEL R72, R72, -INF , !P5 ;  /* 0xff80000048487808 */ /* 0x000fc40006800000 */
[C---:B------:R-:W-:Y:S02]  /*12080*/  ISETP.GT.AND P5, PT, R143.reuse, 0x69, P3 ;  /* 0x000000698f00780c */ /* 0x040fe40001fa4270 */
[C---:B------:R-:W-:Y:S02]  /*12090*/  ISETP.GT.AND P4, PT, R143.reuse, 0x38, P3 ;  /* 0x000000388f00780c */ /* 0x040fe40001f84270 */
[C---:B------:R-:W-:Y:S01]  /*120a0*/  ISETP.LT.OR P5, PT, R144.reuse, 0x6a, P5 ;  /* 0x0000006a9000780c */ /* 0x040fe20002fa1670 */
[----:B------:R-:W-:Y:S01]  /*120b0*/  MUFU.EX2 R44, R44 ;  /* 0x0000002c002c7308 */ /* 0x000fe20000000800 */
[----:B------:R-:W-:Y:S02]  /*120c0*/  ISETP.LT.OR P4, PT, R144, 0x39, P4 ;  /* 0x000000399000780c */ /* 0x000fe40002781670 */
[----:B------:R-:W-:Y:S02]  /*120d0*/  FSEL R76, R76, -INF , !P5 ;  /* 0xff8000004c4c7808 */ /* 0x000fe40006800000 */
[----:B------:R-:W-:-:S02]  /*120e0*/  ISETP.GT.AND P5, PT, R143, RZ, P3 ;  /* 0x000000ff8f00720c */ /* 0x000fc40001fa4270 */
[----:B------:R-:W-:Y:S01]  /*120f0*/  FSEL R49, R49, -INF , !P4 ;  /* 0xff80000031317808 */ /* 0x000fe20006000000 */
[----:B------:R-:W-:Y:S01]  /*12100*/  MUFU.EX2 R47, R47 ;  /* 0x0000002f002f7308 */ /* 0x000fe20000000800 */
[----:B------:R-:W-:Y:S02]  /*12110*/  ISETP.LT.OR P5, PT, R144, 0x1, P5 ;  /* 0x000000019000780c */ /* 0x000fe40002fa1670 */
[----:B------:R-:W-:Y:S02]  /*12120*/  ISETP.GT.AND P4, PT, R143, 0x40, P3 ;  /* 0x000000408f00780c */ /* 0x000fe40001f84270 */
[----:B------:R-:W-:Y:S02]  /*12130*/  FSEL R33, R14, -INF , !P5 ;  /* 0xff8000000e217808 */ /* 0x000fe40006800000 */
        /* <DEDUP_REMOVED lines=53> */
[----:B------:R-:W-:Y:S02]  /*12490*/  ISETP.GT.AND P5, PT, R143, 0x78, P3 ;  /* 0x000000788f00780c */ /* 0x000fe40001fa4270 */
[----:B------:R-:W-:-:S02]  /*124a0*/  FMNMX.FTZ R14, R64, R14, !PT ;  /* 0x0000000e400e7209 */ /* 0x000fc40007810000 */
[----:B------:R-:W-:Y:S01]  /*124b0*/  ISETP.LT.OR P4, PT, R144, 0x72, P4 ;  /* 0x000000729000780c */ /* 0x000fe20002781670 */
        /* <DEDUP_REMOVED lines=9> */
[----:B------:R-:W-:Y:S01]  /*12550*/  ISETP.LT.OR P3, PT, R144, 0x7a, P3 ;  /* 0x0000007a9000780c */ /* 0x000fe20001f61670 */
[----:B------:R-:W-:Y:S01]  /*12560*/  MUFU.EX2 R77, R77 ;  /* 0x0000004d004d7308 */ /* 0x000fe20000000800 */
[----:B------:R-:W-:Y:S02]  /*12570*/  FMNMX.FTZ R14, R75, R14, !PT ;  /* 0x0000000e4b0e7209 */ /* 0x000fe40007810000 */
[----:B------:R-:W-:Y:S02]  /*12580*/  FSEL R81, R81, -INF , !P5 ;  /* 0xff80000051517808 */ /* 0x000fe40006800000 */
[----:B------:R-:W-:-:S02]  /*12590*/  FMNMX.FTZ R14, R76, R14, !PT ;  /* 0x0000000e4c0e7209 */ /* 0x000fc40007810000 */
[----:B------:R-:W-:Y:S01]  /*125a0*/  FSEL R83, R83, -INF , !P3 ;  /* 0xff80000053537808 */ /* 0x000fe20005800000 */
[----:B------:R-:W-:Y:S01]  /*125b0*/  MUFU.EX2 R78, R78 ;  /* 0x0000004e004e7308 */ /* 0x000fe20000000800 */
[----:B------:R-:W-:Y:S02]  /*125c0*/  FMNMX.FTZ R14, R80, R14, !PT ;  /* 0x0000000e500e7209 */ /* 0x000fe40007810000 */
[----:B------:R-:W-:Y:S02]  /*125d0*/  F2FP.BF16.F32.PACK_AB R32, R51, R32 ;  /* 0x000000203320723e */ /* 0x000fe400000010ff */
[----:B------:R-:W-:-:S03]  /*125e0*/  FMNMX.FTZ R14, R79, R14, !PT ;  /* 0x0000000e4f0e7209 */ /* 0x000fc60007810000 */
[----:B------:R-:W-:Y:S01]  /*125f0*/  MUFU.EX2 R84, R84 ;  /* 0x0000005400547308 */ /* 0x000fe20000000800 */
[----:B------:R-:W-:-:S04]  /*12600*/  FMNMX.FTZ R14, R81, R14, !PT ;  /* 0x0000000e510e7209 */ /* 0x000fc80007810000 */
[----:B------:R-:W-:-:S03]  /*12610*/  FMNMX.FTZ R14, R83, R14, !PT ;  /* 0x0000000e530e7209 */ /* 0x000fc60007810000 */
[----:B------:R-:W-:Y:S02]  /*12620*/  MUFU.EX2 R11, R11 ;  /* 0x0000000b000b7308 */ /* 0x000fe40000000800 */
[----:B------:R-:W0:Y:S02]  /*12630*/  SHFL.BFLY PT, R34, R14, 0x2, 0x1f ;  /* 0x0c401f000e227f89 */ /* 0x000e2400000e0000 */
[----:B0-----:R-:W-:-:S04]  /*12640*/  FMNMX.FTZ R14, R14, R34, !PT ;  /* 0x000000220e0e7209 */ /* 0x001fc80007810000 */
[----:B------:R0:W1:Y:S02]  /*12650*/  MUFU.EX2 R34, R21 ;  /* 0x0000001500227308 */ /* 0x0000640000000800 */
[----:B0-----:R-:W0:Y:S01]  /*12660*/  SHFL.BFLY PT, R21, R14, 0x1, 0x1f ;  /* 0x0c201f000e157f89 */ /* 0x001e2200000e0000 */
[----:B-1----:R-:W-:Y:S01]  /*12670*/  FADD.FTZ R4, R34, R4 ;  /* 0x0000000422047221 */ /* 0x002fe20000010000 */
[----:B------:R-:W-:Y:S02]  /*12680*/  F2FP.BF16.F32.PACK_AB R34, R24, R34 ;  /* 0x000000221822723e */ /* 0x000fe400000010ff */
[----:B0-----:R-:W-:Y:S01]  /*12690*/  FMNMX.FTZ R14, R14, R21, !PT ;  /* 0x000000150e0e7209 */ /* 0x001fe20007810000 */
[----:B------:R-:W-:-:S03]  /*126a0*/  FADD.FTZ R21, R24, R4 ;  /* 0x0000000418157221 */ /* 0x000fc60000010000 */
[C---:B------:R-:W-:Y:S01]  /*126b0*/  FSETP.NEU.FTZ.AND P3, PT, R14.reuse, -INF , PT ;  /* 0xff8000000e00780b */ /* 0x040fe20003f7d000 */
[----:B------:R-:W-:Y:S01]  /*126c0*/  FMUL.FTZ R4, R14, UR39 ;  /* 0x000000270e047c20 */ /* 0x000fe20008410000 */
[----:B------:R-:W-:-:S04]  /*126d0*/  FADD.FTZ R21, R27, R21 ;  /* 0x000000151b157221 */ /* 0x000fc80000010000 */
[----:B------:R-:W-:Y:S01]  /*126e0*/  FSEL R4, R4, RZ, P3 ;  /* 0x000000ff04047208 */ /* 0x000fe20001800000 */
[C---:B------:R-:W-:Y:S01]  /*126f0*/  FADD.FTZ R21, R28.reuse, R21 ;  /* 0x000000151c157221 */ /* 0x040fe20000010000 */
[----:B------:R-:W-:-:S03]  /*12700*/  F2FP.BF16.F32.PACK_AB R28, R28, R27 ;  /* 0x0000001b1c1c723e */ /* 0x000fc600000010ff */
        /* <DEDUP_REMOVED lines=26> */
[----:B------:R-:W-:Y:S01]  /*128b0*/  FFMA.FTZ R81, R81, UR39, -R4 ;  /* 0x0000002751517c23 */ /* 0x000fe20008010804 */
[----:B------:R-:W-:-:S03]  /*128c0*/  F2FP.BF16.F32.PACK_AB R38, R40, R39 ;  /* 0x000000272826723e */ /* 0x000fc600000010ff */
[----:B------:R-:W1:Y:S01]  /*128d0*/  MUFU.EX2 R26, R26 ;  /* 0x0000001a001a7308 */ /* 0x000e620000000800 */
[----:B0-----:R-:W-:-:S07]  /*128e0*/  F2FP.BF16.F32.PACK_AB R33, R15, R24 ;  /* 0x000000180f21723e */ /* 0x001fce00000010ff */
[----:B------:R-:W-:Y:S08]  /*128f0*/  MUFU.EX2 R29, R29 ;  /* 0x0000001d001d7308 */ /* 0x000ff00000000800 */
[----:B------:R-:W-:Y:S01]  /*12900*/  MUFU.EX2 R37, R37 ;  /* 0x0000002500257308 */ /* 0x000fe20000000800 */
[----:B-1----:R-:W-:-:S05]  /*12910*/  F2FP.BF16.F32.PACK_AB R35, R26, R25 ;  /* 0x000000191a23723e */ /* 0x002fca00000010ff */
[----:B------:R0:W-:Y:S02]  /*12920*/  STSM.16.M88.4 [R140+0x21800], R32 ;  /* 0x021800208c007844 */ /* 0x0001e40000000200 */
[----:B------:R-:W-:Y:S08]  /*12930*/  MUFU.EX2 R50, R50 ;  /* 0x0000003200327308 */ /* 0x000ff00000000800 */
[----:B------:R-:W-:Y:S01]  /*12940*/  MUFU.EX2 R51, R51 ;  /* 0x0000003300337308 */ /* 0x000fe20000000800 */
[--C-:B0-----:R-:W-:Y:S01]  /*12950*/  FFMA.FTZ R32, R30, UR39, -R4.reuse ;  /* 0x000000271e207c23 */ /* 0x101fe20008010804 */
[----:B------:R-:W-:Y:S01]  /*12960*/  FSEL R30, R14, RZ, P3 ;  /* 0x000000ff0e1e7208 */ /* 0x000fe20001800000 */
[--C-:B------:R-:W-:Y:S01]  /*12970*/  FFMA.FTZ R33, R82, UR39, -R4.reuse ;  /* 0x0000002752217c23 */ /* 0x100fe20008010804 */
[----:B------:R-:W-:-:S04]  /*12980*/  FFMA.FTZ R34, R85, UR39, -R4 ;  /* 0x0000002755227c23 */ /* 0x000fc80008010804 */
[----:B------:R-:W-:Y:S01]  /*12990*/  MUFU.EX2 R42, R42 ;  /* 0x0000002a002a7308 */ /* 0x000fe20000000800 */
[----:B------:R-:W-:Y:S01]  /*129a0*/  FFMA.FTZ R35, R46, UR39, -R4 ;  /* 0x000000272e237c23 */ /* 0x000fe20008010804 */
[----:B------:R-:W-:-:S04]  /*129b0*/  FADD.FTZ R30, -R30, R13 ;  /* 0x0000000d1e1e7221 */ /* 0x000fc80000010100 */
[----:B------:R-:W-:Y:S01]  /*129c0*/  FMUL.FTZ R13, R30, UR39 ;  /* 0x000000271e0d7c20 */ /* 0x000fe20008410000 */
[----:B------:R-:W-:Y:S01]  /*129d0*/  F2FP.BF16.F32.PACK_AB R30, R16, R31 ;  /* 0x0000001f101e723e */ /* 0x000fe200000010ff */
[----:B------:R-:W-:Y:S08]  /*129e0*/  MUFU.EX2 R32, R32 ;  /* 0x0000002000207308 */ /* 0x000ff00000000800 */
[----:B------:R-:W0:Y:S08]  /*129f0*/  MUFU.EX2 R13, R13 ;  /* 0x0000000d000d7308 */ /* 0x000e300000000800 */
[----:B------:R-:W-:Y:S08]  /*12a00*/  MUFU.EX2 R33, R33 ;  /* 0x0000002100217308 */ /* 0x000ff00000000800 */
[----:B------:R-:W1:Y:S01]  /*12a10*/  MUFU.EX2 R34, R34 ;  /* 0x0000002200227308 */ /* 0x000e620000000800 */
[----:B0-----:R-:W-:Y:S01]  /*12a20*/  FFMA.FTZ R24, R13, R3, R24 ;  /* 0x000000030d187223 */ /* 0x001fe20000010018 */
[--C-:B------:R-:W-:Y:S01]  /*12a30*/  FFMA.FTZ R3, R52, UR39, -R4.reuse ;  /* 0x0000002734037c23 */ /* 0x100fe20008010804 */
[----:B------:R-:W-:-:S02]  /*12a40*/  FFMA.FTZ R52, R60, UR39, -R4 ;  /* 0x000000273c347c23 */ /* 0x000fc40008010804 */
[----:B------:R-:W-:Y:S01]  /*12a50*/  FADD.FTZ R24, R15, R24 ;  /* 0x000000180f187221 */ /* 0x000fe20000010000 */
[----:B------:R-:W-:Y:S02]  /*12a60*/  FFMA.FTZ R15, R56, UR39, -R4 ;  /* 0x00000027380f7c23 */ /* 0x000fe40008010804 */
[----:B------:R-:W0:Y:S01]  /*12a70*/  MUFU.EX2 R45, R45 ;  /* 0x0000002d002d7308 */ /* 0x000e220000000800 */
[----:B------:R-:W-:-:S07]  /*12a80*/  FADD.FTZ R24, R25, R24 ;  /* 0x0000001819187221 */ /* 0x000fce0000010000 */
[----:B------:R-:W-:Y:S01]  /*12a90*/  MUFU.EX2 R41, R41 ;  /* 0x0000002900297308 */ /* 0x000fe20000000800 */
[----:B------:R-:W-:Y:S01]  /*12aa0*/  FADD.FTZ R24, R26, R24 ;  /* 0x000000181a187221 */ /* 0x000fe20000010000 */
[----:B------:R-:W-:Y:S01]  /*12ab0*/  FADD.FTZ R26, R31, R21 ;  /* 0x000000151f1a7221 */ /* 0x000fe20000010000 */
[----:B-1----:R-:W-:Y:S01]  /*12ac0*/  F2FP.BF16.F32.PACK_AB R31, R34, R33 ;  /* 0x00000021221f723e */ /* 0x002fe200000010ff */
[----:B------:R-:W-:Y:S01]  /*12ad0*/  FFMA.FTZ R4, R83, UR39, -R4 ;  /* 0x0000002753047c23 */ /* 0x000fe20008010804 */
[----:B------:R-:W-:Y:S01]  /*12ae0*/  FADD.FTZ R24, R29, R24 ;  /* 0x000000181d187221 */ /* 0x000fe20000010000 */
[----:B------:R-:W-:Y:S01]  /*12af0*/  FADD.FTZ R26, R16, R26 ;  /* 0x0000001a101a7221 */ /* 0x000fe20000010000 */
[C---:B------:R-:W-:Y:S01]  /*12b00*/  F2FP.BF16.F32.PACK_AB R29, R32.reuse, R29 ;  /* 0x0000001d201d723e */ /* 0x040fe200000010ff */
[----:B------:R-:W1:Y:S01]  /*12b10*/  MUFU.EX2 R35, R35 ;  /* 0x0000002300237308 */ /* 0x000e620000000800 */
[----:B------:R-:W-:Y:S01]  /*12b20*/  FADD.FTZ R24, R32, R24 ;  /* 0x0000001820187221 */ /* 0x000fe20000010000 */
[----:B------:R-:W-:-:S02]  /*12b30*/  FADD.FTZ R26, R18, R26 ;  /* 0x0000001a121a7221 */ /* 0x000fc40000010000 */
[----:B--2---:R2:W-:Y:S01]  /*12b40*/  STSM.16.M88.4 [R86], R28 ;  /* 0x0000001c56007844 */ /* 0x0045e20000000200 */
[----:B------:R-:W-:Y:S01]  /*12b50*/  FADD.FTZ R24, R33, R24 ;  /* 0x0000001821187221 */ /* 0x000fe20000010000 */
[C---:B------:R-:W-:Y:S01]  /*12b60*/  FADD.FTZ R26, R36.reuse, R26 ;  /* 0x0000001a241a7221 */ /* 0x040fe20000010000 */
[----:B------:R-:W-:Y:S01]  /*12b70*/  F2FP.BF16.F32.PACK_AB R36, R36, R18 ;  /* 0x000000122424723e */ /* 0x000fe200000010ff */
[----:B------:R-:W3:Y:S01]  /*12b80*/  MUFU.EX2 R3, R3 ;  /* 0x0000000300037308 */ /* 0x000ee20000000800 */
[----:B------:R-:W-:Y:S01]  /*12b90*/  FADD.FTZ R24, R34, R24 ;  /* 0x0000001822187221 */ /* 0x000fe20000010000 */
[----:B------:R-:W-:Y:S01]  /*12ba0*/  FADD.FTZ R26, R39, R26 ;  /* 0x0000001a271a7221 */ /* 0x000fe20000010000 */
[----:B------:R-:W4:Y:S05]  /*12bb0*/  LDL R33, [R1+0x24] ;  /* 0x0000240001217983 */ /* 0x000f2a0000100800 */
[----:B------:R-:W-:Y:S01]  /*12bc0*/  MUFU.EX2 R49, R49 ;  /* 0x0000003100317308 */ /* 0x000fe20000000800 */
[----:B------:R-:W-:Y:S01]  /*12bd0*/  FADD.FTZ R24, R37, R24 ;  /* 0x0000001825187221 */ /* 0x000fe20000010000 */
[----:B------:R-:W-:-:S06]  /*12be0*/  FADD.FTZ R26, R40, R26 ;  /* 0x0000001a281a7221 */ /* 0x000fcc0000010000 */
        /* <DEDUP_REMOVED lines=8> */
[----:B------:R-:W-:Y:S01]  /*12c70*/  FADD.FTZ R18, R47, R18 ;  /* 0x000000122f127221 */ /* 0x000fe20000010000 */
[C---:B------:R-:W-:Y:S02]  /*12c80*/  F2FP.BF16.F32.PACK_AB R46, R48.reuse, R47 ;  /* 0x0000002f302e723e */ /* 0x040fe400000010ff */
[----:B0-----:R-:W-:Y:S01]  /*12c90*/  FADD.FTZ R24, R45, R24 ;  /* 0x000000182d187221 */ /* 0x001fe20000010000 */
[----:B------:R-:W-:Y:S01]  /*12ca0*/  FADD.FTZ R26, R48, R18 ;  /* 0x00000012301a7221 */ /* 0x000fe20000010000 */
[----:B------:R-:W-:Y:S01]  /*12cb0*/  F2FP.BF16.F32.PACK_AB R37, R50, R37 ;  /* 0x000000253225723e */ /* 0x000fe200000010ff */
[----:B------:R-:W0:Y:S01]  /*12cc0*/  MUFU.EX2 R25, R55 ;  /* 0x0000003700197308 */ /* 0x000e220000000800 */
[----:B-1----:R-:W-:Y:S01]  /*12cd0*/  FADD.FTZ R24, R35, R24 ;  /* 0x0000001823187221 */ /* 0x002fe20000010000 */
[----:B------:R-:W-:Y:S01]  /*12ce0*/  FADD.FTZ R26, R53, R26 ;  /* 0x0000001a351a7221 */ /* 0x000fe20000010000 */
[----:B------:R-:W-:-:S02]  /*12cf0*/  F2FP.BF16.F32.PACK_AB R39, R42, R51 ;  /* 0x000000332a27723e */ /* 0x000fc400000010ff */
[----:B------:R-:W-:Y:S01]  /*12d00*/  FADD.FTZ R24, R41, R24 ;  /* 0x0000001829187221 */ /* 0x000fe20000010000 */
[----:B------:R-:W-:Y:S02]  /*12d10*/  FADD.FTZ R26, R54, R26 ;  /* 0x0000001a361a7221 */ /* 0x000fe40000010000 */
[----:B------:R-:W1:Y:S01]  /*12d20*/  MUFU.EX2 R15, R15 ;  /* 0x0000000f000f7308 */ /* 0x000e620000000800 */
[----:B---3--:R-:W-:Y:S01]  /*12d30*/  FADD.FTZ R24, R3, R24 ;  /* 0x0000001803187221 */ /* 0x008fe20000010000 */
[----:B------:R-:W-:-:S06]  /*12d40*/  FADD.FTZ R26, R57, R26 ;  /* 0x0000001a391a7221 */ /* 0x000fcc0000010000 */
[----:B------:R-:W3:Y:S01]  /*12d50*/  MUFU.EX2 R52, R52 ;  /* 0x0000003400347308 */ /* 0x000ee20000000800 */
[----:B0-----:R-:W-:Y:S01]  /*12d60*/  FADD.FTZ R24, R25, R24 ;  /* 0x0000001819187221 */ /* 0x001fe20000010000 */
[----:B------:R-:W-:-:S06]  /*12d70*/  FADD.FTZ R26, R58, R26 ;  /* 0x0000001a3a1a7221 */ /* 0x000fcc0000010000 */
[----:B------:R-:W0:Y:S01]  /*12d80*/  MUFU.EX2 R21, R63 ;  /* 0x0000003f00157308 */ /* 0x000e220000000800 */
[----:B-1----:R-:W-:Y:S01]  /*12d90*/  FADD.FTZ R24, R15, R24 ;  /* 0x000000180f187221 */ /* 0x002fe20000010000 */
[----:B------:R-:W-:-:S06]  /*12da0*/  FADD.FTZ R26, R61, R26 ;  /* 0x0000001a3d1a7221 */ /* 0x000fcc0000010000 */
[----:B------:R-:W1:Y:S01]  /*12db0*/  MUFU.EX2 R16, R64 ;  /* 0x0000004000107308 */ /* 0x000e620000000800 */
[----:B------:R-:W-:Y:S01]  /*12dc0*/  FADD.FTZ R24, R49, R24 ;  /* 0x0000001831187221 */ /* 0x000fe20000010000 */
[----:B------:R-:W-:-:S03]  /*12dd0*/  FADD.FTZ R26, R62, R26 ;  /* 0x0000001a3e1a7221 */ /* 0x000fc60000010000 */
[----:B---3--:R-:W-:Y:S01]  /*12de0*/  FADD.FTZ R27, R52, R24 ;  /* 0x00000018341b7221 */ /* 0x008fe20000010000 */
[----:B--2---:R-:W-:Y:S02]  /*12df0*/  FADD.FTZ R29, R65, R26 ;  /* 0x0000001a411d7221 */ /* 0x004fe40000010000 */
[----:B------:R-:W2:Y:S01]  /*12e00*/  MUFU.EX2 R18, R72 ;  /* 0x0000004800127308 */ /* 0x000ea20000000800 */
[----:B0-----:R-:W-:Y:S01]  /*12e10*/  FADD.FTZ R27, R21, R27 ;  /* 0x0000001b151b7221 */ /* 0x001fe20000010000 */
[----:B------:R-:W-:Y:S01]  /*12e20*/  FADD.FTZ R30, R66, R29 ;  /* 0x0000001d421e7221 */ /* 0x000fe20000010000 */
[----:B------:R-:W-:-:S03]  /*12e30*/  F2FP.BF16.F32.PACK_AB R47, R3, R41 ;  /* 0x00000029032f723e */ /* 0x000fc600000010ff */
[----:B------:R-:W-:Y:S02]  /*12e40*/  FADD.FTZ R29, R69, R30 ;  /* 0x0000001e451d7221 */ /* 0x000fe40000010000 */
[----:B------:R-:W0:Y:S01]  /*12e50*/  MUFU.EX2 R75, R75 ;  /* 0x0000004b004b7308 */ /* 0x000e220000000800 */
[----:B-1----:R-:W-:Y:S01]  /*12e60*/  FADD.FTZ R28, R16, R27 ;  /* 0x0000001b101c7221 */ /* 0x002fe20000010000 */
[----:B------:R-:W-:-:S03]  /*12e70*/  FADD.FTZ R30, R70, R29 ;  /* 0x0000001d461e7221 */ /* 0x000fc60000010000 */
[----:B------:R-:W-:Y:S01]  /*12e80*/  FADD.FTZ R3, R67, R28 ;  /* 0x0000001c43037221 */ /* 0x000fe20000010000 */
[----:B------:R-:W-:Y:S01]  /*12e90*/  F2FP.BF16.F32.PACK_AB R25, R15, R25 ;  /* 0x000000190f19723e */ /* 0x000fe200000010ff */
[----:B------:R-:W-:Y:S02]  /*12ea0*/  FADD.FTZ R15, R73, R30 ;  /* 0x0000001e490f7221 */ /* 0x000fe40000010000 */
[----:B------:R-:W-:Y:S02]  /*12eb0*/  FADD.FTZ R28, R68, R3 ;  /* 0x00000003441c7221 */ /* 0x000fe40000010000 */
[C---:B------:R-:W-:Y:S02]  /*12ec0*/  FADD.FTZ R32, R74.reuse, R15 ;  /* 0x0000000f4a207221 */ /* 0x040fe40000010000 */
[----:B------:R-:W-:Y:S01]  /*12ed0*/  FADD.FTZ R3, R71, R28 ;  /* 0x0000001c47037221 */ /* 0x000fe20000010000 */
[----:B------:R-:W-:Y:S02]  /*12ee0*/  F2FP.BF16.F32.PACK_AB R74, R74, R73 ;  /* 0x000000494a4a723e */ /* 0x000fe400000010ff */
[C---:B--2---:R-:W-:Y:S01]  /*12ef0*/  F2FP.BF16.F32.PACK_AB R73, R18.reuse, R71 ;  /* 0x000000471249723e */ /* 0x044fe200000010ff */
[----:B------:R-:W-:-:S02]  /*12f00*/  FADD.FTZ R30, R18, R3 ;  /* 0x00000003121e7221 */ /* 0x000fc40000010000 */
[----:B------:R-:W2:Y:S01]  /*12f10*/  LDL R18, [R1+0x8] ;  /* 0x0000080001127983 */ /* 0x000ea20000100800 */
[----:B------:R-:W1:Y:S08]  /*12f20*/  MUFU.EX2 R76, R76 ;  /* 0x0000004c004c7308 */ /* 0x000e700000000800 */
[----:B------:R-:W-:Y:S08]  /*12f30*/  MUFU.EX2 R80, R80 ;  /* 0x0000005000507308 */ /* 0x000ff00000000800 */
[----:B------:R-:W3:Y:S08]  /*12f40*/  MUFU.EX2 R79, R79 ;  /* 0x0000004f004f7308 */ /* 0x000ef00000000800 */
[----:B------:R-:W-:Y:S08]  /*12f50*/  MUFU.EX2 R81, R81 ;  /* 0x0000005100517308 */ /* 0x000ff00000000800 */
[----:B------:R-:W5:Y:S01]  /*12f60*/  MUFU.EX2 R28, R4 ;  /* 0x00000004001c7308 */ /* 0x000f620000000800 */
[----:B------:R-:W-:-:S02]  /*12f70*/  F2FP.BF16.F32.PACK_AB R44, R44, R43 ;  /* 0x0000002b2c2c723e */ /* 0x000fc400000010ff */
[----:B------:R-:W-:Y:S02]  /*12f80*/  F2FP.BF16.F32.PACK_AB R45, R35, R45 ;  /* 0x0000002d232d723e */ /* 0x000fe400000010ff */
[----:B------:R-:W-:Y:S02]  /*12f90*/  F2FP.BF16.F32.PACK_AB R24, R54, R53 ;  /* 0x000000353618723e */ /* 0x000fe400000010ff */
[----:B------:R-:W-:Y:S02]  /*12fa0*/  F2FP.BF16.F32.PACK_AB R26, R58, R57 ;  /* 0x000000393a1a723e */ /* 0x000fe400000010ff */
[----:B------:R-:W-:Y:S01]  /*12fb0*/  F2FP.BF16.F32.PACK_AB R27, R52, R49 ;  /* 0x00000031341b723e */ /* 0x000fe200000010ff */
[----:B------:R-:W-:Y:S01]  /*12fc0*/  STSM.16.M88.4 [R142], R36 ;  /* 0x000000248e007844 */ /* 0x000fe20000000200 */
[----:B------:R-:W-:Y:S01]  /*12fd0*/  F2FP.BF16.F32.PACK_AB R66, R66, R65 ;  /* 0x000000414242723e */ /* 0x000fe200000010ff */
[----:B0-----:R-:W-:Y:S01]  /*12fe0*/  FADD.FTZ R3, R75, R30 ;  /* 0x0000001e4b037221 */ /* 0x001fe20000010000 */
[----:B------:R-:W-:Y:S01]  /*12ff0*/  F2FP.BF16.F32.PACK_AB R64, R62, R61 ;  /* 0x0000003d3e40723e */ /* 0x000fe200000010ff */
[----:B------:R-:W-:Y:S01]  /*13000*/  STSM.16.M88.4 [R141], R44 ;  /* 0x0000002c8d007844 */ /* 0x000fe20000000200 */
[----:B------:R-:W-:-:S02]  /*13010*/  F2FP.BF16.F32.PACK_AB R65, R16, R21 ;  /* 0x000000151041723e */ /* 0x000fc400000010ff */
[----:B------:R-:W-:Y:S01]  /*13020*/  F2FP.BF16.F32.PACK_AB R67, R68, R67 ;  /* 0x000000434443723e */ /* 0x000fe200000010ff */
[----:B------:R0:W-:Y:S01]  /*13030*/  STSM.16.M88.4 [R140+0x27800], R24 ;  /* 0x027800188c007844 */ /* 0x0001e20000000200 */
[----:B------:R-:W-:Y:S02]  /*13040*/  F2FP.BF16.F32.PACK_AB R72, R70, R69 ;  /* 0x000000454648723e */ /* 0x000fe400000010ff */
[----:B-1----:R-:W-:Y:S02]  /*13050*/  F2FP.BF16.F32.PACK_AB R75, R76, R75 ;  /* 0x0000004b4c4b723e */ /* 0x002fe400000010ff */
[----:B0-----:R-:W-:Y:S02]  /*13060*/  F2FP.BF16.F32.PACK_AB R24, R78, R77 ;  /* 0x0000004d4e18723e */ /* 0x001fe400000010ff */
[----:B---3--:R-:W-:Y:S02]  /*13070*/  F2FP.BF16.F32.PACK_AB R25, R79, R80 ;  /* 0x000000504f19723e */ /* 0x008fe400000010ff */
[----:B------:R-:W-:-:S02]  /*13080*/  F2FP.BF16.F32.PACK_AB R26, R11, R84 ;  /* 0x000000540b1a723e */ /* 0x000fc400000010ff */
[----:B-----5:R-:W-:Y:S01]  /*13090*/  F2FP.BF16.F32.PACK_AB R27, R28, R81 ;  /* 0x000000511c1b723e */ /* 0x020fe200000010ff */
[----:B------:R-:W-:Y:S01]  /*130a0*/  FADD.FTZ R3, R76, R3 ;  /* 0x000000034c037221 */ /* 0x000fe20000010000 */
[----:B------:R-:W-:-:S03]  /*130b0*/  FADD.FTZ R15, R77, R32 ;  /* 0x000000204d0f7221 */ /* 0x000fc60000010000 */
[----:B------:R-:W-:Y:S01]  /*130c0*/  FADD.FTZ R16, R80, R3 ;  /* 0x0000000350107221 */ /* 0x000fe20000010000 */
[----:B------:R-:W-:-:S03]  /*130d0*/  FADD.FTZ R15, R78, R15 ;  /* 0x0000000f4e0f7221 */ /* 0x000fc60000010000 */
[----:B------:R-:W-:Y:S01]  /*130e0*/  FADD.FTZ R16, R79, R16 ;  /* 0x000000104f107221 */ /* 0x000fe20000010000 */
[----:B------:R-:W-:-:S03]  /*130f0*/  FADD.FTZ R4, R84, R15 ;  /* 0x0000000f54047221 */ /* 0x000fc60000010000 */
        /* <DEDUP_REMOVED lines=49> */
[----:B------:R-:W-:Y:S01]  /*13410*/  FADD.FTZ R4, R11, R4 ;  /* 0x000000040b047221 */ /* 0x000fe20000010000 */
[----:B------:R-:W-:Y:S01]  /*13420*/  FADD.FTZ R3, R28, R3 ;  /* 0x000000031c037221 */ /* 0x000fe20000010000 */
[----:B------:R-:W-:-:S02]  /*13430*/  IMAD.MOV.U32 R16, RZ, RZ, R20 ;  /* 0x000000ffff107224 */ /* 0x000fc400078e0014 */
[----:B------:R-:W-:Y:S02]  /*13440*/  IMAD.MOV.U32 R12, RZ, RZ, R10 ;  /* 0x000000ffff0c7224 */ /* 0x000fe400078e000a */
[----:B------:R-:W-:Y:S01]  /*13450*/  IMAD.MOV.U32 R13, RZ, RZ, R14 ;  /* 0x000000ffff0d7224 */ /* 0x000fe200078e000e */
[----:B----4-:R0:W-:Y:S04]  /*13460*/  STSM.16.M88.4 [R33], R64 ;  /* 0x0000004021007844 */ /* 0x0101e80000000200 */
[----:B------:R0:W-:Y:S04]  /*13470*/  STSM.16.M88.4 [R142+0x6000], R72 ;  /* 0x006000488e007844 */ /* 0x0001e80000000200 */
[----:B------:R0:W-:Y:S01]  /*13480*/  STSM.16.M88.4 [R141+0x6000], R24 ;  /* 0x006000188d007844 */ /* 0x0001e20000000200 */
[----:B------:R1:W-:Y:S06]  /*13490*/  MEMBAR.ALL.CTA ;  /* 0x0000000000007992 */ /* 0x0003ec0000008000 */
[----:B-1----:R-:W1:Y:S01]  /*134a0*/  FENCE.VIEW.ASYNC.S ;  /* 0x00000000000073c6 */ /* 0x002e620000000000 */
[C---:B--2---:R-:W-:Y:S01]  /*134b0*/  ISETP.GT.AND P3, PT, R0.reuse, R18, PT ;  /* 0x000000120000720c */ /* 0x044fe20003f64270 */
[----:B------:R-:W-:-:S02]  /*134c0*/  VIADD R0, R0, 0xffffffff ;  /* 0xffffffff00007836 */ /* 0x000fc40000000000 */
[----:B------:R-:W-:Y:S01]  /*134d0*/  IMAD.MOV.U32 R18, RZ, RZ, R5 ;  /* 0x000000ffff127224 */ /* 0x000fe200078e0005 */
[----:B-1----:R-:W-:-:S09]  /*134e0*/  NOP ;  /* 0x0000000000007918 */ /* 0x002fd20000000000 */
[----:B0-----:R-:W-:Y:S05]  /*134f0*/  @P3 BRA `(.L_x_11438) ;  /* 0xffffffc400303947 */ /* 0x001fea000383ffff */
[----:B------:R-:W-:Y:S02]  /*13500*/  IMAD.MOV.U32 R13, RZ, RZ, R14 ;  /* 0x000000ffff0d7224 */ /* 0x000fe400078e000e */
[----:B------:R-:W-:Y:S02]  /*13510*/  IMAD.MOV.U32 R12, RZ, RZ, R10 ;  /* 0x000000ffff0c7224 */ /* 0x000fe400078e000a */
[----:B------:R-:W-:Y:S02]  /*13520*/  IMAD.MOV.U32 R16, RZ, RZ, R20 ;  /* 0x000000ffff107224 */ /* 0x000fe400078e0014 */
[----:B------:R-:W-:-:S07]  /*13530*/  IMAD.MOV.U32 R18, RZ, RZ, R5 ;  /* 0x000000ffff127224 */ /* 0x000fce00078e0005 */
.L_x_11420:
        /* <DEDUP_REMOVED lines=8> */
[----:B--2---:R-:W-:Y:S01]  /*135c0*/  VIADD R5, R14, 0xbf ;  /* 0x000000bf0e057836 */ /* 0x004fe20000000000 */
[----:B------:R-:W-:-:S03]  /*135d0*/  IADD3 R14, R138, 0x1, -R22 ;  /* 0x000000018a0e7810 */ /* 0x000fc60007ffe816 */
        /* <DEDUP_REMOVED lines=15> */
.L_x_11441:
[----:B------:R-:W-:-:S13]  /*136d0*/  ISETP.NE.AND P2, PT, R20, 0x1, PT ;  /* 0x000000011400780c */ /* 0x000fda0003f45270 */
[----:B------:R-:W0:Y:S02]  /*136e0*/  @P2 LDC.64 R10, c[0x0][0x9e8] ;  /* 0x00027a00ff0a2b82 */ /* 0x000e240000000a00 */
[----:B0-----:R-:W-:-:S05]  /*136f0*/  @P2 IMAD.HI.U32 R10, R5, R10, RZ ;  /* 0x0000000a050a2227 */ /* 0x001fca00078e00ff */
[----:B------:R-:W-:-:S07]  /*13700*/  @P2 SHF.R.U32.HI R5, RZ, R11, R10 ;  /* 0x0000000bff052219 */ /* 0x000fce000001160a */
.L_x_11442:
[----:B------:R-:W-:Y:S05]  /*13710*/  BSYNC B0 ;  /* 0x0000000000007941 */ /* 0x000fea0003800000 */
.L_x_11440:
[----:B------:R-:W-:-:S05]  /*13720*/  IMAD R5, R5, R20, RZ ;  /* 0x0000001405057224 */ /* 0x000fca00078e02ff */
[----:B------:R-:W-:-:S07]  /*13730*/  VIMNMX R14, R14, R5, !PT ;  /* 0x000000050e0e7248 */ /* 0x000fce0007fe0100 */
.L_x_11439:
[----:B------:R-:W2:Y:S01]  /*13740*/  LDL R10, [R1+0x44] ;  /* 0x00004400010a7983 */ /* 0x000ea20000100800 */
[----:B------:R-:W-:-:S05]  /*13750*/  VIADD R14, R14, 0x7f ;  /* 0x0000007f0e0e7836 */ /* 0x000fca0000000000 */
[----:B------:R-:W-:-:S04]  /*13760*/  SHF.R.S32.HI R5, RZ, 0x1f, R14 ;  /* 0x0000001fff057819 */ /* 0x000fc8000001140e */
[----:B------:R-:W-:-:S04]  /*13770*/  LEA.HI R5, R5, R14, RZ, 0x7 ;  /* 0x0000000e05057211 */ /* 0x000fc800078f38ff */
[----:B------:R-:W-:-:S04]  /*13780*/  SHF.R.S32.HI R5, RZ, 0x7, R5 ;  /* 0x00000007ff057819 */ /* 0x000fc80000011405 */
[----:B--2---:R-:W-:-:S04]  /*13790*/  VIMNMX R155, R10, R5, !PT ;  /* 0x000000050a9b7248 */ /* 0x004fc80007fe0100 */
[----:B------:R-:W-:-:S13]  /*137a0*/  ISETP.GE.AND P2, PT, R0, R155, PT ;  /* 0x0000009b0000720c */ /* 0x000fda0003f46270 */
[----:B------:R-:W-:Y:S05]  /*137b0*/  @!P2 BRA `(.L_x_11443) ;  /* 0x0000002800eca947 */ /* 0x000fea0003800000 */
[----:B------:R-:W-:Y:S02]  /*137c0*/  IMAD.MOV.U32 R5, RZ, RZ, R13 ;  /* 0x000000ffff057224 */ /* 0x000fe400078e000d */
[----:B------:R-:W-:Y:S02]  /*137d0*/  IMAD.MOV.U32 R11, RZ, RZ, R12 ;  /* 0x000000ffff0b7224 */ /* 0x000fe400078e000c */
[----:B------:R-:W-:Y:S02]  /*137e0*/  IMAD.MOV.U32 R14, RZ, RZ, R18 ;  /* 0x000000ffff0e7224 */ /* 0x000fe400078e0012 */
[----:B------:R-:W-:-:S07]  /*137f0*/  IMAD.MOV.U32 R10, RZ, RZ, R16 ;  /* 0x000000ffff0a7224 */ /* 0x000fce00078e0010 */
.L_x_11453:
        /* <DEDUP_REMOVED lines=10> */
.L_x_11445:
[----:B------:R-:W-:Y:S01]  /*138a0*/  IMAD R12, R16, 0x8, R2 ;  /* 0x00000008100c7824 */ /* 0x000fe200078e0202 */
[----:B------:R-:W-:-:S04]  /*138b0*/  SHF.L.U32 R13, R18, 0x1f, RZ ;  /* 0x0000001f120d7819 */ /* 0x000fc800000006ff */
[----:B------:R0:W1:Y:S01]  /*138c0*/  SYNCS.PHASECHK.TRANS64.TRYWAIT P3, [R12+URZ+0x2d830], R13 ;  /* 0x02d8300d0c0075a7 */ /* 0x000062000806017f */
[----:B------:R-:W-:Y:S05]  /*138d0*/  @!P0 BRA `(.L_x_11446) ;  /* 0x0000000000048947 */ /* 0x000fea0003800000 */
[----:B------:R-:W-:Y:S01]  /*138e0*/  BPT.TRAP 0x1 ;  /* 0x000000040000795c */ /* 0x000fe20000300000 */
.L_x_11446:
[----:B------:R-:W-:Y:S04]  /*138f0*/  BSSY B0, `(.L_x_11444) ;  /* 0x0000004000007945 */ /* 0x000fe80003800000 */
[----:B-1----:R-:W-:Y:S05]  /*13900*/  @P3 BRA `(.L_x_11447) ;  /* 0x0000000000083947 */ /* 0x002fea0003800000 */
[----:B------:R-:W1:Y:S02]  /*13910*/  SYNCS.PHASECHK.TRANS64.TRYWAIT P3, [R12+URZ+0x2d830], R13 ;  /* 0x02d8300d0c0075a7 */ /* 0x000e64000806017f */
[----:B-1----:R-:W-:Y:S05]  /*13920*/  @!P3 BRA `(.L_x_11448) ;  /* 0x000001180010b947 */ /* 0x002fea0003800000 */
.L_x_11447:
[----:B------:R-:W-:Y:S05]  /*13930*/  BSYNC B0 ;  /* 0x0000000000007941 */ /* 0x000fea0003800000 */
.L_x_11444:
        /* <DEDUP_REMOVED lines=60> */
.L_x_11450:
[----:B------:R-:W-:Y:S01]  /*13d00*/  SHF.L.U32 R12, R14, 0x1f, RZ ;  /* 0x0000001f0e0c7819 */ /* 0x000fe200000006ff */
[----:B------:R-:W-:-:S04]  /*13d10*/  IMAD R13, R10, 0x8, R2 ;  /* 0x000000080a0d7824 */ /* 0x000fc800078e0202 */
[----:B------:R0:W1:Y:S01]  /*13d20*/  SYNCS.PHASECHK.TRANS64.TRYWAIT P2, [R13+URZ+0x2d850], R12 ;  /* 0x02d8500c0d0075a7 */ /* 0x000062000804017f */
[----:B------:R-:W-:Y:S05]  /*13d30*/  @!P0 BRA `(.L_x_11451) ;  /* 0x0000000000048947 */ /* 0x000fea0003800000 */
[----:B------:R-:W-:Y:S01]  /*13d40*/  BPT.TRAP 0x1 ;  /* 0x000000040000795c */ /* 0x000fe20000300000 */
.L_x_11451:
[----:B-1----:R-:W-:Y:S05]  /*13d50*/  @P2 BRA `(.L_x_11449) ;  /* 0x0000000000082947 */ /* 0x002fea0003800000 */
[----:B------:R-:W1:Y:S02]  /*13d60*/  SYNCS.PHASECHK.TRANS64.TRYWAIT P2, [R13+URZ+0x2d850], R12 ;  /* 0x02d8500c0d0075a7 */ /* 0x000e64000804017f */
[----:B-1----:R-:W-:Y:S05]  /*13d70*/  @!P2 BRA `(.L_x_11452) ;  /* 0x000001140010a947 */ /* 0x002fea0003800000 */
.L_x_11449:
[----:B01----:R-:W-:Y:S01]  /*13d80*/  VIADD R12, R2, 0x400 ;  /* 0x00000400020c7836 */ /* 0x003fe20000000000 */
[----:B------:R-:W-:Y:S05]  /*13d90*/  WARPSYNC.ALL ;  /* 0x0000000000007948 */ /* 0x000fea0003800000 */
[----:B------:R-:W-:-:S04]  /*13da0*/  SHF.R.U32.HI R12, RZ, 0x4, R12 ;  /* 0x00000004ff0c7819 */ /* 0x000fc8000001160c */
[----:B------:R-:W-:-:S04]  /*13db0*/  LOP3.LUT R12, R12, 0x3fff, RZ, 0xc0, !PT ;  /* 0x00003fff0c0c7812 */ /* 0x000fc800078ec0ff */
[----:B------:R-:W-:-:S05]  /*13dc0*/  LOP3.LUT R12, R12, 0x2000000, RZ, 0xfc, !PT ;  /* 0x020000000c0c7812 */ /* 0x000fca00078efcff */
[----:B------:R-:W-:Y:S02]  /*13dd0*/  IMAD R12, R10, 0x600, R12 ;  /* 0x000006000a0c7824 */ /* 0x000fe400078e020c */
[----:B------:R-:W-:Y:S01]  /*13de0*/  FMUL.FTZ R20, R29, UR49 ;  /* 0x000000311d147c20 */ /* 0x000fe20008410000 */
[----:B------:R-:W-:Y:S02]  /*13df0*/  IMAD.MOV.U32 R13, RZ, RZ, -0x7fffffe0 ;  /* 0x80000020ff0d7424 */ /* 0x000fe400078e00ff */
[----:B------:R-:W-:Y:S01]  /*13e00*/  FMUL.FTZ R21, R32, UR49 ;  /* 0x0000003120157c20 */ /* 0x000fe20008410000 */
[C---:B------:R-:W-:Y:S01]  /*13e10*/  VIADD R14, R12.reuse, 0x40 ;  /* 0x000000400c0e7836 */ /* 0x040fe20000000000 */
[----:B------:R-:W-:Y:S01]  /*13e20*/  R2UR UR10, R12 ;  /* 0x000000000c0a72ca */ /* 0x000fe200000e0000 */
[----:B------:R-:W-:Y:S01]  /*13e30*/  IMAD.MOV.U32 R15, RZ, RZ, -0x7fffffe0 ;  /* 0x80000020ff0f7424 */ /* 0x000fe200078e00ff */
[C---:B------:R-:W-:Y:S01]  /*13e40*/  R2UR UR11, R13.reuse ;  /* 0x000000000d0b72ca */ /* 0x040fe200000e0000 */
[----:B------:R-:W-:Y:S01]  /*13e50*/  MUFU.TANH R20, R20 ;  /* 0x0000001400147308 */ /* 0x000fe20000002400 */
[----:B------:R-:W-:Y:S01]  /*13e60*/  R2UR UR14, R14 ;  /* 0x000000000e0e72ca */ /* 0x000fe200000e0000 */
[----:B------:R-:W-:Y:S01]  /*13e70*/  VIADD R14, R12, 0x80 ;  /* 0x000000800c0e7836 */ /* 0x000fe20000000000 */
[----:B------:R-:W-:Y:S01]  /*13e80*/  R2UR UR47, R13 ;  /* 0x000000000d2f72ca */ /* 0x000fe200000e0000 */
[----:B------:R-:W-:Y:S01]  /*13e90*/  FMUL.FTZ R13, R24, UR49 ;  /* 0x00000031180d7c20 */ /* 0x000fe20008410000 */
[----:B------:R-:W-:Y:S01]  /*13ea0*/  R2UR UR15, R15 ;  /* 0x000000000f0f72ca */ /* 0x000fe200000e0000 */
[----:B------:R-:W-:Y:S01]  /*13eb0*/  FMUL.FTZ R24, R33, UR49 ;  /* 0x0000003121187c20 */ /* 0x000fe20008410000 */
[----:B------:R-:W-:Y:S01]  /*13ec0*/  R2UR UR18, R14 ;  /* 0x000000000e1272ca */ /* 0x000fe200000e0000 */
[----:B------:R-:W-:Y:S01]  /*13ed0*/  VIADD R14, R12, 0xc0 ;  /* 0x000000c00c0e7836 */ /* 0x000fe20000000000 */
[C---:B------:R-:W-:Y:S01]  /*13ee0*/  R2UR UR19, R15.reuse ;  /* 0x000000000f1372ca */ /* 0x040fe200000e0000 */
[----:B------:R-:W0:Y:S01]  /*13ef0*/  MUFU.TANH R13, R13 ;  /* 0x0000000d000d7308 */ /* 0x000e220000002400 */
[C---:B------:R-:W-:Y:S01]  /*13f00*/  R2UR UR23, R15.reuse ;  /* 0x000000000f1772ca */ /* 0x040fe200000e0000 */
[----:B------:R-:W-:Y:S01]  /*13f10*/  FMUL.FTZ R29, R40, UR49 ;  /* 0x00000031281d7c20 */ /* 0x000fe20008410000 */
[----:B------:R-:W-:Y:S01]  /*13f20*/  R2UR UR22, R14 ;  /* 0x000000000e1672ca */ /* 0x000fe200000e0000 */
[----:B------:R-:W-:Y:S01]  /*13f30*/  VIADD R14, R12, 0x100 ;  /* 0x000001000c0e7836 */ /* 0x000fe20000000000 */
[----:B------:R-:W-:Y:S01]  /*13f40*/  R2UR UR27, R15 ;  /* 0x000000000f1b72ca */ /* 0x000fe200000e0000 */
[----:B------:R-:W-:Y:S01]  /*13f50*/  FMUL.FTZ R32, R41, UR49 ;  /* 0x0000003129207c20 */ /* 0x000fe20008410000 */
[C---:B------:R-:W-:Y:S01]  /*13f60*/  R2UR UR31, R15.reuse ;  /* 0x000000000f1f72ca */ /* 0x040fe200000e0000 */
[----:B------:R-:W-:Y:S01]  /*13f70*/  MUFU.TANH R21, R21 ;  /* 0x0000001500157308 */ /* 0x000fe20000002400 */
[----:B------:R-:W-:Y:S01]  /*13f80*/  R2UR UR26, R14 ;  /* 0x000000000e1a72ca */ /* 0x000fe200000e0000 */
[----:B------:R-:W-:Y:S01]  /*13f90*/  VIADD R14, R12, 0x140 ;  /* 0x000001400c0e7836 */ /* 0x000fe20000000000 */
[----:B------:R-:W-:Y:S01]  /*13fa0*/  R2UR UR35, R15 ;  /* 0x000000000f2372ca */ /* 0x000fe200000e0000 */
[----:B------:R-:W-:Y:S01]  /*13fb0*/  FMUL.FTZ R15, R28, UR49 ;  /* 0x000000311c0f7c20 */ /* 0x000fe20008410000 */
[----:B------:R-:W-:Y:S01]  /*13fc0*/  FMUL.FTZ R28, R37, UR49 ;  /* 0x00000031251c7c20 */ /* 0x000fe20008410000 */
[----:B------:R-:W-:Y:S01]  /*13fd0*/  FMUL.FTZ R33, R44, UR49 ;  /* 0x000000312c217c20 */ /* 0x000fe20008410000 */
[----:B------:R-:W-:Y:S01]  /*13fe0*/  R2UR UR30, R14 ;  /* 0x000000000e1e72ca */ /* 0x000fe200000e0000 */
[C---:B------:R-:W-:Y:S01]  /*13ff0*/  VIADD R14, R12.reuse, 0x180 ;  /* 0x000001800c0e7836 */ /* 0x040fe20000000000 */
[----:B------:R-:W-:Y:S01]  /*14000*/  MUFU.TANH R24, R24 ;  /* 0x0000001800187308 */ /* 0x000fe20000002400 */
[----:B------:R-:W-:-:S02]  /*14010*/  VIADD R12, R12, 0x1c0 ;  /* 0x000001c00c0c7836 */ /* 0x000fc40000000000 */
[----:B------:R-:W-:Y:S01]  /*14020*/  FMUL.FTZ R37, R48, UR49 ;  /* 0x0000003130257c20 */ /* 0x000fe20008410000 */
[----:B------:R-:W-:Y:S01]  /*14030*/  FMUL.FTZ R40, R49, UR49 ;  /* 0x0000003131287c20 */ /* 0x000fe20008410000 */
[----:B------:R-:W-:Y:S01]  /*14040*/  R2UR UR34, R14 ;  /* 0x000000000e2272ca */ /* 0x000fe200000e0000 */
[----:B------:R-:W-:Y:S01]  /*14050*/  FMUL.FTZ R14, R25, UR49 ;  /* 0x00000031190e7c20 */ /* 0x000fe20008410000 */
[----:B------:R-:W-:Y:S01]  /*14060*/  R2UR UR46, R12 ;  /* 0x000000000c2e72ca */ /* 0x000fe200000e0000 */
        /* <DEDUP_REMOVED lines=29> */
[----:B------:R-:W-:Y:S01]  /*14240*/  UMOV UR39, UR6 ;  /* 0x0000000600277c82 */ /* 0x000fe20008000000 */
        /* <DEDUP_REMOVED lines=8> */
[----:B------:R-:W-:Y:S01]  /*142d0*/  FMNMX.FTZ R12, R21, R12, !PT ;  /* 0x0000000c150c7209 */ /* 0x000fe20007810000 */
[----:B------:R-:W-:Y:S01]  /*142e0*/  FMUL.FTZ R39, R39, UR49 ;  /* 0x0000003127277c20 */ /* 0x000fe20008410000 */
[----:B------:R-:W-:Y:S01]  /*142f0*/  FMUL.FTZ R38, R42, UR49 ;  /* 0x000000312a267c20 */ /* 0x000fe20008410000 */
[----:B------:R-:W3:Y:S01]  /*14300*/  MUFU.TANH R32, R32 ;  /* 0x0000002000207308 */ /* 0x000ee20000002400 */
        /* <DEDUP_REMOVED lines=12> */
[----:B0-----:R-:W-:Y:S01]  /*143d0*/  FMNMX.FTZ R12, R29, R12, !PT ;  /* 0x0000000c1d0c7209 */ /* 0x001fe20007810000 */
[----:B------:R-:W-:Y:S01]  /*143e0*/  FMUL.FTZ R59, R66, UR49 ;  /* 0x00000031423b7c20 */ /* 0x000fe20008410000 */
[----:B------:R-:W-:Y:S01]  /*143f0*/  FMUL.FTZ R63, R70, UR49 ;  /* 0x00000031463f7c20 */ /* 0x000fe20008410000 */
        /* <DEDUP_REMOVED lines=51> */
[----:B-1----:R-:W-:-:S05]  /*14730*/  FMNMX.FTZ R12, R76, R12, !PT ;  /* 0x0000000c4c0c7209 */ /* 0x002fca0007810000 */
[----:B------:R-:W0:Y:S02]  /*14740*/  SHFL.BFLY PT, R26, R12, 0x2, 0x1f ;  /* 0x0c401f000c1a7f89 */ /* 0x000e2400000e0000 */
[----:B------:R-:W-:Y:S08]  /*14750*/  MUFU.TANH R85, R85 ;  /* 0x0000005500557308 */ /* 0x000ff00000002400 */
[----:B------:R-:W-:Y:S08]  /*14760*/  MUFU.TANH R144, R144 ;  /* 0x0000009000907308 */ /* 0x000ff00000002400 */
[----:B------:R-:W-:Y:S01]  /*14770*/  MUFU.TANH R80, R80 ;  /* 0x0000005000507308 */ /* 0x000fe20000002400 */
[----:B0-----:R-:W-:-:S07]  /*14780*/  FMNMX.FTZ R12, R12, R26, !PT ;  /* 0x0000001a0c0c7209 */ /* 0x001fce0007810000 */
[----:B------:R-:W-:Y:S01]  /*14790*/  MUFU.TANH R81, R81 ;  /* 0x0000005100517308 */ /* 0x000fe20000002400 */
[----:B------:R-:W0:Y:S07]  /*147a0*/  SHFL.BFLY PT, R26, R12, 0x1, 0x1f ;  /* 0x0c201f000c1a7f89 */ /* 0x000e2e00000e0000 */
[----:B------:R-:W-:Y:S08]  /*147b0*/  MUFU.TANH R143, R143 ;  /* 0x0000008f008f7308 */ /* 0x000ff00000002400 */
[----:B------:R-:W-:Y:S08]  /*147c0*/  MUFU.TANH R39, R39 ;  /* 0x0000002700277308 */ /* 0x000ff00000002400 */
[----:B------:R-:W-:Y:S01]  /*147d0*/  MUFU.TANH R38, R38 ;  /* 0x0000002600267308 */ /* 0x000fe20000002400 */
[----:B0-----:R-:W-:-:S05]  /*147e0*/  FMNMX.FTZ R12, R12, R26, !PT ;  /* 0x0000001a0c0c7209 */ /* 0x001fca0007810000 */
[C---:B------:R-:W-:Y:S01]  /*147f0*/  FADD.FTZ R34, -R12.reuse, R11 ;  /* 0x0000000b0c227221 */ /* 0x040fe20000010100 */
[----:B------:R-:W-:Y:S01]  /*14800*/  FMUL.FTZ R26, R12, UR39 ;  /* 0x000000270c1a7c20 */ /* 0x000fe20008410000 */
[----:B------:R0:W-:Y:S02]  /*14810*/  MUFU.TANH R11, R50 ;  /* 0x00000032000b7308 */ /* 0x0001e40000002400 */
[----:B------:R-:W-:Y:S01]  /*14820*/  FMUL.FTZ R34, R34, UR39 ;  /* 0x0000002722227c20 */ /* 0x000fe20008410000 */
[--C-:B------:R-:W-:Y:S01]  /*14830*/  FFMA.FTZ R13, R13, UR39, -R26.reuse ;  /* 0x000000270d0d7c23 */ /* 0x100fe2000801081a */
[--C-:B------:R-:W-:Y:S01]  /*14840*/  FFMA.FTZ R31, R14, UR39, -R26.reuse ;  /* 0x000000270e1f7c23 */ /* 0x100fe2000801081a */
[--C-:B------:R-:W-:Y:S01]  /*14850*/  FFMA.FTZ R14, R24, UR39, -R26.reuse ;  /* 0x00000027180e7c23 */ /* 0x100fe2000801081a */
[--C-:B------:R-:W-:Y:S01]  /*14860*/  FFMA.FTZ R30, R15, UR39, -R26.reuse ;  /* 0x000000270f1e7c23 */ /* 0x100fe2000801081a */
[--C-:B------:R-:W-:Y:S01]  /*14870*/  FFMA.FTZ R20, R20, UR39, -R26.reuse ;  /* 0x0000002714147c23 */ /* 0x100fe2000801081a */
[----:B------:R-:W-:Y:S01]  /*14880*/  MUFU.EX2 R34, R34 ;  /* 0x0000002200227308 */ /* 0x000fe20000000800 */
[----:B0-----:R-:W-:Y:S01]  /*14890*/  FMUL.FTZ R50, R55, UR49 ;  /* 0x0000003137327c20 */ /* 0x001fe20008410000 */
[----:B------:R-:W-:Y:S01]  /*148a0*/  FMUL.FTZ R55, R62, UR49 ;  /* 0x000000313e377c20 */ /* 0x000fe20008410000 */
[----:B------:R-:W-:Y:S01]  /*148b0*/  FMUL.FTZ R62, R67, UR49 ;  /* 0x00000031433e7c20 */ /* 0x000fe20008410000 */
[----:B------:R-:W-:Y:S01]  /*148c0*/  FMUL.FTZ R67, R74, UR49 ;  /* 0x000000314a437c20 */ /* 0x000fe20008410000 */
[----:B------:R-:W-:Y:S01]  /*148d0*/  FMUL.FTZ R74, R79, UR49 ;  /* 0x000000314f4a7c20 */ /* 0x000fe20008410000 */
[----:B------:R-:W-:Y:S01]  /*148e0*/  FMUL.FTZ R79, R87, UR49 ;  /* 0x00000031574f7c20 */ /* 0x000fe20008410000 */
[--C-:B------:R-:W-:Y:S01]  /*148f0*/  FFMA.FTZ R21, R21, UR39, -R26.reuse ;  /* 0x0000002715157c23 */ /* 0x100fe2000801081a */
[----:B------:R-:W2:Y:S01]  /*14900*/  LDL R87, [R1+0x3c] ;  /* 0x00003c0001577983 */ /* 0x000ea20000100800 */
        /* <DEDUP_REMOVED lines=16> */
[----:B------:R-:W3:Y:S01]  /*14a10*/  MUFU.TANH R35, R35 ;  /* 0x0000002300237308 */ /* 0x000ee20000002400 */
[----:B0-----:R-:W-:Y:S01]  /*14a20*/  FFMA.FTZ R4, R34, R4, R13 ;  /* 0x0000000422047223 */ /* 0x001fe2000001000d */
[--C-:B------:R-:W-:Y:S01]  /*14a30*/  FFMA.FTZ R53, R53, UR39, -R26.reuse ;  /* 0x0000002735357c23 */ /* 0x100fe2000801081a */
[--C-:B------:R-:W-:Y:S01]  /*14a40*/  FFMA.FTZ R56, R56, UR39, -R26.reuse ;  /* 0x0000002738387c23 */ /* 0x100fe2000801081a */
[--C-:B------:R-:W-:Y:S01]  /*14a50*/  FFMA.FTZ R57, R57, UR39, -R26.reuse ;  /* 0x0000002739397c23 */ /* 0x100fe2000801081a */
[--C-:B------:R-:W-:Y:S01]  /*14a60*/  FFMA.FTZ R60, R60, UR39, -R26.reuse ;  /* 0x000000273c3c7c23 */ /* 0x100fe2000801081a */
[--C-:B------:R-:W-:Y:S01]  /*14a70*/  FFMA.FTZ R61, R61, UR39, -R26.reuse ;  /* 0x000000273d3d7c23 */ /* 0x100fe2000801081a */
[----:B------:R-:W-:Y:S01]  /*14a80*/  FFMA.FTZ R64, R64, UR39, -R26 ;  /* 0x0000002740407c23 */ /* 0x000fe2000801081a */
[----:B------:R-:W0:Y:S01]  /*14a90*/  MUFU.TANH R42, R42 ;  /* 0x0000002a002a7308 */ /* 0x000e220000002400 */
[C---:B-1----:R-:W-:Y:S01]  /*14aa0*/  FADD.FTZ R4, R24.reuse, R4 ;  /* 0x0000000418047221 */ /* 0x042fe20000010000 */
[----:B------:R-:W-:Y:S01]  /*14ab0*/  F2FP.BF16.F32.PACK_AB R24, R24, R13 ;  /* 0x0000000d1818723e */ /* 0x000fe200000010ff */
[--C-:B------:R-:W-:Y:S01]  /*14ac0*/  FFMA.FTZ R65, R65, UR39, -R26.reuse ;  /* 0x0000002741417c23 */ /* 0x100fe2000801081a */
[----:B------:R-:W-:Y:S01]  /*14ad0*/  FMNMX.FTZ R13, R145, R5, !PT ;  /* 0x00000005910d7209 */ /* 0x000fe20007810000 */
[--C-:B------:R-:W-:Y:S01]  /*14ae0*/  FFMA.FTZ R68, R68, UR39, -R26.reuse ;  /* 0x0000002744447c23 */ /* 0x100fe2000801081a */
[--C-:B------:R-:W-:Y:S01]  /*14af0*/  FFMA.FTZ R69, R69, UR39, -R26.reuse ;  /* 0x0000002745457c23 */ /* 0x100fe2000801081a */
[--C-:B------:R-:W-:Y:S01]  /*14b00*/  FFMA.FTZ R72, R72, UR39, -R26.reuse ;  /* 0x0000002748487c23 */ /* 0x100fe2000801081a */
[----:B------:R-:W-:Y:S01]  /*14b10*/  FMNMX.FTZ R13, R84, R13, !PT ;  /* 0x0000000d540d7209 */ /* 0x000fe20007810000 */
[----:B------:R-:W1:Y:S01]  /*14b20*/  MUFU.TANH R27, R27 ;  /* 0x0000001b001b7308 */ /* 0x000e620000002400 */
[--C-:B------:R-:W-:Y:S01]  /*14b30*/  FFMA.FTZ R73, R73, UR39, -R26.reuse ;  /* 0x0000002749497c23 */ /* 0x100fe2000801081a */
[----:B------:R-:W-:Y:S01]  /*14b40*/  FFMA.FTZ R76, R76, UR39, -R26 ;  /* 0x000000274c4c7c23 */ /* 0x000fe2000801081a */
[----:B------:R-:W-:-:S04]  /*14b50*/  FMNMX.FTZ R13, R85, R13, !PT ;  /* 0x0000000d550d7209 */ /* 0x000fc80007810000 */
[----:B------:R-:W-:Y:S01]  /*14b60*/  FMNMX.FTZ R13, R144, R13, !PT ;  /* 0x0000000d900d7209 */ /* 0x000fe20007810000 */
[----:B------:R-:W4:Y:S03]  /*14b70*/  MUFU.TANH R46, R46 ;  /* 0x0000002e002e7308 */ /* 0x000f260000002400 */
[----:B------:R-:W-:-:S04]  /*14b80*/  FMNMX.FTZ R13, R80, R13, !PT ;  /* 0x0000000d500d7209 */ /* 0x000fc80007810000 */
[----:B------:R-:W-:Y:S01]  /*14b90*/  FMNMX.FTZ R13, R81, R13, !PT ;  /* 0x0000000d510d7209 */ /* 0x000fe20007810000 */
[----:B------:R-:W5:Y:S03]  /*14ba0*/  MUFU.TANH R47, R47 ;  /* 0x0000002f002f7308 */ /* 0x000f660000002400 */
[----:B------:R-:W-:-:S04]  /*14bb0*/  FMNMX.FTZ R13, R143, R13, !PT ;  /* 0x0000000d8f0d7209 */ /* 0x000fc80007810000 */
[----:B------:R-:W-:Y:S01]  /*14bc0*/  FMNMX.FTZ R13, R39, R13, !PT ;  /* 0x0000000d270d7209 */ /* 0x000fe20007810000 */
[----:B------:R-:W5:Y:S03]  /*14bd0*/  MUFU.TANH R50, R50 ;  /* 0x0000003200327308 */ /* 0x000f660000002400 */
[----:B------:R-:W-:-:S04]  /*14be0*/  FMNMX.FTZ R13, R38, R13, !PT ;  /* 0x0000000d260d7209 */ /* 0x000fc80007810000 */
[----:B---3--:R-:W-:Y:S01]  /*14bf0*/  FMNMX.FTZ R13, R35, R13, !PT ;  /* 0x0000000d230d7209 */ /* 0x008fe20007810000 */
[----:B------:R-:W3:Y:S03]  /*14c00*/  MUFU.TANH R51, R51 ;  /* 0x0000003300337308 */ /* 0x000ee60000002400 */
[----:B0-----:R-:W-:-:S04]  /*14c10*/  FMNMX.FTZ R13, R42, R13, !PT ;  /* 0x0000000d2a0d7209 */ /* 0x001fc80007810000 */
[----:B-1----:R-:W-:Y:S01]  /*14c20*/  FMNMX.FTZ R13, R27, R13, !PT ;  /* 0x0000000d1b0d7209 */ /* 0x002fe20007810000 */
[----:B------:R-:W0:Y:S03]  /*14c30*/  MUFU.TANH R54, R54 ;  /* 0x0000003600367308 */ /* 0x000e260000002400 */
[----:B------:R-:W-:-:S04]  /*14c40*/  FMNMX.FTZ R13, R11, R13, !PT ;  /* 0x0000000d0b0d7209 */ /* 0x000fc80007810000 */
[----:B----4-:R-:W-:Y:S01]  /*14c50*/  FMNMX.FTZ R13, R46, R13, !PT ;  /* 0x0000000d2e0d7209 */ /* 0x010fe20007810000 */
[----:B------:R-:W1:Y:S03]  /*14c60*/  MUFU.TANH R55, R55 ;  /* 0x0000003700377308 */ /* 0x000e660000002400 */
[----:B-----5:R-:W-:-:S04]  /*14c70*/  FMNMX.FTZ R13, R47, R13, !PT ;  /* 0x0000000d2f0d7209 */ /* 0x020fc80007810000 */
[----:B------:R-:W-:Y:S01]  /*14c80*/  FMNMX.FTZ R13, R50, R13, !PT ;  /* 0x0000000d320d7209 */ /* 0x000fe20007810000 */
[----:B------:R-:W4:Y:S03]  /*14c90*/  MUFU.TANH R58, R58 ;  /* 0x0000003a003a7308 */ /* 0x000f260000002400 */
[----:B---3--:R-:W-:-:S04]  /*14ca0*/  FMNMX.FTZ R13, R51, R13, !PT ;  /* 0x0000000d330d7209 */ /* 0x008fc80007810000 */
[----:B0-----:R-:W-:Y:S01]  /*14cb0*/  FMNMX.FTZ R13, R54, R13, !PT ;  /* 0x0000000d360d7209 */ /* 0x001fe20007810000 */
[----:B------:R-:W0:Y:S03]  /*14cc0*/  MUFU.TANH R59, R59 ;  /* 0x0000003b003b7308 */ /* 0x000e260000002400 */
[----:B-1----:R-:W-:-:S05]  /*14cd0*/  FMNMX.FTZ R13, R55, R13, !PT ;  /* 0x0000000d370d7209 */ /* 0x002fca0007810000 */
[----:B------:R-:W1:Y:S01]  /*14ce0*/  MUFU.TANH R62, R62 ;  /* 0x0000003e003e7308 */ /* 0x000e620000002400 */
[----:B----4-:R-:W-:-:S07]  /*14cf0*/  FMNMX.FTZ R13, R58, R13, !PT ;  /* 0x0000000d3a0d7209 */ /* 0x010fce0007810000 */
[----:B------:R-:W3:Y:S01]  /*14d00*/  MUFU.TANH R63, R63 ;  /* 0x0000003f003f7308 */ /* 0x000ee20000002400 */
[----:B0-----:R-:W-:-:S07]  /*14d10*/  FMNMX.FTZ R13, R59, R13, !PT ;  /* 0x0000000d3b0d7209 */ /* 0x001fce0007810000 */
[----:B------:R-:W0:Y:S01]  /*14d20*/  MUFU.TANH R66, R66 ;  /* 0x0000004200427308 */ /* 0x000e220000002400 */
[----:B-1----:R-:W-:-:S07]  /*14d30*/  FMNMX.FTZ R13, R62, R13, !PT ;  /* 0x0000000d3e0d7209 */ /* 0x002fce0007810000 */
[----:B------:R-:W1:Y:S01]  /*14d40*/  MUFU.TANH R67, R67 ;  /* 0x0000004300437308 */ /* 0x000e620000002400 */
[----:B---3--:R-:W-:-:S07]  /*14d50*/  FMNMX.FTZ R13, R63, R13, !PT ;  /* 0x0000000d3f0d7209 */ /* 0x008fce0007810000 */
        /* <DEDUP_REMOVED lines=12> */
[----:B------:R-:W3:Y:S08]  /*14e20*/  MUFU.EX2 R26, R30 ;  /* 0x0000001e001a7308 */ /* 0x000ef00000000800 */
[----:B------:R-:W4:Y:S01]  /*14e30*/  MUFU.TANH R79, R79 ;  /* 0x0000004f004f7308 */ /* 0x000f220000002400 */
[----:B0-----:R-:W-:-:S07]  /*14e40*/  FMNMX.FTZ R13, R77, R13, !PT ;  /* 0x0000000d4d0d7209 */ /* 0x001fce0007810000 */
[----:B------:R-:W0:Y:S01]  /*14e50*/  MUFU.EX2 R20, R20 ;  /* 0x0000001400147308 */ /* 0x000e220000000800 */
[----:B-1----:R-:W-:Y:S01]  /*14e60*/  FMNMX.FTZ R13, R78, R13, !PT ;  /* 0x0000000d4e0d7209 */ /* 0x002fe20007810000 */
[----:B---3--:R-:W-:-:S03]  /*14e70*/  FADD.FTZ R4, R26, R4 ;  /* 0x000000041a047221 */ /* 0x008fc60000010000 */
[----:B----4-:R-:W-:Y:S01]  /*14e80*/  FMNMX.FTZ R13, R79, R13, !PT ;  /* 0x0000000d4f0d7209 */ /* 0x010fe20007810000 */
[C---:B0-----:R-:W-:Y:S01]  /*14e90*/  FADD.FTZ R4, R20.reuse, R4 ;  /* 0x0000000414047221 */ /* 0x041fe20000010000 */
[----:B------:R-:W-:-:S03]  /*14ea0*/  F2FP.BF16.F32.PACK_AB R26, R20, R26 ;  /* 0x0000001a141a723e */ /* 0x000fc600000010ff */
[----:B------:R-:W0:Y:S02]  /*14eb0*/  SHFL.BFLY PT, R20, R13, 0x2, 0x1f ;  /* 0x0c401f000d147f89 */ /* 0x000e2400000e0000 */
[----:B0-----:R-:W-:-:S05]  /*14ec0*/  FMNMX.FTZ R13, R13, R20, !PT ;  /* 0x000000140d0d7209 */ /* 0x001fca0007810000 */
[----:B------:R-:W0:Y:S01]  /*14ed0*/  SHFL.BFLY PT, R20, R13, 0x1, 0x1f ;  /* 0x0c201f000d147f89 */ /* 0x000e2200000e0000 */
[----:B------:R-:W-:-:S05]  /*14ee0*/  IMAD.MOV.U32 R31, RZ, RZ, 0x40000040 ;  /* 0x40000040ff1f7424 */ /* 0x000fca00078e00ff */
[----:B------:R-:W-:Y:S02]  /*14ef0*/  R2UR UR9, R31 ;  /* 0x000000001f0972ca */ /* 0x000fe400000e0000 */
[----:B0-----:R-:W-:-:S05]  /*14f00*/  FMNMX.FTZ R13, R13, R20, !PT ;  /* 0x000000140d0d7209 */ /* 0x001fca0007810000 */
[----:B------:R-:W-:-:S04]  /*14f10*/  FMUL.FTZ R30, R13, UR39 ;  /* 0x000000270d1e7c20 */ /* 0x000fc80008410000 */
        /* <DEDUP_REMOVED lines=32> */
[----:B--2---:R-:W-:-:S04]  /*15120*/  LOP3.LUT R30, R87, 0x10000, RZ, 0xfc, !PT ;  /* 0x00010000571e7812 */ /* 0x004fc800078efcff */
[----:B------:R-:W-:Y:S01]  /*15130*/  R2UR UR8, R30 ;  /* 0x000000001e0872ca */ /* 0x000fe200000e0000 */
[----:B------:R-:W-:-:S12]  /*15140*/  WARPGROUP.ARRIVE ;  /* 0x00000000000079c5 */ /* 0x000fd80000000000 */
[----:B------:R-:W-:Y:S01]  /*15150*/  HGMMA.64x96x16.F32.BF16 R88, gdesc[UR8].tnspB, R88, gsb0 ;  /* 0x41600000085879f0 */ /* 0x000fe20008001858 */
[----:B------:R-:W-:Y:S02]  /*15160*/  VIADD R38, R30, 0x2 ;  /* 0x000000021e267836 */ /* 0x000fe40000000000 */
[----:B------:R-:W-:-:S03]  /*15170*/  IMAD.MOV.U32 R39, RZ, RZ, 0x40000040 ;  /* 0x40000040ff277424 */ /* 0x000fc600078e00ff */
[----:B------:R-:W-:Y:S02]  /*15180*/  R2UR UR12, R38 ;  /* 0x00000000260c72ca */ /* 0x000fe400000e0000 */
[----:B------:R-:W-:Y:S01]  /*15190*/  R2UR UR13, R39 ;  /* 0x00000000270d72ca */ /* 0x000fe200000e0000 */
[----:B------:R-:W-:Y:S02]  /*151a0*/  VIADD R38, R30, 0x4 ;  /* 0x000000041e267836 */ /* 0x000fe40000000000 */
[----:B------:R-:W-:Y:S01]  /*151b0*/  IMAD.MOV.U32 R39, RZ, RZ, 0x40000040 ;  /* 0x40000040ff277424 */ /* 0x000fe200078e00ff */
[----:B------:R-:W-:Y:S02]  /*151c0*/  WARPGROUP.DEPBAR.LE gsb0, 0x0 ;  /* 0x00008000000079c5 */ /* 0x000fe40000010000 */
[----:B------:R-:W-:-:S07]  /*151d0*/  WARPGROUP.ARRIVE ;  /* 0x00000000000079c5 */ /* 0x000fce0000000000 */
[----:B------:R-:W-:Y:S01]  /*151e0*/  HGMMA.64x96x16.F32.BF16 R88, gdesc[UR12].tnspB, R88, gsb0 ;  /* 0x416000000c5879f0 */ /* 0x000fe20008001858 */
[----:B------:R-:W-:Y:S02]  /*151f0*/  R2UR UR16, R38 ;  /* 0x00000000261072ca */ /* 0x000fe400000e0000 */
[----:B------:R-:W-:Y:S01]  /*15200*/  R2UR UR17, R39 ;  /* 0x00000000271172ca */ /* 0x000fe200000e0000 */
[----:B------:R-:W-:Y:S02]  /*15210*/  VIADD R38, R30, 0x6 ;  /* 0x000000061e267836 */ /* 0x000fe40000000000 */
[----:B------:R-:W-:-:S03]  /*15220*/  IMAD.MOV.U32 R39, RZ, RZ, 0x40000040 ;  /* 0x40000040ff277424 */ /* 0x000fc600078e00ff */
[----:B------:R-:W-:Y:S01]  /*15230*/  R2UR UR20, R38 ;  /* 0x00000000261472ca */ /* 0x000fe200000e0000 */
[----:B------:R-:W-:Y:S02]  /*15240*/  WARPGROUP.DEPBAR.LE gsb0, 0x0 ;  /* 0x00008000000079c5 */ /* 0x000fe40000010000 */
[----:B------:R-:W-:-:S06]  /*15250*/  WARPGROUP.ARRIVE ;  /* 0x00000000000079c5 */ /* 0x000fcc0000000000 */
[----:B------:R-:W-:Y:S01]  /*15260*/  HGMMA.64x96x16.F32.BF16 R88, gdesc[UR16].tnspB, R88, gsb0 ;  /* 0x41600000105879f0 */ /* 0x000fe20008001858 */
[----:B------:R-:W-:Y:S01]  /*15270*/  R2UR UR21, R39 ;  /* 0x00000000271572ca */ /* 0x000fe200000e0000 */
[----:B------:R-:W-:Y:S02]  /*15280*/  VIADD R38, R30, 0x600 ;  /* 0x000006001e267836 */ /* 0x000fe40000000000 */
[----:B------:R-:W-:-:S03]  /*15290*/  IMAD.MOV.U32 R39, RZ, RZ, 0x40000040 ;  /* 0x40000040ff277424 */ /* 0x000fc600078e00ff */
[----:B------:R-:W-:Y:S02]  /*152a0*/  R2UR UR24, R38 ;  /* 0x00000000261872ca */ /* 0x000fe400000e0000 */
[----:B------:R-:W-:Y:S01]  /*152b0*/  R2UR UR25, R39 ;  /* 0x00000000271972ca */ /* 0x000fe200000e0000 */
[----:B------:R-:W-:Y:S02]  /*152c0*/  WARPGROUP.DEPBAR.LE gsb0, 0x0 ;  /* 0x00008000000079c5 */ /* 0x000fe40000010000 */
[----:B------:R-:W-:-:S06]  /*152d0*/  WARPGROUP.ARRIVE ;  /* 0x00000000000079c5 */ /* 0x000fcc0000000000 */
[----:B------:R-:W-:Y:S01]  /*152e0*/  HGMMA.64x96x16.F32.BF16 R88, gdesc[UR20].tnspB, R88, gsb0 ;  /* 0x41600000145879f0 */ /* 0x000fe20008001858 */
        /* <DEDUP_REMOVED lines=18> */
[----:B------:R-:W2:Y:S01]  /*15410*/  LDL R30, [R1+0x20] ;  /* 0x00002000011e7983 */ /* 0x000ea20000100800 */
[----:B------:R-:W-:Y:S02]  /*15420*/  WARPGROUP.DEPBAR.LE gsb0, 0x0 ;  /* 0x00008000000079c5 */ /* 0x000fe40000010000 */
[----:B------:R-:W-:-:S06]  /*15430*/  WARPGROUP.ARRIVE ;  /* 0x00000000000079c5 */ /* 0x000fcc0000000000 */
[----:B------:R-:W-:Y:S03]  /*15440*/  HGMMA.64x96x16.F32.BF16 R88, gdesc[UR32].tnspB, R88, gsb0 ;  /* 0x41600000205879f0 */ /* 0x000fe60008001858 */
[----:B------:R-:W0:Y:S01]  /*15450*/  S2R R87, SR_TID.X ;  /* 0x0000000000577919 */ /* 0x000e220000002100 */
[----:B------:R-:W-:-:S04]  /*15460*/  FADD.FTZ R5, -R13, R5 ;  /* 0x000000050d057221 */ /* 0x000fc80000010100 */
[----:B------:R-:W-:Y:S01]  /*15470*/  FMUL.FTZ R5, R5, UR39 ;  /* 0x0000002705057c20 */ /* 0x000fe20008410000 */
[----:B------:R-:W-:Y:S02]  /*15480*/  WARPGROUP.DEPBAR.LE gsb0, 0x0 ;  /* 0x00008000000079c5 */ /* 0x000fe40000010000 */
[----:B------:R-:W-:-:S06]  /*15490*/  WARPGROUP.ARRIVE ;  /* 0x00000000000079c5 */ /* 0x000fcc0000000000 */
[----:B------:R-:W-:Y:S01]  /*154a0*/  HGMMA.64x96x16.F32.BF16 R88, gdesc[UR44].tnspB, R88, gsb0 ;  /* 0x416000002c5879f0 */ /* 0x000fe20008001858 */
[----:B0-----:R-:W-:Y:S02]  /*154b0*/  SHF.R.U32.HI R27, RZ, 0x7, R87 ;  /* 0x00000007ff1b7819 */ /* 0x001fe40000011657 */
[----:B------:R-:W-:-:S03]  /*154c0*/  ISETP.GE.U32.AND P2, PT, R87, 0x180, PT ;  /* 0x000001805700780c */ /* 0x000fc60003f46070 */
[----:B------:R-:W-:Y:S01]  /*154d0*/  VIADD R27, R27, 0x9 ;  /* 0x000000091b1b7836 */ /* 0x000fe20000000000 */
[----:B------:R-:W-:Y:S04]  /*154e0*/  MUFU.EX2 R5, R5 ;  /* 0x0000000500057308 */ /* 0x000fe80000000800 */
[----:B------:R-:W-:-:S04]  /*154f0*/  SEL R27, R27, 0x9, !P2 ;  /* 0x000000091b1b7807 */ /* 0x000fc80005000000 */
[----:B------:R-:W0:Y:S08]  /*15500*/  MUFU.EX2 R25, R25 ;  /* 0x0000001900197308 */ /* 0x000e300000000800 */
[----:B------:R-:W1:Y:S08]  /*15510*/  MUFU.EX2 R84, R84 ;  /* 0x0000005400547308 */ /* 0x000e700000000800 */
[----:B------:R-:W-:Y:S08]  /*15520*/  MUFU.EX2 R85, R85 ;  /* 0x0000005500557308 */ /* 0x000ff00000000800 */
[----:B------:R-:W-:Y:S01]  /*15530*/  MUFU.EX2 R86, R86 ;  /* 0x0000005600567308 */ /* 0x000fe20000000800 */
[----:B------:R-:W-:-:S07]  /*15540*/  @!P1 IMAD R10, R10, 0x8, R2 ;  /* 0x000000080a0a9824 */ /* 0x000fce00078e0202 */
[----:B------:R-:W3:Y:S01]  /*15550*/  MUFU.EX2 R21, R21 ;  /* 0x0000001500157308 */ /* 0x000ee20000000800 */
[----:B------:R-:W-:-:S07]  /*15560*/  @!P1 VIADD R10, R10, 0x2d860 ;  /* 0x0002d8600a0a9836 */ /* 0x000fce0000000000 */
[----:B------:R-:W4:Y:S01]  /*15570*/  MUFU.EX2 R14, R14 ;  /* 0x0000000e000e7308 */ /* 0x000f220000000800 */
[----:B0-----:R-:W-:Y:S01]  /*15580*/  FFMA.FTZ R3, R5, R3, R25 ;  /* 0x0000000305037223 */ /* 0x001fe20000010019 */
[----:B------:R-:W-:Y:S02]  /*15590*/  @!P1 PRMT R10, RZ, 0x654, R10 ;  /* 0x00000654ff0a9816 */ /* 0x000fe4000000000a */
[----:B-1----:R-:W-:Y:S01]  /*155a0*/  F2FP.BF16.F32.PACK_AB R25, R84, R25 ;  /* 0x000000195419723e */ /* 0x002fe200000010ff */
[----:B---3--:R-:W-:Y:S01]  /*155b0*/  FADD.FTZ R4, R21, R4 ;  /* 0x0000000415047221 */ /* 0x008fe20000010000 */
[----:B------:R-:W-:Y:S02]  /*155c0*/  WARPGROUP.DEPBAR.LE gsb0, 0x0 ;  /* 0x00008000000079c5 */ /* 0x000fe40000010000 */
[----:B------:R0:W-:Y:S06]  /*155d0*/  BAR.ARV R27, 0x100 ;  /* 0x0004001b0000751d */ /* 0x0001ec0000002000 */
[----:B0-----:R-:W-:-:S04]  /*155e0*/  @!P1 IMAD R27, R16, 0x8, R2 ;  /* 0x00000008101b9824 */ /* 0x001fc800078e0202 */
[----:B------:R-:W-:-:S05]  /*155f0*/  @!P1 VIADD R27, R27, 0x2d840 ;  /* 0x0002d8401b1b9836 */ /* 0x000fca0000000000 */
[----:B------:R-:W-:-:S04]  /*15600*/  @!P1 PRMT R27, RZ, 0x654, R27 ;  /* 0x00000654ff1b9816 */ /* 0x000fc8000000001b */
[----:B------:R0:W-:Y:S02]  /*15610*/  @!P1 SYNCS.ARRIVE.TRANS64.RED.A1T0 RZ, [R27+URZ], RZ ;  /* 0x000000ff1bff99a7 */ /* 0x0001e4000810043f */
[----:B0-----:R-:W-:Y:S01]  /*15620*/  F2FP.BF16.F32.PACK_AB R27, R86, R85 ;  /* 0x00000055561b723e */ /* 0x001fe200000010ff */
[----:B------:R0:W-:Y:S04]  /*15630*/  @!P1 SYNCS.ARRIVE.TRANS64.RED.A1T0 RZ, [R10+URZ], RZ ;  /* 0x000000ff0aff99a7 */ /* 0x0001e8000810043f */
[----:B------:R4:W-:Y:S02]  /*15640*/  STSM.16.M88.4 [R140+0x21800], R24 ;  /* 0x021800188c007844 */ /* 0x0009e40000000200 */
[C---:B----4-:R-:W-:Y:S02]  /*15650*/  F2FP.BF16.F32.PACK_AB R24, R14.reuse, R21 ;  /* 0x000000150e18723e */ /* 0x050fe400000010ff */
[----:B------:R-:W3:Y:S01]  /*15660*/  LDL R21, [R1+0x24] ;  /* 0x0000240001157983 */ /* 0x000ee20000100800 */
[----:B------:R-:W1:Y:S08]  /*15670*/  MUFU.EX2 R15, R15 ;  /* 0x0000000f000f7308 */ /* 0x000e700000000800 */
[----:B------:R-:W-:Y:S08]  /*15680*/  MUFU.EX2 R26, R28 ;  /* 0x0000001c001a7308 */ /* 0x000ff00000000800 */
[----:B------:R-:W-:Y:S08]  /*15690*/  MUFU.EX2 R80, R80 ;  /* 0x0000005000507308 */ /* 0x000ff00000000800 */
[----:B------:R-:W4:Y:S08]  /*156a0*/  MUFU.EX2 R81, R81 ;  /* 0x0000005100517308 */ /* 0x000f300000000800 */
[----:B------:R-:W-:Y:S08]  /*156b0*/  MUFU.EX2 R82, R82 ;  /* 0x0000005200527308 */ /* 0x000ff00000000800 */
[----:B------:R-:W5:Y:S01]  /*156c0*/  MUFU.EX2 R83, R83 ;  /* 0x0000005300537308 */ /* 0x000f620000000800 */
[----:B------:R-:W-:-:S04]  /*156d0*/  FADD.FTZ R4, R14, R4 ;  /* 0x000000040e047221 */ /* 0x000fc80000010000 */
[----:B-1----:R-:W-:Y:S01]  /*156e0*/  FADD.FTZ R4, R15, R4 ;  /* 0x000000040f047221 */ /* 0x002fe20000010000 */
[----:B------:R-:W-:Y:S01]  /*156f0*/  FADD.FTZ R3, R84, R3 ;  /* 0x0000000354037221 */ /* 0x000fe20000010000 */
[----:B----4-:R-:W-:Y:S02]  /*15700*/  F2FP.BF16.F32.PACK_AB R25, R81, R80 ;  /* 0x000000505119723e */ /* 0x010fe400000010ff */
[C---:B------:R-:W-:Y:S01]  /*15710*/  FADD.FTZ R4, R26.reuse, R4 ;  /* 0x000000041a047221 */ /* 0x040fe20000010000 */
[----:B------:R-:W-:Y:S01]  /*15720*/  F2FP.BF16.F32.PACK_AB R26, R26, R15 ;  /* 0x0000000f1a1a723e */ /* 0x000fe200000010ff */
[----:B------:R-:W-:Y:S01]  /*15730*/  FADD.FTZ R3, R85, R3 ;  /* 0x0000000355037221 */ /* 0x000fe20000010000 */
[----:B-----5:R-:W-:-:S03]  /*15740*/  F2FP.BF16.F32.PACK_AB R27, R83, R82 ;  /* 0x00000052531b723e */ /* 0x020fc600000010ff */
[----:B------:R-:W-:Y:S02]  /*15750*/  FADD.FTZ R3, R86, R3 ;  /* 0x0000000356037221 */ /* 0x000fe40000010000 */
[----:B--2---:R1:W-:Y:S01]  /*15760*/  STSM.16.M88.4 [R30], R24 ;  /* 0x000000181e007844 */ /* 0x0043e20000000200 */
[----:B------:R-:W-:Y:S01]  /*15770*/  MUFU.EX2 R32, R32 ;  /* 0x0000002000207308 */ /* 0x000fe20000000800 */
[----:B------:R-:W-:-:S07]  /*15780*/  FADD.FTZ R3, R80, R3 ;  /* 0x0000000350037221 */ /* 0x000fce0000010000 */
[----:B------:R-:W-:Y:S08]  /*15790*/  MUFU.EX2 R20, R20 ;  /* 0x0000001400147308 */ /* 0x000ff00000000800 */
[----:B-1----:R-:W1:Y:S01]  /*157a0*/  MUFU.EX2 R24, R29 ;  /* 0x0000001d00187308 */ /* 0x002e620000000800 */
[----:B------:R-:W-:-:S07]  /*157b0*/  FADD.FTZ R3, R81, R3 ;  /* 0x0000000351037221 */ /* 0x000fce0000010000 */
[----:B------:R-:W2:Y:S01]  /*157c0*/  MUFU.EX2 R26, R33 ;  /* 0x00000021001a7308 */ /* 0x000ea20000000800 */
[----:B------:R-:W-:-:S07]  /*157d0*/  FADD.FTZ R3, R82, R3 ;  /* 0x0000000352037221 */ /* 0x000fce0000010000 */
[----:B------:R-:W4:Y:S01]  /*157e0*/  MUFU.EX2 R25, R35 ;  /* 0x0000002300197308 */ /* 0x000f220000000800 */
[----:B-1----:R-:W-:Y:S01]  /*157f0*/  FADD.FTZ R4, R24, R4 ;  /* 0x0000000418047221 */ /* 0x002fe20000010000 */
[----:B------:R-:W-:-:S06]  /*15800*/  FADD.FTZ R3, R83, R3 ;  /* 0x0000000353037221 */ /* 0x000fcc0000010000 */
[----:B0-----:R-:W0:Y:S08]  /*15810*/  MUFU.EX2 R10, R36 ;  /* 0x00000024000a7308 */ /* 0x001e300000000800 */
[----:B------:R-:W1:Y:S01]  /*15820*/  MUFU.EX2 R27, R42 ;  /* 0x0000002a001b7308 */ /* 0x000e620000000800 */
[----:B------:R-:W-:Y:S01]  /*15830*/  FADD.FTZ R4, R32, R4 ;  /* 0x0000000420047221 */ /* 0x000fe20000010000 */
[----:B------:R-:W-:-:S06]  /*15840*/  FADD.FTZ R3, R20, R3 ;  /* 0x0000000314037221 */ /* 0x000fcc0000010000 */
[----:B------:R-:W5:Y:S08]  /*15850*/  MUFU.EX2 R28, R37 ;  /* 0x00000025001c7308 */ /* 0x000f700000000800 */
[----:B------:R-:W5:Y:S01]  /*15860*/  MUFU.EX2 R43, R43 ;  /* 0x0000002b002b7308 */ /* 0x000f620000000800 */
[----:B--2---:R-:W-:Y:S01]  /*15870*/  FADD.FTZ R4, R26, R4 ;  /* 0x000000041a047221 */ /* 0x004fe20000010000 */
[----:B----4-:R-:W-:-:S06]  /*15880*/  FADD.FTZ R3, R25, R3 ;  /* 0x0000000319037221 */ /* 0x010fcc0000010000 */
[----:B------:R-:W2:Y:S08]  /*15890*/  MUFU.EX2 R14, R40 ;  /* 0x00000028000e7308 */ /* 0x000eb00000000800 */
[----:B------:R-:W4:Y:S01]  /*158a0*/  MUFU.EX2 R11, R11 ;  /* 0x0000000b000b7308 */ /* 0x000f220000000800 */
[----:B0-----:R-:W-:Y:S01]  /*158b0*/  FADD.FTZ R4, R10, R4 ;  /* 0x000000040a047221 */ /* 0x001fe20000010000 */
[----:B-1----:R-:W-:-:S06]  /*158c0*/  FADD.FTZ R3, R27, R3 ;  /* 0x000000031b037221 */ /* 0x002fcc0000010000 */
[----:B------:R-:W0:Y:S08]  /*158d0*/  MUFU.EX2 R30, R41 ;  /* 0x00000029001e7308 */ /* 0x000e300000000800 */
[----:B------:R-:W1:Y:S01]  /*158e0*/  MUFU.EX2 R29, R46 ;  /* 0x0000002e001d7308 */ /* 0x000e620000000800 */
[----:B-----5:R-:W-:Y:S01]  /*158f0*/  FADD.FTZ R4, R28, R4 ;  /* 0x000000041c047221 */ /* 0x020fe20000010000 */
        /* <DEDUP_REMOVED lines=14> */
[----:B------:R-:W3:Y:S01]  /*159e0*/  MUFU.EX2 R54, R54 ;  /* 0x0000003600367308 */ /* 0x000ee20000000800 */
        /* <DEDUP_REMOVED lines=9> */
[----:B---3--:R-:W-:-:S06]  /*15a80*/  FADD.FTZ R4, R54, R4 ;  /* 0x0000000436047221 */ /* 0x008fcc0000010000 */
[----:B------:R-:W3:Y:S08]  /*15a90*/  MUFU.EX2 R56, R56 ;  /* 0x0000003800387308 */ /* 0x000ef00000000800 */
        /* <DEDUP_REMOVED lines=9> */
[----:B------:R-:W-:Y:S01]  /*15b30*/  F2FP.BF16.F32.PACK_AB R29, R29, R11 ;  /* 0x0000000b1d1d723e */ /* 0x000fe200000010ff */
[----:B---3--:R-:W-:Y:S01]  /*15b40*/  FADD.FTZ R3, R56, R3 ;  /* 0x0000000338037221 */ /* 0x008fe20000010000 */
[----:B-----5:R-:W-:-:S05]  /*15b50*/  FADD.FTZ R11, R59, R4 ;  /* 0x000000043b0b7221 */ /* 0x020fca0000010000 */
[----:B------:R-:W3:Y:S01]  /*15b60*/  MUFU.EX2 R66, R66 ;  /* 0x0000004200427308 */ /* 0x000ee20000000800 */
[----:B--2---:R-:W-:Y:S01]  /*15b70*/  FADD.FTZ R3, R57, R3 ;  /* 0x0000000339037221 */ /* 0x004fe20000010000 */
[----:B----4-:R-:W-:-:S06]  /*15b80*/  FADD.FTZ R4, R62, R11 ;  /* 0x0000000b3e047221 */ /* 0x010fcc0000010000 */
[----:B------:R-:W2:Y:S01]  /*15b90*/  MUFU.EX2 R61, R61 ;  /* 0x0000003d003d7308 */ /* 0x000ea20000000800 */
[----:B------:R-:W-:-:S07]  /*15ba0*/  F2FP.BF16.F32.PACK_AB R26, R10, R26 ;  /* 0x0000001a0a1a723e */ /* 0x000fce00000010ff */
[----:B------:R-:W4:Y:S01]  /*15bb0*/  MUFU.EX2 R67, R67 ;  /* 0x0000004300437308 */ /* 0x000f220000000800 */
[----:B0-----:R-:W-:Y:S01]  /*15bc0*/  FADD.FTZ R10, R60, R3 ;  /* 0x000000033c0a7221 */ /* 0x001fe20000010000 */
[----:B-1----:R-:W-:-:S06]  /*15bd0*/  FADD.FTZ R3, R63, R4 ;  /* 0x000000043f037221 */ /* 0x002fcc0000010000 */
[----:B------:R-:W0:Y:S08]  /*15be0*/  MUFU.EX2 R64, R64 ;  /* 0x0000004000407308 */ /* 0x000e300000000800 */
[----:B------:R-:W1:Y:S01]  /*15bf0*/  MUFU.EX2 R70, R70 ;  /* 0x0000004600467308 */ /* 0x000e620000000800 */
[----:B---3--:R-:W-:-:S07]  /*15c00*/  FADD.FTZ R4, R66, R3 ;  /* 0x0000000342047221 */ /* 0x008fce0000010000 */
        /* <DEDUP_REMOVED lines=9> */
[----:B------:R-:W1:Y:S08]  /*15ca0*/  MUFU.EX2 R41, R75 ;  /* 0x0000004b00297308 */ /* 0x000e700000000800 */
[----:B------:R-:W1:Y:S08]  /*15cb0*/  MUFU.EX2 R72, R72 ;  /* 0x0000004800487308 */ /* 0x000e700000000800 */
[----:B------:R-:W-:Y:S08]  /*15cc0*/  MUFU.EX2 R73, R73 ;  /* 0x0000004900497308 */ /* 0x000ff00000000800 */
[----:B------:R-:W-:Y:S08]  /*15cd0*/  MUFU.EX2 R76, R76 ;  /* 0x0000004c004c7308 */ /* 0x000ff00000000800 */
[----:B------:R-:W1:Y:S08]  /*15ce0*/  MUFU.EX2 R77, R77 ;  /* 0x0000004d004d7308 */ /* 0x000e700000000800 */
[----:B------:R-:W-:Y:S08]  /*15cf0*/  MUFU.EX2 R78, R78 ;  /* 0x0000004e004e7308 */ /* 0x000ff00000000800 */
[----:B------:R-:W1:Y:S01]  /*15d00*/  MUFU.EX2 R79, R79 ;  /* 0x0000004f004f7308 */ /* 0x000e620000000800 */
[----:B---3--:R-:W-:Y:S01]  /*15d10*/  FADD.FTZ R11, R65, R10 ;  /* 0x0000000a410b7221 */ /* 0x008fe20000010000 */
[----:B-----5:R-:W-:Y:S01]  /*15d20*/  FADD.FTZ R3, R71, R4 ;  /* 0x0000000447037221 */ /* 0x020fe20000010000 */
[----:B------:R-:W-:-:S02]  /*15d30*/  F2FP.BF16.F32.PACK_AB R24, R32, R24 ;  /* 0x000000182018723e */ /* 0x000fc400000010ff */
[----:B------:R-:W-:Y:S02]  /*15d40*/  F2FP.BF16.F32.PACK_AB R25, R25, R20 ;  /* 0x000000141919723e */ /* 0x000fe400000010ff */
[----:B------:R-:W-:Y:S02]  /*15d50*/  F2FP.BF16.F32.PACK_AB R27, R43, R27 ;  /* 0x0000001b2b1b723e */ /* 0x000fe400000010ff */
[----:B------:R-:W-:Y:S02]  /*15d60*/  F2FP.BF16.F32.PACK_AB R28, R14, R28 ;  /* 0x0000001c0e1c723e */ /* 0x000fe400000010ff */
[----:B------:R-:W-:Y:S02]  /*15d70*/  F2FP.BF16.F32.PACK_AB R30, R44, R30 ;  /* 0x0000001e2c1e723e */ /* 0x000fe400000010ff */
[----:B------:R-:W-:Y:S01]  /*15d80*/  F2FP.BF16.F32.PACK_AB R31, R50, R31 ;  /* 0x0000001f321f723e */ /* 0x000fe200000010ff */
[----:B--2---:R-:W-:Y:S01]  /*15d90*/  FADD.FTZ R11, R68, R11 ;  /* 0x0000000b440b7221 */ /* 0x004fe20000010000 */
[----:B----4-:R-:W-:Y:S01]  /*15da0*/  FADD.FTZ R4, R74, R3 ;  /* 0x000000034a047221 */ /* 0x010fe20000010000 */
[----:B------:R2:W-:Y:S01]  /*15db0*/  STSM.16.M88.4 [R142], R24 ;  /* 0x000000188e007844 */ /* 0x0005e20000000200 */
[----:B------:R-:W-:-:S02]  /*15dc0*/  F2FP.BF16.F32.PACK_AB R36, R48, R36 ;  /* 0x000000243024723e */ /* 0x000fc400000010ff */
[----:B------:R-:W-:Y:S01]  /*15dd0*/  F2FP.BF16.F32.PACK_AB R37, R54, R37 ;  /* 0x000000253625723e */ /* 0x000fe200000010ff */
[----:B------:R3:W-:Y:S01]  /*15de0*/  STSM.16.M88.4 [R141], R28 ;  /* 0x0000001c8d007844 */ /* 0x0007e20000000200 */
[----:B------:R-:W-:Y:S02]  /*15df0*/  F2FP.BF16.F32.PACK_AB R38, R52, R38 ;  /* 0x000000263426723e */ /* 0x000fe400000010ff */
[----:B------:R-:W-:Y:S01]  /*15e00*/  F2FP.BF16.F32.PACK_AB R39, R58, R39 ;  /* 0x000000273a27723e */ /* 0x000fe200000010ff */
[----:B0-----:R-:W-:Y:S01]  /*15e10*/  FADD.FTZ R11, R40, R11 ;  /* 0x0000000b280b7221 */ /* 0x001fe20000010000 */
[----:B-1----:R-:W-:Y:S01]  /*15e20*/  FADD.FTZ R4, R41, R4 ;  /* 0x0000000429047221 */ /* 0x002fe20000010000 */
[----:B------:R-:W-:Y:S02]  /*15e30*/  F2FP.BF16.F32.PACK_AB R40, R72, R40 ;  /* 0x000000284828723e */ /* 0x000fe400000010ff */
[----:B------:R-:W-:Y:S02]  /*15e40*/  F2FP.BF16.F32.PACK_AB R41, R77, R41 ;  /* 0x000000294d29723e */ /* 0x000fe400000010ff */
[----:B------:R-:W-:-:S02]  /*15e50*/  F2FP.BF16.F32.PACK_AB R42, R76, R73 ;  /* 0x000000494c2a723e */ /* 0x000fc400000010ff */
[----:B--2---:R-:W-:Y:S02]  /*15e60*/  F2FP.BF16.F32.PACK_AB R24, R56, R53 ;  /* 0x000000353818723e */ /* 0x004fe400000010ff */
[----:B------:R-:W-:Y:S02]  /*15e70*/  F2FP.BF16.F32.PACK_AB R25, R62, R59 ;  /* 0x0000003b3e19723e */ /* 0x000fe400000010ff */
[----:B------:R-:W-:Y:S02]  /*15e80*/  F2FP.BF16.F32.PACK_AB R26, R60, R57 ;  /* 0x000000393c1a723e */ /* 0x000fe400000010ff */
[----:B------:R-:W-:Y:S02]  /*15e90*/  F2FP.BF16.F32.PACK_AB R27, R66, R63 ;  /* 0x0000003f421b723e */ /* 0x000fe400000010ff */
[----:B---3--:R-:W-:Y:S02]  /*15ea0*/  F2FP.BF16.F32.PACK_AB R28, R64, R61 ;  /* 0x0000003d401c723e */ /* 0x008fe400000010ff */
[----:B------:R-:W-:-:S02]  /*15eb0*/  F2FP.BF16.F32.PACK_AB R29, R70, R67 ;  /* 0x00000043461d723e */ /* 0x000fc400000010ff */
[----:B------:R-:W-:Y:S02]  /*15ec0*/  F2FP.BF16.F32.PACK_AB R30, R68, R65 ;  /* 0x00000041441e723e */ /* 0x000fe400000010ff */
[----:B------:R-:W-:Y:S02]  /*15ed0*/  F2FP.BF16.F32.PACK_AB R31, R74, R71 ;  /* 0x000000474a1f723e */ /* 0x000fe400000010ff */
[----:B------:R-:W-:Y:S01]  /*15ee0*/  F2FP.BF16.F32.PACK_AB R43, R79, R78 ;  /* 0x0000004e4f2b723e */ /* 0x000fe200000010ff */
[----:B------:R0:W-:Y:S04]  /*15ef0*/  STSM.16.M88.4 [R140+0x27800], R36 ;  /* 0x027800248c007844 */ /* 0x0001e80000000200 */
[----:B------:R0:W-:Y:S04]  /*15f00*/  STSM.16.M88.4 [R21], R24 ;  /* 0x0000001815007844 */ /* 0x0001e80000000200 */
[----:B------:R0:W-:Y:S04]  /*15f10*/  STSM.16.M88.4 [R142+0x6000], R28 ;  /* 0x0060001c8e007844 */ /* 0x0001e80000000200 */
[----:B------:R0:W-:Y:S01]  /*15f20*/  STSM.16.M88.4 [R141+0x6000], R40 ;  /* 0x006000288d007844 */ /* 0x0001e20000000200 */
[----:B------:R-:W-:Y:S01]  /*15f30*/  @!PT LDS RZ, [RZ] ;  /* 0x00000000fffff984 */ /* 0x000fe20000000800 */
[----:B------:R-:W-:Y:S01]  /*15f40*/  @!PT LDS RZ, [RZ] ;  /* 0x00000000fffff984 */ /* 0x000fe20000000800 */
[----:B------:R-:W-:Y:S01]  /*15f50*/  @!PT LDS RZ, [RZ] ;  /* 0x00000000fffff984 */ /* 0x000fe20000000800 */
[----:B------:R-:W-:Y:S01]  /*15f60*/  @!PT LDS RZ, [RZ] ;  /* 0x00000000fffff984 */ /* 0x000fe20000000800 */
[----:B------:R1:W-:Y:S06]  /*15f70*/  MEMBAR.ALL.CTA ;  /* 0x0000000000007992 */ /* 0x0003ec0000008000 */
[----:B-1----:R-:W1:Y:S01]  /*15f80*/  FENCE.VIEW.ASYNC.S ;  /* 0x00000000000073c6 */ /* 0x002e620000000000 */
[----:B------:R-:W-:Y:S01]  /*15f90*/  ISETP.GT.AND P2, PT, R0, R155, PT ;  /* 0x0000009b0000720c */ /* 0x000fe20003f44270 */
[----:B------:R-:W-:Y:S01]  /*15fa0*/  FADD.FTZ R10, R72, R11 ;  /* 0x0000000b480a7221 */ /* 0x000fe20000010000 */
[----:B------:R-:W-:-:S03]  /*15fb0*/  FADD.FTZ R3, R77, R4 ;  /* 0x000000044d037221 */ /* 0x000fc60000010000 */
[----:B------:R-:W-:Y:S01]  /*15fc0*/  FADD.FTZ R11, R73, R10 ;  /* 0x0000000a490b7221 */ /* 0x000fe20000010000 */
[----:B------:R-:W-:Y:S01]  /*15fd0*/  FADD.FTZ R78, R78, R3 ;  /* 0x000000034e4e7221 */ /* 0x000fe20000010000 */
[-C--:B------:R-:W-:Y:S01]  /*15fe0*/  FMUL.FTZ R90, R90, R5.reuse ;  /* 0x000000055a5a7220 */ /* 0x080fe20000410000 */
[-C--:B------:R-:W-:Y:S01]  /*15ff0*/  FMUL.FTZ R91, R91, R5.reuse ;  /* 0x000000055b5b7220 */ /* 0x080fe20000410000 */
        /* <DEDUP_REMOVED lines=48> */
[----:B------:R-:W-:-:S02]  /*16300*/  VIADD R0, R0, 0xffffffff ;  /* 0xffffffff00007836 */ /* 0x000fc40000000000 */
[----:B------:R-:W-:Y:S02]  /*16310*/  IMAD.MOV.U32 R14, RZ, RZ, R18 ;  /* 0x000000ffff0e7224 */ /* 0x000fe400078e0012 */
[----:B------:R-:W-:Y:S02]  /*16320*/  IMAD.MOV.U32 R10, RZ, RZ, R16 ;  /* 0x000000ffff0a7224 */ /* 0x000fe400078e0010 */
[----:B------:R-:W-:Y:S02]  /*16330*/  IMAD.MOV.U32 R5, RZ, RZ, R13 ;  /* 0x000000ffff057224 */ /* 0x000fe400078e000d */
[----:B------:R-:W-:Y:S01]  /*16340*/  IMAD.MOV.U32 R11, RZ, RZ, R12 ;  /* 0x000000ffff0b7224 */ /* 0x000fe200078e000c */
[----:B-1----:R-:W-:Y:S01]  /*16350*/  NOP ;  /* 0x0000000000007918 */ /* 0x002fe20000000000 */
[----:B0-----:R-:W-:Y:S05]  /*16360*/  @P2 BRA `(.L_x_11453) ;  /* 0xffffffd400242947 */ /* 0x001fea000383ffff */
.L_x_11443:
[----:B------:R-:W2:Y:S02]  /*16370*/  LDL R5, [R1+0x44] ;  /* 0x0000440001057983 */ /* 0x000ea40000100800 */
[----:B--2---:R-:W-:-:S13]  /*16380*/  ISETP.GE.AND P2, PT, R0, R5, PT ;  /* 0x000000050000720c */ /* 0x004fda0003f46270 */
[----:B------:R-:W-:Y:S05]  /*16390*/  @!P2 BRA `(.L_x_11454) ;  /* 0x0000003c0000a947 */ /* 0x000fea0003800000 */
[----:B------:R-:W-:Y:S02]  /*163a0*/  IMAD.MOV.U32 R5, RZ, RZ, R13 ;  /* 0x000000ffff057224 */ /* 0x000fe400078e000d */
[----:B------:R-:W-:Y:S02]  /*163b0*/  IMAD.MOV.U32 R10, RZ, RZ, R12 ;  /* 0x000000ffff0a7224 */ /* 0x000fe400078e000c */
[----:B------:R-:W-:Y:S02]  /*163c0*/  IMAD.MOV.U32 R14, RZ, RZ, R18 ;  /* 0x000000ffff0e7224 */ /* 0x000fe400078e0012 */
[----:B------:R-:W-:-:S07]  /*163d0*/  IMAD.MOV.U32 R11, RZ, RZ, R16 ;  /* 0x000000ffff0b7224 */ /* 0x000fce00078e0010 */
.L_x_11472:
        /* <DEDUP_REMOVED lines=10> */
.L_x_11456:
[----:B------:R-:W-:Y:S01]  /*16480*/  IMAD R12, R16, 0x8, R2 ;  /* 0x00000008100c7824 */ /* 0x000fe200078e0202 */
[----:B------:R-:W-:-:S04]  /*16490*/  SHF.L.U32 R13, R18, 0x1f, RZ ;  /* 0x0000001f120d7819 */ /* 0x000fc800000006ff */
[----:B------:R0:W1:Y:S01]  /*164a0*/  SYNCS.PHASECHK.TRANS64.TRYWAIT P3, [R12+URZ+0x2d830], R13 ;  /* 0x02d8300d0c0075a7 */ /* 0x000062000806017f */
[----:B------:R-:W-:Y:S05]  /*164b0*/  @!P0 BRA `(.L_x_11457) ;  /* 0x0000000000048947 */ /* 0x000fea0003800000 */
[----:B------:R-:W-:Y:S01]  /*164c0*/  BPT.TRAP 0x1 ;  /* 0x000000040000795c */ /* 0x000fe20000300000 */
.L_x_11457:
[----:B------:R-:W-:Y:S04]  /*164d0*/  BSSY B0, `(.L_x_11455) ;  /* 0x0000004000007945 */ /* 0x000fe80003800000 */
[----:B-1----:R-:W-:Y:S05]  /*164e0*/  @P3 BRA `(.L_x_11458) ;  /* 0x0000000000083947 */ /* 0x002fea0003800000 */
[----:B------:R-:W1:Y:S02]  /*164f0*/  SYNCS.PHASECHK.TRANS64.TRYWAIT P3, [R12+URZ+0x2d830], R13 ;  /* 0x02d8300d0c0075a7 */ /* 0x000e64000806017f */
[----:B-1----:R-:W-:Y:S05]  /*16500*/  @!P3 BRA `(.L_x_11459) ;  /* 0x000000ec0040b947 */ /* 0x002fea0003800000 */
.L_x_11458:
[----:B------:R-:W-:Y:S05]  /*16510*/  BSYNC B0 ;  /* 0x0000000000007941 */ /* 0x000fea0003800000 */
.L_x_11455:
        /* <DEDUP_REMOVED lines=60> */
.L_x_11461:
[----:B------:R-:W-:Y:S01]  /*168e0*/  SHF.L.U32 R12, R14, 0x1f, RZ ;  /* 0x0000001f0e0c7819 */ /* 0x000fe200000006ff */
[----:B------:R-:W-:-:S04]  /*168f0*/  IMAD R13, R11, 0x8, R2 ;  /* 0x000000080b0d7824 */ /* 0x000fc800078e0202 */
[----:B------:R0:W1:Y:S01]  /*16900*/  SYNCS.PHASECHK.TRANS64.TRYWAIT P2, [R13+URZ+0x2d850], R12 ;  /* 0x02d8500c0d0075a7 */ /* 0x000062000804017f */
[----:B------:R-:W-:Y:S05]  /*16910*/  @!P0 BRA `(.L_x_11462) ;  /* 0x0000000000048947 */ /* 0x000fea0003800000 */
[----:B------:R-:W-:Y:S01]  /*16920*/  BPT.TRAP 0x1 ;  /* 0x000000040000795c */ /* 0x000fe20000300000 */
.L_x_11462:
[----:B-1----:R-:W-:Y:S05]  /*16930*/  @P2 BRA `(.L_x_11460) ;  /* 0x0000000000082947 */ /* 0x002fea0003800000 */
[----:B------:R-:W1:Y:S02]  /*16940*/  SYNCS.PHASECHK.TRANS64.TRYWAIT P2, [R13+URZ+0x2d850], R12 ;  /* 0x02d8500c0d0075a7 */ /* 0x000e64000804017f */
[----:B-1----:R-:W-:Y:S05]  /*16950*/  @!P2 BRA `(.L_x_11463) ;  /* 0x000000e80040a947 */ /* 0x002fea0003800000 */
.L_x_11460:
[----:B------:R-:W2:Y:S01]  /*16960*/  LDL R143, [R1+0x18] ;  /* 0x00001800018f7983 */ /* 0x000ea20000100800 */
[----:B------:R-:W3:Y:S03]  /*16970*/  @P5 LDC R14, c[0x0][0x44c] ;  /* 0x00011300ff0e5b82 */ /* 0x000ee60000000800 */
[----:B------:R-:W2:Y:S05]  /*16980*/  LDL R20, [R1+0x40] ;  /* 0x0000400001147983 */ /* 0x000eaa0000100800 */
[----:B01----:R-:W0:Y:S01]  /*16990*/  @P5 LDC R13, c[0x0][0x450] ;  /* 0x00011400ff0d5b82 */ /* 0x003e220000000800 */
[----:B------:R-:W-:Y:S05]  /*169a0*/  WARPSYNC.ALL ;  /* 0x0000000000007948 */ /* 0x000fea0003800000 */
[----:B--2---:R-:W-:-:S02]  /*169b0*/  IMAD.IADD R12, R20, 0x1, R143 ;  /* 0x00000001140c7824 */ /* 0x004fc400078e028f */
[----:B------:R-:W2:Y:S01]  /*169c0*/  LDL R143, [R1+0x3c] ;  /* 0x00003c00018f7983 */ /* 0x000ea20000100800 */
[----:B------:R-:W-:Y:S01]  /*169d0*/  IMAD.MOV.U32 R15, RZ, RZ, -0x7fffffe0 ;  /* 0x80000020ff0f7424 */ /* 0x000fe200078e00ff */
[----:B------:R-:W-:Y:S01]  /*169e0*/  WARPGROUP.ARRIVE ;  /* 0x00000000000079c5 */ /* 0x000fe20000000000 */
[----:B---3--:R-:W-:-:S05]  /*169f0*/  @P5 IMAD.HI.U32 R14, R12, R14, RZ ;  /* 0x0000000e0c0e5227 */ /* 0x008fca00078e00ff */
[----:B------:R-:W1:Y:S01]  /*16a00*/  S2R R145, SR_TID.X ;  /* 0x0000000000917919 */ /* 0x000e620000002100 */
[C---:B------:R-:W-:Y:S01]  /*16a10*/  R2UR UR11, R15.reuse ;  /* 0x000000000f0b72ca */ /* 0x040fe200000e0000 */
[----:B------:R-:W-:Y:S01]  /*16a20*/  IMAD.MOV.U32 R21, RZ, RZ, -0x7fffffe0 ;  /* 0x80000020ff157424 */ /* 0x000fe200078e00ff */
[----:B0-----:R-:W-:Y:S01]  /*16a30*/  @P5 SHF.R.U32.HI R12, RZ, R13, R14 ;  /* 0x0000000dff0c5219 */ /* 0x001fe2000001160e */
[----:B------:R-:W-:Y:S01]  /*16a40*/  VIADD R13, R2, 0x400 ;  /* 0x00000400020d7836 */ /* 0x000fe20000000000 */
[----:B------:R-:W-:Y:S01]  /*16a50*/  R2UR UR47, R15 ;  /* 0x000000000f2f72ca */ /* 0x000fe200000e0000 */
[----:B------:R-:W-:Y:S01]  /*16a60*/  IMAD.MOV.U32 R15, RZ, RZ, 0x40000040 ;  /* 0x40000040ff0f7424 */ /* 0x000fe200078e00ff */
[----:B------:R-:W-:Y:S02]  /*16a70*/  R2UR UR15, R21 ;  /* 0x00000000150f72ca */ /* 0x000fe400000e0000 */
[----:B------:R-:W-:Y:S02]  /*16a80*/  SHF.R.U32.HI R13, RZ, 0x4, R13 ;  /* 0x00000004ff0d7819 */ /* 0x000fe4000001160d */
[----:B------:R-:W-:Y:S01]  /*16a90*/  R2UR UR9, R15 ;  /* 0x000000000f0972ca */ /* 0x000fe200000e0000 */
[----:B------:R-:W-:Y:S01]  /*16aa0*/  IMAD.MOV.U32 R15, RZ, RZ, 0x40000040 ;  /* 0x40000040ff0f7424 */ /* 0x000fe200078e00ff */
[----:B------:R-:W-:-:S02]  /*16ab0*/  LOP3.LUT R13, R13, 0x3fff, RZ, 0xc0, !PT ;  /* 0x00003fff0d0d7812 */ /* 0x000fc400078ec0ff */
[----:B------:R-:W-:Y:S02]  /*16ac0*/  R2UR UR19, R21 ;  /* 0x00000000151372ca */ /* 0x000fe400000e0000 */
[----:B------:R-:W-:Y:S02]  /*16ad0*/  LOP3.LUT R13, R13, 0x2000000, RZ, 0xfc, !PT ;  /* 0x020000000d0d7812 */ /* 0x000fe400078efcff */
[C---:B------:R-:W-:Y:S02]  /*16ae0*/  R2UR UR23, R21.reuse ;  /* 0x00000000151772ca */ /* 0x040fe400000e0000 */
[----:B------:R-:W-:Y:S01]  /*16af0*/  R2UR UR27, R21 ;  /* 0x00000000151b72ca */ /* 0x000fe200000e0000 */
[----:B------:R-:W-:Y:S01]  /*16b00*/  IMAD R14, R11, 0x600, R13 ;  /* 0x000006000b0e7824 */ /* 0x000fe200078e020d */
[C---:B------:R-:W-:Y:S01]  /*16b10*/  R2UR UR31, R21.reuse ;  /* 0x00000000151f72ca */ /* 0x040fe200000e0000 */
[----:B------:R-:W-:Y:S01]  /*16b20*/  FMUL.FTZ R13, R24, UR48 ;  /* 0x00000030180d7c20 */ /* 0x000fe20008410000 */
[----:B------:R-:W-:Y:S01]  /*16b30*/  R2UR UR35, R21 ;  /* 0x00000000152372ca */ /* 0x000fe200000e0000 */
[C---:B------:R-:W-:Y:S01]  /*16b40*/  VIADD R20, R14.reuse, 0x40 ;  /* 0x000000400e147836 */ /* 0x040fe20000000000 */
[----:B------:R-:W-:Y:S01]  /*16b50*/  R2UR UR10, R14 ;  /* 0x000000000e0a72ca */ /* 0x000fe200000e0000 */
[----:B------:R-:W-:Y:S01]  /*16b60*/  IMAD.MOV.U32 R21, RZ, RZ, 0x40000040 ;  /* 0x40000040ff157424 */ /* 0x000fe200078e00ff */
[----:B------:R-:W-:Y:S01]  /*16b70*/  R2UR UR45, R15 ;  /* 0x000000000f2d72ca */ /* 0x000fe200000e0000 */
[----:B------:R-:W-:Y:S01]  /*16b80*/  FMUL.FTZ R15, R25, UR48 ;  /* 0x00000030190f7c20 */ /* 0x000fe20008410000 */
[----:B------:R-:W-:Y:S01]  /*16b90*/  R2UR UR14, R20 ;  /* 0x00000000140e72ca */ /* 0x000fe200000e0000 */
[----:B------:R-:W-:Y:S01]  /*16ba0*/  VIADD R20, R14, 0x80 ;  /* 0x000000800e147836 */ /* 0x000fe20000000000 */
[----:B------:R-:W-:Y:S01]  /*16bb0*/  R2UR UR13, R21 ;  /* 0x00000000150d72ca */ /* 0x000fe200000e0000 */
[----:B------:R-:W-:Y:S01]  /*16bc0*/  IMAD.MOV.U32 R21, RZ, RZ, 0x40000040 ;  /* 0x40000040ff157424 */ /* 0x000fe200078e00ff */
[----:B-1----:R-:W-:Y:S01]  /*16bd0*/  SHF.R.U32.HI R144, RZ, 0x7, R145 ;  /* 0x00000007ff907819 */ /* 0x002fe20000011691 */
[----:B------:R-:W-:Y:S01]  /*16be0*/  FMUL.FTZ R25, R29, UR48 ;  /* 0x000000301d197c20 */ /* 0x000fe20008410000 */
[----:B------:R-:W-:Y:S01]  /*16bf0*/  R2UR UR18, R20 ;  /* 0x00000000141272ca */ /* 0x000fe200000e0000 */
[----:B------:R-:W-:Y:S01]  /*16c00*/  VIADD R20, R14, 0xc0 ;  /* 0x000000c00e147836 */ /* 0x000fe20000000000 */
[----:B------:R-:W-:Y:S01]  /*16c10*/  R2UR UR17, R21 ;  /* 0x00000000151172ca */ /* 0x000fe200000e0000 */
[----:B------:R-:W-:Y:S01]  /*16c20*/  IMAD.MOV.U32 R21, RZ, RZ, 0x40000040 ;  /* 0x40000040ff157424 */ /* 0x000fe200078e00ff */
[----:B------:R-:W-:Y:S01]  /*16c30*/  ISETP.GE.U32.AND P2, PT, R145, 0x180, PT ;  /* 0x000001809100780c */ /* 0x000fe20003f46070 */
[----:B------:R-:W-:Y:S01]  /*16c40*/  FMUL.FTZ R29, R33, UR48 ;  /* 0x00000030211d7c20 */ /* 0x000fe20008410000 */
[----:B------:R-:W-:Y:S01]  /*16c50*/  R2UR UR22, R20 ;  /* 0x00000000141672ca */ /* 0x000fe200000e0000 */
[----:B------:R-:W-:Y:S01]  /*16c60*/  VIADD R20, R14, 0x100 ;  /* 0x000001000e147836 */ /* 0x000fe20000000000 */
[----:B------:R-:W-:Y:S01]  /*16c70*/  R2UR UR21, R21 ;  /* 0x00000000151572ca */ /* 0x000fe200000e0000 */
[----:B------:R-:W-:-:S02]  /*16c80*/  IMAD.MOV.U32 R21, RZ, RZ, 0x40000040 ;  /* 0x40000040ff157424 */ /* 0x000fc400078e00ff */
[----:B------:R-:W-:Y:S01]  /*16c90*/  FMUL.FTZ R33, R38, UR48 ;  /* 0x0000003026217c20 */ /* 0x000fe20008410000 */
[----:B------:R-:W-:Y:S01]  /*16ca0*/  FMUL.FTZ R38, R43, UR48 ;  /* 0x000000302b267c20 */ /* 0x000fe20008410000 */
[----:B------:R-:W-:Y:S01]  /*16cb0*/  R2UR UR26, R20 ;  /* 0x00000000141a72ca */ /* 0x000fe200000e0000 */
[----:B------:R-:W-:Y:S01]  /*16cc0*/  VIADD R20, R14, 0x140 ;  /* 0x000001400e147836 */ /* 0x000fe20000000000 */
[----:B------:R-:W-:Y:S01]  /*16cd0*/  R2UR UR25, R21 ;  /* 0x00000000151972ca */ /* 0x000fe200000e0000 */
[----:B------:R-:W-:Y:S02]  /*16ce0*/  IMAD.MOV.U32 R21, RZ, RZ, 0x40000040 ;  /* 0x40000040ff157424 */ /* 0x000fe400078e00ff */
[----:B------:R-:W-:Y:S01]  /*16cf0*/  FMUL.FTZ R43, R48, UR48 ;  /* 0x00000030302b7c20 */ /* 0x000fe20008410000 */
[----:B------:R-:W-:Y:S01]  /*16d00*/  FMUL.FTZ R48, R54, UR48 ;  /* 0x0000003036307c20 */ /* 0x000fe20008410000 */
[----:B------:R-:W-:Y:S01]  /*16d10*/  R2UR UR30, R20 ;  /* 0x00000000141e72ca */ /* 0x000fe200000e0000 */
[C---:B------:R-:W-:Y:S01]  /*16d20*/  VIADD R20, R14.reuse, 0x180 ;  /* 0x000001800e147836 */ /* 0x040fe20000000000 */
[----:B------:R-:W-:Y:S01]  /*16d30*/  R2UR UR29, R21 ;  /* 0x00000000151d72ca */ /* 0x000fe200000e0000 */
[----:B------:R-:W-:-:S02]  /*16d40*/  VIADD R14, R14, 0x1c0 ;  /* 0x000001c00e0e7836 */ /* 0x000fc40000000000 */
[----:B------:R-:W-:Y:S01]  /*16d50*/  FMUL.FTZ R54, R58, UR48 ;  /* 0x000000303a367c20 */ /* 0x000fe20008410000 */
[----:B------:R-:W-:Y:S01]  /*16d60*/  IMAD.MOV.U32 R21, RZ, RZ, 0x40000040 ;  /* 0x40000040ff157424 */ /* 0x000fe200078e00ff */
[----:B------:R-:W-:Y:S01]  /*16d70*/  R2UR UR34, R20 ;  /* 0x00000000142272ca */ /* 0x000fe200000e0000 */
[----:B------:R-:W-:Y:S01]  /*16d80*/  FMUL.FTZ R58, R62, UR48 ;  /* 0x000000303e3a7c20 */ /* 0x000fe20008410000 */
[----:B------:R-:W-:Y:S01]  /*16d90*/  R2UR UR46, R14 ;  /* 0x000000000e2e72ca */ /* 0x000fe200000e0000 */
[----:B------:R-:W0:Y:S01]  /*16da0*/  SHFL.IDX PT, R145, R12, RZ, 0x1c1f ;  /* 0x001c1fff0c917589 */ /* 0x000e2200000e0000 */
[----:B------:R-:W-:Y:S01]  /*16db0*/  R2UR UR33, R21 ;  /* 0x00000000152172ca */ /* 0x000fe200000e0000 */
        /* <DEDUP_REMOVED lines=44> */
[----:B--2---:R-:W-:Y:S01]  /*17080*/  LOP3.LUT R14, R143, 0x10000, RZ, 0xfc, !PT ;  /* 0x000100008f0e7812 */ /* 0x004fe200078efcff */
[----:B------:R-:W-:Y:S01]  /*17090*/  FMUL.FTZ R143, R81, UR48 ;  /* 0x00000030518f7c20 */ /* 0x000fe20008410000 */
[----:B------:R-:W-:-:S02]  /*170a0*/  IMAD.SHL.U32 R81, R0, 0x80, RZ ;  /* 0x0000008000517824 */ /* 0x000fc400078e00ff */
[C---:B------:R-:W-:Y:S01]  /*170b0*/  R2UR UR8, R14.reuse ;  /* 0x000000000e0872ca */ /* 0x040fe200000e0000 */
[----:B------:R-:W-:Y:S02]  /*170c0*/  VIADD R20, R14, 0x2 ;  /* 0x000000020e147836 */ /* 0x000fe40000000000 */
[----:B------:R-:W2:Y:S03]  /*170d0*/  MUFU.TANH R143, R143 ;  /* 0x0000008f008f7308 */ /* 0x000ea60000002400 */
[----:B------:R-:W-:Y:S01]  /*170e0*/  R2UR UR12, R20 ;  /* 0x00000000140c72ca */ /* 0x000fe200000e0000 */
[----:B------:R-:W-:-:S05]  /*170f0*/  VIADD R20, R14, 0x4 ;  /* 0x000000040e147836 */ /* 0x000fca0000000000 */
[----:B------:R-:W-:Y:S01]  /*17100*/  R2UR UR16, R20 ;  /* 0x00000000141072ca */ /* 0x000fe200000e0000 */
[----:B------:R-:W-:Y:S01]  /*17110*/  HGMMA.64x96x16.F32.BF16 R88, gdesc[UR8].tnspB, R88, gsb0 ;  /* 0x41600000085879f0 */ /* 0x000fe20008001858 */
[----:B------:R-:W-:-:S05]  /*17120*/  VIADD R20, R14, 0x6 ;  /* 0x000000060e147836 */ /* 0x000fca0000000000 */
[----:B------:R-:W-:Y:S01]  /*17130*/  R2UR UR20, R20 ;  /* 0x00000000141472ca */ /* 0x000fe200000e0000 */
[----:B------:R-:W-:-:S05]  /*17140*/  VIADD R20, R14, 0x600 ;  /* 0x000006000e147836 */ /* 0x000fca0000000000 */
[----:B------:R-:W-:Y:S01]  /*17150*/  R2UR UR24, R20 ;  /* 0x00000000141872ca */ /* 0x000fe200000e0000 */
[----:B------:R-:W-:-:S05]  /*17160*/  VIADD R20, R14, 0x602 ;  /* 0x000006020e147836 */ /* 0x000fca0000000000 */
[----:B------:R-:W-:Y:S01]  /*17170*/  R2UR UR28, R20 ;  /* 0x00000000141c72ca */ /* 0x000fe200000e0000 */
[C---:B------:R-:W-:Y:S02]  /*17180*/  VIADD R20, R14.reuse, 0x604 ;  /* 0x000006040e147836 */ /* 0x040fe40000000000 */
[----:B------:R-:W-:-:S03]  /*17190*/  VIADD R14, R14, 0x606 ;  /* 0x000006060e0e7836 */ /* 0x000fc60000000000 */
        /* <DEDUP_REMOVED lines=110> */
[----:B-1234-:R-:W-:Y:S06]  /*17880*/  @!P4 BRA `(.L_x_11464) ;  /* 0x000000000058c947 */ /* 0x01efec0003800000 */
        /* <DEDUP_REMOVED lines=12> */
.L_x_11466:
[----:B------:R-:W-:-:S05]  /*17950*/  IMAD.U32 R155, RZ, RZ, UR5 ;  /* 0x00000005ff9b7e24 */ /* 0x000fca000f8e00ff */
[----:B------:R-:W-:-:S13]  /*17960*/  ISETP.NE.AND P2, PT, R155, 0x1, PT ;  /* 0x000000019b00780c */ /* 0x000fda0003f45270 */
[----:B------:R-:W0:Y:S02]  /*17970*/  @P2 LDC.64 R50, c[0x0][0x9e8] ;  /* 0x00027a00ff322b82 */ /* 0x000e240000000a00 */
[----:B0-----:R-:W-:-:S05]  /*17980*/  @P2 IMAD.HI.U32 R50, R145, R50, RZ ;  /* 0x0000003291322227 */ /* 0x001fca00078e00ff */
[----:B------:R-:W-:-:S07]  /*17990*/  @P2 SHF.R.U32.HI R145, RZ, R51, R50 ;  /* 0x00000033ff912219 */ /* 0x000fce0000011632 */
.L_x_11467:
[----:B------:R-:W-:Y:S05]  /*179a0*/  BSYNC B0 ;  /* 0x0000000000007941 */ /* 0x000fea0003800000 */
.L_x_11465:
[----:B------:R-:W-:-:S04]  /*179b0*/  IMAD R145, R145, R155, -R81 ;  /* 0x0000009b91917224 */ /* 0x000fc800078e0a51 */
[----:B------:R-:W-:-:S05]  /*179c0*/  IMAD R145, R139, -0x2, R145 ;  /* 0xfffffffe8b917824 */ /* 0x000fca00078e0291 */
[----:B------:R-:W-:Y:S02]  /*179d0*/  VIMNMX R85, R85, R145, !PT ;  /* 0x0000009155557248 */ /* 0x000fe40007fe0100 */
[----:B------:R-:W-:-:S07]  /*179e0*/  VIADDMNMX R86, R145, R155, R86, PT ;  /* 0x0000009b91567246 */ /* 0x000fce0003800156 */
.L_x_11464:
[----:B------:R-:W-:Y:S01]  /*179f0*/  ISETP.GT.AND P3, PT, R0, -0x1, PT ;  /* 0xffffffff0000780c */ /* 0x000fe20003f64270 */
[----:B------:R-:W0:Y:S03]  /*17a00*/  SHFL.IDX PT, R12, R12, 0x1, 0x1c1f ;  /* 0x003c1f000c0c7f89 */ /* 0x000e2600000e0000 */
[----:B------:R-:W-:-:S04]  /*17a10*/  ISETP.GT.AND P2, PT, R85, RZ, P3 ;  /* 0x000000ff5500720c */ /* 0x000fc80001f44270 */
[----:B------:R-:W-:-:S04]  /*17a20*/  ISETP.LT.OR P2, PT, R86, 0x1, P2 ;  /* 0x000000015600780c */ /* 0x000fc80001741670 */
[----:B------:R-:W-:Y:S02]  /*17a30*/  FSEL R50, R13, -INF , !P2 ;  /* 0xff8000000d327808 */ /* 0x000fe40005000000 */
[----:B------:R-:W-:-:S04]  /*17a40*/  ISETP.GT.AND P2, PT, R85, 0x1, P3 ;  /* 0x000000015500780c */ /* 0x000fc80001f44270 */
[----:B------:R-:W-:-:S04]  /*17a50*/  ISETP.LT.OR P2, PT, R86, 0x2, P2 ;  /* 0x000000025600780c */ /* 0x000fc80001741670 */
[----:B------:R-:W-:Y:S02]  /*17a60*/  FSEL R15, R15, -INF , !P2 ;  /* 0xff8000000f0f7808 */ /* 0x000fe40005000000 */
[----:B------:R-:W-:Y:S01]  /*17a70*/  ISETP.GT.AND P2, PT, R85, 0x8, P3 ;  /* 0x000000085500780c */ /* 0x000fe20001f44270 */
[--C-:B0-----:R-:W-:Y:S02]  /*17a80*/  IMAD.IADD R144, R144, 0x1, R12.reuse ;  /* 0x0000000190907824 */ /* 0x101fe400078e020c */
[----:B------:R-:W-:Y:S01]  /*17a90*/  IMAD.IADD R87, R87, 0x1, R12 ;  /* 0x0000000157577824 */ /* 0x000fe200078e020c */
        /* <DEDUP_REMOVED lines=102> */
.L_x_11470:
[----:B------:R-:W-:-:S05]  /*18100*/  IMAD.U32 R85, RZ, RZ, UR5 ;  /* 0x00000005ff557e24 */ /* 0x000fca000f8e00ff */
[----:B------:R-:W-:-:S13]  /*18110*/  ISETP.NE.AND P2, PT, R85, 0x1, PT ;  /* 0x000000015500780c */ /* 0x000fda0003f45270 */
[----:B------:R-:W0:Y:S02]  /*18120*/  @P2 LDC.64 R12, c[0x0][0x9e8] ;  /* 0x00027a00ff0c2b82 */ /* 0x000e240000000a00 */
[----:B0-----:R-:W-:-:S05]  /*18130*/  @P2 IMAD.HI.U32 R12, R51, R12, RZ ;  /* 0x0000000c330c2227 */ /* 0x001fca00078e00ff */
[----:B------:R-:W-:-:S07]  /*18140*/  @P2 SHF.R.U32.HI R51, RZ, R13, R12 ;  /* 0x0000000dff332219 */ /* 0x000fce000001160c */
.L_x_11471:
[----:B------:R-:W-:Y:S05]  /*18150*/  BSYNC B0 ;  /* 0x0000000000007941 */ /* 0x000fea0003800000 */
.L_x_11469:
[----:B------:R-:W-:-:S04]  /*18160*/  IMAD R51, R51, R85, -R81 ;  /* 0x0000005533337224 */ /* 0x000fc800078e0a51 */
[----:B------:R-:W-:-:S05]  /*18170*/  IMAD R51, R139, -0x2, R51 ;  /* 0xfffffffe8b337824 */ /* 0x000fca00078e0233 */
[----:B------:R-:W-:Y:S02]  /*18180*/  VIMNMX R87, R87, R51, !PT ;  /* 0x0000003357577248 */ /* 0x000fe40007fe0100 */
[----:B------:R-:W-:-:S07]  /*18190*/  VIADDMNMX R144, R51, R85, R144, PT ;  /* 0x0000005533907246 */ /* 0x000fce0003800190 */
.L_x_11468:
        /* <DEDUP_REMOVED lines=94> */
[----:B------:R-:W-:Y:S01]  /*18780*/  FFMA.FTZ R10, R84, UR39, -R10 ;  /* 0x00000027540a7c23 */ /* 0x000fe2000801080a */
[----:B------:R-:W-:Y:S01]  /*18790*/  FSEL R30, R30, -INF , !P2 ;  /* 0xff8000001e1e7808 */ /* 0x000fe20005000000 */
[----:B------:R-:W0:Y:S01]  /*187a0*/  MUFU.EX2 R32, R50 ;  /* 0x0000003200207308 */ /* 0x000e220000000800 */
[----:B------:R-:W-:-:S04]  /*187b0*/  ISETP.GT.AND P2, PT, R87, 0x18, P3 ;  /* 0x000000185700780c */ /* 0x000fc80001f44270 */
[----:B------:R-:W-:-:S03]  /*187c0*/  ISETP.LT.OR P2, PT, R144, 0x19, P2 ;  /* 0x000000199000780c */ /* 0x000fc60001741670 */
[----:B------:R-:W1:Y:S01]  /*187d0*/  MUFU.EX2 R15, R15 ;  /* 0x0000000f000f7308 */ /* 0x000e620000000800 */
[----:B------:R-:W-:Y:S02]  /*187e0*/  FSEL R84, R33, -INF , !P2 ;  /* 0xff80000021547808 */ /* 0x000fe40005000000 */
[----:B------:R-:W-:-:S04]  /*187f0*/  ISETP.GT.AND P2, PT, R87, 0x19, P3 ;  /* 0x000000195700780c */ /* 0x000fc80001f44270 */
[----:B------:R-:W-:Y:S01]  /*18800*/  ISETP.LT.OR P2, PT, R144, 0x1a, P2 ;  /* 0x0000001a9000780c */ /* 0x000fe20001741670 */
[----:B------:R-:W3:Y:S01]  /*18810*/  MUFU.EX2 R21, R21 ;  /* 0x0000001500157308 */ /* 0x000ee20000000800 */
[----:B0-----:R-:W-:Y:S02]  /*18820*/  FFMA.FTZ R4, R11, R4, R32 ;  /* 0x000000040b047223 */ /* 0x001fe40000010020 */
[----:B------:R-:W-:Y:S02]  /*18830*/  FSEL R85, R34, -INF , !P2 ;  /* 0xff80000022557808 */ /* 0x000fe40005000000 */
[----:B------:R-:W-:-:S03]  /*18840*/  ISETP.GT.AND P2, PT, R87, 0x20, P3 ;  /* 0x000000205700780c */ /* 0x000fc60001f44270 */
[----:B------:R-:W0:Y:S01]  /*18850*/  MUFU.EX2 R25, R25 ;  /* 0x0000001900197308 */ /* 0x000e220000000800 */
[----:B------:R-:W-:Y:S01]  /*18860*/  ISETP.LT.OR P2, PT, R144, 0x21, P2 ;  /* 0x000000219000780c */ /* 0x000fe20001741670 */
[C---:B-1----:R-:W-:Y:S01]  /*18870*/  FADD.FTZ R4, R15.reuse, R4 ;  /* 0x000000040f047221 */ /* 0x042fe20000010000 */
[----:B------:R-:W-:Y:S02]  /*18880*/  F2FP.BF16.F32.PACK_AB R32, R15, R32 ;  /* 0x000000200f20723e */ /* 0x000fe400000010ff */
[----:B------:R-:W-:Y:S02]  /*18890*/  FSEL R36, R36, -INF , !P2 ;  /* 0xff80000024247808 */ /* 0x000fe40005000000 */
[----:B------:R-:W-:Y:S01]  /*188a0*/  ISETP.GT.AND P2, PT, R87, 0x21, P3 ;  /* 0x000000215700780c */ /* 0x000fe20001f44270 */
[----:B------:R-:W1:Y:S01]  /*188b0*/  MUFU.EX2 R27, R27 ;  /* 0x0000001b001b7308 */ /* 0x000e620000000800 */
[----:B---3--:R-:W-:Y:S02]  /*188c0*/  FADD.FTZ R4, R21, R4 ;  /* 0x0000000415047221 */ /* 0x008fe40000010000 */
[----:B------:R-:W-:-:S04]  /*188d0*/  ISETP.LT.OR P2, PT, R144, 0x22, P2 ;  /* 0x000000229000780c */ /* 0x000fc80001741670 */
[----:B------:R-:W-:Y:S01]  /*188e0*/  FSEL R38, R38, -INF , !P2 ;  /* 0xff80000026267808 */ /* 0x000fe20005000000 */
[----:B------:R-:W3:Y:S01]  /*188f0*/  MUFU.EX2 R29, R29 ;  /* 0x0000001d001d7308 */ /* 0x000ee20000000800 */
[----:B------:R-:W-:Y:S01]  /*18900*/  ISETP.GT.AND P2, PT, R87, 0x28, P3 ;  /* 0x000000285700780c */ /* 0x000fe20001f44270 */
[C---:B0-----:R-:W-:Y:S01]  /*18910*/  FADD.FTZ R4, R25.reuse, R4 ;  /* 0x0000000419047221 */ /* 0x041fe20000010000 */
[----:B------:R-:W-:Y:S02]  /*18920*/  F2FP.BF16.F32.PACK_AB R34, R25, R21 ;  /* 0x000000151922723e */ /* 0x000fe400000010ff */
[----:B------:R-:W-:-:S03]  /*18930*/  ISETP.LT.OR P2, PT, R144, 0x29, P2 ;  /* 0x000000299000780c */ /* 0x000fc60001741670 */
[----:B------:R-:W-:Y:S01]  /*18940*/  MUFU.EX2 R31, R31 ;  /* 0x0000001f001f7308 */ /* 0x000fe20000000800 */
[----:B------:R-:W-:Y:S01]  /*18950*/  FSEL R40, R40, -INF , !P2 ;  /* 0xff80000028287808 */ /* 0x000fe20005000000 */
[----:B-1----:R-:W-:Y:S01]  /*18960*/  FADD.FTZ R4, R27, R4 ;  /* 0x000000041b047221 */ /* 0x002fe20000010000 */
[----:B------:R-:W-:-:S04]  /*18970*/  ISETP.GT.AND P2, PT, R87, 0x29, P3 ;  /* 0x000000295700780c */ /* 0x000fc80001f44270 */
[----:B------:R-:W-:Y:S01]  /*18980*/  ISETP.LT.OR P2, PT, R144, 0x2a, P2 ;  /* 0x0000002a9000780c */ /* 0x000fe20001741670 */
[----:B------:R-:W-:Y:S01]  /*18990*/  MUFU.EX2 R51, R51 ;  /* 0x0000003300337308 */ /* 0x000fe20000000800 */
[----:B---3--:R-:W-:Y:S02]  /*189a0*/  FADD.FTZ R4, R29, R4 ;  /* 0x000000041d047221 */ /* 0x008fe40000010000 */
[----:B------:R-:W-:Y:S02]  /*189b0*/  FSEL R42, R42, -INF , !P2 ;  /* 0xff8000002a2a7808 */ /* 0x000fe40005000000 */
[----:B------:R-:W-:-:S03]  /*189c0*/  ISETP.GT.AND P2, PT, R87, 0x30, P3 ;  /* 0x000000305700780c */ /* 0x000fc60001f44270 */
[----:B------:R-:W-:Y:S01]  /*189d0*/  MUFU.EX2 R81, R81 ;  /* 0x0000005100517308 */ /* 0x000fe20000000800 */
[----:B------:R-:W-:-:S04]  /*189e0*/  ISETP.LT.OR P2, PT, R144, 0x31, P2 ;  /* 0x000000319000780c */ /* 0x000fc80001741670 */
[----:B------:R-:W-:Y:S02]  /*189f0*/  FSEL R44, R44, -INF , !P2 ;  /* 0xff8000002c2c7808 */ /* 0x000fe40005000000 */
[----:B------:R-:W-:Y:S01]  /*18a00*/  ISETP.GT.AND P2, PT, R87, 0x31, P3 ;  /* 0x000000315700780c */ /* 0x000fe20001f44270 */
[----:B------:R-:W-:Y:S03]  /*18a10*/  MUFU.EX2 R37, R37 ;  /* 0x0000002500257308 */ /* 0x000fe60000000800 */
[----:B------:R-:W-:-:S04]  /*18a20*/  ISETP.LT.OR P2, PT, R144, 0x32, P2 ;  /* 0x000000329000780c */ /* 0x000fc80001741670 */
[----:B------:R-:W-:Y:S01]  /*18a30*/  FSEL R46, R46, -INF , !P2 ;  /* 0xff8000002e2e7808 */ /* 0x000fe20005000000 */
[----:B------:R-:W-:Y:S01]  /*18a40*/  MUFU.EX2 R39, R39 ;  /* 0x0000002700277308 */ /* 0x000fe20000000800 */
[----:B------:R-:W-:-:S04]  /*18a50*/  ISETP.GT.AND P2, PT, R87, 0x38, P3 ;  /* 0x000000385700780c */ /* 0x000fc80001f44270 */
[----:B------:R-:W-:-:S03]  /*18a60*/  ISETP.LT.OR P2, PT, R144, 0x39, P2 ;  /* 0x000000399000780c */ /* 0x000fc60001741670 */
[----:B------:R-:W-:Y:S01]  /*18a70*/  MUFU.EX2 R41, R41 ;  /* 0x0000002900297308 */ /* 0x000fe20000000800 */
[----:B------:R-:W-:Y:S02]  /*18a80*/  FSEL R48, R48, -INF , !P2 ;  /* 0xff80000030307808 */ /* 0x000fe40005000000 */
[----:B------:R-:W-:-:S04]  /*18a90*/  ISETP.GT.AND P2, PT, R87, 0x39, P3 ;  /* 0x000000395700780c */ /* 0x000fc80001f44270 */
[----:B------:R-:W-:Y:S01]  /*18aa0*/  ISETP.LT.OR P2, PT, R144, 0x3a, P2 ;  /* 0x0000003a9000780c */ /* 0x000fe20001741670 */
[----:B------:R-:W-:Y:S03]  /*18ab0*/  MUFU.EX2 R43, R43 ;  /* 0x0000002b002b7308 */ /* 0x000fe60000000800 */
        /* <DEDUP_REMOVED lines=61> */
[----:B------:R-:W-:-:S04]  /*18e90*/  ISETP.GT.AND P2, PT, R87, RZ, P3 ;  /* 0x000000ff5700720c */ /* 0x000fc80001f44270 */
[----:B------:R-:W-:-:S03]  /*18ea0*/  ISETP.LT.OR P2, PT, R144, 0x1, P2 ;  /* 0x000000019000780c */ /* 0x000fc60001741670 */
[----:B------:R-:W-:Y:S01]  /*18eb0*/  MUFU.EX2 R10, R10 ;  /* 0x0000000a000a7308 */ /* 0x000fe20000000800 */
[----:B------:R-:W-:Y:S02]  /*18ec0*/  FSEL R14, R14, -INF , !P2 ;  /* 0xff8000000e0e7808 */ /* 0x000fe40005000000 */
        /* <DEDUP_REMOVED lines=47> */
[--C-:B------:R-:W-:Y:S01]  /*191c0*/  FFMA.FTZ R14, R14, UR39, -R15.reuse ;  /* 0x000000270e0e7c23 */ /* 0x100fe2000801080f */
[--C-:B------:R-:W-:Y:S01]  /*191d0*/  FFMA.FTZ R20, R20, UR39, -R15.reuse ;  /* 0x0000002714147c23 */ /* 0x100fe2000801080f */
[----:B------:R-:W-:Y:S01]  /*191e0*/  FSEL R26, R13, RZ, P2 ;  /* 0x000000ff0d1a7208 */ /* 0x000fe20001000000 */
[--C-:B------:R-:W-:Y:S01]  /*191f0*/  FFMA.FTZ R25, R28, UR39, -R15.reuse ;  /* 0x000000271c197c23 */ /* 0x100fe2000801080f */
[----:B------:R-:W-:Y:S01]  /*19200*/  MUFU.EX2 R21, R21 ;  /* 0x0000001500157308 */ /* 0x000fe20000000800 */
[--C-:B------:R-:W-:Y:S01]  /*19210*/  FFMA.FTZ R36, R36, UR39, -R15.reuse ;  /* 0x0000002724247c23 */ /* 0x100fe2000801080f */
[----:B------:R-:W-:Y:S01]  /*19220*/  FFMA.FTZ R50, R38, UR39, -R15 ;  /* 0x0000002726327c23 */ /* 0x000fe2000801080f */
[----:B------:R-:W-:Y:S01]  /*19230*/  FADD.FTZ R26, -R26, R5 ;  /* 0x000000051a1a7221 */ /* 0x000fe20000010100 */
[--C-:B------:R-:W-:Y:S01]  /*19240*/  FFMA.FTZ R42, R42, UR39, -R15.reuse ;  /* 0x000000272a2a7c23 */ /* 0x100fe2000801080f */
[--C-:B------:R-:W-:Y:S01]  /*19250*/  FFMA.FTZ R38, R46, UR39, -R15.reuse ;  /* 0x000000272e267c23 */ /* 0x100fe2000801080f */
[--C-:B------:R-:W-:Y:S01]  /*19260*/  FFMA.FTZ R54, R54, UR39, -R15.reuse ;  /* 0x0000002736367c23 */ /* 0x100fe2000801080f */
[----:B------:R-:W-:Y:S01]  /*19270*/  FMUL.FTZ R5, R26, UR39 ;  /* 0x000000271a057c20 */ /* 0x000fe20008410000 */
        /* <DEDUP_REMOVED lines=13> */
[----:B------:R-:W1:Y:S08]  /*19350*/  MUFU.EX2 R24, R24 ;  /* 0x0000001800187308 */ /* 0x000e700000000800 */
[----:B------:R-:W3:Y:S01]  /*19360*/  MUFU.EX2 R5, R5 ;  /* 0x0000000500057308 */ /* 0x000ee20000000800 */
[----:B0-----:R-:W-:-:S07]  /*19370*/  F2FP.BF16.F32.PACK_AB R33, R20, R14 ;  /* 0x0000000e1421723e */ /* 0x001fce00000010ff */
[----:B------:R-:W0:Y:S01]  /*19380*/  MUFU.EX2 R25, R25 ;  /* 0x0000001900197308 */ /* 0x000e220000000800 */
[----:B-1----:R-:W-:-:S05]  /*19390*/  F2FP.BF16.F32.PACK_AB R35, R24, R21 ;  /* 0x000000151823723e */ /* 0x002fca00000010ff */
[----:B------:R1:W-:Y:S02]  /*193a0*/  STSM.16.M88.4 [R140+0x21800], R32 ;  /* 0x021800208c007844 */ /* 0x0003e40000000200 */
[----:B------:R-:W-:Y:S01]  /*193b0*/  MUFU.EX2 R36, R36 ;  /* 0x0000002400247308 */ /* 0x000fe20000000800 */
[----:B---3--:R-:W-:Y:S01]  /*193c0*/  FFMA.FTZ R14, R5, R3, R14 ;  /* 0x00000003050e7223 */ /* 0x008fe2000001000e */
[----:B------:R-:W-:-:S03]  /*193d0*/  FFMA.FTZ R3, R52, UR39, -R15 ;  /* 0x0000002734037c23 */ /* 0x000fc6000801080f */
[----:B------:R-:W-:Y:S01]  /*193e0*/  FADD.FTZ R14, R20, R14 ;  /* 0x0000000e140e7221 */ /* 0x000fe20000010000 */
[--C-:B------:R-:W-:Y:S02]  /*193f0*/  FFMA.FTZ R20, R56, UR39, -R15.reuse ;  /* 0x0000002738147c23 */ /* 0x100fe4000801080f */
[----:B------:R-:W-:Y:S01]  /*19400*/  MUFU.EX2 R50, R50 ;  /* 0x0000003200327308 */ /* 0x000fe20000000800 */
[----:B------:R-:W-:Y:S01]  /*19410*/  FADD.FTZ R26, R21, R14 ;  /* 0x0000000e151a7221 */ /* 0x000fe20000010000 */
[----:B------:R-:W-:-:S03]  /*19420*/  FFMA.FTZ R21, R58, UR39, -R15 ;  /* 0x000000273a157c23 */ /* 0x000fc6000801080f */
[----:B------:R-:W-:Y:S01]  /*19430*/  FADD.FTZ R26, R24, R26 ;  /* 0x0000001a181a7221 */ /* 0x000fe20000010000 */
[--C-:B-1----:R-:W-:Y:S01]  /*19440*/  FFMA.FTZ R32, R30, UR39, -R15.reuse ;  /* 0x000000271e207c23 */ /* 0x102fe2000801080f */
[--C-:B------:R-:W-:Y:S01]  /*19450*/  FFMA.FTZ R33, R84, UR39, -R15.reuse ;  /* 0x0000002754217c23 */ /* 0x100fe2000801080f */
[--C-:B------:R-:W-:Y:S01]  /*19460*/  FFMA.FTZ R35, R85, UR39, -R15.reuse ;  /* 0x0000002755237c23 */ /* 0x100fe2000801080f */
[----:B0-----:R-:W-:Y:S01]  /*19470*/  FADD.FTZ R28, R25, R26 ;  /* 0x0000001a191c7221 */ /* 0x001fe20000010000 */
[--C-:B------:R-:W-:Y:S01]  /*19480*/  FFMA.FTZ R84, R40, UR39, -R15.reuse ;  /* 0x0000002728547c23 */ /* 0x100fe2000801080f */
[----:B------:R-:W-:Y:S01]  /*19490*/  F2FP.BF16.F32.PACK_AB R24, R29, R27 ;  /* 0x0000001b1d18723e */ /* 0x000fe200000010ff */
[----:B------:R-:W0:Y:S01]  /*194a0*/  MUFU.EX2 R32, R32 ;  /* 0x0000002000207308 */ /* 0x000e220000000800 */
[--C-:B------:R-:W-:Y:S01]  /*194b0*/  FFMA.FTZ R34, R44, UR39, -R15.reuse ;  /* 0x000000272c227c23 */ /* 0x100fe2000801080f */
[--C-:B------:R-:W-:Y:S01]  /*194c0*/  FFMA.FTZ R40, R48, UR39, -R15.reuse ;  /* 0x0000002730287c23 */ /* 0x100fe2000801080f */
[----:B------:R-:W-:Y:S01]  /*194d0*/  FADD.FTZ R27, R31, R4 ;  /* 0x000000041f1b7221 */ /* 0x000fe20000010000 */
[--C-:B------:R-:W-:Y:S01]  /*194e0*/  FFMA.FTZ R44, R64, UR39, -R15.reuse ;  /* 0x00000027402c7c23 */ /* 0x100fe2000801080f */
[C---:B------:R-:W-:Y:S01]  /*194f0*/  F2FP.BF16.F32.PACK_AB R26, R51.reuse, R31 ;  /* 0x0000001f331a723e */ /* 0x040fe200000010ff */
[----:B------:R-:W-:Y:S01]  /*19500*/  FFMA.FTZ R15, R82, UR39, -R15 ;  /* 0x00000027520f7c23 */ /* 0x000fe2000801080f */
[----:B------:R-:W-:Y:S01]  /*19510*/  FADD.FTZ R27, R51, R27 ;  /* 0x0000001b331b7221 */ /* 0x000fe20000010000 */
[----:B------:R-:W1:Y:S01]  /*19520*/  MUFU.EX2 R33, R33 ;  /* 0x0000002100217308 */ /* 0x000e620000000800 */
[----:B------:R-:W-:-:S02]  /*19530*/  F2FP.BF16.F32.PACK_AB R30, R41, R39 ;  /* 0x00000027291e723e */ /* 0x000fc400000010ff */
[----:B------:R-:W-:-:S04]  /*19540*/  FADD.FTZ R27, R81, R27 ;  /* 0x0000001b511b7221 */ /* 0x000fc80000010000 */
[----:B------:R-:W-:Y:S01]  /*19550*/  FADD.FTZ R27, R37, R27 ;  /* 0x0000001b251b7221 */ /* 0x000fe20000010000 */
[----:B------:R-:W3:Y:S01]  /*19560*/  MUFU.EX2 R35, R35 ;  /* 0x0000002300237308 */ /* 0x000ee20000000800 */
[C---:B0-----:R-:W-:Y:S01]  /*19570*/  FADD.FTZ R28, R32.reuse, R28 ;  /* 0x0000001c201c7221 */ /* 0x041fe20000010000 */
[----:B------:R-:W-:Y:S01]  /*19580*/  F2FP.BF16.F32.PACK_AB R25, R32, R25 ;  /* 0x000000192019723e */ /* 0x000fe200000010ff */
[----:B------:R-:W-:-:S04]  /*19590*/  FADD.FTZ R27, R39, R27 ;  /* 0x0000001b271b7221 */ /* 0x000fc80000010000 */
[----:B------:R-:W-:Y:S01]  /*195a0*/  FADD.FTZ R27, R41, R27 ;  /* 0x0000001b291b7221 */ /* 0x000fe20000010000 */
[----:B------:R-:W0:Y:S01]  /*195b0*/  MUFU.EX2 R84, R84 ;  /* 0x0000005400547308 */ /* 0x000e220000000800 */
[----:B-1----:R-:W-:Y:S01]  /*195c0*/  FADD.FTZ R29, R33, R28 ;  /* 0x0000001c211d7221 */ /* 0x002fe20000010000 */
[----:B------:R-:W-:Y:S01]  /*195d0*/  F2FP.BF16.F32.PACK_AB R28, R37, R81 ;  /* 0x00000051251c723e */ /* 0x000fe200000010ff */
[----:B------:R-:W-:-:S04]  /*195e0*/  FADD.FTZ R27, R43, R27 ;  /* 0x0000001b2b1b7221 */ /* 0x000fc80000010000 */
[----:B------:R-:W-:Y:S01]  /*195f0*/  FADD.FTZ R27, R45, R27 ;  /* 0x0000001b2d1b7221 */ /* 0x000fe20000010000 */
[----:B------:R-:W1:Y:S01]  /*19600*/  MUFU.EX2 R42, R42 ;  /* 0x0000002a002a7308 */ /* 0x000e620000000800 */
[----:B---3--:R-:W-:Y:S02]  /*19610*/  FADD.FTZ R29, R35, R29 ;  /* 0x0000001d231d7221 */ /* 0x008fe40000010000 */
[----:B------:R-:W-:Y:S02]  /*19620*/  FADD.FTZ R27, R47, R27 ;  /* 0x0000001b2f1b7221 */ /* 0x000fe40000010000 */
[----:B------:R-:W-:Y:S02]  /*19630*/  FADD.FTZ R29, R36, R29 ;  /* 0x0000001d241d7221 */ /* 0x000fe40000010000 */
[----:B------:R-:W-:Y:S01]  /*19640*/  FADD.FTZ R27, R49, R27 ;  /* 0x0000001b311b7221 */ /* 0x000fe20000010000 */
[----:B------:R-:W3:Y:S01]  /*19650*/  MUFU.EX2 R34, R34 ;  /* 0x0000002200227308 */ /* 0x000ee20000000800 */
[----:B------:R-:W-:-:S02]  /*19660*/  FADD.FTZ R29, R50, R29 ;  /* 0x0000001d321d7221 */ /* 0x000fc40000010000 */
[----:B------:R-:W-:Y:S01]  /*19670*/  FADD.FTZ R31, R53, R27 ;  /* 0x0000001b351f7221 */ /* 0x000fe20000010000 */
[----:B------:R-:W-:Y:S01]  /*19680*/  F2FP.BF16.F32.PACK_AB R27, R35, R33 ;  /* 0x00000021231b723e */ /* 0x000fe200000010ff */
[----:B0-----:R-:W-:Y:S02]  /*19690*/  FADD.FTZ R29, R84, R29 ;  /* 0x0000001d541d7221 */ /* 0x001fe40000010000 */
[----:B------:R-:W-:Y:S01]  /*196a0*/  FADD.FTZ R31, R55, R31 ;  /* 0x0000001f371f7221 */ /* 0x000fe20000010000 */
[----:B------:R-:W0:Y:S01]  /*196b0*/  MUFU.EX2 R38, R38 ;  /* 0x0000002600267308 */ /* 0x000e220000000800 */
[C---:B-1----:R-:W-:Y:S01]  /*196c0*/  FADD.FTZ R29, R42.reuse, R29 ;  /* 0x0000001d2a1d7221 */ /* 0x042fe20000010000 */
[----:B--2---:R1:W-:Y:S01]  /*196d0*/  STSM.16.M88.4 [R86], R24 ;  /* 0x0000001856007844 */ /* 0x0043e20000000200 */
[----:B------:R-:W-:Y:S01]  /*196e0*/  FADD.FTZ R33, R57, R31 ;  /* 0x0000001f39217221 */ /* 0x000fe20000010000 */
[----:B------:R-:W-:-:S04]  /*196f0*/  F2FP.BF16.F32.PACK_AB R31, R42, R84 ;  /* 0x000000542a1f723e */ /* 0x000fc800000010ff */
[----:B------:R-:W2:Y:S01]  /*19700*/  MUFU.EX2 R40, R40 ;  /* 0x0000002800287308 */ /* 0x000ea20000000800 */
[----:B---3--:R-:W-:-:S07]  /*19710*/  FADD.FTZ R29, R34, R29 ;  /* 0x0000001d221d7221 */ /* 0x008fce0000010000 */
[----:B------:R-:W3:Y:S01]  /*19720*/  MUFU.EX2 R3, R3 ;  /* 0x0000000300037308 */ /* 0x000ee20000000800 */
[----:B0-----:R-:W-:-:S07]  /*19730*/  FADD.FTZ R29, R38, R29 ;  /* 0x0000001d261d7221 */ /* 0x001fce0000010000 */
[----:B------:R-:W0:Y:S01]  /*19740*/  MUFU.EX2 R14, R54 ;  /* 0x00000036000e7308 */ /* 0x000e220000000800 */
[----:B--2---:R-:W-:-:S07]  /*19750*/  FADD.FTZ R29, R40, R29 ;  /* 0x0000001d281d7221 */ /* 0x004fce0000010000 */
        /* <DEDUP_REMOVED lines=13> */
[----:B---3--:R-:W-:Y:S01]  /*19830*/  FADD.FTZ R35, R44, R35 ;  /* 0x000000232c237221 */ /* 0x008fe20000010000 */
[----:B------:R-:W-:Y:S01]  /*19840*/  FADD.FTZ R33, R59, R33 ;  /* 0x000000213b217221 */ /* 0x000fe20000010000 */
[----:B------:R-:W-:Y:S02]  /*19850*/  F2FP.BF16.F32.PACK_AB R29, R50, R36 ;  /* 0x00000024321d723e */ /* 0x000fe400000010ff */
[----:B------:R-:W3:Y:S03]  /*19860*/  LDL R36, [R1+0x24] ;  /* 0x0000240001247983 */ /* 0x000ee60000100800 */
[----:B------:R-:W4:Y:S01]  /*19870*/  MUFU.EX2 R70, R70 ;  /* 0x0000004600467308 */ /* 0x000f220000000800 */
[----:B0-----:R-:W-:Y:S01]  /*19880*/  FADD.FTZ R35, R66, R35 ;  /* 0x0000002342237221 */ /* 0x001fe20000010000 */
[----:B------:R-:W-:-:S06]  /*19890*/  FADD.FTZ R33, R61, R33 ;  /* 0x000000213d217221 */ /* 0x000fcc0000010000 */
[----:B------:R-:W0:Y:S01]  /*198a0*/  MUFU.EX2 R72, R72 ;  /* 0x0000004800487308 */ /* 0x000e220000000800 */
[----:B--2---:R-:W-:-:S07]  /*198b0*/  FADD.FTZ R35, R68, R35 ;  /* 0x0000002344237221 */ /* 0x004fce0000010000 */
[----:B------:R-:W2:Y:S01]  /*198c0*/  MUFU.EX2 R74, R74 ;  /* 0x0000004a004a7308 */ /* 0x000ea20000000800 */
[----:B------:R-:W-:Y:S01]  /*198d0*/  FADD.FTZ R32, R63, R33 ;  /* 0x000000213f207221 */ /* 0x000fe20000010000 */
[----:B----4-:R-:W-:-:S06]  /*198e0*/  FADD.FTZ R35, R70, R35 ;  /* 0x0000002346237221 */ /* 0x010fcc0000010000 */
[----:B------:R-:W4:Y:S01]  /*198f0*/  MUFU.EX2 R76, R76 ;  /* 0x0000004c004c7308 */ /* 0x000f220000000800 */
[----:B0-----:R-:W-:-:S07]  /*19900*/  FADD.FTZ R35, R72, R35 ;  /* 0x0000002348237221 */ /* 0x001fce0000010000 */
[----:B------:R-:W0:Y:S01]  /*19910*/  MUFU.EX2 R33, R78 ;  /* 0x0000004e00217308 */ /* 0x000e220000000800 */
[----:B--2---:R-:W-:Y:S01]  /*19920*/  FADD.FTZ R35, R74, R35 ;  /* 0x000000234a237221 */ /* 0x004fe20000010000 */
[----:B------:R2:W-:Y:S06]  /*19930*/  STSM.16.M88.4 [R142], R28 ;  /* 0x0000001c8e007844 */ /* 0x0005ec0000000200 */
[----:B------:R-:W5:Y:S01]  /*19940*/  MUFU.EX2 R79, R79 ;  /* 0x0000004f004f7308 */ /* 0x000f620000000800 */
[----:B-1----:R-:W-:Y:S02]  /*19950*/  F2FP.BF16.F32.PACK_AB R27, R3, R40 ;  /* 0x00000028031b723e */ /* 0x002fe400000010ff */
[----:B--2---:R-:W-:Y:S01]  /*19960*/  F2FP.BF16.F32.PACK_AB R29, R20, R14 ;  /* 0x0000000e141d723e */ /* 0x004fe200000010ff */
[----:B----4-:R-:W-:-:S04]  /*19970*/  FADD.FTZ R14, R76, R35 ;  /* 0x000000234c0e7221 */ /* 0x010fc80000010000 */
[----:B0-----:R-:W-:-:S04]  /*19980*/  FADD.FTZ R14, R33, R14 ;  /* 0x0000000e210e7221 */ /* 0x001fc80000010000 */
[----:B-----5:R-:W-:Y:S02]  /*19990*/  FADD.FTZ R3, R79, R14 ;  /* 0x0000000e4f037221 */ /* 0x020fe40000010000 */
[----:B------:R-:W2:Y:S01]  /*199a0*/  LDL R14, [R1+0x44] ;  /* 0x00004400010e7983 */ /* 0x000ea20000100800 */
[----:B------:R-:W-:-:S04]  /*199b0*/  FADD.FTZ R32, R65, R32 ;  /* 0x0000002041207221 */ /* 0x000fc80000010000 */
[----:B------:R-:W-:-:S04]  /*199c0*/  FADD.FTZ R32, R67, R32 ;  /* 0x0000002043207221 */ /* 0x000fc80000010000 */
[----:B------:R-:W-:Y:S01]  /*199d0*/  FADD.FTZ R32, R69, R32 ;  /* 0x0000002045207221 */ /* 0x000fe20000010000 */
[----:B------:R-:W-:Y:S03]  /*199e0*/  MUFU.EX2 R80, R80 ;  /* 0x0000005000507308 */ /* 0x000fe60000000800 */
[----:B------:R-:W-:-:S05]  /*199f0*/  FADD.FTZ R32, R71, R32 ;  /* 0x0000002047207221 */ /* 0x000fca0000010000 */
[----:B------:R-:W0:Y:S01]  /*19a00*/  MUFU.EX2 R15, R15 ;  /* 0x0000000f000f7308 */ /* 0x000e220000000800 */
[----:B------:R-:W-:Y:S01]  /*19a10*/  FADD.FTZ R32, R73, R32 ;  /* 0x0000002049207221 */ /* 0x000fe20000010000 */
[----:B------:R-:W-:Y:S02]  /*19a20*/  F2FP.BF16.F32.PACK_AB R24, R45, R43 ;  /* 0x0000002b2d18723e */ /* 0x000fe400000010ff */
[----:B------:R-:W-:Y:S01]  /*19a30*/  F2FP.BF16.F32.PACK_AB R26, R49, R47 ;  /* 0x0000002f311a723e */ /* 0x000fe200000010ff */
[----:B------:R-:W-:Y:S01]  /*19a40*/  FADD.FTZ R32, R75, R32 ;  /* 0x000000204b207221 */ /* 0x000fe20000010000 */
[----:B------:R-:W-:Y:S02]  /*19a50*/  F2FP.BF16.F32.PACK_AB R25, R38, R34 ;  /* 0x000000222619723e */ /* 0x000fe400000010ff */
[----:B------:R-:W-:Y:S02]  /*19a60*/  F2FP.BF16.F32.PACK_AB R28, R55, R53 ;  /* 0x00000035371c723e */ /* 0x000fe400000010ff */
[----:B------:R-:W-:-:S02]  /*19a70*/  F2FP.BF16.F32.PACK_AB R30, R59, R57 ;  /* 0x000000393b1e723e */ /* 0x000fc400000010ff */
[----:B------:R-:W-:Y:S01]  /*19a80*/  F2FP.BF16.F32.PACK_AB R31, R46, R21 ;  /* 0x000000152e1f723e */ /* 0x000fe200000010ff */
[----:B------:R-:W-:Y:S01]  /*19a90*/  FADD.FTZ R32, R77, R32 ;  /* 0x000000204d207221 */ /* 0x000fe20000010000 */
[----:B------:R1:W-:Y:S01]  /*19aa0*/  STSM.16.M88.4 [R141], R24 ;  /* 0x000000188d007844 */ /* 0x0003e20000000200 */
[----:B------:R-:W-:Y:S02]  /*19ab0*/  F2FP.BF16.F32.PACK_AB R33, R79, R33 ;  /* 0x000000214f21723e */ /* 0x000fe400000010ff */
[C---:B------:R-:W-:Y:S01]  /*19ac0*/  FADD.FTZ R20, R143.reuse, R32 ;  /* 0x000000208f147221 */ /* 0x040fe20000010000 */
[----:B------:R4:W-:Y:S01]  /*19ad0*/  STSM.16.M88.4 [R140+0x27800], R28 ;  /* 0x0278001c8c007844 */ /* 0x0009e20000000200 */
[----:B------:R-:W-:Y:S02]  /*19ae0*/  F2FP.BF16.F32.PACK_AB R32, R143, R77 ;  /* 0x0000004d8f20723e */ /* 0x000fe400000010ff */
[----:B------:R-:W-:Y:S02]  /*19af0*/  F2FP.BF16.F32.PACK_AB R34, R10, R83 ;  /* 0x000000530a22723e */ /* 0x000fe400000010ff */
[----:B0-----:R-:W-:-:S02]  /*19b00*/  F2FP.BF16.F32.PACK_AB R35, R15, R80 ;  /* 0x000000500f23723e */ /* 0x001fc400000010ff */
[----:B-1----:R-:W-:Y:S02]  /*19b10*/  F2FP.BF16.F32.PACK_AB R24, R63, R61 ;  /* 0x0000003d3f18723e */ /* 0x002fe400000010ff */
[----:B------:R-:W-:Y:S02]  /*19b20*/  F2FP.BF16.F32.PACK_AB R26, R67, R65 ;  /* 0x00000041431a723e */ /* 0x000fe400000010ff */
[----:B------:R-:W-:Y:S02]  /*19b30*/  F2FP.BF16.F32.PACK_AB R25, R44, R4 ;  /* 0x000000042c19723e */ /* 0x000fe400000010ff */
[----:B------:R-:W-:Y:S02]  /*19b40*/  F2FP.BF16.F32.PACK_AB R27, R68, R66 ;  /* 0x00000042441b723e */ /* 0x000fe400000010ff */
[----:B----4-:R-:W-:Y:S02]  /*19b50*/  F2FP.BF16.F32.PACK_AB R28, R71, R69 ;  /* 0x00000045471c723e */ /* 0x010fe400000010ff */
[----:B------:R-:W-:-:S02]  /*19b60*/  F2FP.BF16.F32.PACK_AB R30, R75, R73 ;  /* 0x000000494b1e723e */ /* 0x000fc400000010ff */
[----:B------:R-:W-:Y:S02]  /*19b70*/  F2FP.BF16.F32.PACK_AB R29, R72, R70 ;  /* 0x00000046481d723e */ /* 0x000fe400000010ff */
[----:B------:R-:W-:Y:S01]  /*19b80*/  F2FP.BF16.F32.PACK_AB R31, R76, R74 ;  /* 0x0000004a4c1f723e */ /* 0x000fe200000010ff */
        /* <DEDUP_REMOVED lines=52> */
[----:B------:R-:W-:-:S02]  /*19ed0*/  IMAD.MOV.U32 R11, RZ, RZ, R16 ;  /* 0x000000ffff0b7224 */ /* 0x000fc400078e0010 */
[----:B------:R-:W-:Y:S02]  /*19ee0*/  IMAD.MOV.U32 R10, RZ, RZ, R12 ;  /* 0x000000ffff0a7224 */ /* 0x000fe400078e000c */
[----:B------:R-:W-:Y:S01]  /*19ef0*/  IMAD.MOV.U32 R5, RZ, RZ, R13 ;  /* 0x000000ffff057224 */ /* 0x000fe200078e000d */
[----:B---3--:R0:W-:Y:S04]  /*19f00*/  STSM.16.M88.4 [R36], R24 ;  /* 0x0000001824007844 */ /* 0x0081e80000000200 */
        /* <DEDUP_REMOVED lines=9> */
.L_x_11454:
[----:B------:R-:W-:Y:S05]  /*19fa0*/  WARPSYNC.ALL ;  /* 0x0000000000007948 */ /* 0x000fea0003800000 */
[----:B------:R-:W-:Y:S06]  /*19fb0*/  BAR.ARV 0x8, 0x200 ;  /* 0x0208000000007b1d */ /* 0x000fec0000002000 */
[----:B------:R-:W-:Y:S05]  /*19fc0*/  @!P0 BRA `(.L_x_11473) ;  /* 0x0000000000048947 */ /* 0x000fea0003800000 */
[----:B------:R-:W-:Y:S01]  /*19fd0*/  BPT.TRAP 0x1 ;  /* 0x000000040000795c */ /* 0x000fe20000300000 */
.L_x_11473:
[----:B------:R-:W-:Y:S01]  /*19fe0*/  IMAD R11, R16, 0x8, R2 ;  /* 0x00000008100b7824 */ /* 0x000fe200078e0202 */
[----:B------:R-:W-:-:S04]  /*19ff0*/  SHF.L.U32 R0, R18, 0x1f, RZ ;  /* 0x0000001f12007819 */ /* 0x000fc800000006ff */
[----:B------:R0:W1:Y:S01]  /*1a000*/  SYNCS.PHASECHK.TRANS64.TRYWAIT P2, [R11+URZ+0x2d850], R0 ;  /* 0x02d850000b0075a7 */ /* 0x000062000804017f */
[----:B------:R-:W-:Y:S05]  /*1a010*/  @!P0 BRA `(.L_x_11474) ;  /* 0x0000000000048947 */ /* 0x000fea0003800000 */
[----:B------:R-:W-:Y:S01]  /*1a020*/  BPT.TRAP 0x1 ;  /* 0x000000040000795c */ /* 0x000fe20000300000 */
.L_x_11474:
[----:B------:R-:W2:Y:S01]  /*1a030*/  LDL.LU R5, [R1+0x3c] ;  /* 0x00003c0001057983 */ /* 0x000ea20000300800 */
[----:B------:R-:W-:Y:S02]  /*1a040*/  VIADD R2, R2, 0x400 ;  /* 0x0000040002027836 */ /* 0x000fe40000000000 */
[----:B------:R-:W-:-:S03]  /*1a050*/  IMAD.MOV.U32 R7, RZ, RZ, 0x40000040 ;  /* 0x40000040ff077424 */ /* 0x000fc600078e00ff */
[----:B------:R-:W-:-:S04]  /*1a060*/  SHF.R.U32.HI R2, RZ, 0x4, R2 ;  /* 0x00000004ff027819 */ /* 0x000fc80000011602 */
[----:B------:R-:W-:-:S04]  /*1a070*/  LOP3.LUT R2, R2, 0x3fff, RZ, 0xc0, !PT ;  /* 0x00003fff02027812 */ /* 0x000fc800078ec0ff */
[----:B------:R-:W-:Y:S02]  /*1a080*/  LOP3.LUT R9, R2, 0x2000000, RZ, 0xfc, !PT ;  /* 0x0200000002097812 */ /* 0x000fe400078efcff */
[----:B--2---:R-:W-:Y:S01]  /*1a090*/  LOP3.LUT R6, R5, 0x10000, RZ, 0xfc, !PT ;  /* 0x0001000005067812 */ /* 0x004fe200078efcff */
[----:B-1----:R-:W-:Y:S06]  /*1a0a0*/  @P2 BRA `(.L_x_11475) ;  /* 0x0000000000082947 */ /* 0x002fec0003800000 */
[----:B------:R-:W1:Y:S02]  /*1a0b0*/  SYNCS.PHASECHK.TRANS64.TRYWAIT P0, [R11+URZ+0x2d850], R0 ;  /* 0x02d850000b0075a7 */ /* 0x000e64000800017f */
[----:B-1----:R-:W-:Y:S05]  /*1a0c0*/  @!P0 BRA `(.L_x_11476) ;  /* 0x000000b000788947 */ /* 0x002fea0003800000 */
.L_x_11475:
[----:B------:R-:W-:Y:S01]  /*1a0d0*/  IMAD R8, R16, 0x600, R9 ;  /* 0x0000060010087824 */ /* 0x000fe200078e0209 */
[----:B------:R-:W2:Y:S01]  /*1a0e0*/  LDL.LU R22, [R1+0x58] ;  /* 0x0000580001167983 */ /* 0x000ea20000300800 */
[----:B------:R-:W-:Y:S01]  /*1a0f0*/  IMAD.MOV.U32 R9, RZ, RZ, -0x7fffffe0 ;  /* 0x80000020ff097424 */ /* 0x000fe200078e00ff */
[----:B------:R-:W-:Y:S05]  /*1a100*/  WARPSYNC.ALL ;  /* 0x0000000000007948 */ /* 0x000fea0003800000 */
[C---:B------:R-:W-:Y:S01]  /*1a110*/  R2UR UR4, R6.reuse ;  /* 0x00000000060472ca */ /* 0x040fe200000e0000 */
[----:B------:R-:W-:Y:S01]  /*1a120*/  WARPGROUP.ARRIVE ;  /* 0x00000000000079c5 */ /* 0x000fe20000000000 */
[----:B------:R-:W-:Y:S01]  /*1a130*/  R2UR UR5, R7 ;  /* 0x00000000070572ca */ /* 0x000fe200000e0000 */
[----:B------:R-:W-:Y:S01]  /*1a140*/  VIADD R20, R6, 0x2 ;  /* 0x0000000206147836 */ /* 0x000fe20000000000 */
[C---:B------:R-:W-:Y:S01]  /*1a150*/  R2UR UR6, R8.reuse ;  /* 0x00000000080672ca */ /* 0x040fe200000e0000 */
[----:B------:R-:W-:Y:S01]  /*1a160*/  VIADD R14, R8, 0x40 ;  /* 0x00000040080e7836 */ /* 0x000fe20000000000 */
[----:B------:R-:W-:Y:S01]  /*1a170*/  R2UR UR7, R9 ;  /* 0x00000000090772ca */ /* 0x000fe200000e0000 */
[----:B------:R-:W-:Y:S01]  /*1a180*/  IMAD.MOV.U32 R21, RZ, RZ, 0x40000040 ;  /* 0x40000040ff157424 */ /* 0x000fe200078e00ff */
[----:B------:R-:W3:Y:S01]  /*1a190*/  SHFL.BFLY PT, R5, R4, 0x2, 0x1f ;  /* 0x0c401f0004057f89 */ /* 0x000ee200000e0000 */
[----:B------:R-:W-:-:S02]  /*1a1a0*/  IMAD.MOV.U32 R15, RZ, RZ, -0x7fffffe0 ;  /* 0x80000020ff0f7424 */ /* 0x000fc400078e00ff */
[----:B------:R-:W-:Y:S01]  /*1a1b0*/  IMAD.MOV.U32 R7, RZ, RZ, 0x40000040 ;  /* 0x40000040ff077424 */ /* 0x000fe200078e00ff */
[----:B01----:R-:W0:Y:S01]  /*1a1c0*/  SHFL.BFLY PT, R0, R3, 0x2, 0x1f ;  /* 0x0c401f0003007f89 */ /* 0x003e2200000e0000 */
[----:B------:R-:W-:Y:S02]  /*1a1d0*/  IMAD.MOV.U32 R9, RZ, RZ, -0x7fffffe0 ;  /* 0x80000020ff097424 */ /* 0x000fe400078e00ff */
[----:B------:R-:W-:-:S04]  /*1a1e0*/  VIADD R16, R16, 0x1 ;  /* 0x0000000110107836 */ /* 0x000fc80000000000 */
[----:B------:R-:W-:Y:S01]  /*1a1f0*/  HGMMA.64x96x16.F32.BF16 R88, gdesc[UR4].tnspB, R88, gsb0 ;  /* 0x41600000045879f0 */ /* 0x000fe20008001858 */
[----:B------:R-:W-:Y:S01]  /*1a200*/  R2UR UR4, R20 ;  /* 0x00000000140472ca */ /* 0x000fe200000e0000 */
[----:B------:R-:W-:Y:S01]  /*1a210*/  VIADD R20, R6, 0x4 ;  /* 0x0000000406147836 */ /* 0x000fe20000000000 */
[----:B------:R-:W-:Y:S01]  /*1a220*/  R2UR UR5, R21 ;  /* 0x00000000150572ca */ /* 0x000fe200000e0000 */
[----:B------:R-:W-:Y:S01]  /*1a230*/  IMAD.MOV.U32 R21, RZ, RZ, 0x40000040 ;  /* 0x40000040ff157424 */ /* 0x000fe200078e00ff */
[----:B------:R-:W-:Y:S01]  /*1a240*/  R2UR UR6, R14 ;  /* 0x000000000e0672ca */ /* 0x000fe200000e0000 */
[----:B------:R-:W-:Y:S01]  /*1a250*/  VIADD R14, R8, 0x80 ;  /* 0x00000080080e7836 */ /* 0x000fe20000000000 */
[----:B------:R-:W-:Y:S01]  /*1a260*/  R2UR UR7, R15 ;  /* 0x000000000f0772ca */ /* 0x000fe200000e0000 */
[----:B------:R-:W-:Y:S01]  /*1a270*/  IMAD.MOV.U32 R15, RZ, RZ, -0x7fffffe0 ;  /* 0x80000020ff0f7424 */ /* 0x000fe200078e00ff */
[----:B------:R-:W-:Y:S01]  /*1a280*/  ISETP.NE.AND P2, PT, R16, 0x2, PT ;  /* 0x000000021000780c */ /* 0x000fe20003f45270 */
[----:B---3--:R-:W-:Y:S01]  /*1a290*/  FADD.FTZ R5, R5, R4 ;  /* 0x0000000405057221 */ /* 0x008fe20000010000 */
[----:B------:R-:W-:-:S02]  /*1a2a0*/  IMAD.MOV.U32 R4, RZ, RZ, RZ ;  /* 0x000000ffff047224 */ /* 0x000fc400078e00ff */
[----:B------:R-:W-:Y:S01]  /*1a2b0*/  SEL R16, R16, RZ, P2 ;  /* 0x000000ff10107207 */ /* 0x000fe20001000000 */
[----:B0-----:R-:W-:Y:S01]  /*1a2c0*/  FADD.FTZ R2, R0, R3 ;  /* 0x0000000300027221 */ /* 0x001fe20000010000 */
[----:B------:R-:W-:Y:S01]  /*1a2d0*/  SEL R3, RZ, 0x1, P2 ;  /* 0x00000001ff037807 */ /* 0x000fe20001000000 */
[----:B------:R-:W0:Y:S03]  /*1a2e0*/  SHFL.BFLY PT, R0, R5, 0x1, 0x1f ;  /* 0x0c201f0005007f89 */ /* 0x000e2600000e0000 */
[----:B------:R-:W-:Y:S01]  /*1a2f0*/  LOP3.LUT R18, R18, R3, RZ, 0x3c, !PT ;  /* 0x0000000312127212 */ /* 0x000fe200078e3cff */
[----:B------:R-:W-:Y:S01]  /*1a300*/  IMAD.MOV.U32 R3, RZ, RZ, -0x800000 ;  /* 0xff800000ff037424 */ /* 0x000fe200078e00ff */
[----:B------:R-:W-:Y:S02]  /*1a310*/  WARPGROUP.DEPBAR.LE gsb0, 0x0 ;  /* 0x00008000000079c5 */ /* 0x000fe40000010000 */
[----:B------:R-:W-:-:S06]  /*1a320*/  WARPGROUP.ARRIVE ;  /* 0x00000000000079c5 */ /* 0x000fcc0000000000 */
        /* <DEDUP_REMOVED lines=19> */
[----:B------:R-:W-:Y:S02]  /*1a460*/  IMAD.MOV.U32 R15, RZ, RZ, -0x7fffffe0 ;  /* 0x80000020ff0f7424 */ /* 0x000fe400078e00ff */
[----:B--2---:R-:W-:-:S05]  /*1a470*/  VIADD R22, R22, 0x1 ;  /* 0x0000000116167836 */ /* 0x004fca0000000000 */
[----:B------:R-:W-:Y:S01]  /*1a480*/  STL [R1+0x58], R22 ;  /* 0x0000581601007387 */ /* 0x000fe20000100800 */
        /* <DEDUP_REMOVED lines=35> */
[----:B------:R-:W-:Y:S02]  /*1a6c0*/  R2UR UR5, R7 ;  /* 0x00000000070572ca */ /* 0x000fe400000e0000 */
[----:B------:R-:W-:Y:S01]  /*1a6d0*/  R2UR UR6, R8 ;  /* 0x00000000080672ca */ /* 0x000fe200000e0000 */
[----:B------:R-:W1:Y:S01]  /*1a6e0*/  SHFL.BFLY PT, R7, R2, 0x1, 0x1f ;  /* 0x0c201f0002077f89 */ /* 0x000e6200000e0000 */
[----:B------:R-:W-:Y:S01]  /*1a6f0*/  R2UR UR7, R9 ;  /* 0x00000000090772ca */ /* 0x000fe200000e0000 */
[----:B0-----:R-:W-:Y:S01]  /*1a700*/  FADD.FTZ R8, R5, R0 ;  /* 0x0000000005087221 */ /* 0x001fe20000010000 */
[----:B------:R-:W-:Y:S02]  /*1a710*/  @!P1 VIADD R9, R11, 0x2d860 ;  /* 0x0002d8600b099836 */ /* 0x000fe40000000000 */
[----:B------:R-:W-:-:S02]  /*1a720*/  IMAD.U32 R5, RZ, RZ, UR39 ;  /* 0x00000027ff057e24 */ /* 0x000fc4000f8e00ff */
[----:B------:R-:W-:Y:S01]  /*1a730*/  FSETP.NE.FTZ.AND P0, PT, R8, RZ, PT ;  /* 0x000000ff0800720b */ /* 0x000fe20003f15000 */
[----:B------:R-:W-:Y:S01]  /*1a740*/  IMAD.U32 R11, RZ, RZ, UR39 ;  /* 0x00000027ff0b7e24 */ /* 0x000fe2000f8e00ff */
[----:B------:R-:W-:Y:S01]  /*1a750*/  @!P1 PRMT R9, RZ, 0x654, R9 ;  /* 0x00000654ff099816 */ /* 0x000fe20000000009 */
[----:B------:R-:W-:-:S10]  /*1a760*/  IMAD.MOV.U32 R0, RZ, RZ, -0x800000 ;  /* 0xff800000ff007424 */ /* 0x000fd400078e00ff */
[----:B------:R-:W0:Y:S01]  /*1a770*/  @P0 MUFU.LG2 R6, R8 ;  /* 0x0000000800060308 */ /* 0x000e220000000c00 */
[----:B------:R-:W-:Y:S01]  /*1a780*/  @P0 FMUL.FTZ R5, R5, 0.69314718246459960938 ;  /* 0x3f31721805050820 */ /* 0x000fe20000410000 */
[----:B-1----:R-:W-:Y:S01]  /*1a790*/  FADD.FTZ R10, R2, R7 ;  /* 0x00000007020a7221 */ /* 0x002fe20000010000 */
[----:B------:R-:W-:-:S05]  /*1a7a0*/  IMAD.MOV.U32 R2, RZ, RZ, RZ ;  /* 0x000000ffff027224 */ /* 0x000fca00078e00ff */
[----:B------:R-:W-:Y:S01]  /*1a7b0*/  @P0 MUFU.RCP R4, R8 ;  /* 0x0000000800040308 */ /* 0x000fe20000001000 */
[----:B------:R-:W-:Y:S01]  /*1a7c0*/  FSETP.NE.FTZ.AND P3, PT, R10, RZ, PT ;  /* 0x000000ff0a00720b */ /* 0x000fe20003f75000 */
[----:B0-----:R-:W-:-:S04]  /*1a7d0*/  @P0 FMUL.FTZ R6, R6, 0.69314718246459960938 ;  /* 0x3f31721806060820 */ /* 0x001fc80000410000 */
[----:B------:R-:W-:-:S08]  /*1a7e0*/  @P0 FFMA.FTZ R0, R5, R12, R6 ;  /* 0x0000000c05000223 */ /* 0x000fd00000010006 */
[----:B------:R-:W0:Y:S01]  /*1a7f0*/  @P3 MUFU.LG2 R7, R10 ;  /* 0x0000000a00073308 */ /* 0x000e220000000c00 */
[----:B------:R-:W-:Y:S01]  /*1a800*/  @P3 FMUL.FTZ R11, R11, 0.69314718246459960938 ;  /* 0x3f3172180b0b3820 */ /* 0x000fe20000410000 */
[----:B------:R-:W-:-:S06]  /*1a810*/  PLOP3.LUT P0, PT, PT, PT, PT, 0x8, 0x0 ;  /* 0x000000000000781c */ /* 0x000fcc0003f0e170 */
[----:B------:R-:W1:Y:S01]  /*1a820*/  @P3 MUFU.RCP R2, R10 ;  /* 0x0000000a00023308 */ /* 0x000e620000001000 */
[----:B0-----:R-:W-:-:S04]  /*1a830*/  @P3 FMUL.FTZ R8, R7, 0.69314718246459960938 ;  /* 0x3f31721807083820 */ /* 0x001fc80000410000 */
[----:B------:R-:W-:Y:S01]  /*1a840*/  @P3 FFMA.FTZ R3, R11, R13, R8 ;  /* 0x0000000d0b033223 */ /* 0x000fe20000010008 */
[----:B------:R-:W-:Y:S02]  /*1a850*/  WARPGROUP.DEPBAR.LE gsb0, 0x0 ;  /* 0x00008000000079c5 */ /* 0x000fe40000010000 */
[----:B------:R-:W-:-:S06]  /*1a860*/  WARPGROUP.ARRIVE ;  /* 0x00000000000079c5 */ /* 0x000fcc0000000000 */
[----:B------:R-:W-:Y:S03]  /*1a870*/  HGMMA.64x96x16.F32.BF16 R88, gdesc[UR4].tnspB, R88, gsb0 ;  /* 0x41600000045879f0 */ /* 0x000fe60008001858 */
        /* <DEDUP_REMOVED lines=50> */
.L_x_11367:
[----:B------:R-:W0:Y:S01]  /*1aba0*/  S2R R2, SR_TID.X ;  /* 0x0000000000027919 */ /* 0x000e220000002100 */
[----:B------:R-:W-:Y:S05]  /*1abb0*/  WARPSYNC.ALL ;  /* 0x0000000000007948 */ /* 0x000fea0003800000 */
[----:B------:R-:W1:Y:S08]  /*1abc0*/  S2UR UR5, SR_CgaCtaId ;  /* 0x00000000000579c3 */ /* 0x000e700000008800 */
[----:B------:R-:W-:Y:S06]  /*1abd0*/  BAR.SYNC.DEFER_BLOCKING 0x5, 0x200 ;  /* 0x0148000000007b1d */ /* 0x000fec0000010000 */
[----:B------:R-:W-:Y:S01]  /*1abe0*/  UMOV UR4, 0x400 ;  /* 0x0000040000047882 */ /* 0x000fe20000000000 */
[----:B------:R-:W-:Y:S01]  /*1abf0*/  BSSY B0, `(.L_x_11477) ;  /* 0x00001c5000007945 */ /* 0x000fe20003800000 */
[----:B-1----:R-:W-:Y:S01]  /*1ac00*/  ULEA UR4, UR5, UR4, 0x18 ;  /* 0x0000000405047291 */ /* 0x002fe2000f8ec03f */
[----:B0-----:R-:W-:-:S05]  /*1ac10*/  VIADD R50, R2, 0xffffff80 ;  /* 0xffffff8002327836 */ /* 0x001fca0000000000 */
[----:B------:R-:W-:Y:S01]  /*1ac20*/  IMAD.U32 R2, RZ, RZ, UR4 ;  /* 0x00000004ff027e24 */ /* 0x000fe2000f8e00ff */
[----:B------:R-:W-:-:S04]  /*1ac30*/  SHF.R.S32.HI R4, RZ, 0x1f, R50 ;  /* 0x0000001fff047819 */ /* 0x000fc80000011432 */
[----:B------:R-:W-:Y:S01]  /*1ac40*/  LEA.HI R4, R4, R50, RZ, 0x2 ;  /* 0x0000003204047211 */ /* 0x000fe200078f10ff */
[----:B------:R0:W1:Y:S03]  /*1ac50*/  LDS.128 R72, [R2+0x2d8d0] ;  /* 0x02d8d00002487984 */ /* 0x0000660000000c00 */
[----:B------:R-:W-:-:S05]  /*1ac60*/  LOP3.LUT R4, R4, 0xfffffffc, RZ, 0xc0, !PT ;  /* 0xfffffffc04047812 */ /* 0x000fca00078ec0ff */
[----:B------:R-:W-:-:S04]  /*1ac70*/  IMAD.IADD R38, R50, 0x1, -R4 ;  /* 0x0000000132267824 */ /* 0x000fc800078e0a04 */
[----:B------:R-:W-:-:S04]  /*1ac80*/  IMAD.SHL.U32 R22, R38, 0x8, RZ ;  /* 0x0000000826167824 */ /* 0x000fc800078e00ff */
[C---:B------:R-:W-:Y:S02]  /*1ac90*/  VIADD R36, R22.reuse, 0x40 ;  /* 0x0000004016247836 */ /* 0x040fe40000000000 */
[----:B------:R-:W-:Y:S01]  /*1aca0*/  VIADD R37, R22, 0x20 ;  /* 0x0000002016257836 */ /* 0x000fe20000000000 */
[----:B------:R-:W-:Y:S06]  /*1acb0*/  BAR.ARV 0x4, 0x200 ;  /* 0x0108000000007b1d */ /* 0x000fec0000002000 */
[----:B0-----:R-:W-:Y:S05]  /*1acc0*/  @P0 BRA `(.L_x_11478) ;  /* 0x00000010005c0947 */ /* 0x001fea0003800000 */
[----:B------:R-:W2:Y:S04]  /*1acd0*/  LDL R8, [R1+0x64] ;  /* 0x0000640001087983 */ /* 0x000ea80000100800 */
[----:B------:R-:W3:Y:S01]  /*1ace0*/  LDL R43, [R1+0x54] ;  /* 0x00005400012b7983 */ /* 0x000ee20000100800 */
[----:B------:R-:W0:Y:S01]  /*1acf0*/  S2R R5, SR_SWINHI ;  /* 0x0000000000057919 */ /* 0x000e220000002f00 */
[----:B------:R-:W-:Y:S05]  /*1ad00*/  WARPSYNC.ALL ;  /* 0x0000000000007948 */ /* 0x000fea0003800000 */
[----:B------:R-:W-:Y:S01]  /*1ad10*/  ULDC.64 UR4, c[0x0][0xc00] ;  /* 0x0003000000047ab9 */ /* 0x000fe20000000a00 */
[----:B------:R-:W-:-:S02]  /*1ad20*/  MOV R20, R2 ;  /* 0x0000000200147202 */ /* 0x000fc40000000f00 */
[----:B0-----:R-:W-:Y:S02]  /*1ad30*/  MOV R21, R5 ;  /* 0x0000000500157202 */ /* 0x001fe40000000f00 */
[----:B------:R-:W-:Y:S02]  /*1ad40*/  F2FP.BF16.F32.PACK_AB R6, R93, R6 ;  /* 0x000000065d06723e */ /* 0x000fe400000010ff */
[----:B------:R-:W-:Y:S01]  /*1ad50*/  F2FP.BF16.F32.PACK_AB R26, R109, R26 ;  /* 0x0000001a6d1a723e */ /* 0x000fe200000010ff */
[----:B------:R-:W-:Y:S01]  /*1ad60*/  IMAD.MOV.U32 R40, RZ, RZ, RZ ;  /* 0x000000ffff287224 */ /* 0x000fe200078e00ff */
[----:B------:R-:W-:Y:S01]  /*1ad70*/  BAR.SYNC.DEFER_BLOCKING 0x1, 0x180 ;  /* 0x0046000000007b1d */ /* 0x000fe20000010000 */
[----:B--2---:R-:W-:-:S03]  /*1ad80*/  IMAD.WIDE R4, R8, 0x2, R20 ;  /* 0x0000000208047825 */ /* 0x004fc600078e0214 */
[C---:B------:R-:W-:Y:S02]  /*1ad90*/  LOP3.LUT R9, R4.reuse, 0x180, RZ, 0xc0, !PT ;  /* 0x0000018004097812 */ /* 0x040fe400078ec0ff */
[C---:B------:R-:W-:Y:S02]  /*1ada0*/  IADD3 R29, P4, R4.reuse, 0x20, RZ ;  /* 0x00000020041d7810 */ /* 0x040fe40007f9e0ff */
[C---:B------:R-:W-:Y:S02]  /*1adb0*/  IADD3 R30, P0, R4.reuse, 0x6020, RZ ;  /* 0x00006020041e7810 */ /* 0x040fe40007f1e0ff */
[----:B------:R-:W-:Y:S02]  /*1adc0*/  SHF.R.U64 R9, R9, 0x3, RZ ;  /* 0x0000000309097819 */ /* 0x000fe400000012ff */
[----:B------:R-:W-:Y:S02]  /*1add0*/  LOP3.LUT R8, R29, 0x180, RZ, 0xc0, !PT ;  /* 0x000001801d087812 */ /* 0x000fe400078ec0ff */
[----:B------:R-:W-:-:S02]  /*1ade0*/  IADD3 R33, P3, R4, 0x3000, RZ ;  /* 0x0000300004217810 */ /* 0x000fc40007f7e0ff */
[C---:B------:R-:W-:Y:S02]  /*1adf0*/  IADD3 R35, P2, R4.reuse, 0x3020, RZ ;  /* 0x0000302004237810 */ /* 0x040fe40007f5e0ff */
[----:B------:R-:W-:Y:S02]  /*1ae00*/  IADD3 R39, P1, R4, 0x6000, RZ ;  /* 0x0000600004277810 */ /* 0x000fe40007f3e0ff */
[----:B------:R-:W-:Y:S01]  /*1ae10*/  LOP3.LUT R4, R9, R4, RZ, 0x3c, !PT ;  /* 0x0000000409047212 */ /* 0x000fe200078e3cff */
[----:B------:R-:W-:Y:S01]  /*1ae20*/  IMAD.X R9, RZ, RZ, R5, P0 ;  /* 0x000000ffff097224 */ /* 0x000fe200000e0605 */
[----:B------:R-:W-:Y:S02]  /*1ae30*/  SHF.R.U64 R8, R8, 0x3, RZ ;  /* 0x0000000308087819 */ /* 0x000fe400000012ff */
[----:B------:R-:W-:Y:S02]  /*1ae40*/  ISETP.NE.U32.AND P0, PT, RZ, UR4, PT ;  /* 0x00000004ff007c0c */ /* 0x000fe4000bf05070 */
[----:B------:R-:W-:-:S02]  /*1ae50*/  LOP3.LUT R10, R8, R29, RZ, 0x3c, !PT ;  /* 0x0000001d080a7212 */ /* 0x000fc400078e3cff */
[----:B------:R-:W-:Y:S02]  /*1ae60*/  LOP3.LUT R8, R33, 0x180, RZ, 0xc0, !PT ;  /* 0x0000018021087812 */ /* 0x000fe400078ec0ff */
[----:B------:R-:W-:Y:S02]  /*1ae70*/  LOP3.LUT R14, R35, 0x180, RZ, 0xc0, !PT ;  /* 0x00000180230e7812 */ /* 0x000fe400078ec0ff */
[----:B------:R-:W-:Y:S02]  /*1ae80*/  LOP3.LUT R24, R39, 0x180, RZ, 0xc0, !PT ;  /* 0x0000018027187812 */ /* 0x000fe400078ec0ff */
[----:B------:R-:W-:Y:S02]  /*1ae90*/  LOP3.LUT R29, R30, 0x180, RZ, 0xc0, !PT ;  /* 0x000001801e1d7812 */ /* 0x000fe400078ec0ff */
[----:B------:R-:W-:Y:S01]  /*1aea0*/  ISETP.NE.AND.EX P0, PT, RZ, UR5, PT, P0 ;  /* 0x00000005ff007c0c */ /* 0x000fe2000bf05300 */
[----:B------:R-:W-:Y:S01]  /*1aeb0*/  ULDC.64 UR4, c[0x0][0xc08] ;  /* 0x0003020000047ab9 */ /* 0x000fe20000000a00 */
[----:B------:R-:W-:Y:S01]  /*1aec0*/  IMAD.X R15, RZ, RZ, R5, P2 ;  /* 0x000000ffff0f7224 */ /* 0x000fe200010e0605 */
[----:B------:R-:W-:-:S02]  /*1aed0*/  SHF.R.U64 R8, R8, 0x3, RZ ;  /* 0x0000000308087819 */ /* 0x000fc400000012ff */
[----:B------:R-:W-:Y:S02]  /*1aee0*/  ISETP.NE.U32.AND P2, PT, RZ, UR4, PT ;  /* 0x00000004ff007c0c */ /* 0x000fe4000bf45070 */
[----:B------:R-:W-:Y:S02]  /*1aef0*/  SHF.R.U64 R14, R14, 0x3, RZ ;  /* 0x000000030e0e7819 */ /* 0x000fe400000012ff */
[----:B------:R-:W-:Y:S02]  /*1af00*/  SHF.R.U64 R24, R24, 0x3, RZ ;  /* 0x0000000318187819 */ /* 0x000fe400000012ff */
[----:B------:R-:W-:Y:S01]  /*1af10*/  SHF.R.U64 R29, R29, 0x3, RZ ;  /* 0x000000031d1d7819 */ /* 0x000fe200000012ff */
[--C-:B------:R-:W-:Y:S01]  /*1af20*/  IMAD.X R13, RZ, RZ, R5.reuse, P3 ;  /* 0x000000ffff0d7224 */ /* 0x100fe200018e0605 */
[----:B------:R-:W-:Y:S01]  /*1af30*/  LOP3.LUT R12, R8, R33, RZ, 0x3c, !PT ;  /* 0x00000021080c7212 */ /* 0x000fe200078e3cff */
[--C-:B------:R-:W-:Y:S01]  /*1af40*/  IMAD.X R25, RZ, RZ, R5.reuse, P1 ;  /* 0x000000ffff197224 */ /* 0x100fe200008e0605 */
[----:B------:R-:W-:Y:S01]  /*1af50*/  ISETP.NE.AND.EX P2, PT, RZ, UR5, PT, P2 ;  /* 0x00000005ff007c0c */ /* 0x000fe2000bf45320 */
[----:B------:R-:W-:Y:S01]  /*1af60*/  IMAD.X R11, RZ, RZ, R5, P4 ;  /* 0x000000ffff0b7224 */ /* 0x000fe200020e0605 */
[----:B------:R-:W-:-:S02]  /*1af70*/  LOP3.LUT R14, R14, R35, RZ, 0x3c, !PT ;  /* 0x000000230e0e7212 */ /* 0x000fc400078e3cff */
[----:B------:R-:W-:Y:S02]  /*1af80*/  LOP3.LUT R24, R24, R39, RZ, 0x3c, !PT ;  /* 0x0000002718187212 */ /* 0x000fe400078e3cff */
[----:B------:R-:W-:Y:S01]  /*1af90*/  LOP3.LUT R8, R29, R30, RZ, 0x3c, !PT ;  /* 0x0000001e1d087212 */ /* 0x000fe200078e3cff */
[----:B------:R-:W-:Y:S01]  /*1afa0*/  ULDC UR4, c[0x0][0xa88] ;  /* 0x0002a20000047ab9 */ /* 0x000fe20000000800 */
[----:B------:R-:W-:Y:S01]  /*1afb0*/  MOV R30, R4 ;  /* 0x00000004001e7202 */ /* 0x000fe20000000f00 */
[----:B------:R-:W0:Y:S01]  /*1afc0*/  LDC R39, c[0x0][0xbe8] ;  /* 0x0002fa00ff277b82 */ /* 0x000e220000000800 */
[----:B------:R-:W-:Y:S02]  /*1afd0*/  F2FP.BF16.F32.PACK_AB R4, R28, R7 ;  /* 0x000000071c04723e */ /* 0x000fe400000010ff */
[----:B------:R-:W-:Y:S02]  /*1afe0*/  F2FP.BF16.F32.PACK_AB R5, R91, R90 ;  /* 0x0000005a5b05723e */ /* 0x000fe400000010ff */
[----:B------:R-:W-:-:S02]  /*1aff0*/  F2FP.BF16.F32.PACK_AB R7, R95, R94 ;  /* 0x0000005e5f07723e */ /* 0x000fc400000010ff */
[----:B------:R-:W-:Y:S01]  /*1b000*/  MOV R34, R12 ;  /* 0x0000000c00227202 */ /* 0x000fe20000000f00 */
[----:B------:R-:W3:Y:S01]  /*1b010*/  LDC.64 R28, c[0x0][0xc00] ;  /* 0x00030000ff1c7b82 */ /* 0x000ee20000000a00 */
[----:B------:R-:W-:Y:S02]  /*1b020*/  MOV R33, R14 ;  /* 0x0000000e00217202 */ /* 0x000fe40000000f00 */
[----:B------:R-:W-:Y:S02]  /*1b030*/  MOV R32, R24 ;  /* 0x0000001800207202 */ /* 0x000fe40000000f00 */
[----:B------:R-:W-:Y:S02]  /*1b040*/  MOV R35, R10 ;  /* 0x0000000a00237202 */ /* 0x000fe40000000f00 */
[----:B------:R-:W-:Y:S02]  /*1b050*/  F2FP.BF16.F32.PACK_AB R12, R97, R96 ;  /* 0x00000060610c723e */ /* 0x000fe400000010ff */
[----:B------:R-:W-:-:S02]  /*1b060*/  F2FP.BF16.F32.PACK_AB R13, R99, R98 ;  /* 0x00000062630d723e */ /* 0x000fc400000010ff */
[----:B------:R-:W-:Y:S02]  /*1b070*/  F2FP.BF16.F32.PACK_AB R14, R101, R100 ;  /* 0x00000064650e723e */ /* 0x000fe400000010ff */
[----:B------:R-:W-:Y:S02]  /*1b080*/  F2FP.BF16.F32.PACK_AB R15, R103, R102 ;  /* 0x00000066670f723e */ /* 0x000fe400000010ff */
[----:B------:R-:W-:Y:S02]  /*1b090*/  F2FP.BF16.F32.PACK_AB R24, R27, R104 ;  /* 0x000000681b18723e */ /* 0x000fe400000010ff */
[----:B------:R-:W-:Y:S02]  /*1b0a0*/  F2FP.BF16.F32.PACK_AB R25, R107, R106 ;  /* 0x0000006a6b19723e */ /* 0x000fe400000010ff */
[----:B------:R-:W-:Y:S01]  /*1b0b0*/  F2FP.BF16.F32.PACK_AB R27, R111, R110 ;  /* 0x0000006e6f1b723e */ /* 0x000fe200000010ff */
[----:B------:R2:W-:Y:S01]  /*1b0c0*/  STSM.16.M88.4 [R30], R4 ;  /* 0x000000041e007844 */ /* 0x0005e20000000200 */
[----:B------:R-:W-:-:S02]  /*1b0d0*/  F2FP.BF16.F32.PACK_AB R10, R125, R124 ;  /* 0x0000007c7d0a723e */ /* 0x000fc400000010ff */
[----:B------:R-:W-:Y:S01]  /*1b0e0*/  F2FP.BF16.F32.PACK_AB R11, R127, R126 ;  /* 0x0000007e7f0b723e */ /* 0x000fe200000010ff */
[----:B------:R-:W-:Y:S04]  /*1b0f0*/  STSM.16.M88.4 [R35], R12 ;  /* 0x0000000c23007844 */ /* 0x000fe80000000200 */
[----:B------:R4:W-:Y:S01]  /*1b100*/  STSM.16.M88.4 [R34], R24 ;  /* 0x0000001822007844 */ /* 0x0009e20000000200 */
[----:B--2---:R-:W-:Y:S02]  /*1b110*/  MOV R30, R8 ;  /* 0x00000008001e7202 */ /* 0x004fe40000000f00 */
[----:B------:R-:W-:Y:S02]  /*1b120*/  F2FP.BF16.F32.PACK_AB R4, R31, R112 ;  /* 0x000000701f04723e */ /* 0x000fe400000010ff */
[----:B------:R-:W-:-:S02]  /*1b130*/  F2FP.BF16.F32.PACK_AB R5, R115, R114 ;  /* 0x000000727305723e */ /* 0x000fc400000010ff */
[----:B------:R-:W-:Y:S02]  /*1b140*/  F2FP.BF16.F32.PACK_AB R6, R117, R116 ;  /* 0x000000747506723e */ /* 0x000fe400000010ff */
[----:B------:R-:W-:Y:S01]  /*1b150*/  F2FP.BF16.F32.PACK_AB R7, R119, R118 ;  /* 0x000000767707723e */ /* 0x000fe200000010ff */
[----:B----4-:R-:W2:Y:S01]  /*1b160*/  @P2 LDC.64 R24, c[0x0][0xc08] ;  /* 0x00030200ff182b82 */ /* 0x010ea20000000a00 */
[----:B------:R-:W-:Y:S02]  /*1b170*/  F2FP.BF16.F32.PACK_AB R8, R121, R120 ;  /* 0x000000787908723e */ /* 0x000fe400000010ff */
[----:B------:R-:W-:Y:S02]  /*1b180*/  F2FP.BF16.F32.PACK_AB R9, R123, R122 ;  /* 0x0000007a7b09723e */ /* 0x000fe400000010ff */
[----:B------:R-:W-:Y:S02]  /*1b190*/  F2FP.BF16.F32.PACK_AB R12, R129, R128 ;  /* 0x00000080810c723e */ /* 0x000fe400000010ff */
[----:B------:R-:W-:-:S02]  /*1b1a0*/  F2FP.BF16.F32.PACK_AB R13, R131, R130 ;  /* 0x00000082830d723e */ /* 0x000fc400000010ff */
[----:B------:R-:W-:Y:S02]  /*1b1b0*/  F2FP.BF16.F32.PACK_AB R14, R133, R132 ;  /* 0x00000084850e723e */ /* 0x000fe400000010ff */
[----:B------:R-:W-:Y:S01]  /*1b1c0*/  F2FP.BF16.F32.PACK_AB R15, R135, R134 ;  /* 0x00000086870f723e */ /* 0x000fe200000010ff */
[----:B------:R2:W-:Y:S04]  /*1b1d0*/  STSM.16.M88.4 [R33], R4 ;  /* 0x0000000421007844 */ /* 0x0005e80000000200 */
[----:B------:R4:W-:Y:S04]  /*1b1e0*/  STSM.16.M88.4 [R32], R8 ;  /* 0x0000000820007844 */ /* 0x0009e80000000200 */
[----:B------:R0:W-:Y:S01]  /*1b1f0*/  STSM.16.M88.4 [R30], R12 ;  /* 0x0000000c1e007844 */ /* 0x0001e20000000200 */
[----:B------:R-:W-:-:S02]  /*1b200*/  IMAD.U32 R44, RZ, RZ, UR4 ;  /* 0x00000004ff2c7e24 */ /* 0x000fc4000f8e00ff */
[C---:B---3--:R-:W-:Y:S01]  /*1b210*/  IMAD.WIDE R28, R43.reuse, 0x4, R28 ;  /* 0x000000042b1c7825 */ /* 0x048fe200078e021c */
[----:B------:R-:W-:Y:S03]  /*1b220*/  BAR.SYNC.DEFER_BLOCKING 0x1, 0x180 ;  /* 0x0046000000007b1d */ /* 0x000fe60000010000 */
[----:B--2---:R-:W-:-:S03]  /*1b230*/  @P2 IMAD.WIDE R4, R43, 0x4, R24 ;  /* 0x000000042b042825 */ /* 0x004fc600078e0218 */
[----:B------:R2:W5:Y:S04]  /*1b240*/  @P0 LDG.E R40, desc[UR40][R28.64] ;  /* 0x000000281c280981 */ /* 0x000568000c1e1900 */
[----:B------:R2:W5:Y:S01]  /*1b250*/  @P2 LDG.E R44, desc[UR40][R4.64] ;  /* 0x00000028042c2981 */ /* 0x000562000c1e1900 */
[----:B0-----:R-:W-:-:S13]  /*1b260*/  ISETP.NE.AND P1, PT, R39, 0x1, PT ;  /* 0x000000012700780c */ /* 0x001fda0003f25270 */
[----:B------:R-:W0:Y:S08]  /*1b270*/  @P1 LDC R6, c[0x0][0xbec] ;  /* 0x0002fb00ff061b82 */ /* 0x000e300000000800 */
[----:B----4-:R-:W3:Y:S01]  /*1b280*/  @P1 LDC R9, c[0x0][0xbf0] ;  /* 0x0002fc00ff091b82 */ /* 0x010ee20000000800 */
[----:B--2---:R-:W-:Y:S05]  /*1b290*/  @P2 BRA `(.L_x_11479) ;  /* 0x0000000000102947 */ /* 0x004fea0003800000 */
[----:B------:R-:W-:Y:S05]  /*1b2a0*/  @!P0 BRA `(.L_x_11479) ;  /* 0x00000000000c8947 */ /* 0x000fea0003800000 */
[----:B------:R-:W2:Y:S04]  /*1b2b0*/  LDG.E R5, desc[UR40][R28.64] ;  /* 0x000000281c057981 */ /* 0x000ea8000c1e1900 */
[----:B-----5:R-:W2:Y:S02]  /*1b2c0*/  LDG.E R44, desc[UR40][R28.64+0x4] ;  /* 0x000004281c2c7981 */ /* 0x020ea4000c1e1900 */
[----:B--2---:R-:W-:-:S07]  /*1b2d0*/  IMAD.IADD R44, R44, 0x1, -R5 ;  /* 0x000000012c2c7824 */ /* 0x004fce00078e0a05 */
.L_x_11479:
[----:B------:R-:W2:Y:S01]  /*1b2e0*/  LDL R4, [R1+0x40] ;  /* 0x0000400001047983 */ /* 0x000ea20000100800 */
[----:B------:R-:W-:Y:S01]  /*1b2f0*/  ULDC.64 UR4, c[0x0][0xb90] ;  /* 0x0002e40000047ab9 */ /* 0x000fe20000000a00 */
[----:B------:R-:W4:Y:S01]  /*1b300*/  S2R R5, SR_TID.X ;  /* 0x0000000000057919 */ /* 0x000f220000002100 */
[----:B-----5:R-:W-:Y:S02]  /*1b310*/  SHF.R.S32.HI R41, RZ, 0x1f, R40 ;  /* 0x0000001fff297819 */ /* 0x020fe40000011428 */
[----:B------:R-:W-:Y:S01]  /*1b320*/  SHF.R.S32.HI R42, RZ, 0x1f, R43 ;  /* 0x0000001fff2a7819 */ /* 0x000fe2000001142b */
[----:B------:R-:W3:Y:S01]  /*1b330*/  LDL.LU R53, [R1+0x50] ;  /* 0x0000500001357983 */ /* 0x000ee20000300800 */
[----:B------:R-:W-:Y:S01]  /*1b340*/  IMAD R44, R44, R39, RZ ;  /* 0x000000272c2c7224 */ /* 0x000fe200078e02ff */
[----:B------:R-:W1:Y:S02]  /*1b350*/  @P1 LDC R51, c[0x0][0xbec] ;  /* 0x0002fb00ff331b82 */ /* 0x000e640000000800 */
[----:B------:R-:W2:Y:S01]  /*1b360*/  LDL.LU R52, [R1+0x18] ;  /* 0x0000180001347983 */ /* 0x000ea20000300800 */
[----:B------:R-:W-:-:S02]  /*1b370*/  SEL R42, R42, RZ, !P0 ;  /* 0x000000ff2a2a7207 */ /* 0x000fc40004000000 */
[----:B------:R-:W-:Y:S01]  /*1b380*/  SEL R43, R43, RZ, !P0 ;  /* 0x000000ff2b2b7207 */ /* 0x000fe20004000000 */
[----:B------:R-:W2:Y:S01]  /*1b390*/  LDL R10, [R1+0x60] ;  /* 0x00006000010a7983 */ /* 0x000ea20000100800 */
[----:B----4-:R-:W-:-:S05]  /*1b3a0*/  VIADD R15, R5, 0xffffff80 ;  /* 0xffffff80050f7836 */ /* 0x010fca0000000000 */
[----:B------:R-:W-:-:S04]  /*1b3b0*/  SHF.R.S32.HI R50, RZ, 0x1f, R15 ;  /* 0x0000001fff327819 */ /* 0x000fc8000001140f */
[----:B------:R-:W-:-:S04]  /*1b3c0*/  LEA.HI R50, R50, R15, RZ, 0x2 ;  /* 0x0000000f32327211 */ /* 0x000fc800078f10ff */
[----:B------:R-:W-:Y:S02]  /*1b3d0*/  SHF.R.S32.HI R50, RZ, 0x2, R50 ;  /* 0x00000002ff327819 */ /* 0x000fe40000011432 */
[----:B------:R-:W-:-:S04]  /*1b3e0*/  SHF.R.S32.HI R14, RZ, 0x1f, R15 ;  /* 0x0000001fff0e7819 */ /* 0x000fc8000001140f */
[----:B------:R-:W-:-:S04]  /*1b3f0*/  LEA.HI R14, R14, R15, RZ, 0x7 ;  /* 0x0000000f0e0e7211 */ /* 0x000fc800078f38ff */
[----:B------:R-:W-:-:S05]  /*1b400*/  LOP3.LUT R14, R14, 0xffffff80, RZ, 0xc0, !PT ;  /* 0xffffff800e0e7812 */ /* 0x000fca00078ec0ff */
[----:B------:R-:W-:Y:S02]  /*1b410*/  IMAD.IADD R14, R15, 0x1, -R14 ;  /* 0x000000010f0e7824 */ /* 0x000fe400078e0a0e */
[----:B------:R-:W-:Y:S01]  /*1b420*/  IMAD R38, R38, 0x60, R50 ;  /* 0x0000006026267824 */ /* 0x000fe200078e0232 */
[----:B------:R-:W-:Y:S01]  /*1b430*/  BSSY B1, `(.L_x_11480) ;  /* 0x000008d000017945 */ /* 0x000fe20003800000 */
[----:B---3--:R-:W-:Y:S01]  /*1b440*/  SHF.R.S32.HI R45, RZ, 0x1f, R53 ;  /* 0x0000001fff2d7819 */ /* 0x008fe20000011435 */
[----:B--2---:R-:W-:-:S04]  /*1b450*/  IMAD.IADD R13, R4, 0x1, R52 ;  /* 0x00000001040d7824 */ /* 0x004fc800078e0234 */
[----:B------:R-:W-:Y:S02]  /*1b460*/  IMAD R4, R45, UR4, RZ ;  /* 0x000000042d047c24 */ /* 0x000fe4000f8e02ff */
[----:B0-----:R-:W-:-:S04]  /*1b470*/  @P1 IMAD.HI.U32 R6, R13, R6, RZ ;  /* 0x000000060d061227 */ /* 0x001fc800078e00ff */
[----:B------:R-:W-:Y:S01]  /*1b480*/  IMAD.MOV.U32 R7, RZ, RZ, R13 ;  /* 0x000000ffff077224 */ /* 0x000fe200078e000d */
[----:B------:R-:W-:Y:S01]  /*1b490*/  @P1 SHF.R.U32.HI R7, RZ, R9, R6 ;  /* 0x00000009ff071219 */ /* 0x000fe20000011606 */
[C---:B------:R-:W-:Y:S02]  /*1b4a0*/  IMAD R11, R53.reuse, UR5, R4 ;  /* 0x00000005350b7c24 */ /* 0x040fe4000f8e0204 */
[----:B------:R-:W-:Y:S01]  /*1b4b0*/  IMAD.WIDE.U32 R4, R53, UR4, R40 ;  /* 0x0000000435047c25 */ /* 0x000fe2000f8e0028 */
[----:B------:R-:W-:-:S03]  /*1b4c0*/  ULDC.64 UR4, c[0x0][0xb98] ;  /* 0x0002e60000047ab9 */ /* 0x000fc60000000a00 */
[----:B------:R-:W-:Y:S02]  /*1b4d0*/  IMAD R9, R50, 0x20, R22 ;  /* 0x0000002032097824 */ /* 0x000fe400078e0216 */
        /* <DEDUP_REMOVED lines=20> */
[----:B------:R-:W-:Y:S01]  /*1b620*/  IADD3 R7, P2, R20, 0x1800, RZ ;  /* 0x0000180014077810 */ /* 0x000fe20007f5e0ff */
[----:B------:R-:W-:Y:S02]  /*1b630*/  IMAD.IADD R5, R10, 0x1, R52 ;  /* 0x000000010a057824 */ /* 0x000fe400078e0234 */
[----:B------:R-:W-:Y:S01]  /*1b640*/  SHFL.IDX PT, R48, R6, 0x1, 0x1c1f ;  /* 0x003c1f0006307f89 */ /* 0x000fe200000e0000 */
[----:B------:R-:W-:Y:S01]  /*1b650*/  LOP3.LUT P0, RZ, R14, 0x3, RZ, 0xc0, !PT ;  /* 0x000000030eff7812 */ /* 0x000fe2000780c0ff */
[----:B------:R-:W-:Y:S02]  /*1b660*/  ULDC.64 UR4, c[0x0][0xaa0] ;  /* 0x0002a80000047ab9 */ /* 0x000fe40000000a00 */
[----:B------:R-:W0:Y:S04]  /*1b670*/  SHFL.IDX PT, R47, R4, RZ, 0x1c1f ;  /* 0x001c1fff042f7589 */ /* 0x000e2800000e0000 */
[----:B------:R-:W2:Y:S01]  /*1b680*/  SHFL.IDX PT, R49, R4, 0x1, 0x1c1f ;  /* 0x003c1f0004317f89 */ /* 0x000ea200000e0000 */
[----:B------:R-:W-:Y:S01]  /*1b690*/  IMAD.X R9, RZ, RZ, R21, P2 ;  /* 0x000000ffff097224 */ /* 0x000fe200010e0615 */
[C---:B------:R-:W-:Y:S01]  /*1b6a0*/  ISETP.GE.OR P2, PT, R5.reuse, R44, P0 ;  /* 0x0000002c0500720c */ /* 0x040fe20000746670 */
[----:B------:R-:W-:Y:S01]  /*1b6b0*/  VIADD R5, R5, 0x8 ;  /* 0x0000000805057836 */ /* 0x000fe20000000000 */
[----:B------:R-:W-:-:S04]  /*1b6c0*/  IADD3 R13, P3, R20, 0x3000, RZ ;  /* 0x00003000140d7810 */ /* 0x000fc80007f7e0ff */
[----:B------:R-:W-:Y:S02]  /*1b6d0*/  ISETP.GE.OR P0, PT, R5, R44, P0 ;  /* 0x0000002c0500720c */ /* 0x000fe40000706670 */
[----:B------:R-:W-:Y:S02]  /*1b6e0*/  LOP3.LUT R12, R13, 0x180, RZ, 0xc0, !PT ;  /* 0x000001800d0c7812 */ /* 0x000fe400078ec0ff */
[----:B------:R-:W-:Y:S02]  /*1b6f0*/  LOP3.LUT R8, R7, 0x180, RZ, 0xc0, !PT ;  /* 0x0000018007087812 */ /* 0x000fe400078ec0ff */
[----:B------:R-:W-:Y:S02]  /*1b700*/  SHF.R.U64 R12, R12, 0x3, RZ ;  /* 0x000000030c0c7819 */ /* 0x000fe400000012ff */
[----:B------:R-:W-:Y:S02]  /*1b710*/  SHF.R.U64 R8, R8, 0x3, RZ ;  /* 0x0000000308087819 */ /* 0x000fe400000012ff */
[----:B------:R-:W-:Y:S01]  /*1b720*/  LOP3.LUT R12, R12, R13, RZ, 0x3c, !PT ;  /* 0x0000000d0c0c7212 */ /* 0x000fe200078e3cff */
[----:B------:R-:W-:Y:S01]  /*1b730*/  IMAD.X R13, RZ, RZ, R21, P3 ;  /* 0x000000ffff0d7224 */ /* 0x000fe200018e0615 */
[----:B------:R-:W-:Y:S01]  /*1b740*/  LOP3.LUT R8, R8, R7, RZ, 0x3c, !PT ;  /* 0x0000000708087212 */ /* 0x000fe200078e3cff */
[----:B0-----:R-:W-:Y:S01]  /*1b750*/  @!P2 ST.E desc[UR40][R46.64], R0 ;  /* 0x000000002e00a985 */ /* 0x001fe2000c101928 */
[----:B------:R-:W-:-:S02]  /*1b760*/  IADD3 R7, P3, R20, 0x7800, RZ ;  /* 0x0000780014077810 */ /* 0x000fc40007f7e0ff */
[C---:B------:R-:W-:Y:S01]  /*1b770*/  LOP3.LUT R11, R20.reuse, 0x180, RZ, 0xc0, !PT ;  /* 0x00000180140b7812 */ /* 0x040fe200078ec0ff */
[----:B--2---:R0:W-:Y:S01]  /*1b780*/  @!P0 ST.E desc[UR40][R48.64], R3 ;  /* 0x0000000330008985 */ /* 0x0041e2000c101928 */
[----:B------:R-:W-:Y:S01]  /*1b790*/  LOP3.LUT R4, R7, 0x180, RZ, 0xc0, !PT ;  /* 0x0000018007047812 */ /* 0x000fe200078ec0ff */
[----:B------:R-:W-:Y:S01]  /*1b7a0*/  IMAD R41, R41, UR4, RZ ;  /* 0x0000000429297c24 */ /* 0x000fe2000f8e02ff */
[C---:B------:R-:W-:Y:S02]  /*1b7b0*/  IADD3 R25, P5, R20.reuse, 0x4800, RZ ;  /* 0x0000480014197810 */ /* 0x040fe40007fbe0ff */
[----:B------:R-:W-:Y:S01]  /*1b7c0*/  IADD3 R29, P4, R20, 0x6000, RZ ;  /* 0x00006000141d7810 */ /* 0x000fe20007f9e0ff */
[----:B------:R-:W-:Y:S01]  /*1b7d0*/  IMAD.X R33, RZ, RZ, R21, P3 ;  /* 0x000000ffff217224 */ /* 0x000fe200018e0615 */
[----:B------:R-:W-:Y:S01]  /*1b7e0*/  SHF.R.U64 R11, R11, 0x3, RZ ;  /* 0x000000030b0b7819 */ /* 0x000fe200000012ff */
[----:B------:R-:W5:Y:S01]  /*1b7f0*/  LD.E.128 R12, desc[UR40][R12.64] ;  /* 0x000000280c0c7980 */ /* 0x000f62000c101d00 */
[----:B0-----:R-:W0:Y:S01]  /*1b800*/  @P1 LDC R49, c[0x0][0xbf0] ;  /* 0x0002fc00ff311b82 */ /* 0x001e220000000800 */
[----:B------:R-:W-:Y:S01]  /*1b810*/  SHF.R.U64 R4, R4, 0x3, RZ ;  /* 0x0000000304047819 */ /* 0x000fe200000012ff */
[----:B------:R-:W-:Y:S01]  /*1b820*/  IMAD R47, R40, UR5, R41 ;  /* 0x00000005282f7c24 */ /* 0x000fe2000f8e0229 */
[----:B------:R-:W-:-:S02]  /*1b830*/  LOP3.LUT R24, R25, 0x180, RZ, 0xc0, !PT ;  /* 0x0000018019187812 */ /* 0x000fc400078ec0ff */
[----:B------:R-:W-:Y:S02]  /*1b840*/  LOP3.LUT R28, R29, 0x180, RZ, 0xc0, !PT ;  /* 0x000001801d1c7812 */ /* 0x000fe400078ec0ff */
[----:B------:R-:W-:Y:S01]  /*1b850*/  LOP3.LUT R20, R11, R20, RZ, 0x3c, !PT ;  /* 0x000000140b147212 */ /* 0x000fe200078e3cff */
[----:B------:R-:W-:Y:S01]  /*1b860*/  IMAD.WIDE.U32 R40, R40, UR4, RZ ;  /* 0x0000000428287c25 */ /* 0x000fe2000f8e00ff */
[----:B------:R-:W-:Y:S01]  /*1b870*/  SHF.R.U64 R24, R24, 0x3, RZ ;  /* 0x0000000318187819 */ /* 0x000fe200000012ff */
[----:B------:R-:W-:Y:S01]  /*1b880*/  ULDC.64 UR4, c[0x0][0xae8] ;  /* 0x0002ba0000047ab9 */ /* 0x000fe20000000a00 */
[----:B------:R-:W-:Y:S01]  /*1b890*/  SHF.R.U64 R28, R28, 0x3, RZ ;  /* 0x000000031c1c7819 */ /* 0x000fe200000012ff */
[----:B------:R-:W5:Y:S01]  /*1b8a0*/  LD.E.128 R8, desc[UR40][R8.64] ;  /* 0x0000002808087980 */ /* 0x000f62000c101d00 */
[----:B------:R-:W-:-:S03]  /*1b8b0*/  LOP3.LUT R32, R4, R7, RZ, 0x3c, !PT ;  /* 0x0000000704207212 */ /* 0x000fc600078e3cff */
[----:B------:R2:W5:Y:S01]  /*1b8c0*/  LD.E.128 R4, desc[UR40][R20.64] ;  /* 0x0000002814047980 */ /* 0x000562000c101d00 */
[----:B------:R-:W-:Y:S01]  /*1b8d0*/  LOP3.LUT R24, R24, R25, RZ, 0x3c, !PT ;  /* 0x0000001918187212 */ /* 0x000fe200078e3cff */
[--C-:B------:R-:W-:Y:S01]  /*1b8e0*/  IMAD.X R25, RZ, RZ, R21.reuse, P5 ;  /* 0x000000ffff197224 */ /* 0x100fe200028e0615 */
[----:B------:R-:W-:Y:S01]  /*1b8f0*/  LOP3.LUT R28, R28, R29, RZ, 0x3c, !PT ;  /* 0x0000001d1c1c7212 */ /* 0x000fe200078e3cff */
[----:B------:R-:W-:Y:S01]  /*1b900*/  IMAD.X R29, RZ, RZ, R21, P4 ;  /* 0x000000ffff1d7224 */ /* 0x000fe200020e0615 */
[----:B------:R-:W5:Y:S01]  /*1b910*/  LD.E.128 R32, desc[UR40][R32.64] ;  /* 0x0000002820207980 */ /* 0x000f62000c101d00 */
[----:B------:R-:W-:-:S03]  /*1b920*/  IMAD R45, R45, UR4, RZ ;  /* 0x000000042d2d7c24 */ /* 0x000fc6000f8e02ff */
[----:B------:R-:W5:Y:S01]  /*1b930*/  LD.E.128 R24, desc[UR40][R24.64] ;  /* 0x0000002818187980 */ /* 0x000f62000c101d00 */
[----:B--2---:R-:W-:Y:S02]  /*1b940*/  IMAD.MOV.U32 R20, RZ, RZ, R40 ;  /* 0x000000ffff147224 */ /* 0x004fe400078e0028 */
[----:B------:R-:W-:Y:S01]  /*1b950*/  IMAD.IADD R40, R52, 0x1, R38 ;  /* 0x0000000134287824 */ /* 0x000fe200078e0226 */
[----:B------:R-:W5:Y:S01]  /*1b960*/  LD.E.128 R28, desc[UR40][R28.64] ;  /* 0x000000281c1c7980 */ /* 0x000f62000c101d00 */
[----:B------:R-:W-:Y:S02]  /*1b970*/  IMAD.IADD R21, R41, 0x1, R47 ;  /* 0x0000000129157824 */ /* 0x000fe400078e022f */
[----:B-1----:R-:W-:Y:S01]  /*1b980*/  @P1 IMAD.HI.U32 R0, R40, R51, RZ ;  /* 0x0000003328001227 */ /* 0x002fe200078e00ff */
        /* <DEDUP_REMOVED lines=8> */
[----:B------:R-:W-:-:S03]  /*1ba10*/  ULDC.64 UR4, c[0x0][0xaf0] ;  /* 0x0002bc0000047ab9 */ /* 0x000fc60000000a00 */
[----:B------:R-:W-:Y:S01]  /*1ba20*/  IMAD.MOV.U32 R3, RZ, RZ, R40 ;  /* 0x000000ffff037224 */ /* 0x000fe200078e0028 */
[----:B0-----:R-:W-:Y:S01]  /*1ba30*/  @P1 SHF.R.U32.HI R3, RZ, R49, R0 ;  /* 0x00000031ff031219 */ /* 0x001fe20000011600 */
[----:B------:R-:W-:Y:S02]  /*1ba40*/  IMAD.IADD R21, R21, 0x1, R45 ;  /* 0x0000000115157824 */ /* 0x000fe400078e022d */
[----:B------:R-:W-:Y:S01]  /*1ba50*/  IMAD R42, R42, UR4, RZ ;  /* 0x000000042a2a7c24 */ /* 0x000fe2000f8e02ff */
[--C-:B------:R-:W-:Y:S01]  /*1ba60*/  SHF.R.S32.HI R0, RZ, 0x1f, R3.reuse ;  /* 0x0000001fff007819 */ /* 0x100fe20000011403 */
[----:B------:R-:W-:Y:S02]  /*1ba70*/  IMAD.MOV R38, RZ, RZ, -R3 ;  /* 0x000000ffff267224 */ /* 0x000fe400078e0a03 */
[C---:B------:R-:W-:Y:S02]  /*1ba80*/  IMAD R41, R43.reuse, UR5, R42 ;  /* 0x000000052b297c24 */ /* 0x040fe4000f8e022a */
[----:B------:R-:W-:Y:S01]  /*1ba90*/  IMAD.WIDE.U32 R20, R43, UR4, R20 ;  /* 0x000000042b147c25 */ /* 0x000fe2000f8e0014 */
[----:B------:R-:W-:-:S03]  /*1baa0*/  ULDC.64 UR4, c[0x0][0xae0] ;  /* 0x0002b80000047ab9 */ /* 0x000fc60000000a00 */
[----:B------:R-:W-:Y:S02]  /*1bab0*/  IMAD R0, R0, UR4, RZ ;  /* 0x0000000400007c24 */ /* 0x000fe4000f8e02ff */
[----:B------:R-:W-:Y:S02]  /*1bac0*/  IMAD R39, R39, R38, R40 ;  /* 0x0000002627277224 */ /* 0x000fe400078e0228 */
[----:B------:R-:W-:Y:S02]  /*1bad0*/  IMAD.IADD R21, R21, 0x1, R41 ;  /* 0x0000000115157824 */ /* 0x000fe400078e0229 */
[C---:B------:R-:W-:Y:S01]  /*1bae0*/  IMAD R41, R3.reuse, UR5, R0 ;  /* 0x0000000503297c24 */ /* 0x040fe2000f8e0200 */
        /* <DEDUP_REMOVED lines=15> */
[----:B-1----:R0:W1:Y:S03]  /*1bbe0*/  SHFL.IDX PT, R38, R45, RZ, 0x1c1f ;  /* 0x001c1fff2d267589 */ /* 0x00206600000e0000 */
[----:B------:R2:W-:Y:S01]  /*1bbf0*/  SYNCS.ARRIVE.TRANS64.RED.A1T0 RZ, [R0+URZ], RZ ;  /* 0x000000ff00ff79a7 */ /* 0x0005e2000810043f */
[----:B------:R0:W3:Y:S01]  /*1bc00*/  SHFL.IDX PT, R39, R46, RZ, 0x1c1f ;  /* 0x001c1fff2e277589 */ /* 0x0000e200000e0000 */
[----:B------:R-:W-:Y:S02]  /*1bc10*/  SHF.R.S32.HI R49, RZ, 0x1f, R36 ;  /* 0x0000001fff317819 */ /* 0x000fe40000011424 */
[----:B--2---:R-:W-:Y:S01]  /*1bc20*/  SHF.R.S32.HI R0, RZ, 0x1f, R37 ;  /* 0x0000001fff007819 */ /* 0x004fe20000011425 */
[----:B0-----:R-:W-:Y:S06]  /*1bc30*/  @P0 BRA `(.L_x_11481) ;  /* 0x0000000000300947 */ /* 0x001fec0003800000 */
[----:B------:R-:W-:Y:S02]  /*1bc40*/  ULDC UR4, c[0x0][0xac8] ;  /* 0x0002b20000047ab9 */ /* 0x000fe40000000800 */
[----:B------:R-:W-:Y:S02]  /*1bc50*/  ISETP.GE.AND P1, PT, R37, UR4, PT ;  /* 0x0000000425007c0c */ /* 0x000fe4000bf26270 */
[----:B------:R-:W-:Y:S02]  /*1bc60*/  ISETP.GE.AND P2, PT, R36, UR4, PT ;  /* 0x0000000424007c0c */ /* 0x000fe4000bf46270 */
[----:B------:R-:W-:-:S09]  /*1bc70*/  ISETP.GE.AND P0, PT, R22, UR4, PT ;  /* 0x0000000416007c0c */ /* 0x000fd2000bf06270 */
[CC--:B-1----:R-:W-:Y:S02]  /*1bc80*/  @!P1 LEA R40, P3, R37.reuse, R38.reuse, 0x1 ;  /* 0x0000002625289211 */ /* 0x0c2fe400078608ff */
[----:B------:R-:W-:Y:S02]  /*1bc90*/  @!P2 LEA R42, P4, R36, R38, 0x1 ;  /* 0x00000026242aa211 */ /* 0x000fe400078808ff */
[----:B---3--:R-:W-:Y:S01]  /*1bca0*/  @!P0 IMAD.WIDE R20, R22, 0x2, R38 ;  /* 0x0000000216148825 */ /* 0x008fe200078e0226 */
[-C--:B------:R-:W-:Y:S02]  /*1bcb0*/  @!P1 LEA.HI.X R41, R37, R39.reuse, R0, 0x1, P3 ;  /* 0x0000002725299211 */ /* 0x080fe400018f0c00 */
[----:B------:R-:W-:Y:S02]  /*1bcc0*/  @!P2 LEA.HI.X R43, R36, R39, R49, 0x1, P4 ;  /* 0x00000027242ba211 */ /* 0x000fe400020f0c31 */
[----:B-----5:R0:W-:Y:S04]  /*1bcd0*/  @!P0 ST.E.128 desc[UR40][R20.64], R4 ;  /* 0x0000000414008985 */ /* 0x0201e8000c101d28 */
[----:B------:R0:W-:Y:S04]  /*1bce0*/  @!P1 ST.E.128 desc[UR40][R40.64], R12 ;  /* 0x0000000c28009985 */ /* 0x0001e8000c101d28 */
[----:B------:R0:W-:Y:S02]  /*1bcf0*/  @!P2 ST.E.128 desc[UR40][R42.64], R28 ;  /* 0x0000001c2a00a985 */ /* 0x0001e4000c101d28 */
.L_x_11481:
[----:B------:R-:W-:Y:S05]  /*1bd00*/  BSYNC B1 ;  /* 0x0000000000017941 */ /* 0x000fea0003800000 */
.L_x_11480:
[----:B------:R-:W-:Y:S01]  /*1bd10*/  VIADD R3, R47, 0x60 ;  /* 0x000000602f037836 */ /* 0x000fe20000000000 */
[----:B0----5:R0:W2:Y:S04]  /*1bd20*/  SHFL.IDX PT, R7, R46, 0x1, 0x1c1f ;  /* 0x003c1f002e077f89 */ /* 0x0210a800000e0000 */
[----:B------:R-:W-:Y:S01]  /*1bd30*/  ISETP.GE.AND P0, PT, R3, R44, PT ;  /* 0x0000002c0300720c */ /* 0x000fe20003f06270 */
[----:B------:R0:W4:-:S12]  /*1bd40*/  SHFL.IDX PT, R6, R45, 0x1, 0x1c1f ;  /* 0x003c1f002d067f89 */ /* 0x00011800000e0000 */
[----:B0-----:R-:W-:Y:S05]  /*1bd50*/  @P0 BRA `(.L_x_11482) ;  /* 0x0000000800b80947 */ /* 0x001fea0003800000 */
[----:B------:R-:W-:Y:S02]  /*1bd60*/  ULDC UR4, c[0x0][0xac8] ;  /* 0x0002b20000047ab9 */ /* 0x000fe40000000800 */
[----:B------:R-:W-:Y:S02]  /*1bd70*/  ISETP.GE.AND P2, PT, R37, UR4, PT ;  /* 0x0000000425007c0c */ /* 0x000fe4000bf46270 */
[----:B------:R-:W-:-:S11]  /*1bd80*/  ISETP.GE.AND P1, PT, R22, UR4, PT ;  /* 0x0000000416007c0c */ /* 0x000fd6000bf26270 */
[C---:B----4-:R-:W-:Y:S02]  /*1bd90*/  @!P2 LEA R12, P0, R37.reuse, R6, 0x1 ;  /* 0x00000006250ca211 */ /* 0x050fe400078008ff */
[----:B--2---:R-:W-:Y:S02]  /*1bda0*/  @!P1 IMAD.WIDE R4, R22, 0x2, R6 ;  /* 0x0000000216049825 */ /* 0x004fe400078e0206 */
        /* <DEDUP_REMOVED lines=9> */
.L_x_11478:
        /* <DEDUP_REMOVED lines=8> */
[----:B------:R-:W0:Y:S03]  /*1bec0*/  LDC R25, c[0x0][0xbe8] ;  /* 0x0002fa00ff197b82 */ /* 0x000e260000000800 */
[----:B------:R-:W-:-:S13]  /*1bed0*/  ISETP.NE.AND.EX P1, PT, RZ, UR5, PT, P1 ;  /* 0x00000005ff007c0c */ /* 0x000fda000bf25310 */
[----:B------:R-:W3:Y:S01]  /*1bee0*/  @P1 LDC.64 R6, c[0x0][0xc08] ;  /* 0x00030200ff061b82 */ /* 0x000ee20000000a00 */
[----:B------:R-:W-:Y:S02]  /*1bef0*/  ULDC UR4, c[0x0][0xa88] ;  /* 0x0002a20000047ab9 */ /* 0x000fe40000000800 */
[----:B------:R-:W-:Y:S02]  /*1bf00*/  IMAD.U32 R8, RZ, RZ, UR4 ;  /* 0x00000004ff087e24 */ /* 0x000fe4000f8e00ff */
[----:B--2---:R-:W-:-:S04]  /*1bf10*/  IMAD.WIDE R4, R10, 0x4, R4 ;  /* 0x000000040a047825 */ /* 0x004fc800078e0204 */
[----:B---3--:R-:W-:Y:S01]  /*1bf20*/  @P1 IMAD.WIDE R6, R10, 0x4, R6 ;  /* 0x000000040a061825 */ /* 0x008fe200078e0206 */
[----:B------:R2:W5:Y:S04]  /*1bf30*/  @P0 LDG.E R0, desc[UR40][R4.64] ;  /* 0x0000002804000981 */ /* 0x000568000c1e1900 */
[----:B------:R2:W5:Y:S01]  /*1bf40*/  @P1 LDG.E R8, desc[UR40][R6.64] ;  /* 0x0000002806081981 */ /* 0x000562000c1e1900 */
[----:B0-----:R-:W-:Y:S02]  /*1bf50*/  ISETP.NE.AND P2, PT, R25, 0x1, PT ;  /* 0x000000011900780c */ /* 0x001fe40003f45270 */
[----:B------:R-:W-:Y:S02]  /*1bf60*/  ISETP.GE.AND P3, PT, R50, 0xc0, PT ;  /* 0x000000c03200780c */ /* 0x000fe40003f66270 */
[----:B------:R-:W-:-:S09]  /*1bf70*/  SHF.R.S32.HI R9, RZ, 0x1f, R10 ;  /* 0x0000001fff097819 */ /* 0x000fd2000001140a */
[----:B------:R-:W0:Y:S08]  /*1bf80*/  @P2 LDC R20, c[0x0][0xbec] ;  /* 0x0002fb00ff142b82 */ /* 0x000e300000000800 */
[----:B------:R-:W3:Y:S01]  /*1bf90*/  @P2 LDC R27, c[0x0][0xbf0] ;  /* 0x0002fc00ff1b2b82 */ /* 0x000ee20000000800 */
[----:B--2---:R-:W-:Y:S05]  /*1bfa0*/  @P1 BRA `(.L_x_11483) ;  /* 0x0000000000101947 */ /* 0x004fea0003800000 */
[----:B------:R-:W-:Y:S05]  /*1bfb0*/  @!P0 BRA `(.L_x_11483) ;  /* 0x00000000000c8947 */ /* 0x000fea0003800000 */
[----:B------:R-:W2:Y:S04]  /*1bfc0*/  LDG.E R3, desc[UR40][R4.64] ;  /* 0x0000002804037981 */ /* 0x000ea8000c1e1900 */
[----:B-----5:R-:W2:Y:S02]  /*1bfd0*/  LDG.E R8, desc[UR40][R4.64+0x4] ;  /* 0x0000042804087981 */ /* 0x020ea4000c1e1900 */
[----:B--2---:R-:W-:-:S07]  /*1bfe0*/  IMAD.IADD R8, R8, 0x1, -R3 ;  /* 0x0000000108087824 */ /* 0x004fce00078e0a03 */
.L_x_11483:
        /* <DEDUP_REMOVED lines=8> */
[----:B------:R-:W2:Y:S01]  /*1c070*/  S2R R4, SR_TID.X ;  /* 0x0000000000047919 */ /* 0x000ea20000002100 */
[----:B------:R-:W4:Y:S02]  /*1c080*/  LDC R9, c[0x0][0xbe8] ;  /* 0x0002fa00ff097b82 */ /* 0x000f240000000800 */
[----:B----4-:R-:W-:Y:S01]  /*1c090*/  IMAD R3, R8, R9, RZ ;  /* 0x0000000908037224 */ /* 0x010fe200078e02ff */
        /* <DEDUP_REMOVED lines=36> */
.L_x_11485:
[----:B------:R-:W-:Y:S05]  /*1c2e0*/  BSYNC B1 ;  /* 0x0000000000017941 */ /* 0x000fea0003800000 */
.L_x_11484:
[----:B------:R-:W-:Y:S01]  /*1c2f0*/  SHF.R.S32.HI R21, RZ, 0x1f, R50 ;  /* 0x0000001fff157819 */ /* 0x000fe20000011432 */
[----:B------:R-:W-:Y:S01]  /*1c300*/  ULDC.64 UR4, c[0x0][0xaa0] ;  /* 0x0002a80000047ab9 */ /* 0x000fe20000000a00 */
[----:B------:R-:W-:Y:S01]  /*1c310*/  SHF.R.S32.HI R10, RZ, 0x1f, R37 ;  /* 0x0000001fff0a7819 */ /* 0x000fe20000011425 */
[----:B--2---:R-:W-:Y:S01]  /*1c320*/  IMAD R3, R11, UR4, RZ ;  /* 0x000000040b037c24 */ /* 0x004fe2000f8e02ff */
[----:B------:R-:W-:Y:S01]  /*1c330*/  LEA.HI R21, R21, R50, RZ, 0x2 ;  /* 0x0000003215157211 */ /* 0x000fe200078f10ff */
[----:B------:R-:W-:-:S03]  /*1c340*/  IMAD.WIDE.U32 R4, R0, UR4, RZ ;  /* 0x0000000400047c25 */ /* 0x000fc6000f8e00ff */
[----:B------:R-:W-:Y:S01]  /*1c350*/  SHF.R.S32.HI R21, RZ, 0x2, R21 ;  /* 0x00000002ff157819 */ /* 0x000fe20000011415 */
[----:B------:R-:W-:Y:S01]  /*1c360*/  IMAD R3, R0, UR5, R3 ;  /* 0x0000000500037c24 */ /* 0x000fe2000f8e0203 */
[----:B------:R-:W-:Y:S02]  /*1c370*/  ULDC.64 UR4, c[0x0][0xae8] ;  /* 0x0002ba0000047ab9 */ /* 0x000fe40000000a00 */
[----:B------:R-:W-:Y:S02]  /*1c380*/  IMAD R6, R12, UR4, RZ ;  /* 0x000000040c067c24 */ /* 0x000fe4000f8e02ff */
[----:B------:R-:W-:Y:S02]  /*1c390*/  IMAD R38, R38, 0x60, R21 ;  /* 0x0000006026267824 */ /* 0x000fe400078e0215 */
[----:B------:R-:W-:Y:S02]  /*1c3a0*/  IMAD.IADD R5, R5, 0x1, R3 ;  /* 0x0000000105057824 */ /* 0x000fe400078e0203 */
[----:B------:R-:W-:-:S02]  /*1c3b0*/  IMAD.IADD R9, R24, 0x1, R38 ;  /* 0x0000000118097824 */ /* 0x000fc400078e0226 */
[----:B------:R-:W-:Y:S02]  /*1c3c0*/  IMAD R7, R26, UR5, R6 ;  /* 0x000000051a077c24 */ /* 0x000fe4000f8e0206 */
[----:B0-----:R-:W-:-:S04]  /*1c3d0*/  @P2 IMAD.HI.U32 R0, R9, R20, RZ ;  /* 0x0000001409002227 */ /* 0x001fc800078e00ff */
        /* <DEDUP_REMOVED lines=22> */
[----:B------:R-:W-:Y:S01]  /*1c540*/  ULDC.64 UR4, c[0x0][0xa80] ;  /* 0x0002a00000047ab9 */ /* 0x000fe20000000a00 */
[----:B------:R-:W-:Y:S02]  /*1c550*/  SHF.R.S32.HI R7, RZ, 0x1f, R36 ;  /* 0x0000001fff077819 */ /* 0x000fe40000011424 */
[----:B------:R-:W-:Y:S01]  /*1c560*/  IMAD.IADD R3, R5, 0x1, R3 ;  /* 0x0000000105037824 */ /* 0x000fe200078e0203 */
[----:B------:R-:W-:Y:S01]  /*1c570*/  LEA R0, P0, R4, UR4, 0x1 ;  /* 0x0000000404007c11 */ /* 0x000fe2000f8008ff */
[----:B------:R-:W-:-:S03]  /*1c580*/  UMOV UR4, 0xffffffff ;  /* 0xffffffff00047882 */ /* 0x000fc60000000000 */
[----:B------:R-:W-:Y:S01]  /*1c590*/  LEA.HI.X R4, R4, UR5, R3, 0x1, P0 ;  /* 0x0000000504047c11 */ /* 0x000fe200080f0c03 */
[----:B------:R-:W-:Y:S08]  /*1c5a0*/  BRA.DIV UR4, `(.L_x_11486) ;  /* 0x0000008e04547947 */ /* 0x000ff0000b800000 */
[----:B------:R0:W2:Y:S04]  /*1c5b0*/  SHFL.IDX PT, R3, R4, RZ, 0x1c1f ;  /* 0x001c1fff04037589 */ /* 0x0000a800000e0000 */
[----:B------:R0:W3:Y:S02]  /*1c5c0*/  SHFL.IDX PT, R14, R0, RZ, 0x1c1f ;  /* 0x001c1fff000e7589 */ /* 0x0000e400000e0000 */
.L_x_11698:
[----:B------:R-:W-:Y:S01]  /*1c5d0*/  IMAD R25, R8, R25, RZ ;  /* 0x0000001908197224 */ /* 0x000fe200078e02ff */
[----:B------:R-:W-:Y:S01]  /*1c5e0*/  BSSY B1, `(.L_x_11487) ;  /* 0x0000011000017945 */ /* 0x000fe20003800000 */
[----:B------:R-:W-:-:S05]  /*1c5f0*/  IMAD.IADD R6, R21, 0x1, R24 ;  /* 0x0000000115067824 */ /* 0x000fca00078e0218 */
[----:B------:R-:W-:-:S13]  /*1c600*/  ISETP.GE.AND P0, PT, R6, R25, PT ;  /* 0x000000190600720c */ /* 0x000fda0003f06270 */
[----:B------:R-:W-:Y:S05]  /*1c610*/  @P0 BRA `(.L_x_11488) ;  /* 0x0000000000340947 */ /* 0x000fea0003800000 */
[----:B------:R-:W-:Y:S02]  /*1c620*/  ULDC UR4, c[0x0][0xac8] ;  /* 0x0002b20000047ab9 */ /* 0x000fe40000000800 */
[----:B------:R-:W-:Y:S02]  /*1c630*/  ISETP.GE.AND P2, PT, R22, UR4, PT ;  /* 0x0000000416007c0c */ /* 0x000fe4000bf46270 */
[----:B------:R-:W-:Y:S02]  /*1c640*/  ISETP.GE.AND P3, PT, R37, UR4, PT ;  /* 0x0000000425007c0c */ /* 0x000fe4000bf66270 */
[----:B------:R-:W-:-:S09]  /*1c650*/  ISETP.GE.AND P4, PT, R36, UR4, PT ;  /* 0x0000000424007c0c */ /* 0x000fd2000bf86270 */
[----:B--2---:R-:W-:Y:S02]  /*1c660*/  @!P2 IMAD.MOV.U32 R15, RZ, RZ, R3 ;  /* 0x000000ffff0fa224 */ /* 0x004fe400078e0003 */
[CC--:B---3--:R-:W-:Y:S02]  /*1c670*/  @!P3 LEA R12, P0, R37.reuse, R14.reuse, 0x1 ;  /* 0x0000000e250cb211 */ /* 0x0c8fe400078008ff */
[----:B------:R-:W-:Y:S01]  /*1c680*/  @!P4 LEA R20, P1, R36, R14, 0x1 ;  /* 0x0000000e2414c211 */ /* 0x000fe200078208ff */
[----:B------:R-:W-:Y:S01]  /*1c690*/  @!P2 IMAD.WIDE R8, R22, 0x2, R14 ;  /* 0x000000021608a825 */ /* 0x000fe200078e020e */
[-C--:B------:R-:W-:Y:S02]  /*1c6a0*/  @!P3 LEA.HI.X R13, R37, R3.reuse, R10, 0x1, P0 ;  /* 0x00000003250db211 */ /* 0x080fe400000f0c0a */
[----:B------:R-:W-:Y:S02]  /*1c6b0*/  @!P4 LEA.HI.X R21, R36, R3, R7, 0x1, P1 ;  /* 0x000000032415c211 */ /* 0x000fe400008f0c07 */
[----:B------:R4:W-:Y:S04]  /*1c6c0*/  @!P2 ST.E.128 desc[UR40][R8.64], RZ ;  /* 0x000000ff0800a985 */ /* 0x0009e8000c101d28 */
[----:B------:R4:W-:Y:S04]  /*1c6d0*/  @!P3 ST.E.128 desc[UR40][R12.64], RZ ;  /* 0x000000ff0c00b985 */ /* 0x0009e8000c101d28 */
[----:B------:R4:W-:Y:S02]  /*1c6e0*/  @!P4 ST.E.128 desc[UR40][R20.64], RZ ;  /* 0x000000ff1400c985 */ /* 0x0009e4000c101d28 */
.L_x_11488:
[----:B------:R-:W-:Y:S05]  /*1c6f0*/  BSYNC B1 ;  /* 0x0000000000017941 */ /* 0x000fea0003800000 */
.L_x_11487:
[----:B------:R-:W-:-:S03]  /*1c700*/  UMOV UR4, 0xffffffff ;  /* 0xffffffff00047882 */ /* 0x000fc60000000000 */
[----:B------:R-:W-:Y:S05]  /*1c710*/  BRA.DIV UR4, `(.L_x_11489) ;  /* 0x0000008e042c7947 */ /* 0x000fea000b800000 */
[----:B--2---:R2:W0:Y:S04]  /*1c720*/  SHFL.IDX PT, R3, R4, 0x1, 0x1c1f ;  /* 0x003c1f0004037f89 */ /* 0x00442800000e0000 */
[----:B---3--:R2:W3:Y:S02]  /*1c730*/  SHFL.IDX PT, R14, R0, 0x1, 0x1c1f ;  /* 0x003c1f00000e7f89 */ /* 0x0084e400000e0000 */
.L_x_11702:
[----:B0-2---:R-:W-:-:S05]  /*1c740*/  VIADD R0, R6, 0x60 ;  /* 0x0000006006007836 */ /* 0x005fca0000000000 */
[----:B------:R-:W-:-:S13]  /*1c750*/  ISETP.GE.AND P0, PT, R0, R25, PT ;  /* 0x000000190000720c */ /* 0x000fda0003f06270 */
[----:B------:R-:W-:Y:S05]  /*1c760*/  @P0 BRA `(.L_x_11482) ;  /* 0x0000000000340947 */ /* 0x000fea0003800000 */
[----:B------:R-:W-:Y:S02]  /*1c770*/  ULDC UR4, c[0x0][0xac8] ;  /* 0x0002b20000047ab9 */ /* 0x000fe40000000800 */
[----:B------:R-:W-:Y:S02]  /*1c780*/  ISETP.GE.AND P2, PT, R22, UR4, PT ;  /* 0x0000000416007c0c */ /* 0x000fe4000bf46270 */
[----:B------:R-:W-:Y:S02]  /*1c790*/  ISETP.GE.AND P3, PT, R37, UR4, PT ;  /* 0x0000000425007c0c */ /* 0x000fe4000bf66270 */
[----:B------:R-:W-:-:S09]  /*1c7a0*/  ISETP.GE.AND P4, PT, R36, UR4, PT ;  /* 0x0000000424007c0c */ /* 0x000fd2000bf86270 */
[----:B------:R-:W-:Y:S02]  /*1c7b0*/  @!P2 IMAD.MOV.U32 R15, RZ, RZ, R3 ;  /* 0x000000ffff0fa224 */ /* 0x000fe400078e0003 */
[CC--:B---34-:R-:W-:Y:S02]  /*1c7c0*/  @!P3 LEA R8, P0, R37.reuse, R14.reuse, 0x1 ;  /* 0x0000000e2508b211 */ /* 0x0d8fe400078008ff */
[----:B------:R-:W-:Y:S01]  /*1c7d0*/  @!P4 LEA R6, P1, R36, R14, 0x1 ;  /* 0x0000000e2406c211 */ /* 0x000fe200078208ff */
[----:B------:R-:W-:Y:S01]  /*1c7e0*/  @!P2 IMAD.WIDE R4, R22, 0x2, R14 ;  /* 0x000000021604a825 */ /* 0x000fe200078e020e */
[-C--:B------:R-:W-:Y:S02]  /*1c7f0*/  @!P3 LEA.HI.X R9, R37, R3.reuse, R10, 0x1, P0 ;  /* 0x000000032509b211 */ /* 0x080fe400000f0c0a */
[----:B------:R-:W-:Y:S02]  /*1c800*/  @!P4 LEA.HI.X R7, R36, R3, R7, 0x1, P1 ;  /* 0x000000032407c211 */ /* 0x000fe400008f0c07 */
[----:B------:R0:W-:Y:S04]  /*1c810*/  @!P2 ST.E.128 desc[UR40][R4.64], RZ ;  /* 0x000000ff0400a985 */ /* 0x0001e8000c101d28 */
[----:B------:R0:W-:Y:S04]  /*1c820*/  @!P3 ST.E.128 desc[UR40][R8.64], RZ ;  /* 0x000000ff0800b985 */ /* 0x0001e8000c101d28 */
[----:B------:R0:W-:Y:S02]  /*1c830*/  @!P4 ST.E.128 desc[UR40][R6.64], RZ ;  /* 0x000000ff0600c985 */ /* 0x0001e4000c101d28 */
.L_x_11482:
[----:B------:R-:W-:Y:S05]  /*1c840*/  BSYNC B0 ;  /* 0x0000000000007941 */ /* 0x000fea0003800000 */
.L_x_11477:
[----:B------:R-:W-:Y:S02]  /*1c850*/  ULDC UR4, c[0x0][0xc3c] ;  /* 0x00030f0000047ab9 */ /* 0x000fe40000000800 */
[----:B-1----:R-:W-:-:S13]  /*1c860*/  ISETP.GE.AND P0, PT, R75, UR4, PT ;  /* 0x000000044b007c0c */ /* 0x002fda000bf06270 */
[----:B------:R-:W-:Y:S05]  /*1c870*/  @!P0 BRA `(.L_x_11490) ;  /* 0xfffffe4800a88947 */ /* 0x000fea000383ffff */
[----:B------:R-:W-:Y:S05]  /*1c880*/  BRA `(.L_x_11285) ;  /* 0x00000080005c7947 */ /* 0x000fea0003800000 */
.L_x_11283:
[----:B------:R-:W-:-:S08]  /*1c890*/  NOP ;  /* 0x0000000000007918 */ /* 0x000fd00000000000 */
[----:B------:R-:W0:-:S00]  /*1c8a0*/  USETMAXREG.DEALLOC.CTAPOOL 0x20 ;  /* 0x00000020000079c8 */ /* 0x000e0000080e0500 */
[----:B0-----:R-:W-:Y:S02]  /*1c8b0*/  LOP3.LUT R0, R0, 0x3, RZ, 0xc0, !PT ;  /* 0x0000000300007812 */ /* 0x001fe400078ec0ff */
[----:B------:R-:W-:-:S04]  /*1c8c0*/  LOP3.LUT R23, R23, 0xffffffef, RZ, 0xc0, !PT ;  /* 0xffffffef17177812 */ /* 0x000fc800078ec0ff */
[----:B------:R-:W0:Y:S02]  /*1c8d0*/  SHFL.IDX PT, R0, R0, RZ, 0x1f ;  /* 0x00001fff00007589 */ /* 0x000e2400000e0000 */
[----:B0-----:R-:W-:Y:S01]  /*1c8e0*/  ISETP.NE.AND P0, PT, R0, RZ, PT ;  /* 0x000000ff0000720c */ /* 0x001fe20003f05270 */
[----:B------:R-:W-:-:S12]  /*1c8f0*/  IMAD.MOV.U32 R0, RZ, RZ, RZ ;  /* 0x000000ffff007224 */ /* 0x000fd800078e00ff */
[----:B------:R-:W-:Y:S01]  /*1c900*/  @P0 LOP3.LUT R23, R23, 0x10, RZ, 0xfc, !PT ;  /* 0x0000001017170812 */ /* 0x000fe200078efcff */
[----:B------:R-:W-:Y:S06]  /*1c910*/  @!P0 BRA `(.L_x_11491) ;  /* 0x00000000001c8947 */ /* 0x000fec0003800000 */
[----:B------:R-:W0:Y:S08]  /*1c920*/  S2UR UR5, SR_CgaCtaId ;  /* 0x00000000000579c3 */ /* 0x000e300000008800 */
[----:B------:R-:W-:Y:S06]  /*1c930*/  BAR.SYNC.DEFER_BLOCKING 0x5, 0x200 ;  /* 0x0148000000007b1d */ /* 0x000fec0000010000 */
[----:B------:R-:W-:-:S02]  /*1c940*/  UMOV UR4, 0x400 ;  /* 0x0000040000047882 */ /* 0x000fc40000000000 */
[----:B0-----:R-:W-:-:S09]  /*1c950*/  ULEA UR4, UR5, UR4, 0x18 ;  /* 0x0000000405047291 */ /* 0x001fd2000f8ec03f */
[----:B------:R-:W0:Y:S01]  /*1c960*/  LDS.128 R16, [UR4+0x2d8d0] ;  /* 0x02d8d004ff107984 */ /* 0x000e220008000c00 */
[----:B------:R-:W-:Y:S06]  /*1c970*/  BAR.ARV 0x4, 0x200 ;  /* 0x0108000000007b1d */ /* 0x000fec0000002000 */
[----:B------:R-:W-:Y:S05]  /*1c980*/  BRA `(.L_x_11492) ;  /* 0x0000000800907947 */ /* 0x000fea0003800000 */
.L_x_11491:
[----:B------:R-:W0:Y:S01]  /*1c990*/  S2R R2, SR_TID.X ;  /* 0x0000000000027919 */ /* 0x000e220000002100 */
        /* <DEDUP_REMOVED lines=41> */
.L_x_11497:
        /* <DEDUP_REMOVED lines=12> */
.L_x_11496:
[----:B------:R-:W-:Y:S05]  /*1ccf0*/  BSYNC B0 ;  /* 0x0000000000007941 */ /* 0x000fea0003800000 */
.L_x_11495:
        /* <DEDUP_REMOVED lines=21> */
.L_x_11493:
        /* <DEDUP_REMOVED lines=21> */
.L_x_11498:
        /* <DEDUP_REMOVED lines=58> */
.L_x_11494:
[----:B------:R-:W-:Y:S02]  /*1d340*/  IMAD.MOV.U32 R17, RZ, RZ, RZ ;  /* 0x000000ffff117224 */ /* 0x000fe400078e00ff */
[----:B------:R-:W-:Y:S02]  /*1d350*/  IMAD.U32 R16, RZ, RZ, UR6 ;  /* 0x00000006ff107e24 */ /* 0x000fe4000f8e00ff */
[----:B------:R-:W-:-:S07]  /*1d360*/  IMAD.MOV.U32 R18, RZ, RZ, RZ ;  /* 0x000000ffff127224 */ /* 0x000fce00078e00ff */
.L_x_11499:
[----:B------:R-:W-:-:S13]  /*1d370*/  ISETP.NE.AND P0, PT, R5, RZ, PT ;  /* 0x000000ff0500720c */ /* 0x000fda0003f05270 */
[----:B------:R-:W0:Y:S01]  /*1d380*/  @!P0 S2R R3, SR_CgaCtaId ;  /* 0x0000000000038919 */ /* 0x000e220000008800 */
[----:B------:R-:W-:-:S04]  /*1d390*/  @!P0 MOV R0, 0x400 ;  /* 0x0000040000008802 */ /* 0x000fc80000000f00 */
[----:B0-----:R-:W-:-:S05]  /*1d3a0*/  @!P0 LEA R0, R3, R0, 0x18 ;  /* 0x0000000003008211 */ /* 0x001fca00078ec0ff */
[----:B------:R1:W-:Y:S01]  /*1d3b0*/  @!P0 STS.128 [R0+0x2d8d0], R16 ;  /* 0x02d8d01000008388 */ /* 0x0003e20000000c00 */
[----:B------:R-:W-:Y:S06]  /*1d3c0*/  BAR.ARV 0x5, 0x200 ;  /* 0x0148000000007b1d */ /* 0x000fec0000002000 */
.L_x_11492:
[----:B------:R2:W-:Y:S01]  /*1d3d0*/  STL [R1+0x24], RZ ;  /* 0x000024ff01007387 */ /* 0x0005e20000100800 */
[----:B------:R-:W-:Y:S01]  /*1d3e0*/  ULDC UR4, c[0x0][0xc3c] ;  /* 0x00030f0000047ab9 */ /* 0x000fe20000000800 */
[----:B------:R-:W-:Y:S01]  /*1d3f0*/  IMAD.MOV.U32 R27, RZ, RZ, 0x1 ;  /* 0x00000001ff1b7424 */ /* 0x000fe200078e00ff */
[----:B0-----:R-:W-:Y:S01]  /*1d400*/  ISETP.GE.AND P0, PT, R19, UR4, PT ;  /* 0x0000000413007c0c */ /* 0x001fe2000bf06270 */
[----:B------:R-:W-:-:S12]  /*1d410*/  IMAD.MOV.U32 R24, RZ, RZ, RZ ;  /* 0x000000ffff187224 */ /* 0x000fd800078e00ff */
[----:B--2---:R-:W-:Y:S05]  /*1d420*/  @P0 BRA `(.L_x_11500) ;  /* 0x0000007000980947 */ /* 0x004fea0003800000 */
[----:B------:R-:W0:Y:S01]  /*1d430*/  S2R R6, SR_TID.X ;  /* 0x0000000000067919 */ /* 0x000e220000002100 */
[----:B------:R-:W2:Y:S01]  /*1d440*/  S2UR UR5, SR_CgaCtaId ;  /* 0x00000000000579c3 */ /* 0x000ea20000008800 */
[----:B------:R-:W-:Y:S01]  /*1d450*/  UMOV UR4, 0x400 ;  /* 0x0000040000047882 */ /* 0x000fe20000000000 */
[----:B------:R-:W-:Y:S01]  /*1d460*/  LOP3.LUT R23, R23, 0xfffffffd, RZ, 0xc0, !PT ;  /* 0xfffffffd17177812 */ /* 0x000fe200078ec0ff */
[----:B------:R-:W-:Y:S01]  /*1d470*/  BSSY B8, `(.L_x_11500) ;  /* 0x0000721000087945 */ /* 0x000fe20003800000 */
[----:B------:R-:W-:Y:S01]  /*1d480*/  IMAD.MOV.U32 R29, RZ, RZ, RZ ;  /* 0x000000ffff1d7224 */ /* 0x000fe200078e00ff */
[----:B------:R-:W-:Y:S01]  /*1d490*/  ULDC.64 UR42, c[0x0][0x198] ;  /* 0x00006600002a7ab9 */ /* 0x000fe20000000a00 */
[----:B------:R-:W-:Y:S01]  /*1d4a0*/  IMAD.MOV.U32 R24, RZ, RZ, RZ ;  /* 0x000000ffff187224 */ /* 0x000fe200078e00ff */
[----:B------:R-:W-:Y:S01]  /*1d4b0*/  ULOP3.LUT UR38, UR36, 0x2, URZ, 0xfc, !UPT ;  /* 0x0000000224267892 */ /* 0x000fe2000f8efc3f */
[----:B------:R-:W-:Y:S01]  /*1d4c0*/  IMAD.MOV.U32 R27, RZ, RZ, 0x1 ;  /* 0x00000001ff1b7424 */ /* 0x000fe200078e00ff */
[----:B------:R-:W-:Y:S01]  /*1d4d0*/  ULDC UR37, c[0x0][0xc] ;  /* 0x0000030000257ab9 */ /* 0x000fe20000000800 */
[----:B--2---:R-:W-:-:S06]  /*1d4e0*/  ULEA UR4, UR5, UR4, 0x18 ;  /* 0x0000000405047291 */ /* 0x004fcc000f8ec03f */
[----:B------:R-:W-:Y:S01]  /*1d4f0*/  IMAD.U32 R22, RZ, RZ, UR4 ;  /* 0x00000004ff167e24 */ /* 0x000fe2000f8e00ff */
[C---:B0-----:R-:W-:Y:S01]  /*1d500*/  LOP3.LUT R5, R6.reuse, 0x7f, RZ, 0xc0, !PT ;  /* 0x0000007f06057812 */ /* 0x041fe200078ec0ff */
[----:B-1----:R-:W-:-:S03]  /*1d510*/  IMAD.SHL.U32 R0, R6, 0x8, RZ ;  /* 0x0000000806007824 */ /* 0x002fc600078e00ff */
[C---:B------:R-:W-:Y:S01]  /*1d520*/  ISETP.NE.AND P1, PT, R5.reuse, RZ, PT ;  /* 0x000000ff0500720c */ /* 0x040fe20003f25270 */
[----:B------:R-:W-:Y:S01]  /*1d530*/  IMAD.SHL.U32 R4, R5, 0x8, RZ ;  /* 0x0000000805047824 */ /* 0x000fe200078e00ff */
[C---:B------:R-:W-:Y:S02]  /*1d540*/  LOP3.LUT R3, R0.reuse, 0x20, RZ, 0xc0, !PT ;  /* 0x0000002000037812 */ /* 0x040fe400078ec0ff */
[----:B------:R-:W-:Y:S02]  /*1d550*/  LOP3.LUT R2, R0, 0xd8, RZ, 0xc0, !PT ;  /* 0x000000d800027812 */ /* 0x000fe400078ec0ff */
[----:B------:R-:W-:Y:S02]  /*1d560*/  LOP3.LUT R3, R3, 0x300, R4, 0xf8, !PT ;  /* 0x0000030003037812 */ /* 0x000fe400078ef804 */
[----:B------:R-:W-:Y:S02]  /*1d570*/  LOP3.LUT R2, R2, 0x18, R6, 0x78, !PT ;  /* 0x0000001802027812 */ /* 0x000fe400078e7806 */
[----:B------:R-:W-:-:S02]  /*1d580*/  SHF.R.U32.HI R4, RZ, 0x2, R5 ;  /* 0x00000002ff047819 */ /* 0x000fc40000011605 */
[----:B------:R-:W-:Y:S02]  /*1d590*/  LOP3.LUT R3, R3, R2, RZ, 0xfc, !PT ;  /* 0x0000000203037212 */ /* 0x000fe400078efcff */
[----:B------:R-:W-:Y:S02]  /*1d5a0*/  LOP3.LUT P0, R2, R6, 0x1f, RZ, 0xc0, !PT ;  /* 0x0000001f06027812 */ /* 0x000fe4000780c0ff */
[----:B------:R-:W-:Y:S01]  /*1d5b0*/  @P1 LOP3.LUT R23, R23, 0x2, RZ, 0xfc, !PT ;  /* 0x0000000217171812 */ /* 0x000fe200078efcff */
[----:B------:R-:W-:Y:S01]  /*1d5c0*/  IMAD R3, R3, 0x2, R22 ;  /* 0x0000000203037824 */ /* 0x000fe200078e0216 */
[----:B------:R-:W-:Y:S01]  /*1d5d0*/  LOP3.LUT R0, R0, 0x18, RZ, 0xc0, !PT ;  /* 0x0000001800007812 */ /* 0x000fe200078ec0ff */
[----:B------:R0:W-:Y:S01]  /*1d5e0*/  STL [R1+0x8], R2 ;  /* 0x0000080201007387 */ /* 0x0001e20000100800 */
[----:B------:R-:W-:-:S03]  /*1d5f0*/  LOP3.LUT R23, R23, 0xfffffffe, RZ, 0xc0, !PT ;  /* 0xfffffffe17177812 */ /* 0x000fc600078ec0ff */
[----:B------:R1:W-:Y:S04]  /*1d600*/  STL [R1+0x24], RZ ;  /* 0x000024ff01007387 */ /* 0x0003e80000100800 */
[----:B------:R-:W-:Y:S01]  /*1d610*/  @P0 LOP3.LUT R23, R23, 0x1, RZ, 0xfc, !PT ;  /* 0x0000000117170812 */ /* 0x000fe200078efcff */
[----:B0-----:R-:W-:Y:S01]  /*1d620*/  IMAD.SHL.U32 R2, R6, 0x20, RZ ;  /* 0x0000002006027824 */ /* 0x001fe200078e00ff */
[----:B------:R-:W-:Y:S01]  /*1d630*/  ISETP.NE.OR P0, PT, R5, RZ, !P0 ;  /* 0x000000ff0500720c */ /* 0x000fe20004705670 */
[----:B------:R-:W-:Y:S01]  /*1d640*/  IMAD.MOV.U32 R6, RZ, RZ, 0x1 ;  /* 0x00000001ff067424 */ /* 0x000fe200078e00ff */
[----:B------:R-:W-:Y:S02]  /*1d650*/  LOP3.LUT R23, R23, 0xfffffff7, RZ, 0xc0, !PT ;  /* 0xfffffff717177812 */ /* 0x000fe400078ec0ff */
[----:B------:R-:W-:-:S02]  /*1d660*/  LOP3.LUT R2, R4, 0x60, R2, 0xf8, !PT ;  /* 0x0000006004027812 */ /* 0x000fc400078ef802 */
[----:B------:R1:W-:Y:S01]  /*1d670*/  STL [R1], R6 ;  /* 0x0000000601007387 */ /* 0x0003e20000100800 */
[C---:B------:R-:W-:Y:S02]  /*1d680*/  LOP3.LUT R2, R0.reuse, 0x20, RZ, 0xfc, !PT ;  /* 0x0000002000027812 */ /* 0x040fe400078efcff */
[----:B------:R-:W-:Y:S01]  /*1d690*/  LOP3.LUT R0, R0, 0x40, RZ, 0xfc, !PT ;  /* 0x0000004000007812 */ /* 0x000fe200078efcff */
[----:B------:R1:W-:Y:S03]  /*1d6a0*/  STL [R1+0x10], R3 ;  /* 0x0000100301007387 */ /* 0x0003e60000100800 */
[----:B------:R-:W-:-:S07]  /*1d6b0*/  @P0 LOP3.LUT R23, R23, 0x8, RZ, 0xfc, !PT ;  /* 0x0000000817170812 */ /* 0x000fce00078efcff */
.L_x_11664:
[----:B0-----:R-:W0:Y:S01]  /*1d6c0*/  LDC.64 R8, c[0x0][0xa00] ;  /* 0x00028000ff087b82 */ /* 0x001e220000000a00 */
[----:B------:R-:W-:Y:S05]  /*1d6d0*/  YIELD ;  /* 0x0000000000007946 */ /* 0x000fea0003800000 */
[----:B------:R-:W-:Y:S01]  /*1d6e0*/  ULDC.64 UR4, c[0x0][0xa28] ;  /* 0x00028a0000047ab9 */ /* 0x000fe20000000a00 */
[----:B-1----:R-:W-:Y:S02]  /*1d6f0*/  CS2R R6, SRZ ;  /* 0x0000000000067805 */ /* 0x002fe4000001ff00 */
[----:B------:R-:W-:Y:S01]  /*1d700*/  ISETP.NE.U32.AND P0, PT, RZ, UR4, PT ;  /* 0x00000004ff007c0c */ /* 0x000fe2000bf05070 */
[----:B------:R-:W-:Y:S01]  /*1d710*/  ULDC.64 UR8, c[0x0][0xa18] ;  /* 0x0002860000087ab9 */ /* 0x000fe20000000a00 */
[----:B------:R-:W1:Y:S01]  /*1d720*/  LDC.64 R4, c[0x0][0xa08] ;  /* 0x00028200ff047b82 */ /* 0x000e620000000a00 */
[----:B------:R-:W-:Y:S01]  /*1d730*/  ULDC.64 UR6, c[0x0][0xa08] ;  /* 0x0002820000067ab9 */ /* 0x000fe20000000a00 */
[----:B------:R-:W-:Y:S01]  /*1d740*/  ISETP.NE.AND.EX P0, PT, RZ, UR5, PT, P0 ;  /* 0x00000005ff007c0c */ /* 0x000fe2000bf05300 */
[----:B------:R-:W-:-:S02]  /*1d750*/  ULDC.64 UR4, c[0x0][0xa00] ;  /* 0x0002800000047ab9 */ /* 0x000fc40000000a00 */
[----:B------:R-:W-:-:S04]  /*1d760*/  ISETP.NE.U32.AND P1, PT, RZ, UR4, PT ;  /* 0x00000004ff007c0c */ /* 0x000fc8000bf25070 */
[----:B------:R-:W-:Y:S01]  /*1d770*/  ISETP.NE.AND.EX P1, PT, RZ, UR5, PT, P1 ;  /* 0x00000005ff007c0c */ /* 0x000fe2000bf25310 */
[----:B------:R-:W-:Y:S01]  /*1d780*/  ULDC.64 UR4, c[0x0][0xa10] ;  /* 0x0002840000047ab9 */ /* 0x000fe20000000a00 */
[----:B0-----:R-:W-:-:S04]  /*1d790*/  IMAD.WIDE R8, R19, 0x4, R8 ;  /* 0x0000000413087825 */ /* 0x001fc800078e0208 */
[----:B------:R-:W0:Y:S07]  /*1d7a0*/  @P0 LDC.64 R2, c[0x0][0xa28] ;  /* 0x00028a00ff020b82 */ /* 0x000e2e0000000a00 */
[----:B--2---:R-:W2:Y:S01]  /*1d7b0*/  @P1 LDG.E R6, desc[UR40][R8.64] ;  /* 0x0000002808061981 */ /* 0x004ea2000c1e1900 */
[----:B------:R-:W-:-:S04]  /*1d7c0*/  ISETP.NE.U32.AND P3, PT, RZ, UR8, PT ;  /* 0x00000008ff007c0c */ /* 0x000fc8000bf65070 */
[----:B------:R-:W-:Y:S01]  /*1d7d0*/  ISETP.NE.AND.EX P3, PT, RZ, UR9, PT, P3 ;  /* 0x00000009ff007c0c */ /* 0x000fe2000bf65330 */
[----:B0-----:R-:W-:-:S12]  /*1d7e0*/  @P0 IMAD.WIDE R2, R19, 0x4, R2 ;  /* 0x0000000413020825 */ /* 0x001fd800078e0202 */
[----:B------:R-:W0:Y:S01]  /*1d7f0*/  @P3 LDC.64 R10, c[0x0][0xa18] ;  /* 0x00028600ff0a3b82 */ /* 0x000e220000000a00 */
[----:B------:R3:W5:Y:S01]  /*1d800*/  @P0 LDG.E R7, desc[UR40][R2.64] ;  /* 0x0000002802070981 */ /* 0x000762000c1e1900 */
[----:B------:R-:W-:Y:S01]  /*1d810*/  ISETP.NE.U32.AND P2, PT, RZ, UR6, PT ;  /* 0x00000006ff007c0c */ /* 0x000fe2000bf45070 */
[----:B------:R-:W-:Y:S01]  /*1d820*/  IMAD.MOV.U32 R28, RZ, RZ, RZ ;  /* 0x000000ffff1c7224 */ /* 0x000fe200078e00ff */
[----:B------:R-:W-:Y:S01]  /*1d830*/  ISETP.NE.U32.AND P0, PT, RZ, UR4, PT ;  /* 0x00000004ff007c0c */ /* 0x000fe2000bf05070 */
[----:B------:R-:W-:Y:S02]  /*1d840*/  IMAD.MOV.U32 R0, RZ, RZ, RZ ;  /* 0x000000ffff007224 */ /* 0x000fe400078e00ff */
[----:B-1----:R-:W-:Y:S01]  /*1d850*/  IMAD.WIDE R4, R19, 0x4, R4 ;  /* 0x0000000413047825 */ /* 0x002fe200078e0204 */
[----:B---3--:R-:W1:Y:S01]  /*1d860*/  LDC.64 R2, c[0x0][0xa10] ;  /* 0x00028400ff027b82 */ /* 0x008e620000000a00 */
[----:B------:R-:W-:Y:S01]  /*1d870*/  ULDC UR4, c[0x0][0x288] ;  /* 0x0000a20000047ab9 */ /* 0x000fe20000000800 */
[----:B------:R-:W-:-:S02]  /*1d880*/  ISETP.NE.AND.EX P2, PT, RZ, UR7, PT, P2 ;  /* 0x00000007ff007c0c */ /* 0x000fc4000bf45320 */
        /* <DEDUP_REMOVED lines=26> */
.L_x_11501:
[----:B------:R-:W-:Y:S01]  /*1da30*/  ULDC.64 UR4, c[0x0][0xa20] ;  /* 0x0002880000047ab9 */ /* 0x000fe20000000a00 */
[----:B-----5:R-:W-:Y:S01]  /*1da40*/  IMAD.IADD R28, R28, 0x1, R7 ;  /* 0x000000011c1c7824 */ /* 0x020fe200078e0207 */
[----:B------:R-:W-:-:S04]  /*1da50*/  ISETP.NE.U32.AND P1, PT, RZ, UR4, PT ;  /* 0x00000004ff007c0c */ /* 0x000fc8000bf25070 */
[----:B------:R-:W-:-:S13]  /*1da60*/  ISETP.NE.AND.EX P1, PT, RZ, UR5, PT, P1 ;  /* 0x00000005ff007c0c */ /* 0x000fda000bf25310 */
[----:B------:R-:W-:Y:S05]  /*1da70*/  @!P1 BRA `(.L_x_11502) ;  /* 0x0000000000109947 */ /* 0x000fea0003800000 */
[----:B------:R-:W1:Y:S02]  /*1da80*/  LDC.64 R4, c[0x0][0xa20] ;  /* 0x00028800ff047b82 */ /* 0x000e640000000a00 */
[----:B-1----:R-:W-:-:S05]  /*1da90*/  IMAD.WIDE R4, R19, 0x4, R4 ;  /* 0x0000000413047825 */ /* 0x002fca00078e0204 */
[----:B------:R1:W5:Y:S01]  /*1daa0*/  LDG.E R10, desc[UR40][R4.64] ;  /* 0x00000028040a7981 */ /* 0x000362000c1e1900 */
[----:B------:R-:W-:Y:S05]  /*1dab0*/  BRA `(.L_x_11503) ;  /* 0x0000000000107947 */ /* 0x000fea0003800000 */
.L_x_11502:
[----:B------:R-:W-:Y:S05]  /*1dac0*/  @!P2 BRA `(.L_x_11503) ;  /* 0x00000000000ca947 */ /* 0x000fea0003800000 */
[----:B------:R-:W2:Y:S04]  /*1dad0*/  LDG.E R10, desc[UR40][R4.64] ;  /* 0x00000028040a7981 */ /* 0x000ea8000c1e1900 */
[----:B------:R-:W2:Y:S02]  /*1dae0*/  LDG.E R4, desc[UR40][R4.64+0x4] ;  /* 0x0000042804047981 */ /* 0x000ea4000c1e1900 */
[----:B--2---:R-:W-:-:S07]  /*1daf0*/  IMAD.IADD R10, R4, 0x1, -R10 ;  /* 0x00000001040a7824 */ /* 0x004fce00078e0a0a */
.L_x_11503:
[----:B-1----:R-:W2:Y:S04]  /*1db00*/  @P0 LDG.E R4, desc[UR40][R2.64] ;  /* 0x0000002802040981 */ /* 0x002ea8000c1e1900 */
[----:B------:R1:W2:Y:S01]  /*1db10*/  @P0 LDG.E R5, desc[UR40][R2.64+0x4] ;  /* 0x0000042802050981 */ /* 0x0002a2000c1e1900 */
[----:B------:R-:W-:Y:S02]  /*1db20*/  IMAD R13, R17, 0xc0, RZ ;  /* 0x000000c0110d7824 */ /* 0x000fe400078e02ff */
[----:B-----5:R-:W-:Y:S02]  /*1db30*/  IMAD.IADD R7, R10, 0x1, -R7 ;  /* 0x000000010a077824 */ /* 0x020fe400078e0a07 */
[----:B------:R-:W-:Y:S01]  /*1db40*/  VIADD R10, R13, 0xbf ;  /* 0x000000bf0d0a7836 */ /* 0x000fe20000000000 */
[----:B------:R3:W-:Y:S01]  /*1db50*/  STL [R1+0x14], R13 ;  /* 0x0000140d01007387 */ /* 0x0007e20000100800 */
[----:B-1----:R-:W1:Y:S02]  /*1db60*/  LDC R2, c[0x0][0x448] ;  /* 0x00011200ff027b82 */ /* 0x002e640000000800 */
[----:B-1----:R-:W-:-:S13]  /*1db70*/  ISETP.NE.AND P1, PT, R2, 0x1, PT ;  /* 0x000000010200780c */ /* 0x002fda0003f25270 */
[----:B------:R-:W1:Y:S08]  /*1db80*/  @P1 LDC R3, c[0x0][0x44c] ;  /* 0x00011300ff031b82 */ /* 0x000e700000000800 */
[----:B------:R-:W4:Y:S01]  /*1db90*/  @P1 LDC R2, c[0x0][0x450] ;  /* 0x00011400ff021b82 */ /* 0x000f220000000800 */
[----:B-1----:R-:W-:-:S05]  /*1dba0*/  @P1 IMAD.HI.U32 R3, R10, R3, RZ ;  /* 0x000000030a031227 */ /* 0x002fca00078e00ff */
[----:B----4-:R-:W-:Y:S01]  /*1dbb0*/  @P1 SHF.R.U32.HI R10, RZ, R2, R3 ;  /* 0x00000002ff0a1219 */ /* 0x010fe20000011603 */
[----:B--2---:R-:W-:-:S04]  /*1dbc0*/  @P0 IMAD.IADD R6, R5, 0x1, -R4 ;  /* 0x0000000105060824 */ /* 0x004fc800078e0a04 */
[----:B------:R-:W-:-:S04]  /*1dbd0*/  IMAD.IADD R9, R7, 0x1, R6 ;  /* 0x0000000107097824 */ /* 0x000fc800078e0206 */
        /* <DEDUP_REMOVED lines=21> */
.L_x_11506:
[----:B------:R-:W-:-:S13]  /*1dd30*/  ISETP.NE.AND P3, PT, R3, 0x1, PT ;  /* 0x000000010300780c */ /* 0x000fda0003f65270 */
[----:B------:R-:W1:Y:S02]  /*1dd40*/  @P3 LDC.64 R4, c[0x0][0x9e8] ;  /* 0x00027a00ff043b82 */ /* 0x000e640000000a00 */
[----:B-1----:R-:W-:-:S05]  /*1dd50*/  @P3 IMAD.HI.U32 R4, R11, R4, RZ ;  /* 0x000000040b043227 */ /* 0x002fca00078e00ff */
[----:B------:R-:W-:-:S07]  /*1dd60*/  @P3 SHF.R.U32.HI R11, RZ, R5, R4 ;  /* 0x00000005ff0b3219 */ /* 0x000fce0000011604 */
.L_x_11507:
[----:B------:R-:W-:Y:S05]  /*1dd70*/  BSYNC B0 ;  /* 0x0000000000007941 */ /* 0x000fea0003800000 */
.L_x_11505:
[----:B------:R-:W-:-:S05]  /*1dd80*/  IMAD R11, R11, R3, R3 ;  /* 0x000000030b0b7224 */ /* 0x000fca00078e0203 */
[----:B------:R-:W-:-:S07]  /*1dd90*/  VIMNMX R2, R2, R11, PT ;  /* 0x0000000b02027248 */ /* 0x000fce0003fe0100 */
.L_x_11504:
        /* <DEDUP_REMOVED lines=20> */
.L_x_11510:
[----:B------:R-:W-:-:S13]  /*1dee0*/  ISETP.NE.AND P1, PT, R3, 0x1, PT ;  /* 0x000000010300780c */ /* 0x000fda0003f25270 */
[----:B------:R-:W1:Y:S02]  /*1def0*/  @P1 LDC.64 R4, c[0x0][0x9e8] ;  /* 0x00027a00ff041b82 */ /* 0x000e640000000a00 */
[----:B-1----:R-:W-:-:S05]  /*1df00*/  @P1 IMAD.HI.U32 R4, R11, R4, RZ ;  /* 0x000000040b041227 */ /* 0x002fca00078e00ff */
[----:B------:R-:W-:-:S07]  /*1df10*/  @P1 SHF.R.U32.HI R11, RZ, R5, R4 ;  /* 0x00000005ff0b1219 */ /* 0x000fce0000011604 */
.L_x_11511:
[----:B------:R-:W-:Y:S05]  /*1df20*/  BSYNC B0 ;  /* 0x0000000000007941 */ /* 0x000fea0003800000 */
.L_x_11509:
[----:B------:R-:W-:-:S05]  /*1df30*/  IMAD R3, R11, R3, RZ ;  /* 0x000000030b037224 */ /* 0x000fca00078e02ff */
[----:B------:R-:W-:-:S07]  /*1df40*/  VIMNMX R10, R10, R3, !PT ;  /* 0x000000030a0a7248 */ /* 0x000fce0007fe0100 */
.L_x_11508:
[----:B------:R-:W-:Y:S01]  /*1df50*/  VIADD R2, R2, 0x7f ;  /* 0x0000007f02027836 */ /* 0x000fe20000000000 */
[----:B------:R-:W-:Y:S01]  /*1df60*/  BSSY B0, `(.L_x_11512) ;  /* 0x0000155000007945 */ /* 0x000fe20003800000 */
[----:B------:R-:W-:-:S03]  /*1df70*/  PLOP3.LUT P5, PT, PT, PT, PT, 0x80, 0x0 ;  /* 0x000000000000781c */ /* 0x000fc60003faf070 */
[----:B------:R-:W-:-:S04]  /*1df80*/  SHF.R.S32.HI R3, RZ, 0x1f, R2 ;  /* 0x0000001fff037819 */ /* 0x000fc80000011402 */
[----:B------:R-:W-:Y:S02]  /*1df90*/  LEA.HI R3, R3, R2, RZ, 0x7 ;  /* 0x0000000203037211 */ /* 0x000fe400078f38ff */
[----:B------:R-:W-:Y:S02]  /*1dfa0*/  SHF.R.S32.HI R2, RZ, 0x1f, R10 ;  /* 0x0000001fff027819 */ /* 0x000fe4000001140a */
[----:B------:R-:W-:Y:S02]  /*1dfb0*/  SHF.R.S32.HI R3, RZ, 0x7, R3 ;  /* 0x00000007ff037819 */ /* 0x000fe40000011403 */
[----:B------:R-:W-:Y:S02]  /*1dfc0*/  LEA.HI R2, R2, R10, RZ, 0x7 ;  /* 0x0000000a02027211 */ /* 0x000fe400078f38ff */
[----:B------:R-:W-:Y:S02]  /*1dfd0*/  VIMNMX R3, R17, R3, PT ;  /* 0x0000000311037248 */ /* 0x000fe40003fe0100 */
[----:B------:R-:W-:-:S03]  /*1dfe0*/  SHF.R.S32.HI R2, RZ, 0x7, R2 ;  /* 0x00000007ff027819 */ /* 0x000fc60000011402 */
[----:B------:R-:W-:Y:S01]  /*1dff0*/  IMAD R3, R3, 0x80, -R7 ;  /* 0x0000008003037824 */ /* 0x000fe200078e0a07 */
[----:B------:R-:W-:-:S04]  /*1e000*/  VIMNMX R2, RZ, R2, !PT ;  /* 0x00000002ff027248 */ /* 0x000fc80007fe0100 */
[----:B------:R-:W-:Y:S01]  /*1e010*/  VIMNMX R3, R3, R6, PT ;  /* 0x0000000603037248 */ /* 0x000fe20003fe0100 */
[----:B------:R-:W-:-:S05]  /*1e020*/  IMAD R2, R2, 0x80, -R7 ;  /* 0x0000008002027824 */ /* 0x000fca00078e0a07 */
[----:B------:R-:W-:-:S04]  /*1e030*/  VIMNMX R5, RZ, R2, !PT ;  /* 0x00000002ff057248 */ /* 0x000fc80007fe0100 */
        /* <DEDUP_REMOVED lines=16> */
.L_x_11705:
[----:B--2---:R-:W-:Y:S02]  /*1e140*/  ISETP.NE.AND P0, PT, R14, RZ, PT ;  /* 0x000000ff0e00720c */ /* 0x004fe40003f05270 */
[----:B------:R-:W-:-:S11]  /*1e150*/  PLOP3.LUT P2, PT, PT, PT, PT, 0x8, 0x0 ;  /* 0x000000000000781c */ /* 0x000fd60003f4e170 */
[----:B------:R-:W-:Y:S05]  /*1e160*/  @P0 BRA `(.L_x_11515) ;  /* 0x00000000000c0947 */ /* 0x000fea0003800000 */
[----:B------:R-:W-:-:S03]  /*1e170*/  UMOV UR4, 0xffffffff ;  /* 0xffffffff00047882 */ /* 0x000fc60000000000 */
[----:B------:R-:W-:Y:S05]  /*1e180*/  BRA.DIV UR4, `(.L_x_11516) ;  /* 0x00000076040c7947 */ /* 0x000fea000b800000 */
[----:B------:R-:W-:-:S13]  /*1e190*/  ELECT P2, URZ, PT ;  /* 0x00000000003f782f */ /* 0x000fda0003840000 */
.L_x_11515:
[----:B-1----:R-:W2:Y:S01]  /*1e1a0*/  LDL R3, [R1+0x24] ;  /* 0x0000240001037983 */ /* 0x002ea20000100800 */
[----:B------:R-:W-:Y:S01]  /*1e1b0*/  BSSY B1, `(.L_x_11517) ;  /* 0x0000008000017945 */ /* 0x000fe20003800000 */
[----:B--2---:R-:W-:-:S05]  /*1e1c0*/  VIADD R3, R3, 0x1 ;  /* 0x0000000103037836 */ /* 0x004fca0000000000 */
[----:B------:R-:W-:-:S04]  /*1e1d0*/  LEA.HI R6, R3, R3, RZ, 0x1 ;  /* 0x0000000303067211 */ /* 0x000fc800078f08ff */
[----:B------:R-:W-:-:S05]  /*1e1e0*/  LOP3.LUT R6, R6, 0xfffffffe, RZ, 0xc0, !PT ;  /* 0xfffffffe06067812 */ /* 0x000fca00078ec0ff */
[----:B------:R-:W-:-:S05]  /*1e1f0*/  IMAD.IADD R3, R3, 0x1, -R6 ;  /* 0x0000000103037824 */ /* 0x000fca00078e0a06 */
[----:B------:R-:W-:-:S04]  /*1e200*/  SHF.L.U32 R3, R3, 0x1f, RZ ;  /* 0x0000001f03037819 */ /* 0x000fc800000006ff */
[----:B------:R-:W1:Y:S02]  /*1e210*/  SYNCS.PHASECHK.TRANS64.TRYWAIT P0, [R22+URZ+0x2d820], R3 ;  /* 0x02d82003160075a7 */ /* 0x000e64000800017f */
[----:B-1----:R-:W-:Y:S05]  /*1e220*/  @!P0 BRA `(.L_x_11518) ;  /* 0x0000007400088947 */ /* 0x002fea0003800000 */
.L_x_11708:
[----:B------:R-:W-:Y:S05]  /*1e230*/  BSYNC B1 ;  /* 0x0000000000017941 */ /* 0x000fea0003800000 */
.L_x_11517:
[----:B------:R-:W-:Y:S04]  /*1e240*/  BSSY B1, `(.L_x_11519) ;  /* 0x0000088000017945 */ /* 0x000fe80003800000 */
[----:B------:R-:W-:Y:S05]  /*1e250*/  @!P2 BRA `(.L_x_11520) ;  /* 0x000000080018a947 */ /* 0x000fea0003800000 */
[----:B------:R-:W2:Y:S01]  /*1e260*/  LDL R7, [R1] ;  /* 0x0000000001077983 */ /* 0x000ea20000100800 */
        /* <DEDUP_REMOVED lines=8> */
.L_x_11709:
[----:B------:R-:W-:Y:S05]  /*1e2f0*/  BSYNC B2 ;  /* 0x0000000000027941 */ /* 0x000fea0003800000 */
.L_x_11521:
[----:B------:R-:W-:Y:S04]  /*1e300*/  BSSY B2, `(.L_x_11523) ;  /* 0x0000007000027945 */ /* 0x000fe80003800000 */
[----:B------:R-:W-:Y:S05]  /*1e310*/  @P4 BRA `(.L_x_11524) ;  /* 0x0000000000144947 */ /* 0x000fea0003800000 */
[----:B------:R-:W-:Y:S01]  /*1e320*/  LOP3.LUT P0, RZ, R23, 0x1, RZ, 0xc0, !PT ;  /* 0x0000000117ff7812 */ /* 0x000fe2000780c0ff */
[----:B-1----:R-:W-:-:S04]  /*1e330*/  IMAD.MOV.U32 R3, RZ, RZ, 0x6000 ;  /* 0x00006000ff037424 */ /* 0x002fc800078e00ff */
[----:B------:R3:W-:Y:S08]  /*1e340*/  SYNCS.ARRIVE.TRANS64 RZ, [R11+URZ+0x2d890], R3 ;  /* 0x02d890030bff79a7 */ /* 0x0007f0000800003f */
[----:B------:R-:W-:Y:S05]  /*1e350*/  @!P0 BRA `(.L_x_11524) ;  /* 0x0000000000048947 */ /* 0x000fea0003800000 */
[----:B------:R-:W-:Y:S01]  /*1e360*/  BPT.TRAP 0x1 ;  /* 0x000000040000795c */ /* 0x000fe20000300000 */
.L_x_11524:
[----:B------:R-:W-:Y:S05]  /*1e370*/  BSYNC B2 ;  /* 0x0000000000027941 */ /* 0x000fea0003800000 */
.L_x_11523:
        /* <DEDUP_REMOVED lines=8> */
[----:B-1-3--:R-:W-:Y:S01]  /*1e400*/  VIADD R3, R11, 0x2d890 ;  /* 0x0002d8900b037836 */ /* 0x00afe20000000000 */
[----:B------:R-:W-:Y:S01]  /*1e410*/  UMOV UR6, 0x0 ;  /* 0x0000000000067882 */ /* 0x000fe20000000000 */
[----:B0-----:R-:W-:Y:S01]  /*1e420*/  VIADD R12, R7, 0x15400 ;  /* 0x00015400070c7836 */ /* 0x001fe20000000000 */
[----:B------:R-:W-:-:S09]  /*1e430*/  UMOV UR7, 0x12f00000 ;  /* 0x12f0000000077882 */ /* 0x000fd20000000000 */
.L_x_11525:
        /* <DEDUP_REMOVED lines=16> */
.L_x_11526:
        /* <DEDUP_REMOVED lines=16> */
.L_x_11527:
        /* <DEDUP_REMOVED lines=13> */
.L_x_11710:
[----:B------:R-:W-:Y:S05]  /*1e710*/  BSYNC B2 ;  /* 0x0000000000027941 */ /* 0x000fea0003800000 */
.L_x_11528:
[----:B------:R-:W-:Y:S01]  /*1e720*/  BSSY B2, `(.L_x_11530) ;  /* 0x0000009000027945 */ /* 0x000fe20003800000 */
[----:B------:R-:W-:Y:S02]  /*1e730*/  IMAD.MOV.U32 R12, RZ, RZ, 0x0 ;  /* 0x00000000ff0c7424 */ /* 0x000fe400078e00ff */
[----:B------:R-:W-:Y:S01]  /*1e740*/  IMAD.MOV.U32 R13, RZ, RZ, 0x12f00000 ;  /* 0x12f00000ff0d7424 */ /* 0x000fe200078e00ff */
[----:B------:R-:W-:Y:S06]  /*1e750*/  @P4 BRA `(.L_x_11531) ;  /* 0x0000000000144947 */ /* 0x000fec0003800000 */
[----:B------:R-:W-:Y:S01]  /*1e760*/  LOP3.LUT P0, RZ, R23, 0x1, RZ, 0xc0, !PT ;  /* 0x0000000117ff7812 */ /* 0x000fe2000780c0ff */
[----:B------:R-:W-:-:S04]  /*1e770*/  IMAD.MOV.U32 R3, RZ, RZ, 0x6000 ;  /* 0x00006000ff037424 */ /* 0x000fc800078e00ff */
[----:B------:R1:W-:Y:S08]  /*1e780*/  SYNCS.ARRIVE.TRANS64 RZ, [R11+URZ+0x2d8b0], R3 ;  /* 0x02d8b0030bff79a7 */ /* 0x0003f0000800003f */
[----:B------:R-:W-:Y:S05]  /*1e790*/  @!P0 BRA `(.L_x_11531) ;  /* 0x0000000000048947 */ /* 0x000fea0003800000 */
[----:B------:R-:W-:Y:S01]  /*1e7a0*/  BPT.TRAP 0x1 ;  /* 0x000000040000795c */ /* 0x000fe20000300000 */
.L_x_11531:
[----:B------:R-:W-:Y:S05]  /*1e7b0*/  BSYNC B2 ;  /* 0x0000000000027941 */ /* 0x000fea0003800000 */
.L_x_11530:
        /* <DEDUP_REMOVED lines=8> */
.L_x_11532:
        /* <DEDUP_REMOVED lines=15> */
.L_x_11533:
        /* <DEDUP_REMOVED lines=15> */
.L_x_11534:
        /* <DEDUP_REMOVED lines=10> */
.L_x_11520:
[----:B------:R-:W-:Y:S05]  /*1eac0*/  BSYNC B1 ;  /* 0x0000000000017941 */ /* 0x000fea0003800000 */
.L_x_11519:
[----:B------:R-:W2:Y:S01]  /*1ead0*/  LDL.LU R10, [R1] ;  /* 0x00000000010a7983 */ /* 0x000ea20000300800 */
[----:B------:R-:W-:Y:S01]  /*1eae0*/  VIADD R29, R29, 0x1 ;  /* 0x000000011d1d7836 */ /* 0x000fe20000000000 */
[----:B------:R-:W-:Y:S01]  /*1eaf0*/  PLOP3.LUT P5, PT, PT, PT, PT, 0x8, 0x0 ;  /* 0x000000000000781c */ /* 0x000fe20003fae170 */
[----:B------:R-:W-:-:S03]  /*1eb00*/  VIADD R7, R2, 0xfffffffe ;  /* 0xfffffffe02077836 */ /* 0x000fc60000000000 */
[----:B------:R-:W-:-:S04]  /*1eb10*/  ISETP.NE.AND P0, PT, R29, 0x2, PT ;  /* 0x000000021d00780c */ /* 0x000fc80003f05270 */
[----:B-1----:R-:W-:Y:S02]  /*1eb20*/  SEL R3, RZ, 0x1, P0 ;  /* 0x00000001ff037807 */ /* 0x002fe40000000000 */
[----:B------:R-:W-:Y:S02]  /*1eb30*/  SEL R29, R29, RZ, P0 ;  /* 0x000000ff1d1d7207 */ /* 0x000fe40000000000 */
[----:B------:R-:W-:Y:S02]  /*1eb40*/  ISETP.GE.AND P0, PT, R7, R5, PT ;  /* 0x000000050700720c */ /* 0x000fe40003f06270 */
[----:B--2---:R-:W-:-:S05]  /*1eb50*/  LOP3.LUT R10, R10, R3, RZ, 0x3c, !PT ;  /* 0x000000030a0a7212 */ /* 0x004fca00078e3cff */
[----:B------:R1:W-:Y:S06]  /*1eb60*/  STL [R1], R10 ;  /* 0x0000000a01007387 */ /* 0x0003ec0000100800 */
[----:B------:R-:W-:Y:S05]  /*1eb70*/  @!P0 BRA `(.L_x_11513) ;  /* 0x00000008004c8947 */ /* 0x000fea0003800000 */
.L_x_11551:
[----:B------:R-:W-:Y:S05]  /*1eb80*/  YIELD ;  /* 0x0000000000007946 */ /* 0x000fea0003800000 */
[----:B------:R-:W-:Y:S04]  /*1eb90*/  BSSY B1, `(.L_x_11535) ;  /* 0x0000087000017945 */ /* 0x000fe80003800000 */
[----:B--2---:R-:W-:Y:S05]  /*1eba0*/  @!P2 BRA `(.L_x_11536) ;  /* 0x000000080014a947 */ /* 0x004fea0003800000 */
        /* <DEDUP_REMOVED lines=9> */
.L_x_11711:
[----:B------:R-:W-:Y:S05]  /*1ec40*/  BSYNC B2 ;  /* 0x0000000000027941 */ /* 0x000fea0003800000 */
.L_x_11537:
[----:B------:R-:W-:Y:S04]  /*1ec50*/  BSSY B2, `(.L_x_11539) ;  /* 0x0000007000027945 */ /* 0x000fe80003800000 */
[----:B------:R-:W-:Y:S05]  /*1ec60*/  @P1 BRA `(.L_x_11540) ;  /* 0x0000000000141947 */ /* 0x000fea0003800000 */
[----:B------:R-:W-:Y:S01]  /*1ec70*/  LOP3.LUT P0, RZ, R23, 0x1, RZ, 0xc0, !PT ;  /* 0x0000000117ff7812 */ /* 0x000fe2000780c0ff */
[----:B------:R-:W-:-:S04]  /*1ec80*/  IMAD.MOV.U32 R2, RZ, RZ, 0x6000 ;  /* 0x00006000ff027424 */ /* 0x000fc800078e00ff */
[----:B------:R3:W-:Y:S08]  /*1ec90*/  SYNCS.ARRIVE.TRANS64 RZ, [R6+URZ+0x2d890], R2 ;  /* 0x02d8900206ff79a7 */ /* 0x0007f0000800003f */
[----:B------:R-:W-:Y:S05]  /*1eca0*/  @!P0 BRA `(.L_x_11540) ;  /* 0x0000000000048947 */ /* 0x000fea0003800000 */
[----:B------:R-:W-:Y:S01]  /*1ecb0*/  BPT.TRAP 0x1 ;  /* 0x000000040000795c */ /* 0x000fe20000300000 */
.L_x_11540:
[----:B------:R-:W-:Y:S05]  /*1ecc0*/  BSYNC B2 ;  /* 0x0000000000027941 */ /* 0x000fea0003800000 */
.L_x_11539:
[----:B------:R-:W-:Y:S01]  /*1ecd0*/  IMAD.MOV.U32 R13, RZ, RZ, RZ ;  /* 0x000000ffff0d7224 */ /* 0x000fe200078e00ff */
[----:B------:R-:W-:Y:S01]  /*1ece0*/  UIADD3 UR4, UP0, UR42, 0x570, URZ ;  /* 0x000005702a047890 */ /* 0x000fe2000ff1e03f */
[----:B-1----:R-:W-:Y:S01]  /*1ecf0*/  IMAD R10, R29, 0x6000, R22 ;  /* 0x000060001d0a7824 */ /* 0x002fe200078e0216 */
[----:B------:R-:W-:Y:S01]  /*1ed00*/  PLOP3.LUT P0, PT, PT, PT, PT, 0x80, 0x0 ;  /* 0x000000000000781c */ /* 0x000fe20003f0f070 */
[----:B------:R-:W-:Y:S01]  /*1ed10*/  IMAD R11, R7, 0x80, R0 ;  /* 0x00000080070b7824 */ /* 0x000fe200078e0200 */
[----:B------:R-:W-:Y:S01]  /*1ed20*/  R2UR UR10, R13 ;  /* 0x000000000d0a72ca */ /* 0x000fe200000e0000 */
[----:B---3--:R-:W-:Y:S01]  /*1ed30*/  VIADD R2, R6, 0x2d890 ;  /* 0x0002d89006027836 */ /* 0x008fe20000000000 */
[----:B------:R-:W-:Y:S01]  /*1ed40*/  UIADD3.X UR5, URZ, UR43, URZ, UP0, !UPT ;  /* 0x0000002b3f057290 */ /* 0x000fe200087fe43f */
[----:B0-----:R-:W-:Y:S01]  /*1ed50*/  VIADD R12, R10, 0x15400 ;  /* 0x000154000a0c7836 */ /* 0x001fe20000000000 */
[----:B------:R-:W-:Y:S01]  /*1ed60*/  UMOV UR6, 0x0 ;  /* 0x0000000000067882 */ /* 0x000fe20000000000 */
[----:B------:R-:W-:-:S10]  /*1ed70*/  UMOV UR7, 0x12f00000 ;  /* 0x12f0000000077882 */ /* 0x000fd40000000000 */
.L_x_11541:
        /* <DEDUP_REMOVED lines=16> */
.L_x_11542:
        /* <DEDUP_REMOVED lines=16> */
.L_x_11543:
        /* <DEDUP_REMOVED lines=13> */
.L_x_11712:
[----:B------:R-:W-:Y:S05]  /*1f050*/  BSYNC B2 ;  /* 0x0000000000027941 */ /* 0x000fea0003800000 */
.L_x_11544:
[----:B------:R-:W-:Y:S01]  /*1f060*/  BSSY B2, `(.L_x_11546) ;  /* 0x0000009000027945 */ /* 0x000fe20003800000 */
[----:B------:R-:W-:Y:S02]  /*1f070*/  IMAD.MOV.U32 R2, RZ, RZ, 0x0 ;  /* 0x00000000ff027424 */ /* 0x000fe400078e00ff */
[----:B0-2---:R-:W-:Y:S01]  /*1f080*/  IMAD.MOV.U32 R3, RZ, RZ, 0x12f00000 ;  /* 0x12f00000ff037424 */ /* 0x005fe200078e00ff */
[----:B------:R-:W-:Y:S06]  /*1f090*/  @P1 BRA `(.L_x_11547) ;  /* 0x0000000000141947 */ /* 0x000fec0003800000 */
[----:B------:R-:W-:Y:S01]  /*1f0a0*/  LOP3.LUT P0, RZ, R23, 0x1, RZ, 0xc0, !PT ;  /* 0x0000000117ff7812 */ /* 0x000fe2000780c0ff */
[----:B------:R-:W-:-:S04]  /*1f0b0*/  IMAD.MOV.U32 R12, RZ, RZ, 0x6000 ;  /* 0x00006000ff0c7424 */ /* 0x000fc800078e00ff */
[----:B------:R0:W-:Y:S08]  /*1f0c0*/  SYNCS.ARRIVE.TRANS64 RZ, [R6+URZ+0x2d8b0], R12 ;  /* 0x02d8b00c06ff79a7 */ /* 0x0001f0000800003f */
[----:B------:R-:W-:Y:S05]  /*1f0d0*/  @!P0 BRA `(.L_x_11547) ;  /* 0x0000000000048947 */ /* 0x000fea0003800000 */
[----:B------:R-:W-:Y:S01]  /*1f0e0*/  BPT.TRAP 0x1 ;  /* 0x000000040000795c */ /* 0x000fe20000300000 */
.L_x_11547:
[----:B------:R-:W-:Y:S05]  /*1f0f0*/  BSYNC B2 ;  /* 0x0000000000027941 */ /* 0x000fea0003800000 */
.L_x_11546:
        /* <DEDUP_REMOVED lines=8> */
.L_x_11548:
        /* <DEDUP_REMOVED lines=15> */
.L_x_11549:
        /* <DEDUP_REMOVED lines=15> */
.L_x_11550:
        /* <DEDUP_REMOVED lines=10> */
.L_x_11536:
[----:B------:R-:W-:Y:S05]  /*1f400*/  BSYNC B1 ;  /* 0x0000000000017941 */ /* 0x000fea0003800000 */
.L_x_11535:
[----:B------:R-:W2:Y:S01]  /*1f410*/  LDL.LU R3, [R1] ;  /* 0x0000000001037983 */ /* 0x000ea20000300800 */
[----:B------:R-:W-:-:S05]  /*1f420*/  VIADD R29, R29, 0x1 ;  /* 0x000000011d1d7836 */ /* 0x000fca0000000000 */
[----:B------:R-:W-:-:S04]  /*1f430*/  ISETP.NE.AND P0, PT, R29, 0x2, PT ;  /* 0x000000021d00780c */ /* 0x000fc80003f05270 */
[----:B------:R-:W-:Y:S02]  /*1f440*/  SEL R2, RZ, 0x1, P0 ;  /* 0x00000001ff027807 */ /* 0x000fe40000000000 */
[----:B------:R-:W-:Y:S02]  /*1f450*/  SEL R29, R29, RZ, P0 ;  /* 0x000000ff1d1d7207 */ /* 0x000fe40000000000 */
[C---:B------:R-:W-:Y:S01]  /*1f460*/  ISETP.GT.AND P0, PT, R7.reuse, R5, PT ;  /* 0x000000050700720c */ /* 0x040fe20003f04270 */
[----:B------:R-:W-:Y:S01]  /*1f470*/  VIADD R7, R7, 0xffffffff ;  /* 0xffffffff07077836 */ /* 0x000fe20000000000 */
[----:B--2---:R-:W-:-:S05]  /*1f480*/  LOP3.LUT R3, R3, R2, RZ, 0x3c, !PT ;  /* 0x0000000203037212 */ /* 0x004fca00078e3cff */
[----:B------:R2:W-:Y:S06]  /*1f490*/  STL [R1], R3 ;  /* 0x0000000301007387 */ /* 0x0005ec0000100800 */
[----:B------:R-:W-:Y:S05]  /*1f4a0*/  @P0 BRA `(.L_x_11551) ;  /* 0xfffffff400b40947 */ /* 0x000fea000383ffff */
.L_x_11513:
[----:B------:R-:W-:Y:S05]  /*1f4b0*/  BSYNC B0 ;  /* 0x0000000000007941 */ /* 0x000fea0003800000 */
.L_x_11512:
[----:B------:R-:W3:Y:S01]  /*1f4c0*/  LDL R6, [R1+0x14] ;  /* 0x0000140001067983 */ /* 0x000ee20000100800 */
[----:B------:R-:W4:Y:S01]  /*1f4d0*/  LDC R0, c[0x0][0x448] ;  /* 0x00011200ff007b82 */ /* 0x000f220000000800 */
[----:B------:R-:W-:Y:S07]  /*1f4e0*/  @!P5 WARPSYNC.ALL ;  /* 0x000000000000d948 */ /* 0x000fee0003800000 */
[----:B------:R-:W-:Y:S01]  /*1f4f0*/  @!P5 BAR.SYNC.DEFER_BLOCKING 0xc, 0x200 ;  /* 0x030800000000db1d */ /* 0x000fe20000010000 */
[----:B----4-:R-:W-:-:S13]  /*1f500*/  ISETP.NE.AND P0, PT, R0, 0x1, PT ;  /* 0x000000010000780c */ /* 0x010fda0003f05270 */
[----:B------:R-:W4:Y:S08]  /*1f510*/  @P0 LDC R5, c[0x0][0x44c] ;  /* 0x00011300ff050b82 */ /* 0x000f300000000800 */
[----:B--2---:R-:W2:Y:S01]  /*1f520*/  @P0 LDC R3, c[0x0][0x450] ;  /* 0x00011400ff030b82 */ /* 0x004ea20000000800 */
[----:B---3--:R-:W-:-:S04]  /*1f530*/  VIADD R2, R6, 0xbf ;  /* 0x000000bf06027836 */ /* 0x008fc80000000000 */
[----:B----4-:R-:W-:-:S05]  /*1f540*/  @P0 IMAD.HI.U32 R0, R2, R5, RZ ;  /* 0x0000000502000227 */ /* 0x010fca00078e00ff */
[----:B--2---:R-:W-:-:S05]  /*1f550*/  @P0 SHF.R.U32.HI R2, RZ, R3, R0 ;  /* 0x00000003ff020219 */ /* 0x004fca0000011600 */
        /* <DEDUP_REMOVED lines=16> */
.L_x_11554:
[----:B------:R-:W-:-:S13]  /*1f660*/  ISETP.NE.AND P2, PT, R3, 0x1, PT ;  /* 0x000000010300780c */ /* 0x000fda0003f45270 */
[----:B------:R-:W2:Y:S02]  /*1f670*/  @P2 LDC.64 R4, c[0x0][0x9e8] ;  /* 0x00027a00ff042b82 */ /* 0x000ea40000000a00 */
[----:B--2---:R-:W-:-:S05]  /*1f680*/  @P2 IMAD.HI.U32 R4, R0, R4, RZ ;  /* 0x0000000400042227 */ /* 0x004fca00078e00ff */
[----:B------:R-:W-:-:S07]  /*1f690*/  @P2 SHF.R.U32.HI R0, RZ, R5, R4 ;  /* 0x00000005ff002219 */ /* 0x000fce0000011604 */
.L_x_11555:
[----:B------:R-:W-:Y:S05]  /*1f6a0*/  BSYNC B0 ;  /* 0x0000000000007941 */ /* 0x000fea0003800000 */
.L_x_11553:
[----:B------:R-:W-:-:S05]  /*1f6b0*/  IMAD R5, R0, R3, R3 ;  /* 0x0000000300057224 */ /* 0x000fca00078e0203 */
[----:B------:R-:W-:-:S07]  /*1f6c0*/  VIMNMX R2, R2, R5, PT ;  /* 0x0000000502027248 */ /* 0x000fce0003fe0100 */
.L_x_11552:
[----:B------:R-:W-:Y:S01]  /*1f6d0*/  VIADD R2, R2, 0x7f ;  /* 0x0000007f02027836 */ /* 0x000fe20000000000 */
[----:B------:R-:W-:-:S04]  /*1f6e0*/  ULDC UR4, c[0x0][0x9dc] ;  /* 0x0002770000047ab9 */ /* 0x000fc80000000800 */
[----:B------:R-:W-:-:S04]  /*1f6f0*/  SHF.R.S32.HI R5, RZ, 0x1f, R2 ;  /* 0x0000001fff057819 */ /* 0x000fc80000011402 */
[----:B------:R-:W-:Y:S02]  /*1f700*/  LEA.HI R5, R5, R2, RZ, 0x7 ;  /* 0x0000000205057211 */ /* 0x000fe400078f38ff */
[----:B------:R-:W2:Y:S02]  /*1f710*/  @P0 LDC R2, c[0x0][0x44c] ;  /* 0x00011300ff020b82 */ /* 0x000ea40000000800 */
[----:B------:R-:W-:-:S04]  /*1f720*/  SHF.R.S32.HI R0, RZ, 0x7, R5 ;  /* 0x00000007ff007819 */ /* 0x000fc80000011405 */
[----:B------:R-:W-:Y:S02]  /*1f730*/  VIMNMX R25, R17, R0, PT ;  /* 0x0000000011197248 */ /* 0x000fe40003fe0100 */
[----:B------:R-:W3:Y:S03]  /*1f740*/  @P0 LDC R0, c[0x0][0x450] ;  /* 0x00011400ff000b82 */ /* 0x000ee60000000800 */
[----:B------:R4:W-:Y:S01]  /*1f750*/  STL [R1+0x18], R25 ;  /* 0x0000181901007387 */ /* 0x0009e20000100800 */
[----:B--2---:R-:W-:-:S04]  /*1f760*/  @P0 IMAD.HI.U32 R5, R6, R2, RZ ;  /* 0x0000000206050227 */ /* 0x004fc800078e00ff */
[----:B------:R-:W-:Y:S01]  /*1f770*/  IMAD.MOV.U32 R2, RZ, RZ, R6 ;  /* 0x000000ffff027224 */ /* 0x000fe200078e0006 */
[----:B---3--:R-:W-:-:S05]  /*1f780*/  @P0 SHF.R.U32.HI R2, RZ, R0, R5 ;  /* 0x00000000ff020219 */ /* 0x008fca0000011605 */
[----:B------:R-:W-:-:S04]  /*1f790*/  IMAD.IADD R2, R9, 0x1, R2 ;  /* 0x0000000109027824 */ /* 0x000fc800078e0202 */
[----:B------:R-:W-:Y:S01]  /*1f7a0*/  VIADD R0, R2, -UR4 ;  /* 0x8000000402007c36 */ /* 0x000fe20008000000 */
[----:B----4-:R-:W-:Y:S06]  /*1f7b0*/  @!P1 BRA `(.L_x_11556) ;  /* 0x0000000000449947 */ /* 0x010fec0003800000 */
[----:B------:R-:W-:Y:S01]  /*1f7c0*/  ISETP.GT.AND P0, PT, R2, -0x1, PT ;  /* 0xffffffff0200780c */ /* 0x000fe20003f04270 */
[----:B------:R-:W-:-:S12]  /*1f7d0*/  BSSY B0, `(.L_x_11557) ;  /* 0x000000d000007945 */ /* 0x000fd80003800000 */
        /* <DEDUP_REMOVED lines=8> */
.L_x_11558:
[----:B------:R-:W-:-:S13]  /*1f860*/  ISETP.NE.AND P0, PT, R3, 0x1, PT ;  /* 0x000000010300780c */ /* 0x000fda0003f05270 */
[----:B------:R-:W2:Y:S02]  /*1f870*/  @P0 LDC.64 R4, c[0x0][0x9e8] ;  /* 0x00027a00ff040b82 */ /* 0x000ea40000000a00 */
[----:B--2---:R-:W-:-:S05]  /*1f880*/  @P0 IMAD.HI.U32 R4, R2, R4, RZ ;  /* 0x0000000402040227 */ /* 0x004fca00078e00ff */
[----:B------:R-:W-:-:S07]  /*1f890*/  @P0 SHF.R.U32.HI R2, RZ, R5, R4 ;  /* 0x00000005ff020219 */ /* 0x000fce0000011604 */
.L_x_11559:
[----:B------:R-:W-:Y:S05]  /*1f8a0*/  BSYNC B0 ;  /* 0x0000000000007941 */ /* 0x000fea0003800000 */
.L_x_11557:
[----:B------:R-:W-:-:S05]  /*1f8b0*/  IMAD R3, R2, R3, RZ ;  /* 0x0000000302037224 */ /* 0x000fca00078e02ff */
[----:B------:R-:W-:-:S07]  /*1f8c0*/  VIMNMX R0, R0, R3, !PT ;  /* 0x0000000300007248 */ /* 0x000fce0007fe0100 */
.L_x_11556:
[----:B------:R-:W-:Y:S01]  /*1f8d0*/  SHF.R.S32.HI R3, RZ, 0x1f, R0 ;  /* 0x0000001fff037819 */ /* 0x000fe20000011400 */
[----:B------:R-:W-:Y:S03]  /*1f8e0*/  BSSY B7, `(.L_x_11560) ;  /* 0x000041a000077945 */ /* 0x000fe60003800000 */
[----:B------:R-:W-:-:S04]  /*1f8f0*/  LEA.HI R3, R3, R0, RZ, 0x7 ;  /* 0x0000000003037211 */ /* 0x000fc800078f38ff */
[----:B------:R-:W-:-:S04]  /*1f900*/  SHF.R.S32.HI R3, RZ, 0x7, R3 ;  /* 0x00000007ff037819 */ /* 0x000fc80000011403 */
[----:B------:R-:W-:-:S04]  /*1f910*/  VIMNMX R2, RZ, R3, !PT ;  /* 0x00000003ff027248 */ /* 0x000fc80007fe0100 */
[----:B------:R-:W-:Y:S01]  /*1f920*/  ISETP.GT.AND P0, PT, R25, R2, PT ;  /* 0x000000021900720c */ /* 0x000fe20003f04270 */
        /* <DEDUP_REMOVED lines=19> */
.L_x_11561:
        /* <DEDUP_REMOVED lines=13> */
[----:B-1----:R-:W-:Y:S02]  /*1fb30*/  IMAD.U32 R10, RZ, RZ, UR4 ;  /* 0x00000004ff0a7e24 */ /* 0x002fe4000f8e00ff */
[----:B------:R-:W-:Y:S02]  /*1fb40*/  IMAD.U32 R11, RZ, RZ, UR5 ;  /* 0x00000005ff0b7e24 */ /* 0x000fe4000f8e00ff */
[----:B------:R-:W-:Y:S02]  /*1fb50*/  IMAD.MOV.U32 R8, RZ, RZ, 0x70 ;  /* 0x00000070ff087424 */ /* 0x000fe400078e00ff */
[----:B0-----:R-:W-:Y:S02]  /*1fb60*/  IMAD.MOV.U32 R12, RZ, RZ, 0x1 ;  /* 0x00000001ff0c7424 */ /* 0x001fe400078e00ff */
[----:B------:R-:W-:-:S07]  /*1fb70*/  IMAD.MOV.U32 R13, RZ, RZ, RZ ;  /* 0x000000ffff0d7224 */ /* 0x000fce00078e00ff */
[----:B------:R-:W-:-:S07]  /*1fb80*/  LEPC R20, `(.L_x_11564) ;  /* 0x000000001014794e */ /* 0x000fce0000000000 */
[----:B--2---:R-:W-:Y:S05]  /*1fb90*/  CALL.ABS.NOINC R2 ;  /* 0x0000000002007343 */ /* 0x004fea0003c00000 */
.L_x_11564:
[----:B------:R-:W-:Y:S05]  /*1fba0*/  BSYNC B6 ;  /* 0x0000000000067941 */ /* 0x000fea0003800000 */
.L_x_11563:
        /* <DEDUP_REMOVED lines=13> */
[----:B-1----:R-:W-:Y:S02]  /*1fc80*/  IMAD.U32 R10, RZ, RZ, UR4 ;  /* 0x00000004ff0a7e24 */ /* 0x002fe4000f8e00ff */
[----:B------:R-:W-:Y:S02]  /*1fc90*/  IMAD.U32 R11, RZ, RZ, UR5 ;  /* 0x00000005ff0b7e24 */ /* 0x000fe4000f8e00ff */
[----:B------:R-:W-:Y:S02]  /*1fca0*/  IMAD.MOV.U32 R8, RZ, RZ, 0x70 ;  /* 0x00000070ff087424 */ /* 0x000fe400078e00ff */
[----:B0-----:R-:W-:Y:S02]  /*1fcb0*/  IMAD.MOV.U32 R12, RZ, RZ, 0x1 ;  /* 0x00000001ff0c7424 */ /* 0x001fe400078e00ff */
[----:B--2---:R-:W-:-:S07]  /*1fcc0*/  IMAD.MOV.U32 R13, RZ, RZ, RZ ;  /* 0x000000ffff0d7224 */ /* 0x004fce00078e00ff */
[----:B------:R-:W-:-:S07]  /*1fcd0*/  LEPC R20, `(.L_x_11567) ;  /* 0x000000001014794e */ /* 0x000fce0000000000 */
[----:B---3--:R-:W-:Y:S05]  /*1fce0*/  CALL.ABS.NOINC R2 ;  /* 0x0000000002007343 */ /* 0x008fea0003c00000 */
.L_x_11567:
        /* <DEDUP_REMOVED lines=15> */
.L_x_11566:
[----:B------:R-:W-:Y:S05]  /*1fde0*/  BSYNC B6 ;  /* 0x0000000000067941 */ /* 0x000fea0003800000 */
.L_x_11565:
        /* <DEDUP_REMOVED lines=8> */
[----:B------:R-:W-:Y:S01]  /*1fe70*/  VIADD R25, R25, 0xffffffff ;  /* 0xffffffff19197836 */ /* 0x000fe20000000000 */
[----:B--2---:R-:W2:Y:S02]  /*1fe80*/  LDC.64 R2, c[0x0][0x418] ;  /* 0x00010600ff027b82 */ /* 0x004ea40000000a00 */
[----:B--2---:R-:W-:Y:S01]  /*1fe90*/  LOP3.LUT P0, RZ, R2, UR4, RZ, 0xfc, !PT ;  /* 0x0000000402ff7c12 */ /* 0x004fe2000f80fcff */
[----:B------:R-:W-:-:S03]  /*1fea0*/  UMOV UR4, 0xffffffff ;  /* 0xffffffff00047882 */ /* 0x000fc60000000000 */
[----:B------:R-:W-:Y:S02]  /*1feb0*/  LOP3.LUT P0, RZ, R3, UR5, RZ, 0xfc, P0 ;  /* 0x0000000503ff7c12 */ /* 0x000fe4000800fcff */
[----:B---3--:R-:W-:Y:S02]  /*1fec0*/  SHF.R.S32.HI R7, RZ, 0x1f, R26 ;  /* 0x0000001fff077819 */ /* 0x008fe4000001141a */
[----:B------:R-:W-:-:S03]  /*1fed0*/  SEL R17, R26, RZ, !P0 ;  /* 0x000000ff1a117207 */ /* 0x000fc60004000000 */
[----:B------:R2:W-:Y:S01]  /*1fee0*/  STL [R1+0x4], R7 ;  /* 0x0000040701007387 */ /* 0x0005e20000100800 */
[----:B------:R-:W-:Y:S05]  /*1fef0*/  BRA.DIV UR4, `(.L_x_11568) ;  /* 0x0000005a04387947 */ /* 0x000fea000b800000 */
[----:B------:R-:W3:Y:S02]  /*1ff00*/  S2R R0, SR_TID.X ;  /* 0x0000000000007919 */ /* 0x000ee40000002100 */
[----:B---3--:R-:W-:-:S04]  /*1ff10*/  SHF.R.U32.HI R0, RZ, 0x5, R0 ;  /* 0x00000005ff007819 */ /* 0x008fc80000011600 */
[----:B------:R-:W-:-:S05]  /*1ff20*/  LOP3.LUT R0, R0, 0x3, RZ, 0xc0, !PT ;  /* 0x0000000300007812 */ /* 0x000fca00078ec0ff */
[----:B------:R3:W4:Y:S02]  /*1ff30*/  SHFL.IDX PT, R14, R0, RZ, 0x1f ;  /* 0x00001fff000e7589 */ /* 0x00072400000e0000 */
.L_x_11715:
[----:B----4-:R-:W-:Y:S02]  /*1ff40*/  ISETP.NE.AND P0, PT, R14, RZ, PT ;  /* 0x000000ff0e00720c */ /* 0x010fe40003f05270 */
[----:B------:R-:W-:Y:S02]  /*1ff50*/  PLOP3.LUT P1, PT, PT, PT, PT, 0x8, 0x0 ;  /* 0x000000000000781c */ /* 0x000fe40003f2e170 */
[----:B------:R-:W-:-:S11]  /*1ff60*/  LOP3.LUT R23, R23, 0xfffffffb, RZ, 0xc0, !PT ;  /* 0xfffffffb17177812 */ /* 0x000fd600078ec0ff */
[----:B------:R-:W-:Y:S01]  /*1ff70*/  @P1 LOP3.LUT R23, R23, 0x4, RZ, 0xfc, !PT ;  /* 0x0000000417171812 */ /* 0x000fe200078efcff */
[----:B------:R-:W-:Y:S06]  /*1ff80*/  @P0 BRA `(.L_x_11569) ;  /* 0x0000000400100947 */ /* 0x000fec0003800000 */
[----:B------:R-:W-:-:S03]  /*1ff90*/  UMOV UR4, 0xffffffff ;  /* 0xffffffff00047882 */ /* 0x000fc60000000000 */
[----:B------:R-:W-:Y:S05]  /*1ffa0*/  BRA.DIV UR4, `(.L_x_11570) ;  /* 0x0000005a04407947 */ /* 0x000fea000b800000 */
[----:B------:R-:W-:-:S13]  /*1ffb0*/  ELECT P6, URZ, PT ;  /* 0x00000000003f782f */ /* 0x000fda00038c0000 */
.L_x_11718:
[----:B------:R-:W-:Y:S05]  /*1ffc0*/  @!P6 BRA `(.L_x_11569) ;  /* 0x000000040000e947 */ /* 0x000fea0003800000 */
[----:B------:R-:W-:-:S04]  /*1ffd0*/  ISETP.NE.U32.AND P0, PT, R2, RZ, PT ;  /* 0x000000ff0200720c */ /* 0x000fc80003f05070 */
[----:B------:R-:W-:-:S13]  /*1ffe0*/  ISETP.NE.AND.EX P0, PT, R3, RZ, PT, P0 ;  /* 0x000000ff0300720c */ /* 0x000fda0003f05300 */
[----:B------:R-:W-:Y:S05]  /*1fff0*/  @!P0 BRA `(.L_x_11571) ;  /* 0x0000000000448947 */ /* 0x000fea0003800000 */
[----:B------:R-:W4:Y:S01]  /*20000*/  LDC R6, c[0x0][0x43c] ;  /* 0x00010f00ff067b82 */ /* 0x000f220000000800 */
[----:B------:R-:W-:Y:S01]  /*20010*/  ULDC.64 UR4, c[0x0][0x428] ;  /* 0x00010a0000047ab9 */ /* 0x000fe20000000a00 */
[----:B----4-:R-:W-:-:S13]  /*20020*/  ISETP.NE.AND P0, PT, R6, 0x1, PT ;  /* 0x000000010600780c */ /* 0x010fda0003f05270 */
[----:B------:R-:W3:Y:S02]  /*20030*/  @P0 LDC.64 R4, c[0x0][0x440] ;  /* 0x00011000ff040b82 */ /* 0x000ee40000000a00 */
[----:B---3--:R-:W-:-:S04]  /*20040*/  @P0 IMAD.HI.U32 R0, R25, R4, RZ ;  /* 0x0000000419000227 */ /* 0x008fc800078e00ff */
        /* <DEDUP_REMOVED lines=12> */
.L_x_11571:
[----:B---3--:R-:W-:Y:S01]  /*20110*/  IMAD R0, R24, 0x8, R22 ;  /* 0x0000000818007824 */ /* 0x008fe200078e0216 */
[----:B----4-:R-:W-:-:S04]  /*20120*/  SHF.L.U32 R2, R27, 0x1f, RZ ;  /* 0x0000001f1b027819 */ /* 0x010fc800000006ff */
[----:B------:R-:W3:Y:S02]  /*20130*/  SYNCS.PHASECHK.TRANS64.TRYWAIT P0, [R0+URZ+0x2d840], R2 ;  /* 0x02d84002000075a7 */ /* 0x000ee4000800017f */
[----:B---3--:R-:W-:Y:S05]  /*20140*/  @!P0 BRA `(.L_x_11572) ;  /* 0x0000005400f88947 */ /* 0x008fea0003800000 */
.L_x_11719:
[----:B------:R-:W4:Y:S02]  /*20150*/  S2R R3, SR_TID.X ;  /* 0x0000000000037919 */ /* 0x000f240000002100 */
[----:B----4-:R-:W-:-:S04]  /*20160*/  LOP3.LUT R3, R3, 0x7f, RZ, 0xc0, !PT ;  /* 0x0000007f03037812 */ /* 0x010fc800078ec0ff */
[----:B------:R-:W-:-:S13]  /*20170*/  ISETP.NE.AND P0, PT, R3, RZ, PT ;  /* 0x000000ff0300720c */ /* 0x000fda0003f05270 */
[----:B------:R-:W-:Y:S05]  /*20180*/  @P0 BRA `(.L_x_11573) ;  /* 0x0000000000140947 */ /* 0x000fea0003800000 */
[----:B------:R-:W-:Y:S01]  /*20190*/  LOP3.LUT P1, RZ, R23, 0x1, RZ, 0xc0, !PT ;  /* 0x0000000117ff7812 */ /* 0x000fe2000782c0ff */
[----:B---3--:R-:W-:-:S04]  /*201a0*/  IMAD.MOV.U32 R2, RZ, RZ, 0x6000 ;  /* 0x00006000ff027424 */ /* 0x008fc800078e00ff */
[----:B------:R4:W-:Y:S08]  /*201b0*/  SYNCS.ARRIVE.TRANS64 RZ, [R0+URZ+0x2d830], R2 ;  /* 0x02d8300200ff79a7 */ /* 0x0009f0000800003f */
[----:B------:R-:W-:Y:S05]  /*201c0*/  @!P1 BRA `(.L_x_11573) ;  /* 0x0000000000049947 */ /* 0x000fea0003800000 */
[----:B------:R-:W-:Y:S01]  /*201d0*/  BPT.TRAP 0x1 ;  /* 0x000000040000795c */ /* 0x000fe20000300000 */
.L_x_11573:
[----:B------:R-:W-:Y:S01]  /*201e0*/  R2UR UR9, R0 ;  /* 0x00000000000972ca */ /* 0x000fe200000e0000 */
[----:B---34-:R-:W-:Y:S01]  /*201f0*/  IMAD R0, R24, 0x6000, R22 ;  /* 0x0000600018007824 */ /* 0x018fe200078e0216 */
        /* <DEDUP_REMOVED lines=13> */
[----:B------:R-:W-:Y:S02]  /*202d0*/  ULEA UR11, UR11, UR5, 0x7 ;  /* 0x000000050b0b7291 */ /* 0x000fe4000f8e383f */
[----:B------:R-:W-:Y:S02]  /*202e0*/  UIADD3 UR14, UR8, 0x15400, URZ ;  /* 0x00015400080e7890 */ /* 0x000fe4000fffe03f */
[----:B------:R-:W-:Y:S02]  /*202f0*/  UIADD3.X UR5, URZ, UR43, URZ, UP0, !UPT ;  /* 0x0000002b3f057290 */ /* 0x000fe400087fe43f */
[----:B------:R-:W-:Y:S02]  /*20300*/  UIADD3 UR15, UR8, 0x17400, URZ ;  /* 0x00017400080f7890 */ /* 0x000fe4000fffe03f */
[----:B------:R-:W-:Y:S01]  /*20310*/  UIADD3 UR16, UR8, 0x19400, URZ ;  /* 0x0001940008107890 */ /* 0x000fe2000fffe03f */
[----:B------:R-:W-:Y:S02]  /*20320*/  @P0 LOP3.LUT R23, R23, 0x4, RZ, 0xfc, !PT ;  /* 0x0000000417170812 */ /* 0x000fe400078efcff */
[----:B------:R-:W-:Y:S01]  /*20330*/  UMOV UR8, UR14 ;  /* 0x0000000e00087c82 */ /* 0x000fe20008000000 */
[----:B------:R-:W-:Y:S01]  /*20340*/  UMOV UR14, 0x40 ;  /* 0x00000040000e7882 */ /* 0x000fe20000000000 */
[----:B------:R3:W-:Y:S02]  /*20350*/  UTMALDG.4D [UR8], [UR4], desc[UR6] ;  /* 0x00000608040075b4 */ /* 0x0007e40008019000 */
[----:B---3--:R-:W-:Y:S01]  /*20360*/  UMOV UR8, UR15 ;  /* 0x0000000f00087c82 */ /* 0x008fe20008000000 */
[----:B------:R-:W-:-:S02]  /*20370*/  UMOV UR10, UR17 ;  /* 0x00000011000a7c82 */ /* 0x000fc40008000000 */
[----:B------:R3:W-:Y:S02]  /*20380*/  UTMALDG.4D [UR8], [UR4], desc[UR6] ;  /* 0x00000608040075b4 */ /* 0x0007e40008019000 */
[----:B---3--:R-:W-:Y:S01]  /*20390*/  UMOV UR8, UR16 ;  /* 0x0000001000087c82 */ /* 0x008fe20008000000 */
[----:B------:R-:W-:Y:S02]  /*203a0*/  UMOV UR10, UR14 ;  /* 0x0000000e000a7c82 */ /* 0x000fe40008000000 */
[----:B------:R4:W-:Y:S02]  /*203b0*/  UTMALDG.4D [UR8], [UR4], desc[UR6] ;  /* 0x00000608040075b4 */ /* 0x0009e40008019000 */
[----:B----4-:R-:W-:Y:S01]  /*203c0*/  NOP ;  /* 0x0000000000007918 */ /* 0x010fe20000000000 */
.L_x_11569:
[----:B------:R-:W4:Y:S01]  /*203d0*/  LDL.LU R3, [R1+0x20] ;  /* 0x0000200001037983 */ /* 0x000f220000300800 */
[----:B------:R-:W-:Y:S05]  /*203e0*/  WARPSYNC.ALL ;  /* 0x0000000000007948 */ /* 0x000fea0003800000 */
[----:B------:R-:W-:Y:S01]  /*203f0*/  ULDC.64 UR4, c[0x0][0x298] ;  /* 0x0000a60000047ab9 */ /* 0x000fe20000000a00 */
[----:B---3--:R-:W-:Y:S01]  /*20400*/  VIADD R0, R22, 0xc400 ;  /* 0x0000c40016007836 */ /* 0x008fe20000000000 */
[----:B------:R-:W-:Y:S01]  /*20410*/  ULDC.64 UR6, c[0x0][0xa00] ;  /* 0x0002800000067ab9 */ /* 0x000fe20000000a00 */
[----:B------:R-:W-:Y:S01]  /*20420*/  BSSY B6, `(.L_x_11574) ;  /* 0x0000024000067945 */ /* 0x000fe20003800000 */
[----:B------:R-:W-:Y:S01]  /*20430*/  BAR.SYNC.DEFER_BLOCKING 0x8, 0x200 ;  /* 0x0208000000007b1d */ /* 0x000fe20000010000 */
[----:B------:R-:W-:-:S02]  /*20440*/  ISETP.NE.U32.AND P0, PT, RZ, UR6, PT ;  /* 0x00000006ff007c0c */ /* 0x000fc4000bf05070 */
[----:B------:R-:W-:Y:S02]  /*20450*/  LOP3.LUT P1, RZ, R0, 0x1bf, RZ, 0xc0, !PT ;  /* 0x000001bf00ff7812 */ /* 0x000fe4000782c0ff */
[----:B------:R-:W-:Y:S02]  /*20460*/  ISETP.NE.AND.EX P0, PT, RZ, UR7, PT, P0 ;  /* 0x00000007ff007c0c */ /* 0x000fe4000bf05300 */
[----:B----4-:R-:W-:Y:S01]  /*20470*/  SHF.R.S32.HI R2, RZ, 0x1f, R3 ;  /* 0x0000001fff027819 */ /* 0x010fe20000011403 */
[----:B------:R-:W-:-:S04]  /*20480*/  IMAD.WIDE.U32 R4, R3, UR4, RZ ;  /* 0x0000000403047c25 */ /* 0x000fc8000f8e00ff */
[----:B------:R-:W-:Y:S01]  /*20490*/  IMAD R2, R2, UR4, RZ ;  /* 0x0000000402027c24 */ /* 0x000fe2000f8e02ff */
[----:B------:R-:W-:Y:S03]  /*204a0*/  STL.64 [R1+0x28], R4 ;  /* 0x0000280401007387 */ /* 0x000fe60000100a00 */
[----:B------:R-:W-:Y:S01]  /*204b0*/  IMAD R0, R3, UR5, R2 ;  /* 0x0000000503007c24 */ /* 0x000fe2000f8e0202 */
[----:B------:R-:W-:-:S03]  /*204c0*/  SHF.R.S32.HI R2, RZ, 0x1f, R19 ;  /* 0x0000001fff027819 */ /* 0x000fc60000011413 */
[----:B------:R-:W-:Y:S01]  /*204d0*/  IMAD.IADD R0, R5, 0x1, R0 ;  /* 0x0000000105007824 */ /* 0x000fe200078e0200 */
[----:B------:R-:W-:Y:S02]  /*204e0*/  SEL R3, R2, RZ, !P0 ;  /* 0x000000ff02037207 */ /* 0x000fe40004000000 */
[----:B------:R-:W-:Y:S02]  /*204f0*/  SHF.R.S32.HI R2, RZ, 0x1f, R18 ;  /* 0x0000001fff027819 */ /* 0x000fe40000011412 */
[----:B------:R3:W-:Y:S04]  /*20500*/  STL [R1+0x30], R0 ;  /* 0x0000300001007387 */ /* 0x0007e80000100800 */
[----:B------:R4:W-:Y:S01]  /*20510*/  STL [R1+0x38], R3 ;  /* 0x0000380301007387 */ /* 0x0009e20000100800 */
[----:B---3--:R-:W-:-:S05]  /*20520*/  SEL R0, R19, RZ, !P0 ;  /* 0x000000ff13007207 */ /* 0x008fca0004000000 */
[----:B------:R4:W-:Y:S04]  /*20530*/  STL [R1+0x20], R0 ;  /* 0x0000200001007387 */ /* 0x0009e80000100800 */
[----:B------:R4:W-:Y:S01]  /*20540*/  STL [R1+0x34], R2 ;  /* 0x0000340201007387 */ /* 0x0009e20000100800 */
[----:B------:R-:W-:Y:S05]  /*20550*/  @!P1 BRA `(.L_x_11575) ;  /* 0x0000000000409947 */ /* 0x000fea0003800000 */
[----:B----4-:R-:W-:Y:S01]  /*20560*/  MOV R2, 0x0 ;  /* 0x0000000000027802 */ /* 0x010fe20000000f00 */
        /* <DEDUP_REMOVED lines=8> */
[----:B-1----:R-:W-:Y:S02]  /*205f0*/  IMAD.U32 R10, RZ, RZ, UR8 ;  /* 0x00000008ff0a7e24 */ /* 0x002fe4000f8e00ff */
[----:B------:R-:W-:Y:S02]  /*20600*/  IMAD.U32 R11, RZ, RZ, UR9 ;  /* 0x00000009ff0b7e24 */ /* 0x000fe4000f8e00ff */
[----:B------:R-:W-:Y:S02]  /*20610*/  IMAD.MOV.U32 R8, RZ, RZ, 0x70 ;  /* 0x00000070ff087424 */ /* 0x000fe400078e00ff */
[----:B0-----:R-:W-:Y:S02]  /*20620*/  IMAD.MOV.U32 R12, RZ, RZ, 0x1 ;  /* 0x00000001ff0c7424 */ /* 0x001fe400078e00ff */
[----:B------:R-:W-:-:S07]  /*20630*/  IMAD.MOV.U32 R13, RZ, RZ, RZ ;  /* 0x000000ffff0d7224 */ /* 0x000fce00078e00ff */
[----:B------:R-:W-:-:S07]  /*20640*/  LEPC R20, `(.L_x_11575) ;  /* 0x000000001014794e */ /* 0x000fce0000000000 */
[----:B---3--:R-:W-:Y:S05]  /*20650*/  CALL.ABS.NOINC R2 ;  /* 0x0000000002007343 */ /* 0x008fea0003c00000 */
.L_x_11575:
[----:B------:R-:W-:Y:S05]  /*20660*/  BSYNC B6 ;  /* 0x0000000000067941 */ /* 0x000fea0003800000 */
.L_x_11574:
[----:B----4-:R-:W3:Y:S01]  /*20670*/  LDL.LU R0, [R1+0x30] ;  /* 0x0000300001007983 */ /* 0x010ee20000300800 */
[----:B-1----:R-:W1:Y:S01]  /*20680*/  LDC R10, c[0x0][0x448] ;  /* 0x00011200ff0a7b82 */ /* 0x002e620000000800 */
[----:B------:R-:W-:Y:S01]  /*20690*/  ULDC.64 UR4, c[0x0][0x2d8] ;  /* 0x0000b60000047ab9 */ /* 0x000fe20000000a00 */
[----:B------:R-:W-:Y:S01]  /*206a0*/  ULDC.64 UR6, c[0x0][0x2c8] ;  /* 0x0000b20000067ab9 */ /* 0x000fe20000000a00 */
[----:B------:R-:W3:Y:S01]  /*206b0*/  LDL.LU.64 R2, [R1+0x28] ;  /* 0x0000280001027983 */ /* 0x000ee20000300a00 */
[----:B------:R-:W-:-:S03]  /*206c0*/  ULDC.64 UR8, c[0x0][0x280] ;  /* 0x0000a00000087ab9 */ /* 0x000fc60000000a00 */
[----:B------:R-:W4:Y:S04]  /*206d0*/  LDL.LU R20, [R1+0x34] ;  /* 0x0000340001147983 */ /* 0x000f280000300800 */
[----:B------:R-:W5:Y:S04]  /*206e0*/  LDL.LU R21, [R1+0x38] ;  /* 0x0000380001157983 */ /* 0x000f680000300800 */
[----:B------:R-:W2:Y:S04]  /*206f0*/  LDL.LU R4, [R1+0x20] ;  /* 0x0000200001047983 */ /* 0x000ea80000300800 */
[----:B0-----:R-:W2:Y:S01]  /*20700*/  LDL R12, [R1+0x14] ;  /* 0x00001400010c7983 */ /* 0x001ea20000100800 */
[----:B-1----:R-:W-:-:S13]  /*20710*/  ISETP.NE.AND P1, PT, R10, 0x1, PT ;  /* 0x000000010a00780c */ /* 0x002fda0003f25270 */
[----:B------:R-:W0:Y:S01]  /*20720*/  @P1 LDC R5, c[0x0][0x450] ;  /* 0x00011400ff051b82 */ /* 0x000e220000000800 */
[----:B------:R-:W1:Y:S02]  /*20730*/  S2R R14, SR_TID.X ;  /* 0x00000000000e7919 */ /* 0x000e640000002100 */
[----:B-1----:R-:W-:-:S05]  /*20740*/  IMAD.SHL.U32 R11, R14, 0x8, RZ ;  /* 0x000000080e0b7824 */ /* 0x002fca00078e00ff */
[----:B------:R-:W-:-:S04]  /*20750*/  LOP3.LUT R11, R11, 0x18, RZ, 0xc0, !PT ;  /* 0x000000180b0b7812 */ /* 0x000fc800078ec0ff */
[C---:B------:R-:W-:Y:S02]  /*20760*/  LOP3.LUT R13, R11.reuse, 0x20, RZ, 0xfc, !PT ;  /* 0x000000200b0d7812 */ /* 0x040fe400078efcff */
[----:B------:R-:W-:Y:S01]  /*20770*/  LOP3.LUT R11, R11, 0x40, RZ, 0xfc, !PT ;  /* 0x000000400b0b7812 */ /* 0x000fe200078efcff */
[----:B---3--:R-:W-:Y:S02]  /*20780*/  IMAD.MOV.U32 R3, RZ, RZ, R0 ;  /* 0x000000ffff037224 */ /* 0x008fe400078e0000 */
[----:B----4-:R-:W-:Y:S02]  /*20790*/  IMAD R0, R20, UR4, RZ ;  /* 0x0000000414007c24 */ /* 0x010fe4000f8e02ff */
[C---:B------:R-:W-:Y:S01]  /*207a0*/  IMAD.WIDE.U32 R2, R18.reuse, UR4, R2 ;  /* 0x0000000412027c25 */ /* 0x040fe2000f8e0002 */
[----:B------:R-:W1:Y:S03]  /*207b0*/  S2R R20, SR_TID.X ;  /* 0x0000000000147919 */ /* 0x000e660000002100 */
[----:B------:R-:W-:Y:S01]  /*207c0*/  IMAD R0, R18, UR5, R0 ;  /* 0x0000000512007c24 */ /* 0x000fe2000f8e0200 */
[----:B------:R-:W-:-:S03]  /*207d0*/  ULDC.64 UR4, c[0x0][0x2e0] ;  /* 0x0000b80000047ab9 */ /* 0x000fc60000000a00 */
[----:B------:R-:W-:Y:S02]  /*207e0*/  IMAD.IADD R3, R3, 0x1, R0 ;  /* 0x0000000103037824 */ /* 0x000fe400078e0200 */
[----:B-----5:R-:W-:Y:S02]  /*207f0*/  IMAD R0, R21, UR4, RZ ;  /* 0x0000000415007c24 */ /* 0x020fe4000f8e02ff */
[----:B------:R-:W3:Y:S01]  /*20800*/  S2R R21, SR_TID.X ;  /* 0x0000000000157919 */ /* 0x000ee20000002100 */
[----:B--2---:R-:W-:-:S04]  /*20810*/  IMAD.WIDE.U32 R2, R4, UR4, R2 ;  /* 0x0000000404027c25 */ /* 0x004fc8000f8e0002 */
[----:B------:R-:W-:Y:S01]  /*20820*/  IMAD R0, R4, UR5, R0 ;  /* 0x0000000504007c24 */ /* 0x000fe2000f8e0200 */
[----:B------:R-:W-:Y:S01]  /*20830*/  ULDC.64 UR4, c[0x0][0x2d0] ;  /* 0x0000b40000047ab9 */ /* 0x000fe20000000a00 */
[----:B------:R-:W2:Y:S01]  /*20840*/  @P1 LDC R4, c[0x0][0x44c] ;  /* 0x00011300ff041b82 */ /* 0x000ea20000000800 */
[----:B-1----:R-:W-:-:S04]  /*20850*/  LOP3.LUT R20, R20, 0x7f, RZ, 0xc0, !PT ;  /* 0x0000007f14147812 */ /* 0x002fc800078ec0ff */
[----:B------:R-:W-:Y:S01]  /*20860*/  SHF.R.U32.HI R20, RZ, 0x2, R20 ;  /* 0x00000002ff147819 */ /* 0x000fe20000011614 */
[----:B---3--:R-:W-:-:S05]  /*20870*/  IMAD.SHL.U32 R6, R21, 0x20, RZ ;  /* 0x0000002015067824 */ /* 0x008fca00078e00ff */
[----:B------:R-:W-:Y:S01]  /*20880*/  LOP3.LUT R6, R20, 0x60, R6, 0xf8, !PT ;  /* 0x0000006014067812 */ /* 0x000fe200078ef806 */
[----:B------:R-:W-:-:S04]  /*20890*/  IMAD.IADD R3, R3, 0x1, R0 ;  /* 0x0000000103037824 */ /* 0x000fc800078e0200 */
[----:B------:R-:W-:-:S04]  /*208a0*/  IMAD.IADD R8, R6, 0x1, R12 ;  /* 0x0000000106087824 */ /* 0x000fc800078e020c */
[----:B--2---:R-:W-:-:S04]  /*208b0*/  @P1 IMAD.HI.U32 R0, R8, R4, RZ ;  /* 0x0000000408001227 */ /* 0x004fc800078e00ff */
[----:B------:R-:W-:Y:S01]  /*208c0*/  IMAD.MOV.U32 R4, RZ, RZ, R8 ;  /* 0x000000ffff047224 */ /* 0x000fe200078e0008 */
[----:B0-----:R-:W-:-:S04]  /*208d0*/  @P1 SHF.R.U32.HI R4, RZ, R5, R0 ;  /* 0x00000005ff041219 */ /* 0x001fc80000011600 */
[----:B------:R-:W-:-:S05]  /*208e0*/  SHF.R.S32.HI R0, RZ, 0x1f, R4 ;  /* 0x0000001fff007819 */ /* 0x000fca0000011404 */
[----:B------:R-:W-:-:S04]  /*208f0*/  IMAD R0, R0, UR4, RZ ;  /* 0x0000000400007c24 */ /* 0x000fc8000f8e02ff */
[----:B------:R-:W-:Y:S02]  /*20900*/  IMAD R6, R4, UR5, R0 ;  /* 0x0000000504067c24 */ /* 0x000fe4000f8e0200 */
[----:B------:R-:W-:-:S04]  /*20910*/  IMAD.MOV R0, RZ, RZ, -R4 ;  /* 0x000000ffff007224 */ /* 0x000fc800078e0a04 */
[----:B------:R-:W-:Y:S02]  /*20920*/  IMAD R0, R10, R0, R8 ;  /* 0x000000000a007224 */ /* 0x000fe400078e0208 */
[----:B------:R-:W-:-:S03]  /*20930*/  IMAD.WIDE.U32 R4, R4, UR4, R2 ;  /* 0x0000000404047c25 */ /* 0x000fc6000f8e0002 */
[----:B------:R-:W-:Y:S01]  /*20940*/  SHF.R.S32.HI R9, RZ, 0x1f, R0 ;  /* 0x0000001fff097819 */ /* 0x000fe20000011400 */
[----:B------:R-:W-:-:S04]  /*20950*/  IMAD.IADD R5, R5, 0x1, R6 ;  /* 0x0000000105057824 */ /* 0x000fc800078e0206 */
[----:B------:R-:W-:Y:S02]  /*20960*/  IMAD R9, R9, UR6, RZ ;  /* 0x0000000609097c24 */ /* 0x000fe4000f8e02ff */
[C---:B------:R-:W-:Y:S02]  /*20970*/  IMAD.WIDE.U32 R6, R0.reuse, UR6, R4 ;  /* 0x0000000600067c25 */ /* 0x040fe4000f8e0004 */
[----:B------:R-:W0:Y:S02]  /*20980*/  @P1 LDC R5, c[0x0][0x450] ;  /* 0x00011400ff051b82 */ /* 0x000e240000000800 */
[----:B------:R-:W-:Y:S01]  /*20990*/  IMAD R0, R0, UR7, R9 ;  /* 0x0000000700007c24 */ /* 0x000fe2000f8e0209 */
[----:B------:R-:W-:-:S03]  /*209a0*/  LEA R4, P0, R6, UR8, 0x1 ;  /* 0x0000000806047c11 */ /* 0x000fc6000f8008ff */
[----:B------:R-:W-:-:S05]  /*209b0*/  IMAD.IADD R0, R7, 0x1, R0 ;  /* 0x0000000107007824 */ /* 0x000fca00078e0200 */
[----:B------:R-:W-:Y:S02]  /*209c0*/  LEA.HI.X R0, R6, UR9, R0, 0x1, P0 ;  /* 0x0000000906007c11 */ /* 0x000fe400080f0c00 */
[----:B------:R-:W1:Y:S01]  /*209d0*/  @P1 LDC R6, c[0x0][0x44c] ;  /* 0x00011300ff061b82 */ /* 0x000e620000000800 */
[----:B------:R-:W-:-:S04]  /*209e0*/  VIADD R8, R8, 0x80 ;  /* 0x0000008008087836 */ /* 0x000fc80000000000 */
[----:B-1----:R-:W-:-:S04]  /*209f0*/  @P1 IMAD.HI.U32 R7, R8, R6, RZ ;  /* 0x0000000608071227 */ /* 0x002fc800078e00ff */
[----:B------:R-:W-:Y:S01]  /*20a00*/  IMAD.MOV.U32 R6, RZ, RZ, R8 ;  /* 0x000000ffff067224 */ /* 0x000fe200078e0008 */
[----:B0-----:R-:W-:-:S04]  /*20a10*/  @P1 SHF.R.U32.HI R6, RZ, R5, R7 ;  /* 0x00000005ff061219 */ /* 0x001fc80000011607 */
[--C-:B------:R-:W-:Y:S01]  /*20a20*/  SHF.R.S32.HI R7, RZ, 0x1f, R6.reuse ;  /* 0x0000001fff077819 */ /* 0x100fe20000011406 */
[----:B------:R-:W-:-:S04]  /*20a30*/  IMAD.MOV R5, RZ, RZ, -R6 ;  /* 0x000000ffff057224 */ /* 0x000fc800078e0a06 */
[----:B------:R-:W-:Y:S02]  /*20a40*/  IMAD R5, R10, R5, R8 ;  /* 0x000000050a057224 */ /* 0x000fe400078e0208 */
[----:B------:R-:W-:Y:S02]  /*20a50*/  IMAD R7, R7, UR4, RZ ;  /* 0x0000000407077c24 */ /* 0x000fe4000f8e02ff */
[----:B------:R-:W-:Y:S01]  /*20a60*/  IMAD.WIDE.U32 R2, R6, UR4, R2 ;  /* 0x0000000406027c25 */ /* 0x000fe2000f8e0002 */
[----:B------:R-:W-:-:S03]  /*20a70*/  ULDC UR4, c[0x0][0x2b8] ;  /* 0x0000ae0000047ab9 */ /* 0x000fc60000000800 */
[----:B------:R-:W-:Y:S01]  /*20a80*/  IMAD R7, R6, UR5, R7 ;  /* 0x0000000506077c24 */ /* 0x000fe2000f8e0207 */
[----:B------:R-:W-:-:S03]  /*20a90*/  SHF.R.S32.HI R6, RZ, 0x1f, R5 ;  /* 0x0000001fff067819 */ /* 0x000fc60000011405 */
[----:B------:R-:W-:Y:S02]  /*20aa0*/  IMAD.IADD R3, R3, 0x1, R7 ;  /* 0x0000000103037824 */ /* 0x000fe400078e0207 */
[----:B------:R-:W-:Y:S02]  /*20ab0*/  IMAD R6, R6, UR6, RZ ;  /* 0x0000000606067c24 */ /* 0x000fe4000f8e02ff */
[----:B------:R-:W-:-:S04]  /*20ac0*/  IMAD.WIDE.U32 R2, R5, UR6, R2 ;  /* 0x0000000605027c25 */ /* 0x000fc8000f8e0002 */
[----:B------:R-:W-:Y:S02]  /*20ad0*/  IMAD R6, R5, UR7, R6 ;  /* 0x0000000705067c24 */ /* 0x000fe4000f8e0206 */
[----:B------:R-:W-:Y:S01]  /*20ae0*/  IMAD.SHL.U32 R20, R14, 0x8, RZ ;  /* 0x000000080e147824 */ /* 0x000fe200078e00ff */
[----:B------:R-:W-:Y:S01]  /*20af0*/  LEA R8, P0, R2, UR8, 0x1 ;  /* 0x0000000802087c11 */ /* 0x000fe2000f8008ff */
[----:B------:R-:W-:Y:S01]  /*20b00*/  IMAD.IADD R7, R3, 0x1, R6 ;  /* 0x0000000103077824 */ /* 0x000fe200078e0206 */
[----:B------:R-:W-:Y:S02]  /*20b10*/  UMOV UR5, 0xffffffff ;  /* 0xffffffff00057882 */ /* 0x000fe40000000000 */
[----:B------:R-:W-:Y:S02]  /*20b20*/  LOP3.LUT R20, R20, 0x18, RZ, 0xc0, !PT ;  /* 0x0000001814147812 */ /* 0x000fe400078ec0ff */
[----:B------:R-:W-:Y:S02]  /*20b30*/  LEA.HI.X R7, R2, UR9, R7, 0x1, P0 ;  /* 0x0000000902077c11 */ /* 0x000fe400080f0c07 */
        /* <DEDUP_REMOVED lines=8> */
[----:B------:R-:W4:Y:S04]  /*20bc0*/  LDL R9, [R1+0x10] ;  /* 0x0000100001097983 */ /* 0x000f280000100800 */
[----:B------:R-:W-:Y:S01]  /*20bd0*/  SHFL.IDX PT, R2, R0, RZ, 0x1c1f ;  /* 0x001c1fff00027589 */ /* 0x000fe200000e0000 */
[----:B--2---:R-:W-:-:S03]  /*20be0*/  IMAD R5, R3, R10, RZ ;  /* 0x0000000a03057224 */ /* 0x004fc600078e02ff */
[----:B------:R-:W0:Y:S01]  /*20bf0*/  SHFL.IDX PT, R3, R4, RZ, 0x1c1f ;  /* 0x001c1fff04037589 */ /* 0x000e2200000e0000 */
[----:B---3--:R-:W-:-:S05]  /*20c00*/  IMAD.IADD R6, R21, 0x1, R11 ;  /* 0x0000000115067824 */ /* 0x008fca00078e020b */
[----:B------:R-:W-:-:S13]  /*20c10*/  ISETP.GE.AND P2, PT, R6, R5, PT ;  /* 0x000000050600720c */ /* 0x000fda0003f46270 */
[----:B0-----:R-:W-:-:S05]  /*20c20*/  @!P2 LEA R3, P4, R20, R3, 0x1 ;  /* 0x000000031403a211 */ /* 0x001fca00078808ff */
[----:B------:R-:W-:-:S05]  /*20c30*/  @!P2 IMAD.X R2, RZ, RZ, R2, P4 ;  /* 0x000000ffff02a224 */ /* 0x000fca00020e0602 */
[----:B------:R-:W-:-:S04]  /*20c40*/  @!P2 LOP3.LUT R3, R3, R2, RZ, 0x3c, !PT ;  /* 0x000000020303a212 */ /* 0x000fc800078e3cff */
[----:B------:R-:W-:-:S04]  /*20c50*/  @!P2 LOP3.LUT R2, R3, R2, RZ, 0x3c, !PT ;  /* 0x000000020302a212 */ /* 0x000fc800078e3cff */
[----:B------:R-:W-:-:S05]  /*20c60*/  @!P2 LOP3.LUT R3, R3, R2, RZ, 0x3c, !PT ;  /* 0x000000020303a212 */ /* 0x000fca00078e3cff */
[----:B------:R-:W-:Y:S01]  /*20c70*/  @!PT LDS RZ, [RZ] ;  /* 0x00000000fffff984 */ /* 0x000fe20000000800 */
[----:B----4-:R-:W-:Y:S04]  /*20c80*/  @!P2 LDGSTS.E.BYPASS.LTC128B.128 [R9+0xc400], desc[UR40][R2.64], !P3 ;  /* 0x0c4000000209afae */ /* 0x010fe8000d901d68 */
        /* <DEDUP_REMOVED lines=28> */
[----:B0-----:R-:W-:-:S05]  /*20e50*/  VIADD R2, R6, 0x60 ;  /* 0x0000006006027836 */ /* 0x001fca0000000000 */
[----:B------:R-:W-:-:S13]  /*20e60*/  ISETP.GE.AND P2, PT, R2, R5, PT ;  /* 0x000000050200720c */ /* 0x000fda0003f46270 */
[----:B------:R-:W-:-:S05]  /*20e70*/  @!P2 LEA R2, P4, R20, R4, 0x1 ;  /* 0x000000041402a211 */ /* 0x000fca00078808ff */
[----:B--2---:R-:W-:-:S04]  /*20e80*/  @!P2 IMAD.X R0, RZ, RZ, R0, P4 ;  /* 0x000000ffff00a224 */ /* 0x004fc800020e0600 */
[----:B------:R-:W-:Y:S02]  /*20e90*/  @!P2 IMAD.MOV.U32 R3, RZ, RZ, R0 ;  /* 0x000000ffff03a224 */ /* 0x000fe400078e0000 */
[----:B------:R-:W-:Y:S04]  /*20ea0*/  SHFL.IDX PT, R0, R7, RZ, 0x1c1f ;  /* 0x001c1fff07007589 */ /* 0x000fe800000e0000 */
[----:B------:R-:W-:Y:S04]  /*20eb0*/  @!P2 LDGSTS.E.BYPASS.LTC128B.128 [R9+0xdc00], desc[UR40][R2.64], !P3 ;  /* 0x0dc000000209afae */ /* 0x000fe8000d901d68 */
[----:B------:R-:W-:Y:S04]  /*20ec0*/  @!P2 LDGSTS.E.BYPASS.LTC128B.128 [R9+0x10c00], desc[UR40][R2.64+0x40], !P0 ;  /* 0x10c000400209afae */ /* 0x000fe8000c101d68 */
[----:B------:R0:W-:Y:S04]  /*20ed0*/  @!P2 LDGSTS.E.BYPASS.LTC128B.128 [R9+0x13c00], desc[UR40][R2.64+0x80], !P1 ;  /* 0x13c000800209afae */ /* 0x0001e8000c901d68 */
[----:B------:R-:W-:Y:S04]  /*20ee0*/  SHFL.IDX PT, R7, R7, 0x1, 0x1c1f ;  /* 0x003c1f0007077f89 */ /* 0x000fe800000e0000 */
[----:B0-----:R-:W0:Y:S01]  /*20ef0*/  SHFL.IDX PT, R2, R8, RZ, 0x1c1f ;  /* 0x001c1fff08027589 */ /* 0x001e2200000e0000 */
[----:B------:R-:W-:-:S05]  /*20f00*/  VIADD R3, R6, 0x80 ;  /* 0x0000008006037836 */ /* 0x000fca0000000000 */
[----:B------:R-:W-:-:S13]  /*20f10*/  ISETP.GE.AND P2, PT, R3, R5, PT ;  /* 0x000000050300720c */ /* 0x000fda0003f46270 */
[----:B0-----:R-:W-:-:S05]  /*20f20*/  @!P2 LEA R2, P4, R20, R2, 0x1 ;  /* 0x000000021402a211 */ /* 0x001fca00078808ff */
[----:B------:R-:W-:-:S04]  /*20f30*/  @!P2 IMAD.X R0, RZ, RZ, R0, P4 ;  /* 0x000000ffff00a224 */ /* 0x000fc800020e0600 */
[----:B------:R-:W-:-:S05]  /*20f40*/  @!P2 IMAD.MOV.U32 R3, RZ, RZ, R0 ;  /* 0x000000ffff03a224 */ /* 0x000fca00078e0000 */
[----:B------:R-:W-:Y:S04]  /*20f50*/  @!P2 LDGSTS.E.BYPASS.LTC128B.128 [R9+0xe400], desc[UR40][R2.64], !P3 ;  /* 0x0e4000000209afae */ /* 0x000fe8000d901d68 */
[----:B------:R-:W-:Y:S04]  /*20f60*/  @!P2 LDGSTS.E.BYPASS.LTC128B.128 [R9+0x11400], desc[UR40][R2.64+0x40], !P0 ;  /* 0x114000400209afae */ /* 0x000fe8000c101d68 */
[----:B------:R0:W-:Y:S04]  /*20f70*/  @!P2 LDGSTS.E.BYPASS.LTC128B.128 [R9+0x14400], desc[UR40][R2.64+0x80], !P1 ;  /* 0x144000800209afae */ /* 0x0001e8000c901d68 */
[----:B0-----:R0:W1:Y:S02]  /*20f80*/  SHFL.IDX PT, R2, R8, 0x1, 0x1c1f ;  /* 0x003c1f0008027f89 */ /* 0x00106400000e0000 */
.L_x_11732:
[----:B------:R-:W2:Y:S01]  /*20f90*/  LDL R0, [R1+0x10] ;  /* 0x0000100001007983 */ /* 0x000ea20000100800 */
[----:B------:R-:W-:-:S05]  /*20fa0*/  VIADD R6, R6, 0xa0 ;  /* 0x000000a006067836 */ /* 0x000fca0000000000 */
[----:B------:R-:W-:-:S13]  /*20fb0*/  ISETP.GE.AND P2, PT, R6, R5, PT ;  /* 0x000000050600720c */ /* 0x000fda0003f46270 */
[----:B-1----:R-:W-:-:S05]  /*20fc0*/  @!P2 LEA R2, P4, R20, R2, 0x1 ;  /* 0x000000021402a211 */ /* 0x002fca00078808ff */
        /* <DEDUP_REMOVED lines=9> */
.L_x_11577:
        /* <DEDUP_REMOVED lines=18> */
.L_x_11733:
[----:B------:R-:W-:Y:S05]  /*21180*/  BSYNC B0 ;  /* 0x0000000000007941 */ /* 0x000fea0003800000 */
.L_x_11578:
[----:B------:R-:W2:Y:S04]  /*21190*/  LDL R4, [R1+0x18] ;  /* 0x0000180001047983 */ /* 0x000ea80000100800 */
[----:B------:R-:W3:Y:S01]  /*211a0*/  LDL R2, [R1+0xc] ;  /* 0x00000c0001027983 */ /* 0x000ee20000100800 */
        /* <DEDUP_REMOVED lines=12> */
[----:B------:R-:W-:Y:S01]  /*21270*/  LOP3.LUT P1, RZ, R23, 0x4, RZ, 0xc0, !PT ;  /* 0x0000000417ff7812 */ /* 0x000fe2000782c0ff */
[----:B------:R-:W-:Y:S01]  /*21280*/  VIADD R6, R24, 0x1 ;  /* 0x0000000118067836 */ /* 0x000fe20000000000 */
[----:B------:R-:W-:Y:S04]  /*21290*/  BSSY B1, `(.L_x_11584) ;  /* 0x00000ac000017945 */ /* 0x000fe80003800000 */
[----:B------:R-:W-:-:S04]  /*212a0*/  ISETP.NE.AND P0, PT, R6, 0x2, PT ;  /* 0x000000020600780c */ /* 0x000fc80003f05270 */
[----:B0-----:R-:W-:Y:S02]  /*212b0*/  SEL R8, RZ, 0x1, P0 ;  /* 0x00000001ff087807 */ /* 0x001fe40000000000 */
[----:B------:R-:W-:Y:S02]  /*212c0*/  SEL R6, R6, RZ, P0 ;  /* 0x000000ff06067207 */ /* 0x000fe40000000000 */
[----:B------:R-:W-:Y:S01]  /*212d0*/  LOP3.LUT R8, R27, R8, RZ, 0x3c, !PT ;  /* 0x000000081b087212 */ /* 0x000fe200078e3cff */
        /* <DEDUP_REMOVED lines=10> */
[----:B-1----:R-:W0:Y:S02]  /*21380*/  @P0 LDC.64 R2, c[0x0][0x440] ;  /* 0x00011000ff020b82 */ /* 0x002e240000000a00 */
        /* <DEDUP_REMOVED lines=13> */
.L_x_11586:
[----:B-1----:R-:W-:Y:S01]  /*21460*/  IMAD R3, R6, 0x8, R22 ;  /* 0x0000000806037824 */ /* 0x002fe200078e0216 */
[----:B------:R-:W-:Y:S01]  /*21470*/  SHF.L.U32 R2, R8, 0x1f, RZ ;  /* 0x0000001f08027819 */ /* 0x000fe200000006ff */
[----:B------:R-:W-:Y:S03]  /*21480*/  BSSY B3, `(.L_x_11587) ;  /* 0x0000003000037945 */ /* 0x000fe60003800000 */
[----:B------:R-:W1:Y:S02]  /*21490*/  SYNCS.PHASECHK.TRANS64.TRYWAIT P0, [R3+URZ+0x2d840], R2 ;  /* 0x02d84002030075a7 */ /* 0x000e64000800017f */
[----:B-1----:R-:W-:Y:S05]  /*214a0*/  @!P0 BRA `(.L_x_11588) ;  /* 0x0000004c00608947 */ /* 0x002fea0003800000 */
.L_x_11734:
[----:B------:R-:W-:Y:S05]  /*214b0*/  BSYNC B3 ;  /* 0x0000000000037941 */ /* 0x000fea0003800000 */
.L_x_11587:
[----:B0-----:R-:W0:Y:S01]  /*214c0*/  S2R R4, SR_TID.X ;  /* 0x0000000000047919 */ /* 0x001e220000002100 */
[----:B------:R-:W-:Y:S01]  /*214d0*/  BSSY B3, `(.L_x_11589) ;  /* 0x0000009000037945 */ /* 0x000fe20003800000 */
[----:B0-----:R-:W-:-:S04]  /*214e0*/  LOP3.LUT R4, R4, 0x7f, RZ, 0xc0, !PT ;  /* 0x0000007f04047812 */ /* 0x001fc800078ec0ff */
[----:B------:R-:W-:-:S13]  /*214f0*/  ISETP.NE.AND P0, PT, R4, RZ, PT ;  /* 0x000000ff0400720c */ /* 0x000fda0003f05270 */
[----:B------:R-:W-:Y:S05]  /*21500*/  @P0 BRA `(.L_x_11590) ;  /* 0x0000000000140947 */ /* 0x000fea0003800000 */
[----:B------:R-:W-:Y:S01]  /*21510*/  LOP3.LUT P1, RZ, R23, 0x1, RZ, 0xc0, !PT ;  /* 0x0000000117ff7812 */ /* 0x000fe2000782c0ff */
[----:B-1----:R-:W-:-:S04]  /*21520*/  IMAD.MOV.U32 R2, RZ, RZ, 0x6000 ;  /* 0x00006000ff027424 */ /* 0x002fc800078e00ff */
[----:B------:R0:W-:Y:S08]  /*21530*/  SYNCS.ARRIVE.TRANS64 RZ, [R3+URZ+0x2d830], R2 ;  /* 0x02d8300203ff79a7 */ /* 0x0001f0000800003f */
[----:B------:R-:W-:Y:S05]  /*21540*/  @!P1 BRA `(.L_x_11590) ;  /* 0x0000000000049947 */ /* 0x000fea0003800000 */
[----:B------:R-:W-:Y:S01]  /*21550*/  BPT.TRAP 0x1 ;  /* 0x000000040000795c */ /* 0x000fe20000300000 */
.L_x_11590:
[----:B------:R-:W-:Y:S05]  /*21560*/  BSYNC B3 ;  /* 0x0000000000037941 */ /* 0x000fea0003800000 */
.L_x_11589:
[----:B------:R-:W-:Y:S01]  /*21570*/  IMAD.MOV.U32 R10, RZ, RZ, RZ ;  /* 0x000000ffff0a7224 */ /* 0x000fe200078e00ff */
[----:B------:R-:W-:Y:S01]  /*21580*/  UIADD3 UR4, UP0, UR42, 0x370, URZ ;  /* 0x000003702a047890 */ /* 0x000fe2000ff1e03f */
[----:B------:R-:W-:Y:S01]  /*21590*/  IMAD R4, R6, 0x6000, R22 ;  /* 0x0000600006047824 */ /* 0x000fe200078e0216 */
[----:B------:R-:W-:Y:S01]  /*215a0*/  PLOP3.LUT P0, PT, PT, PT, PT, 0x80, 0x0 ;  /* 0x000000000000781c */ /* 0x000fe20003f0f070 */
[----:B01----:R-:W-:Y:S01]  /*215b0*/  VIADD R3, R3, 0x2d830 ;  /* 0x0002d83003037836 */ /* 0x003fe20000000000 */
[----:B------:R-:W-:Y:S01]  /*215c0*/  R2UR UR10, R10 ;  /* 0x000000000a0a72ca */ /* 0x000fe200000e0000 */
[----:B------:R-:W-:Y:S01]  /*215d0*/  IMAD R2, R0, 0x80, R28 ;  /* 0x0000008000027824 */ /* 0x000fe200078e021c */
[----:B------:R-:W-:Y:S01]  /*215e0*/  UIADD3.X UR5, URZ, UR43, URZ, UP0, !UPT ;  /* 0x0000002b3f057290 */ /* 0x000fe200087fe43f */
[----:B------:R-:W-:Y:S01]  /*215f0*/  VIADD R9, R4, 0x15400 ;  /* 0x0001540004097836 */ /* 0x000fe20000000000 */
[----:B------:R-:W-:Y:S01]  /*21600*/  UMOV UR6, 0x0 ;  /* 0x0000000000067882 */ /* 0x000fe20000000000 */
[----:B------:R-:W-:-:S10]  /*21610*/  UMOV UR7, 0x14f00000 ;  /* 0x14f0000000077882 */ /* 0x000fd40000000000 */
.L_x_11591:
        /* <DEDUP_REMOVED lines=16> */
.L_x_11592:
        /* <DEDUP_REMOVED lines=16> */
.L_x_11593:
        /* <DEDUP_REMOVED lines=15> */
.L_x_11735:
[----:B------:R-:W-:Y:S05]  /*21910*/  BSYNC B3 ;  /* 0x0000000000037941 */ /* 0x000fea0003800000 */
.L_x_11594:
        /* <DEDUP_REMOVED lines=10> */
.L_x_11596:
[----:B------:R-:W-:Y:S01]  /*219c0*/  LOP3.LUT P0, RZ, R23, 0x8, RZ, 0xc0, !PT ;  /* 0x0000000817ff7812 */ /* 0x000fe2000780c0ff */
[----:B------:R-:W-:-:S12]  /*219d0*/  BSSY B3, `(.L_x_11597) ;  /* 0x0000003000037945 */ /* 0x000fd80003800000 */
[----:B------:R-:W-:Y:S05]  /*219e0*/  @P0 BRA `(.L_x_11598) ;  /* 0x0000000000040947 */ /* 0x000fea0003800000 */
[----:B------:R-:W-:Y:S01]  /*219f0*/  BPT.TRAP 0x1 ;  /* 0x000000040000795c */ /* 0x000fe20000300000 */
.L_x_11598:
[----:B------:R-:W-:Y:S05]  /*21a00*/  BSYNC B3 ;  /* 0x0000000000037941 */ /* 0x000fea0003800000 */
.L_x_11597:
        /* <DEDUP_REMOVED lines=10> */
.L_x_11599:
        /* <DEDUP_REMOVED lines=15> */
.L_x_11600:
        /* <DEDUP_REMOVED lines=15> */
.L_x_11601:
        /* <DEDUP_REMOVED lines=12> */
.L_x_11585:
[----:B------:R-:W-:Y:S05]  /*21d50*/  BSYNC B1 ;  /* 0x0000000000017941 */ /* 0x000fea0003800000 */
.L_x_11584:
[----:B------:R-:W2:Y:S01]  /*21d60*/  LDL R0, [R1+0x18] ;  /* 0x0000180001007983 */ /* 0x000ea20000100800 */
[----:B------:R-:W-:Y:S02]  /*21d70*/  IMAD.MOV.U32 R24, RZ, RZ, R6 ;  /* 0x000000ffff187224 */ /* 0x000fe400078e0006 */
[----:B------:R-:W-:Y:S02]  /*21d80*/  IMAD.MOV.U32 R27, RZ, RZ, R8 ;  /* 0x000000ffff1b7224 */ /* 0x000fe400078e0008 */
[----:B--2---:R-:W-:-:S07]  /*21d90*/  VIADD R0, R0, 0xfffffffd ;  /* 0xfffffffd00007836 */ /* 0x004fce0000000000 */
.L_x_11583:
[----:B------:R-:W-:Y:S05]  /*21da0*/  BSYNC B2 ;  /* 0x0000000000027941 */ /* 0x000fea0003800000 */
.L_x_11582:
[----:B------:R-:W2:Y:S01]  /*21db0*/  LDL.LU R2, [R1+0x18] ;  /* 0x0000180001027983 */ /* 0x000ea20000300800 */
[----:B------:R-:W-:Y:S01]  /*21dc0*/  VIADD R7, R7, 0xfffffffe ;  /* 0xfffffffe07077836 */ /* 0x000fe20000000000 */
[----:B--2---:R-:W-:-:S04]  /*21dd0*/  LOP3.LUT R2, RZ, R2, RZ, 0x33, !PT ;  /* 0x00000002ff027212 */ /* 0x004fc800078e33ff */
[----:B------:R-:W-:-:S13]  /*21de0*/  ISETP.NE.AND P0, PT, R7, R2, PT ;  /* 0x000000020700720c */ /* 0x000fda0003f05270 */
[----:B------:R-:W-:Y:S05]  /*21df0*/  @!P0 BRA `(.L_x_11581) ;  /* 0x0000001400948947 */ /* 0x000fea0003800000 */
[----:B------:R-:W-:-:S07]  /*21e00*/  IMAD.MOV.U32 R10, RZ, RZ, R17 ;  /* 0x000000ffff0a7224 */ /* 0x000fce00078e0011 */
.L_x_11638:
        /* <DEDUP_REMOVED lines=32> */
.L_x_11604:
[----:B0-----:R-:W-:Y:S01]  /*22010*/  IMAD R4, R6, 0x8, R22 ;  /* 0x0000000806047824 */ /* 0x001fe200078e0216 */
[----:B------:R-:W-:Y:S01]  /*22020*/  SHF.L.U32 R2, R7, 0x1f, RZ ;  /* 0x0000001f07027819 */ /* 0x000fe200000006ff */
[----:B------:R-:W-:Y:S03]  /*22030*/  BSSY B2, `(.L_x_11605) ;  /* 0x0000003000027945 */ /* 0x000fe60003800000 */
[----:B------:R-:W0:Y:S02]  /*22040*/  SYNCS.PHASECHK.TRANS64.TRYWAIT P0, [R4+URZ+0x2d840], R2 ;  /* 0x02d84002040075a7 */ /* 0x000e24000800017f */
[----:B0-----:R-:W-:Y:S05]  /*22050*/  @!P0 BRA `(.L_x_11606) ;  /* 0x00000040009c8947 */ /* 0x001fea0003800000 */
.L_x_11736:
[----:B------:R-:W-:Y:S05]  /*22060*/  BSYNC B2 ;  /* 0x0000000000027941 */ /* 0x000fea0003800000 */
.L_x_11605:
[----:B-1----:R-:W1:Y:S01]  /*22070*/  S2R R3, SR_TID.X ;  /* 0x0000000000037919 */ /* 0x002e620000002100 */
[----:B------:R-:W-:Y:S01]  /*22080*/  BSSY B2, `(.L_x_11607) ;  /* 0x0000009000027945 */ /* 0x000fe20003800000 */
[----:B-1----:R-:W-:-:S04]  /*22090*/  LOP3.LUT R3, R3, 0x7f, RZ, 0xc0, !PT ;  /* 0x0000007f03037812 */ /* 0x002fc800078ec0ff */
[----:B------:R-:W-:-:S13]  /*220a0*/  ISETP.NE.AND P0, PT, R3, RZ, PT ;  /* 0x000000ff0300720c */ /* 0x000fda0003f05270 */
[----:B------:R-:W-:Y:S05]  /*220b0*/  @P0 BRA `(.L_x_11608) ;  /* 0x0000000000140947 */ /* 0x000fea0003800000 */
[----:B------:R-:W-:Y:S01]  /*220c0*/  LOP3.LUT P1, RZ, R23, 0x1, RZ, 0xc0, !PT ;  /* 0x0000000117ff7812 */ /* 0x000fe2000782c0ff */
[----:B0-----:R-:W-:-:S04]  /*220d0*/  IMAD.MOV.U32 R2, RZ, RZ, 0x6000 ;  /* 0x00006000ff027424 */ /* 0x001fc800078e00ff */
[----:B------:R1:W-:Y:S08]  /*220e0*/  SYNCS.ARRIVE.TRANS64 RZ, [R4+URZ+0x2d830], R2 ;  /* 0x02d8300204ff79a7 */ /* 0x0003f0000800003f */
[----:B------:R-:W-:Y:S05]  /*220f0*/  @!P1 BRA `(.L_x_11608) ;  /* 0x0000000000049947 */ /* 0x000fea0003800000 */
[----:B------:R-:W-:Y:S01]  /*22100*/  BPT.TRAP 0x1 ;  /* 0x000000040000795c */ /* 0x000fe20000300000 */
.L_x_11608:
[----:B------:R-:W-:Y:S05]  /*22110*/  BSYNC B2 ;  /* 0x0000000000027941 */ /* 0x000fea0003800000 */
.L_x_11607:
        /* <DEDUP_REMOVED lines=11> */
.L_x_11609:
        /* <DEDUP_REMOVED lines=16> */
.L_x_11610:
        /* <DEDUP_REMOVED lines=16> */
.L_x_11611:
        /* <DEDUP_REMOVED lines=15> */
.L_x_11737:
[----:B------:R-:W-:Y:S05]  /*224c0*/  BSYNC B2 ;  /* 0x0000000000027941 */ /* 0x000fea0003800000 */
.L_x_11612:
        /* <DEDUP_REMOVED lines=10> */
.L_x_11614:
[----:B------:R-:W-:Y:S01]  /*22570*/  LOP3.LUT P0, RZ, R23, 0x8, RZ, 0xc0, !PT ;  /* 0x0000000817ff7812 */ /* 0x000fe2000780c0ff */
[----:B------:R-:W-:-:S12]  /*22580*/  BSSY B2, `(.L_x_11615) ;  /* 0x0000003000027945 */ /* 0x000fd80003800000 */
[----:B------:R-:W-:Y:S05]  /*22590*/  @P0 BRA `(.L_x_11616) ;  /* 0x0000000000040947 */ /* 0x000fea0003800000 */
[----:B------:R-:W-:Y:S01]  /*225a0*/  BPT.TRAP 0x1 ;  /* 0x000000040000795c */ /* 0x000fe20000300000 */
.L_x_11616:
[----:B------:R-:W-:Y:S05]  /*225b0*/  BSYNC B2 ;  /* 0x0000000000027941 */ /* 0x000fea0003800000 */
.L_x_11615:
        /* <DEDUP_REMOVED lines=10> */
.L_x_11617:
        /* <DEDUP_REMOVED lines=15> */
.L_x_11618:
        /* <DEDUP_REMOVED lines=15> */
.L_x_11619:
        /* <DEDUP_REMOVED lines=12> */
.L_x_11603:
[----:B------:R-:W-:Y:S05]  /*22900*/  BSYNC B1 ;  /* 0x0000000000017941 */ /* 0x000fea0003800000 */
.L_x_11602:
[----:B------:R-:W-:Y:S01]  /*22910*/  LOP3.LUT P1, RZ, R23, 0x4, RZ, 0xc0, !PT ;  /* 0x0000000417ff7812 */ /* 0x000fe2000782c0ff */
[----:B------:R-:W-:Y:S01]  /*22920*/  VIADD R24, R6, 0x1 ;  /* 0x0000000106187836 */ /* 0x000fe20000000000 */
[----:B------:R-:W-:Y:S01]  /*22930*/  BSSY B1, `(.L_x_11620) ;  /* 0x00000ad000017945 */ /* 0x000fe20003800000 */
[----:B0-----:R-:W-:-:S03]  /*22940*/  VIADD R8, R0, 0xffffffff ;  /* 0xffffffff00087836 */ /* 0x001fc60000000000 */
[----:B------:R-:W-:-:S04]  /*22950*/  ISETP.NE.AND P0, PT, R24, 0x2, PT ;  /* 0x000000021800780c */ /* 0x000fc80003f05270 */
[----:B------:R-:W-:Y:S02]  /*22960*/  SEL R2, RZ, 0x1, P0 ;  /* 0x00000001ff027807 */ /* 0x000fe40000000000 */
        /* <DEDUP_REMOVED lines=26> */
.L_x_11622:
[----:B0-----:R-:W-:Y:S01]  /*22b10*/  IMAD R4, R24, 0x8, R22 ;  /* 0x0000000818047824 */ /* 0x001fe200078e0216 */
[----:B------:R-:W-:Y:S01]  /*22b20*/  SHF.L.U32 R2, R27, 0x1f, RZ ;  /* 0x0000001f1b027819 */ /* 0x000fe200000006ff */
[----:B------:R-:W-:Y:S03]  /*22b30*/  BSSY B2, `(.L_x_11623) ;  /* 0x0000003000027945 */ /* 0x000fe60003800000 */
[----:B------:R-:W0:Y:S02]  /*22b40*/  SYNCS.PHASECHK.TRANS64.TRYWAIT P0, [R4+URZ+0x2d840], R2 ;  /* 0x02d84002040075a7 */ /* 0x000e24000800017f */
[----:B0-----:R-:W-:Y:S05]  /*22b50*/  @!P0 BRA `(.L_x_11624) ;  /* 0x0000003800048947 */ /* 0x001fea0003800000 */
.L_x_11738:
[----:B------:R-:W-:Y:S05]  /*22b60*/  BSYNC B2 ;  /* 0x0000000000027941 */ /* 0x000fea0003800000 */
.L_x_11623:
        /* <DEDUP_REMOVED lines=10> */
.L_x_11626:
[----:B------:R-:W-:Y:S05]  /*22c10*/  BSYNC B2 ;  /* 0x0000000000027941 */ /* 0x000fea0003800000 */
.L_x_11625:
        /* <DEDUP_REMOVED lines=11> */
.L_x_11627:
        /* <DEDUP_REMOVED lines=16> */
.L_x_11628:
        /* <DEDUP_REMOVED lines=16> */
.L_x_11629:
        /* <DEDUP_REMOVED lines=15> */
.L_x_11739:
[----:B------:R-:W-:Y:S05]  /*22fc0*/  BSYNC B2 ;  /* 0x0000000000027941 */ /* 0x000fea0003800000 */
.L_x_11630:
        /* <DEDUP_REMOVED lines=10> */
.L_x_11632:
[----:B------:R-:W-:Y:S01]  /*23070*/  LOP3.LUT P0, RZ, R23, 0x8, RZ, 0xc0, !PT ;  /* 0x0000000817ff7812 */ /* 0x000fe2000780c0ff */
[----:B------:R-:W-:-:S12]  /*23080*/  BSSY B2, `(.L_x_11633) ;  /* 0x0000003000027945 */ /* 0x000fd80003800000 */
[----:B------:R-:W-:Y:S05]  /*23090*/  @P0 BRA `(.L_x_11634) ;  /* 0x0000000000040947 */ /* 0x000fea0003800000 */
[----:B------:R-:W-:Y:S01]  /*230a0*/  BPT.TRAP 0x1 ;  /* 0x000000040000795c */ /* 0x000fe20000300000 */
.L_x_11634:
[----:B------:R-:W-:Y:S05]  /*230b0*/  BSYNC B2 ;  /* 0x0000000000027941 */ /* 0x000fea0003800000 */
.L_x_11633:
        /* <DEDUP_REMOVED lines=10> */
.L_x_11635:
        /* <DEDUP_REMOVED lines=15> */
.L_x_11636:
        /* <DEDUP_REMOVED lines=15> */
.L_x_11637:
        /* <DEDUP_REMOVED lines=12> */
.L_x_11621:
[----:B------:R-:W-:Y:S05]  /*23400*/  BSYNC B1 ;  /* 0x0000000000017941 */ /* 0x000fea0003800000 */
.L_x_11620:
[----:B------:R-:W2:Y:S01]  /*23410*/  LDL R2, [R1+0xc] ;  /* 0x00000c0001027983 */ /* 0x000ea20000100800 */
[----:B------:R-:W-:Y:S01]  /*23420*/  VIADD R0, R0, 0xfffffffe ;  /* 0xfffffffe00007836 */ /* 0x000fe20000000000 */
[----:B--2---:R-:W-:-:S13]  /*23430*/  ISETP.GT.AND P0, PT, R8, R2, PT ;  /* 0x000000020800720c */ /* 0x004fda0003f04270 */
[----:B------:R-:W-:Y:S05]  /*23440*/  @P0 BRA `(.L_x_11638) ;  /* 0xffffffe800700947 */ /* 0x000fea000383ffff */
.L_x_11581:
[----:B------:R-:W-:Y:S05]  /*23450*/  BSYNC B0 ;  /* 0x0000000000007941 */ /* 0x000fea0003800000 */
.L_x_11580:
        /* <DEDUP_REMOVED lines=14> */
[----:B------:R-:W1:Y:S01]  /*23540*/  POPC R7, R4 ;  /* 0x0000000400077309 */ /* 0x000e620000000000 */
[----:B--2---:R-:W1:Y:S02]  /*23550*/  SHFL.IDX PT, R0, R3, R0, 0x1f ;  /* 0x00001f0003007589 */ /* 0x004e6400000e0000 */
[----:B-1----:R-:W-:-:S07]  /*23560*/  IADD3 R16, R0, UR37, R7 ;  /* 0x0000002500107c10 */ /* 0x002fce000fffe007 */
.L_x_11640:
[----:B------:R-:W-:Y:S05]  /*23570*/  BSYNC B0 ;  /* 0x0000000000007941 */ /* 0x000fea0003800000 */
.L_x_11639:
[----:B------:R-:W-:Y:S01]  /*23580*/  LOP3.LUT P0, RZ, R23, 0x4, RZ, 0xc0, !PT ;  /* 0x0000000417ff7812 */ /* 0x000fe2000780c0ff */
[----:B------:R-:W-:-:S12]  /*23590*/  BSSY B0, `(.L_x_11641) ;  /* 0x0000049000007945 */ /* 0x000fd80003800000 */
[----:B------:R-:W-:Y:S05]  /*235a0*/  @!P0 BRA `(.L_x_11642) ;  /* 0x00000004001c8947 */ /* 0x000fea0003800000 */
[----:B-1----:R-:W-:Y:S01]  /*235b0*/  IMAD R3, R24, 0x8, R22 ;  /* 0x0000000818037824 */ /* 0x002fe200078e0216 */
[----:B------:R-:W-:Y:S01]  /*235c0*/  SHF.L.U32 R0, R27, 0x1f, RZ ;  /* 0x0000001f1b007819 */ /* 0x000fe200000006ff */
[----:B------:R-:W-:Y:S03]  /*235d0*/  BSSY B1, `(.L_x_11643) ;  /* 0x0000003000017945 */ /* 0x000fe60003800000 */
[----:B------:R-:W1:Y:S02]  /*235e0*/  SYNCS.PHASECHK.TRANS64.TRYWAIT P0, [R3+URZ+0x2d860], R0 ;  /* 0x02d86000030075a7 */ /* 0x000e64000800017f */
[----:B-1----:R-:W-:Y:S05]  /*235f0*/  @!P0 BRA `(.L_x_11644) ;  /* 0x0000002c00848947 */ /* 0x002fea0003800000 */
.L_x_11740:
[----:B------:R-:W-:Y:S05]  /*23600*/  BSYNC B1 ;  /* 0x0000000000017941 */ /* 0x000fea0003800000 */
.L_x_11643:
        /* <DEDUP_REMOVED lines=10> */
.L_x_11645:
[----:B------:R-:W-:Y:S01]  /*236b0*/  LOP3.LUT P0, RZ, R23, 0x8, RZ, 0xc0, !PT ;  /* 0x0000000817ff7812 */ /* 0x000fe2000780c0ff */
[----:B------:R-:W-:-:S12]  /*236c0*/  BSSY B1, `(.L_x_11646) ;  /* 0x0000003000017945 */ /* 0x000fd80003800000 */
[----:B------:R-:W-:Y:S05]  /*236d0*/  @P0 BRA `(.L_x_11647) ;  /* 0x0000000000040947 */ /* 0x000fea0003800000 */
[----:B------:R-:W-:Y:S01]  /*236e0*/  BPT.TRAP 0x1 ;  /* 0x000000040000795c */ /* 0x000fe20000300000 */
.L_x_11647:
[----:B------:R-:W-:Y:S05]  /*236f0*/  BSYNC B1 ;  /* 0x0000000000017941 */ /* 0x000fea0003800000 */
.L_x_11646:
[----:B------:R-:W-:Y:S01]  /*23700*/  IMAD R0, R24, 0x6000, R22 ;  /* 0x0000600018007824 */ /* 0x000fe200078e0216 */
        /* <DEDUP_REMOVED lines=9> */
.L_x_11648:
        /* <DEDUP_REMOVED lines=15> */
.L_x_11649:
        /* <DEDUP_REMOVED lines=15> */
.L_x_11650:
        /* <DEDUP_REMOVED lines=10> */
.L_x_11642:
[----:B------:R-:W-:Y:S05]  /*23a20*/  BSYNC B0 ;  /* 0x0000000000007941 */ /* 0x000fea0003800000 */
.L_x_11641:
[----:B------:R-:W-:-:S05]  /*23a30*/  VIADD R24, R24, 0x1 ;  /* 0x0000000118187836 */ /* 0x000fca0000000000 */
[----:B------:R-:W-:-:S04]  /*23a40*/  ISETP.NE.AND P0, PT, R24, 0x2, PT ;  /* 0x000000021800780c */ /* 0x000fc80003f05270 */
[----:B------:R-:W-:Y:S02]  /*23a50*/  SEL R0, RZ, 0x1, P0 ;  /* 0x00000001ff007807 */ /* 0x000fe40000000000 */
[----:B------:R-:W-:Y:S02]  /*23a60*/  SEL R24, R24, RZ, P0 ;  /* 0x000000ff18187207 */ /* 0x000fe40000000000 */
[----:B------:R-:W-:-:S07]  /*23a70*/  LOP3.LUT R27, R27, R0, RZ, 0x3c, !PT ;  /* 0x000000001b1b7212 */ /* 0x000fce00078e3cff */
.L_x_11562:
[----:B------:R-:W-:Y:S05]  /*23a80*/  BSYNC B7 ;  /* 0x0000000000077941 */ /* 0x000fea0003800000 */
.L_x_11560:
[----:B------:R-:W-:-:S13]  /*23a90*/  LOP3.LUT P0, RZ, R23, 0x10, RZ, 0xc0, !PT ;  /* 0x0000001017ff7812 */ /* 0x000fda000780c0ff */
[----:B------:R-:W-:Y:S05]  /*23aa0*/  @!P0 BRA `(.L_x_11651) ;  /* 0x0000000000248947 */ /* 0x000fea0003800000 */
[----:B------:R-:W-:Y:S05]  /*23ab0*/  WARPSYNC.ALL ;  /* 0x0000000000007948 */ /* 0x000fea0003800000 */
[----:B------:R-:W2:Y:S08]  /*23ac0*/  S2UR UR5, SR_CgaCtaId ;  /* 0x00000000000579c3 */ /* 0x000eb00000008800 */
[----:B------:R-:W-:Y:S06]  /*23ad0*/  BAR.SYNC.DEFER_BLOCKING 0x5, 0x200 ;  /* 0x0148000000007b1d */ /* 0x000fec0000010000 */
[----:B------:R-:W-:-:S02]  /*23ae0*/  UMOV UR4, 0x400 ;  /* 0x0000040000047882 */ /* 0x000fc40000000000 */
[----:B--2---:R-:W-:-:S06]  /*23af0*/  ULEA UR4, UR5, UR4, 0x18 ;  /* 0x0000000405047291 */ /* 0x004fcc000f8ec03f */
[----:B-1----:R-:W-:-:S05]  /*23b00*/  IMAD.U32 R22, RZ, RZ, UR4 ;  /* 0x00000004ff167e24 */ /* 0x002fca000f8e00ff */
[----:B------:R2:W3:Y:S01]  /*23b10*/  LDS.128 R16, [R22+0x2d8d0] ;  /* 0x02d8d00016107984 */ /* 0x0004e20000000c00 */
[----:B------:R-:W-:Y:S06]  /*23b20*/  BAR.ARV 0x4, 0x200 ;  /* 0x0108000000007b1d */ /* 0x000fec0000002000 */
[----:B------:R-:W-:Y:S05]  /*23b30*/  BRA `(.L_x_11652) ;  /* 0x0000000800c47947 */ /* 0x000fea0003800000 */
.L_x_11651:
[----:B------:R-:W2:Y:S01]  /*23b40*/  LDL R7, [R1+0x8] ;  /* 0x0000080001077983 */ /* 0x000ea20000100800 */
[----:B------:R-:W-:Y:S01]  /*23b50*/  UMOV UR4, 0xffffffff ;  /* 0xffffffff00047882 */ /* 0x000fe20000000000 */
[----:B--2---:R-:W-:Y:S02]  /*23b60*/  ISETP.NE.AND P5, PT, R7, 0x1f, PT ;  /* 0x0000001f0700780c */ /* 0x004fe40003fa5270 */
[----:B------:R-:W-:Y:S11]  /*23b70*/  BRA.DIV UR4, `(.L_x_11653) ;  /* 0x0000002a04387947 */ /* 0x000ff6000b800000 */
[----:B------:R-:W-:Y:S01]  /*23b80*/  IMAD.IADD R5, R19, 0x1, R7 ;  /* 0x0000000113057824 */ /* 0x000fe200078e0207 */
[----:B------:R-:W-:Y:S01]  /*23b90*/  ULDC UR4, c[0x0][0xc3c] ;  /* 0x00030f0000047ab9 */ /* 0x000fe20000000800 */
[----:B------:R-:W-:-:S03]  /*23ba0*/  LOP3.LUT P4, RZ, R23, 0x1, RZ, 0xc0, !PT ;  /* 0x0000000117ff7812 */ /* 0x000fc6000788c0ff */
[----:B------:R-:W-:-:S13]  /*23bb0*/  ISETP.GE.OR P0, PT, R5, UR4, !P5 ;  /* 0x0000000405007c0c */ /* 0x000fda000ef06670 */
[----:B-1----:R-:W1:Y:S02]  /*23bc0*/  @!P0 LDC.64 R2, c[0x0][0xc80] ;  /* 0x00032000ff028b82 */ /* 0x002e640000000a00 */
[----:B-1----:R-:W-:-:S06]  /*23bd0*/  @!P0 IMAD.WIDE R2, R5, 0x4, R2 ;  /* 0x0000000405028825 */ /* 0x002fcc00078e0202 */
[----:B------:R1:W2:Y:S01]  /*23be0*/  @!P0 LDG.E R3, desc[UR40][R2.64] ;  /* 0x0000002802038981 */ /* 0x0002a2000c1e1900 */
[C---:B------:R-:W-:Y:S02]  /*23bf0*/  ISETP.GE.U32.AND P1, PT, R7.reuse, 0x4, PT ;  /* 0x000000040700780c */ /* 0x040fe40003f26070 */
[C---:B------:R-:W-:Y:S01]  /*23c00*/  ISETP.GE.U32.AND P2, PT, R7.reuse, 0x8, PT ;  /* 0x000000080700780c */ /* 0x040fe20003f46070 */
[----:B------:R-:W-:Y:S01]  /*23c10*/  SHFL.IDX PT, R0, R16, RZ, 0x1f ;  /* 0x00001fff10007589 */ /* 0x000fe200000e0000 */
[----:B------:R-:W-:-:S03]  /*23c20*/  ISETP.GE.U32.AND P3, PT, R7, 0x10, PT ;  /* 0x000000100700780c */ /* 0x000fc60003f66070 */
[----:B------:R-:W-:Y:S01]  /*23c30*/  SHFL.IDX PT, R16, R16, 0x1, 0x1f ;  /* 0x00201f0010107f89 */ /* 0x000fe200000e0000 */
[----:B-1----:R-:W-:Y:S02]  /*23c40*/  IMAD.MOV.U32 R2, RZ, RZ, RZ ;  /* 0x000000ffff027224 */ /* 0x002fe400078e00ff */
[----:B--2---:R-:W-:Y:S01]  /*23c50*/  @!P0 IMAD.MOV.U32 R2, RZ, RZ, R3 ;  /* 0x000000ffff028224 */ /* 0x004fe200078e0003 */
[----:B------:R-:W-:-:S04]  /*23c60*/  ISETP.GE.U32.AND P0, PT, R7, 0x2, PT ;  /* 0x000000020700780c */ /* 0x000fc80003f06070 */
        /* <DEDUP_REMOVED lines=16> */
.L_x_11750:
[----:B------:R-:W-:Y:S02]  /*23d70*/  ULDC UR4, c[0x0][0xc38] ;  /* 0x00030e0000047ab9 */ /* 0x000fe40000000800 */
[----:B------:R-:W-:-:S04]  /*23d80*/  IMAD.U32 R4, RZ, RZ, UR4 ;  /* 0x00000004ff047e24 */ /* 0x000fc8000f8e00ff */
[----:B--2---:R-:W-:-:S04]  /*23d90*/  IMAD R5, R14, R4, RZ ;  /* 0x000000040e057224 */ /* 0x004fc800078e02ff */
[----:B------:R-:W-:-:S05]  /*23da0*/  IMAD.IADD R16, R16, 0x1, R5 ;  /* 0x0000000110107824 */ /* 0x000fca00078e0205 */
[----:B------:R-:W-:-:S13]  /*23db0*/  ISETP.GT.AND P4, PT, R16, R0, PT ;  /* 0x000000001000720c */ /* 0x000fda0003f84270 */
[----:B------:R-:W-:Y:S05]  /*23dc0*/  @P4 BRA `(.L_x_11654) ;  /* 0x00000000009c4947 */ /* 0x000fea0003800000 */
.L_x_11659:
        /* <DEDUP_REMOVED lines=10> */
[----:B-1----:R-:W1:Y:S02]  /*23e70*/  LDC.64 R2, c[0x0][0xc80] ;  /* 0x00032000ff027b82 */ /* 0x002e640000000a00 */
[----:B-1----:R-:W-:-:S06]  /*23e80*/  IMAD.WIDE R2, R5, 0x4, R2 ;  /* 0x0000000405027825 */ /* 0x002fcc00078e0202 */
[----:B------:R2:W5:Y:S02]  /*23e90*/  LDG.E R2, desc[UR40][R2.64] ;  /* 0x0000002802027981 */ /* 0x000564000c1e1900 */
.L_x_11657:
[----:B------:R-:W-:Y:S05]  /*23ea0*/  BSYNC B0 ;  /* 0x0000000000007941 */ /* 0x000fea0003800000 */
.L_x_11656:
[----:B------:R-:W-:-:S03]  /*23eb0*/  UMOV UR4, 0xffffffff ;  /* 0xffffffff00047882 */ /* 0x000fc60000000000 */
[----:B------:R-:W-:Y:S05]  /*23ec0*/  BRA.DIV UR4, `(.L_x_11658) ;  /* 0x0000002a04887947 */ /* 0x000fea000b800000 */
[----:B-----5:R-:W3:Y:S01]  /*23ed0*/  SHFL.UP PT, R14, R2, 0x1, RZ ;  /* 0x04200000020e7989 */ /* 0x020ee200000e00ff */
[----:B------:R-:W-:-:S04]  /*23ee0*/  LOP3.LUT P4, RZ, R23, 0x1, RZ, 0xc0, !PT ;  /* 0x0000000117ff7812 */ /* 0x000fc8000788c0ff */
[----:B---3--:R-:W-:-:S05]  /*23ef0*/  SEL R13, R14, RZ, P4 ;  /* 0x000000ff0e0d7207 */ /* 0x008fca0002000000 */
[----:B------:R-:W-:-:S05]  /*23f00*/  IMAD.IADD R13, R2, 0x1, R13 ;  /* 0x00000001020d7824 */ /* 0x000fca00078e020d */
[----:B------:R-:W3:Y:S02]  /*23f10*/  SHFL.UP PT, R14, R13, 0x2, RZ ;  /* 0x044000000d0e7989 */ /* 0x000ee400000e00ff */
[----:B---3--:R-:W-:-:S05]  /*23f20*/  SEL R14, R14, RZ, P0 ;  /* 0x000000ff0e0e7207 */ /* 0x008fca0000000000 */
[----:B-12---:R-:W-:-:S05]  /*23f30*/  IMAD.IADD R3, R13, 0x1, R14 ;  /* 0x000000010d037824 */ /* 0x006fca00078e020e */
        /* <DEDUP_REMOVED lines=10> */
.L_x_11758:
[----:B------:R-:W-:Y:S02]  /*23fe0*/  ULDC UR4, c[0x0][0xc38] ;  /* 0x00030e0000047ab9 */ /* 0x000fe40000000800 */
[----:B------:R-:W-:-:S04]  /*23ff0*/  IMAD.U32 R4, RZ, RZ, UR4 ;  /* 0x00000004ff047e24 */ /* 0x000fc8000f8e00ff */
[----:B--2---:R-:W-:-:S04]  /*24000*/  IMAD R5, R14, R4, RZ ;  /* 0x000000040e057224 */ /* 0x004fc800078e02ff */
[----:B------:R-:W-:-:S05]  /*24010*/  IMAD.IADD R16, R5, 0x1, R16 ;  /* 0x0000000105107824 */ /* 0x000fca00078e0210 */
[----:B------:R-:W-:-:S13]  /*24020*/  ISETP.GT.AND P4, PT, R16, R0, PT ;  /* 0x000000001000720c */ /* 0x000fda0003f84270 */
[----:B------:R-:W-:Y:S05]  /*24030*/  @!P4 BRA `(.L_x_11659) ;  /* 0xfffffffc0064c947 */ /* 0x000fea000383ffff */
.L_x_11654:
        /* <DEDUP_REMOVED lines=8> */
.L_x_11762:
[----:B------:R-:W-:Y:S01]  /*240c0*/  ISETP.NE.AND P0, PT, R5, RZ, PT ;  /* 0x000000ff0500720c */ /* 0x000fe20003f05270 */
[----:B------:R-:W-:-:S12]  /*240d0*/  IMAD.MOV.U32 R5, RZ, RZ, RZ ;  /* 0x000000ffff057224 */ /* 0x000fd800078e00ff */
[----:B------:R-:W-:Y:S05]  /*240e0*/  @!P0 BRA `(.L_x_11661) ;  /* 0x0000000000108947 */ /* 0x000fea0003800000 */
[----:B------:R-:W-:Y:S01]  /*240f0*/  UMOV UR4, 0xffffffff ;  /* 0xffffffff00047882 */ /* 0x000fe20000000000 */
[----:B0-----:R-:W-:Y:S02]  /*24100*/  VIADD R12, R6, 0xffffffff ;  /* 0xffffffff060c7836 */ /* 0x001fe40000000000 */
[----:B------:R-:W-:Y:S05]  /*24110*/  BRA.DIV UR4, `(.L_x_11662) ;  /* 0x0000002a04fc7947 */ /* 0x000fea000b800000 */
[----:B------:R4:W0:Y:S02]  /*24120*/  SHFL.IDX PT, R5, R3, R12, 0x1f ;  /* 0x00001f0c03057589 */ /* 0x00082400000e0000 */
.L_x_11661:
[----:B-12-4-:R-:W1:Y:S01]  /*24130*/  LDC.64 R2, c[0x0][0xc90] ;  /* 0x00032400ff027b82 */ /* 0x016e620000000a00 */
[----:B------:R-:W-:-:S04]  /*24140*/  IMAD.IADD R19, R6, 0x1, R19 ;  /* 0x0000000106137824 */ /* 0x000fc800078e0213 */
[----:B-1----:R-:W-:-:S05]  /*24150*/  IMAD.WIDE R2, R19, 0x4, R2 ;  /* 0x0000000413027825 */ /* 0x002fca00078e0202 */
[----:B------:R1:W3:Y:S01]  /*24160*/  LDG.E R7, desc[UR40][R2.64] ;  /* 0x0000002802077981 */ /* 0x0002e2000c1e1900 */
[----:B0-----:R-:W-:-:S04]  /*24170*/  IMAD R16, R5, R4, R16 ;  /* 0x0000000405107224 */ /* 0x001fc800078e0210 */
[----:B------:R-:W-:Y:S02]  /*24180*/  IMAD.IADD R5, R0, 0x1, -R16 ;  /* 0x0000000100057824 */ /* 0x000fe400078e0a10 */
[----:B-1----:R-:W-:Y:S02]  /*24190*/  IMAD.MOV.U32 R2, RZ, RZ, RZ ;  /* 0x000000ffff027224 */ /* 0x002fe400078e00ff */
[----:B---3--:R-:W-:-:S05]  /*241a0*/  IMAD R6, R17, R7, RZ ;  /* 0x0000000711067224 */ /* 0x008fca00078e02ff */
[-C--:B------:R-:W-:Y:S02]  /*241b0*/  IABS R8, R6.reuse ;  /* 0x0000000600087213 */ /* 0x080fe40000000000 */
[----:B------:R-:W-:Y:S02]  /*241c0*/  IABS R0, R6 ;  /* 0x0000000600007213 */ /* 0x000fe40000000000 */
[----:B------:R-:W0:Y:S03]  /*241d0*/  I2F.RP R9, R8 ;  /* 0x0000000800097306 */ /* 0x000e260000209400 */
[----:B------:R-:W-:-:S05]  /*241e0*/  IMAD.MOV R0, RZ, RZ, -R0 ;  /* 0x000000ffff007224 */ /* 0x000fca00078e0a00 */
[----:B0-----:R-:W0:Y:S02]  /*241f0*/  MUFU.RCP R9, R9 ;  /* 0x0000000900097308 */ /* 0x001e240000001000 */
[----:B0-----:R-:W-:-:S06]  /*24200*/  VIADD R10, R9, 0xffffffe ;  /* 0x0ffffffe090a7836 */ /* 0x001fcc0000000000 */
[----:B------:R-:W0:Y:S02]  /*24210*/  F2I.FTZ.U32.TRUNC.NTZ R3, R10 ;  /* 0x0000000a00037305 */ /* 0x000e24000021f000 */
[----:B0-----:R-:W-:-:S04]  /*24220*/  IMAD.MOV R11, RZ, RZ, -R3 ;  /* 0x000000ffff0b7224 */ /* 0x001fc800078e0a03 */
[----:B------:R-:W-:-:S04]  /*24230*/  IMAD R11, R11, R8, RZ ;  /* 0x000000080b0b7224 */ /* 0x000fc800078e02ff */
        /* <DEDUP_REMOVED lines=14> */
[----:B------:R-:W-:Y:S02]  /*24320*/  IMAD R0, R7, R2, RZ ;  /* 0x0000000207007224 */ /* 0x000fe400078e02ff */
[----:B------:R-:W-:Y:S02]  /*24330*/  IMAD.MOV R2, RZ, RZ, -R2 ;  /* 0x000000ffff027224 */ /* 0x000fe400078e0a02 */
[----:B------:R-:W-:Y:S02]  /*24340*/  IMAD.MOV R3, RZ, RZ, -R0 ;  /* 0x000000ffff037224 */ /* 0x000fe400078e0a00 */
[----:B------:R-:W-:-:S03]  /*24350*/  IMAD R5, R6, R2, R5 ;  /* 0x0000000206057224 */ /* 0x000fc600078e0205 */
[----:B------:R-:W-:-:S04]  /*24360*/  VIADDMNMX R4, R3, R4, R7, PT ;  /* 0x0000000403047246 */ /* 0x000fc80003800107 */
        /* <DEDUP_REMOVED lines=30> */
.L_x_11655:
[----:B------:R-:W-:Y:S01]  /*24550*/  UMOV UR4, URZ ;  /* 0x0000003f00047c82 */ /* 0x000fe20008000000 */
[----:B------:R-:W-:Y:S01]  /*24560*/  UMOV UR5, URZ ;  /* 0x0000003f00057c82 */ /* 0x000fe20008000000 */
[----:B------:R-:W-:Y:S01]  /*24570*/  ULDC UR6, c[0x0][0xc3c] ;  /* 0x00030f0000067ab9 */ /* 0x000fe20000000800 */
[----:B------:R-:W-:Y:S02]  /*24580*/  IMAD.MOV.U32 R16, RZ, RZ, R0 ;  /* 0x000000ffff107224 */ /* 0x000fe400078e0000 */
[----:B------:R-:W-:Y:S02]  /*24590*/  IMAD.U32 R17, RZ, RZ, UR4 ;  /* 0x00000004ff117e24 */ /* 0x000fe4000f8e00ff */
[----:B------:R-:W-:Y:S02]  /*245a0*/  IMAD.U32 R18, RZ, RZ, UR5 ;  /* 0x00000005ff127e24 */ /* 0x000fe4000f8e00ff */
[----:B------:R-:W-:-:S07]  /*245b0*/  IMAD.U32 R19, RZ, RZ, UR6 ;  /* 0x00000006ff137e24 */ /* 0x000fce000f8e00ff */
.L_x_11663:
[----:B------:R-:W2:Y:S01]  /*245c0*/  LDL R0, [R1+0x8] ;  /* 0x0000080001007983 */ /* 0x000ea20000100800 */
[----:B------:R-:W-:Y:S05]  /*245d0*/  WARPSYNC.ALL ;  /* 0x0000000000007948 */ /* 0x000fea0003800000 */
[----:B------:R-:W-:Y:S01]  /*245e0*/  BAR.SYNC.DEFER_BLOCKING 0x4, 0x200 ;  /* 0x0108000000007b1d */ /* 0x000fe20000010000 */
[----:B--2---:R-:W-:-:S13]  /*245f0*/  ISETP.NE.AND P0, PT, R0, RZ, PT ;  /* 0x000000ff0000720c */ /* 0x004fda0003f05270 */
[----:B-1----:R-:W1:Y:S01]  /*24600*/  @!P0 S2R R3, SR_CgaCtaId ;  /* 0x0000000000038919 */ /* 0x002e620000008800 */
[----:B------:R-:W-:-:S04]  /*24610*/  @!P0 MOV R0, 0x400 ;  /* 0x0000040000008802 */ /* 0x000fc80000000f00 */
[----:B-1----:R-:W-:-:S05]  /*24620*/  @!P0 LEA R22, R3, R0, 0x18 ;  /* 0x0000000003168211 */ /* 0x002fca00078ec0ff */
[----:B------:R1:W-:Y:S01]  /*24630*/  @!P0 STS.128 [R22+0x2d8d0], R16 ;  /* 0x02d8d01016008388 */ /* 0x0003e20000000c00 */
[----:B------:R-:W-:Y:S06]  /*24640*/  BAR.ARV 0x5, 0x200 ;  /* 0x0148000000007b1d */ /* 0x000fec0000002000 */
.L_x_11652:
[----:B------:R-:W-:Y:S02]  /*24650*/  ULDC UR4, c[0x0][0xc3c] ;  /* 0x00030f0000047ab9 */ /* 0x000fe40000000800 */
[----:B---3--:R-:W-:-:S13]  /*24660*/  ISETP.GE.AND P0, PT, R19, UR4, PT ;  /* 0x0000000413007c0c */ /* 0x008fda000bf06270 */
[----:B------:R-:W-:Y:S05]  /*24670*/  @!P0 BRA `(.L_x_11664) ;  /* 0xffffff9000108947 */ /* 0x000fea000383ffff */
[----:B------:R-:W-:Y:S05]  /*24680*/  BSYNC B8 ;  /* 0x0000000000087941 */ /* 0x000fea0003800000 */
.L_x_11500:
[----:B-1----:R-:W3:Y:S01]  /*24690*/  LDL.LU R0, [R1+0x24] ;  /* 0x0000240001007983 */ /* 0x002ee20000300800 */
        /* <DEDUP_REMOVED lines=9> */
[----:B------:R-:W1:Y:S02]  /*24730*/  SYNCS.PHASECHK.TRANS64.TRYWAIT P0, [R7+URZ+0x2d820], R0 ;  /* 0x02d82000070075a7 */ /* 0x000e64000800017f */
[----:B-1----:R-:W-:Y:S05]  /*24740*/  @!P0 BRA `(.L_x_11666) ;  /* 0x0000002400988947 */ /* 0x002fea0003800000 */
.L_x_11765:
[----:B------:R-:W-:Y:S05]  /*24750*/  BSYNC B0 ;  /* 0x0000000000007941 */ /* 0x000fea0003800000 */
.L_x_11665:
[----:B------:R-:W-:-:S03]  /*24760*/  UMOV UR4, 0xffffffff ;  /* 0xffffffff00047882 */ /* 0x000fc60000000000 */
[----:B------:R-:W-:Y:S05]  /*24770*/  BRA.DIV UR4, `(.L_x_11667) ;  /* 0x0000002604a07947 */ /* 0x000fea000b800000 */
[----:B-1----:R-:W1:Y:S02]  /*24780*/  S2R R0, SR_TID.X ;  /* 0x0000000000007919 */ /* 0x002e640000002100 */
[----:B-1----:R-:W-:-:S04]  /*24790*/  SHF.R.U32.HI R0, RZ, 0x5, R0 ;  /* 0x00000005ff007819 */ /* 0x002fc80000011600 */
[----:B------:R-:W-:-:S05]  /*247a0*/  LOP3.LUT R0, R0, 0x3, RZ, 0xc0, !PT ;  /* 0x0000000300007812 */ /* 0x000fca00078ec0ff */
[----:B------:R1:W3:Y:S02]  /*247b0*/  SHFL.IDX PT, R14, R0, RZ, 0x1f ;  /* 0x00001fff000e7589 */ /* 0x0002e400000e0000 */
.L_x_11768:
[----:B---3--:R-:W-:-:S13]  /*247c0*/  ISETP.NE.AND P0, PT, R14, RZ, PT ;  /* 0x000000ff0e00720c */ /* 0x008fda0003f05270 */
[----:B------:R-:W-:Y:S05]  /*247d0*/  @P0 BRA `(.L_x_11285) ;  /* 0x0000000000880947 */ /* 0x000fea0003800000 */
[----:B------:R-:W-:-:S03]  /*247e0*/  UMOV UR4, 0xffffffff ;  /* 0xffffffff00047882 */ /* 0x000fc60000000000 */
[----:B------:R-:W-:Y:S05]  /*247f0*/  BRA.DIV UR4, `(.L_x_11668) ;  /* 0x0000002604b47947 */ /* 0x000fea000b800000 */
[----:B------:R-:W-:-:S13]  /*24800*/  ELECT P6, URZ, PT ;  /* 0x00000000003f782f */ /* 0x000fda00038c0000 */
.L_x_11771:
[----:B------:R-:W-:Y:S05]  /*24810*/  @!P6 BRA `(.L_x_11285) ;  /* 0x000000000078e947 */ /* 0x000fea0003800000 */
[----:B------:R-:W-:-:S06]  /*24820*/  ULOP3.LUT UR4, UR36, 0x2, URZ, 0xfc, !UPT ;  /* 0x0000000224047892 */ /* 0x000fcc000f8efc3f */
[----:B-1----:R-:W-:-:S05]  /*24830*/  IMAD.U32 R0, RZ, RZ, UR4 ;  /* 0x00000004ff007e24 */ /* 0x002fca000f8e00ff */
[----:B------:R-:W-:-:S13]  /*24840*/  ISETP.NE.AND P2, PT, R0, 0x3, PT ;  /* 0x000000030000780c */ /* 0x000fda0003f45270 */
[----:B------:R-:W-:Y:S05]  /*24850*/  @!P2 BRA `(.L_x_11669) ;  /* 0x000000000004a947 */ /* 0x000fea0003800000 */
[----:B------:R-:W-:Y:S01]  /*24860*/  BPT.TRAP 0x1 ;  /* 0x000000040000795c */ /* 0x000fe20000300000 */
.L_x_11669:
        /* <DEDUP_REMOVED lines=12> */
.L_x_11772:
[----:B------:R-:W3:Y:S02]  /*24930*/  SYNCS.PHASECHK.TRANS64.TRYWAIT P0, [R3+URZ], R0 ;  /* 0x00000000030075a7 */ /* 0x000ee4000800017f */
[----:B---3--:R-:W-:Y:S05]  /*24940*/  @!P0 BRA `(.L_x_11671) ;  /* 0x0000002400948947 */ /* 0x008fea0003800000 */
.L_x_11773:
[----:B------:R-:W-:Y:S05]  /*24950*/  @!P2 BRA `(.L_x_11672) ;  /* 0x000000000004a947 */ /* 0x000fea0003800000 */
[----:B------:R-:W-:Y:S01]  /*24960*/  BPT.TRAP 0x1 ;  /* 0x000000040000795c */ /* 0x000fe20000300000 */
.L_x_11672:
[----:B---3--:R-:W-:-:S04]  /*24970*/  VIADD R3, R7, 0x2d860 ;  /* 0x0002d86007037836 */ /* 0x008fc80000000000 */
[----:B-1----:R-:W-:-:S04]  /*24980*/  IMAD R5, R24, 0x8, R3 ;  /* 0x0000000818057824 */ /* 0x002fc800078e0203 */
[----:B------:R-:W1:Y:S02]  /*24990*/  SYNCS.PHASECHK.TRANS64.TRYWAIT P0, [R5+URZ], R4 ;  /* 0x00000004050075a7 */ /* 0x000e64000800017f */
[----:B-1----:R-:W-:Y:S05]  /*249a0*/  @!P0 BRA `(.L_x_11673) ;  /* 0x0000002400908947 */ /* 0x002fea0003800000 */
.L_x_11774:
[----:B------:R-:W-:-:S07]  /*249b0*/  IMAD R3, R6, 0x8, R3 ;  /* 0x0000000806037824 */ /* 0x000fce00078e0203 */
.L_x_11674:
[----:B---3--:R3:W4:Y:S02]  /*249c0*/  SYNCS.PHASECHK.TRANS64.TRYWAIT P0, [R3+URZ], R0 ;  /* 0x00000000030075a7 */ /* 0x008724000800017f */
[----:B----4-:R-:W-:Y:S05]  /*249d0*/  @!P0 NANOSLEEP.SYNCS 0x989680 ;  /* 0x009896800000895d */ /* 0x010fea0003900000 */
[----:B------:R-:W4:Y:S02]  /*249e0*/  @!P0 SYNCS.PHASECHK.TRANS64 P0, [R3+URZ], R0 ;  /* 0x00000000030085a7 */ /* 0x000f24000800007f */
[----:B----4-:R-:W-:Y:S05]  /*249f0*/  @!P0 BRA `(.L_x_11674) ;  /* 0xfffffffc00f08947 */ /* 0x010fea000383ffff */
.L_x_11285:
[----:B------:R-:W-:Y:S05]  /*24a00*/  BSYNC B9 ;  /* 0x0000000000097941 */ /* 0x000fea0003800000 */
.L_x_11282:
[----:B------:R-:W-:Y:S05]  /*24a10*/  EXIT ;  /* 0x000000000000794d */ /* 0x000fea0003800000 */
.L_x_11309:
[----:B0-----:R0:W1:Y:S02]  /*24a20*/  SYNCS.PHASECHK.TRANS64.TRYWAIT P5, [R14+URZ+0x2d890], R85 ;  /* 0x02d890550e0075a7 */ /* 0x00106400080a017f */
[----:B-1----:R-:W-:Y:S05]  /*24a30*/  @!P5 NANOSLEEP.SYNCS 0x989680 ;  /* 0x009896800000d95d */ /* 0x002fea0003900000 */
[----:B------:R-:W1:Y:S02]  /*24a40*/  @!P5 SYNCS.PHASECHK.TRANS64 P5, [R14+URZ+0x2d890], R85 ;  /* 0x02d890550e00d5a7 */ /* 0x000e6400080a007f */
[----:B-1----:R-:W-:Y:S05]  /*24a50*/  @!P5 BRA `(.L_x_11309) ;  /* 0xfffffffc00f0d947 */ /* 0x002fea000383ffff */
[----:B------:R-:W-:Y:S05]  /*24a60*/  BRA `(.L_x_11675) ;  /* 0xfffffde8007c7947 */ /* 0x000fea000383ffff */
.L_x_11337:
[----:B0-----:R0:W1:Y:S02]  /*24a70*/  SYNCS.PHASECHK.TRANS64.TRYWAIT P5, [R14+URZ+0x2d890], R85 ;  /* 0x02d890550e0075a7 */ /* 0x00106400080a017f */
[----:B-1----:R-:W-:Y:S05]  /*24a80*/  @!P5 NANOSLEEP.SYNCS 0x989680 ;  /* 0x009896800000d95d */ /* 0x002fea0003900000 */
[----:B------:R-:W1:Y:S02]  /*24a90*/  @!P5 SYNCS.PHASECHK.TRANS64 P5, [R14+URZ+0x2d890], R85 ;  /* 0x02d890550e00d5a7 */ /* 0x000e6400080a007f */
[----:B-1----:R-:W-:Y:S05]  /*24aa0*/  @!P5 BRA `(.L_x_11337) ;  /* 0xfffffffc00f0d947 */ /* 0x002fea000383ffff */
[----:B------:R-:W-:Y:S05]  /*24ab0*/  BRA `(.L_x_11676) ;  /* 0xfffffe0400347947 */ /* 0x000fea000383ffff */
.L_x_11350:
[----:B0-----:R0:W1:Y:S02]  /*24ac0*/  SYNCS.PHASECHK.TRANS64.TRYWAIT P4, [R14+URZ+0x2d890], R85 ;  /* 0x02d890550e0075a7 */ /* 0x001064000808017f */
[----:B-1----:R-:W-:Y:S05]  /*24ad0*/  @!P4 NANOSLEEP.SYNCS 0x989680 ;  /* 0x009896800000c95d */ /* 0x002fea0003900000 */
[----:B------:R-:W1:Y:S02]  /*24ae0*/  @!P4 SYNCS.PHASECHK.TRANS64 P4, [R14+URZ+0x2d890], R85 ;  /* 0x02d890550e00c5a7 */ /* 0x000e64000808007f */
[----:B-1----:R-:W-:Y:S05]  /*24af0*/  @!P4 BRA `(.L_x_11350) ;  /* 0xfffffffc00f0c947 */ /* 0x002fea000383ffff */
[----:B------:R-:W-:Y:S05]  /*24b00*/  BRA `(.L_x_11677) ;  /* 0xfffffe1c00c47947 */ /* 0x000fea000383ffff */
.L_x_11354:
[----:B--2---:R2:W3:Y:S02]  /*24b10*/  SYNCS.PHASECHK.TRANS64.TRYWAIT P3, [R14+URZ+0x2d8b0], R85 ;  /* 0x02d8b0550e0075a7 */ /* 0x0044e4000806017f */
[----:B---3--:R-:W-:Y:S05]  /*24b20*/  @!P3 NANOSLEEP.SYNCS 0x989680 ;  /* 0x009896800000b95d */ /* 0x008fea0003900000 */
[----:B------:R-:W3:Y:S02]  /*24b30*/  @!P3 SYNCS.PHASECHK.TRANS64 P3, [R14+URZ+0x2d8b0], R85 ;  /* 0x02d8b0550e00b5a7 */ /* 0x000ee4000806007f */
[----:B---3--:R-:W-:Y:S05]  /*24b40*/  @!P3 BRA `(.L_x_11354) ;  /* 0xfffffffc00f0b947 */ /* 0x008fea000383ffff */
[----:B------:R-:W-:Y:S05]  /*24b50*/  BRA `(.L_x_11678) ;  /* 0xfffffe20005c7947 */ /* 0x000fea000383ffff */
.L_x_11368:
        /* <DEDUP_REMOVED lines=13> */
.L_x_11680:
[----:B------:R-:W-:Y:S05]  /*24c30*/  BSYNC B0 ;  /* 0x0000000000007941 */ /* 0x000fea0003800000 */
.L_x_11679:
[----:B------:R-:W-:Y:S01]  /*24c40*/  IMAD.MOV.U32 R156, RZ, RZ, R14 ;  /* 0x000000ffff9c7224 */ /* 0x000fe200078e000e */
[----:B------:R-:W-:Y:S06]  /*24c50*/  BRA `(.L_x_11681) ;  /* 0xfffffe2800b87947 */ /* 0x000fec000383ffff */
.L_x_11379:
[----:B------:R-:W-:Y:S01]  /*24c60*/  BSSY B1, `(.L_x_11682) ;  /* 0x0000007000017945 */ /* 0x000fe20003800000 */
[----:B------:R-:W-:Y:S02]  /*24c70*/  IMAD.MOV.U32 R12, RZ, RZ, RZ ;  /* 0x000000ffff0c7224 */ /* 0x000fe400078e00ff */
[----:B------:R-:W-:Y:S02]  /*24c80*/  IMAD.MOV.U32 R11, RZ, RZ, 0x1e1f ;  /* 0x00001e1fff0b7424 */ /* 0x000fe400078e00ff */
[----:B------:R-:W-:-:S07]  /*24c90*/  IMAD.MOV.U32 R15, RZ, RZ, -0x1 ;  /* 0xffffffffff0f7424 */ /* 0x000fce00078e00ff */
[----:B------:R-:W-:Y:S05]  /*24ca0*/  WARPSYNC.COLLECTIVE R15, `(.L_x_11683) ;  /* 0x000000000f087348 */ /* 0x000fea0003c00000 */
[----:B------:R0:W1:Y:S02]  /*24cb0*/  SHFL.IDX P6, R14, R13, R12, R11 ;  /* 0x0000000c0d0e7389 */ /* 0x00006400000c000b */
[----:B01----:R-:W-:Y:S01]  /*24cc0*/  ENDCOLLECTIVE ;  /* 0x000000000000791b */ /* 0x003fe20003800000 */
.L_x_11683:
[----:B------:R-:W-:Y:S05]  /*24cd0*/  BSYNC B1 ;  /* 0x0000000000017941 */ /* 0x000fea0003800000 */
.L_x_11682:
        /* <DEDUP_REMOVED lines=8> */
.L_x_11684:
[----:B------:R-:W-:Y:S02]  /*24d60*/  IMAD.MOV.U32 R13, RZ, RZ, R5 ;  /* 0x000000ffff0d7224 */ /* 0x000fe400078e0005 */
[----:B------:R-:W-:-:S07]  /*24d70*/  IMAD.MOV.U32 R0, RZ, RZ, R14 ;  /* 0x000000ffff007224 */ /* 0x000fce00078e000e */
[----:B------:R-:W-:Y:S05]  /*24d80*/  WARPSYNC.COLLECTIVE R15, `(.L_x_11685) ;  /* 0x000000000f087348 */ /* 0x000fea0003c00000 */
[----:B------:R0:W1:Y:S02]  /*24d90*/  SHFL.IDX P6, R14, R13, R12, R11 ;  /* 0x0000000c0d0e7389 */ /* 0x00006400000c000b */
[----:B01----:R-:W-:Y:S01]  /*24da0*/  ENDCOLLECTIVE ;  /* 0x000000000000791b */ /* 0x003fe20003800000 */
.L_x_11685:
[----:B------:R-:W-:Y:S02]  /*24db0*/  IMAD.MOV.U32 R13, RZ, RZ, R4 ;  /* 0x000000ffff0d7224 */ /* 0x000fe400078e0004 */
[----:B------:R-:W-:-:S07]  /*24dc0*/  IMAD.MOV.U32 R5, RZ, RZ, R14 ;  /* 0x000000ffff057224 */ /* 0x000fce00078e000e */
[----:B------:R-:W-:Y:S05]  /*24dd0*/  WARPSYNC.COLLECTIVE R15, `(.L_x_11686) ;  /* 0x000000000f087348 */ /* 0x000fea0003c00000 */
[----:B------:R0:W1:Y:S02]  /*24de0*/  SHFL.IDX P6, R14, R13, R12, R11 ;  /* 0x0000000c0d0e7389 */ /* 0x00006400000c000b */
[----:B01----:R-:W-:Y:S01]  /*24df0*/  ENDCOLLECTIVE ;  /* 0x000000000000791b */ /* 0x003fe20003800000 */
.L_x_11686:
[----:B------:R-:W-:Y:S05]  /*24e00*/  BRA `(.L_x_11687) ;  /* 0xfffffe3000347947 */ /* 0x000fea000383ffff */
.L_x_11383:
[----:B0-----:R0:W1:Y:S02]  /*24e10*/  SYNCS.PHASECHK.TRANS64.TRYWAIT P1, [R2+URZ+0x2d800], R3 ;  /* 0x02d80003020075a7 */ /* 0x001064000802017f */
[----:B-1----:R-:W-:Y:S05]  /*24e20*/  @!P1 NANOSLEEP.SYNCS 0x989680 ;  /* 0x009896800000995d */ /* 0x002fea0003900000 */
[----:B------:R-:W1:Y:S02]  /*24e30*/  @!P1 SYNCS.PHASECHK.TRANS64 P1, [R2+URZ+0x2d800], R3 ;  /* 0x02d80003020095a7 */ /* 0x000e64000802007f */
[----:B-1----:R-:W-:Y:S05]  /*24e40*/  @!P1 BRA `(.L_x_11383) ;  /* 0xfffffffc00f09947 */ /* 0x002fea000383ffff */
[----:B------:R-:W-:Y:S05]  /*24e50*/  BRA `(.L_x_11688) ;  /* 0xfffffe3800787947 */ /* 0x000fea000383ffff */
.L_x_11395:
[----:B------:R-:W-:Y:S01]  /*24e60*/  BSSY B1, `(.L_x_11689) ;  /* 0x0000007000017945 */ /* 0x000fe20003800000 */
[----:B------:R-:W-:Y:S02]  /*24e70*/  IMAD.MOV.U32 R12, RZ, RZ, RZ ;  /* 0x000000ffff0c7224 */ /* 0x000fe400078e00ff */
[----:B------:R-:W-:Y:S02]  /*24e80*/  IMAD.MOV.U32 R11, RZ, RZ, 0x1e1f ;  /* 0x00001e1fff0b7424 */ /* 0x000fe400078e00ff */
[----:B------:R-:W-:-:S07]  /*24e90*/  IMAD.MOV.U32 R15, RZ, RZ, -0x1 ;  /* 0xffffffffff0f7424 */ /* 0x000fce00078e00ff */
[----:B------:R-:W-:Y:S05]  /*24ea0*/  WARPSYNC.COLLECTIVE R15, `(.L_x_11690) ;  /* 0x000000000f087348 */ /* 0x000fea0003c00000 */
[----:B------:R0:W1:Y:S02]  /*24eb0*/  SHFL.IDX P6, R14, R13, R12, R11 ;  /* 0x0000000c0d0e7389 */ /* 0x00006400000c000b */
[----:B01----:R-:W-:Y:S01]  /*24ec0*/  ENDCOLLECTIVE ;  /* 0x000000000000791b */ /* 0x003fe20003800000 */
.L_x_11690:
[----:B------:R-:W-:Y:S05]  /*24ed0*/  BSYNC B1 ;  /* 0x0000000000017941 */ /* 0x000fea0003800000 */
.L_x_11689:
        /* <DEDUP_REMOVED lines=8> */
.L_x_11691:
[----:B------:R-:W-:Y:S02]  /*24f60*/  IMAD.MOV.U32 R37, RZ, RZ, R3 ;  /* 0x000000ffff257224 */ /* 0x000fe400078e0003 */
[----:B------:R-:W-:Y:S02]  /*24f70*/  IMAD.MOV.U32 R13, RZ, RZ, R5 ;  /* 0x000000ffff0d7224 */ /* 0x000fe400078e0005 */
[----:B------:R-:W-:-:S07]  /*24f80*/  IMAD.MOV.U32 R0, RZ, RZ, R14 ;  /* 0x000000ffff007224 */ /* 0x000fce00078e000e */
[----:B------:R-:W-:Y:S05]  /*24f90*/  WARPSYNC.COLLECTIVE R15, `(.L_x_11692) ;  /* 0x000000000f087348 */ /* 0x000fea0003c00000 */
[----:B------:R0:W1:Y:S02]  /*24fa0*/  SHFL.IDX P6, R14, R13, R12, R11 ;  /* 0x0000000c0d0e7389 */ /* 0x00006400000c000b */
[----:B01----:R-:W-:Y:S01]  /*24fb0*/  ENDCOLLECTIVE ;  /* 0x000000000000791b */ /* 0x003fe20003800000 */
.L_x_11692:
[----:B------:R-:W-:Y:S02]  /*24fc0*/  IMAD.MOV.U32 R36, RZ, RZ, R0 ;  /* 0x000000ffff247224 */ /* 0x000fe400078e0000 */
[----:B------:R-:W-:Y:S02]  /*24fd0*/  IMAD.MOV.U32 R13, RZ, RZ, R4 ;  /* 0x000000ffff0d7224 */ /* 0x000fe400078e0004 */
[----:B------:R-:W-:-:S07]  /*24fe0*/  IMAD.MOV.U32 R5, RZ, RZ, R14 ;  /* 0x000000ffff057224 */ /* 0x000fce00078e000e */
[----:B------:R-:W-:Y:S05]  /*24ff0*/  WARPSYNC.COLLECTIVE R15, `(.L_x_11693) ;  /* 0x000000000f087348 */ /* 0x000fea0003c00000 */
[----:B------:R0:W1:Y:S02]  /*25000*/  SHFL.IDX P6, R14, R13, R12, R11 ;  /* 0x0000000c0d0e7389 */ /* 0x00006400000c000b */
[----:B01----:R-:W-:Y:S01]  /*25010*/  ENDCOLLECTIVE ;  /* 0x000000000000791b */ /* 0x003fe20003800000 */
.L_x_11693:
[----:B------:R-:W-:Y:S05]  /*25020*/  BRA `(.L_x_11694) ;  /* 0xfffffe4c00b07947 */ /* 0x000fea000383ffff */
.L_x_11399:
[----:B0-----:R0:W1:Y:S02]  /*25030*/  SYNCS.PHASECHK.TRANS64.TRYWAIT P1, [R2+URZ+0x2d800], R3 ;  /* 0x02d80003020075a7 */ /* 0x001064000802017f */
[----:B-1----:R-:W-:Y:S05]  /*25040*/  @!P1 NANOSLEEP.SYNCS 0x989680 ;  /* 0x009896800000995d */ /* 0x002fea0003900000 */
[----:B------:R-:W1:Y:S02]  /*25050*/  @!P1 SYNCS.PHASECHK.TRANS64 P1, [R2+URZ+0x2d800], R3 ;  /* 0x02d80003020095a7 */ /* 0x000e64000802007f */
[----:B-1----:R-:W-:Y:S05]  /*25060*/  @!P1 BRA `(.L_x_11399) ;  /* 0xfffffffc00f09947 */ /* 0x002fea000383ffff */
[----:B------:R-:W-:Y:S05]  /*25070*/  BRA `(.L_x_11695) ;  /* 0xfffffe5400487947 */ /* 0x000fea000383ffff */
.L_x_11407:
[----:B-1----:R1:W2:Y:S02]  /*25080*/  SYNCS.PHASECHK.TRANS64.TRYWAIT P2, [R0+URZ+0x2d830], R3 ;  /* 0x02d83003000075a7 */ /* 0x0022a4000804017f */
[----:B--2---:R-:W-:Y:S05]  /*25090*/  @!P2 NANOSLEEP.SYNCS 0x989680 ;  /* 0x009896800000a95d */ /* 0x004fea0003900000 */
[----:B------:R-:W2:Y:S02]  /*250a0*/  @!P2 SYNCS.PHASECHK.TRANS64 P2, [R0+URZ+0x2d830], R3 ;  /* 0x02d830030000a5a7 */ /* 0x000ea4000804007f */
[----:B--2---:R-:W-:Y:S05]  /*250b0*/  @!P2 BRA `(.L_x_11407) ;  /* 0xfffffffc00f0a947 */ /* 0x004fea000383ffff */
[----:B------:R-:W-:Y:S05]  /*250c0*/  BRA `(.L_x_11406) ;  /* 0xfffffe6800f07947 */ /* 0x000fea000383ffff */
.L_x_11425:
[----:B-1----:R1:W2:Y:S02]  /*250d0*/  SYNCS.PHASECHK.TRANS64.TRYWAIT P4, [R11+URZ+0x2d830], R10 ;  /* 0x02d8300a0b0075a7 */ /* 0x0022a4000808017f */
[----:B--2---:R-:W-:Y:S05]  /*250e0*/  @!P4 NANOSLEEP.SYNCS 0x989680 ;  /* 0x009896800000c95d */ /* 0x004fea0003900000 */
[----:B------:R-:W2:Y:S02]  /*250f0*/  @!P4 SYNCS.PHASECHK.TRANS64 P4, [R11+URZ+0x2d830], R10 ;  /* 0x02d8300a0b00c5a7 */ /* 0x000ea4000808007f */
[----:B--2---:R-:W-:Y:S05]  /*25100*/  @!P4 BRA `(.L_x_11425) ;  /* 0xfffffffc00f0c947 */ /* 0x004fea000383ffff */
[----:B------:R-:W-:Y:S05]  /*25110*/  BRA `(.L_x_11424) ;  /* 0xfffffea800747947 */ /* 0x000fea000383ffff */
.L_x_11429:
[----:B-1----:R1:W2:Y:S02]  /*25120*/  SYNCS.PHASECHK.TRANS64.TRYWAIT P3, [R11+URZ+0x2d850], R10 ;  /* 0x02d8500a0b0075a7 */ /* 0x0022a4000806017f */
[----:B--2---:R-:W-:Y:S05]  /*25130*/  @!P3 NANOSLEEP.SYNCS 0x989680 ;  /* 0x009896800000b95d */ /* 0x004fea0003900000 */
[----:B------:R-:W2:Y:S02]  /*25140*/  @!P3 SYNCS.PHASECHK.TRANS64 P3, [R11+URZ+0x2d850], R10 ;  /* 0x02d8500a0b00b5a7 */ /* 0x000ea4000806007f */
[----:B--2---:R-:W-:Y:S05]  /*25150*/  @!P3 BRA `(.L_x_11429) ;  /* 0xfffffffc00f0b947 */ /* 0x004fea000383ffff */
[----:B------:R-:W-:Y:S05]  /*25160*/  BRA `(.L_x_11426) ;  /* 0xfffffeac00747947 */ /* 0x000fea000383ffff */
.L_x_11448:
[----:B-1----:R1:W2:Y:S02]  /*25170*/  SYNCS.PHASECHK.TRANS64.TRYWAIT P3, [R12+URZ+0x2d830], R13 ;  /* 0x02d8300d0c0075a7 */ /* 0x0022a4000806017f */
[----:B--2---:R-:W-:Y:S05]  /*25180*/  @!P3 NANOSLEEP.SYNCS 0x989680 ;  /* 0x009896800000b95d */ /* 0x004fea0003900000 */
[----:B------:R-:W2:Y:S02]  /*25190*/  @!P3 SYNCS.PHASECHK.TRANS64 P3, [R12+URZ+0x2d830], R13 ;  /* 0x02d8300d0c00b5a7 */ /* 0x000ea4000806007f */
[----:B--2---:R-:W-:Y:S05]  /*251a0*/  @!P3 BRA `(.L_x_11448) ;  /* 0xfffffffc00f0b947 */ /* 0x004fea000383ffff */
[----:B------:R-:W-:Y:S05]  /*251b0*/  BRA `(.L_x_11447) ;  /* 0xfffffee400dc7947 */ /* 0x000fea000383ffff */
.L_x_11452:
[----:B-1----:R1:W2:Y:S02]  /*251c0*/  SYNCS.PHASECHK.TRANS64.TRYWAIT P2, [R13+URZ+0x2d850], R12 ;  /* 0x02d8500c0d0075a7 */ /* 0x0022a4000804017f */
[----:B--2---:R-:W-:Y:S05]  /*251d0*/  @!P2 NANOSLEEP.SYNCS 0x989680 ;  /* 0x009896800000a95d */ /* 0x004fea0003900000 */
[----:B------:R-:W2:Y:S02]  /*251e0*/  @!P2 SYNCS.PHASECHK.TRANS64 P2, [R13+URZ+0x2d850], R12 ;  /* 0x02d8500c0d00a5a7 */ /* 0x000ea4000804007f */
[----:B--2---:R-:W-:Y:S05]  /*251f0*/  @!P2 BRA `(.L_x_11452) ;  /* 0xfffffffc00f0a947 */ /* 0x004fea000383ffff */
[----:B------:R-:W-:Y:S05]  /*25200*/  BRA `(.L_x_11449) ;  /* 0xfffffee800dc7947 */ /* 0x000fea000383ffff */
.L_x_11459:
[----:B-1----:R1:W2:Y:S02]  /*25210*/  SYNCS.PHASECHK.TRANS64.TRYWAIT P3, [R12+URZ+0x2d830], R13 ;  /* 0x02d8300d0c0075a7 */ /* 0x0022a4000806017f */
[----:B--2---:R-:W-:Y:S05]  /*25220*/  @!P3 NANOSLEEP.SYNCS 0x989680 ;  /* 0x009896800000b95d */ /* 0x004fea0003900000 */
[----:B------:R-:W2:Y:S02]  /*25230*/  @!P3 SYNCS.PHASECHK.TRANS64 P3, [R12+URZ+0x2d830], R13 ;  /* 0x02d8300d0c00b5a7 */ /* 0x000ea4000806007f */
[----:B--2---:R-:W-:Y:S05]  /*25240*/  @!P3 BRA `(.L_x_11459) ;  /* 0xfffffffc00f0b947 */ /* 0x004fea000383ffff */
[----:B------:R-:W-:Y:S05]  /*25250*/  BRA `(.L_x_11458) ;  /* 0xffffff1000ac7947 */ /* 0x000fea000383ffff */
.L_x_11463:
[----:B-1----:R1:W2:Y:S02]  /*25260*/  SYNCS.PHASECHK.TRANS64.TRYWAIT P2, [R13+URZ+0x2d850], R12 ;  /* 0x02d8500c0d0075a7 */ /* 0x0022a4000804017f */
[----:B--2---:R-:W-:Y:S05]  /*25270*/  @!P2 NANOSLEEP.SYNCS 0x989680 ;  /* 0x009896800000a95d */ /* 0x004fea0003900000 */
[----:B------:R-:W2:Y:S02]  /*25280*/  @!P2 SYNCS.PHASECHK.TRANS64 P2, [R13+URZ+0x2d850], R12 ;  /* 0x02d8500c0d00a5a7 */ /* 0x000ea4000804007f */
[----:B--2---:R-:W-:Y:S05]  /*25290*/  @!P2 BRA `(.L_x_11463) ;  /* 0xfffffffc00f0a947 */ /* 0x004fea000383ffff */
[----:B------:R-:W-:Y:S05]  /*252a0*/  BRA `(.L_x_11460) ;  /* 0xffffff1400ac7947 */ /* 0x000fea000383ffff */
.L_x_11476:
[----:B-1----:R1:W2:Y:S02]  /*252b0*/  SYNCS.PHASECHK.TRANS64.TRYWAIT P0, [R11+URZ+0x2d850], R0 ;  /* 0x02d850000b0075a7 */ /* 0x0022a4000800017f */
[----:B--2---:R-:W-:Y:S05]  /*252c0*/  @!P0 NANOSLEEP.SYNCS 0x989680 ;  /* 0x009896800000895d */ /* 0x004fea0003900000 */
[----:B------:R-:W2:Y:S02]  /*252d0*/  @!P0 SYNCS.PHASECHK.TRANS64 P0, [R11+URZ+0x2d850], R0 ;  /* 0x02d850000b0085a7 */ /* 0x000ea4000800007f */
[----:B--2---:R-:W-:Y:S05]  /*252e0*/  @!P0 BRA `(.L_x_11476) ;  /* 0xfffffffc00f08947 */ /* 0x004fea000383ffff */
[----:B------:R-:W-:Y:S05]  /*252f0*/  BRA `(.L_x_11475) ;  /* 0xffffff4c00747947 */ /* 0x000fea000383ffff */
.L_x_11486:
[----:B------:R-:W-:Y:S02]  /*25300*/  IMAD.MOV.U32 R13, RZ, RZ, R4 ;  /* 0x000000ffff0d7224 */ /* 0x000fe400078e0004 */
[----:B------:R-:W-:Y:S02]  /*25310*/  IMAD.MOV.U32 R12, RZ, RZ, RZ ;  /* 0x000000ffff0c7224 */ /* 0x000fe400078e00ff */
[----:B------:R-:W-:Y:S02]  /*25320*/  IMAD.MOV.U32 R11, RZ, RZ, 0x1c1f ;  /* 0x00001c1fff0b7424 */ /* 0x000fe400078e00ff */
[----:B------:R-:W-:-:S07]  /*25330*/  IMAD.MOV.U32 R15, RZ, RZ, -0x1 ;  /* 0xffffffffff0f7424 */ /* 0x000fce00078e00ff */
[----:B-1----:R-:W-:Y:S05]  /*25340*/  WARPSYNC.COLLECTIVE R15, `(.L_x_11696) ;  /* 0x000000000f087348 */ /* 0x002fea0003c00000 */
[----:B------:R0:W2:Y:S02]  /*25350*/  SHFL.IDX P6, R14, R13, R12, R11 ;  /* 0x0000000c0d0e7389 */ /* 0x0000a400000c000b */
[----:B012---:R-:W-:Y:S01]  /*25360*/  ENDCOLLECTIVE ;  /* 0x000000000000791b */ /* 0x007fe20003800000 */
.L_x_11696:
[----:B------:R-:W-:Y:S02]  /*25370*/  IMAD.MOV.U32 R13, RZ, RZ, R0 ;  /* 0x000000ffff0d7224 */ /* 0x000fe400078e0000 */
[----:B------:R-:W-:-:S07]  /*25380*/  IMAD.MOV.U32 R3, RZ, RZ, R14 ;  /* 0x000000ffff037224 */ /* 0x000fce00078e000e */
[----:B------:R-:W-:Y:S05]  /*25390*/  WARPSYNC.COLLECTIVE R15, `(.L_x_11697) ;  /* 0x000000000f087348 */ /* 0x000fea0003c00000 */
[----:B------:R0:W1:Y:S02]  /*253a0*/  SHFL.IDX P6, R14, R13, R12, R11 ;  /* 0x0000000c0d0e7389 */ /* 0x00006400000c000b */
[----:B01----:R-:W-:Y:S01]  /*253b0*/  ENDCOLLECTIVE ;  /* 0x000000000000791b */ /* 0x003fe20003800000 */
.L_x_11697:
[----:B------:R-:W-:Y:S05]  /*253c0*/  BRA `(.L_x_11698) ;  /* 0xffffff7000807947 */ /* 0x000fea000383ffff */
.L_x_11489:
[----:B------:R-:W-:Y:S01]  /*253d0*/  BSSY B1, `(.L_x_11699) ;  /* 0x0000008000017945 */ /* 0x000fe20003800000 */
[----:B----4-:R-:W-:Y:S02]  /*253e0*/  IMAD.MOV.U32 R13, RZ, RZ, R4 ;  /* 0x000000ffff0d7224 */ /* 0x010fe400078e0004 */
[----:B------:R-:W-:Y:S02]  /*253f0*/  IMAD.MOV.U32 R12, RZ, RZ, 0x1 ;  /* 0x00000001ff0c7424 */ /* 0x000fe400078e00ff */
[----:B------:R-:W-:Y:S02]  /*25400*/  IMAD.MOV.U32 R11, RZ, RZ, 0x1c1f ;  /* 0x00001c1fff0b7424 */ /* 0x000fe400078e00ff */
[----:B------:R-:W-:-:S07]  /*25410*/  IMAD.MOV.U32 R15, RZ, RZ, -0x1 ;  /* 0xffffffffff0f7424 */ /* 0x000fce00078e00ff */
[----:B0123--:R-:W-:Y:S05]  /*25420*/  WARPSYNC.COLLECTIVE R15, `(.L_x_11700) ;  /* 0x000000000f087348 */ /* 0x00ffea0003c00000 */
[----:B---3--:R3:W4:Y:S02]  /*25430*/  SHFL.IDX P6, R14, R13, R12, R11 ;  /* 0x0000000c0d0e7389 */ /* 0x00872400000c000b */
[----:B01234-:R-:W-:Y:S01]  /*25440*/  ENDCOLLECTIVE ;  /* 0x000000000000791b */ /* 0x01ffe20003800000 */
.L_x_11700:
[----:B------:R-:W-:Y:S05]  /*25450*/  BSYNC B1 ;  /* 0x0000000000017941 */ /* 0x000fea0003800000 */
.L_x_11699:
        /* <DEDUP_REMOVED lines=8> */
.L_x_11701:
[----:B------:R-:W-:Y:S05]  /*254e0*/  BRA `(.L_x_11702) ;  /* 0xffffff7000947947 */ /* 0x000fea000383ffff */
.L_x_11514:
[----:B------:R-:W1:Y:S01]  /*254f0*/  S2R R11, SR_TID.X ;  /* 0x00000000000b7919 */ /* 0x000e620000002100 */
[----:B------:R-:W-:Y:S01]  /*25500*/  BSSY B1, `(.L_x_11703) ;  /* 0x000000a000017945 */ /* 0x000fe20003800000 */
[----:B0-----:R-:W-:Y:S02]  /*25510*/  IMAD.MOV.U32 R12, RZ, RZ, RZ ;  /* 0x000000ffff0c7224 */ /* 0x001fe400078e00ff */
[----:B------:R-:W-:Y:S01]  /*25520*/  IMAD.MOV.U32 R15, RZ, RZ, -0x1 ;  /* 0xffffffffff0f7424 */ /* 0x000fe200078e00ff */
[----:B-1----:R-:W-:-:S04]  /*25530*/  SHF.R.U32.HI R11, RZ, 0x5, R11 ;  /* 0x00000005ff0b7819 */ /* 0x002fc8000001160b */
[----:B------:R-:W-:-:S05]  /*25540*/  LOP3.LUT R11, R11, 0x3, RZ, 0xc0, !PT ;  /* 0x000000030b0b7812 */ /* 0x000fca00078ec0ff */
[----:B------:R-:W-:Y:S02]  /*25550*/  IMAD.MOV.U32 R13, RZ, RZ, R11 ;  /* 0x000000ffff0d7224 */ /* 0x000fe400078e000b */
[----:B------:R-:W-:-:S07]  /*25560*/  IMAD.MOV.U32 R11, RZ, RZ, 0x1f ;  /* 0x0000001fff0b7424 */ /* 0x000fce00078e00ff */
[----:B------:R-:W-:Y:S05]  /*25570*/  WARPSYNC.COLLECTIVE R15, `(.L_x_11704) ;  /* 0x000000000f087348 */ /* 0x000fea0003c00000 */
[----:B------:R0:W1:Y:S02]  /*25580*/  SHFL.IDX P6, R14, R13, R12, R11 ;  /* 0x0000000c0d0e7389 */ /* 0x00006400000c000b */
[----:B01----:R-:W-:Y:S01]  /*25590*/  ENDCOLLECTIVE ;  /* 0x000000000000791b */ /* 0x003fe20003800000 */
.L_x_11704:
[----:B------:R-:W-:Y:S05]  /*255a0*/  BSYNC B1 ;  /* 0x0000000000017941 */ /* 0x000fea0003800000 */
.L_x_11703:
[----:B------:R-:W-:Y:S05]  /*255b0*/  BRA `(.L_x_11705) ;  /* 0xffffff8800e07947 */ /* 0x000fea000383ffff */
.L_x_11516:
[----:B------:R-:W-:Y:S01]  /*255c0*/  BSSY B1, `(.L_x_11706) ;  /* 0x0000006000017945 */ /* 0x000fe20003800000 */
[----:B------:R-:W-:-:S07]  /*255d0*/  IMAD.MOV.U32 R15, RZ, RZ, -0x1 ;  /* 0xffffffffff0f7424 */ /* 0x000fce00078e00ff */
[----:B01----:R-:W-:Y:S05]  /*255e0*/  WARPSYNC.COLLECTIVE R15, `(.L_x_11707) ;  /* 0x000000000f0c7348 */ /* 0x003fea0003c00000 */
[----:B------:R-:W-:Y:S02]  /*255f0*/  ELECT P6, UR62, PT ;  /* 0x00000000003e782f */ /* 0x000fe400038c0000 */
[----:B------:R-:W-:Y:S01]  /*25600*/  MOV R14, UR62 ;  /* 0x0000003e000e7c02 */ /* 0x000fe20008000f00 */
[----:B01----:R-:W-:Y:S10]  /*25610*/  ENDCOLLECTIVE ;  /* 0x000000000000791b */ /* 0x003ff40003800000 */
.L_x_11707:
[----:B------:R-:W-:Y:S05]  /*25620*/  BSYNC B1 ;  /* 0x0000000000017941 */ /* 0x000fea0003800000 */
.L_x_11706:
[----:B------:R-:W-:Y:S01]  /*25630*/  PLOP3.LUT P2, PT, P6, PT, PT, 0x80, 0x0 ;  /* 0x000000000000781c */ /* 0x000fe2000374f070 */
[----:B------:R-:W-:-:S12]  /*25640*/  BRA `(.L_x_11515) ;  /* 0xffffff8800d47947 */ /* 0x000fd8000383ffff */
.L_x_11518:
[----:B-1----:R1:W2:Y:S02]  /*25650*/  SYNCS.PHASECHK.TRANS64.TRYWAIT P0, [R22+URZ+0x2d820], R3 ;  /* 0x02d82003160075a7 */ /* 0x0022a4000800017f */
[----:B--2---:R-:W-:Y:S05]  /*25660*/  @!P0 NANOSLEEP.SYNCS 0x989680 ;  /* 0x009896800000895d */ /* 0x004fea0003900000 */
[----:B------:R-:W2:Y:S02]  /*25670*/  @!P0 SYNCS.PHASECHK.TRANS64 P0, [R22+URZ+0x2d820], R3 ;  /* 0x02d82003160085a7 */ /* 0x000ea4000800007f */
[----:B--2---:R-:W-:Y:S05]  /*25680*/  @!P0 BRA `(.L_x_11518) ;  /* 0xfffffffc00f08947 */ /* 0x004fea000383ffff */
[----:B------:R-:W-:Y:S05]  /*25690*/  BRA `(.L_x_11708) ;  /* 0xffffff8800e47947 */ /* 0x000fea000383ffff */
.L_x_11522:
[----:B--2---:R2:W3:Y:S02]  /*256a0*/  SYNCS.PHASECHK.TRANS64.TRYWAIT P0, [R11+URZ+0x2d8a0], R10 ;  /* 0x02d8a00a0b0075a7 */ /* 0x0044e4000800017f */
[----:B---3--:R-:W-:Y:S05]  /*256b0*/  @!P0 NANOSLEEP.SYNCS 0x989680 ;  /* 0x009896800000895d */ /* 0x008fea0003900000 */
[----:B------:R-:W3:Y:S02]  /*256c0*/  @!P0 SYNCS.PHASECHK.TRANS64 P0, [R11+URZ+0x2d8a0], R10 ;  /* 0x02d8a00a0b0085a7 */ /* 0x000ee4000800007f */
[----:B---3--:R-:W-:Y:S05]  /*256d0*/  @!P0 BRA `(.L_x_11522) ;  /* 0xfffffffc00f08947 */ /* 0x008fea000383ffff */
[----:B------:R-:W-:Y:S05]  /*256e0*/  BRA `(.L_x_11709) ;  /* 0xffffff8c00007947 */ /* 0x000fea000383ffff */
.L_x_11529:
[----:B0-----:R0:W1:Y:S02]  /*256f0*/  SYNCS.PHASECHK.TRANS64.TRYWAIT P0, [R11+URZ+0x2d8c0], R10 ;  /* 0x02d8c00a0b0075a7 */ /* 0x001064000800017f */
[----:B-1----:R-:W-:Y:S05]  /*25700*/  @!P0 NANOSLEEP.SYNCS 0x989680 ;  /* 0x009896800000895d */ /* 0x002fea0003900000 */
[----:B------:R-:W1:Y:S02]  /*25710*/  @!P0 SYNCS.PHASECHK.TRANS64 P0, [R11+URZ+0x2d8c0], R10 ;  /* 0x02d8c00a0b0085a7 */ /* 0x000e64000800007f */
[----:B-1----:R-:W-:Y:S05]  /*25720*/  @!P0 BRA `(.L_x_11529) ;  /* 0xfffffffc00f08947 */ /* 0x002fea000383ffff */
[----:B------:R-:W-:Y:S05]  /*25730*/  BRA `(.L_x_11710) ;  /* 0xffffff8c00f47947 */ /* 0x000fea000383ffff */
.L_x_11538:
[----:B--2---:R2:W3:Y:S02]  /*25740*/  SYNCS.PHASECHK.TRANS64.TRYWAIT P0, [R6+URZ+0x2d8a0], R3 ;  /* 0x02d8a003060075a7 */ /* 0x0044e4000800017f */
[----:B---3--:R-:W-:Y:S05]  /*25750*/  @!P0 NANOSLEEP.SYNCS 0x989680 ;  /* 0x009896800000895d */ /* 0x008fea0003900000 */
[----:B------:R-:W3:Y:S02]  /*25760*/  @!P0 SYNCS.PHASECHK.TRANS64 P0, [R6+URZ+0x2d8a0], R3 ;  /* 0x02d8a003060085a7 */ /* 0x000ee4000800007f */
[----:B---3--:R-:W-:Y:S05]  /*25770*/  @!P0 BRA `(.L_x_11538) ;  /* 0xfffffffc00f08947 */ /* 0x008fea000383ffff */
[----:B------:R-:W-:Y:S05]  /*25780*/  BRA `(.L_x_11711) ;  /* 0xffffff94002c7947 */ /* 0x000fea000383ffff */
.L_x_11545:
[----:B0-----:R0:W1:Y:S02]  /*25790*/  SYNCS.PHASECHK.TRANS64.TRYWAIT P0, [R6+URZ+0x2d8c0], R3 ;  /* 0x02d8c003060075a7 */ /* 0x001064000800017f */
[----:B-1----:R-:W-:Y:S05]  /*257a0*/  @!P0 NANOSLEEP.SYNCS 0x989680 ;  /* 0x009896800000895d */ /* 0x002fea0003900000 */
[----:B------:R-:W1:Y:S02]  /*257b0*/  @!P0 SYNCS.PHASECHK.TRANS64 P0, [R6+URZ+0x2d8c0], R3 ;  /* 0x02d8c003060085a7 */ /* 0x000e64000800007f */
[----:B-1----:R-:W-:Y:S05]  /*257c0*/  @!P0 BRA `(.L_x_11545) ;  /* 0xfffffffc00f08947 */ /* 0x002fea000383ffff */
[----:B------:R-:W-:Y:S05]  /*257d0*/  BRA `(.L_x_11712) ;  /* 0xffffff98001c7947 */ /* 0x000fea000383ffff */
.L_x_11568:
[----:B------:R-:W3:Y:S01]  /*257e0*/  S2R R20, SR_TID.X ;  /* 0x0000000000147919 */ /* 0x000ee20000002100 */
[----:B------:R-:W-:Y:S01]  /*257f0*/  BSSY B0, `(.L_x_11713) ;  /* 0x000000a000007945 */ /* 0x000fe20003800000 */
[----:B0-----:R-:W-:Y:S02]  /*25800*/  IMAD.MOV.U32 R12, RZ, RZ, RZ ;  /* 0x000000ffff0c7224 */ /* 0x001fe400078e00ff */
[----:B------:R-:W-:Y:S02]  /*25810*/  IMAD.MOV.U32 R11, RZ, RZ, 0x1f ;  /* 0x0000001fff0b7424 */ /* 0x000fe400078e00ff */
[----:B------:R-:W-:Y:S01]  /*25820*/  IMAD.MOV.U32 R15, RZ, RZ, -0x1 ;  /* 0xffffffffff0f7424 */ /* 0x000fe200078e00ff */
[----:B---3--:R-:W-:-:S04]  /*25830*/  SHF.R.U32.HI R20, RZ, 0x5, R20 ;  /* 0x00000005ff147819 */ /* 0x008fc80000011614 */
[----:B------:R-:W-:-:S05]  /*25840*/  LOP3.LUT R20, R20, 0x3, RZ, 0xc0, !PT ;  /* 0x0000000314147812 */ /* 0x000fca00078ec0ff */
[----:B------:R-:W-:-:S07]  /*25850*/  IMAD.MOV.U32 R13, RZ, RZ, R20 ;  /* 0x000000ffff0d7224 */ /* 0x000fce00078e0014 */
[----:B-12---:R-:W-:Y:S05]  /*25860*/  WARPSYNC.COLLECTIVE R15, `(.L_x_11714) ;  /* 0x000000000f087348 */ /* 0x006fea0003c00000 */
[----:B------:R0:W3:Y:S02]  /*25870*/  SHFL.IDX P6, R14, R13, R12, R11 ;  /* 0x0000000c0d0e7389 */ /* 0x0000e400000c000b */
[----:B0123--:R-:W-:Y:S01]  /*25880*/  ENDCOLLECTIVE ;  /* 0x000000000000791b */ /* 0x00ffe20003800000 */
.L_x_11714:
[----:B------:R-:W-:Y:S05]  /*25890*/  BSYNC B0 ;  /* 0x0000000000007941 */ /* 0x000fea0003800000 */
.L_x_11713:
[----:B------:R-:W-:Y:S05]  /*258a0*/  BRA `(.L_x_11715) ;  /* 0xffffffa400a47947 */ /* 0x000fea000383ffff */
.L_x_11570:
[----:B------:R-:W-:Y:S01]  /*258b0*/  BSSY B0, `(.L_x_11716) ;  /* 0x0000006000007945 */ /* 0x000fe20003800000 */
[----:B------:R-:W-:-:S07]  /*258c0*/  IMAD.MOV.U32 R15, RZ, RZ, -0x1 ;  /* 0xffffffffff0f7424 */ /* 0x000fce00078e00ff */
[----:B0123--:R-:W-:Y:S05]  /*258d0*/  WARPSYNC.COLLECTIVE R15, `(.L_x_11717) ;  /* 0x000000000f0c7348 */ /* 0x00ffea0003c00000 */
[----:B------:R-:W-:Y:S02]  /*258e0*/  ELECT P6, UR62, PT ;  /* 0x00000000003e782f */ /* 0x000fe400038c0000 */
[----:B------:R-:W-:Y:S01]  /*258f0*/  MOV R14, UR62 ;  /* 0x0000003e000e7c02 */ /* 0x000fe20008000f00 */
[----:B0123--:R-:W-:Y:S10]  /*25900*/  ENDCOLLECTIVE ;  /* 0x000000000000791b */ /* 0x00fff40003800000 */
.L_x_11717:
[----:B------:R-:W-:Y:S05]  /*25910*/  BSYNC B0 ;  /* 0x0000000000007941 */ /* 0x000fea0003800000 */
.L_x_11716:
[----:B------:R-:W-:Y:S05]  /*25920*/  BRA `(.L_x_11718) ;  /* 0xffffffa400a47947 */ /* 0x000fea000383ffff */
.L_x_11572:
[----:B---3--:R3:W4:Y:S02]  /*25930*/  SYNCS.PHASECHK.TRANS64.TRYWAIT P0, [R0+URZ+0x2d840], R2 ;  /* 0x02d84002000075a7 */ /* 0x008724000800017f */
[----:B----4-:R-:W-:Y:S05]  /*25940*/  @!P0 NANOSLEEP.SYNCS 0x989680 ;  /* 0x009896800000895d */ /* 0x010fea0003900000 */
[----:B------:R-:W4:Y:S02]  /*25950*/  @!P0 SYNCS.PHASECHK.TRANS64 P0, [R0+URZ+0x2d840], R2 ;  /* 0x02d84002000085a7 */ /* 0x000f24000800007f */
[----:B----4-:R-:W-:Y:S05]  /*25960*/  @!P0 BRA `(.L_x_11572) ;  /* 0xfffffffc00f08947 */ /* 0x010fea000383ffff */
[----:B------:R-:W-:Y:S05]  /*25970*/  BRA `(.L_x_11719) ;  /* 0xffffffa400f47947 */ /* 0x000fea000383ffff */
.L_x_11576:
[----:B------:R-:W2:Y:S01]  /*25980*/  LDL.LU R11, [R1+0x1c] ;  /* 0x00001c00010b7983 */ /* 0x000ea20000300800 */
[----:B------:R-:W-:-:S03]  /*25990*/  IMAD.MOV.U32 R6, RZ, RZ, R12 ;  /* 0x000000ffff067224 */ /* 0x000fc600078e000c */
[----:B------:R0:W5:Y:S01]  /*259a0*/  LDL R9, [R1+0x10] ;  /* 0x0000100001097983 */ /* 0x0001620000100800 */
[----:B------:R-:W-:Y:S02]  /*259b0*/  IMAD.MOV.U32 R13, RZ, RZ, R0 ;  /* 0x000000ffff0d7224 */ /* 0x000fe400078e0000 */
[----:B------:R-:W-:Y:S02]  /*259c0*/  IMAD.MOV.U32 R12, RZ, RZ, RZ ;  /* 0x000000ffff0c7224 */ /* 0x000fe400078e00ff */
[----:B------:R-:W-:Y:S02]  /*259d0*/  IMAD.MOV.U32 R15, RZ, RZ, -0x1 ;  /* 0xffffffffff0f7424 */ /* 0x000fe400078e00ff */
[----:B------:R-:W-:Y:S02]  /*259e0*/  IMAD.IADD R6, R21, 0x1, R6 ;  /* 0x0000000115067824 */ /* 0x000fe400078e0206 */
[----:B--2---:R-:W-:Y:S02]  /*259f0*/  IMAD R5, R11, R10, RZ ;  /* 0x0000000a0b057224 */ /* 0x004fe400078e02ff */
[----:B0-----:R-:W-:-:S07]  /*25a00*/  IMAD.MOV.U32 R11, RZ, RZ, 0x1c1f ;  /* 0x00001c1fff0b7424 */ /* 0x001fce00078e00ff */
[----:B-----5:R-:W-:Y:S05]  /*25a10*/  WARPSYNC.COLLECTIVE R15, `(.L_x_11720) ;  /* 0x000000000f087348 */ /* 0x020fea0003c00000 */
[----:B------:R0:W1:Y:S02]  /*25a20*/  SHFL.IDX P6, R14, R13, R12, R11 ;  /* 0x0000000c0d0e7389 */ /* 0x00006400000c000b */
[----:B01---5:R-:W-:Y:S01]  /*25a30*/  ENDCOLLECTIVE ;  /* 0x000000000000791b */ /* 0x023fe20003800000 */
.L_x_11720:
[----:B------:R-:W-:Y:S02]  /*25a40*/  IMAD.MOV.U32 R13, RZ, RZ, R4 ;  /* 0x000000ffff0d7224 */ /* 0x000fe400078e0004 */
[----:B------:R-:W-:-:S07]  /*25a50*/  IMAD.MOV.U32 R2, RZ, RZ, R14 ;  /* 0x000000ffff027224 */ /* 0x000fce00078e000e */
[----:B------:R-:W-:Y:S05]  /*25a60*/  WARPSYNC.COLLECTIVE R15, `(.L_x_11721) ;  /* 0x000000000f087348 */ /* 0x000fea0003c00000 */
[----:B------:R0:W1:Y:S02]  /*25a70*/  SHFL.IDX P6, R14, R13, R12, R11 ;  /* 0x0000000c0d0e7389 */ /* 0x00006400000c000b */
[----:B01----:R-:W-:Y:S01]  /*25a80*/  ENDCOLLECTIVE ;  /* 0x000000000000791b */ /* 0x003fe20003800000 */
.L_x_11721:
[----:B------:R-:W-:Y:S01]  /*25a90*/  ISETP.GE.AND P2, PT, R6, R5, PT ;  /* 0x000000050600720c */ /* 0x000fe20003f46270 */
[----:B------:R-:W-:Y:S02]  /*25aa0*/  IMAD.MOV.U32 R13, RZ, RZ, R0 ;  /* 0x000000ffff0d7224 */ /* 0x000fe400078e0000 */
[----:B------:R-:W-:Y:S02]  /*25ab0*/  IMAD.MOV.U32 R12, RZ, RZ, 0x1 ;  /* 0x00000001ff0c7424 */ /* 0x000fe400078e00ff */
[----:B------:R-:W-:-:S08]  /*25ac0*/  IMAD.MOV.U32 R3, RZ, RZ, R14 ;  /* 0x000000ffff037224 */ /* 0x000fd000078e000e */
[----:B------:R-:W-:Y:S05]  /*25ad0*/  WARPSYNC.COLLECTIVE R15, `(.L_x_11722) ;  /* 0x000000000f087348 */ /* 0x000fea0003c00000 */
[----:B------:R0:W1:Y:S02]  /*25ae0*/  SHFL.IDX P6, R14, R13, R12, R11 ;  /* 0x0000000c0d0e7389 */ /* 0x00006400000c000b */
[----:B01----:R-:W-:Y:S01]  /*25af0*/  ENDCOLLECTIVE ;  /* 0x000000000000791b */ /* 0x003fe20003800000 */
.L_x_11722:
        /* <DEDUP_REMOVED lines=16> */
.L_x_11723:
[----:B------:R-:W-:-:S05]  /*25c00*/  VIADD R10, R6, 0x20 ;  /* 0x00000020060a7836 */ /* 0x000fca0000000000 */
[----:B------:R-:W-:Y:S01]  /*25c10*/  ISETP.GE.AND P2, PT, R10, R5, PT ;  /* 0x000000050a00720c */ /* 0x000fe20003f46270 */
[----:B------:R-:W-:Y:S02]  /*25c20*/  IMAD.MOV.U32 R13, RZ, RZ, R0 ;  /* 0x000000ffff0d7224 */ /* 0x000fe400078e0000 */
[----:B------:R-:W-:Y:S02]  /*25c30*/  IMAD.MOV.U32 R12, RZ, RZ, 0x2 ;  /* 0x00000002ff0c7424 */ /* 0x000fe400078e00ff */
[----:B------:R-:W-:-:S08]  /*25c40*/  IMAD.MOV.U32 R3, RZ, RZ, R14 ;  /* 0x000000ffff037224 */ /* 0x000fd000078e000e */
[----:B------:R-:W-:-:S13]  /*25c50*/  @!P2 LEA R3, P4, R20, R3, 0x1 ;  /* 0x000000031403a211 */ /* 0x000fda00078808ff */
[----:B------:R-:W-:Y:S05]  /*25c60*/  WARPSYNC.COLLECTIVE R15, `(.L_x_11724) ;  /* 0x000000000f087348 */ /* 0x000fea0003c00000 */
[----:B------:R0:W1:Y:S02]  /*25c70*/  SHFL.IDX P6, R14, R13, R12, R11 ;  /* 0x0000000c0d0e7389 */ /* 0x00006400000c000b */
[----:B01----:R-:W-:Y:S01]  /*25c80*/  ENDCOLLECTIVE ;  /* 0x000000000000791b */ /* 0x003fe20003800000 */
.L_x_11724:
        /* <DEDUP_REMOVED lines=8> */
[----:B------:R-:W-:Y:S01]  /*25d10*/  @!P2 LDGSTS.E.BYPASS.LTC128B.128 [R9+0xfc00], desc[UR40][R2.64+0x40], !P0 ;  /* 0x0fc000400209afae */ /* 0x000fe2000c101d68 */
[----:B------:R-:W-:-:S03]  /*25d20*/  IMAD.MOV.U32 R13, RZ, RZ, R4 ;  /* 0x000000ffff0d7224 */ /* 0x000fc600078e0004 */
[----:B------:R0:W-:Y:S02]  /*25d30*/  @!P2 LDGSTS.E.BYPASS.LTC128B.128 [R9+0x12c00], desc[UR40][R2.64+0x80], !P1 ;  /* 0x12c000800209afae */ /* 0x0001e4000c901d68 */
[----:B0-----:R-:W-:-:S05]  /*25d40*/  VIADD R2, R6, 0x40 ;  /* 0x0000004006027836 */ /* 0x001fca0000000000 */
[----:B------:R-:W-:Y:S01]  /*25d50*/  ISETP.GE.AND P2, PT, R2, R5, PT ;  /* 0x000000050200720c */ /* 0x000fe20003f46270 */
[----:B------:R-:W-:-:S12]  /*25d60*/  IMAD.MOV.U32 R2, RZ, RZ, R14 ;  /* 0x000000ffff027224 */ /* 0x000fd800078e000e */
[----:B------:R-:W-:Y:S05]  /*25d70*/  WARPSYNC.COLLECTIVE R15, `(.L_x_11725) ;  /* 0x000000000f087348 */ /* 0x000fea0003c00000 */
[----:B------:R0:W1:Y:S02]  /*25d80*/  SHFL.IDX P6, R14, R13, R12, R11 ;  /* 0x0000000c0d0e7389 */ /* 0x00006400000c000b */
[----:B01----:R-:W-:Y:S01]  /*25d90*/  ENDCOLLECTIVE ;  /* 0x000000000000791b */ /* 0x003fe20003800000 */
.L_x_11725:
[----:B------:R-:W-:Y:S02]  /*25da0*/  IMAD.MOV.U32 R13, RZ, RZ, R0 ;  /* 0x000000ffff0d7224 */ /* 0x000fe400078e0000 */
[----:B------:R-:W-:Y:S02]  /*25db0*/  IMAD.MOV.U32 R12, RZ, RZ, 0x3 ;  /* 0x00000003ff0c7424 */ /* 0x000fe400078e00ff */
[----:B------:R-:W-:-:S07]  /*25dc0*/  IMAD.MOV.U32 R3, RZ, RZ, R14 ;  /* 0x000000ffff037224 */ /* 0x000fce00078e000e */
[----:B------:R-:W-:Y:S05]  /*25dd0*/  WARPSYNC.COLLECTIVE R15, `(.L_x_11726) ;  /* 0x000000000f087348 */ /* 0x000fea0003c00000 */
[----:B------:R0:W1:Y:S02]  /*25de0*/  SHFL.IDX P6, R14, R13, R12, R11 ;  /* 0x0000000c0d0e7389 */ /* 0x00006400000c000b */
[----:B01----:R-:W-:Y:S01]  /*25df0*/  ENDCOLLECTIVE ;  /* 0x000000000000791b */ /* 0x003fe20003800000 */
.L_x_11726:
[----:B------:R-:W-:-:S05]  /*25e00*/  @!P2 LEA R3, P4, R20, R3, 0x1 ;  /* 0x000000031403a211 */ /* 0x000fca00078808ff */
[----:B------:R-:W-:Y:S02]  /*25e10*/  @!P2 IMAD.X R2, RZ, RZ, R2, P4 ;  /* 0x000000ffff02a224 */ /* 0x000fe400020e0602 */
[----:B------:R-:W-:-:S03]  /*25e20*/  IMAD.MOV.U32 R13, RZ, RZ, R4 ;  /* 0x000000ffff0d7224 */ /* 0x000fc600078e0004 */
[----:B------:R-:W-:-:S04]  /*25e30*/  @!P2 LOP3.LUT R3, R3, R2, RZ, 0x3c, !PT ;  /* 0x000000020303a212 */ /* 0x000fc800078e3cff */
[----:B------:R-:W-:Y:S01]  /*25e40*/  @!P2 LOP3.LUT R2, R3, R2, RZ, 0x3c, !PT ;  /* 0x000000020302a212 */ /* 0x000fe200078e3cff */
[----:B------:R-:W-:-:S07]  /*25e50*/  IMAD.MOV.U32 R0, RZ, RZ, R14 ;  /* 0x000000ffff007224 */ /* 0x000fce00078e000e */
[----:B------:R-:W-:Y:S05]  /*25e60*/  WARPSYNC.COLLECTIVE R15, `(.L_x_11727) ;  /* 0x000000000f087348 */ /* 0x000fea0003c00000 */
[----:B------:R0:W1:Y:S02]  /*25e70*/  SHFL.IDX P6, R14, R13, R12, R11 ;  /* 0x0000000c0d0e7389 */ /* 0x00006400000c000b */
[----:B01----:R-:W-:Y:S01]  /*25e80*/  ENDCOLLECTIVE ;  /* 0x000000000000791b */ /* 0x003fe20003800000 */
.L_x_11727:
[----:B------:R-:W-:-:S05]  /*25e90*/  @!P2 LOP3.LUT R3, R3, R2, RZ, 0x3c, !PT ;  /* 0x000000020303a212 */ /* 0x000fca00078e3cff */
        /* <DEDUP_REMOVED lines=8> */
[----:B0-----:R-:W-:-:S05]  /*25f20*/  VIADD R2, R6, 0x60 ;  /* 0x0000006006027836 */ /* 0x001fca0000000000 */
[----:B------:R-:W-:Y:S01]  /*25f30*/  ISETP.GE.AND P2, PT, R2, R5, PT ;  /* 0x000000050200720c */ /* 0x000fe20003f46270 */
[----:B------:R-:W-:-:S12]  /*25f40*/  IMAD.MOV.U32 R4, RZ, RZ, R14 ;  /* 0x000000ffff047224 */ /* 0x000fd800078e000e */
[----:B------:R-:W-:Y:S05]  /*25f50*/  WARPSYNC.COLLECTIVE R15, `(.L_x_11728) ;  /* 0x000000000f087348 */ /* 0x000fea0003c00000 */
[----:B------:R0:W1:Y:S02]  /*25f60*/  SHFL.IDX P6, R14, R13, R12, R11 ;  /* 0x0000000c0d0e7389 */ /* 0x00006400000c000b */
[----:B01----:R-:W-:Y:S01]  /*25f70*/  ENDCOLLECTIVE ;  /* 0x000000000000791b */ /* 0x003fe20003800000 */
.L_x_11728:
        /* <DEDUP_REMOVED lines=16> */
.L_x_11729:
[----:B------:R-:W-:Y:S02]  /*26080*/  IMAD.MOV.U32 R13, RZ, RZ, R7 ;  /* 0x000000ffff0d7224 */ /* 0x000fe400078e0007 */
[----:B------:R-:W-:Y:S02]  /*26090*/  IMAD.MOV.U32 R12, RZ, RZ, 0x1 ;  /* 0x00000001ff0c7424 */ /* 0x000fe400078e00ff */
[----:B------:R-:W-:-:S07]  /*260a0*/  IMAD.MOV.U32 R2, RZ, RZ, R14 ;  /* 0x000000ffff027224 */ /* 0x000fce00078e000e */
[----:B------:R-:W-:Y:S05]  /*260b0*/  WARPSYNC.COLLECTIVE R15, `(.L_x_11730) ;  /* 0x000000000f087348 */ /* 0x000fea0003c00000 */
[----:B------:R0:W1:Y:S02]  /*260c0*/  SHFL.IDX P6, R14, R13, R12, R11 ;  /* 0x0000000c0d0e7389 */ /* 0x00006400000c000b */
[----:B01----:R-:W-:Y:S01]  /*260d0*/  ENDCOLLECTIVE ;  /* 0x000000000000791b */ /* 0x003fe20003800000 */
.L_x_11730:
[----:B------:R-:W-:Y:S01]  /*260e0*/  IMAD.MOV.U32 R13, RZ, RZ, R8 ;  /* 0x000000ffff0d7224 */ /* 0x000fe200078e0008 */
[----:B------:R-:W-:Y:S01]  /*260f0*/  @!P2 LEA R2, P4, R20, R2, 0x1 ;  /* 0x000000021402a211 */ /* 0x000fe200078808ff */
[----:B------:R-:W-:-:S12]  /*26100*/  IMAD.MOV.U32 R7, RZ, RZ, R14 ;  /* 0x000000ffff077224 */ /* 0x000fd800078e000e */
[----:B------:R-:W-:Y:S05]  /*26110*/  WARPSYNC.COLLECTIVE R15, `(.L_x_11731) ;  /* 0x000000000f087348 */ /* 0x000fea0003c00000 */
[----:B------:R0:W1:Y:S02]  /*26120*/  SHFL.IDX P6, R14, R13, R12, R11 ;  /* 0x0000000c0d0e7389 */ /* 0x00006400000c000b */
[----:B01----:R-:W-:Y:S01]  /*26130*/  ENDCOLLECTIVE ;  /* 0x000000000000791b */ /* 0x003fe20003800000 */
.L_x_11731:
[----:B------:R-:W-:-:S04]  /*26140*/  @!P2 IMAD.X R0, RZ, RZ, R0, P4 ;  /* 0x000000ffff00a224 */ /* 0x000fc800020e0600 */
[----:B------:R-:W-:-:S05]  /*26150*/  @!P2 IMAD.MOV.U32 R3, RZ, RZ, R0 ;  /* 0x000000ffff03a224 */ /* 0x000fca00078e0000 */
[----:B------:R-:W-:Y:S01]  /*26160*/  @!PT LDS RZ, [RZ] ;  /* 0x00000000fffff984 */ /* 0x000fe20000000800 */
[----:B------:R-:W-:Y:S01]  /*26170*/  @!PT LDS RZ, [RZ] ;  /* 0x00000000fffff984 */ /* 0x000fe20000000800 */
[----:B------:R-:W-:Y:S01]  /*26180*/  @!PT LDS RZ, [RZ] ;  /* 0x00000000fffff984 */ /* 0x000fe20000000800 */
[----:B------:R-:W-:Y:S04]  /*26190*/  @!P2 LDGSTS.E.BYPASS.LTC128B.128 [R9+0xe400], desc[UR40][R2.64], !P3 ;  /* 0x0e4000000209afae */ /* 0x000fe8000d901d68 */
[----:B------:R-:W-:Y:S04]  /*261a0*/  @!P2 LDGSTS.E.BYPASS.LTC128B.128 [R9+0x11400], desc[UR40][R2.64+0x40], !P0 ;  /* 0x114000400209afae */ /* 0x000fe8000c101d68 */
[----:B------:R0:W-:Y:S02]  /*261b0*/  @!P2 LDGSTS.E.BYPASS.LTC128B.128 [R9+0x14400], desc[UR40][R2.64+0x80], !P1 ;  /* 0x144000800209afae */ /* 0x0001e4000c901d68 */
[----:B0-----:R-:W-:Y:S01]  /*261c0*/  IMAD.MOV.U32 R2, RZ, RZ, R14 ;  /* 0x000000ffff027224 */ /* 0x001fe200078e000e */
[----:B------:R-:W-:Y:S06]  /*261d0*/  BRA `(.L_x_11732) ;  /* 0xffffffac006c7947 */ /* 0x000fec000383ffff */
.L_x_11579:
[----:B-1----:R1:W2:Y:S02]  /*261e0*/  SYNCS.PHASECHK.TRANS64.TRYWAIT P0, [R22+URZ+0x2d820], R3 ;  /* 0x02d82003160075a7 */ /* 0x0022a4000800017f */
[----:B--2---:R-:W-:Y:S05]  /*261f0*/  @!P0 NANOSLEEP.SYNCS 0x989680 ;  /* 0x009896800000895d */ /* 0x004fea0003900000 */
[----:B------:R-:W2:Y:S02]  /*26200*/  @!P0 SYNCS.PHASECHK.TRANS64 P0, [R22+URZ+0x2d820], R3 ;  /* 0x02d82003160085a7 */ /* 0x000ea4000800007f */
[----:B--2---:R-:W-:Y:S05]  /*26210*/  @!P0 BRA `(.L_x_11579) ;  /* 0xfffffffc00f08947 */ /* 0x004fea000383ffff */
[----:B------:R-:W-:Y:S05]  /*26220*/  BRA `(.L_x_11733) ;  /* 0xffffffac00d47947 */ /* 0x000fea000383ffff */
.L_x_11588:
[----:B-1----:R1:W2:Y:S02]  /*26230*/  SYNCS.PHASECHK.TRANS64.TRYWAIT P0, [R3+URZ+0x2d840], R2 ;  /* 0x02d84002030075a7 */ /* 0x0022a4000800017f */
[----:B--2---:R-:W-:Y:S05]  /*26240*/  @!P0 NANOSLEEP.SYNCS 0x989680 ;  /* 0x009896800000895d */ /* 0x004fea0003900000 */
[----:B------:R-:W2:Y:S02]  /*26250*/  @!P0 SYNCS.PHASECHK.TRANS64 P0, [R3+URZ+0x2d840], R2 ;  /* 0x02d84002030085a7 */ /* 0x000ea4000800007f */
[----:B--2---:R-:W-:Y:S05]  /*26260*/  @!P0 BRA `(.L_x_11588) ;  /* 0xfffffffc00f08947 */ /* 0x004fea000383ffff */
[----:B------:R-:W-:Y:S05]  /*26270*/  BRA `(.L_x_11734) ;  /* 0xffffffb0008c7947 */ /* 0x000fea000383ffff */
.L_x_11595:
[----:B0-----:R0:W1:Y:S02]  /*26280*/  SYNCS.PHASECHK.TRANS64.TRYWAIT P0, [R2+URZ+0x2d860], R3 ;  /* 0x02d86003020075a7 */ /* 0x001064000800017f */
[----:B-1----:R-:W-:Y:S05]  /*26290*/  @!P0 NANOSLEEP.SYNCS 0x989680 ;  /* 0x009896800000895d */ /* 0x002fea0003900000 */
[----:B------:R-:W1:Y:S02]  /*262a0*/  @!P0 SYNCS.PHASECHK.TRANS64 P0, [R2+URZ+0x2d860], R3 ;  /* 0x02d86003020085a7 */ /* 0x000e64000800007f */
[----:B-1----:R-:W-:Y:S05]  /*262b0*/  @!P0 BRA `(.L_x_11595) ;  /* 0xfffffffc00f08947 */ /* 0x002fea000383ffff */
[----:B------:R-:W-:Y:S05]  /*262c0*/  BRA `(.L_x_11735) ;  /* 0xffffffb400907947 */ /* 0x000fea000383ffff */
.L_x_11606:
[----:B0-----:R0:W2:Y:S02]  /*262d0*/  SYNCS.PHASECHK.TRANS64.TRYWAIT P0, [R4+URZ+0x2d840], R2 ;  /* 0x02d84002040075a7 */ /* 0x0010a4000800017f */
[----:B--2---:R-:W-:Y:S05]  /*262e0*/  @!P0 NANOSLEEP.SYNCS 0x989680 ;  /* 0x009896800000895d */ /* 0x004fea0003900000 */
[----:B------:R-:W2:Y:S02]  /*262f0*/  @!P0 SYNCS.PHASECHK.TRANS64 P0, [R4+URZ+0x2d840], R2 ;  /* 0x02d84002040085a7 */ /* 0x000ea4000800007f */
[----:B--2---:R-:W-:Y:S05]  /*26300*/  @!P0 BRA `(.L_x_11606) ;  /* 0xfffffffc00f08947 */ /* 0x004fea000383ffff */
[----:B------:R-:W-:Y:S05]  /*26310*/  BRA `(.L_x_11736) ;  /* 0xffffffbc00507947 */ /* 0x000fea000383ffff */
.L_x_11613:
[----:B0-----:R0:W1:Y:S02]  /*26320*/  SYNCS.PHASECHK.TRANS64.TRYWAIT P0, [R3+URZ+0x2d860], R27 ;  /* 0x02d8601b030075a7 */ /* 0x001064000800017f */
[----:B-1----:R-:W-:Y:S05]  /*26330*/  @!P0 NANOSLEEP.SYNCS 0x989680 ;  /* 0x009896800000895d */ /* 0x002fea0003900000 */
[----:B------:R-:W1:Y:S02]  /*26340*/  @!P0 SYNCS.PHASECHK.TRANS64 P0, [R3+URZ+0x2d860], R27 ;  /* 0x02d8601b030085a7 */ /* 0x000e64000800007f */
[----:B-1----:R-:W-:Y:S05]  /*26350*/  @!P0 BRA `(.L_x_11613) ;  /* 0xfffffffc00f08947 */ /* 0x002fea000383ffff */
[----:B------:R-:W-:Y:S05]  /*26360*/  BRA `(.L_x_11737) ;  /* 0xffffffc000547947 */ /* 0x000fea000383ffff */
.L_x_11624:
[----:B0-----:R0:W2:Y:S02]  /*26370*/  SYNCS.PHASECHK.TRANS64.TRYWAIT P0, [R4+URZ+0x2d840], R2 ;  /* 0x02d84002040075a7 */ /* 0x0010a4000800017f */
[----:B--2---:R-:W-:Y:S05]  /*26380*/  @!P0 NANOSLEEP.SYNCS 0x989680 ;  /* 0x009896800000895d */ /* 0x004fea0003900000 */
[----:B------:R-:W2:Y:S02]  /*26390*/  @!P0 SYNCS.PHASECHK.TRANS64 P0, [R4+URZ+0x2d840], R2 ;  /* 0x02d84002040085a7 */ /* 0x000ea4000800007f */
[----:B--2---:R-:W-:Y:S05]  /*263a0*/  @!P0 BRA `(.L_x_11624) ;  /* 0xfffffffc00f08947 */ /* 0x004fea000383ffff */
[----:B------:R-:W-:Y:S05]  /*263b0*/  BRA `(.L_x_11738) ;  /* 0xffffffc400e87947 */ /* 0x000fea000383ffff */
.L_x_11631:
[----:B0-----:R0:W1:Y:S02]  /*263c0*/  SYNCS.PHASECHK.TRANS64.TRYWAIT P0, [R3+URZ+0x2d860], R7 ;  /* 0x02d86007030075a7 */ /* 0x001064000800017f */
[----:B-1----:R-:W-:Y:S05]  /*263d0*/  @!P0 NANOSLEEP.SYNCS 0x989680 ;  /* 0x009896800000895d */ /* 0x002fea0003900000 */
[----:B------:R-:W1:Y:S02]  /*263e0*/  @!P0 SYNCS.PHASECHK.TRANS64 P0, [R3+URZ+0x2d860], R7 ;  /* 0x02d86007030085a7 */ /* 0x000e64000800007f */
[----:B-1----:R-:W-:Y:S05]  /*263f0*/  @!P0 BRA `(.L_x_11631) ;  /* 0xfffffffc00f08947 */ /* 0x002fea000383ffff */
[----:B------:R-:W-:Y:S05]  /*26400*/  BRA `(.L_x_11739) ;  /* 0xffffffc800ec7947 */ /* 0x000fea000383ffff */
.L_x_11644:
[----:B-1----:R1:W2:Y:S02]  /*26410*/  SYNCS.PHASECHK.TRANS64.TRYWAIT P0, [R3+URZ+0x2d860], R0 ;  /* 0x02d86000030075a7 */ /* 0x0022a4000800017f */
[----:B--2---:R-:W-:Y:S05]  /*26420*/  @!P0 NANOSLEEP.SYNCS 0x989680 ;  /* 0x009896800000895d */ /* 0x004fea0003900000 */
[----:B------:R-:W2:Y:S02]  /*26430*/  @!P0 SYNCS.PHASECHK.TRANS64 P0, [R3+URZ+0x2d860], R0 ;  /* 0x02d86000030085a7 */ /* 0x000ea4000800007f */
[----:B--2---:R-:W-:Y:S05]  /*26440*/  @!P0 BRA `(.L_x_11644) ;  /* 0xfffffffc00f08947 */ /* 0x004fea000383ffff */
[----:B------:R-:W-:Y:S05]  /*26450*/  BRA `(.L_x_11740) ;  /* 0xffffffd000687947 */ /* 0x000fea000383ffff */
.L_x_11653:
[----:B------:R-:W-:Y:S01]  /*26460*/  BSSY B0, `(.L_x_11741) ;  /* 0x0000008000007945 */ /* 0x000fe20003800000 */
[----:B------:R-:W-:Y:S02]  /*26470*/  IMAD.MOV.U32 R13, RZ, RZ, R16 ;  /* 0x000000ffff0d7224 */ /* 0x000fe400078e0010 */
[----:B0-----:R-:W-:Y:S02]  /*26480*/  IMAD.MOV.U32 R12, RZ, RZ, RZ ;  /* 0x000000ffff0c7224 */ /* 0x001fe400078e00ff */
[----:B------:R-:W-:Y:S02]  /*26490*/  IMAD.MOV.U32 R11, RZ, RZ, 0x1f ;  /* 0x0000001fff0b7424 */ /* 0x000fe400078e00ff */
[----:B------:R-:W-:-:S07]  /*264a0*/  IMAD.MOV.U32 R15, RZ, RZ, -0x1 ;  /* 0xffffffffff0f7424 */ /* 0x000fce00078e00ff */
[----:B-1----:R-:W-:Y:S05]  /*264b0*/  WARPSYNC.COLLECTIVE R15, `(.L_x_11742) ;  /* 0x000000000f087348 */ /* 0x002fea0003c00000 */
[----:B------:R0:W2:Y:S02]  /*264c0*/  SHFL.IDX P6, R14, R13, R12, R11 ;  /* 0x0000000c0d0e7389 */ /* 0x0000a400000c000b */
[----:B012---:R-:W-:Y:S01]  /*264d0*/  ENDCOLLECTIVE ;  /* 0x000000000000791b */ /* 0x007fe20003800000 */
.L_x_11742:
[----:B------:R-:W-:Y:S05]  /*264e0*/  BSYNC B0 ;  /* 0x0000000000007941 */ /* 0x000fea0003800000 */
.L_x_11741:
        /* <DEDUP_REMOVED lines=10> */
.L_x_11743:
        /* <DEDUP_REMOVED lines=16> */
.L_x_11744:
        /* <DEDUP_REMOVED lines=8> */
.L_x_11745:
[----:B------:R-:W-:Y:S01]  /*26710*/  IMAD.MOV.U32 R12, RZ, RZ, 0x4 ;  /* 0x00000004ff0c7424 */ /* 0x000fe200078e00ff */
[----:B------:R-:W-:-:S05]  /*26720*/  SEL R5, R14, RZ, P0 ;  /* 0x000000ff0e057207 */ /* 0x000fca0000000000 */
[----:B------:R-:W-:-:S04]  /*26730*/  IMAD.IADD R5, R4, 0x1, R5 ;  /* 0x0000000104057824 */ /* 0x000fc800078e0205 */
[----:B------:R-:W-:-:S07]  /*26740*/  IMAD.MOV.U32 R13, RZ, RZ, R5 ;  /* 0x000000ffff0d7224 */ /* 0x000fce00078e0005 */
[----:B------:R-:W-:Y:S05]  /*26750*/  WARPSYNC.COLLECTIVE R15, `(.L_x_11746) ;  /* 0x000000000f087348 */ /* 0x000fea0003c00000 */
[----:B------:R0:W1:Y:S02]  /*26760*/  SHFL.UP P6, R14, R13, R12, R11 ;  /* 0x0400000c0d0e7389 */ /* 0x00006400000c000b */
[----:B01----:R-:W-:Y:S01]  /*26770*/  ENDCOLLECTIVE ;  /* 0x000000000000791b */ /* 0x003fe20003800000 */
.L_x_11746:
[----:B------:R-:W-:Y:S01]  /*26780*/  IMAD.MOV.U32 R12, RZ, RZ, 0x8 ;  /* 0x00000008ff0c7424 */ /* 0x000fe200078e00ff */
[----:B------:R-:W-:-:S05]  /*26790*/  SEL R6, R14, RZ, P1 ;  /* 0x000000ff0e067207 */ /* 0x000fca0000800000 */
[----:B------:R-:W-:-:S04]  /*267a0*/  IMAD.IADD R6, R5, 0x1, R6 ;  /* 0x0000000105067824 */ /* 0x000fc800078e0206 */
[----:B------:R-:W-:-:S07]  /*267b0*/  IMAD.MOV.U32 R13, RZ, RZ, R6 ;  /* 0x000000ffff0d7224 */ /* 0x000fce00078e0006 */
[----:B------:R-:W-:Y:S05]  /*267c0*/  WARPSYNC.COLLECTIVE R15, `(.L_x_11747) ;  /* 0x000000000f087348 */ /* 0x000fea0003c00000 */
[----:B------:R0:W1:Y:S02]  /*267d0*/  SHFL.UP P6, R14, R13, R12, R11 ;  /* 0x0400000c0d0e7389 */ /* 0x00006400000c000b */
[----:B01----:R-:W-:Y:S01]  /*267e0*/  ENDCOLLECTIVE ;  /* 0x000000000000791b */ /* 0x003fe20003800000 */
.L_x_11747:
[----:B------:R-:W-:Y:S01]  /*267f0*/  IMAD.MOV.U32 R12, RZ, RZ, 0x10 ;  /* 0x00000010ff0c7424 */ /* 0x000fe200078e00ff */
[----:B------:R-:W-:-:S05]  /*26800*/  SEL R3, R14, RZ, P2 ;  /* 0x000000ff0e037207 */ /* 0x000fca0001000000 */
[----:B------:R-:W-:-:S04]  /*26810*/  IMAD.IADD R4, R6, 0x1, R3 ;  /* 0x0000000106047824 */ /* 0x000fc800078e0203 */
[----:B------:R-:W-:-:S07]  /*26820*/  IMAD.MOV.U32 R13, RZ, RZ, R4 ;  /* 0x000000ffff0d7224 */ /* 0x000fce00078e0004 */
[----:B------:R-:W-:Y:S05]  /*26830*/  WARPSYNC.COLLECTIVE R15, `(.L_x_11748) ;  /* 0x000000000f087348 */ /* 0x000fea0003c00000 */
[----:B------:R0:W1:Y:S02]  /*26840*/  SHFL.UP P6, R14, R13, R12, R11 ;  /* 0x0400000c0d0e7389 */ /* 0x00006400000c000b */
[----:B01----:R-:W-:Y:S01]  /*26850*/  ENDCOLLECTIVE ;  /* 0x000000000000791b */ /* 0x003fe20003800000 */
.L_x_11748:
        /* <DEDUP_REMOVED lines=8> */
.L_x_11749:
[----:B------:R-:W-:Y:S05]  /*268e0*/  BRA `(.L_x_11750) ;  /* 0xffffffd400207947 */ /* 0x000fea000383ffff */
.L_x_11658:
[----:B------:R-:W-:Y:S01]  /*268f0*/  BSSY B0, `(.L_x_11751) ;  /* 0x0000008000007945 */ /* 0x000fe20003800000 */
[----:B-----5:R-:W-:Y:S02]  /*26900*/  IMAD.MOV.U32 R13, RZ, RZ, R2 ;  /* 0x000000ffff0d7224 */ /* 0x020fe400078e0002 */
[----:B0-----:R-:W-:Y:S02]  /*26910*/  IMAD.MOV.U32 R12, RZ, RZ, 0x1 ;  /* 0x00000001ff0c7424 */ /* 0x001fe400078e00ff */
[----:B------:R-:W-:Y:S02]  /*26920*/  IMAD.MOV.U32 R11, RZ, RZ, RZ ;  /* 0x000000ffff0b7224 */ /* 0x000fe400078e00ff */
[----:B------:R-:W-:-:S07]  /*26930*/  IMAD.MOV.U32 R15, RZ, RZ, -0x1 ;  /* 0xffffffffff0f7424 */ /* 0x000fce00078e00ff */
[----:B-12---:R-:W-:Y:S05]  /*26940*/  WARPSYNC.COLLECTIVE R15, `(.L_x_11752) ;  /* 0x000000000f087348 */ /* 0x006fea0003c00000 */
[----:B------:R0:W3:Y:S02]  /*26950*/  SHFL.UP P6, R14, R13, R12, R11 ;  /* 0x0400000c0d0e7389 */ /* 0x0000e400000c000b */
[----:B0123--:R-:W-:Y:S01]  /*26960*/  ENDCOLLECTIVE ;  /* 0x000000000000791b */ /* 0x00ffe20003800000 */
.L_x_11752:
[----:B------:R-:W-:Y:S05]  /*26970*/  BSYNC B0 ;  /* 0x0000000000007941 */ /* 0x000fea0003800000 */
.L_x_11751:
[----:B------:R-:W-:Y:S01]  /*26980*/  LOP3.LUT P4, RZ, R23, 0x1, RZ, 0xc0, !PT ;  /* 0x0000000117ff7812 */ /* 0x000fe2000788c0ff */
[----:B------:R-:W-:Y:S02]  /*26990*/  IMAD.MOV.U32 R12, RZ, RZ, 0x2 ;  /* 0x00000002ff0c7424 */ /* 0x000fe400078e00ff */
[----:B------:R-:W-:Y:S01]  /*269a0*/  IMAD.MOV.U32 R11, RZ, RZ, RZ ;  /* 0x000000ffff0b7224 */ /* 0x000fe200078e00ff */
[----:B------:R-:W-:Y:S01]  /*269b0*/  SEL R13, R14, RZ, P4 ;  /* 0x000000ff0e0d7207 */ /* 0x000fe20002000000 */
[----:B------:R-:W-:-:S04]  /*269c0*/  IMAD.MOV.U32 R15, RZ, RZ, -0x1 ;  /* 0xffffffffff0f7424 */ /* 0x000fc800078e00ff */
[----:B------:R-:W-:-:S07]  /*269d0*/  IMAD.IADD R13, R2, 0x1, R13 ;  /* 0x00000001020d7824 */ /* 0x000fce00078e020d */
[----:B------:R-:W-:Y:S05]  /*269e0*/  WARPSYNC.COLLECTIVE R15, `(.L_x_11753) ;  /* 0x000000000f087348 */ /* 0x000fea0003c00000 */
[----:B------:R0:W1:Y:S02]  /*269f0*/  SHFL.UP P6, R14, R13, R12, R11 ;  /* 0x0400000c0d0e7389 */ /* 0x00006400000c000b */
[----:B01----:R-:W-:Y:S01]  /*26a00*/  ENDCOLLECTIVE ;  /* 0x000000000000791b */ /* 0x003fe20003800000 */
.L_x_11753:
[----:B------:R-:W-:Y:S01]  /*26a10*/  IMAD.MOV.U32 R12, RZ, RZ, 0x4 ;  /* 0x00000004ff0c7424 */ /* 0x000fe200078e00ff */
[----:B------:R-:W-:-:S05]  /*26a20*/  SEL R14, R14, RZ, P0 ;  /* 0x000000ff0e0e7207 */ /* 0x000fca0000000000 */
[----:B------:R-:W-:-:S04]  /*26a30*/  IMAD.IADD R3, R13, 0x1, R14 ;  /* 0x000000010d037824 */ /* 0x000fc800078e020e */
[----:B------:R-:W-:-:S07]  /*26a40*/  IMAD.MOV.U32 R13, RZ, RZ, R3 ;  /* 0x000000ffff0d7224 */ /* 0x000fce00078e0003 */
[----:B------:R-:W-:Y:S05]  /*26a50*/  WARPSYNC.COLLECTIVE R15, `(.L_x_11754) ;  /* 0x000000000f087348 */ /* 0x000fea0003c00000 */
[----:B------:R0:W1:Y:S02]  /*26a60*/  SHFL.UP P6, R14, R13, R12, R11 ;  /* 0x0400000c0d0e7389 */ /* 0x00006400000c000b */
[----:B01----:R-:W-:Y:S01]  /*26a70*/  ENDCOLLECTIVE ;  /* 0x000000000000791b */ /* 0x003fe20003800000 */
.L_x_11754:
[----:B------:R-:W-:Y:S01]  /*26a80*/  IMAD.MOV.U32 R12, RZ, RZ, 0x8 ;  /* 0x00000008ff0c7424 */ /* 0x000fe200078e00ff */
[----:B------:R-:W-:-:S05]  /*26a90*/  SEL R4, R14, RZ, P1 ;  /* 0x000000ff0e047207 */ /* 0x000fca0000800000 */
[----:B------:R-:W-:-:S04]  /*26aa0*/  IMAD.IADD R4, R3, 0x1, R4 ;  /* 0x0000000103047824 */ /* 0x000fc800078e0204 */
[----:B------:R-:W-:-:S07]  /*26ab0*/  IMAD.MOV.U32 R13, RZ, RZ, R4 ;  /* 0x000000ffff0d7224 */ /* 0x000fce00078e0004 */
[----:B------:R-:W-:Y:S05]  /*26ac0*/  WARPSYNC.COLLECTIVE R15, `(.L_x_11755) ;  /* 0x000000000f087348 */ /* 0x000fea0003c00000 */
[----:B------:R0:W1:Y:S02]  /*26ad0*/  SHFL.UP P6, R14, R13, R12, R11 ;  /* 0x0400000c0d0e7389 */ /* 0x00006400000c000b */
[----:B01----:R-:W-:Y:S01]  /*26ae0*/  ENDCOLLECTIVE ;  /* 0x000000000000791b */ /* 0x003fe20003800000 */
.L_x_11755:
[----:B------:R-:W-:Y:S01]  /*26af0*/  IMAD.MOV.U32 R12, RZ, RZ, 0x10 ;  /* 0x00000010ff0c7424 */ /* 0x000fe200078e00ff */
[----:B------:R-:W-:-:S05]  /*26b00*/  SEL R5, R14, RZ, P2 ;  /* 0x000000ff0e057207 */ /* 0x000fca0001000000 */
[----:B------:R-:W-:-:S04]  /*26b10*/  IMAD.IADD R5, R4, 0x1, R5 ;  /* 0x0000000104057824 */ /* 0x000fc800078e0205 */
[----:B------:R-:W-:-:S07]  /*26b20*/  IMAD.MOV.U32 R13, RZ, RZ, R5 ;  /* 0x000000ffff0d7224 */ /* 0x000fce00078e0005 */
[----:B------:R-:W-:Y:S05]  /*26b30*/  WARPSYNC.COLLECTIVE R15, `(.L_x_11756) ;  /* 0x000000000f087348 */ /* 0x000fea0003c00000 */
[----:B------:R0:W1:Y:S02]  /*26b40*/  SHFL.UP P6, R14, R13, R12, R11 ;  /* 0x0400000c0d0e7389 */ /* 0x00006400000c000b */
[----:B01----:R-:W-:Y:S01]  /*26b50*/  ENDCOLLECTIVE ;  /* 0x000000000000791b */ /* 0x003fe20003800000 */
.L_x_11756:
        /* <DEDUP_REMOVED lines=8> */
.L_x_11757:
[----:B------:R-:W-:Y:S05]  /*26be0*/  BRA `(.L_x_11758) ;  /* 0xffffffd000fc7947 */ /* 0x000fea000383ffff */
.L_x_11660:
[----:B------:R-:W-:Y:S01]  /*26bf0*/  BSSY B0, `(.L_x_11759) ;  /* 0x0000006000007945 */ /* 0x000fe20003800000 */
[----:B------:R-:W-:Y:S01]  /*26c00*/  PLOP3.LUT P6, PT, P6, PT, PT, 0x8, 0x0 ;  /* 0x000000000000781c */ /* 0x000fe200037ce170 */
[----:B------:R-:W-:-:S12]  /*26c10*/  IMAD.MOV.U32 R15, RZ, RZ, -0x1 ;  /* 0xffffffffff0f7424 */ /* 0x000fd800078e00ff */
[----:B01----:R-:W-:Y:S05]  /*26c20*/  WARPSYNC.COLLECTIVE R15, `(.L_x_11760) ;  /* 0x000000000f087348 */ /* 0x003fea0003c00000 */
[----:B------:R-:W-:Y:S01]  /*26c30*/  VOTE.ANY R14, PT, P6 ;  /* 0x00000000000e7806 */ /* 0x000fe200030e0100 */
[----:B01----:R-:W-:Y:S06]  /*26c40*/  ENDCOLLECTIVE ;  /* 0x000000000000791b */ /* 0x003fec0003800000 */
.L_x_11760:
[----:B------:R-:W-:Y:S05]  /*26c50*/  BSYNC B0 ;  /* 0x0000000000007941 */ /* 0x000fea0003800000 */
.L_x_11759:
        /* <DEDUP_REMOVED lines=9> */
.L_x_11761:
[----:B------:R-:W-:Y:S01]  /*26cf0*/  IMAD.MOV.U32 R17, RZ, RZ, R14 ;  /* 0x000000ffff117224 */ /* 0x000fe200078e000e */
[----:B------:R-:W-:Y:S06]  /*26d00*/  BRA `(.L_x_11762) ;  /* 0xffffffd000ec7947 */ /* 0x000fec000383ffff */
.L_x_11662:
[----:B------:R-:W-:Y:S01]  /*26d10*/  BSSY B0, `(.L_x_11763) ;  /* 0x0000007000007945 */ /* 0x000fe20003800000 */
[----:B------:R-:W-:Y:S02]  /*26d20*/  IMAD.MOV.U32 R13, RZ, RZ, R3 ;  /* 0x000000ffff0d7224 */ /* 0x000fe400078e0003 */
[----:B------:R-:W-:Y:S02]  /*26d30*/  IMAD.MOV.U32 R11, RZ, RZ, 0x1f ;  /* 0x0000001fff0b7424 */ /* 0x000fe400078e00ff */
[----:B------:R-:W-:-:S07]  /*26d40*/  IMAD.MOV.U32 R15, RZ, RZ, -0x1 ;  /* 0xffffffffff0f7424 */ /* 0x000fce00078e00ff */
[----:B-123--:R-:W-:Y:S05]  /*26d50*/  WARPSYNC.COLLECTIVE R15, `(.L_x_11764) ;  /* 0x000000000f087348 */ /* 0x00efea0003c00000 */
[----:B------:R0:W4:Y:S02]  /*26d60*/  SHFL.IDX P6, R14, R13, R12, R11 ;  /* 0x0000000c0d0e7389 */ /* 0x00012400000c000b */
[----:B01234-:R-:W-:Y:S01]  /*26d70*/  ENDCOLLECTIVE ;  /* 0x000000000000791b */ /* 0x01ffe20003800000 */
.L_x_11764:
[----:B------:R-:W-:Y:S05]  /*26d80*/  BSYNC B0 ;  /* 0x0000000000007941 */ /* 0x000fea0003800000 */
.L_x_11763:
[----:B------:R-:W-:Y:S01]  /*26d90*/  IMAD.MOV.U32 R5, RZ, RZ, R14 ;  /* 0x000000ffff057224 */ /* 0x000fe200078e000e */
[----:B------:R-:W-:Y:S06]  /*26da0*/  BRA `(.L_x_11661) ;  /* 0xffffffd000e07947 */ /* 0x000fec000383ffff */
.L_x_11666:
[----:B-1----:R1:W3:Y:S02]  /*26db0*/  SYNCS.PHASECHK.TRANS64.TRYWAIT P0, [R7+URZ+0x2d820], R0 ;  /* 0x02d82000070075a7 */ /* 0x0022e4000800017f */
[----:B---3--:R-:W-:Y:S05]  /*26dc0*/  @!P0 NANOSLEEP.SYNCS 0x989680 ;  /* 0x009896800000895d */ /* 0x008fea0003900000 */
[----:B------:R-:W3:Y:S02]  /*26dd0*/  @!P0 SYNCS.PHASECHK.TRANS64 P0, [R7+URZ+0x2d820], R0 ;  /* 0x02d82000070085a7 */ /* 0x000ee4000800007f */
[----:B---3--:R-:W-:Y:S05]  /*26de0*/  @!P0 BRA `(.L_x_11666) ;  /* 0xfffffffc00f08947 */ /* 0x008fea000383ffff */
[----:B------:R-:W-:Y:S05]  /*26df0*/  BRA `(.L_x_11765) ;  /* 0xffffffd800547947 */ /* 0x000fea000383ffff */
.L_x_11667:
        /* <DEDUP_REMOVED lines=11> */
.L_x_11767:
[----:B------:R-:W-:Y:S05]  /*26eb0*/  BSYNC B0 ;  /* 0x0000000000007941 */ /* 0x000fea0003800000 */
.L_x_11766:
[----:B------:R-:W-:Y:S05]  /*26ec0*/  BRA `(.L_x_11768) ;  /* 0xffffffd8003c7947 */ /* 0x000fea000383ffff */
.L_x_11668:
[----:B------:R-:W-:Y:S01]  /*26ed0*/  BSSY B0, `(.L_x_11769) ;  /* 0x0000006000007945 */ /* 0x000fe20003800000 */
[----:B------:R-:W-:-:S07]  /*26ee0*/  IMAD.MOV.U32 R15, RZ, RZ, -0x1 ;  /* 0xffffffffff0f7424 */ /* 0x000fce00078e00ff */
[----:B012---:R-:W-:Y:S05]  /*26ef0*/  WARPSYNC.COLLECTIVE R15, `(.L_x_11770) ;  /* 0x000000000f0c7348 */ /* 0x007fea0003c00000 */
[----:B------:R-:W-:Y:S02]  /*26f00*/  ELECT P6, UR62, PT ;  /* 0x00000000003e782f */ /* 0x000fe400038c0000 */
[----:B------:R-:W-:Y:S01]  /*26f10*/  MOV R14, UR62 ;  /* 0x0000003e000e7c02 */ /* 0x000fe20008000f00 */
[----:B012---:R-:W-:Y:S10]  /*26f20*/  ENDCOLLECTIVE ;  /* 0x000000000000791b */ /* 0x007ff40003800000 */
.L_x_11770:
[----:B------:R-:W-:Y:S05]  /*26f30*/  BSYNC B0 ;  /* 0x0000000000007941 */ /* 0x000fea0003800000 */
.L_x_11769:
[----:B------:R-:W-:Y:S05]  /*26f40*/  BRA `(.L_x_11771) ;  /* 0xffffffd800307947 */ /* 0x000fea000383ffff */
.L_x_11670:
[----:B-1----:R1:W3:Y:S02]  /*26f50*/  SYNCS.PHASECHK.TRANS64.TRYWAIT P0, [R5+URZ], R4 ;  /* 0x00000004050075a7 */ /* 0x0022e4000800017f */
[----:B---3--:R-:W-:Y:S05]  /*26f60*/  @!P0 NANOSLEEP.SYNCS 0x989680 ;  /* 0x009896800000895d */ /* 0x008fea0003900000 */
[----:B------:R-:W3:Y:S02]  /*26f70*/  @!P0 SYNCS.PHASECHK.TRANS64 P0, [R5+URZ], R4 ;  /* 0x00000004050085a7 */ /* 0x000ee4000800007f */
[----:B---3--:R-:W-:Y:S05]  /*26f80*/  @!P0 BRA `(.L_x_11670) ;  /* 0xfffffffc00f08947 */ /* 0x008fea000383ffff */
[----:B------:R-:W-:Y:S05]  /*26f90*/  BRA `(.L_x_11772) ;  /* 0xffffffd800647947 */ /* 0x000fea000383ffff */
.L_x_11671:
[----:B---3--:R3:W4:Y:S02]  /*26fa0*/  SYNCS.PHASECHK.TRANS64.TRYWAIT P0, [R3+URZ], R0 ;  /* 0x00000000030075a7 */ /* 0x008724000800017f */
[----:B----4-:R-:W-:Y:S05]  /*26fb0*/  @!P0 NANOSLEEP.SYNCS 0x989680 ;  /* 0x009896800000895d */ /* 0x010fea0003900000 */
[----:B------:R-:W4:Y:S02]  /*26fc0*/  @!P0 SYNCS.PHASECHK.TRANS64 P0, [R3+URZ], R0 ;  /* 0x00000000030085a7 */ /* 0x000f24000800007f */
[----:B----4-:R-:W-:Y:S05]  /*26fd0*/  @!P0 BRA `(.L_x_11671) ;  /* 0xfffffffc00f08947 */ /* 0x010fea000383ffff */
[----:B------:R-:W-:Y:S05]  /*26fe0*/  BRA `(.L_x_11773) ;  /* 0xffffffd800587947 */ /* 0x000fea000383ffff */
.L_x_11673:
[----:B-1----:R1:W3:Y:S02]  /*26ff0*/  SYNCS.PHASECHK.TRANS64.TRYWAIT P0, [R5+URZ], R4 ;  /* 0x00000004050075a7 */ /* 0x0022e4000800017f */
[----:B---3--:R-:W-:Y:S05]  /*27000*/  @!P0 NANOSLEEP.SYNCS 0x989680 ;  /* 0x009896800000895d */ /* 0x008fea0003900000 */
[----:B------:R-:W3:Y:S02]  /*27010*/  @!P0 SYNCS.PHASECHK.TRANS64 P0, [R5+URZ], R4 ;  /* 0x00000004050085a7 */ /* 0x000ee4000800007f */
[----:B---3--:R-:W-:Y:S05]  /*27020*/  @!P0 BRA `(.L_x_11673) ;  /* 0xfffffffc00f08947 */ /* 0x008fea000383ffff */
[----:B------:R-:W-:Y:S05]  /*27030*/  BRA `(.L_x_11774) ;  /* 0xffffffd8005c7947 */ /* 0x000fea000383ffff */
.L_x_11775:
        /* <DEDUP_REMOVED lines=12> */
.L_x_15324:


//--------------------- .text._ZN7cutlass13device_kernelIN5flash11enable_sm90INS1_16FlashAttnFwdSm90INS1_25CollectiveMainloopFwdSm90ILi2EN4cute5tupleIJNS5_1CILi1EEES8_S8_EEENS6_IJNS7_ILi192EEENS7_ILi144EEENS7_ILi96EEEEEELi96ENS_10bfloat16_tEfNS_4arch4Sm90ELb1ELb0ELb1ELb0ELb0ELb0ELb0ELb0ELb1ELb1ELb0ELb0EEENS1_21CollectiveEpilogueFwdINS6_IJSA_SC_SB_EEES9_SE_SG_Li384ELb0ELb1ELb0ELb0EEENS1_30DynamicPersistentTileSchedulerILi384ELi128ELb0ELb1ELb1EEEEEEEEEvNT_6ParamsE --------------------------
	.section	.text._ZN7cutlass13device_kernelIN5flash11enable_sm90INS1_16FlashAttnFwdSm90INS1_25CollectiveMainloopFwdSm90ILi2EN4cute5tupleIJNS5_1CILi1EEES8_S8_EEENS6_IJNS7_ILi192EEENS7_ILi144EEENS7_ILi96EEEEEELi96ENS_10bfloat16_tEfNS_4arch4Sm90ELb1ELb0ELb1ELb0ELb0ELb0ELb0ELb0ELb1ELb1ELb0ELb0EEENS1_21CollectiveEpilogueFwdINS6_IJSA_SC_SB_EEES9_SE_SG_Li384ELb0ELb1ELb0ELb0EEENS1_30DynamicPersistentTileSchedulerILi384ELi128ELb0ELb1ELb1EEEEEEEEEvNT_6ParamsE,"ax",@progbits
	.align	128
.text._ZN7cutlass13device_kernelIN5flash11enable_sm90INS1_16FlashAttnFwdSm90INS1_25CollectiveMainloopFwdSm90ILi2EN4cute5tupleIJNS5_1CILi1EEES8_S8_EEENS6_IJNS7_ILi192EEENS7_ILi144EEENS7_ILi96EEEEEELi96ENS_10bfloat16_tEfNS_4arch4Sm90ELb1ELb0ELb1ELb0ELb0ELb0ELb0ELb0ELb1ELb1ELb0ELb0EEENS1_21CollectiveEpilogueFwdINS6_IJSA_SC_SB_EEES9_SE_SG_Li384ELb0ELb1ELb0ELb0EEENS1_30DynamicPersistentTileSchedulerILi384ELi128ELb0ELb1ELb1EEEEEEEEEvNT_6ParamsE:
        .type           _ZN7cutlass13device_kernelIN5flash11enable_sm90INS1_16FlashAttnFwdSm90INS1_25CollectiveMainloopFwdSm90ILi2EN4cute5tupleIJNS5_1CILi1EEES8_S8_EEENS6_IJNS7_ILi192EEENS7_ILi144EEENS7_ILi96EEEEEELi96ENS_10bfloat16_tEfNS_4arch4Sm90ELb1ELb0ELb1ELb0ELb0ELb0ELb0ELb0ELb1ELb1ELb0ELb0EEENS1_21CollectiveEpilogueFwdINS6_IJSA_SC_SB_EEES9_SE_SG_Li384ELb0ELb1ELb0ELb0EEENS1_30DynamicPersistentTileSchedulerILi384ELi128ELb0ELb1ELb1EEEEEEEEEvNT_6ParamsE,@function
        .size           _ZN7cutlass13device_kernelIN5flash11enable_sm90INS1_16FlashAttnFwdSm90INS1_25CollectiveMainloopFwdSm90ILi2EN4cute5tupleIJNS5_1CILi1EEES8_S8_EEENS6_IJNS7_ILi192EEENS7_ILi144EEENS7_ILi96EEEEEELi96ENS_10bfloat16_tEfNS_4arch4Sm90ELb1ELb0ELb1ELb0ELb0ELb0ELb0ELb0ELb1ELb1ELb0ELb0EEENS1_21CollectiveEpilogueFwdINS6_IJSA_SC_SB_EEES9_SE_SG_Li384ELb0ELb1ELb0ELb0EEENS1_30DynamicPersistentTileSchedulerILi384ELi128ELb0ELb1ELb1EEEEEEEEEvNT_6ParamsE,(.L_x_15325 - _ZN7cutlass13device_kernelIN5flash11enable_sm90INS1_16FlashAttnFwdSm90INS1_25CollectiveMainloopFwdSm90ILi2EN4cute5tupleIJNS5_1CILi1EEES8_S8_EEENS6_IJNS7_ILi192EEENS7_ILi144EEENS7_ILi96EEEEEELi96ENS_10bfloat16_tEfNS_4arch4Sm90ELb1ELb0ELb1ELb0ELb0ELb0ELb0ELb0ELb1ELb1ELb0ELb0EEENS1_21CollectiveEpilogueFwdINS6_IJSA_SC_SB_EEES9_SE_SG_Li384ELb0ELb1ELb0ELb0EEENS1_30DynamicPersistentTileSchedulerILi384ELi128ELb0ELb1ELb1EEEEEEEEEvNT_6ParamsE)
        .other          _ZN7cutlass13device_kernelIN5flash11enable_sm90INS1_16FlashAttnFwdSm90INS1_25CollectiveMainloopFwdSm90ILi2EN4cute5tupleIJNS5_1CILi1EEES8_S8_EEENS6_IJNS7_ILi192EEENS7_ILi144EEENS7_ILi96EEEEEELi96ENS_10bfloat16_tEfNS_4arch4Sm90ELb1ELb0ELb1ELb0ELb0ELb0ELb0ELb0ELb1ELb1ELb0ELb0EEENS1_21CollectiveEpilogueFwdINS6_IJSA_SC_SB_EEES9_SE_SG_Li384ELb0ELb1ELb0ELb0EEENS1_30DynamicPersistentTileSchedulerILi384ELi128ELb0ELb1ELb1EEEEEEEEEvNT_6ParamsE,@"STO_CUDA_ENTRY STV_DEFAULT"
_ZN7cutlass13device_kernelIN5flash11enable_sm90INS1_16FlashAttnFwdSm90INS1_25CollectiveMainloopFwdSm90ILi2EN4cute5tupleIJNS5_1CILi1EEES8_S8_EEENS6_IJNS7_ILi192EEENS7_ILi144EEENS7_ILi96EEEEEELi96ENS_10bfloat16_tEfNS_4arch4Sm90ELb1ELb0ELb1ELb0ELb0ELb0ELb0ELb0ELb1ELb1ELb0ELb0EEENS1_21CollectiveEpilogueFwdINS6_IJSA_SC_SB_EEES9_SE_SG_Li384ELb0ELb1ELb0ELb0EEENS1_30DynamicPersistentTileSchedulerILi384ELi128ELb0ELb1ELb1EEEEEEEEEvNT_6ParamsE:
        /* <DEDUP_REMOVED lines=18> */
.L_x_11777:
[----:B------:R-:W-:Y:S05]  /*0120*/  BSYNC B0 ;  /* 0x0000000000007941 */ /* 0x000fea0003800000 */
.L_x_11776:
        /* <DEDUP_REMOVED lines=41> */
.L_x_11778:
        /* <DEDUP_REMOVED lines=22> */
.L_x_11779:
        /* <DEDUP_REMOVED lines=18> */
.L_x_11780:
        /* <DEDUP_REMOVED lines=22> */
.L_x_11781:
        /* <DEDUP_REMOVED lines=22> */
.L_x_11782:
        /* <DEDUP_REMOVED lines=8> */
.L_x_11784:
[----:B------:R-:W-:-:S08]  /*0980*/  NOP ;  /* 0x0000000000007918 */ /* 0x000fd00000000000 */
[----:B------:R-:W1:Y:S02]  /*0990*/  USETMAXREG.TRY_ALLOC.CTAPOOL UP0, 0xa0 ;  /* 0x000000a0000079c8 */ /* 0x000e640008000600 */
[----:B-1----:R-:W-:-:S13]  /*09a0*/  PLOP3.LUT P0, PT, PT, PT, UP0, 0x80, 0x0 ;  /* 0x000000000000781c */ /* 0x002fda0003f0f008 */
[----:B------:R-:W-:Y:S05]  /*09b0*/  @!P0 BRA `(.L_x_11784) ;  /* 0xfffffffc00f08947 */ /* 0x000fea000383ffff */
[----:B0-----:R-:W0:Y:S01]  /*09c0*/  S2R R2, SR_TID.X ;  /* 0x0000000000027919 */ /* 0x001e220000002100 */
        /* <DEDUP_REMOVED lines=9> */
[----:B------:R-:W2:Y:S01]  /*0a60*/  LDL R3, [R1+0x8] ;  /* 0x0000080001037983 */ /* 0x000ea20000100800 */
[----:B------:R-:W-:Y:S01]  /*0a70*/  VIADD R13, R2, 0xffffff80 ;  /* 0xffffff80020d7836 */ /* 0x000fe20000000000 */
[----:B------:R-:W0:Y:S01]  /*0a80*/  S2UR UR5, SR_CgaCtaId ;  /* 0x00000000000579c3 */ /* 0x000e220000008800 */
[----:B------:R-:W-:Y:S01]  /*0a90*/  UMOV UR37, 0x400 ;  /* 0x0000040000257882 */ /* 0x000fe20000000000 */
[----:B------:R-:W-:Y:S01]  /*0aa0*/  UMOV UR60, URZ ;  /* 0x0000003f003c7c82 */ /* 0x000fe20008000000 */
[----:B------:R-:W-:Y:S01]  /*0ab0*/  UMOV UR36, URZ ;  /* 0x0000003f00247c82 */ /* 0x000fe20008000000 */
[----:B------:R-:W-:-:S04]  /*0ac0*/  SHF.R.S32.HI R0, RZ, 0x1f, R13 ;  /* 0x0000001fff007819 */ /* 0x000fc8000001140d */
[CC--:B------:R-:W-:Y:S02]  /*0ad0*/  LEA.HI R2, R0.reuse, R13.reuse, RZ, 0x4 ;  /* 0x0000000d00027211 */ /* 0x0c0fe400078f20ff */
[CC--:B------:R-:W-:Y:S02]  /*0ae0*/  LEA.HI R152, R0.reuse, R13.reuse, RZ, 0x7 ;  /* 0x0000000d00987211 */ /* 0x0c0fe400078f38ff */
[-C--:B------:R-:W-:Y:S02]  /*0af0*/  LEA.HI R5, R0, R13.reuse, RZ, 0x5 ;  /* 0x0000000d00057211 */ /* 0x080fe400078f28ff */
[----:B------:R-:W-:Y:S02]  /*0b00*/  LOP3.LUT R151, R152, 0xffffff80, RZ, 0xc0, !PT ;  /* 0xffffff8098977812 */ /* 0x000fe400078ec0ff */
[----:B------:R-:W-:Y:S02]  /*0b10*/  SHF.R.S32.HI R8, RZ, 0x5, R5 ;  /* 0x00000005ff087819 */ /* 0x000fe40000011405 */
[----:B------:R-:W-:Y:S01]  /*0b20*/  SHF.R.S32.HI R5, RZ, 0x4, R2 ;  /* 0x00000004ff057819 */ /* 0x000fe20000011402 */
[----:B------:R-:W-:Y:S01]  /*0b30*/  IMAD.IADD R151, R13, 0x1, -R151 ;  /* 0x000000010d977824 */ /* 0x000fe200078e0a97 */
[----:B------:R-:W-:-:S02]  /*0b40*/  LEA.HI R0, R0, R13, RZ, 0x2 ;  /* 0x0000000d00007211 */ /* 0x000fc400078f10ff */
[----:B------:R-:W-:Y:S02]  /*0b50*/  SHF.R.S32.HI R152, RZ, 0x7, R152 ;  /* 0x00000007ff987819 */ /* 0x000fe40000011498 */
[----:B------:R-:W-:Y:S01]  /*0b60*/  SHF.R.S32.HI R10, RZ, 0x1f, R151 ;  /* 0x0000001fff0a7819 */ /* 0x000fe20000011497 */
[----:B0-----:R-:W-:Y:S01]  /*0b70*/  ULEA UR37, UR5, UR37, 0x18 ;  /* 0x0000002505257291 */ /* 0x001fe2000f8ec03f */
[----:B------:R-:W-:Y:S02]  /*0b80*/  LOP3.LUT R148, R0, 0xfffffffc, RZ, 0xc0, !PT ;  /* 0xfffffffc00947812 */ /* 0x000fe400078ec0ff */
[----:B------:R-:W-:-:S03]  /*0b90*/  SHF.R.S32.HI R149, RZ, 0x2, R0 ;  /* 0x00000002ff957819 */ /* 0x000fc60000011400 */
[----:B------:R-:W-:-:S04]  /*0ba0*/  IMAD.IADD R148, R13, 0x1, -R148 ;  /* 0x000000010d947824 */ /* 0x000fc800078e0a94 */
[----:B------:R-:W-:-:S04]  /*0bb0*/  IMAD.SHL.U32 R23, R148, 0x8, RZ ;  /* 0x0000000894177824 */ /* 0x000fc800078e00ff */
[C---:B------:R-:W-:Y:S02]  /*0bc0*/  VIADD R144, R23.reuse, 0x20 ;  /* 0x0000002017907836 */ /* 0x040fe40000000000 */
[----:B------:R-:W-:-:S03]  /*0bd0*/  VIADD R147, R23, 0x40 ;  /* 0x0000004017937836 */ /* 0x000fc60000000000 */
[----:B------:R-:W-:Y:S02]  /*0be0*/  SHF.R.S32.HI R157, RZ, 0x1f, R144 ;  /* 0x0000001fff9d7819 */ /* 0x000fe40000011490 */
[----:B------:R-:W-:Y:S02]  /*0bf0*/  SHF.R.S32.HI R156, RZ, 0x1f, R147 ;  /* 0x0000001fff9c7819 */ /* 0x000fe40000011493 */
[----:B--2---:R-:W-:Y:S02]  /*0c00*/  R2UR UR6, R3 ;  /* 0x00000000030672ca */ /* 0x004fe400000e0000 */
[C---:B------:R-:W-:Y:S02]  /*0c10*/  LOP3.LUT R3, R2.reuse, 0xfffffff0, RZ, 0xc0, !PT ;  /* 0xfffffff002037812 */ /* 0x040fe400078ec0ff */
[----:B------:R-:W-:-:S03]  /*0c20*/  LEA.HI R2, R2, R5, RZ, 0x1 ;  /* 0x0000000502027211 */ /* 0x000fc600078f08ff */
[----:B------:R-:W-:Y:S01]  /*0c30*/  IMAD.IADD R3, R13, 0x1, -R3 ;  /* 0x000000010d037824 */ /* 0x000fe200078e0a03 */
[----:B------:R-:W-:-:S03]  /*0c40*/  LOP3.LUT R2, R2, 0x1ffffffe, RZ, 0xc0, !PT ;  /* 0x1ffffffe02027812 */ /* 0x000fc600078ec0ff */
[--C-:B------:R-:W-:Y:S01]  /*0c50*/  IMAD R154, R8, 0x10, R3.reuse ;  /* 0x00000010089a7824 */ /* 0x100fe200078e0203 */
[----:B------:R-:W-:Y:S01]  /*0c60*/  SHF.R.S32.HI R4, RZ, 0x1f, R3 ;  /* 0x0000001fff047819 */ /* 0x000fe20000011403 */
[----:B------:R-:W-:Y:S01]  /*0c70*/  IMAD.IADD R2, R5, 0x1, -R2 ;  /* 0x0000000105027824 */ /* 0x000fe200078e0a02 */
[----:B------:R-:W-:Y:S02]  /*0c80*/  ULOP3.LUT UR7, UR6, 0x1, URZ, 0xfc, !UPT ;  /* 0x0000000106077892 */ /* 0x000fe4000f8efc3f */
[CC--:B------:R-:W-:Y:S01]  /*0c90*/  LEA.HI R6, R4.reuse, R3.reuse, RZ, 0x3 ;  /* 0x0000000304067211 */ /* 0x0c0fe200078f18ff */
[----:B------:R-:W-:Y:S01]  /*0ca0*/  UMOV UR6, URZ ;  /* 0x0000003f00067c82 */ /* 0x000fe20008000000 */
[----:B------:R-:W-:Y:S01]  /*0cb0*/  LEA.HI R4, R4, R3, RZ, 0x2 ;  /* 0x0000000304047211 */ /* 0x000fe200078f10ff */
[----:B------:R-:W-:Y:S02]  /*0cc0*/  IMAD.U32 R150, RZ, RZ, UR6 ;  /* 0x00000006ff967e24 */ /* 0x000fe4000f8e00ff */
[----:B------:R-:W-:Y:S01]  /*0cd0*/  IMAD.SHL.U32 R7, R6, 0x10, RZ ;  /* 0x0000001006077824 */ /* 0x000fe200078e00ff */
[----:B------:R-:W-:Y:S01]  /*0ce0*/  LOP3.LUT R6, R4, 0x7fffffc, RZ, 0xc0, !PT ;  /* 0x07fffffc04067812 */ /* 0x000fe200078ec0ff */
[----:B------:R-:W-:Y:S01]  /*0cf0*/  IMAD.U32 R155, RZ, RZ, UR7 ;  /* 0x00000007ff9b7e24 */ /* 0x000fe2000f8e00ff */
[----:B------:R-:W-:-:S02]  /*0d00*/  SHF.R.S32.HI R4, RZ, 0x2, R4 ;  /* 0x00000002ff047819 */ /* 0x000fc40000011404 */
[----:B------:R-:W-:Y:S01]  /*0d10*/  LOP3.LUT R7, R7, 0x7fffff80, RZ, 0xc0, !PT ;  /* 0x7fffff8007077812 */ /* 0x000fe200078ec0ff */
[----:B------:R-:W-:Y:S02]  /*0d20*/  IMAD.IADD R6, R3, 0x1, -R6 ;  /* 0x0000000103067824 */ /* 0x000fe400078e0a06 */
[----:B------:R-:W-:Y:S02]  /*0d30*/  IMAD.SHL.U32 R4, R4, 0x40, RZ ;  /* 0x0000004004047824 */ /* 0x000fe400078e00ff */
[----:B------:R-:W-:Y:S01]  /*0d40*/  IMAD R7, R8, 0x100, R7 ;  /* 0x0000010008077824 */ /* 0x000fe200078e0207 */
[----:B------:R-:W-:Y:S01]  /*0d50*/  LEA.HI R8, R10, R151, RZ, 0x2 ;  /* 0x000000970a087211 */ /* 0x000fe200078f10ff */
[----:B------:R-:W-:Y:S01]  /*0d60*/  IMAD.SHL.U32 R3, R2, 0x8, RZ ;  /* 0x0000000802037824 */ /* 0x000fe200078e00ff */
[----:B------:R-:W-:Y:S01]  /*0d70*/  LOP3.LUT R4, R4, 0x40, RZ, 0xc0, !PT ;  /* 0x0000004004047812 */ /* 0x000fe200078ec0ff */
[----:B------:R-:W-:Y:S01]  /*0d80*/  IMAD R7, R6, 0x10, R7 ;  /* 0x0000001006077824 */ /* 0x000fe200078e0207 */
[--C-:B------:R-:W-:Y:S01]  /*0d90*/  SHF.R.S32.HI R11, RZ, 0x2, R8.reuse ;  /* 0x00000002ff0b7819 */ /* 0x100fe20000011408 */
[----:B------:R-:W-:Y:S01]  /*0da0*/  IMAD.U32 R154, R154, 0x20, R3 ;  /* 0x000000209a9a7824 */ /* 0x000fe200078e0003 */
[----:B------:R-:W-:-:S02]  /*0db0*/  SHF.R.S32.HI R6, RZ, 0x1f, R8 ;  /* 0x0000001fff067819 */ /* 0x000fc40000011408 */
[----:B------:R-:W-:Y:S02]  /*0dc0*/  LEA.HI R10, R10, R151, RZ, 0x5 ;  /* 0x000000970a0a7211 */ /* 0x000fe400078f28ff */
[----:B------:R-:W-:Y:S01]  /*0dd0*/  LEA.HI R2, R6, R11, RZ, 0x3 ;  /* 0x0000000b06027211 */ /* 0x000fe200078f18ff */
[----:B------:R-:W-:Y:S01]  /*0de0*/  IMAD.HI R6, R152, 0x55555556, RZ ;  /* 0x5555555698067827 */ /* 0x000fe200078e02ff */
[----:B------:R-:W-:Y:S02]  /*0df0*/  SHF.R.U32.HI R5, RZ, 0x3, R4 ;  /* 0x00000003ff057819 */ /* 0x000fe40000011604 */
[----:B------:R-:W-:Y:S02]  /*0e00*/  LOP3.LUT R12, R2, 0xfffffff8, RZ, 0xc0, !PT ;  /* 0xfffffff8020c7812 */ /* 0x000fe400078ec0ff */
[----:B------:R-:W-:Y:S02]  /*0e10*/  LOP3.LUT R2, R4, 0x8, R3, 0xf8, !PT ;  /* 0x0000000804027812 */ /* 0x000fe400078ef803 */
[----:B------:R-:W-:Y:S01]  /*0e20*/  LEA.HI R9, R6, R6, RZ, 0x1 ;  /* 0x0000000606097211 */ /* 0x000fe200078f08ff */
[----:B------:R-:W-:Y:S01]  /*0e30*/  IMAD.IADD R11, R11, 0x1, -R12 ;  /* 0x000000010b0b7824 */ /* 0x000fe200078e0a0c */
[----:B------:R-:W-:-:S02]  /*0e40*/  SHF.R.S32.HI R10, RZ, 0x5, R10 ;  /* 0x00000005ff0a7819 */ /* 0x000fc4000001140a */
[----:B------:R-:W-:Y:S01]  /*0e50*/  LEA.HI R3, R148, R148, RZ, 0x1 ;  /* 0x0000009494037211 */ /* 0x000fe200078f08ff */
[----:B------:R-:W-:Y:S01]  /*0e60*/  IMAD R9, R9, -0x3, R152 ;  /* 0xfffffffd09097824 */ /* 0x000fe200078e0298 */
[----:B------:R-:W-:Y:S01]  /*0e70*/  LOP3.LUT R2, R2, R5, RZ, 0x3c, !PT ;  /* 0x0000000502027212 */ /* 0x000fe200078e3cff */
[----:B------:R-:W-:Y:S01]  /*0e80*/  IMAD R10, R10, 0x10, R11 ;  /* 0x000000100a0a7824 */ /* 0x000fe200078e020b */
[----:B------:R-:W-:Y:S02]  /*0e90*/  LOP3.LUT R3, R3, 0x1ffffffe, RZ, 0xc0, !PT ;  /* 0x1ffffffe03037812 */ /* 0x000fe400078ec0ff */
[----:B------:R-:W-:Y:S01]  /*0ea0*/  LOP3.LUT R8, R8, 0x7ffffffc, RZ, 0xc0, !PT ;  /* 0x7ffffffc08087812 */ /* 0x000fe200078ec0ff */
[----:B------:R-:W-:Y:S02]  /*0eb0*/  IMAD.IADD R2, R2, 0x1, R7 ;  /* 0x0000000102027824 */ /* 0x000fe400078e0207 */
[----:B------:R-:W-:Y:S02]  /*0ec0*/  IMAD R153, R9, 0x40, R10 ;  /* 0x0000004009997824 */ /* 0x000fe400078e020a */
[----:B------:R-:W-:Y:S01]  /*0ed0*/  IMAD.IADD R22, R148, 0x1, -R3 ;  /* 0x0000000194167824 */ /* 0x000fe200078e0a03 */
[----:B------:R-:W-:Y:S01]  /*0ee0*/  LEA R2, R2, UR37, 0x1 ;  /* 0x0000002502027c11 */ /* 0x000fe2000f8e08ff */
[----:B------:R-:W-:-:S02]  /*0ef0*/  IMAD.IADD R19, R151, 0x1, -R8 ;  /* 0x0000000197137824 */ /* 0x000fc400078e0a08 */
[----:B------:R-:W-:-:S07]  /*0f00*/  IMAD R22, R22, 0x8, R153 ;  /* 0x0000000816167824 */ /* 0x000fce00078e0299 */
.L_x_11827:
        /* <DEDUP_REMOVED lines=21> */
.L_x_11785:
[----:B------:R-:W-:Y:S01]  /*1060*/  ULDC UR8, c[0x0][0xc54] ;  /* 0x0003150000087ab9 */ /* 0x000fe20000000800 */
[----:B------:R-:W-:Y:S01]  /*1070*/  UMOV UR4, UR9 ;  /* 0x0000000900047c82 */ /* 0x000fe20008000000 */
[----:B------:R-:W-:-:S11]  /*1080*/  UISETP.NE.AND UP0, UPT, UR8, 0x1, UPT ;  /* 0x000000010800788c */ /* 0x000fd6000bf05270 */
[----:B------:R-:W-:Y:S02]  /*1090*/  @UP0 ULDC.64 UR10, c[0x0][0xc58] ;  /* 0x00031600000a0ab9 */ /* 0x000fe40000000a00 */
[----:B------:R-:W-:-:S04]  /*10a0*/  UIMAD.WIDE.U32 UR6, UR9, UR10, URZ ;  /* 0x0000000a090672a5 */ /* 0x000fc8000f8e003f */
[----:B------:R-:W-:-:S04]  /*10b0*/  @UP0 USHF.R.U32.HI UR4, URZ, UR11, UR7 ;  /* 0x0000000b3f040299 */ /* 0x000fc80008011607 */
[----:B------:R-:W-:-:S12]  /*10c0*/  UIMAD UR6, UR4, UR8, URZ ;  /* 0x00000008040672a4 */ /* 0x000fd8000f8e023f */
.L_x_11786:
[----:B------:R-:W-:Y:S01]  /*10d0*/  ULDC.64 UR10, c[0x0][0x418] ;  /* 0x00010600000a7ab9 */ /* 0x000fe20000000a00 */
[----:B------:R-:W-:Y:S01]  /*10e0*/  ULOP3.LUT UR4, URZ, UR4, URZ, 0x33, !UPT ;  /* 0x000000043f047292 */ /* 0x000fe2000f8e333f */
[----:B------:R-:W-:Y:S01]  /*10f0*/  PLOP3.LUT P0, PT, PT, PT, PT, 0x80, 0x0 ;  /* 0x000000000000781c */ /* 0x000fe20003f0f070 */
[----:B------:R-:W-:Y:S01]  /*1100*/  UISETP.NE.U32.AND UP0, UPT, UR10, URZ, UPT ;  /* 0x0000003f0a00728c */ /* 0x000fe2000bf05070 */
[----:B------:R-:W-:Y:S01]  /*1110*/  IMAD.MOV.U32 R3, RZ, RZ, RZ ;  /* 0x000000ffff037224 */ /* 0x000fe200078e00ff */
        /* <DEDUP_REMOVED lines=10> */
[----:B------:R-:W-:Y:S01]  /*11c0*/  UIMAD UR14, UR4, 0xc0, URZ ;  /* 0x000000c0040e78a4 */ /* 0x000fe2000f8e023f */
        /* <DEDUP_REMOVED lines=12> */
[----:B------:R-:W-:Y:S01]  /*1290*/  IMAD.MOV.U32 R59, RZ, RZ, RZ ;  /* 0x000000ffff3b7224 */ /* 0x000fe200078e00ff */
        /* <DEDUP_REMOVED lines=31> */
[----:B------:R-:W-:-:S02]  /*1490*/  CS2R R78, SRZ ;  /* 0x00000000004e7805 */ /* 0x000fc4000001ff00 */
[----:B------:R-:W-:Y:S02]  /*14a0*/  CS2R R82, SRZ ;  /* 0x0000000000527805 */ /* 0x000fe4000001ff00 */
[----:B------:R-:W-:Y:S01]  /*14b0*/  CS2R R76, SRZ ;  /* 0x00000000004c7805 */ /* 0x000fe2000001ff00 */
[----:B------:R-:W-:Y:S01]  /*14c0*/  USEL UR38, UR7, UR9, UP0 ;  /* 0x0000000907267287 */ /* 0x000fe20008000000 */
[----:B------:R-:W-:Y:S01]  /*14d0*/  CS2R R6, SRZ ;  /* 0x0000000000067805 */ /* 0x000fe2000001ff00 */
[----:B------:R-:W-:Y:S01]  /*14e0*/  @UP1 ULDC UR10, c[0x0][0xc4c] ;  /* 0x00031300000a1ab9 */ /* 0x000fe20000000800 */
[----:B------:R-:W-:Y:S01]  /*14f0*/  @UP1 ULDC UR6, c[0x0][0xc50] ;  /* 0x0003140000061ab9 */ /* 0x000fe20000000800 */
[----:B------:R-:W-:Y:S01]  /*1500*/  UIMAD.WIDE.U32 UR4, UR12, UR10, URZ ;  /* 0x0000000a0c0472a5 */ /* 0x000fe2000f8e003f */
[----:B------:R-:W-:Y:S01]  /*1510*/  IMAD.MOV.U32 R84, RZ, RZ, RZ ;  /* 0x000000ffff547224 */ /* 0x000fe200078e00ff */
[----:B------:R-:W-:Y:S02]  /*1520*/  UISETP.GE.AND UP0, UPT, UR38, 0x1, UPT ;  /* 0x000000012600788c */ /* 0x000fe4000bf06270 */
[----:B------:R-:W-:-:S04]  /*1530*/  @UP1 USHF.R.U32.HI UR14, URZ, UR6, UR5 ;  /* 0x000000063f0e1299 */ /* 0x000fc80008011605 */
[----:B------:R-:W-:Y:S01]  /*1540*/  PLOP3.LUT P1, PT, PT, PT, UP0, 0x80, 0x0 ;  /* 0x000000000000781c */ /* 0x000fe20003f2f008 */
[----:B------:R-:W-:Y:S02]  /*1550*/  UIADD3 UR4, -UR14, URZ, URZ ;  /* 0x0000003f0e047290 */ /* 0x000fe4000fffe13f */
[----:B------:R-:W-:Y:S02]  /*1560*/  IMAD.U32 R146, RZ, RZ, UR14 ;  /* 0x0000000eff927e24 */ /* 0x000fe4000f8e00ff */
[----:B------:R-:W-:-:S06]  /*1570*/  UIMAD UR4, UR11, UR4, UR12 ;  /* 0x000000040b0472a4 */ /* 0x000fcc000f8e020c */
[----:B------:R-:W-:Y:S02]  /*1580*/  IMAD.U32 R145, RZ, RZ, UR4 ;  /* 0x00000004ff917e24 */ /* 0x000fe4000f8e00ff */
[----:B------:R-:W-:Y:S05]  /*1590*/  @!P1 BRA `(.L_x_11787) ;  /* 0x000000dc002c9947 */ /* 0x000fea0003800000 */
[----:B------:R-:W0:Y:S01]  /*15a0*/  SHFL.IDX PT, R0, R152, RZ, 0x1f ;  /* 0x00001fff98007589 */ /* 0x000e2200000e0000 */
[----:B------:R-:W-:-:S04]  /*15b0*/  UIADD3 UR6, UR37, 0x24300, URZ ;  /* 0x0002430025067890 */ /* 0x000fc8000fffe03f */
[----:B------:R-:W-:-:S06]  /*15c0*/  ULOP3.LUT UP0, URZ, UR6, 0x9f, URZ, 0xc0, !UPT ;  /* 0x0000009f063f7892 */ /* 0x000fcc000f80c03f */
[----:B------:R-:W-:Y:S02]  /*15d0*/  PLOP3.LUT P0, PT, PT, PT, UP0, 0x80, 0x0 ;  /* 0x000000000000781c */ /* 0x000fe40003f0f008 */
[----:B0-----:R-:W-:-:S13]  /*15e0*/  R2UR UR7, R0 ;  /* 0x00000000000772ca */ /* 0x001fda00000e0000 */
[----:B------:R-:W-:Y:S02]  /*15f0*/  UIMAD.WIDE UR4, UR7, 0x55555556, URZ ;  /* 0x55555556070478a5 */ /* 0x000fe4000f8e023f */
[----:B------:R-:W-:Y:S02]  /*1600*/  IMAD.U32 R16, RZ, RZ, UR7 ;  /* 0x00000007ff107e24 */ /* 0x000fe4000f8e00ff */
[----:B------:R-:W-:-:S04]  /*1610*/  ULEA.HI UR5, UR5, UR5, URZ, 0x1 ;  /* 0x0000000505057291 */ /* 0x000fc8000f8f083f */
[----:B------:R-:W-:-:S04]  /*1620*/  UIMAD UR5, UR5, -0x3, UR7 ;  /* 0xfffffffd050578a4 */ /* 0x000fc8000f8e0207 */
[----:B------:R-:W-:Y:S02]  /*1630*/  ULEA UR4, UR5, UR37, 0xc ;  /* 0x0000002505047291 */ /* 0x000fe4000f8e603f */
[----:B------:R-:W-:Y:S02]  /*1640*/  ULEA UR5, UR5, UR6, 0xb ;  /* 0x0000000605057291 */ /* 0x000fe4000f8e583f */
[----:B------:R-:W-:Y:S02]  /*1650*/  UIADD3 UR4, UR4, 0xda00, URZ ;  /* 0x0000da0004047890 */ /* 0x000fe4000fffe03f */
[----:B------:R-:W-:Y:S02]  /*1660*/  USHF.R.U32.HI UR5, URZ, 0x4, UR5 ;  /* 0x000000043f057899 */ /* 0x000fe40008011605 */
[----:B------:R-:W-:Y:S02]  /*1670*/  USHF.R.U32.HI UR4, URZ, 0x4, UR4 ;  /* 0x000000043f047899 */ /* 0x000fe40008011604 */
[----:B------:R-:W-:-:S02]  /*1680*/  ULOP3.LUT UR61, UR5, 0x3fff, URZ, 0xc0, !UPT ;  /* 0x00003fff053d7892 */ /* 0x000fc4000f8ec03f */
        /* <DEDUP_REMOVED lines=18> */
.L_x_11788:
        /* <DEDUP_REMOVED lines=11> */
.L_x_11933:
[----:B------:R-:W-:Y:S05]  /*1860*/  @!P0 BRA `(.L_x_11790) ;  /* 0x0000000000048947 */ /* 0x000fea0003800000 */
[----:B------:R-:W-:Y:S01]  /*1870*/  BPT.TRAP 0x1 ;  /* 0x000000040000795c */ /* 0x000fe20000300000 */
.L_x_11790:
[----:B0-----:R-:W-:Y:S02]  /*1880*/  IMAD.U32 R0, RZ, RZ, UR36 ;  /* 0x00000024ff007e24 */ /* 0x001fe4000f8e00ff */
[----:B------:R-:W-:-:S03]  /*1890*/  IMAD.U32 R3, RZ, RZ, UR60 ;  /* 0x0000003cff037e24 */ /* 0x000fc6000f8e00ff */
[----:B------:R-:W-:Y:S02]  /*18a0*/  LEA R0, R0, UR37, 0x3 ;  /* 0x0000002500007c11 */ /* 0x000fe4000f8e18ff */
[----:B------:R-:W-:-:S04]  /*18b0*/  SHF.L.U32 R3, R3, 0x1f, RZ ;  /* 0x0000001f03037819 */ /* 0x000fc800000006ff */
[----:B------:R0:W1:Y:S01]  /*18c0*/  SYNCS.PHASECHK.TRANS64.TRYWAIT P2, [R0+URZ+0x31c30], R3 ;  /* 0x031c3003000075a7 */ /* 0x000062000804017f */
[----:B------:R-:W-:Y:S05]  /*18d0*/  @!P0 BRA `(.L_x_11791) ;  /* 0x0000000000048947 */ /* 0x000fea0003800000 */
[----:B------:R-:W-:Y:S01]  /*18e0*/  BPT.TRAP 0x1 ;  /* 0x000000040000795c */ /* 0x000fe20000300000 */
.L_x_11791:
[----:B------:R-:W2:Y:S02]  /*18f0*/  S2R R4, SR_TID.X ;  /* 0x0000000000047919 */ /* 0x000ea40000002100 */
[----:B--2---:R-:W-:Y:S01]  /*1900*/  LOP3.LUT P1, RZ, R4, 0x7f, RZ, 0xc0, !PT ;  /* 0x0000007f04ff7812 */ /* 0x004fe2000782c0ff */
[----:B-1----:R-:W-:-:S12]  /*1910*/  @P2 BRA `(.L_x_11792) ;  /* 0x0000000000082947 */ /* 0x002fd80003800000 */
[----:B------:R-:W1:Y:S02]  /*1920*/  SYNCS.PHASECHK.TRANS64.TRYWAIT P2, [R0+URZ+0x31c30], R3 ;  /* 0x031c3003000075a7 */ /* 0x000e64000804017f */
[----:B-1----:R-:W-:Y:S05]  /*1930*/  @!P2 BRA `(.L_x_11793) ;  /* 0x0000013c0068a947 */ /* 0x002fea0003800000 */
.L_x_11792:
[----:B------:R-:W-:Y:S05]  /*1940*/  WARPSYNC.ALL ;  /* 0x0000000000007948 */ /* 0x000fea0003800000 */
[----:B------:R-:W-:Y:S01]  /*1950*/  UIADD3 UR4, UR37, 0x16a00, URZ ;  /* 0x00016a0025047890 */ /* 0x000fe2000fffe03f */
[----:B------:R-:W-:Y:S01]  /*1960*/  WARPGROUP.ARRIVE ;  /* 0x00000000000079c5 */ /* 0x000fe20000000000 */
[----:B------:R-:W-:Y:S01]  /*1970*/  ULOP3.LUT UR5, UR39, 0x10000, URZ, 0xfc, !UPT ;  /* 0x0001000027057892 */ /* 0x000fe2000f8efc3f */
[----:B------:R-:W-:Y:S01]  /*1980*/  R2UR UR57, R18 ;  /* 0x00000000123972ca */ /* 0x000fe200000e0000 */
[----:B------:R-:W-:Y:S01]  /*1990*/  USHF.R.U32.HI UR4, URZ, 0x4, UR4 ;  /* 0x000000043f047899 */ /* 0x000fe20008011604 */
[----:B------:R-:W-:Y:S01]  /*19a0*/  R2UR UR56, R17 ;  /* 0x00000000113872ca */ /* 0x000fe200000e0000 */
[----:B------:R-:W-:Y:S01]  /*19b0*/  UMOV UR29, 0x80000020 ;  /* 0x80000020001d7882 */ /* 0x000fe20000000000 */
[----:B------:R-:W-:Y:S01]  /*19c0*/  UMOV UR31, 0x80000020 ;  /* 0x80000020001f7882 */ /* 0x000fe20000000000 */
[----:B------:R-:W-:Y:S01]  /*19d0*/  ULOP3.LUT UR4, UR4, 0x3fff, URZ, 0xc0, !UPT ;  /* 0x00003fff04047892 */ /* 0x000fe2000f8ec03f */
[----:B01----:R-:W-:Y:S01]  /*19e0*/  @!P1 VIADD R0, R0, 0x31c40 ;  /* 0x00031c4000009836 */ /* 0x003fe20000000000 */
[----:B------:R-:W-:Y:S01]  /*19f0*/  UMOV UR28, UR5 ;  /* 0x00000005001c7c82 */ /* 0x000fe20008000000 */
[----:B------:R-:W-:Y:S01]  /*1a00*/  UMOV UR9, UR29 ;  /* 0x0000001d00097c82 */ /* 0x000fe20008000000 */
[----:B------:R-:W-:Y:S01]  /*1a10*/  ULOP3.LUT UR6, UR4, 0x10000, URZ, 0xfc, !UPT ;  /* 0x0001000004067892 */ /* 0x000fe2000f8efc3f */
[----:B------:R-:W-:Y:S01]  /*1a20*/  UMOV UR8, UR28 ;  /* 0x0000001c00087c82 */ /* 0x000fe20008000000 */
[----:B------:R-:W-:-:S02]  /*1a30*/  UMOV UR11, 0x80000020 ;  /* 0x80000020000b7882 */ /* 0x000fc40000000000 */
[----:B------:R-:W-:Y:S01]  /*1a40*/  UIMAD UR4, UR36, 0x6c0, UR6 ;  /* 0x000006c0240478a4 */ /* 0x000fe2000f8e0206 */
[----:B------:R-:W-:Y:S01]  /*1a50*/  UMOV UR12, UR28 ;  /* 0x0000001c000c7c82 */ /* 0x000fe20008000000 */
[----:B------:R-:W-:Y:S02]  /*1a60*/  UMOV UR13, UR29 ;  /* 0x0000001d000d7c82 */ /* 0x000fe40008000000 */
[----:B------:R-:W-:Y:S02]  /*1a70*/  UIADD3 UR10, UR4, 0x40, URZ ;  /* 0x00000040040a7890 */ /* 0x000fe4000fffe03f */
        /* <DEDUP_REMOVED lines=61> */
[----:B------:R-:W-:Y:S03]  /*1e50*/  HGMMA.64x16x16.F32.BF16 R40, gdesc[UR28], RZ, !UPT, gsb0 ;  /* 0x002000001c2879f0 */ /* 0x000fe6000c0018ff */
        /* <DEDUP_REMOVED lines=142> */
[----:B------:R-:W-:Y:S02]  /*2740*/  ULDC UR14, c[0x0][0x2f0] ;  /* 0x0000bc00000e7ab9 */ /* 0x000fe40000000800 */
        /* <DEDUP_REMOVED lines=19> */
[----:B------:R-:W-:Y:S02]  /*2880*/  ULDC UR7, c[0x0][0x448] ;  /* 0x0001120000077ab9 */ /* 0x000fe40000000800 */
[----:B------:R-:W-:-:S06]  /*2890*/  UISETP.NE.AND UP0, UPT, UR7, 0x1, UPT ;  /* 0x000000010700788c */ /* 0x000fcc000bf05270 */
[----:B------:R-:W-:-:S05]  /*28a0*/  PLOP3.LUT P2, PT, PT, PT, UP0, 0x80, 0x0 ;  /* 0x000000000000781c */ /* 0x000fca0003f4f008 */
[----:B------:R-:W-:Y:S01]  /*28b0*/  @UP0 ULDC UR7, c[0x0][0x44c] ;  /* 0x0001130000070ab9 */ /* 0x000fe20000000800 */
[----:B------:R-:W-:Y:S01]  /*28c0*/  @UP0 ULDC UR10, c[0x0][0x450] ;  /* 0x00011400000a0ab9 */ /* 0x000fe20000000800 */
        /* <DEDUP_REMOVED lines=94> */
[----:B------:R-:W0:Y:S01]  /*2eb0*/  MUFU.TANH R88, R88 ;  /* 0x0000005800587308 */ /* 0x000e220000002400 */
[----:B------:R-:W-:Y:S01]  /*2ec0*/  FMUL.FTZ R5, R95, UR5 ;  /* 0x000000055f057c20 */ /* 0x000fe20008410000 */
[----:B------:R-:W-:-:S06]  /*2ed0*/  FMUL.FTZ R6, R94, UR5 ;  /* 0x000000055e067c20 */ /* 0x000fcc0008410000 */
        /* <DEDUP_REMOVED lines=46> */
[----:B------:R-:W-:Y:S02]  /*31c0*/  VIADD R70, R22, UR57 ;  /* 0x0000003916467c36 */ /* 0x000fe40008000000 */
[----:B------:R-:W-:Y:S01]  /*31d0*/  FMUL.FTZ R15, R66, UR5 ;  /* 0x00000005420f7c20 */ /* 0x000fe20008410000 */
[----:B------:R-:W-:Y:S01]  /*31e0*/  FMUL.FTZ R84, R68, UR5 ;  /* 0x0000000544547c20 */ /* 0x000fe20008410000 */
[----:B------:R-:W-:Y:S01]  /*31f0*/  FMUL.FTZ R78, R64, UR5 ;  /* 0x00000005404e7c20 */ /* 0x000fe20008410000 */
[----:B------:R-:W-:Y:S01]  /*3200*/  HGMMA.64x16x16.F32.BF16 R56, gdesc[UR24], R56, gsb0 ;  /* 0x00200000183879f0 */ /* 0x000fe20008001838 */
[----:B------:R-:W-:Y:S01]  /*3210*/  UIADD3 UR26, UR4, 0x5c2, URZ ;  /* 0x000005c2041a7890 */ /* 0x000fe2000fffe03f */
[----:B------:R-:W-:Y:S01]  /*3220*/  FMUL.FTZ R65, R65, UR5 ;  /* 0x0000000541417c20 */ /* 0x000fe20008410000 */
[----:B------:R-:W-:Y:S01]  /*3230*/  UMOV UR27, 0x80000020 ;  /* 0x80000020001b7882 */ /* 0x000fe20000000000 */
[----:B------:R-:W-:Y:S01]  /*3240*/  FMUL.FTZ R86, R69, UR5 ;  /* 0x0000000545567c20 */ /* 0x000fe20008410000 */
        /* <DEDUP_REMOVED lines=12> */
[----:B------:R-:W-:Y:S01]  /*3310*/  @P2 IMAD.HI.U32 R58, R70, UR7, RZ ;  /* 0x00000007463a2c27 */ /* 0x000fe2000f8e00ff */
[----:B------:R-:W-:-:S03]  /*3320*/  UIMAD UR7, UR38, -0x90, URZ ;  /* 0xffffff70260778a4 */ /* 0x000fc6000f8e023f */
[----:B------:R-:W-:Y:S01]  /*3330*/  FMUL.FTZ R96, R61, UR5 ;  /* 0x000000053d607c20 */ /* 0x000fe20008410000 */
[----:B------:R-:W-:Y:S01]  /*3340*/  HGMMA.64x16x16.F32.BF16 R48, gdesc[UR24], R48, gsb0 ;  /* 0x00200000183079f0 */ /* 0x000fe20008001830 */
[----:B------:R-:W-:Y:S01]  /*3350*/  UIADD3 UR26, UR4, 0x602, URZ ;  /* 0x00000602041a7890 */ /* 0x000fe2000fffe03f */
[----:B------:R-:W-:Y:S01]  /*3360*/  @P2 SHF.R.U32.HI R70, RZ, UR10, R58 ;  /* 0x0000000aff462c19 */ /* 0x000fe2000801163a */
[----:B------:R-:W-:Y:S01]  /*3370*/  UMOV UR27, 0x80000020 ;  /* 0x80000020001b7882 */ /* 0x000fe20000000000 */
[----:B------:R-:W-:Y:S01]  /*3380*/  UIADD3 UR10, UR7, 0x91, URZ ;  /* 0x00000091070a7890 */ /* 0x000fe2000fffe03f */
[----:B------:R-:W-:Y:S01]  /*3390*/  IMAD.U32 R61, RZ, RZ, UR14 ;  /* 0x0000000eff3d7e24 */ /* 0x000fe2000f8e00ff */
[----:B------:R-:W-:Y:S01]  /*33a0*/  UIMAD UR7, UR56, UR14, UR7 ;  /* 0x0000000e380772a4 */ /* 0x000fe2000f8e0207 */
[----:B------:R-:W0:Y:S01]  /*33b0*/  SHFL.IDX PT, R76, R70, RZ, 0x1c1f ;  /* 0x001c1fff464c7589 */ /* 0x000e2200000e0000 */
[----:B------:R-:W-:Y:S01]  /*33c0*/  FMUL.FTZ R94, R57, UR5 ;  /* 0x00000005395e7c20 */ /* 0x000fe20008410000 */
[----:B------:R-:W5:Y:S01]  /*33d0*/  MUFU.TANH R92, R92 ;  /* 0x0000005c005c7308 */ /* 0x000f620000002400 */
[----:B------:R-:W-:Y:S01]  /*33e0*/  IMAD.U32 R66, RZ, RZ, UR10 ;  /* 0x0000000aff427e24 */ /* 0x000fe2000f8e00ff */
[----:B------:R-:W-:Y:S01]  /*33f0*/  UIADD3 UR7, UR7, 0x90, URZ ;  /* 0x0000009007077890 */ /* 0x000fe2000fffe03f */
[----:B------:R-:W-:Y:S01]  /*3400*/  FMUL.FTZ R60, R60, UR5 ;  /* 0x000000053c3c7c20 */ /* 0x000fe20008410000 */
[----:B------:R-:W-:Y:S01]  /*3410*/  FMUL.FTZ R57, R59, UR5 ;  /* 0x000000053b397c20 */ /* 0x000fe20008410000 */
[----:B------:R-:W-:-:S02]  /*3420*/  IMAD R66, R19, -0x2, R66 ;  /* 0xfffffffe13427824 */ /* 0x000fc400078e0242 */
[----:B------:R-:W-:Y:S01]  /*3430*/  FMUL.FTZ R59, R63, UR5 ;  /* 0x000000053f3b7c20 */ /* 0x000fe20008410000 */
[----:B------:R-:W-:Y:S01]  /*3440*/  FMUL.FTZ R58, R62, UR5 ;  /* 0x000000053e3a7c20 */ /* 0x000fe20008410000 */
[----:B------:R-:W-:Y:S01]  /*3450*/  IMAD.U32 R68, RZ, RZ, UR7 ;  /* 0x00000007ff447e24 */ /* 0x000fe2000f8e00ff */
[----:B------:R-:W-:Y:S01]  /*3460*/  ULDC UR7, c[0x0][0x288] ;  /* 0x0000a20000077ab9 */ /* 0x000fe20000000800 */
[----:B------:R-:W-:Y:S01]  /*3470*/  IMAD R66, R61, UR56, R66 ;  /* 0x000000383d427c24 */ /* 0x000fe2000f8e0242 */
[----:B------:R-:W5:Y:S01]  /*3480*/  MUFU.TANH R94, R94 ;  /* 0x0000005e005e7308 */ /* 0x000f620000002400 */
[----:B------:R-:W-:Y:S01]  /*3490*/  IMAD R68, R19, -0x2, R68 ;  /* 0xfffffffe13447824 */ /* 0x000fe200078e0244 */
[----:B------:R-:W-:Y:S01]  /*34a0*/  @UP0 ULDC UR10, c[0x0][0x44c] ;  /* 0x00011300000a0ab9 */ /* 0x000fe20000000800 */
[----:B------:R-:W-:Y:S01]  /*34b0*/  VIADD R61, R66, -UR7 ;  /* 0x80000007423d7c36 */ /* 0x000fe20008000000 */
[----:B------:R-:W-:Y:S02]  /*34c0*/  UIMAD.WIDE.U32 UR10, UR57, UR10, URZ ;  /* 0x0000000a390a72a5 */ /* 0x000fe4000f8e003f */
[----:B------:R-:W-:-:S02]  /*34d0*/  UIADD3 UR38, UR38, -0x2, URZ ;  /* 0xfffffffe26267890 */ /* 0x000fc4000fffe03f */
[----:B------:R-:W5:Y:S01]  /*34e0*/  MUFU.TANH R60, R60 ;  /* 0x0000003c003c7308 */ /* 0x000f620000002400 */
[----:B0-----:R-:W-:-:S04]  /*34f0*/  VIADDMNMX R76, R76, R61, R68, PT ;  /* 0x0000003d4c4c7246 */ /* 0x001fc80003800144 */
[----:B------:R-:W-:-:S03]  /*3500*/  ISETP.GT.AND P3, PT, R76, RZ, PT ;  /* 0x000000ff4c00720c */ /* 0x000fc60003f64270 */
[----:B------:R-:W0:Y:S01]  /*3510*/  MUFU.TANH R96, R96 ;  /* 0x0000006000607308 */ /* 0x000e220000002400 */
[C---:B------:R-:W-:Y:S02]  /*3520*/  ISETP.GT.AND P4, PT, R76.reuse, 0x1, PT ;  /* 0x000000014c00780c */ /* 0x040fe40003f84270 */
[----:B------:R-:W-:Y:S02]  /*3530*/  ISETP.GT.AND P5, PT, R76, 0x8, PT ;  /* 0x000000084c00780c */ /* 0x000fe40003fa4270 */
[----:B------:R-:W-:Y:S02]  /*3540*/  FSEL R85, R88, -INF , P3 ;  /* 0xff80000058557808 */ /* 0x000fe40001800000 */
[----:B-1----:R-:W-:Y:S01]  /*3550*/  FSEL R89, R89, -INF , P4 ;  /* 0xff80000059597808 */ /* 0x002fe20002000000 */
[----:B------:R-:W-:Y:S01]  /*3560*/  MUFU.TANH R11, R11 ;  /* 0x0000000b000b7308 */ /* 0x000fe20000002400 */
[----:B------:R-:W-:Y:S02]  /*3570*/  ISETP.GT.AND P6, PT, R76, 0x9, PT ;  /* 0x000000094c00780c */ /* 0x000fe40003fc4270 */
[----:B--2---:R-:W-:-:S02]  /*3580*/  FSEL R93, R90, -INF , P5 ;  /* 0xff8000005a5d7808 */ /* 0x004fc40002800000 */
[----:B------:R-:W-:Y:S02]  /*3590*/  ISETP.GT.AND P3, PT, R76, 0x10, PT ;  /* 0x000000104c00780c */ /* 0x000fe40003f64270 */
[----:B---3--:R-:W-:Y:S01]  /*35a0*/  FSEL R95, R91, -INF , P6 ;  /* 0xff8000005b5f7808 */ /* 0x008fe20003000000 */
[----:B------:R-:W-:Y:S02]  /*35b0*/  WARPGROUP.DEPBAR.LE gsb0, 0x0 ;  /* 0x00008000000079c5 */ /* 0x000fe40000010000 */
[----:B------:R-:W-:Y:S01]  /*35c0*/  WARPGROUP.ARRIVE ;  /* 0x00000000000079c5 */ /* 0x000fe20000000000 */
[----:B------:R-:W-:Y:S01]  /*35d0*/  FMUL.FTZ R98, R48, UR5 ;  /* 0x0000000530627c20 */ /* 0x000fe20008410000 */
[----:B------:R-:W-:Y:S01]  /*35e0*/  FMUL.FTZ R48, R50, UR5 ;  /* 0x0000000532307c20 */ /* 0x000fe20008410000 */
[----:B------:R-:W-:Y:S01]  /*35f0*/  FMNMX.FTZ R50, R85, R89, !PT ;  /* 0x0000005955327209 */ /* 0x000fe20007810000 */
[----:B------:R-:W-:Y:S01]  /*3600*/  FMUL.FTZ R99, R49, UR5 ;  /* 0x0000000531637c20 */ /* 0x000fe20008410000 */
[----:B------:R-:W-:Y:S01]  /*3610*/  ISETP.GT.AND P4, PT, R76, 0x11, PT ;  /* 0x000000114c00780c */ /* 0x000fe20003f84270 */
[----:B------:R-:W-:Y:S01]  /*3620*/  HGMMA.64x16x16.F32.BF16 R40, gdesc[UR24], R40, gsb0 ;  /* 0x00200000182879f0 */ /* 0x000fe20008001828 */
[----:B------:R-:W-:Y:S01]  /*3630*/  UIADD3 UR26, UR4, 0x642, URZ ;  /* 0x00000642041a7890 */ /* 0x000fe2000fffe03f */
[----:B------:R-:W-:Y:S01]  /*3640*/  FMNMX.FTZ R50, R93, R50, !PT ;  /* 0x000000325d327209 */ /* 0x000fe20007810000 */
[----:B------:R-:W-:Y:S01]  /*3650*/  UMOV UR27, 0x80000020 ;  /* 0x80000020001b7882 */ /* 0x000fe20000000000 */
[----:B----4-:R-:W-:Y:S01]  /*3660*/  FSEL R97, R80, -INF , P3 ;  /* 0xff80000050617808 */ /* 0x010fe20001800000 */
[----:B------:R-:W1:Y:S01]  /*3670*/  MUFU.TANH R98, R98 ;  /* 0x0000006200627308 */ /* 0x000e620000002400 */
[----:B------:R-:W-:Y:S01]  /*3680*/  FMNMX.FTZ R50, R95, R50, !PT ;  /* 0x000000325f327209 */ /* 0x000fe20007810000 */
[----:B------:R-:W-:Y:S01]  /*3690*/  FMUL.FTZ R52, R52, UR5 ;  /* 0x0000000534347c20 */ /* 0x000fe20008410000 */
[C---:B------:R-:W-:Y:S01]  /*36a0*/  ISETP.GT.AND P5, PT, R76.reuse, 0x18, PT ;  /* 0x000000184c00780c */ /* 0x040fe20003fa4270 */
[----:B------:R-:W-:Y:S01]  /*36b0*/  FMUL.FTZ R53, R53, UR5 ;  /* 0x0000000535357c20 */ /* 0x000fe20008410000 */
[----:B-----5:R-:W-:Y:S01]  /*36c0*/  FSEL R91, R81, -INF , P4 ;  /* 0xff800000515b7808 */ /* 0x020fe20002000000 */
[----:B------:R-:W-:Y:S01]  /*36d0*/  FMUL.FTZ R49, R51, UR5 ;  /* 0x0000000533317c20 */ /* 0x000fe20008410000 */
[----:B------:R-:W-:Y:S01]  /*36e0*/  FMNMX.FTZ R50, R97, R50, !PT ;  /* 0x0000003261327209 */ /* 0x000fe20007810000 */
[----:B------:R-:W2:Y:S01]  /*36f0*/  MUFU.TANH R99, R99 ;  /* 0x0000006300637308 */ /* 0x000ea20000002400 */
[----:B------:R-:W-:Y:S01]  /*3700*/  ISETP.GT.AND P3, PT, R76, 0x19, PT ;  /* 0x000000194c00780c */ /* 0x000fe20003f64270 */
[----:B------:R-:W-:Y:S01]  /*3710*/  ULDC UR4, c[0x0][0x988] ;  /* 0x0002620000047ab9 */ /* 0x000fe20000000800 */
[----:B------:R-:W-:-:S02]  /*3720*/  FSEL R87, R82, -INF , P5 ;  /* 0xff80000052577808 */ /* 0x000fc40002800000 */
[----:B------:R-:W-:Y:S02]  /*3730*/  FMNMX.FTZ R50, R91, R50, !PT ;  /* 0x000000325b327209 */ /* 0x000fe40007810000 */
[C---:B------:R-:W-:Y:S01]  /*3740*/  ISETP.GT.AND P4, PT, R76.reuse, 0x20, PT ;  /* 0x000000204c00780c */ /* 0x040fe20003f84270 */
[----:B------:R-:W3:Y:S01]  /*3750*/  MUFU.TANH R52, R52 ;  /* 0x0000003400347308 */ /* 0x000ee20000002400 */
[----:B------:R-:W-:Y:S02]  /*3760*/  FSEL R81, R83, -INF , P3 ;  /* 0xff80000053517808 */ /* 0x000fe40001800000 */
[----:B------:R-:W-:Y:S02]  /*3770*/  FMNMX.FTZ R50, R87, R50, !PT ;  /* 0x0000003257327209 */ /* 0x000fe40007810000 */
[----:B------:R-:W-:Y:S02]  /*3780*/  ISETP.GT.AND P5, PT, R76, 0x21, PT ;  /* 0x000000214c00780c */ /* 0x000fe40003fa4270 */
[----:B------:R-:W-:Y:S01]  /*3790*/  FSEL R79, R72, -INF , P4 ;  /* 0xff800000484f7808 */ /* 0x000fe20002000000 */
[----:B------:R-:W4:Y:S01]  /*37a0*/  MUFU.TANH R80, R53 ;  /* 0x0000003500507308 */ /* 0x000f220000002400 */
[----:B------:R-:W-:-:S02]  /*37b0*/  FMNMX.FTZ R50, R81, R50, !PT ;  /* 0x0000003251327209 */ /* 0x000fc40007810000 */
[C---:B------:R-:W-:Y:S02]  /*37c0*/  ISETP.GT.AND P3, PT, R76.reuse, 0x28, PT ;  /* 0x000000284c00780c */ /* 0x040fe40003f64270 */
[----:B------:R-:W-:Y:S02]  /*37d0*/  FSEL R77, R73, -INF , P5 ;  /* 0xff800000494d7808 */ /* 0x000fe40002800000 */
[----:B------:R-:W-:Y:S01]  /*37e0*/  FMNMX.FTZ R50, R79, R50, !PT ;  /* 0x000000324f327209 */ /* 0x000fe20007810000 */
[----:B------:R-:W-:Y:S01]  /*37f0*/  MUFU.TANH R12, R12 ;  /* 0x0000000c000c7308 */ /* 0x000fe20000002400 */
[----:B------:R-:W-:Y:S02]  /*3800*/  ISETP.GT.AND P4, PT, R76, 0x29, PT ;  /* 0x000000294c00780c */ /* 0x000fe40003f84270 */
[----:B------:R-:W-:Y:S02]  /*3810*/  FSEL R75, R75, -INF , P3 ;  /* 0xff8000004b4b7808 */ /* 0x000fe40001800000 */
[----:B------:R-:W-:-:S02]  /*3820*/  FMNMX.FTZ R50, R77, R50, !PT ;  /* 0x000000324d327209 */ /* 0x000fc40007810000 */
[----:B------:R-:W-:Y:S01]  /*3830*/  ISETP.GT.AND P5, PT, R76, 0x30, PT ;  /* 0x000000304c00780c */ /* 0x000fe20003fa4270 */
[----:B------:R-:W-:Y:S01]  /*3840*/  MUFU.TANH R13, R13 ;  /* 0x0000000d000d7308 */ /* 0x000fe20000002400 */
[----:B------:R-:W-:Y:S02]  /*3850*/  FSEL R71, R74, -INF , P4 ;  /* 0xff8000004a477808 */ /* 0x000fe40002000000 */
[----:B------:R-:W-:Y:S02]  /*3860*/  FMNMX.FTZ R50, R75, R50, !PT ;  /* 0x000000324b327209 */ /* 0x000fe40007810000 */
[----:B------:R-:W-:Y:S01]  /*3870*/  ISETP.GT.AND P3, PT, R76, 0x31, PT ;  /* 0x000000314c00780c */ /* 0x000fe20003f64270 */
[----:B------:R-:W-:Y:S02]  /*3880*/  WARPGROUP.DEPBAR.LE gsb0, 0x0 ;  /* 0x00008000000079c5 */ /* 0x000fe40000010000 */
[----:B------:R-:W-:Y:S01]  /*3890*/  WARPGROUP.ARRIVE ;  /* 0x00000000000079c5 */ /* 0x000fe20000000000 */
[----:B------:R-:W-:Y:S01]  /*38a0*/  FSEL R67, R78, -INF , P5 ;  /* 0xff8000004e437808 */ /* 0x000fe20002800000 */
[----:B------:R-:W-:Y:S01]  /*38b0*/  FMUL.FTZ R41, R41, UR5 ;  /* 0x0000000529297c20 */ /* 0x000fe20008410000 */
[----:B------:R-:W-:Y:S01]  /*38c0*/  FMNMX.FTZ R50, R71, R50, !PT ;  /* 0x0000003247327209 */ /* 0x000fe20007810000 */
[----:B------:R-:W-:Y:S01]  /*38d0*/  FMUL.FTZ R40, R40, UR5 ;  /* 0x0000000528287c20 */ /* 0x000fe20008410000 */
[----:B------:R-:W-:Y:S01]  /*38e0*/  ISETP.GT.AND P4, PT, R76, 0x38, PT ;  /* 0x000000384c00780c */ /* 0x000fe20003f84270 */
[----:B------:R-:W-:Y:S01]  /*38f0*/  HGMMA.64x16x16.F32.BF16 R32, gdesc[UR24], R32, gsb0 ;  /* 0x00200000182079f0 */ /* 0x000fe20008001820 */
[----:B------:R-:W-:Y:S01]  /*3900*/  FSEL R69, R65, -INF , P3 ;  /* 0xff80000041457808 */ /* 0x000fe20001800000 */
[----:B------:R5:W-:Y:S01]  /*3910*/  MUFU.TANH R82, R41 ;  /* 0x0000002900527308 */ /* 0x000be20000002400 */
[----:B------:R-:W-:Y:S01]  /*3920*/  FMNMX.FTZ R50, R67, R50, !PT ;  /* 0x0000003243327209 */ /* 0x000fe20007810000 */
[----:B------:R-:W-:Y:S01]  /*3930*/  FMUL.FTZ R44, R44, UR5 ;  /* 0x000000052c2c7c20 */ /* 0x000fe20008410000 */
[----:B------:R-:W-:Y:S01]  /*3940*/  ISETP.GT.AND P3, PT, R76, 0x39, PT ;  /* 0x000000394c00780c */ /* 0x000fe20003f64270 */
[----:B------:R-:W-:Y:S01]  /*3950*/  FMUL.FTZ R45, R45, UR5 ;  /* 0x000000052d2d7c20 */ /* 0x000fe20008410000 */
[----:B------:R-:W-:-:S02]  /*3960*/  FSEL R73, R84, -INF , P4 ;  /* 0xff80000054497808 */ /* 0x000fc40002000000 */
[----:B------:R-:W-:Y:S01]  /*3970*/  FMNMX.FTZ R50, R69, R50, !PT ;  /* 0x0000003245327209 */ /* 0x000fe20007810000 */
[----:B------:R0:W4:Y:S01]  /*3980*/  MUFU.TANH R72, R40 ;  /* 0x0000002800487308 */ /* 0x0001220000002400 */
[----:B------:R-:W-:Y:S02]  /*3990*/  ISETP.GT.AND P4, PT, R76, 0x40, PT ;  /* 0x000000404c00780c */ /* 0x000fe40003f84270 */
[----:B------:R-:W-:Y:S02]  /*39a0*/  FSEL R65, R86, -INF , P3 ;  /* 0xff80000056417808 */ /* 0x000fe40001800000 */
[----:B------:R-:W-:Y:S02]  /*39b0*/  FMNMX.FTZ R50, R73, R50, !PT ;  /* 0x0000003249327209 */ /* 0x000fe40007810000 */
[----:B------:R-:W-:Y:S01]  /*39c0*/  ISETP.GT.AND P3, PT, R76, 0x41, PT ;  /* 0x000000414c00780c */ /* 0x000fe20003f64270 */
[----:B------:R-:W4:Y:S01]  /*39d0*/  MUFU.TANH R74, R44 ;  /* 0x0000002c004a7308 */ /* 0x000f220000002400 */
[----:B------:R-:W-:-:S02]  /*39e0*/  FSEL R63, R92, -INF , P4 ;  /* 0xff8000005c3f7808 */ /* 0x000fc40002000000 */
[----:B------:R-:W-:Y:S02]  /*39f0*/  FMNMX.FTZ R50, R65, R50, !PT ;  /* 0x0000003241327209 */ /* 0x000fe40007810000 */
[----:B------:R-:W-:Y:S02]  /*3a00*/  ISETP.GT.AND P4, PT, R76, 0x48, PT ;  /* 0x000000484c00780c */ /* 0x000fe40003f84270 */
[----:B------:R-:W-:Y:S01]  /*3a10*/  FSEL R62, R94, -INF , P3 ;  /* 0xff8000005e3e7808 */ /* 0x000fe20001800000 */
[----:B------:R-:W-:Y:S01]  /*3a20*/  MUFU.TANH R78, R45 ;  /* 0x0000002d004e7308 */ /* 0x000fe20000002400 */
[----:B-----5:R-:W-:Y:S02]  /*3a30*/  FMNMX.FTZ R41, R63, R50, !PT ;  /* 0x000000323f297209 */ /* 0x020fe40007810000 */
[----:B------:R-:W-:Y:S02]  /*3a40*/  ISETP.GT.AND P3, PT, R76, 0x49, PT ;  /* 0x000000494c00780c */ /* 0x000fe40003f64270 */
[----:B------:R-:W-:-:S02]  /*3a50*/  FSEL R61, R60, -INF , P4 ;  /* 0xff8000003c3d7808 */ /* 0x000fc40002000000 */
[----:B0-----:R-:W-:Y:S01]  /*3a60*/  FMNMX.FTZ R40, R62, R41, !PT ;  /* 0x000000293e287209 */ /* 0x001fe20007810000 */
[----:B------:R-:W-:Y:S01]  /*3a70*/  MUFU.TANH R14, R14 ;  /* 0x0000000e000e7308 */ /* 0x000fe20000002400 */
[----:B------:R-:W-:Y:S02]  /*3a80*/  ISETP.GT.AND P4, PT, R76, 0x50, PT ;  /* 0x000000504c00780c */ /* 0x000fe40003f84270 */
[----:B------:R-:W-:Y:S02]  /*3a90*/  FSEL R53, R96, -INF , P3 ;  /* 0xff80000060357808 */ /* 0x000fe40001800000 */
[----:B------:R-:W-:Y:S02]  /*3aa0*/  FMNMX.FTZ R40, R61, R40, !PT ;  /* 0x000000283d287209 */ /* 0x000fe40007810000 */
[----:B------:R-:W-:Y:S01]  /*3ab0*/  ISETP.GT.AND P3, PT, R76, 0x51, PT ;  /* 0x000000514c00780c */ /* 0x000fe20003f64270 */
[----:B------:R-:W-:Y:S01]  /*3ac0*/  MUFU.TANH R15, R15 ;  /* 0x0000000f000f7308 */ /* 0x000fe20000002400 */
[----:B-1----:R-:W-:-:S02]  /*3ad0*/  FSEL R60, R98, -INF , P4 ;  /* 0xff800000623c7808 */ /* 0x002fc40002000000 */
[----:B------:R-:W-:Y:S02]  /*3ae0*/  FMNMX.FTZ R41, R53, R40, !PT ;  /* 0x0000002835297209 */ /* 0x000fe40007810000 */
[C---:B------:R-:W-:Y:S02]  /*3af0*/  ISETP.GT.AND P4, PT, R76.reuse, 0x58, PT ;  /* 0x000000584c00780c */ /* 0x040fe40003f84270 */
[----:B--2---:R-:W-:Y:S01]  /*3b00*/  FSEL R51, R99, -INF , P3 ;  /* 0xff80000063337808 */ /* 0x004fe20001800000 */
[----:B------:R-:W-:Y:S01]  /*3b10*/  MUFU.TANH R20, R20 ;  /* 0x0000001400147308 */ /* 0x000fe20000002400 */
[----:B------:R-:W-:Y:S01]  /*3b20*/  ISETP.GT.AND P3, PT, R76, 0x59, PT ;  /* 0x000000594c00780c */ /* 0x000fe20003f64270 */
[----:B------:R-:W-:Y:S02]  /*3b30*/  WARPGROUP.DEPBAR.LE gsb0, 0x0 ;  /* 0x00008000000079c5 */ /* 0x000fe40000010000 */
[----:B------:R-:W-:Y:S01]  /*3b40*/  WARPGROUP.ARRIVE ;  /* 0x00000000000079c5 */ /* 0x000fe20000000000 */
[----:B------:R-:W-:Y:S01]  /*3b50*/  FMUL.FTZ R32, R32, UR5 ;  /* 0x0000000520207c20 */ /* 0x000fe20008410000 */
[----:B------:R-:W-:Y:S01]  /*3b60*/  FMUL.FTZ R33, R33, UR5 ;  /* 0x0000000521217c20 */ /* 0x000fe20008410000 */
[----:B---3--:R-:W-:Y:S01]  /*3b70*/  FSEL R52, R52, -INF , P4 ;  /* 0xff80000034347808 */ /* 0x008fe20002000000 */
[----:B------:R-:W-:Y:S01]  /*3b80*/  FMUL.FTZ R36, R36, UR5 ;  /* 0x0000000524247c20 */ /* 0x000fe20008410000 */
[----:B------:R0:W1:Y:S01]  /*3b90*/  MUFU.TANH R83, R32 ;  /* 0x0000002000537308 */ /* 0x0000620000002400 */
[----:B------:R-:W-:Y:S01]  /*3ba0*/  HGMMA.64x16x16.F32.BF16 R24, gdesc[UR32], R24, gsb0 ;  /* 0x00200000201879f0 */ /* 0x000fe20008001818 */
[----:B------:R-:W-:Y:S01]  /*3bb0*/  ISETP.GT.AND P4, PT, R76, 0x60, PT ;  /* 0x000000604c00780c */ /* 0x000fe20003f84270 */
[----:B------:R-:W-:Y:S01]  /*3bc0*/  FMUL.FTZ R37, R37, UR5 ;  /* 0x0000000525257c20 */ /* 0x000fe20008410000 */
[----:B----4-:R-:W-:Y:S01]  /*3bd0*/  FSEL R50, R80, -INF , P3 ;  /* 0xff80000050327808 */ /* 0x010fe20001800000 */
[----:B------:R-:W-:Y:S01]  /*3be0*/  FMUL.FTZ R88, R34, UR5 ;  /* 0x0000000522587c20 */ /* 0x000fe20008410000 */
[----:B------:R-:W-:Y:S01]  /*3bf0*/  ISETP.GT.AND P3, PT, R76, 0x61, PT ;  /* 0x000000614c00780c */ /* 0x000fe20003f64270 */
[----:B------:R-:W-:Y:S01]  /*3c00*/  FMUL.FTZ R90, R35, UR5 ;  /* 0x00000005235a7c20 */ /* 0x000fe20008410000 */
[----:B------:R2:W3:Y:S01]  /*3c10*/  MUFU.TANH R84, R33 ;  /* 0x0000002100547308 */ /* 0x0004e20000002400 */
[----:B0-----:R-:W-:-:S02]  /*3c20*/  FMNMX.FTZ R32, R60, R41, !PT ;  /* 0x000000293c207209 */ /* 0x001fc40007810000 */
[----:B------:R-:W-:Y:S01]  /*3c30*/  FSEL R45, R72, -INF , P4 ;  /* 0xff800000482d7808 */ /* 0x000fe20002000000 */
[----:B------:R-:W-:Y:S01]  /*3c40*/  FMUL.FTZ R72, R54, UR5 ;  /* 0x0000000536487c20 */ /* 0x000fe20008410000 */
[----:B------:R-:W-:Y:S02]  /*3c50*/  ISETP.GT.AND P4, PT, R76, 0x68, PT ;  /* 0x000000684c00780c */ /* 0x000fe40003f84270 */
[----:B------:R-:W-:Y:S01]  /*3c60*/  FSEL R44, R82, -INF , P3 ;  /* 0xff800000522c7808 */ /* 0x000fe20001800000 */
[----:B------:R-:W0:Y:S01]  /*3c70*/  MUFU.TANH R36, R36 ;  /* 0x0000002400247308 */ /* 0x000e220000002400 */
[----:B--2---:R-:W-:Y:S02]  /*3c80*/  FMNMX.FTZ R33, R51, R32, !PT ;  /* 0x0000002033217209 */ /* 0x004fe40007810000 */
[----:B------:R-:W-:Y:S02]  /*3c90*/  ISETP.GT.AND P3, PT, R76, 0x69, PT ;  /* 0x000000694c00780c */ /* 0x000fe40003f64270 */
[----:B------:R-:W-:-:S02]  /*3ca0*/  FMNMX.FTZ R33, R52, R33, !PT ;  /* 0x0000002134217209 */ /* 0x000fc40007810000 */
[----:B------:R-:W-:Y:S01]  /*3cb0*/  FSEL R41, R74, -INF , P4 ;  /* 0xff8000004a297808 */ /* 0x000fe20002000000 */
[----:B------:R2:W4:Y:S01]  /*3cc0*/  MUFU.TANH R86, R37 ;  /* 0x0000002500567308 */ /* 0x0005220000002400 */
[----:B------:R-:W-:Y:S02]  /*3cd0*/  FMNMX.FTZ R32, R50, R33, !PT ;  /* 0x0000002132207209 */ /* 0x000fe40007810000 */
[----:B------:R-:W-:Y:S02]  /*3ce0*/  ISETP.GT.AND P4, PT, R76, 0x70, PT ;  /* 0x000000704c00780c */ /* 0x000fe40003f84270 */
[----:B------:R-:W-:Y:S02]  /*3cf0*/  FMNMX.FTZ R33, R45, R32, !PT ;  /* 0x000000202d217209 */ /* 0x000fe40007810000 */
[----:B-1----:R-:W-:Y:S01]  /*3d00*/  FSEL R40, R83, -INF , P4 ;  /* 0xff80000053287808 */ /* 0x002fe20002000000 */
[----:B------:R-:W-:Y:S01]  /*3d10*/  MUFU.TANH R21, R21 ;  /* 0x0000001500157308 */ /* 0x000fe20000002400 */
[----:B------:R-:W-:-:S02]  /*3d20*/  FMNMX.FTZ R32, R44, R33, !PT ;  /* 0x000000212c207209 */ /* 0x000fc40007810000 */
[----:B--2---:R-:W-:Y:S02]  /*3d30*/  FSEL R37, R78, -INF , P3 ;  /* 0xff8000004e257808 */ /* 0x004fe40001800000 */
[----:B------:R-:W-:Y:S02]  /*3d40*/  FMNMX.FTZ R32, R41, R32, !PT ;  /* 0x0000002029207209 */ /* 0x000fe40007810000 */
[C---:B------:R-:W-:Y:S01]  /*3d50*/  ISETP.GT.AND P3, PT, R76.reuse, 0x71, PT ;  /* 0x000000714c00780c */ /* 0x040fe20003f64270 */
[----:B------:R-:W-:Y:S01]  /*3d60*/  MUFU.TANH R64, R64 ;  /* 0x0000004000407308 */ /* 0x000fe20000002400 */
[----:B------:R-:W-:Y:S02]  /*3d70*/  FMNMX.FTZ R83, R37, R32, !PT ;  /* 0x0000002025537209 */ /* 0x000fe40007810000 */
[----:B------:R-:W-:Y:S02]  /*3d80*/  ISETP.GT.AND P4, PT, R76, 0x78, PT ;  /* 0x000000784c00780c */ /* 0x000fe40003f84270 */
[----:B---3--:R-:W-:Y:S01]  /*3d90*/  FSEL R33, R84, -INF , P3 ;  /* 0xff80000054217808 */ /* 0x008fe20001800000 */
[----:B------:R-:W-:Y:S01]  /*3da0*/  FMUL.FTZ R84, R43, UR5 ;  /* 0x000000052b547c20 */ /* 0x000fe20008410000 */
[----:B------:R-:W-:Y:S01]  /*3db0*/  FMNMX.FTZ R32, R40, R83, !PT ;  /* 0x0000005328207209 */ /* 0x000fe20007810000 */
[----:B------:R-:W-:Y:S01]  /*3dc0*/  MUFU.TANH R56, R56 ;  /* 0x0000003800387308 */ /* 0x000fe20000002400 */
[----:B------:R-:W-:-:S02]  /*3dd0*/  ISETP.GT.AND P3, PT, R76, 0x79, PT ;  /* 0x000000794c00780c */ /* 0x000fc40003f64270 */
[----:B0-----:R-:W-:Y:S01]  /*3de0*/  FSEL R36, R36, -INF , P4 ;  /* 0xff80000024247808 */ /* 0x001fe20002000000 */
[----:B------:R-:W-:Y:S02]  /*3df0*/  WARPGROUP.DEPBAR.LE gsb0, 0x0 ;  /* 0x00008000000079c5 */ /* 0x000fe40000010000 */
[----:B------:R-:W-:Y:S01]  /*3e00*/  FMUL.FTZ R24, R24, UR5 ;  /* 0x0000000518187c20 */ /* 0x000fe20008410000 */
[----:B------:R-:W-:Y:S01]  /*3e10*/  FMUL.FTZ R25, R25, UR5 ;  /* 0x0000000519197c20 */ /* 0x000fe20008410000 */
[----:B------:R-:W-:Y:S01]  /*3e20*/  FMUL.FTZ R28, R28, UR5 ;  /* 0x000000051c1c7c20 */ /* 0x000fe20008410000 */
[----:B------:R-:W-:Y:S01]  /*3e30*/  ISETP.GT.AND P4, PT, R76, 0x80, PT ;  /* 0x000000804c00780c */ /* 0x000fe20003f84270 */
[----:B------:R0:W1:Y:S01]  /*3e40*/  MUFU.TANH R80, R24 ;  /* 0x0000001800507308 */ /* 0x0000620000002400 */
[----:B------:R-:W-:-:S07]  /*3e50*/  FMUL.FTZ R43, R26, UR5 ;  /* 0x000000051a2b7c20 */ /* 0x000fce0008410000 */
[----:B------:R2:W3:Y:S01]  /*3e60*/  MUFU.TANH R82, R25 ;  /* 0x0000001900527308 */ /* 0x0004e20000002400 */
[----:B0-----:R-:W-:Y:S01]  /*3e70*/  FMUL.FTZ R24, R29, UR5 ;  /* 0x000000051d187c20 */ /* 0x001fe20008410000 */
[----:B----4-:R-:W-:Y:S01]  /*3e80*/  FSEL R29, R86, -INF , P3 ;  /* 0xff800000561d7808 */ /* 0x010fe20001800000 */
[----:B------:R-:W-:Y:S01]  /*3e90*/  FMUL.FTZ R86, R47, UR5 ;  /* 0x000000052f567c20 */ /* 0x000fe20008410000 */
[----:B------:R-:W-:Y:S01]  /*3ea0*/  ISETP.GT.AND P3, PT, R76, 0x81, PT ;  /* 0x000000814c00780c */ /* 0x000fe20003f64270 */
[----:B------:R-:W-:-:S03]  /*3eb0*/  FMUL.FTZ R47, R27, UR5 ;  /* 0x000000051b2f7c20 */ /* 0x000fc60008410000 */
[----:B------:R3:W0:Y:S01]  /*3ec0*/  MUFU.TANH R78, R28 ;  /* 0x0000001c004e7308 */ /* 0x0006220000002400 */
[----:B--2---:R-:W-:Y:S02]  /*3ed0*/  FMNMX.FTZ R25, R33, R32, !PT ;  /* 0x0000002021197209 */ /* 0x004fe40007810000 */
[----:B-1----:R-:W-:Y:S01]  /*3ee0*/  FSEL R32, R80, -INF , P4 ;  /* 0xff80000050207808 */ /* 0x002fe20002000000 */
[----:B------:R-:W-:Y:S01]  /*3ef0*/  FMUL.FTZ R80, R55, UR5 ;  /* 0x0000000537507c20 */ /* 0x000fe20008410000 */
[----:B------:R-:W-:Y:S02]  /*3f00*/  FMNMX.FTZ R74, R36, R25, !PT ;  /* 0x00000019244a7209 */ /* 0x000fe40007810000 */
[----:B------:R-:W-:Y:S01]  /*3f10*/  ISETP.GT.AND P4, PT, R76, 0x88, PT ;  /* 0x000000884c00780c */ /* 0x000fe20003f84270 */
[----:B------:R-:W1:Y:S01]  /*3f20*/  MUFU.TANH R24, R24 ;  /* 0x0000001800187308 */ /* 0x000e620000002400 */
[----:B------:R-:W-:Y:S02]  /*3f30*/  FMNMX.FTZ R25, R29, R74, !PT ;  /* 0x0000004a1d197209 */ /* 0x000fe40007810000 */
[----:B---3--:R-:W-:Y:S01]  /*3f40*/  FSEL R28, R82, -INF , P3 ;  /* 0xff800000521c7808 */ /* 0x008fe20001800000 */
[----:B------:R-:W-:Y:S01]  /*3f50*/  FMUL.FTZ R82, R42, UR5 ;  /* 0x000000052a527c20 */ /* 0x000fe20008410000 */
[----:B------:R-:W-:-:S02]  /*3f60*/  FMNMX.FTZ R83, R32, R25, !PT ;  /* 0x0000001920537209 */ /* 0x000fc40007810000 */
[----:B------:R-:W-:Y:S01]  /*3f70*/  ISETP.GT.AND P3, PT, R76, 0x89, PT ;  /* 0x000000894c00780c */ /* 0x000fe20003f64270 */
[----:B------:R-:W2:Y:S01]  /*3f80*/  MUFU.TANH R57, R57 ;  /* 0x0000003900397308 */ /* 0x000ea20000002400 */
[----:B0-----:R-:W-:Y:S02]  /*3f90*/  FSEL R25, R78, -INF , P4 ;  /* 0xff8000004e197808 */ /* 0x001fe40002000000 */
[----:B------:R-:W-:Y:S01]  /*3fa0*/  FMNMX.FTZ R54, R28, R83, !PT ;  /* 0x000000531c367209 */ /* 0x000fe20007810000 */
[----:B------:R-:W-:Y:S01]  /*3fb0*/  FMUL.FTZ R83, R46, UR5 ;  /* 0x000000052e537c20 */ /* 0x000fe20008410000 */
[----:B------:R-:W-:Y:S02]  /*3fc0*/  FMUL.FTZ R46, R39, UR5 ;  /* 0x00000005272e7c20 */ /* 0x000fe40008410000 */
[----:B------:R-:W-:Y:S01]  /*3fd0*/  FMNMX.FTZ R55, R25, R54, !PT ;  /* 0x0000003619377209 */ /* 0x000fe20007810000 */
[----:B------:R-:W0:Y:S01]  /*3fe0*/  MUFU.TANH R58, R58 ;  /* 0x0000003a003a7308 */ /* 0x000e220000002400 */
[----:B-1----:R-:W-:Y:S01]  /*3ff0*/  FSEL R24, R24, -INF , P3 ;  /* 0xff80000018187808 */ /* 0x002fe20001800000 */
[----:B------:R-:W-:-:S03]  /*4000*/  FMUL.FTZ R54, R30, UR5 ;  /* 0x000000051e367c20 */ /* 0x000fc60008410000 */
[----:B------:R-:W-:-:S03]  /*4010*/  FMNMX.FTZ R55, R24, R55, !PT ;  /* 0x0000003718377209 */ /* 0x000fc60007810000 */
[----:B------:R-:W1:Y:S02]  /*4020*/  MUFU.TANH R59, R59 ;  /* 0x0000003b003b7308 */ /* 0x000e640000002400 */
[----:B------:R-:W3:Y:S06]  /*4030*/  SHFL.BFLY PT, R42, R55, 0x2, 0x1f ;  /* 0x0c401f00372a7f89 */ /* 0x000eec00000e0000 */
[----:B------:R-:W4:Y:S08]  /*4040*/  MUFU.TANH R48, R48 ;  /* 0x0000003000307308 */ /* 0x000f300000002400 */
[----:B------:R-:W5:Y:S08]  /*4050*/  MUFU.TANH R49, R49 ;  /* 0x0000003100317308 */ /* 0x000f700000002400 */
[----:B------:R-:W5:Y:S01]  /*4060*/  MUFU.TANH R72, R72 ;  /* 0x0000004800487308 */ /* 0x000f620000002400 */
[----:B---3--:R-:W-:Y:S01]  /*4070*/  FMNMX.FTZ R34, R55, R42, !PT ;  /* 0x0000002a37227209 */ /* 0x008fe20007810000 */
[----:B------:R-:W-:Y:S01]  /*4080*/  FMUL.FTZ R42, R38, UR5 ;  /* 0x00000005262a7c20 */ /* 0x000fe20008410000 */
[----:B------:R-:W-:Y:S01]  /*4090*/  FMUL.FTZ R55, R31, UR5 ;  /* 0x000000051f377c20 */ /* 0x000fe20008410000 */
[----:B------:R-:W-:-:S02]  /*40a0*/  UMOV UR5, UR57 ;  /* 0x0000003900057c82 */ /* 0x000fc40008000000 */
[----:B------:R-:W3:Y:S02]  /*40b0*/  SHFL.BFLY PT, R35, R34, 0x1, 0x1f ;  /* 0x0c201f0022237f89 */ /* 0x000ee400000e0000 */
[----:B------:R-:W5:Y:S08]  /*40c0*/  MUFU.TANH R80, R80 ;  /* 0x0000005000507308 */ /* 0x000f700000002400 */
[----:B------:R-:W5:Y:S08]  /*40d0*/  MUFU.TANH R82, R82 ;  /* 0x0000005200527308 */ /* 0x000f700000002400 */
[----:B------:R-:W5:Y:S01]  /*40e0*/  MUFU.TANH R84, R84 ;  /* 0x0000005400547308 */ /* 0x000f620000002400 */
[----:B---3--:R-:W-:-:S07]  /*40f0*/  FMNMX.FTZ R74, R34, R35, !PT ;  /* 0x00000023224a7209 */ /* 0x008fce0007810000 */
[----:B------:R-:W3:Y:S01]  /*4100*/  MUFU.TANH R83, R83 ;  /* 0x0000005300537308 */ /* 0x000ee20000002400 */
[----:B------:R-:W2:Y:S01]  /*4110*/  SHFL.IDX PT, R35, R70, 0x1, 0x1c1f ;  /* 0x003c1f0046237f89 */ /* 0x000ea200000e0000 */
[C---:B------:R-:W-:Y:S01]  /*4120*/  FSETP.NEU.FTZ.AND P3, PT, R74.reuse, -INF , PT ;  /* 0xff8000004a00780b */ /* 0x040fe20003f7d000 */
[----:B------:R-:W-:-:S05]  /*4130*/  FMUL.FTZ R26, R74, UR4 ;  /* 0x000000044a1a7c20 */ /* 0x000fca0008410000 */
[----:B------:R-:W3:Y:S01]  /*4140*/  MUFU.TANH R86, R86 ;  /* 0x0000005600567308 */ /* 0x000ee20000002400 */
[----:B------:R-:W-:-:S05]  /*4150*/  FSEL R26, R26, RZ, P3 ;  /* 0x000000ff1a1a7208 */ /* 0x000fca0001800000 */
[--C-:B------:R-:W-:Y:S01]  /*4160*/  FFMA.FTZ R27, R85, UR4, -R26.reuse ;  /* 0x00000004551b7c23 */ /* 0x100fe2000801081a */
[--C-:B------:R-:W-:Y:S01]  /*4170*/  FFMA.FTZ R78, R79, UR4, -R26.reuse ;  /* 0x000000044f4e7c23 */ /* 0x100fe2000801081a */
[----:B------:R-:W3:Y:S01]  /*4180*/  MUFU.TANH R88, R88 ;  /* 0x0000005800587308 */ /* 0x000ee20000002400 */
[--C-:B------:R-:W-:Y:S01]  /*4190*/  FFMA.FTZ R62, R62, UR4, -R26.reuse ;  /* 0x000000043e3e7c23 */ /* 0x100fe2000801081a */
[--C-:B------:R-:W-:Y:S01]  /*41a0*/  FFMA.FTZ R30, R89, UR4, -R26.reuse ;  /* 0x00000004591e7c23 */ /* 0x100fe2000801081a */
[--C-:B------:R-:W-:Y:S01]  /*41b0*/  FFMA.FTZ R31, R93, UR4, -R26.reuse ;  /* 0x000000045d1f7c23 */ /* 0x100fe2000801081a */
[--C-:B------:R-:W-:Y:S01]  /*41c0*/  FFMA.FTZ R38, R95, UR4, -R26.reuse ;  /* 0x000000045f267c23 */ /* 0x100fe2000801081a */
[--C-:B------:R-:W-:Y:S01]  /*41d0*/  FFMA.FTZ R34, R97, UR4, -R26.reuse ;  /* 0x0000000461227c23 */ /* 0x100fe2000801081a */
[--C-:B------:R-:W-:Y:S01]  /*41e0*/  FFMA.FTZ R53, R53, UR4, -R26.reuse ;  /* 0x0000000435357c23 */ /* 0x100fe2000801081a */
[----:B------:R-:W-:Y:S01]  /*41f0*/  FFMA.FTZ R51, R51, UR4, -R26 ;  /* 0x0000000433337c23 */ /* 0x000fe2000801081a */
[----:B------:R-:W3:Y:S01]  /*4200*/  MUFU.TANH R90, R90 ;  /* 0x0000005a005a7308 */ /* 0x000ee20000002400 */
[----:B--2---:R-:W-:Y:S01]  /*4210*/  IADD3 R35, R35, -UR7, R66 ;  /* 0x8000000723237c10 */ /* 0x004fe2000fffe042 */
[--C-:B------:R-:W-:Y:S01]  /*4220*/  FFMA.FTZ R44, R44, UR4, -R26.reuse ;  /* 0x000000042c2c7c23 */ /* 0x100fe2000801081a */
[--C-:B------:R-:W-:Y:S01]  /*4230*/  FFMA.FTZ R41, R41, UR4, -R26.reuse ;  /* 0x0000000429297c23 */ /* 0x100fe2000801081a */
[----:B------:R-:W-:Y:S01]  /*4240*/  FFMA.FTZ R28, R28, UR4, -R26 ;  /* 0x000000041c1c7c23 */ /* 0x000fe2000801081a */
[----:B------:R-:W-:Y:S01]  /*4250*/  VIMNMX R85, R68, R35, PT ;  /* 0x0000002344557248 */ /* 0x000fe20003fe0100 */
[----:B------:R-:W-:-:S02]  /*4260*/  UIMAD UR7, UR56, UR14, -UR7 ;  /* 0x0000000e380772a4 */ /* 0x000fc4000f8e0a07 */
[----:B------:R-:W2:Y:S01]  /*4270*/  MUFU.TANH R42, R42 ;  /* 0x0000002a002a7308 */ /* 0x000ea20000002400 */
[C---:B------:R-:W-:Y:S01]  /*4280*/  ISETP.GT.AND P3, PT, R85.reuse, RZ, PT ;  /* 0x000000ff5500720c */ /* 0x040fe20003f64270 */
[----:B------:R-:W-:Y:S01]  /*4290*/  @UP0 ULDC UR14, c[0x0][0x450] ;  /* 0x00011400000e0ab9 */ /* 0x000fe20000000800 */
[C---:B------:R-:W-:Y:S01]  /*42a0*/  ISETP.GT.AND P4, PT, R85.reuse, 0x1, PT ;  /* 0x000000015500780c */ /* 0x040fe20003f84270 */
[----:B------:R-:W-:Y:S01]  /*42b0*/  @UP0 USHF.R.U32.HI UR5, URZ, UR14, UR11 ;  /* 0x0000000e3f050299 */ /* 0x000fe2000801160b */
[----:B------:R-:W-:Y:S02]  /*42c0*/  ISETP.GT.AND P5, PT, R85, 0x8, PT ;  /* 0x000000085500780c */ /* 0x000fe40003fa4270 */
[----:B------:R-:W-:Y:S01]  /*42d0*/  FSEL R4, R4, -INF , P3 ;  /* 0xff80000004047808 */ /* 0x000fe20001800000 */
[----:B------:R-:W2:Y:S01]  /*42e0*/  MUFU.TANH R46, R46 ;  /* 0x0000002e002e7308 */ /* 0x000ea20000002400 */
[----:B------:R-:W-:Y:S01]  /*42f0*/  FSEL R39, R3, -INF , P4 ;  /* 0xff80000003277808 */ /* 0x000fe20002000000 */
[----:B------:R-:W-:Y:S01]  /*4300*/  FFMA.FTZ R3, R91, UR4, -R26 ;  /* 0x000000045b037c23 */ /* 0x000fe2000801081a */
[----:B------:R-:W-:Y:S01]  /*4310*/  ISETP.GT.AND P3, PT, R85, 0x9, PT ;  /* 0x000000095500780c */ /* 0x000fe20003f64270 */
[----:B------:R-:W-:Y:S01]  /*4320*/  UIADD3 UR7, UR7, UR5, URZ ;  /* 0x0000000507077290 */ /* 0x000fe2000fffe03f */
[----:B------:R-:W-:-:S02]  /*4330*/  FSEL R6, R6, -INF , P5 ;  /* 0xff80000006067808 */ /* 0x000fc40002800000 */
[----:B------:R-:W-:Y:S01]  /*4340*/  FMNMX.FTZ R35, R4, R39, !PT ;  /* 0x0000002704237209 */ /* 0x000fe20007810000 */
[----:B------:R-:W2:Y:S01]  /*4350*/  MUFU.TANH R43, R43 ;  /* 0x0000002b002b7308 */ /* 0x000ea20000002400 */
[----:B------:R-:W-:Y:S01]  /*4360*/  ISETP.GT.AND P4, PT, R85, 0x10, PT ;  /* 0x000000105500780c */ /* 0x000fe20003f84270 */
[----:B------:R-:W-:Y:S01]  /*4370*/  UIMAD.WIDE UR10, UR7, 0x38e38e39, URZ ;  /* 0x38e38e39070a78a5 */ /* 0x000fe2000f8e023f */
[----:B------:R-:W-:Y:S02]  /*4380*/  FSEL R5, R5, -INF , P3 ;  /* 0xff80000005057808 */ /* 0x000fe40001800000 */
[----:B------:R-:W-:Y:S01]  /*4390*/  FMNMX.FTZ R66, R6, R35, !PT ;  /* 0x0000002306427209 */ /* 0x000fe20007810000 */
[----:B------:R-:W-:Y:S01]  /*43a0*/  FFMA.FTZ R35, R87, UR4, -R26 ;  /* 0x0000000457237c23 */ /* 0x000fe2000801081a */
[----:B------:R-:W-:Y:S01]  /*43b0*/  ISETP.GT.AND P3, PT, R85, 0x11, PT ;  /* 0x000000115500780c */ /* 0x000fe20003f64270 */
[----:B------:R-:W2:Y:S01]  /*43c0*/  MUFU.TANH R47, R47 ;  /* 0x0000002f002f7308 */ /* 0x000ea20000002400 */
[----:B------:R-:W-:Y:S01]  /*43d0*/  FSEL R8, R8, -INF , P4 ;  /* 0xff80000008087808 */ /* 0x000fe20002000000 */
[----:B------:R-:W-:Y:S01]  /*43e0*/  USHF.R.U32.HI UR5, URZ, 0x1f, UR11 ;  /* 0x0000001f3f057899 */ /* 0x000fe2000801160b */
[----:B------:R-:W-:-:S02]  /*43f0*/  FMNMX.FTZ R87, R5, R66, !PT ;  /* 0x0000004205577209 */ /* 0x000fc40007810000 */
[----:B------:R-:W-:Y:S01]  /*4400*/  ISETP.GT.AND P4, PT, R85, 0x18, PT ;  /* 0x000000185500780c */ /* 0x000fe20003f84270 */
[----:B------:R-:W-:Y:S01]  /*4410*/  ULEA.HI.SX32 UR5, UR11, UR5, 0x1b ;  /* 0x000000050b057291 */ /* 0x000fe2000f8fda3f */
[----:B------:R-:W-:Y:S01]  /*4420*/  FSEL R7, R7, -INF , P3 ;  /* 0xff80000007077808 */ /* 0x000fe20001800000 */
[----:B------:R-:W2:Y:S01]  /*4430*/  MUFU.TANH R54, R54 ;  /* 0x0000003600367308 */ /* 0x000ea20000002400 */
[----:B------:R-:W-:Y:S01]  /*4440*/  FMNMX.FTZ R68, R8, R87, !PT ;  /* 0x0000005708447209 */ /* 0x000fe20007810000 */
[----:B------:R-:W-:Y:S01]  /*4450*/  UISETP.LT.AND UP1, UPT, URZ, UR5, UPT ;  /* 0x000000053f00728c */ /* 0x000fe2000bf21270 */
[----:B------:R-:W-:Y:S01]  /*4460*/  FSEL R66, R10, -INF , P4 ;  /* 0xff8000000a427808 */ /* 0x000fe20002000000 */
[----:B------:R-:W-:Y:S01]  /*4470*/  FFMA.FTZ R10, R81, UR4, -R26 ;  /* 0x00000004510a7c23 */ /* 0x000fe2000801081a */
[----:B------:R-:W-:Y:S01]  /*4480*/  ISETP.GT.AND P3, PT, R85, 0x19, PT ;  /* 0x000000195500780c */ /* 0x000fe20003f64270 */
[----:B------:R-:W-:Y:S01]  /*4490*/  USEL UR15, URZ, UR5, !UP1 ;  /* 0x000000053f0f7287 */ /* 0x000fe2000c800000 */
[----:B------:R-:W-:Y:S01]  /*44a0*/  FMNMX.FTZ R81, R7, R68, !PT ;  /* 0x0000004407517209 */ /* 0x000fe20007810000 */
[----:B------:R-:W2:Y:S01]  /*44b0*/  MUFU.TANH R55, R55 ;  /* 0x0000003700377308 */ /* 0x000ea20000002400 */
[----:B------:R-:W-:Y:S01]  /*44c0*/  ISETP.GT.AND P4, PT, R85, 0x20, PT ;  /* 0x000000205500780c */ /* 0x000fe20003f84270 */
[----:B------:R-:W-:Y:S01]  /*44d0*/  UISETP.GE.AND UP1, UPT, UR38, UR15, UPT ;  /* 0x0000000f2600728c */ /* 0x000fe2000bf26270 */
        /* <DEDUP_REMOVED lines=8> */
[----:B------:R-:W2:Y:S01]  /*4560*/  MUFU.EX2 R30, R30 ;  /* 0x0000001e001e7308 */ /* 0x000ea20000000800 */
[----:B------:R-:W-:-:S02]  /*4570*/  FMNMX.FTZ R79, R11, R70, !PT ;  /* 0x000000460b4f7209 */ /* 0x000fc40007810000 */
[----:B------:R-:W-:Y:S02]  /*4580*/  ISETP.GT.AND P3, PT, R85, 0x29, PT ;  /* 0x000000295500780c */ /* 0x000fe40003f64270 */
[----:B------:R-:W-:Y:S01]  /*4590*/  FSEL R70, R13, -INF , P4 ;  /* 0xff8000000d467808 */ /* 0x000fe20002000000 */
[--C-:B------:R-:W-:Y:S01]  /*45a0*/  FFMA.FTZ R13, R77, UR4, -R26.reuse ;  /* 0x000000044d0d7c23 */ /* 0x100fe2000801081a */
[----:B------:R-:W-:Y:S01]  /*45b0*/  FMNMX.FTZ R79, R68, R79, !PT ;  /* 0x0000004f444f7209 */ /* 0x000fe20007810000 */
[----:B------:R0:W-:Y:S01]  /*45c0*/  MUFU.EX2 R12, R78 ;  /* 0x0000004e000c7308 */ /* 0x0001e20000000800 */
[----:B------:R-:W-:Y:S02]  /*45d0*/  ISETP.GT.AND P4, PT, R85, 0x30, PT ;  /* 0x000000305500780c */ /* 0x000fe40003f84270 */
[----:B------:R-:W-:Y:S01]  /*45e0*/  FSEL R76, R14, -INF , P3 ;  /* 0xff8000000e4c7808 */ /* 0x000fe20001800000 */
[----:B------:R-:W-:Y:S01]  /*45f0*/  FFMA.FTZ R14, R75, UR4, -R26 ;  /* 0x000000044b0e7c23 */ /* 0x000fe2000801081a */
[----:B------:R-:W-:-:S02]  /*4600*/  FMNMX.FTZ R79, R70, R79, !PT ;  /* 0x0000004f464f7209 */ /* 0x000fc40007810000 */
[----:B------:R-:W-:Y:S01]  /*4610*/  ISETP.GT.AND P3, PT, R85, 0x31, PT ;  /* 0x000000315500780c */ /* 0x000fe20003f64270 */
[----:B------:R-:W2:Y:S01]  /*4620*/  MUFU.EX2 R31, R31 ;  /* 0x0000001f001f7308 */ /* 0x000ea20000000800 */
[----:B------:R-:W-:Y:S01]  /*4630*/  FSEL R77, R15, -INF , P4 ;  /* 0xff8000000f4d7808 */ /* 0x000fe20002000000 */
[----:B------:R-:W-:Y:S01]  /*4640*/  FFMA.FTZ R15, R71, UR4, -R26 ;  /* 0x00000004470f7c23 */ /* 0x000fe2000801081a */
[----:B0-----:R-:W-:Y:S02]  /*4650*/  FMNMX.FTZ R78, R76, R79, !PT ;  /* 0x0000004f4c4e7209 */ /* 0x001fe40007810000 */
[----:B------:R-:W-:Y:S02]  /*4660*/  ISETP.GT.AND P4, PT, R85, 0x38, PT ;  /* 0x000000385500780c */ /* 0x000fe40003f84270 */
[----:B------:R-:W-:Y:S01]  /*4670*/  FSEL R75, R20, -INF , P3 ;  /* 0xff800000144b7808 */ /* 0x000fe20001800000 */
[----:B------:R-:W0:Y:S01]  /*4680*/  MUFU.EX2 R38, R38 ;  /* 0x0000002600267308 */ /* 0x000e220000000800 */
[----:B------:R-:W-:-:S02]  /*4690*/  FMNMX.FTZ R20, R77, R78, !PT ;  /* 0x0000004e4d147209 */ /* 0x000fc40007810000 */
[----:B------:R-:W-:Y:S02]  /*46a0*/  FSEL R78, R21, -INF , P4 ;  /* 0xff800000154e7808 */ /* 0x000fe40002000000 */
[----:B------:R-:W-:Y:S02]  /*46b0*/  ISETP.GT.AND P3, PT, R85, 0x39, PT ;  /* 0x000000395500780c */ /* 0x000fe40003f64270 */
[----:B------:R-:W-:Y:S01]  /*46c0*/  FMNMX.FTZ R21, R75, R20, !PT ;  /* 0x000000144b157209 */ /* 0x000fe20007810000 */
[----:B------:R-:W-:Y:S01]  /*46d0*/  FFMA.FTZ R20, R67, UR4, -R26 ;  /* 0x0000000443147c23 */ /* 0x000fe2000801081a */
[----:B------:R-:W-:Y:S01]  /*46e0*/  ISETP.GT.AND P4, PT, R85, 0x40, PT ;  /* 0x000000405500780c */ /* 0x000fe20003f84270 */
[----:B------:R-:W-:Y:S01]  /*46f0*/  MUFU.EX2 R34, R34 ;  /* 0x0000002200227308 */ /* 0x000fe20000000800 */
[----:B------:R-:W-:Y:S02]  /*4700*/  FSEL R64, R64, -INF , P3 ;  /* 0xff80000040407808 */ /* 0x000fe40001800000 */
[----:B------:R-:W-:-:S02]  /*4710*/  FMNMX.FTZ R21, R78, R21, !PT ;  /* 0x000000154e157209 */ /* 0x000fc40007810000 */
[----:B------:R-:W-:Y:S02]  /*4720*/  FSEL R71, R56, -INF , P4 ;  /* 0xff80000038477808 */ /* 0x000fe40002000000 */
[----:B------:R-:W-:Y:S01]  /*4730*/  ISETP.GT.AND P3, PT, R85, 0x41, PT ;  /* 0x000000415500780c */ /* 0x000fe20003f64270 */
[----:B------:R-:W-:Y:S01]  /*4740*/  MUFU.EX2 R3, R3 ;  /* 0x0000000300037308 */ /* 0x000fe20000000800 */
[----:B------:R-:W-:Y:S01]  /*4750*/  FMNMX.FTZ R56, R64, R21, !PT ;  /* 0x0000001540387209 */ /* 0x000fe20007810000 */
[----:B------:R-:W-:Y:S01]  /*4760*/  FFMA.FTZ R21, R69, UR4, -R26 ;  /* 0x0000000445157c23 */ /* 0x000fe2000801081a */
        /* <DEDUP_REMOVED lines=12> */
[----:B----4-:R-:W-:Y:S01]  /*4830*/  FSEL R87, R48, -INF , P4 ;  /* 0xff80000030577808 */ /* 0x010fe20002000000 */
[--C-:B------:R-:W-:Y:S01]  /*4840*/  FFMA.FTZ R48, R73, UR4, -R26.reuse ;  /* 0x0000000449307c23 */ /* 0x100fe2000801081a */
[----:B------:R-:W-:Y:S01]  /*4850*/  FMNMX.FTZ R56, R69, R56, !PT ;  /* 0x0000003845387209 */ /* 0x000fe20007810000 */
[----:B------:R-:W-:Y:S01]  /*4860*/  MUFU.EX2 R13, R13 ;  /* 0x0000000d000d7308 */ /* 0x000fe20000000800 */
[----:B------:R-:W-:Y:S02]  /*4870*/  ISETP.GT.AND P4, PT, R85, 0x58, PT ;  /* 0x000000585500780c */ /* 0x000fe40003f84270 */
[----:B-----5:R-:W-:Y:S01]  /*4880*/  FSEL R73, R49, -INF , P3 ;  /* 0xff80000031497808 */ /* 0x020fe20001800000 */
[--C-:B------:R-:W-:Y:S01]  /*4890*/  FFMA.FTZ R49, R65, UR4, -R26.reuse ;  /* 0x0000000441317c23 */ /* 0x100fe2000801081a */
[----:B------:R-:W-:Y:S02]  /*48a0*/  FMNMX.FTZ R56, R87, R56, !PT ;  /* 0x0000003857387209 */ /* 0x000fe40007810000 */
[----:B------:R-:W-:Y:S01]  /*48b0*/  ISETP.GT.AND P3, PT, R85, 0x59, PT ;  /* 0x000000595500780c */ /* 0x000fe20003f64270 */
[----:B------:R-:W-:Y:S01]  /*48c0*/  MUFU.EX2 R14, R14 ;  /* 0x0000000e000e7308 */ /* 0x000fe20000000800 */
[----:B------:R-:W-:Y:S01]  /*48d0*/  FSEL R59, R72, -INF , P4 ;  /* 0xff800000483b7808 */ /* 0x000fe20002000000 */
[----:B------:R-:W-:Y:S01]  /*48e0*/  FFMA.FTZ R72, R63, UR4, -R26 ;  /* 0x000000043f487c23 */ /* 0x000fe2000801081a */
[----:B------:R-:W-:-:S02]  /*48f0*/  FMNMX.FTZ R56, R73, R56, !PT ;  /* 0x0000003849387209 */ /* 0x000fc40007810000 */
[----:B------:R-:W-:Y:S02]  /*4900*/  ISETP.GT.AND P4, PT, R85, 0x60, PT ;  /* 0x000000605500780c */ /* 0x000fe40003f84270 */
        /* <DEDUP_REMOVED lines=11> */
[----:B------:R1:W-:Y:S01]  /*49c0*/  MUFU.EX2 R56, R72 ;  /* 0x0000004800387308 */ /* 0x0003e20000000800 */
[----:B---3--:R-:W-:Y:S02]  /*49d0*/  FSEL R83, R83, -INF , P4 ;  /* 0xff80000053537808 */ /* 0x008fe40002000000 */
[----:B------:R-:W-:Y:S02]  /*49e0*/  FMNMX.FTZ R58, R84, R57, !PT ;  /* 0x00000039543a7209 */ /* 0x000fe40007810000 */
[----:B------:R-:W-:-:S02]  /*49f0*/  ISETP.GT.AND P4, PT, R85, 0x70, PT ;  /* 0x000000705500780c */ /* 0x000fc40003f84270 */
[----:B------:R-:W-:Y:S01]  /*4a00*/  FSEL R86, R86, -INF , P3 ;  /* 0xff80000056567808 */ /* 0x000fe20001800000 */
[----:B------:R3:W-:Y:S01]  /*4a10*/  MUFU.EX2 R57, R62 ;  /* 0x0000003e00397308 */ /* 0x0007e20000000800 */
[----:B------:R-:W-:Y:S01]  /*4a20*/  FMNMX.FTZ R63, R83, R58, !PT ;  /* 0x0000003a533f7209 */ /* 0x000fe20007810000 */
[--C-:B------:R-:W-:Y:S01]  /*4a30*/  FFMA.FTZ R58, R61, UR4, -R26.reuse ;  /* 0x000000043d3a7c23 */ /* 0x100fe2000801081a */
[C---:B------:R-:W-:Y:S01]  /*4a40*/  ISETP.GT.AND P3, PT, R85.reuse, 0x71, PT ;  /* 0x000000715500780c */ /* 0x040fe20003f64270 */
[----:B-1----:R-:W-:Y:S01]  /*4a50*/  FFMA.FTZ R72, R52, UR4, -R26 ;  /* 0x0000000434487c23 */ /* 0x002fe2000801081a */
[----:B------:R-:W-:Y:S02]  /*4a60*/  FSEL R88, R88, -INF , P4 ;  /* 0xff80000058587808 */ /* 0x000fe40002000000 */
[----:B------:R-:W-:Y:S01]  /*4a70*/  FMNMX.FTZ R63, R86, R63, !PT ;  /* 0x0000003f563f7209 */ /* 0x000fe20007810000 */
[----:B------:R-:W-:Y:S01]  /*4a80*/  MUFU.EX2 R21, R21 ;  /* 0x0000001500157308 */ /* 0x000fe20000000800 */
[----:B------:R-:W-:-:S02]  /*4a90*/  ISETP.GT.AND P4, PT, R85, 0x78, PT ;  /* 0x000000785500780c */ /* 0x000fc40003f84270 */
[----:B------:R-:W-:Y:S02]  /*4aa0*/  FSEL R90, R90, -INF , P3 ;  /* 0xff8000005a5a7808 */ /* 0x000fe40001800000 */
[----:B------:R-:W-:Y:S02]  /*4ab0*/  FMNMX.FTZ R63, R88, R63, !PT ;  /* 0x0000003f583f7209 */ /* 0x000fe40007810000 */
[----:B--2---:R-:W-:Y:S01]  /*4ac0*/  FSEL R61, R42, -INF , P4 ;  /* 0xff8000002a3d7808 */ /* 0x004fe20002000000 */
[----:B------:R-:W-:Y:S01]  /*4ad0*/  MUFU.EX2 R48, R48 ;  /* 0x0000003000307308 */ /* 0x000fe20000000800 */
[C---:B------:R-:W-:Y:S02]  /*4ae0*/  ISETP.GT.AND P3, PT, R85.reuse, 0x79, PT ;  /* 0x000000795500780c */ /* 0x040fe40003f64270 */
[----:B------:R-:W-:Y:S02]  /*4af0*/  FMNMX.FTZ R42, R90, R63, !PT ;  /* 0x0000003f5a2a7209 */ /* 0x000fe40007810000 */
[----:B------:R-:W-:-:S02]  /*4b00*/  ISETP.GT.AND P4, PT, R85, 0x80, PT ;  /* 0x000000805500780c */ /* 0x000fc40003f84270 */
[----:B---3--:R-:W-:Y:S01]  /*4b10*/  FSEL R62, R46, -INF , P3 ;  /* 0xff8000002e3e7808 */ /* 0x008fe20001800000 */
        /* <DEDUP_REMOVED lines=8> */
[----:B------:R-:W-:Y:S01]  /*4ba0*/  FSEL R60, R47, -INF , P3 ;  /* 0xff8000002f3c7808 */ /* 0x000fe20001800000 */
        /* <DEDUP_REMOVED lines=9> */
[----:B------:R-:W-:Y:S01]  /*4c40*/  FSEL R55, R55, -INF , P3 ;  /* 0xff80000037377808 */ /* 0x000fe20001800000 */
[--C-:B------:R-:W-:Y:S01]  /*4c50*/  FFMA.FTZ R36, R29, UR4, -R26.reuse ;  /* 0x000000041d247c23 */ /* 0x100fe2000801081a */
[----:B------:R-:W-:Y:S01]  /*4c60*/  FMNMX.FTZ R46, R54, R43, !PT ;  /* 0x0000002b362e7209 */ /* 0x000fe20007810000 */
[--C-:B------:R-:W-:Y:S01]  /*4c70*/  FFMA.FTZ R29, R32, UR4, -R26.reuse ;  /* 0x00000004201d7c23 */ /* 0x100fe2000801081a */
[--C-:B------:R-:W-:Y:S01]  /*4c80*/  FFMA.FTZ R32, R25, UR4, -R26.reuse ;  /* 0x0000000419207c23 */ /* 0x100fe2000801081a */
[--C-:B------:R-:W-:Y:S01]  /*4c90*/  FFMA.FTZ R43, R45, UR4, -R26.reuse ;  /* 0x000000042d2b7c23 */ /* 0x100fe2000801081a */
[----:B------:R-:W-:Y:S01]  /*4ca0*/  FMNMX.FTZ R52, R55, R46, !PT ;  /* 0x0000002e37347209 */ /* 0x000fe20007810000 */
[----:B------:R-:W-:Y:S01]  /*4cb0*/  FFMA.FTZ R45, R24, UR4, -R26 ;  /* 0x00000004182d7c23 */ /* 0x000fe2000801081a */
[----:B------:R1:W-:Y:S03]  /*4cc0*/  MUFU.EX2 R46, R72 ;  /* 0x00000048002e7308 */ /* 0x0003e60000000800 */
[----:B------:R-:W2:Y:S05]  /*4cd0*/  SHFL.BFLY PT, R85, R52, 0x2, 0x1f ;  /* 0x0c401f0034557f89 */ /* 0x000eaa00000e0000 */
[----:B------:R-:W-:Y:S08]  /*4ce0*/  MUFU.EX2 R53, R53 ;  /* 0x0000003500357308 */ /* 0x000ff00000000800 */
[----:B------:R-:W-:Y:S08]  /*4cf0*/  MUFU.EX2 R42, R42 ;  /* 0x0000002a002a7308 */ /* 0x000ff00000000800 */
[----:B------:R-:W-:Y:S01]  /*4d00*/  MUFU.EX2 R51, R51 ;  /* 0x0000003300337308 */ /* 0x000fe20000000800 */
[----:B--2---:R-:W-:-:S05]  /*4d10*/  FMNMX.FTZ R85, R52, R85, !PT ;  /* 0x0000005534557209 */ /* 0x004fca0007810000 */
[----:B-1----:R-:W1:Y:S02]  /*4d20*/  SHFL.BFLY PT, R72, R85, 0x1, 0x1f ;  /* 0x0c201f0055487f89 */ /* 0x002e6400000e0000 */
[----:B------:R-:W-:Y:S08]  /*4d30*/  MUFU.EX2 R47, R47 ;  /* 0x0000002f002f7308 */ /* 0x000ff00000000800 */
[----:B------:R-:W-:Y:S08]  /*4d40*/  MUFU.EX2 R43, R43 ;  /* 0x0000002b002b7308 */ /* 0x000ff00000000800 */
[----:B------:R-:W-:Y:S01]  /*4d50*/  MUFU.EX2 R44, R44 ;  /* 0x0000002c002c7308 */ /* 0x000fe20000000800 */
[----:B-1----:R-:W-:-:S07]  /*4d60*/  FMNMX.FTZ R72, R85, R72, !PT ;  /* 0x0000004855487209 */ /* 0x002fce0007810000 */
[----:B------:R-:W-:Y:S01]  /*4d70*/  MUFU.EX2 R41, R41 ;  /* 0x0000002900297308 */ /* 0x000fe20000000800 */
[C---:B------:R-:W-:Y:S01]  /*4d80*/  FSETP.NEU.FTZ.AND P3, PT, R72.reuse, -INF , PT ;  /* 0xff8000004800780b */ /* 0x040fe20003f7d000 */
[----:B------:R-:W-:-:S06]  /*4d90*/  FMUL.FTZ R25, R72, UR4 ;  /* 0x0000000448197c20 */ /* 0x000fcc0008410000 */
[----:B------:R-:W-:Y:S01]  /*4da0*/  MUFU.EX2 R50, R50 ;  /* 0x0000003200327308 */ /* 0x000fe20000000800 */
        /* <DEDUP_REMOVED lines=16> */
[--C-:B------:R-:W-:Y:S01]  /*4eb0*/  FFMA.FTZ R75, R75, UR4, -R24.reuse ;  /* 0x000000044b4b7c23 */ /* 0x100fe20008010818 */
[--C-:B------:R-:W-:Y:S01]  /*4ec0*/  FFMA.FTZ R76, R78, UR4, -R24.reuse ;  /* 0x000000044e4c7c23 */ /* 0x100fe20008010818 */
[----:B------:R-:W-:Y:S01]  /*4ed0*/  FFMA.FTZ R77, R64, UR4, -R24 ;  /* 0x00000004404d7c23 */ /* 0x000fe20008010818 */
[----:B-1----:R-:W-:Y:S01]  /*4ee0*/  @!P1 PRMT R4, RZ, 0x654, R0 ;  /* 0x00000654ff049816 */ /* 0x002fe20000000000 */
[--C-:B------:R-:W-:Y:S01]  /*4ef0*/  FFMA.FTZ R64, R71, UR4, -R24.reuse ;  /* 0x0000000447407c23 */ /* 0x100fe20008010818 */
[--C-:B------:R-:W-:Y:S01]  /*4f00*/  FFMA.FTZ R78, R69, UR4, -R24.reuse ;  /* 0x00000004454e7c23 */ /* 0x100fe20008010818 */
[----:B------:R1:W4:Y:S01]  /*4f10*/  MUFU.EX2 R82, R6 ;  /* 0x0000000600527308 */ /* 0x0003220000000800 */
[--C-:B--2---:R-:W-:Y:S01]  /*4f20*/  FFMA.FTZ R39, R9, UR4, -R24.reuse ;  /* 0x0000000409277c23 */ /* 0x104fe20008010818 */
[----:B------:R2:W-:Y:S01]  /*4f30*/  @!P1 SYNCS.ARRIVE.TRANS64.RED.A1T0 RZ, [R4+URZ], RZ ;  /* 0x000000ff04ff99a7 */ /* 0x0005e2000810043f */
[--C-:B------:R-:W-:Y:S01]  /*4f40*/  FFMA.FTZ R79, R79, UR4, -R24.reuse ;  /* 0x000000044f4f7c23 */ /* 0x100fe20008010818 */
[--C-:B------:R-:W-:Y:S01]  /*4f50*/  FFMA.FTZ R71, R81, UR4, -R24.reuse ;  /* 0x0000000451477c23 */ /* 0x100fe20008010818 */
[--C-:B------:R-:W-:Y:S01]  /*4f60*/  FFMA.FTZ R87, R87, UR4, -R24.reuse ;  /* 0x0000000457577c23 */ /* 0x100fe20008010818 */
[--C-:B------:R-:W-:Y:S01]  /*4f70*/  FFMA.FTZ R69, R73, UR4, -R24.reuse ;  /* 0x0000000449457c23 */ /* 0x100fe20008010818 */
[----:B------:R-:W-:Y:S01]  /*4f80*/  FFMA.FTZ R83, R83, UR4, -R24 ;  /* 0x0000000453537c23 */ /* 0x000fe20008010818 */
[----:B------:R3:W5:Y:S01]  /*4f90*/  MUFU.EX2 R93, R5 ;  /* 0x00000005005d7308 */ /* 0x0007620000000800 */
[----:B-1----:R-:W-:Y:S01]  /*4fa0*/  FADD.FTZ R6, R27, R30 ;  /* 0x0000001e1b067221 */ /* 0x002fe20000010000 */
[----:B--2---:R-:W-:Y:S01]  /*4fb0*/  F2FP.BF16.F32.PACK_AB R4, R30, R27 ;  /* 0x0000001b1e04723e */ /* 0x004fe200000010ff */
[--C-:B------:R-:W-:Y:S01]  /*4fc0*/  FFMA.FTZ R30, R59, UR4, -R24.reuse ;  /* 0x000000043b1e7c23 */ /* 0x100fe20008010818 */
[----:B------:R-:W-:Y:S01]  /*4fd0*/  FFMA.FTZ R59, R84, UR4, -R24 ;  /* 0x00000004543b7c23 */ /* 0x000fe20008010818 */
[----:B------:R-:W-:Y:S01]  /*4fe0*/  FADD.FTZ R7, R31, R6 ;  /* 0x000000061f077221 */ /* 0x000fe20000010000 */
[----:B0-----:R-:W-:Y:S01]  /*4ff0*/  F2FP.BF16.F32.PACK_AB R6, R38, R31 ;  /* 0x0000001f2606723e */ /* 0x001fe200000010ff */
[--C-:B------:R-:W-:Y:S01]  /*5000*/  FFMA.FTZ R31, R65, UR4, -R24.reuse ;  /* 0x00000004411f7c23 */ /* 0x100fe20008010818 */
[----:B------:R-:W0:Y:S01]  /*5010*/  MUFU.EX2 R25, R25 ;  /* 0x0000001900197308 */ /* 0x000e220000000800 */
[----:B---3--:R-:W-:Y:S01]  /*5020*/  FADD.FTZ R5, R80, R91 ;  /* 0x0000005b50057221 */ /* 0x008fe20000010000 */
[----:B------:R-:W-:Y:S01]  /*5030*/  FADD.FTZ R9, R38, R7 ;  /* 0x0000000726097221 */ /* 0x000fe20000010000 */
[--C-:B------:R-:W-:Y:S01]  /*5040*/  FFMA.FTZ R38, R67, UR4, -R24.reuse ;  /* 0x0000000443267c23 */ /* 0x100fe20008010818 */
[----:B------:R-:W-:Y:S01]  /*5050*/  FFMA.FTZ R86, R86, UR4, -R24 ;  /* 0x0000000456567c23 */ /* 0x000fe20008010818 */
[----:B----4-:R-:W-:Y:S01]  /*5060*/  FADD.FTZ R8, R82, R5 ;  /* 0x0000000552087221 */ /* 0x010fe20000010000 */
[----:B------:R-:W-:Y:S01]  /*5070*/  F2FP.BF16.F32.PACK_AB R5, R91, R80 ;  /* 0x000000505b05723e */ /* 0x000fe200000010ff */
[----:B------:R-:W-:Y:S01]  /*5080*/  FADD.FTZ R80, R34, R9 ;  /* 0x0000000922507221 */ /* 0x000fe20000010000 */
[----:B------:R-:W1:Y:S01]  /*5090*/  MUFU.EX2 R52, R52 ;  /* 0x0000003400347308 */ /* 0x000e620000000800 */
[----:B-----5:R-:W-:Y:S01]  /*50a0*/  FADD.FTZ R8, R93, R8 ;  /* 0x000000085d087221 */ /* 0x020fe20000010000 */
[----:B------:R-:W-:Y:S01]  /*50b0*/  FFMA.FTZ R88, R88, UR4, -R24 ;  /* 0x0000000458587c23 */ /* 0x000fe20008010818 */
[----:B------:R-:W-:Y:S01]  /*50c0*/  FADD.FTZ R80, R3, R80 ;  /* 0x0000005003507221 */ /* 0x000fe20000010000 */
[--C-:B------:R-:W-:Y:S01]  /*50d0*/  FFMA.FTZ R90, R90, UR4, -R24.reuse ;  /* 0x000000045a5a7c23 */ /* 0x100fe20008010818 */
[--C-:B------:R-:W-:Y:S01]  /*50e0*/  FFMA.FTZ R27, R61, UR4, -R24.reuse ;  /* 0x000000043d1b7c23 */ /* 0x100fe20008010818 */
[----:B------:R-:W-:Y:S01]  /*50f0*/  FFMA.FTZ R62, R62, UR4, -R24 ;  /* 0x000000043e3e7c23 */ /* 0x000fe20008010818 */
[----:B------:R-:W-:Y:S01]  /*5100*/  FADD.FTZ R11, R35, R80 ;  /* 0x00000050230b7221 */ /* 0x000fe20000010000 */
[----:B------:R-:W2:Y:S01]  /*5110*/  MUFU.EX2 R26, R26 ;  /* 0x0000001a001a7308 */ /* 0x000ea20000000800 */
[----:B0-----:R-:W-:Y:S01]  /*5120*/  FADD.FTZ R9, R25, R8 ;  /* 0x0000000819097221 */ /* 0x001fe20000010000 */
[--C-:B------:R-:W-:Y:S01]  /*5130*/  FFMA.FTZ R63, R63, UR4, -R24.reuse ;  /* 0x000000043f3f7c23 */ /* 0x100fe20008010818 */
[----:B------:R-:W-:Y:S01]  /*5140*/  FADD.FTZ R11, R10, R11 ;  /* 0x0000000b0a0b7221 */ /* 0x000fe20000010000 */
[--C-:B------:R-:W-:Y:S01]  /*5150*/  FFMA.FTZ R60, R60, UR4, -R24.reuse ;  /* 0x000000043c3c7c23 */ /* 0x100fe20008010818 */
[--C-:B------:R-:W-:Y:S01]  /*5160*/  FFMA.FTZ R54, R54, UR4, -R24.reuse ;  /* 0x0000000436367c23 */ /* 0x100fe20008010818 */
[----:B------:R-:W-:Y:S01]  /*5170*/  FFMA.FTZ R55, R55, UR4, -R24 ;  /* 0x0000000437377c23 */ /* 0x000fe20008010818 */
[----:B------:R-:W-:Y:S01]  /*5180*/  F2FP.BF16.F32.PACK_AB R7, R93, R82 ;  /* 0x000000525d07723e */ /* 0x000fe200000010ff */
[----:B------:R-:W0:Y:S01]  /*5190*/  MUFU.EX2 R39, R39 ;  /* 0x0000002700277308 */ /* 0x000e220000000800 */
[----:B-1----:R-:W-:Y:S01]  /*51a0*/  FADD.FTZ R9, R52, R9 ;  /* 0x0000000934097221 */ /* 0x002fe20000010000 */
[----:B------:R-:W-:-:S02]  /*51b0*/  F2FP.BF16.F32.PACK_AB R10, R10, R35 ;  /* 0x000000230a0a723e */ /* 0x000fc400000010ff */
[----:B------:R1:W-:Y:S04]  /*51c0*/  STSM.16.M88.4 [R2+0x24300], R4 ;  /* 0x0243000402007844 */ /* 0x0003e80000000200 */
[----:B------:R-:W3:Y:S01]  /*51d0*/  MUFU.EX2 R66, R66 ;  /* 0x0000004200427308 */ /* 0x000ee20000000800 */
[----:B--2---:R-:W-:-:S07]  /*51e0*/  FADD.FTZ R8, R26, R9 ;  /* 0x000000091a087221 */ /* 0x004fce0000010000 */
[----:B------:R-:W2:Y:S01]  /*51f0*/  MUFU.EX2 R85, R85 ;  /* 0x0000005500557308 */ /* 0x000ea20000000800 */
[----:B0-----:R-:W-:Y:S01]  /*5200*/  FADD.FTZ R9, R39, R8 ;  /* 0x0000000827097221 */ /* 0x001fe20000010000 */
[----:B------:R-:W-:Y:S01]  /*5210*/  FADD.FTZ R8, R12, R11 ;  /* 0x0000000b0c087221 */ /* 0x000fe20000010000 */
[----:B-1----:R-:W-:-:S05]  /*5220*/  F2FP.BF16.F32.PACK_AB R4, R13, R12 ;  /* 0x0000000c0d04723e */ /* 0x002fca00000010ff */
[----:B------:R-:W0:Y:S01]  /*5230*/  MUFU.EX2 R68, R68 ;  /* 0x0000004400447308 */ /* 0x000e220000000800 */
[----:B---3--:R-:W-:Y:S01]  /*5240*/  FADD.FTZ R80, R66, R9 ;  /* 0x0000000942507221 */ /* 0x008fe20000010000 */
[----:B------:R-:W-:-:S04]  /*5250*/  FADD.FTZ R9, R13, R8 ;  /* 0x000000080d097221 */ /* 0x000fc80000010000 */
[----:B------:R-:W-:Y:S02]  /*5260*/  FADD.FTZ R8, R14, R9 ;  /* 0x000000090e087221 */ /* 0x000fe40000010000 */
[----:B------:R-:W1:Y:S01]  /*5270*/  MUFU.EX2 R89, R89 ;  /* 0x0000005900597308 */ /* 0x000e620000000800 */
[----:B--2---:R-:W-:Y:S01]  /*5280*/  FADD.FTZ R11, R85, R80 ;  /* 0x00000050550b7221 */ /* 0x004fe20000010000 */
[----:B------:R-:W-:Y:S01]  /*5290*/  FADD.FTZ R9, R15, R8 ;  /* 0x000000080f097221 */ /* 0x000fe20000010000 */
[----:B------:R-:W-:Y:S02]  /*52a0*/  F2FP.BF16.F32.PACK_AB R8, R3, R34 ;  /* 0x000000220308723e */ /* 0x000fe400000010ff */
[----:B------:R-:W-:Y:S01]  /*52b0*/  F2FP.BF16.F32.PACK_AB R5, R85, R66 ;  /* 0x000000425505723e */ /* 0x000fe200000010ff */
[----:B------:R-:W-:Y:S01]  /*52c0*/  FADD.FTZ R24, R20, R9 ;  /* 0x0000000914187221 */ /* 0x000fe20000010000 */
[----:B------:R-:W-:Y:S01]  /*52d0*/  F2FP.BF16.F32.PACK_AB R9, R52, R25 ;  /* 0x000000193409723e */ /* 0x000fe200000010ff */
[----:B------:R-:W2:Y:S01]  /*52e0*/  MUFU.EX2 R70, R70 ;  /* 0x0000004600467308 */ /* 0x000ea20000000800 */
[----:B0-----:R-:W-:Y:S01]  /*52f0*/  FADD.FTZ R80, R68, R11 ;  /* 0x0000000b44507221 */ /* 0x001fe20000010000 */
[----:B------:R-:W-:Y:S01]  /*5300*/  FADD.FTZ R3, R21, R24 ;  /* 0x0000001815037221 */ /* 0x000fe20000010000 */
[----:B------:R-:W-:-:S03]  /*5310*/  CS2R R66, SRZ ;  /* 0x0000000000427805 */ /* 0x000fc6000001ff00 */
[----:B------:R-:W-:Y:S02]  /*5320*/  FADD.FTZ R6, R48, R3 ;  /* 0x0000000330067221 */ /* 0x000fe40000010000 */
[----:B------:R-:W0:Y:S01]  /*5330*/  MUFU.EX2 R75, R75 ;  /* 0x0000004b004b7308 */ /* 0x000e220000000800 */
[----:B-1----:R-:W-:Y:S01]  /*5340*/  FADD.FTZ R11, R89, R80 ;  /* 0x00000050590b7221 */ /* 0x002fe20000010000 */
[----:B------:R-:W-:Y:S01]  /*5350*/  FADD.FTZ R3, R49, R6 ;  /* 0x0000000631037221 */ /* 0x000fe20000010000 */
[----:B------:R-:W-:-:S03]  /*5360*/  F2FP.BF16.F32.PACK_AB R6, R15, R14 ;  /* 0x0000000e0f06723e */ /* 0x000fc600000010ff */
[----:B------:R-:W-:Y:S02]  /*5370*/  FADD.FTZ R12, R56, R3 ;  /* 0x00000003380c7221 */ /* 0x000fe40000010000 */
[----:B------:R-:W1:Y:S01]  /*5380*/  MUFU.EX2 R76, R76 ;  /* 0x0000004c004c7308 */ /* 0x000e620000000800 */
[----:B--2---:R-:W-:Y:S01]  /*5390*/  FADD.FTZ R34, R70, R11 ;  /* 0x0000000b46227221 */ /* 0x004fe20000010000 */
[----:B------:R-:W-:Y:S01]  /*53a0*/  FADD.FTZ R13, R57, R12 ;  /* 0x0000000c390d7221 */ /* 0x000fe20000010000 */
[----:B------:R-:W-:Y:S02]  /*53b0*/  F2FP.BF16.F32.PACK_AB R12, R21, R20 ;  /* 0x00000014150c723e */ /* 0x000fe400000010ff */
[----:B------:R-:W-:Y:S01]  /*53c0*/  F2FP.BF16.F32.PACK_AB R11, R39, R26 ;  /* 0x0000001a270b723e */ /* 0x000fe200000010ff */
[----:B------:R-:W-:Y:S02]  /*53d0*/  FADD.FTZ R20, R58, R13 ;  /* 0x0000000d3a147221 */ /* 0x000fe40000010000 */
[----:B------:R-:W2:Y:S01]  /*53e0*/  MUFU.EX2 R77, R77 ;  /* 0x0000004d004d7308 */ /* 0x000ea20000000800 */
[C---:B0-----:R-:W-:Y:S01]  /*53f0*/  FADD.FTZ R25, R75.reuse, R34 ;  /* 0x000000224b197221 */ /* 0x041fe20000010000 */
[----:B------:R-:W-:Y:S01]  /*5400*/  STSM.16.M88.4 [R2+0x25b00], R8 ;  /* 0x025b000802007844 */ /* 0x000fe20000000200 */
[----:B------:R-:W-:-:S05]  /*5410*/  F2FP.BF16.F32.PACK_AB R13, R75, R70 ;  /* 0x000000464b0d723e */ /* 0x000fca00000010ff */
[----:B------:R-:W0:Y:S01]  /*5420*/  MUFU.EX2 R64, R64 ;  /* 0x0000004000407308 */ /* 0x000e220000000800 */
[----:B-1----:R-:W-:Y:S01]  /*5430*/  FADD.FTZ R24, R76, R25 ;  /* 0x000000194c187221 */ /* 0x002fe20000010000 */
[----:B------:R-:W-:-:S06]  /*5440*/  FADD.FTZ R25, R53, R20 ;  /* 0x0000001435197221 */ /* 0x000fcc0000010000 */
        /* <DEDUP_REMOVED lines=8> */
[----:B------:R-:W-:Y:S02]  /*54d0*/  F2FP.BF16.F32.PACK_AB R7, R89, R68 ;  /* 0x000000445907723e */ /* 0x000fe400000010ff */
[----:B------:R-:W-:-:S03]  /*54e0*/  CS2R R56, SRZ ;  /* 0x0000000000387805 */ /* 0x000fc6000001ff00 */
[----:B------:R0:W-:Y:S01]  /*54f0*/  STSM.16.M88.4 [R2+0x27300], R4 ;  /* 0x0273000402007844 */ /* 0x0001e20000000200 */
[----:B------:R-:W3:Y:S01]  /*5500*/  MUFU.EX2 R78, R78 ;  /* 0x0000004e004e7308 */ /* 0x000ee20000000800 */
[----:B-1----:R-:W-:-:S07]  /*5510*/  FADD.FTZ R14, R79, R14 ;  /* 0x0000000e4f0e7221 */ /* 0x002fce0000010000 */
[----:B------:R-:W1:Y:S01]  /*5520*/  MUFU.EX2 R0, R87 ;  /* 0x0000005700007308 */ /* 0x000e620000000800 */
[----:B--2---:R-:W-:Y:S01]  /*5530*/  FADD.FTZ R21, R71, R14 ;  /* 0x0000000e47157221 */ /* 0x004fe20000010000 */
[----:B------:R-:W-:Y:S02]  /*5540*/  F2FP.BF16.F32.PACK_AB R14, R49, R48 ;  /* 0x00000030310e723e */ /* 0x000fe400000010ff */
[----:B------:R-:W-:Y:S02]  /*5550*/  CS2R R48, SRZ ;  /* 0x0000000000307805 */ /* 0x000fe4000001ff00 */
[----:B0-----:R-:W-:Y:S02]  /*5560*/  F2FP.BF16.F32.PACK_AB R4, R51, R42 ;  /* 0x0000002a3304723e */ /* 0x001fe400000010ff */
[----:B------:R-:W0:Y:S01]  /*5570*/  MUFU.EX2 R69, R69 ;  /* 0x0000004500457308 */ /* 0x000e220000000800 */
[----:B---3--:R-:W-:Y:S01]  /*5580*/  FADD.FTZ R21, R78, R21 ;  /* 0x000000154e157221 */ /* 0x008fe20000010000 */
[----:B------:R2:W-:Y:S06]  /*5590*/  STSM.16.M88.4 [R2+0x28b00], R12 ;  /* 0x028b000c02007844 */ /* 0x0005ec0000000200 */
[----:B------:R-:W3:Y:S01]  /*55a0*/  MUFU.EX2 R30, R30 ;  /* 0x0000001e001e7308 */ /* 0x000ee20000000800 */
[----:B-1----:R-:W-:-:S07]  /*55b0*/  FADD.FTZ R26, R0, R21 ;  /* 0x00000015001a7221 */ /* 0x002fce0000010000 */
[----:B------:R-:W1:Y:S01]  /*55c0*/  MUFU.EX2 R31, R31 ;  /* 0x0000001f001f7308 */ /* 0x000e620000000800 */
[----:B0-----:R-:W-:Y:S01]  /*55d0*/  FADD.FTZ R35, R69, R26 ;  /* 0x0000001a45237221 */ /* 0x001fe20000010000 */
[----:B------:R-:W-:Y:S01]  /*55e0*/  FADD.FTZ R26, R46, R25 ;  /* 0x000000192e1a7221 */ /* 0x000fe20000010000 */
[----:B------:R-:W-:Y:S02]  /*55f0*/  F2FP.BF16.F32.PACK_AB R25, R79, R64 ;  /* 0x000000404f19723e */ /* 0x000fe400000010ff */
[----:B------:R-:W-:Y:S01]  /*5600*/  CS2R R64, SRZ ;  /* 0x0000000000407805 */ /* 0x000fe2000001ff00 */
[----:B------:R-:W-:Y:S01]  /*5610*/  FADD.FTZ R8, R47, R26 ;  /* 0x0000001a2f087221 */ /* 0x000fe20000010000 */
[----:B------:R-:W-:Y:S01]  /*5620*/  F2FP.BF16.F32.PACK_AB R26, R53, R58 ;  /* 0x0000003a351a723e */ /* 0x000fe200000010ff */
[----:B------:R-:W0:Y:S01]  /*5630*/  MUFU.EX2 R38, R38 ;  /* 0x0000002600267308 */ /* 0x000e220000000800 */
[----:B---3--:R-:W-:Y:S01]  /*5640*/  FADD.FTZ R34, R30, R35 ;  /* 0x000000231e227221 */ /* 0x008fe20000010000 */
[----:B------:R-:W-:Y:S01]  /*5650*/  FADD.FTZ R7, R43, R8 ;  /* 0x000000082b077221 */ /* 0x000fe20000010000 */
[----:B------:R-:W-:-:S03]  /*5660*/  CS2R R52, SRZ ;  /* 0x0000000000347805 */ /* 0x000fc6000001ff00 */
[C---:B------:R-:W-:Y:S02]  /*5670*/  FADD.FTZ R8, R44.reuse, R7 ;  /* 0x000000072c087221 */ /* 0x040fe40000010000 */
[----:B------:R-:W3:Y:S01]  /*5680*/  MUFU.EX2 R59, R59 ;  /* 0x0000003b003b7308 */ /* 0x000ee20000000800 */
[----:B-1----:R-:W-:Y:S01]  /*5690*/  FADD.FTZ R5, R31, R34 ;  /* 0x000000221f057221 */ /* 0x002fe20000010000 */
[----:B------:R-:W-:Y:S01]  /*56a0*/  FADD.FTZ R9, R41, R8 ;  /* 0x0000000829097221 */ /* 0x000fe20000010000 */
[----:B------:R-:W-:Y:S02]  /*56b0*/  F2FP.BF16.F32.PACK_AB R7, R31, R30 ;  /* 0x0000001e1f07723e */ /* 0x000fe400000010ff */
[----:B------:R-:W-:Y:S02]  /*56c0*/  CS2R R34, SRZ ;  /* 0x0000000000227805 */ /* 0x000fe4000001ff00 */
[----:B------:R-:W-:Y:S01]  /*56d0*/  F2FP.BF16.F32.PACK_AB R8, R44, R43 ;  /* 0x0000002b2c08723e */ /* 0x000fe200000010ff */
[----:B------:R-:W1:Y:S01]  /*56e0*/  MUFU.EX2 R61, R83 ;  /* 0x00000053003d7308 */ /* 0x000e620000000800 */
[----:B0-----:R-:W-:Y:S01]  /*56f0*/  FADD.FTZ R6, R38, R5 ;  /* 0x0000000526067221 */ /* 0x001fe20000010000 */
[----:B------:R-:W-:-:S02]  /*5700*/  F2FP.BF16.F32.PACK_AB R5, R69, R0 ;  /* 0x000000004505723e */ /* 0x000fc400000010ff */
[----:B------:R-:W-:-:S04]  /*5710*/  CS2R R68, SRZ ;  /* 0x0000000000447805 */ /* 0x000fc8000001ff00 */
[----:B------:R-:W0:Y:S01]  /*5720*/  MUFU.EX2 R37, R37 ;  /* 0x0000002500257308 */ /* 0x000e220000000800 */
[----:B---3--:R-:W-:Y:S01]  /*5730*/  FADD.FTZ R0, R59, R6 ;  /* 0x000000063b007221 */ /* 0x008fe20000010000 */
[----:B------:R-:W-:Y:S02]  /*5740*/  F2FP.BF16.F32.PACK_AB R6, R47, R46 ;  /* 0x0000002e2f06723e */ /* 0x000fe400000010ff */
[----:B------:R-:W-:-:S04]  /*5750*/  CS2R R46, SRZ ;  /* 0x00000000002e7805 */ /* 0x000fc8000001ff00 */
[----:B------:R-:W3:Y:S01]  /*5760*/  MUFU.EX2 R40, R40 ;  /* 0x0000002800287308 */ /* 0x000ee20000000800 */
[----:B-1----:R-:W-:Y:S01]  /*5770*/  FADD.FTZ R11, R61, R0 ;  /* 0x000000003d0b7221 */ /* 0x002fe20000010000 */
[----:B------:R-:W-:-:S06]  /*5780*/  FADD.FTZ R0, R50, R9 ;  /* 0x0000000932007221 */ /* 0x000fcc0000010000 */
[----:B------:R-:W1:Y:S01]  /*5790*/  MUFU.EX2 R86, R86 ;  /* 0x0000005600567308 */ /* 0x000e620000000800 */
[----:B0-----:R-:W-:-:S07]  /*57a0*/  FADD.FTZ R9, R37, R0 ;  /* 0x0000000025097221 */ /* 0x001fce0000010000 */
[----:B------:R-:W2:Y:S01]  /*57b0*/  MUFU.EX2 R33, R33 ;  /* 0x0000002100217308 */ /* 0x000ea20000000800 */
[C---:B---3--:R-:W-:Y:S01]  /*57c0*/  FADD.FTZ R10, R40.reuse, R9 ;  /* 0x00000009280a7221 */ /* 0x048fe20000010000 */
[----:B------:R-:W-:Y:S02]  /*57d0*/  F2FP.BF16.F32.PACK_AB R9, R59, R38 ;  /* 0x000000263b09723e */ /* 0x000fe400000010ff */
[----:B------:R-:W-:Y:S02]  /*57e0*/  CS2R R58, SRZ ;  /* 0x00000000003a7805 */ /* 0x000fe4000001ff00 */
[----:B------:R-:W-:Y:S02]  /*57f0*/  F2FP.BF16.F32.PACK_AB R40, R40, R37 ;  /* 0x000000252828723e */ /* 0x000fe400000010ff */
[----:B------:R-:W-:Y:S01]  /*5800*/  CS2R R38, SRZ ;  /* 0x0000000000267805 */ /* 0x000fe2000001ff00 */
[----:B------:R-:W0:Y:S01]  /*5810*/  MUFU.EX2 R88, R88 ;  /* 0x0000005800587308 */ /* 0x000e220000000800 */
[----:B-1----:R-:W-:-:S07]  /*5820*/  FADD.FTZ R11, R86, R11 ;  /* 0x0000000b560b7221 */ /* 0x002fce0000010000 */
[----:B------:R-:W1:Y:S01]  /*5830*/  MUFU.EX2 R36, R36 ;  /* 0x0000002400247308 */ /* 0x000e620000000800 */
[----:B--2---:R-:W-:Y:S01]  /*5840*/  FADD.FTZ R13, R33, R10 ;  /* 0x0000000a210d7221 */ /* 0x004fe20000010000 */
[----:B------:R-:W-:Y:S02]  /*5850*/  F2FP.BF16.F32.PACK_AB R10, R50, R41 ;  /* 0x00000029320a723e */ /* 0x000fe400000010ff */
[----:B------:R-:W-:-:S04]  /*5860*/  CS2R R50, SRZ ;  /* 0x0000000000327805 */ /* 0x000fc8000001ff00 */
[----:B------:R-:W2:Y:S01]  /*5870*/  MUFU.EX2 R3, R90 ;  /* 0x0000005a00037308 */ /* 0x000ea20000000800 */
[----:B0-----:R-:W-:-:S07]  /*5880*/  FADD.FTZ R0, R88, R11 ;  /* 0x0000000b58007221 */ /* 0x001fce0000010000 */
[----:B------:R-:W-:Y:S01]  /*5890*/  MUFU.EX2 R29, R29 ;  /* 0x0000001d001d7308 */ /* 0x000fe20000000800 */
[----:B-1----:R-:W-:-:S07]  /*58a0*/  F2FP.BF16.F32.PACK_AB R42, R36, R33 ;  /* 0x00000021242a723e */ /* 0x002fce00000010ff */
[----:B------:R0:W1:Y:S01]  /*58b0*/  MUFU.EX2 R20, R27 ;  /* 0x0000001b00147308 */ /* 0x0000620000000800 */
[C---:B--2---:R-:W-:Y:S01]  /*58c0*/  FADD.FTZ R11, R3.reuse, R0 ;  /* 0x00000000030b7221 */ /* 0x044fe20000010000 */
[----:B------:R-:W-:-:S06]  /*58d0*/  F2FP.BF16.F32.PACK_AB R41, R3, R88 ;  /* 0x000000580329723e */ /* 0x000fcc00000010ff */
[----:B------:R-:W-:Y:S01]  /*58e0*/  MUFU.EX2 R28, R28 ;  /* 0x0000001c001c7308 */ /* 0x000fe20000000800 */
[----:B0-----:R-:W-:Y:S02]  /*58f0*/  F2FP.BF16.F32.PACK_AB R27, R78, R71 ;  /* 0x000000474e1b723e */ /* 0x001fe400000010ff */
[----:B------:R-:W-:-:S03]  /*5900*/  CS2R R70, SRZ ;  /* 0x0000000000467805 */ /* 0x000fc6000001ff00 */
[----:B------:R0:W-:Y:S02]  /*5910*/  STSM.16.M88.4 [R2+0x2a300], R24 ;  /* 0x02a3001802007844 */ /* 0x0001e40000000200 */
[----:B------:R-:W2:Y:S01]  /*5920*/  MUFU.EX2 R21, R62 ;  /* 0x0000003e00157308 */ /* 0x000ea20000000800 */
[----:B-1----:R-:W-:Y:S01]  /*5930*/  FADD.FTZ R0, R20, R11 ;  /* 0x0000000b14007221 */ /* 0x002fe20000010000 */
[----:B------:R1:W-:Y:S01]  /*5940*/  STSM.16.M88.4 [R2+0x2bb00], R4 ;  /* 0x02bb000402007844 */ /* 0x0003e20000000200 */
[----:B------:R-:W-:-:S05]  /*5950*/  F2FP.BF16.F32.PACK_AB R11, R86, R61 ;  /* 0x0000003d560b723e */ /* 0x000fca00000010ff */
[----:B------:R-:W-:Y:S01]  /*5960*/  MUFU.EX2 R32, R32 ;  /* 0x0000002000207308 */ /* 0x000fe20000000800 */
[----:B------:R-:W-:Y:S01]  /*5970*/  STSM.16.M88.4 [R2+0x2d300], R8 ;  /* 0x02d3000802007844 */ /* 0x000fe20000000200 */
[----:B0-----:R-:W-:Y:S02]  /*5980*/  CS2R R26, SRZ ;  /* 0x00000000001a7805 */ /* 0x001fe4000001ff00 */
[----:B------:R-:W-:-:S04]  /*5990*/  CS2R R24, SRZ ;  /* 0x0000000000187805 */ /* 0x000fc8000001ff00 */
[----:B------:R-:W0:Y:S01]  /*59a0*/  MUFU.EX2 R45, R45 ;  /* 0x0000002d002d7308 */ /* 0x000e220000000800 */
[C---:B--2---:R-:W-:Y:S01]  /*59b0*/  F2FP.BF16.F32.PACK_AB R43, R21.reuse, R20 ;  /* 0x00000014152b723e */ /* 0x044fe200000010ff */
[----:B-1----:R-:W-:Y:S01]  /*59c0*/  FADD.FTZ R4, R36, R13 ;  /* 0x0000000d24047221 */ /* 0x002fe20000010000 */
[----:B------:R-:W-:Y:S01]  /*59d0*/  FADD.FTZ R0, R21, R0 ;  /* 0x0000000015007221 */ /* 0x000fe20000010000 */
[----:B------:R-:W-:Y:S01]  /*59e0*/  IMAD.U32 R6, RZ, RZ, UR15 ;  /* 0x0000000fff067e24 */ /* 0x000fe2000f8e00ff */
[----:B------:R-:W-:Y:S01]  /*59f0*/  CS2R R36, SRZ ;  /* 0x0000000000247805 */ /* 0x000fe2000001ff00 */
[----:B------:R-:W-:Y:S01]  /*5a00*/  FADD.FTZ R3, R29, R4 ;  /* 0x000000041d037221 */ /* 0x000fe20000010000 */
[----:B------:R1:W-:Y:S01]  /*5a10*/  STSM.16.M88.4 [R2+0x2eb00], R40 ;  /* 0x02eb002802007844 */ /* 0x0003e20000000200 */
[----:B------:R-:W2:Y:S02]  /*5a20*/  MUFU.EX2 R63, R63 ;  /* 0x0000003f003f7308 */ /* 0x000ea40000000800 */
[C---:B------:R-:W-:Y:S01]  /*5a30*/  FADD.FTZ R3, R28.reuse, R3 ;  /* 0x000000031c037221 */ /* 0x040fe20000010000 */
[----:B------:R-:W-:-:S05]  /*5a40*/  F2FP.BF16.F32.PACK_AB R28, R28, R29 ;  /* 0x0000001d1c1c723e */ /* 0x000fca00000010ff */
[----:B------:R-:W3:Y:S01]  /*5a50*/  MUFU.EX2 R60, R60 ;  /* 0x0000003c003c7308 */ /* 0x000ee20000000800 */
[----:B0-----:R-:W-:Y:S01]  /*5a60*/  F2FP.BF16.F32.PACK_AB R30, R45, R32 ;  /* 0x000000202d1e723e */ /* 0x001fe200000010ff */
[----:B------:R-:W-:-:S04]  /*5a70*/  FADD.FTZ R32, R32, R3 ;  /* 0x0000000320207221 */ /* 0x000fc80000010000 */
[----:B------:R-:W-:Y:S01]  /*5a80*/  FADD.FTZ R3, R45, R32 ;  /* 0x000000202d037221 */ /* 0x000fe20000010000 */
[----:B------:R-:W-:Y:S01]  /*5a90*/  CS2R R44, SRZ ;  /* 0x00000000002c7805 */ /* 0x000fe2000001ff00 */
[----:B------:R-:W0:Y:S01]  /*5aa0*/  MUFU.EX2 R54, R54 ;  /* 0x0000003600367308 */ /* 0x000e220000000800 */
[----:B--2---:R-:W-:Y:S01]  /*5ab0*/  FADD.FTZ R5, R63, R0 ;  /* 0x000000003f057221 */ /* 0x004fe20000010000 */
[----:B-1----:R-:W-:Y:S02]  /*5ac0*/  CS2R R42, SRZ ;  /* 0x00000000002a7805 */ /* 0x002fe4000001ff00 */
[----:B------:R-:W-:Y:S02]  /*5ad0*/  CS2R R40, SRZ ;  /* 0x0000000000287805 */ /* 0x000fe4000001ff00 */
[----:B------:R-:W-:Y:S02]  /*5ae0*/  CS2R R32, SRZ ;  /* 0x0000000000207805 */ /* 0x000fe4000001ff00 */
[----:B------:R-:W1:Y:S01]  /*5af0*/  MUFU.EX2 R55, R55 ;  /* 0x0000003700377308 */ /* 0x000e620000000800 */
[C---:B---3--:R-:W-:Y:S01]  /*5b00*/  F2FP.BF16.F32.PACK_AB R29, R60.reuse, R63 ;  /* 0x0000003f3c1d723e */ /* 0x048fe200000010ff */
[----:B------:R-:W-:Y:S01]  /*5b10*/  FADD.FTZ R5, R60, R5 ;  /* 0x000000053c057221 */ /* 0x000fe20000010000 */
[----:B------:R-:W-:-:S02]  /*5b20*/  CS2R R62, SRZ ;  /* 0x00000000003e7805 */ /* 0x000fc4000001ff00 */
[----:B------:R-:W-:Y:S01]  /*5b30*/  CS2R R60, SRZ ;  /* 0x00000000003c7805 */ /* 0x000fe2000001ff00 */
[----:B0-----:R-:W-:Y:S01]  /*5b40*/  FADD.FTZ R0, R54, R5 ;  /* 0x0000000536007221 */ /* 0x001fe20000010000 */
[----:B-1----:R-:W-:-:S03]  /*5b50*/  F2FP.BF16.F32.PACK_AB R31, R55, R54 ;  /* 0x00000036371f723e */ /* 0x002fc600000010ff */
[----:B------:R-:W-:Y:S01]  /*5b60*/  FADD.FTZ R0, R55, R0 ;  /* 0x0000000037007221 */ /* 0x000fe20000010000 */
[----:B------:R-:W-:Y:S01]  /*5b70*/  CS2R R54, SRZ ;  /* 0x0000000000367805 */ /* 0x000fe2000001ff00 */
[----:B------:R0:W-:Y:S01]  /*5b80*/  STSM.16.M88.4 [R2+0x30300], R28 ;  /* 0x0303001c02007844 */ /* 0x0001e20000000200 */
[----:B------:R1:W-:Y:S06]  /*5b90*/  MEMBAR.ALL.CTA ;  /* 0x0000000000007992 */ /* 0x0003ec0000008000 */
[----:B-1----:R-:W1:Y:S01]  /*5ba0*/  FENCE.VIEW.ASYNC.S ;  /* 0x00000000000073c6 */ /* 0x002e620000000000 */
[----:B0-----:R-:W-:-:S02]  /*5bb0*/  CS2R R30, SRZ ;  /* 0x00000000001e7805 */ /* 0x001fc4000001ff00 */
[----:B------:R-:W-:Y:S01]  /*5bc0*/  CS2R R28, SRZ ;  /* 0x00000000001c7805 */ /* 0x000fe2000001ff00 */
[----:B-1----:R-:W-:Y:S01]  /*5bd0*/  NOP ;  /* 0x0000000000007918 */ /* 0x002fe20000000000 */
[----:B------:R-:W-:Y:S05]  /*5be0*/  @!P3 BRA `(.L_x_11794) ;  /* 0x0000004800d0b947 */ /* 0x000fea0003800000 */
[----:B------:R-:W-:Y:S01]  /*5bf0*/  IMAD.MOV.U32 R5, RZ, RZ, R72 ;  /* 0x000000ffff057224 */ /* 0x000fe200078e0048 */
[----:B------:R-:W-:Y:S01]  /*5c00*/  UMOV UR39, UR60 ;  /* 0x0000003c00277c82 */ /* 0x000fe20008000000 */
[----:B------:R-:W-:Y:S01]  /*5c10*/  IMAD.MOV.U32 R4, RZ, RZ, R74 ;  /* 0x000000ffff047224 */ /* 0x000fe200078e004a */
[----:B------:R-:W-:Y:S01]  /*5c20*/  UMOV UR7, UR36 ;  /* 0x0000002400077c82 */ /* 0x000fe20008000000 */
[----:B------:R-:W-:Y:S01]  /*5c30*/  IMAD.MOV.U32 R71, RZ, RZ, RZ ;  /* 0x000000ffff477224 */ /* 0x000fe200078e00ff */
[----:B------:R-:W-:-:S06]  /*5c40*/  ULDC UR5, c[0x0][0x9d8] ;  /* 0x0002760000057ab9 */ /* 0x000fcc0000000800 */
.L_x_11803:
[----:B------:R-:W-:Y:S01]  /*5c50*/  R2UR UR4, R16 ;  /* 0x00000000100472ca */ /* 0x000fe200000e0000 */
[----:B------:R-:W-:-:S04]  /*5c60*/  UIADD3 UR36, UR7, 0x1, URZ ;  /* 0x0000000107247890 */ /* 0x000fc8000fffe03f */
[----:B------:R-:W-:-:S04]  /*5c70*/  UISETP.NE.AND UP1, UPT, UR36, 0x2, UPT ;  /* 0x000000022400788c */ /* 0x000fc8000bf25270 */
[----:B------:R-:W-:Y:S02]  /*5c80*/  USEL UR60, URZ, 0x1, UP1 ;  /* 0x000000013f3c7887 */ /* 0x000fe40008800000 */
[----:B------:R-:W-:Y:S02]  /*5c90*/  USEL UR36, UR36, URZ, UP1 ;  /* 0x0000003f24247287 */ /* 0x000fe40008800000 */
[----:B------:R-:W-:Y:S01]  /*5ca0*/  ISETP.NE.AND P4, PT, RZ, UR4, PT ;  /* 0x00000004ff007c0c */ /* 0x000fe2000bf85270 */
[----:B------:R-:W-:-:S12]  /*5cb0*/  ULOP3.LUT UR60, UR39, UR60, URZ, 0x3c, !UPT ;  /* 0x0000003c273c7292 */ /* 0x000fd8000f8e3c3f */
[----:B-1----:R-:W-:Y:S05]  /*5cc0*/  @P4 BRA `(.L_x_11795) ;  /* 0x00000000002c4947 */ /* 0x002fea0003800000 */
[----:B------:R-:W-:Y:S05]  /*5cd0*/  @!P0 BRA `(.L_x_11796) ;  /* 0x0000000000048947 */ /* 0x000fea0003800000 */
[----:B------:R-:W-:Y:S01]  /*5ce0*/  BPT.TRAP 0x1 ;  /* 0x000000040000795c */ /* 0x000fe20000300000 */
.L_x_11796:
[----:B------:R-:W-:Y:S01]  /*5cf0*/  ULEA UR4, UR36, UR37, 0x3 ;  /* 0x0000002524047291 */ /* 0x000fe2000f8e183f */
[----:B------:R-:W-:-:S05]  /*5d00*/  IMAD.U32 R7, RZ, RZ, UR60 ;  /* 0x0000003cff077e24 */ /* 0x000fca000f8e00ff */
[----:B------:R-:W-:-:S04]  /*5d10*/  SHF.L.U32 R7, R7, 0x1f, RZ ;  /* 0x0000001f07077819 */ /* 0x000fc800000006ff */
[----:B------:R0:W1:Y:S01]  /*5d20*/  SYNCS.PHASECHK.TRANS64.TRYWAIT P3, [UR4+0x31c30], R7 ;  /* 0x031c3007ff0075a7 */ /* 0x0000620008060144 */
[----:B------:R-:W-:Y:S05]  /*5d30*/  @!P0 BRA `(.L_x_11797) ;  /* 0x0000000000048947 */ /* 0x000fea0003800000 */
[----:B------:R-:W-:Y:S01]  /*5d40*/  BPT.TRAP 0x1 ;  /* 0x000000040000795c */ /* 0x000fe20000300000 */
.L_x_11797:
[----:B-1----:R-:W-:Y:S05]  /*5d50*/  @P3 BRA `(.L_x_11795) ;  /* 0x0000000000083947 */ /* 0x002fea0003800000 */
[----:B------:R-:W1:Y:S02]  /*5d60*/  SYNCS.PHASECHK.TRANS64.TRYWAIT P3, [UR4+0x31c30], R7 ;  /* 0x031c3007ff0075a7 */ /* 0x000e640008060144 */
[----:B-1----:R-:W-:Y:S05]  /*5d70*/  @!P3 BRA `(.L_x_11798) ;  /* 0x000000f8006cb947 */ /* 0x002fea0003800000 */
.L_x_11795:
        /* <DEDUP_REMOVED lines=356> */
.L_x_11800:
[----:B------:R-:W-:Y:S01]  /*73c0*/  ULEA UR4, UR7, UR37, 0x3 ;  /* 0x0000002507047291 */ /* 0x000fe2000f8e183f */
[----:B------:R-:W-:-:S05]  /*73d0*/  IMAD.U32 R7, RZ, RZ, UR39 ;  /* 0x00000027ff077e24 */ /* 0x000fca000f8e00ff */
[----:B------:R-:W-:-:S04]  /*73e0*/  SHF.L.U32 R7, R7, 0x1f, RZ ;  /* 0x0000001f07077819 */ /* 0x000fc800000006ff */
[----:B------:R0:W1:Y:S01]  /*73f0*/  SYNCS.PHASECHK.TRANS64.TRYWAIT P3, [UR4+0x31c50], R7 ;  /* 0x031c5007ff0075a7 */ /* 0x0000620008060144 */
[----:B------:R-:W-:Y:S05]  /*7400*/  @!P0 BRA `(.L_x_11801) ;  /* 0x0000000000048947 */ /* 0x000fea0003800000 */
[----:B------:R-:W-:Y:S01]  /*7410*/  BPT.TRAP 0x1 ;  /* 0x000000040000795c */ /* 0x000fe20000300000 */
.L_x_11801:
[----:B-1----:R-:W-:Y:S05]  /*7420*/  @P3 BRA `(.L_x_11799) ;  /* 0x0000000000083947 */ /* 0x002fea0003800000 */
[----:B------:R-:W1:Y:S02]  /*7430*/  SYNCS.PHASECHK.TRANS64.TRYWAIT P3, [UR4+0x31c50], R7 ;  /* 0x031c5007ff0075a7 */ /* 0x000e640008060144 */
[----:B-1----:R-:W-:Y:S05]  /*7440*/  @!P3 BRA `(.L_x_11802) ;  /* 0x000000e000d0b947 */ /* 0x002fea0003800000 */
.L_x_11799:
[----:B------:R-:W-:Y:S01]  /*7450*/  UIADD3 UR4, UR37, 0x200, URZ ;  /* 0x0000020025047890 */ /* 0x000fe2000fffe03f */
[----:B------:R-:W-:Y:S01]  /*7460*/  WARPGROUP.ARRIVE ;  /* 0x00000000000079c5 */ /* 0x000fe20000000000 */
[----:B------:R-:W-:Y:S01]  /*7470*/  ULOP3.LUT UR10, UR61, 0x10000, URZ, 0xfc, !UPT ;  /* 0x000100003d0a7892 */ /* 0x000fe2000f8efc3f */
[----:B------:R-:W-:Y:S01]  /*7480*/  R2UR UR15, R18 ;  /* 0x00000000120f72ca */ /* 0x000fe200000e0000 */
[----:B------:R-:W-:Y:S01]  /*7490*/  USHF.R.U32.HI UR4, URZ, 0x4, UR4 ;  /* 0x000000043f047899 */ /* 0x000fe20008011604 */
[----:B------:R-:W-:Y:S01]  /*74a0*/  FMUL.FTZ R21, R130, UR5 ;  /* 0x0000000582157c20 */ /* 0x000fe20008410000 */
[----:B------:R-:W-:Y:S01]  /*74b0*/  UMOV UR33, 0xc0000010 ;  /* 0xc000001000217882 */ /* 0x000fe20000000000 */
[----:B------:R-:W-:Y:S01]  /*74c0*/  UMOV UR35, 0x80000020 ;  /* 0x8000002000237882 */ /* 0x000fe20000000000 */
[----:B------:R-:W-:Y:S01]  /*74d0*/  ULOP3.LUT UR4, UR4, 0x3fff, URZ, 0xc0, !UPT ;  /* 0x00003fff04047892 */ /* 0x000fe2000f8ec03f */
[----:B------:R-:W-:Y:S01]  /*74e0*/  FMUL.FTZ R130, R133, UR5 ;  /* 0x0000000585827c20 */ /* 0x000fe20008410000 */
[----:B------:R-:W-:Y:S01]  /*74f0*/  UMOV UR32, UR10 ;  /* 0x0000000a00207c82 */ /* 0x000fe20008000000 */
[----:B------:R-:W-:Y:S01]  /*7500*/  FMUL.FTZ R20, R129, UR5 ;  /* 0x0000000581147c20 */ /* 0x000fe20008410000 */
        /* <DEDUP_REMOVED lines=8> */
[----:B------:R-:W-:-:S02]  /*7590*/  VIADD R134, R22, UR15 ;  /* 0x0000000f16867c36 */ /* 0x000fc40008000000 */
[----:B------:R-:W-:Y:S01]  /*75a0*/  FMUL.FTZ R14, R128, UR5 ;  /* 0x00000005800e7c20 */ /* 0x000fe20008410000 */
        /* <DEDUP_REMOVED lines=10> */
[----:B------:R-:W-:Y:S01]  /*7650*/  @UP0 ULDC UR4, c[0x0][0x44c] ;  /* 0x0001130000040ab9 */ /* 0x000fe20000000800 */
[----:B------:R-:W-:Y:S01]  /*7660*/  FMUL.FTZ R115, R116, UR5 ;  /* 0x0000000574737c20 */ /* 0x000fe20008410000 */
[----:B------:R-:W-:Y:S01]  /*7670*/  FMUL.FTZ R116, R117, UR5 ;  /* 0x0000000575747c20 */ /* 0x000fe20008410000 */
[----:B------:R-:W-:-:S04]  /*7680*/  @P2 IMAD.HI.U32 R135, R134, UR4, RZ ;  /* 0x0000000486872c27 */ /* 0x000fc8000f8e00ff */
[----:B------:R-:W-:Y:S01]  /*7690*/  FMUL.FTZ R117, R118, UR5 ;  /* 0x0000000576757c20 */ /* 0x000fe20008410000 */
[----:B------:R-:W-:Y:S01]  /*76a0*/  FMUL.FTZ R118, R119, UR5 ;  /* 0x0000000577767c20 */ /* 0x000fe20008410000 */
[----:B------:R-:W-:Y:S01]  /*76b0*/  FMUL.FTZ R119, R98, UR5 ;  /* 0x0000000562777c20 */ /* 0x000fe20008410000 */
[----:B------:R-:W-:Y:S01]  /*76c0*/  @UP0 ULDC UR4, c[0x0][0x450] ;  /* 0x0001140000040ab9 */ /* 0x000fe20000000800 */
[----:B------:R-:W-:Y:S01]  /*76d0*/  IMAD.MOV.U32 R98, RZ, RZ, R134 ;  /* 0x000000ffff627224 */ /* 0x000fe200078e0086 */
[----:B------:R-:W-:Y:S01]  /*76e0*/  @P2 SHF.R.U32.HI R98, RZ, UR4, R135 ;  /* 0x00000004ff622c19 */ /* 0x000fe20008011687 */
[----:B------:R-:W2:Y:S01]  /*76f0*/  LDC R134, c[0x0][0x2f0] ;  /* 0x0000bc00ff867b82 */ /* 0x000ea20000000800 */
[----:B------:R-:W-:Y:S01]  /*7700*/  R2UR UR14, R17 ;  /* 0x00000000110e72ca */ /* 0x000fe200000e0000 */
[----:B------:R-:W-:Y:S01]  /*7710*/  UMOV UR4, 0x1 ;  /* 0x0000000100047882 */ /* 0x000fe20000000000 */
[----:B------:R-:W-:Y:S01]  /*7720*/  FMUL.FTZ R9, R138, UR5 ;  /* 0x000000058a097c20 */ /* 0x000fe20008410000 */
[----:B------:R-:W3:Y:S01]  /*7730*/  SHFL.IDX PT, R135, R98, 0x1, 0x1c1f ;  /* 0x003c1f0062877f89 */ /* 0x000ee200000e0000 */
[----:B------:R-:W-:Y:S01]  /*7740*/  UIMAD UR4, UR38, -0x90, UR4 ;  /* 0xffffff70260478a4 */ /* 0x000fe2000f8e0204 */
[----:B01----:R-:W-:Y:S01]  /*7750*/  FMUL.FTZ R7, R136, UR5 ;  /* 0x0000000588077c20 */ /* 0x003fe20008410000 */
[----:B------:R-:W-:-:S02]  /*7760*/  IMAD.MOV.U32 R136, RZ, RZ, -0x2 ;  /* 0xfffffffeff887424 */ /* 0x000fc400078e00ff */
[----:B------:R-:W-:Y:S01]  /*7770*/  FMUL.FTZ R10, R139, UR5 ;  /* 0x000000058b0a7c20 */ /* 0x000fe20008410000 */
[----:B------:R-:W0:Y:S01]  /*7780*/  MUFU.TANH R9, R9 ;  /* 0x0000000900097308 */ /* 0x000e220000002400 */
[----:B------:R-:W-:Y:S01]  /*7790*/  FMUL.FTZ R8, R137, UR5 ;  /* 0x0000000589087c20 */ /* 0x000fe20008410000 */
[----:B------:R-:W-:Y:S02]  /*77a0*/  IMAD R139, R19, R136, UR4 ;  /* 0x00000004138b7e24 */ /* 0x000fe4000f8e0288 */
        /* <DEDUP_REMOVED lines=12> */
[----:B--2---:R-:W-:Y:S01]  /*7870*/  IMAD R90, R134, UR14, R139 ;  /* 0x0000000e865a7c24 */ /* 0x004fe2000f8e028b */
[----:B------:R-:W-:Y:S01]  /*7880*/  ULDC UR14, c[0x0][0x288] ;  /* 0x0000a200000e7ab9 */ /* 0x000fe20000000800 */
[----:B------:R-:W2:Y:S01]  /*7890*/  MUFU.TANH R13, R13 ;  /* 0x0000000d000d7308 */ /* 0x000ea20000002400 */
[----:B------:R-:W-:Y:S01]  /*78a0*/  FMUL.FTZ R111, R111, UR5 ;  /* 0x000000056f6f7c20 */ /* 0x000fe20008410000 */
[----:B------:R-:W-:Y:S01]  /*78b0*/  FMUL.FTZ R99, R99, UR5 ;  /* 0x0000000563637c20 */ /* 0x000fe20008410000 */
[----:B---3--:R-:W-:Y:S01]  /*78c0*/  IADD3 R91, R135, -UR14, R90 ;  /* 0x8000000e875b7c10 */ /* 0x008fe2000fffe05a */
[----:B------:R-:W-:Y:S01]  /*78d0*/  FMUL.FTZ R135, R95, UR5 ;  /* 0x000000055f877c20 */ /* 0x000fe20008410000 */
[----:B------:R-:W-:Y:S01]  /*78e0*/  FMUL.FTZ R95, R82, UR5 ;  /* 0x00000005525f7c20 */ /* 0x000fe20008410000 */
[----:B------:R-:W-:Y:S01]  /*78f0*/  FMUL.FTZ R102, R102, UR5 ;  /* 0x0000000566667c20 */ /* 0x000fe20008410000 */
[C---:B------:R-:W-:Y:S01]  /*7900*/  ISETP.GT.AND P3, PT, R91.reuse, RZ, PT ;  /* 0x000000ff5b00720c */ /* 0x040fe20003f64270 */
[----:B------:R-:W3:Y:S01]  /*7910*/  MUFU.TANH R15, R15 ;  /* 0x0000000f000f7308 */ /* 0x000ee20000002400 */
[----:B------:R-:W-:Y:S01]  /*7920*/  ISETP.GT.AND P4, PT, R91, 0x1, PT ;  /* 0x000000015b00780c */ /* 0x000fe20003f84270 */
[----:B------:R-:W-:Y:S01]  /*7930*/  FMUL.FTZ R103, R103, UR5 ;  /* 0x0000000567677c20 */ /* 0x000fe20008410000 */
[----:B0-----:R-:W-:Y:S01]  /*7940*/  FSEL R9, R9, -INF , P3 ;  /* 0xff80000009097808 */ /* 0x001fe20001800000 */
[----:B------:R-:W-:Y:S01]  /*7950*/  FMUL.FTZ R11, R140, UR5 ;  /* 0x000000058c0b7c20 */ /* 0x000fe20008410000 */
[C---:B------:R-:W-:Y:S01]  /*7960*/  ISETP.GT.AND P3, PT, R91.reuse, 0x8, PT ;  /* 0x000000085b00780c */ /* 0x040fe20003f64270 */
[----:B------:R-:W-:Y:S01]  /*7970*/  UIADD3 UR40, UR10, 0x900, URZ ;  /* 0x000009000a287890 */ /* 0x000fe2000fffe03f */
[----:B-1----:R-:W-:Y:S01]  /*7980*/  FSEL R10, R10, -INF , P4 ;  /* 0xff8000000a0a7808 */ /* 0x002fe20002000000 */
[----:B------:R-:W0:Y:S01]  /*7990*/  MUFU.TANH R21, R21 ;  /* 0x0000001500157308 */ /* 0x000e220000002400 */
[----:B------:R-:W-:Y:S01]  /*79a0*/  ISETP.GT.AND P4, PT, R91, 0x9, PT ;  /* 0x000000095b00780c */ /* 0x000fe20003f84270 */
[----:B------:R-:W-:Y:S01]  /*79b0*/  UIADD3 UR42, UR11, 0x180, URZ ;  /* 0x000001800b2a7890 */ /* 0x000fe2000fffe03f */
[----:B--2---:R-:W-:Y:S01]  /*79c0*/  FSEL R13, R13, -INF , P3 ;  /* 0xff8000000d0d7808 */ /* 0x004fe20001800000 */
[----:B------:R-:W-:Y:S01]  /*79d0*/  UMOV UR41, 0xc0000010 ;  /* 0xc000001000297882 */ /* 0x000fe20000000000 */
[C---:B------:R-:W-:Y:S01]  /*79e0*/  ISETP.GT.AND P3, PT, R91.reuse, 0x10, PT ;  /* 0x000000105b00780c */ /* 0x040fe20003f64270 */
[----:B------:R-:W-:Y:S01]  /*79f0*/  UMOV UR43, 0x80000020 ;  /* 0x80000020002b7882 */ /* 0x000fe20000000000 */
[----:B------:R-:W-:Y:S01]  /*7a00*/  ISETP.GT.AND P5, PT, R91, 0x50, PT ;  /* 0x000000505b00780c */ /* 0x000fe20003fa4270 */
[----:B------:R-:W1:Y:S01]  /*7a10*/  MUFU.TANH R129, R129 ;  /* 0x0000008100817308 */ /* 0x000e620000002400 */
[----:B---3--:R-:W-:Y:S01]  /*7a20*/  FSEL R15, R15, -INF , P4 ;  /* 0xff8000000f0f7808 */ /* 0x008fe20002000000 */
[----:B------:R-:W-:Y:S01]  /*7a30*/  FMUL.FTZ R12, R141, UR5 ;  /* 0x000000058d0c7c20 */ /* 0x000fe20008410000 */
[C---:B------:R-:W-:Y:S01]  /*7a40*/  ISETP.GT.AND P4, PT, R91.reuse, 0x11, PT ;  /* 0x000000115b00780c */ /* 0x040fe20003f84270 */
[----:B------:R-:W-:Y:S01]  /*7a50*/  ULDC UR4, c[0x0][0x988] ;  /* 0x0002620000047ab9 */ /* 0x000fe20000000800 */
[----:B------:R-:W-:Y:S01]  /*7a60*/  ISETP.GT.AND P6, PT, R91, 0x51, PT ;  /* 0x000000515b00780c */ /* 0x000fe20003fc4270 */
[----:B------:R-:W-:Y:S01]  /*7a70*/  FMUL.FTZ R120, R120, UR5 ;  /* 0x0000000578787c20 */ /* 0x000fe20008410000 */
[----:B------:R-:W-:Y:S01]  /*7a80*/  FMUL.FTZ R121, R121, UR5 ;  /* 0x0000000579797c20 */ /* 0x000fe20008410000 */
[----:B------:R2:W-:Y:S01]  /*7a90*/  MUFU.TANH R134, R137 ;  /* 0x0000008900867308 */ /* 0x0005e20000002400 */
        /* <DEDUP_REMOVED lines=8> */
[----:B--2---:R-:W-:Y:S01]  /*7b20*/  FMNMX.FTZ R137, R9, R5, !PT ;  /* 0x0000000509897209 */ /* 0x004fe20007810000 */
[----:B------:R-:W-:Y:S01]  /*7b30*/  FMUL.FTZ R109, R109, UR5 ;  /* 0x000000056d6d7c20 */ /* 0x000fe20008410000 */
[----:B-1----:R-:W-:Y:S01]  /*7b40*/  FSEL R129, R129, -INF , P4 ;  /* 0xff80000081817808 */ /* 0x002fe20002000000 */
[----:B------:R-:W-:Y:S01]  /*7b50*/  FMUL.FTZ R96, R96, UR5 ;  /* 0x0000000560607c20 */ /* 0x000fe20008410000 */
[----:B------:R-:W-:Y:S01]  /*7b60*/  ISETP.GT.AND P4, PT, R91, 0x19, PT ;  /* 0x000000195b00780c */ /* 0x000fe20003f84270 */
        /* <DEDUP_REMOVED lines=13> */
[----:B------:R-:W-:-:S02]  /*7c40*/  WARPGROUP.DEPBAR.LE gsb0, 0x0 ;  /* 0x00008000000079c5 */ /* 0x000fc40000010000 */
[----:B------:R-:W-:Y:S01]  /*7c50*/  WARPGROUP.ARRIVE ;  /* 0x00000000000079c5 */ /* 0x000fe20000000000 */
[----:B------:R-:W-:Y:S01]  /*7c60*/  FMNMX.FTZ R138, R13, R138, !PT ;  /* 0x0000008a0d8a7209 */ /* 0x000fe20007810000 */
[----:B------:R-:W-:Y:S01]  /*7c70*/  FMUL.FTZ R73, R73, UR5 ;  /* 0x0000000549497c20 */ /* 0x000fe20008410000 */
[----:B------:R-:W1:Y:S01]  /*7c80*/  MUFU.TANH R122, R122 ;  /* 0x0000007a007a7308 */ /* 0x000e620000002400 */
[----:B0-----:R-:W-:Y:S01]  /*7c90*/  FSEL R131, R131, -INF , P3 ;  /* 0xff80000083837808 */ /* 0x001fe20001800000 */
[----:B------:R-:W-:Y:S01]  /*7ca0*/  FMUL.FTZ R76, R76, UR5 ;  /* 0x000000054c4c7c20 */ /* 0x000fe20008410000 */
[----:B------:R-:W-:Y:S01]  /*7cb0*/  HGMMA.64x96x16.F32.BF16 R24, gdesc[UR32].tnspB, R24, gsb0 ;  /* 0x41600000201879f0 */ /* 0x000fe20008001818 */
[----:B------:R-:W-:Y:S01]  /*7cc0*/  UIADD3 UR32, UR10, 0x300, URZ ;  /* 0x000003000a207890 */ /* 0x000fe2000fffe03f */
[----:B------:R-:W-:Y:S01]  /*7cd0*/  FMNMX.FTZ R138, R15, R138, !PT ;  /* 0x0000008a0f8a7209 */ /* 0x000fe20007810000 */
[----:B------:R-:W-:Y:S01]  /*7ce0*/  UIADD3 UR34, UR11, 0x80, URZ ;  /* 0x000000800b227890 */ /* 0x000fe2000fffe03f */
[----:B------:R-:W-:Y:S01]  /*7cf0*/  ISETP.GT.AND P3, PT, R91, 0x20, PT ;  /* 0x000000205b00780c */ /* 0x000fe20003f64270 */
[----:B------:R-:W-:Y:S01]  /*7d00*/  UMOV UR33, 0xc0000010 ;  /* 0xc000001000217882 */ /* 0x000fe20000000000 */
[----:B------:R-:W-:Y:S01]  /*7d10*/  UMOV UR35, 0x80000020 ;  /* 0x8000002000237882 */ /* 0x000fe20000000000 */
[----:B------:R-:W0:Y:S01]  /*7d20*/  MUFU.TANH R133, R133 ;  /* 0x0000008500857308 */ /* 0x000e220000002400 */
[----:B------:R-:W-:Y:S01]  /*7d30*/  FMNMX.FTZ R138, R21, R138, !PT ;  /* 0x0000008a158a7209 */ /* 0x000fe20007810000 */
[----:B------:R-:W-:Y:S01]  /*7d40*/  FMUL.FTZ R77, R77, UR5 ;  /* 0x000000054d4d7c20 */ /* 0x000fe20008410000 */
[----:B--2---:R-:W-:Y:S01]  /*7d50*/  FSEL R132, R132, -INF , P4 ;  /* 0xff80000084847808 */ /* 0x004fe20002000000 */
[----:B------:R-:W2:Y:S01]  /*7d60*/  S2R R143, SR_TID.X ;  /* 0x00000000008f7919 */ /* 0x000ea20000002100 */
[----:B------:R-:W-:Y:S01]  /*7d70*/  FMNMX.FTZ R138, R129, R138, !PT ;  /* 0x0000008a818a7209 */ /* 0x000fe20007810000 */
[----:B------:R-:W-:Y:S01]  /*7d80*/  UMOV UR39, UR60 ;  /* 0x0000003c00277c82 */ /* 0x000fe20008000000 */
[----:B------:R-:W-:Y:S01]  /*7d90*/  ISETP.GT.AND P4, PT, R91, 0x21, PT ;  /* 0x000000215b00780c */ /* 0x000fe20003f84270 */
[----:B------:R-:W3:Y:S01]  /*7da0*/  MUFU.TANH R125, R125 ;  /* 0x0000007d007d7308 */ /* 0x000ee20000002400 */
[----:B------:R-:W-:-:S02]  /*7db0*/  FMNMX.FTZ R137, R131, R138, !PT ;  /* 0x0000008a83897209 */ /* 0x000fc40007810000 */
[----:B-1----:R-:W-:Y:S02]  /*7dc0*/  FSEL R122, R122, -INF , P3 ;  /* 0xff8000007a7a7808 */ /* 0x002fe40001800000 */
[----:B------:R-:W-:Y:S02]  /*7dd0*/  FMNMX.FTZ R137, R132, R137, !PT ;  /* 0x0000008984897209 */ /* 0x000fe40007810000 */
[----:B------:R-:W-:Y:S01]  /*7de0*/  ISETP.GT.AND P3, PT, R91, 0x28, PT ;  /* 0x000000285b00780c */ /* 0x000fe20003f64270 */
[----:B------:R-:W1:Y:S01]  /*7df0*/  MUFU.TANH R126, R126 ;  /* 0x0000007e007e7308 */ /* 0x000e620000002400 */
[----:B0-----:R-:W-:Y:S02]  /*7e00*/  FSEL R133, R133, -INF , P4 ;  /* 0xff80000085857808 */ /* 0x001fe40002000000 */
[----:B------:R-:W-:Y:S01]  /*7e10*/  FMNMX.FTZ R138, R122, R137, !PT ;  /* 0x000000897a8a7209 */ /* 0x000fe20007810000 */
[----:B------:R-:W-:Y:S01]  /*7e20*/  FMUL.FTZ R137, R74, UR5 ;  /* 0x000000054a897c20 */ /* 0x000fe20008410000 */
[----:B------:R-:W-:-:S02]  /*7e30*/  ISETP.GT.AND P4, PT, R91, 0x29, PT ;  /* 0x000000295b00780c */ /* 0x000fc40003f84270 */
[----:B------:R-:W-:Y:S01]  /*7e40*/  FMNMX.FTZ R138, R133, R138, !PT ;  /* 0x0000008a858a7209 */ /* 0x000fe20007810000 */
[----:B------:R-:W0:Y:S01]  /*7e50*/  MUFU.TANH R114, R114 ;  /* 0x0000007200727308 */ /* 0x000e220000002400 */
[----:B---3--:R-:W-:Y:S02]  /*7e60*/  FSEL R125, R125, -INF , P3 ;  /* 0xff8000007d7d7808 */ /* 0x008fe40001800000 */
[----:B------:R-:W-:Y:S02]  /*7e70*/  ISETP.GT.AND P3, PT, R91, 0x30, PT ;  /* 0x000000305b00780c */ /* 0x000fe40003f64270 */
[----:B------:R-:W-:Y:S01]  /*7e80*/  FMNMX.FTZ R139, R125, R138, !PT ;  /* 0x0000008a7d8b7209 */ /* 0x000fe20007810000 */
[----:B------:R-:W-:Y:S02]  /*7e90*/  FMUL.FTZ R138, R75, UR5 ;  /* 0x000000054b8a7c20 */ /* 0x000fe40008410000 */
[----:B------:R-:W3:Y:S01]  /*7ea0*/  MUFU.TANH R127, R127 ;  /* 0x0000007f007f7308 */ /* 0x000ee20000002400 */
[----:B-1----:R-:W-:-:S02]  /*7eb0*/  FSEL R126, R126, -INF , P4 ;  /* 0xff8000007e7e7808 */ /* 0x002fc40002000000 */
[C---:B------:R-:W-:Y:S02]  /*7ec0*/  ISETP.GT.AND P4, PT, R91.reuse, 0x31, PT ;  /* 0x000000315b00780c */ /* 0x040fe40003f84270 */
[----:B------:R-:W-:Y:S02]  /*7ed0*/  FMNMX.FTZ R139, R126, R139, !PT ;  /* 0x0000008b7e8b7209 */ /* 0x000fe40007810000 */
[----:B--2---:R-:W-:Y:S01]  /*7ee0*/  SHF.R.U32.HI R142, RZ, 0x7, R143 ;  /* 0x00000007ff8e7819 */ /* 0x004fe2000001168f */
[----:B------:R-:W1:Y:S01]  /*7ef0*/  MUFU.TANH R117, R117 ;  /* 0x0000007500757308 */ /* 0x000e620000002400 */
[----:B0-----:R-:W-:Y:S02]  /*7f00*/  FSEL R114, R114, -INF , P3 ;  /* 0xff80000072727808 */ /* 0x001fe40001800000 */
[----:B------:R-:W-:-:S05]  /*7f10*/  ISETP.GT.AND P3, PT, R91, 0x38, PT ;  /* 0x000000385b00780c */ /* 0x000fca0003f64270 */
[----:B------:R-:W0:Y:S01]  /*7f20*/  MUFU.TANH R118, R118 ;  /* 0x0000007600767308 */ /* 0x000e220000002400 */
[----:B---3--:R-:W-:Y:S02]  /*7f30*/  FSEL R127, R127, -INF , P4 ;  /* 0xff8000007f7f7808 */ /* 0x008fe40002000000 */
[----:B------:R-:W-:-:S05]  /*7f40*/  ISETP.GT.AND P4, PT, R91, 0x39, PT ;  /* 0x000000395b00780c */ /* 0x000fca0003f84270 */
[----:B------:R-:W2:Y:S01]  /*7f50*/  MUFU.TANH R106, R106 ;  /* 0x0000006a006a7308 */ /* 0x000ea20000002400 */
[----:B-1----:R-:W-:Y:S02]  /*7f60*/  FSEL R117, R117, -INF , P3 ;  /* 0xff80000075757808 */ /* 0x002fe40001800000 */
[----:B------:R-:W-:-:S05]  /*7f70*/  ISETP.GT.AND P3, PT, R91, 0x40, PT ;  /* 0x000000405b00780c */ /* 0x000fca0003f64270 */
[----:B------:R-:W1:Y:S01]  /*7f80*/  MUFU.TANH R107, R107 ;  /* 0x0000006b006b7308 */ /* 0x000e620000002400 */
[----:B0-----:R-:W-:Y:S02]  /*7f90*/  FSEL R118, R118, -INF , P4 ;  /* 0xff80000076767808 */ /* 0x001fe40002000000 */
[----:B------:R-:W-:-:S05]  /*7fa0*/  ISETP.GT.AND P4, PT, R91, 0x41, PT ;  /* 0x000000415b00780c */ /* 0x000fca0003f84270 */
[----:B------:R0:W-:Y:S01]  /*7fb0*/  MUFU.TANH R74, R86 ;  /* 0x00000056004a7308 */ /* 0x0001e20000002400 */
[----:B--2---:R-:W-:Y:S02]  /*7fc0*/  FSEL R106, R106, -INF , P3 ;  /* 0xff8000006a6a7808 */ /* 0x004fe40001800000 */
[----:B------:R-:W-:-:S05]  /*7fd0*/  ISETP.GT.AND P3, PT, R91, 0x48, PT ;  /* 0x000000485b00780c */ /* 0x000fca0003f64270 */
[----:B------:R-:W2:Y:S01]  /*7fe0*/  MUFU.TANH R110, R110 ;  /* 0x0000006e006e7308 */ /* 0x000ea20000002400 */
[----:B0-----:R-:W-:Y:S02]  /*7ff0*/  FMNMX.FTZ R86, R114, R139, !PT ;  /* 0x0000008b72567209 */ /* 0x001fe40007810000 */
[----:B-1----:R-:W-:Y:S02]  /*8000*/  FSEL R107, R107, -INF , P4 ;  /* 0xff8000006b6b7808 */ /* 0x002fe40002000000 */
[----:B------:R-:W-:Y:S02]  /*8010*/  FMNMX.FTZ R86, R127, R86, !PT ;  /* 0x000000567f567209 */ /* 0x000fe40007810000 */
[----:B------:R-:W-:Y:S01]  /*8020*/  ISETP.GT.AND P4, PT, R91, 0x49, PT ;  /* 0x000000495b00780c */ /* 0x000fe20003f84270 */
[----:B------:R-:W0:Y:S01]  /*8030*/  MUFU.TANH R111, R111 ;  /* 0x0000006f006f7308 */ /* 0x000e220000002400 */
[----:B------:R-:W-:-:S04]  /*8040*/  FMNMX.FTZ R75, R117, R86, !PT ;  /* 0x00000056754b7209 */ /* 0x000fc80007810000 */
[----:B------:R-:W-:Y:S01]  /*8050*/  FMNMX.FTZ R75, R118, R75, !PT ;  /* 0x0000004b764b7209 */ /* 0x000fe20007810000 */
[----:B------:R-:W-:Y:S02]  /*8060*/  WARPGROUP.DEPBAR.LE gsb0, 0x0 ;  /* 0x00008000000079c5 */ /* 0x000fe40000010000 */
[----:B------:R-:W-:Y:S01]  /*8070*/  WARPGROUP.ARRIVE ;  /* 0x00000000000079c5 */ /* 0x000fe20000000000 */
[----:B------:R1:W-:Y:S01]  /*8080*/  MUFU.TANH R82, R136 ;  /* 0x0000008800527308 */ /* 0x0003e20000002400 */
[----:B--2---:R-:W-:Y:S02]  /*8090*/  FSEL R110, R110, -INF , P3 ;  /* 0xff8000006e6e7808 */ /* 0x004fe40001800000 */
[----:B------:R-:W-:Y:S02]  /*80a0*/  ISETP.GT.AND P3, PT, R91, 0x58, PT ;  /* 0x000000585b00780c */ /* 0x000fe40003f64270 */
[----:B------:R-:W-:Y:S01]  /*80b0*/  HGMMA.64x96x16.F32.BF16 R24, gdesc[UR32].tnspB, R24, gsb0 ;  /* 0x41600000201879f0 */ /* 0x000fe20008001818 */
[----:B------:R-:W-:Y:S01]  /*80c0*/  UIADD3 UR32, UR10, 0x480, URZ ;  /* 0x000004800a207890 */ /* 0x000fe2000fffe03f */
[----:B0-----:R-:W-:Y:S01]  /*80d0*/  FSEL R111, R111, -INF , P4 ;  /* 0xff8000006f6f7808 */ /* 0x001fe20002000000 */
[----:B------:R-:W-:Y:S01]  /*80e0*/  UIADD3 UR34, UR11, 0xc0, URZ ;  /* 0x000000c00b227890 */ /* 0x000fe2000fffe03f */
[----:B-1----:R-:W-:Y:S01]  /*80f0*/  FMUL.FTZ R136, R83, UR5 ;  /* 0x0000000553887c20 */ /* 0x002fe20008410000 */
[----:B------:R-:W-:Y:S01]  /*8100*/  UMOV UR33, 0xc0000010 ;  /* 0xc000001000217882 */ /* 0x000fe20000000000 */
[----:B------:R-:W-:Y:S01]  /*8110*/  UMOV UR35, 0x80000020 ;  /* 0x8000002000237882 */ /* 0x000fe20000000000 */
[----:B------:R-:W0:Y:S01]  /*8120*/  MUFU.TANH R119, R119 ;  /* 0x0000007700777308 */ /* 0x000e220000002400 */
[----:B------:R-:W-:-:S07]  /*8130*/  ISETP.GT.AND P4, PT, R91, 0x59, PT ;  /* 0x000000595b00780c */ /* 0x000fce0003f84270 */
[----:B------:R1:W-:Y:S08]  /*8140*/  MUFU.TANH R83, R135 ;  /* 0x0000008700537308 */ /* 0x0003f00000002400 */
[----:B------:R-:W2:Y:S01]  /*8150*/  MUFU.TANH R99, R99 ;  /* 0x0000006300637308 */ /* 0x000ea20000002400 */
[----:B-1----:R-:W-:Y:S01]  /*8160*/  FMUL.FTZ R135, R87, UR5 ;  /* 0x0000000557877c20 */ /* 0x002fe20008410000 */
[----:B0-----:R-:W-:-:S02]  /*8170*/  FSEL R119, R119, -INF , P5 ;  /* 0xff80000077777808 */ /* 0x001fc40002800000 */
[----:B------:R-:W-:-:S04]  /*8180*/  ISETP.GT.AND P5, PT, R91, 0x60, PT ;  /* 0x000000605b00780c */ /* 0x000fc80003fa4270 */
[----:B------:R0:W-:Y:S01]  /*8190*/  MUFU.TANH R87, R136 ;  /* 0x0000008800577308 */ /* 0x0001e20000002400 */
[----:B------:R-:W-:Y:S02]  /*81a0*/  FSEL R134, R134, -INF , P5 ;  /* 0xff80000086867808 */ /* 0x000fe40002800000 */
[----:B------:R-:W-:-:S05]  /*81b0*/  ISETP.GT.AND P5, PT, R91, 0x70, PT ;  /* 0x000000705b00780c */ /* 0x000fca0003fa4270 */
[----:B------:R-:W1:Y:S01]  /*81c0*/  MUFU.TANH R102, R102 ;  /* 0x0000006600667308 */ /* 0x000e620000002400 */
[----:B0-----:R-:W-:Y:S01]  /*81d0*/  FMUL.FTZ R136, R78, UR5 ;  /* 0x000000054e887c20 */ /* 0x001fe20008410000 */
[----:B------:R-:W-:Y:S02]  /*81e0*/  FMNMX.FTZ R78, R106, R75, !PT ;  /* 0x0000004b6a4e7209 */ /* 0x000fe40007810000 */
[----:B--2---:R-:W-:Y:S02]  /*81f0*/  FSEL R99, R99, -INF , P6 ;  /* 0xff80000063637808 */ /* 0x004fe40003000000 */
[----:B------:R-:W-:Y:S02]  /*8200*/  FMNMX.FTZ R75, R107, R78, !PT ;  /* 0x0000004e6b4b7209 */ /* 0x000fe40007810000 */
[----:B------:R-:W0:Y:S01]  /*8210*/  MUFU.TANH R103, R103 ;  /* 0x0000006700677308 */ /* 0x000e220000002400 */
[----:B------:R-:W-:Y:S02]  /*8220*/  ISETP.GT.AND P6, PT, R91, 0x61, PT ;  /* 0x000000615b00780c */ /* 0x000fe40003fc4270 */
[----:B------:R-:W-:-:S02]  /*8230*/  FMNMX.FTZ R78, R110, R75, !PT ;  /* 0x0000004b6e4e7209 */ /* 0x000fc40007810000 */
[----:B------:R-:W-:Y:S02]  /*8240*/  FSEL R94, R94, -INF , P6 ;  /* 0xff8000005e5e7808 */ /* 0x000fe40003000000 */
[----:B------:R-:W-:Y:S01]  /*8250*/  FMNMX.FTZ R78, R111, R78, !PT ;  /* 0x0000004e6f4e7209 */ /* 0x000fe20007810000 */
[----:B------:R-:W2:Y:S01]  /*8260*/  MUFU.TANH R95, R95 ;  /* 0x0000005f005f7308 */ /* 0x000ea20000002400 */
[----:B-1----:R-:W-:Y:S02]  /*8270*/  FSEL R102, R102, -INF , P3 ;  /* 0xff80000066667808 */ /* 0x002fe40001800000 */
[----:B------:R-:W-:Y:S02]  /*8280*/  FMNMX.FTZ R78, R119, R78, !PT ;  /* 0x0000004e774e7209 */ /* 0x000fe40007810000 */
[----:B------:R-:W-:Y:S02]  /*8290*/  ISETP.GT.AND P3, PT, R91, 0x68, PT ;  /* 0x000000685b00780c */ /* 0x000fe40003f64270 */
[----:B------:R-:W-:Y:S01]  /*82a0*/  FMNMX.FTZ R75, R99, R78, !PT ;  /* 0x0000004e634b7209 */ /* 0x000fe20007810000 */
[----:B------:R-:W1:Y:S01]  /*82b0*/  MUFU.TANH R135, R135 ;  /* 0x0000008700877308 */ /* 0x000e620000002400 */
[----:B0-----:R-:W-:-:S02]  /*82c0*/  FSEL R103, R103, -INF , P4 ;  /* 0xff80000067677808 */ /* 0x001fc40002000000 */
[----:B------:R-:W-:Y:S02]  /*82d0*/  FMNMX.FTZ R78, R102, R75, !PT ;  /* 0x0000004b664e7209 */ /* 0x000fe40007810000 */
[----:B------:R-:W-:Y:S02]  /*82e0*/  ISETP.GT.AND P4, PT, R91, 0x69, PT ;  /* 0x000000695b00780c */ /* 0x000fe40003f84270 */
[----:B------:R-:W-:Y:S01]  /*82f0*/  FMNMX.FTZ R75, R103, R78, !PT ;  /* 0x0000004e674b7209 */ /* 0x000fe20007810000 */
[----:B------:R-:W0:Y:S01]  /*8300*/  MUFU.TANH R137, R137 ;  /* 0x0000008900897308 */ /* 0x000e220000002400 */
[----:B------:R-:W-:Y:S02]  /*8310*/  FSEL R86, R83, -INF , P4 ;  /* 0xff80000053567808 */ /* 0x000fe40002000000 */
[----:B------:R-:W-:Y:S02]  /*8320*/  FMNMX.FTZ R75, R134, R75, !PT ;  /* 0x0000004b864b7209 */ /* 0x000fe40007810000 */
[----:B------:R-:W-:-:S02]  /*8330*/  FSEL R82, R82, -INF , P3 ;  /* 0xff80000052527808 */ /* 0x000fc40001800000 */
[----:B------:R-:W-:Y:S01]  /*8340*/  FMNMX.FTZ R83, R94, R75, !PT ;  /* 0x0000004b5e537209 */ /* 0x000fe20007810000 */
[----:B------:R-:W-:Y:S01]  /*8350*/  MUFU.TANH R138, R138 ;  /* 0x0000008a008a7308 */ /* 0x000fe20000002400 */
[C---:B------:R-:W-:Y:S02]  /*8360*/  ISETP.GT.AND P6, PT, R91.reuse, 0x71, PT ;  /* 0x000000715b00780c */ /* 0x040fe40003fc4270 */
[----:B------:R-:W-:Y:S02]  /*8370*/  FMNMX.FTZ R83, R82, R83, !PT ;  /* 0x0000005352537209 */ /* 0x000fe40007810000 */
[C---:B------:R-:W-:Y:S02]  /*8380*/  ISETP.GT.AND P3, PT, R91.reuse, 0x78, PT ;  /* 0x000000785b00780c */ /* 0x040fe40003f64270 */
[----:B------:R-:W-:Y:S01]  /*8390*/  ISETP.GT.AND P4, PT, R91, 0x79, PT ;  /* 0x000000795b00780c */ /* 0x000fe20003f84270 */
[----:B------:R-:W3:Y:S01]  /*83a0*/  MUFU.TANH R136, R136 ;  /* 0x0000008800887308 */ /* 0x000ee20000002400 */
[----:B--2---:R-:W-:-:S02]  /*83b0*/  FSEL R75, R95, -INF , P5 ;  /* 0xff8000005f4b7808 */ /* 0x004fc40002800000 */
[----:B------:R-:W-:Y:S02]  /*83c0*/  FMNMX.FTZ R140, R86, R83, !PT ;  /* 0x00000053568c7209 */ /* 0x000fe40007810000 */
[----:B------:R-:W-:Y:S01]  /*83d0*/  FSEL R78, R87, -INF , P6 ;  /* 0xff800000574e7808 */ /* 0x000fe20003000000 */
[----:B------:R-:W-:Y:S01]  /*83e0*/  FMUL.FTZ R87, R79, UR5 ;  /* 0x000000054f577c20 */ /* 0x000fe20008410000 */
[----:B------:R-:W-:Y:S01]  /*83f0*/  FSEL R74, R74, -INF , P3 ;  /* 0xff8000004a4a7808 */ /* 0x000fe20001800000 */
[----:B------:R-:W-:Y:S01]  /*8400*/  MUFU.TANH R7, R7 ;  /* 0x0000000700077308 */ /* 0x000fe20000002400 */
[----:B-1----:R-:W-:Y:S02]  /*8410*/  FSEL R83, R135, -INF , P4 ;  /* 0xff80000087537808 */ /* 0x002fe40002000000 */
[C---:B------:R-:W-:Y:S02]  /*8420*/  ISETP.GT.AND P5, PT, R91.reuse, 0x80, PT ;  /* 0x000000805b00780c */ /* 0x040fe40003fa4270 */
[----:B------:R-:W-:Y:S01]  /*8430*/  ISETP.GT.AND P6, PT, R91, 0x81, PT ;  /* 0x000000815b00780c */ /* 0x000fe20003fc4270 */
[----:B------:R-:W-:-:S02]  /*8440*/  WARPGROUP.DEPBAR.LE gsb0, 0x0 ;  /* 0x00008000000079c5 */ /* 0x000fc40000010000 */
[----:B------:R-:W-:Y:S01]  /*8450*/  WARPGROUP.ARRIVE ;  /* 0x00000000000079c5 */ /* 0x000fe20000000000 */
[C---:B------:R-:W-:Y:S01]  /*8460*/  ISETP.GT.AND P3, PT, R91.reuse, 0x88, PT ;  /* 0x000000885b00780c */ /* 0x040fe20003f64270 */
[----:B------:R-:W1:Y:S01]  /*8470*/  MUFU.TANH R87, R87 ;  /* 0x0000005700577308 */ /* 0x000e620000002400 */
[----:B------:R-:W-:Y:S02]  /*8480*/  ISETP.GT.AND P4, PT, R91, 0x89, PT ;  /* 0x000000895b00780c */ /* 0x000fe40003f84270 */
[----:B------:R-:W-:Y:S01]  /*8490*/  FMNMX.FTZ R91, R75, R140, !PT ;  /* 0x0000008c4b5b7209 */ /* 0x000fe20007810000 */
[----:B------:R-:W-:Y:S01]  /*84a0*/  HGMMA.64x96x16.F32.BF16 R24, gdesc[UR32].tnspB, R24, gsb0 ;  /* 0x41600000201879f0 */ /* 0x000fe20008001818 */
[----:B------:R-:W-:Y:S01]  /*84b0*/  UIADD3 UR32, UR10, 0x600, URZ ;  /* 0x000006000a207890 */ /* 0x000fe2000fffe03f */
[----:B0-----:R-:W-:Y:S01]  /*84c0*/  FSEL R95, R137, -INF , P5 ;  /* 0xff800000895f7808 */ /* 0x001fe20002800000 */
[----:B------:R-:W-:Y:S01]  /*84d0*/  UIADD3 UR34, UR11, 0x100, URZ ;  /* 0x000001000b227890 */ /* 0x000fe2000fffe03f */
[----:B------:R-:W-:Y:S01]  /*84e0*/  FMNMX.FTZ R91, R78, R91, !PT ;  /* 0x0000005b4e5b7209 */ /* 0x000fe20007810000 */
[----:B------:R-:W-:Y:S01]  /*84f0*/  UMOV UR33, 0xc0000010 ;  /* 0xc000001000217882 */ /* 0x000fe20000000000 */
[----:B------:R-:W-:Y:S01]  /*8500*/  UMOV UR35, 0x80000020 ;  /* 0x8000002000237882 */ /* 0x000fe20000000000 */
[----:B---3--:R-:W-:Y:S01]  /*8510*/  FSEL R79, R136, -INF , P3 ;  /* 0xff800000884f7808 */ /* 0x008fe20001800000 */
[----:B------:R-:W0:Y:S01]  /*8520*/  MUFU.TANH R8, R8 ;  /* 0x0000000800087308 */ /* 0x000e220000002400 */
[----:B------:R-:W-:Y:S01]  /*8530*/  FMNMX.FTZ R140, R74, R91, !PT ;  /* 0x0000005b4a8c7209 */ /* 0x000fe20007810000 */
[----:B------:R-:W-:Y:S01]  /*8540*/  FMUL.FTZ R91, R100, UR5 ;  /* 0x00000005645b7c20 */ /* 0x000fe20008410000 */
[----:B------:R-:W-:-:S02]  /*8550*/  FSEL R100, R138, -INF , P6 ;  /* 0xff8000008a647808 */ /* 0x000fc40003000000 */
[----:B------:R-:W-:Y:S02]  /*8560*/  FMNMX.FTZ R140, R83, R140, !PT ;  /* 0x0000008c538c7209 */ /* 0x000fe40007810000 */
[----:B-1----:R-:W-:Y:S01]  /*8570*/  FSEL R87, R87, -INF , P4 ;  /* 0xff80000057577808 */ /* 0x002fe20002000000 */
[----:B------:R-:W1:Y:S01]  /*8580*/  MUFU.TANH R11, R11 ;  /* 0x0000000b000b7308 */ /* 0x000e620000002400 */
[----:B------:R-:W-:-:S04]  /*8590*/  FMNMX.FTZ R135, R95, R140, !PT ;  /* 0x0000008c5f877209 */ /* 0x000fc80007810000 */
[----:B------:R-:W-:-:S03]  /*85a0*/  FMNMX.FTZ R136, R100, R135, !PT ;  /* 0x0000008764887209 */ /* 0x000fc60007810000 */
[----:B------:R-:W2:Y:S01]  /*85b0*/  MUFU.TANH R12, R12 ;  /* 0x0000000c000c7308 */ /* 0x000ea20000002400 */
[----:B------:R-:W-:-:S04]  /*85c0*/  FMNMX.FTZ R136, R79, R136, !PT ;  /* 0x000000884f887209 */ /* 0x000fc80007810000 */
[----:B------:R-:W-:-:S03]  /*85d0*/  FMNMX.FTZ R135, R87, R136, !PT ;  /* 0x0000008857877209 */ /* 0x000fc60007810000 */
[----:B------:R-:W3:Y:S02]  /*85e0*/  MUFU.TANH R14, R14 ;  /* 0x0000000e000e7308 */ /* 0x000ee40000002400 */
[----:B------:R-:W4:Y:S06]  /*85f0*/  SHFL.BFLY PT, R136, R135, 0x2, 0x1f ;  /* 0x0c401f0087887f89 */ /* 0x000f2c00000e0000 */
[----:B------:R-:W5:Y:S08]  /*8600*/  MUFU.TANH R20, R20 ;  /* 0x0000001400147308 */ /* 0x000f700000002400 */
[----:B------:R-:W5:Y:S08]  /*8610*/  MUFU.TANH R128, R128 ;  /* 0x0000008000807308 */ /* 0x000f700000002400 */
[----:B------:R-:W5:Y:S01]  /*8620*/  MUFU.TANH R130, R130 ;  /* 0x0000008200827308 */ /* 0x000f620000002400 */
[----:B----4-:R-:W-:Y:S01]  /*8630*/  FMNMX.FTZ R136, R135, R136, !PT ;  /* 0x0000008887887209 */ /* 0x010fe20007810000 */
[----:B------:R-:W-:-:S04]  /*8640*/  FMUL.FTZ R135, R72, UR5 ;  /* 0x0000000548877c20 */ /* 0x000fc80008410000 */
[----:B------:R-:W4:Y:S02]  /*8650*/  SHFL.BFLY PT, R137, R136, 0x1, 0x1f ;  /* 0x0c201f0088897f89 */ /* 0x000f2400000e0000 */
[----:B------:R-:W5:Y:S08]  /*8660*/  MUFU.TANH R120, R120 ;  /* 0x0000007800787308 */ /* 0x000f700000002400 */
[----:B------:R-:W5:Y:S08]  /*8670*/  MUFU.TANH R121, R121 ;  /* 0x0000007900797308 */ /* 0x000f700000002400 */
[----:B------:R-:W5:Y:S01]  /*8680*/  MUFU.TANH R123, R123 ;  /* 0x0000007b007b7308 */ /* 0x000f620000002400 */
[----:B----4-:R-:W-:-:S07]  /*8690*/  FMNMX.FTZ R72, R136, R137, !PT ;  /* 0x0000008988487209 */ /* 0x010fce0007810000 */
[----:B------:R-:W4:Y:S01]  /*86a0*/  MUFU.TANH R124, R124 ;  /* 0x0000007c007c7308 */ /* 0x000f220000002400 */
[----:B------:R-:W0:Y:S01]  /*86b0*/  SHFL.IDX PT, R137, R98, RZ, 0x1c1f ;  /* 0x001c1fff62897589 */ /* 0x000e2200000e0000 */
[C---:B------:R-:W-:Y:S01]  /*86c0*/  FSETP.NEU.FTZ.AND P3, PT, R72.reuse, -INF , PT ;  /* 0xff8000004800780b */ /* 0x040fe20003f7d000 */
[----:B------:R-:W-:-:S05]  /*86d0*/  FMUL.FTZ R136, R72, UR4 ;  /* 0x0000000448887c20 */ /* 0x000fca0008410000 */
[----:B------:R-:W4:Y:S01]  /*86e0*/  MUFU.TANH R112, R112 ;  /* 0x0000007000707308 */ /* 0x000f220000002400 */
[----:B------:R-:W-:Y:S01]  /*86f0*/  FSEL R136, R136, RZ, P3 ;  /* 0x000000ff88887208 */ /* 0x000fe20001800000 */
[----:B------:R-:W-:Y:S02]  /*8700*/  WARPGROUP.DEPBAR.LE gsb0, 0x0 ;  /* 0x00008000000079c5 */ /* 0x000fe40000010000 */
[----:B------:R-:W-:Y:S02]  /*8710*/  WARPGROUP.ARRIVE ;  /* 0x00000000000079c5 */ /* 0x000fe40000000000 */
[--C-:B------:R-:W-:Y:S02]  /*8720*/  FFMA.FTZ R138, R132, UR4, -R136.reuse ;  /* 0x00000004848a7c23 */ /* 0x100fe40008010888 */
[----:B------:R-:W4:Y:S01]  /*8730*/  MUFU.TANH R113, R113 ;  /* 0x0000007100717308 */ /* 0x000f220000002400 */
[--C-:B------:R-:W-:Y:S01]  /*8740*/  FFMA.FTZ R139, R125, UR4, -R136.reuse ;  /* 0x000000047d8b7c23 */ /* 0x100fe20008010888 */
[--C-:B------:R-:W-:Y:S01]  /*8750*/  FFMA.FTZ R9, R9, UR4, -R136.reuse ;  /* 0x0000000409097c23 */ /* 0x100fe20008010888 */
[--C-:B------:R-:W-:Y:S01]  /*8760*/  FFMA.FTZ R10, R10, UR4, -R136.reuse ;  /* 0x000000040a0a7c23 */ /* 0x100fe20008010888 */
[----:B------:R-:W-:Y:S01]  /*8770*/  HGMMA.64x96x16.F32.BF16 R24, gdesc[UR32].tnspB, R24, gsb0 ;  /* 0x41600000201879f0 */ /* 0x000fe20008001818 */
[----:B------:R-:W-:Y:S01]  /*8780*/  UIADD3 UR32, UR10, 0x780, URZ ;  /* 0x000007800a207890 */ /* 0x000fe2000fffe03f */
[----:B------:R-:W-:Y:S01]  /*8790*/  FFMA.FTZ R13, R13, UR4, -R136 ;  /* 0x000000040d0d7c23 */ /* 0x000fe20008010888 */
[----:B------:R-:W-:Y:S01]  /*87a0*/  UIADD3 UR34, UR11, 0x140, URZ ;  /* 0x000001400b227890 */ /* 0x000fe2000fffe03f */
[----:B0-----:R-:W-:Y:S01]  /*87b0*/  IADD3 R90, R137, -UR14, R90 ;  /* 0x8000000e895a7c10 */ /* 0x001fe2000fffe05a */
[----:B------:R-:W-:Y:S01]  /*87c0*/  UMOV UR33, 0xc0000010 ;  /* 0xc000001000217882 */ /* 0x000fe20000000000 */
[----:B------:R-:W-:Y:S01]  /*87d0*/  UMOV UR35, 0x80000020 ;  /* 0x8000002000237882 */ /* 0x000fe20000000000 */
[--C-:B------:R-:W-:Y:S01]  /*87e0*/  FFMA.FTZ R137, R129, UR4, -R136.reuse ;  /* 0x0000000481897c23 */ /* 0x100fe20008010888 */
[C---:B------:R-:W-:Y:S01]  /*87f0*/  ISETP.GT.AND P4, PT, R90.reuse, RZ, PT ;  /* 0x000000ff5a00720c */ /* 0x040fe20003f84270 */
[--C-:B------:R-:W-:Y:S01]  /*8800*/  FFMA.FTZ R129, R131, UR4, -R136.reuse ;  /* 0x0000000483817c23 */ /* 0x100fe20008010888 */
[C---:B------:R-:W-:Y:S01]  /*8810*/  ISETP.GT.AND P6, PT, R90.reuse, 0x1, PT ;  /* 0x000000015a00780c */ /* 0x040fe20003fc4270 */
[----:B------:R-:W0:Y:S01]  /*8820*/  MUFU.TANH R115, R115 ;  /* 0x0000007300737308 */ /* 0x000e220000002400 */
[----:B------:R-:W-:Y:S01]  /*8830*/  FSEL R7, R7, -INF , P4 ;  /* 0xff80000007077808 */ /* 0x000fe20002000000 */
[--C-:B------:R-:W-:Y:S01]  /*8840*/  FFMA.FTZ R15, R15, UR4, -R136.reuse ;  /* 0x000000040f0f7c23 */ /* 0x100fe20008010888 */
[----:B------:R-:W-:Y:S01]  /*8850*/  ISETP.GT.AND P5, PT, R90, 0x8, PT ;  /* 0x000000085a00780c */ /* 0x000fe20003fa4270 */
[--C-:B------:R-:W-:Y:S01]  /*8860*/  FFMA.FTZ R21, R21, UR4, -R136.reuse ;  /* 0x0000000415157c23 */ /* 0x100fe20008010888 */
[----:B------:R-:W-:Y:S01]  /*8870*/  FSEL R8, R8, -INF , P6 ;  /* 0xff80000008087808 */ /* 0x000fe20003000000 */
[--C-:B------:R-:W-:Y:S01]  /*8880*/  FFMA.FTZ R122, R122, UR4, -R136.reuse ;  /* 0x000000047a7a7c23 */ /* 0x100fe20008010888 */
[----:B------:R-:W-:Y:S01]  /*8890*/  FMNMX.FTZ R131, R7, R4, !PT ;  /* 0x0000000407837209 */ /* 0x000fe20007810000 */
[----:B------:R-:W0:Y:S01]  /*88a0*/  MUFU.TANH R116, R116 ;  /* 0x0000007400747308 */ /* 0x000e220000002400 */
[----:B------:R-:W-:Y:S01]  /*88b0*/  ISETP.GT.AND P4, PT, R90, 0x9, PT ;  /* 0x000000095a00780c */ /* 0x000fe20003f84270 */
[--C-:B------:R-:W-:Y:S01]  /*88c0*/  FFMA.FTZ R114, R114, UR4, -R136.reuse ;  /* 0x0000000472727c23 */ /* 0x100fe20008010888 */
[----:B-1----:R-:W-:Y:S01]  /*88d0*/  FSEL R98, R11, -INF , P5 ;  /* 0xff8000000b627808 */ /* 0x002fe20002800000 */
[--C-:B------:R-:W-:Y:S01]  /*88e0*/  FFMA.FTZ R94, R94, UR4, -R136.reuse ;  /* 0x000000045e5e7c23 */ /* 0x100fe20008010888 */
[----:B------:R-:W-:Y:S01]  /*88f0*/  FMNMX.FTZ R131, R8, R131, !PT ;  /* 0x0000008308837209 */ /* 0x000fe20007810000 */
[--C-:B------:R-:W-:Y:S01]  /*8900*/  FFMA.FTZ R82, R82, UR4, -R136.reuse ;  /* 0x0000000452527c23 */ /* 0x100fe20008010888 */
[----:B------:R-:W-:Y:S01]  /*8910*/  ISETP.GT.AND P6, PT, R90, 0x10, PT ;  /* 0x000000105a00780c */ /* 0x000fe20003fc4270 */
[----:B------:R1:W-:Y:S01]  /*8920*/  MUFU.EX2 R11, R137 ;  /* 0x00000089000b7308 */ /* 0x0003e20000000800 */
[----:B--2---:R-:W-:Y:S01]  /*8930*/  FSEL R12, R12, -INF , P4 ;  /* 0xff8000000c0c7808 */ /* 0x004fe20002000000 */
[--C-:B------:R-:W-:Y:S01]  /*8940*/  FFMA.FTZ R86, R86, UR4, -R136.reuse ;  /* 0x0000000456567c23 */ /* 0x100fe20008010888 */
[----:B------:R-:W-:Y:S01]  /*8950*/  ISETP.GT.AND P5, PT, R90, 0x11, PT ;  /* 0x000000115a00780c */ /* 0x000fe20003fa4270 */
[--C-:B------:R-:W-:Y:S01]  /*8960*/  FFMA.FTZ R75, R75, UR4, -R136.reuse ;  /* 0x000000044b4b7c23 */ /* 0x100fe20008010888 */
[----:B---3--:R-:W-:Y:S01]  /*8970*/  FSEL R14, R14, -INF , P6 ;  /* 0xff8000000e0e7808 */ /* 0x008fe20003000000 */
[--C-:B------:R-:W-:Y:S01]  /*8980*/  FFMA.FTZ R83, R83, UR4, -R136.reuse ;  /* 0x0000000453537c23 */ /* 0x100fe20008010888 */
[----:B------:R-:W-:Y:S01]  /*8990*/  ISETP.GT.AND P4, PT, R90, 0x18, PT ;  /* 0x000000185a00780c */ /* 0x000fe20003f84270 */
[----:B------:R-:W2:Y:S01]  /*89a0*/  MUFU.TANH R104, R104 ;  /* 0x0000006800687308 */ /* 0x000ea20000002400 */
[----:B-1----:R-:W-:Y:S01]  /*89b0*/  FMNMX.FTZ R137, R98, R131, !PT ;  /* 0x0000008362897209 */ /* 0x002fe20007810000 */
[--C-:B------:R-:W-:Y:S01]  /*89c0*/  FFMA.FTZ R95, R95, UR4, -R136.reuse ;  /* 0x000000045f5f7c23 */ /* 0x100fe20008010888 */
[----:B-----5:R-:W-:Y:S01]  /*89d0*/  FSEL R20, R20, -INF , P5 ;  /* 0xff80000014147808 */ /* 0x020fe20002800000 */
[--C-:B------:R-:W-:Y:S01]  /*89e0*/  FFMA.FTZ R100, R100, UR4, -R136.reuse ;  /* 0x0000000464647c23 */ /* 0x100fe20008010888 */
[----:B------:R-:W-:Y:S01]  /*89f0*/  FMNMX.FTZ R137, R12, R137, !PT ;  /* 0x000000890c897209 */ /* 0x000fe20007810000 */
[----:B------:R-:W-:Y:S01]  /*8a00*/  FFMA.FTZ R87, R87, UR4, -R136 ;  /* 0x0000000457577c23 */ /* 0x000fe20008010888 */
[----:B------:R-:W-:Y:S01]  /*8a10*/  ISETP.GT.AND P6, PT, R90, 0x19, PT ;  /* 0x000000195a00780c */ /* 0x000fe20003fc4270 */
[----:B------:R-:W1:Y:S01]  /*8a20*/  MUFU.TANH R105, R105 ;  /* 0x0000006900697308 */ /* 0x000e620000002400 */
[----:B------:R-:W-:-:S02]  /*8a30*/  FMNMX.FTZ R137, R14, R137, !PT ;  /* 0x000000890e897209 */ /* 0x000fc40007810000 */
[----:B------:R-:W-:Y:S02]  /*8a40*/  FSEL R131, R128, -INF , P4 ;  /* 0xff80000080837808 */ /* 0x000fe40002000000 */
[----:B------:R-:W-:Y:S01]  /*8a50*/  FMNMX.FTZ R132, R20, R137, !PT ;  /* 0x0000008914847209 */ /* 0x000fe20007810000 */
[----:B------:R-:W-:Y:S01]  /*8a60*/  FFMA.FTZ R137, R133, UR4, -R136 ;  /* 0x0000000485897c23 */ /* 0x000fe20008010888 */
[----:B------:R-:W-:Y:S01]  /*8a70*/  ISETP.GT.AND P5, PT, R90, 0x20, PT ;  /* 0x000000205a00780c */ /* 0x000fe20003fa4270 */
[----:B------:R3:W-:Y:S01]  /*8a80*/  MUFU.EX2 R128, R138 ;  /* 0x0000008a00807308 */ /* 0x0007e20000000800 */
[----:B------:R-:W-:Y:S02]  /*8a90*/  FSEL R130, R130, -INF , P6 ;  /* 0xff80000082827808 */ /* 0x000fe40003000000 */
[----:B------:R-:W-:Y:S02]  /*8aa0*/  FMNMX.FTZ R133, R131, R132, !PT ;  /* 0x0000008483857209 */ /* 0x000fe40007810000 */
[----:B------:R-:W-:-:S02]  /*8ab0*/  ISETP.GT.AND P4, PT, R90, 0x21, PT ;  /* 0x000000215a00780c */ /* 0x000fc40003f84270 */
[----:B------:R-:W-:Y:S01]  /*8ac0*/  FSEL R120, R120, -INF , P5 ;  /* 0xff80000078787808 */ /* 0x000fe20002800000 */
[----:B------:R-:W5:Y:S01]  /*8ad0*/  MUFU.TANH R108, R108 ;  /* 0x0000006c006c7308 */ /* 0x000f620000002400 */
[----:B------:R-:W-:Y:S02]  /*8ae0*/  FMNMX.FTZ R133, R130, R133, !PT ;  /* 0x0000008582857209 */ /* 0x000fe40007810000 */
[----:B------:R-:W-:Y:S02]  /*8af0*/  ISETP.GT.AND P6, PT, R90, 0x28, PT ;  /* 0x000000285a00780c */ /* 0x000fe40003fc4270 */
[----:B------:R-:W-:Y:S02]  /*8b00*/  FSEL R132, R121, -INF , P4 ;  /* 0xff80000079847808 */ /* 0x000fe40002000000 */
[----:B------:R-:W-:Y:S01]  /*8b10*/  FMNMX.FTZ R133, R120, R133, !PT ;  /* 0x0000008578857209 */ /* 0x000fe20007810000 */
[----:B------:R0:W-:Y:S01]  /*8b20*/  MUFU.EX2 R121, R137 ;  /* 0x0000008900797308 */ /* 0x0001e20000000800 */
[----:B------:R-:W-:-:S02]  /*8b30*/  ISETP.GT.AND P5, PT, R90, 0x29, PT ;  /* 0x000000295a00780c */ /* 0x000fc40003fa4270 */
[----:B------:R-:W-:Y:S02]  /*8b40*/  FSEL R123, R123, -INF , P6 ;  /* 0xff8000007b7b7808 */ /* 0x000fe40003000000 */
[----:B---3--:R-:W-:Y:S02]  /*8b50*/  FMNMX.FTZ R138, R132, R133, !PT ;  /* 0x00000085848a7209 */ /* 0x008fe40007810000 */
[----:B------:R-:W-:Y:S01]  /*8b60*/  ISETP.GT.AND P4, PT, R90, 0x30, PT ;  /* 0x000000305a00780c */ /* 0x000fe20003f84270 */
[----:B------:R-:W3:Y:S01]  /*8b70*/  MUFU.TANH R109, R109 ;  /* 0x0000006d006d7308 */ /* 0x000ee20000002400 */
[----:B----4-:R-:W-:Y:S01]  /*8b80*/  FSEL R125, R124, -INF , P5 ;  /* 0xff8000007c7d7808 */ /* 0x010fe20002800000 */
[----:B0-----:R-:W-:Y:S01]  /*8b90*/  FFMA.FTZ R137, R126, UR4, -R136 ;  /* 0x000000047e897c23 */ /* 0x001fe20008010888 */
[----:B------:R-:W-:Y:S02]  /*8ba0*/  FMNMX.FTZ R138, R123, R138, !PT ;  /* 0x0000008a7b8a7209 */ /* 0x000fe40007810000 */
[----:B------:R-:W-:-:S02]  /*8bb0*/  ISETP.GT.AND P6, PT, R90, 0x31, PT ;  /* 0x000000315a00780c */ /* 0x000fc40003fc4270 */
[----:B------:R-:W-:Y:S01]  /*8bc0*/  FSEL R112, R112, -INF , P4 ;  /* 0xff80000070707808 */ /* 0x000fe20002000000 */
[----:B------:R-:W0:Y:S01]  /*8bd0*/  MUFU.TANH R96, R96 ;  /* 0x0000006000607308 */ /* 0x000e220000002400 */
[----:B------:R-:W-:Y:S02]  /*8be0*/  FMNMX.FTZ R133, R125, R138, !PT ;  /* 0x0000008a7d857209 */ /* 0x000fe40007810000 */
[----:B------:R-:W-:Y:S02]  /*8bf0*/  ISETP.GT.AND P5, PT, R90, 0x38, PT ;  /* 0x000000385a00780c */ /* 0x000fe40003fa4270 */
[----:B------:R-:W-:Y:S02]  /*8c00*/  FSEL R126, R113, -INF , P6 ;  /* 0xff800000717e7808 */ /* 0x000fe40003000000 */
[----:B------:R-:W-:Y:S01]  /*8c10*/  FMNMX.FTZ R133, R112, R133, !PT ;  /* 0x0000008570857209 */ /* 0x000fe20007810000 */
[----:B------:R4:W-:Y:S01]  /*8c20*/  MUFU.EX2 R113, R137 ;  /* 0x0000008900717308 */ /* 0x0009e20000000800 */
[----:B------:R-:W-:-:S02]  /*8c30*/  ISETP.GT.AND P4, PT, R90, 0x39, PT ;  /* 0x000000395a00780c */ /* 0x000fc40003f84270 */
[----:B------:R-:W-:Y:S02]  /*8c40*/  FSEL R115, R115, -INF , P5 ;  /* 0xff80000073737808 */ /* 0x000fe40002800000 */
[----:B------:R-:W-:Y:S02]  /*8c50*/  FMNMX.FTZ R138, R126, R133, !PT ;  /* 0x000000857e8a7209 */ /* 0x000fe40007810000 */
[----:B------:R-:W-:Y:S01]  /*8c60*/  ISETP.GT.AND P6, PT, R90, 0x40, PT ;  /* 0x000000405a00780c */ /* 0x000fe20003fc4270 */
[----:B------:R1:W-:Y:S01]  /*8c70*/  MUFU.EX2 R124, R139 ;  /* 0x0000008b007c7308 */ /* 0x0003e20000000800 */
[----:B------:R-:W-:Y:S01]  /*8c80*/  FSEL R116, R116, -INF , P4 ;  /* 0xff80000074747808 */ /* 0x000fe20002000000 */
[----:B------:R-:W-:Y:S02]  /*8c90*/  WARPGROUP.DEPBAR.LE gsb0, 0x0 ;  /* 0x00008000000079c5 */ /* 0x000fe40000010000 */
[----:B------:R-:W-:Y:S01]  /*8ca0*/  WARPGROUP.ARRIVE ;  /* 0x00000000000079c5 */ /* 0x000fe20000000000 */
[----:B------:R-:W-:-:S02]  /*8cb0*/  FMNMX.FTZ R133, R115, R138, !PT ;  /* 0x0000008a73857209 */ /* 0x000fc40007810000 */
[----:B------:R-:W-:Y:S01]  /*8cc0*/  ISETP.GT.AND P5, PT, R90, 0x41, PT ;  /* 0x000000415a00780c */ /* 0x000fe20003fa4270 */
[----:B------:R-:W0:Y:S01]  /*8cd0*/  MUFU.TANH R97, R97 ;  /* 0x0000006100617308 */ /* 0x000e220000002400 */
[----:B--2---:R-:W-:Y:S01]  /*8ce0*/  FSEL R104, R104, -INF , P6 ;  /* 0xff80000068687808 */ /* 0x004fe20003000000 */
[----:B------:R-:W-:Y:S01]  /*8cf0*/  HGMMA.64x96x16.F32.BF16 R24, gdesc[UR32].tnspB, R24, gsb0 ;  /* 0x41600000201879f0 */ /* 0x000fe20008001818 */
[----:B------:R-:W-:Y:S01]  /*8d00*/  UIADD3 UR32, UR10, 0xa80, URZ ;  /* 0x00000a800a207890 */ /* 0x000fe2000fffe03f */
[----:B----4-:R-:W-:Y:S01]  /*8d10*/  FMNMX.FTZ R137, R116, R133, !PT ;  /* 0x0000008574897209 */ /* 0x010fe20007810000 */
[----:B------:R-:W-:Y:S01]  /*8d20*/  UIADD3 UR34, UR11, 0x1c0, URZ ;  /* 0x000001c00b227890 */ /* 0x000fe2000fffe03f */
[----:B-1----:R-:W-:Y:S01]  /*8d30*/  FFMA.FTZ R139, R127, UR4, -R136 ;  /* 0x000000047f8b7c23 */ /* 0x002fe20008010888 */
[----:B------:R-:W-:Y:S01]  /*8d40*/  UMOV UR33, 0xc0000010 ;  /* 0xc000001000217882 */ /* 0x000fe20000000000 */
[----:B------:R-:W-:Y:S01]  /*8d50*/  UMOV UR35, 0x80000020 ;  /* 0x8000002000237882 */ /* 0x000fe20000000000 */
[----:B------:R-:W-:Y:S01]  /*8d60*/  ISETP.GT.AND P4, PT, R90, 0x48, PT ;  /* 0x000000485a00780c */ /* 0x000fe20003f84270 */
[----:B------:R-:W1:Y:S01]  /*8d70*/  MUFU.TANH R91, R91 ;  /* 0x0000005b005b7308 */ /* 0x000e620000002400 */
[----:B------:R-:W-:-:S02]  /*8d80*/  FSEL R127, R105, -INF , P5 ;  /* 0xff800000697f7808 */ /* 0x000fc40002800000 */
[----:B------:R-:W-:Y:S02]  /*8d90*/  FMNMX.FTZ R138, R104, R137, !PT ;  /* 0x00000089688a7209 */ /* 0x000fe40007810000 */
[----:B------:R-:W-:Y:S02]  /*8da0*/  ISETP.GT.AND P6, PT, R90, 0x49, PT ;  /* 0x000000495a00780c */ /* 0x000fe40003fc4270 */
[----:B-----5:R-:W-:Y:S01]  /*8db0*/  FSEL R133, R108, -INF , P4 ;  /* 0xff8000006c857808 */ /* 0x020fe20002000000 */
[----:B------:R-:W2:Y:S01]  /*8dc0*/  MUFU.TANH R101, R101 ;  /* 0x0000006500657308 */ /* 0x000ea20000002400 */
[----:B------:R-:W-:Y:S01]  /*8dd0*/  FMNMX.FTZ R138, R127, R138, !PT ;  /* 0x0000008a7f8a7209 */ /* 0x000fe20007810000 */
[----:B------:R-:W-:Y:S01]  /*8de0*/  FFMA.FTZ R108, R117, UR4, -R136 ;  /* 0x00000004756c7c23 */ /* 0x000fe20008010888 */
[----:B------:R-:W-:Y:S02]  /*8df0*/  ISETP.GT.AND P5, PT, R90, 0x50, PT ;  /* 0x000000505a00780c */ /* 0x000fe40003fa4270 */
[----:B---3--:R-:W-:-:S02]  /*8e00*/  FSEL R109, R109, -INF , P6 ;  /* 0xff8000006d6d7808 */ /* 0x008fc40003000000 */
[----:B------:R-:W-:Y:S01]  /*8e10*/  FMNMX.FTZ R138, R133, R138, !PT ;  /* 0x0000008a858a7209 */ /* 0x000fe20007810000 */
[----:B------:R-:W3:Y:S01]  /*8e20*/  MUFU.TANH R88, R88 ;  /* 0x0000005800587308 */ /* 0x000ee20000002400 */
[----:B------:R-:W-:Y:S02]  /*8e30*/  ISETP.GT.AND P4, PT, R90, 0x51, PT ;  /* 0x000000515a00780c */ /* 0x000fe40003f84270 */
[----:B0-----:R-:W-:Y:S01]  /*8e40*/  FSEL R117, R96, -INF , P5 ;  /* 0xff80000060757808 */ /* 0x001fe20002800000 */
[----:B------:R-:W-:Y:S01]  /*8e50*/  FFMA.FTZ R96, R118, UR4, -R136 ;  /* 0x0000000476607c23 */ /* 0x000fe20008010888 */
[----:B------:R-:W-:Y:S02]  /*8e60*/  FMNMX.FTZ R138, R109, R138, !PT ;  /* 0x0000008a6d8a7209 */ /* 0x000fe40007810000 */
[----:B------:R-:W-:Y:S01]  /*8e70*/  ISETP.GT.AND P6, PT, R90, 0x58, PT ;  /* 0x000000585a00780c */ /* 0x000fe20003fc4270 */
[----:B------:R-:W0:Y:S01]  /*8e80*/  MUFU.TANH R89, R89 ;  /* 0x0000005900597308 */ /* 0x000e220000002400 */
[----:B------:R-:W-:-:S02]  /*8e90*/  FSEL R118, R97, -INF , P4 ;  /* 0xff80000061767808 */ /* 0x000fc40002000000 */
[----:B------:R-:W-:Y:S02]  /*8ea0*/  FMNMX.FTZ R137, R117, R138, !PT ;  /* 0x0000008a75897209 */ /* 0x000fe40007810000 */
[----:B------:R-:W-:Y:S02]  /*8eb0*/  ISETP.GT.AND P5, PT, R90, 0x59, PT ;  /* 0x000000595a00780c */ /* 0x000fe40003fa4270 */
[----:B-1----:R-:W-:Y:S01]  /*8ec0*/  FSEL R97, R91, -INF , P6 ;  /* 0xff8000005b617808 */ /* 0x002fe20003000000 */
[----:B------:R-:W1:Y:S01]  /*8ed0*/  MUFU.TANH R92, R92 ;  /* 0x0000005c005c7308 */ /* 0x000e620000002400 */
[----:B------:R-:W-:Y:S01]  /*8ee0*/  FMNMX.FTZ R138, R118, R137, !PT ;  /* 0x00000089768a7209 */ /* 0x000fe20007810000 */
[----:B------:R-:W-:Y:S01]  /*8ef0*/  FFMA.FTZ R91, R106, UR4, -R136 ;  /* 0x000000046a5b7c23 */ /* 0x000fe20008010888 */
[C---:B------:R-:W-:Y:S02]  /*8f00*/  ISETP.GT.AND P4, PT, R90.reuse, 0x60, PT ;  /* 0x000000605a00780c */ /* 0x040fe40003f84270 */
[----:B------:R-:W-:-:S02]  /*8f10*/  ISETP.GT.AND P6, PT, R90, 0x61, PT ;  /* 0x000000615a00780c */ /* 0x000fc40003fc4270 */
[----:B--2---:R-:W-:Y:S01]  /*8f20*/  FSEL R101, R101, -INF , P5 ;  /* 0xff80000065657808 */ /* 0x004fe20002800000 */
[----:B------:R-:W2:Y:S01]  /*8f30*/  MUFU.TANH R93, R93 ;  /* 0x0000005d005d7308 */ /* 0x000ea20000002400 */
[----:B------:R-:W-:Y:S02]  /*8f40*/  FMNMX.FTZ R138, R97, R138, !PT ;  /* 0x0000008a618a7209 */ /* 0x000fe40007810000 */
[----:B---3--:R-:W-:Y:S01]  /*8f50*/  FSEL R106, R88, -INF , P4 ;  /* 0xff800000586a7808 */ /* 0x008fe20002000000 */
[----:B------:R-:W-:Y:S01]  /*8f60*/  FFMA.FTZ R88, R107, UR4, -R136 ;  /* 0x000000046b587c23 */ /* 0x000fe20008010888 */
[----:B0-----:R-:W-:Y:S02]  /*8f70*/  FSEL R107, R89, -INF , P6 ;  /* 0xff800000596b7808 */ /* 0x001fe40003000000 */
[----:B------:R-:W-:Y:S01]  /*8f80*/  FMNMX.FTZ R89, R101, R138, !PT ;  /* 0x0000008a65597209 */ /* 0x000fe20007810000 */
[----:B------:R-:W0:Y:S01]  /*8f90*/  MUFU.TANH R80, R80 ;  /* 0x0000005000507308 */ /* 0x000e220000002400 */
[----:B------:R-:W-:-:S02]  /*8fa0*/  ISETP.GT.AND P5, PT, R90, 0x68, PT ;  /* 0x000000685a00780c */ /* 0x000fc40003fa4270 */
[----:B------:R-:W-:Y:S02]  /*8fb0*/  ISETP.GT.AND P4, PT, R90, 0x69, PT ;  /* 0x000000695a00780c */ /* 0x000fe40003f84270 */
[----:B-1----:R-:W-:Y:S02]  /*8fc0*/  FSEL R92, R92, -INF , P5 ;  /* 0xff8000005c5c7808 */ /* 0x002fe40002800000 */
[C---:B------:R-:W-:Y:S01]  /*8fd0*/  ISETP.GT.AND P6, PT, R90.reuse, 0x70, PT ;  /* 0x000000705a00780c */ /* 0x040fe20003fc4270 */
[----:B------:R-:W1:Y:S01]  /*8fe0*/  MUFU.TANH R81, R81 ;  /* 0x0000005100517308 */ /* 0x000e620000002400 */
[C---:B------:R-:W-:Y:S02]  /*8ff0*/  ISETP.GT.AND P5, PT, R90.reuse, 0x71, PT ;  /* 0x000000715a00780c */ /* 0x040fe40003fa4270 */
[----:B--2---:R-:W-:Y:S02]  /*9000*/  FSEL R93, R93, -INF , P4 ;  /* 0xff8000005d5d7808 */ /* 0x004fe40002000000 */
[----:B------:R-:W-:-:S02]  /*9010*/  ISETP.GT.AND P4, PT, R90, 0x78, PT ;  /* 0x000000785a00780c */ /* 0x000fc40003f84270 */
[----:B------:R-:W-:Y:S01]  /*9020*/  R2UR UR14, R6 ;  /* 0x00000000060e72ca */ /* 0x000fe200000e0000 */
[----:B------:R2:W-:Y:S08]  /*9030*/  MUFU.EX2 R105, R139 ;  /* 0x0000008b00697308 */ /* 0x0005f00000000800 */
[----:B------:R-:W-:Y:S01]  /*9040*/  MUFU.TANH R84, R84 ;  /* 0x0000005400547308 */ /* 0x000fe20000002400 */
[----:B--2---:R-:W-:Y:S01]  /*9050*/  FFMA.FTZ R139, R110, UR4, -R136 ;  /* 0x000000046e8b7c23 */ /* 0x004fe20008010888 */
[----:B------:R-:W-:-:S02]  /*9060*/  FMNMX.FTZ R110, R106, R89, !PT ;  /* 0x000000596a6e7209 */ /* 0x000fc40007810000 */
[----:B------:R-:W-:Y:S02]  /*9070*/  UISETP.GT.AND UP1, UPT, UR38, UR14, UPT ;  /* 0x0000000e2600728c */ /* 0x000fe4000bf24270 */
[----:B------:R-:W-:Y:S02]  /*9080*/  FMNMX.FTZ R137, R107, R110, !PT ;  /* 0x0000006e6b897209 */ /* 0x000fe40007810000 */
[----:B------:R-:W2:Y:S01]  /*9090*/  MUFU.TANH R85, R85 ;  /* 0x0000005500557308 */ /* 0x000ea20000002400 */
[----:B0-----:R-:W-:Y:S01]  /*90a0*/  FSEL R110, R80, -INF , P6 ;  /* 0xff800000506e7808 */ /* 0x001fe20003000000 */
[----:B------:R-:W-:Y:S01]  /*90b0*/  FFMA.FTZ R80, R111, UR4, -R136 ;  /* 0x000000046f507c23 */ /* 0x000fe20008010888 */
[----:B------:R-:W-:Y:S02]  /*90c0*/  FMNMX.FTZ R138, R92, R137, !PT ;  /* 0x000000895c8a7209 */ /* 0x000fe40007810000 */
[----:B-1----:R-:W-:Y:S02]  /*90d0*/  FSEL R111, R81, -INF , P5 ;  /* 0xff800000516f7808 */ /* 0x002fe40002800000 */
[----:B------:R-:W-:Y:S01]  /*90e0*/  FMNMX.FTZ R81, R93, R138, !PT ;  /* 0x0000008a5d517209 */ /* 0x000fe20007810000 */
[----:B------:R-:W0:Y:S01]  /*90f0*/  MUFU.TANH R135, R135 ;  /* 0x0000008700877308 */ /* 0x000e220000002400 */
[----:B------:R-:W-:-:S02]  /*9100*/  ISETP.GT.AND P6, PT, R90, 0x79, PT ;  /* 0x000000795a00780c */ /* 0x000fc40003fc4270 */
[----:B------:R-:W-:Y:S02]  /*9110*/  FMNMX.FTZ R138, R110, R81, !PT ;  /* 0x000000516e8a7209 */ /* 0x000fe40007810000 */
[C---:B------:R-:W-:Y:S01]  /*9120*/  ISETP.GT.AND P5, PT, R90.reuse, 0x80, PT ;  /* 0x000000805a00780c */ /* 0x040fe20003fa4270 */
[----:B------:R-:W-:Y:S02]  /*9130*/  WARPGROUP.DEPBAR.LE gsb0, 0x0 ;  /* 0x00008000000079c5 */ /* 0x000fe40000010000 */
[----:B------:R-:W-:Y:S01]  /*9140*/  WARPGROUP.ARRIVE ;  /* 0x00000000000079c5 */ /* 0x000fe20000000000 */
[----:B------:R-:W1:Y:S01]  /*9150*/  MUFU.TANH R73, R73 ;  /* 0x0000004900497308 */ /* 0x000e620000002400 */
[----:B------:R-:W-:Y:S02]  /*9160*/  FMNMX.FTZ R138, R111, R138, !PT ;  /* 0x0000008a6f8a7209 */ /* 0x000fe40007810000 */
[----:B--2---:R-:W-:Y:S02]  /*9170*/  FSEL R137, R85, -INF , P6 ;  /* 0xff80000055897808 */ /* 0x004fe40003000000 */
[----:B------:R-:W-:Y:S01]  /*9180*/  HGMMA.64x96x16.F32.BF16 R24, gdesc[UR40].tnspB, R24, gsb0 ;  /* 0x41600000281879f0 */ /* 0x000fe20008001818 */
[----:B------:R-:W-:-:S02]  /*9190*/  ISETP.GT.AND P6, PT, R90, 0x88, PT ;  /* 0x000000885a00780c */ /* 0x000fc40003fc4270 */
[----:B------:R-:W2:Y:S01]  /*91a0*/  MUFU.TANH R76, R76 ;  /* 0x0000004c004c7308 */ /* 0x000ea20000002400 */
[----:B0-----:R-:W-:Y:S02]  /*91b0*/  FSEL R135, R135, -INF , P5 ;  /* 0xff80000087877808 */ /* 0x001fe40002800000 */
[----:B------:R-:W-:-:S05]  /*91c0*/  ISETP.GT.AND P5, PT, R90, 0x89, PT ;  /* 0x000000895a00780c */ /* 0x000fca0003fa4270 */
[----:B------:R0:W-:Y:S08]  /*91d0*/  MUFU.EX2 R89, R139 ;  /* 0x0000008b00597308 */ /* 0x0001f00000000800 */
[----:B------:R-:W3:Y:S01]  /*91e0*/  MUFU.TANH R77, R77 ;  /* 0x0000004d004d7308 */ /* 0x000ee20000002400 */
[--C-:B0-----:R-:W-:Y:S01]  /*91f0*/  FFMA.FTZ R139, R119, UR4, -R136.reuse ;  /* 0x00000004778b7c23 */ /* 0x101fe20008010888 */
[----:B------:R-:W-:Y:S01]  /*9200*/  FSEL R119, R84, -INF , P4 ;  /* 0xff80000054777808 */ /* 0x000fe20002000000 */
[--C-:B------:R-:W-:Y:S01]  /*9210*/  FFMA.FTZ R84, R99, UR4, -R136.reuse ;  /* 0x0000000463547c23 */ /* 0x100fe20008010888 */
[----:B------:R-:W-:Y:S01]  /*9220*/  ISETP.GT.AND P4, PT, R90, 0x81, PT ;  /* 0x000000815a00780c */ /* 0x000fe20003f84270 */
[----:B------:R-:W-:Y:S01]  /*9230*/  FFMA.FTZ R99, R78, UR4, -R136 ;  /* 0x000000044e637c23 */ /* 0x000fe20008010888 */
[----:B------:R-:W-:-:S02]  /*9240*/  FMNMX.FTZ R138, R119, R138, !PT ;  /* 0x0000008a778a7209 */ /* 0x000fc40007810000 */
[----:B------:R2:W-:Y:S02]  /*9250*/  MUFU.EX2 R81, R139 ;  /* 0x0000008b00517308 */ /* 0x0005e40000000800 */
[----:B------:R-:W-:Y:S02]  /*9260*/  FMNMX.FTZ R90, R137, R138, !PT ;  /* 0x0000008a895a7209 */ /* 0x000fe40007810000 */
[----:B-1----:R-:W-:Y:S01]  /*9270*/  FSEL R138, R73, -INF , P4 ;  /* 0xff800000498a7808 */ /* 0x002fe20002000000 */
[--C-:B------:R-:W-:Y:S01]  /*9280*/  FFMA.FTZ R73, R102, UR4, -R136.reuse ;  /* 0x0000000466497c23 */ /* 0x100fe20008010888 */
[----:B------:R-:W-:Y:S01]  /*9290*/  FMNMX.FTZ R85, R135, R90, !PT ;  /* 0x0000005a87557209 */ /* 0x000fe20007810000 */
[--C-:B------:R-:W-:Y:S01]  /*92a0*/  FFMA.FTZ R102, R74, UR4, -R136.reuse ;  /* 0x000000044a667c23 */ /* 0x100fe20008010888 */
[--C-:B------:R-:W-:Y:S01]  /*92b0*/  FFMA.FTZ R90, R134, UR4, -R136.reuse ;  /* 0x00000004865a7c23 */ /* 0x100fe20008010888 */
[----:B--2---:R-:W-:Y:S01]  /*92c0*/  FSEL R139, R76, -INF , P6 ;  /* 0xff8000004c8b7808 */ /* 0x004fe20003000000 */
[----:B------:R-:W-:Y:S01]  /*92d0*/  MUFU.EX2 R9, R9 ;  /* 0x0000000900097308 */ /* 0x000fe20000000800 */
[----:B------:R-:W-:Y:S01]  /*92e0*/  FMNMX.FTZ R76, R138, R85, !PT ;  /* 0x000000558a4c7209 */ /* 0x000fe20007810000 */
[--C-:B------:R-:W-:Y:S01]  /*92f0*/  FFMA.FTZ R85, R103, UR4, -R136.reuse ;  /* 0x0000000467557c23 */ /* 0x100fe20008010888 */
[----:B---3--:R-:W-:Y:S01]  /*9300*/  FSEL R140, R77, -INF , P5 ;  /* 0xff8000004d8c7808 */ /* 0x008fe20002800000 */
[----:B------:R-:W-:Y:S01]  /*9310*/  FFMA.FTZ R103, R79, UR4, -R136 ;  /* 0x000000044f677c23 */ /* 0x000fe20008010888 */
[----:B------:R-:W-:-:S02]  /*9320*/  FMNMX.FTZ R77, R139, R76, !PT ;  /* 0x0000004c8b4d7209 */ /* 0x000fc40007810000 */
[----:B------:R-:W-:Y:S01]  /*9330*/  ISETP.GE.U32.AND P4, PT, R143, 0x180, PT ;  /* 0x000001808f00780c */ /* 0x000fe20003f86070 */
        /* <DEDUP_REMOVED lines=12> */
[----:B------:R-:W-:-:S02]  /*9400*/  WARPGROUP.DEPBAR.LE gsb0, 0x0 ;  /* 0x00008000000079c5 */ /* 0x000fc40000010000 */
[----:B------:R-:W-:Y:S01]  /*9410*/  WARPGROUP.ARRIVE ;  /* 0x00000000000079c5 */ /* 0x000fe20000000000 */
[----:B0-----:R-:W-:-:S04]  /*9420*/  FMNMX.FTZ R74, R77, R76, !PT ;  /* 0x0000004c4d4a7209 */ /* 0x001fc80007810000 */
[C---:B------:R-:W-:Y:S01]  /*9430*/  FSETP.NEU.FTZ.AND P5, PT, R74.reuse, -INF , PT ;  /* 0xff8000004a00780b */ /* 0x040fe20003fbd000 */
[----:B------:R-:W-:Y:S01]  /*9440*/  HGMMA.64x96x16.F32.BF16 R24, gdesc[UR32].tnspB, R24, gsb0 ;  /* 0x41600000201879f0 */ /* 0x000fe20008001818 */
[----:B------:R-:W-:Y:S01]  /*9450*/  UIADD3 UR32, UR10, 0xc00, URZ ;  /* 0x00000c000a207890 */ /* 0x000fe2000fffe03f */
[C---:B------:R-:W-:Y:S01]  /*9460*/  FMUL.FTZ R134, R74.reuse, UR4 ;  /* 0x000000044a867c20 */ /* 0x040fe20008410000 */
[----:B------:R-:W-:Y:S01]  /*9470*/  UIADD3 UR34, UR11, 0x200, URZ ;  /* 0x000002000b227890 */ /* 0x000fe2000fffe03f */
[----:B------:R-:W-:Y:S01]  /*9480*/  FSEL R77, R74, RZ, P5 ;  /* 0x000000ff4a4d7208 */ /* 0x000fe20002800000 */
[----:B------:R-:W-:Y:S01]  /*9490*/  UMOV UR33, 0xc0000010 ;  /* 0xc000001000217882 */ /* 0x000fe20000000000 */
[----:B------:R-:W-:Y:S01]  /*94a0*/  UMOV UR35, 0x80000020 ;  /* 0x8000002000237882 */ /* 0x000fe20000000000 */
[----:B------:R-:W-:Y:S01]  /*94b0*/  FSEL R134, R134, RZ, P5 ;  /* 0x000000ff86867208 */ /* 0x000fe20002800000 */
[----:B------:R-:W-:Y:S01]  /*94c0*/  MUFU.EX2 R96, R96 ;  /* 0x0000006000607308 */ /* 0x000fe20000000800 */
[----:B------:R-:W-:Y:S01]  /*94d0*/  FADD.FTZ R77, -R77, R4 ;  /* 0x000000044d4d7221 */ /* 0x000fe20000010100 */
[----:B------:R-:W-:-:S02]  /*94e0*/  UIADD3 UR10, UR38, -0x1, URZ ;  /* 0xffffffff260a7890 */ /* 0x000fc4000fffe03f */
[--C-:B------:R-:W-:Y:S01]  /*94f0*/  FFMA.FTZ R76, R7, UR4, -R134.reuse ;  /* 0x00000004074c7c23 */ /* 0x100fe20008010886 */
[--C-:B------:R-:W-:Y:S01]  /*9500*/  FFMA.FTZ R7, R8, UR4, -R134.reuse ;  /* 0x0000000408077c23 */ /* 0x100fe20008010886 */
[--C-:B------:R-:W-:Y:S01]  /*9510*/  FFMA.FTZ R8, R12, UR4, -R134.reuse ;  /* 0x000000040c087c23 */ /* 0x100fe20008010886 */
[----:B------:R-:W-:Y:S02]  /*9520*/  VIADD R12, R142, 0x9 ;  /* 0x000000098e0c7836 */ /* 0x000fe40000000000 */
[----:B------:R-:W-:Y:S01]  /*9530*/  FMUL.FTZ R77, R77, UR4 ;  /* 0x000000044d4d7c20 */ /* 0x000fe20008410000 */
[--C-:B------:R-:W-:Y:S01]  /*9540*/  FFMA.FTZ R78, R98, UR4, -R134.reuse ;  /* 0x00000004624e7c23 */ /* 0x100fe20008010886 */
[----:B------:R-:W-:Y:S01]  /*9550*/  MUFU.EX2 R76, R76 ;  /* 0x0000004c004c7308 */ /* 0x000fe20000000800 */
[--C-:B------:R-:W-:Y:S01]  /*9560*/  FFMA.FTZ R136, R14, UR4, -R134.reuse ;  /* 0x000000040e887c23 */ /* 0x100fe20008010886 */
[----:B------:R-:W-:Y:S01]  /*9570*/  SEL R79, R12, 0x9, !P4 ;  /* 0x000000090c4f7807 */ /* 0x000fe20006000000 */
[--C-:B------:R-:W-:Y:S01]  /*9580*/  FFMA.FTZ R12, R104, UR4, -R134.reuse ;  /* 0x00000004680c7c23 */ /* 0x100fe20008010886 */
[----:B------:R-:W-:Y:S01]  /*9590*/  FSEL R104, R72, RZ, P3 ;  /* 0x000000ff48687208 */ /* 0x000fe20001800000 */
[--C-:B------:R-:W-:Y:S01]  /*95a0*/  FFMA.FTZ R141, R20, UR4, -R134.reuse ;  /* 0x00000004148d7c23 */ /* 0x100fe20008010886 */
[--C-:B------:R-:W-:Y:S01]  /*95b0*/  FFMA.FTZ R131, R131, UR4, -R134.reuse ;  /* 0x0000000483837c23 */ /* 0x100fe20008010886 */
[----:B------:R-:W-:Y:S01]  /*95c0*/  FFMA.FTZ R98, R123, UR4, -R134 ;  /* 0x000000047b627c23 */ /* 0x000fe20008010886 */
[----:B------:R-:W-:Y:S01]  /*95d0*/  MUFU.EX2 R7, R7 ;  /* 0x0000000700077308 */ /* 0x000fe20000000800 */
[----:B------:R-:W-:Y:S01]  /*95e0*/  FADD.FTZ R5, -R104, R5 ;  /* 0x0000000568057221 */ /* 0x000fe20000010100 */
[----:B------:R-:W-:-:S02]  /*95f0*/  IMAD.U32 R104, RZ, RZ, UR36 ;  /* 0x00000024ff687e24 */ /* 0x000fc4000f8e00ff */
[--C-:B------:R-:W-:Y:S01]  /*9600*/  FFMA.FTZ R123, R125, UR4, -R134.reuse ;  /* 0x000000047d7b7c23 */ /* 0x100fe20008010886 */
[--C-:B------:R-:W-:Y:S01]  /*9610*/  FFMA.FTZ R130, R130, UR4, -R134.reuse ;  /* 0x0000000482827c23 */ /* 0x100fe20008010886 */
[----:B------:R-:W-:Y:S01]  /*9620*/  FMUL.FTZ R4, R5, UR4 ;  /* 0x0000000405047c20 */ /* 0x000fe20008410000 */
[--C-:B------:R-:W-:Y:S01]  /*9630*/  FFMA.FTZ R125, R126, UR4, -R134.reuse ;  /* 0x000000047e7d7c23 */ /* 0x100fe20008010886 */
[----:B------:R-:W-:Y:S01]  /*9640*/  @!P1 LEA R104, R104, UR37, 0x3 ;  /* 0x0000002568689c11 */ /* 0x000fe2000f8e18ff */
[----:B------:R-:W-:Y:S01]  /*9650*/  MUFU.EX2 R78, R78 ;  /* 0x0000004e004e7308 */ /* 0x000fe20000000800 */
[--C-:B------:R-:W-:Y:S01]  /*9660*/  FFMA.FTZ R120, R120, UR4, -R134.reuse ;  /* 0x0000000478787c23 */ /* 0x100fe20008010886 */
[--C-:B------:R-:W-:Y:S01]  /*9670*/  FFMA.FTZ R132, R132, UR4, -R134.reuse ;  /* 0x0000000484847c23 */ /* 0x100fe20008010886 */
[--C-:B------:R-:W-:Y:S01]  /*9680*/  FFMA.FTZ R20, R112, UR4, -R134.reuse ;  /* 0x0000000470147c23 */ /* 0x100fe20008010886 */
[----:B------:R-:W-:Y:S02]  /*9690*/  @!P1 VIADD R5, R104, 0x31c40 ;  /* 0x00031c4068059836 */ /* 0x000fe40000000000 */
        /* <DEDUP_REMOVED lines=17> */
[----:B------:R-:W-:Y:S01]  /*97b0*/  FFMA.FTZ R139, R139, UR4, -R134 ;  /* 0x000000048b8b7c23 */ /* 0x000fe20008010886 */
[----:B------:R-:W-:Y:S01]  /*97c0*/  PLOP3.LUT P3, PT, PT, PT, UP1, 0x80, 0x0 ;  /* 0x000000000000781c */ /* 0x000fe20003f6f018 */
[----:B------:R-:W-:Y:S01]  /*97d0*/  MUFU.EX2 R136, R136 ;  /* 0x0000008800887308 */ /* 0x000fe20000000800 */
[----:B------:R-:W-:-:S07]  /*97e0*/  UMOV UR38, UR10 ;  /* 0x0000000a00267c82 */ /* 0x000fce0008000000 */
        /* <DEDUP_REMOVED lines=26> */
[----:B-1----:R-:W-:Y:S01]  /*9990*/  IMAD.U32 R79, RZ, RZ, UR7 ;  /* 0x00000007ff4f7e24 */ /* 0x002fe2000f8e00ff */
[----:B------:R-:W-:Y:S01]  /*99a0*/  UMOV UR7, UR36 ;  /* 0x0000002400077c82 */ /* 0x000fe20008000000 */
[-C--:B0-----:R-:W-:Y:S01]  /*99b0*/  FMUL.FTZ R26, R26, R4.reuse ;  /* 0x000000041a1a7220 */ /* 0x081fe20000410000 */
[-C--:B------:R-:W-:Y:S01]  /*99c0*/  FMUL.FTZ R27, R27, R4.reuse ;  /* 0x000000041b1b7220 */ /* 0x080fe20000410000 */
[-C--:B------:R-:W-:Y:S01]  /*99d0*/  FMUL.FTZ R30, R30, R4.reuse ;  /* 0x000000041e1e7220 */ /* 0x080fe20000410000 */
[----:B------:R-:W-:Y:S01]  /*99e0*/  @!P1 LEA R79, R79, UR37, 0x3 ;  /* 0x000000254f4f9c11 */ /* 0x000fe2000f8e18ff */
[-C--:B------:R-:W-:Y:S01]  /*99f0*/  FMUL.FTZ R31, R31, R4.reuse ;  /* 0x000000041f1f7220 */ /* 0x080fe20000410000 */
[----:B--2---:R0:W1:Y:S01]  /*9a00*/  MUFU.EX2 R5, R77 ;  /* 0x0000004d00057308 */ /* 0x0040620000000800 */
[-C--:B------:R-:W-:Y:S01]  /*9a10*/  FMUL.FTZ R34, R34, R4.reuse ;  /* 0x0000000422227220 */ /* 0x080fe20000410000 */
[----:B------:R-:W-:Y:S01]  /*9a20*/  FMUL.FTZ R35, R35, R4 ;  /* 0x0000000423237220 */ /* 0x000fe20000410000 */
[----:B------:R-:W-:-:S02]  /*9a30*/  @!P1 VIADD R79, R79, 0x31c60 ;  /* 0x00031c604f4f9836 */ /* 0x000fc40000000000 */
[-C--:B------:R-:W-:Y:S01]  /*9a40*/  FMUL.FTZ R38, R38, R4.reuse ;  /* 0x0000000426267220 */ /* 0x080fe20000410000 */
[-C--:B------:R-:W-:Y:S01]  /*9a50*/  FMUL.FTZ R39, R39, R4.reuse ;  /* 0x0000000427277220 */ /* 0x080fe20000410000 */
[-C--:B------:R-:W-:Y:S01]  /*9a60*/  FMUL.FTZ R42, R42, R4.reuse ;  /* 0x000000042a2a7220 */ /* 0x080fe20000410000 */
[----:B------:R-:W-:Y:S01]  /*9a70*/  FMUL.FTZ R43, R43, R4 ;  /* 0x000000042b2b7220 */ /* 0x000fe20000410000 */
[----:B------:R-:W-:Y:S01]  /*9a80*/  @!P1 PRMT R79, RZ, 0x654, R79 ;  /* 0x00000654ff4f9816 */ /* 0x000fe2000000004f */
[----:B0-----:R-:W-:Y:S01]  /*9a90*/  FFMA.FTZ R77, R4, R0, R9 ;  /* 0x00000000044d7223 */ /* 0x001fe20000010009 */
[----:B------:R-:W-:Y:S01]  /*9aa0*/  MUFU.EX2 R85, R85 ;  /* 0x0000005500557308 */ /* 0x000fe20000000800 */
[-C--:B------:R-:W-:Y:S01]  /*9ab0*/  FMUL.FTZ R46, R46, R4.reuse ;  /* 0x000000042e2e7220 */ /* 0x080fe20000410000 */
[----:B------:R0:W-:Y:S01]  /*9ac0*/  @!P1 SYNCS.ARRIVE.TRANS64.RED.A1T0 RZ, [R79+URZ], RZ ;  /* 0x000000ff4fff99a7 */ /* 0x0001e2000810043f */
[C---:B------:R-:W-:Y:S01]  /*9ad0*/  FADD.FTZ R126, R10.reuse, R77 ;  /* 0x0000004d0a7e7221 */ /* 0x040fe20000010000 */
[----:B------:R-:W-:Y:S01]  /*9ae0*/  F2FP.BF16.F32.PACK_AB R77, R10, R9 ;  /* 0x000000090a4d723e */ /* 0x000fe200000010ff */
[-C--:B------:R-:W-:Y:S01]  /*9af0*/  FMUL.FTZ R47, R47, R4.reuse ;  /* 0x000000042f2f7220 */ /* 0x080fe20000410000 */
[----:B------:R-:W-:Y:S01]  /*9b00*/  FMUL.FTZ R50, R50, R4 ;  /* 0x0000000432327220 */ /* 0x000fe20000410000 */
[----:B-1----:R-:W-:Y:S01]  /*9b10*/  FFMA.FTZ R104, R5, R3, R76 ;  /* 0x0000000305687223 */ /* 0x002fe2000001004c */
[----:B------:R-:W-:Y:S01]  /*9b20*/  FADD.FTZ R126, R13, R126 ;  /* 0x0000007e0d7e7221 */ /* 0x000fe20000010000 */
[C---:B------:R-:W-:Y:S01]  /*9b30*/  F2FP.BF16.F32.PACK_AB R76, R7.reuse, R76 ;  /* 0x0000004c074c723e */ /* 0x040fe200000010ff */
[----:B------:R-:W-:Y:S01]  /*9b40*/  FFMA.FTZ R3, R118, UR4, -R134 ;  /* 0x0000000476037c23 */ /* 0x000fe20008010886 */
[----:B0-----:R-:W-:Y:S01]  /*9b50*/  FADD.FTZ R79, R7, R104 ;  /* 0x00000068074f7221 */ /* 0x001fe20000010000 */
[----:B------:R-:W-:Y:S01]  /*9b60*/  FADD.FTZ R10, R15, R126 ;  /* 0x0000007e0f0a7221 */ /* 0x000fe20000010000 */
[----:B------:R-:W0:Y:S01]  /*9b70*/  MUFU.EX2 R0, R117 ;  /* 0x0000007500007308 */ /* 0x000e220000000800 */
[----:B------:R-:W-:Y:S01]  /*9b80*/  FFMA.FTZ R7, R97, UR4, -R134 ;  /* 0x0000000461077c23 */ /* 0x000fe20008010886 */
[----:B------:R-:W-:Y:S01]  /*9b90*/  FADD.FTZ R9, R78, R79 ;  /* 0x0000004f4e097221 */ /* 0x000fe20000010000 */
[C---:B------:R-:W-:Y:S01]  /*9ba0*/  F2FP.BF16.F32.PACK_AB R78, R8.reuse, R78 ;  /* 0x0000004e084e723e */ /* 0x040fe200000010ff */
[----:B------:R-:W-:Y:S01]  /*9bb0*/  FADD.FTZ R10, R21, R10 ;  /* 0x0000000a150a7221 */ /* 0x000fe20000010000 */
[----:B------:R-:W-:Y:S01]  /*9bc0*/  F2FP.BF16.F32.PACK_AB R79, R15, R13 ;  /* 0x0000000d0f4f723e */ /* 0x000fe200000010ff */
[----:B------:R-:W-:Y:S01]  /*9bd0*/  FADD.FTZ R9, R8, R9 ;  /* 0x0000000908097221 */ /* 0x000fe20000010000 */
[----:B------:R-:W-:Y:S01]  /*9be0*/  FFMA.FTZ R13, R93, UR4, -R134 ;  /* 0x000000045d0d7c23 */ /* 0x000fe20008010886 */
[----:B------:R-:W-:Y:S01]  /*9bf0*/  FADD.FTZ R10, R11, R10 ;  /* 0x0000000a0b0a7221 */ /* 0x000fe20000010000 */
[----:B------:R-:W-:Y:S01]  /*9c00*/  FFMA.FTZ R15, R101, UR4, -R134 ;  /* 0x00000004650f7c23 */ /* 0x000fe20008010886 */
[----:B------:R-:W-:Y:S01]  /*9c10*/  FADD.FTZ R8, R136, R9 ;  /* 0x0000000988087221 */ /* 0x000fe20000010000 */
[----:B------:R1:W-:Y:S01]  /*9c20*/  STSM.16.M88.4 [R2+0x24300], R76 ;  /* 0x0243004c02007844 */ /* 0x0003e20000000200 */
[----:B------:R-:W-:Y:S01]  /*9c30*/  FADD.FTZ R93, R129, R10 ;  /* 0x0000000a815d7221 */ /* 0x000fe20000010000 */
[----:B------:R-:W2:Y:S01]  /*9c40*/  MUFU.EX2 R3, R3 ;  /* 0x0000000300037308 */ /* 0x000ea20000000800 */
[----:B------:R-:W-:Y:S01]  /*9c50*/  FADD.FTZ R8, R141, R8 ;  /* 0x000000088d087221 */ /* 0x000fe20000010000 */
[--C-:B------:R-:W-:Y:S01]  /*9c60*/  FFMA.FTZ R97, R92, UR4, -R134.reuse ;  /* 0x000000045c617c23 */ /* 0x100fe20008010886 */
[----:B------:R-:W-:Y:S01]  /*9c70*/  FADD.FTZ R93, R128, R93 ;  /* 0x0000005d805d7221 */ /* 0x000fe20000010000 */
[----:B------:R-:W-:Y:S01]  /*9c80*/  FFMA.FTZ R134, R140, UR4, -R134 ;  /* 0x000000048c867c23 */ /* 0x000fe20008010886 */
[----:B------:R-:W-:Y:S01]  /*9c90*/  FADD.FTZ R9, R131, R8 ;  /* 0x0000000883097221 */ /* 0x000fe20000010000 */
[-C--:B------:R-:W-:Y:S01]  /*9ca0*/  FMUL.FTZ R24, R24, R5.reuse ;  /* 0x0000000518187220 */ /* 0x080fe20000410000 */
[----:B------:R-:W-:Y:S01]  /*9cb0*/  FADD.FTZ R8, R122, R93 ;  /* 0x0000005d7a087221 */ /* 0x000fe20000010000 */
[----:B------:R-:W3:Y:S01]  /*9cc0*/  MUFU.EX2 R7, R7 ;  /* 0x0000000700077308 */ /* 0x000ee20000000800 */
[----:B------:R-:W-:Y:S01]  /*9cd0*/  FADD.FTZ R9, R130, R9 ;  /* 0x0000000982097221 */ /* 0x000fe20000010000 */
[-C--:B------:R-:W-:Y:S01]  /*9ce0*/  FMUL.FTZ R25, R25, R5.reuse ;  /* 0x0000000519197220 */ /* 0x080fe20000410000 */
[C---:B------:R-:W-:Y:S01]  /*9cf0*/  FADD.FTZ R101, R121.reuse, R8 ;  /* 0x0000000879657221 */ /* 0x040fe20000010000 */
[----:B------:R-:W-:Y:S01]  /*9d00*/  F2FP.BF16.F32.PACK_AB R121, R121, R122 ;  /* 0x0000007a7979723e */ /* 0x000fe200000010ff */
[----:B------:R-:W-:Y:S01]  /*9d10*/  FADD.FTZ R9, R120, R9 ;  /* 0x0000000978097221 */ /* 0x000fe20000010000 */
[----:B------:R-:W-:Y:S01]  /*9d20*/  F2FP.BF16.F32.PACK_AB R122, R123, R98 ;  /* 0x000000627b7a723e */ /* 0x000fe200000010ff */
[----:B------:R-:W-:Y:S01]  /*9d30*/  FADD.FTZ R10, R124, R101 ;  /* 0x000000657c0a7221 */ /* 0x000fe20000010000 */
[----:B------:R-:W4:Y:S01]  /*9d40*/  MUFU.EX2 R15, R15 ;  /* 0x0000000f000f7308 */ /* 0x000f220000000800 */
[C---:B------:R-:W-:Y:S01]  /*9d50*/  FADD.FTZ R9, R132.reuse, R9 ;  /* 0x0000000984097221 */ /* 0x040fe20000010000 */
[----:B------:R-:W-:Y:S01]  /*9d60*/  F2FP.BF16.F32.PACK_AB R120, R132, R120 ;  /* 0x000000788478723e */ /* 0x000fe200000010ff */
[----:B------:R-:W-:Y:S01]  /*9d70*/  FADD.FTZ R101, R113, R10 ;  /* 0x0000000a71657221 */ /* 0x000fe20000010000 */
[-C--:B------:R-:W-:Y:S01]  /*9d80*/  FMUL.FTZ R28, R28, R5.reuse ;  /* 0x000000051c1c7220 */ /* 0x080fe20000410000 */
[----:B------:R-:W-:Y:S01]  /*9d90*/  FADD.FTZ R8, R98, R9 ;  /* 0x0000000962087221 */ /* 0x000fe20000010000 */
[----:B------:R-:W-:Y:S01]  /*9da0*/  FMUL.FTZ R29, R29, R5 ;  /* 0x000000051d1d7220 */ /* 0x000fe20000410000 */
[----:B------:R-:W-:Y:S01]  /*9db0*/  FADD.FTZ R104, R114, R101 ;  /* 0x0000006572687221 */ /* 0x000fe20000010000 */
[----:B------:R5:W-:Y:S01]  /*9dc0*/  MUFU.EX2 R92, R106 ;  /* 0x0000006a005c7308 */ /* 0x000be20000000800 */
[----:B------:R-:W-:Y:S01]  /*9dd0*/  FADD.FTZ R9, R123, R8 ;  /* 0x000000087b097221 */ /* 0x000fe20000010000 */
[----:B------:R-:W-:Y:S01]  /*9de0*/  F2FP.BF16.F32.PACK_AB R8, R141, R136 ;  /* 0x000000888d08723e */ /* 0x000fe200000010ff */
[----:B------:R-:W-:Y:S01]  /*9df0*/  FADD.FTZ R101, R105, R104 ;  /* 0x0000006869657221 */ /* 0x000fe20000010000 */
[----:B------:R-:W-:Y:S01]  /*9e00*/  F2FP.BF16.F32.PACK_AB R123, R113, R124 ;  /* 0x0000007c717b723e */ /* 0x000fe200000010ff */
[----:B------:R-:W-:Y:S01]  /*9e10*/  FADD.FTZ R10, R20, R9 ;  /* 0x00000009140a7221 */ /* 0x000fe20000010000 */
[----:B------:R-:W-:Y:S01]  /*9e20*/  F2FP.BF16.F32.PACK_AB R9, R11, R21 ;  /* 0x000000150b09723e */ /* 0x000fe200000010ff */
[----:B------:R-:W-:Y:S01]  /*9e30*/  FADD.FTZ R101, R108, R101 ;  /* 0x000000656c657221 */ /* 0x000fe20000010000 */
[----:B------:R0:W-:Y:S01]  /*9e40*/  MUFU.EX2 R21, R13 ;  /* 0x0000000d00157308 */ /* 0x0001e20000000800 */
[----:B------:R-:W-:Y:S01]  /*9e50*/  FADD.FTZ R11, R125, R10 ;  /* 0x0000000a7d0b7221 */ /* 0x000fe20000010000 */
[----:B-----5:R-:W-:Y:S01]  /*9e60*/  F2FP.BF16.F32.PACK_AB R106, R112, R14 ;  /* 0x0000000e706a723e */ /* 0x020fe200000010ff */
[----:B-1----:R-:W-:Y:S01]  /*9e70*/  FADD.FTZ R76, R96, R101 ;  /* 0x00000065604c7221 */ /* 0x002fe20000010000 */
[----:B------:R-:W-:Y:S01]  /*9e80*/  F2FP.BF16.F32.PACK_AB R10, R130, R131 ;  /* 0x00000083820a723e */ /* 0x000fe200000010ff */
[----:B------:R-:W-:Y:S01]  /*9e90*/  FADD.FTZ R77, R14, R11 ;  /* 0x0000000b0e4d7221 */ /* 0x000fe20000010000 */
[----:B------:R-:W-:Y:S01]  /*9ea0*/  F2FP.BF16.F32.PACK_AB R11, R128, R129 ;  /* 0x00000081800b723e */ /* 0x000fe200000010ff */
[-C--:B------:R-:W-:Y:S01]  /*9eb0*/  FMUL.FTZ R32, R32, R5.reuse ;  /* 0x0000000520207220 */ /* 0x080fe20000410000 */
[----:B------:R-:W-:Y:S01]  /*9ec0*/  MUFU.EX2 R90, R90 ;  /* 0x0000005a005a7308 */ /* 0x000fe20000000800 */
[----:B------:R-:W-:Y:S01]  /*9ed0*/  FADD.FTZ R77, R112, R77 ;  /* 0x0000004d704d7221 */ /* 0x000fe20000010000 */
[----:B0-----:R-:W-:Y:S01]  /*9ee0*/  FADD.FTZ R13, R91, R76 ;  /* 0x0000004c5b0d7221 */ /* 0x001fe20000010000 */
[----:B------:R0:W-:Y:S01]  /*9ef0*/  STSM.16.M88.4 [R2+0x25b00], R8 ;  /* 0x025b000802007844 */ /* 0x0001e20000000200 */
[----:B------:R-:W-:Y:S01]  /*9f00*/  F2FP.BF16.F32.PACK_AB R105, R105, R114 ;  /* 0x000000726969723e */ /* 0x000fe200000010ff */
[----:B------:R-:W-:Y:S01]  /*9f10*/  FADD.FTZ R104, R12, R77 ;  /* 0x0000004d0c687221 */ /* 0x000fe20000010000 */
[-C--:B------:R-:W-:Y:S01]  /*9f20*/  FMUL.FTZ R33, R33, R5.reuse ;  /* 0x0000000521217220 */ /* 0x080fe20000410000 */
[----:B------:R-:W-:Y:S01]  /*9f30*/  STSM.16.M88.4 [R2+0x27300], R120 ;  /* 0x0273007802007844 */ /* 0x000fe20000000200 */
[----:B------:R1:W5:Y:S01]  /*9f40*/  MUFU.EX2 R93, R107 ;  /* 0x0000006b005d7308 */ /* 0x0003620000000800 */
[----:B------:R-:W-:Y:S01]  /*9f50*/  FADD.FTZ R77, R115, R104 ;  /* 0x00000068734d7221 */ /* 0x000fe20000010000 */
[----:B------:R-:W-:Y:S01]  /*9f60*/  F2FP.BF16.F32.PACK_AB R104, R125, R20 ;  /* 0x000000147d68723e */ /* 0x000fe200000010ff */
[----:B------:R-:W-:Y:S01]  /*9f70*/  FADD.FTZ R20, R88, R13 ;  /* 0x0000000d58147221 */ /* 0x000fe20000010000 */
[-C--:B------:R-:W-:Y:S01]  /*9f80*/  FMUL.FTZ R36, R36, R5.reuse ;  /* 0x0000000524247220 */ /* 0x080fe20000410000 */
[----:B------:R-:W-:Y:S01]  /*9f90*/  FADD.FTZ R76, R116, R77 ;  /* 0x0000004d744c7221 */ /* 0x000fe20000010000 */
[----:B------:R-:W-:Y:S01]  /*9fa0*/  FMUL.FTZ R37, R37, R5 ;  /* 0x0000000525257220 */ /* 0x000fe20000410000 */
[----:B------:R-:W-:Y:S01]  /*9fb0*/  FADD.FTZ R13, R89, R20 ;  /* 0x00000014590d7221 */ /* 0x000fe20000010000 */
[----:B------:R-:W5:Y:S01]  /*9fc0*/  MUFU.EX2 R94, R94 ;  /* 0x0000005e005e7308 */ /* 0x000f620000000800 */
[----:B------:R-:W-:Y:S01]  /*9fd0*/  FADD.FTZ R77, R109, R76 ;  /* 0x0000004c6d4d7221 */ /* 0x000fe20000010000 */
[----:B-1----:R-:W-:Y:S01]  /*9fe0*/  F2FP.BF16.F32.PACK_AB R107, R96, R108 ;  /* 0x0000006c606b723e */ /* 0x002fe200000010ff */
[----:B------:R-:W-:Y:S01]  /*9ff0*/  FADD.FTZ R14, R80, R13 ;  /* 0x0000000d500e7221 */ /* 0x000fe20000010000 */
[----:B0-----:R-:W-:Y:S01]  /*a000*/  F2FP.BF16.F32.PACK_AB R8, R115, R12 ;  /* 0x0000000c7308723e */ /* 0x001fe200000010ff */
[----:B------:R-:W-:Y:S01]  /*a010*/  FADD.FTZ R20, R0, R77 ;  /* 0x0000004d00147221 */ /* 0x000fe20000010000 */
[----:B--2---:R-:W-:Y:S01]  /*a020*/  F2FP.BF16.F32.PACK_AB R12, R3, R0 ;  /* 0x00000000030c723e */ /* 0x004fe200000010ff */
[----:B------:R-:W-:Y:S01]  /*a030*/  FADD.FTZ R13, R81, R14 ;  /* 0x0000000e510d7221 */ /* 0x000fe20000010000 */
[----:B------:R-:W0:Y:S01]  /*a040*/  MUFU.EX2 R78, R97 ;  /* 0x00000061004e7308 */ /* 0x000e220000000800 */
[----:B------:R-:W-:Y:S01]  /*a050*/  FADD.FTZ R14, R3, R20 ;  /* 0x00000014030e7221 */ /* 0x000fe20000010000 */
[----:B------:R-:W-:Y:S01]  /*a060*/  F2FP.BF16.F32.PACK_AB R9, R88, R91 ;  /* 0x0000005b5809723e */ /* 0x000fe200000010ff */
[----:B------:R-:W-:Y:S01]  /*a070*/  FADD.FTZ R76, R84, R13 ;  /* 0x0000000d544c7221 */ /* 0x000fe20000010000 */
[----:B------:R-:W-:Y:S01]  /*a080*/  F2FP.BF16.F32.PACK_AB R10, R109, R116 ;  /* 0x000000746d0a723e */ /* 0x000fe200000010ff */
[----:B---3--:R-:W-:Y:S01]  /*a090*/  FADD.FTZ R14, R7, R14 ;  /* 0x0000000e070e7221 */ /* 0x008fe20000010000 */
[----:B------:R-:W-:Y:S01]  /*a0a0*/  STSM.16.M88.4 [R2+0x28b00], R104 ;  /* 0x028b006802007844 */ /* 0x000fe20000000200 */
[----:B------:R-:W-:Y:S01]  /*a0b0*/  FADD.FTZ R76, R73, R76 ;  /* 0x0000004c494c7221 */ /* 0x000fe20000010000 */
[----:B------:R-:W1:Y:S01]  /*a0c0*/  MUFU.EX2 R82, R82 ;  /* 0x0000005200527308 */ /* 0x000e620000000800 */
[----:B----4-:R-:W-:Y:S01]  /*a0d0*/  FADD.FTZ R11, R15, R14 ;  /* 0x0000000e0f0b7221 */ /* 0x010fe20000010000 */
[----:B------:R-:W-:Y:S01]  /*a0e0*/  FMUL.FTZ R40, R40, R5 ;  /* 0x0000000528287220 */ /* 0x000fe20000410000 */
[----:B------:R-:W-:Y:S01]  /*a0f0*/  FADD.FTZ R13, R85, R76 ;  /* 0x0000004c550d7221 */ /* 0x000fe20000010000 */
[C---:B-----5:R-:W-:Y:S01]  /*a100*/  F2FP.BF16.F32.PACK_AB R76, R93.reuse, R92 ;  /* 0x0000005c5d4c723e */ /* 0x060fe200000010ff */
[----:B------:R-:W-:Y:S01]  /*a110*/  FADD.FTZ R14, R92, R11 ;  /* 0x0000000b5c0e7221 */ /* 0x000fe20000010000 */
[----:B------:R-:W-:Y:S01]  /*a120*/  F2FP.BF16.F32.PACK_AB R11, R80, R89 ;  /* 0x00000059500b723e */ /* 0x000fe200000010ff */
[----:B------:R-:W-:Y:S01]  /*a130*/  FADD.FTZ R77, R90, R13 ;  /* 0x0000000d5a4d7221 */ /* 0x000fe20000010000 */
[----:B------:R-:W2:Y:S01]  /*a140*/  MUFU.EX2 R86, R86 ;  /* 0x0000005600567308 */ /* 0x000ea20000000800 */
[----:B------:R-:W-:Y:S01]  /*a150*/  FADD.FTZ R3, R93, R14 ;  /* 0x0000000e5d037221 */ /* 0x000fe20000010000 */
[----:B------:R-:W-:Y:S01]  /*a160*/  F2FP.BF16.F32.PACK_AB R13, R84, R81 ;  /* 0x00000051540d723e */ /* 0x000fe200000010ff */
[----:B------:R-:W-:Y:S01]  /*a170*/  FADD.FTZ R77, R94, R77 ;  /* 0x0000004d5e4d7221 */ /* 0x000fe20000010000 */
[----:B------:R-:W-:Y:S01]  /*a180*/  F2FP.BF16.F32.PACK_AB R14, R15, R7 ;  /* 0x000000070f0e723e */ /* 0x000fe200000010ff */
[----:B0-----:R-:W-:Y:S01]  /*a190*/  FADD.FTZ R0, R78, R3 ;  /* 0x000000034e007221 */ /* 0x001fe20000010000 */
[----:B------:R-:W-:Y:S01]  /*a1a0*/  F2FP.BF16.F32.PACK_AB R15, R85, R73 ;  /* 0x00000049550f723e */ /* 0x000fe200000010ff */
[----:B------:R0:W-:Y:S01]  /*a1b0*/  STSM.16.M88.4 [R2+0x2a300], R8 ;  /* 0x02a3000802007844 */ /* 0x0001e20000000200 */
[----:B------:R-:W3:Y:S01]  /*a1c0*/  MUFU.EX2 R75, R75 ;  /* 0x0000004b004b7308 */ /* 0x000ee20000000800 */
[----:B-1----:R-:W-:Y:S01]  /*a1d0*/  FADD.FTZ R77, R82, R77 ;  /* 0x0000004d524d7221 */ /* 0x002fe20000010000 */
[C---:B------:R-:W-:Y:S01]  /*a1e0*/  FADD.FTZ R3, R21.reuse, R0 ;  /* 0x0000000015037221 */ /* 0x040fe20000010000 */
[----:B------:R-:W-:Y:S01]  /*a1f0*/  F2FP.BF16.F32.PACK_AB R78, R21, R78 ;  /* 0x0000004e154e723e */ /* 0x000fe200000010ff */
[----:B------:R1:W-:Y:S01]  /*a200*/  STSM.16.M88.4 [R2+0x2bb00], R12 ;  /* 0x02bb000c02007844 */ /* 0x0003e20000000200 */
[-C--:B------:R-:W-:Y:S01]  /*a210*/  FMUL.FTZ R41, R41, R5.reuse ;  /* 0x0000000529297220 */ /* 0x080fe20000410000 */
[-C--:B------:R-:W-:Y:S01]  /*a220*/  FMUL.FTZ R44, R44, R5.reuse ;  /* 0x000000052c2c7220 */ /* 0x080fe20000410000 */
[-C--:B------:R-:W-:Y:S01]  /*a230*/  FMUL.FTZ R45, R45, R5.reuse ;  /* 0x000000052d2d7220 */ /* 0x080fe20000410000 */
[----:B------:R-:W4:Y:S01]  /*a240*/  MUFU.EX2 R110, R110 ;  /* 0x0000006e006e7308 */ /* 0x000f220000000800 */
[----:B--2---:R-:W-:Y:S01]  /*a250*/  FADD.FTZ R0, R86, R77 ;  /* 0x0000004d56007221 */ /* 0x004fe20000010000 */
[----:B------:R-:W-:Y:S01]  /*a260*/  F2FP.BF16.F32.PACK_AB R77, R94, R90 ;  /* 0x0000005a5e4d723e */ /* 0x000fe200000010ff */
[-C--:B------:R-:W-:Y:S01]  /*a270*/  FMUL.FTZ R48, R48, R5.reuse ;  /* 0x0000000530307220 */ /* 0x080fe20000410000 */
[----:B------:R-:W-:Y:S01]  /*a280*/  F2FP.BF16.F32.PACK_AB R79, R86, R82 ;  /* 0x00000052564f723e */ /* 0x000fe200000010ff */
[-C--:B------:R-:W-:Y:S01]  /*a290*/  FMUL.FTZ R49, R49, R5.reuse ;  /* 0x0000000531317220 */ /* 0x080fe20000410000 */
[-C--:B------:R-:W-:Y:S01]  /*a2a0*/  FMUL.FTZ R52, R52, R5.reuse ;  /* 0x0000000534347220 */ /* 0x080fe20000410000 */
[-C--:B------:R-:W-:Y:S01]  /*a2b0*/  FMUL.FTZ R53, R53, R5.reuse ;  /* 0x0000000535357220 */ /* 0x080fe20000410000 */
[----:B------:R-:W2:Y:S01]  /*a2c0*/  MUFU.EX2 R99, R99 ;  /* 0x0000006300637308 */ /* 0x000ea20000000800 */
[----:B---3--:R-:W-:Y:S01]  /*a2d0*/  FADD.FTZ R0, R75, R0 ;  /* 0x000000004b007221 */ /* 0x008fe20000010000 */
[----:B------:R1:W-:Y:S01]  /*a2e0*/  STSM.16.M88.4 [R2+0x2d300], R76 ;  /* 0x02d3004c02007844 */ /* 0x0003e20000000200 */
[-C--:B------:R-:W-:Y:S01]  /*a2f0*/  FMUL.FTZ R56, R56, R5.reuse ;  /* 0x0000000538387220 */ /* 0x080fe20000410000 */
[-C--:B------:R-:W-:Y:S01]  /*a300*/  FMUL.FTZ R57, R57, R5.reuse ;  /* 0x0000000539397220 */ /* 0x080fe20000410000 */
[-C--:B------:R-:W-:Y:S01]  /*a310*/  FMUL.FTZ R60, R60, R5.reuse ;  /* 0x000000053c3c7220 */ /* 0x080fe20000410000 */
[-C--:B------:R-:W-:Y:S01]  /*a320*/  FMUL.FTZ R61, R61, R5.reuse ;  /* 0x000000053d3d7220 */ /* 0x080fe20000410000 */
[-C--:B------:R-:W-:Y:S01]  /*a330*/  FMUL.FTZ R64, R64, R5.reuse ;  /* 0x0000000540407220 */ /* 0x080fe20000410000 */
[----:B------:R-:W3:Y:S01]  /*a340*/  MUFU.EX2 R102, R102 ;  /* 0x0000006600667308 */ /* 0x000ee20000000800 */
[----:B----4-:R-:W-:Y:S01]  /*a350*/  FADD.FTZ R80, R110, R3 ;  /* 0x000000036e507221 */ /* 0x010fe20000010000 */
[-C--:B------:R-:W-:Y:S01]  /*a360*/  FMUL.FTZ R65, R65, R5.reuse ;  /* 0x0000000541417220 */ /* 0x080fe20000410000 */
[-C--:B------:R-:W-:Y:S01]  /*a370*/  FMUL.FTZ R68, R68, R5.reuse ;  /* 0x0000000544447220 */ /* 0x080fe20000410000 */
[----:B------:R-:W-:Y:S01]  /*a380*/  FMUL.FTZ R69, R69, R5 ;  /* 0x0000000545457220 */ /* 0x000fe20000410000 */
[-C--:B------:R-:W-:Y:S01]  /*a390*/  FMUL.FTZ R51, R51, R4.reuse ;  /* 0x0000000433337220 */ /* 0x080fe20000410000 */
[-C--:B------:R-:W-:Y:S01]  /*a3a0*/  FMUL.FTZ R54, R54, R4.reuse ;  /* 0x0000000436367220 */ /* 0x080fe20000410000 */
[-C--:B------:R-:W-:Y:S01]  /*a3b0*/  FMUL.FTZ R55, R55, R4.reuse ;  /* 0x0000000437377220 */ /* 0x080fe20000410000 */
[----:B------:R-:W4:Y:S01]  /*a3c0*/  MUFU.EX2 R111, R111 ;  /* 0x0000006f006f7308 */ /* 0x000f220000000800 */
        /* <DEDUP_REMOVED lines=11> */
[----:B------:R-:W-:Y:S01]  /*a480*/  FMUL.FTZ R71, R71, R4 ;  /* 0x0000000447477220 */ /* 0x000fe20000410000 */
[----:B------:R-:W-:-:S02]  /*a490*/  IMAD.MOV.U32 R5, RZ, RZ, R72 ;  /* 0x000000ffff057224 */ /* 0x000fc400078e0048 */
[----:B------:R-:W-:Y:S01]  /*a4a0*/  IMAD.MOV.U32 R4, RZ, RZ, R74 ;  /* 0x000000ffff047224 */ /* 0x000fe200078e004a */
[----:B------:R-:W3:Y:S01]  /*a4b0*/  MUFU.EX2 R119, R119 ;  /* 0x0000007700777308 */ /* 0x000ee20000000800 */
[----:B----4-:R-:W-:-:S07]  /*a4c0*/  FADD.FTZ R80, R111, R80 ;  /* 0x000000506f507221 */ /* 0x010fce0000010000 */
[----:B------:R-:W4:Y:S01]  /*a4d0*/  MUFU.EX2 R20, R137 ;  /* 0x0000008900147308 */ /* 0x000f220000000800 */
[C---:B--2---:R-:W-:Y:S01]  /*a4e0*/  FADD.FTZ R0, R83.reuse, R0 ;  /* 0x0000000053007221 */ /* 0x044fe20000010000 */
[----:B------:R-:W-:-:S06]  /*a4f0*/  F2FP.BF16.F32.PACK_AB R83, R83, R102 ;  /* 0x000000665353723e */ /* 0x000fcc00000010ff */
[----:B------:R-:W2:Y:S01]  /*a500*/  MUFU.EX2 R95, R95 ;  /* 0x0000005f005f7308 */ /* 0x000ea20000000800 */
[----:B---3--:R-:W-:Y:S01]  /*a510*/  FADD.FTZ R7, R119, R80 ;  /* 0x0000005077077221 */ /* 0x008fe20000010000 */
[----:B------:R-:W-:-:S06]  /*a520*/  F2FP.BF16.F32.PACK_AB R80, R111, R110 ;  /* 0x0000006e6f50723e */ /* 0x000fcc00000010ff */
[----:B------:R-:W0:Y:S01]  /*a530*/  MUFU.EX2 R100, R100 ;  /* 0x0000006400647308 */ /* 0x000e220000000800 */
[C---:B----4-:R-:W-:Y:S01]  /*a540*/  F2FP.BF16.F32.PACK_AB R82, R20.reuse, R119 ;  /* 0x000000771452723e */ /* 0x050fe200000010ff */
[----:B------:R-:W-:-:S04]  /*a550*/  FADD.FTZ R7, R20, R7 ;  /* 0x0000000714077221 */ /* 0x000fc80000010000 */
[----:B------:R1:W-:Y:S02]  /*a560*/  STSM.16.M88.4 [R2+0x2eb00], R80 ;  /* 0x02eb005002007844 */ /* 0x0003e40000000200 */
[----:B------:R-:W3:Y:S01]  /*a570*/  MUFU.EX2 R103, R103 ;  /* 0x0000006700677308 */ /* 0x000ee20000000800 */
[----:B--2---:R-:W-:-:S07]  /*a580*/  FADD.FTZ R3, R95, R0 ;  /* 0x000000005f037221 */ /* 0x004fce0000010000 */
[----:B------:R-:W2:Y:S01]  /*a590*/  MUFU.EX2 R87, R87 ;  /* 0x0000005700577308 */ /* 0x000ea20000000800 */
[C---:B0-----:R-:W-:Y:S01]  /*a5a0*/  F2FP.BF16.F32.PACK_AB R9, R100.reuse, R95 ;  /* 0x0000005f6409723e */ /* 0x041fe200000010ff */
[----:B------:R-:W-:-:S06]  /*a5b0*/  FADD.FTZ R0, R100, R3 ;  /* 0x0000000364007221 */ /* 0x000fcc0000010000 */
[----:B------:R-:W0:Y:S01]  /*a5c0*/  MUFU.EX2 R88, R135 ;  /* 0x0000008700587308 */ /* 0x000e220000000800 */
[----:B---3--:R-:W-:-:S07]  /*a5d0*/  FADD.FTZ R0, R103, R0 ;  /* 0x0000000067007221 */ /* 0x008fce0000010000 */
[----:B------:R-:W3:Y:S01]  /*a5e0*/  MUFU.EX2 R138, R138 ;  /* 0x0000008a008a7308 */ /* 0x000ee20000000800 */
[C---:B--2---:R-:W-:Y:S01]  /*a5f0*/  F2FP.BF16.F32.PACK_AB R11, R87.reuse, R103 ;  /* 0x00000067570b723e */ /* 0x044fe200000010ff */
[----:B------:R-:W-:-:S06]  /*a600*/  FADD.FTZ R0, R87, R0 ;  /* 0x0000000057007221 */ /* 0x000fcc0000010000 */
[----:B------:R-:W2:Y:S01]  /*a610*/  MUFU.EX2 R84, R139 ;  /* 0x0000008b00547308 */ /* 0x000ea20000000800 */
[----:B0-----:R-:W-:-:S07]  /*a620*/  FADD.FTZ R7, R88, R7 ;  /* 0x0000000758077221 */ /* 0x001fce0000010000 */
[----:B------:R-:W0:Y:S01]  /*a630*/  MUFU.EX2 R134, R134 ;  /* 0x0000008600867308 */ /* 0x000e220000000800 */
[C---:B---3--:R-:W-:Y:S01]  /*a640*/  F2FP.BF16.F32.PACK_AB R8, R138.reuse, R88 ;  /* 0x000000588a08723e */ /* 0x048fe200000010ff */
[----:B------:R-:W-:-:S04]  /*a650*/  FADD.FTZ R7, R138, R7 ;  /* 0x000000078a077221 */ /* 0x000fc80000010000 */
[----:B--2---:R-:W-:Y:S01]  /*a660*/  FADD.FTZ R7, R84, R7 ;  /* 0x0000000754077221 */ /* 0x004fe20000010000 */
[----:B0-----:R-:W-:-:S03]  /*a670*/  F2FP.BF16.F32.PACK_AB R10, R134, R84 ;  /* 0x00000054860a723e */ /* 0x001fc600000010ff */
[----:B------:R-:W-:Y:S02]  /*a680*/  FADD.FTZ R3, R134, R7 ;  /* 0x0000000786037221 */ /* 0x000fe40000010000 */
        /* <DEDUP_REMOVED lines=9> */
[----:B------:R-:W-:-:S05]  /*a720*/  UMOV UR38, UR10 ;  /* 0x0000000a00267c82 */ /* 0x000fca0008000000 */
.L_x_11794:
[----:B------:R-:W-:-:S13]  /*a730*/  ISETP.LE.AND P2, PT, RZ, UR38, PT ;  /* 0x00000026ff007c0c */ /* 0x000fda000bf43270 */
[----:B------:R-:W-:Y:S05]  /*a740*/  @!P2 BRA `(.L_x_11804) ;  /* 0x000000400020a947 */ /* 0x000fea0003800000 */
[----:B------:R-:W-:Y:S01]  /*a750*/  IMAD.MOV.U32 R5, RZ, RZ, R72 ;  /* 0x000000ffff057224 */ /* 0x000fe200078e0048 */
[----:B------:R-:W-:Y:S01]  /*a760*/  UMOV UR39, UR60 ;  /* 0x0000003c00277c82 */ /* 0x000fe20008000000 */
[----:B------:R-:W-:Y:S01]  /*a770*/  IMAD.MOV.U32 R4, RZ, RZ, R74 ;  /* 0x000000ffff047224 */ /* 0x000fe200078e004a */
[----:B------:R-:W-:Y:S01]  /*a780*/  UMOV UR7, UR36 ;  /* 0x0000002400077c82 */ /* 0x000fe20008000000 */
[----:B------:R-:W-:-:S05]  /*a790*/  ULDC UR5, c[0x0][0x9d8] ;  /* 0x0002760000057ab9 */ /* 0x000fca0000000800 */
.L_x_11813:
[----:B------:R-:W-:Y:S01]  /*a7a0*/  R2UR UR4, R16 ;  /* 0x00000000100472ca */ /* 0x000fe200000e0000 */
[----:B------:R-:W-:-:S04]  /*a7b0*/  UIADD3 UR36, UR7, 0x1, URZ ;  /* 0x0000000107247890 */ /* 0x000fc8000fffe03f */
[----:B------:R-:W-:-:S04]  /*a7c0*/  UISETP.NE.AND UP0, UPT, UR36, 0x2, UPT ;  /* 0x000000022400788c */ /* 0x000fc8000bf05270 */
[----:B------:R-:W-:Y:S02]  /*a7d0*/  USEL UR60, URZ, 0x1, UP0 ;  /* 0x000000013f3c7887 */ /* 0x000fe40008000000 */
[----:B------:R-:W-:Y:S02]  /*a7e0*/  USEL UR36, UR36, URZ, UP0 ;  /* 0x0000003f24247287 */ /* 0x000fe40008000000 */
[----:B------:R-:W-:Y:S01]  /*a7f0*/  ISETP.NE.AND P3, PT, RZ, UR4, PT ;  /* 0x00000004ff007c0c */ /* 0x000fe2000bf65270 */
[----:B------:R-:W-:-:S12]  /*a800*/  ULOP3.LUT UR60, UR39, UR60, URZ, 0x3c, !UPT ;  /* 0x0000003c273c7292 */ /* 0x000fd8000f8e3c3f */
[----:B0-----:R-:W-:Y:S05]  /*a810*/  @P3 BRA `(.L_x_11805) ;  /* 0x00000000002c3947 */ /* 0x001fea0003800000 */
[----:B------:R-:W-:Y:S05]  /*a820*/  @!P0 BRA `(.L_x_11806) ;  /* 0x0000000000048947 */ /* 0x000fea0003800000 */
[----:B------:R-:W-:Y:S01]  /*a830*/  BPT.TRAP 0x1 ;  /* 0x000000040000795c */ /* 0x000fe20000300000 */
.L_x_11806:
[----:B------:R-:W-:Y:S01]  /*a840*/  ULEA UR4, UR36, UR37, 0x3 ;  /* 0x0000002524047291 */ /* 0x000fe2000f8e183f */
[----:B------:R-:W-:-:S05]  /*a850*/  IMAD.U32 R6, RZ, RZ, UR60 ;  /* 0x0000003cff067e24 */ /* 0x000fca000f8e00ff */
[----:B------:R-:W-:-:S04]  /*a860*/  SHF.L.U32 R6, R6, 0x1f, RZ ;  /* 0x0000001f06067819 */ /* 0x000fc800000006ff */
[----:B------:R0:W2:Y:S01]  /*a870*/  SYNCS.PHASECHK.TRANS64.TRYWAIT P2, [UR4+0x31c30], R6 ;  /* 0x031c3006ff0075a7 */ /* 0x0000a20008040144 */
[----:B------:R-:W-:Y:S05]  /*a880*/  @!P0 BRA `(.L_x_11807) ;  /* 0x0000000000048947 */ /* 0x000fea0003800000 */
[----:B------:R-:W-:Y:S01]  /*a890*/  BPT.TRAP 0x1 ;  /* 0x000000040000795c */ /* 0x000fe20000300000 */
.L_x_11807:
[----:B--2---:R-:W-:Y:S05]  /*a8a0*/  @P2 BRA `(.L_x_11805) ;  /* 0x0000000000082947 */ /* 0x004fea0003800000 */
[----:B------:R-:W2:Y:S02]  /*a8b0*/  SYNCS.PHASECHK.TRANS64.TRYWAIT P2, [UR4+0x31c30], R6 ;  /* 0x031c3006ff0075a7 */ /* 0x000ea40008040144 */
[----:B--2---:R-:W-:Y:S05]  /*a8c0*/  @!P2 BRA `(.L_x_11808) ;  /* 0x000000ac00c8a947 */ /* 0x004fea0003800000 */
.L_x_11805:
[----:B--2---:R-:W2:Y:S01]  /*a8d0*/  S2R R7, SR_TID.X ;  /* 0x0000000000077919 */ /* 0x004ea20000002100 */
        /* <DEDUP_REMOVED lines=24> */
[----:B--2---:R-:W-:Y:S01]  /*aa60*/  SHF.R.U32.HI R7, RZ, 0x7, R7 ;  /* 0x00000007ff077819 */ /* 0x004fe20000011607 */
        /* <DEDUP_REMOVED lines=62> */
[----:B-1----:R-:W-:-:S06]  /*ae50*/  WARPGROUP.ARRIVE ;  /* 0x00000000000079c5 */ /* 0x002fcc0000000000 */
        /* <DEDUP_REMOVED lines=267> */
.L_x_11810:
[----:B------:R-:W-:Y:S01]  /*bf10*/  ULEA UR4, UR7, UR37, 0x3 ;  /* 0x0000002507047291 */ /* 0x000fe2000f8e183f */
[----:B------:R-:W-:-:S05]  /*bf20*/  IMAD.U32 R6, RZ, RZ, UR39 ;  /* 0x00000027ff067e24 */ /* 0x000fca000f8e00ff */
[----:B------:R-:W-:-:S04]  /*bf30*/  SHF.L.U32 R6, R6, 0x1f, RZ ;  /* 0x0000001f06067819 */ /* 0x000fc800000006ff */
[----:B------:R0:W1:Y:S01]  /*bf40*/  SYNCS.PHASECHK.TRANS64.TRYWAIT P2, [UR4+0x31c50], R6 ;  /* 0x031c5006ff0075a7 */ /* 0x0000620008040144 */
[----:B------:R-:W-:Y:S05]  /*bf50*/  @!P0 BRA `(.L_x_11811) ;  /* 0x0000000000048947 */ /* 0x000fea0003800000 */
[----:B------:R-:W-:Y:S01]  /*bf60*/  BPT.TRAP 0x1 ;  /* 0x000000040000795c */ /* 0x000fe20000300000 */
.L_x_11811:
[----:B-1----:R-:W-:Y:S05]  /*bf70*/  @P2 BRA `(.L_x_11809) ;  /* 0x0000000000082947 */ /* 0x002fea0003800000 */
[----:B------:R-:W1:Y:S02]  /*bf80*/  SYNCS.PHASECHK.TRANS64.TRYWAIT P2, [UR4+0x31c50], R6 ;  /* 0x031c5006ff0075a7 */ /* 0x000e640008040144 */
[----:B-1----:R-:W-:Y:S05]  /*bf90*/  @!P2 BRA `(.L_x_11812) ;  /* 0x00000098002ca947 */ /* 0x002fea0003800000 */
.L_x_11809:
        /* <DEDUP_REMOVED lines=71> */
[----:B------:R-:W-:Y:S01]  /*c410*/  ULDC UR14, c[0x0][0x988] ;  /* 0x00026200000e7ab9 */ /* 0x000fe20000000800 */
[----:B------:R-:W-:Y:S01]  /*c420*/  FMUL.FTZ R17, R130, UR5 ;  /* 0x0000000582117c20 */ /* 0x000fe20008410000 */
[----:B------:R-:W-:Y:S01]  /*c430*/  UMOV UR4, UR14 ;  /* 0x0000000e00047c82 */ /* 0x000fe20008000000 */
        /* <DEDUP_REMOVED lines=40> */
[----:B------:R-:W-:Y:S01]  /*c6c0*/  UMOV UR39, UR60 ;  /* 0x0000003c00277c82 */ /* 0x000fe20008000000 */
        /* <DEDUP_REMOVED lines=15> */
[----:B-1----:R-:W-:-:S03]  /*c7c0*/  SHF.R.U32.HI R140, RZ, 0x7, R141 ;  /* 0x00000007ff8c7819 */ /* 0x002fc6000001168d */
[----:B------:R-:W1:Y:S01]  /*c7d0*/  MUFU.TANH R105, R105 ;  /* 0x0000006900697308 */ /* 0x000e620000002400 */
[----:B0-----:R-:W-:Y:S02]  /*c7e0*/  FMNMX.FTZ R131, R117, R132, !PT ;  /* 0x0000008475837209 */ /* 0x001fe40007810000 */
[----:B------:R-:W-:-:S05]  /*c7f0*/  ISETP.GE.U32.AND P2, PT, R141, 0x180, PT ;  /* 0x000001808d00780c */ /* 0x000fca0003f46070 */
        /* <DEDUP_REMOVED lines=52> */
[----:B------:R-:W-:-:S06]  /*cb40*/  FMUL.FTZ R131, R74, UR5 ;  /* 0x000000054a837c20 */ /* 0x000fcc0008410000 */
[----:B------:R-:W1:Y:S01]  /*cb50*/  MUFU.TANH R20, R20 ;  /* 0x0000001400147308 */ /* 0x000e620000002400 */
[----:B------:R-:W0:Y:S01]  /*cb60*/  SHFL.BFLY PT, R133, R132, 0x1, 0x1f ;  /* 0x0c201f0084857f89 */ /* 0x000e2200000e0000 */
[----:B------:R-:W-:Y:S02]  /*cb70*/  WARPGROUP.DEPBAR.LE gsb0, 0x0 ;  /* 0x00008000000079c5 */ /* 0x000fe40000010000 */
[----:B------:R-:W-:-:S04]  /*cb80*/  WARPGROUP.ARRIVE ;  /* 0x00000000000079c5 */ /* 0x000fc80000000000 */
[----:B------:R-:W1:Y:S02]  /*cb90*/  MUFU.TANH R129, R129 ;  /* 0x0000008100817308 */ /* 0x000e640000002400 */
[----:B------:R-:W-:Y:S01]  /*cba0*/  HGMMA.64x96x16.F32.BF16 R24, gdesc[UR32].tnspB, R24, gsb0 ;  /* 0x41600000201879f0 */ /* 0x000fe20008001818 */
[----:B------:R-:W-:Y:S02]  /*cbb0*/  UIADD3 UR32, UR10, 0x600, URZ ;  /* 0x000006000a207890 */ /* 0x000fe4000fffe03f */
[----:B------:R-:W-:-:S03]  /*cbc0*/  UIADD3 UR34, UR11, 0x100, URZ ;  /* 0x000001000b227890 */ /* 0x000fc6000fffe03f */
[----:B------:R-:W1:Y:S01]  /*cbd0*/  MUFU.TANH R130, R130 ;  /* 0x0000008200827308 */ /* 0x000e620000002400 */
[----:B------:R-:W-:Y:S01]  /*cbe0*/  UMOV UR33, 0xc0000010 ;  /* 0xc000001000217882 */ /* 0x000fe20000000000 */
[----:B------:R-:W-:Y:S01]  /*cbf0*/  UMOV UR35, 0x80000020 ;  /* 0x8000002000237882 */ /* 0x000fe20000000000 */
[----:B0-----:R-:W-:-:S05]  /*cc00*/  FMNMX.FTZ R74, R132, R133, !PT ;  /* 0x00000085844a7209 */ /* 0x001fca0007810000 */
[----:B------:R-:W0:Y:S01]  /*cc10*/  MUFU.TANH R122, R122 ;  /* 0x0000007a007a7308 */ /* 0x000e220000002400 */
[C---:B------:R-:W-:Y:S01]  /*cc20*/  FMUL.FTZ R132, R74.reuse, UR4 ;  /* 0x000000044a847c20 */ /* 0x040fe20008410000 */
[----:B------:R-:W-:-:S03]  /*cc30*/  FADD.FTZ R4, -R74, R4 ;  /* 0x000000044a047221 */ /* 0x000fc60000010100 */
[--C-:B------:R-:W-:Y:S01]  /*cc40*/  FFMA.FTZ R134, R7, UR4, -R132.reuse ;  /* 0x0000000407867c23 */ /* 0x100fe20008010884 */
[--C-:B------:R-:W-:Y:S01]  /*cc50*/  FFMA.FTZ R7, R14, UR4, -R132.reuse ;  /* 0x000000040e077c23 */ /* 0x100fe20008010884 */
[----:B------:R-:W-:Y:S01]  /*cc60*/  FMNMX.FTZ R14, R8, R5, !PT ;  /* 0x00000005080e7209 */ /* 0x000fe20007810000 */
[--C-:B------:R-:W-:Y:S01]  /*cc70*/  FFMA.FTZ R133, R10, UR4, -R132.reuse ;  /* 0x000000040a857c23 */ /* 0x100fe20008010884 */
[--C-:B------:R-:W-:Y:S01]  /*cc80*/  FFMA.FTZ R10, R15, UR4, -R132.reuse ;  /* 0x000000040f0a7c23 */ /* 0x100fe20008010884 */
[----:B------:R-:W0:Y:S01]  /*cc90*/  MUFU.TANH R123, R123 ;  /* 0x0000007b007b7308 */ /* 0x000e220000002400 */
[----:B--2---:R-:W-:Y:S01]  /*cca0*/  FMNMX.FTZ R15, R9, R14, !PT ;  /* 0x0000000e090f7209 */ /* 0x004fe20007810000 */
[--C-:B------:R-:W-:Y:S01]  /*ccb0*/  FFMA.FTZ R135, R11, UR4, -R132.reuse ;  /* 0x000000040b877c23 */ /* 0x100fe20008010884 */
[--C-:B------:R-:W-:Y:S01]  /*ccc0*/  FFMA.FTZ R11, R21, UR4, -R132.reuse ;  /* 0x00000004150b7c23 */ /* 0x100fe20008010884 */
[--C-:B------:R-:W-:Y:S01]  /*ccd0*/  FFMA.FTZ R21, R128, UR4, -R132.reuse ;  /* 0x0000000480157c23 */ /* 0x100fe20008010884 */
[----:B---3--:R-:W-:Y:S01]  /*cce0*/  FMNMX.FTZ R14, R12, R15, !PT ;  /* 0x0000000f0c0e7209 */ /* 0x008fe20007810000 */
[--C-:B------:R-:W-:Y:S01]  /*ccf0*/  FFMA.FTZ R128, R72, UR4, -R132.reuse ;  /* 0x0000000448807c23 */ /* 0x100fe20008010884 */
[--C-:B------:R-:W-:Y:S01]  /*cd00*/  FFMA.FTZ R6, R6, UR4, -R132.reuse ;  /* 0x0000000406067c23 */ /* 0x100fe20008010884 */
[----:B------:R-:W2:Y:S01]  /*cd10*/  MUFU.TANH R126, R126 ;  /* 0x0000007e007e7308 */ /* 0x000ea20000002400 */
[----:B----4-:R-:W-:Y:S01]  /*cd20*/  FMNMX.FTZ R14, R13, R14, !PT ;  /* 0x0000000e0d0e7209 */ /* 0x010fe20007810000 */
[--C-:B------:R-:W-:Y:S01]  /*cd30*/  FFMA.FTZ R120, R120, UR4, -R132.reuse ;  /* 0x0000000478787c23 */ /* 0x100fe20008010884 */
[--C-:B------:R-:W-:Y:S01]  /*cd40*/  FFMA.FTZ R121, R121, UR4, -R132.reuse ;  /* 0x0000000479797c23 */ /* 0x100fe20008010884 */
[--C-:B------:R-:W-:Y:S01]  /*cd50*/  FFMA.FTZ R124, R124, UR4, -R132.reuse ;  /* 0x000000047c7c7c23 */ /* 0x100fe20008010884 */
[----:B-----5:R-:W-:Y:S01]  /*cd60*/  FMNMX.FTZ R15, R17, R14, !PT ;  /* 0x0000000e110f7209 */ /* 0x020fe20007810000 */
[--C-:B------:R-:W-:Y:S01]  /*cd70*/  FFMA.FTZ R125, R125, UR4, -R132.reuse ;  /* 0x000000047d7d7c23 */ /* 0x100fe20008010884 */
[--C-:B------:R-:W-:Y:S01]  /*cd80*/  FFMA.FTZ R112, R112, UR4, -R132.reuse ;  /* 0x0000000470707c23 */ /* 0x100fe20008010884 */
[----:B------:R-:W3:Y:S01]  /*cd90*/  MUFU.TANH R127, R127 ;  /* 0x0000007f007f7308 */ /* 0x000ee20000002400 */
[----:B-1----:R-:W-:Y:S01]  /*cda0*/  FMNMX.FTZ R14, R20, R15, !PT ;  /* 0x0000000f140e7209 */ /* 0x002fe20007810000 */
[--C-:B------:R-:W-:Y:S01]  /*cdb0*/  FFMA.FTZ R113, R113, UR4, -R132.reuse ;  /* 0x0000000471717c23 */ /* 0x100fe20008010884 */
[--C-:B------:R-:W-:Y:S01]  /*cdc0*/  FFMA.FTZ R116, R116, UR4, -R132.reuse ;  /* 0x0000000474747c23 */ /* 0x100fe20008010884 */
[--C-:B------:R-:W-:Y:S01]  /*cdd0*/  FFMA.FTZ R117, R117, UR4, -R132.reuse ;  /* 0x0000000475757c23 */ /* 0x100fe20008010884 */
[----:B------:R-:W-:Y:S01]  /*cde0*/  FMNMX.FTZ R15, R129, R14, !PT ;  /* 0x0000000e810f7209 */ /* 0x000fe20007810000 */
[--C-:B------:R-:W-:Y:S01]  /*cdf0*/  FFMA.FTZ R104, R104, UR4, -R132.reuse ;  /* 0x0000000468687c23 */ /* 0x100fe20008010884 */
[--C-:B------:R-:W-:Y:S01]  /*ce00*/  FFMA.FTZ R105, R105, UR4, -R132.reuse ;  /* 0x0000000469697c23 */ /* 0x100fe20008010884 */
[----:B------:R-:W1:Y:S01]  /*ce10*/  MUFU.TANH R114, R114 ;  /* 0x0000007200727308 */ /* 0x000e620000002400 */
        /* <DEDUP_REMOVED lines=8> */
[----:B------:R-:W-:Y:S01]  /*cea0*/  FMNMX.FTZ R15, R123, R14, !PT ;  /* 0x0000000e7b0f7209 */ /* 0x000fe20007810000 */
[--C-:B------:R-:W-:Y:S01]  /*ceb0*/  FFMA.FTZ R101, R101, UR4, -R132.reuse ;  /* 0x0000000465657c23 */ /* 0x100fe20008010884 */
[--C-:B------:R-:W-:Y:S01]  /*cec0*/  FFMA.FTZ R88, R88, UR4, -R132.reuse ;  /* 0x0000000458587c23 */ /* 0x100fe20008010884 */
[--C-:B------:R-:W-:Y:S01]  /*ced0*/  FFMA.FTZ R89, R89, UR4, -R132.reuse ;  /* 0x0000000459597c23 */ /* 0x100fe20008010884 */
[----:B--2---:R-:W-:Y:S01]  /*cee0*/  FMNMX.FTZ R14, R126, R15, !PT ;  /* 0x0000000f7e0e7209 */ /* 0x004fe20007810000 */
[--C-:B------:R-:W-:Y:S01]  /*cef0*/  FFMA.FTZ R92, R92, UR4, -R132.reuse ;  /* 0x000000045c5c7c23 */ /* 0x100fe20008010884 */
[--C-:B------:R-:W-:Y:S01]  /*cf00*/  FFMA.FTZ R93, R93, UR4, -R132.reuse ;  /* 0x000000045d5d7c23 */ /* 0x100fe20008010884 */
[----:B------:R-:W2:Y:S01]  /*cf10*/  MUFU.TANH R118, R118 ;  /* 0x0000007600767308 */ /* 0x000ea20000002400 */
[----:B---3--:R-:W-:Y:S01]  /*cf20*/  FMNMX.FTZ R15, R127, R14, !PT ;  /* 0x0000000e7f0f7209 */ /* 0x008fe20007810000 */
        /* <DEDUP_REMOVED lines=9> */
[----:B------:R-:W-:Y:S01]  /*cfc0*/  FFMA.FTZ R137, R77, UR4, -R132 ;  /* 0x000000044d897c23 */ /* 0x000fe20008010884 */
[----:B------:R-:W-:-:S04]  /*cfd0*/  FMUL.FTZ R4, R4, UR4 ;  /* 0x0000000404047c20 */ /* 0x000fc80008410000 */
[----:B------:R-:W0:Y:S01]  /*cfe0*/  MUFU.TANH R106, R106 ;  /* 0x0000006a006a7308 */ /* 0x000e220000002400 */
[----:B--2---:R-:W-:-:S07]  /*cff0*/  FMNMX.FTZ R14, R118, R15, !PT ;  /* 0x0000000f760e7209 */ /* 0x004fce0007810000 */
[----:B------:R-:W2:Y:S01]  /*d000*/  MUFU.TANH R107, R107 ;  /* 0x0000006b006b7308 */ /* 0x000ea20000002400 */
[----:B-1----:R-:W-:-:S07]  /*d010*/  FMNMX.FTZ R15, R119, R14, !PT ;  /* 0x0000000e770f7209 */ /* 0x002fce0007810000 */
[----:B------:R-:W1:Y:S01]  /*d020*/  MUFU.TANH R110, R110 ;  /* 0x0000006e006e7308 */ /* 0x000e620000002400 */
[----:B0-----:R-:W-:Y:S01]  /*d030*/  FMNMX.FTZ R14, R106, R15, !PT ;  /* 0x0000000f6a0e7209 */ /* 0x001fe20007810000 */
[----:B------:R-:W-:Y:S02]  /*d040*/  WARPGROUP.DEPBAR.LE gsb0, 0x0 ;  /* 0x00008000000079c5 */ /* 0x000fe40000010000 */
[----:B------:R-:W-:-:S04]  /*d050*/  WARPGROUP.ARRIVE ;  /* 0x00000000000079c5 */ /* 0x000fc80000000000 */
[----:B------:R-:W0:Y:S01]  /*d060*/  MUFU.TANH R111, R111 ;  /* 0x0000006f006f7308 */ /* 0x000e220000002400 */
[----:B--2---:R-:W-:Y:S01]  /*d070*/  FMNMX.FTZ R15, R107, R14, !PT ;  /* 0x0000000e6b0f7209 */ /* 0x004fe20007810000 */
[----:B------:R-:W-:Y:S01]  /*d080*/  HGMMA.64x96x16.F32.BF16 R24, gdesc[UR32].tnspB, R24, gsb0 ;  /* 0x41600000201879f0 */ /* 0x000fe20008001818 */
[----:B------:R-:W-:Y:S02]  /*d090*/  UIADD3 UR32, UR10, 0x780, URZ ;  /* 0x000007800a207890 */ /* 0x000fe4000fffe03f */
[----:B------:R-:W-:-:S03]  /*d0a0*/  UIADD3 UR34, UR11, 0x140, URZ ;  /* 0x000001400b227890 */ /* 0x000fc6000fffe03f */
        /* <DEDUP_REMOVED lines=41> */
[----:B------:R-:W1:Y:S01]  /*d340*/  MUFU.EX2 R4, R4 ;  /* 0x0000000400047308 */ /* 0x000e620000000800 */
[----:B0-----:R-:W-:-:S07]  /*d350*/  FMNMX.FTZ R14, R78, R15, !PT ;  /* 0x0000000f4e0e7209 */ /* 0x001fce0007810000 */
[----:B------:R-:W0:Y:S01]  /*d360*/  MUFU.EX2 R6, R6 ;  /* 0x0000000600067308 */ /* 0x000e220000000800 */
[----:B--2---:R-:W-:-:S05]  /*d370*/  FMNMX.FTZ R14, R79, R14, !PT ;  /* 0x0000000e4f0e7209 */ /* 0x004fca0007810000 */
[----:B------:R-:W2:Y:S02]  /*d380*/  SHFL.BFLY PT, R15, R14, 0x2, 0x1f ;  /* 0x0c401f000e0f7f89 */ /* 0x000ea400000e0000 */
[----:B------:R-:W3:Y:S08]  /*d390*/  MUFU.EX2 R134, R134 ;  /* 0x0000008600867308 */ /* 0x000ef00000000800 */
[----:B------:R-:W4:Y:S08]  /*d3a0*/  MUFU.EX2 R133, R133 ;  /* 0x0000008500857308 */ /* 0x000f300000000800 */
[----:B------:R-:W-:Y:S01]  /*d3b0*/  MUFU.EX2 R135, R135 ;  /* 0x0000008700877308 */ /* 0x000fe20000000800 */
[----:B--2---:R-:W-:-:S07]  /*d3c0*/  FMNMX.FTZ R15, R14, R15, !PT ;  /* 0x0000000f0e0f7209 */ /* 0x004fce0007810000 */
[----:B------:R-:W-:Y:S01]  /*d3d0*/  MUFU.EX2 R7, R7 ;  /* 0x0000000700077308 */ /* 0x000fe20000000800 */
[----:B------:R-:W2:Y:S07]  /*d3e0*/  SHFL.BFLY PT, R14, R15, 0x1, 0x1f ;  /* 0x0c201f000f0e7f89 */ /* 0x000eae00000e0000 */
[----:B------:R-:W-:Y:S08]  /*d3f0*/  MUFU.EX2 R10, R10 ;  /* 0x0000000a000a7308 */ /* 0x000ff00000000800 */
[----:B------:R-:W-:Y:S08]  /*d400*/  MUFU.EX2 R11, R11 ;  /* 0x0000000b000b7308 */ /* 0x000ff00000000800 */
[----:B------:R-:W-:Y:S01]  /*d410*/  MUFU.EX2 R21, R21 ;  /* 0x0000001500157308 */ /* 0x000fe20000000800 */
[----:B--2---:R-:W-:-:S05]  /*d420*/  FMNMX.FTZ R72, R15, R14, !PT ;  /* 0x0000000e0f487209 */ /* 0x004fca0007810000 */
[C---:B------:R-:W-:Y:S01]  /*d430*/  FMUL.FTZ R132, R72.reuse, UR4 ;  /* 0x0000000448847c20 */ /* 0x040fe20008410000 */
[----:B------:R-:W-:Y:S01]  /*d440*/  FADD.FTZ R14, -R72, R5 ;  /* 0x00000005480e7221 */ /* 0x000fe20000010100 */
[----:B------:R-:W-:Y:S02]  /*d450*/  MUFU.EX2 R120, R120 ;  /* 0x0000007800787308 */ /* 0x000fe40000000800 */
[--C-:B------:R-:W-:Y:S01]  /*d460*/  FFMA.FTZ R136, R12, UR4, -R132.reuse ;  /* 0x000000040c887c23 */ /* 0x100fe20008010884 */
[----:B------:R-:W-:Y:S02]  /*d470*/  VIADD R12, R140, 0x9 ;  /* 0x000000098c0c7836 */ /* 0x000fe40000000000 */
[--C-:B------:R-:W-:Y:S01]  /*d480*/  FFMA.FTZ R13, R13, UR4, -R132.reuse ;  /* 0x000000040d0d7c23 */ /* 0x100fe20008010884 */
[----:B------:R-:W-:Y:S02]  /*d490*/  WARPGROUP.DEPBAR.LE gsb0, 0x0 ;  /* 0x00008000000079c5 */ /* 0x000fe40000010000 */
[----:B------:R-:W-:Y:S01]  /*d4a0*/  WARPGROUP.ARRIVE ;  /* 0x00000000000079c5 */ /* 0x000fe20000000000 */
[----:B------:R-:W-:Y:S01]  /*d4b0*/  SEL R12, R12, 0x9, !P2 ;  /* 0x000000090c0c7807 */ /* 0x000fe20005000000 */
[----:B------:R-:W-:Y:S01]  /*d4c0*/  MUFU.EX2 R5, R137 ;  /* 0x0000008900057308 */ /* 0x000fe20000000800 */
[--C-:B------:R-:W-:Y:S01]  /*d4d0*/  FFMA.FTZ R8, R8, UR4, -R132.reuse ;  /* 0x0000000408087c23 */ /* 0x100fe20008010884 */
[----:B------:R-:W-:Y:S01]  /*d4e0*/  FMUL.FTZ R14, R14, UR4 ;  /* 0x000000040e0e7c20 */ /* 0x000fe20008410000 */
[--C-:B------:R-:W-:Y:S01]  /*d4f0*/  FFMA.FTZ R15, R9, UR4, -R132.reuse ;  /* 0x00000004090f7c23 */ /* 0x100fe20008010884 */
[----:B------:R-:W-:Y:S01]  /*d500*/  HGMMA.64x96x16.F32.BF16 R24, gdesc[UR32].tnspB, R24, gsb0 ;  /* 0x41600000201879f0 */ /* 0x000fe20008001818 */
[----:B------:R-:W-:Y:S01]  /*d510*/  UIADD3 UR32, UR10, 0xa80, URZ ;  /* 0x00000a800a207890 */ /* 0x000fe2000fffe03f */
[--C-:B------:R-:W-:Y:S01]  /*d520*/  FFMA.FTZ R9, R17, UR4, -R132.reuse ;  /* 0x0000000411097c23 */ /* 0x100fe20008010884 */
[----:B------:R-:W-:Y:S01]  /*d530*/  UIADD3 UR34, UR11, 0x1c0, URZ ;  /* 0x000001c00b227890 */ /* 0x000fe2000fffe03f */
[----:B------:R2:W-:Y:S01]  /*d540*/  MUFU.EX2 R137, R13 ;  /* 0x0000000d00897308 */ /* 0x0005e20000000800 */
[----:B------:R-:W-:Y:S01]  /*d550*/  UMOV UR33, 0xc0000010 ;  /* 0xc000001000217882 */ /* 0x000fe20000000000 */
[----:B------:R-:W-:Y:S01]  /*d560*/  UMOV UR35, 0x80000020 ;  /* 0x8000002000237882 */ /* 0x000fe20000000000 */
[--C-:B------:R-:W-:Y:S01]  /*d570*/  FFMA.FTZ R138, R20, UR4, -R132.reuse ;  /* 0x00000004148a7c23 */ /* 0x100fe20008010884 */
[--C-:B------:R-:W-:Y:S01]  /*d580*/  FFMA.FTZ R129, R129, UR4, -R132.reuse ;  /* 0x0000000481817c23 */ /* 0x100fe20008010884 */
[--C-:B------:R-:W-:Y:S01]  /*d590*/  FFMA.FTZ R130, R130, UR4, -R132.reuse ;  /* 0x0000000482827c23 */ /* 0x100fe20008010884 */
[--C-:B------:R-:W-:Y:S01]  /*d5a0*/  FFMA.FTZ R122, R122, UR4, -R132.reuse ;  /* 0x000000047a7a7c23 */ /* 0x100fe20008010884 */
[----:B------:R-:W-:Y:S01]  /*d5b0*/  FFMA.FTZ R17, R106, UR4, -R132 ;  /* 0x000000046a117c23 */ /* 0x000fe20008010884 */
[----:B------:R3:W-:Y:S01]  /*d5c0*/  MUFU.EX2 R77, R14 ;  /* 0x0000000e004d7308 */ /* 0x0007e20000000800 */
[----:B--2---:R-:W-:-:S02]  /*d5d0*/  IMAD.U32 R13, RZ, RZ, UR36 ;  /* 0x00000024ff0d7e24 */ /* 0x004fc4000f8e00ff */
[--C-:B------:R-:W-:Y:S01]  /*d5e0*/  FFMA.FTZ R20, R114, UR4, -R132.reuse ;  /* 0x0000000472147c23 */ /* 0x100fe20008010884 */
[--C-:B------:R-:W-:Y:S01]  /*d5f0*/  FFMA.FTZ R106, R107, UR4, -R132.reuse ;  /* 0x000000046b6a7c23 */ /* 0x100fe20008010884 */
[--C-:B------:R-:W-:Y:S01]  /*d600*/  FFMA.FTZ R139, R123, UR4, -R132.reuse ;  /* 0x000000047b8b7c23 */ /* 0x100fe20008010884 */
[--C-:B------:R-:W-:Y:S01]  /*d610*/  FFMA.FTZ R114, R115, UR4, -R132.reuse ;  /* 0x0000000473727c23 */ /* 0x100fe20008010884 */
[----:B------:R-:W-:Y:S01]  /*d620*/  @!P1 LEA R13, R13, UR37, 0x3 ;  /* 0x000000250d0d9c11 */ /* 0x000fe2000f8e18ff */
[--C-:B------:R-:W-:Y:S01]  /*d630*/  FFMA.FTZ R107, R110, UR4, -R132.reuse ;  /* 0x000000046e6b7c23 */ /* 0x100fe20008010884 */
[----:B------:R-:W2:Y:S01]  /*d640*/  MUFU.EX2 R8, R8 ;  /* 0x0000000800087308 */ /* 0x000ea20000000800 */
[--C-:B------:R-:W-:Y:S01]  /*d650*/  FFMA.FTZ R115, R118, UR4, -R132.reuse ;  /* 0x0000000476737c23 */ /* 0x100fe20008010884 */
[--C-:B------:R-:W-:Y:S01]  /*d660*/  FFMA.FTZ R110, R111, UR4, -R132.reuse ;  /* 0x000000046f6e7c23 */ /* 0x100fe20008010884 */
[----:B------:R-:W-:Y:S02]  /*d670*/  @!P1 VIADD R13, R13, 0x31c40 ;  /* 0x00031c400d0d9836 */ /* 0x000fe40000000000 */
[--C-:B------:R-:W-:Y:S01]  /*d680*/  FFMA.FTZ R118, R119, UR4, -R132.reuse ;  /* 0x0000000477767c23 */ /* 0x100fe20008010884 */
[--C-:B------:R-:W-:Y:S01]  /*d690*/  FFMA.FTZ R123, R126, UR4, -R132.reuse ;  /* 0x000000047e7b7c23 */ /* 0x100fe20008010884 */
[--C-:B------:R-:W-:Y:S01]  /*d6a0*/  FFMA.FTZ R126, R127, UR4, -R132.reuse ;  /* 0x000000047f7e7c23 */ /* 0x100fe20008010884 */
[--C-:B------:R-:W-:Y:S01]  /*d6b0*/  FFMA.FTZ R103, R103, UR4, -R132.reuse ;  /* 0x0000000467677c23 */ /* 0x100fe20008010884 */
[----:B------:R-:W5:Y:S01]  /*d6c0*/  MUFU.EX2 R15, R15 ;  /* 0x0000000f000f7308 */ /* 0x000f620000000800 */
[----:B------:R-:W-:Y:S01]  /*d6d0*/  @!P1 PRMT R13, RZ, 0x654, R13 ;  /* 0x00000654ff0d9816 */ /* 0x000fe2000000000d */
[--C-:B------:R-:W-:Y:S01]  /*d6e0*/  FFMA.FTZ R98, R98, UR4, -R132.reuse ;  /* 0x0000000462627c23 */ /* 0x100fe20008010884 */
[--C-:B------:R-:W-:Y:S01]  /*d6f0*/  FFMA.FTZ R95, R95, UR4, -R132.reuse ;  /* 0x000000045f5f7c23 */ /* 0x100fe20008010884 */
[--C-:B------:R-:W-:Y:S01]  /*d700*/  FFMA.FTZ R86, R86, UR4, -R132.reuse ;  /* 0x0000000456567c23 */ /* 0x100fe20008010884 */
[--C-:B------:R-:W-:Y:S01]  /*d710*/  FFMA.FTZ R87, R87, UR4, -R132.reuse ;  /* 0x0000000457577c23 */ /* 0x100fe20008010884 */
[--C-:B------:R-:W-:Y:S01]  /*d720*/  FFMA.FTZ R79, R79, UR4, -R132.reuse ;  /* 0x000000044f4f7c23 */ /* 0x100fe20008010884 */
[--C-:B------:R-:W-:Y:S01]  /*d730*/  FFMA.FTZ R131, R131, UR4, -R132.reuse ;  /* 0x0000000483837c23 */ /* 0x100fe20008010884 */
[----:B------:R-:W5:Y:S01]  /*d740*/  MUFU.EX2 R136, R136 ;  /* 0x0000008800887308 */ /* 0x000f620000000800 */
[----:B------:R-:W-:Y:S01]  /*d750*/  FFMA.FTZ R78, R78, UR4, -R132 ;  /* 0x000000044e4e7c23 */ /* 0x000fe20008010884 */
[----:B------:R-:W-:-:S06]  /*d760*/  ISETP.LT.AND P2, PT, RZ, UR38, PT ;  /* 0x00000026ff007c0c */ /* 0x000fcc000bf41270 */
[----:B------:R-:W5:Y:S08]  /*d770*/  MUFU.EX2 R9, R9 ;  /* 0x0000000900097308 */ /* 0x000f700000000800 */
[----:B------:R-:W5:Y:S08]  /*d780*/  MUFU.EX2 R138, R138 ;  /* 0x0000008a008a7308 */ /* 0x000f700000000800 */
[----:B------:R-:W5:Y:S08]  /*d790*/  MUFU.EX2 R129, R129 ;  /* 0x0000008100817308 */ /* 0x000f700000000800 */
        /* <DEDUP_REMOVED lines=24> */
[----:B------:R-:W-:Y:S01]  /*d920*/  MUFU.EX2 R17, R17 ;  /* 0x0000001100117308 */ /* 0x000fe20000000800 */
[----:B------:R-:W-:-:S02]  /*d930*/  WARPGROUP.DEPBAR.LE gsb0, 0x0 ;  /* 0x00008000000079c5 */ /* 0x000fc40000010000 */
[----:B------:R-:W-:-:S05]  /*d940*/  WARPGROUP.ARRIVE ;  /* 0x00000000000079c5 */ /* 0x000fca0000000000 */
[----:B------:R-:W5:Y:S01]  /*d950*/  MUFU.EX2 R105, R105 ;  /* 0x0000006900697308 */ /* 0x000f620000000800 */
[----:B------:R-:W-:Y:S07]  /*d960*/  HGMMA.64x96x16.F32.BF16 R24, gdesc[UR32].tnspB, R24, gsb0 ;  /* 0x41600000201879f0 */ /* 0x000fee0008001818 */
[----:B------:R-:W5:Y:S08]  /*d970*/  MUFU.EX2 R106, R106 ;  /* 0x0000006a006a7308 */ /* 0x000f700000000800 */
[----:B------:R-:W5:Y:S08]  /*d980*/  MUFU.EX2 R108, R108 ;  /* 0x0000006c006c7308 */ /* 0x000f700000000800 */
[----:B------:R-:W-:Y:S08]  /*d990*/  MUFU.EX2 R107, R107 ;  /* 0x0000006b006b7308 */ /* 0x000ff00000000800 */
[----:B------:R-:W-:Y:S08]  /*d9a0*/  MUFU.EX2 R109, R109 ;  /* 0x0000006d006d7308 */ /* 0x000ff00000000800 */
[----:B------:R-:W-:Y:S08]  /*d9b0*/  MUFU.EX2 R110, R110 ;  /* 0x0000006e006e7308 */ /* 0x000ff00000000800 */
[----:B------:R-:W-:Y:S08]  /*d9c0*/  MUFU.EX2 R96, R96 ;  /* 0x0000006000607308 */ /* 0x000ff00000000800 */
[----:B------:R-:W-:Y:S08]  /*d9d0*/  MUFU.EX2 R97, R97 ;  /* 0x0000006100617308 */ /* 0x000ff00000000800 */
[----:B------:R-:W-:Y:S08]  /*d9e0*/  MUFU.EX2 R100, R100 ;  /* 0x0000006400647308 */ /* 0x000ff00000000800 */
        /* <DEDUP_REMOVED lines=10> */
[----:B------:R-:W-:Y:S01]  /*da90*/  UIADD3 UR7, UR38, -0x1, URZ ;  /* 0xffffffff26077890 */ /* 0x000fe2000fffe03f */
[-C--:B------:R-:W-:Y:S01]  /*daa0*/  FMUL.FTZ R24, R24, R4.reuse ;  /* 0x0000000418187220 */ /* 0x080fe20000410000 */
[-C--:B------:R-:W-:Y:S01]  /*dab0*/  FMUL.FTZ R25, R25, R4.reuse ;  /* 0x0000000419197220 */ /* 0x080fe20000410000 */
[----:B------:R-:W-:Y:S01]  /*dac0*/  FMUL.FTZ R28, R28, R4 ;  /* 0x000000041c1c7220 */ /* 0x000fe20000410000 */
[----:B------:R-:W-:Y:S01]  /*dad0*/  @!P1 LEA R12, R12, UR37, 0x3 ;  /* 0x000000250c0c9c11 */ /* 0x000fe2000f8e18ff */
[----:B0-----:R-:W-:Y:S01]  /*dae0*/  FFMA.FTZ R13, R4, R3, R6 ;  /* 0x00000003040d7223 */ /* 0x001fe20000010006 */
[----:B------:R-:W-:Y:S01]  /*daf0*/  MUFU.EX2 R81, R81 ;  /* 0x0000005100517308 */ /* 0x000fe20000000800 */
[----:B------:R-:W-:Y:S01]  /*db00*/  UMOV UR38, UR7 ;  /* 0x0000000700267c82 */ /* 0x000fe20008000000 */
[----:B------:R-:W-:Y:S01]  /*db10*/  UMOV UR7, UR36 ;  /* 0x0000002400077c82 */ /* 0x000fe20008000000 */
[----:B------:R-:W-:-:S02]  /*db20*/  @!P1 VIADD R12, R12, 0x31c60 ;  /* 0x00031c600c0c9836 */ /* 0x000fc40000000000 */
[----:B---3--:R-:W-:Y:S01]  /*db30*/  FADD.FTZ R14, R134, R13 ;  /* 0x0000000d860e7221 */ /* 0x008fe20000010000 */
[-C--:B------:R-:W-:Y:S01]  /*db40*/  FMUL.FTZ R29, R29, R4.reuse ;  /* 0x000000041d1d7220 */ /* 0x080fe20000410000 */
[-C--:B------:R-:W-:Y:S01]  /*db50*/  FMUL.FTZ R32, R32, R4.reuse ;  /* 0x0000000420207220 */ /* 0x080fe20000410000 */
[-C--:B------:R-:W-:Y:S01]  /*db60*/  FMUL.FTZ R33, R33, R4.reuse ;  /* 0x0000000421217220 */ /* 0x080fe20000410000 */
[----:B------:R-:W-:Y:S01]  /*db70*/  @!P1 PRMT R12, RZ, 0x654, R12 ;  /* 0x00000654ff0c9816 */ /* 0x000fe2000000000c */
[----:B----4-:R-:W-:Y:S01]  /*db80*/  FADD.FTZ R14, R133, R14 ;  /* 0x0000000e850e7221 */ /* 0x010fe20000010000 */
[----:B------:R0:W-:Y:S01]  /*db90*/  MUFU.EX2 R3, R98 ;  /* 0x0000006200037308 */ /* 0x0001e20000000800 */
[-C--:B------:R-:W-:Y:S01]  /*dba0*/  FMUL.FTZ R36, R36, R4.reuse ;  /* 0x0000000424247220 */ /* 0x080fe20000410000 */
[----:B------:R2:W-:Y:S01]  /*dbb0*/  @!P1 SYNCS.ARRIVE.TRANS64.RED.A1T0 RZ, [R12+URZ], RZ ;  /* 0x000000ff0cff99a7 */ /* 0x0005e2000810043f */
[-C--:B------:R-:W-:Y:S01]  /*dbc0*/  FMUL.FTZ R37, R37, R4.reuse ;  /* 0x0000000425257220 */ /* 0x080fe20000410000 */
[-C--:B------:R-:W-:Y:S01]  /*dbd0*/  FMUL.FTZ R40, R40, R4.reuse ;  /* 0x0000000428287220 */ /* 0x080fe20000410000 */
[-C--:B------:R-:W-:Y:S01]  /*dbe0*/  FMUL.FTZ R41, R41, R4.reuse ;  /* 0x0000000429297220 */ /* 0x080fe20000410000 */
[-C--:B------:R-:W-:Y:S01]  /*dbf0*/  FMUL.FTZ R44, R44, R4.reuse ;  /* 0x000000042c2c7220 */ /* 0x080fe20000410000 */
[----:B------:R-:W-:Y:S01]  /*dc00*/  FMUL.FTZ R45, R45, R4 ;  /* 0x000000042d2d7220 */ /* 0x000fe20000410000 */
[----:B------:R-:W-:Y:S01]  /*dc10*/  MUFU.EX2 R84, R84 ;  /* 0x0000005400547308 */ /* 0x000fe20000000800 */
[----:B0-----:R-:W-:Y:S01]  /*dc20*/  FFMA.FTZ R98, R91, UR4, -R132 ;  /* 0x000000045b627c23 */ /* 0x001fe20008010884 */
[----:B--2---:R-:W-:Y:S01]  /*dc30*/  FFMA.FTZ R12, R77, R0, R8 ;  /* 0x000000004d0c7223 */ /* 0x004fe20000010008 */
[--C-:B------:R-:W-:Y:S01]  /*dc40*/  FFMA.FTZ R0, R99, UR4, -R132.reuse ;  /* 0x0000000463007c23 */ /* 0x100fe20008010884 */
[--C-:B------:R-:W-:Y:S01]  /*dc50*/  FFMA.FTZ R99, R102, UR4, -R132.reuse ;  /* 0x0000000466637c23 */ /* 0x100fe20008010884 */
[----:B------:R-:W-:Y:S01]  /*dc60*/  FFMA.FTZ R91, R94, UR4, -R132 ;  /* 0x000000045e5b7c23 */ /* 0x000fe20008010884 */
[----:B-----5:R-:W-:Y:S01]  /*dc70*/  FADD.FTZ R13, R15, R12 ;  /* 0x0000000c0f0d7221 */ /* 0x020fe20000010000 */
[----:B------:R-:W-:Y:S01]  /*dc80*/  F2FP.BF16.F32.PACK_AB R12, R134, R6 ;  /* 0x00000006860c723e */ /* 0x000fe200000010ff */
[----:B------:R-:W-:Y:S01]  /*dc90*/  FADD.FTZ R6, R135, R14 ;  /* 0x0000000e87067221 */ /* 0x000fe20000010000 */
[----:B------:R-:W-:Y:S01]  /*dca0*/  FFMA.FTZ R94, R82, UR4, -R132 ;  /* 0x00000004525e7c23 */ /* 0x000fe20008010884 */
[----:B------:R-:W-:Y:S01]  /*dcb0*/  FADD.FTZ R134, R136, R13 ;  /* 0x0000000d88867221 */ /* 0x000fe20000010000 */
[----:B------:R-:W-:Y:S01]  /*dcc0*/  F2FP.BF16.F32.PACK_AB R13, R15, R8 ;  /* 0x000000080f0d723e */ /* 0x000fe200000010ff */
[----:B------:R-:W-:Y:S01]  /*dcd0*/  FADD.FTZ R111, R7, R6 ;  /* 0x00000006076f7221 */ /* 0x000fe20000010000 */
[----:B------:R-:W-:Y:S01]  /*dce0*/  FFMA.FTZ R8, R90, UR4, -R132 ;  /* 0x000000045a087c23 */ /* 0x000fe20008010884 */
[----:B------:R-:W-:Y:S01]  /*dcf0*/  FADD.FTZ R134, R137, R134 ;  /* 0x0000008689867221 */ /* 0x000fe20000010000 */
[----:B------:R0:W-:Y:S01]  /*dd00*/  MUFU.EX2 R6, R103 ;  /* 0x0000006700067308 */ /* 0x0001e20000000800 */
[----:B------:R-:W-:Y:S01]  /*dd10*/  FADD.FTZ R90, R10, R111 ;  /* 0x0000006f0a5a7221 */ /* 0x000fe20000010000 */
[----:B------:R-:W-:Y:S01]  /*dd20*/  F2FP.BF16.F32.PACK_AB R14, R135, R133 ;  /* 0x00000085870e723e */ /* 0x000fe200000010ff */
[----:B------:R-:W-:Y:S01]  /*dd30*/  FADD.FTZ R119, R9, R134 ;  /* 0x0000008609777221 */ /* 0x000fe20000010000 */
[----:B------:R-:W-:Y:S01]  /*dd40*/  F2FP.BF16.F32.PACK_AB R15, R137, R136 ;  /* 0x00000088890f723e */ /* 0x000fe200000010ff */
[----:B------:R-:W-:Y:S01]  /*dd50*/  FADD.FTZ R134, R11, R90 ;  /* 0x0000005a0b867221 */ /* 0x000fe20000010000 */
[----:B------:R-:W-:Y:S01]  /*dd60*/  FFMA.FTZ R90, R83, UR4, -R132 ;  /* 0x00000004535a7c23 */ /* 0x000fe20008010884 */
[C---:B------:R-:W-:Y:S01]  /*dd70*/  FADD.FTZ R102, R138.reuse, R119 ;  /* 0x000000778a667221 */ /* 0x040fe20000010000 */
[----:B------:R1:W-:Y:S01]  /*dd80*/  MUFU.EX2 R82, R8 ;  /* 0x0000000800527308 */ /* 0x0003e20000000800 */
[----:B------:R-:W-:Y:S01]  /*dd90*/  FADD.FTZ R83, R21, R134 ;  /* 0x0000008615537221 */ /* 0x000fe20000010000 */
[----:B------:R2:W-:Y:S01]  /*dda0*/  STSM.16.M88.4 [R2+0x24300], R12 ;  /* 0x0243000c02007844 */ /* 0x0005e20000000200 */
[----:B------:R-:W-:Y:S01]  /*ddb0*/  FADD.FTZ R111, R129, R102 ;  /* 0x00000066816f7221 */ /* 0x000fe20000010000 */
[----:B------:R-:W-:Y:S01]  /*ddc0*/  F2FP.BF16.F32.PACK_AB R9, R138, R9 ;  /* 0x000000098a09723e */ /* 0x000fe200000010ff */
[----:B------:R-:W-:Y:S01]  /*ddd0*/  FADD.FTZ R102, R120, R83 ;  /* 0x0000005378667221 */ /* 0x000fe20000010000 */
[----:B------:R-:W-:Y:S01]  /*dde0*/  FFMA.FTZ R83, R75, UR4, -R132 ;  /* 0x000000044b537c23 */ /* 0x000fe20008010884 */
[----:B------:R-:W-:Y:S01]  /*ddf0*/  FADD.FTZ R111, R130, R111 ;  /* 0x0000006f826f7221 */ /* 0x000fe20000010000 */
[----:B------:R3:W-:Y:S01]  /*de00*/  MUFU.EX2 R75, R98 ;  /* 0x00000062004b7308 */ /* 0x0007e20000000800 */
[----:B0-----:R-:W-:Y:S01]  /*de10*/  FADD.FTZ R103, R121, R102 ;  /* 0x0000006679677221 */ /* 0x001fe20000010000 */
[----:B-1----:R-:W-:Y:S01]  /*de20*/  F2FP.BF16.F32.PACK_AB R8, R10, R7 ;  /* 0x000000070a08723e */ /* 0x002fe200000010ff */
[----:B------:R-:W-:Y:S01]  /*de30*/  FADD.FTZ R134, R122, R111 ;  /* 0x0000006f7a867221 */ /* 0x000fe20000010000 */
[----:B------:R-:W-:Y:S01]  /*de40*/  F2FP.BF16.F32.PACK_AB R10, R21, R11 ;  /* 0x0000000b150a723e */ /* 0x000fe200000010ff */
[----:B------:R-:W-:Y:S01]  /*de50*/  FADD.FTZ R102, R124, R103 ;  /* 0x000000677c667221 */ /* 0x000fe20000010000 */
[----:B------:R-:W-:Y:S01]  /*de60*/  F2FP.BF16.F32.PACK_AB R11, R130, R129 ;  /* 0x00000081820b723e */ /* 0x000fe200000010ff */
[----:B------:R-:W-:Y:S01]  /*de70*/  FADD.FTZ R134, R139, R134 ;  /* 0x000000868b867221 */ /* 0x000fe20000010000 */
[----:B------:R-:W0:Y:S01]  /*de80*/  MUFU.EX2 R0, R0 ;  /* 0x0000000000007308 */ /* 0x000e220000000800 */
[----:B------:R-:W-:Y:S01]  /*de90*/  FADD.FTZ R111, R125, R102 ;  /* 0x000000667d6f7221 */ /* 0x000fe20000010000 */
[----:B------:R-:W-:Y:S01]  /*dea0*/  F2FP.BF16.F32.PACK_AB R120, R121, R120 ;  /* 0x000000787978723e */ /* 0x000fe200000010ff */
[----:B------:R-:W-:Y:S01]  /*deb0*/  FADD.FTZ R103, R123, R134 ;  /* 0x000000867b677221 */ /* 0x000fe20000010000 */
[----:B------:R1:W-:Y:S01]  /*dec0*/  STSM.16.M88.4 [R2+0x25b00], R8 ;  /* 0x025b000802007844 */ /* 0x0003e20000000200 */
[----:B------:R-:W-:Y:S01]  /*ded0*/  FADD.FTZ R102, R112, R111 ;  /* 0x0000006f70667221 */ /* 0x000fe20000010000 */
[----:B------:R-:W-:Y:S01]  /*dee0*/  F2FP.BF16.F32.PACK_AB R121, R139, R122 ;  /* 0x0000007a8b79723e */ /* 0x000fe200000010ff */
[----:B------:R-:W-:Y:S01]  /*def0*/  FADD.FTZ R103, R126, R103 ;  /* 0x000000677e677221 */ /* 0x000fe20000010000 */
[----:B------:R-:W4:Y:S01]  /*df00*/  MUFU.EX2 R99, R99 ;  /* 0x0000006300637308 */ /* 0x000f220000000800 */
[C---:B------:R-:W-:Y:S01]  /*df10*/  FADD.FTZ R7, R113.reuse, R102 ;  /* 0x0000006671077221 */ /* 0x040fe20000010000 */
[----:B------:R-:W-:Y:S01]  /*df20*/  F2FP.BF16.F32.PACK_AB R112, R113, R112 ;  /* 0x000000707170723e */ /* 0x000fe200000010ff */
[----:B------:R-:W-:Y:S01]  /*df30*/  FADD.FTZ R103, R20, R103 ;  /* 0x0000006714677221 */ /* 0x000fe20000010000 */
[----:B------:R-:W-:Y:S01]  /*df40*/  F2FP.BF16.F32.PACK_AB R122, R125, R124 ;  /* 0x0000007c7d7a723e */ /* 0x000fe200000010ff */
[----:B--2---:R-:W-:Y:S01]  /*df50*/  FADD.FTZ R12, R116, R7 ;  /* 0x00000007740c7221 */ /* 0x004fe20000010000 */
[----:B------:R-:W-:Y:S01]  /*df60*/  F2FP.BF16.F32.PACK_AB R123, R126, R123 ;  /* 0x0000007b7e7b723e */ /* 0x000fe200000010ff */
[C---:B---3--:R-:W-:Y:S01]  /*df70*/  FADD.FTZ R98, R114.reuse, R103 ;  /* 0x0000006772627221 */ /* 0x048fe20000010000 */
[----:B------:R-:W2:Y:S01]  /*df80*/  MUFU.EX2 R91, R91 ;  /* 0x0000005b005b7308 */ /* 0x000ea20000000800 */
[----:B------:R-:W-:Y:S01]  /*df90*/  FADD.FTZ R13, R117, R12 ;  /* 0x0000000c750d7221 */ /* 0x000fe20000010000 */
[----:B------:R-:W-:Y:S01]  /*dfa0*/  F2FP.BF16.F32.PACK_AB R113, R114, R20 ;  /* 0x000000147271723e */ /* 0x000fe200000010ff */
[----:B------:R-:W-:Y:S01]  /*dfb0*/  FADD.FTZ R7, R115, R98 ;  /* 0x0000006273077221 */ /* 0x000fe20000010000 */
[----:B------:R-:W-:Y:S01]  /*dfc0*/  F2FP.BF16.F32.PACK_AB R114, R117, R116 ;  /* 0x000000747572723e */ /* 0x000fe200000010ff */
[----:B------:R-:W-:Y:S01]  /*dfd0*/  FADD.FTZ R14, R104, R13 ;  /* 0x0000000d680e7221 */ /* 0x000fe20000010000 */
[C---:B------:R-:W-:Y:S01]  /*dfe0*/  F2FP.BF16.F32.PACK_AB R104, R105.reuse, R104 ;  /* 0x000000686968723e */ /* 0x040fe200000010ff */
[C---:B------:R-:W-:Y:S01]  /*dff0*/  FADD.FTZ R12, R118.reuse, R7 ;  /* 0x00000007760c7221 */ /* 0x040fe20000010000 */
[----:B------:R-:W3:Y:S01]  /*e000*/  MUFU.EX2 R102, R95 ;  /* 0x0000005f00667308 */ /* 0x000ee20000000800 */
[----:B------:R-:W-:Y:S01]  /*e010*/  FADD.FTZ R13, R105, R14 ;  /* 0x0000000e690d7221 */ /* 0x000fe20000010000 */
[----:B------:R-:W-:Y:S01]  /*e020*/  F2FP.BF16.F32.PACK_AB R115, R118, R115 ;  /* 0x000000737673723e */ /* 0x000fe200000010ff */
[----:B------:R-:W-:Y:S01]  /*e030*/  FADD.FTZ R7, R17, R12 ;  /* 0x0000000c11077221 */ /* 0x000fe20000010000 */
[----:B------:R-:W-:Y:S01]  /*e040*/  F2FP.BF16.F32.PACK_AB R105, R106, R17 ;  /* 0x000000116a69723e */ /* 0x000fe200000010ff */
[----:B------:R-:W-:Y:S01]  /*e050*/  FADD.FTZ R14, R108, R13 ;  /* 0x0000000d6c0e7221 */ /* 0x000fe20000010000 */
[----:B------:R-:W-:Y:S01]  /*e060*/  F2FP.BF16.F32.PACK_AB R98, R101, R100 ;  /* 0x000000646562723e */ /* 0x000fe200000010ff */
[----:B------:R-:W-:Y:S01]  /*e070*/  FADD.FTZ R12, R106, R7 ;  /* 0x000000076a0c7221 */ /* 0x000fe20000010000 */
[----:B------:R-:W-:Y:S01]  /*e080*/  MUFU.EX2 R94, R94 ;  /* 0x0000005e005e7308 */ /* 0x000fe20000000800 */
[C---:B------:R-:W-:Y:S01]  /*e090*/  FADD.FTZ R15, R109.reuse, R14 ;  /* 0x0000000e6d0f7221 */ /* 0x040fe20000010000 */
[----:B------:R-:W-:Y:S01]  /*e0a0*/  F2FP.BF16.F32.PACK_AB R106, R109, R108 ;  /* 0x0000006c6d6a723e */ /* 0x000fe200000010ff */
[----:B------:R-:W-:Y:S01]  /*e0b0*/  FADD.FTZ R13, R107, R12 ;  /* 0x0000000c6b0d7221 */ /* 0x000fe20000010000 */
[----:B------:R-:W-:Y:S01]  /*e0c0*/  F2FP.BF16.F32.PACK_AB R107, R110, R107 ;  /* 0x0000006b6e6b723e */ /* 0x000fe200000010ff */
[----:B------:R-:W-:Y:S01]  /*e0d0*/  FADD.FTZ R14, R96, R15 ;  /* 0x0000000f600e7221 */ /* 0x000fe20000010000 */
[C---:B------:R-:W-:Y:S01]  /*e0e0*/  F2FP.BF16.F32.PACK_AB R96, R97.reuse, R96 ;  /* 0x000000606160723e */ /* 0x040fe200000010ff */
[----:B------:R-:W-:Y:S01]  /*e0f0*/  FADD.FTZ R12, R110, R13 ;  /* 0x0000000d6e0c7221 */ /* 0x000fe20000010000 */
[----:B------:R5:W-:Y:S01]  /*e100*/  MUFU.EX2 R7, R90 ;  /* 0x0000005a00077308 */ /* 0x000be20000000800 */
[----:B------:R-:W-:Y:S01]  /*e110*/  FADD.FTZ R15, R97, R14 ;  /* 0x0000000e610f7221 */ /* 0x000fe20000010000 */
[----:B0-----:R-:W-:Y:S01]  /*e120*/  F2FP.BF16.F32.PACK_AB R97, R0, R3 ;  /* 0x000000030061723e */ /* 0x001fe200000010ff */
[----:B------:R-:W-:Y:S01]  /*e130*/  FADD.FTZ R13, R3, R12 ;  /* 0x0000000c030d7221 */ /* 0x000fe20000010000 */
[----:B------:R0:W-:Y:S01]  /*e140*/  STSM.16.M88.4 [R2+0x27300], R120 ;  /* 0x0273007802007844 */ /* 0x0001e20000000200 */
[----:B------:R-:W-:Y:S01]  /*e150*/  FADD.FTZ R14, R100, R15 ;  /* 0x0000000f640e7221 */ /* 0x000fe20000010000 */
[----:B------:R-:W-:Y:S01]  /*e160*/  FMUL.FTZ R48, R48, R4 ;  /* 0x0000000430307220 */ /* 0x000fe20000410000 */
[----:B------:R-:W-:Y:S01]  /*e170*/  FADD.FTZ R12, R0, R13 ;  /* 0x0000000d000c7221 */ /* 0x000fe20000010000 */
[----:B------:R-:W-:Y:S01]  /*e180*/  MUFU.EX2 R86, R86 ;  /* 0x0000005600567308 */ /* 0x000fe20000000800 */
[----:B-1----:R-:W-:Y:S01]  /*e190*/  FADD.FTZ R9, R101, R14 ;  /* 0x0000000e65097221 */ /* 0x002fe20000010000 */
[----:B-----5:R-:W-:Y:S01]  /*e1a0*/  F2FP.BF16.F32.PACK_AB R90, R93, R92 ;  /* 0x0000005c5d5a723e */ /* 0x020fe200000010ff */
[----:B----4-:R-:W-:Y:S01]  /*e1b0*/  FADD.FTZ R13, R99, R12 ;  /* 0x0000000c630d7221 */ /* 0x010fe20000010000 */
[----:B------:R-:W-:Y:S01]  /*e1c0*/  F2FP.BF16.F32.PACK_AB R99, R6, R99 ;  /* 0x000000630663723e */ /* 0x000fe200000010ff */
[----:B------:R-:W-:Y:S01]  /*e1d0*/  FADD.FTZ R8, R88, R9 ;  /* 0x0000000958087221 */ /* 0x000fe20000010000 */
[C---:B------:R-:W-:Y:S01]  /*e1e0*/  F2FP.BF16.F32.PACK_AB R88, R89.reuse, R88 ;  /* 0x000000585958723e */ /* 0x040fe200000010ff */
[----:B------:R-:W-:Y:S01]  /*e1f0*/  FADD.FTZ R13, R6, R13 ;  /* 0x0000000d060d7221 */ /* 0x000fe20000010000 */
[----:B------:R-:W1:Y:S01]  /*e200*/  MUFU.EX2 R85, R85 ;  /* 0x0000005500557308 */ /* 0x000e620000000800 */
[----:B------:R-:W-:Y:S01]  /*e210*/  FADD.FTZ R9, R89, R8 ;  /* 0x0000000859097221 */ /* 0x000fe20000010000 */
[----:B------:R-:W-:Y:S01]  /*e220*/  F2FP.BF16.F32.PACK_AB R89, R75, R82 ;  /* 0x000000524b59723e */ /* 0x000fe200000010ff */
[----:B------:R-:W-:Y:S01]  /*e230*/  FADD.FTZ R10, R82, R13 ;  /* 0x0000000d520a7221 */ /* 0x000fe20000010000 */
[----:B------:R0:W-:Y:S01]  /*e240*/  STSM.16.M88.4 [R2+0x28b00], R112 ;  /* 0x028b007002007844 */ /* 0x0001e20000000200 */
[----:B------:R-:W-:Y:S01]  /*e250*/  FADD.FTZ R0, R92, R9 ;  /* 0x000000095c007221 */ /* 0x000fe20000010000 */
[----:B------:R-:W-:Y:S01]  /*e260*/  FMUL.FTZ R49, R49, R4 ;  /* 0x0000000431317220 */ /* 0x000fe20000410000 */
[----:B------:R-:W-:Y:S01]  /*e270*/  FADD.FTZ R10, R75, R10 ;  /* 0x0000000a4b0a7221 */ /* 0x000fe20000010000 */
[----:B------:R-:W4:Y:S01]  /*e280*/  MUFU.EX2 R87, R87 ;  /* 0x0000005700577308 */ /* 0x000f220000000800 */
[----:B------:R-:W-:Y:S01]  /*e290*/  FADD.FTZ R9, R93, R0 ;  /* 0x000000005d097221 */ /* 0x000fe20000010000 */
[----:B------:R0:W-:Y:S01]  /*e2a0*/  STSM.16.M88.4 [R2+0x2a300], R104 ;  /* 0x02a3006802007844 */ /* 0x0001e20000000200 */
[----:B--2---:R-:W-:Y:S01]  /*e2b0*/  FADD.FTZ R3, R91, R10 ;  /* 0x0000000a5b037221 */ /* 0x004fe20000010000 */
[----:B---3--:R-:W-:Y:S01]  /*e2c0*/  F2FP.BF16.F32.PACK_AB R91, R102, R91 ;  /* 0x0000005b665b723e */ /* 0x008fe200000010ff */
[----:B------:R-:W-:Y:S01]  /*e2d0*/  FADD.FTZ R0, R80, R9 ;  /* 0x0000000950007221 */ /* 0x000fe20000010000 */
[----:B------:R-:W-:Y:S01]  /*e2e0*/  F2FP.BF16.F32.PACK_AB R80, R81, R80 ;  /* 0x000000505150723e */ /* 0x000fe200000010ff */
[----:B------:R-:W-:Y:S01]  /*e2f0*/  FADD.FTZ R3, R102, R3 ;  /* 0x0000000366037221 */ /* 0x000fe20000010000 */
[----:B------:R-:W2:Y:S01]  /*e300*/  MUFU.EX2 R128, R128 ;  /* 0x0000008000807308 */ /* 0x000ea20000000800 */
[----:B-1----:R-:W-:Y:S01]  /*e310*/  F2FP.BF16.F32.PACK_AB R82, R85, R84 ;  /* 0x000000545552723e */ /* 0x002fe200000010ff */
[----:B------:R0:W-:Y:S01]  /*e320*/  STSM.16.M88.4 [R2+0x2bb00], R96 ;  /* 0x02bb006002007844 */ /* 0x0001e20000000200 */
[----:B------:R-:W-:Y:S01]  /*e330*/  FADD.FTZ R6, R94, R3 ;  /* 0x000000035e067221 */ /* 0x000fe20000010000 */
[----:B------:R-:W-:Y:S01]  /*e340*/  FADD.FTZ R3, R81, R0 ;  /* 0x0000000051037221 */ /* 0x000fe20000010000 */
[C---:B------:R-:W-:Y:S01]  /*e350*/  F2FP.BF16.F32.PACK_AB R81, R7.reuse, R94 ;  /* 0x0000005e0751723e */ /* 0x040fe200000010ff */
[----:B------:R0:W-:Y:S01]  /*e360*/  STSM.16.M88.4 [R2+0x2d300], R88 ;  /* 0x02d3005802007844 */ /* 0x0001e20000000200 */
[----:B------:R-:W-:Y:S01]  /*e370*/  FADD.FTZ R9, R7, R6 ;  /* 0x0000000607097221 */ /* 0x000fe20000010000 */
[----:B------:R-:W1:Y:S01]  /*e380*/  MUFU.EX2 R129, R131 ;  /* 0x0000008300817308 */ /* 0x000e620000000800 */
[----:B------:R-:W-:Y:S01]  /*e390*/  FADD.FTZ R0, R84, R3 ;  /* 0x0000000354007221 */ /* 0x000fe20000010000 */
[-C--:B------:R-:W-:Y:S01]  /*e3a0*/  FMUL.FTZ R52, R52, R4.reuse ;  /* 0x0000000434347220 */ /* 0x080fe20000410000 */
[----:B------:R-:W-:Y:S01]  /*e3b0*/  FADD.FTZ R6, R86, R9 ;  /* 0x0000000956067221 */ /* 0x000fe20000010000 */
[-C--:B------:R-:W-:Y:S01]  /*e3c0*/  FMUL.FTZ R53, R53, R4.reuse ;  /* 0x0000000435357220 */ /* 0x080fe20000410000 */
[----:B------:R-:W-:Y:S01]  /*e3d0*/  FADD.FTZ R3, R85, R0 ;  /* 0x0000000055037221 */ /* 0x000fe20000010000 */
[-C--:B------:R-:W-:Y:S01]  /*e3e0*/  FMUL.FTZ R56, R56, R4.reuse ;  /* 0x0000000438387220 */ /* 0x080fe20000410000 */
[----:B----4-:R-:W-:Y:S01]  /*e3f0*/  FADD.FTZ R6, R87, R6 ;  /* 0x0000000657067221 */ /* 0x010fe20000010000 */
        /* <DEDUP_REMOVED lines=10> */
[----:B------:R-:W-:Y:S01]  /*e4a0*/  FMUL.FTZ R69, R69, R4 ;  /* 0x0000000445457220 */ /* 0x000fe20000410000 */
[-C--:B------:R-:W-:Y:S01]  /*e4b0*/  FMUL.FTZ R26, R26, R77.reuse ;  /* 0x0000004d1a1a7220 */ /* 0x080fe20000410000 */
[-C--:B------:R-:W-:Y:S01]  /*e4c0*/  FMUL.FTZ R27, R27, R77.reuse ;  /* 0x0000004d1b1b7220 */ /* 0x080fe20000410000 */
[-C--:B------:R-:W-:Y:S01]  /*e4d0*/  FMUL.FTZ R30, R30, R77.reuse ;  /* 0x0000004d1e1e7220 */ /* 0x080fe20000410000 */
[-C--:B------:R-:W-:Y:S01]  /*e4e0*/  FMUL.FTZ R31, R31, R77.reuse ;  /* 0x0000004d1f1f7220 */ /* 0x080fe20000410000 */
[-C--:B------:R-:W-:Y:S01]  /*e4f0*/  FMUL.FTZ R34, R34, R77.reuse ;  /* 0x0000004d22227220 */ /* 0x080fe20000410000 */
[----:B------:R1:W4:Y:S01]  /*e500*/  MUFU.EX2 R8, R83 ;  /* 0x0000005300087308 */ /* 0x0003220000000800 */
[C---:B---3--:R-:W-:Y:S01]  /*e510*/  F2FP.BF16.F32.PACK_AB R128, R73.reuse, R128 ;  /* 0x000000804980723e */ /* 0x048fe200000010ff */
[----:B------:R-:W-:Y:S01]  /*e520*/  FADD.FTZ R3, R73, R0 ;  /* 0x0000000049037221 */ /* 0x000fe20000010000 */
[-C--:B------:R-:W-:Y:S01]  /*e530*/  FMUL.FTZ R35, R35, R77.reuse ;  /* 0x0000004d23237220 */ /* 0x080fe20000410000 */
[-C--:B------:R-:W-:Y:S01]  /*e540*/  FMUL.FTZ R38, R38, R77.reuse ;  /* 0x0000004d26267220 */ /* 0x080fe20000410000 */
[-C--:B------:R-:W-:Y:S01]  /*e550*/  FMUL.FTZ R39, R39, R77.reuse ;  /* 0x0000004d27277220 */ /* 0x080fe20000410000 */
[-C--:B------:R-:W-:Y:S01]  /*e560*/  FMUL.FTZ R42, R42, R77.reuse ;  /* 0x0000004d2a2a7220 */ /* 0x080fe20000410000 */
[-C--:B------:R-:W-:Y:S01]  /*e570*/  FMUL.FTZ R43, R43, R77.reuse ;  /* 0x0000004d2b2b7220 */ /* 0x080fe20000410000 */
[----:B------:R-:W3:Y:S01]  /*e580*/  MUFU.EX2 R11, R78 ;  /* 0x0000004e000b7308 */ /* 0x000ee20000000800 */
[----:B-1----:R-:W-:Y:S01]  /*e590*/  F2FP.BF16.F32.PACK_AB R83, R87, R86 ;  /* 0x000000565753723e */ /* 0x002fe200000010ff */
[-C--:B------:R-:W-:Y:S01]  /*e5a0*/  FMUL.FTZ R46, R46, R77.reuse ;  /* 0x0000004d2e2e7220 */ /* 0x080fe20000410000 */
[----:B--2---:R-:W-:Y:S01]  /*e5b0*/  F2FP.BF16.F32.PACK_AB R130, R5, R76 ;  /* 0x0000004c0582723e */ /* 0x004fe200000010ff */
[----:B------:R-:W-:Y:S01]  /*e5c0*/  FADD.FTZ R76, R76, R3 ;  /* 0x000000034c4c7221 */ /* 0x000fe20000010000 */
[-C--:B------:R-:W-:Y:S01]  /*e5d0*/  FMUL.FTZ R47, R47, R77.reuse ;  /* 0x0000004d2f2f7220 */ /* 0x080fe20000410000 */
[----:B------:R0:W-:Y:S01]  /*e5e0*/  STSM.16.M88.4 [R2+0x2eb00], R80 ;  /* 0x02eb005002007844 */ /* 0x0001e20000000200 */
[----:B------:R-:W-:Y:S01]  /*e5f0*/  FMUL.FTZ R50, R50, R77 ;  /* 0x0000004d32327220 */ /* 0x000fe20000410000 */
[----:B------:R-:W1:Y:S01]  /*e600*/  MUFU.EX2 R79, R79 ;  /* 0x0000004f004f7308 */ /* 0x000e620000000800 */
[C---:B----4-:R-:W-:Y:S01]  /*e610*/  F2FP.BF16.F32.PACK_AB R129, R8.reuse, R129 ;  /* 0x000000810881723e */ /* 0x050fe200000010ff */
[----:B------:R-:W-:Y:S01]  /*e620*/  FADD.FTZ R6, R8, R6 ;  /* 0x0000000608067221 */ /* 0x000fe20000010000 */
[----:B------:R-:W-:Y:S01]  /*e630*/  FADD.FTZ R3, R5, R76 ;  /* 0x0000004c05037221 */ /* 0x000fe20000010000 */
[-C--:B------:R-:W-:Y:S01]  /*e640*/  FMUL.FTZ R51, R51, R77.reuse ;  /* 0x0000004d33337220 */ /* 0x080fe20000410000 */
[-C--:B------:R-:W-:Y:S01]  /*e650*/  FMUL.FTZ R54, R54, R77.reuse ;  /* 0x0000004d36367220 */ /* 0x080fe20000410000 */
[-C--:B------:R-:W-:Y:S01]  /*e660*/  FMUL.FTZ R55, R55, R77.reuse ;  /* 0x0000004d37377220 */ /* 0x080fe20000410000 */
[-C--:B------:R-:W-:Y:S01]  /*e670*/  FMUL.FTZ R58, R58, R77.reuse ;  /* 0x0000004d3a3a7220 */ /* 0x080fe20000410000 */
[-C--:B------:R-:W-:Y:S01]  /*e680*/  FMUL.FTZ R59, R59, R77.reuse ;  /* 0x0000004d3b3b7220 */ /* 0x080fe20000410000 */
[----:B---3--:R-:W-:Y:S01]  /*e690*/  FADD.FTZ R6, R11, R6 ;  /* 0x000000060b067221 */ /* 0x008fe20000010000 */
[-C--:B------:R-:W-:Y:S01]  /*e6a0*/  FMUL.FTZ R62, R62, R77.reuse ;  /* 0x0000004d3e3e7220 */ /* 0x080fe20000410000 */
[-C--:B------:R-:W-:Y:S01]  /*e6b0*/  FMUL.FTZ R63, R63, R77.reuse ;  /* 0x0000004d3f3f7220 */ /* 0x080fe20000410000 */
[-C--:B------:R-:W-:Y:S01]  /*e6c0*/  FMUL.FTZ R66, R66, R77.reuse ;  /* 0x0000004d42427220 */ /* 0x080fe20000410000 */
[-C--:B------:R-:W-:Y:S01]  /*e6d0*/  FMUL.FTZ R67, R67, R77.reuse ;  /* 0x0000004d43437220 */ /* 0x080fe20000410000 */
[-C--:B------:R-:W-:Y:S01]  /*e6e0*/  FMUL.FTZ R70, R70, R77.reuse ;  /* 0x0000004d46467220 */ /* 0x080fe20000410000 */
[----:B------:R-:W-:Y:S01]  /*e6f0*/  FMUL.FTZ R71, R71, R77 ;  /* 0x0000004d47477220 */ /* 0x000fe20000410000 */
[----:B------:R-:W-:Y:S01]  /*e700*/  IMAD.MOV.U32 R5, RZ, RZ, R72 ;  /* 0x000000ffff057224 */ /* 0x000fe200078e0048 */
[C---:B-1----:R-:W-:Y:S01]  /*e710*/  F2FP.BF16.F32.PACK_AB R131, R79.reuse, R11 ;  /* 0x0000000b4f83723e */ /* 0x042fe200000010ff */
[----:B------:R-:W-:Y:S01]  /*e720*/  FADD.FTZ R0, R79, R6 ;  /* 0x000000064f007221 */ /* 0x000fe20000010000 */
[----:B------:R-:W-:-:S03]  /*e730*/  IMAD.MOV.U32 R4, RZ, RZ, R74 ;  /* 0x000000ffff047224 */ /* 0x000fc600078e004a */
        /* <DEDUP_REMOVED lines=9> */
.L_x_11804:
[----:B------:R-:W-:Y:S06]  /*e7d0*/  BAR.ARV 0x8, 0x200 ;  /* 0x0208000000007b1d */ /* 0x000fec0000002000 */
[----:B------:R-:W-:Y:S05]  /*e7e0*/  @!P0 BRA `(.L_x_11814) ;  /* 0x0000000000048947 */ /* 0x000fea0003800000 */
[----:B------:R-:W-:Y:S01]  /*e7f0*/  BPT.TRAP 0x1 ;  /* 0x000000040000795c */ /* 0x000fe20000300000 */
.L_x_11814:
[----:B------:R-:W-:Y:S01]  /*e800*/  ULEA UR5, UR36, UR37, 0x3 ;  /* 0x0000002524057291 */ /* 0x000fe2000f8e183f */
[----:B------:R-:W-:-:S05]  /*e810*/  IMAD.U32 R4, RZ, RZ, UR60 ;  /* 0x0000003cff047e24 */ /* 0x000fca000f8e00ff */
[----:B------:R-:W-:-:S04]  /*e820*/  SHF.L.U32 R4, R4, 0x1f, RZ ;  /* 0x0000001f04047819 */ /* 0x000fc800000006ff */
[----:B------:R2:W3:Y:S01]  /*e830*/  SYNCS.PHASECHK.TRANS64.TRYWAIT P2, [UR5+0x31c50], R4 ;  /* 0x031c5004ff0075a7 */ /* 0x0004e20008040145 */
[----:B------:R-:W-:Y:S05]  /*e840*/  @!P0 BRA `(.L_x_11815) ;  /* 0x0000000000048947 */ /* 0x000fea0003800000 */
[----:B------:R-:W-:Y:S01]  /*e850*/  BPT.TRAP 0x1 ;  /* 0x000000040000795c */ /* 0x000fe20000300000 */
.L_x_11815:
[----:B---3--:R-:W-:Y:S05]  /*e860*/  @P2 BRA `(.L_x_11816) ;  /* 0x0000000000082947 */ /* 0x008fea0003800000 */
[----:B------:R-:W3:Y:S02]  /*e870*/  SYNCS.PHASECHK.TRANS64.TRYWAIT P0, [UR5+0x31c50], R4 ;  /* 0x031c5004ff0075a7 */ /* 0x000ee40008000145 */
[----:B---3--:R-:W-:Y:S05]  /*e880*/  @!P0 BRA `(.L_x_11817) ;  /* 0x0000007000088947 */ /* 0x008fea0003800000 */
.L_x_11816:
[----:B------:R-:W-:Y:S01]  /*e890*/  UIADD3 UR37, UR37, 0x200, URZ ;  /* 0x0000020025257890 */ /* 0x000fe2000fffe03f */
[----:B------:R-:W-:Y:S01]  /*e8a0*/  WARPGROUP.ARRIVE ;  /* 0x00000000000079c5 */ /* 0x000fe20000000000 */
[----:B------:R-:W-:Y:S01]  /*e8b0*/  ULOP3.LUT UR6, UR61, 0x10000, URZ, 0xfc, !UPT ;  /* 0x000100003d067892 */ /* 0x000fe2000f8efc3f */
[----:B---3--:R-:W3:Y:S01]  /*e8c0*/  SHFL.BFLY PT, R5, R0, 0x2, 0x1f ;  /* 0x0c401f0000057f89 */ /* 0x008ee200000e0000 */
[----:B------:R-:W-:Y:S01]  /*e8d0*/  USHF.R.U32.HI UR37, URZ, 0x4, UR37 ;  /* 0x000000043f257899 */ /* 0x000fe20008011625 */
[----:B-1----:R-:W-:Y:S01]  /*e8e0*/  IMAD.MOV.U32 R9, RZ, RZ, RZ ;  /* 0x000000ffff097224 */ /* 0x002fe200078e00ff */
[----:B------:R-:W-:Y:S01]  /*e8f0*/  UMOV UR9, 0xc0000010 ;  /* 0xc000001000097882 */ /* 0x000fe20000000000 */
[----:B------:R-:W-:Y:S01]  /*e900*/  UMOV UR11, 0x80000020 ;  /* 0x80000020000b7882 */ /* 0x000fe20000000000 */
[----:B------:R-:W-:Y:S01]  /*e910*/  ULOP3.LUT UR37, UR37, 0x3fff, URZ, 0xc0, !UPT ;  /* 0x00003fff25257892 */ /* 0x000fe2000f8ec03f */
[----:B--2---:R-:W1:Y:S01]  /*e920*/  SHFL.BFLY PT, R4, R3, 0x2, 0x1f ;  /* 0x0c401f0003047f89 */ /* 0x004e6200000e0000 */
[----:B------:R-:W-:Y:S01]  /*e930*/  UMOV UR8, UR6 ;  /* 0x0000000600087c82 */ /* 0x000fe20008000000 */
[----:B------:R-:W-:Y:S01]  /*e940*/  R2UR UR7, R150 ;  /* 0x00000000960772ca */ /* 0x000fe200000e0000 */
[----:B------:R-:W-:-:S04]  /*e950*/  ULOP3.LUT UR12, UR37, 0x2400000, URZ, 0xfc, !UPT ;  /* 0x02400000250c7892 */ /* 0x000fc8000f8efc3f */
[----:B------:R-:W-:Y:S02]  /*e960*/  UIMAD UR12, UR36, 0x6c0, UR12 ;  /* 0x000006c0240c78a4 */ /* 0x000fe4000f8e020c */
[----:B------:R-:W-:-:S04]  /*e970*/  UIADD3 UR36, UR36, 0x1, URZ ;  /* 0x0000000124247890 */ /* 0x000fc8000fffe03f */
[----:B------:R-:W-:Y:S01]  /*e980*/  UISETP.NE.AND UP0, UPT, UR36, 0x2, UPT ;  /* 0x000000022400788c */ /* 0x000fe2000bf05270 */
[----:B------:R-:W-:Y:S01]  /*e990*/  UMOV UR10, UR12 ;  /* 0x0000000c000a7c82 */ /* 0x000fe20008000000 */
[----:B------:R-:W-:Y:S01]  /*e9a0*/  UIADD3 UR7, UR7, 0x1, URZ ;  /* 0x0000000107077890 */ /* 0x000fe2000fffe03f */
[----:B------:R-:W-:Y:S01]  /*e9b0*/  HGMMA.64x96x16.F32.BF16 R24, gdesc[UR8].tnspB, R24, gsb0 ;  /* 0x41600000081879f0 */ /* 0x000fe20008001818 */
[----:B------:R-:W-:Y:S01]  /*e9c0*/  UIADD3 UR8, UR6, 0x180, URZ ;  /* 0x0000018006087890 */ /* 0x000fe2000fffe03f */
[----:B---3--:R-:W-:Y:S01]  /*e9d0*/  FADD.FTZ R6, R5, R0 ;  /* 0x0000000005067221 */ /* 0x008fe20000010000 */
[----:B------:R-:W-:Y:S01]  /*e9e0*/  UIADD3 UR10, UR12, 0x40, URZ ;  /* 0x000000400c0a7890 */ /* 0x000fe2000fffe03f */
[----:B------:R-:W-:Y:S01]  /*e9f0*/  IMAD.MOV.U32 R0, RZ, RZ, -0x800000 ;  /* 0xff800000ff007424 */ /* 0x000fe200078e00ff */
[----:B------:R-:W-:Y:S01]  /*ea00*/  UMOV UR9, 0xc0000010 ;  /* 0xc000001000097882 */ /* 0x000fe20000000000 */
[----:B------:R-:W-:Y:S01]  /*ea10*/  UMOV UR11, 0x80000020 ;  /* 0x80000020000b7882 */ /* 0x000fe20000000000 */
[----:B-1----:R-:W-:Y:S01]  /*ea20*/  FADD.FTZ R4, R4, R3 ;  /* 0x0000000304047221 */ /* 0x002fe20000010000 */
[----:B------:R-:W1:Y:S01]  /*ea30*/  SHFL.BFLY PT, R7, R6, 0x1, 0x1f ;  /* 0x0c201f0006077f89 */ /* 0x000e6200000e0000 */
[----:B------:R-:W-:Y:S01]  /*ea40*/  IMAD.MOV.U32 R3, RZ, RZ, -0x800000 ;  /* 0xff800000ff037424 */ /* 0x000fe200078e00ff */
[----:B------:R-:W-:Y:S01]  /*ea50*/  USEL UR36, UR36, URZ, UP0 ;  /* 0x0000003f24247287 */ /* 0x000fe20008000000 */
[----:B------:R-:W-:Y:S01]  /*ea60*/  IMAD.U32 R150, RZ, RZ, UR7 ;  /* 0x00000007ff967e24 */ /* 0x000fe2000f8e00ff */
[----:B------:R-:W2:Y:S01]  /*ea70*/  SHFL.BFLY PT, R5, R4, 0x1, 0x1f ;  /* 0x0c201f0004057f89 */ /* 0x000ea200000e0000 */
[----:B-1----:R-:W-:Y:S01]  /*ea80*/  FADD.FTZ R12, R6, R7 ;  /* 0x00000007060c7221 */ /* 0x002fe20000010000 */
[----:B------:R-:W-:-:S02]  /*ea90*/  IMAD.U32 R6, RZ, RZ, UR4 ;  /* 0x00000004ff067e24 */ /* 0x000fc4000f8e00ff */
[----:B------:R-:W-:Y:S02]  /*eaa0*/  IMAD.U32 R7, RZ, RZ, UR4 ;  /* 0x00000004ff077e24 */ /* 0x000fe4000f8e00ff */
[----:B--2---:R-:W-:Y:S01]  /*eab0*/  FADD.FTZ R11, R4, R5 ;  /* 0x00000005040b7221 */ /* 0x004fe20000010000 */
[----:B------:R-:W-:Y:S01]  /*eac0*/  FSETP.NE.FTZ.AND P2, PT, R12, RZ, PT ;  /* 0x000000ff0c00720b */ /* 0x000fe20003f55000 */
[----:B------:R-:W-:Y:S01]  /*ead0*/  IMAD.U32 R4, RZ, RZ, UR5 ;  /* 0x00000005ff047e24 */ /* 0x000fe2000f8e00ff */
[----:B------:R-:W-:Y:S01]  /*eae0*/  USEL UR4, URZ, 0x1, UP0 ;  /* 0x000000013f047887 */ /* 0x000fe20008000000 */
[----:B------:R-:W-:Y:S01]  /*eaf0*/  IMAD.MOV.U32 R5, RZ, RZ, RZ ;  /* 0x000000ffff057224 */ /* 0x000fe200078e00ff */
[----:B------:R-:W-:Y:S01]  /*eb00*/  FSETP.NE.FTZ.AND P0, PT, R11, RZ, PT ;  /* 0x000000ff0b00720b */ /* 0x000fe20003f15000 */
[----:B------:R-:W-:Y:S01]  /*eb10*/  @!P1 VIADD R4, R4, 0x31c60 ;  /* 0x00031c6004049836 */ /* 0x000fe20000000000 */
[----:B------:R-:W-:-:S04]  /*eb20*/  ULOP3.LUT UR60, UR60, UR4, URZ, 0x3c, !UPT ;  /* 0x000000043c3c7292 */ /* 0x000fc8000f8e3c3f */
[----:B------:R-:W-:-:S03]  /*eb30*/  @!P1 PRMT R4, RZ, 0x654, R4 ;  /* 0x00000654ff049816 */ /* 0x000fc60000000004 */
[----:B------:R-:W1:Y:S01]  /*eb40*/  @P2 MUFU.LG2 R10, R12 ;  /* 0x0000000c000a2308 */ /* 0x000e620000000c00 */
[----:B------:R-:W-:-:S03]  /*eb50*/  @P2 FMUL.FTZ R6, R6, 0.69314718246459960938 ;  /* 0x3f31721806062820 */ /* 0x000fc60000410000 */
[----:B------:R-:W-:-:S04]  /*eb60*/  @P0 FMUL.FTZ R7, R7, 0.69314718246459960938 ;  /* 0x3f31721807070820 */ /* 0x000fc80000410000 */
[----:B------:R-:W2:Y:S08]  /*eb70*/  @P0 MUFU.LG2 R8, R11 ;  /* 0x0000000b00080308 */ /* 0x000eb00000000c00 */
[----:B------:R1:W3:Y:S08]  /*eb80*/  @P0 MUFU.RCP R5, R11 ;  /* 0x0000000b00050308 */ /* 0x0002f00000001000 */
[----:B------:R-:W0:Y:S01]  /*eb90*/  @P2 MUFU.RCP R9, R12 ;  /* 0x0000000c00092308 */ /* 0x000e220000001000 */
[----:B-1----:R-:W-:Y:S01]  /*eba0*/  @P2 FMUL.FTZ R11, R10, 0.69314718246459960938 ;  /* 0x3f3172180a0b2820 */ /* 0x002fe20000410000 */
[----:B--2---:R-:W-:-:S03]  /*ebb0*/  @P0 FMUL.FTZ R8, R8, 0.69314718246459960938 ;  /* 0x3f31721808080820 */ /* 0x004fc60000410000 */
[----:B------:R-:W-:Y:S01]  /*ebc0*/  @P2 FFMA.FTZ R3, R6, R72, R11 ;  /* 0x0000004806032223 */ /* 0x000fe2000001000b */
        /* <DEDUP_REMOVED lines=55> */
[----:B------:R1:W-:Y:S01]  /*ef40*/  @!P1 SYNCS.ARRIVE.TRANS64.RED.A1T0 RZ, [R4+URZ], RZ ;  /* 0x000000ff04ff99a7 */ /* 0x0003e2000810043f */
[-C--:B---3--:R-:W-:Y:S01]  /*ef50*/  FMUL.FTZ R72, R36, R5.reuse ;  /* 0x0000000524487220 */ /* 0x088fe20000410000 */
[-C--:B------:R-:W-:Y:S01]  /*ef60*/  FMUL.FTZ R75, R37, R5.reuse ;  /* 0x00000005254b7220 */ /* 0x080fe20000410000 */
[-C--:B------:R-:W-:Y:S01]  /*ef70*/  FMUL.FTZ R36, R65, R5.reuse ;  /* 0x0000000541247220 */ /* 0x080fe20000410000 */
[----:B------:R-:W-:Y:S01]  /*ef80*/  FMUL.FTZ R37, R64, R5 ;  /* 0x0000000540257220 */ /* 0x000fe20000410000 */
[-C--:B0-----:R-:W-:Y:S01]  /*ef90*/  FMUL.FTZ R81, R26, R9.reuse ;  /* 0x000000091a517220 */ /* 0x081fe20000410000 */
        /* <DEDUP_REMOVED lines=43> */
.L_x_11787:
        /* <DEDUP_REMOVED lines=10> */
[----:B------:R-:W-:Y:S01]  /*f2f0*/  R2UR UR13, R18 ;  /* 0x00000000120d72ca */ /* 0x000fe200000e0000 */
[----:B------:R-:W-:Y:S01]  /*f300*/  IMAD R9, R149, 0x20, R23 ;  /* 0x0000002095097824 */ /* 0x000fe200078e0217 */
[----:B------:R-:W-:-:S05]  /*f310*/  R2UR UR11, R145 ;  /* 0x00000000910b72ca */ /* 0x000fca00000e0000 */
[----:B------:R-:W-:Y:S01]  /*f320*/  BAR.SYNC.DEFER_BLOCKING 0x1, 0x180 ;  /* 0x0046000000007b1d */ /* 0x000fe20000010000 */
[----:B------:R-:W-:Y:S02]  /*f330*/  R2UR UR14, R146 ;  /* 0x00000000920e72ca */ /* 0x000fe400000e0000 */
[----:B------:R-:W-:Y:S02]  /*f340*/  F2FP.BF16.F32.PACK_AB R27, R38, R27 ;  /* 0x0000001b261b723e */ /* 0x000fe400000010ff */
[----:B------:R-:W-:-:S03]  /*f350*/  F2FP.BF16.F32.PACK_AB R36, R36, R37 ;  /* 0x000000252424723e */ /* 0x000fc600000010ff */
[----:B------:R-:W1:Y:S01]  /*f360*/  LDC R18, c[0x0][0xbe8] ;  /* 0x0002fa00ff127b82 */ /* 0x000e620000000800 */
[----:B------:R-:W-:Y:S01]  /*f370*/  ULDC.64 UR8, c[0x0][0xb90] ;  /* 0x0002e40000087ab9 */ /* 0x000fe20000000a00 */
[----:B------:R-:W-:Y:S01]  /*f380*/  F2FP.BF16.F32.PACK_AB R37, R67, R66 ;  /* 0x000000424325723e */ /* 0x000fe200000010ff */
[----:B------:R-:W-:Y:S01]  /*f390*/  ULDC.64 UR16, c[0x0][0x208] ;  /* 0x0000820000107ab9 */ /* 0x000fe20000000a00 */
[----:B------:R-:W-:Y:S01]  /*f3a0*/  VIADD R85, R22, UR13 ;  /* 0x0000000d16557c36 */ /* 0x000fe20008000000 */
[----:B------:R-:W-:Y:S01]  /*f3b0*/  F2FP.BF16.F32.PACK_AB R38, R69, R68 ;  /* 0x000000444526723e */ /* 0x000fe200000010ff */
[----:B------:R-:W-:Y:S01]  /*f3c0*/  USHF.R.S32.HI UR10, URZ, 0x1f, UR11 ;  /* 0x0000001f3f0a7899 */ /* 0x000fe2000801140b */
[----:B------:R-:W-:Y:S01]  /*f3d0*/  F2FP.BF16.F32.PACK_AB R39, R64, R39 ;  /* 0x000000274027723e */ /* 0x000fe200000010ff */
[----:B------:R-:W-:Y:S01]  /*f3e0*/  USHF.R.S32.HI UR12, URZ, 0x1f, UR14 ;  /* 0x0000001f3f0c7899 */ /* 0x000fe2000801140e */
[----:B------:R-:W-:Y:S01]  /*f3f0*/  IMAD.MOV.U32 R58, RZ, RZ, R85 ;  /* 0x000000ffff3a7224 */ /* 0x000fe200078e0055 */
[----:B------:R-:W-:Y:S01]  /*f400*/  UMOV UR6, UR37 ;  /* 0x0000002500067c82 */ /* 0x000fe20008000000 */
[----:B0-----:R-:W-:Y:S01]  /*f410*/  UMOV UR7, UR5 ;  /* 0x0000000500077c82 */ /* 0x001fe20008000000 */
[----:B------:R-:W-:Y:S01]  /*f420*/  UIMAD UR5, UR10, UR8, URZ ;  /* 0x000000080a0572a4 */ /* 0x000fe2000f8e023f */
[----:B------:R-:W-:-:S02]  /*f430*/  IMAD.U32 R34, RZ, RZ, UR6 ;  /* 0x00000006ff227e24 */ /* 0x000fc4000f8e00ff */
[----:B------:R-:W-:Y:S01]  /*f440*/  IMAD.U32 R35, RZ, RZ, UR7 ;  /* 0x00000007ff237e24 */ /* 0x000fe2000f8e00ff */
[----:B------:R-:W-:Y:S02]  /*f450*/  UIMAD.WIDE.U32 UR6, UR11, UR8, URZ ;  /* 0x000000080b0672a5 */ /* 0x000fe4000f8e003f */
[----:B------:R-:W-:Y:S01]  /*f460*/  UIMAD UR5, UR11, UR9, UR5 ;  /* 0x000000090b0572a4 */ /* 0x000fe2000f8e0205 */
[--C-:B------:R-:W-:Y:S02]  /*f470*/  IMAD.WIDE R4, R154, 0x2, R34.reuse ;  /* 0x000000029a047825 */ /* 0x100fe400078e0222 */
[----:B------:R-:W-:Y:S01]  /*f480*/  ULDC.64 UR8, c[0x0][0xb98] ;  /* 0x0002e60000087ab9 */ /* 0x000fe20000000a00 */
[----:B------:R-:W-:Y:S01]  /*f490*/  UIADD3 UR7, UR7, UR5, URZ ;  /* 0x0000000507077290 */ /* 0x000fe2000fffe03f */
[----:B------:R-:W-:Y:S01]  /*f4a0*/  IMAD.WIDE R34, R9, 0x2, R34 ;  /* 0x0000000209227825 */ /* 0x000fe200078e0222 */
[C---:B------:R-:W-:Y:S01]  /*f4b0*/  IADD3 R31, P1, R4.reuse, 0x6000, RZ ;  /* 0x00006000041f7810 */ /* 0x040fe20007f3e0ff */
[----:B------:R-:W-:Y:S01]  /*f4c0*/  UIMAD UR5, UR12, UR8, URZ ;  /* 0x000000080c0572a4 */ /* 0x000fe2000f8e023f */
[----:B------:R-:W-:Y:S01]  /*f4d0*/  IADD3 R15, P0, R4, 0x6020, RZ ;  /* 0x00006020040f7810 */ /* 0x000fe20007f1e0ff */
[----:B------:R-:W-:Y:S01]  /*f4e0*/  UIMAD.WIDE.U32 UR6, UR14, UR8, UR6 ;  /* 0x000000080e0672a5 */ /* 0x000fe2000f8e0006 */
[----:B------:R-:W-:Y:S01]  /*f4f0*/  LOP3.LUT R16, R31, 0x180, RZ, 0xc0, !PT ;  /* 0x000001801f107812 */ /* 0x000fe200078ec0ff */
[----:B------:R-:W-:Y:S01]  /*f500*/  IMAD.X R25, RZ, RZ, R5, P1 ;  /* 0x000000ffff197224 */ /* 0x000fe200008e0605 */
[----:B-1----:R-:W-:Y:S01]  /*f510*/  ISETP.NE.AND P1, PT, R18, 0x1, PT ;  /* 0x000000011200780c */ /* 0x002fe20003f25270 */
[----:B------:R-:W-:Y:S01]  /*f520*/  UIMAD UR5, UR14, UR9, UR5 ;  /* 0x000000090e0572a4 */ /* 0x000fe2000f8e0205 */
[----:B------:R-:W-:-:S02]  /*f530*/  LOP3.LUT R14, R15, 0x180, RZ, 0xc0, !PT ;  /* 0x000001800f0e7812 */ /* 0x000fc400078ec0ff */
[----:B------:R-:W-:Y:S01]  /*f540*/  SHF.R.U64 R16, R16, 0x3, RZ ;  /* 0x0000000310107819 */ /* 0x000fe200000012ff */
[----:B------:R-:W-:Y:S01]  /*f550*/  ULDC.64 UR8, c[0x0][0xae8] ;  /* 0x0002ba0000087ab9 */ /* 0x000fe20000000a00 */
[----:B------:R-:W-:Y:S02]  /*f560*/  IADD3 R63, P5, R34, 0x7800, RZ ;  /* 0x00007800223f7810 */ /* 0x000fe40007fbe0ff */
[----:B------:R-:W-:Y:S02]  /*f570*/  LOP3.LUT R9, R4, 0x180, RZ, 0xc0, !PT ;  /* 0x0000018004097812 */ /* 0x000fe400078ec0ff */
[----:B------:R-:W-:Y:S02]  /*f580*/  SHF.R.U64 R14, R14, 0x3, RZ ;  /* 0x000000030e0e7819 */ /* 0x000fe400000012ff */
[----:B------:R-:W-:Y:S01]  /*f590*/  LOP3.LUT R24, R16, R31, RZ, 0x3c, !PT ;  /* 0x0000001f10187212 */ /* 0x000fe200078e3cff */
[----:B------:R-:W0:Y:S01]  /*f5a0*/  @P1 LDC R62, c[0x0][0xbec] ;  /* 0x0002fb00ff3e1b82 */ /* 0x000e220000000800 */
[----:B------:R-:W-:-:S02]  /*f5b0*/  LOP3.LUT R16, R63, 0x180, RZ, 0xc0, !PT ;  /* 0x000001803f107812 */ /* 0x000fc400078ec0ff */
[----:B------:R-:W-:Y:S02]  /*f5c0*/  SHF.R.U64 R9, R9, 0x3, RZ ;  /* 0x0000000309097819 */ /* 0x000fe400000012ff */
[----:B------:R-:W-:Y:S01]  /*f5d0*/  LOP3.LUT R14, R14, R15, RZ, 0x3c, !PT ;  /* 0x0000000f0e0e7212 */ /* 0x000fe200078e3cff */
[--C-:B------:R-:W-:Y:S01]  /*f5e0*/  IMAD.X R15, RZ, RZ, R5.reuse, P0 ;  /* 0x000000ffff0f7224 */ /* 0x100fe200000e0605 */
[C---:B------:R-:W-:Y:S01]  /*f5f0*/  IADD3 R29, P2, R4.reuse, 0x3020, RZ ;  /* 0x00003020041d7810 */ /* 0x040fe20007f5e0ff */
[----:B------:R-:W1:Y:S01]  /*f600*/  @P1 LDC R71, c[0x0][0xbf0] ;  /* 0x0002fc00ff471b82 */ /* 0x000e620000000800 */
[C---:B------:R-:W-:Y:S02]  /*f610*/  IADD3 R21, P3, R4.reuse, 0x3000, RZ ;  /* 0x0000300004157810 */ /* 0x040fe40007f7e0ff */
[----:B------:R-:W-:Y:S01]  /*f620*/  IADD3 R17, P4, R4, 0x20, RZ ;  /* 0x0000002004117810 */ /* 0x000fe20007f9e0ff */
[--C-:B------:R-:W-:Y:S01]  /*f630*/  IMAD.X R11, RZ, RZ, R5.reuse, P2 ;  /* 0x000000ffff0b7224 */ /* 0x100fe200010e0605 */
[----:B------:R-:W-:Y:S01]  /*f640*/  IADD3 R33, P0, R34, 0x1800, RZ ;  /* 0x0000180022217810 */ /* 0x000fe20007f1e0ff */
[----:B------:R-:W-:Y:S01]  /*f650*/  IMAD.X R13, RZ, RZ, R5, P3 ;  /* 0x000000ffff0d7224 */ /* 0x000fe200018e0605 */
[----:B------:R-:W-:-:S02]  /*f660*/  SHF.R.U64 R16, R16, 0x3, RZ ;  /* 0x0000000310107819 */ /* 0x000fc400000012ff */
[----:B------:R-:W-:Y:S01]  /*f670*/  LOP3.LUT R4, R9, R4, RZ, 0x3c, !PT ;  /* 0x0000000409047212 */ /* 0x000fe200078e3cff */
[----:B------:R-:W-:Y:S01]  /*f680*/  IMAD.X R9, RZ, RZ, R5, P4 ;  /* 0x000000ffff097224 */ /* 0x000fe200020e0605 */
[----:B------:R-:W-:Y:S02]  /*f690*/  LOP3.LUT R32, R33, 0x180, RZ, 0xc0, !PT ;  /* 0x0000018021207812 */ /* 0x000fe400078ec0ff */
[----:B------:R-:W-:Y:S02]  /*f6a0*/  LOP3.LUT R16, R16, R63, RZ, 0x3c, !PT ;  /* 0x0000003f10107212 */ /* 0x000fe400078e3cff */
[----:B------:R-:W-:Y:S01]  /*f6b0*/  MOV R63, R4 ;  /* 0x00000004003f7202 */ /* 0x000fe20000000f00 */
[----:B0-----:R-:W-:Y:S01]  /*f6c0*/  @P1 IMAD.HI.U32 R62, R85, R62, RZ ;  /* 0x0000003e553e1227 */ /* 0x001fe200078e00ff */
[----:B------:R-:W-:Y:S02]  /*f6d0*/  F2FP.BF16.F32.PACK_AB R4, R77, R6 ;  /* 0x000000064d04723e */ /* 0x000fe400000010ff */
[----:B------:R-:W-:-:S02]  /*f6e0*/  LOP3.LUT R10, R29, 0x180, RZ, 0xc0, !PT ;  /* 0x000001801d0a7812 */ /* 0x000fc400078ec0ff */
[----:B------:R-:W-:Y:S02]  /*f6f0*/  F2FP.BF16.F32.PACK_AB R6, R76, R7 ;  /* 0x000000074c06723e */ /* 0x000fe400000010ff */
[----:B------:R-:W-:Y:S02]  /*f700*/  SHF.R.U64 R32, R32, 0x3, RZ ;  /* 0x0000000320207819 */ /* 0x000fe400000012ff */
[----:B-1----:R-:W-:Y:S02]  /*f710*/  @P1 SHF.R.U32.HI R58, RZ, R71, R62 ;  /* 0x00000047ff3a1219 */ /* 0x002fe4000001163e */
[----:B------:R-:W-:Y:S02]  /*f720*/  F2FP.BF16.F32.PACK_AB R5, R84, R81 ;  /* 0x000000515405723e */ /* 0x000fe400000010ff */
[----:B------:R-:W-:Y:S01]  /*f730*/  F2FP.BF16.F32.PACK_AB R7, R83, R82 ;  /* 0x000000525307723e */ /* 0x000fe200000010ff */
[----:B------:R-:W-:Y:S01]  /*f740*/  IMAD.MOV R71, RZ, RZ, -R58 ;  /* 0x000000ffff477224 */ /* 0x000fe200078e0a3a */
[----:B------:R-:W-:-:S02]  /*f750*/  MOV R76, R14 ;  /* 0x0000000e004c7202 */ /* 0x000fc40000000f00 */
[----:B------:R-:W-:Y:S01]  /*f760*/  SHF.R.U64 R10, R10, 0x3, RZ ;  /* 0x000000030a0a7819 */ /* 0x000fe200000012ff */
[----:B------:R-:W-:Y:S01]  /*f770*/  IMAD R15, R18, R71, R85 ;  /* 0x00000047120f7224 */ /* 0x000fe200078e0255 */
[----:B------:R-:W-:Y:S01]  /*f780*/  LOP3.LUT R32, R32, R33, RZ, 0x3c, !PT ;  /* 0x0000002120207212 */ /* 0x000fe200078e3cff */
[----:B------:R-:W-:Y:S01]  /*f790*/  IMAD.X R33, RZ, RZ, R35, P0 ;  /* 0x000000ffff217224 */ /* 0x000fe200000e0623 */
[----:B------:R-:W-:Y:S01]  /*f7a0*/  MOV R77, R24 ;  /* 0x00000018004d7202 */ /* 0x000fe20000000f00 */
[----:B------:R0:W-:Y:S01]  /*f7b0*/  STSM.16.M88.4 [R63], R4 ;  /* 0x000000043f007844 */ /* 0x0001e20000000200 */
[----:B------:R-:W-:Y:S01]  /*f7c0*/  IMAD.U32 R25, RZ, RZ, UR5 ;  /* 0x00000005ff197e24 */ /* 0x000fe2000f8e00ff */
[----:B------:R-:W-:Y:S01]  /*f7d0*/  SHF.R.S32.HI R14, RZ, 0x1f, R58 ;  /* 0x0000001fff0e7819 */ /* 0x000fe2000001143a */
[----:B------:R-:W-:Y:S01]  /*f7e0*/  ULDC UR5, c[0x0][0xa88] ;  /* 0x0002a20000057ab9 */ /* 0x000fe20000000800 */
[----:B------:R-:W-:Y:S02]  /*f7f0*/  LOP3.LUT R10, R10, R29, RZ, 0x3c, !PT ;  /* 0x0000001d0a0a7212 */ /* 0x000fe400078e3cff */
[----:B------:R-:W-:-:S02]  /*f800*/  IADD3 R29, P3, R34, 0x4800, RZ ;  /* 0x00004800221d7810 */ /* 0x000fc40007f7e0ff */
[----:B------:R-:W-:Y:S02]  /*f810*/  IADD3 R31, P2, R34, 0x3000, RZ ;  /* 0x00003000221f7810 */ /* 0x000fe40007f5e0ff */
[----:B------:R-:W-:Y:S02]  /*f820*/  LOP3.LUT R28, R29, 0x180, RZ, 0xc0, !PT ;  /* 0x000001801d1c7812 */ /* 0x000fe400078ec0ff */
[----:B------:R-:W-:Y:S02]  /*f830*/  LOP3.LUT R8, R17, 0x180, RZ, 0xc0, !PT ;  /* 0x0000018011087812 */ /* 0x000fe400078ec0ff */
[----:B------:R-:W-:Y:S02]  /*f840*/  LOP3.LUT R30, R31, 0x180, RZ, 0xc0, !PT ;  /* 0x000001801f1e7812 */ /* 0x000fe400078ec0ff */
[----:B0-----:R-:W-:Y:S01]  /*f850*/  IADD3 R4, P0, R58, UR6, RZ ;  /* 0x000000063a047c10 */ /* 0x001fe2000ff1e0ff */
[----:B------:R-:W-:Y:S01]  /*f860*/  IMAD R58, R18, UR5, RZ ;  /* 0x00000005123a7c24 */ /* 0x000fe2000f8e02ff */
[----:B------:R-:W-:-:S02]  /*f870*/  SHF.R.S32.HI R6, RZ, 0x1f, R15 ;  /* 0x0000001fff067819 */ /* 0x000fc4000001140f */
[----:B------:R-:W-:Y:S01]  /*f880*/  IADD3.X R5, R14, UR7, R25, P0, !PT ;  /* 0x000000070e057c10 */ /* 0x000fe200087fe419 */
[----:B------:R-:W-:Y:S01]  /*f890*/  ULDC.64 UR6, c[0x0][0xb88] ;  /* 0x0002e20000067ab9 */ /* 0x000fe20000000a00 */
[----:B------:R-:W-:Y:S01]  /*f8a0*/  LOP3.LUT R12, R21, 0x180, RZ, 0xc0, !PT ;  /* 0x00000180150c7812 */ /* 0x000fe200078ec0ff */
[----:B------:R-:W-:Y:S01]  /*f8b0*/  IMAD R6, R6, UR6, RZ ;  /* 0x0000000606067c24 */ /* 0x000fe2000f8e02ff */
[----:B------:R-:W-:Y:S01]  /*f8c0*/  SHF.R.U64 R28, R28, 0x3, RZ ;  /* 0x000000031c1c7819 */ /* 0x000fe200000012ff */
[C---:B------:R-:W-:Y:S01]  /*f8d0*/  IMAD.WIDE.U32 R4, R15.reuse, UR6, R4 ;  /* 0x000000060f047c25 */ /* 0x040fe2000f8e0004 */
[----:B------:R-:W-:Y:S02]  /*f8e0*/  MOV R81, R10 ;  /* 0x0000000a00517202 */ /* 0x000fe40000000f00 */
[----:B------:R-:W-:Y:S01]  /*f8f0*/  SHF.R.U64 R8, R8, 0x3, RZ ;  /* 0x0000000308087819 */ /* 0x000fe200000012ff */
[----:B------:R-:W-:Y:S01]  /*f900*/  IMAD R15, R15, UR7, R6 ;  /* 0x000000070f0f7c24 */ /* 0x000fe2000f8e0206 */
[----:B------:R-:W-:Y:S01]  /*f910*/  SHF.R.U64 R30, R30, 0x3, RZ ;  /* 0x000000031e1e7819 */ /* 0x000fe200000012ff */
[----:B------:R-:W-:Y:S01]  /*f920*/  VIADD R11, R153, UR13 ;  /* 0x0000000d990b7c36 */ /* 0x000fe20008000000 */
[----:B------:R-:W-:Y:S01]  /*f930*/  SHF.R.U64 R12, R12, 0x3, RZ ;  /* 0x000000030c0c7819 */ /* 0x000fe200000012ff */
[----:B------:R-:W-:Y:S01]  /*f940*/  ULDC.64 UR6, c[0x0][0xb50] ;  /* 0x0002d40000067ab9 */ /* 0x000fe20000000a00 */
[----:B------:R-:W-:Y:S01]  /*f950*/  LOP3.LUT R28, R28, R29, RZ, 0x3c, !PT ;  /* 0x0000001d1c1c7212 */ /* 0x000fe200078e3cff */
[----:B------:R-:W-:Y:S01]  /*f960*/  IMAD.X R29, RZ, RZ, R35, P3 ;  /* 0x000000ffff1d7224 */ /* 0x000fe200018e0623 */
[----:B------:R-:W-:Y:S01]  /*f970*/  LOP3.LUT P0, RZ, R151, 0x3, RZ, 0xc0, !PT ;  /* 0x0000000397ff7812 */ /* 0x000fe2000780c0ff */
[----:B------:R-:W-:Y:S01]  /*f980*/  VIADD R7, R11, 0x8 ;  /* 0x000000080b077836 */ /* 0x000fe20000000000 */
[----:B------:R-:W-:Y:S01]  /*f990*/  LEA R84, P3, R4, UR6, 0x2 ;  /* 0x0000000604547c11 */ /* 0x000fe2000f8610ff */
[----:B------:R-:W-:Y:S01]  /*f9a0*/  IMAD.IADD R5, R5, 0x1, R15 ;  /* 0x0000000105057824 */ /* 0x000fe200078e020f */
[----:B------:R-:W-:-:S02]  /*f9b0*/  LOP3.LUT R8, R8, R17, RZ, 0x3c, !PT ;  /* 0x0000001108087212 */ /* 0x000fc400078e3cff */
[----:B------:R-:W-:Y:S01]  /*f9c0*/  LOP3.LUT R30, R30, R31, RZ, 0x3c, !PT ;  /* 0x0000001f1e1e7212 */ /* 0x000fe200078e3cff */
[----:B------:R-:W-:Y:S01]  /*f9d0*/  IMAD.X R31, RZ, RZ, R35, P2 ;  /* 0x000000ffff1f7224 */ /* 0x000fe200010e0623 */
[----:B------:R-:W-:Y:S01]  /*f9e0*/  LOP3.LUT R12, R12, R21, RZ, 0x3c, !PT ;  /* 0x000000150c0c7212 */ /* 0x000fe200078e3cff */
[----:B------:R-:W-:Y:S01]  /*f9f0*/  SHFL.IDX PT, R62, R84, RZ, 0x1c1f ;  /* 0x001c1fff543e7589 */ /* 0x000fe200000e0000 */
[-C--:B------:R-:W-:Y:S02]  /*fa00*/  ISETP.GE.OR P2, PT, R11, R58.reuse, P0 ;  /* 0x0000003a0b00720c */ /* 0x080fe40000746670 */
[----:B------:R-:W-:Y:S01]  /*fa10*/  ISETP.GE.OR P0, PT, R7, R58, P0 ;  /* 0x0000003a0700720c */ /* 0x000fe20000706670 */
[----:B------:R-:W-:Y:S01]  /*fa20*/  SHFL.IDX PT, R70, R84, 0x1, 0x1c1f ;  /* 0x003c1f0054467f89 */ /* 0x000fe200000e0000 */
[----:B------:R-:W-:Y:S02]  /*fa30*/  LEA.HI.X R85, R4, UR7, R5, 0x2, P3 ;  /* 0x0000000704557c11 */ /* 0x000fe400098f1405 */
[----:B------:R-:W-:-:S02]  /*fa40*/  MOV R83, R8 ;  /* 0x0000000800537202 */ /* 0x000fc40000000f00 */
[----:B------:R-:W-:Y:S01]  /*fa50*/  F2FP.BF16.F32.PACK_AB R4, R74, R73 ;  /* 0x000000494a04723e */ /* 0x000fe200000010ff */
[----:B------:R-:W0:Y:S01]  /*fa60*/  SHFL.IDX PT, R63, R85, RZ, 0x1c1f ;  /* 0x001c1fff553f7589 */ /* 0x000e2200000e0000 */
[----:B------:R-:W-:Y:S02]  /*fa70*/  F2FP.BF16.F32.PACK_AB R5, R79, R78 ;  /* 0x0000004e4f05723e */ /* 0x000fe400000010ff */
[----:B------:R-:W-:Y:S01]  /*fa80*/  F2FP.BF16.F32.PACK_AB R6, R75, R72 ;  /* 0x000000484b06723e */ /* 0x000fe200000010ff */
[----:B------:R-:W1:Y:S01]  /*fa90*/  SHFL.IDX PT, R71, R85, 0x1, 0x1c1f ;  /* 0x003c1f0055477f89 */ /* 0x000e6200000e0000 */
[----:B------:R-:W-:Y:S02]  /*faa0*/  F2FP.BF16.F32.PACK_AB R7, R80, R65 ;  /* 0x000000415007723e */ /* 0x000fe400000010ff */
[----:B------:R-:W-:Y:S02]  /*fab0*/  MOV R82, R12 ;  /* 0x0000000c00527202 */ /* 0x000fe40000000f00 */
[----:B------:R-:W-:Y:S01]  /*fac0*/  F2FP.BF16.F32.PACK_AB R8, R41, R40 ;  /* 0x000000282908723e */ /* 0x000fe200000010ff */
[----:B------:R-:W-:Y:S01]  /*fad0*/  STSM.16.M88.4 [R83], R4 ;  /* 0x0000000453007844 */ /* 0x000fe20000000200 */
        /* <DEDUP_REMOVED lines=8> */
[----:B------:R-:W-:Y:S02]  /*fb60*/  F2FP.BF16.F32.PACK_AB R25, R59, R26 ;  /* 0x0000001a3b19723e */ /* 0x000fe400000010ff */
[----:B------:R-:W-:Y:S01]  /*fb70*/  F2FP.BF16.F32.PACK_AB R24, R57, R56 ;  /* 0x000000383918723e */ /* 0x000fe200000010ff */
[----:B------:R2:W-:Y:S01]  /*fb80*/  STSM.16.M88.4 [R81], R12 ;  /* 0x0000000c51007844 */ /* 0x0005e20000000200 */
[----:B------:R-:W-:Y:S01]  /*fb90*/  F2FP.BF16.F32.PACK_AB R26, R61, R60 ;  /* 0x0000003c3d1a723e */ /* 0x000fe200000010ff */
[----:B------:R-:W-:Y:S01]  /*fba0*/  UIMAD UR5, UR10, UR8, URZ ;  /* 0x000000080a0572a4 */ /* 0x000fe2000f8e023f */
[C---:B------:R-:W-:Y:S02]  /*fbb0*/  IADD3 R21, P4, R34.reuse, 0x6000, RZ ;  /* 0x0000600022157810 */ /* 0x040fe40007f9e0ff */
[----:B------:R-:W-:Y:S01]  /*fbc0*/  LOP3.LUT R17, R34, 0x180, RZ, 0xc0, !PT ;  /* 0x0000018022117812 */ /* 0x000fe200078ec0ff */
[----:B------:R-:W-:Y:S01]  /*fbd0*/  STSM.16.M88.4 [R77], R24 ;  /* 0x000000184d007844 */ /* 0x000fe20000000200 */
[----:B--2---:R-:W2:Y:S03]  /*fbe0*/  @P1 LDC R13, c[0x0][0xbec] ;  /* 0x0002fb00ff0d1b82 */ /* 0x004ea60000000800 */
[----:B------:R-:W-:Y:S05]  /*fbf0*/  STSM.16.M88.4 [R76], R36 ;  /* 0x000000244c007844 */ /* 0x000fea0000000200 */
[----:B------:R-:W3:Y:S08]  /*fc00*/  @P1 LDC R15, c[0x0][0xbf0] ;  /* 0x0002fc00ff0f1b82 */ /* 0x000ef00000000800 */
[----:B------:R-:W-:Y:S01]  /*fc10*/  BAR.SYNC.DEFER_BLOCKING 0x1, 0x180 ;  /* 0x0046000000007b1d */ /* 0x000fe20000010000 */
[----:B------:R-:W-:Y:S01]  /*fc20*/  UIMAD.WIDE.U32 UR6, UR11, UR8, URZ ;  /* 0x000000080b0672a5 */ /* 0x000fe2000f8e003f */
[----:B------:R-:W-:Y:S01]  /*fc30*/  LOP3.LUT R20, R21, 0x180, RZ, 0xc0, !PT ;  /* 0x0000018015147812 */ /* 0x000fe200078ec0ff */
[----:B------:R-:W-:Y:S01]  /*fc40*/  UIMAD UR5, UR11, UR9, UR5 ;  /* 0x000000090b0572a4 */ /* 0x000fe2000f8e0205 */
[----:B------:R-:W-:-:S02]  /*fc50*/  SHF.R.U64 R17, R17, 0x3, RZ ;  /* 0x0000000311117819 */ /* 0x000fc400000012ff */
[----:B------:R-:W-:Y:S01]  /*fc60*/  ULDC.64 UR10, c[0x0][0xaf0] ;  /* 0x0002bc00000a7ab9 */ /* 0x000fe20000000a00 */
[----:B------:R-:W-:Y:S01]  /*fc70*/  UIADD3 UR7, UR7, UR5, URZ ;  /* 0x0000000507077290 */ /* 0x000fe2000fffe03f */
[----:B------:R-:W-:Y:S01]  /*fc80*/  SHF.R.U64 R20, R20, 0x3, RZ ;  /* 0x0000000314147819 */ /* 0x000fe200000012ff */
[----:B------:R-:W-:Y:S01]  /*fc90*/  UIMAD UR8, UR12, UR10, URZ ;  /* 0x0000000a0c0872a4 */ /* 0x000fe2000f8e023f */
[----:B------:R-:W-:Y:S01]  /*fca0*/  LOP3.LUT R34, R17, R34, RZ, 0x3c, !PT ;  /* 0x0000002211227212 */ /* 0x000fe200078e3cff */
[----:B0-----:R0:W-:Y:S02]  /*fcb0*/  @!P2 ST.E desc[UR16][R62.64], R0 ;  /* 0x000000003e00a985 */ /* 0x0011e4000c101910 */
[----:B------:R-:W-:Y:S01]  /*fcc0*/  UIMAD UR5, UR14, UR11, UR8 ;  /* 0x0000000b0e0572a4 */ /* 0x000fe2000f8e0208 */
[----:B------:R-:W-:Y:S01]  /*fcd0*/  LOP3.LUT R20, R20, R21, RZ, 0x3c, !PT ;  /* 0x0000001514147212 */ /* 0x000fe200078e3cff */
[----:B------:R-:W-:Y:S01]  /*fce0*/  UIMAD.WIDE.U32 UR6, UR14, UR10, UR6 ;  /* 0x0000000a0e0672a5 */ /* 0x000fe2000f8e0006 */
[----:B-1----:R1:W-:Y:S01]  /*fcf0*/  @!P0 ST.E desc[UR16][R70.64], R3 ;  /* 0x0000000346008985 */ /* 0x0023e2000c101910 */
[--C-:B------:R-:W-:Y:S01]  /*fd00*/  IMAD.X R21, RZ, RZ, R35.reuse, P4 ;  /* 0x000000ffff157224 */ /* 0x100fe200020e0623 */
[----:B------:R-:W-:Y:S01]  /*fd10*/  ULDC.64 UR8, c[0x0][0xae0] ;  /* 0x0002b80000087ab9 */ /* 0x000fe20000000a00 */
[----:B------:R-:W-:-:S02]  /*fd20*/  IMAD.X R17, RZ, RZ, R35, P5 ;  /* 0x000000ffff117224 */ /* 0x000fc400028e0623 */
[----:B0-----:R-:W-:Y:S01]  /*fd30*/  IMAD R0, R148, 0x60, R149 ;  /* 0x0000006094007824 */ /* 0x001fe200078e0295 */
[----:B------:R-:W-:Y:S01]  /*fd40*/  UIADD3 UR5, UR7, UR5, URZ ;  /* 0x0000000507057290 */ /* 0x000fe2000fffe03f */
[----:B------:R-:W-:Y:S01]  /*fd50*/  IMAD.U32 R12, RZ, RZ, UR6 ;  /* 0x00000006ff0c7e24 */ /* 0x000fe2000f8e00ff */
[----:B------:R-:W5:Y:S01]  /*fd60*/  LD.E.128 R44, desc[UR16][R34.64] ;  /* 0x00000010222c7980 */ /* 0x000f62000c101d00 */
[----:B------:R-:W-:-:S03]  /*fd70*/  VIADD R14, R0, UR13 ;  /* 0x0000000d000e7c36 */ /* 0x000fc60008000000 */
[----:B------:R-:W5:Y:S01]  /*fd80*/  LD.E.128 R40, desc[UR16][R32.64] ;  /* 0x0000001020287980 */ /* 0x000f62000c101d00 */
[----:B--2---:R-:W-:-:S03]  /*fd90*/  @P1 IMAD.HI.U32 R0, R14, R13, RZ ;  /* 0x0000000d0e001227 */ /* 0x004fc600078e00ff */
[----:B------:R-:W5:Y:S01]  /*fda0*/  LD.E.128 R48, desc[UR16][R30.64] ;  /* 0x000000101e307980 */ /* 0x000f62000c101d00 */
[----:B-1----:R-:W-:Y:S01]  /*fdb0*/  IMAD.MOV.U32 R3, RZ, RZ, R14 ;  /* 0x000000ffff037224 */ /* 0x002fe200078e000e */
[----:B---3--:R-:W-:Y:S02]  /*fdc0*/  @P1 SHF.R.U32.HI R3, RZ, R15, R0 ;  /* 0x0000000fff031219 */ /* 0x008fe40000011600 */
[----:B------:R-:W5:Y:S02]  /*fdd0*/  LD.E.128 R4, desc[UR16][R28.64] ;  /* 0x000000101c047980 */ /* 0x000f64000c101d00 */
[--C-:B------:R-:W-:Y:S01]  /*fde0*/  SHF.R.S32.HI R0, RZ, 0x1f, R3.reuse ;  /* 0x0000001fff007819 */ /* 0x100fe20000011403 */
[----:B------:R-:W-:Y:S01]  /*fdf0*/  IMAD.MOV R15, RZ, RZ, -R3 ;  /* 0x000000ffff0f7224 */ /* 0x000fe200078e0a03 */
[----:B------:R-:W5:Y:S01]  /*fe00*/  LD.E.128 R52, desc[UR16][R20.64] ;  /* 0x0000001014347980 */ /* 0x000f62000c101d00 */
[----:B------:R-:W-:Y:S01]  /*fe10*/  IMAD.U32 R13, RZ, RZ, UR7 ;  /* 0x00000007ff0d7e24 */ /* 0x000fe2000f8e00ff */
[----:B------:R-:W-:Y:S01]  /*fe20*/  ULDC.64 UR6, c[0x0][0xad8] ;  /* 0x0002b60000067ab9 */ /* 0x000fe20000000a00 */
[----:B------:R-:W-:Y:S01]  /*fe30*/  IMAD R0, R0, UR8, RZ ;  /* 0x0000000800007c24 */ /* 0x000fe2000f8e02ff */
[----:B------:R0:W5:Y:S01]  /*fe40*/  LD.E.128 R8, desc[UR16][R16.64] ;  /* 0x0000001010087980 */ /* 0x000162000c101d00 */
[----:B------:R-:W-:Y:S01]  /*fe50*/  IMAD R15, R18, R15, R14 ;  /* 0x0000000f120f7224 */ /* 0x000fe200078e020e */
[----:B------:R-:W-:Y:S01]  /*fe60*/  BSSY B1, `(.L_x_11820) ;  /* 0x0000028000017945 */ /* 0x000fe20003800000 */
[----:B------:R-:W-:Y:S01]  /*fe70*/  IMAD.U32 R13, RZ, RZ, UR5 ;  /* 0x00000005ff0d7e24 */ /* 0x000fe2000f8e00ff */
[----:B------:R-:W-:Y:S01]  /*fe80*/  @!PT LDS RZ, [RZ] ;  /* 0x00000000fffff984 */ /* 0x000fe20000000800 */
[----:B------:R-:W-:Y:S01]  /*fe90*/  @!PT LDS RZ, [RZ] ;  /* 0x00000000fffff984 */ /* 0x000fe20000000800 */
[----:B------:R-:W-:Y:S01]  /*fea0*/  @!PT LDS RZ, [RZ] ;  /* 0x00000000fffff984 */ /* 0x000fe20000000800 */
[----:B------:R-:W-:Y:S01]  /*feb0*/  @!PT LDS RZ, [RZ] ;  /* 0x00000000fffff984 */ /* 0x000fe20000000800 */
[----:B------:R1:W-:Y:S06]  /*fec0*/  MEMBAR.ALL.CTA ;  /* 0x0000000000007992 */ /* 0x0003ec0000008000 */
[----:B-1----:R-:W1:Y:S01]  /*fed0*/  FENCE.VIEW.ASYNC.S ;  /* 0x00000000000073c6 */ /* 0x002e620000000000 */
[----:B------:R-:W-:Y:S01]  /*fee0*/  VIADD R25, R149, UR13 ;  /* 0x0000000d95197c36 */ /* 0x000fe20008000000 */
[----:B------:R-:W-:Y:S01]  /*fef0*/  UIADD3 UR5, UR37, 0x31c20, URZ ;  /* 0x00031c2025057890 */ /* 0x000fe2000fffe03f */
[----:B------:R-:W-:-:S03]  /*ff00*/  IMAD.WIDE.U32 R12, R3, UR8, R12 ;  /* 0x00000008030c7c25 */ /* 0x000fc6000f8e000c */
[----:B------:R-:W-:Y:S01]  /*ff10*/  ISETP.GE.AND P0, PT, R25, R58, PT ;  /* 0x0000003a1900720c */ /* 0x000fe20003f06270 */
[----:B0-----:R-:W-:Y:S01]  /*ff20*/  IMAD R17, R3, UR9, R0 ;  /* 0x0000000903117c24 */ /* 0x001fe2000f8e0200 */
[----:B------:R-:W-:Y:S01]  /*ff30*/  SHF.R.S32.HI R0, RZ, 0x1f, R15 ;  /* 0x0000001fff007819 */ /* 0x000fe2000001140f */
[----:B------:R-:W-:Y:S02]  /*ff40*/  UPRMT UR5, URZ, 0x654, UR5 ;  /* 0x000006543f057896 */ /* 0x000fe40008000005 */
[----:B------:R-:W-:Y:S02]  /*ff50*/  IMAD.IADD R13, R13, 0x1, R17 ;  /* 0x000000010d0d7824 */ /* 0x000fe400078e0211 */
[----:B------:R-:W-:Y:S02]  /*ff60*/  IMAD R0, R0, UR6, RZ ;  /* 0x0000000600007c24 */ /* 0x000fe4000f8e02ff */
[----:B------:R-:W-:-:S04]  /*ff70*/  IMAD.WIDE.U32 R12, R15, UR6, R12 ;  /* 0x000000060f0c7c25 */ /* 0x000fc8000f8e000c */
[----:B------:R-:W-:Y:S01]  /*ff80*/  IMAD R3, R15, UR7, R0 ;  /* 0x000000070f037c24 */ /* 0x000fe2000f8e0200 */
[----:B------:R-:W-:Y:S02]  /*ff90*/  ULDC.64 UR6, c[0x0][0xa80] ;  /* 0x0002a00000067ab9 */ /* 0x000fe40000000a00 */
[C---:B------:R-:W-:Y:S01]  /*ffa0*/  LEA R0, P1, R12.reuse, UR6, 0x1 ;  /* 0x000000060c007c11 */ /* 0x040fe2000f8208ff */
[----:B------:R-:W-:Y:S01]  /*ffb0*/  IMAD.IADD R3, R13, 0x1, R3 ;  /* 0x000000010d037824 */ /* 0x000fe200078e0203 */
[----:B-1----:R-:W-:Y:S03]  /*ffc0*/  SYNCS.ARRIVE.TRANS64.RED.A1T0 RZ, [UR5], RZ ;  /* 0x000000ffffff79a7 */ /* 0x002fe60008100405 */
[----:B------:R0:W1:Y:S01]  /*ffd0*/  SHFL.IDX PT, R14, R0, RZ, 0x1c1f ;  /* 0x001c1fff000e7589 */ /* 0x00006200000e0000 */
[----:B------:R-:W-:-:S05]  /*ffe0*/  LEA.HI.X R18, R12, UR7, R3, 0x1, P1 ;  /* 0x000000070c127c11 */ /* 0x000fca00088f0c03 */
[----:B------:R0:W2:Y:S01]  /*fff0*/  SHFL.IDX PT, R15, R18, RZ, 0x1c1f ;  /* 0x001c1fff120f7589 */ /* 0x0000a200000e0000 */
[----:B------:R-:W-:Y:S05]  /*10000*/  @P0 BRA `(.L_x_11821) ;  /* 0x0000000000340947 */ /* 0x000fea0003800000 */
[----:B------:R-:W-:Y:S01]  /*10010*/  ULDC UR5, c[0x0][0xac8] ;  /* 0x0002b20000057ab9 */ /* 0x000fe20000000800 */
[----:B------:R-:W-:Y:S01]  /*10020*/  ULDC.64 UR6, c[0x0][0x208] ;  /* 0x0000820000067ab9 */ /* 0x000fe20000000a00 */
        /* <DEDUP_REMOVED lines=11> */
.L_x_11821:
[----:B------:R-:W-:Y:S05]  /*100e0*/  BSYNC B1 ;  /* 0x0000000000017941 */ /* 0x000fea0003800000 */
.L_x_11820:
[----:B------:R-:W-:Y:S01]  /*100f0*/  VIADD R3, R25, 0x60 ;  /* 0x0000006019037836 */ /* 0x000fe20000000000 */
[----:B--2---:R2:W4:Y:S04]  /*10100*/  SHFL.IDX PT, R15, R18, 0x1, 0x1c1f ;  /* 0x003c1f00120f7f89 */ /* 0x00452800000e0000 */
[----:B------:R-:W-:Y:S01]  /*10110*/  ISETP.GE.AND P0, PT, R3, R58, PT ;  /* 0x0000003a0300720c */ /* 0x000fe20003f06270 */
[----:B-1----:R2:W1:-:S12]  /*10120*/  SHFL.IDX PT, R14, R0, 0x1, 0x1c1f ;  /* 0x003c1f00000e7f89 */ /* 0x00245800000e0000 */
[----:B--2---:R-:W-:Y:S05]  /*10130*/  @P0 BRA `(.L_x_11822) ;  /* 0x0000000800600947 */ /* 0x004fea0003800000 */
[----:B------:R-:W-:Y:S01]  /*10140*/  ULDC UR5, c[0x0][0xac8] ;  /* 0x0002b20000057ab9 */ /* 0x000fe20000000800 */
[----:B------:R-:W-:Y:S01]  /*10150*/  ULDC.64 UR6, c[0x0][0x208] ;  /* 0x0000820000067ab9 */ /* 0x000fe20000000a00 */
[----:B------:R-:W-:Y:S02]  /*10160*/  ISETP.GE.AND P2, PT, R144, UR5, PT ;  /* 0x0000000590007c0c */ /* 0x000fe4000bf46270 */
[----:B------:R-:W-:-:S11]  /*10170*/  ISETP.GE.AND P1, PT, R23, UR5, PT ;  /* 0x0000000517007c0c */ /* 0x000fd6000bf26270 */
[C---:B-1-3--:R-:W-:Y:S02]  /*10180*/  @!P2 LEA R16, P0, R144.reuse, R14, 0x1 ;  /* 0x0000000e9010a211 */ /* 0x04afe400078008ff */
[----:B----4-:R-:W-:Y:S02]  /*10190*/  @!P1 IMAD.WIDE R12, R23, 0x2, R14 ;  /* 0x00000002170c9825 */ /* 0x010fe400078e020e */
[----:B------:R-:W-:Y:S02]  /*101a0*/  @!P2 LEA.HI.X R17, R144, R15, R157, 0x1, P0 ;  /* 0x0000000f9011a211 */ /* 0x000fe400000f0c9d */
[----:B------:R-:W-:Y:S01]  /*101b0*/  ISETP.GE.AND P0, PT, R147, UR5, PT ;  /* 0x0000000593007c0c */ /* 0x000fe2000bf06270 */
[----:B-----5:R2:W-:Y:S04]  /*101c0*/  @!P1 ST.E.128 desc[UR6][R12.64], R40 ;  /* 0x000000280c009985 */ /* 0x0205e8000c101d06 */
[----:B------:R2:W-:Y:S08]  /*101d0*/  @!P2 ST.E.128 desc[UR6][R16.64], R4 ;  /* 0x000000041000a985 */ /* 0x0005f0000c101d06 */
[----:B------:R-:W-:Y:S05]  /*101e0*/  @P0 BRA `(.L_x_11822) ;  /* 0x0000000800340947 */ /* 0x000fea0003800000 */
[----:B--2---:R-:W-:Y:S01]  /*101f0*/  LEA R4, P0, R147, R14, 0x1 ;  /* 0x0000000e93047211 */ /* 0x004fe200078008ff */
[----:B------:R-:W-:-:S03]  /*10200*/  ULDC.64 UR6, c[0x0][0x208] ;  /* 0x0000820000067ab9 */ /* 0x000fc60000000a00 */
[----:B------:R-:W-:-:S05]  /*10210*/  LEA.HI.X R5, R147, R15, R156, 0x1, P0 ;  /* 0x0000000f93057211 */ /* 0x000fca00000f0c9c */
[----:B------:R1:W-:Y:S01]  /*10220*/  ST.E.128 desc[UR6][R4.64], R8 ;  /* 0x0000000804007985 */ /* 0x0003e2000c101d06 */
[----:B------:R-:W-:Y:S05]  /*10230*/  BRA `(.L_x_11822) ;  /* 0x0000000800207947 */ /* 0x000fea0003800000 */
.L_x_11819:
[----:B------:R-:W0:Y:S01]  /*10240*/  LDC R10, c[0x0][0xbe8] ;  /* 0x0002fa00ff0a7b82 */ /* 0x000e220000000800 */
[----:B------:R-:W1:Y:S01]  /*10250*/  S2R R0, SR_TID.X ;  /* 0x0000000000007919 */ /* 0x000e620000002100 */
[----:B------:R-:W-:Y:S01]  /*10260*/  R2UR UR6, R145 ;  /* 0x00000000910672ca */ /* 0x000fe200000e0000 */
[----:B------:R-:W-:Y:S01]  /*10270*/  BSSY B1, `(.L_x_11823) ;  /* 0x0000037000017945 */ /* 0x000fe20003800000 */
[----:B------:R-:W-:Y:S01]  /*10280*/  R2UR UR5, R146 ;  /* 0x00000000920572ca */ /* 0x000fe200000e0000 */
[----:B------:R-:W-:-:S10]  /*10290*/  IMAD R8, R148, 0x60, R149 ;  /* 0x0000006094087824 */ /* 0x000fd400078e0295 */
[----:B------:R-:W-:Y:S02]  /*102a0*/  USHF.R.S32.HI UR8, URZ, 0x1f, UR6 ;  /* 0x0000001f3f087899 */ /* 0x000fe40008011406 */
[----:B------:R-:W-:Y:S01]  /*102b0*/  USHF.R.S32.HI UR9, URZ, 0x1f, UR5 ;  /* 0x0000001f3f097899 */ /* 0x000fe20008011405 */
[----:B0-----:R-:W-:Y:S01]  /*102c0*/  ISETP.NE.AND P1, PT, R10, 0x1, PT ;  /* 0x000000010a00780c */ /* 0x001fe20003f25270 */
[----:B-1----:R-:W-:-:S12]  /*102d0*/  VIADD R0, R0, 0xffffff80 ;  /* 0xffffff8000007836 */ /* 0x002fd80000000000 */
[----:B------:R-:W0:Y:S01]  /*102e0*/  @P1 LDC R9, c[0x0][0xbec] ;  /* 0x0002fb00ff091b82 */ /* 0x000e220000000800 */
[----:B------:R-:W-:-:S07]  /*102f0*/  ISETP.GE.AND P0, PT, R0, 0xc0, PT ;  /* 0x000000c00000780c */ /* 0x000fce0003f06270 */
[----:B------:R-:W1:Y:S06]  /*10300*/  @P1 LDC R11, c[0x0][0xbf0] ;  /* 0x0002fc00ff0b1b82 */ /* 0x000e6c0000000800 */
        /* <DEDUP_REMOVED lines=45> */
.L_x_11824:
[----:B------:R-:W-:Y:S05]  /*105e0*/  BSYNC B1 ;  /* 0x0000000000017941 */ /* 0x000fea0003800000 */
.L_x_11823:
        /* <DEDUP_REMOVED lines=22> */
[----:B------:R-:W-:Y:S02]  /*10750*/  IMAD R7, R10, R7, R8 ;  /* 0x000000070a077224 */ /* 0x000fe400078e0208 */
[----:B------:R-:W-:-:S02]  /*10760*/  IMAD R0, R0, UR8, RZ ;  /* 0x0000000800007c24 */ /* 0x000fc4000f8e02ff */
        /* <DEDUP_REMOVED lines=34> */
.L_x_11826:
[----:B------:R-:W-:Y:S05]  /*10990*/  BSYNC B1 ;  /* 0x0000000000017941 */ /* 0x000fea0003800000 */
.L_x_11825:
        /* <DEDUP_REMOVED lines=18> */
.L_x_11822:
[----:B------:R-:W-:Y:S05]  /*10ac0*/  BSYNC B0 ;  /* 0x0000000000007941 */ /* 0x000fea0003800000 */
.L_x_11818:
[----:B------:R-:W-:Y:S02]  /*10ad0*/  ULDC UR5, c[0x0][0xc38] ;  /* 0x00030e0000057ab9 */ /* 0x000fe40000000800 */
[----:B------:R-:W-:-:S06]  /*10ae0*/  UISETP.GE.AND UP0, UPT, UR4, UR5, UPT ;  /* 0x000000050400728c */ /* 0x000fcc000bf06270 */
[----:B------:R-:W-:-:S13]  /*10af0*/  PLOP3.LUT P0, PT, PT, PT, UP0, 0x80, 0x0 ;  /* 0x000000000000781c */ /* 0x000fda0003f0f008 */
[----:B------:R-:W-:Y:S05]  /*10b00*/  @!P0 BRA `(.L_x_11827) ;  /* 0xffffff0400008947 */ /* 0x000fea000383ffff */
[----:B------:R-:W-:Y:S05]  /*10b10*/  EXIT ;  /* 0x000000000000794d */ /* 0x000fea0003800000 */
.L_x_11783:
[----:B------:R-:W-:-:S08]  /*10b20*/  NOP ;  /* 0x0000000000007918 */ /* 0x000fd00000000000 */
[----:B0-----:R-:W0:-:S00]  /*10b30*/  USETMAXREG.DEALLOC.CTAPOOL 0x20 ;  /* 0x00000020000079c8 */ /* 0x001e0000080e0500 */
[----:B0-----:R-:W-:-:S06]  /*10b40*/  LOP3.LUT R0, R0, 0x3, RZ, 0xc0, !PT ;  /* 0x0000000300007812 */ /* 0x001fcc00078ec0ff */
[----:B------:R-:W0:Y:S01]  /*10b50*/  S2UR UR6, SR_CTAID.X ;  /* 0x00000000000679c3 */ /* 0x000e220000002500 */
[----:B------:R-:W-:Y:S02]  /*10b60*/  IMAD.MOV.U32 R23, RZ, RZ, 0x1 ;  /* 0x00000001ff177424 */ /* 0x000fe400078e00ff */
[----:B------:R-:W-:Y:S01]  /*10b70*/  IMAD.MOV.U32 R16, RZ, RZ, RZ ;  /* 0x000000ffff107224 */ /* 0x000fe200078e00ff */
[----:B------:R1:W2:Y:S04]  /*10b80*/  SHFL.IDX PT, R2, R0, RZ, 0x1f ;  /* 0x00001fff00027589 */ /* 0x0002a800000e0000 */
[----:B-1----:R-:W0:Y:S01]  /*10b90*/  LDC R0, c[0x0][0xc38] ;  /* 0x00030e00ff007b82 */ /* 0x002e220000000800 */
[----:B--2---:R-:W-:-:S04]  /*10ba0*/  ISETP.NE.AND P0, PT, R2, RZ, PT ;  /* 0x000000ff0200720c */ /* 0x004fc80003f05270 */
[----:B------:R-:W-:-:S05]  /*10bb0*/  P2R R2, PR, RZ, 0x1 ;  /* 0x00000001ff027803 */ /* 0x000fca0000000000 */
[----:B------:R1:W-:Y:S04]  /*10bc0*/  STL [R1+0x4], R2 ;  /* 0x0000040201007387 */ /* 0x0003e80000100800 */
[----:B------:R1:W-:Y:S01]  /*10bd0*/  STL [R1], RZ ;  /* 0x000000ff01007387 */ /* 0x0003e20000100800 */
[----:B------:R-:W-:Y:S06]  /*10be0*/  @P0 BAR.ARV 0x4, 0x200 ;  /* 0x0108000000000b1d */ /* 0x000fec0000002000 */
[----:B0-----:R-:W-:-:S13]  /*10bf0*/  ISETP.LE.AND P0, PT, R0, UR6, PT ;  /* 0x0000000600007c0c */ /* 0x001fda000bf03270 */
[----:B-1----:R-:W-:Y:S05]  /*10c00*/  @P0 BRA `(.L_x_11828) ;  /* 0x0000004400ac0947 */ /* 0x002fea0003800000 */
[----:B------:R-:W0:Y:S01]  /*10c10*/  S2R R6, SR_TID.X ;  /* 0x0000000000067919 */ /* 0x000e220000002100 */
[----:B------:R-:W1:Y:S01]  /*10c20*/  S2UR UR5, SR_CgaCtaId ;  /* 0x00000000000579c3 */ /* 0x000e620000008800 */
[----:B------:R-:W-:Y:S01]  /*10c30*/  UMOV UR4, 0x400 ;  /* 0x0000040000047882 */ /* 0x000fe20000000000 */
[----:B------:R-:W-:Y:S01]  /*10c40*/  IMAD.U32 R28, RZ, RZ, UR6 ;  /* 0x00000006ff1c7e24 */ /* 0x000fe2000f8e00ff */
[----:B------:R2:W-:Y:S01]  /*10c50*/  STL [R1], RZ ;  /* 0x000000ff01007387 */ /* 0x0005e20000100800 */
[----:B------:R-:W-:Y:S01]  /*10c60*/  IMAD.MOV.U32 R23, RZ, RZ, 0x1 ;  /* 0x00000001ff177424 */ /* 0x000fe200078e00ff */
[----:B------:R-:W-:Y:S01]  /*10c70*/  ULDC UR46, c[0x0][0xc] ;  /* 0x00000300002e7ab9 */ /* 0x000fe20000000800 */
[----:B------:R-:W-:Y:S01]  /*10c80*/  IMAD.MOV.U32 R16, RZ, RZ, RZ ;  /* 0x000000ffff107224 */ /* 0x000fe200078e00ff */
[----:B------:R-:W-:Y:S01]  /*10c90*/  ULDC.64 UR38, c[0x0][0x198] ;  /* 0x0000660000267ab9 */ /* 0x000fe20000000a00 */
        /* <DEDUP_REMOVED lines=17> */
[----:B--2---:R-:W-:-:S07]  /*10db0*/  LOP3.LUT R0, R0, 0x40, RZ, 0xfc, !PT ;  /* 0x0000004000007812 */ /* 0x004fce00078efcff */
.L_x_11920:
        /* <DEDUP_REMOVED lines=22> */
.L_x_11829:
[----:B------:R-:W-:Y:S01]  /*10f20*/  ULDC UR9, c[0x0][0xc54] ;  /* 0x0003150000097ab9 */ /* 0x000fe20000000800 */
[----:B------:R-:W-:Y:S01]  /*10f30*/  UMOV UR5, UR8 ;  /* 0x0000000800057c82 */ /* 0x000fe20008000000 */
[----:B------:R-:W-:-:S11]  /*10f40*/  UISETP.NE.AND UP0, UPT, UR9, 0x1, UPT ;  /* 0x000000010900788c */ /* 0x000fd6000bf05270 */
[----:B------:R-:W-:Y:S02]  /*10f50*/  @UP0 ULDC.64 UR10, c[0x0][0xc58] ;  /* 0x00031600000a0ab9 */ /* 0x000fe40000000a00 */
[----:B------:R-:W-:-:S04]  /*10f60*/  UIMAD.WIDE.U32 UR6, UR8, UR10, URZ ;  /* 0x0000000a080672a5 */ /* 0x000fc8000f8e003f */
[----:B------:R-:W-:-:S04]  /*10f70*/  @UP0 USHF.R.U32.HI UR5, URZ, UR11, UR7 ;  /* 0x0000000b3f050299 */ /* 0x000fc80008011607 */
[----:B------:R-:W-:-:S12]  /*10f80*/  UIMAD UR6, UR5, UR9, URZ ;  /* 0x00000009050672a4 */ /* 0x000fd8000f8e023f */
.L_x_11830:
        /* <DEDUP_REMOVED lines=9> */
[----:B------:R-:W-:Y:S02]  /*11020*/  UIMAD UR8, UR44, 0xc0, URZ ;  /* 0x000000c02c0878a4 */ /* 0x000fe4000f8e023f */
        /* <DEDUP_REMOVED lines=53> */
.L_x_11832:
        /* <DEDUP_REMOVED lines=20> */
.L_x_11835:
[----:B------:R-:W-:Y:S05]  /*114c0*/  BSYNC B6 ;  /* 0x0000000000067941 */ /* 0x000fea0003800000 */
.L_x_11834:
        /* <DEDUP_REMOVED lines=20> */
.L_x_11838:
        /* <DEDUP_REMOVED lines=15> */
.L_x_11837:
[----:B------:R-:W-:Y:S05]  /*11700*/  BSYNC B6 ;  /* 0x0000000000067941 */ /* 0x000fea0003800000 */
.L_x_11836:
        /* <DEDUP_REMOVED lines=21> */
[----:B--2---:R-:W-:Y:S02]  /*11860*/  SHF.R.S32.HI R24, RZ, 0x1f, R22 ;  /* 0x0000001fff187819 */ /* 0x004fe40000011416 */
[----:B------:R-:W-:Y:S01]  /*11870*/  SEL R18, R22, RZ, !P1 ;  /* 0x000000ff16127207 */ /* 0x000fe20004800000 */
[----:B------:R-:W-:Y:S06]  /*11880*/  BRA.DIV UR4, `(.L_x_11839) ;  /* 0x0000004204207947 */ /* 0x000fec000b800000 */
[----:B------:R0:W1:Y:S02]  /*11890*/  SHFL.IDX PT, R14, R20, RZ, 0x1f ;  /* 0x00001fff140e7589 */ /* 0x00006400000e0000 */
.L_x_11935:
[----:B-1----:R-:W-:Y:S02]  /*118a0*/  ISETP.NE.AND P0, PT, R14, RZ, PT ;  /* 0x000000ff0e00720c */ /* 0x002fe40003f05270 */
[----:B------:R-:W-:-:S04]  /*118b0*/  PLOP3.LUT P2, PT, PT, PT, PT, 0x8, 0x0 ;  /* 0x000000000000781c */ /* 0x000fc80003f4e170 */
[----:B------:R-:W-:-:S07]  /*118c0*/  P2R R25, PR, RZ, 0x4 ;  /* 0x00000004ff197803 */ /* 0x000fce0000000000 */
[----:B------:R-:W-:Y:S05]  /*118d0*/  @P0 BRA `(.L_x_11840) ;  /* 0x0000000400140947 */ /* 0x000fea0003800000 */
[----:B------:R-:W-:-:S03]  /*118e0*/  UMOV UR4, 0xffffffff ;  /* 0xffffffff00047882 */ /* 0x000fc60000000000 */
[----:B------:R-:W-:Y:S05]  /*118f0*/  BRA.DIV UR4, `(.L_x_11841) ;  /* 0x0000004204247947 */ /* 0x000fea000b800000 */
[----:B------:R-:W-:-:S13]  /*11900*/  ELECT P6, URZ, PT ;  /* 0x00000000003f782f */ /* 0x000fda00038c0000 */
.L_x_11938:
[----:B------:R-:W-:Y:S05]  /*11910*/  @!P6 BRA `(.L_x_11840) ;  /* 0x000000040004e947 */ /* 0x000fea0003800000 */
[----:B------:R-:W-:Y:S01]  /*11920*/  IMAD.MOV.U32 R18, RZ, RZ, R22 ;  /* 0x000000ffff127224 */ /* 0x000fe200078e0016 */
[----:B------:R-:W-:Y:S06]  /*11930*/  @!P1 BRA `(.L_x_11842) ;  /* 0x00000000004c9947 */ /* 0x000fec0003800000 */
[----:B------:R-:W1:Y:S01]  /*11940*/  LDC R6, c[0x0][0x43c] ;  /* 0x00010f00ff067b82 */ /* 0x000e620000000800 */
[----:B------:R-:W-:Y:S01]  /*11950*/  IMAD.MOV.U32 R0, RZ, RZ, R19 ;  /* 0x000000ffff007224 */ /* 0x000fe200078e0013 */
[----:B------:R-:W-:Y:S01]  /*11960*/  ULDC.64 UR4, c[0x0][0x428] ;  /* 0x00010a0000047ab9 */ /* 0x000fe20000000a00 */
[----:B------:R-:W-:Y:S01]  /*11970*/  ULDC.64 UR6, c[0x0][0x208] ;  /* 0x0000820000067ab9 */ /* 0x000fe20000000a00 */
        /* <DEDUP_REMOVED lines=15> */
.L_x_11842:
[----:B------:R-:W2:Y:S01]  /*11a70*/  S2R R0, SR_TID.X ;  /* 0x0000000000007919 */ /* 0x000ea20000002100 */
[----:B-1----:R-:W-:Y:S01]  /*11a80*/  IMAD R3, R16, 0x8, R17 ;  /* 0x0000000810037824 */ /* 0x002fe200078e0211 */
[----:B--2---:R-:W-:Y:S02]  /*11a90*/  LOP3.LUT R2, R0, 0x7f, RZ, 0xc0, !PT ;  /* 0x0000007f00027812 */ /* 0x004fe400078ec0ff */
[----:B------:R-:W-:Y:S02]  /*11aa0*/  SHF.L.U32 R0, R23, 0x1f, RZ ;  /* 0x0000001f17007819 */ /* 0x000fe400000006ff */
[----:B------:R-:W-:Y:S02]  /*11ab0*/  ISETP.NE.AND P1, PT, R2, RZ, PT ;  /* 0x000000ff0200720c */ /* 0x000fe40003f25270 */
[----:B------:R-:W1:Y:S02]  /*11ac0*/  SYNCS.PHASECHK.TRANS64.TRYWAIT P0, [R3+URZ+0x31c40], R0 ;  /* 0x031c4000030075a7 */ /* 0x000e64000800017f */
[----:B-1----:R-:W-:Y:S09]  /*11ad0*/  @!P0 BRA `(.L_x_11843) ;  /* 0x0000003c00cc8947 */ /* 0x002ff20003800000 */
.L_x_11939:
[----:B------:R-:W-:Y:S05]  /*11ae0*/  @P1 BRA `(.L_x_11844) ;  /* 0x0000000000141947 */ /* 0x000fea0003800000 */
[----:B------:R-:W-:Y:S01]  /*11af0*/  ISETP.NE.AND P0, PT, R29, RZ, PT ;  /* 0x000000ff1d00720c */ /* 0x000fe20003f05270 */
[----:B-1----:R-:W-:-:S04]  /*11b00*/  IMAD.MOV.U32 R0, RZ, RZ, 0x6c00 ;  /* 0x00006c00ff007424 */ /* 0x002fc800078e00ff */
[----:B------:R2:W-:Y:S08]  /*11b10*/  SYNCS.ARRIVE.TRANS64 RZ, [R3+URZ+0x31c30], R0 ;  /* 0x031c300003ff79a7 */ /* 0x0005f0000800003f */
[----:B------:R-:W-:Y:S05]  /*11b20*/  @!P0 BRA `(.L_x_11844) ;  /* 0x0000000000048947 */ /* 0x000fea0003800000 */
[----:B------:R-:W-:Y:S01]  /*11b30*/  BPT.TRAP 0x1 ;  /* 0x000000040000795c */ /* 0x000fe20000300000 */
.L_x_11844:
        /* <DEDUP_REMOVED lines=16> */
[----:B------:R-:W-:-:S02]  /*11c40*/  UIMAD UR35, UR35, 0x90, URZ ;  /* 0x00000090232378a4 */ /* 0x000fc4000f8e023f */
[----:B------:R-:W-:Y:S01]  /*11c50*/  UIADD3 UR32, UR8, 0x16a00, URZ ;  /* 0x00016a0008207890 */ /* 0x000fe2000fffe03f */
[----:B------:R-:W-:Y:S01]  /*11c60*/  P2R R25, PR, RZ, 0x1 ;  /* 0x00000001ff197803 */ /* 0x000fe20000000000 */
        /* <DEDUP_REMOVED lines=10> */
[----:B------:R1:W-:Y:S02]  /*11d10*/  UTMALDG.4D [UR8], [UR4], desc[UR6] ;  /* 0x00000608040075b4 */ /* 0x0003e40008019000 */
[----:B-1----:R-:W-:Y:S01]  /*11d20*/  NOP ;  /* 0x0000000000007918 */ /* 0x002fe20000000000 */
.L_x_11840:
        /* <DEDUP_REMOVED lines=29> */
.L_x_11846:
[----:B------:R-:W-:Y:S05]  /*11f00*/  BSYNC B6 ;  /* 0x0000000000067941 */ /* 0x000fea0003800000 */
.L_x_11845:
[----:B------:R-:W1:Y:S01]  /*11f10*/  LDC R9, c[0x0][0x448] ;  /* 0x00011200ff097b82 */ /* 0x000e620000000800 */
[----:B0-----:R-:W0:Y:S01]  /*11f20*/  S2R R20, SR_TID.X ;  /* 0x0000000000147919 */ /* 0x001e220000002100 */
[----:B------:R-:W-:Y:S01]  /*11f30*/  IMAD.U32 R6, RZ, RZ, UR44 ;  /* 0x0000002cff067e24 */ /* 0x000fe2000f8e00ff */
[----:B------:R-:W-:Y:S01]  /*11f40*/  ULDC.64 UR8, c[0x0][0x2e0] ;  /* 0x0000b80000087ab9 */ /* 0x000fe20000000a00 */
[----:B------:R-:W-:Y:S01]  /*11f50*/  UMOV UR4, UR40 ;  /* 0x0000002800047c82 */ /* 0x000fe20008000000 */
[----:B------:R-:W-:Y:S01]  /*11f60*/  UIMAD UR6, UR45, UR8, URZ ;  /* 0x000000082d0672a4 */ /* 0x000fe2000f8e023f */
[----:B------:R-:W2:Y:S01]  /*11f70*/  S2R R10, SR_TID.X ;  /* 0x00000000000a7919 */ /* 0x000ea20000002100 */
[----:B------:R-:W-:Y:S02]  /*11f80*/  UMOV UR5, UR37 ;  /* 0x0000002500057c82 */ /* 0x000fe40008000000 */
        /* <DEDUP_REMOVED lines=16> */
[----:B------:R-:W-:-:S03]  /*12090*/  IMAD R6, R6, 0xc0, R20 ;  /* 0x000000c006067824 */ /* 0x000fc600078e0214 */
        /* <DEDUP_REMOVED lines=9> */
[--C-:B------:R-:W-:Y:S01]  /*12130*/  SHF.R.S32.HI R8, RZ, 0x1f, R7.reuse ;  /* 0x0000001fff087819 */ /* 0x100fe20000011407 */
[----:B------:R-:W-:Y:S02]  /*12140*/  IMAD.MOV R0, RZ, RZ, -R7 ;  /* 0x000000ffff007224 */ /* 0x000fe400078e0a07 */
[----:B------:R-:W-:-:S04]  /*12150*/  IMAD.WIDE.U32 R4, R7, UR8, R2 ;  /* 0x0000000807047c25 */ /* 0x000fc8000f8e0002 */
[----:B------:R-:W-:Y:S02]  /*12160*/  IMAD R8, R8, UR8, RZ ;  /* 0x0000000808087c24 */ /* 0x000fe4000f8e02ff */
[----:B------:R-:W-:Y:S02]  /*12170*/  IMAD R0, R9, R0, R6 ;  /* 0x0000000009007224 */ /* 0x000fe400078e0206 */
[----:B------:R-:W-:Y:S02]  /*12180*/  IMAD R8, R7, UR9, R8 ;  /* 0x0000000907087c24 */ /* 0x000fe4000f8e0208 */
[----:B-1----:R-:W-:Y:S01]  /*12190*/  IMAD.SHL.U32 R20, R21, 0x8, RZ ;  /* 0x0000000815147824 */ /* 0x002fe200078e00ff */
[----:B------:R-:W-:Y:S01]  /*121a0*/  SHF.R.S32.HI R7, RZ, 0x1f, R0 ;  /* 0x0000001fff077819 */ /* 0x000fe20000011400 */
[----:B------:R-:W-:Y:S01]  /*121b0*/  IMAD.IADD R5, R5, 0x1, R8 ;  /* 0x0000000105057824 */ /* 0x000fe200078e0208 */
[----:B------:R-:W-:Y:S01]  /*121c0*/  LOP3.LUT R21, R21, 0x7f, RZ, 0xc0, !PT ;  /* 0x0000007f15157812 */ /* 0x000fe200078ec0ff */
[----:B------:R-:W0:Y:S01]  /*121d0*/  @P1 LDC R8, c[0x0][0x44c] ;  /* 0x00011300ff081b82 */ /* 0x000e220000000800 */
[----:B------:R-:W-:Y:S01]  /*121e0*/  LOP3.LUT R20, R20, 0x18, RZ, 0xc0, !PT ;  /* 0x0000001814147812 */ /* 0x000fe200078ec0ff */
[----:B------:R-:W-:Y:S01]  /*121f0*/  IMAD R7, R7, UR4, RZ ;  /* 0x0000000407077c24 */ /* 0x000fe2000f8e02ff */
[----:B------:R-:W-:Y:S01]  /*12200*/  SHF.R.U32.HI R21, RZ, 0x2, R21 ;  /* 0x00000002ff157819 */ /* 0x000fe20000011615 */
[----:B------:R-:W-:-:S04]  /*12210*/  IMAD.WIDE.U32 R4, R0, UR4, R4 ;  /* 0x0000000400047c25 */ /* 0x000fc8000f8e0004 */
[----:B------:R-:W-:Y:S01]  /*12220*/  IMAD R7, R0, UR5, R7 ;  /* 0x0000000500077c24 */ /* 0x000fe2000f8e0207 */
[----:B------:R-:W-:-:S03]  /*12230*/  LEA R0, P0, R4, UR6, 0x1 ;  /* 0x0000000604007c11 */ /* 0x000fc6000f8008ff */
[----:B------:R-:W-:Y:S02]  /*12240*/  IMAD.IADD R7, R5, 0x1, R7 ;  /* 0x0000000105077824 */ /* 0x000fe400078e0207 */
[----:B------:R-:W1:Y:S03]  /*12250*/  @P1 LDC R5, c[0x0][0x450] ;  /* 0x00011400ff051b82 */ /* 0x000e660000000800 */
[----:B------:R-:W-:Y:S01]  /*12260*/  LEA.HI.X R4, R4, UR7, R7, 0x1, P0 ;  /* 0x0000000704047c11 */ /* 0x000fe200080f0c07 */
[----:B------:R-:W-:-:S04]  /*12270*/  VIADD R7, R6, 0x80 ;  /* 0x0000008006077836 */ /* 0x000fc80000000000 */
        /* <DEDUP_REMOVED lines=12> */
[----:B------:R-:W-:Y:S01]  /*12340*/  IMAD.WIDE.U32 R2, R5, UR4, R2 ;  /* 0x0000000405027c25 */ /* 0x000fe2000f8e0002 */
        /* <DEDUP_REMOVED lines=11> */
[----:B------:R-:W-:Y:S01]  /*12400*/  IMAD.U32 R6, RZ, RZ, UR44 ;  /* 0x0000002cff067e24 */ /* 0x000fe2000f8e00ff */
[----:B------:R-:W-:Y:S01]  /*12410*/  ULDC UR4, c[0x0][0x288] ;  /* 0x0000a20000047ab9 */ /* 0x000fe20000000800 */
[----:B------:R-:W-:Y:S01]  /*12420*/  ULDC.64 UR6, c[0x0][0x208] ;  /* 0x0000820000067ab9 */ /* 0x000fe20000000a00 */
[----:B------:R-:W1:Y:S01]  /*12430*/  SHFL.IDX PT, R2, R4, RZ, 0x1c1f ;  /* 0x001c1fff04027589 */ /* 0x000e6200000e0000 */
[----:B------:R-:W-:Y:S02]  /*12440*/  IMAD R5, R9, UR4, RZ ;  /* 0x0000000409057c24 */ /* 0x000fe4000f8e02ff */
[----:B------:R-:W-:Y:S01]  /*12450*/  IMAD R6, R6, 0xc0, R21 ;  /* 0x000000c006067824 */ /* 0x000fe200078e0215 */
[----:B------:R-:W-:Y:S03]  /*12460*/  SHFL.IDX PT, R14, R0, 0x3, 0x1c1f ;  /* 0x007c1f00000e7f89 */ /* 0x000fe600000e0000 */
[C---:B------:R-:W-:Y:S01]  /*12470*/  VIADD R10, R6.reuse, 0x20 ;  /* 0x00000020060a7836 */ /* 0x040fe20000000000 */
        /* <DEDUP_REMOVED lines=26> */
[----:B------:R-:W-:Y:S04]  /*12620*/  SHFL.IDX PT, R0, R7, RZ, 0x1c1f ;  /* 0x001c1fff07007589 */ /* 0x000fe800000e0000 */
[----:B------:R-:W-:Y:S01]  /*12630*/  SHFL.IDX PT, R7, R7, 0x1, 0x1c1f ;  /* 0x003c1f0007077f89 */ /* 0x000fe200000e0000 */
        /* <DEDUP_REMOVED lines=9> */
[----:B------:R-:W-:-:S12]  /*126d0*/  VIADD R10, R6, 0x80 ;  /* 0x00000080060a7836 */ /* 0x000fd80000000000 */
[----:B------:R-:W-:-:S05]  /*126e0*/  @!P4 LEA R14, P3, R20, R14, 0x1 ;  /* 0x0000000e140ec211 */ /* 0x000fca00078608ff */
[----:B--2---:R-:W-:Y:S02]  /*126f0*/  @!P4 IMAD.X R9, RZ, RZ, R4, P3 ;  /* 0x000000ffff09c224 */ /* 0x004fe400018e0604 */
[----:B0-----:R-:W-:Y:S02]  /*12700*/  @!P4 IMAD.MOV.U32 R2, RZ, RZ, R14 ;  /* 0x000000ffff02c224 */ /* 0x001fe400078e000e */
        /* <DEDUP_REMOVED lines=14> */
.L_x_11952:
[----:B------:R-:W-:Y:S01]  /*127f0*/  VIADD R6, R6, 0xa0 ;  /* 0x000000a006067836 */ /* 0x000fe20000000000 */
[----:B------:R-:W-:Y:S01]  /*12800*/  ULDC.64 UR4, c[0x0][0x208] ;  /* 0x0000820000047ab9 */ /* 0x000fe20000000a00 */
        /* <DEDUP_REMOVED lines=12> */
.L_x_11848:
[----:B------:R-:W-:Y:S02]  /*128d0*/  PLOP3.LUT P1, PT, P1, P0, PT, 0xa2, 0x0 ;  /* 0x000000000000781c */ /* 0x000fe40000f21472 */
[----:B------:R-:W-:-:S08]  /*128e0*/  @P0 R2UR P1, UR4, R17 ;  /* 0x00000000110402ca */ /* 0x000fd00000020000 */
[----:B------:R-:W-:-:S05]  /*128f0*/  @P0 PLOP3.LUT P0, PT, P1, PT, PT, 0x80, 0x0 ;  /* 0x000000000000081c */ /* 0x000fca0000f0f070 */
[----:B------:R-:W-:Y:S01]  /*12900*/  @!P1 SYNCS.ARRIVE.TRANS64.RED.A0T1 RZ, [UR4+0x31c00], RZ ;  /* 0x031c00ffffff99a7 */ /* 0x000fe20008200404 */
[----:B------:R-:W-:Y:S07]  /*12910*/  @!P1 ARRIVES.LDGSTSBAR.64.TRANSCNT [UR4+0x31c00] ;  /* 0x031c0000ff0099b0 */ /* 0x000fee0008000a84 */
[----:B------:R-:W-:Y:S05]  /*12920*/  @P0 BRA.U.ANY `(.L_x_11848) ;  /* 0xfffffffd00e80947 */ /* 0x000fea000393ffff */
[----:B0-----:R-:W2:Y:S02]  /*12930*/  LDL.LU R3, [R1] ;  /* 0x0000000001037983 */ /* 0x001ea40000300800 */
[----:B--2---:R-:W-:-:S05]  /*12940*/  VIADD R3, R3, 0x1 ;  /* 0x0000000103037836 */ /* 0x004fca0000000000 */
[----:B------:R0:W-:Y:S01]  /*12950*/  STL [R1], R3 ;  /* 0x0000000301007387 */ /* 0x0001e20000100800 */
        /* <DEDUP_REMOVED lines=9> */
.L_x_11953:
[----:B------:R-:W-:Y:S05]  /*129f0*/  BSYNC B0 ;  /* 0x0000000000007941 */ /* 0x000fea0003800000 */
.L_x_11849:
[----:B------:R-:W-:-:S06]  /*12a00*/  UISETP.GE.AND UP0, UPT, UR43, 0x2, UPT ;  /* 0x000000022b00788c */ /* 0x000fcc000bf06270 */
[----:B------:R-:W-:-:S13]  /*12a10*/  PLOP3.LUT P0, PT, PT, PT, UP0, 0x80, 0x0 ;  /* 0x000000000000781c */ /* 0x000fda0003f0f008 */
[----:B------:R-:W-:Y:S05]  /*12a20*/  @!P0 BRA `(.L_x_11851) ;  /* 0x0000002000448947 */ /* 0x000fea0003800000 */
[----:B------:R-:W-:Y:S02]  /*12a30*/  ULOP3.LUT UR4, UR43, 0x1, URZ, 0xc0, !UPT ;  /* 0x000000012b047892 */ /* 0x000fe4000f8ec03f */
[----:B------:R-:W-:Y:S02]  /*12a40*/  IMAD.U32 R7, RZ, RZ, UR43 ;  /* 0x0000002bff077e24 */ /* 0x000fe4000f8e00ff */
[----:B------:R-:W-:Y:S02]  /*12a50*/  UISETP.NE.U32.AND UP0, UPT, UR4, 0x1, UPT ;  /* 0x000000010400788c */ /* 0x000fe4000bf05070 */
[----:B------:R-:W-:-:S04]  /*12a60*/  VIADD R7, R7, 0xfffffffe ;  /* 0xfffffffe07077836 */ /* 0x000fc80000000000 */
[----:B------:R-:W-:Y:S01]  /*12a70*/  IMAD.MOV.U32 R6, RZ, RZ, R7 ;  /* 0x000000ffff067224 */ /* 0x000fe200078e0007 */
[----:B------:R-:W-:-:S13]  /*12a80*/  PLOP3.LUT P0, PT, PT, PT, UP0, 0x80, 0x0 ;  /* 0x000000000000781c */ /* 0x000fda0003f0f008 */
[----:B------:R-:W-:Y:S05]  /*12a90*/  @!P0 BRA `(.L_x_11852) ;  /* 0x0000000800b88947 */ /* 0x000fea0003800000 */
        /* <DEDUP_REMOVED lines=9> */
[----:B------:R-:W-:Y:S02]  /*12b30*/  IMAD.MOV.U32 R4, RZ, RZ, R18 ;  /* 0x000000ffff047224 */ /* 0x000fe400078e0012 */
[----:B------:R-:W-:-:S10]  /*12b40*/  IMAD.MOV.U32 R9, RZ, RZ, R7 ;  /* 0x000000ffff097224 */ /* 0x000fd400078e0007 */
[----:B------:R-:W-:Y:S05]  /*12b50*/  @!P1 BRA `(.L_x_11855) ;  /* 0x00000000004c9947 */ /* 0x000fea0003800000 */
[----:B------:R-:W1:Y:S01]  /*12b60*/  LDC R9, c[0x0][0x43c] ;  /* 0x00010f00ff097b82 */ /* 0x000e620000000800 */
[----:B------:R-:W-:Y:S01]  /*12b70*/  ULDC.64 UR4, c[0x0][0x428] ;  /* 0x00010a0000047ab9 */ /* 0x000fe20000000a00 */
[----:B------:R-:W-:Y:S01]  /*12b80*/  ULDC.64 UR6, c[0x0][0x208] ;  /* 0x0000820000067ab9 */ /* 0x000fe20000000a00 */
[----:B------:R-:W-:-:S04]  /*12b90*/  IMAD R10, R24, UR4, RZ ;  /* 0x00000004180a7c24 */ /* 0x000fc8000f8e02ff */
[----:B------:R-:W-:Y:S01]  /*12ba0*/  IMAD R10, R22, UR5, R10 ;  /* 0x00000005160a7c24 */ /* 0x000fe2000f8e020a */
[----:B-1----:R-:W-:-:S13]  /*12bb0*/  ISETP.NE.AND P0, PT, R9, 0x1, PT ;  /* 0x000000010900780c */ /* 0x002fda0003f05270 */
[----:B0-----:R-:W0:Y:S02]  /*12bc0*/  @P0 LDC.64 R2, c[0x0][0x440] ;  /* 0x00011000ff020b82 */ /* 0x001e240000000a00 */
[----:B0-----:R-:W-:-:S04]  /*12bd0*/  @P0 IMAD.HI.U32 R4, R7, R2, RZ ;  /* 0x0000000207040227 */ /* 0x001fc800078e00ff */
[----:B------:R-:W-:Y:S01]  /*12be0*/  IMAD.MOV.U32 R2, RZ, RZ, R7 ;  /* 0x000000ffff027224 */ /* 0x000fe200078e0007 */
[----:B------:R-:W-:-:S04]  /*12bf0*/  @P0 SHF.R.U32.HI R2, RZ, R3, R4 ;  /* 0x00000003ff020219 */ /* 0x000fc80000011604 */
[--C-:B------:R-:W-:Y:S01]  /*12c00*/  SHF.R.S32.HI R3, RZ, 0x1f, R2.reuse ;  /* 0x0000001fff037819 */ /* 0x100fe20000011402 */
[----:B------:R-:W-:-:S04]  /*12c10*/  IMAD.MOV R4, RZ, RZ, -R2 ;  /* 0x000000ffff047224 */ /* 0x000fc800078e0a02 */
[----:B------:R-:W-:Y:S02]  /*12c20*/  IMAD R9, R9, R4, R7 ;  /* 0x0000000409097224 */ /* 0x000fe400078e0207 */
[----:B------:R-:W0:Y:S01]  /*12c30*/  LDC.64 R4, c[0x0][0x418] ;  /* 0x00010600ff047b82 */ /* 0x000e220000000a00 */
[----:B------:R-:W-:-:S04]  /*12c40*/  IMAD.WIDE.U32 R2, R22, UR4, R2 ;  /* 0x0000000416027c25 */ /* 0x000fc8000f8e0002 */
[----:B------:R-:W-:Y:S01]  /*12c50*/  IMAD.IADD R10, R10, 0x1, R3 ;  /* 0x000000010a0a7824 */ /* 0x000fe200078e0203 */
[----:B0-----:R-:W-:-:S04]  /*12c60*/  LEA R4, P0, R2, R4, 0x2 ;  /* 0x0000000402047211 */ /* 0x001fc800078010ff */
[----:B------:R-:W-:-:S05]  /*12c70*/  LEA.HI.X R5, R2, R5, R10, 0x2, P0 ;  /* 0x0000000502057211 */ /* 0x000fca00000f140a */
[----:B------:R1:W5:Y:S04]  /*12c80*/  LDG.E R4, desc[UR6][R4.64] ;  /* 0x0000000604047981 */ /* 0x000368000c1e1900 */
.L_x_11855:
[----:B0-----:R-:W1:Y:S01]  /*12c90*/  S2R R2, SR_TID.X ;  /* 0x0000000000027919 */ /* 0x001e620000002100 */
[----:B------:R-:W-:Y:S01]  /*12ca0*/  SHF.L.U32 R3, R8, 0x1f, RZ ;  /* 0x0000001f08037819 */ /* 0x000fe200000006ff */
[----:B------:R-:W-:Y:S01]  /*12cb0*/  BSSY B1, `(.L_x_11856) ;  /* 0x0000006000017945 */ /* 0x000fe20003800000 */
[----:B-1----:R-:W-:Y:S01]  /*12cc0*/  LOP3.LUT R5, R2, 0x7f, RZ, 0xc0, !PT ;  /* 0x0000007f02057812 */ /* 0x002fe200078ec0ff */
[----:B------:R-:W-:-:S03]  /*12cd0*/  IMAD R2, R6, 0x8, R17 ;  /* 0x0000000806027824 */ /* 0x000fc600078e0211 */
[----:B------:R-:W-:Y:S01]  /*12ce0*/  ISETP.NE.AND P1, PT, R5, RZ, PT ;  /* 0x000000ff0500720c */ /* 0x000fe20003f25270 */
[----:B------:R-:W0:Y:S02]  /*12cf0*/  SYNCS.PHASECHK.TRANS64.TRYWAIT P0, [R2+URZ+0x31c40], R3 ;  /* 0x031c4003020075a7 */ /* 0x000e24000800017f */
[----:B0-----:R-:W-:Y:S10]  /*12d00*/  @!P0 BRA `(.L_x_11857) ;  /* 0x00000034008c8947 */ /* 0x001ff40003800000 */
.L_x_11954:
[----:B------:R-:W-:Y:S05]  /*12d10*/  BSYNC B1 ;  /* 0x0000000000017941 */ /* 0x000fea0003800000 */
.L_x_11856:
[----:B------:R-:W-:Y:S04]  /*12d20*/  BSSY B1, `(.L_x_11858) ;  /* 0x0000007000017945 */ /* 0x000fe80003800000 */
[----:B------:R-:W-:Y:S05]  /*12d30*/  @P1 BRA `(.L_x_11859) ;  /* 0x0000000000141947 */ /* 0x000fea0003800000 */
[----:B------:R-:W-:Y:S01]  /*12d40*/  ISETP.NE.AND P0, PT, R29, RZ, PT ;  /* 0x000000ff1d00720c */ /* 0x000fe20003f05270 */
[----:B0-----:R-:W-:-:S04]  /*12d50*/  IMAD.MOV.U32 R3, RZ, RZ, 0x6c00 ;  /* 0x00006c00ff037424 */ /* 0x001fc800078e00ff */
[----:B------:R1:W-:Y:S08]  /*12d60*/  SYNCS.ARRIVE.TRANS64 RZ, [R2+URZ+0x31c30], R3 ;  /* 0x031c300302ff79a7 */ /* 0x0003f0000800003f */
[----:B------:R-:W-:Y:S05]  /*12d70*/  @!P0 BRA `(.L_x_11859) ;  /* 0x0000000000048947 */ /* 0x000fea0003800000 */
[----:B------:R-:W-:Y:S01]  /*12d80*/  BPT.TRAP 0x1 ;  /* 0x000000040000795c */ /* 0x000fe20000300000 */
.L_x_11859:
[----:B------:R-:W-:Y:S05]  /*12d90*/  BSYNC B1 ;  /* 0x0000000000017941 */ /* 0x000fea0003800000 */
.L_x_11858:
[----:B------:R-:W-:Y:S01]  /*12da0*/  IMAD.MOV.U32 R10, RZ, RZ, RZ ;  /* 0x000000ffff0a7224 */ /* 0x000fe200078e00ff */
[----:B------:R-:W-:Y:S01]  /*12db0*/  R2UR UR11, R9 ;  /* 0x00000000090b72ca */ /* 0x000fe200000e0000 */
[----:B01----:R-:W-:Y:S01]  /*12dc0*/  IMAD R3, R6, 0x6c00, R17 ;  /* 0x00006c0006037824 */ /* 0x003fe200078e0211 */
        /* <DEDUP_REMOVED lines=9> */
.L_x_11860:
        /* <DEDUP_REMOVED lines=15> */
.L_x_11861:
        /* <DEDUP_REMOVED lines=15> */
.L_x_11862:
        /* <DEDUP_REMOVED lines=14> */
.L_x_11955:
[----:B------:R-:W-:Y:S05]  /*13120*/  BSYNC B1 ;  /* 0x0000000000017941 */ /* 0x000fea0003800000 */
.L_x_11863:
        /* <DEDUP_REMOVED lines=10> */
.L_x_11866:
[----:B------:R-:W-:Y:S05]  /*131d0*/  BSYNC B1 ;  /* 0x0000000000017941 */ /* 0x000fea0003800000 */
.L_x_11865:
[----:B------:R-:W-:Y:S01]  /*131e0*/  R2UR UR6, R2 ;  /* 0x00000000020672ca */ /* 0x000fe200000e0000 */
[--C-:B0-----:R-:W-:Y:S01]  /*131f0*/  IMAD R5, R16, 0x8, R17.reuse ;  /* 0x0000000810057824 */ /* 0x101fe200078e0211 */
[----:B------:R-:W-:Y:S01]  /*13200*/  R2UR UR7, R3 ;  /* 0x00000000030772ca */ /* 0x000fe200000e0000 */
[----:B------:R-:W-:Y:S01]  /*13210*/  UIADD3 UR4, UP0, UR38, 0x470, URZ ;  /* 0x0000047026047890 */ /* 0x000fe2000ff1e03f */
[----:B------:R-:W-:Y:S01]  /*13220*/  R2UR UR10, R10 ;  /* 0x000000000a0a72ca */ /* 0x000fe200000e0000 */
[----:B------:R-:W-:Y:S01]  /*13230*/  IMAD R10, R16, 0x6c00, R17 ;  /* 0x00006c00100a7824 */ /* 0x000fe200078e0211 */
[----:B------:R-:W-:Y:S01]  /*13240*/  PLOP3.LUT P0, PT, PT, PT, PT, 0x80, 0x0 ;  /* 0x000000000000781c */ /* 0x000fe20003f0f070 */
[----:B------:R-:W-:Y:S01]  /*13250*/  IMAD R11, R19, 0x90, RZ ;  /* 0x00000090130b7824 */ /* 0x000fe200078e02ff */
[----:B------:R-:W-:Y:S01]  /*13260*/  UIADD3.X UR5, URZ, UR39, URZ, UP0, !UPT ;  /* 0x000000273f057290 */ /* 0x000fe200087fe43f */
[----:B------:R-:W-:Y:S02]  /*13270*/  VIADD R5, R5, 0x31c50 ;  /* 0x00031c5005057836 */ /* 0x000fe40000000000 */
[----:B------:R-:W-:-:S09]  /*13280*/  VIADD R12, R10, 0x200 ;  /* 0x000002000a0c7836 */ /* 0x000fd20000000000 */
.L_x_11867:
        /* <DEDUP_REMOVED lines=15> */
.L_x_11868:
        /* <DEDUP_REMOVED lines=15> */
.L_x_11869:
        /* <DEDUP_REMOVED lines=12> */
.L_x_11854:
[----:B------:R-:W-:Y:S05]  /*13530*/  BSYNC B0 ;  /* 0x0000000000007941 */ /* 0x000fea0003800000 */
.L_x_11853:
[----:B------:R-:W-:Y:S01]  /*13540*/  UIADD3 UR4, UR43, -0x3, URZ ;  /* 0xfffffffd2b047890 */ /* 0x000fe2000fffe03f */
[----:B------:R-:W-:Y:S02]  /*13550*/  IMAD.MOV.U32 R16, RZ, RZ, R6 ;  /* 0x000000ffff107224 */ /* 0x000fe400078e0006 */
[----:B------:R-:W-:-:S03]  /*13560*/  IMAD.MOV.U32 R23, RZ, RZ, R8 ;  /* 0x000000ffff177224 */ /* 0x000fc600078e0008 */
[----:B------:R-:W-:-:S07]  /*13570*/  IMAD.U32 R6, RZ, RZ, UR4 ;  /* 0x00000004ff067e24 */ /* 0x000fce000f8e00ff */
.L_x_11852:
[----:B------:R-:W-:Y:S01]  /*13580*/  ISETP.NE.AND P0, PT, R7, RZ, PT ;  /* 0x000000ff0700720c */ /* 0x000fe20003f05270 */
[----:B------:R-:W-:-:S12]  /*13590*/  BSSY B0, `(.L_x_11851) ;  /* 0x000015a000007945 */ /* 0x000fd80003800000 */
[----:B------:R-:W-:Y:S05]  /*135a0*/  @!P0 BRA `(.L_x_11870) ;  /* 0x0000001400608947 */ /* 0x000fea0003800000 */
[----:B------:R-:W-:-:S07]  /*135b0*/  IMAD.MOV.U32 R4, RZ, RZ, R18 ;  /* 0x000000ffff047224 */ /* 0x000fce00078e0012 */
.L_x_11905:
[----:B------:R-:W-:Y:S01]  /*135c0*/  ISETP.NE.AND P1, PT, R25, RZ, PT ;  /* 0x000000ff1900720c */ /* 0x000fe20003f25270 */
        /* <DEDUP_REMOVED lines=8> */
[----:B------:R-:W-:Y:S01]  /*13650*/  ISETP.NE.AND P1, PT, R26, RZ, PT ;  /* 0x000000ff1a00720c */ /* 0x000fe20003f25270 */
[----:B------:R-:W-:-:S12]  /*13660*/  IMAD.MOV.U32 R9, RZ, RZ, R6 ;  /* 0x000000ffff097224 */ /* 0x000fd800078e0006 */
[----:B------:R-:W-:Y:S05]  /*13670*/  @!P1 BRA `(.L_x_11873) ;  /* 0x00000000004c9947 */ /* 0x000fea0003800000 */
[----:B------:R-:W1:Y:S01]  /*13680*/  LDC R9, c[0x0][0x43c] ;  /* 0x00010f00ff097b82 */ /* 0x000e620000000800 */
[----:B------:R-:W-:Y:S01]  /*13690*/  ULDC.64 UR4, c[0x0][0x428] ;  /* 0x00010a0000047ab9 */ /* 0x000fe20000000a00 */
[----:B------:R-:W-:Y:S01]  /*136a0*/  ULDC.64 UR6, c[0x0][0x208] ;  /* 0x0000820000067ab9 */ /* 0x000fe20000000a00 */
[----:B-1----:R-:W-:-:S13]  /*136b0*/  ISETP.NE.AND P0, PT, R9, 0x1, PT ;  /* 0x000000010900780c */ /* 0x002fda0003f05270 */
[----:B0-----:R-:W0:Y:S02]  /*136c0*/  @P0 LDC.64 R2, c[0x0][0x440] ;  /* 0x00011000ff020b82 */ /* 0x001e240000000a00 */
        /* <DEDUP_REMOVED lines=14> */
.L_x_11873:
[----:B0-----:R-:W1:Y:S01]  /*137b0*/  S2R R2, SR_TID.X ;  /* 0x0000000000027919 */ /* 0x001e620000002100 */
[----:B------:R-:W-:Y:S01]  /*137c0*/  IMAD R3, R7, 0x8, R17 ;  /* 0x0000000807037824 */ /* 0x000fe200078e0211 */
[----:B------:R-:W-:Y:S01]  /*137d0*/  BSSY B2, `(.L_x_11874) ;  /* 0x0000006000027945 */ /* 0x000fe20003800000 */
[----:B-1----:R-:W-:Y:S02]  /*137e0*/  LOP3.LUT R5, R2, 0x7f, RZ, 0xc0, !PT ;  /* 0x0000007f02057812 */ /* 0x002fe400078ec0ff */
[----:B------:R-:W-:Y:S02]  /*137f0*/  SHF.L.U32 R2, R8, 0x1f, RZ ;  /* 0x0000001f08027819 */ /* 0x000fe400000006ff */
[----:B------:R-:W-:Y:S02]  /*13800*/  ISETP.NE.AND P1, PT, R5, RZ, PT ;  /* 0x000000ff0500720c */ /* 0x000fe40003f25270 */
[----:B------:R-:W0:Y:S02]  /*13810*/  SYNCS.PHASECHK.TRANS64.TRYWAIT P0, [R3+URZ+0x31c40], R2 ;  /* 0x031c4002030075a7 */ /* 0x000e24000800017f */
[----:B0-----:R-:W-:Y:S09]  /*13820*/  @!P0 BRA `(.L_x_11875) ;  /* 0x0000002800ec8947 */ /* 0x001ff20003800000 */
.L_x_11956:
[----:B------:R-:W-:Y:S05]  /*13830*/  BSYNC B2 ;  /* 0x0000000000027941 */ /* 0x000fea0003800000 */
.L_x_11874:
[----:B------:R-:W-:Y:S04]  /*13840*/  BSSY B2, `(.L_x_11876) ;  /* 0x0000007000027945 */ /* 0x000fe80003800000 */
[----:B------:R-:W-:Y:S05]  /*13850*/  @P1 BRA `(.L_x_11877) ;  /* 0x0000000000141947 */ /* 0x000fea0003800000 */
[----:B------:R-:W-:Y:S01]  /*13860*/  ISETP.NE.AND P0, PT, R29, RZ, PT ;  /* 0x000000ff1d00720c */ /* 0x000fe20003f05270 */
[----:B0-----:R-:W-:-:S04]  /*13870*/  IMAD.MOV.U32 R2, RZ, RZ, 0x6c00 ;  /* 0x00006c00ff027424 */ /* 0x001fc800078e00ff */
[----:B------:R1:W-:Y:S08]  /*13880*/  SYNCS.ARRIVE.TRANS64 RZ, [R3+URZ+0x31c30], R2 ;  /* 0x031c300203ff79a7 */ /* 0x0003f0000800003f */
[----:B------:R-:W-:Y:S05]  /*13890*/  @!P0 BRA `(.L_x_11877) ;  /* 0x0000000000048947 */ /* 0x000fea0003800000 */
[----:B------:R-:W-:Y:S01]  /*138a0*/  BPT.TRAP 0x1 ;  /* 0x000000040000795c */ /* 0x000fe20000300000 */
.L_x_11877:
[----:B------:R-:W-:Y:S05]  /*138b0*/  BSYNC B2 ;  /* 0x0000000000027941 */ /* 0x000fea0003800000 */
.L_x_11876:
[----:B------:R-:W-:Y:S01]  /*138c0*/  IMAD.MOV.U32 R5, RZ, RZ, RZ ;  /* 0x000000ffff057224 */ /* 0x000fe200078e00ff */
[----:B------:R-:W-:Y:S01]  /*138d0*/  UIADD3 UR4, UP0, UR38, 0x370, URZ ;  /* 0x0000037026047890 */ /* 0x000fe2000ff1e03f */
[----:B------:R-:W-:Y:S01]  /*138e0*/  IMAD R12, R7, 0x6c00, R17 ;  /* 0x00006c00070c7824 */ /* 0x000fe200078e0211 */
[----:B------:R-:W-:Y:S01]  /*138f0*/  PLOP3.LUT P0, PT, PT, PT, PT, 0x80, 0x0 ;  /* 0x000000000000781c */ /* 0x000fe20003f0f070 */
[----:B01----:R-:W-:Y:S01]  /*13900*/  VIADD R3, R3, 0x31c30 ;  /* 0x00031c3003037836 */ /* 0x003fe20000000000 */
[----:B------:R-:W-:Y:S01]  /*13910*/  R2UR UR10, R5 ;  /* 0x00000000050a72ca */ /* 0x000fe200000e0000 */
[----:B------:R-:W-:Y:S01]  /*13920*/  IMAD R2, R9, 0x90, RZ ;  /* 0x0000009009027824 */ /* 0x000fe200078e02ff */
[----:B------:R-:W-:Y:S01]  /*13930*/  UIADD3.X UR5, URZ, UR39, URZ, UP0, !UPT ;  /* 0x000000273f057290 */ /* 0x000fe200087fe43f */
[----:B------:R-:W-:Y:S01]  /*13940*/  VIADD R10, R12, 0x16a00 ;  /* 0x00016a000c0a7836 */ /* 0x000fe20000000000 */
[----:B------:R-:W-:Y:S01]  /*13950*/  UMOV UR6, 0x0 ;  /* 0x0000000000067882 */ /* 0x000fe20000000000 */
[----:B------:R-:W-:-:S10]  /*13960*/  UMOV UR7, 0x14f00000 ;  /* 0x14f0000000077882 */ /* 0x000fd40000000000 */
.L_x_11878:
        /* <DEDUP_REMOVED lines=16> */
.L_x_11879:
        /* <DEDUP_REMOVED lines=16> */
.L_x_11880:
        /* <DEDUP_REMOVED lines=15> */
.L_x_11957:
[----:B------:R-:W-:Y:S05]  /*13c60*/  BSYNC B2 ;  /* 0x0000000000027941 */ /* 0x000fea0003800000 */
.L_x_11881:
[----:B------:R-:W-:Y:S01]  /*13c70*/  BSSY B2, `(.L_x_11883) ;  /* 0x0000009000027945 */ /* 0x000fe20003800000 */
[----:B------:R-:W-:Y:S02]  /*13c80*/  IMAD.MOV.U32 R2, RZ, RZ, 0x0 ;  /* 0x00000000ff027424 */ /* 0x000fe400078e00ff */
[----:B------:R-:W-:Y:S01]  /*13c90*/  IMAD.MOV.U32 R3, RZ, RZ, 0x14f00000 ;  /* 0x14f00000ff037424 */ /* 0x000fe200078e00ff */
[----:B------:R-:W-:Y:S06]  /*13ca0*/  @P1 BRA `(.L_x_11884) ;  /* 0x0000000000141947 */ /* 0x000fec0003800000 */
[----:B------:R-:W-:Y:S01]  /*13cb0*/  ISETP.NE.AND P0, PT, R29, RZ, PT ;  /* 0x000000ff1d00720c */ /* 0x000fe20003f05270 */
[----:B------:R-:W-:-:S04]  /*13cc0*/  IMAD.MOV.U32 R13, RZ, RZ, 0x6c00 ;  /* 0x00006c00ff0d7424 */ /* 0x000fc800078e00ff */
[----:B------:R1:W-:Y:S08]  /*13cd0*/  SYNCS.ARRIVE.TRANS64 RZ, [R12+URZ+0x50], R13 ;  /* 0x0000500d0cff79a7 */ /* 0x0003f0000800003f */
[----:B------:R-:W-:Y:S05]  /*13ce0*/  @!P0 BRA `(.L_x_11884) ;  /* 0x0000000000048947 */ /* 0x000fea0003800000 */
[----:B------:R-:W-:Y:S01]  /*13cf0*/  BPT.TRAP 0x1 ;  /* 0x000000040000795c */ /* 0x000fe20000300000 */
.L_x_11884:
[----:B------:R-:W-:Y:S05]  /*13d00*/  BSYNC B2 ;  /* 0x0000000000027941 */ /* 0x000fea0003800000 */
.L_x_11883:
[----:B------:R-:W-:Y:S01]  /*13d10*/  R2UR UR6, R2 ;  /* 0x00000000020672ca */ /* 0x000fe200000e0000 */
[----:B------:R-:W-:Y:S01]  /*13d20*/  IMAD R16, R16, 0x6c00, R17 ;  /* 0x00006c0010107824 */ /* 0x000fe200078e0211 */
[----:B------:R-:W-:Y:S01]  /*13d30*/  R2UR UR7, R3 ;  /* 0x00000000030772ca */ /* 0x000fe200000e0000 */
[----:B------:R-:W-:Y:S01]  /*13d40*/  UIADD3 UR4, UP0, UR38, 0x470, URZ ;  /* 0x0000047026047890 */ /* 0x000fe2000ff1e03f */
[----:B------:R-:W-:Y:S01]  /*13d50*/  R2UR UR10, R5 ;  /* 0x00000000050a72ca */ /* 0x000fe200000e0000 */
[----:B------:R-:W-:Y:S01]  /*13d60*/  IMAD R5, R19, 0x90, RZ ;  /* 0x0000009013057824 */ /* 0x000fe200078e02ff */
[----:B------:R-:W-:Y:S01]  /*13d70*/  PLOP3.LUT P0, PT, PT, PT, PT, 0x80, 0x0 ;  /* 0x000000000000781c */ /* 0x000fe20003f0f070 */
[----:B01----:R-:W-:Y:S01]  /*13d80*/  VIADD R12, R12, 0x50 ;  /* 0x000000500c0c7836 */ /* 0x003fe20000000000 */
[----:B------:R-:W-:Y:S01]  /*13d90*/  UIADD3.X UR5, URZ, UR39, URZ, UP0, !UPT ;  /* 0x000000273f057290 */ /* 0x000fe200087fe43f */
[----:B------:R-:W-:-:S11]  /*13da0*/  VIADD R13, R16, 0x200 ;  /* 0x00000200100d7836 */ /* 0x000fd60000000000 */
.L_x_11885:
        /* <DEDUP_REMOVED lines=15> */
.L_x_11886:
        /* <DEDUP_REMOVED lines=15> */
.L_x_11887:
        /* <DEDUP_REMOVED lines=12> */
.L_x_11872:
[----:B------:R-:W-:Y:S05]  /*14050*/  BSYNC B1 ;  /* 0x0000000000017941 */ /* 0x000fea0003800000 */
.L_x_11871:
        /* <DEDUP_REMOVED lines=30> */
.L_x_11890:
        /* <DEDUP_REMOVED lines=8> */
.L_x_11958:
[----:B------:R-:W-:Y:S05]  /*142c0*/  BSYNC B2 ;  /* 0x0000000000027941 */ /* 0x000fea0003800000 */
.L_x_11891:
[----:B------:R-:W-:Y:S04]  /*142d0*/  BSSY B2, `(.L_x_11893) ;  /* 0x0000007000027945 */ /* 0x000fe80003800000 */
[----:B------:R-:W-:Y:S05]  /*142e0*/  @P1 BRA `(.L_x_11894) ;  /* 0x0000000000141947 */ /* 0x000fea0003800000 */
[----:B------:R-:W-:Y:S01]  /*142f0*/  ISETP.NE.AND P0, PT, R29, RZ, PT ;  /* 0x000000ff1d00720c */ /* 0x000fe20003f05270 */
[----:B0-----:R-:W-:-:S04]  /*14300*/  IMAD.MOV.U32 R3, RZ, RZ, 0x6c00 ;  /* 0x00006c00ff037424 */ /* 0x001fc800078e00ff */
[----:B------:R1:W-:Y:S08]  /*14310*/  SYNCS.ARRIVE.TRANS64 RZ, [R2+URZ+0x31c30], R3 ;  /* 0x031c300302ff79a7 */ /* 0x0003f0000800003f */
[----:B------:R-:W-:Y:S05]  /*14320*/  @!P0 BRA `(.L_x_11894) ;  /* 0x0000000000048947 */ /* 0x000fea0003800000 */
[----:B------:R-:W-:Y:S01]  /*14330*/  BPT.TRAP 0x1 ;  /* 0x000000040000795c */ /* 0x000fe20000300000 */
.L_x_11894:
[----:B------:R-:W-:Y:S05]  /*14340*/  BSYNC B2 ;  /* 0x0000000000027941 */ /* 0x000fea0003800000 */
.L_x_11893:
        /* <DEDUP_REMOVED lines=12> */
.L_x_11895:
        /* <DEDUP_REMOVED lines=16> */
.L_x_11896:
        /* <DEDUP_REMOVED lines=16> */
.L_x_11897:
        /* <DEDUP_REMOVED lines=15> */
.L_x_11959:
[----:B------:R-:W-:Y:S05]  /*14700*/  BSYNC B2 ;  /* 0x0000000000027941 */ /* 0x000fea0003800000 */
.L_x_11898:
        /* <DEDUP_REMOVED lines=9> */
.L_x_11901:
[----:B------:R-:W-:Y:S05]  /*147a0*/  BSYNC B2 ;  /* 0x0000000000027941 */ /* 0x000fea0003800000 */
.L_x_11900:
        /* <DEDUP_REMOVED lines=10> */
.L_x_11902:
        /* <DEDUP_REMOVED lines=15> */
.L_x_11903:
        /* <DEDUP_REMOVED lines=15> */
.L_x_11904:
        /* <DEDUP_REMOVED lines=12> */
.L_x_11889:
[----:B------:R-:W-:Y:S05]  /*14af0*/  BSYNC B1 ;  /* 0x0000000000017941 */ /* 0x000fea0003800000 */
.L_x_11888:
[C---:B------:R-:W-:Y:S01]  /*14b00*/  ISETP.GT.AND P0, PT, R6.reuse, 0x1, PT ;  /* 0x000000010600780c */ /* 0x040fe20003f04270 */
[----:B------:R-:W-:-:S12]  /*14b10*/  VIADD R6, R6, 0xfffffffe ;  /* 0xfffffffe06067836 */ /* 0x000fd80000000000 */
[----:B------:R-:W-:Y:S05]  /*14b20*/  @P0 BRA `(.L_x_11905) ;  /* 0xffffffe800a40947 */ /* 0x000fea000383ffff */
.L_x_11870:
[----:B------:R-:W-:Y:S05]  /*14b30*/  BSYNC B0 ;  /* 0x0000000000007941 */ /* 0x000fea0003800000 */
.L_x_11851:
        /* <DEDUP_REMOVED lines=8> */
[----:B------:R-:W1:Y:S01]  /*14bc0*/  FLO.U32 R0, UR4 ;  /* 0x0000000400007d00 */ /* 0x000e6200080e0000 */
[----:B------:R-:W-:Y:S01]  /*14bd0*/  ULDC.64 UR6, c[0x0][0x208] ;  /* 0x0000820000067ab9 */ /* 0x000fe20000000a00 */
        /* <DEDUP_REMOVED lines=8> */
.L_x_11907:
[----:B------:R-:W-:Y:S05]  /*14c60*/  BSYNC B0 ;  /* 0x0000000000007941 */ /* 0x000fea0003800000 */
.L_x_11906:
[----:B------:R-:W-:Y:S01]  /*14c70*/  ISETP.NE.AND P0, PT, R25, RZ, PT ;  /* 0x000000ff1900720c */ /* 0x000fe20003f05270 */
        /* <DEDUP_REMOVED lines=8> */
.L_x_11960:
[----:B------:R-:W-:Y:S05]  /*14d00*/  BSYNC B1 ;  /* 0x0000000000017941 */ /* 0x000fea0003800000 */
.L_x_11910:
[----:B------:R-:W-:Y:S04]  /*14d10*/  BSSY B1, `(.L_x_11912) ;  /* 0x0000007000017945 */ /* 0x000fe80003800000 */
[----:B------:R-:W-:Y:S05]  /*14d20*/  @P2 BRA `(.L_x_11913) ;  /* 0x0000000000142947 */ /* 0x000fea0003800000 */
[----:B------:R-:W-:Y:S01]  /*14d30*/  ISETP.NE.AND P0, PT, R29, RZ, PT ;  /* 0x000000ff1d00720c */ /* 0x000fe20003f05270 */
[----:B-1----:R-:W-:-:S04]  /*14d40*/  IMAD.MOV.U32 R0, RZ, RZ, 0x6c00 ;  /* 0x00006c00ff007424 */ /* 0x002fc800078e00ff */
[----:B------:R2:W-:Y:S08]  /*14d50*/  SYNCS.ARRIVE.TRANS64 RZ, [R3+URZ+0x31c50], R0 ;  /* 0x031c500003ff79a7 */ /* 0x0005f0000800003f */
[----:B------:R-:W-:Y:S05]  /*14d60*/  @!P0 BRA `(.L_x_11913) ;  /* 0x0000000000048947 */ /* 0x000fea0003800000 */
[----:B------:R-:W-:Y:S01]  /*14d70*/  BPT.TRAP 0x1 ;  /* 0x000000040000795c */ /* 0x000fe20000300000 */
.L_x_11913:
[----:B------:R-:W-:Y:S05]  /*14d80*/  BSYNC B1 ;  /* 0x0000000000017941 */ /* 0x000fea0003800000 */
.L_x_11912:
[----:B-12---:R-:W-:Y:S01]  /*14d90*/  IMAD R0, R16, 0x6c00, R17 ;  /* 0x00006c0010007824 */ /* 0x006fe200078e0211 */
        /* <DEDUP_REMOVED lines=9> */
.L_x_11914:
        /* <DEDUP_REMOVED lines=15> */
.L_x_11915:
        /* <DEDUP_REMOVED lines=15> */
.L_x_11916:
        /* <DEDUP_REMOVED lines=10> */
.L_x_11909:
[----:B------:R-:W-:Y:S05]  /*150b0*/  BSYNC B0 ;  /* 0x0000000000007941 */ /* 0x000fea0003800000 */
.L_x_11908:
[----:B------:R-:W-:-:S05]  /*150c0*/  VIADD R16, R16, 0x1 ;  /* 0x0000000110107836 */ /* 0x000fca0000000000 */
[----:B------:R-:W-:-:S04]  /*150d0*/  ISETP.NE.AND P0, PT, R16, 0x2, PT ;  /* 0x000000021000780c */ /* 0x000fc80003f05270 */
[----:B------:R-:W-:Y:S02]  /*150e0*/  SEL R0, RZ, 0x1, P0 ;  /* 0x00000001ff007807 */ /* 0x000fe40000000000 */
[----:B------:R-:W-:Y:S02]  /*150f0*/  SEL R16, R16, RZ, P0 ;  /* 0x000000ff10107207 */ /* 0x000fe40000000000 */
[----:B------:R-:W-:-:S07]  /*15100*/  LOP3.LUT R23, R23, R0, RZ, 0x3c, !PT ;  /* 0x0000000017177212 */ /* 0x000fce00078e3cff */
.L_x_11833:
[----:B------:R-:W-:Y:S05]  /*15110*/  BSYNC B7 ;  /* 0x0000000000077941 */ /* 0x000fea0003800000 */
.L_x_11831:
[----:B------:R-:W2:Y:S02]  /*15120*/  LDL R0, [R1+0x4] ;  /* 0x0000040001007983 */ /* 0x000ea40000100800 */
[----:B--2---:R-:W-:-:S13]  /*15130*/  ISETP.NE.AND P0, PT, R0, RZ, PT ;  /* 0x000000ff0000720c */ /* 0x004fda0003f05270 */
        /* <DEDUP_REMOVED lines=10> */
.L_x_11917:
[----:B------:R-:W-:-:S03]  /*151e0*/  UMOV UR4, 0xffffffff ;  /* 0xffffffff00047882 */ /* 0x000fc60000000000 */
[----:B------:R-:W-:Y:S05]  /*151f0*/  BRA.DIV UR4, `(.L_x_11919) ;  /* 0x0000001204dc7947 */ /* 0x000fea000b800000 */
[----:B------:R1:W2:Y:S02]  /*15200*/  SHFL.IDX PT, R14, R28, RZ, 0x1f ;  /* 0x00001fff1c0e7589 */ /* 0x0002a400000e0000 */
.L_x_11963:
        /* <DEDUP_REMOVED lines=8> */
.L_x_11918:
[----:B------:R-:W-:Y:S02]  /*15290*/  ULDC UR4, c[0x0][0xc38] ;  /* 0x00030e0000047ab9 */ /* 0x000fe40000000800 */
[----:B-1----:R-:W-:-:S13]  /*152a0*/  ISETP.GE.AND P0, PT, R28, UR4, PT ;  /* 0x000000041c007c0c */ /* 0x002fda000bf06270 */
[----:B------:R-:W-:Y:S05]  /*152b0*/  @!P0 BRA `(.L_x_11920) ;  /* 0xffffffb800c08947 */ /* 0x000fea000383ffff */
.L_x_11828:
[----:B------:R-:W2:Y:S01]  /*152c0*/  LDL.LU R0, [R1] ;  /* 0x0000000001007983 */ /* 0x000ea20000300800 */
[----:B------:R-:W-:Y:S01]  /*152d0*/  BSSY B0, `(.L_x_11921) ;  /* 0x000000b000007945 */ /* 0x000fe20003800000 */
[----:B------:R-:W1:Y:S01]  /*152e0*/  S2R R5, SR_CgaCtaId ;  /* 0x0000000000057919 */ /* 0x000e620000008800 */
[----:B--2---:R-:W-:-:S05]  /*152f0*/  VIADD R0, R0, 0x1 ;  /* 0x0000000100007836 */ /* 0x004fca0000000000 */
        /* <DEDUP_REMOVED lines=8> */
.L_x_11964:
[----:B------:R-:W-:Y:S05]  /*15380*/  BSYNC B0 ;  /* 0x0000000000007941 */ /* 0x000fea0003800000 */
.L_x_11921:
[----:B------:R-:W-:-:S03]  /*15390*/  UMOV UR4, 0xffffffff ;  /* 0xffffffff00047882 */ /* 0x000fc60000000000 */
[----:B------:R-:W-:Y:S05]  /*153a0*/  BRA.DIV UR4, `(.L_x_11923) ;  /* 0x0000001204ac7947 */ /* 0x000fea000b800000 */
[----:B-1----:R-:W1:Y:S02]  /*153b0*/  S2R R0, SR_TID.X ;  /* 0x0000000000007919 */ /* 0x002e640000002100 */
[----:B-1----:R-:W-:-:S04]  /*153c0*/  SHF.R.U32.HI R0, RZ, 0x5, R0 ;  /* 0x00000005ff007819 */ /* 0x002fc80000011600 */
[----:B------:R-:W-:-:S05]  /*153d0*/  LOP3.LUT R0, R0, 0x3, RZ, 0xc0, !PT ;  /* 0x0000000300007812 */ /* 0x000fca00078ec0ff */
[----:B------:R1:W2:Y:S02]  /*153e0*/  SHFL.IDX PT, R14, R0, RZ, 0x1f ;  /* 0x00001fff000e7589 */ /* 0x0002a400000e0000 */
.L_x_11967:
[----:B--2---:R-:W-:Y:S01]  /*153f0*/  ISETP.NE.AND P0, PT, R14, RZ, PT ;  /* 0x000000ff0e00720c */ /* 0x004fe20003f05270 */
[----:B------:R-:W-:-:S12]  /*15400*/  BSSY B0, `(.L_x_11924) ;  /* 0x0000026000007945 */ /* 0x000fd80003800000 */
[----:B------:R-:W-:Y:S05]  /*15410*/  @P0 BRA `(.L_x_11925) ;  /* 0x0000000000900947 */ /* 0x000fea0003800000 */
[----:B------:R-:W-:-:S03]  /*15420*/  UMOV UR4, 0xffffffff ;  /* 0xffffffff00047882 */ /* 0x000fc60000000000 */
[----:B------:R-:W-:Y:S05]  /*15430*/  BRA.DIV UR4, `(.L_x_11926) ;  /* 0x0000001204bc7947 */ /* 0x000fea000b800000 */
[----:B------:R-:W-:-:S13]  /*15440*/  ELECT P6, URZ, PT ;  /* 0x00000000003f782f */ /* 0x000fda00038c0000 */
.L_x_11970:
        /* <DEDUP_REMOVED lines=8> */
.L_x_11927:
        /* <DEDUP_REMOVED lines=12> */
.L_x_11971:
[----:B------:R-:W2:Y:S02]  /*15590*/  SYNCS.PHASECHK.TRANS64.TRYWAIT P0, [R3+URZ], R0 ;  /* 0x00000000030075a7 */ /* 0x000ea4000800017f */
[----:B--2---:R-:W-:Y:S05]  /*155a0*/  @!P0 BRA `(.L_x_11929) ;  /* 0x0000001000948947 */ /* 0x004fea0003800000 */
.L_x_11972:
[----:B------:R-:W-:Y:S05]  /*155b0*/  @!P2 BRA `(.L_x_11930) ;  /* 0x000000000004a947 */ /* 0x000fea0003800000 */
[----:B------:R-:W-:Y:S01]  /*155c0*/  BPT.TRAP 0x1 ;  /* 0x000000040000795c */ /* 0x000fe20000300000 */
.L_x_11930:
[----:B--2---:R-:W-:-:S04]  /*155d0*/  VIADD R3, R7, 0x31c60 ;  /* 0x00031c6007037836 */ /* 0x004fc80000000000 */
[----:B-1----:R-:W-:-:S04]  /*155e0*/  IMAD R5, R16, 0x8, R3 ;  /* 0x0000000810057824 */ /* 0x002fc800078e0203 */
[----:B------:R-:W1:Y:S02]  /*155f0*/  SYNCS.PHASECHK.TRANS64.TRYWAIT P0, [R5+URZ], R4 ;  /* 0x00000004050075a7 */ /* 0x000e64000800017f */
[----:B-1----:R-:W-:Y:S05]  /*15600*/  @!P0 BRA `(.L_x_11931) ;  /* 0x0000001000908947 */ /* 0x002fea0003800000 */
.L_x_11973:
[----:B------:R-:W-:-:S07]  /*15610*/  IMAD R3, R6, 0x8, R3 ;  /* 0x0000000806037824 */ /* 0x000fce00078e0203 */
.L_x_11932:
[----:B--2---:R2:W3:Y:S02]  /*15620*/  SYNCS.PHASECHK.TRANS64.TRYWAIT P0, [R3+URZ], R0 ;  /* 0x00000000030075a7 */ /* 0x0044e4000800017f */
[----:B---3--:R-:W-:Y:S05]  /*15630*/  @!P0 NANOSLEEP.SYNCS 0x989680 ;  /* 0x009896800000895d */ /* 0x008fea0003900000 */
[----:B------:R-:W3:Y:S02]  /*15640*/  @!P0 SYNCS.PHASECHK.TRANS64 P0, [R3+URZ], R0 ;  /* 0x00000000030085a7 */ /* 0x000ee4000800007f */
[----:B---3--:R-:W-:Y:S05]  /*15650*/  @!P0 BRA `(.L_x_11932) ;  /* 0xfffffffc00f08947 */ /* 0x008fea000383ffff */
.L_x_11925:
[----:B------:R-:W-:Y:S05]  /*15660*/  BSYNC B0 ;  /* 0x0000000000007941 */ /* 0x000fea0003800000 */
.L_x_11924:
[----:B------:R-:W-:Y:S05]  /*15670*/  EXIT ;  /* 0x000000000000794d */ /* 0x000fea0003800000 */
.L_x_11789:
[----:B0-----:R-:W-:-:S04]  /*15680*/  IMAD.U32 R3, RZ, RZ, UR37 ;  /* 0x00000025ff037e24 */ /* 0x001fc8000f8e00ff */
[----:B------:R0:W1:Y:S03]  /*15690*/  SYNCS.PHASECHK.TRANS64.TRYWAIT P1, [R3+URZ+0x31c00], R0 ;  /* 0x031c0000030075a7 */ /* 0x000066000802017f */
[----:B-1----:R-:W-:Y:S05]  /*156a0*/  @!P1 NANOSLEEP.SYNCS 0x989680 ;  /* 0x009896800000995d */ /* 0x002fea0003900000 */
[----:B------:R-:W1:Y:S02]  /*156b0*/  @!P1 SYNCS.PHASECHK.TRANS64 P1, [R3+URZ+0x31c00], R0 ;  /* 0x031c0000030095a7 */ /* 0x000e64000802007f */
[----:B-1----:R-:W-:Y:S05]  /*156c0*/  @!P1 BRA `(.L_x_11789) ;  /* 0xfffffffc00ec9947 */ /* 0x002fea000383ffff */
[----:B------:R-:W-:Y:S05]  /*156d0*/  BRA `(.L_x_11933) ;  /* 0xfffffec000607947 */ /* 0x000fea000383ffff */
.L_x_11793:
[----:B-1----:R1:W2:Y:S02]  /*156e0*/  SYNCS.PHASECHK.TRANS64.TRYWAIT P2, [R0+URZ+0x31c30], R3 ;  /* 0x031c3003000075a7 */ /* 0x0022a4000804017f */
[----:B--2---:R-:W-:Y:S05]  /*156f0*/  @!P2 NANOSLEEP.SYNCS 0x989680 ;  /* 0x009896800000a95d */ /* 0x004fea0003900000 */
[----:B------:R-:W2:Y:S02]  /*15700*/  @!P2 SYNCS.PHASECHK.TRANS64 P2, [R0+URZ+0x31c30], R3 ;  /* 0x031c30030000a5a7 */ /* 0x000ea4000804007f */
[----:B--2---:R-:W-:Y:S05]  /*15710*/  @!P2 BRA `(.L_x_11793) ;  /* 0xfffffffc00f0a947 */ /* 0x004fea000383ffff */
[----:B------:R-:W-:Y:S05]  /*15720*/  BRA `(.L_x_11792) ;  /* 0xfffffec000847947 */ /* 0x000fea000383ffff */
.L_x_11798:
[----:B-1----:R-:W-:-:S04]  /*15730*/  IMAD.U32 R8, RZ, RZ, UR4 ;  /* 0x00000004ff087e24 */ /* 0x002fc8000f8e00ff */
[----:B------:R1:W2:Y:S03]  /*15740*/  SYNCS.PHASECHK.TRANS64.TRYWAIT P3, [R8+URZ+0x31c30], R7 ;  /* 0x031c3007080075a7 */ /* 0x0002a6000806017f */
[----:B--2---:R-:W-:Y:S05]  /*15750*/  @!P3 NANOSLEEP.SYNCS 0x989680 ;  /* 0x009896800000b95d */ /* 0x004fea0003900000 */
[----:B------:R-:W2:Y:S02]  /*15760*/  @!P3 SYNCS.PHASECHK.TRANS64 P3, [R8+URZ+0x31c30], R7 ;  /* 0x031c30070800b5a7 */ /* 0x000ea4000806007f */
[----:B--2---:R-:W-:Y:S05]  /*15770*/  @!P3 BRA `(.L_x_11798) ;  /* 0xfffffffc00ecb947 */ /* 0x004fea000383ffff */
[----:B------:R-:W-:Y:S05]  /*15780*/  BRA `(.L_x_11795) ;  /* 0xffffff04007c7947 */ /* 0x000fea000383ffff */
.L_x_11802:
[----:B-1----:R-:W-:-:S04]  /*15790*/  IMAD.U32 R8, RZ, RZ, UR4 ;  /* 0x00000004ff087e24 */ /* 0x002fc8000f8e00ff */
[----:B------:R1:W2:Y:S03]  /*157a0*/  SYNCS.PHASECHK.TRANS64.TRYWAIT P3, [R8+URZ+0x31c50], R7 ;  /* 0x031c5007080075a7 */ /* 0x0002a6000806017f */
[----:B--2---:R-:W-:Y:S05]  /*157b0*/  @!P3 NANOSLEEP.SYNCS 0x989680 ;  /* 0x009896800000b95d */ /* 0x004fea0003900000 */
[----:B------:R-:W2:Y:S02]  /*157c0*/  @!P3 SYNCS.PHASECHK.TRANS64 P3, [R8+URZ+0x31c50], R7 ;  /* 0x031c50070800b5a7 */ /* 0x000ea4000806007f */
[----:B--2---:R-:W-:Y:S05]  /*157d0*/  @!P3 BRA `(.L_x_11802) ;  /* 0xfffffffc00ecb947 */ /* 0x004fea000383ffff */
[----:B------:R-:W-:Y:S05]  /*157e0*/  BRA `(.L_x_11799) ;  /* 0xffffff1c00187947 */ /* 0x000fea000383ffff */
.L_x_11808:
[----:B--2---:R-:W-:-:S04]  /*157f0*/  IMAD.U32 R7, RZ, RZ, UR4 ;  /* 0x00000004ff077e24 */ /* 0x004fc8000f8e00ff */
[----:B------:R2:W3:Y:S03]  /*15800*/  SYNCS.PHASECHK.TRANS64.TRYWAIT P2, [R7+URZ+0x31c30], R6 ;  /* 0x031c3006070075a7 */ /* 0x0004e6000804017f */
[----:B---3--:R-:W-:Y:S05]  /*15810*/  @!P2 NANOSLEEP.SYNCS 0x989680 ;  /* 0x009896800000a95d */ /* 0x008fea0003900000 */
[----:B------:R-:W3:Y:S02]  /*15820*/  @!P2 SYNCS.PHASECHK.TRANS64 P2, [R7+URZ+0x31c30], R6 ;  /* 0x031c30060700a5a7 */ /* 0x000ee4000804007f */
[----:B---3--:R-:W-:Y:S05]  /*15830*/  @!P2 BRA `(.L_x_11808) ;  /* 0xfffffffc00eca947 */ /* 0x008fea000383ffff */
[----:B------:R-:W-:Y:S05]  /*15840*/  BRA `(.L_x_11805) ;  /* 0xffffff5000207947 */ /* 0x000fea000383ffff */
.L_x_11812:
[----:B-1----:R-:W-:-:S04]  /*15850*/  IMAD.U32 R7, RZ, RZ, UR4 ;  /* 0x00000004ff077e24 */ /* 0x002fc8000f8e00ff */
[----:B------:R1:W2:Y:S03]  /*15860*/  SYNCS.PHASECHK.TRANS64.TRYWAIT P2, [R7+URZ+0x31c50], R6 ;  /* 0x031c5006070075a7 */ /* 0x0002a6000804017f */
[----:B--2---:R-:W-:Y:S05]  /*15870*/  @!P2 NANOSLEEP.SYNCS 0x989680 ;  /* 0x009896800000a95d */ /* 0x004fea0003900000 */
[----:B------:R-:W2:Y:S02]  /*15880*/  @!P2 SYNCS.PHASECHK.TRANS64 P2, [R7+URZ+0x31c50], R6 ;  /* 0x031c50060700a5a7 */ /* 0x000ea4000804007f */
[----:B--2---:R-:W-:Y:S05]  /*15890*/  @!P2 BRA `(.L_x_11812) ;  /* 0xfffffffc00eca947 */ /* 0x004fea000383ffff */
[----:B------:R-:W-:Y:S05]  /*158a0*/  BRA `(.L_x_11809) ;  /* 0xffffff6400bc7947 */ /* 0x000fea000383ffff */
.L_x_11817:
[----:B---3--:R-:W-:-:S04]  /*158b0*/  IMAD.U32 R5, RZ, RZ, UR5 ;  /* 0x00000005ff057e24 */ /* 0x008fc8000f8e00ff */
[----:B------:R3:W4:Y:S03]  /*158c0*/  SYNCS.PHASECHK.TRANS64.TRYWAIT P0, [R5+URZ+0x31c50], R4 ;  /* 0x031c5004050075a7 */ /* 0x000726000800017f */
[----:B----4-:R-:W-:Y:S05]  /*158d0*/  @!P0 NANOSLEEP.SYNCS 0x989680 ;  /* 0x009896800000895d */ /* 0x010fea0003900000 */
[----:B------:R-:W4:Y:S02]  /*158e0*/  @!P0 SYNCS.PHASECHK.TRANS64 P0, [R5+URZ+0x31c50], R4 ;  /* 0x031c5004050085a7 */ /* 0x000f24000800007f */
[----:B----4-:R-:W-:Y:S05]  /*158f0*/  @!P0 BRA `(.L_x_11817) ;  /* 0xfffffffc00ec8947 */ /* 0x010fea000383ffff */
[----:B------:R-:W-:Y:S05]  /*15900*/  BRA `(.L_x_11816) ;  /* 0xffffff8c00e07947 */ /* 0x000fea000383ffff */
.L_x_11839:
[----:B------:R-:W-:Y:S02]  /*15910*/  IMAD.MOV.U32 R13, RZ, RZ, R20 ;  /* 0x000000ffff0d7224 */ /* 0x000fe400078e0014 */
[----:B------:R-:W-:Y:S02]  /*15920*/  IMAD.MOV.U32 R12, RZ, RZ, RZ ;  /* 0x000000ffff0c7224 */ /* 0x000fe400078e00ff */
[----:B------:R-:W-:Y:S02]  /*15930*/  IMAD.MOV.U32 R11, RZ, RZ, 0x1f ;  /* 0x0000001fff0b7424 */ /* 0x000fe400078e00ff */
[----:B------:R-:W-:-:S07]  /*15940*/  IMAD.MOV.U32 R15, RZ, RZ, -0x1 ;  /* 0xffffffffff0f7424 */ /* 0x000fce00078e00ff */
[----:B------:R-:W-:Y:S05]  /*15950*/  WARPSYNC.COLLECTIVE R15, `(.L_x_11934) ;  /* 0x000000000f087348 */ /* 0x000fea0003c00000 */
[----:B------:R0:W1:Y:S02]  /*15960*/  SHFL.IDX P6, R14, R13, R12, R11 ;  /* 0x0000000c0d0e7389 */ /* 0x00006400000c000b */
[----:B01----:R-:W-:Y:S01]  /*15970*/  ENDCOLLECTIVE ;  /* 0x000000000000791b */ /* 0x003fe20003800000 */
.L_x_11934:
[----:B------:R-:W-:Y:S05]  /*15980*/  BRA `(.L_x_11935) ;  /* 0xffffffbc00c47947 */ /* 0x000fea000383ffff */
.L_x_11841:
[----:B------:R-:W-:Y:S01]  /*15990*/  BSSY B0, `(.L_x_11936) ;  /* 0x0000006000007945 */ /* 0x000fe20003800000 */
[----:B------:R-:W-:-:S07]  /*159a0*/  IMAD.MOV.U32 R15, RZ, RZ, -0x1 ;  /* 0xffffffffff0f7424 */ /* 0x000fce00078e00ff */
[----:B0-----:R-:W-:Y:S05]  /*159b0*/  WARPSYNC.COLLECTIVE R15, `(.L_x_11937) ;  /* 0x000000000f0c7348 */ /* 0x001fea0003c00000 */
[----:B------:R-:W-:Y:S02]  /*159c0*/  ELECT P6, UR62, PT ;  /* 0x00000000003e782f */ /* 0x000fe400038c0000 */
[----:B------:R-:W-:Y:S01]  /*159d0*/  MOV R14, UR62 ;  /* 0x0000003e000e7c02 */ /* 0x000fe20008000f00 */
[----:B0-----:R-:W-:Y:S10]  /*159e0*/  ENDCOLLECTIVE ;  /* 0x000000000000791b */ /* 0x001ff40003800000 */
.L_x_11937:
[----:B------:R-:W-:Y:S05]  /*159f0*/  BSYNC B0 ;  /* 0x0000000000007941 */ /* 0x000fea0003800000 */
.L_x_11936:
[----:B------:R-:W-:Y:S05]  /*15a00*/  BRA `(.L_x_11938) ;  /* 0xffffffbc00c07947 */ /* 0x000fea000383ffff */
.L_x_11843:
[----:B-1----:R1:W2:Y:S02]  /*15a10*/  SYNCS.PHASECHK.TRANS64.TRYWAIT P0, [R3+URZ+0x31c40], R0 ;  /* 0x031c4000030075a7 */ /* 0x0022a4000800017f */
[----:B--2---:R-:W-:Y:S05]  /*15a20*/  @!P0 NANOSLEEP.SYNCS 0x989680 ;  /* 0x009896800000895d */ /* 0x004fea0003900000 */
[----:B------:R-:W2:Y:S02]  /*15a30*/  @!P0 SYNCS.PHASECHK.TRANS64 P0, [R3+URZ+0x31c40], R0 ;  /* 0x031c4000030085a7 */ /* 0x000ea4000800007f */
[----:B--2---:R-:W-:Y:S05]  /*15a40*/  @!P0 BRA `(.L_x_11843) ;  /* 0xfffffffc00f08947 */ /* 0x004fea000383ffff */
[----:B------:R-:W-:Y:S05]  /*15a50*/  BRA `(.L_x_11939) ;  /* 0xffffffc000207947 */ /* 0x000fea000383ffff */
.L_x_11847:
[----:B------:R-:W-:Y:S02]  /*15a60*/  IMAD.MOV.U32 R13, RZ, RZ, R4 ;  /* 0x000000ffff0d7224 */ /* 0x000fe400078e0004 */
[----:B------:R-:W-:Y:S02]  /*15a70*/  IMAD.MOV.U32 R12, RZ, RZ, RZ ;  /* 0x000000ffff0c7224 */ /* 0x000fe400078e00ff */
[----:B------:R-:W-:Y:S02]  /*15a80*/  IMAD.MOV.U32 R11, RZ, RZ, 0x1c1f ;  /* 0x00001c1fff0b7424 */ /* 0x000fe400078e00ff */
[----:B------:R-:W-:Y:S02]  /*15a90*/  IMAD.MOV.U32 R15, RZ, RZ, -0x1 ;  /* 0xffffffffff0f7424 */ /* 0x000fe400078e00ff */
[----:B------:R-:W-:-:S07]  /*15aa0*/  IMAD.U32 R6, RZ, RZ, UR44 ;  /* 0x0000002cff067e24 */ /* 0x000fce000f8e00ff */
[----:B------:R-:W-:Y:S05]  /*15ab0*/  WARPSYNC.COLLECTIVE R15, `(.L_x_11940) ;  /* 0x000000000f087348 */ /* 0x000fea0003c00000 */
[----:B------:R0:W1:Y:S02]  /*15ac0*/  SHFL.IDX P6, R14, R13, R12, R11 ;  /* 0x0000000c0d0e7389 */ /* 0x00006400000c000b */
[----:B01----:R-:W-:Y:S01]  /*15ad0*/  ENDCOLLECTIVE ;  /* 0x000000000000791b */ /* 0x003fe20003800000 */
.L_x_11940:
[----:B------:R-:W-:-:S04]  /*15ae0*/  IMAD R6, R6, 0xc0, R21 ;  /* 0x000000c006067824 */ /* 0x000fc800078e0215 */
[----:B------:R-:W-:Y:S02]  /*15af0*/  VIADD R10, R6, 0x20 ;  /* 0x00000020060a7836 */ /* 0x000fe40000000000 */
[----:B------:R-:W-:Y:S02]  /*15b00*/  IMAD.MOV.U32 R13, RZ, RZ, R0 ;  /* 0x000000ffff0d7224 */ /* 0x000fe400078e0000 */
[----:B------:R-:W-:-:S07]  /*15b10*/  IMAD.MOV.U32 R2, RZ, RZ, R14 ;  /* 0x000000ffff027224 */ /* 0x000fce00078e000e */
[----:B------:R-:W-:Y:S05]  /*15b20*/  WARPSYNC.COLLECTIVE R15, `(.L_x_11941) ;  /* 0x000000000f087348 */ /* 0x000fea0003c00000 */
[----:B------:R0:W1:Y:S02]  /*15b30*/  SHFL.IDX P6, R14, R13, R12, R11 ;  /* 0x0000000c0d0e7389 */ /* 0x00006400000c000b */
[----:B01----:R-:W-:Y:S01]  /*15b40*/  ENDCOLLECTIVE ;  /* 0x000000000000791b */ /* 0x003fe20003800000 */
.L_x_11941:
        /* <DEDUP_REMOVED lines=23> */
.L_x_11942:
[----:B------:R-:W-:Y:S02]  /*15cc0*/  IMAD.MOV.U32 R13, RZ, RZ, R0 ;  /* 0x000000ffff0d7224 */ /* 0x000fe400078e0000 */
[----:B------:R-:W-:-:S07]  /*15cd0*/  IMAD.MOV.U32 R2, RZ, RZ, R14 ;  /* 0x000000ffff027224 */ /* 0x000fce00078e000e */
[----:B------:R-:W-:Y:S05]  /*15ce0*/  WARPSYNC.COLLECTIVE R15, `(.L_x_11943) ;  /* 0x000000000f087348 */ /* 0x000fea0003c00000 */
[----:B------:R0:W1:Y:S02]  /*15cf0*/  SHFL.IDX P6, R14, R13, R12, R11 ;  /* 0x0000000c0d0e7389 */ /* 0x00006400000c000b */
[----:B01----:R-:W-:Y:S01]  /*15d00*/  ENDCOLLECTIVE ;  /* 0x000000000000791b */ /* 0x003fe20003800000 */
.L_x_11943:
        /* <DEDUP_REMOVED lines=19> */
.L_x_11944:
[----:B------:R-:W-:Y:S02]  /*15e40*/  IMAD.MOV.U32 R13, RZ, RZ, R0 ;  /* 0x000000ffff0d7224 */ /* 0x000fe400078e0000 */
[----:B------:R-:W-:-:S07]  /*15e50*/  IMAD.MOV.U32 R2, RZ, RZ, R14 ;  /* 0x000000ffff027224 */ /* 0x000fce00078e000e */
[----:B------:R-:W-:Y:S05]  /*15e60*/  WARPSYNC.COLLECTIVE R15, `(.L_x_11945) ;  /* 0x000000000f087348 */ /* 0x000fea0003c00000 */
[----:B------:R0:W1:Y:S02]  /*15e70*/  SHFL.IDX P6, R14, R13, R12, R11 ;  /* 0x0000000c0d0e7389 */ /* 0x00006400000c000b */
[----:B01----:R-:W-:Y:S01]  /*15e80*/  ENDCOLLECTIVE ;  /* 0x000000000000791b */ /* 0x003fe20003800000 */
.L_x_11945:
        /* <DEDUP_REMOVED lines=18> */
.L_x_11946:
[----:B------:R-:W-:Y:S02]  /*15fb0*/  IMAD.MOV.U32 R13, RZ, RZ, R0 ;  /* 0x000000ffff0d7224 */ /* 0x000fe400078e0000 */
[----:B------:R-:W-:-:S05]  /*15fc0*/  VIADD R0, R6, 0x60 ;  /* 0x0000006006007836 */ /* 0x000fca0000000000 */
[----:B------:R-:W-:Y:S01]  /*15fd0*/  ISETP.GE.AND P4, PT, R0, R5, PT ;  /* 0x000000050000720c */ /* 0x000fe20003f86270 */
[----:B------:R-:W-:Y:S02]  /*15fe0*/  VIADD R0, R6, 0x80 ;  /* 0x0000008006007836 */ /* 0x000fe40000000000 */
[----:B------:R-:W-:-:S10]  /*15ff0*/  IMAD.MOV.U32 R4, RZ, RZ, R14 ;  /* 0x000000ffff047224 */ /* 0x000fd400078e000e */
[----:B------:R-:W-:Y:S05]  /*16000*/  WARPSYNC.COLLECTIVE R15, `(.L_x_11947) ;  /* 0x000000000f087348 */ /* 0x000fea0003c00000 */
[----:B------:R0:W1:Y:S02]  /*16010*/  SHFL.IDX P6, R14, R13, R12, R11 ;  /* 0x0000000c0d0e7389 */ /* 0x00006400000c000b */
[----:B01----:R-:W-:Y:S01]  /*16020*/  ENDCOLLECTIVE ;  /* 0x000000000000791b */ /* 0x003fe20003800000 */
.L_x_11947:
[----:B------:R-:W-:Y:S01]  /*16030*/  ULDC.64 UR4, c[0x0][0x208] ;  /* 0x0000820000047ab9 */ /* 0x000fe20000000a00 */
[----:B------:R-:W-:Y:S02]  /*16040*/  IMAD.MOV.U32 R13, RZ, RZ, R7 ;  /* 0x000000ffff0d7224 */ /* 0x000fe400078e0007 */
[----:B------:R-:W-:Y:S01]  /*16050*/  IMAD.MOV.U32 R12, RZ, RZ, RZ ;  /* 0x000000ffff0c7224 */ /* 0x000fe200078e00ff */
        /* <DEDUP_REMOVED lines=14> */
.L_x_11948:
[----:B------:R-:W-:Y:S02]  /*16140*/  IMAD.MOV.U32 R13, RZ, RZ, R8 ;  /* 0x000000ffff0d7224 */ /* 0x000fe400078e0008 */
[----:B------:R-:W-:-:S07]  /*16150*/  IMAD.MOV.U32 R0, RZ, RZ, R14 ;  /* 0x000000ffff007224 */ /* 0x000fce00078e000e */
[----:B------:R-:W-:Y:S05]  /*16160*/  WARPSYNC.COLLECTIVE R15, `(.L_x_11949) ;  /* 0x000000000f087348 */ /* 0x000fea0003c00000 */
[----:B------:R0:W1:Y:S02]  /*16170*/  SHFL.IDX P6, R14, R13, R12, R11 ;  /* 0x0000000c0d0e7389 */ /* 0x00006400000c000b */
[----:B01----:R-:W-:Y:S01]  /*16180*/  ENDCOLLECTIVE ;  /* 0x000000000000791b */ /* 0x003fe20003800000 */
.L_x_11949:
[----:B------:R-:W-:Y:S01]  /*16190*/  ULDC.64 UR4, c[0x0][0x208] ;  /* 0x0000820000047ab9 */ /* 0x000fe20000000a00 */
[----:B------:R-:W-:Y:S02]  /*161a0*/  IMAD.MOV.U32 R13, RZ, RZ, R7 ;  /* 0x000000ffff0d7224 */ /* 0x000fe400078e0007 */
[----:B------:R-:W-:Y:S01]  /*161b0*/  IMAD.MOV.U32 R12, RZ, RZ, 0x1 ;  /* 0x00000001ff0c7424 */ /* 0x000fe200078e00ff */
        /* <DEDUP_REMOVED lines=13> */
.L_x_11950:
[----:B------:R-:W-:Y:S02]  /*16290*/  IMAD.MOV.U32 R13, RZ, RZ, R8 ;  /* 0x000000ffff0d7224 */ /* 0x000fe400078e0008 */
[----:B------:R-:W-:-:S07]  /*162a0*/  IMAD.MOV.U32 R7, RZ, RZ, R14 ;  /* 0x000000ffff077224 */ /* 0x000fce00078e000e */
[----:B------:R-:W-:Y:S05]  /*162b0*/  WARPSYNC.COLLECTIVE R15, `(.L_x_11951) ;  /* 0x000000000f087348 */ /* 0x000fea0003c00000 */
[----:B------:R0:W1:Y:S02]  /*162c0*/  SHFL.IDX P6, R14, R13, R12, R11 ;  /* 0x0000000c0d0e7389 */ /* 0x00006400000c000b */
[----:B01----:R-:W-:Y:S01]  /*162d0*/  ENDCOLLECTIVE ;  /* 0x000000000000791b */ /* 0x003fe20003800000 */
.L_x_11951:
[----:B------:R-:W-:Y:S05]  /*162e0*/  BRA `(.L_x_11952) ;  /* 0xffffffc400407947 */ /* 0x000fea000383ffff */
.L_x_11850:
[----:B0-----:R0:W1:Y:S02]  /*162f0*/  SYNCS.PHASECHK.TRANS64.TRYWAIT P0, [R17+URZ+0x31c20], R2 ;  /* 0x031c2002110075a7 */ /* 0x001064000800017f */
[----:B-1----:R-:W-:Y:S05]  /*16300*/  @!P0 NANOSLEEP.SYNCS 0x989680 ;  /* 0x009896800000895d */ /* 0x002fea0003900000 */
[----:B------:R-:W1:Y:S02]  /*16310*/  @!P0 SYNCS.PHASECHK.TRANS64 P0, [R17+URZ+0x31c20], R2 ;  /* 0x031c2002110085a7 */ /* 0x000e64000800007f */
[----:B-1----:R-:W-:Y:S05]  /*16320*/  @!P0 BRA `(.L_x_11850) ;  /* 0xfffffffc00f08947 */ /* 0x002fea000383ffff */
[----:B------:R-:W-:Y:S05]  /*16330*/  BRA `(.L_x_11953) ;  /* 0xffffffc400ac7947 */ /* 0x000fea000383ffff */
.L_x_11857:
[----:B0-----:R0:W1:Y:S02]  /*16340*/  SYNCS.PHASECHK.TRANS64.TRYWAIT P0, [R2+URZ+0x31c40], R3 ;  /* 0x031c4003020075a7 */ /* 0x001064000800017f */
[----:B-1----:R-:W-:Y:S05]  /*16350*/  @!P0 NANOSLEEP.SYNCS 0x989680 ;  /* 0x009896800000895d */ /* 0x002fea0003900000 */
[----:B------:R-:W1:Y:S02]  /*16360*/  @!P0 SYNCS.PHASECHK.TRANS64 P0, [R2+URZ+0x31c40], R3 ;  /* 0x031c4003020085a7 */ /* 0x000e64000800007f */
[----:B-1----:R-:W-:Y:S05]  /*16370*/  @!P0 BRA `(.L_x_11857) ;  /* 0xfffffffc00f08947 */ /* 0x002fea000383ffff */
[----:B------:R-:W-:Y:S05]  /*16380*/  BRA `(.L_x_11954) ;  /* 0xffffffc800607947 */ /* 0x000fea000383ffff */
.L_x_11864:
[----:B0-----:R0:W1:Y:S02]  /*16390*/  SYNCS.PHASECHK.TRANS64.TRYWAIT P0, [R3+URZ+0x60], R2 ;  /* 0x00006002030075a7 */ /* 0x001064000800017f */
[----:B-1----:R-:W-:Y:S05]  /*163a0*/  @!P0 NANOSLEEP.SYNCS 0x989680 ;  /* 0x009896800000895d */ /* 0x002fea0003900000 */
[----:B------:R-:W1:Y:S02]  /*163b0*/  @!P0 SYNCS.PHASECHK.TRANS64 P0, [R3+URZ+0x60], R2 ;  /* 0x00006002030085a7 */ /* 0x000e64000800007f */
[----:B-1----:R-:W-:Y:S05]  /*163c0*/  @!P0 BRA `(.L_x_11864) ;  /* 0xfffffffc00f08947 */ /* 0x002fea000383ffff */
[----:B------:R-:W-:Y:S05]  /*163d0*/  BRA `(.L_x_11955) ;  /* 0xffffffcc00507947 */ /* 0x000fea000383ffff */
.L_x_11875:
[----:B0-----:R0:W1:Y:S02]  /*163e0*/  SYNCS.PHASECHK.TRANS64.TRYWAIT P0, [R3+URZ+0x31c40], R2 ;  /* 0x031c4002030075a7 */ /* 0x001064000800017f */
[----:B-1----:R-:W-:Y:S05]  /*163f0*/  @!P0 NANOSLEEP.SYNCS 0x989680 ;  /* 0x009896800000895d */ /* 0x002fea0003900000 */
[----:B------:R-:W1:Y:S02]  /*16400*/  @!P0 SYNCS.PHASECHK.TRANS64 P0, [R3+URZ+0x31c40], R2 ;  /* 0x031c4002030085a7 */ /* 0x000e64000800007f */
[----:B-1----:R-:W-:Y:S05]  /*16410*/  @!P0 BRA `(.L_x_11875) ;  /* 0xfffffffc00f08947 */ /* 0x002fea000383ffff */
[----:B------:R-:W-:Y:S05]  /*16420*/  BRA `(.L_x_11956) ;  /* 0xffffffd400007947 */ /* 0x000fea000383ffff */
.L_x_11882:
[----:B0-----:R0:W1:Y:S02]  /*16430*/  SYNCS.PHASECHK.TRANS64.TRYWAIT P0, [R12+URZ+0x60], R23 ;  /* 0x000060170c0075a7 */ /* 0x001064000800017f */
[----:B-1----:R-:W-:Y:S05]  /*16440*/  @!P0 NANOSLEEP.SYNCS 0x989680 ;  /* 0x009896800000895d */ /* 0x002fea0003900000 */
[----:B------:R-:W1:Y:S02]  /*16450*/  @!P0 SYNCS.PHASECHK.TRANS64 P0, [R12+URZ+0x60], R23 ;  /* 0x000060170c0085a7 */ /* 0x000e64000800007f */
[----:B-1----:R-:W-:Y:S05]  /*16460*/  @!P0 BRA `(.L_x_11882) ;  /* 0xfffffffc00f08947 */ /* 0x002fea000383ffff */
[----:B------:R-:W-:Y:S05]  /*16470*/  BRA `(.L_x_11957) ;  /* 0xffffffd400f87947 */ /* 0x000fea000383ffff */
.L_x_11892:
[----:B0-----:R0:W1:Y:S02]  /*16480*/  SYNCS.PHASECHK.TRANS64.TRYWAIT P0, [R2+URZ+0x31c40], R3 ;  /* 0x031c4003020075a7 */ /* 0x001064000800017f */
[----:B-1----:R-:W-:Y:S05]  /*16490*/  @!P0 NANOSLEEP.SYNCS 0x989680 ;  /* 0x009896800000895d */ /* 0x002fea0003900000 */
[----:B------:R-:W1:Y:S02]  /*164a0*/  @!P0 SYNCS.PHASECHK.TRANS64 P0, [R2+URZ+0x31c40], R3 ;  /* 0x031c4003020085a7 */ /* 0x000e64000800007f */
[----:B-1----:R-:W-:Y:S05]  /*164b0*/  @!P0 BRA `(.L_x_11892) ;  /* 0xfffffffc00f08947 */ /* 0x002fea000383ffff */
[----:B------:R-:W-:Y:S05]  /*164c0*/  BRA `(.L_x_11958) ;  /* 0xffffffdc007c7947 */ /* 0x000fea000383ffff */
.L_x_11899:
[----:B0-----:R0:W1:Y:S02]  /*164d0*/  SYNCS.PHASECHK.TRANS64.TRYWAIT P0, [R8+URZ+0x60], R2 ;  /* 0x00006002080075a7 */ /* 0x001064000800017f */
[----:B-1----:R-:W-:Y:S05]  /*164e0*/  @!P0 NANOSLEEP.SYNCS 0x989680 ;  /* 0x009896800000895d */ /* 0x002fea0003900000 */
[----:B------:R-:W1:Y:S02]  /*164f0*/  @!P0 SYNCS.PHASECHK.TRANS64 P0, [R8+URZ+0x60], R2 ;  /* 0x00006002080085a7 */ /* 0x000e64000800007f */
[----:B-1----:R-:W-:Y:S05]  /*16500*/  @!P0 BRA `(.L_x_11899) ;  /* 0xfffffffc00f08947 */ /* 0x002fea000383ffff */
[----:B------:R-:W-:Y:S05]  /*16510*/  BRA `(.L_x_11959) ;  /* 0xffffffe000787947 */ /* 0x000fea000383ffff */
.L_x_11911:
[----:B-1----:R1:W2:Y:S02]  /*16520*/  SYNCS.PHASECHK.TRANS64.TRYWAIT P0, [R3+URZ+0x31c60], R0 ;  /* 0x031c6000030075a7 */ /* 0x0022a4000800017f */
[----:B--2---:R-:W-:Y:S05]  /*16530*/  @!P0 NANOSLEEP.SYNCS 0x989680 ;  /* 0x009896800000895d */ /* 0x004fea0003900000 */
[----:B------:R-:W2:Y:S02]  /*16540*/  @!P0 SYNCS.PHASECHK.TRANS64 P0, [R3+URZ+0x31c60], R0 ;  /* 0x031c6000030085a7 */ /* 0x000ea4000800007f */
[----:B--2---:R-:W-:Y:S05]  /*16550*/  @!P0 BRA `(.L_x_11911) ;  /* 0xfffffffc00f08947 */ /* 0x004fea000383ffff */
[----:B------:R-:W-:Y:S05]  /*16560*/  BRA `(.L_x_11960) ;  /* 0xffffffe400e47947 */ /* 0x000fea000383ffff */
.L_x_11919:
        /* <DEDUP_REMOVED lines=8> */
.L_x_11962:
[----:B------:R-:W-:Y:S05]  /*165f0*/  BSYNC B0 ;  /* 0x0000000000007941 */ /* 0x000fea0003800000 */
.L_x_11961:
[----:B------:R-:W-:Y:S05]  /*16600*/  BRA `(.L_x_11963) ;  /* 0xffffffec00007947 */ /* 0x000fea000383ffff */
.L_x_11922:
[----:B-1----:R1:W2:Y:S02]  /*16610*/  SYNCS.PHASECHK.TRANS64.TRYWAIT P0, [R7+URZ+0x31c20], R0 ;  /* 0x031c2000070075a7 */ /* 0x0022a4000800017f */
[----:B--2---:R-:W-:Y:S05]  /*16620*/  @!P0 NANOSLEEP.SYNCS 0x989680 ;  /* 0x009896800000895d */ /* 0x004fea0003900000 */
[----:B------:R-:W2:Y:S02]  /*16630*/  @!P0 SYNCS.PHASECHK.TRANS64 P0, [R7+URZ+0x31c20], R0 ;  /* 0x031c2000070085a7 */ /* 0x000ea4000800007f */
[----:B--2---:R-:W-:Y:S05]  /*16640*/  @!P0 BRA `(.L_x_11922) ;  /* 0xfffffffc00f08947 */ /* 0x004fea000383ffff */
[----:B------:R-:W-:Y:S05]  /*16650*/  BRA `(.L_x_11964) ;  /* 0xffffffec00487947 */ /* 0x000fea000383ffff */
.L_x_11923:
        /* <DEDUP_REMOVED lines=11> */
.L_x_11966:
[----:B------:R-:W-:Y:S05]  /*16710*/  BSYNC B0 ;  /* 0x0000000000007941 */ /* 0x000fea0003800000 */
.L_x_11965:
[----:B------:R-:W-:Y:S05]  /*16720*/  BRA `(.L_x_11967) ;  /* 0xffffffec00307947 */ /* 0x000fea000383ffff */
.L_x_11926:
[----:B------:R-:W-:Y:S01]  /*16730*/  BSSY B1, `(.L_x_11968) ;  /* 0x0000006000017945 */ /* 0x000fe20003800000 */
[----:B------:R-:W-:-:S07]  /*16740*/  IMAD.MOV.U32 R15, RZ, RZ, -0x1 ;  /* 0xffffffffff0f7424 */ /* 0x000fce00078e00ff */
[----:B01----:R-:W-:Y:S05]  /*16750*/  WARPSYNC.COLLECTIVE R15, `(.L_x_11969) ;  /* 0x000000000f0c7348 */ /* 0x003fea0003c00000 */
[----:B------:R-:W-:Y:S02]  /*16760*/  ELECT P6, UR62, PT ;  /* 0x00000000003e782f */ /* 0x000fe400038c0000 */
[----:B------:R-:W-:Y:S01]  /*16770*/  MOV R14, UR62 ;  /* 0x0000003e000e7c02 */ /* 0x000fe20008000f00 */
[----:B01----:R-:W-:Y:S10]  /*16780*/  ENDCOLLECTIVE ;  /* 0x000000000000791b */ /* 0x003ff40003800000 */
.L_x_11969:
[----:B------:R-:W-:Y:S05]  /*16790*/  BSYNC B1 ;  /* 0x0000000000017941 */ /* 0x000fea0003800000 */
.L_x_11968:
[----:B------:R-:W-:Y:S05]  /*167a0*/  BRA `(.L_x_11970) ;  /* 0xffffffec00287947 */ /* 0x000fea000383ffff */
.L_x_11928:
[----:B-1----:R1:W2:Y:S02]  /*167b0*/  SYNCS.PHASECHK.TRANS64.TRYWAIT P0, [R5+URZ], R4 ;  /* 0x00000004050075a7 */ /* 0x0022a4000800017f */
[----:B--2---:R-:W-:Y:S05]  /*167c0*/  @!P0 NANOSLEEP.SYNCS 0x989680 ;  /* 0x009896800000895d */ /* 0x004fea0003900000 */
[----:B------:R-:W2:Y:S02]  /*167d0*/  @!P0 SYNCS.PHASECHK.TRANS64 P0, [R5+URZ], R4 ;  /* 0x00000004050085a7 */ /* 0x000ea4000800007f */
[----:B--2---:R-:W-:Y:S05]  /*167e0*/  @!P0 BRA `(.L_x_11928) ;  /* 0xfffffffc00f08947 */ /* 0x004fea000383ffff */
[----:B------:R-:W-:Y:S05]  /*167f0*/  BRA `(.L_x_11971) ;  /* 0xffffffec00647947 */ /* 0x000fea000383ffff */
.L_x_11929:
[----:B--2---:R2:W3:Y:S02]  /*16800*/  SYNCS.PHASECHK.TRANS64.TRYWAIT P0, [R3+URZ], R0 ;  /* 0x00000000030075a7 */ /* 0x0044e4000800017f */
[----:B---3--:R-:W-:Y:S05]  /*16810*/  @!P0 NANOSLEEP.SYNCS 0x989680 ;  /* 0x009896800000895d */ /* 0x008fea0003900000 */
[----:B------:R-:W3:Y:S02]  /*16820*/  @!P0 SYNCS.PHASECHK.TRANS64 P0, [R3+URZ], R0 ;  /* 0x00000000030085a7 */ /* 0x000ee4000800007f */
[----:B---3--:R-:W-:Y:S05]  /*16830*/  @!P0 BRA `(.L_x_11929) ;  /* 0xfffffffc00f08947 */ /* 0x008fea000383ffff */
[----:B------:R-:W-:Y:S05]  /*16840*/  BRA `(.L_x_11972) ;  /* 0xffffffec00587947 */ /* 0x000fea000383ffff */
.L_x_11931:
[----:B-1----:R1:W2:Y:S02]  /*16850*/  SYNCS.PHASECHK.TRANS64.TRYWAIT P0, [R5+URZ], R4 ;  /* 0x00000004050075a7 */ /* 0x0022a4000800017f */
[----:B--2---:R-:W-:Y:S05]  /*16860*/  @!P0 NANOSLEEP.SYNCS 0x989680 ;  /* 0x009896800000895d */ /* 0x004fea0003900000 */
[----:B------:R-:W2:Y:S02]  /*16870*/  @!P0 SYNCS.PHASECHK.TRANS64 P0, [R5+URZ], R4 ;  /* 0x00000004050085a7 */ /* 0x000ea4000800007f */
[----:B--2---:R-:W-:Y:S05]  /*16880*/  @!P0 BRA `(.L_x_11931) ;  /* 0xfffffffc00f08947 */ /* 0x004fea000383ffff */
[----:B------:R-:W-:Y:S05]  /*16890*/  BRA `(.L_x_11973) ;  /* 0xffffffec005c7947 */ /* 0x000fea000383ffff */
.L_x_11974:
        /* <DEDUP_REMOVED lines=14> */
.L_x_15325:


//--------------------- .text._ZN7cutlass13device_kernelIN5flash11enable_sm90INS1_16FlashAttnFwdSm90INS1_25CollectiveMainloopFwdSm90ILi2EN4cute5tupleIJNS5_1CILi1EEES8_S8_EEENS6_IJNS7_ILi192EEENS7_ILi144EEENS7_ILi96EEEEEELi96ENS_10bfloat16_tEfNS_4arch4Sm90ELb1ELb0ELb1ELb1ELb0ELb0ELb0ELb0ELb1ELb1ELb0ELb0EEENS1_21CollectiveEpilogueFwdINS6_IJSA_SC_SB_EEES9_SE_SG_Li384ELb1ELb1ELb0ELb0EEENS1_36VarlenDynamicPersistentTileSchedulerILi192ELi144ELi384ELi128ELb0ELb1ELb1ELb1ELb1ELb1EEEEEEEEEvNT_6ParamsE --------------------------
	.section	.text._ZN7cutlass13device_kernelIN5flash11enable_sm90INS1_16FlashAttnFwdSm90INS1_25CollectiveMainloopFwdSm90ILi2EN4cute5tupleIJNS5_1CILi1EEES8_S8_EEENS6_IJNS7_ILi192EEENS7_ILi144EEENS7_ILi96EEEEEELi96ENS_10bfloat16_tEfNS_4arch4Sm90ELb1ELb0ELb1ELb1ELb0ELb0ELb0ELb0ELb1ELb1ELb0ELb0EEENS1_21CollectiveEpilogueFwdINS6_IJSA_SC_SB_EEES9_SE_SG_Li384ELb1ELb1ELb0ELb0EEENS1_36VarlenDynamicPersistentTileSchedulerILi192ELi144ELi384ELi128ELb0ELb1ELb1ELb1ELb1ELb1EEEEEEEEEvNT_6ParamsE,"ax",@progbits
	.align	128
.text._ZN7cutlass13device_kernelIN5flash11enable_sm90INS1_16FlashAttnFwdSm90INS1_25CollectiveMainloopFwdSm90ILi2EN4cute5tupleIJNS5_1CILi1EEES8_S8_EEENS6_IJNS7_ILi192EEENS7_ILi144EEENS7_ILi96EEEEEELi96ENS_10bfloat16_tEfNS_4arch4Sm90ELb1ELb0ELb1ELb1ELb0ELb0ELb0ELb0ELb1ELb1ELb0ELb0EEENS1_21CollectiveEpilogueFwdINS6_IJSA_SC_SB_EEES9_SE_SG_Li384ELb1ELb1ELb0ELb0EEENS1_36VarlenDynamicPersistentTileSchedulerILi192ELi144ELi384ELi128ELb0ELb1ELb1ELb1ELb1ELb1EEEEEEEEEvNT_6ParamsE:
        .type           _ZN7cutlass13device_kernelIN5flash11enable_sm90INS1_16FlashAttnFwdSm90INS1_25CollectiveMainloopFwdSm90ILi2EN4cute5tupleIJNS5_1CILi1EEES8_S8_EEENS6_IJNS7_ILi192EEENS7_ILi144EEENS7_ILi96EEEEEELi96ENS_10bfloat16_tEfNS_4arch4Sm90ELb1ELb0ELb1ELb1ELb0ELb0ELb0ELb0ELb1ELb1ELb0ELb0EEENS1_21CollectiveEpilogueFwdINS6_IJSA_SC_SB_EEES9_SE_SG_Li384ELb1ELb1ELb0ELb0EEENS1_36VarlenDynamicPersistentTileSchedulerILi192ELi144ELi384ELi128ELb0ELb1ELb1ELb1ELb1ELb1EEEEEEEEEvNT_6ParamsE,@function
        .size           _ZN7cutlass13device_kernelIN5flash11enable_sm90INS1_16FlashAttnFwdSm90INS1_25CollectiveMainloopFwdSm90ILi2EN4cute5tupleIJNS5_1CILi1EEES8_S8_EEENS6_IJNS7_ILi192EEENS7_ILi144EEENS7_ILi96EEEEEELi96ENS_10bfloat16_tEfNS_4arch4Sm90ELb1ELb0ELb1ELb1ELb0ELb0ELb0ELb0ELb1ELb1ELb0ELb0EEENS1_21CollectiveEpilogueFwdINS6_IJSA_SC_SB_EEES9_SE_SG_Li384ELb1ELb1ELb0ELb0EEENS1_36VarlenDynamicPersistentTileSchedulerILi192ELi144ELi384ELi128ELb0ELb1ELb1ELb1ELb1ELb1EEEEEEEEEvNT_6ParamsE,(.L_x_15326 - _ZN7cutlass13device_kernelIN5flash11enable_sm90INS1_16FlashAttnFwdSm90INS1_25CollectiveMainloopFwdSm90ILi2EN4cute5tupleIJNS5_1CILi1EEES8_S8_EEENS6_IJNS7_ILi192EEENS7_ILi144EEENS7_ILi96EEEEEELi96ENS_10bfloat16_tEfNS_4arch4Sm90ELb1ELb0ELb1ELb1ELb0ELb0ELb0ELb0ELb1ELb1ELb0ELb0EEENS1_21CollectiveEpilogueFwdINS6_IJSA_SC_SB_EEES9_SE_SG_Li384ELb1ELb1ELb0ELb0EEENS1_36VarlenDynamicPersistentTileSchedulerILi192ELi144ELi384ELi128ELb0ELb1ELb1ELb1ELb1ELb1EEEEEEEEEvNT_6ParamsE)
        .other          _ZN7cutlass13device_kernelIN5flash11enable_sm90INS1_16FlashAttnFwdSm90INS1_25CollectiveMainloopFwdSm90ILi2EN4cute5tupleIJNS5_1CILi1EEES8_S8_EEENS6_IJNS7_ILi192EEENS7_ILi144EEENS7_ILi96EEEEEELi96ENS_10bfloat16_tEfNS_4arch4Sm90ELb1ELb0ELb1ELb1ELb0ELb0ELb0ELb0ELb1ELb1ELb0ELb0EEENS1_21CollectiveEpilogueFwdINS6_IJSA_SC_SB_EEES9_SE_SG_Li384ELb1ELb1ELb0ELb0EEENS1_36VarlenDynamicPersistentTileSchedulerILi192ELi144ELi384ELi128ELb0ELb1ELb1ELb1ELb1ELb1EEEEEEEEEvNT_6ParamsE,@"STO_CUDA_ENTRY STV_DEFAULT"
_ZN7cutlass13device_kernelIN5flash11enable_sm90INS1_16FlashAttnFwdSm90INS1_25CollectiveMainloopFwdSm90ILi2EN4cute5tupleIJNS5_1CILi1EEES8_S8_EEENS6_IJNS7_ILi192EEENS7_ILi144EEENS7_ILi96EEEEEELi96ENS_10bfloat16_tEfNS_4arch4Sm90ELb1ELb0ELb1ELb1ELb0ELb0ELb0ELb0ELb1ELb1ELb0ELb0EEENS1_21CollectiveEpilogueFwdINS6_IJSA_SC_SB_EEES9_SE_SG_Li384ELb1ELb1ELb0ELb0EEENS1_36VarlenDynamicPersistentTileSchedulerILi192ELi144ELi384ELi128ELb0ELb1ELb1ELb1ELb1ELb1EEEEEEEEEvNT_6ParamsE:
        /* <DEDUP_REMOVED lines=18> */
.L_x_11976:
[----:B------:R-:W-:Y:S05]  /*0120*/  BSYNC B0 ;  /* 0x0000000000007941 */ /* 0x000fea0003800000 */
.L_x_11975:
        /* <DEDUP_REMOVED lines=41> */
.L_x_11977:
        /* <DEDUP_REMOVED lines=22> */
.L_x_11978:
        /* <DEDUP_REMOVED lines=18> */
.L_x_11979:
        /* <DEDUP_REMOVED lines=22> */
.L_x_11980:
        /* <DEDUP_REMOVED lines=22> */
.L_x_11981:
        /* <DEDUP_REMOVED lines=8> */
.L_x_11983:
[----:B------:R-:W-:-:S08]  /*0980*/  NOP ;  /* 0x0000000000007918 */ /* 0x000fd00000000000 */
[----:B------:R-:W1:Y:S02]  /*0990*/  USETMAXREG.TRY_ALLOC.CTAPOOL UP0, 0xa0 ;  /* 0x000000a0000079c8 */ /* 0x000e640008000600 */
[----:B-1----:R-:W-:-:S13]  /*09a0*/  PLOP3.LUT P0, PT, PT, PT, UP0, 0x80, 0x0 ;  /* 0x000000000000781c */ /* 0x002fda0003f0f008 */
[----:B------:R-:W-:Y:S05]  /*09b0*/  @!P0 BRA `(.L_x_11983) ;  /* 0xfffffffc00f08947 */ /* 0x000fea000383ffff */
[----:B0-----:R-:W0:Y:S01]  /*09c0*/  S2R R2, SR_TID.X ;  /* 0x0000000000027919 */ /* 0x001e220000002100 */
        /* <DEDUP_REMOVED lines=13> */
[----:B------:R-:W2:Y:S01]  /*0aa0*/  LDL R3, [R1+0x34] ;  /* 0x0000340001037983 */ /* 0x000ea20000100800 */
[----:B------:R-:W-:Y:S01]  /*0ab0*/  VIADD R12, R2, 0xffffff80 ;  /* 0xffffff80020c7836 */ /* 0x000fe20000000000 */
[----:B------:R-:W-:Y:S01]  /*0ac0*/  R2UR UR5, R29 ;  /* 0x000000001d0572ca */ /* 0x000fe200000e0000 */
[----:B------:R-:W-:Y:S01]  /*0ad0*/  UMOV UR60, URZ ;  /* 0x0000003f003c7c82 */ /* 0x000fe20008000000 */
[----:B------:R-:W-:Y:S01]  /*0ae0*/  R2UR UR6, R30 ;  /* 0x000000001e0672ca */ /* 0x000fe200000e0000 */
        /* <DEDUP_REMOVED lines=11> */
[----:B------:R-:W-:Y:S02]  /*0ba0*/  SHF.R.S32.HI R10, RZ, 0x1f, R153 ;  /* 0x0000001fff0a7819 */ /* 0x000fe40000011499 */
[----:B------:R-:W-:Y:S02]  /*0bb0*/  LOP3.LUT R150, R151, 0xfffffffc, RZ, 0xc0, !PT ;  /* 0xfffffffc97967812 */ /* 0x000fe400078ec0ff */
[----:B------:R-:W-:-:S03]  /*0bc0*/  SHF.R.S32.HI R151, RZ, 0x2, R151 ;  /* 0x00000002ff977819 */ /* 0x000fc60000011497 */
[----:B------:R-:W-:-:S04]  /*0bd0*/  IMAD.IADD R150, R12, 0x1, -R150 ;  /* 0x000000010c967824 */ /* 0x000fc800078e0a96 */
[----:B------:R-:W-:-:S04]  /*0be0*/  IMAD.SHL.U32 R144, R150, 0x8, RZ ;  /* 0x0000000896907824 */ /* 0x000fc800078e00ff */
[C---:B------:R-:W-:Y:S02]  /*0bf0*/  VIADD R146, R144.reuse, 0x20 ;  /* 0x0000002090927836 */ /* 0x040fe40000000000 */
[----:B------:R-:W-:Y:S01]  /*0c00*/  VIADD R148, R144, 0x40 ;  /* 0x0000004090947836 */ /* 0x000fe20000000000 */
        /* <DEDUP_REMOVED lines=9> */
[CC--:B------:R-:W-:Y:S02]  /*0ca0*/  LEA.HI R6, R4.reuse, R3.reuse, RZ, 0x3 ;  /* 0x0000000304067211 */ /* 0x0c0fe400078f18ff */
[----:B------:R-:W-:Y:S02]  /*0cb0*/  LEA.HI R4, R4, R3, RZ, 0x2 ;  /* 0x0000000304047211 */ /* 0x000fe400078f10ff */
[----:B------:R-:W-:Y:S01]  /*0cc0*/  IMAD.U32 R157, RZ, RZ, UR4 ;  /* 0x00000004ff9d7e24 */ /* 0x000fe2000f8e00ff */
[----:B------:R-:W-:Y:S01]  /*0cd0*/  UMOV UR4, URZ ;  /* 0x0000003f00047c82 */ /* 0x000fe20008000000 */
        /* <DEDUP_REMOVED lines=13> */
[----:B------:R-:W-:Y:S01]  /*0db0*/  IMAD.HI R2, R154, 0x55555556, RZ ;  /* 0x555555569a027827 */ /* 0x000fe200078e02ff */
[----:B------:R-:W-:-:S02]  /*0dc0*/  SHF.R.S32.HI R5, RZ, 0x1f, R8 ;  /* 0x0000001fff057819 */ /* 0x000fc40000011408 */
[----:B------:R-:W-:Y:S01]  /*0dd0*/  LEA.HI R10, R10, R153, RZ, 0x5 ;  /* 0x000000990a0a7211 */ /* 0x000fe200078f28ff */
[--C-:B------:R-:W-:Y:S01]  /*0de0*/  IMAD.U32 R156, R156, 0x20, R3.reuse ;  /* 0x000000209c9c7824 */ /* 0x100fe200078e0003 */
[----:B------:R-:W-:Y:S02]  /*0df0*/  LEA.HI R5, R5, R6, RZ, 0x3 ;  /* 0x0000000605057211 */ /* 0x000fe400078f18ff */
[----:B------:R-:W-:Y:S02]  /*0e00*/  LOP3.LUT R0, R4, 0x8, R3, 0xf8, !PT ;  /* 0x0000000804007812 */ /* 0x000fe400078ef803 */
[----:B------:R-:W-:Y:S02]  /*0e10*/  LOP3.LUT R11, R5, 0xfffffff8, RZ, 0xc0, !PT ;  /* 0xfffffff8050b7812 */ /* 0x000fe400078ec0ff */
[----:B------:R-:W-:Y:S02]  /*0e20*/  SHF.R.U32.HI R5, RZ, 0x3, R4 ;  /* 0x00000003ff057819 */ /* 0x000fe40000011604 */
        /* <DEDUP_REMOVED lines=9> */
[----:B------:R-:W-:Y:S01]  /*0ec0*/  IMAD.IADD R0, R0, 0x1, R7 ;  /* 0x0000000100007824 */ /* 0x000fe200078e0207 */
[----:B------:R-:W-:Y:S01]  /*0ed0*/  SHF.R.S32.HI R2, RZ, 0x1f, R146 ;  /* 0x0000001fff027819 */ /* 0x000fe20000011492 */
[----:B------:R-:W-:Y:S02]  /*0ee0*/  IMAD R155, R9, 0x40, R10 ;  /* 0x00000040099b7824 */ /* 0x000fe400078e020a */
[----:B------:R-:W-:Y:S01]  /*0ef0*/  IMAD.IADD R4, R150, 0x1, -R3 ;  /* 0x0000000196047824 */ /* 0x000fe200078e0a03 */
[----:B------:R-:W-:Y:S01]  /*0f00*/  SHF.R.S32.HI R3, RZ, 0x1f, R148 ;  /* 0x0000001fff037819 */ /* 0x000fe20000011494 */
[----:B------:R-:W-:Y:S01]  /*0f10*/  IMAD.IADD R22, R153, 0x1, -R22 ;  /* 0x0000000199167824 */ /* 0x000fe200078e0a16 */
[----:B------:R-:W-:Y:S01]  /*0f20*/  LEA R2, R0, UR37, 0x1 ;  /* 0x0000002500027c11 */ /* 0x000fe2000f8e08ff */
[----:B------:R-:W-:-:S07]  /*0f30*/  IMAD R23, R4, 0x8, R155 ;  /* 0x0000000804177824 */ /* 0x000fce00078e029b */
.L_x_12029:
[----:B01--4-:R-:W0:Y:S01]  /*0f40*/  LDC.64 R4, c[0x0][0xc88] ;  /* 0x00032200ff047b82 */ /* 0x013e220000000a00 */
[----:B------:R-:W-:Y:S01]  /*0f50*/  ULDC.64 UR12, c[0x0][0x208] ;  /* 0x00008200000c7ab9 */ /* 0x000fe20000000a00 */
[----:B------:R-:W-:Y:S01]  /*0f60*/  ULDC.64 UR8, c[0x0][0xa28] ;  /* 0x00028a0000087ab9 */ /* 0x000fe20000000a00 */
[----:B------:R-:W-:Y:S01]  /*0f70*/  ULDC.64 UR10, c[0x0][0xa18] ;  /* 0x00028600000a7ab9 */ /* 0x000fe20000000a00 */
[----:B0-----:R-:W-:-:S06]  /*0f80*/  IMAD.WIDE R4, R31, 0x4, R4 ;  /* 0x000000041f047825 */ /* 0x001fcc00078e0204 */
[----:B--2---:R-:W2:Y:S01]  /*0f90*/  LDG.E R4, desc[UR12][R4.64] ;  /* 0x0000000c04047981 */ /* 0x004ea2000c1e1900 */
        /* <DEDUP_REMOVED lines=53> */
.L_x_11984:
        /* <DEDUP_REMOVED lines=11> */
.L_x_11985:
        /* <DEDUP_REMOVED lines=15> */
.L_x_11986:
[----:B------:R-:W-:Y:S01]  /*1490*/  UIADD3 UR9, -UR4, UR8, URZ ;  /* 0x0000000804097290 */ /* 0x000fe2000fffe13f */
[----:B------:R-:W-:Y:S01]  /*14a0*/  R2UR UR7, R17 ;  /* 0x00000000110772ca */ /* 0x000fe200000e0000 */
[----:B------:R-:W-:Y:S01]  /*14b0*/  UIMAD UR5, UR5, 0xc0, URZ ;  /* 0x000000c0050578a4 */ /* 0x000fe2000f8e023f */
[----:B------:R-:W-:Y:S01]  /*14c0*/  PLOP3.LUT P0, PT, PT, PT, PT, 0x80, 0x0 ;  /* 0x000000000000781c */ /* 0x000fe20003f0f070 */
[----:B------:R-:W-:Y:S01]  /*14d0*/  ULDC UR4, c[0x0][0x448] ;  /* 0x0001120000047ab9 */ /* 0x000fe20000000800 */
[----:B------:R-:W-:Y:S01]  /*14e0*/  IMAD.MOV.U32 R0, RZ, RZ, RZ ;  /* 0x000000ffff007224 */ /* 0x000fe200078e00ff */
        /* <DEDUP_REMOVED lines=9> */
[----:B------:R-:W-:Y:S01]  /*1580*/  CS2R R64, SRZ ;  /* 0x0000000000407805 */ /* 0x000fe2000001ff00 */
[----:B------:R-:W-:Y:S01]  /*1590*/  IMAD.MOV.U32 R27, RZ, RZ, RZ ;  /* 0x000000ffff1b7224 */ /* 0x000fe200078e00ff */
[----:B------:R-:W-:Y:S01]  /*15a0*/  @UP0 ULDC UR4, c[0x0][0x44c] ;  /* 0x0001130000040ab9 */ /* 0x000fe20000000800 */
[----:B------:R-:W-:Y:S01]  /*15b0*/  @UP0 ULDC UR8, c[0x0][0x450] ;  /* 0x0001140000080ab9 */ /* 0x000fe20000000800 */
[----:B------:R-:W-:Y:S01]  /*15c0*/  UIMAD.WIDE.U32 UR4, UR6, UR4, URZ ;  /* 0x00000004060472a5 */ /* 0x000fe2000f8e003f */
[----:B------:R-:W-:Y:S01]  /*15d0*/  IMAD.MOV.U32 R62, RZ, RZ, RZ ;  /* 0x000000ffff3e7224 */ /* 0x000fe200078e00ff */
[----:B------:R-:W-:Y:S01]  /*15e0*/  UIADD3 UR4, UR9, 0x8f, URZ ;  /* 0x0000008f09047890 */ /* 0x000fe2000fffe03f */
[----:B------:R-:W-:Y:S01]  /*15f0*/  CS2R R60, SRZ ;  /* 0x00000000003c7805 */ /* 0x000fe2000001ff00 */
[----:B------:R-:W-:Y:S01]  /*1600*/  @UP0 USHF.R.U32.HI UR6, URZ, UR8, UR5 ;  /* 0x000000083f060299 */ /* 0x000fe20008011605 */
[----:B------:R-:W-:Y:S01]  /*1610*/  CS2R R24, SRZ ;  /* 0x0000000000187805 */ /* 0x000fe2000001ff00 */
[----:B------:R-:W-:Y:S01]  /*1620*/  UIMAD.WIDE UR4, UR4, 0x38e38e39, URZ ;  /* 0x38e38e39040478a5 */ /* 0x000fe2000f8e023f */
[----:B------:R-:W-:Y:S01]  /*1630*/  IMAD.MOV.U32 R58, RZ, RZ, RZ ;  /* 0x000000ffff3a7224 */ /* 0x000fe200078e00ff */
[----:B------:R-:W-:Y:S01]  /*1640*/  UIADD3 UR6, UR7, UR6, URZ ;  /* 0x0000000607067290 */ /* 0x000fe2000fffe03f */
[----:B------:R-:W-:Y:S01]  /*1650*/  IMAD.MOV.U32 R57, RZ, RZ, RZ ;  /* 0x000000ffff397224 */ /* 0x000fe200078e00ff */
        /* <DEDUP_REMOVED lines=19> */
[----:B------:R-:W-:Y:S01]  /*1790*/  IMAD.MOV.U32 R14, RZ, RZ, RZ ;  /* 0x000000ffff0e7224 */ /* 0x000fe200078e00ff */
[----:B------:R-:W-:Y:S01]  /*17a0*/  CS2R R6, SRZ ;  /* 0x0000000000067805 */ /* 0x000fe2000001ff00 */
[----:B------:R-:W-:Y:S01]  /*17b0*/  IMAD.MOV.U32 R73, RZ, RZ, RZ ;  /* 0x000000ffff497224 */ /* 0x000fe200078e00ff */
[----:B------:R-:W-:Y:S01]  /*17c0*/  UISETP.GE.AND UP0, UPT, UR38, 0x1, UPT ;  /* 0x000000012600788c */ /* 0x000fe2000bf06270 */
[----:B------:R-:W-:Y:S02]  /*17d0*/  IMAD.MOV.U32 R20, RZ, RZ, RZ ;  /* 0x000000ffff147224 */ /* 0x000fe400078e00ff */
[----:B------:R-:W-:-:S02]  /*17e0*/  IMAD.MOV.U32 R75, RZ, RZ, RZ ;  /* 0x000000ffff4b7224 */ /* 0x000fc400078e00ff */
[----:B------:R-:W-:Y:S01]  /*17f0*/  IMAD.MOV.U32 R77, RZ, RZ, RZ ;  /* 0x000000ffff4d7224 */ /* 0x000fe200078e00ff */
[----:B------:R-:W-:Y:S01]  /*1800*/  PLOP3.LUT P1, PT, PT, PT, UP0, 0x80, 0x0 ;  /* 0x000000000000781c */ /* 0x000fe20003f2f008 */
[----:B------:R-:W-:-:S12]  /*1810*/  IMAD.MOV.U32 R12, RZ, RZ, RZ ;  /* 0x000000ffff0c7224 */ /* 0x000fd800078e00ff */
        /* <DEDUP_REMOVED lines=34> */
.L_x_11988:
        /* <DEDUP_REMOVED lines=11> */
.L_x_12156:
[----:B------:R-:W-:Y:S05]  /*1af0*/  @!P0 BRA `(.L_x_11990) ;  /* 0x0000000000048947 */ /* 0x000fea0003800000 */
[----:B------:R-:W-:Y:S01]  /*1b00*/  BPT.TRAP 0x1 ;  /* 0x000000040000795c */ /* 0x000fe20000300000 */
.L_x_11990:
[----:B0-----:R-:W-:Y:S02]  /*1b10*/  IMAD.U32 R0, RZ, RZ, UR36 ;  /* 0x00000024ff007e24 */ /* 0x001fe4000f8e00ff */
[----:B------:R-:W-:-:S03]  /*1b20*/  IMAD.U32 R3, RZ, RZ, UR60 ;  /* 0x0000003cff037e24 */ /* 0x000fc6000f8e00ff */
[----:B------:R-:W-:Y:S02]  /*1b30*/  LEA R0, R0, UR37, 0x3 ;  /* 0x0000002500007c11 */ /* 0x000fe4000f8e18ff */
[----:B------:R-:W-:-:S04]  /*1b40*/  SHF.L.U32 R3, R3, 0x1f, RZ ;  /* 0x0000001f03037819 */ /* 0x000fc800000006ff */
[----:B------:R0:W1:Y:S01]  /*1b50*/  SYNCS.PHASECHK.TRANS64.TRYWAIT P2, [R0+URZ+0x31c30], R3 ;  /* 0x031c3003000075a7 */ /* 0x000062000804017f */
[----:B------:R-:W-:Y:S05]  /*1b60*/  @!P0 BRA `(.L_x_11991) ;  /* 0x0000000000048947 */ /* 0x000fea0003800000 */
[----:B------:R-:W-:Y:S01]  /*1b70*/  BPT.TRAP 0x1 ;  /* 0x000000040000795c */ /* 0x000fe20000300000 */
.L_x_11991:
[----:B------:R-:W2:Y:S02]  /*1b80*/  S2R R4, SR_TID.X ;  /* 0x0000000000047919 */ /* 0x000ea40000002100 */
[----:B--2---:R-:W-:Y:S01]  /*1b90*/  LOP3.LUT P1, RZ, R4, 0x7f, RZ, 0xc0, !PT ;  /* 0x0000007f04ff7812 */ /* 0x004fe2000782c0ff */
[----:B-1----:R-:W-:-:S12]  /*1ba0*/  @P2 BRA `(.L_x_11992) ;  /* 0x0000000000082947 */ /* 0x002fd80003800000 */
[----:B------:R-:W1:Y:S02]  /*1bb0*/  SYNCS.PHASECHK.TRANS64.TRYWAIT P2, [R0+URZ+0x31c30], R3 ;  /* 0x031c3003000075a7 */ /* 0x000e64000804017f */
[----:B-1----:R-:W-:Y:S05]  /*1bc0*/  @!P2 BRA `(.L_x_11993) ;  /* 0x0000015c000ca947 */ /* 0x002fea0003800000 */
.L_x_11992:
        /* <DEDUP_REMOVED lines=10> */
[----:B------:R-:W-:Y:S01]  /*1c70*/  R2UR UR57, R17 ;  /* 0x00000000113972ca */ /* 0x000fe200000e0000 */
[----:B------:R-:W-:Y:S01]  /*1c80*/  UMOV UR28, UR5 ;  /* 0x00000005001c7c82 */ /* 0x000fe20008000000 */
[----:B------:R-:W-:Y:S01]  /*1c90*/  UMOV UR9, UR29 ;  /* 0x0000001d00097c82 */ /* 0x000fe20008000000 */
[----:B------:R-:W-:Y:S01]  /*1ca0*/  ULOP3.LUT UR6, UR4, 0x10000, URZ, 0xfc, !UPT ;  /* 0x0001000004067892 */ /* 0x000fe2000f8efc3f */
[----:B01----:R-:W-:Y:S01]  /*1cb0*/  @!P1 VIADD R0, R0, 0x31c40 ;  /* 0x00031c4000009836 */ /* 0x003fe20000000000 */
[----:B------:R-:W-:Y:S01]  /*1cc0*/  UMOV UR8, UR28 ;  /* 0x0000001c00087c82 */ /* 0x000fe20008000000 */
[----:B------:R-:W-:Y:S01]  /*1cd0*/  UMOV UR11, 0x80000020 ;  /* 0x80000020000b7882 */ /* 0x000fe20000000000 */
[----:B------:R-:W-:Y:S01]  /*1ce0*/  UIMAD UR4, UR36, 0x6c0, UR6 ;  /* 0x000006c0240478a4 */ /* 0x000fe2000f8e0206 */
[----:B------:R-:W-:Y:S01]  /*1cf0*/  UMOV UR12, UR28 ;  /* 0x0000001c000c7c82 */ /* 0x000fe20008000000 */
[----:B------:R-:W-:-:S02]  /*1d00*/  UMOV UR13, UR29 ;  /* 0x0000001d000d7c82 */ /* 0x000fc40008000000 */
        /* <DEDUP_REMOVED lines=147> */
[----:B------:R-:W-:Y:S01]  /*2640*/  UIMAD UR10, UR38, UR10, 0x91 ;  /* 0x00000091260a74a4 */ /* 0x000fe2000f8e020a */
        /* <DEDUP_REMOVED lines=213> */
[----:B------:R-:W-:Y:S01]  /*33a0*/  IMAD R79, R22, -0x2, R79 ;  /* 0xfffffffe164f7824 */ /* 0x000fe200078e024f */
[----:B------:R-:W-:Y:S01]  /*33b0*/  UMOV UR27, 0x80000020 ;  /* 0x80000020001b7882 */ /* 0x000fe20000000000 */
[----:B------:R-:W5:Y:S01]  /*33c0*/  MUFU.TANH R72, R72 ;  /* 0x0000004800487308 */ /* 0x000f620000002400 */
[----:B------:R-:W-:Y:S01]  /*33d0*/  FMUL.FTZ R75, R76, UR5 ;  /* 0x000000054c4b7c20 */ /* 0x000fe20008410000 */
[----:B------:R-:W-:Y:S01]  /*33e0*/  FMUL.FTZ R11, R74, UR5 ;  /* 0x000000054a0b7c20 */ /* 0x000fe20008410000 */
[----:B------:R-:W-:Y:S01]  /*33f0*/  FMUL.FTZ R74, R77, UR5 ;  /* 0x000000054d4a7c20 */ /* 0x000fe20008410000 */
[----:B------:R-:W-:Y:S01]  /*3400*/  FMUL.FTZ R13, R78, UR5 ;  /* 0x000000054e0d7c20 */ /* 0x000fe20008410000 */
[----:B------:R-:W-:-:S02]  /*3410*/  @UP0 ULDC UR10, c[0x0][0x44c] ;  /* 0x00011300000a0ab9 */ /* 0x000fc40000000800 */
[----:B------:R-:W-:Y:S01]  /*3420*/  UIMAD.WIDE.U32 UR10, UR58, UR10, URZ ;  /* 0x0000000a3a0a72a5 */ /* 0x000fe2000f8e003f */
        /* <DEDUP_REMOVED lines=9> */
[----:B------:R-:W-:Y:S02]  /*34c0*/  VIADD R68, R23, UR58 ;  /* 0x0000003a17447c36 */ /* 0x000fe40008000000 */
[----:B------:R-:W-:Y:S01]  /*34d0*/  FMUL.FTZ R21, R70, UR5 ;  /* 0x0000000546157c20 */ /* 0x000fe20008410000 */
        /* <DEDUP_REMOVED lines=19> */
[----:B------:R-:W-:-:S03]  /*3610*/  @UP0 ULDC UR7, c[0x0][0x450] ;  /* 0x0001140000070ab9 */ /* 0x000fc60000000800 */
[----:B------:R-:W-:Y:S01]  /*3620*/  FMUL.FTZ R92, R61, UR5 ;  /* 0x000000053d5c7c20 */ /* 0x000fe20008410000 */
[----:B------:R-:W-:Y:S01]  /*3630*/  HGMMA.64x16x16.F32.BF16 R48, gdesc[UR24], R48, gsb0 ;  /* 0x00200000183079f0 */ /* 0x000fe20008001830 */
[----:B------:R-:W-:Y:S01]  /*3640*/  UIADD3 UR26, UR4, 0x602, URZ ;  /* 0x00000602041a7890 */ /* 0x000fe2000fffe03f */
[----:B------:R-:W-:Y:S01]  /*3650*/  @P2 SHF.R.U32.HI R68, RZ, UR7, R58 ;  /* 0x00000007ff442c19 */ /* 0x000fe2000801163a */
[----:B------:R-:W-:Y:S01]  /*3660*/  UMOV UR27, 0x80000020 ;  /* 0x80000020001b7882 */ /* 0x000fe20000000000 */
[----:B------:R-:W-:Y:S01]  /*3670*/  UIMAD UR7, UR38, -0x90, UR56 ;  /* 0xffffff70260778a4 */ /* 0x000fe2000f8e0238 */
[----:B------:R-:W-:Y:S01]  /*3680*/  FMUL.FTZ R58, R62, UR5 ;  /* 0x000000053e3a7c20 */ /* 0x000fe20008410000 */
[----:B------:R-:W-:Y:S01]  /*3690*/  IMAD.U32 R62, RZ, RZ, UR57 ;  /* 0x00000039ff3e7e24 */ /* 0x000fe2000f8e00ff */
[----:B------:R-:W0:Y:S01]  /*36a0*/  SHFL.IDX PT, R70, R68, RZ, 0x1c1f ;  /* 0x001c1fff44467589 */ /* 0x000e2200000e0000 */
[----:B------:R-:W-:Y:S01]  /*36b0*/  UIADD3 UR7, UR7, 0x90, URZ ;  /* 0x0000009007077890 */ /* 0x000fe2000fffe03f */
[----:B------:R-:W-:Y:S01]  /*36c0*/  FMUL.FTZ R86, R57, UR5 ;  /* 0x0000000539567c20 */ /* 0x000fe20008410000 */
[----:B------:R-:W5:Y:S01]  /*36d0*/  MUFU.TANH R84, R84 ;  /* 0x0000005400547308 */ /* 0x000f620000002400 */
[----:B------:R-:W-:Y:S01]  /*36e0*/  IADD3 R79, -R62, UR56, R79 ;  /* 0x000000383e4f7c10 */ /* 0x000fe2000fffe14f */
[----:B------:R-:W-:Y:S01]  /*36f0*/  FMUL.FTZ R60, R60, UR5 ;  /* 0x000000053c3c7c20 */ /* 0x000fe20008410000 */
[----:B------:R-:W-:Y:S01]  /*3700*/  FMUL.FTZ R57, R59, UR5 ;  /* 0x000000053b397c20 */ /* 0x000fe20008410000 */
[----:B------:R-:W-:-:S02]  /*3710*/  IMAD.U32 R61, RZ, RZ, UR7 ;  /* 0x00000007ff3d7e24 */ /* 0x000fc4000f8e00ff */
[----:B------:R-:W-:Y:S01]  /*3720*/  FMUL.FTZ R59, R63, UR5 ;  /* 0x000000053f3b7c20 */ /* 0x000fe20008410000 */
[----:B------:R-:W-:Y:S01]  /*3730*/  SHFL.IDX PT, R68, R68, 0x1, 0x1c1f ;  /* 0x003c1f0044447f89 */ /* 0x000fe200000e0000 */
[----:B------:R-:W-:Y:S01]  /*3740*/  @UP0 ULDC UR7, c[0x0][0x450] ;  /* 0x0001140000070ab9 */ /* 0x000fe20000000800 */
[----:B------:R-:W-:Y:S01]  /*3750*/  IMAD R66, R22, -0x2, R61 ;  /* 0xfffffffe16427824 */ /* 0x000fe200078e023d */
[----:B------:R-:W5:Y:S01]  /*3760*/  MUFU.TANH R86, R86 ;  /* 0x0000005600567308 */ /* 0x000f620000002400 */
[----:B------:R-:W-:-:S07]  /*3770*/  UIADD3 UR38, UR38, -0x2, URZ ;  /* 0xfffffffe26267890 */ /* 0x000fce000fffe03f */
        /* <DEDUP_REMOVED lines=39> */
[----:B------:R-:W-:Y:S01]  /*39f0*/  MUFU.TANH R52, R52 ;  /* 0x0000003400347308 */ /* 0x000fe20000002400 */
[----:B------:R-:W-:Y:S02]  /*3a00*/  FSEL R83, R83, -INF , P3 ;  /* 0xff80000053537808 */ /* 0x000fe40001800000 */
[----:B------:R-:W-:Y:S02]  /*3a10*/  FMNMX.FTZ R50, R85, R50, !PT ;  /* 0x0000003255327209 */ /* 0x000fe40007810000 */
[----:B------:R-:W-:Y:S02]  /*3a20*/  ISETP.GT.AND P5, PT, R70, 0x21, PT ;  /* 0x000000214600780c */ /* 0x000fe40003fa4270 */
[----:B------:R-:W-:Y:S01]  /*3a30*/  FSEL R81, R72, -INF , P4 ;  /* 0xff80000048517808 */ /* 0x000fe20002000000 */
[----:B------:R-:W3:Y:S01]  /*3a40*/  MUFU.TANH R53, R53 ;  /* 0x0000003500357308 */ /* 0x000ee20000002400 */
        /* <DEDUP_REMOVED lines=19> */
[C---:B------:R-:W-:Y:S01]  /*3b80*/  ISETP.GT.AND P4, PT, R70.reuse, 0x38, PT ;  /* 0x000000384600780c */ /* 0x040fe20003f84270 */
[----:B------:R-:W-:Y:S01]  /*3b90*/  HGMMA.64x16x16.F32.BF16 R32, gdesc[UR24], R32, gsb0 ;  /* 0x00200000182079f0 */ /* 0x000fe20008001820 */
[----:B------:R-:W-:Y:S01]  /*3ba0*/  FSEL R69, R65, -INF , P3 ;  /* 0xff80000041457808 */ /* 0x000fe20001800000 */
[----:B------:R4:W-:Y:S01]  /*3bb0*/  MUFU.TANH R72, R41 ;  /* 0x0000002900487308 */ /* 0x0009e20000002400 */
[----:B------:R-:W-:Y:S01]  /*3bc0*/  FMNMX.FTZ R50, R71, R50, !PT ;  /* 0x0000003247327209 */ /* 0x000fe20007810000 */
[----:B------:R-:W-:Y:S01]  /*3bd0*/  FMUL.FTZ R45, R45, UR5 ;  /* 0x000000052d2d7c20 */ /* 0x000fe20008410000 */
[----:B------:R-:W-:Y:S01]  /*3be0*/  ISETP.GT.AND P3, PT, R70, 0x39, PT ;  /* 0x000000394600780c */ /* 0x000fe20003f64270 */
[----:B------:R-:W-:Y:S01]  /*3bf0*/  FMUL.FTZ R44, R44, UR5 ;  /* 0x000000052c2c7c20 */ /* 0x000fe20008410000 */
[----:B------:R-:W-:Y:S01]  /*3c00*/  FSEL R67, R67, -INF , P4 ;  /* 0xff80000043437808 */ /* 0x000fe20002000000 */
[----:B------:R-:W-:Y:S01]  /*3c10*/  FMUL.FTZ R88, R42, UR5 ;  /* 0x000000052a587c20 */ /* 0x000fe20008410000 */
[----:B------:R-:W-:Y:S01]  /*3c20*/  FMNMX.FTZ R50, R69, R50, !PT ;  /* 0x0000003245327209 */ /* 0x000fe20007810000 */
[----:B------:R0:W5:Y:S01]  /*3c30*/  MUFU.TANH R51, R40 ;  /* 0x0000002800337308 */ /* 0x0001620000002400 */
[----:B------:R-:W-:Y:S01]  /*3c40*/  ISETP.GT.AND P4, PT, R70, 0x40, PT ;  /* 0x000000404600780c */ /* 0x000fe20003f84270 */
[----:B------:R-:W-:Y:S01]  /*3c50*/  FMUL.FTZ R42, R46, UR5 ;  /* 0x000000052e2a7c20 */ /* 0x000fe20008410000 */
[----:B------:R-:W-:Y:S01]  /*3c60*/  FSEL R65, R78, -INF , P3 ;  /* 0xff8000004e417808 */ /* 0x000fe20001800000 */
[----:B------:R-:W-:Y:S01]  /*3c70*/  FMUL.FTZ R90, R43, UR5 ;  /* 0x000000052b5a7c20 */ /* 0x000fe20008410000 */
[----:B------:R-:W-:Y:S01]  /*3c80*/  FMNMX.FTZ R50, R67, R50, !PT ;  /* 0x0000003243327209 */ /* 0x000fe20007810000 */
[----:B------:R-:W-:Y:S01]  /*3c90*/  FMUL.FTZ R43, R47, UR5 ;  /* 0x000000052f2b7c20 */ /* 0x000fe20008410000 */
[----:B------:R-:W-:Y:S01]  /*3ca0*/  ISETP.GT.AND P3, PT, R70, 0x41, PT ;  /* 0x000000414600780c */ /* 0x000fe20003f64270 */
[----:B------:R1:W-:Y:S01]  /*3cb0*/  MUFU.TANH R76, R45 ;  /* 0x0000002d004c7308 */ /* 0x0003e20000002400 */
[----:B------:R-:W-:Y:S01]  /*3cc0*/  FSEL R63, R84, -INF , P4 ;  /* 0xff800000543f7808 */ /* 0x000fe20002000000 */
[----:B------:R-:W-:Y:S01]  /*3cd0*/  FMUL.FTZ R84, R54, UR5 ;  /* 0x0000000536547c20 */ /* 0x000fe20008410000 */
[----:B------:R-:W-:-:S02]  /*3ce0*/  FMNMX.FTZ R50, R65, R50, !PT ;  /* 0x0000003241327209 */ /* 0x000fc40007810000 */
[----:B------:R-:W-:Y:S02]  /*3cf0*/  ISETP.GT.AND P4, PT, R70, 0x48, PT ;  /* 0x000000484600780c */ /* 0x000fe40003f84270 */
[----:B------:R-:W-:Y:S01]  /*3d00*/  FSEL R61, R86, -INF , P3 ;  /* 0xff800000563d7808 */ /* 0x000fe20001800000 */
[----:B------:R2:W5:Y:S01]  /*3d10*/  MUFU.TANH R74, R44 ;  /* 0x0000002c004a7308 */ /* 0x0005620000002400 */
[----:B------:R-:W-:Y:S02]  /*3d20*/  FMNMX.FTZ R50, R63, R50, !PT ;  /* 0x000000323f327209 */ /* 0x000fe40007810000 */
[----:B------:R-:W-:Y:S02]  /*3d30*/  ISETP.GT.AND P3, PT, R70, 0x49, PT ;  /* 0x000000494600780c */ /* 0x000fe40003f64270 */
[----:B------:R-:W-:Y:S02]  /*3d40*/  FSEL R62, R60, -INF , P4 ;  /* 0xff8000003c3e7808 */ /* 0x000fe40002000000 */
[----:B----4-:R-:W-:Y:S01]  /*3d50*/  FMNMX.FTZ R41, R61, R50, !PT ;  /* 0x000000323d297209 */ /* 0x010fe20007810000 */
[----:B------:R-:W-:Y:S01]  /*3d60*/  MUFU.TANH R15, R15 ;  /* 0x0000000f000f7308 */ /* 0x000fe20000002400 */
[----:B------:R-:W-:-:S02]  /*3d70*/  ISETP.GT.AND P4, PT, R70, 0x50, PT ;  /* 0x000000504600780c */ /* 0x000fc40003f84270 */
[----:B0-----:R-:W-:Y:S02]  /*3d80*/  FSEL R40, R92, -INF , P3 ;  /* 0xff8000005c287808 */ /* 0x001fe40001800000 */
[----:B-1----:R-:W-:Y:S02]  /*3d90*/  FMNMX.FTZ R45, R62, R41, !PT ;  /* 0x000000293e2d7209 */ /* 0x002fe40007810000 */
[----:B------:R-:W-:Y:S01]  /*3da0*/  ISETP.GT.AND P3, PT, R70, 0x51, PT ;  /* 0x000000514600780c */ /* 0x000fe20003f64270 */
[----:B------:R-:W-:Y:S01]  /*3db0*/  MUFU.TANH R20, R20 ;  /* 0x0000001400147308 */ /* 0x000fe20000002400 */
[----:B------:R-:W-:-:S07]  /*3dc0*/  FMNMX.FTZ R45, R40, R45, !PT ;  /* 0x0000002d282d7209 */ /* 0x000fce0007810000 */
[----:B------:R-:W-:Y:S01]  /*3dd0*/  MUFU.TANH R21, R21 ;  /* 0x0000001500157308 */ /* 0x000fe20000002400 */
[----:B------:R-:W-:Y:S02]  /*3de0*/  WARPGROUP.DEPBAR.LE gsb0, 0x0 ;  /* 0x00008000000079c5 */ /* 0x000fe40000010000 */
[----:B------:R-:W-:Y:S01]  /*3df0*/  WARPGROUP.ARRIVE ;  /* 0x00000000000079c5 */ /* 0x000fe20000000000 */
[----:B------:R-:W-:Y:S01]  /*3e00*/  FMUL.FTZ R32, R32, UR5 ;  /* 0x0000000520207c20 */ /* 0x000fe20008410000 */
[----:B------:R-:W-:Y:S01]  /*3e10*/  FMUL.FTZ R41, R36, UR5 ;  /* 0x0000000524297c20 */ /* 0x000fe20008410000 */
[----:B------:R-:W-:Y:S01]  /*3e20*/  FSEL R36, R94, -INF , P4 ;  /* 0xff8000005e247808 */ /* 0x000fe20002000000 */
[----:B------:R-:W-:Y:S01]  /*3e30*/  FMUL.FTZ R33, R33, UR5 ;  /* 0x0000000521217c20 */ /* 0x000fe20008410000 */
[----:B------:R0:W1:Y:S01]  /*3e40*/  MUFU.TANH R78, R32 ;  /* 0x00000020004e7308 */ /* 0x0000620000002400 */
[----:B------:R-:W-:Y:S01]  /*3e50*/  HGMMA.64x16x16.F32.BF16 R24, gdesc[UR32], R24, gsb0 ;  /* 0x00200000201879f0 */ /* 0x000fe20008001818 */
[----:B------:R-:W-:Y:S01]  /*3e60*/  ISETP.GT.AND P4, PT, R70, 0x58, PT ;  /* 0x000000584600780c */ /* 0x000fe20003f84270 */
[----:B--2---:R-:W-:Y:S01]  /*3e70*/  FMUL.FTZ R44, R37, UR5 ;  /* 0x00000005252c7c20 */ /* 0x004fe20008410000 */
[----:B------:R-:W-:Y:S01]  /*3e80*/  FMNMX.FTZ R45, R36, R45, !PT ;  /* 0x0000002d242d7209 */ /* 0x000fe20007810000 */
[----:B------:R-:W-:Y:S01]  /*3e90*/  FMUL.FTZ R46, R34, UR5 ;  /* 0x00000005222e7c20 */ /* 0x000fe20008410000 */
[----:B------:R-:W-:-:S02]  /*3ea0*/  FMUL.FTZ R47, R38, UR5 ;  /* 0x00000005262f7c20 */ /* 0x000fc40008410000 */
[----:B------:R2:W-:Y:S01]  /*3eb0*/  MUFU.TANH R80, R33 ;  /* 0x0000002100507308 */ /* 0x0005e20000002400 */
[----:B0-----:R-:W-:Y:S02]  /*3ec0*/  FSEL R32, R96, -INF , P3 ;  /* 0xff80000060207808 */ /* 0x001fe40001800000 */
[----:B------:R-:W-:Y:S02]  /*3ed0*/  ISETP.GT.AND P3, PT, R70, 0x59, PT ;  /* 0x000000594600780c */ /* 0x000fe40003f64270 */
[----:B------:R-:W-:Y:S02]  /*3ee0*/  FMNMX.FTZ R50, R32, R45, !PT ;  /* 0x0000002d20327209 */ /* 0x000fe40007810000 */
[----:B---3--:R-:W-:Y:S01]  /*3ef0*/  FSEL R37, R53, -INF , P3 ;  /* 0xff80000035257808 */ /* 0x008fe20001800000 */
[----:B------:R0:W3:Y:S01]  /*3f00*/  MUFU.TANH R82, R41 ;  /* 0x0000002900527308 */ /* 0x0000e20000002400 */
[----:B--2---:R-:W-:Y:S02]  /*3f10*/  FSEL R33, R52, -INF , P4 ;  /* 0xff80000034217808 */ /* 0x004fe40002000000 */
[----:B------:R-:W-:-:S02]  /*3f20*/  ISETP.GT.AND P4, PT, R70, 0x60, PT ;  /* 0x000000604600780c */ /* 0x000fc40003f84270 */
[----:B------:R-:W-:Y:S02]  /*3f30*/  FMNMX.FTZ R50, R33, R50, !PT ;  /* 0x0000003221327209 */ /* 0x000fe40007810000 */
[C---:B------:R-:W-:Y:S01]  /*3f40*/  ISETP.GT.AND P3, PT, R70.reuse, 0x61, PT ;  /* 0x000000614600780c */ /* 0x040fe20003f64270 */
[----:B------:R-:W2:Y:S01]  /*3f50*/  MUFU.TANH R44, R44 ;  /* 0x0000002c002c7308 */ /* 0x000ea20000002400 */
[----:B-----5:R-:W-:Y:S02]  /*3f60*/  FSEL R53, R51, -INF , P4 ;  /* 0xff80000033357808 */ /* 0x020fe40002000000 */
        /* <DEDUP_REMOVED lines=10> */
[----:B0-----:R-:W-:Y:S02]  /*4010*/  FSEL R41, R76, -INF , P3 ;  /* 0xff8000004c297808 */ /* 0x001fe40001800000 */
[----:B------:R-:W-:-:S02]  /*4020*/  FMNMX.FTZ R50, R51, R50, !PT ;  /* 0x0000003233327209 */ /* 0x000fc40007810000 */
[----:B------:R-:W-:Y:S01]  /*4030*/  ISETP.GT.AND P3, PT, R70, 0x71, PT ;  /* 0x000000714600780c */ /* 0x000fe20003f64270 */
[----:B------:R-:W-:Y:S01]  /*4040*/  MUFU.TANH R57, R57 ;  /* 0x0000003900397308 */ /* 0x000fe20000002400 */
[----:B-1----:R-:W-:Y:S02]  /*4050*/  FSEL R60, R78, -INF , P4 ;  /* 0xff8000004e3c7808 */ /* 0x002fe40002000000 */
[----:B------:R-:W-:Y:S01]  /*4060*/  FMNMX.FTZ R99, R41, R50, !PT ;  /* 0x0000003229637209 */ /* 0x000fe20007810000 */
[----:B------:R-:W-:Y:S02]  /*4070*/  WARPGROUP.DEPBAR.LE gsb0, 0x0 ;  /* 0x00008000000079c5 */ /* 0x000fe40000010000 */
[----:B------:R-:W-:Y:S01]  /*4080*/  FMUL.FTZ R24, R24, UR5 ;  /* 0x0000000518187c20 */ /* 0x000fe20008410000 */
[----:B------:R-:W-:Y:S01]  /*4090*/  FMUL.FTZ R25, R25, UR5 ;  /* 0x0000000519197c20 */ /* 0x000fe20008410000 */
[----:B------:R-:W-:Y:S01]  /*40a0*/  FMUL.FTZ R28, R28, UR5 ;  /* 0x000000051c1c7c20 */ /* 0x000fe20008410000 */
[----:B------:R-:W-:Y:S01]  /*40b0*/  ISETP.GT.AND P4, PT, R70, 0x78, PT ;  /* 0x000000784600780c */ /* 0x000fe20003f84270 */
[----:B------:R0:W1:Y:S01]  /*40c0*/  MUFU.TANH R86, R24 ;  /* 0x0000001800567308 */ /* 0x0000620000002400 */
[----:B------:R-:W-:Y:S01]  /*40d0*/  FMNMX.FTZ R99, R60, R99, !PT ;  /* 0x000000633c637209 */ /* 0x000fe20007810000 */
[----:B------:R-:W-:Y:S01]  /*40e0*/  FMUL.FTZ R78, R31, UR5 ;  /* 0x000000051f4e7c20 */ /* 0x000fe20008410000 */
[----:B---3--:R-:W-:-:S02]  /*40f0*/  FSEL R52, R82, -INF , P4 ;  /* 0xff80000052347808 */ /* 0x008fc40002000000 */
[----:B------:R-:W-:-:S03]  /*4100*/  ISETP.GT.AND P4, PT, R70, 0x80, PT ;  /* 0x000000804600780c */ /* 0x000fc60003f84270 */
[----:B------:R3:W4:Y:S01]  /*4110*/  MUFU.TANH R72, R25 ;  /* 0x0000001900487308 */ /* 0x0007220000002400 */
[----:B0-----:R-:W-:Y:S02]  /*4120*/  FSEL R24, R80, -INF , P3 ;  /* 0xff80000050187808 */ /* 0x001fe40001800000 */
[----:B------:R-:W-:Y:S02]  /*4130*/  ISETP.GT.AND P3, PT, R70, 0x79, PT ;  /* 0x000000794600780c */ /* 0x000fe40003f64270 */
[----:B------:R-:W-:-:S03]  /*4140*/  FMNMX.FTZ R99, R24, R99, !PT ;  /* 0x0000006318637209 */ /* 0x000fc60007810000 */
[----:B------:R4:W0:Y:S01]  /*4150*/  MUFU.TANH R74, R28 ;  /* 0x0000001c004a7308 */ /* 0x0008220000002400 */
[----:B---3--:R-:W-:Y:S01]  /*4160*/  FMUL.FTZ R25, R29, UR5 ;  /* 0x000000051d197c20 */ /* 0x008fe20008410000 */
[----:B--2---:R-:W-:Y:S02]  /*4170*/  FSEL R29, R44, -INF , P3 ;  /* 0xff8000002c1d7808 */ /* 0x004fe40001800000 */
[----:B------:R-:W-:Y:S02]  /*4180*/  FMNMX.FTZ R44, R52, R99, !PT ;  /* 0x00000063342c7209 */ /* 0x000fe40007810000 */
[----:B------:R-:W-:Y:S02]  /*4190*/  ISETP.GT.AND P3, PT, R70, 0x81, PT ;  /* 0x000000814600780c */ /* 0x000fe40003f64270 */
[----:B------:R0:W2:Y:S01]  /*41a0*/  MUFU.TANH R76, R25 ;  /* 0x00000019004c7308 */ /* 0x0000a20000002400 */
[----:B-1----:R-:W-:Y:S01]  /*41b0*/  FSEL R50, R86, -INF , P4 ;  /* 0xff80000056327808 */ /* 0x002fe20002000000 */
[----:B------:R-:W-:Y:S01]  /*41c0*/  FMUL.FTZ R86, R55, UR5 ;  /* 0x0000000537567c20 */ /* 0x000fe20008410000 */
[----:B------:R-:W-:-:S02]  /*41d0*/  FMNMX.FTZ R99, R29, R44, !PT ;  /* 0x0000002c1d637209 */ /* 0x000fc40007810000 */
[----:B------:R-:W-:Y:S02]  /*41e0*/  ISETP.GT.AND P4, PT, R70, 0x88, PT ;  /* 0x000000884600780c */ /* 0x000fe40003f84270 */
[----:B----4-:R-:W-:Y:S01]  /*41f0*/  FSEL R28, R72, -INF , P3 ;  /* 0xff800000481c7808 */ /* 0x010fe20001800000 */
[----:B------:R-:W1:Y:S01]  /*4200*/  MUFU.TANH R58, R58 ;  /* 0x0000003a003a7308 */ /* 0x000e620000002400 */
[----:B------:R-:W-:Y:S01]  /*4210*/  FMNMX.FTZ R99, R50, R99, !PT ;  /* 0x0000006332637209 */ /* 0x000fe20007810000 */
[----:B------:R-:W-:Y:S01]  /*4220*/  FMUL.FTZ R72, R27, UR5 ;  /* 0x000000051b487c20 */ /* 0x000fe20008410000 */
[----:B------:R-:W-:Y:S01]  /*4230*/  ISETP.GT.AND P3, PT, R70, 0x89, PT ;  /* 0x000000894600780c */ /* 0x000fe20003f64270 */
[----:B------:R-:W-:Y:S01]  /*4240*/  FMUL.FTZ R70, R39, UR5 ;  /* 0x0000000527467c20 */ /* 0x000fe20008410000 */
[----:B0-----:R-:W-:Y:S02]  /*4250*/  FSEL R25, R74, -INF , P4 ;  /* 0xff8000004a197808 */ /* 0x001fe40002000000 */
[----:B------:R-:W-:Y:S01]  /*4260*/  FMNMX.FTZ R54, R28, R99, !PT ;  /* 0x000000631c367209 */ /* 0x000fe20007810000 */
[----:B------:R-:W0:Y:S01]  /*4270*/  MUFU.TANH R59, R59 ;  /* 0x0000003b003b7308 */ /* 0x000e220000002400 */
[----:B--2---:R-:W-:Y:S01]  /*4280*/  FSEL R44, R76, -INF , P3 ;  /* 0xff8000004c2c7808 */ /* 0x004fe20001800000 */
[----:B------:R-:W-:Y:S01]  /*4290*/  FMUL.FTZ R76, R30, UR5 ;  /* 0x000000051e4c7c20 */ /* 0x000fe20008410000 */
[----:B------:R-:W-:-:S04]  /*42a0*/  FMNMX.FTZ R55, R25, R54, !PT ;  /* 0x0000003619377209 */ /* 0x000fc80007810000 */
[----:B------:R-:W-:Y:S01]  /*42b0*/  FMNMX.FTZ R55, R44, R55, !PT ;  /* 0x000000372c377209 */ /* 0x000fe20007810000 */
[----:B------:R-:W2:Y:S04]  /*42c0*/  MUFU.TANH R48, R48 ;  /* 0x0000003000307308 */ /* 0x000ea80000002400 */
[----:B------:R-:W3:Y:S04]  /*42d0*/  SHFL.BFLY PT, R54, R55, 0x2, 0x1f ;  /* 0x0c401f0037367f89 */ /* 0x000ee800000e0000 */
[----:B------:R-:W4:Y:S08]  /*42e0*/  MUFU.TANH R49, R49 ;  /* 0x0000003100317308 */ /* 0x000f300000002400 */
[----:B------:R-:W5:Y:S08]  /*42f0*/  MUFU.TANH R84, R84 ;  /* 0x0000005400547308 */ /* 0x000f700000002400 */
[----:B------:R-:W5:Y:S01]  /*4300*/  MUFU.TANH R86, R86 ;  /* 0x0000005600567308 */ /* 0x000f620000002400 */
[----:B---3--:R-:W-:Y:S01]  /*4310*/  FMNMX.FTZ R34, R55, R54, !PT ;  /* 0x0000003637227209 */ /* 0x008fe20007810000 */
[----:B------:R-:W-:Y:S01]  /*4320*/  FMUL.FTZ R54, R35, UR5 ;  /* 0x0000000523367c20 */ /* 0x000fe20008410000 */
[----:B------:R-:W-:Y:S01]  /*4330*/  FMUL.FTZ R55, R26, UR5 ;  /* 0x000000051a377c20 */ /* 0x000fe20008410000 */
[----:B------:R-:W-:-:S04]  /*4340*/  UMOV UR5, UR58 ;  /* 0x0000003a00057c82 */ /* 0x000fc80008000000 */
[----:B------:R-:W3:Y:S01]  /*4350*/  MUFU.TANH R88, R88 ;  /* 0x0000005800587308 */ /* 0x000ee20000002400 */
[----:B------:R-:W1:Y:S01]  /*4360*/  SHFL.BFLY PT, R35, R34, 0x1, 0x1f ;  /* 0x0c201f0022237f89 */ /* 0x000e6200000e0000 */
[----:B------:R-:W-:-:S04]  /*4370*/  @UP0 USHF.R.U32.HI UR5, URZ, UR7, UR11 ;  /* 0x000000073f050299 */ /* 0x000fc8000801160b */
[----:B------:R-:W-:Y:S02]  /*4380*/  UIADD3 UR10, UR5, UR56, -UR57 ;  /* 0x00000038050a7290 */ /* 0x000fe4000fffe839 */
[----:B------:R-:W3:Y:S02]  /*4390*/  MUFU.TANH R90, R90 ;  /* 0x0000005a005a7308 */ /* 0x000ee40000002400 */
[----:B------:R-:W-:-:S04]  /*43a0*/  UIMAD.WIDE UR10, UR10, 0x38e38e39, URZ ;  /* 0x38e38e390a0a78a5 */ /* 0x000fc8000f8e023f */
[----:B------:R-:W-:Y:S02]  /*43b0*/  USHF.R.U32.HI UR5, URZ, 0x1f, UR11 ;  /* 0x0000001f3f057899 */ /* 0x000fe4000801160b */
[----:B------:R-:W3:Y:S02]  /*43c0*/  MUFU.TANH R42, R42 ;  /* 0x0000002a002a7308 */ /* 0x000ee40000002400 */
[----:B------:R-:W-:-:S04]  /*43d0*/  ULEA.HI.SX32 UR5, UR11, UR5, 0x1b ;  /* 0x000000050b057291 */ /* 0x000fc8000f8fda3f */
[----:B------:R-:W-:Y:S02]  /*43e0*/  UISETP.LT.AND UP1, UPT, URZ, UR5, UPT ;  /* 0x000000053f00728c */ /* 0x000fe4000bf21270 */
[----:B------:R-:W3:Y:S01]  /*43f0*/  MUFU.TANH R43, R43 ;  /* 0x0000002b002b7308 */ /* 0x000ee20000002400 */
[----:B-1----:R-:W-:Y:S01]  /*4400*/  FMNMX.FTZ R74, R34, R35, !PT ;  /* 0x00000023224a7209 */ /* 0x002fe20007810000 */
[----:B------:R-:W-:-:S03]  /*4410*/  USEL UR7, URZ, UR5, !UP1 ;  /* 0x000000053f077287 */ /* 0x000fc6000c800000 */
[C---:B------:R-:W-:Y:S01]  /*4420*/  FSETP.NEU.FTZ.AND P3, PT, R74.reuse, -INF , PT ;  /* 0xff8000004a00780b */ /* 0x040fe20003f7d000 */
[----:B------:R-:W-:Y:S01]  /*4430*/  FMUL.FTZ R34, R74, UR4 ;  /* 0x000000044a227c20 */ /* 0x000fe20008410000 */
[----:B------:R-:W-:Y:S01]  /*4440*/  UISETP.GE.AND UP1, UPT, UR38, UR7, UPT ;  /* 0x000000072600728c */ /* 0x000fe2000bf26270 */
[----:B------:R-:W1:Y:S03]  /*4450*/  MUFU.TANH R46, R46 ;  /* 0x0000002e002e7308 */ /* 0x000e660000002400 */
[----:B------:R-:W-:-:S05]  /*4460*/  FSEL R34, R34, RZ, P3 ;  /* 0x000000ff22227208 */ /* 0x000fca0001800000 */
[----:B------:R-:W-:Y:S01]  /*4470*/  FFMA.FTZ R30, R89, UR4, -R34 ;  /* 0x00000004591e7c23 */ /* 0x000fe20008010822 */
[----:B------:R-:W-:Y:S01]  /*4480*/  VIADDMNMX R89, R68, R79, R66, PT ;  /* 0x0000004f44597246 */ /* 0x000fe20003800142 */
[--C-:B------:R-:W-:Y:S01]  /*4490*/  FFMA.FTZ R82, R81, UR4, -R34.reuse ;  /* 0x0000000451527c23 */ /* 0x100fe20008010822 */
[--C-:B------:R-:W-:Y:S01]  /*44a0*/  FFMA.FTZ R83, R83, UR4, -R34.reuse ;  /* 0x0000000453537c23 */ /* 0x100fe20008010822 */
[--C-:B------:R-:W-:Y:S01]  /*44b0*/  FFMA.FTZ R85, R85, UR4, -R34.reuse ;  /* 0x0000000455557c23 */ /* 0x100fe20008010822 */
[C---:B------:R-:W-:Y:S01]  /*44c0*/  ISETP.GT.AND P3, PT, R89.reuse, RZ, PT ;  /* 0x000000ff5900720c */ /* 0x040fe20003f64270 */
[----:B------:R-:W1:Y:S01]  /*44d0*/  MUFU.TANH R54, R54 ;  /* 0x0000003600367308 */ /* 0x000e620000002400 */
[----:B------:R-:W-:Y:S01]  /*44e0*/  ISETP.GT.AND P4, PT, R89, 0x1, PT ;  /* 0x000000015900780c */ /* 0x000fe20003f84270 */
[--C-:B------:R-:W-:Y:S01]  /*44f0*/  FFMA.FTZ R31, R93, UR4, -R34.reuse ;  /* 0x000000045d1f7c23 */ /* 0x100fe20008010822 */
[----:B------:R-:W-:Y:S01]  /*4500*/  ISETP.GT.AND P5, PT, R89, 0x8, PT ;  /* 0x000000085900780c */ /* 0x000fe20003fa4270 */
[--C-:B------:R-:W-:Y:S01]  /*4510*/  FFMA.FTZ R27, R95, UR4, -R34.reuse ;  /* 0x000000045f1b7c23 */ /* 0x100fe20008010822 */
[----:B------:R-:W-:Y:S01]  /*4520*/  FSEL R4, R4, -INF , P3 ;  /* 0xff80000004047808 */ /* 0x000fe20001800000 */
[--C-:B------:R-:W-:Y:S01]  /*4530*/  FFMA.FTZ R38, R97, UR4, -R34.reuse ;  /* 0x0000000461267c23 */ /* 0x100fe20008010822 */
[----:B------:R-:W-:Y:S01]  /*4540*/  FSEL R35, R3, -INF , P4 ;  /* 0xff80000003237808 */ /* 0x000fe20002000000 */
[----:B------:R-:W1:Y:S01]  /*4550*/  MUFU.TANH R47, R47 ;  /* 0x0000002f002f7308 */ /* 0x000e620000002400 */
[----:B------:R-:W-:Y:S01]  /*4560*/  ISETP.GT.AND P3, PT, R89, 0x9, PT ;  /* 0x000000095900780c */ /* 0x000fe20003f64270 */
[--C-:B------:R-:W-:Y:S01]  /*4570*/  FFMA.FTZ R3, R87, UR4, -R34.reuse ;  /* 0x0000000457037c23 */ /* 0x100fe20008010822 */
[----:B------:R-:W-:Y:S01]  /*4580*/  FSEL R5, R5, -INF , P5 ;  /* 0xff80000005057808 */ /* 0x000fe20002800000 */
[--C-:B------:R-:W-:Y:S01]  /*4590*/  FFMA.FTZ R26, R91, UR4, -R34.reuse ;  /* 0x000000045b1a7c23 */ /* 0x100fe20008010822 */
[----:B------:R-:W-:Y:S01]  /*45a0*/  FMNMX.FTZ R66, R4, R35, !PT ;  /* 0x0000002304427209 */ /* 0x000fe20007810000 */
[--C-:B------:R-:W-:Y:S01]  /*45b0*/  FFMA.FTZ R36, R36, UR4, -R34.reuse ;  /* 0x0000000424247c23 */ /* 0x100fe20008010822 */
[----:B------:R-:W-:Y:S01]  /*45c0*/  ISETP.GT.AND P4, PT, R89, 0x10, PT ;  /* 0x000000105900780c */ /* 0x000fe20003f84270 */
[----:B------:R-:W1:Y:S01]  /*45d0*/  MUFU.TANH R70, R70 ;  /* 0x0000004600467308 */ /* 0x000e620000002400 */
[----:B------:R-:W-:Y:S01]  /*45e0*/  FSEL R6, R6, -INF , P3 ;  /* 0xff80000006067808 */ /* 0x000fe20001800000 */
[--C-:B------:R-:W-:Y:S01]  /*45f0*/  FFMA.FTZ R45, R45, UR4, -R34.reuse ;  /* 0x000000042d2d7c23 */ /* 0x100fe20008010822 */
[----:B------:R-:W-:Y:S01]  /*4600*/  FMNMX.FTZ R39, R5, R66, !PT ;  /* 0x0000004205277209 */ /* 0x000fe20007810000 */
[----:B------:R-:W-:Y:S01]  /*4610*/  FFMA.FTZ R28, R28, UR4, -R34 ;  /* 0x000000041c1c7c23 */ /* 0x000fe20008010822 */
[----:B------:R-:W-:-:S02]  /*4620*/  ISETP.GT.AND P3, PT, R89, 0x11, PT ;  /* 0x000000115900780c */ /* 0x000fc40003f64270 */
[----:B------:R-:W-:Y:S01]  /*4630*/  FSEL R7, R7, -INF , P4 ;  /* 0xff80000007077808 */ /* 0x000fe20002000000 */
[----:B------:R-:W1:Y:S01]  /*4640*/  MUFU.TANH R55, R55 ;  /* 0x0000003700377308 */ /* 0x000e620000002400 */
        /* <DEDUP_REMOVED lines=9> */
[----:B------:R-:W1:Y:S01]  /*46e0*/  MUFU.TANH R72, R72 ;  /* 0x0000004800487308 */ /* 0x000e620000002400 */
[----:B------:R-:W-:Y:S01]  /*46f0*/  FSEL R66, R10, -INF , P3 ;  /* 0xff8000000a427808 */ /* 0x000fe20001800000 */
[----:B0-----:R-:W-:Y:S01]  /*4700*/  FFMA.FTZ R85, R63, UR4, -R34 ;  /* 0x000000043f557c23 */ /* 0x001fe20008010822 */
[----:B------:R-:W-:Y:S02]  /*4710*/  FMNMX.FTZ R79, R9, R68, !PT ;  /* 0x00000044094f7209 */ /* 0x000fe40007810000 */
[----:B------:R-:W-:-:S02]  /*4720*/  ISETP.GT.AND P3, PT, R89, 0x21, PT ;  /* 0x000000215900780c */ /* 0x000fc40003f64270 */
[----:B------:R-:W-:Y:S01]  /*4730*/  FSEL R11, R11, -INF , P4 ;  /* 0xff8000000b0b7808 */ /* 0x000fe20002000000 */
[----:B------:R0:W-:Y:S01]  /*4740*/  MUFU.EX2 R10, R83 ;  /* 0x00000053000a7308 */ /* 0x0001e20000000800 */
[----:B------:R-:W-:Y:S02]  /*4750*/  FMNMX.FTZ R80, R66, R79, !PT ;  /* 0x0000004f42507209 */ /* 0x000fe40007810000 */
[----:B------:R-:W-:Y:S02]  /*4760*/  ISETP.GT.AND P4, PT, R89, 0x28, PT ;  /* 0x000000285900780c */ /* 0x000fe40003f84270 */
[----:B------:R-:W-:Y:S02]  /*4770*/  FSEL R68, R12, -INF , P3 ;  /* 0xff8000000c447808 */ /* 0x000fe40001800000 */
[----:B------:R-:W-:Y:S01]  /*4780*/  FMNMX.FTZ R81, R11, R80, !PT ;  /* 0x000000500b517209 */ /* 0x000fe20007810000 */
[----:B------:R2:W-:Y:S01]  /*4790*/  MUFU.EX2 R12, R82 ;  /* 0x00000052000c7308 */ /* 0x0005e20000000800 */
[----:B------:R-:W-:Y:S01]  /*47a0*/  ISETP.GT.AND P3, PT, R89, 0x29, PT ;  /* 0x000000295900780c */ /* 0x000fe20003f64270 */
[--C-:B0-----:R-:W-:Y:S01]  /*47b0*/  FFMA.FTZ R83, R65, UR4, -R34.reuse ;  /* 0x0000000441537c23 */ /* 0x101fe20008010822 */
[----:B------:R-:W-:Y:S01]  /*47c0*/  FSEL R79, R13, -INF , P4 ;  /* 0xff8000000d4f7808 */ /* 0x000fe20002000000 */
[----:B------:R-:W-:Y:S01]  /*47d0*/  FFMA.FTZ R13, R77, UR4, -R34 ;  /* 0x000000044d0d7c23 */ /* 0x000fe20008010822 */
[----:B------:R-:W-:-:S02]  /*47e0*/  FMNMX.FTZ R80, R68, R81, !PT ;  /* 0x0000005144507209 */ /* 0x000fc40007810000 */
[----:B------:R-:W-:Y:S01]  /*47f0*/  ISETP.GT.AND P4, PT, R89, 0x30, PT ;  /* 0x000000305900780c */ /* 0x000fe20003f84270 */
[----:B------:R-:W0:Y:S01]  /*4800*/  MUFU.TANH R76, R76 ;  /* 0x0000004c004c7308 */ /* 0x000e220000002400 */
[----:B------:R-:W-:Y:S01]  /*4810*/  FSEL R77, R14, -INF , P3 ;  /* 0xff8000000e4d7808 */ /* 0x000fe20001800000 */
[----:B--2---:R-:W-:Y:S01]  /*4820*/  FFMA.FTZ R82, R75, UR4, -R34 ;  /* 0x000000044b527c23 */ /* 0x004fe20008010822 */
[----:B------:R-:W-:Y:S02]  /*4830*/  FMNMX.FTZ R14, R79, R80, !PT ;  /* 0x000000504f0e7209 */ /* 0x000fe40007810000 */
[----:B------:R-:W-:Y:S02]  /*4840*/  ISETP.GT.AND P3, PT, R89, 0x31, PT ;  /* 0x000000315900780c */ /* 0x000fe40003f64270 */
[----:B------:R-:W-:Y:S01]  /*4850*/  FSEL R80, R15, -INF , P4 ;  /* 0xff8000000f507808 */ /* 0x000fe20002000000 */
[----:B------:R-:W2:Y:S01]  /*4860*/  MUFU.TANH R78, R78 ;  /* 0x0000004e004e7308 */ /* 0x000ea20000002400 */
[----:B------:R-:W-:-:S02]  /*4870*/  FMNMX.FTZ R15, R77, R14, !PT ;  /* 0x0000000e4d0f7209 */ /* 0x000fc40007810000 */
[----:B------:R-:W-:Y:S02]  /*4880*/  FSEL R75, R20, -INF , P3 ;  /* 0xff800000144b7808 */ /* 0x000fe40001800000 */
[----:B------:R-:W-:Y:S02]  /*4890*/  ISETP.GT.AND P4, PT, R89, 0x38, PT ;  /* 0x000000385900780c */ /* 0x000fe40003f84270 */
[----:B------:R-:W-:Y:S01]  /*48a0*/  FMNMX.FTZ R20, R80, R15, !PT ;  /* 0x0000000f50147209 */ /* 0x000fe20007810000 */
[----:B------:R-:W-:Y:S01]  /*48b0*/  FFMA.FTZ R15, R73, UR4, -R34 ;  /* 0x00000004490f7c23 */ /* 0x000fe20008010822 */
[----:B------:R-:W-:Y:S01]  /*48c0*/  ISETP.GT.AND P3, PT, R89, 0x39, PT ;  /* 0x000000395900780c */ /* 0x000fe20003f64270 */
[----:B------:R4:W-:Y:S01]  /*48d0*/  MUFU.EX2 R14, R82 ;  /* 0x00000052000e7308 */ /* 0x0009e20000000800 */
[----:B------:R-:W-:Y:S02]  /*48e0*/  FSEL R81, R21, -INF , P4 ;  /* 0xff80000015517808 */ /* 0x000fe40002000000 */
[----:B------:R-:W-:-:S02]  /*48f0*/  FMNMX.FTZ R20, R75, R20, !PT ;  /* 0x000000144b147209 */ /* 0x000fc40007810000 */
[----:B------:R-:W-:Y:S02]  /*4900*/  ISETP.GT.AND P4, PT, R89, 0x40, PT ;  /* 0x000000405900780c */ /* 0x000fe40003f84270 */
[----:B------:R-:W-:Y:S01]  /*4910*/  FSEL R64, R64, -INF , P3 ;  /* 0xff80000040407808 */ /* 0x000fe20001800000 */
[----:B------:R-:W-:Y:S01]  /*4920*/  MUFU.EX2 R31, R31 ;  /* 0x0000001f001f7308 */ /* 0x000fe20000000800 */
[----:B------:R-:W-:Y:S01]  /*4930*/  FMNMX.FTZ R21, R81, R20, !PT ;  /* 0x0000001451157209 */ /* 0x000fe20007810000 */
[--C-:B------:R-:W-:Y:S01]  /*4940*/  FFMA.FTZ R20, R71, UR4, -R34.reuse ;  /* 0x0000000447147c23 */ /* 0x100fe20008010822 */
[----:B------:R-:W-:Y:S02]  /*4950*/  FSEL R73, R56, -INF , P4 ;  /* 0xff80000038497808 */ /* 0x000fe40002000000 */
[----:B------:R-:W-:Y:S02]  /*4960*/  ISETP.GT.AND P3, PT, R89, 0x41, PT ;  /* 0x000000415900780c */ /* 0x000fe40003f64270 */
[----:B------:R-:W-:Y:S01]  /*4970*/  FMNMX.FTZ R56, R64, R21, !PT ;  /* 0x0000001540387209 */ /* 0x000fe20007810000 */
[----:B------:R-:W-:Y:S01]  /*4980*/  FFMA.FTZ R21, R69, UR4, -R34 ;  /* 0x0000000445157c23 */ /* 0x000fe20008010822 */
[----:B------:R-:W-:Y:S01]  /*4990*/  ISETP.GT.AND P4, PT, R89, 0x48, PT ;  /* 0x000000485900780c */ /* 0x000fe20003f84270 */
[----:B------:R-:W2:Y:S01]  /*49a0*/  MUFU.EX2 R30, R30 ;  /* 0x0000001e001e7308 */ /* 0x000ea20000000800 */
        /* <DEDUP_REMOVED lines=11> */
[----:B------:R-:W-:Y:S01]  /*4a60*/  FSEL R69, R48, -INF , P4 ;  /* 0xff80000030457808 */ /* 0x000fe20002000000 */
[----:B------:R-:W-:Y:S01]  /*4a70*/  FFMA.FTZ R48, R67, UR4, -R34 ;  /* 0x0000000443307c23 */ /* 0x000fe20008010822 */
[----:B------:R-:W-:Y:S02]  /*4a80*/  FMNMX.FTZ R56, R59, R56, !PT ;  /* 0x000000383b387209 */ /* 0x000fe40007810000 */
[----:B----4-:R-:W-:Y:S01]  /*4a90*/  FSEL R82, R49, -INF , P3 ;  /* 0xff80000031527808 */ /* 0x010fe20001800000 */
[----:B------:R-:W-:Y:S01]  /*4aa0*/  MUFU.EX2 R26, R26 ;  /* 0x0000001a001a7308 */ /* 0x000fe20000000800 */
[----:B------:R-:W-:-:S02]  /*4ab0*/  ISETP.GT.AND P4, PT, R89, 0x58, PT ;  /* 0x000000585900780c */ /* 0x000fc40003f84270 */
[----:B------:R-:W-:Y:S02]  /*4ac0*/  FMNMX.FTZ R49, R69, R56, !PT ;  /* 0x0000003845317209 */ /* 0x000fe40007810000 */
[C---:B------:R-:W-:Y:S02]  /*4ad0*/  ISETP.GT.AND P3, PT, R89.reuse, 0x59, PT ;  /* 0x000000595900780c */ /* 0x040fe40003f64270 */
[----:B-----5:R-:W-:Y:S01]  /*4ae0*/  FSEL R67, R84, -INF , P4 ;  /* 0xff80000054437808 */ /* 0x020fe20002000000 */
[----:B------:R-:W-:Y:S01]  /*4af0*/  MUFU.EX2 R3, R3 ;  /* 0x0000000300037308 */ /* 0x000fe20000000800 */
[----:B------:R-:W-:Y:S02]  /*4b00*/  FMNMX.FTZ R56, R82, R49, !PT ;  /* 0x0000003152387209 */ /* 0x000fe40007810000 */
[----:B------:R-:W-:Y:S02]  /*4b10*/  ISETP.GT.AND P4, PT, R89, 0x60, PT ;  /* 0x000000605900780c */ /* 0x000fe40003f84270 */
[----:B------:R-:W-:Y:S01]  /*4b20*/  FSEL R65, R86, -INF , P3 ;  /* 0xff80000056417808 */ /* 0x000fe20001800000 */
[----:B------:R-:W-:Y:S01]  /*4b30*/  FFMA.FTZ R86, R61, UR4, -R34 ;  /* 0x000000043d567c23 */ /* 0x000fe20008010822 */
[----:B------:R-:W-:Y:S01]  /*4b40*/  FMNMX.FTZ R56, R67, R56, !PT ;  /* 0x0000003843387209 */ /* 0x000fe20007810000 */
[----:B------:R4:W-:Y:S01]  /*4b50*/  MUFU.EX2 R49, R83 ;  /* 0x0000005300317308 */ /* 0x0009e20000000800 */
[----:B------:R-:W-:-:S02]  /*4b60*/  ISETP.GT.AND P3, PT, R89, 0x61, PT ;  /* 0x000000615900780c */ /* 0x000fc40003f64270 */
[----:B---3--:R-:W-:Y:S02]  /*4b70*/  FSEL R71, R88, -INF , P4 ;  /* 0xff80000058477808 */ /* 0x008fe40002000000 */
[----:B------:R-:W-:Y:S02]  /*4b80*/  FMNMX.FTZ R84, R65, R56, !PT ;  /* 0x0000003841547209 */ /* 0x000fe40007810000 */
[----:B------:R-:W-:Y:S01]  /*4b90*/  ISETP.GT.AND P4, PT, R89, 0x68, PT ;  /* 0x000000685900780c */ /* 0x000fe20003f84270 */
[----:B------:R1:W-:Y:S01]  /*4ba0*/  MUFU.EX2 R56, R85 ;  /* 0x0000005500387308 */ /* 0x0003e20000000800 */
[----:B------:R-:W-:Y:S02]  /*4bb0*/  FSEL R63, R90, -INF , P3 ;  /* 0xff8000005a3f7808 */ /* 0x000fe40001800000 */
[----:B------:R-:W-:Y:S02]  /*4bc0*/  FMNMX.FTZ R84, R71, R84, !PT ;  /* 0x0000005447547209 */ /* 0x000fe40007810000 */
[----:B----4-:R-:W-:-:S02]  /*4bd0*/  FSEL R83, R42, -INF , P4 ;  /* 0xff8000002a537808 */ /* 0x010fc40002000000 */
[----:B------:R-:W-:Y:S01]  /*4be0*/  ISETP.GT.AND P3, PT, R89, 0x69, PT ;  /* 0x000000695900780c */ /* 0x000fe20003f64270 */
[----:B------:R-:W-:Y:S01]  /*4bf0*/  MUFU.EX2 R13, R13 ;  /* 0x0000000d000d7308 */ /* 0x000fe20000000800 */
[----:B------:R-:W-:Y:S02]  /*4c00*/  FMNMX.FTZ R42, R63, R84, !PT ;  /* 0x000000543f2a7209 */ /* 0x000fe40007810000 */
[----:B------:R-:W-:Y:S02]  /*4c10*/  ISETP.GT.AND P4, PT, R89, 0x70, PT ;  /* 0x000000705900780c */ /* 0x000fe40003f84270 */
[----:B------:R-:W-:Y:S02]  /*4c20*/  FSEL R84, R43, -INF , P3 ;  /* 0xff8000002b547808 */ /* 0x000fe40001800000 */
[----:B------:R-:W-:Y:S01]  /*4c30*/  FMNMX.FTZ R61, R83, R42, !PT ;  /* 0x0000002a533d7209 */ /* 0x000fe20007810000 */
[----:B------:R-:W-:Y:S01]  /*4c40*/  FFMA.FTZ R42, R62, UR4, -R34 ;  /* 0x000000043e2a7c23 */ /* 0x000fe20008010822 */
[----:B-1----:R-:W-:Y:S01]  /*4c50*/  FSEL R85, R46, -INF , P4 ;  /* 0xff8000002e557808 */ /* 0x002fe20002000000 */
[----:B------:R1:W-:Y:S01]  /*4c60*/  MUFU.EX2 R43, R86 ;  /* 0x00000056002b7308 */ /* 0x0003e20000000800 */
[----:B------:R-:W-:-:S02]  /*4c70*/  ISETP.GT.AND P3, PT, R89, 0x71, PT ;  /* 0x000000715900780c */ /* 0x000fc40003f64270 */
[----:B------:R-:W-:Y:S02]  /*4c80*/  FMNMX.FTZ R46, R84, R61, !PT ;  /* 0x0000003d542e7209 */ /* 0x000fe40007810000 */
[----:B------:R-:W-:Y:S02]  /*4c90*/  ISETP.GT.AND P4, PT, R89, 0x78, PT ;  /* 0x000000785900780c */ /* 0x000fe40003f84270 */
[----:B------:R-:W-:Y:S01]  /*4ca0*/  FSEL R62, R54, -INF , P3 ;  /* 0xff800000363e7808 */ /* 0x000fe20001800000 */
[--C-:B------:R-:W-:Y:S01]  /*4cb0*/  FFMA.FTZ R54, R41, UR4, -R34.reuse ;  /* 0x0000000429367c23 */ /* 0x100fe20008010822 */
[----:B------:R-:W-:Y:S01]  /*4cc0*/  FMNMX.FTZ R61, R85, R46, !PT ;  /* 0x0000002e553d7209 */ /* 0x000fe20007810000 */
[--C-:B------:R-:W-:Y:S01]  /*4cd0*/  FFMA.FTZ R46, R33, UR4, -R34.reuse ;  /* 0x00000004212e7c23 */ /* 0x100fe20008010822 */
[----:B------:R-:W-:Y:S01]  /*4ce0*/  ISETP.GT.AND P3, PT, R89, 0x79, PT ;  /* 0x000000795900780c */ /* 0x000fe20003f64270 */
[--C-:B------:R-:W-:Y:S01]  /*4cf0*/  FFMA.FTZ R41, R29, UR4, -R34.reuse ;  /* 0x000000041d297c23 */ /* 0x100fe20008010822 */
[----:B-1----:R-:W-:Y:S01]  /*4d00*/  FSEL R86, R47, -INF , P4 ;  /* 0xff8000002f567808 */ /* 0x002fe20002000000 */
[--C-:B------:R-:W-:Y:S01]  /*4d10*/  FFMA.FTZ R47, R40, UR4, -R34.reuse ;  /* 0x00000004282f7c23 */ /* 0x100fe20008010822 */
[----:B------:R-:W-:Y:S01]  /*4d20*/  FMNMX.FTZ R61, R62, R61, !PT ;  /* 0x0000003d3e3d7209 */ /* 0x000fe20007810000 */
[--C-:B------:R-:W-:Y:S01]  /*4d30*/  FFMA.FTZ R29, R50, UR4, -R34.reuse ;  /* 0x00000004321d7c23 */ /* 0x100fe20008010822 */
[----:B------:R-:W-:Y:S01]  /*4d40*/  ISETP.GT.AND P4, PT, R89, 0x80, PT ;  /* 0x000000805900780c */ /* 0x000fe20003f84270 */
[----:B------:R-:W-:Y:S01]  /*4d50*/  FFMA.FTZ R50, R25, UR4, -R34 ;  /* 0x0000000419327c23 */ /* 0x000fe20008010822 */
[----:B------:R-:W-:Y:S01]  /*4d60*/  FSEL R70, R70, -INF , P3 ;  /* 0xff80000046467808 */ /* 0x000fe20001800000 */
[----:B------:R-:W-:Y:S01]  /*4d70*/  MUFU.EX2 R15, R15 ;  /* 0x0000000f000f7308 */ /* 0x000fe20000000800 */
[----:B------:R-:W-:-:S02]  /*4d80*/  FMNMX.FTZ R61, R86, R61, !PT ;  /* 0x0000003d563d7209 */ /* 0x000fc40007810000 */
[----:B------:R-:W-:Y:S02]  /*4d90*/  ISETP.GT.AND P3, PT, R89, 0x81, PT ;  /* 0x000000815900780c */ /* 0x000fe40003f64270 */
[----:B------:R-:W-:Y:S02]  /*4da0*/  FSEL R87, R55, -INF , P4 ;  /* 0xff80000037577808 */ /* 0x000fe40002000000 */
[----:B------:R-:W-:Y:S01]  /*4db0*/  FMNMX.FTZ R40, R70, R61, !PT ;  /* 0x0000003d46287209 */ /* 0x000fe20007810000 */
[--C-:B------:R-:W-:Y:S01]  /*4dc0*/  FFMA.FTZ R61, R32, UR4, -R34.reuse ;  /* 0x00000004203d7c23 */ /* 0x100fe20008010822 */
[----:B------:R-:W-:Y:S01]  /*4dd0*/  ISETP.GT.AND P4, PT, R89, 0x88, PT ;  /* 0x000000885900780c */ /* 0x000fe20003f84270 */
[----:B------:R-:W-:Y:S01]  /*4de0*/  MUFU.EX2 R20, R20 ;  /* 0x0000001400147308 */ /* 0x000fe20000000800 */
[----:B------:R-:W-:Y:S02]  /*4df0*/  FSEL R88, R72, -INF , P3 ;  /* 0xff80000048587808 */ /* 0x000fe40001800000 */
[----:B------:R-:W-:Y:S01]  /*4e00*/  FMNMX.FTZ R55, R87, R40, !PT ;  /* 0x0000002857377209 */ /* 0x000fe20007810000 */
[----:B------:R-:W-:Y:S01]  /*4e10*/  FFMA.FTZ R40, R53, UR4, -R34 ;  /* 0x0000000435287c23 */ /* 0x000fe20008010822 */
[----:B------:R-:W-:-:S02]  /*4e20*/  ISETP.GT.AND P3, PT, R89, 0x89, PT ;  /* 0x000000895900780c */ /* 0x000fc40003f64270 */
[----:B0-----:R-:W-:Y:S01]  /*4e30*/  FSEL R76, R76, -INF , P4 ;  /* 0xff8000004c4c7808 */ /* 0x001fe20002000000 */
[----:B------:R-:W-:Y:S01]  /*4e40*/  MUFU.EX2 R21, R21 ;  /* 0x0000001500157308 */ /* 0x000fe20000000800 */
[----:B------:R-:W-:Y:S02]  /*4e50*/  FMNMX.FTZ R55, R88, R55, !PT ;  /* 0x0000003758377209 */ /* 0x000fe40007810000 */
[----:B--2---:R-:W-:Y:S02]  /*4e60*/  FSEL R78, R78, -INF , P3 ;  /* 0xff8000004e4e7808 */ /* 0x004fe40001800000 */
[----:B------:R-:W-:-:S03]  /*4e70*/  FMNMX.FTZ R55, R76, R55, !PT ;  /* 0x000000374c377209 */ /* 0x000fc60007810000 */
[----:B------:R-:W-:Y:S01]  /*4e80*/  MUFU.EX2 R48, R48 ;  /* 0x0000003000307308 */ /* 0x000fe20000000800 */
[----:B------:R-:W-:Y:S01]  /*4e90*/  FMNMX.FTZ R32, R78, R55, !PT ;  /* 0x000000374e207209 */ /* 0x000fe20007810000 */
[--C-:B------:R-:W-:Y:S01]  /*4ea0*/  FFMA.FTZ R55, R37, UR4, -R34.reuse ;  /* 0x0000000425377c23 */ /* 0x100fe20008010822 */
[----:B------:R-:W-:-:S03]  /*4eb0*/  FFMA.FTZ R37, R51, UR4, -R34 ;  /* 0x0000000433257c23 */ /* 0x000fc60008010822 */
[----:B------:R-:W0:Y:S02]  /*4ec0*/  SHFL.BFLY PT, R33, R32, 0x2, 0x1f ;  /* 0x0c401f0020217f89 */ /* 0x000e2400000e0000 */
[----:B------:R-:W-:Y:S08]  /*4ed0*/  MUFU.EX2 R42, R42 ;  /* 0x0000002a002a7308 */ /* 0x000ff00000000800 */
[----:B------:R-:W-:Y:S08]  /*4ee0*/  MUFU.EX2 R47, R47 ;  /* 0x0000002f002f7308 */ /* 0x000ff00000000800 */
[----:B------:R-:W-:Y:S01]  /*4ef0*/  MUFU.EX2 R36, R36 ;  /* 0x0000002400247308 */ /* 0x000fe20000000800 */
[----:B0-----:R-:W-:Y:S01]  /*4f00*/  FMNMX.FTZ R51, R32, R33, !PT ;  /* 0x0000002120337209 */ /* 0x001fe20007810000 */
[--C-:B------:R-:W-:Y:S01]  /*4f10*/  FFMA.FTZ R33, R60, UR4, -R34.reuse ;  /* 0x000000043c217c23 */ /* 0x100fe20008010822 */
[--C-:B------:R-:W-:Y:S01]  /*4f20*/  FFMA.FTZ R60, R24, UR4, -R34.reuse ;  /* 0x00000004183c7c23 */ /* 0x100fe20008010822 */
[----:B------:R-:W-:-:S04]  /*4f30*/  FFMA.FTZ R32, R52, UR4, -R34 ;  /* 0x0000000434207c23 */ /* 0x000fc80008010822 */
[----:B------:R-:W-:Y:S01]  /*4f40*/  MUFU.EX2 R61, R61 ;  /* 0x0000003d003d7308 */ /* 0x000fe20000000800 */
[----:B------:R-:W0:Y:S07]  /*4f50*/  SHFL.BFLY PT, R72, R51, 0x1, 0x1f ;  /* 0x0c201f0033487f89 */ /* 0x000e2e00000e0000 */
[----:B------:R-:W-:Y:S08]  /*4f60*/  MUFU.EX2 R46, R46 ;  /* 0x0000002e002e7308 */ /* 0x000ff00000000800 */
[----:B------:R-:W-:Y:S08]  /*4f70*/  MUFU.EX2 R55, R55 ;  /* 0x0000003700377308 */ /* 0x000ff00000000800 */
[----:B------:R-:W-:Y:S01]  /*4f80*/  MUFU.EX2 R40, R40 ;  /* 0x0000002800287308 */ /* 0x000fe20000000800 */
[----:B0-----:R-:W-:Y:S01]  /*4f90*/  FMNMX.FTZ R72, R51, R72, !PT ;  /* 0x0000004833487209 */ /* 0x001fe20007810000 */
[----:B------:R-:W-:-:S03]  /*4fa0*/  FFMA.FTZ R51, R44, UR4, -R34 ;  /* 0x000000042c337c23 */ /* 0x000fc60008010822 */
        /* <DEDUP_REMOVED lines=17> */
[----:B------:R1:W2:Y:S01]  /*50c0*/  MUFU.EX2 R91, R35 ;  /* 0x00000023005b7308 */ /* 0x0002a20000000800 */
[----:B0-----:R-:W-:Y:S01]  /*50d0*/  @!P1 PRMT R4, RZ, 0x654, R0 ;  /* 0x00000654ff049816 */ /* 0x001fe20000000000 */
[--C-:B------:R-:W-:Y:S01]  /*50e0*/  FFMA.FTZ R68, R77, UR4, -R24.reuse ;  /* 0x000000044d447c23 */ /* 0x100fe20008010818 */
[--C-:B------:R-:W-:Y:S01]  /*50f0*/  FFMA.FTZ R75, R75, UR4, -R24.reuse ;  /* 0x000000044b4b7c23 */ /* 0x100fe20008010818 */
[--C-:B------:R-:W-:Y:S01]  /*5100*/  FFMA.FTZ R77, R81, UR4, -R24.reuse ;  /* 0x00000004514d7c23 */ /* 0x100fe20008010818 */
[----:B------:R0:W-:Y:S01]  /*5110*/  @!P1 SYNCS.ARRIVE.TRANS64.RED.A1T0 RZ, [R4+URZ], RZ ;  /* 0x000000ff04ff99a7 */ /* 0x0001e2000810043f */
[--C-:B------:R-:W-:Y:S01]  /*5120*/  FFMA.FTZ R69, R69, UR4, -R24.reuse ;  /* 0x0000000445457c23 */ /* 0x100fe20008010818 */
[--C-:B------:R-:W-:Y:S01]  /*5130*/  FFMA.FTZ R63, R63, UR4, -R24.reuse ;  /* 0x000000043f3f7c23 */ /* 0x100fe20008010818 */
[----:B------:R2:W3:Y:S01]  /*5140*/  MUFU.EX2 R92, R5 ;  /* 0x00000005005c7308 */ /* 0x0004e20000000800 */
[--C-:B-1----:R-:W-:Y:S01]  /*5150*/  FFMA.FTZ R35, R66, UR4, -R24.reuse ;  /* 0x0000000442237c23 */ /* 0x102fe20008010818 */
[--C-:B------:R-:W-:Y:S01]  /*5160*/  FFMA.FTZ R66, R80, UR4, -R24.reuse ;  /* 0x0000000450427c23 */ /* 0x100fe20008010818 */
[--C-:B------:R-:W-:Y:S01]  /*5170*/  FFMA.FTZ R80, R64, UR4, -R24.reuse ;  /* 0x0000000440507c23 */ /* 0x100fe20008010818 */
[--C-:B------:R-:W-:Y:S01]  /*5180*/  FFMA.FTZ R64, R73, UR4, -R24.reuse ;  /* 0x0000000449407c23 */ /* 0x100fe20008010818 */
[----:B0-----:R-:W-:Y:S01]  /*5190*/  F2FP.BF16.F32.PACK_AB R4, R30, R31 ;  /* 0x0000001f1e04723e */ /* 0x001fe200000010ff */
[--C-:B------:R-:W-:Y:S01]  /*51a0*/  FFMA.FTZ R73, R57, UR4, -R24.reuse ;  /* 0x0000000439497c23 */ /* 0x100fe20008010818 */
[--C-:B------:R-:W-:Y:S01]  /*51b0*/  FFMA.FTZ R57, R58, UR4, -R24.reuse ;  /* 0x000000043a397c23 */ /* 0x100fe20008010818 */
[----:B------:R0:W1:Y:S01]  /*51c0*/  MUFU.EX2 R93, R6 ;  /* 0x00000006005d7308 */ /* 0x0000620000000800 */
[----:B--2---:R-:W-:Y:S01]  /*51d0*/  FADD.FTZ R5, R90, R91 ;  /* 0x0000005b5a057221 */ /* 0x004fe20000010000 */
[--C-:B------:R-:W-:Y:S01]  /*51e0*/  FFMA.FTZ R58, R59, UR4, -R24.reuse ;  /* 0x000000043b3a7c23 */ /* 0x100fe20008010818 */
[--C-:B------:R-:W-:Y:S01]  /*51f0*/  FFMA.FTZ R59, R65, UR4, -R24.reuse ;  /* 0x00000004413b7c23 */ /* 0x100fe20008010818 */
[--C-:B------:R-:W-:Y:S01]  /*5200*/  FFMA.FTZ R83, R83, UR4, -R24.reuse ;  /* 0x0000000453537c23 */ /* 0x100fe20008010818 */
[--C-:B------:R-:W-:Y:S01]  /*5210*/  FFMA.FTZ R84, R84, UR4, -R24.reuse ;  /* 0x0000000454547c23 */ /* 0x100fe20008010818 */
[--C-:B------:R-:W-:Y:S01]  /*5220*/  FFMA.FTZ R85, R85, UR4, -R24.reuse ;  /* 0x0000000455557c23 */ /* 0x100fe20008010818 */
[----:B------:R-:W-:Y:S01]  /*5230*/  FFMA.FTZ R86, R86, UR4, -R24 ;  /* 0x0000000456567c23 */ /* 0x000fe20008010818 */
[----:B------:R-:W2:Y:S01]  /*5240*/  MUFU.EX2 R25, R25 ;  /* 0x0000001900197308 */ /* 0x000ea20000000800 */
[----:B0-----:R-:W-:Y:S01]  /*5250*/  FADD.FTZ R6, R31, R30 ;  /* 0x0000001e1f067221 */ /* 0x001fe20000010000 */
[----:B---3--:R-:W-:Y:S01]  /*5260*/  FADD.FTZ R8, R92, R5 ;  /* 0x000000055c087221 */ /* 0x008fe20000010000 */
[--C-:B------:R-:W-:Y:S01]  /*5270*/  FFMA.FTZ R30, R67, UR4, -R24.reuse ;  /* 0x00000004431e7c23 */ /* 0x100fe20008010818 */
[----:B------:R-:W-:Y:S01]  /*5280*/  FFMA.FTZ R70, R70, UR4, -R24 ;  /* 0x0000000446467c23 */ /* 0x000fe20008010818 */
[----:B------:R-:W-:Y:S01]  /*5290*/  FADD.FTZ R7, R27, R6 ;  /* 0x000000061b077221 */ /* 0x000fe20000010000 */
[----:B------:R-:W-:Y:S01]  /*52a0*/  F2FP.BF16.F32.PACK_AB R6, R38, R27 ;  /* 0x0000001b2606723e */ /* 0x000fe200000010ff */
[----:B------:R-:W-:Y:S01]  /*52b0*/  FFMA.FTZ R27, R62, UR4, -R24 ;  /* 0x000000043e1b7c23 */ /* 0x000fe20008010818 */
[----:B------:R-:W0:Y:S01]  /*52c0*/  MUFU.EX2 R44, R44 ;  /* 0x0000002c002c7308 */ /* 0x000e220000000800 */
[----:B------:R-:W-:Y:S01]  /*52d0*/  FADD.FTZ R9, R38, R7 ;  /* 0x0000000726097221 */ /* 0x000fe20000010000 */
[----:B-1----:R-:W-:Y:S01]  /*52e0*/  FADD.FTZ R8, R93, R8 ;  /* 0x000000085d087221 */ /* 0x002fe20000010000 */
[--C-:B------:R-:W-:Y:S01]  /*52f0*/  FFMA.FTZ R38, R71, UR4, -R24.reuse ;  /* 0x0000000447267c23 */ /* 0x100fe20008010818 */
[--C-:B------:R-:W-:Y:S01]  /*5300*/  FFMA.FTZ R87, R87, UR4, -R24.reuse ;  /* 0x0000000457577c23 */ /* 0x100fe20008010818 */
[--C-:B------:R-:W-:Y:S01]  /*5310*/  FFMA.FTZ R88, R88, UR4, -R24.reuse ;  /* 0x0000000458587c23 */ /* 0x100fe20008010818 */
[--C-:B------:R-:W-:Y:S01]  /*5320*/  FFMA.FTZ R76, R76, UR4, -R24.reuse ;  /* 0x000000044c4c7c23 */ /* 0x100fe20008010818 */
[----:B------:R-:W-:Y:S01]  /*5330*/  FFMA.FTZ R78, R78, UR4, -R24 ;  /* 0x000000044e4e7c23 */ /* 0x000fe20008010818 */
[----:B------:R-:W1:Y:S01]  /*5340*/  MUFU.EX2 R34, R34 ;  /* 0x0000002200227308 */ /* 0x000e620000000800 */
[----:B------:R-:W-:-:S02]  /*5350*/  F2FP.BF16.F32.PACK_AB R5, R91, R90 ;  /* 0x0000005a5b05723e */ /* 0x000fc400000010ff */
[----:B------:R-:W-:-:S05]  /*5360*/  F2FP.BF16.F32.PACK_AB R7, R93, R92 ;  /* 0x0000005c5d07723e */ /* 0x000fca00000010ff */
[----:B------:R-:W3:Y:S01]  /*5370*/  MUFU.EX2 R35, R35 ;  /* 0x0000002300237308 */ /* 0x000ee20000000800 */
[----:B------:R4:W-:Y:S07]  /*5380*/  STSM.16.M88.4 [R2+0x24300], R4 ;  /* 0x0243000402007844 */ /* 0x0009ee0000000200 */
[----:B------:R5:W-:Y:S08]  /*5390*/  MUFU.EX2 R31, R82 ;  /* 0x00000052001f7308 */ /* 0x000bf00000000800 */
[----:B------:R-:W3:Y:S01]  /*53a0*/  MUFU.EX2 R52, R52 ;  /* 0x0000003400347308 */ /* 0x000ee20000000800 */
[----:B-----5:R-:W-:Y:S01]  /*53b0*/  FADD.FTZ R82, R26, R9 ;  /* 0x000000091a527221 */ /* 0x020fe20000010000 */
[----:B--2---:R-:W-:Y:S01]  /*53c0*/  FADD.FTZ R9, R25, R8 ;  /* 0x0000000819097221 */ /* 0x004fe20000010000 */
[----:B----4-:R-:W-:-:S02]  /*53d0*/  F2FP.BF16.F32.PACK_AB R4, R13, R12 ;  /* 0x0000000c0d04723e */ /* 0x010fc400000010ff */
[----:B------:R-:W-:Y:S01]  /*53e0*/  FADD.FTZ R82, R3, R82 ;  /* 0x0000005203527221 */ /* 0x000fe20000010000 */
[----:B0-----:R-:W-:Y:S02]  /*53f0*/  FADD.FTZ R9, R44, R9 ;  /* 0x000000092c097221 */ /* 0x001fe40000010000 */
[----:B------:R-:W0:Y:S01]  /*5400*/  MUFU.EX2 R89, R89 ;  /* 0x0000005900597308 */ /* 0x000e220000000800 */
[----:B------:R-:W-:Y:S01]  /*5410*/  FADD.FTZ R11, R39, R82 ;  /* 0x00000052270b7221 */ /* 0x000fe20000010000 */
[----:B-1----:R-:W-:-:S03]  /*5420*/  FADD.FTZ R8, R34, R9 ;  /* 0x0000000922087221 */ /* 0x002fc60000010000 */
[C---:B------:R-:W-:Y:S01]  /*5430*/  FADD.FTZ R11, R10.reuse, R11 ;  /* 0x0000000b0a0b7221 */ /* 0x040fe20000010000 */
[----:B---3--:R-:W-:Y:S01]  /*5440*/  FADD.FTZ R9, R35, R8 ;  /* 0x0000000823097221 */ /* 0x008fe20000010000 */
[----:B------:R-:W-:Y:S01]  /*5450*/  F2FP.BF16.F32.PACK_AB R10, R10, R39 ;  /* 0x000000270a0a723e */ /* 0x000fe200000010ff */
[----:B------:R-:W1:Y:S01]  /*5460*/  MUFU.EX2 R53, R53 ;  /* 0x0000003500357308 */ /* 0x000e620000000800 */
[----:B------:R-:W-:Y:S01]  /*5470*/  FADD.FTZ R8, R12, R11 ;  /* 0x0000000b0c087221 */ /* 0x000fe20000010000 */
[----:B------:R-:W-:-:S03]  /*5480*/  FADD.FTZ R62, R52, R9 ;  /* 0x00000009343e7221 */ /* 0x000fc60000010000 */
[----:B------:R-:W-:-:S03]  /*5490*/  FADD.FTZ R9, R13, R8 ;  /* 0x000000080d097221 */ /* 0x000fc60000010000 */
        /* <DEDUP_REMOVED lines=8> */
[----:B------:R-:W-:-:S04]  /*5520*/  FADD.FTZ R24, R20, R11 ;  /* 0x0000000b14187221 */ /* 0x000fc80000010000 */
[----:B------:R-:W-:Y:S02]  /*5530*/  FADD.FTZ R11, R21, R24 ;  /* 0x00000018150b7221 */ /* 0x000fe40000010000 */
[----:B------:R-:W1:Y:S01]  /*5540*/  MUFU.EX2 R75, R75 ;  /* 0x0000004b004b7308 */ /* 0x000e620000000800 */
[----:B--2---:R-:W-:Y:S01]  /*5550*/  FADD.FTZ R9, R68, R9 ;  /* 0x0000000944097221 */ /* 0x004fe20000010000 */
[----:B------:R-:W-:Y:S01]  /*5560*/  FADD.FTZ R6, R48, R11 ;  /* 0x0000000b30067221 */ /* 0x000fe20000010000 */
[----:B------:R-:W-:-:S03]  /*5570*/  F2FP.BF16.F32.PACK_AB R11, R35, R34 ;  /* 0x00000022230b723e */ /* 0x000fc600000010ff */
[----:B------:R-:W-:Y:S01]  /*5580*/  FADD.FTZ R13, R49, R6 ;  /* 0x00000006310d7221 */ /* 0x000fe20000010000 */
[----:B------:R-:W-:Y:S01]  /*5590*/  F2FP.BF16.F32.PACK_AB R6, R15, R14 ;  /* 0x0000000e0f06723e */ /* 0x000fe200000010ff */
[----:B------:R-:W2:Y:S01]  /*55a0*/  MUFU.EX2 R77, R77 ;  /* 0x0000004d004d7308 */ /* 0x000ea20000000800 */
[----:B0-----:R-:W-:Y:S01]  /*55b0*/  FADD.FTZ R26, R66, R9 ;  /* 0x00000009421a7221 */ /* 0x001fe20000010000 */
[----:B------:R-:W-:Y:S01]  /*55c0*/  FADD.FTZ R12, R56, R13 ;  /* 0x0000000d380c7221 */ /* 0x000fe20000010000 */
[----:B------:R-:W-:-:S03]  /*55d0*/  F2FP.BF16.F32.PACK_AB R9, R44, R25 ;  /* 0x000000192c09723e */ /* 0x000fc600000010ff */
[----:B------:R-:W-:Y:S01]  /*55e0*/  FADD.FTZ R13, R43, R12 ;  /* 0x0000000c2b0d7221 */ /* 0x000fe20000010000 */
[----:B------:R-:W-:Y:S01]  /*55f0*/  F2FP.BF16.F32.PACK_AB R12, R21, R20 ;  /* 0x00000014150c723e */ /* 0x000fe200000010ff */
[----:B------:R-:W0:Y:S01]  /*5600*/  MUFU.EX2 R80, R80 ;  /* 0x0000005000507308 */ /* 0x000e220000000800 */
[C---:B-1----:R-:W-:Y:S01]  /*5610*/  FADD.FTZ R26, R75.reuse, R26 ;  /* 0x0000001a4b1a7221 */ /* 0x042fe20000010000 */
[----:B------:R-:W-:Y:S01]  /*5620*/  FADD.FTZ R24, R42, R13 ;  /* 0x0000000d2a187221 */ /* 0x000fe20000010000 */
[----:B------:R-:W-:Y:S01]  /*5630*/  STSM.16.M88.4 [R2+0x25b00], R8 ;  /* 0x025b000802007844 */ /* 0x000fe20000000200 */
[----:B------:R-:W-:Y:S02]  /*5640*/  F2FP.BF16.F32.PACK_AB R13, R75, R66 ;  /* 0x000000424b0d723e */ /* 0x000fe400000010ff */
[----:B------:R-:W-:Y:S01]  /*5650*/  CS2R R66, SRZ ;  /* 0x0000000000427805 */ /* 0x000fe2000001ff00 */
[----:B------:R-:W-:Y:S01]  /*5660*/  FADD.FTZ R25, R47, R24 ;  /* 0x000000182f197221 */ /* 0x000fe20000010000 */
[----:B------:R-:W1:Y:S01]  /*5670*/  MUFU.EX2 R64, R64 ;  /* 0x0000004000407308 */ /* 0x000e620000000800 */
[----:B--2---:R-:W-:-:S02]  /*5680*/  FADD.FTZ R7, R77, R26 ;  /* 0x0000001a4d077221 */ /* 0x004fc40000010000 */
[----:B------:R-:W-:-:S04]  /*5690*/  FADD.FTZ R24, R36, R25 ;  /* 0x0000001924187221 */ /* 0x000fc80000010000 */
[----:B------:R-:W-:Y:S01]  /*56a0*/  FADD.FTZ R25, R61, R24 ;  /* 0x000000183d197221 */ /* 0x000fe20000010000 */
[----:B------:R-:W-:Y:S01]  /*56b0*/  F2FP.BF16.F32.PACK_AB R24, R43, R56 ;  /* 0x000000382b18723e */ /* 0x000fe200000010ff */
[----:B------:R-:W2:Y:S01]  /*56c0*/  MUFU.EX2 R73, R73 ;  /* 0x0000004900497308 */ /* 0x000ea20000000800 */
[C---:B0-----:R-:W-:Y:S01]  /*56d0*/  FADD.FTZ R7, R80.reuse, R7 ;  /* 0x0000000750077221 */ /* 0x041fe20000010000 */
[----:B------:R-:W-:-:S06]  /*56e0*/  F2FP.BF16.F32.PACK_AB R15, R80, R77 ;  /* 0x0000004d500f723e */ /* 0x000fcc00000010ff */
[----:B------:R-:W0:Y:S01]  /*56f0*/  MUFU.EX2 R57, R57 ;  /* 0x0000003900397308 */ /* 0x000e220000000800 */
[----:B-1----:R-:W-:Y:S01]  /*5700*/  FADD.FTZ R14, R64, R7 ;  /* 0x00000007400e7221 */ /* 0x002fe20000010000 */
[----:B------:R-:W-:Y:S02]  /*5710*/  F2FP.BF16.F32.PACK_AB R7, R68, R53 ;  /* 0x000000354407723e */ /* 0x000fe400000010ff */
[----:B------:R-:W-:-:S03]  /*5720*/  CS2R R52, SRZ ;  /* 0x0000000000347805 */ /* 0x000fc6000001ff00 */
[----:B------:R1:W-:Y:S01]  /*5730*/  STSM.16.M88.4 [R2+0x27300], R4 ;  /* 0x0273000402007844 */ /* 0x0003e20000000200 */
[----:B------:R-:W3:Y:S01]  /*5740*/  MUFU.EX2 R58, R58 ;  /* 0x0000003a003a7308 */ /* 0x000ee20000000800 */
[----:B--2---:R-:W-:-:S07]  /*5750*/  FADD.FTZ R14, R73, R14 ;  /* 0x0000000e490e7221 */ /* 0x004fce0000010000 */
[----:B------:R2:W4:Y:S01]  /*5760*/  MUFU.EX2 R0, R69 ;  /* 0x0000004500007308 */ /* 0x0005220000000800 */
[----:B0-----:R-:W-:Y:S01]  /*5770*/  FADD.FTZ R21, R57, R14 ;  /* 0x0000000e39157221 */ /* 0x001fe20000010000 */
[----:B------:R-:W-:Y:S02]  /*5780*/  F2FP.BF16.F32.PACK_AB R14, R49, R48 ;  /* 0x00000030310e723e */ /* 0x000fe400000010ff */
[----:B------:R-:W-:-:S03]  /*5790*/  CS2R R48, SRZ ;  /* 0x0000000000307805 */ /* 0x000fc6000001ff00 */
[----:B------:R-:W-:Y:S01]  /*57a0*/  STSM.16.M88.4 [R2+0x28b00], R12 ;  /* 0x028b000c02007844 */ /* 0x000fe20000000200 */
[----:B------:R-:W0:Y:S01]  /*57b0*/  MUFU.EX2 R30, R30 ;  /* 0x0000001e001e7308 */ /* 0x000e220000000800 */
[----:B---3--:R-:W-:Y:S01]  /*57c0*/  FADD.FTZ R21, R58, R21 ;  /* 0x000000153a157221 */ /* 0x008fe20000010000 */
[----:B-1----:R-:W-:Y:S02]  /*57d0*/  F2FP.BF16.F32.PACK_AB R4, R61, R36 ;  /* 0x000000243d04723e */ /* 0x002fe400000010ff */
[----:B--2---:R-:W-:-:S04]  /*57e0*/  CS2R R68, SRZ ;  /* 0x0000000000447805 */ /* 0x004fc8000001ff00 */
[----:B------:R-:W1:Y:S01]  /*57f0*/  MUFU.EX2 R59, R59 ;  /* 0x0000003b003b7308 */ /* 0x000e620000000800 */
[----:B----4-:R-:W-:-:S07]  /*5800*/  FADD.FTZ R26, R0, R21 ;  /* 0x00000015001a7221 */ /* 0x010fce0000010000 */
[----:B------:R-:W2:Y:S08]  /*5810*/  MUFU.EX2 R38, R38 ;  /* 0x0000002600267308 */ /* 0x000eb00000000800 */
[----:B------:R3:W-:Y:S08]  /*5820*/  MUFU.EX2 R20, R27 ;  /* 0x0000001b00147308 */ /* 0x0007f00000000800 */
[----:B------:R-:W4:Y:S01]  /*5830*/  MUFU.EX2 R37, R37 ;  /* 0x0000002500257308 */ /* 0x000f220000000800 */
[----:B---3--:R-:W-:Y:S01]  /*5840*/  FADD.FTZ R27, R31, R26 ;  /* 0x0000001a1f1b7221 */ /* 0x008fe20000010000 */
[----:B------:R-:W-:Y:S01]  /*5850*/  FADD.FTZ R26, R46, R25 ;  /* 0x000000192e1a7221 */ /* 0x000fe20000010000 */
[----:B------:R-:W-:-:S02]  /*5860*/  F2FP.BF16.F32.PACK_AB R25, R73, R64 ;  /* 0x000000404919723e */ /* 0x000fc400000010ff */
[----:B------:R-:W-:Y:S01]  /*5870*/  CS2R R64, SRZ ;  /* 0x0000000000407805 */ /* 0x000fe2000001ff00 */
[----:B0-----:R-:W-:Y:S01]  /*5880*/  FADD.FTZ R34, R30, R27 ;  /* 0x0000001b1e227221 */ /* 0x001fe20000010000 */
[----:B------:R-:W-:Y:S01]  /*5890*/  FADD.FTZ R9, R55, R26 ;  /* 0x0000001a37097221 */ /* 0x000fe20000010000 */
[----:B------:R-:W-:Y:S01]  /*58a0*/  F2FP.BF16.F32.PACK_AB R26, R47, R42 ;  /* 0x0000002a2f1a723e */ /* 0x000fe200000010ff */
[----:B------:R-:W0:Y:S01]  /*58b0*/  MUFU.EX2 R63, R63 ;  /* 0x0000003f003f7308 */ /* 0x000e220000000800 */
[----:B-1----:R-:W-:Y:S01]  /*58c0*/  FADD.FTZ R5, R59, R34 ;  /* 0x000000223b057221 */ /* 0x002fe20000010000 */
[----:B------:R-:W-:Y:S01]  /*58d0*/  FADD.FTZ R6, R40, R9 ;  /* 0x0000000928067221 */ /* 0x000fe20000010000 */
[----:B------:R-:W-:Y:S02]  /*58e0*/  F2FP.BF16.F32.PACK_AB R27, R58, R57 ;  /* 0x000000393a1b723e */ /* 0x000fe400000010ff */
[----:B------:R-:W-:Y:S01]  /*58f0*/  CS2R R56, SRZ ;  /* 0x0000000000387805 */ /* 0x000fe2000001ff00 */
[----:B--2---:R-:W-:Y:S01]  /*5900*/  FADD.FTZ R8, R38, R5 ;  /* 0x0000000526087221 */ /* 0x004fe20000010000 */
[----:B------:R-:W-:Y:S01]  /*5910*/  FADD.FTZ R6, R45, R6 ;  /* 0x000000062d067221 */ /* 0x000fe20000010000 */
[----:B------:R-:W-:Y:S01]  /*5920*/  F2FP.BF16.F32.PACK_AB R5, R31, R0 ;  /* 0x000000001f05723e */ /* 0x000fe200000010ff */
[----:B------:R-:W1:Y:S01]  /*5930*/  MUFU.EX2 R54, R54 ;  /* 0x0000003600367308 */ /* 0x000e620000000800 */
[----:B------:R2:W-:Y:S01]  /*5940*/  STSM.16.M88.4 [R2+0x2a300], R24 ;  /* 0x02a3001802007844 */ /* 0x0005e20000000200 */
[----:B----4-:R-:W-:Y:S01]  /*5950*/  FADD.FTZ R9, R37, R6 ;  /* 0x0000000625097221 */ /* 0x010fe20000010000 */
[----:B------:R-:W-:-:S02]  /*5960*/  F2FP.BF16.F32.PACK_AB R6, R55, R46 ;  /* 0x0000002e3706723e */ /* 0x000fc400000010ff */
[----:B------:R-:W-:Y:S02]  /*5970*/  CS2R R46, SRZ ;  /* 0x00000000002e7805 */ /* 0x000fe4000001ff00 */
[----:B------:R-:W-:Y:S02]  /*5980*/  CS2R R42, SRZ ;  /* 0x00000000002a7805 */ /* 0x000fe4000001ff00 */
[----:B------:R-:W-:Y:S01]  /*5990*/  CS2R R34, SRZ ;  /* 0x0000000000227805 */ /* 0x000fe2000001ff00 */
[----:B------:R-:W3:Y:S01]  /*59a0*/  MUFU.EX2 R62, R83 ;  /* 0x00000053003e7308 */ /* 0x000ee20000000800 */
[----:B0-----:R-:W-:-:S07]  /*59b0*/  FADD.FTZ R7, R63, R8 ;  /* 0x000000083f077221 */ /* 0x001fce0000010000 */
[----:B------:R-:W0:Y:S01]  /*59c0*/  MUFU.EX2 R33, R33 ;  /* 0x0000002100217308 */ /* 0x000e220000000800 */
[C---:B-1----:R-:W-:Y:S01]  /*59d0*/  FADD.FTZ R8, R54.reuse, R9 ;  /* 0x0000000936087221 */ /* 0x042fe20000010000 */
[----:B------:R-:W-:Y:S02]  /*59e0*/  F2FP.BF16.F32.PACK_AB R10, R54, R37 ;  /* 0x00000025360a723e */ /* 0x000fe400000010ff */
[----:B------:R-:W-:Y:S02]  /*59f0*/  CS2R R54, SRZ ;  /* 0x0000000000367805 */ /* 0x000fe4000001ff00 */
[----:B------:R-:W-:Y:S02]  /*5a00*/  CS2R R36, SRZ ;  /* 0x0000000000247805 */ /* 0x000fe4000001ff00 */
[----:B--2---:R-:W-:Y:S02]  /*5a10*/  CS2R R26, SRZ ;  /* 0x00000000001a7805 */ /* 0x004fe4000001ff00 */
[----:B------:R-:W-:Y:S01]  /*5a20*/  CS2R R24, SRZ ;  /* 0x0000000000187805 */ /* 0x000fe2000001ff00 */
[----:B------:R-:W1:Y:S01]  /*5a30*/  MUFU.EX2 R3, R84 ;  /* 0x0000005400037308 */ /* 0x000e620000000800 */
[----:B---3--:R-:W-:Y:S01]  /*5a40*/  FADD.FTZ R0, R62, R7 ;  /* 0x000000073e007221 */ /* 0x008fe20000010000 */
[----:B------:R-:W-:-:S02]  /*5a50*/  F2FP.BF16.F32.PACK_AB R7, R59, R30 ;  /* 0x0000001e3b07723e */ /* 0x000fc400000010ff */
[----:B------:R-:W-:-:S03]  /*5a60*/  CS2R R58, SRZ ;  /* 0x00000000003a7805 */ /* 0x000fc6000001ff00 */
[----:B------:R2:W-:Y:S01]  /*5a70*/  STSM.16.M88.4 [R2+0x2bb00], R4 ;  /* 0x02bb000402007844 */ /* 0x0005e20000000200 */
[----:B------:R-:W3:Y:S01]  /*5a80*/  MUFU.EX2 R60, R60 ;  /* 0x0000003c003c7308 */ /* 0x000ee20000000800 */
[----:B0-----:R-:W-:Y:S01]  /*5a90*/  FADD.FTZ R9, R33, R8 ;  /* 0x0000000821097221 */ /* 0x001fe20000010000 */
[----:B------:R-:W-:Y:S02]  /*5aa0*/  F2FP.BF16.F32.PACK_AB R8, R45, R40 ;  /* 0x000000282d08723e */ /* 0x000fe400000010ff */
[----:B------:R-:W-:-:S04]  /*5ab0*/  CS2R R44, SRZ ;  /* 0x00000000002c7805 */ /* 0x000fc8000001ff00 */
[----:B------:R-:W0:Y:S01]  /*5ac0*/  MUFU.EX2 R85, R85 ;  /* 0x0000005500557308 */ /* 0x000e220000000800 */
[----:B-1----:R-:W-:Y:S01]  /*5ad0*/  FADD.FTZ R0, R3, R0 ;  /* 0x0000000003007221 */ /* 0x002fe20000010000 */
[----:B--2---:R-:W-:-:S06]  /*5ae0*/  IMAD.U32 R6, RZ, RZ, UR7 ;  /* 0x00000007ff067e24 */ /* 0x004fcc000f8e00ff */
[----:B------:R-:W1:Y:S01]  /*5af0*/  MUFU.EX2 R32, R32 ;  /* 0x0000002000207308 */ /* 0x000e620000000800 */
[C---:B---3--:R-:W-:Y:S01]  /*5b00*/  FADD.FTZ R15, R60.reuse, R9 ;  /* 0x000000093c0f7221 */ /* 0x048fe20000010000 */
[----:B------:R-:W-:Y:S02]  /*5b10*/  F2FP.BF16.F32.PACK_AB R9, R63, R38 ;  /* 0x000000263f09723e */ /* 0x000fe400000010ff */
[----:B------:R-:W-:Y:S02]  /*5b20*/  CS2R R38, SRZ ;  /* 0x0000000000267805 */ /* 0x000fe4000001ff00 */
        /* <DEDUP_REMOVED lines=10> */
[----:B0-----:R-:W-:Y:S01]  /*5bd0*/  FADD.FTZ R12, R86, R11 ;  /* 0x0000000b560c7221 */ /* 0x001fe20000010000 */
[----:B------:R-:W-:Y:S02]  /*5be0*/  F2FP.BF16.F32.PACK_AB R11, R3, R62 ;  /* 0x0000003e030b723e */ /* 0x000fe400000010ff */
[----:B------:R-:W-:Y:S02]  /*5bf0*/  F2FP.BF16.F32.PACK_AB R62, R41, R32 ;  /* 0x00000020293e723e */ /* 0x000fe400000010ff */
[----:B------:R-:W-:Y:S02]  /*5c00*/  CS2R R40, SRZ ;  /* 0x0000000000287805 */ /* 0x000fe4000001ff00 */
[----:B------:R-:W-:Y:S01]  /*5c10*/  CS2R R32, SRZ ;  /* 0x0000000000207805 */ /* 0x000fe2000001ff00 */
[----:B------:R-:W-:Y:S01]  /*5c20*/  STSM.16.M88.4 [R2+0x2d300], R8 ;  /* 0x02d3000802007844 */ /* 0x000fe20000000200 */
[----:B------:R0:W3:Y:S01]  /*5c30*/  MUFU.EX2 R21, R70 ;  /* 0x0000004600157308 */ /* 0x0000e20000000800 */
[----:B-1----:R-:W-:-:S07]  /*5c40*/  FADD.FTZ R3, R29, R0 ;  /* 0x000000001d037221 */ /* 0x002fce0000010000 */
[----:B------:R-:W-:Y:S01]  /*5c50*/  MUFU.EX2 R50, R50 ;  /* 0x0000003200327308 */ /* 0x000fe20000000800 */
[C---:B--2---:R-:W-:Y:S01]  /*5c60*/  FADD.FTZ R3, R28.reuse, R3 ;  /* 0x000000031c037221 */ /* 0x044fe20000010000 */
[----:B------:R-:W-:Y:S02]  /*5c70*/  F2FP.BF16.F32.PACK_AB R28, R28, R29 ;  /* 0x0000001d1c1c723e */ /* 0x000fe400000010ff */
[----:B0-----:R-:W-:-:S04]  /*5c80*/  CS2R R70, SRZ ;  /* 0x0000000000467805 */ /* 0x001fc8000001ff00 */
[----:B------:R-:W0:Y:S01]  /*5c90*/  MUFU.EX2 R51, R51 ;  /* 0x0000003300337308 */ /* 0x000e220000000800 */
[C---:B---3--:R-:W-:Y:S01]  /*5ca0*/  F2FP.BF16.F32.PACK_AB R63, R21.reuse, R86 ;  /* 0x00000056153f723e */ /* 0x048fe200000010ff */
[----:B------:R-:W-:-:S04]  /*5cb0*/  FADD.FTZ R12, R21, R12 ;  /* 0x0000000c150c7221 */ /* 0x000fc80000010000 */
[----:B------:R1:W-:Y:S02]  /*5cc0*/  STSM.16.M88.4 [R2+0x2eb00], R60 ;  /* 0x02eb003c02007844 */ /* 0x0003e40000000200 */
[----:B------:R-:W2:Y:S08]  /*5cd0*/  MUFU.EX2 R87, R87 ;  /* 0x0000005700577308 */ /* 0x000eb00000000800 */
[----:B------:R-:W3:Y:S01]  /*5ce0*/  MUFU.EX2 R88, R88 ;  /* 0x0000005800587308 */ /* 0x000ee20000000800 */
[----:B0-----:R-:W-:Y:S01]  /*5cf0*/  F2FP.BF16.F32.PACK_AB R30, R51, R50 ;  /* 0x00000032331e723e */ /* 0x001fe200000010ff */
[----:B------:R-:W-:-:S04]  /*5d00*/  FADD.FTZ R50, R50, R3 ;  /* 0x0000000332327221 */ /* 0x000fc80000010000 */
[----:B------:R-:W-:Y:S01]  /*5d10*/  FADD.FTZ R3, R51, R50 ;  /* 0x0000003233037221 */ /* 0x000fe20000010000 */
[----:B-1----:R-:W-:Y:S01]  /*5d20*/  CS2R R62, SRZ ;  /* 0x00000000003e7805 */ /* 0x002fe2000001ff00 */
[----:B------:R-:W0:Y:S01]  /*5d30*/  MUFU.EX2 R76, R76 ;  /* 0x0000004c004c7308 */ /* 0x000e220000000800 */
[----:B--2---:R-:W-:Y:S01]  /*5d40*/  FADD.FTZ R5, R87, R12 ;  /* 0x0000000c57057221 */ /* 0x004fe20000010000 */
[----:B------:R-:W-:Y:S02]  /*5d50*/  CS2R R60, SRZ ;  /* 0x00000000003c7805 */ /* 0x000fe4000001ff00 */
[----:B------:R-:W-:-:S04]  /*5d60*/  CS2R R50, SRZ ;  /* 0x0000000000327805 */ /* 0x000fc8000001ff00 */
[----:B------:R-:W1:Y:S01]  /*5d70*/  MUFU.EX2 R13, R78 ;  /* 0x0000004e000d7308 */ /* 0x000e620000000800 */
[C---:B---3--:R-:W-:Y:S01]  /*5d80*/  F2FP.BF16.F32.PACK_AB R29, R88.reuse, R87 ;  /* 0x00000057581d723e */ /* 0x048fe200000010ff */
[----:B------:R-:W-:-:S04]  /*5d90*/  FADD.FTZ R5, R88, R5 ;  /* 0x0000000558057221 */ /* 0x000fc80000010000 */
[----:B0-----:R-:W-:Y:S01]  /*5da0*/  FADD.FTZ R0, R76, R5 ;  /* 0x000000054c007221 */ /* 0x001fe20000010000 */
[----:B-1----:R-:W-:-:S03]  /*5db0*/  F2FP.BF16.F32.PACK_AB R31, R13, R76 ;  /* 0x0000004c0d1f723e */ /* 0x002fc600000010ff */
[----:B------:R-:W-:Y:S02]  /*5dc0*/  FADD.FTZ R0, R13, R0 ;  /* 0x000000000d007221 */ /* 0x000fe40000010000 */
        /* <DEDUP_REMOVED lines=13> */
.L_x_12003:
        /* <DEDUP_REMOVED lines=10> */
.L_x_11996:
[----:B------:R-:W-:Y:S01]  /*5f40*/  ULEA UR4, UR36, UR37, 0x3 ;  /* 0x0000002524047291 */ /* 0x000fe2000f8e183f */
[----:B------:R-:W-:-:S05]  /*5f50*/  IMAD.U32 R7, RZ, RZ, UR60 ;  /* 0x0000003cff077e24 */ /* 0x000fca000f8e00ff */
[----:B------:R-:W-:-:S04]  /*5f60*/  SHF.L.U32 R7, R7, 0x1f, RZ ;  /* 0x0000001f07077819 */ /* 0x000fc800000006ff */
[----:B------:R0:W1:Y:S01]  /*5f70*/  SYNCS.PHASECHK.TRANS64.TRYWAIT P3, [UR4+0x31c30], R7 ;  /* 0x031c3007ff0075a7 */ /* 0x0000620008060144 */
[----:B------:R-:W-:Y:S05]  /*5f80*/  @!P0 BRA `(.L_x_11997) ;  /* 0x0000000000048947 */ /* 0x000fea0003800000 */
[----:B------:R-:W-:Y:S01]  /*5f90*/  BPT.TRAP 0x1 ;  /* 0x000000040000795c */ /* 0x000fe20000300000 */
.L_x_11997:
[----:B-1----:R-:W-:Y:S05]  /*5fa0*/  @P3 BRA `(.L_x_11995) ;  /* 0x0000000000083947 */ /* 0x002fea0003800000 */
[----:B------:R-:W1:Y:S02]  /*5fb0*/  SYNCS.PHASECHK.TRANS64.TRYWAIT P3, [UR4+0x31c30], R7 ;  /* 0x031c3007ff0075a7 */ /* 0x000e640008060144 */
[----:B-1----:R-:W-:Y:S05]  /*5fc0*/  @!P3 BRA `(.L_x_11998) ;  /* 0x000001180020b947 */ /* 0x002fea0003800000 */
.L_x_11995:
        /* <DEDUP_REMOVED lines=356> */
.L_x_12000:
[----:B------:R-:W-:Y:S01]  /*7610*/  ULEA UR4, UR7, UR37, 0x3 ;  /* 0x0000002507047291 */ /* 0x000fe2000f8e183f */
[----:B------:R-:W-:-:S05]  /*7620*/  IMAD.U32 R7, RZ, RZ, UR39 ;  /* 0x00000027ff077e24 */ /* 0x000fca000f8e00ff */
[----:B------:R-:W-:-:S04]  /*7630*/  SHF.L.U32 R7, R7, 0x1f, RZ ;  /* 0x0000001f07077819 */ /* 0x000fc800000006ff */
[----:B------:R0:W1:Y:S01]  /*7640*/  SYNCS.PHASECHK.TRANS64.TRYWAIT P3, [UR4+0x31c50], R7 ;  /* 0x031c5007ff0075a7 */ /* 0x0000620008060144 */
[----:B------:R-:W-:Y:S05]  /*7650*/  @!P0 BRA `(.L_x_12001) ;  /* 0x0000000000048947 */ /* 0x000fea0003800000 */
[----:B------:R-:W-:Y:S01]  /*7660*/  BPT.TRAP 0x1 ;  /* 0x000000040000795c */ /* 0x000fe20000300000 */
.L_x_12001:
[----:B-1----:R-:W-:Y:S05]  /*7670*/  @P3 BRA `(.L_x_11999) ;  /* 0x0000000000083947 */ /* 0x002fea0003800000 */
[----:B------:R-:W1:Y:S02]  /*7680*/  SYNCS.PHASECHK.TRANS64.TRYWAIT P3, [UR4+0x31c50], R7 ;  /* 0x031c5007ff0075a7 */ /* 0x000e640008060144 */
[----:B-1----:R-:W-:Y:S05]  /*7690*/  @!P3 BRA `(.L_x_12002) ;  /* 0x000001000084b947 */ /* 0x002fea0003800000 */
.L_x_11999:
        /* <DEDUP_REMOVED lines=42> */
[----:B------:R-:W-:Y:S01]  /*7940*/  UMOV UR4, 0x1 ;  /* 0x0000000100047882 */ /* 0x000fe20000000000 */
[----:B------:R-:W-:Y:S01]  /*7950*/  R2UR UR15, R17 ;  /* 0x00000000110f72ca */ /* 0x000fe200000e0000 */
[----:B------:R-:W-:Y:S01]  /*7960*/  UIMAD UR4, UR38, -0x90, UR4 ;  /* 0xffffff70260478a4 */ /* 0x000fe2000f8e0204 */
[----:B------:R-:W-:Y:S01]  /*7970*/  R2UR UR14, R18 ;  /* 0x00000000120e72ca */ /* 0x000fe200000e0000 */
[----:B------:R-:W2:Y:S01]  /*7980*/  SHFL.IDX PT, R135, R98, 0x1, 0x1c1f ;  /* 0x003c1f0062877f89 */ /* 0x000ea200000e0000 */
[----:B-1----:R-:W-:Y:S01]  /*7990*/  FMUL.FTZ R8, R137, UR5 ;  /* 0x0000000589087c20 */ /* 0x002fe20008410000 */
[----:B------:R-:W-:-:S02]  /*79a0*/  IMAD.MOV.U32 R137, RZ, RZ, -0x2 ;  /* 0xfffffffeff897424 */ /* 0x000fc400078e00ff */
[----:B------:R-:W-:Y:S01]  /*79b0*/  FMUL.FTZ R9, R138, UR5 ;  /* 0x000000058a097c20 */ /* 0x000fe20008410000 */
[----:B0-----:R-:W-:Y:S01]  /*79c0*/  FMUL.FTZ R7, R136, UR5 ;  /* 0x0000000588077c20 */ /* 0x001fe20008410000 */
[----:B------:R-:W-:Y:S01]  /*79d0*/  FMUL.FTZ R10, R139, UR5 ;  /* 0x000000058b0a7c20 */ /* 0x000fe20008410000 */
[----:B------:R-:W-:Y:S02]  /*79e0*/  IMAD R136, R22, R137, UR4 ;  /* 0x0000000416887e24 */ /* 0x000fe4000f8e0289 */
[----:B------:R-:W-:Y:S01]  /*79f0*/  FMUL.FTZ R13, R142, UR5 ;  /* 0x000000058e0d7c20 */ /* 0x000fe20008410000 */
[----:B------:R-:W-:Y:S01]  /*7a00*/  FMUL.FTZ R134, R90, UR5 ;  /* 0x000000055a867c20 */ /* 0x000fe20008410000 */
[----:B------:R-:W0:Y:S01]  /*7a10*/  MUFU.TANH R9, R9 ;  /* 0x0000000900097308 */ /* 0x000e220000002400 */
[----:B------:R-:W-:Y:S02]  /*7a20*/  IMAD.U32 R137, RZ, RZ, UR15 ;  /* 0x0000000fff897e24 */ /* 0x000fe4000f8e00ff */
[----:B------:R-:W-:Y:S01]  /*7a30*/  FMUL.FTZ R15, R143, UR5 ;  /* 0x000000058f0f7c20 */ /* 0x000fe20008410000 */
[----:B------:R-:W-:Y:S01]  /*7a40*/  FMUL.FTZ R122, R122, UR5 ;  /* 0x000000057a7a7c20 */ /* 0x000fe20008410000 */
[----:B------:R-:W-:Y:S01]  /*7a50*/  FMUL.FTZ R123, R123, UR5 ;  /* 0x000000057b7b7c20 */ /* 0x000fe20008410000 */
[----:B------:R-:W-:Y:S01]  /*7a60*/  FMUL.FTZ R126, R126, UR5 ;  /* 0x000000057e7e7c20 */ /* 0x000fe20008410000 */
[----:B------:R-:W-:Y:S01]  /*7a70*/  IADD3 R90, -R137, UR14, R136 ;  /* 0x0000000e895a7c10 */ /* 0x000fe2000fffe188 */
        /* <DEDUP_REMOVED lines=8> */
[----:B--2---:R-:W-:Y:S01]  /*7b00*/  IMAD.IADD R91, R90, 0x1, R135 ;  /* 0x000000015a5b7824 */ /* 0x004fe200078e0287 */
[----:B------:R-:W2:Y:S01]  /*7b10*/  MUFU.TANH R13, R13 ;  /* 0x0000000d000d7308 */ /* 0x000ea20000002400 */
[----:B------:R-:W-:Y:S01]  /*7b20*/  FMUL.FTZ R135, R95, UR5 ;  /* 0x000000055f877c20 */ /* 0x000fe20008410000 */
[----:B------:R-:W-:Y:S01]  /*7b30*/  FMUL.FTZ R95, R82, UR5 ;  /* 0x00000005525f7c20 */ /* 0x000fe20008410000 */
[----:B------:R-:W-:Y:S01]  /*7b40*/  FMUL.FTZ R102, R102, UR5 ;  /* 0x0000000566667c20 */ /* 0x000fe20008410000 */
[----:B------:R-:W-:Y:S01]  /*7b50*/  ISETP.GT.AND P3, PT, R91, RZ, PT ;  /* 0x000000ff5b00720c */ /* 0x000fe20003f64270 */
[----:B------:R-:W-:Y:S01]  /*7b60*/  FMUL.FTZ R103, R103, UR5 ;  /* 0x0000000567677c20 */ /* 0x000fe20008410000 */
[----:B------:R-:W-:Y:S01]  /*7b70*/  ISETP.GT.AND P4, PT, R91, 0x1, PT ;  /* 0x000000015b00780c */ /* 0x000fe20003f84270 */
[----:B------:R-:W-:Y:S01]  /*7b80*/  FMUL.FTZ R86, R86, UR5 ;  /* 0x0000000556567c20 */ /* 0x000fe20008410000 */
[----:B------:R-:W3:Y:S01]  /*7b90*/  MUFU.TANH R15, R15 ;  /* 0x0000000f000f7308 */ /* 0x000ee20000002400 */
[----:B0-----:R-:W-:Y:S01]  /*7ba0*/  FSEL R9, R9, -INF , P3 ;  /* 0xff80000009097808 */ /* 0x001fe20001800000 */
[----:B------:R-:W-:Y:S01]  /*7bb0*/  FMUL.FTZ R11, R140, UR5 ;  /* 0x000000058c0b7c20 */ /* 0x000fe20008410000 */
[C---:B------:R-:W-:Y:S01]  /*7bc0*/  ISETP.GT.AND P3, PT, R91.reuse, 0x8, PT ;  /* 0x000000085b00780c */ /* 0x040fe20003f64270 */
[----:B------:R-:W-:Y:S01]  /*7bd0*/  UIADD3 UR40, UR10, 0x900, URZ ;  /* 0x000009000a287890 */ /* 0x000fe2000fffe03f */
[----:B-1----:R-:W-:Y:S01]  /*7be0*/  FSEL R10, R10, -INF , P4 ;  /* 0xff8000000a0a7808 */ /* 0x002fe20002000000 */
[----:B------:R-:W-:Y:S01]  /*7bf0*/  UIADD3 UR42, UR11, 0x180, URZ ;  /* 0x000001800b2a7890 */ /* 0x000fe2000fffe03f */
[----:B------:R-:W-:Y:S01]  /*7c00*/  ISETP.GT.AND P4, PT, R91, 0x9, PT ;  /* 0x000000095b00780c */ /* 0x000fe20003f84270 */
[----:B------:R-:W0:Y:S01]  /*7c10*/  MUFU.TANH R21, R21 ;  /* 0x0000001500157308 */ /* 0x000e220000002400 */
[----:B--2---:R-:W-:Y:S01]  /*7c20*/  FSEL R13, R13, -INF , P3 ;  /* 0xff8000000d0d7808 */ /* 0x004fe20001800000 */
[----:B------:R-:W-:Y:S01]  /*7c30*/  UMOV UR41, 0xc0000010 ;  /* 0xc000001000297882 */ /* 0x000fe20000000000 */
[C---:B------:R-:W-:Y:S01]  /*7c40*/  ISETP.GT.AND P3, PT, R91.reuse, 0x10, PT ;  /* 0x000000105b00780c */ /* 0x040fe20003f64270 */
[----:B------:R-:W-:Y:S01]  /*7c50*/  UMOV UR43, 0x80000020 ;  /* 0x80000020002b7882 */ /* 0x000fe20000000000 */
[C---:B------:R-:W-:Y:S01]  /*7c60*/  ISETP.GT.AND P6, PT, R91.reuse, 0x51, PT ;  /* 0x000000515b00780c */ /* 0x040fe20003fc4270 */
[----:B------:R-:W1:Y:S01]  /*7c70*/  SHFL.IDX PT, R98, R98, RZ, 0x1c1f ;  /* 0x001c1fff62627589 */ /* 0x000e6200000e0000 */
[----:B------:R-:W-:Y:S01]  /*7c80*/  ISETP.GT.AND P5, PT, R91, 0x58, PT ;  /* 0x000000585b00780c */ /* 0x000fe20003fa4270 */
[----:B------:R-:W2:Y:S01]  /*7c90*/  MUFU.TANH R129, R129 ;  /* 0x0000008100817308 */ /* 0x000ea20000002400 */
[----:B---3--:R-:W-:Y:S01]  /*7ca0*/  FSEL R15, R15, -INF , P4 ;  /* 0xff8000000f0f7808 */ /* 0x008fe20002000000 */
[----:B------:R-:W-:Y:S01]  /*7cb0*/  ULDC UR4, c[0x0][0x988] ;  /* 0x0002620000047ab9 */ /* 0x000fe20000000800 */
[----:B------:R-:W-:Y:S01]  /*7cc0*/  ISETP.GT.AND P4, PT, R91, 0x11, PT ;  /* 0x000000115b00780c */ /* 0x000fe20003f84270 */
[----:B------:R-:W-:Y:S01]  /*7cd0*/  FMUL.FTZ R12, R141, UR5 ;  /* 0x000000058d0c7c20 */ /* 0x000fe20008410000 */
[----:B------:R-:W-:Y:S01]  /*7ce0*/  FMUL.FTZ R120, R120, UR5 ;  /* 0x0000000578787c20 */ /* 0x000fe20008410000 */
        /* <DEDUP_REMOVED lines=11> */
[----:B---3--:R-:W-:Y:S01]  /*7da0*/  FMNMX.FTZ R137, R9, R5, !PT ;  /* 0x0000000509897209 */ /* 0x008fe20007810000 */
[----:B------:R-:W-:Y:S01]  /*7db0*/  FMUL.FTZ R96, R96, UR5 ;  /* 0x0000000560607c20 */ /* 0x000fe20008410000 */
[----:B--2---:R-:W-:Y:S01]  /*7dc0*/  FSEL R129, R129, -INF , P4 ;  /* 0xff80000081817808 */ /* 0x004fe20002000000 */
[----:B------:R-:W-:Y:S01]  /*7dd0*/  FMUL.FTZ R97, R97, UR5 ;  /* 0x0000000561617c20 */ /* 0x000fe20008410000 */
[----:B------:R-:W-:Y:S01]  /*7de0*/  FMNMX.FTZ R137, R10, R137, !PT ;  /* 0x000000890a897209 */ /* 0x000fe20007810000 */
[----:B-1----:R-:W-:Y:S01]  /*7df0*/  IMAD.IADD R90, R90, 0x1, R98 ;  /* 0x000000015a5a7824 */ /* 0x002fe200078e0262 */
[----:B------:R-:W-:Y:S01]  /*7e00*/  ISETP.GT.AND P4, PT, R91, 0x19, PT ;  /* 0x000000195b00780c */ /* 0x000fe20003f84270 */
[----:B------:R-:W1:Y:S01]  /*7e10*/  MUFU.TANH R132, R132 ;  /* 0x0000008400847308 */ /* 0x000e620000002400 */
[----:B------:R-:W-:Y:S01]  /*7e20*/  FMNMX.FTZ R137, R13, R137, !PT ;  /* 0x000000890d897209 */ /* 0x000fe20007810000 */
[----:B------:R-:W-:Y:S01]  /*7e30*/  FMUL.FTZ R100, R100, UR5 ;  /* 0x0000000564647c20 */ /* 0x000fe20008410000 */
[----:B------:R-:W-:Y:S01]  /*7e40*/  FMUL.FTZ R101, R101, UR5 ;  /* 0x0000000565657c20 */ /* 0x000fe20008410000 */
[----:B------:R-:W-:Y:S01]  /*7e50*/  FMUL.FTZ R88, R88, UR5 ;  /* 0x0000000558587c20 */ /* 0x000fe20008410000 */
[----:B------:R-:W-:Y:S01]  /*7e60*/  FMNMX.FTZ R137, R15, R137, !PT ;  /* 0x000000890f897209 */ /* 0x000fe20007810000 */
[----:B------:R-:W-:Y:S01]  /*7e70*/  FMUL.FTZ R89, R89, UR5 ;  /* 0x0000000559597c20 */ /* 0x000fe20008410000 */
[----:B------:R-:W-:Y:S01]  /*7e80*/  FMUL.FTZ R92, R92, UR5 ;  /* 0x000000055c5c7c20 */ /* 0x000fe20008410000 */
[----:B------:R-:W-:-:S02]  /*7e90*/  WARPGROUP.DEPBAR.LE gsb0, 0x0 ;  /* 0x00008000000079c5 */ /* 0x000fc40000010000 */
[----:B------:R-:W-:Y:S01]  /*7ea0*/  WARPGROUP.ARRIVE ;  /* 0x00000000000079c5 */ /* 0x000fe20000000000 */
[----:B------:R-:W2:Y:S01]  /*7eb0*/  MUFU.TANH R122, R122 ;  /* 0x0000007a007a7308 */ /* 0x000ea20000002400 */
[----:B------:R-:W-:Y:S01]  /*7ec0*/  FMNMX.FTZ R137, R21, R137, !PT ;  /* 0x0000008915897209 */ /* 0x000fe20007810000 */
[----:B------:R-:W-:Y:S01]  /*7ed0*/  FMUL.FTZ R93, R93, UR5 ;  /* 0x000000055d5d7c20 */ /* 0x000fe20008410000 */
[----:B0-----:R-:W-:Y:S01]  /*7ee0*/  FSEL R131, R131, -INF , P3 ;  /* 0xff80000083837808 */ /* 0x001fe20001800000 */
[----:B------:R-:W-:Y:S01]  /*7ef0*/  FMUL.FTZ R80, R80, UR5 ;  /* 0x0000000550507c20 */ /* 0x000fe20008410000 */
[----:B------:R-:W-:Y:S01]  /*7f00*/  HGMMA.64x96x16.F32.BF16 R24, gdesc[UR32].tnspB, R24, gsb0 ;  /* 0x41600000201879f0 */ /* 0x000fe20008001818 */
[----:B------:R-:W-:Y:S01]  /*7f10*/  UIADD3 UR32, UR10, 0x300, URZ ;  /* 0x000003000a207890 */ /* 0x000fe2000fffe03f */
[----:B------:R-:W-:Y:S01]  /*7f20*/  FMNMX.FTZ R137, R129, R137, !PT ;  /* 0x0000008981897209 */ /* 0x000fe20007810000 */
[----:B------:R-:W-:Y:S01]  /*7f30*/  UIADD3 UR34, UR11, 0x80, URZ ;  /* 0x000000800b227890 */ /* 0x000fe2000fffe03f */
[----:B------:R-:W0:Y:S01]  /*7f40*/  MUFU.TANH R123, R123 ;  /* 0x0000007b007b7308 */ /* 0x000e220000002400 */
[----:B------:R-:W-:Y:S01]  /*7f50*/  UMOV UR33, 0xc0000010 ;  /* 0xc000001000217882 */ /* 0x000fe20000000000 */
[----:B------:R-:W-:Y:S01]  /*7f60*/  UMOV UR35, 0x80000020 ;  /* 0x8000002000237882 */ /* 0x000fe20000000000 */
[----:B------:R-:W-:Y:S01]  /*7f70*/  ISETP.GT.AND P3, PT, R91, 0x20, PT ;  /* 0x000000205b00780c */ /* 0x000fe20003f64270 */
[----:B------:R-:W-:Y:S01]  /*7f80*/  FMUL.FTZ R81, R81, UR5 ;  /* 0x0000000551517c20 */ /* 0x000fe20008410000 */
[----:B-1----:R-:W-:Y:S01]  /*7f90*/  FSEL R132, R132, -INF , P4 ;  /* 0xff80000084847808 */ /* 0x002fe20002000000 */
[----:B------:R-:W-:Y:S01]  /*7fa0*/  FMUL.FTZ R84, R84, UR5 ;  /* 0x0000000554547c20 */ /* 0x000fe20008410000 */
[----:B------:R-:W-:Y:S01]  /*7fb0*/  FMNMX.FTZ R137, R131, R137, !PT ;  /* 0x0000008983897209 */ /* 0x000fe20007810000 */
[----:B------:R-:W1:Y:S01]  /*7fc0*/  MUFU.TANH R126, R126 ;  /* 0x0000007e007e7308 */ /* 0x000e620000002400 */
        /* <DEDUP_REMOVED lines=8> */
[----:B0-----:R-:W-:Y:S01]  /*8050*/  FSEL R123, R123, -INF , P4 ;  /* 0xff8000007b7b7808 */ /* 0x001fe20002000000 */
[----:B------:R-:W-:Y:S01]  /*8060*/  FMUL.FTZ R77, R77, UR5 ;  /* 0x000000054d4d7c20 */ /* 0x000fe20008410000 */
[----:B------:R-:W-:Y:S01]  /*8070*/  ISETP.GT.AND P4, PT, R91, 0x29, PT ;  /* 0x000000295b00780c */ /* 0x000fe20003f84270 */
[----:B------:R-:W0:Y:S01]  /*8080*/  S2R R142, SR_TID.X ;  /* 0x00000000008e7919 */ /* 0x000e220000002100 */
[----:B------:R-:W-:Y:S01]  /*8090*/  R2UR UR14, R6 ;  /* 0x00000000060e72ca */ /* 0x000fe200000e0000 */
[----:B------:R-:W-:-:S02]  /*80a0*/  UMOV UR39, UR60 ;  /* 0x0000003c00277c82 */ /* 0x000fc40008000000 */
[----:B------:R3:W-:Y:S01]  /*80b0*/  MUFU.TANH R82, R136 ;  /* 0x0000008800527308 */ /* 0x0007e20000002400 */
[----:B-1----:R-:W-:Y:S02]  /*80c0*/  FSEL R126, R126, -INF , P3 ;  /* 0xff8000007e7e7808 */ /* 0x002fe40001800000 */
[----:B------:R-:W-:-:S05]  /*80d0*/  ISETP.GT.AND P3, PT, R91, 0x30, PT ;  /* 0x000000305b00780c */ /* 0x000fca0003f64270 */
[----:B------:R-:W1:Y:S01]  /*80e0*/  MUFU.TANH R114, R114 ;  /* 0x0000007200727308 */ /* 0x000e620000002400 */
[----:B---3--:R-:W-:Y:S01]  /*80f0*/  FMUL.FTZ R136, R83, UR5 ;  /* 0x0000000553887c20 */ /* 0x008fe20008410000 */
[----:B--2---:R-:W-:Y:S01]  /*8100*/  FSEL R127, R127, -INF , P4 ;  /* 0xff8000007f7f7808 */ /* 0x004fe20002000000 */
[----:B------:R-:W-:Y:S01]  /*8110*/  UISETP.GT.AND UP1, UPT, UR38, UR14, UPT ;  /* 0x0000000e2600728c */ /* 0x000fe2000bf24270 */
[----:B------:R-:W-:-:S04]  /*8120*/  ISETP.GT.AND P4, PT, R91, 0x31, PT ;  /* 0x000000315b00780c */ /* 0x000fc80003f84270 */
[----:B------:R2:W-:Y:S08]  /*8130*/  MUFU.TANH R83, R135 ;  /* 0x0000008700537308 */ /* 0x0005f00000002400 */
[----:B------:R-:W3:Y:S01]  /*8140*/  MUFU.TANH R133, R133 ;  /* 0x0000008500857308 */ /* 0x000ee20000002400 */
[----:B--2---:R-:W-:Y:S01]  /*8150*/  FMUL.FTZ R135, R87, UR5 ;  /* 0x0000000557877c20 */ /* 0x004fe20008410000 */
[----:B-1----:R-:W-:-:S02]  /*8160*/  FSEL R114, R114, -INF , P3 ;  /* 0xff80000072727808 */ /* 0x002fc40001800000 */
[----:B------:R-:W-:Y:S02]  /*8170*/  ISETP.GT.AND P3, PT, R91, 0x38, PT ;  /* 0x000000385b00780c */ /* 0x000fe40003f64270 */
[----:B0-----:R-:W-:Y:S02]  /*8180*/  SHF.R.U32.HI R141, RZ, 0x7, R142 ;  /* 0x00000007ff8d7819 */ /* 0x001fe4000001168e */
[----:B------:R0:W-:Y:S08]  /*8190*/  MUFU.TANH R87, R136 ;  /* 0x0000008800577308 */ /* 0x0001f00000002400 */
[----:B------:R-:W1:Y:S01]  /*81a0*/  MUFU.TANH R117, R117 ;  /* 0x0000007500757308 */ /* 0x000e620000002400 */
[----:B0-----:R-:W-:Y:S01]  /*81b0*/  FMNMX.FTZ R136, R122, R137, !PT ;  /* 0x000000897a887209 */ /* 0x001fe20007810000 */
[----:B------:R-:W-:Y:S01]  /*81c0*/  FMUL.FTZ R137, R74, UR5 ;  /* 0x000000054a897c20 */ /* 0x000fe20008410000 */
[----:B---3--:R-:W-:-:S02]  /*81d0*/  FSEL R133, R133, -INF , P4 ;  /* 0xff80000085857808 */ /* 0x008fc40002000000 */
[----:B------:R-:W-:Y:S02]  /*81e0*/  FMNMX.FTZ R136, R123, R136, !PT ;  /* 0x000000887b887209 */ /* 0x000fe40007810000 */
[----:B------:R-:W-:Y:S01]  /*81f0*/  ISETP.GT.AND P4, PT, R91, 0x39, PT ;  /* 0x000000395b00780c */ /* 0x000fe20003f84270 */
[----:B------:R-:W0:Y:S01]  /*8200*/  MUFU.TANH R118, R118 ;  /* 0x0000007600767308 */ /* 0x000e220000002400 */
[----:B------:R-:W-:-:S04]  /*8210*/  FMNMX.FTZ R136, R126, R136, !PT ;  /* 0x000000887e887209 */ /* 0x000fc80007810000 */
[----:B------:R-:W-:-:S03]  /*8220*/  FMNMX.FTZ R136, R127, R136, !PT ;  /* 0x000000887f887209 */ /* 0x000fc60007810000 */
[----:B------:R-:W2:Y:S01]  /*8230*/  MUFU.TANH R106, R106 ;  /* 0x0000006a006a7308 */ /* 0x000ea20000002400 */
[----:B------:R-:W-:Y:S01]  /*8240*/  FMNMX.FTZ R75, R114, R136, !PT ;  /* 0x00000088724b7209 */ /* 0x000fe20007810000 */
[----:B------:R-:W-:Y:S01]  /*8250*/  FMUL.FTZ R136, R78, UR5 ;  /* 0x000000054e887c20 */ /* 0x000fe20008410000 */
[----:B-1----:R-:W-:Y:S02]  /*8260*/  FSEL R117, R117, -INF , P3 ;  /* 0xff80000075757808 */ /* 0x002fe40001800000 */
[----:B------:R-:W-:Y:S02]  /*8270*/  FMNMX.FTZ R75, R133, R75, !PT ;  /* 0x0000004b854b7209 */ /* 0x000fe40007810000 */
[----:B------:R-:W-:Y:S01]  /*8280*/  ISETP.GT.AND P3, PT, R91, 0x40, PT ;  /* 0x000000405b00780c */ /* 0x000fe20003f64270 */
[----:B------:R-:W1:Y:S01]  /*8290*/  MUFU.TANH R119, R119 ;  /* 0x0000007700777308 */ /* 0x000e620000002400 */
[----:B0-----:R-:W-:Y:S02]  /*82a0*/  FSEL R118, R118, -INF , P4 ;  /* 0xff80000076767808 */ /* 0x001fe40002000000 */
[----:B------:R-:W-:-:S02]  /*82b0*/  FMNMX.FTZ R75, R117, R75, !PT ;  /* 0x0000004b754b7209 */ /* 0x000fc40007810000 */
[C---:B------:R-:W-:Y:S02]  /*82c0*/  ISETP.GT.AND P4, PT, R91.reuse, 0x41, PT ;  /* 0x000000415b00780c */ /* 0x040fe40003f84270 */
[----:B------:R-:W-:Y:S01]  /*82d0*/  FMNMX.FTZ R75, R118, R75, !PT ;  /* 0x0000004b764b7209 */ /* 0x000fe20007810000 */
[----:B------:R-:W0:Y:S01]  /*82e0*/  MUFU.TANH R109, R109 ;  /* 0x0000006d006d7308 */ /* 0x000e220000002400 */
[----:B--2---:R-:W-:Y:S01]  /*82f0*/  FSEL R106, R106, -INF , P3 ;  /* 0xff8000006a6a7808 */ /* 0x004fe20001800000 */
[----:B------:R-:W-:Y:S02]  /*8300*/  WARPGROUP.DEPBAR.LE gsb0, 0x0 ;  /* 0x00008000000079c5 */ /* 0x000fe40000010000 */
[----:B------:R-:W-:Y:S01]  /*8310*/  WARPGROUP.ARRIVE ;  /* 0x00000000000079c5 */ /* 0x000fe20000000000 */
[----:B------:R-:W-:Y:S02]  /*8320*/  ISETP.GT.AND P3, PT, R91, 0x48, PT ;  /* 0x000000485b00780c */ /* 0x000fe40003f64270 */
[----:B------:R-:W-:Y:S01]  /*8330*/  FMNMX.FTZ R78, R106, R75, !PT ;  /* 0x0000004b6a4e7209 */ /* 0x000fe20007810000 */
[----:B------:R-:W2:Y:S01]  /*8340*/  MUFU.TANH R110, R110 ;  /* 0x0000006e006e7308 */ /* 0x000ea20000002400 */
[----:B-1----:R-:W-:Y:S01]  /*8350*/  FSEL R119, R119, -INF , P4 ;  /* 0xff80000077777808 */ /* 0x002fe20002000000 */
[----:B------:R-:W-:Y:S01]  /*8360*/  HGMMA.64x96x16.F32.BF16 R24, gdesc[UR32].tnspB, R24, gsb0 ;  /* 0x41600000201879f0 */ /* 0x000fe20008001818 */
[----:B------:R-:W-:Y:S01]  /*8370*/  UIADD3 UR32, UR10, 0x480, URZ ;  /* 0x000004800a207890 */ /* 0x000fe2000fffe03f */
[----:B------:R-:W-:Y:S01]  /*8380*/  ISETP.GT.AND P4, PT, R91, 0x49, PT ;  /* 0x000000495b00780c */ /* 0x000fe20003f84270 */
[----:B------:R-:W-:Y:S01]  /*8390*/  UIADD3 UR34, UR11, 0xc0, URZ ;  /* 0x000000c00b227890 */ /* 0x000fe2000fffe03f */
[----:B------:R-:W-:Y:S01]  /*83a0*/  FMNMX.FTZ R78, R119, R78, !PT ;  /* 0x0000004e774e7209 */ /* 0x000fe20007810000 */
[----:B------:R-:W-:Y:S01]  /*83b0*/  UMOV UR33, 0xc0000010 ;  /* 0xc000001000217882 */ /* 0x000fe20000000000 */
[----:B------:R-:W-:Y:S01]  /*83c0*/  UMOV UR35, 0x80000020 ;  /* 0x8000002000237882 */ /* 0x000fe20000000000 */
[----:B------:R-:W1:Y:S01]  /*83d0*/  MUFU.TANH R111, R111 ;  /* 0x0000006f006f7308 */ /* 0x000e620000002400 */
[----:B0-----:R-:W-:-:S02]  /*83e0*/  FSEL R109, R109, -INF , P3 ;  /* 0xff8000006d6d7808 */ /* 0x001fc40001800000 */
[----:B------:R-:W-:Y:S02]  /*83f0*/  ISETP.GT.AND P3, PT, R91, 0x50, PT ;  /* 0x000000505b00780c */ /* 0x000fe40003f64270 */
[----:B------:R-:W-:-:S03]  /*8400*/  FMNMX.FTZ R75, R109, R78, !PT ;  /* 0x0000004e6d4b7209 */ /* 0x000fc60007810000 */
[----:B------:R-:W0:Y:S01]  /*8410*/  MUFU.TANH R99, R99 ;  /* 0x0000006300637308 */ /* 0x000e220000002400 */
[----:B--2---:R-:W-:Y:S02]  /*8420*/  FSEL R110, R110, -INF , P4 ;  /* 0xff8000006e6e7808 */ /* 0x004fe40002000000 */
[----:B------:R-:W-:Y:S02]  /*8430*/  ISETP.GT.AND P4, PT, R91, 0x59, PT ;  /* 0x000000595b00780c */ /* 0x000fe40003f84270 */
[----:B------:R-:W-:-:S03]  /*8440*/  FMNMX.FTZ R78, R110, R75, !PT ;  /* 0x0000004b6e4e7209 */ /* 0x000fc60007810000 */
[----:B------:R-:W2:Y:S01]  /*8450*/  MUFU.TANH R102, R102 ;  /* 0x0000006600667308 */ /* 0x000ea20000002400 */
[----:B-1----:R-:W-:Y:S02]  /*8460*/  FSEL R111, R111, -INF , P3 ;  /* 0xff8000006f6f7808 */ /* 0x002fe40001800000 */
[----:B------:R-:W-:Y:S02]  /*8470*/  ISETP.GT.AND P3, PT, R91, 0x60, PT ;  /* 0x000000605b00780c */ /* 0x000fe40003f64270 */
[----:B------:R-:W-:-:S03]  /*8480*/  FMNMX.FTZ R78, R111, R78, !PT ;  /* 0x0000004e6f4e7209 */ /* 0x000fc60007810000 */
[----:B------:R-:W1:Y:S01]  /*8490*/  MUFU.TANH R103, R103 ;  /* 0x0000006700677308 */ /* 0x000e620000002400 */
[----:B0-----:R-:W-:Y:S02]  /*84a0*/  FSEL R99, R99, -INF , P6 ;  /* 0xff80000063637808 */ /* 0x001fe40003000000 */
[----:B------:R-:W-:Y:S02]  /*84b0*/  ISETP.GT.AND P6, PT, R91, 0x61, PT ;  /* 0x000000615b00780c */ /* 0x000fe40003fc4270 */
[----:B------:R-:W-:Y:S02]  /*84c0*/  FMNMX.FTZ R75, R99, R78, !PT ;  /* 0x0000004e634b7209 */ /* 0x000fe40007810000 */
[----:B------:R-:W-:Y:S01]  /*84d0*/  FSEL R94, R94, -INF , P6 ;  /* 0xff8000005e5e7808 */ /* 0x000fe20003000000 */
[----:B------:R-:W0:Y:S01]  /*84e0*/  MUFU.TANH R134, R134 ;  /* 0x0000008600867308 */ /* 0x000e220000002400 */
[----:B--2---:R-:W-:Y:S02]  /*84f0*/  FSEL R102, R102, -INF , P5 ;  /* 0xff80000066667808 */ /* 0x004fe40002800000 */
[----:B------:R-:W-:-:S02]  /*8500*/  ISETP.GT.AND P5, PT, R91, 0x68, PT ;  /* 0x000000685b00780c */ /* 0x000fc40003fa4270 */
[----:B------:R-:W-:Y:S02]  /*8510*/  FMNMX.FTZ R78, R102, R75, !PT ;  /* 0x0000004b664e7209 */ /* 0x000fe40007810000 */
[----:B------:R-:W-:Y:S01]  /*8520*/  FSEL R82, R82, -INF , P5 ;  /* 0xff80000052527808 */ /* 0x000fe20002800000 */
[----:B------:R-:W2:Y:S01]  /*8530*/  MUFU.TANH R95, R95 ;  /* 0x0000005f005f7308 */ /* 0x000ea20000002400 */
[----:B-1----:R-:W-:Y:S02]  /*8540*/  FSEL R103, R103, -INF , P4 ;  /* 0xff80000067677808 */ /* 0x002fe40002000000 */
[----:B------:R-:W-:Y:S02]  /*8550*/  ISETP.GT.AND P4, PT, R91, 0x69, PT ;  /* 0x000000695b00780c */ /* 0x000fe40003f84270 */
[----:B------:R-:W-:Y:S02]  /*8560*/  FMNMX.FTZ R75, R103, R78, !PT ;  /* 0x0000004e674b7209 */ /* 0x000fe40007810000 */
[----:B------:R-:W-:Y:S01]  /*8570*/  ISETP.GT.AND P6, PT, R91, 0x71, PT ;  /* 0x000000715b00780c */ /* 0x000fe20003fc4270 */
[----:B------:R1:W3:Y:S01]  /*8580*/  MUFU.TANH R74, R86 ;  /* 0x00000056004a7308 */ /* 0x0002e20000002400 */
[----:B0-----:R-:W-:-:S02]  /*8590*/  FSEL R134, R134, -INF , P3 ;  /* 0xff80000086867808 */ /* 0x001fc40001800000 */
[C---:B------:R-:W-:Y:S02]  /*85a0*/  ISETP.GT.AND P3, PT, R91.reuse, 0x70, PT ;  /* 0x000000705b00780c */ /* 0x040fe40003f64270 */
[----:B------:R-:W-:Y:S02]  /*85b0*/  FMNMX.FTZ R75, R134, R75, !PT ;  /* 0x0000004b864b7209 */ /* 0x000fe40007810000 */
[----:B------:R-:W-:Y:S01]  /*85c0*/  ISETP.GT.AND P5, PT, R91, 0x78, PT ;  /* 0x000000785b00780c */ /* 0x000fe20003fa4270 */
[----:B------:R-:W0:Y:S01]  /*85d0*/  MUFU.TANH R135, R135 ;  /* 0x0000008700877308 */ /* 0x000e220000002400 */
[----:B-1----:R-:W-:Y:S02]  /*85e0*/  FSEL R86, R83, -INF , P4 ;  /* 0xff80000053567808 */ /* 0x002fe40002000000 */
[----:B------:R-:W-:Y:S02]  /*85f0*/  FMNMX.FTZ R83, R94, R75, !PT ;  /* 0x0000004b5e537209 */ /* 0x000fe40007810000 */
[----:B------:R-:W-:-:S02]  /*8600*/  ISETP.GT.AND P4, PT, R91, 0x79, PT ;  /* 0x000000795b00780c */ /* 0x000fc40003f84270 */
[----:B------:R-:W-:Y:S01]  /*8610*/  FMNMX.FTZ R83, R82, R83, !PT ;  /* 0x0000005352537209 */ /* 0x000fe20007810000 */
[----:B------:R-:W-:Y:S01]  /*8620*/  MUFU.TANH R137, R137 ;  /* 0x0000008900897308 */ /* 0x000fe20000002400 */
[----:B------:R-:W-:Y:S02]  /*8630*/  FSEL R78, R87, -INF , P6 ;  /* 0xff800000574e7808 */ /* 0x000fe40003000000 */
[----:B--2---:R-:W-:Y:S02]  /*8640*/  FSEL R75, R95, -INF , P3 ;  /* 0xff8000005f4b7808 */ /* 0x004fe40001800000 */
[----:B------:R-:W-:Y:S02]  /*8650*/  FMNMX.FTZ R87, R86, R83, !PT ;  /* 0x0000005356577209 */ /* 0x000fe40007810000 */
[----:B---3--:R-:W-:Y:S01]  /*8660*/  FSEL R74, R74, -INF , P5 ;  /* 0xff8000004a4a7808 */ /* 0x008fe20002800000 */
[----:B------:R-:W1:Y:S01]  /*8670*/  MUFU.TANH R138, R138 ;  /* 0x0000008a008a7308 */ /* 0x000e620000002400 */
[----:B0-----:R-:W-:-:S02]  /*8680*/  FSEL R83, R135, -INF , P4 ;  /* 0xff80000087537808 */ /* 0x001fc40002000000 */
[C---:B------:R-:W-:Y:S02]  /*8690*/  ISETP.GT.AND P3, PT, R91.reuse, 0x80, PT ;  /* 0x000000805b00780c */ /* 0x040fe40003f64270 */
[C---:B------:R-:W-:Y:S02]  /*86a0*/  ISETP.GT.AND P6, PT, R91.reuse, 0x81, PT ;  /* 0x000000815b00780c */ /* 0x040fe40003fc4270 */
[C---:B------:R-:W-:Y:S01]  /*86b0*/  ISETP.GT.AND P5, PT, R91.reuse, 0x88, PT ;  /* 0x000000885b00780c */ /* 0x040fe20003fa4270 */
[----:B------:R-:W0:Y:S01]  /*86c0*/  MUFU.TANH R136, R136 ;  /* 0x0000008800887308 */ /* 0x000e220000002400 */
[----:B------:R-:W-:Y:S02]  /*86d0*/  ISETP.GT.AND P4, PT, R91, 0x89, PT ;  /* 0x000000895b00780c */ /* 0x000fe40003f84270 */
[----:B------:R-:W-:Y:S01]  /*86e0*/  FMNMX.FTZ R91, R75, R87, !PT ;  /* 0x000000574b5b7209 */ /* 0x000fe20007810000 */
[----:B------:R-:W-:-:S03]  /*86f0*/  FMUL.FTZ R87, R79, UR5 ;  /* 0x000000054f577c20 */ /* 0x000fc60008410000 */
[----:B------:R-:W-:Y:S01]  /*8700*/  FMNMX.FTZ R91, R78, R91, !PT ;  /* 0x0000005b4e5b7209 */ /* 0x000fe20007810000 */
[----:B------:R-:W-:Y:S01]  /*8710*/  MUFU.TANH R7, R7 ;  /* 0x0000000700077308 */ /* 0x000fe20000002400 */
[----:B-1----:R-:W-:Y:S02]  /*8720*/  FSEL R95, R138, -INF , P6 ;  /* 0xff8000008a5f7808 */ /* 0x002fe40003000000 */
[----:B------:R-:W-:Y:S02]  /*8730*/  FMNMX.FTZ R140, R74, R91, !PT ;  /* 0x0000005b4a8c7209 */ /* 0x000fe40007810000 */
[----:B------:R-:W-:Y:S01]  /*8740*/  FSEL R91, R137, -INF , P3 ;  /* 0xff800000895b7808 */ /* 0x000fe20001800000 */
[----:B------:R-:W-:Y:S02]  /*8750*/  WARPGROUP.DEPBAR.LE gsb0, 0x0 ;  /* 0x00008000000079c5 */ /* 0x000fe40000010000 */
[----:B------:R-:W-:Y:S01]  /*8760*/  WARPGROUP.ARRIVE ;  /* 0x00000000000079c5 */ /* 0x000fe20000000000 */
[----:B------:R-:W1:Y:S01]  /*8770*/  MUFU.TANH R87, R87 ;  /* 0x0000005700577308 */ /* 0x000e620000002400 */
[----:B------:R-:W-:-:S02]  /*8780*/  FMNMX.FTZ R140, R83, R140, !PT ;  /* 0x0000008c538c7209 */ /* 0x000fc40007810000 */
[----:B0-----:R-:W-:Y:S02]  /*8790*/  FSEL R79, R136, -INF , P5 ;  /* 0xff800000884f7808 */ /* 0x001fe40002800000 */
[----:B------:R-:W-:Y:S01]  /*87a0*/  HGMMA.64x96x16.F32.BF16 R24, gdesc[UR32].tnspB, R24, gsb0 ;  /* 0x41600000201879f0 */ /* 0x000fe20008001818 */
[----:B------:R-:W-:Y:S01]  /*87b0*/  UIADD3 UR32, UR10, 0x600, URZ ;  /* 0x000006000a207890 */ /* 0x000fe2000fffe03f */
[----:B------:R-:W-:Y:S01]  /*87c0*/  FMNMX.FTZ R140, R91, R140, !PT ;  /* 0x0000008c5b8c7209 */ /* 0x000fe20007810000 */
[----:B------:R-:W-:Y:S01]  /*87d0*/  UIADD3 UR34, UR11, 0x100, URZ ;  /* 0x000001000b227890 */ /* 0x000fe2000fffe03f */
[----:B------:R-:W0:Y:S01]  /*87e0*/  MUFU.TANH R8, R8 ;  /* 0x0000000800087308 */ /* 0x000e220000002400 */
[----:B------:R-:W-:Y:S01]  /*87f0*/  UMOV UR33, 0xc0000010 ;  /* 0xc000001000217882 */ /* 0x000fe20000000000 */
[----:B------:R-:W-:Y:S01]  /*8800*/  UMOV UR35, 0x80000020 ;  /* 0x8000002000237882 */ /* 0x000fe20000000000 */
[----:B------:R-:W-:Y:S02]  /*8810*/  FMNMX.FTZ R140, R95, R140, !PT ;  /* 0x0000008c5f8c7209 */ /* 0x000fe40007810000 */
[----:B------:R-:W-:-:S02]  /*8820*/  ISETP.GT.AND P6, PT, R90, 0x1, PT ;  /* 0x000000015a00780c */ /* 0x000fc40003fc4270 */
[----:B------:R-:W-:Y:S01]  /*8830*/  FMNMX.FTZ R140, R79, R140, !PT ;  /* 0x0000008c4f8c7209 */ /* 0x000fe20007810000 */
[----:B------:R-:W2:Y:S01]  /*8840*/  MUFU.TANH R11, R11 ;  /* 0x0000000b000b7308 */ /* 0x000ea20000002400 */
[----:B-1----:R-:W-:Y:S02]  /*8850*/  FSEL R87, R87, -INF , P4 ;  /* 0xff80000057577808 */ /* 0x002fe40002000000 */
[C---:B------:R-:W-:Y:S02]  /*8860*/  ISETP.GT.AND P4, PT, R90.reuse, RZ, PT ;  /* 0x000000ff5a00720c */ /* 0x040fe40003f84270 */
[----:B------:R-:W-:Y:S02]  /*8870*/  FMNMX.FTZ R135, R87, R140, !PT ;  /* 0x0000008c57877209 */ /* 0x000fe40007810000 */
[----:B------:R-:W-:Y:S01]  /*8880*/  ISETP.GT.AND P5, PT, R90, 0x8, PT ;  /* 0x000000085a00780c */ /* 0x000fe20003fa4270 */
[----:B------:R-:W-:Y:S01]  /*8890*/  MUFU.TANH R12, R12 ;  /* 0x0000000c000c7308 */ /* 0x000fe20000002400 */
[----:B0-----:R-:W-:Y:S01]  /*88a0*/  FSEL R8, R8, -INF , P6 ;  /* 0xff80000008087808 */ /* 0x001fe20003000000 */
[----:B------:R-:W0:Y:S01]  /*88b0*/  SHFL.BFLY PT, R136, R135, 0x2, 0x1f ;  /* 0x0c401f0087887f89 */ /* 0x000e2200000e0000 */
[----:B------:R-:W-:-:S05]  /*88c0*/  ISETP.GT.AND P6, PT, R90, 0x10, PT ;  /* 0x000000105a00780c */ /* 0x000fca0003fc4270 */
[----:B------:R-:W1:Y:S01]  /*88d0*/  MUFU.TANH R14, R14 ;  /* 0x0000000e000e7308 */ /* 0x000e620000002400 */
[----:B--2---:R-:W-:Y:S02]  /*88e0*/  FSEL R11, R11, -INF , P5 ;  /* 0xff8000000b0b7808 */ /* 0x004fe40002800000 */
[----:B------:R-:W-:-:S05]  /*88f0*/  ISETP.GT.AND P5, PT, R90, 0x11, PT ;  /* 0x000000115a00780c */ /* 0x000fca0003fa4270 */
[----:B------:R-:W2:Y:S08]  /*8900*/  MUFU.TANH R20, R20 ;  /* 0x0000001400147308 */ /* 0x000eb00000002400 */
[----:B------:R-:W3:Y:S01]  /*8910*/  MUFU.TANH R130, R130 ;  /* 0x0000008200827308 */ /* 0x000ee20000002400 */
[----:B-1----:R-:W-:Y:S02]  /*8920*/  FSEL R14, R14, -INF , P6 ;  /* 0xff8000000e0e7808 */ /* 0x002fe40003000000 */
[----:B0-----:R-:W-:Y:S01]  /*8930*/  FMNMX.FTZ R136, R135, R136, !PT ;  /* 0x0000008887887209 */ /* 0x001fe20007810000 */
[----:B------:R-:W-:Y:S01]  /*8940*/  FMUL.FTZ R135, R72, UR5 ;  /* 0x0000000548877c20 */ /* 0x000fe20008410000 */
[----:B------:R-:W-:-:S03]  /*8950*/  ISETP.GT.AND P6, PT, R90, 0x19, PT ;  /* 0x000000195a00780c */ /* 0x000fc60003fc4270 */
[----:B------:R-:W0:Y:S01]  /*8960*/  SHFL.BFLY PT, R137, R136, 0x1, 0x1f ;  /* 0x0c201f0088897f89 */ /* 0x000e2200000e0000 */
[----:B------:R-:W1:Y:S08]  /*8970*/  MUFU.TANH R128, R128 ;  /* 0x0000008000807308 */ /* 0x000e700000002400 */
[----:B------:R-:W4:Y:S08]  /*8980*/  MUFU.TANH R120, R120 ;  /* 0x0000007800787308 */ /* 0x000f300000002400 */
[----:B------:R-:W5:Y:S01]  /*8990*/  MUFU.TANH R121, R121 ;  /* 0x0000007900797308 */ /* 0x000f620000002400 */
[----:B0-----:R-:W-:-:S07]  /*89a0*/  FMNMX.FTZ R72, R136, R137, !PT ;  /* 0x0000008988487209 */ /* 0x001fce0007810000 */
[----:B------:R-:W0:Y:S01]  /*89b0*/  MUFU.TANH R124, R124 ;  /* 0x0000007c007c7308 */ /* 0x000e220000002400 */
[C---:B------:R-:W-:Y:S01]  /*89c0*/  FSETP.NEU.FTZ.AND P3, PT, R72.reuse, -INF , PT ;  /* 0xff8000004800780b */ /* 0x040fe20003f7d000 */
[----:B------:R-:W-:-:S06]  /*89d0*/  FMUL.FTZ R136, R72, UR4 ;  /* 0x0000000448887c20 */ /* 0x000fcc0008410000 */
[----:B------:R-:W0:Y:S01]  /*89e0*/  MUFU.TANH R125, R125 ;  /* 0x0000007d007d7308 */ /* 0x000e220000002400 */
[----:B------:R-:W-:-:S05]  /*89f0*/  FSEL R136, R136, RZ, P3 ;  /* 0x000000ff88887208 */ /* 0x000fca0001800000 */
[--C-:B------:R-:W-:Y:S01]  /*8a00*/  FFMA.FTZ R137, R21, UR4, -R136.reuse ;  /* 0x0000000415897c23 */ /* 0x100fe20008010888 */
[----:B------:R-:W-:Y:S01]  /*8a10*/  FSEL R21, R7, -INF , P4 ;  /* 0xff80000007157808 */ /* 0x000fe20002000000 */
[--C-:B------:R-:W-:Y:S01]  /*8a20*/  FFMA.FTZ R139, R131, UR4, -R136.reuse ;  /* 0x00000004838b7c23 */ /* 0x100fe20008010888 */
[----:B------:R-:W-:Y:S01]  /*8a30*/  ISETP.GT.AND P4, PT, R90, 0x9, PT ;  /* 0x000000095a00780c */ /* 0x000fe20003f84270 */
[----:B------:R2:W-:Y:S01]  /*8a40*/  MUFU.EX2 R7, R137 ;  /* 0x0000008900077308 */ /* 0x0005e20000000800 */
[----:B------:R-:W-:Y:S01]  /*8a50*/  FMNMX.FTZ R131, R21, R4, !PT ;  /* 0x0000000415837209 */ /* 0x000fe20007810000 */
[--C-:B------:R-:W-:Y:S01]  /*8a60*/  FFMA.FTZ R138, R129, UR4, -R136.reuse ;  /* 0x00000004818a7c23 */ /* 0x100fe20008010888 */
[----:B------:R-:W-:Y:S01]  /*8a70*/  FSEL R98, R12, -INF , P4 ;  /* 0xff8000000c627808 */ /* 0x000fe20002000000 */
[--C-:B------:R-:W-:Y:S01]  /*8a80*/  FFMA.FTZ R132, R132, UR4, -R136.reuse ;  /* 0x0000000484847c23 */ /* 0x100fe20008010888 */
[----:B------:R-:W-:Y:S01]  /*8a90*/  FMNMX.FTZ R131, R8, R131, !PT ;  /* 0x0000008308837209 */ /* 0x000fe20007810000 */
[----:B------:R-:W-:Y:S01]  /*8aa0*/  FFMA.FTZ R133, R133, UR4, -R136 ;  /* 0x0000000485857c23 */ /* 0x000fe20008010888 */
[----:B------:R-:W-:-:S02]  /*8ab0*/  WARPGROUP.DEPBAR.LE gsb0, 0x0 ;  /* 0x00008000000079c5 */ /* 0x000fc40000010000 */
[----:B------:R-:W-:Y:S01]  /*8ac0*/  WARPGROUP.ARRIVE ;  /* 0x00000000000079c5 */ /* 0x000fe20000000000 */
[----:B--2---:R-:W-:Y:S01]  /*8ad0*/  FMNMX.FTZ R137, R11, R131, !PT ;  /* 0x000000830b897209 */ /* 0x004fe20007810000 */
[----:B------:R2:W-:Y:S01]  /*8ae0*/  MUFU.EX2 R12, R138 ;  /* 0x0000008a000c7308 */ /* 0x0005e20000000800 */
[----:B------:R-:W-:Y:S01]  /*8af0*/  ISETP.GT.AND P4, PT, R90, 0x18, PT ;  /* 0x000000185a00780c */ /* 0x000fe20003f84270 */
[--C-:B------:R-:W-:Y:S01]  /*8b00*/  FFMA.FTZ R140, R111, UR4, -R136.reuse ;  /* 0x000000046f8c7c23 */ /* 0x100fe20008010888 */
[----:B------:R-:W-:Y:S01]  /*8b10*/  FMNMX.FTZ R137, R98, R137, !PT ;  /* 0x0000008962897209 */ /* 0x000fe20007810000 */
[----:B------:R-:W-:Y:S01]  /*8b20*/  HGMMA.64x96x16.F32.BF16 R24, gdesc[UR32].tnspB, R24, gsb0 ;  /* 0x41600000201879f0 */ /* 0x000fe20008001818 */
[----:B------:R-:W-:Y:S01]  /*8b30*/  UIADD3 UR32, UR10, 0x780, URZ ;  /* 0x000007800a207890 */ /* 0x000fe2000fffe03f */
[----:B------:R-:W-:Y:S01]  /*8b40*/  FSEL R129, R20, -INF , P5 ;  /* 0xff80000014817808 */ /* 0x000fe20002800000 */
[----:B------:R-:W-:Y:S01]  /*8b50*/  UIADD3 UR34, UR11, 0x140, URZ ;  /* 0x000001400b227890 */ /* 0x000fe2000fffe03f */
[----:B---3--:R-:W-:Y:S01]  /*8b60*/  FSEL R131, R130, -INF , P6 ;  /* 0xff80000082837808 */ /* 0x008fe20003000000 */
[----:B------:R-:W-:Y:S01]  /*8b70*/  UMOV UR33, 0xc0000010 ;  /* 0xc000001000217882 */ /* 0x000fe20000000000 */
[----:B------:R-:W-:Y:S01]  /*8b80*/  UMOV UR35, 0x80000020 ;  /* 0x8000002000237882 */ /* 0x000fe20000000000 */
[----:B--2---:R-:W-:Y:S01]  /*8b90*/  FMNMX.FTZ R138, R14, R137, !PT ;  /* 0x000000890e8a7209 */ /* 0x004fe20007810000 */
[----:B------:R2:W-:Y:S01]  /*8ba0*/  MUFU.EX2 R130, R132 ;  /* 0x0000008400827308 */ /* 0x0005e20000000800 */
[----:B-1----:R-:W-:Y:S01]  /*8bb0*/  FSEL R128, R128, -INF , P4 ;  /* 0xff80000080807808 */ /* 0x002fe20002000000 */
[--C-:B------:R-:W-:Y:S01]  /*8bc0*/  FFMA.FTZ R137, R126, UR4, -R136.reuse ;  /* 0x000000047e897c23 */ /* 0x100fe20008010888 */
[C---:B------:R-:W-:Y:S01]  /*8bd0*/  ISETP.GT.AND P5, PT, R90.reuse, 0x20, PT ;  /* 0x000000205a00780c */ /* 0x040fe20003fa4270 */
[--C-:B------:R-:W-:Y:S01]  /*8be0*/  FFMA.FTZ R9, R9, UR4, -R136.reuse ;  /* 0x0000000409097c23 */ /* 0x100fe20008010888 */
[----:B------:R-:W-:Y:S01]  /*8bf0*/  ISETP.GT.AND P4, PT, R90, 0x21, PT ;  /* 0x000000215a00780c */ /* 0x000fe20003f84270 */
[--C-:B------:R-:W-:Y:S01]  /*8c00*/  FFMA.FTZ R10, R10, UR4, -R136.reuse ;  /* 0x000000040a0a7c23 */ /* 0x100fe20008010888 */
[----:B----4-:R-:W-:Y:S01]  /*8c10*/  FSEL R120, R120, -INF , P5 ;  /* 0xff80000078787808 */ /* 0x010fe20002800000 */
[----:B------:R-:W1:Y:S01]  /*8c20*/  MUFU.TANH R112, R112 ;  /* 0x0000007000707308 */ /* 0x000e620000002400 */
[----:B--2---:R-:W-:Y:S01]  /*8c30*/  FMNMX.FTZ R132, R129, R138, !PT ;  /* 0x0000008a81847209 */ /* 0x004fe20007810000 */
[--C-:B------:R-:W-:Y:S01]  /*8c40*/  FFMA.FTZ R13, R13, UR4, -R136.reuse ;  /* 0x000000040d0d7c23 */ /* 0x100fe20008010888 */
[----:B------:R-:W-:Y:S01]  /*8c50*/  ISETP.GT.AND P6, PT, R90, 0x28, PT ;  /* 0x000000285a00780c */ /* 0x000fe20003fc4270 */
[--C-:B------:R-:W-:Y:S01]  /*8c60*/  FFMA.FTZ R15, R15, UR4, -R136.reuse ;  /* 0x000000040f0f7c23 */ /* 0x100fe20008010888 */
[----:B------:R-:W-:Y:S01]  /*8c70*/  FMNMX.FTZ R132, R128, R132, !PT ;  /* 0x0000008480847209 */ /* 0x000fe20007810000 */
[--C-:B------:R-:W-:Y:S01]  /*8c80*/  FFMA.FTZ R122, R122, UR4, -R136.reuse ;  /* 0x000000047a7a7c23 */ /* 0x100fe20008010888 */
[----:B-----5:R-:W-:Y:S01]  /*8c90*/  FSEL R121, R121, -INF , P4 ;  /* 0xff80000079797808 */ /* 0x020fe20002000000 */
[----:B------:R-:W2:Y:S01]  /*8ca0*/  MUFU.TANH R113, R113 ;  /* 0x0000007100717308 */ /* 0x000ea20000002400 */
[----:B------:R-:W-:Y:S01]  /*8cb0*/  FMNMX.FTZ R132, R131, R132, !PT ;  /* 0x0000008483847209 */ /* 0x000fe20007810000 */
[--C-:B------:R-:W-:Y:S01]  /*8cc0*/  FFMA.FTZ R123, R123, UR4, -R136.reuse ;  /* 0x000000047b7b7c23 */ /* 0x100fe20008010888 */
[----:B------:R-:W-:Y:S01]  /*8cd0*/  ISETP.GT.AND P5, PT, R90, 0x29, PT ;  /* 0x000000295a00780c */ /* 0x000fe20003fa4270 */
[--C-:B------:R-:W-:Y:S01]  /*8ce0*/  FFMA.FTZ R94, R94, UR4, -R136.reuse ;  /* 0x000000045e5e7c23 */ /* 0x100fe20008010888 */
[----:B------:R-:W-:Y:S01]  /*8cf0*/  FMNMX.FTZ R132, R120, R132, !PT ;  /* 0x0000008478847209 */ /* 0x000fe20007810000 */
[--C-:B------:R-:W-:Y:S01]  /*8d00*/  FFMA.FTZ R82, R82, UR4, -R136.reuse ;  /* 0x0000000452527c23 */ /* 0x100fe20008010888 */
[----:B0-----:R-:W-:Y:S01]  /*8d10*/  FSEL R124, R124, -INF , P6 ;  /* 0xff8000007c7c7808 */ /* 0x001fe20003000000 */
[----:B------:R-:W0:Y:S01]  /*8d20*/  MUFU.TANH R115, R115 ;  /* 0x0000007300737308 */ /* 0x000e220000002400 */
[----:B------:R-:W-:Y:S01]  /*8d30*/  FMNMX.FTZ R132, R121, R132, !PT ;  /* 0x0000008479847209 */ /* 0x000fe20007810000 */
[--C-:B------:R-:W-:Y:S01]  /*8d40*/  FFMA.FTZ R86, R86, UR4, -R136.reuse ;  /* 0x0000000456567c23 */ /* 0x100fe20008010888 */
[----:B------:R-:W-:Y:S01]  /*8d50*/  ISETP.GT.AND P4, PT, R90, 0x30, PT ;  /* 0x000000305a00780c */ /* 0x000fe20003f84270 */
[--C-:B------:R-:W-:Y:S01]  /*8d60*/  FFMA.FTZ R75, R75, UR4, -R136.reuse ;  /* 0x000000044b4b7c23 */ /* 0x100fe20008010888 */
[----:B------:R-:W-:Y:S01]  /*8d70*/  FSEL R125, R125, -INF , P5 ;  /* 0xff8000007d7d7808 */ /* 0x000fe20002800000 */
[--C-:B------:R-:W-:Y:S01]  /*8d80*/  FFMA.FTZ R83, R83, UR4, -R136.reuse ;  /* 0x0000000453537c23 */ /* 0x100fe20008010888 */
[----:B------:R-:W-:Y:S01]  /*8d90*/  FMNMX.FTZ R132, R124, R132, !PT ;  /* 0x000000847c847209 */ /* 0x000fe20007810000 */
[----:B------:R-:W-:Y:S01]  /*8da0*/  MUFU.TANH R104, R104 ;  /* 0x0000006800687308 */ /* 0x000fe20000002400 */
[----:B------:R-:W-:Y:S01]  /*8db0*/  ISETP.GT.AND P6, PT, R90, 0x31, PT ;  /* 0x000000315a00780c */ /* 0x000fe20003fc4270 */
[--C-:B------:R-:W-:Y:S01]  /*8dc0*/  FFMA.FTZ R91, R91, UR4, -R136.reuse ;  /* 0x000000045b5b7c23 */ /* 0x100fe20008010888 */
[----:B-1----:R-:W-:Y:S01]  /*8dd0*/  FSEL R126, R112, -INF , P4 ;  /* 0xff800000707e7808 */ /* 0x002fe20002000000 */
[--C-:B------:R-:W-:Y:S01]  /*8de0*/  FFMA.FTZ R95, R95, UR4, -R136.reuse ;  /* 0x000000045f5f7c23 */ /* 0x100fe20008010888 */
[----:B------:R-:W-:Y:S01]  /*8df0*/  FMNMX.FTZ R132, R125, R132, !PT ;  /* 0x000000847d847209 */ /* 0x000fe20007810000 */
[----:B------:R-:W-:Y:S01]  /*8e00*/  FFMA.FTZ R87, R87, UR4, -R136 ;  /* 0x0000000457577c23 */ /* 0x000fe20008010888 */
[----:B------:R-:W-:Y:S01]  /*8e10*/  ISETP.GT.AND P5, PT, R90, 0x38, PT ;  /* 0x000000385a00780c */ /* 0x000fe20003fa4270 */
[----:B------:R-:W1:Y:S01]  /*8e20*/  MUFU.TANH R116, R116 ;  /* 0x0000007400747308 */ /* 0x000e620000002400 */
[----:B--2---:R-:W-:-:S02]  /*8e30*/  FSEL R113, R113, -INF , P6 ;  /* 0xff80000071717808 */ /* 0x004fc40003000000 */
[----:B------:R-:W-:Y:S02]  /*8e40*/  FMNMX.FTZ R132, R126, R132, !PT ;  /* 0x000000847e847209 */ /* 0x000fe40007810000 */
[C---:B------:R-:W-:Y:S02]  /*8e50*/  ISETP.GT.AND P6, PT, R90.reuse, 0x40, PT ;  /* 0x000000405a00780c */ /* 0x040fe40003fc4270 */
[----:B------:R-:W-:Y:S01]  /*8e60*/  ISETP.GT.AND P4, PT, R90, 0x39, PT ;  /* 0x000000395a00780c */ /* 0x000fe20003f84270 */
[----:B------:R2:W-:Y:S01]  /*8e70*/  MUFU.EX2 R112, R137 ;  /* 0x0000008900707308 */ /* 0x0005e20000000800 */
[----:B------:R-:W-:-:S07]  /*8e80*/  FMNMX.FTZ R132, R113, R132, !PT ;  /* 0x0000008471847209 */ /* 0x000fce0007810000 */
[----:B------:R-:W3:Y:S01]  /*8e90*/  MUFU.TANH R105, R105 ;  /* 0x0000006900697308 */ /* 0x000ee20000002400 */
[----:B--2---:R-:W-:Y:S01]  /*8ea0*/  FFMA.FTZ R137, R127, UR4, -R136 ;  /* 0x000000047f897c23 */ /* 0x004fe20008010888 */
[----:B0-----:R-:W-:Y:S02]  /*8eb0*/  FSEL R127, R115, -INF , P5 ;  /* 0xff800000737f7808 */ /* 0x001fe40002800000 */
[----:B-1----:R-:W-:Y:S02]  /*8ec0*/  FSEL R116, R116, -INF , P4 ;  /* 0xff80000074747808 */ /* 0x002fe40002000000 */
[C---:B------:R-:W-:Y:S02]  /*8ed0*/  ISETP.GT.AND P5, PT, R90.reuse, 0x41, PT ;  /* 0x000000415a00780c */ /* 0x040fe40003fa4270 */
[----:B------:R0:W-:Y:S01]  /*8ee0*/  MUFU.EX2 R115, R137 ;  /* 0x0000008900737308 */ /* 0x0001e20000000800 */
[----:B------:R-:W-:-:S07]  /*8ef0*/  ISETP.GT.AND P4, PT, R90, 0x48, PT ;  /* 0x000000485a00780c */ /* 0x000fce0003f84270 */
[----:B------:R-:W1:Y:S01]  /*8f00*/  MUFU.TANH R107, R107 ;  /* 0x0000006b006b7308 */ /* 0x000e620000002400 */
[----:B0-----:R-:W-:Y:S01]  /*8f10*/  FFMA.FTZ R137, R114, UR4, -R136 ;  /* 0x0000000472897c23 */ /* 0x001fe20008010888 */
[----:B------:R-:W-:Y:S02]  /*8f20*/  FSEL R114, R104, -INF , P6 ;  /* 0xff80000068727808 */ /* 0x000fe40003000000 */
[----:B---3--:R-:W-:Y:S02]  /*8f30*/  FSEL R105, R105, -INF , P5 ;  /* 0xff80000069697808 */ /* 0x008fe40002800000 */
[C---:B------:R-:W-:Y:S02]  /*8f40*/  ISETP.GT.AND P6, PT, R90.reuse, 0x49, PT ;  /* 0x000000495a00780c */ /* 0x040fe40003fc4270 */
[----:B------:R-:W0:Y:S01]  /*8f50*/  MUFU.TANH R108, R108 ;  /* 0x0000006c006c7308 */ /* 0x000e220000002400 */
[----:B------:R-:W-:-:S07]  /*8f60*/  ISETP.GT.AND P5, PT, R90, 0x50, PT ;  /* 0x000000505a00780c */ /* 0x000fce0003fa4270 */
[----:B------:R2:W-:Y:S01]  /*8f70*/  MUFU.EX2 R104, R137 ;  /* 0x0000008900687308 */ /* 0x0005e20000000800 */
[----:B------:R-:W-:Y:S02]  /*8f80*/  WARPGROUP.DEPBAR.LE gsb0, 0x0 ;  /* 0x00008000000079c5 */ /* 0x000fe40000010000 */
[----:B------:R-:W-:Y:S01]  /*8f90*/  WARPGROUP.ARRIVE ;  /* 0x00000000000079c5 */ /* 0x000fe20000000000 */
[----:B--2---:R-:W-:-:S04]  /*8fa0*/  FMNMX.FTZ R137, R127, R132, !PT ;  /* 0x000000847f897209 */ /* 0x004fc80007810000 */
[----:B------:R-:W-:Y:S01]  /*8fb0*/  MUFU.TANH R96, R96 ;  /* 0x0000006000607308 */ /* 0x000fe20000002400 */
[----:B-1----:R-:W-:Y:S02]  /*8fc0*/  FSEL R132, R107, -INF , P4 ;  /* 0xff8000006b847808 */ /* 0x002fe40002000000 */
[----:B------:R-:W-:Y:S01]  /*8fd0*/  FMNMX.FTZ R137, R116, R137, !PT ;  /* 0x0000008974897209 */ /* 0x000fe20007810000 */
[----:B------:R-:W-:Y:S01]  /*8fe0*/  HGMMA.64x96x16.F32.BF16 R24, gdesc[UR32].tnspB, R24, gsb0 ;  /* 0x41600000201879f0 */ /* 0x000fe20008001818 */
[----:B------:R-:W-:Y:S01]  /*8ff0*/  UIADD3 UR32, UR10, 0xa80, URZ ;  /* 0x00000a800a207890 */ /* 0x000fe2000fffe03f */
[----:B0-----:R-:W-:Y:S01]  /*9000*/  FSEL R108, R108, -INF , P6 ;  /* 0xff8000006c6c7808 */ /* 0x001fe20003000000 */
[----:B------:R-:W-:Y:S01]  /*9010*/  UIADD3 UR34, UR11, 0x1c0, URZ ;  /* 0x000001c00b227890 */ /* 0x000fe2000fffe03f */
[----:B------:R-:W-:Y:S01]  /*9020*/  MUFU.TANH R97, R97 ;  /* 0x0000006100617308 */ /* 0x000fe20000002400 */
[----:B------:R-:W-:Y:S01]  /*9030*/  UMOV UR33, 0xc0000010 ;  /* 0xc000001000217882 */ /* 0x000fe20000000000 */
[----:B------:R-:W-:Y:S01]  /*9040*/  UMOV UR35, 0x80000020 ;  /* 0x8000002000237882 */ /* 0x000fe20000000000 */
[----:B------:R-:W-:-:S02]  /*9050*/  FMNMX.FTZ R137, R114, R137, !PT ;  /* 0x0000008972897209 */ /* 0x000fc40007810000 */
[C---:B------:R-:W-:Y:S02]  /*9060*/  ISETP.GT.AND P4, PT, R90.reuse, 0x51, PT ;  /* 0x000000515a00780c */ /* 0x040fe40003f84270 */
[----:B------:R-:W-:Y:S01]  /*9070*/  FMNMX.FTZ R137, R105, R137, !PT ;  /* 0x0000008969897209 */ /* 0x000fe20007810000 */
[----:B------:R-:W0:Y:S01]  /*9080*/  MUFU.TANH R100, R100 ;  /* 0x0000006400647308 */ /* 0x000e220000002400 */
[----:B------:R-:W-:Y:S02]  /*9090*/  ISETP.GT.AND P6, PT, R90, 0x58, PT ;  /* 0x000000585a00780c */ /* 0x000fe40003fc4270 */
[----:B------:R-:W-:-:S04]  /*90a0*/  FMNMX.FTZ R137, R132, R137, !PT ;  /* 0x0000008984897209 */ /* 0x000fc80007810000 */
[----:B------:R-:W-:Y:S01]  /*90b0*/  FMNMX.FTZ R137, R108, R137, !PT ;  /* 0x000000896c897209 */ /* 0x000fe20007810000 */
[----:B------:R-:W1:Y:S08]  /*90c0*/  MUFU.TANH R101, R101 ;  /* 0x0000006500657308 */ /* 0x000e700000002400 */
[----:B------:R2:W-:Y:S01]  /*90d0*/  MUFU.EX2 R107, R133 ;  /* 0x00000085006b7308 */ /* 0x0005e20000000800 */
[----:B0-----:R-:W-:-:S02]  /*90e0*/  FSEL R100, R100, -INF , P6 ;  /* 0xff80000064647808 */ /* 0x001fc40003000000 */
[----:B------:R-:W-:-:S05]  /*90f0*/  ISETP.GT.AND P6, PT, R90, 0x61, PT ;  /* 0x000000615a00780c */ /* 0x000fca0003fc4270 */
[----:B------:R-:W0:Y:S01]  /*9100*/  MUFU.TANH R88, R88 ;  /* 0x0000005800587308 */ /* 0x000e220000002400 */
[----:B--2---:R-:W-:Y:S01]  /*9110*/  FFMA.FTZ R133, R117, UR4, -R136 ;  /* 0x0000000475857c23 */ /* 0x004fe20008010888 */
[----:B------:R-:W-:Y:S02]  /*9120*/  FSEL R117, R96, -INF , P5 ;  /* 0xff80000060757808 */ /* 0x000fe40002800000 */
[C---:B------:R-:W-:Y:S02]  /*9130*/  ISETP.GT.AND P5, PT, R90.reuse, 0x59, PT ;  /* 0x000000595a00780c */ /* 0x040fe40003fa4270 */
[----:B------:R-:W-:Y:S02]  /*9140*/  FMNMX.FTZ R137, R117, R137, !PT ;  /* 0x0000008975897209 */ /* 0x000fe40007810000 */
[----:B------:R-:W-:Y:S01]  /*9150*/  MUFU.TANH R89, R89 ;  /* 0x0000005900597308 */ /* 0x000fe20000002400 */
[----:B-1----:R-:W-:Y:S02]  /*9160*/  FSEL R101, R101, -INF , P5 ;  /* 0xff80000065657808 */ /* 0x002fe40002800000 */
[----:B------:R-:W-:-:S05]  /*9170*/  ISETP.GT.AND P5, PT, R90, 0x68, PT ;  /* 0x000000685a00780c */ /* 0x000fca0003fa4270 */
[----:B------:R1:W-:Y:S08]  /*9180*/  MUFU.EX2 R96, R133 ;  /* 0x0000008500607308 */ /* 0x0003f00000000800 */
[----:B------:R-:W2:Y:S01]  /*9190*/  MUFU.TANH R92, R92 ;  /* 0x0000005c005c7308 */ /* 0x000ea20000002400 */
[----:B-1----:R-:W-:Y:S01]  /*91a0*/  FSEL R133, R97, -INF , P4 ;  /* 0xff80000061857808 */ /* 0x002fe20002000000 */
[--C-:B------:R-:W-:Y:S01]  /*91b0*/  FFMA.FTZ R97, R118, UR4, -R136.reuse ;  /* 0x0000000476617c23 */ /* 0x100fe20008010888 */
[----:B------:R-:W-:Y:S01]  /*91c0*/  ISETP.GT.AND P4, PT, R90, 0x60, PT ;  /* 0x000000605a00780c */ /* 0x000fe20003f84270 */
[----:B------:R-:W-:Y:S01]  /*91d0*/  FFMA.FTZ R118, R106, UR4, -R136 ;  /* 0x000000046a767c23 */ /* 0x000fe20008010888 */
[----:B------:R-:W-:-:S02]  /*91e0*/  FMNMX.FTZ R137, R133, R137, !PT ;  /* 0x0000008985897209 */ /* 0x000fc40007810000 */
[----:B0-----:R-:W-:Y:S01]  /*91f0*/  FSEL R106, R88, -INF , P4 ;  /* 0xff800000586a7808 */ /* 0x001fe20002000000 */
[----:B------:R-:W0:Y:S01]  /*9200*/  MUFU.TANH R93, R93 ;  /* 0x0000005d005d7308 */ /* 0x000e220000002400 */
[----:B------:R-:W-:Y:S02]  /*9210*/  FMNMX.FTZ R137, R100, R137, !PT ;  /* 0x0000008964897209 */ /* 0x000fe40007810000 */
[----:B------:R-:W-:Y:S02]  /*9220*/  ISETP.GT.AND P4, PT, R90, 0x69, PT ;  /* 0x000000695a00780c */ /* 0x000fe40003f84270 */
[----:B------:R-:W-:-:S03]  /*9230*/  FMNMX.FTZ R137, R101, R137, !PT ;  /* 0x0000008965897209 */ /* 0x000fc60007810000 */
[----:B------:R-:W1:Y:S01]  /*9240*/  MUFU.TANH R80, R80 ;  /* 0x0000005000507308 */ /* 0x000e620000002400 */
[----:B------:R-:W-:Y:S02]  /*9250*/  FMNMX.FTZ R137, R106, R137, !PT ;  /* 0x000000896a897209 */ /* 0x000fe40007810000 */
[----:B--2---:R-:W-:Y:S02]  /*9260*/  FSEL R92, R92, -INF , P5 ;  /* 0xff8000005c5c7808 */ /* 0x004fe40002800000 */
[----:B------:R-:W-:-:S03]  /*9270*/  ISETP.GT.AND P5, PT, R90, 0x71, PT ;  /* 0x000000715a00780c */ /* 0x000fc60003fa4270 */
[----:B------:R-:W-:Y:S01]  /*9280*/  MUFU.TANH R81, R81 ;  /* 0x0000005100517308 */ /* 0x000fe20000002400 */
[----:B0-----:R-:W-:Y:S02]  /*9290*/  FSEL R93, R93, -INF , P4 ;  /* 0xff8000005d5d7808 */ /* 0x001fe40002000000 */
[----:B------:R-:W-:-:S05]  /*92a0*/  ISETP.GT.AND P4, PT, R90, 0x78, PT ;  /* 0x000000785a00780c */ /* 0x000fca0003f84270 */
[----:B------:R0:W-:Y:S08]  /*92b0*/  MUFU.EX2 R88, R118 ;  /* 0x0000007600587308 */ /* 0x0001f00000000800 */
[----:B------:R-:W2:Y:S01]  /*92c0*/  MUFU.TANH R84, R84 ;  /* 0x0000005400547308 */ /* 0x000ea20000002400 */
[----:B0-----:R-:W-:Y:S01]  /*92d0*/  FSEL R118, R89, -INF , P6 ;  /* 0xff80000059767808 */ /* 0x001fe20003000000 */
[----:B------:R-:W-:-:S02]  /*92e0*/  WARPGROUP.DEPBAR.LE gsb0, 0x0 ;  /* 0x00008000000079c5 */ /* 0x000fc40000010000 */
[----:B------:R-:W-:Y:S01]  /*92f0*/  WARPGROUP.ARRIVE ;  /* 0x00000000000079c5 */ /* 0x000fe20000000000 */
[----:B------:R-:W-:Y:S01]  /*9300*/  FMNMX.FTZ R137, R118, R137, !PT ;  /* 0x0000008976897209 */ /* 0x000fe20007810000 */
[--C-:B------:R-:W-:Y:S01]  /*9310*/  FFMA.FTZ R89, R119, UR4, -R136.reuse ;  /* 0x0000000477597c23 */ /* 0x100fe20008010888 */
[----:B------:R-:W-:Y:S01]  /*9320*/  ISETP.GT.AND P6, PT, R90, 0x70, PT ;  /* 0x000000705a00780c */ /* 0x000fe20003fc4270 */
[----:B------:R-:W0:Y:S01]  /*9330*/  MUFU.TANH R85, R85 ;  /* 0x0000005500557308 */ /* 0x000e220000002400 */
[----:B------:R-:W-:Y:S01]  /*9340*/  FMNMX.FTZ R138, R92, R137, !PT ;  /* 0x000000895c8a7209 */ /* 0x000fe20007810000 */
[----:B------:R-:W-:Y:S01]  /*9350*/  HGMMA.64x96x16.F32.BF16 R24, gdesc[UR40].tnspB, R24, gsb0 ;  /* 0x41600000281879f0 */ /* 0x000fe20008001818 */
[----:B------:R-:W-:Y:S01]  /*9360*/  FFMA.FTZ R119, R109, UR4, -R136 ;  /* 0x000000046d777c23 */ /* 0x000fe20008010888 */
[----:B-1----:R-:W-:Y:S02]  /*9370*/  FSEL R109, R80, -INF , P6 ;  /* 0xff800000506d7808 */ /* 0x002fe40003000000 */
[----:B------:R-:W-:-:S02]  /*9380*/  FMNMX.FTZ R138, R93, R138, !PT ;  /* 0x0000008a5d8a7209 */ /* 0x000fc40007810000 */
[----:B------:R-:W1:Y:S01]  /*9390*/  MUFU.TANH R135, R135 ;  /* 0x0000008700877308 */ /* 0x000e620000002400 */
[----:B------:R-:W-:Y:S02]  /*93a0*/  ISETP.GT.AND P6, PT, R90, 0x79, PT ;  /* 0x000000795a00780c */ /* 0x000fe40003fc4270 */
[----:B--2---:R-:W-:Y:S02]  /*93b0*/  FSEL R111, R84, -INF , P4 ;  /* 0xff800000546f7808 */ /* 0x004fe40002000000 */
[----:B------:R-:W-:-:S03]  /*93c0*/  ISETP.GT.AND P4, PT, R90, 0x81, PT ;  /* 0x000000815a00780c */ /* 0x000fc60003f84270 */
[----:B------:R2:W-:Y:S01]  /*93d0*/  MUFU.EX2 R20, R139 ;  /* 0x0000008b00147308 */ /* 0x0005e20000000800 */
[----:B0-----:R-:W-:Y:S01]  /*93e0*/  FSEL R137, R85, -INF , P6 ;  /* 0xff80000055897808 */ /* 0x001fe20003000000 */
[----:B------:R-:W-:Y:S01]  /*93f0*/  FFMA.FTZ R85, R99, UR4, -R136 ;  /* 0x0000000463557c23 */ /* 0x000fe20008010888 */
[----:B------:R-:W-:-:S05]  /*9400*/  ISETP.GT.AND P6, PT, R90, 0x88, PT ;  /* 0x000000885a00780c */ /* 0x000fca0003fc4270 */
[----:B------:R-:W0:Y:S01]  /*9410*/  MUFU.TANH R73, R73 ;  /* 0x0000004900497308 */ /* 0x000e220000002400 */
[----:B--2---:R-:W-:Y:S01]  /*9420*/  FFMA.FTZ R139, R110, UR4, -R136 ;  /* 0x000000046e8b7c23 */ /* 0x004fe20008010888 */
[----:B------:R-:W-:Y:S02]  /*9430*/  FSEL R110, R81, -INF , P5 ;  /* 0xff800000516e7808 */ /* 0x000fe40002800000 */
[----:B------:R-:W-:-:S04]  /*9440*/  ISETP.GT.AND P5, PT, R90, 0x80, PT ;  /* 0x000000805a00780c */ /* 0x000fc80003fa4270 */
[----:B------:R2:W-:Y:S01]  /*9450*/  MUFU.EX2 R80, R119 ;  /* 0x0000007700507308 */ /* 0x0005e20000000800 */
[----:B-1----:R-:W-:Y:S02]  /*9460*/  FSEL R135, R135, -INF , P5 ;  /* 0xff80000087877808 */ /* 0x002fe40002800000 */
[----:B------:R-:W-:-:S05]  /*9470*/  ISETP.GT.AND P5, PT, R90, 0x89, PT ;  /* 0x000000895a00780c */ /* 0x000fca0003fa4270 */
[----:B------:R-:W1:Y:S01]  /*9480*/  MUFU.TANH R76, R76 ;  /* 0x0000004c004c7308 */ /* 0x000e620000002400 */
[----:B--2---:R-:W-:Y:S02]  /*9490*/  FMNMX.FTZ R119, R109, R138, !PT ;  /* 0x0000008a6d777209 */ /* 0x004fe40007810000 */
[----:B0-----:R-:W-:Y:S01]  /*94a0*/  FSEL R138, R73, -INF , P4 ;  /* 0xff800000498a7808 */ /* 0x001fe20002000000 */
[----:B------:R-:W-:Y:S01]  /*94b0*/  FFMA.FTZ R73, R102, UR4, -R136 ;  /* 0x0000000466497c23 */ /* 0x000fe20008010888 */
[----:B------:R-:W-:Y:S02]  /*94c0*/  FMNMX.FTZ R119, R110, R119, !PT ;  /* 0x000000776e777209 */ /* 0x000fe40007810000 */
[----:B------:R-:W-:Y:S01]  /*94d0*/  ISETP.GE.U32.AND P4, PT, R142, 0x180, PT ;  /* 0x000001808e00780c */ /* 0x000fe20003f86070 */
[----:B------:R-:W0:Y:S01]  /*94e0*/  MUFU.TANH R77, R77 ;  /* 0x0000004d004d7308 */ /* 0x000e220000002400 */
[----:B------:R-:W-:-:S04]  /*94f0*/  FMNMX.FTZ R119, R111, R119, !PT ;  /* 0x000000776f777209 */ /* 0x000fc80007810000 */
[----:B------:R-:W-:-:S03]  /*9500*/  FMNMX.FTZ R90, R137, R119, !PT ;  /* 0x00000077895a7209 */ /* 0x000fc60007810000 */
[----:B------:R-:W-:Y:S01]  /*9510*/  MUFU.EX2 R81, R139 ;  /* 0x0000008b00517308 */ /* 0x000fe20000000800 */
[----:B------:R-:W-:Y:S01]  /*9520*/  FMNMX.FTZ R99, R135, R90, !PT ;  /* 0x0000005a87637209 */ /* 0x000fe20007810000 */
[----:B------:R-:W-:Y:S01]  /*9530*/  FFMA.FTZ R90, R103, UR4, -R136 ;  /* 0x00000004675a7c23 */ /* 0x000fe20008010888 */
[----:B-1----:R-:W-:Y:S02]  /*9540*/  FSEL R76, R76, -INF , P6 ;  /* 0xff8000004c4c7808 */ /* 0x002fe40003000000 */
[----:B------:R-:W-:-:S03]  /*9550*/  FMNMX.FTZ R99, R138, R99, !PT ;  /* 0x000000638a637209 */ /* 0x000fc60007810000 */
[----:B------:R-:W-:Y:S01]  /*9560*/  MUFU.EX2 R9, R9 ;  /* 0x0000000900097308 */ /* 0x000fe20000000800 */
[----:B0-----:R-:W-:Y:S02]  /*9570*/  FSEL R77, R77, -INF , P5 ;  /* 0xff8000004d4d7808 */ /* 0x001fe40002800000 */
[----:B------:R-:W-:Y:S01]  /*9580*/  FMNMX.FTZ R102, R76, R99, !PT ;  /* 0x000000634c667209 */ /* 0x000fe20007810000 */
[--C-:B------:R-:W-:Y:S01]  /*9590*/  FFMA.FTZ R99, R134, UR4, -R136.reuse ;  /* 0x0000000486637c23 */ /* 0x100fe20008010888 */
[--C-:B------:R-:W-:Y:S02]  /*95a0*/  FFMA.FTZ R134, R78, UR4, -R136.reuse ;  /* 0x000000044e867c23 */ /* 0x100fe40008010888 */
[----:B------:R-:W-:Y:S01]  /*95b0*/  FMNMX.FTZ R102, R77, R102, !PT ;  /* 0x000000664d667209 */ /* 0x000fe20007810000 */
[----:B------:R-:W-:Y:S04]  /*95c0*/  MUFU.EX2 R10, R10 ;  /* 0x0000000a000a7308 */ /* 0x000fe80000000800 */
[----:B------:R-:W0:Y:S04]  /*95d0*/  SHFL.BFLY PT, R103, R102, 0x2, 0x1f ;  /* 0x0c401f0066677f89 */ /* 0x000e2800000e0000 */
[----:B------:R-:W-:Y:S08]  /*95e0*/  MUFU.EX2 R13, R13 ;  /* 0x0000000d000d7308 */ /* 0x000ff00000000800 */
[----:B------:R-:W-:Y:S08]  /*95f0*/  MUFU.EX2 R15, R15 ;  /* 0x0000000f000f7308 */ /* 0x000ff00000000800 */
[----:B------:R-:W-:Y:S01]  /*9600*/  MUFU.EX2 R84, R140 ;  /* 0x0000008c00547308 */ /* 0x000fe20000000800 */
[----:B0-----:R-:W-:Y:S01]  /*9610*/  FMNMX.FTZ R119, R102, R103, !PT ;  /* 0x0000006766777209 */ /* 0x001fe20007810000 */
[----:B------:R-:W-:Y:S01]  /*9620*/  FFMA.FTZ R103, R74, UR4, -R136 ;  /* 0x000000044a677c23 */ /* 0x000fe20008010888 */
[----:B------:R-:W-:-:S02]  /*9630*/  WARPGROUP.DEPBAR.LE gsb0, 0x0 ;  /* 0x00008000000079c5 */ /* 0x000fc40000010000 */
[----:B------:R-:W-:Y:S01]  /*9640*/  WARPGROUP.ARRIVE ;  /* 0x00000000000079c5 */ /* 0x000fe20000000000 */
[----:B------:R-:W0:Y:S02]  /*9650*/  SHFL.BFLY PT, R78, R119, 0x1, 0x1f ;  /* 0x0c201f00774e7f89 */ /* 0x000e2400000e0000 */
[----:B------:R1:W-:Y:S03]  /*9660*/  MUFU.EX2 R102, R134 ;  /* 0x0000008600667308 */ /* 0x0003e60000000800 */
[----:B------:R-:W-:Y:S01]  /*9670*/  HGMMA.64x96x16.F32.BF16 R24, gdesc[UR32].tnspB, R24, gsb0 ;  /* 0x41600000201879f0 */ /* 0x000fe20008001818 */
[----:B------:R-:W-:Y:S02]  /*9680*/  UIADD3 UR32, UR10, 0xc00, URZ ;  /* 0x00000c000a207890 */ /* 0x000fe4000fffe03f */
[----:B------:R-:W-:Y:S02]  /*9690*/  UIADD3 UR34, UR11, 0x200, URZ ;  /* 0x000002000b227890 */ /* 0x000fe4000fffe03f */
[----:B------:R-:W-:Y:S01]  /*96a0*/  MUFU.EX2 R122, R122 ;  /* 0x0000007a007a7308 */ /* 0x000fe20000000800 */
[----:B------:R-:W-:Y:S01]  /*96b0*/  UMOV UR33, 0xc0000010 ;  /* 0xc000001000217882 */ /* 0x000fe20000000000 */
[----:B------:R-:W-:Y:S01]  /*96c0*/  UMOV UR35, 0x80000020 ;  /* 0x8000002000237882 */ /* 0x000fe20000000000 */
[----:B------:R-:W-:-:S05]  /*96d0*/  UIADD3 UR10, UR38, -0x1, URZ ;  /* 0xffffffff260a7890 */ /* 0x000fca000fffe03f */
[----:B------:R-:W-:Y:S02]  /*96e0*/  MUFU.EX2 R123, R123 ;  /* 0x0000007b007b7308 */ /* 0x000fe40000000800 */
[----:B------:R-:W-:Y:S01]  /*96f0*/  UMOV UR38, UR10 ;  /* 0x0000000a00267c82 */ /* 0x000fe20008000000 */
[----:B0-----:R-:W-:Y:S01]  /*9700*/  FMNMX.FTZ R74, R119, R78, !PT ;  /* 0x0000004e774a7209 */ /* 0x001fe20007810000 */
[----:B------:R-:W-:-:S04]  /*9710*/  FFMA.FTZ R119, R79, UR4, -R136 ;  /* 0x000000044f777c23 */ /* 0x000fc80008010888 */
[----:B------:R-:W-:Y:S01]  /*9720*/  MUFU.EX2 R97, R97 ;  /* 0x0000006100617308 */ /* 0x000fe20000000800 */
[C---:B------:R-:W-:Y:S01]  /*9730*/  FSETP.NEU.FTZ.AND P5, PT, R74.reuse, -INF , PT ;  /* 0xff8000004a00780b */ /* 0x040fe20003fbd000 */
[----:B------:R-:W-:-:S05]  /*9740*/  FMUL.FTZ R78, R74, UR4 ;  /* 0x000000044a4e7c20 */ /* 0x000fca0008410000 */
[----:B------:R-:W-:Y:S01]  /*9750*/  FSEL R78, R78, RZ, P5 ;  /* 0x000000ff4e4e7208 */ /* 0x000fe20002800000 */
[----:B------:R-:W-:Y:S04]  /*9760*/  MUFU.EX2 R89, R89 ;  /* 0x0000005900597308 */ /* 0x000fe80000000800 */
[--C-:B------:R-:W-:Y:S01]  /*9770*/  FFMA.FTZ R79, R11, UR4, -R78.reuse ;  /* 0x000000040b4f7c23 */ /* 0x100fe2000801084e */
[----:B------:R-:W-:Y:S02]  /*9780*/  IMAD.U32 R11, RZ, RZ, UR36 ;  /* 0x00000024ff0b7e24 */ /* 0x000fe4000f8e00ff */
[--C-:B-1----:R-:W-:Y:S01]  /*9790*/  FFMA.FTZ R134, R14, UR4, -R78.reuse ;  /* 0x000000040e867c23 */ /* 0x102fe2000801084e */
[--C-:B------:R-:W-:Y:S01]  /*97a0*/  FFMA.FTZ R139, R129, UR4, -R78.reuse ;  /* 0x00000004818b7c23 */ /* 0x100fe2000801084e */
[--C-:B------:R-:W-:Y:S01]  /*97b0*/  FFMA.FTZ R14, R124, UR4, -R78.reuse ;  /* 0x000000047c0e7c23 */ /* 0x100fe2000801084e */
[--C-:B------:R-:W-:Y:S01]  /*97c0*/  FFMA.FTZ R129, R128, UR4, -R78.reuse ;  /* 0x0000000480817c23 */ /* 0x100fe2000801084e */
[--C-:B------:R-:W-:Y:S01]  /*97d0*/  FFMA.FTZ R124, R113, UR4, -R78.reuse ;  /* 0x00000004717c7c23 */ /* 0x100fe2000801084e */
[----:B------:R-:W-:Y:S01]  /*97e0*/  @!P1 LEA R11, R11, UR37, 0x3 ;  /* 0x000000250b0b9c11 */ /* 0x000fe2000f8e18ff */
[--C-:B------:R-:W-:Y:S01]  /*97f0*/  FFMA.FTZ R128, R120, UR4, -R78.reuse ;  /* 0x0000000478807c23 */ /* 0x100fe2000801084e */
[--C-:B------:R-:W-:Y:S01]  /*9800*/  FFMA.FTZ R136, R121, UR4, -R78.reuse ;  /* 0x0000000479887c23 */ /* 0x100fe2000801084e */
[--C-:B------:R-:W-:Y:S01]  /*9810*/  FFMA.FTZ R113, R114, UR4, -R78.reuse ;  /* 0x0000000472717c23 */ /* 0x100fe2000801084e */
[--C-:B------:R-:W-:Y:S01]  /*9820*/  FFMA.FTZ R121, R126, UR4, -R78.reuse ;  /* 0x000000047e797c23 */ /* 0x100fe2000801084e */
[----:B------:R-:W-:Y:S01]  /*9830*/  FFMA.FTZ R120, R127, UR4, -R78 ;  /* 0x000000047f787c23 */ /* 0x000fe2000801084e */
[----:B------:R-:W-:Y:S01]  /*9840*/  FSEL R114, R72, RZ, P3 ;  /* 0x000000ff48727208 */ /* 0x000fe20001800000 */
[----:B------:R-:W-:Y:S01]  /*9850*/  VIADD R126, R141, 0x9 ;  /* 0x000000098d7e7836 */ /* 0x000fe20000000000 */
[----:B------:R-:W-:Y:S01]  /*9860*/  FSEL R127, R74, RZ, P5 ;  /* 0x000000ff4a7f7208 */ /* 0x000fe20002800000 */
[----:B------:R-:W-:-:S02]  /*9870*/  @!P1 VIADD R11, R11, 0x31c40 ;  /* 0x00031c400b0b9836 */ /* 0x000fc40000000000 */
[----:B------:R-:W-:Y:S01]  /*9880*/  FFMA.FTZ R21, R21, UR4, -R78 ;  /* 0x0000000415157c23 */ /* 0x000fe2000801084e */
[----:B------:R-:W-:Y:S01]  /*9890*/  FADD.FTZ R5, -R114, R5 ;  /* 0x0000000572057221 */ /* 0x000fe20000010100 */
[----:B------:R-:W-:Y:S01]  /*98a0*/  SEL R126, R126, 0x9, !P4 ;  /* 0x000000097e7e7807 */ /* 0x000fe20006000000 */
[----:B------:R-:W-:Y:S01]  /*98b0*/  FADD.FTZ R127, -R127, R4 ;  /* 0x000000047f7f7221 */ /* 0x000fe20000010100 */
[----:B------:R-:W-:Y:S01]  /*98c0*/  @!P1 PRMT R11, RZ, 0x654, R11 ;  /* 0x00000654ff0b9816 */ /* 0x000fe2000000000b */
[----:B------:R-:W-:Y:S01]  /*98d0*/  FMUL.FTZ R4, R5, UR4 ;  /* 0x0000000405047c20 */ /* 0x000fe20008410000 */
        /* <DEDUP_REMOVED lines=19> */
[----:B------:R-:W-:Y:S01]  /*9a10*/  FFMA.FTZ R138, R138, UR4, -R78 ;  /* 0x000000048a8a7c23 */ /* 0x000fe2000801084e */
[----:B------:R-:W-:-:S06]  /*9a20*/  PLOP3.LUT P3, PT, PT, PT, UP1, 0x80, 0x0 ;  /* 0x000000000000781c */ /* 0x000fcc0003f6f018 */
[----:B------:R-:W-:Y:S08]  /*9a30*/  MUFU.EX2 R8, R8 ;  /* 0x0000000800087308 */ /* 0x000ff00000000800 */
[----:B------:R-:W-:Y:S01]  /*9a40*/  MUFU.EX2 R79, R79 ;  /* 0x0000004f004f7308 */ /* 0x000fe20000000800 */
[----:B0-----:R-:W-:Y:S01]  /*9a50*/  FFMA.FTZ R117, R4, R0, R9 ;  /* 0x0000000004757223 */ /* 0x001fe20000010009 */
[----:B------:R-:W-:-:S06]  /*9a60*/  F2FP.BF16.F32.PACK_AB R9, R10, R9 ;  /* 0x000000090a09723e */ /* 0x000fcc00000010ff */
[----:B------:R-:W0:Y:S01]  /*9a70*/  MUFU.EX2 R98, R98 ;  /* 0x0000006200627308 */ /* 0x000e220000000800 */
[----:B------:R-:W-:Y:S02]  /*9a80*/  WARPGROUP.DEPBAR.LE gsb0, 0x0 ;  /* 0x00008000000079c5 */ /* 0x000fe40000010000 */
[----:B------:R-:W-:-:S05]  /*9a90*/  WARPGROUP.ARRIVE ;  /* 0x00000000000079c5 */ /* 0x000fca0000000000 */
[----:B------:R-:W1:Y:S01]  /*9aa0*/  MUFU.EX2 R134, R134 ;  /* 0x0000008600867308 */ /* 0x000e620000000800 */
[----:B------:R-:W-:Y:S07]  /*9ab0*/  HGMMA.64x96x16.F32.BF16 R24, gdesc[UR32].tnspB, R24, gsb0 ;  /* 0x41600000201879f0 */ /* 0x000fee0008001818 */
[----:B------:R-:W2:Y:S08]  /*9ac0*/  MUFU.EX2 R139, R139 ;  /* 0x0000008b008b7308 */ /* 0x000eb00000000800 */
        /* <DEDUP_REMOVED lines=13> */
[----:B------:R0:W-:Y:S06]  /*9ba0*/  BAR.ARV R126, 0x100 ;  /* 0x0004007e0000751d */ /* 0x0001ec0000002000 */
[----:B------:R1:W-:Y:S01]  /*9bb0*/  @!P1 SYNCS.ARRIVE.TRANS64.RED.A1T0 RZ, [R11+URZ], RZ ;  /* 0x000000ff0bff99a7 */ /* 0x0003e2000810043f */
[----:B------:R-:W5:Y:S01]  /*9bc0*/  MUFU.EX2 R114, R114 ;  /* 0x0000007200727308 */ /* 0x000f620000000800 */
[----:B0-----:R-:W-:Y:S01]  /*9bd0*/  FADD.FTZ R126, R10, R117 ;  /* 0x000000750a7e7221 */ /* 0x001fe20000010000 */
[----:B------:R-:W-:Y:S01]  /*9be0*/  F2FP.BF16.F32.PACK_AB R10, R98, R79 ;  /* 0x0000004f620a723e */ /* 0x000fe200000010ff */
[-C--:B------:R-:W-:Y:S01]  /*9bf0*/  FMUL.FTZ R24, R24, R5.reuse ;  /* 0x0000000518187220 */ /* 0x080fe20000410000 */
[-C--:B------:R-:W-:Y:S01]  /*9c00*/  FMUL.FTZ R25, R25, R5.reuse ;  /* 0x0000000519197220 */ /* 0x080fe20000410000 */
[----:B------:R-:W-:Y:S01]  /*9c10*/  FADD.FTZ R126, R13, R126 ;  /* 0x0000007e0d7e7221 */ /* 0x000fe20000010000 */
[-C--:B------:R-:W-:Y:S01]  /*9c20*/  FMUL.FTZ R28, R28, R5.reuse ;  /* 0x000000051c1c7220 */ /* 0x080fe20000410000 */
[----:B-1----:R-:W-:Y:S01]  /*9c30*/  IMAD.U32 R11, RZ, RZ, UR7 ;  /* 0x00000007ff0b7e24 */ /* 0x002fe2000f8e00ff */
[----:B------:R-:W0:Y:S01]  /*9c40*/  MUFU.EX2 R108, R108 ;  /* 0x0000006c006c7308 */ /* 0x000e220000000800 */
[----:B------:R-:W-:Y:S01]  /*9c50*/  FADD.FTZ R117, R15, R126 ;  /* 0x0000007e0f757221 */ /* 0x000fe20000010000 */
[----:B------:R-:W-:Y:S01]  /*9c60*/  UMOV UR7, UR36 ;  /* 0x0000002400077c82 */ /* 0x000fe20008000000 */
[-C--:B------:R-:W-:Y:S01]  /*9c70*/  FMUL.FTZ R29, R29, R5.reuse ;  /* 0x000000051d1d7220 */ /* 0x080fe20000410000 */
[----:B------:R-:W-:Y:S01]  /*9c80*/  @!P1 LEA R11, R11, UR37, 0x3 ;  /* 0x000000250b0b9c11 */ /* 0x000fe2000f8e18ff */
[----:B------:R-:W-:Y:S01]  /*9c90*/  FADD.FTZ R117, R7, R117 ;  /* 0x0000007507757221 */ /* 0x000fe20000010000 */
[-C--:B------:R-:W-:Y:S01]  /*9ca0*/  FMUL.FTZ R32, R32, R5.reuse ;  /* 0x0000000520207220 */ /* 0x080fe20000410000 */
[----:B------:R-:W-:Y:S01]  /*9cb0*/  FMUL.FTZ R33, R33, R5 ;  /* 0x0000000521217220 */ /* 0x000fe20000410000 */
[----:B------:R-:W1:Y:S01]  /*9cc0*/  MUFU.EX2 R0, R140 ;  /* 0x0000008c00007308 */ /* 0x000e620000000800 */
[----:B------:R-:W-:-:S02]  /*9cd0*/  @!P1 VIADD R11, R11, 0x31c60 ;  /* 0x00031c600b0b9836 */ /* 0x000fc40000000000 */
[----:B------:R-:W-:Y:S01]  /*9ce0*/  FADD.FTZ R117, R12, R117 ;  /* 0x000000750c757221 */ /* 0x000fe20000010000 */
[-C--:B------:R-:W-:Y:S01]  /*9cf0*/  FMUL.FTZ R36, R36, R5.reuse ;  /* 0x0000000524247220 */ /* 0x080fe20000410000 */
[-C--:B------:R-:W-:Y:S01]  /*9d00*/  FMUL.FTZ R37, R37, R5.reuse ;  /* 0x0000000525257220 */ /* 0x080fe20000410000 */
[-C--:B------:R-:W-:Y:S01]  /*9d10*/  FMUL.FTZ R40, R40, R5.reuse ;  /* 0x0000000528287220 */ /* 0x080fe20000410000 */
[----:B------:R-:W-:Y:S01]  /*9d20*/  @!P1 PRMT R11, RZ, 0x654, R11 ;  /* 0x00000654ff0b9816 */ /* 0x000fe2000000000b */
[----:B------:R-:W-:Y:S01]  /*9d30*/  FADD.FTZ R117, R20, R117 ;  /* 0x0000007514757221 */ /* 0x000fe20000010000 */
[----:B------:R-:W1:Y:S01]  /*9d40*/  MUFU.EX2 R85, R85 ;  /* 0x0000005500557308 */ /* 0x000e620000000800 */
[-C--:B------:R-:W-:Y:S01]  /*9d50*/  FMUL.FTZ R41, R41, R5.reuse ;  /* 0x0000000529297220 */ /* 0x080fe20000410000 */
[----:B------:R2:W-:Y:S01]  /*9d60*/  @!P1 SYNCS.ARRIVE.TRANS64.RED.A1T0 RZ, [R11+URZ], RZ ;  /* 0x000000ff0bff99a7 */ /* 0x0005e2000810043f */
[----:B------:R-:W-:Y:S01]  /*9d70*/  FADD.FTZ R117, R130, R117 ;  /* 0x0000007582757221 */ /* 0x000fe20000010000 */
[-C--:B------:R-:W-:Y:S01]  /*9d80*/  FMUL.FTZ R44, R44, R5.reuse ;  /* 0x000000052c2c7220 */ /* 0x080fe20000410000 */
[-C--:B------:R-:W-:Y:S01]  /*9d90*/  FMUL.FTZ R45, R45, R5.reuse ;  /* 0x000000052d2d7220 */ /* 0x080fe20000410000 */
[-C--:B------:R-:W-:Y:S01]  /*9da0*/  FMUL.FTZ R48, R48, R5.reuse ;  /* 0x0000000530307220 */ /* 0x080fe20000410000 */
[-C--:B------:R-:W-:Y:S01]  /*9db0*/  FMUL.FTZ R49, R49, R5.reuse ;  /* 0x0000000531317220 */ /* 0x080fe20000410000 */
[----:B------:R-:W-:Y:S01]  /*9dc0*/  MUFU.EX2 R73, R73 ;  /* 0x0000004900497308 */ /* 0x000fe20000000800 */
[----:B------:R-:W-:Y:S01]  /*9dd0*/  FMUL.FTZ R52, R52, R5 ;  /* 0x0000000534347220 */ /* 0x000fe20000410000 */
[----:B--2---:R-:W-:Y:S01]  /*9de0*/  FFMA.FTZ R11, R5, R3, R21 ;  /* 0x00000003050b7223 */ /* 0x004fe20000010015 */
[--C-:B------:R-:W-:Y:S01]  /*9df0*/  FFMA.FTZ R3, R133, UR4, -R78.reuse ;  /* 0x0000000485037c23 */ /* 0x100fe2000801084e */
[-C--:B------:R-:W-:Y:S01]  /*9e00*/  FMUL.FTZ R53, R53, R5.reuse ;  /* 0x0000000535357220 */ /* 0x080fe20000410000 */
[----:B------:R-:W-:Y:S01]  /*9e10*/  FMUL.FTZ R56, R56, R5 ;  /* 0x0000000538387220 */ /* 0x000fe20000410000 */
[C---:B------:R-:W-:Y:S01]  /*9e20*/  FADD.FTZ R132, R8.reuse, R11 ;  /* 0x0000000b08847221 */ /* 0x040fe20000010000 */
[----:B------:R-:W-:Y:S01]  /*9e30*/  F2FP.BF16.F32.PACK_AB R8, R8, R21 ;  /* 0x000000150808723e */ /* 0x000fe200000010ff */
[----:B------:R-:W-:Y:S01]  /*9e40*/  FFMA.FTZ R21, R100, UR4, -R78 ;  /* 0x0000000464157c23 */ /* 0x000fe2000801084e */
[----:B------:R-:W-:Y:S01]  /*9e50*/  F2FP.BF16.F32.PACK_AB R11, R15, R13 ;  /* 0x0000000d0f0b723e */ /* 0x000fe200000010ff */
[----:B------:R-:W-:Y:S01]  /*9e60*/  FADD.FTZ R127, R79, R132 ;  /* 0x000000844f7f7221 */ /* 0x000fe20000010000 */
[--C-:B------:R-:W-:Y:S01]  /*9e70*/  FFMA.FTZ R15, R106, UR4, -R78.reuse ;  /* 0x000000046a0f7c23 */ /* 0x100fe2000801084e */
[--C-:B------:R-:W-:Y:S01]  /*9e80*/  FFMA.FTZ R106, R92, UR4, -R78.reuse ;  /* 0x000000045c6a7c23 */ /* 0x100fe2000801084e */
[--C-:B------:R-:W-:Y:S01]  /*9e90*/  FFMA.FTZ R13, R93, UR4, -R78.reuse ;  /* 0x000000045d0d7c23 */ /* 0x100fe2000801084e */
[----:B------:R-:W-:Y:S01]  /*9ea0*/  FADD.FTZ R127, R98, R127 ;  /* 0x0000007f627f7221 */ /* 0x000fe20000010000 */
[----:B------:R2:W-:Y:S01]  /*9eb0*/  MUFU.EX2 R92, R101 ;  /* 0x00000065005c7308 */ /* 0x0005e20000000800 */
[----:B------:R-:W-:Y:S01]  /*9ec0*/  FFMA.FTZ R98, R118, UR4, -R78 ;  /* 0x0000000476627c23 */ /* 0x000fe2000801084e */
[----:B------:R5:W-:Y:S01]  /*9ed0*/  STSM.16.M88.4 [R2+0x24300], R8 ;  /* 0x0243000802007844 */ /* 0x000be20000000200 */
[----:B------:R-:W-:Y:S01]  /*9ee0*/  FADD.FTZ R100, R134, R127 ;  /* 0x0000007f86647221 */ /* 0x000fe20000010000 */
[-C--:B------:R-:W-:Y:S01]  /*9ef0*/  FMUL.FTZ R57, R57, R5.reuse ;  /* 0x0000000539397220 */ /* 0x080fe20000410000 */
[-C--:B------:R-:W-:Y:S01]  /*9f00*/  FMUL.FTZ R60, R60, R5.reuse ;  /* 0x000000053c3c7220 */ /* 0x080fe20000410000 */
[-C--:B------:R-:W-:Y:S01]  /*9f10*/  FMUL.FTZ R61, R61, R5.reuse ;  /* 0x000000053d3d7220 */ /* 0x080fe20000410000 */
[----:B------:R-:W-:Y:S01]  /*9f20*/  FADD.FTZ R100, R139, R100 ;  /* 0x000000648b647221 */ /* 0x000fe20000010000 */
[----:B------:R0:W-:Y:S01]  /*9f30*/  MUFU.EX2 R93, R15 ;  /* 0x0000000f005d7308 */ /* 0x0001e20000000800 */
[-C--:B------:R-:W-:Y:S01]  /*9f40*/  FMUL.FTZ R64, R64, R5.reuse ;  /* 0x0000000540407220 */ /* 0x080fe20000410000 */
[-C--:B------:R-:W-:Y:S01]  /*9f50*/  FMUL.FTZ R65, R65, R5.reuse ;  /* 0x0000000541417220 */ /* 0x080fe20000410000 */
[----:B---3--:R-:W-:Y:S01]  /*9f60*/  FADD.FTZ R100, R129, R100 ;  /* 0x0000006481647221 */ /* 0x008fe20000010000 */
[-C--:B------:R-:W-:Y:S01]  /*9f70*/  FMUL.FTZ R68, R68, R5.reuse ;  /* 0x0000000544447220 */ /* 0x080fe20000410000 */
[----:B------:R-:W-:Y:S01]  /*9f80*/  FMUL.FTZ R69, R69, R5 ;  /* 0x0000000545457220 */ /* 0x000fe20000410000 */
[----:B------:R-:W-:Y:S01]  /*9f90*/  FMUL.FTZ R26, R26, R4 ;  /* 0x000000041a1a7220 */ /* 0x000fe20000410000 */
[----:B----4-:R-:W-:Y:S01]  /*9fa0*/  FADD.FTZ R79, R131, R100 ;  /* 0x00000064834f7221 */ /* 0x010fe20000010000 */
[----:B------:R-:W-:Y:S01]  /*9fb0*/  FADD.FTZ R100, R122, R117 ;  /* 0x000000757a647221 */ /* 0x000fe20000010000 */
[----:B------:R-:W3:Y:S01]  /*9fc0*/  MUFU.EX2 R3, R3 ;  /* 0x0000000300037308 */ /* 0x000ee20000000800 */
[----:B-----5:R-:W-:Y:S01]  /*9fd0*/  F2FP.BF16.F32.PACK_AB R11, R130, R20 ;  /* 0x00000014820b723e */ /* 0x020fe200000010ff */
[----:B------:R-:W-:Y:S01]  /*9fe0*/  FADD.FTZ R79, R128, R79 ;  /* 0x0000004f804f7221 */ /* 0x000fe20000010000 */
[----:B--2---:R-:W-:Y:S01]  /*9ff0*/  FADD.FTZ R101, R123, R100 ;  /* 0x000000647b657221 */ /* 0x004fe20000010000 */
[--C-:B------:R-:W-:Y:S01]  /*a000*/  FFMA.FTZ R100, R76, UR4, -R78.reuse ;  /* 0x000000044c647c23 */ /* 0x100fe2000801084e */
[----:B------:R-:W-:Y:S01]  /*a010*/  F2FP.BF16.F32.PACK_AB R8, R139, R134 ;  /* 0x000000868b08723e */ /* 0x000fe200000010ff */
[----:B------:R-:W-:Y:S01]  /*a020*/  FADD.FTZ R79, R136, R79 ;  /* 0x0000004f884f7221 */ /* 0x000fe20000010000 */
[----:B------:R-:W-:Y:S01]  /*a030*/  FADD.FTZ R76, R112, R101 ;  /* 0x00000065704c7221 */ /* 0x000fe20000010000 */
[----:B------:R-:W-:Y:S01]  /*a040*/  FFMA.FTZ R101, R77, UR4, -R78 ;  /* 0x000000044d657c23 */ /* 0x000fe2000801084e */
[----:B------:R-:W2:Y:S01]  /*a050*/  MUFU.EX2 R21, R21 ;  /* 0x0000001500157308 */ /* 0x000ea20000000800 */
        /* <DEDUP_REMOVED lines=26> */
[----:B------:R-:W-:Y:S01]  /*a200*/  FMUL.FTZ R31, R31, R4 ;  /* 0x000000041f1f7220 */ /* 0x000fe20000410000 */
[C---:B----4-:R-:W-:Y:S01]  /*a210*/  F2FP.BF16.F32.PACK_AB R8, R105.reuse, R113 ;  /* 0x000000716908723e */ /* 0x050fe200000010ff */
[----:B------:R-:W-:Y:S01]  /*a220*/  FADD.FTZ R77, R105, R76 ;  /* 0x0000004c694d7221 */ /* 0x000fe20000010000 */
[----:B------:R-:W-:Y:S01]  /*a230*/  FADD.FTZ R20, R80, R79 ;  /* 0x0000004f50147221 */ /* 0x000fe20000010000 */
[----:B------:R-:W-:Y:S01]  /*a240*/  F2FP.BF16.F32.PACK_AB R79, R97, R96 ;  /* 0x00000060614f723e */ /* 0x000fe200000010ff */
[----:B------:R-:W4:Y:S01]  /*a250*/  MUFU.EX2 R94, R94 ;  /* 0x0000005e005e7308 */ /* 0x000f220000000800 */
[----:B------:R-:W-:Y:S01]  /*a260*/  FADD.FTZ R115, R114, R77 ;  /* 0x0000004d72737221 */ /* 0x000fe20000010000 */
[----:B------:R-:W-:Y:S01]  /*a270*/  FADD.FTZ R97, R81, R20 ;  /* 0x0000001451617221 */ /* 0x000fe20000010000 */
[----:B------:R-:W-:Y:S01]  /*a280*/  F2FP.BF16.F32.PACK_AB R77, R107, R104 ;  /* 0x000000686b4d723e */ /* 0x000fe200000010ff */
[----:B------:R-:W-:Y:S01]  /*a290*/  FMUL.FTZ R34, R34, R4 ;  /* 0x0000000422227220 */ /* 0x000fe20000410000 */
[----:B------:R-:W-:Y:S01]  /*a2a0*/  FADD.FTZ R115, R108, R115 ;  /* 0x000000736c737221 */ /* 0x000fe20000010000 */
[----:B------:R-:W-:Y:S01]  /*a2b0*/  FADD.FTZ R96, R84, R97 ;  /* 0x0000006154607221 */ /* 0x000fe20000010000 */
[----:B------:R-:W-:Y:S01]  /*a2c0*/  F2FP.BF16.F32.PACK_AB R9, R89, R88 ;  /* 0x000000585909723e */ /* 0x000fe200000010ff */
[----:B------:R2:W-:Y:S01]  /*a2d0*/  MUFU.EX2 R7, R13 ;  /* 0x0000000d00077308 */ /* 0x0005e20000000800 */
[----:B-1----:R-:W-:Y:S01]  /*a2e0*/  FADD.FTZ R20, R0, R115 ;  /* 0x0000007300147221 */ /* 0x002fe20000010000 */
[----:B------:R-:W-:Y:S01]  /*a2f0*/  FADD.FTZ R96, R85, R96 ;  /* 0x0000006055607221 */ /* 0x000fe20000010000 */
[----:B------:R-:W-:Y:S01]  /*a300*/  F2FP.BF16.F32.PACK_AB R76, R124, R121 ;  /* 0x000000797c4c723e */ /* 0x000fe200000010ff */
[----:B------:R-:W-:Y:S01]  /*a310*/  FMUL.FTZ R35, R35, R4 ;  /* 0x0000000423237220 */ /* 0x000fe20000410000 */
[----:B---3--:R-:W-:Y:S01]  /*a320*/  FADD.FTZ R104, R3, R20 ;  /* 0x0000001403687221 */ /* 0x008fe20000010000 */
[----:B------:R-:W-:Y:S01]  /*a330*/  FADD.FTZ R105, R73, R96 ;  /* 0x0000006049697221 */ /* 0x000fe20000010000 */
[----:B------:R-:W-:Y:S01]  /*a340*/  F2FP.BF16.F32.PACK_AB R11, R81, R80 ;  /* 0x00000050510b723e */ /* 0x000fe200000010ff */
[----:B------:R-:W1:Y:S01]  /*a350*/  MUFU.EX2 R106, R106 ;  /* 0x0000006a006a7308 */ /* 0x000e620000000800 */
[----:B--2---:R-:W-:Y:S01]  /*a360*/  F2FP.BF16.F32.PACK_AB R13, R123, R122 ;  /* 0x0000007a7b0d723e */ /* 0x004fe200000010ff */
[----:B------:R-:W-:Y:S01]  /*a370*/  FADD.FTZ R97, R21, R104 ;  /* 0x0000006815617221 */ /* 0x000fe20000010000 */
[----:B------:R-:W-:Y:S01]  /*a380*/  F2FP.BF16.F32.PACK_AB R10, R108, R114 ;  /* 0x000000726c0a723e */ /* 0x000fe200000010ff */
[-C--:B------:R-:W-:Y:S01]  /*a390*/  FMUL.FTZ R38, R38, R4.reuse ;  /* 0x0000000426267220 */ /* 0x080fe20000410000 */
[-C--:B------:R-:W-:Y:S01]  /*a3a0*/  FMUL.FTZ R39, R39, R4.reuse ;  /* 0x0000000427277220 */ /* 0x080fe20000410000 */
[----:B------:R0:W-:Y:S01]  /*a3b0*/  STSM.16.M88.4 [R2+0x27300], R12 ;  /* 0x0273000c02007844 */ /* 0x0001e20000000200 */
[----:B------:R-:W-:Y:S01]  /*a3c0*/  FADD.FTZ R88, R92, R97 ;  /* 0x000000615c587221 */ /* 0x000fe20000010000 */
[----:B------:R-:W2:Y:S01]  /*a3d0*/  MUFU.EX2 R82, R82 ;  /* 0x0000005200527308 */ /* 0x000ea20000000800 */
[-C--:B------:R-:W-:Y:S01]  /*a3e0*/  FMUL.FTZ R42, R42, R4.reuse ;  /* 0x000000042a2a7220 */ /* 0x080fe20000410000 */
[----:B------:R3:W-:Y:S01]  /*a3f0*/  STSM.16.M88.4 [R2+0x28b00], R76 ;  /* 0x028b004c02007844 */ /* 0x0007e20000000200 */
[-C--:B------:R-:W-:Y:S01]  /*a400*/  FMUL.FTZ R43, R43, R4.reuse ;  /* 0x000000042b2b7220 */ /* 0x080fe20000410000 */
[-C--:B------:R-:W-:Y:S01]  /*a410*/  FMUL.FTZ R46, R46, R4.reuse ;  /* 0x000000042e2e7220 */ /* 0x080fe20000410000 */
[-C--:B------:R-:W-:Y:S01]  /*a420*/  FMUL.FTZ R47, R47, R4.reuse ;  /* 0x000000042f2f7220 */ /* 0x080fe20000410000 */
[----:B------:R2:W-:Y:S01]  /*a430*/  STSM.16.M88.4 [R2+0x2a300], R8 ;  /* 0x02a3000802007844 */ /* 0x0005e20000000200 */
[-C--:B------:R-:W-:Y:S01]  /*a440*/  FMUL.FTZ R50, R50, R4.reuse ;  /* 0x0000000432327220 */ /* 0x080fe20000410000 */
[----:B------:R-:W2:Y:S01]  /*a450*/  MUFU.EX2 R86, R86 ;  /* 0x0000005600567308 */ /* 0x000ea20000000800 */
[-C--:B------:R-:W-:Y:S01]  /*a460*/  FMUL.FTZ R51, R51, R4.reuse ;  /* 0x0000000433337220 */ /* 0x080fe20000410000 */
[-C--:B------:R-:W-:Y:S01]  /*a470*/  FMUL.FTZ R54, R54, R4.reuse ;  /* 0x0000000436367220 */ /* 0x080fe20000410000 */
[-C--:B------:R-:W-:Y:S01]  /*a480*/  FMUL.FTZ R55, R55, R4.reuse ;  /* 0x0000000437377220 */ /* 0x080fe20000410000 */
[-C--:B------:R-:W-:Y:S01]  /*a490*/  FMUL.FTZ R58, R58, R4.reuse ;  /* 0x000000043a3a7220 */ /* 0x080fe20000410000 */
[----:B------:R-:W-:Y:S01]  /*a4a0*/  FMUL.FTZ R59, R59, R4 ;  /* 0x000000043b3b7220 */ /* 0x000fe20000410000 */
[----:B0-----:R-:W-:Y:S01]  /*a4b0*/  FADD.FTZ R12, R90, R105 ;  /* 0x000000695a0c7221 */ /* 0x001fe20000010000 */
[----:B------:R-:W-:Y:S01]  /*a4c0*/  FADD.FTZ R13, R93, R88 ;  /* 0x000000585d0d7221 */ /* 0x000fe20000010000 */
[----:B------:R-:W0:Y:S01]  /*a4d0*/  MUFU.EX2 R109, R109 ;  /* 0x0000006d006d7308 */ /* 0x000e220000000800 */
[----:B------:R-:W-:Y:S01]  /*a4e0*/  F2FP.BF16.F32.PACK_AB R14, R92, R21 ;  /* 0x000000155c0e723e */ /* 0x000fe200000010ff */
[----:B-----5:R-:W-:Y:S01]  /*a4f0*/  FADD.FTZ R15, R99, R12 ;  /* 0x0000000c630f7221 */ /* 0x020fe20000010000 */
[----:B------:R-:W-:Y:S01]  /*a500*/  F2FP.BF16.F32.PACK_AB R12, R3, R0 ;  /* 0x00000000030c723e */ /* 0x000fe200000010ff */
[----:B------:R-:W-:Y:S01]  /*a510*/  FADD.FTZ R3, R98, R13 ;  /* 0x0000000d62037221 */ /* 0x000fe20000010000 */
[----:B------:R-:W-:Y:S01]  /*a520*/  F2FP.BF16.F32.PACK_AB R13, R85, R84 ;  /* 0x00000054550d723e */ /* 0x000fe200000010ff */
[C---:B----4-:R-:W-:Y:S01]  /*a530*/  FADD.FTZ R15, R94.reuse, R15 ;  /* 0x0000000f5e0f7221 */ /* 0x050fe20000010000 */
[----:B---3--:R-:W-:Y:S01]  /*a540*/  F2FP.BF16.F32.PACK_AB R77, R94, R99 ;  /* 0x000000635e4d723e */ /* 0x008fe200000010ff */
[----:B------:R-:W3:Y:S01]  /*a550*/  MUFU.EX2 R75, R75 ;  /* 0x0000004b004b7308 */ /* 0x000ee20000000800 */
[----:B-1----:R-:W-:Y:S01]  /*a560*/  FADD.FTZ R0, R106, R3 ;  /* 0x000000036a007221 */ /* 0x002fe20000010000 */
[----:B--2---:R-:W-:Y:S01]  /*a570*/  FADD.FTZ R3, R82, R15 ;  /* 0x0000000f52037221 */ /* 0x004fe20000010000 */
[----:B------:R-:W-:Y:S01]  /*a580*/  F2FP.BF16.F32.PACK_AB R15, R90, R73 ;  /* 0x000000495a0f723e */ /* 0x000fe200000010ff */
[----:B------:R-:W-:Y:S01]  /*a590*/  FMUL.FTZ R62, R62, R4 ;  /* 0x000000043e3e7220 */ /* 0x000fe20000410000 */
[C---:B------:R-:W-:Y:S01]  /*a5a0*/  FADD.FTZ R0, R7.reuse, R0 ;  /* 0x0000000007007221 */ /* 0x040fe20000010000 */
[C---:B------:R-:W-:Y:S01]  /*a5b0*/  FADD.FTZ R76, R86.reuse, R3 ;  /* 0x00000003564c7221 */ /* 0x040fe20000010000 */
[----:B------:R-:W-:Y:S01]  /*a5c0*/  F2FP.BF16.F32.PACK_AB R78, R7, R106 ;  /* 0x0000006a074e723e */ /* 0x000fe200000010ff */
[----:B------:R-:W1:Y:S01]  /*a5d0*/  MUFU.EX2 R110, R110 ;  /* 0x0000006e006e7308 */ /* 0x000e620000000800 */
[----:B0-----:R-:W-:Y:S01]  /*a5e0*/  FADD.FTZ R3, R109, R0 ;  /* 0x000000006d037221 */ /* 0x001fe20000010000 */
[----:B------:R-:W-:Y:S01]  /*a5f0*/  F2FP.BF16.F32.PACK_AB R79, R86, R82 ;  /* 0x00000052564f723e */ /* 0x000fe200000010ff */
[----:B------:R0:W-:Y:S01]  /*a600*/  STSM.16.M88.4 [R2+0x2bb00], R12 ;  /* 0x02bb000c02007844 */ /* 0x0001e20000000200 */
[-C--:B------:R-:W-:Y:S01]  /*a610*/  FMUL.FTZ R63, R63, R4.reuse ;  /* 0x000000043f3f7220 */ /* 0x080fe20000410000 */
[-C--:B------:R-:W-:Y:S01]  /*a620*/  FMUL.FTZ R66, R66, R4.reuse ;  /* 0x0000000442427220 */ /* 0x080fe20000410000 */
[-C--:B------:R-:W-:Y:S01]  /*a630*/  FMUL.FTZ R67, R67, R4.reuse ;  /* 0x0000000443437220 */ /* 0x080fe20000410000 */
[-C--:B------:R-:W-:Y:S01]  /*a640*/  FMUL.FTZ R70, R70, R4.reuse ;  /* 0x0000000446467220 */ /* 0x080fe20000410000 */
[----:B------:R-:W2:Y:S01]  /*a650*/  MUFU.EX2 R111, R111 ;  /* 0x0000006f006f7308 */ /* 0x000ea20000000800 */
[----:B---3--:R-:W-:Y:S01]  /*a660*/  FADD.FTZ R21, R75, R76 ;  /* 0x0000004c4b157221 */ /* 0x008fe20000010000 */
[----:B------:R-:W-:Y:S01]  /*a670*/  F2FP.BF16.F32.PACK_AB R76, R98, R93 ;  /* 0x0000005d624c723e */ /* 0x000fe200000010ff */
[----:B------:R-:W-:Y:S01]  /*a680*/  FMUL.FTZ R71, R71, R4 ;  /* 0x0000000447477220 */ /* 0x000fe20000410000 */
[C---:B------:R-:W-:Y:S01]  /*a690*/  F2FP.BF16.F32.PACK_AB R81, R102.reuse, R75 ;  /* 0x0000004b6651723e */ /* 0x040fe200000010ff */
[----:B------:R-:W-:Y:S01]  /*a6a0*/  FADD.FTZ R80, R102, R21 ;  /* 0x0000001566507221 */ /* 0x000fe20000010000 */
[----:B------:R-:W-:Y:S01]  /*a6b0*/  IMAD.MOV.U32 R5, RZ, RZ, R72 ;  /* 0x000000ffff057224 */ /* 0x000fe200078e0048 */
[----:B------:R0:W-:Y:S01]  /*a6c0*/  STSM.16.M88.4 [R2+0x2d300], R76 ;  /* 0x02d3004c02007844 */ /* 0x0001e20000000200 */
[----:B------:R-:W3:Y:S01]  /*a6d0*/  MUFU.EX2 R103, R103 ;  /* 0x0000006700677308 */ /* 0x000ee20000000800 */
[----:B-1----:R-:W-:Y:S01]  /*a6e0*/  FADD.FTZ R0, R110, R3 ;  /* 0x000000036e007221 */ /* 0x002fe20000010000 */
[----:B------:R-:W-:-:S06]  /*a6f0*/  IMAD.MOV.U32 R4, RZ, RZ, R74 ;  /* 0x000000ffff047224 */ /* 0x000fcc00078e004a */
[----:B------:R-:W1:Y:S01]  /*a700*/  MUFU.EX2 R83, R83 ;  /* 0x0000005300537308 */ /* 0x000e620000000800 */
[----:B--2---:R-:W-:-:S07]  /*a710*/  FADD.FTZ R3, R111, R0 ;  /* 0x000000006f037221 */ /* 0x004fce0000010000 */
[----:B------:R-:W2:Y:S01]  /*a720*/  MUFU.EX2 R20, R137 ;  /* 0x0000008900147308 */ /* 0x000ea20000000800 */
[----:B---3--:R-:W-:Y:S01]  /*a730*/  FADD.FTZ R0, R103, R80 ;  /* 0x0000005067007221 */ /* 0x008fe20000010000 */
[----:B------:R-:W-:-:S06]  /*a740*/  F2FP.BF16.F32.PACK_AB R80, R110, R109 ;  /* 0x0000006d6e50723e */ /* 0x000fcc00000010ff */
[----:B------:R-:W3:Y:S01]  /*a750*/  MUFU.EX2 R91, R91 ;  /* 0x0000005b005b7308 */ /* 0x000ee20000000800 */
[C---:B-1----:R-:W-:Y:S01]  /*a760*/  FADD.FTZ R0, R83.reuse, R0 ;  /* 0x0000000053007221 */ /* 0x042fe20000010000 */
[----:B------:R-:W-:-:S06]  /*a770*/  F2FP.BF16.F32.PACK_AB R83, R83, R103 ;  /* 0x000000675353723e */ /* 0x000fcc00000010ff */
[----:B------:R-:W1:Y:S01]  /*a780*/  MUFU.EX2 R95, R95 ;  /* 0x0000005f005f7308 */ /* 0x000e620000000800 */
[C---:B--2---:R-:W-:Y:S01]  /*a790*/  F2FP.BF16.F32.PACK_AB R82, R20.reuse, R111 ;  /* 0x0000006f1452723e */ /* 0x044fe200000010ff */
[----:B------:R-:W-:-:S04]  /*a7a0*/  FADD.FTZ R3, R20, R3 ;  /* 0x0000000314037221 */ /* 0x000fc80000010000 */
[----:B------:R0:W-:Y:S02]  /*a7b0*/  STSM.16.M88.4 [R2+0x2eb00], R80 ;  /* 0x02eb005002007844 */ /* 0x0001e40000000200 */
[----:B------:R-:W2:Y:S01]  /*a7c0*/  MUFU.EX2 R119, R119 ;  /* 0x0000007700777308 */ /* 0x000ea20000000800 */
[----:B---3--:R-:W-:-:S07]  /*a7d0*/  FADD.FTZ R0, R91, R0 ;  /* 0x000000005b007221 */ /* 0x008fce0000010000 */
[----:B------:R-:W3:Y:S01]  /*a7e0*/  MUFU.EX2 R87, R87 ;  /* 0x0000005700577308 */ /* 0x000ee20000000800 */
[C---:B-1----:R-:W-:Y:S01]  /*a7f0*/  F2FP.BF16.F32.PACK_AB R9, R95.reuse, R91 ;  /* 0x0000005b5f09723e */ /* 0x042fe200000010ff */
[----:B------:R-:W-:-:S06]  /*a800*/  FADD.FTZ R0, R95, R0 ;  /* 0x000000005f007221 */ /* 0x000fcc0000010000 */
[----:B------:R-:W1:Y:S01]  /*a810*/  MUFU.EX2 R96, R135 ;  /* 0x0000008700607308 */ /* 0x000e620000000800 */
[----:B--2---:R-:W-:-:S07]  /*a820*/  FADD.FTZ R0, R119, R0 ;  /* 0x0000000077007221 */ /* 0x004fce0000010000 */
[----:B------:R-:W2:Y:S01]  /*a830*/  MUFU.EX2 R138, R138 ;  /* 0x0000008a008a7308 */ /* 0x000ea20000000800 */
[C---:B---3--:R-:W-:Y:S01]  /*a840*/  F2FP.BF16.F32.PACK_AB R11, R87.reuse, R119 ;  /* 0x00000077570b723e */ /* 0x048fe200000010ff */
[----:B------:R-:W-:-:S06]  /*a850*/  FADD.FTZ R0, R87, R0 ;  /* 0x0000000057007221 */ /* 0x000fcc0000010000 */
[----:B------:R-:W3:Y:S01]  /*a860*/  MUFU.EX2 R100, R100 ;  /* 0x0000006400647308 */ /* 0x000ee20000000800 */
[----:B-1----:R-:W-:-:S07]  /*a870*/  FADD.FTZ R3, R96, R3 ;  /* 0x0000000360037221 */ /* 0x002fce0000010000 */
[----:B------:R-:W1:Y:S01]  /*a880*/  MUFU.EX2 R101, R101 ;  /* 0x0000006500657308 */ /* 0x000e620000000800 */
[C---:B--2---:R-:W-:Y:S01]  /*a890*/  F2FP.BF16.F32.PACK_AB R8, R138.reuse, R96 ;  /* 0x000000608a08723e */ /* 0x044fe200000010ff */
[----:B------:R-:W-:-:S04]  /*a8a0*/  FADD.FTZ R3, R138, R3 ;  /* 0x000000038a037221 */ /* 0x000fc80000010000 */
        /* <DEDUP_REMOVED lines=12> */
[----:B------:R-:W-:-:S05]  /*a970*/  UMOV UR38, UR10 ;  /* 0x0000000a00267c82 */ /* 0x000fca0008000000 */
.L_x_11994:
[----:B------:R-:W-:-:S13]  /*a980*/  ISETP.LE.AND P2, PT, RZ, UR38, PT ;  /* 0x00000026ff007c0c */ /* 0x000fda000bf43270 */
[----:B------:R-:W-:Y:S05]  /*a990*/  @!P2 BRA `(.L_x_12004) ;  /* 0x000000400020a947 */ /* 0x000fea0003800000 */
[----:B------:R-:W-:Y:S01]  /*a9a0*/  IMAD.MOV.U32 R5, RZ, RZ, R72 ;  /* 0x000000ffff057224 */ /* 0x000fe200078e0048 */
[----:B------:R-:W-:Y:S01]  /*a9b0*/  UMOV UR39, UR60 ;  /* 0x0000003c00277c82 */ /* 0x000fe20008000000 */
[----:B------:R-:W-:Y:S01]  /*a9c0*/  IMAD.MOV.U32 R4, RZ, RZ, R74 ;  /* 0x000000ffff047224 */ /* 0x000fe200078e004a */
[----:B------:R-:W-:Y:S01]  /*a9d0*/  UMOV UR7, UR36 ;  /* 0x0000002400077c82 */ /* 0x000fe20008000000 */
[----:B------:R-:W-:-:S05]  /*a9e0*/  ULDC UR5, c[0x0][0x9d8] ;  /* 0x0002760000057ab9 */ /* 0x000fca0000000800 */
.L_x_12013:
        /* <DEDUP_REMOVED lines=10> */
.L_x_12006:
[----:B------:R-:W-:Y:S01]  /*aa90*/  ULEA UR4, UR36, UR37, 0x3 ;  /* 0x0000002524047291 */ /* 0x000fe2000f8e183f */
[----:B------:R-:W-:-:S05]  /*aaa0*/  IMAD.U32 R6, RZ, RZ, UR60 ;  /* 0x0000003cff067e24 */ /* 0x000fca000f8e00ff */
[----:B------:R-:W-:-:S04]  /*aab0*/  SHF.L.U32 R6, R6, 0x1f, RZ ;  /* 0x0000001f06067819 */ /* 0x000fc800000006ff */
[----:B------:R1:W2:Y:S01]  /*aac0*/  SYNCS.PHASECHK.TRANS64.TRYWAIT P2, [UR4+0x31c30], R6 ;  /* 0x031c3006ff0075a7 */ /* 0x0002a20008040144 */
[----:B------:R-:W-:Y:S05]  /*aad0*/  @!P0 BRA `(.L_x_12007) ;  /* 0x0000000000048947 */ /* 0x000fea0003800000 */
[----:B------:R-:W-:Y:S01]  /*aae0*/  BPT.TRAP 0x1 ;  /* 0x000000040000795c */ /* 0x000fe20000300000 */
.L_x_12007:
[----:B--2---:R-:W-:Y:S05]  /*aaf0*/  @P2 BRA `(.L_x_12005) ;  /* 0x0000000000082947 */ /* 0x004fea0003800000 */
[----:B------:R-:W2:Y:S02]  /*ab00*/  SYNCS.PHASECHK.TRANS64.TRYWAIT P2, [UR4+0x31c30], R6 ;  /* 0x031c3006ff0075a7 */ /* 0x000ea40008040144 */
[----:B--2---:R-:W-:Y:S05]  /*ab10*/  @!P2 BRA `(.L_x_12008) ;  /* 0x000000cc007ca947 */ /* 0x004fea0003800000 */
.L_x_12005:
        /* <DEDUP_REMOVED lines=30> */
[----:B-1----:R-:W-:Y:S01]  /*ad00*/  VIADD R6, R7, 0x8 ;  /* 0x0000000807067836 */ /* 0x002fe20000000000 */
        /* <DEDUP_REMOVED lines=57> */
[----:B0-----:R-:W-:-:S06]  /*b0a0*/  WARPGROUP.ARRIVE ;  /* 0x00000000000079c5 */ /* 0x001fcc0000000000 */
        /* <DEDUP_REMOVED lines=264> */
[----:B-1----:R-:W-:Y:S05]  /*c130*/  @P3 BRA `(.L_x_12009) ;  /* 0x00000000002c3947 */ /* 0x002fea0003800000 */
[----:B------:R-:W-:Y:S05]  /*c140*/  @!P0 BRA `(.L_x_12010) ;  /* 0x0000000000048947 */ /* 0x000fea0003800000 */
[----:B------:R-:W-:Y:S01]  /*c150*/  BPT.TRAP 0x1 ;  /* 0x000000040000795c */ /* 0x000fe20000300000 */
.L_x_12010:
[----:B------:R-:W-:Y:S01]  /*c160*/  ULEA UR4, UR7, UR37, 0x3 ;  /* 0x0000002507047291 */ /* 0x000fe2000f8e183f */
[----:B------:R-:W-:-:S05]  /*c170*/  IMAD.U32 R6, RZ, RZ, UR39 ;  /* 0x00000027ff067e24 */ /* 0x000fca000f8e00ff */
[----:B------:R-:W-:-:S04]  /*c180*/  SHF.L.U32 R6, R6, 0x1f, RZ ;  /* 0x0000001f06067819 */ /* 0x000fc800000006ff */
[----:B------:R0:W1:Y:S01]  /*c190*/  SYNCS.PHASECHK.TRANS64.TRYWAIT P2, [UR4+0x31c50], R6 ;  /* 0x031c5006ff0075a7 */ /* 0x0000620008040144 */
[----:B------:R-:W-:Y:S05]  /*c1a0*/  @!P0 BRA `(.L_x_12011) ;  /* 0x0000000000048947 */ /* 0x000fea0003800000 */
[----:B------:R-:W-:Y:S01]  /*c1b0*/  BPT.TRAP 0x1 ;  /* 0x000000040000795c */ /* 0x000fe20000300000 */
.L_x_12011:
[----:B-1----:R-:W-:Y:S05]  /*c1c0*/  @P2 BRA `(.L_x_12009) ;  /* 0x0000000000082947 */ /* 0x002fea0003800000 */
[----:B------:R-:W1:Y:S02]  /*c1d0*/  SYNCS.PHASECHK.TRANS64.TRYWAIT P2, [UR4+0x31c50], R6 ;  /* 0x031c5006ff0075a7 */ /* 0x000e640008040144 */
[----:B-1----:R-:W-:Y:S05]  /*c1e0*/  @!P2 BRA `(.L_x_12012) ;  /* 0x000000b400e0a947 */ /* 0x002fea0003800000 */
.L_x_12009:
        /* <DEDUP_REMOVED lines=72> */
[----:B------:R-:W-:Y:S01]  /*c670*/  ULDC UR14, c[0x0][0x988] ;  /* 0x00026200000e7ab9 */ /* 0x000fe20000000800 */
[----:B------:R-:W-:Y:S01]  /*c680*/  FMUL.FTZ R128, R134, UR5 ;  /* 0x0000000586807c20 */ /* 0x000fe20008410000 */
[----:B------:R-:W-:Y:S01]  /*c690*/  UMOV UR4, UR14 ;  /* 0x0000000e00047c82 */ /* 0x000fe20008000000 */
        /* <DEDUP_REMOVED lines=263> */
[----:B------:R-:W-:Y:S01]  /*d710*/  FFMA.FTZ R137, R13, UR4, -R131 ;  /* 0x000000040d897c23 */ /* 0x000fe20008010883 */
[----:B------:R-:W-:-:S02]  /*d720*/  IMAD.U32 R13, RZ, RZ, UR36 ;  /* 0x00000024ff0d7e24 */ /* 0x000fc4000f8e00ff */
[----:B------:R-:W-:Y:S01]  /*d730*/  FMUL.FTZ R14, R14, UR4 ;  /* 0x000000040e0e7c20 */ /* 0x000fe20008410000 */
[--C-:B------:R-:W-:Y:S01]  /*d740*/  FFMA.FTZ R15, R9, UR4, -R131.reuse ;  /* 0x00000004090f7c23 */ /* 0x100fe20008010883 */
[----:B------:R-:W-:Y:S01]  /*d750*/  HGMMA.64x96x16.F32.BF16 R24, gdesc[UR32].tnspB, R24, gsb0 ;  /* 0x41600000201879f0 */ /* 0x000fe20008001818 */
[----:B------:R-:W-:Y:S01]  /*d760*/  UIADD3 UR32, UR10, 0xa80, URZ ;  /* 0x00000a800a207890 */ /* 0x000fe2000fffe03f */
[----:B------:R-:W-:Y:S01]  /*d770*/  MUFU.EX2 R77, R14 ;  /* 0x0000000e004d7308 */ /* 0x000fe20000000800 */
[----:B------:R-:W-:Y:S01]  /*d780*/  UIADD3 UR34, UR11, 0x1c0, URZ ;  /* 0x000001c00b227890 */ /* 0x000fe2000fffe03f */
[----:B------:R-:W-:Y:S01]  /*d790*/  @!P1 LEA R13, R13, UR37, 0x3 ;  /* 0x000000250d0d9c11 */ /* 0x000fe2000f8e18ff */
[----:B------:R-:W-:Y:S01]  /*d7a0*/  UMOV UR33, 0xc0000010 ;  /* 0xc000001000217882 */ /* 0x000fe20000000000 */
[----:B------:R-:W-:Y:S01]  /*d7b0*/  UMOV UR35, 0x80000020 ;  /* 0x8000002000237882 */ /* 0x000fe20000000000 */
        /* <DEDUP_REMOVED lines=20> */
[----:B0-----:R-:W-:Y:S01]  /*d900*/  FFMA.FTZ R14, R77, R0, R8 ;  /* 0x000000004d0e7223 */ /* 0x001fe20000010008 */
[--C-:B------:R-:W-:Y:S01]  /*d910*/  FFMA.FTZ R0, R99, UR4, -R131.reuse ;  /* 0x0000000463007c23 */ /* 0x100fe20008010883 */
[--C-:B------:R-:W-:Y:S01]  /*d920*/  FFMA.FTZ R86, R86, UR4, -R131.reuse ;  /* 0x0000000456567c23 */ /* 0x100fe20008010883 */
[--C-:B------:R-:W-:Y:S01]  /*d930*/  FFMA.FTZ R87, R87, UR4, -R131.reuse ;  /* 0x0000000457577c23 */ /* 0x100fe20008010883 */
[--C-:B------:R-:W-:Y:S01]  /*d940*/  FFMA.FTZ R79, R79, UR4, -R131.reuse ;  /* 0x000000044f4f7c23 */ /* 0x100fe20008010883 */
[--C-:B------:R-:W-:Y:S01]  /*d950*/  FFMA.FTZ R130, R130, UR4, -R131.reuse ;  /* 0x0000000482827c23 */ /* 0x100fe20008010883 */
[----:B------:R-:W-:Y:S01]  /*d960*/  FFMA.FTZ R78, R78, UR4, -R131 ;  /* 0x000000044e4e7c23 */ /* 0x000fe20008010883 */
[----:B------:R-:W0:Y:S01]  /*d970*/  MUFU.EX2 R137, R137 ;  /* 0x0000008900897308 */ /* 0x000e220000000800 */
[----:B-1----:R-:W-:Y:S01]  /*d980*/  FADD.FTZ R99, R15, R14 ;  /* 0x0000000e0f637221 */ /* 0x002fe20000010000 */
[----:B------:R-:W-:-:S02]  /*d990*/  F2FP.BF16.F32.PACK_AB R14, R134, R132 ;  /* 0x00000084860e723e */ /* 0x000fc400000010ff */
[----:B------:R-:W-:-:S04]  /*d9a0*/  ISETP.LT.AND P2, PT, RZ, UR38, PT ;  /* 0x00000026ff007c0c */ /* 0x000fc8000bf41270 */
[----:B------:R-:W1:Y:S01]  /*d9b0*/  MUFU.EX2 R9, R9 ;  /* 0x0000000900097308 */ /* 0x000e620000000800 */
[----:B--2---:R-:W-:Y:S01]  /*d9c0*/  FADD.FTZ R140, R136, R99 ;  /* 0x00000063888c7221 */ /* 0x004fe20000010000 */
[----:B------:R-:W-:-:S06]  /*d9d0*/  FFMA.FTZ R99, R102, UR4, -R131 ;  /* 0x0000000466637c23 */ /* 0x000fcc0008010883 */
[----:B------:R2:W-:Y:S01]  /*d9e0*/  MUFU.EX2 R5, R135 ;  /* 0x0000008700057308 */ /* 0x0005e20000000800 */
[----:B0-----:R-:W-:-:S07]  /*d9f0*/  FADD.FTZ R140, R137, R140 ;  /* 0x0000008c898c7221 */ /* 0x001fce0000010000 */
[----:B------:R-:W0:Y:S01]  /*da00*/  MUFU.EX2 R138, R138 ;  /* 0x0000008a008a7308 */ /* 0x000e220000000800 */
[--C-:B--2---:R-:W-:Y:S01]  /*da10*/  FFMA.FTZ R135, R128, UR4, -R131.reuse ;  /* 0x0000000480877c23 */ /* 0x104fe20008010883 */
[--C-:B------:R-:W-:Y:S01]  /*da20*/  FFMA.FTZ R128, R122, UR4, -R131.reuse ;  /* 0x000000047a807c23 */ /* 0x100fe20008010883 */
[----:B-1----:R-:W-:Y:S01]  /*da30*/  FADD.FTZ R119, R9, R140 ;  /* 0x0000008c09777221 */ /* 0x002fe20000010000 */
[--C-:B------:R-:W-:Y:S01]  /*da40*/  FFMA.FTZ R122, R126, UR4, -R131.reuse ;  /* 0x000000047e7a7c23 */ /* 0x100fe20008010883 */
[----:B------:R-:W-:-:S03]  /*da50*/  FFMA.FTZ R126, R127, UR4, -R131 ;  /* 0x000000047f7e7c23 */ /* 0x000fc60008010883 */
[----:B------:R-:W1:Y:S08]  /*da60*/  MUFU.EX2 R135, R135 ;  /* 0x0000008700877308 */ /* 0x000e700000000800 */
[----:B------:R-:W2:Y:S01]  /*da70*/  MUFU.EX2 R129, R129 ;  /* 0x0000008100817308 */ /* 0x000ea20000000800 */
[C---:B0-----:R-:W-:Y:S01]  /*da80*/  FADD.FTZ R102, R138.reuse, R119 ;  /* 0x000000778a667221 */ /* 0x041fe20000010000 */
[----:B------:R-:W-:-:S06]  /*da90*/  F2FP.BF16.F32.PACK_AB R9, R138, R9 ;  /* 0x000000098a09723e */ /* 0x000fcc00000010ff */
[----:B------:R-:W0:Y:S01]  /*daa0*/  MUFU.EX2 R128, R128 ;  /* 0x0000008000807308 */ /* 0x000e220000000800 */
[----:B-1----:R-:W-:-:S07]  /*dab0*/  FADD.FTZ R102, R135, R102 ;  /* 0x0000006687667221 */ /* 0x002fce0000010000 */
[----:B------:R-:W-:Y:S08]  /*dac0*/  MUFU.EX2 R120, R120 ;  /* 0x0000007800787308 */ /* 0x000ff00000000800 */
[----:B------:R-:W1:Y:S01]  /*dad0*/  MUFU.EX2 R123, R123 ;  /* 0x0000007b007b7308 */ /* 0x000e620000000800 */
[----:B------:R-:W-:Y:S02]  /*dae0*/  WARPGROUP.DEPBAR.LE gsb0, 0x0 ;  /* 0x00008000000079c5 */ /* 0x000fe40000010000 */
[----:B------:R-:W-:-:S05]  /*daf0*/  WARPGROUP.ARRIVE ;  /* 0x00000000000079c5 */ /* 0x000fca0000000000 */
[----:B------:R-:W-:Y:S01]  /*db00*/  MUFU.EX2 R121, R121 ;  /* 0x0000007900797308 */ /* 0x000fe20000000800 */
[----:B------:R-:W-:Y:S01]  /*db10*/  HGMMA.64x96x16.F32.BF16 R24, gdesc[UR32].tnspB, R24, gsb0 ;  /* 0x41600000201879f0 */ /* 0x000fe20008001818 */
[----:B------:R-:W-:Y:S02]  /*db20*/  UIADD3 UR32, UR10, 0xc00, URZ ;  /* 0x00000c000a207890 */ /* 0x000fe4000fffe03f */
[----:B------:R-:W-:-:S04]  /*db30*/  UIADD3 UR34, UR11, 0x200, URZ ;  /* 0x000002000b227890 */ /* 0x000fc8000fffe03f */
[----:B------:R-:W3:Y:S01]  /*db40*/  MUFU.EX2 R122, R122 ;  /* 0x0000007a007a7308 */ /* 0x000ee20000000800 */
[----:B------:R-:W-:Y:S01]  /*db50*/  UMOV UR33, 0xc0000010 ;  /* 0xc000001000217882 */ /* 0x000fe20000000000 */
[----:B------:R-:W-:-:S06]  /*db60*/  UMOV UR35, 0x80000020 ;  /* 0x8000002000237882 */ /* 0x000fcc0000000000 */
[----:B------:R-:W-:Y:S08]  /*db70*/  MUFU.EX2 R124, R124 ;  /* 0x0000007c007c7308 */ /* 0x000ff00000000800 */
[----:B------:R-:W4:Y:S08]  /*db80*/  MUFU.EX2 R126, R126 ;  /* 0x0000007e007e7308 */ /* 0x000f300000000800 */
[----:B------:R-:W-:Y:S08]  /*db90*/  MUFU.EX2 R112, R112 ;  /* 0x0000007000707308 */ /* 0x000ff00000000800 */
[----:B------:R-:W5:Y:S08]  /*dba0*/  MUFU.EX2 R18, R18 ;  /* 0x0000001200127308 */ /* 0x000f700000000800 */
[----:B------:R-:W5:Y:S08]  /*dbb0*/  MUFU.EX2 R113, R113 ;  /* 0x0000007100717308 */ /* 0x000f700000000800 */
[----:B------:R-:W5:Y:S08]  /*dbc0*/  MUFU.EX2 R114, R114 ;  /* 0x0000007200727308 */ /* 0x000f700000000800 */
[----:B------:R-:W-:Y:S08]  /*dbd0*/  MUFU.EX2 R116, R116 ;  /* 0x0000007400747308 */ /* 0x000ff00000000800 */
        /* <DEDUP_REMOVED lines=8> */
[----:B------:R-:W-:Y:S07]  /*dc60*/  HGMMA.64x96x16.F32.BF16 R24, gdesc[UR32].tnspB, R24, gsb0 ;  /* 0x41600000201879f0 */ /* 0x000fee0008001818 */
[----:B------:R-:W5:Y:S08]  /*dc70*/  MUFU.EX2 R106, R106 ;  /* 0x0000006a006a7308 */ /* 0x000f700000000800 */
[----:B------:R-:W5:Y:S08]  /*dc80*/  MUFU.EX2 R108, R108 ;  /* 0x0000006c006c7308 */ /* 0x000f700000000800 */
[----:B------:R-:W5:Y:S08]  /*dc90*/  MUFU.EX2 R107, R107 ;  /* 0x0000006b006b7308 */ /* 0x000f700000000800 */
[----:B------:R-:W-:Y:S08]  /*dca0*/  MUFU.EX2 R110, R110 ;  /* 0x0000006e006e7308 */ /* 0x000ff00000000800 */
[----:B------:R-:W5:Y:S08]  /*dcb0*/  MUFU.EX2 R109, R109 ;  /* 0x0000006d006d7308 */ /* 0x000f700000000800 */
[----:B------:R-:W5:Y:S08]  /*dcc0*/  MUFU.EX2 R96, R96 ;  /* 0x0000006000607308 */ /* 0x000f700000000800 */
        /* <DEDUP_REMOVED lines=8> */
[----:B------:R-:W-:Y:S01]  /*dd50*/  @!P1 SYNCS.ARRIVE.TRANS64.RED.A1T0 RZ, [R13+URZ], RZ ;  /* 0x000000ff0dff99a7 */ /* 0x000fe2000810043f */
[----:B------:R-:W-:Y:S01]  /*dd60*/  MUFU.EX2 R89, R89 ;  /* 0x0000005900597308 */ /* 0x000fe20000000800 */
[----:B--2---:R-:W-:Y:S01]  /*dd70*/  IMAD.U32 R12, RZ, RZ, UR7 ;  /* 0x00000007ff0c7e24 */ /* 0x004fe2000f8e00ff */
[----:B------:R-:W-:Y:S01]  /*dd80*/  UIADD3 UR7, UR38, -0x1, URZ ;  /* 0xffffffff26077890 */ /* 0x000fe2000fffe03f */
[-C--:B------:R-:W-:Y:S01]  /*dd90*/  FMUL.FTZ R24, R24, R4.reuse ;  /* 0x0000000418187220 */ /* 0x080fe20000410000 */
[-C--:B------:R-:W-:Y:S01]  /*dda0*/  FMUL.FTZ R25, R25, R4.reuse ;  /* 0x0000000419197220 */ /* 0x080fe20000410000 */
[-C--:B------:R-:W-:Y:S01]  /*ddb0*/  FMUL.FTZ R28, R28, R4.reuse ;  /* 0x000000041c1c7220 */ /* 0x080fe20000410000 */
[----:B------:R-:W-:Y:S01]  /*ddc0*/  @!P1 LEA R12, R12, UR37, 0x3 ;  /* 0x000000250c0c9c11 */ /* 0x000fe2000f8e18ff */
[----:B------:R-:W-:Y:S01]  /*ddd0*/  FMUL.FTZ R29, R29, R4 ;  /* 0x000000041d1d7220 */ /* 0x000fe20000410000 */
[----:B------:R-:W-:Y:S01]  /*dde0*/  MUFU.EX2 R92, R92 ;  /* 0x0000005c005c7308 */ /* 0x000fe20000000800 */
[----:B------:R-:W-:Y:S01]  /*ddf0*/  UMOV UR38, UR7 ;  /* 0x0000000700267c82 */ /* 0x000fe20008000000 */
[----:B------:R-:W-:Y:S01]  /*de00*/  UMOV UR7, UR36 ;  /* 0x0000002400077c82 */ /* 0x000fe20008000000 */
[----:B------:R-:W-:-:S02]  /*de10*/  @!P1 VIADD R12, R12, 0x31c60 ;  /* 0x00031c600c0c9836 */ /* 0x000fc40000000000 */
[-C--:B------:R-:W-:Y:S01]  /*de20*/  FMUL.FTZ R32, R32, R4.reuse ;  /* 0x0000000420207220 */ /* 0x080fe20000410000 */
[-C--:B------:R-:W-:Y:S01]  /*de30*/  FMUL.FTZ R33, R33, R4.reuse ;  /* 0x0000000421217220 */ /* 0x080fe20000410000 */
[-C--:B------:R-:W-:Y:S01]  /*de40*/  FMUL.FTZ R36, R36, R4.reuse ;  /* 0x0000000424247220 */ /* 0x080fe20000410000 */
[-C--:B------:R-:W-:Y:S01]  /*de50*/  FMUL.FTZ R37, R37, R4.reuse ;  /* 0x0000000425257220 */ /* 0x080fe20000410000 */
[----:B------:R-:W-:Y:S01]  /*de60*/  @!P1 PRMT R12, RZ, 0x654, R12 ;  /* 0x00000654ff0c9816 */ /* 0x000fe2000000000c */
[----:B------:R-:W-:Y:S01]  /*de70*/  MUFU.EX2 R93, R93 ;  /* 0x0000005d005d7308 */ /* 0x000fe20000000800 */
[-C--:B------:R-:W-:Y:S01]  /*de80*/  FMUL.FTZ R40, R40, R4.reuse ;  /* 0x0000000428287220 */ /* 0x080fe20000410000 */
[-C--:B------:R-:W-:Y:S01]  /*de90*/  FMUL.FTZ R41, R41, R4.reuse ;  /* 0x0000000429297220 */ /* 0x080fe20000410000 */
[----:B------:R2:W-:Y:S01]  /*dea0*/  @!P1 SYNCS.ARRIVE.TRANS64.RED.A1T0 RZ, [R12+URZ], RZ ;  /* 0x000000ff0cff99a7 */ /* 0x0005e2000810043f */
[-C--:B------:R-:W-:Y:S01]  /*deb0*/  FMUL.FTZ R44, R44, R4.reuse ;  /* 0x000000042c2c7220 */ /* 0x080fe20000410000 */
[-C--:B------:R-:W-:Y:S01]  /*dec0*/  FMUL.FTZ R45, R45, R4.reuse ;  /* 0x000000042d2d7220 */ /* 0x080fe20000410000 */
[-C--:B------:R-:W-:Y:S01]  /*ded0*/  FMUL.FTZ R48, R48, R4.reuse ;  /* 0x0000000430307220 */ /* 0x080fe20000410000 */
[-C--:B------:R-:W-:Y:S01]  /*dee0*/  FMUL.FTZ R49, R49, R4.reuse ;  /* 0x0000000431317220 */ /* 0x080fe20000410000 */
[----:B------:R-:W-:Y:S01]  /*def0*/  MUFU.EX2 R86, R86 ;  /* 0x0000005600567308 */ /* 0x000fe20000000800 */
[-C--:B------:R-:W-:Y:S01]  /*df00*/  FMUL.FTZ R52, R52, R4.reuse ;  /* 0x0000000434347220 */ /* 0x080fe20000410000 */
[-C--:B------:R-:W-:Y:S01]  /*df10*/  FMUL.FTZ R53, R53, R4.reuse ;  /* 0x0000000435357220 */ /* 0x080fe20000410000 */
[----:B--2---:R-:W-:Y:S01]  /*df20*/  FFMA.FTZ R12, R4, R3, R6 ;  /* 0x00000003040c7223 */ /* 0x004fe20000010006 */
[-C--:B------:R-:W-:Y:S01]  /*df30*/  FMUL.FTZ R56, R56, R4.reuse ;  /* 0x0000000438387220 */ /* 0x080fe20000410000 */
[-C--:B------:R-:W-:Y:S01]  /*df40*/  FMUL.FTZ R57, R57, R4.reuse ;  /* 0x0000000439397220 */ /* 0x080fe20000410000 */
[----:B------:R-:W-:Y:S01]  /*df50*/  FMUL.FTZ R60, R60, R4 ;  /* 0x000000043c3c7220 */ /* 0x000fe20000410000 */
[C---:B------:R-:W-:Y:S01]  /*df60*/  FADD.FTZ R13, R133.reuse, R12 ;  /* 0x0000000c850d7221 */ /* 0x040fe20000010000 */
[----:B------:R-:W-:Y:S01]  /*df70*/  F2FP.BF16.F32.PACK_AB R12, R133, R6 ;  /* 0x00000006850c723e */ /* 0x000fe200000010ff */
[----:B------:R2:W5:Y:S01]  /*df80*/  MUFU.EX2 R3, R98 ;  /* 0x0000006200037308 */ /* 0x0005620000000800 */
[-C--:B------:R-:W-:Y:S01]  /*df90*/  FMUL.FTZ R61, R61, R4.reuse ;  /* 0x000000043d3d7220 */ /* 0x080fe20000410000 */
[----:B------:R-:W-:Y:S01]  /*dfa0*/  FADD.FTZ R13, R132, R13 ;  /* 0x0000000d840d7221 */ /* 0x000fe20000010000 */
[-C--:B------:R-:W-:Y:S01]  /*dfb0*/  FMUL.FTZ R64, R64, R4.reuse ;  /* 0x0000000440407220 */ /* 0x080fe20000410000 */
[-C--:B------:R-:W-:Y:S01]  /*dfc0*/  FMUL.FTZ R65, R65, R4.reuse ;  /* 0x0000000441417220 */ /* 0x080fe20000410000 */
[----:B------:R-:W-:Y:S01]  /*dfd0*/  FMUL.FTZ R68, R68, R4 ;  /* 0x0000000444447220 */ /* 0x000fe20000410000 */
[----:B------:R-:W-:Y:S01]  /*dfe0*/  FADD.FTZ R6, R134, R13 ;  /* 0x0000000d86067221 */ /* 0x000fe20000010000 */
[----:B------:R-:W-:Y:S01]  /*dff0*/  F2FP.BF16.F32.PACK_AB R13, R15, R8 ;  /* 0x000000080f0d723e */ /* 0x000fe200000010ff */
[--C-:B------:R-:W-:Y:S01]  /*e000*/  FFMA.FTZ R8, R90, UR4, -R131.reuse ;  /* 0x000000045a087c23 */ /* 0x100fe20008010883 */
[--C-:B--2---:R-:W-:Y:S01]  /*e010*/  FFMA.FTZ R98, R91, UR4, -R131.reuse ;  /* 0x000000045b627c23 */ /* 0x104fe20008010883 */
[----:B------:R-:W-:Y:S01]  /*e020*/  FADD.FTZ R111, R7, R6 ;  /* 0x00000006076f7221 */ /* 0x000fe20000010000 */
[--C-:B------:R-:W-:Y:S01]  /*e030*/  FFMA.FTZ R91, R94, UR4, -R131.reuse ;  /* 0x000000045e5b7c23 */ /* 0x100fe20008010883 */
[----:B------:R1:W2:Y:S01]  /*e040*/  MUFU.EX2 R6, R103 ;  /* 0x0000006700067308 */ /* 0x0002a20000000800 */
[----:B------:R-:W-:Y:S01]  /*e050*/  FFMA.FTZ R94, R82, UR4, -R131 ;  /* 0x00000004525e7c23 */ /* 0x000fe20008010883 */
[----:B------:R-:W-:Y:S01]  /*e060*/  FADD.FTZ R90, R10, R111 ;  /* 0x0000006f0a5a7221 */ /* 0x000fe20000010000 */
[----:B------:R-:W-:Y:S01]  /*e070*/  F2FP.BF16.F32.PACK_AB R15, R137, R136 ;  /* 0x00000088890f723e */ /* 0x000fe200000010ff */
[----:B------:R-:W-:Y:S01]  /*e080*/  FMUL.FTZ R69, R69, R4 ;  /* 0x0000000445457220 */ /* 0x000fe20000410000 */
[-C--:B------:R-:W-:Y:S01]  /*e090*/  FMUL.FTZ R26, R26, R77.reuse ;  /* 0x0000004d1a1a7220 */ /* 0x080fe20000410000 */
[----:B------:R-:W-:Y:S01]  /*e0a0*/  FADD.FTZ R111, R11, R90 ;  /* 0x0000005a0b6f7221 */ /* 0x000fe20000010000 */
[----:B------:R-:W-:Y:S01]  /*e0b0*/  FFMA.FTZ R90, R83, UR4, -R131 ;  /* 0x00000004535a7c23 */ /* 0x000fe20008010883 */
[----:B------:R-:W-:Y:S01]  /*e0c0*/  FADD.FTZ R83, R129, R102 ;  /* 0x0000006681537221 */ /* 0x000fe20000010000 */
[----:B------:R3:W2:Y:S01]  /*e0d0*/  MUFU.EX2 R82, R8 ;  /* 0x0000000800527308 */ /* 0x0006a20000000800 */
[----:B------:R-:W-:Y:S01]  /*e0e0*/  FADD.FTZ R132, R20, R111 ;  /* 0x0000006f14847221 */ /* 0x000fe20000010000 */
[----:B------:R5:W-:Y:S01]  /*e0f0*/  STSM.16.M88.4 [R2+0x24300], R12 ;  /* 0x0243000c02007844 */ /* 0x000be20000000200 */
[----:B0-----:R-:W-:Y:S01]  /*e100*/  FADD.FTZ R102, R128, R83 ;  /* 0x0000005380667221 */ /* 0x001fe20000010000 */
[----:B------:R-:W-:Y:S01]  /*e110*/  FFMA.FTZ R83, R75, UR4, -R131 ;  /* 0x000000044b537c23 */ /* 0x000fe20008010883 */
[----:B------:R-:W-:Y:S01]  /*e120*/  FADD.FTZ R111, R21, R132 ;  /* 0x00000084156f7221 */ /* 0x000fe20000010000 */
[----:B------:R-:W-:Y:S01]  /*e130*/  FMUL.FTZ R27, R27, R77 ;  /* 0x0000004d1b1b7220 */ /* 0x000fe20000410000 */
[----:B-1----:R-:W-:Y:S01]  /*e140*/  FADD.FTZ R103, R123, R102 ;  /* 0x000000667b677221 */ /* 0x002fe20000010000 */
[----:B------:R0:W1:Y:S01]  /*e150*/  MUFU.EX2 R75, R98 ;  /* 0x00000062004b7308 */ /* 0x0000620000000800 */
[----:B------:R-:W-:Y:S01]  /*e160*/  FADD.FTZ R132, R120, R111 ;  /* 0x0000006f78847221 */ /* 0x000fe20000010000 */
[----:B---3--:R-:W-:Y:S01]  /*e170*/  F2FP.BF16.F32.PACK_AB R8, R10, R7 ;  /* 0x000000070a08723e */ /* 0x008fe200000010ff */
[----:B------:R-:W-:Y:S01]  /*e180*/  FADD.FTZ R103, R122, R103 ;  /* 0x000000677a677221 */ /* 0x000fe20000010000 */
[----:B------:R-:W-:Y:S01]  /*e190*/  F2FP.BF16.F32.PACK_AB R10, R20, R11 ;  /* 0x0000000b140a723e */ /* 0x000fe200000010ff */
[----:B------:R-:W-:Y:S01]  /*e1a0*/  FADD.FTZ R111, R121, R132 ;  /* 0x00000084796f7221 */ /* 0x000fe20000010000 */
[----:B------:R-:W-:Y:S01]  /*e1b0*/  F2FP.BF16.F32.PACK_AB R11, R129, R135 ;  /* 0x00000087810b723e */ /* 0x000fe200000010ff */
[----:B----4-:R-:W-:Y:S01]  /*e1c0*/  FADD.FTZ R103, R126, R103 ;  /* 0x000000677e677221 */ /* 0x010fe20000010000 */
[----:B------:R3:W-:Y:S01]  /*e1d0*/  MUFU.EX2 R7, R95 ;  /* 0x0000005f00077308 */ /* 0x0007e20000000800 */
[----:B------:R-:W-:Y:S01]  /*e1e0*/  FADD.FTZ R111, R124, R111 ;  /* 0x0000006f7c6f7221 */ /* 0x000fe20000010000 */
[----:B-----5:R-:W-:Y:S01]  /*e1f0*/  F2FP.BF16.F32.PACK_AB R12, R120, R21 ;  /* 0x00000015780c723e */ /* 0x020fe200000010ff */
[----:B------:R-:W-:Y:S01]  /*e200*/  FADD.FTZ R103, R18, R103 ;  /* 0x0000006712677221 */ /* 0x000fe20000010000 */
[----:B------:R4:W-:Y:S01]  /*e210*/  STSM.16.M88.4 [R2+0x25b00], R8 ;  /* 0x025b000802007844 */ /* 0x0009e20000000200 */
[----:B------:R-:W-:Y:S01]  /*e220*/  FADD.FTZ R102, R112, R111 ;  /* 0x0000006f70667221 */ /* 0x000fe20000010000 */
[C---:B------:R-:W-:Y:S01]  /*e230*/  F2FP.BF16.F32.PACK_AB R112, R113.reuse, R112 ;  /* 0x000000707170723e */ /* 0x040fe200000010ff */
[C---:B------:R-:W-:Y:S01]  /*e240*/  FADD.FTZ R20, R114.reuse, R103 ;  /* 0x0000006772147221 */ /* 0x040fe20000010000 */
[----:B------:R-:W5:Y:S01]  /*e250*/  MUFU.EX2 R91, R91 ;  /* 0x0000005b005b7308 */ /* 0x000f620000000800 */
[----:B------:R-:W-:Y:S01]  /*e260*/  FADD.FTZ R111, R113, R102 ;  /* 0x00000066716f7221 */ /* 0x000fe20000010000 */
[----:B------:R-:W-:Y:S01]  /*e270*/  F2FP.BF16.F32.PACK_AB R113, R114, R18 ;  /* 0x000000127271723e */ /* 0x000fe200000010ff */
[----:B------:R-:W-:Y:S01]  /*e280*/  FADD.FTZ R15, R115, R20 ;  /* 0x00000014730f7221 */ /* 0x000fe20000010000 */
[----:B------:R-:W-:Y:S01]  /*e290*/  F2FP.BF16.F32.PACK_AB R13, R123, R128 ;  /* 0x000000807b0d723e */ /* 0x000fe200000010ff */
[----:B------:R-:W-:Y:S01]  /*e2a0*/  FADD.FTZ R14, R116, R111 ;  /* 0x0000006f740e7221 */ /* 0x000fe20000010000 */
[C---:B------:R-:W-:Y:S01]  /*e2b0*/  F2FP.BF16.F32.PACK_AB R114, R117.reuse, R116 ;  /* 0x000000747572723e */ /* 0x040fe200000010ff */
[----:B------:R-:W-:Y:S01]  /*e2c0*/  FADD.FTZ R20, R118, R15 ;  /* 0x0000000f76147221 */ /* 0x000fe20000010000 */
[----:B------:R-:W-:Y:S01]  /*e2d0*/  MUFU.EX2 R94, R94 ;  /* 0x0000005e005e7308 */ /* 0x000fe20000000800 */
[----:B------:R-:W-:Y:S01]  /*e2e0*/  FADD.FTZ R21, R117, R14 ;  /* 0x0000000e75157221 */ /* 0x000fe20000010000 */
[----:B------:R-:W-:Y:S01]  /*e2f0*/  F2FP.BF16.F32.PACK_AB R14, R124, R121 ;  /* 0x000000797c0e723e */ /* 0x000fe200000010ff */
[----:B------:R-:W-:Y:S01]  /*e300*/  FMUL.FTZ R30, R30, R77 ;  /* 0x0000004d1e1e7220 */ /* 0x000fe20000410000 */
[----:B------:R-:W-:Y:S01]  /*e310*/  F2FP.BF16.F32.PACK_AB R15, R126, R122 ;  /* 0x0000007a7e0f723e */ /* 0x000fe200000010ff */
[----:B0-----:R-:W-:Y:S01]  /*e320*/  FADD.FTZ R98, R104, R21 ;  /* 0x0000001568627221 */ /* 0x001fe20000010000 */
[----:B------:R-:W-:Y:S01]  /*e330*/  FADD.FTZ R21, R17, R20 ;  /* 0x0000001411157221 */ /* 0x000fe20000010000 */
[C---:B------:R-:W-:Y:S01]  /*e340*/  F2FP.BF16.F32.PACK_AB R104, R105.reuse, R104 ;  /* 0x000000686968723e */ /* 0x040fe200000010ff */
[----:B------:R-:W0:Y:S01]  /*e350*/  MUFU.EX2 R80, R80 ;  /* 0x0000005000507308 */ /* 0x000e220000000800 */
[----:B---3--:R-:W-:Y:S01]  /*e360*/  FADD.FTZ R95, R105, R98 ;  /* 0x00000062695f7221 */ /* 0x008fe20000010000 */
[----:B------:R-:W-:Y:S01]  /*e370*/  FADD.FTZ R20, R106, R21 ;  /* 0x000000156a147221 */ /* 0x000fe20000010000 */
[----:B------:R3:W-:Y:S01]  /*e380*/  STSM.16.M88.4 [R2+0x27300], R12 ;  /* 0x0273000c02007844 */ /* 0x0007e20000000200 */
[----:B------:R-:W-:Y:S01]  /*e390*/  F2FP.BF16.F32.PACK_AB R115, R118, R115 ;  /* 0x000000737673723e */ /* 0x000fe200000010ff */
[----:B------:R-:W-:Y:S01]  /*e3a0*/  FADD.FTZ R98, R108, R95 ;  /* 0x0000005f6c627221 */ /* 0x000fe20000010000 */
[----:B------:R-:W-:Y:S01]  /*e3b0*/  FADD.FTZ R95, R107, R20 ;  /* 0x000000146b5f7221 */ /* 0x000fe20000010000 */
[----:B------:R-:W-:Y:S01]  /*e3c0*/  F2FP.BF16.F32.PACK_AB R105, R106, R17 ;  /* 0x000000116a69723e */ /* 0x000fe200000010ff */
[----:B------:R0:W-:Y:S01]  /*e3d0*/  MUFU.EX2 R21, R90 ;  /* 0x0000005a00157308 */ /* 0x0001e20000000800 */
[C---:B------:R-:W-:Y:S01]  /*e3e0*/  FADD.FTZ R103, R109.reuse, R98 ;  /* 0x000000626d677221 */ /* 0x040fe20000010000 */
[----:B------:R-:W-:Y:S01]  /*e3f0*/  FADD.FTZ R18, R110, R95 ;  /* 0x0000005f6e127221 */ /* 0x000fe20000010000 */
[----:B------:R-:W-:Y:S01]  /*e400*/  F2FP.BF16.F32.PACK_AB R106, R109, R108 ;  /* 0x0000006c6d6a723e */ /* 0x000fe200000010ff */
[----:B------:R0:W-:Y:S01]  /*e410*/  STSM.16.M88.4 [R2+0x28b00], R112 ;  /* 0x028b007002007844 */ /* 0x0001e20000000200 */
[----:B------:R-:W-:Y:S01]  /*e420*/  FADD.FTZ R20, R96, R103 ;  /* 0x0000006760147221 */ /* 0x000fe20000010000 */
[----:B------:R-:W-:Y:S01]  /*e430*/  FADD.FTZ R95, R3, R18 ;  /* 0x00000012035f7221 */ /* 0x000fe20000010000 */
[C---:B------:R-:W-:Y:S01]  /*e440*/  F2FP.BF16.F32.PACK_AB R96, R97.reuse, R96 ;  /* 0x000000606160723e */ /* 0x040fe200000010ff */
[----:B------:R-:W-:Y:S01]  /*e450*/  MUFU.EX2 R87, R87 ;  /* 0x0000005700577308 */ /* 0x000fe20000000800 */
[----:B------:R-:W-:Y:S01]  /*e460*/  FADD.FTZ R103, R97, R20 ;  /* 0x0000001461677221 */ /* 0x000fe20000010000 */
[C---:B------:R-:W-:Y:S01]  /*e470*/  FADD.FTZ R18, R0.reuse, R95 ;  /* 0x0000005f00127221 */ /* 0x040fe20000010000 */
[----:B------:R-:W-:Y:S01]  /*e480*/  F2FP.BF16.F32.PACK_AB R97, R0, R3 ;  /* 0x000000030061723e */ /* 0x000fe200000010ff */
[----:B------:R-:W-:Y:S01]  /*e490*/  FMUL.FTZ R31, R31, R77 ;  /* 0x0000004d1f1f7220 */ /* 0x000fe20000410000 */
[----:B------:R-:W-:Y:S01]  /*e4a0*/  FADD.FTZ R20, R100, R103 ;  /* 0x0000006764147221 */ /* 0x000fe20000010000 */
[----:B------:R-:W-:Y:S01]  /*e4b0*/  FADD.FTZ R95, R99, R18 ;  /* 0x00000012635f7221 */ /* 0x000fe20000010000 */
[C---:B--2---:R-:W-:Y:S01]  /*e4c0*/  F2FP.BF16.F32.PACK_AB R99, R6.reuse, R99 ;  /* 0x000000630663723e */ /* 0x044fe200000010ff */
[----:B------:R-:W2:Y:S01]  /*e4d0*/  MUFU.EX2 R81, R81 ;  /* 0x0000005100517308 */ /* 0x000ea20000000800 */
[C---:B----4-:R-:W-:Y:S01]  /*e4e0*/  FADD.FTZ R9, R101.reuse, R20 ;  /* 0x0000001465097221 */ /* 0x050fe20000010000 */
[----:B------:R-:W-:Y:S01]  /*e4f0*/  FADD.FTZ R95, R6, R95 ;  /* 0x0000005f065f7221 */ /* 0x000fe20000010000 */
[----:B------:R-:W-:Y:S01]  /*e500*/  F2FP.BF16.F32.PACK_AB R107, R110, R107 ;  /* 0x0000006b6e6b723e */ /* 0x000fe200000010ff */
[----:B------:R-:W-:Y:S01]  /*e510*/  FMUL.FTZ R34, R34, R77 ;  /* 0x0000004d22227220 */ /* 0x000fe20000410000 */
[----:B------:R-:W-:Y:S01]  /*e520*/  FADD.FTZ R8, R88, R9 ;  /* 0x0000000958087221 */ /* 0x000fe20000010000 */
[----:B------:R-:W-:Y:S01]  /*e530*/  FADD.FTZ R10, R82, R95 ;  /* 0x0000005f520a7221 */ /* 0x000fe20000010000 */
[----:B------:R-:W-:Y:S01]  /*e540*/  F2FP.BF16.F32.PACK_AB R98, R101, R100 ;  /* 0x000000646562723e */ /* 0x000fe200000010ff */
[----:B------:R-:W4:Y:S01]  /*e550*/  MUFU.EX2 R84, R84 ;  /* 0x0000005400547308 */ /* 0x000f220000000800 */
[----:B------:R-:W-:Y:S01]  /*e560*/  FADD.FTZ R9, R89, R8 ;  /* 0x0000000859097221 */ /* 0x000fe20000010000 */
[----:B-1----:R-:W-:Y:S01]  /*e570*/  FADD.FTZ R10, R75, R10 ;  /* 0x0000000a4b0a7221 */ /* 0x002fe20000010000 */
[----:B------:R-:W-:Y:S01]  /*e580*/  F2FP.BF16.F32.PACK_AB R88, R89, R88 ;  /* 0x000000585958723e */ /* 0x000fe200000010ff */
[----:B------:R1:W-:Y:S01]  /*e590*/  STSM.16.M88.4 [R2+0x2a300], R104 ;  /* 0x02a3006802007844 */ /* 0x0003e20000000200 */
[----:B------:R-:W-:Y:S01]  /*e5a0*/  FADD.FTZ R0, R92, R9 ;  /* 0x000000095c007221 */ /* 0x000fe20000010000 */
[----:B-----5:R-:W-:Y:S01]  /*e5b0*/  FADD.FTZ R10, R91, R10 ;  /* 0x0000000a5b0a7221 */ /* 0x020fe20000010000 */
[----:B------:R-:W-:Y:S01]  /*e5c0*/  F2FP.BF16.F32.PACK_AB R89, R75, R82 ;  /* 0x000000524b59723e */ /* 0x000fe200000010ff */
[----:B------:R-:W5:Y:S01]  /*e5d0*/  MUFU.EX2 R85, R85 ;  /* 0x0000005500557308 */ /* 0x000f620000000800 */
[----:B------:R-:W-:Y:S01]  /*e5e0*/  FADD.FTZ R3, R93, R0 ;  /* 0x000000005d037221 */ /* 0x000fe20000010000 */
[----:B------:R-:W-:Y:S01]  /*e5f0*/  FADD.FTZ R9, R7, R10 ;  /* 0x0000000a07097221 */ /* 0x000fe20000010000 */
[----:B0-----:R-:W-:Y:S01]  /*e600*/  F2FP.BF16.F32.PACK_AB R90, R93, R92 ;  /* 0x0000005c5d5a723e */ /* 0x001fe200000010ff */
[----:B------:R1:W-:Y:S01]  /*e610*/  STSM.16.M88.4 [R2+0x2bb00], R96 ;  /* 0x02bb006002007844 */ /* 0x0003e20000000200 */
[----:B------:R-:W-:Y:S01]  /*e620*/  FADD.FTZ R0, R80, R3 ;  /* 0x0000000350007221 */ /* 0x000fe20000010000 */
[----:B------:R-:W-:Y:S01]  /*e630*/  FADD.FTZ R6, R94, R9 ;  /* 0x000000095e067221 */ /* 0x000fe20000010000 */
[----:B------:R-:W-:Y:S01]  /*e640*/  F2FP.BF16.F32.PACK_AB R91, R7, R91 ;  /* 0x0000005b075b723e */ /* 0x000fe200000010ff */
[----:B------:R-:W0:Y:S01]  /*e650*/  MUFU.EX2 R11, R130 ;  /* 0x00000082000b7308 */ /* 0x000e220000000800 */
[----:B--2---:R-:W-:Y:S01]  /*e660*/  FADD.FTZ R3, R81, R0 ;  /* 0x0000000051037221 */ /* 0x004fe20000010000 */
[----:B------:R-:W-:Y:S01]  /*e670*/  FADD.FTZ R9, R21, R6 ;  /* 0x0000000615097221 */ /* 0x000fe20000010000 */
[----:B------:R-:W-:Y:S01]  /*e680*/  F2FP.BF16.F32.PACK_AB R80, R81, R80 ;  /* 0x000000505150723e */ /* 0x000fe200000010ff */
[----:B------:R1:W-:Y:S01]  /*e690*/  STSM.16.M88.4 [R2+0x2d300], R88 ;  /* 0x02d3005802007844 */ /* 0x0003e20000000200 */
[----:B------:R-:W-:Y:S01]  /*e6a0*/  F2FP.BF16.F32.PACK_AB R81, R21, R94 ;  /* 0x0000005e1551723e */ /* 0x000fe200000010ff */
[----:B------:R-:W-:Y:S01]  /*e6b0*/  FADD.FTZ R6, R86, R9 ;  /* 0x0000000956067221 */ /* 0x000fe20000010000 */
[----:B----4-:R-:W-:Y:S01]  /*e6c0*/  FADD.FTZ R0, R84, R3 ;  /* 0x0000000354007221 */ /* 0x010fe20000010000 */
[----:B---3--:R2:W3:Y:S01]  /*e6d0*/  MUFU.EX2 R12, R83 ;  /* 0x00000053000c7308 */ /* 0x0084e20000000800 */
[----:B-----5:R-:W-:Y:S01]  /*e6e0*/  F2FP.BF16.F32.PACK_AB R82, R85, R84 ;  /* 0x000000545552723e */ /* 0x020fe200000010ff */
[----:B------:R-:W-:Y:S01]  /*e6f0*/  FADD.FTZ R6, R87, R6 ;  /* 0x0000000657067221 */ /* 0x000fe20000010000 */
[----:B------:R-:W-:Y:S01]  /*e700*/  FADD.FTZ R0, R85, R0 ;  /* 0x0000000055007221 */ /* 0x000fe20000010000 */
[-C--:B------:R-:W-:Y:S01]  /*e710*/  FMUL.FTZ R35, R35, R77.reuse ;  /* 0x0000004d23237220 */ /* 0x080fe20000410000 */
[-C--:B------:R-:W-:Y:S01]  /*e720*/  FMUL.FTZ R38, R38, R77.reuse ;  /* 0x0000004d26267220 */ /* 0x080fe20000410000 */
[-C--:B------:R-:W-:Y:S01]  /*e730*/  FMUL.FTZ R39, R39, R77.reuse ;  /* 0x0000004d27277220 */ /* 0x080fe20000410000 */
[-C--:B------:R-:W-:Y:S01]  /*e740*/  FMUL.FTZ R42, R42, R77.reuse ;  /* 0x0000004d2a2a7220 */ /* 0x080fe20000410000 */
[----:B------:R-:W4:Y:S01]  /*e750*/  MUFU.EX2 R125, R125 ;  /* 0x0000007d007d7308 */ /* 0x000f220000000800 */
[----:B0-----:R-:W-:Y:S01]  /*e760*/  FADD.FTZ R6, R11, R6 ;  /* 0x000000060b067221 */ /* 0x001fe20000010000 */
[----:B--2---:R-:W-:Y:S01]  /*e770*/  F2FP.BF16.F32.PACK_AB R83, R87, R86 ;  /* 0x000000565753723e */ /* 0x004fe200000010ff */
[-C--:B------:R-:W-:Y:S01]  /*e780*/  FMUL.FTZ R43, R43, R77.reuse ;  /* 0x0000004d2b2b7220 */ /* 0x080fe20000410000 */
[-C--:B------:R-:W-:Y:S01]  /*e790*/  FMUL.FTZ R46, R46, R77.reuse ;  /* 0x0000004d2e2e7220 */ /* 0x080fe20000410000 */
[-C--:B------:R-:W-:Y:S01]  /*e7a0*/  FMUL.FTZ R47, R47, R77.reuse ;  /* 0x0000004d2f2f7220 */ /* 0x080fe20000410000 */
[----:B------:R-:W-:Y:S01]  /*e7b0*/  FMUL.FTZ R50, R50, R77 ;  /* 0x0000004d32327220 */ /* 0x000fe20000410000 */
[----:B------:R1:W-:Y:S01]  /*e7c0*/  STSM.16.M88.4 [R2+0x2eb00], R80 ;  /* 0x02eb005002007844 */ /* 0x0003e20000000200 */
[----:B------:R-:W0:Y:S01]  /*e7d0*/  MUFU.EX2 R73, R73 ;  /* 0x0000004900497308 */ /* 0x000e220000000800 */
[C---:B---3--:R-:W-:Y:S01]  /*e7e0*/  F2FP.BF16.F32.PACK_AB R9, R12.reuse, R11 ;  /* 0x0000000b0c09723e */ /* 0x048fe200000010ff */
[----:B------:R-:W-:Y:S01]  /*e7f0*/  FADD.FTZ R6, R12, R6 ;  /* 0x000000060c067221 */ /* 0x000fe20000010000 */
        /* <DEDUP_REMOVED lines=12> */
[----:B------:R-:W-:Y:S01]  /*e8c0*/  FMUL.FTZ R71, R71, R77 ;  /* 0x0000004d47477220 */ /* 0x000fe20000410000 */
[----:B------:R-:W3:Y:S01]  /*e8d0*/  MUFU.EX2 R13, R78 ;  /* 0x0000004e000d7308 */ /* 0x000ee20000000800 */
[C---:B0-----:R-:W-:Y:S01]  /*e8e0*/  F2FP.BF16.F32.PACK_AB R8, R73.reuse, R125 ;  /* 0x0000007d4908723e */ /* 0x041fe200000010ff */
[----:B------:R-:W-:Y:S01]  /*e8f0*/  FADD.FTZ R3, R73, R0 ;  /* 0x0000000049037221 */ /* 0x000fe20000010000 */
[----:B------:R-:W-:-:S05]  /*e900*/  IMAD.MOV.U32 R4, RZ, RZ, R74 ;  /* 0x000000ffff047224 */ /* 0x000fca00078e004a */
[----:B------:R-:W0:Y:S01]  /*e910*/  MUFU.EX2 R79, R79 ;  /* 0x0000004f004f7308 */ /* 0x000e220000000800 */
[----:B--2---:R-:W-:Y:S01]  /*e920*/  F2FP.BF16.F32.PACK_AB R10, R5, R76 ;  /* 0x0000004c050a723e */ /* 0x004fe200000010ff */
[----:B------:R-:W-:-:S04]  /*e930*/  FADD.FTZ R76, R76, R3 ;  /* 0x000000034c4c7221 */ /* 0x000fc80000010000 */
[----:B------:R-:W-:Y:S01]  /*e940*/  FADD.FTZ R3, R5, R76 ;  /* 0x0000004c05037221 */ /* 0x000fe20000010000 */
[----:B------:R-:W-:Y:S02]  /*e950*/  IMAD.MOV.U32 R5, RZ, RZ, R72 ;  /* 0x000000ffff057224 */ /* 0x000fe400078e0048 */
[----:B---3--:R-:W-:Y:S01]  /*e960*/  FADD.FTZ R6, R13, R6 ;  /* 0x000000060d067221 */ /* 0x008fe20000010000 */
        /* <DEDUP_REMOVED lines=11> */
.L_x_12004:
[----:B------:R-:W-:Y:S06]  /*ea20*/  BAR.ARV 0x8, 0x200 ;  /* 0x0208000000007b1d */ /* 0x000fec0000002000 */
[----:B------:R-:W-:Y:S05]  /*ea30*/  @!P0 BRA `(.L_x_12014) ;  /* 0x0000000000048947 */ /* 0x000fea0003800000 */
[----:B------:R-:W-:Y:S01]  /*ea40*/  BPT.TRAP 0x1 ;  /* 0x000000040000795c */ /* 0x000fe20000300000 */
.L_x_12014:
[----:B------:R-:W-:Y:S01]  /*ea50*/  ULEA UR6, UR36, UR37, 0x3 ;  /* 0x0000002524067291 */ /* 0x000fe2000f8e183f */
[----:B------:R-:W-:-:S05]  /*ea60*/  IMAD.U32 R4, RZ, RZ, UR60 ;  /* 0x0000003cff047e24 */ /* 0x000fca000f8e00ff */
[----:B------:R-:W-:-:S04]  /*ea70*/  SHF.L.U32 R4, R4, 0x1f, RZ ;  /* 0x0000001f04047819 */ /* 0x000fc800000006ff */
[----:B------:R2:W3:Y:S01]  /*ea80*/  SYNCS.PHASECHK.TRANS64.TRYWAIT P2, [UR6+0x31c50], R4 ;  /* 0x031c5004ff0075a7 */ /* 0x0004e20008040146 */
[----:B------:R-:W-:Y:S05]  /*ea90*/  @!P0 BRA `(.L_x_12015) ;  /* 0x0000000000048947 */ /* 0x000fea0003800000 */
[----:B------:R-:W-:Y:S01]  /*eaa0*/  BPT.TRAP 0x1 ;  /* 0x000000040000795c */ /* 0x000fe20000300000 */
.L_x_12015:
[----:B---3--:R-:W-:Y:S05]  /*eab0*/  @P2 BRA `(.L_x_12016) ;  /* 0x0000000000082947 */ /* 0x008fea0003800000 */
[----:B------:R-:W3:Y:S02]  /*eac0*/  SYNCS.PHASECHK.TRANS64.TRYWAIT P0, [UR6+0x31c50], R4 ;  /* 0x031c5004ff0075a7 */ /* 0x000ee40008000146 */
[----:B---3--:R-:W-:Y:S05]  /*ead0*/  @!P0 BRA `(.L_x_12017) ;  /* 0x0000008c00bc8947 */ /* 0x008fea0003800000 */
.L_x_12016:
[----:B------:R-:W-:Y:S01]  /*eae0*/  UIADD3 UR37, UR37, 0x200, URZ ;  /* 0x0000020025257890 */ /* 0x000fe2000fffe03f */
[----:B------:R-:W-:Y:S01]  /*eaf0*/  WARPGROUP.ARRIVE ;  /* 0x00000000000079c5 */ /* 0x000fe20000000000 */
[----:B------:R-:W-:Y:S01]  /*eb00*/  ULOP3.LUT UR61, UR61, 0x10000, URZ, 0xfc, !UPT ;  /* 0x000100003d3d7892 */ /* 0x000fe2000f8efc3f */
[----:B--23--:R-:W2:Y:S01]  /*eb10*/  SHFL.BFLY PT, R4, R3, 0x2, 0x1f ;  /* 0x0c401f0003047f89 */ /* 0x00cea200000e0000 */
[----:B------:R-:W-:Y:S01]  /*eb20*/  USHF.R.U32.HI UR37, URZ, 0x4, UR37 ;  /* 0x000000043f257899 */ /* 0x000fe20008011625 */
[----:B01----:R-:W-:Y:S01]  /*eb30*/  IMAD.MOV.U32 R9, RZ, RZ, RZ ;  /* 0x000000ffff097224 */ /* 0x003fe200078e00ff */
[----:B------:R-:W-:Y:S01]  /*eb40*/  UMOV UR9, 0xc0000010 ;  /* 0xc000001000097882 */ /* 0x000fe20000000000 */
[----:B------:R-:W-:Y:S01]  /*eb50*/  UMOV UR11, 0x80000020 ;  /* 0x80000020000b7882 */ /* 0x000fe20000000000 */
[----:B------:R-:W-:Y:S01]  /*eb60*/  ULOP3.LUT UR37, UR37, 0x3fff, URZ, 0xc0, !UPT ;  /* 0x00003fff25257892 */ /* 0x000fe2000f8ec03f */
[----:B------:R-:W0:Y:S01]  /*eb70*/  SHFL.BFLY PT, R5, R0, 0x2, 0x1f ;  /* 0x0c401f0000057f89 */ /* 0x000e2200000e0000 */
        /* <DEDUP_REMOVED lines=10> */
[----:B--2---:R-:W-:Y:S01]  /*ec20*/  FADD.FTZ R4, R4, R3 ;  /* 0x0000000304047221 */ /* 0x004fe20000010000 */
[----:B------:R-:W-:Y:S01]  /*ec30*/  UIADD3 UR10, UR5, 0x40, URZ ;  /* 0x00000040050a7890 */ /* 0x000fe2000fffe03f */
[----:B------:R-:W-:Y:S01]  /*ec40*/  IMAD.MOV.U32 R3, RZ, RZ, -0x800000 ;  /* 0xff800000ff037424 */ /* 0x000fe200078e00ff */
[----:B------:R-:W-:Y:S01]  /*ec50*/  UMOV UR9, 0xc0000010 ;  /* 0xc000001000097882 */ /* 0x000fe20000000000 */
[----:B------:R-:W-:Y:S01]  /*ec60*/  UMOV UR11, 0x80000020 ;  /* 0x80000020000b7882 */ /* 0x000fe20000000000 */
[----:B0-----:R-:W-:Y:S01]  /*ec70*/  FADD.FTZ R6, R5, R0 ;  /* 0x0000000005067221 */ /* 0x001fe20000010000 */
[----:B------:R-:W-:Y:S01]  /*ec80*/  IMAD.MOV.U32 R0, RZ, RZ, -0x800000 ;  /* 0xff800000ff007424 */ /* 0x000fe200078e00ff */
[----:B------:R-:W0:Y:S01]  /*ec90*/  SHFL.BFLY PT, R5, R4, 0x1, 0x1f ;  /* 0x0c201f0004057f89 */ /* 0x000e2200000e0000 */
[----:B------:R-:W-:Y:S01]  /*eca0*/  IMAD.U32 R152, RZ, RZ, UR7 ;  /* 0x00000007ff987e24 */ /* 0x000fe2000f8e00ff */
[----:B------:R-:W-:-:S02]  /*ecb0*/  USEL UR36, UR36, URZ, UP0 ;  /* 0x0000003f24247287 */ /* 0x000fc40008000000 */
[----:B------:R-:W1:Y:S01]  /*ecc0*/  SHFL.BFLY PT, R7, R6, 0x1, 0x1f ;  /* 0x0c201f0006077f89 */ /* 0x000e6200000e0000 */
[----:B0-----:R-:W-:Y:S01]  /*ecd0*/  FADD.FTZ R11, R4, R5 ;  /* 0x00000005040b7221 */ /* 0x001fe20000010000 */
[----:B------:R-:W-:Y:S02]  /*ece0*/  IMAD.U32 R4, RZ, RZ, UR6 ;  /* 0x00000006ff047e24 */ /* 0x000fe4000f8e00ff */
[----:B------:R-:W-:Y:S02]  /*ecf0*/  IMAD.MOV.U32 R5, RZ, RZ, RZ ;  /* 0x000000ffff057224 */ /* 0x000fe400078e00ff */
[----:B-1----:R-:W-:Y:S01]  /*ed00*/  FADD.FTZ R12, R6, R7 ;  /* 0x00000007060c7221 */ /* 0x002fe20000010000 */
[----:B------:R-:W-:Y:S01]  /*ed10*/  FSETP.NE.FTZ.AND P0, PT, R11, RZ, PT ;  /* 0x000000ff0b00720b */ /* 0x000fe20003f15000 */
[----:B------:R-:W-:Y:S02]  /*ed20*/  @!P1 VIADD R4, R4, 0x31c60 ;  /* 0x00031c6004049836 */ /* 0x000fe40000000000 */
[----:B------:R-:W-:Y:S01]  /*ed30*/  IMAD.U32 R7, RZ, RZ, UR4 ;  /* 0x00000004ff077e24 */ /* 0x000fe2000f8e00ff */
[----:B------:R-:W-:Y:S01]  /*ed40*/  FSETP.NE.FTZ.AND P2, PT, R12, RZ, PT ;  /* 0x000000ff0c00720b */ /* 0x000fe20003f55000 */
[----:B------:R-:W-:Y:S01]  /*ed50*/  IMAD.U32 R6, RZ, RZ, UR4 ;  /* 0x00000004ff067e24 */ /* 0x000fe2000f8e00ff */
[----:B------:R-:W-:Y:S01]  /*ed60*/  @!P1 PRMT R4, RZ, 0x654, R4 ;  /* 0x00000654ff049816 */ /* 0x000fe20000000004 */
[----:B------:R-:W-:-:S04]  /*ed70*/  USEL UR4, URZ, 0x1, UP0 ;  /* 0x000000013f047887 */ /* 0x000fc80008000000 */
[----:B------:R-:W-:Y:S02]  /*ed80*/  ULOP3.LUT UR60, UR60, UR4, URZ, 0x3c, !UPT ;  /* 0x000000043c3c7292 */ /* 0x000fe4000f8e3c3f */
[----:B------:R-:W0:Y:S01]  /*ed90*/  @P0 MUFU.LG2 R8, R11 ;  /* 0x0000000b00080308 */ /* 0x000e220000000c00 */
[----:B------:R-:W-:-:S03]  /*eda0*/  @P0 FMUL.FTZ R7, R7, 0.69314718246459960938 ;  /* 0x3f31721807070820 */ /* 0x000fc60000410000 */
[----:B------:R-:W-:-:S04]  /*edb0*/  @P2 FMUL.FTZ R6, R6, 0.69314718246459960938 ;  /* 0x3f31721806062820 */ /* 0x000fc80000410000 */
[----:B------:R-:W1:Y:S08]  /*edc0*/  @P2 MUFU.LG2 R10, R12 ;  /* 0x0000000c000a2308 */ /* 0x000e700000000c00 */
[----:B------:R1:W2:Y:S01]  /*edd0*/  @P0 MUFU.RCP R5, R11 ;  /* 0x0000000b00050308 */ /* 0x0002a20000001000 */
[----:B0-----:R-:W-:-:S04]  /*ede0*/  @P0 FMUL.FTZ R8, R8, 0.69314718246459960938 ;  /* 0x3f31721808080820 */ /* 0x001fc80000410000 */
[----:B------:R-:W-:Y:S01]  /*edf0*/  @P0 FFMA.FTZ R3, R7, R74, R8 ;  /* 0x0000004a07030223 */ /* 0x000fe20000010008 */
[----:B------:R-:W-:Y:S02]  /*ee00*/  PLOP3.LUT P0, PT, PT, PT, PT, 0x8, 0x0 ;  /* 0x000000000000781c */ /* 0x000fe40003f0e170 */
[----:B------:R2:W0:Y:S01]  /*ee10*/  @P2 MUFU.RCP R9, R12 ;  /* 0x0000000c00092308 */ /* 0x0004220000001000 */
        /* <DEDUP_REMOVED lines=56> */
[-C--:B--2---:R-:W-:Y:S01]  /*f1a0*/  FMUL.FTZ R12, R24, R5.reuse ;  /* 0x00000005180c7220 */ /* 0x084fe20000410000 */
[----:B------:R-:W-:Y:S01]  /*f1b0*/  FMUL.FTZ R77, R25, R5 ;  /* 0x00000005194d7220 */ /* 0x000fe20000410000 */
[----:B0-----:R-:W-:Y:S01]  /*f1c0*/  FMUL.FTZ R20, R27, R9 ;  /* 0x000000091b147220 */ /* 0x001fe20000410000 */
        /* <DEDUP_REMOVED lines=45> */
.L_x_11987:
        /* <DEDUP_REMOVED lines=10> */
[----:B------:R-:W0:Y:S08]  /*f540*/  S2UR UR4, SR_SWINHI ;  /* 0x00000000000479c3 */ /* 0x000e300000002f00 */
[----:B------:R-:W-:Y:S01]  /*f550*/  BAR.SYNC.DEFER_BLOCKING 0x1, 0x180 ;  /* 0x0046000000007b1d */ /* 0x000fe20000010000 */
[----:B------:R-:W-:Y:S02]  /*f560*/  F2FP.BF16.F32.PACK_AB R6, R7, R6 ;  /* 0x000000060706723e */ /* 0x000fe400000010ff */
[----:B------:R-:W-:-:S02]  /*f570*/  F2FP.BF16.F32.PACK_AB R7, R14, R73 ;  /* 0x000000490e07723e */ /* 0x000fc400000010ff */
[----:B------:R-:W-:Y:S01]  /*f580*/  F2FP.BF16.F32.PACK_AB R24, R57, R24 ;  /* 0x000000183918723e */ /* 0x000fe200000010ff */
[----:B------:R-:W-:Y:S01]  /*f590*/  ULDC.64 UR10, c[0x0][0x208] ;  /* 0x00008200000a7ab9 */ /* 0x000fe20000000a00 */
[----:B------:R-:W-:Y:S02]  /*f5a0*/  F2FP.BF16.F32.PACK_AB R25, R25, R58 ;  /* 0x0000003a1919723e */ /* 0x000fe400000010ff */
[----:B------:R-:W-:Y:S02]  /*f5b0*/  F2FP.BF16.F32.PACK_AB R27, R27, R62 ;  /* 0x0000003e1b1b723e */ /* 0x000fe400000010ff */
[----:B------:R-:W-:Y:S02]  /*f5c0*/  R2UR UR7, R145 ;  /* 0x00000000910772ca */ /* 0x000fe400000e0000 */
[----:B------:R-:W-:Y:S02]  /*f5d0*/  R2UR UR13, R149 ;  /* 0x00000000950d72ca */ /* 0x000fe400000e0000 */
[----:B------:R-:W-:Y:S01]  /*f5e0*/  R2UR UR12, R19 ;  /* 0x00000000130c72ca */ /* 0x000fe200000e0000 */
[----:B------:R-:W-:Y:S01]  /*f5f0*/  UMOV UR8, UR37 ;  /* 0x0000002500087c82 */ /* 0x000fe20008000000 */
[----:B0-----:R-:W-:Y:S01]  /*f600*/  UMOV UR9, UR4 ;  /* 0x0000000400097c82 */ /* 0x001fe20008000000 */
[----:B------:R-:W-:-:S02]  /*f610*/  IMAD.U32 R16, RZ, RZ, UR8 ;  /* 0x00000008ff107e24 */ /* 0x000fc4000f8e00ff */
[----:B------:R-:W-:Y:S01]  /*f620*/  IMAD.U32 R17, RZ, RZ, UR9 ;  /* 0x00000009ff117e24 */ /* 0x000fe2000f8e00ff */
[----:B------:R-:W-:Y:S02]  /*f630*/  ULDC.64 UR8, c[0x0][0xc00] ;  /* 0x0003000000087ab9 */ /* 0x000fe40000000a00 */
[----:B------:R-:W-:Y:S01]  /*f640*/  UISETP.NE.U32.AND UP0, UPT, UR8, URZ, UPT ;  /* 0x0000003f0800728c */ /* 0x000fe2000bf05070 */
[----:B------:R-:W-:-:S03]  /*f650*/  IMAD.WIDE R4, R156, 0x2, R16 ;  /* 0x000000029c047825 */ /* 0x000fc600078e0210 */
[----:B------:R-:W-:Y:S01]  /*f660*/  UISETP.NE.AND.EX UP0, UPT, UR9, URZ, UPT, UP0 ;  /* 0x0000003f0900728c */ /* 0x000fe2000bf05300 */
[C---:B------:R-:W-:Y:S02]  /*f670*/  IADD3 R13, P0, R4.reuse, 0x6020, RZ ;  /* 0x00006020040d7810 */ /* 0x040fe40007f1e0ff */
[----:B------:R-:W-:Y:S01]  /*f680*/  ULDC.64 UR8, c[0x0][0xc00] ;  /* 0x0003000000087ab9 */ /* 0x000fe20000000a00 */
[C---:B------:R-:W-:Y:S01]  /*f690*/  IADD3 R9, P1, R4.reuse, 0x6000, RZ ;  /* 0x0000600004097810 */ /* 0x040fe20007f3e0ff */
[----:B------:R-:W-:Y:S01]  /*f6a0*/  UIMAD.WIDE UR8, UR7, 0x4, UR8 ;  /* 0x00000004070878a5 */ /* 0x000fe2000f8e0208 */
[----:B------:R-:W-:Y:S02]  /*f6b0*/  LOP3.LUT R11, R4, 0x180, RZ, 0xc0, !PT ;  /* 0x00000180040b7812 */ /* 0x000fe400078ec0ff */
[----:B------:R-:W-:Y:S02]  /*f6c0*/  LOP3.LUT R8, R13, 0x180, RZ, 0xc0, !PT ;  /* 0x000001800d087812 */ /* 0x000fe400078ec0ff */
[----:B------:R-:W-:-:S02]  /*f6d0*/  LOP3.LUT R10, R9, 0x180, RZ, 0xc0, !PT ;  /* 0x00000180090a7812 */ /* 0x000fc400078ec0ff */
[----:B------:R-:W-:Y:S02]  /*f6e0*/  SHF.R.U64 R11, R11, 0x3, RZ ;  /* 0x000000030b0b7819 */ /* 0x000fe400000012ff */
[----:B------:R-:W-:Y:S02]  /*f6f0*/  SHF.R.U64 R8, R8, 0x3, RZ ;  /* 0x0000000308087819 */ /* 0x000fe400000012ff */
[----:B------:R-:W-:Y:S02]  /*f700*/  SHF.R.U64 R10, R10, 0x3, RZ ;  /* 0x000000030a0a7819 */ /* 0x000fe400000012ff */
[C---:B------:R-:W-:Y:S02]  /*f710*/  IADD3 R63, P2, R4.reuse, 0x3020, RZ ;  /* 0x00003020043f7810 */ /* 0x040fe40007f5e0ff */
[C---:B------:R-:W-:Y:S02]  /*f720*/  IADD3 R59, P3, R4.reuse, 0x3000, RZ ;  /* 0x00003000043b7810 */ /* 0x040fe40007f7e0ff */
[----:B------:R-:W-:-:S02]  /*f730*/  IADD3 R29, P4, R4, 0x20, RZ ;  /* 0x00000020041d7810 */ /* 0x000fc40007f9e0ff */
[----:B------:R-:W-:Y:S01]  /*f740*/  LOP3.LUT R4, R11, R4, RZ, 0x3c, !PT ;  /* 0x000000040b047212 */ /* 0x000fe200078e3cff */
[--C-:B------:R-:W-:Y:S01]  /*f750*/  IMAD.X R11, RZ, RZ, R5.reuse, P1 ;  /* 0x000000ffff0b7224 */ /* 0x100fe200008e0605 */
[----:B------:R-:W-:Y:S01]  /*f760*/  LOP3.LUT R8, R8, R13, RZ, 0x3c, !PT ;  /* 0x0000000d08087212 */ /* 0x000fe200078e3cff */
[--C-:B------:R-:W-:Y:S01]  /*f770*/  IMAD.X R13, RZ, RZ, R5.reuse, P2 ;  /* 0x000000ffff0d7224 */ /* 0x100fe200010e0605 */
[----:B------:R-:W-:Y:S01]  /*f780*/  LOP3.LUT R10, R10, R9, RZ, 0x3c, !PT ;  /* 0x000000090a0a7212 */ /* 0x000fe200078e3cff */
[--C-:B------:R-:W-:Y:S01]  /*f790*/  IMAD.X R9, RZ, RZ, R5.reuse, P0 ;  /* 0x000000ffff097224 */ /* 0x100fe200000e0605 */
[----:B------:R-:W-:Y:S01]  /*f7a0*/  MOV R18, R4 ;  /* 0x0000000400127202 */ /* 0x000fe20000000f00 */
[--C-:B------:R-:W-:Y:S01]  /*f7b0*/  IMAD.X R15, RZ, RZ, R5.reuse, P3 ;  /* 0x000000ffff0f7224 */ /* 0x100fe200018e0605 */
[----:B------:R-:W-:Y:S01]  /*f7c0*/  F2FP.BF16.F32.PACK_AB R4, R77, R12 ;  /* 0x0000000c4d04723e */ /* 0x000fe200000010ff */
[----:B------:R-:W-:Y:S01]  /*f7d0*/  IMAD.X R21, RZ, RZ, R5, P4 ;  /* 0x000000ffff157224 */ /* 0x000fe200020e0605 */
[----:B------:R-:W-:-:S02]  /*f7e0*/  F2FP.BF16.F32.PACK_AB R5, R20, R75 ;  /* 0x0000004b1405723e */ /* 0x000fc400000010ff */
[----:B------:R-:W-:Y:S02]  /*f7f0*/  LOP3.LUT R20, R29, 0x180, RZ, 0xc0, !PT ;  /* 0x000001801d147812 */ /* 0x000fe400078ec0ff */
[----:B------:R-:W-:Y:S01]  /*f800*/  LOP3.LUT R12, R63, 0x180, RZ, 0xc0, !PT ;  /* 0x000001803f0c7812 */ /* 0x000fe200078ec0ff */
[----:B------:R0:W-:Y:S01]  /*f810*/  STSM.16.M88.4 [R18], R4 ;  /* 0x0000000412007844 */ /* 0x0001e20000000200 */
[----:B------:R-:W-:Y:S02]  /*f820*/  LOP3.LUT R26, R59, 0x180, RZ, 0xc0, !PT ;  /* 0x000001803b1a7812 */ /* 0x000fe400078ec0ff */
[----:B------:R-:W-:Y:S02]  /*f830*/  SHF.R.U64 R20, R20, 0x3, RZ ;  /* 0x0000000314147819 */ /* 0x000fe400000012ff */
[----:B------:R-:W-:Y:S02]  /*f840*/  SHF.R.U64 R12, R12, 0x3, RZ ;  /* 0x000000030c0c7819 */ /* 0x000fe400000012ff */
[----:B------:R-:W-:-:S02]  /*f850*/  SHF.R.U64 R26, R26, 0x3, RZ ;  /* 0x000000031a1a7819 */ /* 0x000fc400000012ff */
[----:B------:R-:W-:Y:S02]  /*f860*/  LOP3.LUT R20, R20, R29, RZ, 0x3c, !PT ;  /* 0x0000001d14147212 */ /* 0x000fe400078e3cff */
[----:B------:R-:W-:Y:S02]  /*f870*/  LOP3.LUT R12, R12, R63, RZ, 0x3c, !PT ;  /* 0x0000003f0c0c7212 */ /* 0x000fe400078e3cff */
[----:B------:R-:W-:Y:S02]  /*f880*/  LOP3.LUT R14, R26, R59, RZ, 0x3c, !PT ;  /* 0x0000003b1a0e7212 */ /* 0x000fe400078e3cff */
[----:B------:R-:W-:Y:S02]  /*f890*/  MOV R28, R8 ;  /* 0x00000008001c7202 */ /* 0x000fe40000000f00 */
[----:B------:R-:W-:Y:S02]  /*f8a0*/  MOV R29, R10 ;  /* 0x0000000a001d7202 */ /* 0x000fe40000000f00 */
[----:B------:R-:W-:Y:S01]  /*f8b0*/  MOV R20, R20 ;  /* 0x0000001400147202 */ /* 0x000fe20000000f00 */
[----:B------:R-:W-:Y:S01]  /*f8c0*/  IMAD.U32 R21, RZ, RZ, UR9 ;  /* 0x00000009ff157e24 */ /* 0x000fe2000f8e00ff */
[----:B------:R-:W-:-:S02]  /*f8d0*/  F2FP.BF16.F32.PACK_AB R8, R33, R32 ;  /* 0x000000202108723e */ /* 0x000fc400000010ff */
[----:B------:R-:W-:Y:S02]  /*f8e0*/  F2FP.BF16.F32.PACK_AB R9, R35, R34 ;  /* 0x000000222309723e */ /* 0x000fe400000010ff */
[----:B------:R-:W-:Y:S02]  /*f8f0*/  F2FP.BF16.F32.PACK_AB R10, R37, R36 ;  /* 0x00000024250a723e */ /* 0x000fe400000010ff */
[----:B------:R-:W-:Y:S01]  /*f900*/  F2FP.BF16.F32.PACK_AB R11, R39, R38 ;  /* 0x00000026270b723e */ /* 0x000fe200000010ff */
[----:B------:R-:W1:Y:S01]  /*f910*/  LDC R36, c[0x0][0xbe8] ;  /* 0x0002fa00ff247b82 */ /* 0x000e620000000800 */
[----:B------:R-:W-:Y:S02]  /*f920*/  MOV R30, R12 ;  /* 0x0000000c001e7202 */ /* 0x000fe40000000f00 */
[----:B------:R-:W-:Y:S01]  /*f930*/  MOV R32, R14 ;  /* 0x0000000e00207202 */ /* 0x000fe20000000f00 */
[----:B------:R2:W-:Y:S01]  /*f940*/  STSM.16.M88.4 [R20], R8 ;  /* 0x0000000814007844 */ /* 0x0005e20000000200 */
[----:B0-----:R-:W-:-:S02]  /*f950*/  F2FP.BF16.F32.PACK_AB R4, R41, R40 ;  /* 0x000000282904723e */ /* 0x001fc400000010ff */
[----:B------:R-:W-:Y:S02]  /*f960*/  F2FP.BF16.F32.PACK_AB R5, R43, R42 ;  /* 0x0000002a2b05723e */ /* 0x000fe400000010ff */
[----:B------:R-:W-:Y:S02]  /*f970*/  F2FP.BF16.F32.PACK_AB R6, R45, R44 ;  /* 0x0000002c2d06723e */ /* 0x000fe400000010ff */
[----:B------:R-:W-:Y:S02]  /*f980*/  F2FP.BF16.F32.PACK_AB R7, R47, R46 ;  /* 0x0000002e2f07723e */ /* 0x000fe400000010ff */
[----:B------:R-:W-:Y:S02]  /*f990*/  F2FP.BF16.F32.PACK_AB R12, R49, R48 ;  /* 0x00000030310c723e */ /* 0x000fe400000010ff */
[----:B------:R-:W-:Y:S01]  /*f9a0*/  F2FP.BF16.F32.PACK_AB R13, R51, R50 ;  /* 0x00000032330d723e */ /* 0x000fe200000010ff */
[----:B------:R-:W-:Y:S01]  /*f9b0*/  STSM.16.M88.4 [R32], R4 ;  /* 0x0000000420007844 */ /* 0x000fe20000000200 */
[----:B------:R-:W-:-:S02]  /*f9c0*/  F2FP.BF16.F32.PACK_AB R14, R53, R52 ;  /* 0x00000034350e723e */ /* 0x000fc400000010ff */
[----:B------:R-:W-:Y:S01]  /*f9d0*/  F2FP.BF16.F32.PACK_AB R15, R55, R54 ;  /* 0x00000036370f723e */ /* 0x000fe200000010ff */
[----:B--2---:R-:W-:Y:S01]  /*f9e0*/  IMAD.U32 R20, RZ, RZ, UR8 ;  /* 0x00000008ff147e24 */ /* 0x004fe2000f8e00ff */
[----:B------:R-:W-:Y:S01]  /*f9f0*/  F2FP.BF16.F32.PACK_AB R26, R61, R60 ;  /* 0x0000003c3d1a723e */ /* 0x000fe200000010ff */
[----:B------:R-:W-:Y:S01]  /*fa00*/  ULDC.64 UR8, c[0x0][0xc08] ;  /* 0x0003020000087ab9 */ /* 0x000fe20000000a00 */
[----:B------:R-:W-:Y:S01]  /*fa10*/  F2FP.BF16.F32.PACK_AB R8, R65, R64 ;  /* 0x000000404108723e */ /* 0x000fe200000010ff */
[----:B------:R-:W-:Y:S01]  /*fa20*/  STSM.16.M88.4 [R30], R12 ;  /* 0x0000000c1e007844 */ /* 0x000fe20000000200 */
[----:B------:R-:W-:Y:S02]  /*fa30*/  F2FP.BF16.F32.PACK_AB R9, R67, R66 ;  /* 0x000000424309723e */ /* 0x000fe400000010ff */
[----:B------:R-:W-:Y:S01]  /*fa40*/  F2FP.BF16.F32.PACK_AB R10, R69, R68 ;  /* 0x00000044450a723e */ /* 0x000fe200000010ff */
[----:B------:R-:W-:Y:S01]  /*fa50*/  STSM.16.M88.4 [R29], R24 ;  /* 0x000000181d007844 */ /* 0x000fe20000000200 */
[----:B------:R-:W-:-:S02]  /*fa60*/  F2FP.BF16.F32.PACK_AB R11, R71, R70 ;  /* 0x00000046470b723e */ /* 0x000fc400000010ff */
[----:B------:R-:W-:-:S03]  /*fa70*/  PLOP3.LUT P0, PT, PT, PT, UP0, 0x80, 0x0 ;  /* 0x000000000000781c */ /* 0x000fc60003f0f008 */
[----:B------:R0:W-:Y:S01]  /*fa80*/  STSM.16.M88.4 [R28], R8 ;  /* 0x000000081c007844 */ /* 0x0001e20000000200 */
[----:B------:R-:W-:Y:S09]  /*fa90*/  BAR.SYNC.DEFER_BLOCKING 0x1, 0x180 ;  /* 0x0046000000007b1d */ /* 0x000ff20000010000 */
[----:B------:R-:W2:Y:S01]  /*faa0*/  @P0 LDG.E R18, desc[UR10][R20.64] ;  /* 0x0000000a14120981 */ /* 0x000ea2000c1e1900 */
[----:B-1----:R-:W-:Y:S01]  /*fab0*/  ISETP.NE.AND P1, PT, R36, 0x1, PT ;  /* 0x000000012400780c */ /* 0x002fe20003f25270 */
[----:B------:R-:W-:Y:S01]  /*fac0*/  UISETP.NE.U32.AND UP1, UPT, UR8, URZ, UPT ;  /* 0x0000003f0800728c */ /* 0x000fe2000bf25070 */
[----:B0-----:R-:W-:Y:S01]  /*fad0*/  VIADD R8, R23, UR12 ;  /* 0x0000000c17087c36 */ /* 0x001fe20008000000 */
[----:B------:R-:W-:-:S02]  /*fae0*/  UMOV UR4, URZ ;  /* 0x0000003f00047c82 */ /* 0x000fc40008000000 */
[----:B------:R-:W-:-:S06]  /*faf0*/  UISETP.NE.AND.EX UP1, UPT, UR9, URZ, UPT, UP1 ;  /* 0x0000003f0900728c */ /* 0x000fcc000bf25310 */
[----:B------:R-:W-:Y:S02]  /*fb00*/  PLOP3.LUT P2, PT, PT, PT, UP1, 0x80, 0x0 ;  /* 0x000000000000781c */ /* 0x000fe40003f4f018 */
[----:B------:R-:W0:Y:S03]  /*fb10*/  @P1 LDC R5, c[0x0][0xbec] ;  /* 0x0002fb00ff051b82 */ /* 0x000e260000000800 */
[----:B------:R-:W-:-:S04]  /*fb20*/  @UP1 ULEA UR8, UP2, UR7, UR8, 0x2 ;  /* 0x0000000807081291 */ /* 0x000fc8000f84103f */
[----:B------:R-:W-:Y:S01]  /*fb30*/  @UP1 ULEA.HI.X UR9, UR7, UR9, UR13, 0x2, UP2 ;  /* 0x0000000907091291 */ /* 0x000fe200090f140d */
[----:B------:R-:W1:Y:S01]  /*fb40*/  @P1 LDC R6, c[0x0][0xbf0] ;  /* 0x0002fc00ff061b82 */ /* 0x000e620000000800 */
[----:B------:R-:W-:Y:S01]  /*fb50*/  IMAD.U32 R10, RZ, RZ, UR8 ;  /* 0x00000008ff0a7e24 */ /* 0x000fe2000f8e00ff */
[----:B------:R-:W-:Y:S02]  /*fb60*/  ULDC UR7, c[0x0][0xa88] ;  /* 0x0002a20000077ab9 */ /* 0x000fe40000000800 */
[----:B------:R-:W-:Y:S02]  /*fb70*/  IMAD.U32 R7, RZ, RZ, UR7 ;  /* 0x00000007ff077e24 */ /* 0x000fe4000f8e00ff */
[----:B------:R-:W-:-:S05]  /*fb80*/  IMAD.U32 R11, RZ, RZ, UR9 ;  /* 0x00000009ff0b7e24 */ /* 0x000fca000f8e00ff */
[----:B------:R3:W5:Y:S01]  /*fb90*/  @P2 LDG.E R7, desc[UR10][R10.64] ;  /* 0x0000000a0a072981 */ /* 0x000762000c1e1900 */
[----:B--2---:R-:W-:Y:S01]  /*fba0*/  @P0 R2UR UR4, R18 ;  /* 0x00000000120402ca */ /* 0x004fe200000e0000 */
[----:B01-3--:R-:W-:-:S14]  /*fbb0*/  @P2 BRA `(.L_x_12020) ;  /* 0x0000000000142947 */ /* 0x00bfdc0003800000 */
[----:B------:R-:W-:Y:S05]  /*fbc0*/  @!P0 BRA `(.L_x_12020) ;  /* 0x0000000000108947 */ /* 0x000fea0003800000 */
[----:B------:R-:W-:Y:S02]  /*fbd0*/  ULDC.64 UR8, c[0x0][0x208] ;  /* 0x0000820000087ab9 */ /* 0x000fe40000000a00 */
[----:B------:R-:W2:Y:S04]  /*fbe0*/  LDG.E R4, desc[UR8][R20.64] ;  /* 0x0000000814047981 */ /* 0x000ea8000c1e1900 */
[----:B-----5:R-:W2:Y:S02]  /*fbf0*/  LDG.E R7, desc[UR8][R20.64+0x4] ;  /* 0x0000040814077981 */ /* 0x020ea4000c1e1900 */
[----:B--2---:R-:W-:-:S07]  /*fc00*/  IMAD.IADD R7, R7, 0x1, -R4 ;  /* 0x0000000107077824 */ /* 0x004fce00078e0a04 */
.L_x_12020:
[----:B------:R-:W-:Y:S01]  /*fc10*/  R2UR UR18, R147 ;  /* 0x00000000931272ca */ /* 0x000fe200000e0000 */
[----:B------:R-:W-:Y:S01]  /*fc20*/  ULDC.64 UR12, c[0x0][0xb90] ;  /* 0x0002e400000c7ab9 */ /* 0x000fe20000000a00 */
[----:B------:R-:W-:Y:S01]  /*fc30*/  R2UR UR16, R149 ;  /* 0x00000000951072ca */ /* 0x000fe200000e0000 */
[----:B------:R-:W-:Y:S01]  /*fc40*/  @P1 IMAD.HI.U32 R5, R8, R5, RZ ;  /* 0x0000000508051227 */ /* 0x000fe200078e00ff */
[----:B------:R-:W-:Y:S01]  /*fc50*/  R2UR UR15, R145 ;  /* 0x00000000910f72ca */ /* 0x000fe200000e0000 */
[----:B------:R-:W-:Y:S01]  /*fc60*/  USHF.R.S32.HI UR9, URZ, 0x1f, UR4 ;  /* 0x0000001f3f097899 */ /* 0x000fe20008011404 */
[----:B------:R-:W-:Y:S01]  /*fc70*/  R2UR UR17, R19 ;  /* 0x00000000131172ca */ /* 0x000fe200000e0000 */
[----:B------:R-:W-:Y:S01]  /*fc80*/  UMOV UR8, UR4 ;  /* 0x0000000400087c82 */ /* 0x000fe20008000000 */
[----:B------:R-:W-:Y:S01]  /*fc90*/  IMAD.MOV.U32 R4, RZ, RZ, R8 ;  /* 0x000000ffff047224 */ /* 0x000fe200078e0008 */
[----:B------:R-:W-:Y:S01]  /*fca0*/  @P1 SHF.R.U32.HI R4, RZ, R6, R5 ;  /* 0x00000006ff041219 */ /* 0x000fe20000011605 */
[----:B------:R-:W-:Y:S01]  /*fcb0*/  IMAD R5, R151, 0x20, R144 ;  /* 0x0000002097057824 */ /* 0x000fe200078e0290 */
[----:B------:R-:W0:Y:S01]  /*fcc0*/  @P1 LDC R37, c[0x0][0xbec] ;  /* 0x0002fb00ff251b82 */ /* 0x000e220000000800 */
[----:B-----5:R-:W-:Y:S01]  /*fcd0*/  IMAD R41, R7, R36, RZ ;  /* 0x0000002407297224 */ /* 0x020fe200078e02ff */
[----:B------:R-:W-:Y:S01]  /*fce0*/  USHF.R.S32.HI UR14, URZ, 0x1f, UR18 ;  /* 0x0000001f3f0e7899 */ /* 0x000fe20008011412 */
[----:B------:R-:W-:Y:S01]  /*fcf0*/  IMAD.MOV R9, RZ, RZ, -R4 ;  /* 0x000000ffff097224 */ /* 0x000fe200078e0a04 */
[----:B------:R-:W-:Y:S01]  /*fd00*/  UIMAD.WIDE.U32 UR10, UR18, UR12, UR8 ;  /* 0x0000000c120a72a5 */ /* 0x000fe2000f8e0008 */
[----:B------:R-:W-:Y:S01]  /*fd10*/  IMAD.WIDE R16, R5, 0x2, R16 ;  /* 0x0000000205107825 */ /* 0x000fe200078e0210 */
[----:B------:R-:W-:Y:S01]  /*fd20*/  UIMAD UR7, UR14, UR12, URZ ;  /* 0x0000000c0e0772a4 */ /* 0x000fe2000f8e023f */
[----:B------:R-:W-:Y:S01]  /*fd30*/  SHF.R.S32.HI R6, RZ, 0x1f, R4 ;  /* 0x0000001fff067819 */ /* 0x000fe20000011404 */
[----:B------:R-:W-:Y:S01]  /*fd40*/  USEL UR16, UR16, URZ, !UP0 ;  /* 0x0000003f10107287 */ /* 0x000fe2000c000000 */
[----:B------:R-:W-:Y:S01]  /*fd50*/  IMAD R9, R36, R9, R8 ;  /* 0x0000000924097224 */ /* 0x000fe200078e0208 */
[----:B------:R-:W-:Y:S01]  /*fd60*/  UIMAD UR7, UR18, UR13, UR7 ;  /* 0x0000000d120772a4 */ /* 0x000fe2000f8e0207 */
[----:B------:R-:W-:Y:S01]  /*fd70*/  IADD3 R11, P2, R16, 0x1800, RZ ;  /* 0x00001800100b7810 */ /* 0x000fe20007f5e0ff */
[----:B------:R-:W-:Y:S01]  /*fd80*/  USEL UR15, UR15, URZ, !UP0 ;  /* 0x0000003f0f0f7287 */ /* 0x000fe2000c000000 */
[----:B------:R-:W-:Y:S01]  /*fd90*/  VIADD R14, R155, UR17 ;  /* 0x000000119b0e7c36 */ /* 0x000fe20008000000 */
[----:B------:R-:W-:Y:S01]  /*fda0*/  ULDC.64 UR12, c[0x0][0xb98] ;  /* 0x0002e600000c7ab9 */ /* 0x000fe20000000a00 */
[----:B------:R-:W-:Y:S01]  /*fdb0*/  UIADD3 UR11, UR11, UR7, URZ ;  /* 0x000000070b0b7290 */ /* 0x000fe2000fffe03f */
[----:B------:R-:W-:Y:S01]  /*fdc0*/  SHF.R.S32.HI R5, RZ, 0x1f, R9 ;  /* 0x0000001fff057819 */ /* 0x000fe20000011409 */
[----:B------:R-:W-:Y:S01]  /*fdd0*/  UIMAD UR7, UR16, UR12, URZ ;  /* 0x0000000c100772a4 */ /* 0x000fe2000f8e023f */
[----:B------:R-:W-:Y:S01]  /*fde0*/  LOP3.LUT R8, R11, 0x180, RZ, 0xc0, !PT ;  /* 0x000001800b087812 */ /* 0x000fe200078ec0ff */
[----:B------:R-:W-:Y:S01]  /*fdf0*/  UIMAD.WIDE.U32 UR10, UR15, UR12, UR10 ;  /* 0x0000000c0f0a72a5 */ /* 0x000fe2000f8e000a */
[----:B------:R-:W-:Y:S01]  /*fe00*/  IMAD.X R7, RZ, RZ, R17, P2 ;  /* 0x000000ffff077224 */ /* 0x000fe200010e0611 */
[----:B------:R-:W-:Y:S01]  /*fe10*/  UIMAD UR7, UR15, UR13, UR7 ;  /* 0x0000000d0f0772a4 */ /* 0x000fe2000f8e0207 */
[----:B------:R-:W-:Y:S01]  /*fe20*/  SHF.R.U64 R8, R8, 0x3, RZ ;  /* 0x0000000308087819 */ /* 0x000fe200000012ff */
[----:B------:R-:W-:Y:S01]  /*fe30*/  ULDC.64 UR20, c[0x0][0x208] ;  /* 0x0000820000147ab9 */ /* 0x000fe20000000a00 */
[----:B------:R-:W-:Y:S01]  /*fe40*/  ULDC.64 UR12, c[0x0][0xb88] ;  /* 0x0002e200000c7ab9 */ /* 0x000fe20000000a00 */
[----:B------:R-:W-:Y:S01]  /*fe50*/  IADD3 R4, P0, R4, UR10, RZ ;  /* 0x0000000a04047c10 */ /* 0x000fe2000ff1e0ff */
[----:B------:R-:W-:Y:S01]  /*fe60*/  IMAD R10, R5, UR12, RZ ;  /* 0x0000000c050a7c24 */ /* 0x000fe2000f8e02ff */
[C---:B------:R-:W-:Y:S01]  /*fe70*/  IADD3 R25, P6, R16.reuse, 0x3000, RZ ;  /* 0x0000300010197810 */ /* 0x040fe20007fde0ff */
[----:B------:R-:W-:Y:S01]  /*fe80*/  IMAD.U32 R13, RZ, RZ, UR7 ;  /* 0x00000007ff0d7e24 */ /* 0x000fe2000f8e00ff */
[----:B------:R-:W-:-:S02]  /*fe90*/  IADD3 R33, P4, R16, 0x6000, RZ ;  /* 0x0000600010217810 */ /* 0x000fc40007f9e0ff */
[----:B------:R-:W-:Y:S02]  /*fea0*/  LOP3.LUT R24, R25, 0x180, RZ, 0xc0, !PT ;  /* 0x0000018019187812 */ /* 0x000fe400078ec0ff */
[----:B------:R-:W-:Y:S01]  /*feb0*/  IADD3.X R5, R6, UR11, R13, P0, !PT ;  /* 0x0000000b06057c10 */ /* 0x000fe200087fe40d */
[----:B------:R-:W-:Y:S01]  /*fec0*/  ULDC.64 UR10, c[0x0][0xb50] ;  /* 0x0002d400000a7ab9 */ /* 0x000fe20000000a00 */
[----:B------:R-:W-:Y:S01]  /*fed0*/  LOP3.LUT R6, R8, R11, RZ, 0x3c, !PT ;  /* 0x0000000b08067212 */ /* 0x000fe200078e3cff */
[C---:B------:R-:W-:Y:S01]  /*fee0*/  IMAD R11, R9.reuse, UR13, R10 ;  /* 0x0000000d090b7c24 */ /* 0x040fe2000f8e020a */
[----:B------:R-:W-:Y:S01]  /*fef0*/  IADD3 R13, P5, R16, 0x4800, RZ ;  /* 0x00004800100d7810 */ /* 0x000fe20007fbe0ff */
[----:B------:R-:W-:Y:S01]  /*ff00*/  IMAD.WIDE.U32 R4, R9, UR12, R4 ;  /* 0x0000000c09047c25 */ /* 0x000fe2000f8e0004 */
[----:B------:R-:W-:Y:S02]  /*ff10*/  LOP3.LUT R32, R33, 0x180, RZ, 0xc0, !PT ;  /* 0x0000018021207812 */ /* 0x000fe400078ec0ff */
[----:B------:R-:W-:Y:S01]  /*ff20*/  LOP3.LUT R12, R13, 0x180, RZ, 0xc0, !PT ;  /* 0x000001800d0c7812 */ /* 0x000fe200078ec0ff */
[----:B------:R-:W-:Y:S01]  /*ff30*/  IMAD.IADD R5, R5, 0x1, R11 ;  /* 0x0000000105057824 */ /* 0x000fe200078e020b */
[----:B------:R-:W-:-:S02]  /*ff40*/  LEA R8, P0, R4, UR10, 0x2 ;  /* 0x0000000a04087c11 */ /* 0x000fc4000f8010ff */
[----:B------:R-:W-:Y:S02]  /*ff50*/  LOP3.LUT R9, R16, 0x180, RZ, 0xc0, !PT ;  /* 0x0000018010097812 */ /* 0x000fe400078ec0ff */
[----:B------:R-:W-:Y:S01]  /*ff60*/  LEA.HI.X R10, R4, UR11, R5, 0x2, P0 ;  /* 0x0000000b040a7c11 */ /* 0x000fe200080f1405 */
[----:B------:R-:W-:Y:S01]  /*ff70*/  SHFL.IDX PT, R20, R8, RZ, 0x1c1f ;  /* 0x001c1fff08147589 */ /* 0x000fe200000e0000 */
[----:B------:R-:W-:Y:S01]  /*ff80*/  LOP3.LUT P0, RZ, R153, 0x3, RZ, 0xc0, !PT ;  /* 0x0000000399ff7812 */ /* 0x000fe2000780c0ff */
[C---:B------:R-:W-:Y:S01]  /*ff90*/  VIADD R4, R14.reuse, 0x8 ;  /* 0x000000080e047836 */ /* 0x040fe20000000000 */
[----:B------:R-:W-:Y:S01]  /*ffa0*/  ULDC.64 UR10, c[0x0][0xaa0] ;  /* 0x0002a800000a7ab9 */ /* 0x000fe20000000a00 */
[----:B------:R-:W1:Y:S01]  /*ffb0*/  SHFL.IDX PT, R21, R10, RZ, 0x1c1f ;  /* 0x001c1fff0a157589 */ /* 0x000e6200000e0000 */
[-C--:B------:R-:W-:Y:S02]  /*ffc0*/  ISETP.GE.OR P2, PT, R14, R41.reuse, P0 ;  /* 0x000000290e00720c */ /* 0x080fe40000746670 */
[----:B------:R-:W-:Y:S01]  /*ffd0*/  ISETP.GE.OR P0, PT, R4, R41, P0 ;  /* 0x000000290400720c */ /* 0x000fe20000706670 */
[----:B------:R-:W-:Y:S01]  /*ffe0*/  SHFL.IDX PT, R28, R8, 0x1, 0x1c1f ;  /* 0x003c1f00081c7f89 */ /* 0x000fe200000e0000 */
[----:B------:R-:W-:-:S02]  /*fff0*/  IADD3 R5, P3, R16, 0x7800, RZ ;  /* 0x0000780010057810 */ /* 0x000fc40007f7e0ff */
[----:B------:R-:W-:Y:S01]  /*10000*/  SHF.R.U64 R24, R24, 0x3, RZ ;  /* 0x0000000318187819 */ /* 0x000fe200000012ff */
[----:B------:R-:W2:Y:S01]  /*10010*/  SHFL.IDX PT, R29, R10, 0x1, 0x1c1f ;  /* 0x003c1f000a1d7f89 */ /* 0x000ea200000e0000 */
[----:B------:R-:W-:Y:S01]  /*10020*/  UIMAD UR7, UR9, UR10, URZ ;  /* 0x0000000a090772a4 */ /* 0x000fe2000f8e023f */
[----:B------:R-:W-:Y:S01]  /*10030*/  LOP3.LUT R4, R5, 0x180, RZ, 0xc0, !PT ;  /* 0x0000018005047812 */ /* 0x000fe200078ec0ff */
[----:B------:R-:W-:Y:S01]  /*10040*/  UIMAD.WIDE.U32 UR8, UR4, UR10, URZ ;  /* 0x0000000a040872a5 */ /* 0x000fe2000f8e003f */
[----:B------:R-:W-:Y:S02]  /*10050*/  SHF.R.U64 R12, R12, 0x3, RZ ;  /* 0x000000030c0c7819 */ /* 0x000fe400000012ff */
[----:B------:R-:W-:Y:S02]  /*10060*/  SHF.R.U64 R32, R32, 0x3, RZ ;  /* 0x0000000320207819 */ /* 0x000fe400000012ff */
[----:B------:R-:W-:Y:S01]  /*10070*/  SHF.R.U64 R9, R9, 0x3, RZ ;  /* 0x0000000309097819 */ /* 0x000fe200000012ff */
[----:B-1----:R1:W-:Y:S01]  /*10080*/  @!P2 ST.E desc[UR20][R20.64], R3 ;  /* 0x000000031400a985 */ /* 0x0023e2000c101914 */
[----:B------:R-:W-:Y:S01]  /*10090*/  UIMAD UR7, UR4, UR11, UR7 ;  /* 0x0000000b040772a4 */ /* 0x000fe2000f8e0207 */
[----:B------:R-:W-:Y:S01]  /*100a0*/  SHF.R.U64 R4, R4, 0x3, RZ ;  /* 0x0000000304047819 */ /* 0x000fe200000012ff */
[----:B------:R-:W-:Y:S01]  /*100b0*/  IMAD.X R19, RZ, RZ, R17, P3 ;  /* 0x000000ffff137224 */ /* 0x000fe200018e0611 */
[----:B------:R-:W-:Y:S01]  /*100c0*/  ULDC.64 UR10, c[0x0][0xae8] ;  /* 0x0002ba00000a7ab9 */ /* 0x000fe20000000a00 */
[----:B------:R-:W-:-:S02]  /*100d0*/  LOP3.LUT R24, R24, R25, RZ, 0x3c, !PT ;  /* 0x0000001918187212 */ /* 0x000fc400078e3cff */
[----:B------:R-:W-:Y:S01]  /*100e0*/  LOP3.LUT R12, R12, R13, RZ, 0x3c, !PT ;  /* 0x0000000d0c0c7212 */ /* 0x000fe200078e3cff */
[----:B--2---:R2:W-:Y:S01]  /*100f0*/  @!P0 ST.E desc[UR20][R28.64], R0 ;  /* 0x000000001c008985 */ /* 0x0045e2000c101914 */
[----:B------:R-:W-:Y:S02]  /*10100*/  LOP3.LUT R32, R32, R33, RZ, 0x3c, !PT ;  /* 0x0000002120207212 */ /* 0x000fe400078e3cff */
[----:B------:R-:W-:Y:S01]  /*10110*/  LOP3.LUT R8, R9, R16, RZ, 0x3c, !PT ;  /* 0x0000001009087212 */ /* 0x000fe200078e3cff */
[----:B-1----:R-:W1:Y:S01]  /*10120*/  @P1 LDC R21, c[0x0][0xbf0] ;  /* 0x0002fc00ff151b82 */ /* 0x002e620000000800 */
[----:B------:R-:W-:Y:S01]  /*10130*/  UIADD3 UR9, UR9, UR7, URZ ;  /* 0x0000000709097290 */ /* 0x000fe2000fffe03f */
[--C-:B------:R-:W-:Y:S01]  /*10140*/  IMAD.X R25, RZ, RZ, R17.reuse, P6 ;  /* 0x000000ffff197224 */ /* 0x100fe200030e0611 */
[----:B------:R-:W-:Y:S01]  /*10150*/  UIMAD UR4, UR14, UR10, URZ ;  /* 0x0000000a0e0472a4 */ /* 0x000fe2000f8e023f */
[----:B------:R-:W-:Y:S01]  /*10160*/  IMAD.X R13, RZ, RZ, R17, P5 ;  /* 0x000000ffff0d7224 */ /* 0x000fe200028e0611 */
[----:B------:R-:W-:Y:S01]  /*10170*/  LOP3.LUT R18, R4, R5, RZ, 0x3c, !PT ;  /* 0x0000000504127212 */ /* 0x000fe200078e3cff */
[----:B--2---:R-:W-:Y:S01]  /*10180*/  IMAD R0, R150, 0x60, R151 ;  /* 0x0000006096007824 */ /* 0x004fe200078e0297 */
[----:B------:R-:W-:Y:S01]  /*10190*/  UIMAD UR4, UR18, UR11, UR4 ;  /* 0x0000000b120472a4 */ /* 0x000fe2000f8e0204 */
[--C-:B------:R-:W-:Y:S01]  /*101a0*/  IMAD.X R33, RZ, RZ, R17.reuse, P4 ;  /* 0x000000ffff217224 */ /* 0x100fe200020e0611 */
[----:B------:R-:W-:Y:S01]  /*101b0*/  UIMAD.WIDE.U32 UR8, UR18, UR10, UR8 ;  /* 0x0000000a120872a5 */ /* 0x000fe2000f8e0008 */
[----:B------:R-:W-:Y:S01]  /*101c0*/  VIADD R28, R0, UR17 ;  /* 0x00000011001c7c36 */ /* 0x000fe20008000000 */
[----:B------:R-:W5:Y:S01]  /*101d0*/  LD.E.128 R4, desc[UR20][R6.64] ;  /* 0x0000001406047980 */ /* 0x000f62000c101d00 */
[----:B------:R-:W-:Y:S01]  /*101e0*/  ULDC.64 UR10, c[0x0][0xaf0] ;  /* 0x0002bc00000a7ab9 */ /* 0x000fe20000000a00 */
[----:B------:R-:W-:-:S02]  /*101f0*/  IMAD.MOV.U32 R9, RZ, RZ, R17 ;  /* 0x000000ffff097224 */ /* 0x000fc400078e0011 */
[----:B0-----:R-:W-:Y:S01]  /*10200*/  @P1 IMAD.HI.U32 R0, R28, R37, RZ ;  /* 0x000000251c001227 */ /* 0x001fe200078e00ff */
[----:B------:R-:W-:Y:S01]  /*10210*/  UIADD3 UR9, UR9, UR4, URZ ;  /* 0x0000000409097290 */ /* 0x000fe2000fffe03f */
[----:B------:R-:W5:Y:S02]  /*10220*/  LD.E.128 R24, desc[UR20][R24.64] ;  /* 0x0000001418187980 */ /* 0x000f64000c101d00 */
[----:B------:R-:W-:Y:S01]  /*10230*/  IMAD.MOV.U32 R3, RZ, RZ, R28 ;  /* 0x000000ffff037224 */ /* 0x000fe200078e001c */
[----:B------:R-:W-:Y:S01]  /*10240*/  UIMAD UR4, UR16, UR10, URZ ;  /* 0x0000000a100472a4 */ /* 0x000fe2000f8e023f */
[----:B------:R-:W5:Y:S01]  /*10250*/  LD.E.128 R8, desc[UR20][R8.64] ;  /* 0x0000001408087980 */ /* 0x000f62000c101d00 */
[----:B-1----:R-:W-:Y:S01]  /*10260*/  @P1 SHF.R.U32.HI R3, RZ, R21, R0 ;  /* 0x00000015ff031219 */ /* 0x002fe20000011600 */
[----:B------:R-:W-:Y:S02]  /*10270*/  UIMAD.WIDE.U32 UR8, UR15, UR10, UR8 ;  /* 0x0000000a0f0872a5 */ /* 0x000fe4000f8e0008 */
[----:B------:R-:W-:Y:S01]  /*10280*/  UIMAD UR4, UR15, UR11, UR4 ;  /* 0x0000000b0f0472a4 */ /* 0x000fe2000f8e0204 */
        /* <DEDUP_REMOVED lines=8> */
[C---:B------:R-:W-:Y:S02]  /*10310*/  IMAD R37, R3.reuse, UR11, R0 ;  /* 0x0000000b03257c24 */ /* 0x040fe4000f8e0200 */
[----:B------:R-:W-:Y:S01]  /*10320*/  IMAD.U32 R21, RZ, RZ, UR9 ;  /* 0x00000009ff157e24 */ /* 0x000fe2000f8e00ff */
[----:B------:R-:W-:Y:S01]  /*10330*/  SHF.R.S32.HI R0, RZ, 0x1f, R29 ;  /* 0x0000001fff007819 */ /* 0x000fe2000001141d */
[----:B------:R-:W-:Y:S01]  /*10340*/  IMAD.U32 R20, RZ, RZ, UR8 ;  /* 0x00000008ff147e24 */ /* 0x000fe2000f8e00ff */
[----:B------:R-:W5:Y:S01]  /*10350*/  LD.E.128 R16, desc[UR20][R18.64] ;  /* 0x0000001412107980 */ /* 0x000f62000c101d00 */
[----:B------:R-:W-:Y:S01]  /*10360*/  IMAD.U32 R21, RZ, RZ, UR4 ;  /* 0x00000004ff157e24 */ /* 0x000fe2000f8e00ff */
[----:B------:R-:W-:Y:S01]  /*10370*/  ULDC.64 UR8, c[0x0][0xad8] ;  /* 0x0002b60000087ab9 */ /* 0x000fe20000000a00 */
[----:B------:R-:W-:Y:S01]  /*10380*/  @!PT LDS RZ, [RZ] ;  /* 0x00000000fffff984 */ /* 0x000fe20000000800 */
[----:B------:R-:W-:Y:S01]  /*10390*/  @!PT LDS RZ, [RZ] ;  /* 0x00000000fffff984 */ /* 0x000fe20000000800 */
[----:B------:R-:W-:Y:S01]  /*103a0*/  @!PT LDS RZ, [RZ] ;  /* 0x00000000fffff984 */ /* 0x000fe20000000800 */
[----:B------:R-:W-:Y:S01]  /*103b0*/  @!PT LDS RZ, [RZ] ;  /* 0x00000000fffff984 */ /* 0x000fe20000000800 */
[----:B------:R0:W-:Y:S06]  /*103c0*/  MEMBAR.ALL.CTA ;  /* 0x0000000000007992 */ /* 0x0001ec0000008000 */
[----:B0-----:R-:W0:Y:S01]  /*103d0*/  FENCE.VIEW.ASYNC.S ;  /* 0x00000000000073c6 */ /* 0x001e220000000000 */
[----:B------:R-:W-:-:S04]  /*103e0*/  IMAD.WIDE.U32 R20, R3, UR10, R20 ;  /* 0x0000000a03147c25 */ /* 0x000fc8000f8e0014 */
[----:B------:R-:W-:Y:S02]  /*103f0*/  IMAD R0, R0, UR8, RZ ;  /* 0x0000000800007c24 */ /* 0x000fe4000f8e02ff */
        /* <DEDUP_REMOVED lines=15> */
[----:B------:R-:W-:Y:S02]  /*104f0*/  SHF.R.S32.HI R40, RZ, 0x1f, R148 ;  /* 0x0000001fff287819 */ /* 0x000fe40000011494 */
[----:B------:R-:W-:Y:S01]  /*10500*/  SHF.R.S32.HI R42, RZ, 0x1f, R146 ;  /* 0x0000001fff2a7819 */ /* 0x000fe20000011492 */
[----:B------:R-:W-:Y:S06]  /*10510*/  @P0 BRA `(.L_x_12022) ;  /* 0x0000000000340947 */ /* 0x000fec0003800000 */
[----:B------:R-:W-:Y:S01]  /*10520*/  ULDC UR4, c[0x0][0xac8] ;  /* 0x0002b20000047ab9 */ /* 0x000fe20000000800 */
[----:B------:R-:W-:Y:S01]  /*10530*/  ULDC.64 UR8, c[0x0][0x208] ;  /* 0x0000820000087ab9 */ /* 0x000fe20000000a00 */
        /* <DEDUP_REMOVED lines=11> */
.L_x_12022:
[----:B------:R-:W-:Y:S05]  /*105f0*/  BSYNC B1 ;  /* 0x0000000000017941 */ /* 0x000fea0003800000 */
.L_x_12021:
[----:B------:R-:W-:Y:S01]  /*10600*/  VIADD R0, R0, 0x60 ;  /* 0x0000006000007836 */ /* 0x000fe20000000000 */
[----:B---3-5:R3:W4:Y:S04]  /*10610*/  SHFL.IDX PT, R11, R3, 0x1, 0x1c1f ;  /* 0x003c1f00030b7f89 */ /* 0x02872800000e0000 */
[----:B------:R-:W-:Y:S01]  /*10620*/  ISETP.GE.AND P0, PT, R0, R41, PT ;  /* 0x000000290000720c */ /* 0x000fe20003f06270 */
[----:B------:R3:W0:-:S12]  /*10630*/  SHFL.IDX PT, R10, R30, 0x1, 0x1c1f ;  /* 0x003c1f001e0a7f89 */ /* 0x00061800000e0000 */
[----:B---3--:R-:W-:Y:S05]  /*10640*/  @P0 BRA `(.L_x_12023) ;  /* 0x0000000c00040947 */ /* 0x008fea0003800000 */
[----:B------:R-:W-:Y:S01]  /*10650*/  ULDC UR4, c[0x0][0xac8] ;  /* 0x0002b20000047ab9 */ /* 0x000fe20000000800 */
[----:B------:R-:W-:Y:S01]  /*10660*/  ULDC.64 UR8, c[0x0][0x208] ;  /* 0x0000820000087ab9 */ /* 0x000fe20000000a00 */
[----:B------:R-:W-:Y:S02]  /*10670*/  ISETP.GE.AND P2, PT, R146, UR4, PT ;  /* 0x0000000492007c0c */ /* 0x000fe4000bf46270 */
[----:B------:R-:W-:-:S11]  /*10680*/  ISETP.GE.AND P1, PT, R144, UR4, PT ;  /* 0x0000000490007c0c */ /* 0x000fd6000bf26270 */
[----:B0-----:R-:W-:Y:S02]  /*10690*/  @!P2 LEA R20, P0, R146, R10, 0x1 ;  /* 0x0000000a9214a211 */ /* 0x001fe400078008ff */
[----:B----4-:R-:W-:Y:S02]  /*106a0*/  @!P1 IMAD.WIDE R8, R144, 0x2, R10 ;  /* 0x0000000290089825 */ /* 0x010fe400078e020a */
[----:B------:R-:W-:Y:S02]  /*106b0*/  @!P2 LEA.HI.X R21, R146, R11, R42, 0x1, P0 ;  /* 0x0000000b9215a211 */ /* 0x000fe400000f0c2a */
[----:B------:R-:W-:Y:S01]  /*106c0*/  ISETP.GE.AND P0, PT, R148, UR4, PT ;  /* 0x0000000494007c0c */ /* 0x000fe2000bf06270 */
[----:B------:R0:W-:Y:S04]  /*106d0*/  @!P1 ST.E.128 desc[UR8][R8.64], R4 ;  /* 0x0000000408009985 */ /* 0x0001e8000c101d08 */
[----:B------:R0:W-:Y:S08]  /*106e0*/  @!P2 ST.E.128 desc[UR8][R20.64], R12 ;  /* 0x0000000c1400a985 */ /* 0x0001f0000c101d08 */
[----:B------:R-:W-:Y:S05]  /*106f0*/  @P0 BRA `(.L_x_12023) ;  /* 0x0000000800d80947 */ /* 0x000fea0003800000 */
[----:B0-----:R-:W-:Y:S01]  /*10700*/  LEA R4, P0, R148, R10, 0x1 ;  /* 0x0000000a94047211 */ /* 0x001fe200078008ff */
[----:B------:R-:W-:-:S03]  /*10710*/  ULDC.64 UR8, c[0x0][0x208] ;  /* 0x0000820000087ab9 */ /* 0x000fc60000000a00 */
[----:B------:R-:W-:-:S05]  /*10720*/  LEA.HI.X R5, R148, R11, R40, 0x1, P0 ;  /* 0x0000000b94057211 */ /* 0x000fca00000f0c28 */
[----:B------:R0:W-:Y:S01]  /*10730*/  ST.E.128 desc[UR8][R4.64], R16 ;  /* 0x0000001004007985 */ /* 0x0001e2000c101d08 */
[----:B------:R-:W-:Y:S05]  /*10740*/  BRA `(.L_x_12023) ;  /* 0x0000000800c47947 */ /* 0x000fea0003800000 */
.L_x_12019:
        /* <DEDUP_REMOVED lines=14> */
[----:B------:R-:W1:Y:S01]  /*10830*/  S2R R8, SR_TID.X ;  /* 0x0000000000087919 */ /* 0x000e620000002100 */
[----:B------:R-:W-:Y:S02]  /*10840*/  ULDC.64 UR10, c[0x0][0xc08] ;  /* 0x00030200000a7ab9 */ /* 0x000fe40000000a00 */
        /* <DEDUP_REMOVED lines=13> */
[----:B------:R-:W-:Y:S02]  /*10920*/  IMAD.U32 R7, RZ, RZ, UR9 ;  /* 0x00000009ff077e24 */ /* 0x000fe4000f8e00ff */
[----:B-1----:R-:W-:Y:S01]  /*10930*/  VIADD R8, R8, 0xffffff80 ;  /* 0xffffff8008087836 */ /* 0x002fe20000000000 */
[----:B------:R-:W-:Y:S02]  /*10940*/  USHF.R.S32.HI UR11, URZ, 0x1f, UR12 ;  /* 0x0000001f3f0b7899 */ /* 0x000fe4000801140c */
[----:B------:R1:W5:Y:S02]  /*10950*/  @P3 LDG.E R0, desc[UR14][R6.64] ;  /* 0x0000000e06003981 */ /* 0x000364000c1e1900 */
[----:B------:R-:W-:Y:S02]  /*10960*/  ISETP.GE.AND P1, PT, R8, 0xc0, PT ;  /* 0x000000c00800780c */ /* 0x000fe40003f26270 */
        /* <DEDUP_REMOVED lines=8> */
.L_x_12024:
        /* <DEDUP_REMOVED lines=34> */
[----:B------:R-:W-:-:S04]  /*10c10*/  IMAD.U32 R8, RZ, RZ, UR7 ;  /* 0x00000007ff087e24 */ /* 0x000fc8000f8e00ff */
[----:B------:R-:W-:-:S04]  /*10c20*/  IMAD.MOV R3, RZ, RZ, -R4 ;  /* 0x000000ffff037224 */ /* 0x000fc800078e0a04 */
[----:B------:R-:W-:Y:S01]  /*10c30*/  IMAD R3, R5, R3, R6 ;  /* 0x0000000305037224 */ /* 0x000fe200078e0206 */
[----:B------:R-:W-:Y:S02]  /*10c40*/  SHF.R.S32.HI R5, RZ, 0x1f, R4 ;  /* 0x0000001fff057819 */ /* 0x000fe40000011404 */
        /* <DEDUP_REMOVED lines=12> */
.L_x_12026:
[----:B------:R-:W-:Y:S05]  /*10d10*/  BSYNC B1 ;  /* 0x0000000000017941 */ /* 0x000fea0003800000 */
.L_x_12025:
[----:B------:R-:W1:Y:S01]  /*10d20*/  @P0 LDC R5, c[0x0][0xbf0] ;  /* 0x0002fc00ff050b82 */ /* 0x000e620000000800 */
[----:B------:R-:W-:Y:S01]  /*10d30*/  R2UR UR16, R19 ;  /* 0x00000000131072ca */ /* 0x000fe200000e0000 */
[----:B------:R-:W-:Y:S01]  /*10d40*/  ULDC.64 UR14, c[0x0][0xaa0] ;  /* 0x0002a800000e7ab9 */ /* 0x000fe20000000a00 */
[----:B------:R-:W-:Y:S01]  /*10d50*/  R2UR UR17, R147 ;  /* 0x00000000931172ca */ /* 0x000fe200000e0000 */
[----:B------:R-:W-:Y:S01]  /*10d60*/  UIMAD UR7, UR10, UR14, URZ ;  /* 0x0000000e0a0772a4 */ /* 0x000fe2000f8e023f */
[----:B0-----:R-:W-:Y:S01]  /*10d70*/  IMAD R3, R150, 0x60, R151 ;  /* 0x0000006096037824 */ /* 0x001fe200078e0297 */
[----:B------:R-:W-:Y:S01]  /*10d80*/  UIMAD.WIDE.U32 UR8, UR4, UR14, URZ ;  /* 0x0000000e040872a5 */ /* 0x000fe2000f8e003f */
[----:B------:R-:W-:Y:S01]  /*10d90*/  BSSY B1, `(.L_x_12027) ;  /* 0x000003a000017945 */ /* 0x000fe20003800000 */
[----:B------:R-:W-:Y:S01]  /*10da0*/  UIMAD UR7, UR4, UR15, UR7 ;  /* 0x0000000f040772a4 */ /* 0x000fe2000f8e0207 */
[----:B------:R-:W-:Y:S02]  /*10db0*/  SHF.R.S32.HI R16, RZ, 0x1f, R148 ;  /* 0x0000001fff107819 */ /* 0x000fe40000011494 */
[----:B------:R-:W-:Y:S01]  /*10dc0*/  ULDC.64 UR14, c[0x0][0xae8] ;  /* 0x0002ba00000e7ab9 */ /* 0x000fe20000000a00 */
[----:B------:R-:W-:Y:S01]  /*10dd0*/  UIADD3 UR9, UR9, UR7, URZ ;  /* 0x0000000709097290 */ /* 0x000fe2000fffe03f */
[----:B------:R-:W-:Y:S01]  /*10de0*/  SHF.R.S32.HI R17, RZ, 0x1f, R146 ;  /* 0x0000001fff117819 */ /* 0x000fe20000011492 */
[----:B------:R-:W-:Y:S01]  /*10df0*/  UIMAD UR4, UR11, UR14, URZ ;  /* 0x0000000e0b0472a4 */ /* 0x000fe2000f8e023f */
[----:B------:R-:W-:Y:S01]  /*10e00*/  VIADD R6, R3, UR16 ;  /* 0x0000001003067c36 */ /* 0x000fe20008000000 */
[----:B------:R-:W-:-:S02]  /*10e10*/  UIMAD.WIDE.U32 UR8, UR17, UR14, UR8 ;  /* 0x0000000e110872a5 */ /* 0x000fc4000f8e0008 */
[----:B------:R-:W-:Y:S01]  /*10e20*/  UIMAD UR4, UR17, UR15, UR4 ;  /* 0x0000000f110472a4 */ /* 0x000fe2000f8e0204 */
[----:B------:R-:W-:Y:S01]  /*10e30*/  @P0 IMAD.HI.U32 R4, R6, R9, RZ ;  /* 0x0000000906040227 */ /* 0x000fe200078e00ff */
[----:B------:R-:W-:Y:S02]  /*10e40*/  ULDC.64 UR10, c[0x0][0xaf0] ;  /* 0x0002bc00000a7ab9 */ /* 0x000fe40000000a00 */
[----:B------:R-:W-:Y:S01]  /*10e50*/  UIADD3 UR9, UR9, UR4, URZ ;  /* 0x0000000409097290 */ /* 0x000fe2000fffe03f */
[----:B------:R-:W-:Y:S01]  /*10e60*/  IMAD.MOV.U32 R3, RZ, RZ, R6 ;  /* 0x000000ffff037224 */ /* 0x000fe200078e0006 */
        /* <DEDUP_REMOVED lines=12> */
[----:B------:R-:W-:Y:S01]  /*10f30*/  SHF.R.S32.HI R6, RZ, 0x1f, R7 ;  /* 0x0000001fff067819 */ /* 0x000fe20000011407 */
[----:B------:R-:W-:Y:S01]  /*10f40*/  IMAD.U32 R5, RZ, RZ, UR4 ;  /* 0x00000004ff057e24 */ /* 0x000fe2000f8e00ff */
[----:B------:R-:W-:Y:S01]  /*10f50*/  ULDC.64 UR8, c[0x0][0xad8] ;  /* 0x0002b60000087ab9 */ /* 0x000fe20000000a00 */
[----:B------:R-:W-:-:S02]  /*10f60*/  IMAD R9, R3, UR11, R8 ;  /* 0x0000000b03097c24 */ /* 0x000fc4000f8e0208 */
        /* <DEDUP_REMOVED lines=25> */
[----:B------:R3:W-:Y:S04]  /*11100*/  @!P2 ST.E.128 desc[UR8][R8.64], RZ ;  /* 0x000000ff0800a985 */ /* 0x0007e8000c101d08 */
[----:B------:R3:W-:Y:S04]  /*11110*/  @!P3 ST.E.128 desc[UR8][R12.64], RZ ;  /* 0x000000ff0c00b985 */ /* 0x0007e8000c101d08 */
[----:B------:R3:W-:Y:S02]  /*11120*/  @!P4 ST.E.128 desc[UR8][R14.64], RZ ;  /* 0x000000ff0e00c985 */ /* 0x0007e4000c101d08 */
.L_x_12028:
[----:B------:R-:W-:Y:S05]  /*11130*/  BSYNC B1 ;  /* 0x0000000000017941 */ /* 0x000fea0003800000 */
.L_x_12027:
        /* <DEDUP_REMOVED lines=10> */
[-C--:B-1-3--:R-:W-:Y:S02]  /*111e0*/  @!P3 LEA R8, P0, R146, R4.reuse, 0x1 ;  /* 0x000000049208b211 */ /* 0x08afe400078008ff */
[----:B------:R-:W-:Y:S02]  /*111f0*/  @!P4 LEA R10, P1, R148, R4, 0x1 ;  /* 0x00000004940ac211 */ /* 0x000fe400078208ff */
[----:B0---4-:R-:W-:Y:S01]  /*11200*/  @!P2 IMAD.WIDE R6, R144, 0x2, R4 ;  /* 0x000000029006a825 */ /* 0x011fe200078e0204 */
[-C--:B------:R-:W-:Y:S02]  /*11210*/  @!P3 LEA.HI.X R9, R146, R5.reuse, R17, 0x1, P0 ;  /* 0x000000059209b211 */ /* 0x080fe400000f0c11 */
[----:B------:R-:W-:Y:S02]  /*11220*/  @!P4 LEA.HI.X R11, R148, R5, R16, 0x1, P1 ;  /* 0x00000005940bc211 */ /* 0x000fe400008f0c10 */
[----:B------:R2:W-:Y:S04]  /*11230*/  @!P2 ST.E.128 desc[UR8][R6.64], RZ ;  /* 0x000000ff0600a985 */ /* 0x0005e8000c101d08 */
[----:B------:R2:W-:Y:S04]  /*11240*/  @!P3 ST.E.128 desc[UR8][R8.64], RZ ;  /* 0x000000ff0800b985 */ /* 0x0005e8000c101d08 */
[----:B------:R2:W-:Y:S02]  /*11250*/  @!P4 ST.E.128 desc[UR8][R10.64], RZ ;  /* 0x000000ff0a00c985 */ /* 0x0005e4000c101d08 */
.L_x_12023:
[----:B------:R-:W-:Y:S05]  /*11260*/  BSYNC B0 ;  /* 0x0000000000007941 */ /* 0x000fea0003800000 */
.L_x_12018:
[----:B------:R-:W-:Y:S02]  /*11270*/  ULDC UR4, c[0x0][0xc3c] ;  /* 0x00030f0000047ab9 */ /* 0x000fe40000000800 */
[----:B------:R-:W-:-:S13]  /*11280*/  ISETP.GE.AND P0, PT, R31, UR4, PT ;  /* 0x000000041f007c0c */ /* 0x000fda000bf06270 */
[----:B------:R-:W-:Y:S05]  /*11290*/  @!P0 BRA `(.L_x_12029) ;  /* 0xfffffefc00288947 */ /* 0x000fea000383ffff */
[----:B------:R-:W-:Y:S05]  /*112a0*/  EXIT ;  /* 0x000000000000794d */ /* 0x000fea0003800000 */
.L_x_11982:
        /* <DEDUP_REMOVED lines=16> */
.L_x_12030:
        /* <DEDUP_REMOVED lines=43> */
.L_x_12036:
        /* <DEDUP_REMOVED lines=13> */
.L_x_12035:
[----:B------:R-:W-:Y:S05]  /*11730*/  BSYNC B0 ;  /* 0x0000000000007941 */ /* 0x000fea0003800000 */
.L_x_12034:
        /* <DEDUP_REMOVED lines=22> */
.L_x_12032:
        /* <DEDUP_REMOVED lines=22> */
.L_x_12037:
[----:B-1----:R-:W-:Y:S02]  /*11a00*/  IMAD R16, R16, UR5, R9 ;  /* 0x0000000510107c24 */ /* 0x002fe4000f8e0209 */
[----:B0-----:R-:W-:Y:S01]  /*11a10*/  IMAD.MOV.U32 R11, RZ, RZ, R10 ;  /* 0x000000ffff0b7224 */ /* 0x001fe200078e000a */
[----:B------:R-:W-:Y:S01]  /*11a20*/  IABS R10, R4 ;  /* 0x00000004000a7213 */ /* 0x000fe20000000000 */
[----:B------:R-:W-:Y:S01]  /*11a30*/  IMAD.MOV.U32 R2, RZ, RZ, RZ ;  /* 0x000000ffff027224 */ /* 0x000fe200078e00ff */
[----:B------:R-:W-:Y:S01]  /*11a40*/  IADD3 R9, -R16, UR6, RZ ;  /* 0x0000000610097c10 */ /* 0x000fe2000fffe1ff */
[----:B------:R-:W-:Y:S02]  /*11a50*/  IMAD R11, R11, R8, RZ ;  /* 0x000000080b0b7224 */ /* 0x000fe400078e02ff */
[----:B------:R-:W-:Y:S01]  /*11a60*/  IMAD.MOV R10, RZ, RZ, -R10 ;  /* 0x000000ffff0a7224 */ /* 0x000fe200078e0a0a */
[----:B------:R-:W-:Y:S01]  /*11a70*/  IABS R6, R9 ;  /* 0x0000000900067213 */ /* 0x000fe20000000000 */
        /* <DEDUP_REMOVED lines=51> */
.L_x_12033:
[----:B------:R-:W-:Y:S02]  /*11db0*/  IMAD.MOV.U32 R17, RZ, RZ, RZ ;  /* 0x000000ffff117224 */ /* 0x000fe400078e00ff */
[----:B------:R-:W-:Y:S02]  /*11dc0*/  IMAD.U32 R16, RZ, RZ, UR6 ;  /* 0x00000006ff107e24 */ /* 0x000fe4000f8e00ff */
[----:B------:R-:W-:-:S07]  /*11dd0*/  IMAD.MOV.U32 R18, RZ, RZ, RZ ;  /* 0x000000ffff127224 */ /* 0x000fce00078e00ff */
.L_x_12038:
[----:B------:R-:W-:-:S13]  /*11de0*/  ISETP.NE.AND P0, PT, R5, RZ, PT ;  /* 0x000000ff0500720c */ /* 0x000fda0003f05270 */
[----:B------:R-:W0:Y:S01]  /*11df0*/  @!P0 S2R R3, SR_CgaCtaId ;  /* 0x0000000000038919 */ /* 0x000e220000008800 */
[----:B------:R-:W-:-:S04]  /*11e00*/  @!P0 MOV R0, 0x400 ;  /* 0x0000040000008802 */ /* 0x000fc80000000f00 */
[----:B0-----:R-:W-:-:S05]  /*11e10*/  @!P0 LEA R0, R3, R0, 0x18 ;  /* 0x0000000003008211 */ /* 0x001fca00078ec0ff */
[----:B------:R2:W-:Y:S01]  /*11e20*/  @!P0 STS.128 [R0+0x31cd0], R16 ;  /* 0x031cd01000008388 */ /* 0x0005e20000000c00 */
[----:B------:R-:W-:Y:S06]  /*11e30*/  BAR.ARV 0x5, 0x200 ;  /* 0x0148000000007b1d */ /* 0x000fec0000002000 */
.L_x_12031:
        /* <DEDUP_REMOVED lines=33> */
.L_x_12143:
[----:B0---4-:R-:W0:Y:S01]  /*12050*/  LDC.64 R2, c[0x0][0xc88] ;  /* 0x00032200ff027b82 */ /* 0x011e220000000a00 */
        /* <DEDUP_REMOVED lines=49> */
[----:B---3--:R-:W-:Y:S05]  /*12370*/  @P2 BRA `(.L_x_12040) ;  /* 0x0000000000182947 */ /* 0x008fea0003800000 */
[----:B------:R-:W-:Y:S05]  /*12380*/  @!P1 BRA `(.L_x_12040) ;  /* 0x0000000000149947 */ /* 0x000fea0003800000 */
[----:B------:R-:W-:Y:S02]  /*12390*/  ULDC.64 UR4, c[0x0][0x208] ;  /* 0x0000820000047ab9 */ /* 0x000fe40000000a00 */
[----:B------:R-:W0:Y:S04]  /*123a0*/  LDG.E R7, desc[UR4][R2.64] ;  /* 0x0000000402077981 */ /* 0x000e28000c1e1900 */
[----:B------:R-:W0:Y:S02]  /*123b0*/  LDG.E R2, desc[UR4][R2.64+0x4] ;  /* 0x0000040402027981 */ /* 0x000e24000c1e1900 */
[----:B0-----:R-:W-:-:S05]  /*123c0*/  IMAD.IADD R8, R2, 0x1, -R7 ;  /* 0x0000000102087824 */ /* 0x001fca00078e0a07 */
[----:B------:R1:W-:Y:S02]  /*123d0*/  STL [R1+0x14], R8 ;  /* 0x0000140801007387 */ /* 0x0003e40000100800 */
.L_x_12040:
[----:B------:R-:W-:Y:S01]  /*123e0*/  ULDC.64 UR4, c[0x0][0xa20] ;  /* 0x0002880000047ab9 */ /* 0x000fe20000000a00 */
[----:B-----5:R-:W-:Y:S01]  /*123f0*/  IMAD.IADD R28, R28, 0x1, R0 ;  /* 0x000000011c1c7824 */ /* 0x020fe200078e0200 */
[----:B------:R-:W-:Y:S01]  /*12400*/  ISETP.NE.U32.AND P1, PT, RZ, UR4, PT ;  /* 0x00000004ff007c0c */ /* 0x000fe2000bf25070 */
[----:B------:R-:W-:-:S03]  /*12410*/  IMAD.MOV.U32 R26, RZ, RZ, R9 ;  /* 0x000000ffff1a7224 */ /* 0x000fc600078e0009 */
[----:B------:R-:W-:-:S13]  /*12420*/  ISETP.NE.AND.EX P1, PT, RZ, UR5, PT, P1 ;  /* 0x00000005ff007c0c */ /* 0x000fda000bf25310 */
[----:B------:R-:W-:Y:S05]  /*12430*/  @!P1 BRA `(.L_x_12041) ;  /* 0x0000000000149947 */ /* 0x000fea0003800000 */
[----:B------:R-:W-:Y:S01]  /*12440*/  IADD3 R2, P0, R24, UR4, RZ ;  /* 0x0000000418027c10 */ /* 0x000fe2000ff1e0ff */
[----:B------:R-:W-:-:S03]  /*12450*/  ULDC.64 UR6, c[0x0][0x208] ;  /* 0x0000820000067ab9 */ /* 0x000fc60000000a00 */
[----:B------:R-:W-:-:S05]  /*12460*/  IADD3.X R3, R25, UR5, RZ, P0, !PT ;  /* 0x0000000519037c10 */ /* 0x000fca00087fe4ff */
[----:B------:R2:W5:Y:S01]  /*12470*/  LDG.E R6, desc[UR6][R2.64] ;  /* 0x0000000602067981 */ /* 0x000562000c1e1900 */
[----:B------:R-:W-:Y:S05]  /*12480*/  BRA `(.L_x_12042) ;  /* 0x0000000000147947 */ /* 0x000fea0003800000 */
.L_x_12041:
[----:B------:R-:W-:Y:S05]  /*12490*/  @!P0 BRA `(.L_x_12042) ;  /* 0x0000000000108947 */ /* 0x000fea0003800000 */
[----:B------:R-:W-:Y:S02]  /*124a0*/  ULDC.64 UR4, c[0x0][0x208] ;  /* 0x0000820000047ab9 */ /* 0x000fe40000000a00 */
[----:B------:R-:W2:Y:S04]  /*124b0*/  LDG.E R6, desc[UR4][R4.64] ;  /* 0x0000000404067981 */ /* 0x000ea8000c1e1900 */
[----:B------:R-:W2:Y:S02]  /*124c0*/  LDG.E R4, desc[UR4][R4.64+0x4] ;  /* 0x0000040404047981 */ /* 0x000ea4000c1e1900 */
[----:B--2---:R-:W-:-:S07]  /*124d0*/  IMAD.IADD R6, R4, 0x1, -R6 ;  /* 0x0000000104067824 */ /* 0x004fce00078e0a06 */
.L_x_12042:
[----:B-----5:R-:W-:Y:S01]  /*124e0*/  IMAD.IADD R6, R6, 0x1, -R0 ;  /* 0x0000000106067824 */ /* 0x020fe200078e0a00 */
[----:B------:R-:W-:Y:S01]  /*124f0*/  BSSY B7, `(.L_x_12043) ;  /* 0x0000428000077945 */ /* 0x000fe20003800000 */
[----:B------:R-:W3:Y:S01]  /*12500*/  LDC R0, c[0x0][0x448] ;  /* 0x00011200ff007b82 */ /* 0x000ee20000000800 */
[----:B--2---:R-:W-:-:S04]  /*12510*/  IMAD R2, R17, 0xc0, RZ ;  /* 0x000000c011027824 */ /* 0x004fc800078e02ff */
[----:B------:R-:W-:Y:S01]  /*12520*/  VIADD R2, R2, 0xbf ;  /* 0x000000bf02027836 */ /* 0x000fe20000000000 */
[----:B---3--:R-:W-:-:S13]  /*12530*/  ISETP.NE.AND P0, PT, R0, 0x1, PT ;  /* 0x000000010000780c */ /* 0x008fda0003f05270 */
[----:B------:R-:W2:Y:S08]  /*12540*/  @P0 LDC R3, c[0x0][0x44c] ;  /* 0x00011300ff030b82 */ /* 0x000eb00000000800 */
[----:B------:R-:W3:Y:S01]  /*12550*/  @P0 LDC R0, c[0x0][0x450] ;  /* 0x00011400ff000b82 */ /* 0x000ee20000000800 */
[----:B--2---:R-:W-:-:S05]  /*12560*/  @P0 IMAD.HI.U32 R3, R2, R3, RZ ;  /* 0x0000000302030227 */ /* 0x004fca00078e00ff */
[----:B---3--:R-:W-:Y:S01]  /*12570*/  @P0 SHF.R.U32.HI R2, RZ, R0, R3 ;  /* 0x00000000ff020219 */ /* 0x008fe20000011603 */
        /* <DEDUP_REMOVED lines=31> */
.L_x_12044:
        /* <DEDUP_REMOVED lines=15> */
[----:B01----:R-:W-:Y:S02]  /*12860*/  IMAD.MOV.U32 R8, RZ, RZ, 0x70 ;  /* 0x00000070ff087424 */ /* 0x003fe400078e00ff */
[----:B------:R-:W-:Y:S02]  /*12870*/  IMAD.MOV.U32 R12, RZ, RZ, 0x1 ;  /* 0x00000001ff0c7424 */ /* 0x000fe400078e00ff */
[----:B------:R-:W-:-:S07]  /*12880*/  IMAD.MOV.U32 R13, RZ, RZ, RZ ;  /* 0x000000ffff0d7224 */ /* 0x000fce00078e00ff */
[----:B------:R-:W-:-:S07]  /*12890*/  LEPC R20, `(.L_x_12047) ;  /* 0x000000001014794e */ /* 0x000fce0000000000 */
[----:B--2---:R-:W-:Y:S05]  /*128a0*/  CALL.ABS.NOINC R2 ;  /* 0x0000000002007343 */ /* 0x004fea0003c00000 */
.L_x_12047:
[----:B------:R-:W-:Y:S05]  /*128b0*/  BSYNC B6 ;  /* 0x0000000000067941 */ /* 0x000fea0003800000 */
.L_x_12046:
        /* <DEDUP_REMOVED lines=15> */
[----:B01----:R-:W-:Y:S02]  /*129b0*/  IMAD.MOV.U32 R8, RZ, RZ, 0x70 ;  /* 0x00000070ff087424 */ /* 0x003fe400078e00ff */
[----:B------:R-:W-:Y:S02]  /*129c0*/  IMAD.MOV.U32 R12, RZ, RZ, 0x1 ;  /* 0x00000001ff0c7424 */ /* 0x000fe400078e00ff */
[----:B--2---:R-:W-:-:S07]  /*129d0*/  IMAD.MOV.U32 R13, RZ, RZ, RZ ;  /* 0x000000ffff0d7224 */ /* 0x004fce00078e00ff */
[----:B------:R-:W-:-:S07]  /*129e0*/  LEPC R20, `(.L_x_12050) ;  /* 0x000000001014794e */ /* 0x000fce0000000000 */
[----:B---3--:R-:W-:Y:S05]  /*129f0*/  CALL.ABS.NOINC R2 ;  /* 0x0000000002007343 */ /* 0x008fea0003c00000 */
.L_x_12050:
        /* <DEDUP_REMOVED lines=15> */
.L_x_12049:
[----:B------:R-:W-:Y:S05]  /*12af0*/  BSYNC B6 ;  /* 0x0000000000067941 */ /* 0x000fea0003800000 */
.L_x_12048:
[----:B------:R-:W-:Y:S01]  /*12b00*/  ULDC.64 UR4, c[0x0][0x9f8] ;  /* 0x00027e0000047ab9 */ /* 0x000fe20000000a00 */
[----:B------:R-:W-:Y:S01]  /*12b10*/  ULDC.64 UR6, c[0x0][0x208] ;  /* 0x0000820000067ab9 */ /* 0x000fe20000000a00 */
[----:B------:R-:W-:Y:S01]  /*12b20*/  ISETP.NE.U32.AND P0, PT, RZ, UR4, PT ;  /* 0x00000004ff007c0c */ /* 0x000fe2000bf05070 */
[----:B------:R-:W2:Y:S01]  /*12b30*/  LDL R20, [R1+0xc] ;  /* 0x00000c0001147983 */ /* 0x000ea20000100800 */
[----:B------:R-:W3:Y:S02]  /*12b40*/  LDC.64 R2, c[0x0][0x418] ;  /* 0x00010600ff027b82 */ /* 0x000ee40000000a00 */
[----:B------:R-:W-:-:S13]  /*12b50*/  ISETP.NE.AND.EX P0, PT, RZ, UR5, PT, P0 ;  /* 0x00000005ff007c0c */ /* 0x000fda000bf05300 */
[----:B------:R-:W-:-:S04]  /*12b60*/  @P0 IADD3 R24, P1, R24, UR4, RZ ;  /* 0x0000000418180c10 */ /* 0x000fc8000ff3e0ff */
[----:B------:R-:W-:Y:S01]  /*12b70*/  @P0 IADD3.X R25, R25, UR5, RZ, P1, !PT ;  /* 0x0000000519190c10 */ /* 0x000fe20008ffe4ff */
[----:B------:R-:W-:-:S04]  /*12b80*/  ULDC.64 UR4, c[0x0][0xa08] ;  /* 0x0002820000047ab9 */ /* 0x000fc80000000a00 */
[----:B------:R2:W4:Y:S01]  /*12b90*/  @P0 LDG.E R26, desc[UR6][R24.64] ;  /* 0x00000006181a0981 */ /* 0x000522000c1e1900 */
[----:B---3--:R-:W-:Y:S01]  /*12ba0*/  LOP3.LUT P0, RZ, R2, UR4, RZ, 0xfc, !PT ;  /* 0x0000000402ff7c12 */ /* 0x008fe2000f80fcff */
[----:B------:R-:W-:-:S03]  /*12bb0*/  UMOV UR4, 0xffffffff ;  /* 0xffffffff00047882 */ /* 0x000fc60000000000 */
[----:B------:R-:W-:Y:S01]  /*12bc0*/  LOP3.LUT P0, RZ, R3, UR5, RZ, 0xfc, P0 ;  /* 0x0000000503ff7c12 */ /* 0x000fe2000800fcff */
[----:B--2---:R-:W-:Y:S01]  /*12bd0*/  VIADD R25, R20, 0xffffffff ;  /* 0xffffffff14197836 */ /* 0x004fe20000000000 */
[----:B----4-:R-:W-:Y:S02]  /*12be0*/  SHF.R.S32.HI R29, RZ, 0x1f, R26 ;  /* 0x0000001fff1d7819 */ /* 0x010fe4000001141a */
[----:B------:R-:W-:Y:S01]  /*12bf0*/  SEL R24, R26, RZ, !P0 ;  /* 0x000000ff1a187207 */ /* 0x000fe20004000000 */
[----:B------:R-:W-:Y:S08]  /*12c00*/  BRA.DIV UR4, `(.L_x_12051) ;  /* 0x0000004e04887947 */ /* 0x000ff0000b800000 */
[----:B------:R-:W2:Y:S02]  /*12c10*/  S2R R0, SR_TID.X ;  /* 0x0000000000007919 */ /* 0x000ea40000002100 */
[----:B--2---:R-:W-:-:S04]  /*12c20*/  SHF.R.U32.HI R0, RZ, 0x5, R0 ;  /* 0x00000005ff007819 */ /* 0x004fc80000011600 */
[----:B------:R-:W-:-:S05]  /*12c30*/  LOP3.LUT R0, R0, 0x3, RZ, 0xc0, !PT ;  /* 0x0000000300007812 */ /* 0x000fca00078ec0ff */
[----:B------:R2:W3:Y:S02]  /*12c40*/  SHFL.IDX PT, R14, R0, RZ, 0x1f ;  /* 0x00001fff000e7589 */ /* 0x0004e400000e0000 */
.L_x_12159:
[----:B------:R-:W-:Y:S02]  /*12c50*/  PLOP3.LUT P1, PT, PT, PT, PT, 0x8, 0x0 ;  /* 0x000000000000781c */ /* 0x000fe40003f2e170 */
[----:B---3--:R-:W-:Y:S02]  /*12c60*/  ISETP.NE.AND P0, PT, R14, RZ, PT ;  /* 0x000000ff0e00720c */ /* 0x008fe40003f05270 */
[----:B--2---:R-:W-:-:S05]  /*12c70*/  P2R R0, PR, RZ, 0x2 ;  /* 0x00000002ff007803 */ /* 0x004fca0000000000 */
[----:B------:R2:W-:Y:S06]  /*12c80*/  STL [R1], R0 ;  /* 0x0000000001007387 */ /* 0x0005ec0000100800 */
[----:B------:R-:W-:Y:S05]  /*12c90*/  @P0 BRA `(.L_x_12052) ;  /* 0x00000004001c0947 */ /* 0x000fea0003800000 */
[----:B------:R-:W-:-:S03]  /*12ca0*/  UMOV UR4, 0xffffffff ;  /* 0xffffffff00047882 */ /* 0x000fc60000000000 */
[----:B------:R-:W-:Y:S05]  /*12cb0*/  BRA.DIV UR4, `(.L_x_12053) ;  /* 0x0000004e04907947 */ /* 0x000fea000b800000 */
[----:B------:R-:W-:-:S13]  /*12cc0*/  ELECT P6, URZ, PT ;  /* 0x00000000003f782f */ /* 0x000fda00038c0000 */
.L_x_12162:
[----:B------:R-:W-:Y:S05]  /*12cd0*/  @!P6 BRA `(.L_x_12052) ;  /* 0x00000004000ce947 */ /* 0x000fea0003800000 */
[----:B------:R-:W-:-:S04]  /*12ce0*/  ISETP.NE.U32.AND P0, PT, R2, RZ, PT ;  /* 0x000000ff0200720c */ /* 0x000fc80003f05070 */
[----:B------:R-:W-:-:S13]  /*12cf0*/  ISETP.NE.AND.EX P0, PT, R3, RZ, PT, P0 ;  /* 0x000000ff0300720c */ /* 0x000fda0003f05300 */
[----:B------:R-:W-:Y:S05]  /*12d00*/  @!P0 BRA `(.L_x_12054) ;  /* 0x0000000000488947 */ /* 0x000fea0003800000 */
[----:B------:R-:W3:Y:S01]  /*12d10*/  LDC R6, c[0x0][0x43c] ;  /* 0x00010f00ff067b82 */ /* 0x000ee20000000800 */
[----:B------:R-:W-:Y:S01]  /*12d20*/  ULDC.64 UR4, c[0x0][0x428] ;  /* 0x00010a0000047ab9 */ /* 0x000fe20000000a00 */
[----:B------:R-:W-:Y:S01]  /*12d30*/  ULDC.64 UR6, c[0x0][0x208] ;  /* 0x0000820000067ab9 */ /* 0x000fe20000000a00 */
[----:B---3--:R-:W-:-:S13]  /*12d40*/  ISETP.NE.AND P0, PT, R6, 0x1, PT ;  /* 0x000000010600780c */ /* 0x008fda0003f05270 */
[----:B------:R-:W2:Y:S02]  /*12d50*/  @P0 LDC.64 R4, c[0x0][0x440] ;  /* 0x00011000ff040b82 */ /* 0x000ea40000000a00 */
[----:B--2---:R-:W-:-:S04]  /*12d60*/  @P0 IMAD.HI.U32 R0, R25, R4, RZ ;  /* 0x0000000419000227 */ /* 0x004fc800078e00ff */
        /* <DEDUP_REMOVED lines=12> */
.L_x_12054:
[----:B--2---:R-:W-:Y:S01]  /*12e30*/  IMAD R0, R23, 0x8, R22 ;  /* 0x0000000817007824 */ /* 0x004fe200078e0216 */
[----:B---3--:R-:W-:-:S04]  /*12e40*/  SHF.L.U32 R2, R27, 0x1f, RZ ;  /* 0x0000001f1b027819 */ /* 0x008fc800000006ff */
[----:B------:R-:W2:Y:S02]  /*12e50*/  SYNCS.PHASECHK.TRANS64.TRYWAIT P0, [R0+URZ+0x31c40], R2 ;  /* 0x031c4002000075a7 */ /* 0x000ea4000800017f */
[----:B--2---:R-:W-:Y:S05]  /*12e60*/  @!P0 BRA `(.L_x_12055) ;  /* 0x0000004c00448947 */ /* 0x004fea0003800000 */
.L_x_12163:
        /* <DEDUP_REMOVED lines=11> */
.L_x_12056:
[----:B------:R-:W-:Y:S01]  /*12f20*/  R2UR UR9, R0 ;  /* 0x00000000000972ca */ /* 0x000fe200000e0000 */
[----:B--2---:R-:W-:Y:S01]  /*12f30*/  IMAD R0, R23, 0x6c00, R22 ;  /* 0x00006c0017007824 */ /* 0x004fe200078e0216 */
        /* <DEDUP_REMOVED lines=29> */
.L_x_12052:
[----:B------:R-:W3:Y:S04]  /*13110*/  LDL.LU R4, [R1+0x10] ;  /* 0x0000100001047983 */ /* 0x000ee80000300800 */
[----:B------:R-:W4:Y:S04]  /*13120*/  LDL.LU R6, [R1+0x8] ;  /* 0x0000080001067983 */ /* 0x000f280000300800 */
[----:B------:R-:W5:Y:S01]  /*13130*/  LDL.LU R3, [R1+0x18] ;  /* 0x0000180001037983 */ /* 0x000f620000300800 */
        /* <DEDUP_REMOVED lines=11> */
[----:B-----5:R-:W-:-:S03]  /*131f0*/  SEL R3, R3, RZ, !P0 ;  /* 0x000000ff03037207 */ /* 0x020fc60004000000 */
[----:B------:R-:W-:Y:S01]  /*13200*/  IMAD R0, R4, UR5, R2 ;  /* 0x0000000504007c24 */ /* 0x000fe2000f8e0202 */
[----:B----4-:R-:W-:Y:S01]  /*13210*/  SEL R2, R6, RZ, !P0 ;  /* 0x000000ff06027207 */ /* 0x010fe20004000000 */
[----:B------:R-:W-:-:S05]  /*13220*/  IMAD.WIDE.U32 R4, R4, UR4, RZ ;  /* 0x0000000404047c25 */ /* 0x000fca000f8e00ff */
[----:B------:R-:W-:Y:S04]  /*13230*/  STL.64 [R1+0x20], R4 ;  /* 0x0000200401007387 */ /* 0x000fe80000100a00 */
        /* <DEDUP_REMOVED lines=23> */
.L_x_12058:
[----:B------:R-:W-:Y:S05]  /*133b0*/  BSYNC B6 ;  /* 0x0000000000067941 */ /* 0x000fea0003800000 */
.L_x_12057:
[----:B---3--:R-:W2:Y:S01]  /*133c0*/  LDL.LU R0, [R1+0x10] ;  /* 0x0000100001007983 */ /* 0x008ea20000300800 */
[----:B------:R-:W3:Y:S01]  /*133d0*/  LDC R9, c[0x0][0x448] ;  /* 0x00011200ff097b82 */ /* 0x000ee20000000800 */
[----:B------:R-:W-:Y:S01]  /*133e0*/  ULDC.64 UR4, c[0x0][0x2d8] ;  /* 0x0000b60000047ab9 */ /* 0x000fe20000000a00 */
[----:B------:R-:W-:Y:S01]  /*133f0*/  ULDC.64 UR6, c[0x0][0x2c8] ;  /* 0x0000b20000067ab9 */ /* 0x000fe20000000a00 */
[----:B------:R-:W2:Y:S01]  /*13400*/  LDL.LU.64 R2, [R1+0x20] ;  /* 0x0000200001027983 */ /* 0x000ea20000300a00 */
[----:B------:R-:W-:-:S03]  /*13410*/  ULDC.64 UR8, c[0x0][0x280] ;  /* 0x0000a00000087ab9 */ /* 0x000fc60000000a00 */
[----:B------:R-:W4:Y:S04]  /*13420*/  LDL.LU R20, [R1+0x18] ;  /* 0x0000180001147983 */ /* 0x000f280000300800 */
[----:B------:R-:W4:Y:S04]  /*13430*/  LDL.LU R21, [R1+0x2c] ;  /* 0x00002c0001157983 */ /* 0x000f280000300800 */
[----:B------:R-:W4:Y:S01]  /*13440*/  LDL.LU R4, [R1+0x8] ;  /* 0x0000080001047983 */ /* 0x000f220000300800 */
[----:B------:R-:W4:Y:S01]  /*13450*/  S2R R10, SR_TID.X ;  /* 0x00000000000a7919 */ /* 0x000f220000002100 */
[----:B------:R-:W4:Y:S01]  /*13460*/  S2R R11, SR_TID.X ;  /* 0x00000000000b7919 */ /* 0x000f220000002100 */
[----:B---3--:R-:W-:-:S13]  /*13470*/  ISETP.NE.AND P1, PT, R9, 0x1, PT ;  /* 0x000000010900780c */ /* 0x008fda0003f25270 */
[----:B------:R-:W3:Y:S08]  /*13480*/  @P1 LDC R5, c[0x0][0x450] ;  /* 0x00011400ff051b82 */ /* 0x000ef00000000800 */
[----:B01----:R-:W0:Y:S01]  /*13490*/  @P1 LDC R8, c[0x0][0x44c] ;  /* 0x00011300ff081b82 */ /* 0x003e220000000800 */
[----:B--2---:R-:W-:Y:S02]  /*134a0*/  IMAD.MOV.U32 R3, RZ, RZ, R0 ;  /* 0x000000ffff037224 */ /* 0x004fe400078e0000 */
[----:B----4-:R-:W-:-:S02]  /*134b0*/  IMAD R0, R20, UR4, RZ ;  /* 0x0000000414007c24 */ /* 0x010fc4000f8e02ff */
[C---:B------:R-:W-:Y:S01]  /*134c0*/  IMAD.WIDE.U32 R2, R18.reuse, UR4, R2 ;  /* 0x0000000412027c25 */ /* 0x040fe2000f8e0002 */
[----:B------:R-:W1:Y:S03]  /*134d0*/  S2R R20, SR_TID.X ;  /* 0x0000000000147919 */ /* 0x000e660000002100 */
[----:B------:R-:W-:Y:S01]  /*134e0*/  IMAD R0, R18, UR5, R0 ;  /* 0x0000000512007c24 */ /* 0x000fe2000f8e0200 */
[----:B------:R-:W-:-:S03]  /*134f0*/  ULDC.64 UR4, c[0x0][0x2e0] ;  /* 0x0000b80000047ab9 */ /* 0x000fc60000000a00 */
[----:B------:R-:W-:Y:S02]  /*13500*/  IMAD.IADD R3, R3, 0x1, R0 ;  /* 0x0000000103037824 */ /* 0x000fe400078e0200 */
[----:B------:R-:W-:Y:S02]  /*13510*/  IMAD R0, R21, UR4, RZ ;  /* 0x0000000415007c24 */ /* 0x000fe4000f8e02ff */
[----:B------:R-:W2:Y:S01]  /*13520*/  S2R R21, SR_TID.X ;  /* 0x0000000000157919 */ /* 0x000ea20000002100 */
[----:B------:R-:W-:-:S04]  /*13530*/  IMAD.WIDE.U32 R2, R4, UR4, R2 ;  /* 0x0000000404027c25 */ /* 0x000fc8000f8e0002 */
[----:B------:R-:W-:Y:S01]  /*13540*/  IMAD R0, R4, UR5, R0 ;  /* 0x0000000504007c24 */ /* 0x000fe2000f8e0200 */
[----:B------:R-:W-:Y:S01]  /*13550*/  ULDC.64 UR4, c[0x0][0x2d0] ;  /* 0x0000b40000047ab9 */ /* 0x000fe20000000a00 */
[----:B------:R-:W4:Y:S02]  /*13560*/  @P1 LDC R4, c[0x0][0x44c] ;  /* 0x00011300ff041b82 */ /* 0x000f240000000800 */
[----:B------:R-:W-:Y:S01]  /*13570*/  IMAD.IADD R3, R3, 0x1, R0 ;  /* 0x0000000103037824 */ /* 0x000fe200078e0200 */
[----:B-1----:R-:W-:-:S04]  /*13580*/  LOP3.LUT R20, R20, 0x7f, RZ, 0xc0, !PT ;  /* 0x0000007f14147812 */ /* 0x002fc800078ec0ff */
[----:B------:R-:W-:Y:S01]  /*13590*/  SHF.R.U32.HI R20, RZ, 0x2, R20 ;  /* 0x00000002ff147819 */ /* 0x000fe20000011614 */
[----:B--2---:R-:W-:Y:S02]  /*135a0*/  IMAD.SHL.U32 R6, R21, 0x20, RZ ;  /* 0x0000002015067824 */ /* 0x004fe400078e00ff */
[----:B------:R-:W-:-:S03]  /*135b0*/  IMAD.SHL.U32 R21, R10, 0x8, RZ ;  /* 0x000000080a157824 */ /* 0x000fc600078e00ff */
        /* <DEDUP_REMOVED lines=9> */
[----:B---3--:R-:W-:-:S04]  /*13650*/  @P1 SHF.R.U32.HI R4, RZ, R5, R0 ;  /* 0x00000005ff041219 */ /* 0x008fc80000011600 */
        /* <DEDUP_REMOVED lines=15> */
[----:B0-----:R-:W-:Y:S01]  /*13750*/  @P1 IMAD.HI.U32 R8, R7, R8, RZ ;  /* 0x0000000807081227 */ /* 0x001fe200078e00ff */
[----:B------:R-:W0:Y:S03]  /*13760*/  @P1 LDC R5, c[0x0][0x450] ;  /* 0x00011400ff051b82 */ /* 0x000e260000000800 */
[----:B------:R-:W-:Y:S01]  /*13770*/  IMAD.MOV.U32 R6, RZ, RZ, R7 ;  /* 0x000000ffff067224 */ /* 0x000fe200078e0007 */
        /* <DEDUP_REMOVED lines=85> */
.L_x_12176:
[----:B------:R-:W-:Y:S01]  /*13cd0*/  VIADD R0, R17, 0xa0 ;  /* 0x000000a011007836 */ /* 0x000fe20000000000 */
[----:B------:R-:W-:-:S04]  /*13ce0*/  ULDC.64 UR4, c[0x0][0x208] ;  /* 0x0000820000047ab9 */ /* 0x000fc80000000a00 */
[----:B------:R-:W-:Y:S01]  /*13cf0*/  ISETP.GE.AND P3, PT, R0, R5, PT ;  /* 0x000000050000720c */ /* 0x000fe20003f66270 */
[----:B------:R-:W-:-:S12]  /*13d00*/  VIADD R0, R22, 0x31c00 ;  /* 0x00031c0016007836 */ /* 0x000fd80000000000 */
        /* <DEDUP_REMOVED lines=10> */
.L_x_12060:
        /* <DEDUP_REMOVED lines=8> */
[----:B------:R-:W-:Y:S01]  /*13e30*/  LEA.HI R2, R3, R3, RZ, 0x1 ;  /* 0x0000000303027211 */ /* 0x000fe200078f08ff */
[----:B------:R0:W-:Y:S03]  /*13e40*/  STL [R1+0x28], R3 ;  /* 0x0000280301007387 */ /* 0x0001e60000100800 */
[----:B------:R-:W-:-:S05]  /*13e50*/  LOP3.LUT R2, R2, 0xfffffffe, RZ, 0xc0, !PT ;  /* 0xfffffffe02027812 */ /* 0x000fca00078ec0ff */
[----:B------:R-:W-:-:S05]  /*13e60*/  IMAD.IADD R2, R3, 0x1, -R2 ;  /* 0x0000000103027824 */ /* 0x000fca00078e0a02 */
[----:B0-----:R-:W-:Y:S01]  /*13e70*/  SHF.L.U32 R3, R2, 0x1f, RZ ;  /* 0x0000001f02037819 */ /* 0x001fe200000006ff */
[----:B------:R-:W-:Y:S01]  /*13e80*/  NOP ;  /* 0x0000000000007918 */ /* 0x000fe20000000000 */
[----:B------:R-:W2:Y:S01]  /*13e90*/  LDL R4, [R1+0xc] ;  /* 0x00000c0001047983 */ /* 0x000ea20000100800 */
[----:B------:R0:W-:Y:S01]  /*13ea0*/  SYNCS.ARRIVE.TRANS64.A1T0 RZ, [R22+URZ+0x31c00], RZ ;  /* 0x031c00ff16ff79a7 */ /* 0x0001e2000810003f */
[----:B------:R-:W-:Y:S01]  /*13eb0*/  BSSY B0, `(.L_x_12061) ;  /* 0x0000004000007945 */ /* 0x000fe20003800000 */
[----:B------:R-:W1:Y:S01]  /*13ec0*/  SYNCS.PHASECHK.TRANS64.TRYWAIT P0, [R22+URZ+0x31c20], R3 ;  /* 0x031c2003160075a7 */ /* 0x000e62000800017f */
[----:B--2---:R-:W-:Y:S02]  /*13ed0*/  ISETP.GE.AND P1, PT, R4, 0x2, PT ;  /* 0x000000020400780c */ /* 0x004fe40003f26270 */
[----:B01----:R-:W-:Y:S11]  /*13ee0*/  @!P0 BRA `(.L_x_12062) ;  /* 0x0000004400588947 */ /* 0x003ff60003800000 */
.L_x_12177:
[----:B------:R-:W-:Y:S05]  /*13ef0*/  BSYNC B0 ;  /* 0x0000000000007941 */ /* 0x000fea0003800000 */
.L_x_12061:
[----:B------:R-:W-:Y:S04]  /*13f00*/  BSSY B0, `(.L_x_12063) ;  /* 0x0000226000007945 */ /* 0x000fe80003800000 */
[----:B------:R-:W-:Y:S05]  /*13f10*/  @!P1 BRA `(.L_x_12064) ;  /* 0x0000002000909947 */ /* 0x000fea0003800000 */
[----:B------:R-:W2:Y:S01]  /*13f20*/  LDL R4, [R1+0xc] ;  /* 0x00000c0001047983 */ /* 0x000ea20000100800 */
[----:B------:R-:W-:Y:S01]  /*13f30*/  BSSY B2, `(.L_x_12065) ;  /* 0x00000bc000027945 */ /* 0x000fe20003800000 */
[C---:B--2---:R-:W-:Y:S01]  /*13f40*/  LOP3.LUT R2, R4.reuse, 0x1, RZ, 0xc0, !PT ;  /* 0x0000000104027812 */ /* 0x044fe200078ec0ff */
[----:B------:R-:W-:-:S03]  /*13f50*/  VIADD R7, R4, 0xfffffffe ;  /* 0xfffffffe04077836 */ /* 0x000fc60000000000 */
[----:B------:R-:W-:Y:S01]  /*13f60*/  ISETP.NE.U32.AND P0, PT, R2, 0x1, PT ;  /* 0x000000010200780c */ /* 0x000fe20003f05070 */
[----:B------:R-:W-:-:S12]  /*13f70*/  IMAD.MOV.U32 R6, RZ, RZ, R7 ;  /* 0x000000ffff067224 */ /* 0x000fd800078e0007 */
[----:B------:R-:W-:Y:S05]  /*13f80*/  @!P0 BRA `(.L_x_12066) ;  /* 0x0000000800d88947 */ /* 0x000fea0003800000 */
        /* <DEDUP_REMOVED lines=11> */
[----:B------:R-:W-:Y:S01]  /*14040*/  ISETP.NE.U32.AND P0, PT, RZ, UR4, PT ;  /* 0x00000004ff007c0c */ /* 0x000fe2000bf05070 */
[----:B------:R-:W-:-:S03]  /*14050*/  IMAD.MOV.U32 R6, RZ, RZ, R7 ;  /* 0x000000ffff067224 */ /* 0x000fc600078e0007 */
[----:B------:R-:W-:-:S13]  /*14060*/  ISETP.NE.AND.EX P0, PT, RZ, UR5, PT, P0 ;  /* 0x00000005ff007c0c */ /* 0x000fda000bf05300 */
        /* <DEDUP_REMOVED lines=19> */
.L_x_12069:
[----:B0-----:R-:W-:Y:S01]  /*141a0*/  IMAD R3, R8, 0x8, R22 ;  /* 0x0000000808037824 */ /* 0x001fe200078e0216 */
[----:B------:R-:W-:Y:S01]  /*141b0*/  SHF.L.U32 R2, R9, 0x1f, RZ ;  /* 0x0000001f09027819 */ /* 0x000fe200000006ff */
[----:B------:R-:W-:Y:S03]  /*141c0*/  BSSY B3, `(.L_x_12070) ;  /* 0x0000003000037945 */ /* 0x000fe60003800000 */
[----:B------:R-:W0:Y:S02]  /*141d0*/  SYNCS.PHASECHK.TRANS64.TRYWAIT P0, [R3+URZ+0x31c40], R2 ;  /* 0x031c4002030075a7 */ /* 0x000e24000800017f */
[----:B0-----:R-:W-:Y:S05]  /*141e0*/  @!P0 BRA `(.L_x_12071) ;  /* 0x0000004000ac8947 */ /* 0x001fea0003800000 */
.L_x_12178:
[----:B------:R-:W-:Y:S05]  /*141f0*/  BSYNC B3 ;  /* 0x0000000000037941 */ /* 0x000fea0003800000 */
.L_x_12070:
        /* <DEDUP_REMOVED lines=12> */
.L_x_12073:
[----:B------:R-:W-:Y:S05]  /*142c0*/  BSYNC B3 ;  /* 0x0000000000037941 */ /* 0x000fea0003800000 */
.L_x_12072:
        /* <DEDUP_REMOVED lines=11> */
.L_x_12074:
        /* <DEDUP_REMOVED lines=16> */
.L_x_12075:
        /* <DEDUP_REMOVED lines=16> */
.L_x_12076:
        /* <DEDUP_REMOVED lines=15> */
.L_x_12179:
[----:B------:R-:W-:Y:S05]  /*14670*/  BSYNC B3 ;  /* 0x0000000000037941 */ /* 0x000fea0003800000 */
.L_x_12077:
        /* <DEDUP_REMOVED lines=12> */
.L_x_12080:
[----:B------:R-:W-:Y:S05]  /*14740*/  BSYNC B3 ;  /* 0x0000000000037941 */ /* 0x000fea0003800000 */
.L_x_12079:
        /* <DEDUP_REMOVED lines=11> */
.L_x_12081:
        /* <DEDUP_REMOVED lines=15> */
.L_x_12082:
        /* <DEDUP_REMOVED lines=15> */
.L_x_12083:
        /* <DEDUP_REMOVED lines=12> */
.L_x_12068:
[----:B------:R-:W-:Y:S05]  /*14aa0*/  BSYNC B1 ;  /* 0x0000000000017941 */ /* 0x000fea0003800000 */
.L_x_12067:
[----:B------:R-:W2:Y:S01]  /*14ab0*/  LDL.LU R2, [R1+0xc] ;  /* 0x00000c0001027983 */ /* 0x000ea20000300800 */
[----:B------:R-:W-:Y:S02]  /*14ac0*/  IMAD.MOV.U32 R23, RZ, RZ, R8 ;  /* 0x000000ffff177224 */ /* 0x000fe400078e0008 */
[----:B------:R-:W-:Y:S02]  /*14ad0*/  IMAD.MOV.U32 R27, RZ, RZ, R9 ;  /* 0x000000ffff1b7224 */ /* 0x000fe400078e0009 */
[----:B--2---:R-:W-:-:S07]  /*14ae0*/  VIADD R6, R2, 0xfffffffd ;  /* 0xfffffffd02067836 */ /* 0x004fce0000000000 */
.L_x_12066:
[----:B------:R-:W-:Y:S05]  /*14af0*/  BSYNC B2 ;  /* 0x0000000000027941 */ /* 0x000fea0003800000 */
.L_x_12065:
[----:B------:R-:W-:-:S13]  /*14b00*/  ISETP.NE.AND P0, PT, R7, RZ, PT ;  /* 0x000000ff0700720c */ /* 0x000fda0003f05270 */
[----:B------:R-:W-:Y:S05]  /*14b10*/  @!P0 BRA `(.L_x_12064) ;  /* 0x0000001400908947 */ /* 0x000fea0003800000 */
[----:B------:R-:W-:-:S07]  /*14b20*/  IMAD.MOV.U32 R4, RZ, RZ, R24 ;  /* 0x000000ffff047224 */ /* 0x000fce00078e0018 */
.L_x_12118:
        /* <DEDUP_REMOVED lines=33> */
.L_x_12086:
[----:B0-----:R-:W-:Y:S01]  /*14d40*/  IMAD R3, R7, 0x8, R22 ;  /* 0x0000000807037824 */ /* 0x001fe200078e0216 */
[----:B------:R-:W-:Y:S01]  /*14d50*/  SHF.L.U32 R2, R8, 0x1f, RZ ;  /* 0x0000001f08027819 */ /* 0x000fe200000006ff */
[----:B------:R-:W-:Y:S03]  /*14d60*/  BSSY B2, `(.L_x_12087) ;  /* 0x0000003000027945 */ /* 0x000fe60003800000 */
[----:B------:R-:W0:Y:S02]  /*14d70*/  SYNCS.PHASECHK.TRANS64.TRYWAIT P0, [R3+URZ+0x31c40], R2 ;  /* 0x031c4002030075a7 */ /* 0x000e24000800017f */
[----:B0-----:R-:W-:Y:S05]  /*14d80*/  @!P0 BRA `(.L_x_12088) ;  /* 0x0000003400ec8947 */ /* 0x001fea0003800000 */
.L_x_12180:
[----:B------:R-:W-:Y:S05]  /*14d90*/  BSYNC B2 ;  /* 0x0000000000027941 */ /* 0x000fea0003800000 */
.L_x_12087:
        /* <DEDUP_REMOVED lines=12> */
.L_x_12090:
[----:B------:R-:W-:Y:S05]  /*14e60*/  BSYNC B2 ;  /* 0x0000000000027941 */ /* 0x000fea0003800000 */
.L_x_12089:
        /* <DEDUP_REMOVED lines=11> */
.L_x_12091:
        /* <DEDUP_REMOVED lines=16> */
.L_x_12092:
        /* <DEDUP_REMOVED lines=16> */
.L_x_12093:
        /* <DEDUP_REMOVED lines=15> */
.L_x_12181:
[----:B------:R-:W-:Y:S05]  /*15210*/  BSYNC B2 ;  /* 0x0000000000027941 */ /* 0x000fea0003800000 */
.L_x_12094:
        /* <DEDUP_REMOVED lines=11> */
.L_x_12097:
[----:B------:R-:W-:Y:S05]  /*152d0*/  BSYNC B2 ;  /* 0x0000000000027941 */ /* 0x000fea0003800000 */
.L_x_12096:
        /* <DEDUP_REMOVED lines=10> */
.L_x_12098:
        /* <DEDUP_REMOVED lines=15> */
.L_x_12099:
        /* <DEDUP_REMOVED lines=15> */
.L_x_12100:
        /* <DEDUP_REMOVED lines=12> */
.L_x_12085:
[----:B------:R-:W-:Y:S05]  /*15620*/  BSYNC B1 ;  /* 0x0000000000017941 */ /* 0x000fea0003800000 */
.L_x_12084:
        /* <DEDUP_REMOVED lines=32> */
.L_x_12103:
[----:B------:R-:W-:Y:S01]  /*15830*/  IMAD R2, R23, 0x8, R22 ;  /* 0x0000000817027824 */ /* 0x000fe200078e0216 */
[----:B0-----:R-:W-:Y:S01]  /*15840*/  SHF.L.U32 R3, R27, 0x1f, RZ ;  /* 0x0000001f1b037819 */ /* 0x001fe200000006ff */
[----:B------:R-:W-:Y:S03]  /*15850*/  BSSY B2, `(.L_x_12104) ;  /* 0x0000003000027945 */ /* 0x000fe60003800000 */
[----:B------:R-:W0:Y:S02]  /*15860*/  SYNCS.PHASECHK.TRANS64.TRYWAIT P0, [R2+URZ+0x31c40], R3 ;  /* 0x031c4003020075a7 */ /* 0x000e24000800017f */
[----:B0-----:R-:W-:Y:S05]  /*15870*/  @!P0 BRA `(.L_x_12105) ;  /* 0x0000002c00588947 */ /* 0x001fea0003800000 */
.L_x_12182:
[----:B------:R-:W-:Y:S05]  /*15880*/  BSYNC B2 ;  /* 0x0000000000027941 */ /* 0x000fea0003800000 */
.L_x_12104:
        /* <DEDUP_REMOVED lines=12> */
.L_x_12107:
[----:B------:R-:W-:Y:S05]  /*15950*/  BSYNC B2 ;  /* 0x0000000000027941 */ /* 0x000fea0003800000 */
.L_x_12106:
[----:B------:R-:W-:Y:S01]  /*15960*/  IMAD.MOV.U32 R5, RZ, RZ, RZ ;  /* 0x000000ffff057224 */ /* 0x000fe200078e00ff */
[----:B------:R-:W-:Y:S01]  /*15970*/  UIADD3 UR4, UP0, UR36, 0x370, URZ ;  /* 0x0000037024047890 */ /* 0x000fe2000ff1e03f */
[C---:B0-----:R-:W-:Y:S01]  /*15980*/  IMAD R3, R23.reuse, 0x8, R0 ;  /* 0x0000000817037824 */ /* 0x041fe200078e0200 */
        /* <DEDUP_REMOVED lines=9> */
.L_x_12108:
        /* <DEDUP_REMOVED lines=16> */
.L_x_12109:
        /* <DEDUP_REMOVED lines=16> */
.L_x_12110:
        /* <DEDUP_REMOVED lines=15> */
.L_x_12183:
[----:B------:R-:W-:Y:S05]  /*15d10*/  BSYNC B2 ;  /* 0x0000000000027941 */ /* 0x000fea0003800000 */
.L_x_12111:
        /* <DEDUP_REMOVED lines=11> */
.L_x_12114:
[----:B------:R-:W-:Y:S05]  /*15dd0*/  BSYNC B2 ;  /* 0x0000000000027941 */ /* 0x000fea0003800000 */
.L_x_12113:
        /* <DEDUP_REMOVED lines=10> */
.L_x_12115:
        /* <DEDUP_REMOVED lines=15> */
.L_x_12116:
        /* <DEDUP_REMOVED lines=15> */
.L_x_12117:
        /* <DEDUP_REMOVED lines=12> */
.L_x_12102:
[----:B------:R-:W-:Y:S05]  /*16120*/  BSYNC B1 ;  /* 0x0000000000017941 */ /* 0x000fea0003800000 */
.L_x_12101:
[C---:B------:R-:W-:Y:S01]  /*16130*/  ISETP.GT.AND P0, PT, R6.reuse, 0x1, PT ;  /* 0x000000010600780c */ /* 0x040fe20003f04270 */
[----:B------:R-:W-:-:S12]  /*16140*/  VIADD R6, R6, 0xfffffffe ;  /* 0xfffffffe06067836 */ /* 0x000fd80000000000 */
[----:B------:R-:W-:Y:S05]  /*16150*/  @P0 BRA `(.L_x_12118) ;  /* 0xffffffe800740947 */ /* 0x000fea000383ffff */
.L_x_12064:
[----:B------:R-:W-:Y:S05]  /*16160*/  BSYNC B0 ;  /* 0x0000000000007941 */ /* 0x000fea0003800000 */
.L_x_12063:
        /* <DEDUP_REMOVED lines=18> */
.L_x_12120:
[----:B------:R-:W-:Y:S05]  /*16290*/  BSYNC B0 ;  /* 0x0000000000007941 */ /* 0x000fea0003800000 */
.L_x_12119:
[----:B------:R-:W2:Y:S01]  /*162a0*/  LDL.LU R0, [R1] ;  /* 0x0000000001007983 */ /* 0x000ea20000300800 */
[----:B------:R-:W-:Y:S01]  /*162b0*/  BSSY B0, `(.L_x_12121) ;  /* 0x0000046000007945 */ /* 0x000fe20003800000 */
[----:B--2---:R-:W-:-:S13]  /*162c0*/  ISETP.NE.AND P0, PT, R0, RZ, PT ;  /* 0x000000ff0000720c */ /* 0x004fda0003f05270 */
[----:B------:R-:W-:Y:S05]  /*162d0*/  @!P0 BRA `(.L_x_12122) ;  /* 0x00000004000c8947 */ /* 0x000fea0003800000 */
[----:B0-----:R-:W-:Y:S01]  /*162e0*/  IMAD R3, R23, 0x8, R22 ;  /* 0x0000000817037824 */ /* 0x001fe200078e0216 */
[----:B------:R-:W-:Y:S01]  /*162f0*/  SHF.L.U32 R0, R27, 0x1f, RZ ;  /* 0x0000001f1b007819 */ /* 0x000fe200000006ff */
[----:B------:R-:W-:Y:S01]  /*16300*/  BSSY B1, `(.L_x_12123) ;  /* 0x0000004000017945 */ /* 0x000fe20003800000 */
[----:B------:R-:W-:Y:S02]  /*16310*/  ISETP.NE.AND P1, PT, R8, RZ, PT ;  /* 0x000000ff0800720c */ /* 0x000fe40003f25270 */
[----:B------:R-:W0:Y:S02]  /*16320*/  SYNCS.PHASECHK.TRANS64.TRYWAIT P0, [R3+URZ+0x31c60], R0 ;  /* 0x031c6000030075a7 */ /* 0x000e24000800017f */
[----:B0-----:R-:W-:Y:S09]  /*16330*/  @!P0 BRA `(.L_x_12124) ;  /* 0x0000002000d08947 */ /* 0x001ff20003800000 */
.L_x_12184:
[----:B------:R-:W-:Y:S05]  /*16340*/  BSYNC B1 ;  /* 0x0000000000017941 */ /* 0x000fea0003800000 */
.L_x_12123:
        /* <DEDUP_REMOVED lines=9> */
.L_x_12126:
[----:B------:R-:W-:Y:S05]  /*163e0*/  BSYNC B1 ;  /* 0x0000000000017941 */ /* 0x000fea0003800000 */
.L_x_12125:
        /* <DEDUP_REMOVED lines=10> */
.L_x_12127:
        /* <DEDUP_REMOVED lines=15> */
.L_x_12128:
        /* <DEDUP_REMOVED lines=15> */
.L_x_12129:
        /* <DEDUP_REMOVED lines=10> */
.L_x_12122:
[----:B------:R-:W-:Y:S05]  /*16710*/  BSYNC B0 ;  /* 0x0000000000007941 */ /* 0x000fea0003800000 */
.L_x_12121:
[----:B------:R-:W-:-:S05]  /*16720*/  VIADD R23, R23, 0x1 ;  /* 0x0000000117177836 */ /* 0x000fca0000000000 */
[----:B------:R-:W-:-:S04]  /*16730*/  ISETP.NE.AND P0, PT, R23, 0x2, PT ;  /* 0x000000021700780c */ /* 0x000fc80003f05270 */
[----:B------:R-:W-:Y:S02]  /*16740*/  SEL R0, RZ, 0x1, P0 ;  /* 0x00000001ff007807 */ /* 0x000fe40000000000 */
[----:B------:R-:W-:Y:S02]  /*16750*/  SEL R23, R23, RZ, P0 ;  /* 0x000000ff17177207 */ /* 0x000fe40000000000 */
[----:B------:R-:W-:-:S07]  /*16760*/  LOP3.LUT R27, R27, R0, RZ, 0x3c, !PT ;  /* 0x000000001b1b7212 */ /* 0x000fce00078e3cff */
.L_x_12045:
[----:B------:R-:W-:Y:S05]  /*16770*/  BSYNC B7 ;  /* 0x0000000000077941 */ /* 0x000fea0003800000 */
.L_x_12043:
[----:B------:R-:W2:Y:S02]  /*16780*/  LDL R0, [R1+0x30] ;  /* 0x0000300001007983 */ /* 0x000ea40000100800 */
[----:B--2---:R-:W-:-:S13]  /*16790*/  ISETP.NE.AND P0, PT, R0, RZ, PT ;  /* 0x000000ff0000720c */ /* 0x004fda0003f05270 */
[----:B------:R-:W-:Y:S05]  /*167a0*/  @!P0 BRA `(.L_x_12130) ;  /* 0x0000000000248947 */ /* 0x000fea0003800000 */
[----:B------:R-:W-:Y:S05]  /*167b0*/  WARPSYNC.ALL ;  /* 0x0000000000007948 */ /* 0x000fea0003800000 */
[----:B------:R-:W2:Y:S08]  /*167c0*/  S2UR UR5, SR_CgaCtaId ;  /* 0x00000000000579c3 */ /* 0x000eb00000008800 */
[----:B------:R-:W-:Y:S06]  /*167d0*/  BAR.SYNC.DEFER_BLOCKING 0x5, 0x200 ;  /* 0x0148000000007b1d */ /* 0x000fec0000010000 */
[----:B------:R-:W-:-:S02]  /*167e0*/  UMOV UR4, 0x400 ;  /* 0x0000040000047882 */ /* 0x000fc40000000000 */
[----:B--2---:R-:W-:-:S06]  /*167f0*/  ULEA UR4, UR5, UR4, 0x18 ;  /* 0x0000000405047291 */ /* 0x004fcc000f8ec03f */
[----:B0-----:R-:W-:-:S05]  /*16800*/  IMAD.U32 R22, RZ, RZ, UR4 ;  /* 0x00000004ff167e24 */ /* 0x001fca000f8e00ff */
[----:B------:R0:W2:Y:S01]  /*16810*/  LDS.128 R16, [R22+0x31cd0] ;  /* 0x031cd00016107984 */ /* 0x0000a20000000c00 */
[----:B------:R-:W-:Y:S06]  /*16820*/  BAR.ARV 0x4, 0x200 ;  /* 0x0108000000007b1d */ /* 0x000fec0000002000 */
[----:B------:R-:W-:Y:S05]  /*16830*/  BRA `(.L_x_12131) ;  /* 0x0000000800d87947 */ /* 0x000fea0003800000 */
.L_x_12130:
[----:B------:R-:W0:Y:S01]  /*16840*/  S2R R0, SR_TID.X ;  /* 0x0000000000007919 */ /* 0x000e220000002100 */
[----:B------:R-:W-:Y:S01]  /*16850*/  UMOV UR4, 0xffffffff ;  /* 0xffffffff00047882 */ /* 0x000fe20000000000 */
[----:B01----:R-:W-:-:S04]  /*16860*/  LOP3.LUT R8, R0, 0x1f, RZ, 0xc0, !PT ;  /* 0x0000001f00087812 */ /* 0x003fc800078ec0ff */
        /* <DEDUP_REMOVED lines=17> */
[----:B------:R-:W0:Y:S02]  /*16980*/  SHFL.UP PT, R14, R17, 0x1, RZ ;  /* 0x04200000110e7989 */ /* 0x000e2400000e00ff */
[----:B0-----:R-:W-:-:S05]  /*16990*/  SEL R4, R14, RZ, P1 ;  /* 0x000000ff0e047207 */ /* 0x001fca0000800000 */
[----:B------:R-:W-:-:S05]  /*169a0*/  IMAD.IADD R4, R17, 0x1, R4 ;  /* 0x0000000111047824 */ /* 0x000fca00078e0204 */
        /* <DEDUP_REMOVED lines=14> */
.L_x_12194:
[----:B------:R-:W-:Y:S02]  /*16a90*/  ULDC UR4, c[0x0][0xc38] ;  /* 0x00030e0000047ab9 */ /* 0x000fe40000000800 */
[----:B------:R-:W-:-:S04]  /*16aa0*/  IMAD.U32 R4, RZ, RZ, UR4 ;  /* 0x00000004ff047e24 */ /* 0x000fc8000f8e00ff */
[----:B-1----:R-:W-:-:S04]  /*16ab0*/  IMAD R14, R14, R4, RZ ;  /* 0x000000040e0e7224 */ /* 0x002fc800078e02ff */
[----:B------:R-:W-:-:S05]  /*16ac0*/  IMAD.IADD R5, R5, 0x1, R14 ;  /* 0x0000000105057824 */ /* 0x000fca00078e020e */
[----:B------:R-:W-:-:S13]  /*16ad0*/  ISETP.GT.AND P6, PT, R5, R0, PT ;  /* 0x000000000500720c */ /* 0x000fda0003fc4270 */
[----:B------:R-:W-:Y:S05]  /*16ae0*/  @P6 BRA `(.L_x_12133) ;  /* 0x0000000000a06947 */ /* 0x000fea0003800000 */
.L_x_12138:
[----:B------:R-:W1:Y:S01]  /*16af0*/  LDC R2, c[0x0][0xc3c] ;  /* 0x00030f00ff027b82 */ /* 0x000e620000000800 */
[----:B------:R-:W-:-:S05]  /*16b00*/  VIADD R19, R19, 0x1f ;  /* 0x0000001f13137836 */ /* 0x000fca0000000000 */
[----:B-1----:R-:W-:-:S13]  /*16b10*/  ISETP.GE.AND P6, PT, R19, R2, PT ;  /* 0x000000021300720c */ /* 0x002fda0003fc6270 */
[----:B------:R-:W-:Y:S05]  /*16b20*/  @P6 BRA `(.L_x_12134) ;  /* 0x0000000400d86947 */ /* 0x000fea0003800000 */
[----:B0-----:R-:W0:Y:S01]  /*16b30*/  S2R R3, SR_TID.X ;  /* 0x0000000000037919 */ /* 0x001e220000002100 */
[----:B------:R-:W-:Y:S01]  /*16b40*/  BSSY B0, `(.L_x_12135) ;  /* 0x000000a000007945 */ /* 0x000fe20003800000 */
[----:B------:R-:W-:Y:S01]  /*16b50*/  IMAD.MOV.U32 R17, RZ, RZ, RZ ;  /* 0x000000ffff117224 */ /* 0x000fe200078e00ff */
[----:B0-----:R-:W-:-:S05]  /*16b60*/  LOP3.LUT R3, R3, 0x1f, RZ, 0xc0, !PT ;  /* 0x0000001f03037812 */ /* 0x001fca00078ec0ff */
[----:B------:R-:W-:-:S05]  /*16b70*/  IMAD.IADD R7, R19, 0x1, R3 ;  /* 0x0000000113077824 */ /* 0x000fca00078e0203 */
[----:B------:R-:W-:-:S13]  /*16b80*/  ISETP.GE.OR P6, PT, R7, R2, !P0 ;  /* 0x000000020700720c */ /* 0x000fda00047c6670 */
[----:B------:R-:W-:Y:S05]  /*16b90*/  @P6 BRA `(.L_x_12136) ;  /* 0x0000000000106947 */ /* 0x000fea0003800000 */
[----:B------:R-:W0:Y:S01]  /*16ba0*/  LDC.64 R2, c[0x0][0xc80] ;  /* 0x00032000ff027b82 */ /* 0x000e220000000a00 */
[----:B------:R-:W-:Y:S01]  /*16bb0*/  ULDC.64 UR4, c[0x0][0x208] ;  /* 0x0000820000047ab9 */ /* 0x000fe20000000a00 */
[----:B0-----:R-:W-:-:S05]  /*16bc0*/  IMAD.WIDE R2, R7, 0x4, R2 ;  /* 0x0000000407027825 */ /* 0x001fca00078e0202 */
[----:B------:R0:W5:Y:S02]  /*16bd0*/  LDG.E R17, desc[UR4][R2.64] ;  /* 0x0000000402117981 */ /* 0x000164000c1e1900 */
.L_x_12136:
[----:B------:R-:W-:Y:S05]  /*16be0*/  BSYNC B0 ;  /* 0x0000000000007941 */ /* 0x000fea0003800000 */
.L_x_12135:
[----:B------:R-:W-:-:S03]  /*16bf0*/  UMOV UR4, 0xffffffff ;  /* 0xffffffff00047882 */ /* 0x000fc60000000000 */
[----:B------:R-:W-:Y:S05]  /*16c00*/  BRA.DIV UR4, `(.L_x_12137) ;  /* 0x0000001e04d87947 */ /* 0x000fea000b800000 */
[----:B-----5:R-:W1:Y:S02]  /*16c10*/  SHFL.UP PT, R14, R17, 0x1, RZ ;  /* 0x04200000110e7989 */ /* 0x020e6400000e00ff */
        /* <DEDUP_REMOVED lines=15> */
.L_x_12202:
[----:B------:R-:W-:Y:S02]  /*16d10*/  ULDC UR4, c[0x0][0xc38] ;  /* 0x00030e0000047ab9 */ /* 0x000fe40000000800 */
[----:B------:R-:W-:-:S04]  /*16d20*/  IMAD.U32 R4, RZ, RZ, UR4 ;  /* 0x00000004ff047e24 */ /* 0x000fc8000f8e00ff */
[----:B-1----:R-:W-:-:S04]  /*16d30*/  IMAD R14, R14, R4, RZ ;  /* 0x000000040e0e7224 */ /* 0x002fc800078e02ff */
[----:B------:R-:W-:-:S05]  /*16d40*/  IMAD.IADD R5, R14, 0x1, R5 ;  /* 0x000000010e057824 */ /* 0x000fca00078e0205 */
[----:B------:R-:W-:-:S13]  /*16d50*/  ISETP.GT.AND P6, PT, R5, R0, PT ;  /* 0x000000000500720c */ /* 0x000fda0003fc4270 */
[----:B------:R-:W-:Y:S05]  /*16d60*/  @!P6 BRA `(.L_x_12138) ;  /* 0xfffffffc0060e947 */ /* 0x000fea000383ffff */
.L_x_12133:
        /* <DEDUP_REMOVED lines=8> */
.L_x_12206:
[----:B------:R-:W-:Y:S01]  /*16df0*/  ISETP.NE.AND P0, PT, R2, RZ, PT ;  /* 0x000000ff0200720c */ /* 0x000fe20003f05270 */
[----:B------:R-:W-:-:S12]  /*16e00*/  IMAD.MOV.U32 R14, RZ, RZ, RZ ;  /* 0x000000ffff0e7224 */ /* 0x000fd800078e00ff */
[----:B------:R-:W-:Y:S05]  /*16e10*/  @!P0 BRA `(.L_x_12140) ;  /* 0x0000000000108947 */ /* 0x000fea0003800000 */
[----:B------:R-:W-:Y:S01]  /*16e20*/  UMOV UR4, 0xffffffff ;  /* 0xffffffff00047882 */ /* 0x000fe20000000000 */
[----:B------:R-:W-:Y:S02]  /*16e30*/  VIADD R12, R6, 0xffffffff ;  /* 0xffffffff060c7836 */ /* 0x000fe40000000000 */
[----:B------:R-:W-:Y:S05]  /*16e40*/  BRA.DIV UR4, `(.L_x_12141) ;  /* 0x00000022044c7947 */ /* 0x000fea000b800000 */
[----:B------:R3:W4:Y:S02]  /*16e50*/  SHFL.IDX PT, R14, R3, R12, 0x1f ;  /* 0x00001f0c030e7589 */ /* 0x00072400000e0000 */
.L_x_12140:
[----:B0--3--:R-:W0:Y:S01]  /*16e60*/  LDC.64 R2, c[0x0][0xc90] ;  /* 0x00032400ff027b82 */ /* 0x009e220000000a00 */
[----:B------:R-:W-:Y:S01]  /*16e70*/  IMAD.IADD R19, R6, 0x1, R19 ;  /* 0x0000000106137824 */ /* 0x000fe200078e0213 */
[----:B------:R-:W-:-:S03]  /*16e80*/  ULDC.64 UR4, c[0x0][0x208] ;  /* 0x0000820000047ab9 */ /* 0x000fc60000000a00 */
[----:B0-----:R-:W-:-:S05]  /*16e90*/  IMAD.WIDE R2, R19, 0x4, R2 ;  /* 0x0000000413027825 */ /* 0x001fca00078e0202 */
[----:B-1----:R0:W2:Y:S01]  /*16ea0*/  LDG.E R6, desc[UR4][R2.64] ;  /* 0x0000000402067981 */ /* 0x0020a2000c1e1900 */
[----:B----4-:R-:W-:-:S04]  /*16eb0*/  IMAD R16, R14, R4, R16 ;  /* 0x000000040e107224 */ /* 0x010fc800078e0210 */
[----:B------:R-:W-:Y:S02]  /*16ec0*/  IMAD.IADD R0, R0, 0x1, -R16 ;  /* 0x0000000100007824 */ /* 0x000fe400078e0a10 */
[----:B0-----:R-:W-:Y:S02]  /*16ed0*/  IMAD.MOV.U32 R2, RZ, RZ, RZ ;  /* 0x000000ffff027224 */ /* 0x001fe400078e00ff */
[----:B--2---:R-:W-:-:S05]  /*16ee0*/  IMAD R5, R17, R6, RZ ;  /* 0x0000000611057224 */ /* 0x004fca00078e02ff */
[----:B------:R-:W-:-:S04]  /*16ef0*/  IABS R7, R5 ;  /* 0x0000000500077213 */ /* 0x000fc80000000000 */
[----:B------:R-:W0:Y:S08]  /*16f00*/  I2F.RP R8, R7 ;  /* 0x0000000700087306 */ /* 0x000e300000209400 */
[----:B0-----:R-:W0:Y:S02]  /*16f10*/  MUFU.RCP R8, R8 ;  /* 0x0000000800087308 */ /* 0x001e240000001000 */
[----:B0-----:R-:W-:Y:S01]  /*16f20*/  VIADD R9, R8, 0xffffffe ;  /* 0x0ffffffe08097836 */ /* 0x001fe20000000000 */
        /* <DEDUP_REMOVED lines=54> */
.L_x_12134:
[----:B------:R-:W-:Y:S01]  /*17290*/  UMOV UR4, URZ ;  /* 0x0000003f00047c82 */ /* 0x000fe20008000000 */
[----:B------:R-:W-:Y:S01]  /*172a0*/  UMOV UR5, URZ ;  /* 0x0000003f00057c82 */ /* 0x000fe20008000000 */
[----:B------:R-:W-:Y:S01]  /*172b0*/  ULDC UR6, c[0x0][0xc3c] ;  /* 0x00030f0000067ab9 */ /* 0x000fe20000000800 */
[----:B------:R-:W-:Y:S02]  /*172c0*/  IMAD.MOV.U32 R16, RZ, RZ, R0 ;  /* 0x000000ffff107224 */ /* 0x000fe400078e0000 */
[----:B------:R-:W-:Y:S02]  /*172d0*/  IMAD.U32 R17, RZ, RZ, UR4 ;  /* 0x00000004ff117e24 */ /* 0x000fe4000f8e00ff */
[----:B------:R-:W-:Y:S02]  /*172e0*/  IMAD.U32 R18, RZ, RZ, UR5 ;  /* 0x00000005ff127e24 */ /* 0x000fe4000f8e00ff */
[----:B------:R-:W-:-:S07]  /*172f0*/  IMAD.U32 R19, RZ, RZ, UR6 ;  /* 0x00000006ff137e24 */ /* 0x000fce000f8e00ff */
.L_x_12142:
        /* <DEDUP_REMOVED lines=10> */
.L_x_12131:
[----:B------:R-:W-:Y:S02]  /*173a0*/  ULDC UR4, c[0x0][0xc3c] ;  /* 0x00030f0000047ab9 */ /* 0x000fe40000000800 */
[----:B--2---:R-:W-:-:S13]  /*173b0*/  ISETP.GE.AND P0, PT, R19, UR4, PT ;  /* 0x0000000413007c0c */ /* 0x004fda000bf06270 */
[----:B------:R-:W-:Y:S05]  /*173c0*/  @!P0 BRA `(.L_x_12143) ;  /* 0xffffffac00208947 */ /* 0x000fea000383ffff */
[----:B------:R-:W-:Y:S05]  /*173d0*/  BSYNC B8 ;  /* 0x0000000000087941 */ /* 0x000fea0003800000 */
.L_x_12039:
        /* <DEDUP_REMOVED lines=12> */
.L_x_12209:
[----:B------:R-:W-:Y:S05]  /*174a0*/  BSYNC B0 ;  /* 0x0000000000007941 */ /* 0x000fea0003800000 */
.L_x_12144:
[----:B------:R-:W-:-:S03]  /*174b0*/  UMOV UR4, 0xffffffff ;  /* 0xffffffff00047882 */ /* 0x000fc60000000000 */
[----:B------:R-:W-:Y:S05]  /*174c0*/  BRA.DIV UR4, `(.L_x_12146) ;  /* 0x0000001a04e47947 */ /* 0x000fea000b800000 */
[----:B0-----:R-:W0:Y:S02]  /*174d0*/  S2R R0, SR_TID.X ;  /* 0x0000000000007919 */ /* 0x001e240000002100 */
[----:B0-----:R-:W-:-:S04]  /*174e0*/  SHF.R.U32.HI R0, RZ, 0x5, R0 ;  /* 0x00000005ff007819 */ /* 0x001fc80000011600 */
[----:B------:R-:W-:-:S05]  /*174f0*/  LOP3.LUT R0, R0, 0x3, RZ, 0xc0, !PT ;  /* 0x0000000300007812 */ /* 0x000fca00078ec0ff */
[----:B------:R0:W2:Y:S02]  /*17500*/  SHFL.IDX PT, R14, R0, RZ, 0x1f ;  /* 0x00001fff000e7589 */ /* 0x0000a400000e0000 */
.L_x_12212:
[----:B--2---:R-:W-:Y:S01]  /*17510*/  ISETP.NE.AND P0, PT, R14, RZ, PT ;  /* 0x000000ff0e00720c */ /* 0x004fe20003f05270 */
[----:B------:R-:W-:-:S12]  /*17520*/  BSSY B0, `(.L_x_12147) ;  /* 0x0000026000007945 */ /* 0x000fd80003800000 */
[----:B------:R-:W-:Y:S05]  /*17530*/  @P0 BRA `(.L_x_12148) ;  /* 0x0000000000900947 */ /* 0x000fea0003800000 */
[----:B------:R-:W-:-:S03]  /*17540*/  UMOV UR4, 0xffffffff ;  /* 0xffffffff00047882 */ /* 0x000fc60000000000 */
[----:B------:R-:W-:Y:S05]  /*17550*/  BRA.DIV UR4, `(.L_x_12149) ;  /* 0x0000001a04f47947 */ /* 0x000fea000b800000 */
[----:B------:R-:W-:-:S13]  /*17560*/  ELECT P6, URZ, PT ;  /* 0x00000000003f782f */ /* 0x000fda00038c0000 */
.L_x_12215:
[----:B------:R-:W-:Y:S05]  /*17570*/  @!P6 BRA `(.L_x_12148) ;  /* 0x000000000080e947 */ /* 0x000fea0003800000 */
[----:B0-----:R-:W2:Y:S02]  /*17580*/  LDL R0, [R1+0x34] ;  /* 0x0000340001007983 */ /* 0x001ea40000100800 */
[----:B--2---:R-:W-:-:S13]  /*17590*/  R2UR UR4, R0 ;  /* 0x00000000000472ca */ /* 0x004fda00000e0000 */
[----:B------:R-:W-:-:S06]  /*175a0*/  ULOP3.LUT UR4, UR4, 0x2, URZ, 0xfc, !UPT ;  /* 0x0000000204047892 */ /* 0x000fcc000f8efc3f */
[----:B------:R-:W-:-:S05]  /*175b0*/  IMAD.U32 R0, RZ, RZ, UR4 ;  /* 0x00000004ff007e24 */ /* 0x000fca000f8e00ff */
[----:B------:R-:W-:-:S13]  /*175c0*/  ISETP.NE.AND P2, PT, R0, 0x3, PT ;  /* 0x000000030000780c */ /* 0x000fda0003f45270 */
[----:B------:R-:W-:Y:S05]  /*175d0*/  @!P2 BRA `(.L_x_12150) ;  /* 0x000000000004a947 */ /* 0x000fea0003800000 */
[----:B------:R-:W-:Y:S01]  /*175e0*/  BPT.TRAP 0x1 ;  /* 0x000000040000795c */ /* 0x000fe20000300000 */
.L_x_12150:
        /* <DEDUP_REMOVED lines=12> */
.L_x_12216:
[----:B------:R-:W2:Y:S02]  /*176b0*/  SYNCS.PHASECHK.TRANS64.TRYWAIT P0, [R7+URZ], R2 ;  /* 0x00000002070075a7 */ /* 0x000ea4000800017f */
[----:B--2---:R-:W-:Y:S05]  /*176c0*/  @!P0 BRA `(.L_x_12152) ;  /* 0x0000001800cc8947 */ /* 0x004fea0003800000 */
.L_x_12217:
[----:B------:R-:W-:Y:S05]  /*176d0*/  @!P2 BRA `(.L_x_12153) ;  /* 0x000000000004a947 */ /* 0x000fea0003800000 */
[----:B------:R-:W-:Y:S01]  /*176e0*/  BPT.TRAP 0x1 ;  /* 0x000000040000795c */ /* 0x000fe20000300000 */
.L_x_12153:
[----:B------:R-:W-:-:S04]  /*176f0*/  VIADD R0, R9, 0x31c60 ;  /* 0x00031c6009007836 */ /* 0x000fc80000000000 */
[----:B------:R-:W-:-:S04]  /*17700*/  IMAD R4, R23, 0x8, R0 ;  /* 0x0000000817047824 */ /* 0x000fc800078e0200 */
[----:B------:R-:W4:Y:S02]  /*17710*/  SYNCS.PHASECHK.TRANS64.TRYWAIT P0, [R4+URZ], R3 ;  /* 0x00000003040075a7 */ /* 0x000f24000800017f */
[----:B----4-:R-:W-:Y:S05]  /*17720*/  @!P0 BRA `(.L_x_12154) ;  /* 0x0000001800c88947 */ /* 0x010fea0003800000 */
.L_x_12218:
[----:B------:R-:W-:-:S07]  /*17730*/  IMAD R5, R5, 0x8, R0 ;  /* 0x0000000805057824 */ /* 0x000fce00078e0200 */
.L_x_12155:
[----:B------:R0:W0:Y:S02]  /*17740*/  SYNCS.PHASECHK.TRANS64.TRYWAIT P0, [R5+URZ], R2 ;  /* 0x00000002050075a7 */ /* 0x000024000800017f */
[----:B0-----:R-:W-:Y:S05]  /*17750*/  @!P0 NANOSLEEP.SYNCS 0x989680 ;  /* 0x009896800000895d */ /* 0x001fea0003900000 */
[----:B------:R-:W0:Y:S02]  /*17760*/  @!P0 SYNCS.PHASECHK.TRANS64 P0, [R5+URZ], R2 ;  /* 0x00000002050085a7 */ /* 0x000e24000800007f */
[----:B0-----:R-:W-:Y:S05]  /*17770*/  @!P0 BRA `(.L_x_12155) ;  /* 0xfffffffc00f08947 */ /* 0x001fea000383ffff */
.L_x_12148:
[----:B------:R-:W-:Y:S05]  /*17780*/  BSYNC B0 ;  /* 0x0000000000007941 */ /* 0x000fea0003800000 */
.L_x_12147:
[----:B------:R-:W-:Y:S05]  /*17790*/  EXIT ;  /* 0x000000000000794d */ /* 0x000fea0003800000 */
.L_x_11989:
[----:B0-----:R-:W-:-:S04]  /*177a0*/  IMAD.U32 R3, RZ, RZ, UR37 ;  /* 0x00000025ff037e24 */ /* 0x001fc8000f8e00ff */
[----:B------:R0:W1:Y:S03]  /*177b0*/  SYNCS.PHASECHK.TRANS64.TRYWAIT P1, [R3+URZ+0x31c00], R0 ;  /* 0x031c0000030075a7 */ /* 0x000066000802017f */
[----:B-1----:R-:W-:Y:S05]  /*177c0*/  @!P1 NANOSLEEP.SYNCS 0x989680 ;  /* 0x009896800000995d */ /* 0x002fea0003900000 */
[----:B------:R-:W1:Y:S02]  /*177d0*/  @!P1 SYNCS.PHASECHK.TRANS64 P1, [R3+URZ+0x31c00], R0 ;  /* 0x031c0000030095a7 */ /* 0x000e64000802007f */
[----:B-1----:R-:W-:Y:S05]  /*177e0*/  @!P1 BRA `(.L_x_11989) ;  /* 0xfffffffc00ec9947 */ /* 0x002fea000383ffff */
[----:B------:R-:W-:Y:S05]  /*177f0*/  BRA `(.L_x_12156) ;  /* 0xfffffea000bc7947 */ /* 0x000fea000383ffff */
.L_x_11993:
[----:B-1----:R1:W2:Y:S02]  /*17800*/  SYNCS.PHASECHK.TRANS64.TRYWAIT P2, [R0+URZ+0x31c30], R3 ;  /* 0x031c3003000075a7 */ /* 0x0022a4000804017f */
[----:B--2---:R-:W-:Y:S05]  /*17810*/  @!P2 NANOSLEEP.SYNCS 0x989680 ;  /* 0x009896800000a95d */ /* 0x004fea0003900000 */
[----:B------:R-:W2:Y:S02]  /*17820*/  @!P2 SYNCS.PHASECHK.TRANS64 P2, [R0+URZ+0x31c30], R3 ;  /* 0x031c30030000a5a7 */ /* 0x000ea4000804007f */
[----:B--2---:R-:W-:Y:S05]  /*17830*/  @!P2 BRA `(.L_x_11993) ;  /* 0xfffffffc00f0a947 */ /* 0x004fea000383ffff */
[----:B------:R-:W-:Y:S05]  /*17840*/  BRA `(.L_x_11992) ;  /* 0xfffffea000e07947 */ /* 0x000fea000383ffff */
.L_x_11998:
[----:B-1----:R-:W-:-:S04]  /*17850*/  IMAD.U32 R8, RZ, RZ, UR4 ;  /* 0x00000004ff087e24 */ /* 0x002fc8000f8e00ff */
[----:B------:R1:W2:Y:S03]  /*17860*/  SYNCS.PHASECHK.TRANS64.TRYWAIT P3, [R8+URZ+0x31c30], R7 ;  /* 0x031c3007080075a7 */ /* 0x0002a6000806017f */
[----:B--2---:R-:W-:Y:S05]  /*17870*/  @!P3 NANOSLEEP.SYNCS 0x989680 ;  /* 0x009896800000b95d */ /* 0x004fea0003900000 */
[----:B------:R-:W2:Y:S02]  /*17880*/  @!P3 SYNCS.PHASECHK.TRANS64 P3, [R8+URZ+0x31c30], R7 ;  /* 0x031c30070800b5a7 */ /* 0x000ea4000806007f */
[----:B--2---:R-:W-:Y:S05]  /*17890*/  @!P3 BRA `(.L_x_11998) ;  /* 0xfffffffc00ecb947 */ /* 0x004fea000383ffff */
[----:B------:R-:W-:Y:S05]  /*178a0*/  BRA `(.L_x_11995) ;  /* 0xfffffee400c87947 */ /* 0x000fea000383ffff */
.L_x_12002:
[----:B-1----:R-:W-:-:S04]  /*178b0*/  IMAD.U32 R8, RZ, RZ, UR4 ;  /* 0x00000004ff087e24 */ /* 0x002fc8000f8e00ff */
[----:B------:R1:W2:Y:S03]  /*178c0*/  SYNCS.PHASECHK.TRANS64.TRYWAIT P3, [R8+URZ+0x31c50], R7 ;  /* 0x031c5007080075a7 */ /* 0x0002a6000806017f */
[----:B--2---:R-:W-:Y:S05]  /*178d0*/  @!P3 NANOSLEEP.SYNCS 0x989680 ;  /* 0x009896800000b95d */ /* 0x004fea0003900000 */
[----:B------:R-:W2:Y:S02]  /*178e0*/  @!P3 SYNCS.PHASECHK.TRANS64 P3, [R8+URZ+0x31c50], R7 ;  /* 0x031c50070800b5a7 */ /* 0x000ea4000806007f */
[----:B--2---:R-:W-:Y:S05]  /*178f0*/  @!P3 BRA `(.L_x_12002) ;  /* 0xfffffffc00ecb947 */ /* 0x004fea000383ffff */
[----:B------:R-:W-:Y:S05]  /*17900*/  BRA `(.L_x_11999) ;  /* 0xfffffefc00647947 */ /* 0x000fea000383ffff */
.L_x_12008:
[----:B--2---:R-:W-:-:S04]  /*17910*/  IMAD.U32 R7, RZ, RZ, UR4 ;  /* 0x00000004ff077e24 */ /* 0x004fc8000f8e00ff */
[----:B------:R2:W3:Y:S03]  /*17920*/  SYNCS.PHASECHK.TRANS64.TRYWAIT P2, [R7+URZ+0x31c30], R6 ;  /* 0x031c3006070075a7 */ /* 0x0004e6000804017f */
[----:B---3--:R-:W-:Y:S05]  /*17930*/  @!P2 NANOSLEEP.SYNCS 0x989680 ;  /* 0x009896800000a95d */ /* 0x008fea0003900000 */
[----:B------:R-:W3:Y:S02]  /*17940*/  @!P2 SYNCS.PHASECHK.TRANS64 P2, [R7+URZ+0x31c30], R6 ;  /* 0x031c30060700a5a7 */ /* 0x000ee4000804007f */
[----:B---3--:R-:W-:Y:S05]  /*17950*/  @!P2 BRA `(.L_x_12008) ;  /* 0xfffffffc00eca947 */ /* 0x008fea000383ffff */
[----:B------:R-:W-:Y:S05]  /*17960*/  BRA `(.L_x_12005) ;  /* 0xffffff30006c7947 */ /* 0x000fea000383ffff */
.L_x_12012:
[----:B-1----:R-:W-:-:S04]  /*17970*/  IMAD.U32 R7, RZ, RZ, UR4 ;  /* 0x00000004ff077e24 */ /* 0x002fc8000f8e00ff */
[----:B------:R1:W2:Y:S03]  /*17980*/  SYNCS.PHASECHK.TRANS64.TRYWAIT P2, [R7+URZ+0x31c50], R6 ;  /* 0x031c5006070075a7 */ /* 0x0002a6000804017f */
[----:B--2---:R-:W-:Y:S05]  /*17990*/  @!P2 NANOSLEEP.SYNCS 0x989680 ;  /* 0x009896800000a95d */ /* 0x004fea0003900000 */
[----:B------:R-:W2:Y:S02]  /*179a0*/  @!P2 SYNCS.PHASECHK.TRANS64 P2, [R7+URZ+0x31c50], R6 ;  /* 0x031c50060700a5a7 */ /* 0x000ea4000804007f */
[----:B--2---:R-:W-:Y:S05]  /*179b0*/  @!P2 BRA `(.L_x_12012) ;  /* 0xfffffffc00eca947 */ /* 0x004fea000383ffff */
[----:B------:R-:W-:Y:S05]  /*179c0*/  BRA `(.L_x_12009) ;  /* 0xffffff4800087947 */ /* 0x000fea000383ffff */
.L_x_12017:
[----:B---3--:R-:W-:-:S04]  /*179d0*/  IMAD.U32 R5, RZ, RZ, UR6 ;  /* 0x00000006ff057e24 */ /* 0x008fc8000f8e00ff */
[----:B------:R3:W4:Y:S03]  /*179e0*/  SYNCS.PHASECHK.TRANS64.TRYWAIT P0, [R5+URZ+0x31c50], R4 ;  /* 0x031c5004050075a7 */ /* 0x000726000800017f */
[----:B----4-:R-:W-:Y:S05]  /*179f0*/  @!P0 NANOSLEEP.SYNCS 0x989680 ;  /* 0x009896800000895d */ /* 0x010fea0003900000 */
[----:B------:R-:W4:Y:S02]  /*17a00*/  @!P0 SYNCS.PHASECHK.TRANS64 P0, [R5+URZ+0x31c50], R4 ;  /* 0x031c5004050085a7 */ /* 0x000f24000800007f */
[----:B----4-:R-:W-:Y:S05]  /*17a10*/  @!P0 BRA `(.L_x_12017) ;  /* 0xfffffffc00ec8947 */ /* 0x010fea000383ffff */
[----:B------:R-:W-:Y:S05]  /*17a20*/  BRA `(.L_x_12016) ;  /* 0xffffff70002c7947 */ /* 0x000fea000383ffff */
.L_x_12051:
        /* <DEDUP_REMOVED lines=11> */
.L_x_12158:
[----:B------:R-:W-:Y:S05]  /*17ae0*/  BSYNC B0 ;  /* 0x0000000000007941 */ /* 0x000fea0003800000 */
.L_x_12157:
[----:B------:R-:W-:Y:S05]  /*17af0*/  BRA `(.L_x_12159) ;  /* 0xffffffb000547947 */ /* 0x000fea000383ffff */
.L_x_12053:
[----:B------:R-:W-:Y:S01]  /*17b00*/  BSSY B0, `(.L_x_12160) ;  /* 0x0000006000007945 */ /* 0x000fe20003800000 */
[----:B------:R-:W-:-:S07]  /*17b10*/  IMAD.MOV.U32 R15, RZ, RZ, -0x1 ;  /* 0xffffffffff0f7424 */ /* 0x000fce00078e00ff */
[----:B012---:R-:W-:Y:S05]  /*17b20*/  WARPSYNC.COLLECTIVE R15, `(.L_x_12161) ;  /* 0x000000000f0c7348 */ /* 0x007fea0003c00000 */
[----:B------:R-:W-:Y:S02]  /*17b30*/  ELECT P6, UR62, PT ;  /* 0x00000000003e782f */ /* 0x000fe400038c0000 */
[----:B------:R-:W-:Y:S01]  /*17b40*/  MOV R14, UR62 ;  /* 0x0000003e000e7c02 */ /* 0x000fe20008000f00 */
[----:B012---:R-:W-:Y:S10]  /*17b50*/  ENDCOLLECTIVE ;  /* 0x000000000000791b */ /* 0x007ff40003800000 */
.L_x_12161:
[----:B------:R-:W-:Y:S05]  /*17b60*/  BSYNC B0 ;  /* 0x0000000000007941 */ /* 0x000fea0003800000 */
.L_x_12160:
[----:B------:R-:W-:Y:S05]  /*17b70*/  BRA `(.L_x_12162) ;  /* 0xffffffb000547947 */ /* 0x000fea000383ffff */
.L_x_12055:
[----:B--2---:R2:W3:Y:S02]  /*17b80*/  SYNCS.PHASECHK.TRANS64.TRYWAIT P0, [R0+URZ+0x31c40], R2 ;  /* 0x031c4002000075a7 */ /* 0x0044e4000800017f */
[----:B---3--:R-:W-:Y:S05]  /*17b90*/  @!P0 NANOSLEEP.SYNCS 0x989680 ;  /* 0x009896800000895d */ /* 0x008fea0003900000 */
[----:B------:R-:W3:Y:S02]  /*17ba0*/  @!P0 SYNCS.PHASECHK.TRANS64 P0, [R0+URZ+0x31c40], R2 ;  /* 0x031c4002000085a7 */ /* 0x000ee4000800007f */
[----:B---3--:R-:W-:Y:S05]  /*17bb0*/  @!P0 BRA `(.L_x_12055) ;  /* 0xfffffffc00f08947 */ /* 0x008fea000383ffff */
[----:B------:R-:W-:Y:S05]  /*17bc0*/  BRA `(.L_x_12163) ;  /* 0xffffffb000a87947 */ /* 0x000fea000383ffff */
.L_x_12059:
        /* <DEDUP_REMOVED lines=12> */
.L_x_12164:
[----:B------:R-:W-:Y:S02]  /*17c90*/  IMAD.MOV.U32 R13, RZ, RZ, R0 ;  /* 0x000000ffff0d7224 */ /* 0x000fe400078e0000 */
[----:B------:R-:W-:-:S07]  /*17ca0*/  IMAD.MOV.U32 R2, RZ, RZ, R14 ;  /* 0x000000ffff027224 */ /* 0x000fce00078e000e */
[----:B------:R-:W-:Y:S05]  /*17cb0*/  WARPSYNC.COLLECTIVE R15, `(.L_x_12165) ;  /* 0x000000000f087348 */ /* 0x000fea0003c00000 */
[----:B------:R0:W1:Y:S02]  /*17cc0*/  SHFL.IDX P6, R14, R13, R12, R11 ;  /* 0x0000000c0d0e7389 */ /* 0x00006400000c000b */
[----:B01----:R-:W-:Y:S01]  /*17cd0*/  ENDCOLLECTIVE ;  /* 0x000000000000791b */ /* 0x003fe20003800000 */
.L_x_12165:
        /* <DEDUP_REMOVED lines=19> */
.L_x_12166:
[----:B------:R-:W-:Y:S02]  /*17e10*/  IMAD.MOV.U32 R13, RZ, RZ, R0 ;  /* 0x000000ffff0d7224 */ /* 0x000fe400078e0000 */
[----:B------:R-:W-:-:S07]  /*17e20*/  IMAD.MOV.U32 R2, RZ, RZ, R14 ;  /* 0x000000ffff027224 */ /* 0x000fce00078e000e */
[----:B------:R-:W-:Y:S05]  /*17e30*/  WARPSYNC.COLLECTIVE R15, `(.L_x_12167) ;  /* 0x000000000f087348 */ /* 0x000fea0003c00000 */
[----:B------:R0:W1:Y:S02]  /*17e40*/  SHFL.IDX P6, R14, R13, R12, R11 ;  /* 0x0000000c0d0e7389 */ /* 0x00006400000c000b */
[----:B01----:R-:W-:Y:S01]  /*17e50*/  ENDCOLLECTIVE ;  /* 0x000000000000791b */ /* 0x003fe20003800000 */
.L_x_12167:
        /* <DEDUP_REMOVED lines=18> */
.L_x_12168:
[----:B------:R-:W-:-:S05]  /*17f80*/  VIADD R2, R17, 0x40 ;  /* 0x0000004011027836 */ /* 0x000fca0000000000 */
[----:B------:R-:W-:Y:S01]  /*17f90*/  ISETP.GE.AND P3, PT, R2, R5, PT ;  /* 0x000000050200720c */ /* 0x000fe20003f66270 */
[----:B------:R-:W-:Y:S02]  /*17fa0*/  IMAD.MOV.U32 R13, RZ, RZ, R0 ;  /* 0x000000ffff0d7224 */ /* 0x000fe400078e0000 */
[----:B------:R-:W-:-:S10]  /*17fb0*/  IMAD.MOV.U32 R2, RZ, RZ, R14 ;  /* 0x000000ffff027224 */ /* 0x000fd400078e000e */
[----:B------:R-:W-:Y:S05]  /*17fc0*/  WARPSYNC.COLLECTIVE R15, `(.L_x_12169) ;  /* 0x000000000f087348 */ /* 0x000fea0003c00000 */
[----:B------:R0:W1:Y:S02]  /*17fd0*/  SHFL.IDX P6, R14, R13, R12, R11 ;  /* 0x0000000c0d0e7389 */ /* 0x00006400000c000b */
[----:B01----:R-:W-:Y:S01]  /*17fe0*/  ENDCOLLECTIVE ;  /* 0x000000000000791b */ /* 0x003fe20003800000 */
.L_x_12169:
        /* <DEDUP_REMOVED lines=18> */
.L_x_12170:
[----:B------:R-:W-:Y:S02]  /*18110*/  IMAD.MOV.U32 R13, RZ, RZ, R0 ;  /* 0x000000ffff0d7224 */ /* 0x000fe400078e0000 */
[----:B------:R-:W-:-:S05]  /*18120*/  VIADD R0, R17, 0x60 ;  /* 0x0000006011007836 */ /* 0x000fca0000000000 */
[----:B------:R-:W-:Y:S01]  /*18130*/  ISETP.GE.AND P3, PT, R0, R5, PT ;  /* 0x000000050000720c */ /* 0x000fe20003f66270 */
[----:B------:R-:W-:-:S12]  /*18140*/  IMAD.MOV.U32 R4, RZ, RZ, R14 ;  /* 0x000000ffff047224 */ /* 0x000fd800078e000e */
[----:B------:R-:W-:Y:S05]  /*18150*/  WARPSYNC.COLLECTIVE R15, `(.L_x_12171) ;  /* 0x000000000f087348 */ /* 0x000fea0003c00000 */
[----:B------:R0:W1:Y:S02]  /*18160*/  SHFL.IDX P6, R14, R13, R12, R11 ;  /* 0x0000000c0d0e7389 */ /* 0x00006400000c000b */
[----:B01----:R-:W-:Y:S01]  /*18170*/  ENDCOLLECTIVE ;  /* 0x000000000000791b */ /* 0x003fe20003800000 */
.L_x_12171:
[----:B------:R-:W-:Y:S01]  /*18180*/  ULDC.64 UR4, c[0x0][0x208] ;  /* 0x0000820000047ab9 */ /* 0x000fe20000000a00 */
[----:B------:R-:W-:Y:S02]  /*18190*/  IMAD.MOV.U32 R13, RZ, RZ, R6 ;  /* 0x000000ffff0d7224 */ /* 0x000fe400078e0006 */
[----:B------:R-:W-:Y:S02]  /*181a0*/  IMAD.MOV.U32 R12, RZ, RZ, RZ ;  /* 0x000000ffff0c7224 */ /* 0x000fe400078e00ff */
[----:B------:R-:W-:-:S05]  /*181b0*/  IMAD.MOV.U32 R2, RZ, RZ, R14 ;  /* 0x000000ffff027224 */ /* 0x000fca00078e000e */
[----:B------:R-:W-:-:S05]  /*181c0*/  @!P3 LEA R2, P5, R20, R2, 0x1 ;  /* 0x000000021402b211 */ /* 0x000fca00078a08ff */
[----:B------:R-:W-:-:S05]  /*181d0*/  @!P3 IMAD.X R3, RZ, RZ, R4, P5 ;  /* 0x000000ffff03b224 */ /* 0x000fca00028e0604 */
        /* <DEDUP_REMOVED lines=9> */
.L_x_12172:
[----:B------:R-:W-:-:S05]  /*18270*/  VIADD R2, R17, 0x80 ;  /* 0x0000008011027836 */ /* 0x000fca0000000000 */
[----:B------:R-:W-:Y:S01]  /*18280*/  ISETP.GE.AND P3, PT, R2, R5, PT ;  /* 0x000000050200720c */ /* 0x000fe20003f66270 */
[----:B------:R-:W-:Y:S02]  /*18290*/  IMAD.MOV.U32 R13, RZ, RZ, R7 ;  /* 0x000000ffff0d7224 */ /* 0x000fe400078e0007 */
[----:B------:R-:W-:-:S10]  /*182a0*/  IMAD.MOV.U32 R0, RZ, RZ, R14 ;  /* 0x000000ffff007224 */ /* 0x000fd400078e000e */
[----:B------:R-:W-:Y:S05]  /*182b0*/  WARPSYNC.COLLECTIVE R15, `(.L_x_12173) ;  /* 0x000000000f087348 */ /* 0x000fea0003c00000 */
[----:B------:R0:W1:Y:S02]  /*182c0*/  SHFL.IDX P6, R14, R13, R12, R11 ;  /* 0x0000000c0d0e7389 */ /* 0x00006400000c000b */
[----:B01----:R-:W-:Y:S01]  /*182d0*/  ENDCOLLECTIVE ;  /* 0x000000000000791b */ /* 0x003fe20003800000 */
.L_x_12173:
[----:B------:R-:W-:Y:S01]  /*182e0*/  ULDC.64 UR4, c[0x0][0x208] ;  /* 0x0000820000047ab9 */ /* 0x000fe20000000a00 */
[----:B------:R-:W-:Y:S02]  /*182f0*/  IMAD.MOV.U32 R13, RZ, RZ, R6 ;  /* 0x000000ffff0d7224 */ /* 0x000fe400078e0006 */
[----:B------:R-:W-:Y:S02]  /*18300*/  IMAD.MOV.U32 R12, RZ, RZ, 0x1 ;  /* 0x00000001ff0c7424 */ /* 0x000fe400078e00ff */
        /* <DEDUP_REMOVED lines=14> */
.L_x_12174:
[----:B------:R-:W-:Y:S02]  /*183f0*/  IMAD.MOV.U32 R13, RZ, RZ, R7 ;  /* 0x000000ffff0d7224 */ /* 0x000fe400078e0007 */
[----:B------:R-:W-:-:S07]  /*18400*/  IMAD.MOV.U32 R6, RZ, RZ, R14 ;  /* 0x000000ffff067224 */ /* 0x000fce00078e000e */
[----:B------:R-:W-:Y:S05]  /*18410*/  WARPSYNC.COLLECTIVE R15, `(.L_x_12175) ;  /* 0x000000000f087348 */ /* 0x000fea0003c00000 */
[----:B------:R0:W1:Y:S02]  /*18420*/  SHFL.IDX P6, R14, R13, R12, R11 ;  /* 0x0000000c0d0e7389 */ /* 0x00006400000c000b */
[----:B01----:R-:W-:Y:S01]  /*18430*/  ENDCOLLECTIVE ;  /* 0x000000000000791b */ /* 0x003fe20003800000 */
.L_x_12175:
[----:B------:R-:W-:Y:S05]  /*18440*/  BRA `(.L_x_12176) ;  /* 0xffffffb800207947 */ /* 0x000fea000383ffff */
.L_x_12062:
[----:B0-----:R0:W1:Y:S02]  /*18450*/  SYNCS.PHASECHK.TRANS64.TRYWAIT P0, [R22+URZ+0x31c20], R3 ;  /* 0x031c2003160075a7 */ /* 0x001064000800017f */
[----:B-1----:R-:W-:Y:S05]  /*18460*/  @!P0 NANOSLEEP.SYNCS 0x989680 ;  /* 0x009896800000895d */ /* 0x002fea0003900000 */
[----:B------:R-:W1:Y:S02]  /*18470*/  @!P0 SYNCS.PHASECHK.TRANS64 P0, [R22+URZ+0x31c20], R3 ;  /* 0x031c2003160085a7 */ /* 0x000e64000800007f */
[----:B-1----:R-:W-:Y:S05]  /*18480*/  @!P0 BRA `(.L_x_12062) ;  /* 0xfffffffc00f08947 */ /* 0x002fea000383ffff */
[----:B------:R-:W-:Y:S05]  /*18490*/  BRA `(.L_x_12177) ;  /* 0xffffffb800947947 */ /* 0x000fea000383ffff */
.L_x_12071:
[----:B0-----:R0:W2:Y:S02]  /*184a0*/  SYNCS.PHASECHK.TRANS64.TRYWAIT P0, [R3+URZ+0x31c40], R2 ;  /* 0x031c4002030075a7 */ /* 0x0010a4000800017f */
[----:B--2---:R-:W-:Y:S05]  /*184b0*/  @!P0 NANOSLEEP.SYNCS 0x989680 ;  /* 0x009896800000895d */ /* 0x004fea0003900000 */
[----:B------:R-:W2:Y:S02]  /*184c0*/  @!P0 SYNCS.PHASECHK.TRANS64 P0, [R3+URZ+0x31c40], R2 ;  /* 0x031c4002030085a7 */ /* 0x000ea4000800007f */
[----:B--2---:R-:W-:Y:S05]  /*184d0*/  @!P0 BRA `(.L_x_12071) ;  /* 0xfffffffc00f08947 */ /* 0x004fea000383ffff */
[----:B------:R-:W-:Y:S05]  /*184e0*/  BRA `(.L_x_12178) ;  /* 0xffffffbc00407947 */ /* 0x000fea000383ffff */
.L_x_12078:
[----:B0-----:R0:W1:Y:S02]  /*184f0*/  SYNCS.PHASECHK.TRANS64.TRYWAIT P0, [R3+URZ+0x60], R2 ;  /* 0x00006002030075a7 */ /* 0x001064000800017f */
[----:B-1----:R-:W-:Y:S05]  /*18500*/  @!P0 NANOSLEEP.SYNCS 0x989680 ;  /* 0x009896800000895d */ /* 0x002fea0003900000 */
[----:B------:R-:W1:Y:S02]  /*18510*/  @!P0 SYNCS.PHASECHK.TRANS64 P0, [R3+URZ+0x60], R2 ;  /* 0x00006002030085a7 */ /* 0x000e64000800007f */
[----:B-1----:R-:W-:Y:S05]  /*18520*/  @!P0 BRA `(.L_x_12078) ;  /* 0xfffffffc00f08947 */ /* 0x002fea000383ffff */
[----:B------:R-:W-:Y:S05]  /*18530*/  BRA `(.L_x_12179) ;  /* 0xffffffc0004c7947 */ /* 0x000fea000383ffff */
.L_x_12088:
[----:B0-----:R0:W2:Y:S02]  /*18540*/  SYNCS.PHASECHK.TRANS64.TRYWAIT P0, [R3+URZ+0x31c40], R2 ;  /* 0x031c4002030075a7 */ /* 0x0010a4000800017f */
[----:B--2---:R-:W-:Y:S05]  /*18550*/  @!P0 NANOSLEEP.SYNCS 0x989680 ;  /* 0x009896800000895d */ /* 0x004fea0003900000 */
[----:B------:R-:W2:Y:S02]  /*18560*/  @!P0 SYNCS.PHASECHK.TRANS64 P0, [R3+URZ+0x31c40], R2 ;  /* 0x031c4002030085a7 */ /* 0x000ea4000800007f */
[----:B--2---:R-:W-:Y:S05]  /*18570*/  @!P0 BRA `(.L_x_12088) ;  /* 0xfffffffc00f08947 */ /* 0x004fea000383ffff */
[----:B------:R-:W-:Y:S05]  /*18580*/  BRA `(.L_x_12180) ;  /* 0xffffffc800007947 */ /* 0x000fea000383ffff */
.L_x_12095:
[----:B0-----:R0:W1:Y:S02]  /*18590*/  SYNCS.PHASECHK.TRANS64.TRYWAIT P0, [R12+URZ+0x60], R27 ;  /* 0x0000601b0c0075a7 */ /* 0x001064000800017f */
[----:B-1----:R-:W-:Y:S05]  /*185a0*/  @!P0 NANOSLEEP.SYNCS 0x989680 ;  /* 0x009896800000895d */ /* 0x002fea0003900000 */
[----:B------:R-:W1:Y:S02]  /*185b0*/  @!P0 SYNCS.PHASECHK.TRANS64 P0, [R12+URZ+0x60], R27 ;  /* 0x0000601b0c0085a7 */ /* 0x000e64000800007f */
[----:B-1----:R-:W-:Y:S05]  /*185c0*/  @!P0 BRA `(.L_x_12095) ;  /* 0xfffffffc00f08947 */ /* 0x002fea000383ffff */
[----:B------:R-:W-:Y:S05]  /*185d0*/  BRA `(.L_x_12181) ;  /* 0xffffffcc000c7947 */ /* 0x000fea000383ffff */
.L_x_12105:
[----:B0-----:R0:W2:Y:S02]  /*185e0*/  SYNCS.PHASECHK.TRANS64.TRYWAIT P0, [R2+URZ+0x31c40], R3 ;  /* 0x031c4003020075a7 */ /* 0x0010a4000800017f */
[----:B--2---:R-:W-:Y:S05]  /*185f0*/  @!P0 NANOSLEEP.SYNCS 0x989680 ;  /* 0x009896800000895d */ /* 0x004fea0003900000 */
[----:B------:R-:W2:Y:S02]  /*18600*/  @!P0 SYNCS.PHASECHK.TRANS64 P0, [R2+URZ+0x31c40], R3 ;  /* 0x031c4003020085a7 */ /* 0x000ea4000800007f */
[----:B--2---:R-:W-:Y:S05]  /*18610*/  @!P0 BRA `(.L_x_12105) ;  /* 0xfffffffc00f08947 */ /* 0x004fea000383ffff */
[----:B------:R-:W-:Y:S05]  /*18620*/  BRA `(.L_x_12182) ;  /* 0xffffffd000947947 */ /* 0x000fea000383ffff */
.L_x_12112:
[----:B0-----:R0:W1:Y:S02]  /*18630*/  SYNCS.PHASECHK.TRANS64.TRYWAIT P0, [R8+URZ+0x60], R2 ;  /* 0x00006002080075a7 */ /* 0x001064000800017f */
[----:B-1----:R-:W-:Y:S05]  /*18640*/  @!P0 NANOSLEEP.SYNCS 0x989680 ;  /* 0x009896800000895d */ /* 0x002fea0003900000 */
[----:B------:R-:W1:Y:S02]  /*18650*/  @!P0 SYNCS.PHASECHK.TRANS64 P0, [R8+URZ+0x60], R2 ;  /* 0x00006002080085a7 */ /* 0x000e64000800007f */
[----:B-1----:R-:W-:Y:S05]  /*18660*/  @!P0 BRA `(.L_x_12112) ;  /* 0xfffffffc00f08947 */ /* 0x002fea000383ffff */
[----:B------:R-:W-:Y:S05]  /*18670*/  BRA `(.L_x_12183) ;  /* 0xffffffd400a47947 */ /* 0x000fea000383ffff */
.L_x_12124:
[----:B0-----:R0:W1:Y:S02]  /*18680*/  SYNCS.PHASECHK.TRANS64.TRYWAIT P0, [R3+URZ+0x31c60], R0 ;  /* 0x031c6000030075a7 */ /* 0x001064000800017f */
[----:B-1----:R-:W-:Y:S05]  /*18690*/  @!P0 NANOSLEEP.SYNCS 0x989680 ;  /* 0x009896800000895d */ /* 0x002fea0003900000 */
[----:B------:R-:W1:Y:S02]  /*186a0*/  @!P0 SYNCS.PHASECHK.TRANS64 P0, [R3+URZ+0x31c60], R0 ;  /* 0x031c6000030085a7 */ /* 0x000e64000800007f */
[----:B-1----:R-:W-:Y:S05]  /*186b0*/  @!P0 BRA `(.L_x_12124) ;  /* 0xfffffffc00f08947 */ /* 0x002fea000383ffff */
[----:B------:R-:W-:Y:S05]  /*186c0*/  BRA `(.L_x_12184) ;  /* 0xffffffdc001c7947 */ /* 0x000fea000383ffff */
.L_x_12132:
        /* <DEDUP_REMOVED lines=8> */
.L_x_12186:
[----:B------:R-:W-:Y:S05]  /*18750*/  BSYNC B0 ;  /* 0x0000000000007941 */ /* 0x000fea0003800000 */
.L_x_12185:
        /* <DEDUP_REMOVED lines=9> */
.L_x_12187:
[----:B------:R-:W-:Y:S01]  /*187f0*/  ULDC UR4, c[0x0][0xc3c] ;  /* 0x00030f0000047ab9 */ /* 0x000fe20000000800 */
[----:B------:R-:W-:Y:S01]  /*18800*/  ULDC.64 UR6, c[0x0][0x208] ;  /* 0x0000820000067ab9 */ /* 0x000fe20000000a00 */
        /* <DEDUP_REMOVED lines=17> */
.L_x_12188:
[----:B------:R-:W-:Y:S01]  /*18920*/  IMAD.MOV.U32 R12, RZ, RZ, 0x2 ;  /* 0x00000002ff0c7424 */ /* 0x000fe200078e00ff */
[----:B------:R-:W-:-:S05]  /*18930*/  SEL R4, R14, RZ, P1 ;  /* 0x000000ff0e047207 */ /* 0x000fca0000800000 */
[----:B------:R-:W-:-:S04]  /*18940*/  IMAD.IADD R4, R17, 0x1, R4 ;  /* 0x0000000111047824 */ /* 0x000fc800078e0204 */
[----:B------:R-:W-:-:S07]  /*18950*/  IMAD.MOV.U32 R13, RZ, RZ, R4 ;  /* 0x000000ffff0d7224 */ /* 0x000fce00078e0004 */
[----:B------:R-:W-:Y:S05]  /*18960*/  WARPSYNC.COLLECTIVE R15, `(.L_x_12189) ;  /* 0x000000000f087348 */ /* 0x000fea0003c00000 */
[----:B------:R0:W1:Y:S02]  /*18970*/  SHFL.UP P6, R14, R13, R12, R11 ;  /* 0x0400000c0d0e7389 */ /* 0x00006400000c000b */
[----:B01----:R-:W-:Y:S01]  /*18980*/  ENDCOLLECTIVE ;  /* 0x000000000000791b */ /* 0x003fe20003800000 */
.L_x_12189:
[----:B------:R-:W-:Y:S01]  /*18990*/  IMAD.MOV.U32 R12, RZ, RZ, 0x4 ;  /* 0x00000004ff0c7424 */ /* 0x000fe200078e00ff */
[----:B------:R-:W-:-:S05]  /*189a0*/  SEL R3, R14, RZ, P2 ;  /* 0x000000ff0e037207 */ /* 0x000fca0001000000 */
[----:B------:R-:W-:-:S04]  /*189b0*/  IMAD.IADD R6, R4, 0x1, R3 ;  /* 0x0000000104067824 */ /* 0x000fc800078e0203 */
[----:B------:R-:W-:-:S07]  /*189c0*/  IMAD.MOV.U32 R13, RZ, RZ, R6 ;  /* 0x000000ffff0d7224 */ /* 0x000fce00078e0006 */
[----:B------:R-:W-:Y:S05]  /*189d0*/  WARPSYNC.COLLECTIVE R15, `(.L_x_12190) ;  /* 0x000000000f087348 */ /* 0x000fea0003c00000 */
[----:B------:R0:W1:Y:S02]  /*189e0*/  SHFL.UP P6, R14, R13, R12, R11 ;  /* 0x0400000c0d0e7389 */ /* 0x00006400000c000b */
[----:B01----:R-:W-:Y:S01]  /*189f0*/  ENDCOLLECTIVE ;  /* 0x000000000000791b */ /* 0x003fe20003800000 */
.L_x_12190:
[----:B------:R-:W-:Y:S01]  /*18a00*/  IMAD.MOV.U32 R12, RZ, RZ, 0x8 ;  /* 0x00000008ff0c7424 */ /* 0x000fe200078e00ff */
[----:B------:R-:W-:-:S05]  /*18a10*/  SEL R3, R14, RZ, P3 ;  /* 0x000000ff0e037207 */ /* 0x000fca0001800000 */
[----:B------:R-:W-:-:S04]  /*18a20*/  IMAD.IADD R2, R6, 0x1, R3 ;  /* 0x0000000106027824 */ /* 0x000fc800078e0203 */
[----:B------:R-:W-:-:S07]  /*18a30*/  IMAD.MOV.U32 R13, RZ, RZ, R2 ;  /* 0x000000ffff0d7224 */ /* 0x000fce00078e0002 */
[----:B------:R-:W-:Y:S05]  /*18a40*/  WARPSYNC.COLLECTIVE R15, `(.L_x_12191) ;  /* 0x000000000f087348 */ /* 0x000fea0003c00000 */
[----:B------:R0:W1:Y:S02]  /*18a50*/  SHFL.UP P6, R14, R13, R12, R11 ;  /* 0x0400000c0d0e7389 */ /* 0x00006400000c000b */
[----:B01----:R-:W-:Y:S01]  /*18a60*/  ENDCOLLECTIVE ;  /* 0x000000000000791b */ /* 0x003fe20003800000 */
.L_x_12191:
[----:B------:R-:W-:Y:S01]  /*18a70*/  IMAD.MOV.U32 R12, RZ, RZ, 0x10 ;  /* 0x00000010ff0c7424 */ /* 0x000fe200078e00ff */
[----:B------:R-:W-:-:S05]  /*18a80*/  SEL R3, R14, RZ, P4 ;  /* 0x000000ff0e037207 */ /* 0x000fca0002000000 */
[----:B------:R-:W-:-:S04]  /*18a90*/  IMAD.IADD R3, R2, 0x1, R3 ;  /* 0x0000000102037824 */ /* 0x000fc800078e0203 */
[----:B------:R-:W-:-:S07]  /*18aa0*/  IMAD.MOV.U32 R13, RZ, RZ, R3 ;  /* 0x000000ffff0d7224 */ /* 0x000fce00078e0003 */
[----:B------:R-:W-:Y:S05]  /*18ab0*/  WARPSYNC.COLLECTIVE R15, `(.L_x_12192) ;  /* 0x000000000f087348 */ /* 0x000fea0003c00000 */
[----:B------:R0:W1:Y:S02]  /*18ac0*/  SHFL.UP P6, R14, R13, R12, R11 ;  /* 0x0400000c0d0e7389 */ /* 0x00006400000c000b */
[----:B01----:R-:W-:Y:S01]  /*18ad0*/  ENDCOLLECTIVE ;  /* 0x000000000000791b */ /* 0x003fe20003800000 */
.L_x_12192:
        /* <DEDUP_REMOVED lines=8> */
.L_x_12193:
[----:B------:R-:W-:Y:S05]  /*18b60*/  BRA `(.L_x_12194) ;  /* 0xffffffdc00c87947 */ /* 0x000fea000383ffff */
.L_x_12137:
        /* <DEDUP_REMOVED lines=8> */
.L_x_12196:
[----:B------:R-:W-:Y:S05]  /*18bf0*/  BSYNC B0 ;  /* 0x0000000000007941 */ /* 0x000fea0003800000 */
.L_x_12195:
        /* <DEDUP_REMOVED lines=8> */
.L_x_12197:
[----:B------:R-:W-:Y:S01]  /*18c80*/  IMAD.MOV.U32 R12, RZ, RZ, 0x4 ;  /* 0x00000004ff0c7424 */ /* 0x000fe200078e00ff */
[----:B------:R-:W-:-:S05]  /*18c90*/  SEL R2, R14, RZ, P2 ;  /* 0x000000ff0e027207 */ /* 0x000fca0001000000 */
[----:B------:R-:W-:-:S04]  /*18ca0*/  IMAD.IADD R2, R13, 0x1, R2 ;  /* 0x000000010d027824 */ /* 0x000fc800078e0202 */
[----:B------:R-:W-:-:S07]  /*18cb0*/  IMAD.MOV.U32 R13, RZ, RZ, R2 ;  /* 0x000000ffff0d7224 */ /* 0x000fce00078e0002 */
[----:B------:R-:W-:Y:S05]  /*18cc0*/  WARPSYNC.COLLECTIVE R15, `(.L_x_12198) ;  /* 0x000000000f087348 */ /* 0x000fea0003c00000 */
[----:B------:R0:W1:Y:S02]  /*18cd0*/  SHFL.UP P6, R14, R13, R12, R11 ;  /* 0x0400000c0d0e7389 */ /* 0x00006400000c000b */
[----:B01----:R-:W-:Y:S01]  /*18ce0*/  ENDCOLLECTIVE ;  /* 0x000000000000791b */ /* 0x003fe20003800000 */
.L_x_12198:
[----:B------:R-:W-:Y:S01]  /*18cf0*/  IMAD.MOV.U32 R12, RZ, RZ, 0x8 ;  /* 0x00000008ff0c7424 */ /* 0x000fe200078e00ff */
[----:B------:R-:W-:-:S05]  /*18d00*/  SEL R3, R14, RZ, P3 ;  /* 0x000000ff0e037207 */ /* 0x000fca0001800000 */
[----:B------:R-:W-:-:S04]  /*18d10*/  IMAD.IADD R3, R2, 0x1, R3 ;  /* 0x0000000102037824 */ /* 0x000fc800078e0203 */
[----:B------:R-:W-:-:S07]  /*18d20*/  IMAD.MOV.U32 R13, RZ, RZ, R3 ;  /* 0x000000ffff0d7224 */ /* 0x000fce00078e0003 */
[----:B------:R-:W-:Y:S05]  /*18d30*/  WARPSYNC.COLLECTIVE R15, `(.L_x_12199) ;  /* 0x000000000f087348 */ /* 0x000fea0003c00000 */
[----:B------:R0:W1:Y:S02]  /*18d40*/  SHFL.UP P6, R14, R13, R12, R11 ;  /* 0x0400000c0d0e7389 */ /* 0x00006400000c000b */
[----:B01----:R-:W-:Y:S01]  /*18d50*/  ENDCOLLECTIVE ;  /* 0x000000000000791b */ /* 0x003fe20003800000 */
.L_x_12199:
[----:B------:R-:W-:Y:S01]  /*18d60*/  IMAD.MOV.U32 R12, RZ, RZ, 0x10 ;  /* 0x00000010ff0c7424 */ /* 0x000fe200078e00ff */
[----:B------:R-:W-:-:S05]  /*18d70*/  SEL R4, R14, RZ, P4 ;  /* 0x000000ff0e047207 */ /* 0x000fca0002000000 */
[----:B------:R-:W-:-:S04]  /*18d80*/  IMAD.IADD R4, R3, 0x1, R4 ;  /* 0x0000000103047824 */ /* 0x000fc800078e0204 */
[----:B------:R-:W-:-:S07]  /*18d90*/  IMAD.MOV.U32 R13, RZ, RZ, R4 ;  /* 0x000000ffff0d7224 */ /* 0x000fce00078e0004 */
[----:B------:R-:W-:Y:S05]  /*18da0*/  WARPSYNC.COLLECTIVE R15, `(.L_x_12200) ;  /* 0x000000000f087348 */ /* 0x000fea0003c00000 */
[----:B------:R0:W1:Y:S02]  /*18db0*/  SHFL.UP P6, R14, R13, R12, R11 ;  /* 0x0400000c0d0e7389 */ /* 0x00006400000c000b */
[----:B01----:R-:W-:Y:S01]  /*18dc0*/  ENDCOLLECTIVE ;  /* 0x000000000000791b */ /* 0x003fe20003800000 */
.L_x_12200:
        /* <DEDUP_REMOVED lines=8> */
.L_x_12201:
[----:B------:R-:W-:Y:S05]  /*18e50*/  BRA `(.L_x_12202) ;  /* 0xffffffdc00ac7947 */ /* 0x000fea000383ffff */
.L_x_12139:
[----:B------:R-:W-:Y:S01]  /*18e60*/  BSSY B0, `(.L_x_12203) ;  /* 0x0000006000007945 */ /* 0x000fe20003800000 */
[----:B------:R-:W-:Y:S01]  /*18e70*/  PLOP3.LUT P6, PT, P6, PT, PT, 0x8, 0x0 ;  /* 0x000000000000781c */ /* 0x000fe200037ce170 */
[----:B------:R-:W-:-:S12]  /*18e80*/  IMAD.MOV.U32 R15, RZ, RZ, -0x1 ;  /* 0xffffffffff0f7424 */ /* 0x000fd800078e00ff */
[----:B0-----:R-:W-:Y:S05]  /*18e90*/  WARPSYNC.COLLECTIVE R15, `(.L_x_12204) ;  /* 0x000000000f087348 */ /* 0x001fea0003c00000 */
[----:B------:R-:W-:Y:S01]  /*18ea0*/  VOTE.ANY R14, PT, P6 ;  /* 0x00000000000e7806 */ /* 0x000fe200030e0100 */
[----:B0-----:R-:W-:Y:S06]  /*18eb0*/  ENDCOLLECTIVE ;  /* 0x000000000000791b */ /* 0x001fec0003800000 */
.L_x_12204:
[----:B------:R-:W-:Y:S05]  /*18ec0*/  BSYNC B0 ;  /* 0x0000000000007941 */ /* 0x000fea0003800000 */
.L_x_12203:
        /* <DEDUP_REMOVED lines=9> */
.L_x_12205:
[----:B------:R-:W-:Y:S01]  /*18f60*/  IMAD.MOV.U32 R17, RZ, RZ, R14 ;  /* 0x000000ffff117224 */ /* 0x000fe200078e000e */
[----:B------:R-:W-:Y:S06]  /*18f70*/  BRA `(.L_x_12206) ;  /* 0xffffffdc009c7947 */ /* 0x000fec000383ffff */
.L_x_12141:
[----:B------:R-:W-:Y:S01]  /*18f80*/  BSSY B0, `(.L_x_12207) ;  /* 0x0000007000007945 */ /* 0x000fe20003800000 */
[----:B------:R-:W-:Y:S02]  /*18f90*/  IMAD.MOV.U32 R13, RZ, RZ, R3 ;  /* 0x000000ffff0d7224 */ /* 0x000fe400078e0003 */
[----:B------:R-:W-:Y:S02]  /*18fa0*/  IMAD.MOV.U32 R11, RZ, RZ, 0x1f ;  /* 0x0000001fff0b7424 */ /* 0x000fe400078e00ff */
[----:B------:R-:W-:-:S07]  /*18fb0*/  IMAD.MOV.U32 R15, RZ, RZ, -0x1 ;  /* 0xffffffffff0f7424 */ /* 0x000fce00078e00ff */
[----:B012---:R-:W-:Y:S05]  /*18fc0*/  WARPSYNC.COLLECTIVE R15, `(.L_x_12208) ;  /* 0x000000000f087348 */ /* 0x007fea0003c00000 */
[----:B------:R3:W4:Y:S02]  /*18fd0*/  SHFL.IDX P6, R14, R13, R12, R11 ;  /* 0x0000000c0d0e7389 */ /* 0x00072400000c000b */
[----:B01234-:R-:W-:Y:S01]  /*18fe0*/  ENDCOLLECTIVE ;  /* 0x000000000000791b */ /* 0x01ffe20003800000 */
.L_x_12208:
[----:B------:R-:W-:Y:S05]  /*18ff0*/  BSYNC B0 ;  /* 0x0000000000007941 */ /* 0x000fea0003800000 */
.L_x_12207:
[----:B------:R-:W-:Y:S05]  /*19000*/  BRA `(.L_x_12140) ;  /* 0xffffffdc00947947 */ /* 0x000fea000383ffff */
.L_x_12145:
[----:B0-----:R0:W2:Y:S02]  /*19010*/  SYNCS.PHASECHK.TRANS64.TRYWAIT P0, [R9+URZ+0x31c20], R0 ;  /* 0x031c2000090075a7 */ /* 0x0010a4000800017f */
[----:B--2---:R-:W-:Y:S05]  /*19020*/  @!P0 NANOSLEEP.SYNCS 0x989680 ;  /* 0x009896800000895d */ /* 0x004fea0003900000 */
[----:B------:R-:W2:Y:S02]  /*19030*/  @!P0 SYNCS.PHASECHK.TRANS64 P0, [R9+URZ+0x31c20], R0 ;  /* 0x031c2000090085a7 */ /* 0x000ea4000800007f */
[----:B--2---:R-:W-:Y:S05]  /*19040*/  @!P0 BRA `(.L_x_12145) ;  /* 0xfffffffc00f08947 */ /* 0x004fea000383ffff */
[----:B------:R-:W-:Y:S05]  /*19050*/  BRA `(.L_x_12209) ;  /* 0xffffffe400107947 */ /* 0x000fea000383ffff */
.L_x_12146:
        /* <DEDUP_REMOVED lines=11> */
.L_x_12211:
[----:B------:R-:W-:Y:S05]  /*19110*/  BSYNC B0 ;  /* 0x0000000000007941 */ /* 0x000fea0003800000 */
.L_x_12210:
[----:B------:R-:W-:Y:S05]  /*19120*/  BRA `(.L_x_12212) ;  /* 0xffffffe000f87947 */ /* 0x000fea000383ffff */
.L_x_12149:
[----:B------:R-:W-:Y:S01]  /*19130*/  BSSY B1, `(.L_x_12213) ;  /* 0x0000006000017945 */ /* 0x000fe20003800000 */
[----:B------:R-:W-:-:S07]  /*19140*/  IMAD.MOV.U32 R15, RZ, RZ, -0x1 ;  /* 0xffffffffff0f7424 */ /* 0x000fce00078e00ff */
[----:B01-3--:R-:W-:Y:S05]  /*19150*/  WARPSYNC.COLLECTIVE R15, `(.L_x_12214) ;  /* 0x000000000f0c7348 */ /* 0x00bfea0003c00000 */
[----:B------:R-:W-:Y:S02]  /*19160*/  ELECT P6, UR62, PT ;  /* 0x00000000003e782f */ /* 0x000fe400038c0000 */
[----:B------:R-:W-:Y:S01]  /*19170*/  MOV R14, UR62 ;  /* 0x0000003e000e7c02 */ /* 0x000fe20008000f00 */
[----:B01-3--:R-:W-:Y:S10]  /*19180*/  ENDCOLLECTIVE ;  /* 0x000000000000791b */ /* 0x00bff40003800000 */
.L_x_12214:
[----:B------:R-:W-:Y:S05]  /*19190*/  BSYNC B1 ;  /* 0x0000000000017941 */ /* 0x000fea0003800000 */
.L_x_12213:
[----:B------:R-:W-:Y:S05]  /*191a0*/  BRA `(.L_x_12215) ;  /* 0xffffffe000f07947 */ /* 0x000fea000383ffff */
.L_x_12151:
[----:B0-----:R0:W2:Y:S02]  /*191b0*/  SYNCS.PHASECHK.TRANS64.TRYWAIT P0, [R6+URZ], R3 ;  /* 0x00000003060075a7 */ /* 0x0010a4000800017f */
[----:B--2---:R-:W-:Y:S05]  /*191c0*/  @!P0 NANOSLEEP.SYNCS 0x989680 ;  /* 0x009896800000895d */ /* 0x004fea0003900000 */
[----:B------:R-:W2:Y:S02]  /*191d0*/  @!P0 SYNCS.PHASECHK.TRANS64 P0, [R6+URZ], R3 ;  /* 0x00000003060085a7 */ /* 0x000ea4000800007f */
[----:B--2---:R-:W-:Y:S05]  /*191e0*/  @!P0 BRA `(.L_x_12151) ;  /* 0xfffffffc00f08947 */ /* 0x004fea000383ffff */
[----:B------:R-:W-:Y:S05]  /*191f0*/  BRA `(.L_x_12216) ;  /* 0xffffffe4002c7947 */ /* 0x000fea000383ffff */
.L_x_12152:
[----:B--2---:R2:W4:Y:S02]  /*19200*/  SYNCS.PHASECHK.TRANS64.TRYWAIT P0, [R7+URZ], R2 ;  /* 0x00000002070075a7 */ /* 0x004524000800017f */
[----:B----4-:R-:W-:Y:S05]  /*19210*/  @!P0 NANOSLEEP.SYNCS 0x989680 ;  /* 0x009896800000895d */ /* 0x010fea0003900000 */
[----:B------:R-:W4:Y:S02]  /*19220*/  @!P0 SYNCS.PHASECHK.TRANS64 P0, [R7+URZ], R2 ;  /* 0x00000002070085a7 */ /* 0x000f24000800007f */
[----:B----4-:R-:W-:Y:S05]  /*19230*/  @!P0 BRA `(.L_x_12152) ;  /* 0xfffffffc00f08947 */ /* 0x010fea000383ffff */
[----:B------:R-:W-:Y:S05]  /*19240*/  BRA `(.L_x_12217) ;  /* 0xffffffe400207947 */ /* 0x000fea000383ffff */
.L_x_12154:
[----:B----4-:R4:W0:Y:S02]  /*19250*/  SYNCS.PHASECHK.TRANS64.TRYWAIT P0, [R4+URZ], R3 ;  /* 0x00000003040075a7 */ /* 0x010824000800017f */
[----:B0-----:R-:W-:Y:S05]  /*19260*/  @!P0 NANOSLEEP.SYNCS 0x989680 ;  /* 0x009896800000895d */ /* 0x001fea0003900000 */
[----:B------:R-:W0:Y:S02]  /*19270*/  @!P0 SYNCS.PHASECHK.TRANS64 P0, [R4+URZ], R3 ;  /* 0x00000003040085a7 */ /* 0x000e24000800007f */
[----:B0-----:R-:W-:Y:S05]  /*19280*/  @!P0 BRA `(.L_x_12154) ;  /* 0xfffffffc00f08947 */ /* 0x001fea000383ffff */
[----:B------:R-:W-:Y:S05]  /*19290*/  BRA `(.L_x_12218) ;  /* 0xffffffe400247947 */ /* 0x000fea000383ffff */
.L_x_12219:
        /* <DEDUP_REMOVED lines=14> */
.L_x_15326:


//--------------------- .text._ZN7cutlass13device_kernelIN5flash11enable_sm90INS1_16FlashAttnFwdSm90INS1_25CollectiveMainloopFwdSm90ILi2EN4cute5tupleIJNS5_1CILi1EEES8_S8_EEENS6_IJNS7_ILi192EEENS7_ILi144EEENS7_ILi96EEEEEELi96ENS_10bfloat16_tEfNS_4arch4Sm90ELb1ELb0ELb1ELb1ELb0ELb1ELb0ELb0ELb1ELb1ELb0ELb0EEENS1_21CollectiveEpilogueFwdINS6_IJSA_SC_SB_EEES9_SE_SG_Li384ELb1ELb1ELb0ELb0EEENS1_36VarlenDynamicPersistentTileSchedulerILi192ELi144ELi384ELi128ELb0ELb1ELb1ELb1ELb1ELb1EEEEEEEEEvNT_6ParamsE --------------------------
	.section	.text._ZN7cutlass13device_kernelIN5flash11enable_sm90INS1_16FlashAttnFwdSm90INS1_25CollectiveMainloopFwdSm90ILi2EN4cute5tupleIJNS5_1CILi1EEES8_S8_EEENS6_IJNS7_ILi192EEENS7_ILi144EEENS7_ILi96EEEEEELi96ENS_10bfloat16_tEfNS_4arch4Sm90ELb1ELb0ELb1ELb1ELb0ELb1ELb0ELb0ELb1ELb1ELb0ELb0EEENS1_21CollectiveEpilogueFwdINS6_IJSA_SC_SB_EEES9_SE_SG_Li384ELb1ELb1ELb0ELb0EEENS1_36VarlenDynamicPersistentTileSchedulerILi192ELi144ELi384ELi128ELb0ELb1ELb1ELb1ELb1ELb1EEEEEEEEEvNT_6ParamsE,"ax",@progbits
	.align	128
.text._ZN7cutlass13device_kernelIN5flash11enable_sm90INS1_16FlashAttnFwdSm90INS1_25CollectiveMainloopFwdSm90ILi2EN4cute5tupleIJNS5_1CILi1EEES8_S8_EEENS6_IJNS7_ILi192EEENS7_ILi144EEENS7_ILi96EEEEEELi96ENS_10bfloat16_tEfNS_4arch4Sm90ELb1ELb0ELb1ELb1ELb0ELb1ELb0ELb0ELb1ELb1ELb0ELb0EEENS1_21CollectiveEpilogueFwdINS6_IJSA_SC_SB_EEES9_SE_SG_Li384ELb1ELb1ELb0ELb0EEENS1_36VarlenDynamicPersistentTileSchedulerILi192ELi144ELi384ELi128ELb0ELb1ELb1ELb1ELb1ELb1EEEEEEEEEvNT_6ParamsE:
        .type           _ZN7cutlass13device_kernelIN5flash11enable_sm90INS1_16FlashAttnFwdSm90INS1_25CollectiveMainloopFwdSm90ILi2EN4cute5tupleIJNS5_1CILi1EEES8_S8_EEENS6_IJNS7_ILi192EEENS7_ILi144EEENS7_ILi96EEEEEELi96ENS_10bfloat16_tEfNS_4arch4Sm90ELb1ELb0ELb1ELb1ELb0ELb1ELb0ELb0ELb1ELb1ELb0ELb0EEENS1_21CollectiveEpilogueFwdINS6_IJSA_SC_SB_EEES9_SE_SG_Li384ELb1ELb1ELb0ELb0EEENS1_36VarlenDynamicPersistentTileSchedulerILi192ELi144ELi384ELi128ELb0ELb1ELb1ELb1ELb1ELb1EEEEEEEEEvNT_6ParamsE,@function
        .size           _ZN7cutlass13device_kernelIN5flash11enable_sm90INS1_16FlashAttnFwdSm90INS1_25CollectiveMainloopFwdSm90ILi2EN4cute5tupleIJNS5_1CILi1EEES8_S8_EEENS6_IJNS7_ILi192EEENS7_ILi144EEENS7_ILi96EEEEEELi96ENS_10bfloat16_tEfNS_4arch4Sm90ELb1ELb0ELb1ELb1ELb0ELb1ELb0ELb0ELb1ELb1ELb0ELb0EEENS1_21CollectiveEpilogueFwdINS6_IJSA_SC_SB_EEES9_SE_SG_Li384ELb1ELb1ELb0ELb0EEENS1_36VarlenDynamicPersistentTileSchedulerILi192ELi144ELi384ELi128ELb0ELb1ELb1ELb1ELb1ELb1EEEEEEEEEvNT_6ParamsE,(.L_x_15327 - _ZN7cutlass13device_kernelIN5flash11enable_sm90INS1_16FlashAttnFwdSm90INS1_25CollectiveMainloopFwdSm90ILi2EN4cute5tupleIJNS5_1CILi1EEES8_S8_EEENS6_IJNS7_ILi192EEENS7_ILi144EEENS7_ILi96EEEEEELi96ENS_10bfloat16_tEfNS_4arch4Sm90ELb1ELb0ELb1ELb1ELb0ELb1ELb0ELb0ELb1ELb1ELb0ELb0EEENS1_21CollectiveEpilogueFwdINS6_IJSA_SC_SB_EEES9_SE_SG_Li384ELb1ELb1ELb0ELb0EEENS1_36VarlenDynamicPersistentTileSchedulerILi192ELi144ELi384ELi128ELb0ELb1ELb1ELb1ELb1ELb1EEEEEEEEEvNT_6ParamsE)
        .other          _ZN7cutlass13device_kernelIN5flash11enable_sm90INS1_16FlashAttnFwdSm90INS1_25CollectiveMainloopFwdSm90ILi2EN4cute5tupleIJNS5_1CILi1EEES8_S8_EEENS6_IJNS7_ILi192EEENS7_ILi144EEENS7_ILi96EEEEEELi96ENS_10bfloat16_tEfNS_4arch4Sm90ELb1ELb0ELb1ELb1ELb0ELb1ELb0ELb0ELb1ELb1ELb0ELb0EEENS1_21CollectiveEpilogueFwdINS6_IJSA_SC_SB_EEES9_SE_SG_Li384ELb1ELb1ELb0ELb0EEENS1_36VarlenDynamicPersistentTileSchedulerILi192ELi144ELi384ELi128ELb0ELb1ELb1ELb1ELb1ELb1EEEEEEEEEvNT_6ParamsE,@"STO_CUDA_ENTRY STV_DEFAULT"
_ZN7cutlass13device_kernelIN5flash11enable_sm90INS1_16FlashAttnFwdSm90INS1_25CollectiveMainloopFwdSm90ILi2EN4cute5tupleIJNS5_1CILi1EEES8_S8_EEENS6_IJNS7_ILi192EEENS7_ILi144EEENS7_ILi96EEEEEELi96ENS_10bfloat16_tEfNS_4arch4Sm90ELb1ELb0ELb1ELb1ELb0ELb1ELb0ELb0ELb1ELb1ELb0ELb0EEENS1_21CollectiveEpilogueFwdINS6_IJSA_SC_SB_EEES9_SE_SG_Li384ELb1ELb1ELb0ELb0EEENS1_36VarlenDynamicPersistentTileSchedulerILi192ELi144ELi384ELi128ELb0ELb1ELb1ELb1ELb1ELb1EEEEEEEEEvNT_6ParamsE:
        /* <DEDUP_REMOVED lines=24> */
.L_x_12221:
[----:B------:R-:W-:Y:S05]  /*0180*/  BSYNC B0 ;  /* 0x0000000000007941 */ /* 0x000fea0003800000 */
.L_x_12220:
        /* <DEDUP_REMOVED lines=41> */
.L_x_12222:
        /* <DEDUP_REMOVED lines=22> */
.L_x_12223:
        /* <DEDUP_REMOVED lines=18> */
.L_x_12224:
        /* <DEDUP_REMOVED lines=22> */
.L_x_12225:
        /* <DEDUP_REMOVED lines=22> */
.L_x_12226:
        /* <DEDUP_REMOVED lines=9> */
.L_x_12229:
[----:B------:R-:W-:-:S08]  /*09f0*/  NOP ;  /* 0x0000000000007918 */ /* 0x000fd00000000000 */
[----:B------:R-:W1:Y:S02]  /*0a00*/  USETMAXREG.TRY_ALLOC.CTAPOOL UP0, 0xa0 ;  /* 0x000000a0000079c8 */ /* 0x000e640008000600 */
[----:B-1----:R-:W-:-:S13]  /*0a10*/  PLOP3.LUT P0, PT, PT, PT, UP0, 0x80, 0x0 ;  /* 0x000000000000781c */ /* 0x002fda0003f0f008 */
[----:B------:R-:W-:Y:S05]  /*0a20*/  @!P0 BRA `(.L_x_12229) ;  /* 0xfffffffc00f08947 */ /* 0x000fea000383ffff */
[----:B------:R-:W2:Y:S01]  /*0a30*/  LDL.LU R0, [R1] ;  /* 0x0000000001007983 */ /* 0x000ea20000300800 */
[----:B0-----:R-:W0:Y:S01]  /*0a40*/  S2R R2, SR_TID.X ;  /* 0x0000000000027919 */ /* 0x001e220000002100 */
        /* <DEDUP_REMOVED lines=12> */
[----:B--2---:R-:W-:-:S04]  /*0b10*/  LOP3.LUT R0, R0, 0xfffffffb, RZ, 0xc0, !PT ;  /* 0xfffffffb00007812 */ /* 0x004fc800078ec0ff */
[----:B------:R-:W-:-:S05]  /*0b20*/  @P0 LOP3.LUT R0, R0, 0x4, RZ, 0xfc, !PT ;  /* 0x0000000400000812 */ /* 0x000fca00078efcff */
[----:B------:R1:W-:Y:S01]  /*0b30*/  STL [R1], R0 ;  /* 0x0000000001007387 */ /* 0x0003e20000100800 */
[----:B0-----:R-:W-:-:S13]  /*0b40*/  ISETP.GE.AND P0, PT, R107, UR4, PT ;  /* 0x000000046b007c0c */ /* 0x001fda000bf06270 */
[----:B-1----:R-:W-:Y:S05]  /*0b50*/  @P0 BRA `(.L_x_12230) ;  /* 0x0000024c006c0947 */ /* 0x002fea0003800000 */
[----:B------:R-:W2:Y:S01]  /*0b60*/  LDL R2, [R1+0xc0] ;  /* 0x0000c00001027983 */ /* 0x000ea20000100800 */
[----:B------:R-:W-:Y:S01]  /*0b70*/  R2UR UR4, R16 ;  /* 0x00000000100472ca */ /* 0x000fe200000e0000 */
[----:B------:R-:W0:-:S12]  /*0b80*/  S2R R0, SR_TID.X ;  /* 0x0000000000007919 */ /* 0x000e180000002100 */
[----:B------:R-:W-:Y:S01]  /*0b90*/  UIADD3 UR4, UR4, 0xda00, URZ ;  /* 0x0000da0004047890 */ /* 0x000fe2000fffe03f */
[----:B0-----:R-:W-:-:S05]  /*0ba0*/  VIADD R11, R0, 0xffffff80 ;  /* 0xffffff80000b7836 */ /* 0x001fca0000000000 */
[-C--:B------:R-:W-:Y:S02]  /*0bb0*/  LEA.HI R5, R11, R11.reuse, RZ, 0x1 ;  /* 0x0000000b0b057211 */ /* 0x080fe400078f08ff */
[----:B------:R-:W-:Y:S02]  /*0bc0*/  SHF.R.S32.HI R0, RZ, 0x1f, R11 ;  /* 0x0000001fff007819 */ /* 0x000fe4000001140b */
[----:B------:R-:W-:Y:S02]  /*0bd0*/  SHF.R.S32.HI R22, RZ, 0x1, R5 ;  /* 0x00000001ff167819 */ /* 0x000fe40000011405 */
[CC--:B------:R-:W-:Y:S02]  /*0be0*/  LEA.HI R8, R0.reuse, R11.reuse, RZ, 0x2 ;  /* 0x0000000b00087211 */ /* 0x0c0fe400078f10ff */
[----:B------:R-:W-:Y:S02]  /*0bf0*/  LEA.HI R3, R0, R11, RZ, 0x4 ;  /* 0x0000000b00037211 */ /* 0x000fe400078f20ff */
[----:B------:R-:W-:-:S02]  /*0c00*/  LOP3.LUT R4, R5, 0xfffffffe, RZ, 0xc0, !PT ;  /* 0xfffffffe05047812 */ /* 0x000fc400078ec0ff */
[----:B------:R-:W-:Y:S02]  /*0c10*/  LEA.HI R6, R5, R22, RZ, 0x1 ;  /* 0x0000001605067211 */ /* 0x000fe400078f08ff */
[----:B------:R-:W-:Y:S01]  /*0c20*/  LOP3.LUT R5, R8, 0xfffffffc, RZ, 0xc0, !PT ;  /* 0xfffffffc08057812 */ /* 0x000fe200078ec0ff */
[C---:B------:R-:W-:Y:S01]  /*0c30*/  IMAD.IADD R14, R11.reuse, 0x1, -R4 ;  /* 0x000000010b0e7824 */ /* 0x040fe200078e0a04 */
[----:B------:R-:W-:Y:S02]  /*0c40*/  LOP3.LUT R7, R6, 0x7fffffe, RZ, 0xc0, !PT ;  /* 0x07fffffe06077812 */ /* 0x000fe400078ec0ff */
[--C-:B------:R-:W-:Y:S01]  /*0c50*/  SHF.R.S32.HI R27, RZ, 0x2, R8.reuse ;  /* 0x00000002ff1b7819 */ /* 0x100fe20000011408 */
[----:B------:R-:W-:Y:S01]  /*0c60*/  IMAD.IADD R6, R11, 0x1, -R5 ;  /* 0x000000010b067824 */ /* 0x000fe200078e0a05 */
[----:B------:R-:W-:Y:S01]  /*0c70*/  SHF.R.S32.HI R8, RZ, 0x1f, R8 ;  /* 0x0000001fff087819 */ /* 0x000fe20000011408 */
[----:B------:R-:W-:Y:S02]  /*0c80*/  IMAD.IADD R7, R22, 0x1, -R7 ;  /* 0x0000000116077824 */ /* 0x000fe400078e0a07 */
[----:B------:R-:W-:Y:S01]  /*0c90*/  IMAD.SHL.U32 R24, R14, 0x4, RZ ;  /* 0x000000040e187824 */ /* 0x000fe200078e00ff */
[----:B------:R-:W-:-:S03]  /*0ca0*/  LEA.HI R8, R8, R27, RZ, 0x2 ;  /* 0x0000001b08087211 */ /* 0x000fc600078f10ff */
[C---:B------:R-:W-:Y:S01]  /*0cb0*/  VIADD R9, R24.reuse, 0x10 ;  /* 0x0000001018097836 */ /* 0x040fe20000000000 */
[----:B------:R-:W-:Y:S01]  /*0cc0*/  STL [R1+0x50], R24 ;  /* 0x0000501801007387 */ /* 0x000fe20000100800 */
[----:B------:R-:W-:Y:S01]  /*0cd0*/  VIADD R12, R24, 0x20 ;  /* 0x00000020180c7836 */ /* 0x000fe20000000000 */
[----:B------:R-:W-:Y:S02]  /*0ce0*/  LOP3.LUT R8, R8, 0xfffffffc, RZ, 0xc0, !PT ;  /* 0xfffffffc08087812 */ /* 0x000fe400078ec0ff */
[----:B------:R0:W-:Y:S04]  /*0cf0*/  STL [R1+0x68], R9 ;  /* 0x0000680901007387 */ /* 0x0001e80000100800 */
[----:B------:R1:W-:Y:S01]  /*0d00*/  STL [R1+0x74], R12 ;  /* 0x0000740c01007387 */ /* 0x0003e20000100800 */
[----:B0-----:R-:W-:-:S05]  /*0d10*/  IMAD.IADD R9, R24, 0x1, R9 ;  /* 0x0000000118097824 */ /* 0x001fca00078e0209 */
[----:B------:R-:W-:-:S04]  /*0d20*/  SHF.R.S32.HI R10, RZ, 0x1f, R9 ;  /* 0x0000001fff0a7819 */ /* 0x000fc80000011409 */
[CC--:B------:R-:W-:Y:S02]  /*0d30*/  LEA.HI R15, R10.reuse, R9.reuse, RZ, 0x3 ;  /* 0x000000090a0f7211 */ /* 0x0c0fe400078f18ff */
[----:B------:R-:W-:-:S04]  /*0d40*/  LEA.HI R18, R10, R9, RZ, 0x5 ;  /* 0x000000090a127211 */ /* 0x000fc800078f28ff */
[----:B------:R-:W-:Y:S02]  /*0d50*/  SHF.R.S32.HI R18, RZ, 0x5, R18 ;  /* 0x00000005ff127819 */ /* 0x000fe40000011412 */
[----:B--2---:R-:W-:Y:S02]  /*0d60*/  R2UR UR5, R2 ;  /* 0x00000000020572ca */ /* 0x004fe400000e0000 */
[----:B------:R-:W-:-:S04]  /*0d70*/  SHF.R.S32.HI R2, RZ, 0x4, R3 ;  /* 0x00000004ff027819 */ /* 0x000fc80000011403 */
[C---:B------:R-:W-:Y:S01]  /*0d80*/  LEA.HI R4, R3.reuse, R2, RZ, 0x1 ;  /* 0x0000000203047211 */ /* 0x040fe200078f08ff */
[----:B------:R-:W-:Y:S01]  /*0d90*/  IMAD R21, R2, 0x8, R7 ;  /* 0x0000000802157824 */ /* 0x000fe200078e0207 */
[----:B------:R-:W-:Y:S02]  /*0da0*/  LOP3.LUT R3, R3, 0xfffffff0, RZ, 0xc0, !PT ;  /* 0xfffffff003037812 */ /* 0x000fe400078ec0ff */
[----:B------:R-:W-:Y:S02]  /*0db0*/  LOP3.LUT R5, R4, 0x1ffffffe, RZ, 0xc0, !PT ;  /* 0x1ffffffe04057812 */ /* 0x000fe400078ec0ff */
[----:B------:R-:W-:Y:S01]  /*0dc0*/  LEA.HI R4, R6, R6, RZ, 0x1 ;  /* 0x0000000606047211 */ /* 0x000fe200078f08ff */
[----:B------:R-:W-:Y:S01]  /*0dd0*/  IMAD.IADD R3, R11, 0x1, -R3 ;  /* 0x000000010b037824 */ /* 0x000fe200078e0a03 */
[----:B------:R-:W-:Y:S01]  /*0de0*/  ULOP3.LUT UR5, UR5, 0x1, URZ, 0xfc, !UPT ;  /* 0x0000000105057892 */ /* 0x000fe2000f8efc3f */
[----:B------:R-:W-:Y:S01]  /*0df0*/  IMAD.IADD R5, R2, 0x1, -R5 ;  /* 0x0000000102057824 */ /* 0x000fe200078e0a05 */
[----:B------:R-:W-:-:S02]  /*0e00*/  LOP3.LUT R7, R4, 0x1ffffffe, RZ, 0xc0, !PT ;  /* 0x1ffffffe04077812 */ /* 0x000fc400078ec0ff */
[----:B------:R-:W-:Y:S01]  /*0e10*/  LEA.HI R2, R0, R11, RZ, 0x7 ;  /* 0x0000000b00027211 */ /* 0x000fe200078f38ff */
[----:B------:R-:W-:Y:S02]  /*0e20*/  IMAD.SHL.U32 R5, R5, 0x8, RZ ;  /* 0x0000000805057824 */ /* 0x000fe400078e00ff */
[----:B------:R-:W-:Y:S01]  /*0e30*/  IMAD.IADD R13, R6, 0x1, -R7 ;  /* 0x00000001060d7824 */ /* 0x000fe200078e0a07 */
[----:B------:R-:W-:Y:S01]  /*0e40*/  LOP3.LUT R4, R2, 0xffffff80, RZ, 0xc0, !PT ;  /* 0xffffff8002047812 */ /* 0x000fe200078ec0ff */
[----:B------:R-:W-:Y:S01]  /*0e50*/  IMAD.IADD R6, R24, 0x1, R12 ;  /* 0x0000000118067824 */ /* 0x000fe200078e020c */
[----:B------:R-:W-:-:S03]  /*0e60*/  SHF.R.S32.HI R26, RZ, 0x7, R2 ;  /* 0x00000007ff1a7819 */ /* 0x000fc60000011402 */
[----:B------:R-:W-:Y:S01]  /*0e70*/  IMAD.IADD R23, R11, 0x1, -R4 ;  /* 0x000000010b177824 */ /* 0x000fe200078e0a04 */
[----:B------:R-:W-:Y:S02]  /*0e80*/  SHF.R.S32.HI R7, RZ, 0x1f, R6 ;  /* 0x0000001fff077819 */ /* 0x000fe40000011406 */
[----:B------:R-:W-:Y:S02]  /*0e90*/  LEA.HI R4, R0, R11, RZ, 0x5 ;  /* 0x0000000b00047211 */ /* 0x000fe400078f28ff */
[----:B------:R-:W-:Y:S02]  /*0ea0*/  SHF.R.S32.HI R0, RZ, 0x1f, R3 ;  /* 0x0000001fff007819 */ /* 0x000fe40000011403 */
[CC--:B------:R-:W-:Y:S02]  /*0eb0*/  LEA.HI R17, R7.reuse, R6.reuse, RZ, 0x3 ;  /* 0x0000000607117211 */ /* 0x0c0fe400078f18ff */
[----:B------:R-:W-:Y:S02]  /*0ec0*/  LEA.HI R19, R7, R6, RZ, 0x5 ;  /* 0x0000000607137211 */ /* 0x000fe400078f28ff */
[----:B------:R-:W-:-:S02]  /*0ed0*/  SHF.R.S32.HI R9, RZ, 0x1f, R23 ;  /* 0x0000001fff097819 */ /* 0x000fc40000011417 */
[----:B------:R-:W-:Y:S02]  /*0ee0*/  SHF.R.S32.HI R7, RZ, 0x5, R4 ;  /* 0x00000005ff077819 */ /* 0x000fe40000011404 */
[CC--:B------:R-:W-:Y:S02]  /*0ef0*/  LEA.HI R4, R0.reuse, R3.reuse, RZ, 0x3 ;  /* 0x0000000300047211 */ /* 0x0c0fe400078f18ff */
[----:B------:R-:W-:Y:S01]  /*0f00*/  LEA.HI R0, R0, R3, RZ, 0x2 ;  /* 0x0000000300007211 */ /* 0x000fe200078f10ff */
[----:B------:R-:W-:Y:S01]  /*0f10*/  IMAD R20, R7, 0x10, R3 ;  /* 0x0000001007147824 */ /* 0x000fe200078e0203 */
[----:B------:R-:W-:Y:S01]  /*0f20*/  LEA.HI R10, R9, R23, RZ, 0x2 ;  /* 0x00000017090a7211 */ /* 0x000fe200078f10ff */
[----:B------:R-:W-:Y:S01]  /*0f30*/  IMAD.SHL.U32 R6, R4, 0x10, RZ ;  /* 0x0000001004067824 */ /* 0x000fe200078e00ff */
[----:B------:R-:W-:Y:S01]  /*0f40*/  LOP3.LUT R4, R0, 0x7fffffc, RZ, 0xc0, !PT ;  /* 0x07fffffc00047812 */ /* 0x000fe200078ec0ff */
[----:B------:R-:W-:Y:S01]  /*0f50*/  IMAD.U32 R2, R20, 0x20, R5 ;  /* 0x0000002014027824 */ /* 0x000fe200078e0005 */
[--C-:B------:R-:W-:Y:S01]  /*0f60*/  SHF.R.S32.HI R11, RZ, 0x2, R10.reuse ;  /* 0x00000002ff0b7819 */ /* 0x100fe2000001140a */
[----:B------:R-:W-:Y:S01]  /*0f70*/  IMAD.SHL.U32 R20, R14, 0x8, RZ ;  /* 0x000000080e147824 */ /* 0x000fe200078e00ff */
[----:B-1----:R-:W-:Y:S01]  /*0f80*/  SHF.R.S32.HI R12, RZ, 0x1f, R10 ;  /* 0x0000001fff0c7819 */ /* 0x002fe2000001140a */
[----:B------:R-:W-:Y:S01]  /*0f90*/  IMAD.IADD R4, R3, 0x1, -R4 ;  /* 0x0000000103047824 */ /* 0x000fe200078e0a04 */
[----:B------:R-:W-:Y:S01]  /*0fa0*/  SHF.R.S32.HI R0, RZ, 0x2, R0 ;  /* 0x00000002ff007819 */ /* 0x000fe20000011400 */
[----:B------:R-:W-:Y:S01]  /*0fb0*/  IMAD.IADD R3, R27, 0x1, -R8 ;  /* 0x000000011b037824 */ /* 0x000fe200078e0a08 */
[----:B------:R-:W-:Y:S01]  /*0fc0*/  LEA.HI R12, R12, R11, RZ, 0x3 ;  /* 0x0000000b0c0c7211 */ /* 0x000fe200078f18ff */
[----:B------:R0:W-:Y:S01]  /*0fd0*/  STL [R1+0xbc], R2 ;  /* 0x0000bc0201007387 */ /* 0x0001e20000100800 */
[----:B------:R-:W-:Y:S01]  /*0fe0*/  LEA.HI R9, R9, R23, RZ, 0x5 ;  /* 0x0000001709097211 */ /* 0x000fe200078f28ff */
[----:B------:R-:W-:Y:S01]  /*0ff0*/  IMAD.SHL.U32 R0, R0, 0x40, RZ ;  /* 0x0000004000007824 */ /* 0x000fe200078e00ff */
[----:B------:R-:W-:Y:S01]  /*1000*/  LOP3.LUT R12, R12, 0xfffffff8, RZ, 0xc0, !PT ;  /* 0xfffffff80c0c7812 */ /* 0x000fe200078ec0ff */
[----:B------:R1:W-:Y:S01]  /*1010*/  STL [R1+0x8c], R3 ;  /* 0x00008c0301007387 */ /* 0x0003e20000100800 */
[----:B------:R-:W-:-:S02]  /*1020*/  LOP3.LUT R6, R6, 0x7fffff80, RZ, 0xc0, !PT ;  /* 0x7fffff8006067812 */ /* 0x000fc400078ec0ff */
[----:B------:R-:W-:Y:S01]  /*1030*/  LOP3.LUT R0, R0, 0x40, RZ, 0xc0, !PT ;  /* 0x0000004000007812 */ /* 0x000fe200078ec0ff */
[----:B------:R-:W-:Y:S01]  /*1040*/  IMAD.IADD R12, R11, 0x1, -R12 ;  /* 0x000000010b0c7824 */ /* 0x000fe200078e0a0c */
[----:B------:R-:W-:Y:S01]  /*1050*/  SHF.R.S32.HI R9, RZ, 0x5, R9 ;  /* 0x00000005ff097819 */ /* 0x000fe20000011409 */
[----:B0-----:R-:W-:Y:S01]  /*1060*/  IMAD.SHL.U32 R2, R3, 0x40, RZ ;  /* 0x0000004003027824 */ /* 0x001fe200078e00ff */
[----:B------:R-:W-:Y:S01]  /*1070*/  LOP3.LUT R5, R0, 0x8, R5, 0xf8, !PT ;  /* 0x0000000800057812 */ /* 0x000fe200078ef805 */
[----:B------:R-:W-:Y:S01]  /*1080*/  IMAD R7, R7, 0x100, R6 ;  /* 0x0000010007077824 */ /* 0x000fe200078e0206 */
[----:B------:R-:W-:Y:S01]  /*1090*/  SHF.R.U32.HI R0, RZ, 0x3, R0 ;  /* 0x00000003ff007819 */ /* 0x000fe20000011600 */
[----:B------:R-:W-:Y:S01]  /*10a0*/  IMAD R9, R9, 0x10, R12 ;  /* 0x0000001009097824 */ /* 0x000fe200078e020c */
[----:B------:R-:W-:Y:S01]  /*10b0*/  LOP3.LUT R11, R2, 0xc0, RZ, 0xc0, !PT ;  /* 0x000000c0020b7812 */ /* 0x000fe200078ec0ff */
[----:B------:R-:W-:Y:S01]  /*10c0*/  IMAD.HI R2, R26, 0x55555556, RZ ;  /* 0x555555561a027827 */ /* 0x000fe200078e02ff */
[----:B------:R-:W-:-:S02]  /*10d0*/  LOP3.LUT R0, R5, R0, RZ, 0x3c, !PT ;  /* 0x0000000005007212 */ /* 0x000fc400078e3cff */
[----:B------:R-:W-:Y:S01]  /*10e0*/  SHF.R.U32.HI R8, RZ, 0x3, R11 ;  /* 0x00000003ff087819 */ /* 0x000fe2000001160b */
[----:B------:R-:W-:Y:S01]  /*10f0*/  IMAD R7, R4, 0x10, R7 ;  /* 0x0000001004077824 */ /* 0x000fe200078e0207 */
[----:B------:R-:W-:Y:S01]  /*1100*/  LEA.HI R2, R2, R2, RZ, 0x1 ;  /* 0x0000000202027211 */ /* 0x000fe200078f08ff */
[----:B------:R-:W-:Y:S01]  /*1110*/  IMAD.SHL.U32 R6, R21, 0x20, RZ ;  /* 0x0000002015067824 */ /* 0x000fe200078e00ff */
[----:B-1----:R-:W-:Y:S01]  /*1120*/  LOP3.LUT R3, R11, 0x18, R17, 0xf8, !PT ;  /* 0x000000180b037812 */ /* 0x002fe200078ef811 */
[----:B------:R-:W-:Y:S01]  /*1130*/  STL [R1+0x48], R11 ;  /* 0x0000480b01007387 */ /* 0x000fe20000100800 */
[----:B------:R-:W-:Y:S01]  /*1140*/  IMAD.IADD R7, R0, 0x1, R7 ;  /* 0x0000000100077824 */ /* 0x000fe200078e0207 */
[----:B------:R-:W-:Y:S01]  /*1150*/  SHF.R.S32.HI R5, RZ, 0x1f, R22 ;  /* 0x0000001fff057819 */ /* 0x000fe20000011416 */
[----:B------:R-:W-:Y:S01]  /*1160*/  IMAD R2, R2, -0x3, R26 ;  /* 0xfffffffd02027824 */ /* 0x000fe200078e021a */
[-C--:B------:R-:W-:Y:S01]  /*1170*/  LOP3.LUT R4, R3, R8.reuse, RZ, 0x3c, !PT ;  /* 0x0000000803047212 */ /* 0x080fe200078e3cff */
[----:B------:R-:W-:Y:S01]  /*1180*/  STL [R1+0x5c], R6 ;  /* 0x00005c0601007387 */ /* 0x000fe20000100800 */
[----:B------:R-:W-:Y:S01]  /*1190*/  IMAD.U32 R0, RZ, RZ, UR5 ;  /* 0x00000005ff007e24 */ /* 0x000fe2000f8e00ff */
[----:B------:R-:W-:Y:S01]  /*11a0*/  LOP3.LUT R15, R11, 0x18, R15, 0xf8, !PT ;  /* 0x000000180b0f7812 */ /* 0x000fe200078ef80f */
[----:B------:R-:W-:Y:S01]  /*11b0*/  IMAD R3, R2, 0x40, R9 ;  /* 0x0000004002037824 */ /* 0x000fe200078e0209 */
[----:B------:R-:W-:Y:S01]  /*11c0*/  STL [R1+0x58], R8 ;  /* 0x0000580801007387 */ /* 0x000fe20000100800 */
[C---:B------:R-:W-:Y:S01]  /*11d0*/  VIADD R2, R24.reuse, 0x8 ;  /* 0x0000000818027836 */ /* 0x040fe20000000000 */
[----:B------:R-:W-:Y:S01]  /*11e0*/  SHF.R.S32.HI R19, RZ, 0x5, R19 ;  /* 0x00000005ff137819 */ /* 0x000fe20000011413 */
[----:B------:R-:W-:Y:S01]  /*11f0*/  VIADD R5, R24, 0x18 ;  /* 0x0000001818057836 */ /* 0x000fe20000000000 */
[----:B------:R-:W-:Y:S01]  /*1200*/  STL [R1+0xb4], R3 ;  /* 0x0000b40301007387 */ /* 0x000fe20000100800 */
[----:B------:R-:W-:Y:S01]  /*1210*/  LOP3.LUT R10, R10, 0x7ffffffc, RZ, 0xc0, !PT ;  /* 0x7ffffffc0a0a7812 */ /* 0x000fe200078ec0ff */
[--C-:B------:R-:W-:Y:S01]  /*1220*/  IMAD R18, R18, 0x1800, R6.reuse ;  /* 0x0000180012127824 */ /* 0x100fe200078e0206 */
[----:B------:R-:W-:Y:S01]  /*1230*/  LOP3.LUT R15, R15, R8, RZ, 0x3c, !PT ;  /* 0x000000080f0f7212 */ /* 0x000fe200078e3cff */
[----:B------:R-:W-:Y:S01]  /*1240*/  STL [R1+0xa0], RZ ;  /* 0x0000a0ff01007387 */ /* 0x000fe20000100800 */
[----:B------:R-:W-:-:S03]  /*1250*/  IMAD R19, R19, 0x1800, R6 ;  /* 0x0000180013137824 */ /* 0x000fc600078e0206 */
[----:B------:R-:W-:Y:S01]  /*1260*/  STL [R1+0x44], RZ ;  /* 0x000044ff01007387 */ /* 0x000fe20000100800 */
[----:B------:R-:W-:Y:S02]  /*1270*/  IMAD.IADD R15, R18, 0x1, R15 ;  /* 0x00000001120f7824 */ /* 0x000fe400078e020f */
[----:B------:R-:W-:Y:S01]  /*1280*/  IMAD.IADD R4, R19, 0x1, R4 ;  /* 0x0000000113047824 */ /* 0x000fe200078e0204 */
[----:B------:R0:W-:Y:S01]  /*1290*/  STL [R1+0x60], R0 ;  /* 0x0000600001007387 */ /* 0x0001e20000100800 */
[----:B------:R-:W-:-:S03]  /*12a0*/  CS2R R18, SRZ ;  /* 0x0000000000127805 */ /* 0x000fc6000001ff00 */
[----:B------:R-:W-:Y:S04]  /*12b0*/  STL [R1+0x40], RZ ;  /* 0x000040ff01007387 */ /* 0x000fe80000100800 */
[----:B------:R-:W-:Y:S01]  /*12c0*/  STL [R1+0x38], R20 ;  /* 0x0000381401007387 */ /* 0x000fe20000100800 */
[----:B0-----:R-:W-:-:S03]  /*12d0*/  IMAD.U32 R0, RZ, RZ, UR4 ;  /* 0x00000004ff007e24 */ /* 0x001fc6000f8e00ff */
[----:B------:R0:W-:Y:S04]  /*12e0*/  STL [R1+0x70], R2 ;  /* 0x0000700201007387 */ /* 0x0001e80000100800 */
[----:B------:R1:W-:Y:S04]  /*12f0*/  STL [R1+0xb8], R0 ;  /* 0x0000b80001007387 */ /* 0x0003e80000100800 */
[----:B------:R2:W-:Y:S01]  /*1300*/  STL [R1+0x78], R5 ;  /* 0x0000780501007387 */ /* 0x0005e20000100800 */
[C-C-:B0-----:R-:W-:Y:S02]  /*1310*/  LOP3.LUT R2, R11.reuse, 0x18, R20.reuse, 0xf8, !PT ;  /* 0x000000180b027812 */ /* 0x141fe400078ef814 */
[----:B-1----:R-:W-:-:S02]  /*1320*/  LOP3.LUT R0, R11, 0x8, R20, 0xf8, !PT ;  /* 0x000000080b007812 */ /* 0x002fc400078ef814 */
[-C--:B------:R-:W-:Y:S01]  /*1330*/  LOP3.LUT R2, R2, R8.reuse, RZ, 0x3c, !PT ;  /* 0x0000000802027212 */ /* 0x080fe200078e3cff */
[----:B--2---:R-:W-:Y:S01]  /*1340*/  VIADD R5, R24, 0x28 ;  /* 0x0000002818057836 */ /* 0x004fe20000000000 */
[----:B------:R-:W-:Y:S01]  /*1350*/  LOP3.LUT R0, R0, R8, RZ, 0x3c, !PT ;  /* 0x0000000800007212 */ /* 0x000fe200078e3cff */
[----:B------:R-:W-:Y:S02]  /*1360*/  IMAD.IADD R8, R23, 0x1, -R10 ;  /* 0x0000000117087824 */ /* 0x000fe400078e0a0a */
[C---:B------:R-:W-:Y:S01]  /*1370*/  IMAD.IADD R2, R6.reuse, 0x1, R2 ;  /* 0x0000000106027824 */ /* 0x040fe200078e0202 */
[----:B------:R0:W-:Y:S01]  /*1380*/  STL [R1+0x80], R5 ;  /* 0x0000800501007387 */ /* 0x0001e20000100800 */
[----:B------:R-:W-:Y:S01]  /*1390*/  IMAD.IADD R6, R6, 0x1, R0 ;  /* 0x0000000106067824 */ /* 0x000fe200078e0200 */
[----:B------:R-:W-:Y:S02]  /*13a0*/  LEA R0, R4, UR4, 0x1 ;  /* 0x0000000404007c11 */ /* 0x000fe4000f8e08ff */
[----:B------:R-:W-:Y:S01]  /*13b0*/  STL [R1+0x90], R8 ;  /* 0x0000900801007387 */ /* 0x000fe20000100800 */
[----:B------:R-:W-:-:S02]  /*13c0*/  LEA R2, R2, UR4, 0x1 ;  /* 0x0000000402027c11 */ /* 0x000fc4000f8e08ff */
[----:B0-----:R-:W-:Y:S01]  /*13d0*/  SHF.R.S32.HI R5, RZ, 0x3, R17 ;  /* 0x00000003ff057819 */ /* 0x001fe20000011411 */
[----:B------:R-:W-:-:S04]  /*13e0*/  IMAD R17, R7, 0x2, R16 ;  /* 0x0000000207117824 */ /* 0x000fc800078e0210 */
[----:B------:R0:W-:Y:S04]  /*13f0*/  STL [R1+0xa4], R5 ;  /* 0x0000a40501007387 */ /* 0x0001e80000100800 */
[----:B------:R-:W-:Y:S01]  /*1400*/  STL [R1+0x88], R6 ;  /* 0x0000880601007387 */ /* 0x000fe20000100800 */
[----:B0-----:R-:W-:-:S05]  /*1410*/  LEA R5, R15, UR4, 0x1 ;  /* 0x000000040f057c11 */ /* 0x001fca000f8e08ff */
[----:B------:R-:W-:Y:S04]  /*1420*/  STL [R1+0xac], R5 ;  /* 0x0000ac0501007387 */ /* 0x000fe80000100800 */
[----:B------:R0:W-:Y:S04]  /*1430*/  STL [R1+0xa8], R0 ;  /* 0x0000a80001007387 */ /* 0x0001e80000100800 */
[----:B------:R1:W-:Y:S01]  /*1440*/  STL [R1+0xb0], R2 ;  /* 0x0000b00201007387 */ /* 0x0003e20000100800 */
[----:B0-----:R-:W-:-:S05]  /*1450*/  IMAD R0, R13, 0x8, R3 ;  /* 0x000000080d007824 */ /* 0x001fca00078e0203 */
[----:B------:R1:W-:Y:S02]  /*1460*/  STL [R1+0x94], R0 ;  /* 0x0000940001007387 */ /* 0x0003e40000100800 */
.L_x_12378:
[----:B01-34-:R-:W0:Y:S01]  /*1470*/  LDC.64 R2, c[0x0][0xc88] ;  /* 0x00032200ff027b82 */ /* 0x01be220000000a00 */
[----:B------:R-:W-:Y:S01]  /*1480*/  ULDC.64 UR4, c[0x0][0x208] ;  /* 0x0000820000047ab9 */ /* 0x000fe20000000a00 */
[----:B0-----:R-:W-:-:S05]  /*1490*/  IMAD.WIDE R2, R107, 0x4, R2 ;  /* 0x000000046b027825 */ /* 0x001fca00078e0202 */
[----:B--2---:R0:W2:Y:S01]  /*14a0*/  LDG.E R11, desc[UR4][R2.64] ;  /* 0x00000004020b7981 */ /* 0x0040a2000c1e1900 */
[----:B------:R-:W-:Y:S05]  /*14b0*/  YIELD ;  /* 0x0000000000007946 */ /* 0x000fea0003800000 */
[----:B------:R-:W-:Y:S01]  /*14c0*/  ULDC.64 UR4, c[0x0][0xa28] ;  /* 0x00028a0000047ab9 */ /* 0x000fe20000000a00 */
[----:B------:R-:W-:Y:S01]  /*14d0*/  ULDC.64 UR8, c[0x0][0xa18] ;  /* 0x0002860000087ab9 */ /* 0x000fe20000000a00 */
[----:B------:R-:W-:Y:S01]  /*14e0*/  ISETP.NE.U32.AND P1, PT, RZ, UR4, PT ;  /* 0x00000004ff007c0c */ /* 0x000fe2000bf25070 */
[----:B------:R-:W-:Y:S01]  /*14f0*/  ULDC.64 UR10, c[0x0][0x208] ;  /* 0x00008200000a7ab9 */ /* 0x000fe20000000a00 */
[----:B0-----:R-:W-:Y:S01]  /*1500*/  IMAD.MOV.U32 R3, RZ, RZ, RZ ;  /* 0x000000ffff037224 */ /* 0x001fe200078e00ff */
[----:B------:R-:W-:Y:S01]  /*1510*/  ULDC.64 UR6, c[0x0][0xa08] ;  /* 0x0002820000067ab9 */ /* 0x000fe20000000a00 */
[----:B------:R-:W-:Y:S01]  /*1520*/  ISETP.NE.AND.EX P1, PT, RZ, UR5, PT, P1 ;  /* 0x00000005ff007c0c */ /* 0x000fe2000bf25310 */
[----:B------:R-:W-:Y:S01]  /*1530*/  IMAD.MOV.U32 R79, RZ, RZ, RZ ;  /* 0x000000ffff4f7224 */ /* 0x000fe200078e00ff */
[----:B------:R-:W-:-:S04]  /*1540*/  ISETP.NE.U32.AND P0, PT, RZ, UR6, PT ;  /* 0x00000006ff007c0c */ /* 0x000fc8000bf05070 */
[----:B------:R-:W-:Y:S02]  /*1550*/  ISETP.NE.AND.EX P0, PT, RZ, UR7, PT, P0 ;  /* 0x00000007ff007c0c */ /* 0x000fe4000bf05300 */
[----:B--2---:R-:W-:Y:S01]  /*1560*/  SHF.R.S32.HI R0, RZ, 0x1f, R11 ;  /* 0x0000001fff007819 */ /* 0x004fe2000001140b */
[----:B------:R-:W-:-:S04]  /*1570*/  IMAD.SHL.U32 R27, R11, 0x4, RZ ;  /* 0x000000040b1b7824 */ /* 0x000fc800078e00ff */
        /* <DEDUP_REMOVED lines=10> */
[----:B------:R-:W-:Y:S01]  /*1620*/  ULDC.64 UR4, c[0x0][0x418] ;  /* 0x0001060000047ab9 */ /* 0x000fe20000000a00 */
[----:B------:R-:W-:-:S10]  /*1630*/  IADD3.X R9, R28, UR7, RZ, P3, !PT ;  /* 0x000000071c097c10 */ /* 0x000fd40009ffe4ff */
[----:B------:R-:W-:Y:S01]  /*1640*/  @P2 IADD3 R6, P1, R27, UR8, RZ ;  /* 0x000000081b062c10 */ /* 0x000fe2000ff3e0ff */
[----:B------:R-:W-:Y:S01]  /*1650*/  UISETP.NE.U32.AND UP0, UPT, UR4, URZ, UPT ;  /* 0x0000003f0400728c */ /* 0x000fe2000bf05070 */
[----:B------:R0:W5:Y:S02]  /*1660*/  @P0 LDG.E R79, desc[UR10][R8.64] ;  /* 0x0000000a084f0981 */ /* 0x000164000c1e1900 */
[----:B------:R-:W-:Y:S01]  /*1670*/  @P2 IADD3.X R7, R28, UR9, RZ, P1, !PT ;  /* 0x000000091c072c10 */ /* 0x000fe20008ffe4ff */
[----:B------:R-:W-:-:S04]  /*1680*/  ULDC UR4, c[0x0][0x424] ;  /* 0x0001090000047ab9 */ /* 0x000fc80000000800 */
[----:B------:R-:W2:Y:S01]  /*1690*/  @P2 LDG.E R10, desc[UR10][R6.64] ;  /* 0x0000000a060a2981 */ /* 0x000ea2000c1e1900 */
        /* <DEDUP_REMOVED lines=8> */
[----:B--2---:R0:W-:Y:S01]  /*1720*/  STL [R1+0x28], R10 ;  /* 0x0000280a01007387 */ /* 0x0041e20000100800 */
        /* <DEDUP_REMOVED lines=8> */
[----:B------:R-:W2:Y:S04]  /*17b0*/  LDG.E R0, desc[UR4][R4.64] ;  /* 0x0000000404007981 */ /* 0x000ea8000c1e1900 */
[----:B------:R-:W2:Y:S02]  /*17c0*/  LDG.E R7, desc[UR4][R4.64+0x4] ;  /* 0x0000040404077981 */ /* 0x000ea4000c1e1900 */
[----:B--2---:R-:W-:-:S05]  /*17d0*/  IMAD.IADD R10, R7, 0x1, -R0 ;  /* 0x00000001070a7824 */ /* 0x004fca00078e0a00 */
[----:B------:R1:W-:Y:S02]  /*17e0*/  STL [R1+0x28], R10 ;  /* 0x0000280a01007387 */ /* 0x0003e40000100800 */
.L_x_12231:
[----:B------:R-:W-:Y:S01]  /*17f0*/  ULDC.64 UR4, c[0x0][0xa20] ;  /* 0x0002880000047ab9 */ /* 0x000fe20000000a00 */
[----:B------:R2:W-:Y:S01]  /*1800*/  STL [R1+0x9c], R106 ;  /* 0x00009c6a01007387 */ /* 0x0005e20000100800 */
[----:B------:R-:W-:-:S04]  /*1810*/  ISETP.NE.U32.AND P1, PT, RZ, UR4, PT ;  /* 0x00000004ff007c0c */ /* 0x000fc8000bf25070 */
[----:B------:R-:W-:-:S13]  /*1820*/  ISETP.NE.AND.EX P1, PT, RZ, UR5, PT, P1 ;  /* 0x00000005ff007c0c */ /* 0x000fda000bf25310 */
[----:B--2---:R-:W-:Y:S05]  /*1830*/  @!P1 BRA `(.L_x_12232) ;  /* 0x0000000000149947 */ /* 0x004fea0003800000 */
[----:B0-----:R-:W-:Y:S01]  /*1840*/  IADD3 R4, P0, R27, UR4, RZ ;  /* 0x000000041b047c10 */ /* 0x001fe2000ff1e0ff */
[----:B------:R-:W-:-:S03]  /*1850*/  ULDC.64 UR6, c[0x0][0x208] ;  /* 0x0000820000067ab9 */ /* 0x000fc60000000a00 */
[----:B------:R-:W-:-:S05]  /*1860*/  IADD3.X R5, R28, UR5, RZ, P0, !PT ;  /* 0x000000051c057c10 */ /* 0x000fca00087fe4ff */
[----:B------:R2:W5:Y:S01]  /*1870*/  LDG.E R26, desc[UR6][R4.64] ;  /* 0x00000006041a7981 */ /* 0x000562000c1e1900 */
[----:B------:R-:W-:Y:S05]  /*1880*/  BRA `(.L_x_12233) ;  /* 0x0000000000147947 */ /* 0x000fea0003800000 */
.L_x_12232:
[----:B------:R-:W-:Y:S05]  /*1890*/  @!P0 BRA `(.L_x_12233) ;  /* 0x0000000000108947 */ /* 0x000fea0003800000 */
[----:B------:R-:W-:Y:S02]  /*18a0*/  ULDC.64 UR4, c[0x0][0x208] ;  /* 0x0000820000047ab9 */ /* 0x000fe40000000a00 */
[----:B0-----:R-:W2:Y:S04]  /*18b0*/  LDG.E R5, desc[UR4][R8.64] ;  /* 0x0000000408057981 */ /* 0x001ea8000c1e1900 */
[----:B------:R-:W2:Y:S02]  /*18c0*/  LDG.E R26, desc[UR4][R8.64+0x4] ;  /* 0x00000404081a7981 */ /* 0x000ea4000c1e1900 */
[----:B--2---:R-:W-:-:S07]  /*18d0*/  IMAD.IADD R26, R26, 0x1, -R5 ;  /* 0x000000011a1a7824 */ /* 0x004fce00078e0a05 */
.L_x_12233:
[----:B------:R-:W-:Y:S01]  /*18e0*/  ULDC.64 UR4, c[0x0][0xa10] ;  /* 0x0002840000047ab9 */ /* 0x000fe20000000a00 */
[----:B------:R-:W-:Y:S01]  /*18f0*/  ULDC.64 UR6, c[0x0][0x208] ;  /* 0x0000820000067ab9 */ /* 0x000fe20000000a00 */
[----:B------:R-:W-:Y:S01]  /*1900*/  ISETP.NE.U32.AND P0, PT, RZ, UR4, PT ;  /* 0x00000004ff007c0c */ /* 0x000fe2000bf05070 */
[----:B0-----:R-:W0:Y:S03]  /*1910*/  LDC R8, c[0x0][0x448] ;  /* 0x00011200ff087b82 */ /* 0x001e260000000800 */
[----:B------:R-:W-:Y:S01]  /*1920*/  ISETP.NE.AND.EX P0, PT, RZ, UR5, PT, P0 ;  /* 0x00000005ff007c0c */ /* 0x000fe2000bf05300 */
[----:B------:R-:W-:-:S12]  /*1930*/  ULDC.64 UR4, c[0x0][0xa30] ;  /* 0x00028c0000047ab9 */ /* 0x000fd80000000a00 */
[----:B--2---:R-:W2:Y:S02]  /*1940*/  @P0 LDC.64 R4, c[0x0][0xa10] ;  /* 0x00028400ff040b82 */ /* 0x004ea40000000a00 */
[----:B--2---:R-:W-:-:S05]  /*1950*/  @P0 IMAD.WIDE R4, R25, 0x4, R4 ;  /* 0x0000000419040825 */ /* 0x004fca00078e0204 */
        /* <DEDUP_REMOVED lines=8> */
[----:B0-----:R-:W-:Y:S01]  /*19e0*/  ISETP.NE.AND P1, PT, R8, 0x1, PT ;  /* 0x000000010800780c */ /* 0x001fe20003f25270 */
[----:B------:R-:W-:-:S04]  /*19f0*/  IMAD R12, R105, 0xc0, RZ ;  /* 0x000000c0690c7824 */ /* 0x000fc800078e02ff */
[----:B---3--:R-:W-:Y:S01]  /*1a00*/  VIADD R4, R12, 0xbf ;  /* 0x000000bf0c047836 */ /* 0x008fe20000000000 */
[----:B------:R0:W-:Y:S07]  /*1a10*/  STL [R1+0x84], R12 ;  /* 0x0000840c01007387 */ /* 0x0001ee0000100800 */
[----:B------:R-:W3:Y:S08]  /*1a20*/  @P1 LDC R11, c[0x0][0x44c] ;  /* 0x00011300ff0b1b82 */ /* 0x000ef00000000800 */
[----:B------:R-:W1:Y:S01]  /*1a30*/  @P1 LDC R5, c[0x0][0x450] ;  /* 0x00011400ff051b82 */ /* 0x000e620000000800 */
[----:B--2---:R-:W-:-:S02]  /*1a40*/  @P0 IMAD.IADD R2, R9, 0x1, -R0 ;  /* 0x0000000109020824 */ /* 0x004fc400078e0a00 */
[----:B------:R-:W-:Y:S02]  /*1a50*/  IMAD.IADD R9, R26, 0x1, -R3 ;  /* 0x000000011a097824 */ /* 0x000fe400078e0a03 */
[----:B---3--:R-:W-:-:S04]  /*1a60*/  @P1 IMAD.HI.U32 R0, R4, R11, RZ ;  /* 0x0000000b04001227 */ /* 0x008fc800078e00ff */
[----:B----4-:R-:W-:Y:S01]  /*1a70*/  IMAD.IADD R6, R9, 0x1, R2 ;  /* 0x0000000109067824 */ /* 0x010fe200078e0202 */
[----:B-1----:R-:W-:-:S03]  /*1a80*/  @P1 SHF.R.U32.HI R4, RZ, R5, R0 ;  /* 0x00000005ff041219 */ /* 0x002fc60000011600 */
[C---:B------:R-:W-:Y:S01]  /*1a90*/  VIADD R0, R6.reuse, 0x8f ;  /* 0x0000008f06007836 */ /* 0x040fe20000000000 */
[----:B------:R-:W-:Y:S01]  /*1aa0*/  IADD3 R112, R6, 0x90, -R10 ;  /* 0x0000009006707810 */ /* 0x000fe20007ffe80a */
[----:B------:R0:W-:Y:S02]  /*1ab0*/  STL [R1+0x2c], R6 ;  /* 0x00002c0601007387 */ /* 0x0001e40000100800 */
        /* <DEDUP_REMOVED lines=43> */
.L_x_12236:
[----:B------:R-:W-:Y:S05]  /*1d70*/  BSYNC B6 ;  /* 0x0000000000067941 */ /* 0x000fea0003800000 */
.L_x_12235:
        /* <DEDUP_REMOVED lines=20> */
.L_x_12238:
[----:B------:R-:W-:Y:S05]  /*1ec0*/  BSYNC B6 ;  /* 0x0000000000067941 */ /* 0x000fea0003800000 */
.L_x_12237:
[----:B------:R-:W-:Y:S01]  /*1ed0*/  ULDC.64 UR4, c[0x0][0x9f8] ;  /* 0x00027e0000047ab9 */ /* 0x000fe20000000a00 */
[----:B------:R-:W2:Y:S01]  /*1ee0*/  LDL.64 R30, [R1+0x38] ;  /* 0x00003800011e7983 */ /* 0x000ea20000100a00 */
[----:B------:R-:W-:Y:S01]  /*1ef0*/  ISETP.NE.U32.AND P0, PT, RZ, UR4, PT ;  /* 0x00000004ff007c0c */ /* 0x000fe2000bf05070 */
[----:B------:R-:W-:Y:S02]  /*1f00*/  IMAD.IADD R79, R79, 0x1, R26 ;  /* 0x000000014f4f7824 */ /* 0x000fe400078e021a */
[----:B------:R-:W2:Y:S01]  /*1f10*/  LDL.64 R40, [R1+0x38] ;  /* 0x0000380001287983 */ /* 0x000ea20000100a00 */
[----:B------:R-:W-:Y:S01]  /*1f20*/  ISETP.NE.AND.EX P0, PT, RZ, UR5, PT, P0 ;  /* 0x00000005ff007c0c */ /* 0x000fe2000bf05300 */
[----:B------:R-:W-:Y:S01]  /*1f30*/  ULDC.64 UR6, c[0x0][0x208] ;  /* 0x0000820000067ab9 */ /* 0x000fe20000000a00 */
[----:B------:R-:W0:Y:S01]  /*1f40*/  LDC.64 R32, c[0x0][0x300] ;  /* 0x0000c000ff207b82 */ /* 0x000e220000000a00 */
[----:B------:R-:W3:Y:S04]  /*1f50*/  LDL.LU R38, [R1] ;  /* 0x0000000001267983 */ /* 0x000ee80000300800 */
[----:B------:R-:W4:Y:S01]  /*1f60*/  LDL.64 R12, [R1+0x50] ;  /* 0x00005000010c7983 */ /* 0x000f220000100a00 */
[----:B------:R-:W1:Y:S01]  /*1f70*/  S2R R20, SR_TID.X ;  /* 0x0000000000147919 */ /* 0x000e620000002100 */
[----:B------:R-:W-:Y:S01]  /*1f80*/  SHF.R.S32.HI R8, RZ, 0x1f, R106 ;  /* 0x0000001fff087819 */ /* 0x000fe2000001146a */
[----:B------:R-:W4:Y:S03]  /*1f90*/  LDC.64 R70, c[0x0][0x408] ;  /* 0x00010200ff467b82 */ /* 0x000f260000000a00 */
[----:B------:R-:W-:-:S02]  /*1fa0*/  @P0 IADD3 R4, P1, R27, UR4, RZ ;  /* 0x000000041b040c10 */ /* 0x000fc4000ff3e0ff */
[----:B------:R-:W3:Y:S02]  /*1fb0*/  LDL.64 R26, [R1+0x50] ;  /* 0x00005000011a7983 */ /* 0x000ee40000100a00 */
[----:B------:R-:W-:Y:S01]  /*1fc0*/  @P0 IADD3.X R5, R28, UR5, RZ, P1, !PT ;  /* 0x000000051c050c10 */ /* 0x000fe20008ffe4ff */
[----:B------:R-:W-:Y:S01]  /*1fd0*/  ULDC.64 UR4, c[0x0][0x308] ;  /* 0x0000c20000047ab9 */ /* 0x000fe20000000a00 */
[----:B------:R-:W-:Y:S01]  /*1fe0*/  SHF.R.S32.HI R36, RZ, 0x1f, R22 ;  /* 0x0000001fff247819 */ /* 0x000fe20000011416 */
[----:B------:R-:W3:Y:S02]  /*1ff0*/  LDC.64 R76, c[0x0][0x3f8] ;  /* 0x0000fe00ff4c7b82 */ /* 0x000ee40000000a00 */
[----:B------:R1:W3:Y:S01]  /*2000*/  @P0 LDG.E R25, desc[UR6][R4.64] ;  /* 0x0000000604190981 */ /* 0x0002e2000c1e1900 */
[----:B------:R-:W-:Y:S01]  /*2010*/  SHF.R.S32.HI R11, RZ, 0x1f, R79 ;  /* 0x0000001fff0b7819 */ /* 0x000fe2000001144f */
[----:B------:R-:W-:Y:S01]  /*2020*/  ULDC.64 UR6, c[0x0][0xa08] ;  /* 0x0002820000067ab9 */ /* 0x000fe20000000a00 */
[----:B0-----:R-:W-:Y:S01]  /*2030*/  IMAD.WIDE.U32 R6, R79, R32, RZ ;  /* 0x000000204f067225 */ /* 0x001fe200078e00ff */
[----:B------:R-:W-:-:S03]  /*2040*/  ISETP.NE.U32.AND P0, PT, RZ, UR6, PT ;  /* 0x00000006ff007c0c */ /* 0x000fc6000bf05070 */
[----:B------:R-:W-:Y:S01]  /*2050*/  IMAD R0, R11, R32, RZ ;  /* 0x000000200b007224 */ /* 0x000fe200078e02ff */
[----:B------:R-:W-:-:S03]  /*2060*/  ISETP.NE.AND.EX P0, PT, RZ, UR7, PT, P0 ;  /* 0x00000007ff007c0c */ /* 0x000fc6000bf05300 */
[----:B------:R-:W-:-:S04]  /*2070*/  IMAD R3, R79, R33, R0 ;  /* 0x000000214f037224 */ /* 0x000fc800078e0200 */
[----:B------:R-:W-:Y:S02]  /*2080*/  IMAD.IADD R7, R7, 0x1, R3 ;  /* 0x0000000107077824 */ /* 0x000fe400078e0203 */
[----:B------:R-:W-:Y:S02]  /*2090*/  IMAD R3, R8, UR4, RZ ;  /* 0x0000000408037c24 */ /* 0x000fe4000f8e02ff */
[----:B-1----:R-:W-:Y:S01]  /*20a0*/  IMAD.WIDE.U32 R4, R106, UR4, R6 ;  /* 0x000000046a047c25 */ /* 0x002fe2000f8e0006 */
[----:B------:R-:W-:-:S03]  /*20b0*/  SHF.R.U32.HI R37, RZ, 0x7, R20 ;  /* 0x00000007ff257819 */ /* 0x000fc60000011614 */
[----:B------:R-:W-:Y:S01]  /*20c0*/  IMAD R3, R106, UR5, R3 ;  /* 0x000000056a037c24 */ /* 0x000fe2000f8e0203 */
[----:B------:R-:W-:Y:S01]  /*20d0*/  ISETP.NE.AND P6, PT, R37, 0x1, PT ;  /* 0x000000012500780c */ /* 0x000fe20003fc5270 */
[----:B------:R-:W-:Y:S02]  /*20e0*/  ULDC.64 UR4, c[0x0][0x310] ;  /* 0x0000c40000047ab9 */ /* 0x000fe40000000a00 */
[----:B------:R-:W-:Y:S02]  /*20f0*/  IMAD.IADD R5, R5, 0x1, R3 ;  /* 0x0000000105057824 */ /* 0x000fe400078e0203 */
[----:B--2---:R-:W-:-:S05]  /*2100*/  IMAD.MOV.U32 R40, RZ, RZ, R30 ;  /* 0x000000ffff287224 */ /* 0x004fca00078e001e */
[----:B------:R-:W-:Y:S01]  /*2110*/  SHF.R.S32.HI R41, RZ, 0x1f, R40 ;  /* 0x0000001fff297819 */ /* 0x000fe20000011428 */
[----:B----4-:R-:W0:Y:S01]  /*2120*/  LDC R13, c[0x0][0x3f4] ;  /* 0x0000fd00ff0d7b82 */ /* 0x010e220000000800 */
[----:B---3--:R-:W-:-:S05]  /*2130*/  IMAD.MOV.U32 R26, RZ, RZ, R12 ;  /* 0x000000ffff1a7224 */ /* 0x008fca00078e000c */
[----:B------:R-:W-:Y:S02]  /*2140*/  SHF.R.S32.HI R27, RZ, 0x1f, R26 ;  /* 0x0000001fff1b7819 */ /* 0x000fe4000001141a */
[----:B------:R-:W-:Y:S02]  /*2150*/  SHF.R.S32.HI R0, RZ, 0x1f, R25 ;  /* 0x0000001fff007819 */ /* 0x000fe40000011419 */
[----:B------:R-:W-:Y:S02]  /*2160*/  SEL R21, R25, RZ, !P0 ;  /* 0x000000ff19157207 */ /* 0x000fe40004000000 */
[----:B------:R-:W2:Y:S01]  /*2170*/  LDL R25, [R1+0x48] ;  /* 0x0000480001197983 */ /* 0x000ea20000100800 */
[----:B------:R-:W-:-:S03]  /*2180*/  SEL R87, R0, RZ, !P0 ;  /* 0x000000ff00577207 */ /* 0x000fc60004000000 */
[----:B------:R-:W-:Y:S02]  /*2190*/  STL [R1+0x3c], R41 ;  /* 0x00003c2901007387 */ /* 0x000fe40000100800 */
[----:B------:R-:W-:Y:S02]  /*21a0*/  IMAD R0, R87, UR4, RZ ;  /* 0x0000000457007c24 */ /* 0x000fe4000f8e02ff */
[----:B------:R1:W-:Y:S04]  /*21b0*/  STL [R1+0x54], R27 ;  /* 0x0000541b01007387 */ /* 0x0003e80000100800 */
[----:B------:R-:W3:Y:S04]  /*21c0*/  LDL R39, [R1+0x8c] ;  /* 0x00008c0001277983 */ /* 0x000ee80000100800 */
[----:B------:R-:W4:Y:S04]  /*21d0*/  LDL R42, [R1+0x58] ;  /* 0x00005800012a7983 */ /* 0x000f280000100800 */
[----:B------:R-:W4:Y:S01]  /*21e0*/  LDL R43, [R1+0x5c] ;  /* 0x00005c00012b7983 */ /* 0x000f220000100800 */
[----:B------:R-:W-:-:S02]  /*21f0*/  IMAD R3, R21, UR5, R0 ;  /* 0x0000000515037c24 */ /* 0x000fc4000f8e0200 */
[----:B------:R-:W-:Y:S02]  /*2200*/  VIADD R0, R40, 0x10 ;  /* 0x0000001028007836 */ /* 0x000fe40000000000 */
[----:B------:R-:W-:Y:S01]  /*2210*/  IMAD.WIDE.U32 R28, R21, UR4, R4 ;  /* 0x00000004151c7c25 */ /* 0x000fe2000f8e0004 */
        /* <DEDUP_REMOVED lines=22> */
[----:B------:R-:W-:Y:S01]  /*2380*/  IMAD R8, R36, R70, RZ ;  /* 0x0000004624087224 */ /* 0x000fe200078e02ff */
[----:B------:R-:W-:Y:S01]  /*2390*/  ISETP.GE.AND P0, PT, R4, UR4, PT ;  /* 0x0000000404007c0c */ /* 0x000fe2000bf06270 */
[----:B------:R-:W-:Y:S01]  /*23a0*/  VIADD R6, R40, 0x40 ;  /* 0x0000004028067836 */ /* 0x000fe20000000000 */
[----:B------:R-:W-:Y:S01]  /*23b0*/  ISETP.GE.AND P1, PT, R5, UR4, PT ;  /* 0x0000000405007c0c */ /* 0x000fe2000bf26270 */
[----:B------:R-:W-:Y:S01]  /*23c0*/  IMAD R15, R22, R71, R8 ;  /* 0x00000047160f7224 */ /* 0x000fe200078e0208 */
[----:B------:R-:W-:-:S02]  /*23d0*/  SEL R8, RZ, 0x4, P0 ;  /* 0x00000004ff087807 */ /* 0x000fc40000000000 */
[----:B------:R-:W-:Y:S02]  /*23e0*/  SEL R9, RZ, 0x8, P1 ;  /* 0x00000008ff097807 */ /* 0x000fe40000800000 */
[----:B------:R-:W-:Y:S02]  /*23f0*/  ISETP.GE.AND P0, PT, R6, UR4, PT ;  /* 0x0000000406007c0c */ /* 0x000fe4000bf06270 */
[----:B------:R-:W-:Y:S02]  /*2400*/  LOP3.LUT R7, R9, R7, R8, 0xfe, !PT ;  /* 0x0000000709077212 */ /* 0x000fe400078efe08 */
[----:B------:R-:W-:Y:S02]  /*2410*/  SEL R12, RZ, 0x10, P0 ;  /* 0x00000010ff0c7807 */ /* 0x000fe40000000000 */
[-C--:B0-----:R-:W-:Y:S01]  /*2420*/  ISETP.GE.AND P3, PT, R4, R13.reuse, PT ;  /* 0x0000000d0400720c */ /* 0x081fe20003f66270 */
[----:B------:R-:W-:Y:S01]  /*2430*/  IMAD R87, R87, UR6, RZ ;  /* 0x0000000657577c24 */ /* 0x000fe2000f8e02ff */
[----:B------:R-:W-:Y:S01]  /*2440*/  LOP3.LUT R12, R7, R12, RZ, 0xfc, !PT ;  /* 0x0000000c070c7212 */ /* 0x000fe200078efcff */
[----:B------:R-:W-:Y:S01]  /*2450*/  IMAD R7, R36, R76, RZ ;  /* 0x0000004c24077224 */ /* 0x000fe200078e02ff */
[-C--:B------:R-:W-:Y:S01]  /*2460*/  ISETP.GE.AND P0, PT, R40, R13.reuse, PT ;  /* 0x0000000d2800720c */ /* 0x080fe20003f06270 */
[----:B------:R-:W-:Y:S01]  /*2470*/  IMAD.WIDE.U32 R34, R22, R70, R40 ;  /* 0x0000004616227225 */ /* 0x000fe200078e0028 */
[----:B------:R-:W-:-:S03]  /*2480*/  ISETP.GE.AND P1, PT, R0, R13, PT ;  /* 0x0000000d0000720c */ /* 0x000fc60003f26270 */
[----:B------:R-:W-:Y:S01]  /*2490*/  IMAD.WIDE.U32 R68, R22, R70, R26 ;  /* 0x0000004616447225 */ /* 0x000fe200078e001a */
[----:B------:R-:W-:-:S03]  /*24a0*/  LOP3.LUT R38, R38, 0xfffffffe, RZ, 0xc0, !PT ;  /* 0xfffffffe26267812 */ /* 0x000fc600078ec0ff */
[C---:B------:R-:W-:Y:S02]  /*24b0*/  IMAD R87, R21.reuse, UR7, R87 ;  /* 0x0000000715577c24 */ /* 0x040fe4000f8e0257 */
[----:B------:R-:W-:Y:S01]  /*24c0*/  IMAD.WIDE.U32 R30, R21, UR6, R30 ;  /* 0x00000006151e7c25 */ /* 0x000fe2000f8e001e */
[----:B------:R-:W-:-:S03]  /*24d0*/  SEL R9, R13, RZ, P1 ;  /* 0x000000ff0d097207 */ /* 0x000fc60000800000 */
[----:B------:R-:W-:Y:S01]  /*24e0*/  IMAD R21, R22, R77, R7 ;  /* 0x0000004d16157224 */ /* 0x000fe200078e0207 */
[----:B------:R-:W-:Y:S01]  /*24f0*/  SEL R7, R13, RZ, P0 ;  /* 0x000000ff0d077207 */ /* 0x000fe20000000000 */
[----:B------:R-:W-:Y:S02]  /*2500*/  IMAD.IADD R35, R35, 0x1, R15 ;  /* 0x0000000123237824 */ /* 0x000fe400078e020f */
[----:B------:R-:W-:Y:S01]  /*2510*/  IMAD.IADD R69, R15, 0x1, R69 ;  /* 0x000000010f457824 */ /* 0x000fe200078e0245 */
[----:B------:R-:W-:Y:S01]  /*2520*/  SEL R15, R13, RZ, P3 ;  /* 0x000000ff0d0f7207 */ /* 0x000fe20001800000 */
[----:B------:R-:W-:Y:S01]  /*2530*/  IMAD.IADD R8, R40, 0x1, R7 ;  /* 0x0000000128087824 */ /* 0x000fe200078e0207 */
[----:B------:R-:W-:Y:S01]  /*2540*/  @P3 LOP3.LUT R38, R38, 0x1, RZ, 0xfc, !PT ;  /* 0x0000000126263812 */ /* 0x000fe200078efcff */
[----:B------:R-:W-:Y:S02]  /*2550*/  IMAD.IADD R14, R0, 0x1, R9 ;  /* 0x00000001000e7824 */ /* 0x000fe400078e0209 */
[----:B------:R-:W-:Y:S01]  /*2560*/  IMAD.WIDE.U32 R72, R22, R76, R40 ;  /* 0x0000004c16487225 */ /* 0x000fe200078e0028 */
[----:B------:R-:W-:-:S03]  /*2570*/  SHF.R.S32.HI R9, RZ, 0x1f, R8 ;  /* 0x0000001fff097819 */ /* 0x000fc60000011408 */
[----:B------:R-:W-:-:S04]  /*2580*/  IMAD.WIDE.U32 R74, R22, R76, R26 ;  /* 0x0000004c164a7225 */ /* 0x000fc800078e001a */
[----:B------:R-:W-:Y:S01]  /*2590*/  IMAD.IADD R20, R4, 0x1, R15 ;  /* 0x0000000104147824 */ /* 0x000fe200078e020f */
[----:B------:R-:W-:Y:S01]  /*25a0*/  SHF.R.S32.HI R15, RZ, 0x1f, R14 ;  /* 0x0000001fff0f7819 */ /* 0x000fe2000001140e */
[----:B------:R-:W-:Y:S02]  /*25b0*/  IMAD.IADD R73, R73, 0x1, R21 ;  /* 0x0000000149497824 */ /* 0x000fe400078e0215 */
[----:B------:R-:W-:Y:S01]  /*25c0*/  IMAD.IADD R75, R21, 0x1, R75 ;  /* 0x00000001154b7824 */ /* 0x000fe200078e024b */
[----:B------:R-:W-:Y:S02]  /*25d0*/  SHF.R.S32.HI R21, RZ, 0x1f, R20 ;  /* 0x0000001fff157819 */ /* 0x000fe40000011414 */
[CC--:B------:R-:W-:Y:S02]  /*25e0*/  LEA.HI R10, R9.reuse, R8.reuse, RZ, 0x5 ;  /* 0x00000008090a7211 */ /* 0x0c0fe400078f28ff */
[----:B------:R-:W-:Y:S02]  /*25f0*/  LOP3.LUT R38, R38, 0xfffffffd, RZ, 0xc0, !PT ;  /* 0xfffffffd26267812 */ /* 0x000fe400078ec0ff */
[----:B------:R-:W-:-:S02]  /*2600*/  LEA.HI R7, R9, R8, RZ, 0x3 ;  /* 0x0000000809077211 */ /* 0x000fc400078f18ff */
[CC--:B------:R-:W-:Y:S02]  /*2610*/  LEA.HI R8, R15.reuse, R14.reuse, RZ, 0x3 ;  /* 0x0000000e0f087211 */ /* 0x0c0fe400078f18ff */
[----:B------:R-:W-:Y:S02]  /*2620*/  LEA.HI R15, R15, R14, RZ, 0x5 ;  /* 0x0000000e0f0f7211 */ /* 0x000fe400078f28ff */
[CC--:B------:R-:W-:Y:S02]  /*2630*/  LEA.HI R9, R21.reuse, R20.reuse, RZ, 0x3 ;  /* 0x0000001415097211 */ /* 0x0c0fe400078f18ff */
[----:B------:R-:W-:Y:S02]  /*2640*/  LEA.HI R20, R21, R20, RZ, 0x5 ;  /* 0x0000001415147211 */ /* 0x000fe400078f28ff */
[----:B------:R-:W-:Y:S02]  /*2650*/  SHF.R.S32.HI R14, RZ, 0x5, R10 ;  /* 0x00000005ff0e7819 */ /* 0x000fe4000001140a */
[----:B-1---5:R-:W-:-:S02]  /*2660*/  SHF.R.S32.HI R27, RZ, 0x1f, R107 ;  /* 0x0000001fff1b7819 */ /* 0x022fc4000001146b */
[----:B------:R-:W-:Y:S02]  /*2670*/  SHF.R.S32.HI R21, RZ, 0x5, R15 ;  /* 0x00000005ff157819 */ /* 0x000fe4000001140f */
[----:B------:R-:W-:Y:S01]  /*2680*/  SHF.R.S32.HI R26, RZ, 0x5, R20 ;  /* 0x00000005ff1a7819 */ /* 0x000fe20000011414 */
[----:B------:R-:W-:Y:S01]  /*2690*/  VIADD R80, R40, 0x50 ;  /* 0x0000005028507836 */ /* 0x000fe20000000000 */
[----:B------:R-:W-:Y:S01]  /*26a0*/  IADD3 R78, P2, R22, R79, RZ ;  /* 0x0000004f164e7210 */ /* 0x000fe20007f5e0ff */
[----:B------:R-:W-:-:S04]  /*26b0*/  IMAD.WIDE.U32 R72, R107, R76, R72 ;  /* 0x0000004c6b487225 */ /* 0x000fc800078e0048 */
[----:B------:R-:W-:Y:S01]  /*26c0*/  IMAD.X R79, R36, 0x1, R11, P2 ;  /* 0x00000001244f7824 */ /* 0x000fe200010e060b */
[----:B------:R-:W-:Y:S01]  /*26d0*/  ISETP.GE.AND P2, PT, R80, UR4, PT ;  /* 0x0000000450007c0c */ /* 0x000fe2000bf46270 */
[----:B------:R-:W-:-:S04]  /*26e0*/  IMAD.WIDE.U32 R74, R107, R76, R74 ;  /* 0x0000004c6b4a7225 */ /* 0x000fc800078e004a */
[----:B------:R-:W-:Y:S01]  /*26f0*/  IMAD.SHL.U32 R108, R13, 0x2, RZ ;  /* 0x000000020d6c7824 */ /* 0x000fe200078e00ff */
[----:B------:R-:W-:Y:S01]  /*2700*/  SEL R13, RZ, 0x20, P2 ;  /* 0x00000020ff0d7807 */ /* 0x000fe20001000000 */
[----:B------:R-:W-:Y:S01]  /*2710*/  IMAD R93, R71, 0x90, RZ ;  /* 0x00000090475d7824 */ /* 0x000fe200078e02ff */
[----:B------:R-:W-:Y:S01]  /*2720*/  LOP3.LUT R11, R9, 0xfffffff8, RZ, 0xc0, !PT ;  /* 0xfffffff8090b7812 */ /* 0x000fe200078ec0ff */
[----:B------:R-:W-:-:S04]  /*2730*/  IMAD.WIDE.U32 R34, R107, R70, R34 ;  /* 0x000000466b227225 */ /* 0x000fc800078e0022 */
[----:B------:R-:W-:Y:S01]  /*2740*/  IMAD.WIDE.U32 R68, R107, R70, R68 ;  /* 0x000000466b447225 */ /* 0x000fe200078e0044 */
[----:B------:R-:W-:-:S03]  /*2750*/  SHF.R.S32.HI R99, RZ, 0x1f, R11 ;  /* 0x0000001fff637819 */ /* 0x000fc6000001140b */
[----:B------:R-:W-:Y:S02]  /*2760*/  VIADD R110, R37, 0x8 ;  /* 0x00000008256e7836 */ /* 0x000fe40000000000 */
[----:B------:R-:W-:Y:S01]  /*2770*/  IMAD.IADD R87, R31, 0x1, R87 ;  /* 0x000000011f577824 */ /* 0x000fe200078e0257 */
[----:B------:R-:W-:Y:S01]  /*2780*/  @!P6 BAR.SYNC.DEFER_BLOCKING 0x9, 0x100 ;  /* 0x024400000000eb1d */ /* 0x000fe20000010000 */
[----:B---3--:R-:W-:Y:S02]  /*2790*/  LOP3.LUT P3, RZ, R39, 0x2, RZ, 0xc0, !PT ;  /* 0x0000000227ff7812 */ /* 0x008fe4000786c0ff */
[C---:B--2---:R-:W-:Y:S02]  /*27a0*/  LOP3.LUT R10, R25.reuse, 0x18, R7, 0xf8, !PT ;  /* 0x00000018190a7812 */ /* 0x044fe400078ef807 */
[----:B------:R-:W-:Y:S02]  /*27b0*/  LOP3.LUT R20, R25, 0x18, R8, 0xf8, !PT ;  /* 0x0000001819147812 */ /* 0x000fe400078ef808 */
[----:B----4-:R-:W-:Y:S01]  /*27c0*/  LOP3.LUT R15, R10, R42, RZ, 0x3c, !PT ;  /* 0x0000002a0a0f7212 */ /* 0x010fe200078e3cff */
[----:B------:R-:W-:-:S06]  /*27d0*/  IMAD R10, R27, R70, RZ ;  /* 0x000000461b0a7224 */ /* 0x000fcc00078e02ff */
[----:B------:R-:W-:-:S05]  /*27e0*/  @P3 LOP3.LUT R38, R38, 0x2, RZ, 0xfc, !PT ;  /* 0x0000000226263812 */ /* 0x000fca00078efcff */
[----:B------:R0:W-:Y:S01]  /*27f0*/  STL [R1], R38 ;  /* 0x0000002601007387 */ /* 0x0001e20000100800 */
[----:B------:R-:W-:Y:S01]  /*2800*/  LOP3.LUT R20, R20, R42, RZ, 0x3c, !PT ;  /* 0x0000002a14147212 */ /* 0x000fe200078e3cff */
[----:B------:R-:W-:Y:S01]  /*2810*/  IMAD R21, R21, 0x1200, R43 ;  /* 0x0000120015157824 */ /* 0x000fe200078e022b */
[----:B------:R-:W-:Y:S01]  /*2820*/  LOP3.LUT R25, R25, 0x18, R9, 0xf8, !PT ;  /* 0x0000001819197812 */ /* 0x000fe200078ef809 */
[----:B------:R-:W-:Y:S02]  /*2830*/  IMAD R83, R107, R71, R10 ;  /* 0x000000476b537224 */ /* 0x000fe400078e020a */
[----:B------:R-:W-:Y:S01]  /*2840*/  IMAD R10, R27, R76, RZ ;  /* 0x0000004c1b0a7224 */ /* 0x000fe200078e02ff */
[----:B------:R-:W-:Y:S01]  /*2850*/  LOP3.LUT R25, R25, R42, RZ, 0x3c, !PT ;  /* 0x0000002a19197212 */ /* 0x000fe200078e3cff */
[----:B------:R-:W-:Y:S02]  /*2860*/  IMAD R14, R14, 0x1200, R43 ;  /* 0x000012000e0e7824 */ /* 0x000fe400078e022b */
[----:B------:R-:W-:-:S02]  /*2870*/  IMAD.IADD R103, R21, 0x1, R20 ;  /* 0x0000000115677824 */ /* 0x000fc400078e0214 */
[----:B------:R-:W-:Y:S02]  /*2880*/  IMAD R26, R26, 0x1200, R43 ;  /* 0x000012001a1a7824 */ /* 0x000fe400078e022b */
[----:B------:R-:W-:Y:S02]  /*2890*/  IMAD R21, R107, R77, R10 ;  /* 0x0000004d6b157224 */ /* 0x000fe400078e020a */
[----:B------:R-:W-:Y:S02]  /*28a0*/  IMAD.IADD R104, R14, 0x1, R15 ;  /* 0x000000010e687824 */ /* 0x000fe400078e020f */
[----:B------:R-:W-:Y:S02]  /*28b0*/  IMAD R15, R33, 0x90, RZ ;  /* 0x00000090210f7824 */ /* 0x000fe400078e02ff */
[----:B------:R-:W-:Y:S02]  /*28c0*/  IMAD.IADD R102, R26, 0x1, R25 ;  /* 0x000000011a667824 */ /* 0x000fe400078e0219 */
[----:B------:R-:W-:Y:S01]  /*28d0*/  IMAD.WIDE.U32 R32, R32, 0x90, RZ ;  /* 0x0000009020207825 */ /* 0x000fe200078e00ff */
[----:B------:R-:W-:-:S03]  /*28e0*/  LOP3.LUT R27, R7, 0xfffffff8, RZ, 0xc0, !PT ;  /* 0xfffffff8071b7812 */ /* 0x000fc600078ec0ff */
[----:B------:R-:W-:Y:S02]  /*28f0*/  IMAD.IADD R85, R73, 0x1, R21 ;  /* 0x0000000149557824 */ /* 0x000fe400078e0215 */
[----:B------:R-:W-:Y:S01]  /*2900*/  IMAD.IADD R82, R21, 0x1, R75 ;  /* 0x0000000115527824 */ /* 0x000fe200078e024b */
[----:B------:R-:W-:Y:S01]  /*2910*/  LOP3.LUT R21, R12, R13, RZ, 0xfc, !PT ;  /* 0x0000000d0c157212 */ /* 0x000fe200078efcff */
[----:B------:R-:W-:Y:S01]  /*2920*/  IMAD R25, R77, 0x90, RZ ;  /* 0x000000904d197824 */ /* 0x000fe200078e02ff */
[----:B------:R-:W-:Y:S01]  /*2930*/  LOP3.LUT R10, R8, 0xfffffff8, RZ, 0xc0, !PT ;  /* 0xfffffff8080a7812 */ /* 0x000fe200078ec0ff */
[----:B------:R-:W-:Y:S01]  /*2940*/  IMAD.WIDE.U32 R70, R70, 0x90, RZ ;  /* 0x0000009046467825 */ /* 0x000fe200078e00ff */
[----:B------:R-:W-:-:S03]  /*2950*/  LOP3.LUT R13, R21, 0x2, RZ, 0xc0, !PT ;  /* 0x00000002150d7812 */ /* 0x000fc600078ec0ff */
[----:B------:R-:W-:Y:S01]  /*2960*/  IMAD.WIDE.U32 R76, R76, 0x90, RZ ;  /* 0x000000904c4c7825 */ /* 0x000fe200078e00ff */
[C---:B------:R-:W-:Y:S02]  /*2970*/  LOP3.LUT R14, R21.reuse, 0x4, RZ, 0xc0, !PT ;  /* 0x00000004150e7812 */ /* 0x040fe400078ec0ff */
[----:B------:R-:W-:Y:S01]  /*2980*/  LOP3.LUT R20, R21, 0x10, RZ, 0xc0, !PT ;  /* 0x0000001015147812 */ /* 0x000fe200078ec0ff */
[----:B------:R-:W-:Y:S01]  /*2990*/  IMAD.IADD R90, R33, 0x1, R15 ;  /* 0x00000001215a7824 */ /* 0x000fe200078e020f */
[----:B------:R-:W-:Y:S01]  /*29a0*/  LOP3.LUT R15, R21, 0x8, RZ, 0xc0, !PT ;  /* 0x00000008150f7812 */ /* 0x000fe200078ec0ff */
[----:B------:R-:W-:Y:S01]  /*29b0*/  IMAD.IADD R86, R35, 0x1, R83 ;  /* 0x0000000123567824 */ /* 0x000fe200078e0253 */
[----:B------:R-:W-:Y:S01]  /*29c0*/  SHF.R.S32.HI R101, RZ, 0x1f, R27 ;  /* 0x0000001fff657819 */ /* 0x000fe2000001141b */
[----:B------:R-:W-:Y:S01]  /*29d0*/  IMAD.IADD R93, R71, 0x1, R93 ;  /* 0x00000001475d7824 */ /* 0x000fe200078e025d */
[----:B------:R-:W-:Y:S01]  /*29e0*/  SHF.R.S32.HI R100, RZ, 0x1f, R10 ;  /* 0x0000001fff647819 */ /* 0x000fe2000001140a */
[----:B------:R-:W-:Y:S01]  /*29f0*/  IMAD.IADD R98, R77, 0x1, R25 ;  /* 0x000000014d627824 */ /* 0x000fe200078e0219 */
[----:B------:R-:W-:Y:S01]  /*2a00*/  LOP3.LUT R12, R12, 0x1, RZ, 0xc0, !PT ;  /* 0x000000010c0c7812 */ /* 0x000fe200078ec0ff */
[----:B------:R-:W-:Y:S01]  /*2a10*/  IMAD.IADD R83, R83, 0x1, R69 ;  /* 0x0000000153537824 */ /* 0x000fe200078e0245 */
[----:B0-----:R-:W-:-:S07]  /*2a20*/  LOP3.LUT R21, R21, 0x20, RZ, 0xc0, !PT ;  /* 0x0000002015157812 */ /* 0x001fce00078ec0ff */
.L_x_12294:
[----:B-1-3--:R-:W2:Y:S01]  /*2a30*/  LDL R36, [R1+0x88] ;  /* 0x0000880001247983 */ /* 0x00aea20000100800 */
[----:B0-----:R-:W0:Y:S03]  /*2a40*/  LDC.64 R94, c[0x0][0x2e8] ;  /* 0x0000ba00ff5e7b82 */ /* 0x001e260000000a00 */
[----:B------:R-:W3:Y:S01]  /*2a50*/  LDL R25, [R1+0x8c] ;  /* 0x00008c0001197983 */ /* 0x000ee20000100800 */
[----:B------:R-:W-:Y:S01]  /*2a60*/  VIADD R39, R23, 0xffffffff ;  /* 0xffffffff17277836 */ /* 0x000fe20000000000 */
[----:B------:R-:W-:Y:S05]  /*2a70*/  YIELD ;  /* 0x0000000000007946 */ /* 0x000fea0003800000 */
[----:B------:R-:W1:Y:S01]  /*2a80*/  LDC R106, c[0x0][0x3f4] ;  /* 0x0000fd00ff6a7b82 */ /* 0x000e620000000800 */
[----:B------:R-:W-:Y:S01]  /*2a90*/  SHF.R.S32.HI R38, RZ, 0x1f, R39 ;  /* 0x0000001fff267819 */ /* 0x000fe20000011427 */
[-C--:B------:R-:W-:Y:S01]  /*2aa0*/  IMAD R23, R90, R39.reuse, RZ ;  /* 0x000000275a177224 */ /* 0x080fe200078e02ff */
[----:B------:R-:W-:Y:S01]  /*2ab0*/  BSSY B0, `(.L_x_12239) ;  /* 0x0000420000007945 */ /* 0x000fe20003800000 */
[----:B------:R-:W-:-:S04]  /*2ac0*/  IMAD.WIDE.U32 R64, R32, R39, RZ ;  /* 0x0000002720407225 */ /* 0x000fc800078e00ff */
[----:B------:R-:W-:Y:S01]  /*2ad0*/  IMAD R23, R38, R32, R23 ;  /* 0x0000002026177224 */ /* 0x000fe200078e0217 */
[----:B------:R-:W-:-:S03]  /*2ae0*/  IADD3 R26, P2, R89, R64, RZ ;  /* 0x00000040591a7210 */ /* 0x000fc60007f5e0ff */
[----:B------:R-:W-:Y:S01]  /*2af0*/  IMAD.IADD R96, R65, 0x1, R23 ;  /* 0x0000000141607824 */ /* 0x000fe200078e0217 */
[----:B0-----:R-:W-:Y:S01]  /*2b00*/  LEA R40, P3, R26, R94, 0x1 ;  /* 0x0000005e1a287211 */ /* 0x001fe200078608ff */
[----:B--2---:R-:W-:Y:S02]  /*2b10*/  IMAD R23, R18, 0x3600, R36 ;  /* 0x0000360012177824 */ /* 0x004fe400078e0224 */
[----:B------:R-:W-:Y:S01]  /*2b20*/  IMAD.X R36, R96, 0x1, R88, P2 ;  /* 0x0000000160247824 */ /* 0x000fe200010e0658 */
[----:B------:R-:W-:Y:S01]  /*2b30*/  ISETP.GT.AND P2, PT, R39, R81, PT ;  /* 0x000000512700720c */ /* 0x000fe20003f44270 */
[----:B------:R-:W-:Y:S01]  /*2b40*/  IMAD R84, R23, 0x2, R24 ;  /* 0x0000000217547824 */ /* 0x000fe200078e0218 */
[----:B---3--:R-:W-:Y:S01]  /*2b50*/  LOP3.LUT P4, RZ, R25, 0x2, RZ, 0xc0, !PT ;  /* 0x0000000219ff7812 */ /* 0x008fe2000788c0ff */
[----:B------:R-:W-:Y:S01]  /*2b60*/  VIADD R25, R23, 0x10 ;  /* 0x0000001017197836 */ /* 0x000fe20000000000 */
[----:B------:R-:W-:Y:S02]  /*2b70*/  LEA.HI.X R41, R26, R95, R36, 0x1, P3 ;  /* 0x0000005f1a297211 */ /* 0x000fe400018f0c24 */
[----:B-1----:R-:W-:-:S09]  /*2b80*/  ISETP.GE.AND P3, PT, R106, 0x1, PT ;  /* 0x000000016a00780c */ /* 0x002fd20003f66270 */
[----:B------:R-:W-:Y:S02]  /*2b90*/  @P4 VIADD R25, R23, 0xfffffff0 ;  /* 0xfffffff017194836 */ /* 0x000fe40000000000 */
[----:B------:R-:W-:Y:S02]  /*2ba0*/  IMAD.MOV.U32 R23, RZ, RZ, R39 ;  /* 0x000000ffff177224 */ /* 0x000fe400078e0027 */
        /* <DEDUP_REMOVED lines=40> */
[----:B------:R-:W-:Y:S01]  /*2e30*/  ULDC.64 UR6, c[0x0][0x208] ;  /* 0x0000820000067ab9 */ /* 0x000fe20000000a00 */
        /* <DEDUP_REMOVED lines=36> */
.L_x_12243:
[----:B------:R-:W-:Y:S05]  /*3080*/  BSYNC B1 ;  /* 0x0000000000017941 */ /* 0x000fea0003800000 */
.L_x_12242:
[----:B------:R-:W2:Y:S01]  /*3090*/  LDL R25, [R1+0x60] ;  /* 0x0000600001197983 */ /* 0x000ea20000100800 */
        /* <DEDUP_REMOVED lines=22> */
[----:B------:R-:W-:Y:S01]  /*3200*/  IMAD.MOV.U32 R36, RZ, RZ, R95 ;  /* 0x000000ffff247224 */ /* 0x000fe200078e005f */
        /* <DEDUP_REMOVED lines=15> */
[----:B------:R-:W-:-:S02]  /*3300*/  PRMT R113, R38, 0x7610, R113 ;  /* 0x0000761026717816 */ /* 0x000fc40000000071 */
        /* <DEDUP_REMOVED lines=12> */
.L_x_12244:
[----:B------:R-:W2:Y:S01]  /*33d0*/  LDL R36, [R1+0x44] ;  /* 0x0000440001247983 */ /* 0x000ea20000100800 */
[----:B------:R-:W-:Y:S01]  /*33e0*/  IMAD R25, R18, 0x8, R16 ;  /* 0x0000000812197824 */ /* 0x000fe200078e0210 */
[----:B------:R-:W-:Y:S01]  /*33f0*/  BSSY B1, `(.L_x_12245) ;  /* 0x0000004000017945 */ /* 0x000fe20003800000 */
[----:B--2---:R-:W-:-:S04]  /*3400*/  SHF.L.U32 R92, R36, 0x1f, RZ ;  /* 0x0000001f245c7819 */ /* 0x004fc800000006ff */
[----:B------:R-:W0:Y:S02]  /*3410*/  SYNCS.PHASECHK.TRANS64.TRYWAIT P5, [R25+URZ+0x31c90], R92 ;  /* 0x031c905c190075a7 */ /* 0x000e2400080a017f */
[----:B0-----:R-:W-:Y:S05]  /*3420*/  @!P5 BRA `(.L_x_12246) ;  /* 0x000002240040d947 */ /* 0x001fea0003800000 */
.L_x_12547:
[----:B------:R-:W-:Y:S05]  /*3430*/  BSYNC B1 ;  /* 0x0000000000017941 */ /* 0x000fea0003800000 */
.L_x_12245:
        /* <DEDUP_REMOVED lines=11> */
[----:B------:R-:W-:Y:S02]  /*34f0*/  SHF.R.U64 R60, R66, 0x10, R67 ;  /* 0x00000010423c7819 */ /* 0x000fe40000001243 */
[----:B------:R-:W-:Y:S02]  /*3500*/  SHF.R.U32.HI R66, RZ, 0x10, R95 ;  /* 0x00000010ff427819 */ /* 0x000fe4000001165f */
[----:B------:R-:W-:Y:S02]  /*3510*/  PRMT R61, R96, 0x5410, R61 ;  /* 0x00005410603d7816 */ /* 0x000fe4000000003d */
[----:B------:R-:W-:Y:S02]  /*3520*/  PRMT R60, R62, 0x5432, R60 ;  /* 0x000054323e3c7816 */ /* 0x000fe4000000003c */
[----:B------:R-:W-:-:S02]  /*3530*/  SHF.R.U32.HI R63, RZ, 0x10, R67 ;  /* 0x00000010ff3f7819 */ /* 0x000fc40000011643 */
[----:B------:R-:W-:Y:S02]  /*3540*/  PRMT R66, R96, 0x5432, R66 ;  /* 0x0000543260427816 */ /* 0x000fe40000000042 */
[----:B------:R-:W-:Y:S02]  /*3550*/  LOP3.LUT R96, R37, 0xffff0000, RZ, 0xc0, !PT ;  /* 0xffff000025607812 */ /* 0x000fe400078ec0ff */
[----:B------:R-:W-:Y:S02]  /*3560*/  LOP3.LUT R67, R61, 0xffff0000, RZ, 0xc0, !PT ;  /* 0xffff00003d437812 */ /* 0x000fe400078ec0ff */
[C---:B------:R-:W-:Y:S01]  /*3570*/  LOP3.LUT R37, R60.reuse, 0xffff0000, RZ, 0xc0, !PT ;  /* 0xffff00003c257812 */ /* 0x040fe200078ec0ff */
[----:B------:R-:W-:Y:S01]  /*3580*/  IMAD.U32 R60, R60, 0x10000, RZ ;  /* 0x000100003c3c7824 */ /* 0x000fe200078e00ff */
[----:B------:R-:W-:Y:S01]  /*3590*/  PRMT R63, R62, 0x5410, R63 ;  /* 0x000054103e3f7816 */ /* 0x000fe2000000003f */
[C---:B------:R-:W-:Y:S02]  /*35a0*/  FMUL.FTZ R95, R96.reuse, R67 ;  /* 0x00000043605f7220 */ /* 0x040fe40000410000 */
[----:B------:R-:W-:-:S02]  /*35b0*/  FMUL.FTZ R96, R96, R37 ;  /* 0x0000002560607220 */ /* 0x000fc40000410000 */
[C---:B------:R-:W-:Y:S01]  /*35c0*/  FFMA.FTZ R62, R94.reuse, R37, -R95 ;  /* 0x000000255e3e7223 */ /* 0x040fe2000001085f */
[----:B------:R-:W-:Y:S02]  /*35d0*/  IMAD.U32 R95, R63, 0x10000, RZ ;  /* 0x000100003f5f7824 */ /* 0x000fe400078e00ff */
[----:B------:R-:W-:Y:S01]  /*35e0*/  FFMA.FTZ R37, R94, R67, R96 ;  /* 0x000000435e257223 */ /* 0x000fe20000010060 */
[----:B------:R-:W-:Y:S01]  /*35f0*/  LOP3.LUT R96, R38, 0xffff0000, RZ, 0xc0, !PT ;  /* 0xffff000026607812 */ /* 0x000fe200078ec0ff */
        /* <DEDUP_REMOVED lines=14> */
[----:B------:R-:W-:Y:S01]  /*36e0*/  FFMA.FTZ R63, R39, R94, -R96 ;  /* 0x0000005e273f7223 */ /* 0x000fe20000010860 */
[----:B------:R-:W-:-:S02]  /*36f0*/  IMAD.U32 R94, R61, 0x10000, RZ ;  /* 0x000100003d5e7824 */ /* 0x000fc400078e00ff */
        /* <DEDUP_REMOVED lines=9> */
[----:B------:R-:W-:-:S07]  /*3790*/  IMAD.MOV.U32 R39, RZ, RZ, R63 ;  /* 0x000000ffff277224 */ /* 0x000fce00078e003f */
.L_x_12251:
[----:B------:R-:W-:Y:S05]  /*37a0*/  BSYNC B2 ;  /* 0x0000000000027941 */ /* 0x000fea0003800000 */
.L_x_12250:
[----:B------:R-:W-:Y:S02]  /*37b0*/  ULDC.64 UR4, c[0x0][0x208] ;  /* 0x0000820000047ab9 */ /* 0x000fe40000000a00 */
[----:B------:R1:W-:Y:S03]  /*37c0*/  STG.E.128 desc[UR4][R40.64], R36 ;  /* 0x0000002428007986 */ /* 0x0003e6000c101d04 */
.L_x_12249:
[----:B------:R-:W-:Y:S05]  /*37d0*/  BSYNC B1 ;  /* 0x0000000000017941 */ /* 0x000fea0003800000 */
.L_x_12248:
        /* <DEDUP_REMOVED lines=28> */
[----:B------:R-:W-:Y:S01]  /*39a0*/  IMAD.U32 R63, R62, 0x10000, RZ ;  /* 0x000100003e3f7824 */ /* 0x000fe200078e00ff */
[----:B------:R-:W-:Y:S01]  /*39b0*/  F2FP.BF16.F32.PACK_AB R59, R59, R60 ;  /* 0x0000003c3b3b723e */ /* 0x000fe200000010ff */
        /* <DEDUP_REMOVED lines=23> */
.L_x_12255:
[----:B------:R-:W-:Y:S05]  /*3b30*/  BSYNC B2 ;  /* 0x0000000000027941 */ /* 0x000fea0003800000 */
.L_x_12254:
[----:B------:R-:W-:Y:S02]  /*3b40*/  ULDC.64 UR4, c[0x0][0x208] ;  /* 0x0000820000047ab9 */ /* 0x000fe40000000a00 */
[----:B------:R2:W-:Y:S03]  /*3b50*/  STG.E.128 desc[UR4][R40.64+0x20], R36 ;  /* 0x0000202428007986 */ /* 0x0005e6000c101d04 */
.L_x_12253:
[----:B------:R-:W-:Y:S05]  /*3b60*/  BSYNC B1 ;  /* 0x0000000000017941 */ /* 0x000fea0003800000 */
.L_x_12252:
        /* <DEDUP_REMOVED lines=8> */
[----:B------:R-:W-:Y:S01]  /*3bf0*/  SHF.R.U64 R56, R56, 0x10, R57 ;  /* 0x0000001038387819 */ /* 0x000fe20000001239 */
[----:B------:R-:W-:Y:S01]  /*3c00*/  IMAD.U32 R59, R37, 0x10000, RZ ;  /* 0x00010000253b7824 */ /* 0x000fe200078e00ff */
[--C-:B------:R-:W-:Y:S02]  /*3c10*/  SHF.R.U64 R54, R54, 0x10, R55.reuse ;  /* 0x0000001036367819 */ /* 0x100fe40000001237 */
[----:B------:R-:W-:Y:S02]  /*3c20*/  SHF.R.U32.HI R60, RZ, 0x10, R55 ;  /* 0x00000010ff3c7819 */ /* 0x000fe40000011637 */
[----:B------:R-:W-:Y:S02]  /*3c30*/  PRMT R55, R115, 0x5432, R56 ;  /* 0x0000543273377816 */ /* 0x000fe40000000038 */
[----:B------:R-:W-:Y:S02]  /*3c40*/  PRMT R54, R109, 0x5432, R54 ;  /* 0x000054326d367816 */ /* 0x000fe40000000036 */
        /* <DEDUP_REMOVED lines=10> */
[C---:B------:R-:W-:Y:S02]  /*3cf0*/  FFMA.FTZ R58, R59.reuse, R58, -R62 ;  /* 0x0000003a3b3a7223 */ /* 0x040fe4000001083e */
[----:B------:R-:W-:Y:S01]  /*3d00*/  FFMA.FTZ R61, R59, R56, R61 ;  /* 0x000000383b3d7223 */ /* 0x000fe2000001003d */
[----:B------:R-:W-:Y:S01]  /*3d10*/  LOP3.LUT R56, R38, 0xffff0000, RZ, 0xc0, !PT ;  /* 0xffff000026387812 */ /* 0x000fe200078ec0ff */
[C---:B------:R-:W-:Y:S01]  /*3d20*/  IMAD.U32 R59, R57.reuse, 0x10000, RZ ;  /* 0x00010000393b7824 */ /* 0x040fe200078e00ff */
[----:B------:R-:W-:Y:S01]  /*3d30*/  LOP3.LUT R57, R57, 0xffff0000, RZ, 0xc0, !PT ;  /* 0xffff000039397812 */ /* 0x000fe200078ec0ff */
[C---:B------:R-:W-:Y:S01]  /*3d40*/  IMAD.U32 R63, R37.reuse, 0x10000, RZ ;  /* 0x00010000253f7824 */ /* 0x040fe200078e00ff */
[----:B------:R-:W-:Y:S01]  /*3d50*/  LOP3.LUT R37, R37, 0xffff0000, RZ, 0xc0, !PT ;  /* 0xffff000025257812 */ /* 0x000fe200078ec0ff */
[----:B------:R-:W-:Y:S01]  /*3d60*/  FMUL.FTZ R65, R56, R59 ;  /* 0x0000003b38417220 */ /* 0x000fe20000410000 */
[----:B------:R-:W-:-:S02]  /*3d70*/  IMAD.U32 R38, R38, 0x10000, RZ ;  /* 0x0001000026267824 */ /* 0x000fc400078e00ff */
[-C--:B------:R-:W-:Y:S02]  /*3d80*/  FMUL.FTZ R56, R56, R63.reuse ;  /* 0x0000003f38387220 */ /* 0x080fe40000410000 */
[C---:B------:R-:W-:Y:S02]  /*3d90*/  FFMA.FTZ R65, R38.reuse, R63, -R65 ;  /* 0x0000003f26417223 */ /* 0x040fe40000010841 */
[----:B------:R-:W-:Y:S01]  /*3da0*/  FFMA.FTZ R56, R38, R59, R56 ;  /* 0x0000003b26387223 */ /* 0x000fe20000010038 */
[C---:B------:R-:W-:Y:S01]  /*3db0*/  IMAD.U32 R59, R36.reuse, 0x10000, RZ ;  /* 0x00010000243b7824 */ /* 0x040fe200078e00ff */
[C---:B------:R-:W-:Y:S01]  /*3dc0*/  LOP3.LUT R38, R39.reuse, 0xffff0000, RZ, 0xc0, !PT ;  /* 0xffff000027267812 */ /* 0x040fe200078ec0ff */
[----:B------:R-:W-:Y:S01]  /*3dd0*/  IMAD.U32 R39, R39, 0x10000, RZ ;  /* 0x0001000027277824 */ /* 0x000fe200078e00ff */
[----:B------:R-:W-:-:S03]  /*3de0*/  LOP3.LUT R36, R36, 0xffff0000, RZ, 0xc0, !PT ;  /* 0xffff000024247812 */ /* 0x000fc600078ec0ff */
        /* <DEDUP_REMOVED lines=8> */
[----:B------:R-:W-:Y:S02]  /*3e70*/  F2FP.BF16.F32.PACK_AB R37, R61, R58 ;  /* 0x0000003a3d25723e */ /* 0x000fe400000010ff */
[----:B------:R-:W-:-:S02]  /*3e80*/  F2FP.BF16.F32.PACK_AB R39, R39, R60 ;  /* 0x0000003c2727723e */ /* 0x000fc400000010ff */
[----:B------:R-:W-:Y:S02]  /*3e90*/  F2FP.BF16.F32.PACK_AB R38, R56, R65 ;  /* 0x000000413826723e */ /* 0x000fe400000010ff */
[----:B------:R-:W-:-:S07]  /*3ea0*/  F2FP.BF16.F32.PACK_AB R36, R55, R62 ;  /* 0x0000003e3724723e */ /* 0x000fce00000010ff */
.L_x_12259:
[----:B------:R-:W-:Y:S05]  /*3eb0*/  BSYNC B2 ;  /* 0x0000000000027941 */ /* 0x000fea0003800000 */
.L_x_12258:
[----:B------:R-:W-:Y:S02]  /*3ec0*/  ULDC.64 UR4, c[0x0][0x208] ;  /* 0x0000820000047ab9 */ /* 0x000fe40000000a00 */
[----:B------:R3:W-:Y:S03]  /*3ed0*/  STG.E.128 desc[UR4][R40.64+0x40], R36 ;  /* 0x0000402428007986 */ /* 0x0007e6000c101d04 */
.L_x_12257:
[----:B------:R-:W-:Y:S05]  /*3ee0*/  BSYNC B1 ;  /* 0x0000000000017941 */ /* 0x000fea0003800000 */
.L_x_12256:
        /* <DEDUP_REMOVED lines=8> */
[--C-:B------:R-:W-:Y:S02]  /*3f70*/  SHF.R.U64 R52, R52, 0x10, R53.reuse ;  /* 0x0000001034347819 */ /* 0x100fe40000001235 */
[----:B------:R-:W-:Y:S02]  /*3f80*/  SHF.R.U32.HI R53, RZ, 0x10, R53 ;  /* 0x00000010ff357819 */ /* 0x000fe40000011635 */
[--C-:B------:R-:W-:Y:S02]  /*3f90*/  SHF.R.U32.HI R54, RZ, 0x10, R51.reuse ;  /* 0x00000010ff367819 */ /* 0x100fe40000011633 */
[----:B------:R-:W-:Y:S01]  /*3fa0*/  SHF.R.U64 R55, R50, 0x10, R51 ;  /* 0x0000001032377819 */ /* 0x000fe20000001233 */
[----:B------:R-:W-:Y:S01]  /*3fb0*/  IMAD.U32 R50, R38, 0x10000, RZ ;  /* 0x0001000026327824 */ /* 0x000fe200078e00ff */
[----:B------:R-:W-:Y:S02]  /*3fc0*/  PRMT R122, R122, 0x5410, R53 ;  /* 0x000054107a7a7816 */ /* 0x000fe40000000035 */
[----:B------:R-:W-:Y:S01]  /*3fd0*/  PRMT R119, R119, 0x5410, R54 ;  /* 0x0000541077777816 */ /* 0x000fe20000000036 */
[----:B------:R-:W-:Y:S01]  /*3fe0*/  IMAD.U32 R54, R37, 0x10000, RZ ;  /* 0x0001000025367824 */ /* 0x000fe200078e00ff */
[----:B------:R-:W-:Y:S01]  /*3ff0*/  PRMT R121, R121, 0x5410, R52 ;  /* 0x0000541079797816 */ /* 0x000fe20000000034 */
[----:B------:R-:W-:Y:S01]  /*4000*/  IMAD.U32 R52, R122, 0x10000, RZ ;  /* 0x000100007a347824 */ /* 0x000fe200078e00ff */
[----:B------:R-:W-:-:S02]  /*4010*/  LOP3.LUT R51, R38, 0xffff0000, RZ, 0xc0, !PT ;  /* 0xffff000026337812 */ /* 0x000fc400078ec0ff */
[----:B------:R-:W-:Y:S01]  /*4020*/  PRMT R120, R120, 0x5410, R55 ;  /* 0x0000541078787816 */ /* 0x000fe20000000037 */
[----:B------:R-:W-:Y:S01]  /*4030*/  IMAD.U32 R55, R119, 0x10000, RZ ;  /* 0x0001000077377824 */ /* 0x000fe200078e00ff */
[----:B------:R-:W-:Y:S01]  /*4040*/  LOP3.LUT R53, R37, 0xffff0000, RZ, 0xc0, !PT ;  /* 0xffff000025357812 */ /* 0x000fe200078ec0ff */
[----:B------:R-:W-:Y:S01]  /*4050*/  FMUL.FTZ R61, R51, R52 ;  /* 0x00000034333d7220 */ /* 0x000fe20000410000 */
[----:B------:R-:W-:Y:S01]  /*4060*/  LOP3.LUT R57, R121, 0xffff0000, RZ, 0xc0, !PT ;  /* 0xffff000079397812 */ /* 0x000fe200078ec0ff */
[----:B------:R-:W-:Y:S01]  /*4070*/  IMAD.U32 R37, R36, 0x10000, RZ ;  /* 0x0001000024257824 */ /* 0x000fe200078e00ff */
        /* <DEDUP_REMOVED lines=8> */
[----:B------:R-:W-:Y:S01]  /*4100*/  LOP3.LUT R36, R36, 0xffff0000, RZ, 0xc0, !PT ;  /* 0xffff000024247812 */ /* 0x000fe200078ec0ff */
[----:B------:R-:W-:Y:S01]  /*4110*/  FFMA.FTZ R55, R50, R55, -R61 ;  /* 0x0000003732377223 */ /* 0x000fe2000001083d */
[----:B------:R-:W-:-:S02]  /*4120*/  IMAD.U32 R120, R120, 0x10000, RZ ;  /* 0x0001000078787824 */ /* 0x000fc400078e00ff */
        /* <DEDUP_REMOVED lines=8> */
[C---:B------:R-:W-:Y:S01]  /*41b0*/  FFMA.FTZ R38, R37.reuse, R120, -R38 ;  /* 0x0000007825267223 */ /* 0x040fe20000010826 */
        /* <DEDUP_REMOVED lines=9> */
.L_x_12263:
[----:B------:R-:W-:Y:S05]  /*4250*/  BSYNC B2 ;  /* 0x0000000000027941 */ /* 0x000fea0003800000 */
.L_x_12262:
[----:B------:R-:W-:Y:S02]  /*4260*/  ULDC.64 UR4, c[0x0][0x208] ;  /* 0x0000820000047ab9 */ /* 0x000fe40000000a00 */
[----:B------:R4:W-:Y:S03]  /*4270*/  STG.E.128 desc[UR4][R40.64+0x60], R36 ;  /* 0x0000602428007986 */ /* 0x0009e6000c101d04 */
.L_x_12261:
[----:B------:R-:W-:Y:S05]  /*4280*/  BSYNC B1 ;  /* 0x0000000000017941 */ /* 0x000fea0003800000 */
.L_x_12260:
        /* <DEDUP_REMOVED lines=8> */
[--C-:B------:R-:W-:Y:S02]  /*4310*/  SHF.R.U64 R48, R48, 0x10, R49.reuse ;  /* 0x0000001030307819 */ /* 0x100fe40000001231 */
[----:B------:R-:W-:Y:S02]  /*4320*/  SHF.R.U32.HI R49, RZ, 0x10, R49 ;  /* 0x00000010ff317819 */ /* 0x000fe40000011631 */
[--C-:B------:R-:W-:Y:S01]  /*4330*/  SHF.R.U64 R50, R46, 0x10, R47.reuse ;  /* 0x000000102e327819 */ /* 0x100fe2000000122f */
[----:B------:R-:W-:Y:S01]  /*4340*/  IMAD.U32 R46, R38, 0x10000, RZ ;  /* 0x00010000262e7824 */ /* 0x000fe200078e00ff */
[----:B------:R-:W-:Y:S02]  /*4350*/  SHF.R.U32.HI R51, RZ, 0x10, R47 ;  /* 0x00000010ff337819 */ /* 0x000fe4000001162f */
[----:B------:R-:W-:Y:S01]  /*4360*/  PRMT R118, R118, 0x5410, R49 ;  /* 0x0000541076767816 */ /* 0x000fe20000000031 */
[----:B------:R-:W-:Y:S01]  /*4370*/  IMAD.U32 R49, R37, 0x10000, RZ ;  /* 0x0001000025317824 */ /* 0x000fe200078e00ff */
        /* <DEDUP_REMOVED lines=13> */
[----:B------:R-:W-:Y:S01]  /*4450*/  FMUL.FTZ R54, R48, R52 ;  /* 0x0000003430367220 */ /* 0x000fe20000410000 */
[----:B------:R-:W-:Y:S01]  /*4460*/  LOP3.LUT R118, R118, 0xffff0000, RZ, 0xc0, !PT ;  /* 0xffff000076767812 */ /* 0x000fe200078ec0ff */
[----:B------:R-:W-:Y:S01]  /*4470*/  FMUL.FTZ R55, R48, R50 ;  /* 0x0000003230377220 */ /* 0x000fe20000410000 */
[----:B------:R-:W-:Y:S01]  /*4480*/  LOP3.LUT R116, R116, 0xffff0000, RZ, 0xc0, !PT ;  /* 0xffff000074747812 */ /* 0x000fe200078ec0ff */
[----:B------:R-:W-:Y:S01]  /*4490*/  IMAD.U32 R117, R117, 0x10000, RZ ;  /* 0x0001000075757824 */ /* 0x000fe200078e00ff */
[----:B------:R-:W-:Y:S01]  /*44a0*/  LOP3.LUT R48, R36, 0xffff0000, RZ, 0xc0, !PT ;  /* 0xffff000024307812 */ /* 0x000fe200078ec0ff */
[----:B------:R-:W-:Y:S01]  /*44b0*/  FFMA.FTZ R57, R46, R51, -R57 ;  /* 0x000000332e397223 */ /* 0x000fe20000010839 */
[----:B------:R-:W-:-:S02]  /*44c0*/  IMAD.U32 R115, R115, 0x10000, RZ ;  /* 0x0001000073737824 */ /* 0x000fc400078e00ff */
[C---:B------:R-:W-:Y:S01]  /*44d0*/  FFMA.FTZ R36, R49.reuse, R50, -R54 ;  /* 0x0000003231247223 */ /* 0x040fe20000010836 */
[----:B------:R-:W-:Y:S01]  /*44e0*/  FFMA.FTZ R46, R46, R53, R47 ;  /* 0x000000352e2e7223 */ /* 0x000fe2000001002f */
[C---:B------:R-:W-:Y:S01]  /*44f0*/  FMUL.FTZ R50, R38.reuse, R118 ;  /* 0x0000007626327220 */ /* 0x040fe20000410000 */
[----:B------:R-:W-:Y:S01]  /*4500*/  FMUL.FTZ R47, R38, R116 ;  /* 0x00000074262f7220 */ /* 0x000fe20000410000 */
[C---:B------:R-:W-:Y:S01]  /*4510*/  FMUL.FTZ R38, R48.reuse, R117 ;  /* 0x0000007530267220 */ /* 0x040fe20000410000 */
        /* <DEDUP_REMOVED lines=13> */
.L_x_12267:
[----:B------:R-:W-:Y:S05]  /*45f0*/  BSYNC B2 ;  /* 0x0000000000027941 */ /* 0x000fea0003800000 */
.L_x_12266:
[----:B------:R-:W-:Y:S02]  /*4600*/  ULDC.64 UR4, c[0x0][0x208] ;  /* 0x0000820000047ab9 */ /* 0x000fe40000000a00 */
[----:B------:R1:W-:Y:S03]  /*4610*/  STG.E.128 desc[UR4][R40.64+0x80], R36 ;  /* 0x0000802428007986 */ /* 0x0003e6000c101d04 */
.L_x_12265:
[----:B------:R-:W-:Y:S05]  /*4620*/  BSYNC B1 ;  /* 0x0000000000017941 */ /* 0x000fea0003800000 */
.L_x_12264:
        /* <DEDUP_REMOVED lines=25> */
[----:B------:R-:W-:Y:S01]  /*47c0*/  FMUL.FTZ R50, R43, R48 ;  /* 0x000000302b327220 */ /* 0x000fe20000410000 */
[----:B------:R-:W-:-:S02]  /*47d0*/  IMAD.U32 R39, R37, 0x10000, RZ ;  /* 0x0001000025277824 */ /* 0x000fc400078e00ff */
[-C--:B------:R-:W-:Y:S01]  /*47e0*/  FMUL.FTZ R43, R43, R46.reuse ;  /* 0x0000002e2b2b7220 */ /* 0x080fe20000410000 */
[----:B------:R-:W-:Y:S01]  /*47f0*/  FMUL.FTZ R51, R45, R49 ;  /* 0x000000312d337220 */ /* 0x000fe20000410000 */
[----:B------:R-:W-:Y:S02]  /*4800*/  IMAD.U32 R37, R36, 0x10000, RZ ;  /* 0x0001000024257824 */ /* 0x000fe400078e00ff */
[C---:B------:R-:W-:Y:S01]  /*4810*/  FFMA.FTZ R50, R39.reuse, R46, -R50 ;  /* 0x0000002e27327223 */ /* 0x040fe20000010832 */
        /* <DEDUP_REMOVED lines=21> */
.L_x_12269:
[----:B------:R-:W-:Y:S05]  /*4970*/  BSYNC B1 ;  /* 0x0000000000017941 */ /* 0x000fea0003800000 */
.L_x_12268:
[----:B------:R-:W-:Y:S02]  /*4980*/  ULDC.64 UR4, c[0x0][0x208] ;  /* 0x0000820000047ab9 */ /* 0x000fe40000000a00 */
[----:B------:R1:W-:Y:S01]  /*4990*/  STG.E.128 desc[UR4][R40.64+0xa0], R36 ;  /* 0x0000a02428007986 */ /* 0x0003e2000c101d04 */
[----:B------:R-:W-:Y:S05]  /*49a0*/  BRA `(.L_x_12247) ;  /* 0x0000002000c07947 */ /* 0x000fea0003800000 */
.L_x_12241:
        /* <DEDUP_REMOVED lines=15> */
[----:B------:R-:W2:Y:S01]  /*4aa0*/  LDL.64 R66, [R1+0x38] ;  /* 0x0000380001427983 */ /* 0x000ea20000100a00 */
[----:B------:R-:W-:Y:S01]  /*4ab0*/  IADD3 R62, P3, R72, R62, RZ ;  /* 0x0000003e483e7210 */ /* 0x000fe20007f7e0ff */
[----:B------:R-:W-:Y:S01]  /*4ac0*/  ULDC.64 UR4, c[0x0][0x3e8] ;  /* 0x0000fa0000047ab9 */ /* 0x000fe20000000a00 */
[----:B------:R-:W-:Y:S02]  /*4ad0*/  CS2R R46, SRZ ;  /* 0x00000000002e7805 */ /* 0x000fe4000001ff00 */
[----:B------:R-:W-:Y:S02]  /*4ae0*/  CS2R R44, SRZ ;  /* 0x00000000002c7805 */ /* 0x000fe4000001ff00 */
[----:B------:R-:W-:Y:S01]  /*4af0*/  CS2R R58, SRZ ;  /* 0x00000000003a7805 */ /* 0x000fe2000001ff00 */
[----:B------:R-:W-:Y:S01]  /*4b00*/  IMAD.X R37, R25, 0x1, R85, P3 ;  /* 0x0000000119257824 */ /* 0x000fe200018e0655 */
[----:B------:R-:W-:Y:S02]  /*4b10*/  IADD3 R25, P3, R34, R60, RZ ;  /* 0x0000003c22197210 */ /* 0x000fe40007f7e0ff */
[----:B------:R-:W-:Y:S01]  /*4b20*/  CS2R R56, SRZ ;  /* 0x0000000000387805 */ /* 0x000fe2000001ff00 */
[----:B------:R-:W-:-:S02]  /*4b30*/  ULDC.64 UR6, c[0x0][0x208] ;  /* 0x0000820000067ab9 */ /* 0x000fc40000000a00 */
        /* <DEDUP_REMOVED lines=14> */
[----:B--2---:R-:W-:-:S13]  /*4c20*/  ISETP.GE.AND P3, PT, R66, R106, PT ;  /* 0x0000006a4200720c */ /* 0x004fda0003f66270 */
[----:B------:R0:W5:Y:S04]  /*4c30*/  @!P3 LDG.E.128 R44, desc[UR6][R60.64] ;  /* 0x000000063c2cb981 */ /* 0x000168000c1e1d00 */
[----:B------:R0:W5:Y:S01]  /*4c40*/  @!P3 LDG.E.128 R56, desc[UR6][R62.64] ;  /* 0x000000063e38b981 */ /* 0x000162000c1e1d00 */
[----:B------:R-:W-:-:S13]  /*4c50*/  ISETP.GE.AND P3, PT, R0, R106, PT ;  /* 0x0000006a0000720c */ /* 0x000fda0003f66270 */
[----:B------:R0:W5:Y:S04]  /*4c60*/  @!P3 LDG.E.128 R40, desc[UR6][R60.64+0x20] ;  /* 0x000020063c28b981 */ /* 0x000168000c1e1d00 */
[----:B------:R0:W5:Y:S01]  /*4c70*/  @!P3 LDG.E.128 R52, desc[UR6][R62.64+0x20] ;  /* 0x000020063e34b981 */ /* 0x000162000c1e1d00 */
[----:B------:R-:W-:-:S13]  /*4c80*/  ISETP.GE.AND P3, PT, R4, R106, PT ;  /* 0x0000006a0400720c */ /* 0x000fda0003f66270 */
[----:B------:R0:W5:Y:S04]  /*4c90*/  @!P3 LDG.E.128 R36, desc[UR6][R60.64+0x40] ;  /* 0x000040063c24b981 */ /* 0x000168000c1e1d00 */
[----:B------:R0:W5:Y:S02]  /*4ca0*/  @!P3 LDG.E.128 R48, desc[UR6][R62.64+0x40] ;  /* 0x000040063e30b981 */ /* 0x000164000c1e1d00 */
.L_x_12271:
[----:B------:R-:W-:Y:S05]  /*4cb0*/  BSYNC B1 ;  /* 0x0000000000017941 */ /* 0x000fea0003800000 */
.L_x_12270:
[----:B------:R-:W2:Y:S01]  /*4cc0*/  LDL R25, [R1+0x60] ;  /* 0x0000600001197983 */ /* 0x000ea20000100800 */
[----:B0----5:R-:W-:Y:S02]  /*4cd0*/  IMAD.MOV.U32 R60, RZ, RZ, R39 ;  /* 0x000000ffff3c7224 */ /* 0x021fe400078e0027 */
[----:B------:R-:W-:Y:S02]  /*4ce0*/  IMAD.MOV.U32 R61, RZ, RZ, R36 ;  /* 0x000000ffff3d7224 */ /* 0x000fe400078e0024 */
[----:B------:R-:W-:-:S05]  /*4cf0*/  IMAD.MOV.U32 R62, RZ, RZ, R43 ;  /* 0x000000ffff3e7224 */ /* 0x000fca00078e002b */
[----:B------:R-:W-:Y:S01]  /*4d00*/  PRMT R125, R125, 0x5410, R62 ;  /* 0x000054107d7d7816 */ /* 0x000fe2000000003e */
[----:B------:R-:W-:Y:S01]  /*4d10*/  IMAD.MOV.U32 R62, RZ, RZ, R47 ;  /* 0x000000ffff3e7224 */ /* 0x000fe200078e002f */
        /* <DEDUP_REMOVED lines=16> */
[----:B------:R-:W-:Y:S02]  /*4e20*/  PRMT R117, R61, 0x5410, R62 ;  /* 0x000054103d757816 */ /* 0x000fe4000000003e */
        /* <DEDUP_REMOVED lines=20> */
[----:B------:R-:W-:Y:S06]  /*4f70*/  @!P3 BRA `(.L_x_12272) ;  /* 0x000000000004b947 */ /* 0x000fec0003800000 */
[----:B------:R-:W-:Y:S01]  /*4f80*/  BPT.TRAP 0x1 ;  /* 0x000000040000795c */ /* 0x000fe20000300000 */
.L_x_12272:
[----:B------:R-:W2:Y:S01]  /*4f90*/  LDL R60, [R1+0x44] ;  /* 0x00004400013c7983 */ /* 0x000ea20000100800 */
[----:B------:R-:W-:Y:S01]  /*4fa0*/  IMAD R25, R18, 0x8, R16 ;  /* 0x0000000812197824 */ /* 0x000fe200078e0210 */
[----:B------:R-:W-:Y:S01]  /*4fb0*/  BSSY B1, `(.L_x_12273) ;  /* 0x0000004000017945 */ /* 0x000fe20003800000 */
[----:B--2---:R-:W-:-:S04]  /*4fc0*/  SHF.L.U32 R92, R60, 0x1f, RZ ;  /* 0x0000001f3c5c7819 */ /* 0x004fc800000006ff */
[----:B------:R-:W0:Y:S02]  /*4fd0*/  SYNCS.PHASECHK.TRANS64.TRYWAIT P5, [R25+URZ+0x31c90], R92 ;  /* 0x031c905c190075a7 */ /* 0x000e2400080a017f */
[----:B0-----:R-:W-:Y:S05]  /*4fe0*/  @!P5 BRA `(.L_x_12274) ;  /* 0x000002080064d947 */ /* 0x001fea0003800000 */
.L_x_12548:
[----:B------:R-:W-:Y:S05]  /*4ff0*/  BSYNC B1 ;  /* 0x0000000000017941 */ /* 0x000fea0003800000 */
.L_x_12273:
        /* <DEDUP_REMOVED lines=16> */
[----:B------:R-:W4:Y:S04]  /*5100*/  LDL R63, [R1+0x5c] ;  /* 0x00005c00013f7983 */ /* 0x000f280000100800 */
[----:B------:R-:W5:Y:S01]  /*5110*/  LDL.64 R128, [R1+0x38] ;  /* 0x0000380001807983 */ /* 0x000f620000100a00 */
        /* <DEDUP_REMOVED lines=8> */
[----:B------:R-:W-:Y:S01]  /*51a0*/  SHF.R.S32.HI R61, RZ, 0x2, R61 ;  /* 0x00000002ff3d7819 */ /* 0x000fe2000001143d */
        /* <DEDUP_REMOVED lines=11> */
[----:B-----5:R-:W-:-:S13]  /*5260*/  ISETP.GE.AND P4, PT, R128, R106, PT ;  /* 0x0000006a8000720c */ /* 0x020fda0003f86270 */
[----:B------:R-:W-:Y:S05]  /*5270*/  @P4 BRA `(.L_x_12278) ;  /* 0x0000000400704947 */ /* 0x000fea0003800000 */
[--C-:B------:R-:W-:Y:S02]  /*5280*/  SHF.R.U64 R44, R44, 0x10, R45.reuse ;  /* 0x000000102c2c7819 */ /* 0x100fe4000000122d */
[----:B------:R-:W-:Y:S02]  /*5290*/  SHF.R.U32.HI R115, RZ, 0x10, R45 ;  /* 0x00000010ff737819 */ /* 0x000fe4000001162d */
[C---:B------:R-:W-:Y:S02]  /*52a0*/  PRMT R44, R116.reuse, 0x5432, R44 ;  /* 0x00005432742c7816 */ /* 0x040fe4000000002c */
[----:B------:R-:W-:Y:S02]  /*52b0*/  PRMT R115, R116, 0x5410, R115 ;  /* 0x0000541074737816 */ /* 0x000fe40000000073 */
[----:B------:R-:W-:Y:S02]  /*52c0*/  SHF.R.U32.HI R116, RZ, 0x10, R57 ;  /* 0x00000010ff747819 */ /* 0x000fe40000011639 */
[----:B------:R-:W-:-:S02]  /*52d0*/  SHF.R.U64 R45, R46, 0x10, R47 ;  /* 0x000000102e2d7819 */ /* 0x000fc4000000122f */
[----:B------:R-:W-:Y:S02]  /*52e0*/  SHF.R.U32.HI R46, RZ, 0x10, R47 ;  /* 0x00000010ff2e7819 */ /* 0x000fe4000001162f */
[----:B------:R-:W-:Y:S02]  /*52f0*/  SHF.R.U64 R47, R56, 0x10, R57 ;  /* 0x00000010382f7819 */ /* 0x000fe40000001239 */
[--C-:B------:R-:W-:Y:S02]  /*5300*/  SHF.R.U64 R56, R58, 0x10, R59.reuse ;  /* 0x000000103a387819 */ /* 0x100fe4000000123b */
[----:B------:R-:W-:Y:S01]  /*5310*/  SHF.R.U32.HI R57, RZ, 0x10, R59 ;  /* 0x00000010ff397819 */ /* 0x000fe2000001163b */
[----:B------:R-:W-:Y:S01]  /*5320*/  IMAD.U32 R59, R115, 0x10000, RZ ;  /* 0x00010000733b7824 */ /* 0x000fe200078e00ff */
[C---:B------:R-:W-:Y:S02]  /*5330*/  PRMT R116, R119.reuse, 0x5432, R116 ;  /* 0x0000543277747816 */ /* 0x040fe40000000074 */
[----:B------:R-:W-:Y:S01]  /*5340*/  PRMT R47, R119, 0x5410, R47 ;  /* 0x00005410772f7816 */ /* 0x000fe2000000002f */
[----:B-1----:R-:W-:Y:S01]  /*5350*/  IMAD.U32 R119, R65, 0x10000, RZ ;  /* 0x0001000041777824 */ /* 0x002fe200078e00ff */
[----:B------:R-:W-:-:S02]  /*5360*/  PRMT R56, R118, 0x5432, R56 ;  /* 0x0000543276387816 */ /* 0x000fc40000000038 */
[----:B------:R-:W-:Y:S01]  /*5370*/  PRMT R57, R118, 0x5410, R57 ;  /* 0x0000541076397816 */ /* 0x000fe20000000039 */
[C---:B------:R-:W-:Y:S01]  /*5380*/  IMAD.U32 R118, R116.reuse, 0x10000, RZ ;  /* 0x0001000074767824 */ /* 0x040fe200078e00ff */
[C---:B------:R-:W-:Y:S02]  /*5390*/  PRMT R45, R117.reuse, 0x5410, R45 ;  /* 0x00005410752d7816 */ /* 0x040fe4000000002d */
[----:B------:R-:W-:Y:S01]  /*53a0*/  PRMT R46, R117, 0x5432, R46 ;  /* 0x00005432752e7816 */ /* 0x000fe2000000002e */
[----:B--2---:R-:W-:Y:S02]  /*53b0*/  IMAD.U32 R117, R61, 0x10000, RZ ;  /* 0x000100003d757824 */ /* 0x004fe400078e00ff */
[----:B------:R-:W-:Y:S01]  /*53c0*/  FMUL.FTZ R58, R119, R118 ;  /* 0x00000076773a7220 */ /* 0x000fe20000410000 */
[----:B------:R-:W-:Y:S02]  /*53d0*/  LOP3.LUT R116, R116, 0xffff0000, RZ, 0xc0, !PT ;  /* 0xffff000074747812 */ /* 0x000fe400078ec0ff */
        /* <DEDUP_REMOVED lines=70> */
.L_x_12278:
[----:B------:R-:W-:Y:S05]  /*5840*/  BSYNC B2 ;  /* 0x0000000000027941 */ /* 0x000fea0003800000 */
.L_x_12277:
[----:B------:R-:W-:Y:S01]  /*5850*/  ISETP.GE.AND P4, PT, R114, R109, PT ;  /* 0x0000006d7200720c */ /* 0x000fe20003f86270 */
[----:B------:R-:W-:-:S12]  /*5860*/  ULDC.64 UR4, c[0x0][0x208] ;  /* 0x0000820000047ab9 */ /* 0x000fd80000000a00 */
        /* <DEDUP_REMOVED lines=11> */
.L_x_12276:
[----:B------:R-:W-:Y:S05]  /*5920*/  BSYNC B1 ;  /* 0x0000000000017941 */ /* 0x000fea0003800000 */
.L_x_12275:
        /* <DEDUP_REMOVED lines=20> */
[----:B------:R-:W-:Y:S02]  /*5a70*/  IMAD.IADD R45, R45, 0x1, R44 ;  /* 0x000000012d2d7824 */ /* 0x000fe400078e022c */
        /* <DEDUP_REMOVED lines=10> */
[--C-:B------:R-:W-:Y:S02]  /*5b20*/  SHF.R.U64 R62, R40, 0x10, R41.reuse ;  /* 0x00000010283e7819 */ /* 0x100fe40000001229 */
[----:B------:R-:W-:Y:S02]  /*5b30*/  SHF.R.U32.HI R61, RZ, 0x10, R41 ;  /* 0x00000010ff3d7819 */ /* 0x000fe40000011629 */
[----:B------:R-:W-:Y:S02]  /*5b40*/  SHF.R.U64 R41, R52, 0x10, R53 ;  /* 0x0000001034297819 */ /* 0x000fe40000001235 */
[----:B------:R-:W-:-:S02]  /*5b50*/  PRMT R53, R126, 0x5410, R42 ;  /* 0x000054107e357816 */ /* 0x000fc4000000002a */
[----:B------:R-:W-:Y:S02]  /*5b60*/  SHF.R.U64 R52, R54, 0x10, R55 ;  /* 0x0000001036347819 */ /* 0x000fe40000001237 */
[----:B------:R-:W-:Y:S02]  /*5b70*/  PRMT R42, R127, 0x5410, R63 ;  /* 0x000054107f2a7816 */ /* 0x000fe4000000003f */
[----:B------:R-:W-:Y:S02]  /*5b80*/  PRMT R54, R126, 0x5432, R61 ;  /* 0x000054327e367816 */ /* 0x000fe4000000003d */
[----:B------:R-:W-:Y:S01]  /*5b90*/  SHF.R.U32.HI R40, RZ, 0x10, R55 ;  /* 0x00000010ff287819 */ /* 0x000fe20000011637 */
[----:B------:R-:W-:Y:S01]  /*5ba0*/  IMAD.U32 R63, R42, 0x10000, RZ ;  /* 0x000100002a3f7824 */ /* 0x000fe200078e00ff */
[----:B------:R-:W-:Y:S01]  /*5bb0*/  LOP3.LUT R57, R57, 0xffff0000, RZ, 0xc0, !PT ;  /* 0xffff000039397812 */ /* 0x000fe200078ec0ff */
[----:B------:R-:W-:Y:S01]  /*5bc0*/  IMAD.U32 R61, R54, 0x10000, RZ ;  /* 0x00010000363d7824 */ /* 0x000fe200078e00ff */
[----:B------:R-:W-:Y:S01]  /*5bd0*/  SHF.R.U32.HI R43, RZ, 0x10, R43 ;  /* 0x00000010ff2b7819 */ /* 0x000fe2000001162b */
[----:B-1----:R-:W-:-:S02]  /*5be0*/  IMAD.U32 R55, R45, 0x10000, RZ ;  /* 0x000100002d377824 */ /* 0x002fc400078e00ff */
[C---:B------:R-:W-:Y:S01]  /*5bf0*/  FMUL.FTZ R65, R64.reuse, R63 ;  /* 0x0000003f40417220 */ /* 0x040fe20000410000 */
[-C--:B------:R-:W-:Y:S01]  /*5c00*/  FMUL.FTZ R64, R64, R61.reuse ;  /* 0x0000003d40407220 */ /* 0x080fe20000410000 */
[----:B------:R-:W-:Y:S02]  /*5c10*/  PRMT R40, R124, 0x5410, R40 ;  /* 0x000054107c287816 */ /* 0x000fe40000000028 */
[C---:B------:R-:W-:Y:S01]  /*5c20*/  FFMA.FTZ R61, R55.reuse, R61, -R65 ;  /* 0x0000003d373d7223 */ /* 0x040fe20000010841 */
[----:B------:R-:W-:Y:S01]  /*5c30*/  FFMA.FTZ R55, R55, R63, R64 ;  /* 0x0000003f37377223 */ /* 0x000fe20000010040 */
[----:B------:R-:W-:Y:S01]  /*5c40*/  LOP3.LUT R63, R54, 0xffff0000, RZ, 0xc0, !PT ;  /* 0xffff0000363f7812 */ /* 0x000fe200078ec0ff */
[----:B------:R-:W-:Y:S01]  /*5c50*/  IMAD.U32 R64, R59, 0x10000, RZ ;  /* 0x000100003b407824 */ /* 0x000fe200078e00ff */
[----:B------:R-:W-:Y:S02]  /*5c60*/  LOP3.LUT R54, R42, 0xffff0000, RZ, 0xc0, !PT ;  /* 0xffff00002a367812 */ /* 0x000fe400078ec0ff */
[----:B------:R-:W-:-:S02]  /*5c70*/  LOP3.LUT R42, R45, 0xffff0000, RZ, 0xc0, !PT ;  /* 0xffff00002d2a7812 */ /* 0x000fc400078ec0ff */
[----:B------:R-:W-:Y:S01]  /*5c80*/  PRMT R43, R125, 0x5432, R43 ;  /* 0x000054327d2b7816 */ /* 0x000fe2000000002b */
[CC--:B------:R-:W-:Y:S01]  /*5c90*/  FMUL.FTZ R45, R57.reuse, R54.reuse ;  /* 0x00000036392d7220 */ /* 0x0c0fe20000410000 */
[-C--:B------:R-:W-:Y:S01]  /*5ca0*/  FMUL.FTZ R57, R57, R63.reuse ;  /* 0x0000003f39397220 */ /* 0x080fe20000410000 */
[----:B------:R-:W-:Y:S02]  /*5cb0*/  PRMT R41, R125, 0x5410, R41 ;  /* 0x000054107d297816 */ /* 0x000fe40000000029 */
[C---:B------:R-:W-:Y:S01]  /*5cc0*/  FFMA.FTZ R45, R42.reuse, R63, -R45 ;  /* 0x0000003f2a2d7223 */ /* 0x040fe2000001082d */
[----:B------:R-:W-:Y:S01]  /*5cd0*/  FFMA.FTZ R42, R42, R54, R57 ;  /* 0x000000362a2a7223 */ /* 0x000fe20000010039 */
[----:B------:R-:W-:Y:S01]  /*5ce0*/  IMAD.U32 R63, R40, 0x10000, RZ ;  /* 0x00010000283f7824 */ /* 0x000fe200078e00ff */
[----:B------:R-:W-:Y:S01]  /*5cf0*/  PRMT R62, R127, 0x5432, R62 ;  /* 0x000054327f3e7816 */ /* 0x000fe2000000003e */
[C---:B------:R-:W-:Y:S01]  /*5d00*/  IMAD.U32 R57, R43.reuse, 0x10000, RZ ;  /* 0x000100002b397824 */ /* 0x040fe200078e00ff */
[----:B------:R-:W-:Y:S01]  /*5d10*/  LOP3.LUT R43, R43, 0xffff0000, RZ, 0xc0, !PT ;  /* 0xffff00002b2b7812 */ /* 0x000fe200078ec0ff */
[----:B------:R-:W-:-:S02]  /*5d20*/  IMAD.U32 R54, R47, 0x10000, RZ ;  /* 0x000100002f367824 */ /* 0x000fc400078e00ff */
[C---:B------:R-:W-:Y:S01]  /*5d30*/  FMUL.FTZ R65, R64.reuse, R63 ;  /* 0x0000003f40417220 */ /* 0x040fe20000410000 */
[-C--:B------:R-:W-:Y:S01]  /*5d40*/  FMUL.FTZ R64, R64, R57.reuse ;  /* 0x0000003940407220 */ /* 0x080fe20000410000 */
[----:B------:R-:W-:Y:S02]  /*5d50*/  PRMT R52, R124, 0x5432, R52 ;  /* 0x000054327c347816 */ /* 0x000fe40000000034 */
[C---:B------:R-:W-:Y:S01]  /*5d60*/  FFMA.FTZ R57, R54.reuse, R57, -R65 ;  /* 0x0000003936397223 */ /* 0x040fe20000010841 */
[----:B------:R-:W-:Y:S01]  /*5d70*/  FFMA.FTZ R54, R54, R63, R64 ;  /* 0x0000003f36367223 */ /* 0x000fe20000010040 */
[----:B------:R-:W-:Y:S02]  /*5d80*/  LOP3.LUT R63, R40, 0xffff0000, RZ, 0xc0, !PT ;  /* 0xffff0000283f7812 */ /* 0x000fe400078ec0ff */
[----:B------:R-:W-:Y:S02]  /*5d90*/  LOP3.LUT R64, R59, 0xffff0000, RZ, 0xc0, !PT ;  /* 0xffff00003b407812 */ /* 0x000fe400078ec0ff */
[----:B------:R-:W-:-:S02]  /*5da0*/  LOP3.LUT R40, R47, 0xffff0000, RZ, 0xc0, !PT ;  /* 0xffff00002f287812 */ /* 0x000fc400078ec0ff */
[----:B------:R-:W-:Y:S01]  /*5db0*/  F2FP.BF16.F32.PACK_AB R45, R45, R61 ;  /* 0x0000003d2d2d723e */ /* 0x000fe200000010ff */
[C---:B------:R-:W-:Y:S01]  /*5dc0*/  FMUL.FTZ R59, R64.reuse, R63 ;  /* 0x0000003f403b7220 */ /* 0x040fe20000410000 */
[-C--:B------:R-:W-:Y:S01]  /*5dd0*/  FMUL.FTZ R47, R64, R43.reuse ;  /* 0x0000002b402f7220 */ /* 0x080fe20000410000 */
[----:B------:R-:W-:Y:S02]  /*5de0*/  IMAD.U32 R64, R62, 0x10000, RZ ;  /* 0x000100003e407824 */ /* 0x000fe400078e00ff */
[C---:B------:R-:W-:Y:S01]  /*5df0*/  FFMA.FTZ R43, R40.reuse, R43, -R59 ;  /* 0x0000002b282b7223 */ /* 0x040fe2000001083b */
[----:B------:R-:W-:Y:S01]  /*5e00*/  FFMA.FTZ R40, R40, R63, R47 ;  /* 0x0000003f28287223 */ /* 0x000fe2000001002f */
[C---:B------:R-:W-:Y:S01]  /*5e10*/  IMAD.U32 R63, R56.reuse, 0x10000, RZ ;  /* 0x00010000383f7824 */ /* 0x040fe200078e00ff */
[----:B------:R-:W-:Y:S01]  /*5e20*/  LOP3.LUT R56, R56, 0xffff0000, RZ, 0xc0, !PT ;  /* 0xffff000038387812 */ /* 0x000fe200078ec0ff */
[----:B------:R-:W-:Y:S01]  /*5e30*/  IMAD.U32 R59, R41, 0x10000, RZ ;  /* 0x00010000293b7824 */ /* 0x000fe200078e00ff */
[----:B------:R-:W-:Y:S01]  /*5e40*/  F2FP.BF16.F32.PACK_AB R43, R43, R57 ;  /* 0x000000392b2b723e */ /* 0x000fe200000010ff */
[C---:B------:R-:W-:Y:S01]  /*5e50*/  IMAD.U32 R47, R44.reuse, 0x10000, RZ ;  /* 0x000100002c2f7824 */ /* 0x040fe200078e00ff */
[----:B------:R-:W-:Y:S01]  /*5e60*/  LOP3.LUT R44, R44, 0xffff0000, RZ, 0xc0, !PT ;  /* 0xffff00002c2c7812 */ /* 0x000fe200078ec0ff */
[C---:B------:R-:W-:Y:S01]  /*5e70*/  FMUL.FTZ R65, R63.reuse, R59 ;  /* 0x0000003b3f417220 */ /* 0x040fe20000410000 */
[----:B------:R-:W-:Y:S01]  /*5e80*/  FMUL.FTZ R63, R63, R64 ;  /* 0x000000403f3f7220 */ /* 0x000fe20000410000 */
[----:B------:R-:W-:-:S02]  /*5e90*/  F2FP.BF16.F32.PACK_AB R57, R42, R55 ;  /* 0x000000372a39723e */ /* 0x000fc400000010ff */
[C---:B------:R-:W-:Y:S01]  /*5ea0*/  FFMA.FTZ R65, R47.reuse, R64, -R65 ;  /* 0x000000402f417223 */ /* 0x040fe20000010841 */
[----:B------:R-:W-:Y:S01]  /*5eb0*/  FFMA.FTZ R63, R47, R59, R63 ;  /* 0x0000003b2f3f7223 */ /* 0x000fe2000001003f */
[----:B------:R-:W-:Y:S01]  /*5ec0*/  LOP3.LUT R47, R41, 0xffff0000, RZ, 0xc0, !PT ;  /* 0xffff0000292f7812 */ /* 0x000fe200078ec0ff */
[----:B------:R-:W-:Y:S01]  /*5ed0*/  IMAD.U32 R64, R58, 0x10000, RZ ;  /* 0x000100003a407824 */ /* 0x000fe200078e00ff */
[----:B------:R-:W-:Y:S02]  /*5ee0*/  LOP3.LUT R41, R62, 0xffff0000, RZ, 0xc0, !PT ;  /* 0xffff00003e297812 */ /* 0x000fe400078ec0ff */
[----:B------:R-:W-:Y:S01]  /*5ef0*/  LOP3.LUT R58, R58, 0xffff0000, RZ, 0xc0, !PT ;  /* 0xffff00003a3a7812 */ /* 0x000fe200078ec0ff */
[----:B------:R-:W-:Y:S01]  /*5f00*/  FMUL.FTZ R59, R56, R47 ;  /* 0x0000002f383b7220 */ /* 0x000fe20000410000 */
[----:B------:R-:W-:Y:S01]  /*5f10*/  F2FP.BF16.F32.PACK_AB R40, R40, R54 ;  /* 0x000000362828723e */ /* 0x000fe200000010ff */
[-C--:B------:R-:W-:Y:S02]  /*5f20*/  FMUL.FTZ R56, R56, R41.reuse ;  /* 0x0000002938387220 */ /* 0x080fe40000410000 */
[----:B------:R-:W-:Y:S01]  /*5f30*/  FFMA.FTZ R41, R44, R41, -R59 ;  /* 0x000000292c297223 */ /* 0x000fe2000001083b */
[----:B------:R-:W-:-:S02]  /*5f40*/  IMAD.U32 R59, R53, 0x10000, RZ ;  /* 0x00010000353b7824 */ /* 0x000fc400078e00ff */
[----:B------:R-:W-:Y:S01]  /*5f50*/  FFMA.FTZ R44, R44, R47, R56 ;  /* 0x0000002f2c2c7223 */ /* 0x000fe20000010038 */
[C---:B------:R-:W-:Y:S01]  /*5f60*/  IMAD.U32 R56, R52.reuse, 0x10000, RZ ;  /* 0x0001000034387824 */ /* 0x040fe200078e00ff */
[----:B------:R-:W-:Y:S01]  /*5f70*/  LOP3.LUT R52, R52, 0xffff0000, RZ, 0xc0, !PT ;  /* 0xffff000034347812 */ /* 0x000fe200078ec0ff */
[----:B------:R-:W-:Y:S01]  /*5f80*/  IMAD.U32 R47, R46, 0x10000, RZ ;  /* 0x000100002e2f7824 */ /* 0x000fe200078e00ff */
        /* <DEDUP_REMOVED lines=8> */
[----:B------:R-:W-:Y:S01]  /*6010*/  F2FP.BF16.F32.PACK_AB R42, R41, R65 ;  /* 0x00000041292a723e */ /* 0x000fe200000010ff */
[----:B------:R-:W-:-:S02]  /*6020*/  IMAD.MOV.U32 R59, RZ, RZ, R40 ;  /* 0x000000ffff3b7224 */ /* 0x000fc400078e0028 */
[C---:B------:R-:W-:Y:S01]  /*6030*/  FFMA.FTZ R47, R46.reuse, R53, -R47 ;  /* 0x000000352e2f7223 */ /* 0x040fe2000001082f */
[----:B------:R-:W-:Y:S01]  /*6040*/  FFMA.FTZ R58, R46, R52, R58 ;  /* 0x000000342e3a7223 */ /* 0x000fe2000001003a */
[----:B------:R-:W-:Y:S01]  /*6050*/  F2FP.BF16.F32.PACK_AB R56, R44, R63 ;  /* 0x0000003f2c38723e */ /* 0x000fe200000010ff */
[----:B------:R-:W-:Y:S02]  /*6060*/  IMAD.MOV.U32 R44, RZ, RZ, R42 ;  /* 0x000000ffff2c7224 */ /* 0x000fe400078e002a */
[----:B------:R-:W-:Y:S01]  /*6070*/  F2FP.BF16.F32.PACK_AB R46, R47, R62 ;  /* 0x0000003e2f2e723e */ /* 0x000fe200000010ff */
[----:B------:R-:W-:Y:S01]  /*6080*/  IMAD.MOV.U32 R47, RZ, RZ, R43 ;  /* 0x000000ffff2f7224 */ /* 0x000fe200078e002b */
[----:B------:R-:W-:-:S07]  /*6090*/  F2FP.BF16.F32.PACK_AB R58, R58, R64 ;  /* 0x000000403a3a723e */ /* 0x000fce00000010ff */
.L_x_12282:
[----:B------:R-:W-:Y:S05]  /*60a0*/  BSYNC B2 ;  /* 0x0000000000027941 */ /* 0x000fea0003800000 */
.L_x_12281:
[----:B------:R-:W-:Y:S01]  /*60b0*/  IADD3 R41, P4, P5, R28, R96, R10 ;  /* 0x000000601c297210 */ /* 0x000fe20007d9e00a */
[----:B------:R-:W-:-:S03]  /*60c0*/  ULDC.64 UR4, c[0x0][0x208] ;  /* 0x0000820000047ab9 */ /* 0x000fc60000000a00 */
        /* <DEDUP_REMOVED lines=11> */
.L_x_12280:
[----:B------:R-:W-:Y:S05]  /*6180*/  BSYNC B1 ;  /* 0x0000000000017941 */ /* 0x000fea0003800000 */
.L_x_12279:
[----:B------:R-:W-:-:S13]  /*6190*/  ISETP.NE.AND P4, PT, R14, RZ, PT ;  /* 0x000000ff0e00720c */ /* 0x000fda0003f85270 */
[----:B------:R-:W-:Y:S05]  /*61a0*/  @!P4 BRA `(.L_x_12247) ;  /* 0x0000000800c0c947 */ /* 0x000fea0003800000 */
[----:B-1----:R-:W3:Y:S04]  /*61b0*/  LDL R40, [R1] ;  /* 0x0000000001287983 */ /* 0x002ee80000100800 */
        /* <DEDUP_REMOVED lines=34> */
[----:B-1----:R-:W-:Y:S01]  /*63e0*/  IMAD.U32 R56, R41, 0x10000, RZ ;  /* 0x0001000029387824 */ /* 0x002fe200078e00ff */
[----:B------:R-:W-:Y:S02]  /*63f0*/  SHF.R.U32.HI R58, RZ, 0x10, R49 ;  /* 0x00000010ff3a7819 */ /* 0x000fe40000011631 */
[----:B------:R-:W-:Y:S02]  /*6400*/  PRMT R57, R121, 0x5432, R54 ;  /* 0x0000543279397816 */ /* 0x000fe40000000036 */
[----:B------:R-:W-:Y:S02]  /*6410*/  SHF.R.U64 R36, R36, 0x10, R37 ;  /* 0x0000001024247819 */ /* 0x000fe40000001225 */
[----:B------:R-:W-:Y:S01]  /*6420*/  SHF.R.U64 R37, R38, 0x10, R39 ;  /* 0x0000001026257819 */ /* 0x000fe20000001227 */
[----:B------:R-:W-:Y:S01]  /*6430*/  IMAD.U32 R63, R57, 0x10000, RZ ;  /* 0x00010000393f7824 */ /* 0x000fe200078e00ff */
[----:B------:R-:W-:-:S02]  /*6440*/  SHF.R.U64 R38, R48, 0x10, R49 ;  /* 0x0000001030267819 */ /* 0x000fc40000001231 */
[--C-:B------:R-:W-:Y:S01]  /*6450*/  SHF.R.U64 R49, R50, 0x10, R51.reuse ;  /* 0x0000001032317819 */ /* 0x100fe20000001233 */
[----:B--2---:R-:W-:Y:S01]  /*6460*/  IMAD.U32 R50, R45, 0x10000, RZ ;  /* 0x000100002d327824 */ /* 0x004fe200078e00ff */
[----:B------:R-:W-:Y:S02]  /*6470*/  PRMT R59, R123, 0x5432, R58 ;  /* 0x000054327b3b7816 */ /* 0x000fe4000000003a */
[----:B------:R-:W-:Y:S01]  /*6480*/  LOP3.LUT R58, R45, 0xffff0000, RZ, 0xc0, !PT ;  /* 0xffff00002d3a7812 */ /* 0x000fe200078ec0ff */
[----:B------:R-:W-:Y:S01]  /*6490*/  FMUL.FTZ R54, R50, R63 ;  /* 0x0000003f32367220 */ /* 0x000fe20000410000 */
[----:B------:R-:W-:Y:S01]  /*64a0*/  SHF.R.U32.HI R51, RZ, 0x10, R51 ;  /* 0x00000010ff337819 */ /* 0x000fe20000011633 */
[----:B------:R-:W-:Y:S01]  /*64b0*/  IMAD.U32 R61, R59, 0x10000, RZ ;  /* 0x000100003b3d7824 */ /* 0x000fe200078e00ff */
[----:B------:R-:W-:Y:S01]  /*64c0*/  SHF.R.U32.HI R39, RZ, 0x10, R39 ;  /* 0x00000010ff277819 */ /* 0x000fe20000011627 */
[----:B------:R-:W-:Y:S01]  /*64d0*/  IMAD.U32 R45, R44, 0x10000, RZ ;  /* 0x000100002c2d7824 */ /* 0x000fe200078e00ff */
[----:B------:R-:W-:Y:S01]  /*64e0*/  LOP3.LUT R48, R41, 0xffff0000, RZ, 0xc0, !PT ;  /* 0xffff000029307812 */ /* 0x000fe200078ec0ff */
[-C--:B------:R-:W-:Y:S01]  /*64f0*/  FMUL.FTZ R65, R50, R61.reuse ;  /* 0x0000003d32417220 */ /* 0x080fe20000410000 */
[----:B------:R-:W-:Y:S01]  /*6500*/  FFMA.FTZ R54, R56, R61, R54 ;  /* 0x0000003d38367223 */ /* 0x000fe20000010036 */
[----:B------:R-:W-:Y:S01]  /*6510*/  LOP3.LUT R61, R59, 0xffff0000, RZ, 0xc0, !PT ;  /* 0xffff00003b3d7812 */ /* 0x000fe200078ec0ff */
[----:B------:R-:W-:Y:S01]  /*6520*/  IMAD.U32 R41, R40, 0x10000, RZ ;  /* 0x0001000028297824 */ /* 0x000fe200078e00ff */
[----:B------:R-:W-:Y:S01]  /*6530*/  LOP3.LUT R59, R57, 0xffff0000, RZ, 0xc0, !PT ;  /* 0xffff0000393b7812 */ /* 0x000fe200078ec0ff */
[----:B------:R-:W-:Y:S01]  /*6540*/  FFMA.FTZ R50, R56, R63, -R65 ;  /* 0x0000003f38327223 */ /* 0x000fe20000010841 */
[----:B------:R-:W-:Y:S01]  /*6550*/  PRMT R121, R121, 0x5410, R36 ;  /* 0x0000541079797816 */ /* 0x000fe20000000024 */
[----:B------:R-:W-:Y:S01]  /*6560*/  FMUL.FTZ R63, R58, R61 ;  /* 0x0000003d3a3f7220 */ /* 0x000fe20000410000 */
[----:B------:R-:W-:Y:S01]  /*6570*/  PRMT R36, R122, 0x5432, R51 ;  /* 0x000054327a247816 */ /* 0x000fe20000000033 */
[-C--:B------:R-:W-:Y:S01]  /*6580*/  FMUL.FTZ R58, R58, R59.reuse ;  /* 0x0000003b3a3a7220 */ /* 0x080fe20000410000 */
[----:B------:R-:W-:Y:S01]  /*6590*/  PRMT R39, R120, 0x5432, R39 ;  /* 0x0000543278277816 */ /* 0x000fe20000000027 */
[----:B------:R-:W-:Y:S01]  /*65a0*/  FFMA.FTZ R59, R48, R59, -R63 ;  /* 0x0000003b303b7223 */ /* 0x000fe2000001083f */
[----:B------:R-:W-:Y:S01]  /*65b0*/  PRMT R122, R122, 0x5410, R49 ;  /* 0x000054107a7a7816 */ /* 0x000fe20000000031 */
[----:B------:R-:W-:Y:S01]  /*65c0*/  FFMA.FTZ R61, R48, R61, R58 ;  /* 0x0000003d303d7223 */ /* 0x000fe2000001003a */
[----:B------:R-:W-:Y:S01]  /*65d0*/  IMAD.U32 R58, R47, 0x10000, RZ ;  /* 0x000100002f3a7824 */ /* 0x000fe200078e00ff */
[----:B------:R-:W-:Y:S01]  /*65e0*/  PRMT R123, R123, 0x5410, R38 ;  /* 0x000054107b7b7816 */ /* 0x000fe20000000026 */
[C---:B------:R-:W-:Y:S01]  /*65f0*/  IMAD.U32 R51, R36.reuse, 0x10000, RZ ;  /* 0x0001000024337824 */ /* 0x040fe200078e00ff */
[----:B------:R-:W-:Y:S01]  /*6600*/  LOP3.LUT R48, R47, 0xffff0000, RZ, 0xc0, !PT ;  /* 0xffff00002f307812 */ /* 0x000fe200078ec0ff */
[----:B------:R-:W-:Y:S01]  /*6610*/  IMAD.U32 R63, R39, 0x10000, RZ ;  /* 0x00010000273f7824 */ /* 0x000fe200078e00ff */
[----:B------:R-:W-:Y:S01]  /*6620*/  LOP3.LUT R38, R36, 0xffff0000, RZ, 0xc0, !PT ;  /* 0xffff000024267812 */ /* 0x000fe200078ec0ff */
[----:B------:R-:W-:-:S02]  /*6630*/  IMAD.U32 R56, R43, 0x10000, RZ ;  /* 0x000100002b387824 */ /* 0x000fc400078e00ff */
[C---:B------:R-:W-:Y:S01]  /*6640*/  FMUL.FTZ R49, R58.reuse, R51 ;  /* 0x000000333a317220 */ /* 0x040fe20000410000 */
[-C--:B------:R-:W-:Y:S01]  /*6650*/  FMUL.FTZ R58, R58, R63.reuse ;  /* 0x0000003f3a3a7220 */ /* 0x080fe20000410000 */
[----:B------:R-:W-:Y:S01]  /*6660*/  LOP3.LUT R39, R39, 0xffff0000, RZ, 0xc0, !PT ;  /* 0xffff000027277812 */ /* 0x000fe200078ec0ff */
[----:B------:R-:W-:Y:S02]  /*6670*/  IMAD.U32 R60, R121, 0x10000, RZ ;  /* 0x00010000793c7824 */ /* 0x000fe400078e00ff */
[C---:B------:R-:W-:Y:S01]  /*6680*/  FFMA.FTZ R36, R56.reuse, R63, -R49 ;  /* 0x0000003f38247223 */ /* 0x040fe20000010831 */
[----:B------:R-:W-:Y:S01]  /*6690*/  FFMA.FTZ R56, R56, R51, R58 ;  /* 0x0000003338387223 */ /* 0x000fe2000001003a */
[----:B------:R-:W-:Y:S01]  /*66a0*/  IMAD.U32 R58, R123, 0x10000, RZ ;  /* 0x000100007b3a7824 */ /* 0x000fe200078e00ff */
[----:B------:R-:W-:Y:S01]  /*66b0*/  LOP3.LUT R44, R44, 0xffff0000, RZ, 0xc0, !PT ;  /* 0xffff00002c2c7812 */ /* 0x000fe200078ec0ff */
[C---:B------:R-:W-:Y:S01]  /*66c0*/  FMUL.FTZ R62, R48.reuse, R38 ;  /* 0x00000026303e7220 */ /* 0x040fe20000410000 */
[----:B------:R-:W-:Y:S01]  /*66d0*/  LOP3.LUT R43, R43, 0xffff0000, RZ, 0xc0, !PT ;  /* 0xffff00002b2b7812 */ /* 0x000fe200078ec0ff */
[-C--:B------:R-:W-:Y:S01]  /*66e0*/  FMUL.FTZ R64, R48, R39.reuse ;  /* 0x0000002730407220 */ /* 0x080fe20000410000 */
[----:B------:R-:W-:Y:S01]  /*66f0*/  LOP3.LUT R123, R123, 0xffff0000, RZ, 0xc0, !PT ;  /* 0xffff00007b7b7812 */ /* 0x000fe200078ec0ff */
[C---:B------:R-:W-:Y:S01]  /*6700*/  FMUL.FTZ R48, R45.reuse, R58 ;  /* 0x0000003a2d307220 */ /* 0x040fe20000410000 */
[----:B------:R-:W-:Y:S01]  /*6710*/  LOP3.LUT R40, R40, 0xffff0000, RZ, 0xc0, !PT ;  /* 0xffff000028287812 */ /* 0x000fe200078ec0ff */
[----:B------:R-:W-:Y:S01]  /*6720*/  FMUL.FTZ R45, R45, R60 ;  /* 0x0000003c2d2d7220 */ /* 0x000fe20000410000 */
[----:B------:R-:W-:Y:S01]  /*6730*/  LOP3.LUT R121, R121, 0xffff0000, RZ, 0xc0, !PT ;  /* 0xffff000079797812 */ /* 0x000fe200078ec0ff */
[C---:B------:R-:W-:Y:S01]  /*6740*/  FFMA.FTZ R39, R43.reuse, R39, -R62 ;  /* 0x000000272b277223 */ /* 0x040fe2000001083e */
[----:B------:R-:W-:Y:S01]  /*6750*/  PRMT R37, R120, 0x5410, R37 ;  /* 0x0000541078257816 */ /* 0x000fe20000000025 */
[----:B------:R-:W-:Y:S01]  /*6760*/  FMUL.FTZ R49, R44, R123 ;  /* 0x0000007b2c317220 */ /* 0x000fe20000410000 */
[----:B------:R-:W-:Y:S01]  /*6770*/  FFMA.FTZ R43, R43, R38, R64 ;  /* 0x000000262b2b7223 */ /* 0x000fe20000010040 */
[C---:B------:R-:W-:Y:S01]  /*6780*/  FFMA.FTZ R38, R41.reuse, R60, -R48 ;  /* 0x0000003c29267223 */ /* 0x040fe20000010830 */
[----:B------:R-:W-:Y:S01]  /*6790*/  FFMA.FTZ R41, R41, R58, R45 ;  /* 0x0000003a29297223 */ /* 0x000fe2000001002d */
[----:B------:R-:W-:-:S02]  /*67a0*/  IMAD.U32 R47, R46, 0x10000, RZ ;  /* 0x000100002e2f7824 */ /* 0x000fc400078e00ff */
[-C--:B------:R-:W-:Y:S01]  /*67b0*/  FMUL.FTZ R51, R44, R121.reuse ;  /* 0x000000792c337220 */ /* 0x080fe20000410000 */
[----:B------:R-:W-:Y:S01]  /*67c0*/  FFMA.FTZ R45, R40, R121, -R49 ;  /* 0x00000079282d7223 */ /* 0x000fe20000010831 */
[----:B------:R-:W-:Y:S01]  /*67d0*/  LOP3.LUT R46, R46, 0xffff0000, RZ, 0xc0, !PT ;  /* 0xffff00002e2e7812 */ /* 0x000fe200078ec0ff */
[C---:B------:R-:W-:Y:S01]  /*67e0*/  IMAD.U32 R44, R37.reuse, 0x10000, RZ ;  /* 0x00010000252c7824 */ /* 0x040fe200078e00ff */
[C---:B------:R-:W-:Y:S01]  /*67f0*/  LOP3.LUT R49, R122.reuse, 0xffff0000, RZ, 0xc0, !PT ;  /* 0xffff00007a317812 */ /* 0x040fe200078ec0ff */
[----:B------:R-:W-:Y:S01]  /*6800*/  IMAD.U32 R48, R122, 0x10000, RZ ;  /* 0x000100007a307824 */ /* 0x000fe200078e00ff */
[----:B------:R-:W-:Y:S01]  /*6810*/  LOP3.LUT R37, R37, 0xffff0000, RZ, 0xc0, !PT ;  /* 0xffff000025257812 */ /* 0x000fe200078ec0ff */
[----:B------:R-:W-:Y:S02]  /*6820*/  IMAD.U32 R57, R42, 0x10000, RZ ;  /* 0x000100002a397824 */ /* 0x000fe400078e00ff */
[----:B------:R-:W-:Y:S01]  /*6830*/  FFMA.FTZ R40, R40, R123, R51 ;  /* 0x0000007b28287223 */ /* 0x000fe20000010033 */
[----:B------:R-:W-:Y:S01]  /*6840*/  LOP3.LUT R42, R42, 0xffff0000, RZ, 0xc0, !PT ;  /* 0xffff00002a2a7812 */ /* 0x000fe200078ec0ff */
[C---:B------:R-:W-:Y:S01]  /*6850*/  FMUL.FTZ R58, R47.reuse, R48 ;  /* 0x000000302f3a7220 */ /* 0x040fe20000410000 */
[C---:B------:R-:W-:Y:S01]  /*6860*/  FMUL.FTZ R51, R46.reuse, R49 ;  /* 0x000000312e337220 */ /* 0x040fe20000410000 */
[----:B------:R-:W-:Y:S01]  /*6870*/  FMUL.FTZ R47, R47, R44 ;  /* 0x0000002c2f2f7220 */ /* 0x000fe20000410000 */
[----:B------:R-:W-:Y:S01]  /*6880*/  FMUL.FTZ R46, R46, R37 ;  /* 0x000000252e2e7220 */ /* 0x000fe20000410000 */
[----:B------:R-:W-:Y:S01]  /*6890*/  F2FP.BF16.F32.PACK_AB R45, R45, R38 ;  /* 0x000000262d2d723e */ /* 0x000fe200000010ff */
[C---:B------:R-:W-:Y:S01]  /*68a0*/  FFMA.FTZ R58, R57.reuse, R44, -R58 ;  /* 0x0000002c393a7223 */ /* 0x040fe2000001083a */
[----:B------:R-:W-:Y:S01]  /*68b0*/  FFMA.FTZ R47, R57, R48, R47 ;  /* 0x00000030392f7223 */ /* 0x000fe2000001002f */
[C---:B------:R-:W-:Y:S01]  /*68c0*/  FFMA.FTZ R46, R42.reuse, R49, R46 ;  /* 0x000000312a2e7223 */ /* 0x040fe2000001002e */
[----:B------:R-:W-:Y:S01]  /*68d0*/  FFMA.FTZ R51, R42, R37, -R51 ;  /* 0x000000252a337223 */ /* 0x000fe20000010833 */
        /* <DEDUP_REMOVED lines=12> */
.L_x_12284:
[----:B------:R-:W-:Y:S05]  /*69a0*/  BSYNC B1 ;  /* 0x0000000000017941 */ /* 0x000fea0003800000 */
.L_x_12283:
[----:B------:R-:W-:Y:S01]  /*69b0*/  ISETP.GE.AND P4, PT, R55, R109, PT ;  /* 0x0000006d3700720c */ /* 0x000fe20003f86270 */
[----:B------:R-:W-:Y:S02]  /*69c0*/  ULDC.64 UR4, c[0x0][0x208] ;  /* 0x0000820000047ab9 */ /* 0x000fe40000000a00 */
[----:B-1----:R3:W-:Y:S10]  /*69d0*/  STG.E.128 desc[UR4][R52.64], R40 ;  /* 0x0000002834007986 */ /* 0x0027f4000c101d04 */
[----:B------:R-:W-:Y:S05]  /*69e0*/  @P4 BRA `(.L_x_12247) ;  /* 0x0000000000b04947 */ /* 0x000fea0003800000 */
[--C-:B------:R-:W-:Y:S01]  /*69f0*/  SHF.R.S32.HI R36, RZ, 0x1f, R55.reuse ;  /* 0x0000001fff247819 */ /* 0x100fe20000011437 */
[----:B------:R-:W-:Y:S01]  /*6a00*/  ULDC.64 UR4, c[0x0][0x208] ;  /* 0x0000820000047ab9 */ /* 0x000fe20000000a00 */
[----:B------:R-:W-:-:S04]  /*6a10*/  IADD3 R55, P4, P5, R28, R96, R55 ;  /* 0x000000601c377210 */ /* 0x000fc80007d9e037 */
[----:B------:R-:W-:Y:S02]  /*6a20*/  IADD3.X R36, R3, R111, R36, P4, P5 ;  /* 0x0000006f03247210 */ /* 0x000fe400027ea424 */
[----:B------:R-:W-:-:S04]  /*6a30*/  LEA R94, P4, R55, R94, 0x1 ;  /* 0x0000005e375e7211 */ /* 0x000fc800078808ff */
[----:B------:R-:W-:-:S05]  /*6a40*/  LEA.HI.X R95, R55, R95, R36, 0x1, P4 ;  /* 0x0000005f375f7211 */ /* 0x000fca00020f0c24 */
[----:B--2---:R4:W-:Y:S01]  /*6a50*/  STG.E.128 desc[UR4][R94.64], R44 ;  /* 0x0000002c5e007986 */ /* 0x0049e2000c101d04 */
[----:B------:R-:W-:Y:S05]  /*6a60*/  BRA `(.L_x_12247) ;  /* 0x0000000000907947 */ /* 0x000fea0003800000 */
.L_x_12240:
[----:B------:R-:W2:Y:S02]  /*6a70*/  LDL R36, [R1+0x60] ;  /* 0x0000600001247983 */ /* 0x000ea40000100800 */
[----:B--2---:R-:W-:-:S13]  /*6a80*/  R2UR UR4, R36 ;  /* 0x00000000240472ca */ /* 0x004fda00000e0000 */
[----:B------:R-:W-:-:S06]  /*6a90*/  UISETP.NE.AND UP0, UPT, UR4, 0x3, UPT ;  /* 0x000000030400788c */ /* 0x000fcc000bf05270 */
[----:B------:R-:W-:-:S13]  /*6aa0*/  PLOP3.LUT P3, PT, PT, PT, UP0, 0x80, 0x0 ;  /* 0x000000000000781c */ /* 0x000fda0003f6f008 */
[----:B------:R-:W-:Y:S05]  /*6ab0*/  @!P3 BRA `(.L_x_12285) ;  /* 0x000000000004b947 */ /* 0x000fea0003800000 */
[----:B------:R-:W-:Y:S01]  /*6ac0*/  BPT.TRAP 0x1 ;  /* 0x000000040000795c */ /* 0x000fe20000300000 */
.L_x_12285:
[----:B------:R-:W2:Y:S01]  /*6ad0*/  LDL R36, [R1+0x44] ;  /* 0x0000440001247983 */ /* 0x000ea20000100800 */
[----:B------:R-:W-:Y:S01]  /*6ae0*/  IMAD R25, R18, 0x8, R16 ;  /* 0x0000000812197824 */ /* 0x000fe200078e0210 */
[----:B------:R-:W-:Y:S01]  /*6af0*/  BSSY B1, `(.L_x_12286) ;  /* 0x0000006000017945 */ /* 0x000fe20003800000 */
[----:B------:R-:W-:-:S05]  /*6b00*/  IMAD R91, R23, -0x90, R2 ;  /* 0xffffff70175b7824 */ /* 0x000fca00078e0202 */
[----:B------:R-:W-:Y:S02]  /*6b10*/  VIMNMX R91, R91, 0x90, PT ;  /* 0x000000905b5b7848 */ /* 0x000fe40003fe0100 */
[----:B--2---:R-:W-:-:S04]  /*6b20*/  SHF.L.U32 R92, R36, 0x1f, RZ ;  /* 0x0000001f245c7819 */ /* 0x004fc800000006ff */
[----:B------:R-:W0:Y:S02]  /*6b30*/  SYNCS.PHASECHK.TRANS64.TRYWAIT P4, [R25+URZ+0x31c90], R92 ;  /* 0x031c905c190075a7 */ /* 0x000e24000808017f */
[----:B0-----:R-:W-:Y:S05]  /*6b40*/  @!P4 BRA `(.L_x_12287) ;  /* 0x000001ec00a0c947 */ /* 0x001fea0003800000 */
.L_x_12549:
[----:B------:R-:W-:Y:S05]  /*6b50*/  BSYNC B1 ;  /* 0x0000000000017941 */ /* 0x000fea0003800000 */
.L_x_12286:
[----:B------:R-:W-:-:S13]  /*6b60*/  ISETP.GE.AND P4, PT, R22, R91, PT ;  /* 0x0000005b1600720c */ /* 0x000fda0003f86270 */
[----:B------:R-:W-:Y:S05]  /*6b70*/  @P4 BRA `(.L_x_12247) ;  /* 0x00000000004c4947 */ /* 0x000fea0003800000 */
[----:B------:R-:W-:Y:S01]  /*6b80*/  ISETP.NE.AND P4, PT, R12, RZ, PT ;  /* 0x000000ff0c00720c */ /* 0x000fe20003f85270 */
[----:B------:R-:W-:-:S12]  /*6b90*/  ULDC.64 UR4, c[0x0][0x208] ;  /* 0x0000820000047ab9 */ /* 0x000fd80000000a00 */
        /* <DEDUP_REMOVED lines=17> */
.L_x_12247:
[----:B------:R-:W-:Y:S05]  /*6cb0*/  BSYNC B0 ;  /* 0x0000000000007941 */ /* 0x000fea0003800000 */
.L_x_12239:
        /* <DEDUP_REMOVED lines=17> */
.L_x_12289:
[----:B------:R-:W-:Y:S05]  /*6dd0*/  BSYNC B0 ;  /* 0x0000000000007941 */ /* 0x000fea0003800000 */
.L_x_12288:
[----:B------:R-:W2:Y:S01]  /*6de0*/  SYNCS.PHASECHK.TRANS64.TRYWAIT P3, [R25+URZ+0x31cb0], R92 ;  /* 0x031cb05c190075a7 */ /* 0x000ea2000806017f */
[----:B------:R-:W-:Y:S04]  /*6df0*/  BSSY B0, `(.L_x_12290) ;  /* 0x0000002000007945 */ /* 0x000fe80003800000 */
[----:B--2---:R-:W-:Y:S05]  /*6e00*/  @!P3 BRA `(.L_x_12291) ;  /* 0x000001ec0004b947 */ /* 0x004fea0003800000 */
.L_x_12550:
[----:B------:R-:W-:Y:S05]  /*6e10*/  BSYNC B0 ;  /* 0x0000000000007941 */ /* 0x000fea0003800000 */
.L_x_12290:
[----:B------:R-:W-:Y:S01]  /*6e20*/  ISETP.GE.AND P3, PT, R22, R91, PT ;  /* 0x0000005b1600720c */ /* 0x000fe20003f66270 */
[----:B------:R-:W-:-:S12]  /*6e30*/  BSSY B0, `(.L_x_12292) ;  /* 0x0000022000007945 */ /* 0x000fd80003800000 */
[----:B------:R-:W-:Y:S05]  /*6e40*/  @P3 BRA `(.L_x_12293) ;  /* 0x0000000000803947 */ /* 0x000fea0003800000 */
[----:B------:R-:W3:Y:S01]  /*6e50*/  LDL.64 R42, [R1+0x38] ;  /* 0x00003800012a7983 */ /* 0x000ee20000100a00 */
[----:B------:R-:W-:Y:S01]  /*6e60*/  IMAD.WIDE R38, R23, 0x90, R78 ;  /* 0x0000009017267825 */ /* 0x000fe200078e024e */
[----:B------:R-:W-:Y:S01]  /*6e70*/  ULDC.64 UR4, c[0x0][0x328] ;  /* 0x0000ca0000047ab9 */ /* 0x000fe20000000a00 */
[----:B------:R-:W-:Y:S02]  /*6e80*/  ULDC.64 UR6, c[0x0][0x208] ;  /* 0x0000820000067ab9 */ /* 0x000fe40000000a00 */
[----:B------:R-:W-:Y:S02]  /*6e90*/  IMAD R39, R39, UR4, RZ ;  /* 0x0000000427277c24 */ /* 0x000fe4000f8e02ff */
[----:B-1----:R-:W-:Y:S02]  /*6ea0*/  IMAD.MOV.U32 R36, RZ, RZ, R30 ;  /* 0x000000ffff247224 */ /* 0x002fe400078e001e */
[----:B------:R-:W-:Y:S02]  /*6eb0*/  IMAD.MOV.U32 R37, RZ, RZ, R87 ;  /* 0x000000ffff257224 */ /* 0x000fe400078e0057 */
[----:B------:R-:W-:-:S02]  /*6ec0*/  IMAD R39, R38, UR5, R39 ;  /* 0x0000000526277c24 */ /* 0x000fc4000f8e0227 */
[----:B------:R-:W-:Y:S01]  /*6ed0*/  IMAD.WIDE.U32 R36, R38, UR4, R36 ;  /* 0x0000000426247c25 */ /* 0x000fe2000f8e0024 */
[----:B------:R-:W-:-:S03]  /*6ee0*/  ULDC.64 UR4, c[0x0][0x318] ;  /* 0x0000c60000047ab9 */ /* 0x000fc60000000a00 */
[----:B------:R-:W-:Y:S01]  /*6ef0*/  IMAD.IADD R37, R37, 0x1, R39 ;  /* 0x0000000125257824 */ /* 0x000fe200078e0227 */
[----:B------:R-:W-:Y:S01]  /*6f00*/  LEA R40, P3, R36, UR4, 0x1 ;  /* 0x0000000424287c11 */ /* 0x000fe2000f8608ff */
[----:B------:R-:W-:-:S03]  /*6f10*/  ULDC UR4, c[0x0][0x2f4] ;  /* 0x0000bd0000047ab9 */ /* 0x000fc60000000800 */
[----:B------:R-:W-:Y:S02]  /*6f20*/  LEA.HI.X R41, R36, UR5, R37, 0x1, P3 ;  /* 0x0000000524297c11 */ /* 0x000fe400098f0c25 */
[----:B---3--:R-:W-:-:S13]  /*6f30*/  ISETP.GE.AND P3, PT, R42, UR4, PT ;  /* 0x000000042a007c0c */ /* 0x008fda000bf66270 */
        /* <DEDUP_REMOVED lines=17> */
.L_x_12293:
[----:B------:R-:W-:Y:S05]  /*7050*/  BSYNC B0 ;  /* 0x0000000000007941 */ /* 0x000fea0003800000 */
.L_x_12292:
[----:B------:R-:W4:Y:S01]  /*7060*/  LDL.LU R26, [R1+0x44] ;  /* 0x00004400011a7983 */ /* 0x000f220000300800 */
[----:B0-2---:R-:W-:Y:S02]  /*7070*/  @!P4 VIADD R25, R25, 0x31cc0 ;  /* 0x00031cc01919c836 */ /* 0x005fe40000000000 */
        /* <DEDUP_REMOVED lines=8> */
[----:B0-----:R0:W-:Y:S01]  /*7100*/  BAR.SYNC.DEFER_BLOCKING R110, 0x80 ;  /* 0x0002006e0000751d */ /* 0x0011e20000010000 */
[----:B------:R-:W-:-:S04]  /*7110*/  ISETP.NE.AND P3, PT, R18, 0x2, PT ;  /* 0x000000021200780c */ /* 0x000fc80003f65270 */
[----:B------:R-:W-:Y:S01]  /*7120*/  SEL R18, R18, RZ, P3 ;  /* 0x000000ff12127207 */ /* 0x000fe20001800000 */
[----:B------:R2:W-:Y:S02]  /*7130*/  @!P4 SYNCS.ARRIVE.TRANS64.RED.A1T0 RZ, [R25+URZ], RZ ;  /* 0x000000ff19ffc9a7 */ /* 0x0005e4000810043f */
[----:B--2---:R-:W-:-:S04]  /*7140*/  SEL R25, RZ, 0x1, P3 ;  /* 0x00000001ff197807 */ /* 0x004fc80001800000 */
[----:B----4-:R-:W-:-:S05]  /*7150*/  LOP3.LUT R26, R26, R25, RZ, 0x3c, !PT ;  /* 0x000000191a1a7212 */ /* 0x010fca00078e3cff */
[----:B------:R0:W-:Y:S01]  /*7160*/  STL [R1+0x44], R26 ;  /* 0x0000441a01007387 */ /* 0x0001e20000100800 */
[----:B------:R-:W-:Y:S05]  /*7170*/  @P2 BRA `(.L_x_12294) ;  /* 0xffffffb8002c2947 */ /* 0x000fea000383ffff */
[----:B0-----:R-:W0:Y:S01]  /*7180*/  S2R R26, SR_TID.X ;  /* 0x00000000001a7919 */ /* 0x001e220000002100 */
[----:B------:R-:W-:Y:S02]  /*7190*/  PLOP3.LUT P0, PT, PT, PT, PT, 0x8, 0x0 ;  /* 0x000000000000781c */ /* 0x000fe40003f0e170 */
[----:B0-----:R-:W-:-:S04]  /*71a0*/  SHF.R.U32.HI R26, RZ, 0x7, R26 ;  /* 0x00000007ff1a7819 */ /* 0x001fc8000001161a */
[----:B------:R-:W-:-:S13]  /*71b0*/  ISETP.NE.AND P5, PT, R26, 0x1, PT ;  /* 0x000000011a00780c */ /* 0x000fda0003fa5270 */
[----:B------:R-:W-:Y:S06]  /*71c0*/  @!P5 BAR.ARV 0x9, 0x100 ;  /* 0x024400000000db1d */ /* 0x000fec0000002000 */
.L_x_12234:
[----:B------:R-:W2:Y:S01]  /*71d0*/  LDL R2, [R1+0x84] ;  /* 0x0000840001027983 */ /* 0x000ea20000100800 */
[----:B------:R-:W0:Y:S01]  /*71e0*/  LDC R0, c[0x0][0x448] ;  /* 0x00011200ff007b82 */ /* 0x000e220000000800 */
        /* <DEDUP_REMOVED lines=14> */
[----:B------:R-:W-:Y:S01]  /*72d0*/  CS2R R44, SRZ ;  /* 0x00000000002c7805 */ /* 0x000fe2000001ff00 */
[----:B------:R-:W-:Y:S01]  /*72e0*/  IMAD.MOV.U32 R43, RZ, RZ, RZ ;  /* 0x000000ffff2b7224 */ /* 0x000fe200078e00ff */
[----:B---3--:R-:W-:Y:S02]  /*72f0*/  CS2R R40, SRZ ;  /* 0x0000000000287805 */ /* 0x008fe4000001ff00 */
[----:B------:R-:W-:Y:S01]  /*7300*/  CS2R R76, SRZ ;  /* 0x00000000004c7805 */ /* 0x000fe2000001ff00 */
[----:B------:R-:W-:Y:S01]  /*7310*/  IMAD.MOV.U32 R35, RZ, RZ, RZ ;  /* 0x000000ffff237224 */ /* 0x000fe200078e00ff */
[----:B------:R-:W-:-:S02]  /*7320*/  CS2R R28, SRZ ;  /* 0x00000000001c7805 */ /* 0x000fc4000001ff00 */
[----:B------:R-:W-:Y:S01]  /*7330*/  CS2R R74, SRZ ;  /* 0x00000000004a7805 */ /* 0x000fe2000001ff00 */
[----:B------:R-:W-:Y:S01]  /*7340*/  IMAD.MOV.U32 R73, RZ, RZ, RZ ;  /* 0x000000ffff497224 */ /* 0x000fe200078e00ff */
[----:B------:R-:W-:Y:S02]  /*7350*/  CS2R R32, SRZ ;  /* 0x0000000000207805 */ /* 0x000fe4000001ff00 */
[----:B0-----:R-:W-:Y:S01]  /*7360*/  ISETP.NE.AND P1, PT, R0, 0x1, PT ;  /* 0x000000010000780c */ /* 0x001fe20003f25270 */
[----:B------:R-:W-:Y:S02]  /*7370*/  IMAD.MOV.U32 R80, RZ, RZ, RZ ;  /* 0x000000ffff507224 */ /* 0x000fe400078e00ff */
[----:B------:R-:W-:Y:S02]  /*7380*/  IMAD.MOV.U32 R6, RZ, RZ, RZ ;  /* 0x000000ffff067224 */ /* 0x000fe400078e00ff */
[----:B------:R-:W-:-:S08]  /*7390*/  IMAD.MOV.U32 R78, RZ, RZ, RZ ;  /* 0x000000ffff4e7224 */ /* 0x000fd000078e00ff */
[----:B------:R-:W0:Y:S08]  /*73a0*/  @P1 LDC R0, c[0x0][0x44c] ;  /* 0x00011300ff001b82 */ /* 0x000e300000000800 */
[----:B------:R-:W3:Y:S01]  /*73b0*/  @P1 LDC R5, c[0x0][0x450] ;  /* 0x00011400ff051b82 */ /* 0x000ee20000000800 */
[----:B--2---:R-:W-:-:S04]  /*73c0*/  VIADD R3, R2, 0xbf ;  /* 0x000000bf02037836 */ /* 0x004fc80000000000 */
[----:B0-----:R-:W-:-:S05]  /*73d0*/  @P1 IMAD.HI.U32 R0, R3, R0, RZ ;  /* 0x0000000003001227 */ /* 0x001fca00078e00ff */
[----:B---3--:R-:W-:Y:S02]  /*73e0*/  @P1 SHF.R.U32.HI R3, RZ, R5, R0 ;  /* 0x00000005ff031219 */ /* 0x008fe40000011600 */
[----:B------:R-:W-:-:S03]  /*73f0*/  PLOP3.LUT P1, PT, PT, PT, PT, 0x80, 0x0 ;  /* 0x000000000000781c */ /* 0x000fc60003f2f070 */
[----:B------:R-:W-:-:S04]  /*7400*/  IMAD.IADD R3, R112, 0x1, R3 ;  /* 0x0000000170037824 */ /* 0x000fc800078e0203 */
[----:B------:R-:W-:-:S05]  /*7410*/  IMAD.HI R3, R3, 0x38e38e39, RZ ;  /* 0x38e38e3903037827 */ /* 0x000fca00078e02ff */
[----:B------:R-:W-:-:S04]  /*7420*/  SHF.R.U32.HI R0, RZ, 0x1f, R3 ;  /* 0x0000001fff007819 */ /* 0x000fc80000011603 */
[----:B------:R-:W-:Y:S01]  /*7430*/  LEA.HI.SX32 R2, R3, R0, 0x1b ;  /* 0x0000000003027211 */ /* 0x000fe200078fdaff */
[----:B------:R-:W-:-:S03]  /*7440*/  IMAD.MOV.U32 R0, RZ, RZ, RZ ;  /* 0x000000ffff007224 */ /* 0x000fc600078e00ff */
[----:B------:R-:W-:Y:S02]  /*7450*/  VIMNMX R157, R157, R2, PT ;  /* 0x000000029d9d7248 */ /* 0x000fe40003fe0100 */
[----:B------:R-:W-:Y:S02]  /*7460*/  CS2R R2, SRZ ;  /* 0x0000000000027805 */ /* 0x000fe4000001ff00 */
[----:B------:R-:W-:Y:S01]  /*7470*/  ISETP.GE.AND P2, PT, R157, 0x1, PT ;  /* 0x000000019d00780c */ /* 0x000fe20003f46270 */
[----:B------:R-:W-:-:S12]  /*7480*/  @P0 BRA `(.L_x_12295) ;  /* 0x00000000000c0947 */ /* 0x000fd80003800000 */
[----:B------:R-:W0:Y:S01]  /*7490*/  FENCE.VIEW.ASYNC.G ;  /* 0x00000000000073c6 */ /* 0x000e220000000100 */
[----:B------:R-:W-:Y:S05]  /*74a0*/  WARPSYNC.ALL ;  /* 0x0000000000007948 */ /* 0x000fea0003800000 */
[----:B0-----:R-:W-:Y:S06]  /*74b0*/  BAR.ARV 0xc, 0x200 ;  /* 0x0308000000007b1d */ /* 0x001fec0000002000 */
.L_x_12295:
        /* <DEDUP_REMOVED lines=12> */
.L_x_12553:
[----:B------:R-:W0:Y:S01]  /*7580*/  LDL R2, [R1+0x64] ;  /* 0x0000640001027983 */ /* 0x000e220000100800 */
[----:B------:R-:W-:Y:S01]  /*7590*/  BSSY B6, `(.L_x_12298) ;  /* 0x000001f000067945 */ /* 0x000fe20003800000 */
[----:B0-----:R-:W-:-:S05]  /*75a0*/  IMAD.HI R0, R2, 0x55555556, RZ ;  /* 0x5555555602007827 */ /* 0x001fca00078e02ff */
[----:B------:R-:W-:-:S05]  /*75b0*/  LEA.HI R0, R0, R0, RZ, 0x1 ;  /* 0x0000000000007211 */ /* 0x000fca00078f08ff */
[----:B------:R-:W-:Y:S02]  /*75c0*/  IMAD R3, R0, -0x3, R2 ;  /* 0xfffffffd00037824 */ /* 0x000fe400078e0202 */
[----:B------:R-:W-:Y:S02]  /*75d0*/  VIADD R2, R16, 0x24300 ;  /* 0x0002430010027836 */ /* 0x000fe40000000000 */
[C---:B------:R-:W-:Y:S02]  /*75e0*/  IMAD R0, R3.reuse, 0x1000, R16 ;  /* 0x0000100003007824 */ /* 0x040fe400078e0210 */
[----:B------:R-:W-:Y:S01]  /*75f0*/  IMAD R3, R3, 0x800, R2 ;  /* 0x0000080003037824 */ /* 0x000fe200078e0202 */
[----:B------:R-:W-:Y:S01]  /*7600*/  LOP3.LUT P0, RZ, R2, 0x9f, RZ, 0xc0, !PT ;  /* 0x0000009f02ff7812 */ /* 0x000fe2000780c0ff */
[----:B------:R-:W-:-:S03]  /*7610*/  VIADD R0, R0, 0xda00 ;  /* 0x0000da0000007836 */ /* 0x000fc60000000000 */
[----:B------:R-:W-:Y:S02]  /*7620*/  SHF.R.U32.HI R3, RZ, 0x4, R3 ;  /* 0x00000004ff037819 */ /* 0x000fe40000011603 */
[----:B------:R-:W-:Y:S02]  /*7630*/  SHF.R.U32.HI R0, RZ, 0x4, R0 ;  /* 0x00000004ff007819 */ /* 0x000fe40000011600 */
[----:B------:R-:W-:Y:S02]  /*7640*/  LOP3.LUT R3, R3, 0x3fff, RZ, 0xc0, !PT ;  /* 0x00003fff03037812 */ /* 0x000fe400078ec0ff */
[----:B------:R-:W-:-:S03]  /*7650*/  LOP3.LUT R2, R0, 0x3fff, RZ, 0xc0, !PT ;  /* 0x00003fff00027812 */ /* 0x000fc600078ec0ff */
[----:B------:R0:W-:Y:S01]  /*7660*/  STL [R1+0x7c], R3 ;  /* 0x00007c0301007387 */ /* 0x0001e20000100800 */
[----:B------:R-:W-:Y:S05]  /*7670*/  @!P0 BRA `(.L_x_12299) ;  /* 0x0000000000408947 */ /* 0x000fea0003800000 */
[----:B------:R-:W-:Y:S01]  /*7680*/  MOV R0, 0x0 ;  /* 0x0000000000007802 */ /* 0x000fe20000000f00 */
[----:B------:R-:W-:Y:S01]  /*7690*/  ULDC.64 UR4, c[0x4][0x1b8] ;  /* 0x01006e0000047ab9 */ /* 0x000fe20000000a00 */
[----:B------:R-:W-:Y:S01]  /*76a0*/  ULDC.64 UR6, c[0x4][0x1c0] ;  /* 0x0100700000067ab9 */ /* 0x000fe20000000a00 */
[----:B------:R-:W-:Y:S01]  /*76b0*/  IMAD.U32 R4, RZ, RZ, UR4 ;  /* 0x00000004ff047e24 */ /* 0x000fe2000f8e00ff */
[----:B--2---:R2:W3:Y:S01]  /*76c0*/  LDC.64 R14, c[0x4][R0] ;  /* 0x01000000000e7b82 */ /* 0x0044e20000000a00 */
        /* <DEDUP_REMOVED lines=10> */
[----:B01-3-5:R-:W-:Y:S05]  /*7770*/  CALL.ABS.NOINC R14 ;  /* 0x000000000e007343 */ /* 0x02bfea0003c00000 */
.L_x_12299:
[----:B------:R-:W-:Y:S05]  /*7780*/  BSYNC B6 ;  /* 0x0000000000067941 */ /* 0x000fea0003800000 */
.L_x_12298:
[----:B------:R-:W-:Y:S02]  /*7790*/  ULDC UR4, c[0x0][0x3f4] ;  /* 0x0000fd0000047ab9 */ /* 0x000fe40000000800 */
[----:B------:R-:W-:-:S13]  /*77a0*/  ISETP.LT.AND P0, PT, RZ, UR4, PT ;  /* 0x00000004ff007c0c */ /* 0x000fda000bf01270 */
[----:B------:R-:W-:Y:S05]  /*77b0*/  @P0 BRA `(.L_x_12300) ;  /* 0x0000000000400947 */ /* 0x000fea0003800000 */
[----:B------:R-:W3:Y:S02]  /*77c0*/  LDL R20, [R1+0xa0] ;  /* 0x0000a00001147983 */ /* 0x000ee40000100800 */
[----:B---3--:R-:W-:-:S04]  /*77d0*/  LEA.HI R0, R20, R20, RZ, 0x1 ;  /* 0x0000001414007211 */ /* 0x008fc800078f08ff */
[----:B------:R-:W-:-:S05]  /*77e0*/  LOP3.LUT R0, R0, 0xfffffffe, RZ, 0xc0, !PT ;  /* 0xfffffffe00007812 */ /* 0x000fca00078ec0ff */
[----:B------:R-:W-:-:S05]  /*77f0*/  IMAD.IADD R0, R20, 0x1, -R0 ;  /* 0x0000000114007824 */ /* 0x000fca00078e0a00 */
[----:B0-----:R-:W-:-:S04]  /*7800*/  SHF.L.U32 R3, R0, 0x1f, RZ ;  /* 0x0000001f00037819 */ /* 0x001fc800000006ff */
[----:B------:R0:W3:Y:S03]  /*7810*/  SYNCS.PHASECHK.TRANS64.TRYWAIT P0, [R16+URZ+0x31c00], R3 ;  /* 0x031c0003100075a7 */ /* 0x0000e6000800017f */
[----:B---3--:R-:W-:Y:S05]  /*7820*/  @!P0 NANOSLEEP.SYNCS 0x989680 ;  /* 0x009896800000895d */ /* 0x008fea0003900000 */
[----:B------:R-:W3:Y:S01]  /*7830*/  @!P0 SYNCS.PHASECHK.TRANS64 P0, [R16+URZ+0x31c00], R3 ;  /* 0x031c0003100085a7 */ /* 0x000ee2000800007f */
[----:B------:R-:W-:Y:S04]  /*7840*/  BSSY B0, `(.L_x_12301) ;  /* 0x0000006000007945 */ /* 0x000fe80003800000 */
[----:B---3--:R-:W-:Y:S05]  /*7850*/  @P0 BRA `(.L_x_12302) ;  /* 0x0000000000100947 */ /* 0x008fea0003800000 */
.L_x_12303:
[----:B---3--:R3:W4:Y:S02]  /*7860*/  SYNCS.PHASECHK.TRANS64.TRYWAIT P0, [R16+URZ+0x31c00], R3 ;  /* 0x031c0003100075a7 */ /* 0x008724000800017f */
[----:B----4-:R-:W-:Y:S05]  /*7870*/  @!P0 NANOSLEEP.SYNCS 0x989680 ;  /* 0x009896800000895d */ /* 0x010fea0003900000 */
[----:B------:R-:W4:Y:S02]  /*7880*/  @!P0 SYNCS.PHASECHK.TRANS64 P0, [R16+URZ+0x31c00], R3 ;  /* 0x031c0003100085a7 */ /* 0x000f24000800007f */
[----:B----4-:R-:W-:Y:S05]  /*7890*/  @!P0 BRA `(.L_x_12303) ;  /* 0xfffffffc00f08947 */ /* 0x010fea000383ffff */
.L_x_12302:
[----:B------:R-:W-:Y:S05]  /*78a0*/  BSYNC B0 ;  /* 0x0000000000007941 */ /* 0x000fea0003800000 */
.L_x_12301:
[----:B------:R-:W-:Y:S05]  /*78b0*/  BRA `(.L_x_12304) ;  /* 0x00000040003c7947 */ /* 0x000fea0003800000 */
.L_x_12300:
[----:B------:R-:W3:Y:S01]  /*78c0*/  LDL R0, [R1+0xb8] ;  /* 0x0000b80001007983 */ /* 0x000ee20000100800 */
[----:B------:R-:W-:Y:S02]  /*78d0*/  ULDC.64 UR6, c[0x0][0x408] ;  /* 0x0001020000067ab9 */ /* 0x000fe40000000a00 */
[----:B-----5:R-:W-:Y:S01]  /*78e0*/  IMAD.WIDE.U32 R24, R107, UR6, RZ ;  /* 0x000000066b187c25 */ /* 0x020fe2000f8e00ff */
[----:B---3--:R-:W-:Y:S02]  /*78f0*/  R2UR UR4, R0 ;  /* 0x00000000000472ca */ /* 0x008fe400000e0000 */
[----:B------:R-:W-:-:S11]  /*7900*/  SHF.R.S32.HI R0, RZ, 0x1f, R107 ;  /* 0x0000001fff007819 */ /* 0x000fd6000001146b */
        /* <DEDUP_REMOVED lines=27> */
.L_x_12305:
[----:B------:R-:W3:Y:S01]  /*7ac0*/  LDL R20, [R1+0x84] ;  /* 0x0000840001147983 */ /* 0x000ee20000100800 */
[----:B------:R-:W-:Y:S01]  /*7ad0*/  ULDC.U8 UR4, c[0x0][0x410] ;  /* 0x0001040000047ab9 */ /* 0x000fe20000000000 */
[----:B------:R-:W-:Y:S01]  /*7ae0*/  BSSY B0, `(.L_x_12306) ;  /* 0x00003e4000007945 */ /* 0x000fe20003800000 */
[----:B------:R-:W-:Y:S01]  /*7af0*/  ISETP.NE.AND P0, PT, RZ, UR4, PT ;  /* 0x00000004ff007c0c */ /* 0x000fe2000bf05270 */
[----:B---3--:R-:W-:-:S12]  /*7b00*/  IMAD.IADD R10, R22, 0x1, R20 ;  /* 0x00000001160a7824 */ /* 0x008fd800078e0214 */
[----:B------:R-:W-:Y:S05]  /*7b10*/  @!P0 BRA `(.L_x_12307) ;  /* 0x0000001c00d88947 */ /* 0x000fea0003800000 */
[----:B------:R-:W3:Y:S01]  /*7b20*/  LDC R20, c[0x0][0x448] ;  /* 0x00011200ff147b82 */ /* 0x000ee20000000800 */
[----:B------:R-:W-:Y:S01]  /*7b30*/  ULDC.64 UR4, c[0x0][0x3f8] ;  /* 0x0000fe0000047ab9 */ /* 0x000fe20000000a00 */
[----:B------:R-:W-:Y:S01]  /*7b40*/  ULDC.64 UR6, c[0x0][0x408] ;  /* 0x0001020000067ab9 */ /* 0x000fe20000000a00 */
[----:B------:R-:W-:Y:S02]  /*7b50*/  IMAD.MOV.U32 R6, RZ, RZ, R26 ;  /* 0x000000ffff067224 */ /* 0x000fe400078e001a */
[----:B------:R-:W-:Y:S02]  /*7b60*/  IMAD.MOV.U32 R7, RZ, RZ, R23 ;  /* 0x000000ffff077224 */ /* 0x000fe400078e0017 */
[----:B------:R-:W-:Y:S02]  /*7b70*/  IMAD.MOV.U32 R8, RZ, RZ, R24 ;  /* 0x000000ffff087224 */ /* 0x000fe400078e0018 */
[----:B------:R-:W-:Y:S01]  /*7b80*/  IMAD.MOV.U32 R9, RZ, RZ, R29 ;  /* 0x000000ffff097224 */ /* 0x000fe200078e001d */
[----:B---3--:R-:W-:-:S13]  /*7b90*/  ISETP.NE.AND P0, PT, R20, 0x1, PT ;  /* 0x000000011400780c */ /* 0x008fda0003f05270 */
[----:B0-----:R-:W0:Y:S08]  /*7ba0*/  @P0 LDC R3, c[0x0][0x44c] ;  /* 0x00011300ff030b82 */ /* 0x001e300000000800 */
[----:B------:R-:W3:Y:S01]  /*7bb0*/  @P0 LDC R5, c[0x0][0x450] ;  /* 0x00011400ff050b82 */ /* 0x000ee20000000800 */
[----:B0-----:R-:W-:-:S04]  /*7bc0*/  @P0 IMAD.HI.U32 R0, R10, R3, RZ ;  /* 0x000000030a000227 */ /* 0x001fc800078e00ff */
[----:B------:R-:W-:Y:S01]  /*7bd0*/  IMAD.MOV.U32 R3, RZ, RZ, R10 ;  /* 0x000000ffff037224 */ /* 0x000fe200078e000a */
[----:B---3--:R-:W-:-:S04]  /*7be0*/  @P0 SHF.R.U32.HI R3, RZ, R5, R0 ;  /* 0x00000005ff030219 */ /* 0x008fc80000011600 */
        /* <DEDUP_REMOVED lines=17> */
[----:B------:R0:W3:Y:S04]  /*7d00*/  SHFL.IDX PT, R3, R13, RZ, 0x1e1f ;  /* 0x001e1fff0d037589 */ /* 0x0000e800000e0000 */
[----:B------:R-:W4:Y:S04]  /*7d10*/  SHFL.IDX PT, R0, R0, RZ, 0x1e1f ;  /* 0x001e1fff00007589 */ /* 0x000f2800000e0000 */
[----:B------:R-:W0:Y:S04]  /*7d20*/  SHFL.IDX PT, R5, R5, RZ, 0x1e1f ;  /* 0x001e1fff05057589 */ /* 0x000e2800000e0000 */
[----:B--2---:R2:W0:Y:S02]  /*7d30*/  SHFL.IDX PT, R14, R4, RZ, 0x1e1f ;  /* 0x001e1fff040e7589 */ /* 0x00442400000e0000 */
.L_x_12559:
[----:B--2---:R-:W2:Y:S04]  /*7d40*/  LDL R4, [R1+0x28] ;  /* 0x0000280001047983 */ /* 0x004ea80000100800 */
[----:B------:R-:W5:Y:S01]  /*7d50*/  LDL R53, [R1+0xa0] ;  /* 0x0000a00001357983 */ /* 0x000f620000100800 */
[----:B------:R-:W-:Y:S01]  /*7d60*/  BSSY B1, `(.L_x_12309) ;  /* 0x0000062000017945 */ /* 0x000fe20003800000 */
[----:B------:R-:W-:Y:S02]  /*7d70*/  CS2R R38, SRZ ;  /* 0x0000000000267805 */ /* 0x000fe4000001ff00 */
[----:B------:R-:W-:Y:S02]  /*7d80*/  CS2R R34, SRZ ;  /* 0x0000000000227805 */ /* 0x000fe4000001ff00 */
[----:B------:R-:W-:-:S02]  /*7d90*/  CS2R R30, SRZ ;  /* 0x00000000001e7805 */ /* 0x000fc4000001ff00 */
[----:B------:R-:W-:Y:S02]  /*7da0*/  CS2R R24, SRZ ;  /* 0x0000000000187805 */ /* 0x000fe4000001ff00 */
[----:B0-----:R-:W-:Y:S02]  /*7db0*/  CS2R R12, SRZ ;  /* 0x00000000000c7805 */ /* 0x001fe4000001ff00 */
[----:B------:R-:W-:Y:S02]  /*7dc0*/  CS2R R8, SRZ ;  /* 0x0000000000087805 */ /* 0x000fe4000001ff00 */
[----:B-1----:R-:W-:Y:S02]  /*7dd0*/  CS2R R36, SRZ ;  /* 0x0000000000247805 */ /* 0x002fe4000001ff00 */
[----:B------:R-:W-:Y:S02]  /*7de0*/  CS2R R32, SRZ ;  /* 0x0000000000207805 */ /* 0x000fe4000001ff00 */
[----:B------:R-:W-:-:S02]  /*7df0*/  CS2R R28, SRZ ;  /* 0x00000000001c7805 */ /* 0x000fc4000001ff00 */
[----:B------:R-:W-:Y:S01]  /*7e00*/  CS2R R26, SRZ ;  /* 0x00000000001a7805 */ /* 0x000fe2000001ff00 */
[----:B--2---:R-:W-:Y:S01]  /*7e10*/  IMAD R4, R4, R20, RZ ;  /* 0x0000001404047224 */ /* 0x004fe200078e02ff */
[----:B------:R-:W-:-:S03]  /*7e20*/  CS2R R20, SRZ ;  /* 0x0000000000147805 */ /* 0x000fc6000001ff00 */
[----:B------:R-:W-:Y:S01]  /*7e30*/  IMAD R105, R105, -0xc0, R4 ;  /* 0xffffff4069697824 */ /* 0x000fe200078e0204 */
[----:B------:R-:W-:Y:S02]  /*7e40*/  ISETP.GE.AND P1, PT, R10, R4, PT ;  /* 0x000000040a00720c */ /* 0x000fe40003f26270 */
[----:B------:R-:W-:Y:S02]  /*7e50*/  CS2R R10, SRZ ;  /* 0x00000000000a7805 */ /* 0x000fe4000001ff00 */
[----:B-----5:R-:W-:Y:S02]  /*7e60*/  LEA.HI R23, R53, R53, RZ, 0x1 ;  /* 0x0000003535177211 */ /* 0x020fe400078f08ff */
[----:B------:R-:W-:-:S04]  /*7e70*/  VIMNMX R105, R105, 0xc0, PT ;  /* 0x000000c069697848 */ /* 0x000fc80003fe0100 */
[----:B------:R-:W-:-:S03]  /*7e80*/  ISETP.GE.AND P0, PT, R22, R105, PT ;  /* 0x000000691600720c */ /* 0x000fc60003f06270 */
[----:B------:R-:W-:Y:S10]  /*7e90*/  @P1 BRA `(.L_x_12310) ;  /* 0x0000000400381947 */ /* 0x000ff40003800000 */
[----:B------:R-:W2:Y:S01]  /*7ea0*/  LDL R6, [R1+0x70] ;  /* 0x0000700001067983 */ /* 0x000ea20000100800 */
[----:B------:R-:W-:-:S03]  /*7eb0*/  ULDC UR4, c[0x0][0x3f4] ;  /* 0x0000fd0000047ab9 */ /* 0x000fc60000000800 */
[----:B------:R-:W3:Y:S04]  /*7ec0*/  LDL R40, [R1+0x68] ;  /* 0x0000680001287983 */ /* 0x000ee80000100800 */
[----:B------:R-:W4:Y:S04]  /*7ed0*/  LDL R44, [R1+0x78] ;  /* 0x00007800012c7983 */ /* 0x000f280000100800 */
[----:B------:R-:W4:Y:S04]  /*7ee0*/  LDL R15, [R1+0x74] ;  /* 0x00007400010f7983 */ /* 0x000f280000100800 */
[----:B------:R-:W4:Y:S04]  /*7ef0*/  LDL.64 R20, [R1+0x50] ;  /* 0x0000500001147983 */ /* 0x000f280000100a00 */
[----:B------:R-:W4:Y:S01]  /*7f00*/  LDL R12, [R1+0x80] ;  /* 0x00008000010c7983 */ /* 0x000f220000100800 */
[----:B------:R-:W-:-:S02]  /*7f10*/  CS2R R32, SRZ ;  /* 0x0000000000207805 */ /* 0x000fc4000001ff00 */
[----:B------:R-:W-:Y:S01]  /*7f20*/  CS2R R34, SRZ ;  /* 0x0000000000227805 */ /* 0x000fe2000001ff00 */
[----:B------:R-:W-:Y:S01]  /*7f30*/  ULDC.64 UR6, c[0x0][0x208] ;  /* 0x0000820000067ab9 */ /* 0x000fe20000000a00 */
[----:B------:R-:W-:Y:S02]  /*7f40*/  CS2R R36, SRZ ;  /* 0x0000000000247805 */ /* 0x000fe4000001ff00 */
[----:B------:R-:W-:Y:S02]  /*7f50*/  CS2R R38, SRZ ;  /* 0x0000000000267805 */ /* 0x000fe4000001ff00 */
[----:B------:R-:W-:Y:S02]  /*7f60*/  CS2R R28, SRZ ;  /* 0x00000000001c7805 */ /* 0x000fe4000001ff00 */
[----:B------:R-:W-:Y:S02]  /*7f70*/  CS2R R30, SRZ ;  /* 0x00000000001e7805 */ /* 0x000fe4000001ff00 */
[----:B------:R-:W-:-:S02]  /*7f80*/  CS2R R26, SRZ ;  /* 0x00000000001a7805 */ /* 0x000fc4000001ff00 */
[----:B------:R-:W-:Y:S02]  /*7f90*/  CS2R R24, SRZ ;  /* 0x0000000000187805 */ /* 0x000fe4000001ff00 */
[C---:B--2---:R-:W-:Y:S01]  /*7fa0*/  ISETP.GE.AND P4, PT, R6.reuse, UR4, PT ;  /* 0x0000000406007c0c */ /* 0x044fe2000bf86270 */
[----:B------:R-:W-:Y:S01]  /*7fb0*/  IMAD.SHL.U32 R9, R6, 0x2, RZ ;  /* 0x0000000206097824 */ /* 0x000fe200078e00ff */
[----:B------:R-:W-:Y:S02]  /*7fc0*/  SHF.R.S32.HI R4, RZ, 0x1f, R6 ;  /* 0x0000001fff047819 */ /* 0x000fe40000011406 */
[----:B---3--:R-:W-:Y:S02]  /*7fd0*/  ISETP.GE.AND P3, PT, R40, UR4, PT ;  /* 0x0000000428007c0c */ /* 0x008fe4000bf66270 */
[----:B------:R-:W-:-:S07]  /*7fe0*/  SHF.L.U64.HI R4, R6, 0x1, R4 ;  /* 0x0000000106047819 */ /* 0x000fce0000010204 */
[-C--:B------:R-:W-:Y:S02]  /*7ff0*/  @!P4 IADD3 R8, P2, R14, R9.reuse, RZ ;  /* 0x000000090e08c210 */ /* 0x080fe40007f5e0ff */
[----:B----4-:R-:W-:-:S03]  /*8000*/  @!P4 IADD3 R6, P1, R0, R9, RZ ;  /* 0x000000090006c210 */ /* 0x010fc60007f3e0ff */
[--C-:B------:R-:W-:Y:S01]  /*8010*/  @!P4 IMAD.X R9, R5, 0x1, R4.reuse, P2 ;  /* 0x000000010509c824 */ /* 0x100fe200010e0604 */
[----:B------:R-:W-:Y:S01]  /*8020*/  ISETP.GE.AND P2, PT, R44, UR4, PT ;  /* 0x000000042c007c0c */ /* 0x000fe2000bf46270 */
[----:B------:R-:W-:Y:S01]  /*8030*/  @!P4 IMAD.X R7, R3, 0x1, R4, P1 ;  /* 0x000000010307c824 */ /* 0x000fe200008e0604 */
[----:B------:R-:W-:Y:S01]  /*8040*/  SHF.R.S32.HI R4, RZ, 0x1f, R40 ;  /* 0x0000001fff047819 */ /* 0x000fe20000011428 */
[C---:B------:R-:W-:Y:S01]  /*8050*/  IMAD.SHL.U32 R41, R40.reuse, 0x2, RZ ;  /* 0x0000000228297824 */ /* 0x040fe200078e00ff */
[----:B------:R-:W5:Y:S01]  /*8060*/  @!P4 LD.E.64 R34, desc[UR6][R8.64] ;  /* 0x000000060822c980 */ /* 0x000f62000c101b00 */
[----:B------:R-:W-:Y:S02]  /*8070*/  ISETP.GE.AND P1, PT, R15, UR4, PT ;  /* 0x000000040f007c0c */ /* 0x000fe4000bf26270 */
[----:B------:R-:W-:Y:S01]  /*8080*/  SHF.L.U64.HI R4, R40, 0x1, R4 ;  /* 0x0000000128047819 */ /* 0x000fe20000010204 */
[----:B------:R0:W5:Y:S01]  /*8090*/  @!P4 LD.E.64 R32, desc[UR6][R6.64] ;  /* 0x000000060620c980 */ /* 0x000162000c101b00 */
[----:B------:R-:W-:Y:S01]  /*80a0*/  @!P3 IADD3 R40, P4, R14, R41, RZ ;  /* 0x000000290e28b210 */ /* 0x000fe20007f9e0ff */
[----:B------:R-:W-:Y:S01]  /*80b0*/  IMAD.SHL.U32 R47, R44, 0x2, RZ ;  /* 0x000000022c2f7824 */ /* 0x000fe200078e00ff */
[----:B------:R-:W-:-:S02]  /*80c0*/  SHF.R.S32.HI R10, RZ, 0x1f, R44 ;  /* 0x0000001fff0a7819 */ /* 0x000fc4000001142c */
[----:B------:R-:W-:Y:S01]  /*80d0*/  @!P3 IADD3 R42, P5, R0, R41, RZ ;  /* 0x00000029002ab210 */ /* 0x000fe20007fbe0ff */
[----:B------:R-:W-:Y:S01]  /*80e0*/  @!P3 IMAD.X R41, R5, 0x1, R4, P4 ;  /* 0x000000010529b824 */ /* 0x000fe200020e0604 */
[----:B------:R-:W-:Y:S02]  /*80f0*/  SHF.L.U64.HI R10, R44, 0x1, R10 ;  /* 0x000000012c0a7819 */ /* 0x000fe4000001020a */
[-C--:B------:R-:W-:Y:S01]  /*8100*/  @!P2 IADD3 R46, P4, R14, R47.reuse, RZ ;  /* 0x0000002f0e2ea210 */ /* 0x080fe20007f9e0ff */
[----:B0-----:R-:W-:Y:S01]  /*8110*/  IMAD.SHL.U32 R7, R15, 0x2, RZ ;  /* 0x000000020f077824 */ /* 0x001fe200078e00ff */
[----:B------:R-:W-:Y:S01]  /*8120*/  SHF.R.S32.HI R11, RZ, 0x1f, R15 ;  /* 0x0000001fff0b7819 */ /* 0x000fe2000001140f */
[----:B------:R-:W-:Y:S01]  /*8130*/  @!P3 IMAD.X R43, R3, 0x1, R4, P5 ;  /* 0x00000001032bb824 */ /* 0x000fe200028e0604 */
[C---:B------:R-:W-:Y:S01]  /*8140*/  @!P2 IADD3 R44, P5, R0.reuse, R47, RZ ;  /* 0x0000002f002ca210 */ /* 0x040fe20007fbe0ff */
[--C-:B------:R-:W-:Y:S01]  /*8150*/  @!P2 IMAD.X R47, R5, 0x1, R10.reuse, P4 ;  /* 0x00000001052fa824 */ /* 0x100fe200020e060a */
        /* <DEDUP_REMOVED lines=14> */
[----:B------:R-:W-:Y:S02]  /*8240*/  @!P5 IMAD.MOV.U32 R9, RZ, RZ, R3 ;  /* 0x000000ffff09d224 */ /* 0x000fe400078e0003 */
[----:B------:R-:W-:Y:S02]  /*8250*/  @!P5 IMAD.MOV.U32 R4, RZ, RZ, R14 ;  /* 0x000000ffff04d224 */ /* 0x000fe400078e000e */
[----:B------:R-:W-:-:S04]  /*8260*/  @!P5 IMAD.WIDE R8, R20, 0x2, R8 ;  /* 0x000000021408d825 */ /* 0x000fc800078e0208 */
[----:B------:R-:W-:Y:S01]  /*8270*/  @!P5 IMAD.WIDE R10, R20, 0x2, R4 ;  /* 0x00000002140ad825 */ /* 0x000fe200078e0204 */
[----:B------:R-:W-:Y:S01]  /*8280*/  SHF.R.S32.HI R4, RZ, 0x1f, R12 ;  /* 0x0000001fff047819 */ /* 0x000fe2000001140c */
[----:B------:R-:W5:Y:S03]  /*8290*/  @!P5 LD.E.64 R36, desc[UR6][R8.64] ;  /* 0x000000060824d980 */ /* 0x000f66000c101b00 */
[----:B------:R-:W-:Y:S01]  /*82a0*/  SHF.L.U64.HI R4, R12, 0x1, R4 ;  /* 0x000000010c047819 */ /* 0x000fe20000010204 */
[----:B------:R0:W5:Y:S01]  /*82b0*/  @!P5 LD.E.64 R38, desc[UR6][R10.64] ;  /* 0x000000060a26d980 */ /* 0x000162000c101b00 */
[----:B------:R-:W-:-:S05]  /*82c0*/  @!P4 IADD3 R50, P5, R0, R15, RZ ;  /* 0x0000000f0032c210 */ /* 0x000fca0007fbe0ff */
[--C-:B------:R-:W-:Y:S01]  /*82d0*/  @!P4 IMAD.X R51, R3, 0x1, R4.reuse, P5 ;  /* 0x000000010333c824 */ /* 0x100fe200028e0604 */
[----:B------:R-:W-:Y:S02]  /*82e0*/  @!P4 IADD3 R14, P5, R14, R15, RZ ;  /* 0x0000000f0e0ec210 */ /* 0x000fe40007fbe0ff */
[----:B------:R-:W-:Y:S02]  /*82f0*/  CS2R R20, SRZ ;  /* 0x0000000000147805 */ /* 0x000fe4000001ff00 */
[----:B------:R-:W-:Y:S02]  /*8300*/  CS2R R12, SRZ ;  /* 0x00000000000c7805 */ /* 0x000fe4000001ff00 */
[----:B0-----:R-:W-:Y:S02]  /*8310*/  CS2R R10, SRZ ;  /* 0x00000000000a7805 */ /* 0x001fe4000001ff00 */
[----:B------:R-:W-:Y:S01]  /*8320*/  CS2R R8, SRZ ;  /* 0x0000000000087805 */ /* 0x000fe2000001ff00 */
[----:B------:R-:W-:Y:S01]  /*8330*/  @!P4 IMAD.X R15, R5, 0x1, R4, P5 ;  /* 0x00000001050fc824 */ /* 0x000fe200028e0604 */
[----:B------:R0:W5:Y:S04]  /*8340*/  @!P1 LD.E.64 R20, desc[UR6][R48.64] ;  /* 0x0000000630149980 */ /* 0x000168000c101b00 */
[----:B------:R0:W5:Y:S04]  /*8350*/  @!P1 LD.E.64 R12, desc[UR6][R6.64] ;  /* 0x00000006060c9980 */ /* 0x000168000c101b00 */
[----:B------:R0:W5:Y:S04]  /*8360*/  @!P4 LD.E.64 R10, desc[UR6][R50.64] ;  /* 0x00000006320ac980 */ /* 0x000168000c101b00 */
[----:B------:R0:W5:Y:S02]  /*8370*/  @!P4 LD.E.64 R8, desc[UR6][R14.64] ;  /* 0x000000060e08c980 */ /* 0x000164000c101b00 */
.L_x_12310:
[----:B------:R-:W-:Y:S05]  /*8380*/  BSYNC B1 ;  /* 0x0000000000017941 */ /* 0x000fea0003800000 */
.L_x_12309:
[----:B---3-5:R-:W-:Y:S01]  /*8390*/  IMAD.MOV.U32 R3, RZ, RZ, R39 ;  /* 0x000000ffff037224 */ /* 0x028fe200078e0027 */
[----:B------:R-:W-:Y:S01]  /*83a0*/  LOP3.LUT R23, R23, 0xfffffffe, RZ, 0xc0, !PT ;  /* 0xfffffffe17177812 */ /* 0x000fe200078ec0ff */
[----:B----4-:R-:W-:Y:S01]  /*83b0*/  IMAD.MOV.U32 R0, RZ, RZ, R38 ;  /* 0x000000ffff007224 */ /* 0x010fe200078e0026 */
[----:B------:R-:W-:Y:S01]  /*83c0*/  BSSY B1, `(.L_x_12311) ;  /* 0x0000030000017945 */ /* 0x000fe20003800000 */
[----:B------:R-:W-:Y:S01]  /*83d0*/  IMAD.MOV.U32 R4, RZ, RZ, R34 ;  /* 0x000000ffff047224 */ /* 0x000fe200078e0022 */
[----:B------:R-:W-:Y:S01]  /*83e0*/  PRMT R55, R3, 0x7610, R55 ;  /* 0x0000761003377816 */ /* 0x000fe20000000037 */
[----:B------:R-:W-:Y:S01]  /*83f0*/  IMAD.IADD R3, R53, 0x1, -R23 ;  /* 0x0000000135037824 */ /* 0x000fe200078e0a17 */
[----:B0-----:R-:W-:Y:S01]  /*8400*/  PRMT R14, R14, 0x5410, R0 ;  /* 0x000054100e0e7816 */ /* 0x001fe20000000000 */
        /* <DEDUP_REMOVED lines=43> */
.L_x_12560:
[----:B------:R-:W-:Y:S05]  /*86c0*/  BSYNC B1 ;  /* 0x0000000000017941 */ /* 0x000fea0003800000 */
.L_x_12311:
        /* <DEDUP_REMOVED lines=69> */
.L_x_12315:
[----:B------:R-:W-:Y:S05]  /*8b20*/  BSYNC B1 ;  /* 0x0000000000017941 */ /* 0x000fea0003800000 */
.L_x_12314:
        /* <DEDUP_REMOVED lines=49> */
.L_x_12317:
[----:B------:R-:W-:Y:S05]  /*8e40*/  BSYNC B1 ;  /* 0x0000000000017941 */ /* 0x000fea0003800000 */
.L_x_12316:
        /* <DEDUP_REMOVED lines=48> */
.L_x_12319:
[----:B------:R-:W-:Y:S05]  /*9150*/  BSYNC B1 ;  /* 0x0000000000017941 */ /* 0x000fea0003800000 */
.L_x_12318:
        /* <DEDUP_REMOVED lines=48> */
.L_x_12321:
[----:B------:R-:W-:Y:S05]  /*9460*/  BSYNC B1 ;  /* 0x0000000000017941 */ /* 0x000fea0003800000 */
.L_x_12320:
        /* <DEDUP_REMOVED lines=48> */
.L_x_12323:
[----:B------:R-:W-:Y:S05]  /*9770*/  BSYNC B1 ;  /* 0x0000000000017941 */ /* 0x000fea0003800000 */
.L_x_12322:
        /* <DEDUP_REMOVED lines=48> */
.L_x_12307:
[----:B------:R-:W3:Y:S01]  /*9a80*/  LDL R11, [R1+0x68] ;  /* 0x00006800010b7983 */ /* 0x000ee20000100800 */
[----:B------:R-:W4:Y:S01]  /*9a90*/  LDC R21, c[0x0][0x448] ;  /* 0x00011200ff157b82 */ /* 0x000f220000000800 */
[----:B------:R-:W-:Y:S01]  /*9aa0*/  ULDC.64 UR4, c[0x0][0x3f8] ;  /* 0x0000fe0000047ab9 */ /* 0x000fe20000000a00 */
[----:B------:R-:W-:Y:S01]  /*9ab0*/  ULDC.64 UR6, c[0x0][0x408] ;  /* 0x0001020000067ab9 */ /* 0x000fe20000000a00 */
[----:B--2---:R-:W3:Y:S01]  /*9ac0*/  LDL.64 R14, [R1+0x50] ;  /* 0x00005000010e7983 */ /* 0x004ee20000100a00 */
[----:B------:R-:W-:Y:S02]  /*9ad0*/  IMAD.MOV.U32 R6, RZ, RZ, R26 ;  /* 0x000000ffff067224 */ /* 0x000fe400078e001a */
[----:B------:R-:W-:Y:S02]  /*9ae0*/  IMAD.MOV.U32 R7, RZ, RZ, R23 ;  /* 0x000000ffff077224 */ /* 0x000fe400078e0017 */
[----:B------:R-:W-:Y:S02]  /*9af0*/  IMAD.MOV.U32 R8, RZ, RZ, R24 ;  /* 0x000000ffff087224 */ /* 0x000fe400078e0018 */
[----:B------:R-:W-:Y:S01]  /*9b00*/  IMAD.MOV.U32 R9, RZ, RZ, R29 ;  /* 0x000000ffff097224 */ /* 0x000fe200078e001d */
[----:B----4-:R-:W-:-:S13]  /*9b10*/  ISETP.NE.AND P0, PT, R21, 0x1, PT ;  /* 0x000000011500780c */ /* 0x010fda0003f05270 */
[----:B0-----:R-:W0:Y:S08]  /*9b20*/  @P0 LDC R3, c[0x0][0x44c] ;  /* 0x00011300ff030b82 */ /* 0x001e300000000800 */
[----:B------:R-:W2:Y:S01]  /*9b30*/  @P0 LDC R5, c[0x0][0x450] ;  /* 0x00011400ff050b82 */ /* 0x000ea20000000800 */
[----:B0-----:R-:W-:-:S04]  /*9b40*/  @P0 IMAD.HI.U32 R0, R10, R3, RZ ;  /* 0x000000030a000227 */ /* 0x001fc800078e00ff */
[----:B------:R-:W-:Y:S01]  /*9b50*/  IMAD.MOV.U32 R3, RZ, RZ, R10 ;  /* 0x000000ffff037224 */ /* 0x000fe200078e000a */
[----:B--2---:R-:W-:-:S04]  /*9b60*/  @P0 SHF.R.U32.HI R3, RZ, R5, R0 ;  /* 0x00000005ff030219 */ /* 0x004fc80000011600 */
        /* <DEDUP_REMOVED lines=16> */
[----:B---3--:R-:W-:-:S05]  /*9c70*/  IMAD.IADD R11, R14, 0x1, R11 ;  /* 0x000000010e0b7824 */ /* 0x008fca00078e020b */
[----:B------:R-:W-:-:S04]  /*9c80*/  SHF.R.S32.HI R12, RZ, 0x1f, R11 ;  /* 0x0000001fff0c7819 */ /* 0x000fc8000001140b */
[----:B------:R-:W-:-:S04]  /*9c90*/  LEA.HI R12, R12, R11, RZ, 0x3 ;  /* 0x0000000b0c0c7211 */ /* 0x000fc800078f18ff */
        /* <DEDUP_REMOVED lines=8> */
.L_x_12566:
[----:B------:R-:W3:Y:S04]  /*9d20*/  LDL R0, [R1+0x28] ;  /* 0x0000280001007983 */ /* 0x000ee80000100800 */
[----:B------:R-:W5:Y:S01]  /*9d30*/  LDL R48, [R1+0xa0] ;  /* 0x0000a00001307983 */ /* 0x000f620000100800 */
[----:B------:R-:W-:Y:S01]  /*9d40*/  BSSY B1, `(.L_x_12325) ;  /* 0x0000039000017945 */ /* 0x000fe20003800000 */
[----:B----4-:R-:W-:Y:S01]  /*9d50*/  IMAD.MOV.U32 R46, RZ, RZ, R14 ;  /* 0x000000ffff2e7224 */ /* 0x010fe200078e000e */
[----:B------:R-:W-:Y:S01]  /*9d60*/  CS2R R6, SRZ ;  /* 0x0000000000067805 */ /* 0x000fe2000001ff00 */
[----:B--2---:R-:W-:Y:S01]  /*9d70*/  IMAD.MOV.U32 R47, RZ, RZ, R5 ;  /* 0x000000ffff2f7224 */ /* 0x004fe200078e0005 */
        /* <DEDUP_REMOVED lines=10> */
[----:B---3--:R-:W-:-:S04]  /*9e20*/  IMAD R21, R0, R21, RZ ;  /* 0x0000001500157224 */ /* 0x008fc800078e02ff */
[----:B------:R-:W-:Y:S01]  /*9e30*/  IMAD R105, R105, -0xc0, R21 ;  /* 0xffffff4069697824 */ /* 0x000fe200078e0215 */
[----:B------:R-:W-:Y:S02]  /*9e40*/  ISETP.GE.AND P1, PT, R10, R21, PT ;  /* 0x000000150a00720c */ /* 0x000fe40003f26270 */
[----:B------:R-:W-:Y:S02]  /*9e50*/  CS2R R10, SRZ ;  /* 0x00000000000a7805 */ /* 0x000fe4000001ff00 */
[----:B-----5:R-:W-:Y:S02]  /*9e60*/  LEA.HI R0, R48, R48, RZ, 0x1 ;  /* 0x0000003030007211 */ /* 0x020fe400078f08ff */
[----:B------:R-:W-:-:S04]  /*9e70*/  VIMNMX R105, R105, 0xc0, PT ;  /* 0x000000c069697848 */ /* 0x000fc80003fe0100 */
[----:B------:R-:W-:-:S03]  /*9e80*/  ISETP.GE.AND P0, PT, R22, R105, PT ;  /* 0x000000691600720c */ /* 0x000fc60003f06270 */
[----:B------:R-:W-:Y:S10]  /*9e90*/  @P1 BRA `(.L_x_12326) ;  /* 0x00000000008c1947 */ /* 0x000ff40003800000 */
[----:B------:R-:W2:Y:S01]  /*9ea0*/  LDL.64 R50, [R1+0x38] ;  /* 0x0000380001327983 */ /* 0x000ea20000100a00 */
[----:B------:R-:W-:-:S03]  /*9eb0*/  ULDC UR4, c[0x0][0x3f4] ;  /* 0x0000fd0000047ab9 */ /* 0x000fc60000000800 */
[----:B------:R-:W3:Y:S01]  /*9ec0*/  LDL R23, [R1+0xa4] ;  /* 0x0000a40001177983 */ /* 0x000ee20000100800 */
[----:B------:R-:W-:Y:S02]  /*9ed0*/  CS2R R24, SRZ ;  /* 0x0000000000187805 */ /* 0x000fe4000001ff00 */
[----:B------:R-:W-:Y:S01]  /*9ee0*/  CS2R R26, SRZ ;  /* 0x00000000001a7805 */ /* 0x000fe2000001ff00 */
[----:B------:R-:W-:Y:S01]  /*9ef0*/  ULDC.64 UR6, c[0x0][0x208] ;  /* 0x0000820000067ab9 */ /* 0x000fe20000000a00 */
        /* <DEDUP_REMOVED lines=8> */
[C---:B--2---:R-:W-:Y:S02]  /*9f80*/  VIADD R3, R50.reuse, 0x10 ;  /* 0x0000001032037836 */ /* 0x044fe40000000000 */
[C---:B------:R-:W-:Y:S01]  /*9f90*/  VIADD R4, R50.reuse, 0x20 ;  /* 0x0000002032047836 */ /* 0x040fe20000000000 */
[----:B------:R-:W-:-:S02]  /*9fa0*/  ISETP.GE.AND P1, PT, R50, UR4, PT ;  /* 0x0000000432007c0c */ /* 0x000fc4000bf26270 */
[----:B------:R-:W-:Y:S02]  /*9fb0*/  ISETP.GE.AND P2, PT, R3, UR4, PT ;  /* 0x0000000403007c0c */ /* 0x000fe4000bf46270 */
[----:B------:R-:W-:Y:S02]  /*9fc0*/  ISETP.GE.AND P3, PT, R4, UR4, PT ;  /* 0x0000000404007c0c */ /* 0x000fe4000bf66270 */
[----:B------:R-:W-:-:S07]  /*9fd0*/  CS2R R4, SRZ ;  /* 0x0000000000047805 */ /* 0x000fce000001ff00 */
[----:B------:R-:W-:-:S04]  /*9fe0*/  @!P1 IMAD.WIDE R12, R50, 0x2, R36 ;  /* 0x00000002320c9825 */ /* 0x000fc800078e0224 */
[----:B------:R-:W-:Y:S01]  /*9ff0*/  @!P2 IMAD.SHL.U32 R41, R20, 0x8, RZ ;  /* 0x000000081429a824 */ /* 0x000fe200078e00ff */
[----:B------:R0:W5:Y:S01]  /*a000*/  @!P1 LD.E.128 R24, desc[UR6][R12.64] ;  /* 0x000000060c189980 */ /* 0x000162000c101d00 */
[----:B---3--:R-:W-:Y:S02]  /*a010*/  @!P3 IMAD.SHL.U32 R45, R23, 0x8, RZ ;  /* 0x00000008172db824 */ /* 0x008fe400078e00ff */
[----:B------:R-:W-:-:S04]  /*a020*/  @!P2 IMAD.WIDE R38, R41, 0x2, R36 ;  /* 0x000000022926a825 */ /* 0x000fc800078e0224 */
[----:B------:R-:W-:Y:S01]  /*a030*/  @!P3 IMAD.WIDE R42, R45, 0x2, R36 ;  /* 0x000000022d2ab825 */ /* 0x000fe200078e0224 */
[----:B------:R1:W5:Y:S01]  /*a040*/  @!P2 LD.E.128 R28, desc[UR6][R38.64] ;  /* 0x00000006261ca980 */ /* 0x000362000c101d00 */
[----:B0-----:R-:W-:Y:S02]  /*a050*/  CS2R R12, SRZ ;  /* 0x00000000000c7805 */ /* 0x001fe4000001ff00 */
[--C-:B------:R-:W-:Y:S01]  /*a060*/  @!P2 IMAD.WIDE R40, R41, 0x2, R46.reuse ;  /* 0x000000022928a825 */ /* 0x100fe200078e022e */
[----:B------:R1:W5:Y:S03]  /*a070*/  @!P3 LD.E.128 R32, desc[UR6][R42.64] ;  /* 0x000000062a20b980 */ /* 0x000366000c101d00 */
[--C-:B------:R-:W-:Y:S01]  /*a080*/  @!P3 IMAD.WIDE R44, R45, 0x2, R46.reuse ;  /* 0x000000022d2cb825 */ /* 0x100fe200078e022e */
[----:B------:R1:W5:Y:S03]  /*a090*/  @!P2 LD.E.128 R8, desc[UR6][R40.64] ;  /* 0x000000062808a980 */ /* 0x000366000c101d00 */
[----:B------:R-:W-:Y:S01]  /*a0a0*/  @!P1 IMAD.WIDE R36, R50, 0x2, R46 ;  /* 0x0000000232249825 */ /* 0x000fe200078e022e */
[----:B------:R1:W5:Y:S04]  /*a0b0*/  @!P3 LD.E.128 R12, desc[UR6][R44.64] ;  /* 0x000000062c0cb980 */ /* 0x000368000c101d00 */
[----:B------:R1:W5:Y:S02]  /*a0c0*/  @!P1 LD.E.128 R4, desc[UR6][R36.64] ;  /* 0x0000000624049980 */ /* 0x000364000c101d00 */
.L_x_12326:
[----:B------:R-:W-:Y:S05]  /*a0d0*/  BSYNC B1 ;  /* 0x0000000000017941 */ /* 0x000fea0003800000 */
.L_x_12325:
[----:B------:R-:W-:Y:S01]  /*a0e0*/  LOP3.LUT R0, R0, 0xfffffffe, RZ, 0xc0, !PT ;  /* 0xfffffffe00007812 */ /* 0x000fe200078ec0ff */
[----:B-----5:R-:W-:Y:S01]  /*a0f0*/  IMAD.MOV.U32 R3, RZ, RZ, R4 ;  /* 0x000000ffff037224 */ /* 0x020fe200078e0004 */
[----:B------:R-:W-:Y:S01]  /*a100*/  BSSY B1, `(.L_x_12327) ;  /* 0x0000032000017945 */ /* 0x000fe20003800000 */
[----:B------:R-:W-:Y:S02]  /*a110*/  IMAD.MOV.U32 R23, RZ, RZ, R6 ;  /* 0x000000ffff177224 */ /* 0x000fe400078e0006 */
[----:B------:R-:W-:Y:S01]  /*a120*/  IMAD.IADD R0, R48, 0x1, -R0 ;  /* 0x0000000130007824 */ /* 0x000fe200078e0a00 */
[----:B------:R-:W-:Y:S01]  /*a130*/  PRMT R58, R3, 0x7610, R58 ;  /* 0x00007610033a7816 */ /* 0x000fe2000000003a */
[----:B------:R-:W-:Y:S01]  /*a140*/  IMAD.MOV.U32 R21, RZ, RZ, R5 ;  /* 0x000000ffff157224 */ /* 0x000fe200078e0005 */
[----:B------:R-:W-:Y:S01]  /*a150*/  PRMT R62, R23, 0x7610, R62 ;  /* 0x00007610173e7816 */ /* 0x000fe2000000003e */
[----:B------:R-:W-:Y:S01]  /*a160*/  IMAD.MOV.U32 R23, RZ, RZ, R8 ;  /* 0x000000ffff177224 */ /* 0x000fe200078e0008 */
[----:B------:R-:W-:Y:S01]  /*a170*/  SHF.L.U32 R3, R0, 0x1f, RZ ;  /* 0x0000001f00037819 */ /* 0x000fe200000006ff */
[----:B-1----:R-:W-:Y:S01]  /*a180*/  IMAD.MOV.U32 R36, RZ, RZ, R9 ;  /* 0x000000ffff247224 */ /* 0x002fe200078e0009 */
        /* <DEDUP_REMOVED lines=41> */
.L_x_12567:
[----:B------:R-:W-:Y:S05]  /*a420*/  BSYNC B1 ;  /* 0x0000000000017941 */ /* 0x000fea0003800000 */
.L_x_12327:
[----:B------:R-:W-:Y:S02]  /*a430*/  PRMT R48, R0, 0x7610, R48 ;  /* 0x0000761000307816 */ /* 0x000fe40000000030 */
[----:B------:R-:W-:Y:S01]  /*a440*/  PRMT R49, R36, 0x7610, R49 ;  /* 0x0000761024317816 */ /* 0x000fe20000000031 */
[----:B------:R-:W-:Y:S06]  /*a450*/  @P0 BRA `(.L_x_12313) ;  /* 0x0000001400300947 */ /* 0x000fec0003800000 */
[----:B------:R-:W2:Y:S01]  /*a460*/  LDL.64 R38, [R1+0x38] ;  /* 0x0000380001267983 */ /* 0x000ea20000100a00 */
[----:B0-----:R-:W2:Y:S03]  /*a470*/  LDC R3, c[0x0][0x3f4] ;  /* 0x0000fd00ff037b82 */ /* 0x001ea60000000800 */
[----:B------:R0:W5:Y:S04]  /*a480*/  LDL R75, [R1+0x48] ;  /* 0x00004800014b7983 */ /* 0x0001680000100800 */
[----:B------:R0:W5:Y:S04]  /*a490*/  LDL R73, [R1+0x5c] ;  /* 0x00005c0001497983 */ /* 0x0001680000100800 */
[----:B------:R0:W5:Y:S01]  /*a4a0*/  LDL R71, [R1+0x58] ;  /* 0x0000580001477983 */ /* 0x0001620000100800 */
[----:B------:R-:W-:Y:S01]  /*a4b0*/  BSSY B1, `(.L_x_12329) ;  /* 0x0000073000017945 */ /* 0x000fe20003800000 */
[C---:B--2---:R-:W-:Y:S01]  /*a4c0*/  ISETP.GE.AND P0, PT, R38.reuse, R3, PT ;  /* 0x000000032600720c */ /* 0x044fe20003f06270 */
[----:B------:R-:W-:-:S02]  /*a4d0*/  VIADD R0, R38, 0x10 ;  /* 0x0000001026007836 */ /* 0x000fc40000000000 */
[----:B------:R-:W-:-:S03]  /*a4e0*/  VIADD R36, R38, 0x20 ;  /* 0x0000002026247836 */ /* 0x000fc60000000000 */
[-C--:B------:R-:W-:Y:S02]  /*a4f0*/  ISETP.GE.AND P1, PT, R0, R3.reuse, PT ;  /* 0x000000030000720c */ /* 0x080fe40003f26270 */
[----:B------:R-:W-:-:S05]  /*a500*/  ISETP.GE.AND P2, PT, R36, R3, PT ;  /* 0x000000032400720c */ /* 0x000fca0003f46270 */
[----:B0-----:R-:W-:Y:S08]  /*a510*/  @P0 BRA `(.L_x_12330) ;  /* 0x0000000400b00947 */ /* 0x001ff00003800000 */
        /* <DEDUP_REMOVED lines=19> */
[----:B------:R-:W-:Y:S02]  /*a650*/  SHF.R.U64 R24, R26, 0x10, R27 ;  /* 0x000000101a187819 */ /* 0x000fe4000000121b */
[----:B------:R-:W-:Y:S02]  /*a660*/  SHF.R.U32.HI R61, RZ, 0x10, R25 ;  /* 0x00000010ff3d7819 */ /* 0x000fe40000011619 */
[----:B------:R-:W-:Y:S02]  /*a670*/  SHF.R.U32.HI R65, RZ, 0x10, R5 ;  /* 0x00000010ff417819 */ /* 0x000fe40000011605 */
[----:B------:R-:W-:-:S02]  /*a680*/  SHF.R.U64 R67, R6, 0x10, R7 ;  /* 0x0000001006437819 */ /* 0x000fc40000001207 */
[----:B------:R-:W-:Y:S02]  /*a690*/  PRMT R60, R23, 0x5432, R60 ;  /* 0x00005432173c7816 */ /* 0x000fe4000000003c */
[----:B------:R-:W-:Y:S02]  /*a6a0*/  PRMT R63, R58, 0x5410, R63 ;  /* 0x000054103a3f7816 */ /* 0x000fe4000000003f */
[----:B------:R-:W-:Y:S02]  /*a6b0*/  SHF.R.U32.HI R68, RZ, 0x10, R7 ;  /* 0x00000010ff447819 */ /* 0x000fe40000011607 */
[----:B------:R-:W-:Y:S02]  /*a6c0*/  PRMT R6, R44, 0x5432, R24 ;  /* 0x000054322c067816 */ /* 0x000fe40000000018 */
[----:B------:R-:W-:Y:S01]  /*a6d0*/  PRMT R61, R64, 0x5410, R61 ;  /* 0x00005410403d7816 */ /* 0x000fe2000000003d */
[----:B------:R-:W-:Y:S01]  /*a6e0*/  IMAD.U32 R64, R63, 0x10000, RZ ;  /* 0x000100003f407824 */ /* 0x000fe200078e00ff */
[----:B------:R-:W-:-:S02]  /*a6f0*/  PRMT R65, R59, 0x5410, R65 ;  /* 0x000054103b417816 */ /* 0x000fc40000000041 */
[----:B------:R-:W-:Y:S01]  /*a700*/  PRMT R67, R62, 0x5410, R67 ;  /* 0x000054103e437816 */ /* 0x000fe20000000043 */
[----:B------:R-:W-:Y:S01]  /*a710*/  IMAD.U32 R62, R60, 0x10000, RZ ;  /* 0x000100003c3e7824 */ /* 0x000fe200078e00ff */
[----:B------:R-:W-:Y:S01]  /*a720*/  SHF.R.U32.HI R26, RZ, 0x10, R27 ;  /* 0x00000010ff1a7819 */ /* 0x000fe2000001161b */
[----:B------:R-:W-:-:S03]  /*a730*/  IMAD.U32 R66, R65, 0x10000, RZ ;  /* 0x0001000041427824 */ /* 0x000fc600078e00ff */
[----:B------:R-:W-:Y:S02]  /*a740*/  PRMT R5, R45, 0x5432, R26 ;  /* 0x000054322d057816 */ /* 0x000fe4000000001a */
[----:B------:R-:W-:Y:S01]  /*a750*/  LOP3.LUT R63, R63, 0xffff0000, RZ, 0xc0, !PT ;  /* 0xffff00003f3f7812 */ /* 0x000fe200078ec0ff */
[----:B0-----:R-:W-:Y:S01]  /*a760*/  IMAD.U32 R58, R41, 0x10000, RZ ;  /* 0x00010000293a7824 */ /* 0x001fe200078e00ff */
[----:B------:R-:W-:-:S03]  /*a770*/  LOP3.LUT R60, R60, 0xffff0000, RZ, 0xc0, !PT ;  /* 0xffff00003c3c7812 */ /* 0x000fc600078ec0ff */
[----:B------:R-:W-:Y:S01]  /*a780*/  FMUL.FTZ R74, R58, R66 ;  /* 0x000000423a4a7220 */ /* 0x000fe20000410000 */
[----:B------:R-:W-:Y:S01]  /*a790*/  PRMT R68, R21, 0x5432, R68 ;  /* 0x0000543215447816 */ /* 0x000fe20000000044 */
[C---:B------:R-:W-:Y:S01]  /*a7a0*/  IMAD.U32 R59, R43.reuse, 0x10000, RZ ;  /* 0x000100002b3b7824 */ /* 0x040fe200078e00ff */
[----:B------:R-:W-:Y:S02]  /*a7b0*/  LOP3.LUT R43, R43, 0xffff0000, RZ, 0xc0, !PT ;  /* 0xffff00002b2b7812 */ /* 0x000fe400078ec0ff */
[----:B------:R-:W-:Y:S01]  /*a7c0*/  LOP3.LUT R65, R65, 0xffff0000, RZ, 0xc0, !PT ;  /* 0xffff000041417812 */ /* 0x000fe200078ec0ff */
[----:B--2---:R-:W0:Y:S02]  /*a7d0*/  LDS.128 R36, [R76] ;  /* 0x000000004c247984 */ /* 0x004e240000000c00 */
[C---:B0-----:R-:W-:Y:S01]  /*a7e0*/  IMAD.U32 R7, R36.reuse, 0x10000, RZ ;  /* 0x0001000024077824 */ /* 0x041fe200078e00ff */
[----:B------:R-:W-:Y:S01]  /*a7f0*/  LOP3.LUT R24, R36, 0xffff0000, RZ, 0xc0, !PT ;  /* 0xffff000024187812 */ /* 0x000fe200078ec0ff */
[C---:B------:R-:W-:Y:S01]  /*a800*/  IMAD.U32 R25, R37.reuse, 0x10000, RZ ;  /* 0x0001000025197824 */ /* 0x040fe200078e00ff */
[----:B------:R-:W-:Y:S01]  /*a810*/  LOP3.LUT R36, R37, 0xffff0000, RZ, 0xc0, !PT ;  /* 0xffff000025247812 */ /* 0x000fe200078ec0ff */
[----:B------:R-:W-:Y:S01]  /*a820*/  IMAD.U32 R37, R40, 0x10000, RZ ;  /* 0x0001000028257824 */ /* 0x000fe200078e00ff */
[C---:B------:R-:W-:Y:S01]  /*a830*/  LOP3.LUT R4, R38.reuse, 0xffff0000, RZ, 0xc0, !PT ;  /* 0xffff000026047812 */ /* 0x040fe200078ec0ff */
[----:B------:R-:W-:-:S02]  /*a840*/  IMAD.U32 R26, R38, 0x10000, RZ ;  /* 0x00010000261a7824 */ /* 0x000fc400078e00ff */
[C---:B------:R-:W-:Y:S01]  /*a850*/  FMUL.FTZ R70, R37.reuse, R64 ;  /* 0x0000004025467220 */ /* 0x040fe20000410000 */
[-C--:B------:R-:W-:Y:S01]  /*a860*/  FMUL.FTZ R72, R37, R62.reuse ;  /* 0x0000003e25487220 */ /* 0x080fe20000410000 */
[----:B------:R-:W-:Y:S01]  /*a870*/  IMAD.U32 R37, R61, 0x10000, RZ ;  /* 0x000100003d257824 */ /* 0x000fe200078e00ff */
[C---:B------:R-:W-:Y:S01]  /*a880*/  LOP3.LUT R38, R39.reuse, 0xffff0000, RZ, 0xc0, !PT ;  /* 0xffff000027267812 */ /* 0x040fe200078ec0ff */
[----:B------:R-:W-:Y:S01]  /*a890*/  IMAD.U32 R27, R39, 0x10000, RZ ;  /* 0x00010000271b7824 */ /* 0x000fe200078e00ff */
[----:B------:R-:W-:Y:S01]  /*a8a0*/  LOP3.LUT R39, R40, 0xffff0000, RZ, 0xc0, !PT ;  /* 0xffff000028277812 */ /* 0x000fe200078ec0ff */
[----:B------:R-:W-:Y:S01]  /*a8b0*/  FMUL.FTZ R58, R58, R37 ;  /* 0x000000253a3a7220 */ /* 0x000fe20000410000 */
[C---:B------:R-:W-:Y:S01]  /*a8c0*/  FFMA.FTZ R69, R7.reuse, R62, -R70 ;  /* 0x0000003e07457223 */ /* 0x040fe20000010846 */
[----:B------:R-:W-:Y:S01]  /*a8d0*/  FFMA.FTZ R72, R7, R64, R72 ;  /* 0x0000004007487223 */ /* 0x000fe20000010048 */
[----:B------:R-:W-:Y:S01]  /*a8e0*/  LOP3.LUT R40, R41, 0xffff0000, RZ, 0xc0, !PT ;  /* 0xffff000029287812 */ /* 0x000fe200078ec0ff */
[----:B------:R-:W-:Y:S01]  /*a8f0*/  FMUL.FTZ R7, R39, R63 ;  /* 0x0000003f27077220 */ /* 0x000fe20000410000 */
[C---:B------:R-:W-:Y:S01]  /*a900*/  FFMA.FTZ R74, R25.reuse, R37, -R74 ;  /* 0x00000025194a7223 */ /* 0x040fe2000001084a */
[----:B------:R-:W-:Y:S01]  /*a910*/  FFMA.FTZ R58, R25, R66, R58 ;  /* 0x00000042193a7223 */ /* 0x000fe2000001003a */
[----:B------:R-:W-:-:S02]  /*a920*/  IMAD.U32 R41, R42, 0x10000, RZ ;  /* 0x000100002a297824 */ /* 0x000fc400078e00ff */
[-C--:B------:R-:W-:Y:S01]  /*a930*/  FMUL.FTZ R39, R39, R60.reuse ;  /* 0x0000003c27277220 */ /* 0x080fe20000410000 */
[----:B------:R-:W-:Y:S02]  /*a940*/  IMAD.U32 R25, R67, 0x10000, RZ ;  /* 0x0001000043197824 */ /* 0x000fe400078e00ff */
[----:B------:R-:W-:Y:S01]  /*a950*/  FFMA.FTZ R60, R24, R60, -R7 ;  /* 0x0000003c183c7223 */ /* 0x000fe20000010807 */
[----:B------:R-:W-:Y:S02]  /*a960*/  IMAD.U32 R70, R68, 0x10000, RZ ;  /* 0x0001000044467824 */ /* 0x000fe400078e00ff */
[----:B------:R-:W-:Y:S02]  /*a970*/  IMAD.U32 R7, R6, 0x10000, RZ ;  /* 0x0001000006077824 */ /* 0x000fe400078e00ff */
[----:B------:R-:W-:Y:S01]  /*a980*/  FMUL.FTZ R37, R41, R25 ;  /* 0x0000001929257220 */ /* 0x000fe20000410000 */
[----:B------:R-:W-:Y:S01]  /*a990*/  IMAD.U32 R62, R5, 0x10000, RZ ;  /* 0x00010000053e7824 */ /* 0x000fe200078e00ff */
[----:B------:R-:W-:Y:S01]  /*a9a0*/  LOP3.LUT R42, R42, 0xffff0000, RZ, 0xc0, !PT ;  /* 0xffff00002a2a7812 */ /* 0x000fe200078ec0ff */
[----:B------:R-:W-:Y:S01]  /*a9b0*/  FMUL.FTZ R64, R59, R70 ;  /* 0x000000463b407220 */ /* 0x000fe20000410000 */
[-C--:B------:R-:W-:Y:S01]  /*a9c0*/  FMUL.FTZ R41, R41, R7.reuse ;  /* 0x0000000729297220 */ /* 0x080fe20000410000 */
[----:B------:R-:W-:Y:S01]  /*a9d0*/  LOP3.LUT R67, R67, 0xffff0000, RZ, 0xc0, !PT ;  /* 0xffff000043437812 */ /* 0x000fe200078ec0ff */
[----:B------:R-:W-:Y:S01]  /*a9e0*/  FMUL.FTZ R59, R59, R62 ;  /* 0x0000003e3b3b7220 */ /* 0x000fe20000410000 */
[----:B------:R-:W-:Y:S01]  /*a9f0*/  FFMA.FTZ R37, R26, R7, -R37 ;  /* 0x000000071a257223 */ /* 0x000fe20000010825 */
[----:B------:R-:W-:-:S02]  /*aa00*/  LOP3.LUT R68, R68, 0xffff0000, RZ, 0xc0, !PT ;  /* 0xffff000044447812 */ /* 0x000fc400078ec0ff */
[----:B------:R-:W-:Y:S02]  /*aa10*/  LOP3.LUT R61, R61, 0xffff0000, RZ, 0xc0, !PT ;  /* 0xffff00003d3d7812 */ /* 0x000fe400078ec0ff */
[----:B------:R-:W-:Y:S02]  /*aa20*/  LOP3.LUT R7, R6, 0xffff0000, RZ, 0xc0, !PT ;  /* 0xffff000006077812 */ /* 0x000fe400078ec0ff */
[----:B------:R-:W-:Y:S01]  /*aa30*/  LOP3.LUT R5, R5, 0xffff0000, RZ, 0xc0, !PT ;  /* 0xffff000005057812 */ /* 0x000fe200078ec0ff */
[----:B------:R-:W-:Y:S01]  /*aa40*/  FFMA.FTZ R26, R26, R25, R41 ;  /* 0x000000191a1a7223 */ /* 0x000fe20000010029 */
[C---:B------:R-:W-:Y:S01]  /*aa50*/  FFMA.FTZ R64, R27.reuse, R62, -R64 ;  /* 0x0000003e1b407223 */ /* 0x040fe20000010840 */
[----:B------:R-:W-:Y:S01]  /*aa60*/  FFMA.FTZ R59, R27, R70, R59 ;  /* 0x000000461b3b7223 */ /* 0x000fe2000001003b */
[----:B------:R-:W-:Y:S01]  /*aa70*/  FMUL.FTZ R25, R42, R67 ;  /* 0x000000432a197220 */ /* 0x000fe20000410000 */
[C---:B------:R-:W-:Y:S01]  /*aa80*/  FMUL.FTZ R27, R40.reuse, R65 ;  /* 0x00000041281b7220 */ /* 0x040fe20000410000 */
[CC--:B------:R-:W-:Y:S01]  /*aa90*/  FMUL.FTZ R41, R43.reuse, R68.reuse ;  /* 0x000000442b297220 */ /* 0x0c0fe20000410000 */
[----:B------:R-:W-:Y:S01]  /*aaa0*/  FMUL.FTZ R40, R40, R61 ;  /* 0x0000003d28287220 */ /* 0x000fe20000410000 */
[----:B------:R-:W-:Y:S01]  /*aab0*/  FMUL.FTZ R42, R42, R7 ;  /* 0x000000072a2a7220 */ /* 0x000fe20000410000 */
        /* <DEDUP_REMOVED lines=18> */
.L_x_12330:
[----:B------:R-:W-:Y:S05]  /*abe0*/  BSYNC B1 ;  /* 0x0000000000017941 */ /* 0x000fea0003800000 */
.L_x_12329:
[----:B------:R-:W-:Y:S04]  /*abf0*/  BSSY B1, `(.L_x_12331) ;  /* 0x0000069000017945 */ /* 0x000fe80003800000 */
[----:B------:R-:W-:Y:S05]  /*ac00*/  @P1 BRA `(.L_x_12332) ;  /* 0x00000004009c1947 */ /* 0x000fea0003800000 */
[----:B------:R-:W2:Y:S01]  /*ac10*/  LDL R43, [R1+0xac] ;  /* 0x0000ac00012b7983 */ /* 0x000ea20000100800 */
[----:B------:R-:W-:Y:S02]  /*ac20*/  LEA.HI R20, R3, R20, RZ, 0x1d ;  /* 0x0000001403147211 */ /* 0x000fe400078fe8ff */
[----:B------:R-:W-:Y:S02]  /*ac30*/  SHF.R.U64 R8, R8, 0x10, R9 ;  /* 0x0000001008087819 */ /* 0x000fe40000001209 */
[----:B0-----:R-:W-:Y:S02]  /*ac40*/  SHF.R.S32.HI R5, RZ, 0x1f, R20 ;  /* 0x0000001fff057819 */ /* 0x001fe40000011414 */
[--C-:B------:R-:W-:Y:S02]  /*ac50*/  SHF.R.U64 R39, R28, 0x10, R29.reuse ;  /* 0x000000101c277819 */ /* 0x100fe4000000121d */
[----:B------:R-:W-:Y:S01]  /*ac60*/  LEA.HI R5, R5, R20, RZ, 0x2 ;  /* 0x0000001405057211 */ /* 0x000fe200078f10ff */
[----:B------:R-:W-:Y:S01]  /*ac70*/  IMAD.SHL.U32 R20, R20, 0x8, RZ ;  /* 0x0000000814147824 */ /* 0x000fe200078e00ff */
[----:B------:R-:W-:-:S02]  /*ac80*/  SHF.R.U32.HI R28, RZ, 0x10, R29 ;  /* 0x00000010ff1c7819 */ /* 0x000fc4000001161d */
[----:B------:R-:W-:Y:S02]  /*ac90*/  SHF.R.S32.HI R5, RZ, 0x2, R5 ;  /* 0x00000002ff057819 */ /* 0x000fe40000011405 */
[----:B-----5:R-:W-:Y:S02]  /*aca0*/  LOP3.LUT R20, R75, 0x18, R20, 0xf8, !PT ;  /* 0x000000184b147812 */ /* 0x020fe400078ef814 */
[----:B------:R-:W-:Y:S01]  /*acb0*/  SHF.R.U64 R37, R30, 0x10, R31 ;  /* 0x000000101e257819 */ /* 0x000fe2000000121f */
[----:B------:R-:W-:Y:S01]  /*acc0*/  IMAD R5, R5, 0x1800, R73 ;  /* 0x0000180005057824 */ /* 0x000fe200078e0249 */
[----:B------:R-:W-:Y:S02]  /*acd0*/  LOP3.LUT R20, R20, R71, RZ, 0x3c, !PT ;  /* 0x0000004714147212 */ /* 0x000fe400078e3cff */
[----:B------:R-:W-:Y:S02]  /*ace0*/  SHF.R.U32.HI R29, RZ, 0x10, R9 ;  /* 0x00000010ff1d7819 */ /* 0x000fe40000011609 */
[----:B------:R-:W-:Y:S01]  /*acf0*/  PRMT R55, R55, 0x5410, R8 ;  /* 0x0000541037377816 */ /* 0x000fe20000000008 */
[----:B------:R-:W-:Y:S01]  /*ad00*/  IMAD.IADD R25, R5, 0x1, R20 ;  /* 0x0000000105197824 */ /* 0x000fe200078e0214 */
[----:B------:R-:W-:-:S02]  /*ad10*/  PRMT R50, R50, 0x5410, R39 ;  /* 0x0000541032327816 */ /* 0x000fc40000000027 */
[----:B------:R-:W-:Y:S01]  /*ad20*/  SHF.R.U64 R9, R10, 0x10, R11 ;  /* 0x000000100a097819 */ /* 0x000fe2000000120b */
[----:B------:R-:W-:Y:S01]  /*ad30*/  IMAD R0, R25, 0x2, R16 ;  /* 0x0000000219007824 */ /* 0x000fe200078e0210 */
[----:B------:R-:W-:Y:S01]  /*ad40*/  PRMT R56, R56, 0x5410, R37 ;  /* 0x0000541038387816 */ /* 0x000fe20000000025 */
[----:B------:R-:W-:Y:S01]  /*ad50*/  IMAD.U32 R37, R55, 0x10000, RZ ;  /* 0x0001000037257824 */ /* 0x000fe200078e00ff */
[----:B------:R-:W-:Y:S02]  /*ad60*/  PRMT R52, R52, 0x5410, R29 ;  /* 0x0000541034347816 */ /* 0x000fe4000000001d */
[----:B------:R-:W0:Y:S01]  /*ad70*/  LDS.128 R24, [R0+0xda00] ;  /* 0x00da000000187984 */ /* 0x000e220000000c00 */
[----:B------:R-:W-:Y:S01]  /*ad80*/  SHF.R.U32.HI R30, RZ, 0x10, R31 ;  /* 0x00000010ff1e7819 */ /* 0x000fe2000001161f */
[----:B------:R-:W-:Y:S01]  /*ad90*/  IMAD.U32 R31, R50, 0x10000, RZ ;  /* 0x00010000321f7824 */ /* 0x000fe200078e00ff */
[----:B------:R-:W-:Y:S01]  /*ada0*/  SHF.R.U32.HI R10, RZ, 0x10, R11 ;  /* 0x00000010ff0a7819 */ /* 0x000fe2000001160b */
[----:B------:R-:W-:Y:S01]  /*adb0*/  IMAD.U32 R36, R52, 0x10000, RZ ;  /* 0x0001000034247824 */ /* 0x000fe200078e00ff */
[----:B------:R-:W-:-:S02]  /*adc0*/  PRMT R57, R57, 0x5410, R28 ;  /* 0x0000541039397816 */ /* 0x000fc4000000001c */
[----:B------:R-:W-:Y:S02]  /*add0*/  PRMT R53, R53, 0x5410, R10 ;  /* 0x0000541035357816 */ /* 0x000fe4000000000a */
[----:B------:R-:W-:Y:S02]  /*ade0*/  PRMT R51, R51, 0x5410, R30 ;  /* 0x0000541033337816 */ /* 0x000fe4000000001e */
[----:B------:R-:W-:Y:S02]  /*adf0*/  PRMT R54, R54, 0x5410, R9 ;  /* 0x0000541036367816 */ /* 0x000fe40000000009 */
[----:B------:R-:W-:Y:S02]  /*ae00*/  LOP3.LUT R55, R55, 0xffff0000, RZ, 0xc0, !PT ;  /* 0xffff000037377812 */ /* 0x000fe400078ec0ff */
        /* <DEDUP_REMOVED lines=8> */
[C---:B------:R-:W-:Y:S01]  /*ae90*/  FMUL.FTZ R38, R28.reuse, R36 ;  /* 0x000000241c267220 */ /* 0x040fe20000410000 */
[C---:B------:R-:W-:Y:S01]  /*aea0*/  IMAD.U32 R30, R27.reuse, 0x10000, RZ ;  /* 0x000100001b1e7824 */ /* 0x040fe200078e00ff */
[----:B------:R-:W-:Y:S01]  /*aeb0*/  LOP3.LUT R27, R27, 0xffff0000, RZ, 0xc0, !PT ;  /* 0xffff00001b1b7812 */ /* 0x000fe200078ec0ff */
[----:B------:R-:W-:Y:S01]  /*aec0*/  FMUL.FTZ R28, R28, R20 ;  /* 0x000000141c1c7220 */ /* 0x000fe20000410000 */
[C---:B------:R-:W-:Y:S01]  /*aed0*/  IMAD.U32 R29, R26.reuse, 0x10000, RZ ;  /* 0x000100001a1d7824 */ /* 0x040fe200078e00ff */
[----:B------:R-:W-:Y:S01]  /*aee0*/  LOP3.LUT R26, R26, 0xffff0000, RZ, 0xc0, !PT ;  /* 0xffff00001a1a7812 */ /* 0x000fe200078ec0ff */
[----:B--2---:R-:W0:Y:S02]  /*aef0*/  LDS.128 R4, [R43] ;  /* 0x000000002b047984 */ /* 0x004e240000000c00 */
[C---:B0-----:R-:W-:Y:S01]  /*af00*/  IMAD.U32 R8, R4.reuse, 0x10000, RZ ;  /* 0x0001000004087824 */ /* 0x041fe200078e00ff */
[----:B------:R-:W-:Y:S01]  /*af10*/  LOP3.LUT R4, R4, 0xffff0000, RZ, 0xc0, !PT ;  /* 0xffff000004047812 */ /* 0x000fe200078ec0ff */
[C---:B------:R-:W-:Y:S01]  /*af20*/  IMAD.U32 R9, R5.reuse, 0x10000, RZ ;  /* 0x0001000005097824 */ /* 0x040fe200078e00ff */
[----:B------:R-:W-:Y:S01]  /*af30*/  LOP3.LUT R5, R5, 0xffff0000, RZ, 0xc0, !PT ;  /* 0xffff000005057812 */ /* 0x000fe200078ec0ff */
[----:B------:R-:W-:Y:S01]  /*af40*/  FFMA.FTZ R39, R8, R31, -R39 ;  /* 0x0000001f08277223 */ /* 0x000fe20000010827 */
[----:B------:R-:W-:-:S02]  /*af50*/  IMAD.U32 R31, R53, 0x10000, RZ ;  /* 0x00010000351f7824 */ /* 0x000fc400078e00ff */
[----:B------:R-:W-:Y:S01]  /*af60*/  FFMA.FTZ R41, R8, R37, R41 ;  /* 0x0000002508297223 */ /* 0x000fe20000010029 */
[----:B------:R-:W-:Y:S02]  /*af70*/  IMAD.U32 R8, R51, 0x10000, RZ ;  /* 0x0001000033087824 */ /* 0x000fe400078e00ff */
[----:B------:R-:W-:Y:S01]  /*af80*/  FFMA.FTZ R38, R9, R20, -R38 ;  /* 0x0000001409267223 */ /* 0x000fe20000010826 */
[CC--:B------:R-:W-:Y:S01]  /*af90*/  FMUL.FTZ R20, R30.reuse, R31.reuse ;  /* 0x0000001f1e147220 */ /* 0x0c0fe20000410000 */
[----:B------:R-:W-:Y:S02]  /*afa0*/  IMAD.U32 R11, R7, 0x10000, RZ ;  /* 0x00010000070b7824 */ /* 0x000fe400078e00ff */
[----:B------:R-:W-:Y:S01]  /*afb0*/  FMUL.FTZ R30, R30, R8 ;  /* 0x000000081e1e7220 */ /* 0x000fe20000410000 */
[----:B------:R-:W-:Y:S01]  /*afc0*/  FFMA.FTZ R28, R9, R36, R28 ;  /* 0x00000024091c7223 */ /* 0x000fe2000001001c */
[----:B------:R-:W-:Y:S01]  /*afd0*/  LOP3.LUT R9, R50, 0xffff0000, RZ, 0xc0, !PT ;  /* 0xffff000032097812 */ /* 0x000fe200078ec0ff */
[C---:B------:R-:W-:Y:S01]  /*afe0*/  FFMA.FTZ R36, R11.reuse, R8, -R20 ;  /* 0x000000080b247223 */ /* 0x040fe20000010814 */
[----:B------:R-:W-:Y:S01]  /*aff0*/  FFMA.FTZ R40, R11, R31, R30 ;  /* 0x0000001f0b287223 */ /* 0x000fe2000001001e */
[C---:B------:R-:W-:Y:S01]  /*b000*/  FMUL.FTZ R11, R24.reuse, R55 ;  /* 0x00000037180b7220 */ /* 0x040fe20000410000 */
[----:B------:R-:W-:Y:S01]  /*b010*/  LOP3.LUT R8, R57, 0xffff0000, RZ, 0xc0, !PT ;  /* 0xffff000039087812 */ /* 0x000fe200078ec0ff */
[----:B------:R-:W-:Y:S01]  /*b020*/  FMUL.FTZ R31, R24, R9 ;  /* 0x00000009181f7220 */ /* 0x000fe20000410000 */
[----:B------:R-:W-:-:S02]  /*b030*/  IMAD.U32 R10, R6, 0x10000, RZ ;  /* 0x00010000060a7824 */ /* 0x000fc400078e00ff */
[----:B------:R-:W-:Y:S01]  /*b040*/  FFMA.FTZ R20, R4, R9, -R11 ;  /* 0x0000000904147223 */ /* 0x000fe2000001080b */
[----:B------:R-:W-:Y:S02]  /*b050*/  IMAD.U32 R11, R54, 0x10000, RZ ;  /* 0x00010000360b7824 */ /* 0x000fe400078e00ff */
[----:B------:R-:W-:Y:S01]  /*b060*/  FFMA.FTZ R24, R4, R55, R31 ;  /* 0x0000003704187223 */ /* 0x000fe2000001001f */
[----:B------:R-:W-:Y:S02]  /*b070*/  IMAD.U32 R9, R56, 0x10000, RZ ;  /* 0x0001000038097824 */ /* 0x000fe400078e00ff */
[----:B------:R-:W-:Y:S01]  /*b080*/  FMUL.FTZ R30, R25, R52 ;  /* 0x00000034191e7220 */ /* 0x000fe20000410000 */
[----:B------:R-:W-:Y:S01]  /*b090*/  FMUL.FTZ R31, R29, R11 ;  /* 0x0000000b1d1f7220 */ /* 0x000fe20000410000 */
[-C--:B------:R-:W-:Y:S01]  /*b0a0*/  FMUL.FTZ R37, R25, R8.reuse ;  /* 0x0000000819257220 */ /* 0x080fe20000410000 */
[-C--:B------:R-:W-:Y:S01]  /*b0b0*/  FMUL.FTZ R29, R29, R9.reuse ;  /* 0x000000091d1d7220 */ /* 0x080fe20000410000 */
[C---:B------:R-:W-:Y:S01]  /*b0c0*/  FFMA.FTZ R25, R5.reuse, R8, -R30 ;  /* 0x0000000805197223 */ /* 0x040fe2000001081e */
[----:B------:R-:W-:Y:S01]  /*b0d0*/  FFMA.FTZ R31, R10, R9, -R31 ;  /* 0x000000090a1f7223 */ /* 0x000fe2000001081f */
[----:B------:R-:W-:Y:S01]  /*b0e0*/  FFMA.FTZ R37, R5, R52, R37 ;  /* 0x0000003405257223 */ /* 0x000fe20000010025 */
[----:B------:R-:W-:Y:S01]  /*b0f0*/  LOP3.LUT R9, R54, 0xffff0000, RZ, 0xc0, !PT ;  /* 0xffff000036097812 */ /* 0x000fe200078ec0ff */
[----:B------:R-:W-:Y:S01]  /*b100*/  FFMA.FTZ R10, R10, R11, R29 ;  /* 0x0000000b0a0a7223 */ /* 0x000fe2000001001d */
[----:B------:R-:W-:-:S02]  /*b110*/  LOP3.LUT R5, R56, 0xffff0000, RZ, 0xc0, !PT ;  /* 0xffff000038057812 */ /* 0x000fc400078ec0ff */
        /* <DEDUP_REMOVED lines=22> */
.L_x_12332:
[----:B------:R-:W-:Y:S05]  /*b280*/  BSYNC B1 ;  /* 0x0000000000017941 */ /* 0x000fea0003800000 */
.L_x_12331:
[----:B------:R-:W-:Y:S05]  /*b290*/  @P2 BRA `(.L_x_12313) ;  /* 0x0000000400a02947 */ /* 0x000fea0003800000 */
[----:B01----:R-:W2:Y:S04]  /*b2a0*/  LDL R0, [R1+0xa4] ;  /* 0x0000a40001007983 */ /* 0x003ea80000100800 */
[----:B------:R-:W3:Y:S01]  /*b2b0*/  LDL R36, [R1+0xa8] ;  /* 0x0000a80001247983 */ /* 0x000ee20000100800 */
        /* <DEDUP_REMOVED lines=8> */
[----:B------:R-:W-:Y:S01]  /*b340*/  IMAD.U32 R26, R25, 0x10000, RZ ;  /* 0x00010000191a7824 */ /* 0x000fe200078e00ff */
[----:B------:R-:W-:Y:S01]  /*b350*/  PRMT R27, R23, 0x5410, R12 ;  /* 0x00005410171b7816 */ /* 0x000fe2000000000c */
[----:B------:R-:W-:Y:S01]  /*b360*/  IMAD.U32 R24, R46, 0x10000, RZ ;  /* 0x000100002e187824 */ /* 0x000fe200078e00ff */
[----:B------:R-:W-:-:S02]  /*b370*/  SHF.R.U32.HI R34, RZ, 0x10, R35 ;  /* 0x00000010ff227819 */ /* 0x000fc40000011623 */
[----:B------:R-:W-:Y:S01]  /*b380*/  PRMT R47, R47, 0x5410, R32 ;  /* 0x000054102f2f7816 */ /* 0x000fe20000000020 */
[----:B------:R-:W-:Y:S01]  /*b390*/  IMAD.U32 R29, R27, 0x10000, RZ ;  /* 0x000100001b1d7824 */ /* 0x000fe200078e00ff */
[----:B------:R-:W-:Y:S02]  /*b3a0*/  PRMT R49, R49, 0x5410, R34 ;  /* 0x0000541031317816 */ /* 0x000fe40000000022 */
        /* <DEDUP_REMOVED lines=11> */
[----:B------:R-:W-:Y:S01]  /*b460*/  IMAD R0, R3, 0x2, R16 ;  /* 0x0000000203007824 */ /* 0x000fe200078e0210 */
[--C-:B------:R-:W-:Y:S02]  /*b470*/  SHF.R.U64 R3, R14, 0x10, R15.reuse ;  /* 0x000000100e037819 */ /* 0x100fe4000000120f */
[----:B------:R-:W-:Y:S02]  /*b480*/  SHF.R.U32.HI R14, RZ, 0x10, R15 ;  /* 0x00000010ff0e7819 */ /* 0x000fe4000001160f */
[----:B------:R-:W1:Y:S01]  /*b490*/  LDS.128 R8, [R0+0xda00] ;  /* 0x00da000000087984 */ /* 0x000e620000000c00 */
        /* <DEDUP_REMOVED lines=18> */
[----:B------:R-:W-:Y:S01]  /*b5c0*/  FFMA.FTZ R28, R3, R24, -R28 ;  /* 0x00000018031c7223 */ /* 0x000fe2000001081c */
[----:B------:R-:W-:Y:S02]  /*b5d0*/  IMAD.U32 R23, R11, 0x10000, RZ ;  /* 0x000100000b177824 */ /* 0x000fe400078e00ff */
[----:B------:R-:W-:Y:S01]  /*b5e0*/  FFMA.FTZ R30, R3, R26, R30 ;  /* 0x0000001a031e7223 */ /* 0x000fe2000001001e */
[----:B------:R-:W-:Y:S02]  /*b5f0*/  IMAD.U32 R24, R45, 0x10000, RZ ;  /* 0x000100002d187824 */ /* 0x000fe400078e00ff */
[-C--:B------:R-:W-:Y:S01]  /*b600*/  FMUL.FTZ R33, R20, R15.reuse ;  /* 0x0000000f14217220 */ /* 0x080fe20000410000 */
[----:B------:R-:W-:Y:S02]  /*b610*/  IMAD.U32 R3, R49, 0x10000, RZ ;  /* 0x0001000031037824 */ /* 0x000fe400078e00ff */
[C---:B------:R-:W-:Y:S01]  /*b620*/  FFMA.FTZ R31, R12.reuse, R15, -R31 ;  /* 0x0000000f0c1f7223 */ /* 0x040fe2000001081f */
[CC--:B------:R-:W-:Y:S01]  /*b630*/  FMUL.FTZ R15, R23.reuse, R24.reuse ;  /* 0x00000018170f7220 */ /* 0x0c0fe20000410000 */
        /* <DEDUP_REMOVED lines=8> */
[----:B------:R-:W-:-:S02]  /*b6c0*/  IMAD.U32 R21, R10, 0x10000, RZ ;  /* 0x000100000a157824 */ /* 0x000fc400078e00ff */
[-C--:B------:R-:W-:Y:S01]  /*b6d0*/  FMUL.FTZ R23, R8, R3.reuse ;  /* 0x0000000308177220 */ /* 0x080fe20000410000 */
[----:B------:R-:W-:Y:S02]  /*b6e0*/  IMAD.U32 R20, R44, 0x10000, RZ ;  /* 0x000100002c147824 */ /* 0x000fe400078e00ff */
        /* <DEDUP_REMOVED lines=8> */
[----:B------:R-:W-:Y:S01]  /*b770*/  LOP3.LUT R10, R10, 0xffff0000, RZ, 0xc0, !PT ;  /* 0xffff00000a0a7812 */ /* 0x000fe200078ec0ff */
[-C--:B------:R-:W-:Y:S01]  /*b780*/  FMUL.FTZ R26, R21, R8.reuse ;  /* 0x00000008151a7220 */ /* 0x080fe20000410000 */
[----:B------:R-:W-:Y:S01]  /*b790*/  FFMA.FTZ R12, R13, R8, -R4 ;  /* 0x000000080d0c7223 */ /* 0x000fe20000010804 */
[----:B------:R-:W-:-:S02]  /*b7a0*/  LOP3.LUT R5, R44, 0xffff0000, RZ, 0xc0, !PT ;  /* 0xffff00002c057812 */ /* 0x000fc400078ec0ff */
[----:B------:R-:W-:Y:S01]  /*b7b0*/  LOP3.LUT R11, R11, 0xffff0000, RZ, 0xc0, !PT ;  /* 0xffff00000b0b7812 */ /* 0x000fe200078ec0ff */
[----:B------:R-:W-:Y:S01]  /*b7c0*/  FFMA.FTZ R26, R13, R20, R26 ;  /* 0x000000140d1a7223 */ /* 0x000fe2000001001a */
[----:B------:R-:W-:Y:S01]  /*b7d0*/  LOP3.LUT R3, R48, 0xffff0000, RZ, 0xc0, !PT ;  /* 0xffff000030037812 */ /* 0x000fe200078ec0ff */
[C---:B------:R-:W-:Y:S01]  /*b7e0*/  FMUL.FTZ R9, R10.reuse, R5 ;  /* 0x000000050a097220 */ /* 0x040fe20000410000 */
        /* <DEDUP_REMOVED lines=19> */
.L_x_12313:
[----:B------:R-:W-:Y:S05]  /*b920*/  BSYNC B0 ;  /* 0x0000000000007941 */ /* 0x000fea0003800000 */
.L_x_12306:
        /* <DEDUP_REMOVED lines=8> */
.L_x_12304:
[----:B0--3--:R-:W3:Y:S02]  /*b9b0*/  LDL R0, [R1+0x60] ;  /* 0x0000600001007983 */ /* 0x009ee40000100800 */
[----:B---3--:R-:W-:-:S13]  /*b9c0*/  R2UR UR4, R0 ;  /* 0x00000000000472ca */ /* 0x008fda00000e0000 */
[----:B------:R-:W-:-:S05]  /*b9d0*/  IMAD.U32 R0, RZ, RZ, UR4 ;  /* 0x00000004ff007e24 */ /* 0x000fca000f8e00ff */
[----:B------:R-:W-:-:S13]  /*b9e0*/  ISETP.NE.AND P1, PT, R0, 0x3, PT ;  /* 0x000000030000780c */ /* 0x000fda0003f25270 */
[----:B------:R-:W-:Y:S05]  /*b9f0*/  @!P1 BRA `(.L_x_12333) ;  /* 0x0000000000049947 */ /* 0x000fea0003800000 */
[----:B------:R-:W-:Y:S01]  /*ba00*/  BPT.TRAP 0x1 ;  /* 0x000000040000795c */ /* 0x000fe20000300000 */
.L_x_12333:
[----:B--2-4-:R-:W2:Y:S01]  /*ba10*/  LDL R3, [R1+0x40] ;  /* 0x0000400001037983 */ /* 0x014ea20000100800 */
[----:B------:R-:W-:Y:S01]  /*ba20*/  IMAD R0, R19, 0x8, R16 ;  /* 0x0000000813007824 */ /* 0x000fe200078e0210 */
[----:B--2---:R-:W-:-:S04]  /*ba30*/  SHF.L.U32 R3, R3, 0x1f, RZ ;  /* 0x0000001f03037819 */ /* 0x004fc800000006ff */
[----:B------:R0:W2:Y:S01]  /*ba40*/  SYNCS.PHASECHK.TRANS64.TRYWAIT P2, [R0+URZ+0x31c30], R3 ;  /* 0x031c3003000075a7 */ /* 0x0000a2000804017f */
[----:B------:R-:W-:Y:S05]  /*ba50*/  @!P1 BRA `(.L_x_12334) ;  /* 0x0000000000049947 */ /* 0x000fea0003800000 */
[----:B------:R-:W-:Y:S01]  /*ba60*/  BPT.TRAP 0x1 ;  /* 0x000000040000795c */ /* 0x000fe20000300000 */
.L_x_12334:
[----:B------:R-:W3:Y:S02]  /*ba70*/  S2R R4, SR_TID.X ;  /* 0x0000000000047919 */ /* 0x000ee40000002100 */
[----:B---3--:R-:W-:-:S04]  /*ba80*/  LOP3.LUT R4, R4, 0x7f, RZ, 0xc0, !PT ;  /* 0x0000007f04047812 */ /* 0x008fc800078ec0ff */
[----:B------:R-:W-:Y:S01]  /*ba90*/  ISETP.NE.AND P0, PT, R4, RZ, PT ;  /* 0x000000ff0400720c */ /* 0x000fe20003f05270 */
[----:B--2---:R-:W-:-:S12]  /*baa0*/  @P2 BRA `(.L_x_12335) ;  /* 0x0000000000082947 */ /* 0x004fd80003800000 */
[----:B------:R-:W2:Y:S02]  /*bab0*/  SYNCS.PHASECHK.TRANS64.TRYWAIT P2, [R0+URZ+0x31c30], R3 ;  /* 0x031c3003000075a7 */ /* 0x000ea4000804017f */
[----:B--2---:R-:W-:Y:S05]  /*bac0*/  @!P2 BRA `(.L_x_12336) ;  /* 0x000001a40030a947 */ /* 0x004fea0003800000 */
.L_x_12335:
[----:B------:R-:W-:Y:S05]  /*bad0*/  WARPSYNC.ALL ;  /* 0x0000000000007948 */ /* 0x000fea0003800000 */
[----:B0-2---:R-:W-:Y:S01]  /*bae0*/  VIADD R3, R16, 0x16a00 ;  /* 0x00016a0010037836 */ /* 0x005fe20000000000 */
[----:B------:R-:W-:Y:S01]  /*baf0*/  LOP3.LUT R2, R2, 0x10000, RZ, 0xfc, !PT ;  /* 0x0001000002027812 */ /* 0x000fe200078efcff */
[----:B------:R-:W-:Y:S01]  /*bb00*/  IMAD.MOV.U32 R15, RZ, RZ, -0x7fffffe0 ;  /* 0x80000020ff0f7424 */ /* 0x000fe200078e00ff */
[----:B------:R-:W-:Y:S01]  /*bb10*/  WARPGROUP.ARRIVE ;  /* 0x00000000000079c5 */ /* 0x000fe20000000000 */
[----:B------:R-:W-:Y:S01]  /*bb20*/  IMAD.MOV.U32 R5, RZ, RZ, -0x7fffffe0 ;  /* 0x80000020ff057424 */ /* 0x000fe200078e00ff */
[----:B------:R-:W-:Y:S01]  /*bb30*/  SHF.R.U32.HI R3, RZ, 0x4, R3 ;  /* 0x00000004ff037819 */ /* 0x000fe20000011603 */
[----:B------:R-:W-:Y:S01]  /*bb40*/  IMAD.MOV.U32 R7, RZ, RZ, -0x7fffffe0 ;  /* 0x80000020ff077424 */ /* 0x000fe200078e00ff */
[----:B------:R-:W0:Y:S01]  /*bb50*/  LDC R100, c[0x0][0x448] ;  /* 0x00011200ff647b82 */ /* 0x000e220000000800 */
[----:B------:R-:W-:Y:S01]  /*bb60*/  IMAD.MOV.U32 R9, RZ, RZ, -0x7fffffe0 ;  /* 0x80000020ff097424 */ /* 0x000fe200078e00ff */
[----:B------:R-:W-:Y:S01]  /*bb70*/  LOP3.LUT R3, R3, 0x3fff, RZ, 0xc0, !PT ;  /* 0x00003fff03037812 */ /* 0x000fe200078ec0ff */
[----:B------:R-:W-:Y:S01]  /*bb80*/  IMAD.MOV.U32 R11, RZ, RZ, -0x7fffffe0 ;  /* 0x80000020ff0b7424 */ /* 0x000fe200078e00ff */
[----:B------:R-:W-:Y:S01]  /*bb90*/  ULDC UR61, c[0x0][0x9d8] ;  /* 0x00027600003d7ab9 */ /* 0x000fe20000000800 */
[----:B------:R-:W-:Y:S01]  /*bba0*/  IMAD.MOV.U32 R13, RZ, RZ, -0x7fffffe0 ;  /* 0x80000020ff0d7424 */ /* 0x000fe200078e00ff */
[----:B------:R-:W-:Y:S01]  /*bbb0*/  LOP3.LUT R4, R3, 0x10000, RZ, 0xfc, !PT ;  /* 0x0001000003047812 */ /* 0x000fe200078efcff */
[----:B------:R-:W-:Y:S01]  /*bbc0*/  IMAD.MOV.U32 R3, RZ, RZ, -0x7fffffe0 ;  /* 0x80000020ff037424 */ /* 0x000fe200078e00ff */
[----:B------:R-:W-:-:S03]  /*bbd0*/  ULDC UR60, c[0x0][0x9d8] ;  /* 0x00027600003c7ab9 */ /* 0x000fc60000000800 */
[----:B------:R-:W-:Y:S01]  /*bbe0*/  IMAD R14, R19, 0x6c0, R4 ;  /* 0x000006c0130e7824 */ /* 0x000fe200078e0204 */
[----:B------:R-:W-:Y:S01]  /*bbf0*/  R2UR UR4, R2 ;  /* 0x00000000020472ca */ /* 0x000fe200000e0000 */
[----:B------:R2:W-:Y:S01]  /*bc00*/  STL [R1+0x6c], R4 ;  /* 0x00006c0401007387 */ /* 0x0005e20000100800 */
[----:B------:R-:W-:Y:S02]  /*bc10*/  R2UR UR5, R3 ;  /* 0x00000000030572ca */ /* 0x000fe400000e0000 */
[C---:B------:R-:W-:Y:S02]  /*bc20*/  R2UR UR6, R14.reuse ;  /* 0x000000000e0672ca */ /* 0x040fe400000e0000 */
[----:B------:R-:W-:Y:S01]  /*bc30*/  R2UR UR7, R15 ;  /* 0x000000000f0772ca */ /* 0x000fe200000e0000 */
[----:B------:R-:W-:Y:S01]  /*bc40*/  VIADD R6, R14, 0x80 ;  /* 0x000000800e067836 */ /* 0x000fe20000000000 */
[----:B------:R-:W-:Y:S02]  /*bc50*/  R2UR UR11, R7 ;  /* 0x00000000070b72ca */ /* 0x000fe400000e0000 */
[----:B------:R-:W-:Y:S01]  /*bc60*/  R2UR UR8, R2 ;  /* 0x00000000020872ca */ /* 0x000fe200000e0000 */
[----:B--2---:R-:W-:Y:S01]  /*bc70*/  VIADD R4, R14, 0x40 ;  /* 0x000000400e047836 */ /* 0x004fe20000000000 */
[----:B------:R-:W-:-:S02]  /*bc80*/  R2UR UR9, R3 ;  /* 0x00000000030972ca */ /* 0x000fc400000e0000 */
[----:B------:R-:W-:Y:S02]  /*bc90*/  R2UR UR12, R2 ;  /* 0x00000000020c72ca */ /* 0x000fe400000e0000 */
[----:B------:R-:W-:Y:S01]  /*bca0*/  R2UR UR13, R3 ;  /* 0x00000000030d72ca */ /* 0x000fe200000e0000 */
[----:B------:R-:W-:Y:S01]  /*bcb0*/  VIADD R8, R14, 0x100 ;  /* 0x000001000e087836 */ /* 0x000fe20000000000 */
[----:B------:R-:W-:Y:S01]  /*bcc0*/  R2UR UR19, R9 ;  /* 0x00000000091372ca */ /* 0x000fe200000e0000 */
[----:B------:R-:W-:Y:S01]  /*bcd0*/  HGMMA.64x16x16.F32.BF16 R88, gdesc[UR4], RZ, !UPT, gsb0 ;  /* 0x00200000045879f0 */ /* 0x000fe2000c0018ff */
[----:B------:R-:W-:Y:S02]  /*bce0*/  R2UR UR6, R4 ;  /* 0x00000000040672ca */ /* 0x000fe400000e0000 */
[----:B------:R-:W-:Y:S02]  /*bcf0*/  R2UR UR16, R2 ;  /* 0x00000000021072ca */ /* 0x000fe400000e0000 */
[----:B------:R-:W-:-:S02]  /*bd00*/  R2UR UR17, R3 ;  /* 0x00000000031172ca */ /* 0x000fc400000e0000 */
[C---:B------:R-:W-:Y:S02]  /*bd10*/  R2UR UR20, R2.reuse ;  /* 0x00000000021472ca */ /* 0x040fe400000e0000 */
[C---:B------:R-:W-:Y:S02]  /*bd20*/  R2UR UR21, R3.reuse ;  /* 0x00000000031572ca */ /* 0x040fe400000e0000 */
[C---:B------:R-:W-:Y:S02]  /*bd30*/  R2UR UR24, R2.reuse ;  /* 0x00000000021872ca */ /* 0x040fe400000e0000 */
[C---:B------:R-:W-:Y:S02]  /*bd40*/  R2UR UR25, R3.reuse ;  /* 0x00000000031972ca */ /* 0x040fe400000e0000 */
[----:B------:R-:W-:Y:S02]  /*bd50*/  R2UR UR28, R2 ;  /* 0x00000000021c72ca */ /* 0x000fe400000e0000 */
[----:B------:R-:W-:-:S02]  /*bd60*/  R2UR UR29, R3 ;  /* 0x00000000031d72ca */ /* 0x000fc400000e0000 */
[----:B------:R-:W-:Y:S02]  /*bd70*/  R2UR UR32, R2 ;  /* 0x00000000022072ca */ /* 0x000fe400000e0000 */
[----:B------:R-:W-:Y:S01]  /*bd80*/  R2UR UR33, R3 ;  /* 0x00000000032172ca */ /* 0x000fe200000e0000 */
[----:B------:R-:W-:Y:S01]  /*bd90*/  VIADD R10, R14, 0x102 ;  /* 0x000001020e0a7836 */ /* 0x000fe20000000000 */
[----:B------:R-:W-:Y:S01]  /*bda0*/  R2UR UR7, R5 ;  /* 0x00000000050772ca */ /* 0x000fe200000e0000 */
[C---:B------:R-:W-:Y:S01]  /*bdb0*/  VIADD R12, R2.reuse, 0x300 ;  /* 0x00000300020c7836 */ /* 0x040fe20000000000 */
[----:B------:R-:W-:Y:S01]  /*bdc0*/  R2UR UR4, R2 ;  /* 0x00000000020472ca */ /* 0x000fe200000e0000 */
[----:B------:R-:W-:Y:S01]  /*bdd0*/  VIADD R20, R14, 0x342 ;  /* 0x000003420e147836 */ /* 0x000fe20000000000 */
[----:B------:R-:W-:Y:S01]  /*bde0*/  R2UR UR5, R3 ;  /* 0x00000000030572ca */ /* 0x000fe200000e0000 */
[----:B------:R-:W-:Y:S01]  /*bdf0*/  IMAD.MOV.U32 R21, RZ, RZ, -0x7fffffe0 ;  /* 0x80000020ff157424 */ /* 0x000fe200078e00ff */
[----:B------:R-:W2:Y:S01]  /*be00*/  LDL.LU R99, [R1] ;  /* 0x0000000001637983 */ /* 0x000ea20000300800 */
[----:B------:R-:W-:-:S02]  /*be10*/  WARPGROUP.DEPBAR.LE gsb0, 0x0 ;  /* 0x00008000000079c5 */ /* 0x000fc40000010000 */
[----:B------:R-:W-:Y:S01]  /*be20*/  WARPGROUP.ARRIVE ;  /* 0x00000000000079c5 */ /* 0x000fe20000000000 */
[----:B------:R-:W-:Y:S01]  /*be30*/  R2UR UR10, R6 ;  /* 0x00000000060a72ca */ /* 0x000fe200000e0000 */
[----:B------:R-:W-:Y:S01]  /*be40*/  VIADD R4, R14, 0xc0 ;  /* 0x000000c00e047836 */ /* 0x000fe20000000000 */
[----:B------:R-:W-:Y:S01]  /*be50*/  R2UR UR18, R8 ;  /* 0x00000000081272ca */ /* 0x000fe200000e0000 */
[----:B------:R-:W-:Y:S01]  /*be60*/  IMAD.MOV.U32 R5, RZ, RZ, -0x7fffffe0 ;  /* 0x80000020ff057424 */ /* 0x000fe200078e00ff */
[----:B------:R-:W3:Y:S03]  /*be70*/  LDL R98, [R1+0x94] ;  /* 0x0000940001627983 */ /* 0x000ee60000100800 */
[----:B------:R-:W-:Y:S01]  /*be80*/  HGMMA.64x16x16.F32.BF16 R80, gdesc[UR4], RZ, !UPT, gsb0 ;  /* 0x00200000045079f0 */ /* 0x000fe2000c0018ff */
[----:B------:R-:W-:Y:S02]  /*be90*/  IMAD.MOV.U32 R7, RZ, RZ, -0x7fffffe0 ;  /* 0x80000020ff077424 */ /* 0x000fe400078e00ff */
[----:B------:R-:W-:Y:S01]  /*bea0*/  IMAD.MOV.U32 R9, RZ, RZ, -0x7fffffe0 ;  /* 0x80000020ff097424 */ /* 0x000fe200078e00ff */
[----:B-----5:R-:W3:Y:S01]  /*beb0*/  LDL R107, [R1+0x84] ;  /* 0x00008400016b7983 */ /* 0x020ee20000100800 */
[----:B------:R-:W-:Y:S01]  /*bec0*/  R2UR UR14, R4 ;  /* 0x00000000040e72ca */ /* 0x000fe200000e0000 */
[C---:B------:R-:W-:Y:S01]  /*bed0*/  VIADD R6, R14.reuse, 0x140 ;  /* 0x000001400e067836 */ /* 0x040fe20000000000 */
        /* <DEDUP_REMOVED lines=34> */
[----:B------:R-:W4:Y:S01]  /*c100*/  LDL R105, [R1+0x2c] ;  /* 0x00002c0001697983 */ /* 0x000f220000100800 */
[----:B0-----:R-:W-:-:S03]  /*c110*/  ISETP.NE.AND P5, PT, R100, 0x1, PT ;  /* 0x000000016400780c */ /* 0x001fc60003fa5270 */
[----:B------:R-:W4:Y:S04]  /*c120*/  LDL R100, [R1+0x90] ;  /* 0x0000900001647983 */ /* 0x000f280000100800 */
[----:B------:R-:W4:Y:S01]  /*c130*/  LDL R106, [R1+0x28] ;  /* 0x00002800016a7983 */ /* 0x000f220000100800 */
[----:B------:R-:W-:Y:S02]  /*c140*/  WARPGROUP.DEPBAR.LE gsb0, 0x0 ;  /* 0x00008000000079c5 */ /* 0x000fe40000010000 */
[----:B------:R-:W-:-:S06]  /*c150*/  WARPGROUP.ARRIVE ;  /* 0x00000000000079c5 */ /* 0x000fcc0000000000 */
[----:B------:R-:W-:Y:S01]  /*c160*/  HGMMA.64x16x16.F32.BF16 R72, gdesc[UR8], RZ, !UPT, gsb0 ;  /* 0x00200000084879f0 */ /* 0x000fe2000c0018ff */
[----:B------:R-:W-:Y:S01]  /*c170*/  R2UR UR10, R4 ;  /* 0x00000000040a72ca */ /* 0x000fe200000e0000 */
[----:B------:R-:W-:Y:S01]  /*c180*/  VIADD R4, R14, 0x142 ;  /* 0x000001420e047836 */ /* 0x000fe20000000000 */
[----:B------:R-:W-:Y:S01]  /*c190*/  R2UR UR11, R5 ;  /* 0x00000000050b72ca */ /* 0x000fe200000e0000 */
[----:B------:R-:W-:Y:S01]  /*c1a0*/  IMAD.MOV.U32 R5, RZ, RZ, -0x7fffffe0 ;  /* 0x80000020ff057424 */ /* 0x000fe200078e00ff */
        /* <DEDUP_REMOVED lines=28> */
[----:B------:R-:W-:Y:S02]  /*c370*/  R2UR UR21, R9 ;  /* 0x00000000091572ca */ /* 0x000fe400000e0000 */
[----:B--2---:R-:W-:-:S04]  /*c380*/  LOP3.LUT R99, R99, 0xfffffffe, RZ, 0xc0, !PT ;  /* 0xfffffffe63637812 */ /* 0x004fc800078ec0ff */
[----:B------:R-:W-:Y:S01]  /*c390*/  @P5 LOP3.LUT R99, R99, 0x1, RZ, 0xfc, !PT ;  /* 0x0000000163635812 */ /* 0x000fe200078efcff */
        /* <DEDUP_REMOVED lines=10> */
[----:B-1----:R-:W-:-:S06]  /*c440*/  WARPGROUP.ARRIVE ;  /* 0x00000000000079c5 */ /* 0x002fcc0000000000 */
        /* <DEDUP_REMOVED lines=18> */
[----:B------:R-:W-:Y:S01]  /*c570*/  HGMMA.64x16x16.F32.BF16 R88, gdesc[UR36], R88, gsb0 ;  /* 0x00200000245879f0 */ /* 0x000fe20008001858 */
        /* <DEDUP_REMOVED lines=165> */
[----:B------:R-:W-:-:S03]  /*cfd0*/  IMAD.MOV.U32 R7, RZ, RZ, -0x7fffffe0 ;  /* 0x80000020ff077424 */ /* 0x000fc600078e00ff */
        /* <DEDUP_REMOVED lines=123> */
[----:B------:R-:W-:Y:S01]  /*d790*/  ULDC UR4, c[0x0][0x9d8] ;  /* 0x0002760000047ab9 */ /* 0x000fe20000000800 */
[----:B------:R-:W-:Y:S01]  /*d7a0*/  STL [R1], R99 ;  /* 0x0000006301007387 */ /* 0x000fe20000100800 */
        /* <DEDUP_REMOVED lines=9> */
[----:B------:R-:W-:Y:S01]  /*d840*/  R2UR UR12, R4 ;  /* 0x00000000040c72ca */ /* 0x000fe200000e0000 */
[----:B------:R-:W-:-:S06]  /*d850*/  ULDC UR5, c[0x0][0x988] ;  /* 0x0002620000057ab9 */ /* 0x000fcc0000000800 */
[----:B------:R-:W1:Y:S08]  /*d860*/  MUFU.TANH R89, R89 ;  /* 0x0000005900597308 */ /* 0x000e700000002400 */
[----:B------:R-:W2:Y:S08]  /*d870*/  MUFU.TANH R91, R91 ;  /* 0x0000005b005b7308 */ /* 0x000eb00000002400 */
[----:B------:R-:W2:Y:S01]  /*d880*/  MUFU.TANH R93, R93 ;  /* 0x0000005d005d7308 */ /* 0x000ea20000002400 */
[----:B------:R-:W-:-:S07]  /*d890*/  R2UR UR13, R5 ;  /* 0x00000000050d72ca */ /* 0x000fce00000e0000 */
[----:B------:R-:W-:Y:S08]  /*d8a0*/  MUFU.TANH R15, R15 ;  /* 0x0000000f000f7308 */ /* 0x000ff00000002400 */
[----:B------:R-:W-:Y:S01]  /*d8b0*/  MUFU.TANH R88, R88 ;  /* 0x0000005800587308 */ /* 0x000fe20000002400 */
        /* <DEDUP_REMOVED lines=9> */
[----:B------:R-:W-:Y:S01]  /*d950*/  VIADD R20, R14, 0x582 ;  /* 0x000005820e147836 */ /* 0x000fe20000000000 */
[----:B------:R-:W-:Y:S01]  /*d960*/  R2UR UR11, R21 ;  /* 0x00000000150b72ca */ /* 0x000fe200000e0000 */
[----:B------:R-:W-:Y:S01]  /*d970*/  IMAD.MOV.U32 R21, RZ, RZ, -0x7fffffe0 ;  /* 0x80000020ff157424 */ /* 0x000fe200078e00ff */
[----:B------:R-:W-:Y:S01]  /*d980*/  R2UR UR8, R4 ;  /* 0x00000000040872ca */ /* 0x000fe200000e0000 */
[----:B------:R-:W-:Y:S01]  /*d990*/  FMUL.FTZ R86, R87, UR4 ;  /* 0x0000000457567c20 */ /* 0x000fe20008410000 */
[----:B------:R-:W-:Y:S01]  /*d9a0*/  R2UR UR9, R5 ;  /* 0x00000000050972ca */ /* 0x000fe200000e0000 */
[----:B------:R-:W-:Y:S01]  /*d9b0*/  FMUL.FTZ R80, R80, UR4 ;  /* 0x0000000450507c20 */ /* 0x000fe20008410000 */
[----:B------:R-:W-:Y:S01]  /*d9c0*/  MUFU.TANH R94, R94 ;  /* 0x0000005e005e7308 */ /* 0x000fe20000002400 */
[----:B------:R-:W-:-:S07]  /*d9d0*/  FMUL.FTZ R85, R85, UR4 ;  /* 0x0000000455557c20 */ /* 0x000fce0008410000 */
[----:B------:R-:W2:Y:S08]  /*d9e0*/  MUFU.TANH R80, R80 ;  /* 0x0000005000507308 */ /* 0x000eb00000002400 */
[----:B------:R-:W2:Y:S08]  /*d9f0*/  MUFU.TANH R83, R83 ;  /* 0x0000005300537308 */ /* 0x000eb00000002400 */
[----:B------:R-:W2:Y:S08]  /*da00*/  MUFU.TANH R85, R85 ;  /* 0x0000005500557308 */ /* 0x000eb00000002400 */
        /* <DEDUP_REMOVED lines=34> */
[----:B------:R-:W-:Y:S01]  /*dc30*/  FMUL.FTZ R64, R64, UR4 ;  /* 0x0000000440407c20 */ /* 0x000fe20008410000 */
[----:B------:R-:W-:Y:S01]  /*dc40*/  R2UR UR11, R21 ;  /* 0x00000000150b72ca */ /* 0x000fe200000e0000 */
[----:B------:R-:W4:Y:S01]  /*dc50*/  @P5 LDC R20, c[0x0][0x44c] ;  /* 0x00011300ff145b82 */ /* 0x000f220000000800 */
[----:B------:R-:W-:Y:S01]  /*dc60*/  R2UR UR8, R4 ;  /* 0x00000000040872ca */ /* 0x000fe200000e0000 */
[----:B------:R-:W-:Y:S01]  /*dc70*/  FMUL.FTZ R70, R71, UR4 ;  /* 0x0000000447467c20 */ /* 0x000fe20008410000 */
[----:B------:R-:W-:Y:S01]  /*dc80*/  R2UR UR9, R5 ;  /* 0x00000000050972ca */ /* 0x000fe200000e0000 */
[----:B------:R-:W2:Y:S01]  /*dc90*/  MUFU.TANH R64, R64 ;  /* 0x0000004000407308 */ /* 0x000ea20000002400 */
[----:B------:R-:W-:-:S07]  /*dca0*/  FMUL.FTZ R69, R69, UR4 ;  /* 0x0000000445457c20 */ /* 0x000fce0008410000 */
[----:B------:R-:W2:Y:S08]  /*dcb0*/  MUFU.TANH R79, R79 ;  /* 0x0000004f004f7308 */ /* 0x000eb00000002400 */
[----:B------:R-:W2:Y:S08]  /*dcc0*/  MUFU.TANH R67, R67 ;  /* 0x0000004300437308 */ /* 0x000eb00000002400 */
[----:B------:R-:W2:Y:S08]  /*dcd0*/  MUFU.TANH R69, R69 ;  /* 0x0000004500457308 */ /* 0x000eb00000002400 */
[----:B------:R-:W-:Y:S08]  /*dce0*/  MUFU.TANH R84, R84 ;  /* 0x0000005400547308 */ /* 0x000ff00000002400 */
[----:B------:R-:W-:Y:S01]  /*dcf0*/  MUFU.TANH R86, R86 ;  /* 0x0000005600567308 */ /* 0x000fe20000002400 */
[----:B------:R-:W-:-:S02]  /*dd00*/  WARPGROUP.DEPBAR.LE gsb0, 0x0 ;  /* 0x00008000000079c5 */ /* 0x000fc40000010000 */
[----:B------:R-:W-:-:S05]  /*dd10*/  WARPGROUP.ARRIVE ;  /* 0x00000000000079c5 */ /* 0x000fca0000000000 */
[----:B------:R-:W-:Y:S01]  /*dd20*/  MUFU.TANH R73, R73 ;  /* 0x0000004900497308 */ /* 0x000fe20000002400 */
[----:B------:R-:W-:Y:S01]  /*dd30*/  HGMMA.64x16x16.F32.BF16 R48, gdesc[UR8], R48, gsb0 ;  /* 0x00200000083079f0 */ /* 0x000fe20008001830 */
[----:B------:R-:W-:Y:S02]  /*dd40*/  FMUL.FTZ R71, R56, UR4 ;  /* 0x0000000438477c20 */ /* 0x000fe40008410000 */
[----:B------:R-:W0:Y:S01]  /*dd50*/  @P5 LDC R56, c[0x0][0x450] ;  /* 0x00011400ff385b82 */ /* 0x000e220000000800 */
[----:B------:R-:W-:Y:S01]  /*dd60*/  FMUL.FTZ R96, R59, UR4 ;  /* 0x000000043b607c20 */ /* 0x000fe20008410000 */
[----:B---3--:R-:W-:Y:S02]  /*dd70*/  IMAD.IADD R59, R98, 0x1, R107 ;  /* 0x00000001623b7824 */ /* 0x008fe400078e026b */
[----:B------:R-:W-:Y:S02]  /*dd80*/  MUFU.TANH R74, R74 ;  /* 0x0000004a004a7308 */ /* 0x000fe40000002400 */
[----:B----4-:R-:W-:-:S04]  /*dd90*/  @P5 IMAD.HI.U32 R21, R59, R20, RZ ;  /* 0x000000143b155227 */ /* 0x010fc800078e00ff */
[----:B------:R-:W-:Y:S01]  /*dda0*/  VIADD R20, R14, 0x602 ;  /* 0x000006020e147836 */ /* 0x000fe20000000000 */
[----:B------:R-:W-:Y:S01]  /*ddb0*/  R2UR UR8, R4 ;  /* 0x00000000040872ca */ /* 0x000fe200000e0000 */
[----:B------:R-:W-:Y:S01]  /*ddc0*/  MUFU.TANH R76, R76 ;  /* 0x0000004c004c7308 */ /* 0x000fe20000002400 */
[----:B------:R-:W-:Y:S02]  /*ddd0*/  R2UR UR9, R5 ;  /* 0x00000000050972ca */ /* 0x000fe400000e0000 */
[----:B------:R-:W-:-:S05]  /*dde0*/  R2UR UR10, R20 ;  /* 0x00000000140a72ca */ /* 0x000fca00000e0000 */
[----:B------:R-:W-:Y:S01]  /*ddf0*/  MUFU.TANH R78, R78 ;  /* 0x0000004e004e7308 */ /* 0x000fe20000002400 */
[----:B0-----:R-:W-:Y:S01]  /*de00*/  @P5 SHF.R.U32.HI R59, RZ, R56, R21 ;  /* 0x00000038ff3b5219 */ /* 0x001fe20000011615 */
[----:B------:R-:W-:-:S06]  /*de10*/  IMAD.MOV.U32 R21, RZ, RZ, -0x7fffffe0 ;  /* 0x80000020ff157424 */ /* 0x000fcc00078e00ff */
[----:B------:R-:W-:Y:S01]  /*de20*/  MUFU.TANH R65, R65 ;  /* 0x0000004100417308 */ /* 0x000fe20000002400 */
[----:B------:R-:W-:-:S07]  /*de30*/  R2UR UR11, R21 ;  /* 0x00000000150b72ca */ /* 0x000fce00000e0000 */
[----:B------:R-:W-:Y:S08]  /*de40*/  MUFU.TANH R66, R66 ;  /* 0x0000004200427308 */ /* 0x000ff00000002400 */
[----:B------:R-:W-:Y:S01]  /*de50*/  MUFU.TANH R68, R68 ;  /* 0x0000004400447308 */ /* 0x000fe20000002400 */
[----:B------:R-:W-:Y:S02]  /*de60*/  WARPGROUP.DEPBAR.LE gsb0, 0x0 ;  /* 0x00008000000079c5 */ /* 0x000fe40000010000 */
[----:B------:R-:W-:-:S06]  /*de70*/  WARPGROUP.ARRIVE ;  /* 0x00000000000079c5 */ /* 0x000fcc0000000000 */
[----:B------:R-:W-:Y:S01]  /*de80*/  HGMMA.64x16x16.F32.BF16 R40, gdesc[UR8], R40, gsb0 ;  /* 0x00200000082879f0 */ /* 0x000fe20008001828 */
[----:B------:R-:W-:Y:S02]  /*de90*/  IMAD R21, R157, -0x90, R105 ;  /* 0xffffff709d157824 */ /* 0x000fe400078e0269 */
[----:B------:R-:W-:Y:S01]  /*dea0*/  FMUL.FTZ R95, R57, UR4 ;  /* 0x00000004395f7c20 */ /* 0x000fe20008410000 */
[----:B------:R-:W-:Y:S02]  /*deb0*/  VIADD R20, R14, 0x642 ;  /* 0x000006420e147836 */ /* 0x000fe40000000000 */
[----:B------:R-:W-:Y:S02]  /*dec0*/  VIADD R57, R21, 0x90 ;  /* 0x0000009015397836 */ /* 0x000fe40000000000 */
[----:B------:R-:W-:Y:S01]  /*ded0*/  IMAD.MOV.U32 R21, RZ, RZ, -0x7fffffe0 ;  /* 0x80000020ff157424 */ /* 0x000fe200078e00ff */
[----:B------:R-:W-:Y:S01]  /*dee0*/  R2UR UR10, R20 ;  /* 0x00000000140a72ca */ /* 0x000fe200000e0000 */
[----:B------:R-:W0:Y:S01]  /*def0*/  SHFL.IDX PT, R99, R59, RZ, 0x1c1f ;  /* 0x001c1fff3b637589 */ /* 0x000e2200000e0000 */
[----:B------:R-:W-:-:S02]  /*df00*/  R2UR UR8, R4 ;  /* 0x00000000040872ca */ /* 0x000fc400000e0000 */
[----:B------:R-:W-:Y:S02]  /*df10*/  R2UR UR11, R21 ;  /* 0x00000000150b72ca */ /* 0x000fe400000e0000 */
[----:B------:R-:W-:Y:S01]  /*df20*/  R2UR UR9, R5 ;  /* 0x00000000050972ca */ /* 0x000fe200000e0000 */
[----:B------:R-:W-:-:S04]  /*df30*/  IMAD.MOV.U32 R56, RZ, RZ, -0x90 ;  /* 0xffffff70ff387424 */ /* 0x000fc800078e00ff */
[----:B------:R-:W-:-:S04]  /*df40*/  IMAD R56, R157, R56, 0x91 ;  /* 0x000000919d387424 */ /* 0x000fc800078e0238 */
[----:B------:R-:W-:Y:S02]  /*df50*/  IMAD R98, R100, -0x2, R56 ;  /* 0xfffffffe64627824 */ /* 0x000fe400078e0238 */
[----:B------:R-:W-:Y:S02]  /*df60*/  VIADD R56, R14, 0x682 ;  /* 0x000006820e387836 */ /* 0x000fe40000000000 */
[----:B------:R-:W-:Y:S01]  /*df70*/  IMAD R14, R100, -0x2, R57 ;  /* 0xfffffffe640e7824 */ /* 0x000fe200078e0239 */
[----:B------:R-:W-:Y:S01]  /*df80*/  IADD3 R20, -R106, R98, R105 ;  /* 0x000000626a147210 */ /* 0x000fe20007ffe169 */
[----:B------:R-:W-:-:S03]  /*df90*/  FMUL.FTZ R98, R49, UR4 ;  /* 0x0000000431627c20 */ /* 0x000fc60008410000 */
[----:B0-----:R-:W-:Y:S01]  /*dfa0*/  VIADDMNMX R49, R99, R20, R14, PT ;  /* 0x0000001463317246 */ /* 0x001fe2000380010e */
[----:B------:R-:W-:Y:S02]  /*dfb0*/  WARPGROUP.DEPBAR.LE gsb0, 0x0 ;  /* 0x00008000000079c5 */ /* 0x000fe40000010000 */
[----:B------:R-:W-:-:S06]  /*dfc0*/  WARPGROUP.ARRIVE ;  /* 0x00000000000079c5 */ /* 0x000fcc0000000000 */
[----:B------:R-:W-:Y:S01]  /*dfd0*/  HGMMA.64x16x16.F32.BF16 R32, gdesc[UR8], R32, gsb0 ;  /* 0x00200000082079f0 */ /* 0x000fe20008001820 */
[C---:B------:R-:W-:Y:S02]  /*dfe0*/  ISETP.GT.AND P3, PT, R49.reuse, RZ, PT ;  /* 0x000000ff3100720c */ /* 0x040fe40003f64270 */
[C---:B------:R-:W-:Y:S02]  /*dff0*/  ISETP.GT.AND P2, PT, R49.reuse, 0x1, PT ;  /* 0x000000013100780c */ /* 0x040fe40003f44270 */
[----:B------:R-:W-:Y:S02]  /*e000*/  ISETP.GT.AND P4, PT, R49, 0x8, PT ;  /* 0x000000083100780c */ /* 0x000fe40003f84270 */
[----:B------:R-:W-:Y:S02]  /*e010*/  FSEL R21, R23, -INF , P3 ;  /* 0xff80000017157808 */ /* 0x000fe40001800000 */
[----:B-1----:R-:W-:Y:S02]  /*e020*/  FSEL R89, R89, -INF , P2 ;  /* 0xff80000059597808 */ /* 0x002fe40001000000 */
[----:B------:R-:W-:-:S02]  /*e030*/  R2UR UR14, R56 ;  /* 0x00000000380e72ca */ /* 0x000fc400000e0000 */
[----:B------:R0:W-:Y:S01]  /*e040*/  MUFU.TANH R56, R98 ;  /* 0x0000006200387308 */ /* 0x0001e20000002400 */
[----:B------:R-:W-:Y:S02]  /*e050*/  ISETP.GT.AND P3, PT, R49, 0x9, PT ;  /* 0x000000093100780c */ /* 0x000fe40003f64270 */
[----:B--2---:R-:W-:Y:S01]  /*e060*/  FSEL R91, R91, -INF , P4 ;  /* 0xff8000005b5b7808 */ /* 0x004fe20002000000 */
[----:B------:R-:W-:Y:S01]  /*e070*/  FMUL.FTZ R97, R48, UR4 ;  /* 0x0000000430617c20 */ /* 0x000fe20008410000 */
[----:B------:R-:W-:Y:S02]  /*e080*/  ISETP.GT.AND P2, PT, R49, 0x10, PT ;  /* 0x000000103100780c */ /* 0x000fe40003f44270 */
[----:B0-----:R-:W-:Y:S02]  /*e090*/  FMNMX.FTZ R98, R21, R89, !PT ;  /* 0x0000005915627209 */ /* 0x001fe40007810000 */
[----:B------:R-:W-:Y:S02]  /*e0a0*/  FSEL R93, R93, -INF , P3 ;  /* 0xff8000005d5d7808 */ /* 0x000fe40001800000 */
[----:B------:R-:W-:Y:S01]  /*e0b0*/  FMNMX.FTZ R98, R91, R98, !PT ;  /* 0x000000625b627209 */ /* 0x000fe20007810000 */
[----:B------:R-:W-:-:S02]  /*e0c0*/  IMAD.MOV.U32 R57, RZ, RZ, -0x7fffffe0 ;  /* 0x80000020ff397424 */ /* 0x000fc400078e00ff */
[----:B------:R-:W-:Y:S01]  /*e0d0*/  FMUL.FTZ R48, R50, UR4 ;  /* 0x0000000432307c20 */ /* 0x000fe20008410000 */
[----:B------:R-:W-:Y:S01]  /*e0e0*/  FMUL.FTZ R50, R51, UR4 ;  /* 0x0000000433327c20 */ /* 0x000fe20008410000 */
[----:B------:R-:W-:Y:S02]  /*e0f0*/  ISETP.GT.AND P4, PT, R49, 0x11, PT ;  /* 0x000000113100780c */ /* 0x000fe40003f84270 */
[----:B------:R-:W-:Y:S02]  /*e100*/  FSEL R80, R80, -INF , P2 ;  /* 0xff80000050507808 */ /* 0x000fe40001000000 */
[----:B------:R-:W-:Y:S02]  /*e110*/  FMNMX.FTZ R51, R93, R98, !PT ;  /* 0x000000625d337209 */ /* 0x000fe40007810000 */
[----:B------:R-:W-:Y:S02]  /*e120*/  R2UR UR15, R57 ;  /* 0x00000000390f72ca */ /* 0x000fe400000e0000 */
[----:B------:R-:W-:-:S02]  /*e130*/  ISETP.GT.AND P3, PT, R49, 0x18, PT ;  /* 0x000000183100780c */ /* 0x000fc40003f64270 */
[----:B------:R-:W-:Y:S02]  /*e140*/  FSEL R94, R94, -INF , P4 ;  /* 0xff8000005e5e7808 */ /* 0x000fe40002000000 */
[----:B------:R-:W-:Y:S01]  /*e150*/  FMNMX.FTZ R57, R80, R51, !PT ;  /* 0x0000003350397209 */ /* 0x000fe20007810000 */
[----:B------:R-:W-:Y:S01]  /*e160*/  FMUL.FTZ R23, R52, UR4 ;  /* 0x0000000434177c20 */ /* 0x000fe20008410000 */
[----:B------:R-:W-:Y:S02]  /*e170*/  ISETP.GT.AND P2, PT, R49, 0x19, PT ;  /* 0x000000193100780c */ /* 0x000fe40003f44270 */
[----:B------:R-:W-:Y:S02]  /*e180*/  FSEL R83, R83, -INF , P3 ;  /* 0xff80000053537808 */ /* 0x000fe40001800000 */
[----:B------:R-:W-:Y:S02]  /*e190*/  FMNMX.FTZ R52, R94, R57, !PT ;  /* 0x000000395e347209 */ /* 0x000fe40007810000 */
[----:B------:R-:W-:-:S02]  /*e1a0*/  ISETP.GT.AND P4, PT, R49, 0x20, PT ;  /* 0x000000203100780c */ /* 0x000fc40003f84270 */
[----:B------:R-:W-:Y:S02]  /*e1b0*/  FSEL R85, R85, -INF , P2 ;  /* 0xff80000055557808 */ /* 0x000fe40001000000 */
[----:B------:R-:W-:Y:S01]  /*e1c0*/  FMNMX.FTZ R98, R83, R52, !PT ;  /* 0x0000003453627209 */ /* 0x000fe20007810000 */
[----:B------:R-:W-:Y:S01]  /*e1d0*/  FMUL.FTZ R51, R53, UR4 ;  /* 0x0000000435337c20 */ /* 0x000fe20008410000 */
[----:B------:R-:W-:Y:S01]  /*e1e0*/  FMUL.FTZ R52, R40, UR4 ;  /* 0x0000000428347c20 */ /* 0x000fe20008410000 */
[----:B------:R-:W-:Y:S02]  /*e1f0*/  ISETP.GT.AND P3, PT, R49, 0x21, PT ;  /* 0x000000213100780c */ /* 0x000fe40003f64270 */
[----:B------:R-:W-:Y:S02]  /*e200*/  FSEL R40, R72, -INF , P4 ;  /* 0xff80000048287808 */ /* 0x000fe40002000000 */
[----:B------:R-:W-:Y:S01]  /*e210*/  FMNMX.FTZ R53, R85, R98, !PT ;  /* 0x0000006255357209 */ /* 0x000fe20007810000 */
[----:B------:R-:W-:-:S02]  /*e220*/  WARPGROUP.DEPBAR.LE gsb0, 0x0 ;  /* 0x00008000000079c5 */ /* 0x000fc40000010000 */
[----:B------:R-:W-:Y:S01]  /*e230*/  ISETP.GT.AND P2, PT, R49, 0x28, PT ;  /* 0x000000283100780c */ /* 0x000fe20003f44270 */
[----:B------:R-:W-:Y:S01]  /*e240*/  WARPGROUP.ARRIVE ;  /* 0x00000000000079c5 */ /* 0x000fe20000000000 */
[----:B------:R-:W-:Y:S02]  /*e250*/  FSEL R87, R87, -INF , P3 ;  /* 0xff80000057577808 */ /* 0x000fe40001800000 */
[----:B------:R-:W-:Y:S02]  /*e260*/  FMNMX.FTZ R72, R40, R53, !PT ;  /* 0x0000003528487209 */ /* 0x000fe40007810000 */
[----:B------:R-:W-:Y:S01]  /*e270*/  ISETP.GT.AND P4, PT, R49, 0x29, PT ;  /* 0x000000293100780c */ /* 0x000fe20003f84270 */
[----:B------:R-:W-:Y:S01]  /*e280*/  HGMMA.64x16x16.F32.BF16 R24, gdesc[UR12], R24, gsb0 ;  /* 0x002000000c1879f0 */ /* 0x000fe20008001818 */
[----:B------:R-:W-:Y:S02]  /*e290*/  FSEL R75, R75, -INF , P2 ;  /* 0xff8000004b4b7808 */ /* 0x000fe40001000000 */
[----:B------:R-:W-:-:S02]  /*e2a0*/  FMNMX.FTZ R72, R87, R72, !PT ;  /* 0x0000004857487209 */ /* 0x000fc40007810000 */
[----:B------:R-:W-:Y:S02]  /*e2b0*/  ISETP.GT.AND P3, PT, R49, 0x30, PT ;  /* 0x000000303100780c */ /* 0x000fe40003f64270 */
[----:B------:R-:W-:Y:S02]  /*e2c0*/  FSEL R77, R77, -INF , P4 ;  /* 0xff8000004d4d7808 */ /* 0x000fe40002000000 */
[----:B------:R-:W-:Y:S01]  /*e2d0*/  FMNMX.FTZ R72, R75, R72, !PT ;  /* 0x000000484b487209 */ /* 0x000fe20007810000 */
[----:B------:R-:W0:Y:S01]  /*e2e0*/  MUFU.TANH R71, R71 ;  /* 0x0000004700477308 */ /* 0x000e220000002400 */
[----:B------:R-:W-:Y:S01]  /*e2f0*/  ISETP.GT.AND P2, PT, R49, 0x31, PT ;  /* 0x000000313100780c */ /* 0x000fe20003f44270 */
[----:B------:R-:W-:Y:S01]  /*e300*/  FMUL.FTZ R60, R60, UR4 ;  /* 0x000000043c3c7c20 */ /* 0x000fe20008410000 */
[----:B------:R-:W-:Y:S02]  /*e310*/  FSEL R64, R64, -INF , P3 ;  /* 0xff80000040407808 */ /* 0x000fe40001800000 */
[----:B------:R-:W-:Y:S01]  /*e320*/  FMNMX.FTZ R53, R77, R72, !PT ;  /* 0x000000484d357209 */ /* 0x000fe20007810000 */
[----:B------:R-:W-:Y:S01]  /*e330*/  FMUL.FTZ R61, R61, UR4 ;  /* 0x000000043d3d7c20 */ /* 0x000fe20008410000 */
[----:B------:R-:W-:Y:S01]  /*e340*/  ISETP.GT.AND P3, PT, R49, 0x38, PT ;  /* 0x000000383100780c */ /* 0x000fe20003f64270 */
[----:B------:R-:W1:Y:S01]  /*e350*/  MUFU.TANH R95, R95 ;  /* 0x0000005f005f7308 */ /* 0x000e620000002400 */
[----:B------:R-:W-:-:S02]  /*e360*/  FSEL R79, R79, -INF , P2 ;  /* 0xff8000004f4f7808 */ /* 0x000fc40001000000 */
[----:B------:R-:W-:Y:S02]  /*e370*/  FMNMX.FTZ R72, R64, R53, !PT ;  /* 0x0000003540487209 */ /* 0x000fe40007810000 */
[----:B------:R-:W-:Y:S02]  /*e380*/  ISETP.GT.AND P2, PT, R49, 0x39, PT ;  /* 0x000000393100780c */ /* 0x000fe40003f44270 */
[----:B------:R-:W-:Y:S01]  /*e390*/  FSEL R67, R67, -INF , P3 ;  /* 0xff80000043437808 */ /* 0x000fe20001800000 */
[----:B------:R-:W2:Y:S01]  /*e3a0*/  MUFU.TANH R60, R60 ;  /* 0x0000003c003c7308 */ /* 0x000ea20000002400 */
[----:B------:R-:W-:Y:S02]  /*e3b0*/  FMNMX.FTZ R72, R79, R72, !PT ;  /* 0x000000484f487209 */ /* 0x000fe40007810000 */
[----:B------:R-:W-:Y:S02]  /*e3c0*/  ISETP.GT.AND P3, PT, R49, 0x40, PT ;  /* 0x000000403100780c */ /* 0x000fe40003f64270 */
[----:B------:R-:W-:-:S02]  /*e3d0*/  FSEL R69, R69, -INF , P2 ;  /* 0xff80000045457808 */ /* 0x000fc40001000000 */
[----:B------:R-:W-:Y:S01]  /*e3e0*/  FMNMX.FTZ R72, R67, R72, !PT ;  /* 0x0000004843487209 */ /* 0x000fe20007810000 */
[----:B------:R-:W3:Y:S01]  /*e3f0*/  MUFU.TANH R61, R61 ;  /* 0x0000003d003d7308 */ /* 0x000ee20000002400 */
[----:B------:R-:W-:Y:S02]  /*e400*/  ISETP.GT.AND P2, PT, R49, 0x41, PT ;  /* 0x000000413100780c */ /* 0x000fe40003f44270 */
[----:B0-----:R-:W-:Y:S02]  /*e410*/  FSEL R71, R71, -INF , P3 ;  /* 0xff80000047477808 */ /* 0x001fe40001800000 */
[----:B------:R-:W-:-:S03]  /*e420*/  FMNMX.FTZ R72, R69, R72, !PT ;  /* 0x0000004845487209 */ /* 0x000fc60007810000 */
[----:B------:R-:W0:Y:S01]  /*e430*/  MUFU.TANH R97, R97 ;  /* 0x0000006100617308 */ /* 0x000e220000002400 */
[----:B------:R-:W-:Y:S02]  /*e440*/  ISETP.GT.AND P3, PT, R49, 0x48, PT ;  /* 0x000000483100780c */ /* 0x000fe40003f64270 */
[----:B-1----:R-:W-:Y:S02]  /*e450*/  FSEL R95, R95, -INF , P2 ;  /* 0xff8000005f5f7808 */ /* 0x002fe40001000000 */
[----:B------:R-:W-:Y:S01]  /*e460*/  FMNMX.FTZ R72, R71, R72, !PT ;  /* 0x0000004847487209 */ /* 0x000fe20007810000 */
[----:B------:R-:W-:Y:S01]  /*e470*/  FMUL.FTZ R57, R33, UR4 ;  /* 0x0000000421397c20 */ /* 0x000fe20008410000 */
[----:B------:R-:W-:Y:S01]  /*e480*/  ISETP.GT.AND P2, PT, R49, 0x49, PT ;  /* 0x000000493100780c */ /* 0x000fe20003f44270 */
[----:B------:R-:W1:Y:S01]  /*e490*/  MUFU.TANH R23, R23 ;  /* 0x0000001700177308 */ /* 0x000e620000002400 */
[----:B--2---:R-:W-:Y:S02]  /*e4a0*/  FSEL R60, R60, -INF , P3 ;  /* 0xff8000003c3c7808 */ /* 0x004fe40001800000 */
[----:B------:R-:W-:Y:S01]  /*e4b0*/  FMNMX.FTZ R33, R95, R72, !PT ;  /* 0x000000485f217209 */ /* 0x000fe20007810000 */
[----:B------:R-:W-:Y:S01]  /*e4c0*/  FMUL.FTZ R53, R32, UR4 ;  /* 0x0000000420357c20 */ /* 0x000fe20008410000 */
[----:B------:R-:W-:Y:S01]  /*e4d0*/  ISETP.GT.AND P3, PT, R49, 0x50, PT ;  /* 0x000000503100780c */ /* 0x000fe20003f64270 */
[----:B------:R-:W-:Y:S01]  /*e4e0*/  FMUL.FTZ R41, R41, UR4 ;  /* 0x0000000429297c20 */ /* 0x000fe20008410000 */
[----:B---3--:R-:W-:Y:S01]  /*e4f0*/  FSEL R61, R61, -INF , P2 ;  /* 0xff8000003d3d7808 */ /* 0x008fe20001000000 */
[----:B------:R-:W2:Y:S01]  /*e500*/  MUFU.TANH R51, R51 ;  /* 0x0000003300337308 */ /* 0x000ea20000002400 */
[----:B------:R-:W-:Y:S01]  /*e510*/  FMNMX.FTZ R32, R60, R33, !PT ;  /* 0x000000213c207209 */ /* 0x000fe20007810000 */
[----:B------:R-:W-:Y:S01]  /*e520*/  FMUL.FTZ R72, R36, UR4 ;  /* 0x0000000424487c20 */ /* 0x000fe20008410000 */
[----:B------:R-:W-:Y:S01]  /*e530*/  ISETP.GT.AND P2, PT, R49, 0x51, PT ;  /* 0x000000513100780c */ /* 0x000fe20003f44270 */
[----:B------:R-:W-:Y:S01]  /*e540*/  FMUL.FTZ R44, R44, UR4 ;  /* 0x000000042c2c7c20 */ /* 0x000fe20008410000 */
[----:B0-----:R-:W-:-:S02]  /*e550*/  FSEL R33, R97, -INF , P3 ;  /* 0xff80000061217808 */ /* 0x001fc40001800000 */
[----:B------:R-:W-:Y:S01]  /*e560*/  FMNMX.FTZ R36, R61, R32, !PT ;  /* 0x000000203d247209 */ /* 0x000fe20007810000 */
[----:B------:R-:W0:Y:S01]  /*e570*/  MUFU.TANH R52, R52 ;  /* 0x0000003400347308 */ /* 0x000e220000002400 */
[----:B------:R-:W-:Y:S01]  /*e580*/  ISETP.GT.AND P3, PT, R49, 0x58, PT ;  /* 0x000000583100780c */ /* 0x000fe20003f64270 */
[----:B------:R-:W-:Y:S01]  /*e590*/  FMUL.FTZ R45, R45, UR4 ;  /* 0x000000042d2d7c20 */ /* 0x000fe20008410000 */
[----:B------:R-:W-:Y:S02]  /*e5a0*/  FSEL R32, R56, -INF , P2 ;  /* 0xff80000038207808 */ /* 0x000fe40001000000 */
[----:B------:R-:W-:-:S03]  /*e5b0*/  FMNMX.FTZ R97, R33, R36, !PT ;  /* 0x0000002421617209 */ /* 0x000fc60007810000 */
[----:B------:R-:W3:Y:S01]  /*e5c0*/  MUFU.TANH R41, R41 ;  /* 0x0000002900297308 */ /* 0x000ee20000002400 */
[----:B------:R-:W-:Y:S02]  /*e5d0*/  ISETP.GT.AND P2, PT, R49, 0x59, PT ;  /* 0x000000593100780c */ /* 0x000fe40003f44270 */
[----:B-1----:R-:W-:Y:S02]  /*e5e0*/  FSEL R36, R23, -INF , P3 ;  /* 0xff80000017247808 */ /* 0x002fe40001800000 */
[----:B------:R-:W-:-:S03]  /*e5f0*/  FMNMX.FTZ R97, R32, R97, !PT ;  /* 0x0000006120617209 */ /* 0x000fc60007810000 */
[----:B------:R-:W1:Y:S01]  /*e600*/  MUFU.TANH R44, R44 ;  /* 0x0000002c002c7308 */ /* 0x000e620000002400 */
[----:B------:R-:W-:Y:S01]  /*e610*/  FMUL.FTZ R56, R37, UR4 ;  /* 0x0000000425387c20 */ /* 0x000fe20008410000 */
[----:B------:R-:W-:Y:S02]  /*e620*/  ISETP.GT.AND P3, PT, R49, 0x60, PT ;  /* 0x000000603100780c */ /* 0x000fe40003f64270 */
[----:B--2---:R-:W-:Y:S02]  /*e630*/  FSEL R37, R51, -INF , P2 ;  /* 0xff80000033257808 */ /* 0x004fe40001000000 */
[----:B------:R-:W-:Y:S02]  /*e640*/  FMNMX.FTZ R98, R36, R97, !PT ;  /* 0x0000006124627209 */ /* 0x000fe40007810000 */
[----:B------:R-:W2:Y:S01]  /*e650*/  MUFU.TANH R45, R45 ;  /* 0x0000002d002d7308 */ /* 0x000ea20000002400 */
[----:B------:R-:W-:Y:S02]  /*e660*/  WARPGROUP.DEPBAR.LE gsb0, 0x0 ;  /* 0x00008000000079c5 */ /* 0x000fe40000010000 */
[----:B------:R-:W-:Y:S01]  /*e670*/  FMUL.FTZ R51, R24, UR4 ;  /* 0x0000000418337c20 */ /* 0x000fe20008410000 */
[----:B------:R-:W-:-:S02]  /*e680*/  ISETP.GT.AND P2, PT, R49, 0x61, PT ;  /* 0x000000613100780c */ /* 0x000fc40003f44270 */
[----:B0-----:R-:W-:Y:S02]  /*e690*/  FSEL R24, R52, -INF , P3 ;  /* 0xff80000034187808 */ /* 0x001fe40001800000 */
[----:B------:R-:W0:Y:S01]  /*e6a0*/  MUFU.TANH R53, R53 ;  /* 0x0000003500357308 */ /* 0x000e220000002400 */
[----:B------:R-:W-:Y:S02]  /*e6b0*/  FMNMX.FTZ R97, R37, R98, !PT ;  /* 0x0000006225617209 */ /* 0x000fe40007810000 */
[----:B------:R-:W-:Y:S02]  /*e6c0*/  ISETP.GT.AND P3, PT, R49, 0x68, PT ;  /* 0x000000683100780c */ /* 0x000fe40003f64270 */
[----:B---3--:R-:W-:Y:S02]  /*e6d0*/  FSEL R41, R41, -INF , P2 ;  /* 0xff80000029297808 */ /* 0x008fe40001000000 */
[----:B------:R-:W-:Y:S01]  /*e6e0*/  FMNMX.FTZ R98, R24, R97, !PT ;  /* 0x0000006118627209 */ /* 0x000fe20007810000 */
[----:B------:R-:W3:Y:S01]  /*e6f0*/  MUFU.TANH R57, R57 ;  /* 0x0000003900397308 */ /* 0x000ee20000002400 */
[----:B------:R-:W-:-:S02]  /*e700*/  ISETP.GT.AND P2, PT, R49, 0x69, PT ;  /* 0x000000693100780c */ /* 0x000fc40003f44270 */
[----:B------:R-:W-:-:S05]  /*e710*/  FMNMX.FTZ R98, R41, R98, !PT ;  /* 0x0000006229627209 */ /* 0x000fca0007810000 */
[----:B------:R-:W4:Y:S08]  /*e720*/  MUFU.TANH R72, R72 ;  /* 0x0000004800487308 */ /* 0x000f300000002400 */
[----:B------:R1:W4:Y:S02]  /*e730*/  MUFU.TANH R23, R56 ;  /* 0x0000003800177308 */ /* 0x0003240000002400 */
[----:B-1----:R-:W-:Y:S01]  /*e740*/  FMUL.FTZ R56, R25, UR4 ;  /* 0x0000000419387c20 */ /* 0x002fe20008410000 */
[----:B------:R-:W-:-:S02]  /*e750*/  FSEL R25, R44, -INF , P3 ;  /* 0xff8000002c197808 */ /* 0x000fc40001800000 */
[----:B------:R-:W-:Y:S02]  /*e760*/  ISETP.GT.AND P3, PT, R49, 0x70, PT ;  /* 0x000000703100780c */ /* 0x000fe40003f64270 */
[----:B--2---:R-:W-:Y:S02]  /*e770*/  FSEL R44, R45, -INF , P2 ;  /* 0xff8000002d2c7808 */ /* 0x004fe40001000000 */
[----:B------:R-:W-:Y:S01]  /*e780*/  FMNMX.FTZ R99, R25, R98, !PT ;  /* 0x0000006219637209 */ /* 0x000fe20007810000 */
[----:B------:R1:W2:Y:S01]  /*e790*/  MUFU.TANH R52, R51 ;  /* 0x0000003300347308 */ /* 0x0002a20000002400 */
[----:B------:R-:W-:Y:S01]  /*e7a0*/  ISETP.GT.AND P2, PT, R49, 0x71, PT ;  /* 0x000000713100780c */ /* 0x000fe20003f44270 */
[----:B------:R-:W-:Y:S01]  /*e7b0*/  FMUL.FTZ R97, R28, UR4 ;  /* 0x000000041c617c20 */ /* 0x000fe20008410000 */
[----:B0-----:R-:W-:Y:S02]  /*e7c0*/  FSEL R45, R53, -INF , P3 ;  /* 0xff800000352d7808 */ /* 0x001fe40001800000 */
[----:B------:R-:W-:-:S02]  /*e7d0*/  FMNMX.FTZ R98, R44, R99, !PT ;  /* 0x000000632c627209 */ /* 0x000fc40007810000 */
[----:B------:R-:W-:Y:S01]  /*e7e0*/  ISETP.GT.AND P3, PT, R49, 0x78, PT ;  /* 0x000000783100780c */ /* 0x000fe20003f64270 */
[----:B------:R-:W0:Y:S01]  /*e7f0*/  MUFU.TANH R56, R56 ;  /* 0x0000003800387308 */ /* 0x000e220000002400 */
[----:B---3--:R-:W-:Y:S01]  /*e800*/  FSEL R28, R57, -INF , P2 ;  /* 0xff800000391c7808 */ /* 0x008fe20001000000 */
[----:B------:R-:W-:Y:S01]  /*e810*/  FMUL.FTZ R57, R29, UR4 ;  /* 0x000000041d397c20 */ /* 0x000fe20008410000 */
[----:B-1----:R-:W-:Y:S02]  /*e820*/  FMNMX.FTZ R51, R45, R98, !PT ;  /* 0x000000622d337209 */ /* 0x002fe40007810000 */
[----:B----4-:R-:W-:Y:S02]  /*e830*/  FSEL R29, R72, -INF , P3 ;  /* 0xff800000481d7808 */ /* 0x010fe40001800000 */
[----:B------:R-:W-:Y:S01]  /*e840*/  ISETP.GT.AND P2, PT, R49, 0x79, PT ;  /* 0x000000793100780c */ /* 0x000fe20003f44270 */
[----:B------:R-:W1:Y:S01]  /*e850*/  MUFU.TANH R97, R97 ;  /* 0x0000006100617308 */ /* 0x000e620000002400 */
[----:B------:R-:W-:-:S02]  /*e860*/  FMNMX.FTZ R72, R28, R51, !PT ;  /* 0x000000331c487209 */ /* 0x000fc40007810000 */
[----:B------:R-:W-:Y:S02]  /*e870*/  ISETP.GT.AND P3, PT, R49, 0x80, PT ;  /* 0x000000803100780c */ /* 0x000fe40003f64270 */
[----:B------:R-:W-:Y:S02]  /*e880*/  FSEL R51, R23, -INF , P2 ;  /* 0xff80000017337808 */ /* 0x000fe40001000000 */
[----:B------:R-:W-:Y:S01]  /*e890*/  FMNMX.FTZ R72, R29, R72, !PT ;  /* 0x000000481d487209 */ /* 0x000fe20007810000 */
[----:B------:R-:W3:Y:S01]  /*e8a0*/  MUFU.TANH R57, R57 ;  /* 0x0000003900397308 */ /* 0x000ee20000002400 */
[----:B------:R-:W-:Y:S02]  /*e8b0*/  ISETP.GT.AND P2, PT, R49, 0x81, PT ;  /* 0x000000813100780c */ /* 0x000fe40003f44270 */
[----:B--2---:R-:W-:Y:S02]  /*e8c0*/  FSEL R52, R52, -INF , P3 ;  /* 0xff80000034347808 */ /* 0x004fe40001800000 */
[----:B------:R-:W-:-:S02]  /*e8d0*/  FMNMX.FTZ R23, R51, R72, !PT ;  /* 0x0000004833177209 */ /* 0x000fc40007810000 */
[C---:B------:R-:W-:Y:S02]  /*e8e0*/  ISETP.GT.AND P3, PT, R49.reuse, 0x88, PT ;  /* 0x000000883100780c */ /* 0x040fe40003f64270 */
[----:B0-----:R-:W-:Y:S02]  /*e8f0*/  FSEL R53, R56, -INF , P2 ;  /* 0xff80000038357808 */ /* 0x001fe40001000000 */
[----:B------:R-:W-:Y:S02]  /*e900*/  FMNMX.FTZ R72, R52, R23, !PT ;  /* 0x0000001734487209 */ /* 0x000fe40007810000 */
[----:B------:R-:W-:Y:S02]  /*e910*/  ISETP.GT.AND P2, PT, R49, 0x89, PT ;  /* 0x000000893100780c */ /* 0x000fe40003f44270 */
[----:B-1----:R-:W-:Y:S02]  /*e920*/  FSEL R49, R97, -INF , P3 ;  /* 0xff80000061317808 */ /* 0x002fe40001800000 */
[----:B------:R-:W-:Y:S01]  /*e930*/  FMNMX.FTZ R72, R53, R72, !PT ;  /* 0x0000004835487209 */ /* 0x000fe20007810000 */
[----:B------:R-:W-:Y:S01]  /*e940*/  FMUL.FTZ R56, R55, UR4 ;  /* 0x0000000437387c20 */ /* 0x000fe20008410000 */
[----:B---3--:R-:W-:-:S02]  /*e950*/  FSEL R55, R57, -INF , P2 ;  /* 0xff80000039377808 */ /* 0x008fc40001000000 */
[----:B------:R-:W-:-:S04]  /*e960*/  FMNMX.FTZ R72, R49, R72, !PT ;  /* 0x0000004831487209 */ /* 0x000fc80007810000 */
[----:B------:R-:W-:-:S05]  /*e970*/  FMNMX.FTZ R72, R55, R72, !PT ;  /* 0x0000004837487209 */ /* 0x000fca0007810000 */
[----:B------:R-:W0:Y:S02]  /*e980*/  SHFL.BFLY PT, R23, R72, 0x2, 0x1f ;  /* 0x0c401f0048177f89 */ /* 0x000e2400000e0000 */
[----:B0-----:R-:W-:-:S05]  /*e990*/  FMNMX.FTZ R57, R72, R23, !PT ;  /* 0x0000001748397209 */ /* 0x001fca0007810000 */
[----:B------:R-:W0:Y:S04]  /*e9a0*/  SHFL.BFLY PT, R72, R57, 0x1, 0x1f ;  /* 0x0c201f0039487f89 */ /* 0x000e2800000e0000 */
[----:B------:R-:W1:Y:S01]  /*e9b0*/  SHFL.IDX PT, R97, R59, 0x1, 0x1c1f ;  /* 0x003c1f003b617f89 */ /* 0x000e6200000e0000 */
[----:B0-----:R-:W-:Y:S01]  /*e9c0*/  FMNMX.FTZ R23, R57, R72, !PT ;  /* 0x0000004839177209 */ /* 0x001fe20007810000 */
[----:B------:R-:W-:-:S03]  /*e9d0*/  IMAD.U32 R72, RZ, RZ, UR5 ;  /* 0x00000005ff487e24 */ /* 0x000fc6000f8e00ff */
[C---:B------:R-:W-:Y:S01]  /*e9e0*/  FSETP.NEU.FTZ.AND P2, PT, R23.reuse, -INF , PT ;  /* 0xff8000001700780b */ /* 0x040fe20003f5d000 */
[----:B------:R-:W-:-:S05]  /*e9f0*/  FMUL.FTZ R98, R23, R72 ;  /* 0x0000004817627220 */ /* 0x000fca0000410000 */
[----:B------:R-:W-:-:S05]  /*ea00*/  FSEL R98, R98, RZ, P2 ;  /* 0x000000ff62627208 */ /* 0x000fca0001000000 */
[----:B------:R-:W-:Y:S01]  /*ea10*/  FFMA.FTZ R57, R89, R72, -R98 ;  /* 0x0000004859397223 */ /* 0x000fe20000010862 */
[----:B-1----:R-:W-:Y:S01]  /*ea20*/  VIADDMNMX R89, R97, R20, R14, PT ;  /* 0x0000001461597246 */ /* 0x002fe2000380010e */
[----:B------:R-:W-:-:S03]  /*ea30*/  FFMA.FTZ R91, R91, R72, -R98 ;  /* 0x000000485b5b7223 */ /* 0x000fc60000010862 */
[C---:B------:R-:W-:Y:S02]  /*ea40*/  ISETP.GT.AND P3, PT, R89.reuse, RZ, PT ;  /* 0x000000ff5900720c */ /* 0x040fe40003f64270 */
[C---:B------:R-:W-:Y:S02]  /*ea50*/  ISETP.GT.AND P4, PT, R89.reuse, 0x1, PT ;  /* 0x000000015900780c */ /* 0x040fe40003f84270 */
[----:B------:R-:W-:Y:S02]  /*ea60*/  ISETP.GT.AND P2, PT, R89, 0x8, PT ;  /* 0x000000085900780c */ /* 0x000fe40003f44270 */
[----:B------:R-:W-:Y:S02]  /*ea70*/  FSEL R15, R15, -INF , P3 ;  /* 0xff8000000f0f7808 */ /* 0x000fe40001800000 */
[----:B------:R-:W-:Y:S01]  /*ea80*/  FSEL R88, R88, -INF , P4 ;  /* 0xff80000058587808 */ /* 0x000fe20002000000 */
[----:B------:R0:W-:Y:S01]  /*ea90*/  MUFU.EX2 R59, R91 ;  /* 0x0000005b003b7308 */ /* 0x0001e20000000800 */
[----:B------:R-:W-:Y:S01]  /*eaa0*/  FFMA.FTZ R93, R93, R72, -R98 ;  /* 0x000000485d5d7223 */ /* 0x000fe20000010862 */
[----:B------:R-:W-:-:S02]  /*eab0*/  ISETP.GT.AND P3, PT, R89, 0x9, PT ;  /* 0x000000095900780c */ /* 0x000fc40003f64270 */
[----:B------:R-:W-:Y:S02]  /*eac0*/  FSEL R90, R90, -INF , P2 ;  /* 0xff8000005a5a7808 */ /* 0x000fe40001000000 */
[----:B0-----:R-:W-:Y:S02]  /*ead0*/  FMNMX.FTZ R91, R15, R88, !PT ;  /* 0x000000580f5b7209 */ /* 0x001fe40007810000 */
[----:B------:R0:W-:Y:S01]  /*eae0*/  MUFU.EX2 R20, R93 ;  /* 0x0000005d00147308 */ /* 0x0001e20000000800 */
[----:B------:R-:W-:Y:S02]  /*eaf0*/  ISETP.GT.AND P2, PT, R89, 0x10, PT ;  /* 0x000000105900780c */ /* 0x000fe40003f44270 */
[----:B------:R-:W-:Y:S01]  /*eb00*/  FSEL R92, R92, -INF , P3 ;  /* 0xff8000005c5c7808 */ /* 0x000fe20001800000 */
[-CC-:B------:R-:W-:Y:S01]  /*eb10*/  FFMA.FTZ R14, R80, R72.reuse, -R98.reuse ;  /* 0x00000048500e7223 */ /* 0x180fe20000010862 */
[----:B------:R-:W-:Y:S01]  /*eb20*/  FFMA.FTZ R80, R94, R72, -R98 ;  /* 0x000000485e507223 */ /* 0x000fe20000010862 */
[----:B0-----:R-:W-:-:S02]  /*eb30*/  FMNMX.FTZ R93, R90, R91, !PT ;  /* 0x0000005b5a5d7209 */ /* 0x001fc40007810000 */
[----:B------:R-:W-:Y:S02]  /*eb40*/  ISETP.GT.AND P3, PT, R89, 0x11, PT ;  /* 0x000000115900780c */ /* 0x000fe40003f64270 */
[----:B------:R-:W-:Y:S02]  /*eb50*/  FSEL R91, R81, -INF , P2 ;  /* 0xff800000515b7808 */ /* 0x000fe40001000000 */
[----:B------:R-:W-:Y:S01]  /*eb60*/  FMNMX.FTZ R94, R92, R93, !PT ;  /* 0x0000005d5c5e7209 */ /* 0x000fe20007810000 */
[--C-:B------:R-:W-:Y:S01]  /*eb70*/  FFMA.FTZ R81, R83, R72, -R98.reuse ;  /* 0x0000004853517223 */ /* 0x100fe20000010862 */
[----:B------:R-:W-:Y:S02]  /*eb80*/  ISETP.GT.AND P2, PT, R89, 0x18, PT ;  /* 0x000000185900780c */ /* 0x000fe40003f44270 */
[----:B------:R-:W-:Y:S02]  /*eb90*/  FSEL R83, R82, -INF , P3 ;  /* 0xff80000052537808 */ /* 0x000fe40001800000 */
[----:B------:R-:W-:Y:S01]  /*eba0*/  FMNMX.FTZ R94, R91, R94, !PT ;  /* 0x0000005e5b5e7209 */ /* 0x000fe20007810000 */
[----:B------:R-:W-:Y:S01]  /*ebb0*/  FFMA.FTZ R82, R85, R72, -R98 ;  /* 0x0000004855527223 */ /* 0x000fe20000010862 */
        /* <DEDUP_REMOVED lines=13> */
[----:B------:R-:W-:-:S02]  /*ec90*/  ISETP.GT.AND P3, PT, R89, 0x29, PT ;  /* 0x000000295900780c */ /* 0x000fc40003f64270 */
[----:B------:R-:W-:Y:S02]  /*eca0*/  FSEL R76, R76, -INF , P2 ;  /* 0xff8000004c4c7808 */ /* 0x000fe40001000000 */
[----:B------:R-:W-:Y:S01]  /*ecb0*/  FMNMX.FTZ R73, R93, R94, !PT ;  /* 0x0000005e5d497209 */ /* 0x000fe20007810000 */
[----:B------:R-:W0:Y:S01]  /*ecc0*/  MUFU.TANH R70, R70 ;  /* 0x0000004600467308 */ /* 0x000e220000002400 */
[----:B------:R-:W-:Y:S02]  /*ecd0*/  ISETP.GT.AND P2, PT, R89, 0x30, PT ;  /* 0x000000305900780c */ /* 0x000fe40003f44270 */
[----:B------:R-:W-:Y:S02]  /*ece0*/  FSEL R78, R78, -INF , P3 ;  /* 0xff8000004e4e7808 */ /* 0x000fe40001800000 */
[----:B------:R-:W-:Y:S01]  /*ecf0*/  FMNMX.FTZ R73, R76, R73, !PT ;  /* 0x000000494c497209 */ /* 0x000fe20007810000 */
[----:B------:R-:W-:Y:S02]  /*ed00*/  FFMA.FTZ R74, R87, R72, -R98 ;  /* 0x00000048574a7223 */ /* 0x000fe40000010862 */
[----:B------:R-:W1:Y:S01]  /*ed10*/  MUFU.TANH R58, R58 ;  /* 0x0000003a003a7308 */ /* 0x000e620000002400 */
[----:B------:R-:W-:Y:S01]  /*ed20*/  ISETP.GT.AND P3, PT, R89, 0x31, PT ;  /* 0x000000315900780c */ /* 0x000fe20003f64270 */
[----:B------:R-:W-:Y:S01]  /*ed30*/  FMUL.FTZ R62, R62, UR4 ;  /* 0x000000043e3e7c20 */ /* 0x000fe20008410000 */
[----:B------:R-:W-:-:S02]  /*ed40*/  FSEL R87, R65, -INF , P2 ;  /* 0xff80000041577808 */ /* 0x000fc40001000000 */
[----:B------:R-:W-:Y:S01]  /*ed50*/  FMNMX.FTZ R94, R78, R73, !PT ;  /* 0x000000494e5e7209 */ /* 0x000fe20007810000 */
[----:B------:R-:W-:Y:S01]  /*ed60*/  FFMA.FTZ R65, R75, R72, -R98 ;  /* 0x000000484b417223 */ /* 0x000fe20000010862 */
[----:B------:R-:W-:Y:S01]  /*ed70*/  ISETP.GT.AND P2, PT, R89, 0x38, PT ;  /* 0x000000385900780c */ /* 0x000fe20003f44270 */
[----:B------:R-:W2:Y:S01]  /*ed80*/  MUFU.TANH R96, R96 ;  /* 0x0000006000607308 */ /* 0x000ea20000002400 */
[----:B------:R-:W-:Y:S01]  /*ed90*/  FSEL R75, R66, -INF , P3 ;  /* 0xff800000424b7808 */ /* 0x000fe20001800000 */
[----:B------:R-:W-:Y:S01]  /*eda0*/  FMUL.FTZ R63, R63, UR4 ;  /* 0x000000043f3f7c20 */ /* 0x000fe20008410000 */
[----:B------:R-:W-:Y:S02]  /*edb0*/  FMNMX.FTZ R94, R87, R94, !PT ;  /* 0x0000005e575e7209 */ /* 0x000fe40007810000 */
[----:B------:R-:W-:Y:S02]  /*edc0*/  ISETP.GT.AND P3, PT, R89, 0x39, PT ;  /* 0x000000395900780c */ /* 0x000fe40003f64270 */
[----:B------:R-:W-:Y:S01]  /*edd0*/  FSEL R68, R68, -INF , P2 ;  /* 0xff80000044447808 */ /* 0x000fe20001000000 */
[----:B------:R-:W3:Y:S01]  /*ede0*/  MUFU.TANH R62, R62 ;  /* 0x0000003e003e7308 */ /* 0x000ee20000002400 */
[----:B------:R-:W-:-:S02]  /*edf0*/  FMNMX.FTZ R73, R75, R94, !PT ;  /* 0x0000005e4b497209 */ /* 0x000fc40007810000 */
[----:B------:R-:W-:Y:S01]  /*ee00*/  ISETP.GT.AND P2, PT, R89, 0x40, PT ;  /* 0x000000405900780c */ /* 0x000fe20003f44270 */
[-CC-:B------:R-:W-:Y:S01]  /*ee10*/  FFMA.FTZ R66, R77, R72.reuse, -R98.reuse ;  /* 0x000000484d427223 */ /* 0x180fe20000010862 */
[----:B0-----:R-:W-:Y:S02]  /*ee20*/  FSEL R70, R70, -INF , P3 ;  /* 0xff80000046467808 */ /* 0x001fe40001800000 */
[----:B------:R-:W-:Y:S01]  /*ee30*/  FMNMX.FTZ R73, R68, R73, !PT ;  /* 0x0000004944497209 */ /* 0x000fe20007810000 */
[----:B------:R-:W0:Y:S01]  /*ee40*/  MUFU.TANH R63, R63 ;  /* 0x0000003f003f7308 */ /* 0x000e220000002400 */
[----:B-1----:R-:W-:Y:S01]  /*ee50*/  FSEL R77, R58, -INF , P2 ;  /* 0xff8000003a4d7808 */ /* 0x002fe20001000000 */
[----:B------:R-:W-:Y:S01]  /*ee60*/  FFMA.FTZ R58, R64, R72, -R98 ;  /* 0x00000048403a7223 */ /* 0x000fe20000010862 */
[----:B------:R-:W-:Y:S01]  /*ee70*/  ISETP.GT.AND P3, PT, R89, 0x41, PT ;  /* 0x000000415900780c */ /* 0x000fe20003f64270 */
[----:B------:R-:W-:Y:S01]  /*ee80*/  FMUL.FTZ R54, R54, UR4 ;  /* 0x0000000436367c20 */ /* 0x000fe20008410000 */
[----:B------:R-:W-:-:S03]  /*ee90*/  FMNMX.FTZ R64, R70, R73, !PT ;  /* 0x0000004946407209 */ /* 0x000fc60007810000 */
[----:B------:R-:W1:Y:S01]  /*eea0*/  MUFU.TANH R48, R48 ;  /* 0x0000003000307308 */ /* 0x000e620000002400 */
[----:B------:R-:W-:Y:S02]  /*eeb0*/  ISETP.GT.AND P2, PT, R89, 0x48, PT ;  /* 0x000000485900780c */ /* 0x000fe40003f44270 */
[----:B--2---:R-:W-:Y:S02]  /*eec0*/  FSEL R96, R96, -INF , P3 ;  /* 0xff80000060607808 */ /* 0x004fe40001800000 */
[----:B------:R-:W-:-:S03]  /*eed0*/  FMNMX.FTZ R73, R77, R64, !PT ;  /* 0x000000404d497209 */ /* 0x000fc60007810000 */
[----:B------:R-:W2:Y:S01]  /*eee0*/  MUFU.TANH R50, R50 ;  /* 0x0000003200327308 */ /* 0x000ea20000002400 */
[----:B------:R-:W-:Y:S01]  /*eef0*/  ISETP.GT.AND P3, PT, R89, 0x49, PT ;  /* 0x000000495900780c */ /* 0x000fe20003f64270 */
[----:B------:R-:W-:Y:S01]  /*ef00*/  FMUL.FTZ R42, R42, UR4 ;  /* 0x000000042a2a7c20 */ /* 0x000fe20008410000 */
[----:B---3--:R-:W-:Y:S02]  /*ef10*/  FSEL R64, R62, -INF , P2 ;  /* 0xff8000003e407808 */ /* 0x008fe40001000000 */
[----:B------:R-:W-:-:S03]  /*ef20*/  FMNMX.FTZ R73, R96, R73, !PT ;  /* 0x0000004960497209 */ /* 0x000fc60007810000 */
[----:B------:R-:W3:Y:S01]  /*ef30*/  MUFU.TANH R54, R54 ;  /* 0x0000003600367308 */ /* 0x000ee20000002400 */
[----:B------:R-:W-:Y:S01]  /*ef40*/  ISETP.GT.AND P2, PT, R89, 0x50, PT ;  /* 0x000000505900780c */ /* 0x000fe20003f44270 */
[----:B------:R-:W-:Y:S01]  /*ef50*/  FMUL.FTZ R43, R43, UR4 ;  /* 0x000000042b2b7c20 */ /* 0x000fe20008410000 */
[----:B0-----:R-:W-:Y:S02]  /*ef60*/  FSEL R94, R63, -INF , P3 ;  /* 0xff8000003f5e7808 */ /* 0x001fe40001800000 */
[----:B------:R-:W-:-:S03]  /*ef70*/  FMNMX.FTZ R73, R64, R73, !PT ;  /* 0x0000004940497209 */ /* 0x000fc60007810000 */
[----:B------:R-:W0:Y:S01]  /*ef80*/  MUFU.TANH R56, R56 ;  /* 0x0000003800387308 */ /* 0x000e220000002400 */
[----:B------:R-:W-:Y:S01]  /*ef90*/  FFMA.FTZ R62, R79, R72, -R98 ;  /* 0x000000484f3e7223 */ /* 0x000fe20000010862 */
[C---:B------:R-:W-:Y:S01]  /*efa0*/  ISETP.GT.AND P3, PT, R89.reuse, 0x51, PT ;  /* 0x000000515900780c */ /* 0x040fe20003f64270 */
[----:B------:R-:W-:Y:S01]  /*efb0*/  FMUL.FTZ R46, R46, UR4 ;  /* 0x000000042e2e7c20 */ /* 0x000fe20008410000 */
[----:B-1----:R-:W-:Y:S02]  /*efc0*/  FSEL R79, R48, -INF , P2 ;  /* 0xff800000304f7808 */ /* 0x002fe40001000000 */
[----:B------:R-:W-:Y:S02]  /*efd0*/  FMNMX.FTZ R100, R94, R73, !PT ;  /* 0x000000495e647209 */ /* 0x000fe40007810000 */
[----:B------:R-:W1:Y:S01]  /*efe0*/  MUFU.TANH R42, R42 ;  /* 0x0000002a002a7308 */ /* 0x000e620000002400 */
[----:B------:R-:W-:Y:S01]  /*eff0*/  ISETP.GT.AND P2, PT, R89, 0x58, PT ;  /* 0x000000585900780c */ /* 0x000fe20003f44270 */
[----:B------:R-:W-:Y:S01]  /*f000*/  FMUL.FTZ R47, R47, UR4 ;  /* 0x000000042f2f7c20 */ /* 0x000fe20008410000 */
[----:B--2---:R-:W-:-:S02]  /*f010*/  FSEL R63, R50, -INF , P3 ;  /* 0xff800000323f7808 */ /* 0x004fc40001800000 */
[----:B------:R-:W-:-:S03]  /*f020*/  FMNMX.FTZ R100, R79, R100, !PT ;  /* 0x000000644f647209 */ /* 0x000fc60007810000 */
[----:B------:R-:W2:Y:S01]  /*f030*/  MUFU.TANH R43, R43 ;  /* 0x0000002b002b7308 */ /* 0x000ea20000002400 */
[--C-:B------:R-:W-:Y:S01]  /*f040*/  FFMA.FTZ R48, R67, R72, -R98.reuse ;  /* 0x0000004843307223 */ /* 0x100fe20000010862 */
[----:B------:R-:W-:Y:S01]  /*f050*/  ISETP.GT.AND P3, PT, R89, 0x59, PT ;  /* 0x000000595900780c */ /* 0x000fe20003f64270 */
[----:B------:R-:W-:Y:S01]  /*f060*/  FMUL.FTZ R34, R34, UR4 ;  /* 0x0000000422227c20 */ /* 0x000fe20008410000 */
[----:B---3--:R-:W-:Y:S02]  /*f070*/  FSEL R54, R54, -INF , P2 ;  /* 0xff80000036367808 */ /* 0x008fe40001000000 */
[----:B------:R-:W-:Y:S02]  /*f080*/  FMNMX.FTZ R67, R63, R100, !PT ;  /* 0x000000643f437209 */ /* 0x000fe40007810000 */
[----:B------:R-:W3:Y:S01]  /*f090*/  MUFU.TANH R46, R46 ;  /* 0x0000002e002e7308 */ /* 0x000ee20000002400 */
[----:B------:R-:W-:Y:S01]  /*f0a0*/  FFMA.FTZ R50, R69, R72, -R98 ;  /* 0x0000004845327223 */ /* 0x000fe20000010862 */
[----:B------:R-:W-:Y:S01]  /*f0b0*/  ISETP.GT.AND P2, PT, R89, 0x60, PT ;  /* 0x000000605900780c */ /* 0x000fe20003f44270 */
[----:B------:R-:W-:Y:S01]  /*f0c0*/  FMUL.FTZ R35, R35, UR4 ;  /* 0x0000000423237c20 */ /* 0x000fe20008410000 */
[----:B0-----:R-:W-:-:S02]  /*f0d0*/  FSEL R56, R56, -INF , P3 ;  /* 0xff80000038387808 */ /* 0x001fc40001800000 */
[----:B------:R-:W-:Y:S02]  /*f0e0*/  FMNMX.FTZ R69, R54, R67, !PT ;  /* 0x0000004336457209 */ /* 0x000fe40007810000 */
[----:B------:R-:W0:Y:S01]  /*f0f0*/  MUFU.TANH R47, R47 ;  /* 0x0000002f002f7308 */ /* 0x000e220000002400 */
[----:B------:R-:W-:Y:S01]  /*f100*/  ISETP.GT.AND P3, PT, R89, 0x61, PT ;  /* 0x000000615900780c */ /* 0x000fe20003f64270 */
[----:B------:R-:W-:Y:S01]  /*f110*/  FMUL.FTZ R38, R38, UR4 ;  /* 0x0000000426267c20 */ /* 0x000fe20008410000 */
[----:B-1----:R-:W-:Y:S02]  /*f120*/  FSEL R67, R42, -INF , P2 ;  /* 0xff8000002a437808 */ /* 0x002fe40001000000 */
[----:B------:R-:W-:-:S03]  /*f130*/  FMNMX.FTZ R100, R56, R69, !PT ;  /* 0x0000004538647209 */ /* 0x000fc60007810000 */
[----:B------:R-:W1:Y:S01]  /*f140*/  MUFU.TANH R34, R34 ;  /* 0x0000002200227308 */ /* 0x000e620000002400 */
[----:B------:R-:W-:Y:S01]  /*f150*/  ISETP.GT.AND P2, PT, R89, 0x68, PT ;  /* 0x000000685900780c */ /* 0x000fe20003f44270 */
[----:B------:R-:W-:Y:S01]  /*f160*/  FMUL.FTZ R39, R39, UR4 ;  /* 0x0000000427277c20 */ /* 0x000fe20008410000 */
[----:B--2---:R-:W-:Y:S02]  /*f170*/  FSEL R69, R43, -INF , P3 ;  /* 0xff8000002b457808 */ /* 0x004fe40001800000 */
[----:B------:R-:W-:-:S03]  /*f180*/  FMNMX.FTZ R102, R67, R100, !PT ;  /* 0x0000006443667209 */ /* 0x000fc60007810000 */
[----:B------:R-:W2:Y:S01]  /*f190*/  MUFU.TANH R35, R35 ;  /* 0x0000002300237308 */ /* 0x000ea20000002400 */
[----:B------:R-:W-:Y:S01]  /*f1a0*/  FFMA.FTZ R42, R71, R72, -R98 ;  /* 0x00000048472a7223 */ /* 0x000fe20000010862 */
[----:B------:R-:W-:Y:S01]  /*f1b0*/  ISETP.GT.AND P3, PT, R89, 0x69, PT ;  /* 0x000000695900780c */ /* 0x000fe20003f64270 */
[----:B------:R-:W-:Y:S01]  /*f1c0*/  FMUL.FTZ R26, R26, UR4 ;  /* 0x000000041a1a7c20 */ /* 0x000fe20008410000 */
[----:B---3--:R-:W-:Y:S02]  /*f1d0*/  FSEL R100, R46, -INF , P2 ;  /* 0xff8000002e647808 */ /* 0x008fe40001000000 */
[----:B------:R-:W-:Y:S02]  /*f1e0*/  FMNMX.FTZ R71, R69, R102, !PT ;  /* 0x0000006645477209 */ /* 0x000fe40007810000 */
[----:B------:R-:W3:Y:S01]  /*f1f0*/  MUFU.TANH R38, R38 ;  /* 0x0000002600267308 */ /* 0x000ee20000002400 */
[----:B------:R-:W-:Y:S01]  /*f200*/  ISETP.GT.AND P2, PT, R89, 0x70, PT ;  /* 0x000000705900780c */ /* 0x000fe20003f44270 */
[----:B------:R-:W-:Y:S01]  /*f210*/  FMUL.FTZ R27, R27, UR4 ;  /* 0x000000041b1b7c20 */ /* 0x000fe20008410000 */
[----:B0-----:R-:W-:-:S02]  /*f220*/  FSEL R101, R47, -INF , P3 ;  /* 0xff8000002f657808 */ /* 0x001fc40001800000 */
[----:B------:R-:W-:-:S03]  /*f230*/  FMNMX.FTZ R46, R100, R71, !PT ;  /* 0x00000047642e7209 */ /* 0x000fc60007810000 */
[----:B------:R-:W0:Y:S01]  /*f240*/  MUFU.TANH R39, R39 ;  /* 0x0000002700277308 */ /* 0x000e220000002400 */
[----:B------:R-:W-:Y:S01]  /*f250*/  ISETP.GT.AND P3, PT, R89, 0x71, PT ;  /* 0x000000715900780c */ /* 0x000fe20003f64270 */
[----:B------:R-:W-:Y:S01]  /*f260*/  FMUL.FTZ R30, R30, UR4 ;  /* 0x000000041e1e7c20 */ /* 0x000fe20008410000 */
[----:B-1----:R-:W-:Y:S02]  /*f270*/  FSEL R34, R34, -INF , P2 ;  /* 0xff80000022227808 */ /* 0x002fe40001000000 */
[----:B------:R-:W-:-:S03]  /*f280*/  FMNMX.FTZ R47, R101, R46, !PT ;  /* 0x0000002e652f7209 */ /* 0x000fc60007810000 */
[----:B------:R-:W1:Y:S01]  /*f290*/  MUFU.TANH R26, R26 ;  /* 0x0000001a001a7308 */ /* 0x000e620000002400 */
[----:B------:R-:W-:Y:S01]  /*f2a0*/  FFMA.FTZ R71, R60, R72, -R98 ;  /* 0x000000483c477223 */ /* 0x000fe20000010862 */
[----:B------:R-:W-:Y:S01]  /*f2b0*/  ISETP.GT.AND P2, PT, R89, 0x78, PT ;  /* 0x000000785900780c */ /* 0x000fe20003f44270 */
[----:B------:R-:W-:Y:S01]  /*f2c0*/  FMUL.FTZ R31, R31, UR4 ;  /* 0x000000041f1f7c20 */ /* 0x000fe20008410000 */
[----:B--2---:R-:W-:Y:S02]  /*f2d0*/  FSEL R35, R35, -INF , P3 ;  /* 0xff80000023237808 */ /* 0x004fe40001800000 */
[----:B------:R-:W-:Y:S02]  /*f2e0*/  FMNMX.FTZ R60, R34, R47, !PT ;  /* 0x0000002f223c7209 */ /* 0x000fe40007810000 */
[----:B------:R-:W2:Y:S01]  /*f2f0*/  MUFU.TANH R27, R27 ;  /* 0x0000001b001b7308 */ /* 0x000ea20000002400 */
[----:B------:R-:W-:Y:S02]  /*f300*/  ISETP.GT.AND P3, PT, R89, 0x79, PT ;  /* 0x000000795900780c */ /* 0x000fe40003f64270 */
[----:B---3--:R-:W-:-:S02]  /*f310*/  FSEL R102, R38, -INF , P2 ;  /* 0xff80000026667808 */ /* 0x008fc40001000000 */
[----:B------:R-:W-:-:S03]  /*f320*/  FMNMX.FTZ R47, R35, R60, !PT ;  /* 0x0000003c232f7209 */ /* 0x000fc60007810000 */
        /* <DEDUP_REMOVED lines=8> */
[----:B------:R-:W-:Y:S01]  /*f3b0*/  FFMA.FTZ R39, R33, R72, -R98 ;  /* 0x0000004821277223 */ /* 0x000fe20000010862 */
[----:B------:R-:W-:Y:S02]  /*f3c0*/  ISETP.GT.AND P2, PT, R89, 0x88, PT ;  /* 0x000000885900780c */ /* 0x000fe40003f44270 */
[----:B--2---:R-:W-:Y:S02]  /*f3d0*/  FSEL R33, R27, -INF , P3 ;  /* 0xff8000001b217808 */ /* 0x004fe40001800000 */
[----:B------:R-:W-:-:S02]  /*f3e0*/  FMNMX.FTZ R26, R104, R47, !PT ;  /* 0x0000002f681a7209 */ /* 0x000fc40007810000 */
[----:B------:R-:W-:Y:S02]  /*f3f0*/  ISETP.GT.AND P3, PT, R89, 0x89, PT ;  /* 0x000000895900780c */ /* 0x000fe40003f64270 */
[----:B---3--:R-:W-:Y:S02]  /*f400*/  FSEL R30, R30, -INF , P2 ;  /* 0xff8000001e1e7808 */ /* 0x008fe40001000000 */
[----:B------:R-:W-:Y:S02]  /*f410*/  FMNMX.FTZ R27, R33, R26, !PT ;  /* 0x0000001a211b7209 */ /* 0x000fe40007810000 */
[----:B0-----:R-:W-:Y:S02]  /*f420*/  FSEL R31, R31, -INF , P3 ;  /* 0xff8000001f1f7808 */ /* 0x001fe40001800000 */
[----:B------:R-:W-:-:S04]  /*f430*/  FMNMX.FTZ R26, R30, R27, !PT ;  /* 0x0000001b1e1a7209 */ /* 0x000fc80007810000 */
[----:B------:R-:W-:-:S05]  /*f440*/  FMNMX.FTZ R26, R31, R26, !PT ;  /* 0x0000001a1f1a7209 */ /* 0x000fca0007810000 */
[----:B------:R-:W0:Y:S01]  /*f450*/  SHFL.BFLY PT, R27, R26, 0x2, 0x1f ;  /* 0x0c401f001a1b7f89 */ /* 0x000e2200000e0000 */
[----:B------:R-:W-:Y:S01]  /*f460*/  FFMA.FTZ R60, R24, R72, -R98 ;  /* 0x00000048183c7223 */ /* 0x000fe20000010862 */
[----:B0-----:R-:W-:-:S05]  /*f470*/  FMNMX.FTZ R27, R26, R27, !PT ;  /* 0x0000001b1a1b7209 */ /* 0x001fca0007810000 */
[----:B------:R-:W0:Y:S01]  /*f480*/  SHFL.BFLY PT, R24, R27, 0x1, 0x1f ;  /* 0x0c201f001b187f89 */ /* 0x000e2200000e0000 */
[-CC-:B------:R-:W-:Y:S01]  /*f490*/  FFMA.FTZ R43, R95, R72.reuse, -R98.reuse ;  /* 0x000000485f2b7223 */ /* 0x180fe20000010862 */
[-CC-:B------:R-:W-:Y:S01]  /*f4a0*/  FFMA.FTZ R95, R41, R72.reuse, -R98.reuse ;  /* 0x00000048295f7223 */ /* 0x180fe20000010862 */
[-CC-:B------:R-:W-:Y:S01]  /*f4b0*/  FFMA.FTZ R41, R29, R72.reuse, -R98.reuse ;  /* 0x000000481d297223 */ /* 0x180fe20000010862 */
[-CC-:B------:R-:W-:Y:S01]  /*f4c0*/  FFMA.FTZ R21, R21, R72.reuse, -R98.reuse ;  /* 0x0000004815157223 */ /* 0x180fe20000010862 */
[----:B------:R-:W-:Y:S01]  /*f4d0*/  FFMA.FTZ R47, R25, R72, -R98 ;  /* 0x00000048192f7223 */ /* 0x000fe20000010862 */
[----:B0-----:R-:W-:-:S04]  /*f4e0*/  FMNMX.FTZ R73, R27, R24, !PT ;  /* 0x000000181b497209 */ /* 0x001fc80007810000 */
[C---:B------:R-:W-:Y:S01]  /*f4f0*/  FSETP.NEU.FTZ.AND P2, PT, R73.reuse, -INF , PT ;  /* 0xff8000004900780b */ /* 0x040fe20003f5d000 */
[----:B------:R-:W-:-:S05]  /*f500*/  FMUL.FTZ R29, R73, R72 ;  /* 0x00000048491d7220 */ /* 0x000fca0000410000 */
[----:B------:R-:W-:-:S05]  /*f510*/  FSEL R29, R29, RZ, P2 ;  /* 0x000000ff1d1d7208 */ /* 0x000fca0001000000 */
[-CC-:B------:R-:W-:Y:S01]  /*f520*/  FFMA.FTZ R25, R15, R72.reuse, -R29.reuse ;  /* 0x000000480f197223 */ /* 0x180fe2000001081d */
[-CC-:B------:R-:W-:Y:S01]  /*f530*/  FFMA.FTZ R15, R88, R72.reuse, -R29.reuse ;  /* 0x00000048580f7223 */ /* 0x180fe2000001081d */
[----:B------:R-:W-:Y:S01]  /*f540*/  MUFU.EX2 R21, R21 ;  /* 0x0000001500157308 */ /* 0x000fe20000000800 */
[-CC-:B------:R-:W-:Y:S01]  /*f550*/  FFMA.FTZ R27, R90, R72.reuse, -R29.reuse ;  /* 0x000000485a1b7223 */ /* 0x180fe2000001081d */
[----:B------:R-:W-:-:S06]  /*f560*/  FFMA.FTZ R88, R92, R72, -R29 ;  /* 0x000000485c587223 */ /* 0x000fcc000001081d */
[----:B------:R-:W0:Y:S01]  /*f570*/  MUFU.EX2 R57, R57 ;  /* 0x0000003900397308 */ /* 0x000e220000000800 */
[-C--:B------:R-:W-:Y:S01]  /*f580*/  FFMA.FTZ R99, R28, R72.reuse, -R98 ;  /* 0x000000481c637223 */ /* 0x080fe20000010862 */
[----:B------:R-:W-:-:S06]  /*f590*/  FFMA.FTZ R28, R91, R72, -R29 ;  /* 0x000000485b1c7223 */ /* 0x000fcc000001081d */
[----:B------:R-:W-:Y:S08]  /*f5a0*/  MUFU.EX2 R25, R25 ;  /* 0x0000001900197308 */ /* 0x000ff00000000800 */
[----:B------:R-:W1:Y:S01]  /*f5b0*/  MUFU.EX2 R15, R15 ;  /* 0x0000000f000f7308 */ /* 0x000e620000000800 */
[----:B------:R-:W-:Y:S01]  /*f5c0*/  FFMA.FTZ R90, R83, R72, -R29 ;  /* 0x00000048535a7223 */ /* 0x000fe2000001081d */
[----:B------:R-:W-:-:S06]  /*f5d0*/  @!P0 VIADD R24, R0, 0x31c40 ;  /* 0x00031c4000188836 */ /* 0x000fcc0000000000 */
[----:B------:R-:W2:Y:S01]  /*f5e0*/  MUFU.EX2 R27, R27 ;  /* 0x0000001b001b7308 */ /* 0x000ea20000000800 */
[----:B------:R-:W-:-:S07]  /*f5f0*/  FFMA.FTZ R26, R64, R72, -R29 ;  /* 0x00000048401a7223 */ /* 0x000fce000001081d */
[----:B------:R-:W3:Y:S01]  /*f600*/  MUFU.EX2 R88, R88 ;  /* 0x0000005800587308 */ /* 0x000ee20000000800 */
[----:B------:R-:W-:Y:S01]  /*f610*/  @!P0 PRMT R24, RZ, 0x654, R24 ;  /* 0x00000654ff188816 */ /* 0x000fe20000000018 */
[----:B0-----:R-:W-:-:S06]  /*f620*/  FADD.FTZ R92, R21, R57 ;  /* 0x00000039155c7221 */ /* 0x001fcc0000010000 */
[----:B------:R-:W0:Y:S01]  /*f630*/  MUFU.EX2 R14, R14 ;  /* 0x0000000e000e7308 */ /* 0x000e220000000800 */
[----:B------:R-:W-:Y:S01]  /*f640*/  FFMA.FTZ R64, R94, R72, -R29 ;  /* 0x000000485e407223 */ /* 0x000fe2000001081d */
[----:B-1----:R-:W-:-:S06]  /*f650*/  FADD.FTZ R94, R25, R15 ;  /* 0x0000000f195e7221 */ /* 0x002fcc0000010000 */
[----:B------:R1:W-:Y:S01]  /*f660*/  MUFU.EX2 R46, R71 ;  /* 0x00000047002e7308 */ /* 0x0003e20000000800 */
[-CC-:B------:R-:W-:Y:S01]  /*f670*/  FFMA.FTZ R86, R86, R72.reuse, -R29.reuse ;  /* 0x0000004856567223 */ /* 0x180fe2000001081d */
[-CC-:B------:R-:W-:Y:S01]  /*f680*/  FFMA.FTZ R38, R61, R72.reuse, -R98.reuse ;  /* 0x000000483d267223 */ /* 0x180fe20000010862 */
[----:B------:R4:W-:Y:S05]  /*f690*/  @!P0 SYNCS.ARRIVE.TRANS64.RED.A1T0 RZ, [R24+URZ], RZ ;  /* 0x000000ff18ff89a7 */ /* 0x0009ea000810043f */
[----:B------:R-:W0:Y:S01]  /*f6a0*/  MUFU.EX2 R28, R28 ;  /* 0x0000001c001c7308 */ /* 0x000e220000000800 */
[-C--:B-1----:R-:W-:Y:S01]  /*f6b0*/  FFMA.FTZ R71, R32, R72.reuse, -R98 ;  /* 0x0000004820477223 */ /* 0x082fe20000010862 */
[-CC-:B------:R-:W-:Y:S01]  /*f6c0*/  FFMA.FTZ R32, R84, R72.reuse, -R29.reuse ;  /* 0x0000004854207223 */ /* 0x180fe2000001081d */
[-CC-:B------:R-:W-:Y:S01]  /*f6d0*/  FFMA.FTZ R84, R75, R72.reuse, -R29.reuse ;  /* 0x000000484b547223 */ /* 0x180fe2000001081d */
[----:B------:R-:W-:-:S04]  /*f6e0*/  FFMA.FTZ R75, R70, R72, -R29 ;  /* 0x00000048464b7223 */ /* 0x000fc8000001081d */
[----:B------:R-:W1:Y:S01]  /*f6f0*/  MUFU.EX2 R80, R80 ;  /* 0x0000005000507308 */ /* 0x000e620000000800 */
[-C--:B------:R-:W-:Y:S01]  /*f700*/  FFMA.FTZ R70, R77, R72.reuse, -R29 ;  /* 0x000000484d467223 */ /* 0x080fe2000001081d */
[----:B------:R-:W-:Y:S01]  /*f710*/  FADD.FTZ R77, R59, R92 ;  /* 0x0000005c3b4d7221 */ /* 0x000fe20000010000 */
[-CC-:B------:R-:W-:Y:S01]  /*f720*/  FFMA.FTZ R40, R40, R72.reuse, -R98.reuse ;  /* 0x0000004828287223 */ /* 0x180fe20000010862 */
[----:B------:R-:W-:-:S04]  /*f730*/  FFMA.FTZ R61, R36, R72, -R98 ;  /* 0x00000048243d7223 */ /* 0x000fc80000010862 */
[----:B------:R-:W1:Y:S01]  /*f740*/  MUFU.EX2 R90, R90 ;  /* 0x0000005a005a7308 */ /* 0x000e620000000800 */
[----:B----4-:R-:W-:Y:S01]  /*f750*/  F2FP.BF16.F32.PACK_AB R24, R57, R21 ;  /* 0x000000153918723e */ /* 0x010fe200000010ff */
[-C--:B------:R-:W-:Y:S01]  /*f760*/  FFMA.FTZ R36, R49, R72.reuse, -R98 ;  /* 0x0000004831247223 */ /* 0x080fe20000010862 */
[----:B--2---:R-:W-:Y:S01]  /*f770*/  FADD.FTZ R57, R27, R94 ;  /* 0x0000005e1b397221 */ /* 0x004fe20000010000 */
[----:B------:R-:W-:-:S04]  /*f780*/  FFMA.FTZ R49, R85, R72, -R29 ;  /* 0x0000004855317223 */ /* 0x000fc8000001081d */
[----:B------:R-:W-:Y:S01]  /*f790*/  MUFU.EX2 R81, R81 ;  /* 0x0000005100517308 */ /* 0x000fe20000000800 */
[----:B------:R-:W-:Y:S01]  /*f7a0*/  FADD.FTZ R85, R20, R77 ;  /* 0x0000004d14557221 */ /* 0x000fe20000010000 */
[----:B---3--:R-:W-:-:S06]  /*f7b0*/  FADD.FTZ R57, R88, R57 ;  /* 0x0000003958397221 */ /* 0x008fcc0000010000 */
[----:B------:R-:W2:Y:S01]  /*f7c0*/  MUFU.EX2 R32, R32 ;  /* 0x0000002000207308 */ /* 0x000ea20000000800 */
[-C--:B------:R-:W-:Y:S01]  /*f7d0*/  FFMA.FTZ R83, R93, R72.reuse, -R29 ;  /* 0x000000485d537223 */ /* 0x080fe2000001081d */
[----:B------:R-:W-:Y:S01]  /*f7e0*/  FFMA.FTZ R89, R37, R72, -R98 ;  /* 0x0000004825597223 */ /* 0x000fe20000010862 */
[----:B0-----:R-:W-:-:S05]  /*f7f0*/  FADD.FTZ R85, R14, R85 ;  /* 0x000000550e557221 */ /* 0x001fca0000010000 */
[----:B------:R-:W0:Y:S01]  /*f800*/  MUFU.EX2 R82, R82 ;  /* 0x0000005200527308 */ /* 0x000e220000000800 */
[-CC-:B------:R-:W-:Y:S01]  /*f810*/  FFMA.FTZ R37, R52, R72.reuse, -R98.reuse ;  /* 0x0000004834257223 */ /* 0x180fe20000010862 */
[----:B------:R-:W-:Y:S01]  /*f820*/  F2FP.BF16.F32.PACK_AB R25, R15, R25 ;  /* 0x000000190f19723e */ /* 0x000fe200000010ff */
[----:B------:R-:W-:-:S05]  /*f830*/  FFMA.FTZ R52, R53, R72, -R98 ;  /* 0x0000004835347223 */ /* 0x000fca0000010862 */
[----:B------:R-:W-:Y:S01]  /*f840*/  MUFU.EX2 R86, R86 ;  /* 0x0000005600567308 */ /* 0x000fe20000000800 */
[-C--:B------:R-:W-:Y:S01]  /*f850*/  FFMA.FTZ R15, R63, R72.reuse, -R29 ;  /* 0x000000483f0f7223 */ /* 0x080fe2000001081d */
[----:B------:R-:W-:Y:S01]  /*f860*/  FADD.FTZ R57, R28, R57 ;  /* 0x000000391c397221 */ /* 0x000fe20000010000 */
[-CC-:B------:R-:W-:Y:S01]  /*f870*/  FFMA.FTZ R53, R76, R72.reuse, -R29.reuse ;  /* 0x000000484c357223 */ /* 0x180fe2000001081d */
[----:B------:R-:W-:-:S04]  /*f880*/  FFMA.FTZ R63, R34, R72, -R29 ;  /* 0x00000048223f7223 */ /* 0x000fc8000001081d */
[----:B------:R-:W3:Y:S01]  /*f890*/  MUFU.EX2 R40, R40 ;  /* 0x0000002800287308 */ /* 0x000ee20000000800 */
[----:B-1----:R-:W-:Y:S01]  /*f8a0*/  FADD.FTZ R34, R80, R85 ;  /* 0x0000005550227221 */ /* 0x002fe20000010000 */
[----:B------:R-:W-:-:S06]  /*f8b0*/  FADD.FTZ R57, R90, R57 ;  /* 0x000000395a397221 */ /* 0x000fcc0000010000 */
[----:B------:R-:W1:Y:S01]  /*f8c0*/  MUFU.EX2 R49, R49 ;  /* 0x0000003100317308 */ /* 0x000e620000000800 */
[-CC-:B------:R-:W-:Y:S01]  /*f8d0*/  FFMA.FTZ R78, R78, R72.reuse, -R29.reuse ;  /* 0x000000484e4e7223 */ /* 0x180fe2000001081d */
[-C--:B------:R-:W-:Y:S01]  /*f8e0*/  FFMA.FTZ R21, R79, R72.reuse, -R29 ;  /* 0x000000484f157223 */ /* 0x080fe2000001081d */
[----:B------:R-:W-:-:S05]  /*f8f0*/  FFMA.FTZ R97, R44, R72, -R98 ;  /* 0x000000482c617223 */ /* 0x000fca0000010862 */
[----:B------:R-:W4:Y:S01]  /*f900*/  MUFU.EX2 R74, R74 ;  /* 0x0000004a004a7308 */ /* 0x000f220000000800 */
[-CC-:B------:R-:W-:Y:S01]  /*f910*/  FFMA.FTZ R79, R67, R72.reuse, -R29.reuse ;  /* 0x00000048434f7223 */ /* 0x180fe2000001081d */
[-C--:B------:R-:W-:Y:S01]  /*f920*/  FFMA.FTZ R44, R45, R72.reuse, -R98 ;  /* 0x000000482d2c7223 */ /* 0x080fe20000010862 */
[----:B------:R-:W-:-:S05]  /*f930*/  FFMA.FTZ R67, R35, R72, -R29 ;  /* 0x0000004823437223 */ /* 0x000fca000001081d */
[----:B------:R0:W-:Y:S01]  /*f940*/  MUFU.EX2 R0, R26 ;  /* 0x0000001a00007308 */ /* 0x0001e20000000800 */
[----:B------:R-:W-:Y:S01]  /*f950*/  FFMA.FTZ R45, R55, R72, -R98 ;  /* 0x00000048372d7223 */ /* 0x000fe20000010862 */
[----:B--2---:R-:W-:-:S06]  /*f960*/  FADD.FTZ R35, R32, R57 ;  /* 0x0000003920237221 */ /* 0x004fcc0000010000 */
[----:B------:R-:W2:Y:S01]  /*f970*/  MUFU.EX2 R83, R83 ;  /* 0x0000005300537308 */ /* 0x000ea20000000800 */
[----:B0-----:R-:W-:Y:S01]  /*f980*/  F2FP.BF16.F32.PACK_AB R26, R20, R59 ;  /* 0x0000003b141a723e */ /* 0x001fe200000010ff */
[-CC-:B------:R-:W-:Y:S01]  /*f990*/  FFMA.FTZ R59, R56, R72.reuse, -R29.reuse ;  /* 0x00000048383b7223 */ /* 0x180fe2000001081d */
[----:B------:R-:W-:Y:S01]  /*f9a0*/  FFMA.FTZ R56, R33, R72, -R29 ;  /* 0x0000004821387223 */ /* 0x000fe2000001081d */
[----:B------:R-:W-:-:S04]  /*f9b0*/  FADD.FTZ R33, R81, R34 ;  /* 0x0000002251217221 */ /* 0x000fc80000010000 */
[----:B------:R-:W0:Y:S01]  /*f9c0*/  MUFU.EX2 R65, R65 ;  /* 0x0000004100417308 */ /* 0x000e220000000800 */
[----:B------:R-:W-:Y:S01]  /*f9d0*/  FFMA.FTZ R55, R87, R72, -R29 ;  /* 0x0000004857377223 */ /* 0x000fe2000001081d */
[----:B------:R-:W-:Y:S01]  /*f9e0*/  FADD.FTZ R33, R82, R33 ;  /* 0x0000002152217221 */ /* 0x000fe20000010000 */
[----:B------:R-:W-:-:S05]  /*f9f0*/  F2FP.BF16.F32.PACK_AB R27, R88, R27 ;  /* 0x0000001b581b723e */ /* 0x000fca00000010ff */
[----:B------:R-:W0:Y:S01]  /*fa00*/  MUFU.EX2 R53, R53 ;  /* 0x0000003500357308 */ /* 0x000e220000000800 */
[----:B---3--:R-:W-:-:S07]  /*fa10*/  FADD.FTZ R33, R40, R33 ;  /* 0x0000002128217221 */ /* 0x008fce0000010000 */
[----:B------:R-:W3:Y:S01]  /*fa20*/  MUFU.EX2 R66, R66 ;  /* 0x0000004200427308 */ /* 0x000ee20000000800 */
[----:B------:R1:W-:Y:S07]  /*fa30*/  STSM.16.M88.4 [R17+0x24300], R24 ;  /* 0x0243001811007844 */ /* 0x0003ee0000000200 */
[----:B------:R4:W-:Y:S01]  /*fa40*/  MUFU.EX2 R20, R21 ;  /* 0x0000001500147308 */ /* 0x0009e20000000800 */
[----:B------:R-:W-:-:S07]  /*fa50*/  FFMA.FTZ R68, R68, R72, -R29 ;  /* 0x0000004844447223 */ /* 0x000fce000001081d */
[----:B------:R-:W3:Y:S01]  /*fa60*/  MUFU.EX2 R78, R78 ;  /* 0x0000004e004e7308 */ /* 0x000ee20000000800 */
[----:B----4-:R-:W-:Y:S01]  /*fa70*/  FFMA.FTZ R21, R30, R72, -R29 ;  /* 0x000000481e157223 */ /* 0x010fe2000001081d */
[----:B------:R-:W-:Y:S01]  /*fa80*/  FADD.FTZ R30, R86, R35 ;  /* 0x00000023561e7221 */ /* 0x000fe20000010000 */
[----:B-1----:R-:W-:-:S05]  /*fa90*/  F2FP.BF16.F32.PACK_AB R24, R80, R14 ;  /* 0x0000000e5018723e */ /* 0x002fca00000010ff */
[----:B------:R-:W1:Y:S01]  /*faa0*/  MUFU.EX2 R58, R58 ;  /* 0x0000003a003a7308 */ /* 0x000e620000000800 */
[----:B------:R-:W-:Y:S01]  /*fab0*/  FADD.FTZ R30, R49, R30 ;  /* 0x0000001e311e7221 */ /* 0x000fe20000010000 */
[----:B------:R-:W-:-:S06]  /*fac0*/  FADD.FTZ R14, R74, R33 ;  /* 0x000000214a0e7221 */ /* 0x000fcc0000010000 */
[----:B------:R-:W4:Y:S01]  /*fad0*/  MUFU.EX2 R55, R55 ;  /* 0x0000003700377308 */ /* 0x000f220000000800 */
[----:B--2---:R-:W-:Y:S01]  /*fae0*/  FADD.FTZ R30, R83, R30 ;  /* 0x0000001e531e7221 */ /* 0x004fe20000010000 */
[-CC-:B------:R-:W-:Y:S01]  /*faf0*/  FFMA.FTZ R76, R96, R72.reuse, -R29.reuse ;  /* 0x00000048604c7223 */ /* 0x180fe2000001081d */
[-CC-:B------:R-:W-:Y:S01]  /*fb00*/  FFMA.FTZ R54, R54, R72.reuse, -R29.reuse ;  /* 0x0000004836367223 */ /* 0x180fe2000001081d */
[----:B------:R-:W-:-:S04]  /*fb10*/  FFMA.FTZ R77, R69, R72, -R29 ;  /* 0x00000048454d7223 */ /* 0x000fc8000001081d */
[----:B------:R-:W2:Y:S01]  /*fb20*/  MUFU.EX2 R62, R62 ;  /* 0x0000003e003e7308 */ /* 0x000ea20000000800 */
[-CC-:B------:R-:W-:Y:S01]  /*fb30*/  FFMA.FTZ R100, R100, R72.reuse, -R29.reuse ;  /* 0x0000004864647223 */ /* 0x180fe2000001081d */
[-CC-:B------:R-:W-:Y:S01]  /*fb40*/  FFMA.FTZ R101, R101, R72.reuse, -R29.reuse ;  /* 0x0000004865657223 */ /* 0x180fe2000001081d */
[-CC-:B------:R-:W-:Y:S01]  /*fb50*/  FFMA.FTZ R102, R102, R72.reuse, -R29.reuse ;  /* 0x0000004866667223 */ /* 0x180fe2000001081d */
[-CC-:B------:R-:W-:Y:S01]  /*fb60*/  FFMA.FTZ R103, R103, R72.reuse, -R29.reuse ;  /* 0x0000004867677223 */ /* 0x180fe2000001081d */
[-CC-:B------:R-:W-:Y:S01]  /*fb70*/  FFMA.FTZ R104, R104, R72.reuse, -R29.reuse ;  /* 0x0000004868687223 */ /* 0x180fe2000001081d */
[----:B------:R-:W-:Y:S02]  /*fb80*/  FFMA.FTZ R57, R31, R72, -R29 ;  /* 0x000000481f397223 */ /* 0x000fe4000001081d */
[----:B------:R-:W2:Y:S01]  /*fb90*/  MUFU.EX2 R84, R84 ;  /* 0x0000005400547308 */ /* 0x000ea20000000800 */
[----:B0-----:R-:W-:Y:S01]  /*fba0*/  FADD.FTZ R29, R65, R14 ;  /* 0x0000000e411d7221 */ /* 0x001fe20000010000 */
[----:B------:R-:W-:-:S06]  /*fbb0*/  FADD.FTZ R31, R53, R30 ;  /* 0x0000001e351f7221 */ /* 0x000fcc0000010000 */
[----:B------:R-:W0:Y:S01]  /*fbc0*/  MUFU.EX2 R48, R48 ;  /* 0x0000003000307308 */ /* 0x000e220000000800 */
[----:B---3--:R-:W-:Y:S01]  /*fbd0*/  FADD.FTZ R33, R66, R29 ;  /* 0x0000001d42217221 */ /* 0x008fe20000010000 */
[----:B------:R-:W-:-:S06]  /*fbe0*/  FADD.FTZ R30, R78, R31 ;  /* 0x0000001f4e1e7221 */ /* 0x000fcc0000010000 */
[----:B------:R-:W3:Y:S01]  /*fbf0*/  MUFU.EX2 R68, R68 ;  /* 0x0000004400447308 */ /* 0x000ee20000000800 */
[----:B-1----:R-:W-:-:S07]  /*fc00*/  FADD.FTZ R33, R58, R33 ;  /* 0x000000213a217221 */ /* 0x002fce0000010000 */
[----:B------:R-:W1:Y:S01]  /*fc10*/  MUFU.EX2 R50, R50 ;  /* 0x0000003200327308 */ /* 0x000e620000000800 */
[----:B----4-:R-:W-:-:S07]  /*fc20*/  FADD.FTZ R35, R55, R30 ;  /* 0x0000001e37237221 */ /* 0x010fce0000010000 */
[----:B------:R-:W4:Y:S01]  /*fc30*/  MUFU.EX2 R75, R75 ;  /* 0x0000004b004b7308 */ /* 0x000f220000000800 */
[----:B--2---:R-:W-:-:S07]  /*fc40*/  FADD.FTZ R33, R62, R33 ;  /* 0x000000213e217221 */ /* 0x004fce0000010000 */
[----:B------:R-:W2:Y:S01]  /*fc50*/  MUFU.EX2 R42, R42 ;  /* 0x0000002a002a7308 */ /* 0x000ea20000000800 */
[----:B------:R-:W-:Y:S01]  /*fc60*/  FADD.FTZ R35, R84, R35 ;  /* 0x0000002354237221 */ /* 0x000fe20000010000 */
[----:B------:R-:W-:-:S06]  /*fc70*/  F2FP.BF16.F32.PACK_AB R29, R83, R49 ;  /* 0x00000031531d723e */ /* 0x000fcc00000010ff */
[----:B------:R-:W2:Y:S01]  /*fc80*/  MUFU.EX2 R70, R70 ;  /* 0x0000004600467308 */ /* 0x000ea20000000800 */
[----:B------:R-:W-:Y:S01]  /*fc90*/  F2FP.BF16.F32.PACK_AB R25, R90, R28 ;  /* 0x0000001c5a19723e */ /* 0x000fe200000010ff */
[----:B0-----:R-:W-:-:S06]  /*fca0*/  FADD.FTZ R49, R48, R33 ;  /* 0x0000002130317221 */ /* 0x001fcc0000010000 */
[----:B------:R-:W0:Y:S01]  /*fcb0*/  MUFU.EX2 R43, R43 ;  /* 0x0000002b002b7308 */ /* 0x000e220000000800 */
[----:B------:R-:W-:Y:S01]  /*fcc0*/  F2FP.BF16.F32.PACK_AB R28, R74, R40 ;  /* 0x000000284a1c723e */ /* 0x000fe200000010ff */
[----:B---3--:R-:W-:-:S06]  /*fcd0*/  FADD.FTZ R40, R68, R35 ;  /* 0x0000002344287221 */ /* 0x008fcc0000010000 */
[----:B------:R-:W3:Y:S01]  /*fce0*/  MUFU.EX2 R76, R76 ;  /* 0x0000004c004c7308 */ /* 0x000ee20000000800 */
[----:B-1----:R-:W-:Y:S01]  /*fcf0*/  FADD.FTZ R49, R50, R49 ;  /* 0x0000003132317221 */ /* 0x002fe20000010000 */
[----:B------:R-:W-:Y:S01]  /*fd00*/  F2FP.BF16.F32.PACK_AB R31, R78, R53 ;  /* 0x000000354e1f723e */ /* 0x000fe200000010ff */
[----:B----4-:R-:W-:-:S05]  /*fd10*/  FADD.FTZ R53, R75, R40 ;  /* 0x000000284b357221 */ /* 0x010fca0000010000 */
[----:B------:R-:W1:Y:S01]  /*fd20*/  MUFU.EX2 R38, R38 ;  /* 0x0000002600267308 */ /* 0x000e620000000800 */
[----:B--2---:R-:W-:Y:S01]  /*fd30*/  FADD.FTZ R40, R42, R49 ;  /* 0x000000312a287221 */ /* 0x004fe20000010000 */
[----:B------:R-:W-:-:S06]  /*fd40*/  FADD.FTZ R53, R70, R53 ;  /* 0x0000003546357221 */ /* 0x000fcc0000010000 */
[----:B------:R-:W2:Y:S01]  /*fd50*/  MUFU.EX2 R64, R64 ;  /* 0x0000004000407308 */ /* 0x000ea20000000800 */
[----:B0-----:R-:W-:Y:S01]  /*fd60*/  FADD.FTZ R49, R43, R40 ;  /* 0x000000282b317221 */ /* 0x001fe20000010000 */
[----:B------:R-:W-:-:S06]  /*fd70*/  F2FP.BF16.F32.PACK_AB R26, R82, R81 ;  /* 0x00000051521a723e */ /* 0x000fcc00000010ff */
[----:B------:R-:W0:Y:S01]  /*fd80*/  MUFU.EX2 R39, R39 ;  /* 0x0000002700277308 */ /* 0x000e220000000800 */
[----:B------:R-:W-:Y:S01]  /*fd90*/  F2FP.BF16.F32.PACK_AB R27, R86, R32 ;  /* 0x00000020561b723e */ /* 0x000fe200000010ff */
[----:B---3--:R-:W-:Y:S01]  /*fda0*/  FADD.FTZ R53, R76, R53 ;  /* 0x000000354c357221 */ /* 0x008fe20000010000 */
[----:B------:R-:W-:-:S05]  /*fdb0*/  FADD.FTZ R49, R46, R49 ;  /* 0x000000312e317221 */ /* 0x000fca0000010000 */
[----:B------:R-:W3:Y:S01]  /*fdc0*/  MUFU.EX2 R71, R71 ;  /* 0x0000004700477308 */ /* 0x000ee20000000800 */
[----:B------:R4:W-:Y:S01]  /*fdd0*/  STSM.16.M88.4 [R17+0x25b00], R24 ;  /* 0x025b001811007844 */ /* 0x0009e20000000200 */
[----:B------:R-:W-:-:S06]  /*fde0*/  FADD.FTZ R53, R0, R53 ;  /* 0x0000003500357221 */ /* 0x000fcc0000010000 */
[----:B------:R-:W-:Y:S01]  /*fdf0*/  MUFU.EX2 R15, R15 ;  /* 0x0000000f000f7308 */ /* 0x000fe20000000800 */
[----:B------:R-:W-:-:S07]  /*fe00*/  F2FP.BF16.F32.PACK_AB R30, R66, R65 ;  /* 0x00000041421e723e */ /* 0x000fce00000010ff */
[----:B------:R-:W3:Y:S01]  /*fe10*/  MUFU.EX2 R61, R61 ;  /* 0x0000003d003d7308 */ /* 0x000ee20000000800 */
[----:B----4-:R-:W-:Y:S01]  /*fe20*/  F2FP.BF16.F32.PACK_AB R24, R43, R42 ;  /* 0x0000002a2b18723e */ /* 0x010fe200000010ff */
[----:B-1----:R-:W-:Y:S01]  /*fe30*/  FADD.FTZ R42, R38, R49 ;  /* 0x00000031262a7221 */ /* 0x002fe20000010000 */
[----:B--2---:R-:W-:-:S05]  /*fe40*/  FADD.FTZ R53, R64, R53 ;  /* 0x0000003540357221 */ /* 0x004fca0000010000 */
[----:B------:R-:W1:Y:S01]  /*fe50*/  MUFU.EX2 R54, R54 ;  /* 0x0000003600367308 */ /* 0x000e620000000800 */
[----:B0-----:R-:W-:Y:S01]  /*fe60*/  FADD.FTZ R42, R39, R42 ;  /* 0x0000002a272a7221 */ /* 0x001fe20000010000 */
[----:B------:R0:W-:Y:S06]  /*fe70*/  STSM.16.M88.4 [R17+0x27300], R28 ;  /* 0x0273001c11007844 */ /* 0x0001ec0000000200 */
[----:B------:R-:W2:Y:S01]  /*fe80*/  MUFU.EX2 R89, R89 ;  /* 0x0000005900597308 */ /* 0x000ea20000000800 */
[----:B---3--:R-:W-:-:S07]  /*fe90*/  FADD.FTZ R42, R71, R42 ;  /* 0x0000002a472a7221 */ /* 0x008fce0000010000 */
[----:B------:R-:W3:Y:S08]  /*fea0*/  MUFU.EX2 R59, R59 ;  /* 0x0000003b003b7308 */ /* 0x000ef00000000800 */
[----:B------:R-:W4:Y:S01]  /*feb0*/  MUFU.EX2 R60, R60 ;  /* 0x0000003c003c7308 */ /* 0x000f220000000800 */
[----:B0-----:R-:W-:Y:S01]  /*fec0*/  FADD.FTZ R30, R20, R53 ;  /* 0x00000035141e7221 */ /* 0x001fe20000010000 */
[----:B------:R-:W-:-:S06]  /*fed0*/  FADD.FTZ R42, R61, R42 ;  /* 0x0000002a3d2a7221 */ /* 0x000fcc0000010000 */
[----:B------:R-:W0:Y:S01]  /*fee0*/  MUFU.EX2 R69, R79 ;  /* 0x0000004f00457308 */ /* 0x000e220000000800 */
[C---:B------:R-:W-:Y:S01]  /*fef0*/  FADD.FTZ R29, R15.reuse, R30 ;  /* 0x0000001e0f1d7221 */ /* 0x040fe20000010000 */
[----:B------:R-:W-:Y:S01]  /*ff00*/  F2FP.BF16.F32.PACK_AB R27, R64, R0 ;  /* 0x00000000401b723e */ /* 0x000fe200000010ff */
[----:B------:R-:W0:Y:S05]  /*ff10*/  @P5 LDC R43, c[0x0][0x450] ;  /* 0x00011400ff2b5b82 */ /* 0x000e2a0000000800 */
[----:B------:R-:W0:Y:S01]  /*ff20*/  MUFU.EX2 R95, R95 ;  /* 0x0000005f005f7308 */ /* 0x000e220000000800 */
[----:B-1----:R-:W-:Y:S01]  /*ff30*/  FADD.FTZ R0, R54, R29 ;  /* 0x0000001d36007221 */ /* 0x002fe20000010000 */
[----:B------:R-:W-:-:S06]  /*ff40*/  F2FP.BF16.F32.PACK_AB R29, R15, R20 ;  /* 0x000000140f1d723e */ /* 0x000fcc00000010ff */
[----:B------:R-:W-:Y:S01]  /*ff50*/  MUFU.EX2 R14, R77 ;  /* 0x0000004d000e7308 */ /* 0x000fe20000000800 */
[----:B------:R-:W-:Y:S01]  /*ff60*/  F2FP.BF16.F32.PACK_AB R26, R38, R46 ;  /* 0x0000002e261a723e */ /* 0x000fe200000010ff */
[----:B--2---:R-:W-:Y:S01]  /*ff70*/  FADD.FTZ R15, R89, R42 ;  /* 0x0000002a590f7221 */ /* 0x004fe20000010000 */
[----:B------:R-:W1:Y:S05]  /*ff80*/  @P5 LDC R38, c[0x0][0x44c] ;  /* 0x00011300ff265b82 */ /* 0x000e6a0000000800 */
[----:B------:R-:W2:Y:S01]  /*ff90*/  MUFU.EX2 R47, R47 ;  /* 0x0000002f002f7308 */ /* 0x000ea20000000800 */
[----:B---3--:R-:W-:Y:S01]  /*ffa0*/  FADD.FTZ R0, R59, R0 ;  /* 0x000000003b007221 */ /* 0x008fe20000010000 */
[----:B----4-:R-:W-:-:S06]  /*ffb0*/  FADD.FTZ R20, R60, R15 ;  /* 0x0000000f3c147221 */ /* 0x010fcc0000010000 */
[----:B------:R-:W3:Y:S01]  /*ffc0*/  MUFU.EX2 R100, R100 ;  /* 0x0000006400647308 */ /* 0x000ee20000000800 */
[----:B------:R-:W-:-:S07]  /*ffd0*/  F2FP.BF16.F32.PACK_AB R32, R62, R58 ;  /* 0x0000003a3e20723e */ /* 0x000fce00000010ff */
[----:B------:R-:W4:Y:S01]  /*ffe0*/  MUFU.EX2 R97, R97 ;  /* 0x0000006100617308 */ /* 0x000f220000000800 */
[----:B------:R-:W-:Y:S02]  /*fff0*/  F2FP.BF16.F32.PACK_AB R33, R84, R55 ;  /* 0x000000375421723e */ /* 0x000fe400000010ff */
[----:B------:R-:W-:Y:S02]  /*10000*/  F2FP.BF16.F32.PACK_AB R34, R50, R48 ;  /* 0x000000303222723e */ /* 0x000fe400000010ff */
[----:B------:R-:W-:-:S03]  /*10010*/  F2FP.BF16.F32.PACK_AB R35, R75, R68 ;  /* 0x000000444b23723e */ /* 0x000fc600000010ff */
[----:B------:R-:W1:Y:S01]  /*10020*/  MUFU.EX2 R101, R101 ;  /* 0x0000006500657308 */ /* 0x000e620000000800 */
[----:B0-----:R-:W-:Y:S01]  /*10030*/  FADD.FTZ R15, R69, R0 ;  /* 0x00000000450f7221 */ /* 0x001fe20000010000 */
[----:B------:R-:W-:-:S06]  /*10040*/  FADD.FTZ R20, R95, R20 ;  /* 0x000000145f147221 */ /* 0x000fcc0000010000 */
[----:B------:R-:W0:Y:S01]  /*10050*/  MUFU.EX2 R44, R44 ;  /* 0x0000002c002c7308 */ /* 0x000e220000000800 */
[----:B------:R-:W-:Y:S01]  /*10060*/  FFMA.FTZ R51, R51, R72, -R98 ;  /* 0x0000004833337223 */ /* 0x000fe20000010862 */
[----:B------:R3:W-:Y:S06]  /*10070*/  STSM.16.M88.4 [R17+0x28b00], R32 ;  /* 0x028b002011007844 */ /* 0x0007ec0000000200 */
[----:B------:R-:W-:Y:S01]  /*10080*/  MUFU.EX2 R63, R63 ;  /* 0x0000003f003f7308 */ /* 0x000fe20000000800 */
[----:B--2---:R-:W-:-:S07]  /*10090*/  FADD.FTZ R20, R47, R20 ;  /* 0x000000142f147221 */ /* 0x004fce0000010000 */
[----:B------:R-:W2:Y:S01]  /*100a0*/  MUFU.EX2 R99, R99 ;  /* 0x0000006300637308 */ /* 0x000ea20000000800 */
[----:B---3--:R-:W-:Y:S01]  /*100b0*/  FADD.FTZ R33, R14, R15 ;  /* 0x0000000f0e217221 */ /* 0x008fe20000010000 */
[----:B------:R-:W-:-:S06]  /*100c0*/  F2FP.BF16.F32.PACK_AB R28, R71, R39 ;  /* 0x00000027471c723e */ /* 0x000fcc00000010ff */
[----:B------:R-:W3:Y:S01]  /*100d0*/  MUFU.EX2 R40, R67 ;  /* 0x0000004300287308 */ /* 0x000ee20000000800 */
[----:B------:R-:W-:Y:S01]  /*100e0*/  FADD.FTZ R0, R100, R33 ;  /* 0x0000002164007221 */ /* 0x000fe20000010000 */
[----:B----4-:R-:W-:-:S06]  /*100f0*/  FADD.FTZ R39, R97, R20 ;  /* 0x0000001461277221 */ /* 0x010fcc0000010000 */
[----:B------:R-:W4:Y:S01]  /*10100*/  MUFU.EX2 R41, R41 ;  /* 0x0000002900297308 */ /* 0x000f220000000800 */
[----:B------:R-:W-:Y:S01]  /*10110*/  F2FP.BF16.F32.PACK_AB R25, R76, R70 ;  /* 0x000000464c19723e */ /* 0x000fe200000010ff */
[----:B-1----:R-:W-:Y:S01]  /*10120*/  FADD.FTZ R0, R101, R0 ;  /* 0x0000000065007221 */ /* 0x002fe20000010000 */
[----:B------:R-:W-:-:S05]  /*10130*/  F2FP.BF16.F32.PACK_AB R33, R14, R69 ;  /* 0x000000450e21723e */ /* 0x000fca00000010ff */
[----:B------:R-:W-:Y:S01]  /*10140*/  MUFU.EX2 R102, R102 ;  /* 0x0000006600667308 */ /* 0x000fe20000000800 */
[----:B0-----:R-:W-:-:S07]  /*10150*/  FADD.FTZ R14, R44, R39 ;  /* 0x000000272c0e7221 */ /* 0x001fce0000010000 */
[----:B------:R-:W0:Y:S01]  /*10160*/  MUFU.EX2 R51, R51 ;  /* 0x0000003300337308 */ /* 0x000e220000000800 */
[----:B------:R1:W-:Y:S01]  /*10170*/  STSM.16.M88.4 [R17+0x2a300], R24 ;  /* 0x02a3001811007844 */ /* 0x0003e20000000200 */
[----:B------:R-:W-:-:S06]  /*10180*/  F2FP.BF16.F32.PACK_AB R30, R89, R61 ;  /* 0x0000003d591e723e */ /* 0x000fcc00000010ff */
[----:B------:R-:W0:Y:S01]  /*10190*/  MUFU.EX2 R103, R103 ;  /* 0x0000006700677308 */ /* 0x000e220000000800 */
[----:B------:R-:W-:Y:S01]  /*101a0*/  F2FP.BF16.F32.PACK_AB R31, R59, R54 ;  /* 0x000000363b1f723e */ /* 0x000fe200000010ff */
[----:B--2---:R-:W-:-:S06]  /*101b0*/  FADD.FTZ R14, R99, R14 ;  /* 0x0000000e630e7221 */ /* 0x004fcc0000010000 */
[----:B------:R-:W2:Y:S01]  /*101c0*/  MUFU.EX2 R37, R37 ;  /* 0x0000002500257308 */ /* 0x000ea20000000800 */
[----:B-1----:R-:W-:Y:S01]  /*101d0*/  FADD.FTZ R25, R63, R0 ;  /* 0x000000003f197221 */ /* 0x002fe20000010000 */
[----:B------:R-:W-:-:S06]  /*101e0*/  @P5 IMAD.HI.U32 R20, R107, R38, RZ ;  /* 0x000000266b145227 */ /* 0x000fcc00078e00ff */
[----:B------:R-:W1:Y:S01]  /*101f0*/  MUFU.EX2 R104, R104 ;  /* 0x0000006800687308 */ /* 0x000e620000000800 */
[----:B---3--:R-:W-:Y:S01]  /*10200*/  FADD.FTZ R25, R40, R25 ;  /* 0x0000001928197221 */ /* 0x008fe20000010000 */
[----:B------:R3:W-:Y:S01]  /*10210*/  STSM.16.M88.4 [R17+0x2bb00], R28 ;  /* 0x02bb001c11007844 */ /* 0x0007e20000000200 */
[----:B----4-:R-:W-:-:S05]  /*10220*/  FADD.FTZ R14, R41, R14 ;  /* 0x0000000e290e7221 */ /* 0x010fca0000010000 */
[----:B------:R-:W-:Y:S01]  /*10230*/  MUFU.EX2 R52, R52 ;  /* 0x0000003400347308 */ /* 0x000fe20000000800 */
[----:B0-----:R-:W-:-:S07]  /*10240*/  FADD.FTZ R14, R51, R14 ;  /* 0x0000000e330e7221 */ /* 0x001fce0000010000 */
[----:B------:R-:W-:Y:S01]  /*10250*/  MUFU.EX2 R36, R36 ;  /* 0x0000002400247308 */ /* 0x000fe20000000800 */
[----:B---3--:R-:W-:Y:S01]  /*10260*/  IMAD.MOV.U32 R28, RZ, RZ, R107 ;  /* 0x000000ffff1c7224 */ /* 0x008fe200078e006b */
[----:B------:R-:W-:-:S06]  /*10270*/  @P5 SHF.R.U32.HI R28, RZ, R43, R20 ;  /* 0x0000002bff1c5219 */ /* 0x000fcc0000011614 */
[----:B------:R-:W0:Y:S01]  /*10280*/  MUFU.EX2 R45, R45 ;  /* 0x0000002d002d7308 */ /* 0x000e220000000800 */
[----:B------:R-:W-:-:S07]  /*10290*/  FADD.FTZ R20, R102, R25 ;  /* 0x0000001966147221 */ /* 0x000fce0000010000 */
[----:B------:R-:W3:Y:S01]  /*102a0*/  MUFU.EX2 R15, R56 ;  /* 0x00000038000f7308 */ /* 0x000ee20000000800 */
[----:B------:R-:W-:Y:S01]  /*102b0*/  F2FP.BF16.F32.PACK_AB R32, R95, R60 ;  /* 0x0000003c5f20723e */ /* 0x000fe200000010ff */
[----:B------:R-:W-:Y:S01]  /*102c0*/  FADD.FTZ R29, R103, R20 ;  /* 0x00000014671d7221 */ /* 0x000fe20000010000 */
[----:B------:R-:W-:-:S05]  /*102d0*/  F2FP.BF16.F32.PACK_AB R34, R97, R47 ;  /* 0x0000002f6122723e */ /* 0x000fca00000010ff */
[----:B------:R-:W-:Y:S01]  /*102e0*/  MUFU.EX2 R21, R21 ;  /* 0x0000001500157308 */ /* 0x000fe20000000800 */
[----:B------:R-:W-:-:S07]  /*102f0*/  F2FP.BF16.F32.PACK_AB R35, R101, R100 ;  /* 0x000000646523723e */ /* 0x000fce00000010ff */
[----:B------:R-:W4:Y:S01]  /*10300*/  MUFU.EX2 R0, R57 ;  /* 0x0000003900007308 */ /* 0x000f220000000800 */
[----:B--2---:R-:W-:Y:S01]  /*10310*/  FADD.FTZ R31, R37, R14 ;  /* 0x0000000e251f7221 */ /* 0x004fe20000010000 */
[----:B------:R-:W-:Y:S01]  /*10320*/  IADD3 R20, R28, R105, -R106 ;  /* 0x000000691c147210 */ /* 0x000fe20007ffe86a */
[----:B------:R2:W-:Y:S01]  /*10330*/  STSM.16.M88.4 [R17+0x2d300], R32 ;  /* 0x02d3002011007844 */ /* 0x0005e20000000200 */
[----:B-1----:R-:W-:Y:S01]  /*10340*/  FADD.FTZ R14, R104, R29 ;  /* 0x0000001d680e7221 */ /* 0x002fe20000010000 */
[----:B0-----:R-:W-:Y:S02]  /*10350*/  F2FP.BF16.F32.PACK_AB R30, R45, R36 ;  /* 0x000000242d1e723e */ /* 0x001fe400000010ff */
[----:B------:R-:W-:-:S04]  /*10360*/  IMAD.HI R20, R20, 0x38e38e39, RZ ;  /* 0x38e38e3914147827 */ /* 0x000fc800078e02ff */
[----:B---3--:R-:W-:Y:S01]  /*10370*/  FADD.FTZ R14, R15, R14 ;  /* 0x0000000e0f0e7221 */ /* 0x008fe20000010000 */
[----:B------:R-:W-:Y:S02]  /*10380*/  F2FP.BF16.F32.PACK_AB R24, R99, R44 ;  /* 0x0000002c6318723e */ /* 0x000fe400000010ff */
[----:B------:R-:W-:Y:S02]  /*10390*/  F2FP.BF16.F32.PACK_AB R25, R40, R63 ;  /* 0x0000003f2819723e */ /* 0x000fe400000010ff */
[----:B------:R-:W-:Y:S01]  /*103a0*/  F2FP.BF16.F32.PACK_AB R26, R51, R41 ;  /* 0x00000029331a723e */ /* 0x000fe200000010ff */
[----:B--2---:R-:W-:Y:S01]  /*103b0*/  FADD.FTZ R33, R52, R31 ;  /* 0x0000001f34217221 */ /* 0x004fe20000010000 */
[----:B------:R-:W-:Y:S02]  /*103c0*/  F2FP.BF16.F32.PACK_AB R27, R103, R102 ;  /* 0x00000066671b723e */ /* 0x000fe400000010ff */
[----:B------:R-:W-:Y:S01]  /*103d0*/  F2FP.BF16.F32.PACK_AB R29, R15, R104 ;  /* 0x000000680f1d723e */ /* 0x000fe200000010ff */
[----:B------:R-:W-:Y:S01]  /*103e0*/  FADD.FTZ R36, R36, R33 ;  /* 0x0000002124247221 */ /* 0x000fe20000010000 */
[----:B------:R-:W-:-:S02]  /*103f0*/  F2FP.BF16.F32.PACK_AB R28, R52, R37 ;  /* 0x00000025341c723e */ /* 0x000fc400000010ff */
[----:B----4-:R-:W-:Y:S01]  /*10400*/  F2FP.BF16.F32.PACK_AB R31, R0, R21 ;  /* 0x00000015001f723e */ /* 0x010fe200000010ff */
[----:B------:R-:W-:Y:S01]  /*10410*/  FADD.FTZ R21, R21, R14 ;  /* 0x0000000e15157221 */ /* 0x000fe20000010000 */
[----:B------:R-:W-:Y:S01]  /*10420*/  SHF.R.U32.HI R15, RZ, 0x1f, R20 ;  /* 0x0000001fff0f7819 */ /* 0x000fe20000011614 */
[----:B------:R-:W-:Y:S01]  /*10430*/  FADD.FTZ R14, R45, R36 ;  /* 0x000000242d0e7221 */ /* 0x000fe20000010000 */
[----:B------:R-:W-:Y:S02]  /*10440*/  STSM.16.M88.4 [R17+0x2eb00], R24 ;  /* 0x02eb001811007844 */ /* 0x000fe40000000200 */
[----:B------:R-:W-:Y:S02]  /*10450*/  LEA.HI.SX32 R15, R20, R15, 0x1b ;  /* 0x0000000f140f7211 */ /* 0x000fe400078fdaff */
[----:B------:R-:W-:Y:S01]  /*10460*/  STSM.16.M88.4 [R17+0x30300], R28 ;  /* 0x0303001c11007844 */ /* 0x000fe20000000200 */
[----:B------:R-:W-:Y:S01]  /*10470*/  FADD.FTZ R0, R0, R21 ;  /* 0x0000001500007221 */ /* 0x000fe20000010000 */
[----:B------:R0:W-:Y:S06]  /*10480*/  MEMBAR.ALL.CTA ;  /* 0x0000000000007992 */ /* 0x0001ec0000008000 */
[----:B0-----:R-:W0:Y:S04]  /*10490*/  FENCE.VIEW.ASYNC.S ;  /* 0x00000000000073c6 */ /* 0x001e280000000000 */
[----:B------:R1:W-:Y:S01]  /*104a0*/  STL [R1+0x4], R14 ;  /* 0x0000040e01007387 */ /* 0x0003e20000100800 */
[----:B------:R-:W-:-:S03]  /*104b0*/  VIADD R157, R157, 0xfffffffe ;  /* 0xfffffffe9d9d7836 */ /* 0x000fc60000000000 */
[----:B------:R2:W-:Y:S01]  /*104c0*/  STL [R1+0x34], R0 ;  /* 0x0000340001007387 */ /* 0x0005e20000100800 */
[----:B-1----:R-:W-:-:S05]  /*104d0*/  VIMNMX R14, RZ, R15, !PT ;  /* 0x0000000fff0e7248 */ /* 0x002fca0007fe0100 */
[----:B------:R2:W-:Y:S01]  /*104e0*/  STL [R1+0x24], R14 ;  /* 0x0000240e01007387 */ /* 0x0005e20000100800 */
[----:B------:R-:W-:Y:S02]  /*104f0*/  ISETP.GE.AND P2, PT, R157, R14, PT ;  /* 0x0000000e9d00720c */ /* 0x000fe40003f46270 */
        /* <DEDUP_REMOVED lines=24> */
[----:B0-----:R-:W-:Y:S01]  /*10680*/  NOP ;  /* 0x0000000000007918 */ /* 0x001fe20000000000 */
[----:B--2---:R-:W-:Y:S05]  /*10690*/  @!P2 BRA `(.L_x_12337) ;  /* 0x000000580090a947 */ /* 0x004fea0003800000 */
[----:B------:R0:W5:Y:S01]  /*106a0*/  LDL.LU R21, [R1+0x40] ;  /* 0x0000400001157983 */ /* 0x0001620000300800 */
[----:B------:R-:W-:Y:S02]  /*106b0*/  IMAD.MOV.U32 R0, RZ, RZ, R73 ;  /* 0x000000ffff007224 */ /* 0x000fe400078e0049 */
[----:B------:R-:W-:Y:S02]  /*106c0*/  IMAD.MOV.U32 R14, RZ, RZ, R23 ;  /* 0x000000ffff0e7224 */ /* 0x000fe400078e0017 */
[----:B------:R-:W-:Y:S02]  /*106d0*/  IMAD.MOV.U32 R15, RZ, RZ, R157 ;  /* 0x000000ffff0f7224 */ /* 0x000fe400078e009d */
[----:B------:R-:W-:Y:S02]  /*106e0*/  IMAD.MOV.U32 R20, RZ, RZ, R19 ;  /* 0x000000ffff147224 */ /* 0x000fe400078e0013 */
[----:B0-----:R-:W-:-:S07]  /*106f0*/  IMAD.MOV.U32 R71, RZ, RZ, RZ ;  /* 0x000000ffff477224 */ /* 0x001fce00078e00ff */
.L_x_12348:
[----:B------:R-:W2:Y:S01]  /*10700*/  LDL R23, [R1+0x64] ;  /* 0x0000640001177983 */ /* 0x000ea20000100800 */
[----:B------:R-:W-:Y:S01]  /*10710*/  VIADD R19, R20, 0x1 ;  /* 0x0000000114137836 */ /* 0x000fe20000000000 */
[----:B------:R-:W-:Y:S05]  /*10720*/  YIELD ;  /* 0x0000000000007946 */ /* 0x000fea0003800000 */
[----:B------:R-:W-:-:S04]  /*10730*/  ISETP.NE.AND P3, PT, R19, 0x2, PT ;  /* 0x000000021300780c */ /* 0x000fc80003f65270 */
[----:B------:R-:W-:Y:S02]  /*10740*/  SEL R72, RZ, 0x1, P3 ;  /* 0x00000001ff487807 */ /* 0x000fe40001800000 */
[----:B------:R-:W-:Y:S02]  /*10750*/  SEL R19, R19, RZ, P3 ;  /* 0x000000ff13137207 */ /* 0x000fe40001800000 */
[----:B-----5:R-:W-:-:S05]  /*10760*/  LOP3.LUT R72, R21, R72, RZ, 0x3c, !PT ;  /* 0x0000004815487212 */ /* 0x020fca00078e3cff */
[----:B------:R0:W-:Y:S01]  /*10770*/  STL [R1+0x40], R72 ;  /* 0x0000404801007387 */ /* 0x0001e20000100800 */
[----:B--2---:R-:W-:-:S13]  /*10780*/  ISETP.NE.AND P2, PT, R23, RZ, PT ;  /* 0x000000ff1700720c */ /* 0x004fda0003f45270 */
[----:B0-----:R-:W-:Y:S05]  /*10790*/  @P2 BRA `(.L_x_12338) ;  /* 0x0000000000302947 */ /* 0x001fea0003800000 */
[----:B------:R-:W-:Y:S05]  /*107a0*/  @!P1 BRA `(.L_x_12339) ;  /* 0x0000000000049947 */ /* 0x000fea0003800000 */
[----:B------:R-:W-:Y:S01]  /*107b0*/  BPT.TRAP 0x1 ;  /* 0x000000040000795c */ /* 0x000fe20000300000 */
.L_x_12339:
[----:B------:R-:W-:Y:S01]  /*107c0*/  IMAD R23, R19, 0x8, R16 ;  /* 0x0000000813177824 */ /* 0x000fe200078e0210 */
[----:B------:R-:W-:-:S04]  /*107d0*/  SHF.L.U32 R72, R72, 0x1f, RZ ;  /* 0x0000001f48487819 */ /* 0x000fc800000006ff */
[----:B------:R0:W1:Y:S01]  /*107e0*/  SYNCS.PHASECHK.TRANS64.TRYWAIT P3, [R23+URZ+0x31c30], R72 ;  /* 0x031c3048170075a7 */ /* 0x000062000806017f */
[----:B------:R-:W-:Y:S05]  /*107f0*/  @!P1 BRA `(.L_x_12340) ;  /* 0x0000000000049947 */ /* 0x000fea0003800000 */
[----:B------:R-:W-:Y:S01]  /*10800*/  BPT.TRAP 0x1 ;  /* 0x000000040000795c */ /* 0x000fe20000300000 */
.L_x_12340:
[----:B------:R-:W-:Y:S04]  /*10810*/  BSSY B0, `(.L_x_12338) ;  /* 0x0000004000007945 */ /* 0x000fe80003800000 */
[----:B-1----:R-:W-:Y:S05]  /*10820*/  @P3 BRA `(.L_x_12341) ;  /* 0x0000000000083947 */ /* 0x002fea0003800000 */
[----:B------:R-:W1:Y:S02]  /*10830*/  SYNCS.PHASECHK.TRANS64.TRYWAIT P3, [R23+URZ+0x31c30], R72 ;  /* 0x031c3048170075a7 */ /* 0x000e64000806017f */
[----:B-1----:R-:W-:Y:S05]  /*10840*/  @!P3 BRA `(.L_x_12342) ;  /* 0x0000015400e4b947 */ /* 0x002fea0003800000 */
.L_x_12341:
[----:B------:R-:W-:Y:S05]  /*10850*/  BSYNC B0 ;  /* 0x0000000000007941 */ /* 0x000fea0003800000 */
.L_x_12338:
[----:B01----:R-:W2:Y:S01]  /*10860*/  LDL R72, [R1+0x6c] ;  /* 0x00006c0001487983 */ /* 0x003ea20000100800 */
[----:B------:R-:W0:Y:S01]  /*10870*/  S2R R23, SR_TID.X ;  /* 0x0000000000177919 */ /* 0x000e220000002100 */
[----:B------:R-:W-:Y:S05]  /*10880*/  WARPSYNC.ALL ;  /* 0x0000000000007948 */ /* 0x000fea0003800000 */
[----:B------:R-:W-:Y:S01]  /*10890*/  IMAD.MOV.U32 R145, RZ, RZ, -0x7fffffe0 ;  /* 0x80000020ff917424 */ /* 0x000fe200078e00ff */
[----:B0-----:R-:W-:-:S05]  /*108a0*/  SHF.R.U32.HI R23, RZ, 0x7, R23 ;  /* 0x00000007ff177819 */ /* 0x001fca0000011617 */
[----:B------:R-:W-:-:S05]  /*108b0*/  VIADD R23, R23, 0x8 ;  /* 0x0000000817177836 */ /* 0x000fca0000000000 */
[----:B------:R0:W-:Y:S01]  /*108c0*/  BAR.SYNC.DEFER_BLOCKING R23, 0x100 ;  /* 0x000400170000751d */ /* 0x0001e20000010000 */
[----:B------:R-:W-:Y:S02]  /*108d0*/  R2UR UR47, R145 ;  /* 0x00000000912f72ca */ /* 0x000fe400000e0000 */
[C---:B------:R-:W-:Y:S02]  /*108e0*/  R2UR UR44, R2.reuse ;  /* 0x00000000022c72ca */ /* 0x040fe400000e0000 */
[C---:B------:R-:W-:Y:S01]  /*108f0*/  R2UR UR45, R3.reuse ;  /* 0x00000000032d72ca */ /* 0x040fe200000e0000 */
[----:B------:R-:W-:Y:S01]  /*10900*/  WARPGROUP.ARRIVE ;  /* 0x00000000000079c5 */ /* 0x000fe20000000000 */
[----:B------:R-:W-:Y:S01]  /*10910*/  IMAD.MOV.U32 R75, RZ, RZ, -0x7fffffe0 ;  /* 0x80000020ff4b7424 */ /* 0x000fe200078e00ff */
[----:B------:R-:W-:Y:S02]  /*10920*/  R2UR UR52, R2 ;  /* 0x00000000023472ca */ /* 0x000fe400000e0000 */
[----:B------:R-:W-:-:S02]  /*10930*/  R2UR UR53, R3 ;  /* 0x00000000033572ca */ /* 0x000fc400000e0000 */
[----:B------:R-:W-:Y:S01]  /*10940*/  R2UR UR55, R75 ;  /* 0x000000004b3772ca */ /* 0x000fe200000e0000 */
[----:B------:R-:W-:Y:S01]  /*10950*/  IMAD.MOV.U32 R73, RZ, RZ, -0x7fffffe0 ;  /* 0x80000020ff497424 */ /* 0x000fe200078e00ff */
[C---:B------:R-:W-:Y:S02]  /*10960*/  R2UR UR48, R2.reuse ;  /* 0x00000000023072ca */ /* 0x040fe400000e0000 */
[----:B------:R-:W-:Y:S02]  /*10970*/  R2UR UR49, R3 ;  /* 0x00000000033172ca */ /* 0x000fe400000e0000 */
[----:B------:R-:W-:Y:S02]  /*10980*/  R2UR UR51, R73 ;  /* 0x00000000493372ca */ /* 0x000fe400000e0000 */
[----:B------:R-:W-:Y:S02]  /*10990*/  R2UR UR27, R75 ;  /* 0x000000004b1b72ca */ /* 0x000fe400000e0000 */
[----:B------:R-:W-:-:S02]  /*109a0*/  R2UR UR24, R2 ;  /* 0x00000000021872ca */ /* 0x000fc400000e0000 */
[----:B------:R-:W-:Y:S01]  /*109b0*/  R2UR UR25, R3 ;  /* 0x00000000031972ca */ /* 0x000fe200000e0000 */
[----:B--2---:R-:W-:-:S05]  /*109c0*/  IMAD R144, R19, 0x6c0, R72 ;  /* 0x000006c013907824 */ /* 0x004fca00078e0248 */
[----:B------:R-:W-:-:S13]  /*109d0*/  R2UR UR46, R144 ;  /* 0x00000000902e72ca */ /* 0x000fda00000e0000 */
[----:B------:R-:W-:Y:S01]  /*109e0*/  HGMMA.64x16x16.F32.BF16 R136, gdesc[UR44], RZ, !UPT, gsb0 ;  /* 0x002000002c8879f0 */ /* 0x000fe2000c0018ff */
[----:B------:R-:W-:-:S05]  /*109f0*/  VIADD R74, R144, 0x40 ;  /* 0x00000040904a7836 */ /* 0x000fca0000000000 */
        /* <DEDUP_REMOVED lines=23> */
[----:B------:R-:W-:Y:S01]  /*10b70*/  VIADD R72, R144, 0x140 ;  /* 0x0000014090487836 */ /* 0x000fe20000000000 */
[----:B------:R-:W-:Y:S02]  /*10b80*/  R2UR UR31, R73 ;  /* 0x00000000491f72ca */ /* 0x000fe400000e0000 */
[----:B------:R-:W-:Y:S02]  /*10b90*/  R2UR UR28, R2 ;  /* 0x00000000021c72ca */ /* 0x000fe400000e0000 */
[----:B------:R-:W-:Y:S02]  /*10ba0*/  R2UR UR30, R72 ;  /* 0x00000000481e72ca */ /* 0x000fe400000e0000 */
[----:B------:R-:W-:Y:S01]  /*10bb0*/  R2UR UR29, R3 ;  /* 0x00000000031d72ca */ /* 0x000fe200000e0000 */
[----:B------:R-:W-:-:S05]  /*10bc0*/  VIADD R74, R144, 0x180 ;  /* 0x00000180904a7836 */ /* 0x000fca0000000000 */
[----:B------:R-:W-:Y:S01]  /*10bd0*/  R2UR UR22, R74 ;  /* 0x000000004a1672ca */ /* 0x000fe200000e0000 */
        /* <DEDUP_REMOVED lines=9> */
[----:B------:R-:W-:-:S05]  /*10c70*/  VIADD R74, R144, 0x202 ;  /* 0x00000202904a7836 */ /* 0x000fca0000000000 */
[----:B------:R-:W-:Y:S01]  /*10c80*/  R2UR UR4, R74 ;  /* 0x000000004a0472ca */ /* 0x000fe200000e0000 */
[----:B------:R-:W-:Y:S01]  /*10c90*/  VIADD R74, R144, 0x280 ;  /* 0x00000280904a7836 */ /* 0x000fe20000000000 */
[----:B------:R-:W-:-:S04]  /*10ca0*/  R2UR UR21, R75 ;  /* 0x000000004b1572ca */ /* 0x000fc800000e0000 */
[----:B------:R-:W-:Y:S02]  /*10cb0*/  R2UR UR20, R74 ;  /* 0x000000004a1472ca */ /* 0x000fe400000e0000 */
[----:B------:R-:W-:-:S07]  /*10cc0*/  R2UR UR23, R75 ;  /* 0x000000004b1772ca */ /* 0x000fce00000e0000 */
[----:B------:R-:W-:Y:S01]  /*10cd0*/  UMOV UR25, UR21 ;  /* 0x0000001500197c82 */ /* 0x000fe20008000000 */
[----:B------:R-:W-:-:S03]  /*10ce0*/  R2UR UR21, R3 ;  /* 0x00000000031572ca */ /* 0x000fc600000e0000 */
[----:B------:R-:W-:Y:S01]  /*10cf0*/  UMOV UR24, UR20 ;  /* 0x0000001400187c82 */ /* 0x000fe20008000000 */
        /* <DEDUP_REMOVED lines=20> */
[----:B------:R-:W-:Y:S01]  /*10e40*/  VIADD R76, R144, 0x200 ;  /* 0x00000200904c7836 */ /* 0x000fe20000000000 */
[----:B------:R-:W-:Y:S02]  /*10e50*/  WARPGROUP.DEPBAR.LE gsb0, 0x0 ;  /* 0x00008000000079c5 */ /* 0x000fe40000010000 */
[----:B------:R-:W-:-:S09]  /*10e60*/  WARPGROUP.ARRIVE ;  /* 0x00000000000079c5 */ /* 0x000fd20000000000 */
[----:B------:R-:W-:Y:S01]  /*10e70*/  HGMMA.64x16x16.F32.BF16 R80, gdesc[UR32], RZ, !UPT, gsb0 ;  /* 0x00200000205079f0 */ /* 0x000fe2000c0018ff */
[----:B------:R-:W-:Y:S01]  /*10e80*/  R2UR UR38, R76 ;  /* 0x000000004c2672ca */ /* 0x000fe200000e0000 */
[C---:B------:R-:W-:Y:S02]  /*10e90*/  VIADD R72, R144.reuse, 0x300 ;  /* 0x0000030090487836 */ /* 0x040fe40000000000 */
[----:B------:R-:W-:Y:S01]  /*10ea0*/  VIADD R76, R144, 0x82 ;  /* 0x00000082904c7836 */ /* 0x000fe20000000000 */
[C---:B------:R-:W-:Y:S02]  /*10eb0*/  R2UR UR19, R73.reuse ;  /* 0x00000000491372ca */ /* 0x040fe400000e0000 */
[C---:B------:R-:W-:Y:S02]  /*10ec0*/  R2UR UR11, R73.reuse ;  /* 0x00000000490b72ca */ /* 0x040fe400000e0000 */
[C---:B------:R-:W-:Y:S02]  /*10ed0*/  R2UR UR17, R73.reuse ;  /* 0x00000000491172ca */ /* 0x040fe400000e0000 */
[----:B------:R-:W-:Y:S01]  /*10ee0*/  R2UR UR40, R72 ;  /* 0x00000000482872ca */ /* 0x000fe200000e0000 */
[----:B------:R-:W-:Y:S01]  /*10ef0*/  VIADD R72, R144, 0x380 ;  /* 0x0000038090487836 */ /* 0x000fe20000000000 */
[----:B------:R-:W-:Y:S01]  /*10f00*/  R2UR UR41, R73 ;  /* 0x00000000492972ca */ /* 0x000fe200000e0000 */
[----:B------:R-:W-:Y:S01]  /*10f10*/  IMAD.MOV.U32 R73, RZ, RZ, -0x7fffffe0 ;  /* 0x80000020ff497424 */ /* 0x000fe200078e00ff */
[----:B------:R-:W-:Y:S01]  /*10f20*/  R2UR UR14, R76 ;  /* 0x000000004c0e72ca */ /* 0x000fe200000e0000 */
[----:B------:R-:W-:Y:S01]  /*10f30*/  VIADD R76, R144, 0x182 ;  /* 0x00000182904c7836 */ /* 0x000fe20000000000 */
[----:B------:R-:W-:-:S02]  /*10f40*/  R2UR UR5, R75 ;  /* 0x000000004b0572ca */ /* 0x000fc400000e0000 */
[----:B------:R-:W-:Y:S01]  /*10f50*/  R2UR UR46, R72 ;  /* 0x00000000482e72ca */ /* 0x000fe200000e0000 */
[----:B------:R-:W-:Y:S01]  /*10f60*/  VIADD R72, R144, 0x400 ;  /* 0x0000040090487836 */ /* 0x000fe20000000000 */
[----:B------:R-:W-:Y:S01]  /*10f70*/  R2UR UR47, R73 ;  /* 0x00000000492f72ca */ /* 0x000fe200000e0000 */
[----:B------:R-:W-:Y:S01]  /*10f80*/  IMAD.MOV.U32 R73, RZ, RZ, -0x7fffffe0 ;  /* 0x80000020ff497424 */ /* 0x000fe200078e00ff */
[----:B------:R-:W-:Y:S01]  /*10f90*/  R2UR UR12, R76 ;  /* 0x000000004c0c72ca */ /* 0x000fe200000e0000 */
[C---:B------:R-:W-:Y:S01]  /*10fa0*/  VIADD R76, R144.reuse, 0x2c0 ;  /* 0x000002c0904c7836 */ /* 0x040fe20000000000 */
[C---:B------:R-:W-:Y:S01]  /*10fb0*/  R2UR UR43, R75.reuse ;  /* 0x000000004b2b72ca */ /* 0x040fe200000e0000 */
[----:B------:R-:W-:Y:S01]  /*10fc0*/  VIADD R74, R144, 0x340 ;  /* 0x00000340904a7836 */ /* 0x000fe20000000000 */
[C---:B------:R-:W-:Y:S02]  /*10fd0*/  R2UR UR7, R75.reuse ;  /* 0x000000004b0772ca */ /* 0x040fe400000e0000 */
[----:B------:R-:W-:Y:S01]  /*10fe0*/  R2UR UR9, R75 ;  /* 0x000000004b0972ca */ /* 0x000fe200000e0000 */
[----:B------:R-:W-:Y:S01]  /*10ff0*/  IMAD.MOV.U32 R75, RZ, RZ, -0x7fffffe0 ;  /* 0x80000020ff4b7424 */ /* 0x000fe200078e00ff */
[----:B------:R-:W-:-:S02]  /*11000*/  R2UR UR26, R72 ;  /* 0x00000000481a72ca */ /* 0x000fc400000e0000 */
[----:B------:R-:W-:Y:S01]  /*11010*/  R2UR UR27, R73 ;  /* 0x00000000491b72ca */ /* 0x000fe200000e0000 */
[----:B------:R-:W-:Y:S01]  /*11020*/  UMOV UR44, UR4 ;  /* 0x00000004002c7c82 */ /* 0x000fe20008000000 */
[----:B------:R-:W-:Y:S01]  /*11030*/  R2UR UR36, R76 ;  /* 0x000000004c2472ca */ /* 0x000fe200000e0000 */
[----:B------:R-:W-:Y:S01]  /*11040*/  UMOV UR45, UR5 ;  /* 0x00000005002d7c82 */ /* 0x000fe20008000000 */
[----:B------:R-:W-:Y:S02]  /*11050*/  R2UR UR37, R77 ;  /* 0x000000004d2572ca */ /* 0x000fe400000e0000 */
[----:B------:R-:W-:Y:S01]  /*11060*/  R2UR UR4, R74 ;  /* 0x000000004a0472ca */ /* 0x000fe200000e0000 */
[C---:B------:R-:W-:Y:S01]  /*11070*/  VIADD R74, R144.reuse, 0x3c0 ;  /* 0x000003c0904a7836 */ /* 0x040fe20000000000 */
[----:B------:R-:W-:Y:S01]  /*11080*/  R2UR UR5, R75 ;  /* 0x000000004b0572ca */ /* 0x000fe200000e0000 */
[----:B------:R-:W-:Y:S02]  /*11090*/  IMAD.MOV.U32 R75, RZ, RZ, -0x7fffffe0 ;  /* 0x80000020ff4b7424 */ /* 0x000fe400078e00ff */
[----:B------:R-:W-:Y:S01]  /*110a0*/  VIADD R72, R144, 0x242 ;  /* 0x0000024290487836 */ /* 0x000fe20000000000 */
[----:B------:R-:W-:Y:S01]  /*110b0*/  R2UR UR50, R74 ;  /* 0x000000004a3272ca */ /* 0x000fe200000e0000 */
[----:B------:R-:W-:Y:S01]  /*110c0*/  VIADD R74, R144, 0x440 ;  /* 0x00000440904a7836 */ /* 0x000fe20000000000 */
[----:B------:R-:W-:Y:S01]  /*110d0*/  R2UR UR51, R75 ;  /* 0x000000004b3372ca */ /* 0x000fe200000e0000 */
[----:B------:R-:W-:-:S02]  /*110e0*/  IMAD.MOV.U32 R75, RZ, RZ, -0x7fffffe0 ;  /* 0x80000020ff4b7424 */ /* 0x000fc400078e00ff */
[----:B------:R-:W-:Y:S01]  /*110f0*/  IMAD.MOV.U32 R73, RZ, RZ, -0x7fffffe0 ;  /* 0x80000020ff497424 */ /* 0x000fe200078e00ff */
[----:B------:R-:W-:Y:S01]  /*11100*/  MOV R155, UR27 ;  /* 0x0000001b009b7c02 */ /* 0x000fe20008000f00 */
[----:B------:R-:W-:Y:S01]  /*11110*/  UMOV UR27, UR37 ;  /* 0x00000025001b7c82 */ /* 0x000fe20008000000 */
[----:B------:R-:W-:Y:S01]  /*11120*/  MOV R154, UR26 ;  /* 0x0000001a009a7c02 */ /* 0x000fe20008000f00 */
[----:B------:R-:W-:Y:S01]  /*11130*/  UMOV UR26, UR36 ;  /* 0x00000024001a7c82 */ /* 0x000fe20008000000 */
[----:B------:R-:W-:Y:S02]  /*11140*/  R2UR UR39, R77 ;  /* 0x000000004d2772ca */ /* 0x000fe400000e0000 */
        /* <DEDUP_REMOVED lines=8> */
[----:B------:R-:W-:-:S02]  /*111d0*/  R2UR UR36, R2 ;  /* 0x00000000022472ca */ /* 0x000fc400000e0000 */
[----:B------:R-:W-:Y:S01]  /*111e0*/  R2UR UR37, R3 ;  /* 0x00000000032572ca */ /* 0x000fe200000e0000 */
[----:B------:R-:W-:Y:S01]  /*111f0*/  UMOV UR58, UR44 ;  /* 0x0000002c003a7c82 */ /* 0x000fe20008000000 */
[----:B------:R-:W-:Y:S01]  /*11200*/  UMOV UR59, UR45 ;  /* 0x0000002d003b7c82 */ /* 0x000fe20008000000 */
[C---:B------:R-:W-:Y:S01]  /*11210*/  R2UR UR15, R77.reuse ;  /* 0x000000004d0f72ca */ /* 0x040fe200000e0000 */
[----:B------:R-:W-:Y:S02]  /*11220*/  WARPGROUP.DEPBAR.LE gsb0, 0x0 ;  /* 0x00008000000079c5 */ /* 0x000fe40000010000 */
[----:B------:R-:W-:Y:S02]  /*11230*/  R2UR UR13, R77 ;  /* 0x000000004d0d72ca */ /* 0x000fe400000e0000 */
[----:B------:R-:W-:Y:S02]  /*11240*/  R2UR UR20, R74 ;  /* 0x000000004a1472ca */ /* 0x000fe400000e0000 */
[----:B------:R-:W-:-:S02]  /*11250*/  R2UR UR21, R75 ;  /* 0x000000004b1572ca */ /* 0x000fc400000e0000 */
[----:B------:R-:W-:Y:S02]  /*11260*/  R2UR UR44, R72 ;  /* 0x00000000482c72ca */ /* 0x000fe400000e0000 */
[----:B------:R-:W-:Y:S02]  /*11270*/  R2UR UR45, R73 ;  /* 0x00000000492d72ca */ /* 0x000fe400000e0000 */
[----:B------:R-:W-:-:S06]  /*11280*/  WARPGROUP.ARRIVE ;  /* 0x00000000000079c5 */ /* 0x000fcc0000000000 */
[----:B------:R-:W-:Y:S01]  /*11290*/  HGMMA.64x16x16.F32.BF16 R72, gdesc[UR36], RZ, !UPT, gsb0 ;  /* 0x00200000244879f0 */ /* 0x000fe2000c0018ff */
[----:B------:R-:W-:Y:S01]  /*112a0*/  UMOV UR22, UR40 ;  /* 0x0000002800167c82 */ /* 0x000fe20008000000 */
[----:B------:R-:W-:Y:S01]  /*112b0*/  UMOV UR23, UR41 ;  /* 0x0000002900177c82 */ /* 0x000fe20008000000 */
[----:B------:R-:W-:Y:S02]  /*112c0*/  R2UR UR40, R8 ;  /* 0x00000000082872ca */ /* 0x000fe400000e0000 */
[----:B------:R-:W-:Y:S01]  /*112d0*/  R2UR UR41, R9 ;  /* 0x00000000092972ca */ /* 0x000fe200000e0000 */
[----:B------:R-:W-:Y:S02]  /*112e0*/  WARPGROUP.DEPBAR.LE gsb0, 0x0 ;  /* 0x00008000000079c5 */ /* 0x000fe40000010000 */
[----:B------:R-:W-:-:S10]  /*112f0*/  WARPGROUP.ARRIVE ;  /* 0x00000000000079c5 */ /* 0x000fd40000000000 */
[----:B------:R-:W-:Y:S01]  /*11300*/  HGMMA.64x16x16.F32.BF16 R136, gdesc[UR40], R136, gsb0 ;  /* 0x00200000288879f0 */ /* 0x000fe20008001888 */
        /* <DEDUP_REMOVED lines=56> */
[----:B------:R-:W-:Y:S02]  /*11690*/  VIADD R146, R144, 0x302 ;  /* 0x0000030290927836 */ /* 0x000fe40000000000 */
        /* <DEDUP_REMOVED lines=9> */
[----:B------:R-:W-:Y:S01]  /*11730*/  UMOV UR32, UR46 ;  /* 0x0000002e00207c82 */ /* 0x000fe20008000000 */
[----:B------:R-:W-:Y:S01]  /*11740*/  UMOV UR33, UR47 ;  /* 0x0000002f00217c82 */ /* 0x000fe20008000000 */
[----:B------:R-:W-:Y:S01]  /*11750*/  R2UR UR46, R146 ;  /* 0x00000000922e72ca */ /* 0x000fe200000e0000 */
[----:B------:R-:W-:Y:S01]  /*11760*/  VIADD R146, R144, 0x3c2 ;  /* 0x000003c290927836 */ /* 0x000fe20000000000 */
[----:B------:R-:W-:Y:S01]  /*11770*/  R2UR UR47, R147 ;  /* 0x00000000932f72ca */ /* 0x000fe200000e0000 */
[----:B------:R-:W-:Y:S02]  /*11780*/  WARPGROUP.DEPBAR.LE gsb0, 0x0 ;  /* 0x00008000000079c5 */ /* 0x000fe40000010000 */
[----:B------:R-:W-:-:S06]  /*11790*/  WARPGROUP.ARRIVE ;  /* 0x00000000000079c5 */ /* 0x000fcc0000000000 */
[----:B------:R-:W-:Y:S01]  /*117a0*/  HGMMA.64x16x16.F32.BF16 R136, gdesc[UR40], R136, gsb0 ;  /* 0x00200000288879f0 */ /* 0x000fe20008001888 */
[----:B------:R-:W-:Y:S01]  /*117b0*/  IMAD.MOV.U32 R147, RZ, RZ, -0x7fffffe0 ;  /* 0x80000020ff937424 */ /* 0x000fe200078e00ff */
[----:B------:R-:W-:Y:S01]  /*117c0*/  UMOV UR34, UR50 ;  /* 0x0000003200227c82 */ /* 0x000fe20008000000 */
[----:B------:R-:W-:Y:S01]  /*117d0*/  UMOV UR35, UR51 ;  /* 0x0000003300237c82 */ /* 0x000fe20008000000 */
        /* <DEDUP_REMOVED lines=38> */
[----:B------:R-:W-:Y:S02]  /*11a40*/  R2UR UR49, R13 ;  /* 0x000000000d3172ca */ /* 0x000fe400000e0000 */
[----:B------:R-:W-:Y:S01]  /*11a50*/  MOV R149, UR51 ;  /* 0x0000003300957c02 */ /* 0x000fe20008000f00 */
[----:B------:R-:W-:Y:S01]  /*11a60*/  UMOV UR51, UR57 ;  /* 0x0000003900337c82 */ /* 0x000fe20008000000 */
[----:B------:R-:W-:Y:S01]  /*11a70*/  MOV R148, UR50 ;  /* 0x0000003200947c02 */ /* 0x000fe20008000f00 */
[----:B------:R-:W-:Y:S01]  /*11a80*/  UMOV UR50, UR56 ;  /* 0x0000003800327c82 */ /* 0x000fe20008000000 */
[----:B------:R-:W-:-:S02]  /*11a90*/  WARPGROUP.DEPBAR.LE gsb0, 0x0 ;  /* 0x00008000000079c5 */ /* 0x000fc40000010000 */
        /* <DEDUP_REMOVED lines=18> */
[----:B------:R-:W-:Y:S02]  /*11bc0*/  VIADD R146, R144, 0x4c0 ;  /* 0x000004c090927836 */ /* 0x000fe40000000000 */
[----:B------:R-:W-:-:S03]  /*11bd0*/  IMAD.MOV.U32 R147, RZ, RZ, -0x7fffffe0 ;  /* 0x80000020ff937424 */ /* 0x000fc600078e00ff */
[----:B------:R-:W-:Y:S01]  /*11be0*/  R2UR UR10, R146 ;  /* 0x00000000920a72ca */ /* 0x000fe200000e0000 */
[----:B------:R-:W-:Y:S02]  /*11bf0*/  WARPGROUP.DEPBAR.LE gsb0, 0x0 ;  /* 0x00008000000079c5 */ /* 0x000fe40000010000 */
[----:B------:R-:W-:-:S06]  /*11c00*/  WARPGROUP.ARRIVE ;  /* 0x00000000000079c5 */ /* 0x000fcc0000000000 */
[----:B------:R-:W-:Y:S01]  /*11c10*/  HGMMA.64x16x16.F32.BF16 R80, gdesc[UR24], R80, gsb0 ;  /* 0x00200000185079f0 */ /* 0x000fe20008001850 */
[----:B------:R-:W-:-:S03]  /*11c20*/  R2UR UR11, R147 ;  /* 0x00000000930b72ca */ /* 0x000fc600000e0000 */
[----:B------:R-:W-:Y:S01]  /*11c30*/  MOV R150, UR10 ;  /* 0x0000000a00967c02 */ /* 0x000fe20008000f00 */
[----:B------:R-:W-:Y:S01]  /*11c40*/  UMOV UR10, UR28 ;  /* 0x0000001c000a7c82 */ /* 0x000fe20008000000 */
[----:B------:R-:W-:-:S08]  /*11c50*/  R2UR UR28, R12 ;  /* 0x000000000c1c72ca */ /* 0x000fd000000e0000 */
[----:B------:R-:W-:Y:S01]  /*11c60*/  MOV R151, UR11 ;  /* 0x0000000b00977c02 */ /* 0x000fe20008000f00 */
[----:B------:R-:W-:Y:S01]  /*11c70*/  UMOV UR11, UR29 ;  /* 0x0000001d000b7c82 */ /* 0x000fe20008000000 */
[----:B------:R-:W-:Y:S01]  /*11c80*/  R2UR UR29, R13 ;  /* 0x000000000d1d72ca */ /* 0x000fe200000e0000 */
[----:B------:R-:W-:Y:S02]  /*11c90*/  VIADD R146, R144, 0x500 ;  /* 0x0000050090927836 */ /* 0x000fe40000000000 */
[----:B------:R-:W-:Y:S01]  /*11ca0*/  IMAD.MOV.U32 R147, RZ, RZ, -0x7fffffe0 ;  /* 0x80000020ff937424 */ /* 0x000fe200078e00ff */
[----:B------:R-:W-:Y:S02]  /*11cb0*/  WARPGROUP.DEPBAR.LE gsb0, 0x0 ;  /* 0x00008000000079c5 */ /* 0x000fe40000010000 */
[----:B------:R-:W-:-:S07]  /*11cc0*/  WARPGROUP.ARRIVE ;  /* 0x00000000000079c5 */ /* 0x000fce0000000000 */
[----:B------:R-:W-:Y:S01]  /*11cd0*/  HGMMA.64x16x16.F32.BF16 R72, gdesc[UR28], R72, gsb0 ;  /* 0x002000001c4879f0 */ /* 0x000fe20008001848 */
[----:B------:R-:W-:Y:S02]  /*11ce0*/  R2UR UR14, R146 ;  /* 0x00000000920e72ca */ /* 0x000fe400000e0000 */
[----:B------:R-:W-:-:S11]  /*11cf0*/  R2UR UR15, R147 ;  /* 0x00000000930f72ca */ /* 0x000fd600000e0000 */
[----:B0-----:R-:W-:Y:S01]  /*11d00*/  MOV R23, UR14 ;  /* 0x0000000e00177c02 */ /* 0x001fe20008000f00 */
[----:B------:R-:W-:Y:S01]  /*11d10*/  UMOV UR14, UR44 ;  /* 0x0000002c000e7c82 */ /* 0x000fe20008000000 */
[----:B------:R-:W-:Y:S01]  /*11d20*/  MOV R145, UR15 ;  /* 0x0000000f00917c02 */ /* 0x000fe20008000f00 */
        /* <DEDUP_REMOVED lines=211> */
[----:B------:R-:W-:Y:S05]  /*12a60*/  @P2 BRA `(.L_x_12343) ;  /* 0x0000000000302947 */ /* 0x000fea0003800000 */
[----:B------:R-:W-:Y:S05]  /*12a70*/  @!P1 BRA `(.L_x_12344) ;  /* 0x0000000000049947 */ /* 0x000fea0003800000 */
[----:B------:R-:W-:Y:S01]  /*12a80*/  BPT.TRAP 0x1 ;  /* 0x000000040000795c */ /* 0x000fe20000300000 */
.L_x_12344:
[----:B------:R-:W-:Y:S01]  /*12a90*/  SHF.L.U32 R21, R21, 0x1f, RZ ;  /* 0x0000001f15157819 */ /* 0x000fe200000006ff */
[----:B------:R-:W-:-:S04]  /*12aa0*/  IMAD R23, R20, 0x8, R16 ;  /* 0x0000000814177824 */ /* 0x000fc800078e0210 */
[----:B------:R0:W1:Y:S01]  /*12ab0*/  SYNCS.PHASECHK.TRANS64.TRYWAIT P2, [R23+URZ+0x31c50], R21 ;  /* 0x031c5015170075a7 */ /* 0x000062000804017f */
[----:B------:R-:W-:Y:S05]  /*12ac0*/  @!P1 BRA `(.L_x_12345) ;  /* 0x0000000000049947 */ /* 0x000fea0003800000 */
[----:B------:R-:W-:Y:S01]  /*12ad0*/  BPT.TRAP 0x1 ;  /* 0x000000040000795c */ /* 0x000fe20000300000 */
.L_x_12345:
[----:B------:R-:W-:Y:S04]  /*12ae0*/  BSSY B0, `(.L_x_12343) ;  /* 0x0000004000007945 */ /* 0x000fe80003800000 */
[----:B-1----:R-:W-:Y:S05]  /*12af0*/  @P2 BRA `(.L_x_12346) ;  /* 0x0000000000082947 */ /* 0x002fea0003800000 */
[----:B------:R-:W1:Y:S02]  /*12b00*/  SYNCS.PHASECHK.TRANS64.TRYWAIT P2, [R23+URZ+0x31c50], R21 ;  /* 0x031c5015170075a7 */ /* 0x000e64000804017f */
[----:B-1----:R-:W-:Y:S05]  /*12b10*/  @!P2 BRA `(.L_x_12347) ;  /* 0x000001340044a947 */ /* 0x002fea0003800000 */
.L_x_12346:
[----:B------:R-:W-:Y:S05]  /*12b20*/  BSYNC B0 ;  /* 0x0000000000007941 */ /* 0x000fea0003800000 */
.L_x_12343:
[----:B------:R-:W2:Y:S01]  /*12b30*/  LDL R145, [R1+0x84] ;  /* 0x0000840001917983 */ /* 0x000ea20000100800 */
[----:B------:R-:W-:Y:S01]  /*12b40*/  FMUL.FTZ R130, R130, UR60 ;  /* 0x0000003c82827c20 */ /* 0x000fe20008410000 */
[----:B01----:R-:W0:Y:S02]  /*12b50*/  LDC R23, c[0x0][0x448] ;  /* 0x00011200ff177b82 */ /* 0x003e240000000800 */
[----:B------:R-:W2:Y:S01]  /*12b60*/  LDL R21, [R1+0x94] ;  /* 0x0000940001157983 */ /* 0x000ea20000100800 */
[----:B------:R-:W1:Y:S01]  /*12b70*/  MUFU.TANH R149, R130 ;  /* 0x0000008200957308 */ /* 0x000e620000002400 */
[----:B------:R-:W-:-:S07]  /*12b80*/  FMUL.FTZ R143, R143, UR60 ;  /* 0x0000003c8f8f7c20 */ /* 0x000fce0008410000 */
[----:B------:R-:W3:Y:S01]  /*12b90*/  MUFU.TANH R148, R143 ;  /* 0x0000008f00947308 */ /* 0x000ee20000002400 */
[----:B------:R-:W-:Y:S01]  /*12ba0*/  FMUL.FTZ R151, R115, UR60 ;  /* 0x0000003c73977c20 */ /* 0x000fe20008410000 */
[----:B------:R-:W-:Y:S01]  /*12bb0*/  FMUL.FTZ R155, R123, UR60 ;  /* 0x0000003c7b9b7c20 */ /* 0x000fe20008410000 */
[----:B------:R-:W-:Y:S01]  /*12bc0*/  FMUL.FTZ R123, R125, UR60 ;  /* 0x0000003c7d7b7c20 */ /* 0x000fe20008410000 */
[----:B-1----:R-:W-:Y:S02]  /*12bd0*/  IMAD.MOV.U32 R115, RZ, RZ, R149 ;  /* 0x000000ffff737224 */ /* 0x002fe400078e0095 */
[----:B------:R-:W-:Y:S01]  /*12be0*/  FMUL.FTZ R149, R119, UR60 ;  /* 0x0000003c77957c20 */ /* 0x000fe20008410000 */
[----:B------:R-:W-:Y:S01]  /*12bf0*/  FMUL.FTZ R119, R99, UR60 ;  /* 0x0000003c63777c20 */ /* 0x000fe20008410000 */
[----:B------:R-:W-:Y:S01]  /*12c00*/  FMUL.FTZ R99, R100, UR60 ;  /* 0x0000003c64637c20 */ /* 0x000fe20008410000 */
[----:B------:R-:W-:Y:S01]  /*12c10*/  FMUL.FTZ R100, R88, UR60 ;  /* 0x0000003c58647c20 */ /* 0x000fe20008410000 */
[----:B------:R-:W-:Y:S01]  /*12c20*/  FMUL.FTZ R88, R89, UR60 ;  /* 0x0000003c59587c20 */ /* 0x000fe20008410000 */
[----:B------:R-:W-:Y:S01]  /*12c30*/  FMUL.FTZ R125, R116, UR60 ;  /* 0x0000003c747d7c20 */ /* 0x000fe20008410000 */
[----:B------:R-:W4:Y:S01]  /*12c40*/  LDL R89, [R1+0x90] ;  /* 0x0000900001597983 */ /* 0x000f220000100800 */
[----:B------:R-:W-:Y:S01]  /*12c50*/  FMUL.FTZ R153, R127, UR60 ;  /* 0x0000003c7f997c20 */ /* 0x000fe20008410000 */
[----:B---3--:R-:W-:-:S02]  /*12c60*/  IMAD.MOV.U32 R116, RZ, RZ, R148 ;  /* 0x000000ffff747224 */ /* 0x008fc400078e0094 */
[----:B------:R-:W-:Y:S01]  /*12c70*/  FMUL.FTZ R127, R113, UR60 ;  /* 0x0000003c717f7c20 */ /* 0x000fe20008410000 */
[----:B------:R-:W-:Y:S01]  /*12c80*/  FMUL.FTZ R148, R106, UR60 ;  /* 0x0000003c6a947c20 */ /* 0x000fe20008410000 */
[----:B------:R-:W-:Y:S01]  /*12c90*/  FMUL.FTZ R113, R117, UR60 ;  /* 0x0000003c75717c20 */ /* 0x000fe20008410000 */
[----:B------:R-:W-:Y:S01]  /*12ca0*/  FMUL.FTZ R106, R108, UR60 ;  /* 0x0000003c6c6a7c20 */ /* 0x000fe20008410000 */
[----:B------:R-:W-:Y:S01]  /*12cb0*/  FMUL.FTZ R117, R111, UR60 ;  /* 0x0000003c6f757c20 */ /* 0x000fe20008410000 */
[----:B------:R-:W-:Y:S01]  /*12cc0*/  FMUL.FTZ R108, R97, UR60 ;  /* 0x0000003c616c7c20 */ /* 0x000fe20008410000 */
[----:B------:R-:W3:Y:S04]  /*12cd0*/  LDL R111, [R1+0x28] ;  /* 0x00002800016f7983 */ /* 0x000ee80000100800 */
[----:B------:R-:W3:Y:S01]  /*12ce0*/  LDL R97, [R1+0x2c] ;  /* 0x00002c0001617983 */ /* 0x000ee20000100800 */
[----:B0-----:R-:W-:-:S13]  /*12cf0*/  ISETP.NE.AND P2, PT, R23, 0x1, PT ;  /* 0x000000011700780c */ /* 0x001fda0003f45270 */
[----:B------:R-:W0:Y:S08]  /*12d00*/  @P2 LDC R144, c[0x0][0x44c] ;  /* 0x00011300ff902b82 */ /* 0x000e300000000800 */
[----:B------:R-:W1:Y:S01]  /*12d10*/  @P2 LDC R23, c[0x0][0x450] ;  /* 0x00011400ff172b82 */ /* 0x000e620000000800 */
[----:B------:R-:W-:Y:S01]  /*12d20*/  FMUL.FTZ R131, R131, UR60 ;  /* 0x0000003c83837c20 */ /* 0x000fe20008410000 */
[----:B------:R-:W-:Y:S01]  /*12d30*/  FMUL.FTZ R152, R114, UR60 ;  /* 0x0000003c72987c20 */ /* 0x000fe20008410000 */
[----:B------:R-:W-:Y:S05]  /*12d40*/  WARPSYNC.ALL ;  /* 0x0000000000007948 */ /* 0x000fea0003800000 */
        /* <DEDUP_REMOVED lines=12> */
[----:B------:R-:W-:Y:S01]  /*12e10*/  FMUL.FTZ R72, R73, UR60 ;  /* 0x0000003c49487c20 */ /* 0x000fe20008410000 */
[----:B------:R-:W-:-:S02]  /*12e20*/  IMAD.MOV.U32 R73, RZ, RZ, -0x90 ;  /* 0xffffff70ff497424 */ /* 0x000fc400078e00ff */
[----:B------:R-:W-:Y:S01]  /*12e30*/  FMUL.FTZ R157, R135, UR60 ;  /* 0x0000003c879d7c20 */ /* 0x000fe20008410000 */
[----:B------:R-:W-:Y:S01]  /*12e40*/  MUFU.TANH R123, R123 ;  /* 0x0000007b007b7308 */ /* 0x000fe20000002400 */
[----:B------:R-:W-:Y:S01]  /*12e50*/  FMUL.FTZ R142, R142, UR60 ;  /* 0x0000003c8e8e7c20 */ /* 0x000fe20008410000 */
[----:B------:R-:W-:Y:S02]  /*12e60*/  IMAD R73, R15, R73, 0x1 ;  /* 0x000000010f497424 */ /* 0x000fe400078e0249 */
        /* <DEDUP_REMOVED lines=11> */
[----:B------:R-:W-:-:S02]  /*12f20*/  ULDC UR4, c[0x0][0x988] ;  /* 0x0002620000047ab9 */ /* 0x000fc40000000800 */
[----:B------:R-:W-:Y:S08]  /*12f30*/  MUFU.TANH R129, R129 ;  /* 0x0000008100817308 */ /* 0x000ff00000002400 */
[----:B------:R-:W-:Y:S08]  /*12f40*/  MUFU.TANH R134, R134 ;  /* 0x0000008600867308 */ /* 0x000ff00000002400 */
[----:B------:R-:W-:Y:S01]  /*12f50*/  MUFU.TANH R130, R130 ;  /* 0x0000008200827308 */ /* 0x000fe20000002400 */
[----:B-1----:R-:W-:-:S07]  /*12f60*/  IMAD.MOV.U32 R135, RZ, RZ, R150 ;  /* 0x000000ffff877224 */ /* 0x002fce00078e0096 */
[----:B------:R-:W-:Y:S01]  /*12f70*/  MUFU.TANH R132, R132 ;  /* 0x0000008400847308 */ /* 0x000fe20000002400 */
[----:B------:R-:W-:-:S07]  /*12f80*/  FMUL.FTZ R150, R118, UR60 ;  /* 0x0000003c76967c20 */ /* 0x000fce0008410000 */
[----:B------:R-:W-:Y:S01]  /*12f90*/  MUFU.TANH R131, R131 ;  /* 0x0000008300837308 */ /* 0x000fe20000002400 */
[----:B------:R-:W-:Y:S01]  /*12fa0*/  FMUL.FTZ R118, R98, UR60 ;  /* 0x0000003c62767c20 */ /* 0x000fe20008410000 */
[----:B------:R-:W-:Y:S01]  /*12fb0*/  FMUL.FTZ R98, R101, UR60 ;  /* 0x0000003c65627c20 */ /* 0x000fe20008410000 */
[----:B------:R-:W-:-:S05]  /*12fc0*/  FMUL.FTZ R101, R92, UR60 ;  /* 0x0000003c5c657c20 */ /* 0x000fca0008410000 */
[----:B------:R0:W-:Y:S01]  /*12fd0*/  MUFU.TANH R146, R139 ;  /* 0x0000008b00927308 */ /* 0x0001e20000002400 */
[----:B------:R-:W-:-:S07]  /*12fe0*/  IMAD.MOV.U32 R92, RZ, RZ, R135 ;  /* 0x000000ffff5c7224 */ /* 0x000fce00078e0087 */
[----:B------:R-:W-:Y:S01]  /*12ff0*/  MUFU.TANH R128, R128 ;  /* 0x0000008000807308 */ /* 0x000fe20000002400 */
[----:B0-----:R-:W-:Y:S01]  /*13000*/  FMUL.FTZ R139, R110, UR60 ;  /* 0x0000003c6e8b7c20 */ /* 0x001fe20008410000 */
[----:B------:R-:W-:-:S06]  /*13010*/  FMUL.FTZ R110, R85, UR60 ;  /* 0x0000003c556e7c20 */ /* 0x000fcc0008410000 */
[----:B------:R-:W-:Y:S01]  /*13020*/  MUFU.TANH R112, R112 ;  /* 0x0000007000707308 */ /* 0x000fe20000002400 */
[----:B------:R-:W-:Y:S01]  /*13030*/  FMUL.FTZ R120, R102, UR60 ;  /* 0x0000003c66787c20 */ /* 0x000fe20008410000 */
[----:B------:R-:W-:-:S06]  /*13040*/  FMUL.FTZ R102, R84, UR60 ;  /* 0x0000003c54667c20 */ /* 0x000fcc0008410000 */
[----:B------:R0:W1:Y:S08]  /*13050*/  MUFU.TANH R147, R142 ;  /* 0x0000008e00937308 */ /* 0x0000700000002400 */
[----:B------:R-:W-:Y:S08]  /*13060*/  MUFU.TANH R125, R125 ;  /* 0x0000007d007d7308 */ /* 0x000ff00000002400 */
[----:B------:R-:W-:Y:S08]  /*13070*/  MUFU.TANH R113, R113 ;  /* 0x0000007100717308 */ /* 0x000ff00000002400 */
[----:B------:R-:W-:Y:S08]  /*13080*/  MUFU.TANH R133, R133 ;  /* 0x0000008500857308 */ /* 0x000ff00000002400 */
[----:B------:R-:W-:Y:S08]  /*13090*/  MUFU.TANH R105, R105 ;  /* 0x0000006900697308 */ /* 0x000ff00000002400 */
[----:B------:R-:W-:Y:S01]  /*130a0*/  MUFU.TANH R106, R106 ;  /* 0x0000006a006a7308 */ /* 0x000fe20000002400 */
[----:B0-----:R-:W-:-:S07]  /*130b0*/  FMUL.FTZ R142, R90, UR60 ;  /* 0x0000003c5a8e7c20 */ /* 0x001fce0008410000 */
[----:B------:R-:W-:Y:S01]  /*130c0*/  MUFU.TANH R124, R124 ;  /* 0x0000007c007c7308 */ /* 0x000fe20000002400 */
[----:B------:R-:W-:-:S07]  /*130d0*/  FMUL.FTZ R90, R93, UR60 ;  /* 0x0000003c5d5a7c20 */ /* 0x000fce0008410000 */
[----:B------:R-:W-:Y:S01]  /*130e0*/  MUFU.TANH R96, R96 ;  /* 0x0000006000607308 */ /* 0x000fe20000002400 */
[----:B-1----:R-:W-:Y:S02]  /*130f0*/  IMAD.MOV.U32 R126, RZ, RZ, R147 ;  /* 0x000000ffff7e7224 */ /* 0x002fe400078e0093 */
[----:B------:R-:W-:-:S05]  /*13100*/  FMUL.FTZ R93, R81, UR60 ;  /* 0x0000003c515d7c20 */ /* 0x000fca0008410000 */
[----:B------:R-:W-:Y:S01]  /*13110*/  MUFU.TANH R108, R108 ;  /* 0x0000006c006c7308 */ /* 0x000fe20000002400 */
[----:B------:R-:W-:Y:S01]  /*13120*/  FMUL.FTZ R147, R107, UR60 ;  /* 0x0000003c6b937c20 */ /* 0x000fe20008410000 */
[----:B--2---:R-:W-:-:S04]  /*13130*/  IMAD.IADD R21, R21, 0x1, R145 ;  /* 0x0000000115157824 */ /* 0x004fc800078e0291 */
[----:B------:R-:W-:-:S05]  /*13140*/  @P2 IMAD.HI.U32 R144, R21, R144, RZ ;  /* 0x0000009015902227 */ /* 0x000fca00078e00ff */
[----:B------:R-:W-:-:S05]  /*13150*/  @P2 SHF.R.U32.HI R21, RZ, R23, R144 ;  /* 0x00000017ff152219 */ /* 0x000fca0000011690 */
[----:B------:R-:W0:Y:S01]  /*13160*/  SHFL.IDX PT, R114, R21, RZ, 0x1c1f ;  /* 0x001c1fff15727589 */ /* 0x000e2200000e0000 */
[----:B------:R1:W-:Y:S01]  /*13170*/  MUFU.TANH R145, R138 ;  /* 0x0000008a00917308 */ /* 0x0003e20000002400 */
[----:B------:R-:W-:Y:S01]  /*13180*/  FMUL.FTZ R23, R137, UR60 ;  /* 0x0000003c89177c20 */ /* 0x000fe20008410000 */
[----:B------:R-:W-:Y:S01]  /*13190*/  FMUL.FTZ R137, R141, UR60 ;  /* 0x0000003c8d897c20 */ /* 0x000fe20008410000 */
[----:B-1----:R-:W-:Y:S01]  /*131a0*/  FMUL.FTZ R138, R140, UR60 ;  /* 0x0000003c8c8a7c20 */ /* 0x002fe20008410000 */
[----:B----4-:R-:W-:-:S04]  /*131b0*/  IMAD R73, R89, -0x2, R73 ;  /* 0xfffffffe59497824 */ /* 0x010fc800078e0249 */
[----:B------:R-:W-:Y:S08]  /*131c0*/  MUFU.TANH R137, R137 ;  /* 0x0000008900897308 */ /* 0x000ff00000002400 */
[----:B------:R-:W1:Y:S01]  /*131d0*/  MUFU.TANH R138, R138 ;  /* 0x0000008a008a7308 */ /* 0x000e620000002400 */
[----:B---3--:R-:W-:-:S05]  /*131e0*/  IADD3 R111, -R111, R73, R97 ;  /* 0x000000496f6f7210 */ /* 0x008fca0007ffe161 */
[----:B0-----:R-:W-:Y:S02]  /*131f0*/  IMAD.IADD R114, R111, 0x1, R114 ;  /* 0x000000016f727824 */ /* 0x001fe400078e0272 */
[----:B------:R-:W0:Y:S01]  /*13200*/  MUFU.TANH R23, R23 ;  /* 0x0000001700177308 */ /* 0x000e220000002400 */
[----:B------:R-:W-:Y:S02]  /*13210*/  FMUL.FTZ R141, R91, UR60 ;  /* 0x0000003c5b8d7c20 */ /* 0x000fe40008410000 */
[C---:B------:R-:W-:Y:S02]  /*13220*/  ISETP.GT.AND P3, PT, R114.reuse, RZ, PT ;  /* 0x000000ff7200720c */ /* 0x040fe40003f64270 */
[----:B------:R-:W-:Y:S02]  /*13230*/  ISETP.GT.AND P2, PT, R114, 0x8, PT ;  /* 0x000000087200780c */ /* 0x000fe40003f44270 */
[----:B------:R-:W-:Y:S02]  /*13240*/  FSEL R91, R136, -INF , P3 ;  /* 0xff800000885b7808 */ /* 0x000fe40001800000 */
[----:B------:R-:W-:-:S02]  /*13250*/  ISETP.GT.AND P3, PT, R114, 0x9, PT ;  /* 0x000000097200780c */ /* 0x000fc40003f64270 */
[----:B-1----:R-:W-:Y:S02]  /*13260*/  FSEL R73, R138, -INF , P2 ;  /* 0xff8000008a497808 */ /* 0x002fe40001000000 */
[C---:B------:R-:W-:Y:S02]  /*13270*/  ISETP.GT.AND P2, PT, R114.reuse, 0x11, PT ;  /* 0x000000117200780c */ /* 0x040fe40003f44270 */
[----:B------:R-:W-:Y:S02]  /*13280*/  FSEL R85, R137, -INF , P3 ;  /* 0xff80000089557808 */ /* 0x000fe40001800000 */
[C---:B------:R-:W-:Y:S01]  /*13290*/  ISETP.GT.AND P3, PT, R114.reuse, 0x18, PT ;  /* 0x000000187200780c */ /* 0x040fe20003f64270 */
[----:B------:R-:W-:Y:S01]  /*132a0*/  IMAD.MOV.U32 R138, RZ, RZ, R134 ;  /* 0x000000ffff8a7224 */ /* 0x000fe200078e0086 */
[----:B------:R-:W-:Y:S02]  /*132b0*/  FSEL R135, R129, -INF , P2 ;  /* 0xff80000081877808 */ /* 0x000fe40001000000 */
[----:B------:R-:W-:-:S02]  /*132c0*/  ISETP.GT.AND P4, PT, R114, 0x1, PT ;  /* 0x000000017200780c */ /* 0x000fc40003f84270 */
[----:B------:R-:W-:Y:S02]  /*132d0*/  ISETP.GT.AND P2, PT, R114, 0x20, PT ;  /* 0x000000207200780c */ /* 0x000fe40003f44270 */
[----:B------:R-:W-:Y:S02]  /*132e0*/  FSEL R134, R130, -INF , P3 ;  /* 0xff80000082867808 */ /* 0x000fe40001800000 */
[----:B------:R-:W-:Y:S02]  /*132f0*/  ISETP.GT.AND P3, PT, R114, 0x21, PT ;  /* 0x000000217200780c */ /* 0x000fe40003f64270 */
[----:B0-----:R-:W-:Y:S02]  /*13300*/  FSEL R84, R23, -INF , P4 ;  /* 0xff80000017547808 */ /* 0x001fe40002000000 */
[----:B------:R-:W-:Y:S02]  /*13310*/  FSEL R132, R132, -INF , P2 ;  /* 0xff80000084847808 */ /* 0x000fe40001000000 */
[----:B------:R-:W-:-:S02]  /*13320*/  ISETP.GT.AND P4, PT, R114, 0x10, PT ;  /* 0x000000107200780c */ /* 0x000fc40003f84270 */
[C---:B------:R-:W-:Y:S02]  /*13330*/  ISETP.GT.AND P2, PT, R114.reuse, 0x29, PT ;  /* 0x000000297200780c */ /* 0x040fe40003f44270 */
[----:B------:R-:W-:Y:S02]  /*13340*/  FSEL R131, R131, -INF , P3 ;  /* 0xff80000083837808 */ /* 0x000fe40001800000 */
[----:B------:R-:W-:Y:S02]  /*13350*/  ISETP.GT.AND P3, PT, R114, 0x30, PT ;  /* 0x000000307200780c */ /* 0x000fe40003f64270 */
[----:B------:R-:W-:Y:S02]  /*13360*/  FSEL R136, R128, -INF , P4 ;  /* 0xff80000080887808 */ /* 0x000fe40002000000 */
[----:B------:R-:W-:Y:S02]  /*13370*/  FSEL R129, R123, -INF , P2 ;  /* 0xff8000007b817808 */ /* 0x000fe40001000000 */
[----:B------:R-:W-:-:S02]  /*13380*/  ISETP.GT.AND P2, PT, R114, 0x38, PT ;  /* 0x000000387200780c */ /* 0x000fc40003f44270 */
[----:B------:R-:W-:Y:S01]  /*13390*/  FSEL R128, R112, -INF , P3 ;  /* 0xff80000070807808 */ /* 0x000fe20001800000 */
[----:B------:R-:W0:Y:S01]  /*133a0*/  MUFU.TANH R127, R127 ;  /* 0x0000007f007f7308 */ /* 0x000e220000002400 */
[C---:B------:R-:W-:Y:S02]  /*133b0*/  ISETP.GT.AND P3, PT, R114.reuse, 0x39, PT ;  /* 0x000000397200780c */ /* 0x040fe40003f64270 */
[----:B------:R-:W-:Y:S01]  /*133c0*/  ISETP.GT.AND P4, PT, R114, 0x19, PT ;  /* 0x000000197200780c */ /* 0x000fe20003f84270 */
[----:B------:R-:W-:Y:S01]  /*133d0*/  IMAD.MOV.U32 R89, RZ, RZ, R115 ;  /* 0x000000ffff597224 */ /* 0x000fe200078e0073 */
[----:B------:R-:W-:-:S03]  /*133e0*/  FSEL R125, R125, -INF , P2 ;  /* 0xff8000007d7d7808 */ /* 0x000fc60001000000 */
[----:B------:R-:W1:Y:S01]  /*133f0*/  MUFU.TANH R98, R98 ;  /* 0x0000006200627308 */ /* 0x000e620000002400 */
[C---:B------:R-:W-:Y:S01]  /*13400*/  ISETP.GT.AND P2, PT, R114.reuse, 0x41, PT ;  /* 0x000000417200780c */ /* 0x040fe20003f44270 */
[----:B------:R-:W-:Y:S01]  /*13410*/  FMUL.FTZ R107, R109, UR60 ;  /* 0x0000003c6d6b7c20 */ /* 0x000fe20008410000 */
[----:B------:R-:W-:Y:S01]  /*13420*/  FSEL R81, R113, -INF , P3 ;  /* 0xff80000071517808 */ /* 0x000fe20001800000 */
[----:B------:R-:W-:Y:S01]  /*13430*/  IMAD.MOV.U32 R97, RZ, RZ, R116 ;  /* 0x000000ffff617224 */ /* 0x000fe200078e0074 */
[----:B------:R-:W-:-:S03]  /*13440*/  ISETP.GT.AND P3, PT, R114, 0x48, PT ;  /* 0x000000487200780c */ /* 0x000fc60003f64270 */
[----:B------:R-:W2:Y:S01]  /*13450*/  MUFU.TANH R100, R100 ;  /* 0x0000006400647308 */ /* 0x000ea20000002400 */
[----:B------:R-:W-:Y:S01]  /*13460*/  FMUL.FTZ R140, R94, UR60 ;  /* 0x0000003c5e8c7c20 */ /* 0x000fe20008410000 */
[----:B------:R1:W3:Y:S01]  /*13470*/  SHFL.IDX PT, R116, R21, 0x1, 0x1c1f ;  /* 0x003c1f0015747f89 */ /* 0x0002e200000e0000 */
[----:B------:R-:W-:Y:S01]  /*13480*/  FSEL R133, R133, -INF , P4 ;  /* 0xff80000085857808 */ /* 0x000fe20002000000 */
[----:B------:R-:W-:Y:S01]  /*13490*/  FMUL.FTZ R94, R80, UR60 ;  /* 0x0000003c505e7c20 */ /* 0x000fe20008410000 */
[C---:B------:R-:W-:Y:S01]  /*134a0*/  ISETP.GT.AND P4, PT, R114.reuse, 0x28, PT ;  /* 0x000000287200780c */ /* 0x040fe20003f84270 */
[----:B------:R-:W-:Y:S02]  /*134b0*/  IMAD.MOV.U32 R137, RZ, RZ, R89 ;  /* 0x000000ffff897224 */ /* 0x000fe400078e0059 */
[----:B------:R-:W4:Y:S01]  /*134c0*/  MUFU.TANH R104, R104 ;  /* 0x0000006800687308 */ /* 0x000f220000002400 */
[----:B------:R-:W-:Y:S02]  /*134d0*/  FSEL R80, R105, -INF , P2 ;  /* 0xff80000069507808 */ /* 0x000fe40001000000 */
[----:B------:R-:W-:-:S02]  /*134e0*/  ISETP.GT.AND P2, PT, R114, 0x50, PT ;  /* 0x000000507200780c */ /* 0x000fc40003f44270 */
[----:B------:R-:W-:-:S03]  /*134f0*/  FSEL R89, R106, -INF , P3 ;  /* 0xff8000006a597808 */ /* 0x000fc60001800000 */
[----:B------:R-:W3:Y:S01]  /*13500*/  MUFU.TANH R101, R101 ;  /* 0x0000006500657308 */ /* 0x000ee20000002400 */
[----:B------:R-:W-:Y:S02]  /*13510*/  ISETP.GT.AND P3, PT, R114, 0x51, PT ;  /* 0x000000517200780c */ /* 0x000fe40003f64270 */
[----:B------:R-:W-:-:S05]  /*13520*/  FSEL R130, R124, -INF , P4 ;  /* 0xff8000007c827808 */ /* 0x000fca0002000000 */
[----:B------:R-:W3:Y:S01]  /*13530*/  MUFU.TANH R90, R90 ;  /* 0x0000005a005a7308 */ /* 0x000ee20000002400 */
[----:B------:R-:W-:Y:S01]  /*13540*/  IMAD.MOV.U32 R124, RZ, RZ, R97 ;  /* 0x000000ffff7c7224 */ /* 0x000fe200078e0061 */
[----:B------:R-:W-:Y:S02]  /*13550*/  FSEL R97, R96, -INF , P2 ;  /* 0xff80000060617808 */ /* 0x000fe40001000000 */
[----:B------:R-:W-:-:S04]  /*13560*/  ISETP.GT.AND P4, PT, R114, 0x31, PT ;  /* 0x000000317200780c */ /* 0x000fc80003f84270 */
[----:B------:R-:W-:Y:S01]  /*13570*/  MUFU.TANH R107, R107 ;  /* 0x0000006b006b7308 */ /* 0x000fe20000002400 */
[----:B------:R-:W-:Y:S02]  /*13580*/  ISETP.GT.AND P2, PT, R114, 0x59, PT ;  /* 0x000000597200780c */ /* 0x000fe40003f44270 */
[----:B------:R-:W-:-:S05]  /*13590*/  FSEL R108, R108, -INF , P3 ;  /* 0xff8000006c6c7808 */ /* 0x000fca0001800000 */
[----:B------:R-:W3:Y:S01]  /*135a0*/  MUFU.TANH R93, R93 ;  /* 0x0000005d005d7308 */ /* 0x000ee20000002400 */
[----:B------:R-:W-:Y:S01]  /*135b0*/  ISETP.GT.AND P3, PT, R114, 0x60, PT ;  /* 0x000000607200780c */ /* 0x000fe20003f64270 */
[----:B------:R-:W-:-:S06]  /*135c0*/  IMAD.MOV.U32 R112, RZ, RZ, R92 ;  /* 0x000000ffff707224 */ /* 0x000fcc00078e005c */
[----:B------:R-:W3:Y:S01]  /*135d0*/  MUFU.TANH R102, R102 ;  /* 0x0000006600667308 */ /* 0x000ee20000002400 */
[----:B0-----:R-:W-:Y:S02]  /*135e0*/  FSEL R127, R127, -INF , P4 ;  /* 0xff8000007f7f7808 */ /* 0x001fe40002000000 */
[----:B-1----:R-:W-:Y:S02]  /*135f0*/  FSEL R21, R98, -INF , P2 ;  /* 0xff80000062157808 */ /* 0x002fe40001000000 */
[----:B------:R-:W-:-:S03]  /*13600*/  ISETP.GT.AND P4, PT, R114, 0x40, PT ;  /* 0x000000407200780c */ /* 0x000fc60003f84270 */
[----:B------:R-:W0:Y:S01]  /*13610*/  MUFU.TANH R99, R99 ;  /* 0x0000006300637308 */ /* 0x000e220000002400 */
[----:B------:R-:W-:Y:S02]  /*13620*/  ISETP.GT.AND P2, PT, R114, 0x68, PT ;  /* 0x000000687200780c */ /* 0x000fe40003f44270 */
[----:B--2---:R-:W-:Y:S02]  /*13630*/  FSEL R92, R100, -INF , P3 ;  /* 0xff800000645c7808 */ /* 0x004fe40001800000 */
[----:B------:R-:W-:-:S03]  /*13640*/  ISETP.GT.AND P3, PT, R114, 0x69, PT ;  /* 0x000000697200780c */ /* 0x000fc60003f64270 */
[----:B------:R-:W1:Y:S01]  /*13650*/  MUFU.TANH R72, R72 ;  /* 0x0000004800487308 */ /* 0x000e620000002400 */
[----:B------:R-:W-:Y:S01]  /*13660*/  FMUL.FTZ R122, R95, UR60 ;  /* 0x0000003c5f7a7c20 */ /* 0x000fe20008410000 */
[----:B------:R-:W-:Y:S01]  /*13670*/  FMUL.FTZ R109, R76, UR60 ;  /* 0x0000003c4c6d7c20 */ /* 0x000fe20008410000 */
[----:B----4-:R-:W-:Y:S02]  /*13680*/  FSEL R76, R104, -INF , P4 ;  /* 0xff800000684c7808 */ /* 0x010fe40002000000 */
[----:B---3--:R-:W-:-:S03]  /*13690*/  FSEL R95, R101, -INF , P2 ;  /* 0xff800000655f7808 */ /* 0x008fc60001000000 */
[----:B------:R-:W2:Y:S01]  /*136a0*/  MUFU.TANH R88, R88 ;  /* 0x0000005800587308 */ /* 0x000ea20000002400 */
[C---:B------:R-:W-:Y:S02]  /*136b0*/  ISETP.GT.AND P4, PT, R114.reuse, 0x49, PT ;  /* 0x000000497200780c */ /* 0x040fe40003f84270 */
[----:B------:R-:W-:Y:S02]  /*136c0*/  ISETP.GT.AND P2, PT, R114, 0x71, PT ;  /* 0x000000717200780c */ /* 0x000fe40003f44270 */
[----:B------:R-:W-:Y:S01]  /*136d0*/  FSEL R82, R90, -INF , P3 ;  /* 0xff8000005a527808 */ /* 0x000fe20001800000 */
[----:B------:R-:W-:Y:S01]  /*136e0*/  FMUL.FTZ R115, R86, UR60 ;  /* 0x0000003c56737c20 */ /* 0x000fe20008410000 */
[----:B------:R-:W-:Y:S01]  /*136f0*/  ISETP.GT.AND P3, PT, R114, 0x78, PT ;  /* 0x000000787200780c */ /* 0x000fe20003f64270 */
[----:B------:R-:W3:Y:S01]  /*13700*/  MUFU.TANH R94, R94 ;  /* 0x0000005e005e7308 */ /* 0x000ee20000002400 */
[----:B------:R-:W-:Y:S01]  /*13710*/  FSEL R101, R93, -INF , P2 ;  /* 0xff8000005d657808 */ /* 0x000fe20001000000 */
[----:B------:R-:W-:Y:S01]  /*13720*/  IMAD.IADD R23, R111, 0x1, R116 ;  /* 0x000000016f177824 */ /* 0x000fe200078e0274 */
[----:B------:R-:W-:-:S02]  /*13730*/  FSEL R93, R102, -INF , P3 ;  /* 0xff800000665d7808 */ /* 0x000fc40001800000 */
[----:B------:R-:W-:-:S03]  /*13740*/  ISETP.GT.AND P3, PT, R114, 0x81, PT ;  /* 0x000000817200780c */ /* 0x000fc60003f64270 */
[----:B------:R4:W-:Y:S01]  /*13750*/  MUFU.TANH R86, R77 ;  /* 0x0000004d00567308 */ /* 0x0009e20000002400 */
[----:B------:R-:W-:Y:S02]  /*13760*/  IMAD.MOV.U32 R123, RZ, RZ, R126 ;  /* 0x000000ffff7b7224 */ /* 0x000fe400078e007e */
[----:B------:R-:W-:Y:S01]  /*13770*/  IMAD.MOV.U32 R126, RZ, RZ, R145 ;  /* 0x000000ffff7e7224 */ /* 0x000fe200078e0091 */
[----:B----4-:R-:W-:Y:S02]  /*13780*/  FSEL R77, R107, -INF , P4 ;  /* 0xff8000006b4d7808 */ /* 0x010fe40002000000 */
[----:B------:R-:W-:Y:S02]  /*13790*/  ISETP.GT.AND P4, PT, R114, 0x58, PT ;  /* 0x000000587200780c */ /* 0x000fe40003f84270 */
[----:B------:R-:W4:Y:S02]  /*137a0*/  MUFU.TANH R110, R110 ;  /* 0x0000006e006e7308 */ /* 0x000f240000002400 */
[----:B0-----:R-:W-:-:S02]  /*137b0*/  FSEL R96, R99, -INF , P4 ;  /* 0xff80000063607808 */ /* 0x001fc40002000000 */
[----:B------:R-:W-:Y:S02]  /*137c0*/  ISETP.GT.AND P4, PT, R114, 0x61, PT ;  /* 0x000000617200780c */ /* 0x000fe40003f84270 */
[----:B-1----:R-:W-:Y:S02]  /*137d0*/  FSEL R99, R72, -INF , P3 ;  /* 0xff80000048637808 */ /* 0x002fe40001800000 */
[----:B------:R-:W-:Y:S01]  /*137e0*/  ISETP.GT.AND P3, PT, R23, RZ, PT ;  /* 0x000000ff1700720c */ /* 0x000fe20003f64270 */
[----:B------:R-:W-:Y:S01]  /*137f0*/  FMUL.FTZ R144, R83, UR60 ;  /* 0x0000003c53907c20 */ /* 0x000fe20008410000 */
[----:B--2---:R-:W-:Y:S02]  /*13800*/  FSEL R83, R88, -INF , P4 ;  /* 0xff80000058537808 */ /* 0x004fe40002000000 */
[----:B------:R-:W-:Y:S02]  /*13810*/  ISETP.GT.AND P4, PT, R114, 0x70, PT ;  /* 0x000000707200780c */ /* 0x000fe40003f84270 */
[----:B------:R-:W-:-:S02]  /*13820*/  FSEL R126, R126, -INF , P3 ;  /* 0xff8000007e7e7808 */ /* 0x000fc40001800000 */
[C---:B------:R-:W-:Y:S02]  /*13830*/  ISETP.GT.AND P3, PT, R23.reuse, 0x9, PT ;  /* 0x000000091700780c */ /* 0x040fe40003f64270 */
[----:B---3--:R-:W-:Y:S02]  /*13840*/  FSEL R88, R94, -INF , P4 ;  /* 0xff8000005e587808 */ /* 0x008fe40002000000 */
[----:B------:R-:W-:Y:S02]  /*13850*/  ISETP.GT.AND P4, PT, R114, 0x79, PT ;  /* 0x000000797200780c */ /* 0x000fe40003f84270 */
[----:B------:R-:W-:Y:S02]  /*13860*/  FSEL R124, R124, -INF , P3 ;  /* 0xff8000007c7c7808 */ /* 0x000fe40001800000 */
[----:B------:R-:W-:Y:S02]  /*13870*/  ISETP.GT.AND P3, PT, R23, 0x18, PT ;  /* 0x000000181700780c */ /* 0x000fe40003f64270 */
[----:B----4-:R-:W-:-:S02]  /*13880*/  FSEL R100, R110, -INF , P4 ;  /* 0xff8000006e647808 */ /* 0x010fc40002000000 */
[----:B------:R-:W-:Y:S02]  /*13890*/  FSEL R110, R138, -INF , P3 ;  /* 0xff8000008a6e7808 */ /* 0x000fe40001800000 */
[----:B------:R-:W2:Y:S01]  /*138a0*/  LDL.LU R138, [R1+0x4] ;  /* 0x00000400018a7983 */ /* 0x000ea20000300800 */
        /* <DEDUP_REMOVED lines=15> */
[----:B------:R-:W0:Y:S03]  /*139a0*/  MUFU.TANH R103, R103 ;  /* 0x0000006700677308 */ /* 0x000e260000002400 */
[----:B------:R-:W-:-:S05]  /*139b0*/  FMNMX.FTZ R72, R81, R72, !PT ;  /* 0x0000004851487209 */ /* 0x000fca0007810000 */
[----:B------:R-:W1:Y:S01]  /*139c0*/  MUFU.TANH R109, R109 ;  /* 0x0000006d006d7308 */ /* 0x000e620000002400 */
[----:B------:R-:W-:-:S04]  /*139d0*/  FMNMX.FTZ R72, R76, R72, !PT ;  /* 0x000000484c487209 */ /* 0x000fc80007810000 */
[----:B------:R-:W-:-:S04]  /*139e0*/  FMNMX.FTZ R72, R80, R72, !PT ;  /* 0x0000004850487209 */ /* 0x000fc80007810000 */
[----:B------:R-:W-:Y:S02]  /*139f0*/  FMNMX.FTZ R72, R89, R72, !PT ;  /* 0x0000004859487209 */ /* 0x000fe40007810000 */
[C---:B------:R-:W-:Y:S02]  /*13a00*/  ISETP.GT.AND P2, PT, R114.reuse, 0x80, PT ;  /* 0x000000807200780c */ /* 0x040fe40003f44270 */
[----:B------:R-:W-:Y:S01]  /*13a10*/  ISETP.GT.AND P4, PT, R114, 0x88, PT ;  /* 0x000000887200780c */ /* 0x000fe20003f84270 */
[----:B------:R-:W3:Y:S01]  /*13a20*/  MUFU.TANH R157, R157 ;  /* 0x0000009d009d7308 */ /* 0x000ee20000002400 */
[----:B------:R-:W-:Y:S01]  /*13a30*/  FMNMX.FTZ R72, R77, R72, !PT ;  /* 0x000000484d487209 */ /* 0x000fe20007810000 */
[----:B------:R-:W-:Y:S01]  /*13a40*/  IMAD.MOV.U32 R113, RZ, RZ, R146 ;  /* 0x000000ffff717224 */ /* 0x000fe200078e0092 */
[----:B0-----:R-:W-:Y:S02]  /*13a50*/  FSEL R94, R103, -INF , P2 ;  /* 0xff800000675e7808 */ /* 0x001fe40001000000 */
[----:B-1----:R-:W-:-:S02]  /*13a60*/  FSEL R90, R109, -INF , P4 ;  /* 0xff8000006d5a7808 */ /* 0x002fc40002000000 */
[----:B------:R-:W-:Y:S02]  /*13a70*/  ISETP.GT.AND P2, PT, R114, 0x89, PT ;  /* 0x000000897200780c */ /* 0x000fe40003f44270 */
[----:B------:R-:W-:Y:S02]  /*13a80*/  ISETP.GT.AND P4, PT, R23, 0x1, PT ;  /* 0x000000011700780c */ /* 0x000fe40003f84270 */
[----:B------:R-:W-:Y:S01]  /*13a90*/  FMNMX.FTZ R72, R97, R72, !PT ;  /* 0x0000004861487209 */ /* 0x000fe20007810000 */
[----:B------:R-:W0:Y:S01]  /*13aa0*/  MUFU.TANH R156, R156 ;  /* 0x0000009c009c7308 */ /* 0x000e220000002400 */
[----:B------:R-:W-:Y:S01]  /*13ab0*/  FMUL.FTZ R146, R87, UR60 ;  /* 0x0000003c57927c20 */ /* 0x000fe20008410000 */
[----:B------:R-:W-:Y:S02]  /*13ac0*/  FSEL R98, R86, -INF , P2 ;  /* 0xff80000056627808 */ /* 0x000fe40001000000 */
[----:B------:R-:W-:Y:S02]  /*13ad0*/  FSEL R87, R113, -INF , P4 ;  /* 0xff80000071577808 */ /* 0x000fe40002000000 */
[----:B------:R-:W-:-:S02]  /*13ae0*/  FMNMX.FTZ R72, R108, R72, !PT ;  /* 0x000000486c487209 */ /* 0x000fc40007810000 */
[----:B------:R-:W1:Y:S01]  /*13af0*/  MUFU.TANH R155, R155 ;  /* 0x0000009b009b7308 */ /* 0x000e620000002400 */
[C---:B------:R-:W-:Y:S02]  /*13b00*/  ISETP.GT.AND P2, PT, R23.reuse, 0x8, PT ;  /* 0x000000081700780c */ /* 0x040fe40003f44270 */
[----:B------:R-:W-:-:S05]  /*13b10*/  ISETP.GT.AND P4, PT, R23, 0x10, PT ;  /* 0x000000101700780c */ /* 0x000fca0003f84270 */
[----:B------:R-:W4:Y:S01]  /*13b20*/  MUFU.TANH R154, R154 ;  /* 0x0000009a009a7308 */ /* 0x000f220000002400 */
[----:B------:R-:W-:Y:S02]  /*13b30*/  FMNMX.FTZ R72, R96, R72, !PT ;  /* 0x0000004860487209 */ /* 0x000fe40007810000 */
[----:B------:R-:W-:Y:S02]  /*13b40*/  FSEL R123, R123, -INF , P2 ;  /* 0xff8000007b7b7808 */ /* 0x000fe40001000000 */
[----:B------:R-:W-:-:S03]  /*13b50*/  FSEL R137, R137, -INF , P4 ;  /* 0xff80000089897808 */ /* 0x000fc60002000000 */
[----:B------:R-:W4:Y:S01]  /*13b60*/  MUFU.TANH R153, R153 ;  /* 0x0000009900997308 */ /* 0x000f220000002400 */
[C---:B------:R-:W-:Y:S02]  /*13b70*/  ISETP.GT.AND P2, PT, R23.reuse, 0x11, PT ;  /* 0x000000111700780c */ /* 0x040fe40003f44270 */
[----:B------:R-:W-:-:S05]  /*13b80*/  ISETP.GT.AND P4, PT, R23, 0x19, PT ;  /* 0x000000191700780c */ /* 0x000fca0003f84270 */
[----:B------:R-:W4:Y:S01]  /*13b90*/  MUFU.TANH R152, R152 ;  /* 0x0000009800987308 */ /* 0x000f220000002400 */
[----:B------:R-:W-:-:S07]  /*13ba0*/  FMNMX.FTZ R72, R21, R72, !PT ;  /* 0x0000004815487209 */ /* 0x000fce0007810000 */
[----:B------:R-:W4:Y:S01]  /*13bb0*/  MUFU.TANH R151, R151 ;  /* 0x0000009700977308 */ /* 0x000f220000002400 */
[----:B------:R-:W-:Y:S02]  /*13bc0*/  FSEL R111, R112, -INF , P2 ;  /* 0xff800000706f7808 */ /* 0x000fe40001000000 */
[----:B---3--:R-:W-:Y:S02]  /*13bd0*/  FSEL R109, R157, -INF , P4 ;  /* 0xff8000009d6d7808 */ /* 0x008fe40002000000 */
[----:B------:R-:W-:-:S03]  /*13be0*/  ISETP.GT.AND P2, PT, R23, 0x20, PT ;  /* 0x000000201700780c */ /* 0x000fc60003f44270 */
[----:B------:R-:W3:Y:S01]  /*13bf0*/  MUFU.TANH R150, R150 ;  /* 0x0000009600967308 */ /* 0x000ee20000002400 */
[C---:B------:R-:W-:Y:S02]  /*13c00*/  ISETP.GT.AND P3, PT, R23.reuse, 0x21, PT ;  /* 0x000000211700780c */ /* 0x040fe40003f64270 */
[----:B------:R-:W-:-:S05]  /*13c10*/  ISETP.GT.AND P4, PT, R23, 0x28, PT ;  /* 0x000000281700780c */ /* 0x000fca0003f84270 */
[----:B------:R-:W3:Y:S01]  /*13c20*/  MUFU.TANH R149, R149 ;  /* 0x0000009500957308 */ /* 0x000ee20000002400 */
[----:B------:R-:W-:-:S07]  /*13c30*/  FMNMX.FTZ R72, R92, R72, !PT ;  /* 0x000000485c487209 */ /* 0x000fce0007810000 */
[----:B------:R-:W3:Y:S01]  /*13c40*/  MUFU.TANH R148, R148 ;  /* 0x0000009400947308 */ /* 0x000ee20000002400 */
[----:B0-----:R-:W-:Y:S02]  /*13c50*/  FSEL R102, R156, -INF , P2 ;  /* 0xff8000009c667808 */ /* 0x001fe40001000000 */
[----:B-1----:R-:W-:Y:S02]  /*13c60*/  FSEL R103, R155, -INF , P3 ;  /* 0xff8000009b677808 */ /* 0x002fe40001800000 */
[----:B----4-:R-:W-:-:S03]  /*13c70*/  FSEL R104, R154, -INF , P4 ;  /* 0xff8000009a687808 */ /* 0x010fc60002000000 */
[----:B------:R-:W-:Y:S01]  /*13c80*/  MUFU.TANH R147, R147 ;  /* 0x0000009300937308 */ /* 0x000fe20000002400 */
[C---:B------:R-:W-:Y:S02]  /*13c90*/  ISETP.GT.AND P2, PT, R23.reuse, 0x29, PT ;  /* 0x000000291700780c */ /* 0x040fe40003f44270 */
[C---:B------:R-:W-:Y:S02]  /*13ca0*/  ISETP.GT.AND P3, PT, R23.reuse, 0x30, PT ;  /* 0x000000301700780c */ /* 0x040fe40003f64270 */
[----:B------:R-:W-:-:S03]  /*13cb0*/  ISETP.GT.AND P4, PT, R23, 0x31, PT ;  /* 0x000000311700780c */ /* 0x000fc60003f84270 */
[----:B------:R-:W0:Y:S01]  /*13cc0*/  MUFU.TANH R139, R139 ;  /* 0x0000008b008b7308 */ /* 0x000e220000002400 */
[----:B------:R-:W-:-:S07]  /*13cd0*/  FMNMX.FTZ R72, R83, R72, !PT ;  /* 0x0000004853487209 */ /* 0x000fce0007810000 */
[----:B------:R-:W1:Y:S01]  /*13ce0*/  MUFU.TANH R117, R117 ;  /* 0x0000007500757308 */ /* 0x000e620000002400 */
[----:B------:R-:W-:Y:S02]  /*13cf0*/  FSEL R105, R153, -INF , P2 ;  /* 0xff80000099697808 */ /* 0x000fe40001000000 */
[----:B------:R-:W-:Y:S02]  /*13d00*/  FSEL R106, R152, -INF , P3 ;  /* 0xff800000986a7808 */ /* 0x000fe40001800000 */
[----:B------:R-:W-:-:S03]  /*13d10*/  FSEL R107, R151, -INF , P4 ;  /* 0xff800000976b7808 */ /* 0x000fc60002000000 */
[----:B------:R-:W-:Y:S01]  /*13d20*/  MUFU.TANH R118, R118 ;  /* 0x0000007600767308 */ /* 0x000fe20000002400 */
[----:B------:R-:W-:Y:S02]  /*13d30*/  FMNMX.FTZ R72, R95, R72, !PT ;  /* 0x000000485f487209 */ /* 0x000fe40007810000 */
[C---:B------:R-:W-:Y:S02]  /*13d40*/  ISETP.GT.AND P2, PT, R23.reuse, 0x38, PT ;  /* 0x000000381700780c */ /* 0x040fe40003f44270 */
[----:B------:R-:W-:-:S03]  /*13d50*/  ISETP.GT.AND P3, PT, R23, 0x39, PT ;  /* 0x000000391700780c */ /* 0x000fc60003f64270 */
[----:B------:R-:W4:Y:S01]  /*13d60*/  MUFU.TANH R119, R119 ;  /* 0x0000007700777308 */ /* 0x000f220000002400 */
[----:B------:R-:W-:-:S07]  /*13d70*/  ISETP.GT.AND P4, PT, R23, 0x40, PT ;  /* 0x000000401700780c */ /* 0x000fce0003f84270 */
[----:B------:R-:W4:Y:S01]  /*13d80*/  MUFU.TANH R120, R120 ;  /* 0x0000007800787308 */ /* 0x000f220000002400 */
[----:B------:R-:W-:Y:S02]  /*13d90*/  FMNMX.FTZ R72, R82, R72, !PT ;  /* 0x0000004852487209 */ /* 0x000fe40007810000 */
[----:B---3--:R-:W-:Y:S02]  /*13da0*/  FSEL R112, R150, -INF , P2 ;  /* 0xff80000096707808 */ /* 0x008fe40001000000 */
[----:B------:R-:W-:-:S03]  /*13db0*/  FSEL R113, R149, -INF , P3 ;  /* 0xff80000095717808 */ /* 0x000fc60001800000 */
[----:B------:R-:W3:Y:S01]  /*13dc0*/  MUFU.TANH R121, R121 ;  /* 0x0000007900797308 */ /* 0x000ee20000002400 */
[----:B------:R-:W-:Y:S02]  /*13dd0*/  FSEL R114, R148, -INF , P4 ;  /* 0xff80000094727808 */ /* 0x000fe40002000000 */
[C---:B------:R-:W-:Y:S02]  /*13de0*/  ISETP.GT.AND P2, PT, R23.reuse, 0x41, PT ;  /* 0x000000411700780c */ /* 0x040fe40003f44270 */
[----:B------:R-:W-:-:S03]  /*13df0*/  ISETP.GT.AND P3, PT, R23, 0x48, PT ;  /* 0x000000481700780c */ /* 0x000fc60003f64270 */
[----:B------:R-:W3:Y:S01]  /*13e00*/  MUFU.TANH R142, R142 ;  /* 0x0000008e008e7308 */ /* 0x000ee20000002400 */
[----:B------:R-:W-:Y:S02]  /*13e10*/  ISETP.GT.AND P4, PT, R23, 0x49, PT ;  /* 0x000000491700780c */ /* 0x000fe40003f84270 */
[----:B------:R-:W-:-:S05]  /*13e20*/  FMNMX.FTZ R72, R88, R72, !PT ;  /* 0x0000004858487209 */ /* 0x000fca0007810000 */
[----:B------:R-:W3:Y:S01]  /*13e30*/  MUFU.TANH R141, R141 ;  /* 0x0000008d008d7308 */ /* 0x000ee20000002400 */
[----:B0-----:R-:W-:Y:S02]  /*13e40*/  FSEL R116, R139, -INF , P3 ;  /* 0xff8000008b747808 */ /* 0x001fe40001800000 */
[----:B-1----:R-:W-:Y:S02]  /*13e50*/  FSEL R117, R117, -INF , P4 ;  /* 0xff80000075757808 */ /* 0x002fe40002000000 */
[----:B------:R-:W-:-:S03]  /*13e60*/  ISETP.GT.AND P3, PT, R23, 0x51, PT ;  /* 0x000000511700780c */ /* 0x000fc60003f64270 */
[----:B------:R-:W0:Y:S01]  /*13e70*/  MUFU.TANH R140, R140 ;  /* 0x0000008c008c7308 */ /* 0x000e220000002400 */
[----:B------:R-:W-:Y:S02]  /*13e80*/  ISETP.GT.AND P4, PT, R23, 0x58, PT ;  /* 0x000000581700780c */ /* 0x000fe40003f84270 */
[----:B------:R-:W-:-:S05]  /*13e90*/  FMNMX.FTZ R72, R101, R72, !PT ;  /* 0x0000004865487209 */ /* 0x000fca0007810000 */
[----:B------:R-:W1:Y:S01]  /*13ea0*/  MUFU.TANH R122, R122 ;  /* 0x0000007a007a7308 */ /* 0x000e620000002400 */
[----:B----4-:R-:W-:-:S07]  /*13eb0*/  FSEL R119, R119, -INF , P3 ;  /* 0xff80000077777808 */ /* 0x010fce0001800000 */
[----:B------:R-:W4:Y:S01]  /*13ec0*/  MUFU.TANH R143, R143 ;  /* 0x0000008f008f7308 */ /* 0x000f220000002400 */
[----:B------:R-:W-:-:S07]  /*13ed0*/  FSEL R120, R120, -INF , P4 ;  /* 0xff80000078787808 */ /* 0x000fce0002000000 */
[----:B------:R3:W-:Y:S01]  /*13ee0*/  MUFU.TANH R145, R115 ;  /* 0x0000007300917308 */ /* 0x0007e20000002400 */
[C---:B------:R-:W-:Y:S02]  /*13ef0*/  ISETP.GT.AND P3, PT, R23.reuse, 0x60, PT ;  /* 0x000000601700780c */ /* 0x040fe40003f64270 */
[----:B------:R-:W-:Y:S02]  /*13f00*/  ISETP.GT.AND P4, PT, R23, 0x61, PT ;  /* 0x000000611700780c */ /* 0x000fe40003f84270 */
[----:B---3--:R-:W-:Y:S02]  /*13f10*/  FSEL R115, R147, -INF , P2 ;  /* 0xff80000093737808 */ /* 0x008fe40001000000 */
[----:B------:R-:W-:Y:S01]  /*13f20*/  ISETP.GT.AND P2, PT, R23, 0x50, PT ;  /* 0x000000501700780c */ /* 0x000fe20003f44270 */
[----:B------:R-:W3:Y:S01]  /*13f30*/  MUFU.TANH R144, R144 ;  /* 0x0000009000907308 */ /* 0x000ee20000002400 */
[----:B------:R-:W-:Y:S02]  /*13f40*/  FMNMX.FTZ R72, R93, R72, !PT ;  /* 0x000000485d487209 */ /* 0x000fe40007810000 */
[----:B------:R-:W-:-:S02]  /*13f50*/  FSEL R118, R118, -INF , P2 ;  /* 0xff80000076767808 */ /* 0x000fc40001000000 */
[----:B------:R-:W-:-:S03]  /*13f60*/  ISETP.GT.AND P2, PT, R23, 0x59, PT ;  /* 0x000000591700780c */ /* 0x000fc60003f44270 */
[----:B------:R-:W2:Y:S01]  /*13f70*/  MUFU.TANH R146, R146 ;  /* 0x0000009200927308 */ /* 0x000ea20000002400 */
[----:B------:R-:W-:Y:S02]  /*13f80*/  FSEL R121, R121, -INF , P2 ;  /* 0xff80000079797808 */ /* 0x000fe40001000000 */
[----:B------:R-:W-:Y:S02]  /*13f90*/  FSEL R142, R142, -INF , P3 ;  /* 0xff8000008e8e7808 */ /* 0x000fe40001800000 */
[----:B------:R-:W-:Y:S02]  /*13fa0*/  FSEL R141, R141, -INF , P4 ;  /* 0xff8000008d8d7808 */ /* 0x000fe40002000000 */
[----:B------:R-:W-:Y:S02]  /*13fb0*/  FMNMX.FTZ R72, R100, R72, !PT ;  /* 0x0000004864487209 */ /* 0x000fe40007810000 */
[C---:B------:R-:W-:Y:S02]  /*13fc0*/  ISETP.GT.AND P2, PT, R23.reuse, 0x68, PT ;  /* 0x000000681700780c */ /* 0x040fe40003f44270 */
[----:B------:R-:W-:-:S02]  /*13fd0*/  ISETP.GT.AND P3, PT, R23, 0x69, PT ;  /* 0x000000691700780c */ /* 0x000fc40003f64270 */
[----:B------:R-:W-:Y:S02]  /*13fe0*/  ISETP.GT.AND P4, PT, R23, 0x70, PT ;  /* 0x000000701700780c */ /* 0x000fe40003f84270 */
[----:B------:R-:W-:Y:S02]  /*13ff0*/  FMNMX.FTZ R72, R94, R72, !PT ;  /* 0x000000485e487209 */ /* 0x000fe40007810000 */
[----:B0-----:R-:W-:Y:S02]  /*14000*/  FSEL R140, R140, -INF , P2 ;  /* 0xff8000008c8c7808 */ /* 0x001fe40001000000 */
[----:B-1----:R-:W-:Y:S02]  /*14010*/  FSEL R122, R122, -INF , P3 ;  /* 0xff8000007a7a7808 */ /* 0x002fe40001800000 */
[----:B----4-:R-:W-:Y:S02]  /*14020*/  FSEL R143, R143, -INF , P4 ;  /* 0xff8000008f8f7808 */ /* 0x010fe40002000000 */
[----:B------:R-:W-:-:S02]  /*14030*/  ISETP.GT.AND P2, PT, R23, 0x71, PT ;  /* 0x000000711700780c */ /* 0x000fc40003f44270 */
[C---:B------:R-:W-:Y:S02]  /*14040*/  ISETP.GT.AND P3, PT, R23.reuse, 0x78, PT ;  /* 0x000000781700780c */ /* 0x040fe40003f64270 */
[----:B------:R-:W-:Y:S02]  /*14050*/  ISETP.GT.AND P4, PT, R23, 0x79, PT ;  /* 0x000000791700780c */ /* 0x000fe40003f84270 */
[----:B------:R-:W-:Y:S02]  /*14060*/  FMNMX.FTZ R72, R99, R72, !PT ;  /* 0x0000004863487209 */ /* 0x000fe40007810000 */
[----:B---3--:R-:W-:Y:S02]  /*14070*/  FSEL R144, R144, -INF , P2 ;  /* 0xff80000090907808 */ /* 0x008fe40001000000 */
[----:B------:R-:W-:Y:S02]  /*14080*/  FSEL R145, R145, -INF , P3 ;  /* 0xff80000091917808 */ /* 0x000fe40001800000 */
[----:B--2---:R-:W-:-:S02]  /*14090*/  FSEL R146, R146, -INF , P4 ;  /* 0xff80000092927808 */ /* 0x004fc40002000000 */
[C---:B------:R-:W-:Y:S02]  /*140a0*/  ISETP.GT.AND P2, PT, R23.reuse, 0x80, PT ;  /* 0x000000801700780c */ /* 0x040fe40003f44270 */
[C---:B------:R-:W-:Y:S02]  /*140b0*/  ISETP.GT.AND P3, PT, R23.reuse, 0x81, PT ;  /* 0x000000811700780c */ /* 0x040fe40003f64270 */
[C---:B------:R-:W-:Y:S02]  /*140c0*/  ISETP.GT.AND P4, PT, R23.reuse, 0x88, PT ;  /* 0x000000881700780c */ /* 0x040fe40003f84270 */
[----:B------:R-:W-:Y:S02]  /*140d0*/  ISETP.GT.AND P5, PT, R23, 0x89, PT ;  /* 0x000000891700780c */ /* 0x000fe40003fa4270 */
        /* <DEDUP_REMOVED lines=9> */
[----:B------:R-:W-:-:S04]  /*14170*/  IMAD.U32 R72, RZ, RZ, UR4 ;  /* 0x00000004ff487e24 */ /* 0x000fc8000f8e00ff */
[----:B------:R-:W-:Y:S01]  /*14180*/  FMUL.FTZ R86, R23, R72 ;  /* 0x0000004817567220 */ /* 0x000fe20000410000 */
[----:B------:R-:W-:-:S04]  /*14190*/  FMUL.FTZ R74, R74, UR60 ;  /* 0x0000003c4a4a7c20 */ /* 0x000fc80008410000 */
[----:B------:R-:W-:Y:S01]  /*141a0*/  FSEL R86, R86, RZ, P6 ;  /* 0x000000ff56567208 */ /* 0x000fe20003000000 */
[----:B------:R-:W-:-:S04]  /*141b0*/  FMUL.FTZ R14, R14, R72 ;  /* 0x000000480e0e7220 */ /* 0x000fc80000410000 */
[-CC-:B------:R-:W-:Y:S01]  /*141c0*/  FFMA.FTZ R91, R91, R72.reuse, -R86.reuse ;  /* 0x000000485b5b7223 */ /* 0x180fe20000010856 */
[----:B------:R-:W0:Y:S08]  /*141d0*/  MUFU.TANH R74, R74 ;  /* 0x0000004a004a7308 */ /* 0x000e300000002400 */
[----:B------:R-:W-:Y:S08]  /*141e0*/  MUFU.EX2 R91, R91 ;  /* 0x0000005b005b7308 */ /* 0x000ff00000000800 */
[----:B------:R-:W1:Y:S01]  /*141f0*/  MUFU.EX2 R14, R14 ;  /* 0x0000000e000e7308 */ /* 0x000e620000000800 */
[----:B0-----:R-:W-:Y:S01]  /*14200*/  FSEL R147, R74, -INF , P2 ;  /* 0xff8000004a937808 */ /* 0x001fe20001000000 */
        /* <DEDUP_REMOVED lines=35> */
[----:B-1----:R-:W-:-:S02]  /*14440*/  FFMA.FTZ R86, R14, R138, R91 ;  /* 0x0000008a0e567223 */ /* 0x002fc4000001005b */
[----:B------:R-:W2:Y:S01]  /*14450*/  LDL R138, [R1+0x7c] ;  /* 0x00007c00018a7983 */ /* 0x000ea20000100800 */
[----:B------:R-:W0:Y:S08]  /*14460*/  MUFU.EX2 R84, R84 ;  /* 0x0000005400547308 */ /* 0x000e300000000800 */
[----:B------:R-:W1:Y:S08]  /*14470*/  MUFU.EX2 R73, R73 ;  /* 0x0000004900497308 */ /* 0x000e700000000800 */
[----:B------:R-:W3:Y:S01]  /*14480*/  MUFU.EX2 R85, R85 ;  /* 0x0000005500557308 */ /* 0x000ee20000000800 */
[C---:B0-----:R-:W-:Y:S01]  /*14490*/  FADD.FTZ R86, R84.reuse, R86 ;  /* 0x0000005654567221 */ /* 0x041fe20000010000 */
[----:B------:R-:W-:-:S03]  /*144a0*/  F2FP.BF16.F32.PACK_AB R84, R84, R91 ;  /* 0x0000005b5454723e */ /* 0x000fc600000010ff */
[----:B-1----:R-:W-:-:S04]  /*144b0*/  FADD.FTZ R86, R73, R86 ;  /* 0x0000005649567221 */ /* 0x002fc80000010000 */
[C---:B---3--:R-:W-:Y:S01]  /*144c0*/  FADD.FTZ R91, R85.reuse, R86 ;  /* 0x00000056555b7221 */ /* 0x048fe20000010000 */
[----:B------:R-:W-:Y:S02]  /*144d0*/  F2FP.BF16.F32.PACK_AB R86, R85, R73 ;  /* 0x000000495556723e */ /* 0x000fe400000010ff */
        /* <DEDUP_REMOVED lines=30> */
[----:B------:R-:W0:Y:S01]  /*146c0*/  MUFU.TANH R148, R148 ;  /* 0x0000009400947308 */ /* 0x000e220000002400 */
[----:B------:R-:W-:Y:S02]  /*146d0*/  FMUL.FTZ R150, R79, UR60 ;  /* 0x0000003c4f967c20 */ /* 0x000fe40008410000 */
[----:B------:R-:W-:-:S04]  /*146e0*/  FMNMX.FTZ R73, R143, R73, !PT ;  /* 0x000000498f497209 */ /* 0x000fc80007810000 */
[----:B------:R-:W-:Y:S01]  /*146f0*/  FMNMX.FTZ R73, R144, R73, !PT ;  /* 0x0000004990497209 */ /* 0x000fe20007810000 */
[----:B------:R-:W1:Y:S03]  /*14700*/  MUFU.TANH R149, R149 ;  /* 0x0000009500957308 */ /* 0x000e660000002400 */
[----:B------:R-:W-:-:S05]  /*14710*/  FMNMX.FTZ R73, R145, R73, !PT ;  /* 0x0000004991497209 */ /* 0x000fca0007810000 */
[----:B------:R-:W3:Y:S01]  /*14720*/  MUFU.TANH R150, R150 ;  /* 0x0000009600967308 */ /* 0x000ee20000002400 */
[----:B------:R-:W-:Y:S02]  /*14730*/  FMNMX.FTZ R73, R146, R73, !PT ;  /* 0x0000004992497209 */ /* 0x000fe40007810000 */
[----:B0-----:R-:W-:Y:S02]  /*14740*/  FSEL R148, R148, -INF , P3 ;  /* 0xff80000094947808 */ /* 0x001fe40001800000 */
[----:B------:R-:W-:Y:S02]  /*14750*/  FMNMX.FTZ R73, R147, R73, !PT ;  /* 0x0000004993497209 */ /* 0x000fe40007810000 */
[----:B-1----:R-:W-:Y:S02]  /*14760*/  FSEL R149, R149, -INF , P4 ;  /* 0xff80000095957808 */ /* 0x002fe40002000000 */
[----:B------:R-:W-:-:S04]  /*14770*/  FMNMX.FTZ R73, R148, R73, !PT ;  /* 0x0000004994497209 */ /* 0x000fc80007810000 */
[----:B------:R-:W-:Y:S02]  /*14780*/  FMNMX.FTZ R73, R149, R73, !PT ;  /* 0x0000004995497209 */ /* 0x000fe40007810000 */
[----:B---3--:R-:W-:-:S04]  /*14790*/  FSEL R150, R150, -INF , P5 ;  /* 0xff80000096967808 */ /* 0x008fc80002800000 */
[----:B------:R-:W-:-:S05]  /*147a0*/  FMNMX.FTZ R73, R150, R73, !PT ;  /* 0x0000004996497209 */ /* 0x000fca0007810000 */
[----:B------:R-:W0:Y:S02]  /*147b0*/  SHFL.BFLY PT, R75, R73, 0x2, 0x1f ;  /* 0x0c401f00494b7f89 */ /* 0x000e2400000e0000 */
[----:B0-----:R-:W-:-:S05]  /*147c0*/  FMNMX.FTZ R73, R73, R75, !PT ;  /* 0x0000004b49497209 */ /* 0x001fca0007810000 */
[----:B------:R-:W0:Y:S02]  /*147d0*/  SHFL.BFLY PT, R75, R73, 0x1, 0x1f ;  /* 0x0c201f00494b7f89 */ /* 0x000e2400000e0000 */
[----:B0-----:R-:W-:-:S04]  /*147e0*/  FMNMX.FTZ R73, R73, R75, !PT ;  /* 0x0000004b49497209 */ /* 0x001fc80007810000 */
[C---:B------:R-:W-:Y:S01]  /*147f0*/  FSETP.NEU.FTZ.AND P2, PT, R73.reuse, -INF , PT ;  /* 0xff8000004900780b */ /* 0x040fe20003f5d000 */
[----:B------:R-:W-:-:S03]  /*14800*/  FMUL.FTZ R108, R73, R72 ;  /* 0x00000048496c7220 */ /* 0x000fc60000410000 */
[----:B------:R-:W-:Y:S02]  /*14810*/  FSEL R85, R73, RZ, P2 ;  /* 0x000000ff49557208 */ /* 0x000fe40001000000 */
[----:B------:R-:W-:-:S03]  /*14820*/  FSEL R108, R108, RZ, P2 ;  /* 0x000000ff6c6c7208 */ /* 0x000fc60001000000 */
[----:B------:R-:W-:Y:S02]  /*14830*/  FADD.FTZ R85, -R85, R0 ;  /* 0x0000000055557221 */ /* 0x000fe40000010100 */
        /* <DEDUP_REMOVED lines=36> */
[----:B------:R-:W-:Y:S01]  /*14a80*/  WARPGROUP.ARRIVE ;  /* 0x00000000000079c5 */ /* 0x000fe20000000000 */
[----:B------:R-:W3:Y:S01]  /*14a90*/  LDL.LU R137, [R1+0x34] ;  /* 0x0000340001897983 */ /* 0x000ee20000300800 */
[----:B--2---:R-:W-:-:S05]  /*14aa0*/  LOP3.LUT R108, R138, 0x10000, RZ, 0xfc, !PT ;  /* 0x000100008a6c7812 */ /* 0x004fca00078efcff */
        /* <DEDUP_REMOVED lines=10> */
[C---:B------:R-:W-:Y:S01]  /*14b50*/  VIADD R110, R108.reuse, 0x900 ;  /* 0x000009006c6e7836 */ /* 0x040fe20000000000 */
[----:B------:R-:W-:-:S04]  /*14b60*/  R2UR UR4, R108 ;  /* 0x000000006c0472ca */ /* 0x000fc800000e0000 */
[----:B------:R-:W-:Y:S01]  /*14b70*/  R2UR UR28, R110 ;  /* 0x000000006e1c72ca */ /* 0x000fe200000e0000 */
[C---:B------:R-:W-:Y:S02]  /*14b80*/  VIADD R110, R108.reuse, 0xa80 ;  /* 0x00000a806c6e7836 */ /* 0x040fe40000000000 */
[----:B------:R-:W-:-:S05]  /*14b90*/  VIADD R108, R108, 0xc00 ;  /* 0x00000c006c6c7836 */ /* 0x000fca0000000000 */
[----:B------:R-:W-:Y:S01]  /*14ba0*/  R2UR UR36, R108 ;  /* 0x000000006c2472ca */ /* 0x000fe200000e0000 */
[----:B------:R-:W-:-:S05]  /*14bb0*/  VIADD R108, R16, 0x200 ;  /* 0x00000200106c7836 */ /* 0x000fca0000000000 */
[----:B------:R-:W-:Y:S01]  /*14bc0*/  SHF.R.U32.HI R108, RZ, 0x4, R108 ;  /* 0x00000004ff6c7819 */ /* 0x000fe2000001166c */
[----:B------:R-:W-:-:S03]  /*14bd0*/  IMAD.MOV.U32 R109, RZ, RZ, -0x3ffffff0 ;  /* 0xc0000010ff6d7424 */ /* 0x000fc600078e00ff */
[----:B------:R-:W-:-:S04]  /*14be0*/  LOP3.LUT R108, R108, 0x3fff, RZ, 0xc0, !PT ;  /* 0x00003fff6c6c7812 */ /* 0x000fc800078ec0ff */
[----:B------:R-:W-:Y:S02]  /*14bf0*/  LOP3.LUT R108, R108, 0x2400000, RZ, 0xfc, !PT ;  /* 0x024000006c6c7812 */ /* 0x000fe400078efcff */
[C---:B------:R-:W-:Y:S02]  /*14c00*/  R2UR UR5, R109.reuse ;  /* 0x000000006d0572ca */ /* 0x040fe400000e0000 */
[----:B------:R-:W-:Y:S01]  /*14c10*/  R2UR UR37, R109 ;  /* 0x000000006d2572ca */ /* 0x000fe200000e0000 */
[----:B------:R-:W-:Y:S02]  /*14c20*/  IMAD R108, R20, 0x6c0, R108 ;  /* 0x000006c0146c7824 */ /* 0x000fe400078e026c */
[----:B------:R-:W-:-:S03]  /*14c30*/  IMAD.MOV.U32 R109, RZ, RZ, -0x7fffffe0 ;  /* 0x80000020ff6d7424 */ /* 0x000fc600078e00ff */
[----:B------:R-:W-:Y:S02]  /*14c40*/  R2UR UR6, R108 ;  /* 0x000000006c0672ca */ /* 0x000fe400000e0000 */
[----:B------:R-:W-:-:S13]  /*14c50*/  R2UR UR7, R109 ;  /* 0x000000006d0772ca */ /* 0x000fda00000e0000 */
[----:B------:R-:W-:Y:S01]  /*14c60*/  HGMMA.64x96x16.F32.BF16 R24, gdesc[UR4].tnspB, R24, gsb0 ;  /* 0x41600000041879f0 */ /* 0x000fe20008001818 */
[----:B------:R-:W-:Y:S01]  /*14c70*/  IMAD.MOV.U32 R111, RZ, RZ, -0x3ffffff0 ;  /* 0xc0000010ff6f7424 */ /* 0x000fe200078e00ff */
[----:B------:R-:W-:Y:S01]  /*14c80*/  R2UR UR32, R110 ;  /* 0x000000006e2072ca */ /* 0x000fe200000e0000 */
[----:B------:R-:W-:-:S03]  /*14c90*/  VIADD R110, R108, 0x40 ;  /* 0x000000406c6e7836 */ /* 0x000fc60000000000 */
[C---:B------:R-:W-:Y:S02]  /*14ca0*/  R2UR UR9, R111.reuse ;  /* 0x000000006f0972ca */ /* 0x040fe400000e0000 */
[C---:B------:R-:W-:Y:S02]  /*14cb0*/  R2UR UR13, R111.reuse ;  /* 0x000000006f0d72ca */ /* 0x040fe400000e0000 */
[C---:B------:R-:W-:Y:S02]  /*14cc0*/  R2UR UR17, R111.reuse ;  /* 0x000000006f1172ca */ /* 0x040fe400000e0000 */
[C---:B------:R-:W-:Y:S02]  /*14cd0*/  R2UR UR21, R111.reuse ;  /* 0x000000006f1572ca */ /* 0x040fe400000e0000 */
[C---:B------:R-:W-:Y:S02]  /*14ce0*/  R2UR UR25, R111.reuse ;  /* 0x000000006f1972ca */ /* 0x040fe400000e0000 */
[----:B------:R-:W-:-:S02]  /*14cf0*/  R2UR UR29, R111 ;  /* 0x000000006f1d72ca */ /* 0x000fc400000e0000 */
[----:B------:R-:W-:Y:S01]  /*14d00*/  R2UR UR33, R111 ;  /* 0x000000006f2172ca */ /* 0x000fe200000e0000 */
[----:B------:R-:W-:Y:S01]  /*14d10*/  IMAD.MOV.U32 R111, RZ, RZ, -0x7fffffe0 ;  /* 0x80000020ff6f7424 */ /* 0x000fe200078e00ff */
[----:B------:R-:W-:-:S04]  /*14d20*/  R2UR UR10, R110 ;  /* 0x000000006e0a72ca */ /* 0x000fc800000e0000 */
[----:B------:R-:W-:Y:S01]  /*14d30*/  R2UR UR11, R111 ;  /* 0x000000006f0b72ca */ /* 0x000fe200000e0000 */
[----:B------:R-:W-:Y:S02]  /*14d40*/  WARPGROUP.DEPBAR.LE gsb0, 0x0 ;  /* 0x00008000000079c5 */ /* 0x000fe40000010000 */
[----:B------:R-:W-:-:S10]  /*14d50*/  WARPGROUP.ARRIVE ;  /* 0x00000000000079c5 */ /* 0x000fd40000000000 */
[----:B------:R-:W-:Y:S01]  /*14d60*/  HGMMA.64x96x16.F32.BF16 R24, gdesc[UR8].tnspB, R24, gsb0 ;  /* 0x41600000081879f0 */ /* 0x000fe20008001818 */
[----:B------:R-:W-:Y:S02]  /*14d70*/  VIADD R110, R108, 0x80 ;  /* 0x000000806c6e7836 */ /* 0x000fe40000000000 */
[----:B------:R-:W-:-:S03]  /*14d80*/  IMAD.MOV.U32 R111, RZ, RZ, -0x7fffffe0 ;  /* 0x80000020ff6f7424 */ /* 0x000fc600078e00ff */
[----:B------:R-:W-:Y:S02]  /*14d90*/  R2UR UR14, R110 ;  /* 0x000000006e0e72ca */ /* 0x000fe400000e0000 */
[----:B------:R-:W-:Y:S01]  /*14da0*/  R2UR UR15, R111 ;  /* 0x000000006f0f72ca */ /* 0x000fe200000e0000 */
[----:B------:R-:W-:Y:S02]  /*14db0*/  VIADD R110, R108, 0xc0 ;  /* 0x000000c06c6e7836 */ /* 0x000fe40000000000 */
[----:B------:R-:W-:Y:S01]  /*14dc0*/  IMAD.MOV.U32 R111, RZ, RZ, -0x7fffffe0 ;  /* 0x80000020ff6f7424 */ /* 0x000fe200078e00ff */
[----:B------:R-:W-:Y:S02]  /*14dd0*/  WARPGROUP.DEPBAR.LE gsb0, 0x0 ;  /* 0x00008000000079c5 */ /* 0x000fe40000010000 */
[----:B------:R-:W-:-:S07]  /*14de0*/  WARPGROUP.ARRIVE ;  /* 0x00000000000079c5 */ /* 0x000fce0000000000 */
[----:B------:R-:W-:Y:S01]  /*14df0*/  HGMMA.64x96x16.F32.BF16 R24, gdesc[UR12].tnspB, R24, gsb0 ;  /* 0x416000000c1879f0 */ /* 0x000fe20008001818 */
[----:B------:R-:W-:Y:S02]  /*14e00*/  R2UR UR18, R110 ;  /* 0x000000006e1272ca */ /* 0x000fe400000e0000 */
[----:B------:R-:W-:Y:S01]  /*14e10*/  R2UR UR19, R111 ;  /* 0x000000006f1372ca */ /* 0x000fe200000e0000 */
[----:B------:R-:W-:Y:S02]  /*14e20*/  VIADD R110, R108, 0x100 ;  /* 0x000001006c6e7836 */ /* 0x000fe40000000000 */
[----:B------:R-:W-:-:S03]  /*14e30*/  IMAD.MOV.U32 R111, RZ, RZ, -0x7fffffe0 ;  /* 0x80000020ff6f7424 */ /* 0x000fc600078e00ff */
[----:B------:R-:W-:Y:S01]  /*14e40*/  R2UR UR22, R110 ;  /* 0x000000006e1672ca */ /* 0x000fe200000e0000 */
[----:B------:R-:W-:Y:S02]  /*14e50*/  WARPGROUP.DEPBAR.LE gsb0, 0x0 ;  /* 0x00008000000079c5 */ /* 0x000fe40000010000 */
[----:B------:R-:W-:-:S06]  /*14e60*/  WARPGROUP.ARRIVE ;  /* 0x00000000000079c5 */ /* 0x000fcc0000000000 */
        /* <DEDUP_REMOVED lines=30> */
[----:B------:R-:W-:Y:S01]  /*15050*/  FMUL.FTZ R85, R85, R72 ;  /* 0x0000004855557220 */ /* 0x000fe20000410000 */
[----:B------:R-:W-:Y:S08]  /*15060*/  MUFU.EX2 R126, R126 ;  /* 0x0000007e007e7308 */ /* 0x000ff00000000800 */
[----:B------:R-:W3:Y:S08]  /*15070*/  MUFU.EX2 R108, R85 ;  /* 0x00000055006c7308 */ /* 0x000ef00000000800 */
[----:B------:R-:W0:Y:S08]  /*15080*/  MUFU.EX2 R87, R87 ;  /* 0x0000005700577308 */ /* 0x000e300000000800 */
[----:B------:R-:W1:Y:S01]  /*15090*/  MUFU.EX2 R123, R123 ;  /* 0x0000007b007b7308 */ /* 0x000e620000000800 */
[----:B------:R-:W2:Y:S07]  /*150a0*/  S2R R155, SR_TID.X ;  /* 0x00000000009b7919 */ /* 0x000eae0000002100 */
[----:B------:R-:W4:Y:S01]  /*150b0*/  MUFU.EX2 R136, R136 ;  /* 0x0000008800887308 */ /* 0x000f220000000800 */
[----:B---3--:R-:W-:-:S07]  /*150c0*/  FFMA.FTZ R109, R108, R137, R126 ;  /* 0x000000896c6d7223 */ /* 0x008fce000001007e */
[----:B------:R-:W3:Y:S08]  /*150d0*/  MUFU.EX2 R124, R124 ;  /* 0x0000007c007c7308 */ /* 0x000ef00000000800 */
[----:B------:R-:W2:Y:S01]  /*150e0*/  MUFU.EX2 R135, R135 ;  /* 0x0000008700877308 */ /* 0x000ea20000000800 */
[----:B------:R-:W-:Y:S02]  /*150f0*/  WARPGROUP.DEPBAR.LE gsb0, 0x0 ;  /* 0x00008000000079c5 */ /* 0x000fe40000010000 */
[----:B------:R-:W-:-:S06]  /*15100*/  WARPGROUP.ARRIVE ;  /* 0x00000000000079c5 */ /* 0x000fcc0000000000 */
[----:B------:R-:W-:Y:S01]  /*15110*/  HGMMA.64x96x16.F32.BF16 R24, gdesc[UR36].tnspB, R24, gsb0 ;  /* 0x41600000241879f0 */ /* 0x000fe20008001818 */
[----:B------:R-:W2:Y:S01]  /*15120*/  MUFU.EX2 R0, R0 ;  /* 0x0000000000007308 */ /* 0x000ea20000000800 */
[----:B0-----:R-:W-:-:S07]  /*15130*/  FADD.FTZ R109, R87, R109 ;  /* 0x0000006d576d7221 */ /* 0x001fce0000010000 */
[----:B------:R-:W0:Y:S01]  /*15140*/  MUFU.EX2 R134, R134 ;  /* 0x0000008600867308 */ /* 0x000e220000000800 */
[----:B------:R-:W-:Y:S02]  /*15150*/  @!P0 IMAD R110, R20, 0x8, R16 ;  /* 0x00000008146e8824 */ /* 0x000fe400078e0210 */
[----:B-1----:R-:W-:-:S05]  /*15160*/  FADD.FTZ R20, R123, R109 ;  /* 0x0000006d7b147221 */ /* 0x002fca0000010000 */
[----:B------:R-:W1:Y:S01]  /*15170*/  MUFU.EX2 R75, R75 ;  /* 0x0000004b004b7308 */ /* 0x000e620000000800 */
[----:B----4-:R-:W-:-:S07]  /*15180*/  FADD.FTZ R91, R136, R91 ;  /* 0x0000005b885b7221 */ /* 0x010fce0000010000 */
[----:B------:R-:W4:Y:S01]  /*15190*/  MUFU.EX2 R133, R133 ;  /* 0x0000008500857308 */ /* 0x000f220000000800 */
[----:B---3--:R-:W-:Y:S01]  /*151a0*/  FADD.FTZ R20, R124, R20 ;  /* 0x000000147c147221 */ /* 0x008fe20000010000 */
[----:B--2---:R-:W-:-:S06]  /*151b0*/  FADD.FTZ R91, R135, R91 ;  /* 0x0000005b875b7221 */ /* 0x004fcc0000010000 */
[----:B------:R-:W2:Y:S08]  /*151c0*/  MUFU.EX2 R78, R78 ;  /* 0x0000004e004e7308 */ /* 0x000eb00000000800 */
[----:B------:R-:W3:Y:S01]  /*151d0*/  MUFU.EX2 R132, R132 ;  /* 0x0000008400847308 */ /* 0x000ee20000000800 */
[----:B------:R-:W-:Y:S01]  /*151e0*/  FADD.FTZ R20, R0, R20 ;  /* 0x0000001400147221 */ /* 0x000fe20000010000 */
[----:B0-----:R-:W-:-:S06]  /*151f0*/  FADD.FTZ R91, R134, R91 ;  /* 0x0000005b865b7221 */ /* 0x001fcc0000010000 */
[----:B------:R-:W0:Y:S08]  /*15200*/  MUFU.EX2 R79, R79 ;  /* 0x0000004f004f7308 */ /* 0x000e300000000800 */
[----:B------:R-:W0:Y:S01]  /*15210*/  MUFU.EX2 R131, R131 ;  /* 0x0000008300837308 */ /* 0x000e220000000800 */
[----:B-1----:R-:W-:Y:S01]  /*15220*/  FADD.FTZ R20, R75, R20 ;  /* 0x000000144b147221 */ /* 0x002fe20000010000 */
[----:B----4-:R-:W-:-:S06]  /*15230*/  FADD.FTZ R91, R133, R91 ;  /* 0x0000005b855b7221 */ /* 0x010fcc0000010000 */
[----:B------:R-:W1:Y:S01]  /*15240*/  MUFU.EX2 R102, R102 ;  /* 0x0000006600667308 */ /* 0x000e620000000800 */
[----:B------:R-:W-:-:S07]  /*15250*/  F2FP.BF16.F32.PACK_AB R137, R75, R0 ;  /* 0x000000004b89723e */ /* 0x000fce00000010ff */
[----:B------:R-:W4:Y:S01]  /*15260*/  MUFU.EX2 R130, R130 ;  /* 0x0000008200827308 */ /* 0x000f220000000800 */
[----:B--2---:R-:W-:Y:S01]  /*15270*/  FADD.FTZ R0, R78, R20 ;  /* 0x000000144e007221 */ /* 0x004fe20000010000 */
[----:B---3--:R-:W-:-:S06]  /*15280*/  FADD.FTZ R91, R132, R91 ;  /* 0x0000005b845b7221 */ /* 0x008fcc0000010000 */
[----:B------:R-:W2:Y:S08]  /*15290*/  MUFU.EX2 R103, R103 ;  /* 0x0000006700677308 */ /* 0x000eb00000000800 */
[----:B------:R-:W3:Y:S01]  /*152a0*/  MUFU.EX2 R129, R129 ;  /* 0x0000008100817308 */ /* 0x000ee20000000800 */
[----:B0-----:R-:W-:Y:S01]  /*152b0*/  FADD.FTZ R0, R79, R0 ;  /* 0x000000004f007221 */ /* 0x001fe20000010000 */
[----:B------:R-:W-:-:S06]  /*152c0*/  FADD.FTZ R91, R131, R91 ;  /* 0x0000005b835b7221 */ /* 0x000fcc0000010000 */
[----:B------:R-:W0:Y:S01]  /*152d0*/  MUFU.EX2 R104, R104 ;  /* 0x0000006800687308 */ /* 0x000e220000000800 */
[----:B------:R-:W-:-:S07]  /*152e0*/  SHF.R.U32.HI R138, RZ, 0x7, R155 ;  /* 0x00000007ff8a7819 */ /* 0x000fce000001169b */
[----:B------:R-:W0:Y:S01]  /*152f0*/  MUFU.EX2 R128, R128 ;  /* 0x0000008000807308 */ /* 0x000e220000000800 */
[----:B-1----:R-:W-:Y:S01]  /*15300*/  FADD.FTZ R0, R102, R0 ;  /* 0x0000000066007221 */ /* 0x002fe20000010000 */
[----:B----4-:R-:W-:-:S06]  /*15310*/  FADD.FTZ R20, R130, R91 ;  /* 0x0000005b82147221 */ /* 0x010fcc0000010000 */
[----:B------:R-:W1:Y:S08]  /*15320*/  MUFU.EX2 R105, R105 ;  /* 0x0000006900697308 */ /* 0x000e700000000800 */
[----:B------:R-:W4:Y:S01]  /*15330*/  MUFU.EX2 R127, R127 ;  /* 0x0000007f007f7308 */ /* 0x000f220000000800 */
[----:B------:R-:W-:Y:S02]  /*15340*/  VIADD R85, R138, 0x9 ;  /* 0x000000098a557836 */ /* 0x000fe40000000000 */
[----:B--2---:R-:W-:-:S05]  /*15350*/  FADD.FTZ R0, R103, R0 ;  /* 0x0000000067007221 */ /* 0x004fca0000010000 */
[----:B------:R-:W2:Y:S01]  /*15360*/  MUFU.EX2 R106, R106 ;  /* 0x0000006a006a7308 */ /* 0x000ea20000000800 */
[----:B------:R-:W-:Y:S01]  /*15370*/  ISETP.GE.U32.AND P2, PT, R155, 0x180, PT ;  /* 0x000001809b00780c */ /* 0x000fe20003f46070 */
[----:B---3--:R-:W-:-:S06]  /*15380*/  FADD.FTZ R20, R129, R20 ;  /* 0x0000001481147221 */ /* 0x008fcc0000010000 */
[----:B------:R-:W3:Y:S01]  /*15390*/  MUFU.EX2 R125, R125 ;  /* 0x0000007d007d7308 */ /* 0x000ee20000000800 */
[----:B------:R-:W-:Y:S02]  /*153a0*/  @!P0 IMAD R111, R19, 0x8, R16 ;  /* 0x00000008136f8824 */ /* 0x000fe400078e0210 */
[----:B0-----:R-:W-:-:S05]  /*153b0*/  FADD.FTZ R0, R104, R0 ;  /* 0x0000000068007221 */ /* 0x001fca0000010000 */
[----:B------:R-:W0:Y:S01]  /*153c0*/  MUFU.EX2 R107, R107 ;  /* 0x0000006b006b7308 */ /* 0x000e220000000800 */
[----:B------:R-:W-:Y:S01]  /*153d0*/  SEL R85, R85, 0x9, !P2 ;  /* 0x0000000955557807 */ /* 0x000fe20005000000 */
[----:B------:R-:W-:-:S06]  /*153e0*/  FADD.FTZ R20, R128, R20 ;  /* 0x0000001480147221 */ /* 0x000fcc0000010000 */
[----:B------:R-:W0:Y:S01]  /*153f0*/  MUFU.EX2 R81, R81 ;  /* 0x0000005100517308 */ /* 0x000e220000000800 */
[----:B------:R-:W-:Y:S02]  /*15400*/  @!P0 VIADD R111, R111, 0x31c40 ;  /* 0x00031c406f6f8836 */ /* 0x000fe40000000000 */
[----:B-1----:R-:W-:Y:S01]  /*15410*/  FADD.FTZ R0, R105, R0 ;  /* 0x0000000069007221 */ /* 0x002fe20000010000 */
[----:B------:R-:W-:-:S04]  /*15420*/  @!P0 VIADD R110, R110, 0x31c60 ;  /* 0x00031c606e6e8836 */ /* 0x000fc80000000000 */
[----:B------:R-:W1:Y:S01]  /*15430*/  MUFU.EX2 R112, R112 ;  /* 0x0000007000707308 */ /* 0x000e620000000800 */
[----:B------:R-:W-:Y:S02]  /*15440*/  WARPGROUP.DEPBAR.LE gsb0, 0x0 ;  /* 0x00008000000079c5 */ /* 0x000fe40000010000 */
[----:B----4-:R-:W-:Y:S01]  /*15450*/  FADD.FTZ R20, R127, R20 ;  /* 0x000000147f147221 */ /* 0x010fe20000010000 */
[----:B------:R4:W-:Y:S06]  /*15460*/  BAR.ARV R85, 0x100 ;  /* 0x000400550000751d */ /* 0x0009ec0000002000 */
[----:B------:R-:W1:Y:S01]  /*15470*/  MUFU.EX2 R76, R76 ;  /* 0x0000004c004c7308 */ /* 0x000e620000000800 */
[----:B------:R-:W-:Y:S01]  /*15480*/  @!P0 PRMT R111, RZ, 0x654, R111 ;  /* 0x00000654ff6f8816 */ /* 0x000fe2000000006f */
[----:B--2---:R-:W-:Y:S01]  /*15490*/  FADD.FTZ R0, R106, R0 ;  /* 0x000000006a007221 */ /* 0x004fe20000010000 */
[----:B----4-:R-:W-:-:S05]  /*154a0*/  F2FP.BF16.F32.PACK_AB R85, R87, R126 ;  /* 0x0000007e5755723e */ /* 0x010fca00000010ff */
[----:B------:R-:W2:Y:S01]  /*154b0*/  MUFU.EX2 R113, R113 ;  /* 0x0000007100717308 */ /* 0x000ea20000000800 */
[----:B------:R-:W-:Y:S01]  /*154c0*/  @!P0 PRMT R110, RZ, 0x654, R110 ;  /* 0x00000654ff6e8816 */ /* 0x000fe2000000006e */
[----:B---3--:R-:W-:Y:S01]  /*154d0*/  FADD.FTZ R20, R125, R20 ;  /* 0x000000147d147221 */ /* 0x008fe20000010000 */
[----:B------:R-:W-:Y:S01]  /*154e0*/  F2FP.BF16.F32.PACK_AB R87, R124, R123 ;  /* 0x0000007b7c57723e */ /* 0x000fe200000010ff */
[----:B------:R3:W-:Y:S04]  /*154f0*/  @!P0 SYNCS.ARRIVE.TRANS64.RED.A1T0 RZ, [R111+URZ], RZ ;  /* 0x000000ff6fff89a7 */ /* 0x0007e8000810043f */
[----:B------:R-:W4:Y:S01]  /*15500*/  MUFU.EX2 R80, R80 ;  /* 0x0000005000507308 */ /* 0x000f220000000800 */
[----:B0-----:R-:W-:Y:S01]  /*15510*/  FADD.FTZ R0, R107, R0 ;  /* 0x000000006b007221 */ /* 0x001fe20000010000 */
[----:B------:R-:W-:Y:S01]  /*15520*/  FADD.FTZ R20, R81, R20 ;  /* 0x0000001451147221 */ /* 0x000fe20000010000 */
[----:B------:R3:W-:Y:S05]  /*15530*/  @!P0 SYNCS.ARRIVE.TRANS64.RED.A1T0 RZ, [R110+URZ], RZ ;  /* 0x000000ff6eff89a7 */ /* 0x0007ea000810043f */
[----:B------:R-:W0:Y:S01]  /*15540*/  MUFU.EX2 R114, R114 ;  /* 0x0000007200727308 */ /* 0x000e220000000800 */
[----:B------:R3:W-:Y:S07]  /*15550*/  STSM.16.M88.4 [R17+0x24300], R84 ;  /* 0x0243005411007844 */ /* 0x0007ee0000000200 */
[----:B------:R-:W0:Y:S01]  /*15560*/  MUFU.EX2 R89, R89 ;  /* 0x0000005900597308 */ /* 0x000e220000000800 */
[----:B-1----:R-:W-:Y:S01]  /*15570*/  FADD.FTZ R0, R112, R0 ;  /* 0x0000000070007221 */ /* 0x002fe20000010000 */
[----:B------:R-:W-:-:S06]  /*15580*/  FADD.FTZ R20, R76, R20 ;  /* 0x000000144c147221 */ /* 0x000fcc0000010000 */
[----:B------:R-:W1:Y:S08]  /*15590*/  MUFU.EX2 R115, R115 ;  /* 0x0000007300737308 */ /* 0x000e700000000800 */
[----:B------:R-:W1:Y:S01]  /*155a0*/  MUFU.EX2 R77, R77 ;  /* 0x0000004d004d7308 */ /* 0x000e620000000800 */
[----:B--2---:R-:W-:-:S07]  /*155b0*/  FADD.FTZ R0, R113, R0 ;  /* 0x0000000071007221 */ /* 0x004fce0000010000 */
[----:B---3--:R-:W-:Y:S01]  /*155c0*/  MUFU.EX2 R84, R83 ;  /* 0x0000005300547308 */ /* 0x008fe20000000800 */
[----:B----4-:R-:W-:-:S07]  /*155d0*/  FADD.FTZ R20, R80, R20 ;  /* 0x0000001450147221 */ /* 0x010fce0000010000 */
[----:B------:R-:W2:Y:S08]  /*155e0*/  MUFU.EX2 R83, R116 ;  /* 0x0000007400537308 */ /* 0x000eb00000000800 */
[----:B------:R-:W3:Y:S01]  /*155f0*/  MUFU.EX2 R97, R97 ;  /* 0x0000006100617308 */ /* 0x000ee20000000800 */
[----:B0-----:R-:W-:Y:S01]  /*15600*/  FADD.FTZ R0, R114, R0 ;  /* 0x0000000072007221 */ /* 0x001fe20000010000 */
[----:B------:R-:W-:-:S06]  /*15610*/  FADD.FTZ R20, R89, R20 ;  /* 0x0000001459147221 */ /* 0x000fcc0000010000 */
[----:B------:R-:W0:Y:S08]  /*15620*/  MUFU.EX2 R117, R117 ;  /* 0x0000007500757308 */ /* 0x000e300000000800 */
[----:B------:R-:W4:Y:S01]  /*15630*/  MUFU.EX2 R74, R74 ;  /* 0x0000004a004a7308 */ /* 0x000f220000000800 */
[----:B-1----:R-:W-:Y:S01]  /*15640*/  FADD.FTZ R0, R115, R0 ;  /* 0x0000000073007221 */ /* 0x002fe20000010000 */
[----:B------:R-:W-:-:S06]  /*15650*/  FADD.FTZ R20, R77, R20 ;  /* 0x000000144d147221 */ /* 0x000fcc0000010000 */
[----:B------:R-:W1:Y:S08]  /*15660*/  MUFU.EX2 R118, R118 ;  /* 0x0000007600767308 */ /* 0x000e700000000800 */
[----:B------:R-:W1:Y:S01]  /*15670*/  MUFU.EX2 R96, R96 ;  /* 0x0000006000607308 */ /* 0x000e620000000800 */
[----:B--2---:R-:W-:Y:S01]  /*15680*/  FADD.FTZ R0, R83, R0 ;  /* 0x0000000053007221 */ /* 0x004fe20000010000 */
[----:B---3--:R-:W-:-:S06]  /*15690*/  FADD.FTZ R20, R97, R20 ;  /* 0x0000001461147221 */ /* 0x008fcc0000010000 */
[----:B------:R-:W2:Y:S08]  /*156a0*/  MUFU.EX2 R119, R119 ;  /* 0x0000007700777308 */ /* 0x000eb00000000800 */
[----:B------:R-:W3:Y:S01]  /*156b0*/  MUFU.EX2 R21, R21 ;  /* 0x0000001500157308 */ /* 0x000ee20000000800 */
[----:B0-----:R-:W-:Y:S01]  /*156c0*/  FADD.FTZ R0, R117, R0 ;  /* 0x0000000075007221 */ /* 0x001fe20000010000 */
[----:B----4-:R-:W-:-:S06]  /*156d0*/  FADD.FTZ R20, R74, R20 ;  /* 0x000000144a147221 */ /* 0x010fcc0000010000 */
[----:B------:R-:W0:Y:S08]  /*156e0*/  MUFU.EX2 R120, R120 ;  /* 0x0000007800787308 */ /* 0x000e300000000800 */
[----:B------:R-:W4:Y:S01]  /*156f0*/  MUFU.EX2 R92, R92 ;  /* 0x0000005c005c7308 */ /* 0x000f220000000800 */
[----:B-1----:R-:W-:Y:S01]  /*15700*/  FADD.FTZ R0, R118, R0 ;  /* 0x0000000076007221 */ /* 0x002fe20000010000 */
[----:B------:R-:W-:-:S06]  /*15710*/  FADD.FTZ R20, R96, R20 ;  /* 0x0000001460147221 */ /* 0x000fcc0000010000 */
        /* <DEDUP_REMOVED lines=17> */
[----:B------:R-:W-:Y:S01]  /*15830*/  F2FP.BF16.F32.PACK_AB R139, R79, R78 ;  /* 0x0000004e4f8b723e */ /* 0x000fe200000010ff */
[----:B0-----:R-:W-:-:S06]  /*15840*/  FADD.FTZ R75, R141, R0 ;  /* 0x000000008d4b7221 */ /* 0x001fcc0000010000 */
[----:B------:R-:W0:Y:S01]  /*15850*/  MUFU.EX2 R143, R143 ;  /* 0x0000008f008f7308 */ /* 0x000e220000000800 */
[----:B----4-:R-:W-:-:S07]  /*15860*/  FADD.FTZ R79, R85, R20 ;  /* 0x00000014554f7221 */ /* 0x010fce0000010000 */
[----:B------:R-:W4:Y:S01]  /*15870*/  MUFU.EX2 R93, R93 ;  /* 0x0000005d005d7308 */ /* 0x000f220000000800 */
[----:B-1----:R-:W-:Y:S01]  /*15880*/  FADD.FTZ R75, R140, R75 ;  /* 0x0000004b8c4b7221 */ /* 0x002fe20000010000 */
[----:B------:R-:W-:-:S06]  /*15890*/  FADD.FTZ R20, R88, R79 ;  /* 0x0000004f58147221 */ /* 0x000fcc0000010000 */
[----:B------:R-:W1:Y:S08]  /*158a0*/  MUFU.EX2 R144, R144 ;  /* 0x0000009000907308 */ /* 0x000e700000000800 */
[----:B------:R-:W1:Y:S01]  /*158b0*/  MUFU.EX2 R100, R100 ;  /* 0x0000006400647308 */ /* 0x000e620000000800 */
[----:B--2---:R-:W-:Y:S01]  /*158c0*/  FADD.FTZ R0, R122, R75 ;  /* 0x0000004b7a007221 */ /* 0x004fe20000010000 */
[----:B---3--:R-:W-:-:S06]  /*158d0*/  FADD.FTZ R20, R101, R20 ;  /* 0x0000001465147221 */ /* 0x008fcc0000010000 */
[----:B------:R-:W2:Y:S01]  /*158e0*/  MUFU.EX2 R91, R145 ;  /* 0x00000091005b7308 */ /* 0x000ea20000000800 */
[----:B------:R-:W-:-:S07]  /*158f0*/  F2FP.BF16.F32.PACK_AB R78, R21, R96 ;  /* 0x00000060154e723e */ /* 0x000fce00000010ff */
[----:B------:R-:W3:Y:S01]  /*15900*/  MUFU.EX2 R94, R94 ;  /* 0x0000005e005e7308 */ /* 0x000ee20000000800 */
[----:B0-----:R-:W-:Y:S01]  /*15910*/  FADD.FTZ R21, R143, R0 ;  /* 0x000000008f157221 */ /* 0x001fe20000010000 */
[----:B----4-:R-:W-:-:S06]  /*15920*/  FADD.FTZ R75, R93, R20 ;  /* 0x000000145d4b7221 */ /* 0x010fcc0000010000 */
[----:B------:R-:W0:Y:S01]  /*15930*/  MUFU.EX2 R146, R146 ;  /* 0x0000009200927308 */ /* 0x000e220000000800 */
[----:B-1----:R-:W-:-:S07]  /*15940*/  FADD.FTZ R0, R144, R21 ;  /* 0x0000001590007221 */ /* 0x002fce0000010000 */
[----:B------:R-:W1:Y:S01]  /*15950*/  MUFU.EX2 R99, R99 ;  /* 0x0000006300637308 */ /* 0x000e620000000800 */
[----:B------:R-:W-:-:S07]  /*15960*/  FADD.FTZ R75, R100, R75 ;  /* 0x0000004b644b7221 */ /* 0x000fce0000010000 */
[----:B------:R-:W4:Y:S01]  /*15970*/  MUFU.EX2 R147, R147 ;  /* 0x0000009300937308 */ /* 0x000f220000000800 */
[----:B--2---:R-:W-:Y:S01]  /*15980*/  FADD.FTZ R21, R91, R0 ;  /* 0x000000005b157221 */ /* 0x004fe20000010000 */
[----:B---3--:R-:W-:-:S06]  /*15990*/  FADD.FTZ R20, R94, R75 ;  /* 0x0000004b5e147221 */ /* 0x008fcc0000010000 */
[----:B------:R-:W2:Y:S01]  /*159a0*/  MUFU.EX2 R148, R148 ;  /* 0x0000009400947308 */ /* 0x000ea20000000800 */
[----:B0-----:R-:W-:-:S07]  /*159b0*/  FADD.FTZ R0, R146, R21 ;  /* 0x0000001592007221 */ /* 0x001fce0000010000 */
[----:B------:R-:W0:Y:S08]  /*159c0*/  MUFU.EX2 R86, R90 ;  /* 0x0000005a00567308 */ /* 0x000e300000000800 */
[----:B------:R-:W-:Y:S08]  /*159d0*/  MUFU.EX2 R149, R149 ;  /* 0x0000009500957308 */ /* 0x000ff00000000800 */
[----:B------:R-:W3:Y:S01]  /*159e0*/  MUFU.EX2 R150, R150 ;  /* 0x0000009600967308 */ /* 0x000ee20000000800 */
[----:B-1----:R-:W-:Y:S01]  /*159f0*/  FADD.FTZ R75, R99, R20 ;  /* 0x00000014634b7221 */ /* 0x002fe20000010000 */
[----:B----4-:R-:W-:Y:S01]  /*15a00*/  FADD.FTZ R21, R147, R0 ;  /* 0x0000000093157221 */ /* 0x010fe20000010000 */
[----:B------:R-:W4:Y:S05]  /*15a10*/  LDL R20, [R1+0x24] ;  /* 0x0000240001147983 */ /* 0x000f2a0000100800 */
[----:B------:R-:W1:Y:S01]  /*15a20*/  MUFU.EX2 R98, R98 ;  /* 0x0000006200627308 */ /* 0x000e620000000800 */
[----:B--2---:R-:W-:Y:S01]  /*15a30*/  FADD.FTZ R0, R148, R21 ;  /* 0x0000001594007221 */ /* 0x004fe20000010000 */
[----:B0-----:R-:W-:Y:S01]  /*15a40*/  FADD.FTZ R75, R86, R75 ;  /* 0x0000004b564b7221 */ /* 0x001fe20000010000 */
[----:B---3--:R-:W-:-:S02]  /*15a50*/  F2FP.BF16.F32.PACK_AB R87, R150, R149 ;  /* 0x000000959657723e */ /* 0x008fc400000010ff */
[----:B------:R-:W-:-:S04]  /*15a60*/  FADD.FTZ R149, R149, R0 ;  /* 0x0000000095957221 */ /* 0x000fc80000010000 */
[----:B------:R-:W-:Y:S01]  /*15a70*/  FADD.FTZ R0, R150, R149 ;  /* 0x0000009596007221 */ /* 0x000fe20000010000 */
[----:B-1----:R-:W-:-:S05]  /*15a80*/  FADD.FTZ R21, R98, R75 ;  /* 0x0000004b62157221 */ /* 0x002fca0000010000 */
[----:B------:R0:W-:Y:S04]  /*15a90*/  STL [R1+0x4], R21 ;  /* 0x0000041501007387 */ /* 0x0001e80000100800 */
[----:B------:R-:W-:Y:S04]  /*15aa0*/  STL [R1+0x34], R0 ;  /* 0x0000340001007387 */ /* 0x000fe80000100800 */
[----:B0-----:R0:W5:Y:S01]  /*15ab0*/  LDL R21, [R1+0x40] ;  /* 0x0000400001157983 */ /* 0x0011620000100800 */
        /* <DEDUP_REMOVED lines=14> */
[----:B------:R-:W-:Y:S01]  /*15ba0*/  STSM.16.M88.4 [R17+0x25b00], R136 ;  /* 0x025b008811007844 */ /* 0x000fe20000000200 */
[----:B------:R-:W-:-:S03]  /*15bb0*/  F2FP.BF16.F32.PACK_AB R76, R74, R97 ;  /* 0x000000614a4c723e */ /* 0x000fc600000010ff */
[----:B------:R-:W-:Y:S01]  /*15bc0*/  STSM.16.M88.4 [R17+0x27300], R132 ;  /* 0x0273008411007844 */ /* 0x000fe20000000200 */
[----:B------:R-:W-:Y:S02]  /*15bd0*/  F2FP.BF16.F32.PACK_AB R77, R119, R118 ;  /* 0x00000076774d723e */ /* 0x000fe400000010ff */
[----:B------:R-:W-:Y:S01]  /*15be0*/  F2FP.BF16.F32.PACK_AB R79, R121, R120 ;  /* 0x00000078794f723e */ /* 0x000fe200000010ff */
[----:B------:R-:W-:Y:S01]  /*15bf0*/  STSM.16.M88.4 [R17+0x28b00], R128 ;  /* 0x028b008011007844 */ /* 0x000fe20000000200 */
[----:B------:R-:W-:-:S03]  /*15c00*/  F2FP.BF16.F32.PACK_AB R88, R101, R88 ;  /* 0x000000586558723e */ /* 0x000fc600000010ff */
[----:B------:R1:W-:Y:S01]  /*15c10*/  STSM.16.M88.4 [R17+0x2a300], R80 ;  /* 0x02a3005011007844 */ /* 0x0003e20000000200 */
[----:B------:R-:W-:Y:S02]  /*15c20*/  F2FP.BF16.F32.PACK_AB R89, R144, R143 ;  /* 0x0000008f9059723e */ /* 0x000fe400000010ff */
[----:B------:R-:W-:Y:S02]  /*15c30*/  F2FP.BF16.F32.PACK_AB R90, R100, R93 ;  /* 0x0000005d645a723e */ /* 0x000fe400000010ff */
[----:B------:R-:W-:Y:S02]  /*15c40*/  F2FP.BF16.F32.PACK_AB R91, R146, R91 ;  /* 0x0000005b925b723e */ /* 0x000fe400000010ff */
[----:B------:R-:W-:Y:S01]  /*15c50*/  F2FP.BF16.F32.PACK_AB R86, R98, R86 ;  /* 0x000000566256723e */ /* 0x000fe200000010ff */
[----:B------:R0:W-:Y:S01]  /*15c60*/  STSM.16.M88.4 [R17+0x2bb00], R76 ;  /* 0x02bb004c11007844 */ /* 0x0001e20000000200 */
[----:B-1----:R-:W-:Y:S02]  /*15c70*/  F2FP.BF16.F32.PACK_AB R80, R84, R92 ;  /* 0x0000005c5450723e */ /* 0x002fe400000010ff */
[----:B------:R-:W-:-:S02]  /*15c80*/  F2FP.BF16.F32.PACK_AB R81, R141, R142 ;  /* 0x0000008e8d51723e */ /* 0x000fc400000010ff */
[----:B------:R-:W-:Y:S02]  /*15c90*/  F2FP.BF16.F32.PACK_AB R82, R85, R95 ;  /* 0x0000005f5552723e */ /* 0x000fe400000010ff */
[----:B------:R-:W-:Y:S02]  /*15ca0*/  F2FP.BF16.F32.PACK_AB R83, R122, R140 ;  /* 0x0000008c7a53723e */ /* 0x000fe400000010ff */
[----:B------:R-:W-:Y:S02]  /*15cb0*/  F2FP.BF16.F32.PACK_AB R84, R99, R94 ;  /* 0x0000005e6354723e */ /* 0x000fe400000010ff */
[----:B------:R-:W-:Y:S01]  /*15cc0*/  F2FP.BF16.F32.PACK_AB R85, R148, R147 ;  /* 0x000000939455723e */ /* 0x000fe200000010ff */
[----:B------:R0:W-:Y:S04]  /*15cd0*/  STSM.16.M88.4 [R17+0x2d300], R80 ;  /* 0x02d3005011007844 */ /* 0x0001e80000000200 */
        /* <DEDUP_REMOVED lines=58> */
[C---:B----4-:R-:W-:Y:S01]  /*16080*/  ISETP.GT.AND P2, PT, R15.reuse, R20, PT ;  /* 0x000000140f00720c */ /* 0x050fe20003f44270 */
[----:B------:R-:W-:Y:S02]  /*16090*/  VIADD R15, R15, 0xffffffff ;  /* 0xffffffff0f0f7836 */ /* 0x000fe40000000000 */
[----:B------:R-:W-:Y:S01]  /*160a0*/  IMAD.MOV.U32 R20, RZ, RZ, R19 ;  /* 0x000000ffff147224 */ /* 0x000fe200078e0013 */
[----:B-1----:R-:W-:-:S09]  /*160b0*/  NOP ;  /* 0x0000000000007918 */ /* 0x002fd20000000000 */
[----:B0-----:R-:W-:Y:S05]  /*160c0*/  @P2 BRA `(.L_x_12348) ;  /* 0xffffffa4008c2947 */ /* 0x001fea000383ffff */
[----:B------:R-:W-:-:S07]  /*160d0*/  IMAD.MOV.U32 R157, RZ, RZ, R15 ;  /* 0x000000ffff9d7224 */ /* 0x000fce00078e000f */
.L_x_12337:
[----:B------:R-:W-:-:S13]  /*160e0*/  ISETP.GE.AND P2, PT, R157, RZ, PT ;  /* 0x000000ff9d00720c */ /* 0x000fda0003f46270 */
[----:B------:R-:W-:Y:S05]  /*160f0*/  @!P2 BRA `(.L_x_12349) ;  /* 0x0000004c00e8a947 */ /* 0x000fea0003800000 */
[----:B------:R0:W5:Y:S01]  /*16100*/  LDL.LU R15, [R1+0x40] ;  /* 0x00004000010f7983 */ /* 0x0001620000300800 */
[----:B------:R-:W-:Y:S02]  /*16110*/  IMAD.MOV.U32 R0, RZ, RZ, R73 ;  /* 0x000000ffff007224 */ /* 0x000fe400078e0049 */
[----:B------:R-:W-:Y:S02]  /*16120*/  IMAD.MOV.U32 R14, RZ, RZ, R23 ;  /* 0x000000ffff0e7224 */ /* 0x000fe400078e0017 */
[----:B------:R-:W-:-:S07]  /*16130*/  IMAD.MOV.U32 R20, RZ, RZ, R19 ;  /* 0x000000ffff147224 */ /* 0x000fce00078e0013 */
.L_x_12360:
[----:B-----5:R-:W2:Y:S01]  /*16140*/  LDL R21, [R1+0x64] ;  /* 0x0000640001157983 */ /* 0x020ea20000100800 */
[----:B------:R-:W-:Y:S01]  /*16150*/  VIADD R19, R20, 0x1 ;  /* 0x0000000114137836 */ /* 0x000fe20000000000 */
[----:B------:R-:W-:Y:S05]  /*16160*/  YIELD ;  /* 0x0000000000007946 */ /* 0x000fea0003800000 */
[----:B------:R-:W-:-:S04]  /*16170*/  ISETP.NE.AND P3, PT, R19, 0x2, PT ;  /* 0x000000021300780c */ /* 0x000fc80003f65270 */
[----:B------:R-:W-:Y:S02]  /*16180*/  SEL R72, RZ, 0x1, P3 ;  /* 0x00000001ff487807 */ /* 0x000fe40001800000 */
[----:B------:R-:W-:Y:S02]  /*16190*/  SEL R19, R19, RZ, P3 ;  /* 0x000000ff13137207 */ /* 0x000fe40001800000 */
[----:B------:R-:W-:-:S05]  /*161a0*/  LOP3.LUT R23, R15, R72, RZ, 0x3c, !PT ;  /* 0x000000480f177212 */ /* 0x000fca00078e3cff */
[----:B------:R1:W-:Y:S01]  /*161b0*/  STL [R1+0x40], R23 ;  /* 0x0000401701007387 */ /* 0x0003e20000100800 */
[----:B--2---:R-:W-:-:S13]  /*161c0*/  ISETP.NE.AND P2, PT, R21, RZ, PT ;  /* 0x000000ff1500720c */ /* 0x004fda0003f45270 */
[----:B-1----:R-:W-:Y:S05]  /*161d0*/  @P2 BRA `(.L_x_12350) ;  /* 0x0000000000302947 */ /* 0x002fea0003800000 */
[----:B------:R-:W-:Y:S05]  /*161e0*/  @!P1 BRA `(.L_x_12351) ;  /* 0x0000000000049947 */ /* 0x000fea0003800000 */
[----:B------:R-:W-:Y:S01]  /*161f0*/  BPT.TRAP 0x1 ;  /* 0x000000040000795c */ /* 0x000fe20000300000 */
.L_x_12351:
[----:B------:R-:W-:Y:S01]  /*16200*/  IMAD R21, R19, 0x8, R16 ;  /* 0x0000000813157824 */ /* 0x000fe200078e0210 */
[----:B------:R-:W-:-:S04]  /*16210*/  SHF.L.U32 R72, R23, 0x1f, RZ ;  /* 0x0000001f17487819 */ /* 0x000fc800000006ff */
[----:B------:R1:W2:Y:S01]  /*16220*/  SYNCS.PHASECHK.TRANS64.TRYWAIT P3, [R21+URZ+0x31c30], R72 ;  /* 0x031c3048150075a7 */ /* 0x0002a2000806017f */
[----:B------:R-:W-:Y:S05]  /*16230*/  @!P1 BRA `(.L_x_12352) ;  /* 0x0000000000049947 */ /* 0x000fea0003800000 */
[----:B------:R-:W-:Y:S01]  /*16240*/  BPT.TRAP 0x1 ;  /* 0x000000040000795c */ /* 0x000fe20000300000 */
.L_x_12352:
[----:B------:R-:W-:Y:S04]  /*16250*/  BSSY B0, `(.L_x_12350) ;  /* 0x0000004000007945 */ /* 0x000fe80003800000 */
[----:B--2---:R-:W-:Y:S05]  /*16260*/  @P3 BRA `(.L_x_12353) ;  /* 0x0000000000083947 */ /* 0x004fea0003800000 */
[----:B------:R-:W2:Y:S02]  /*16270*/  SYNCS.PHASECHK.TRANS64.TRYWAIT P3, [R21+URZ+0x31c30], R72 ;  /* 0x031c3048150075a7 */ /* 0x000ea4000806017f */
[----:B--2---:R-:W-:Y:S05]  /*16280*/  @!P3 BRA `(.L_x_12354) ;  /* 0x000000fc007cb947 */ /* 0x004fea0003800000 */
.L_x_12353:
[----:B------:R-:W-:Y:S05]  /*16290*/  BSYNC B0 ;  /* 0x0000000000007941 */ /* 0x000fea0003800000 */
.L_x_12350:
[----:B------:R-:W3:Y:S01]  /*162a0*/  LDL R23, [R1+0x6c] ;  /* 0x00006c0001177983 */ /* 0x000ee20000100800 */
[----:B-12---:R-:W1:Y:S01]  /*162b0*/  S2R R21, SR_TID.X ;  /* 0x0000000000157919 */ /* 0x006e620000002100 */
[----:B------:R-:W-:Y:S05]  /*162c0*/  WARPSYNC.ALL ;  /* 0x0000000000007948 */ /* 0x000fea0003800000 */
[----:B------:R-:W-:Y:S01]  /*162d0*/  IMAD.MOV.U32 R145, RZ, RZ, -0x7fffffe0 ;  /* 0x80000020ff917424 */ /* 0x000fe200078e00ff */
[----:B-1----:R-:W-:-:S05]  /*162e0*/  SHF.R.U32.HI R21, RZ, 0x7, R21 ;  /* 0x00000007ff157819 */ /* 0x002fca0000011615 */
        /* <DEDUP_REMOVED lines=17> */
[----:B---3--:R-:W-:-:S05]  /*16400*/  IMAD R144, R19, 0x6c0, R23 ;  /* 0x000006c013907824 */ /* 0x008fca00078e0217 */
        /* <DEDUP_REMOVED lines=307> */
[----:B-1----:R-:W-:Y:S01]  /*17740*/  MOV R21, UR14 ;  /* 0x0000000e00157c02 */ /* 0x002fe20008000f00 */
        /* <DEDUP_REMOVED lines=216> */
.L_x_12356:
[----:B------:R-:W-:Y:S01]  /*184d0*/  SHF.L.U32 R15, R15, 0x1f, RZ ;  /* 0x0000001f0f0f7819 */ /* 0x000fe200000006ff */
[----:B------:R-:W-:-:S04]  /*184e0*/  IMAD R21, R20, 0x8, R16 ;  /* 0x0000000814157824 */ /* 0x000fc800078e0210 */
[----:B------:R1:W2:Y:S01]  /*184f0*/  SYNCS.PHASECHK.TRANS64.TRYWAIT P2, [R21+URZ+0x31c50], R15 ;  /* 0x031c500f150075a7 */ /* 0x0002a2000804017f */
[----:B------:R-:W-:Y:S05]  /*18500*/  @!P1 BRA `(.L_x_12357) ;  /* 0x0000000000049947 */ /* 0x000fea0003800000 */
[----:B------:R-:W-:Y:S01]  /*18510*/  BPT.TRAP 0x1 ;  /* 0x000000040000795c */ /* 0x000fe20000300000 */
.L_x_12357:
[----:B------:R-:W-:Y:S04]  /*18520*/  BSSY B0, `(.L_x_12355) ;  /* 0x0000004000007945 */ /* 0x000fe80003800000 */
[----:B--2---:R-:W-:Y:S05]  /*18530*/  @P2 BRA `(.L_x_12358) ;  /* 0x0000000000082947 */ /* 0x004fea0003800000 */
[----:B------:R-:W2:Y:S02]  /*18540*/  SYNCS.PHASECHK.TRANS64.TRYWAIT P2, [R21+URZ+0x31c50], R15 ;  /* 0x031c500f150075a7 */ /* 0x000ea4000804017f */
[----:B--2---:R-:W-:Y:S05]  /*18550*/  @!P2 BRA `(.L_x_12359) ;  /* 0x000000d800dca947 */ /* 0x004fea0003800000 */
.L_x_12358:
[----:B------:R-:W-:Y:S05]  /*18560*/  BSYNC B0 ;  /* 0x0000000000007941 */ /* 0x000fea0003800000 */
.L_x_12355:
        /* <DEDUP_REMOVED lines=12> */
[----:B-12---:R-:W-:Y:S01]  /*18630*/  FMUL.FTZ R15, R112, UR61 ;  /* 0x0000003d700f7c20 */ /* 0x006fe20008410000 */
        /* <DEDUP_REMOVED lines=30> */
[----:B------:R-:W-:Y:S05]  /*18820*/  WARPSYNC.ALL ;  /* 0x0000000000007948 */ /* 0x000fea0003800000 */
[----:B------:R2:W4:Y:S01]  /*18830*/  MUFU.TANH R154, R138 ;  /* 0x0000008a009a7308 */ /* 0x0005220000002400 */
[----:B---3--:R-:W-:Y:S01]  /*18840*/  FMNMX.FTZ R23, R144, R23, !PT ;  /* 0x0000001790177209 */ /* 0x008fe20007810000 */
[----:B------:R-:W-:Y:S01]  /*18850*/  FMUL.FTZ R142, R142, UR61 ;  /* 0x0000003d8e8e7c20 */ /* 0x000fe20008410000 */
[----:B------:R-:W-:Y:S01]  /*18860*/  FMUL.FTZ R143, R143, UR61 ;  /* 0x0000003d8f8f7c20 */ /* 0x000fe20008410000 */
[----:B------:R-:W-:Y:S01]  /*18870*/  FMUL.FTZ R122, R122, UR61 ;  /* 0x0000003d7a7a7c20 */ /* 0x000fe20008410000 */
[----:B------:R-:W-:Y:S01]  /*18880*/  FMUL.FTZ R123, R123, UR61 ;  /* 0x0000003d7b7b7c20 */ /* 0x000fe20008410000 */
[----:B------:R-:W-:Y:S01]  /*18890*/  ULDC UR4, c[0x0][0x988] ;  /* 0x0002620000047ab9 */ /* 0x000fe20000000800 */
[----:B-1----:R-:W-:Y:S01]  /*188a0*/  FMNMX.FTZ R23, R141, R23, !PT ;  /* 0x000000178d177209 */ /* 0x002fe20007810000 */
[----:B------:R-:W1:Y:S01]  /*188b0*/  MUFU.TANH R140, R140 ;  /* 0x0000008c008c7308 */ /* 0x000e620000002400 */
[----:B--2---:R-:W-:Y:S01]  /*188c0*/  FMUL.FTZ R138, R132, UR61 ;  /* 0x0000003d848a7c20 */ /* 0x004fe20008410000 */
        /* <DEDUP_REMOVED lines=9> */
[----:B----4-:R-:W-:-:S02]  /*18960*/  IMAD.MOV.U32 R93, RZ, RZ, R154 ;  /* 0x000000ffff5d7224 */ /* 0x010fc400078e009a */
[----:B------:R-:W-:Y:S01]  /*18970*/  FMUL.FTZ R134, R134, UR61 ;  /* 0x0000003d86867c20 */ /* 0x000fe20008410000 */
[----:B------:R-:W-:Y:S02]  /*18980*/  FMUL.FTZ R154, R118, UR61 ;  /* 0x0000003d769a7c20 */ /* 0x000fe40008410000 */
[----:B------:R-:W3:Y:S01]  /*18990*/  MUFU.TANH R132, R132 ;  /* 0x0000008400847308 */ /* 0x000ee20000002400 */
[----:B-1----:R-:W-:-:S07]  /*189a0*/  FMNMX.FTZ R23, R140, R23, !PT ;  /* 0x000000178c177209 */ /* 0x002fce0007810000 */
[----:B------:R-:W1:Y:S01]  /*189b0*/  MUFU.TANH R137, R137 ;  /* 0x0000008900897308 */ /* 0x000e620000002400 */
[----:B--2---:R-:W-:-:S07]  /*189c0*/  FMNMX.FTZ R23, R138, R23, !PT ;  /* 0x000000178a177209 */ /* 0x004fce0007810000 */
[----:B------:R-:W2:Y:S01]  /*189d0*/  MUFU.TANH R136, R136 ;  /* 0x0000008800887308 */ /* 0x000ea20000002400 */
[----:B---3--:R-:W-:-:S07]  /*189e0*/  FMNMX.FTZ R23, R132, R23, !PT ;  /* 0x0000001784177209 */ /* 0x008fce0007810000 */
        /* <DEDUP_REMOVED lines=54> */
[----:B------:R-:W-:Y:S01]  /*18d50*/  MUFU.TANH R81, R143 ;  /* 0x0000008f00517308 */ /* 0x000fe20000002400 */
[----:B-1----:R-:W-:-:S05]  /*18d60*/  FMNMX.FTZ R23, R150, R23, !PT ;  /* 0x0000001796177209 */ /* 0x002fca0007810000 */
[----:B------:R-:W1:Y:S02]  /*18d70*/  SHFL.BFLY PT, R72, R23, 0x2, 0x1f ;  /* 0x0c401f0017487f89 */ /* 0x000e6400000e0000 */
[----:B------:R-:W-:Y:S08]  /*18d80*/  MUFU.TANH R142, R122 ;  /* 0x0000007a008e7308 */ /* 0x000ff00000002400 */
[----:B------:R2:W-:Y:S08]  /*18d90*/  MUFU.TANH R122, R123 ;  /* 0x0000007b007a7308 */ /* 0x0005f00000002400 */
[----:B------:R-:W-:Y:S01]  /*18da0*/  MUFU.TANH R97, R131 ;  /* 0x0000008300617308 */ /* 0x000fe20000002400 */
[----:B--2---:R-:W-:-:S02]  /*18db0*/  IMAD.MOV.U32 R123, RZ, RZ, R155 ;  /* 0x000000ffff7b7224 */ /* 0x004fc400078e009b */
[----:B------:R-:W-:Y:S01]  /*18dc0*/  FMUL.FTZ R155, R115, UR61 ;  /* 0x0000003d739b7c20 */ /* 0x000fe20008410000 */
[----:B-1----:R-:W-:-:S04]  /*18dd0*/  FMNMX.FTZ R23, R23, R72, !PT ;  /* 0x0000004817177209 */ /* 0x002fc80007810000 */
[----:B------:R-:W-:Y:S01]  /*18de0*/  MUFU.TANH R80, R130 ;  /* 0x0000008200507308 */ /* 0x000fe20000002400 */
[----:B------:R-:W1:Y:S07]  /*18df0*/  SHFL.BFLY PT, R72, R23, 0x1, 0x1f ;  /* 0x0c201f0017487f89 */ /* 0x000e6e00000e0000 */
[----:B------:R-:W2:Y:S08]  /*18e00*/  MUFU.TANH R92, R135 ;  /* 0x00000087005c7308 */ /* 0x000eb00000002400 */
[----:B------:R-:W-:Y:S08]  /*18e10*/  MUFU.TANH R139, R139 ;  /* 0x0000008b008b7308 */ /* 0x000ff00000002400 */
[----:B------:R3:W-:Y:S01]  /*18e20*/  MUFU.TANH R77, R127 ;  /* 0x0000007f004d7308 */ /* 0x0007e20000002400 */
[----:B--2---:R-:W-:Y:S01]  /*18e30*/  IMAD.MOV.U32 R118, RZ, RZ, R92 ;  /* 0x000000ffff767224 */ /* 0x004fe200078e005c */
[----:B-1----:R-:W-:Y:S01]  /*18e40*/  FMNMX.FTZ R23, R23, R72, !PT ;  /* 0x0000004817177209 */ /* 0x002fe20007810000 */
[----:B------:R-:W-:-:S04]  /*18e50*/  IMAD.U32 R72, RZ, RZ, UR4 ;  /* 0x00000004ff487e24 */ /* 0x000fc8000f8e00ff */
[CC--:B------:R-:W-:Y:S01]  /*18e60*/  FMUL.FTZ R115, R23.reuse, R72.reuse ;  /* 0x0000004817737220 */ /* 0x0c0fe20000410000 */
[----:B------:R-:W-:Y:S01]  /*18e70*/  FADD.FTZ R14, -R23, R14 ;  /* 0x0000000e170e7221 */ /* 0x000fe20000010100 */
[----:B------:R1:W2:Y:S02]  /*18e80*/  MUFU.TANH R84, R126 ;  /* 0x0000007e00547308 */ /* 0x0002a40000002400 */
[-C--:B------:R-:W-:Y:S01]  /*18e90*/  FFMA.FTZ R131, R137, R72.reuse, -R115 ;  /* 0x0000004889837223 */ /* 0x080fe20000010873 */
[----:B------:R-:W-:Y:S02]  /*18ea0*/  IMAD.MOV.U32 R137, RZ, RZ, R81 ;  /* 0x000000ffff897224 */ /* 0x000fe400078e0051 */
[-CC-:B------:R-:W-:Y:S01]  /*18eb0*/  FFMA.FTZ R81, R112, R72.reuse, -R115.reuse ;  /* 0x0000004870517223 */ /* 0x180fe20000010873 */
[-C--:B------:R-:W-:Y:S01]  /*18ec0*/  FMUL.FTZ R14, R14, R72.reuse ;  /* 0x000000480e0e7220 */ /* 0x080fe20000410000 */
[----:B------:R-:W4:Y:S01]  /*18ed0*/  LDL.LU R112, [R1+0x4] ;  /* 0x0000040001707983 */ /* 0x000f220000300800 */
[-CC-:B------:R-:W-:Y:S01]  /*18ee0*/  FFMA.FTZ R73, R153, R72.reuse, -R115.reuse ;  /* 0x0000004899497223 */ /* 0x180fe20000010873 */
[-CC-:B------:R-:W-:Y:S01]  /*18ef0*/  FFMA.FTZ R114, R152, R72.reuse, -R115.reuse ;  /* 0x0000004898727223 */ /* 0x180fe20000010873 */
[-CC-:B------:R-:W-:Y:S01]  /*18f00*/  FFMA.FTZ R76, R104, R72.reuse, -R115.reuse ;  /* 0x00000048684c7223 */ /* 0x180fe20000010873 */
[-CC-:B------:R-:W-:Y:S01]  /*18f10*/  FFMA.FTZ R130, R136, R72.reuse, -R115.reuse ;  /* 0x0000004888827223 */ /* 0x180fe20000010873 */
[----:B------:R-:W-:Y:S01]  /*18f20*/  MUFU.EX2 R14, R14 ;  /* 0x0000000e000e7308 */ /* 0x000fe20000000800 */
[----:B---3--:R-:W-:Y:S01]  /*18f30*/  FFMA.FTZ R127, R15, R72, -R115 ;  /* 0x000000480f7f7223 */ /* 0x008fe20000010873 */
[----:B------:R-:W-:-:S02]  /*18f40*/  IMAD.MOV.U32 R136, RZ, RZ, R80 ;  /* 0x000000ffff887224 */ /* 0x000fc400078e0050 */
[----:B-1----:R-:W-:-:S04]  /*18f50*/  FFMA.FTZ R126, R21, R72, -R115 ;  /* 0x00000048157e7223 */ /* 0x002fc80000010873 */
[----:B------:R1:W3:Y:S01]  /*18f60*/  MUFU.TANH R89, R134 ;  /* 0x0000008600597308 */ /* 0x0002e20000002400 */
[-CC-:B------:R-:W-:Y:S01]  /*18f70*/  FFMA.FTZ R143, R124, R72.reuse, -R115.reuse ;  /* 0x000000487c8f7223 */ /* 0x180fe20000010873 */
[-CC-:B------:R-:W-:Y:S01]  /*18f80*/  FFMA.FTZ R133, R138, R72.reuse, -R115.reuse ;  /* 0x000000488a857223 */ /* 0x180fe20000010873 */
[-CC-:B------:R-:W-:Y:S01]  /*18f90*/  FFMA.FTZ R135, R141, R72.reuse, -R115.reuse ;  /* 0x000000488d877223 */ /* 0x180fe20000010873 */
[----:B--2---:R-:W-:Y:S02]  /*18fa0*/  IMAD.MOV.U32 R152, RZ, RZ, R84 ;  /* 0x000000ffff987224 */ /* 0x004fe400078e0054 */
[-C--:B------:R-:W-:Y:S01]  /*18fb0*/  FFMA.FTZ R92, R88, R72.reuse, -R115 ;  /* 0x00000048585c7223 */ /* 0x080fe20000010873 */
[----:B------:R-:W-:Y:S02]  /*18fc0*/  IMAD.MOV.U32 R153, RZ, RZ, R77 ;  /* 0x000000ffff997224 */ /* 0x000fe400078e004d */
[-CC-:B------:R-:W-:Y:S01]  /*18fd0*/  FFMA.FTZ R145, R145, R72.reuse, -R115.reuse ;  /* 0x0000004891917223 */ /* 0x180fe20000010873 */
[----:B------:R-:W4:Y:S01]  /*18fe0*/  MUFU.EX2 R73, R73 ;  /* 0x0000004900497308 */ /* 0x000f220000000800 */
[-CC-:B------:R-:W-:Y:S01]  /*18ff0*/  FFMA.FTZ R144, R144, R72.reuse, -R115.reuse ;  /* 0x0000004890907223 */ /* 0x180fe20000010873 */
[-CC-:B------:R-:W-:Y:S01]  /*19000*/  FFMA.FTZ R132, R132, R72.reuse, -R115.reuse ;  /* 0x0000004884847223 */ /* 0x180fe20000010873 */
[-CC-:B------:R-:W-:Y:S01]  /*19010*/  FFMA.FTZ R129, R129, R72.reuse, -R115.reuse ;  /* 0x0000004881817223 */ /* 0x180fe20000010873 */
[-CC-:B------:R-:W-:Y:S01]  /*19020*/  FFMA.FTZ R128, R128, R72.reuse, -R115.reuse ;  /* 0x0000004880807223 */ /* 0x180fe20000010873 */
[----:B------:R-:W-:-:S03]  /*19030*/  FFMA.FTZ R125, R125, R72, -R115 ;  /* 0x000000487d7d7223 */ /* 0x000fc60000010873 */
[----:B------:R2:W0:Y:S01]  /*19040*/  MUFU.EX2 R104, R114 ;  /* 0x0000007200687308 */ /* 0x0004220000000800 */
[-CC-:B------:R-:W-:Y:S01]  /*19050*/  FFMA.FTZ R15, R101, R72.reuse, -R115.reuse ;  /* 0x00000048650f7223 */ /* 0x180fe20000010873 */
[-C--:B------:R-:W-:Y:S01]  /*19060*/  FFMA.FTZ R80, R105, R72.reuse, -R115 ;  /* 0x0000004869507223 */ /* 0x080fe20000010873 */
[----:B------:R-:W-:Y:S02]  /*19070*/  IMAD.MOV.U32 R105, RZ, RZ, R93 ;  /* 0x000000ffff697224 */ /* 0x000fe400078e005d */
[-C--:B------:R-:W-:Y:S01]  /*19080*/  FFMA.FTZ R21, R113, R72.reuse, -R115 ;  /* 0x0000004871157223 */ /* 0x080fe20000010873 */
[----:B------:R-:W-:Y:S02]  /*19090*/  IMAD.MOV.U32 R113, RZ, RZ, R118 ;  /* 0x000000ffff717224 */ /* 0x000fe400078e0076 */
[----:B------:R-:W-:Y:S01]  /*190a0*/  FMUL.FTZ R118, R107, UR61 ;  /* 0x0000003d6b767c20 */ /* 0x000fe20008410000 */
[----:B------:R-:W-:Y:S02]  /*190b0*/  IMAD.MOV.U32 R107, RZ, RZ, R139 ;  /* 0x000000ffff6b7224 */ /* 0x000fe400078e008b */
[----:B-1----:R-:W-:Y:S01]  /*190c0*/  FFMA.FTZ R134, R140, R72, -R115 ;  /* 0x000000488c867223 */ /* 0x002fe20000010873 */
[----:B------:R-:W-:Y:S01]  /*190d0*/  IMAD.MOV.U32 R124, RZ, RZ, R137 ;  /* 0x000000ffff7c7224 */ /* 0x000fe200078e0089 */
[----:B------:R-:W1:Y:S01]  /*190e0*/  MUFU.TANH R156, R156 ;  /* 0x0000009c009c7308 */ /* 0x000e620000002400 */
[----:B------:R-:W-:-:S02]  /*190f0*/  IMAD.MOV.U32 R138, RZ, RZ, R97 ;  /* 0x000000ffff8a7224 */ /* 0x000fc400078e0061 */
[-CC-:B------:R-:W-:Y:S01]  /*19100*/  FFMA.FTZ R97, R96, R72.reuse, -R115.reuse ;  /* 0x0000004860617223 */ /* 0x180fe20000010873 */
[----:B--2---:R-:W-:Y:S02]  /*19110*/  IMAD.MOV.U32 R114, RZ, RZ, R136 ;  /* 0x000000ffff727224 */ /* 0x004fe400078e0088 */
[-C--:B------:R-:W-:Y:S01]  /*19120*/  FFMA.FTZ R96, R100, R72.reuse, -R115 ;  /* 0x0000004864607223 */ /* 0x080fe20000010873 */
[----:B---3--:R-:W-:Y:S02]  /*19130*/  IMAD.MOV.U32 R140, RZ, RZ, R89 ;  /* 0x000000ffff8c7224 */ /* 0x008fe400078e0059 */
        /* <DEDUP_REMOVED lines=12> */
[----:B------:R-:W-:Y:S01]  /*19200*/  IMAD.MOV.U32 R115, RZ, RZ, R138 ;  /* 0x000000ffff737224 */ /* 0x000fe200078e008a */
[----:B------:R-:W2:Y:S01]  /*19210*/  MUFU.TANH R155, R155 ;  /* 0x0000009b009b7308 */ /* 0x000ea20000002400 */
[----:B------:R-:W-:-:S02]  /*19220*/  IMAD.MOV.U32 R151, RZ, RZ, R140 ;  /* 0x000000ffff977224 */ /* 0x000fc400078e008c */
[----:B------:R-:W-:Y:S02]  /*19230*/  IMAD.MOV.U32 R138, RZ, RZ, R122 ;  /* 0x000000ffff8a7224 */ /* 0x000fe400078e007a */
[----:B------:R-:W-:Y:S01]  /*19240*/  FMUL.FTZ R116, R119, UR61 ;  /* 0x0000003d77747c20 */ /* 0x000fe20008410000 */
[----:B------:R-:W-:Y:S02]  /*19250*/  FMUL.FTZ R117, R106, UR61 ;  /* 0x0000003d6a757c20 */ /* 0x000fe40008410000 */
[----:B------:R-:W3:Y:S01]  /*19260*/  MUFU.TANH R154, R154 ;  /* 0x0000009a009a7308 */ /* 0x000ee20000002400 */
[----:B------:R-:W-:-:S07]  /*19270*/  FMUL.FTZ R119, R110, UR61 ;  /* 0x0000003d6e777c20 */ /* 0x000fce0008410000 */
        /* <DEDUP_REMOVED lines=24> */
[----:B------:R-:W3:Y:S08]  /*19400*/  MUFU.EX2 R106, R145 ;  /* 0x00000091006a7308 */ /* 0x000ef00000000800 */
[----:B------:R-:W3:Y:S01]  /*19410*/  MUFU.TANH R137, R137 ;  /* 0x0000008900897308 */ /* 0x000ee20000002400 */
[----:B------:R-:W-:-:S07]  /*19420*/  FMUL.FTZ R87, R87, UR61 ;  /* 0x0000003d57577c20 */ /* 0x000fce0008410000 */
[----:B------:R-:W3:Y:S08]  /*19430*/  MUFU.EX2 R144, R144 ;  /* 0x0000009000907308 */ /* 0x000ef00000000800 */
[----:B------:R-:W3:Y:S01]  /*19440*/  MUFU.TANH R82, R82 ;  /* 0x0000005200527308 */ /* 0x000ee20000002400 */
[----:B----4-:R-:W-:-:S04]  /*19450*/  FFMA.FTZ R101, R14, R112, R73 ;  /* 0x000000700e657223 */ /* 0x010fc80000010049 */
[C---:B0-----:R-:W-:Y:S01]  /*19460*/  FADD.FTZ R101, R104.reuse, R101 ;  /* 0x0000006568657221 */ /* 0x041fe20000010000 */
[----:B------:R-:W-:Y:S02]  /*19470*/  F2FP.BF16.F32.PACK_AB R104, R104, R73 ;  /* 0x000000496868723e */ /* 0x000fe400000010ff */
[----:B------:R-:W-:-:S04]  /*19480*/  FMNMX.FTZ R73, R105, R0, !PT ;  /* 0x0000000069497209 */ /* 0x000fc80007810000 */
[----:B------:R-:W-:-:S04]  /*19490*/  FMNMX.FTZ R73, R107, R73, !PT ;  /* 0x000000496b497209 */ /* 0x000fc80007810000 */
[----:B------:R-:W-:-:S04]  /*194a0*/  FMNMX.FTZ R73, R123, R73, !PT ;  /* 0x000000497b497209 */ /* 0x000fc80007810000 */
[----:B------:R-:W-:-:S04]  /*194b0*/  FMNMX.FTZ R73, R124, R73, !PT ;  /* 0x000000497c497209 */ /* 0x000fc80007810000 */
[----:B------:R-:W-:-:S04]  /*194c0*/  FMNMX.FTZ R73, R114, R73, !PT ;  /* 0x0000004972497209 */ /* 0x000fc80007810000 */
        /* <DEDUP_REMOVED lines=8> */
[----:B-1----:R-:W-:-:S04]  /*19550*/  FMNMX.FTZ R73, R156, R73, !PT ;  /* 0x000000499c497209 */ /* 0x002fc80007810000 */
[----:B--2---:R-:W-:-:S04]  /*19560*/  FMNMX.FTZ R73, R155, R73, !PT ;  /* 0x000000499b497209 */ /* 0x004fc80007810000 */
        /* <DEDUP_REMOVED lines=11> */
[----:B------:R-:W-:-:S04]  /*19620*/  FMNMX.FTZ R73, R110, R73, !PT ;  /* 0x000000496e497209 */ /* 0x000fc80007810000 */
[----:B------:R-:W-:Y:S01]  /*19630*/  FMNMX.FTZ R73, R111, R73, !PT ;  /* 0x000000496f497209 */ /* 0x000fe20007810000 */
[----:B------:R-:W1:Y:S01]  /*19640*/  MUFU.TANH R86, R86 ;  /* 0x0000005600567308 */ /* 0x000e620000002400 */
[----:B------:R-:W-:Y:S02]  /*19650*/  FMUL.FTZ R140, R74, UR61 ;  /* 0x0000003d4a8c7c20 */ /* 0x000fe40008410000 */
[----:B------:R-:W-:Y:S01]  /*19660*/  FMNMX.FTZ R73, R136, R73, !PT ;  /* 0x0000004988497209 */ /* 0x000fe20007810000 */
[----:B------:R-:W-:Y:S01]  /*19670*/  FADD.FTZ R101, R106, R101 ;  /* 0x000000656a657221 */ /* 0x000fe20000010000 */
[----:B------:R-:W-:Y:S02]  /*19680*/  FMUL.FTZ R142, R75, UR61 ;  /* 0x0000003d4b8e7c20 */ /* 0x000fe40008410000 */
[----:B------:R-:W-:Y:S01]  /*19690*/  FMNMX.FTZ R73, R137, R73, !PT ;  /* 0x0000004989497209 */ /* 0x000fe20007810000 */
[----:B------:R-:W2:Y:S01]  /*196a0*/  MUFU.TANH R87, R87 ;  /* 0x0000005700577308 */ /* 0x000ea20000002400 */
[C---:B------:R-:W-:Y:S01]  /*196b0*/  FADD.FTZ R139, R144.reuse, R101 ;  /* 0x00000065908b7221 */ /* 0x040fe20000010000 */
[----:B------:R-:W-:Y:S01]  /*196c0*/  F2FP.BF16.F32.PACK_AB R106, R144, R106 ;  /* 0x0000006a906a723e */ /* 0x000fe200000010ff */
[----:B------:R-:W-:Y:S01]  /*196d0*/  FMUL.FTZ R144, R78, UR61 ;  /* 0x0000003d4e907c20 */ /* 0x000fe20008410000 */
[----:B------:R-:W-:-:S04]  /*196e0*/  FMNMX.FTZ R73, R82, R73, !PT ;  /* 0x0000004952497209 */ /* 0x000fc80007810000 */
[----:B------:R-:W3:Y:S01]  /*196f0*/  MUFU.TANH R140, R140 ;  /* 0x0000008c008c7308 */ /* 0x000ee20000002400 */
[----:B0-----:R-:W-:Y:S01]  /*19700*/  FMNMX.FTZ R73, R83, R73, !PT ;  /* 0x0000004953497209 */ /* 0x001fe20007810000 */
[----:B------:R-:W-:-:S06]  /*19710*/  FMUL.FTZ R145, R79, UR61 ;  /* 0x0000003d4f917c20 */ /* 0x000fcc0008410000 */
[----:B------:R-:W0:Y:S01]  /*19720*/  MUFU.TANH R142, R142 ;  /* 0x0000008e008e7308 */ /* 0x000e220000002400 */
[----:B-1----:R-:W-:-:S07]  /*19730*/  FMNMX.FTZ R73, R86, R73, !PT ;  /* 0x0000004956497209 */ /* 0x002fce0007810000 */
[----:B------:R-:W1:Y:S01]  /*19740*/  MUFU.TANH R144, R144 ;  /* 0x0000009000907308 */ /* 0x000e620000002400 */
[----:B--2---:R-:W-:-:S07]  /*19750*/  FMNMX.FTZ R73, R87, R73, !PT ;  /* 0x0000004957497209 */ /* 0x004fce0007810000 */
[----:B------:R-:W2:Y:S01]  /*19760*/  MUFU.TANH R145, R145 ;  /* 0x0000009100917308 */ /* 0x000ea20000002400 */
[----:B---3--:R-:W-:-:S04]  /*19770*/  FMNMX.FTZ R73, R140, R73, !PT ;  /* 0x000000498c497209 */ /* 0x008fc80007810000 */
[----:B0-----:R-:W-:-:S04]  /*19780*/  FMNMX.FTZ R73, R142, R73, !PT ;  /* 0x000000498e497209 */ /* 0x001fc80007810000 */
[----:B-1----:R-:W-:-:S04]  /*19790*/  FMNMX.FTZ R73, R144, R73, !PT ;  /* 0x0000004990497209 */ /* 0x002fc80007810000 */
[----:B--2---:R-:W-:-:S05]  /*197a0*/  FMNMX.FTZ R73, R145, R73, !PT ;  /* 0x0000004991497209 */ /* 0x004fca0007810000 */
[----:B------:R-:W0:Y:S02]  /*197b0*/  SHFL.BFLY PT, R74, R73, 0x2, 0x1f ;  /* 0x0c401f00494a7f89 */ /* 0x000e2400000e0000 */
[----:B0-----:R-:W-:-:S05]  /*197c0*/  FMNMX.FTZ R73, R73, R74, !PT ;  /* 0x0000004a49497209 */ /* 0x001fca0007810000 */
[----:B------:R-:W0:Y:S02]  /*197d0*/  SHFL.BFLY PT, R74, R73, 0x1, 0x1f ;  /* 0x0c201f00494a7f89 */ /* 0x000e2400000e0000 */
[----:B0-----:R-:W-:-:S05]  /*197e0*/  FMNMX.FTZ R73, R73, R74, !PT ;  /* 0x0000004a49497209 */ /* 0x001fca0007810000 */
[----:B------:R-:W-:-:S04]  /*197f0*/  FMUL.FTZ R147, R73, R72 ;  /* 0x0000004849937220 */ /* 0x000fc80000410000 */
[-CC-:B------:R-:W-:Y:S02]  /*19800*/  FFMA.FTZ R102, R138, R72.reuse, -R147.reuse ;  /* 0x000000488a667223 */ /* 0x180fe40000010893 */
[----:B------:R-:W2:Y:S01]  /*19810*/  LDL R138, [R1+0x7c] ;  /* 0x00007c00018a7983 */ /* 0x000ea20000100800 */
[----:B------:R-:W-:Y:S01]  /*19820*/  FFMA.FTZ R91, R108, R72, -R147 ;  /* 0x000000486c5b7223 */ /* 0x000fe20000010893 */
[----:B------:R-:W-:-:S05]  /*19830*/  VIADD R108, R16, 0x200 ;  /* 0x00000200106c7836 */ /* 0x000fca0000000000 */
        /* <DEDUP_REMOVED lines=42> */
[----:B------:R-:W-:-:S13]  /*19ae0*/  R2UR UR4, R108 ;  /* 0x000000006c0472ca */ /* 0x000fda00000e0000 */
[----:B------:R-:W-:Y:S01]  /*19af0*/  HGMMA.64x96x16.F32.BF16 R24, gdesc[UR4].tnspB, R24, gsb0 ;  /* 0x41600000041879f0 */ /* 0x000fe20008001818 */
[----:B------:R-:W-:-:S05]  /*19b00*/  VIADD R110, R108, 0x180 ;  /* 0x000001806c6e7836 */ /* 0x000fca0000000000 */
[----:B------:R-:W-:Y:S01]  /*19b10*/  R2UR UR8, R110 ;  /* 0x000000006e0872ca */ /* 0x000fe200000e0000 */
[----:B------:R-:W-:Y:S01]  /*19b20*/  VIADD R110, R108, 0x300 ;  /* 0x000003006c6e7836 */ /* 0x000fe20000000000 */
[----:B------:R-:W-:Y:S01]  /*19b30*/  R2UR UR13, R111 ;  /* 0x000000006f0d72ca */ /* 0x000fe200000e0000 */
[----:B------:R-:W-:Y:S02]  /*19b40*/  WARPGROUP.DEPBAR.LE gsb0, 0x0 ;  /* 0x00008000000079c5 */ /* 0x000fe40000010000 */
[----:B------:R-:W-:-:S08]  /*19b50*/  WARPGROUP.ARRIVE ;  /* 0x00000000000079c5 */ /* 0x000fd00000000000 */
        /* <DEDUP_REMOVED lines=24> */
[----:B------:R-:W-:Y:S02]  /*19ce0*/  IMAD.MOV.U32 R111, RZ, RZ, -0x3ffffff0 ;  /* 0xc0000010ff6f7424 */ /* 0x000fe400078e00ff */
[----:B------:R-:W-:Y:S01]  /*19cf0*/  FFMA.FTZ R78, R136, R72, -R147 ;  /* 0x00000048884e7223 */ /* 0x000fe20000010893 */
[----:B------:R-:W-:Y:S01]  /*19d00*/  R2UR UR28, R110 ;  /* 0x000000006e1c72ca */ /* 0x000fe200000e0000 */
[----:B------:R-:W2:Y:S01]  /*19d10*/  LDL.LU R136, [R1+0x34] ;  /* 0x0000340001887983 */ /* 0x000ea20000300800 */
        /* <DEDUP_REMOVED lines=18> */
[-CC-:B------:R-:W-:Y:S01]  /*19e40*/  FFMA.FTZ R101, R112, R72.reuse, -R147.reuse ;  /* 0x0000004870657223 */ /* 0x180fe20000010893 */
[-CC-:B------:R-:W-:Y:S02]  /*19e50*/  FFMA.FTZ R112, R153, R72.reuse, -R147.reuse ;  /* 0x0000004899707223 */ /* 0x180fe40000010893 */
[----:B------:R-:W0:Y:S01]  /*19e60*/  S2R R153, SR_TID.X ;  /* 0x0000000000997919 */ /* 0x000e220000002100 */
[----:B------:R-:W-:Y:S01]  /*19e70*/  FADD.FTZ R0, -R73, R0 ;  /* 0x0000000049007221 */ /* 0x000fe20000010100 */
[----:B------:R-:W-:-:S03]  /*19e80*/  FFMA.FTZ R105, R105, R72, -R147 ;  /* 0x0000004869697223 */ /* 0x000fc60000010893 */
[-C--:B------:R-:W-:Y:S01]  /*19e90*/  FMUL.FTZ R0, R0, R72.reuse ;  /* 0x0000004800007220 */ /* 0x080fe20000410000 */
[-CC-:B------:R-:W-:Y:S02]  /*19ea0*/  FFMA.FTZ R107, R107, R72.reuse, -R147.reuse ;  /* 0x000000486b6b7223 */ /* 0x180fe40000010893 */
[----:B------:R-:W-:Y:S01]  /*19eb0*/  MUFU.EX2 R105, R105 ;  /* 0x0000006900697308 */ /* 0x000fe20000000800 */
[----:B------:R-:W-:-:S07]  /*19ec0*/  FFMA.FTZ R79, R137, R72, -R147 ;  /* 0x00000048894f7223 */ /* 0x000fce0000010893 */
[----:B------:R-:W2:Y:S01]  /*19ed0*/  MUFU.EX2 R0, R0 ;  /* 0x0000000000007308 */ /* 0x000ea20000000800 */
[----:B------:R-:W-:Y:S02]  /*19ee0*/  WARPGROUP.DEPBAR.LE gsb0, 0x0 ;  /* 0x00008000000079c5 */ /* 0x000fe40000010000 */
[----:B------:R-:W-:-:S06]  /*19ef0*/  WARPGROUP.ARRIVE ;  /* 0x00000000000079c5 */ /* 0x000fcc0000000000 */
[----:B------:R-:W-:Y:S01]  /*19f00*/  HGMMA.64x96x16.F32.BF16 R24, gdesc[UR36].tnspB, R24, gsb0 ;  /* 0x41600000241879f0 */ /* 0x000fe20008001818 */
[----:B------:R-:W1:Y:S01]  /*19f10*/  MUFU.EX2 R108, R107 ;  /* 0x0000006b006c7308 */ /* 0x000e620000000800 */
[----:B0-----:R-:W-:Y:S01]  /*19f20*/  SHF.R.U32.HI R137, RZ, 0x7, R153 ;  /* 0x00000007ff897819 */ /* 0x001fe20000011699 */
[-CC-:B------:R-:W-:Y:S01]  /*19f30*/  FFMA.FTZ R124, R124, R72.reuse, -R147.reuse ;  /* 0x000000487c7c7223 */ /* 0x180fe20000010893 */
[----:B------:R-:W-:Y:S01]  /*19f40*/  FFMA.FTZ R123, R123, R72, -R147 ;  /* 0x000000487b7b7223 */ /* 0x000fe20000010893 */
[----:B------:R-:W-:Y:S02]  /*19f50*/  ISETP.GE.U32.AND P2, PT, R153, 0x180, PT ;  /* 0x000001809900780c */ /* 0x000fe40003f46070 */
[----:B------:R-:W-:Y:S02]  /*19f60*/  VIADD R109, R137, 0x9 ;  /* 0x00000009896d7836 */ /* 0x000fe40000000000 */
[----:B------:R-:W-:Y:S01]  /*19f70*/  MUFU.EX2 R107, R123 ;  /* 0x0000007b006b7308 */ /* 0x000fe20000000800 */
[----:B--2---:R-:W-:-:S02]  /*19f80*/  FFMA.FTZ R110, R0, R136, R105 ;  /* 0x00000088006e7223 */ /* 0x004fc40000010069 */
[----:B------:R-:W-:-:S05]  /*19f90*/  SEL R109, R109, 0x9, !P2 ;  /* 0x000000096d6d7807 */ /* 0x000fca0005000000 */
[----:B------:R-:W-:Y:S01]  /*19fa0*/  MUFU.EX2 R124, R124 ;  /* 0x0000007c007c7308 */ /* 0x000fe20000000800 */
[----:B-1----:R-:W-:Y:S01]  /*19fb0*/  F2FP.BF16.F32.PACK_AB R105, R108, R105 ;  /* 0x000000696c69723e */ /* 0x002fe200000010ff */
[-CC-:B------:R-:W-:Y:S01]  /*19fc0*/  FFMA.FTZ R94, R114, R72.reuse, -R147.reuse ;  /* 0x00000048725e7223 */ /* 0x180fe20000010893 */
[----:B------:R-:W-:-:S05]  /*19fd0*/  FFMA.FTZ R95, R115, R72, -R147 ;  /* 0x00000048735f7223 */ /* 0x000fca0000010893 */
[----:B------:R-:W0:Y:S01]  /*19fe0*/  MUFU.EX2 R135, R135 ;  /* 0x0000008700877308 */ /* 0x000e220000000800 */
[-CC-:B------:R-:W-:Y:S01]  /*19ff0*/  FFMA.FTZ R98, R151, R72.reuse, -R147.reuse ;  /* 0x0000004897627223 */ /* 0x180fe20000010893 */
[----:B------:R-:W-:-:S06]  /*1a000*/  FFMA.FTZ R99, R113, R72, -R147 ;  /* 0x0000004871637223 */ /* 0x000fcc0000010893 */
[----:B------:R-:W1:Y:S08]  /*1a010*/  MUFU.EX2 R134, R134 ;  /* 0x0000008600867308 */ /* 0x000e700000000800 */
[----:B------:R-:W2:Y:S01]  /*1a020*/  MUFU.EX2 R133, R133 ;  /* 0x0000008500857308 */ /* 0x000ea20000000800 */
[----:B0-----:R-:W-:-:S07]  /*1a030*/  FADD.FTZ R139, R135, R139 ;  /* 0x0000008b878b7221 */ /* 0x001fce0000010000 */
[----:B------:R-:W-:Y:S01]  /*1a040*/  MUFU.EX2 R132, R132 ;  /* 0x0000008400847308 */ /* 0x000fe20000000800 */
[----:B------:R-:W-:-:S07]  /*1a050*/  FFMA.FTZ R103, R152, R72, -R147 ;  /* 0x0000004898677223 */ /* 0x000fce0000010893 */
[----:B------:R-:W-:Y:S01]  /*1a060*/  MUFU.EX2 R99, R99 ;  /* 0x0000006300637308 */ /* 0x000fe20000000800 */
[----:B-1----:R-:W-:-:S07]  /*1a070*/  FADD.FTZ R139, R134, R139 ;  /* 0x0000008b868b7221 */ /* 0x002fce0000010000 */
[----:B------:R-:W-:Y:S01]  /*1a080*/  MUFU.EX2 R131, R131 ;  /* 0x0000008300837308 */ /* 0x000fe20000000800 */
[----:B------:R-:W-:Y:S02]  /*1a090*/  WARPGROUP.DEPBAR.LE gsb0, 0x0 ;  /* 0x00008000000079c5 */ /* 0x000fe40000010000 */
[----:B------:R0:W-:Y:S06]  /*1a0a0*/  BAR.ARV R109, 0x100 ;  /* 0x0004006d0000751d */ /* 0x0001ec0000002000 */
[----:B0-----:R-:W-:Y:S01]  /*1a0b0*/  FADD.FTZ R109, R108, R110 ;  /* 0x0000006e6c6d7221 */ /* 0x001fe20000010000 */
        /* <DEDUP_REMOVED lines=8> */
[----:B------:R-:W-:Y:S02]  /*1a140*/  @!P0 SYNCS.ARRIVE.TRANS64.RED.A1T0 RZ, [R110+URZ], RZ ;  /* 0x000000ff6eff89a7 */ /* 0x000fe4000810043f */
[----:B------:R0:W-:Y:S01]  /*1a150*/  @!P0 SYNCS.ARRIVE.TRANS64.RED.A1T0 RZ, [R108+URZ], RZ ;  /* 0x000000ff6cff89a7 */ /* 0x0001e2000810043f */
[----:B------:R1:W-:Y:S01]  /*1a160*/  STSM.16.M88.4 [R17+0x24300], R104 ;  /* 0x0243006811007844 */ /* 0x0003e20000000200 */
[----:B0-----:R-:W-:Y:S08]  /*1a170*/  MUFU.EX2 R108, R76 ;  /* 0x0000004c006c7308 */ /* 0x001ff00000000800 */
[----:B-1----:R-:W-:Y:S08]  /*1a180*/  MUFU.EX2 R106, R97 ;  /* 0x00000061006a7308 */ /* 0x002ff00000000800 */
[----:B------:R-:W-:Y:S08]  /*1a190*/  MUFU.EX2 R97, R93 ;  /* 0x0000005d00617308 */ /* 0x000ff00000000800 */
[----:B------:R-:W0:Y:S08]  /*1a1a0*/  MUFU.EX2 R93, R94 ;  /* 0x0000005e005d7308 */ /* 0x000e300000000800 */
[----:B------:R-:W1:Y:S01]  /*1a1b0*/  MUFU.EX2 R76, R95 ;  /* 0x0000005f004c7308 */ /* 0x000e620000000800 */
[----:B------:R-:W-:-:S07]  /*1a1c0*/  FADD.FTZ R124, R124, R20 ;  /* 0x000000147c7c7221 */ /* 0x000fce0000010000 */
[----:B------:R-:W3:Y:S08]  /*1a1d0*/  MUFU.EX2 R95, R98 ;  /* 0x00000062005f7308 */ /* 0x000ef00000000800 */
[----:B------:R-:W-:Y:S08]  /*1a1e0*/  MUFU.EX2 R111, R77 ;  /* 0x0000004d006f7308 */ /* 0x000ff00000000800 */
[----:B------:R-:W-:Y:S01]  /*1a1f0*/  MUFU.EX2 R105, R96 ;  /* 0x0000006000697308 */ /* 0x000fe20000000800 */
[----:B--2---:R-:W-:-:S07]  /*1a200*/  FADD.FTZ R139, R133, R139 ;  /* 0x0000008b858b7221 */ /* 0x004fce0000010000 */
[----:B------:R0:W-:Y:S08]  /*1a210*/  MUFU.EX2 R96, R88 ;  /* 0x0000005800607308 */ /* 0x0001f00000000800 */
[----:B------:R-:W2:Y:S01]  /*1a220*/  MUFU.EX2 R77, R101 ;  /* 0x00000065004d7308 */ /* 0x000ea20000000800 */
[----:B0-----:R-:W-:-:S04]  /*1a230*/  FADD.FTZ R88, R93, R124 ;  /* 0x0000007c5d587221 */ /* 0x001fc80000010000 */
[----:B-1----:R-:W-:-:S03]  /*1a240*/  FADD.FTZ R88, R76, R88 ;  /* 0x000000584c587221 */ /* 0x002fc60000010000 */
[----:B------:R-:W0:Y:S01]  /*1a250*/  MUFU.EX2 R130, R130 ;  /* 0x0000008200827308 */ /* 0x000e220000000800 */
[----:B---3--:R-:W-:-:S07]  /*1a260*/  FADD.FTZ R88, R95, R88 ;  /* 0x000000585f587221 */ /* 0x008fce0000010000 */
[----:B------:R-:W1:Y:S01]  /*1a270*/  MUFU.EX2 R102, R102 ;  /* 0x0000006600667308 */ /* 0x000e620000000800 */
[----:B------:R-:W-:Y:S01]  /*1a280*/  FADD.FTZ R139, R132, R139 ;  /* 0x0000008b848b7221 */ /* 0x000fe20000010000 */
[----:B------:R-:W-:-:S06]  /*1a290*/  FFMA.FTZ R113, R156, R72, -R147 ;  /* 0x000000489c717223 */ /* 0x000fcc0000010893 */
[----:B------:R-:W-:Y:S01]  /*1a2a0*/  MUFU.EX2 R129, R129 ;  /* 0x0000008100817308 */ /* 0x000fe20000000800 */
[----:B------:R-:W-:Y:S01]  /*1a2b0*/  FADD.FTZ R88, R99, R88 ;  /* 0x0000005863587221 */ /* 0x000fe20000010000 */
[----:B------:R-:W-:-:S06]  /*1a2c0*/  FFMA.FTZ R114, R155, R72, -R147 ;  /* 0x000000489b727223 */ /* 0x000fcc0000010893 */
[----:B------:R-:W3:Y:S01]  /*1a2d0*/  MUFU.EX2 R103, R103 ;  /* 0x0000006700677308 */ /* 0x000ee20000000800 */
[----:B------:R-:W-:-:S07]  /*1a2e0*/  FADD.FTZ R139, R131, R139 ;  /* 0x0000008b838b7221 */ /* 0x000fce0000010000 */
[----:B------:R-:W-:Y:S01]  /*1a2f0*/  MUFU.EX2 R128, R128 ;  /* 0x0000008000807308 */ /* 0x000fe20000000800 */
[----:B--2---:R-:W-:Y:S01]  /*1a300*/  FADD.FTZ R88, R77, R88 ;  /* 0x000000584d587221 */ /* 0x004fe20000010000 */
[----:B------:R-:W-:-:S06]  /*1a310*/  FFMA.FTZ R115, R154, R72, -R147 ;  /* 0x000000489a737223 */ /* 0x000fcc0000010893 */
[----:B------:R-:W2:Y:S01]  /*1a320*/  MUFU.EX2 R112, R112 ;  /* 0x0000007000707308 */ /* 0x000ea20000000800 */
[----:B0-----:R-:W-:-:S07]  /*1a330*/  FADD.FTZ R139, R130, R139 ;  /* 0x0000008b828b7221 */ /* 0x001fce0000010000 */
[----:B------:R-:W0:Y:S01]  /*1a340*/  MUFU.EX2 R127, R127 ;  /* 0x0000007f007f7308 */ /* 0x000e220000000800 */
[----:B-1----:R-:W-:-:S07]  /*1a350*/  FADD.FTZ R88, R102, R88 ;  /* 0x0000005866587221 */ /* 0x002fce0000010000 */
[----:B------:R-:W-:Y:S01]  /*1a360*/  MUFU.EX2 R107, R89 ;  /* 0x00000059006b7308 */ /* 0x000fe20000000800 */
[----:B------:R-:W-:-:S07]  /*1a370*/  FFMA.FTZ R116, R116, R72, -R147 ;  /* 0x0000004874747223 */ /* 0x000fce0000010893 */
[----:B------:R-:W-:Y:S01]  /*1a380*/  MUFU.EX2 R89, R113 ;  /* 0x0000007100597308 */ /* 0x000fe20000000800 */
[----:B---3--:R-:W-:-:S07]  /*1a390*/  FADD.FTZ R88, R103, R88 ;  /* 0x0000005867587221 */ /* 0x008fce0000010000 */
[----:B------:R-:W1:Y:S01]  /*1a3a0*/  MUFU.EX2 R126, R126 ;  /* 0x0000007e007e7308 */ /* 0x000e620000000800 */
[----:B------:R-:W-:-:S07]  /*1a3b0*/  FFMA.FTZ R117, R117, R72, -R147 ;  /* 0x0000004875757223 */ /* 0x000fce0000010893 */
[----:B------:R-:W-:Y:S01]  /*1a3c0*/  MUFU.EX2 R114, R114 ;  /* 0x0000007200727308 */ /* 0x000fe20000000800 */
[----:B--2---:R-:W-:-:S07]  /*1a3d0*/  FADD.FTZ R88, R112, R88 ;  /* 0x0000005870587221 */ /* 0x004fce0000010000 */
[----:B------:R-:W2:Y:S08]  /*1a3e0*/  MUFU.EX2 R125, R125 ;  /* 0x0000007d007d7308 */ /* 0x000eb00000000800 */
[----:B------:R3:W-:Y:S01]  /*1a3f0*/  MUFU.EX2 R98, R90 ;  /* 0x0000005a00627308 */ /* 0x0007e20000000800 */
[----:B------:R-:W-:-:S07]  /*1a400*/  FFMA.FTZ R118, R118, R72, -R147 ;  /* 0x0000004876767223 */ /* 0x000fce0000010893 */
[----:B------:R-:W4:Y:S01]  /*1a410*/  MUFU.EX2 R115, R115 ;  /* 0x0000007300737308 */ /* 0x000f220000000800 */
[----:B---3--:R-:W-:-:S04]  /*1a420*/  FADD.FTZ R90, R129, R139 ;  /* 0x0000008b815a7221 */ /* 0x008fc80000010000 */
[----:B------:R-:W-:-:S03]  /*1a430*/  FADD.FTZ R90, R128, R90 ;  /* 0x0000005a805a7221 */ /* 0x000fc60000010000 */
[----:B------:R-:W3:Y:S01]  /*1a440*/  MUFU.EX2 R109, R81 ;  /* 0x00000051006d7308 */ /* 0x000ee20000000800 */
[----:B0-----:R-:W-:Y:S01]  /*1a450*/  FADD.FTZ R90, R127, R90 ;  /* 0x0000005a7f5a7221 */ /* 0x001fe20000010000 */
[----:B------:R-:W-:-:S06]  /*1a460*/  FFMA.FTZ R119, R119, R72, -R147 ;  /* 0x0000004877777223 */ /* 0x000fcc0000010893 */
[----:B------:R-:W0:Y:S01]  /*1a470*/  MUFU.EX2 R116, R116 ;  /* 0x0000007400747308 */ /* 0x000e220000000800 */
[----:B-1----:R-:W-:-:S07]  /*1a480*/  FADD.FTZ R90, R126, R90 ;  /* 0x0000005a7e5a7221 */ /* 0x002fce0000010000 */
[----:B------:R-:W-:Y:S01]  /*1a490*/  MUFU.EX2 R101, R75 ;  /* 0x0000004b00657308 */ /* 0x000fe20000000800 */
[----:B------:R-:W-:-:S07]  /*1a4a0*/  FFMA.FTZ R120, R120, R72, -R147 ;  /* 0x0000004878787223 */ /* 0x000fce0000010893 */
[----:B------:R-:W1:Y:S08]  /*1a4b0*/  MUFU.EX2 R117, R117 ;  /* 0x0000007500757308 */ /* 0x000e700000000800 */
[----:B------:R2:W-:Y:S08]  /*1a4c0*/  MUFU.EX2 R75, R78 ;  /* 0x0000004e004b7308 */ /* 0x0005f00000000800 */
[----:B------:R-:W1:Y:S01]  /*1a4d0*/  MUFU.EX2 R110, R80 ;  /* 0x00000050006e7308 */ /* 0x000e620000000800 */
[----:B--2---:R-:W-:Y:S01]  /*1a4e0*/  FADD.FTZ R78, R89, R88 ;  /* 0x00000058594e7221 */ /* 0x004fe20000010000 */
[----:B------:R-:W-:-:S03]  /*1a4f0*/  FADD.FTZ R88, R125, R90 ;  /* 0x0000005a7d587221 */ /* 0x000fc60000010000 */
[----:B------:R-:W-:-:S03]  /*1a500*/  FADD.FTZ R78, R114, R78 ;  /* 0x0000004e724e7221 */ /* 0x000fc60000010000 */
[----:B------:R-:W2:Y:S01]  /*1a510*/  MUFU.EX2 R118, R118 ;  /* 0x0000007600767308 */ /* 0x000ea20000000800 */
[----:B----4-:R-:W-:Y:S01]  /*1a520*/  FADD.FTZ R78, R115, R78 ;  /* 0x0000004e734e7221 */ /* 0x010fe20000010000 */
[----:B------:R-:W-:Y:S01]  /*1a530*/  FFMA.FTZ R121, R121, R72, -R147 ;  /* 0x0000004879797223 */ /* 0x000fe20000010893 */
[----:B---3--:R-:W-:-:S05]  /*1a540*/  FADD.FTZ R88, R109, R88 ;  /* 0x000000586d587221 */ /* 0x008fca0000010000 */
[----:B------:R-:W3:Y:S01]  /*1a550*/  MUFU.EX2 R119, R119 ;  /* 0x0000007700777308 */ /* 0x000ee20000000800 */
[----:B0-----:R-:W-:Y:S01]  /*1a560*/  FADD.FTZ R78, R116, R78 ;  /* 0x0000004e744e7221 */ /* 0x001fe20000010000 */
[----:B------:R-:W-:Y:S01]  /*1a570*/  FFMA.FTZ R122, R122, R72, -R147 ;  /* 0x000000487a7a7223 */ /* 0x000fe20000010893 */
[----:B------:R-:W-:-:S05]  /*1a580*/  FADD.FTZ R88, R108, R88 ;  /* 0x000000586c587221 */ /* 0x000fca0000010000 */
[----:B------:R-:W0:Y:S01]  /*1a590*/  MUFU.EX2 R120, R120 ;  /* 0x0000007800787308 */ /* 0x000e220000000800 */
[----:B-1----:R-:W-:Y:S01]  /*1a5a0*/  FADD.FTZ R90, R117, R78 ;  /* 0x0000004e755a7221 */ /* 0x002fe20000010000 */
[----:B------:R-:W-:-:S06]  /*1a5b0*/  FADD.FTZ R88, R110, R88 ;  /* 0x000000586e587221 */ /* 0x000fcc0000010000 */
[----:B------:R-:W1:Y:S01]  /*1a5c0*/  MUFU.EX2 R121, R121 ;  /* 0x0000007900797308 */ /* 0x000e620000000800 */
[----:B--2---:R-:W-:Y:S01]  /*1a5d0*/  FADD.FTZ R90, R118, R90 ;  /* 0x0000005a765a7221 */ /* 0x004fe20000010000 */
[----:B------:R-:W-:Y:S01]  /*1a5e0*/  F2FP.BF16.F32.PACK_AB R95, R99, R95 ;  /* 0x0000005f635f723e */ /* 0x000fe200000010ff */
[----:B------:R-:W-:-:S05]  /*1a5f0*/  FADD.FTZ R88, R107, R88 ;  /* 0x000000586b587221 */ /* 0x000fca0000010000 */
[----:B------:R-:W2:Y:S01]  /*1a600*/  MUFU.EX2 R123, R21 ;  /* 0x00000015007b7308 */ /* 0x000ea20000000800 */
[----:B------:R-:W-:Y:S01]  /*1a610*/  F2FP.BF16.F32.PACK_AB R93, R76, R93 ;  /* 0x0000005d4c5d723e */ /* 0x000fe200000010ff */
[----:B---3--:R-:W-:Y:S01]  /*1a620*/  FADD.FTZ R90, R119, R90 ;  /* 0x0000005a775a7221 */ /* 0x008fe20000010000 */
[----:B------:R-:W-:-:S05]  /*1a630*/  F2FP.BF16.F32.PACK_AB R94, R132, R133 ;  /* 0x00000085845e723e */ /* 0x000fca00000010ff */
[----:B------:R-:W3:Y:S01]  /*1a640*/  MUFU.EX2 R122, R122 ;  /* 0x0000007a007a7308 */ /* 0x000ee20000000800 */
[----:B------:R-:W-:Y:S02]  /*1a650*/  F2FP.BF16.F32.PACK_AB R76, R130, R131 ;  /* 0x00000083824c723e */ /* 0x000fe400000010ff */
[----:B------:R-:W-:Y:S02]  /*1a660*/  F2FP.BF16.F32.PACK_AB R77, R102, R77 ;  /* 0x0000004d664d723e */ /* 0x000fe400000010ff */
[----:B------:R-:W-:-:S03]  /*1a670*/  F2FP.BF16.F32.PACK_AB R78, R128, R129 ;  /* 0x00000081804e723e */ /* 0x000fc600000010ff */
[----:B------:R4:W-:Y:S01]  /*1a680*/  MUFU.EX2 R104, R92 ;  /* 0x0000005c00687308 */ /* 0x0009e20000000800 */
[----:B------:R-:W-:Y:S01]  /*1a690*/  FADD.FTZ R88, R111, R88 ;  /* 0x000000586f587221 */ /* 0x000fe20000010000 */
[----:B0-----:R-:W-:-:S06]  /*1a6a0*/  FADD.FTZ R90, R120, R90 ;  /* 0x0000005a785a7221 */ /* 0x001fcc0000010000 */
[----:B------:R-:W0:Y:S01]  /*1a6b0*/  MUFU.EX2 R20, R91 ;  /* 0x0000005b00147308 */ /* 0x000e220000000800 */
[----:B----4-:R-:W-:-:S07]  /*1a6c0*/  F2FP.BF16.F32.PACK_AB R92, R134, R135 ;  /* 0x00000087865c723e */ /* 0x010fce00000010ff */
[----:B------:R4:W-:Y:S01]  /*1a6d0*/  MUFU.EX2 R99, R79 ;  /* 0x0000004f00637308 */ /* 0x0009e20000000800 */
[----:B------:R-:W-:Y:S07]  /*1a6e0*/  STSM.16.M88.4 [R17+0x25b00], R92 ;  /* 0x025b005c11007844 */ /* 0x000fee0000000200 */
[----:B------:R-:W0:Y:S01]  /*1a6f0*/  MUFU.EX2 R136, R15 ;  /* 0x0000000f00887308 */ /* 0x000e220000000800 */
[----:B----4-:R-:W-:-:S05]  /*1a700*/  F2FP.BF16.F32.PACK_AB R79, R112, R103 ;  /* 0x00000067704f723e */ /* 0x010fca00000010ff */
[----:B------:R4:W-:Y:S02]  /*1a710*/  STSM.16.M88.4 [R17+0x27300], R76 ;  /* 0x0273004c11007844 */ /* 0x0009e40000000200 */
[----:B------:R-:W0:Y:S08]  /*1a720*/  MUFU.EX2 R74, R74 ;  /* 0x0000004a004a7308 */ /* 0x000e300000000800 */
[----:B------:R-:W0:Y:S01]  /*1a730*/  MUFU.EX2 R137, R85 ;  /* 0x0000005500897308 */ /* 0x000e220000000800 */
[----:B----4-:R-:W-:Y:S01]  /*1a740*/  FADD.FTZ R76, R106, R88 ;  /* 0x000000586a4c7221 */ /* 0x010fe20000010000 */
[----:B-1----:R-:W-:-:S03]  /*1a750*/  FADD.FTZ R77, R121, R90 ;  /* 0x0000005a794d7221 */ /* 0x002fc60000010000 */
[----:B--2---:R-:W-:Y:S01]  /*1a760*/  FADD.FTZ R76, R123, R76 ;  /* 0x0000004c7b4c7221 */ /* 0x004fe20000010000 */
[----:B---3--:R-:W-:-:S03]  /*1a770*/  FADD.FTZ R77, R122, R77 ;  /* 0x0000004d7a4d7221 */ /* 0x008fc60000010000 */
[----:B------:R-:W-:Y:S01]  /*1a780*/  FADD.FTZ R76, R105, R76 ;  /* 0x0000004c694c7221 */ /* 0x000fe20000010000 */
[----:B0-----:R-:W-:Y:S01]  /*1a790*/  FADD.FTZ R77, R20, R77 ;  /* 0x0000004d144d7221 */ /* 0x001fe20000010000 */
[-C--:B------:R-:W-:Y:S01]  /*1a7a0*/  FFMA.FTZ R82, R82, R72.reuse, -R147 ;  /* 0x0000004852527223 */ /* 0x080fe20000010893 */
[----:B------:R-:W0:Y:S01]  /*1a7b0*/  MUFU.EX2 R138, R84 ;  /* 0x00000054008a7308 */ /* 0x000e220000000800 */
[----:B------:R-:W-:Y:S01]  /*1a7c0*/  FADD.FTZ R76, R136, R76 ;  /* 0x0000004c884c7221 */ /* 0x000fe20000010000 */
[----:B------:R-:W-:Y:S01]  /*1a7d0*/  FADD.FTZ R77, R98, R77 ;  /* 0x0000004d624d7221 */ /* 0x000fe20000010000 */
[-C--:B------:R-:W-:Y:S02]  /*1a7e0*/  FFMA.FTZ R83, R83, R72.reuse, -R147 ;  /* 0x0000004853537223 */ /* 0x080fe40000010893 */
[----:B------:R-:W-:Y:S01]  /*1a7f0*/  FADD.FTZ R76, R104, R76 ;  /* 0x0000004c684c7221 */ /* 0x000fe20000010000 */
[----:B------:R-:W-:Y:S02]  /*1a800*/  FADD.FTZ R78, R74, R77 ;  /* 0x0000004d4a4e7221 */ /* 0x000fe40000010000 */
[----:B------:R-:W1:Y:S01]  /*1a810*/  MUFU.EX2 R82, R82 ;  /* 0x0000005200527308 */ /* 0x000e620000000800 */
[-CC-:B------:R-:W-:Y:S01]  /*1a820*/  FFMA.FTZ R86, R86, R72.reuse, -R147.reuse ;  /* 0x0000004856567223 */ /* 0x180fe20000010893 */
[----:B------:R-:W-:Y:S01]  /*1a830*/  FADD.FTZ R76, R137, R76 ;  /* 0x0000004c894c7221 */ /* 0x000fe20000010000 */
[----:B------:R-:W-:Y:S01]  /*1a840*/  FADD.FTZ R78, R101, R78 ;  /* 0x0000004e654e7221 */ /* 0x000fe20000010000 */
[----:B------:R-:W-:-:S04]  /*1a850*/  FFMA.FTZ R87, R87, R72, -R147 ;  /* 0x0000004857577223 */ /* 0x000fc80000010893 */
[----:B------:R-:W2:Y:S01]  /*1a860*/  MUFU.EX2 R100, R100 ;  /* 0x0000006400647308 */ /* 0x000ea20000000800 */
[----:B------:R-:W-:Y:S01]  /*1a870*/  F2FP.BF16.F32.PACK_AB R88, R126, R127 ;  /* 0x0000007f7e58723e */ /* 0x000fe200000010ff */
[----:B------:R-:W-:Y:S01]  /*1a880*/  FADD.FTZ R77, R97, R76 ;  /* 0x0000004c614d7221 */ /* 0x000fe20000010000 */
[----:B------:R-:W-:Y:S02]  /*1a890*/  F2FP.BF16.F32.PACK_AB R89, R114, R89 ;  /* 0x000000597259723e */ /* 0x000fe400000010ff */
[----:B------:R-:W-:-:S03]  /*1a8a0*/  F2FP.BF16.F32.PACK_AB R90, R109, R125 ;  /* 0x0000007d6d5a723e */ /* 0x000fc600000010ff */
[----:B------:R-:W3:Y:S01]  /*1a8b0*/  MUFU.EX2 R83, R83 ;  /* 0x0000005300537308 */ /* 0x000ee20000000800 */
[----:B------:R-:W-:Y:S01]  /*1a8c0*/  F2FP.BF16.F32.PACK_AB R91, R116, R115 ;  /* 0x00000073745b723e */ /* 0x000fe200000010ff */
[----:B------:R-:W-:Y:S01]  /*1a8d0*/  FADD.FTZ R102, R75, R78 ;  /* 0x0000004e4b667221 */ /* 0x000fe20000010000 */
[----:B------:R-:W-:Y:S01]  /*1a8e0*/  FFMA.FTZ R140, R140, R72, -R147 ;  /* 0x000000488c8c7223 */ /* 0x000fe20000010893 */
[----:B0-----:R-:W-:-:S04]  /*1a8f0*/  FADD.FTZ R79, R138, R77 ;  /* 0x0000004d8a4f7221 */ /* 0x001fc80000010000 */
[----:B------:R-:W-:Y:S01]  /*1a900*/  MUFU.EX2 R84, R141 ;  /* 0x0000008d00547308 */ /* 0x000fe20000000800 */
[----:B------:R0:W-:Y:S01]  /*1a910*/  STSM.16.M88.4 [R17+0x28b00], R88 ;  /* 0x028b005811007844 */ /* 0x0001e20000000200 */
[----:B------:R-:W-:-:S06]  /*1a920*/  F2FP.BF16.F32.PACK_AB R94, R111, R107 ;  /* 0x0000006b6f5e723e */ /* 0x000fcc00000010ff */
[----:B------:R-:W4:Y:S01]  /*1a930*/  MUFU.EX2 R86, R86 ;  /* 0x0000005600567308 */ /* 0x000f220000000800 */
[----:B------:R-:W-:Y:S01]  /*1a940*/  FADD.FTZ R107, R96, R79 ;  /* 0x0000004f606b7221 */ /* 0x000fe20000010000 */
[----:B------:R-:W-:Y:S01]  /*1a950*/  FFMA.FTZ R142, R142, R72, -R147 ;  /* 0x000000488e8e7223 */ /* 0x000fe20000010893 */
[----:B------:R-:W-:-:S05]  /*1a960*/  F2FP.BF16.F32.PACK_AB R79, R98, R20 ;  /* 0x00000014624f723e */ /* 0x000fca00000010ff */
[----:B------:R-:W4:Y:S01]  /*1a970*/  MUFU.EX2 R85, R143 ;  /* 0x0000008f00557308 */ /* 0x000f220000000800 */
[----:B0-----:R-:W-:Y:S01]  /*1a980*/  FADD.FTZ R89, R99, R102 ;  /* 0x0000006663597221 */ /* 0x001fe20000010000 */
[-CC-:B------:R-:W-:Y:S01]  /*1a990*/  FFMA.FTZ R144, R144, R72.reuse, -R147.reuse ;  /* 0x0000004890907223 */ /* 0x180fe20000010893 */
[----:B------:R-:W-:-:S05]  /*1a9a0*/  FFMA.FTZ R145, R145, R72, -R147 ;  /* 0x0000004891917223 */ /* 0x000fca0000010893 */
[----:B------:R-:W0:Y:S01]  /*1a9b0*/  MUFU.EX2 R87, R87 ;  /* 0x0000005700577308 */ /* 0x000e220000000800 */
[----:B-1----:R-:W-:Y:S01]  /*1a9c0*/  FADD.FTZ R20, R82, R89 ;  /* 0x0000005952147221 */ /* 0x002fe20000010000 */
[----:B------:R-:W-:Y:S02]  /*1a9d0*/  F2FP.BF16.F32.PACK_AB R92, R110, R108 ;  /* 0x0000006c6e5c723e */ /* 0x000fe400000010ff */
[----:B------:R-:W-:-:S04]  /*1a9e0*/  F2FP.BF16.F32.PACK_AB R93, R118, R117 ;  /* 0x00000075765d723e */ /* 0x000fc800000010ff */
[----:B------:R-:W1:Y:S01]  /*1a9f0*/  MUFU.EX2 R80, R146 ;  /* 0x0000009200507308 */ /* 0x000e620000000800 */
[----:B------:R-:W-:Y:S01]  /*1aa00*/  F2FP.BF16.F32.PACK_AB R95, R120, R119 ;  /* 0x00000077785f723e */ /* 0x000fe200000010ff */
[----:B--2---:R-:W-:Y:S01]  /*1aa10*/  FADD.FTZ R107, R100, R107 ;  /* 0x0000006b646b7221 */ /* 0x004fe20000010000 */
[----:B---3--:R-:W-:-:S05]  /*1aa20*/  FADD.FTZ R91, R83, R20 ;  /* 0x00000014535b7221 */ /* 0x008fca0000010000 */
[----:B------:R-:W2:Y:S01]  /*1aa30*/  MUFU.EX2 R140, R140 ;  /* 0x0000008c008c7308 */ /* 0x000ea20000000800 */
[----:B------:R3:W-:Y:S01]  /*1aa40*/  STSM.16.M88.4 [R17+0x2a300], R92 ;  /* 0x02a3005c11007844 */ /* 0x0007e20000000200 */
[----:B----4-:R-:W-:-:S06]  /*1aa50*/  FADD.FTZ R20, R86, R91 ;  /* 0x0000005b56147221 */ /* 0x010fcc0000010000 */
[----:B------:R-:W4:Y:S08]  /*1aa60*/  MUFU.EX2 R81, R148 ;  /* 0x0000009400517308 */ /* 0x000f300000000800 */
[----:B------:R-:W4:Y:S01]  /*1aa70*/  MUFU.EX2 R103, R142 ;  /* 0x0000008e00677308 */ /* 0x000f220000000800 */
[----:B---3--:R-:W-:Y:S01]  /*1aa80*/  FADD.FTZ R92, R84, R107 ;  /* 0x0000006b545c7221 */ /* 0x008fe20000010000 */
[----:B------:R-:W-:-:S06]  /*1aa90*/  F2FP.BF16.F32.PACK_AB R91, R99, R75 ;  /* 0x0000004b635b723e */ /* 0x000fcc00000010ff */
[----:B------:R-:W3:Y:S01]  /*1aaa0*/  MUFU.EX2 R15, R149 ;  /* 0x00000095000f7308 */ /* 0x000ee20000000800 */
[----:B------:R-:W-:Y:S01]  /*1aab0*/  FADD.FTZ R93, R85, R92 ;  /* 0x0000005c555d7221 */ /* 0x000fe20000010000 */
[----:B0-----:R-:W-:-:S06]  /*1aac0*/  FADD.FTZ R75, R87, R20 ;  /* 0x00000014574b7221 */ /* 0x001fcc0000010000 */
[----:B------:R-:W-:Y:S08]  /*1aad0*/  MUFU.EX2 R144, R144 ;  /* 0x0000009000907308 */ /* 0x000ff00000000800 */
[----:B------:R-:W0:Y:S01]  /*1aae0*/  MUFU.EX2 R145, R145 ;  /* 0x0000009100917308 */ /* 0x000e220000000800 */
[----:B------:R-:W-:Y:S01]  /*1aaf0*/  F2FP.BF16.F32.PACK_AB R89, R101, R74 ;  /* 0x0000004a6559723e */ /* 0x000fe200000010ff */
[----:B-1----:R-:W-:-:S06]  /*1ab00*/  FADD.FTZ R74, R80, R93 ;  /* 0x0000005d504a7221 */ /* 0x002fcc0000010000 */
[----:B------:R-:W1:Y:S01]  /*1ab10*/  MUFU.EX2 R21, R150 ;  /* 0x0000009600157308 */ /* 0x000e620000000800 */
[----:B--2---:R-:W-:Y:S01]  /*1ab20*/  FADD.FTZ R20, R140, R75 ;  /* 0x0000004b8c147221 */ /* 0x004fe20000010000 */
[----:B----4-:R-:W-:Y:S01]  /*1ab30*/  FADD.FTZ R74, R81, R74 ;  /* 0x0000004a514a7221 */ /* 0x010fe20000010000 */
[----:B------:R-:W-:Y:S02]  /*1ab40*/  F2FP.BF16.F32.PACK_AB R93, R83, R82 ;  /* 0x00000052535d723e */ /* 0x000fe400000010ff */
[----:B------:R-:W-:Y:S01]  /*1ab50*/  FADD.FTZ R75, R103, R20 ;  /* 0x00000014674b7221 */ /* 0x000fe20000010000 */
[----:B---3--:R-:W-:Y:S01]  /*1ab60*/  FADD.FTZ R74, R15, R74 ;  /* 0x0000004a0f4a7221 */ /* 0x008fe20000010000 */
[----:B0-----:R-:W-:Y:S02]  /*1ab70*/  F2FP.BF16.F32.PACK_AB R83, R145, R144 ;  /* 0x000000909153723e */ /* 0x001fe400000010ff */
[----:B------:R-:W-:Y:S01]  /*1ab80*/  FADD.FTZ R144, R144, R75 ;  /* 0x0000004b90907221 */ /* 0x000fe20000010000 */
[C---:B-1----:R-:W-:Y:S01]  /*1ab90*/  FADD.FTZ R20, R21.reuse, R74 ;  /* 0x0000004a15147221 */ /* 0x042fe20000010000 */
[----:B------:R-:W-:-:S02]  /*1aba0*/  F2FP.BF16.F32.PACK_AB R82, R21, R15 ;  /* 0x0000000f1552723e */ /* 0x000fc400000010ff */
[----:B------:R-:W-:Y:S02]  /*1abb0*/  FADD.FTZ R15, R145, R144 ;  /* 0x00000090910f7221 */ /* 0x000fe40000010000 */
[----:B------:R-:W-:Y:S04]  /*1abc0*/  STL [R1+0x4], R20 ;  /* 0x0000041401007387 */ /* 0x000fe80000100800 */
[----:B------:R0:W-:Y:S04]  /*1abd0*/  STL [R1+0x34], R15 ;  /* 0x0000340f01007387 */ /* 0x0001e80000100800 */
[----:B0-----:R1:W5:Y:S01]  /*1abe0*/  LDL R15, [R1+0x40] ;  /* 0x00004000010f7983 */ /* 0x0013620000100800 */
        /* <DEDUP_REMOVED lines=10> */
[----:B------:R1:W-:Y:S04]  /*1ac90*/  STSM.16.M88.4 [R17+0x2bb00], R76 ;  /* 0x02bb004c11007844 */ /* 0x0003e80000000200 */
        /* <DEDUP_REMOVED lines=8> */
[----:B0-----:R-:W0:Y:S01]  /*1ad20*/  FENCE.VIEW.ASYNC.S ;  /* 0x00000000000073c6 */ /* 0x001e220000000000 */
[----:B------:R-:W-:Y:S01]  /*1ad30*/  ISETP.GT.AND P2, PT, R157, RZ, PT ;  /* 0x000000ff9d00720c */ /* 0x000fe20003f44270 */
        /* <DEDUP_REMOVED lines=51> */
[----:B------:R-:W-:Y:S01]  /*1b070*/  IMAD.MOV.U32 R14, RZ, RZ, R23 ;  /* 0x000000ffff0e7224 */ /* 0x000fe200078e0017 */
[----:B0-----:R-:W-:Y:S01]  /*1b080*/  NOP ;  /* 0x0000000000007918 */ /* 0x001fe20000000000 */
[----:B-1----:R-:W-:Y:S05]  /*1b090*/  @P2 BRA `(.L_x_12360) ;  /* 0xffffffb000282947 */ /* 0x002fea000383ffff */
.L_x_12349:
[----:B------:R-:W-:Y:S05]  /*1b0a0*/  WARPSYNC.ALL ;  /* 0x0000000000007948 */ /* 0x000fea0003800000 */
[----:B------:R-:W-:Y:S06]  /*1b0b0*/  BAR.ARV 0x8, 0x200 ;  /* 0x0208000000007b1d */ /* 0x000fec0000002000 */
[----:B------:R-:W-:Y:S05]  /*1b0c0*/  @!P1 BRA `(.L_x_12361) ;  /* 0x0000000000049947 */ /* 0x000fea0003800000 */
[----:B------:R-:W-:Y:S01]  /*1b0d0*/  BPT.TRAP 0x1 ;  /* 0x000000040000795c */ /* 0x000fe20000300000 */
.L_x_12361:
[----:B------:R-:W2:Y:S01]  /*1b0e0*/  LDL R0, [R1+0x40] ;  /* 0x0000400001007983 */ /* 0x000ea20000100800 */
[----:B------:R-:W-:Y:S01]  /*1b0f0*/  IMAD R9, R19, 0x8, R16 ;  /* 0x0000000813097824 */ /* 0x000fe200078e0210 */
[----:B--2---:R-:W-:-:S04]  /*1b100*/  SHF.L.U32 R0, R0, 0x1f, RZ ;  /* 0x0000001f00007819 */ /* 0x004fc800000006ff */
[----:B------:R0:W1:Y:S01]  /*1b110*/  SYNCS.PHASECHK.TRANS64.TRYWAIT P2, [R9+URZ+0x31c50], R0 ;  /* 0x031c5000090075a7 */ /* 0x000062000804017f */
[----:B------:R-:W-:Y:S05]  /*1b120*/  @!P1 BRA `(.L_x_12362) ;  /* 0x0000000000049947 */ /* 0x000fea0003800000 */
[----:B------:R-:W-:Y:S01]  /*1b130*/  BPT.TRAP 0x1 ;  /* 0x000000040000795c */ /* 0x000fe20000300000 */
.L_x_12362:
        /* <DEDUP_REMOVED lines=10> */
.L_x_12363:
[----:B------:R-:W-:Y:S01]  /*1b1e0*/  IMAD R4, R19, 0x6c0, R16 ;  /* 0x000006c013047824 */ /* 0x000fe200078e0210 */
[----:B------:R-:W0:Y:S01]  /*1b1f0*/  LDL.LU R13, [R1+0x4] ;  /* 0x00000400010d7983 */ /* 0x000e220000300800 */
[----:B------:R-:W-:Y:S01]  /*1b200*/  IMAD.MOV.U32 R5, RZ, RZ, -0x7fffffe0 ;  /* 0x80000020ff057424 */ /* 0x000fe200078e00ff */
        /* <DEDUP_REMOVED lines=10> */
[----:B------:R-:W2:Y:S01]  /*1b2b0*/  LDL.LU R12, [R1+0x34] ;  /* 0x00003400010c7983 */ /* 0x000ea20000300800 */
[----:B------:R-:W-:-:S02]  /*1b2c0*/  IMAD.MOV.U32 R3, RZ, RZ, -0x3ffffff0 ;  /* 0xc0000010ff037424 */ /* 0x000fc400078e00ff */
[----:B------:R-:W-:Y:S01]  /*1b2d0*/  IMAD.MOV.U32 R5, RZ, RZ, -0x7fffffe0 ;  /* 0x80000020ff057424 */ /* 0x000fe200078e00ff */
[----:B------:R-:W3:Y:S01]  /*1b2e0*/  LDL.LU R8, [R1+0x40] ;  /* 0x0000400001087983 */ /* 0x000ee20000300800 */
        /* <DEDUP_REMOVED lines=33> */
[----:B01----:R-:W0:Y:S02]  /*1b500*/  SHFL.BFLY PT, R0, R13, 0x2, 0x1f ;  /* 0x0c401f000d007f89 */ /* 0x003e2400000e0000 */
[----:B0-----:R-:W-:Y:S01]  /*1b510*/  FADD.FTZ R0, R0, R13 ;  /* 0x0000000d00007221 */ /* 0x001fe20000010000 */
[----:B------:R-:W-:-:S02]  /*1b520*/  WARPGROUP.DEPBAR.LE gsb0, 0x0 ;  /* 0x00008000000079c5 */ /* 0x000fc40000010000 */
[----:B------:R-:W-:-:S06]  /*1b530*/  WARPGROUP.ARRIVE ;  /* 0x00000000000079c5 */ /* 0x000fcc0000000000 */
        /* <DEDUP_REMOVED lines=47> */
[----:B------:R-:W1:Y:S01]  /*1b830*/  SHFL.BFLY PT, R3, R0, 0x1, 0x1f ;  /* 0x0c201f0000037f89 */ /* 0x000e6200000e0000 */
[----:B------:R-:W-:Y:S01]  /*1b840*/  R2UR UR6, R4 ;  /* 0x00000000040672ca */ /* 0x000fe200000e0000 */
[----:B0-----:R-:W-:Y:S01]  /*1b850*/  FADD.FTZ R2, R2, R12 ;  /* 0x0000000c02027221 */ /* 0x001fe20000010000 */
[----:B-1----:R-:W-:-:S04]  /*1b860*/  FADD.FTZ R10, R0, R3 ;  /* 0x00000003000a7221 */ /* 0x002fc80000010000 */
[----:B------:R-:W0:Y:S01]  /*1b870*/  SHFL.BFLY PT, R5, R2, 0x1, 0x1f ;  /* 0x0c201f0002057f89 */ /* 0x000e2200000e0000 */
[----:B------:R-:W-:Y:S02]  /*1b880*/  SEL R0, RZ, 0x1, P2 ;  /* 0x00000001ff007807 */ /* 0x000fe40001000000 */
[----:B------:R-:W-:Y:S01]  /*1b890*/  FSETP.NE.FTZ.AND P1, PT, R10, RZ, PT ;  /* 0x000000ff0a00720b */ /* 0x000fe20003f35000 */
[----:B------:R-:W-:Y:S01]  /*1b8a0*/  @!P0 VIADD R9, R9, 0x31c60 ;  /* 0x00031c6009098836 */ /* 0x000fe20000000000 */
[----:B---3--:R-:W-:-:S11]  /*1b8b0*/  LOP3.LUT R8, R8, R0, RZ, 0x3c, !PT ;  /* 0x0000000008087212 */ /* 0x008fd600078e3cff */
[----:B------:R-:W1:Y:S01]  /*1b8c0*/  @P1 MUFU.LG2 R3, R10 ;  /* 0x0000000a00031308 */ /* 0x000e620000000c00 */
[----:B0-----:R-:W-:Y:S01]  /*1b8d0*/  FADD.FTZ R11, R2, R5 ;  /* 0x00000005020b7221 */ /* 0x001fe20000010000 */
[----:B------:R-:W-:-:S04]  /*1b8e0*/  CS2R R4, SRZ ;  /* 0x0000000000047805 */ /* 0x000fc8000001ff00 */
[----:B------:R-:W-:Y:S02]  /*1b8f0*/  FSETP.NE.FTZ.AND P3, PT, R11, RZ, PT ;  /* 0x000000ff0b00720b */ /* 0x000fe40003f75000 */
[----:B------:R0:W-:Y:S02]  /*1b900*/  @P1 MUFU.RCP R4, R10 ;  /* 0x0000000a00041308 */ /* 0x0001e40000001000 */
[----:B0-----:R-:W2:Y:S01]  /*1b910*/  LDL.LU R10, [R1+0xa0] ;  /* 0x0000a000010a7983 */ /* 0x001ea20000300800 */
[----:B------:R-:W-:Y:S02]  /*1b920*/  WARPGROUP.DEPBAR.LE gsb0, 0x0 ;  /* 0x00008000000079c5 */ /* 0x000fe40000010000 */
[----:B------:R-:W-:Y:S01]  /*1b930*/  WARPGROUP.ARRIVE ;  /* 0x00000000000079c5 */ /* 0x000fe20000000000 */
[----:B------:R-:W-:-:S05]  /*1b940*/  @!P0 PRMT R9, RZ, 0x654, R9 ;  /* 0x00000654ff098816 */ /* 0x000fca0000000009 */
[----:B------:R-:W0:Y:S01]  /*1b950*/  @P3 MUFU.LG2 R7, R11 ;  /* 0x0000000b00073308 */ /* 0x000e220000000c00 */
[----:B------:R-:W-:Y:S01]  /*1b960*/  HGMMA.64x96x16.F32.BF16 R24, gdesc[UR4].tnspB, R24, gsb0 ;  /* 0x41600000041879f0 */ /* 0x000fe20008001818 */
[----:B------:R0:W-:Y:S06]  /*1b970*/  STL [R1+0x40], R8 ;  /* 0x0000400801007387 */ /* 0x0001ec0000100800 */
[----:B------:R-:W3:Y:S01]  /*1b980*/  @P3 MUFU.RCP R5, R11 ;  /* 0x0000000b00053308 */ /* 0x000ee20000001000 */
[C---:B------:R-:W-:Y:S01]  /*1b990*/  @P1 FMUL.FTZ R6, R72.reuse, 0.69314718246459960938 ;  /* 0x3f31721848061820 */ /* 0x040fe20000410000 */
[----:B-1----:R-:W-:Y:S01]  /*1b9a0*/  @P1 FMUL.FTZ R3, R3, 0.69314718246459960938 ;  /* 0x3f31721803031820 */ /* 0x002fe20000410000 */
[----:B------:R-:W-:Y:S01]  /*1b9b0*/  @P3 FMUL.FTZ R13, R72, 0.69314718246459960938 ;  /* 0x3f317218480d3820 */ /* 0x000fe20000410000 */
[----:B------:R-:W-:-:S02]  /*1b9c0*/  IMAD.MOV.U32 R2, RZ, RZ, -0x800000 ;  /* 0xff800000ff027424 */ /* 0x000fc400078e00ff */
[----:B------:R-:W-:Y:S02]  /*1b9d0*/  IMAD.MOV.U32 R0, RZ, RZ, -0x800000 ;  /* 0xff800000ff007424 */ /* 0x000fe400078e00ff */
[----:B0-----:R-:W-:Y:S01]  /*1b9e0*/  @P3 FMUL.FTZ R8, R7, 0.69314718246459960938 ;  /* 0x3f31721807083820 */ /* 0x001fe20000410000 */
[----:B------:R-:W-:Y:S01]  /*1b9f0*/  @P1 FFMA.FTZ R2, R6, R23, R3 ;  /* 0x0000001706021223 */ /* 0x000fe20000010003 */
[----:B------:R-:W-:Y:S02]  /*1ba00*/  PLOP3.LUT P1, PT, PT, PT, PT, 0x8, 0x0 ;  /* 0x000000000000781c */ /* 0x000fe40003f2e170 */
[----:B------:R-:W-:Y:S01]  /*1ba10*/  @P3 FFMA.FTZ R0, R13, R73, R8 ;  /* 0x000000490d003223 */ /* 0x000fe20000010008 */
[----:B------:R-:W-:Y:S01]  /*1ba20*/  SEL R19, R19, RZ, P2 ;  /* 0x000000ff13137207 */ /* 0x000fe20001000000 */
        /* <DEDUP_REMOVED lines=50> */
[----:B--2---:R-:W-:-:S05]  /*1bd50*/  VIADD R10, R10, 0x1 ;  /* 0x000000010a0a7836 */ /* 0x004fca0000000000 */
[----:B------:R0:W-:Y:S02]  /*1bd60*/  STL [R1+0xa0], R10 ;  /* 0x0000a00a01007387 */ /* 0x0001e40000100800 */
.L_x_12296:
[----:B------:R-:W2:Y:S01]  /*1bd70*/  LDL R86, [R1+0x98] ;  /* 0x0000980001567983 */ /* 0x000ea20000100800 */
[----:B------:R-:W-:Y:S05]  /*1bd80*/  WARPSYNC.ALL ;  /* 0x0000000000007948 */ /* 0x000fea0003800000 */
[----:B------:R-:W3:Y:S01]  /*1bd90*/  S2R R4, SR_TID.X ;  /* 0x0000000000047919 */ /* 0x000ee20000002100 */
[----:B------:R-:W4:Y:S01]  /*1bda0*/  S2UR UR5, SR_CgaCtaId ;  /* 0x00000000000579c3 */ /* 0x000f220000008800 */
[----:B------:R-:W-:Y:S01]  /*1bdb0*/  UMOV UR4, 0x400 ;  /* 0x0000040000047882 */ /* 0x000fe20000000000 */
[----:B------:R-:W-:Y:S01]  /*1bdc0*/  BSSY B0, `(.L_x_12365) ;  /* 0x00001ce000007945 */ /* 0x000fe20003800000 */
[----:B----4-:R-:W-:-:S06]  /*1bdd0*/  ULEA UR4, UR5, UR4, 0x18 ;  /* 0x0000000405047291 */ /* 0x010fcc000f8ec03f */
[----:B------:R-:W-:Y:S01]  /*1bde0*/  IMAD.U32 R16, RZ, RZ, UR4 ;  /* 0x00000004ff107e24 */ /* 0x000fe2000f8e00ff */
[----:B------:R-:W-:Y:S01]  /*1bdf0*/  BAR.SYNC.DEFER_BLOCKING 0x5, 0x200 ;  /* 0x0148000000007b1d */ /* 0x000fe20000010000 */
[----:B---3--:R-:W-:-:S05]  /*1be00*/  VIADD R85, R4, 0xffffff80 ;  /* 0xffffff8004557836 */ /* 0x008fca0000000000 */
[----:B------:R-:W-:-:S04]  /*1be10*/  SHF.R.S32.HI R4, RZ, 0x1f, R85 ;  /* 0x0000001fff047819 */ /* 0x000fc80000011455 */
[----:B------:R-:W-:-:S04]  /*1be20*/  LEA.HI R4, R4, R85, RZ, 0x2 ;  /* 0x0000005504047211 */ /* 0x000fc800078f10ff */
[----:B------:R-:W-:-:S05]  /*1be30*/  LOP3.LUT R4, R4, 0xfffffffc, RZ, 0xc0, !PT ;  /* 0xfffffffc04047812 */ /* 0x000fca00078ec0ff */
[----:B------:R-:W-:-:S04]  /*1be40*/  IMAD.IADD R42, R85, 0x1, -R4 ;  /* 0x00000001552a7824 */ /* 0x000fc800078e0a04 */
[----:B------:R-:W-:Y:S01]  /*1be50*/  IMAD.SHL.U32 R23, R42, 0x8, RZ ;  /* 0x000000082a177824 */ /* 0x000fe200078e00ff */
[----:B-----5:R3:W4:Y:S03]  /*1be60*/  LDS.128 R104, [R16+0x31cd0] ;  /* 0x031cd00010687984 */ /* 0x0207260000000c00 */
[C---:B-1----:R-:W-:Y:S02]  /*1be70*/  VIADD R36, R23.reuse, 0x40 ;  /* 0x0000004017247836 */ /* 0x042fe40000000000 */
[----:B------:R-:W-:-:S03]  /*1be80*/  VIADD R37, R23, 0x20 ;  /* 0x0000002017257836 */ /* 0x000fc60000000000 */
[----:B------:R-:W-:Y:S02]  /*1be90*/  SHF.R.S32.HI R39, RZ, 0x1f, R36 ;  /* 0x0000001fff277819 */ /* 0x000fe40000011424 */
[----:B------:R-:W-:Y:S01]  /*1bea0*/  SHF.R.S32.HI R38, RZ, 0x1f, R37 ;  /* 0x0000001fff267819 */ /* 0x000fe20000011425 */
[----:B------:R-:W-:Y:S06]  /*1beb0*/  BAR.ARV 0x4, 0x200 ;  /* 0x0108000000007b1d */ /* 0x000fec0000002000 */
[----:B--2---:R-:W-:Y:S01]  /*1bec0*/  SHF.R.S32.HI R30, RZ, 0x1f, R86 ;  /* 0x0000001fff1e7819 */ /* 0x004fe20000011456 */
[----:B------:R-:W-:-:S03]  /*1bed0*/  IMAD.SHL.U32 R34, R86, 0x4, RZ ;  /* 0x0000000456227824 */ /* 0x000fc600078e00ff */
[----:B------:R-:W-:Y:S01]  /*1bee0*/  SHF.L.U64.HI R31, R86, 0x2, R30 ;  /* 0x00000002561f7819 */ /* 0x000fe2000001021e */
[----:B---34-:R-:W-:Y:S06]  /*1bef0*/  @P1 BRA `(.L_x_12366) ;  /* 0x0000001000641947 */ /* 0x018fec0003800000 */
[----:B------:R-:W2:Y:S01]  /*1bf00*/  LDL R8, [R1+0xbc] ;  /* 0x0000bc0001087983 */ /* 0x000ea20000100800 */
[----:B------:R-:W-:Y:S05]  /*1bf10*/  WARPSYNC.ALL ;  /* 0x0000000000007948 */ /* 0x000fea0003800000 */
[----:B------:R-:W1:Y:S01]  /*1bf20*/  S2R R5, SR_SWINHI ;  /* 0x0000000000057919 */ /* 0x000e620000002f00 */
[----:B------:R-:W-:Y:S01]  /*1bf30*/  F2FP.BF16.F32.PACK_AB R6, R29, R6 ;  /* 0x000000061d06723e */ /* 0x000fe200000010ff */
[----:B------:R-:W-:Y:S01]  /*1bf40*/  ULDC.64 UR4, c[0x0][0xc00] ;  /* 0x0003000000047ab9 */ /* 0x000fe20000000a00 */
[----:B------:R-:W-:Y:S01]  /*1bf50*/  F2FP.BF16.F32.PACK_AB R27, R46, R27 ;  /* 0x0000001b2e1b723e */ /* 0x000fe200000010ff */
[----:B------:R-:W-:Y:S01]  /*1bf60*/  ULDC.64 UR6, c[0x0][0x208] ;  /* 0x0000820000067ab9 */ /* 0x000fe20000000a00 */
[----:B------:R-:W-:-:S02]  /*1bf70*/  MOV R20, R16 ;  /* 0x0000001000147202 */ /* 0x000fc40000000f00 */
[----:B-1----:R-:W-:Y:S01]  /*1bf80*/  MOV R21, R5 ;  /* 0x0000000500157202 */ /* 0x002fe20000000f00 */
[----:B------:R-:W-:Y:S02]  /*1bf90*/  BAR.SYNC.DEFER_BLOCKING 0x1, 0x180 ;  /* 0x0046000000007b1d */ /* 0x000fe40000010000 */
[----:B--2---:R-:W-:-:S03]  /*1bfa0*/  IMAD.WIDE R4, R8, 0x2, R20 ;  /* 0x0000000208047825 */ /* 0x004fc600078e0214 */
[C---:B------:R-:W-:Y:S02]  /*1bfb0*/  IADD3 R47, P4, R4.reuse, 0x20, RZ ;  /* 0x00000020042f7810 */ /* 0x040fe40007f9e0ff */
[C---:B------:R-:W-:Y:S02]  /*1bfc0*/  IADD3 R79, P3, R4.reuse, 0x3000, RZ ;  /* 0x00003000044f7810 */ /* 0x040fe40007f7e0ff */
[----:B------:R-:W-:Y:S01]  /*1bfd0*/  LOP3.LUT R8, R47, 0x180, RZ, 0xc0, !PT ;  /* 0x000001802f087812 */ /* 0x000fe200078ec0ff */
[--C-:B------:R-:W-:Y:S01]  /*1bfe0*/  IMAD.X R13, RZ, RZ, R5.reuse, P4 ;  /* 0x000000ffff0d7224 */ /* 0x100fe200020e0605 */
[----:B0-----:R-:W-:Y:S01]  /*1bff0*/  LOP3.LUT R9, R4, 0x180, RZ, 0xc0, !PT ;  /* 0x0000018004097812 */ /* 0x001fe200078ec0ff */
[----:B------:R-:W-:Y:S01]  /*1c000*/  IMAD.X R15, RZ, RZ, R5, P3 ;  /* 0x000000ffff0f7224 */ /* 0x000fe200018e0605 */
[----:B------:R-:W-:Y:S02]  /*1c010*/  SHF.R.U64 R8, R8, 0x3, RZ ;  /* 0x0000000308087819 */ /* 0x000fe400000012ff */
[----:B------:R-:W-:-:S02]  /*1c020*/  SHF.R.U64 R9, R9, 0x3, RZ ;  /* 0x0000000309097819 */ /* 0x000fc400000012ff */
[----:B------:R-:W-:Y:S02]  /*1c030*/  LOP3.LUT R12, R8, R47, RZ, 0x3c, !PT ;  /* 0x0000002f080c7212 */ /* 0x000fe400078e3cff */
[----:B------:R-:W-:Y:S02]  /*1c040*/  LOP3.LUT R8, R79, 0x180, RZ, 0xc0, !PT ;  /* 0x000001804f087812 */ /* 0x000fe400078ec0ff */
[----:B------:R-:W-:Y:S02]  /*1c050*/  IADD3 R81, P2, R4, 0x3020, RZ ;  /* 0x0000302004517810 */ /* 0x000fe40007f5e0ff */
[----:B------:R-:W-:Y:S02]  /*1c060*/  SHF.R.U64 R8, R8, 0x3, RZ ;  /* 0x0000000308087819 */ /* 0x000fe400000012ff */
[C---:B------:R-:W-:Y:S01]  /*1c070*/  IADD3 R82, P1, R4.reuse, 0x6000, RZ ;  /* 0x0000600004527810 */ /* 0x040fe20007f3e0ff */
[----:B------:R-:W-:Y:S01]  /*1c080*/  IMAD.X R25, RZ, RZ, R5, P2 ;  /* 0x000000ffff197224 */ /* 0x000fe200010e0605 */
[----:B------:R-:W-:-:S02]  /*1c090*/  IADD3 R84, P0, R4, 0x6020, RZ ;  /* 0x0000602004547810 */ /* 0x000fc40007f1e0ff */
[----:B------:R-:W-:Y:S01]  /*1c0a0*/  LOP3.LUT R4, R9, R4, RZ, 0x3c, !PT ;  /* 0x0000000409047212 */ /* 0x000fe200078e3cff */
[--C-:B------:R-:W-:Y:S01]  /*1c0b0*/  IMAD.X R9, RZ, RZ, R5.reuse, P1 ;  /* 0x000000ffff097224 */ /* 0x100fe200008e0605 */
[----:B------:R-:W-:Y:S01]  /*1c0c0*/  LOP3.LUT R14, R8, R79, RZ, 0x3c, !PT ;  /* 0x0000004f080e7212 */ /* 0x000fe200078e3cff */
[----:B------:R-:W-:Y:S01]  /*1c0d0*/  IMAD.X R11, RZ, RZ, R5, P0 ;  /* 0x000000ffff0b7224 */ /* 0x000fe200000e0605 */
[----:B------:R-:W-:Y:S02]  /*1c0e0*/  MOV R79, R4 ;  /* 0x00000004004f7202 */ /* 0x000fe40000000f00 */
[----:B------:R-:W-:Y:S02]  /*1c0f0*/  F2FP.BF16.F32.PACK_AB R4, R72, R7 ;  /* 0x000000074804723e */ /* 0x000fe400000010ff */
[----:B------:R-:W-:Y:S02]  /*1c100*/  MOV R72, R14 ;  /* 0x0000000e00487202 */ /* 0x000fe40000000f00 */
[----:B------:R-:W-:-:S02]  /*1c110*/  LOP3.LUT R10, R81, 0x180, RZ, 0xc0, !PT ;  /* 0x00000180510a7812 */ /* 0x000fc400078ec0ff */
[----:B------:R-:W-:Y:S02]  /*1c120*/  F2FP.BF16.F32.PACK_AB R14, R28, R3 ;  /* 0x000000031c0e723e */ /* 0x000fe400000010ff */
[----:B------:R-:W0:Y:S01]  /*1c130*/  LDC R3, c[0x0][0xbe8] ;  /* 0x0002fa00ff037b82 */ /* 0x000e220000000800 */
[----:B------:R-:W-:Y:S02]  /*1c140*/  LOP3.LUT R47, R82, 0x180, RZ, 0xc0, !PT ;  /* 0x00000180522f7812 */ /* 0x000fe400078ec0ff */
[----:B------:R-:W-:Y:S02]  /*1c150*/  SHF.R.U64 R10, R10, 0x3, RZ ;  /* 0x000000030a0a7819 */ /* 0x000fe400000012ff */
[----:B------:R-:W-:Y:S02]  /*1c160*/  SHF.R.U64 R47, R47, 0x3, RZ ;  /* 0x000000032f2f7819 */ /* 0x000fe400000012ff */
[----:B------:R-:W-:Y:S02]  /*1c170*/  LOP3.LUT R24, R10, R81, RZ, 0x3c, !PT ;  /* 0x000000510a187212 */ /* 0x000fe400078e3cff */
[----:B------:R-:W-:-:S02]  /*1c180*/  LOP3.LUT R83, R84, 0x180, RZ, 0xc0, !PT ;  /* 0x0000018054537812 */ /* 0x000fc400078ec0ff */
[----:B------:R-:W-:Y:S02]  /*1c190*/  LOP3.LUT R8, R47, R82, RZ, 0x3c, !PT ;  /* 0x000000522f087212 */ /* 0x000fe400078e3cff */
[----:B------:R-:W-:Y:S02]  /*1c1a0*/  F2FP.BF16.F32.PACK_AB R5, R78, R75 ;  /* 0x0000004b4e05723e */ /* 0x000fe400000010ff */
[----:B------:R-:W-:Y:S02]  /*1c1b0*/  F2FP.BF16.F32.PACK_AB R7, R80, R77 ;  /* 0x0000004d5007723e */ /* 0x000fe400000010ff */
[----:B------:R-:W-:Y:S02]  /*1c1c0*/  MOV R75, R12 ;  /* 0x0000000c004b7202 */ /* 0x000fe40000000f00 */
[----:B------:R-:W-:Y:S01]  /*1c1d0*/  MOV R47, R24 ;  /* 0x00000018002f7202 */ /* 0x000fe20000000f00 */
[----:B------:R1:W-:Y:S01]  /*1c1e0*/  STSM.16.M88.4 [R79], R4 ;  /* 0x000000044f007844 */ /* 0x0003e20000000200 */
[----:B------:R-:W-:-:S02]  /*1c1f0*/  F2FP.BF16.F32.PACK_AB R12, R33, R32 ;  /* 0x00000020210c723e */ /* 0x000fc400000010ff */
[----:B------:R-:W-:Y:S02]  /*1c200*/  F2FP.BF16.F32.PACK_AB R13, R74, R73 ;  /* 0x000000494a0d723e */ /* 0x000fe400000010ff */
[----:B------:R-:W-:Y:S02]  /*1c210*/  F2FP.BF16.F32.PACK_AB R15, R76, R35 ;  /* 0x000000234c0f723e */ /* 0x000fe400000010ff */
[----:B------:R-:W-:Y:S02]  /*1c220*/  F2FP.BF16.F32.PACK_AB R25, R43, R26 ;  /* 0x0000001a2b19723e */ /* 0x000fe400000010ff */
[----:B------:R-:W-:Y:S01]  /*1c230*/  F2FP.BF16.F32.PACK_AB R24, R41, R40 ;  /* 0x000000282918723e */ /* 0x000fe200000010ff */
[----:B------:R-:W-:Y:S01]  /*1c240*/  STSM.16.M88.4 [R75], R12 ;  /* 0x0000000c4b007844 */ /* 0x000fe20000000200 */
[----:B------:R-:W-:Y:S01]  /*1c250*/  F2FP.BF16.F32.PACK_AB R26, R45, R44 ;  /* 0x0000002c2d1a723e */ /* 0x000fe200000010ff */
[----:B------:R-:W-:Y:S01]  /*1c260*/  IMAD.MOV.U32 R40, RZ, RZ, RZ ;  /* 0x000000ffff287224 */ /* 0x000fe200078e00ff */
[----:B------:R-:W-:-:S02]  /*1c270*/  SHF.R.U64 R83, R83, 0x3, RZ ;  /* 0x0000000353537819 */ /* 0x000fc400000012ff */
[----:B------:R-:W-:Y:S01]  /*1c280*/  ISETP.NE.U32.AND P0, PT, RZ, UR4, PT ;  /* 0x00000004ff007c0c */ /* 0x000fe2000bf05070 */
[----:B------:R2:W-:Y:S01]  /*1c290*/  STSM.16.M88.4 [R72], R24 ;  /* 0x0000001848007844 */ /* 0x0005e20000000200 */
[----:B------:R-:W-:Y:S02]  /*1c2a0*/  LOP3.LUT R10, R83, R84, RZ, 0x3c, !PT ;  /* 0x00000054530a7212 */ /* 0x000fe400078e3cff */
[----:B------:R-:W-:Y:S02]  /*1c2b0*/  MOV R29, R8 ;  /* 0x00000008001d7202 */ /* 0x000fe40000000f00 */
[----:B------:R-:W-:Y:S02]  /*1c2c0*/  MOV R28, R10 ;  /* 0x0000000a001c7202 */ /* 0x000fe40000000f00 */
[----:B-1----:R-:W-:Y:S02]  /*1c2d0*/  F2FP.BF16.F32.PACK_AB R4, R49, R48 ;  /* 0x000000303104723e */ /* 0x002fe400000010ff */
[----:B------:R-:W-:-:S02]  /*1c2e0*/  F2FP.BF16.F32.PACK_AB R5, R51, R50 ;  /* 0x000000323305723e */ /* 0x000fc400000010ff */
[----:B------:R-:W-:Y:S02]  /*1c2f0*/  F2FP.BF16.F32.PACK_AB R6, R53, R52 ;  /* 0x000000343506723e */ /* 0x000fe400000010ff */
[----:B------:R-:W-:Y:S02]  /*1c300*/  F2FP.BF16.F32.PACK_AB R7, R55, R54 ;  /* 0x000000363707723e */ /* 0x000fe400000010ff */
[----:B------:R-:W-:Y:S02]  /*1c310*/  F2FP.BF16.F32.PACK_AB R8, R57, R56 ;  /* 0x000000383908723e */ /* 0x000fe400000010ff */
[----:B--2---:R-:W-:Y:S01]  /*1c320*/  IADD3 R24, P1, R34, UR4, RZ ;  /* 0x0000000422187c10 */ /* 0x004fe2000ff3e0ff */
[----:B------:R1:W-:Y:S01]  /*1c330*/  STSM.16.M88.4 [R47], R4 ;  /* 0x000000042f007844 */ /* 0x0003e20000000200 */
[----:B------:R-:W-:Y:S02]  /*1c340*/  F2FP.BF16.F32.PACK_AB R9, R59, R58 ;  /* 0x0000003a3b09723e */ /* 0x000fe400000010ff */
[----:B------:R-:W-:-:S02]  /*1c350*/  F2FP.BF16.F32.PACK_AB R10, R61, R60 ;  /* 0x0000003c3d0a723e */ /* 0x000fc400000010ff */
[----:B------:R-:W-:Y:S02]  /*1c360*/  F2FP.BF16.F32.PACK_AB R11, R63, R62 ;  /* 0x0000003e3f0b723e */ /* 0x000fe400000010ff */
[----:B------:R-:W-:Y:S02]  /*1c370*/  IADD3.X R25, R31, UR5, RZ, P1, !PT ;  /* 0x000000051f197c10 */ /* 0x000fe40008ffe4ff */
[----:B------:R-:W-:Y:S01]  /*1c380*/  F2FP.BF16.F32.PACK_AB R12, R65, R64 ;  /* 0x00000040410c723e */ /* 0x000fe200000010ff */
[----:B------:R2:W-:Y:S01]  /*1c390*/  STSM.16.M88.4 [R29], R8 ;  /* 0x000000081d007844 */ /* 0x0005e20000000200 */
[----:B------:R-:W-:Y:S02]  /*1c3a0*/  F2FP.BF16.F32.PACK_AB R13, R67, R66 ;  /* 0x00000042430d723e */ /* 0x000fe400000010ff */
[----:B------:R-:W-:Y:S02]  /*1c3b0*/  F2FP.BF16.F32.PACK_AB R14, R69, R68 ;  /* 0x00000044450e723e */ /* 0x000fe400000010ff */
[----:B------:R-:W-:-:S02]  /*1c3c0*/  F2FP.BF16.F32.PACK_AB R15, R71, R70 ;  /* 0x00000046470f723e */ /* 0x000fc400000010ff */
[----:B0-----:R-:W-:Y:S02]  /*1c3d0*/  ISETP.NE.AND P1, PT, R3, 0x1, PT ;  /* 0x000000010300780c */ /* 0x001fe40003f25270 */
[----:B------:R-:W-:Y:S01]  /*1c3e0*/  ISETP.NE.AND.EX P0, PT, RZ, UR5, PT, P0 ;  /* 0x00000005ff007c0c */ /* 0x000fe2000bf05300 */
[----:B------:R-:W-:Y:S01]  /*1c3f0*/  ULDC.64 UR4, c[0x0][0xc08] ;  /* 0x0003020000047ab9 */ /* 0x000fe20000000a00 */
[----:B------:R2:W-:Y:S01]  /*1c400*/  STSM.16.M88.4 [R28], R12 ;  /* 0x0000000c1c007844 */ /* 0x0005e20000000200 */
[----:B------:R-:W-:Y:S01]  /*1c410*/  BAR.SYNC.DEFER_BLOCKING 0x1, 0x180 ;  /* 0x0046000000007b1d */ /* 0x000fe20000010000 */
[----:B------:R-:W-:-:S04]  /*1c420*/  ISETP.NE.U32.AND P2, PT, RZ, UR4, PT ;  /* 0x00000004ff007c0c */ /* 0x000fc8000bf45070 */
[----:B------:R-:W-:-:S03]  /*1c430*/  ISETP.NE.AND.EX P2, PT, RZ, UR5, PT, P2 ;  /* 0x00000005ff007c0c */ /* 0x000fc6000bf45320 */
[----:B-1----:R-:W0:Y:S08]  /*1c440*/  @P1 LDC R6, c[0x0][0xbec] ;  /* 0x0002fb00ff061b82 */ /* 0x002e300000000800 */
[----:B------:R-:W1:Y:S02]  /*1c450*/  @P1 LDC R27, c[0x0][0xbf0] ;  /* 0x0002fc00ff1b1b82 */ /* 0x000e640000000800 */
        /* <DEDUP_REMOVED lines=12> */
.L_x_12367:
[----:B------:R-:W3:Y:S01]  /*1c520*/  LDL R4, [R1+0x94] ;  /* 0x0000940001047983 */ /* 0x000ee20000100800 */
[----:B------:R-:W-:Y:S01]  /*1c530*/  ULDC.64 UR4, c[0x0][0xb90] ;  /* 0x0002e40000047ab9 */ /* 0x000fe20000000a00 */
[----:B------:R-:W4:Y:S01]  /*1c540*/  S2R R5, SR_TID.X ;  /* 0x0000000000057919 */ /* 0x000f220000002100 */
[----:B-----5:R-:W-:Y:S02]  /*1c550*/  SHF.R.S32.HI R41, RZ, 0x1f, R40 ;  /* 0x0000001fff297819 */ /* 0x020fe40000011428 */
[----:B------:R-:W-:Y:S01]  /*1c560*/  SEL R43, R30, RZ, !P0 ;  /* 0x000000ff1e2b7207 */ /* 0x000fe20004000000 */
[----:B------:R-:W3:Y:S01]  /*1c570*/  LDL.LU R54, [R1+0x9c] ;  /* 0x00009c0001367983 */ /* 0x000ee20000300800 */
[----:B------:R-:W-:Y:S01]  /*1c580*/  SEL R48, R86, RZ, !P0 ;  /* 0x000000ff56307207 */ /* 0x000fe20004000000 */
[----:B------:R-:W-:Y:S01]  /*1c590*/  IMAD R50, R50, R3, RZ ;  /* 0x0000000332327224 */ /* 0x000fe200078e02ff */
[----:B------:R-:W1:Y:S01]  /*1c5a0*/  @P1 LDC R51, c[0x0][0xbec] ;  /* 0x0002fb00ff331b82 */ /* 0x000e620000000800 */
[----:B------:R-:W3:Y:S04]  /*1c5b0*/  LDL.LU R53, [R1+0x84] ;  /* 0x0000840001357983 */ /* 0x000ee80000300800 */
[----:B--2---:R-:W2:Y:S01]  /*1c5c0*/  LDL R10, [R1+0xb4] ;  /* 0x0000b400010a7983 */ /* 0x004ea20000100800 */
[----:B----4-:R-:W-:-:S05]  /*1c5d0*/  VIADD R15, R5, 0xffffff80 ;  /* 0xffffff80050f7836 */ /* 0x010fca0000000000 */
[----:B------:R-:W-:-:S04]  /*1c5e0*/  SHF.R.S32.HI R52, RZ, 0x1f, R15 ;  /* 0x0000001fff347819 */ /* 0x000fc8000001140f */
[----:B------:R-:W-:-:S04]  /*1c5f0*/  LEA.HI R52, R52, R15, RZ, 0x2 ;  /* 0x0000000f34347211 */ /* 0x000fc800078f10ff */
[----:B------:R-:W-:-:S05]  /*1c600*/  SHF.R.S32.HI R52, RZ, 0x2, R52 ;  /* 0x00000002ff347819 */ /* 0x000fca0000011434 */
[----:B------:R-:W-:-:S04]  /*1c610*/  IMAD R9, R52, 0x20, R23 ;  /* 0x0000002034097824 */ /* 0x000fc800078e0217 */
[----:B------:R-:W-:Y:S01]  /*1c620*/  IMAD.WIDE R20, R9, 0x2, R20 ;  /* 0x0000000209147825 */ /* 0x000fe200078e0214 */
[----:B------:R-:W-:-:S04]  /*1c630*/  SHF.R.S32.HI R14, RZ, 0x1f, R15 ;  /* 0x0000001fff0e7819 */ /* 0x000fc8000001140f */
[----:B------:R-:W-:-:S04]  /*1c640*/  LEA.HI R14, R14, R15, RZ, 0x7 ;  /* 0x0000000f0e0e7211 */ /* 0x000fc800078f38ff */
[----:B------:R-:W-:-:S05]  /*1c650*/  LOP3.LUT R14, R14, 0xffffff80, RZ, 0xc0, !PT ;  /* 0xffffff800e0e7812 */ /* 0x000fca00078ec0ff */
[----:B------:R-:W-:Y:S01]  /*1c660*/  IMAD.IADD R14, R15, 0x1, -R14 ;  /* 0x000000010f0e7824 */ /* 0x000fe200078e0a0e */
[----:B------:R-:W-:Y:S01]  /*1c670*/  ULDC.64 UR6, c[0x0][0x208] ;  /* 0x0000820000067ab9 */ /* 0x000fe20000000a00 */
[C---:B------:R-:W-:Y:S02]  /*1c680*/  IADD3 R25, P5, R20.reuse, 0x4800, RZ ;  /* 0x0000480014197810 */ /* 0x040fe40007fbe0ff */
[----:B------:R-:W-:Y:S02]  /*1c690*/  IADD3 R29, P4, R20, 0x6000, RZ ;  /* 0x00006000141d7810 */ /* 0x000fe40007f9e0ff */
[----:B------:R-:W-:Y:S02]  /*1c6a0*/  LOP3.LUT R24, R25, 0x180, RZ, 0xc0, !PT ;  /* 0x0000018019187812 */ /* 0x000fe400078ec0ff */
[----:B------:R-:W-:Y:S01]  /*1c6b0*/  LOP3.LUT R28, R29, 0x180, RZ, 0xc0, !PT ;  /* 0x000001801d1c7812 */ /* 0x000fe200078ec0ff */
[----:B------:R-:W-:Y:S01]  /*1c6c0*/  IMAD R42, R42, 0x60, R52 ;  /* 0x000000602a2a7824 */ /* 0x000fe200078e0234 */
        /* <DEDUP_REMOVED lines=8> */
[----:B------:R-:W-:-:S04]  /*1c750*/  IMAD.IADD R13, R4, 0x1, R53 ;  /* 0x00000001040d7824 */ /* 0x000fc800078e0235 */
        /* <DEDUP_REMOVED lines=27> */
[----:B--2---:R-:W-:Y:S02]  /*1c910*/  IMAD.IADD R5, R10, 0x1, R53 ;  /* 0x000000010a057824 */ /* 0x004fe400078e0235 */
[----:B------:R-:W-:Y:S01]  /*1c920*/  SHFL.IDX PT, R44, R6, 0x1, 0x1c1f ;  /* 0x003c1f00062c7f89 */ /* 0x000fe200000e0000 */
[----:B------:R-:W-:Y:S01]  /*1c930*/  LOP3.LUT P0, RZ, R14, 0x3, RZ, 0xc0, !PT ;  /* 0x000000030eff7812 */ /* 0x000fe2000780c0ff */
[----:B------:R-:W-:Y:S02]  /*1c940*/  ULDC.64 UR4, c[0x0][0xaa0] ;  /* 0x0002a80000047ab9 */ /* 0x000fe40000000a00 */
[----:B------:R-:W0:Y:S04]  /*1c950*/  SHFL.IDX PT, R47, R4, RZ, 0x1c1f ;  /* 0x001c1fff042f7589 */ /* 0x000e2800000e0000 */
[----:B------:R-:W1:Y:S01]  /*1c960*/  SHFL.IDX PT, R45, R4, 0x1, 0x1c1f ;  /* 0x003c1f00042d7f89 */ /* 0x000e6200000e0000 */
        /* <DEDUP_REMOVED lines=8> */
[----:B------:R-:W-:Y:S01]  /*1c9f0*/  SHF.R.U64 R8, R8, 0x3, RZ ;  /* 0x0000000308087819 */ /* 0x000fe200000012ff */
[----:B0-----:R-:W-:Y:S01]  /*1ca00*/  @!P2 ST.E desc[UR6][R46.64], R2 ;  /* 0x000000022e00a985 */ /* 0x001fe2000c101906 */
[----:B------:R-:W-:-:S03]  /*1ca10*/  LOP3.LUT R12, R12, R13, RZ, 0x3c, !PT ;  /* 0x0000000d0c0c7212 */ /* 0x000fc600078e3cff */
[----:B-1----:R0:W-:Y:S01]  /*1ca20*/  @!P0 ST.E desc[UR6][R44.64], R0 ;  /* 0x000000002c008985 */ /* 0x0021e2000c101906 */
[----:B------:R-:W-:Y:S01]  /*1ca30*/  LOP3.LUT R8, R8, R7, RZ, 0x3c, !PT ;  /* 0x0000000708087212 */ /* 0x000fe200078e3cff */
[----:B------:R-:W-:Y:S01]  /*1ca40*/  IMAD.X R13, RZ, RZ, R21, P3 ;  /* 0x000000ffff0d7224 */ /* 0x000fe200018e0615 */
[C---:B------:R-:W-:Y:S02]  /*1ca50*/  IADD3 R7, P3, R20.reuse, 0x7800, RZ ;  /* 0x0000780014077810 */ /* 0x040fe40007f7e0ff */
[----:B------:R-:W-:Y:S01]  /*1ca60*/  LOP3.LUT R11, R20, 0x180, RZ, 0xc0, !PT ;  /* 0x00000180140b7812 */ /* 0x000fe200078ec0ff */
[----:B------:R-:W-:Y:S01]  /*1ca70*/  IMAD R41, R41, UR4, RZ ;  /* 0x0000000429297c24 */ /* 0x000fe2000f8e02ff */
[----:B0-----:R-:W0:Y:S01]  /*1ca80*/  @P1 LDC R45, c[0x0][0xbf0] ;  /* 0x0002fc00ff2d1b82 */ /* 0x001e220000000800 */
[----:B------:R-:W-:Y:S01]  /*1ca90*/  LOP3.LUT R4, R7, 0x180, RZ, 0xc0, !PT ;  /* 0x0000018007047812 */ /* 0x000fe200078ec0ff */
[----:B------:R-:W-:Y:S01]  /*1caa0*/  IMAD.IADD R42, R53, 0x1, R42 ;  /* 0x00000001352a7824 */ /* 0x000fe200078e022a */
[----:B------:R-:W-:Y:S01]  /*1cab0*/  SHF.R.U64 R11, R11, 0x3, RZ ;  /* 0x000000030b0b7819 */ /* 0x000fe200000012ff */
[----:B------:R-:W5:Y:S01]  /*1cac0*/  LD.E.128 R12, desc[UR6][R12.64] ;  /* 0x000000060c0c7980 */ /* 0x000f62000c101d00 */
[----:B------:R-:W-:Y:S01]  /*1cad0*/  SHF.R.U64 R4, R4, 0x3, RZ ;  /* 0x0000000304047819 */ /* 0x000fe200000012ff */
[C---:B------:R-:W-:Y:S01]  /*1cae0*/  IMAD R47, R40.reuse, UR5, R41 ;  /* 0x00000005282f7c24 */ /* 0x040fe2000f8e0229 */
[----:B------:R-:W-:Y:S01]  /*1caf0*/  LOP3.LUT R20, R11, R20, RZ, 0x3c, !PT ;  /* 0x000000140b147212 */ /* 0x000fe200078e3cff */
[----:B------:R-:W-:Y:S01]  /*1cb00*/  IMAD.WIDE.U32 R40, R40, UR4, RZ ;  /* 0x0000000428287c25 */ /* 0x000fe2000f8e00ff */
[----:B------:R-:W-:Y:S01]  /*1cb10*/  LOP3.LUT R32, R4, R7, RZ, 0x3c, !PT ;  /* 0x0000000704207212 */ /* 0x000fe200078e3cff */
[----:B------:R-:W-:Y:S01]  /*1cb20*/  ULDC.64 UR4, c[0x0][0xae8] ;  /* 0x0002ba0000047ab9 */ /* 0x000fe20000000a00 */
[----:B------:R-:W5:Y:S01]  /*1cb30*/  LD.E.128 R8, desc[UR6][R8.64] ;  /* 0x0000000608087980 */ /* 0x000f62000c101d00 */
[----:B------:R-:W-:-:S02]  /*1cb40*/  IMAD.X R33, RZ, RZ, R21, P3 ;  /* 0x000000ffff217224 */ /* 0x000fc400018e0615 */
[----:B------:R-:W-:Y:S01]  /*1cb50*/  IMAD R49, R49, UR4, RZ ;  /* 0x0000000431317c24 */ /* 0x000fe2000f8e02ff */
[----:B------:R1:W5:Y:S01]  /*1cb60*/  LD.E.128 R4, desc[UR6][R20.64] ;  /* 0x0000000614047980 */ /* 0x000362000c101d00 */
[----:B------:R-:W-:-:S03]  /*1cb70*/  @P1 IMAD.HI.U32 R0, R42, R51, RZ ;  /* 0x000000332a001227 */ /* 0x000fc600078e00ff */
[----:B------:R-:W5:Y:S01]  /*1cb80*/  LD.E.128 R24, desc[UR6][R24.64] ;  /* 0x0000000618187980 */ /* 0x000f62000c101d00 */
[----:B------:R-:W-:-:S03]  /*1cb90*/  IMAD R49, R54, UR5, R49 ;  /* 0x0000000536317c24 */ /* 0x000fc6000f8e0231 */
[----:B------:R-:W5:Y:S01]  /*1cba0*/  LD.E.128 R28, desc[UR6][R28.64] ;  /* 0x000000061c1c7980 */ /* 0x000f62000c101d00 */
[----:B-1----:R-:W-:Y:S02]  /*1cbb0*/  IMAD.IADD R21, R41, 0x1, R47 ;  /* 0x0000000129157824 */ /* 0x002fe400078e022f */
[----:B------:R-:W-:Y:S01]  /*1cbc0*/  IMAD.MOV.U32 R20, RZ, RZ, R40 ;  /* 0x000000ffff147224 */ /* 0x000fe200078e0028 */
[----:B------:R-:W5:Y:S01]  /*1cbd0*/  LD.E.128 R32, desc[UR6][R32.64] ;  /* 0x0000000620207980 */ /* 0x000f62000c101d00 */
[----:B------:R-:W-:Y:S02]  /*1cbe0*/  IMAD.MOV.U32 R41, RZ, RZ, R42 ;  /* 0x000000ffff297224 */ /* 0x000fe400078e002a */
[----:B------:R-:W-:Y:S01]  /*1cbf0*/  IMAD.WIDE.U32 R20, R54, UR4, R20 ;  /* 0x0000000436147c25 */ /* 0x000fe2000f8e0014 */
[----:B------:R-:W-:Y:S01]  /*1cc00*/  ULDC.64 UR4, c[0x0][0xaf0] ;  /* 0x0002bc0000047ab9 */ /* 0x000fe20000000a00 */
[----:B0-----:R-:W-:Y:S01]  /*1cc10*/  @P1 SHF.R.U32.HI R41, RZ, R45, R0 ;  /* 0x0000002dff291219 */ /* 0x001fe20000011600 */
[----:B------:R-:W-:Y:S01]  /*1cc20*/  @!PT LDS RZ, [RZ] ;  /* 0x00000000fffff984 */ /* 0x000fe20000000800 */
[----:B------:R-:W-:Y:S01]  /*1cc30*/  @!PT LDS RZ, [RZ] ;  /* 0x00000000fffff984 */ /* 0x000fe20000000800 */
[----:B------:R-:W-:Y:S01]  /*1cc40*/  @!PT LDS RZ, [RZ] ;  /* 0x00000000fffff984 */ /* 0x000fe20000000800 */
[----:B------:R-:W-:Y:S01]  /*1cc50*/  @!PT LDS RZ, [RZ] ;  /* 0x00000000fffff984 */ /* 0x000fe20000000800 */
[----:B------:R0:W-:Y:S06]  /*1cc60*/  MEMBAR.ALL.CTA ;  /* 0x0000000000007992 */ /* 0x0001ec0000008000 */
[----:B0-----:R-:W0:Y:S01]  /*1cc70*/  FENCE.VIEW.ASYNC.S ;  /* 0x00000000000073c6 */ /* 0x001e220000000000 */
[----:B------:R-:W-:-:S02]  /*1cc80*/  IMAD R43, R43, UR4, RZ ;  /* 0x000000042b2b7c24 */ /* 0x000fc4000f8e02ff */
[----:B------:R-:W-:Y:S01]  /*1cc90*/  IMAD.IADD R21, R21, 0x1, R49 ;  /* 0x0000000115157824 */ /* 0x000fe200078e0231 */
[----:B------:R-:W-:Y:S01]  /*1cca0*/  SHF.R.S32.HI R0, RZ, 0x1f, R41 ;  /* 0x0000001fff007819 */ /* 0x000fe20000011429 */
[C---:B------:R-:W-:Y:S02]  /*1ccb0*/  IMAD R43, R48.reuse, UR5, R43 ;  /* 0x00000005302b7c24 */ /* 0x040fe4000f8e022b */
[----:B------:R-:W-:Y:S02]  /*1ccc0*/  IMAD.MOV R2, RZ, RZ, -R41 ;  /* 0x000000ffff027224 */ /* 0x000fe400078e0a29 */
        /* <DEDUP_REMOVED lines=38> */
.L_x_12369:
[----:B------:R-:W-:Y:S05]  /*1cf30*/  BSYNC B1 ;  /* 0x0000000000017941 */ /* 0x000fea0003800000 */
.L_x_12368:
[----:B---3--:R-:W-:Y:S01]  /*1cf40*/  VIADD R3, R47, 0x60 ;  /* 0x000000602f037836 */ /* 0x008fe20000000000 */
[----:B-----5:R3:W4:Y:S04]  /*1cf50*/  SHFL.IDX PT, R5, R45, 0x1, 0x1c1f ;  /* 0x003c1f002d057f89 */ /* 0x02072800000e0000 */
        /* <DEDUP_REMOVED lines=14> */
[----:B---3--:R-:W-:Y:S01]  /*1d040*/  LEA R2, P0, R36, R4, 0x1 ;  /* 0x0000000424027211 */ /* 0x008fe200078008ff */
[----:B------:R-:W-:-:S03]  /*1d050*/  ULDC.64 UR4, c[0x0][0x208] ;  /* 0x0000820000047ab9 */ /* 0x000fc60000000a00 */
[----:B------:R-:W-:-:S05]  /*1d060*/  LEA.HI.X R3, R36, R5, R39, 0x1, P0 ;  /* 0x0000000524037211 */ /* 0x000fca00000f0c27 */
[----:B------:R0:W-:Y:S01]  /*1d070*/  ST.E.128 desc[UR4][R2.64], R32 ;  /* 0x0000002002007985 */ /* 0x0001e2000c101d04 */
[----:B------:R-:W-:Y:S05]  /*1d080*/  BRA `(.L_x_12370) ;  /* 0x0000000800847947 */ /* 0x000fea0003800000 */
.L_x_12366:
[----:B------:R-:W-:Y:S01]  /*1d090*/  ULDC.64 UR4, c[0x0][0xc00] ;  /* 0x0003000000047ab9 */ /* 0x000fe20000000a00 */
[----:B------:R-:W1:Y:S01]  /*1d0a0*/  LDC R25, c[0x0][0xbe8] ;  /* 0x0002fa00ff197b82 */ /* 0x000e620000000800 */
[----:B------:R-:W-:Y:S01]  /*1d0b0*/  ISETP.NE.U32.AND P0, PT, RZ, UR4, PT ;  /* 0x00000004ff007c0c */ /* 0x000fe2000bf05070 */
[----:B------:R-:W-:Y:S01]  /*1d0c0*/  IMAD.MOV.U32 R0, RZ, RZ, RZ ;  /* 0x000000ffff007224 */ /* 0x000fe200078e00ff */
[----:B------:R-:W-:Y:S01]  /*1d0d0*/  IADD3 R2, P1, R34, UR4, RZ ;  /* 0x0000000422027c10 */ /* 0x000fe2000ff3e0ff */
[----:B------:R-:W-:Y:S01]  /*1d0e0*/  ULDC.64 UR6, c[0x0][0x208] ;  /* 0x0000820000067ab9 */ /* 0x000fe20000000a00 */
        /* <DEDUP_REMOVED lines=9> */
[----:B------:R-:W-:Y:S02]  /*1d180*/  @P1 IADD3.X R35, R31, UR5, RZ, P2, !PT ;  /* 0x000000051f231c10 */ /* 0x000fe400097fe4ff */
[----:B-1----:R-:W-:-:S03]  /*1d190*/  ISETP.NE.AND P2, PT, R25, 0x1, PT ;  /* 0x000000011900780c */ /* 0x002fc60003f45270 */
[----:B------:R2:W5:Y:S01]  /*1d1a0*/  @P1 LDG.E R6, desc[UR6][R34.64] ;  /* 0x0000000622061981 */ /* 0x000562000c1e1900 */
[----:B------:R-:W-:-:S09]  /*1d1b0*/  ISETP.GE.AND P3, PT, R85, 0xc0, PT ;  /* 0x000000c05500780c */ /* 0x000fd20003f66270 */
[----:B------:R-:W1:Y:S08]  /*1d1c0*/  @P2 LDC R12, c[0x0][0xbec] ;  /* 0x0002fb00ff0c2b82 */ /* 0x000e700000000800 */
[----:B------:R-:W3:Y:S01]  /*1d1d0*/  @P2 LDC R27, c[0x0][0xbf0] ;  /* 0x0002fc00ff1b2b82 */ /* 0x000ee20000000800 */
[----:B--2---:R-:W-:Y:S05]  /*1d1e0*/  @P1 BRA `(.L_x_12371) ;  /* 0x0000000000141947 */ /* 0x004fea0003800000 */
[----:B------:R-:W-:Y:S05]  /*1d1f0*/  @!P0 BRA `(.L_x_12371) ;  /* 0x0000000000108947 */ /* 0x000fea0003800000 */
[----:B------:R-:W-:Y:S02]  /*1d200*/  ULDC.64 UR4, c[0x0][0x208] ;  /* 0x0000820000047ab9 */ /* 0x000fe40000000a00 */
[----:B------:R-:W2:Y:S04]  /*1d210*/  LDG.E R5, desc[UR4][R2.64] ;  /* 0x0000000402057981 */ /* 0x000ea8000c1e1900 */
[----:B-----5:R-:W2:Y:S02]  /*1d220*/  LDG.E R6, desc[UR4][R2.64+0x4] ;  /* 0x0000040402067981 */ /* 0x020ea4000c1e1900 */
[----:B--2---:R-:W-:-:S07]  /*1d230*/  IMAD.IADD R6, R6, 0x1, -R5 ;  /* 0x0000000106067824 */ /* 0x004fce00078e0a05 */
.L_x_12371:
[----:B------:R-:W0:Y:S04]  /*1d240*/  LDL R14, [R1+0x9c] ;  /* 0x00009c00010e7983 */ /* 0x000e280000100800 */
[----:B------:R2:W5:Y:S01]  /*1d250*/  LDL R20, [R1+0x84] ;  /* 0x0000840001147983 */ /* 0x0005620000100800 */
[----:B------:R-:W-:Y:S01]  /*1d260*/  BSSY B1, `(.L_x_12372) ;  /* 0x000002e000017945 */ /* 0x000fe20003800000 */
[----:B------:R-:W-:Y:S02]  /*1d270*/  SEL R13, R86, RZ, !P0 ;  /* 0x000000ff560d7207 */ /* 0x000fe40004000000 */
[----:B------:R-:W-:Y:S02]  /*1d280*/  SEL R30, R30, RZ, !P0 ;  /* 0x000000ff1e1e7207 */ /* 0x000fe40004000000 */
[----:B-----5:R-:W-:-:S02]  /*1d290*/  SHF.R.S32.HI R11, RZ, 0x1f, R0 ;  /* 0x0000001fff0b7819 */ /* 0x020fc40000011400 */
[----:B0-----:R-:W-:Y:S01]  /*1d2a0*/  SHF.R.S32.HI R10, RZ, 0x1f, R14 ;  /* 0x0000001fff0a7819 */ /* 0x001fe2000001140e */
[----:B--2---:R-:W-:Y:S06]  /*1d2b0*/  @P3 BRA `(.L_x_12373) ;  /* 0x0000000000a03947 */ /* 0x004fec0003800000 */
[----:B------:R-:W0:Y:S01]  /*1d2c0*/  S2R R3, SR_TID.X ;  /* 0x0000000000037919 */ /* 0x000e220000002100 */
[----:B------:R-:W2:Y:S02]  /*1d2d0*/  LDC R9, c[0x0][0xbe8] ;  /* 0x0002fa00ff097b82 */ /* 0x000ea40000000800 */
[----:B--2---:R-:W-:Y:S01]  /*1d2e0*/  IMAD R2, R6, R9, RZ ;  /* 0x0000000906027224 */ /* 0x004fe200078e02ff */
[----:B0-----:R-:W-:-:S04]  /*1d2f0*/  IADD3 R8, R20, -0x80, R3 ;  /* 0xffffff8014087810 */ /* 0x001fc80007ffe003 */
        /* <DEDUP_REMOVED lines=10> */
[----:B------:R-:W0:Y:S01]  /*1d3a0*/  @P0 LDC R15, c[0x0][0xbec] ;  /* 0x0002fb00ff0f0b82 */ /* 0x000e220000000800 */
[----:B------:R-:W-:Y:S01]  /*1d3b0*/  IMAD R7, R14, UR5, R7 ;  /* 0x000000050e077c24 */ /* 0x000fe2000f8e0207 */
[----:B------:R-:W-:-:S03]  /*1d3c0*/  ULDC.64 UR4, c[0x0][0xb98] ;  /* 0x0002e60000047ab9 */ /* 0x000fc60000000a00 */
[----:B------:R-:W-:-:S03]  /*1d3d0*/  IMAD.IADD R3, R3, 0x1, R7 ;  /* 0x0000000103037824 */ /* 0x000fc600078e0207 */
[----:B------:R-:W2:Y:S01]  /*1d3e0*/  @P0 LDC R21, c[0x0][0xbf0] ;  /* 0x0002fc00ff150b82 */ /* 0x000ea20000000800 */
[----:B------:R-:W-:-:S04]  /*1d3f0*/  IMAD.WIDE.U32 R2, R13, UR4, R2 ;  /* 0x000000040d027c25 */ /* 0x000fc8000f8e0002 */
[----:B0-----:R-:W-:-:S05]  /*1d400*/  @P0 IMAD.HI.U32 R4, R8, R15, RZ ;  /* 0x0000000f08040227 */ /* 0x001fca00078e00ff */
        /* <DEDUP_REMOVED lines=19> */
.L_x_12373:
[----:B------:R-:W-:Y:S05]  /*1d540*/  BSYNC B1 ;  /* 0x0000000000017941 */ /* 0x000fea0003800000 */
.L_x_12372:
[----:B------:R-:W-:Y:S01]  /*1d550*/  SHF.R.S32.HI R8, RZ, 0x1f, R85 ;  /* 0x0000001fff087819 */ /* 0x000fe20000011455 */
[----:B------:R-:W-:Y:S02]  /*1d560*/  ULDC.64 UR4, c[0x0][0xaa0] ;  /* 0x0002a80000047ab9 */ /* 0x000fe40000000a00 */
[----:B0-----:R-:W-:Y:S01]  /*1d570*/  IMAD R3, R11, UR4, RZ ;  /* 0x000000040b037c24 */ /* 0x001fe2000f8e02ff */
[----:B------:R-:W-:-:S03]  /*1d580*/  LEA.HI R8, R8, R85, RZ, 0x2 ;  /* 0x0000005508087211 */ /* 0x000fc600078f10ff */
[C---:B------:R-:W-:Y:S01]  /*1d590*/  IMAD R5, R0.reuse, UR5, R3 ;  /* 0x0000000500057c24 */ /* 0x040fe2000f8e0203 */
[----:B------:R-:W-:Y:S01]  /*1d5a0*/  SHF.R.S32.HI R8, RZ, 0x2, R8 ;  /* 0x00000002ff087819 */ /* 0x000fe20000011408 */
[----:B------:R-:W-:Y:S01]  /*1d5b0*/  IMAD.WIDE.U32 R2, R0, UR4, RZ ;  /* 0x0000000400027c25 */ /* 0x000fe2000f8e00ff */
[----:B------:R-:W-:-:S03]  /*1d5c0*/  ULDC.64 UR4, c[0x0][0xae8] ;  /* 0x0002ba0000047ab9 */ /* 0x000fc60000000a00 */
[----:B------:R-:W-:Y:S02]  /*1d5d0*/  IMAD R42, R42, 0x60, R8 ;  /* 0x000000602a2a7824 */ /* 0x000fe400078e0208 */
[----:B------:R-:W-:Y:S02]  /*1d5e0*/  IMAD.IADD R3, R3, 0x1, R5 ;  /* 0x0000000103037824 */ /* 0x000fe400078e0205 */
[----:B------:R-:W-:Y:S02]  /*1d5f0*/  IMAD.IADD R9, R20, 0x1, R42 ;  /* 0x0000000114097824 */ /* 0x000fe400078e022a */
[----:B------:R-:W-:Y:S02]  /*1d600*/  IMAD R4, R10, UR4, RZ ;  /* 0x000000040a047c24 */ /* 0x000fe4000f8e02ff */
[----:B-1----:R-:W-:-:S04]  /*1d610*/  @P2 IMAD.HI.U32 R0, R9, R12, RZ ;  /* 0x0000000c09002227 */ /* 0x002fc800078e00ff */
        /* <DEDUP_REMOVED lines=31> */
.L_x_12570:
[----:B------:R-:W-:Y:S01]  /*1d810*/  IMAD R25, R6, R25, RZ ;  /* 0x0000001906197224 */ /* 0x000fe200078e02ff */
[----:B------:R-:W-:Y:S01]  /*1d820*/  BSSY B1, `(.L_x_12375) ;  /* 0x0000012000017945 */ /* 0x000fe20003800000 */
[----:B------:R-:W-:-:S05]  /*1d830*/  IMAD.IADD R4, R8, 0x1, R20 ;  /* 0x0000000108047824 */ /* 0x000fca00078e0214 */
[----:B------:R-:W-:-:S13]  /*1d840*/  ISETP.GE.AND P0, PT, R4, R25, PT ;  /* 0x000000190400720c */ /* 0x000fda0003f06270 */
[----:B------:R-:W-:Y:S05]  /*1d850*/  @P0 BRA `(.L_x_12376) ;  /* 0x0000000000380947 */ /* 0x000fea0003800000 */
[----:B------:R-:W-:Y:S01]  /*1d860*/  ULDC UR4, c[0x0][0xac8] ;  /* 0x0002b20000047ab9 */ /* 0x000fe20000000800 */
[----:B------:R-:W-:Y:S01]  /*1d870*/  ULDC.64 UR6, c[0x0][0x208] ;  /* 0x0000820000067ab9 */ /* 0x000fe20000000a00 */
        /* <DEDUP_REMOVED lines=12> */
.L_x_12376:
[----:B------:R-:W-:Y:S05]  /*1d940*/  BSYNC B1 ;  /* 0x0000000000017941 */ /* 0x000fea0003800000 */
.L_x_12375:
[----:B------:R-:W-:-:S03]  /*1d950*/  UMOV UR4, 0xffffffff ;  /* 0xffffffff00047882 */ /* 0x000fc60000000000 */
[----:B------:R-:W-:Y:S05]  /*1d960*/  BRA.DIV UR4, `(.L_x_12377) ;  /* 0x0000008a04347947 */ /* 0x000fea000b800000 */
[----:B-1----:R1:W4:Y:S04]  /*1d970*/  SHFL.IDX PT, R3, R2, 0x1, 0x1c1f ;  /* 0x003c1f0002037f89 */ /* 0x00232800000e0000 */
[----:B--2---:R1:W2:Y:S02]  /*1d980*/  SHFL.IDX PT, R14, R0, 0x1, 0x1c1f ;  /* 0x003c1f00000e7f89 */ /* 0x0042a400000e0000 */
.L_x_12574:
[----:B01----:R-:W-:-:S05]  /*1d990*/  VIADD R0, R4, 0x60 ;  /* 0x0000006004007836 */ /* 0x003fca0000000000 */
[----:B------:R-:W-:-:S13]  /*1d9a0*/  ISETP.GE.AND P0, PT, R0, R25, PT ;  /* 0x000000190000720c */ /* 0x000fda0003f06270 */
[----:B------:R-:W-:Y:S05]  /*1d9b0*/  @P0 BRA `(.L_x_12370) ;  /* 0x0000000000380947 */ /* 0x000fea0003800000 */
[----:B------:R-:W-:Y:S01]  /*1d9c0*/  ULDC UR4, c[0x0][0xac8] ;  /* 0x0002b20000047ab9 */ /* 0x000fe20000000800 */
[----:B------:R-:W-:Y:S01]  /*1d9d0*/  ULDC.64 UR6, c[0x0][0x208] ;  /* 0x0000820000067ab9 */ /* 0x000fe20000000a00 */
        /* <DEDUP_REMOVED lines=12> */
.L_x_12370:
[----:B------:R-:W-:Y:S05]  /*1daa0*/  BSYNC B0 ;  /* 0x0000000000007941 */ /* 0x000fea0003800000 */
.L_x_12365:
[----:B------:R-:W-:Y:S02]  /*1dab0*/  ULDC UR4, c[0x0][0xc3c] ;  /* 0x00030f0000047ab9 */ /* 0x000fe40000000800 */
[----:B------:R-:W-:-:S13]  /*1dac0*/  ISETP.GE.AND P0, PT, R107, UR4, PT ;  /* 0x000000046b007c0c */ /* 0x000fda000bf06270 */
[----:B------:R-:W-:Y:S05]  /*1dad0*/  @!P0 BRA `(.L_x_12378) ;  /* 0xfffffe3800648947 */ /* 0x000fea000383ffff */
[----:B------:R-:W-:Y:S05]  /*1dae0*/  BRA `(.L_x_12230) ;  /* 0x0000007c00887947 */ /* 0x000fea0003800000 */
.L_x_12228:
[----:B------:R-:W-:-:S08]  /*1daf0*/  NOP ;  /* 0x0000000000007918 */ /* 0x000fd00000000000 */
[----:B0-----:R-:W0:-:S00]  /*1db00*/  USETMAXREG.DEALLOC.CTAPOOL 0x20 ;  /* 0x00000020000079c8 */ /* 0x001e0000080e0500 */
        /* <DEDUP_REMOVED lines=16> */
.L_x_12379:
        /* <DEDUP_REMOVED lines=43> */
.L_x_12385:
        /* <DEDUP_REMOVED lines=13> */
.L_x_12384:
[----:B------:R-:W-:Y:S05]  /*1df90*/  BSYNC B0 ;  /* 0x0000000000007941 */ /* 0x000fea0003800000 */
.L_x_12383:
        /* <DEDUP_REMOVED lines=22> */
.L_x_12381:
        /* <DEDUP_REMOVED lines=22> */
.L_x_12386:
        /* <DEDUP_REMOVED lines=59> */
.L_x_12382:
[----:B------:R-:W-:Y:S02]  /*1e610*/  IMAD.MOV.U32 R17, RZ, RZ, RZ ;  /* 0x000000ffff117224 */ /* 0x000fe400078e00ff */
[----:B------:R-:W-:Y:S02]  /*1e620*/  IMAD.U32 R16, RZ, RZ, UR6 ;  /* 0x00000006ff107e24 */ /* 0x000fe4000f8e00ff */
[----:B------:R-:W-:-:S07]  /*1e630*/  IMAD.MOV.U32 R18, RZ, RZ, RZ ;  /* 0x000000ffff127224 */ /* 0x000fce00078e00ff */
.L_x_12387:
[----:B------:R-:W-:-:S13]  /*1e640*/  ISETP.NE.AND P0, PT, R5, RZ, PT ;  /* 0x000000ff0500720c */ /* 0x000fda0003f05270 */
[----:B------:R-:W0:Y:S01]  /*1e650*/  @!P0 S2R R3, SR_CgaCtaId ;  /* 0x0000000000038919 */ /* 0x000e220000008800 */
[----:B------:R-:W-:-:S04]  /*1e660*/  @!P0 MOV R0, 0x400 ;  /* 0x0000040000008802 */ /* 0x000fc80000000f00 */
[----:B0-----:R-:W-:-:S05]  /*1e670*/  @!P0 LEA R0, R3, R0, 0x18 ;  /* 0x0000000003008211 */ /* 0x001fca00078ec0ff */
[----:B------:R2:W-:Y:S01]  /*1e680*/  @!P0 STS.128 [R0+0x31cd0], R16 ;  /* 0x031cd01000008388 */ /* 0x0005e20000000c00 */
[----:B------:R-:W-:Y:S06]  /*1e690*/  BAR.ARV 0x5, 0x200 ;  /* 0x0148000000007b1d */ /* 0x000fec0000002000 */
.L_x_12380:
[----:B------:R3:W-:Y:S01]  /*1e6a0*/  STL [R1+0x24], RZ ;  /* 0x000024ff01007387 */ /* 0x0007e20000100800 */
[----:B------:R-:W-:Y:S01]  /*1e6b0*/  ULDC UR4, c[0x0][0xc3c] ;  /* 0x00030f0000047ab9 */ /* 0x000fe20000000800 */
[----:B------:R-:W-:Y:S01]  /*1e6c0*/  IMAD.MOV.U32 R27, RZ, RZ, 0x1 ;  /* 0x00000001ff1b7424 */ /* 0x000fe200078e00ff */
[----:B-1----:R-:W-:Y:S01]  /*1e6d0*/  ISETP.GE.AND P0, PT, R19, UR4, PT ;  /* 0x0000000413007c0c */ /* 0x002fe2000bf06270 */
[----:B------:R-:W-:-:S12]  /*1e6e0*/  IMAD.MOV.U32 R23, RZ, RZ, RZ ;  /* 0x000000ffff177224 */ /* 0x000fd800078e00ff */
[----:B---3--:R-:W-:Y:S05]  /*1e6f0*/  @P0 BRA `(.L_x_12388) ;  /* 0x0000006c00a00947 */ /* 0x008fea0003800000 */
[----:B--2---:R-:W2:Y:S04]  /*1e700*/  LDL R0, [R1+0xc0] ;  /* 0x0000c00001007983 */ /* 0x004ea80000100800 */
[----:B------:R-:W3:Y:S01]  /*1e710*/  LDL.LU R5, [R1] ;  /* 0x0000000001057983 */ /* 0x000ee20000300800 */
[----:B------:R-:W1:Y:S01]  /*1e720*/  S2R R7, SR_TID.X ;  /* 0x0000000000077919 */ /* 0x000e620000002100 */
[----:B------:R-:W4:Y:S01]  /*1e730*/  S2UR UR5, SR_CgaCtaId ;  /* 0x00000000000579c3 */ /* 0x000f220000008800 */
[----:B-1----:R-:W-:-:S05]  /*1e740*/  LOP3.LUT R6, R7, 0x7f, RZ, 0xc0, !PT ;  /* 0x0000007f07067812 */ /* 0x002fca00078ec0ff */
[C---:B------:R-:W-:Y:S01]  /*1e750*/  IMAD.SHL.U32 R4, R6.reuse, 0x8, RZ ;  /* 0x0000000806047824 */ /* 0x040fe200078e00ff */
[----:B------:R-:W-:Y:S01]  /*1e760*/  ISETP.NE.AND P1, PT, R6, RZ, PT ;  /* 0x000000ff0600720c */ /* 0x000fe20003f25270 */
[----:B------:R-:W-:Y:S02]  /*1e770*/  UMOV UR4, 0x400 ;  /* 0x0000040000047882 */ /* 0x000fe40000000000 */
[----:B----4-:R-:W-:-:S06]  /*1e780*/  ULEA UR4, UR5, UR4, 0x18 ;  /* 0x0000000405047291 */ /* 0x010fcc000f8ec03f */
[----:B------:R-:W-:Y:S01]  /*1e790*/  IMAD.U32 R22, RZ, RZ, UR4 ;  /* 0x00000004ff167e24 */ /* 0x000fe2000f8e00ff */
[----:B------:R-:W-:Y:S01]  /*1e7a0*/  BSSY B8, `(.L_x_12388) ;  /* 0x00006dd000087945 */ /* 0x000fe20003800000 */
[----:B------:R-:W-:Y:S02]  /*1e7b0*/  IMAD.MOV.U32 R29, RZ, RZ, RZ ;  /* 0x000000ffff1d7224 */ /* 0x000fe400078e00ff */
[----:B------:R-:W-:Y:S02]  /*1e7c0*/  IMAD.MOV.U32 R23, RZ, RZ, RZ ;  /* 0x000000ffff177224 */ /* 0x000fe400078e00ff */
[----:B------:R-:W-:Y:S01]  /*1e7d0*/  IMAD.MOV.U32 R27, RZ, RZ, 0x1 ;  /* 0x00000001ff1b7424 */ /* 0x000fe200078e00ff */
[----:B------:R-:W-:Y:S01]  /*1e7e0*/  ULDC.64 UR36, c[0x0][0x198] ;  /* 0x0000660000247ab9 */ /* 0x000fe20000000a00 */
[----:B------:R-:W-:Y:S01]  /*1e7f0*/  ULDC UR39, c[0x0][0xc] ;  /* 0x0000030000277ab9 */ /* 0x000fe20000000800 */
[----:B--2---:R-:W-:Y:S01]  /*1e800*/  R2UR UR6, R0 ;  /* 0x00000000000672ca */ /* 0x004fe200000e0000 */
[----:B------:R-:W-:-:S05]  /*1e810*/  IMAD.SHL.U32 R0, R7, 0x8, RZ ;  /* 0x0000000807007824 */ /* 0x000fca00078e00ff */
[C---:B------:R-:W-:Y:S02]  /*1e820*/  LOP3.LUT R3, R0.reuse, 0x20, RZ, 0xc0, !PT ;  /* 0x0000002000037812 */ /* 0x040fe400078ec0ff */
[----:B0-----:R-:W-:Y:S02]  /*1e830*/  LOP3.LUT R2, R0, 0xd8, RZ, 0xc0, !PT ;  /* 0x000000d800027812 */ /* 0x001fe400078ec0ff */
[----:B------:R-:W-:Y:S02]  /*1e840*/  LOP3.LUT R3, R3, 0x300, R4, 0xf8, !PT ;  /* 0x0000030003037812 */ /* 0x000fe400078ef804 */
[----:B------:R-:W-:Y:S02]  /*1e850*/  LOP3.LUT R2, R2, 0x18, R7, 0x78, !PT ;  /* 0x0000001802027812 */ /* 0x000fe400078e7807 */
[----:B---3--:R-:W-:Y:S02]  /*1e860*/  LOP3.LUT R5, R5, 0xfffffffd, RZ, 0xc0, !PT ;  /* 0xfffffffd05057812 */ /* 0x008fe400078ec0ff */
[----:B------:R-:W-:-:S02]  /*1e870*/  LOP3.LUT R3, R3, R2, RZ, 0xfc, !PT ;  /* 0x0000000203037212 */ /* 0x000fc400078efcff */
[----:B------:R-:W-:Y:S02]  /*1e880*/  LOP3.LUT P0, R2, R7, 0x1f, RZ, 0xc0, !PT ;  /* 0x0000001f07027812 */ /* 0x000fe4000780c0ff */
[----:B------:R-:W-:-:S04]  /*1e890*/  @P1 LOP3.LUT R5, R5, 0x2, RZ, 0xfc, !PT ;  /* 0x0000000205051812 */ /* 0x000fc800078efcff */
[----:B------:R-:W-:-:S07]  /*1e8a0*/  LOP3.LUT R5, R5, 0xfffffffe, RZ, 0xc0, !PT ;  /* 0xfffffffe05057812 */ /* 0x000fce00078ec0ff */
[----:B------:R-:W-:Y:S02]  /*1e8b0*/  @P0 LOP3.LUT R5, R5, 0x1, RZ, 0xfc, !PT ;  /* 0x0000000105050812 */ /* 0x000fe400078efcff */
[----:B------:R-:W-:Y:S01]  /*1e8c0*/  ISETP.NE.OR P0, PT, R6, RZ, !P0 ;  /* 0x000000ff0600720c */ /* 0x000fe20004705670 */
[----:B------:R0:W-:Y:S01]  /*1e8d0*/  STL [R1+0xc], R2 ;  /* 0x00000c0201007387 */ /* 0x0001e20000100800 */
[----:B------:R-:W-:Y:S01]  /*1e8e0*/  LOP3.LUT R5, R5, 0xfffffff7, RZ, 0xc0, !PT ;  /* 0xfffffff705057812 */ /* 0x000fe200078ec0ff */
[----:B------:R-:W-:Y:S02]  /*1e8f0*/  IMAD R3, R3, 0x2, R22 ;  /* 0x0000000203037824 */ /* 0x000fe400078e0216 */
[----:B0-----:R-:W-:Y:S02]  /*1e900*/  IMAD.SHL.U32 R2, R7, 0x20, RZ ;  /* 0x0000002007027824 */ /* 0x001fe400078e00ff */
[----:B------:R-:W-:-:S06]  /*1e910*/  IMAD.MOV.U32 R7, RZ, RZ, 0x1 ;  /* 0x00000001ff077424 */ /* 0x000fcc00078e00ff */
[----:B------:R-:W-:Y:S01]  /*1e920*/  @P0 LOP3.LUT R5, R5, 0x8, RZ, 0xfc, !PT ;  /* 0x0000000805050812 */ /* 0x000fe200078efcff */
[----:B------:R0:W-:Y:S04]  /*1e930*/  STL [R1+0x4], R7 ;  /* 0x0000040701007387 */ /* 0x0001e80000100800 */
[----:B------:R0:W-:Y:S04]  /*1e940*/  STL [R1+0x24], RZ ;  /* 0x000024ff01007387 */ /* 0x0001e80000100800 */
[----:B------:R0:W-:Y:S04]  /*1e950*/  STL [R1], R5 ;  /* 0x0000000501007387 */ /* 0x0001e80000100800 */
[----:B------:R0:W-:Y:S01]  /*1e960*/  STL [R1+0x10], R3 ;  /* 0x0000100301007387 */ /* 0x0001e20000100800 */
[----:B------:R-:W-:-:S02]  /*1e970*/  SHF.R.U32.HI R4, RZ, 0x2, R6 ;  /* 0x00000002ff047819 */ /* 0x000fc40000011606 */
[----:B------:R-:W-:Y:S02]  /*1e980*/  LOP3.LUT R0, R0, 0x18, RZ, 0xc0, !PT ;  /* 0x0000001800007812 */ /* 0x000fe400078ec0ff */
[----:B------:R-:W-:Y:S02]  /*1e990*/  LOP3.LUT R2, R4, 0x60, R2, 0xf8, !PT ;  /* 0x0000006004027812 */ /* 0x000fe400078ef802 */
[C---:B------:R-:W-:Y:S02]  /*1e9a0*/  LOP3.LUT R2, R0.reuse, 0x20, RZ, 0xfc, !PT ;  /* 0x0000002000027812 */ /* 0x040fe400078efcff */
[----:B------:R-:W-:Y:S01]  /*1e9b0*/  LOP3.LUT R0, R0, 0x40, RZ, 0xfc, !PT ;  /* 0x0000004000007812 */ /* 0x000fe200078efcff */
[----:B0-----:R-:W-:-:S12]  /*1e9c0*/  ULOP3.LUT UR38, UR6, 0x2, URZ, 0xfc, !UPT ;  /* 0x0000000206267892 */ /* 0x001fd8000f8efc3f */
.L_x_12536:
[----:B0-----:R-:W0:Y:S01]  /*1e9d0*/  LDC.64 R2, c[0x0][0xc88] ;  /* 0x00032200ff027b82 */ /* 0x001e220000000a00 */
[----:B------:R-:W-:Y:S01]  /*1e9e0*/  ULDC.64 UR4, c[0x0][0x208] ;  /* 0x0000820000047ab9 */ /* 0x000fe20000000a00 */
[----:B0-----:R-:W-:-:S05]  /*1e9f0*/  IMAD.WIDE R2, R19, 0x4, R2 ;  /* 0x0000000413027825 */ /* 0x001fca00078e0202 */
[----:B--2---:R-:W2:Y:S01]  /*1ea00*/  LDG.E R13, desc[UR4][R2.64] ;  /* 0x00000004020d7981 */ /* 0x004ea2000c1e1900 */
[----:B------:R-:W-:Y:S05]  /*1ea10*/  YIELD ;  /* 0x0000000000007946 */ /* 0x000fea0003800000 */
[----:B------:R-:W-:Y:S01]  /*1ea20*/  ULDC.64 UR4, c[0x0][0xa28] ;  /* 0x00028a0000047ab9 */ /* 0x000fe20000000a00 */
[----:B------:R-:W-:Y:S01]  /*1ea30*/  ULDC.64 UR6, c[0x0][0xa18] ;  /* 0x0002860000067ab9 */ /* 0x000fe20000000a00 */
[----:B------:R-:W-:Y:S02]  /*1ea40*/  ISETP.NE.U32.AND P0, PT, RZ, UR4, PT ;  /* 0x00000004ff007c0c */ /* 0x000fe4000bf05070 */
[----:B------:R-:W-:-:S02]  /*1ea50*/  CS2R R8, SRZ ;  /* 0x0000000000087805 */ /* 0x000fc4000001ff00 */
[----:B------:R-:W-:Y:S01]  /*1ea60*/  ISETP.NE.U32.AND P3, PT, RZ, UR6, PT ;  /* 0x00000006ff007c0c */ /* 0x000fe2000bf65070 */
[----:B------:R-:W-:Y:S01]  /*1ea70*/  ULDC.64 UR10, c[0x0][0x208] ;  /* 0x00008200000a7ab9 */ /* 0x000fe20000000a00 */
[----:B------:R-:W-:Y:S01]  /*1ea80*/  ISETP.NE.AND.EX P0, PT, RZ, UR5, PT, P0 ;  /* 0x00000005ff007c0c */ /* 0x000fe2000bf05300 */
[----:B------:R-:W-:Y:S01]  /*1ea90*/  ULDC.64 UR8, c[0x0][0xa10] ;  /* 0x0002840000087ab9 */ /* 0x000fe20000000a00 */
[----:B------:R-:W-:Y:S02]  /*1eaa0*/  ISETP.NE.AND.EX P3, PT, RZ, UR7, PT, P3 ;  /* 0x00000007ff007c0c */ /* 0x000fe4000bf65330 */
        /* <DEDUP_REMOVED lines=10> */
[----:B------:R-:W-:Y:S01]  /*1eb50*/  ULDC.64 UR6, c[0x0][0xa08] ;  /* 0x0002820000067ab9 */ /* 0x000fe20000000a00 */
[----:B-1----:R1:W5:Y:S01]  /*1eb60*/  @P0 LDG.E R8, desc[UR10][R2.64] ;  /* 0x0000000a02080981 */ /* 0x002362000c1e1900 */
[----:B------:R-:W-:Y:S01]  /*1eb70*/  IADD3 R6, P1, R24, UR6, RZ ;  /* 0x0000000618067c10 */ /* 0x000fe2000ff3e0ff */
[----:B------:R-:W-:Y:S01]  /*1eb80*/  IMAD.MOV.U32 R28, RZ, RZ, RZ ;  /* 0x000000ffff1c7224 */ /* 0x000fe200078e00ff */
[----:B------:R-:W-:-:S02]  /*1eb90*/  ISETP.NE.U32.AND P2, PT, RZ, UR6, PT ;  /* 0x00000006ff007c0c */ /* 0x000fc4000bf45070 */
[----:B------:R-:W-:Y:S01]  /*1eba0*/  IADD3.X R7, R25, UR7, RZ, P1, !PT ;  /* 0x0000000719077c10 */ /* 0x000fe20008ffe4ff */
[----:B0-----:R-:W-:Y:S01]  /*1ebb0*/  IMAD.MOV.U32 R0, RZ, RZ, RZ ;  /* 0x000000ffff007224 */ /* 0x001fe200078e00ff */
[----:B------:R-:W-:Y:S02]  /*1ebc0*/  ISETP.NE.U32.AND P1, PT, RZ, UR4, PT ;  /* 0x00000004ff007c0c */ /* 0x000fe4000bf25070 */
[----:B------:R-:W-:Y:S02]  /*1ebd0*/  ISETP.NE.AND.EX P2, PT, RZ, UR7, PT, P2 ;  /* 0x00000007ff007c0c */ /* 0x000fe4000bf45320 */
[----:B------:R-:W-:Y:S02]  /*1ebe0*/  ISETP.NE.AND.EX P1, PT, RZ, UR5, PT, P1 ;  /* 0x00000005ff007c0c */ /* 0x000fe4000bf25310 */
[----:B-1----:R-:W-:-:S04]  /*1ebf0*/  IADD3 R2, P0, R24, UR4, RZ ;  /* 0x0000000418027c10 */ /* 0x002fc8000ff1e0ff */
[----:B------:R-:W-:Y:S01]  /*1ec00*/  IADD3.X R3, R25, UR5, RZ, P0, !PT ;  /* 0x0000000519037c10 */ /* 0x000fe200087fe4ff */
[----:B------:R-:W-:Y:S01]  /*1ec10*/  ULDC UR4, c[0x0][0x288] ;  /* 0x0000a20000047ab9 */ /* 0x000fe20000000800 */
[----:B------:R-:W-:-:S03]  /*1ec20*/  IADD3 R4, P0, R24, UR8, RZ ;  /* 0x0000000818047c10 */ /* 0x000fc6000ff1e0ff */
        /* <DEDUP_REMOVED lines=23> */
[----:B------:R-:W-:Y:S02]  /*1eda0*/  ULDC.64 UR4, c[0x0][0x208] ;  /* 0x0000820000047ab9 */ /* 0x000fe40000000a00 */
[----:B------:R-:W2:Y:S04]  /*1edb0*/  LDG.E R11, desc[UR4][R2.64] ;  /* 0x00000004020b7981 */ /* 0x000ea8000c1e1900 */
[----:B------:R-:W2:Y:S02]  /*1edc0*/  LDG.E R2, desc[UR4][R2.64+0x4] ;  /* 0x0000040402027981 */ /* 0x000ea4000c1e1900 */
[----:B--2---:R-:W-:-:S05]  /*1edd0*/  IMAD.IADD R12, R2, 0x1, -R11 ;  /* 0x00000001020c7824 */ /* 0x004fca00078e0a0b */
[----:B------:R0:W-:Y:S02]  /*1ede0*/  STL [R1+0x20], R12 ;  /* 0x0000200c01007387 */ /* 0x0001e40000100800 */
.L_x_12389:
        /* <DEDUP_REMOVED lines=11> */
.L_x_12390:
[----:B------:R-:W-:Y:S05]  /*1eea0*/  @!P2 BRA `(.L_x_12391) ;  /* 0x000000000010a947 */ /* 0x000fea0003800000 */
[----:B------:R-:W-:Y:S02]  /*1eeb0*/  ULDC.64 UR4, c[0x0][0x208] ;  /* 0x0000820000047ab9 */ /* 0x000fe40000000a00 */
[----:B------:R-:W2:Y:S04]  /*1eec0*/  LDG.E R10, desc[UR4][R6.64] ;  /* 0x00000004060a7981 */ /* 0x000ea8000c1e1900 */
[----:B------:R-:W2:Y:S02]  /*1eed0*/  LDG.E R6, desc[UR4][R6.64+0x4] ;  /* 0x0000040406067981 */ /* 0x000ea4000c1e1900 */
[----:B--2---:R-:W-:-:S07]  /*1eee0*/  IMAD.IADD R10, R6, 0x1, -R10 ;  /* 0x00000001060a7824 */ /* 0x004fce00078e0a0a */
.L_x_12391:
[----:B------:R-:W-:Y:S01]  /*1eef0*/  ULDC.64 UR4, c[0x0][0x208] ;  /* 0x0000820000047ab9 */ /* 0x000fe20000000a00 */
[----:B-1----:R-:W1:Y:S01]  /*1ef00*/  LDC R3, c[0x0][0x448] ;  /* 0x00011200ff037b82 */ /* 0x002e620000000800 */
[----:B------:R-:W2:Y:S01]  /*1ef10*/  @P0 LDG.E R2, desc[UR4][R4.64] ;  /* 0x0000000404020981 */ /* 0x000ea2000c1e1900 */
[----:B-----5:R-:W-:-:S03]  /*1ef20*/  IMAD.IADD R10, R10, 0x1, -R8 ;  /* 0x000000010a0a7824 */ /* 0x020fc600078e0a08 */
[----:B------:R-:W2:Y:S01]  /*1ef30*/  @P0 LDG.E R4, desc[UR4][R4.64+0x4] ;  /* 0x0000040404040981 */ /* 0x000ea2000c1e1900 */
[----:B-1----:R-:W-:-:S13]  /*1ef40*/  ISETP.NE.AND P1, PT, R3, 0x1, PT ;  /* 0x000000010300780c */ /* 0x002fda0003f25270 */
[----:B------:R-:W1:Y:S01]  /*1ef50*/  @P1 LDC R3, c[0x0][0x450] ;  /* 0x00011400ff031b82 */ /* 0x000e620000000800 */
[----:B------:R-:W-:Y:S01]  /*1ef60*/  BSSY B0, `(.L_x_12392) ;  /* 0x0000163000007945 */ /* 0x000fe20003800000 */
[----:B------:R-:W-:Y:S01]  /*1ef70*/  PLOP3.LUT P5, PT, PT, PT, PT, 0x80, 0x0 ;  /* 0x000000000000781c */ /* 0x000fe20003faf070 */
[----:B--2---:R-:W-:-:S05]  /*1ef80*/  @P0 IMAD.IADD R9, R4, 0x1, -R2 ;  /* 0x0000000104090824 */ /* 0x004fca00078e0a02 */
[----:B------:R-:W2:Y:S01]  /*1ef90*/  @P1 LDC R4, c[0x0][0x44c] ;  /* 0x00011300ff041b82 */ /* 0x000ea20000000800 */
[----:B------:R-:W-:-:S04]  /*1efa0*/  IMAD R2, R17, 0xc0, RZ ;  /* 0x000000c011027824 */ /* 0x000fc800078e02ff */
[----:B------:R-:W-:Y:S02]  /*1efb0*/  VIADD R2, R2, 0xbf ;  /* 0x000000bf02027836 */ /* 0x000fe40000000000 */
[----:B------:R-:W-:-:S04]  /*1efc0*/  IMAD.IADD R20, R10, 0x1, R9 ;  /* 0x000000010a147824 */ /* 0x000fc800078e0209 */
[C---:B------:R-:W-:Y:S01]  /*1efd0*/  VIADD R21, R20.reuse, 0x8f ;  /* 0x0000008f14157836 */ /* 0x040fe20000000000 */
[----:B------:R-:W-:-:S03]  /*1efe0*/  IADD3 R20, R20, 0x90, -R12 ;  /* 0x0000009014147810 */ /* 0x000fc60007ffe80c */
[----:B------:R-:W-:-:S04]  /*1eff0*/  IMAD.HI R21, R21, 0x38e38e39, RZ ;  /* 0x38e38e3915157827 */ /* 0x000fc800078e02ff */
[----:B--2---:R-:W-:-:S05]  /*1f000*/  @P1 IMAD.HI.U32 R4, R2, R4, RZ ;  /* 0x0000000402041227 */ /* 0x004fca00078e00ff */
[----:B-1----:R-:W-:-:S05]  /*1f010*/  @P1 SHF.R.U32.HI R2, RZ, R3, R4 ;  /* 0x00000003ff021219 */ /* 0x002fca0000011604 */
        /* <DEDUP_REMOVED lines=12> */
[----:B------:R-:W-:-:S05]  /*1f0e0*/  IMAD.WIDE.U32 R4, R10, 0x38e38e39, RZ ;  /* 0x38e38e390a047825 */ /* 0x000fca00078e00ff */
        /* <DEDUP_REMOVED lines=15> */
.L_x_12577:
[----:B--2---:R-:W-:Y:S02]  /*1f1e0*/  ISETP.NE.AND P0, PT, R14, RZ, PT ;  /* 0x000000ff0e00720c */ /* 0x004fe40003f05270 */
[----:B------:R-:W-:-:S11]  /*1f1f0*/  PLOP3.LUT P2, PT, PT, PT, PT, 0x8, 0x0 ;  /* 0x000000000000781c */ /* 0x000fd60003f4e170 */
[----:B------:R-:W-:Y:S05]  /*1f200*/  @P0 BRA `(.L_x_12395) ;  /* 0x00000000000c0947 */ /* 0x000fea0003800000 */
[----:B------:R-:W-:-:S03]  /*1f210*/  UMOV UR4, 0xffffffff ;  /* 0xffffffff00047882 */ /* 0x000fc60000000000 */
[----:B------:R-:W-:Y:S05]  /*1f220*/  BRA.DIV UR4, `(.L_x_12396) ;  /* 0x0000007204807947 */ /* 0x000fea000b800000 */
[----:B------:R-:W-:-:S13]  /*1f230*/  ELECT P2, URZ, PT ;  /* 0x00000000003f782f */ /* 0x000fda0003840000 */
.L_x_12395:
        /* <DEDUP_REMOVED lines=9> */
.L_x_12580:
[----:B------:R-:W-:Y:S05]  /*1f2d0*/  BSYNC B1 ;  /* 0x0000000000017941 */ /* 0x000fea0003800000 */
.L_x_12397:
        /* <DEDUP_REMOVED lines=11> */
.L_x_12581:
[----:B------:R-:W-:Y:S05]  /*1f390*/  BSYNC B2 ;  /* 0x0000000000027941 */ /* 0x000fea0003800000 */
.L_x_12401:
[----:B------:R-:W-:Y:S04]  /*1f3a0*/  BSSY B2, `(.L_x_12403) ;  /* 0x0000008000027945 */ /* 0x000fe80003800000 */
[----:B------:R-:W-:Y:S05]  /*1f3b0*/  @P4 BRA `(.L_x_12404) ;  /* 0x0000000000184947 */ /* 0x000fea0003800000 */
[----:B-1----:R-:W3:Y:S02]  /*1f3c0*/  LDL R5, [R1] ;  /* 0x0000000001057983 */ /* 0x002ee40000100800 */
[----:B---3--:R-:W-:Y:S01]  /*1f3d0*/  LOP3.LUT P0, RZ, R5, 0x1, RZ, 0xc0, !PT ;  /* 0x0000000105ff7812 */ /* 0x008fe2000780c0ff */
[----:B------:R-:W-:-:S04]  /*1f3e0*/  IMAD.MOV.U32 R5, RZ, RZ, 0x6c00 ;  /* 0x00006c00ff057424 */ /* 0x000fc800078e00ff */
[----:B------:R3:W-:Y:S08]  /*1f3f0*/  SYNCS.ARRIVE.TRANS64 RZ, [R9+URZ+0x31c90], R5 ;  /* 0x031c900509ff79a7 */ /* 0x0007f0000800003f */
[----:B------:R-:W-:Y:S05]  /*1f400*/  @!P0 BRA `(.L_x_12404) ;  /* 0x0000000000048947 */ /* 0x000fea0003800000 */
[----:B------:R-:W-:Y:S01]  /*1f410*/  BPT.TRAP 0x1 ;  /* 0x000000040000795c */ /* 0x000fe20000300000 */
.L_x_12404:
[----:B------:R-:W-:Y:S05]  /*1f420*/  BSYNC B2 ;  /* 0x0000000000027941 */ /* 0x000fea0003800000 */
.L_x_12403:
        /* <DEDUP_REMOVED lines=10> */
[----:B------:R-:W-:Y:S01]  /*1f4d0*/  VIADD R10, R7, 0x16a00 ;  /* 0x00016a00070a7836 */ /* 0x000fe20000000000 */
[----:B------:R-:W-:-:S09]  /*1f4e0*/  UMOV UR7, 0x12f00000 ;  /* 0x12f0000000077882 */ /* 0x000fd20000000000 */
.L_x_12405:
        /* <DEDUP_REMOVED lines=16> */
.L_x_12406:
        /* <DEDUP_REMOVED lines=10> */
[----:B0-----:R-:W-:Y:S01]  /*1f690*/  IMAD.MOV.U32 R12, RZ, RZ, 0x40 ;  /* 0x00000040ff0c7424 */ /* 0x001fe200078e00ff */
[----:B------:R-:W-:Y:S01]  /*1f6a0*/  PLOP3.LUT P0, PT, PT, PT, PT, 0x80, 0x0 ;  /* 0x000000000000781c */ /* 0x000fe20003f0f070 */
[----:B------:R-:W-:Y:S01]  /*1f6b0*/  VIADD R10, R7, 0x1b200 ;  /* 0x0001b200070a7836 */ /* 0x000fe20000000000 */
[----:B------:R-:W-:Y:S01]  /*1f6c0*/  UMOV UR6, 0x0 ;  /* 0x0000000000067882 */ /* 0x000fe20000000000 */
[----:B------:R-:W-:Y:S01]  /*1f6d0*/  UMOV UR7, 0x12f00000 ;  /* 0x12f0000000077882 */ /* 0x000fe20000000000 */
[----:B------:R-:W-:-:S15]  /*1f6e0*/  R2UR UR10, R12 ;  /* 0x000000000c0a72ca */ /* 0x000fde00000e0000 */
.L_x_12407:
        /* <DEDUP_REMOVED lines=13> */
.L_x_12582:
[----:B------:R-:W-:Y:S05]  /*1f7c0*/  BSYNC B2 ;  /* 0x0000000000027941 */ /* 0x000fea0003800000 */
.L_x_12408:
[----:B------:R-:W-:Y:S01]  /*1f7d0*/  BSSY B2, `(.L_x_12410) ;  /* 0x000000a000027945 */ /* 0x000fe20003800000 */
[----:B------:R-:W-:Y:S02]  /*1f7e0*/  IMAD.MOV.U32 R10, RZ, RZ, 0x0 ;  /* 0x00000000ff0a7424 */ /* 0x000fe400078e00ff */
[----:B------:R-:W-:Y:S01]  /*1f7f0*/  IMAD.MOV.U32 R11, RZ, RZ, 0x12f00000 ;  /* 0x12f00000ff0b7424 */ /* 0x000fe200078e00ff */
[----:B------:R-:W-:Y:S06]  /*1f800*/  @P4 BRA `(.L_x_12411) ;  /* 0x0000000000184947 */ /* 0x000fec0003800000 */
[----:B------:R-:W3:Y:S02]  /*1f810*/  LDL R5, [R1] ;  /* 0x0000000001057983 */ /* 0x000ee40000100800 */
[----:B---3--:R-:W-:Y:S01]  /*1f820*/  LOP3.LUT P0, RZ, R5, 0x1, RZ, 0xc0, !PT ;  /* 0x0000000105ff7812 */ /* 0x008fe2000780c0ff */
[----:B------:R-:W-:-:S04]  /*1f830*/  IMAD.MOV.U32 R5, RZ, RZ, 0x6c00 ;  /* 0x00006c00ff057424 */ /* 0x000fc800078e00ff */
[----:B------:R1:W-:Y:S08]  /*1f840*/  SYNCS.ARRIVE.TRANS64 RZ, [R9+URZ+0x31cb0], R5 ;  /* 0x031cb00509ff79a7 */ /* 0x0003f0000800003f */
[----:B------:R-:W-:Y:S05]  /*1f850*/  @!P0 BRA `(.L_x_12411) ;  /* 0x0000000000048947 */ /* 0x000fea0003800000 */
[----:B------:R-:W-:Y:S01]  /*1f860*/  BPT.TRAP 0x1 ;  /* 0x000000040000795c */ /* 0x000fe20000300000 */
.L_x_12411:
[----:B------:R-:W-:Y:S05]  /*1f870*/  BSYNC B2 ;  /* 0x0000000000027941 */ /* 0x000fea0003800000 */
.L_x_12410:
        /* <DEDUP_REMOVED lines=8> */
.L_x_12412:
        /* <DEDUP_REMOVED lines=15> */
.L_x_12413:
        /* <DEDUP_REMOVED lines=15> */
.L_x_12414:
        /* <DEDUP_REMOVED lines=10> */
.L_x_12400:
[----:B------:R-:W-:Y:S05]  /*1fb80*/  BSYNC B1 ;  /* 0x0000000000017941 */ /* 0x000fea0003800000 */
.L_x_12399:
[----:B-1----:R-:W2:Y:S01]  /*1fb90*/  LDL.LU R5, [R1+0x4] ;  /* 0x0000040001057983 */ /* 0x002ea20000300800 */
        /* <DEDUP_REMOVED lines=10> */
.L_x_12431:
[----:B------:R-:W-:Y:S05]  /*1fc40*/  YIELD ;  /* 0x0000000000007946 */ /* 0x000fea0003800000 */
[----:B------:R-:W-:Y:S04]  /*1fc50*/  BSSY B1, `(.L_x_12415) ;  /* 0x0000089000017945 */ /* 0x000fe80003800000 */
[----:B--2---:R-:W-:Y:S05]  /*1fc60*/  @!P2 BRA `(.L_x_12416) ;  /* 0x00000008001ca947 */ /* 0x004fea0003800000 */
[----:B-1----:R-:W2:Y:S01]  /*1fc70*/  LDL R5, [R1+0x4] ;  /* 0x0000040001057983 */ /* 0x002ea20000100800 */
[----:B------:R-:W-:Y:S01]  /*1fc80*/  IMAD R8, R29, 0x8, R22 ;  /* 0x000000081d087824 */ /* 0x000fe200078e0216 */
[----:B------:R-:W1:Y:S01]  /*1fc90*/  S2R R3, SR_TID.X ;  /* 0x0000000000037919 */ /* 0x000e620000002100 */
[----:B------:R-:W-:Y:S01]  /*1fca0*/  BSSY B2, `(.L_x_12417) ;  /* 0x0000006000027945 */ /* 0x000fe20003800000 */
[----:B-1----:R-:W-:-:S04]  /*1fcb0*/  LOP3.LUT R3, R3, 0x7f, RZ, 0xc0, !PT ;  /* 0x0000007f03037812 */ /* 0x002fc800078ec0ff */
[----:B------:R-:W-:Y:S02]  /*1fcc0*/  ISETP.NE.AND P1, PT, R3, RZ, PT ;  /* 0x000000ff0300720c */ /* 0x000fe40003f25270 */
[----:B--2---:R-:W-:-:S04]  /*1fcd0*/  SHF.L.U32 R7, R5, 0x1f, RZ ;  /* 0x0000001f05077819 */ /* 0x004fc800000006ff */
[----:B------:R-:W1:Y:S02]  /*1fce0*/  SYNCS.PHASECHK.TRANS64.TRYWAIT P0, [R8+URZ+0x31ca0], R7 ;  /* 0x031ca007080075a7 */ /* 0x000e64000800017f */
[----:B-1----:R-:W-:Y:S05]  /*1fcf0*/  @!P0 BRA `(.L_x_12418) ;  /* 0x00000068002c8947 */ /* 0x002fea0003800000 */
.L_x_12583:
[----:B------:R-:W-:Y:S05]  /*1fd00*/  BSYNC B2 ;  /* 0x0000000000027941 */ /* 0x000fea0003800000 */
.L_x_12417:
        /* <DEDUP_REMOVED lines=8> */
.L_x_12420:
[----:B------:R-:W-:Y:S05]  /*1fd90*/  BSYNC B2 ;  /* 0x0000000000027941 */ /* 0x000fea0003800000 */
.L_x_12419:
[----:B0-----:R-:W-:Y:S01]  /*1fda0*/  IMAD.MOV.U32 R12, RZ, RZ, RZ ;  /* 0x000000ffff0c7224 */ /* 0x001fe200078e00ff */
        /* <DEDUP_REMOVED lines=10> */
.L_x_12421:
        /* <DEDUP_REMOVED lines=16> */
.L_x_12422:
        /* <DEDUP_REMOVED lines=16> */
.L_x_12423:
        /* <DEDUP_REMOVED lines=13> */
.L_x_12584:
[----:B------:R-:W-:Y:S05]  /*20120*/  BSYNC B2 ;  /* 0x0000000000027941 */ /* 0x000fea0003800000 */
.L_x_12424:
[----:B------:R-:W-:Y:S01]  /*20130*/  BSSY B2, `(.L_x_12426) ;  /* 0x000000a000027945 */ /* 0x000fe20003800000 */
[----:B------:R-:W-:Y:S02]  /*20140*/  IMAD.MOV.U32 R10, RZ, RZ, 0x0 ;  /* 0x00000000ff0a7424 */ /* 0x000fe400078e00ff */
[----:B------:R-:W-:Y:S01]  /*20150*/  IMAD.MOV.U32 R11, RZ, RZ, 0x12f00000 ;  /* 0x12f00000ff0b7424 */ /* 0x000fe200078e00ff */
[----:B------:R-:W-:Y:S06]  /*20160*/  @P1 BRA `(.L_x_12427) ;  /* 0x0000000000181947 */ /* 0x000fec0003800000 */
[----:B------:R-:W2:Y:S02]  /*20170*/  LDL R3, [R1] ;  /* 0x0000000001037983 */ /* 0x000ea40000100800 */
[----:B--2---:R-:W-:Y:S01]  /*20180*/  LOP3.LUT P0, RZ, R3, 0x1, RZ, 0xc0, !PT ;  /* 0x0000000103ff7812 */ /* 0x004fe2000780c0ff */
[----:B------:R-:W-:-:S04]  /*20190*/  IMAD.MOV.U32 R3, RZ, RZ, 0x6c00 ;  /* 0x00006c00ff037424 */ /* 0x000fc800078e00ff */
[----:B------:R2:W-:Y:S08]  /*201a0*/  SYNCS.ARRIVE.TRANS64 RZ, [R8+URZ+0x31cb0], R3 ;  /* 0x031cb00308ff79a7 */ /* 0x0005f0000800003f */
[----:B------:R-:W-:Y:S05]  /*201b0*/  @!P0 BRA `(.L_x_12427) ;  /* 0x0000000000048947 */ /* 0x000fea0003800000 */
[----:B------:R-:W-:Y:S01]  /*201c0*/  BPT.TRAP 0x1 ;  /* 0x000000040000795c */ /* 0x000fe20000300000 */
.L_x_12427:
[----:B------:R-:W-:Y:S05]  /*201d0*/  BSYNC B2 ;  /* 0x0000000000027941 */ /* 0x000fea0003800000 */
.L_x_12426:
        /* <DEDUP_REMOVED lines=8> */
.L_x_12428:
        /* <DEDUP_REMOVED lines=15> */
.L_x_12429:
        /* <DEDUP_REMOVED lines=15> */
.L_x_12430:
        /* <DEDUP_REMOVED lines=10> */
.L_x_12416:
[----:B------:R-:W-:Y:S05]  /*204e0*/  BSYNC B1 ;  /* 0x0000000000017941 */ /* 0x000fea0003800000 */
.L_x_12415:
        /* <DEDUP_REMOVED lines=10> */
.L_x_12393:
[----:B------:R-:W-:Y:S05]  /*20590*/  BSYNC B0 ;  /* 0x0000000000007941 */ /* 0x000fea0003800000 */
.L_x_12392:
[----:B------:R-:W3:Y:S01]  /*205a0*/  LDC R0, c[0x0][0x448] ;  /* 0x00011200ff007b82 */ /* 0x000ee20000000800 */
[----:B------:R-:W-:Y:S01]  /*205b0*/  IMAD.MOV.U32 R2, RZ, RZ, 0xc0 ;  /* 0x000000c0ff027424 */ /* 0x000fe200078e00ff */
[----:B------:R-:W-:Y:S05]  /*205c0*/  @!P5 WARPSYNC.ALL ;  /* 0x000000000000d948 */ /* 0x000fea0003800000 */
[----:B------:R-:W-:Y:S01]  /*205d0*/  IMAD R2, R17, R2, 0xbf ;  /* 0x000000bf11027424 */ /* 0x000fe200078e0202 */
[----:B------:R-:W-:Y:S01]  /*205e0*/  BSSY B7, `(.L_x_12432) ;  /* 0x0000434000077945 */ /* 0x000fe20003800000 */
[----:B------:R-:W-:Y:S01]  /*205f0*/  @!P5 BAR.SYNC.DEFER_BLOCKING 0xc, 0x200 ;  /* 0x030800000000db1d */ /* 0x000fe20000010000 */
[----:B---3--:R-:W-:-:S13]  /*20600*/  ISETP.NE.AND P0, PT, R0, 0x1, PT ;  /* 0x000000010000780c */ /* 0x008fda0003f05270 */
[----:B------:R-:W3:Y:S08]  /*20610*/  @P0 LDC R3, c[0x0][0x44c] ;  /* 0x00011300ff030b82 */ /* 0x000ef00000000800 */
[----:B------:R-:W4:Y:S01]  /*20620*/  @P0 LDC R0, c[0x0][0x450] ;  /* 0x00011400ff000b82 */ /* 0x000f220000000800 */
[----:B---3--:R-:W-:-:S05]  /*20630*/  @P0 IMAD.HI.U32 R3, R2, R3, RZ ;  /* 0x0000000302030227 */ /* 0x008fca00078e00ff */
[----:B----4-:R-:W-:-:S05]  /*20640*/  @P0 SHF.R.U32.HI R2, RZ, R0, R3 ;  /* 0x00000000ff020219 */ /* 0x010fca0000011603 */
[----:B------:R-:W-:-:S04]  /*20650*/  IMAD.IADD R0, R20, 0x1, R2 ;  /* 0x0000000114007824 */ /* 0x000fc800078e0202 */
[----:B------:R-:W-:-:S05]  /*20660*/  IMAD.HI R0, R0, 0x38e38e39, RZ ;  /* 0x38e38e3900007827 */ /* 0x000fca00078e02ff */
[----:B------:R-:W-:-:S04]  /*20670*/  SHF.R.U32.HI R2, RZ, 0x1f, R0 ;  /* 0x0000001fff027819 */ /* 0x000fc80000011600 */
[----:B------:R-:W-:-:S04]  /*20680*/  LEA.HI.SX32 R2, R0, R2, 0x1b ;  /* 0x0000000200027211 */ /* 0x000fc800078fdaff */
[----:B------:R-:W-:-:S04]  /*20690*/  VIMNMX R4, R21, R2, PT ;  /* 0x0000000215047248 */ /* 0x000fc80003fe0100 */
[----:B------:R-:W-:Y:S01]  /*206a0*/  ISETP.GT.AND P0, PT, R4, RZ, PT ;  /* 0x000000ff0400720c */ /* 0x000fe20003f04270 */
[----:B------:R3:W-:-:S12]  /*206b0*/  STL [R1+0x18], R4 ;  /* 0x0000180401007387 */ /* 0x0007d80000100800 */
[----:B---3--:R-:W-:Y:S05]  /*206c0*/  @P0 BRA `(.L_x_12433) ;  /* 0x0000000000480947 */ /* 0x008fea0003800000 */
[----:B-1----:R-:W1:Y:S02]  /*206d0*/  S2R R5, SR_TID.X ;  /* 0x0000000000057919 */ /* 0x002e640000002100 */
[----:B-1----:R-:W-:-:S04]  /*206e0*/  LOP3.LUT R5, R5, 0x7f, RZ, 0xc0, !PT ;  /* 0x0000007f05057812 */ /* 0x002fc800078ec0ff */
[----:B------:R-:W-:-:S13]  /*206f0*/  ISETP.NE.AND P1, PT, R5, RZ, PT ;  /* 0x000000ff0500720c */ /* 0x000fda0003f25270 */
[----:B------:R-:W-:Y:S05]  /*20700*/  @P1 BRA `(.L_x_12434) ;  /* 0x0000004000841947 */ /* 0x000fea0003800000 */
[----:B------:R-:W1:Y:S01]  /*20710*/  S2R R5, SR_LANEID ;  /* 0x0000000000057919 */ /* 0x000e620000000000 */
[----:B------:R-:W-:Y:S01]  /*20720*/  VOTEU.ANY UR4, UPT, PT ;  /* 0x0000000000047886 */ /* 0x000fe200038e0100 */
[----:B------:R-:W3:Y:S01]  /*20730*/  LDC.64 R2, c[0x0][0xc60] ;  /* 0x00031800ff027b82 */ /* 0x000ee20000000a00 */
[----:B------:R-:W1:Y:S01]  /*20740*/  FLO.U32 R0, UR4 ;  /* 0x0000000400007d00 */ /* 0x000e6200080e0000 */
[----:B------:R-:W-:Y:S01]  /*20750*/  ULDC.64 UR6, c[0x0][0x208] ;  /* 0x0000820000067ab9 */ /* 0x000fe20000000a00 */
[----:B-1----:R-:W-:-:S06]  /*20760*/  ISETP.EQ.U32.AND P0, PT, R0, R5, PT ;  /* 0x000000050000720c */ /* 0x002fcc0003f02070 */
[----:B------:R-:W3:Y:S07]  /*20770*/  POPC R5, UR4 ;  /* 0x0000000400057d09 */ /* 0x000eee0008000000 */
[----:B---3--:R-:W3:Y:S01]  /*20780*/  @P0 ATOMG.E.ADD.STRONG.GPU PT, R3, desc[UR6][R2.64], R5 ;  /* 0x00000005020309a8 */ /* 0x008ee200081ee1c6 */
[----:B------:R-:W1:Y:S02]  /*20790*/  S2R R4, SR_LTMASK ;  /* 0x0000000000047919 */ /* 0x000e640000003900 */
[----:B-1----:R-:W-:-:S04]  /*207a0*/  LOP3.LUT R4, R4, UR4, RZ, 0xc0, !PT ;  /* 0x0000000404047c12 */ /* 0x002fc8000f8ec0ff */
[----:B--2---:R-:W1:Y:S01]  /*207b0*/  POPC R7, R4 ;  /* 0x0000000400077309 */ /* 0x004e620000000000 */
[----:B---3--:R-:W1:Y:S02]  /*207c0*/  SHFL.IDX PT, R0, R3, R0, 0x1f ;  /* 0x00001f0003007589 */ /* 0x008e6400000e0000 */
[----:B-1----:R-:W-:Y:S01]  /*207d0*/  IADD3 R16, R0, UR39, R7 ;  /* 0x0000002700107c10 */ /* 0x002fe2000fffe007 */
[----:B------:R-:W-:Y:S06]  /*207e0*/  BRA `(.L_x_12434) ;  /* 0x00000040004c7947 */ /* 0x000fec0003800000 */
.L_x_12433:
        /* <DEDUP_REMOVED lines=10> */
[----:B-1----:R-:W-:Y:S02]  /*20890*/  IMAD.U32 R5, RZ, RZ, UR7 ;  /* 0x00000007ff057e24 */ /* 0x002fe4000f8e00ff */
[----:B------:R-:W-:Y:S02]  /*208a0*/  IMAD.U32 R6, RZ, RZ, UR8 ;  /* 0x00000008ff067e24 */ /* 0x000fe4000f8e00ff */
[----:B--2---:R-:W-:-:S02]  /*208b0*/  IMAD.U32 R7, RZ, RZ, UR9 ;  /* 0x00000009ff077e24 */ /* 0x004fc4000f8e00ff */
[----:B------:R-:W-:Y:S02]  /*208c0*/  IMAD.U32 R10, RZ, RZ, UR4 ;  /* 0x00000004ff0a7e24 */ /* 0x000fe4000f8e00ff */
[----:B------:R-:W-:Y:S02]  /*208d0*/  IMAD.U32 R11, RZ, RZ, UR5 ;  /* 0x00000005ff0b7e24 */ /* 0x000fe4000f8e00ff */
[----:B------:R-:W-:Y:S02]  /*208e0*/  IMAD.MOV.U32 R8, RZ, RZ, 0x70 ;  /* 0x00000070ff087424 */ /* 0x000fe400078e00ff */
[----:B0-----:R-:W-:Y:S02]  /*208f0*/  IMAD.MOV.U32 R12, RZ, RZ, 0x1 ;  /* 0x00000001ff0c7424 */ /* 0x001fe400078e00ff */
[----:B------:R-:W-:-:S07]  /*20900*/  IMAD.MOV.U32 R13, RZ, RZ, RZ ;  /* 0x000000ffff0d7224 */ /* 0x000fce00078e00ff */
[----:B------:R-:W-:-:S07]  /*20910*/  LEPC R20, `(.L_x_12436) ;  /* 0x000000001014794e */ /* 0x000fce0000000000 */
[----:B---3--:R-:W-:Y:S05]  /*20920*/  CALL.ABS.NOINC R2 ;  /* 0x0000000002007343 */ /* 0x008fea0003c00000 */
.L_x_12436:
[----:B------:R-:W-:Y:S05]  /*20930*/  BSYNC B6 ;  /* 0x0000000000067941 */ /* 0x000fea0003800000 */
.L_x_12435:
        /* <DEDUP_REMOVED lines=10> */
[----:B-1----:R-:W-:Y:S02]  /*209e0*/  IMAD.U32 R5, RZ, RZ, UR7 ;  /* 0x00000007ff057e24 */ /* 0x002fe4000f8e00ff */
[----:B------:R-:W-:Y:S02]  /*209f0*/  IMAD.U32 R6, RZ, RZ, UR8 ;  /* 0x00000008ff067e24 */ /* 0x000fe4000f8e00ff */
[----:B--2---:R-:W-:-:S02]  /*20a00*/  IMAD.U32 R7, RZ, RZ, UR9 ;  /* 0x00000009ff077e24 */ /* 0x004fc4000f8e00ff */
[----:B------:R-:W-:Y:S02]  /*20a10*/  IMAD.U32 R10, RZ, RZ, UR4 ;  /* 0x00000004ff0a7e24 */ /* 0x000fe4000f8e00ff */
[----:B------:R-:W-:Y:S02]  /*20a20*/  IMAD.U32 R11, RZ, RZ, UR5 ;  /* 0x00000005ff0b7e24 */ /* 0x000fe4000f8e00ff */
[----:B------:R-:W-:Y:S02]  /*20a30*/  IMAD.MOV.U32 R8, RZ, RZ, 0x70 ;  /* 0x00000070ff087424 */ /* 0x000fe400078e00ff */
[----:B0-----:R-:W-:Y:S02]  /*20a40*/  IMAD.MOV.U32 R12, RZ, RZ, 0x1 ;  /* 0x00000001ff0c7424 */ /* 0x001fe400078e00ff */
[----:B---3--:R-:W-:-:S07]  /*20a50*/  IMAD.MOV.U32 R13, RZ, RZ, RZ ;  /* 0x000000ffff0d7224 */ /* 0x008fce00078e00ff */
[----:B------:R-:W-:-:S07]  /*20a60*/  LEPC R20, `(.L_x_12439) ;  /* 0x000000001014794e */ /* 0x000fce0000000000 */
[----:B----4-:R-:W-:Y:S05]  /*20a70*/  CALL.ABS.NOINC R2 ;  /* 0x0000000002007343 */ /* 0x010fea0003c00000 */
.L_x_12439:
        /* <DEDUP_REMOVED lines=16> */
.L_x_12438:
[----:B------:R-:W-:Y:S05]  /*20b80*/  BSYNC B6 ;  /* 0x0000000000067941 */ /* 0x000fea0003800000 */
.L_x_12437:
[----:B------:R-:W-:Y:S01]  /*20b90*/  ULDC.64 UR4, c[0x0][0x9f8] ;  /* 0x00027e0000047ab9 */ /* 0x000fe20000000a00 */
[----:B------:R-:W-:Y:S01]  /*20ba0*/  ULDC.64 UR6, c[0x0][0x208] ;  /* 0x0000820000067ab9 */ /* 0x000fe20000000a00 */
[----:B------:R-:W-:Y:S01]  /*20bb0*/  ISETP.NE.U32.AND P0, PT, RZ, UR4, PT ;  /* 0x00000004ff007c0c */ /* 0x000fe2000bf05070 */
[----:B------:R-:W3:Y:S01]  /*20bc0*/  LDL R20, [R1+0x18] ;  /* 0x0000180001147983 */ /* 0x000ee20000100800 */
[----:B------:R-:W4:Y:S02]  /*20bd0*/  LDC.64 R2, c[0x0][0x418] ;  /* 0x00010600ff027b82 */ /* 0x000f240000000a00 */
[----:B------:R-:W-:-:S13]  /*20be0*/  ISETP.NE.AND.EX P0, PT, RZ, UR5, PT, P0 ;  /* 0x00000005ff007c0c */ /* 0x000fda000bf05300 */
[----:B------:R-:W-:-:S04]  /*20bf0*/  @P0 IADD3 R24, P1, R24, UR4, RZ ;  /* 0x0000000418180c10 */ /* 0x000fc8000ff3e0ff */
[----:B------:R-:W-:Y:S01]  /*20c00*/  @P0 IADD3.X R25, R25, UR5, RZ, P1, !PT ;  /* 0x0000000519190c10 */ /* 0x000fe20008ffe4ff */
[----:B------:R-:W-:-:S04]  /*20c10*/  ULDC.64 UR4, c[0x0][0xa08] ;  /* 0x0002820000047ab9 */ /* 0x000fc80000000a00 */
[----:B------:R3:W2:Y:S01]  /*20c20*/  @P0 LDG.E R26, desc[UR6][R24.64] ;  /* 0x00000006181a0981 */ /* 0x0006a2000c1e1900 */
[----:B----4-:R-:W-:Y:S01]  /*20c30*/  LOP3.LUT P0, RZ, R2, UR4, RZ, 0xfc, !PT ;  /* 0x0000000402ff7c12 */ /* 0x010fe2000f80fcff */
[----:B------:R-:W-:-:S03]  /*20c40*/  UMOV UR4, 0xffffffff ;  /* 0xffffffff00047882 */ /* 0x000fc60000000000 */
[----:B------:R-:W-:Y:S01]  /*20c50*/  LOP3.LUT P0, RZ, R3, UR5, RZ, 0xfc, P0 ;  /* 0x0000000503ff7c12 */ /* 0x000fe2000800fcff */
[----:B---3--:R-:W-:Y:S01]  /*20c60*/  VIADD R25, R20, 0xffffffff ;  /* 0xffffffff14197836 */ /* 0x008fe20000000000 */
[----:B--2---:R-:W-:Y:S02]  /*20c70*/  SHF.R.S32.HI R7, RZ, 0x1f, R26 ;  /* 0x0000001fff077819 */ /* 0x004fe4000001141a */
[----:B------:R-:W-:-:S03]  /*20c80*/  SEL R24, R26, RZ, !P0 ;  /* 0x000000ff1a187207 */ /* 0x000fc60004000000 */
[----:B------:R2:W-:Y:S01]  /*20c90*/  STL [R1+0x8], R7 ;  /* 0x0000080701007387 */ /* 0x0005e20000100800 */
[----:B------:R-:W-:Y:S05]  /*20ca0*/  BRA.DIV UR4, `(.L_x_12440) ;  /* 0x0000005a04687947 */ /* 0x000fea000b800000 */
[----:B------:R-:W3:Y:S02]  /*20cb0*/  S2R R0, SR_TID.X ;  /* 0x0000000000007919 */ /* 0x000ee40000002100 */
[----:B---3--:R-:W-:-:S04]  /*20cc0*/  SHF.R.U32.HI R0, RZ, 0x5, R0 ;  /* 0x00000005ff007819 */ /* 0x008fc80000011600 */
[----:B------:R-:W-:-:S05]  /*20cd0*/  LOP3.LUT R0, R0, 0x3, RZ, 0xc0, !PT ;  /* 0x0000000300007812 */ /* 0x000fca00078ec0ff */
[----:B------:R3:W4:Y:S02]  /*20ce0*/  SHFL.IDX PT, R14, R0, RZ, 0x1f ;  /* 0x00001fff000e7589 */ /* 0x00072400000e0000 */
.L_x_12587:
[----:B---3--:R-:W3:Y:S01]  /*20cf0*/  LDL.LU R0, [R1] ;  /* 0x0000000001007983 */ /* 0x008ee20000300800 */
[----:B------:R-:W-:Y:S02]  /*20d00*/  PLOP3.LUT P1, PT, PT, PT, PT, 0x8, 0x0 ;  /* 0x000000000000781c */ /* 0x000fe40003f2e170 */
[----:B----4-:R-:W-:Y:S02]  /*20d10*/  ISETP.NE.AND P0, PT, R14, RZ, PT ;  /* 0x000000ff0e00720c */ /* 0x010fe40003f05270 */
[----:B---3--:R-:W-:-:S09]  /*20d20*/  LOP3.LUT R0, R0, 0xfffffffb, RZ, 0xc0, !PT ;  /* 0xfffffffb00007812 */ /* 0x008fd200078ec0ff */
[----:B------:R-:W-:-:S05]  /*20d30*/  @P1 LOP3.LUT R0, R0, 0x4, RZ, 0xfc, !PT ;  /* 0x0000000400001812 */ /* 0x000fca00078efcff */
[----:B------:R3:W-:Y:S01]  /*20d40*/  STL [R1], R0 ;  /* 0x0000000001007387 */ /* 0x0007e20000100800 */
[----:B------:R-:W-:Y:S05]  /*20d50*/  @P0 BRA `(.L_x_12441) ;  /* 0x00000004001c0947 */ /* 0x000fea0003800000 */
[----:B------:R-:W-:-:S03]  /*20d60*/  UMOV UR4, 0xffffffff ;  /* 0xffffffff00047882 */ /* 0x000fc60000000000 */
[----:B------:R-:W-:Y:S05]  /*20d70*/  BRA.DIV UR4, `(.L_x_12442) ;  /* 0x0000005a04687947 */ /* 0x000fea000b800000 */
[----:B------:R-:W-:-:S13]  /*20d80*/  ELECT P6, URZ, PT ;  /* 0x00000000003f782f */ /* 0x000fda00038c0000 */
.L_x_12590:
[----:B------:R-:W-:Y:S05]  /*20d90*/  @!P6 BRA `(.L_x_12441) ;  /* 0x00000004000ce947 */ /* 0x000fea0003800000 */
[----:B------:R-:W-:-:S04]  /*20da0*/  ISETP.NE.U32.AND P0, PT, R2, RZ, PT ;  /* 0x000000ff0200720c */ /* 0x000fc80003f05070 */
[----:B------:R-:W-:-:S13]  /*20db0*/  ISETP.NE.AND.EX P0, PT, R3, RZ, PT, P0 ;  /* 0x000000ff0300720c */ /* 0x000fda0003f05300 */
[----:B------:R-:W-:Y:S05]  /*20dc0*/  @!P0 BRA `(.L_x_12443) ;  /* 0x0000000000488947 */ /* 0x000fea0003800000 */
[----:B------:R-:W4:Y:S01]  /*20dd0*/  LDC R6, c[0x0][0x43c] ;  /* 0x00010f00ff067b82 */ /* 0x000f220000000800 */
[----:B------:R-:W-:Y:S01]  /*20de0*/  ULDC.64 UR4, c[0x0][0x428] ;  /* 0x00010a0000047ab9 */ /* 0x000fe20000000a00 */
[----:B------:R-:W-:Y:S01]  /*20df0*/  ULDC.64 UR6, c[0x0][0x208] ;  /* 0x0000820000067ab9 */ /* 0x000fe20000000a00 */
[----:B----4-:R-:W-:-:S13]  /*20e00*/  ISETP.NE.AND P0, PT, R6, 0x1, PT ;  /* 0x000000010600780c */ /* 0x010fda0003f05270 */
[----:B-1----:R-:W3:Y:S02]  /*20e10*/  @P0 LDC.64 R4, c[0x0][0x440] ;  /* 0x00011000ff040b82 */ /* 0x002ee40000000a00 */
        /* <DEDUP_REMOVED lines=13> */
.L_x_12443:
[----:B---3--:R-:W-:Y:S01]  /*20ef0*/  IMAD R0, R23, 0x8, R22 ;  /* 0x0000000817007824 */ /* 0x008fe200078e0216 */
[----:B----4-:R-:W-:-:S04]  /*20f00*/  SHF.L.U32 R2, R27, 0x1f, RZ ;  /* 0x0000001f1b027819 */ /* 0x010fc800000006ff */
[----:B------:R-:W3:Y:S02]  /*20f10*/  SYNCS.PHASECHK.TRANS64.TRYWAIT P0, [R0+URZ+0x31c40], R2 ;  /* 0x031c4002000075a7 */ /* 0x000ee4000800017f */
[----:B---3--:R-:W-:Y:S05]  /*20f20*/  @!P0 BRA `(.L_x_12444) ;  /* 0x00000058001c8947 */ /* 0x008fea0003800000 */
.L_x_12591:
[----:B------:R-:W4:Y:S02]  /*20f30*/  S2R R3, SR_TID.X ;  /* 0x0000000000037919 */ /* 0x000f240000002100 */
[----:B----4-:R-:W-:Y:S02]  /*20f40*/  LOP3.LUT R4, R3, 0x7f, RZ, 0xc0, !PT ;  /* 0x0000007f03047812 */ /* 0x010fe400078ec0ff */
[----:B------:R4:W5:Y:S02]  /*20f50*/  LDL R3, [R1] ;  /* 0x0000000001037983 */ /* 0x0009640000100800 */
[----:B------:R-:W-:-:S13]  /*20f60*/  ISETP.NE.AND P0, PT, R4, RZ, PT ;  /* 0x000000ff0400720c */ /* 0x000fda0003f05270 */
[----:B----4-:R-:W-:Y:S05]  /*20f70*/  @P0 BRA `(.L_x_12445) ;  /* 0x0000000000140947 */ /* 0x010fea0003800000 */
[----:B-----5:R-:W-:Y:S01]  /*20f80*/  LOP3.LUT P1, RZ, R3, 0x1, RZ, 0xc0, !PT ;  /* 0x0000000103ff7812 */ /* 0x020fe2000782c0ff */
[----:B---3--:R-:W-:-:S04]  /*20f90*/  IMAD.MOV.U32 R2, RZ, RZ, 0x6c00 ;  /* 0x00006c00ff027424 */ /* 0x008fc800078e00ff */
[----:B------:R4:W-:Y:S08]  /*20fa0*/  SYNCS.ARRIVE.TRANS64 RZ, [R0+URZ+0x31c30], R2 ;  /* 0x031c300200ff79a7 */ /* 0x0009f0000800003f */
[----:B------:R-:W-:Y:S05]  /*20fb0*/  @!P1 BRA `(.L_x_12445) ;  /* 0x0000000000049947 */ /* 0x000fea0003800000 */
[----:B------:R-:W-:Y:S01]  /*20fc0*/  BPT.TRAP 0x1 ;  /* 0x000000040000795c */ /* 0x000fe20000300000 */
.L_x_12445:
        /* <DEDUP_REMOVED lines=25> */
[----:B---3--:R-:W-:Y:S01]  /*21160*/  UMOV UR8, UR15 ;  /* 0x0000000f00087c82 */ /* 0x008fe20008000000 */
[----:B------:R-:W-:-:S02]  /*21170*/  UMOV UR10, UR17 ;  /* 0x00000011000a7c82 */ /* 0x000fc40008000000 */
[----:B------:R3:W-:Y:S02]  /*21180*/  UTMALDG.4D [UR8], [UR4], desc[UR6] ;  /* 0x00000608040075b4 */ /* 0x0007e40008019000 */
[----:B---3--:R-:W-:Y:S01]  /*21190*/  UMOV UR8, UR16 ;  /* 0x0000001000087c82 */ /* 0x008fe20008000000 */
[----:B------:R-:W-:Y:S02]  /*211a0*/  UMOV UR10, UR14 ;  /* 0x0000000e000a7c82 */ /* 0x000fe40008000000 */
[----:B------:R4:W-:Y:S02]  /*211b0*/  UTMALDG.4D [UR8], [UR4], desc[UR6] ;  /* 0x00000608040075b4 */ /* 0x0009e40008019000 */
[----:B----4-:R-:W-:Y:S01]  /*211c0*/  NOP ;  /* 0x0000000000007918 */ /* 0x010fe20000000000 */
.L_x_12441:
[----:B------:R-:W4:Y:S04]  /*211d0*/  LDL.LU R4, [R1+0x1c] ;  /* 0x00001c0001047983 */ /* 0x000f280000300800 */
[----:B------:R-:W5:Y:S04]  /*211e0*/  LDL.LU R6, [R1+0x14] ;  /* 0x0000140001067983 */ /* 0x000f680000300800 */
[----:B------:R-:W2:Y:S01]  /*211f0*/  LDL.LU R3, [R1+0x30] ;  /* 0x0000300001037983 */ /* 0x000ea20000300800 */
[----:B------:R-:W-:Y:S05]  /*21200*/  WARPSYNC.ALL ;  /* 0x0000000000007948 */ /* 0x000fea0003800000 */
[----:B------:R-:W-:Y:S01]  /*21210*/  ULDC.64 UR6, c[0x0][0xa00] ;  /* 0x0002800000067ab9 */ /* 0x000fe20000000a00 */
[----:B------:R-:W-:Y:S01]  /*21220*/  ULDC.64 UR4, c[0x0][0x298] ;  /* 0x0000a60000047ab9 */ /* 0x000fe20000000a00 */
[----:B------:R-:W-:Y:S01]  /*21230*/  BAR.SYNC.DEFER_BLOCKING 0x8, 0x200 ;  /* 0x0208000000007b1d */ /* 0x000fe20000010000 */
[----:B------:R-:W-:Y:S01]  /*21240*/  ISETP.NE.U32.AND P0, PT, RZ, UR6, PT ;  /* 0x00000006ff007c0c */ /* 0x000fe2000bf05070 */
[----:B---3--:R-:W-:-:S03]  /*21250*/  VIADD R0, R22, 0xda00 ;  /* 0x0000da0016007836 */ /* 0x008fc60000000000 */
[----:B------:R-:W-:Y:S01]  /*21260*/  ISETP.NE.AND.EX P0, PT, RZ, UR7, PT, P0 ;  /* 0x00000007ff007c0c */ /* 0x000fe2000bf05300 */
[----:B------:R-:W-:Y:S01]  /*21270*/  BSSY B6, `(.L_x_12446) ;  /* 0x0000020000067945 */ /* 0x000fe20003800000 */
[----:B------:R-:W-:Y:S02]  /*21280*/  LOP3.LUT P1, RZ, R0, 0x1bf, RZ, 0xc0, !PT ;  /* 0x000001bf00ff7812 */ /* 0x000fe4000782c0ff */
[----:B----4-:R-:W-:-:S05]  /*21290*/  SHF.R.S32.HI R2, RZ, 0x1f, R4 ;  /* 0x0000001fff027819 */ /* 0x010fca0000011404 */
[----:B------:R-:W-:Y:S01]  /*212a0*/  IMAD R2, R2, UR4, RZ ;  /* 0x0000000402027c24 */ /* 0x000fe2000f8e02ff */
[----:B--2---:R-:W-:-:S03]  /*212b0*/  SEL R3, R3, RZ, !P0 ;  /* 0x000000ff03037207 */ /* 0x004fc60004000000 */
[----:B------:R-:W-:Y:S01]  /*212c0*/  IMAD R0, R4, UR5, R2 ;  /* 0x0000000504007c24 */ /* 0x000fe2000f8e0202 */
[----:B-----5:R-:W-:Y:S01]  /*212d0*/  SEL R2, R6, RZ, !P0 ;  /* 0x000000ff06027207 */ /* 0x020fe20004000000 */
[----:B-1----:R-:W-:-:S05]  /*212e0*/  IMAD.WIDE.U32 R4, R4, UR4, RZ ;  /* 0x0000000404047c25 */ /* 0x002fca000f8e00ff */
        /* <DEDUP_REMOVED lines=20> */
[----:B0-----:R-:W-:Y:S02]  /*21430*/  IMAD.MOV.U32 R12, RZ, RZ, 0x1 ;  /* 0x00000001ff0c7424 */ /* 0x001fe400078e00ff */
[----:B------:R-:W-:-:S07]  /*21440*/  IMAD.MOV.U32 R13, RZ, RZ, RZ ;  /* 0x000000ffff0d7224 */ /* 0x000fce00078e00ff */
[----:B------:R-:W-:-:S07]  /*21450*/  LEPC R20, `(.L_x_12447) ;  /* 0x000000001014794e */ /* 0x000fce0000000000 */
[----:B-1----:R-:W-:Y:S05]  /*21460*/  CALL.ABS.NOINC R2 ;  /* 0x0000000002007343 */ /* 0x002fea0003c00000 */
.L_x_12447:
[----:B------:R-:W-:Y:S05]  /*21470*/  BSYNC B6 ;  /* 0x0000000000067941 */ /* 0x000fea0003800000 */
.L_x_12446:
[----:B--2---:R-:W2:Y:S01]  /*21480*/  LDL.LU R0, [R1+0x1c] ;  /* 0x00001c0001007983 */ /* 0x004ea20000300800 */
[----:B------:R-:W1:Y:S01]  /*21490*/  LDC R10, c[0x0][0x448] ;  /* 0x00011200ff0a7b82 */ /* 0x000e620000000800 */
[----:B------:R-:W-:Y:S01]  /*214a0*/  ULDC.64 UR4, c[0x0][0x2d8] ;  /* 0x0000b60000047ab9 */ /* 0x000fe20000000a00 */
[----:B------:R-:W-:Y:S01]  /*214b0*/  ULDC.64 UR6, c[0x0][0x2c8] ;  /* 0x0000b20000067ab9 */ /* 0x000fe20000000a00 */
[----:B------:R-:W2:Y:S01]  /*214c0*/  LDL.LU.64 R2, [R1+0x28] ;  /* 0x0000280001027983 */ /* 0x000ea20000300a00 */
[----:B------:R-:W-:-:S03]  /*214d0*/  ULDC.64 UR8, c[0x0][0x280] ;  /* 0x0000a00000087ab9 */ /* 0x000fc60000000a00 */
[----:B------:R-:W3:Y:S04]  /*214e0*/  LDL.LU R20, [R1+0x30] ;  /* 0x0000300001147983 */ /* 0x000ee80000300800 */
[----:B------:R-:W4:Y:S04]  /*214f0*/  LDL.LU R21, [R1+0x34] ;  /* 0x0000340001157983 */ /* 0x000f280000300800 */
[----:B------:R-:W5:Y:S01]  /*21500*/  LDL.LU R4, [R1+0x14] ;  /* 0x0000140001047983 */ /* 0x000f620000300800 */
[----:B------:R-:W0:Y:S01]  /*21510*/  S2R R13, SR_TID.X ;  /* 0x00000000000d7919 */ /* 0x000e220000002100 */
[----:B-1----:R-:W-:-:S13]  /*21520*/  ISETP.NE.AND P1, PT, R10, 0x1, PT ;  /* 0x000000010a00780c */ /* 0x002fda0003f25270 */
[----:B------:R-:W1:Y:S01]  /*21530*/  @P1 LDC R5, c[0x0][0x450] ;  /* 0x00011400ff051b82 */ /* 0x000e620000000800 */
[----:B0-----:R-:W-:-:S05]  /*21540*/  IMAD.SHL.U32 R11, R13, 0x8, RZ ;  /* 0x000000080d0b7824 */ /* 0x001fca00078e00ff */
[----:B------:R-:W-:-:S04]  /*21550*/  LOP3.LUT R11, R11, 0x18, RZ, 0xc0, !PT ;  /* 0x000000180b0b7812 */ /* 0x000fc800078ec0ff */
[C---:B------:R-:W-:Y:S02]  /*21560*/  LOP3.LUT R12, R11.reuse, 0x20, RZ, 0xfc, !PT ;  /* 0x000000200b0c7812 */ /* 0x040fe400078efcff */
[----:B------:R-:W-:Y:S01]  /*21570*/  LOP3.LUT R11, R11, 0x40, RZ, 0xfc, !PT ;  /* 0x000000400b0b7812 */ /* 0x000fe200078efcff */
[----:B--2---:R-:W-:Y:S02]  /*21580*/  IMAD.MOV.U32 R3, RZ, RZ, R0 ;  /* 0x000000ffff037224 */ /* 0x004fe400078e0000 */
[----:B---3--:R-:W-:Y:S02]  /*21590*/  IMAD R0, R20, UR4, RZ ;  /* 0x0000000414007c24 */ /* 0x008fe4000f8e02ff */
[C---:B------:R-:W-:Y:S01]  /*215a0*/  IMAD.WIDE.U32 R2, R18.reuse, UR4, R2 ;  /* 0x0000000412027c25 */ /* 0x040fe2000f8e0002 */
[----:B------:R-:W0:Y:S03]  /*215b0*/  S2R R20, SR_TID.X ;  /* 0x0000000000147919 */ /* 0x000e260000002100 */
        /* <DEDUP_REMOVED lines=10> */
[----:B0-----:R-:W-:-:S04]  /*21660*/  LOP3.LUT R20, R20, 0x7f, RZ, 0xc0, !PT ;  /* 0x0000007f14147812 */ /* 0x001fc800078ec0ff */
        /* <DEDUP_REMOVED lines=10> */
[----:B-1----:R-:W-:-:S04]  /*21710*/  @P1 SHF.R.U32.HI R4, RZ, R5, R6 ;  /* 0x00000005ff041219 */ /* 0x002fc80000011606 */
[--C-:B------:R-:W-:Y:S01]  /*21720*/  SHF.R.S32.HI R5, RZ, 0x1f, R4.reuse ;  /* 0x0000001fff057819 */ /* 0x100fe20000011404 */
[----:B------:R-:W-:-:S04]  /*21730*/  IMAD.MOV R8, RZ, RZ, -R4 ;  /* 0x000000ffff087224 */ /* 0x000fc800078e0a04 */
[----:B------:R-:W-:Y:S02]  /*21740*/  IMAD R5, R5, UR4, RZ ;  /* 0x0000000405057c24 */ /* 0x000fe4000f8e02ff */
[----:B------:R-:W-:Y:S02]  /*21750*/  IMAD R8, R10, R8, R0 ;  /* 0x000000080a087224 */ /* 0x000fe400078e0200 */
[C---:B------:R-:W-:Y:S02]  /*21760*/  IMAD R6, R4.reuse, UR5, R5 ;  /* 0x0000000504067c24 */ /* 0x040fe4000f8e0205 */
[----:B------:R-:W-:Y:S01]  /*21770*/  IMAD.WIDE.U32 R4, R4, UR4, R2 ;  /* 0x0000000404047c25 */ /* 0x000fe2000f8e0002 */
[----:B------:R-:W-:-:S03]  /*21780*/  SHF.R.S32.HI R9, RZ, 0x1f, R8 ;  /* 0x0000001fff097819 */ /* 0x000fc60000011408 */
[----:B------:R-:W-:Y:S02]  /*21790*/  IMAD.IADD R5, R5, 0x1, R6 ;  /* 0x0000000105057824 */ /* 0x000fe400078e0206 */
[----:B------:R-:W-:Y:S02]  /*217a0*/  IMAD R9, R9, UR6, RZ ;  /* 0x0000000609097c24 */ /* 0x000fe4000f8e02ff */
[----:B------:R-:W-:-:S04]  /*217b0*/  IMAD.WIDE.U32 R6, R8, UR6, R4 ;  /* 0x0000000608067c25 */ /* 0x000fc8000f8e0004 */
[----:B------:R-:W-:Y:S01]  /*217c0*/  IMAD R5, R8, UR7, R9 ;  /* 0x0000000708057c24 */ /* 0x000fe2000f8e0209 */
[----:B------:R-:W-:Y:S01]  /*217d0*/  LEA R4, P0, R6, UR8, 0x1 ;  /* 0x0000000806047c11 */ /* 0x000fe2000f8008ff */
[----:B------:R-:W-:Y:S02]  /*217e0*/  VIADD R0, R0, 0x80 ;  /* 0x0000008000007836 */ /* 0x000fe40000000000 */
[----:B------:R-:W-:Y:S02]  /*217f0*/  IMAD.IADD R5, R7, 0x1, R5 ;  /* 0x0000000107057824 */ /* 0x000fe400078e0205 */
[----:B------:R-:W0:Y:S03]  /*21800*/  @P1 LDC R7, c[0x0][0x450] ;  /* 0x00011400ff071b82 */ /* 0x000e260000000800 */
[----:B------:R-:W-:-:S05]  /*21810*/  LEA.HI.X R5, R6, UR9, R5, 0x1, P0 ;  /* 0x0000000906057c11 */ /* 0x000fca00080f0c05 */
[----:B------:R-:W1:Y:S02]  /*21820*/  @P1 LDC R6, c[0x0][0x44c] ;  /* 0x00011300ff061b82 */ /* 0x000e640000000800 */
[----:B-1----:R-:W-:-:S04]  /*21830*/  @P1 IMAD.HI.U32 R8, R0, R6, RZ ;  /* 0x0000000600081227 */ /* 0x002fc800078e00ff */
        /* <DEDUP_REMOVED lines=10> */
[----:B------:R-:W-:Y:S01]  /*218e0*/  SHF.R.S32.HI R6, RZ, 0x1f, R0 ;  /* 0x0000001fff067819 */ /* 0x000fe20000011400 */
[----:B------:R-:W-:Y:S01]  /*218f0*/  UMOV UR5, 0xffffffff ;  /* 0xffffffff00057882 */ /* 0x000fe20000000000 */
[----:B------:R-:W-:Y:S01]  /*21900*/  ISETP.GE.AND P1, PT, R11, UR4, PT ;  /* 0x000000040b007c0c */ /* 0x000fe2000bf26270 */
[----:B------:R-:W-:Y:S02]  /*21910*/  IMAD.IADD R3, R3, 0x1, R7 ;  /* 0x0000000103037824 */ /* 0x000fe400078e0207 */
[----:B------:R-:W-:-:S02]  /*21920*/  IMAD R6, R6, UR6, RZ ;  /* 0x0000000606067c24 */ /* 0x000fc4000f8e02ff */
[----:B------:R-:W-:-:S04]  /*21930*/  IMAD.WIDE.U32 R2, R0, UR6, R2 ;  /* 0x0000000600027c25 */ /* 0x000fc8000f8e0002 */
[----:B------:R-:W-:Y:S01]  /*21940*/  IMAD R6, R0, UR7, R6 ;  /* 0x0000000700067c24 */ /* 0x000fe2000f8e0206 */
[----:B------:R-:W-:-:S03]  /*21950*/  LEA R7, P0, R2, UR8, 0x1 ;  /* 0x0000000802077c11 */ /* 0x000fc6000f8008ff */
[----:B------:R-:W-:-:S05]  /*21960*/  IMAD.IADD R6, R3, 0x1, R6 ;  /* 0x0000000103067824 */ /* 0x000fca00078e0206 */
[----:B------:R-:W-:Y:S02]  /*21970*/  LEA.HI.X R6, R2, UR9, R6, 0x1, P0 ;  /* 0x0000000902067c11 */ /* 0x000fe400080f0c06 */
[----:B------:R-:W-:Y:S01]  /*21980*/  ISETP.GE.AND P0, PT, R12, UR4, PT ;  /* 0x000000040c007c0c */ /* 0x000fe2000bf06270 */
[----:B------:R-:W-:-:S12]  /*21990*/  BRA.DIV UR5, `(.L_x_12448) ;  /* 0x0000004e05947947 */ /* 0x000fd8000b800000 */
[----:B------:R-:W2:Y:S04]  /*219a0*/  LDL.LU R3, [R1+0x20] ;  /* 0x0000200001037983 */ /* 0x000ea80000300800 */
[----:B------:R-:W3:Y:S01]  /*219b0*/  LDL R8, [R1+0x10] ;  /* 0x0000100001087983 */ /* 0x000ee20000100800 */
[----:B------:R-:W-:Y:S01]  /*219c0*/  IMAD R17, R17, 0xc0, R21 ;  /* 0x000000c011117824 */ /* 0x000fe200078e0215 */
[----:B------:R-:W-:Y:S02]  /*219d0*/  ULDC.64 UR4, c[0x0][0x208] ;  /* 0x0000820000047ab9 */ /* 0x000fe40000000a00 */
        /* <DEDUP_REMOVED lines=10> */
[----:B---3--:R-:W-:Y:S04]  /*21a80*/  @!P2 LDGSTS.E.BYPASS.LTC128B.128 [R8+0xda00], desc[UR4][R2.64], !P3 ;  /* 0x0da000000208afae */ /* 0x008fe8000d901d44 */
        /* <DEDUP_REMOVED lines=30> */
[----:B------:R-:W-:Y:S01]  /*21c70*/  @!P2 LEA R2, P4, R20, R4, 0x1 ;  /* 0x000000041402a211 */ /* 0x000fe200078808ff */
[----:B------:R-:W-:-:S04]  /*21c80*/  VIADD R4, R17, 0x80 ;  /* 0x0000008011047836 */ /* 0x000fc80000000000 */
[----:B--2---:R-:W-:-:S05]  /*21c90*/  @!P2 IMAD.X R3, RZ, RZ, R5, P4 ;  /* 0x000000ffff03a224 */ /* 0x004fca00020e0605 */
[----:B------:R-:W-:Y:S04]  /*21ca0*/  @!P2 LDGSTS.E.BYPASS.LTC128B.128 [R8+0xf200], desc[UR4][R2.64], !P3 ;  /* 0x0f2000000208afae */ /* 0x000fe8000d901d44 */
[----:B------:R-:W-:Y:S04]  /*21cb0*/  @!P2 LDGSTS.E.BYPASS.LTC128B.128 [R8+0x12200], desc[UR4][R2.64+0x40], !P0 ;  /* 0x122000400208afae */ /* 0x000fe8000c101d44 */
[----:B------:R0:W-:Y:S01]  /*21cc0*/  @!P2 LDGSTS.E.BYPASS.LTC128B.128 [R8+0x15200], desc[UR4][R2.64+0x80], !P1 ;  /* 0x152000800208afae */ /* 0x0001e2000c901d44 */
[----:B------:R-:W-:-:S03]  /*21cd0*/  ISETP.GE.AND P2, PT, R4, R0, PT ;  /* 0x000000000400720c */ /* 0x000fc60003f46270 */
[----:B0-----:R-:W0:Y:S04]  /*21ce0*/  SHFL.IDX PT, R3, R7, RZ, 0x1c1f ;  /* 0x001c1fff07037589 */ /* 0x001e2800000e0000 */
[----:B------:R-:W1:Y:S04]  /*21cf0*/  SHFL.IDX PT, R2, R6, RZ, 0x1c1f ;  /* 0x001c1fff06027589 */ /* 0x000e6800000e0000 */
[----:B------:R-:W2:Y:S02]  /*21d00*/  SHFL.IDX PT, R6, R6, 0x1, 0x1c1f ;  /* 0x003c1f0006067f89 */ /* 0x000ea400000e0000 */
        /* <DEDUP_REMOVED lines=8> */
[----:B0-2---:R0:W1:Y:S02]  /*21d90*/  SHFL.IDX PT, R2, R7, 0x1, 0x1c1f ;  /* 0x003c1f0007027f89 */ /* 0x00506400000e0000 */
.L_x_12604:
[----:B------:R-:W2:Y:S01]  /*21da0*/  LDL R4, [R1+0x10] ;  /* 0x0000100001047983 */ /* 0x000ea20000100800 */
[----:B------:R-:W-:Y:S01]  /*21db0*/  VIADD R17, R17, 0xa0 ;  /* 0x000000a011117836 */ /* 0x000fe20000000000 */
[----:B------:R-:W-:-:S04]  /*21dc0*/  ULDC.64 UR4, c[0x0][0x208] ;  /* 0x0000820000047ab9 */ /* 0x000fc80000000a00 */
        /* <DEDUP_REMOVED lines=11> */
.L_x_12449:
        /* <DEDUP_REMOVED lines=14> */
[----:B-1----:R-:W2:Y:S01]  /*21f60*/  LDL R2, [R1+0x18] ;  /* 0x0000180001027983 */ /* 0x002ea20000100800 */
[----:B------:R1:W-:Y:S01]  /*21f70*/  SYNCS.ARRIVE.TRANS64.A1T0 RZ, [R22+URZ+0x31c00], RZ ;  /* 0x031c00ff16ff79a7 */ /* 0x0003e2000810003f */
[----:B------:R-:W-:Y:S01]  /*21f80*/  BSSY B0, `(.L_x_12450) ;  /* 0x0000004000007945 */ /* 0x000fe20003800000 */
[----:B------:R-:W3:Y:S01]  /*21f90*/  SYNCS.PHASECHK.TRANS64.TRYWAIT P1, [R22+URZ+0x31c20], R3 ;  /* 0x031c2003160075a7 */ /* 0x000ee2000802017f */
[----:B--2---:R-:W-:Y:S02]  /*21fa0*/  ISETP.GE.AND P0, PT, R2, 0x2, PT ;  /* 0x000000020200780c */ /* 0x004fe40003f06270 */
[----:B-1-3--:R-:W-:Y:S11]  /*21fb0*/  @!P1 BRA `(.L_x_12451) ;  /* 0x0000005000389947 */ /* 0x00aff60003800000 */
.L_x_12605:
[----:B------:R-:W-:Y:S05]  /*21fc0*/  BSYNC B0 ;  /* 0x0000000000007941 */ /* 0x000fea0003800000 */
.L_x_12450:
        /* <DEDUP_REMOVED lines=10> */
[----:B0-----:R-:W-:Y:S01]  /*22070*/  VIADD R7, R23, 0x1 ;  /* 0x0000000117077836 */ /* 0x001fe20000000000 */
        /* <DEDUP_REMOVED lines=9> */
[----:B------:R-:W-:Y:S01]  /*22110*/  ISETP.NE.U32.AND P0, PT, RZ, UR4, PT ;  /* 0x00000004ff007c0c */ /* 0x000fe2000bf05070 */
[----:B------:R-:W-:-:S03]  /*22120*/  IMAD.MOV.U32 R5, RZ, RZ, R24 ;  /* 0x000000ffff057224 */ /* 0x000fc600078e0018 */
[----:B------:R-:W-:-:S13]  /*22130*/  ISETP.NE.AND.EX P0, PT, RZ, UR5, PT, P0 ;  /* 0x00000005ff007c0c */ /* 0x000fda000bf05300 */
[----:B------:R-:W-:Y:S05]  /*22140*/  @!P0 BRA `(.L_x_12458) ;  /* 0x00000000004c8947 */ /* 0x000fea0003800000 */
[----:B------:R-:W2:Y:S01]  /*22150*/  LDL R9, [R1+0x8] ;  /* 0x0000080001097983 */ /* 0x000ea20000100800 */
[----:B------:R-:W0:Y:S01]  /*22160*/  LDC R4, c[0x0][0x43c] ;  /* 0x00010f00ff047b82 */ /* 0x000e220000000800 */
[----:B------:R-:W-:Y:S01]  /*22170*/  ULDC.64 UR6, c[0x0][0x428] ;  /* 0x00010a0000067ab9 */ /* 0x000fe20000000a00 */
[----:B------:R-:W-:Y:S01]  /*22180*/  ULDC.64 UR8, c[0x0][0x208] ;  /* 0x0000820000087ab9 */ /* 0x000fe20000000a00 */
[----:B0-----:R-:W-:-:S13]  /*22190*/  ISETP.NE.AND P0, PT, R4, 0x1, PT ;  /* 0x000000010400780c */ /* 0x001fda0003f05270 */
[----:B-1----:R-:W0:Y:S02]  /*221a0*/  @P0 LDC.64 R2, c[0x0][0x440] ;  /* 0x00011000ff020b82 */ /* 0x002e240000000a00 */
[----:B0-----:R-:W-:-:S04]  /*221b0*/  @P0 IMAD.HI.U32 R0, R6, R2, RZ ;  /* 0x0000000206000227 */ /* 0x001fc800078e00ff */
[----:B------:R-:W-:Y:S01]  /*221c0*/  IMAD.MOV.U32 R2, RZ, RZ, R6 ;  /* 0x000000ffff027224 */ /* 0x000fe200078e0006 */
[----:B------:R-:W-:-:S04]  /*221d0*/  @P0 SHF.R.U32.HI R2, RZ, R3, R0 ;  /* 0x00000003ff020219 */ /* 0x000fc80000011600 */
[--C-:B------:R-:W-:Y:S01]  /*221e0*/  SHF.R.S32.HI R3, RZ, 0x1f, R2.reuse ;  /* 0x0000001fff037819 */ /* 0x100fe20000011402 */
[----:B------:R-:W-:-:S04]  /*221f0*/  IMAD.MOV R0, RZ, RZ, -R2 ;  /* 0x000000ffff007224 */ /* 0x000fc800078e0a02 */
[----:B------:R-:W-:Y:S02]  /*22200*/  IMAD R0, R4, R0, R6 ;  /* 0x0000000004007224 */ /* 0x000fe400078e0206 */
[----:B------:R-:W-:-:S04]  /*22210*/  IMAD.WIDE.U32 R2, R26, UR6, R2 ;  /* 0x000000061a027c25 */ /* 0x000fc8000f8e0002 */
[----:B--2---:R-:W-:-:S04]  /*22220*/  IMAD R4, R9, UR6, RZ ;  /* 0x0000000609047c24 */ /* 0x004fc8000f8e02ff */
[----:B------:R-:W-:-:S04]  /*22230*/  IMAD R4, R26, UR7, R4 ;  /* 0x000000071a047c24 */ /* 0x000fc8000f8e0204 */
[----:B------:R-:W-:Y:S01]  /*22240*/  IMAD.IADD R3, R4, 0x1, R3 ;  /* 0x0000000104037824 */ /* 0x000fe200078e0203 */
[----:B------:R-:W-:-:S04]  /*22250*/  LEA R4, P0, R2, UR4, 0x2 ;  /* 0x0000000402047c11 */ /* 0x000fc8000f8010ff */
[----:B------:R-:W-:-:S06]  /*22260*/  LEA.HI.X R5, R2, UR5, R3, 0x2, P0 ;  /* 0x0000000502057c11 */ /* 0x000fcc00080f1403 */
[----:B------:R0:W5:Y:S03]  /*22270*/  LDG.E R5, desc[UR8][R4.64] ;  /* 0x0000000804057981 */ /* 0x000166000c1e1900 */
.L_x_12458:
[----:B-1----:R-:W-:Y:S01]  /*22280*/  IMAD R3, R7, 0x8, R22 ;  /* 0x0000000807037824 */ /* 0x002fe200078e0216 */
[----:B------:R-:W-:Y:S01]  /*22290*/  SHF.L.U32 R2, R8, 0x1f, RZ ;  /* 0x0000001f08027819 */ /* 0x000fe200000006ff */
[----:B------:R-:W-:Y:S03]  /*222a0*/  BSSY B3, `(.L_x_12459) ;  /* 0x0000003000037945 */ /* 0x000fe60003800000 */
[----:B------:R-:W1:Y:S02]  /*222b0*/  SYNCS.PHASECHK.TRANS64.TRYWAIT P0, [R3+URZ+0x31c40], R2 ;  /* 0x031c4002030075a7 */ /* 0x000e64000800017f */
[----:B-1----:R-:W-:Y:S05]  /*222c0*/  @!P0 BRA `(.L_x_12460) ;  /* 0x0000004c00888947 */ /* 0x002fea0003800000 */
.L_x_12606:
[----:B------:R-:W-:Y:S05]  /*222d0*/  BSYNC B3 ;  /* 0x0000000000037941 */ /* 0x000fea0003800000 */
.L_x_12459:
        /* <DEDUP_REMOVED lines=11> */
.L_x_12462:
[----:B------:R-:W-:Y:S05]  /*22390*/  BSYNC B3 ;  /* 0x0000000000037941 */ /* 0x000fea0003800000 */
.L_x_12461:
        /* <DEDUP_REMOVED lines=11> */
.L_x_12463:
        /* <DEDUP_REMOVED lines=16> */
.L_x_12464:
        /* <DEDUP_REMOVED lines=16> */
.L_x_12465:
        /* <DEDUP_REMOVED lines=15> */
.L_x_12607:
[----:B------:R-:W-:Y:S05]  /*22740*/  BSYNC B3 ;  /* 0x0000000000037941 */ /* 0x000fea0003800000 */
.L_x_12466:
        /* <DEDUP_REMOVED lines=10> */
.L_x_12468:
[----:B------:R-:W2:Y:S01]  /*227f0*/  LDL R3, [R1] ;  /* 0x0000000001037983 */ /* 0x000ea20000100800 */
[----:B------:R-:W-:Y:S01]  /*22800*/  BSSY B3, `(.L_x_12469) ;  /* 0x0000004000037945 */ /* 0x000fe20003800000 */
[----:B--2---:R-:W-:-:S13]  /*22810*/  LOP3.LUT P0, RZ, R3, 0x8, RZ, 0xc0, !PT ;  /* 0x0000000803ff7812 */ /* 0x004fda000780c0ff */
[----:B------:R-:W-:Y:S05]  /*22820*/  @P0 BRA `(.L_x_12470) ;  /* 0x0000000000040947 */ /* 0x000fea0003800000 */
[----:B------:R-:W-:Y:S01]  /*22830*/  BPT.TRAP 0x1 ;  /* 0x000000040000795c */ /* 0x000fe20000300000 */
.L_x_12470:
[----:B------:R-:W-:Y:S05]  /*22840*/  BSYNC B3 ;  /* 0x0000000000037941 */ /* 0x000fea0003800000 */
.L_x_12469:
        /* <DEDUP_REMOVED lines=10> */
.L_x_12471:
        /* <DEDUP_REMOVED lines=15> */
.L_x_12472:
        /* <DEDUP_REMOVED lines=15> */
.L_x_12473:
        /* <DEDUP_REMOVED lines=12> */
.L_x_12457:
[----:B------:R-:W-:Y:S05]  /*22b90*/  BSYNC B1 ;  /* 0x0000000000017941 */ /* 0x000fea0003800000 */
.L_x_12456:
[----:B------:R-:W2:Y:S01]  /*22ba0*/  LDL.LU R0, [R1+0x18] ;  /* 0x0000180001007983 */ /* 0x000ea20000300800 */
[----:B------:R-:W-:Y:S02]  /*22bb0*/  IMAD.MOV.U32 R27, RZ, RZ, R8 ;  /* 0x000000ffff1b7224 */ /* 0x000fe400078e0008 */
[----:B------:R-:W-:Y:S02]  /*22bc0*/  IMAD.MOV.U32 R23, RZ, RZ, R7 ;  /* 0x000000ffff177224 */ /* 0x000fe400078e0007 */
[----:B--2---:R-:W-:-:S07]  /*22bd0*/  VIADD R0, R0, 0xfffffffd ;  /* 0xfffffffd00007836 */ /* 0x004fce0000000000 */
.L_x_12455:
[----:B------:R-:W-:Y:S05]  /*22be0*/  BSYNC B2 ;  /* 0x0000000000027941 */ /* 0x000fea0003800000 */
.L_x_12454:
[----:B------:R-:W-:-:S13]  /*22bf0*/  ISETP.NE.AND P0, PT, R6, RZ, PT ;  /* 0x000000ff0600720c */ /* 0x000fda0003f05270 */
[----:B------:R-:W-:Y:S05]  /*22c00*/  @!P0 BRA `(.L_x_12453) ;  /* 0x0000001400ac8947 */ /* 0x000fea0003800000 */
[----:B------:R-:W-:-:S07]  /*22c10*/  IMAD.MOV.U32 R4, RZ, RZ, R24 ;  /* 0x000000ffff047224 */ /* 0x000fce00078e0018 */
.L_x_12510:
[----:B------:R-:W2:Y:S01]  /*22c20*/  LDL R2, [R1] ;  /* 0x0000000001027983 */ /* 0x000ea20000100800 */
[----:B------:R-:W-:Y:S01]  /*22c30*/  VIADD R6, R23, 0x1 ;  /* 0x0000000117067836 */ /* 0x000fe20000000000 */
[----:B------:R-:W-:Y:S05]  /*22c40*/  YIELD ;  /* 0x0000000000007946 */ /* 0x000fea0003800000 */
[C---:B------:R-:W-:Y:S01]  /*22c50*/  ISETP.NE.AND P0, PT, R6.reuse, 0x2, PT ;  /* 0x000000020600780c */ /* 0x040fe20003f05270 */
[----:B------:R-:W-:Y:S03]  /*22c60*/  BSSY B1, `(.L_x_12474) ;  /* 0x00000af000017945 */ /* 0x000fe60003800000 */
[----:B------:R-:W-:-:S02]  /*22c70*/  SEL R6, R6, RZ, P0 ;  /* 0x000000ff06067207 */ /* 0x000fc40000000000 */
[----:B--2---:R-:W-:Y:S02]  /*22c80*/  LOP3.LUT P1, RZ, R2, 0x4, RZ, 0xc0, !PT ;  /* 0x0000000402ff7812 */ /* 0x004fe4000782c0ff */
[----:B------:R-:W-:-:S04]  /*22c90*/  SEL R2, RZ, 0x1, P0 ;  /* 0x00000001ff027807 */ /* 0x000fc80000000000 */
[----:B0-----:R-:W-:-:S07]  /*22ca0*/  LOP3.LUT R7, R27, R2, RZ, 0x3c, !PT ;  /* 0x000000021b077212 */ /* 0x001fce00078e3cff */
        /* <DEDUP_REMOVED lines=25> */
.L_x_12476:
[----:B0-----:R-:W-:Y:S01]  /*22e40*/  IMAD R5, R6, 0x8, R22 ;  /* 0x0000000806057824 */ /* 0x001fe200078e0216 */
[----:B------:R-:W-:Y:S01]  /*22e50*/  SHF.L.U32 R2, R7, 0x1f, RZ ;  /* 0x0000001f07027819 */ /* 0x000fe200000006ff */
[----:B------:R-:W-:Y:S03]  /*22e60*/  BSSY B2, `(.L_x_12477) ;  /* 0x0000003000027945 */ /* 0x000fe60003800000 */
[----:B------:R-:W0:Y:S02]  /*22e70*/  SYNCS.PHASECHK.TRANS64.TRYWAIT P0, [R5+URZ+0x31c40], R2 ;  /* 0x031c4002050075a7 */ /* 0x000e24000800017f */
[----:B0-----:R-:W-:Y:S05]  /*22e80*/  @!P0 BRA `(.L_x_12478) ;  /* 0x0000004000c08947 */ /* 0x001fea0003800000 */
.L_x_12608:
[----:B------:R-:W-:Y:S05]  /*22e90*/  BSYNC B2 ;  /* 0x0000000000027941 */ /* 0x000fea0003800000 */
.L_x_12477:
[----:B-1----:R-:W1:Y:S01]  /*22ea0*/  S2R R3, SR_TID.X ;  /* 0x0000000000037919 */ /* 0x002e620000002100 */
        /* <DEDUP_REMOVED lines=10> */
.L_x_12480:
[----:B------:R-:W-:Y:S05]  /*22f50*/  BSYNC B2 ;  /* 0x0000000000027941 */ /* 0x000fea0003800000 */
.L_x_12479:
        /* <DEDUP_REMOVED lines=11> */
.L_x_12481:
        /* <DEDUP_REMOVED lines=16> */
.L_x_12482:
        /* <DEDUP_REMOVED lines=16> */
.L_x_12483:
        /* <DEDUP_REMOVED lines=15> */
.L_x_12609:
[----:B------:R-:W-:Y:S05]  /*23300*/  BSYNC B2 ;  /* 0x0000000000027941 */ /* 0x000fea0003800000 */
.L_x_12484:
        /* <DEDUP_REMOVED lines=10> */
.L_x_12486:
[----:B------:R-:W2:Y:S01]  /*233b0*/  LDL R5, [R1] ;  /* 0x0000000001057983 */ /* 0x000ea20000100800 */
[----:B------:R-:W-:Y:S01]  /*233c0*/  BSSY B2, `(.L_x_12487) ;  /* 0x0000004000027945 */ /* 0x000fe20003800000 */
[----:B--2---:R-:W-:-:S13]  /*233d0*/  LOP3.LUT P0, RZ, R5, 0x8, RZ, 0xc0, !PT ;  /* 0x0000000805ff7812 */ /* 0x004fda000780c0ff */
[----:B------:R-:W-:Y:S05]  /*233e0*/  @P0 BRA `(.L_x_12488) ;  /* 0x0000000000040947 */ /* 0x000fea0003800000 */
[----:B------:R-:W-:Y:S01]  /*233f0*/  BPT.TRAP 0x1 ;  /* 0x000000040000795c */ /* 0x000fe20000300000 */
.L_x_12488:
[----:B------:R-:W-:Y:S05]  /*23400*/  BSYNC B2 ;  /* 0x0000000000027941 */ /* 0x000fea0003800000 */
.L_x_12487:
        /* <DEDUP_REMOVED lines=10> */
.L_x_12489:
        /* <DEDUP_REMOVED lines=15> */
.L_x_12490:
        /* <DEDUP_REMOVED lines=15> */
.L_x_12491:
        /* <DEDUP_REMOVED lines=12> */
.L_x_12475:
[----:B------:R-:W-:Y:S05]  /*23750*/  BSYNC B1 ;  /* 0x0000000000017941 */ /* 0x000fea0003800000 */
.L_x_12474:
[----:B------:R-:W2:Y:S01]  /*23760*/  LDL R2, [R1] ;  /* 0x0000000001027983 */ /* 0x000ea20000100800 */
[----:B------:R-:W-:Y:S01]  /*23770*/  VIADD R23, R6, 0x1 ;  /* 0x0000000106177836 */ /* 0x000fe20000000000 */
[----:B------:R-:W-:Y:S04]  /*23780*/  BSSY B1, `(.L_x_12492) ;  /* 0x00000b0000017945 */ /* 0x000fe80003800000 */
[----:B------:R-:W-:-:S04]  /*23790*/  ISETP.NE.AND P0, PT, R23, 0x2, PT ;  /* 0x000000021700780c */ /* 0x000fc80003f05270 */
[----:B------:R-:W-:Y:S02]  /*237a0*/  SEL R23, R23, RZ, P0 ;  /* 0x000000ff17177207 */ /* 0x000fe40000000000 */
[----:B--2---:R-:W-:Y:S02]  /*237b0*/  LOP3.LUT P1, RZ, R2, 0x4, RZ, 0xc0, !PT ;  /* 0x0000000402ff7812 */ /* 0x004fe4000782c0ff */
[----:B------:R-:W-:-:S04]  /*237c0*/  SEL R2, RZ, 0x1, P0 ;  /* 0x00000001ff027807 */ /* 0x000fc80000000000 */
[----:B------:R-:W-:-:S07]  /*237d0*/  LOP3.LUT R27, R7, R2, RZ, 0x3c, !PT ;  /* 0x00000002071b7212 */ /* 0x000fce00078e3cff */
        /* <DEDUP_REMOVED lines=25> */
.L_x_12494:
[----:B0-----:R-:W-:Y:S01]  /*23970*/  IMAD R5, R23, 0x8, R22 ;  /* 0x0000000817057824 */ /* 0x001fe200078e0216 */
[----:B------:R-:W-:Y:S01]  /*23980*/  SHF.L.U32 R2, R27, 0x1f, RZ ;  /* 0x0000001f1b027819 */ /* 0x000fe200000006ff */
[----:B------:R-:W-:Y:S03]  /*23990*/  BSSY B2, `(.L_x_12495) ;  /* 0x0000003000027945 */ /* 0x000fe60003800000 */
[----:B------:R-:W0:Y:S02]  /*239a0*/  SYNCS.PHASECHK.TRANS64.TRYWAIT P0, [R5+URZ+0x31c40], R2 ;  /* 0x031c4002050075a7 */ /* 0x000e24000800017f */
[----:B0-----:R-:W-:Y:S05]  /*239b0*/  @!P0 BRA `(.L_x_12496) ;  /* 0x00000038001c8947 */ /* 0x001fea0003800000 */
.L_x_12610:
[----:B------:R-:W-:Y:S05]  /*239c0*/  BSYNC B2 ;  /* 0x0000000000027941 */ /* 0x000fea0003800000 */
.L_x_12495:
        /* <DEDUP_REMOVED lines=11> */
.L_x_12498:
[----:B------:R-:W-:Y:S05]  /*23a80*/  BSYNC B2 ;  /* 0x0000000000027941 */ /* 0x000fea0003800000 */
.L_x_12497:
        /* <DEDUP_REMOVED lines=11> */
.L_x_12499:
        /* <DEDUP_REMOVED lines=16> */
.L_x_12500:
        /* <DEDUP_REMOVED lines=16> */
.L_x_12501:
        /* <DEDUP_REMOVED lines=15> */
.L_x_12611:
[----:B------:R-:W-:Y:S05]  /*23e30*/  BSYNC B2 ;  /* 0x0000000000027941 */ /* 0x000fea0003800000 */
.L_x_12502:
        /* <DEDUP_REMOVED lines=10> */
.L_x_12504:
[----:B------:R-:W2:Y:S01]  /*23ee0*/  LDL R5, [R1] ;  /* 0x0000000001057983 */ /* 0x000ea20000100800 */
[----:B------:R-:W-:Y:S01]  /*23ef0*/  BSSY B2, `(.L_x_12505) ;  /* 0x0000004000027945 */ /* 0x000fe20003800000 */
[----:B--2---:R-:W-:-:S13]  /*23f00*/  LOP3.LUT P0, RZ, R5, 0x8, RZ, 0xc0, !PT ;  /* 0x0000000805ff7812 */ /* 0x004fda000780c0ff */
[----:B------:R-:W-:Y:S05]  /*23f10*/  @P0 BRA `(.L_x_12506) ;  /* 0x0000000000040947 */ /* 0x000fea0003800000 */
[----:B------:R-:W-:Y:S01]  /*23f20*/  BPT.TRAP 0x1 ;  /* 0x000000040000795c */ /* 0x000fe20000300000 */
.L_x_12506:
[----:B------:R-:W-:Y:S05]  /*23f30*/  BSYNC B2 ;  /* 0x0000000000027941 */ /* 0x000fea0003800000 */
.L_x_12505:
        /* <DEDUP_REMOVED lines=10> */
.L_x_12507:
        /* <DEDUP_REMOVED lines=15> */
.L_x_12508:
        /* <DEDUP_REMOVED lines=15> */
.L_x_12509:
        /* <DEDUP_REMOVED lines=12> */
.L_x_12493:
[----:B------:R-:W-:Y:S05]  /*24280*/  BSYNC B1 ;  /* 0x0000000000017941 */ /* 0x000fea0003800000 */
.L_x_12492:
[C---:B------:R-:W-:Y:S01]  /*24290*/  ISETP.GT.AND P0, PT, R0.reuse, 0x1, PT ;  /* 0x000000010000780c */ /* 0x040fe20003f04270 */
[----:B------:R-:W-:-:S12]  /*242a0*/  VIADD R0, R0, 0xfffffffe ;  /* 0xfffffffe00007836 */ /* 0x000fd80000000000 */
[----:B------:R-:W-:Y:S05]  /*242b0*/  @P0 BRA `(.L_x_12510) ;  /* 0xffffffe800580947 */ /* 0x000fea000383ffff */
.L_x_12453:
[----:B------:R-:W-:Y:S05]  /*242c0*/  BSYNC B0 ;  /* 0x0000000000007941 */ /* 0x000fea0003800000 */
.L_x_12452:
        /* <DEDUP_REMOVED lines=18> */
.L_x_12512:
[----:B------:R-:W-:Y:S05]  /*243f0*/  BSYNC B0 ;  /* 0x0000000000007941 */ /* 0x000fea0003800000 */
.L_x_12511:
[----:B------:R-:W2:Y:S01]  /*24400*/  LDL R0, [R1] ;  /* 0x0000000001007983 */ /* 0x000ea20000100800 */
[----:B------:R-:W-:Y:S01]  /*24410*/  BSSY B0, `(.L_x_12513) ;  /* 0x000004b000007945 */ /* 0x000fe20003800000 */
[----:B--2---:R-:W-:-:S13]  /*24420*/  LOP3.LUT P0, RZ, R0, 0x4, RZ, 0xc0, !PT ;  /* 0x0000000400ff7812 */ /* 0x004fda000780c0ff */
[----:B------:R-:W-:Y:S05]  /*24430*/  @!P0 BRA `(.L_x_12514) ;  /* 0x0000000400208947 */ /* 0x000fea0003800000 */
[----:B-1----:R-:W-:Y:S01]  /*24440*/  IMAD R3, R23, 0x8, R22 ;  /* 0x0000000817037824 */ /* 0x002fe200078e0216 */
[----:B------:R-:W-:Y:S01]  /*24450*/  SHF.L.U32 R0, R27, 0x1f, RZ ;  /* 0x0000001f1b007819 */ /* 0x000fe200000006ff */
[----:B------:R-:W-:Y:S03]  /*24460*/  BSSY B1, `(.L_x_12515) ;  /* 0x0000003000017945 */ /* 0x000fe60003800000 */
[----:B------:R-:W1:Y:S02]  /*24470*/  SYNCS.PHASECHK.TRANS64.TRYWAIT P0, [R3+URZ+0x31c60], R0 ;  /* 0x031c6000030075a7 */ /* 0x000e64000800017f */
[----:B-1----:R-:W-:Y:S05]  /*24480*/  @!P0 BRA `(.L_x_12516) ;  /* 0x0000002c00908947 */ /* 0x002fea0003800000 */
.L_x_12612:
[----:B------:R-:W-:Y:S05]  /*24490*/  BSYNC B1 ;  /* 0x0000000000017941 */ /* 0x000fea0003800000 */
.L_x_12515:
        /* <DEDUP_REMOVED lines=10> */
.L_x_12517:
[----:B------:R-:W2:Y:S01]  /*24540*/  LDL R0, [R1] ;  /* 0x0000000001007983 */ /* 0x000ea20000100800 */
[----:B------:R-:W-:Y:S01]  /*24550*/  BSSY B1, `(.L_x_12518) ;  /* 0x0000004000017945 */ /* 0x000fe20003800000 */
[----:B--2---:R-:W-:-:S13]  /*24560*/  LOP3.LUT P0, RZ, R0, 0x8, RZ, 0xc0, !PT ;  /* 0x0000000800ff7812 */ /* 0x004fda000780c0ff */
[----:B------:R-:W-:Y:S05]  /*24570*/  @P0 BRA `(.L_x_12519) ;  /* 0x0000000000040947 */ /* 0x000fea0003800000 */
[----:B------:R-:W-:Y:S01]  /*24580*/  BPT.TRAP 0x1 ;  /* 0x000000040000795c */ /* 0x000fe20000300000 */
.L_x_12519:
[----:B------:R-:W-:Y:S05]  /*24590*/  BSYNC B1 ;  /* 0x0000000000017941 */ /* 0x000fea0003800000 */
.L_x_12518:
        /* <DEDUP_REMOVED lines=10> */
.L_x_12520:
        /* <DEDUP_REMOVED lines=15> */
.L_x_12521:
        /* <DEDUP_REMOVED lines=15> */
.L_x_12522:
        /* <DEDUP_REMOVED lines=10> */
.L_x_12514:
[----:B------:R-:W-:Y:S05]  /*248c0*/  BSYNC B0 ;  /* 0x0000000000007941 */ /* 0x000fea0003800000 */
.L_x_12513:
[----:B------:R-:W-:-:S05]  /*248d0*/  VIADD R23, R23, 0x1 ;  /* 0x0000000117177836 */ /* 0x000fca0000000000 */
[----:B------:R-:W-:-:S04]  /*248e0*/  ISETP.NE.AND P0, PT, R23, 0x2, PT ;  /* 0x000000021700780c */ /* 0x000fc80003f05270 */
[----:B------:R-:W-:Y:S02]  /*248f0*/  SEL R0, RZ, 0x1, P0 ;  /* 0x00000001ff007807 */ /* 0x000fe40000000000 */
[----:B------:R-:W-:Y:S02]  /*24900*/  SEL R23, R23, RZ, P0 ;  /* 0x000000ff17177207 */ /* 0x000fe40000000000 */
[----:B------:R-:W-:-:S07]  /*24910*/  LOP3.LUT R27, R27, R0, RZ, 0x3c, !PT ;  /* 0x000000001b1b7212 */ /* 0x000fce00078e3cff */
.L_x_12434:
[----:B------:R-:W-:Y:S05]  /*24920*/  BSYNC B7 ;  /* 0x0000000000077941 */ /* 0x000fea0003800000 */
.L_x_12432:
[----:B------:R-:W3:Y:S02]  /*24930*/  LDL R8, [R1] ;  /* 0x0000000001087983 */ /* 0x000ee40000100800 */
        /* <DEDUP_REMOVED lines=8> */
[----:B------:R1:W3:Y:S01]  /*249c0*/  LDS.128 R16, [R22+0x31cd0] ;  /* 0x031cd00016107984 */ /* 0x0002e20000000c00 */
[----:B------:R-:W-:Y:S06]  /*249d0*/  BAR.ARV 0x4, 0x200 ;  /* 0x0108000000007b1d */ /* 0x000fec0000002000 */
[----:B------:R-:W-:Y:S05]  /*249e0*/  BRA `(.L_x_12524) ;  /* 0x0000000800d47947 */ /* 0x000fea0003800000 */
.L_x_12523:
[----:B0-2---:R-:W2:Y:S01]  /*249f0*/  LDL R7, [R1+0xc] ;  /* 0x00000c0001077983 */ /* 0x005ea20000100800 */
        /* <DEDUP_REMOVED lines=8> */
[----:B-1----:R-:W0:Y:S02]  /*24a80*/  @!P0 LDC.64 R2, c[0x0][0xc80] ;  /* 0x00032000ff028b82 */ /* 0x002e240000000a00 */
        /* <DEDUP_REMOVED lines=26> */
.L_x_12622:
[----:B------:R-:W-:Y:S02]  /*24c30*/  ULDC UR4, c[0x0][0xc38] ;  /* 0x00030e0000047ab9 */ /* 0x000fe40000000800 */
[----:B------:R-:W-:-:S04]  /*24c40*/  IMAD.U32 R4, RZ, RZ, UR4 ;  /* 0x00000004ff047e24 */ /* 0x000fc8000f8e00ff */
[----:B-1----:R-:W-:-:S04]  /*24c50*/  IMAD R5, R14, R4, RZ ;  /* 0x000000040e057224 */ /* 0x002fc800078e02ff */
[----:B------:R-:W-:-:S05]  /*24c60*/  IMAD.IADD R16, R16, 0x1, R5 ;  /* 0x0000000110107824 */ /* 0x000fca00078e0205 */
[----:B------:R-:W-:-:S13]  /*24c70*/  ISETP.GT.AND P4, PT, R16, R0, PT ;  /* 0x000000001000720c */ /* 0x000fda0003f84270 */
[----:B------:R-:W-:Y:S05]  /*24c80*/  @P4 BRA `(.L_x_12526) ;  /* 0x0000000000a44947 */ /* 0x000fea0003800000 */
.L_x_12531:
[----:B------:R-:W1:Y:S01]  /*24c90*/  LDC R4, c[0x0][0xc3c] ;  /* 0x00030f00ff047b82 */ /* 0x000e620000000800 */
        /* <DEDUP_REMOVED lines=9> */
[----:B0-----:R-:W0:Y:S01]  /*24d30*/  LDC.64 R2, c[0x0][0xc80] ;  /* 0x00032000ff027b82 */ /* 0x001e220000000a00 */
[----:B------:R-:W-:Y:S01]  /*24d40*/  ULDC.64 UR4, c[0x0][0x208] ;  /* 0x0000820000047ab9 */ /* 0x000fe20000000a00 */
[----:B0-----:R-:W-:-:S06]  /*24d50*/  IMAD.WIDE R2, R5, 0x4, R2 ;  /* 0x0000000405027825 */ /* 0x001fcc00078e0202 */
[----:B------:R1:W5:Y:S02]  /*24d60*/  LDG.E R2, desc[UR4][R2.64] ;  /* 0x0000000402027981 */ /* 0x000364000c1e1900 */
.L_x_12529:
[----:B------:R-:W-:Y:S05]  /*24d70*/  BSYNC B0 ;  /* 0x0000000000007941 */ /* 0x000fea0003800000 */
.L_x_12528:
[----:B------:R-:W-:-:S03]  /*24d80*/  UMOV UR4, 0xffffffff ;  /* 0xffffffff00047882 */ /* 0x000fc60000000000 */
[----:B------:R-:W-:Y:S05]  /*24d90*/  BRA.DIV UR4, `(.L_x_12530) ;  /* 0x0000002a04887947 */ /* 0x000fea000b800000 */
[----:B------:R-:W2:Y:S04]  /*24da0*/  LDL R4, [R1] ;  /* 0x0000000001047983 */ /* 0x000ea80000100800 */
[----:B-----5:R-:W3:Y:S01]  /*24db0*/  SHFL.UP PT, R14, R2, 0x1, RZ ;  /* 0x04200000020e7989 */ /* 0x020ee200000e00ff */
[----:B--2---:R-:W-:-:S04]  /*24dc0*/  LOP3.LUT P4, RZ, R4, 0x1, RZ, 0xc0, !PT ;  /* 0x0000000104ff7812 */ /* 0x004fc8000788c0ff */
[----:B---3--:R-:W-:-:S05]  /*24dd0*/  SEL R13, R14, RZ, P4 ;  /* 0x000000ff0e0d7207 */ /* 0x008fca0002000000 */
        /* <DEDUP_REMOVED lines=14> */
.L_x_12630:
[----:B------:R-:W-:Y:S02]  /*24ec0*/  ULDC UR4, c[0x0][0xc38] ;  /* 0x00030e0000047ab9 */ /* 0x000fe40000000800 */
[----:B------:R-:W-:-:S04]  /*24ed0*/  IMAD.U32 R4, RZ, RZ, UR4 ;  /* 0x00000004ff047e24 */ /* 0x000fc8000f8e00ff */
[----:B-1----:R-:W-:-:S04]  /*24ee0*/  IMAD R5, R14, R4, RZ ;  /* 0x000000040e057224 */ /* 0x002fc800078e02ff */
[----:B------:R-:W-:-:S05]  /*24ef0*/  IMAD.IADD R16, R5, 0x1, R16 ;  /* 0x0000000105107824 */ /* 0x000fca00078e0210 */
[----:B------:R-:W-:-:S13]  /*24f00*/  ISETP.GT.AND P4, PT, R16, R0, PT ;  /* 0x000000001000720c */ /* 0x000fda0003f84270 */
[----:B------:R-:W-:Y:S05]  /*24f10*/  @!P4 BRA `(.L_x_12531) ;  /* 0xfffffffc005cc947 */ /* 0x000fea000383ffff */
.L_x_12526:
        /* <DEDUP_REMOVED lines=8> */
.L_x_12634:
[----:B------:R-:W-:Y:S01]  /*24fa0*/  ISETP.NE.AND P0, PT, R5, RZ, PT ;  /* 0x000000ff0500720c */ /* 0x000fe20003f05270 */
[----:B------:R-:W-:-:S12]  /*24fb0*/  IMAD.MOV.U32 R5, RZ, RZ, RZ ;  /* 0x000000ffff057224 */ /* 0x000fd800078e00ff */
[----:B------:R-:W-:Y:S05]  /*24fc0*/  @!P0 BRA `(.L_x_12533) ;  /* 0x0000000000108947 */ /* 0x000fea0003800000 */
[----:B------:R-:W-:Y:S01]  /*24fd0*/  UMOV UR4, 0xffffffff ;  /* 0xffffffff00047882 */ /* 0x000fe20000000000 */
[----:B------:R-:W-:Y:S02]  /*24fe0*/  VIADD R12, R6, 0xffffffff ;  /* 0xffffffff060c7836 */ /* 0x000fe40000000000 */
[----:B------:R-:W-:Y:S05]  /*24ff0*/  BRA.DIV UR4, `(.L_x_12534) ;  /* 0x0000002a04fc7947 */ /* 0x000fea000b800000 */
[----:B------:R3:W4:Y:S02]  /*25000*/  SHFL.IDX PT, R5, R3, R12, 0x1f ;  /* 0x00001f0c03057589 */ /* 0x00072400000e0000 */
.L_x_12533:
[----:B01-3--:R-:W0:Y:S01]  /*25010*/  LDC.64 R2, c[0x0][0xc90] ;  /* 0x00032400ff027b82 */ /* 0x00be220000000a00 */
[----:B------:R-:W-:Y:S01]  /*25020*/  IMAD.IADD R19, R6, 0x1, R19 ;  /* 0x0000000106137824 */ /* 0x000fe200078e0213 */
[----:B------:R-:W-:-:S03]  /*25030*/  ULDC.64 UR4, c[0x0][0x208] ;  /* 0x0000820000047ab9 */ /* 0x000fc60000000a00 */
[----:B0-----:R-:W-:-:S05]  /*25040*/  IMAD.WIDE R2, R19, 0x4, R2 ;  /* 0x0000000413027825 */ /* 0x001fca00078e0202 */
[----:B------:R0:W2:Y:S01]  /*25050*/  LDG.E R7, desc[UR4][R2.64] ;  /* 0x0000000402077981 */ /* 0x0000a2000c1e1900 */
[----:B----4-:R-:W-:-:S04]  /*25060*/  IMAD R16, R5, R4, R16 ;  /* 0x0000000405107224 */ /* 0x010fc800078e0210 */
[----:B------:R-:W-:Y:S02]  /*25070*/  IMAD.IADD R5, R0, 0x1, -R16 ;  /* 0x0000000100057824 */ /* 0x000fe400078e0a10 */
[----:B0-----:R-:W-:Y:S02]  /*25080*/  IMAD.MOV.U32 R2, RZ, RZ, RZ ;  /* 0x000000ffff027224 */ /* 0x001fe400078e00ff */
[----:B--2---:R-:W-:-:S05]  /*25090*/  IMAD R6, R17, R7, RZ ;  /* 0x0000000711067224 */ /* 0x004fca00078e02ff */
        /* <DEDUP_REMOVED lines=58> */
.L_x_12527:
[----:B------:R-:W-:Y:S01]  /*25440*/  UMOV UR4, URZ ;  /* 0x0000003f00047c82 */ /* 0x000fe20008000000 */
[----:B------:R-:W-:Y:S01]  /*25450*/  UMOV UR5, URZ ;  /* 0x0000003f00057c82 */ /* 0x000fe20008000000 */
[----:B------:R-:W-:Y:S01]  /*25460*/  ULDC UR6, c[0x0][0xc3c] ;  /* 0x00030f0000067ab9 */ /* 0x000fe20000000800 */
[----:B------:R-:W-:Y:S02]  /*25470*/  IMAD.MOV.U32 R16, RZ, RZ, R0 ;  /* 0x000000ffff107224 */ /* 0x000fe400078e0000 */
[----:B------:R-:W-:Y:S02]  /*25480*/  IMAD.U32 R17, RZ, RZ, UR4 ;  /* 0x00000004ff117e24 */ /* 0x000fe4000f8e00ff */
[----:B------:R-:W-:Y:S02]  /*25490*/  IMAD.U32 R18, RZ, RZ, UR5 ;  /* 0x00000005ff127e24 */ /* 0x000fe4000f8e00ff */
[----:B------:R-:W-:-:S07]  /*254a0*/  IMAD.U32 R19, RZ, RZ, UR6 ;  /* 0x00000006ff137e24 */ /* 0x000fce000f8e00ff */
.L_x_12535:
        /* <DEDUP_REMOVED lines=9> */
.L_x_12524:
[----:B------:R-:W-:Y:S02]  /*25540*/  ULDC UR4, c[0x0][0xc3c] ;  /* 0x00030f0000047ab9 */ /* 0x000fe40000000800 */
[----:B---3--:R-:W-:-:S13]  /*25550*/  ISETP.GE.AND P0, PT, R19, UR4, PT ;  /* 0x0000000413007c0c */ /* 0x008fda000bf06270 */
[----:B------:R-:W-:Y:S05]  /*25560*/  @!P0 BRA `(.L_x_12536) ;  /* 0xffffff9400188947 */ /* 0x000fea000383ffff */
[----:B------:R-:W-:Y:S05]  /*25570*/  BSYNC B8 ;  /* 0x0000000000087941 */ /* 0x000fea0003800000 */
.L_x_12388:
        /* <DEDUP_REMOVED lines=12> */
.L_x_12637:
[----:B------:R-:W-:Y:S05]  /*25640*/  BSYNC B0 ;  /* 0x0000000000007941 */ /* 0x000fea0003800000 */
.L_x_12537:
[----:B------:R-:W-:-:S03]  /*25650*/  UMOV UR4, 0xffffffff ;  /* 0xffffffff00047882 */ /* 0x000fc60000000000 */
[----:B------:R-:W-:Y:S05]  /*25660*/  BRA.DIV UR4, `(.L_x_12539) ;  /* 0x00000026049c7947 */ /* 0x000fea000b800000 */
[----:B0-----:R-:W0:Y:S02]  /*25670*/  S2R R0, SR_TID.X ;  /* 0x0000000000007919 */ /* 0x001e240000002100 */
[----:B0-----:R-:W-:-:S04]  /*25680*/  SHF.R.U32.HI R0, RZ, 0x5, R0 ;  /* 0x00000005ff007819 */ /* 0x001fc80000011600 */
[----:B------:R-:W-:-:S05]  /*25690*/  LOP3.LUT R0, R0, 0x3, RZ, 0xc0, !PT ;  /* 0x0000000300007812 */ /* 0x000fca00078ec0ff */
[----:B------:R0:W2:Y:S02]  /*256a0*/  SHFL.IDX PT, R14, R0, RZ, 0x1f ;  /* 0x00001fff000e7589 */ /* 0x0000a400000e0000 */
.L_x_12640:
[----:B--2---:R-:W-:-:S13]  /*256b0*/  ISETP.NE.AND P0, PT, R14, RZ, PT ;  /* 0x000000ff0e00720c */ /* 0x004fda0003f05270 */
[----:B------:R-:W-:Y:S05]  /*256c0*/  @P0 BRA `(.L_x_12230) ;  /* 0x0000000000900947 */ /* 0x000fea0003800000 */
[----:B------:R-:W-:-:S03]  /*256d0*/  UMOV UR4, 0xffffffff ;  /* 0xffffffff00047882 */ /* 0x000fc60000000000 */
[----:B------:R-:W-:Y:S05]  /*256e0*/  BRA.DIV UR4, `(.L_x_12540) ;  /* 0x0000002604b07947 */ /* 0x000fea000b800000 */
[----:B------:R-:W-:-:S13]  /*256f0*/  ELECT P6, URZ, PT ;  /* 0x00000000003f782f */ /* 0x000fda00038c0000 */
.L_x_12643:
        /* <DEDUP_REMOVED lines=8> */
.L_x_12541:
        /* <DEDUP_REMOVED lines=12> */
.L_x_12644:
[----:B------:R-:W2:Y:S02]  /*25840*/  SYNCS.PHASECHK.TRANS64.TRYWAIT P0, [R7+URZ], R2 ;  /* 0x00000002070075a7 */ /* 0x000ea4000800017f */
[----:B--2---:R-:W-:Y:S05]  /*25850*/  @!P0 BRA `(.L_x_12543) ;  /* 0x0000002400888947 */ /* 0x004fea0003800000 */
.L_x_12645:
[----:B------:R-:W-:Y:S05]  /*25860*/  @!P2 BRA `(.L_x_12544) ;  /* 0x000000000004a947 */ /* 0x000fea0003800000 */
[----:B------:R-:W-:Y:S01]  /*25870*/  BPT.TRAP 0x1 ;  /* 0x000000040000795c */ /* 0x000fe20000300000 */
.L_x_12544:
[----:B------:R-:W-:-:S04]  /*25880*/  VIADD R0, R9, 0x31c60 ;  /* 0x00031c6009007836 */ /* 0x000fc80000000000 */
[----:B------:R-:W-:-:S04]  /*25890*/  IMAD R4, R23, 0x8, R0 ;  /* 0x0000000817047824 */ /* 0x000fc800078e0200 */
[----:B------:R-:W3:Y:S02]  /*258a0*/  SYNCS.PHASECHK.TRANS64.TRYWAIT P0, [R4+URZ], R3 ;  /* 0x00000003040075a7 */ /* 0x000ee4000800017f */
[----:B---3--:R-:W-:Y:S05]  /*258b0*/  @!P0 BRA `(.L_x_12545) ;  /* 0x0000002400848947 */ /* 0x008fea0003800000 */
.L_x_12646:
[----:B------:R-:W-:-:S07]  /*258c0*/  IMAD R5, R5, 0x8, R0 ;  /* 0x0000000805057824 */ /* 0x000fce00078e0200 */
.L_x_12546:
[----:B----4-:R4:W0:Y:S02]  /*258d0*/  SYNCS.PHASECHK.TRANS64.TRYWAIT P0, [R5+URZ], R2 ;  /* 0x00000002050075a7 */ /* 0x010824000800017f */
[----:B0-----:R-:W-:Y:S05]  /*258e0*/  @!P0 NANOSLEEP.SYNCS 0x989680 ;  /* 0x009896800000895d */ /* 0x001fea0003900000 */
[----:B------:R-:W0:Y:S02]  /*258f0*/  @!P0 SYNCS.PHASECHK.TRANS64 P0, [R5+URZ], R2 ;  /* 0x00000002050085a7 */ /* 0x000e24000800007f */
[----:B0-----:R-:W-:Y:S05]  /*25900*/  @!P0 BRA `(.L_x_12546) ;  /* 0xfffffffc00f08947 */ /* 0x001fea000383ffff */
.L_x_12230:
[----:B------:R-:W-:Y:S05]  /*25910*/  BSYNC B9 ;  /* 0x0000000000097941 */ /* 0x000fea0003800000 */
.L_x_12227:
[----:B------:R-:W-:Y:S05]  /*25920*/  EXIT ;  /* 0x000000000000794d */ /* 0x000fea0003800000 */
.L_x_12246:
[----:B0-----:R0:W1:Y:S02]  /*25930*/  SYNCS.PHASECHK.TRANS64.TRYWAIT P5, [R25+URZ+0x31c90], R92 ;  /* 0x031c905c190075a7 */ /* 0x00106400080a017f */
[----:B-1----:R-:W-:Y:S05]  /*25940*/  @!P5 NANOSLEEP.SYNCS 0x989680 ;  /* 0x009896800000d95d */ /* 0x002fea0003900000 */
[----:B------:R-:W1:Y:S02]  /*25950*/  @!P5 SYNCS.PHASECHK.TRANS64 P5, [R25+URZ+0x31c90], R92 ;  /* 0x031c905c1900d5a7 */ /* 0x000e6400080a007f */
[----:B-1----:R-:W-:Y:S05]  /*25960*/  @!P5 BRA `(.L_x_12246) ;  /* 0xfffffffc00f0d947 */ /* 0x002fea000383ffff */
[----:B------:R-:W-:Y:S05]  /*25970*/  BRA `(.L_x_12547) ;  /* 0xfffffdd800ac7947 */ /* 0x000fea000383ffff */
.L_x_12274:
[----:B0-----:R0:W1:Y:S02]  /*25980*/  SYNCS.PHASECHK.TRANS64.TRYWAIT P5, [R25+URZ+0x31c90], R92 ;  /* 0x031c905c190075a7 */ /* 0x00106400080a017f */
[----:B-1----:R-:W-:Y:S05]  /*25990*/  @!P5 NANOSLEEP.SYNCS 0x989680 ;  /* 0x009896800000d95d */ /* 0x002fea0003900000 */
[----:B------:R-:W1:Y:S02]  /*259a0*/  @!P5 SYNCS.PHASECHK.TRANS64 P5, [R25+URZ+0x31c90], R92 ;  /* 0x031c905c1900d5a7 */ /* 0x000e6400080a007f */
[----:B-1----:R-:W-:Y:S05]  /*259b0*/  @!P5 BRA `(.L_x_12274) ;  /* 0xfffffffc00f0d947 */ /* 0x002fea000383ffff */
[----:B------:R-:W-:Y:S05]  /*259c0*/  BRA `(.L_x_12548) ;  /* 0xfffffdf400887947 */ /* 0x000fea000383ffff */
.L_x_12287:
[----:B0-----:R0:W1:Y:S02]  /*259d0*/  SYNCS.PHASECHK.TRANS64.TRYWAIT P4, [R25+URZ+0x31c90], R92 ;  /* 0x031c905c190075a7 */ /* 0x001064000808017f */
[----:B-1----:R-:W-:Y:S05]  /*259e0*/  @!P4 NANOSLEEP.SYNCS 0x989680 ;  /* 0x009896800000c95d */ /* 0x002fea0003900000 */
[----:B------:R-:W1:Y:S02]  /*259f0*/  @!P4 SYNCS.PHASECHK.TRANS64 P4, [R25+URZ+0x31c90], R92 ;  /* 0x031c905c1900c5a7 */ /* 0x000e64000808007f */
[----:B-1----:R-:W-:Y:S05]  /*25a00*/  @!P4 BRA `(.L_x_12287) ;  /* 0xfffffffc00f0c947 */ /* 0x002fea000383ffff */
[----:B------:R-:W-:Y:S05]  /*25a10*/  BRA `(.L_x_12549) ;  /* 0xfffffe10004c7947 */ /* 0x000fea000383ffff */
.L_x_12291:
[----:B--2---:R2:W3:Y:S02]  /*25a20*/  SYNCS.PHASECHK.TRANS64.TRYWAIT P3, [R25+URZ+0x31cb0], R92 ;  /* 0x031cb05c190075a7 */ /* 0x0044e4000806017f */
[----:B---3--:R-:W-:Y:S05]  /*25a30*/  @!P3 NANOSLEEP.SYNCS 0x989680 ;  /* 0x009896800000b95d */ /* 0x008fea0003900000 */
[----:B------:R-:W3:Y:S02]  /*25a40*/  @!P3 SYNCS.PHASECHK.TRANS64 P3, [R25+URZ+0x31cb0], R92 ;  /* 0x031cb05c1900b5a7 */ /* 0x000ee4000806007f */
[----:B---3--:R-:W-:Y:S05]  /*25a50*/  @!P3 BRA `(.L_x_12291) ;  /* 0xfffffffc00f0b947 */ /* 0x008fea000383ffff */
[----:B------:R-:W-:Y:S05]  /*25a60*/  BRA `(.L_x_12550) ;  /* 0xfffffe1000e87947 */ /* 0x000fea000383ffff */
.L_x_12297:
        /* <DEDUP_REMOVED lines=10> */
[----:B-1---5:R-:W-:Y:S05]  /*25b10*/  WARPSYNC.COLLECTIVE R15, `(.L_x_12552) ;  /* 0x000000000f087348 */ /* 0x022fea0003c00000 */
[----:B------:R0:W2:Y:S02]  /*25b20*/  SHFL.IDX P6, R14, R13, R12, R11 ;  /* 0x0000000c0d0e7389 */ /* 0x0000a400000c000b */
[----:B012--5:R-:W-:Y:S01]  /*25b30*/  ENDCOLLECTIVE ;  /* 0x000000000000791b */ /* 0x027fe20003800000 */
.L_x_12552:
[----:B------:R-:W-:Y:S05]  /*25b40*/  BSYNC B0 ;  /* 0x0000000000007941 */ /* 0x000fea0003800000 */
.L_x_12551:
[----:B------:R2:W-:Y:S01]  /*25b50*/  STL [R1+0x64], R14 ;  /* 0x0000640e01007387 */ /* 0x0005e20000100800 */
[----:B------:R-:W-:Y:S05]  /*25b60*/  BRA `(.L_x_12553) ;  /* 0xfffffe1800847947 */ /* 0x000fea000383ffff */
.L_x_12308:
[----:B------:R-:W-:Y:S01]  /*25b70*/  BSSY B1, `(.L_x_12554) ;  /* 0x0000007000017945 */ /* 0x000fe20003800000 */
[----:B------:R-:W-:Y:S02]  /*25b80*/  IMAD.MOV.U32 R12, RZ, RZ, RZ ;  /* 0x000000ffff0c7224 */ /* 0x000fe400078e00ff */
[----:B------:R-:W-:Y:S02]  /*25b90*/  IMAD.MOV.U32 R11, RZ, RZ, 0x1e1f ;  /* 0x00001e1fff0b7424 */ /* 0x000fe400078e00ff */
[----:B------:R-:W-:-:S07]  /*25ba0*/  IMAD.MOV.U32 R15, RZ, RZ, -0x1 ;  /* 0xffffffffff0f7424 */ /* 0x000fce00078e00ff */
[----:B-12---:R-:W-:Y:S05]  /*25bb0*/  WARPSYNC.COLLECTIVE R15, `(.L_x_12555) ;  /* 0x000000000f087348 */ /* 0x006fea0003c00000 */
[----:B--2---:R0:W2:Y:S02]  /*25bc0*/  SHFL.IDX P6, R14, R13, R12, R11 ;  /* 0x0000000c0d0e7389 */ /* 0x0040a400000c000b */
[----:B012---:R-:W-:Y:S01]  /*25bd0*/  ENDCOLLECTIVE ;  /* 0x000000000000791b */ /* 0x007fe20003800000 */
.L_x_12555:
[----:B------:R-:W-:Y:S05]  /*25be0*/  BSYNC B1 ;  /* 0x0000000000017941 */ /* 0x000fea0003800000 */
.L_x_12554:
        /* <DEDUP_REMOVED lines=8> */
.L_x_12556:
[----:B------:R-:W-:Y:S02]  /*25c70*/  IMAD.MOV.U32 R13, RZ, RZ, R5 ;  /* 0x000000ffff0d7224 */ /* 0x000fe400078e0005 */
[----:B------:R-:W-:-:S07]  /*25c80*/  IMAD.MOV.U32 R0, RZ, RZ, R14 ;  /* 0x000000ffff007224 */ /* 0x000fce00078e000e */
[----:B------:R-:W-:Y:S05]  /*25c90*/  WARPSYNC.COLLECTIVE R15, `(.L_x_12557) ;  /* 0x000000000f087348 */ /* 0x000fea0003c00000 */
[----:B------:R0:W1:Y:S02]  /*25ca0*/  SHFL.IDX P6, R14, R13, R12, R11 ;  /* 0x0000000c0d0e7389 */ /* 0x00006400000c000b */
[----:B01----:R-:W-:Y:S01]  /*25cb0*/  ENDCOLLECTIVE ;  /* 0x000000000000791b */ /* 0x003fe20003800000 */
.L_x_12557:
[----:B------:R-:W-:Y:S02]  /*25cc0*/  IMAD.MOV.U32 R13, RZ, RZ, R4 ;  /* 0x000000ffff0d7224 */ /* 0x000fe400078e0004 */
[----:B------:R-:W-:-:S07]  /*25cd0*/  IMAD.MOV.U32 R5, RZ, RZ, R14 ;  /* 0x000000ffff057224 */ /* 0x000fce00078e000e */
[----:B------:R-:W-:Y:S05]  /*25ce0*/  WARPSYNC.COLLECTIVE R15, `(.L_x_12558) ;  /* 0x000000000f087348 */ /* 0x000fea0003c00000 */
[----:B------:R0:W1:Y:S02]  /*25cf0*/  SHFL.IDX P6, R14, R13, R12, R11 ;  /* 0x0000000c0d0e7389 */ /* 0x00006400000c000b */
[----:B01----:R-:W-:Y:S01]  /*25d00*/  ENDCOLLECTIVE ;  /* 0x000000000000791b */ /* 0x003fe20003800000 */
.L_x_12558:
[----:B------:R-:W-:Y:S05]  /*25d10*/  BRA `(.L_x_12559) ;  /* 0xfffffe2000087947 */ /* 0x000fea000383ffff */
.L_x_12312:
[----:B0-----:R0:W1:Y:S02]  /*25d20*/  SYNCS.PHASECHK.TRANS64.TRYWAIT P1, [R16+URZ+0x31c00], R3 ;  /* 0x031c0003100075a7 */ /* 0x001064000802017f */
[----:B-1----:R-:W-:Y:S05]  /*25d30*/  @!P1 NANOSLEEP.SYNCS 0x989680 ;  /* 0x009896800000995d */ /* 0x002fea0003900000 */
[----:B------:R-:W1:Y:S02]  /*25d40*/  @!P1 SYNCS.PHASECHK.TRANS64 P1, [R16+URZ+0x31c00], R3 ;  /* 0x031c0003100095a7 */ /* 0x000e64000802007f */
[----:B-1----:R-:W-:Y:S05]  /*25d50*/  @!P1 BRA `(.L_x_12312) ;  /* 0xfffffffc00f09947 */ /* 0x002fea000383ffff */
[----:B------:R-:W-:Y:S05]  /*25d60*/  BRA `(.L_x_12560) ;  /* 0xfffffe2800547947 */ /* 0x000fea000383ffff */
.L_x_12324:
[----:B------:R-:W-:Y:S01]  /*25d70*/  BSSY B1, `(.L_x_12561) ;  /* 0x0000007000017945 */ /* 0x000fe20003800000 */
[----:B------:R-:W-:Y:S02]  /*25d80*/  IMAD.MOV.U32 R12, RZ, RZ, RZ ;  /* 0x000000ffff0c7224 */ /* 0x000fe400078e00ff */
[----:B------:R-:W-:Y:S02]  /*25d90*/  IMAD.MOV.U32 R11, RZ, RZ, 0x1e1f ;  /* 0x00001e1fff0b7424 */ /* 0x000fe400078e00ff */
[----:B------:R-:W-:-:S07]  /*25da0*/  IMAD.MOV.U32 R15, RZ, RZ, -0x1 ;  /* 0xffffffffff0f7424 */ /* 0x000fce00078e00ff */
[----:B-1----:R-:W-:Y:S05]  /*25db0*/  WARPSYNC.COLLECTIVE R15, `(.L_x_12562) ;  /* 0x000000000f087348 */ /* 0x002fea0003c00000 */
[----:B------:R0:W2:Y:S02]  /*25dc0*/  SHFL.IDX P6, R14, R13, R12, R11 ;  /* 0x0000000c0d0e7389 */ /* 0x0000a400000c000b */
[----:B012---:R-:W-:Y:S01]  /*25dd0*/  ENDCOLLECTIVE ;  /* 0x000000000000791b */ /* 0x007fe20003800000 */
.L_x_12562:
[----:B------:R-:W-:Y:S05]  /*25de0*/  BSYNC B1 ;  /* 0x0000000000017941 */ /* 0x000fea0003800000 */
.L_x_12561:
        /* <DEDUP_REMOVED lines=8> */
.L_x_12563:
[----:B------:R-:W-:Y:S02]  /*25e70*/  IMAD.MOV.U32 R37, RZ, RZ, R3 ;  /* 0x000000ffff257224 */ /* 0x000fe400078e0003 */
[----:B------:R-:W-:Y:S02]  /*25e80*/  IMAD.MOV.U32 R13, RZ, RZ, R5 ;  /* 0x000000ffff0d7224 */ /* 0x000fe400078e0005 */
[----:B------:R-:W-:-:S07]  /*25e90*/  IMAD.MOV.U32 R0, RZ, RZ, R14 ;  /* 0x000000ffff007224 */ /* 0x000fce00078e000e */
[----:B------:R-:W-:Y:S05]  /*25ea0*/  WARPSYNC.COLLECTIVE R15, `(.L_x_12564) ;  /* 0x000000000f087348 */ /* 0x000fea0003c00000 */
[----:B------:R0:W1:Y:S02]  /*25eb0*/  SHFL.IDX P6, R14, R13, R12, R11 ;  /* 0x0000000c0d0e7389 */ /* 0x00006400000c000b */
[----:B01----:R-:W-:Y:S01]  /*25ec0*/  ENDCOLLECTIVE ;  /* 0x000000000000791b */ /* 0x003fe20003800000 */
.L_x_12564:
[----:B------:R-:W-:Y:S02]  /*25ed0*/  IMAD.MOV.U32 R36, RZ, RZ, R0 ;  /* 0x000000ffff247224 */ /* 0x000fe400078e0000 */
[----:B------:R-:W-:Y:S02]  /*25ee0*/  IMAD.MOV.U32 R13, RZ, RZ, R4 ;  /* 0x000000ffff0d7224 */ /* 0x000fe400078e0004 */
[----:B------:R-:W-:-:S07]  /*25ef0*/  IMAD.MOV.U32 R5, RZ, RZ, R14 ;  /* 0x000000ffff057224 */ /* 0x000fce00078e000e */
[----:B------:R-:W-:Y:S05]  /*25f00*/  WARPSYNC.COLLECTIVE R15, `(.L_x_12565) ;  /* 0x000000000f087348 */ /* 0x000fea0003c00000 */
[----:B------:R0:W1:Y:S02]  /*25f10*/  SHFL.IDX P6, R14, R13, R12, R11 ;  /* 0x0000000c0d0e7389 */ /* 0x00006400000c000b */
[----:B01----:R-:W-:Y:S01]  /*25f20*/  ENDCOLLECTIVE ;  /* 0x000000000000791b */ /* 0x003fe20003800000 */
.L_x_12565:
[----:B------:R-:W-:Y:S05]  /*25f30*/  BRA `(.L_x_12566) ;  /* 0xfffffe3c00787947 */ /* 0x000fea000383ffff */
.L_x_12328:
[----:B0-----:R0:W1:Y:S02]  /*25f40*/  SYNCS.PHASECHK.TRANS64.TRYWAIT P1, [R16+URZ+0x31c00], R3 ;  /* 0x031c0003100075a7 */ /* 0x001064000802017f */
[----:B-1----:R-:W-:Y:S05]  /*25f50*/  @!P1 NANOSLEEP.SYNCS 0x989680 ;  /* 0x009896800000995d */ /* 0x002fea0003900000 */
[----:B------:R-:W1:Y:S02]  /*25f60*/  @!P1 SYNCS.PHASECHK.TRANS64 P1, [R16+URZ+0x31c00], R3 ;  /* 0x031c0003100095a7 */ /* 0x000e64000802007f */
[----:B-1----:R-:W-:Y:S05]  /*25f70*/  @!P1 BRA `(.L_x_12328) ;  /* 0xfffffffc00f09947 */ /* 0x002fea000383ffff */
[----:B------:R-:W-:Y:S05]  /*25f80*/  BRA `(.L_x_12567) ;  /* 0xfffffe4400247947 */ /* 0x000fea000383ffff */
.L_x_12336:
[----:B--2---:R2:W3:Y:S02]  /*25f90*/  SYNCS.PHASECHK.TRANS64.TRYWAIT P2, [R0+URZ+0x31c30], R3 ;  /* 0x031c3003000075a7 */ /* 0x0044e4000804017f */
[----:B---3--:R-:W-:Y:S05]  /*25fa0*/  @!P2 NANOSLEEP.SYNCS 0x989680 ;  /* 0x009896800000a95d */ /* 0x008fea0003900000 */
[----:B------:R-:W3:Y:S02]  /*25fb0*/  @!P2 SYNCS.PHASECHK.TRANS64 P2, [R0+URZ+0x31c30], R3 ;  /* 0x031c30030000a5a7 */ /* 0x000ee4000804007f */
[----:B---3--:R-:W-:Y:S05]  /*25fc0*/  @!P2 BRA `(.L_x_12336) ;  /* 0xfffffffc00f0a947 */ /* 0x008fea000383ffff */
[----:B------:R-:W-:Y:S05]  /*25fd0*/  BRA `(.L_x_12335) ;  /* 0xfffffe5800bc7947 */ /* 0x000fea000383ffff */
.L_x_12342:
[----:B-1----:R1:W2:Y:S02]  /*25fe0*/  SYNCS.PHASECHK.TRANS64.TRYWAIT P3, [R23+URZ+0x31c30], R72 ;  /* 0x031c3048170075a7 */ /* 0x0022a4000806017f */
[----:B--2---:R-:W-:Y:S05]  /*25ff0*/  @!P3 NANOSLEEP.SYNCS 0x989680 ;  /* 0x009896800000b95d */ /* 0x004fea0003900000 */
[----:B------:R-:W2:Y:S02]  /*26000*/  @!P3 SYNCS.PHASECHK.TRANS64 P3, [R23+URZ+0x31c30], R72 ;  /* 0x031c30481700b5a7 */ /* 0x000ea4000806007f */
[----:B--2---:R-:W-:Y:S05]  /*26010*/  @!P3 BRA `(.L_x_12342) ;  /* 0xfffffffc00f0b947 */ /* 0x004fea000383ffff */
[----:B------:R-:W-:Y:S05]  /*26020*/  BRA `(.L_x_12341) ;  /* 0xfffffea800087947 */ /* 0x000fea000383ffff */
.L_x_12347:
[----:B-1----:R1:W2:Y:S02]  /*26030*/  SYNCS.PHASECHK.TRANS64.TRYWAIT P2, [R23+URZ+0x31c50], R21 ;  /* 0x031c5015170075a7 */ /* 0x0022a4000804017f */
[----:B--2---:R-:W-:Y:S05]  /*26040*/  @!P2 NANOSLEEP.SYNCS 0x989680 ;  /* 0x009896800000a95d */ /* 0x004fea0003900000 */
[----:B------:R-:W2:Y:S02]  /*26050*/  @!P2 SYNCS.PHASECHK.TRANS64 P2, [R23+URZ+0x31c50], R21 ;  /* 0x031c50151700a5a7 */ /* 0x000ea4000804007f */
[----:B--2---:R-:W-:Y:S05]  /*26060*/  @!P2 BRA `(.L_x_12347) ;  /* 0xfffffffc00f0a947 */ /* 0x004fea000383ffff */
[----:B------:R-:W-:Y:S05]  /*26070*/  BRA `(.L_x_12346) ;  /* 0xfffffec800a87947 */ /* 0x000fea000383ffff */
.L_x_12354:
[----:B--2---:R2:W3:Y:S02]  /*26080*/  SYNCS.PHASECHK.TRANS64.TRYWAIT P3, [R21+URZ+0x31c30], R72 ;  /* 0x031c3048150075a7 */ /* 0x0044e4000806017f */
[----:B---3--:R-:W-:Y:S05]  /*26090*/  @!P3 NANOSLEEP.SYNCS 0x989680 ;  /* 0x009896800000b95d */ /* 0x008fea0003900000 */
[----:B------:R-:W3:Y:S02]  /*260a0*/  @!P3 SYNCS.PHASECHK.TRANS64 P3, [R21+URZ+0x31c30], R72 ;  /* 0x031c30481500b5a7 */ /* 0x000ee4000806007f */
[----:B---3--:R-:W-:Y:S05]  /*260b0*/  @!P3 BRA `(.L_x_12354) ;  /* 0xfffffffc00f0b947 */ /* 0x008fea000383ffff */
[----:B------:R-:W-:Y:S05]  /*260c0*/  BRA `(.L_x_12353) ;  /* 0xffffff0000707947 */ /* 0x000fea000383ffff */
.L_x_12359:
[----:B--2---:R2:W3:Y:S02]  /*260d0*/  SYNCS.PHASECHK.TRANS64.TRYWAIT P2, [R21+URZ+0x31c50], R15 ;  /* 0x031c500f150075a7 */ /* 0x0044e4000804017f */
[----:B---3--:R-:W-:Y:S05]  /*260e0*/  @!P2 NANOSLEEP.SYNCS 0x989680 ;  /* 0x009896800000a95d */ /* 0x008fea0003900000 */
[----:B------:R-:W3:Y:S02]  /*260f0*/  @!P2 SYNCS.PHASECHK.TRANS64 P2, [R21+URZ+0x31c50], R15 ;  /* 0x031c500f1500a5a7 */ /* 0x000ee4000804007f */
[----:B---3--:R-:W-:Y:S05]  /*26100*/  @!P2 BRA `(.L_x_12359) ;  /* 0xfffffffc00f0a947 */ /* 0x008fea000383ffff */
[----:B------:R-:W-:Y:S05]  /*26110*/  BRA `(.L_x_12358) ;  /* 0xffffff2400107947 */ /* 0x000fea000383ffff */
.L_x_12364:
[----:B-1----:R1:W2:Y:S02]  /*26120*/  SYNCS.PHASECHK.TRANS64.TRYWAIT P1, [R9+URZ+0x31c50], R0 ;  /* 0x031c5000090075a7 */ /* 0x0022a4000802017f */
[----:B--2---:R-:W-:Y:S05]  /*26130*/  @!P1 NANOSLEEP.SYNCS 0x989680 ;  /* 0x009896800000995d */ /* 0x004fea0003900000 */
[----:B------:R-:W2:Y:S02]  /*26140*/  @!P1 SYNCS.PHASECHK.TRANS64 P1, [R9+URZ+0x31c50], R0 ;  /* 0x031c5000090095a7 */ /* 0x000ea4000802007f */
[----:B--2---:R-:W-:Y:S05]  /*26150*/  @!P1 BRA `(.L_x_12364) ;  /* 0xfffffffc00f09947 */ /* 0x004fea000383ffff */
[----:B------:R-:W-:Y:S05]  /*26160*/  BRA `(.L_x_12363) ;  /* 0xffffff50001c7947 */ /* 0x000fea000383ffff */
.L_x_12374:
[----:B------:R-:W-:Y:S02]  /*26170*/  IMAD.MOV.U32 R13, RZ, RZ, R2 ;  /* 0x000000ffff0d7224 */ /* 0x000fe400078e0002 */
[----:B------:R-:W-:Y:S02]  /*26180*/  IMAD.MOV.U32 R12, RZ, RZ, RZ ;  /* 0x000000ffff0c7224 */ /* 0x000fe400078e00ff */
[----:B------:R-:W-:Y:S02]  /*26190*/  IMAD.MOV.U32 R11, RZ, RZ, 0x1c1f ;  /* 0x00001c1fff0b7424 */ /* 0x000fe400078e00ff */
[----:B------:R-:W-:-:S07]  /*261a0*/  IMAD.MOV.U32 R15, RZ, RZ, -0x1 ;  /* 0xffffffffff0f7424 */ /* 0x000fce00078e00ff */
[----:B------:R-:W-:Y:S05]  /*261b0*/  WARPSYNC.COLLECTIVE R15, `(.L_x_12568) ;  /* 0x000000000f087348 */ /* 0x000fea0003c00000 */
[----:B------:R0:W1:Y:S02]  /*261c0*/  SHFL.IDX P6, R14, R13, R12, R11 ;  /* 0x0000000c0d0e7389 */ /* 0x00006400000c000b */
[----:B01----:R-:W-:Y:S01]  /*261d0*/  ENDCOLLECTIVE ;  /* 0x000000000000791b */ /* 0x003fe20003800000 */
.L_x_12568:
[----:B------:R-:W-:Y:S02]  /*261e0*/  IMAD.MOV.U32 R13, RZ, RZ, R0 ;  /* 0x000000ffff0d7224 */ /* 0x000fe400078e0000 */
[----:B------:R-:W-:-:S07]  /*261f0*/  IMAD.MOV.U32 R3, RZ, RZ, R14 ;  /* 0x000000ffff037224 */ /* 0x000fce00078e000e */
[----:B------:R-:W-:Y:S05]  /*26200*/  WARPSYNC.COLLECTIVE R15, `(.L_x_12569) ;  /* 0x000000000f087348 */ /* 0x000fea0003c00000 */
[----:B------:R0:W1:Y:S02]  /*26210*/  SHFL.IDX P6, R14, R13, R12, R11 ;  /* 0x0000000c0d0e7389 */ /* 0x00006400000c000b */
[----:B01----:R-:W-:Y:S01]  /*26220*/  ENDCOLLECTIVE ;  /* 0x000000000000791b */ /* 0x003fe20003800000 */
.L_x_12569:
[----:B------:R-:W-:Y:S05]  /*26230*/  BRA `(.L_x_12570) ;  /* 0xffffff7400747947 */ /* 0x000fea000383ffff */
.L_x_12377:
        /* <DEDUP_REMOVED lines=8> */
.L_x_12572:
[----:B------:R-:W-:Y:S05]  /*262c0*/  BSYNC B1 ;  /* 0x0000000000017941 */ /* 0x000fea0003800000 */
.L_x_12571:
        /* <DEDUP_REMOVED lines=8> */
.L_x_12573:
[----:B------:R-:W-:Y:S05]  /*26350*/  BRA `(.L_x_12574) ;  /* 0xffffff74008c7947 */ /* 0x000fea000383ffff */
.L_x_12394:
        /* <DEDUP_REMOVED lines=11> */
.L_x_12576:
[----:B------:R-:W-:Y:S05]  /*26410*/  BSYNC B1 ;  /* 0x0000000000017941 */ /* 0x000fea0003800000 */
.L_x_12575:
[----:B------:R-:W-:Y:S05]  /*26420*/  BRA `(.L_x_12577) ;  /* 0xffffff8c006c7947 */ /* 0x000fea000383ffff */
.L_x_12396:
[----:B------:R-:W-:Y:S01]  /*26430*/  BSSY B1, `(.L_x_12578) ;  /* 0x0000006000017945 */ /* 0x000fe20003800000 */
[----:B------:R-:W-:-:S07]  /*26440*/  IMAD.MOV.U32 R15, RZ, RZ, -0x1 ;  /* 0xffffffffff0f7424 */ /* 0x000fce00078e00ff */
[----:B01----:R-:W-:Y:S05]  /*26450*/  WARPSYNC.COLLECTIVE R15, `(.L_x_12579) ;  /* 0x000000000f0c7348 */ /* 0x003fea0003c00000 */
[----:B------:R-:W-:Y:S02]  /*26460*/  ELECT P6, UR62, PT ;  /* 0x00000000003e782f */ /* 0x000fe400038c0000 */
[----:B------:R-:W-:Y:S01]  /*26470*/  MOV R14, UR62 ;  /* 0x0000003e000e7c02 */ /* 0x000fe20008000f00 */
[----:B01----:R-:W-:Y:S10]  /*26480*/  ENDCOLLECTIVE ;  /* 0x000000000000791b */ /* 0x003ff40003800000 */
.L_x_12579:
[----:B------:R-:W-:Y:S05]  /*26490*/  BSYNC B1 ;  /* 0x0000000000017941 */ /* 0x000fea0003800000 */
.L_x_12578:
[----:B------:R-:W-:Y:S01]  /*264a0*/  PLOP3.LUT P2, PT, P6, PT, PT, 0x80, 0x0 ;  /* 0x000000000000781c */ /* 0x000fe2000374f070 */
[----:B------:R-:W-:-:S12]  /*264b0*/  BRA `(.L_x_12395) ;  /* 0xffffff8c00607947 */ /* 0x000fd8000383ffff */
.L_x_12398:
[----:B-1----:R1:W2:Y:S02]  /*264c0*/  SYNCS.PHASECHK.TRANS64.TRYWAIT P0, [R22+URZ+0x31c20], R5 ;  /* 0x031c2005160075a7 */ /* 0x0022a4000800017f */
[----:B--2---:R-:W-:Y:S05]  /*264d0*/  @!P0 NANOSLEEP.SYNCS 0x989680 ;  /* 0x009896800000895d */ /* 0x004fea0003900000 */
[----:B------:R-:W2:Y:S02]  /*264e0*/  @!P0 SYNCS.PHASECHK.TRANS64 P0, [R22+URZ+0x31c20], R5 ;  /* 0x031c2005160085a7 */ /* 0x000ea4000800007f */
[----:B--2---:R-:W-:Y:S05]  /*264f0*/  @!P0 BRA `(.L_x_12398) ;  /* 0xfffffffc00f08947 */ /* 0x004fea000383ffff */
[----:B------:R-:W-:Y:S05]  /*26500*/  BRA `(.L_x_12580) ;  /* 0xffffff8c00707947 */ /* 0x000fea000383ffff */
.L_x_12402:
[----:B--2---:R2:W3:Y:S02]  /*26510*/  SYNCS.PHASECHK.TRANS64.TRYWAIT P0, [R9+URZ+0x31ca0], R8 ;  /* 0x031ca008090075a7 */ /* 0x0044e4000800017f */
[----:B---3--:R-:W-:Y:S05]  /*26520*/  @!P0 NANOSLEEP.SYNCS 0x989680 ;  /* 0x009896800000895d */ /* 0x008fea0003900000 */
[----:B------:R-:W3:Y:S02]  /*26530*/  @!P0 SYNCS.PHASECHK.TRANS64 P0, [R9+URZ+0x31ca0], R8 ;  /* 0x031ca008090085a7 */ /* 0x000ee4000800007f */
[----:B---3--:R-:W-:Y:S05]  /*26540*/  @!P0 BRA `(.L_x_12402) ;  /* 0xfffffffc00f08947 */ /* 0x008fea000383ffff */
[----:B------:R-:W-:Y:S05]  /*26550*/  BRA `(.L_x_12581) ;  /* 0xffffff8c008c7947 */ /* 0x000fea000383ffff */
.L_x_12409:
[----:B0-----:R0:W1:Y:S02]  /*26560*/  SYNCS.PHASECHK.TRANS64.TRYWAIT P0, [R9+URZ+0x31cc0], R8 ;  /* 0x031cc008090075a7 */ /* 0x001064000800017f */
[----:B-1----:R-:W-:Y:S05]  /*26570*/  @!P0 NANOSLEEP.SYNCS 0x989680 ;  /* 0x009896800000895d */ /* 0x002fea0003900000 */
[----:B------:R-:W1:Y:S02]  /*26580*/  @!P0 SYNCS.PHASECHK.TRANS64 P0, [R9+URZ+0x31cc0], R8 ;  /* 0x031cc008090085a7 */ /* 0x000e64000800007f */
[----:B-1----:R-:W-:Y:S05]  /*26590*/  @!P0 BRA `(.L_x_12409) ;  /* 0xfffffffc00f08947 */ /* 0x002fea000383ffff */
[----:B------:R-:W-:Y:S05]  /*265a0*/  BRA `(.L_x_12582) ;  /* 0xffffff9000847947 */ /* 0x000fea000383ffff */
.L_x_12418:
[----:B-1----:R1:W2:Y:S02]  /*265b0*/  SYNCS.PHASECHK.TRANS64.TRYWAIT P0, [R8+URZ+0x31ca0], R7 ;  /* 0x031ca007080075a7 */ /* 0x0022a4000800017f */
[----:B--2---:R-:W-:Y:S05]  /*265c0*/  @!P0 NANOSLEEP.SYNCS 0x989680 ;  /* 0x009896800000895d */ /* 0x004fea0003900000 */
[----:B------:R-:W2:Y:S02]  /*265d0*/  @!P0 SYNCS.PHASECHK.TRANS64 P0, [R8+URZ+0x31ca0], R7 ;  /* 0x031ca007080085a7 */ /* 0x000ea4000800007f */
[----:B--2---:R-:W-:Y:S05]  /*265e0*/  @!P0 BRA `(.L_x_12418) ;  /* 0xfffffffc00f08947 */ /* 0x004fea000383ffff */
[----:B------:R-:W-:Y:S05]  /*265f0*/  BRA `(.L_x_12583) ;  /* 0xffffff9400c07947 */ /* 0x000fea000383ffff */
.L_x_12425:
[----:B0-----:R0:W2:Y:S02]  /*26600*/  SYNCS.PHASECHK.TRANS64.TRYWAIT P0, [R8+URZ+0x31cc0], R7 ;  /* 0x031cc007080075a7 */ /* 0x0010a4000800017f */
[----:B--2---:R-:W-:Y:S05]  /*26610*/  @!P0 NANOSLEEP.SYNCS 0x989680 ;  /* 0x009896800000895d */ /* 0x004fea0003900000 */
[----:B------:R-:W2:Y:S02]  /*26620*/  @!P0 SYNCS.PHASECHK.TRANS64 P0, [R8+URZ+0x31cc0], R7 ;  /* 0x031cc007080085a7 */ /* 0x000ea4000800007f */
[----:B--2---:R-:W-:Y:S05]  /*26630*/  @!P0 BRA `(.L_x_12425) ;  /* 0xfffffffc00f08947 */ /* 0x004fea000383ffff */
[----:B------:R-:W-:Y:S05]  /*26640*/  BRA `(.L_x_12584) ;  /* 0xffffff9800b47947 */ /* 0x000fea000383ffff */
.L_x_12440:
        /* <DEDUP_REMOVED lines=11> */
.L_x_12586:
[----:B------:R-:W-:Y:S05]  /*26700*/  BSYNC B0 ;  /* 0x0000000000007941 */ /* 0x000fea0003800000 */
.L_x_12585:
[----:B------:R-:W-:Y:S05]  /*26710*/  BRA `(.L_x_12587) ;  /* 0xffffffa400747947 */ /* 0x000fea000383ffff */
.L_x_12442:
[----:B------:R-:W-:Y:S01]  /*26720*/  BSSY B0, `(.L_x_12588) ;  /* 0x0000006000007945 */ /* 0x000fe20003800000 */
[----:B------:R-:W-:-:S07]  /*26730*/  IMAD.MOV.U32 R15, RZ, RZ, -0x1 ;  /* 0xffffffffff0f7424 */ /* 0x000fce00078e00ff */
[----:B0123--:R-:W-:Y:S05]  /*26740*/  WARPSYNC.COLLECTIVE R15, `(.L_x_12589) ;  /* 0x000000000f0c7348 */ /* 0x00ffea0003c00000 */
[----:B------:R-:W-:Y:S02]  /*26750*/  ELECT P6, UR62, PT ;  /* 0x00000000003e782f */ /* 0x000fe400038c0000 */
[----:B------:R-:W-:Y:S01]  /*26760*/  MOV R14, UR62 ;  /* 0x0000003e000e7c02 */ /* 0x000fe20008000f00 */
[----:B0123--:R-:W-:Y:S10]  /*26770*/  ENDCOLLECTIVE ;  /* 0x000000000000791b */ /* 0x00fff40003800000 */
.L_x_12589:
[----:B------:R-:W-:Y:S05]  /*26780*/  BSYNC B0 ;  /* 0x0000000000007941 */ /* 0x000fea0003800000 */
.L_x_12588:
[----:B------:R-:W-:Y:S05]  /*26790*/  BRA `(.L_x_12590) ;  /* 0xffffffa4007c7947 */ /* 0x000fea000383ffff */
.L_x_12444:
[----:B---3--:R3:W4:Y:S02]  /*267a0*/  SYNCS.PHASECHK.TRANS64.TRYWAIT P0, [R0+URZ+0x31c40], R2 ;  /* 0x031c4002000075a7 */ /* 0x008724000800017f */
[----:B----4-:R-:W-:Y:S05]  /*267b0*/  @!P0 NANOSLEEP.SYNCS 0x989680 ;  /* 0x009896800000895d */ /* 0x010fea0003900000 */
[----:B------:R-:W4:Y:S02]  /*267c0*/  @!P0 SYNCS.PHASECHK.TRANS64 P0, [R0+URZ+0x31c40], R2 ;  /* 0x031c4002000085a7 */ /* 0x000f24000800007f */
[----:B----4-:R-:W-:Y:S05]  /*267d0*/  @!P0 BRA `(.L_x_12444) ;  /* 0xfffffffc00f08947 */ /* 0x010fea000383ffff */
[----:B------:R-:W-:Y:S05]  /*267e0*/  BRA `(.L_x_12591) ;  /* 0xffffffa400d07947 */ /* 0x000fea000383ffff */
.L_x_12448:
        /* <DEDUP_REMOVED lines=12> */
.L_x_12592:
[----:B------:R-:W-:Y:S02]  /*268b0*/  IMAD.MOV.U32 R13, RZ, RZ, R4 ;  /* 0x000000ffff0d7224 */ /* 0x000fe400078e0004 */
[----:B------:R-:W-:-:S07]  /*268c0*/  IMAD.MOV.U32 R2, RZ, RZ, R14 ;  /* 0x000000ffff027224 */ /* 0x000fce00078e000e */
[----:B------:R-:W-:Y:S05]  /*268d0*/  WARPSYNC.COLLECTIVE R15, `(.L_x_12593) ;  /* 0x000000000f087348 */ /* 0x000fea0003c00000 */
[----:B------:R0:W1:Y:S02]  /*268e0*/  SHFL.IDX P6, R14, R13, R12, R11 ;  /* 0x0000000c0d0e7389 */ /* 0x00006400000c000b */
[----:B01----:R-:W-:Y:S01]  /*268f0*/  ENDCOLLECTIVE ;  /* 0x000000000000791b */ /* 0x003fe20003800000 */
.L_x_12593:
[----:B------:R-:W-:Y:S01]  /*26900*/  ISETP.GE.AND P2, PT, R17, R0, PT ;  /* 0x000000001100720c */ /* 0x000fe20003f46270 */
[----:B------:R-:W-:-:S12]  /*26910*/  IMAD.MOV.U32 R3, RZ, RZ, R14 ;  /* 0x000000ffff037224 */ /* 0x000fd800078e000e */
[----:B------:R-:W-:-:S05]  /*26920*/  @!P2 LEA R3, P4, R20, R3, 0x1 ;  /* 0x000000031403a211 */ /* 0x000fca00078808ff */
[----:B------:R-:W-:-:S05]  /*26930*/  @!P2 IMAD.X R2, RZ, RZ, R2, P4 ;  /* 0x000000ffff02a224 */ /* 0x000fca00020e0602 */
[----:B------:R-:W-:-:S04]  /*26940*/  @!P2 LOP3.LUT R3, R3, R2, RZ, 0x3c, !PT ;  /* 0x000000020303a212 */ /* 0x000fc800078e3cff */
[----:B------:R-:W-:Y:S01]  /*26950*/  @!P2 LOP3.LUT R2, R3, R2, RZ, 0x3c, !PT ;  /* 0x000000020302a212 */ /* 0x000fe200078e3cff */
[----:B------:R-:W-:-:S03]  /*26960*/  ULDC.64 UR4, c[0x0][0x208] ;  /* 0x0000820000047ab9 */ /* 0x000fc60000000a00 */
[----:B------:R-:W-:Y:S01]  /*26970*/  @!P2 LOP3.LUT R3, R3, R2, RZ, 0x3c, !PT ;  /* 0x000000020303a212 */ /* 0x000fe200078e3cff */
[----:B------:R-:W-:Y:S02]  /*26980*/  IMAD.MOV.U32 R13, RZ, RZ, R5 ;  /* 0x000000ffff0d7224 */ /* 0x000fe400078e0005 */
[----:B------:R-:W-:Y:S02]  /*26990*/  IMAD.MOV.U32 R12, RZ, RZ, 0x1 ;  /* 0x00000001ff0c7424 */ /* 0x000fe400078e00ff */
        /* <DEDUP_REMOVED lines=9> */
.L_x_12594:
[----:B------:R-:W-:Y:S02]  /*26a30*/  IMAD.MOV.U32 R13, RZ, RZ, R4 ;  /* 0x000000ffff0d7224 */ /* 0x000fe400078e0004 */
[----:B------:R-:W-:-:S07]  /*26a40*/  IMAD.MOV.U32 R2, RZ, RZ, R14 ;  /* 0x000000ffff027224 */ /* 0x000fce00078e000e */
[----:B------:R-:W-:Y:S05]  /*26a50*/  WARPSYNC.COLLECTIVE R15, `(.L_x_12595) ;  /* 0x000000000f087348 */ /* 0x000fea0003c00000 */
[----:B------:R0:W1:Y:S02]  /*26a60*/  SHFL.IDX P6, R14, R13, R12, R11 ;  /* 0x0000000c0d0e7389 */ /* 0x00006400000c000b */
[----:B01----:R-:W-:Y:S01]  /*26a70*/  ENDCOLLECTIVE ;  /* 0x000000000000791b */ /* 0x003fe20003800000 */
.L_x_12595:
        /* <DEDUP_REMOVED lines=19> */
.L_x_12596:
[----:B------:R-:W-:Y:S02]  /*26bb0*/  VIADD R2, R17, 0x40 ;  /* 0x0000004011027836 */ /* 0x000fe40000000000 */
[----:B------:R-:W-:-:S03]  /*26bc0*/  IMAD.MOV.U32 R13, RZ, RZ, R4 ;  /* 0x000000ffff0d7224 */ /* 0x000fc600078e0004 */
[----:B------:R-:W-:Y:S01]  /*26bd0*/  ISETP.GE.AND P2, PT, R2, R0, PT ;  /* 0x000000000200720c */ /* 0x000fe20003f46270 */
[----:B------:R-:W-:-:S12]  /*26be0*/  IMAD.MOV.U32 R2, RZ, RZ, R14 ;  /* 0x000000ffff027224 */ /* 0x000fd800078e000e */
[----:B------:R-:W-:Y:S05]  /*26bf0*/  WARPSYNC.COLLECTIVE R15, `(.L_x_12597) ;  /* 0x000000000f087348 */ /* 0x000fea0003c00000 */
[----:B------:R0:W1:Y:S02]  /*26c00*/  SHFL.IDX P6, R14, R13, R12, R11 ;  /* 0x0000000c0d0e7389 */ /* 0x00006400000c000b */
[----:B01----:R-:W-:Y:S01]  /*26c10*/  ENDCOLLECTIVE ;  /* 0x000000000000791b */ /* 0x003fe20003800000 */
.L_x_12597:
[----:B------:R-:W-:-:S05]  /*26c20*/  IMAD.MOV.U32 R3, RZ, RZ, R14 ;  /* 0x000000ffff037224 */ /* 0x000fca00078e000e */
        /* <DEDUP_REMOVED lines=17> */
.L_x_12598:
[----:B------:R-:W-:Y:S02]  /*26d40*/  IMAD.MOV.U32 R13, RZ, RZ, R4 ;  /* 0x000000ffff0d7224 */ /* 0x000fe400078e0004 */
[----:B------:R-:W-:-:S07]  /*26d50*/  IMAD.MOV.U32 R5, RZ, RZ, R14 ;  /* 0x000000ffff057224 */ /* 0x000fce00078e000e */
[----:B------:R-:W-:Y:S05]  /*26d60*/  WARPSYNC.COLLECTIVE R15, `(.L_x_12599) ;  /* 0x000000000f087348 */ /* 0x000fea0003c00000 */
[----:B------:R0:W1:Y:S02]  /*26d70*/  SHFL.IDX P6, R14, R13, R12, R11 ;  /* 0x0000000c0d0e7389 */ /* 0x00006400000c000b */
[----:B01----:R-:W-:Y:S01]  /*26d80*/  ENDCOLLECTIVE ;  /* 0x000000000000791b */ /* 0x003fe20003800000 */
.L_x_12599:
[----:B------:R-:W-:-:S05]  /*26d90*/  VIADD R2, R17, 0x60 ;  /* 0x0000006011027836 */ /* 0x000fca0000000000 */
[----:B------:R-:W-:Y:S01]  /*26da0*/  ISETP.GE.AND P2, PT, R2, R0, PT ;  /* 0x000000000200720c */ /* 0x000fe20003f46270 */
[----:B------:R-:W-:Y:S01]  /*26db0*/  ULDC.64 UR4, c[0x0][0x208] ;  /* 0x0000820000047ab9 */ /* 0x000fe20000000a00 */
[----:B------:R-:W-:-:S11]  /*26dc0*/  IMAD.MOV.U32 R4, RZ, RZ, R14 ;  /* 0x000000ffff047224 */ /* 0x000fd600078e000e */
[----:B------:R-:W-:Y:S01]  /*26dd0*/  @!P2 LEA R2, P4, R20, R4, 0x1 ;  /* 0x000000041402a211 */ /* 0x000fe200078808ff */
[----:B------:R-:W-:-:S04]  /*26de0*/  IMAD.MOV.U32 R13, RZ, RZ, R6 ;  /* 0x000000ffff0d7224 */ /* 0x000fc800078e0006 */
[----:B------:R-:W-:Y:S02]  /*26df0*/  @!P2 IMAD.X R3, RZ, RZ, R5, P4 ;  /* 0x000000ffff03a224 */ /* 0x000fe400020e0605 */
[----:B------:R-:W-:-:S03]  /*26e00*/  IMAD.MOV.U32 R12, RZ, RZ, RZ ;  /* 0x000000ffff0c7224 */ /* 0x000fc600078e00ff */
        /* <DEDUP_REMOVED lines=9> */
.L_x_12600:
[----:B------:R-:W-:Y:S02]  /*26ea0*/  VIADD R2, R17, 0x80 ;  /* 0x0000008011027836 */ /* 0x000fe40000000000 */
[----:B------:R-:W-:-:S03]  /*26eb0*/  IMAD.MOV.U32 R13, RZ, RZ, R7 ;  /* 0x000000ffff0d7224 */ /* 0x000fc600078e0007 */
[----:B------:R-:W-:Y:S01]  /*26ec0*/  ISETP.GE.AND P2, PT, R2, R0, PT ;  /* 0x000000000200720c */ /* 0x000fe20003f46270 */
[----:B------:R-:W-:-:S12]  /*26ed0*/  IMAD.MOV.U32 R2, RZ, RZ, R14 ;  /* 0x000000ffff027224 */ /* 0x000fd800078e000e */
[----:B------:R-:W-:Y:S05]  /*26ee0*/  WARPSYNC.COLLECTIVE R15, `(.L_x_12601) ;  /* 0x000000000f087348 */ /* 0x000fea0003c00000 */
[----:B------:R0:W1:Y:S02]  /*26ef0*/  SHFL.IDX P6, R14, R13, R12, R11 ;  /* 0x0000000c0d0e7389 */ /* 0x00006400000c000b */
[----:B01----:R-:W-:Y:S01]  /*26f00*/  ENDCOLLECTIVE ;  /* 0x000000000000791b */ /* 0x003fe20003800000 */
.L_x_12601:
        /* <DEDUP_REMOVED lines=18> */
.L_x_12602:
[----:B------:R-:W-:Y:S02]  /*27030*/  IMAD.MOV.U32 R13, RZ, RZ, R7 ;  /* 0x000000ffff0d7224 */ /* 0x000fe400078e0007 */
[----:B------:R-:W-:-:S07]  /*27040*/  IMAD.MOV.U32 R6, RZ, RZ, R14 ;  /* 0x000000ffff067224 */ /* 0x000fce00078e000e */
[----:B------:R-:W-:Y:S05]  /*27050*/  WARPSYNC.COLLECTIVE R15, `(.L_x_12603) ;  /* 0x000000000f087348 */ /* 0x000fea0003c00000 */
[----:B------:R0:W1:Y:S02]  /*27060*/  SHFL.IDX P6, R14, R13, R12, R11 ;  /* 0x0000000c0d0e7389 */ /* 0x00006400000c000b */
[----:B01----:R-:W-:Y:S01]  /*27070*/  ENDCOLLECTIVE ;  /* 0x000000000000791b */ /* 0x003fe20003800000 */
.L_x_12603:
[----:B------:R-:W-:Y:S01]  /*27080*/  IMAD.MOV.U32 R2, RZ, RZ, R14 ;  /* 0x000000ffff027224 */ /* 0x000fe200078e000e */
[----:B------:R-:W-:Y:S06]  /*27090*/  BRA `(.L_x_12604) ;  /* 0xffffffac00407947 */ /* 0x000fec000383ffff */
.L_x_12451:
[----:B-1----:R1:W2:Y:S02]  /*270a0*/  SYNCS.PHASECHK.TRANS64.TRYWAIT P1, [R22+URZ+0x31c20], R3 ;  /* 0x031c2003160075a7 */ /* 0x0022a4000802017f */
[----:B--2---:R-:W-:Y:S05]  /*270b0*/  @!P1 NANOSLEEP.SYNCS 0x989680 ;  /* 0x009896800000995d */ /* 0x004fea0003900000 */
[----:B------:R-:W2:Y:S02]  /*270c0*/  @!P1 SYNCS.PHASECHK.TRANS64 P1, [R22+URZ+0x31c20], R3 ;  /* 0x031c2003160095a7 */ /* 0x000ea4000802007f */
[----:B--2---:R-:W-:Y:S05]  /*270d0*/  @!P1 BRA `(.L_x_12451) ;  /* 0xfffffffc00f09947 */ /* 0x004fea000383ffff */
[----:B------:R-:W-:Y:S05]  /*270e0*/  BRA `(.L_x_12605) ;  /* 0xffffffac00b47947 */ /* 0x000fea000383ffff */
.L_x_12460:
[----:B-1----:R1:W2:Y:S02]  /*270f0*/  SYNCS.PHASECHK.TRANS64.TRYWAIT P0, [R3+URZ+0x31c40], R2 ;  /* 0x031c4002030075a7 */ /* 0x0022a4000800017f */
[----:B--2---:R-:W-:Y:S05]  /*27100*/  @!P0 NANOSLEEP.SYNCS 0x989680 ;  /* 0x009896800000895d */ /* 0x004fea0003900000 */
[----:B------:R-:W2:Y:S02]  /*27110*/  @!P0 SYNCS.PHASECHK.TRANS64 P0, [R3+URZ+0x31c40], R2 ;  /* 0x031c4002030085a7 */ /* 0x000ea4000800007f */
[----:B--2---:R-:W-:Y:S05]  /*27120*/  @!P0 BRA `(.L_x_12460) ;  /* 0xfffffffc00f08947 */ /* 0x004fea000383ffff */
[----:B------:R-:W-:Y:S05]  /*27130*/  BRA `(.L_x_12606) ;  /* 0xffffffb000647947 */ /* 0x000fea000383ffff */
.L_x_12467:
[----:B0-----:R0:W1:Y:S02]  /*27140*/  SYNCS.PHASECHK.TRANS64.TRYWAIT P0, [R2+URZ+0x31c60], R3 ;  /* 0x031c6003020075a7 */ /* 0x001064000800017f */
[----:B-1----:R-:W-:Y:S05]  /*27150*/  @!P0 NANOSLEEP.SYNCS 0x989680 ;  /* 0x009896800000895d */ /* 0x002fea0003900000 */
[----:B------:R-:W1:Y:S02]  /*27160*/  @!P0 SYNCS.PHASECHK.TRANS64 P0, [R2+URZ+0x31c60], R3 ;  /* 0x031c6003020085a7 */ /* 0x000e64000800007f */
[----:B-1----:R-:W-:Y:S05]  /*27170*/  @!P0 BRA `(.L_x_12467) ;  /* 0xfffffffc00f08947 */ /* 0x002fea000383ffff */
[----:B------:R-:W-:Y:S05]  /*27180*/  BRA `(.L_x_12607) ;  /* 0xffffffb4006c7947 */ /* 0x000fea000383ffff */
.L_x_12478:
[----:B0-----:R0:W2:Y:S02]  /*27190*/  SYNCS.PHASECHK.TRANS64.TRYWAIT P0, [R5+URZ+0x31c40], R2 ;  /* 0x031c4002050075a7 */ /* 0x0010a4000800017f */
[----:B--2---:R-:W-:Y:S05]  /*271a0*/  @!P0 NANOSLEEP.SYNCS 0x989680 ;  /* 0x009896800000895d */ /* 0x004fea0003900000 */
[----:B------:R-:W2:Y:S02]  /*271b0*/  @!P0 SYNCS.PHASECHK.TRANS64 P0, [R5+URZ+0x31c40], R2 ;  /* 0x031c4002050085a7 */ /* 0x000ea4000800007f */
[----:B--2---:R-:W-:Y:S05]  /*271c0*/  @!P0 BRA `(.L_x_12478) ;  /* 0xfffffffc00f08947 */ /* 0x004fea000383ffff */
[----:B------:R-:W-:Y:S05]  /*271d0*/  BRA `(.L_x_12608) ;  /* 0xffffffbc002c7947 */ /* 0x000fea000383ffff */
.L_x_12485:
[----:B0-----:R0:W1:Y:S02]  /*271e0*/  SYNCS.PHASECHK.TRANS64.TRYWAIT P0, [R3+URZ+0x31c60], R27 ;  /* 0x031c601b030075a7 */ /* 0x001064000800017f */
[----:B-1----:R-:W-:Y:S05]  /*271f0*/  @!P0 NANOSLEEP.SYNCS 0x989680 ;  /* 0x009896800000895d */ /* 0x002fea0003900000 */
[----:B------:R-:W1:Y:S02]  /*27200*/  @!P0 SYNCS.PHASECHK.TRANS64 P0, [R3+URZ+0x31c60], R27 ;  /* 0x031c601b030085a7 */ /* 0x000e64000800007f */
[----:B-1----:R-:W-:Y:S05]  /*27210*/  @!P0 BRA `(.L_x_12485) ;  /* 0xfffffffc00f08947 */ /* 0x002fea000383ffff */
[----:B------:R-:W-:Y:S05]  /*27220*/  BRA `(.L_x_12609) ;  /* 0xffffffc000347947 */ /* 0x000fea000383ffff */
.L_x_12496:
[----:B0-----:R0:W2:Y:S02]  /*27230*/  SYNCS.PHASECHK.TRANS64.TRYWAIT P0, [R5+URZ+0x31c40], R2 ;  /* 0x031c4002050075a7 */ /* 0x0010a4000800017f */
[----:B--2---:R-:W-:Y:S05]  /*27240*/  @!P0 NANOSLEEP.SYNCS 0x989680 ;  /* 0x009896800000895d */ /* 0x004fea0003900000 */
[----:B------:R-:W2:Y:S02]  /*27250*/  @!P0 SYNCS.PHASECHK.TRANS64 P0, [R5+URZ+0x31c40], R2 ;  /* 0x031c4002050085a7 */ /* 0x000ea4000800007f */
[----:B--2---:R-:W-:Y:S05]  /*27260*/  @!P0 BRA `(.L_x_12496) ;  /* 0xfffffffc00f08947 */ /* 0x004fea000383ffff */
[----:B------:R-:W-:Y:S05]  /*27270*/  BRA `(.L_x_12610) ;  /* 0xffffffc400d07947 */ /* 0x000fea000383ffff */
.L_x_12503:
[----:B0-----:R0:W1:Y:S02]  /*27280*/  SYNCS.PHASECHK.TRANS64.TRYWAIT P0, [R3+URZ+0x31c60], R7 ;  /* 0x031c6007030075a7 */ /* 0x001064000800017f */
[----:B-1----:R-:W-:Y:S05]  /*27290*/  @!P0 NANOSLEEP.SYNCS 0x989680 ;  /* 0x009896800000895d */ /* 0x002fea0003900000 */
[----:B------:R-:W1:Y:S02]  /*272a0*/  @!P0 SYNCS.PHASECHK.TRANS64 P0, [R3+URZ+0x31c60], R7 ;  /* 0x031c6007030085a7 */ /* 0x000e64000800007f */
[----:B-1----:R-:W-:Y:S05]  /*272b0*/  @!P0 BRA `(.L_x_12503) ;  /* 0xfffffffc00f08947 */ /* 0x002fea000383ffff */
[----:B------:R-:W-:Y:S05]  /*272c0*/  BRA `(.L_x_12611) ;  /* 0xffffffc800d87947 */ /* 0x000fea000383ffff */
.L_x_12516:
[----:B-1----:R1:W2:Y:S02]  /*272d0*/  SYNCS.PHASECHK.TRANS64.TRYWAIT P0, [R3+URZ+0x31c60], R0 ;  /* 0x031c6000030075a7 */ /* 0x0022a4000800017f */
[----:B--2---:R-:W-:Y:S05]  /*272e0*/  @!P0 NANOSLEEP.SYNCS 0x989680 ;  /* 0x009896800000895d */ /* 0x004fea0003900000 */
[----:B------:R-:W2:Y:S02]  /*272f0*/  @!P0 SYNCS.PHASECHK.TRANS64 P0, [R3+URZ+0x31c60], R0 ;  /* 0x031c6000030085a7 */ /* 0x000ea4000800007f */
[----:B--2---:R-:W-:Y:S05]  /*27300*/  @!P0 BRA `(.L_x_12516) ;  /* 0xfffffffc00f08947 */ /* 0x004fea000383ffff */
[----:B------:R-:W-:Y:S05]  /*27310*/  BRA `(.L_x_12612) ;  /* 0xffffffd0005c7947 */ /* 0x000fea000383ffff */
.L_x_12525:
[----:B------:R-:W-:Y:S01]  /*27320*/  BSSY B0, `(.L_x_12613) ;  /* 0x0000008000007945 */ /* 0x000fe20003800000 */
[----:B------:R-:W-:Y:S02]  /*27330*/  IMAD.MOV.U32 R13, RZ, RZ, R16 ;  /* 0x000000ffff0d7224 */ /* 0x000fe400078e0010 */
[----:B------:R-:W-:Y:S02]  /*27340*/  IMAD.MOV.U32 R12, RZ, RZ, RZ ;  /* 0x000000ffff0c7224 */ /* 0x000fe400078e00ff */
[----:B------:R-:W-:Y:S02]  /*27350*/  IMAD.MOV.U32 R11, RZ, RZ, 0x1f ;  /* 0x0000001fff0b7424 */ /* 0x000fe400078e00ff */
[----:B------:R-:W-:-:S07]  /*27360*/  IMAD.MOV.U32 R15, RZ, RZ, -0x1 ;  /* 0xffffffffff0f7424 */ /* 0x000fce00078e00ff */
[----:B-1----:R-:W-:Y:S05]  /*27370*/  WARPSYNC.COLLECTIVE R15, `(.L_x_12614) ;  /* 0x000000000f087348 */ /* 0x002fea0003c00000 */
[----:B------:R0:W2:Y:S02]  /*27380*/  SHFL.IDX P6, R14, R13, R12, R11 ;  /* 0x0000000c0d0e7389 */ /* 0x0000a400000c000b */
[----:B012---:R-:W-:Y:S01]  /*27390*/  ENDCOLLECTIVE ;  /* 0x000000000000791b */ /* 0x007fe20003800000 */
.L_x_12614:
[----:B------:R-:W-:Y:S05]  /*273a0*/  BSYNC B0 ;  /* 0x0000000000007941 */ /* 0x000fea0003800000 */
.L_x_12613:
        /* <DEDUP_REMOVED lines=10> */
.L_x_12615:
        /* <DEDUP_REMOVED lines=17> */
.L_x_12616:
        /* <DEDUP_REMOVED lines=8> */
.L_x_12617:
[----:B------:R-:W-:Y:S01]  /*275e0*/  IMAD.MOV.U32 R12, RZ, RZ, 0x4 ;  /* 0x00000004ff0c7424 */ /* 0x000fe200078e00ff */
[----:B------:R-:W-:-:S05]  /*275f0*/  SEL R5, R14, RZ, P0 ;  /* 0x000000ff0e057207 */ /* 0x000fca0000000000 */
[----:B------:R-:W-:-:S04]  /*27600*/  IMAD.IADD R5, R4, 0x1, R5 ;  /* 0x0000000104057824 */ /* 0x000fc800078e0205 */
[----:B------:R-:W-:-:S07]  /*27610*/  IMAD.MOV.U32 R13, RZ, RZ, R5 ;  /* 0x000000ffff0d7224 */ /* 0x000fce00078e0005 */
[----:B------:R-:W-:Y:S05]  /*27620*/  WARPSYNC.COLLECTIVE R15, `(.L_x_12618) ;  /* 0x000000000f087348 */ /* 0x000fea0003c00000 */
[----:B------:R0:W1:Y:S02]  /*27630*/  SHFL.UP P6, R14, R13, R12, R11 ;  /* 0x0400000c0d0e7389 */ /* 0x00006400000c000b */
[----:B01----:R-:W-:Y:S01]  /*27640*/  ENDCOLLECTIVE ;  /* 0x000000000000791b */ /* 0x003fe20003800000 */
.L_x_12618:
[----:B------:R-:W-:Y:S01]  /*27650*/  IMAD.MOV.U32 R12, RZ, RZ, 0x8 ;  /* 0x00000008ff0c7424 */ /* 0x000fe200078e00ff */
[----:B------:R-:W-:-:S05]  /*27660*/  SEL R6, R14, RZ, P1 ;  /* 0x000000ff0e067207 */ /* 0x000fca0000800000 */
[----:B------:R-:W-:-:S04]  /*27670*/  IMAD.IADD R6, R5, 0x1, R6 ;  /* 0x0000000105067824 */ /* 0x000fc800078e0206 */
[----:B------:R-:W-:-:S07]  /*27680*/  IMAD.MOV.U32 R13, RZ, RZ, R6 ;  /* 0x000000ffff0d7224 */ /* 0x000fce00078e0006 */
[----:B------:R-:W-:Y:S05]  /*27690*/  WARPSYNC.COLLECTIVE R15, `(.L_x_12619) ;  /* 0x000000000f087348 */ /* 0x000fea0003c00000 */
[----:B------:R0:W1:Y:S02]  /*276a0*/  SHFL.UP P6, R14, R13, R12, R11 ;  /* 0x0400000c0d0e7389 */ /* 0x00006400000c000b */
[----:B01----:R-:W-:Y:S01]  /*276b0*/  ENDCOLLECTIVE ;  /* 0x000000000000791b */ /* 0x003fe20003800000 */
.L_x_12619:
[----:B------:R-:W-:Y:S01]  /*276c0*/  IMAD.MOV.U32 R12, RZ, RZ, 0x10 ;  /* 0x00000010ff0c7424 */ /* 0x000fe200078e00ff */
[----:B------:R-:W-:-:S05]  /*276d0*/  SEL R3, R14, RZ, P2 ;  /* 0x000000ff0e037207 */ /* 0x000fca0001000000 */
[----:B------:R-:W-:-:S04]  /*276e0*/  IMAD.IADD R4, R6, 0x1, R3 ;  /* 0x0000000106047824 */ /* 0x000fc800078e0203 */
[----:B------:R-:W-:-:S07]  /*276f0*/  IMAD.MOV.U32 R13, RZ, RZ, R4 ;  /* 0x000000ffff0d7224 */ /* 0x000fce00078e0004 */
[----:B------:R-:W-:Y:S05]  /*27700*/  WARPSYNC.COLLECTIVE R15, `(.L_x_12620) ;  /* 0x000000000f087348 */ /* 0x000fea0003c00000 */
[----:B------:R0:W1:Y:S02]  /*27710*/  SHFL.UP P6, R14, R13, R12, R11 ;  /* 0x0400000c0d0e7389 */ /* 0x00006400000c000b */
[----:B01----:R-:W-:Y:S01]  /*27720*/  ENDCOLLECTIVE ;  /* 0x000000000000791b */ /* 0x003fe20003800000 */
.L_x_12620:
        /* <DEDUP_REMOVED lines=8> */
.L_x_12621:
[----:B------:R-:W-:Y:S05]  /*277b0*/  BRA `(.L_x_12622) ;  /* 0xffffffd4001c7947 */ /* 0x000fea000383ffff */
.L_x_12530:
        /* <DEDUP_REMOVED lines=8> */
.L_x_12624:
[----:B------:R-:W-:Y:S05]  /*27840*/  BSYNC B0 ;  /* 0x0000000000007941 */ /* 0x000fea0003800000 */
.L_x_12623:
        /* <DEDUP_REMOVED lines=10> */
.L_x_12625:
[----:B------:R-:W-:Y:S01]  /*278f0*/  IMAD.MOV.U32 R12, RZ, RZ, 0x4 ;  /* 0x00000004ff0c7424 */ /* 0x000fe200078e00ff */
[----:B------:R-:W-:-:S05]  /*27900*/  SEL R14, R14, RZ, P0 ;  /* 0x000000ff0e0e7207 */ /* 0x000fca0000000000 */
[----:B------:R-:W-:-:S04]  /*27910*/  IMAD.IADD R3, R13, 0x1, R14 ;  /* 0x000000010d037824 */ /* 0x000fc800078e020e */
[----:B------:R-:W-:-:S07]  /*27920*/  IMAD.MOV.U32 R13, RZ, RZ, R3 ;  /* 0x000000ffff0d7224 */ /* 0x000fce00078e0003 */
[----:B------:R-:W-:Y:S05]  /*27930*/  WARPSYNC.COLLECTIVE R15, `(.L_x_12626) ;  /* 0x000000000f087348 */ /* 0x000fea0003c00000 */
[----:B------:R0:W1:Y:S02]  /*27940*/  SHFL.UP P6, R14, R13, R12, R11 ;  /* 0x0400000c0d0e7389 */ /* 0x00006400000c000b */
[----:B01----:R-:W-:Y:S01]  /*27950*/  ENDCOLLECTIVE ;  /* 0x000000000000791b */ /* 0x003fe20003800000 */
.L_x_12626:
[----:B------:R-:W-:Y:S01]  /*27960*/  IMAD.MOV.U32 R12, RZ, RZ, 0x8 ;  /* 0x00000008ff0c7424 */ /* 0x000fe200078e00ff */
[----:B------:R-:W-:-:S05]  /*27970*/  SEL R4, R14, RZ, P1 ;  /* 0x000000ff0e047207 */ /* 0x000fca0000800000 */
[----:B------:R-:W-:-:S04]  /*27980*/  IMAD.IADD R4, R3, 0x1, R4 ;  /* 0x0000000103047824 */ /* 0x000fc800078e0204 */
[----:B------:R-:W-:-:S07]  /*27990*/  IMAD.MOV.U32 R13, RZ, RZ, R4 ;  /* 0x000000ffff0d7224 */ /* 0x000fce00078e0004 */
[----:B------:R-:W-:Y:S05]  /*279a0*/  WARPSYNC.COLLECTIVE R15, `(.L_x_12627) ;  /* 0x000000000f087348 */ /* 0x000fea0003c00000 */
[----:B------:R0:W1:Y:S02]  /*279b0*/  SHFL.UP P6, R14, R13, R12, R11 ;  /* 0x0400000c0d0e7389 */ /* 0x00006400000c000b */
[----:B01----:R-:W-:Y:S01]  /*279c0*/  ENDCOLLECTIVE ;  /* 0x000000000000791b */ /* 0x003fe20003800000 */
.L_x_12627:
[----:B------:R-:W-:Y:S01]  /*279d0*/  IMAD.MOV.U32 R12, RZ, RZ, 0x10 ;  /* 0x00000010ff0c7424 */ /* 0x000fe200078e00ff */
[----:B------:R-:W-:-:S05]  /*279e0*/  SEL R5, R14, RZ, P2 ;  /* 0x000000ff0e057207 */ /* 0x000fca0001000000 */
[----:B------:R-:W-:-:S04]  /*279f0*/  IMAD.IADD R5, R4, 0x1, R5 ;  /* 0x0000000104057824 */ /* 0x000fc800078e0205 */
[----:B------:R-:W-:-:S07]  /*27a00*/  IMAD.MOV.U32 R13, RZ, RZ, R5 ;  /* 0x000000ffff0d7224 */ /* 0x000fce00078e0005 */
[----:B------:R-:W-:Y:S05]  /*27a10*/  WARPSYNC.COLLECTIVE R15, `(.L_x_12628) ;  /* 0x000000000f087348 */ /* 0x000fea0003c00000 */
[----:B------:R0:W1:Y:S02]  /*27a20*/  SHFL.UP P6, R14, R13, R12, R11 ;  /* 0x0400000c0d0e7389 */ /* 0x00006400000c000b */
[----:B01----:R-:W-:Y:S01]  /*27a30*/  ENDCOLLECTIVE ;  /* 0x000000000000791b */ /* 0x003fe20003800000 */
.L_x_12628:
        /* <DEDUP_REMOVED lines=8> */
.L_x_12629:
[----:B------:R-:W-:Y:S05]  /*27ac0*/  BRA `(.L_x_12630) ;  /* 0xffffffd000fc7947 */ /* 0x000fea000383ffff */
.L_x_12532:
[----:B------:R-:W-:Y:S01]  /*27ad0*/  BSSY B0, `(.L_x_12631) ;  /* 0x0000006000007945 */ /* 0x000fe20003800000 */
[----:B------:R-:W-:Y:S01]  /*27ae0*/  PLOP3.LUT P6, PT, P6, PT, PT, 0x8, 0x0 ;  /* 0x000000000000781c */ /* 0x000fe200037ce170 */
[----:B------:R-:W-:-:S12]  /*27af0*/  IMAD.MOV.U32 R15, RZ, RZ, -0x1 ;  /* 0xffffffffff0f7424 */ /* 0x000fd800078e00ff */
[----:B0-----:R-:W-:Y:S05]  /*27b00*/  WARPSYNC.COLLECTIVE R15, `(.L_x_12632) ;  /* 0x000000000f087348 */ /* 0x001fea0003c00000 */
[----:B------:R-:W-:Y:S01]  /*27b10*/  VOTE.ANY R14, PT, P6 ;  /* 0x00000000000e7806 */ /* 0x000fe200030e0100 */
[----:B0-----:R-:W-:Y:S06]  /*27b20*/  ENDCOLLECTIVE ;  /* 0x000000000000791b */ /* 0x001fec0003800000 */
.L_x_12632:
[----:B------:R-:W-:Y:S05]  /*27b30*/  BSYNC B0 ;  /* 0x0000000000007941 */ /* 0x000fea0003800000 */
.L_x_12631:
        /* <DEDUP_REMOVED lines=9> */
.L_x_12633:
[----:B------:R-:W-:Y:S01]  /*27bd0*/  IMAD.MOV.U32 R17, RZ, RZ, R14 ;  /* 0x000000ffff117224 */ /* 0x000fe200078e000e */
[----:B------:R-:W-:Y:S06]  /*27be0*/  BRA `(.L_x_12634) ;  /* 0xffffffd000ec7947 */ /* 0x000fec000383ffff */
.L_x_12534:
[----:B------:R-:W-:Y:S01]  /*27bf0*/  BSSY B0, `(.L_x_12635) ;  /* 0x0000007000007945 */ /* 0x000fe20003800000 */
[----:B------:R-:W-:Y:S02]  /*27c00*/  IMAD.MOV.U32 R13, RZ, RZ, R3 ;  /* 0x000000ffff0d7224 */ /* 0x000fe400078e0003 */
[----:B------:R-:W-:Y:S02]  /*27c10*/  IMAD.MOV.U32 R11, RZ, RZ, 0x1f ;  /* 0x0000001fff0b7424 */ /* 0x000fe400078e00ff */
[----:B------:R-:W-:-:S07]  /*27c20*/  IMAD.MOV.U32 R15, RZ, RZ, -0x1 ;  /* 0xffffffffff0f7424 */ /* 0x000fce00078e00ff */
[----:B012---:R-:W-:Y:S05]  /*27c30*/  WARPSYNC.COLLECTIVE R15, `(.L_x_12636) ;  /* 0x000000000f087348 */ /* 0x007fea0003c00000 */
[----:B------:R3:W4:Y:S02]  /*27c40*/  SHFL.IDX P6, R14, R13, R12, R11 ;  /* 0x0000000c0d0e7389 */ /* 0x00072400000c000b */
[----:B01234-:R-:W-:Y:S01]  /*27c50*/  ENDCOLLECTIVE ;  /* 0x000000000000791b */ /* 0x01ffe20003800000 */
.L_x_12636:
[----:B------:R-:W-:Y:S05]  /*27c60*/  BSYNC B0 ;  /* 0x0000000000007941 */ /* 0x000fea0003800000 */
.L_x_12635:
[----:B------:R-:W-:Y:S01]  /*27c70*/  IMAD.MOV.U32 R5, RZ, RZ, R14 ;  /* 0x000000ffff057224 */ /* 0x000fe200078e000e */
[----:B------:R-:W-:Y:S06]  /*27c80*/  BRA `(.L_x_12533) ;  /* 0xffffffd000e07947 */ /* 0x000fec000383ffff */
.L_x_12538:
[----:B0-----:R0:W2:Y:S02]  /*27c90*/  SYNCS.PHASECHK.TRANS64.TRYWAIT P0, [R9+URZ+0x31c20], R0 ;  /* 0x031c2000090075a7 */ /* 0x0010a4000800017f */
[----:B--2---:R-:W-:Y:S05]  /*27ca0*/  @!P0 NANOSLEEP.SYNCS 0x989680 ;  /* 0x009896800000895d */ /* 0x004fea0003900000 */
[----:B------:R-:W2:Y:S02]  /*27cb0*/  @!P0 SYNCS.PHASECHK.TRANS64 P0, [R9+URZ+0x31c20], R0 ;  /* 0x031c2000090085a7 */ /* 0x000ea4000800007f */
[----:B--2---:R-:W-:Y:S05]  /*27cc0*/  @!P0 BRA `(.L_x_12538) ;  /* 0xfffffffc00f08947 */ /* 0x004fea000383ffff */
[----:B------:R-:W-:Y:S05]  /*27cd0*/  BRA `(.L_x_12637) ;  /* 0xffffffd800587947 */ /* 0x000fea000383ffff */
.L_x_12539:
        /* <DEDUP_REMOVED lines=11> */
.L_x_12639:
[----:B------:R-:W-:Y:S05]  /*27d90*/  BSYNC B0 ;  /* 0x0000000000007941 */ /* 0x000fea0003800000 */
.L_x_12638:
[----:B------:R-:W-:Y:S05]  /*27da0*/  BRA `(.L_x_12640) ;  /* 0xffffffd800407947 */ /* 0x000fea000383ffff */
.L_x_12540:
[----:B------:R-:W-:Y:S01]  /*27db0*/  BSSY B0, `(.L_x_12641) ;  /* 0x0000006000007945 */ /* 0x000fe20003800000 */
[----:B------:R-:W-:-:S07]  /*27dc0*/  IMAD.MOV.U32 R15, RZ, RZ, -0x1 ;  /* 0xffffffffff0f7424 */ /* 0x000fce00078e00ff */
[----:B01----:R-:W-:Y:S05]  /*27dd0*/  WARPSYNC.COLLECTIVE R15, `(.L_x_12642) ;  /* 0x000000000f0c7348 */ /* 0x003fea0003c00000 */
[----:B------:R-:W-:Y:S02]  /*27de0*/  ELECT P6, UR62, PT ;  /* 0x00000000003e782f */ /* 0x000fe400038c0000 */
[----:B------:R-:W-:Y:S01]  /*27df0*/  MOV R14, UR62 ;  /* 0x0000003e000e7c02 */ /* 0x000fe20008000f00 */
[----:B01----:R-:W-:Y:S10]  /*27e00*/  ENDCOLLECTIVE ;  /* 0x000000000000791b */ /* 0x003ff40003800000 */
.L_x_12642:
[----:B------:R-:W-:Y:S05]  /*27e10*/  BSYNC B0 ;  /* 0x0000000000007941 */ /* 0x000fea0003800000 */
.L_x_12641:
[----:B------:R-:W-:Y:S05]  /*27e20*/  BRA `(.L_x_12643) ;  /* 0xffffffd800347947 */ /* 0x000fea000383ffff */
.L_x_12542:
[----:B0-----:R0:W2:Y:S02]  /*27e30*/  SYNCS.PHASECHK.TRANS64.TRYWAIT P0, [R6+URZ], R3 ;  /* 0x00000003060075a7 */ /* 0x0010a4000800017f */
[----:B--2---:R-:W-:Y:S05]  /*27e40*/  @!P0 NANOSLEEP.SYNCS 0x989680 ;  /* 0x009896800000895d */ /* 0x004fea0003900000 */
[----:B------:R-:W2:Y:S02]  /*27e50*/  @!P0 SYNCS.PHASECHK.TRANS64 P0, [R6+URZ], R3 ;  /* 0x00000003060085a7 */ /* 0x000ea4000800007f */
[----:B--2---:R-:W-:Y:S05]  /*27e60*/  @!P0 BRA `(.L_x_12542) ;  /* 0xfffffffc00f08947 */ /* 0x004fea000383ffff */
[----:B------:R-:W-:Y:S05]  /*27e70*/  BRA `(.L_x_12644) ;  /* 0xffffffd800707947 */ /* 0x000fea000383ffff */
.L_x_12543:
[----:B--2---:R2:W3:Y:S02]  /*27e80*/  SYNCS.PHASECHK.TRANS64.TRYWAIT P0, [R7+URZ], R2 ;  /* 0x00000002070075a7 */ /* 0x0044e4000800017f */
[----:B---3--:R-:W-:Y:S05]  /*27e90*/  @!P0 NANOSLEEP.SYNCS 0x989680 ;  /* 0x009896800000895d */ /* 0x008fea0003900000 */
[----:B------:R-:W3:Y:S02]  /*27ea0*/  @!P0 SYNCS.PHASECHK.TRANS64 P0, [R7+URZ], R2 ;  /* 0x00000002070085a7 */ /* 0x000ee4000800007f */
[----:B---3--:R-:W-:Y:S05]  /*27eb0*/  @!P0 BRA `(.L_x_12543) ;  /* 0xfffffffc00f08947 */ /* 0x008fea000383ffff */
[----:B------:R-:W-:Y:S05]  /*27ec0*/  BRA `(.L_x_12645) ;  /* 0xffffffd800647947 */ /* 0x000fea000383ffff */
.L_x_12545:
[----:B---3--:R3:W4:Y:S02]  /*27ed0*/  SYNCS.PHASECHK.TRANS64.TRYWAIT P0, [R4+URZ], R3 ;  /* 0x00000003040075a7 */ /* 0x008724000800017f */
[----:B----4-:R-:W-:Y:S05]  /*27ee0*/  @!P0 NANOSLEEP.SYNCS 0x989680 ;  /* 0x009896800000895d */ /* 0x010fea0003900000 */
[----:B------:R-:W4:Y:S02]  /*27ef0*/  @!P0 SYNCS.PHASECHK.TRANS64 P0, [R4+URZ], R3 ;  /* 0x00000003040085a7 */ /* 0x000f24000800007f */
[----:B----4-:R-:W-:Y:S05]  /*27f00*/  @!P0 BRA `(.L_x_12545) ;  /* 0xfffffffc00f08947 */ /* 0x010fea000383ffff */
[----:B------:R-:W-:Y:S05]  /*27f10*/  BRA `(.L_x_12646) ;  /* 0xffffffd800687947 */ /* 0x000fea000383ffff */
.L_x_12647:
        /* <DEDUP_REMOVED lines=14> */
.L_x_15327:


//--------------------- .text._ZN7cutlass13device_kernelIN5flash11enable_sm90INS1_16FlashAttnFwdSm90INS1_25CollectiveMainloopFwdSm90ILi2EN4cute5tupleIJNS5_1CILi1EEES8_S8_EEENS6_IJNS7_ILi192EEESA_NS7_ILi64EEEEEELi64ENS_10bfloat16_tEfNS_4arch4Sm90ELb0ELb0ELb1ELb0ELb0ELb0ELb0ELb0ELb1ELb1ELb0ELb0EEENS1_21CollectiveEpilogueFwdINS6_IJSA_SB_SA_EEES9_SD_SF_Li384ELb0ELb1ELb0ELb0EEENS1_29StaticPersistentTileSchedulerILb0EEEEEEEEEvNT_6ParamsE --------------------------
	.section	.text._ZN7cutlass13device_kernelIN5flash11enable_sm90INS1_16FlashAttnFwdSm90INS1_25CollectiveMainloopFwdSm90ILi2EN4cute5tupleIJNS5_1CILi1EEES8_S8_EEENS6_IJNS7_ILi192EEESA_NS7_ILi64EEEEEELi64ENS_10bfloat16_tEfNS_4arch4Sm90ELb0ELb0ELb1ELb0ELb0ELb0ELb0ELb0ELb1ELb1ELb0ELb0EEENS1_21CollectiveEpilogueFwdINS6_IJSA_SB_SA_EEES9_SD_SF_Li384ELb0ELb1ELb0ELb0EEENS1_29StaticPersistentTileSchedulerILb0EEEEEEEEEvNT_6ParamsE,"ax",@progbits
	.align	128
.text._ZN7cutlass13device_kernelIN5flash11enable_sm90INS1_16FlashAttnFwdSm90INS1_25CollectiveMainloopFwdSm90ILi2EN4cute5tupleIJNS5_1CILi1EEES8_S8_EEENS6_IJNS7_ILi192EEESA_NS7_ILi64EEEEEELi64ENS_10bfloat16_tEfNS_4arch4Sm90ELb0ELb0ELb1ELb0ELb0ELb0ELb0ELb0ELb1ELb1ELb0ELb0EEENS1_21CollectiveEpilogueFwdINS6_IJSA_SB_SA_EEES9_SD_SF_Li384ELb0ELb1ELb0ELb0EEENS1_29StaticPersistentTileSchedulerILb0EEEEEEEEEvNT_6ParamsE:
        .type           _ZN7cutlass13device_kernelIN5flash11enable_sm90INS1_16FlashAttnFwdSm90INS1_25CollectiveMainloopFwdSm90ILi2EN4cute5tupleIJNS5_1CILi1EEES8_S8_EEENS6_IJNS7_ILi192EEESA_NS7_ILi64EEEEEELi64ENS_10bfloat16_tEfNS_4arch4Sm90ELb0ELb0ELb1ELb0ELb0ELb0ELb0ELb0ELb1ELb1ELb0ELb0EEENS1_21CollectiveEpilogueFwdINS6_IJSA_SB_SA_EEES9_SD_SF_Li384ELb0ELb1ELb0ELb0EEENS1_29StaticPersistentTileSchedulerILb0EEEEEEEEEvNT_6ParamsE,@function
        .size           _ZN7cutlass13device_kernelIN5flash11enable_sm90INS1_16FlashAttnFwdSm90INS1_25CollectiveMainloopFwdSm90ILi2EN4cute5tupleIJNS5_1CILi1EEES8_S8_EEENS6_IJNS7_ILi192EEESA_NS7_ILi64EEEEEELi64ENS_10bfloat16_tEfNS_4arch4Sm90ELb0ELb0ELb1ELb0ELb0ELb0ELb0ELb0ELb1ELb1ELb0ELb0EEENS1_21CollectiveEpilogueFwdINS6_IJSA_SB_SA_EEES9_SD_SF_Li384ELb0ELb1ELb0ELb0EEENS1_29StaticPersistentTileSchedulerILb0EEEEEEEEEvNT_6ParamsE,(.L_x_15328 - _ZN7cutlass13device_kernelIN5flash11enable_sm90INS1_16FlashAttnFwdSm90INS1_25CollectiveMainloopFwdSm90ILi2EN4cute5tupleIJNS5_1CILi1EEES8_S8_EEENS6_IJNS7_ILi192EEESA_NS7_ILi64EEEEEELi64ENS_10bfloat16_tEfNS_4arch4Sm90ELb0ELb0ELb1ELb0ELb0ELb0ELb0ELb0ELb1ELb1ELb0ELb0EEENS1_21CollectiveEpilogueFwdINS6_IJSA_SB_SA_EEES9_SD_SF_Li384ELb0ELb1ELb0ELb0EEENS1_29StaticPersistentTileSchedulerILb0EEEEEEEEEvNT_6ParamsE)
        .other          _ZN7cutlass13device_kernelIN5flash11enable_sm90INS1_16FlashAttnFwdSm90INS1_25CollectiveMainloopFwdSm90ILi2EN4cute5tupleIJNS5_1CILi1EEES8_S8_EEENS6_IJNS7_ILi192EEESA_NS7_ILi64EEEEEELi64ENS_10bfloat16_tEfNS_4arch4Sm90ELb0ELb0ELb1ELb0ELb0ELb0ELb0ELb0ELb1ELb1ELb0ELb0EEENS1_21CollectiveEpilogueFwdINS6_IJSA_SB_SA_EEES9_SD_SF_Li384ELb0ELb1ELb0ELb0EEENS1_29StaticPersistentTileSchedulerILb0EEEEEEEEEvNT_6ParamsE,@"STO_CUDA_ENTRY STV_DEFAULT"
_ZN7cutlass13device_kernelIN5flash11enable_sm90INS1_16FlashAttnFwdSm90INS1_25CollectiveMainloopFwdSm90ILi2EN4cute5tupleIJNS5_1CILi1EEES8_S8_EEENS6_IJNS7_ILi192EEESA_NS7_ILi64EEEEEELi64ENS_10bfloat16_tEfNS_4arch4Sm90ELb0ELb0ELb1ELb0ELb0ELb0ELb0ELb0ELb1ELb1ELb0ELb0EEENS1_21CollectiveEpilogueFwdINS6_IJSA_SB_SA_EEES9_SD_SF_Li384ELb0ELb1ELb0ELb0EEENS1_29StaticPersistentTileSchedulerILb0EEEEEEEEEvNT_6ParamsE:
        /* <DEDUP_REMOVED lines=18> */
.L_x_12649:
[----:B------:R-:W-:Y:S05]  /*0120*/  BSYNC B0 ;  /* 0x0000000000007941 */ /* 0x000fea0003800000 */
.L_x_12648:
        /* <DEDUP_REMOVED lines=41> */
.L_x_12650:
        /* <DEDUP_REMOVED lines=22> */
.L_x_12651:
        /* <DEDUP_REMOVED lines=18> */
.L_x_12652:
        /* <DEDUP_REMOVED lines=22> */
.L_x_12653:
        /* <DEDUP_REMOVED lines=22> */
.L_x_12654:
[----:B------:R-:W-:Y:S01]  /*0900*/  PLOP3.LUT P0, PT, PT, PT, UP0, 0x80, 0x0 ;  /* 0x000000000000781c */ /* 0x000fe20003f0f008 */
[----:B------:R-:W-:Y:S01]  /*0910*/  UMOV UR36, 0x1 ;  /* 0x0000000100247882 */ /* 0x000fe20000000000 */
[----:B------:R-:W-:Y:S01]  /*0920*/  NOP ;  /* 0x0000000000007918 */ /* 0x000fe20000000000 */
[----:B------:R-:W-:Y:S01]  /*0930*/  USEL UR36, UR36, 0x2, !UP0 ;  /* 0x0000000224247887 */ /* 0x000fe2000c000000 */
[----:B------:R-:W-:Y:S01]  /*0940*/  ULDC.64 UR46, c[0x0][0x208] ;  /* 0x00008200002e7ab9 */ /* 0x000fe20000000a00 */
[----:B012-4-:R-:W-:Y:S08]  /*0950*/  BAR.SYNC.DEFER_BLOCKING 0x0 ;  /* 0x0000000000007b1d */ /* 0x017ff00000010000 */
[----:B------:R-:W-:Y:S05]  /*0960*/  @!P0 BRA `(.L_x_12655) ;  /* 0x00000090005c8947 */ /* 0x000fea0003800000 */
.L_x_12656:
[----:B------:R-:W-:-:S08]  /*0970*/  NOP ;  /* 0x0000000000007918 */ /* 0x000fd00000000000 */
[----:B------:R-:W0:Y:S02]  /*0980*/  USETMAXREG.TRY_ALLOC.CTAPOOL UP0, 0xa0 ;  /* 0x000000a0000079c8 */ /* 0x000e240008000600 */
[----:B0-----:R-:W-:-:S13]  /*0990*/  PLOP3.LUT P0, PT, PT, PT, UP0, 0x80, 0x0 ;  /* 0x000000000000781c */ /* 0x001fda0003f0f008 */
[----:B------:R-:W-:Y:S05]  /*09a0*/  @!P0 BRA `(.L_x_12656) ;  /* 0xfffffffc00f08947 */ /* 0x000fea000383ffff */
[----:B------:R-:W0:Y:S01]  /*09b0*/  S2R R2, SR_TID.X ;  /* 0x0000000000027919 */ /* 0x000e220000002100 */
        /* <DEDUP_REMOVED lines=11> */
[----:B------:R-:W-:Y:S02]  /*0a70*/  ULOP3.LUT UR42, UR36, 0x1, URZ, 0xfc, !UPT ;  /* 0x00000001242a7892 */ /* 0x000fe4000f8efc3f */
[----:B------:R-:W-:Y:S01]  /*0a80*/  SHF.R.S32.HI R3, RZ, 0x1f, R0 ;  /* 0x0000001fff037819 */ /* 0x000fe20000011400 */
[----:B------:R-:W-:Y:S01]  /*0a90*/  UMOV UR37, URZ ;  /* 0x0000003f00257c82 */ /* 0x000fe20008000000 */
[----:B------:R-:W-:Y:S01]  /*0aa0*/  UMOV UR38, URZ ;  /* 0x0000003f00267c82 */ /* 0x000fe20008000000 */
[----:B------:R-:W-:Y:S01]  /*0ab0*/  UMOV UR39, URZ ;  /* 0x0000003f00277c82 */ /* 0x000fe20008000000 */
[CC--:B------:R-:W-:Y:S02]  /*0ac0*/  LEA.HI R2, R3.reuse, R0.reuse, RZ, 0x4 ;  /* 0x0000000003027211 */ /* 0x0c0fe400078f20ff */
[----:B------:R-:W-:-:S02]  /*0ad0*/  LEA.HI R6, R3, R0, RZ, 0x2 ;  /* 0x0000000003067211 */ /* 0x000fc400078f10ff */
[----:B------:R-:W-:Y:S02]  /*0ae0*/  SHF.R.S32.HI R7, RZ, 0x4, R2 ;  /* 0x00000004ff077819 */ /* 0x000fe40000011402 */
[C---:B------:R-:W-:Y:S02]  /*0af0*/  LOP3.LUT R5, R2.reuse, 0xfffffff0, RZ, 0xc0, !PT ;  /* 0xfffffff002057812 */ /* 0x040fe400078ec0ff */
[----:B------:R-:W-:Y:S02]  /*0b00*/  LEA.HI R4, R2, R7, RZ, 0x1 ;  /* 0x0000000702047211 */ /* 0x000fe400078f08ff */
[----:B------:R-:W-:Y:S01]  /*0b10*/  LEA.HI R2, R3, R0, RZ, 0x7 ;  /* 0x0000000003027211 */ /* 0x000fe200078f38ff */
[----:B------:R-:W-:Y:S01]  /*0b20*/  IMAD.IADD R5, R0, 0x1, -R5 ;  /* 0x0000000100057824 */ /* 0x000fe200078e0a05 */
[----:B------:R-:W-:Y:S02]  /*0b30*/  LOP3.LUT R4, R4, 0x1ffffffe, RZ, 0xc0, !PT ;  /* 0x1ffffffe04047812 */ /* 0x000fe400078ec0ff */
[----:B------:R-:W-:-:S02]  /*0b40*/  LOP3.LUT R9, R2, 0xffffff80, RZ, 0xc0, !PT ;  /* 0xffffff8002097812 */ /* 0x000fc400078ec0ff */
[----:B------:R-:W-:Y:S01]  /*0b50*/  IADD3 R7, R7, -R4, RZ ;  /* 0x8000000407077210 */ /* 0x000fe20007ffe0ff */
[----:B0-----:R-:W-:Y:S01]  /*0b60*/  ULEA UR40, UR4, UR40, 0x18 ;  /* 0x0000002804287291 */ /* 0x001fe2000f8ec03f */
[----:B------:R-:W-:Y:S01]  /*0b70*/  SHF.R.S32.HI R4, RZ, 0x1f, R5 ;  /* 0x0000001fff047819 */ /* 0x000fe20000011405 */
[----:B------:R-:W-:Y:S01]  /*0b80*/  IMAD.IADD R16, R0, 0x1, -R9 ;  /* 0x0000000100107824 */ /* 0x000fe200078e0a09 */
[----:B------:R-:W-:Y:S02]  /*0b90*/  LOP3.LUT R11, R6, 0xfffffffc, RZ, 0xc0, !PT ;  /* 0xfffffffc060b7812 */ /* 0x000fe400078ec0ff */
[----:B------:R-:W-:Y:S02]  /*0ba0*/  LEA.HI R4, R4, R5, RZ, 0x3 ;  /* 0x0000000504047211 */ /* 0x000fe400078f18ff */
[----:B------:R-:W-:Y:S01]  /*0bb0*/  LEA.HI R18, R3, R0, RZ, 0x3 ;  /* 0x0000000003127211 */ /* 0x000fe200078f18ff */
[----:B------:R-:W-:Y:S01]  /*0bc0*/  IMAD.IADD R14, R0, 0x1, -R11 ;  /* 0x00000001000e7824 */ /* 0x000fe200078e0a0b */
[C---:B------:R-:W-:Y:S01]  /*0bd0*/  LOP3.LUT R6, R4.reuse, 0xfffffff8, RZ, 0xc0, !PT ;  /* 0xfffffff804067812 */ /* 0x040fe200078ec0ff */
[----:B------:R-:W-:Y:S01]  /*0be0*/  STL [R1+0xc], R16 ;  /* 0x00000c1001007387 */ /* 0x000fe20000100800 */
[----:B------:R-:W-:Y:S01]  /*0bf0*/  SHF.R.S32.HI R10, RZ, 0x1f, R16 ;  /* 0x0000001fff0a7819 */ /* 0x000fe20000011410 */
[----:B------:R-:W-:Y:S01]  /*0c00*/  IMAD.SHL.U32 R4, R4, 0x40, RZ ;  /* 0x0000004004047824 */ /* 0x000fe200078e00ff */
[----:B------:R-:W-:Y:S01]  /*0c10*/  LOP3.LUT R17, R18, 0xfffffff8, RZ, 0xc0, !PT ;  /* 0xfffffff812117812 */ /* 0x000fe200078ec0ff */
[----:B------:R-:W-:Y:S01]  /*0c20*/  IMAD.IADD R6, R5, 0x1, -R6 ;  /* 0x0000000105067824 */ /* 0x000fe200078e0a06 */
[----:B------:R-:W-:-:S02]  /*0c30*/  LEA.HI R11, R10, R16, RZ, 0x2 ;  /* 0x000000100a0b7211 */ /* 0x000fc400078f10ff */
[----:B------:R-:W-:Y:S02]  /*0c40*/  LEA.HI R8, R14, R14, RZ, 0x1 ;  /* 0x0000000e0e087211 */ /* 0x000fe400078f08ff */
[----:B------:R-:W-:Y:S01]  /*0c50*/  LEA.HI R9, R3, R0, RZ, 0x5 ;  /* 0x0000000003097211 */ /* 0x000fe200078f28ff */
[----:B------:R-:W-:Y:S01]  /*0c60*/  IMAD.IADD R0, R0, 0x1, -R17 ;  /* 0x0000000100007824 */ /* 0x000fe200078e0a11 */
[----:B------:R-:W-:Y:S02]  /*0c70*/  SHF.L.U32 R3, R6, 0x6, RZ ;  /* 0x0000000606037819 */ /* 0x000fe400000006ff */
[--C-:B------:R-:W-:Y:S01]  /*0c80*/  SHF.R.S32.HI R12, RZ, 0x2, R11.reuse ;  /* 0x00000002ff0c7819 */ /* 0x100fe2000001140b */
[----:B------:R-:W-:Y:S01]  /*0c90*/  IMAD.SHL.U32 R9, R9, 0x20, RZ ;  /* 0x0000002009097824 */ /* 0x000fe200078e00ff */
[----:B------:R-:W-:Y:S01]  /*0ca0*/  SHF.R.S32.HI R13, RZ, 0x1f, R11 ;  /* 0x0000001fff0d7819 */ /* 0x000fe2000001140b */
[----:B------:R0:W-:Y:S01]  /*0cb0*/  STL [R1+0x4], R0 ;  /* 0x0000040001007387 */ /* 0x0001e20000100800 */
[----:B------:R-:W-:Y:S01]  /*0cc0*/  LOP3.LUT R15, R8, 0x1ffffffe, RZ, 0xc0, !PT ;  /* 0x1ffffffe080f7812 */ /* 0x000fe200078ec0ff */
[----:B------:R-:W-:Y:S01]  /*0cd0*/  IMAD.SHL.U32 R8, R7, 0x8, RZ ;  /* 0x0000000807087824 */ /* 0x000fe200078e00ff */
[----:B------:R-:W-:-:S02]  /*0ce0*/  LOP3.LUT R3, R3, 0x1c0, RZ, 0xc0, !PT ;  /* 0x000001c003037812 */ /* 0x000fc400078ec0ff */
[----:B------:R-:W-:Y:S01]  /*0cf0*/  SHF.R.S32.HI R7, RZ, 0x7, R2 ;  /* 0x00000007ff077819 */ /* 0x000fe20000011402 */
[----:B------:R-:W-:Y:S01]  /*0d00*/  IMAD.IADD R15, R14, 0x1, -R15 ;  /* 0x000000010e0f7824 */ /* 0x000fe200078e0a0f */
[----:B------:R-:W-:Y:S02]  /*0d10*/  LEA.HI R13, R13, R12, RZ, 0x3 ;  /* 0x0000000c0d0d7211 */ /* 0x000fe400078f18ff */
[----:B------:R-:W-:Y:S01]  /*0d20*/  LEA.HI R10, R10, R16, RZ, 0x5 ;  /* 0x000000100a0a7211 */ /* 0x000fe200078f28ff */
[----:B------:R-:W-:Y:S01]  /*0d30*/  IMAD.HI R2, R7, 0x55555556, RZ ;  /* 0x5555555607027827 */ /* 0x000fe200078e02ff */
[----:B0-----:R-:W-:Y:S02]  /*0d40*/  LOP3.LUT R0, R3, 0x8, R8, 0xf8, !PT ;  /* 0x0000000803007812 */ /* 0x001fe400078ef808 */
[----:B------:R-:W-:Y:S02]  /*0d50*/  SHF.R.U32.HI R3, RZ, 0x3, R3 ;  /* 0x00000003ff037819 */ /* 0x000fe40000011603 */
[----:B------:R-:W-:-:S02]  /*0d60*/  LOP3.LUT R13, R13, 0xfffffff8, RZ, 0xc0, !PT ;  /* 0xfffffff80d0d7812 */ /* 0x000fc400078ec0ff */
[----:B------:R-:W-:Y:S02]  /*0d70*/  LOP3.LUT R0, R0, R3, RZ, 0x3c, !PT ;  /* 0x0000000300007212 */ /* 0x000fe400078e3cff */
[----:B------:R-:W-:Y:S02]  /*0d80*/  LOP3.LUT R9, R9, 0xfffffc00, RZ, 0xc0, !PT ;  /* 0xfffffc0009097812 */ /* 0x000fe400078ec0ff */
[----:B------:R-:W-:Y:S02]  /*0d90*/  LOP3.LUT R4, R4, 0x7ffffe00, RZ, 0xc0, !PT ;  /* 0x7ffffe0004047812 */ /* 0x000fe400078ec0ff */
[----:B------:R-:W-:Y:S02]  /*0da0*/  IADD3 R13, R12, -R13, RZ ;  /* 0x8000000d0c0d7210 */ /* 0x000fe40007ffe0ff */
[----:B------:R-:W-:Y:S02]  /*0db0*/  LEA.HI R2, R2, R2, RZ, 0x1 ;  /* 0x0000000202027211 */ /* 0x000fe400078f08ff */
[----:B------:R-:W-:-:S02]  /*0dc0*/  SHF.R.S32.HI R10, RZ, 0x5, R10 ;  /* 0x00000005ff0a7819 */ /* 0x000fc4000001140a */
[----:B------:R-:W-:Y:S01]  /*0dd0*/  IADD3 R0, R0, R4, R9 ;  /* 0x0000000400007210 */ /* 0x000fe20007ffe009 */
[----:B------:R-:W-:Y:S01]  /*0de0*/  IMAD R3, R2, -0x3, R7 ;  /* 0xfffffffd02037824 */ /* 0x000fe200078e0207 */
[----:B------:R-:W-:Y:S01]  /*0df0*/  R2P PR, R6, 0x6 ;  /* 0x0000000606007804 */ /* 0x000fe20000000000 */
[----:B------:R-:W-:Y:S01]  /*0e00*/  IMAD R10, R10, 0x10, R13 ;  /* 0x000000100a0a7824 */ /* 0x000fe200078e020d */
[----:B------:R-:W-:Y:S01]  /*0e10*/  LOP3.LUT R11, R11, 0x7ffffffc, RZ, 0xc0, !PT ;  /* 0x7ffffffc0b0b7812 */ /* 0x000fe200078ec0ff */
[----:B------:R-:W-:Y:S01]  /*0e20*/  IMAD.MOV.U32 R6, RZ, RZ, -0x2 ;  /* 0xfffffffeff067424 */ /* 0x000fe200078e00ff */
[----:B------:R-:W-:Y:S02]  /*0e30*/  LEA R5, R5, R9, 0x6 ;  /* 0x0000000905057211 */ /* 0x000fe400078e30ff */
[----:B------:R-:W-:Y:S01]  /*0e40*/  LEA R2, R0, UR40, 0x1 ;  /* 0x0000002800027c11 */ /* 0x000fe2000f8e08ff */
[----:B------:R-:W-:Y:S01]  /*0e50*/  IMAD.IADD R11, R16, 0x1, -R11 ;  /* 0x00000001100b7824 */ /* 0x000fe200078e0a0b */
[----:B------:R-:W-:Y:S01]  /*0e60*/  LEA R3, R3, R10, 0x6 ;  /* 0x0000000a03037211 */ /* 0x000fe200078e30ff */
[----:B------:R-:W-:-:S02]  /*0e70*/  IMAD.IADD R5, R8, 0x1, R5 ;  /* 0x0000000108057824 */ /* 0x000fc400078e0205 */
[C---:B------:R-:W-:Y:S02]  /*0e80*/  VIADD R17, R2.reuse, 0x1e800 ;  /* 0x0001e80002117836 */ /* 0x040fe40000000000 */
[----:B------:R-:W-:Y:S01]  /*0e90*/  IMAD R4, R11, R6, 0xc0 ;  /* 0x000000c00b047424 */ /* 0x000fe200078e0206 */
[----:B------:R-:W-:Y:S01]  /*0ea0*/  STL [R1+0x20], R5 ;  /* 0x0000200501007387 */ /* 0x000fe20000100800 */
[----:B------:R-:W-:Y:S02]  /*0eb0*/  IMAD R0, R15, 0x8, R3 ;  /* 0x000000080f007824 */ /* 0x000fe400078e0203 */
[----:B------:R-:W-:Y:S01]  /*0ec0*/  VIADD R156, R2, 0x1e820 ;  /* 0x0001e820029c7836 */ /* 0x000fe20000000000 */
[----:B------:R-:W-:Y:S01]  /*0ed0*/  @P1 IADD3 R156, R17, -0x20, RZ ;  /* 0xffffffe0119c1810 */ /* 0x000fe20007ffe0ff */
[----:B------:R0:W-:Y:S01]  /*0ee0*/  STL [R1+0x24], R4 ;  /* 0x0000240401007387 */ /* 0x0001e20000100800 */
[----:B------:R-:W-:-:S03]  /*0ef0*/  IMAD.MOV.U32 R16, RZ, RZ, 0x40 ;  /* 0x00000040ff107424 */ /* 0x000fc600078e00ff */
[----:B------:R-:W-:Y:S01]  /*0f00*/  STL [R1+0x18], R3 ;  /* 0x0000180301007387 */ /* 0x000fe20000100800 */
[----:B------:R-:W-:Y:S01]  /*0f10*/  VIADD R157, R156, 0xc000 ;  /* 0x0000c0009c9d7836 */ /* 0x000fe20000000000 */
[----:B------:R-:W-:Y:S02]  /*0f20*/  SEL R16, R16, 0xffffffc0, !P2 ;  /* 0xffffffc010107807 */ /* 0x000fe40005000000 */
[----:B------:R1:W-:Y:S01]  /*0f30*/  STL [R1+0x1c], R0 ;  /* 0x00001c0001007387 */ /* 0x0003e20000100800 */
[----:B0-----:R-:W-:Y:S02]  /*0f40*/  SHF.R.S32.HI R4, RZ, 0x3, R18 ;  /* 0x00000003ff047819 */ /* 0x001fe40000011412 */
[----:B------:R-:W-:Y:S02]  /*0f50*/  IMAD.IADD R17, R17, 0x1, R16 ;  /* 0x0000000111117824 */ /* 0x000fe400078e0210 */
[----:B------:R-:W-:Y:S01]  /*0f60*/  IMAD.IADD R16, R16, 0x1, R156 ;  /* 0x0000000110107824 */ /* 0x000fe200078e029c */
[----:B-1----:R-:W-:-:S05]  /*0f70*/  IADD3 R0, R156, 0x6000, RZ ;  /* 0x000060009c007810 */ /* 0x002fca0007ffe0ff */
[----:B------:R0:W-:Y:S02]  /*0f80*/  STL [R1], R0 ;  /* 0x0000000001007387 */ /* 0x0001e40000100800 */
.L_x_12677:
[----:B0-----:R-:W0:Y:S01]  /*0f90*/  S2R R0, SR_TID.X ;  /* 0x0000000000007919 */ /* 0x001e220000002100 */
[----:B------:R-:W-:Y:S01]  /*0fa0*/  ULDC.64 UR6, c[0x0][0x418] ;  /* 0x0001060000067ab9 */ /* 0x000fe20000000a00 */
[----:B------:R-:W-:Y:S01]  /*0fb0*/  ULDC UR4, c[0x0][0xc38] ;  /* 0x00030e0000047ab9 */ /* 0x000fe20000000800 */
[----:B------:R-:W-:Y:S02]  /*0fc0*/  UISETP.NE.U32.AND UP0, UPT, UR6, URZ, UPT ;  /* 0x0000003f0600728c */ /* 0x000fe4000bf05070 */
[----:B------:R-:W-:Y:S02]  /*0fd0*/  UISETP.NE.AND UP1, UPT, UR4, 0x1, UPT ;  /* 0x000000010400788c */ /* 0x000fe4000bf25270 */
[----:B------:R-:W-:Y:S01]  /*0fe0*/  UISETP.NE.AND.EX UP0, UPT, UR7, URZ, UPT, UP0 ;  /* 0x0000003f0700728c */ /* 0x000fe2000bf05300 */
[----:B------:R-:W-:Y:S01]  /*0ff0*/  ULDC UR49, c[0x0][0x424] ;  /* 0x0001090000317ab9 */ /* 0x000fe20000000800 */
[----:B------:R-:W-:Y:S02]  /*1000*/  UIADD3 UR12, UR40, 0x1e800, URZ ;  /* 0x0001e800280c7890 */ /* 0x000fe4000fffe03f */
[----:B------:R-:W-:Y:S01]  /*1010*/  USEL UR49, UR49, 0x1, UP0 ;  /* 0x0000000131317887 */ /* 0x000fe20008000000 */
[----:B------:R-:W-:Y:S01]  /*1020*/  ULDC UR4, c[0x0][0xc44] ;  /* 0x0003110000047ab9 */ /* 0x000fe20000000800 */
[----:B------:R-:W-:Y:S01]  /*1030*/  ULDC UR6, c[0x0][0x2f0] ;  /* 0x0000bc0000067ab9 */ /* 0x000fe20000000800 */
[----:B------:R-:W-:-:S02]  /*1040*/  ULOP3.LUT UP0, URZ, UR12, 0x3ff, URZ, 0xc0, !UPT ;  /* 0x000003ff0c3f7892 */ /* 0x000fc4000f80c03f */
[----:B------:R-:W-:Y:S02]  /*1050*/  UISETP.NE.AND UP2, UPT, UR4, 0x1, UPT ;  /* 0x000000010400788c */ /* 0x000fe4000bf45270 */
[----:B------:R-:W-:Y:S01]  /*1060*/  UIMAD UR49, UR49, UR6, URZ ;  /* 0x00000006313172a4 */ /* 0x000fe2000f8e023f */
[----:B------:R-:W-:Y:S01]  /*1070*/  @UP1 ULDC UR4, c[0x0][0xc3c] ;  /* 0x00030f0000041ab9 */ /* 0x000fe20000000800 */
[----:B------:R-:W-:Y:S01]  /*1080*/  PLOP3.LUT P0, PT, PT, PT, UP0, 0x80, 0x0 ;  /* 0x000000000000781c */ /* 0x000fe20003f0f008 */
[----:B------:R-:W-:Y:S02]  /*1090*/  UIMAD.WIDE.U32 UR4, UR41, UR4, URZ ;  /* 0x00000004290472a5 */ /* 0x000fe4000f8e003f */
[----:B------:R-:W-:Y:S01]  /*10a0*/  UIADD3 UR6, UR49, 0xbf, URZ ;  /* 0x000000bf31067890 */ /* 0x000fe2000fffe03f */
[----:B------:R-:W-:Y:S01]  /*10b0*/  @UP1 ULDC UR7, c[0x0][0xc40] ;  /* 0x0003100000071ab9 */ /* 0x000fe20000000800 */
[----:B------:R-:W-:Y:S01]  /*10c0*/  UMOV UR43, UR41 ;  /* 0x00000029002b7c82 */ /* 0x000fe20008000000 */
[----:B------:R-:W-:Y:S01]  /*10d0*/  @UP1 USHF.R.U32.HI UR43, URZ, UR7, UR5 ;  /* 0x000000073f2b1299 */ /* 0x000fe20008011605 */
[C---:B0-----:R-:W-:Y:S01]  /*10e0*/  VIADD R3, R0.reuse, 0xffffff80 ;  /* 0xffffff8000037836 */ /* 0x041fe20000000000 */
[----:B------:R-:W-:Y:S01]  /*10f0*/  UIMAD.WIDE UR6, UR6, 0x2aaaaaab, URZ ;  /* 0x2aaaaaab060678a5 */ /* 0x000fe2000f8e023f */
[----:B------:R-:W-:Y:S01]  /*1100*/  VIADD R0, R0, 0xffffff80 ;  /* 0xffffff8000007836 */ /* 0x000fe20000000000 */
[----:B------:R-:W-:-:S02]  /*1110*/  @UP2 ULDC.64 UR10, c[0x0][0xc48] ;  /* 0x00031200000a2ab9 */ /* 0x000fc40000000a00 */
[----:B------:R-:W-:Y:S02]  /*1120*/  UIMAD.WIDE.U32 UR4, UR43, UR10, URZ ;  /* 0x0000000a2b0472a5 */ /* 0x000fe4000f8e003f */
[----:B------:R-:W-:Y:S01]  /*1130*/  SHF.R.S32.HI R0, RZ, 0x1f, R0 ;  /* 0x0000001fff007819 */ /* 0x000fe20000011400 */
[----:B------:R-:W-:Y:S01]  /*1140*/  USHF.R.U32.HI UR48, URZ, 0x1f, UR7 ;  /* 0x0000001f3f307899 */ /* 0x000fe20008011607 */
[----:B------:R-:W-:Y:S02]  /*1150*/  UMOV UR45, UR43 ;  /* 0x0000002b002d7c82 */ /* 0x000fe40008000000 */
[----:B------:R-:W-:Y:S01]  /*1160*/  LEA.HI R0, R0, R3, RZ, 0x7 ;  /* 0x0000000300007211 */ /* 0x000fe200078f38ff */
[----:B------:R-:W-:Y:S02]  /*1170*/  @UP2 USHF.R.U32.HI UR45, URZ, UR11, UR5 ;  /* 0x0000000b3f2d2299 */ /* 0x000fe40008011605 */
[----:B------:R-:W-:Y:S01]  /*1180*/  ULEA.HI.SX32 UR48, UR7, UR48, 0x1b ;  /* 0x0000003007307291 */ /* 0x000fe2000f8fda3f */
[----:B------:R-:W-:-:S06]  /*1190*/  SHF.R.S32.HI R0, RZ, 0x7, R0 ;  /* 0x00000007ff007819 */ /* 0x000fcc0000011400 */
[----:B------:R-:W0:Y:S02]  /*11a0*/  SHFL.IDX PT, R0, R0, RZ, 0x1f ;  /* 0x00001fff00007589 */ /* 0x000e2400000e0000 */
[----:B0-----:R-:W-:-:S13]  /*11b0*/  R2UR UR44, R0 ;  /* 0x00000000002c72ca */ /* 0x001fda00000e0000 */
[----:B------:R-:W-:-:S04]  /*11c0*/  UIMAD.WIDE UR8, UR44, 0x55555556, URZ ;  /* 0x555555562c0878a5 */ /* 0x000fc8000f8e023f */
[----:B------:R-:W-:-:S04]  /*11d0*/  ULEA.HI UR9, UR9, UR9, URZ, 0x1 ;  /* 0x0000000909097291 */ /* 0x000fc8000f8f083f */
[----:B------:R-:W-:Y:S01]  /*11e0*/  UIMAD UR50, UR9, -0x3, UR44 ;  /* 0xfffffffd093278a4 */ /* 0x000fe2000f8e022c */
[----:B-1----:R-:W-:Y:S11]  /*11f0*/  @!P0 BRA `(.L_x_12657) ;  /* 0x0000000000408947 */ /* 0x002ff60003800000 */
[----:B------:R-:W-:Y:S01]  /*1200*/  MOV R0, 0x0 ;  /* 0x0000000000007802 */ /* 0x000fe20000000f00 */
[----:B------:R-:W-:Y:S01]  /*1210*/  ULDC.64 UR4, c[0x4][0x1b8] ;  /* 0x01006e0000047ab9 */ /* 0x000fe20000000a00 */
[----:B------:R-:W-:Y:S01]  /*1220*/  ULDC.64 UR6, c[0x4][0x48] ;  /* 0x0100120000067ab9 */ /* 0x000fe20000000a00 */
[----:B------:R-:W-:Y:S01]  /*1230*/  MOV R4, UR4 ;  /* 0x0000000400047c02 */ /* 0x000fe20008000f00 */
[----:B------:R0:W1:Y:S01]  /*1240*/  LDC.64 R14, c[0x4][R0] ;  /* 0x01000000000e7b82 */ /* 0x0000620000000a00 */
[----:B------:R-:W-:Y:S01]  /*1250*/  IMAD.U32 R5, RZ, RZ, UR5 ;  /* 0x00000005ff057e24 */ /* 0x000fe2000f8e00ff */
[----:B------:R-:W-:Y:S01]  /*1260*/  ULDC.64 UR4, c[0x4][0x1c0] ;  /* 0x0100700000047ab9 */ /* 0x000fe20000000a00 */
[----:B------:R-:W-:Y:S01]  /*1270*/  MOV R10, UR6 ;  /* 0x00000006000a7c02 */ /* 0x000fe20008000f00 */
[----:B------:R-:W-:Y:S01]  /*1280*/  IMAD.U32 R6, RZ, RZ, UR4 ;  /* 0x00000004ff067e24 */ /* 0x000fe2000f8e00ff */
[----:B------:R-:W-:Y:S01]  /*1290*/  MOV R13, RZ ;  /* 0x000000ff000d7202 */ /* 0x000fe20000000f00 */
[----:B------:R-:W-:-:S02]  /*12a0*/  IMAD.U32 R7, RZ, RZ, UR5 ;  /* 0x00000005ff077e24 */ /* 0x000fc4000f8e00ff */
[----:B------:R-:W-:Y:S02]  /*12b0*/  IMAD.U32 R11, RZ, RZ, UR7 ;  /* 0x00000007ff0b7e24 */ /* 0x000fe4000f8e00ff */
[----:B------:R-:W-:Y:S02]  /*12c0*/  IMAD.MOV.U32 R8, RZ, RZ, 0x70 ;  /* 0x00000070ff087424 */ /* 0x000fe400078e00ff */
[----:B0-----:R-:W-:-:S07]  /*12d0*/  IMAD.MOV.U32 R12, RZ, RZ, 0x1 ;  /* 0x00000001ff0c7424 */ /* 0x001fce00078e00ff */
[----:B------:R-:W-:-:S07]  /*12e0*/  LEPC R20, `(.L_x_12657) ;  /* 0x000000001014794e */ /* 0x000fce0000000000 */
[----:B-1----:R-:W-:Y:S05]  /*12f0*/  CALL.ABS.NOINC R14 ;  /* 0x000000000e007343 */ /* 0x002fea0003c00000 */
.L_x_12657:
[----:B------:R-:W-:Y:S01]  /*1300*/  ULOP3.LUT UR4, UR37, 0x1, URZ, 0xc0, !UPT ;  /* 0x0000000125047892 */ /* 0x000fe2000f8ec03f */
[----:B------:R-:W-:-:S05]  /*1310*/  IMAD.U32 R3, RZ, RZ, UR42 ;  /* 0x0000002aff037e24 */ /* 0x000fca000f8e00ff */
[----:B------:R-:W-:Y:S01]  /*1320*/  IMAD.U32 R0, RZ, RZ, UR4 ;  /* 0x00000004ff007e24 */ /* 0x000fe2000f8e00ff */
[----:B------:R-:W-:-:S04]  /*1330*/  ISETP.NE.AND P0, PT, R3, 0x3, PT ;  /* 0x000000030300780c */ /* 0x000fc80003f05270 */
[----:B------:R-:W-:-:S04]  /*1340*/  SHF.L.U32 R0, R0, 0x1f, RZ ;  /* 0x0000001f00007819 */ /* 0x000fc800000006ff */
[----:B------:R-:W0:Y:S02]  /*1350*/  SYNCS.PHASECHK.TRANS64.TRYWAIT P1, [UR40+0x30800], R0 ;  /* 0x03080000ff0075a7 */ /* 0x000e240008020168 */
[----:B0-----:R-:W-:Y:S05]  /*1360*/  @!P1 BRA `(.L_x_12658) ;  /* 0x000000bc00a89947 */ /* 0x001fea0003800000 */
.L_x_12755:
[----:B------:R-:W-:Y:S05]  /*1370*/  @!P0 BRA `(.L_x_12659) ;  /* 0x0000000000048947 */ /* 0x000fea0003800000 */
[----:B------:R-:W-:Y:S01]  /*1380*/  BPT.TRAP 0x1 ;  /* 0x000000040000795c */ /* 0x000fe20000300000 */
.L_x_12659:
[----:B0-----:R-:W-:Y:S01]  /*1390*/  IMAD.U32 R0, RZ, RZ, UR39 ;  /* 0x00000027ff007e24 */ /* 0x001fe2000f8e00ff */
[----:B------:R-:W-:-:S04]  /*13a0*/  MOV R5, UR38 ;  /* 0x0000002600057c02 */ /* 0x000fc80008000f00 */
[----:B------:R-:W-:Y:S02]  /*13b0*/  LEA R0, R0, UR40, 0x3 ;  /* 0x0000002800007c11 */ /* 0x000fe4000f8e18ff */
[----:B------:R-:W-:-:S04]  /*13c0*/  SHF.L.U32 R5, R5, 0x1f, RZ ;  /* 0x0000001f05057819 */ /* 0x000fc800000006ff */
[----:B------:R0:W1:Y:S01]  /*13d0*/  SYNCS.PHASECHK.TRANS64.TRYWAIT P2, [R0+URZ+0x30830], R5 ;  /* 0x03083005000075a7 */ /* 0x000062000804017f */
[----:B------:R-:W-:Y:S05]  /*13e0*/  @!P0 BRA `(.L_x_12660) ;  /* 0x0000000000048947 */ /* 0x000fea0003800000 */
[----:B------:R-:W-:Y:S01]  /*13f0*/  BPT.TRAP 0x1 ;  /* 0x000000040000795c */ /* 0x000fe20000300000 */
.L_x_12660:
[----:B------:R-:W2:Y:S01]  /*1400*/  S2R R4, SR_TID.X ;  /* 0x0000000000047919 */ /* 0x000ea20000002100 */
[----:B------:R-:W-:-:S05]  /*1410*/  IMAD.U32 R155, RZ, RZ, UR50 ;  /* 0x00000032ff9b7e24 */ /* 0x000fca000f8e00ff */
[----:B------:R-:W-:-:S05]  /*1420*/  LEA R155, R155, UR40, 0xd ;  /* 0x000000289b9b7c11 */ /* 0x000fca000f8e68ff */
[----:B------:R-:W-:-:S05]  /*1430*/  VIADD R3, R155, 0xc400 ;  /* 0x0000c4009b037836 */ /* 0x000fca0000000000 */
[----:B------:R-:W-:-:S04]  /*1440*/  SHF.R.U32.HI R3, RZ, 0x4, R3 ;  /* 0x00000004ff037819 */ /* 0x000fc80000011603 */
[----:B------:R-:W-:Y:S02]  /*1450*/  LOP3.LUT R3, R3, 0x3fff, RZ, 0xc0, !PT ;  /* 0x00003fff03037812 */ /* 0x000fe400078ec0ff */
[----:B--2---:R-:W-:Y:S01]  /*1460*/  LOP3.LUT P1, RZ, R4, 0x7f, RZ, 0xc0, !PT ;  /* 0x0000007f04ff7812 */ /* 0x004fe2000782c0ff */
[----:B-1----:R-:W-:-:S12]  /*1470*/  @P2 BRA `(.L_x_12661) ;  /* 0x0000000000082947 */ /* 0x002fd80003800000 */
[----:B------:R-:W1:Y:S02]  /*1480*/  SYNCS.PHASECHK.TRANS64.TRYWAIT P2, [R0+URZ+0x30830], R5 ;  /* 0x03083005000075a7 */ /* 0x000e64000804017f */
[----:B-1----:R-:W-:Y:S05]  /*1490*/  @!P2 BRA `(.L_x_12662) ;  /* 0x000000bc0074a947 */ /* 0x002fea0003800000 */
.L_x_12661:
[----:B------:R-:W-:Y:S05]  /*14a0*/  WARPSYNC.ALL ;  /* 0x0000000000007948 */ /* 0x000fea0003800000 */
[----:B------:R-:W-:Y:S01]  /*14b0*/  IMAD.MOV.U32 R151, RZ, RZ, RZ ;  /* 0x000000ffff977224 */ /* 0x000fe200078e00ff */
[----:B------:R-:W-:Y:S02]  /*14c0*/  LOP3.LUT R4, R3, 0x10000, RZ, 0xfc, !PT ;  /* 0x0001000003047812 */ /* 0x000fe400078efcff */
[----:B01----:R-:W-:Y:S01]  /*14d0*/  MOV R5, 0x40000040 ;  /* 0x4000004000057802 */ /* 0x003fe20000000f00 */
[----:B------:R-:W-:-:S03]  /*14e0*/  UIADD3 UR4, UR40, 0x12400, URZ ;  /* 0x0001240028047890 */ /* 0x000fc6000fffe03f */
[----:B------:R-:W-:Y:S01]  /*14f0*/  R2UR UR5, R5 ;  /* 0x00000000050572ca */ /* 0x000fe200000e0000 */
[----:B------:R-:W-:Y:S01]  /*1500*/  WARPGROUP.ARRIVE ;  /* 0x00000000000079c5 */ /* 0x000fe20000000000 */
[----:B------:R-:W-:Y:S01]  /*1510*/  UMOV UR7, 0x40000040 ;  /* 0x4000004000077882 */ /* 0x000fe20000000000 */
[----:B------:R-:W-:Y:S01]  /*1520*/  USHF.R.U32.HI UR4, URZ, 0x4, UR4 ;  /* 0x000000043f047899 */ /* 0x000fe20008011604 */
[C---:B------:R-:W-:Y:S01]  /*1530*/  R2UR UR13, R4.reuse ;  /* 0x00000000040d72ca */ /* 0x040fe200000e0000 */
[----:B------:R-:W2:Y:S01]  /*1540*/  LDL R121, [R1+0x24] ;  /* 0x0000240001797983 */ /* 0x000ea20000100800 */
[----:B------:R-:W-:Y:S01]  /*1550*/  UMOV UR9, 0x40000040 ;  /* 0x4000004000097882 */ /* 0x000fe20000000000 */
[----:B------:R-:W-:Y:S01]  /*1560*/  ULOP3.LUT UR20, UR4, 0x3fff, URZ, 0xc0, !UPT ;  /* 0x00003fff04147892 */ /* 0x000fe2000f8ec03f */
[----:B------:R-:W-:Y:S01]  /*1570*/  P2R R120, PR, RZ, 0x1 ;  /* 0x00000001ff787803 */ /* 0x000fe20000000000 */
[----:B------:R-:W-:Y:S01]  /*1580*/  UMOV UR11, 0x40000040 ;  /* 0x40000040000b7882 */ /* 0x000fe20000000000 */
[----:B------:R-:W-:Y:S01]  /*1590*/  R2UR UR4, R4 ;  /* 0x00000000040472ca */ /* 0x000fe200000e0000 */
[----:B------:R-:W-:Y:S01]  /*15a0*/  ULOP3.LUT UR20, UR20, 0x10000, URZ, 0xfc, !UPT ;  /* 0x0001000014147892 */ /* 0x000fe2000f8efc3f */
[----:B------:R-:W-:Y:S01]  /*15b0*/  UMOV UR15, 0x40000040 ;  /* 0x40000040000f7882 */ /* 0x000fe20000000000 */
[----:B------:R-:W-:-:S02]  /*15c0*/  ULDC UR21, c[0x0][0x988] ;  /* 0x0002620000157ab9 */ /* 0x000fc40000000800 */
[----:B------:R-:W-:Y:S02]  /*15d0*/  UIMAD UR12, UR39, 0x600, UR20 ;  /* 0x00000600270c78a4 */ /* 0x000fe4000f8e0214 */
[----:B------:R-:W-:Y:S02]  /*15e0*/  UIADD3 UR8, UR13, 0x4, URZ ;  /* 0x000000040d087890 */ /* 0x000fe4000fffe03f */
[----:B------:R-:W-:Y:S02]  /*15f0*/  UIADD3 UR10, UR12, 0x4, URZ ;  /* 0x000000040c0a7890 */ /* 0x000fe4000fffe03f */
[----:B------:R-:W-:Y:S02]  /*1600*/  UIADD3 UR14, UR12, 0x6, URZ ;  /* 0x000000060c0e7890 */ /* 0x000fe4000fffe03f */
[----:B------:R-:W-:Y:S02]  /*1610*/  UMOV UR6, UR12 ;  /* 0x0000000c00067c82 */ /* 0x000fe40008000000 */
[----:B------:R-:W-:Y:S01]  /*1620*/  HGMMA.64x192x16.F32.BF16 R24, gdesc[UR4], RZ, !UPT, gsb0 ;  /* 0x02e00000041879f0 */ /* 0x000fe2000c0018ff */
[----:B------:R-:W-:-:S02]  /*1630*/  UIADD3 UR4, UR13, 0x2, URZ ;  /* 0x000000020d047890 */ /* 0x000fc4000fffe03f */
[----:B------:R-:W-:Y:S01]  /*1640*/  UIADD3 UR6, UR12, 0x2, URZ ;  /* 0x000000020c067890 */ /* 0x000fe2000fffe03f */
[----:B------:R-:W-:Y:S01]  /*1650*/  UMOV UR5, 0x40000040 ;  /* 0x4000004000057882 */ /* 0x000fe20000000000 */
[----:B------:R-:W-:Y:S01]  /*1660*/  UMOV UR7, 0x40000040 ;  /* 0x4000004000077882 */ /* 0x000fe20000000000 */
[----:B------:R-:W-:Y:S02]  /*1670*/  WARPGROUP.DEPBAR.LE gsb0, 0x0 ;  /* 0x00008000000079c5 */ /* 0x000fe40000010000 */
[----:B------:R-:W-:-:S12]  /*1680*/  WARPGROUP.ARRIVE ;  /* 0x00000000000079c5 */ /* 0x000fd80000000000 */
[----:B------:R-:W-:Y:S01]  /*1690*/  HGMMA.64x192x16.F32.BF16 R24, gdesc[UR4], R24, gsb0 ;  /* 0x02e00000041879f0 */ /* 0x000fe20008001818 */
[----:B------:R-:W-:-:S03]  /*16a0*/  UIADD3 UR6, UR13, 0x6, URZ ;  /* 0x000000060d067890 */ /* 0x000fc6000fffe03f */
[----:B------:R-:W-:-:S04]  /*16b0*/  UMOV UR13, 0x40000040 ;  /* 0x40000040000d7882 */ /* 0x000fc80000000000 */
[----:B------:R-:W-:Y:S01]  /*16c0*/  UMOV UR12, UR6 ;  /* 0x00000006000c7c82 */ /* 0x000fe20008000000 */
[----:B------:R-:W-:Y:S01]  /*16d0*/  ULDC UR6, c[0x0][0x9d8] ;  /* 0x0002760000067ab9 */ /* 0x000fe20000000800 */
[----:B------:R-:W-:Y:S02]  /*16e0*/  WARPGROUP.DEPBAR.LE gsb0, 0x0 ;  /* 0x00008000000079c5 */ /* 0x000fe40000010000 */
[----:B------:R-:W-:-:S08]  /*16f0*/  WARPGROUP.ARRIVE ;  /* 0x00000000000079c5 */ /* 0x000fd00000000000 */
[----:B------:R-:W-:Y:S03]  /*1700*/  HGMMA.64x192x16.F32.BF16 R24, gdesc[UR8], R24, gsb0 ;  /* 0x02e00000081879f0 */ /* 0x000fe60008001818 */
[----:B------:R-:W-:Y:S02]  /*1710*/  WARPGROUP.DEPBAR.LE gsb0, 0x0 ;  /* 0x00008000000079c5 */ /* 0x000fe40000010000 */
[----:B------:R-:W-:-:S15]  /*1720*/  WARPGROUP.ARRIVE ;  /* 0x00000000000079c5 */ /* 0x000fde0000000000 */
[----:B------:R-:W-:Y:S03]  /*1730*/  HGMMA.64x192x16.F32.BF16 R24, gdesc[UR12], R24, gsb0 ;  /* 0x02e000000c1879f0 */ /* 0x000fe60008001818 */
[----:B------:R-:W-:Y:S02]  /*1740*/  WARPGROUP.DEPBAR.LE gsb0, 0x0 ;  /* 0x00008000000079c5 */ /* 0x000fe40000010000 */
        /* <DEDUP_REMOVED lines=11> */
[----:B--2---:R-:W-:-:S02]  /*1800*/  VIADD R75, R121, UR49 ;  /* 0x00000031794b7c36 */ /* 0x004fc40008000000 */
[----:B------:R-:W-:Y:S01]  /*1810*/  FMUL.FTZ R7, R26, UR6 ;  /* 0x000000061a077c20 */ /* 0x000fe20008410000 */
[----:B------:R-:W-:Y:S01]  /*1820*/  FMUL.FTZ R13, R32, UR6 ;  /* 0x00000006200d7c20 */ /* 0x000fe20008410000 */
[----:B------:R-:W1:Y:S01]  /*1830*/  MUFU.TANH R6, R6 ;  /* 0x0000000600067308 */ /* 0x000e620000002400 */
[----:B------:R-:W-:Y:S02]  /*1840*/  IMAD.U32 R76, RZ, RZ, UR48 ;  /* 0x00000030ff4c7e24 */ /* 0x000fe4000f8e00ff */
[----:B------:R-:W-:Y:S01]  /*1850*/  FMUL.FTZ R8, R27, UR6 ;  /* 0x000000061b087c20 */ /* 0x000fe20008410000 */
[----:B------:R-:W-:Y:S01]  /*1860*/  FMUL.FTZ R14, R33, UR6 ;  /* 0x00000006210e7c20 */ /* 0x000fe20008410000 */
[----:B------:R-:W-:Y:S01]  /*1870*/  FMUL.FTZ R11, R30, UR6 ;  /* 0x000000061e0b7c20 */ /* 0x000fe20008410000 */
[----:B------:R-:W-:Y:S01]  /*1880*/  FMUL.FTZ R19, R36, UR6 ;  /* 0x0000000624137c20 */ /* 0x000fe20008410000 */
[----:B------:R-:W-:Y:S01]  /*1890*/  FMUL.FTZ R12, R31, UR6 ;  /* 0x000000061f0c7c20 */ /* 0x000fe20008410000 */
[----:B------:R-:W-:Y:S01]  /*18a0*/  FMUL.FTZ R20, R37, UR6 ;  /* 0x0000000625147c20 */ /* 0x000fe20008410000 */
[----:B------:R-:W2:Y:S01]  /*18b0*/  MUFU.TANH R9, R9 ;  /* 0x0000000900097308 */ /* 0x000ea20000002400 */
[----:B------:R-:W-:-:S02]  /*18c0*/  IMAD R75, R76, -0xc0, R75 ;  /* 0xffffff404c4b7824 */ /* 0x000fc400078e024b */
[----:B------:R-:W-:Y:S01]  /*18d0*/  FMUL.FTZ R33, R50, UR6 ;  /* 0x0000000632217c20 */ /* 0x000fe20008410000 */
[----:B------:R-:W-:Y:S01]  /*18e0*/  FMUL.FTZ R50, R67, UR6 ;  /* 0x0000000643327c20 */ /* 0x000fe20008410000 */
[----:B------:R-:W-:Y:S01]  /*18f0*/  FMUL.FTZ R67, R84, UR6 ;  /* 0x0000000654437c20 */ /* 0x000fe20008410000 */
[----:B------:R-:W-:Y:S01]  /*1900*/  FMUL.FTZ R15, R34, UR6 ;  /* 0x00000006220f7c20 */ /* 0x000fe20008410000 */
[----:B------:R-:W-:Y:S01]  /*1910*/  FMUL.FTZ R23, R40, UR6 ;  /* 0x0000000628177c20 */ /* 0x000fe20008410000 */
[----:B------:R-:W-:Y:S01]  /*1920*/  FMUL.FTZ R18, R35, UR6 ;  /* 0x0000000623127c20 */ /* 0x000fe20008410000 */
[----:B------:R-:W3:Y:S01]  /*1930*/  MUFU.TANH R10, R10 ;  /* 0x0000000a000a7308 */ /* 0x000ee20000002400 */
[----:B------:R-:W-:Y:S01]  /*1940*/  ISETP.GT.AND P4, PT, R75, RZ, PT ;  /* 0x000000ff4b00720c */ /* 0x000fe20003f84270 */
[----:B------:R-:W-:Y:S01]  /*1950*/  FMUL.FTZ R34, R51, UR6 ;  /* 0x0000000633227c20 */ /* 0x000fe20008410000 */
[----:B------:R-:W-:Y:S01]  /*1960*/  ISETP.GT.AND P3, PT, R75, 0x1, PT ;  /* 0x000000014b00780c */ /* 0x000fe20003f64270 */
[----:B------:R-:W-:Y:S01]  /*1970*/  FMUL.FTZ R51, R68, UR6 ;  /* 0x0000000644337c20 */ /* 0x000fe20008410000 */
[----:B------:R-:W-:Y:S01]  /*1980*/  FMUL.FTZ R21, R38, UR6 ;  /* 0x0000000626157c20 */ /* 0x000fe20008410000 */
[----:B------:R-:W-:Y:S01]  /*1990*/  FMUL.FTZ R22, R39, UR6 ;  /* 0x0000000627167c20 */ /* 0x000fe20008410000 */
[----:B------:R-:W-:Y:S01]  /*19a0*/  FMUL.FTZ R27, R44, UR6 ;  /* 0x000000062c1b7c20 */ /* 0x000fe20008410000 */
[----:B------:R-:W4:Y:S01]  /*19b0*/  MUFU.TANH R7, R7 ;  /* 0x0000000700077308 */ /* 0x000f220000002400 */
[----:B------:R-:W-:Y:S01]  /*19c0*/  ISETP.GT.AND P2, PT, R75, 0x8, PT ;  /* 0x000000084b00780c */ /* 0x000fe20003f44270 */
[----:B------:R-:W-:Y:S01]  /*19d0*/  FMUL.FTZ R68, R85, UR6 ;  /* 0x0000000655447c20 */ /* 0x000fe20008410000 */
[----:B0-----:R-:W-:Y:S01]  /*19e0*/  FSEL R3, R3, -INF , P4 ;  /* 0xff80000003037808 */ /* 0x001fe20002000000 */
        /* <DEDUP_REMOVED lines=9> */
[----:B------:R-:W-:Y:S01]  /*1a80*/  FMUL.FTZ R116, R116, UR6 ;  /* 0x0000000674747c20 */ /* 0x000fe20008410000 */
[----:B------:R-:W-:Y:S01]  /*1a90*/  FMUL.FTZ R117, R117, UR6 ;  /* 0x0000000675757c20 */ /* 0x000fe20008410000 */
[----:B------:R-:W-:Y:S01]  /*1aa0*/  FMUL.FTZ R30, R47, UR6 ;  /* 0x000000062f1e7c20 */ /* 0x000fe20008410000 */
[----:B------:R-:W1:Y:S01]  /*1ab0*/  MUFU.TANH R8, R8 ;  /* 0x0000000800087308 */ /* 0x000e620000002400 */
[----:B------:R-:W-:Y:S01]  /*1ac0*/  ISETP.GT.AND P6, PT, R75, 0x9, PT ;  /* 0x000000094b00780c */ /* 0x000fe20003fc4270 */
[----:B------:R-:W-:Y:S01]  /*1ad0*/  FMUL.FTZ R52, R69, UR6 ;  /* 0x0000000645347c20 */ /* 0x000fe20008410000 */
[----:B--2---:R-:W-:Y:S01]  /*1ae0*/  FSEL R9, R9, -INF , P2 ;  /* 0xff80000009097808 */ /* 0x004fe20001000000 */
[----:B------:R-:W-:Y:S01]  /*1af0*/  FMUL.FTZ R69, R86, UR6 ;  /* 0x0000000656457c20 */ /* 0x000fe20008410000 */
[----:B------:R-:W2:Y:S03]  /*1b00*/  LDL R121, [R1] ;  /* 0x0000000001797983 */ /* 0x000ea60000100800 */
[----:B------:R-:W5:Y:S01]  /*1b10*/  MUFU.TANH R14, R14 ;  /* 0x0000000e000e7308 */ /* 0x000f620000002400 */
[----:B------:R-:W-:Y:S01]  /*1b20*/  FMNMX.FTZ R84, R3, R6, !PT ;  /* 0x0000000603547209 */ /* 0x000fe20007810000 */
[----:B------:R-:W-:-:S06]  /*1b30*/  FMUL.FTZ R31, R48, UR6 ;  /* 0x00000006301f7c20 */ /* 0x000fcc0008410000 */
[----:B------:R-:W5:Y:S01]  /*1b40*/  MUFU.TANH R11, R11 ;  /* 0x0000000b000b7308 */ /* 0x000f620000002400 */
[----:B------:R-:W-:Y:S01]  /*1b50*/  ISETP.GT.AND P5, PT, R75, 0x10, PT ;  /* 0x000000104b00780c */ /* 0x000fe20003fa4270 */
[----:B------:R-:W-:Y:S01]  /*1b60*/  FMUL.FTZ R36, R53, UR6 ;  /* 0x0000000635247c20 */ /* 0x000fe20008410000 */
[----:B---3--:R-:W-:Y:S01]  /*1b70*/  FSEL R10, R10, -INF , P6 ;  /* 0xff8000000a0a7808 */ /* 0x008fe20003000000 */
[----:B------:R-:W-:-:S04]  /*1b80*/  FMUL.FTZ R53, R70, UR6 ;  /* 0x0000000646357c20 */ /* 0x000fc80008410000 */
[----:B------:R-:W3:Y:S01]  /*1b90*/  MUFU.TANH R19, R19 ;  /* 0x0000001300137308 */ /* 0x000ee20000002400 */
[----:B------:R-:W-:Y:S01]  /*1ba0*/  FMNMX.FTZ R85, R9, R84, !PT ;  /* 0x0000005409557209 */ /* 0x000fe20007810000 */
[----:B------:R-:W-:Y:S01]  /*1bb0*/  FMUL.FTZ R70, R87, UR6 ;  /* 0x0000000657467c20 */ /* 0x000fe20008410000 */
[----:B----4-:R-:W-:Y:S01]  /*1bc0*/  FSEL R7, R7, -INF , P4 ;  /* 0xff80000007077808 */ /* 0x010fe20002000000 */
[----:B------:R-:W-:Y:S01]  /*1bd0*/  FMUL.FTZ R39, R56, UR6 ;  /* 0x0000000638277c20 */ /* 0x000fe20008410000 */
[----:B------:R-:W-:-:S03]  /*1be0*/  FMUL.FTZ R37, R54, UR6 ;  /* 0x0000000636257c20 */ /* 0x000fc60008410000 */
[----:B------:R-:W4:Y:S01]  /*1bf0*/  MUFU.TANH R12, R12 ;  /* 0x0000000c000c7308 */ /* 0x000f220000002400 */
[----:B------:R-:W-:Y:S01]  /*1c00*/  ISETP.GT.AND P4, PT, R75, 0x11, PT ;  /* 0x000000114b00780c */ /* 0x000fe20003f84270 */
[----:B------:R-:W-:Y:S01]  /*1c10*/  FMUL.FTZ R40, R57, UR6 ;  /* 0x0000000639287c20 */ /* 0x000fe20008410000 */
[----:B0-----:R-:W-:Y:S01]  /*1c20*/  FSEL R13, R13, -INF , P5 ;  /* 0xff8000000d0d7808 */ /* 0x001fe20002800000 */
[----:B------:R-:W-:-:S04]  /*1c30*/  FMUL.FTZ R54, R71, UR6 ;  /* 0x0000000647367c20 */ /* 0x000fc80008410000 */
[----:B------:R-:W0:Y:S01]  /*1c40*/  MUFU.TANH R20, R20 ;  /* 0x0000001400147308 */ /* 0x000e220000002400 */
[----:B------:R-:W-:Y:S01]  /*1c50*/  FMNMX.FTZ R84, R10, R85, !PT ;  /* 0x000000550a547209 */ /* 0x000fe20007810000 */
[----:B------:R-:W-:Y:S01]  /*1c60*/  FMUL.FTZ R71, R88, UR6 ;  /* 0x0000000658477c20 */ /* 0x000fe20008410000 */
[----:B-1----:R-:W-:Y:S01]  /*1c70*/  FSEL R8, R8, -INF , P3 ;  /* 0xff80000008087808 */ /* 0x002fe20001800000 */
[----:B------:R-:W-:-:S04]  /*1c80*/  FMUL.FTZ R38, R55, UR6 ;  /* 0x0000000637267c20 */ /* 0x000fc80008410000 */
[----:B------:R-:W1:Y:S01]  /*1c90*/  MUFU.TANH R15, R15 ;  /* 0x0000000f000f7308 */ /* 0x000e620000002400 */
[----:B------:R-:W-:Y:S01]  /*1ca0*/  ISETP.GT.AND P3, PT, R75, 0x18, PT ;  /* 0x000000184b00780c */ /* 0x000fe20003f64270 */
[----:B------:R-:W-:Y:S01]  /*1cb0*/  FMUL.FTZ R43, R60, UR6 ;  /* 0x000000063c2b7c20 */ /* 0x000fe20008410000 */
[----:B-----5:R-:W-:Y:S01]  /*1cc0*/  FSEL R14, R14, -INF , P4 ;  /* 0xff8000000e0e7808 */ /* 0x020fe20002000000 */
[----:B------:R-:W-:-:S04]  /*1cd0*/  FMUL.FTZ R55, R72, UR6 ;  /* 0x0000000648377c20 */ /* 0x000fc80008410000 */
[----:B------:R-:W5:Y:S01]  /*1ce0*/  MUFU.TANH R23, R23 ;  /* 0x0000001700177308 */ /* 0x000f620000002400 */
[----:B------:R-:W-:Y:S01]  /*1cf0*/  FMNMX.FTZ R85, R13, R84, !PT ;  /* 0x000000540d557209 */ /* 0x000fe20007810000 */
[----:B------:R-:W-:Y:S01]  /*1d00*/  FMUL.FTZ R72, R89, UR6 ;  /* 0x0000000659487c20 */ /* 0x000fe20008410000 */
[----:B------:R-:W-:Y:S01]  /*1d10*/  FSEL R11, R11, -INF , P2 ;  /* 0xff8000000b0b7808 */ /* 0x000fe20001000000 */
[----:B------:R-:W-:-:S04]  /*1d20*/  FMUL.FTZ R44, R61, UR6 ;  /* 0x000000063d2c7c20 */ /* 0x000fc80008410000 */
        /* <DEDUP_REMOVED lines=9> */
[----:B------:R-:W-:-:S04]  /*1dc0*/  FMUL.FTZ R46, R63, UR6 ;  /* 0x000000063f2e7c20 */ /* 0x000fc80008410000 */
        /* <DEDUP_REMOVED lines=26> */
[----:B------:R-:W-:-:S07]  /*1f70*/  FMNMX.FTZ R87, R23, R86, !PT ;  /* 0x0000005617577209 */ /* 0x000fce0007810000 */
[----:B------:R-:W-:Y:S01]  /*1f80*/  MUFU.TANH R41, R41 ;  /* 0x0000002900297308 */ /* 0x000fe20000002400 */
[----:B----4-:R-:W-:-:S07]  /*1f90*/  FSEL R21, R21, -INF , P3 ;  /* 0xff80000015157808 */ /* 0x010fce0001800000 */
[----:B------:R-:W-:Y:S01]  /*1fa0*/  MUFU.TANH R42, R42 ;  /* 0x0000002a002a7308 */ /* 0x000fe20000002400 */
[----:B------:R-:W-:-:S07]  /*1fb0*/  ISETP.GT.AND P3, PT, R75, 0x29, PT ;  /* 0x000000294b00780c */ /* 0x000fce0003f64270 */
[----:B------:R-:W-:Y:S01]  /*1fc0*/  MUFU.TANH R59, R59 ;  /* 0x0000003b003b7308 */ /* 0x000fe20000002400 */
[----:B0-----:R-:W-:-:S07]  /*1fd0*/  FSEL R27, R27, -INF , P4 ;  /* 0xff8000001b1b7808 */ /* 0x001fce0002000000 */
[----:B------:R-:W-:Y:S01]  /*1fe0*/  MUFU.TANH R58, R58 ;  /* 0x0000003a003a7308 */ /* 0x000fe20000002400 */
[----:B------:R-:W-:Y:S01]  /*1ff0*/  FMNMX.FTZ R86, R24, R87, !PT ;  /* 0x0000005718567209 */ /* 0x000fe20007810000 */
[----:B------:R-:W-:-:S06]  /*2000*/  FMUL.FTZ R76, R92, UR6 ;  /* 0x000000065c4c7c20 */ /* 0x000fcc0008410000 */
[----:B------:R-:W0:Y:S08]  /*2010*/  MUFU.TANH R26, R26 ;  /* 0x0000001a001a7308 */ /* 0x000e300000002400 */
[----:B------:R-:W4:Y:S01]  /*2020*/  MUFU.TANH R32, R32 ;  /* 0x0000002000207308 */ /* 0x000f220000002400 */
[----:B-1----:R-:W-:Y:S01]  /*2030*/  FSEL R22, R22, -INF , P2 ;  /* 0xff80000016167808 */ /* 0x002fe20001000000 */
[----:B------:R-:W-:-:S06]  /*2040*/  FMUL.FTZ R73, R90, UR6 ;  /* 0x000000065a497c20 */ /* 0x000fcc0008410000 */
[----:B------:R-:W1:Y:S01]  /*2050*/  MUFU.TANH R29, R29 ;  /* 0x0000001d001d7308 */ /* 0x000e620000002400 */
[----:B------:R-:W-:Y:S02]  /*2060*/  ISETP.GT.AND P2, PT, R75, 0x30, PT ;  /* 0x000000304b00780c */ /* 0x000fe40003f44270 */
[----:B-----5:R-:W-:-:S05]  /*2070*/  FSEL R28, R28, -INF , P3 ;  /* 0xff8000001c1c7808 */ /* 0x020fca0001800000 */
[----:B------:R-:W5:Y:S01]  /*2080*/  MUFU.TANH R35, R35 ;  /* 0x0000002300237308 */ /* 0x000f620000002400 */
[----:B------:R-:W-:Y:S02]  /*2090*/  FMNMX.FTZ R87, R27, R86, !PT ;  /* 0x000000561b577209 */ /* 0x000fe40007810000 */
[----:B------:R-:W-:-:S05]  /*20a0*/  FSEL R25, R25, -INF , P6 ;  /* 0xff80000019197808 */ /* 0x000fca0003000000 */
[----:B------:R-:W5:Y:S01]  /*20b0*/  MUFU.TANH R30, R30 ;  /* 0x0000001e001e7308 */ /* 0x000f620000002400 */
[----:B------:R-:W-:Y:S02]  /*20c0*/  ISETP.GT.AND P6, PT, R75, 0x31, PT ;  /* 0x000000314b00780c */ /* 0x000fe40003fc4270 */
[----:B---3--:R-:W-:-:S05]  /*20d0*/  FSEL R31, R31, -INF , P2 ;  /* 0xff8000001f1f7808 */ /* 0x008fca0001000000 */
[----:B------:R-:W3:Y:S01]  /*20e0*/  MUFU.TANH R36, R36 ;  /* 0x0000002400247308 */ /* 0x000ee20000002400 */
[----:B------:R-:W-:Y:S02]  /*20f0*/  FMNMX.FTZ R88, R28, R87, !PT ;  /* 0x000000571c587209 */ /* 0x000fe40007810000 */
[----:B0-----:R-:W-:-:S05]  /*2100*/  FSEL R26, R26, -INF , P5 ;  /* 0xff8000001a1a7808 */ /* 0x001fca0002800000 */
[----:B------:R-:W0:Y:S01]  /*2110*/  MUFU.TANH R33, R33 ;  /* 0x0000002100217308 */ /* 0x000e220000002400 */
[----:B------:R-:W-:Y:S02]  /*2120*/  ISETP.GT.AND P5, PT, R75, 0x38, PT ;  /* 0x000000384b00780c */ /* 0x000fe40003fa4270 */
[----:B----4-:R-:W-:-:S05]  /*2130*/  FSEL R32, R32, -INF , P6 ;  /* 0xff80000020207808 */ /* 0x010fca0003000000 */
[----:B------:R-:W4:Y:S01]  /*2140*/  MUFU.TANH R39, R39 ;  /* 0x0000002700277308 */ /* 0x000f220000002400 */
[----:B------:R-:W-:Y:S02]  /*2150*/  FMNMX.FTZ R89, R31, R88, !PT ;  /* 0x000000581f597209 */ /* 0x000fe40007810000 */
[----:B-1----:R-:W-:-:S05]  /*2160*/  FSEL R29, R29, -INF , P4 ;  /* 0xff8000001d1d7808 */ /* 0x002fca0002000000 */
        /* <DEDUP_REMOVED lines=20> */
[----:B-----5:R-:W-:Y:S02]  /*22b0*/  FSEL R40, R40, -INF , P2 ;  /* 0xff80000028287808 */ /* 0x020fe40001000000 */
[----:B------:R-:W-:-:S03]  /*22c0*/  FMNMX.FTZ R89, R39, R88, !PT ;  /* 0x0000005827597209 */ /* 0x000fc60007810000 */
[----:B------:R-:W5:Y:S01]  /*22d0*/  MUFU.TANH R48, R48 ;  /* 0x0000003000307308 */ /* 0x000f620000002400 */
[----:B------:R-:W-:Y:S02]  /*22e0*/  FSEL R37, R37, -INF , P5 ;  /* 0xff80000025257808 */ /* 0x000fe40002800000 */
[----:B------:R-:W-:Y:S02]  /*22f0*/  ISETP.GT.AND P5, PT, R75, 0x49, PT ;  /* 0x000000494b00780c */ /* 0x000fe40003fa4270 */
[----:B---3--:R-:W-:-:S03]  /*2300*/  FSEL R43, R43, -INF , P6 ;  /* 0xff8000002b2b7808 */ /* 0x008fc60003000000 */
[----:B------:R-:W3:Y:S01]  /*2310*/  MUFU.TANH R45, R45 ;  /* 0x0000002d002d7308 */ /* 0x000ee20000002400 */
[----:B------:R-:W-:Y:S02]  /*2320*/  FMNMX.FTZ R88, R40, R89, !PT ;  /* 0x0000005928587209 */ /* 0x000fe40007810000 */
[----:B0-----:R-:W-:-:S05]  /*2330*/  FSEL R38, R38, -INF , P4 ;  /* 0xff80000026267808 */ /* 0x001fca0002000000 */
[----:B------:R-:W0:Y:S01]  /*2340*/  MUFU.TANH R51, R51 ;  /* 0x0000003300337308 */ /* 0x000e220000002400 */
[----:B------:R-:W-:Y:S02]  /*2350*/  ISETP.GT.AND P4, PT, R75, 0x50, PT ;  /* 0x000000504b00780c */ /* 0x000fe40003f84270 */
[----:B----4-:R-:W-:Y:S02]  /*2360*/  FSEL R44, R44, -INF , P5 ;  /* 0xff8000002c2c7808 */ /* 0x010fe40002800000 */
[----:B------:R-:W-:-:S03]  /*2370*/  FMNMX.FTZ R89, R43, R88, !PT ;  /* 0x000000582b597209 */ /* 0x000fc60007810000 */
[----:B------:R-:W4:Y:S01]  /*2380*/  MUFU.TANH R46, R46 ;  /* 0x0000002e002e7308 */ /* 0x000f220000002400 */
[----:B------:R-:W-:Y:S02]  /*2390*/  FSEL R41, R41, -INF , P3 ;  /* 0xff80000029297808 */ /* 0x000fe40001800000 */
[----:B------:R-:W-:-:S05]  /*23a0*/  ISETP.GT.AND P3, PT, R75, 0x51, PT ;  /* 0x000000514b00780c */ /* 0x000fca0003f64270 */
[----:B------:R-:W2:Y:S01]  /*23b0*/  MUFU.TANH R52, R52 ;  /* 0x0000003400347308 */ /* 0x000ea20000002400 */
[----:B-1----:R-:W-:Y:S02]  /*23c0*/  FSEL R47, R47, -INF , P4 ;  /* 0xff8000002f2f7808 */ /* 0x002fe40002000000 */
[----:B------:R-:W-:-:S05]  /*23d0*/  FMNMX.FTZ R88, R44, R89, !PT ;  /* 0x000000592c587209 */ /* 0x000fca0007810000 */
[----:B------:R-:W1:Y:S01]  /*23e0*/  MUFU.TANH R49, R49 ;  /* 0x0000003100317308 */ /* 0x000e620000002400 */
[----:B------:R-:W-:Y:S02]  /*23f0*/  FSEL R42, R42, -INF , P2 ;  /* 0xff8000002a2a7808 */ /* 0x000fe40001000000 */
[----:B------:R-:W-:-:S05]  /*2400*/  ISETP.GT.AND P2, PT, R75, 0x58, PT ;  /* 0x000000584b00780c */ /* 0x000fca0003f44270 */
[----:B------:R-:W1:Y:S01]  /*2410*/  MUFU.TANH R55, R55 ;  /* 0x0000003700377308 */ /* 0x000e620000002400 */
[----:B-----5:R-:W-:Y:S02]  /*2420*/  FSEL R48, R48, -INF , P3 ;  /* 0xff80000030307808 */ /* 0x020fe40001800000 */
[----:B------:R-:W-:-:S05]  /*2430*/  FMNMX.FTZ R89, R47, R88, !PT ;  /* 0x000000582f597209 */ /* 0x000fca0007810000 */
[----:B------:R-:W5:Y:S01]  /*2440*/  MUFU.TANH R50, R50 ;  /* 0x0000003200327308 */ /* 0x000f620000002400 */
[----:B---3--:R-:W-:Y:S02]  /*2450*/  FSEL R45, R45, -INF , P6 ;  /* 0xff8000002d2d7808 */ /* 0x008fe40003000000 */
[----:B------:R-:W-:-:S05]  /*2460*/  ISETP.GT.AND P6, PT, R75, 0x59, PT ;  /* 0x000000594b00780c */ /* 0x000fca0003fc4270 */
[----:B------:R-:W3:Y:S01]  /*2470*/  MUFU.TANH R56, R56 ;  /* 0x0000003800387308 */ /* 0x000ee20000002400 */
[----:B0-----:R-:W-:Y:S02]  /*2480*/  FSEL R51, R51, -INF , P2 ;  /* 0xff80000033337808 */ /* 0x001fe40001000000 */
[----:B------:R-:W-:-:S05]  /*2490*/  FMNMX.FTZ R88, R48, R89, !PT ;  /* 0x0000005930587209 */ /* 0x000fca0007810000 */
[----:B------:R-:W0:Y:S01]  /*24a0*/  MUFU.TANH R53, R53 ;  /* 0x0000003500357308 */ /* 0x000e220000002400 */
[----:B----4-:R-:W-:Y:S02]  /*24b0*/  FSEL R46, R46, -INF , P5 ;  /* 0xff8000002e2e7808 */ /* 0x010fe40002800000 */
[----:B------:R-:W-:Y:S02]  /*24c0*/  ISETP.GT.AND P5, PT, R75, 0x60, PT ;  /* 0x000000604b00780c */ /* 0x000fe40003fa4270 */
[----:B--2---:R-:W-:-:S03]  /*24d0*/  FSEL R52, R52, -INF , P6 ;  /* 0xff80000034347808 */ /* 0x004fc60003000000 */
[----:B------:R-:W2:Y:S01]  /*24e0*/  MUFU.TANH R54, R54 ;  /* 0x0000003600367308 */ /* 0x000ea20000002400 */
[----:B------:R-:W-:Y:S02]  /*24f0*/  FMNMX.FTZ R89, R51, R88, !PT ;  /* 0x0000005833597209 */ /* 0x000fe40007810000 */
[----:B-1----:R-:W-:-:S05]  /*2500*/  FSEL R49, R49, -INF , P4 ;  /* 0xff80000031317808 */ /* 0x002fca0002000000 */
[----:B------:R-:W1:Y:S01]  /*2510*/  MUFU.TANH R60, R60 ;  /* 0x0000003c003c7308 */ /* 0x000e620000002400 */
[----:B------:R-:W-:Y:S02]  /*2520*/  ISETP.GT.AND P4, PT, R75, 0x61, PT ;  /* 0x000000614b00780c */ /* 0x000fe40003f84270 */
[----:B------:R-:W-:Y:S02]  /*2530*/  FSEL R55, R55, -INF , P5 ;  /* 0xff80000037377808 */ /* 0x000fe40002800000 */
[----:B------:R-:W-:-:S03]  /*2540*/  FMNMX.FTZ R88, R52, R89, !PT ;  /* 0x0000005934587209 */ /* 0x000fc60007810000 */
[----:B------:R-:W4:Y:S01]  /*2550*/  MUFU.TANH R57, R57 ;  /* 0x0000003900397308 */ /* 0x000f220000002400 */
[----:B-----5:R-:W-:Y:S02]  /*2560*/  FSEL R50, R50, -INF , P3 ;  /* 0xff80000032327808 */ /* 0x020fe40001800000 */
[----:B------:R-:W-:-:S05]  /*2570*/  ISETP.GT.AND P3, PT, R75, 0x68, PT ;  /* 0x000000684b00780c */ /* 0x000fca0003f64270 */
[----:B------:R-:W5:Y:S01]  /*2580*/  MUFU.TANH R63, R63 ;  /* 0x0000003f003f7308 */ /* 0x000f620000002400 */
[----:B---3--:R-:W-:Y:S02]  /*2590*/  FSEL R56, R56, -INF , P4 ;  /* 0xff80000038387808 */ /* 0x008fe40002000000 */
[----:B------:R-:W-:-:S05]  /*25a0*/  FMNMX.FTZ R89, R55, R88, !PT ;  /* 0x0000005837597209 */ /* 0x000fca0007810000 */
[----:B------:R-:W3:Y:S01]  /*25b0*/  MUFU.TANH R64, R64 ;  /* 0x0000004000407308 */ /* 0x000ee20000002400 */
[----:B0-----:R-:W-:Y:S02]  /*25c0*/  FSEL R53, R53, -INF , P2 ;  /* 0xff80000035357808 */ /* 0x001fe40001000000 */
[----:B------:R-:W-:Y:S02]  /*25d0*/  ISETP.GT.AND P2, PT, R75, 0x69, PT ;  /* 0x000000694b00780c */ /* 0x000fe40003f44270 */
[----:B------:R-:W-:-:S03]  /*25e0*/  FSEL R59, R59, -INF , P3 ;  /* 0xff8000003b3b7808 */ /* 0x000fc60001800000 */
[----:B------:R-:W0:Y:S01]  /*25f0*/  MUFU.TANH R61, R61 ;  /* 0x0000003d003d7308 */ /* 0x000e220000002400 */
[----:B------:R-:W-:Y:S02]  /*2600*/  FMNMX.FTZ R88, R56, R89, !PT ;  /* 0x0000005938587209 */ /* 0x000fe40007810000 */
[----:B--2---:R-:W-:-:S05]  /*2610*/  FSEL R54, R54, -INF , P6 ;  /* 0xff80000036367808 */ /* 0x004fca0003000000 */
[----:B------:R-:W2:Y:S01]  /*2620*/  MUFU.TANH R67, R67 ;  /* 0x0000004300437308 */ /* 0x000ea20000002400 */
[----:B------:R-:W-:Y:S02]  /*2630*/  ISETP.GT.AND P6, PT, R75, 0x70, PT ;  /* 0x000000704b00780c */ /* 0x000fe40003fc4270 */
[----:B-1----:R-:W-:Y:S02]  /*2640*/  FSEL R60, R60, -INF , P2 ;  /* 0xff8000003c3c7808 */ /* 0x002fe40001000000 */
[----:B------:R-:W-:-:S03]  /*2650*/  FMNMX.FTZ R89, R59, R88, !PT ;  /* 0x000000583b597209 */ /* 0x000fc60007810000 */
[----:B------:R-:W1:Y:S01]  /*2660*/  MUFU.TANH R62, R62 ;  /* 0x0000003e003e7308 */ /* 0x000e620000002400 */
[----:B----4-:R-:W-:Y:S02]  /*2670*/  FSEL R57, R57, -INF , P5 ;  /* 0xff80000039397808 */ /* 0x010fe40002800000 */
[----:B------:R-:W-:-:S05]  /*2680*/  ISETP.GT.AND P5, PT, R75, 0x71, PT ;  /* 0x000000714b00780c */ /* 0x000fca0003fa4270 */
[----:B------:R-:W4:Y:S01]  /*2690*/  MUFU.TANH R68, R68 ;  /* 0x0000004400447308 */ /* 0x000f220000002400 */
[----:B-----5:R-:W-:Y:S02]  /*26a0*/  FSEL R63, R63, -INF , P6 ;  /* 0xff8000003f3f7808 */ /* 0x020fe40003000000 */
[----:B------:R-:W-:-:S05]  /*26b0*/  FMNMX.FTZ R88, R60, R89, !PT ;  /* 0x000000593c587209 */ /* 0x000fca0007810000 */
[----:B------:R-:W5:Y:S01]  /*26c0*/  MUFU.TANH R65, R65 ;  /* 0x0000004100417308 */ /* 0x000f620000002400 */
[----:B------:R-:W-:Y:S01]  /*26d0*/  FSEL R58, R58, -INF , P4 ;  /* 0xff8000003a3a7808 */ /* 0x000fe20002000000 */
[----:B------:R-:W-:Y:S01]  /*26e0*/  FMUL.FTZ R77, R93, UR6 ;  /* 0x000000065d4d7c20 */ /* 0x000fe20008410000 */
[----:B------:R-:W-:-:S05]  /*26f0*/  ISETP.GT.AND P4, PT, R75, 0x78, PT ;  /* 0x000000784b00780c */ /* 0x000fca0003f84270 */
[----:B------:R-:W5:Y:S01]  /*2700*/  MUFU.TANH R71, R71 ;  /* 0x0000004700477308 */ /* 0x000f620000002400 */
[----:B---3--:R-:W-:Y:S02]  /*2710*/  FSEL R64, R64, -INF , P5 ;  /* 0xff80000040407808 */ /* 0x008fe40002800000 */
[----:B------:R-:W-:-:S05]  /*2720*/  FMNMX.FTZ R89, R63, R88, !PT ;  /* 0x000000583f597209 */ /* 0x000fca0007810000 */
[----:B------:R-:W3:Y:S01]  /*2730*/  MUFU.TANH R66, R66 ;  /* 0x0000004200427308 */ /* 0x000ee20000002400 */
[----:B0-----:R-:W-:Y:S01]  /*2740*/  FSEL R61, R61, -INF , P3 ;  /* 0xff8000003d3d7808 */ /* 0x001fe20001800000 */
[----:B------:R-:W-:Y:S01]  /*2750*/  FMUL.FTZ R80, R96, UR6 ;  /* 0x0000000660507c20 */ /* 0x000fe20008410000 */
[----:B------:R-:W-:-:S05]  /*2760*/  ISETP.GT.AND P3, PT, R75, 0x79, PT ;  /* 0x000000794b00780c */ /* 0x000fca0003f64270 */
[----:B------:R-:W0:Y:S01]  /*2770*/  MUFU.TANH R72, R72 ;  /* 0x0000004800487308 */ /* 0x000e220000002400 */
[----:B--2---:R-:W-:Y:S02]  /*2780*/  FSEL R67, R67, -INF , P4 ;  /* 0xff80000043437808 */ /* 0x004fe40002000000 */
[----:B------:R-:W-:-:S05]  /*2790*/  FMNMX.FTZ R88, R64, R89, !PT ;  /* 0x0000005940587209 */ /* 0x000fca0007810000 */
[----:B------:R-:W2:Y:S01]  /*27a0*/  MUFU.TANH R69, R69 ;  /* 0x0000004500457308 */ /* 0x000ea20000002400 */
[----:B------:R-:W-:Y:S01]  /*27b0*/  FMUL.FTZ R74, R91, UR6 ;  /* 0x000000065b4a7c20 */ /* 0x000fe20008410000 */
[----:B-1----:R-:W-:Y:S01]  /*27c0*/  FSEL R62, R62, -INF , P2 ;  /* 0xff8000003e3e7808 */ /* 0x002fe20001000000 */
[----:B------:R-:W-:-:S05]  /*27d0*/  FMUL.FTZ R81, R97, UR6 ;  /* 0x0000000661517c20 */ /* 0x000fca0008410000 */
[----:B------:R-:W1:Y:S01]  /*27e0*/  MUFU.TANH R76, R76 ;  /* 0x0000004c004c7308 */ /* 0x000e620000002400 */
[----:B------:R-:W-:Y:S02]  /*27f0*/  ISETP.GT.AND P2, PT, R75, 0x80, PT ;  /* 0x000000804b00780c */ /* 0x000fe40003f44270 */
[----:B----4-:R-:W-:Y:S02]  /*2800*/  FSEL R68, R68, -INF , P3 ;  /* 0xff80000044447808 */ /* 0x010fe40001800000 */
[----:B------:R-:W-:-:S03]  /*2810*/  FMNMX.FTZ R89, R67, R88, !PT ;  /* 0x0000005843597209 */ /* 0x000fc60007810000 */
[----:B------:R-:W4:Y:S01]  /*2820*/  MUFU.TANH R70, R70 ;  /* 0x0000004600467308 */ /* 0x000f220000002400 */
[----:B-----5:R-:W-:Y:S01]  /*2830*/  FSEL R65, R65, -INF , P6 ;  /* 0xff80000041417808 */ /* 0x020fe20003000000 */
[----:B------:R-:W-:Y:S01]  /*2840*/  FMUL.FTZ R78, R94, UR6 ;  /* 0x000000065e4e7c20 */ /* 0x000fe20008410000 */
[----:B------:R-:W-:-:S05]  /*2850*/  FMUL.FTZ R84, R100, UR6 ;  /* 0x0000000664547c20 */ /* 0x000fca0008410000 */
[----:B------:R-:W5:Y:S01]  /*2860*/  MUFU.TANH R77, R77 ;  /* 0x0000004d004d7308 */ /* 0x000f620000002400 */
[----:B------:R-:W-:Y:S02]  /*2870*/  ISETP.GT.AND P6, PT, R75, 0x81, PT ;  /* 0x000000814b00780c */ /* 0x000fe40003fc4270 */
[----:B------:R-:W-:Y:S02]  /*2880*/  FSEL R71, R71, -INF , P2 ;  /* 0xff80000047477808 */ /* 0x000fe40001000000 */
[----:B------:R-:W-:-:S03]  /*2890*/  FMNMX.FTZ R88, R68, R89, !PT ;  /* 0x0000005944587209 */ /* 0x000fc60007810000 */
[----:B------:R-:W5:Y:S01]  /*28a0*/  MUFU.TANH R73, R73 ;  /* 0x0000004900497308 */ /* 0x000f620000002400 */
[----:B---3--:R-:W-:Y:S01]  /*28b0*/  FSEL R66, R66, -INF , P5 ;  /* 0xff80000042427808 */ /* 0x008fe20002800000 */
[----:B------:R-:W-:Y:S01]  /*28c0*/  FMUL.FTZ R79, R95, UR6 ;  /* 0x000000065f4f7c20 */ /* 0x000fe20008410000 */
[----:B------:R-:W-:-:S05]  /*28d0*/  ISETP.GT.AND P5, PT, R75, 0x88, PT ;  /* 0x000000884b00780c */ /* 0x000fca0003fa4270 */
[----:B------:R-:W3:Y:S01]  /*28e0*/  MUFU.TANH R80, R80 ;  /* 0x0000005000507308 */ /* 0x000ee20000002400 */
[----:B0-----:R-:W-:Y:S01]  /*28f0*/  FSEL R72, R72, -INF , P6 ;  /* 0xff80000048487808 */ /* 0x001fe20003000000 */
[----:B------:R-:W-:Y:S01]  /*2900*/  FMUL.FTZ R85, R101, UR6 ;  /* 0x0000000665557c20 */ /* 0x000fe20008410000 */
[----:B------:R-:W-:-:S05]  /*2910*/  FMNMX.FTZ R89, R71, R88, !PT ;  /* 0x0000005847597209 */ /* 0x000fca0007810000 */
[----:B------:R-:W0:Y:S01]  /*2920*/  MUFU.TANH R74, R74 ;  /* 0x0000004a004a7308 */ /* 0x000e220000002400 */
[----:B--2---:R-:W-:Y:S01]  /*2930*/  FSEL R69, R69, -INF , P4 ;  /* 0xff80000045457808 */ /* 0x004fe20002000000 */
[----:B------:R-:W-:-:S06]  /*2940*/  FMUL.FTZ R82, R98, UR6 ;  /* 0x0000000662527c20 */ /* 0x000fcc0008410000 */
[----:B------:R-:W2:Y:S01]  /*2950*/  MUFU.TANH R81, R81 ;  /* 0x0000005100517308 */ /* 0x000ea20000002400 */
[----:B------:R-:W-:Y:S01]  /*2960*/  ISETP.GT.AND P4, PT, R75, 0x89, PT ;  /* 0x000000894b00780c */ /* 0x000fe20003f84270 */
[----:B------:R-:W-:Y:S01]  /*2970*/  FMUL.FTZ R92, R104, UR6 ;  /* 0x00000006685c7c20 */ /* 0x000fe20008410000 */
[----:B-1----:R-:W-:Y:S02]  /*2980*/  FSEL R76, R76, -INF , P5 ;  /* 0xff8000004c4c7808 */ /* 0x002fe40002800000 */
[----:B------:R-:W-:-:S03]  /*2990*/  FMNMX.FTZ R89, R72, R89, !PT ;  /* 0x0000005948597209 */ /* 0x000fc60007810000 */
[----:B------:R-:W1:Y:S01]  /*29a0*/  MUFU.TANH R78, R78 ;  /* 0x0000004e004e7308 */ /* 0x000e620000002400 */
[----:B----4-:R-:W-:Y:S01]  /*29b0*/  FSEL R70, R70, -INF , P3 ;  /* 0xff80000046467808 */ /* 0x010fe20001800000 */
[----:B------:R-:W-:-:S06]  /*29c0*/  FMUL.FTZ R83, R99, UR6 ;  /* 0x0000000663537c20 */ /* 0x000fcc0008410000 */
[----:B------:R-:W4:Y:S01]  /*29d0*/  MUFU.TANH R84, R84 ;  /* 0x0000005400547308 */ /* 0x000f220000002400 */
[----:B------:R-:W-:Y:S01]  /*29e0*/  ISETP.GT.AND P3, PT, R75, 0x90, PT ;  /* 0x000000904b00780c */ /* 0x000fe20003f64270 */
[----:B------:R-:W-:Y:S01]  /*29f0*/  FMUL.FTZ R91, R105, UR6 ;  /* 0x00000006695b7c20 */ /* 0x000fe20008410000 */
[----:B-----5:R-:W-:Y:S02]  /*2a00*/  FSEL R77, R77, -INF , P4 ;  /* 0xff8000004d4d7808 */ /* 0x020fe40002000000 */
[----:B------:R-:W-:-:S03]  /*2a10*/  FMNMX.FTZ R88, R76, R89, !PT ;  /* 0x000000594c587209 */ /* 0x000fc60007810000 */
[----:B------:R-:W5:Y:S01]  /*2a20*/  MUFU.TANH R79, R79 ;  /* 0x0000004f004f7308 */ /* 0x000f620000002400 */
[----:B------:R-:W-:Y:S01]  /*2a30*/  FSEL R73, R73, -INF , P2 ;  /* 0xff80000049497808 */ /* 0x000fe20001000000 */
[----:B------:R-:W-:Y:S01]  /*2a40*/  FMUL.FTZ R86, R102, UR6 ;  /* 0x0000000666567c20 */ /* 0x000fe20008410000 */
[----:B------:R-:W-:-:S05]  /*2a50*/  ISETP.GT.AND P2, PT, R75, 0x91, PT ;  /* 0x000000914b00780c */ /* 0x000fca0003f44270 */
[----:B------:R-:W5:Y:S01]  /*2a60*/  MUFU.TANH R85, R85 ;  /* 0x0000005500557308 */ /* 0x000f620000002400 */
[----:B---3--:R-:W-:Y:S01]  /*2a70*/  FSEL R80, R80, -INF , P3 ;  /* 0xff80000050507808 */ /* 0x008fe20001800000 */
[----:B------:R-:W-:Y:S01]  /*2a80*/  FMUL.FTZ R93, R108, UR6 ;  /* 0x000000066c5d7c20 */ /* 0x000fe20008410000 */
[----:B------:R-:W-:-:S05]  /*2a90*/  FMNMX.FTZ R89, R77, R88, !PT ;  /* 0x000000584d597209 */ /* 0x000fca0007810000 */
[----:B------:R-:W3:Y:S01]  /*2aa0*/  MUFU.TANH R82, R82 ;  /* 0x0000005200527308 */ /* 0x000ee20000002400 */
[----:B0-----:R-:W-:Y:S01]  /*2ab0*/  FSEL R74, R74, -INF , P6 ;  /* 0xff8000004a4a7808 */ /* 0x001fe20003000000 */
[----:B------:R-:W-:Y:S01]  /*2ac0*/  FMUL.FTZ R87, R103, UR6 ;  /* 0x0000000667577c20 */ /* 0x000fe20008410000 */
[----:B------:R-:W-:-:S05]  /*2ad0*/  ISETP.GT.AND P6, PT, R75, 0x98, PT ;  /* 0x000000984b00780c */ /* 0x000fca0003fc4270 */
[----:B------:R-:W0:Y:S01]  /*2ae0*/  MUFU.TANH R92, R92 ;  /* 0x0000005c005c7308 */ /* 0x000e220000002400 */
[----:B--2---:R-:W-:Y:S01]  /*2af0*/  FSEL R88, R81, -INF , P2 ;  /* 0xff80000051587808 */ /* 0x004fe20001000000 */
[----:B------:R-:W-:Y:S01]  /*2b00*/  FMUL.FTZ R100, R109, UR6 ;  /* 0x000000066d647c20 */ /* 0x000fe20008410000 */
[----:B------:R-:W-:-:S05]  /*2b10*/  FMNMX.FTZ R81, R80, R89, !PT ;  /* 0x0000005950517209 */ /* 0x000fca0007810000 */
[----:B------:R-:W2:Y:S01]  /*2b20*/  MUFU.TANH R83, R83 ;  /* 0x0000005300537308 */ /* 0x000ea20000002400 */
[----:B-1----:R-:W-:Y:S01]  /*2b30*/  FSEL R78, R78, -INF , P5 ;  /* 0xff8000004e4e7808 */ /* 0x002fe20002800000 */
[----:B------:R-:W-:Y:S01]  /*2b40*/  FMUL.FTZ R94, R106, UR6 ;  /* 0x000000066a5e7c20 */ /* 0x000fe20008410000 */
[----:B----4-:R-:W-:-:S05]  /*2b50*/  FSEL R89, R84, -INF , P6 ;  /* 0xff80000054597808 */ /* 0x010fca0003000000 */
[----:B------:R-:W1:Y:S01]  /*2b60*/  MUFU.TANH R91, R91 ;  /* 0x0000005b005b7308 */ /* 0x000e620000002400 */
[----:B------:R-:W-:Y:S02]  /*2b70*/  ISETP.GT.AND P5, PT, R75, 0x99, PT ;  /* 0x000000994b00780c */ /* 0x000fe40003fa4270 */
[----:B------:R-:W-:-:S05]  /*2b80*/  FMNMX.FTZ R84, R88, R81, !PT ;  /* 0x0000005158547209 */ /* 0x000fca0007810000 */
[----:B------:R-:W4:Y:S01]  /*2b90*/  MUFU.TANH R86, R86 ;  /* 0x0000005600567308 */ /* 0x000f220000002400 */
[----:B-----5:R-:W-:Y:S01]  /*2ba0*/  FSEL R79, R79, -INF , P4 ;  /* 0xff8000004f4f7808 */ /* 0x020fe20002000000 */
[----:B------:R-:W-:Y:S01]  /*2bb0*/  FMUL.FTZ R95, R107, UR6 ;  /* 0x000000066b5f7c20 */ /* 0x000fe20008410000 */
[----:B------:R-:W-:-:S05]  /*2bc0*/  ISETP.GT.AND P4, PT, R75, 0xa0, PT ;  /* 0x000000a04b00780c */ /* 0x000fca0003f84270 */
[----:B------:R-:W5:Y:S01]  /*2bd0*/  MUFU.TANH R93, R93 ;  /* 0x0000005d005d7308 */ /* 0x000f620000002400 */
[----:B------:R-:W-:Y:S02]  /*2be0*/  FSEL R90, R85, -INF , P5 ;  /* 0xff800000555a7808 */ /* 0x000fe40002800000 */
[----:B------:R-:W-:-:S05]  /*2bf0*/  FMNMX.FTZ R81, R89, R84, !PT ;  /* 0x0000005459517209 */ /* 0x000fca0007810000 */
[----:B------:R-:W5:Y:S01]  /*2c00*/  MUFU.TANH R87, R87 ;  /* 0x0000005700577308 */ /* 0x000f620000002400 */
[----:B---3--:R-:W-:Y:S01]  /*2c10*/  FSEL R82, R82, -INF , P3 ;  /* 0xff80000052527808 */ /* 0x008fe20001800000 */
[----:B------:R-:W-:Y:S01]  /*2c20*/  FMUL.FTZ R96, R110, UR6 ;  /* 0x000000066e607c20 */ /* 0x000fe20008410000 */
[----:B------:R-:W-:-:S05]  /*2c30*/  ISETP.GT.AND P3, PT, R75, 0xa1, PT ;  /* 0x000000a14b00780c */ /* 0x000fca0003f64270 */
[----:B------:R-:W3:Y:S01]  /*2c40*/  MUFU.TANH R100, R100 ;  /* 0x0000006400647308 */ /* 0x000ee20000002400 */
[----:B0-----:R-:W-:Y:S02]  /*2c50*/  FSEL R92, R92, -INF , P4 ;  /* 0xff8000005c5c7808 */ /* 0x001fe40002000000 */
[----:B------:R-:W-:-:S05]  /*2c60*/  FMNMX.FTZ R81, R90, R81, !PT ;  /* 0x000000515a517209 */ /* 0x000fca0007810000 */
[----:B------:R-:W0:Y:S01]  /*2c70*/  MUFU.TANH R94, R94 ;  /* 0x0000005e005e7308 */ /* 0x000e220000002400 */
[----:B--2---:R-:W-:Y:S02]  /*2c80*/  FSEL R83, R83, -INF , P2 ;  /* 0xff80000053537808 */ /* 0x004fe40001000000 */
[----:B------:R-:W-:-:S05]  /*2c90*/  ISETP.GT.AND P2, PT, R75, 0xa8, PT ;  /* 0x000000a84b00780c */ /* 0x000fca0003f44270 */
[----:B------:R-:W2:Y:S01]  /*2ca0*/  MUFU.TANH R112, R112 ;  /* 0x0000007000707308 */ /* 0x000ea20000002400 */
[----:B-1----:R-:W-:Y:S02]  /*2cb0*/  FSEL R91, R91, -INF , P3 ;  /* 0xff8000005b5b7808 */ /* 0x002fe40001800000 */
[----:B------:R-:W-:-:S05]  /*2cc0*/  FMNMX.FTZ R84, R92, R81, !PT ;  /* 0x000000515c547209 */ /* 0x000fca0007810000 */
[----:B------:R-:W1:Y:S01]  /*2cd0*/  MUFU.TANH R95, R95 ;  /* 0x0000005f005f7308 */ /* 0x000e620000002400 */
[----:B----4-:R-:W-:Y:S02]  /*2ce0*/  FSEL R86, R86, -INF , P6 ;  /* 0xff80000056567808 */ /* 0x010fe40003000000 */
[----:B------:R-:W-:-:S05]  /*2cf0*/  ISETP.GT.AND P6, PT, R75, 0xa9, PT ;  /* 0x000000a94b00780c */ /* 0x000fca0003fc4270 */
[----:B------:R-:W4:Y:S01]  /*2d00*/  MUFU.TANH R98, R113 ;  /* 0x0000007100627308 */ /* 0x000f220000002400 */
[----:B-----5:R-:W-:Y:S02]  /*2d10*/  FSEL R93, R93, -INF , P2 ;  /* 0xff8000005d5d7808 */ /* 0x020fe40001000000 */
[----:B------:R-:W-:-:S05]  /*2d20*/  FMNMX.FTZ R84, R91, R84, !PT ;  /* 0x000000545b547209 */ /* 0x000fca0007810000 */
[----:B------:R-:W5:Y:S01]  /*2d30*/  MUFU.TANH R96, R96 ;  /* 0x0000006000607308 */ /* 0x000f620000002400 */
[----:B------:R-:W-:Y:S02]  /*2d40*/  FSEL R87, R87, -INF , P5 ;  /* 0xff80000057577808 */ /* 0x000fe40002800000 */
[----:B------:R-:W-:-:S05]  /*2d50*/  ISETP.GT.AND P5, PT, R75, 0xb0, PT ;  /* 0x000000b04b00780c */ /* 0x000fca0003fa4270 */
[----:B------:R-:W5:Y:S01]  /*2d60*/  MUFU.TANH R116, R116 ;  /* 0x0000007400747308 */ /* 0x000f620000002400 */
[----:B---3--:R-:W-:Y:S02]  /*2d70*/  FSEL R100, R100, -INF , P6 ;  /* 0xff80000064647808 */ /* 0x008fe40003000000 */
[----:B------:R-:W-:-:S05]  /*2d80*/  FMNMX.FTZ R81, R93, R84, !PT ;  /* 0x000000545d517209 */ /* 0x000fca0007810000 */
[----:B------:R-:W3:Y:S01]  /*2d90*/  MUFU.TANH R102, R117 ;  /* 0x0000007500667308 */ /* 0x000ee20000002400 */
[----:B0-----:R-:W-:Y:S02]  /*2da0*/  FSEL R85, R94, -INF , P4 ;  /* 0xff8000005e557808 */ /* 0x001fe40002000000 */
[----:B------:R-:W-:Y:S02]  /*2db0*/  ISETP.GT.AND P4, PT, R75, 0xb1, PT ;  /* 0x000000b14b00780c */ /* 0x000fe40003f84270 */
[----:B--2---:R-:W-:Y:S02]  /*2dc0*/  FSEL R94, R112, -INF , P5 ;  /* 0xff800000705e7808 */ /* 0x004fe40002800000 */
[----:B------:R-:W-:Y:S02]  /*2dd0*/  FMNMX.FTZ R81, R100, R81, !PT ;  /* 0x0000005164517209 */ /* 0x000fe40007810000 */
[----:B-1----:R-:W-:Y:S02]  /*2de0*/  FSEL R84, R95, -INF , P3 ;  /* 0xff8000005f547808 */ /* 0x002fe40001800000 */
[----:B------:R-:W-:-:S02]  /*2df0*/  ISETP.GT.AND P3, PT, R75, 0xb8, PT ;  /* 0x000000b84b00780c */ /* 0x000fc40003f64270 */
[----:B----4-:R-:W-:Y:S02]  /*2e00*/  FSEL R98, R98, -INF , P4 ;  /* 0xff80000062627808 */ /* 0x010fe40002000000 */
[----:B------:R-:W-:Y:S02]  /*2e10*/  FMNMX.FTZ R95, R94, R81, !PT ;  /* 0x000000515e5f7209 */ /* 0x000fe40007810000 */
[----:B-----5:R-:W-:Y:S02]  /*2e20*/  FSEL R81, R96, -INF , P2 ;  /* 0xff80000060517808 */ /* 0x020fe40001000000 */
[----:B------:R-:W-:Y:S02]  /*2e30*/  ISETP.GT.AND P2, PT, R75, 0xb9, PT ;  /* 0x000000b94b00780c */ /* 0x000fe40003f44270 */
[----:B------:R-:W-:Y:S02]  /*2e40*/  FSEL R96, R116, -INF , P3 ;  /* 0xff80000074607808 */ /* 0x000fe40001800000 */
[----:B------:R-:W-:-:S02]  /*2e50*/  FMNMX.FTZ R95, R98, R95, !PT ;  /* 0x0000005f625f7209 */ /* 0x000fc40007810000 */
[----:B---3--:R-:W-:Y:S02]  /*2e60*/  FSEL R102, R102, -INF , P2 ;  /* 0xff80000066667808 */ /* 0x008fe40001000000 */
        /* <DEDUP_REMOVED lines=10> */
[----:B------:R-:W-:Y:S01]  /*2f10*/  FMNMX.FTZ R6, R7, R8, !PT ;  /* 0x0000000807067209 */ /* 0x000fe20007810000 */
[----:B------:R-:W-:-:S03]  /*2f20*/  FFMA.FTZ R97, R3, UR21, -R75 ;  /* 0x0000001503617c23 */ /* 0x000fc6000801084b */
        /* <DEDUP_REMOVED lines=15> */
[----:B------:R-:W-:-:S03]  /*3020*/  FFMA.FTZ R110, R20, UR21, -R75 ;  /* 0x00000015146e7c23 */ /* 0x000fc6000801084b */
[----:B------:R-:W-:Y:S01]  /*3030*/  FMNMX.FTZ R6, R42, R3, !PT ;  /* 0x000000032a067209 */ /* 0x000fe20007810000 */
[--C-:B------:R-:W-:Y:S01]  /*3040*/  FFMA.FTZ R20, R23, UR21, -R75.reuse ;  /* 0x0000001517147c23 */ /* 0x100fe2000801084b */
[--C-:B------:R-:W-:Y:S02]  /*3050*/  FFMA.FTZ R23, R24, UR21, -R75.reuse ;  /* 0x0000001518177c23 */ /* 0x100fe4000801084b */
[----:B------:R-:W-:Y:S01]  /*3060*/  FMNMX.FTZ R3, R45, R6, !PT ;  /* 0x000000062d037209 */ /* 0x000fe20007810000 */
[--C-:B------:R-:W-:Y:S01]  /*3070*/  FFMA.FTZ R24, R27, UR21, -R75.reuse ;  /* 0x000000151b187c23 */ /* 0x100fe2000801084b */
[----:B------:R-:W-:Y:S02]  /*3080*/  FFMA.FTZ R27, R28, UR21, -R75 ;  /* 0x000000151c1b7c23 */ /* 0x000fe4000801084b */
        /* <DEDUP_REMOVED lines=16> */
[----:B------:R-:W-:-:S04]  /*3190*/  FMNMX.FTZ R28, R78, R3, !PT ;  /* 0x000000034e1c7209 */ /* 0x000fc80007810000 */
[----:B------:R-:W-:Y:S01]  /*31a0*/  FMNMX.FTZ R31, R79, R28, !PT ;  /* 0x0000001c4f1f7209 */ /* 0x000fe20007810000 */
[----:B------:R-:W-:-:S03]  /*31b0*/  FMUL.FTZ R113, R111, UR6 ;  /* 0x000000066f717c20 */ /* 0x000fc60008410000 */
[----:B------:R-:W-:Y:S01]  /*31c0*/  FMNMX.FTZ R28, R82, R31, !PT ;  /* 0x0000001f521c7209 */ /* 0x000fe20007810000 */
[----:B------:R-:W-:-:S03]  /*31d0*/  FMUL.FTZ R111, R114, UR6 ;  /* 0x00000006726f7c20 */ /* 0x000fc60008410000 */
[----:B------:R-:W-:Y:S01]  /*31e0*/  FMNMX.FTZ R31, R83, R28, !PT ;  /* 0x0000001c531f7209 */ /* 0x000fe20007810000 */
[----:B------:R-:W0:Y:S01]  /*31f0*/  MUFU.TANH R113, R113 ;  /* 0x0000007100717308 */ /* 0x000e220000002400 */
[----:B------:R-:W-:Y:S01]  /*3200*/  FFMA.FTZ R108, R36, UR21, -R75 ;  /* 0x00000015246c7c23 */ /* 0x000fe2000801084b */
[----:B------:R-:W-:Y:S01]  /*3210*/  FMUL.FTZ R116, R115, UR6 ;  /* 0x0000000673747c20 */ /* 0x000fe20008410000 */
[----:B------:R-:W-:Y:S01]  /*3220*/  FMNMX.FTZ R36, R86, R31, !PT ;  /* 0x0000001f56247209 */ /* 0x000fe20007810000 */
[----:B------:R-:W-:-:S03]  /*3230*/  FMUL.FTZ R115, R118, UR6 ;  /* 0x0000000676737c20 */ /* 0x000fc60008410000 */
[----:B------:R-:W-:Y:S01]  /*3240*/  FMNMX.FTZ R36, R87, R36, !PT ;  /* 0x0000002457247209 */ /* 0x000fe20007810000 */
[----:B------:R-:W1:Y:S01]  /*3250*/  MUFU.TANH R111, R111 ;  /* 0x0000006f006f7308 */ /* 0x000e620000002400 */
[--C-:B------:R-:W-:Y:S01]  /*3260*/  FFMA.FTZ R103, R35, UR21, -R75.reuse ;  /* 0x0000001523677c23 */ /* 0x100fe2000801084b */
[----:B------:R-:W-:Y:S01]  /*3270*/  FMUL.FTZ R117, R119, UR6 ;  /* 0x0000000677757c20 */ /* 0x000fe20008410000 */
[----:B------:R-:W-:Y:S01]  /*3280*/  FMNMX.FTZ R35, R85, R36, !PT ;  /* 0x0000002455237209 */ /* 0x000fe20007810000 */
[----:B------:R-:W-:-:S04]  /*3290*/  FFMA.FTZ R114, R44, UR21, -R75 ;  /* 0x000000152c727c23 */ /* 0x000fc8000801084b */
[----:B------:R-:W2:Y:S01]  /*32a0*/  MUFU.TANH R116, R116 ;  /* 0x0000007400747308 */ /* 0x000ea20000002400 */
[----:B------:R-:W-:Y:S02]  /*32b0*/  FMNMX.FTZ R44, R84, R35, !PT ;  /* 0x00000023542c7209 */ /* 0x000fe40007810000 */
[----:B0-----:R-:W-:-:S05]  /*32c0*/  FSEL R113, R113, -INF , P6 ;  /* 0xff80000071717808 */ /* 0x001fca0003000000 */
[----:B------:R-:W0:Y:S01]  /*32d0*/  MUFU.TANH R115, R115 ;  /* 0x0000007300737308 */ /* 0x000e220000002400 */
[----:B------:R-:W-:Y:S02]  /*32e0*/  FMNMX.FTZ R44, R81, R44, !PT ;  /* 0x0000002c512c7209 */ /* 0x000fe40007810000 */
[----:B-1----:R-:W-:-:S05]  /*32f0*/  FSEL R111, R111, -INF , P5 ;  /* 0xff8000006f6f7808 */ /* 0x002fca0002800000 */
[----:B------:R-:W1:Y:S01]  /*3300*/  MUFU.TANH R117, R117 ;  /* 0x0000007500757308 */ /* 0x000e620000002400 */
[----:B------:R-:W-:Y:S01]  /*3310*/  FMNMX.FTZ R44, R113, R44, !PT ;  /* 0x0000002c712c7209 */ /* 0x000fe20007810000 */
[--C-:B------:R-:W-:Y:S01]  /*3320*/  FFMA.FTZ R106, R32, UR21, -R75.reuse ;  /* 0x00000015206a7c23 */ /* 0x100fe2000801084b */
[--C-:B------:R-:W-:Y:S01]  /*3330*/  FFMA.FTZ R32, R51, UR21, -R75.reuse ;  /* 0x0000001533207c23 */ /* 0x100fe2000801084b */
[----:B--2---:R-:W-:Y:S02]  /*3340*/  FSEL R116, R116, -INF , P4 ;  /* 0xff80000074747808 */ /* 0x004fe40002000000 */
[----:B------:R-:W-:Y:S01]  /*3350*/  FMNMX.FTZ R51, R111, R44, !PT ;  /* 0x0000002c6f337209 */ /* 0x000fe20007810000 */
[--C-:B------:R-:W-:Y:S01]  /*3360*/  FFMA.FTZ R107, R39, UR21, -R75.reuse ;  /* 0x00000015276b7c23 */ /* 0x100fe2000801084b */
[--C-:B------:R-:W-:Y:S01]  /*3370*/  FFMA.FTZ R39, R52, UR21, -R75.reuse ;  /* 0x0000001534277c23 */ /* 0x100fe2000801084b */
[----:B0-----:R-:W-:Y:S02]  /*3380*/  FSEL R115, R115, -INF , P3 ;  /* 0xff80000073737808 */ /* 0x001fe40001800000 */
[----:B------:R-:W-:Y:S01]  /*3390*/  FMNMX.FTZ R52, R116, R51, !PT ;  /* 0x0000003374347209 */ /* 0x000fe20007810000 */
[----:B------:R-:W-:-:S03]  /*33a0*/  FFMA.FTZ R3, R63, UR21, -R75 ;  /* 0x000000153f037c23 */ /* 0x000fc6000801084b */
[----:B------:R-:W-:Y:S02]  /*33b0*/  FMNMX.FTZ R52, R115, R52, !PT ;  /* 0x0000003473347209 */ /* 0x000fe40007810000 */
[----:B-1----:R-:W-:Y:S01]  /*33c0*/  FSEL R117, R117, -INF , P2 ;  /* 0xff80000075757808 */ /* 0x002fe20001000000 */
[----:B------:R-:W-:-:S03]  /*33d0*/  FFMA.FTZ R64, R64, UR21, -R75 ;  /* 0x0000001540407c23 */ /* 0x000fc6000801084b */
[----:B------:R-:W-:Y:S01]  /*33e0*/  FMNMX.FTZ R63, R117, R52, !PT ;  /* 0x00000034753f7209 */ /* 0x000fe20007810000 */
[----:B------:R0:W-:Y:S04]  /*33f0*/  MUFU.EX2 R28, R64 ;  /* 0x00000040001c7308 */ /* 0x0001e80000000800 */
[----:B0-----:R-:W0:Y:S01]  /*3400*/  SHFL.BFLY PT, R64, R63, 0x2, 0x1f ;  /* 0x0c401f003f407f89 */ /* 0x001e2200000e0000 */
[----:B------:R-:W-:Y:S01]  /*3410*/  FFMA.FTZ R44, R72, UR21, -R75 ;  /* 0x00000015482c7c23 */ /* 0x000fe2000801084b */
[----:B0-----:R-:W-:-:S05]  /*3420*/  FMNMX.FTZ R72, R63, R64, !PT ;  /* 0x000000403f487209 */ /* 0x001fca0007810000 */
[----:B------:R-:W0:Y:S01]  /*3430*/  SHFL.BFLY PT, R101, R72, 0x1, 0x1f ;  /* 0x0c201f0048657f89 */ /* 0x000e2200000e0000 */
        /* <DEDUP_REMOVED lines=8> */
[----:B0-----:R-:W-:-:S04]  /*34c0*/  FMNMX.FTZ R101, R72, R101, !PT ;  /* 0x0000006548657209 */ /* 0x001fc80007810000 */
[C---:B------:R-:W-:Y:S01]  /*34d0*/  FSETP.NEU.FTZ.AND P2, PT, R101.reuse, -INF , PT ;  /* 0xff8000006500780b */ /* 0x040fe20003f5d000 */
[----:B------:R-:W-:-:S05]  /*34e0*/  FMUL.FTZ R80, R101, UR21 ;  /* 0x0000001565507c20 */ /* 0x000fca0008410000 */
[----:B------:R-:W-:Y:S01]  /*34f0*/  FSEL R80, R80, RZ, P2 ;  /* 0x000000ff50507208 */ /* 0x000fe20001000000 */
[----:B------:R-:W0:Y:S01]  /*3500*/  MUFU.EX2 R104, R104 ;  /* 0x0000006800687308 */ /* 0x000e220000000800 */
[----:B------:R-:W-:-:S03]  /*3510*/  FFMA.FTZ R76, R76, UR21, -R75 ;  /* 0x000000154c4c7c23 */ /* 0x000fc6000801084b */
[--C-:B------:R-:W-:Y:S01]  /*3520*/  FFMA.FTZ R89, R7, UR21, -R80.reuse ;  /* 0x0000001507597c23 */ /* 0x100fe20008010850 */
[--C-:B------:R-:W-:Y:S01]  /*3530*/  FFMA.FTZ R94, R8, UR21, -R80.reuse ;  /* 0x00000015085e7c23 */ /* 0x100fe20008010850 */
[--C-:B------:R-:W-:Y:S01]  /*3540*/  FFMA.FTZ R10, R10, UR21, -R75.reuse ;  /* 0x000000150a0a7c23 */ /* 0x100fe2000801084b */
[----:B------:R-:W-:Y:S01]  /*3550*/  FFMA.FTZ R11, R11, UR21, -R80 ;  /* 0x000000150b0b7c23 */ /* 0x000fe20008010850 */
[----:B------:R-:W1:Y:S01]  /*3560*/  MUFU.EX2 R9, R9 ;  /* 0x0000000900097308 */ /* 0x000e620000000800 */
[--C-:B------:R-:W-:Y:S01]  /*3570*/  FFMA.FTZ R13, R13, UR21, -R75.reuse ;  /* 0x000000150d0d7c23 */ /* 0x100fe2000801084b */
[--C-:B------:R-:W-:Y:S01]  /*3580*/  FFMA.FTZ R14, R14, UR21, -R75.reuse ;  /* 0x000000150e0e7c23 */ /* 0x100fe2000801084b */
[----:B------:R-:W-:-:S05]  /*3590*/  FFMA.FTZ R98, R98, UR21, -R75 ;  /* 0x0000001562627c23 */ /* 0x000fca000801084b */
[----:B------:R2:W-:Y:S01]  /*35a0*/  MUFU.EX2 R52, R76 ;  /* 0x0000004c00347308 */ /* 0x0005e20000000800 */
[----:B------:R-:W-:-:S07]  /*35b0*/  FFMA.FTZ R15, R15, UR21, -R80 ;  /* 0x000000150f0f7c23 */ /* 0x000fce0008010850 */
[----:B------:R-:W-:Y:S01]  /*35c0*/  MUFU.EX2 R89, R89 ;  /* 0x0000005900597308 */ /* 0x000fe20000000800 */
[----:B--2---:R-:W-:Y:S01]  /*35d0*/  FFMA.FTZ R76, R96, UR21, -R75 ;  /* 0x00000015604c7c23 */ /* 0x004fe2000801084b */
[----:B------:R-:W-:-:S06]  /*35e0*/  FFMA.FTZ R96, R12, UR21, -R80 ;  /* 0x000000150c607c23 */ /* 0x000fcc0008010850 */
[----:B------:R-:W2:Y:S01]  /*35f0*/  MUFU.EX2 R94, R94 ;  /* 0x0000005e005e7308 */ /* 0x000ea20000000800 */
[----:B------:R-:W-:-:S07]  /*3600*/  FFMA.FTZ R105, R19, UR21, -R75 ;  /* 0x0000001513697c23 */ /* 0x000fce000801084b */
[----:B------:R-:W3:Y:S08]  /*3610*/  MUFU.EX2 R10, R10 ;  /* 0x0000000a000a7308 */ /* 0x000ef00000000800 */
[----:B------:R-:W4:Y:S01]  /*3620*/  MUFU.EX2 R11, R11 ;  /* 0x0000000b000b7308 */ /* 0x000f220000000800 */
[----:B0-----:R-:W-:Y:S01]  /*3630*/  FADD.FTZ R12, R97, R104 ;  /* 0x00000068610c7221 */ /* 0x001fe20000010000 */
[----:B------:R-:W-:-:S06]  /*3640*/  FFMA.FTZ R64, R91, UR21, -R75 ;  /* 0x000000155b407c23 */ /* 0x000fcc000801084b */
[----:B------:R-:W0:Y:S01]  /*3650*/  MUFU.EX2 R13, R13 ;  /* 0x0000000d000d7308 */ /* 0x000e220000000800 */
[--C-:B------:R-:W-:Y:S01]  /*3660*/  FFMA.FTZ R91, R21, UR21, -R80.reuse ;  /* 0x00000015155b7c23 */ /* 0x100fe20008010850 */
[----:B------:R-:W-:-:S06]  /*3670*/  FFMA.FTZ R7, R29, UR21, -R80 ;  /* 0x000000151d077c23 */ /* 0x000fcc0008010850 */
[----:B------:R-:W5:Y:S01]  /*3680*/  MUFU.EX2 R96, R96 ;  /* 0x0000006000607308 */ /* 0x000f620000000800 */
[----:B------:R-:W-:-:S07]  /*3690*/  FFMA.FTZ R29, R49, UR21, -R80 ;  /* 0x00000015311d7c23 */ /* 0x000fce0008010850 */
[----:B------:R3:W-:Y:S01]  /*36a0*/  MUFU.EX2 R72, R98 ;  /* 0x0000006200487308 */ /* 0x0007e20000000800 */
[----:B-1----:R-:W-:Y:S01]  /*36b0*/  FADD.FTZ R49, R9, R12 ;  /* 0x0000000c09317221 */ /* 0x002fe20000010000 */
[----:B--2---:R-:W-:-:S06]  /*36c0*/  FADD.FTZ R12, R89, R94 ;  /* 0x0000005e590c7221 */ /* 0x004fcc0000010000 */
[----:B------:R-:W1:Y:S01]  /*36d0*/  MUFU.EX2 R14, R14 ;  /* 0x0000000e000e7308 */ /* 0x000e620000000800 */
[--C-:B---3--:R-:W-:Y:S01]  /*36e0*/  FFMA.FTZ R98, R18, UR21, -R80.reuse ;  /* 0x0000001512627c23 */ /* 0x108fe20008010850 */
[----:B------:R-:W-:-:S06]  /*36f0*/  FFMA.FTZ R22, R22, UR21, -R80 ;  /* 0x0000001516167c23 */ /* 0x000fcc0008010850 */
[----:B------:R-:W2:Y:S01]  /*3700*/  MUFU.EX2 R15, R15 ;  /* 0x0000000f000f7308 */ /* 0x000ea20000000800 */
[--C-:B------:R-:W-:Y:S01]  /*3710*/  FFMA.FTZ R112, R40, UR21, -R75.reuse ;  /* 0x0000001528707c23 */ /* 0x100fe2000801084b */
[----:B------:R-:W-:Y:S01]  /*3720*/  FFMA.FTZ R18, R26, UR21, -R80 ;  /* 0x000000151a127c23 */ /* 0x000fe20008010850 */
[----:B------:R-:W-:-:S05]  /*3730*/  FFMA.FTZ R40, R55, UR21, -R75 ;  /* 0x0000001537287c23 */ /* 0x000fca000801084b */
[----:B------:R-:W3:Y:S01]  /*3740*/  MUFU.EX2 R105, R105 ;  /* 0x0000006900697308 */ /* 0x000ee20000000800 */
[----:B------:R-:W-:Y:S01]  /*3750*/  FADD.FTZ R26, R10, R49 ;  /* 0x000000310a1a7221 */ /* 0x000fe20000010000 */
[----:B------:R-:W-:Y:S01]  /*3760*/  FFMA.FTZ R55, R77, UR21, -R75 ;  /* 0x000000154d377c23 */ /* 0x000fe2000801084b */
[----:B----4-:R-:W-:-:S05]  /*3770*/  FADD.FTZ R49, R11, R12 ;  /* 0x0000000c0b317221 */ /* 0x010fca0000010000 */
[----:B------:R-:W4:Y:S01]  /*3780*/  MUFU.EX2 R98, R98 ;  /* 0x0000006200627308 */ /* 0x000f220000000800 */
[--C-:B------:R-:W-:Y:S01]  /*3790*/  FFMA.FTZ R77, R41, UR21, -R80.reuse ;  /* 0x00000015294d7c23 */ /* 0x100fe20008010850 */
[--C-:B------:R-:W-:Y:S01]  /*37a0*/  FFMA.FTZ R41, R57, UR21, -R80.reuse ;  /* 0x0000001539297c23 */ /* 0x100fe20008010850 */
[----:B------:R-:W-:-:S05]  /*37b0*/  FFMA.FTZ R21, R25, UR21, -R80 ;  /* 0x0000001519157c23 */ /* 0x000fca0008010850 */
[----:B------:R-:W4:Y:S01]  /*37c0*/  MUFU.EX2 R110, R110 ;  /* 0x0000006e006e7308 */ /* 0x000f220000000800 */
[----:B0-----:R-:W-:Y:S01]  /*37d0*/  FADD.FTZ R57, R13, R26 ;  /* 0x0000001a0d397221 */ /* 0x001fe20000010000 */
[----:B-----5:R-:W-:-:S06]  /*37e0*/  FADD.FTZ R12, R96, R49 ;  /* 0x00000031600c7221 */ /* 0x020fcc0000010000 */
[----:B------:R-:W0:Y:S01]  /*37f0*/  MUFU.EX2 R91, R91 ;  /* 0x0000005b005b7308 */ /* 0x000e220000000800 */
[----:B-1----:R-:W-:Y:S01]  /*3800*/  FADD.FTZ R26, R14, R57 ;  /* 0x000000390e1a7221 */ /* 0x002fe20000010000 */
[----:B------:R-:W-:Y:S01]  /*3810*/  F2FP.BF16.F32.PACK_AB R10, R10, R9 ;  /* 0x000000090a0a723e */ /* 0x000fe200000010ff */
[----:B--2---:R-:W-:-:S05]  /*3820*/  FADD.FTZ R9, R15, R12 ;  /* 0x0000000c0f097221 */ /* 0x004fca0000010000 */
[----:B------:R-:W1:Y:S01]  /*3830*/  MUFU.EX2 R22, R22 ;  /* 0x0000001600167308 */ /* 0x000e620000000800 */
[----:B---3--:R-:W-:-:S07]  /*3840*/  FADD.FTZ R57, R105, R26 ;  /* 0x0000001a69397221 */ /* 0x008fce0000010000 */
[----:B------:R-:W2:Y:S01]  /*3850*/  MUFU.EX2 R20, R20 ;  /* 0x0000001400147308 */ /* 0x000ea20000000800 */
[----:B------:R-:W-:Y:S01]  /*3860*/  FFMA.FTZ R63, R92, UR21, -R75 ;  /* 0x000000155c3f7c23 */ /* 0x000fe2000801084b */
[----:B----4-:R-:W-:Y:S01]  /*3870*/  FADD.FTZ R26, R98, R9 ;  /* 0x00000009621a7221 */ /* 0x010fe20000010000 */
[----:B------:R-:W-:-:S05]  /*3880*/  FFMA.FTZ R92, R46, UR21, -R80 ;  /* 0x000000152e5c7c23 */ /* 0x000fca0008010850 */
[----:B------:R-:W3:Y:S01]  /*3890*/  MUFU.EX2 R23, R23 ;  /* 0x0000001700177308 */ /* 0x000ee20000000800 */
[--C-:B------:R-:W-:Y:S01]  /*38a0*/  FFMA.FTZ R46, R61, UR21, -R80.reuse ;  /* 0x000000153d2e7c23 */ /* 0x100fe20008010850 */
[----:B------:R-:W-:-:S06]  /*38b0*/  FFMA.FTZ R30, R30, UR21, -R80 ;  /* 0x000000151e1e7c23 */ /* 0x000fcc0008010850 */
[----:B------:R-:W4:Y:S01]  /*38c0*/  MUFU.EX2 R21, R21 ;  /* 0x0000001500157308 */ /* 0x000f220000000800 */
[----:B------:R-:W-:Y:S01]  /*38d0*/  FADD.FTZ R61, R110, R57 ;  /* 0x000000396e3d7221 */ /* 0x000fe20000010000 */
[----:B0-----:R-:W-:-:S06]  /*38e0*/  FADD.FTZ R57, R91, R26 ;  /* 0x0000001a5b397221 */ /* 0x001fcc0000010000 */
[----:B------:R-:W0:Y:S01]  /*38f0*/  MUFU.EX2 R24, R24 ;  /* 0x0000001800187308 */ /* 0x000e220000000800 */
[----:B------:R-:W-:Y:S01]  /*3900*/  F2FP.BF16.F32.PACK_AB R12, R14, R13 ;  /* 0x0000000d0e0c723e */ /* 0x000fe200000010ff */
[----:B------:R-:W-:-:S06]  /*3910*/  FFMA.FTZ R19, R48, UR21, -R75 ;  /* 0x0000001530137c23 */ /* 0x000fcc000801084b */
[----:B------:R-:W5:Y:S01]  /*3920*/  MUFU.EX2 R18, R18 ;  /* 0x0000001200127308 */ /* 0x000f620000000800 */
[--C-:B------:R-:W-:Y:S01]  /*3930*/  FFMA.FTZ R25, R33, UR21, -R80.reuse ;  /* 0x0000001521197c23 */ /* 0x100fe20008010850 */
[----:B------:R-:W-:Y:S01]  /*3940*/  F2FP.BF16.F32.PACK_AB R13, R98, R15 ;  /* 0x0000000f620d723e */ /* 0x000fe200000010ff */
[----:B------:R-:W-:Y:S01]  /*3950*/  FFMA.FTZ R48, R60, UR21, -R75 ;  /* 0x000000153c307c23 */ /* 0x000fe2000801084b */
[----:B------:R-:W-:-:S04]  /*3960*/  FFMA.FTZ R58, R58, UR21, -R80 ;  /* 0x000000153a3a7c23 */ /* 0x000fc80008010850 */
[----:B------:R-:W5:Y:S01]  /*3970*/  MUFU.EX2 R27, R27 ;  /* 0x0000001b001b7308 */ /* 0x000f620000000800 */
[C---:B-1----:R-:W-:Y:S01]  /*3980*/  FADD.FTZ R26, R22.reuse, R57 ;  /* 0x00000039161a7221 */ /* 0x042fe20000010000 */
[----:B------:R-:W-:Y:S01]  /*3990*/  F2FP.BF16.F32.PACK_AB R15, R22, R91 ;  /* 0x0000005b160f723e */ /* 0x000fe200000010ff */
[----:B------:R-:W-:Y:S01]  /*39a0*/  FFMA.FTZ R60, R90, UR21, -R75 ;  /* 0x000000155a3c7c23 */ /* 0x000fe2000801084b */
[----:B--2---:R-:W-:-:S04]  /*39b0*/  FADD.FTZ R22, R20, R61 ;  /* 0x0000003d14167221 */ /* 0x004fc80000010000 */
[----:B------:R-:W1:Y:S01]  /*39c0*/  MUFU.EX2 R7, R7 ;  /* 0x0000000700077308 */ /* 0x000e620000000800 */
[--C-:B------:R-:W-:Y:S01]  /*39d0*/  FFMA.FTZ R90, R42, UR21, -R80.reuse ;  /* 0x000000152a5a7c23 */ /* 0x100fe20008010850 */
[--C-:B------:R-:W-:Y:S01]  /*39e0*/  FFMA.FTZ R34, R34, UR21, -R80.reuse ;  /* 0x0000001522227c23 */ /* 0x100fe20008010850 */
[----:B------:R-:W-:Y:S01]  /*39f0*/  FFMA.FTZ R42, R54, UR21, -R80 ;  /* 0x00000015362a7c23 */ /* 0x000fe20008010850 */
[----:B------:R-:W-:-:S04]  /*3a00*/  @!P1 VIADD R8, R0, 0x30840 ;  /* 0x0003084000089836 */ /* 0x000fc80000000000 */
[----:B------:R-:W2:Y:S01]  /*3a10*/  MUFU.EX2 R99, R99 ;  /* 0x0000006300637308 */ /* 0x000ea20000000800 */
[----:B------:R-:W-:Y:S01]  /*3a20*/  FFMA.FTZ R54, R69, UR21, -R80 ;  /* 0x0000001545367c23 */ /* 0x000fe20008010850 */
[----:B---3--:R-:W-:-:S06]  /*3a30*/  FADD.FTZ R69, R23, R22 ;  /* 0x0000001617457221 */ /* 0x008fcc0000010000 */
[----:B------:R-:W3:Y:S01]  /*3a40*/  MUFU.EX2 R30, R30 ;  /* 0x0000001e001e7308 */ /* 0x000ee20000000800 */
[----:B------:R-:W-:Y:S01]  /*3a50*/  FFMA.FTZ R37, R37, UR21, -R80 ;  /* 0x0000001525257c23 */ /* 0x000fe20008010850 */
[--C-:B------:R-:W-:Y:S01]  /*3a60*/  FFMA.FTZ R109, R43, UR21, -R75.reuse ;  /* 0x000000152b6d7c23 */ /* 0x100fe2000801084b */
[----:B------:R-:W-:-:S05]  /*3a70*/  FFMA.FTZ R43, R56, UR21, -R75 ;  /* 0x00000015382b7c23 */ /* 0x000fca000801084b */
[----:B------:R-:W3:Y:S01]  /*3a80*/  MUFU.EX2 R106, R106 ;  /* 0x0000006a006a7308 */ /* 0x000ee20000000800 */
[----:B------:R-:W-:-:S07]  /*3a90*/  FFMA.FTZ R56, R88, UR21, -R75 ;  /* 0x0000001558387c23 */ /* 0x000fce000801084b */
[----:B------:R4:W-:Y:S01]  /*3aa0*/  MUFU.EX2 R0, R58 ;  /* 0x0000003a00007308 */ /* 0x0009e20000000800 */
[----:B------:R-:W-:-:S07]  /*3ab0*/  FFMA.FTZ R88, R38, UR21, -R80 ;  /* 0x0000001526587c23 */ /* 0x000fce0008010850 */
[----:B------:R-:W3:Y:S01]  /*3ac0*/  MUFU.EX2 R25, R25 ;  /* 0x0000001900197308 */ /* 0x000ee20000000800 */
[----:B----4-:R-:W-:Y:S01]  /*3ad0*/  FFMA.FTZ R58, R73, UR21, -R80 ;  /* 0x00000015493a7c23 */ /* 0x010fe20008010850 */
[----:B------:R-:W-:Y:S01]  /*3ae0*/  FADD.FTZ R73, R21, R26 ;  /* 0x0000001a15497221 */ /* 0x000fe20000010000 */
[----:B0-----:R-:W-:-:S03]  /*3af0*/  FADD.FTZ R26, R24, R69 ;  /* 0x00000045181a7221 */ /* 0x001fc60000010000 */
[----:B-----5:R-:W-:Y:S02]  /*3b00*/  FADD.FTZ R22, R18, R73 ;  /* 0x0000004912167221 */ /* 0x020fe40000010000 */
[----:B------:R-:W0:Y:S01]  /*3b10*/  MUFU.EX2 R103, R103 ;  /* 0x0000006700677308 */ /* 0x000e220000000800 */
[----:B------:R-:W-:Y:S01]  /*3b20*/  FADD.FTZ R26, R27, R26 ;  /* 0x0000001a1b1a7221 */ /* 0x000fe20000010000 */
[----:B-1----:R-:W-:-:S06]  /*3b30*/  FADD.FTZ R73, R7, R22 ;  /* 0x0000001607497221 */ /* 0x002fcc0000010000 */
[----:B------:R-:W1:Y:S01]  /*3b40*/  MUFU.EX2 R34, R34 ;  /* 0x0000002200227308 */ /* 0x000e620000000800 */
[--C-:B------:R-:W-:Y:S01]  /*3b50*/  FFMA.FTZ R49, R65, UR21, -R80.reuse ;  /* 0x0000001541317c23 */ /* 0x100fe20008010850 */
[----:B------:R-:W-:Y:S01]  /*3b60*/  FFMA.FTZ R65, R79, UR21, -R80 ;  /* 0x000000154f417c23 */ /* 0x000fe20008010850 */
[----:B--2---:R-:W-:-:S05]  /*3b70*/  FADD.FTZ R79, R99, R26 ;  /* 0x0000001a634f7221 */ /* 0x004fca0000010000 */
[----:B------:R-:W2:Y:S01]  /*3b80*/  MUFU.EX2 R108, R108 ;  /* 0x0000006c006c7308 */ /* 0x000ea20000000800 */
[----:B---3--:R-:W-:-:S07]  /*3b90*/  FADD.FTZ R22, R30, R73 ;  /* 0x000000491e167221 */ /* 0x008fce0000010000 */
[----:B------:R-:W3:Y:S01]  /*3ba0*/  MUFU.EX2 R37, R37 ;  /* 0x0000002500257308 */ /* 0x000ee20000000800 */
[----:B------:R-:W-:Y:S01]  /*3bb0*/  FADD.FTZ R26, R106, R79 ;  /* 0x0000004f6a1a7221 */ /* 0x000fe20000010000 */
[----:B------:R-:W-:-:S06]  /*3bc0*/  FADD.FTZ R73, R25, R22 ;  /* 0x0000001619497221 */ /* 0x000fcc0000010000 */
[----:B------:R-:W4:Y:S01]  /*3bd0*/  MUFU.EX2 R107, R107 ;  /* 0x0000006b006b7308 */ /* 0x000f220000000800 */
[----:B------:R-:W-:-:S07]  /*3be0*/  FFMA.FTZ R45, R45, UR21, -R80 ;  /* 0x000000152d2d7c23 */ /* 0x000fce0008010850 */
[----:B------:R-:W5:Y:S01]  /*3bf0*/  MUFU.EX2 R88, R88 ;  /* 0x0000005800587308 */ /* 0x000f620000000800 */
[----:B0-----:R-:W-:Y:S01]  /*3c00*/  FADD.FTZ R79, R103, R26 ;  /* 0x0000001a674f7221 */ /* 0x001fe20000010000 */
[----:B-1----:R-:W-:-:S06]  /*3c10*/  FADD.FTZ R22, R34, R73 ;  /* 0x0000004922167221 */ /* 0x002fcc0000010000 */
[----:B------:R-:W0:Y:S08]  /*3c20*/  MUFU.EX2 R112, R112 ;  /* 0x0000007000707308 */ /* 0x000e300000000800 */
[----:B------:R-:W1:Y:S01]  /*3c30*/  MUFU.EX2 R77, R77 ;  /* 0x0000004d004d7308 */ /* 0x000e620000000800 */
[----:B--2---:R-:W-:Y:S01]  /*3c40*/  FADD.FTZ R26, R108, R79 ;  /* 0x0000004f6c1a7221 */ /* 0x004fe20000010000 */
[----:B---3--:R-:W-:-:S06]  /*3c50*/  FADD.FTZ R73, R37, R22 ;  /* 0x0000001625497221 */ /* 0x008fcc0000010000 */
[----:B------:R-:W2:Y:S08]  /*3c60*/  MUFU.EX2 R109, R109 ;  /* 0x0000006d006d7308 */ /* 0x000eb00000000800 */
[----:B------:R-:W3:Y:S01]  /*3c70*/  MUFU.EX2 R90, R90 ;  /* 0x0000005a005a7308 */ /* 0x000ee20000000800 */
[----:B----4-:R-:W-:Y:S01]  /*3c80*/  FADD.FTZ R79, R107, R26 ;  /* 0x0000001a6b4f7221 */ /* 0x010fe20000010000 */
[----:B-----5:R-:W-:-:S06]  /*3c90*/  FADD.FTZ R22, R88, R73 ;  /* 0x0000004958167221 */ /* 0x020fcc0000010000 */
[----:B------:R-:W4:Y:S01]  /*3ca0*/  MUFU.EX2 R114, R114 ;  /* 0x0000007200727308 */ /* 0x000f220000000800 */
[----:B------:R-:W-:-:S07]  /*3cb0*/  FFMA.FTZ R38, R50, UR21, -R80 ;  /* 0x0000001532267c23 */ /* 0x000fce0008010850 */
[----:B------:R-:W5:Y:S01]  /*3cc0*/  MUFU.EX2 R45, R45 ;  /* 0x0000002d002d7308 */ /* 0x000f620000000800 */
[----:B0-----:R-:W-:Y:S01]  /*3cd0*/  FADD.FTZ R26, R112, R79 ;  /* 0x0000004f701a7221 */ /* 0x001fe20000010000 */
[----:B-1----:R-:W-:-:S06]  /*3ce0*/  FADD.FTZ R73, R77, R22 ;  /* 0x000000164d497221 */ /* 0x002fcc0000010000 */
[----:B------:R-:W0:Y:S01]  /*3cf0*/  MUFU.EX2 R6, R6 ;  /* 0x0000000600067308 */ /* 0x000e220000000800 */
[----:B------:R-:W-:-:S07]  /*3d00*/  FFMA.FTZ R33, R53, UR21, -R80 ;  /* 0x0000001535217c23 */ /* 0x000fce0008010850 */
[----:B------:R-:W1:Y:S01]  /*3d10*/  MUFU.EX2 R92, R92 ;  /* 0x0000005c005c7308 */ /* 0x000e620000000800 */
[----:B--2---:R-:W-:Y:S01]  /*3d20*/  FADD.FTZ R79, R109, R26 ;  /* 0x0000001a6d4f7221 */ /* 0x004fe20000010000 */
[----:B------:R-:W-:-:S06]  /*3d30*/  @!P1 PRMT R8, RZ, 0x654, R8 ;  /* 0x00000654ff089816 */ /* 0x000fcc0000000008 */
[----:B------:R-:W2:Y:S01]  /*3d40*/  MUFU.EX2 R19, R19 ;  /* 0x0000001300137308 */ /* 0x000ea20000000800 */
[----:B---3--:R-:W-:-:S07]  /*3d50*/  FADD.FTZ R22, R90, R73 ;  /* 0x000000495a167221 */ /* 0x008fce0000010000 */
[----:B------:R-:W3:Y:S01]  /*3d60*/  MUFU.EX2 R29, R29 ;  /* 0x0000001d001d7308 */ /* 0x000ee20000000800 */
[----:B----4-:R-:W-:Y:S01]  /*3d70*/  FADD.FTZ R79, R114, R79 ;  /* 0x0000004f724f7221 */ /* 0x010fe20000010000 */
[----:B------:R-:W-:Y:S01]  /*3d80*/  F2FP.BF16.F32.PACK_AB R20, R23, R20 ;  /* 0x000000141714723e */ /* 0x000fe200000010ff */
[----:B------:R4:W-:Y:S05]  /*3d90*/  @!P1 SYNCS.ARRIVE.TRANS64.RED.A1T0 RZ, [R8+URZ], RZ ;  /* 0x000000ff08ff99a7 */ /* 0x0009ea000810043f */
[----:B------:R-:W3:Y:S01]  /*3da0*/  MUFU.EX2 R32, R32 ;  /* 0x0000002000207308 */ /* 0x000ee20000000800 */
[----:B-----5:R-:W-:Y:S01]  /*3db0*/  FADD.FTZ R23, R45, R22 ;  /* 0x000000162d177221 */ /* 0x020fe20000010000 */
[----:B------:R-:W-:-:S06]  /*3dc0*/  F2FP.BF16.F32.PACK_AB R9, R94, R89 ;  /* 0x000000595e09723e */ /* 0x000fcc00000010ff */
[----:B------:R-:W5:Y:S01]  /*3dd0*/  MUFU.EX2 R38, R38 ;  /* 0x0000002600267308 */ /* 0x000f620000000800 */
[----:B----4-:R-:W-:Y:S02]  /*3de0*/  F2FP.BF16.F32.PACK_AB R8, R104, R97 ;  /* 0x000000616808723e */ /* 0x010fe400000010ff */
[----:B------:R-:W-:-:S05]  /*3df0*/  F2FP.BF16.F32.PACK_AB R11, R96, R11 ;  /* 0x0000000b600b723e */ /* 0x000fca00000010ff */
[----:B------:R-:W4:Y:S01]  /*3e00*/  MUFU.EX2 R39, R39 ;  /* 0x0000002700277308 */ /* 0x000f220000000800 */
[----:B------:R-:W-:Y:S01]  /*3e10*/  FFMA.FTZ R50, R66, UR21, -R80 ;  /* 0x0000001542327c23 */ /* 0x000fe20008010850 */
[----:B0-----:R-:W-:Y:S01]  /*3e20*/  FADD.FTZ R26, R6, R79 ;  /* 0x0000004f061a7221 */ /* 0x001fe20000010000 */
[----:B-1----:R-:W-:-:S05]  /*3e30*/  FADD.FTZ R66, R92, R23 ;  /* 0x000000175c427221 */ /* 0x002fca0000010000 */
[----:B------:R-:W0:Y:S01]  /*3e40*/  MUFU.EX2 R33, R33 ;  /* 0x0000002100217308 */ /* 0x000e220000000800 */
[----:B------:R-:W-:Y:S01]  /*3e50*/  F2FP.BF16.F32.PACK_AB R14, R110, R105 ;  /* 0x000000696e0e723e */ /* 0x000fe200000010ff */
[----:B------:R2:W-:Y:S06]  /*3e60*/  STSM.16.M88.4 [R2+0x1e800], R8 ;  /* 0x01e8000802007844 */ /* 0x0005ec0000000200 */
[----:B------:R-:W1:Y:S01]  /*3e70*/  MUFU.EX2 R40, R40 ;  /* 0x0000002800287308 */ /* 0x000e620000000800 */
[----:B------:R5:W-:Y:S07]  /*3e80*/  STSM.16.M88.4 [R156], R12 ;  /* 0x0000000c9c007844 */ /* 0x000bee0000000200 */
[----:B------:R-:W1:Y:S01]  /*3e90*/  MUFU.EX2 R42, R42 ;  /* 0x0000002a002a7308 */ /* 0x000e620000000800 */
[----:B--2---:R-:W-:Y:S01]  /*3ea0*/  FADD.FTZ R11, R19, R26 ;  /* 0x0000001a130b7221 */ /* 0x004fe20000010000 */
[----:B---3--:R-:W-:-:S06]  /*3eb0*/  FADD.FTZ R9, R29, R66 ;  /* 0x000000421d097221 */ /* 0x008fcc0000010000 */
[----:B------:R-:W2:Y:S01]  /*3ec0*/  MUFU.EX2 R43, R43 ;  /* 0x0000002b002b7308 */ /* 0x000ea20000000800 */
[----:B-----5:R-:W-:Y:S01]  /*3ed0*/  FADD.FTZ R14, R32, R11 ;  /* 0x0000000b200e7221 */ /* 0x020fe20000010000 */
[----:B------:R-:W-:-:S06]  /*3ee0*/  FADD.FTZ R12, R38, R9 ;  /* 0x00000009260c7221 */ /* 0x000fcc0000010000 */
[----:B------:R-:W3:Y:S01]  /*3ef0*/  MUFU.EX2 R41, R41 ;  /* 0x0000002900297308 */ /* 0x000ee20000000800 */
[----:B------:R-:W-:Y:S01]  /*3f00*/  FFMA.FTZ R53, R62, UR21, -R80 ;  /* 0x000000153e357c23 */ /* 0x000fe20008010850 */
[----:B----4-:R-:W-:-:S06]  /*3f10*/  FADD.FTZ R11, R39, R14 ;  /* 0x0000000e270b7221 */ /* 0x010fcc0000010000 */
[----:B------:R-:W4:Y:S01]  /*3f20*/  MUFU.EX2 R47, R47 ;  /* 0x0000002f002f7308 */ /* 0x000f220000000800 */
[----:B0-----:R-:W-:Y:S01]  /*3f30*/  FADD.FTZ R9, R33, R12 ;  /* 0x0000000c21097221 */ /* 0x001fe20000010000 */
[----:B-1----:R-:W-:-:S06]  /*3f40*/  FADD.FTZ R14, R40, R11 ;  /* 0x0000000b280e7221 */ /* 0x002fcc0000010000 */
[----:B------:R-:W0:Y:S01]  /*3f50*/  MUFU.EX2 R48, R48 ;  /* 0x0000003000307308 */ /* 0x000e220000000800 */
[----:B------:R-:W-:Y:S01]  /*3f60*/  FFMA.FTZ R31, R67, UR21, -R75 ;  /* 0x00000015431f7c23 */ /* 0x000fe2000801084b */
[----:B------:R-:W-:-:S06]  /*3f70*/  FADD.FTZ R12, R42, R9 ;  /* 0x000000092a0c7221 */ /* 0x000fcc0000010000 */
[----:B------:R-:W1:Y:S01]  /*3f80*/  MUFU.EX2 R46, R46 ;  /* 0x0000002e002e7308 */ /* 0x000e620000000800 */
[----:B------:R-:W-:Y:S01]  /*3f90*/  F2FP.BF16.F32.PACK_AB R23, R30, R7 ;  /* 0x000000071e17723e */ /* 0x000fe200000010ff */
[----:B--2---:R-:W-:-:S06]  /*3fa0*/  FADD.FTZ R14, R43, R14 ;  /* 0x0000000e2b0e7221 */ /* 0x004fcc0000010000 */
[----:B------:R-:W2:Y:S01]  /*3fb0*/  MUFU.EX2 R3, R3 ;  /* 0x0000000300037308 */ /* 0x000ea20000000800 */
[----:B------:R-:W-:Y:S01]  /*3fc0*/  FFMA.FTZ R36, R68, UR21, -R75 ;  /* 0x0000001544247c23 */ /* 0x000fe2000801084b */
[----:B---3--:R-:W-:-:S06]  /*3fd0*/  FADD.FTZ R7, R41, R12 ;  /* 0x0000000c29077221 */ /* 0x008fcc0000010000 */
[----:B------:R-:W3:Y:S01]  /*3fe0*/  MUFU.EX2 R53, R53 ;  /* 0x0000003500357308 */ /* 0x000ee20000000800 */
[----:B----4-:R-:W-:Y:S01]  /*3ff0*/  FADD.FTZ R13, R47, R14 ;  /* 0x0000000e2f0d7221 */ /* 0x010fe20000010000 */
[----:B------:R-:W-:-:S06]  /*4000*/  FADD.FTZ R7, R0, R7 ;  /* 0x0000000700077221 */ /* 0x000fcc0000010000 */
[----:B------:R-:W4:Y:S01]  /*4010*/  MUFU.EX2 R49, R49 ;  /* 0x0000003100317308 */ /* 0x000f220000000800 */
[----:B------:R-:W-:Y:S01]  /*4020*/  FFMA.FTZ R57, R70, UR21, -R80 ;  /* 0x0000001546397c23 */ /* 0x000fe20008010850 */
[----:B0-----:R-:W-:-:S06]  /*4030*/  FADD.FTZ R14, R48, R13 ;  /* 0x0000000d300e7221 */ /* 0x001fcc0000010000 */
[----:B------:R-:W0:Y:S01]  /*4040*/  MUFU.EX2 R31, R31 ;  /* 0x0000001f001f7308 */ /* 0x000e220000000800 */
[----:B-1----:R-:W-:-:S07]  /*4050*/  FADD.FTZ R12, R46, R7 ;  /* 0x000000072e0c7221 */ /* 0x002fce0000010000 */
[----:B------:R-:W1:Y:S01]  /*4060*/  MUFU.EX2 R50, R50 ;  /* 0x0000003200327308 */ /* 0x000e620000000800 */
[----:B--2---:R-:W-:Y:S01]  /*4070*/  FADD.FTZ R7, R3, R14 ;  /* 0x0000000e03077221 */ /* 0x004fe20000010000 */
[----:B---3--:R-:W-:-:S06]  /*4080*/  FADD.FTZ R14, R53, R12 ;  /* 0x0000000c350e7221 */ /* 0x008fcc0000010000 */
[----:B------:R-:W2:Y:S01]  /*4090*/  MUFU.EX2 R36, R36 ;  /* 0x0000002400247308 */ /* 0x000ea20000000800 */
[----:B------:R-:W-:-:S07]  /*40a0*/  FFMA.FTZ R61, R74, UR21, -R80 ;  /* 0x000000154a3d7c23 */ /* 0x000fce0008010850 */
[----:B------:R-:W3:Y:S01]  /*40b0*/  MUFU.EX2 R54, R54 ;  /* 0x0000003600367308 */ /* 0x000ee20000000800 */
[----:B------:R-:W-:Y:S01]  /*40c0*/  F2FP.BF16.F32.PACK_AB R21, R18, R21 ;  /* 0x000000151215723e */ /* 0x000fe200000010ff */
[----:B------:R-:W-:-:S06]  /*40d0*/  FADD.FTZ R18, R28, R7 ;  /* 0x000000071c127221 */ /* 0x000fcc0000010000 */
[----:B------:R-:W-:Y:S01]  /*40e0*/  MUFU.EX2 R35, R35 ;  /* 0x0000002300237308 */ /* 0x000fe20000000800 */
[----:B----4-:R-:W-:Y:S01]  /*40f0*/  FADD.FTZ R7, R49, R14 ;  /* 0x0000000e31077221 */ /* 0x010fe20000010000 */
[----:B------:R-:W-:-:S06]  /*4100*/  FFMA.FTZ R62, R78, UR21, -R80 ;  /* 0x000000154e3e7c23 */ /* 0x000fcc0008010850 */
[----:B------:R-:W4:Y:S01]  /*4110*/  MUFU.EX2 R57, R57 ;  /* 0x0000003900397308 */ /* 0x000f220000000800 */
[----:B------:R-:W-:Y:S01]  /*4120*/  F2FP.BF16.F32.PACK_AB R22, R27, R24 ;  /* 0x000000181b16723e */ /* 0x000fe200000010ff */
[----:B0-----:R-:W-:-:S06]  /*4130*/  FADD.FTZ R13, R31, R18 ;  /* 0x000000121f0d7221 */ /* 0x001fcc0000010000 */
[----:B------:R-:W-:Y:S01]  /*4140*/  MUFU.EX2 R44, R44 ;  /* 0x0000002c002c7308 */ /* 0x000fe20000000800 */
[----:B------:R-:W-:Y:S01]  /*4150*/  F2FP.BF16.F32.PACK_AB R24, R106, R99 ;  /* 0x000000636a18723e */ /* 0x000fe200000010ff */
[----:B-1----:R-:W-:Y:S01]  /*4160*/  FADD.FTZ R7, R50, R7 ;  /* 0x0000000732077221 */ /* 0x002fe20000010000 */
[----:B------:R-:W-:-:S05]  /*4170*/  F2FP.BF16.F32.PACK_AB R26, R108, R103 ;  /* 0x000000676c1a723e */ /* 0x000fca00000010ff */
[----:B------:R-:W0:Y:S01]  /*4180*/  MUFU.EX2 R58, R58 ;  /* 0x0000003a003a7308 */ /* 0x000e220000000800 */
[----:B------:R-:W-:Y:S02]  /*4190*/  F2FP.BF16.F32.PACK_AB R25, R34, R25 ;  /* 0x000000192219723e */ /* 0x000fe400000010ff */
[----:B------:R-:W-:Y:S02]  /*41a0*/  F2FP.BF16.F32.PACK_AB R27, R88, R37 ;  /* 0x00000025581b723e */ /* 0x000fe400000010ff */
[----:B------:R-:W-:-:S03]  /*41b0*/  F2FP.BF16.F32.PACK_AB R8, R112, R107 ;  /* 0x0000006b7008723e */ /* 0x000fc600000010ff */
[----:B------:R-:W1:Y:S01]  /*41c0*/  MUFU.EX2 R61, R61 ;  /* 0x0000003d003d7308 */ /* 0x000e620000000800 */
[----:B------:R-:W-:Y:S02]  /*41d0*/  F2FP.BF16.F32.PACK_AB R10, R114, R109 ;  /* 0x0000006d720a723e */ /* 0x000fe400000010ff */
[----:B------:R-:W-:Y:S02]  /*41e0*/  F2FP.BF16.F32.PACK_AB R9, R90, R77 ;  /* 0x0000004d5a09723e */ /* 0x000fe400000010ff */
[----:B------:R-:W-:Y:S01]  /*41f0*/  F2FP.BF16.F32.PACK_AB R11, R92, R45 ;  /* 0x0000002d5c0b723e */ /* 0x000fe200000010ff */
[----:B--2---:R-:W-:Y:S01]  /*4200*/  FADD.FTZ R18, R36, R13 ;  /* 0x0000000d24127221 */ /* 0x004fe20000010000 */
[----:B------:R-:W-:Y:S01]  /*4210*/  F2FP.BF16.F32.PACK_AB R12, R19, R6 ;  /* 0x00000006130c723e */ /* 0x000fe200000010ff */
[----:B------:R-:W2:Y:S01]  /*4220*/  MUFU.EX2 R55, R55 ;  /* 0x0000003700377308 */ /* 0x000ea20000000800 */
[----:B------:R5:W-:Y:S01]  /*4230*/  STSM.16.M88.4 [R17], R20 ;  /* 0x0000001411007844 */ /* 0x000be20000000200 */
[----:B---3--:R-:W-:Y:S01]  /*4240*/  FADD.FTZ R6, R54, R7 ;  /* 0x0000000736067221 */ /* 0x008fe20000010000 */
[----:B------:R-:W-:-:S02]  /*4250*/  FFMA.FTZ R69, R82, UR21, -R80 ;  /* 0x0000001552457c23 */ /* 0x000fc40008010850 */
[----:B------:R-:W-:Y:S03]  /*4260*/  STSM.16.M88.4 [R16], R24 ;  /* 0x0000001810007844 */ /* 0x000fe60000000200 */
[----:B------:R-:W3:Y:S01]  /*4270*/  MUFU.EX2 R62, R62 ;  /* 0x0000003e003e7308 */ /* 0x000ee20000000800 */
[----:B------:R1:W-:Y:S01]  /*4280*/  STSM.16.M88.4 [R2+0x24800], R8 ;  /* 0x0248000802007844 */ /* 0x0003e20000000200 */
[----:B----4-:R-:W-:Y:S01]  /*4290*/  FADD.FTZ R7, R57, R6 ;  /* 0x0000000639077221 */ /* 0x010fe20000010000 */
[----:B------:R-:W-:-:S05]  /*42a0*/  FFMA.FTZ R83, R83, UR21, -R80 ;  /* 0x0000001553537c23 */ /* 0x000fca0008010850 */
[----:B------:R-:W4:Y:S01]  /*42b0*/  MUFU.EX2 R51, R51 ;  /* 0x0000003300337308 */ /* 0x000f220000000800 */
[----:B-----5:R-:W-:Y:S01]  /*42c0*/  F2FP.BF16.F32.PACK_AB R21, R0, R41 ;  /* 0x000000290015723e */ /* 0x020fe200000010ff */
[----:B0-----:R-:W-:-:S06]  /*42d0*/  FADD.FTZ R0, R58, R7 ;  /* 0x000000073a007221 */ /* 0x001fcc0000010000 */
[----:B------:R-:W0:Y:S01]  /*42e0*/  MUFU.EX2 R65, R65 ;  /* 0x0000004100417308 */ /* 0x000e220000000800 */
[----:B-1----:R-:W-:Y:S01]  /*42f0*/  FADD.FTZ R9, R35, R18 ;  /* 0x0000001223097221 */ /* 0x002fe20000010000 */
[----:B------:R-:W-:-:S03]  /*4300*/  FFMA.FTZ R86, R86, UR21, -R80 ;  /* 0x0000001556567c23 */ /* 0x000fc60008010850 */
[----:B------:R-:W-:-:S03]  /*4310*/  FADD.FTZ R9, R44, R9 ;  /* 0x000000092c097221 */ /* 0x000fc60000010000 */
[----:B------:R-:W1:Y:S01]  /*4320*/  MUFU.EX2 R56, R56 ;  /* 0x0000003800387308 */ /* 0x000e620000000800 */
[----:B------:R-:W-:Y:S01]  /*4330*/  FADD.FTZ R6, R52, R9 ;  /* 0x0000000934067221 */ /* 0x000fe20000010000 */
[----:B------:R-:W-:-:S06]  /*4340*/  FADD.FTZ R7, R61, R0 ;  /* 0x000000003d077221 */ /* 0x000fcc0000010000 */
[----:B------:R-:W5:Y:S01]  /*4350*/  MUFU.EX2 R69, R69 ;  /* 0x0000004500457308 */ /* 0x000f620000000800 */
[----:B------:R-:W-:Y:S01]  /*4360*/  FFMA.FTZ R87, R87, UR21, -R80 ;  /* 0x0000001557577c23 */ /* 0x000fe20008010850 */
[----:B--2---:R-:W-:-:S06]  /*4370*/  FADD.FTZ R8, R55, R6 ;  /* 0x0000000637087221 */ /* 0x004fcc0000010000 */
[----:B------:R-:W2:Y:S01]  /*4380*/  MUFU.EX2 R59, R59 ;  /* 0x0000003b003b7308 */ /* 0x000ea20000000800 */
[----:B---3--:R-:W-:Y:S01]  /*4390*/  FADD.FTZ R6, R62, R7 ;  /* 0x000000073e067221 */ /* 0x008fe20000010000 */
[----:B------:R-:W-:-:S06]  /*43a0*/  FFMA.FTZ R85, R85, UR21, -R80 ;  /* 0x0000001555557c23 */ /* 0x000fcc0008010850 */
[----:B------:R-:W3:Y:S01]  /*43b0*/  MUFU.EX2 R70, R83 ;  /* 0x0000005300467308 */ /* 0x000ee20000000800 */
[----:B----4-:R-:W-:Y:S01]  /*43c0*/  FADD.FTZ R7, R51, R8 ;  /* 0x0000000833077221 */ /* 0x010fe20000010000 */
[----:B0-----:R-:W-:-:S06]  /*43d0*/  FADD.FTZ R6, R65, R6 ;  /* 0x0000000641067221 */ /* 0x001fcc0000010000 */
[----:B------:R-:W0:Y:S01]  /*43e0*/  MUFU.EX2 R60, R60 ;  /* 0x0000003c003c7308 */ /* 0x000e220000000800 */
[----:B------:R-:W-:-:S07]  /*43f0*/  FFMA.FTZ R84, R84, UR21, -R80 ;  /* 0x0000001554547c23 */ /* 0x000fce0008010850 */
[----:B------:R-:W4:Y:S01]  /*4400*/  MUFU.EX2 R86, R86 ;  /* 0x0000005600567308 */ /* 0x000f220000000800 */
[----:B------:R-:W-:Y:S01]  /*4410*/  F2FP.BF16.F32.PACK_AB R28, R28, R3 ;  /* 0x000000031c1c723e */ /* 0x000fe200000010ff */
[----:B-1----:R-:W-:-:S06]  /*4420*/  FADD.FTZ R8, R56, R7 ;  /* 0x0000000738087221 */ /* 0x002fcc0000010000 */
[----:B------:R-:W1:Y:S01]  /*4430*/  MUFU.EX2 R63, R63 ;  /* 0x0000003f003f7308 */ /* 0x000e620000000800 */
[----:B-----5:R-:W-:Y:S01]  /*4440*/  FADD.FTZ R3, R69, R6 ;  /* 0x0000000645037221 */ /* 0x020fe20000010000 */
[----:B------:R-:W-:-:S06]  /*4450*/  FFMA.FTZ R67, R93, UR21, -R75 ;  /* 0x000000155d437c23 */ /* 0x000fcc000801084b */
[----:B------:R-:W5:Y:S01]  /*4460*/  MUFU.EX2 R87, R87 ;  /* 0x0000005700577308 */ /* 0x000f620000000800 */
[----:B------:R-:W-:Y:S01]  /*4470*/  FFMA.FTZ R81, R81, UR21, -R80 ;  /* 0x0000001551517c23 */ /* 0x000fe20008010850 */
[----:B--2---:R-:W-:-:S06]  /*4480*/  FADD.FTZ R7, R59, R8 ;  /* 0x000000083b077221 */ /* 0x004fcc0000010000 */
[----:B------:R-:W2:Y:S01]  /*4490*/  MUFU.EX2 R64, R64 ;  /* 0x0000004000407308 */ /* 0x000ea20000000800 */
[----:B---3--:R-:W-:Y:S01]  /*44a0*/  FADD.FTZ R3, R70, R3 ;  /* 0x0000000346037221 */ /* 0x008fe20000010000 */
[----:B------:R-:W-:-:S06]  /*44b0*/  FFMA.FTZ R68, R100, UR21, -R75 ;  /* 0x0000001564447c23 */ /* 0x000fcc000801084b */
[----:B------:R-:W3:Y:S01]  /*44c0*/  MUFU.EX2 R85, R85 ;  /* 0x0000005500557308 */ /* 0x000ee20000000800 */
[----:B------:R-:W-:Y:S01]  /*44d0*/  FFMA.FTZ R113, R113, UR21, -R80 ;  /* 0x0000001571717c23 */ /* 0x000fe20008010850 */
[----:B0-----:R-:W-:Y:S01]  /*44e0*/  FADD.FTZ R8, R60, R7 ;  /* 0x000000073c087221 */ /* 0x001fe20000010000 */
[----:B----4-:R-:W-:-:S05]  /*44f0*/  FADD.FTZ R6, R86, R3 ;  /* 0x0000000356067221 */ /* 0x010fca0000010000 */
[----:B------:R-:W0:Y:S01]  /*4500*/  MUFU.EX2 R84, R84 ;  /* 0x0000005400547308 */ /* 0x000e220000000800 */
[--C-:B------:R-:W-:Y:S01]  /*4510*/  FFMA.FTZ R111, R111, UR21, -R80.reuse ;  /* 0x000000156f6f7c23 */ /* 0x100fe20008010850 */
[--C-:B------:R-:W-:Y:S01]  /*4520*/  FFMA.FTZ R116, R116, UR21, -R80.reuse ;  /* 0x0000001574747c23 */ /* 0x100fe20008010850 */
[--C-:B------:R-:W-:Y:S01]  /*4530*/  FFMA.FTZ R115, R115, UR21, -R80.reuse ;  /* 0x0000001573737c23 */ /* 0x100fe20008010850 */
[----:B------:R-:W-:Y:S01]  /*4540*/  FFMA.FTZ R75, R102, UR21, -R75 ;  /* 0x00000015664b7c23 */ /* 0x000fe2000801084b */
[----:B------:R-:W-:-:S03]  /*4550*/  FFMA.FTZ R80, R117, UR21, -R80 ;  /* 0x0000001575507c23 */ /* 0x000fc60008010850 */
[----:B------:R-:W4:Y:S01]  /*4560*/  MUFU.EX2 R67, R67 ;  /* 0x0000004300437308 */ /* 0x000f220000000800 */
[----:B-1----:R-:W-:Y:S01]  /*4570*/  FADD.FTZ R3, R63, R8 ;  /* 0x000000083f037221 */ /* 0x002fe20000010000 */
[----:B-----5:R-:W-:-:S06]  /*4580*/  FADD.FTZ R6, R87, R6 ;  /* 0x0000000657067221 */ /* 0x020fcc0000010000 */
[----:B------:R-:W1:Y:S01]  /*4590*/  MUFU.EX2 R81, R81 ;  /* 0x0000005100517308 */ /* 0x000e620000000800 */
[----:B--2---:R-:W-:Y:S01]  /*45a0*/  FADD.FTZ R8, R64, R3 ;  /* 0x0000000340087221 */ /* 0x004fe20000010000 */
[----:B---3--:R-:W-:-:S06]  /*45b0*/  FADD.FTZ R3, R85, R6 ;  /* 0x0000000655037221 */ /* 0x008fcc0000010000 */
[----:B------:R-:W2:Y:S08]  /*45c0*/  MUFU.EX2 R68, R68 ;  /* 0x0000004400447308 */ /* 0x000eb00000000800 */
[----:B------:R-:W3:Y:S01]  /*45d0*/  MUFU.EX2 R0, R113 ;  /* 0x0000007100007308 */ /* 0x000ee20000000800 */
[----:B0-----:R-:W-:-:S07]  /*45e0*/  FADD.FTZ R6, R84, R3 ;  /* 0x0000000354067221 */ /* 0x001fce0000010000 */
[----:B------:R-:W0:Y:S08]  /*45f0*/  MUFU.EX2 R71, R71 ;  /* 0x0000004700477308 */ /* 0x000e300000000800 */
[----:B------:R-:W5:Y:S08]  /*4600*/  MUFU.EX2 R9, R111 ;  /* 0x0000006f00097308 */ /* 0x000f700000000800 */
[----:B------:R-:W-:Y:S08]  /*4610*/  MUFU.EX2 R76, R76 ;  /* 0x0000004c004c7308 */ /* 0x000ff00000000800 */
[----:B------:R-:W-:Y:S08]  /*4620*/  MUFU.EX2 R75, R75 ;  /* 0x0000004b004b7308 */ /* 0x000ff00000000800 */
[----:B------:R-:W5:Y:S08]  /*4630*/  MUFU.EX2 R116, R116 ;  /* 0x0000007400747308 */ /* 0x000f700000000800 */
[----:B------:R-:W-:Y:S08]  /*4640*/  MUFU.EX2 R115, R115 ;  /* 0x0000007300737308 */ /* 0x000ff00000000800 */
[----:B------:R-:W5:Y:S01]  /*4650*/  MUFU.EX2 R80, R80 ;  /* 0x0000005000507308 */ /* 0x000f620000000800 */
[----:B----4-:R-:W-:Y:S01]  /*4660*/  FADD.FTZ R7, R67, R8 ;  /* 0x0000000843077221 */ /* 0x010fe20000010000 */
[----:B-1----:R-:W-:Y:S01]  /*4670*/  FADD.FTZ R3, R81, R6 ;  /* 0x0000000651037221 */ /* 0x002fe20000010000 */
[----:B------:R-:W-:-:S02]  /*4680*/  F2FP.BF16.F32.PACK_AB R14, R39, R32 ;  /* 0x00000020270e723e */ /* 0x000fc400000010ff */
[----:B------:R-:W-:Y:S01]  /*4690*/  F2FP.BF16.F32.PACK_AB R13, R38, R29 ;  /* 0x0000001d260d723e */ /* 0x000fe200000010ff */
[----:B--2---:R-:W-:Y:S01]  /*46a0*/  FADD.FTZ R8, R68, R7 ;  /* 0x0000000744087221 */ /* 0x004fe20000010000 */
[----:B------:R-:W-:Y:S01]  /*46b0*/  F2FP.BF16.F32.PACK_AB R15, R42, R33 ;  /* 0x000000212a0f723e */ /* 0x000fe200000010ff */
[----:B---3--:R-:W-:Y:S01]  /*46c0*/  FADD.FTZ R6, R0, R3 ;  /* 0x0000000300067221 */ /* 0x008fe20000010000 */
        /* <DEDUP_REMOVED lines=11> */
[----:B------:R1:W-:Y:S01]  /*4780*/  STSM.16.M88.4 [R121], R12 ;  /* 0x0000000c79007844 */ /* 0x0003e20000000200 */
[----:B------:R-:W-:Y:S01]  /*4790*/  F2FP.BF16.F32.PACK_AB R56, R56, R51 ;  /* 0x000000333838723e */ /* 0x000fe200000010ff */
[----:B0-----:R-:W-:Y:S01]  /*47a0*/  FADD.FTZ R7, R71, R8 ;  /* 0x0000000847077221 */ /* 0x001fe20000010000 */
[----:B------:R-:W-:Y:S01]  /*47b0*/  F2FP.BF16.F32.PACK_AB R66, R68, R67 ;  /* 0x000000434442723e */ /* 0x000fe200000010ff */
[----:B-----5:R-:W-:Y:S01]  /*47c0*/  FADD.FTZ R3, R9, R6 ;  /* 0x0000000609037221 */ /* 0x020fe20000010000 */
[----:B------:R-:W-:Y:S02]  /*47d0*/  F2FP.BF16.F32.PACK_AB R57, R70, R69 ;  /* 0x000000454639723e */ /* 0x000fe400000010ff */
[----:B------:R-:W-:Y:S01]  /*47e0*/  F2FP.BF16.F32.PACK_AB R59, R87, R86 ;  /* 0x00000056573b723e */ /* 0x000fe200000010ff */
[----:B------:R0:W-:Y:S01]  /*47f0*/  STSM.16.M88.4 [R17+0x6000], R20 ;  /* 0x0060001411007844 */ /* 0x0001e20000000200 */
[----:B------:R-:W-:-:S02]  /*4800*/  F2FP.BF16.F32.PACK_AB R64, R64, R63 ;  /* 0x0000003f4040723e */ /* 0x000fc400000010ff */
[----:B------:R-:W-:Y:S02]  /*4810*/  F2FP.BF16.F32.PACK_AB R65, R84, R85 ;  /* 0x000000555441723e */ /* 0x000fe400000010ff */
[----:B------:R-:W-:Y:S01]  /*4820*/  F2FP.BF16.F32.PACK_AB R67, R0, R81 ;  /* 0x000000510043723e */ /* 0x000fe200000010ff */
[----:B------:R0:W-:Y:S01]  /*4830*/  STSM.16.M88.4 [R16+0x6000], R28 ;  /* 0x0060001c10007844 */ /* 0x0001e20000000200 */
[----:B------:R-:W-:Y:S02]  /*4840*/  F2FP.BF16.F32.PACK_AB R8, R72, R71 ;  /* 0x000000474808723e */ /* 0x000fe400000010ff */
[----:B------:R-:W-:Y:S02]  /*4850*/  F2FP.BF16.F32.PACK_AB R9, R116, R9 ;  /* 0x000000097409723e */ /* 0x000fe400000010ff */
[----:B------:R-:W-:Y:S02]  /*4860*/  F2FP.BF16.F32.PACK_AB R10, R75, R76 ;  /* 0x0000004c4b0a723e */ /* 0x000fe400000010ff */
[----:B------:R-:W-:Y:S01]  /*4870*/  F2FP.BF16.F32.PACK_AB R11, R80, R115 ;  /* 0x00000073500b723e */ /* 0x000fe200000010ff */
[----:B------:R0:W-:Y:S04]  /*4880*/  STSM.16.M88.4 [R2+0x2a800], R44 ;  /* 0x02a8002c02007844 */ /* 0x0001e80000000200 */
[----:B------:R0:W-:Y:S04]  /*4890*/  STSM.16.M88.4 [R157], R56 ;  /* 0x000000389d007844 */ /* 0x0001e80000000200 */
[----:B------:R0:W-:Y:S04]  /*48a0*/  STSM.16.M88.4 [R17+0xc000], R64 ;  /* 0x00c0004011007844 */ /* 0x0001e80000000200 */
[----:B------:R0:W-:Y:S01]  /*48b0*/  STSM.16.M88.4 [R16+0xc000], R8 ;  /* 0x00c0000810007844 */ /* 0x0001e20000000200 */
[----:B------:R2:W-:Y:S06]  /*48c0*/  MEMBAR.ALL.CTA ;  /* 0x0000000000007992 */ /* 0x0005ec0000008000 */
[----:B--2---:R-:W2:Y:S01]  /*48d0*/  FENCE.VIEW.ASYNC.S ;  /* 0x00000000000073c6 */ /* 0x004ea20000000000 */
[----:B------:R-:W-:-:S06]  /*48e0*/  UISETP.GE.AND UP0, UPT, UR49, 0xc1, UPT ;  /* 0x000000c13100788c */ /* 0x000fcc000bf06270 */
[----:B------:R-:W-:Y:S01]  /*48f0*/  PLOP3.LUT P2, PT, PT, PT, UP0, 0x80, 0x0 ;  /* 0x000000000000781c */ /* 0x000fe20003f4f008 */
[----:B------:R-:W-:Y:S01]  /*4900*/  FADD.FTZ R7, R72, R7 ;  /* 0x0000000748077221 */ /* 0x000fe20000010000 */
[----:B------:R-:W-:-:S03]  /*4910*/  FADD.FTZ R0, R116, R3 ;  /* 0x0000000374007221 */ /* 0x000fc60000010000 */
[----:B------:R-:W-:Y:S01]  /*4920*/  FADD.FTZ R76, R76, R7 ;  /* 0x000000074c4c7221 */ /* 0x000fe20000010000 */
[----:B------:R-:W-:Y:S01]  /*4930*/  FADD.FTZ R7, R115, R0 ;  /* 0x0000000073077221 */ /* 0x000fe20000010000 */
[----:B------:R-:W-:Y:S01]  /*4940*/  ISETP.NE.AND P0, PT, R120, RZ, PT ;  /* 0x000000ff7800720c */ /* 0x000fe20003f05270 */
[----:B------:R-:W-:Y:S02]  /*4950*/  IMAD.MOV.U32 R149, RZ, RZ, R151 ;  /* 0x000000ffff957224 */ /* 0x000fe400078e0097 */
[----:B------:R-:W-:Y:S01]  /*4960*/  FADD.FTZ R3, R75, R76 ;  /* 0x0000004c4b037221 */ /* 0x000fe20000010000 */
[----:B------:R-:W-:Y:S01]  /*4970*/  FADD.FTZ R7, R80, R7 ;  /* 0x0000000750077221 */ /* 0x000fe20000010000 */
        /* <DEDUP_REMOVED lines=28> */
[--C-:B-1----:R-:W-:Y:S02]  /*4b40*/  IMAD.MOV.U32 R121, RZ, RZ, R151.reuse ;  /* 0x000000ffff797224 */ /* 0x102fe400078e0097 */
[----:B------:R-:W-:Y:S01]  /*4b50*/  IMAD.MOV.U32 R120, RZ, RZ, R151 ;  /* 0x000000ffff787224 */ /* 0x000fe200078e0097 */
[----:B--2---:R-:W-:Y:S01]  /*4b60*/  NOP ;  /* 0x0000000000007918 */ /* 0x004fe20000000000 */
[----:B0-----:R-:W-:Y:S05]  /*4b70*/  @!P2 BRA `(.L_x_12663) ;  /* 0x0000003400d0a947 */ /* 0x001fea0003800000 */
[----:B------:R-:W-:Y:S01]  /*4b80*/  IMAD.MOV.U32 R6, RZ, RZ, R101 ;  /* 0x000000ffff067224 */ /* 0x000fe200078e0065 */
[----:B------:R-:W-:Y:S02]  /*4b90*/  MOV R0, R95 ;  /* 0x0000005f00007202 */ /* 0x000fe40000000f00 */
        /* <DEDUP_REMOVED lines=16> */
[----:B------:R-:W-:Y:S01]  /*4ca0*/  UIADD3 UR24, UR48, -0x2, URZ ;  /* 0xfffffffe30187890 */ /* 0x000fe2000fffe03f */
[----:B------:R-:W-:Y:S01]  /*4cb0*/  UMOV UR25, UR38 ;  /* 0x0000002600197c82 */ /* 0x000fe20008000000 */
[----:B------:R-:W-:Y:S01]  /*4cc0*/  UMOV UR23, UR39 ;  /* 0x0000002700177c82 */ /* 0x000fe20008000000 */
[----:B------:R-:W-:Y:S01]  /*4cd0*/  ULDC UR22, c[0x0][0x9d8] ;  /* 0x0002760000167ab9 */ /* 0x000fe20000000800 */
[----:B------:R-:W-:-:S08]  /*4ce0*/  ULDC UR21, c[0x0][0x988] ;  /* 0x0002620000157ab9 */ /* 0x000fd00000000800 */
.L_x_12672:
        /* <DEDUP_REMOVED lines=9> */
.L_x_12665:
[----:B------:R-:W-:Y:S01]  /*4d80*/  ULEA UR6, UR39, UR40, 0x3 ;  /* 0x0000002827067291 */ /* 0x000fe2000f8e183f */
[----:B------:R-:W-:-:S05]  /*4d90*/  IMAD.U32 R8, RZ, RZ, UR38 ;  /* 0x00000026ff087e24 */ /* 0x000fca000f8e00ff */
[----:B------:R-:W-:-:S04]  /*4da0*/  SHF.L.U32 R8, R8, 0x1f, RZ ;  /* 0x0000001f08087819 */ /* 0x000fc800000006ff */
[----:B------:R0:W1:Y:S01]  /*4db0*/  SYNCS.PHASECHK.TRANS64.TRYWAIT P2, [UR6+0x30830], R8 ;  /* 0x03083008ff0075a7 */ /* 0x0000620008040146 */
[----:B------:R-:W-:Y:S05]  /*4dc0*/  @!P0 BRA `(.L_x_12666) ;  /* 0x0000000000048947 */ /* 0x000fea0003800000 */
[----:B------:R-:W-:Y:S01]  /*4dd0*/  BPT.TRAP 0x1 ;  /* 0x000000040000795c */ /* 0x000fe20000300000 */
.L_x_12666:
[----:B-1----:R-:W-:Y:S05]  /*4de0*/  @P2 BRA `(.L_x_12664) ;  /* 0x0000000000082947 */ /* 0x002fea0003800000 */
[----:B------:R-:W1:Y:S02]  /*4df0*/  SYNCS.PHASECHK.TRANS64.TRYWAIT P2, [UR6+0x30830], R8 ;  /* 0x03083008ff0075a7 */ /* 0x000e640008040146 */
[----:B-1----:R-:W-:Y:S05]  /*4e00*/  @!P2 BRA `(.L_x_12667) ;  /* 0x00000084002ca947 */ /* 0x002fea0003800000 */
.L_x_12664:
[----:B-1----:R-:W1:Y:S01]  /*4e10*/  S2R R9, SR_TID.X ;  /* 0x0000000000097919 */ /* 0x002e620000002100 */
[----:B------:R-:W-:Y:S01]  /*4e20*/  R2UR UR16, R4 ;  /* 0x00000000041072ca */ /* 0x000fe200000e0000 */
[----:B------:R-:W-:Y:S01]  /*4e30*/  UIMAD UR18, UR39, 0x600, UR20 ;  /* 0x00000600271278a4 */ /* 0x000fe2000f8e0214 */
[----:B------:R-:W-:Y:S01]  /*4e40*/  R2UR UR17, R5 ;  /* 0x00000000051172ca */ /* 0x000fe200000e0000 */
[----:B------:R-:W-:Y:S01]  /*4e50*/  UMOV UR19, 0x40000040 ;  /* 0x4000004000137882 */ /* 0x000fe20000000000 */
[----:B------:R-:W-:Y:S01]  /*4e60*/  UMOV UR7, 0x40000040 ;  /* 0x4000004000077882 */ /* 0x000fe20000000000 */
[----:B------:R-:W-:Y:S02]  /*4e70*/  UIADD3 UR6, UR18, 0x2, URZ ;  /* 0x0000000212067890 */ /* 0x000fe4000fffe03f */
        /* <DEDUP_REMOVED lines=8> */
[----:B------:R-:W-:Y:S03]  /*4f00*/  HGMMA.64x192x16.F32.BF16 R24, gdesc[UR16], RZ, !UPT, gsb0 ;  /* 0x02e00000101879f0 */ /* 0x000fe6000c0018ff */
[----:B------:R-:W-:Y:S02]  /*4f10*/  WARPGROUP.DEPBAR.LE gsb0, 0x0 ;  /* 0x00008000000079c5 */ /* 0x000fe40000010000 */
[----:B------:R-:W-:-:S15]  /*4f20*/  WARPGROUP.ARRIVE ;  /* 0x00000000000079c5 */ /* 0x000fde0000000000 */
[----:B------:R-:W-:Y:S03]  /*4f30*/  HGMMA.64x192x16.F32.BF16 R24, gdesc[UR4], R24, gsb0 ;  /* 0x02e00000041879f0 */ /* 0x000fe60008001818 */
[----:B------:R-:W-:Y:S02]  /*4f40*/  WARPGROUP.DEPBAR.LE gsb0, 0x0 ;  /* 0x00008000000079c5 */ /* 0x000fe40000010000 */
[----:B------:R-:W-:-:S15]  /*4f50*/  WARPGROUP.ARRIVE ;  /* 0x00000000000079c5 */ /* 0x000fde0000000000 */
[----:B------:R-:W-:Y:S03]  /*4f60*/  HGMMA.64x192x16.F32.BF16 R24, gdesc[UR8], R24, gsb0 ;  /* 0x02e00000081879f0 */ /* 0x000fe60008001818 */
[----:B------:R-:W-:Y:S02]  /*4f70*/  WARPGROUP.DEPBAR.LE gsb0, 0x0 ;  /* 0x00008000000079c5 */ /* 0x000fe40000010000 */
[----:B------:R-:W-:-:S15]  /*4f80*/  WARPGROUP.ARRIVE ;  /* 0x00000000000079c5 */ /* 0x000fde0000000000 */
[----:B------:R-:W-:Y:S03]  /*4f90*/  HGMMA.64x192x16.F32.BF16 R24, gdesc[UR12], R24, gsb0 ;  /* 0x02e000000c1879f0 */ /* 0x000fe60008001818 */
[----:B------:R-:W-:Y:S02]  /*4fa0*/  WARPGROUP.DEPBAR.LE gsb0, 0x0 ;  /* 0x00008000000079c5 */ /* 0x000fe40000010000 */
[----:B0-----:R-:W-:Y:S05]  /*4fb0*/  @P3 BRA `(.L_x_12668) ;  /* 0x00000000002c3947 */ /* 0x001fea0003800000 */
[----:B------:R-:W-:Y:S05]  /*4fc0*/  @!P0 BRA `(.L_x_12669) ;  /* 0x0000000000048947 */ /* 0x000fea0003800000 */
[----:B------:R-:W-:Y:S01]  /*4fd0*/  BPT.TRAP 0x1 ;  /* 0x000000040000795c */ /* 0x000fe20000300000 */
.L_x_12669:
[----:B------:R-:W-:Y:S01]  /*4fe0*/  ULEA UR6, UR23, UR40, 0x3 ;  /* 0x0000002817067291 */ /* 0x000fe2000f8e183f */
[----:B------:R-:W-:-:S05]  /*4ff0*/  IMAD.U32 R8, RZ, RZ, UR25 ;  /* 0x00000019ff087e24 */ /* 0x000fca000f8e00ff */
[----:B------:R-:W-:-:S04]  /*5000*/  SHF.L.U32 R8, R8, 0x1f, RZ ;  /* 0x0000001f08087819 */ /* 0x000fc800000006ff */
[----:B------:R0:W1:Y:S01]  /*5010*/  SYNCS.PHASECHK.TRANS64.TRYWAIT P2, [UR6+0x30850], R8 ;  /* 0x03085008ff0075a7 */ /* 0x0000620008040146 */
[----:B------:R-:W-:Y:S05]  /*5020*/  @!P0 BRA `(.L_x_12670) ;  /* 0x0000000000048947 */ /* 0x000fea0003800000 */
[----:B------:R-:W-:Y:S01]  /*5030*/  BPT.TRAP 0x1 ;  /* 0x000000040000795c */ /* 0x000fe20000300000 */
.L_x_12670:
[----:B-1----:R-:W-:Y:S05]  /*5040*/  @P2 BRA `(.L_x_12668) ;  /* 0x0000000000082947 */ /* 0x002fea0003800000 */
[----:B------:R-:W1:Y:S02]  /*5050*/  SYNCS.PHASECHK.TRANS64.TRYWAIT P2, [UR6+0x30850], R8 ;  /* 0x03085008ff0075a7 */ /* 0x000e640008040146 */
[----:B-1----:R-:W-:Y:S05]  /*5060*/  @!P2 BRA `(.L_x_12671) ;  /* 0x0000008000aca947 */ /* 0x002fea0003800000 */
.L_x_12668:
[----:B------:R-:W-:Y:S01]  /*5070*/  R2UR UR7, R155 ;  /* 0x000000009b0772ca */ /* 0x000fe200000e0000 */
        /* <DEDUP_REMOVED lines=12> */
[----:B------:R-:W-:Y:S01]  /*5140*/  UIADD3 UR7, UR7, 0x1e800, URZ ;  /* 0x0001e80007077890 */ /* 0x000fe2000fffe03f */
[----:B------:R-:W-:Y:S01]  /*5150*/  FMUL.FTZ R19, R33, UR22 ;  /* 0x0000001621137c20 */ /* 0x000fe20008410000 */
[----:B------:R-:W-:Y:S01]  /*5160*/  FMUL.FTZ R29, R46, UR22 ;  /* 0x000000162e1d7c20 */ /* 0x000fe20008410000 */
[----:B------:R-:W-:Y:S01]  /*5170*/  FMUL.FTZ R46, R63, UR22 ;  /* 0x000000163f2e7c20 */ /* 0x000fe20008410000 */
[----:B------:R-:W-:Y:S01]  /*5180*/  USHF.R.U32.HI UR7, URZ, 0x4, UR7 ;  /* 0x000000043f077899 */ /* 0x000fe20008011607 */
[----:B------:R-:W-:Y:S01]  /*5190*/  FMUL.FTZ R63, R80, UR22 ;  /* 0x00000016503f7c20 */ /* 0x000fe20008410000 */
[----:B------:R-:W-:Y:S01]  /*51a0*/  FMUL.FTZ R10, R26, UR22 ;  /* 0x000000161a0a7c20 */ /* 0x000fe20008410000 */
[----:B------:R-:W1:Y:S01]  /*51b0*/  MUFU.TANH R9, R9 ;  /* 0x0000000900097308 */ /* 0x000e620000002400 */
[----:B------:R-:W-:Y:S01]  /*51c0*/  ULOP3.LUT UR10, UR7, 0x3fff, URZ, 0xc0, !UPT ;  /* 0x00003fff070a7892 */ /* 0x000fe2000f8ec03f */
[----:B------:R-:W-:Y:S01]  /*51d0*/  FMUL.FTZ R20, R36, UR22 ;  /* 0x0000001624147c20 */ /* 0x000fe20008410000 */
[----:B------:R-:W-:Y:S01]  /*51e0*/  UIMAD UR7, UR23, 0x600, UR6 ;  /* 0x00000600170778a4 */ /* 0x000fe2000f8e0206 */
[----:B------:R-:W-:Y:S01]  /*51f0*/  FMUL.FTZ R28, R45, UR22 ;  /* 0x000000162d1c7c20 */ /* 0x000fe20008410000 */
[----:B------:R-:W-:Y:S01]  /*5200*/  ULOP3.LUT UR6, UR10, 0x10000, URZ, 0xfc, !UPT ;  /* 0x000100000a067892 */ /* 0x000fe2000f8efc3f */
[----:B------:R-:W-:Y:S01]  /*5210*/  FMUL.FTZ R45, R62, UR22 ;  /* 0x000000163e2d7c20 */ /* 0x000fe20008410000 */
[----:B------:R-:W-:Y:S01]  /*5220*/  FMUL.FTZ R62, R79, UR22 ;  /* 0x000000164f3e7c20 */ /* 0x000fe20008410000 */
[----:B------:R-:W2:Y:S01]  /*5230*/  MUFU.TANH R12, R12 ;  /* 0x0000000c000c7308 */ /* 0x000ea20000002400 */
[----:B0-----:R-:W-:Y:S01]  /*5240*/  FMNMX.FTZ R80, R8, R0, !PT ;  /* 0x0000000008507209 */ /* 0x001fe20007810000 */
[----:B------:R-:W-:Y:S01]  /*5250*/  UMOV UR18, UR7 ;  /* 0x0000000700127c82 */ /* 0x000fe20008000000 */
[----:B------:R-:W-:Y:S01]  /*5260*/  FMUL.FTZ R11, R27, UR22 ;  /* 0x000000161b0b7c20 */ /* 0x000fe20008410000 */
[----:B------:R-:W-:Y:S01]  /*5270*/  UMOV UR16, UR6 ;  /* 0x0000000600107c82 */ /* 0x000fe20008000000 */
[----:B------:R-:W-:Y:S01]  /*5280*/  FMUL.FTZ R21, R37, UR22 ;  /* 0x0000001625157c20 */ /* 0x000fe20008410000 */
[----:B------:R-:W-:Y:S01]  /*5290*/  HGMMA.64x64x16.F32.BF16 R120, gdesc[UR16].tnspB, R120, gsb0 ;  /* 0x40e00000107879f0 */ /* 0x000fe20008001878 */
[----:B------:R-:W-:Y:S01]  /*52a0*/  UIADD3 UR18, UR7, 0x80, URZ ;  /* 0x0000008007127890 */ /* 0x000fe2000fffe03f */
[----:B------:R-:W0:Y:S01]  /*52b0*/  MUFU.TANH R13, R13 ;  /* 0x0000000d000d7308 */ /* 0x000e220000002400 */
[----:B------:R-:W-:Y:S01]  /*52c0*/  UIADD3 UR16, UR6, 0x2, URZ ;  /* 0x0000000206107890 */ /* 0x000fe2000fffe03f */
[----:B-1----:R-:W-:Y:S01]  /*52d0*/  FMNMX.FTZ R79, R9, R80, !PT ;  /* 0x00000050094f7209 */ /* 0x002fe20007810000 */
[----:B------:R-:W-:Y:S01]  /*52e0*/  UMOV UR19, 0x40000040 ;  /* 0x4000004000137882 */ /* 0x000fe20000000000 */
[----:B------:R-:W-:Y:S01]  /*52f0*/  UMOV UR17, 0x40000040 ;  /* 0x4000004000117882 */ /* 0x000fe20000000000 */
        /* <DEDUP_REMOVED lines=15> */
[----:B------:R-:W0:Y:S01]  /*53f0*/  S2R R72, SR_TID.X ;  /* 0x0000000000487919 */ /* 0x000e220000002100 */
        /* <DEDUP_REMOVED lines=33> */
[----:B0-----:R-:W-:Y:S01]  /*5610*/  SHF.R.U32.HI R71, RZ, 0x7, R72 ;  /* 0x00000007ff477819 */ /* 0x001fe20000011648 */
[----:B------:R-:W-:Y:S01]  /*5620*/  FMUL.FTZ R73, R88, UR22 ;  /* 0x0000001658497c20 */ /* 0x000fe20008410000 */
[----:B------:R-:W0:Y:S01]  /*5630*/  MUFU.TANH R14, R14 ;  /* 0x0000000e000e7308 */ /* 0x000e220000002400 */
[----:B--2---:R-:W-:Y:S01]  /*5640*/  FMNMX.FTZ R83, R11, R80, !PT ;  /* 0x000000500b537209 */ /* 0x004fe20007810000 */
[----:B------:R-:W-:Y:S01]  /*5650*/  FMUL.FTZ R44, R61, UR22 ;  /* 0x000000163d2c7c20 */ /* 0x000fe20008410000 */
[----:B------:R-:W-:Y:S01]  /*5660*/  FMUL.FTZ R57, R74, UR22 ;  /* 0x000000164a397c20 */ /* 0x000fe20008410000 */
[----:B------:R-:W-:Y:S01]  /*5670*/  ISETP.GE.U32.AND P2, PT, R72, 0x180, PT ;  /* 0x000001804800780c */ /* 0x000fe20003f46070 */
[----:B------:R-:W-:Y:S01]  /*5680*/  FMUL.FTZ R74, R89, UR22 ;  /* 0x00000016594a7c20 */ /* 0x000fe20008410000 */
[----:B------:R-:W-:Y:S01]  /*5690*/  IADD3 R71, R71, 0x9, RZ ;  /* 0x0000000947477810 */ /* 0x000fe20007ffe0ff */
[----:B------:R-:W-:Y:S01]  /*56a0*/  FMUL.FTZ R41, R58, UR22 ;  /* 0x000000163a297c20 */ /* 0x000fe20008410000 */
[----:B------:R-:W1:Y:S01]  /*56b0*/  MUFU.TANH R23, R23 ;  /* 0x0000001700177308 */ /* 0x000e620000002400 */
[----:B---3--:R-:W-:Y:S01]  /*56c0*/  FMNMX.FTZ R86, R21, R84, !PT ;  /* 0x0000005415567209 */ /* 0x008fe20007810000 */
[----:B------:R-:W-:Y:S01]  /*56d0*/  FMUL.FTZ R47, R64, UR22 ;  /* 0x00000016402f7c20 */ /* 0x000fe20008410000 */
[----:B------:R-:W-:Y:S01]  /*56e0*/  FMUL.FTZ R58, R75, UR22 ;  /* 0x000000164b3a7c20 */ /* 0x000fe20008410000 */
[----:B------:R-:W-:Y:S01]  /*56f0*/  SEL R75, R71, 0x9, !P2 ;  /* 0x00000009474b7807 */ /* 0x000fe20005000000 */
[----:B------:R-:W-:Y:S01]  /*5700*/  FMUL.FTZ R71, R90, UR22 ;  /* 0x000000165a477c20 */ /* 0x000fe20008410000 */
[----:B------:R-:W-:Y:S01]  /*5710*/  FMUL.FTZ R48, R65, UR22 ;  /* 0x0000001641307c20 */ /* 0x000fe20008410000 */
[----:B------:R-:W-:Y:S01]  /*5720*/  FMUL.FTZ R42, R59, UR22 ;  /* 0x000000163b2a7c20 */ /* 0x000fe20008410000 */
[----:B------:R-:W2:Y:S01]  /*5730*/  MUFU.TANH R15, R15 ;  /* 0x0000000f000f7308 */ /* 0x000ea20000002400 */
[----:B0-----:R-:W-:Y:S01]  /*5740*/  FMNMX.FTZ R84, R14, R83, !PT ;  /* 0x000000530e547209 */ /* 0x001fe20007810000 */
[----:B------:R-:W-:-:S02]  /*5750*/  WARPGROUP.DEPBAR.LE gsb0, 0x0 ;  /* 0x00008000000079c5 */ /* 0x000fc40000010000 */
[----:B------:R-:W-:Y:S01]  /*5760*/  WARPGROUP.ARRIVE ;  /* 0x00000000000079c5 */ /* 0x000fe20000000000 */
[----:B------:R-:W-:Y:S01]  /*5770*/  FMUL.FTZ R59, R76, UR22 ;  /* 0x000000164c3b7c20 */ /* 0x000fe20008410000 */
[----:B------:R-:W-:Y:S02]  /*5780*/  IMAD.U32 R76, RZ, RZ, UR39 ;  /* 0x00000027ff4c7e24 */ /* 0x000fe4000f8e00ff */
[----:B------:R-:W-:Y:S01]  /*5790*/  FMUL.FTZ R72, R91, UR22 ;  /* 0x000000165b487c20 */ /* 0x000fe20008410000 */
[----:B------:R-:W0:Y:S01]  /*57a0*/  MUFU.TANH R24, R24 ;  /* 0x0000001800187308 */ /* 0x000e220000002400 */
[----:B-1----:R-:W-:Y:S01]  /*57b0*/  FMNMX.FTZ R85, R23, R86, !PT ;  /* 0x0000005617557209 */ /* 0x002fe20007810000 */
[----:B------:R-:W-:Y:S01]  /*57c0*/  HGMMA.64x64x16.F32.BF16 R120, gdesc[UR16].tnspB, R120, gsb0 ;  /* 0x40e00000107879f0 */ /* 0x000fe20008001878 */
[----:B------:R-:W-:Y:S01]  /*57d0*/  UIADD3 UR18, UR7, 0x100, URZ ;  /* 0x0000010007127890 */ /* 0x000fe2000fffe03f */
[----:B------:R-:W-:Y:S01]  /*57e0*/  @!P1 LEA R76, R76, UR40, 0x3 ;  /* 0x000000284c4c9c11 */ /* 0x000fe2000f8e18ff */
[----:B------:R-:W-:Y:S01]  /*57f0*/  UIADD3 UR16, UR6, 0x4, URZ ;  /* 0x0000000406107890 */ /* 0x000fe2000fffe03f */
[----:B------:R-:W-:Y:S01]  /*5800*/  FMUL.FTZ R60, R77, UR22 ;  /* 0x000000164d3c7c20 */ /* 0x000fe20008410000 */
[----:B------:R-:W-:Y:S01]  /*5810*/  UMOV UR19, 0x40000040 ;  /* 0x4000004000137882 */ /* 0x000fe20000000000 */
[----:B------:R-:W-:Y:S01]  /*5820*/  UMOV UR17, 0x40000040 ;  /* 0x4000004000117882 */ /* 0x000fe20000000000 */
[----:B------:R-:W1:Y:S01]  /*5830*/  MUFU.TANH R154, R154 ;  /* 0x0000009a009a7308 */ /* 0x000e620000002400 */
[----:B--2---:R-:W-:Y:S01]  /*5840*/  FMNMX.FTZ R83, R15, R84, !PT ;  /* 0x000000540f537209 */ /* 0x004fe20007810000 */
[----:B------:R-:W-:-:S02]  /*5850*/  @!P1 VIADD R76, R76, 0x30840 ;  /* 0x000308404c4c9836 */ /* 0x000fc40000000000 */
[----:B------:R-:W-:Y:S01]  /*5860*/  FMUL.FTZ R77, R92, UR22 ;  /* 0x000000165c4d7c20 */ /* 0x000fe20008410000 */
[----:B------:R-:W-:Y:S01]  /*5870*/  FMUL.FTZ R61, R78, UR22 ;  /* 0x000000164e3d7c20 */ /* 0x000fe20008410000 */
[----:B------:R-:W-:Y:S01]  /*5880*/  FMUL.FTZ R78, R93, UR22 ;  /* 0x000000165d4e7c20 */ /* 0x000fe20008410000 */
[----:B------:R-:W-:Y:S01]  /*5890*/  FMUL.FTZ R64, R81, UR22 ;  /* 0x0000001651407c20 */ /* 0x000fe20008410000 */
[----:B------:R-:W-:Y:S01]  /*58a0*/  @!P1 PRMT R76, RZ, 0x654, R76 ;  /* 0x00000654ff4c9816 */ /* 0x000fe2000000004c */
        /* <DEDUP_REMOVED lines=23> */
[----:B------:R-:W-:Y:S01]  /*5a20*/  FMUL.FTZ R83, R102, UR22 ;  /* 0x0000001666537c20 */ /* 0x000fe20008410000 */
[----:B------:R-:W-:Y:S02]  /*5a30*/  WARPGROUP.DEPBAR.LE gsb0, 0x0 ;  /* 0x00008000000079c5 */ /* 0x000fe40000010000 */
[----:B------:R-:W-:-:S03]  /*5a40*/  WARPGROUP.ARRIVE ;  /* 0x00000000000079c5 */ /* 0x000fc60000000000 */
[----:B------:R-:W1:Y:S01]  /*5a50*/  MUFU.TANH R35, R35 ;  /* 0x0000002300237308 */ /* 0x000e620000002400 */
[----:B--2---:R-:W-:Y:S02]  /*5a60*/  FMNMX.FTZ R88, R32, R87, !PT ;  /* 0x0000005720587209 */ /* 0x004fe40007810000 */
[----:B------:R-:W-:Y:S01]  /*5a70*/  HGMMA.64x64x16.F32.BF16 R120, gdesc[UR16].tnspB, R120, gsb0 ;  /* 0x40e00000107879f0 */ /* 0x000fe20008001878 */
[----:B------:R-:W-:Y:S02]  /*5a80*/  UIADD3 UR18, UR7, 0x180, URZ ;  /* 0x0000018007127890 */ /* 0x000fe4000fffe03f */
[----:B------:R-:W-:Y:S02]  /*5a90*/  UIADD3 UR16, UR6, 0x6, URZ ;  /* 0x0000000606107890 */ /* 0x000fe4000fffe03f */
[----:B------:R-:W2:Y:S01]  /*5aa0*/  MUFU.TANH R26, R26 ;  /* 0x0000001a001a7308 */ /* 0x000ea20000002400 */
[----:B------:R-:W-:Y:S01]  /*5ab0*/  UMOV UR19, 0x40000040 ;  /* 0x4000004000137882 */ /* 0x000fe20000000000 */
[----:B------:R-:W-:Y:S01]  /*5ac0*/  UMOV UR17, 0x40000040 ;  /* 0x4000004000117882 */ /* 0x000fe20000000000 */
[----:B0-----:R-:W-:Y:S01]  /*5ad0*/  FMNMX.FTZ R87, R25, R84, !PT ;  /* 0x0000005419577209 */ /* 0x001fe20007810000 */
        /* <DEDUP_REMOVED lines=17> */
[----:B--2---:R-:W-:Y:S01]  /*5bf0*/  FMNMX.FTZ R87, R33, R88, !PT ;  /* 0x0000005821577209 */ /* 0x004fe20007810000 */
[----:B------:R-:W-:Y:S02]  /*5c00*/  WARPGROUP.DEPBAR.LE gsb0, 0x0 ;  /* 0x00008000000079c5 */ /* 0x000fe40000010000 */
[----:B------:R-:W-:-:S04]  /*5c10*/  WARPGROUP.ARRIVE ;  /* 0x00000000000079c5 */ /* 0x000fc80000000000 */
[----:B------:R-:W2:Y:S01]  /*5c20*/  MUFU.TANH R44, R44 ;  /* 0x0000002c002c7308 */ /* 0x000ea20000002400 */
[----:B0-----:R-:W-:Y:S01]  /*5c30*/  FMNMX.FTZ R91, R43, R90, !PT ;  /* 0x0000005a2b5b7209 */ /* 0x001fe20007810000 */
[----:B------:R-:W-:Y:S01]  /*5c40*/  FMUL.FTZ R90, R105, UR22 ;  /* 0x00000016695a7c20 */ /* 0x000fe20008410000 */
[----:B------:R-:W-:Y:S01]  /*5c50*/  HGMMA.64x64x16.F32.BF16 R120, gdesc[UR16].tnspB, R120, gsb0 ;  /* 0x40e00000107879f0 */ /* 0x000fe20008001878 */
[----:B------:R-:W-:Y:S01]  /*5c60*/  UIADD3 UR18, UR7, 0x200, URZ ;  /* 0x0000020007127890 */ /* 0x000fe2000fffe03f */
[----:B-1----:R-:W-:Y:S01]  /*5c70*/  FMNMX.FTZ R88, R34, R87, !PT ;  /* 0x0000005722587209 */ /* 0x002fe20007810000 */
[----:B------:R-:W-:Y:S02]  /*5c80*/  UIADD3 UR16, UR6, 0x600, URZ ;  /* 0x0000060006107890 */ /* 0x000fe4000fffe03f */
[----:B------:R-:W0:Y:S01]  /*5c90*/  MUFU.TANH R37, R37 ;  /* 0x0000002500257308 */ /* 0x000e220000002400 */
[----:B------:R-:W-:Y:S01]  /*5ca0*/  UMOV UR19, 0x40000040 ;  /* 0x4000004000137882 */ /* 0x000fe20000000000 */
[----:B------:R-:W-:-:S06]  /*5cb0*/  UMOV UR17, 0x40000040 ;  /* 0x4000004000117882 */ /* 0x000fcc0000000000 */
        /* <DEDUP_REMOVED lines=13> */
[----:B------:R-:W-:Y:S01]  /*5d90*/  MUFU.TANH R52, R52 ;  /* 0x0000003400347308 */ /* 0x000fe20000002400 */
[----:B--2---:R-:W-:-:S07]  /*5da0*/  FMNMX.FTZ R93, R51, R92, !PT ;  /* 0x0000005c335d7209 */ /* 0x004fce0007810000 */
[----:B------:R-:W1:Y:S01]  /*5db0*/  MUFU.TANH R45, R45 ;  /* 0x0000002d002d7308 */ /* 0x000e620000002400 */
[----:B0-----:R-:W-:-:S07]  /*5dc0*/  FMNMX.FTZ R92, R42, R91, !PT ;  /* 0x0000005b2a5c7209 */ /* 0x001fce0007810000 */
[----:B------:R-:W-:Y:S01]  /*5dd0*/  MUFU.TANH R55, R55 ;  /* 0x0000003700377308 */ /* 0x000fe20000002400 */
[----:B------:R-:W-:Y:S02]  /*5de0*/  WARPGROUP.DEPBAR.LE gsb0, 0x0 ;  /* 0x00008000000079c5 */ /* 0x000fe40000010000 */
[----:B------:R-:W-:-:S05]  /*5df0*/  WARPGROUP.ARRIVE ;  /* 0x00000000000079c5 */ /* 0x000fca0000000000 */
[----:B------:R-:W0:Y:S01]  /*5e00*/  MUFU.TANH R46, R46 ;  /* 0x0000002e002e7308 */ /* 0x000e220000002400 */
[----:B------:R-:W-:Y:S01]  /*5e10*/  HGMMA.64x64x16.F32.BF16 R120, gdesc[UR16].tnspB, R120, gsb0 ;  /* 0x40e00000107879f0 */ /* 0x000fe20008001878 */
[----:B------:R-:W-:Y:S01]  /*5e20*/  UIADD3 UR18, UR7, 0x280, URZ ;  /* 0x0000028007127890 */ /* 0x000fe2000fffe03f */
[----:B-1----:R-:W-:Y:S01]  /*5e30*/  FMNMX.FTZ R91, R45, R92, !PT ;  /* 0x0000005c2d5b7209 */ /* 0x002fe20007810000 */
[----:B------:R-:W-:-:S04]  /*5e40*/  UIADD3 UR16, UR6, 0x602, URZ ;  /* 0x0000060206107890 */ /* 0x000fc8000fffe03f */
[----:B------:R-:W-:Y:S01]  /*5e50*/  MUFU.TANH R56, R56 ;  /* 0x0000003800387308 */ /* 0x000fe20000002400 */
[----:B------:R-:W-:Y:S01]  /*5e60*/  UMOV UR19, 0x40000040 ;  /* 0x4000004000137882 */ /* 0x000fe20000000000 */
[----:B------:R-:W-:-:S06]  /*5e70*/  UMOV UR17, 0x40000040 ;  /* 0x4000004000117882 */ /* 0x000fcc0000000000 */
        /* <DEDUP_REMOVED lines=11> */
[----:B------:R-:W1:Y:S08]  /*5f30*/  MUFU.TANH R64, R64 ;  /* 0x0000004000407308 */ /* 0x000e700000002400 */
[----:B------:R-:W2:Y:S01]  /*5f40*/  MUFU.TANH R57, R57 ;  /* 0x0000003900397308 */ /* 0x000ea20000002400 */
[----:B------:R-:W-:Y:S02]  /*5f50*/  WARPGROUP.DEPBAR.LE gsb0, 0x0 ;  /* 0x00008000000079c5 */ /* 0x000fe40000010000 */
[----:B------:R-:W-:Y:S01]  /*5f60*/  WARPGROUP.ARRIVE ;  /* 0x00000000000079c5 */ /* 0x000fe20000000000 */
[----:B0-----:R-:W-:-:S04]  /*5f70*/  FMNMX.FTZ R92, R54, R91, !PT ;  /* 0x0000005b365c7209 */ /* 0x001fc80007810000 */
[----:B------:R-:W0:Y:S01]  /*5f80*/  MUFU.TANH R67, R67 ;  /* 0x0000004300437308 */ /* 0x000e220000002400 */
[----:B------:R-:W-:Y:S01]  /*5f90*/  HGMMA.64x64x16.F32.BF16 R120, gdesc[UR16].tnspB, R120, gsb0 ;  /* 0x40e00000107879f0 */ /* 0x000fe20008001878 */
[----:B------:R-:W-:-:S06]  /*5fa0*/  UIADD3 UR18, UR7, 0x300, URZ ;  /* 0x0000030007127890 */ /* 0x000fcc000fffe03f */
[----:B------:R-:W3:Y:S01]  /*5fb0*/  MUFU.TANH R58, R58 ;  /* 0x0000003a003a7308 */ /* 0x000ee20000002400 */
[----:B------:R-:W-:-:S07]  /*5fc0*/  UIADD3 UR16, UR6, 0x604, URZ ;  /* 0x0000060406107890 */ /* 0x000fce000fffe03f */
[----:B------:R-:W4:Y:S01]  /*5fd0*/  MUFU.TANH R68, R68 ;  /* 0x0000004400447308 */ /* 0x000f220000002400 */
[----:B------:R-:W-:Y:S01]  /*5fe0*/  UMOV UR19, 0x40000040 ;  /* 0x4000004000137882 */ /* 0x000fe20000000000 */
[----:B------:R-:W-:-:S06]  /*5ff0*/  UMOV UR17, 0x40000040 ;  /* 0x4000004000117882 */ /* 0x000fcc0000000000 */
        /* <DEDUP_REMOVED lines=11> */
[----:B------:R-:W-:Y:S01]  /*60b0*/  HGMMA.64x64x16.F32.BF16 R120, gdesc[UR16].tnspB, R120, gsb0 ;  /* 0x40e00000107879f0 */ /* 0x000fe20008001878 */
[----:B------:R-:W-:-:S06]  /*60c0*/  UIADD3 UR18, UR7, 0x380, URZ ;  /* 0x0000038007127890 */ /* 0x000fcc000fffe03f */
[----:B------:R-:W5:Y:S01]  /*60d0*/  MUFU.TANH R81, R81 ;  /* 0x0000005100517308 */ /* 0x000f620000002400 */
[----:B------:R-:W-:-:S07]  /*60e0*/  UIADD3 UR16, UR6, 0x606, URZ ;  /* 0x0000060606107890 */ /* 0x000fce000fffe03f */
[----:B------:R-:W5:Y:S01]  /*60f0*/  MUFU.TANH R70, R70 ;  /* 0x0000004600467308 */ /* 0x000f620000002400 */
[----:B------:R-:W-:Y:S01]  /*6100*/  UMOV UR19, 0x40000040 ;  /* 0x4000004000137882 */ /* 0x000fe20000000000 */
[----:B------:R-:W-:-:S06]  /*6110*/  UMOV UR17, 0x40000040 ;  /* 0x4000004000117882 */ /* 0x000fcc0000000000 */
[----:B------:R-:W5:Y:S08]  /*6120*/  MUFU.TANH R82, R82 ;  /* 0x0000005200527308 */ /* 0x000f700000002400 */
[----:B------:R-:W5:Y:S08]  /*6130*/  MUFU.TANH R71, R71 ;  /* 0x0000004700477308 */ /* 0x000f700000002400 */
[----:B------:R-:W5:Y:S08]  /*6140*/  MUFU.TANH R85, R85 ;  /* 0x0000005500557308 */ /* 0x000f700000002400 */
[----:B------:R-:W5:Y:S08]  /*6150*/  MUFU.TANH R72, R72 ;  /* 0x0000004800487308 */ /* 0x000f700000002400 */
[----:B------:R-:W5:Y:S08]  /*6160*/  MUFU.TANH R86, R86 ;  /* 0x0000005600567308 */ /* 0x000f700000002400 */
[----:B------:R-:W-:Y:S01]  /*6170*/  MUFU.TANH R79, R79 ;  /* 0x0000004f004f7308 */ /* 0x000fe20000002400 */
[----:B------:R-:W-:Y:S01]  /*6180*/  FMUL.FTZ R102, R116, UR22 ;  /* 0x0000001674667c20 */ /* 0x000fe20008410000 */
[----:B------:R-:W-:-:S06]  /*6190*/  FMUL.FTZ R88, R107, UR22 ;  /* 0x000000166b587c20 */ /* 0x000fcc0008410000 */
[----:B------:R-:W-:Y:S01]  /*61a0*/  MUFU.TANH R80, R80 ;  /* 0x0000005000507308 */ /* 0x000fe20000002400 */
[----:B------:R-:W-:Y:S01]  /*61b0*/  FMUL.FTZ R104, R117, UR22 ;  /* 0x0000001675687c20 */ /* 0x000fe20008410000 */
[----:B------:R-:W-:-:S06]  /*61c0*/  FMUL.FTZ R91, R110, UR22 ;  /* 0x000000166e5b7c20 */ /* 0x000fcc0008410000 */
[----:B------:R-:W-:Y:S01]  /*61d0*/  MUFU.TANH R83, R83 ;  /* 0x0000005300537308 */ /* 0x000fe20000002400 */
[----:B------:R-:W-:Y:S02]  /*61e0*/  WARPGROUP.DEPBAR.LE gsb0, 0x0 ;  /* 0x00008000000079c5 */ /* 0x000fe40000010000 */
[----:B------:R-:W-:Y:S01]  /*61f0*/  WARPGROUP.ARRIVE ;  /* 0x00000000000079c5 */ /* 0x000fe20000000000 */
[----:B------:R-:W-:Y:S01]  /*6200*/  FMUL.FTZ R103, R119, UR22 ;  /* 0x0000001677677c20 */ /* 0x000fe20008410000 */
[----:B------:R-:W5:Y:S03]  /*6210*/  LDL R110, [R1] ;  /* 0x00000000016e7983 */ /* 0x000f660000100800 */
[----:B------:R-:W-:Y:S01]  /*6220*/  MUFU.TANH R89, R89 ;  /* 0x0000005900597308 */ /* 0x000fe20000002400 */
[----:B------:R-:W-:Y:S01]  /*6230*/  HGMMA.64x64x16.F32.BF16 R120, gdesc[UR16].tnspB, R120, gsb0 ;  /* 0x40e00000107879f0 */ /* 0x000fe20008001878 */
[----:B------:R-:W-:-:S02]  /*6240*/  UIADD3 UR18, UR7, 0x400, URZ ;  /* 0x0000040007127890 */ /* 0x000fc4000fffe03f */
[----:B------:R-:W-:Y:S01]  /*6250*/  UIADD3 UR16, UR6, 0xc00, URZ ;  /* 0x00000c0006107890 */ /* 0x000fe2000fffe03f */
[----:B------:R-:W-:Y:S01]  /*6260*/  UMOV UR19, 0x40000040 ;  /* 0x4000004000137882 */ /* 0x000fe20000000000 */
[----:B------:R-:W-:Y:S02]  /*6270*/  UMOV UR17, 0x40000040 ;  /* 0x4000004000117882 */ /* 0x000fe40000000000 */
[----:B------:R-:W-:Y:S08]  /*6280*/  MUFU.TANH R90, R90 ;  /* 0x0000005a005a7308 */ /* 0x000ff00000002400 */
[----:B------:R-:W-:Y:S08]  /*6290*/  MUFU.TANH R84, R84 ;  /* 0x0000005400547308 */ /* 0x000ff00000002400 */
[----:B------:R-:W-:Y:S08]  /*62a0*/  MUFU.TANH R87, R87 ;  /* 0x0000005700577308 */ /* 0x000ff00000002400 */
[----:B------:R-:W-:Y:S08]  /*62b0*/  MUFU.TANH R102, R102 ;  /* 0x0000006600667308 */ /* 0x000ff00000002400 */
[----:B------:R-:W-:Y:S01]  /*62c0*/  MUFU.TANH R88, R88 ;  /* 0x0000005800587308 */ /* 0x000fe20000002400 */
[----:B------:R-:W-:-:S02]  /*62d0*/  WARPGROUP.DEPBAR.LE gsb0, 0x0 ;  /* 0x00008000000079c5 */ /* 0x000fc40000010000 */
[----:B------:R-:W-:-:S06]  /*62e0*/  WARPGROUP.ARRIVE ;  /* 0x00000000000079c5 */ /* 0x000fcc0000000000 */
[----:B------:R-:W-:Y:S01]  /*62f0*/  HGMMA.64x64x16.F32.BF16 R120, gdesc[UR16].tnspB, R120, gsb0 ;  /* 0x40e00000107879f0 */ /* 0x000fe20008001878 */
[----:B------:R-:W-:Y:S02]  /*6300*/  UIADD3 UR18, UR7, 0x480, URZ ;  /* 0x0000048007127890 */ /* 0x000fe4000fffe03f */
[----:B------:R-:W-:Y:S01]  /*6310*/  UIADD3 UR16, UR6, 0xc02, URZ ;  /* 0x00000c0206107890 */ /* 0x000fe2000fffe03f */
[----:B------:R-:W-:Y:S01]  /*6320*/  UMOV UR19, 0x40000040 ;  /* 0x4000004000137882 */ /* 0x000fe20000000000 */
[----:B------:R-:W-:Y:S01]  /*6330*/  UMOV UR17, 0x40000040 ;  /* 0x4000004000117882 */ /* 0x000fe20000000000 */
[----:B------:R-:W-:Y:S02]  /*6340*/  WARPGROUP.DEPBAR.LE gsb0, 0x0 ;  /* 0x00008000000079c5 */ /* 0x000fe40000010000 */
        /* <DEDUP_REMOVED lines=15> */
[----:B------:R-:W-:Y:S03]  /*6440*/  HGMMA.64x64x16.F32.BF16 R120, gdesc[UR16].tnspB, R120, gsb0 ;  /* 0x40e00000107879f0 */ /* 0x000fe60008001878 */
[----:B------:R-:W-:Y:S02]  /*6450*/  WARPGROUP.DEPBAR.LE gsb0, 0x0 ;  /* 0x00008000000079c5 */ /* 0x000fe40000010000 */
[----:B------:R1:W-:Y:S06]  /*6460*/  BAR.ARV R75, 0x100 ;  /* 0x0004004b0000751d */ /* 0x0003ec0000002000 */
[----:B------:R2:W-:Y:S01]  /*6470*/  @!P1 SYNCS.ARRIVE.TRANS64.RED.A1T0 RZ, [R76+URZ], RZ ;  /* 0x000000ff4cff99a7 */ /* 0x0005e2000810043f */
[----:B-1----:R-:W-:Y:S01]  /*6480*/  FMUL.FTZ R75, R94, UR22 ;  /* 0x000000165e4b7c20 */ /* 0x002fe20008410000 */
[----:B------:R-:W-:-:S04]  /*6490*/  FMNMX.FTZ R94, R52, R93, !PT ;  /* 0x0000005d345e7209 */ /* 0x000fc80007810000 */
[----:B------:R-:W-:Y:S01]  /*64a0*/  FMNMX.FTZ R93, R55, R94, !PT ;  /* 0x0000005e375d7209 */ /* 0x000fe20007810000 */
[----:B--2---:R-:W-:Y:S01]  /*64b0*/  IMAD.U32 R76, RZ, RZ, UR23 ;  /* 0x00000017ff4c7e24 */ /* 0x004fe2000f8e00ff */
[----:B------:R-:W1:Y:S02]  /*64c0*/  MUFU.TANH R75, R75 ;  /* 0x0000004b004b7308 */ /* 0x000e640000002400 */
[----:B------:R-:W-:Y:S01]  /*64d0*/  FMNMX.FTZ R94, R56, R93, !PT ;  /* 0x0000005d385e7209 */ /* 0x000fe20007810000 */
[----:B------:R-:W-:Y:S01]  /*64e0*/  FMUL.FTZ R93, R108, UR22 ;  /* 0x000000166c5d7c20 */ /* 0x000fe20008410000 */
[----:B------:R-:W-:-:S04]  /*64f0*/  @!P1 LEA R76, R76, UR40, 0x3 ;  /* 0x000000284c4c9c11 */ /* 0x000fc8000f8e18ff */
[----:B------:R-:W-:Y:S01]  /*6500*/  @!P1 IADD3 R76, R76, 0x30860, RZ ;  /* 0x000308604c4c9810 */ /* 0x000fe20007ffe0ff */
[----:B------:R-:W-:Y:S03]  /*6510*/  MUFU.TANH R93, R93 ;  /* 0x0000005d005d7308 */ /* 0x000fe60000002400 */
[----:B------:R-:W-:-:S04]  /*6520*/  @!P1 PRMT R76, RZ, 0x654, R76 ;  /* 0x00000654ff4c9816 */ /* 0x000fc8000000004c */
[----:B------:R2:W-:Y:S02]  /*6530*/  @!P1 SYNCS.ARRIVE.TRANS64.RED.A1T0 RZ, [R76+URZ], RZ ;  /* 0x000000ff4cff99a7 */ /* 0x0005e4000810043f */
[----:B--2---:R-:W-:Y:S01]  /*6540*/  FMUL.FTZ R76, R95, UR22 ;  /* 0x000000165f4c7c20 */ /* 0x004fe20008410000 */
[----:B------:R-:W-:Y:S01]  /*6550*/  FMNMX.FTZ R95, R59, R94, !PT ;  /* 0x0000005e3b5f7209 */ /* 0x000fe20007810000 */
[----:B------:R-:W-:-:S03]  /*6560*/  FMUL.FTZ R94, R109, UR22 ;  /* 0x000000166d5e7c20 */ /* 0x000fc60008410000 */
[----:B------:R-:W-:Y:S01]  /*6570*/  FMNMX.FTZ R96, R60, R95, !PT ;  /* 0x0000005f3c607209 */ /* 0x000fe20007810000 */
[----:B------:R-:W2:Y:S03]  /*6580*/  MUFU.TANH R76, R76 ;  /* 0x0000004c004c7308 */ /* 0x000ea60000002400 */
[----:B------:R-:W-:-:S04]  /*6590*/  FMNMX.FTZ R95, R63, R96, !PT ;  /* 0x000000603f5f7209 */ /* 0x000fc80007810000 */
[----:B------:R-:W-:Y:S01]  /*65a0*/  FMNMX.FTZ R96, R64, R95, !PT ;  /* 0x0000005f40607209 */ /* 0x000fe20007810000 */
[----:B------:R-:W2:Y:S01]  /*65b0*/  MUFU.TANH R94, R94 ;  /* 0x0000005e005e7308 */ /* 0x000ea20000002400 */
[----:B------:R-:W-:Y:S02]  /*65c0*/  FMNMX.FTZ R95, R57, R92, !PT ;  /* 0x0000005c395f7209 */ /* 0x000fe40007810000 */
[----:B0-----:R-:W-:Y:S02]  /*65d0*/  FMNMX.FTZ R97, R67, R96, !PT ;  /* 0x0000006043617209 */ /* 0x001fe40007810000 */
[----:B---3--:R-:W-:Y:S02]  /*65e0*/  FMNMX.FTZ R96, R58, R95, !PT ;  /* 0x0000005f3a607209 */ /* 0x008fe40007810000 */
[----:B----4-:R-:W-:Y:S02]  /*65f0*/  FMNMX.FTZ R98, R68, R97, !PT ;  /* 0x0000006144627209 */ /* 0x010fe40007810000 */
[----:B-----5:R-:W-:-:S02]  /*6600*/  FMNMX.FTZ R95, R61, R96, !PT ;  /* 0x000000603d5f7209 */ /* 0x020fc40007810000 */
        /* <DEDUP_REMOVED lines=11> */
[----:B------:R-:W-:Y:S01]  /*66c0*/  FMNMX.FTZ R95, R71, R98, !PT ;  /* 0x00000062475f7209 */ /* 0x000fe20007810000 */
[----:B------:R-:W-:Y:S01]  /*66d0*/  FMUL.FTZ R97, R112, UR22 ;  /* 0x0000001670617c20 */ /* 0x000fe20008410000 */
[----:B------:R-:W-:-:S02]  /*66e0*/  FMNMX.FTZ R101, R85, R100, !PT ;  /* 0x0000006455657209 */ /* 0x000fc40007810000 */
[----:B------:R-:W-:Y:S01]  /*66f0*/  FMNMX.FTZ R98, R72, R95, !PT ;  /* 0x0000005f48627209 */ /* 0x000fe20007810000 */
[----:B------:R-:W-:Y:S01]  /*6700*/  FMUL.FTZ R99, R113, UR22 ;  /* 0x0000001671637c20 */ /* 0x000fe20008410000 */
[----:B------:R-:W-:Y:S01]  /*6710*/  FMNMX.FTZ R100, R86, R101, !PT ;  /* 0x0000006556647209 */ /* 0x000fe20007810000 */
[----:B------:R-:W0:Y:S01]  /*6720*/  MUFU.TANH R97, R97 ;  /* 0x0000006100617308 */ /* 0x000e220000002400 */
[----:B-1----:R-:W-:Y:S02]  /*6730*/  FMNMX.FTZ R95, R75, R98, !PT ;  /* 0x000000624b5f7209 */ /* 0x002fe40007810000 */
[----:B------:R-:W-:Y:S02]  /*6740*/  FMNMX.FTZ R101, R89, R100, !PT ;  /* 0x0000006459657209 */ /* 0x000fe40007810000 */
[----:B--2---:R-:W-:Y:S02]  /*6750*/  FMNMX.FTZ R98, R76, R95, !PT ;  /* 0x0000005f4c627209 */ /* 0x004fe40007810000 */
[----:B------:R-:W-:Y:S01]  /*6760*/  FMNMX.FTZ R100, R90, R101, !PT ;  /* 0x000000655a647209 */ /* 0x000fe20007810000 */
[----:B------:R-:W1:Y:S01]  /*6770*/  MUFU.TANH R99, R99 ;  /* 0x0000006300637308 */ /* 0x000e620000002400 */
[----:B------:R-:W-:-:S02]  /*6780*/  FMNMX.FTZ R95, R79, R98, !PT ;  /* 0x000000624f5f7209 */ /* 0x000fc40007810000 */
[----:B------:R-:W-:Y:S02]  /*6790*/  FMNMX.FTZ R101, R93, R100, !PT ;  /* 0x000000645d657209 */ /* 0x000fe40007810000 */
[----:B------:R-:W-:Y:S02]  /*67a0*/  FMNMX.FTZ R100, R80, R95, !PT ;  /* 0x0000005f50647209 */ /* 0x000fe40007810000 */
[----:B------:R-:W-:Y:S01]  /*67b0*/  FMNMX.FTZ R106, R94, R101, !PT ;  /* 0x000000655e6a7209 */ /* 0x000fe20007810000 */
[----:B------:R-:W2:Y:S01]  /*67c0*/  MUFU.TANH R104, R104 ;  /* 0x0000006800687308 */ /* 0x000ea20000002400 */
[----:B------:R-:W-:Y:S01]  /*67d0*/  FMUL.FTZ R92, R111, UR22 ;  /* 0x000000166f5c7c20 */ /* 0x000fe20008410000 */
[----:B------:R-:W-:Y:S02]  /*67e0*/  FMNMX.FTZ R95, R83, R100, !PT ;  /* 0x00000064535f7209 */ /* 0x000fe40007810000 */
[----:B0-----:R-:W-:Y:S01]  /*67f0*/  FMNMX.FTZ R100, R97, R106, !PT ;  /* 0x0000006a61647209 */ /* 0x001fe20007810000 */
[----:B------:R-:W-:-:S03]  /*6800*/  FMUL.FTZ R96, R114, UR22 ;  /* 0x0000001672607c20 */ /* 0x000fc60008410000 */
[----:B------:R-:W0:Y:S01]  /*6810*/  MUFU.TANH R91, R91 ;  /* 0x0000005b005b7308 */ /* 0x000e220000002400 */
[----:B------:R-:W-:Y:S02]  /*6820*/  FMNMX.FTZ R106, R84, R95, !PT ;  /* 0x0000005f546a7209 */ /* 0x000fe40007810000 */
[----:B-1----:R-:W-:Y:S01]  /*6830*/  FMNMX.FTZ R101, R99, R100, !PT ;  /* 0x0000006463657209 */ /* 0x002fe20007810000 */
[----:B------:R-:W-:Y:S01]  /*6840*/  FMUL.FTZ R98, R115, UR22 ;  /* 0x0000001673627c20 */ /* 0x000fe20008410000 */
[----:B------:R-:W-:-:S03]  /*6850*/  FMNMX.FTZ R95, R87, R106, !PT ;  /* 0x0000006a575f7209 */ /* 0x000fc60007810000 */
[----:B------:R-:W1:Y:S01]  /*6860*/  MUFU.TANH R92, R92 ;  /* 0x0000005c005c7308 */ /* 0x000e620000002400 */
[----:B------:R-:W-:Y:S01]  /*6870*/  FMNMX.FTZ R101, R102, R101, !PT ;  /* 0x0000006566657209 */ /* 0x000fe20007810000 */
[----:B------:R-:W-:Y:S01]  /*6880*/  FMUL.FTZ R100, R118, UR22 ;  /* 0x0000001676647c20 */ /* 0x000fe20008410000 */
[----:B------:R-:W-:-:S05]  /*6890*/  FMNMX.FTZ R106, R88, R95, !PT ;  /* 0x0000005f586a7209 */ /* 0x000fca0007810000 */
[----:B------:R-:W3:Y:S01]  /*68a0*/  MUFU.TANH R96, R96 ;  /* 0x0000006000607308 */ /* 0x000ee20000002400 */
[----:B--2---:R-:W-:Y:S02]  /*68b0*/  FMNMX.FTZ R95, R104, R101, !PT ;  /* 0x00000065685f7209 */ /* 0x004fe40007810000 */
[----:B0-----:R-:W-:-:S05]  /*68c0*/  FMNMX.FTZ R101, R91, R106, !PT ;  /* 0x0000006a5b657209 */ /* 0x001fca0007810000 */
[----:B------:R-:W0:Y:S01]  /*68d0*/  MUFU.TANH R98, R98 ;  /* 0x0000006200627308 */ /* 0x000e220000002400 */
[----:B------:R-:W2:Y:S01]  /*68e0*/  SHFL.BFLY PT, R106, R95, 0x2, 0x1f ;  /* 0x0c401f005f6a7f89 */ /* 0x000ea200000e0000 */
[----:B-1----:R-:W-:-:S06]  /*68f0*/  FMNMX.FTZ R101, R92, R101, !PT ;  /* 0x000000655c657209 */ /* 0x002fcc0007810000 */
[----:B------:R-:W1:Y:S01]  /*6900*/  MUFU.TANH R100, R100 ;  /* 0x0000006400647308 */ /* 0x000e620000002400 */
[----:B---3--:R-:W-:-:S07]  /*6910*/  FMNMX.FTZ R101, R96, R101, !PT ;  /* 0x0000006560657209 */ /* 0x008fce0007810000 */
[----:B------:R-:W3:Y:S01]  /*6920*/  MUFU.TANH R103, R103 ;  /* 0x0000006700677308 */ /* 0x000ee20000002400 */
[----:B0-----:R-:W-:-:S04]  /*6930*/  FMNMX.FTZ R101, R98, R101, !PT ;  /* 0x0000006562657209 */ /* 0x001fc80007810000 */
[----:B-1----:R-:W-:Y:S02]  /*6940*/  FMNMX.FTZ R108, R100, R101, !PT ;  /* 0x00000065646c7209 */ /* 0x002fe40007810000 */
[----:B--2---:R-:W-:Y:S02]  /*6950*/  FMNMX.FTZ R105, R95, R106, !PT ;  /* 0x0000006a5f697209 */ /* 0x004fe40007810000 */
[----:B---3--:R-:W-:-:S03]  /*6960*/  FMNMX.FTZ R108, R103, R108, !PT ;  /* 0x0000006c676c7209 */ /* 0x008fc60007810000 */
[----:B------:R-:W0:Y:S04]  /*6970*/  SHFL.BFLY PT, R106, R105, 0x1, 0x1f ;  /* 0x0c201f00696a7f89 */ /* 0x000e2800000e0000 */
[----:B------:R-:W1:Y:S01]  /*6980*/  SHFL.BFLY PT, R101, R108, 0x2, 0x1f ;  /* 0x0c401f006c657f89 */ /* 0x000e6200000e0000 */
[----:B0-----:R-:W-:Y:S02]  /*6990*/  FMNMX.FTZ R95, R105, R106, !PT ;  /* 0x0000006a695f7209 */ /* 0x001fe40007810000 */
[----:B-1----:R-:W-:-:S05]  /*69a0*/  FMNMX.FTZ R107, R108, R101, !PT ;  /* 0x000000656c6b7209 */ /* 0x002fca0007810000 */
[----:B------:R-:W0:Y:S02]  /*69b0*/  SHFL.BFLY PT, R106, R107, 0x1, 0x1f ;  /* 0x0c201f006b6a7f89 */ /* 0x000e2400000e0000 */
[----:B0-----:R-:W-:Y:S01]  /*69c0*/  FMNMX.FTZ R101, R107, R106, !PT ;  /* 0x0000006a6b657209 */ /* 0x001fe20007810000 */
[C---:B------:R-:W-:Y:S01]  /*69d0*/  FADD.FTZ R106, -R95.reuse, R0 ;  /* 0x000000005f6a7221 */ /* 0x040fe20000010100 */
[----:B------:R-:W-:-:S03]  /*69e0*/  FMUL.FTZ R0, R95, UR21 ;  /* 0x000000155f007c20 */ /* 0x000fc60008410000 */
[C---:B------:R-:W-:Y:S01]  /*69f0*/  FMUL.FTZ R107, R101.reuse, UR21 ;  /* 0x00000015656b7c20 */ /* 0x040fe20008410000 */
[----:B------:R-:W-:Y:S01]  /*6a00*/  FMUL.FTZ R106, R106, UR21 ;  /* 0x000000156a6a7c20 */ /* 0x000fe20008410000 */
[----:B------:R-:W-:Y:S01]  /*6a10*/  FADD.FTZ R6, -R101, R6 ;  /* 0x0000000665067221 */ /* 0x000fe20000010100 */
        /* <DEDUP_REMOVED lines=10> */
[----:B0-----:R-:W-:Y:S01]  /*6ac0*/  FMUL.FTZ R106, R6, UR21 ;  /* 0x00000015066a7c20 */ /* 0x001fe20008410000 */
        /* <DEDUP_REMOVED lines=43> */
[----:B------:R-:W-:Y:S01]  /*6d80*/  FFMA.FTZ R14, R15, UR21, -R107 ;  /* 0x000000150f0e7c23 */ /* 0x000fe2000801086b */
[----:B------:R-:W-:Y:S08]  /*6d90*/  MUFU.EX2 R0, R106 ;  /* 0x0000006a00007308 */ /* 0x000ff00000000800 */
[----:B------:R-:W1:Y:S08]  /*6da0*/  MUFU.EX2 R10, R10 ;  /* 0x0000000a000a7308 */ /* 0x000e700000000800 */
[----:B------:R-:W2:Y:S08]  /*6db0*/  MUFU.EX2 R9, R9 ;  /* 0x0000000900097308 */ /* 0x000eb00000000800 */
[----:B------:R-:W3:Y:S08]  /*6dc0*/  MUFU.EX2 R11, R11 ;  /* 0x0000000b000b7308 */ /* 0x000ef00000000800 */
[----:B------:R-:W-:Y:S08]  /*6dd0*/  MUFU.EX2 R12, R12 ;  /* 0x0000000c000c7308 */ /* 0x000ff00000000800 */
[----:B------:R-:W4:Y:S08]  /*6de0*/  MUFU.EX2 R13, R13 ;  /* 0x0000000d000d7308 */ /* 0x000f300000000800 */
[----:B------:R-:W-:Y:S08]  /*6df0*/  MUFU.EX2 R6, R6 ;  /* 0x0000000600067308 */ /* 0x000ff00000000800 */
[----:B------:R-:W5:Y:S01]  /*6e00*/  MUFU.EX2 R14, R14 ;  /* 0x0000000e000e7308 */ /* 0x000f620000000800 */
[----:B0-----:R-:W-:Y:S01]  /*6e10*/  FFMA.FTZ R108, R32, R3, R8 ;  /* 0x00000003206c7223 */ /* 0x001fe20000010008 */
[----:B-1----:R-:W-:Y:S01]  /*6e20*/  FFMA.FTZ R106, R0, R7, R10 ;  /* 0x00000007006a7223 */ /* 0x002fe2000001000a */
[----:B--2---:R-:W-:-:S02]  /*6e30*/  F2FP.BF16.F32.PACK_AB R8, R9, R8 ;  /* 0x000000080908723e */ /* 0x004fc400000010ff */
[----:B------:R-:W-:Y:S01]  /*6e40*/  FADD.FTZ R3, R9, R108 ;  /* 0x0000006c09037221 */ /* 0x000fe20000010000 */
[C---:B---3--:R-:W-:Y:S01]  /*6e50*/  FADD.FTZ R7, R11.reuse, R106 ;  /* 0x0000006a0b077221 */ /* 0x048fe20000010000 */
[----:B------:R-:W-:Y:S02]  /*6e60*/  F2FP.BF16.F32.PACK_AB R9, R11, R10 ;  /* 0x0000000a0b09723e */ /* 0x000fe400000010ff */
[----:B----4-:R-:W-:Y:S02]  /*6e70*/  F2FP.BF16.F32.PACK_AB R10, R13, R12 ;  /* 0x0000000c0d0a723e */ /* 0x010fe400000010ff */
[----:B-----5:R-:W-:-:S05]  /*6e80*/  F2FP.BF16.F32.PACK_AB R11, R14, R6 ;  /* 0x000000060e0b723e */ /* 0x020fca00000010ff */
[----:B------:R0:W-:Y:S01]  /*6e90*/  STSM.16.M88.4 [R2+0x1e800], R8 ;  /* 0x01e8000802007844 */ /* 0x0001e20000000200 */
[----:B------:R-:W1:Y:S01]  /*6ea0*/  MUFU.EX2 R18, R18 ;  /* 0x0000001200127308 */ /* 0x000e620000000800 */
[--C-:B------:R-:W-:Y:S01]  /*6eb0*/  FFMA.FTZ R108, R22, UR21, -R107.reuse ;  /* 0x00000015166c7c23 */ /* 0x100fe2000801086b */
[--C-:B0-----:R-:W-:Y:S01]  /*6ec0*/  FFMA.FTZ R9, R154, UR21, -R107.reuse ;  /* 0x000000159a097c23 */ /* 0x101fe2000801086b */
[--C-:B------:R-:W-:Y:S01]  /*6ed0*/  FFMA.FTZ R10, R153, UR21, -R107.reuse ;  /* 0x00000015990a7c23 */ /* 0x100fe2000801086b */
[----:B------:R-:W-:-:S04]  /*6ee0*/  FFMA.FTZ R11, R152, UR21, -R107 ;  /* 0x00000015980b7c23 */ /* 0x000fc8000801086b */
[----:B------:R-:W-:Y:S08]  /*6ef0*/  MUFU.EX2 R19, R19 ;  /* 0x0000001300137308 */ /* 0x000ff00000000800 */
[----:B------:R-:W0:Y:S01]  /*6f00*/  MUFU.EX2 R9, R9 ;  /* 0x0000000900097308 */ /* 0x000e220000000800 */
[----:B------:R-:W-:Y:S01]  /*6f10*/  FADD.FTZ R12, R12, R3 ;  /* 0x000000030c0c7221 */ /* 0x000fe20000010000 */
[----:B------:R-:W-:-:S06]  /*6f20*/  FADD.FTZ R8, R6, R7 ;  /* 0x0000000706087221 */ /* 0x000fcc0000010000 */
[----:B------:R-:W2:Y:S01]  /*6f30*/  MUFU.EX2 R10, R10 ;  /* 0x0000000a000a7308 */ /* 0x000ea20000000800 */
[----:B------:R-:W-:Y:S01]  /*6f40*/  FFMA.FTZ R25, R25, UR21, -R107 ;  /* 0x0000001519197c23 */ /* 0x000fe2000801086b */
[----:B------:R-:W-:-:S06]  /*6f50*/  FADD.FTZ R13, R13, R12 ;  /* 0x0000000c0d0d7221 */ /* 0x000fcc0000010000 */
[----:B------:R-:W3:Y:S01]  /*6f60*/  MUFU.EX2 R20, R20 ;  /* 0x0000001400147308 */ /* 0x000ee20000000800 */
[----:B------:R-:W-:Y:S01]  /*6f70*/  FADD.FTZ R8, R14, R8 ;  /* 0x000000080e087221 */ /* 0x000fe20000010000 */
[----:B------:R-:W-:-:S06]  /*6f80*/  FFMA.FTZ R26, R26, UR21, -R107 ;  /* 0x000000151a1a7c23 */ /* 0x000fcc000801086b */
[----:B------:R-:W4:Y:S01]  /*6f90*/  MUFU.EX2 R11, R11 ;  /* 0x0000000b000b7308 */ /* 0x000f220000000800 */
[----:B-1----:R-:W-:Y:S01]  /*6fa0*/  FADD.FTZ R12, R18, R13 ;  /* 0x0000000d120c7221 */ /* 0x002fe20000010000 */
[----:B0-----:R-:W-:-:S06]  /*6fb0*/  FADD.FTZ R13, R9, R8 ;  /* 0x00000008090d7221 */ /* 0x001fcc0000010000 */
[----:B------:R-:W0:Y:S01]  /*6fc0*/  MUFU.EX2 R21, R21 ;  /* 0x0000001500157308 */ /* 0x000e220000000800 */
[--C-:B------:R-:W-:Y:S01]  /*6fd0*/  FFMA.FTZ R106, R29, UR21, -R107.reuse ;  /* 0x000000151d6a7c23 */ /* 0x100fe2000801086b */
[----:B------:R-:W-:-:S06]  /*6fe0*/  FFMA.FTZ R22, R53, UR21, -R107 ;  /* 0x0000001535167c23 */ /* 0x000fcc000801086b */
[----:B------:R-:W1:Y:S01]  /*6ff0*/  MUFU.EX2 R108, R108 ;  /* 0x0000006c006c7308 */ /* 0x000e620000000800 */
[----:B------:R-:W-:Y:S01]  /*7000*/  FFMA.FTZ R53, R69, UR21, -R107 ;  /* 0x0000001545357c23 */ /* 0x000fe2000801086b */
[----:B------:R-:W-:-:S06]  /*7010*/  FADD.FTZ R69, R19, R12 ;  /* 0x0000000c13457221 */ /* 0x000fcc0000010000 */
[----:B------:R-:W5:Y:S01]  /*7020*/  MUFU.EX2 R23, R23 ;  /* 0x0000001700177308 */ /* 0x000f620000000800 */
[----:B--2---:R-:W-:Y:S01]  /*7030*/  FADD.FTZ R12, R10, R13 ;  /* 0x0000000d0a0c7221 */ /* 0x004fe20000010000 */
[----:B------:R-:W-:-:S06]  /*7040*/  FFMA.FTZ R109, R30, UR21, -R107 ;  /* 0x000000151e6d7c23 */ /* 0x000fcc000801086b */
[----:B------:R-:W2:Y:S01]  /*7050*/  MUFU.EX2 R25, R25 ;  /* 0x0000001900197308 */ /* 0x000ea20000000800 */
[----:B---3--:R-:W-:Y:S01]  /*7060*/  FADD.FTZ R14, R20, R69 ;  /* 0x00000045140e7221 */ /* 0x008fe20000010000 */
[----:B----4-:R-:W-:-:S06]  /*7070*/  FADD.FTZ R13, R11, R12 ;  /* 0x0000000c0b0d7221 */ /* 0x010fcc0000010000 */
[----:B------:R-:W3:Y:S01]  /*7080*/  MUFU.EX2 R24, R24 ;  /* 0x0000001800187308 */ /* 0x000ee20000000800 */
[----:B------:R-:W-:-:S07]  /*7090*/  FFMA.FTZ R30, R33, UR21, -R107 ;  /* 0x00000015211e7c23 */ /* 0x000fce000801086b */
[----:B------:R-:W4:Y:S01]  /*70a0*/  MUFU.EX2 R26, R26 ;  /* 0x0000001a001a7308 */ /* 0x000f220000000800 */
[----:B0-----:R-:W-:Y:S01]  /*70b0*/  FADD.FTZ R14, R21, R14 ;  /* 0x0000000e150e7221 */ /* 0x001fe20000010000 */
[----:B-1----:R-:W-:-:S06]  /*70c0*/  FADD.FTZ R12, R108, R13 ;  /* 0x0000000d6c0c7221 */ /* 0x002fcc0000010000 */
[----:B------:R-:W0:Y:S01]  /*70d0*/  MUFU.EX2 R27, R27 ;  /* 0x0000001b001b7308 */ /* 0x000e220000000800 */
[----:B------:R-:W-:-:S07]  /*70e0*/  FFMA.FTZ R33, R34, UR21, -R107 ;  /* 0x0000001522217c23 */ /* 0x000fce000801086b */
[----:B------:R-:W1:Y:S01]  /*70f0*/  MUFU.EX2 R106, R106 ;  /* 0x0000006a006a7308 */ /* 0x000e620000000800 */
[----:B------:R-:W-:Y:S01]  /*7100*/  F2FP.BF16.F32.PACK_AB R8, R19, R18 ;  /* 0x000000121308723e */ /* 0x000fe200000010ff */
[----:B-----5:R-:W-:-:S06]  /*7110*/  FADD.FTZ R13, R23, R14 ;  /* 0x0000000e170d7221 */ /* 0x020fcc0000010000 */
        /* <DEDUP_REMOVED lines=14> */
[----:B-----5:R-:W-:Y:S01]  /*7200*/  FADD.FTZ R14, R28, R13 ;  /* 0x0000000d1c0e7221 */ /* 0x020fe20000010000 */
[----:B--2---:R-:W-:-:S06]  /*7210*/  FADD.FTZ R13, R109, R12 ;  /* 0x0000000c6d0d7221 */ /* 0x004fcc0000010000 */
[----:B------:R-:W2:Y:S01]  /*7220*/  MUFU.EX2 R35, R35 ;  /* 0x0000002300237308 */ /* 0x000ea20000000800 */
[----:B------:R-:W-:-:S07]  /*7230*/  FFMA.FTZ R37, R42, UR21, -R107 ;  /* 0x000000152a257c23 */ /* 0x000fce000801086b */
[----:B------:R-:W5:Y:S01]  /*7240*/  MUFU.EX2 R15, R15 ;  /* 0x0000000f000f7308 */ /* 0x000f620000000800 */
        /* <DEDUP_REMOVED lines=10> */
[----:B--2---:R-:W-:Y:S01]  /*72f0*/  FADD.FTZ R13, R35, R14 ;  /* 0x0000000e230d7221 */ /* 0x004fe20000010000 */
[----:B-----5:R-:W-:-:S06]  /*7300*/  FADD.FTZ R69, R15, R12 ;  /* 0x0000000c0f457221 */ /* 0x020fcc0000010000 */
        /* <DEDUP_REMOVED lines=10> */
[----:B------:R-:W0:Y:S08]  /*73b0*/  MUFU.EX2 R44, R44 ;  /* 0x0000002c002c7308 */ /* 0x000e300000000800 */
[----:B------:R-:W1:Y:S01]  /*73c0*/  MUFU.EX2 R38, R38 ;  /* 0x0000002600267308 */ /* 0x000e620000000800 */
[----:B--2---:R-:W-:Y:S01]  /*73d0*/  FADD.FTZ R12, R40, R13 ;  /* 0x0000000d280c7221 */ /* 0x004fe20000010000 */
[----:B-----5:R-:W-:-:S06]  /*73e0*/  FADD.FTZ R14, R37, R14 ;  /* 0x0000000e250e7221 */ /* 0x020fcc0000010000 */
[----:B------:R-:W2:Y:S01]  /*73f0*/  MUFU.EX2 R47, R47 ;  /* 0x0000002f002f7308 */ /* 0x000ea20000000800 */
[----:B------:R-:W-:-:S07]  /*7400*/  FFMA.FTZ R46, R54, UR21, -R107 ;  /* 0x00000015362e7c23 */ /* 0x000fce000801086b */
[----:B------:R-:W5:Y:S01]  /*7410*/  MUFU.EX2 R49, R49 ;  /* 0x0000003100317308 */ /* 0x000f620000000800 */
[----:B------:R-:W-:Y:S01]  /*7420*/  F2FP.BF16.F32.PACK_AB R9, R10, R9 ;  /* 0x000000090a09723e */ /* 0x000fe200000010ff */
[----:B---3--:R-:W-:Y:S01]  /*7430*/  FADD.FTZ R13, R43, R12 ;  /* 0x0000000c2b0d7221 */ /* 0x008fe20000010000 */
[----:B------:R-:W-:-:S05]  /*7440*/  F2FP.BF16.F32.PACK_AB R10, R21, R20 ;  /* 0x00000014150a723e */ /* 0x000fca00000010ff */
[----:B------:R-:W3:Y:S01]  /*7450*/  MUFU.EX2 R48, R48 ;  /* 0x0000003000307308 */ /* 0x000ee20000000800 */
[----:B----4-:R-:W-:Y:S01]  /*7460*/  FADD.FTZ R21, R29, R14 ;  /* 0x0000000e1d157221 */ /* 0x010fe20000010000 */
[----:B------:R-:W-:-:S06]  /*7470*/  FFMA.FTZ R57, R57, UR21, -R107 ;  /* 0x0000001539397c23 */ /* 0x000fcc000801086b */
[----:B------:R-:W4:Y:S01]  /*7480*/  MUFU.EX2 R45, R45 ;  /* 0x0000002d002d7308 */ /* 0x000f220000000800 */
[----:B------:R-:W-:Y:S01]  /*7490*/  F2FP.BF16.F32.PACK_AB R25, R26, R25 ;  /* 0x000000191a19723e */ /* 0x000fe200000010ff */
[----:B0-----:R-:W-:Y:S01]  /*74a0*/  FADD.FTZ R14, R44, R13 ;  /* 0x0000000d2c0e7221 */ /* 0x001fe20000010000 */
[----:B------:R-:W-:-:S05]  /*74b0*/  F2FP.BF16.F32.PACK_AB R26, R28, R27 ;  /* 0x0000001b1c1a723e */ /* 0x000fca00000010ff */
[----:B------:R-:W0:Y:S01]  /*74c0*/  MUFU.EX2 R51, R51 ;  /* 0x0000003300337308 */ /* 0x000e220000000800 */
[----:B-1----:R-:W-:Y:S01]  /*74d0*/  FADD.FTZ R28, R38, R21 ;  /* 0x00000015261c7221 */ /* 0x002fe20000010000 */
[----:B------:R-:W-:-:S06]  /*74e0*/  FFMA.FTZ R3, R58, UR21, -R107 ;  /* 0x000000153a037c23 */ /* 0x000fcc000801086b */
[----:B------:R-:W1:Y:S01]  /*74f0*/  MUFU.EX2 R22, R22 ;  /* 0x0000001600167308 */ /* 0x000e620000000800 */
[----:B--2---:R-:W-:Y:S01]  /*7500*/  FADD.FTZ R21, R47, R14 ;  /* 0x0000000e2f157221 */ /* 0x004fe20000010000 */
[----:B-----5:R-:W-:-:S06]  /*7510*/  FADD.FTZ R28, R49, R28 ;  /* 0x0000001c311c7221 */ /* 0x020fcc0000010000 */
[----:B------:R-:W2:Y:S01]  /*7520*/  MUFU.EX2 R52, R52 ;  /* 0x0000003400347308 */ /* 0x000ea20000000800 */
[----:B------:R-:W-:-:S07]  /*7530*/  FFMA.FTZ R6, R61, UR21, -R107 ;  /* 0x000000153d067c23 */ /* 0x000fce000801086b */
[----:B------:R-:W5:Y:S01]  /*7540*/  MUFU.EX2 R46, R46 ;  /* 0x0000002e002e7308 */ /* 0x000f620000000800 */
[----:B------:R-:W-:Y:S01]  /*7550*/  F2FP.BF16.F32.PACK_AB R13, R33, R30 ;  /* 0x0000001e210d723e */ /* 0x000fe200000010ff */
[----:B---3--:R-:W-:-:S06]  /*7560*/  FADD.FTZ R30, R48, R21 ;  /* 0x00000015301e7221 */ /* 0x008fcc0000010000 */
[----:B------:R-:W3:Y:S01]  /*7570*/  MUFU.EX2 R55, R55 ;  /* 0x0000003700377308 */ /* 0x000ee20000000800 */
[----:B----4-:R-:W-:Y:S01]  /*7580*/  FADD.FTZ R21, R45, R28 ;  /* 0x0000001c2d157221 */ /* 0x010fe20000010000 */
[----:B------:R-:W-:-:S06]  /*7590*/  FFMA.FTZ R7, R62, UR21, -R107 ;  /* 0x000000153e077c23 */ /* 0x000fcc000801086b */
[----:B------:R-:W4:Y:S01]  /*75a0*/  MUFU.EX2 R57, R57 ;  /* 0x0000003900397308 */ /* 0x000f220000000800 */
[----:B------:R-:W-:Y:S01]  /*75b0*/  F2FP.BF16.F32.PACK_AB R24, R24, R23 ;  /* 0x000000171818723e */ /* 0x000fe200000010ff */
[----:B0-----:R-:W-:-:S06]  /*75c0*/  FADD.FTZ R23, R51, R30 ;  /* 0x0000001e33177221 */ /* 0x001fcc0000010000 */
[----:B------:R-:W0:Y:S01]  /*75d0*/  MUFU.EX2 R56, R56 ;  /* 0x0000003800387308 */ /* 0x000e220000000800 */
[----:B-1----:R-:W-:Y:S01]  /*75e0*/  FADD.FTZ R21, R22, R21 ;  /* 0x0000001516157221 */ /* 0x002fe20000010000 */
[----:B------:R-:W-:-:S06]  /*75f0*/  FFMA.FTZ R65, R65, UR21, -R107 ;  /* 0x0000001541417c23 */ /* 0x000fcc000801086b */
[----:B------:R-:W1:Y:S01]  /*7600*/  MUFU.EX2 R3, R3 ;  /* 0x0000000300037308 */ /* 0x000e620000000800 */
[----:B--2---:R-:W-:Y:S01]  /*7610*/  FADD.FTZ R28, R52, R23 ;  /* 0x00000017341c7221 */ /* 0x004fe20000010000 */
[----:B-----5:R-:W-:-:S06]  /*7620*/  FADD.FTZ R30, R46, R21 ;  /* 0x000000152e1e7221 */ /* 0x020fcc0000010000 */
[----:B------:R-:W2:Y:S01]  /*7630*/  MUFU.EX2 R59, R59 ;  /* 0x0000003b003b7308 */ /* 0x000ea20000000800 */
[----:B------:R-:W-:Y:S01]  /*7640*/  FFMA.FTZ R61, R66, UR21, -R107 ;  /* 0x00000015423d7c23 */ /* 0x000fe2000801086b */
[----:B------:R-:W-:-:S06]  /*7650*/  F2FP.BF16.F32.PACK_AB R11, R108, R11 ;  /* 0x0000000b6c0b723e */ /* 0x000fcc00000010ff */
[----:B------:R-:W5:Y:S01]  /*7660*/  MUFU.EX2 R6, R6 ;  /* 0x0000000600067308 */ /* 0x000f620000000800 */
[----:B---3--:R-:W-:Y:S01]  /*7670*/  FADD.FTZ R21, R55, R28 ;  /* 0x0000001c37157221 */ /* 0x008fe20000010000 */
[----:B----4-:R-:W-:-:S06]  /*7680*/  FADD.FTZ R30, R57, R30 ;  /* 0x0000001e391e7221 */ /* 0x010fcc0000010000 */
[----:B------:R-:W3:Y:S01]  /*7690*/  MUFU.EX2 R7, R7 ;  /* 0x0000000700077308 */ /* 0x000ee20000000800 */
[----:B------:R0:W-:Y:S07]  /*76a0*/  STSM.16.M88.4 [R156], R8 ;  /* 0x000000089c007844 */ /* 0x0001ee0000000200 */
[----:B------:R-:W4:Y:S01]  /*76b0*/  MUFU.EX2 R60, R60 ;  /* 0x0000003c003c7308 */ /* 0x000f220000000800 */
[----:B------:R-:W-:-:S07]  /*76c0*/  FFMA.FTZ R54, R70, UR21, -R107 ;  /* 0x0000001546367c23 */ /* 0x000fce000801086b */
[----:B------:R-:W4:Y:S01]  /*76d0*/  MUFU.EX2 R65, R65 ;  /* 0x0000004100417308 */ /* 0x000f220000000800 */
[----:B0-----:R-:W-:Y:S01]  /*76e0*/  FADD.FTZ R8, R56, R21 ;  /* 0x0000001538087221 */ /* 0x001fe20000010000 */
[----:B-1----:R-:W-:-:S06]  /*76f0*/  FADD.FTZ R9, R3, R30 ;  /* 0x0000001e03097221 */ /* 0x002fcc0000010000 */
[----:B------:R-:W0:Y:S01]  /*7700*/  MUFU.EX2 R63, R63 ;  /* 0x0000003f003f7308 */ /* 0x000e220000000800 */
[----:B--2---:R-:W-:Y:S01]  /*7710*/  FADD.FTZ R11, R59, R8 ;  /* 0x000000083b0b7221 */ /* 0x004fe20000010000 */
[----:B-----5:R-:W-:-:S06]  /*7720*/  FADD.FTZ R8, R6, R9 ;  /* 0x0000000906087221 */ /* 0x020fcc0000010000 */
[----:B------:R-:W1:Y:S01]  /*7730*/  MUFU.EX2 R61, R61 ;  /* 0x0000003d003d7308 */ /* 0x000e620000000800 */
[----:B------:R-:W-:Y:S01]  /*7740*/  FFMA.FTZ R71, R71, UR21, -R107 ;  /* 0x0000001547477c23 */ /* 0x000fe2000801086b */
[----:B---3--:R-:W-:-:S06]  /*7750*/  FADD.FTZ R8, R7, R8 ;  /* 0x0000000807087221 */ /* 0x008fcc0000010000 */
[----:B------:R-:W2:Y:S08]  /*7760*/  MUFU.EX2 R64, R64 ;  /* 0x0000004000407308 */ /* 0x000eb00000000800 */
[----:B------:R-:W3:Y:S01]  /*7770*/  MUFU.EX2 R53, R53 ;  /* 0x0000003500357308 */ /* 0x000ee20000000800 */
[----:B------:R-:W-:Y:S01]  /*7780*/  FFMA.FTZ R72, R72, UR21, -R107 ;  /* 0x0000001548487c23 */ /* 0x000fe2000801086b */
[----:B----4-:R-:W-:-:S06]  /*7790*/  FADD.FTZ R10, R60, R11 ;  /* 0x0000000b3c0a7221 */ /* 0x010fcc0000010000 */
[----:B------:R-:W4:Y:S01]  /*77a0*/  MUFU.EX2 R67, R67 ;  /* 0x0000004300437308 */ /* 0x000f220000000800 */
[----:B------:R-:W-:-:S07]  /*77b0*/  FADD.FTZ R8, R65, R8 ;  /* 0x0000000841087221 */ /* 0x000fce0000010000 */
[----:B------:R-:W5:Y:S01]  /*77c0*/  MUFU.EX2 R54, R54 ;  /* 0x0000003600367308 */ /* 0x000f620000000800 */
[----:B------:R-:W-:Y:S01]  /*77d0*/  FFMA.FTZ R75, R75, UR21, -R107 ;  /* 0x000000154b4b7c23 */ /* 0x000fe2000801086b */
[----:B0-----:R-:W-:-:S06]  /*77e0*/  FADD.FTZ R9, R63, R10 ;  /* 0x0000000a3f097221 */ /* 0x001fcc0000010000 */
[----:B------:R-:W0:Y:S01]  /*77f0*/  MUFU.EX2 R68, R68 ;  /* 0x0000004400447308 */ /* 0x000e220000000800 */
[----:B-1----:R-:W-:Y:S01]  /*7800*/  FADD.FTZ R8, R61, R8 ;  /* 0x000000083d087221 */ /* 0x002fe20000010000 */
[----:B------:R-:W-:-:S06]  /*7810*/  FFMA.FTZ R76, R76, UR21, -R107 ;  /* 0x000000154c4c7c23 */ /* 0x000fcc000801086b */
[----:B------:R-:W1:Y:S01]  /*7820*/  MUFU.EX2 R18, R71 ;  /* 0x0000004700127308 */ /* 0x000e620000000800 */
[----:B--2---:R-:W-:Y:S01]  /*7830*/  FADD.FTZ R10, R64, R9 ;  /* 0x00000009400a7221 */ /* 0x004fe20000010000 */
[----:B------:R-:W-:-:S06]  /*7840*/  F2FP.BF16.F32.PACK_AB R57, R3, R57 ;  /* 0x000000390339723e */ /* 0x000fcc00000010ff */
[----:B------:R-:W2:Y:S01]  /*7850*/  MUFU.EX2 R73, R73 ;  /* 0x0000004900497308 */ /* 0x000ea20000000800 */
[----:B---3--:R-:W-:Y:S01]  /*7860*/  FADD.FTZ R3, R53, R8 ;  /* 0x0000000835037221 */ /* 0x008fe20000010000 */
[----:B------:R-:W-:-:S06]  /*7870*/  FFMA.FTZ R79, R79, UR21, -R107 ;  /* 0x000000154f4f7c23 */ /* 0x000fcc000801086b */
[----:B------:R-:W3:Y:S01]  /*7880*/  MUFU.EX2 R19, R72 ;  /* 0x0000004800137308 */ /* 0x000ee20000000800 */
[----:B----4-:R-:W-:Y:S01]  /*7890*/  FADD.FTZ R9, R67, R10 ;  /* 0x0000000a43097221 */ /* 0x010fe20000010000 */
[----:B-----5:R-:W-:-:S06]  /*78a0*/  FADD.FTZ R3, R54, R3 ;  /* 0x0000000336037221 */ /* 0x020fcc0000010000 */
[----:B------:R-:W4:Y:S01]  /*78b0*/  MUFU.EX2 R74, R74 ;  /* 0x0000004a004a7308 */ /* 0x000f220000000800 */
[----:B------:R-:W-:-:S07]  /*78c0*/  FFMA.FTZ R80, R80, UR21, -R107 ;  /* 0x0000001550507c23 */ /* 0x000fce000801086b */
[----:B------:R-:W5:Y:S01]  /*78d0*/  MUFU.EX2 R20, R75 ;  /* 0x0000004b00147308 */ /* 0x000f620000000800 */
        /* <DEDUP_REMOVED lines=8> */
[----:B---3--:R-:W-:-:S06]  /*7960*/  FADD.FTZ R3, R19, R6 ;  /* 0x0000000613037221 */ /* 0x008fcc0000010000 */
[----:B------:R-:W2:Y:S01]  /*7970*/  MUFU.EX2 R78, R78 ;  /* 0x0000004e004e7308 */ /* 0x000ea20000000800 */
[----:B------:R-:W-:-:S07]  /*7980*/  FFMA.FTZ R84, R84, UR21, -R107 ;  /* 0x0000001554547c23 */ /* 0x000fce000801086b */
[----:B------:R-:W3:Y:S01]  /*7990*/  MUFU.EX2 R79, R79 ;  /* 0x0000004f004f7308 */ /* 0x000ee20000000800 */
[----:B----4-:R-:W-:Y:S01]  /*79a0*/  FADD.FTZ R8, R74, R7 ;  /* 0x000000074a087221 */ /* 0x010fe20000010000 */
[----:B-----5:R-:W-:-:S06]  /*79b0*/  FADD.FTZ R3, R20, R3 ;  /* 0x0000000314037221 */ /* 0x020fcc0000010000 */
[----:B------:R-:W4:Y:S01]  /*79c0*/  MUFU.EX2 R80, R80 ;  /* 0x0000005000507308 */ /* 0x000f220000000800 */
[----:B------:R-:W-:Y:S01]  /*79d0*/  FFMA.FTZ R87, R87, UR21, -R107 ;  /* 0x0000001557577c23 */ /* 0x000fe2000801086b */
[----:B0-----:R-:W-:Y:S01]  /*79e0*/  FADD.FTZ R7, R77, R8 ;  /* 0x000000084d077221 */ /* 0x001fe20000010000 */
[----:B-1----:R-:W-:-:S05]  /*79f0*/  FADD.FTZ R8, R76, R3 ;  /* 0x000000034c087221 */ /* 0x002fca0000010000 */
[----:B------:R-:W0:Y:S01]  /*7a00*/  MUFU.EX2 R83, R83 ;  /* 0x0000005300537308 */ /* 0x000e220000000800 */
[----:B------:R-:W-:Y:S01]  /*7a10*/  FFMA.FTZ R88, R88, UR21, -R107 ;  /* 0x0000001558587c23 */ /* 0x000fe2000801086b */
[----:B------:R-:W-:Y:S01]  /*7a20*/  F2FP.BF16.F32.PACK_AB R27, R109, R106 ;  /* 0x0000006a6d1b723e */ /* 0x000fe200000010ff */
[----:B--2---:R-:W-:Y:S01]  /*7a30*/  FADD.FTZ R6, R78, R7 ;  /* 0x000000074e067221 */ /* 0x004fe20000010000 */
[----:B------:R-:W-:-:S04]  /*7a40*/  F2FP.BF16.F32.PACK_AB R12, R105, R31 ;  /* 0x0000001f690c723e */ /* 0x000fc800000010ff */
[----:B------:R-:W1:Y:S01]  /*7a50*/  MUFU.EX2 R84, R84 ;  /* 0x0000005400547308 */ /* 0x000e620000000800 */
[----:B------:R-:W-:Y:S02]  /*7a60*/  F2FP.BF16.F32.PACK_AB R14, R36, R35 ;  /* 0x00000023240e723e */ /* 0x000fe400000010ff */
[----:B------:R-:W-:Y:S01]  /*7a70*/  F2FP.BF16.F32.PACK_AB R15, R34, R15 ;  /* 0x0000000f220f723e */ /* 0x000fe200000010ff */
[----:B---3--:R-:W-:Y:S01]  /*7a80*/  FADD.FTZ R7, R79, R8 ;  /* 0x000000084f077221 */ /* 0x008fe20000010000 */
[----:B------:R-:W-:Y:S03]  /*7a90*/  STSM.16.M88.4 [R17], R24 ;  /* 0x0000001811007844 */ /* 0x000fe60000000200 */
[----:B------:R-:W2:Y:S01]  /*7aa0*/  MUFU.EX2 R87, R87 ;  /* 0x0000005700577308 */ /* 0x000ea20000000800 */
[--C-:B------:R-:W-:Y:S01]  /*7ab0*/  FFMA.FTZ R91, R91, UR21, -R107.reuse ;  /* 0x000000155b5b7c23 */ /* 0x100fe2000801086b */
[----:B------:R4:W-:Y:S01]  /*7ac0*/  STSM.16.M88.4 [R16], R12 ;  /* 0x0000000c10007844 */ /* 0x0009e20000000200 */
[----:B------:R-:W-:Y:S01]  /*7ad0*/  FFMA.FTZ R92, R92, UR21, -R107 ;  /* 0x000000155c5c7c23 */ /* 0x000fe2000801086b */
[----:B------:R-:W-:-:S04]  /*7ae0*/  F2FP.BF16.F32.PACK_AB R50, R52, R51 ;  /* 0x000000333432723e */ /* 0x000fc800000010ff */
[----:B------:R-:W3:Y:S01]  /*7af0*/  MUFU.EX2 R88, R88 ;  /* 0x0000005800587308 */ /* 0x000ee20000000800 */
[----:B------:R-:W-:Y:S01]  /*7b00*/  F2FP.BF16.F32.PACK_AB R51, R46, R22 ;  /* 0x000000162e33723e */ /* 0x000fe200000010ff */
[----:B------:R-:W-:Y:S01]  /*7b10*/  FFMA.FTZ R96, R96, UR21, -R107 ;  /* 0x0000001560607c23 */ /* 0x000fe2000801086b */
[----:B----4-:R-:W-:-:S05]  /*7b20*/  FADD.FTZ R12, R80, R7 ;  /* 0x00000007500c7221 */ /* 0x010fca0000010000 */
[----:B------:R-:W4:Y:S01]  /*7b30*/  MUFU.EX2 R22, R91 ;  /* 0x0000005b00167308 */ /* 0x000f220000000800 */
[----:B0-----:R-:W-:-:S07]  /*7b40*/  FADD.FTZ R7, R83, R12 ;  /* 0x0000000c53077221 */ /* 0x001fce0000010000 */
[----:B------:R-:W0:Y:S01]  /*7b50*/  MUFU.EX2 R81, R81 ;  /* 0x0000005100517308 */ /* 0x000e220000000800 */
[----:B-1----:R-:W-:Y:S01]  /*7b60*/  FADD.FTZ R12, R84, R7 ;  /* 0x00000007540c7221 */ /* 0x002fe20000010000 */
[--C-:B------:R-:W-:Y:S01]  /*7b70*/  FFMA.FTZ R100, R100, UR21, -R107.reuse ;  /* 0x0000001564647c23 */ /* 0x100fe2000801086b */
[--C-:B------:R-:W-:Y:S01]  /*7b80*/  FFMA.FTZ R103, R103, UR21, -R107.reuse ;  /* 0x0000001567677c23 */ /* 0x100fe2000801086b */
[----:B------:R-:W-:-:S04]  /*7b90*/  FFMA.FTZ R98, R98, UR21, -R107 ;  /* 0x0000001562627c23 */ /* 0x000fc8000801086b */
[----:B------:R-:W1:Y:S01]  /*7ba0*/  MUFU.EX2 R92, R92 ;  /* 0x0000005c005c7308 */ /* 0x000e620000000800 */
[----:B--2---:R-:W-:-:S07]  /*7bb0*/  FADD.FTZ R7, R87, R12 ;  /* 0x0000000c57077221 */ /* 0x004fce0000010000 */
[----:B------:R-:W2:Y:S01]  /*7bc0*/  MUFU.EX2 R82, R82 ;  /* 0x0000005200527308 */ /* 0x000ea20000000800 */
[----:B---3--:R-:W-:-:S07]  /*7bd0*/  FADD.FTZ R7, R88, R7 ;  /* 0x0000000758077221 */ /* 0x008fce0000010000 */
[----:B------:R-:W3:Y:S01]  /*7be0*/  MUFU.EX2 R96, R96 ;  /* 0x0000006000607308 */ /* 0x000ee20000000800 */
[----:B----4-:R-:W-:-:S07]  /*7bf0*/  FADD.FTZ R7, R22, R7 ;  /* 0x0000000716077221 */ /* 0x010fce0000010000 */
[----:B------:R-:W4:Y:S01]  /*7c00*/  MUFU.EX2 R85, R85 ;  /* 0x0000005500557308 */ /* 0x000f220000000800 */
[----:B------:R-:W-:-:S07]  /*7c10*/  F2FP.BF16.F32.PACK_AB R42, R44, R43 ;  /* 0x0000002b2c2a723e */ /* 0x000fce00000010ff */
[----:B------:R-:W-:Y:S01]  /*7c20*/  MUFU.EX2 R86, R86 ;  /* 0x0000005600567308 */ /* 0x000fe20000000800 */
[----:B------:R-:W-:-:S07]  /*7c30*/  F2FP.BF16.F32.PACK_AB R40, R40, R39 ;  /* 0x000000272828723e */ /* 0x000fce00000010ff */
[----:B------:R-:W-:Y:S01]  /*7c40*/  MUFU.EX2 R89, R89 ;  /* 0x0000005900597308 */ /* 0x000fe20000000800 */
[----:B------:R-:W-:-:S07]  /*7c50*/  F2FP.BF16.F32.PACK_AB R41, R37, R41 ;  /* 0x000000292529723e */ /* 0x000fce00000010ff */
[----:B------:R-:W-:Y:S01]  /*7c60*/  MUFU.EX2 R90, R90 ;  /* 0x0000005a005a7308 */ /* 0x000fe20000000800 */
[----:B------:R-:W-:-:S07]  /*7c70*/  F2FP.BF16.F32.PACK_AB R43, R38, R29 ;  /* 0x0000001d262b723e */ /* 0x000fce00000010ff */
[----:B------:R-:W-:Y:S01]  /*7c80*/  MUFU.EX2 R93, R93 ;  /* 0x0000005d005d7308 */ /* 0x000fe20000000800 */
[----:B0-----:R-:W-:-:S07]  /*7c90*/  FADD.FTZ R3, R81, R6 ;  /* 0x0000000651037221 */ /* 0x001fce0000010000 */
[----:B------:R-:W-:Y:S08]  /*7ca0*/  MUFU.EX2 R94, R94 ;  /* 0x0000005e005e7308 */ /* 0x000ff00000000800 */
[----:B------:R-:W0:Y:S01]  /*7cb0*/  MUFU.EX2 R21, R98 ;  /* 0x0000006200157308 */ /* 0x000e220000000800 */
[----:B------:R-:W-:-:S07]  /*7cc0*/  F2FP.BF16.F32.PACK_AB R48, R48, R47 ;  /* 0x0000002f3030723e */ /* 0x000fce00000010ff */
[----:B------:R-:W-:Y:S01]  /*7cd0*/  MUFU.EX2 R97, R97 ;  /* 0x0000006100617308 */ /* 0x000fe20000000800 */
[----:B------:R-:W-:-:S07]  /*7ce0*/  F2FP.BF16.F32.PACK_AB R49, R45, R49 ;  /* 0x000000312d31723e */ /* 0x000fce00000010ff */
[----:B------:R-:W5:Y:S08]  /*7cf0*/  MUFU.EX2 R99, R99 ;  /* 0x0000006300637308 */ /* 0x000f700000000800 */
[----:B------:R-:W-:Y:S08]  /*7d00*/  MUFU.EX2 R102, R102 ;  /* 0x0000006600667308 */ /* 0x000ff00000000800 */
[----:B------:R-:W-:Y:S08]  /*7d10*/  MUFU.EX2 R104, R104 ;  /* 0x0000006800687308 */ /* 0x000ff00000000800 */
[----:B------:R-:W-:Y:S08]  /*7d20*/  MUFU.EX2 R100, R100 ;  /* 0x0000006400647308 */ /* 0x000ff00000000800 */
[----:B------:R-:W5:Y:S01]  /*7d30*/  MUFU.EX2 R103, R103 ;  /* 0x0000006700677308 */ /* 0x000f620000000800 */
[----:B------:R-:W-:Y:S01]  /*7d40*/  F2FP.BF16.F32.PACK_AB R56, R56, R55 ;  /* 0x000000373838723e */ /* 0x000fe200000010ff */
[----:B-1----:R-:W-:Y:S01]  /*7d50*/  FADD.FTZ R7, R92, R7 ;  /* 0x000000075c077221 */ /* 0x002fe20000010000 */
[----:B------:R-:W-:Y:S01]  /*7d60*/  F2FP.BF16.F32.PACK_AB R66, R68, R67 ;  /* 0x000000434442723e */ /* 0x000fe200000010ff */
[----:B--2---:R-:W-:Y:S01]  /*7d70*/  FADD.FTZ R6, R82, R3 ;  /* 0x0000000352067221 */ /* 0x004fe20000010000 */
[----:B------:R-:W-:-:S02]  /*7d80*/  F2FP.BF16.F32.PACK_AB R64, R64, R63 ;  /* 0x0000003f4040723e */ /* 0x000fc400000010ff */
[----:B------:R-:W-:Y:S02]  /*7d90*/  F2FP.BF16.F32.PACK_AB R65, R61, R65 ;  /* 0x000000413d41723e */ /* 0x000fe400000010ff */
[----:B------:R-:W-:Y:S01]  /*7da0*/  F2FP.BF16.F32.PACK_AB R67, R54, R53 ;  /* 0x000000353643723e */ /* 0x000fe200000010ff */
[----:B------:R-:W-:Y:S01]  /*7db0*/  STSM.16.M88.4 [R2+0x24800], R40 ;  /* 0x0248002802007844 */ /* 0x000fe20000000200 */
[----:B------:R-:W-:Y:S02]  /*7dc0*/  F2FP.BF16.F32.PACK_AB R8, R74, R73 ;  /* 0x000000494a08723e */ /* 0x000fe400000010ff */
[----:B------:R-:W-:Y:S02]  /*7dd0*/  F2FP.BF16.F32.PACK_AB R9, R19, R18 ;  /* 0x000000121309723e */ /* 0x000fe400000010ff */
[----:B------:R-:W-:Y:S02]  /*7de0*/  F2FP.BF16.F32.PACK_AB R10, R78, R77 ;  /* 0x0000004d4e0a723e */ /* 0x000fe400000010ff */
[----:B------:R-:W-:Y:S01]  /*7df0*/  F2FP.BF16.F32.PACK_AB R11, R76, R20 ;  /* 0x000000144c0b723e */ /* 0x000fe200000010ff */
[----:B------:R-:W-:Y:S01]  /*7e00*/  STSM.16.M88.4 [R110], R48 ;  /* 0x000000306e007844 */ /* 0x000fe20000000200 */
[----:B---3--:R-:W-:Y:S01]  /*7e10*/  FADD.FTZ R7, R96, R7 ;  /* 0x0000000760077221 */ /* 0x008fe20000010000 */
[----:B----4-:R-:W-:-:S02]  /*7e20*/  FADD.FTZ R3, R85, R6 ;  /* 0x0000000655037221 */ /* 0x010fc40000010000 */
[----:B------:R-:W-:Y:S01]  /*7e30*/  STSM.16.M88.4 [R17+0x6000], R56 ;  /* 0x0060003811007844 */ /* 0x000fe20000000200 */
[----:B------:R-:W-:Y:S01]  /*7e40*/  F2FP.BF16.F32.PACK_AB R12, R82, R81 ;  /* 0x00000051520c723e */ /* 0x000fe200000010ff */
[----:B0-----:R-:W-:Y:S01]  /*7e50*/  FADD.FTZ R7, R21, R7 ;  /* 0x0000000715077221 */ /* 0x001fe20000010000 */
[----:B------:R-:W-:Y:S01]  /*7e60*/  F2FP.BF16.F32.PACK_AB R13, R80, R79 ;  /* 0x0000004f500d723e */ /* 0x000fe200000010ff */
[----:B------:R-:W-:Y:S01]  /*7e70*/  STSM.16.M88.4 [R16+0x6000], R64 ;  /* 0x0060004010007844 */ /* 0x000fe20000000200 */
[----:B------:R-:W-:Y:S02]  /*7e80*/  F2FP.BF16.F32.PACK_AB R14, R86, R85 ;  /* 0x00000055560e723e */ /* 0x000fe400000010ff */
[----:B------:R-:W-:Y:S01]  /*7e90*/  F2FP.BF16.F32.PACK_AB R15, R84, R83 ;  /* 0x00000053540f723e */ /* 0x000fe200000010ff */
[----:B------:R0:W-:Y:S01]  /*7ea0*/  STSM.16.M88.4 [R2+0x2a800], R8 ;  /* 0x02a8000802007844 */ /* 0x0001e20000000200 */
[----:B-----5:R-:W-:Y:S01]  /*7eb0*/  F2FP.BF16.F32.PACK_AB R20, R99, R97 ;  /* 0x000000616314723e */ /* 0x020fe200000010ff */
[----:B------:R-:W-:Y:S01]  /*7ec0*/  FADD.FTZ R6, R86, R3 ;  /* 0x0000000356067221 */ /* 0x000fe20000010000 */
[----:B------:R-:W-:-:S02]  /*7ed0*/  F2FP.BF16.F32.PACK_AB R21, R21, R96 ;  /* 0x000000601515723e */ /* 0x000fc400000010ff */
[----:B------:R-:W-:Y:S01]  /*7ee0*/  F2FP.BF16.F32.PACK_AB R23, R103, R100 ;  /* 0x000000646717723e */ /* 0x000fe200000010ff */
[----:B------:R1:W-:Y:S01]  /*7ef0*/  STSM.16.M88.4 [R157], R12 ;  /* 0x0000000c9d007844 */ /* 0x0003e20000000200 */
[----:B------:R-:W-:Y:S01]  /*7f00*/  FADD.FTZ R3, R89, R6 ;  /* 0x0000000659037221 */ /* 0x000fe20000010000 */
[----:B0-----:R-:W-:Y:S02]  /*7f10*/  F2FP.BF16.F32.PACK_AB R8, R90, R89 ;  /* 0x000000595a08723e */ /* 0x001fe400000010ff */
[----:B------:R-:W-:Y:S02]  /*7f20*/  F2FP.BF16.F32.PACK_AB R9, R88, R87 ;  /* 0x000000575809723e */ /* 0x000fe400000010ff */
[----:B------:R-:W-:Y:S02]  /*7f30*/  F2FP.BF16.F32.PACK_AB R10, R94, R93 ;  /* 0x0000005d5e0a723e */ /* 0x000fe400000010ff */
[----:B------:R-:W-:Y:S02]  /*7f40*/  F2FP.BF16.F32.PACK_AB R11, R92, R22 ;  /* 0x000000165c0b723e */ /* 0x000fe400000010ff */
[----:B------:R-:W-:-:S03]  /*7f50*/  F2FP.BF16.F32.PACK_AB R22, R104, R102 ;  /* 0x000000666816723e */ /* 0x000fc600000010ff */
[----:B------:R1:W-:Y:S04]  /*7f60*/  STSM.16.M88.4 [R17+0xc000], R8 ;  /* 0x00c0000811007844 */ /* 0x0003e80000000200 */
[----:B------:R1:W-:Y:S01]  /*7f70*/  STSM.16.M88.4 [R16+0xc000], R20 ;  /* 0x00c0001410007844 */ /* 0x0003e20000000200 */
[----:B------:R-:W-:Y:S01]  /*7f80*/  FADD.FTZ R6, R90, R3 ;  /* 0x000000035a067221 */ /* 0x000fe20000010000 */
[----:B------:R0:W-:Y:S06]  /*7f90*/  MEMBAR.ALL.CTA ;  /* 0x0000000000007992 */ /* 0x0001ec0000008000 */
[----:B0-----:R-:W0:Y:S01]  /*7fa0*/  FENCE.VIEW.ASYNC.S ;  /* 0x00000000000073c6 */ /* 0x001e220000000000 */
[----:B------:R-:W-:Y:S01]  /*7fb0*/  FADD.FTZ R3, R93, R6 ;  /* 0x000000065d037221 */ /* 0x000fe20000010000 */
[----:B------:R-:W-:-:S03]  /*7fc0*/  ISETP.LT.AND P2, PT, RZ, UR24, PT ;  /* 0x00000018ff007c0c */ /* 0x000fc6000bf41270 */
[----:B------:R-:W-:Y:S01]  /*7fd0*/  FADD.FTZ R6, R94, R3 ;  /* 0x000000035e067221 */ /* 0x000fe20000010000 */
[----:B------:R-:W-:-:S03]  /*7fe0*/  UIADD3 UR6, UR24, -0x1, URZ ;  /* 0xffffffff18067890 */ /* 0x000fc6000fffe03f */
[----:B------:R-:W-:-:S04]  /*7ff0*/  FADD.FTZ R6, R97, R6 ;  /* 0x0000000661067221 */ /* 0x000fc80000010000 */
[----:B------:R-:W-:Y:S01]  /*8000*/  FADD.FTZ R3, R99, R6 ;  /* 0x0000000663037221 */ /* 0x000fe20000010000 */
[----:B------:R-:W-:Y:S01]  /*8010*/  FADD.FTZ R7, R100, R7 ;  /* 0x0000000764077221 */ /* 0x000fe20000010000 */
[----:B------:R-:W-:Y:S01]  /*8020*/  UMOV UR25, UR38 ;  /* 0x0000002600197c82 */ /* 0x000fe20008000000 */
[----:B------:R-:W-:Y:S01]  /*8030*/  UMOV UR24, UR6 ;  /* 0x0000000600187c82 */ /* 0x000fe20008000000 */
[----:B------:R-:W-:Y:S01]  /*8040*/  FADD.FTZ R3, R102, R3 ;  /* 0x0000000366037221 */ /* 0x000fe20000010000 */
[----:B------:R-:W-:Y:S01]  /*8050*/  UMOV UR23, UR39 ;  /* 0x0000002700177c82 */ /* 0x000fe20008000000 */
        /* <DEDUP_REMOVED lines=36> */
[----:B0-----:R-:W-:Y:S01]  /*82a0*/  NOP ;  /* 0x0000000000007918 */ /* 0x001fe20000000000 */
[----:B-1----:R-:W-:Y:S05]  /*82b0*/  @P2 BRA `(.L_x_12672) ;  /* 0xffffffc8008c2947 */ /* 0x002fea000383ffff */
.L_x_12663:
[----:B------:R-:W-:Y:S06]  /*82c0*/  BAR.ARV 0x8, 0x200 ;  /* 0x0208000000007b1d */ /* 0x000fec0000002000 */
[----:B------:R-:W-:Y:S05]  /*82d0*/  @!P0 BRA `(.L_x_12673) ;  /* 0x0000000000048947 */ /* 0x000fea0003800000 */
[----:B------:R-:W-:Y:S01]  /*82e0*/  BPT.TRAP 0x1 ;  /* 0x000000040000795c */ /* 0x000fe20000300000 */
.L_x_12673:
[----:B------:R-:W-:Y:S01]  /*82f0*/  ULEA UR12, UR39, UR40, 0x3 ;  /* 0x00000028270c7291 */ /* 0x000fe2000f8e183f */
[----:B------:R-:W-:-:S05]  /*8300*/  IMAD.U32 R0, RZ, RZ, UR38 ;  /* 0x00000026ff007e24 */ /* 0x000fca000f8e00ff */
[----:B------:R-:W-:-:S04]  /*8310*/  SHF.L.U32 R0, R0, 0x1f, RZ ;  /* 0x0000001f00007819 */ /* 0x000fc800000006ff */
[----:B------:R0:W1:Y:S01]  /*8320*/  SYNCS.PHASECHK.TRANS64.TRYWAIT P2, [UR12+0x30850], R0 ;  /* 0x03085000ff0075a7 */ /* 0x000062000804014c */
[----:B------:R-:W-:Y:S05]  /*8330*/  @!P0 BRA `(.L_x_12674) ;  /* 0x0000000000048947 */ /* 0x000fea0003800000 */
[----:B------:R-:W-:Y:S01]  /*8340*/  BPT.TRAP 0x1 ;  /* 0x000000040000795c */ /* 0x000fe20000300000 */
.L_x_12674:
[----:B-1----:R-:W-:Y:S05]  /*8350*/  @P2 BRA `(.L_x_12675) ;  /* 0x0000000000082947 */ /* 0x002fea0003800000 */
[----:B------:R-:W1:Y:S02]  /*8360*/  SYNCS.PHASECHK.TRANS64.TRYWAIT P0, [UR12+0x30850], R0 ;  /* 0x03085000ff0075a7 */ /* 0x000e64000800014c */
[----:B-1----:R-:W-:Y:S05]  /*8370*/  @!P0 BRA `(.L_x_12676) ;  /* 0x0000005000008947 */ /* 0x002fea0003800000 */
.L_x_12675:
[----:B------:R-:W-:Y:S01]  /*8380*/  R2UR UR4, R155 ;  /* 0x000000009b0472ca */ /* 0x000fe200000e0000 */
[----:B------:R-:W-:Y:S01]  /*8390*/  UIADD3 UR5, UR40, 0x400, URZ ;  /* 0x0000040028057890 */ /* 0x000fe2000fffe03f */
[----:B------:R-:W-:Y:S01]  /*83a0*/  WARPGROUP.ARRIVE ;  /* 0x00000000000079c5 */ /* 0x000fe20000000000 */
[----:B------:R-:W-:Y:S01]  /*83b0*/  UMOV UR7, 0x40000040 ;  /* 0x4000004000077882 */ /* 0x000fe20000000000 */
[----:B------:R-:W-:Y:S01]  /*83c0*/  UMOV UR11, 0x40000040 ;  /* 0x40000040000b7882 */ /* 0x000fe20000000000 */
[----:B------:R-:W-:Y:S01]  /*83d0*/  USHF.R.U32.HI UR5, URZ, 0x4, UR5 ;  /* 0x000000043f057899 */ /* 0x000fe20008011605 */
[----:B------:R-:W2:Y:S01]  /*83e0*/  LDL R62, [R1+0x4] ;  /* 0x00000400013e7983 */ /* 0x000ea20000100800 */
[----:B------:R-:W-:Y:S01]  /*83f0*/  UMOV UR9, 0x40000040 ;  /* 0x4000004000097882 */ /* 0x000fe20000000000 */
[----:B------:R-:W3:Y:S02]  /*8400*/  LDC R18, c[0x0][0xbe8] ;  /* 0x0002fa00ff127b82 */ /* 0x000ee40000000800 */
[----:B------:R-:W4:Y:S03]  /*8410*/  LDL R6, [R1+0x20] ;  /* 0x0000200001067983 */ /* 0x000f260000100800 */
[----:B------:R-:W-:Y:S01]  /*8420*/  UIADD3 UR4, UR4, 0x1e800, URZ ;  /* 0x0001e80004047890 */ /* 0x000fe2000fffe03f */
[----:B------:R-:W5:Y:S04]  /*8430*/  LDL R29, [R1+0x1c] ;  /* 0x00001c00011d7983 */ /* 0x000f680000100800 */
[----:B01----:R-:W0:Y:S01]  /*8440*/  SHFL.BFLY PT, R0, R3, 0x2, 0x1f ;  /* 0x0c401f0003007f89 */ /* 0x003e2200000e0000 */
[----:B------:R-:W-:-:S03]  /*8450*/  USHF.R.U32.HI UR4, URZ, 0x4, UR4 ;  /* 0x000000043f047899 */ /* 0x000fc60008011604 */
[----:B------:R-:W1:Y:S01]  /*8460*/  SHFL.BFLY PT, R4, R7, 0x2, 0x1f ;  /* 0x0c401f0007047f89 */ /* 0x000e6200000e0000 */
[----:B------:R-:W-:Y:S01]  /*8470*/  ULOP3.LUT UR5, UR5, 0x3fff, URZ, 0xc0, !UPT ;  /* 0x00003fff05057892 */ /* 0x000fe2000f8ec03f */
[----:B------:R-:W3:Y:S01]  /*8480*/  S2R R8, SR_TID.X ;  /* 0x0000000000087919 */ /* 0x000ee20000002100 */
[----:B------:R-:W-:Y:S01]  /*8490*/  ULOP3.LUT UR4, UR4, 0x3fff, URZ, 0xc0, !UPT ;  /* 0x00003fff04047892 */ /* 0x000fe2000f8ec03f */
[----:B------:R-:W-:Y:S01]  /*84a0*/  IMAD.MOV.U32 R19, RZ, RZ, -0x800000 ;  /* 0xff800000ff137424 */ /* 0x000fe200078e00ff */
[----:B------:R-:W-:Y:S01]  /*84b0*/  UIMAD UR6, UR39, 0x600, UR5 ;  /* 0x00000600270678a4 */ /* 0x000fe2000f8e0205 */
[----:B------:R-:W5:Y:S01]  /*84c0*/  LDL R32, [R1+0xc] ;  /* 0x00000c0001207983 */ /* 0x000f620000100800 */
[----:B------:R-:W-:Y:S01]  /*84d0*/  ULOP3.LUT UR4, UR4, 0x10000, URZ, 0xfc, !UPT ;  /* 0x0001000004047892 */ /* 0x000fe2000f8efc3f */
[----:B------:R-:W-:Y:S01]  /*84e0*/  CS2R R10, SRZ ;  /* 0x00000000000a7805 */ /* 0x000fe2000001ff00 */
[----:B------:R-:W-:Y:S01]  /*84f0*/  UMOV UR5, 0x40000040 ;  /* 0x4000004000057882 */ /* 0x000fe20000000000 */
[----:B------:R-:W5:Y:S01]  /*8500*/  LDL R36, [R1+0x18] ;  /* 0x0000180001247983 */ /* 0x000f620000100800 */
[----:B------:R-:W-:Y:S01]  /*8510*/  IMAD.MOV.U32 R48, RZ, RZ, -0x800000 ;  /* 0xff800000ff307424 */ /* 0x000fe200078e00ff */
[----:B------:R-:W4:Y:S04]  /*8520*/  LDC R12, c[0x0][0xc38] ;  /* 0x00030e00ff0c7b82 */ /* 0x000f280000000800 */
[----:B------:R-:W-:Y:S01]  /*8530*/  HGMMA.64x64x16.F32.BF16 R120, gdesc[UR4].tnspB, R120, gsb0 ;  /* 0x40e00000047879f0 */ /* 0x000fe20008001878 */
[----:B------:R-:W-:-:S02]  /*8540*/  UIADD3 UR10, UR6, 0x80, URZ ;  /* 0x00000080060a7890 */ /* 0x000fc4000fffe03f */
[----:B------:R-:W-:Y:S01]  /*8550*/  UIADD3 UR8, UR4, 0x2, URZ ;  /* 0x0000000204087890 */ /* 0x000fe2000fffe03f */
[----:B------:R-:W5:Y:S01]  /*8560*/  LDC.64 R34, c[0x0][0xb98] ;  /* 0x0002e600ff227b82 */ /* 0x000f620000000a00 */
        /* <DEDUP_REMOVED lines=63> */
[----:B0-----:R-:W-:-:S05]  /*8960*/  FADD.FTZ R0, R0, R3 ;  /* 0x0000000300007221 */ /* 0x001fca0000010000 */
[----:B------:R-:W0:Y:S01]  /*8970*/  SHFL.BFLY PT, R5, R0, 0x1, 0x1f ;  /* 0x0c201f0000057f89 */ /* 0x000e2200000e0000 */
[----:B-1----:R-:W-:-:S05]  /*8980*/  FADD.FTZ R4, R4, R7 ;  /* 0x0000000704047221 */ /* 0x002fca0000010000 */
[----:B------:R-:W1:Y:S01]  /*8990*/  SHFL.BFLY PT, R9, R4, 0x1, 0x1f ;  /* 0x0c201f0004097f89 */ /* 0x000e6200000e0000 */
[----:B------:R-:W-:Y:S02]  /*89a0*/  WARPGROUP.DEPBAR.LE gsb0, 0x0 ;  /* 0x00008000000079c5 */ /* 0x000fe40000010000 */
[----:B------:R-:W-:-:S06]  /*89b0*/  WARPGROUP.ARRIVE ;  /* 0x00000000000079c5 */ /* 0x000fcc0000000000 */
[----:B------:R-:W-:Y:S01]  /*89c0*/  HGMMA.64x64x16.F32.BF16 R120, gdesc[UR8].tnspB, R120, gsb0 ;  /* 0x40e00000087879f0 */ /* 0x000fe20008001878 */
[----:B0-----:R-:W-:Y:S02]  /*89d0*/  FADD.FTZ R5, R0, R5 ;  /* 0x0000000500057221 */ /* 0x001fe40000010000 */
[----:B------:R-:W0:Y:S01]  /*89e0*/  S2UR UR5, SR_SWINHI ;  /* 0x00000000000579c3 */ /* 0x000e220000002f00 */
[----:B-1----:R-:W-:Y:S01]  /*89f0*/  FADD.FTZ R9, R4, R9 ;  /* 0x0000000904097221 */ /* 0x002fe20000010000 */
[C---:B---3--:R-:W-:Y:S01]  /*8a00*/  VIADD R60, R8.reuse, 0xffffff80 ;  /* 0xffffff80083c7836 */ /* 0x048fe20000000000 */
[----:B------:R-:W-:Y:S01]  /*8a10*/  UIADD3 UR7, -UR45, URZ, URZ ;  /* 0x0000003f2d077290 */ /* 0x000fe2000fffe13f */
[----:B------:R-:W-:Y:S01]  /*8a20*/  FSETP.NE.FTZ.AND P0, PT, R5, RZ, PT ;  /* 0x000000ff0500720b */ /* 0x000fe20003f15000 */
[----:B------:R-:W-:Y:S01]  /*8a30*/  UIADD3 UR6, UR6, 0x580, URZ ;  /* 0x0000058006067890 */ /* 0x000fe2000fffe03f */
[----:B------:R-:W-:Y:S01]  /*8a40*/  FSETP.NE.FTZ.AND P2, PT, R9, RZ, PT ;  /* 0x000000ff0900720b */ /* 0x000fe20003f55000 */
[----:B------:R-:W-:Y:S01]  /*8a50*/  UIADD3 UR4, UR4, 0xc06, URZ ;  /* 0x00000c0604047890 */ /* 0x000fe2000fffe03f */
[----:B------:R-:W-:Y:S01]  /*8a60*/  IADD3 R61, R8, -0x80, RZ ;  /* 0xffffff80083d7810 */ /* 0x000fe20007ffe0ff */
[----:B------:R-:W-:-:S08]  /*8a70*/  ULDC UR10, c[0x0][0xc44] ;  /* 0x00031100000a7ab9 */ /* 0x000fd00000000800 */
[----:B------:R-:W1:Y:S01]  /*8a80*/  @P0 MUFU.LG2 R3, R5 ;  /* 0x0000000500030308 */ /* 0x000e620000000c00 */
[----:B------:R-:W-:Y:S02]  /*8a90*/  MOV R0, UR21 ;  /* 0x0000001500007c02 */ /* 0x000fe40008000f00 */
[----:B------:R-:W-:Y:S01]  /*8aa0*/  SHF.R.S32.HI R60, RZ, 0x1f, R60 ;  /* 0x0000001fff3c7819 */ /* 0x000fe2000001143c */
[----:B------:R-:W-:-:S04]  /*8ab0*/  UIMAD UR10, UR10, UR7, UR43 ;  /* 0x000000070a0a72a4 */ /* 0x000fc8000f8e022b */
[----:B------:R-:W3:Y:S01]  /*8ac0*/  @P2 MUFU.LG2 R4, R9 ;  /* 0x0000000900042308 */ /* 0x000ee20000000c00 */
[----:B------:R-:W-:Y:S01]  /*8ad0*/  UMOV UR8, UR40 ;  /* 0x0000002800087c82 */ /* 0x000fe20008000000 */
[----:B0-----:R-:W-:Y:S01]  /*8ae0*/  UMOV UR9, UR5 ;  /* 0x0000000500097c82 */ /* 0x001fe20008000000 */
[----:B------:R-:W-:Y:S01]  /*8af0*/  UMOV UR7, 0x40000040 ;  /* 0x4000004000077882 */ /* 0x000fe20000000000 */
[----:B------:R-:W-:Y:S01]  /*8b00*/  UMOV UR5, 0x40000040 ;  /* 0x4000004000057882 */ /* 0x000fe20000000000 */
[----:B------:R-:W-:Y:S01]  /*8b10*/  @P0 FMUL.FTZ R0, R0, 0.69314718246459960938 ;  /* 0x3f31721800000820 */ /* 0x000fe20000410000 */
[----:B------:R-:W-:Y:S01]  /*8b20*/  LEA.HI R60, R60, R61, RZ, 0x3 ;  /* 0x0000003d3c3c7211 */ /* 0x000fe200078f18ff */
[----:B-1----:R-:W-:-:S03]  /*8b30*/  @P0 FMUL.FTZ R3, R3, 0.69314718246459960938 ;  /* 0x3f31721803030820 */ /* 0x002fc60000410000 */
[----:B------:R-:W-:Y:S01]  /*8b40*/  SHF.R.S32.HI R60, RZ, 0x3, R60 ;  /* 0x00000003ff3c7819 */ /* 0x000fe2000001143c */
[----:B------:R-:W-:Y:S01]  /*8b50*/  @P0 FFMA.FTZ R19, R0, R95, R3 ;  /* 0x0000005f00130223 */ /* 0x000fe20000010003 */
[----:B--2---:R-:W-:Y:S01]  /*8b60*/  IMAD.SHL.U32 R0, R62, 0x8, RZ ;  /* 0x000000083e007824 */ /* 0x004fe200078e00ff */
[----:B------:R-:W-:Y:S01]  /*8b70*/  MOV R24, UR8 ;  /* 0x0000000800187c02 */ /* 0x000fe20008000f00 */
[----:B------:R-:W-:Y:S02]  /*8b80*/  IMAD.U32 R3, RZ, RZ, UR21 ;  /* 0x00000015ff037e24 */ /* 0x000fe4000f8e00ff */
[----:B------:R-:W-:Y:S02]  /*8b90*/  IMAD R15, R60, 0x40, R0 ;  /* 0x000000403c0f7824 */ /* 0x000fe400078e0200 */
[----:B------:R-:W-:Y:S02]  /*8ba0*/  IMAD.U32 R25, RZ, RZ, UR9 ;  /* 0x00000009ff197e24 */ /* 0x000fe4000f8e00ff */
[----:B------:R-:W-:Y:S01]  /*8bb0*/  @P2 FMUL.FTZ R3, R3, 0.69314718246459960938 ;  /* 0x3f31721803032820 */ /* 0x000fe20000410000 */
[----:B---3--:R-:W-:Y:S01]  /*8bc0*/  @P2 FMUL.FTZ R4, R4, 0.69314718246459960938 ;  /* 0x3f31721804042820 */ /* 0x008fe20000410000 */
[----:B------:R0:W-:Y:S01]  /*8bd0*/  @P2 MUFU.RCP R10, R9 ;  /* 0x00000009000a2308 */ /* 0x0001e20000001000 */
[----:B------:R-:W-:Y:S01]  /*8be0*/  IMAD.WIDE R14, R15, 0x2, R24 ;  /* 0x000000020f0e7825 */ /* 0x000fe200078e0218 */
[----:B------:R-:W-:-:S02]  /*8bf0*/  WARPGROUP.DEPBAR.LE gsb0, 0x0 ;  /* 0x00008000000079c5 */ /* 0x000fc40000010000 */
[----:B------:R-:W-:-:S04]  /*8c00*/  WARPGROUP.ARRIVE ;  /* 0x00000000000079c5 */ /* 0x000fc80000000000 */
[----:B------:R1:W2:Y:S01]  /*8c10*/  @P0 MUFU.RCP R11, R5 ;  /* 0x00000005000b0308 */ /* 0x0002a20000001000 */
[----:B------:R-:W-:Y:S01]  /*8c20*/  IMAD R7, RZ, RZ, -UR43 ;  /* 0x8000002bff077e24 */ /* 0x000fe2000f8e02ff */
[----:B------:R-:W-:Y:S01]  /*8c30*/  USHF.R.S32.HI UR11, URZ, 0x1f, UR10 ;  /* 0x0000001f3f0b7899 */ /* 0x000fe2000801140a */
[----:B------:R-:W-:Y:S01]  /*8c40*/  ULDC.64 UR8, c[0x0][0xb90] ;  /* 0x0002e40000087ab9 */ /* 0x000fe20000000a00 */
[----:B------:R-:W-:Y:S01]  /*8c50*/  HGMMA.64x64x16.F32.BF16 R120, gdesc[UR4].tnspB, R120, gsb0 ;  /* 0x40e00000047879f0 */ /* 0x000fe20008001878 */
[----:B----4-:R-:W-:-:S04]  /*8c60*/  IMAD.WIDE R24, R6, 0x2, R24 ;  /* 0x0000000206187825 */ /* 0x010fc800078e0218 */
[----:B------:R-:W-:Y:S01]  /*8c70*/  @P2 FFMA.FTZ R48, R3, R101, R4 ;  /* 0x0000006503302223 */ /* 0x000fe20000010004 */
[----:B------:R-:W-:Y:S02]  /*8c80*/  ISETP.NE.AND P2, PT, R18, 0x1, PT ;  /* 0x000000011200780c */ /* 0x000fe40003f45270 */
[C---:B------:R-:W-:Y:S02]  /*8c90*/  LOP3.LUT R3, R24.reuse, 0x380, RZ, 0xc0, !PT ;  /* 0x0000038018037812 */ /* 0x040fe400078ec0ff */
[C---:B------:R-:W-:Y:S02]  /*8ca0*/  IADD3 R8, P0, R24.reuse, 0x60, RZ ;  /* 0x0000006018087810 */ /* 0x040fe40007f1e0ff */
[----:B------:R-:W-:Y:S02]  /*8cb0*/  SHF.R.U64 R3, R3, 0x3, RZ ;  /* 0x0000000303037819 */ /* 0x000fe400000012ff */
[C---:B------:R-:W-:Y:S02]  /*8cc0*/  IADD3 R6, P3, R24.reuse, 0x40, RZ ;  /* 0x0000004018067810 */ /* 0x040fe40007f7e0ff */
[----:B------:R-:W-:-:S02]  /*8cd0*/  IADD3 R4, P4, R24, 0x20, RZ ;  /* 0x0000002018047810 */ /* 0x000fc40007f9e0ff */
[----:B------:R-:W-:Y:S01]  /*8ce0*/  LOP3.LUT R24, R3, R24, RZ, 0x3c, !PT ;  /* 0x0000001803187212 */ /* 0x000fe200078e3cff */
[----:B------:R-:W3:Y:S01]  /*8cf0*/  @P2 LDC R28, c[0x0][0xbec] ;  /* 0x0002fb00ff1c2b82 */ /* 0x000ee20000000800 */
[----:B------:R-:W-:-:S04]  /*8d00*/  LOP3.LUT R3, R8, 0x380, RZ, 0xc0, !PT ;  /* 0x0000038008037812 */ /* 0x000fc800078ec0ff */
[----:B------:R-:W-:-:S03]  /*8d10*/  SHF.R.U64 R3, R3, 0x3, RZ ;  /* 0x0000000303037819 */ /* 0x000fc600000012ff */
[----:B------:R-:W4:Y:S01]  /*8d20*/  @P2 LDC R33, c[0x0][0xbf0] ;  /* 0x0002fc00ff212b82 */ /* 0x000f220000000800 */
[----:B------:R-:W-:Y:S02]  /*8d30*/  LOP3.LUT R22, R3, R8, RZ, 0x3c, !PT ;  /* 0x0000000803167212 */ /* 0x000fe400078e3cff */
[----:B------:R-:W-:-:S04]  /*8d40*/  LOP3.LUT R3, R4, 0x380, RZ, 0xc0, !PT ;  /* 0x0000038004037812 */ /* 0x000fc800078ec0ff */
[----:B------:R-:W-:Y:S01]  /*8d50*/  SHF.R.U64 R3, R3, 0x3, RZ ;  /* 0x0000000303037819 */ /* 0x000fe200000012ff */
[----:B------:R-:W-:-:S03]  /*8d60*/  UIMAD UR4, UR11, UR8, URZ ;  /* 0x000000080b0472a4 */ /* 0x000fc6000f8e023f */
[----:B------:R-:W-:Y:S01]  /*8d70*/  LOP3.LUT R8, R3, R4, RZ, 0x3c, !PT ;  /* 0x0000000403087212 */ /* 0x000fe200078e3cff */
[----:B------:R-:W-:Y:S01]  /*8d80*/  IMAD R3, R12, R7, UR41 ;  /* 0x000000290c037e24 */ /* 0x000fe2000f8e0207 */
[----:B------:R-:W-:-:S03]  /*8d90*/  UIMAD.WIDE.U32 UR6, UR10, UR8, URZ ;  /* 0x000000080a0672a5 */ /* 0x000fc6000f8e003f */
[----:B-----5:R-:W-:Y:S01]  /*8da0*/  IMAD R37, R3, 0xc0, R29 ;  /* 0x000000c003257824 */ /* 0x020fe200078e021d */
[----:B------:R-:W-:-:S03]  /*8db0*/  UIMAD UR4, UR10, UR9, UR4 ;  /* 0x000000090a0472a4 */ /* 0x000fc6000f8e0204 */
[----:B---3--:R-:W-:Y:S01]  /*8dc0*/  @P2 IMAD.HI.U32 R4, R37, R28, RZ ;  /* 0x0000001c25042227 */ /* 0x008fe200078e00ff */
[----:B------:R-:W-:Y:S01]  /*8dd0*/  UIADD3 UR4, UR7, UR4, URZ ;  /* 0x0000000407047290 */ /* 0x000fe2000fffe03f */
[----:B0-----:R-:W-:Y:S01]  /*8de0*/  IADD3.X R9, RZ, R25, RZ, P4, !PT ;  /* 0x00000019ff097210 */ /* 0x001fe200027fe4ff */
[----:B------:R-:W-:Y:S01]  /*8df0*/  ULDC.64 UR8, c[0x0][0xae8] ;  /* 0x0002ba0000087ab9 */ /* 0x000fe20000000a00 */
[----:B------:R-:W-:Y:S01]  /*8e00*/  IMAD.X R23, RZ, RZ, R25, P0 ;  /* 0x000000ffff177224 */ /* 0x000fe200000e0619 */
[C---:B------:R-:W-:Y:S01]  /*8e10*/  IADD3 R13, P0, R14.reuse, 0x1800, RZ ;  /* 0x000018000e0d7810 */ /* 0x040fe20007f1e0ff */
[----:B------:R-:W-:Y:S01]  /*8e20*/  IMAD.MOV.U32 R29, RZ, RZ, R37 ;  /* 0x000000ffff1d7224 */ /* 0x000fe200078e0025 */
[----:B----4-:R-:W-:Y:S01]  /*8e30*/  @P2 SHF.R.U32.HI R29, RZ, R33, R4 ;  /* 0x00000021ff1d2219 */ /* 0x010fe20000011604 */
[----:B------:R-:W-:Y:S01]  /*8e40*/  IMAD.U32 R27, RZ, RZ, UR7 ;  /* 0x00000007ff1b7e24 */ /* 0x000fe2000f8e00ff */
[----:B------:R-:W-:Y:S01]  /*8e50*/  IADD3 R31, P4, R14, 0x4800, RZ ;  /* 0x000048000e1f7810 */ /* 0x000fe20007f9e0ff */
[----:B------:R-:W-:Y:S01]  /*8e60*/  USHF.R.S32.HI UR7, URZ, 0x1f, UR45 ;  /* 0x0000001f3f077899 */ /* 0x000fe2000801142d */
[----:B------:R-:W-:Y:S01]  /*8e70*/  MOV R27, UR4 ;  /* 0x00000004001b7c02 */ /* 0x000fe20008000f00 */
[----:B------:R-:W-:Y:S01]  /*8e80*/  IMAD.U32 R26, RZ, RZ, UR6 ;  /* 0x00000006ff1a7e24 */ /* 0x000fe2000f8e00ff */
[----:B------:R-:W-:Y:S01]  /*8e90*/  LOP3.LUT R12, R13, 0x380, RZ, 0xc0, !PT ;  /* 0x000003800d0c7812 */ /* 0x000fe200078ec0ff */
[----:B------:R-:W-:Y:S01]  /*8ea0*/  IMAD.MOV R33, RZ, RZ, -R29 ;  /* 0x000000ffff217224 */ /* 0x000fe200078e0a1d */
[----:B------:R-:W-:Y:S01]  /*8eb0*/  LOP3.LUT R4, R31, 0x380, RZ, 0xc0, !PT ;  /* 0x000003801f047812 */ /* 0x000fe200078ec0ff */
[----:B------:R-:W-:Y:S01]  /*8ec0*/  IMAD.U32 R30, RZ, RZ, UR12 ;  /* 0x0000000cff1e7e24 */ /* 0x000fe2000f8e00ff */
[----:B------:R-:W-:Y:S01]  /*8ed0*/  MOV R57, R24 ;  /* 0x0000001800397202 */ /* 0x000fe20000000f00 */
[----:B------:R-:W-:Y:S01]  /*8ee0*/  IMAD.X R21, RZ, RZ, R25, P3 ;  /* 0x000000ffff157224 */ /* 0x000fe200018e0619 */
[----:B------:R-:W-:Y:S01]  /*8ef0*/  SHF.R.U64 R12, R12, 0x3, RZ ;  /* 0x000000030c0c7819 */ /* 0x000fe200000012ff */
[----:B------:R-:W-:Y:S01]  /*8f00*/  IMAD.WIDE.U32 R24, R34, UR45, R26 ;  /* 0x0000002d22187c25 */ /* 0x000fe2000f8e001a */
[----:B------:R-:W-:Y:S01]  /*8f10*/  SHF.R.U64 R4, R4, 0x3, RZ ;  /* 0x0000000304047819 */ /* 0x000fe200000012ff */
[----:B------:R-:W-:Y:S01]  /*8f20*/  ULDC.64 UR4, c[0x0][0xb88] ;  /* 0x0002e20000047ab9 */ /* 0x000fe20000000a00 */
[----:B------:R-:W-:Y:S01]  /*8f30*/  MOV R54, R22 ;  /* 0x0000001600367202 */ /* 0x000fe20000000f00 */
[----:B------:R-:W-:Y:S01]  /*8f40*/  IMAD R28, R34, UR7, RZ ;  /* 0x00000007221c7c24 */ /* 0x000fe2000f8e02ff */
[----:B-1----:R-:W-:Y:S01]  /*8f50*/  LOP3.LUT R5, R6, 0x380, RZ, 0xc0, !PT ;  /* 0x0000038006057812 */ /* 0x002fe200078ec0ff */
[----:B------:R-:W-:-:S02]  /*8f60*/  IMAD R27, R18, R33, R37 ;  /* 0x00000021121b7224 */ /* 0x000fc400078e0225 */
[----:B------:R-:W-:Y:S01]  /*8f70*/  @!P1 VIADD R22, R30, 0x30860 ;  /* 0x000308601e169836 */ /* 0x000fe20000000000 */
[----:B------:R-:W-:Y:S01]  /*8f80*/  LOP3.LUT R12, R12, R13, RZ, 0x3c, !PT ;  /* 0x0000000d0c0c7212 */ /* 0x000fe200078e3cff */
[----:B------:R-:W-:Y:S01]  /*8f90*/  IMAD.X R13, RZ, RZ, R15, P0 ;  /* 0x000000ffff0d7224 */ /* 0x000fe200000e060f */
[----:B------:R-:W-:Y:S01]  /*8fa0*/  LOP3.LUT R4, R4, R31, RZ, 0x3c, !PT ;  /* 0x0000001f04047212 */ /* 0x000fe200078e3cff */
[----:B------:R-:W-:Y:S01]  /*8fb0*/  IMAD R28, R35, UR45, R28 ;  /* 0x0000002d231c7c24 */ /* 0x000fe2000f8e021c */
[----:B------:R-:W-:Y:S02]  /*8fc0*/  SHF.R.U64 R5, R5, 0x3, RZ ;  /* 0x0000000305057819 */ /* 0x000fe400000012ff */
[----:B------:R-:W-:Y:S02]  /*8fd0*/  SHF.R.S32.HI R31, RZ, 0x1f, R29 ;  /* 0x0000001fff1f7819 */ /* 0x000fe4000001141d */
[----:B------:R-:W-:Y:S02]  /*8fe0*/  IADD3 R24, P0, R29, R24, RZ ;  /* 0x000000181d187210 */ /* 0x000fe40007f1e0ff */
[----:B------:R-:W-:-:S02]  /*8ff0*/  SHF.R.S32.HI R26, RZ, 0x1f, R27 ;  /* 0x0000001fff1a7819 */ /* 0x000fc4000001141b */
[----:B------:R-:W-:Y:S01]  /*9000*/  @!P1 PRMT R22, RZ, 0x654, R22 ;  /* 0x00000654ff169816 */ /* 0x000fe20000000016 */
[----:B------:R-:W-:Y:S02]  /*9010*/  WARPGROUP.DEPBAR.LE gsb0, 0x0 ;  /* 0x00008000000079c5 */ /* 0x000fe40000010000 */
[----:B------:R-:W-:Y:S01]  /*9020*/  LOP3.LUT R20, R5, R6, RZ, 0x3c, !PT ;  /* 0x0000000605147212 */ /* 0x000fe200078e3cff */
[----:B------:R-:W-:Y:S01]  /*9030*/  IMAD R26, R26, UR4, RZ ;  /* 0x000000041a1a7c24 */ /* 0x000fe2000f8e02ff */
[----:B------:R-:W-:Y:S01]  /*9040*/  IADD3.X R25, R31, R25, R28, P0, !PT ;  /* 0x000000191f197210 */ /* 0x000fe200007fe41c */
[----:B------:R0:W-:Y:S01]  /*9050*/  @!P1 SYNCS.ARRIVE.TRANS64.RED.A1T0 RZ, [R22+URZ], RZ ;  /* 0x000000ff16ff99a7 */ /* 0x0001e2000810043f */
[----:B------:R-:W-:Y:S01]  /*9060*/  MOV R55, R20 ;  /* 0x0000001400377202 */ /* 0x000fe20000000f00 */
[C---:B------:R-:W-:Y:S02]  /*9070*/  IMAD R23, R27.reuse, UR5, R26 ;  /* 0x000000051b177c24 */ /* 0x040fe4000f8e021a */
[----:B------:R-:W-:Y:S01]  /*9080*/  IMAD.WIDE.U32 R20, R27, UR4, R24 ;  /* 0x000000041b147c25 */ /* 0x000fe2000f8e0018 */
[----:B------:R-:W-:Y:S01]  /*9090*/  ULDC.64 UR4, c[0x0][0xb50] ;  /* 0x0002d40000047ab9 */ /* 0x000fe20000000a00 */
[----:B------:R-:W-:-:S03]  /*90a0*/  MOV R56, R8 ;  /* 0x0000000800387202 */ /* 0x000fc60000000f00 */
[----:B------:R-:W-:Y:S02]  /*90b0*/  IADD3 R23, R21, R23, RZ ;  /* 0x0000001715177210 */ /* 0x000fe40007ffe0ff */
[----:B------:R-:W-:Y:S01]  /*90c0*/  LEA R58, P0, R20, UR4, 0x2 ;  /* 0x00000004143a7c11 */ /* 0x000fe2000f8010ff */
[-C--:B--2---:R-:W-:Y:S01]  /*90d0*/  FMUL.FTZ R8, R121, R11.reuse ;  /* 0x0000000b79087220 */ /* 0x084fe20000410000 */
        /* <DEDUP_REMOVED lines=15> */
[----:B------:R-:W-:Y:S01]  /*91d0*/  LEA.HI.X R59, R20, UR5, R23, 0x2, P0 ;  /* 0x00000005143b7c11 */ /* 0x000fe200080f1417 */
[-C--:B------:R-:W-:Y:S01]  /*91e0*/  FMUL.FTZ R11, R123, R10.reuse ;  /* 0x0000000a7b0b7220 */ /* 0x080fe20000410000 */
[-C--:B------:R-:W-:Y:S01]  /*91f0*/  FMUL.FTZ R20, R122, R10.reuse ;  /* 0x0000000a7a147220 */ /* 0x080fe20000410000 */
[----:B------:R-:W-:Y:S01]  /*9200*/  LOP3.LUT P0, RZ, R32, 0x3, RZ, 0xc0, !PT ;  /* 0x0000000320ff7812 */ /* 0x000fe2000780c0ff */
[-C--:B------:R-:W-:Y:S01]  /*9210*/  FMUL.FTZ R23, R127, R10.reuse ;  /* 0x0000000a7f177220 */ /* 0x080fe20000410000 */
[----:B------:R-:W-:Y:S01]  /*9220*/  FMUL.FTZ R24, R126, R10 ;  /* 0x0000000a7e187220 */ /* 0x000fe20000410000 */
[----:B------:R-:W-:-:S02]  /*9230*/  IMAD R52, R3, 0xc0, R36 ;  /* 0x000000c003347824 */ /* 0x000fc400078e0224 */
        /* <DEDUP_REMOVED lines=13> */
[----:B------:R-:W-:Y:S01]  /*9310*/  ULDC UR4, c[0x0][0xa88] ;  /* 0x0002a20000047ab9 */ /* 0x000fe20000000800 */
[----:B------:R-:W-:-:S02]  /*9320*/  F2FP.BF16.F32.PACK_AB R9, R11, R20 ;  /* 0x000000140b09723e */ /* 0x000fc400000010ff */
[----:B------:R-:W-:Y:S02]  /*9330*/  F2FP.BF16.F32.PACK_AB R10, R21, R22 ;  /* 0x00000016150a723e */ /* 0x000fe400000010ff */
[----:B------:R-:W-:Y:S01]  /*9340*/  F2FP.BF16.F32.PACK_AB R11, R23, R24 ;  /* 0x00000018170b723e */ /* 0x000fe200000010ff */
[----:B------:R-:W-:Y:S01]  /*9350*/  BAR.SYNC.DEFER_BLOCKING 0x1, 0x180 ;  /* 0x0046000000007b1d */ /* 0x000fe20000010000 */
[----:B------:R-:W-:Y:S01]  /*9360*/  F2FP.BF16.F32.PACK_AB R20, R25, R26 ;  /* 0x0000001a1914723e */ /* 0x000fe200000010ff */
[----:B------:R-:W-:Y:S01]  /*9370*/  IMAD R49, R18, UR4, RZ ;  /* 0x0000000412317c24 */ /* 0x000fe2000f8e02ff */
[----:B------:R-:W-:Y:S02]  /*9380*/  F2FP.BF16.F32.PACK_AB R21, R27, R28 ;  /* 0x0000001c1b15723e */ /* 0x000fe400000010ff */
[----:B------:R-:W-:Y:S02]  /*9390*/  F2FP.BF16.F32.PACK_AB R22, R29, R30 ;  /* 0x0000001e1d16723e */ /* 0x000fe400000010ff */
[----:B------:R-:W-:Y:S01]  /*93a0*/  F2FP.BF16.F32.PACK_AB R23, R31, R32 ;  /* 0x000000201f17723e */ /* 0x000fe200000010ff */
        /* <DEDUP_REMOVED lines=10> */
[----:B------:R-:W-:-:S03]  /*9450*/  ISETP.GE.OR P1, PT, R52, R49, P0 ;  /* 0x000000313400720c */ /* 0x000fc60000726670 */
[----:B------:R1:W-:Y:S01]  /*9460*/  STSM.16.M88.4 [R56], R20 ;  /* 0x0000001438007844 */ /* 0x0003e20000000200 */
[----:B------:R-:W-:-:S03]  /*9470*/  ISETP.GE.OR P0, PT, R50, R49, P0 ;  /* 0x000000313200720c */ /* 0x000fc60000706670 */
[----:B------:R-:W-:Y:S04]  /*9480*/  STSM.16.M88.4 [R55], R24 ;  /* 0x0000001837007844 */ /* 0x000fe80000000200 */
[----:B------:R-:W-:Y:S04]  /*9490*/  STSM.16.M88.4 [R54], R44 ;  /* 0x0000002c36007844 */ /* 0x000fe80000000200 */
[----:B------:R-:W-:Y:S01]  /*94a0*/  SHFL.IDX PT, R50, R58, RZ, 0x1c1f ;  /* 0x001c1fff3a327589 */ /* 0x000fe200000e0000 */
[C---:B------:R-:W-:Y:S01]  /*94b0*/  IADD3 R7, P3, R14.reuse, 0x3000, RZ ;  /* 0x000030000e077810 */ /* 0x040fe20007f7e0ff */
[----:B0-----:R-:W0:Y:S02]  /*94c0*/  @P2 LDC R9, c[0x0][0xbec] ;  /* 0x0002fb00ff092b82 */ /* 0x001e240000000800 */
[----:B------:R-:W2:Y:S06]  /*94d0*/  SHFL.IDX PT, R51, R59, RZ, 0x1c1f ;  /* 0x001c1fff3b337589 */ /* 0x000eac00000e0000 */
[----:B------:R-:W-:Y:S06]  /*94e0*/  BAR.SYNC.DEFER_BLOCKING 0x1, 0x180 ;  /* 0x0046000000007b1d */ /* 0x000fec0000010000 */
[----:B------:R-:W-:Y:S01]  /*94f0*/  SHFL.IDX PT, R53, R59, 0x1, 0x1c1f ;  /* 0x003c1f003b357f89 */ /* 0x000fe200000e0000 */
[----:B------:R-:W-:Y:S01]  /*9500*/  LOP3.LUT R5, R14, 0x380, RZ, 0xc0, !PT ;  /* 0x000003800e057812 */ /* 0x000fe200078ec0ff */
[----:B-1----:R-:W1:Y:S02]  /*9510*/  @P2 LDC R20, c[0x0][0xbf0] ;  /* 0x0002fc00ff142b82 */ /* 0x002e640000000800 */
[----:B------:R-:W3:Y:S01]  /*9520*/  SHFL.IDX PT, R52, R58, 0x1, 0x1c1f ;  /* 0x003c1f003a347f89 */ /* 0x000ee200000e0000 */
[----:B------:R-:W-:-:S02]  /*9530*/  LOP3.LUT R6, R7, 0x380, RZ, 0xc0, !PT ;  /* 0x0000038007067812 */ /* 0x000fc400078ec0ff */
[----:B------:R-:W-:Y:S02]  /*9540*/  SHF.R.U64 R5, R5, 0x3, RZ ;  /* 0x0000000305057819 */ /* 0x000fe400000012ff */
[----:B------:R-:W-:Y:S01]  /*9550*/  SHF.R.U64 R6, R6, 0x3, RZ ;  /* 0x0000000306067819 */ /* 0x000fe200000012ff */
[----:B------:R-:W4:Y:S01]  /*9560*/  LDC.64 R10, c[0x0][0xae0] ;  /* 0x0002b800ff0a7b82 */ /* 0x000f220000000a00 */
[----:B------:R-:W-:Y:S02]  /*9570*/  LOP3.LUT R14, R5, R14, RZ, 0x3c, !PT ;  /* 0x0000000e050e7212 */ /* 0x000fe400078e3cff */
[----:B------:R-:W-:Y:S01]  /*9580*/  LOP3.LUT R6, R6, R7, RZ, 0x3c, !PT ;  /* 0x0000000706067212 */ /* 0x000fe200078e3cff */
[----:B------:R-:W-:Y:S01]  /*9590*/  IMAD.X R7, RZ, RZ, R15, P3 ;  /* 0x000000ffff077224 */ /* 0x000fe200018e060f */
[----:B------:R-:W-:Y:S01]  /*95a0*/  IADD3.X R5, RZ, R15, RZ, P4, !PT ;  /* 0x0000000fff057210 */ /* 0x000fe200027fe4ff */
[----:B--2---:R-:W-:Y:S04]  /*95b0*/  @!P1 ST.E desc[UR46][R50.64], R19 ;  /* 0x0000001332009985 */ /* 0x004fe8000c10192e */
[----:B---3--:R-:W-:Y:S04]  /*95c0*/  @!P0 ST.E desc[UR46][R52.64], R48 ;  /* 0x0000003034008985 */ /* 0x008fe8000c10192e */
[----:B------:R-:W2:Y:S04]  /*95d0*/  LD.E.128 R28, desc[UR46][R14.64] ;  /* 0x0000002e0e1c7980 */ /* 0x000ea8000c101d00 */
[----:B------:R-:W3:Y:S04]  /*95e0*/  LD.E.128 R32, desc[UR46][R12.64] ;  /* 0x0000002e0c207980 */ /* 0x000ee8000c101d00 */
[----:B------:R-:W5:Y:S04]  /*95f0*/  LD.E.128 R36, desc[UR46][R6.64] ;  /* 0x0000002e06247980 */ /* 0x000f68000c101d00 */
[----:B------:R0:W5:Y:S01]  /*9600*/  LD.E.128 R40, desc[UR46][R4.64] ;  /* 0x0000002e04287980 */ /* 0x000162000c101d00 */
[----:B------:R-:W-:Y:S01]  /*9610*/  IMAD R8, R62, 0x30, R60 ;  /* 0x000000303e087824 */ /* 0x000fe200078e023c */
[----:B------:R-:W-:-:S02]  /*9620*/  UIMAD UR6, UR11, UR8, URZ ;  /* 0x000000080b0672a4 */ /* 0x000fc4000f8e023f */
[----:B------:R-:W-:Y:S01]  /*9630*/  UIMAD.WIDE.U32 UR4, UR10, UR8, URZ ;  /* 0x000000080a0472a5 */ /* 0x000fe2000f8e003f */
[----:B------:R-:W-:Y:S01]  /*9640*/  IMAD R8, R3, 0xc0, R8 ;  /* 0x000000c003087824 */ /* 0x000fe200078e0208 */
[----:B------:R-:W-:Y:S01]  /*9650*/  UIMAD UR6, UR10, UR9, UR6 ;  /* 0x000000090a0672a4 */ /* 0x000fe2000f8e0206 */
[----:B------:R-:W-:Y:S01]  /*9660*/  @!PT LDS RZ, [RZ] ;  /* 0x00000000fffff984 */ /* 0x000fe20000000800 */
[----:B------:R-:W-:Y:S01]  /*9670*/  @!PT LDS RZ, [RZ] ;  /* 0x00000000fffff984 */ /* 0x000fe20000000800 */
[----:B------:R-:W-:Y:S01]  /*9680*/  @!PT LDS RZ, [RZ] ;  /* 0x00000000fffff984 */ /* 0x000fe20000000800 */
[----:B------:R-:W-:Y:S01]  /*9690*/  @!PT LDS RZ, [RZ] ;  /* 0x00000000fffff984 */ /* 0x000fe20000000800 */
[----:B------:R1:W-:Y:S06]  /*96a0*/  MEMBAR.ALL.CTA ;  /* 0x0000000000007992 */ /* 0x0003ec0000008000 */
[----:B-1----:R-:W1:Y:S01]  /*96b0*/  FENCE.VIEW.ASYNC.S ;  /* 0x00000000000073c6 */ /* 0x002e620000000000 */
[----:B------:R-:W-:Y:S01]  /*96c0*/  ULDC.64 UR8, c[0x0][0xaf0] ;  /* 0x0002bc0000087ab9 */ /* 0x000fe20000000a00 */
[----:B0-----:R-:W-:Y:S01]  /*96d0*/  @P2 IMAD.HI.U32 R5, R8, R9, RZ ;  /* 0x0000000908052227 */ /* 0x001fe200078e00ff */
[----:B------:R-:W-:-:S02]  /*96e0*/  UIADD3 UR5, UR5, UR6, URZ ;  /* 0x0000000605057290 */ /* 0x000fc4000fffe03f */
[----:B------:R-:W-:Y:S01]  /*96f0*/  UIMAD UR6, UR7, UR8, URZ ;  /* 0x00000008070672a4 */ /* 0x000fe2000f8e023f */
[----:B------:R-:W-:Y:S01]  /*9700*/  IMAD.MOV.U32 R4, RZ, RZ, R8 ;  /* 0x000000ffff047224 */ /* 0x000fe200078e0008 */
[----:B------:R-:W-:Y:S01]  /*9710*/  @P2 SHF.R.U32.HI R4, RZ, R20, R5 ;  /* 0x00000014ff042219 */ /* 0x000fe20000011605 */
[----:B------:R-:W-:Y:S02]  /*9720*/  UIMAD.WIDE.U32 UR4, UR45, UR8, UR4 ;  /* 0x000000082d0472a5 */ /* 0x000fe4000f8e0004 */
[----:B------:R-:W-:Y:S01]  /*9730*/  UIMAD UR6, UR45, UR9, UR6 ;  /* 0x000000092d0672a4 */ /* 0x000fe2000f8e0206 */
[--C-:B------:R-:W-:Y:S01]  /*9740*/  SHF.R.S32.HI R5, RZ, 0x1f, R4.reuse ;  /* 0x0000001fff057819 */ /* 0x100fe20000011404 */
[----:B------:R-:W-:Y:S02]  /*9750*/  IMAD.MOV R7, RZ, RZ, -R4 ;  /* 0x000000ffff077224 */ /* 0x000fe400078e0a04 */
[----:B------:R-:W-:Y:S02]  /*9760*/  UIADD3 UR5, UR5, UR6, URZ ;  /* 0x0000000605057290 */ /* 0x000fe4000fffe03f */
[----:B----4-:R-:W-:-:S02]  /*9770*/  IMAD R5, R5, R10, RZ ;  /* 0x0000000a05057224 */ /* 0x010fc400078e02ff */
[----:B------:R-:W-:Y:S02]  /*9780*/  IMAD R7, R18, R7, R8 ;  /* 0x0000000712077224 */ /* 0x000fe400078e0208 */
[C---:B------:R-:W-:Y:S02]  /*9790*/  IMAD R9, R4.reuse, R11, R5 ;  /* 0x0000000b04097224 */ /* 0x040fe400078e0205 */
[----:B------:R-:W-:Y:S01]  /*97a0*/  IMAD.WIDE.U32 R4, R4, R10, UR4 ;  /* 0x0000000404047e25 */ /* 0x000fe2000f8e000a */
[----:B------:R-:W-:Y:S01]  /*97b0*/  SHF.R.S32.HI R6, RZ, 0x1f, R7 ;  /* 0x0000001fff067819 */ /* 0x000fe20000011407 */
[----:B------:R-:W-:-:S03]  /*97c0*/  ULDC.64 UR4, c[0x0][0xad8] ;  /* 0x0002b60000047ab9 */ /* 0x000fc60000000a00 */
[----:B------:R-:W-:Y:S01]  /*97d0*/  IADD3 R5, R5, R9, RZ ;  /* 0x0000000905057210 */ /* 0x000fe20007ffe0ff */
[----:B------:R-:W-:-:S04]  /*97e0*/  IMAD R6, R6, UR4, RZ ;  /* 0x0000000406067c24 */ /* 0x000fc8000f8e02ff */
[C---:B------:R-:W-:Y:S02]  /*97f0*/  IMAD R9, R7.reuse, UR5, R6 ;  /* 0x0000000507097c24 */ /* 0x040fe4000f8e0206 */
[----:B------:R-:W-:Y:S01]  /*9800*/  IMAD.WIDE.U32 R4, R7, UR4, R4 ;  /* 0x0000000407047c25 */ /* 0x000fe2000f8e0004 */
[----:B------:R-:W-:-:S03]  /*9810*/  ULDC.64 UR4, c[0x0][0xa80] ;  /* 0x0002a00000047ab9 */ /* 0x000fc60000000a00 */
[----:B------:R-:W-:Y:S01]  /*9820*/  IMAD.IADD R5, R5, 0x1, R9 ;  /* 0x0000000105057824 */ /* 0x000fe200078e0209 */
[C---:B------:R-:W-:Y:S01]  /*9830*/  LEA R13, P0, R4.reuse, UR4, 0x1 ;  /* 0x00000004040d7c11 */ /* 0x040fe2000f8008ff */
[----:B------:R-:W-:Y:S01]  /*9840*/  IMAD R20, R3, 0xc0, R60 ;  /* 0x000000c003147824 */ /* 0x000fe200078e023c */
[----:B------:R-:W-:Y:S01]  /*9850*/  ULDC UR4, c[0x0][0xac8] ;  /* 0x0002b20000047ab9 */ /* 0x000fe20000000800 */
[----:B------:R-:W0:Y:S01]  /*9860*/  LDC R3, c[0x0][0xc34] ;  /* 0x00030d00ff037b82 */ /* 0x000e220000000800 */
[----:B------:R-:W-:Y:S01]  /*9870*/  LEA.HI.X R15, R4, UR5, R5, 0x1, P0 ;  /* 0x00000005040f7c11 */ /* 0x000fe200080f0c05 */
[----:B-1----:R-:W-:Y:S04]  /*9880*/  SHFL.IDX PT, R6, R13, 0x1, 0x181f ;  /* 0x00381f000d067f89 */ /* 0x002fe800000e0000 */
[----:B------:R-:W-:Y:S04]  /*9890*/  SHFL.IDX PT, R4, R13, RZ, 0x181f ;  /* 0x00181fff0d047589 */ /* 0x000fe800000e0000 */
[----:B------:R-:W1:Y:S04]  /*98a0*/  SHFL.IDX PT, R5, R15, RZ, 0x181f ;  /* 0x00181fff0f057589 */ /* 0x000e6800000e0000 */
[----:B------:R-:W4:Y:S04]  /*98b0*/  SHFL.IDX PT, R7, R15, 0x1, 0x181f ;  /* 0x00381f000f077f89 */ /* 0x000f2800000e0000 */
[----:B------:R-:W-:Y:S04]  /*98c0*/  SHFL.IDX PT, R8, R13, 0x2, 0x181f ;  /* 0x00581f000d087f89 */ /* 0x000fe800000e0000 */
[----:B------:R-:W0:Y:S04]  /*98d0*/  SHFL.IDX PT, R9, R15, 0x2, 0x181f ;  /* 0x00581f000f097f89 */ /* 0x000e2800000e0000 */
[----:B------:R-:W-:Y:S04]  /*98e0*/  SHFL.IDX PT, R10, R13, 0x3, 0x181f ;  /* 0x00781f000d0a7f89 */ /* 0x000fe800000e0000 */
[----:B------:R-:W0:Y:S01]  /*98f0*/  SHFL.IDX PT, R11, R15, 0x3, 0x181f ;  /* 0x00781f000f0b7f89 */ /* 0x000e2200000e0000 */
[----:B------:R-:W-:Y:S01]  /*9900*/  ISETP.GE.AND P0, PT, R0, UR4, PT ;  /* 0x0000000400007c0c */ /* 0x000fe2000bf06270 */
[----:B------:R-:W-:-:S02]  /*9910*/  VIADD R12, R20, 0x30 ;  /* 0x00000030140c7836 */ /* 0x000fc40000000000 */
[C---:B------:R-:W-:Y:S01]  /*9920*/  VIADD R14, R20.reuse, 0x60 ;  /* 0x00000060140e7836 */ /* 0x040fe20000000000 */
[C---:B------:R-:W-:Y:S01]  /*9930*/  IADD3 R18, R20.reuse, 0x90, RZ ;  /* 0x0000009014127810 */ /* 0x040fe20007ffe0ff */
[----:B------:R-:W-:Y:S01]  /*9940*/  UIADD3 UR4, UR40, 0x30820, URZ ;  /* 0x0003082028047890 */ /* 0x000fe2000fffe03f */
[-C--:B------:R-:W-:Y:S02]  /*9950*/  ISETP.GE.OR P1, PT, R20, R49.reuse, P0 ;  /* 0x000000311400720c */ /* 0x080fe40000726670 */
[-C--:B------:R-:W-:Y:S02]  /*9960*/  ISETP.GE.OR P2, PT, R12, R49.reuse, P0 ;  /* 0x000000310c00720c */ /* 0x080fe40000746670 */
[-C--:B------:R-:W-:Y:S01]  /*9970*/  ISETP.GE.OR P3, PT, R14, R49.reuse, P0 ;  /* 0x000000310e00720c */ /* 0x080fe20000766670 */
[----:B------:R-:W-:Y:S01]  /*9980*/  UPRMT UR4, URZ, 0x654, UR4 ;  /* 0x000006543f047896 */ /* 0x000fe20008000004 */
[----:B------:R-:W-:-:S07]  /*9990*/  ISETP.GE.OR P0, PT, R18, R49, P0 ;  /* 0x000000311200720c */ /* 0x000fce0000706670 */
[C---:B-1----:R-:W-:Y:S01]  /*99a0*/  @!P1 IMAD.WIDE R4, R0.reuse, 0x2, R4 ;  /* 0x0000000200049825 */ /* 0x042fe200078e0204 */
[----:B------:R-:W-:Y:S01]  /*99b0*/  SYNCS.ARRIVE.TRANS64.RED.A1T0 RZ, [UR4], RZ ;  /* 0x000000ffffff79a7 */ /* 0x000fe20008100404 */
[----:B------:R-:W-:Y:S02]  /*99c0*/  ULDC UR4, c[0x0][0xc] ;  /* 0x0000030000047ab9 */ /* 0x000fe40000000800 */
[----:B----4-:R-:W-:Y:S01]  /*99d0*/  @!P2 IMAD.WIDE R6, R0, 0x2, R6 ;  /* 0x000000020006a825 */ /* 0x010fe200078e0206 */
[----:B------:R-:W-:-:S03]  /*99e0*/  UIADD3 UR41, UR4, UR41, URZ ;  /* 0x0000002904297290 */ /* 0x000fc6000fffe03f */
[----:B0-----:R-:W-:-:S04]  /*99f0*/  @!P3 IMAD.WIDE R8, R0, 0x2, R8 ;  /* 0x000000020008b825 */ /* 0x001fc800078e0208 */
[----:B------:R-:W-:Y:S01]  /*9a00*/  @!P0 IMAD.WIDE R10, R0, 0x2, R10 ;  /* 0x00000002000a8825 */ /* 0x000fe200078e020a */
[----:B------:R-:W-:-:S04]  /*9a10*/  UIADD3 UR39, UR39, 0x1, URZ ;  /* 0x0000000127277890 */ /* 0x000fc8000fffe03f */
[----:B------:R-:W-:-:S04]  /*9a20*/  UISETP.NE.AND UP0, UPT, UR39, 0x2, UPT ;  /* 0x000000022700788c */ /* 0x000fc8000bf05270 */
[----:B------:R-:W-:Y:S02]  /*9a30*/  USEL UR4, URZ, 0x1, UP0 ;  /* 0x000000013f047887 */ /* 0x000fe40008000000 */
[----:B------:R-:W-:Y:S02]  /*9a40*/  UIADD3 UR37, UR37, 0x1, URZ ;  /* 0x0000000125257890 */ /* 0x000fe4000fffe03f */
[----:B------:R-:W-:Y:S02]  /*9a50*/  ULOP3.LUT UR38, UR38, UR4, URZ, 0x3c, !UPT ;  /* 0x0000000426267292 */ /* 0x000fe4000f8e3c3f */
[----:B------:R-:W-:Y:S01]  /*9a60*/  USEL UR39, UR39, URZ, UP0 ;  /* 0x0000003f27277287 */ /* 0x000fe20008000000 */
[----:B--2---:R1:W-:Y:S04]  /*9a70*/  @!P1 ST.E.128 desc[UR46][R4.64], R28 ;  /* 0x0000001c04009985 */ /* 0x0043e8000c101d2e */
[----:B---3--:R1:W-:Y:S04]  /*9a80*/  @!P2 ST.E.128 desc[UR46][R6.64], R32 ;  /* 0x000000200600a985 */ /* 0x0083e8000c101d2e */
[----:B-----5:R1:W-:Y:S04]  /*9a90*/  @!P3 ST.E.128 desc[UR46][R8.64], R36 ;  /* 0x000000240800b985 */ /* 0x0203e8000c101d2e */
[----:B------:R1:W-:Y:S01]  /*9aa0*/  @!P0 ST.E.128 desc[UR46][R10.64], R40 ;  /* 0x000000280a008985 */ /* 0x0003e2000c101d2e */
[----:B------:R-:W-:-:S13]  /*9ab0*/  ISETP.LE.AND P0, PT, R3, UR41, PT ;  /* 0x0000002903007c0c */ /* 0x000fda000bf03270 */
[----:B------:R-:W-:Y:S05]  /*9ac0*/  @!P0 BRA `(.L_x_12677) ;  /* 0xffffff7400308947 */ /* 0x000fea000383ffff */
[----:B------:R-:W-:Y:S05]  /*9ad0*/  EXIT ;  /* 0x000000000000794d */ /* 0x000fea0003800000 */
.L_x_12655:
[----:B------:R-:W-:-:S08]  /*9ae0*/  NOP ;  /* 0x0000000000007918 */ /* 0x000fd00000000000 */
[----:B------:R-:W0:-:S00]  /*9af0*/  USETMAXREG.DEALLOC.CTAPOOL 0x20 ;  /* 0x00000020000079c8 */ /* 0x000e0000080e0500 */
        /* <DEDUP_REMOVED lines=10> */
[----:B------:R-:W-:Y:S01]  /*9ba0*/  MOV R22, 0x1 ;  /* 0x0000000100167802 */ /* 0x000fe20000000f00 */
[----:B------:R-:W-:Y:S01]  /*9bb0*/  IMAD.MOV.U32 R16, RZ, RZ, RZ ;  /* 0x000000ffff107224 */ /* 0x000fe200078e00ff */
[----:B------:R-:W-:Y:S01]  /*9bc0*/  ULDC.64 UR40, c[0x0][0x198] ;  /* 0x0000660000287ab9 */ /* 0x000fe20000000a00 */
[----:B------:R-:W-:Y:S01]  /*9bd0*/  ULDC UR38, c[0x0][0xc] ;  /* 0x0000030000267ab9 */ /* 0x000fe20000000800 */
[----:B-1----:R-:W-:Y:S01]  /*9be0*/  ULEA UR37, UR4, UR37, 0x18 ;  /* 0x0000002504257291 */ /* 0x002fe2000f8ec03f */
[C---:B0-----:R-:W-:Y:S02]  /*9bf0*/  SHF.L.U32 R0, R5.reuse, 0x3, RZ ;  /* 0x0000000305007819 */ /* 0x041fe400000006ff */
[----:B------:R-:W-:-:S02]  /*9c00*/  LOP3.LUT R4, R5, 0x7f, RZ, 0xc0, !PT ;  /* 0x0000007f05047812 */ /* 0x000fc400078ec0ff */
[----:B------:R-:W-:Y:S01]  /*9c10*/  LOP3.LUT R2, R0, 0x1f8, RZ, 0xc0, !PT ;  /* 0x000001f800027812 */ /* 0x000fe200078ec0ff */
[----:B------:R-:W-:Y:S02]  /*9c20*/  IMAD.U32 R0, RZ, RZ, UR5 ;  /* 0x00000005ff007e24 */ /* 0x000fe4000f8e00ff */
[----:B------:R-:W-:Y:S01]  /*9c30*/  IMAD.SHL.U32 R3, R4, 0x8, RZ ;  /* 0x0000000804037824 */ /* 0x000fe200078e00ff */
[----:B------:R-:W-:Y:S02]  /*9c40*/  LOP3.LUT R2, R2, 0x38, R5, 0x78, !PT ;  /* 0x0000003802027812 */ /* 0x000fe400078e7805 */
[----:B------:R0:W-:Y:S01]  /*9c50*/  STL [R1+0x8], R0 ;  /* 0x0000080001007387 */ /* 0x0001e20000100800 */
[----:B------:R-:W-:Y:S02]  /*9c60*/  SHF.R.U32.HI R4, RZ, 0x3, R4 ;  /* 0x00000003ff047819 */ /* 0x000fe40000011604 */
[----:B------:R-:W-:Y:S01]  /*9c70*/  LOP3.LUT R2, R2, 0x200, R3, 0xf8, !PT ;  /* 0x0000020002027812 */ /* 0x000fe200078ef803 */
[----:B------:R1:W-:Y:S01]  /*9c80*/  STL [R1+0x20], RZ ;  /* 0x000020ff01007387 */ /* 0x0003e20000100800 */
[----:B------:R-:W-:-:S02]  /*9c90*/  IMAD.SHL.U32 R3, R5, 0x10, RZ ;  /* 0x0000001005037824 */ /* 0x000fc400078e00ff */
[----:B------:R-:W-:-:S03]  /*9ca0*/  LEA R27, R2, UR37, 0x1 ;  /* 0x00000025021b7c11 */ /* 0x000fc6000f8e08ff */
[----:B0-----:R-:W-:-:S07]  /*9cb0*/  LOP3.LUT R0, R4, 0x70, R3, 0xf8, !PT ;  /* 0x0000007004007812 */ /* 0x001fce00078ef803 */
.L_x_12742:
[----:B------:R-:W2:Y:S01]  /*9cc0*/  LDL R6, [R1+0x8] ;  /* 0x0000080001067983 */ /* 0x000ea20000100800 */
[----:B0-----:R-:W0:Y:S01]  /*9cd0*/  LDC R0, c[0x0][0xc38] ;  /* 0x00030e00ff007b82 */ /* 0x001e220000000800 */
[----:B------:R-:W-:Y:S05]  /*9ce0*/  YIELD ;  /* 0x0000000000007946 */ /* 0x000fea0003800000 */
[----:B------:R-:W-:Y:S02]  /*9cf0*/  ULDC.64 UR4, c[0x0][0x418] ;  /* 0x0001060000047ab9 */ /* 0x000fe40000000a00 */
[----:B------:R-:W3:Y:S01]  /*9d00*/  LDC R4, c[0x0][0xc44] ;  /* 0x00031100ff047b82 */ /* 0x000ee20000000800 */
[----:B------:R-:W-:-:S03]  /*9d10*/  UISETP.NE.U32.AND UP0, UPT, UR4, URZ, UPT ;  /* 0x0000003f0400728c */ /* 0x000fc6000bf05070 */
[----:B------:R-:W-:Y:S01]  /*9d20*/  ULDC UR4, c[0x0][0x424] ;  /* 0x0001090000047ab9 */ /* 0x000fe20000000800 */
[----:B------:R-:W-:-:S04]  /*9d30*/  UISETP.NE.AND.EX UP0, UPT, UR5, URZ, UPT, UP0 ;  /* 0x0000003f0500728c */ /* 0x000fc8000bf05300 */
[----:B------:R-:W-:Y:S01]  /*9d40*/  USEL UR4, UR4, 0x1, UP0 ;  /* 0x0000000104047887 */ /* 0x000fe20008000000 */
[----:B0-----:R-:W-:Y:S02]  /*9d50*/  ISETP.NE.AND P0, PT, R0, 0x1, PT ;  /* 0x000000010000780c */ /* 0x001fe40003f05270 */
[----:B---3--:R-:W-:-:S11]  /*9d60*/  ISETP.NE.AND P1, PT, R4, 0x1, PT ;  /* 0x000000010400780c */ /* 0x008fd60003f25270 */
[----:B------:R-:W2:Y:S08]  /*9d70*/  @P0 LDC R0, c[0x0][0xc3c] ;  /* 0x00030f00ff000b82 */ /* 0x000eb00000000800 */
[----:B------:R-:W0:Y:S08]  /*9d80*/  @P0 LDC R5, c[0x0][0xc40] ;  /* 0x00031000ff050b82 */ /* 0x000e300000000800 */
[----:B------:R-:W3:Y:S01]  /*9d90*/  @P1 LDC.64 R2, c[0x0][0xc48] ;  /* 0x00031200ff021b82 */ /* 0x000ee20000000a00 */
[----:B--2---:R-:W-:-:S05]  /*9da0*/  @P0 IMAD.HI.U32 R0, R6, R0, RZ ;  /* 0x0000000006000227 */ /* 0x004fca00078e00ff */
[----:B0-----:R-:W-:Y:S02]  /*9db0*/  @P0 SHF.R.U32.HI R6, RZ, R5, R0 ;  /* 0x00000005ff060219 */ /* 0x001fe40000011600 */
[----:B------:R-:W0:Y:S03]  /*9dc0*/  LDC R0, c[0x0][0x2f0] ;  /* 0x0000bc00ff007b82 */ /* 0x000e260000000800 */
[----:B---3--:R-:W-:Y:S01]  /*9dd0*/  @P1 IMAD.HI.U32 R2, R6, R2, RZ ;  /* 0x0000000206021227 */ /* 0x008fe200078e00ff */
[----:B------:R2:W-:Y:S03]  /*9de0*/  STL [R1], R6 ;  /* 0x0000000601007387 */ /* 0x0005e60000100800 */
[----:B------:R-:W-:Y:S01]  /*9df0*/  IMAD.MOV.U32 R28, RZ, RZ, R6 ;  /* 0x000000ffff1c7224 */ /* 0x000fe200078e0006 */
[----:B------:R-:W-:-:S04]  /*9e00*/  @P1 SHF.R.U32.HI R28, RZ, R3, R2 ;  /* 0x00000003ff1c1219 */ /* 0x000fc80000011602 */
[----:B------:R-:W-:-:S05]  /*9e10*/  IADD3 R17, -R28, RZ, RZ ;  /* 0x000000ff1c117210 */ /* 0x000fca0007ffe1ff */
[----:B------:R-:W-:Y:S02]  /*9e20*/  IMAD R17, R4, R17, R6 ;  /* 0x0000001104117224 */ /* 0x000fe400078e0206 */
[----:B0-----:R-:W-:Y:S01]  /*9e30*/  IMAD R7, R0, UR4, RZ ;  /* 0x0000000400077c24 */ /* 0x001fe2000f8e02ff */
[----:B------:R-:W-:-:S03]  /*9e40*/  UIADD3 UR4, UR37, 0x12400, URZ ;  /* 0x0001240025047890 */ /* 0x000fc6000fffe03f */
[----:B------:R-:W-:Y:S01]  /*9e50*/  VIADD R0, R7, 0xbf ;  /* 0x000000bf07007836 */ /* 0x000fe20000000000 */
[----:B------:R2:W-:Y:S01]  /*9e60*/  STL [R1+0x18], R7 ;  /* 0x0000180701007387 */ /* 0x0005e20000100800 */
[----:B------:R-:W-:Y:S02]  /*9e70*/  ULOP3.LUT UP0, URZ, UR4, 0x3ff, URZ, 0xc0, !UPT ;  /* 0x000003ff043f7892 */ /* 0x000fe4000f80c03f */
[----:B------:R-:W-:-:S04]  /*9e80*/  IMAD.HI R0, R0, 0x2aaaaaab, RZ ;  /* 0x2aaaaaab00007827 */ /* 0x000fc800078e02ff */
        /* <DEDUP_REMOVED lines=10> */
[----:B--2---:R-:W-:Y:S01]  /*9f30*/  MOV R7, UR9 ;  /* 0x0000000900077c02 */ /* 0x004fe20008000f00 */
[----:B------:R-:W0:Y:S01]  /*9f40*/  LDC.64 R2, c[0x4][R2] ;  /* 0x0100000002027b82 */ /* 0x000e220000000a00 */
[----:B------:R-:W-:Y:S01]  /*9f50*/  IMAD.U32 R5, RZ, RZ, UR7 ;  /* 0x00000007ff057e24 */ /* 0x000fe2000f8e00ff */
[----:B------:R-:W-:Y:S01]  /*9f60*/  MOV R12, 0x1 ;  /* 0x00000001000c7802 */ /* 0x000fe20000000f00 */
[----:B------:R-:W-:Y:S02]  /*9f70*/  IMAD.U32 R6, RZ, RZ, UR8 ;  /* 0x00000008ff067e24 */ /* 0x000fe4000f8e00ff */
[----:B------:R-:W-:-:S02]  /*9f80*/  IMAD.U32 R10, RZ, RZ, UR4 ;  /* 0x00000004ff0a7e24 */ /* 0x000fc4000f8e00ff */
[----:B------:R-:W-:Y:S02]  /*9f90*/  IMAD.U32 R11, RZ, RZ, UR5 ;  /* 0x00000005ff0b7e24 */ /* 0x000fe4000f8e00ff */
[----:B------:R-:W-:Y:S02]  /*9fa0*/  IMAD.MOV.U32 R8, RZ, RZ, 0x70 ;  /* 0x00000070ff087424 */ /* 0x000fe400078e00ff */
[----:B------:R-:W-:-:S07]  /*9fb0*/  IMAD.MOV.U32 R13, RZ, RZ, RZ ;  /* 0x000000ffff0d7224 */ /* 0x000fce00078e00ff */
[----:B------:R-:W-:-:S07]  /*9fc0*/  LEPC R20, `(.L_x_12679) ;  /* 0x000000001014794e */ /* 0x000fce0000000000 */
[----:B01----:R-:W-:Y:S05]  /*9fd0*/  CALL.ABS.NOINC R2 ;  /* 0x0000000002007343 */ /* 0x003fea0003c00000 */
.L_x_12679:
        /* <DEDUP_REMOVED lines=10> */
[----:B--2---:R-:W-:Y:S01]  /*a080*/  MOV R6, UR8 ;  /* 0x0000000800067c02 */ /* 0x004fe20008000f00 */
        /* <DEDUP_REMOVED lines=8> */
[----:B-1-3--:R-:W-:Y:S05]  /*a110*/  CALL.ABS.NOINC R2 ;  /* 0x0000000002007343 */ /* 0x00afea0003c00000 */
.L_x_12681:
[----:B------:R0:W1:Y:S01]  /*a120*/  LDC.64 R2, c[0x4][R18] ;  /* 0x0100000012027b82 */ /* 0x0000620000000a00 */
[----:B------:R-:W-:Y:S01]  /*a130*/  ULDC.64 UR6, c[0x4][0x1b8] ;  /* 0x01006e0000067ab9 */ /* 0x000fe20000000a00 */
[----:B------:R-:W-:Y:S01]  /*a140*/  ULDC.64 UR8, c[0x4][0x1c0] ;  /* 0x0100700000087ab9 */ /* 0x000fe20000000a00 */
[----:B------:R-:W-:Y:S01]  /*a150*/  ULDC.64 UR4, c[0x4][0x40] ;  /* 0x0100100000047ab9 */ /* 0x000fe20000000a00 */
[----:B------:R-:W-:Y:S01]  /*a160*/  IMAD.U32 R4, RZ, RZ, UR6 ;  /* 0x00000006ff047e24 */ /* 0x000fe2000f8e00ff */
[----:B------:R-:W-:Y:S01]  /*a170*/  MOV R5, UR7 ;  /* 0x0000000700057c02 */ /* 0x000fe20008000f00 */
        /* <DEDUP_REMOVED lines=9> */
.L_x_12680:
[----:B------:R-:W-:Y:S01]  /*a210*/  ULDC.64 UR4, c[0x0][0x9f8] ;  /* 0x00027e0000047ab9 */ /* 0x000fe20000000a00 */
[----:B------:R-:W-:Y:S02]  /*a220*/  MOV R19, R28 ;  /* 0x0000001c00137202 */ /* 0x000fe40000000f00 */
[----:B------:R-:W-:-:S04]  /*a230*/  ISETP.NE.U32.AND P0, PT, RZ, UR4, PT ;  /* 0x00000004ff007c0c */ /* 0x000fc8000bf05070 */
[----:B------:R-:W-:-:S13]  /*a240*/  ISETP.NE.AND.EX P0, PT, RZ, UR5, PT, P0 ;  /* 0x00000005ff007c0c */ /* 0x000fda000bf05300 */
[----:B------:R-:W0:Y:S02]  /*a250*/  @P0 LDC.64 R2, c[0x0][0x9f8] ;  /* 0x00027e00ff020b82 */ /* 0x000e240000000a00 */
[----:B0-----:R-:W-:-:S05]  /*a260*/  @P0 IMAD.WIDE R2, R28, 0x4, R2 ;  /* 0x000000041c020825 */ /* 0x001fca00078e0202 */
[----:B------:R0:W2:Y:S01]  /*a270*/  @P0 LDG.E R19, desc[UR46][R2.64] ;  /* 0x0000002e02130981 */ /* 0x0000a2000c1e1900 */
[----:B------:R-:W-:Y:S01]  /*a280*/  UMOV UR4, 0xffffffff ;  /* 0xffffffff00047882 */ /* 0x000fe20000000000 */
[----:B------:R-:W-:Y:S01]  /*a290*/  VIADD R29, R24, 0xffffffff ;  /* 0xffffffff181d7836 */ /* 0x000fe20000000000 */
[----:B0-----:R-:W0:Y:S02]  /*a2a0*/  LDC.64 R2, c[0x0][0x418] ;  /* 0x00010600ff027b82 */ /* 0x001e240000000a00 */
[----:B0-----:R-:W-:-:S04]  /*a2b0*/  ISETP.NE.U32.AND P0, PT, R2, RZ, PT ;  /* 0x000000ff0200720c */ /* 0x001fc80003f05070 */
[----:B------:R-:W-:-:S04]  /*a2c0*/  ISETP.NE.AND.EX P1, PT, R3, RZ, PT, P0 ;  /* 0x000000ff0300720c */ /* 0x000fc80003f25300 */
[----:B------:R-:W-:Y:S02]  /*a2d0*/  P2R R26, PR, RZ, 0x2 ;  /* 0x00000002ff1a7803 */ /* 0x000fe40000000000 */
[----:B--2---:R-:W-:Y:S02]  /*a2e0*/  SHF.R.S32.HI R24, RZ, 0x1f, R19 ;  /* 0x0000001fff187819 */ /* 0x004fe40000011413 */
[----:B------:R-:W-:Y:S01]  /*a2f0*/  SEL R18, R19, RZ, !P1 ;  /* 0x000000ff13127207 */ /* 0x000fe20004800000 */
[----:B------:R-:W-:Y:S06]  /*a300*/  BRA.DIV UR4, `(.L_x_12682) ;  /* 0x0000003204347947 */ /* 0x000fec000b800000 */
[----:B------:R-:W0:Y:S02]  /*a310*/  S2R R0, SR_TID.X ;  /* 0x0000000000007919 */ /* 0x000e240000002100 */
[----:B0-----:R-:W-:-:S04]  /*a320*/  SHF.R.U32.HI R0, RZ, 0x5, R0 ;  /* 0x00000005ff007819 */ /* 0x001fc80000011600 */
[----:B------:R-:W-:-:S05]  /*a330*/  LOP3.LUT R0, R0, 0x3, RZ, 0xc0, !PT ;  /* 0x0000000300007812 */ /* 0x000fca00078ec0ff */
[----:B------:R0:W2:Y:S02]  /*a340*/  SHFL.IDX PT, R14, R0, RZ, 0x1f ;  /* 0x00001fff000e7589 */ /* 0x0000a400000e0000 */
.L_x_12758:
[----:B--2---:R-:W-:Y:S02]  /*a350*/  ISETP.NE.AND P0, PT, R14, RZ, PT ;  /* 0x000000ff0e00720c */ /* 0x004fe40003f05270 */
[----:B------:R-:W-:-:S04]  /*a360*/  PLOP3.LUT P2, PT, PT, PT, PT, 0x8, 0x0 ;  /* 0x000000000000781c */ /* 0x000fc80003f4e170 */
[----:B------:R-:W-:-:S07]  /*a370*/  P2R R25, PR, RZ, 0x4 ;  /* 0x00000004ff197803 */ /* 0x000fce0000000000 */
[----:B------:R-:W-:Y:S05]  /*a380*/  @P0 BRA `(.L_x_12683) ;  /* 0x0000000000e80947 */ /* 0x000fea0003800000 */
[----:B------:R-:W-:-:S03]  /*a390*/  UMOV UR4, 0xffffffff ;  /* 0xffffffff00047882 */ /* 0x000fc60000000000 */
[----:B------:R-:W-:Y:S05]  /*a3a0*/  BRA.DIV UR4, `(.L_x_12684) ;  /* 0x0000003204407947 */ /* 0x000fea000b800000 */
[----:B------:R-:W-:-:S13]  /*a3b0*/  ELECT P6, URZ, PT ;  /* 0x00000000003f782f */ /* 0x000fda00038c0000 */
.L_x_12761:
[----:B------:R-:W-:Y:S05]  /*a3c0*/  @!P6 BRA `(.L_x_12683) ;  /* 0x0000000000d8e947 */ /* 0x000fea0003800000 */
[----:B------:R-:W-:Y:S02]  /*a3d0*/  IMAD.MOV.U32 R23, RZ, RZ, R29 ;  /* 0x000000ffff177224 */ /* 0x000fe400078e001d */
[----:B------:R-:W-:Y:S01]  /*a3e0*/  IMAD.MOV.U32 R18, RZ, RZ, R19 ;  /* 0x000000ffff127224 */ /* 0x000fe200078e0013 */
[----:B------:R-:W-:Y:S06]  /*a3f0*/  @!P1 BRA `(.L_x_12685) ;  /* 0x0000000000489947 */ /* 0x000fec0003800000 */
[----:B------:R-:W2:Y:S01]  /*a400*/  LDC R23, c[0x0][0x43c] ;  /* 0x00010f00ff177b82 */ /* 0x000ea20000000800 */
[----:B0-----:R-:W-:Y:S01]  /*a410*/  MOV R0, R29 ;  /* 0x0000001d00007202 */ /* 0x001fe20000000f00 */
[----:B------:R-:W-:Y:S02]  /*a420*/  ULDC.64 UR4, c[0x0][0x428] ;  /* 0x00010a0000047ab9 */ /* 0x000fe40000000a00 */
[----:B------:R-:W-:-:S04]  /*a430*/  IMAD R6, R24, UR4, RZ ;  /* 0x0000000418067c24 */ /* 0x000fc8000f8e02ff */
[----:B------:R-:W-:Y:S01]  /*a440*/  IMAD R7, R19, UR5, R6 ;  /* 0x0000000513077c24 */ /* 0x000fe2000f8e0206 */
[----:B--2---:R-:W-:-:S13]  /*a450*/  ISETP.NE.AND P0, PT, R23, 0x1, PT ;  /* 0x000000011700780c */ /* 0x004fda0003f05270 */
[----:B------:R-:W0:Y:S02]  /*a460*/  @P0 LDC.64 R4, c[0x0][0x440] ;  /* 0x00011000ff040b82 */ /* 0x000e240000000a00 */
[----:B0-----:R-:W-:-:S05]  /*a470*/  @P0 IMAD.HI.U32 R4, R29, R4, RZ ;  /* 0x000000041d040227 */ /* 0x001fca00078e00ff */
        /* <DEDUP_REMOVED lines=10> */
.L_x_12685:
[----:B0-----:R-:W0:Y:S01]  /*a520*/  S2R R0, SR_TID.X ;  /* 0x0000000000007919 */ /* 0x001e220000002100 */
[----:B--2---:R-:W-:Y:S02]  /*a530*/  LEA R3, R16, UR37, 0x3 ;  /* 0x0000002510037c11 */ /* 0x004fe4000f8e18ff */
[----:B0-----:R-:W-:Y:S02]  /*a540*/  LOP3.LUT R2, R0, 0x7f, RZ, 0xc0, !PT ;  /* 0x0000007f00027812 */ /* 0x001fe400078ec0ff */
[----:B------:R-:W-:Y:S02]  /*a550*/  SHF.L.U32 R0, R22, 0x1f, RZ ;  /* 0x0000001f16007819 */ /* 0x000fe400000006ff */
[----:B------:R-:W-:Y:S02]  /*a560*/  ISETP.NE.AND P1, PT, R2, RZ, PT ;  /* 0x000000ff0200720c */ /* 0x000fe40003f25270 */
[----:B------:R-:W0:Y:S02]  /*a570*/  SYNCS.PHASECHK.TRANS64.TRYWAIT P0, [R3+URZ+0x30840], R0 ;  /* 0x03084000030075a7 */ /* 0x000e24000800017f */
[----:B0-----:R-:W-:Y:S09]  /*a580*/  @!P0 BRA `(.L_x_12686) ;  /* 0x0000002c00e88947 */ /* 0x001ff20003800000 */
.L_x_12762:
[----:B------:R-:W-:Y:S05]  /*a590*/  @P1 BRA `(.L_x_12687) ;  /* 0x00000000001c1947 */ /* 0x000fea0003800000 */
[----:B------:R-:W2:Y:S01]  /*a5a0*/  S2R R2, SR_TID.X ;  /* 0x0000000000027919 */ /* 0x000ea20000002100 */
[----:B0-----:R-:W-:-:S04]  /*a5b0*/  MOV R0, 0x6000 ;  /* 0x0000600000007802 */ /* 0x001fc80000000f00 */
[----:B------:R3:W-:Y:S01]  /*a5c0*/  SYNCS.ARRIVE.TRANS64 RZ, [R3+URZ+0x30830], R0 ;  /* 0x0308300003ff79a7 */ /* 0x0007e2000800003f */
[----:B--2---:R-:W-:-:S04]  /*a5d0*/  LOP3.LUT R2, R2, 0x1f, RZ, 0xc0, !PT ;  /* 0x0000001f02027812 */ /* 0x004fc800078ec0ff */
[----:B------:R-:W-:-:S13]  /*a5e0*/  ISETP.NE.AND P0, PT, R2, RZ, PT ;  /* 0x000000ff0200720c */ /* 0x000fda0003f05270 */
[----:B---3--:R-:W-:Y:S05]  /*a5f0*/  @!P0 BRA `(.L_x_12687) ;  /* 0x0000000000048947 */ /* 0x008fea0003800000 */
[----:B------:R-:W-:Y:S01]  /*a600*/  BPT.TRAP 0x1 ;  /* 0x000000040000795c */ /* 0x000fe20000300000 */
.L_x_12687:
[----:B------:R-:W-:Y:S01]  /*a610*/  R2UR UR8, R16 ;  /* 0x00000000100872ca */ /* 0x000fe200000e0000 */
[----:B------:R-:W-:Y:S01]  /*a620*/  UIADD3 UR4, UP0, UR40, 0x370, URZ ;  /* 0x0000037028047890 */ /* 0x000fe2000ff1e03f */
[----:B------:R-:W-:Y:S01]  /*a630*/  R2UR UR9, R3 ;  /* 0x00000000030972ca */ /* 0x000fe200000e0000 */
[----:B------:R-:W-:Y:S01]  /*a640*/  UMOV UR6, 0x0 ;  /* 0x0000000000067882 */ /* 0x000fe20000000000 */
[----:B------:R-:W-:Y:S01]  /*a650*/  R2UR UR11, R23 ;  /* 0x00000000170b72ca */ /* 0x000fe200000e0000 */
[----:B------:R-:W-:Y:S01]  /*a660*/  UIADD3.X UR5, URZ, UR41, URZ, UP0, !UPT ;  /* 0x000000293f057290 */ /* 0x000fe200087fe43f */
[----:B------:R-:W-:Y:S01]  /*a670*/  R2UR UR12, R17 ;  /* 0x00000000110c72ca */ /* 0x000fe200000e0000 */
[----:B------:R-:W-:Y:S01]  /*a680*/  UMOV UR7, 0x14f00000 ;  /* 0x14f0000000077882 */ /* 0x000fe20000000000 */
[----:B-----5:R-:W-:Y:S01]  /*a690*/  R2UR UR13, R18 ;  /* 0x00000000120d72ca */ /* 0x020fe200000e0000 */
[----:B------:R-:W-:Y:S01]  /*a6a0*/  UMOV UR10, URZ ;  /* 0x0000003f000a7c82 */ /* 0x000fe20008000000 */
[----:B------:R-:W-:-:S03]  /*a6b0*/  PLOP3.LUT P0, PT, PT, PT, PT, 0x80, 0x0 ;  /* 0x000000000000781c */ /* 0x000fc60003f0f070 */
[----:B------:R-:W-:Y:S01]  /*a6c0*/  UIMAD UR8, UR8, 0x6000, UR37 ;  /* 0x00006000080878a4 */ /* 0x000fe2000f8e0225 */
[----:B------:R-:W-:Y:S01]  /*a6d0*/  P2R R25, PR, RZ, 0x1 ;  /* 0x00000001ff197803 */ /* 0x000fe20000000000 */
[----:B------:R-:W-:Y:S02]  /*a6e0*/  UIADD3 UR9, UR9, 0x30830, URZ ;  /* 0x0003083009097890 */ /* 0x000fe4000fffe03f */
[----:B------:R-:W-:Y:S02]  /*a6f0*/  UIMAD UR11, UR11, 0xc0, URZ ;  /* 0x000000c00b0b78a4 */ /* 0x000fe4000f8e023f */
[----:B------:R-:W-:-:S09]  /*a700*/  UIADD3 UR8, UR8, 0x12400, URZ ;  /* 0x0001240008087890 */ /* 0x000fd2000fffe03f */
[----:B------:R2:W-:Y:S02]  /*a710*/  UTMALDG.4D [UR8], [UR4], desc[UR6] ;  /* 0x00000608040075b4 */ /* 0x0005e40008019000 */
[----:B--2---:R-:W-:Y:S01]  /*a720*/  NOP ;  /* 0x0000000000007918 */ /* 0x004fe20000000000 */
.L_x_12683:
        /* <DEDUP_REMOVED lines=20> */
[----:B------:R-:W-:Y:S01]  /*a870*/  IMAD.U32 R4, RZ, RZ, UR6 ;  /* 0x00000006ff047e24 */ /* 0x000fe2000f8e00ff */
[----:B------:R-:W-:Y:S01]  /*a880*/  MOV R6, UR8 ;  /* 0x0000000800067c02 */ /* 0x000fe20008000f00 */
        /* <DEDUP_REMOVED lines=10> */
.L_x_12688:
[----:B------:R-:W2:Y:S01]  /*a930*/  LDL.LU R20, [R1+0x24] ;  /* 0x0000240001147983 */ /* 0x000ea20000300800 */
[----:B------:R-:W3:Y:S01]  /*a940*/  LDC R9, c[0x0][0x448] ;  /* 0x00011200ff097b82 */ /* 0x000ee20000000800 */
[----:B------:R-:W-:Y:S01]  /*a950*/  ULDC.64 UR4, c[0x0][0x2e0] ;  /* 0x0000b80000047ab9 */ /* 0x000fe20000000a00 */
[----:B------:R-:W-:Y:S01]  /*a960*/  ULDC.64 UR6, c[0x0][0x2c8] ;  /* 0x0000b20000067ab9 */ /* 0x000fe20000000a00 */
[----:B0-----:R-:W2:Y:S01]  /*a970*/  LDL.LU.64 R2, [R1+0x10] ;  /* 0x0000100001027983 */ /* 0x001ea20000300a00 */
[----:B------:R-:W-:-:S03]  /*a980*/  ULDC.64 UR8, c[0x0][0x280] ;  /* 0x0000a00000087ab9 */ /* 0x000fc60000000a00 */
[----:B------:R-:W4:Y:S04]  /*a990*/  LDL.LU R0, [R1+0x28] ;  /* 0x0000280001007983 */ /* 0x000f280000300800 */
[----:B------:R-:W5:Y:S04]  /*a9a0*/  LDL.LU R6, [R1] ;  /* 0x0000000001067983 */ /* 0x000f680000300800 */
[----:B------:R-:W5:Y:S01]  /*a9b0*/  LDL R21, [R1+0x8] ;  /* 0x0000080001157983 */ /* 0x000f620000100800 */
[----:B------:R-:W0:Y:S01]  /*a9c0*/  S2R R12, SR_TID.X ;  /* 0x00000000000c7919 */ /* 0x000e220000002100 */
[----:B---3--:R-:W-:-:S13]  /*a9d0*/  ISETP.NE.AND P0, PT, R9, 0x1, PT ;  /* 0x000000010900780c */ /* 0x008fda0003f05270 */
[----:B------:R-:W3:Y:S08]  /*a9e0*/  @P0 LDC R4, c[0x0][0x450] ;  /* 0x00011400ff040b82 */ /* 0x000ef00000000800 */
[----:B------:R-:W1:Y:S01]  /*a9f0*/  @P0 LDC R10, c[0x0][0x44c] ;  /* 0x00011300ff0a0b82 */ /* 0x000e620000000800 */
[----:B--2---:R-:W-:Y:S02]  /*aa00*/  IMAD.MOV.U32 R3, RZ, RZ, R20 ;  /* 0x000000ffff037224 */ /* 0x004fe400078e0014 */
[----:B------:R-:W2:Y:S01]  /*aa10*/  S2R R20, SR_TID.X ;  /* 0x0000000000147919 */ /* 0x000ea20000002100 */
[----:B----4-:R-:W-:-:S04]  /*aa20*/  IMAD R5, R0, UR4, RZ ;  /* 0x0000000400057c24 */ /* 0x010fc8000f8e02ff */
[----:B------:R-:W4:Y:S01]  /*aa30*/  @P0 LDC R0, c[0x0][0x44c] ;  /* 0x00011300ff000b82 */ /* 0x000f220000000800 */
[----:B------:R-:W-:Y:S01]  /*aa40*/  IMAD.WIDE.U32 R2, R28, UR4, R2 ;  /* 0x000000041c027c25 */ /* 0x000fe2000f8e0002 */
[----:B-----5:R-:W-:Y:S01]  /*aa50*/  IADD3 R6, -R6, RZ, RZ ;  /* 0x000000ff06067210 */ /* 0x020fe20007ffe1ff */
[----:B------:R-:W-:Y:S02]  /*aa60*/  ULDC UR4, c[0x0][0xc38] ;  /* 0x00030e0000047ab9 */ /* 0x000fe40000000800 */
[----:B------:R-:W-:Y:S02]  /*aa70*/  IMAD R5, R28, UR5, R5 ;  /* 0x000000051c057c24 */ /* 0x000fe4000f8e0205 */
[----:B------:R-:W-:Y:S01]  /*aa80*/  IMAD R6, R6, UR4, R21 ;  /* 0x0000000406067c24 */ /* 0x000fe2000f8e0215 */
[----:B------:R-:W-:Y:S01]  /*aa90*/  ULDC.64 UR4, c[0x0][0x2d0] ;  /* 0x0000b40000047ab9 */ /* 0x000fe20000000a00 */
[----:B------:R-:W-:Y:S01]  /*aaa0*/  IMAD.IADD R3, R3, 0x1, R5 ;  /* 0x0000000103037824 */ /* 0x000fe200078e0205 */
[----:B0-----:R-:W-:-:S04]  /*aab0*/  LOP3.LUT R21, R12, 0x7f, RZ, 0xc0, !PT ;  /* 0x0000007f0c157812 */ /* 0x001fc800078ec0ff */
[----:B------:R-:W-:Y:S02]  /*aac0*/  SHF.R.U32.HI R21, RZ, 0x3, R21 ;  /* 0x00000003ff157819 */ /* 0x000fe40000011615 */
[C---:B--2---:R-:W-:Y:S01]  /*aad0*/  LOP3.LUT R7, R20.reuse, 0x7f, RZ, 0xc0, !PT ;  /* 0x0000007f14077812 */ /* 0x044fe200078ec0ff */
[----:B------:R-:W-:-:S03]  /*aae0*/  IMAD.SHL.U32 R20, R20, 0x10, RZ ;  /* 0x0000001014147824 */ /* 0x000fc600078e00ff */
[----:B------:R-:W-:-:S04]  /*aaf0*/  SHF.R.U32.HI R7, RZ, 0x3, R7 ;  /* 0x00000003ff077819 */ /* 0x000fc80000011607 */
[----:B------:R-:W-:-:S05]  /*ab00*/  LOP3.LUT R20, R7, 0x70, R20, 0xf8, !PT ;  /* 0x0000007007147812 */ /* 0x000fca00078ef814 */
[----:B------:R-:W-:Y:S02]  /*ab10*/  IMAD R7, R6, 0xc0, R20 ;  /* 0x000000c006077824 */ /* 0x000fe400078e0214 */
[----:B------:R-:W-:Y:S02]  /*ab20*/  IMAD.SHL.U32 R20, R12, 0x8, RZ ;  /* 0x000000080c147824 */ /* 0x000fe400078e00ff */
[----:B----4-:R-:W-:-:S03]  /*ab30*/  @P0 IMAD.HI.U32 R11, R7, R0, RZ ;  /* 0x00000000070b0227 */ /* 0x010fc600078e00ff */
[----:B------:R-:W-:Y:S01]  /*ab40*/  LOP3.LUT R20, R20, 0x38, RZ, 0xc0, !PT ;  /* 0x0000003814147812 */ /* 0x000fe200078ec0ff */
[----:B------:R-:W-:Y:S01]  /*ab50*/  IMAD.MOV.U32 R5, RZ, RZ, R7 ;  /* 0x000000ffff057224 */ /* 0x000fe200078e0007 */
[----:B---3--:R-:W-:-:S04]  /*ab60*/  @P0 SHF.R.U32.HI R5, RZ, R4, R11 ;  /* 0x00000004ff050219 */ /* 0x008fc8000001160b */
[----:B------:R-:W-:-:S05]  /*ab70*/  SHF.R.S32.HI R0, RZ, 0x1f, R5 ;  /* 0x0000001fff007819 */ /* 0x000fca0000011405 */
[----:B------:R-:W-:-:S04]  /*ab80*/  IMAD R0, R0, UR4, RZ ;  /* 0x0000000400007c24 */ /* 0x000fc8000f8e02ff */
[C---:B------:R-:W-:Y:S01]  /*ab90*/  IMAD R8, R5.reuse, UR5, R0 ;  /* 0x0000000505087c24 */ /* 0x040fe2000f8e0200 */
[C---:B------:R-:W-:Y:S01]  /*aba0*/  IADD3 R0, -R5.reuse, RZ, RZ ;  /* 0x000000ff05007210 */ /* 0x040fe20007ffe1ff */
[----:B------:R-:W-:-:S04]  /*abb0*/  IMAD.WIDE.U32 R4, R5, UR4, R2 ;  /* 0x0000000405047c25 */ /* 0x000fc8000f8e0002 */
[----:B------:R-:W-:Y:S02]  /*abc0*/  IMAD R0, R9, R0, R7 ;  /* 0x0000000009007224 */ /* 0x000fe400078e0207 */
[----:B------:R-:W-:-:S03]  /*abd0*/  IMAD.IADD R5, R5, 0x1, R8 ;  /* 0x0000000105057824 */ /* 0x000fc600078e0208 */
[----:B------:R-:W-:Y:S01]  /*abe0*/  SHF.R.S32.HI R8, RZ, 0x1f, R0 ;  /* 0x0000001fff087819 */ /* 0x000fe20000011400 */
[----:B------:R-:W-:-:S04]  /*abf0*/  IMAD.WIDE.U32 R4, R0, UR6, R4 ;  /* 0x0000000600047c25 */ /* 0x000fc8000f8e0004 */
[----:B------:R-:W-:-:S04]  /*ac00*/  IMAD R8, R8, UR6, RZ ;  /* 0x0000000608087c24 */ /* 0x000fc8000f8e02ff */
[----:B------:R-:W-:Y:S01]  /*ac10*/  IMAD R11, R0, UR7, R8 ;  /* 0x00000007000b7c24 */ /* 0x000fe2000f8e0208 */
[----:B------:R-:W-:Y:S01]  /*ac20*/  LEA R0, P1, R4, UR8, 0x1 ;  /* 0x0000000804007c11 */ /* 0x000fe2000f8208ff */
[----:B------:R-:W-:Y:S02]  /*ac30*/  VIADD R8, R7, 0x80 ;  /* 0x0000008007087836 */ /* 0x000fe40000000000 */
[----:B------:R-:W-:Y:S02]  /*ac40*/  IMAD.IADD R5, R5, 0x1, R11 ;  /* 0x0000000105057824 */ /* 0x000fe400078e020b */
[----:B-1----:R-:W-:Y:S01]  /*ac50*/  @P0 IMAD.HI.U32 R10, R8, R10, RZ ;  /* 0x0000000a080a0227 */ /* 0x002fe200078e00ff */
[----:B------:R-:W-:Y:S02]  /*ac60*/  MOV R7, R8 ;  /* 0x0000000800077202 */ /* 0x000fe40000000f00 */
[----:B------:R-:W-:Y:S02]  /*ac70*/  LEA.HI.X R4, R4, UR9, R5, 0x1, P1 ;  /* 0x0000000904047c11 */ /* 0x000fe400088f0c05 */
[----:B------:R-:W0:Y:S02]  /*ac80*/  @P0 LDC R5, c[0x0][0x450] ;  /* 0x00011400ff050b82 */ /* 0x000e240000000800 */
        /* <DEDUP_REMOVED lines=9> */
[----:B------:R-:W-:-:S03]  /*ad20*/  UMOV UR4, 0xffffffff ;  /* 0xffffffff00047882 */ /* 0x000fc60000000000 */
[----:B------:R-:W-:Y:S01]  /*ad30*/  IMAD.IADD R3, R3, 0x1, R7 ;  /* 0x0000000103037824 */ /* 0x000fe200078e0207 */
[----:B------:R-:W-:Y:S01]  /*ad40*/  SHF.R.S32.HI R7, RZ, 0x1f, R5 ;  /* 0x0000001fff077819 */ /* 0x000fe20000011405 */
[----:B------:R-:W-:-:S04]  /*ad50*/  IMAD.WIDE.U32 R2, R5, UR6, R2 ;  /* 0x0000000605027c25 */ /* 0x000fc8000f8e0002 */
[----:B------:R-:W-:-:S04]  /*ad60*/  IMAD R7, R7, UR6, RZ ;  /* 0x0000000607077c24 */ /* 0x000fc8000f8e02ff */
[----:B------:R-:W-:Y:S01]  /*ad70*/  IMAD R7, R5, UR7, R7 ;  /* 0x0000000705077c24 */ /* 0x000fe2000f8e0207 */
[----:B------:R-:W-:-:S04]  /*ad80*/  LEA R5, P1, R2, UR8, 0x1 ;  /* 0x0000000802057c11 */ /* 0x000fc8000f8208ff */
[----:B------:R-:W-:-:S04]  /*ad90*/  IADD3 R7, R3, R7, RZ ;  /* 0x0000000703077210 */ /* 0x000fc80007ffe0ff */
[----:B------:R-:W-:Y:S01]  /*ada0*/  LEA.HI.X R7, R2, UR9, R7, 0x1, P1 ;  /* 0x0000000902077c11 */ /* 0x000fe200088f0c07 */
[----:B------:R-:W-:Y:S06]  /*adb0*/  BRA.DIV UR4, `(.L_x_12689) ;  /* 0x0000002604f07947 */ /* 0x000fec000b800000 */
[----:B------:R-:W0:Y:S01]  /*adc0*/  SHFL.IDX PT, R3, R0, RZ, 0x181f ;  /* 0x00181fff00037589 */ /* 0x000e2200000e0000 */
[----:B------:R-:W-:Y:S01]  /*add0*/  ULDC UR4, c[0x0][0x288] ;  /* 0x0000a20000047ab9 */ /* 0x000fe20000000800 */
[----:B------:R-:W-:Y:S02]  /*ade0*/  IMAD R8, R6, 0xc0, R21 ;  /* 0x000000c006087824 */ /* 0x000fe400078e0215 */
[----:B------:R-:W1:Y:S01]  /*adf0*/  SHFL.IDX PT, R2, R4, RZ, 0x181f ;  /* 0x00181fff04027589 */ /* 0x000e6200000e0000 */
[----:B------:R-:W-:-:S03]  /*ae00*/  IMAD R6, R9, UR4, RZ ;  /* 0x0000000409067c24 */ /* 0x000fc6000f8e02ff */
[----:B------:R-:W2:Y:S02]  /*ae10*/  SHFL.IDX PT, R14, R0, 0x1, 0x181f ;  /* 0x00381f00000e7f89 */ /* 0x000ea400000e0000 */
[----:B------:R-:W-:-:S13]  /*ae20*/  ISETP.GE.AND P1, PT, R8, R6, PT ;  /* 0x000000060800720c */ /* 0x000fda0003f26270 */
[----:B0-----:R-:W-:-:S05]  /*ae30*/  @!P1 LEA R9, P2, R20, R3, 0x1 ;  /* 0x0000000314099211 */ /* 0x001fca00078408ff */
[----:B-1----:R-:W-:Y:S02]  /*ae40*/  @!P1 IMAD.X R3, RZ, RZ, R2, P2 ;  /* 0x000000ffff039224 */ /* 0x002fe400010e0602 */
[----:B------:R-:W-:Y:S02]  /*ae50*/  @!P1 IMAD.MOV.U32 R2, RZ, RZ, R9 ;  /* 0x000000ffff029224 */ /* 0x000fe400078e0009 */
[----:B------:R-:W-:-:S03]  /*ae60*/  VIADD R9, R8, 0x10 ;  /* 0x0000001008097836 */ /* 0x000fc60000000000 */
[----:B------:R0:W-:Y:S02]  /*ae70*/  @!P1 LDGSTS.E.BYPASS.LTC128B.128 [R27+0xc400], desc[UR46][R2.64], !P0 ;  /* 0x0c400000021b9fae */ /* 0x0001e4000c101d6e */
[----:B------:R-:W-:Y:S02]  /*ae80*/  ISETP.GE.AND P1, PT, R9, R6, PT ;  /* 0x000000060900720c */ /* 0x000fe40003f26270 */
[----:B0-----:R-:W0:Y:S11]  /*ae90*/  SHFL.IDX PT, R2, R4, 0x1, 0x181f ;  /* 0x00381f0004027f89 */ /* 0x001e3600000e0000 */
[----:B--2---:R-:W-:-:S02]  /*aea0*/  @!P1 LEA R9, P2, R20, R14, 0x1 ;  /* 0x0000000e14099211 */ /* 0x004fc400078408ff */
[----:B------:R-:W1:Y:S02]  /*aeb0*/  SHFL.IDX PT, R14, R0, 0x2, 0x181f ;  /* 0x00581f00000e7f89 */ /* 0x000e6400000e0000 */
[----:B0-----:R-:W-:Y:S01]  /*aec0*/  @!P1 IADD3.X R3, RZ, R2, RZ, P2, !PT ;  /* 0x00000002ff039210 */ /* 0x001fe200017fe4ff */
[----:B------:R-:W-:Y:S02]  /*aed0*/  @!P1 IMAD.MOV.U32 R2, RZ, RZ, R9 ;  /* 0x000000ffff029224 */ /* 0x000fe400078e0009 */
[----:B------:R-:W-:-:S03]  /*aee0*/  VIADD R9, R8, 0x20 ;  /* 0x0000002008097836 */ /* 0x000fc60000000000 */
[----:B------:R0:W-:Y:S02]  /*aef0*/  @!P1 LDGSTS.E.BYPASS.LTC128B.128 [R27+0xcc00], desc[UR46][R2.64], !P0 ;  /* 0x0cc00000021b9fae */ /* 0x0001e4000c101d6e */
[----:B------:R-:W-:Y:S02]  /*af00*/  ISETP.GE.AND P1, PT, R9, R6, PT ;  /* 0x000000060900720c */ /* 0x000fe40003f26270 */
[----:B0-----:R-:W0:Y:S11]  /*af10*/  SHFL.IDX PT, R2, R4, 0x2, 0x181f ;  /* 0x00581f0004027f89 */ /* 0x001e3600000e0000 */
[----:B-1----:R-:W-:-:S02]  /*af20*/  @!P1 LEA R9, P2, R20, R14, 0x1 ;  /* 0x0000000e14099211 */ /* 0x002fc400078408ff */
[----:B------:R-:W1:Y:S03]  /*af30*/  SHFL.IDX PT, R14, R0, 0x3, 0x181f ;  /* 0x00781f00000e7f89 */ /* 0x000e6600000e0000 */
[----:B0-----:R-:W-:Y:S01]  /*af40*/  @!P1 IMAD.X R3, RZ, RZ, R2, P2 ;  /* 0x000000ffff039224 */ /* 0x001fe200010e0602 */
[----:B------:R-:W-:Y:S01]  /*af50*/  @!P1 MOV R2, R9 ;  /* 0x0000000900029202 */ /* 0x000fe20000000f00 */
[----:B------:R-:W-:-:S04]  /*af60*/  VIADD R9, R8, 0x30 ;  /* 0x0000003008097836 */ /* 0x000fc80000000000 */
[----:B------:R0:W-:Y:S01]  /*af70*/  @!P1 LDGSTS.E.BYPASS.LTC128B.128 [R27+0xd400], desc[UR46][R2.64], !P0 ;  /* 0x0d400000021b9fae */ /* 0x0001e2000c101d6e */
[----:B------:R-:W-:-:S03]  /*af80*/  ISETP.GE.AND P1, PT, R9, R6, PT ;  /* 0x000000060900720c */ /* 0x000fc60003f26270 */
[----:B0-----:R-:W0:Y:S10]  /*af90*/  SHFL.IDX PT, R2, R4, 0x3, 0x181f ;  /* 0x00781f0004027f89 */ /* 0x001e3400000e0000 */
[----:B-1----:R-:W-:-:S02]  /*afa0*/  @!P1 LEA R9, P2, R20, R14, 0x1 ;  /* 0x0000000e14099211 */ /* 0x002fc400078408ff */
[----:B------:R-:W1:Y:S03]  /*afb0*/  SHFL.IDX PT, R14, R0, 0x4, 0x181f ;  /* 0x00981f00000e7f89 */ /* 0x000e6600000e0000 */
[----:B0-----:R-:W-:Y:S02]  /*afc0*/  @!P1 IMAD.X R3, RZ, RZ, R2, P2 ;  /* 0x000000ffff039224 */ /* 0x001fe400010e0602 */
[----:B------:R-:W-:Y:S01]  /*afd0*/  @!P1 IMAD.MOV.U32 R2, RZ, RZ, R9 ;  /* 0x000000ffff029224 */ /* 0x000fe200078e0009 */
[----:B------:R-:W-:-:S04]  /*afe0*/  IADD3 R9, R8, 0x40, RZ ;  /* 0x0000004008097810 */ /* 0x000fc80007ffe0ff */
[----:B------:R0:W-:Y:S01]  /*aff0*/  @!P1 LDGSTS.E.BYPASS.LTC128B.128 [R27+0xdc00], desc[UR46][R2.64], !P0 ;  /* 0x0dc00000021b9fae */ /* 0x0001e2000c101d6e */
[----:B------:R-:W-:-:S03]  /*b000*/  ISETP.GE.AND P1, PT, R9, R6, PT ;  /* 0x000000060900720c */ /* 0x000fc60003f26270 */
[----:B0-----:R-:W0:Y:S10]  /*b010*/  SHFL.IDX PT, R2, R4, 0x4, 0x181f ;  /* 0x00981f0004027f89 */ /* 0x001e3400000e0000 */
[----:B-1----:R-:W-:-:S02]  /*b020*/  @!P1 LEA R9, P2, R20, R14, 0x1 ;  /* 0x0000000e14099211 */ /* 0x002fc400078408ff */
[----:B------:R-:W1:Y:S03]  /*b030*/  SHFL.IDX PT, R14, R0, 0x5, 0x181f ;  /* 0x00b81f00000e7f89 */ /* 0x000e6600000e0000 */
[----:B0-----:R-:W-:Y:S02]  /*b040*/  @!P1 IMAD.X R3, RZ, RZ, R2, P2 ;  /* 0x000000ffff039224 */ /* 0x001fe400010e0602 */
[----:B------:R-:W-:Y:S02]  /*b050*/  @!P1 IMAD.MOV.U32 R2, RZ, RZ, R9 ;  /* 0x000000ffff029224 */ /* 0x000fe400078e0009 */
[----:B------:R-:W-:-:S03]  /*b060*/  VIADD R9, R8, 0x50 ;  /* 0x0000005008097836 */ /* 0x000fc60000000000 */
[----:B------:R0:W-:Y:S02]  /*b070*/  @!P1 LDGSTS.E.BYPASS.LTC128B.128 [R27+0xe400], desc[UR46][R2.64], !P0 ;  /* 0x0e400000021b9fae */ /* 0x0001e4000c101d6e */
[----:B------:R-:W-:Y:S02]  /*b080*/  ISETP.GE.AND P1, PT, R9, R6, PT ;  /* 0x000000060900720c */ /* 0x000fe40003f26270 */
[----:B0-----:R-:W0:Y:S11]  /*b090*/  SHFL.IDX PT, R2, R4, 0x5, 0x181f ;  /* 0x00b81f0004027f89 */ /* 0x001e3600000e0000 */
[----:B-1----:R-:W-:-:S02]  /*b0a0*/  @!P1 LEA R9, P2, R20, R14, 0x1 ;  /* 0x0000000e14099211 */ /* 0x002fc400078408ff */
[----:B------:R-:W1:Y:S02]  /*b0b0*/  SHFL.IDX PT, R14, R0, 0x6, 0x181f ;  /* 0x00d81f00000e7f89 */ /* 0x000e6400000e0000 */
[----:B0-----:R-:W-:Y:S01]  /*b0c0*/  @!P1 IADD3.X R3, RZ, R2, RZ, P2, !PT ;  /* 0x00000002ff039210 */ /* 0x001fe200017fe4ff */
[----:B------:R-:W-:Y:S02]  /*b0d0*/  @!P1 IMAD.MOV.U32 R2, RZ, RZ, R9 ;  /* 0x000000ffff029224 */ /* 0x000fe400078e0009 */
[----:B------:R-:W-:-:S03]  /*b0e0*/  VIADD R9, R8, 0x60 ;  /* 0x0000006008097836 */ /* 0x000fc60000000000 */
[----:B------:R0:W-:Y:S02]  /*b0f0*/  @!P1 LDGSTS.E.BYPASS.LTC128B.128 [R27+0xec00], desc[UR46][R2.64], !P0 ;  /* 0x0ec00000021b9fae */ /* 0x0001e4000c101d6e */
[----:B------:R-:W-:Y:S02]  /*b100*/  ISETP.GE.AND P1, PT, R9, R6, PT ;  /* 0x000000060900720c */ /* 0x000fe40003f26270 */
[----:B0-----:R-:W0:Y:S11]  /*b110*/  SHFL.IDX PT, R2, R4, 0x6, 0x181f ;  /* 0x00d81f0004027f89 */ /* 0x001e3600000e0000 */
[----:B-1----:R-:W-:Y:S01]  /*b120*/  @!P1 LEA R9, P2, R20, R14, 0x1 ;  /* 0x0000000e14099211 */ /* 0x002fe200078408ff */
[----:B------:R-:W-:Y:S04]  /*b130*/  SHFL.IDX PT, R4, R4, 0x7, 0x181f ;  /* 0x00f81f0004047f89 */ /* 0x000fe800000e0000 */
[----:B------:R-:W-:Y:S01]  /*b140*/  SHFL.IDX PT, R14, R5, 0x1, 0x181f ;  /* 0x00381f00050e7f89 */ /* 0x000fe200000e0000 */
[----:B0-----:R-:W-:Y:S01]  /*b150*/  @!P1 IMAD.X R3, RZ, RZ, R2, P2 ;  /* 0x000000ffff039224 */ /* 0x001fe200010e0602 */
[----:B------:R-:W-:Y:S01]  /*b160*/  @!P1 MOV R2, R9 ;  /* 0x0000000900029202 */ /* 0x000fe20000000f00 */
[----:B------:R-:W-:-:S04]  /*b170*/  VIADD R9, R8, 0x80 ;  /* 0x0000008008097836 */ /* 0x000fc80000000000 */
[----:B------:R0:W-:Y:S01]  /*b180*/  @!P1 LDGSTS.E.BYPASS.LTC128B.128 [R27+0xf400], desc[UR46][R2.64], !P0 ;  /* 0x0f400000021b9fae */ /* 0x0001e2000c101d6e */
[----:B------:R-:W-:Y:S01]  /*b190*/  ISETP.GE.AND P2, PT, R9, R6, PT ;  /* 0x000000060900720c */ /* 0x000fe20003f46270 */
[----:B------:R-:W-:-:S05]  /*b1a0*/  VIADD R9, R8, 0x70 ;  /* 0x0000007008097836 */ /* 0x000fca0000000000 */
[----:B------:R-:W-:Y:S02]  /*b1b0*/  ISETP.GE.AND P1, PT, R9, R6, PT ;  /* 0x000000060900720c */ /* 0x000fe40003f26270 */
[----:B------:R-:W-:Y:S04]  /*b1c0*/  SHFL.IDX PT, R9, R5, RZ, 0x181f ;  /* 0x00181fff05097589 */ /* 0x000fe800000e0000 */
[----:B0-----:R-:W0:Y:S04]  /*b1d0*/  SHFL.IDX PT, R2, R0, 0x7, 0x181f ;  /* 0x00f81f0000027f89 */ /* 0x001e2800000e0000 */
[----:B------:R-:W1:Y:S03]  /*b1e0*/  SHFL.IDX PT, R0, R7, RZ, 0x181f ;  /* 0x00181fff07007589 */ /* 0x000e6600000e0000 */
[----:B0-----:R-:W-:-:S05]  /*b1f0*/  @!P1 LEA R2, P3, R20, R2, 0x1 ;  /* 0x0000000214029211 */ /* 0x001fca00078608ff */
[----:B------:R-:W-:-:S05]  /*b200*/  @!P1 IMAD.X R3, RZ, RZ, R4, P3 ;  /* 0x000000ffff039224 */ /* 0x000fca00018e0604 */
[----:B------:R0:W-:Y:S02]  /*b210*/  @!P1 LDGSTS.E.BYPASS.LTC128B.128 [R27+0xfc00], desc[UR46][R2.64], !P0 ;  /* 0x0fc00000021b9fae */ /* 0x0001e4000c101d6e */
[----:B0-----:R-:W-:Y:S01]  /*b220*/  @!P2 LEA R2, P1, R20, R9, 0x1 ;  /* 0x000000091402a211 */ /* 0x001fe200078208ff */
[----:B------:R-:W-:-:S03]  /*b230*/  VIADD R9, R8, 0x90 ;  /* 0x0000009008097836 */ /* 0x000fc60000000000 */
[----:B-1----:R-:W-:Y:S02]  /*b240*/  @!P2 IADD3.X R3, RZ, R0, RZ, P1, !PT ;  /* 0x00000000ff03a210 */ /* 0x002fe40000ffe4ff */
[----:B------:R-:W0:Y:S01]  /*b250*/  SHFL.IDX PT, R0, R7, 0x1, 0x181f ;  /* 0x00381f0007007f89 */ /* 0x000e2200000e0000 */
[----:B------:R-:W-:-:S03]  /*b260*/  ISETP.GE.AND P1, PT, R9, R6, PT ;  /* 0x000000060900720c */ /* 0x000fc60003f26270 */
[----:B------:R1:W-:Y:S10]  /*b270*/  @!P2 LDGSTS.E.BYPASS.LTC128B.128 [R27+0x10400], desc[UR46][R2.64], !P0 ;  /* 0x10400000021bafae */ /* 0x0003f4000c101d6e */
[----:B------:R-:W-:-:S05]  /*b280*/  @!P1 LEA R14, P2, R20, R14, 0x1 ;  /* 0x0000000e140e9211 */ /* 0x000fca00078408ff */
[----:B-1----:R-:W-:Y:S02]  /*b290*/  @!P1 IMAD.MOV.U32 R2, RZ, RZ, R14 ;  /* 0x000000ffff029224 */ /* 0x002fe400078e000e */
[----:B------:R-:W1:Y:S01]  /*b2a0*/  SHFL.IDX PT, R14, R5, 0x2, 0x181f ;  /* 0x00581f00050e7f89 */ /* 0x000e6200000e0000 */
[----:B0-----:R-:W-:-:S03]  /*b2b0*/  @!P1 IMAD.X R9, RZ, RZ, R0, P2 ;  /* 0x000000ffff099224 */ /* 0x001fc600010e0600 */
[----:B------:R-:W0:Y:S02]  /*b2c0*/  SHFL.IDX PT, R0, R7, 0x2, 0x181f ;  /* 0x00581f0007007f89 */ /* 0x000e2400000e0000 */
[----:B------:R-:W-:Y:S01]  /*b2d0*/  @!P1 MOV R3, R9 ;  /* 0x0000000900039202 */ /* 0x000fe20000000f00 */
[----:B------:R-:W-:Y:S01]  /*b2e0*/  VIADD R9, R8, 0xa0 ;  /* 0x000000a008097836 */ /* 0x000fe20000000000 */
[----:B------:R-:W2:Y:S04]  /*b2f0*/  SHFL.IDX PT, R7, R7, 0x3, 0x181f ;  /* 0x00781f0007077f89 */ /* 0x000ea800000e0000 */
[----:B------:R1:W-:Y:S01]  /*b300*/  @!P1 LDGSTS.E.BYPASS.LTC128B.128 [R27+0x10c00], desc[UR46][R2.64], !P0 ;  /* 0x10c00000021b9fae */ /* 0x0003e2000c101d6e */
[----:B------:R-:W-:-:S13]  /*b310*/  ISETP.GE.AND P1, PT, R9, R6, PT ;  /* 0x000000060900720c */ /* 0x000fda0003f26270 */
[----:B-1----:R-:W-:Y:S02]  /*b320*/  @!P1 LEA R2, P2, R20, R14, 0x1 ;  /* 0x0000000e14029211 */ /* 0x002fe400078408ff */
[----:B------:R1:W3:Y:S03]  /*b330*/  SHFL.IDX PT, R14, R5, 0x3, 0x181f ;  /* 0x00781f00050e7f89 */ /* 0x0002e600000e0000 */
[----:B0-----:R-:W-:-:S05]  /*b340*/  @!P1 IMAD.X R3, RZ, RZ, R0, P2 ;  /* 0x000000ffff039224 */ /* 0x001fca00010e0600 */
[----:B--2---:R1:W-:Y:S03]  /*b350*/  @!P1 LDGSTS.E.BYPASS.LTC128B.128 [R27+0x11400], desc[UR46][R2.64], !P0 ;  /* 0x11400000021b9fae */ /* 0x0043e6000c101d6e */
.L_x_12787:
[----:B------:R-:W2:Y:S01]  /*b360*/  LDL R0, [R1+0x20] ;  /* 0x0000200001007983 */ /* 0x000ea20000100800 */
[----:B-1----:R-:W-:-:S05]  /*b370*/  VIADD R3, R8, 0xb0 ;  /* 0x000000b008037836 */ /* 0x002fca0000000000 */
[----:B------:R-:W-:-:S13]  /*b380*/  ISETP.GE.AND P1, PT, R3, R6, PT ;  /* 0x000000060300720c */ /* 0x000fda0003f26270 */
[----:B---3--:R-:W-:-:S04]  /*b390*/  @!P1 LEA R2, P2, R20, R14, 0x1 ;  /* 0x0000000e14029211 */ /* 0x008fc800078408ff */
[----:B------:R-:W-:-:S05]  /*b3a0*/  @!P1 IADD3.X R3, RZ, R7, RZ, P2, !PT ;  /* 0x00000007ff039210 */ /* 0x000fca00017fe4ff */
[----:B------:R-:W-:Y:S01]  /*b3b0*/  @!PT LDS RZ, [RZ] ;  /* 0x00000000fffff984 */ /* 0x000fe20000000800 */
[----:B------:R-:W-:Y:S01]  /*b3c0*/  @!PT LDS RZ, [RZ] ;  /* 0x00000000fffff984 */ /* 0x000fe20000000800 */
[----:B------:R-:W-:Y:S01]  /*b3d0*/  @!PT LDS RZ, [RZ] ;  /* 0x00000000fffff984 */ /* 0x000fe20000000800 */
        /* <DEDUP_REMOVED lines=14> */
.L_x_12788:
[----:B------:R-:W-:Y:S05]  /*b4c0*/  BSYNC B0 ;  /* 0x0000000000007941 */ /* 0x000fea0003800000 */
.L_x_12690:
[----:B------:R-:W-:Y:S01]  /*b4d0*/  VIADD R8, R9, 0x30800 ;  /* 0x0003080009087836 */ /* 0x000fe20000000000 */
[----:B------:R-:W-:Y:S06]  /*b4e0*/  @!P1 BRA `(.L_x_12692) ;  /* 0x00000014008c9947 */ /* 0x000fec0003800000 */
[----:B------:R-:W2:Y:S01]  /*b4f0*/  LDL R2, [R1+0x4] ;  /* 0x0000040001027983 */ /* 0x000ea20000100800 */
[----:B------:R-:W-:Y:S01]  /*b500*/  MOV R3, 0x1 ;  /* 0x0000000100037802 */ /* 0x000fe20000000f00 */
        /* <DEDUP_REMOVED lines=15> */
[----:B------:R-:W-:Y:S02]  /*b600*/  ISETP.NE.AND P2, PT, R26, RZ, PT ;  /* 0x000000ff1a00720c */ /* 0x000fe40003f45270 */
[----:B------:R-:W-:-:S11]  /*b610*/  MOV R4, R18 ;  /* 0x0000001200047202 */ /* 0x000fd60000000f00 */
        /* <DEDUP_REMOVED lines=19> */
.L_x_12696:
[----:B------:R-:W-:Y:S01]  /*b750*/  LEA R2, R7, UR37, 0x3 ;  /* 0x0000002507027c11 */ /* 0x000fe2000f8e18ff */
[----:B------:R-:W-:Y:S01]  /*b760*/  BSSY B1, `(.L_x_12697) ;  /* 0x0000004000017945 */ /* 0x000fe20003800000 */
[----:B------:R-:W-:-:S04]  /*b770*/  SHF.L.U32 R3, R10, 0x1f, RZ ;  /* 0x0000001f0a037819 */ /* 0x000fc800000006ff */
[----:B------:R-:W1:Y:S02]  /*b780*/  SYNCS.PHASECHK.TRANS64.TRYWAIT P0, [R2+URZ+0x30840], R3 ;  /* 0x03084003020075a7 */ /* 0x000e64000800017f */
[----:B-1----:R-:W-:Y:S05]  /*b790*/  @!P0 BRA `(.L_x_12698) ;  /* 0x0000002c00108947 */ /* 0x002fea0003800000 */
.L_x_12789:
[----:B------:R-:W-:Y:S05]  /*b7a0*/  BSYNC B1 ;  /* 0x0000000000017941 */ /* 0x000fea0003800000 */
.L_x_12697:
        /* <DEDUP_REMOVED lines=12> */
.L_x_12700:
[----:B------:R-:W-:Y:S05]  /*b870*/  BSYNC B1 ;  /* 0x0000000000017941 */ /* 0x000fea0003800000 */
.L_x_12699:
[----:B------:R-:W-:Y:S01]  /*b880*/  IMAD.MOV.U32 R11, RZ, RZ, RZ ;  /* 0x000000ffff0b7224 */ /* 0x000fe200078e00ff */
[----:B------:R-:W-:Y:S01]  /*b890*/  UIADD3 UR4, UP0, UR40, 0x370, URZ ;  /* 0x0000037028047890 */ /* 0x000fe2000ff1e03f */
[----:B-1----:R-:W-:Y:S01]  /*b8a0*/  IMAD R3, R7, 0x6000, R9 ;  /* 0x0000600007037824 */ /* 0x002fe200078e0209 */
[----:B------:R-:W-:Y:S01]  /*b8b0*/  PLOP3.LUT P0, PT, PT, PT, PT, 0x80, 0x0 ;  /* 0x000000000000781c */ /* 0x000fe20003f0f070 */
[----:B------:R-:W-:Y:S01]  /*b8c0*/  VIADD R2, R2, 0x30830 ;  /* 0x0003083002027836 */ /* 0x000fe20000000000 */
[----:B------:R-:W-:Y:S01]  /*b8d0*/  R2UR UR10, R11 ;  /* 0x000000000b0a72ca */ /* 0x000fe200000e0000 */
[----:B------:R-:W-:Y:S01]  /*b8e0*/  IMAD R5, R0, 0xc0, RZ ;  /* 0x000000c000057824 */ /* 0x000fe200078e02ff */
[----:B------:R-:W-:Y:S01]  /*b8f0*/  IADD3 R3, R3, 0x12400, RZ ;  /* 0x0001240003037810 */ /* 0x000fe20007ffe0ff */
[----:B------:R-:W-:Y:S01]  /*b900*/  UIADD3.X UR5, URZ, UR41, URZ, UP0, !UPT ;  /* 0x000000293f057290 */ /* 0x000fe200087fe43f */
[----:B------:R-:W-:Y:S01]  /*b910*/  UMOV UR6, 0x0 ;  /* 0x0000000000067882 */ /* 0x000fe20000000000 */
[----:B------:R-:W-:-:S10]  /*b920*/  UMOV UR7, 0x14f00000 ;  /* 0x14f0000000077882 */ /* 0x000fd40000000000 */
.L_x_12701:
        /* <DEDUP_REMOVED lines=15> */
.L_x_12790:
[----:B------:R-:W-:Y:S05]  /*ba20*/  BSYNC B1 ;  /* 0x0000000000017941 */ /* 0x000fea0003800000 */
.L_x_12702:
[----:B------:R-:W-:Y:S01]  /*ba30*/  BSSY B1, `(.L_x_12704) ;  /* 0x000000c000017945 */ /* 0x000fe20003800000 */
[----:B------:R-:W-:Y:S01]  /*ba40*/  IMAD.MOV.U32 R12, RZ, RZ, 0x0 ;  /* 0x00000000ff0c7424 */ /* 0x000fe200078e00ff */
[----:B------:R-:W-:Y:S02]  /*ba50*/  MOV R13, 0x14f00000 ;  /* 0x14f00000000d7802 */ /* 0x000fe40000000f00 */
[----:B------:R-:W-:Y:S05]  /*ba60*/  @P1 BRA `(.L_x_12705) ;  /* 0x0000000000201947 */ /* 0x000fea0003800000 */
        /* <DEDUP_REMOVED lines=8> */
.L_x_12705:
[----:B------:R-:W-:Y:S05]  /*baf0*/  BSYNC B1 ;  /* 0x0000000000017941 */ /* 0x000fea0003800000 */
.L_x_12704:
[----:B------:R-:W-:Y:S01]  /*bb00*/  R2UR UR6, R12 ;  /* 0x000000000c0672ca */ /* 0x000fe200000e0000 */
[C---:B0-----:R-:W-:Y:S01]  /*bb10*/  IMAD R3, R16.reuse, 0x6000, R9 ;  /* 0x0000600010037824 */ /* 0x041fe200078e0209 */
[----:B------:R-:W-:Y:S01]  /*bb20*/  R2UR UR7, R13 ;  /* 0x000000000d0772ca */ /* 0x000fe200000e0000 */
[----:B------:R-:W-:Y:S01]  /*bb30*/  UIADD3 UR4, UP0, UR40, 0x470, URZ ;  /* 0x0000047028047890 */ /* 0x000fe2000ff1e03f */
[----:B------:R-:W-:Y:S01]  /*bb40*/  R2UR UR10, R11 ;  /* 0x000000000b0a72ca */ /* 0x000fe200000e0000 */
[----:B------:R-:W-:Y:S01]  /*bb50*/  IMAD R5, R23, 0xc0, RZ ;  /* 0x000000c017057824 */ /* 0x000fe200078e02ff */
[----:B------:R-:W-:Y:S01]  /*bb60*/  LEA R2, R16, UR37, 0x3 ;  /* 0x0000002510027c11 */ /* 0x000fe2000f8e18ff */
[----:B------:R-:W-:Y:S01]  /*bb70*/  VIADD R3, R3, 0x400 ;  /* 0x0000040003037836 */ /* 0x000fe20000000000 */
[----:B------:R-:W-:Y:S01]  /*bb80*/  PLOP3.LUT P0, PT, PT, PT, PT, 0x80, 0x0 ;  /* 0x000000000000781c */ /* 0x000fe20003f0f070 */
[----:B------:R-:W-:Y:S01]  /*bb90*/  UIADD3.X UR5, URZ, UR41, URZ, UP0, !UPT ;  /* 0x000000293f057290 */ /* 0x000fe200087fe43f */
[----:B------:R-:W-:-:S11]  /*bba0*/  IADD3 R2, R2, 0x30850, RZ ;  /* 0x0003085002027810 */ /* 0x000fd60007ffe0ff */
.L_x_12706:
        /* <DEDUP_REMOVED lines=12> */
.L_x_12695:
[----:B------:R-:W-:Y:S05]  /*bc70*/  BSYNC B0 ;  /* 0x0000000000007941 */ /* 0x000fea0003800000 */
.L_x_12694:
[----:B------:R-:W2:Y:S01]  /*bc80*/  LDL.LU R0, [R1+0x4] ;  /* 0x0000040001007983 */ /* 0x000ea20000300800 */
[----:B------:R-:W-:Y:S02]  /*bc90*/  IMAD.MOV.U32 R16, RZ, RZ, R7 ;  /* 0x000000ffff107224 */ /* 0x000fe400078e0007 */
[----:B------:R-:W-:Y:S01]  /*bca0*/  IMAD.MOV.U32 R22, RZ, RZ, R10 ;  /* 0x000000ffff167224 */ /* 0x000fe200078e000a */
[----:B--2---:R-:W-:-:S07]  /*bcb0*/  IADD3 R0, R0, -0x3, RZ ;  /* 0xfffffffd00007810 */ /* 0x004fce0007ffe0ff */
.L_x_12693:
[----:B------:R-:W-:Y:S01]  /*bcc0*/  IADD3 R6, -R6, RZ, RZ ;  /* 0x000000ff06067210 */ /* 0x000fe20007ffe1ff */
[----:B------:R-:W-:Y:S03]  /*bcd0*/  BSSY B0, `(.L_x_12692) ;  /* 0x00000e4000007945 */ /* 0x000fe60003800000 */
[----:B------:R-:W-:-:S13]  /*bce0*/  ISETP.NE.AND P0, PT, R29, R6, PT ;  /* 0x000000061d00720c */ /* 0x000fda0003f05270 */
[----:B------:R-:W-:Y:S05]  /*bcf0*/  @!P0 BRA `(.L_x_12707) ;  /* 0x0000000c00848947 */ /* 0x000fea0003800000 */
[----:B------:R-:W-:-:S07]  /*bd00*/  IMAD.MOV.U32 R4, RZ, RZ, R18 ;  /* 0x000000ffff047224 */ /* 0x000fce00078e0012 */
.L_x_12734:
        /* <DEDUP_REMOVED lines=20> */
[----:B------:R-:W-:Y:S02]  /*be50*/  IMAD.MOV R5, RZ, RZ, -R2 ;  /* 0x000000ffff057224 */ /* 0x000fe400078e0a02 */
[C---:B------:R-:W-:Y:S02]  /*be60*/  IMAD R4, R19.reuse, UR5, R4 ;  /* 0x0000000513047c24 */ /* 0x040fe4000f8e0204 */
[----:B------:R-:W-:Y:S01]  /*be70*/  IMAD.WIDE.U32 R2, R19, UR4, R2 ;  /* 0x0000000413027c25 */ /* 0x000fe2000f8e0002 */
[----:B------:R-:W-:-:S03]  /*be80*/  ULDC.64 UR4, c[0x0][0x418] ;  /* 0x0001060000047ab9 */ /* 0x000fc60000000a00 */
[----:B------:R-:W-:Y:S01]  /*be90*/  IMAD R10, R10, R5, R0 ;  /* 0x000000050a0a7224 */ /* 0x000fe200078e0200 */
[----:B------:R-:W-:Y:S02]  /*bea0*/  IADD3 R3, R4, R3, RZ ;  /* 0x0000000304037210 */ /* 0x000fe40007ffe0ff */
[----:B------:R-:W-:-:S04]  /*beb0*/  LEA R4, P0, R2, UR4, 0x2 ;  /* 0x0000000402047c11 */ /* 0x000fc8000f8010ff */
[----:B------:R-:W-:-:S05]  /*bec0*/  LEA.HI.X R5, R2, UR5, R3, 0x2, P0 ;  /* 0x0000000502057c11 */ /* 0x000fca00080f1403 */
[----:B------:R0:W5:Y:S04]  /*bed0*/  LDG.E R4, desc[UR46][R4.64] ;  /* 0x0000002e04047981 */ /* 0x000168000c1e1900 */
.L_x_12710:
[----:B------:R-:W0:Y:S01]  /*bee0*/  S2R R2, SR_TID.X ;  /* 0x0000000000027919 */ /* 0x000e220000002100 */
[----:B------:R-:W-:Y:S01]  /*bef0*/  SHF.L.U32 R3, R7, 0x1f, RZ ;  /* 0x0000001f07037819 */ /* 0x000fe200000006ff */
[----:B------:R-:W-:Y:S01]  /*bf00*/  BSSY B2, `(.L_x_12711) ;  /* 0x0000006000027945 */ /* 0x000fe20003800000 */
[----:B0-----:R-:W-:Y:S02]  /*bf10*/  LOP3.LUT R5, R2, 0x7f, RZ, 0xc0, !PT ;  /* 0x0000007f02057812 */ /* 0x001fe400078ec0ff */
[----:B------:R-:W-:Y:S02]  /*bf20*/  LEA R2, R6, UR37, 0x3 ;  /* 0x0000002506027c11 */ /* 0x000fe4000f8e18ff */
[----:B------:R-:W-:Y:S02]  /*bf30*/  ISETP.NE.AND P1, PT, R5, RZ, PT ;  /* 0x000000ff0500720c */ /* 0x000fe40003f25270 */
[----:B------:R-:W0:Y:S02]  /*bf40*/  SYNCS.PHASECHK.TRANS64.TRYWAIT P0, [R2+URZ+0x30840], R3 ;  /* 0x03084003020075a7 */ /* 0x000e24000800017f */
[----:B0-----:R-:W-:Y:S09]  /*bf50*/  @!P0 BRA `(.L_x_12712) ;  /* 0x0000002400488947 */ /* 0x001ff20003800000 */
.L_x_12791:
[----:B------:R-:W-:Y:S05]  /*bf60*/  BSYNC B2 ;  /* 0x0000000000027941 */ /* 0x000fea0003800000 */
.L_x_12711:
        /* <DEDUP_REMOVED lines=9> */
.L_x_12714:
[----:B------:R-:W-:Y:S05]  /*c000*/  BSYNC B2 ;  /* 0x0000000000027941 */ /* 0x000fea0003800000 */
.L_x_12713:
[----:B------:R-:W-:Y:S01]  /*c010*/  IMAD.MOV.U32 R11, RZ, RZ, RZ ;  /* 0x000000ffff0b7224 */ /* 0x000fe200078e00ff */
[----:B------:R-:W-:Y:S01]  /*c020*/  UIADD3 UR4, UP0, UR40, 0x370, URZ ;  /* 0x0000037028047890 */ /* 0x000fe2000ff1e03f */
[----:B0-----:R-:W-:Y:S01]  /*c030*/  IMAD R3, R6, 0x6000, R9 ;  /* 0x0000600006037824 */ /* 0x001fe200078e0209 */
[----:B------:R-:W-:Y:S01]  /*c040*/  PLOP3.LUT P0, PT, PT, PT, PT, 0x80, 0x0 ;  /* 0x000000000000781c */ /* 0x000fe20003f0f070 */
[----:B------:R-:W-:Y:S01]  /*c050*/  IMAD R5, R10, 0xc0, RZ ;  /* 0x000000c00a057824 */ /* 0x000fe200078e02ff */
[----:B------:R-:W-:Y:S01]  /*c060*/  R2UR UR10, R11 ;  /* 0x000000000b0a72ca */ /* 0x000fe200000e0000 */
[----:B------:R-:W-:Y:S01]  /*c070*/  VIADD R3, R3, 0x12400 ;  /* 0x0001240003037836 */ /* 0x000fe20000000000 */
[----:B------:R-:W-:Y:S01]  /*c080*/  IADD3 R2, R2, 0x30830, RZ ;  /* 0x0003083002027810 */ /* 0x000fe20007ffe0ff */
[----:B------:R-:W-:Y:S01]  /*c090*/  UIADD3.X UR5, URZ, UR41, URZ, UP0, !UPT ;  /* 0x000000293f057290 */ /* 0x000fe200087fe43f */
[----:B------:R-:W-:Y:S01]  /*c0a0*/  UMOV UR6, 0x0 ;  /* 0x0000000000067882 */ /* 0x000fe20000000000 */
[----:B------:R-:W-:-:S10]  /*c0b0*/  UMOV UR7, 0x14f00000 ;  /* 0x14f0000000077882 */ /* 0x000fd40000000000 */
.L_x_12715:
        /* <DEDUP_REMOVED lines=15> */
.L_x_12792:
[----:B------:R-:W-:Y:S05]  /*c1b0*/  BSYNC B2 ;  /* 0x0000000000027941 */ /* 0x000fea0003800000 */
.L_x_12716:
[----:B------:R-:W-:Y:S01]  /*c1c0*/  BSSY B2, `(.L_x_12718) ;  /* 0x000000b000027945 */ /* 0x000fe20003800000 */
[----:B------:R-:W-:Y:S01]  /*c1d0*/  MOV R2, 0x0 ;  /* 0x0000000000027802 */ /* 0x000fe20000000f00 */
[----:B------:R-:W-:Y:S02]  /*c1e0*/  IMAD.MOV.U32 R3, RZ, RZ, 0x14f00000 ;  /* 0x14f00000ff037424 */ /* 0x000fe400078e00ff */
[----:B------:R-:W-:Y:S05]  /*c1f0*/  @P1 BRA `(.L_x_12719) ;  /* 0x00000000001c1947 */ /* 0x000fea0003800000 */
[----:B------:R-:W1:Y:S02]  /*c200*/  S2R R12, SR_TID.X ;  /* 0x00000000000c7919 */ /* 0x000e640000002100 */
[----:B-1----:R-:W-:Y:S01]  /*c210*/  LOP3.LUT R13, R12, 0x1f, RZ, 0xc0, !PT ;  /* 0x0000001f0c0d7812 */ /* 0x002fe200078ec0ff */
[----:B------:R-:W-:-:S03]  /*c220*/  IMAD.MOV.U32 R12, RZ, RZ, 0x6000 ;  /* 0x00006000ff0c7424 */ /* 0x000fc600078e00ff */
[----:B------:R-:W-:Y:S01]  /*c230*/  ISETP.NE.AND P0, PT, R13, RZ, PT ;  /* 0x000000ff0d00720c */ /* 0x000fe20003f05270 */
[----:B------:R1:W-:-:S12]  /*c240*/  SYNCS.ARRIVE.TRANS64 RZ, [R5+URZ+0x50], R12 ;  /* 0x0000500c05ff79a7 */ /* 0x0003d8000800003f */
[----:B-1----:R-:W-:Y:S05]  /*c250*/  @!P0 BRA `(.L_x_12719) ;  /* 0x0000000000048947 */ /* 0x002fea0003800000 */
[----:B------:R-:W-:Y:S01]  /*c260*/  BPT.TRAP 0x1 ;  /* 0x000000040000795c */ /* 0x000fe20000300000 */
.L_x_12719:
[----:B------:R-:W-:Y:S05]  /*c270*/  BSYNC B2 ;  /* 0x0000000000027941 */ /* 0x000fea0003800000 */
.L_x_12718:
        /* <DEDUP_REMOVED lines=8> */
[----:B0-----:R-:W-:Y:S01]  /*c300*/  IADD3 R5, R5, 0x50, RZ ;  /* 0x0000005005057810 */ /* 0x001fe20007ffe0ff */
[----:B------:R-:W-:-:S12]  /*c310*/  UIADD3.X UR5, URZ, UR41, URZ, UP0, !UPT ;  /* 0x000000293f057290 */ /* 0x000fd800087fe43f */
.L_x_12720:
        /* <DEDUP_REMOVED lines=10> */
[----:B------:R-:W-:Y:S01]  /*c3c0*/  IMAD.MOV.U32 R23, RZ, RZ, R10 ;  /* 0x000000ffff177224 */ /* 0x000fe200078e000a */
[----:B------:R-:W-:-:S07]  /*c3d0*/  MOV R18, R4 ;  /* 0x0000000400127202 */ /* 0x000fce0000000f00 */
.L_x_12709:
[----:B------:R-:W-:Y:S05]  /*c3e0*/  BSYNC B1 ;  /* 0x0000000000017941 */ /* 0x000fea0003800000 */
.L_x_12708:
        /* <DEDUP_REMOVED lines=15> */
[----:B0-----:R-:W-:Y:S01]  /*c4e0*/  @P0 IMAD.HI.U32 R4, R10, R2, RZ ;  /* 0x000000020a040227 */ /* 0x001fe200078e00ff */
[----:B------:R-:W-:-:S04]  /*c4f0*/  MOV R2, R10 ;  /* 0x0000000a00027202 */ /* 0x000fc80000000f00 */
[----:B------:R-:W-:Y:S01]  /*c500*/  @P0 SHF.R.U32.HI R2, RZ, R3, R4 ;  /* 0x00000003ff020219 */ /* 0x000fe20000011604 */
[----:B------:R-:W-:-:S04]  /*c510*/  IMAD R4, R24, UR4, RZ ;  /* 0x0000000418047c24 */ /* 0x000fc8000f8e02ff */
[----:B------:R-:W-:-:S04]  /*c520*/  IMAD.MOV R3, RZ, RZ, -R2 ;  /* 0x000000ffff037224 */ /* 0x000fc800078e0a02 */
[----:B------:R-:W-:Y:S01]  /*c530*/  IMAD R10, R5, R3, R10 ;  /* 0x00000003050a7224 */ /* 0x000fe200078e020a */
[----:B------:R-:W-:Y:S01]  /*c540*/  SHF.R.S32.HI R3, RZ, 0x1f, R2 ;  /* 0x0000001fff037819 */ /* 0x000fe20000011402 */
[C---:B------:R-:W-:Y:S02]  /*c550*/  IMAD R5, R19.reuse, UR5, R4 ;  /* 0x0000000513057c24 */ /* 0x040fe4000f8e0204 */
[----:B------:R-:W-:Y:S01]  /*c560*/  IMAD.WIDE.U32 R2, R19, UR4, R2 ;  /* 0x0000000413027c25 */ /* 0x000fe2000f8e0002 */
[----:B------:R-:W-:-:S03]  /*c570*/  ULDC.64 UR4, c[0x0][0x418] ;  /* 0x0001060000047ab9 */ /* 0x000fc60000000a00 */
[----:B------:R-:W-:Y:S01]  /*c580*/  IMAD.IADD R5, R5, 0x1, R3 ;  /* 0x0000000105057824 */ /* 0x000fe200078e0203 */
[----:B------:R-:W-:-:S04]  /*c590*/  LEA R4, P0, R2, UR4, 0x2 ;  /* 0x0000000402047c11 */ /* 0x000fc8000f8010ff */
[----:B------:R-:W-:-:S05]  /*c5a0*/  LEA.HI.X R5, R2, UR5, R5, 0x2, P0 ;  /* 0x0000000502057c11 */ /* 0x000fca00080f1405 */
[----:B------:R0:W5:Y:S04]  /*c5b0*/  LDG.E R4, desc[UR46][R4.64] ;  /* 0x0000002e04047981 */ /* 0x000168000c1e1900 */
.L_x_12723:
        /* <DEDUP_REMOVED lines=8> */
.L_x_12793:
[----:B------:R-:W-:Y:S05]  /*c640*/  BSYNC B2 ;  /* 0x0000000000027941 */ /* 0x000fea0003800000 */
.L_x_12724:
[----:B------:R-:W-:Y:S04]  /*c650*/  BSSY B2, `(.L_x_12726) ;  /* 0x0000009000027945 */ /* 0x000fe80003800000 */
[----:B------:R-:W-:Y:S05]  /*c660*/  @P1 BRA `(.L_x_12727) ;  /* 0x00000000001c1947 */ /* 0x000fea0003800000 */
[----:B------:R-:W1:Y:S01]  /*c670*/  S2R R5, SR_TID.X ;  /* 0x0000000000057919 */ /* 0x000e620000002100 */
[----:B0-----:R-:W-:-:S04]  /*c680*/  MOV R3, 0x6000 ;  /* 0x0000600000037802 */ /* 0x001fc80000000f00 */
[----:B------:R2:W-:Y:S01]  /*c690*/  SYNCS.ARRIVE.TRANS64 RZ, [R2+URZ+0x30830], R3 ;  /* 0x0308300302ff79a7 */ /* 0x0005e2000800003f */
[----:B-1----:R-:W-:-:S04]  /*c6a0*/  LOP3.LUT R5, R5, 0x1f, RZ, 0xc0, !PT ;  /* 0x0000001f05057812 */ /* 0x002fc800078ec0ff */
[----:B------:R-:W-:-:S13]  /*c6b0*/  ISETP.NE.AND P0, PT, R5, RZ, PT ;  /* 0x000000ff0500720c */ /* 0x000fda0003f05270 */
[----:B--2---:R-:W-:Y:S05]  /*c6c0*/  @!P0 BRA `(.L_x_12727) ;  /* 0x0000000000048947 */ /* 0x004fea0003800000 */
[----:B------:R-:W-:Y:S01]  /*c6d0*/  BPT.TRAP 0x1 ;  /* 0x000000040000795c */ /* 0x000fe20000300000 */
.L_x_12727:
[----:B------:R-:W-:Y:S05]  /*c6e0*/  BSYNC B2 ;  /* 0x0000000000027941 */ /* 0x000fea0003800000 */
.L_x_12726:
[----:B------:R-:W-:Y:S01]  /*c6f0*/  IMAD.MOV.U32 R11, RZ, RZ, RZ ;  /* 0x000000ffff0b7224 */ /* 0x000fe200078e00ff */
[----:B------:R-:W-:Y:S01]  /*c700*/  UIADD3 UR4, UP0, UR40, 0x370, URZ ;  /* 0x0000037028047890 */ /* 0x000fe2000ff1e03f */
[C---:B0-----:R-:W-:Y:S01]  /*c710*/  IMAD R2, R16.reuse, 0x6000, R9 ;  /* 0x0000600010027824 */ /* 0x041fe200078e0209 */
[----:B------:R-:W-:Y:S01]  /*c720*/  PLOP3.LUT P0, PT, PT, PT, PT, 0x80, 0x0 ;  /* 0x000000000000781c */ /* 0x000fe20003f0f070 */
[----:B------:R-:W-:Y:S01]  /*c730*/  IMAD R3, R16, 0x8, R8 ;  /* 0x0000000810037824 */ /* 0x000fe200078e0208 */
[----:B------:R-:W-:Y:S01]  /*c740*/  R2UR UR10, R11 ;  /* 0x000000000b0a72ca */ /* 0x000fe200000e0000 */
[----:B------:R-:W-:Y:S01]  /*c750*/  IMAD R5, R10, 0xc0, RZ ;  /* 0x000000c00a057824 */ /* 0x000fe200078e02ff */
[----:B------:R-:W-:Y:S01]  /*c760*/  IADD3 R2, R2, 0x12400, RZ ;  /* 0x0001240002027810 */ /* 0x000fe20007ffe0ff */
[----:B------:R-:W-:Y:S01]  /*c770*/  VIADD R3, R3, 0x30 ;  /* 0x0000003003037836 */ /* 0x000fe20000000000 */
[----:B------:R-:W-:Y:S01]  /*c780*/  UIADD3.X UR5, URZ, UR41, URZ, UP0, !UPT ;  /* 0x000000293f057290 */ /* 0x000fe200087fe43f */
[----:B------:R-:W-:Y:S01]  /*c790*/  UMOV UR6, 0x0 ;  /* 0x0000000000067882 */ /* 0x000fe20000000000 */
[----:B------:R-:W-:-:S10]  /*c7a0*/  UMOV UR7, 0x14f00000 ;  /* 0x14f0000000077882 */ /* 0x000fd40000000000 */
.L_x_12728:
        /* <DEDUP_REMOVED lines=15> */
.L_x_12794:
[----:B------:R-:W-:Y:S05]  /*c8a0*/  BSYNC B2 ;  /* 0x0000000000027941 */ /* 0x000fea0003800000 */
.L_x_12729:
[----:B------:R-:W-:Y:S01]  /*c8b0*/  BSSY B2, `(.L_x_12731) ;  /* 0x000000b000027945 */ /* 0x000fe20003800000 */
[----:B0-----:R-:W-:Y:S01]  /*c8c0*/  MOV R2, 0x0 ;  /* 0x0000000000027802 */ /* 0x001fe20000000f00 */
[----:B------:R-:W-:Y:S02]  /*c8d0*/  IMAD.MOV.U32 R3, RZ, RZ, 0x14f00000 ;  /* 0x14f00000ff037424 */ /* 0x000fe400078e00ff */
[----:B------:R-:W-:Y:S05]  /*c8e0*/  @P1 BRA `(.L_x_12732) ;  /* 0x00000000001c1947 */ /* 0x000fea0003800000 */
[----:B------:R-:W0:Y:S01]  /*c8f0*/  S2R R7, SR_TID.X ;  /* 0x0000000000077919 */ /* 0x000e220000002100 */
[----:B------:R-:W-:-:S04]  /*c900*/  IMAD.MOV.U32 R12, RZ, RZ, 0x6000 ;  /* 0x00006000ff0c7424 */ /* 0x000fc800078e00ff */
[----:B------:R1:W-:Y:S01]  /*c910*/  SYNCS.ARRIVE.TRANS64 RZ, [R5+URZ+0x50], R12 ;  /* 0x0000500c05ff79a7 */ /* 0x0003e2000800003f */
[----:B0-----:R-:W-:-:S04]  /*c920*/  LOP3.LUT R7, R7, 0x1f, RZ, 0xc0, !PT ;  /* 0x0000001f07077812 */ /* 0x001fc800078ec0ff */
[----:B------:R-:W-:-:S13]  /*c930*/  ISETP.NE.AND P0, PT, R7, RZ, PT ;  /* 0x000000ff0700720c */ /* 0x000fda0003f05270 */
[----:B-1----:R-:W-:Y:S05]  /*c940*/  @!P0 BRA `(.L_x_12732) ;  /* 0x0000000000048947 */ /* 0x002fea0003800000 */
[----:B------:R-:W-:Y:S01]  /*c950*/  BPT.TRAP 0x1 ;  /* 0x000000040000795c */ /* 0x000fe20000300000 */
.L_x_12732:
[----:B------:R-:W-:Y:S05]  /*c960*/  BSYNC B2 ;  /* 0x0000000000027941 */ /* 0x000fea0003800000 */
.L_x_12731:
[----:B------:R-:W-:Y:S01]  /*c970*/  R2UR UR10, R11 ;  /* 0x000000000b0a72ca */ /* 0x000fe200000e0000 */
[----:B------:R-:W-:Y:S01]  /*c980*/  UIADD3 UR4, UP0, UR40, 0x470, URZ ;  /* 0x0000047028047890 */ /* 0x000fe2000ff1e03f */
[----:B------:R-:W-:Y:S01]  /*c990*/  R2UR UR6, R2 ;  /* 0x00000000020672ca */ /* 0x000fe200000e0000 */
[----:B------:R-:W-:Y:S01]  /*c9a0*/  IMAD R2, R6, 0x6000, R9 ;  /* 0x0000600006027824 */ /* 0x000fe200078e0209 */
[----:B------:R-:W-:Y:S01]  /*c9b0*/  R2UR UR7, R3 ;  /* 0x00000000030772ca */ /* 0x000fe200000e0000 */
[----:B------:R-:W-:Y:S01]  /*c9c0*/  IMAD R3, R23, 0xc0, RZ ;  /* 0x000000c017037824 */ /* 0x000fe200078e02ff */
[----:B------:R-:W-:Y:S01]  /*c9d0*/  PLOP3.LUT P0, PT, PT, PT, PT, 0x80, 0x0 ;  /* 0x000000000000781c */ /* 0x000fe20003f0f070 */
[----:B------:R-:W-:Y:S01]  /*c9e0*/  VIADD R2, R2, 0x400 ;  /* 0x0000040002027836 */ /* 0x000fe20000000000 */
[----:B------:R-:W-:Y:S01]  /*c9f0*/  IADD3 R5, R5, 0x50, RZ ;  /* 0x0000005005057810 */ /* 0x000fe20007ffe0ff */
[----:B------:R-:W-:-:S12]  /*ca00*/  UIADD3.X UR5, URZ, UR41, URZ, UP0, !UPT ;  /* 0x000000293f057290 */ /* 0x000fd800087fe43f */
.L_x_12733:
        /* <DEDUP_REMOVED lines=12> */
.L_x_12722:
[----:B------:R-:W-:Y:S05]  /*cad0*/  BSYNC B1 ;  /* 0x0000000000017941 */ /* 0x000fea0003800000 */
.L_x_12721:
[C---:B------:R-:W-:Y:S01]  /*cae0*/  ISETP.GT.AND P0, PT, R0.reuse, 0x1, PT ;  /* 0x000000010000780c */ /* 0x040fe20003f04270 */
[----:B------:R-:W-:-:S12]  /*caf0*/  VIADD R0, R0, 0xfffffffe ;  /* 0xfffffffe00007836 */ /* 0x000fd80000000000 */
[----:B------:R-:W-:Y:S05]  /*cb00*/  @P0 BRA `(.L_x_12734) ;  /* 0xfffffff000800947 */ /* 0x000fea000383ffff */
.L_x_12707:
[----:B------:R-:W-:Y:S05]  /*cb10*/  BSYNC B0 ;  /* 0x0000000000007941 */ /* 0x000fea0003800000 */
.L_x_12692:
        /* <DEDUP_REMOVED lines=11> */
.L_x_12795:
[----:B------:R-:W-:Y:S05]  /*cbd0*/  BSYNC B1 ;  /* 0x0000000000017941 */ /* 0x000fea0003800000 */
.L_x_12737:
        /* <DEDUP_REMOVED lines=9> */
.L_x_12740:
[----:B------:R-:W-:Y:S05]  /*cc70*/  BSYNC B1 ;  /* 0x0000000000017941 */ /* 0x000fea0003800000 */
.L_x_12739:
[----:B------:R-:W-:Y:S01]  /*cc80*/  IMAD R9, R16, 0x6000, R9 ;  /* 0x0000600010097824 */ /* 0x000fe200078e0209 */
[----:B------:R-:W-:Y:S01]  /*cc90*/  UIADD3 UR4, UP0, UR40, 0x470, URZ ;  /* 0x0000047028047890 */ /* 0x000fe2000ff1e03f */
[----:B------:R-:W-:Y:S01]  /*cca0*/  PLOP3.LUT P0, PT, PT, PT, PT, 0x80, 0x0 ;  /* 0x000000000000781c */ /* 0x000fe20003f0f070 */
[----:B------:R-:W-:Y:S01]  /*ccb0*/  IMAD R2, R23, 0xc0, RZ ;  /* 0x000000c017027824 */ /* 0x000fe200078e02ff */
[----:B0-----:R-:W-:Y:S01]  /*ccc0*/  IADD3 R0, R3, 0x30850, RZ ;  /* 0x0003085003007810 */ /* 0x001fe20007ffe0ff */
[----:B------:R-:W-:Y:S01]  /*ccd0*/  VIADD R9, R9, 0x400 ;  /* 0x0000040009097836 */ /* 0x000fe20000000000 */
[----:B------:R-:W-:Y:S01]  /*cce0*/  UIADD3.X UR5, URZ, UR41, URZ, UP0, !UPT ;  /* 0x000000293f057290 */ /* 0x000fe200087fe43f */
[----:B------:R-:W-:Y:S01]  /*ccf0*/  UMOV UR6, 0x0 ;  /* 0x0000000000067882 */ /* 0x000fe20000000000 */
[----:B------:R-:W-:Y:S01]  /*cd00*/  UMOV UR7, 0x14f00000 ;  /* 0x14f0000000077882 */ /* 0x000fe20000000000 */
[----:B------:R-:W-:-:S09]  /*cd10*/  UMOV UR10, URZ ;  /* 0x0000003f000a7c82 */ /* 0x000fd20008000000 */
.L_x_12741:
        /* <DEDUP_REMOVED lines=10> */
.L_x_12736:
[----:B------:R-:W-:Y:S05]  /*cdc0*/  BSYNC B0 ;  /* 0x0000000000007941 */ /* 0x000fea0003800000 */
.L_x_12735:
[----:B------:R-:W2:Y:S01]  /*cdd0*/  LDL.LU R3, [R1+0x8] ;  /* 0x0000080001037983 */ /* 0x000ea20000300800 */
[----:B------:R-:W-:-:S03]  /*cde0*/  ULDC UR4, c[0x0][0xc34] ;  /* 0x00030d0000047ab9 */ /* 0x000fc60000000800 */
[----:B------:R-:W3:Y:S01]  /*cdf0*/  LDL.LU R4, [R1+0x20] ;  /* 0x0000200001047983 */ /* 0x000ee20000300800 */
[----:B------:R-:W-:-:S05]  /*ce00*/  VIADD R16, R16, 0x1 ;  /* 0x0000000110107836 */ /* 0x000fca0000000000 */
[----:B------:R-:W-:-:S04]  /*ce10*/  ISETP.NE.AND P0, PT, R16, 0x2, PT ;  /* 0x000000021000780c */ /* 0x000fc80003f05270 */
[----:B------:R-:W-:Y:S02]  /*ce20*/  SEL R16, R16, RZ, P0 ;  /* 0x000000ff10107207 */ /* 0x000fe40000000000 */
[----:B--2---:R-:W-:Y:S01]  /*ce30*/  IADD3 R3, R3, UR38, RZ ;  /* 0x0000002603037c10 */ /* 0x004fe2000fffe0ff */
[----:B---3--:R-:W-:-:S04]  /*ce40*/  VIADD R4, R4, 0x1 ;  /* 0x0000000104047836 */ /* 0x008fc80000000000 */
[----:B------:R1:W-:Y:S01]  /*ce50*/  STL [R1+0x8], R3 ;  /* 0x0000080301007387 */ /* 0x0003e20000100800 */
[----:B------:R-:W-:-:S03]  /*ce60*/  ISETP.GE.AND P1, PT, R3, UR4, PT ;  /* 0x0000000403007c0c */ /* 0x000fc6000bf26270 */
[----:B------:R2:W-:Y:S01]  /*ce70*/  STL [R1+0x20], R4 ;  /* 0x0000200401007387 */ /* 0x0005e20000100800 */
[----:B-1----:R-:W-:-:S04]  /*ce80*/  SEL R3, RZ, 0x1, P0 ;  /* 0x00000001ff037807 */ /* 0x002fc80000000000 */
[----:B------:R-:W-:-:S05]  /*ce90*/  LOP3.LUT R22, R22, R3, RZ, 0x3c, !PT ;  /* 0x0000000316167212 */ /* 0x000fca00078e3cff */
[----:B--2---:R-:W-:Y:S05]  /*cea0*/  @!P1 BRA `(.L_x_12742) ;  /* 0xffffffcc00849947 */ /* 0x004fea000383ffff */
[----:B0-----:R-:W-:-:S07]  /*ceb0*/  LOP3.LUT R0, R4, 0x1, RZ, 0xc, !PT ;  /* 0x0000000104007812 */ /* 0x001fce00078e0cff */
.L_x_12678:
[----:B------:R-:W0:Y:S01]  /*cec0*/  S2R R3, SR_CgaCtaId ;  /* 0x0000000000037919 */ /* 0x000e220000008800 */
[----:B------:R-:W-:Y:S01]  /*ced0*/  MOV R2, 0x400 ;  /* 0x0000040000027802 */ /* 0x000fe20000000f00 */
[----:B------:R-:W-:Y:S01]  /*cee0*/  BSSY B0, `(.L_x_12743) ;  /* 0x0000005000007945 */ /* 0x000fe20003800000 */
[----:B------:R-:W-:Y:S02]  /*cef0*/  SHF.L.U32 R0, R0, 0x1f, RZ ;  /* 0x0000001f00007819 */ /* 0x000fe400000006ff */
[----:B0-----:R-:W-:-:S04]  /*cf00*/  LEA R9, R3, R2, 0x18 ;  /* 0x0000000203097211 */ /* 0x001fc800078ec0ff */
[----:B------:R-:W0:Y:S02]  /*cf10*/  SYNCS.PHASECHK.TRANS64.TRYWAIT P0, [R9+URZ+0x30820], R0 ;  /* 0x03082000090075a7 */ /* 0x000e24000800017f */
[----:B0-----:R-:W-:Y:S05]  /*cf20*/  @!P0 BRA `(.L_x_12744) ;  /* 0x0000001400b88947 */ /* 0x001fea0003800000 */
.L_x_12796:
[----:B------:R-:W-:Y:S05]  /*cf30*/  BSYNC B0 ;  /* 0x0000000000007941 */ /* 0x000fea0003800000 */
.L_x_12743:
[----:B------:R-:W-:-:S03]  /*cf40*/  UMOV UR4, 0xffffffff ;  /* 0xffffffff00047882 */ /* 0x000fc60000000000 */
[----:B------:R-:W-:Y:S05]  /*cf50*/  BRA.DIV UR4, `(.L_x_12745) ;  /* 0x0000001604c07947 */ /* 0x000fea000b800000 */
[----:B0-----:R-:W0:Y:S02]  /*cf60*/  S2R R0, SR_TID.X ;  /* 0x0000000000007919 */ /* 0x001e240000002100 */
[----:B0-----:R-:W-:-:S04]  /*cf70*/  SHF.R.U32.HI R0, RZ, 0x5, R0 ;  /* 0x00000005ff007819 */ /* 0x001fc80000011600 */
[----:B------:R-:W-:-:S05]  /*cf80*/  LOP3.LUT R0, R0, 0x3, RZ, 0xc0, !PT ;  /* 0x0000000300007812 */ /* 0x000fca00078ec0ff */
[----:B------:R0:W1:Y:S02]  /*cf90*/  SHFL.IDX PT, R14, R0, RZ, 0x1f ;  /* 0x00001fff000e7589 */ /* 0x00006400000e0000 */
.L_x_12799:
[----:B-1----:R-:W-:Y:S01]  /*cfa0*/  ISETP.NE.AND P0, PT, R14, RZ, PT ;  /* 0x000000ff0e00720c */ /* 0x002fe20003f05270 */
[----:B------:R-:W-:-:S12]  /*cfb0*/  BSSY B0, `(.L_x_12746) ;  /* 0x0000024000007945 */ /* 0x000fd80003800000 */
[----:B------:R-:W-:Y:S05]  /*cfc0*/  @P0 BRA `(.L_x_12747) ;  /* 0x0000000000880947 */ /* 0x000fea0003800000 */
[----:B------:R-:W-:-:S03]  /*cfd0*/  UMOV UR4, 0xffffffff ;  /* 0xffffffff00047882 */ /* 0x000fc60000000000 */
[----:B------:R-:W-:Y:S05]  /*cfe0*/  BRA.DIV UR4, `(.L_x_12748) ;  /* 0x0000001604d07947 */ /* 0x000fea000b800000 */
[----:B------:R-:W-:-:S13]  /*cff0*/  ELECT P6, URZ, PT ;  /* 0x00000000003f782f */ /* 0x000fda00038c0000 */
.L_x_12802:
[----:B------:R-:W-:Y:S05]  /*d000*/  @!P6 BRA `(.L_x_12747) ;  /* 0x000000000078e947 */ /* 0x000fea0003800000 */
[----:B------:R-:W-:-:S06]  /*d010*/  ULOP3.LUT UR4, UR36, 0x2, URZ, 0xfc, !UPT ;  /* 0x0000000224047892 */ /* 0x000fcc000f8efc3f */
[----:B0-----:R-:W-:-:S05]  /*d020*/  IMAD.U32 R0, RZ, RZ, UR4 ;  /* 0x00000004ff007e24 */ /* 0x001fca000f8e00ff */
[----:B------:R-:W-:-:S13]  /*d030*/  ISETP.NE.AND P2, PT, R0, 0x3, PT ;  /* 0x000000030000780c */ /* 0x000fda0003f45270 */
[----:B------:R-:W-:Y:S05]  /*d040*/  @!P2 BRA `(.L_x_12749) ;  /* 0x000000000004a947 */ /* 0x000fea0003800000 */
[----:B------:R-:W-:Y:S01]  /*d050*/  BPT.TRAP 0x1 ;  /* 0x000000040000795c */ /* 0x000fe20000300000 */
.L_x_12749:
[----:B------:R-:W-:Y:S01]  /*d060*/  IADD3 R3, R9, 0x30840, RZ ;  /* 0x0003084009037810 */ /* 0x000fe20007ffe0ff */
[----:B------:R-:W-:Y:S01]  /*d070*/  VIADD R0, R16, 0x1 ;  /* 0x0000000110007836 */ /* 0x000fe20000000000 */
[----:B------:R-:W-:-:S03]  /*d080*/  SHF.L.U32 R2, R22, 0x1f, RZ ;  /* 0x0000001f16027819 */ /* 0x000fc600000006ff */
[----:B------:R-:W-:Y:S01]  /*d090*/  IMAD R7, R16, 0x8, R3 ;  /* 0x0000000810077824 */ /* 0x000fe200078e0203 */
[----:B------:R-:W-:-:S03]  /*d0a0*/  ISETP.NE.AND P1, PT, R0, 0x2, PT ;  /* 0x000000020000780c */ /* 0x000fc60003f25270 */
[----:B------:R-:W0:Y:S01]  /*d0b0*/  SYNCS.PHASECHK.TRANS64.TRYWAIT P0, [R7+URZ], R2 ;  /* 0x00000002070075a7 */ /* 0x000e22000800017f */
[----:B------:R-:W-:Y:S02]  /*d0c0*/  SEL R5, RZ, 0x1, P1 ;  /* 0x00000001ff057807 */ /* 0x000fe40000800000 */
[----:B------:R-:W-:Y:S02]  /*d0d0*/  SEL R4, R0, RZ, P1 ;  /* 0x000000ff00047207 */ /* 0x000fe40000800000 */
[----:B------:R-:W-:Y:S02]  /*d0e0*/  LOP3.LUT R0, R22, R5, RZ, 0x3c, !PT ;  /* 0x0000000516007212 */ /* 0x000fe400078e3cff */
[----:B------:R-:W-:Y:S02]  /*d0f0*/  LEA R3, R4, R3, 0x3 ;  /* 0x0000000304037211 */ /* 0x000fe400078e18ff */
[----:B------:R-:W-:Y:S01]  /*d100*/  SHF.L.U32 R0, R0, 0x1f, RZ ;  /* 0x0000001f00007819 */ /* 0x000fe200000006ff */
[----:B0-----:R-:W-:Y:S06]  /*d110*/  @!P0 BRA `(.L_x_12750) ;  /* 0x0000001400a48947 */ /* 0x001fec0003800000 */
.L_x_12803:
[----:B------:R-:W1:Y:S02]  /*d120*/  SYNCS.PHASECHK.TRANS64.TRYWAIT P0, [R3+URZ], R0 ;  /* 0x00000000030075a7 */ /* 0x000e64000800017f */
[----:B-1----:R-:W-:Y:S05]  /*d130*/  @!P0 BRA `(.L_x_12751) ;  /* 0x0000001400b08947 */ /* 0x002fea0003800000 */
.L_x_12804:
[----:B------:R-:W-:Y:S05]  /*d140*/  @!P2 BRA `(.L_x_12752) ;  /* 0x000000000004a947 */ /* 0x000fea0003800000 */
[----:B------:R-:W-:Y:S01]  /*d150*/  BPT.TRAP 0x1 ;  /* 0x000000040000795c */ /* 0x000fe20000300000 */
.L_x_12752:
[----:B-1----:R-:W-:-:S04]  /*d160*/  VIADD R3, R9, 0x30860 ;  /* 0x0003086009037836 */ /* 0x002fc80000000000 */
[----:B------:R-:W-:-:S04]  /*d170*/  IMAD R5, R16, 0x8, R3 ;  /* 0x0000000810057824 */ /* 0x000fc800078e0203 */
[----:B------:R-:W1:Y:S02]  /*d180*/  SYNCS.PHASECHK.TRANS64.TRYWAIT P0, [R5+URZ], R2 ;  /* 0x00000002050075a7 */ /* 0x000e64000800017f */
[----:B-1----:R-:W-:Y:S05]  /*d190*/  @!P0 BRA `(.L_x_12753) ;  /* 0x0000001400ac8947 */ /* 0x002fea0003800000 */
.L_x_12805:
[----:B------:R-:W-:-:S07]  /*d1a0*/  LEA R3, R4, R3, 0x3 ;  /* 0x0000000304037211 */ /* 0x000fce00078e18ff */
.L_x_12754:
[----:B--2---:R2:W3:Y:S02]  /*d1b0*/  SYNCS.PHASECHK.TRANS64.TRYWAIT P0, [R3+URZ], R0 ;  /* 0x00000000030075a7 */ /* 0x0044e4000800017f */
[----:B---3--:R-:W-:Y:S05]  /*d1c0*/  @!P0 NANOSLEEP.SYNCS 0x989680 ;  /* 0x009896800000895d */ /* 0x008fea0003900000 */
[----:B------:R-:W3:Y:S02]  /*d1d0*/  @!P0 SYNCS.PHASECHK.TRANS64 P0, [R3+URZ], R0 ;  /* 0x00000000030085a7 */ /* 0x000ee4000800007f */
[----:B---3--:R-:W-:Y:S05]  /*d1e0*/  @!P0 BRA `(.L_x_12754) ;  /* 0xfffffffc00f08947 */ /* 0x008fea000383ffff */
.L_x_12747:
[----:B------:R-:W-:Y:S05]  /*d1f0*/  BSYNC B0 ;  /* 0x0000000000007941 */ /* 0x000fea0003800000 */
.L_x_12746:
[----:B------:R-:W-:Y:S05]  /*d200*/  EXIT ;  /* 0x000000000000794d */ /* 0x000fea0003800000 */
.L_x_12658:
[----:B0-----:R-:W-:-:S04]  /*d210*/  IMAD.U32 R3, RZ, RZ, UR40 ;  /* 0x00000028ff037e24 */ /* 0x001fc8000f8e00ff */
[----:B------:R0:W1:Y:S03]  /*d220*/  SYNCS.PHASECHK.TRANS64.TRYWAIT P1, [R3+URZ+0x30800], R0 ;  /* 0x03080000030075a7 */ /* 0x000066000802017f */
[----:B-1----:R-:W-:Y:S05]  /*d230*/  @!P1 NANOSLEEP.SYNCS 0x989680 ;  /* 0x009896800000995d */ /* 0x002fea0003900000 */
[----:B------:R-:W1:Y:S02]  /*d240*/  @!P1 SYNCS.PHASECHK.TRANS64 P1, [R3+URZ+0x30800], R0 ;  /* 0x03080000030095a7 */ /* 0x000e64000802007f */
[----:B-1----:R-:W-:Y:S05]  /*d250*/  @!P1 BRA `(.L_x_12658) ;  /* 0xfffffffc00ec9947 */ /* 0x002fea000383ffff */
[----:B------:R-:W-:Y:S05]  /*d260*/  BRA `(.L_x_12755) ;  /* 0xffffff4000407947 */ /* 0x000fea000383ffff */
.L_x_12662:
[----:B-1----:R1:W2:Y:S02]  /*d270*/  SYNCS.PHASECHK.TRANS64.TRYWAIT P2, [R0+URZ+0x30830], R5 ;  /* 0x03083005000075a7 */ /* 0x0022a4000804017f */
[----:B--2---:R-:W-:Y:S05]  /*d280*/  @!P2 NANOSLEEP.SYNCS 0x989680 ;  /* 0x009896800000a95d */ /* 0x004fea0003900000 */
[----:B------:R-:W2:Y:S02]  /*d290*/  @!P2 SYNCS.PHASECHK.TRANS64 P2, [R0+URZ+0x30830], R5 ;  /* 0x030830050000a5a7 */ /* 0x000ea4000804007f */
[----:B--2---:R-:W-:Y:S05]  /*d2a0*/  @!P2 BRA `(.L_x_12662) ;  /* 0xfffffffc00f0a947 */ /* 0x004fea000383ffff */
[----:B------:R-:W-:Y:S05]  /*d2b0*/  BRA `(.L_x_12661) ;  /* 0xffffff4000787947 */ /* 0x000fea000383ffff */
.L_x_12667:
[----:B-1----:R-:W-:-:S04]  /*d2c0*/  IMAD.U32 R9, RZ, RZ, UR6 ;  /* 0x00000006ff097e24 */ /* 0x002fc8000f8e00ff */
[----:B------:R1:W2:Y:S03]  /*d2d0*/  SYNCS.PHASECHK.TRANS64.TRYWAIT P2, [R9+URZ+0x30830], R8 ;  /* 0x03083008090075a7 */ /* 0x0002a6000804017f */
[----:B--2---:R-:W-:Y:S05]  /*d2e0*/  @!P2 NANOSLEEP.SYNCS 0x989680 ;  /* 0x009896800000a95d */ /* 0x004fea0003900000 */
[----:B------:R-:W2:Y:S02]  /*d2f0*/  @!P2 SYNCS.PHASECHK.TRANS64 P2, [R9+URZ+0x30830], R8 ;  /* 0x030830080900a5a7 */ /* 0x000ea4000804007f */
[----:B--2---:R-:W-:Y:S05]  /*d300*/  @!P2 BRA `(.L_x_12667) ;  /* 0xfffffffc00eca947 */ /* 0x004fea000383ffff */
[----:B------:R-:W-:Y:S05]  /*d310*/  BRA `(.L_x_12664) ;  /* 0xffffff7800bc7947 */ /* 0x000fea000383ffff */
.L_x_12671:
[----:B-1----:R-:W-:-:S04]  /*d320*/  MOV R9, UR6 ;  /* 0x0000000600097c02 */ /* 0x002fc80008000f00 */
[----:B------:R1:W2:Y:S03]  /*d330*/  SYNCS.PHASECHK.TRANS64.TRYWAIT P2, [R9+URZ+0x30850], R8 ;  /* 0x03085008090075a7 */ /* 0x0002a6000804017f */
[----:B--2---:R-:W-:Y:S05]  /*d340*/  @!P2 NANOSLEEP.SYNCS 0x989680 ;  /* 0x009896800000a95d */ /* 0x004fea0003900000 */
[----:B------:R-:W2:Y:S02]  /*d350*/  @!P2 SYNCS.PHASECHK.TRANS64 P2, [R9+URZ+0x30850], R8 ;  /* 0x030850080900a5a7 */ /* 0x000ea4000804007f */
[----:B--2---:R-:W-:Y:S05]  /*d360*/  @!P2 BRA `(.L_x_12671) ;  /* 0xfffffffc00eca947 */ /* 0x004fea000383ffff */
[----:B------:R-:W-:Y:S05]  /*d370*/  BRA `(.L_x_12668) ;  /* 0xffffff7c003c7947 */ /* 0x000fea000383ffff */
.L_x_12676:
[----:B-1----:R-:W-:-:S04]  /*d380*/  IMAD.U32 R5, RZ, RZ, UR12 ;  /* 0x0000000cff057e24 */ /* 0x002fc8000f8e00ff */
[----:B------:R1:W2:Y:S03]  /*d390*/  SYNCS.PHASECHK.TRANS64.TRYWAIT P0, [R5+URZ+0x30850], R0 ;  /* 0x03085000050075a7 */ /* 0x0002a6000800017f */
[----:B--2---:R-:W-:Y:S05]  /*d3a0*/  @!P0 NANOSLEEP.SYNCS 0x989680 ;  /* 0x009896800000895d */ /* 0x004fea0003900000 */
[----:B------:R-:W2:Y:S02]  /*d3b0*/  @!P0 SYNCS.PHASECHK.TRANS64 P0, [R5+URZ+0x30850], R0 ;  /* 0x03085000050085a7 */ /* 0x000ea4000800007f */
[----:B--2---:R-:W-:Y:S05]  /*d3c0*/  @!P0 BRA `(.L_x_12676) ;  /* 0xfffffffc00ec8947 */ /* 0x004fea000383ffff */
[----:B------:R-:W-:Y:S05]  /*d3d0*/  BRA `(.L_x_12675) ;  /* 0xffffffac00e87947 */ /* 0x000fea000383ffff */
.L_x_12682:
[----:B------:R-:W0:Y:S01]  /*d3e0*/  S2R R20, SR_TID.X ;  /* 0x0000000000147919 */ /* 0x000e220000002100 */
[----:B------:R-:W-:Y:S01]  /*d3f0*/  BSSY B0, `(.L_x_12756) ;  /* 0x000000a000007945 */ /* 0x000fe20003800000 */
[----:B------:R-:W-:Y:S01]  /*d400*/  MOV R12, RZ ;  /* 0x000000ff000c7202 */ /* 0x000fe20000000f00 */
        /* <DEDUP_REMOVED lines=8> */
.L_x_12757:
[----:B------:R-:W-:Y:S05]  /*d490*/  BSYNC B0 ;  /* 0x0000000000007941 */ /* 0x000fea0003800000 */
.L_x_12756:
[----:B------:R-:W-:Y:S05]  /*d4a0*/  BRA `(.L_x_12758) ;  /* 0xffffffcc00a87947 */ /* 0x000fea000383ffff */
.L_x_12684:
[----:B------:R-:W-:Y:S01]  /*d4b0*/  BSSY B0, `(.L_x_12759) ;  /* 0x0000006000007945 */ /* 0x000fe20003800000 */
[----:B------:R-:W-:-:S07]  /*d4c0*/  MOV R15, 0xffffffff ;  /* 0xffffffff000f7802 */ /* 0x000fce0000000f00 */
[----:B01----:R-:W-:Y:S05]  /*d4d0*/  WARPSYNC.COLLECTIVE R15, `(.L_x_12760) ;  /* 0x000000000f0c7348 */ /* 0x003fea0003c00000 */
[----:B------:R-:W-:Y:S02]  /*d4e0*/  ELECT P6, UR62, PT ;  /* 0x00000000003e782f */ /* 0x000fe400038c0000 */
[----:B------:R-:W-:Y:S01]  /*d4f0*/  MOV R14, UR62 ;  /* 0x0000003e000e7c02 */ /* 0x000fe20008000f00 */
[----:B01----:R-:W-:Y:S10]  /*d500*/  ENDCOLLECTIVE ;  /* 0x000000000000791b */ /* 0x003ff40003800000 */
.L_x_12760:
[----:B------:R-:W-:Y:S05]  /*d510*/  BSYNC B0 ;  /* 0x0000000000007941 */ /* 0x000fea0003800000 */
.L_x_12759:
[----:B------:R-:W-:Y:S05]  /*d520*/  BRA `(.L_x_12761) ;  /* 0xffffffcc00a47947 */ /* 0x000fea000383ffff */
.L_x_12686:
[----:B0-----:R0:W2:Y:S02]  /*d530*/  SYNCS.PHASECHK.TRANS64.TRYWAIT P0, [R3+URZ+0x30840], R0 ;  /* 0x03084000030075a7 */ /* 0x0010a4000800017f */
[----:B--2---:R-:W-:Y:S05]  /*d540*/  @!P0 NANOSLEEP.SYNCS 0x989680 ;  /* 0x009896800000895d */ /* 0x004fea0003900000 */
[----:B------:R-:W2:Y:S02]  /*d550*/  @!P0 SYNCS.PHASECHK.TRANS64 P0, [R3+URZ+0x30840], R0 ;  /* 0x03084000030085a7 */ /* 0x000ea4000800007f */
[----:B--2---:R-:W-:Y:S05]  /*d560*/  @!P0 BRA `(.L_x_12686) ;  /* 0xfffffffc00f08947 */ /* 0x004fea000383ffff */
[----:B------:R-:W-:Y:S05]  /*d570*/  BRA `(.L_x_12762) ;  /* 0xffffffd000047947 */ /* 0x000fea000383ffff */
.L_x_12689:
[----:B------:R-:W-:Y:S01]  /*d580*/  IMAD.MOV.U32 R13, RZ, RZ, R4 ;  /* 0x000000ffff0d7224 */ /* 0x000fe200078e0004 */
[----:B------:R-:W-:Y:S01]  /*d590*/  MOV R11, 0x181f ;  /* 0x0000181f000b7802 */ /* 0x000fe20000000f00 */
[----:B------:R-:W-:Y:S02]  /*d5a0*/  IMAD.MOV.U32 R12, RZ, RZ, RZ ;  /* 0x000000ffff0c7224 */ /* 0x000fe400078e00ff */
[----:B------:R-:W-:Y:S02]  /*d5b0*/  IMAD.MOV.U32 R15, RZ, RZ, -0x1 ;  /* 0xffffffffff0f7424 */ /* 0x000fe400078e00ff */
[----:B------:R-:W-:-:S07]  /*d5c0*/  IMAD R8, R6, 0xc0, R21 ;  /* 0x000000c006087824 */ /* 0x000fce00078e0215 */
[----:B------:R-:W-:Y:S05]  /*d5d0*/  WARPSYNC.COLLECTIVE R15, `(.L_x_12763) ;  /* 0x000000000f087348 */ /* 0x000fea0003c00000 */
[----:B------:R0:W1:Y:S02]  /*d5e0*/  SHFL.IDX P6, R14, R13, R12, R11 ;  /* 0x0000000c0d0e7389 */ /* 0x00006400000c000b */
[----:B01----:R-:W-:Y:S01]  /*d5f0*/  ENDCOLLECTIVE ;  /* 0x000000000000791b */ /* 0x003fe20003800000 */
.L_x_12763:
[----:B------:R-:W-:Y:S01]  /*d600*/  MOV R13, R0 ;  /* 0x00000000000d7202 */ /* 0x000fe20000000f00 */
[----:B------:R-:W-:-:S07]  /*d610*/  IMAD.MOV.U32 R2, RZ, RZ, R14 ;  /* 0x000000ffff027224 */ /* 0x000fce00078e000e */
[----:B------:R-:W-:Y:S05]  /*d620*/  WARPSYNC.COLLECTIVE R15, `(.L_x_12764) ;  /* 0x000000000f087348 */ /* 0x000fea0003c00000 */
[----:B------:R0:W1:Y:S02]  /*d630*/  SHFL.IDX P6, R14, R13, R12, R11 ;  /* 0x0000000c0d0e7389 */ /* 0x00006400000c000b */
[----:B01----:R-:W-:Y:S01]  /*d640*/  ENDCOLLECTIVE ;  /* 0x000000000000791b */ /* 0x003fe20003800000 */
.L_x_12764:
[----:B------:R-:W-:Y:S02]  /*d650*/  ULDC UR4, c[0x0][0x288] ;  /* 0x0000a20000047ab9 */ /* 0x000fe40000000800 */
[----:B------:R-:W-:-:S05]  /*d660*/  IMAD R6, R9, UR4, RZ ;  /* 0x0000000409067c24 */ /* 0x000fca000f8e02ff */
[----:B------:R-:W-:Y:S01]  /*d670*/  ISETP.GE.AND P1, PT, R8, R6, PT ;  /* 0x000000060800720c */ /* 0x000fe20003f26270 */
[----:B------:R-:W-:Y:S01]  /*d680*/  IMAD.MOV.U32 R13, RZ, RZ, R4 ;  /* 0x000000ffff0d7224 */ /* 0x000fe200078e0004 */
[----:B------:R-:W-:Y:S01]  /*d690*/  MOV R12, 0x1 ;  /* 0x00000001000c7802 */ /* 0x000fe20000000f00 */
[----:B------:R-:W-:-:S10]  /*d6a0*/  IMAD.MOV.U32 R3, RZ, RZ, R14 ;  /* 0x000000ffff037224 */ /* 0x000fd400078e000e */
[----:B------:R-:W-:Y:S05]  /*d6b0*/  WARPSYNC.COLLECTIVE R15, `(.L_x_12765) ;  /* 0x000000000f087348 */ /* 0x000fea0003c00000 */
[----:B------:R0:W1:Y:S02]  /*d6c0*/  SHFL.IDX P6, R14, R13, R12, R11 ;  /* 0x0000000c0d0e7389 */ /* 0x00006400000c000b */
[----:B01----:R-:W-:Y:S01]  /*d6d0*/  ENDCOLLECTIVE ;  /* 0x000000000000791b */ /* 0x003fe20003800000 */
.L_x_12765:
[----:B------:R-:W-:-:S05]  /*d6e0*/  @!P1 LEA R9, P2, R20, R3, 0x1 ;  /* 0x0000000314099211 */ /* 0x000fca00078408ff */
[----:B------:R-:W-:Y:S01]  /*d6f0*/  @!P1 IMAD.X R3, RZ, RZ, R2, P2 ;  /* 0x000000ffff039224 */ /* 0x000fe200010e0602 */
[----:B------:R-:W-:Y:S01]  /*d700*/  @!P1 MOV R2, R9 ;  /* 0x0000000900029202 */ /* 0x000fe20000000f00 */
[----:B------:R-:W-:Y:S02]  /*d710*/  VIADD R9, R8, 0x10 ;  /* 0x0000001008097836 */ /* 0x000fe40000000000 */
[----:B------:R-:W-:Y:S02]  /*d720*/  IMAD.MOV.U32 R13, RZ, RZ, R0 ;  /* 0x000000ffff0d7224 */ /* 0x000fe400078e0000 */
[----:B------:R-:W-:Y:S01]  /*d730*/  @!PT LDS RZ, [RZ] ;  /* 0x00000000fffff984 */ /* 0x000fe20000000800 */
[----:B------:R-:W-:Y:S01]  /*d740*/  @!PT LDS RZ, [RZ] ;  /* 0x00000000fffff984 */ /* 0x000fe20000000800 */
[----:B------:R-:W-:Y:S01]  /*d750*/  @!PT LDS RZ, [RZ] ;  /* 0x00000000fffff984 */ /* 0x000fe20000000800 */
[----:B------:R0:W-:Y:S01]  /*d760*/  @!P1 LDGSTS.E.BYPASS.LTC128B.128 [R27+0xc400], desc[UR46][R2.64], !P0 ;  /* 0x0c400000021b9fae */ /* 0x0001e2000c101d6e */
[----:B------:R-:W-:Y:S01]  /*d770*/  ISETP.GE.AND P1, PT, R9, R6, PT ;  /* 0x000000060900720c */ /* 0x000fe20003f26270 */
[----:B0-----:R-:W-:-:S12]  /*d780*/  IMAD.MOV.U32 R2, RZ, RZ, R14 ;  /* 0x000000ffff027224 */ /* 0x001fd800078e000e */
[----:B------:R-:W-:Y:S05]  /*d790*/  WARPSYNC.COLLECTIVE R15, `(.L_x_12766) ;  /* 0x000000000f087348 */ /* 0x000fea0003c00000 */
[----:B------:R0:W1:Y:S02]  /*d7a0*/  SHFL.IDX P6, R14, R13, R12, R11 ;  /* 0x0000000c0d0e7389 */ /* 0x00006400000c000b */
[----:B01----:R-:W-:Y:S01]  /*d7b0*/  ENDCOLLECTIVE ;  /* 0x000000000000791b */ /* 0x003fe20003800000 */
.L_x_12766:
[----:B------:R-:W-:Y:S01]  /*d7c0*/  MOV R13, R4 ;  /* 0x00000004000d7202 */ /* 0x000fe20000000f00 */
[----:B------:R-:W-:Y:S01]  /*d7d0*/  IMAD.MOV.U32 R12, RZ, RZ, 0x2 ;  /* 0x00000002ff0c7424 */ /* 0x000fe200078e00ff */
[----:B------:R-:W-:-:S13]  /*d7e0*/  @!P1 LEA R9, P2, R20, R14, 0x1 ;  /* 0x0000000e14099211 */ /* 0x000fda00078408ff */
[----:B------:R-:W-:Y:S05]  /*d7f0*/  WARPSYNC.COLLECTIVE R15, `(.L_x_12767) ;  /* 0x000000000f087348 */ /* 0x000fea0003c00000 */
[----:B------:R0:W1:Y:S02]  /*d800*/  SHFL.IDX P6, R14, R13, R12, R11 ;  /* 0x0000000c0d0e7389 */ /* 0x00006400000c000b */
[----:B01----:R-:W-:Y:S01]  /*d810*/  ENDCOLLECTIVE ;  /* 0x000000000000791b */ /* 0x003fe20003800000 */
.L_x_12767:
[----:B------:R-:W-:Y:S01]  /*d820*/  @!P1 IADD3.X R3, RZ, R2, RZ, P2, !PT ;  /* 0x00000002ff039210 */ /* 0x000fe200017fe4ff */
[----:B------:R-:W-:Y:S02]  /*d830*/  @!P1 IMAD.MOV.U32 R2, RZ, RZ, R9 ;  /* 0x000000ffff029224 */ /* 0x000fe400078e0009 */
[----:B------:R-:W-:-:S03]  /*d840*/  VIADD R9, R8, 0x20 ;  /* 0x0000002008097836 */ /* 0x000fc60000000000 */
[----:B------:R-:W-:Y:S01]  /*d850*/  @!PT LDS RZ, [RZ] ;  /* 0x00000000fffff984 */ /* 0x000fe20000000800 */
[----:B------:R-:W-:Y:S01]  /*d860*/  @!PT LDS RZ, [RZ] ;  /* 0x00000000fffff984 */ /* 0x000fe20000000800 */
[----:B------:R-:W-:Y:S01]  /*d870*/  @!PT LDS RZ, [RZ] ;  /* 0x00000000fffff984 */ /* 0x000fe20000000800 */
[----:B------:R0:W-:Y:S02]  /*d880*/  @!P1 LDGSTS.E.BYPASS.LTC128B.128 [R27+0xcc00], desc[UR46][R2.64], !P0 ;  /* 0x0cc00000021b9fae */ /* 0x0001e4000c101d6e */
[----:B------:R-:W-:Y:S02]  /*d890*/  ISETP.GE.AND P1, PT, R9, R6, PT ;  /* 0x000000060900720c */ /* 0x000fe40003f26270 */
[----:B------:R-:W-:Y:S01]  /*d8a0*/  MOV R13, R0 ;  /* 0x00000000000d7202 */ /* 0x000fe20000000f00 */
[----:B0-----:R-:W-:-:S10]  /*d8b0*/  IMAD.MOV.U32 R2, RZ, RZ, R14 ;  /* 0x000000ffff027224 */ /* 0x001fd400078e000e */
[----:B------:R-:W-:Y:S05]  /*d8c0*/  WARPSYNC.COLLECTIVE R15, `(.L_x_12768) ;  /* 0x000000000f087348 */ /* 0x000fea0003c00000 */
[----:B------:R0:W1:Y:S02]  /*d8d0*/  SHFL.IDX P6, R14, R13, R12, R11 ;  /* 0x0000000c0d0e7389 */ /* 0x00006400000c000b */
[----:B01----:R-:W-:Y:S01]  /*d8e0*/  ENDCOLLECTIVE ;  /* 0x000000000000791b */ /* 0x003fe20003800000 */
.L_x_12768:
[----:B------:R-:W-:Y:S02]  /*d8f0*/  IMAD.MOV.U32 R13, RZ, RZ, R4 ;  /* 0x000000ffff0d7224 */ /* 0x000fe400078e0004 */
[----:B------:R-:W-:Y:S01]  /*d900*/  IMAD.MOV.U32 R12, RZ, RZ, 0x3 ;  /* 0x00000003ff0c7424 */ /* 0x000fe200078e00ff */
[----:B------:R-:W-:-:S13]  /*d910*/  @!P1 LEA R9, P2, R20, R14, 0x1 ;  /* 0x0000000e14099211 */ /* 0x000fda00078408ff */
[----:B------:R-:W-:Y:S05]  /*d920*/  WARPSYNC.COLLECTIVE R15, `(.L_x_12769) ;  /* 0x000000000f087348 */ /* 0x000fea0003c00000 */
[----:B------:R0:W1:Y:S02]  /*d930*/  SHFL.IDX P6, R14, R13, R12, R11 ;  /* 0x0000000c0d0e7389 */ /* 0x00006400000c000b */
[----:B01----:R-:W-:Y:S01]  /*d940*/  ENDCOLLECTIVE ;  /* 0x000000000000791b */ /* 0x003fe20003800000 */
.L_x_12769:
[----:B------:R-:W-:Y:S02]  /*d950*/  @!P1 IMAD.X R3, RZ, RZ, R2, P2 ;  /* 0x000000ffff039224 */ /* 0x000fe400010e0602 */
[----:B------:R-:W-:Y:S01]  /*d960*/  @!P1 IMAD.MOV.U32 R2, RZ, RZ, R9 ;  /* 0x000000ffff029224 */ /* 0x000fe200078e0009 */
[----:B------:R-:W-:-:S04]  /*d970*/  IADD3 R9, R8, 0x30, RZ ;  /* 0x0000003008097810 */ /* 0x000fc80007ffe0ff */
[----:B------:R-:W-:Y:S01]  /*d980*/  @!PT LDS RZ, [RZ] ;  /* 0x00000000fffff984 */ /* 0x000fe20000000800 */
[----:B------:R-:W-:Y:S01]  /*d990*/  @!PT LDS RZ, [RZ] ;  /* 0x00000000fffff984 */ /* 0x000fe20000000800 */
[----:B------:R-:W-:Y:S01]  /*d9a0*/  @!PT LDS RZ, [RZ] ;  /* 0x00000000fffff984 */ /* 0x000fe20000000800 */
[----:B------:R0:W-:Y:S01]  /*d9b0*/  @!P1 LDGSTS.E.BYPASS.LTC128B.128 [R27+0xd400], desc[UR46][R2.64], !P0 ;  /* 0x0d400000021b9fae */ /* 0x0001e2000c101d6e */
[----:B------:R-:W-:Y:S01]  /*d9c0*/  ISETP.GE.AND P1, PT, R9, R6, PT ;  /* 0x000000060900720c */ /* 0x000fe20003f26270 */
[----:B------:R-:W-:Y:S01]  /*d9d0*/  IMAD.MOV.U32 R13, RZ, RZ, R0 ;  /* 0x000000ffff0d7224 */ /* 0x000fe200078e0000 */
[----:B0-----:R-:W-:-:S11]  /*d9e0*/  MOV R2, R14 ;  /* 0x0000000e00027202 */ /* 0x001fd60000000f00 */
[----:B------:R-:W-:Y:S05]  /*d9f0*/  WARPSYNC.COLLECTIVE R15, `(.L_x_12770) ;  /* 0x000000000f087348 */ /* 0x000fea0003c00000 */
[----:B------:R0:W1:Y:S02]  /*da00*/  SHFL.IDX P6, R14, R13, R12, R11 ;  /* 0x0000000c0d0e7389 */ /* 0x00006400000c000b */
[----:B01----:R-:W-:Y:S01]  /*da10*/  ENDCOLLECTIVE ;  /* 0x000000000000791b */ /* 0x003fe20003800000 */
.L_x_12770:
[----:B------:R-:W-:Y:S01]  /*da20*/  IMAD.MOV.U32 R13, RZ, RZ, R4 ;  /* 0x000000ffff0d7224 */ /* 0x000fe200078e0004 */
[----:B------:R-:W-:Y:S02]  /*da30*/  MOV R12, 0x4 ;  /* 0x00000004000c7802 */ /* 0x000fe40000000f00 */
[----:B------:R-:W-:-:S13]  /*da40*/  @!P1 LEA R9, P2, R20, R14, 0x1 ;  /* 0x0000000e14099211 */ /* 0x000fda00078408ff */
[----:B------:R-:W-:Y:S05]  /*da50*/  WARPSYNC.COLLECTIVE R15, `(.L_x_12771) ;  /* 0x000000000f087348 */ /* 0x000fea0003c00000 */
[----:B------:R0:W1:Y:S02]  /*da60*/  SHFL.IDX P6, R14, R13, R12, R11 ;  /* 0x0000000c0d0e7389 */ /* 0x00006400000c000b */
[----:B01----:R-:W-:Y:S01]  /*da70*/  ENDCOLLECTIVE ;  /* 0x000000000000791b */ /* 0x003fe20003800000 */
.L_x_12771:
[----:B------:R-:W-:Y:S01]  /*da80*/  @!P1 IMAD.X R3, RZ, RZ, R2, P2 ;  /* 0x000000ffff039224 */ /* 0x000fe200010e0602 */
[----:B------:R-:W-:Y:S01]  /*da90*/  @!P1 MOV R2, R9 ;  /* 0x0000000900029202 */ /* 0x000fe20000000f00 */
[----:B------:R-:W-:-:S04]  /*daa0*/  VIADD R9, R8, 0x40 ;  /* 0x0000004008097836 */ /* 0x000fc80000000000 */
[----:B------:R-:W-:Y:S01]  /*dab0*/  @!PT LDS RZ, [RZ] ;  /* 0x00000000fffff984 */ /* 0x000fe20000000800 */
[----:B------:R-:W-:Y:S01]  /*dac0*/  @!PT LDS RZ, [RZ] ;  /* 0x00000000fffff984 */ /* 0x000fe20000000800 */
[----:B------:R-:W-:Y:S01]  /*dad0*/  @!PT LDS RZ, [RZ] ;  /* 0x00000000fffff984 */ /* 0x000fe20000000800 */
[----:B------:R0:W-:Y:S01]  /*dae0*/  @!P1 LDGSTS.E.BYPASS.LTC128B.128 [R27+0xdc00], desc[UR46][R2.64], !P0 ;  /* 0x0dc00000021b9fae */ /* 0x0001e2000c101d6e */
[----:B------:R-:W-:Y:S01]  /*daf0*/  ISETP.GE.AND P1, PT, R9, R6, PT ;  /* 0x000000060900720c */ /* 0x000fe20003f26270 */
[----:B------:R-:W-:Y:S02]  /*db00*/  IMAD.MOV.U32 R13, RZ, RZ, R0 ;  /* 0x000000ffff0d7224 */ /* 0x000fe400078e0000 */
[----:B0-----:R-:W-:-:S10]  /*db10*/  IMAD.MOV.U32 R2, RZ, RZ, R14 ;  /* 0x000000ffff027224 */ /* 0x001fd400078e000e */
[----:B------:R-:W-:Y:S05]  /*db20*/  WARPSYNC.COLLECTIVE R15, `(.L_x_12772) ;  /* 0x000000000f087348 */ /* 0x000fea0003c00000 */
[----:B------:R0:W1:Y:S02]  /*db30*/  SHFL.IDX P6, R14, R13, R12, R11 ;  /* 0x0000000c0d0e7389 */ /* 0x00006400000c000b */
[----:B01----:R-:W-:Y:S01]  /*db40*/  ENDCOLLECTIVE ;  /* 0x000000000000791b */ /* 0x003fe20003800000 */
.L_x_12772:
[----:B------:R-:W-:Y:S01]  /*db50*/  MOV R13, R4 ;  /* 0x00000004000d7202 */ /* 0x000fe20000000f00 */
[----:B------:R-:W-:Y:S01]  /*db60*/  IMAD.MOV.U32 R12, RZ, RZ, 0x5 ;  /* 0x00000005ff0c7424 */ /* 0x000fe200078e00ff */
[----:B------:R-:W-:-:S13]  /*db70*/  @!P1 LEA R9, P2, R20, R14, 0x1 ;  /* 0x0000000e14099211 */ /* 0x000fda00078408ff */
[----:B------:R-:W-:Y:S05]  /*db80*/  WARPSYNC.COLLECTIVE R15, `(.L_x_12773) ;  /* 0x000000000f087348 */ /* 0x000fea0003c00000 */
[----:B------:R0:W1:Y:S02]  /*db90*/  SHFL.IDX P6, R14, R13, R12, R11 ;  /* 0x0000000c0d0e7389 */ /* 0x00006400000c000b */
[----:B01----:R-:W-:Y:S01]  /*dba0*/  ENDCOLLECTIVE ;  /* 0x000000000000791b */ /* 0x003fe20003800000 */
.L_x_12773:
        /* <DEDUP_REMOVED lines=13> */
.L_x_12774:
[----:B------:R-:W-:Y:S02]  /*dc80*/  IMAD.MOV.U32 R13, RZ, RZ, R4 ;  /* 0x000000ffff0d7224 */ /* 0x000fe400078e0004 */
[----:B------:R-:W-:Y:S01]  /*dc90*/  IMAD.MOV.U32 R12, RZ, RZ, 0x6 ;  /* 0x00000006ff0c7424 */ /* 0x000fe200078e00ff */
[----:B------:R-:W-:-:S13]  /*dca0*/  @!P1 LEA R9, P2, R20, R14, 0x1 ;  /* 0x0000000e14099211 */ /* 0x000fda00078408ff */
[----:B------:R-:W-:Y:S05]  /*dcb0*/  WARPSYNC.COLLECTIVE R15, `(.L_x_12775) ;  /* 0x000000000f087348 */ /* 0x000fea0003c00000 */
[----:B------:R0:W1:Y:S02]  /*dcc0*/  SHFL.IDX P6, R14, R13, R12, R11 ;  /* 0x0000000c0d0e7389 */ /* 0x00006400000c000b */
[----:B01----:R-:W-:Y:S01]  /*dcd0*/  ENDCOLLECTIVE ;  /* 0x000000000000791b */ /* 0x003fe20003800000 */
.L_x_12775:
        /* <DEDUP_REMOVED lines=13> */
.L_x_12776:
[----:B------:R-:W-:Y:S02]  /*ddb0*/  IMAD.MOV.U32 R13, RZ, RZ, R4 ;  /* 0x000000ffff0d7224 */ /* 0x000fe400078e0004 */
[----:B------:R-:W-:Y:S01]  /*ddc0*/  IMAD.MOV.U32 R12, RZ, RZ, 0x7 ;  /* 0x00000007ff0c7424 */ /* 0x000fe200078e00ff */
[----:B------:R-:W-:-:S13]  /*ddd0*/  @!P1 LEA R9, P2, R20, R14, 0x1 ;  /* 0x0000000e14099211 */ /* 0x000fda00078408ff */
[----:B------:R-:W-:Y:S05]  /*dde0*/  WARPSYNC.COLLECTIVE R15, `(.L_x_12777) ;  /* 0x000000000f087348 */ /* 0x000fea0003c00000 */
[----:B------:R0:W1:Y:S02]  /*ddf0*/  SHFL.IDX P6, R14, R13, R12, R11 ;  /* 0x0000000c0d0e7389 */ /* 0x00006400000c000b */
[----:B01----:R-:W-:Y:S01]  /*de00*/  ENDCOLLECTIVE ;  /* 0x000000000000791b */ /* 0x003fe20003800000 */
.L_x_12777:
        /* <DEDUP_REMOVED lines=8> */
[----:B------:R-:W-:Y:S01]  /*de90*/  IMAD.MOV.U32 R13, RZ, RZ, R0 ;  /* 0x000000ffff0d7224 */ /* 0x000fe200078e0000 */
[----:B0-----:R-:W-:Y:S02]  /*dea0*/  IADD3 R3, R8, 0x70, RZ ;  /* 0x0000007008037810 */ /* 0x001fe40007ffe0ff */
[----:B------:R-:W-:-:S09]  /*deb0*/  MOV R4, R14 ;  /* 0x0000000e00047202 */ /* 0x000fd20000000f00 */
[----:B------:R-:W-:Y:S05]  /*dec0*/  WARPSYNC.COLLECTIVE R15, `(.L_x_12778) ;  /* 0x000000000f087348 */ /* 0x000fea0003c00000 */
[----:B------:R0:W1:Y:S02]  /*ded0*/  SHFL.IDX P6, R14, R13, R12, R11 ;  /* 0x0000000c0d0e7389 */ /* 0x00006400000c000b */
[----:B01----:R-:W-:Y:S01]  /*dee0*/  ENDCOLLECTIVE ;  /* 0x000000000000791b */ /* 0x003fe20003800000 */
.L_x_12778:
[----:B------:R-:W-:Y:S02]  /*def0*/  ISETP.GE.AND P1, PT, R3, R6, PT ;  /* 0x000000060300720c */ /* 0x000fe40003f26270 */
[----:B------:R-:W-:Y:S01]  /*df00*/  MOV R13, R7 ;  /* 0x00000007000d7202 */ /* 0x000fe20000000f00 */
[----:B------:R-:W-:Y:S02]  /*df10*/  IMAD.MOV.U32 R12, RZ, RZ, RZ ;  /* 0x000000ffff0c7224 */ /* 0x000fe400078e00ff */
[----:B------:R-:W-:-:S08]  /*df20*/  IMAD.MOV.U32 R2, RZ, RZ, R14 ;  /* 0x000000ffff027224 */ /* 0x000fd000078e000e */
[----:B------:R-:W-:Y:S05]  /*df30*/  WARPSYNC.COLLECTIVE R15, `(.L_x_12779) ;  /* 0x000000000f087348 */ /* 0x000fea0003c00000 */
[----:B------:R0:W1:Y:S02]  /*df40*/  SHFL.IDX P6, R14, R13, R12, R11 ;  /* 0x0000000c0d0e7389 */ /* 0x00006400000c000b */
[----:B01----:R-:W-:Y:S01]  /*df50*/  ENDCOLLECTIVE ;  /* 0x000000000000791b */ /* 0x003fe20003800000 */
.L_x_12779:
[----:B------:R-:W-:-:S05]  /*df60*/  @!P1 LEA R2, P3, R20, R2, 0x1 ;  /* 0x0000000214029211 */ /* 0x000fca00078608ff */
[----:B------:R-:W-:-:S05]  /*df70*/  @!P1 IMAD.X R3, RZ, RZ, R4, P3 ;  /* 0x000000ffff039224 */ /* 0x000fca00018e0604 */
[----:B------:R-:W-:Y:S01]  /*df80*/  @!PT LDS RZ, [RZ] ;  /* 0x00000000fffff984 */ /* 0x000fe20000000800 */
[----:B------:R-:W-:Y:S01]  /*df90*/  @!PT LDS RZ, [RZ] ;  /* 0x00000000fffff984 */ /* 0x000fe20000000800 */
[----:B------:R-:W-:Y:S01]  /*dfa0*/  @!PT LDS RZ, [RZ] ;  /* 0x00000000fffff984 */ /* 0x000fe20000000800 */
[----:B------:R0:W-:Y:S01]  /*dfb0*/  @!P1 LDGSTS.E.BYPASS.LTC128B.128 [R27+0xfc00], desc[UR46][R2.64], !P0 ;  /* 0x0fc00000021b9fae */ /* 0x0001e2000c101d6e */
[----:B------:R-:W-:Y:S01]  /*dfc0*/  MOV R13, R5 ;  /* 0x00000005000d7202 */ /* 0x000fe20000000f00 */
[----:B------:R-:W-:-:S07]  /*dfd0*/  IMAD.MOV.U32 R0, RZ, RZ, R14 ;  /* 0x000000ffff007224 */ /* 0x000fce00078e000e */
[----:B0-----:R-:W-:Y:S05]  /*dfe0*/  WARPSYNC.COLLECTIVE R15, `(.L_x_12780) ;  /* 0x000000000f087348 */ /* 0x001fea0003c00000 */
[----:B------:R1:W2:Y:S02]  /*dff0*/  SHFL.IDX P6, R14, R13, R12, R11 ;  /* 0x0000000c0d0e7389 */ /* 0x0002a400000c000b */
[----:B012---:R-:W-:Y:S01]  /*e000*/  ENDCOLLECTIVE ;  /* 0x000000000000791b */ /* 0x007fe20003800000 */
.L_x_12780:
[----:B------:R-:W-:Y:S02]  /*e010*/  IMAD.MOV.U32 R13, RZ, RZ, R7 ;  /* 0x000000ffff0d7224 */ /* 0x000fe400078e0007 */
[----:B------:R-:W-:Y:S02]  /*e020*/  IMAD.MOV.U32 R12, RZ, RZ, 0x1 ;  /* 0x00000001ff0c7424 */ /* 0x000fe400078e00ff */
[----:B------:R-:W-:-:S07]  /*e030*/  IMAD.MOV.U32 R9, RZ, RZ, R14 ;  /* 0x000000ffff097224 */ /* 0x000fce00078e000e */
[----:B------:R-:W-:Y:S05]  /*e040*/  WARPSYNC.COLLECTIVE R15, `(.L_x_12781) ;  /* 0x000000000f087348 */ /* 0x000fea0003c00000 */
[----:B------:R0:W1:Y:S02]  /*e050*/  SHFL.IDX P6, R14, R13, R12, R11 ;  /* 0x0000000c0d0e7389 */ /* 0x00006400000c000b */
[----:B01----:R-:W-:Y:S01]  /*e060*/  ENDCOLLECTIVE ;  /* 0x000000000000791b */ /* 0x003fe20003800000 */
.L_x_12781:
[----:B------:R-:W-:Y:S02]  /*e070*/  @!P2 LEA R2, P1, R20, R9, 0x1 ;  /* 0x000000091402a211 */ /* 0x000fe400078208ff */
[----:B------:R-:W-:-:S03]  /*e080*/  IADD3 R9, R8, 0x90, RZ ;  /* 0x0000009008097810 */ /* 0x000fc60007ffe0ff */
[----:B------:R-:W-:Y:S01]  /*e090*/  @!P2 IMAD.X R3, RZ, RZ, R0, P1 ;  /* 0x000000ffff03a224 */ /* 0x000fe200008e0600 */
[----:B------:R-:W-:-:S04]  /*e0a0*/  ISETP.GE.AND P1, PT, R9, R6, PT ;  /* 0x000000060900720c */ /* 0x000fc80003f26270 */
[----:B------:R-:W-:Y:S01]  /*e0b0*/  @!PT LDS RZ, [RZ] ;  /* 0x00000000fffff984 */ /* 0x000fe20000000800 */
[----:B------:R-:W-:Y:S01]  /*e0c0*/  @!PT LDS RZ, [RZ] ;  /* 0x00000000fffff984 */ /* 0x000fe20000000800 */
[----:B------:R-:W-:Y:S01]  /*e0d0*/  @!PT LDS RZ, [RZ] ;  /* 0x00000000fffff984 */ /* 0x000fe20000000800 */
[----:B------:R0:W-:Y:S01]  /*e0e0*/  @!P2 LDGSTS.E.BYPASS.LTC128B.128 [R27+0x10400], desc[UR46][R2.64], !P0 ;  /* 0x10400000021bafae */ /* 0x0001e2000c101d6e */
[----:B------:R-:W-:Y:S01]  /*e0f0*/  IMAD.MOV.U32 R13, RZ, RZ, R5 ;  /* 0x000000ffff0d7224 */ /* 0x000fe200078e0005 */
[----:B------:R-:W-:-:S07]  /*e100*/  MOV R0, R14 ;  /* 0x0000000e00007202 */ /* 0x000fce0000000f00 */
[----:B0-----:R-:W-:Y:S05]  /*e110*/  WARPSYNC.COLLECTIVE R15, `(.L_x_12782) ;  /* 0x000000000f087348 */ /* 0x001fea0003c00000 */
[----:B------:R1:W2:Y:S02]  /*e120*/  SHFL.IDX P6, R14, R13, R12, R11 ;  /* 0x0000000c0d0e7389 */ /* 0x0002a400000c000b */
[----:B012---:R-:W-:Y:S01]  /*e130*/  ENDCOLLECTIVE ;  /* 0x000000000000791b */ /* 0x007fe20003800000 */
.L_x_12782:
[----:B------:R-:W-:Y:S01]  /*e140*/  IMAD.MOV.U32 R13, RZ, RZ, R7 ;  /* 0x000000ffff0d7224 */ /* 0x000fe200078e0007 */
[----:B------:R-:W-:Y:S02]  /*e150*/  MOV R12, 0x2 ;  /* 0x00000002000c7802 */ /* 0x000fe40000000f00 */
[----:B------:R-:W-:-:S04]  /*e160*/  @!P1 LEA R14, P2, R20, R14, 0x1 ;  /* 0x0000000e140e9211 */ /* 0x000fc800078408ff */
[----:B------:R-:W-:Y:S01]  /*e170*/  @!P1 MOV R2, R14 ;  /* 0x0000000e00029202 */ /* 0x000fe20000000f00 */
[----:B------:R-:W-:-:S08]  /*e180*/  @!P1 IMAD.X R9, RZ, RZ, R0, P2 ;  /* 0x000000ffff099224 */ /* 0x000fd000010e0600 */
[----:B------:R-:W-:Y:S05]  /*e190*/  WARPSYNC.COLLECTIVE R15, `(.L_x_12783) ;  /* 0x000000000f087348 */ /* 0x000fea0003c00000 */
[----:B------:R0:W1:Y:S02]  /*e1a0*/  SHFL.IDX P6, R14, R13, R12, R11 ;  /* 0x0000000c0d0e7389 */ /* 0x00006400000c000b */
[----:B01----:R-:W-:Y:S01]  /*e1b0*/  ENDCOLLECTIVE ;  /* 0x000000000000791b */ /* 0x003fe20003800000 */
.L_x_12783:
[----:B------:R-:W-:-:S05]  /*e1c0*/  @!P1 IMAD.MOV.U32 R3, RZ, RZ, R9 ;  /* 0x000000ffff039224 */ /* 0x000fca00078e0009 */
[----:B------:R-:W-:Y:S01]  /*e1d0*/  @!PT LDS RZ, [RZ] ;  /* 0x00000000fffff984 */ /* 0x000fe20000000800 */
[----:B------:R-:W-:Y:S01]  /*e1e0*/  @!PT LDS RZ, [RZ] ;  /* 0x00000000fffff984 */ /* 0x000fe20000000800 */
[----:B------:R-:W-:Y:S01]  /*e1f0*/  @!PT LDS RZ, [RZ] ;  /* 0x00000000fffff984 */ /* 0x000fe20000000800 */
[----:B------:R0:W-:Y:S01]  /*e200*/  @!P1 LDGSTS.E.BYPASS.LTC128B.128 [R27+0x10c00], desc[UR46][R2.64], !P0 ;  /* 0x10c00000021b9fae */ /* 0x0001e2000c101d6e */
[----:B------:R-:W-:Y:S01]  /*e210*/  IMAD.MOV.U32 R13, RZ, RZ, R5 ;  /* 0x000000ffff0d7224 */ /* 0x000fe200078e0005 */
[----:B0-----:R-:W-:Y:S01]  /*e220*/  IADD3 R3, R8, 0xa0, RZ ;  /* 0x000000a008037810 */ /* 0x001fe20007ffe0ff */
[----:B------:R-:W-:-:S03]  /*e230*/  IMAD.MOV.U32 R0, RZ, RZ, R14 ;  /* 0x000000ffff007224 */ /* 0x000fc600078e000e */
[----:B------:R-:W-:-:S13]  /*e240*/  ISETP.GE.AND P1, PT, R3, R6, PT ;  /* 0x000000060300720c */ /* 0x000fda0003f26270 */
[----:B------:R-:W-:Y:S05]  /*e250*/  WARPSYNC.COLLECTIVE R15, `(.L_x_12784) ;  /* 0x000000000f087348 */ /* 0x000fea0003c00000 */
[----:B------:R0:W1:Y:S02]  /*e260*/  SHFL.IDX P6, R14, R13, R12, R11 ;  /* 0x0000000c0d0e7389 */ /* 0x00006400000c000b */
[----:B01----:R-:W-:Y:S01]  /*e270*/  ENDCOLLECTIVE ;  /* 0x000000000000791b */ /* 0x003fe20003800000 */
.L_x_12784:
[----:B------:R-:W-:Y:S01]  /*e280*/  IMAD.MOV.U32 R13, RZ, RZ, R7 ;  /* 0x000000ffff0d7224 */ /* 0x000fe200078e0007 */
[----:B------:R-:W-:Y:S02]  /*e290*/  MOV R12, 0x3 ;  /* 0x00000003000c7802 */ /* 0x000fe40000000f00 */
[----:B------:R-:W-:-:S13]  /*e2a0*/  @!P1 LEA R2, P2, R20, R14, 0x1 ;  /* 0x0000000e14029211 */ /* 0x000fda00078408ff */
[----:B------:R-:W-:Y:S05]  /*e2b0*/  WARPSYNC.COLLECTIVE R15, `(.L_x_12785) ;  /* 0x000000000f087348 */ /* 0x000fea0003c00000 */
[----:B------:R0:W1:Y:S02]  /*e2c0*/  SHFL.IDX P6, R14, R13, R12, R11 ;  /* 0x0000000c0d0e7389 */ /* 0x00006400000c000b */
[----:B01----:R-:W-:Y:S01]  /*e2d0*/  ENDCOLLECTIVE ;  /* 0x000000000000791b */ /* 0x003fe20003800000 */
.L_x_12785:
[----:B------:R-:W-:-:S05]  /*e2e0*/  @!P1 IMAD.X R3, RZ, RZ, R0, P2 ;  /* 0x000000ffff039224 */ /* 0x000fca00010e0600 */
[----:B------:R-:W-:Y:S01]  /*e2f0*/  @!PT LDS RZ, [RZ] ;  /* 0x00000000fffff984 */ /* 0x000fe20000000800 */
[----:B------:R-:W-:Y:S01]  /*e300*/  @!PT LDS RZ, [RZ] ;  /* 0x00000000fffff984 */ /* 0x000fe20000000800 */
[----:B------:R-:W-:Y:S01]  /*e310*/  @!PT LDS RZ, [RZ] ;  /* 0x00000000fffff984 */ /* 0x000fe20000000800 */
[----:B------:R0:W-:Y:S01]  /*e320*/  @!P1 LDGSTS.E.BYPASS.LTC128B.128 [R27+0x11400], desc[UR46][R2.64], !P0 ;  /* 0x11400000021b9fae */ /* 0x0001e2000c101d6e */
[----:B------:R-:W-:Y:S02]  /*e330*/  IMAD.MOV.U32 R13, RZ, RZ, R5 ;  /* 0x000000ffff0d7224 */ /* 0x000fe400078e0005 */
[----:B------:R-:W-:-:S07]  /*e340*/  IMAD.MOV.U32 R7, RZ, RZ, R14 ;  /* 0x000000ffff077224 */ /* 0x000fce00078e000e */
[----:B0-----:R-:W-:Y:S05]  /*e350*/  WARPSYNC.COLLECTIVE R15, `(.L_x_12786) ;  /* 0x000000000f087348 */ /* 0x001fea0003c00000 */
[----:B------:R1:W2:Y:S02]  /*e360*/  SHFL.IDX P6, R14, R13, R12, R11 ;  /* 0x0000000c0d0e7389 */ /* 0x0002a400000c000b */
[----:B012---:R-:W-:Y:S01]  /*e370*/  ENDCOLLECTIVE ;  /* 0x000000000000791b */ /* 0x007fe20003800000 */
.L_x_12786:
[----:B------:R-:W-:Y:S05]  /*e380*/  BRA `(.L_x_12787) ;  /* 0xffffffcc00f47947 */ /* 0x000fea000383ffff */
.L_x_12691:
[----:B0-----:R0:W1:Y:S02]  /*e390*/  SYNCS.PHASECHK.TRANS64.TRYWAIT P0, [R9+URZ+0x30820], R0 ;  /* 0x03082000090075a7 */ /* 0x001064000800017f */
[----:B-1----:R-:W-:Y:S05]  /*e3a0*/  @!P0 NANOSLEEP.SYNCS 0x989680 ;  /* 0x009896800000895d */ /* 0x002fea0003900000 */
[----:B------:R-:W1:Y:S02]  /*e3b0*/  @!P0 SYNCS.PHASECHK.TRANS64 P0, [R9+URZ+0x30820], R0 ;  /* 0x03082000090085a7 */ /* 0x000e64000800007f */
[----:B-1----:R-:W-:Y:S05]  /*e3c0*/  @!P0 BRA `(.L_x_12691) ;  /* 0xfffffffc00f08947 */ /* 0x002fea000383ffff */
[----:B------:R-:W-:Y:S05]  /*e3d0*/  BRA `(.L_x_12788) ;  /* 0xffffffd000387947 */ /* 0x000fea000383ffff */
.L_x_12698:
[----:B-1----:R1:W2:Y:S02]  /*e3e0*/  SYNCS.PHASECHK.TRANS64.TRYWAIT P0, [R2+URZ+0x30840], R3 ;  /* 0x03084003020075a7 */ /* 0x0022a4000800017f */
[----:B--2---:R-:W-:Y:S05]  /*e3f0*/  @!P0 NANOSLEEP.SYNCS 0x989680 ;  /* 0x009896800000895d */ /* 0x004fea0003900000 */
[----:B------:R-:W2:Y:S02]  /*e400*/  @!P0 SYNCS.PHASECHK.TRANS64 P0, [R2+URZ+0x30840], R3 ;  /* 0x03084003020085a7 */ /* 0x000ea4000800007f */
[----:B--2---:R-:W-:Y:S05]  /*e410*/  @!P0 BRA `(.L_x_12698) ;  /* 0xfffffffc00f08947 */ /* 0x004fea000383ffff */
[----:B------:R-:W-:Y:S05]  /*e420*/  BRA `(.L_x_12789) ;  /* 0xffffffd000dc7947 */ /* 0x000fea000383ffff */
.L_x_12703:
[----:B0-----:R0:W1:Y:S02]  /*e430*/  SYNCS.PHASECHK.TRANS64.TRYWAIT P0, [R2+URZ+0x60], R3 ;  /* 0x00006003020075a7 */ /* 0x001064000800017f */
[----:B-1----:R-:W-:Y:S05]  /*e440*/  @!P0 NANOSLEEP.SYNCS 0x989680 ;  /* 0x009896800000895d */ /* 0x002fea0003900000 */
[----:B------:R-:W1:Y:S02]  /*e450*/  @!P0 SYNCS.PHASECHK.TRANS64 P0, [R2+URZ+0x60], R3 ;  /* 0x00006003020085a7 */ /* 0x000e64000800007f */
[----:B-1----:R-:W-:Y:S05]  /*e460*/  @!P0 BRA `(.L_x_12703) ;  /* 0xfffffffc00f08947 */ /* 0x002fea000383ffff */
[----:B------:R-:W-:Y:S05]  /*e470*/  BRA `(.L_x_12790) ;  /* 0xffffffd400687947 */ /* 0x000fea000383ffff */
.L_x_12712:
[----:B0-----:R0:W1:Y:S02]  /*e480*/  SYNCS.PHASECHK.TRANS64.TRYWAIT P0, [R2+URZ+0x30840], R3 ;  /* 0x03084003020075a7 */ /* 0x001064000800017f */
[----:B-1----:R-:W-:Y:S05]  /*e490*/  @!P0 NANOSLEEP.SYNCS 0x989680 ;  /* 0x009896800000895d */ /* 0x002fea0003900000 */
[----:B------:R-:W1:Y:S02]  /*e4a0*/  @!P0 SYNCS.PHASECHK.TRANS64 P0, [R2+URZ+0x30840], R3 ;  /* 0x03084003020085a7 */ /* 0x000e64000800007f */
[----:B-1----:R-:W-:Y:S05]  /*e4b0*/  @!P0 BRA `(.L_x_12712) ;  /* 0xfffffffc00f08947 */ /* 0x002fea000383ffff */
[----:B------:R-:W-:Y:S05]  /*e4c0*/  BRA `(.L_x_12791) ;  /* 0xffffffd800a47947 */ /* 0x000fea000383ffff */
.L_x_12717:
[----:B0-----:R0:W1:Y:S02]  /*e4d0*/  SYNCS.PHASECHK.TRANS64.TRYWAIT P0, [R5+URZ+0x60], R22 ;  /* 0x00006016050075a7 */ /* 0x001064000800017f */
[----:B-1----:R-:W-:Y:S05]  /*e4e0*/  @!P0 NANOSLEEP.SYNCS 0x989680 ;  /* 0x009896800000895d */ /* 0x002fea0003900000 */
[----:B------:R-:W1:Y:S02]  /*e4f0*/  @!P0 SYNCS.PHASECHK.TRANS64 P0, [R5+URZ+0x60], R22 ;  /* 0x00006016050085a7 */ /* 0x000e64000800007f */
[----:B-1----:R-:W-:Y:S05]  /*e500*/  @!P0 BRA `(.L_x_12717) ;  /* 0xfffffffc00f08947 */ /* 0x002fea000383ffff */
[----:B------:R-:W-:Y:S05]  /*e510*/  BRA `(.L_x_12792) ;  /* 0xffffffdc00247947 */ /* 0x000fea000383ffff */
.L_x_12725:
[----:B0-----:R0:W1:Y:S02]  /*e520*/  SYNCS.PHASECHK.TRANS64.TRYWAIT P0, [R2+URZ+0x30840], R3 ;  /* 0x03084003020075a7 */ /* 0x001064000800017f */
[----:B-1----:R-:W-:Y:S05]  /*e530*/  @!P0 NANOSLEEP.SYNCS 0x989680 ;  /* 0x009896800000895d */ /* 0x002fea0003900000 */
[----:B------:R-:W1:Y:S02]  /*e540*/  @!P0 SYNCS.PHASECHK.TRANS64 P0, [R2+URZ+0x30840], R3 ;  /* 0x03084003020085a7 */ /* 0x000e64000800007f */
[----:B-1----:R-:W-:Y:S05]  /*e550*/  @!P0 BRA `(.L_x_12725) ;  /* 0xfffffffc00f08947 */ /* 0x002fea000383ffff */
[----:B------:R-:W-:Y:S05]  /*e560*/  BRA `(.L_x_12793) ;  /* 0xffffffe000347947 */ /* 0x000fea000383ffff */
.L_x_12730:
[----:B0-----:R0:W1:Y:S02]  /*e570*/  SYNCS.PHASECHK.TRANS64.TRYWAIT P0, [R5+URZ+0x60], R2 ;  /* 0x00006002050075a7 */ /* 0x001064000800017f */
[----:B-1----:R-:W-:Y:S05]  /*e580*/  @!P0 NANOSLEEP.SYNCS 0x989680 ;  /* 0x009896800000895d */ /* 0x002fea0003900000 */
[----:B------:R-:W1:Y:S02]  /*e590*/  @!P0 SYNCS.PHASECHK.TRANS64 P0, [R5+URZ+0x60], R2 ;  /* 0x00006002050085a7 */ /* 0x000e64000800007f */
[----:B-1----:R-:W-:Y:S05]  /*e5a0*/  @!P0 BRA `(.L_x_12730) ;  /* 0xfffffffc00f08947 */ /* 0x002fea000383ffff */
[----:B------:R-:W-:Y:S05]  /*e5b0*/  BRA `(.L_x_12794) ;  /* 0xffffffe000b87947 */ /* 0x000fea000383ffff */
.L_x_12738:
[----:B0-----:R0:W1:Y:S02]  /*e5c0*/  SYNCS.PHASECHK.TRANS64.TRYWAIT P0, [R3+URZ+0x30860], R0 ;  /* 0x03086000030075a7 */ /* 0x001064000800017f */
[----:B-1----:R-:W-:Y:S05]  /*e5d0*/  @!P0 NANOSLEEP.SYNCS 0x989680 ;  /* 0x009896800000895d */ /* 0x002fea0003900000 */
[----:B------:R-:W1:Y:S02]  /*e5e0*/  @!P0 SYNCS.PHASECHK.TRANS64 P0, [R3+URZ+0x30860], R0 ;  /* 0x03086000030085a7 */ /* 0x000e64000800007f */
[----:B-1----:R-:W-:Y:S05]  /*e5f0*/  @!P0 BRA `(.L_x_12738) ;  /* 0xfffffffc00f08947 */ /* 0x002fea000383ffff */
[----:B------:R-:W-:Y:S05]  /*e600*/  BRA `(.L_x_12795) ;  /* 0xffffffe400707947 */ /* 0x000fea000383ffff */
.L_x_12744:
[----:B0-----:R0:W1:Y:S02]  /*e610*/  SYNCS.PHASECHK.TRANS64.TRYWAIT P0, [R9+URZ+0x30820], R0 ;  /* 0x03082000090075a7 */ /* 0x001064000800017f */
[----:B-1----:R-:W-:Y:S05]  /*e620*/  @!P0 NANOSLEEP.SYNCS 0x989680 ;  /* 0x009896800000895d */ /* 0x002fea0003900000 */
[----:B------:R-:W1:Y:S02]  /*e630*/  @!P0 SYNCS.PHASECHK.TRANS64 P0, [R9+URZ+0x30820], R0 ;  /* 0x03082000090085a7 */ /* 0x000e64000800007f */
[----:B-1----:R-:W-:Y:S05]  /*e640*/  @!P0 BRA `(.L_x_12744) ;  /* 0xfffffffc00f08947 */ /* 0x002fea000383ffff */
[----:B------:R-:W-:Y:S05]  /*e650*/  BRA `(.L_x_12796) ;  /* 0xffffffe800347947 */ /* 0x000fea000383ffff */
.L_x_12745:
[----:B------:R-:W1:Y:S01]  /*e660*/  S2R R2, SR_TID.X ;  /* 0x0000000000027919 */ /* 0x000e620000002100 */
[----:B------:R-:W-:Y:S01]  /*e670*/  BSSY B0, `(.L_x_12797) ;  /* 0x000000a000007945 */ /* 0x000fe20003800000 */
[----:B------:R-:W-:Y:S01]  /*e680*/  IMAD.MOV.U32 R12, RZ, RZ, RZ ;  /* 0x000000ffff0c7224 */ /* 0x000fe200078e00ff */
[----:B------:R-:W-:Y:S01]  /*e690*/  MOV R15, 0xffffffff ;  /* 0xffffffff000f7802 */ /* 0x000fe20000000f00 */
[----:B------:R-:W-:Y:S01]  /*e6a0*/  IMAD.MOV.U32 R11, RZ, RZ, 0x1f ;  /* 0x0000001fff0b7424 */ /* 0x000fe200078e00ff */
[----:B-1----:R-:W-:-:S04]  /*e6b0*/  SHF.R.U32.HI R2, RZ, 0x5, R2 ;  /* 0x00000005ff027819 */ /* 0x002fc80000011602 */
[----:B------:R-:W-:-:S04]  /*e6c0*/  LOP3.LUT R2, R2, 0x3, RZ, 0xc0, !PT ;  /* 0x0000000302027812 */ /* 0x000fc800078ec0ff */
[----:B------:R-:W-:-:S07]  /*e6d0*/  MOV R13, R2 ;  /* 0x00000002000d7202 */ /* 0x000fce0000000f00 */
[----:B0-----:R-:W-:Y:S05]  /*e6e0*/  WARPSYNC.COLLECTIVE R15, `(.L_x_12798) ;  /* 0x000000000f087348 */ /* 0x001fea0003c00000 */
[----:B------:R1:W2:Y:S02]  /*e6f0*/  SHFL.IDX P6, R14, R13, R12, R11 ;  /* 0x0000000c0d0e7389 */ /* 0x0002a400000c000b */
[----:B012---:R-:W-:Y:S01]  /*e700*/  ENDCOLLECTIVE ;  /* 0x000000000000791b */ /* 0x007fe20003800000 */
.L_x_12798:
[----:B------:R-:W-:Y:S05]  /*e710*/  BSYNC B0 ;  /* 0x0000000000007941 */ /* 0x000fea0003800000 */
.L_x_12797:
[----:B------:R-:W-:Y:S05]  /*e720*/  BRA `(.L_x_12799) ;  /* 0xffffffe8001c7947 */ /* 0x000fea000383ffff */
.L_x_12748:
[----:B------:R-:W-:Y:S01]  /*e730*/  BSSY B1, `(.L_x_12800) ;  /* 0x0000006000017945 */ /* 0x000fe20003800000 */
[----:B------:R-:W-:-:S07]  /*e740*/  IMAD.MOV.U32 R15, RZ, RZ, -0x1 ;  /* 0xffffffffff0f7424 */ /* 0x000fce00078e00ff */
[----:B0-----:R-:W-:Y:S05]  /*e750*/  WARPSYNC.COLLECTIVE R15, `(.L_x_12801) ;  /* 0x000000000f0c7348 */ /* 0x001fea0003c00000 */
[----:B------:R-:W-:Y:S02]  /*e760*/  ELECT P6, UR62, PT ;  /* 0x00000000003e782f */ /* 0x000fe400038c0000 */
[----:B------:R-:W-:Y:S01]  /*e770*/  MOV R14, UR62 ;  /* 0x0000003e000e7c02 */ /* 0x000fe20008000f00 */
[----:B0-----:R-:W-:Y:S10]  /*e780*/  ENDCOLLECTIVE ;  /* 0x000000000000791b */ /* 0x001ff40003800000 */
.L_x_12801:
[----:B------:R-:W-:Y:S05]  /*e790*/  BSYNC B1 ;  /* 0x0000000000017941 */ /* 0x000fea0003800000 */
.L_x_12800:
[----:B------:R-:W-:Y:S05]  /*e7a0*/  BRA `(.L_x_12802) ;  /* 0xffffffe800147947 */ /* 0x000fea000383ffff */
.L_x_12750:
[----:B0-----:R0:W1:Y:S02]  /*e7b0*/  SYNCS.PHASECHK.TRANS64.TRYWAIT P0, [R7+URZ], R2 ;  /* 0x00000002070075a7 */ /* 0x001064000800017f */
[----:B-1----:R-:W-:Y:S05]  /*e7c0*/  @!P0 NANOSLEEP.SYNCS 0x989680 ;  /* 0x009896800000895d */ /* 0x002fea0003900000 */
[----:B------:R-:W1:Y:S02]  /*e7d0*/  @!P0 SYNCS.PHASECHK.TRANS64 P0, [R7+URZ], R2 ;  /* 0x00000002070085a7 */ /* 0x000e64000800007f */
[----:B-1----:R-:W-:Y:S05]  /*e7e0*/  @!P0 BRA `(.L_x_12750) ;  /* 0xfffffffc00f08947 */ /* 0x002fea000383ffff */
[----:B------:R-:W-:Y:S05]  /*e7f0*/  BRA `(.L_x_12803) ;  /* 0xffffffe800487947 */ /* 0x000fea000383ffff */
.L_x_12751:
[----:B-1----:R1:W2:Y:S02]  /*e800*/  SYNCS.PHASECHK.TRANS64.TRYWAIT P0, [R3+URZ], R0 ;  /* 0x00000000030075a7 */ /* 0x0022a4000800017f */
[----:B--2---:R-:W-:Y:S05]  /*e810*/  @!P0 NANOSLEEP.SYNCS 0x989680 ;  /* 0x009896800000895d */ /* 0x004fea0003900000 */
[----:B------:R-:W2:Y:S02]  /*e820*/  @!P0 SYNCS.PHASECHK.TRANS64 P0, [R3+URZ], R0 ;  /* 0x00000000030085a7 */ /* 0x000ea4000800007f */
[----:B--2---:R-:W-:Y:S05]  /*e830*/  @!P0 BRA `(.L_x_12751) ;  /* 0xfffffffc00f08947 */ /* 0x004fea000383ffff */
[----:B------:R-:W-:Y:S05]  /*e840*/  BRA `(.L_x_12804) ;  /* 0xffffffe8003c7947 */ /* 0x000fea000383ffff */
.L_x_12753:
[----:B-1----:R1:W2:Y:S02]  /*e850*/  SYNCS.PHASECHK.TRANS64.TRYWAIT P0, [R5+URZ], R2 ;  /* 0x00000002050075a7 */ /* 0x0022a4000800017f */
[----:B--2---:R-:W-:Y:S05]  /*e860*/  @!P0 NANOSLEEP.SYNCS 0x989680 ;  /* 0x009896800000895d */ /* 0x004fea0003900000 */
[----:B------:R-:W2:Y:S02]  /*e870*/  @!P0 SYNCS.PHASECHK.TRANS64 P0, [R5+URZ], R2 ;  /* 0x00000002050085a7 */ /* 0x000ea4000800007f */
[----:B--2---:R-:W-:Y:S05]  /*e880*/  @!P0 BRA `(.L_x_12753) ;  /* 0xfffffffc00f08947 */ /* 0x004fea000383ffff */
[----:B------:R-:W-:Y:S05]  /*e890*/  BRA `(.L_x_12805) ;  /* 0xffffffe800407947 */ /* 0x000fea000383ffff */
.L_x_12806:
        /* <DEDUP_REMOVED lines=14> */
.L_x_15328:


//--------------------- .text._ZN7cutlass13device_kernelIN5flash11enable_sm90INS1_16FlashAttnFwdSm90INS1_25CollectiveMainloopFwdSm90ILi2EN4cute5tupleIJNS5_1CILi1EEES8_S8_EEENS6_IJNS7_ILi192EEESA_NS7_ILi64EEEEEELi64ENS_10bfloat16_tEfNS_4arch4Sm90ELb0ELb0ELb1ELb1ELb0ELb0ELb0ELb0ELb1ELb1ELb0ELb0EEENS1_21CollectiveEpilogueFwdINS6_IJSA_SB_SA_EEES9_SD_SF_Li384ELb1ELb1ELb0ELb0EEENS1_36VarlenDynamicPersistentTileSchedulerILi192ELi192ELi384ELi128ELb0ELb1ELb1ELb0ELb1ELb1EEEEEEEEEvNT_6ParamsE --------------------------
	.section	.text._ZN7cutlass13device_kernelIN5flash11enable_sm90INS1_16FlashAttnFwdSm90INS1_25CollectiveMainloopFwdSm90ILi2EN4cute5tupleIJNS5_1CILi1EEES8_S8_EEENS6_IJNS7_ILi192EEESA_NS7_ILi64EEEEEELi64ENS_10bfloat16_tEfNS_4arch4Sm90ELb0ELb0ELb1ELb1ELb0ELb0ELb0ELb0ELb1ELb1ELb0ELb0EEENS1_21CollectiveEpilogueFwdINS6_IJSA_SB_SA_EEES9_SD_SF_Li384ELb1ELb1ELb0ELb0EEENS1_36VarlenDynamicPersistentTileSchedulerILi192ELi192ELi384ELi128ELb0ELb1ELb1ELb0ELb1ELb1EEEEEEEEEvNT_6ParamsE,"ax",@progbits
	.align	128
.text._ZN7cutlass13device_kernelIN5flash11enable_sm90INS1_16FlashAttnFwdSm90INS1_25CollectiveMainloopFwdSm90ILi2EN4cute5tupleIJNS5_1CILi1EEES8_S8_EEENS6_IJNS7_ILi192EEESA_NS7_ILi64EEEEEELi64ENS_10bfloat16_tEfNS_4arch4Sm90ELb0ELb0ELb1ELb1ELb0ELb0ELb0ELb0ELb1ELb1ELb0ELb0EEENS1_21CollectiveEpilogueFwdINS6_IJSA_SB_SA_EEES9_SD_SF_Li384ELb1ELb1ELb0ELb0EEENS1_36VarlenDynamicPersistentTileSchedulerILi192ELi192ELi384ELi128ELb0ELb1ELb1ELb0ELb1ELb1EEEEEEEEEvNT_6ParamsE:
        .type           _ZN7cutlass13device_kernelIN5flash11enable_sm90INS1_16FlashAttnFwdSm90INS1_25CollectiveMainloopFwdSm90ILi2EN4cute5tupleIJNS5_1CILi1EEES8_S8_EEENS6_IJNS7_ILi192EEESA_NS7_ILi64EEEEEELi64ENS_10bfloat16_tEfNS_4arch4Sm90ELb0ELb0ELb1ELb1ELb0ELb0ELb0ELb0ELb1ELb1ELb0ELb0EEENS1_21CollectiveEpilogueFwdINS6_IJSA_SB_SA_EEES9_SD_SF_Li384ELb1ELb1ELb0ELb0EEENS1_36VarlenDynamicPersistentTileSchedulerILi192ELi192ELi384ELi128ELb0ELb1ELb1ELb0ELb1ELb1EEEEEEEEEvNT_6ParamsE,@function
        .size           _ZN7cutlass13device_kernelIN5flash11enable_sm90INS1_16FlashAttnFwdSm90INS1_25CollectiveMainloopFwdSm90ILi2EN4cute5tupleIJNS5_1CILi1EEES8_S8_EEENS6_IJNS7_ILi192EEESA_NS7_ILi64EEEEEELi64ENS_10bfloat16_tEfNS_4arch4Sm90ELb0ELb0ELb1ELb1ELb0ELb0ELb0ELb0ELb1ELb1ELb0ELb0EEENS1_21CollectiveEpilogueFwdINS6_IJSA_SB_SA_EEES9_SD_SF_Li384ELb1ELb1ELb0ELb0EEENS1_36VarlenDynamicPersistentTileSchedulerILi192ELi192ELi384ELi128ELb0ELb1ELb1ELb0ELb1ELb1EEEEEEEEEvNT_6ParamsE,(.L_x_15329 - _ZN7cutlass13device_kernelIN5flash11enable_sm90INS1_16FlashAttnFwdSm90INS1_25CollectiveMainloopFwdSm90ILi2EN4cute5tupleIJNS5_1CILi1EEES8_S8_EEENS6_IJNS7_ILi192EEESA_NS7_ILi64EEEEEELi64ENS_10bfloat16_tEfNS_4arch4Sm90ELb0ELb0ELb1ELb1ELb0ELb0ELb0ELb0ELb1ELb1ELb0ELb0EEENS1_21CollectiveEpilogueFwdINS6_IJSA_SB_SA_EEES9_SD_SF_Li384ELb1ELb1ELb0ELb0EEENS1_36VarlenDynamicPersistentTileSchedulerILi192ELi192ELi384ELi128ELb0ELb1ELb1ELb0ELb1ELb1EEEEEEEEEvNT_6ParamsE)
        .other          _ZN7cutlass13device_kernelIN5flash11enable_sm90INS1_16FlashAttnFwdSm90INS1_25CollectiveMainloopFwdSm90ILi2EN4cute5tupleIJNS5_1CILi1EEES8_S8_EEENS6_IJNS7_ILi192EEESA_NS7_ILi64EEEEEELi64ENS_10bfloat16_tEfNS_4arch4Sm90ELb0ELb0ELb1ELb1ELb0ELb0ELb0ELb0ELb1ELb1ELb0ELb0EEENS1_21CollectiveEpilogueFwdINS6_IJSA_SB_SA_EEES9_SD_SF_Li384ELb1ELb1ELb0ELb0EEENS1_36VarlenDynamicPersistentTileSchedulerILi192ELi192ELi384ELi128ELb0ELb1ELb1ELb0ELb1ELb1EEEEEEEEEvNT_6ParamsE,@"STO_CUDA_ENTRY STV_DEFAULT"
_ZN7cutlass13device_kernelIN5flash11enable_sm90INS1_16FlashAttnFwdSm90INS1_25CollectiveMainloopFwdSm90ILi2EN4cute5tupleIJNS5_1CILi1EEES8_S8_EEENS6_IJNS7_ILi192EEESA_NS7_ILi64EEEEEELi64ENS_10bfloat16_tEfNS_4arch4Sm90ELb0ELb0ELb1ELb1ELb0ELb0ELb0ELb0ELb1ELb1ELb0ELb0EEENS1_21CollectiveEpilogueFwdINS6_IJSA_SB_SA_EEES9_SD_SF_Li384ELb1ELb1ELb0ELb0EEENS1_36VarlenDynamicPersistentTileSchedulerILi192ELi192ELi384ELi128ELb0ELb1ELb1ELb0ELb1ELb1EEEEEEEEEvNT_6ParamsE:
        /* <DEDUP_REMOVED lines=18> */
.L_x_12808:
[----:B------:R-:W-:Y:S05]  /*0120*/  BSYNC B0 ;  /* 0x0000000000007941 */ /* 0x000fea0003800000 */
.L_x_12807:
        /* <DEDUP_REMOVED lines=41> */
.L_x_12809:
        /* <DEDUP_REMOVED lines=22> */
.L_x_12810:
        /* <DEDUP_REMOVED lines=18> */
.L_x_12811:
        /* <DEDUP_REMOVED lines=22> */
.L_x_12812:
        /* <DEDUP_REMOVED lines=22> */
.L_x_12813:
[----:B------:R-:W-:Y:S01]  /*0900*/  PLOP3.LUT P0, PT, PT, PT, UP0, 0x80, 0x0 ;  /* 0x000000000000781c */ /* 0x000fe20003f0f008 */
[----:B------:R-:W-:Y:S01]  /*0910*/  UMOV UR36, 0x1 ;  /* 0x0000000100247882 */ /* 0x000fe20000000000 */
[----:B------:R-:W-:Y:S01]  /*0920*/  NOP ;  /* 0x0000000000007918 */ /* 0x000fe20000000000 */
[----:B------:R-:W-:Y:S01]  /*0930*/  USEL UR36, UR36, 0x2, !UP0 ;  /* 0x0000000224247887 */ /* 0x000fe2000c000000 */
[----:B------:R-:W-:Y:S01]  /*0940*/  ULDC.64 UR48, c[0x0][0x208] ;  /* 0x0000820000307ab9 */ /* 0x000fe20000000a00 */
[----:B012-4-:R-:W-:Y:S08]  /*0950*/  BAR.SYNC.DEFER_BLOCKING 0x0 ;  /* 0x0000000000007b1d */ /* 0x017ff00000010000 */
[----:B------:R-:W-:Y:S05]  /*0960*/  @!P0 BRA `(.L_x_12814) ;  /* 0x000000a000588947 */ /* 0x000fea0003800000 */
.L_x_12815:
        /* <DEDUP_REMOVED lines=25> */
[----:B------:R-:W-:Y:S02]  /*0b00*/  UMOV UR38, URZ ;  /* 0x0000003f00267c82 */ /* 0x000fe40008000000 */
[CC--:B------:R-:W-:Y:S02]  /*0b10*/  LEA.HI R3, R0.reuse, R14.reuse, RZ, 0x4 ;  /* 0x0000000e00037211 */ /* 0x0c0fe400078f20ff */
[----:B------:R-:W-:-:S02]  /*0b20*/  LEA.HI R2, R0, R14, RZ, 0x7 ;  /* 0x0000000e00027211 */ /* 0x000fc400078f38ff */
[----:B------:R-:W-:Y:S02]  /*0b30*/  SHF.R.S32.HI R4, RZ, 0x4, R3 ;  /* 0x00000004ff047819 */ /* 0x000fe40000011403 */
[----:B------:R-:W-:Y:S02]  /*0b40*/  LOP3.LUT R6, R2, 0xffffff80, RZ, 0xc0, !PT ;  /* 0xffffff8002067812 */ /* 0x000fe400078ec0ff */
[C---:B------:R-:W-:Y:S02]  /*0b50*/  LEA.HI R5, R3.reuse, R4, RZ, 0x1 ;  /* 0x0000000403057211 */ /* 0x040fe400078f08ff */
[----:B------:R-:W-:Y:S01]  /*0b60*/  LEA.HI R7, R0, R14, RZ, 0x2 ;  /* 0x0000000e00077211 */ /* 0x000fe200078f10ff */
[----:B------:R-:W-:Y:S01]  /*0b70*/  IMAD.IADD R16, R14, 0x1, -R6 ;  /* 0x000000010e107824 */ /* 0x000fe200078e0a06 */
[----:B------:R-:W-:Y:S02]  /*0b80*/  LOP3.LUT R3, R3, 0xfffffff0, RZ, 0xc0, !PT ;  /* 0xfffffff003037812 */ /* 0x000fe400078ec0ff */
[----:B------:R-:W-:-:S02]  /*0b90*/  LOP3.LUT R5, R5, 0x1ffffffe, RZ, 0xc0, !PT ;  /* 0x1ffffffe05057812 */ /* 0x000fc400078ec0ff */
[----:B------:R-:W-:Y:S02]  /*0ba0*/  LOP3.LUT R7, R7, 0xfffffffc, RZ, 0xc0, !PT ;  /* 0xfffffffc07077812 */ /* 0x000fe400078ec0ff */
[----:B------:R-:W-:Y:S01]  /*0bb0*/  IADD3 R3, R14, -R3, RZ ;  /* 0x800000030e037210 */ /* 0x000fe20007ffe0ff */
[----:B------:R-:W-:Y:S01]  /*0bc0*/  IMAD.IADD R5, R4, 0x1, -R5 ;  /* 0x0000000104057824 */ /* 0x000fe200078e0a05 */
[----:B------:R-:W-:Y:S01]  /*0bd0*/  SHF.R.S32.HI R9, RZ, 0x1f, R16 ;  /* 0x0000001fff097819 */ /* 0x000fe20000011410 */
[----:B------:R-:W-:Y:S01]  /*0be0*/  IMAD.IADD R11, R14, 0x1, -R7 ;  /* 0x000000010e0b7824 */ /* 0x000fe200078e0a07 */
[----:B------:R-:W-:Y:S01]  /*0bf0*/  SHF.R.S32.HI R4, RZ, 0x1f, R3 ;  /* 0x0000001fff047819 */ /* 0x000fe20000011403 */
[----:B------:R-:W-:Y:S01]  /*0c00*/  IMAD.SHL.U32 R5, R5, 0x8, RZ ;  /* 0x0000000805057824 */ /* 0x000fe200078e00ff */
[----:B------:R-:W-:Y:S02]  /*0c10*/  LEA.HI R10, R9, R16, RZ, 0x2 ;  /* 0x00000010090a7211 */ /* 0x000fe400078f10ff */
[----:B------:R-:W-:-:S02]  /*0c20*/  LEA.HI R4, R4, R3, RZ, 0x3 ;  /* 0x0000000304047211 */ /* 0x000fc400078f18ff */
[----:B------:R-:W-:Y:S02]  /*0c30*/  LEA.HI R12, R11, R11, RZ, 0x1 ;  /* 0x0000000b0b0c7211 */ /* 0x000fe400078f08ff */
[----:B------:R-:W-:Y:S02]  /*0c40*/  LEA.HI R6, R0, R14, RZ, 0x5 ;  /* 0x0000000e00067211 */ /* 0x000fe400078f28ff */
[--C-:B------:R-:W-:Y:S02]  /*0c50*/  SHF.R.S32.HI R8, RZ, 0x2, R10.reuse ;  /* 0x00000002ff087819 */ /* 0x100fe4000001140a */
[----:B------:R-:W-:Y:S01]  /*0c60*/  SHF.R.S32.HI R7, RZ, 0x1f, R10 ;  /* 0x0000001fff077819 */ /* 0x000fe2000001140a */
[----:B------:R-:W-:Y:S01]  /*0c70*/  IMAD.SHL.U32 R6, R6, 0x20, RZ ;  /* 0x0000002006067824 */ /* 0x000fe200078e00ff */
[----:B------:R-:W-:Y:S02]  /*0c80*/  SHF.R.S32.HI R15, RZ, 0x7, R2 ;  /* 0x00000007ff0f7819 */ /* 0x000fe40000011402 */
[C---:B------:R-:W-:Y:S01]  /*0c90*/  LOP3.LUT R2, R4.reuse, 0xfffffff8, RZ, 0xc0, !PT ;  /* 0xfffffff804027812 */ /* 0x040fe200078ec0ff */
[----:B------:R-:W-:Y:S01]  /*0ca0*/  IMAD.SHL.U32 R4, R4, 0x40, RZ ;  /* 0x0000004004047824 */ /* 0x000fe200078e00ff */
[----:B------:R-:W-:-:S02]  /*0cb0*/  LOP3.LUT R12, R12, 0x1ffffffe, RZ, 0xc0, !PT ;  /* 0x1ffffffe0c0c7812 */ /* 0x000fc400078ec0ff */
[----:B------:R-:W-:Y:S01]  /*0cc0*/  LEA.HI R7, R7, R8, RZ, 0x3 ;  /* 0x0000000807077211 */ /* 0x000fe200078f18ff */
[----:B------:R-:W-:Y:S01]  /*0cd0*/  IMAD.IADD R2, R3, 0x1, -R2 ;  /* 0x0000000103027824 */ /* 0x000fe200078e0a02 */
[----:B------:R-:W-:Y:S01]  /*0ce0*/  LOP3.LUT R6, R6, 0xfffffc00, RZ, 0xc0, !PT ;  /* 0xfffffc0006067812 */ /* 0x000fe200078ec0ff */
[----:B------:R-:W-:Y:S01]  /*0cf0*/  IMAD.IADD R13, R11, 0x1, -R12 ;  /* 0x000000010b0d7824 */ /* 0x000fe200078e0a0c */
[----:B------:R-:W-:Y:S01]  /*0d00*/  LOP3.LUT R11, R7, 0xfffffff8, RZ, 0xc0, !PT ;  /* 0xfffffff8070b7812 */ /* 0x000fe200078ec0ff */
[----:B------:R-:W-:Y:S01]  /*0d10*/  IMAD.HI R7, R15, 0x55555556, RZ ;  /* 0x555555560f077827 */ /* 0x000fe200078e02ff */
[C---:B------:R-:W-:Y:S02]  /*0d20*/  R2P PR, R2.reuse, 0x6 ;  /* 0x0000000602007804 */ /* 0x040fe40000000000 */
[----:B------:R-:W-:Y:S01]  /*0d30*/  LEA.HI R9, R9, R16, RZ, 0x5 ;  /* 0x0000001009097211 */ /* 0x000fe200078f28ff */
[----:B------:R-:W-:Y:S01]  /*0d40*/  IMAD.SHL.U32 R2, R2, 0x40, RZ ;  /* 0x0000004002027824 */ /* 0x000fe200078e00ff */
[----:B------:R-:W-:Y:S01]  /*0d50*/  LEA.HI R7, R7, R7, RZ, 0x1 ;  /* 0x0000000707077211 */ /* 0x000fe200078f08ff */
[----:B------:R-:W-:Y:S01]  /*0d60*/  IMAD.IADD R12, R8, 0x1, -R11 ;  /* 0x00000001080c7824 */ /* 0x000fe200078e0a0b */
[----:B------:R-:W-:Y:S01]  /*0d70*/  LEA R8, R3, R6, 0x6 ;  /* 0x0000000603087211 */ /* 0x000fe200078e30ff */
[----:B------:R-:W-:Y:S01]  /*0d80*/  IMAD.MOV.U32 R11, RZ, RZ, -0x2 ;  /* 0xfffffffeff0b7424 */ /* 0x000fe200078e00ff */
[----:B------:R-:W-:Y:S01]  /*0d90*/  SHF.R.S32.HI R9, RZ, 0x5, R9 ;  /* 0x00000005ff097819 */ /* 0x000fe20000011409 */
[----:B------:R-:W-:Y:S01]  /*0da0*/  IMAD R7, R7, -0x3, R15 ;  /* 0xfffffffd07077824 */ /* 0x000fe200078e020f */
[----:B------:R-:W-:Y:S01]  /*0db0*/  LOP3.LUT R2, R2, 0x1c0, RZ, 0xc0, !PT ;  /* 0x000001c002027812 */ /* 0x000fe200078ec0ff */
[----:B------:R-:W-:Y:S01]  /*0dc0*/  IMAD.IADD R3, R5, 0x1, R8 ;  /* 0x0000000105037824 */ /* 0x000fe200078e0208 */
[----:B------:R-:W-:-:S02]  /*0dd0*/  LOP3.LUT R10, R10, 0x7ffffffc, RZ, 0xc0, !PT ;  /* 0x7ffffffc0a0a7812 */ /* 0x000fc400078ec0ff */
[----:B------:R-:W-:Y:S02]  /*0de0*/  LEA R12, R9, R12, 0x4 ;  /* 0x0000000c090c7211 */ /* 0x000fe400078e20ff */
[----:B------:R-:W-:Y:S01]  /*0df0*/  LOP3.LUT R5, R2, 0x8, R5, 0xf8, !PT ;  /* 0x0000000802057812 */ /* 0x000fe200078ef805 */
[----:B------:R-:W-:Y:S01]  /*0e00*/  IMAD.IADD R10, R16, 0x1, -R10 ;  /* 0x00000001100a7824 */ /* 0x000fe200078e0a0a */
[----:B------:R-:W-:Y:S01]  /*0e10*/  SHF.R.U32.HI R2, RZ, 0x3, R2 ;  /* 0x00000003ff027819 */ /* 0x000fe20000011602 */
[----:B------:R0:W-:Y:S01]  /*0e20*/  STL [R1+0x18], R3 ;  /* 0x0000180301007387 */ /* 0x0001e20000100800 */
[----:B------:R-:W-:Y:S01]  /*0e30*/  LEA.HI R0, R0, R14, RZ, 0x3 ;  /* 0x0000000e00007211 */ /* 0x000fe200078f18ff */
[----:B------:R-:W-:Y:S01]  /*0e40*/  IMAD.MOV.U32 R16, RZ, RZ, 0x40 ;  /* 0x00000040ff107424 */ /* 0x000fe200078e00ff */
[----:B------:R-:W-:Y:S01]  /*0e50*/  LOP3.LUT R5, R5, R2, RZ, 0x3c, !PT ;  /* 0x0000000205057212 */ /* 0x000fe200078e3cff */
[----:B------:R-:W-:Y:S01]  /*0e60*/  IMAD R2, R10, R11, 0xc0 ;  /* 0x000000c00a027424 */ /* 0x000fe200078e020b */
[----:B------:R-:W-:-:S02]  /*0e70*/  LOP3.LUT R155, R0, 0xfffffff8, RZ, 0xc0, !PT ;  /* 0xfffffff8009b7812 */ /* 0x000fc400078ec0ff */
[----:B------:R-:W-:Y:S02]  /*0e80*/  SHF.R.S32.HI R157, RZ, 0x3, R0 ;  /* 0x00000003ff9d7819 */ /* 0x000fe40000011400 */
[----:B------:R-:W-:Y:S01]  /*0e90*/  LOP3.LUT R4, R4, 0x7ffffe00, RZ, 0xc0, !PT ;  /* 0x7ffffe0004047812 */ /* 0x000fe200078ec0ff */
[----:B0-----:R-:W-:Y:S01]  /*0ea0*/  IMAD R3, R7, 0x40, R12 ;  /* 0x0000004007037824 */ /* 0x001fe200078e020c */
[----:B------:R0:W-:Y:S01]  /*0eb0*/  STL [R1+0x10], R2 ;  /* 0x0000100201007387 */ /* 0x0001e20000100800 */
[----:B------:R-:W-:Y:S01]  /*0ec0*/  IMAD.IADD R155, R14, 0x1, -R155 ;  /* 0x000000010e9b7824 */ /* 0x000fe200078e0a9b */
[----:B------:R-:W-:Y:S01]  /*0ed0*/  SEL R16, R16, 0xffffffc0, !P2 ;  /* 0xffffffc010107807 */ /* 0x000fe20005000000 */
[----:B------:R-:W-:Y:S01]  /*0ee0*/  IMAD R0, R13, 0x8, R3 ;  /* 0x000000080d007824 */ /* 0x000fe200078e0203 */
[----:B------:R1:W-:Y:S02]  /*0ef0*/  STL [R1+0xc], R3 ;  /* 0x00000c0301007387 */ /* 0x0003e40000100800 */
[----:B------:R-:W-:-:S02]  /*0f00*/  SHF.L.U32 R156, R155, 0x3, RZ ;  /* 0x000000039b9c7819 */ /* 0x000fc400000006ff */
[----:B------:R1:W-:Y:S01]  /*0f10*/  STL [R1+0x14], R0 ;  /* 0x0000140001007387 */ /* 0x0003e20000100800 */
[----:B0-----:R-:W-:Y:S02]  /*0f20*/  IADD3 R2, R5, R4, R6 ;  /* 0x0000000405027210 */ /* 0x001fe40007ffe006 */
[----:B------:R-:W-:Y:S02]  /*0f30*/  SHF.R.S32.HI R4, RZ, 0x1f, R156 ;  /* 0x0000001fff047819 */ /* 0x000fe4000001149c */
[----:B------:R-:W-:-:S05]  /*0f40*/  LEA R2, R2, UR39, 0x1 ;  /* 0x0000002702027c11 */ /* 0x000fca000f8e08ff */
[C---:B------:R-:W-:Y:S02]  /*0f50*/  VIADD R17, R2.reuse, 0x1e800 ;  /* 0x0001e80002117836 */ /* 0x040fe40000000000 */
[----:B------:R-:W-:Y:S02]  /*0f60*/  VIADD R152, R2, 0x1e820 ;  /* 0x0001e82002987836 */ /* 0x000fe40000000000 */
[C---:B------:R-:W-:Y:S02]  /*0f70*/  @P1 VIADD R152, R17.reuse, 0xffffffe0 ;  /* 0xffffffe011981836 */ /* 0x040fe40000000000 */
[----:B------:R-:W-:Y:S02]  /*0f80*/  IMAD.IADD R17, R17, 0x1, R16 ;  /* 0x0000000111117824 */ /* 0x000fe400078e0210 */
[----:B------:R-:W-:Y:S01]  /*0f90*/  IMAD.IADD R16, R16, 0x1, R152 ;  /* 0x0000000110107824 */ /* 0x000fe200078e0298 */
[C---:B------:R-:W-:Y:S01]  /*0fa0*/  IADD3 R153, R152.reuse, 0xc000, RZ ;  /* 0x0000c00098997810 */ /* 0x040fe20007ffe0ff */
[----:B-1----:R-:W-:-:S07]  /*0fb0*/  VIADD R154, R152, 0x6000 ;  /* 0x00006000989a7836 */ /* 0x002fce0000000000 */
.L_x_12845:
[----:B012---:R-:W0:Y:S01]  /*0fc0*/  LDC.64 R4, c[0x0][0xc88] ;  /* 0x00032200ff047b82 */ /* 0x007e220000000a00 */
[----:B------:R-:W-:Y:S01]  /*0fd0*/  ULDC.64 UR8, c[0x0][0xa28] ;  /* 0x00028a0000087ab9 */ /* 0x000fe20000000a00 */
[----:B------:R-:W-:Y:S01]  /*0fe0*/  ULDC.64 UR10, c[0x0][0xa20] ;  /* 0x00028800000a7ab9 */ /* 0x000fe20000000a00 */
[----:B------:R-:W-:Y:S01]  /*0ff0*/  ULDC UR4, c[0x0][0x424] ;  /* 0x0001090000047ab9 */ /* 0x000fe20000000800 */
        /* <DEDUP_REMOVED lines=10> */
[----:B------:R-:W-:Y:S02]  /*10a0*/  @UP0 ULEA UR8, UP2, UR40, UR8, 0x2 ;  /* 0x0000000828080291 */ /* 0x000fe4000f84103f */
[----:B------:R-:W-:Y:S02]  /*10b0*/  @UP1 ULEA UR10, UP3, UR40, UR10, 0x2 ;  /* 0x0000000a280a1291 */ /* 0x000fe4000f86103f */
[----:B------:R-:W-:Y:S02]  /*10c0*/  @UP0 ULEA.HI.X UR9, UR40, UR9, UR41, 0x2, UP2 ;  /* 0x0000000928090291 */ /* 0x000fe400090f1429 */
[----:B------:R-:W-:Y:S01]  /*10d0*/  @UP1 ULEA.HI.X UR11, UR40, UR11, UR41, 0x2, UP3 ;  /* 0x0000000b280b1291 */ /* 0x000fe200098f1429 */
[----:B------:R-:W-:Y:S02]  /*10e0*/  IMAD.U32 R4, RZ, RZ, UR8 ;  /* 0x00000008ff047e24 */ /* 0x000fe4000f8e00ff */
[----:B------:R-:W-:-:S02]  /*10f0*/  IMAD.U32 R6, RZ, RZ, UR10 ;  /* 0x0000000aff067e24 */ /* 0x000fc4000f8e00ff */
[----:B------:R-:W-:Y:S01]  /*1100*/  IMAD.U32 R5, RZ, RZ, UR9 ;  /* 0x00000009ff057e24 */ /* 0x000fe2000f8e00ff */
[----:B------:R-:W-:Y:S01]  /*1110*/  ULDC.64 UR8, c[0x0][0x418] ;  /* 0x0001060000087ab9 */ /* 0x000fe20000000a00 */
[----:B------:R-:W-:-:S03]  /*1120*/  IMAD.U32 R7, RZ, RZ, UR11 ;  /* 0x0000000bff077e24 */ /* 0x000fc6000f8e00ff */
[----:B------:R-:W2:Y:S04]  /*1130*/  @P0 LDG.E R4, desc[UR48][R4.64] ;  /* 0x0000003004040981 */ /* 0x000ea8000c1e1900 */
[----:B------:R-:W3:Y:S01]  /*1140*/  @P1 LDG.E R6, desc[UR48][R6.64] ;  /* 0x0000003006061981 */ /* 0x000ee2000c1e1900 */
[----:B------:R-:W-:Y:S01]  /*1150*/  UISETP.NE.U32.AND UP0, UPT, UR8, URZ, UPT ;  /* 0x0000003f0800728c */ /* 0x000fe2000bf05070 */
[----:B------:R-:W-:Y:S01]  /*1160*/  IMAD.MOV.U32 R0, RZ, RZ, RZ ;  /* 0x000000ffff007224 */ /* 0x000fe200078e00ff */
[----:B------:R-:W-:Y:S01]  /*1170*/  UMOV UR42, UR5 ;  /* 0x00000005002a7c82 */ /* 0x000fe20008000000 */
[----:B------:R-:W-:Y:S01]  /*1180*/  ULDC UR5, c[0x0][0x2f0] ;  /* 0x0000bc0000057ab9 */ /* 0x000fe20000000800 */
[----:B------:R-:W-:Y:S01]  /*1190*/  UISETP.NE.AND.EX UP0, UPT, UR9, URZ, UPT, UP0 ;  /* 0x0000003f0900728c */ /* 0x000fe2000bf05300 */
[----:B------:R-:W-:Y:S01]  /*11a0*/  MOV R3, RZ ;  /* 0x000000ff00037202 */ /* 0x000fe20000000f00 */
[----:B------:R-:W-:Y:S01]  /*11b0*/  UMOV UR50, URZ ;  /* 0x0000003f00327c82 */ /* 0x000fe20008000000 */
[----:B------:R-:W-:Y:S01]  /*11c0*/  UMOV UR43, UR6 ;  /* 0x00000006002b7c82 */ /* 0x000fe20008000000 */
[----:B------:R-:W-:Y:S01]  /*11d0*/  USEL UR4, UR4, 0x1, UP0 ;  /* 0x0000000104047887 */ /* 0x000fe20008000000 */
[----:B------:R-:W-:Y:S01]  /*11e0*/  IMAD.MOV.U32 R151, RZ, RZ, RZ ;  /* 0x000000ffff977224 */ /* 0x000fe200078e00ff */
[----:B-----5:R-:W-:-:S02]  /*11f0*/  CS2R R20, SRZ ;  /* 0x0000000000147805 */ /* 0x020fc4000001ff00 */
[----:B------:R-:W-:Y:S01]  /*1200*/  CS2R R22, SRZ ;  /* 0x0000000000167805 */ /* 0x000fe2000001ff00 */
[----:B------:R-:W-:Y:S01]  /*1210*/  UIMAD UR4, UR4, UR5, URZ ;  /* 0x00000005040472a4 */ /* 0x000fe2000f8e023f */
[----:B------:R-:W-:Y:S02]  /*1220*/  CS2R R28, SRZ ;  /* 0x00000000001c7805 */ /* 0x000fe4000001ff00 */
[----:B------:R-:W-:Y:S02]  /*1230*/  CS2R R30, SRZ ;  /* 0x00000000001e7805 */ /* 0x000fe4000001ff00 */
[----:B------:R-:W-:Y:S02]  /*1240*/  CS2R R32, SRZ ;  /* 0x0000000000207805 */ /* 0x000fe4000001ff00 */
[----:B------:R-:W-:Y:S02]  /*1250*/  CS2R R34, SRZ ;  /* 0x0000000000227805 */ /* 0x000fe4000001ff00 */
[----:B------:R-:W-:-:S02]  /*1260*/  CS2R R36, SRZ ;  /* 0x0000000000247805 */ /* 0x000fc4000001ff00 */
[----:B--2---:R-:W-:Y:S02]  /*1270*/  @P0 R2UR UR50, R4 ;  /* 0x00000000043202ca */ /* 0x004fe400000e0000 */
[----:B------:R-:W-:Y:S02]  /*1280*/  PLOP3.LUT P0, PT, PT, PT, PT, 0x80, 0x0 ;  /* 0x000000000000781c */ /* 0x000fe40003f0f070 */
        /* <DEDUP_REMOVED lines=15> */
.L_x_12816:
[----:B------:R-:W-:Y:S01]  /*1380*/  UIADD3 UR50, -UR50, UR4, URZ ;  /* 0x0000000432327290 */ /* 0x000fe2000fffe13f */
[----:B------:R-:W-:Y:S02]  /*1390*/  CS2R R38, SRZ ;  /* 0x0000000000267805 */ /* 0x000fe4000001ff00 */
[----:B------:R-:W-:Y:S02]  /*13a0*/  CS2R R40, SRZ ;  /* 0x0000000000287805 */ /* 0x000fe4000001ff00 */
[----:B------:R-:W-:Y:S01]  /*13b0*/  CS2R R42, SRZ ;  /* 0x00000000002a7805 */ /* 0x000fe2000001ff00 */
[----:B------:R-:W-:Y:S01]  /*13c0*/  UISETP.GE.AND UP0, UPT, UR50, 0x1, UPT ;  /* 0x000000013200788c */ /* 0x000fe2000bf06270 */
[----:B------:R-:W-:Y:S01]  /*13d0*/  CS2R R44, SRZ ;  /* 0x00000000002c7805 */ /* 0x000fe2000001ff00 */
[----:B------:R-:W-:Y:S01]  /*13e0*/  UIADD3 UR4, UR50, 0xbf, URZ ;  /* 0x000000bf32047890 */ /* 0x000fe2000fffe03f */
[----:B------:R-:W-:Y:S02]  /*13f0*/  CS2R R46, SRZ ;  /* 0x00000000002e7805 */ /* 0x000fe4000001ff00 */
[----:B------:R-:W-:-:S02]  /*1400*/  CS2R R14, SRZ ;  /* 0x00000000000e7805 */ /* 0x000fc4000001ff00 */
[----:B------:R-:W-:Y:S02]  /*1410*/  CS2R R48, SRZ ;  /* 0x0000000000307805 */ /* 0x000fe4000001ff00 */
[----:B------:R-:W-:Y:S01]  /*1420*/  PLOP3.LUT P1, PT, PT, PT, UP0, 0x80, 0x0 ;  /* 0x000000000000781c */ /* 0x000fe20003f2f008 */
[----:B------:R-:W-:Y:S01]  /*1430*/  UIMAD.WIDE UR4, UR4, 0x2aaaaaab, URZ ;  /* 0x2aaaaaab040478a5 */ /* 0x000fe2000f8e023f */
[----:B------:R-:W-:Y:S01]  /*1440*/  CS2R R12, SRZ ;  /* 0x00000000000c7805 */ /* 0x000fe2000001ff00 */
[----:B------:R-:W-:Y:S02]  /*1450*/  IMAD.MOV.U32 R50, RZ, RZ, RZ ;  /* 0x000000ffff327224 */ /* 0x000fe400078e00ff */
[----:B------:R-:W-:-:S04]  /*1460*/  USHF.R.U32.HI UR47, URZ, 0x1f, UR5 ;  /* 0x0000001f3f2f7899 */ /* 0x000fc80008011605 */
[----:B------:R-:W-:-:S04]  /*1470*/  ULEA.HI.SX32 UR47, UR5, UR47, 0x1b ;  /* 0x0000002f052f7291 */ /* 0x000fc8000f8fda3f */
[----:B------:R-:W-:Y:S08]  /*1480*/  @!P1 BRA `(.L_x_12817) ;  /* 0x0000007c00009947 */ /* 0x000ff00003800000 */
[----:B------:R-:W0:Y:S01]  /*1490*/  S2R R4, SR_TID.X ;  /* 0x0000000000047919 */ /* 0x000e220000002100 */
[----:B------:R-:W-:-:S04]  /*14a0*/  UIADD3 UR6, UR39, 0x1e800, URZ ;  /* 0x0001e80027067890 */ /* 0x000fc8000fffe03f */
[----:B------:R-:W-:-:S06]  /*14b0*/  ULOP3.LUT UP0, URZ, UR6, 0x3ff, URZ, 0xc0, !UPT ;  /* 0x000003ff063f7892 */ /* 0x000fcc000f80c03f */
[----:B------:R-:W-:Y:S01]  /*14c0*/  PLOP3.LUT P0, PT, PT, PT, UP0, 0x80, 0x0 ;  /* 0x000000000000781c */ /* 0x000fe20003f0f008 */
[----:B0-----:R-:W-:-:S05]  /*14d0*/  VIADD R5, R4, 0xffffff80 ;  /* 0xffffff8004057836 */ /* 0x001fca0000000000 */
[----:B------:R-:W-:-:S04]  /*14e0*/  SHF.R.S32.HI R4, RZ, 0x1f, R5 ;  /* 0x0000001fff047819 */ /* 0x000fc80000011405 */
[----:B------:R-:W-:-:S04]  /*14f0*/  LEA.HI R4, R4, R5, RZ, 0x7 ;  /* 0x0000000504047211 */ /* 0x000fc800078f38ff */
[----:B------:R-:W-:-:S05]  /*1500*/  SHF.R.S32.HI R4, RZ, 0x7, R4 ;  /* 0x00000007ff047819 */ /* 0x000fca0000011404 */
[----:B------:R-:W0:Y:S02]  /*1510*/  SHFL.IDX PT, R0, R4, RZ, 0x1f ;  /* 0x00001fff04007589 */ /* 0x000e2400000e0000 */
[----:B0-----:R-:W-:-:S13]  /*1520*/  R2UR UR44, R0 ;  /* 0x00000000002c72ca */ /* 0x001fda00000e0000 */
[----:B------:R-:W-:-:S04]  /*1530*/  UIMAD.WIDE UR4, UR44, 0x55555556, URZ ;  /* 0x555555562c0478a5 */ /* 0x000fc8000f8e023f */
[----:B------:R-:W-:-:S04]  /*1540*/  ULEA.HI UR5, UR5, UR5, URZ, 0x1 ;  /* 0x0000000505057291 */ /* 0x000fc8000f8f083f */
[----:B------:R-:W-:Y:S01]  /*1550*/  UIMAD UR51, UR5, -0x3, UR44 ;  /* 0xfffffffd053378a4 */ /* 0x000fe2000f8e022c */
[----:B------:R-:W-:Y:S11]  /*1560*/  @!P0 BRA `(.L_x_12818) ;  /* 0x0000000000408947 */ /* 0x000ff60003800000 */
[----:B------:R-:W-:Y:S01]  /*1570*/  MOV R0, 0x0 ;  /* 0x0000000000007802 */ /* 0x000fe20000000f00 */
[----:B------:R-:W-:Y:S01]  /*1580*/  ULDC.64 UR4, c[0x4][0x1b8] ;  /* 0x01006e0000047ab9 */ /* 0x000fe20000000a00 */
[----:B------:R-:W-:Y:S01]  /*1590*/  ULDC.64 UR6, c[0x4][0x48] ;  /* 0x0100120000067ab9 */ /* 0x000fe20000000a00 */
[----:B------:R-:W-:Y:S01]  /*15a0*/  MOV R4, UR4 ;  /* 0x0000000400047c02 */ /* 0x000fe20008000f00 */
        /* <DEDUP_REMOVED lines=12> */
.L_x_12818:
        /* <DEDUP_REMOVED lines=9> */
.L_x_12958:
[----:B------:R-:W-:Y:S05]  /*1700*/  @!P0 BRA `(.L_x_12820) ;  /* 0x0000000000048947 */ /* 0x000fea0003800000 */
[----:B------:R-:W-:Y:S01]  /*1710*/  BPT.TRAP 0x1 ;  /* 0x000000040000795c */ /* 0x000fe20000300000 */
.L_x_12820:
[----:B0-----:R-:W-:Y:S01]  /*1720*/  IMAD.U32 R0, RZ, RZ, UR38 ;  /* 0x00000026ff007e24 */ /* 0x001fe2000f8e00ff */
[----:B------:R-:W-:-:S04]  /*1730*/  MOV R3, UR37 ;  /* 0x0000002500037c02 */ /* 0x000fc80008000f00 */
[----:B------:R-:W-:Y:S02]  /*1740*/  LEA R0, R0, UR39, 0x3 ;  /* 0x0000002700007c11 */ /* 0x000fe4000f8e18ff */
[----:B------:R-:W-:-:S04]  /*1750*/  SHF.L.U32 R3, R3, 0x1f, RZ ;  /* 0x0000001f03037819 */ /* 0x000fc800000006ff */
[----:B------:R0:W1:Y:S01]  /*1760*/  SYNCS.PHASECHK.TRANS64.TRYWAIT P2, [R0+URZ+0x30830], R3 ;  /* 0x03083003000075a7 */ /* 0x000062000804017f */
[----:B------:R-:W-:Y:S05]  /*1770*/  @!P0 BRA `(.L_x_12821) ;  /* 0x0000000000048947 */ /* 0x000fea0003800000 */
[----:B------:R-:W-:Y:S01]  /*1780*/  BPT.TRAP 0x1 ;  /* 0x000000040000795c */ /* 0x000fe20000300000 */
.L_x_12821:
[----:B------:R-:W2:Y:S01]  /*1790*/  S2R R4, SR_TID.X ;  /* 0x0000000000047919 */ /* 0x000ea20000002100 */
[----:B------:R-:W-:Y:S01]  /*17a0*/  IMAD.MOV.U32 R151, RZ, RZ, RZ ;  /* 0x000000ffff977224 */ /* 0x000fe200078e00ff */
[----:B--2---:R-:W-:Y:S01]  /*17b0*/  LOP3.LUT P1, RZ, R4, 0x7f, RZ, 0xc0, !PT ;  /* 0x0000007f04ff7812 */ /* 0x004fe2000782c0ff */
[----:B-1----:R-:W-:-:S12]  /*17c0*/  @P2 BRA `(.L_x_12822) ;  /* 0x0000000000082947 */ /* 0x002fd80003800000 */
[----:B------:R-:W1:Y:S02]  /*17d0*/  SYNCS.PHASECHK.TRANS64.TRYWAIT P2, [R0+URZ+0x30830], R3 ;  /* 0x03083003000075a7 */ /* 0x000e64000804017f */
[----:B-1----:R-:W-:Y:S05]  /*17e0*/  @!P2 BRA `(.L_x_12823) ;  /* 0x000000e4006ca947 */ /* 0x002fea0003800000 */
.L_x_12822:
[----:B------:R-:W-:Y:S05]  /*17f0*/  WARPSYNC.ALL ;  /* 0x0000000000007948 */ /* 0x000fea0003800000 */
[----:B------:R-:W-:Y:S01]  /*1800*/  ULEA UR25, UR51, UR39, 0xd ;  /* 0x0000002733197291 */ /* 0x000fe2000f8e683f */
[----:B------:R-:W2:Y:S01]  /*1810*/  LDL R121, [R1+0x10] ;  /* 0x0000100001797983 */ /* 0x000ea20000100800 */
[----:B------:R-:W-:Y:S01]  /*1820*/  UIADD3 UR4, UR39, 0x12400, URZ ;  /* 0x0001240027047890 */ /* 0x000fe2000fffe03f */
[----:B------:R-:W-:Y:S01]  /*1830*/  WARPGROUP.ARRIVE ;  /* 0x00000000000079c5 */ /* 0x000fe20000000000 */
[----:B------:R-:W-:Y:S01]  /*1840*/  UIADD3 UR5, UR25, 0xc400, URZ ;  /* 0x0000c40019057890 */ /* 0x000fe2000fffe03f */
[----:B------:R-:W-:Y:S01]  /*1850*/  P2R R120, PR, RZ, 0x1 ;  /* 0x00000001ff787803 */ /* 0x000fe20000000000 */
[----:B------:R-:W-:Y:S01]  /*1860*/  USHF.R.U32.HI UR4, URZ, 0x4, UR4 ;  /* 0x000000043f047899 */ /* 0x000fe20008011604 */
[--C-:B------:R-:W-:Y:S01]  /*1870*/  IMAD.MOV.U32 R150, RZ, RZ, R151.reuse ;  /* 0x000000ffff967224 */ /* 0x100fe200078e0097 */
[----:B------:R-:W-:Y:S01]  /*1880*/  USHF.R.U32.HI UR5, URZ, 0x4, UR5 ;  /* 0x000000043f057899 */ /* 0x000fe20008011605 */
[-C--:B------:R-:W-:Y:S01]  /*1890*/  MOV R149, R151.reuse ;  /* 0x0000009700957202 */ /* 0x080fe20000000f00 */
[----:B------:R-:W-:Y:S01]  /*18a0*/  ULOP3.LUT UR4, UR4, 0x3fff, URZ, 0xc0, !UPT ;  /* 0x00003fff04047892 */ /* 0x000fe2000f8ec03f */
[--C-:B------:R-:W-:Y:S01]  /*18b0*/  IMAD.MOV.U32 R148, RZ, RZ, R151.reuse ;  /* 0x000000ffff947224 */ /* 0x100fe200078e0097 */
[----:B------:R-:W-:Y:S01]  /*18c0*/  ULOP3.LUT UR5, UR5, 0x3fff, URZ, 0xc0, !UPT ;  /* 0x00003fff05057892 */ /* 0x000fe2000f8ec03f */
[--C-:B------:R-:W-:Y:S01]  /*18d0*/  IMAD.MOV.U32 R147, RZ, RZ, R151.reuse ;  /* 0x000000ffff937224 */ /* 0x100fe200078e0097 */
[----:B------:R-:W-:Y:S01]  /*18e0*/  ULOP3.LUT UR24, UR4, 0x10000, URZ, 0xfc, !UPT ;  /* 0x0001000004187892 */ /* 0x000fe2000f8efc3f */
[--C-:B------:R-:W-:Y:S01]  /*18f0*/  IMAD.MOV.U32 R146, RZ, RZ, R151.reuse ;  /* 0x000000ffff927224 */ /* 0x100fe200078e0097 */
[----:B------:R-:W-:Y:S01]  /*1900*/  ULOP3.LUT UR4, UR5, 0x10000, URZ, 0xfc, !UPT ;  /* 0x0001000005047892 */ /* 0x000fe2000f8efc3f */
[--C-:B------:R-:W-:Y:S01]  /*1910*/  IMAD.MOV.U32 R145, RZ, RZ, R151.reuse ;  /* 0x000000ffff917224 */ /* 0x100fe200078e0097 */
[----:B------:R-:W-:Y:S01]  /*1920*/  UIMAD UR6, UR38, 0x600, UR24 ;  /* 0x00000600260678a4 */ /* 0x000fe2000f8e0218 */
[--C-:B------:R-:W-:Y:S01]  /*1930*/  IMAD.MOV.U32 R144, RZ, RZ, R151.reuse ;  /* 0x000000ffff907224 */ /* 0x100fe200078e0097 */
[----:B------:R-:W-:Y:S01]  /*1940*/  UMOV UR5, 0x40000040 ;  /* 0x4000004000057882 */ /* 0x000fe20000000000 */
[----:B------:R-:W-:Y:S01]  /*1950*/  UMOV UR7, 0x40000040 ;  /* 0x4000004000077882 */ /* 0x000fe20000000000 */
[----:B------:R-:W-:Y:S01]  /*1960*/  UIADD3 UR8, UR4, 0x2, URZ ;  /* 0x0000000204087890 */ /* 0x000fe2000fffe03f */
[-C--:B------:R-:W-:Y:S01]  /*1970*/  MOV R143, R151.reuse ;  /* 0x00000097008f7202 */ /* 0x080fe20000000f00 */
[----:B------:R-:W-:Y:S01]  /*1980*/  UIADD3 UR10, UR6, 0x2, URZ ;  /* 0x00000002060a7890 */ /* 0x000fe2000fffe03f */
[--C-:B------:R-:W-:Y:S01]  /*1990*/  IMAD.MOV.U32 R142, RZ, RZ, R151.reuse ;  /* 0x000000ffff8e7224 */ /* 0x100fe200078e0097 */
[----:B------:R-:W-:Y:S01]  /*19a0*/  UMOV UR9, 0x40000040 ;  /* 0x4000004000097882 */ /* 0x000fe20000000000 */
[----:B------:R-:W-:Y:S01]  /*19b0*/  HGMMA.64x192x16.F32.BF16 R24, gdesc[UR4], RZ, !UPT, gsb0 ;  /* 0x02e00000041879f0 */ /* 0x000fe2000c0018ff */
[----:B------:R-:W-:Y:S01]  /*19c0*/  UMOV UR11, 0x40000040 ;  /* 0x40000040000b7882 */ /* 0x000fe20000000000 */
[----:B------:R-:W-:Y:S01]  /*19d0*/  UIADD3 UR12, UR4, 0x4, URZ ;  /* 0x00000004040c7890 */ /* 0x000fe2000fffe03f */
[--C-:B------:R-:W-:Y:S01]  /*19e0*/  IMAD.MOV.U32 R141, RZ, RZ, R151.reuse ;  /* 0x000000ffff8d7224 */ /* 0x100fe200078e0097 */
[----:B------:R-:W-:Y:S01]  /*19f0*/  UIADD3 UR14, UR6, 0x4, URZ ;  /* 0x00000004060e7890 */ /* 0x000fe2000fffe03f */
[--C-:B------:R-:W-:Y:S01]  /*1a00*/  IMAD.MOV.U32 R140, RZ, RZ, R151.reuse ;  /* 0x000000ffff8c7224 */ /* 0x100fe200078e0097 */
[----:B------:R-:W-:Y:S01]  /*1a10*/  UMOV UR13, 0x40000040 ;  /* 0x40000040000d7882 */ /* 0x000fe20000000000 */
[----:B------:R-:W-:Y:S01]  /*1a20*/  UMOV UR15, 0x40000040 ;  /* 0x40000040000f7882 */ /* 0x000fe20000000000 */
[----:B------:R-:W-:Y:S01]  /*1a30*/  UIADD3 UR16, UR4, 0x6, URZ ;  /* 0x0000000604107890 */ /* 0x000fe2000fffe03f */
[--C-:B------:R-:W-:Y:S01]  /*1a40*/  IMAD.MOV.U32 R139, RZ, RZ, R151.reuse ;  /* 0x000000ffff8b7224 */ /* 0x100fe200078e0097 */
[----:B------:R-:W-:Y:S01]  /*1a50*/  UIADD3 UR18, UR6, 0x6, URZ ;  /* 0x0000000606127890 */ /* 0x000fe2000fffe03f */
[--C-:B------:R-:W-:Y:S01]  /*1a60*/  IMAD.MOV.U32 R138, RZ, RZ, R151.reuse ;  /* 0x000000ffff8a7224 */ /* 0x100fe200078e0097 */
[----:B------:R-:W-:Y:S01]  /*1a70*/  UMOV UR17, 0x40000040 ;  /* 0x4000004000117882 */ /* 0x000fe20000000000 */
[----:B------:R-:W-:Y:S01]  /*1a80*/  UMOV UR19, 0x40000040 ;  /* 0x4000004000137882 */ /* 0x000fe20000000000 */
[----:B------:R-:W-:Y:S01]  /*1a90*/  ULDC UR6, c[0x0][0x9d8] ;  /* 0x0002760000067ab9 */ /* 0x000fe20000000800 */
[----:B------:R-:W-:Y:S01]  /*1aa0*/  ULDC UR26, c[0x0][0x988] ;  /* 0x00026200001a7ab9 */ /* 0x000fe20000000800 */
[----:B------:R-:W-:Y:S01]  /*1ab0*/  UISETP.GE.AND UP0, UPT, UR50, 0xc1, UPT ;  /* 0x000000c13200788c */ /* 0x000fe2000bf06270 */
        /* <DEDUP_REMOVED lines=15> */
[----:B------:R-:W-:Y:S01]  /*1bb0*/  IMAD.MOV.U32 R122, RZ, RZ, R151 ;  /* 0x000000ffff7a7224 */ /* 0x000fe200078e0097 */
[----:B------:R-:W-:Y:S02]  /*1bc0*/  WARPGROUP.DEPBAR.LE gsb0, 0x0 ;  /* 0x00008000000079c5 */ /* 0x000fe40000010000 */
[----:B------:R-:W-:-:S06]  /*1bd0*/  WARPGROUP.ARRIVE ;  /* 0x00000000000079c5 */ /* 0x000fcc0000000000 */
        /* <DEDUP_REMOVED lines=21> */
[----:B------:R-:W-:Y:S01]  /*1d30*/  IMAD.U32 R74, RZ, RZ, UR47 ;  /* 0x0000002fff4a7e24 */ /* 0x000fe2000f8e00ff */
[----:B------:R-:W1:Y:S01]  /*1d40*/  MUFU.TANH R4, R4 ;  /* 0x0000000400047308 */ /* 0x000e620000002400 */
        /* <DEDUP_REMOVED lines=8> */
[C---:B------:R-:W-:Y:S01]  /*1dd0*/  ISETP.GT.AND P4, PT, R73.reuse, RZ, PT ;  /* 0x000000ff4900720c */ /* 0x040fe20003f84270 */
[----:B------:R-:W-:Y:S01]  /*1de0*/  FMUL.FTZ R25, R44, UR6 ;  /* 0x000000062c197c20 */ /* 0x000fe20008410000 */
[----:B------:R-:W-:Y:S01]  /*1df0*/  ISETP.GT.AND P3, PT, R73, 0x1, PT ;  /* 0x000000014900780c */ /* 0x000fe20003f64270 */
[----:B------:R-:W-:Y:S01]  /*1e00*/  FMUL.FTZ R44, R63, UR6 ;  /* 0x000000063f2c7c20 */ /* 0x000fe20008410000 */
[----:B------:R-:W-:Y:S01]  /*1e10*/  ISETP.GT.AND P2, PT, R73, 0x8, PT ;  /* 0x000000084900780c */ /* 0x000fe20003f44270 */
[----:B------:R-:W-:Y:S01]  /*1e20*/  FMUL.FTZ R63, R82, UR6 ;  /* 0x00000006523f7c20 */ /* 0x000fe20008410000 */
[----:B0-----:R-:W-:Y:S01]  /*1e30*/  FSEL R3, R3, -INF , P4 ;  /* 0xff80000003037808 */ /* 0x001fe20002000000 */
[----:B------:R-:W0:Y:S01]  /*1e40*/  MUFU.TANH R8, R8 ;  /* 0x0000000800087308 */ /* 0x000e220000002400 */
[----:B-1----:R-:W-:Y:S01]  /*1e50*/  FSEL R4, R4, -INF , P3 ;  /* 0xff80000004047808 */ /* 0x002fe20001800000 */
[----:B------:R-:W-:Y:S01]  /*1e60*/  FMUL.FTZ R13, R34, UR6 ;  /* 0x00000006220d7c20 */ /* 0x000fe20008410000 */
[----:B------:R-:W-:Y:S01]  /*1e70*/  ISETP.GT.AND P6, PT, R73, 0x9, PT ;  /* 0x000000094900780c */ /* 0x000fe20003fc4270 */
        /* <DEDUP_REMOVED lines=57> */
[----:B------:R-:W-:Y:S01]  /*2210*/  FMUL.FTZ R51, R70, UR6 ;  /* 0x0000000646337c20 */ /* 0x000fe20008410000 */
        /* <DEDUP_REMOVED lines=57> */
[----:B------:R-:W-:Y:S01]  /*25b0*/  IMAD.MOV.U32 R121, RZ, RZ, R151 ;  /* 0x000000ffff797224 */ /* 0x000fe200078e0097 */
[----:B------:R-:W0:Y:S01]  /*25c0*/  MUFU.TANH R20, R20 ;  /* 0x0000001400147308 */ /* 0x000e220000002400 */
[----:B-1----:R-:W-:-:S02]  /*25d0*/  FSEL R19, R19, -INF , P3 ;  /* 0xff80000013137808 */ /* 0x002fc40001800000 */
[----:B------:R-:W-:-:S05]  /*25e0*/  ISETP.GT.AND P3, PT, R73, 0x29, PT ;  /* 0x000000294900780c */ /* 0x000fca0003f64270 */
[----:B------:R-:W1:Y:S01]  /*25f0*/  MUFU.TANH R26, R26 ;  /* 0x0000001a001a7308 */ /* 0x000e620000002400 */
[----:B--2---:R-:W-:-:S04]  /*2600*/  FSEL R25, R25, -INF , P4 ;  /* 0xff80000019197808 */ /* 0x004fc80002000000 */
[----:B------:R-:W-:Y:S01]  /*2610*/  FMNMX.FTZ R85, R25, R84, !PT ;  /* 0x0000005419557209 */ /* 0x000fe20007810000 */
[----:B------:R-:W-:Y:S02]  /*2620*/  FMUL.FTZ R84, R102, UR6 ;  /* 0x0000000666547c20 */ /* 0x000fe40008410000 */
[----:B------:R-:W2:Y:S01]  /*2630*/  MUFU.TANH R23, R23 ;  /* 0x0000001700177308 */ /* 0x000ea20000002400 */
[----:B0-----:R-:W-:Y:S02]  /*2640*/  FSEL R20, R20, -INF , P2 ;  /* 0xff80000014147808 */ /* 0x001fe40001000000 */
[----:B------:R-:W-:-:S05]  /*2650*/  ISETP.GT.AND P2, PT, R73, 0x30, PT ;  /* 0x000000304900780c */ /* 0x000fca0003f44270 */
[----:B------:R-:W0:Y:S01]  /*2660*/  MUFU.TANH R29, R29 ;  /* 0x0000001d001d7308 */ /* 0x000e220000002400 */
[----:B-1----:R-:W-:-:S04]  /*2670*/  FSEL R26, R26, -INF , P3 ;  /* 0xff8000001a1a7808 */ /* 0x002fc80001800000 */
[----:B------:R-:W-:Y:S01]  /*2680*/  FMNMX.FTZ R86, R26, R85, !PT ;  /* 0x000000551a567209 */ /* 0x000fe20007810000 */
[----:B------:R-:W-:Y:S02]  /*2690*/  FMUL.FTZ R85, R103, UR6 ;  /* 0x0000000667557c20 */ /* 0x000fe40008410000 */
        /* <DEDUP_REMOVED lines=148> */
[----:B0-----:R-:W-:-:S07]  /*2fe0*/  FSEL R78, R78, -INF , P3 ;  /* 0xff8000004e4e7808 */ /* 0x001fce0001800000 */
[----:B------:R-:W0:Y:S01]  /*2ff0*/  MUFU.TANH R76, R76 ;  /* 0x0000004c004c7308 */ /* 0x000e220000002400 */
[----:B-1----:R-:W-:Y:S02]  /*3000*/  FSEL R72, R72, -INF , P6 ;  /* 0xff80000048487808 */ /* 0x002fe40003000000 */
[----:B------:R-:W-:-:S05]  /*3010*/  ISETP.GT.AND P6, PT, R73, 0x98, PT ;  /* 0x000000984900780c */ /* 0x000fca0003fc4270 */
[----:B------:R-:W1:Y:S01]  /*3020*/  MUFU.TANH R82, R82 ;  /* 0x0000005200527308 */ /* 0x000e620000002400 */
[----:B--2---:R-:W-:Y:S02]  /*3030*/  FSEL R86, R79, -INF , P2 ;  /* 0xff8000004f567808 */ /* 0x004fe40001000000 */
[----:B------:R-:W-:-:S05]  /*3040*/  FMNMX.FTZ R79, R78, R87, !PT ;  /* 0x000000574e4f7209 */ /* 0x000fca0007810000 */
[----:B------:R-:W2:Y:S01]  /*3050*/  MUFU.TANH R77, R77 ;  /* 0x0000004d004d7308 */ /* 0x000ea20000002400 */
[----:B0-----:R-:W-:Y:S02]  /*3060*/  FSEL R76, R76, -INF , P5 ;  /* 0xff8000004c4c7808 */ /* 0x001fe40002800000 */
[----:B------:R-:W-:-:S05]  /*3070*/  ISETP.GT.AND P5, PT, R73, 0x99, PT ;  /* 0x000000994900780c */ /* 0x000fca0003fa4270 */
[----:B------:R-:W0:Y:S01]  /*3080*/  MUFU.TANH R83, R83 ;  /* 0x0000005300537308 */ /* 0x000e220000002400 */
[----:B-1----:R-:W-:Y:S02]  /*3090*/  FSEL R87, R82, -INF , P6 ;  /* 0xff80000052577808 */ /* 0x002fe40003000000 */
[----:B------:R-:W-:-:S04]  /*30a0*/  FMNMX.FTZ R82, R86, R79, !PT ;  /* 0x0000004f56527209 */ /* 0x000fc80007810000 */
[----:B------:R-:W-:Y:S01]  /*30b0*/  FMNMX.FTZ R79, R87, R82, !PT ;  /* 0x00000052574f7209 */ /* 0x000fe20007810000 */
        /* <DEDUP_REMOVED lines=33> */
[----:B------:R0:W3:Y:S01]  /*32d0*/  MUFU.TANH R98, R113 ;  /* 0x0000007100627308 */ /* 0x0000e20000002400 */
[----:B-1----:R-:W-:-:S07]  /*32e0*/  FSEL R92, R112, -INF , P5 ;  /* 0xff800000705c7808 */ /* 0x002fce0002800000 */
[----:B------:R-:W1:Y:S01]  /*32f0*/  MUFU.TANH R94, R94 ;  /* 0x0000005e005e7308 */ /* 0x000e620000002400 */
[----:B--2---:R-:W-:Y:S01]  /*3300*/  FSEL R82, R93, -INF , P3 ;  /* 0xff8000005d527808 */ /* 0x004fe20001800000 */
[----:B0-----:R-:W-:Y:S01]  /*3310*/  FMUL.FTZ R113, R115, UR6 ;  /* 0x0000000673717c20 */ /* 0x001fe20008410000 */
[----:B------:R-:W-:Y:S01]  /*3320*/  ISETP.GT.AND P3, PT, R73, 0xb8, PT ;  /* 0x000000b84900780c */ /* 0x000fe20003f64270 */
[----:B------:R-:W-:Y:S01]  /*3330*/  FMUL.FTZ R115, R119, UR6 ;  /* 0x0000000677737c20 */ /* 0x000fe20008410000 */
[----:B------:R-:W-:-:S03]  /*3340*/  FMNMX.FTZ R93, R92, R79, !PT ;  /* 0x0000004f5c5d7209 */ /* 0x000fc60007810000 */
[----:B------:R-:W0:Y:S01]  /*3350*/  MUFU.TANH R116, R116 ;  /* 0x0000007400747308 */ /* 0x000e220000002400 */
[----:B---3--:R-:W-:-:S04]  /*3360*/  FSEL R98, R98, -INF , P4 ;  /* 0xff80000062627808 */ /* 0x008fc80002000000 */
[----:B------:R-:W-:-:S03]  /*3370*/  FMNMX.FTZ R93, R98, R93, !PT ;  /* 0x0000005d625d7209 */ /* 0x000fc60007810000 */
[----:B------:R-:W2:Y:S01]  /*3380*/  MUFU.TANH R102, R117 ;  /* 0x0000007500667308 */ /* 0x000ea20000002400 */
[----:B-1----:R-:W-:Y:S02]  /*3390*/  FSEL R79, R94, -INF , P2 ;  /* 0xff8000005e4f7808 */ /* 0x002fe40001000000 */
[----:B------:R-:W-:-:S05]  /*33a0*/  ISETP.GT.AND P2, PT, R73, 0xb9, PT ;  /* 0x000000b94900780c */ /* 0x000fca0003f44270 */
[----:B------:R-:W1:Y:S01]  /*33b0*/  MUFU.TANH R109, R109 ;  /* 0x0000006d006d7308 */ /* 0x000e620000002400 */
[----:B0-----:R-:W-:-:S04]  /*33c0*/  FSEL R94, R116, -INF , P3 ;  /* 0xff800000745e7808 */ /* 0x001fc80001800000 */
[----:B------:R-:W-:-:S03]  /*33d0*/  FMNMX.FTZ R93, R94, R93, !PT ;  /* 0x0000005d5e5d7209 */ /* 0x000fc60007810000 */
[----:B------:R-:W0:Y:S01]  /*33e0*/  MUFU.TANH R107, R107 ;  /* 0x0000006b006b7308 */ /* 0x000e220000002400 */
[----:B--2---:R-:W-:-:S04]  /*33f0*/  FSEL R102, R102, -INF , P2 ;  /* 0xff80000066667808 */ /* 0x004fc80001000000 */
[----:B------:R-:W-:-:S03]  /*3400*/  FMNMX.FTZ R93, R102, R93, !PT ;  /* 0x0000005d665d7209 */ /* 0x000fc60007810000 */
[----:B------:R-:W2:Y:S01]  /*3410*/  MUFU.TANH R113, R113 ;  /* 0x0000007100717308 */ /* 0x000ea20000002400 */
[----:B-1----:R-:W-:Y:S01]  /*3420*/  FSEL R109, R109, -INF , P6 ;  /* 0xff8000006d6d7808 */ /* 0x002fe20003000000 */
[----:B------:R-:W1:Y:S06]  /*3430*/  SHFL.BFLY PT, R96, R93, 0x2, 0x1f ;  /* 0x0c401f005d607f89 */ /* 0x000e6c00000e0000 */
[----:B------:R-:W3:Y:S01]  /*3440*/  MUFU.TANH R111, R111 ;  /* 0x0000006f006f7308 */ /* 0x000ee20000002400 */
[----:B0-----:R-:W-:-:S07]  /*3450*/  FSEL R107, R107, -INF , P5 ;  /* 0xff8000006b6b7808 */ /* 0x001fce0002800000 */
[----:B------:R-:W0:Y:S01]  /*3460*/  MUFU.TANH R115, R115 ;  /* 0x0000007300737308 */ /* 0x000e220000002400 */
[----:B--2---:R-:W-:Y:S02]  /*3470*/  FSEL R113, R113, -INF , P4 ;  /* 0xff80000071717808 */ /* 0x004fe40002000000 */
[----:B---3--:R-:W-:Y:S02]  /*3480*/  FSEL R111, R111, -INF , P3 ;  /* 0xff8000006f6f7808 */ /* 0x008fe40001800000 */
[----:B-1----:R-:W-:-:S05]  /*3490*/  FMNMX.FTZ R95, R93, R96, !PT ;  /* 0x000000605d5f7209 */ /* 0x002fca0007810000 */
[----:B------:R-:W1:Y:S01]  /*34a0*/  SHFL.BFLY PT, R96, R95, 0x1, 0x1f ;  /* 0x0c201f005f607f89 */ /* 0x000e6200000e0000 */
[----:B0-----:R-:W-:Y:S02]  /*34b0*/  FSEL R115, R115, -INF , P2 ;  /* 0xff80000073737808 */ /* 0x001fe40001000000 */
[----:B-1----:R-:W-:-:S04]  /*34c0*/  FMNMX.FTZ R96, R95, R96, !PT ;  /* 0x000000605f607209 */ /* 0x002fc80007810000 */
[C---:B------:R-:W-:Y:S01]  /*34d0*/  FSETP.NEU.FTZ.AND P0, PT, R96.reuse, -INF , PT ;  /* 0xff8000006000780b */ /* 0x040fe20003f1d000 */
[----:B------:R-:W-:-:S05]  /*34e0*/  FMUL.FTZ R73, R96, UR26 ;  /* 0x0000001a60497c20 */ /* 0x000fca0008410000 */
[----:B------:R-:W-:Y:S02]  /*34f0*/  FSEL R73, R73, RZ, P0 ;  /* 0x000000ff49497208 */ /* 0x000fe40000000000 */
[----:B------:R-:W-:Y:S01]  /*3500*/  ISETP.NE.AND P0, PT, R120, RZ, PT ;  /* 0x000000ff7800720c */ /* 0x000fe20003f05270 */
[----:B------:R-:W-:Y:S02]  /*3510*/  IMAD.MOV.U32 R120, RZ, RZ, R151 ;  /* 0x000000ffff787224 */ /* 0x000fe400078e0097 */
        /* <DEDUP_REMOVED lines=32> */
[----:B------:R-:W0:Y:S01]  /*3720*/  MUFU.EX2 R4, R4 ;  /* 0x0000000400047308 */ /* 0x000e220000000800 */
[----:B------:R-:W-:Y:S01]  /*3730*/  FMNMX.FTZ R18, R24, R3, !PT ;  /* 0x0000000318127209 */ /* 0x000fe20007810000 */
        /* <DEDUP_REMOVED lines=13> */
[--C-:B------:R-:W-:Y:S01]  /*3810*/  FFMA.FTZ R58, R88, UR26, -R73.reuse ;  /* 0x0000001a583a7c23 */ /* 0x100fe20008010849 */
[----:B------:R-:W2:Y:S01]  /*3820*/  MUFU.EX2 R8, R8 ;  /* 0x0000000800087308 */ /* 0x000ea20000000800 */
[----:B------:R-:W-:Y:S01]  /*3830*/  FMNMX.FTZ R18, R32, R3, !PT ;  /* 0x0000000320127209 */ /* 0x000fe20007810000 */
[----:B------:R-:W-:-:S03]  /*3840*/  FFMA.FTZ R98, R98, UR26, -R73 ;  /* 0x0000001a62627c23 */ /* 0x000fc60008010849 */
[----:B------:R-:W-:-:S03]  /*3850*/  FMNMX.FTZ R3, R35, R18, !PT ;  /* 0x0000001223037209 */ /* 0x000fc60007810000 */
[----:B------:R-:W3:Y:S01]  /*3860*/  MUFU.EX2 R11, R11 ;  /* 0x0000000b000b7308 */ /* 0x000ee20000000800 */
[----:B------:R-:W-:-:S04]  /*3870*/  FMNMX.FTZ R18, R36, R3, !PT ;  /* 0x0000000324127209 */ /* 0x000fc80007810000 */
[----:B------:R-:W-:-:S03]  /*3880*/  FMNMX.FTZ R3, R39, R18, !PT ;  /* 0x0000001227037209 */ /* 0x000fc60007810000 */
[----:B------:R-:W4:Y:S01]  /*3890*/  MUFU.EX2 R106, R106 ;  /* 0x0000006a006a7308 */ /* 0x000f220000000800 */
[----:B------:R-:W-:-:S04]  /*38a0*/  FMNMX.FTZ R18, R40, R3, !PT ;  /* 0x0000000328127209 */ /* 0x000fc80007810000 */
[----:B------:R-:W-:Y:S01]  /*38b0*/  FMNMX.FTZ R3, R43, R18, !PT ;  /* 0x000000122b037209 */ /* 0x000fe20007810000 */
[--C-:B------:R-:W-:Y:S01]  /*38c0*/  FFMA.FTZ R18, R45, UR26, -R73.reuse ;  /* 0x0000001a2d127c23 */ /* 0x100fe20008010849 */
[--C-:B------:R-:W-:Y:S01]  /*38d0*/  FFMA.FTZ R45, R57, UR26, -R73.reuse ;  /* 0x0000001a392d7c23 */ /* 0x100fe20008010849 */
[----:B------:R-:W-:Y:S01]  /*38e0*/  FFMA.FTZ R57, R87, UR26, -R73 ;  /* 0x0000001a57397c23 */ /* 0x000fe20008010849 */
[----:B------:R-:W-:Y:S01]  /*38f0*/  FMNMX.FTZ R26, R44, R3, !PT ;  /* 0x000000032c1a7209 */ /* 0x000fe20007810000 */
[----:B------:R-:W5:Y:S03]  /*3900*/  MUFU.EX2 R99, R99 ;  /* 0x0000006300637308 */ /* 0x000f660000000800 */
        /* <DEDUP_REMOVED lines=22> */
[----:B------:R-:W-:-:S03]  /*3a70*/  FFMA.FTZ R3, R61, UR26, -R73 ;  /* 0x0000001a3d037c23 */ /* 0x000fc60008010849 */
[----:B------:R-:W-:Y:S01]  /*3a80*/  FMNMX.FTZ R29, R77, R26, !PT ;  /* 0x0000001a4d1d7209 */ /* 0x000fe20007810000 */
[----:B------:R-:W-:Y:S03]  /*3a90*/  MUFU.EX2 R97, R97 ;  /* 0x0000006100617308 */ /* 0x000fe60000000800 */
[----:B------:R-:W-:-:S04]  /*3aa0*/  FMNMX.FTZ R26, R80, R29, !PT ;  /* 0x0000001d501a7209 */ /* 0x000fc80007810000 */
[----:B------:R-:W-:Y:S01]  /*3ab0*/  FMNMX.FTZ R29, R81, R26, !PT ;  /* 0x0000001a511d7209 */ /* 0x000fe20007810000 */
[----:B------:R-:W-:Y:S03]  /*3ac0*/  MUFU.EX2 R108, R108 ;  /* 0x0000006c006c7308 */ /* 0x000fe60000000800 */
[----:B------:R-:W-:Y:S01]  /*3ad0*/  FMNMX.FTZ R34, R84, R29, !PT ;  /* 0x0000001d54227209 */ /* 0x000fe20007810000 */
[--C-:B------:R-:W-:Y:S01]  /*3ae0*/  FFMA.FTZ R29, R65, UR26, -R73.reuse ;  /* 0x0000001a411d7c23 */ /* 0x100fe20008010849 */
[--C-:B------:R-:W-:Y:S02]  /*3af0*/  FFMA.FTZ R65, R91, UR26, -R73.reuse ;  /* 0x0000001a5b417c23 */ /* 0x100fe40008010849 */
[----:B------:R-:W-:Y:S01]  /*3b00*/  FMNMX.FTZ R34, R85, R34, !PT ;  /* 0x0000002255227209 */ /* 0x000fe20007810000 */
[----:B------:R0:W-:Y:S03]  /*3b10*/  MUFU.EX2 R26, R62 ;  /* 0x0000003e001a7308 */ /* 0x0001e60000000800 */
[----:B------:R-:W-:Y:S01]  /*3b20*/  FMNMX.FTZ R33, R83, R34, !PT ;  /* 0x0000002253217209 */ /* 0x000fe20007810000 */
[--C-:B------:R-:W-:Y:S01]  /*3b30*/  FFMA.FTZ R34, R66, UR26, -R73.reuse ;  /* 0x0000001a42227c23 */ /* 0x100fe20008010849 */
[----:B------:R-:W-:-:S02]  /*3b40*/  FFMA.FTZ R66, R100, UR26, -R73 ;  /* 0x0000001a64427c23 */ /* 0x000fc40008010849 */
        /* <DEDUP_REMOVED lines=12> */
[----:B------:R1:W-:Y:S02]  /*3c10*/  MUFU.EX2 R50, R74 ;  /* 0x0000004a00327308 */ /* 0x0003e40000000800 */
[----:B0-----:R-:W0:Y:S06]  /*3c20*/  SHFL.BFLY PT, R62, R61, 0x2, 0x1f ;  /* 0x0c401f003d3e7f89 */ /* 0x001e2c00000e0000 */
[----:B------:R-:W-:Y:S01]  /*3c30*/  MUFU.EX2 R105, R105 ;  /* 0x0000006900697308 */ /* 0x000fe20000000800 */
[----:B-1----:R-:W-:-:S07]  /*3c40*/  FFMA.FTZ R74, R94, UR26, -R73 ;  /* 0x0000001a5e4a7c23 */ /* 0x002fce0008010849 */
[----:B------:R-:W-:Y:S08]  /*3c50*/  MUFU.EX2 R114, R114 ;  /* 0x0000007200727308 */ /* 0x000ff00000000800 */
[----:B------:R-:W-:Y:S01]  /*3c60*/  MUFU.EX2 R18, R18 ;  /* 0x0000001200127308 */ /* 0x000fe20000000800 */
[----:B0-----:R-:W-:Y:S01]  /*3c70*/  FMNMX.FTZ R70, R61, R62, !PT ;  /* 0x0000003e3d467209 */ /* 0x001fe20007810000 */
[--C-:B------:R-:W-:Y:S01]  /*3c80*/  FFMA.FTZ R62, R89, UR26, -R73.reuse ;  /* 0x0000001a593e7c23 */ /* 0x100fe20008010849 */
[--C-:B------:R-:W-:Y:S01]  /*3c90*/  FFMA.FTZ R61, R90, UR26, -R73.reuse ;  /* 0x0000001a5a3d7c23 */ /* 0x100fe20008010849 */
[----:B------:R-:W-:-:S02]  /*3ca0*/  FFMA.FTZ R73, R102, UR26, -R73 ;  /* 0x0000001a66497c23 */ /* 0x000fc40008010849 */
        /* <DEDUP_REMOVED lines=15> */
[--C-:B------:R-:W-:Y:S01]  /*3da0*/  FFMA.FTZ R87, R13, UR26, -R78.reuse ;  /* 0x0000001a0d577c23 */ /* 0x100fe2000801084e */
[----:B------:R-:W-:Y:S01]  /*3db0*/  FFMA.FTZ R14, R14, UR26, -R78 ;  /* 0x0000001a0e0e7c23 */ /* 0x000fe2000801084e */
[----:B------:R-:W-:Y:S01]  /*3dc0*/  MUFU.EX2 R5, R5 ;  /* 0x0000000500057308 */ /* 0x000fe20000000800 */
[----:B------:R-:W-:Y:S01]  /*3dd0*/  FADD.FTZ R10, R93, R4 ;  /* 0x000000045d0a7221 */ /* 0x000fe20000010000 */
[--C-:B------:R-:W-:Y:S01]  /*3de0*/  FFMA.FTZ R89, R19, UR26, -R78.reuse ;  /* 0x0000001a13597c23 */ /* 0x100fe2000801084e */
[--C-:B------:R-:W-:Y:S01]  /*3df0*/  FFMA.FTZ R19, R27, UR26, -R78.reuse ;  /* 0x0000001a1b137c23 */ /* 0x100fe2000801084e */
[----:B------:R-:W-:Y:S01]  /*3e00*/  FFMA.FTZ R27, R47, UR26, -R78 ;  /* 0x0000001a2f1b7c23 */ /* 0x000fe2000801084e */
[----:B------:R-:W-:Y:S01]  /*3e10*/  FADD.FTZ R47, R7, R10 ;  /* 0x0000000a072f7221 */ /* 0x000fe20000010000 */
[--C-:B------:R-:W-:Y:S01]  /*3e20*/  FFMA.FTZ R20, R20, UR26, -R78.reuse ;  /* 0x0000001a14147c23 */ /* 0x100fe2000801084e */
[----:B------:R-:W-:Y:S01]  /*3e30*/  FFMA.FTZ R86, R36, UR26, -R78 ;  /* 0x0000001a24567c23 */ /* 0x000fe2000801084e */
[----:B------:R-:W0:Y:S01]  /*3e40*/  MUFU.EX2 R92, R92 ;  /* 0x0000005c005c7308 */ /* 0x000e220000000800 */
[----:B------:R-:W-:-:S02]  /*3e50*/  @!P1 VIADD R6, R0, 0x30840 ;  /* 0x0003084000069836 */ /* 0x000fc40000000000 */
[--C-:B------:R-:W-:Y:S01]  /*3e60*/  FFMA.FTZ R36, R48, UR26, -R78.reuse ;  /* 0x0000001a30247c23 */ /* 0x100fe2000801084e */
[----:B--2---:R-:W-:Y:S01]  /*3e70*/  FADD.FTZ R48, R8, R47 ;  /* 0x0000002f08307221 */ /* 0x004fe20000010000 */
[--C-:B------:R-:W-:Y:S01]  /*3e80*/  FFMA.FTZ R75, R39, UR26, -R78.reuse ;  /* 0x0000001a274b7c23 */ /* 0x100fe2000801084e */
[----:B------:R-:W-:Y:S01]  /*3e90*/  FFMA.FTZ R39, R55, UR26, -R78 ;  /* 0x0000001a37277c23 */ /* 0x000fe2000801084e */
[----:B------:R-:W-:Y:S01]  /*3ea0*/  @!P1 PRMT R6, RZ, 0x654, R6 ;  /* 0x00000654ff069816 */ /* 0x000fe20000000006 */
[----:B---3--:R-:W-:Y:S01]  /*3eb0*/  FADD.FTZ R55, R11, R48 ;  /* 0x000000300b377221 */ /* 0x008fe20000010000 */
[----:B------:R-:W1:Y:S01]  /*3ec0*/  MUFU.EX2 R9, R9 ;  /* 0x0000000900097308 */ /* 0x000e620000000800 */
[--C-:B------:R-:W-:Y:S01]  /*3ed0*/  FFMA.FTZ R13, R23, UR26, -R78.reuse ;  /* 0x0000001a170d7c23 */ /* 0x100fe2000801084e */
[----:B------:R2:W-:Y:S01]  /*3ee0*/  @!P1 SYNCS.ARRIVE.TRANS64.RED.A1T0 RZ, [R6+URZ], RZ ;  /* 0x000000ff06ff99a7 */ /* 0x0005e2000810043f */
[----:B----4-:R-:W-:Y:S01]  /*3ef0*/  FADD.FTZ R48, R106, R55 ;  /* 0x000000376a307221 */ /* 0x010fe20000010000 */
[--C-:B------:R-:W-:Y:S01]  /*3f00*/  FFMA.FTZ R24, R24, UR26, -R78.reuse ;  /* 0x0000001a18187c23 */ /* 0x100fe2000801084e */
[--C-:B------:R-:W-:Y:S01]  /*3f10*/  FFMA.FTZ R28, R28, UR26, -R78.reuse ;  /* 0x0000001a1c1c7c23 */ /* 0x100fe2000801084e */
[----:B------:R-:W-:Y:S01]  /*3f20*/  FFMA.FTZ R90, R44, UR26, -R78 ;  /* 0x0000001a2c5a7c23 */ /* 0x000fe2000801084e */
[----:B-----5:R-:W-:Y:S01]  /*3f30*/  FADD.FTZ R55, R99, R48 ;  /* 0x0000003063377221 */ /* 0x020fe20000010000 */
[----:B------:R-:W3:Y:S01]  /*3f40*/  MUFU.EX2 R94, R94 ;  /* 0x0000005e005e7308 */ /* 0x000ee20000000800 */
[----:B0-----:R-:W-:Y:S01]  /*3f50*/  FADD.FTZ R10, R5, R92 ;  /* 0x0000005c050a7221 */ /* 0x001fe20000010000 */
[----:B--2---:R-:W-:Y:S01]  /*3f60*/  F2FP.BF16.F32.PACK_AB R6, R8, R7 ;  /* 0x000000070806723e */ /* 0x004fe200000010ff */
[--C-:B------:R-:W-:Y:S01]  /*3f70*/  FFMA.FTZ R44, R59, UR26, -R78.reuse ;  /* 0x0000001a3b2c7c23 */ /* 0x100fe2000801084e */
[----:B------:R-:W-:Y:S01]  /*3f80*/  F2FP.BF16.F32.PACK_AB R8, R106, R11 ;  /* 0x0000000b6a08723e */ /* 0x000fe200000010ff */
[----:B------:R-:W-:Y:S01]  /*3f90*/  FADD.FTZ R59, R110, R55 ;  /* 0x000000376e3b7221 */ /* 0x000fe20000010000 */
[--C-:B------:R-:W-:Y:S01]  /*3fa0*/  FFMA.FTZ R23, R31, UR26, -R78.reuse ;  /* 0x0000001a1f177c23 */ /* 0x100fe2000801084e */
[----:B------:R-:W-:Y:S01]  /*3fb0*/  FFMA.FTZ R56, R56, UR26, -R78 ;  /* 0x0000001a38387c23 */ /* 0x000fe2000801084e */
[----:B------:R-:W0:Y:S01]  /*3fc0*/  MUFU.EX2 R87, R87 ;  /* 0x0000005700577308 */ /* 0x000e220000000800 */
[----:B-1----:R-:W-:Y:S01]  /*3fd0*/  FADD.FTZ R47, R9, R10 ;  /* 0x0000000a092f7221 */ /* 0x002fe20000010000 */
[--C-:B------:R-:W-:Y:S01]  /*3fe0*/  FFMA.FTZ R32, R32, UR26, -R78.reuse ;  /* 0x0000001a20207c23 */ /* 0x100fe2000801084e */
[--C-:B------:R-:W-:Y:S01]  /*3ff0*/  FFMA.FTZ R35, R35, UR26, -R78.reuse ;  /* 0x0000001a23237c23 */ /* 0x100fe2000801084e */
[--C-:B------:R-:W-:Y:S01]  /*4000*/  FFMA.FTZ R88, R40, UR26, -R78.reuse ;  /* 0x0000001a28587c23 */ /* 0x100fe2000801084e */
[--C-:B------:R-:W-:Y:S01]  /*4010*/  FFMA.FTZ R43, R43, UR26, -R78.reuse ;  /* 0x0000001a2b2b7c23 */ /* 0x100fe2000801084e */
[--C-:B------:R-:W-:Y:S01]  /*4020*/  FFMA.FTZ R31, R51, UR26, -R78.reuse ;  /* 0x0000001a331f7c23 */ /* 0x100fe2000801084e */
[--C-:B------:R-:W-:Y:S01]  /*4030*/  FFMA.FTZ R40, R52, UR26, -R78.reuse ;  /* 0x0000001a34287c23 */ /* 0x100fe2000801084e */
[----:B------:R-:W1:Y:S01]  /*4040*/  MUFU.EX2 R14, R14 ;  /* 0x0000000e000e7308 */ /* 0x000e620000000800 */
[----:B---3--:R-:W-:Y:S01]  /*4050*/  FADD.FTZ R10, R94, R47 ;  /* 0x0000002f5e0a7221 */ /* 0x008fe20000010000 */
[--C-:B------:R-:W-:Y:S01]  /*4060*/  FFMA.FTZ R47, R63, UR26, -R78.reuse ;  /* 0x0000001a3f2f7c23 */ /* 0x100fe2000801084e */
[--C-:B------:R-:W-:Y:S01]  /*4070*/  FFMA.FTZ R63, R77, UR26, -R78.reuse ;  /* 0x0000001a4d3f7c23 */ /* 0x100fe2000801084e */
[----:B------:R-:W-:Y:S01]  /*4080*/  F2FP.BF16.F32.PACK_AB R4, R4, R93 ;  /* 0x0000005d0404723e */ /* 0x000fe200000010ff */
[--C-:B------:R-:W-:Y:S01]  /*4090*/  FFMA.FTZ R55, R68, UR26, -R78.reuse ;  /* 0x0000001a44377c23 */ /* 0x100fe2000801084e */
[----:B------:R-:W-:Y:S01]  /*40a0*/  F2FP.BF16.F32.PACK_AB R5, R92, R5 ;  /* 0x000000055c05723e */ /* 0x000fe200000010ff */
[----:B------:R-:W-:Y:S01]  /*40b0*/  FFMA.FTZ R51, R60, UR26, -R78 ;  /* 0x0000001a3c337c23 */ /* 0x000fe2000801084e */
[----:B------:R-:W2:Y:S01]  /*40c0*/  MUFU.EX2 R89, R89 ;  /* 0x0000005900597308 */ /* 0x000ea20000000800 */
[----:B0-----:R-:W-:Y:S01]  /*40d0*/  FADD.FTZ R7, R87, R10 ;  /* 0x0000000a57077221 */ /* 0x001fe20000010000 */
[----:B------:R-:W-:Y:S01]  /*40e0*/  F2FP.BF16.F32.PACK_AB R10, R110, R99 ;  /* 0x000000636e0a723e */ /* 0x000fe200000010ff */
[--C-:B------:R-:W-:Y:S01]  /*40f0*/  FFMA.FTZ R52, R67, UR26, -R78.reuse ;  /* 0x0000001a43347c23 */ /* 0x100fe2000801084e */
[--C-:B------:R-:W-:Y:S01]  /*4100*/  FFMA.FTZ R60, R76, UR26, -R78.reuse ;  /* 0x0000001a4c3c7c23 */ /* 0x100fe2000801084e */
[--C-:B------:R-:W-:Y:S01]  /*4110*/  FFMA.FTZ R67, R80, UR26, -R78.reuse ;  /* 0x0000001a50437c23 */ /* 0x100fe2000801084e */
[--C-:B------:R-:W-:Y:S01]  /*4120*/  FFMA.FTZ R81, R81, UR26, -R78.reuse ;  /* 0x0000001a51517c23 */ /* 0x100fe2000801084e */
[--C-:B------:R-:W-:Y:S01]  /*4130*/  FFMA.FTZ R84, R84, UR26, -R78.reuse ;  /* 0x0000001a54547c23 */ /* 0x100fe2000801084e */
[----:B------:R-:W0:Y:S01]  /*4140*/  MUFU.EX2 R20, R20 ;  /* 0x0000001400147308 */ /* 0x000e220000000800 */
[----:B-1----:R-:W-:Y:S01]  /*4150*/  FADD.FTZ R48, R14, R7 ;  /* 0x000000070e307221 */ /* 0x002fe20000010000 */
[----:B------:R-:W-:Y:S01]  /*4160*/  F2FP.BF16.F32.PACK_AB R7, R94, R9 ;  /* 0x000000095e07723e */ /* 0x000fe200000010ff */
[--C-:B------:R-:W-:Y:S01]  /*4170*/  FFMA.FTZ R85, R85, UR26, -R78.reuse ;  /* 0x0000001a55557c23 */ /* 0x100fe2000801084e */
[----:B------:R-:W-:Y:S01]  /*4180*/  F2FP.BF16.F32.PACK_AB R9, R14, R87 ;  /* 0x000000570e09723e */ /* 0x000fe200000010ff */
[--C-:B------:R-:W-:Y:S01]  /*4190*/  FFMA.FTZ R83, R83, UR26, -R78.reuse ;  /* 0x0000001a53537c23 */ /* 0x100fe2000801084e */
[----:B------:R-:W-:Y:S01]  /*41a0*/  FFMA.FTZ R82, R82, UR26, -R78 ;  /* 0x0000001a52527c23 */ /* 0x000fe2000801084e */
[----:B------:R1:W-:Y:S01]  /*41b0*/  STSM.16.M88.4 [R2+0x1e800], R4 ;  /* 0x01e8000402007844 */ /* 0x0003e20000000200 */
[----:B------:R-:W3:Y:S01]  /*41c0*/  MUFU.EX2 R13, R13 ;  /* 0x0000000d000d7308 */ /* 0x000ee20000000800 */
[----:B--2---:R-:W-:Y:S01]  /*41d0*/  FADD.FTZ R11, R89, R48 ;  /* 0x00000030590b7221 */ /* 0x004fe20000010000 */
[--C-:B------:R-:W-:Y:S01]  /*41e0*/  FFMA.FTZ R48, R64, UR26, -R78.reuse ;  /* 0x0000001a40307c23 */ /* 0x100fe2000801084e */
[--C-:B------:R-:W-:Y:S01]  /*41f0*/  FFMA.FTZ R79, R79, UR26, -R78.reuse ;  /* 0x0000001a4f4f7c23 */ /* 0x100fe2000801084e */
[--C-:B------:R-:W-:Y:S01]  /*4200*/  FFMA.FTZ R109, R109, UR26, -R78.reuse ;  /* 0x0000001a6d6d7c23 */ /* 0x100fe2000801084e */
[--C-:B------:R-:W-:Y:S01]  /*4210*/  FFMA.FTZ R107, R107, UR26, -R78.reuse ;  /* 0x0000001a6b6b7c23 */ /* 0x100fe2000801084e */
[--C-:B------:R-:W-:Y:S01]  /*4220*/  FFMA.FTZ R113, R113, UR26, -R78.reuse ;  /* 0x0000001a71717c23 */ /* 0x100fe2000801084e */
[--C-:B------:R-:W-:Y:S01]  /*4230*/  FFMA.FTZ R111, R111, UR26, -R78.reuse ;  /* 0x0000001a6f6f7c23 */ /* 0x100fe2000801084e */
[----:B------:R-:W2:Y:S01]  /*4240*/  MUFU.EX2 R24, R24 ;  /* 0x0000001800187308 */ /* 0x000ea20000000800 */
[C---:B0-----:R-:W-:Y:S01]  /*4250*/  FADD.FTZ R14, R20.reuse, R11 ;  /* 0x0000000b140e7221 */ /* 0x041fe20000010000 */
[----:B------:R-:W-:Y:S01]  /*4260*/  F2FP.BF16.F32.PACK_AB R11, R20, R89 ;  /* 0x00000059140b723e */ /* 0x000fe200000010ff */
[----:B------:R-:W-:Y:S01]  /*4270*/  FADD.FTZ R20, R12, R59 ;  /* 0x0000003b0c147221 */ /* 0x000fe20000010000 */
[----:B------:R-:W-:Y:S01]  /*4280*/  F2FP.BF16.F32.PACK_AB R12, R15, R12 ;  /* 0x0000000c0f0c723e */ /* 0x000fe200000010ff */
[----:B------:R-:W-:-:S02]  /*4290*/  FFMA.FTZ R59, R72, UR26, -R78 ;  /* 0x0000001a483b7c23 */ /* 0x000fc4000801084e */
[----:B------:R-:W-:Y:S01]  /*42a0*/  FADD.FTZ R20, R15, R20 ;  /* 0x000000140f147221 */ /* 0x000fe20000010000 */
[----:B------:R-:W0:Y:S01]  /*42b0*/  MUFU.EX2 R19, R19 ;  /* 0x0000001300137308 */ /* 0x000e220000000800 */
[----:B------:R4:W-:Y:S01]  /*42c0*/  STSM.16.M88.4 [R152], R8 ;  /* 0x0000000898007844 */ /* 0x0009e20000000200 */
[----:B-1----:R-:W-:Y:S01]  /*42d0*/  F2FP.BF16.F32.PACK_AB R4, R112, R101 ;  /* 0x000000657004723e */ /* 0x002fe200000010ff */
[----:B------:R-:W-:Y:S01]  /*42e0*/  FADD.FTZ R77, R21, R20 ;  /* 0x00000014154d7221 */ /* 0x000fe20000010000 */
[----:B------:R-:W-:-:S03]  /*42f0*/  F2FP.BF16.F32.PACK_AB R6, R114, R105 ;  /* 0x000000697206723e */ /* 0x000fc600000010ff */
[----:B------:R-:W-:Y:S01]  /*4300*/  FADD.FTZ R20, R22, R77 ;  /* 0x0000004d16147221 */ /* 0x000fe20000010000 */
[----:B------:R-:W1:Y:S03]  /*4310*/  MUFU.EX2 R28, R28 ;  /* 0x0000001c001c7308 */ /* 0x000e660000000800 */
[----:B------:R-:W-:-:S04]  /*4320*/  FADD.FTZ R77, R95, R20 ;  /* 0x000000145f4d7221 */ /* 0x000fc80000010000 */
[----:B------:R-:W-:Y:S01]  /*4330*/  FADD.FTZ R20, R104, R77 ;  /* 0x0000004d68147221 */ /* 0x000fe20000010000 */
[----:B------:R5:W-:Y:S03]  /*4340*/  MUFU.EX2 R0, R56 ;  /* 0x0000003800007308 */ /* 0x000be60000000800 */
[----:B------:R-:W-:-:S04]  /*4350*/  FADD.FTZ R77, R97, R20 ;  /* 0x00000014614d7221 */ /* 0x000fc80000010000 */
[----:B------:R-:W-:Y:S01]  /*4360*/  FADD.FTZ R20, R108, R77 ;  /* 0x0000004d6c147221 */ /* 0x000fe20000010000 */
[----:B------:R-:W4:Y:S01]  /*4370*/  MUFU.EX2 R23, R23 ;  /* 0x0000001700177308 */ /* 0x000f220000000800 */
[----:B-----5:R-:W-:Y:S01]  /*4380*/  FFMA.FTZ R56, R71, UR26, -R78 ;  /* 0x0000001a47387c23 */ /* 0x020fe2000801084e */
[----:B---3--:R-:W-:Y:S01]  /*4390*/  FADD.FTZ R71, R13, R14 ;  /* 0x0000000e0d477221 */ /* 0x008fe20000010000 */
[----:B------:R-:W-:Y:S01]  /*43a0*/  FADD.FTZ R77, R101, R20 ;  /* 0x00000014654d7221 */ /* 0x000fe20000010000 */
[C---:B--2---:R-:W-:Y:S01]  /*43b0*/  F2FP.BF16.F32.PACK_AB R13, R24.reuse, R13 ;  /* 0x0000000d180d723e */ /* 0x044fe200000010ff */
[----:B------:R-:W-:Y:S01]  /*43c0*/  FFMA.FTZ R78, R115, UR26, -R78 ;  /* 0x0000001a734e7c23 */ /* 0x000fe2000801084e */
[----:B------:R-:W-:Y:S01]  /*43d0*/  FADD.FTZ R14, R24, R71 ;  /* 0x00000047180e7221 */ /* 0x000fe20000010000 */
[----:B------:R-:W-:Y:S01]  /*43e0*/  FADD.FTZ R20, R112, R77 ;  /* 0x0000004d70147221 */ /* 0x000fe20000010000 */
[----:B------:R-:W2:Y:S02]  /*43f0*/  MUFU.EX2 R32, R32 ;  /* 0x0000002000207308 */ /* 0x000ea40000000800 */
[----:B0-----:R-:W-:Y:S01]  /*4400*/  FADD.FTZ R71, R19, R14 ;  /* 0x0000000e13477221 */ /* 0x001fe20000010000 */
[----:B------:R-:W-:Y:S01]  /*4410*/  FADD.FTZ R77, R105, R20 ;  /* 0x00000014694d7221 */ /* 0x000fe20000010000 */
[----:B------:R-:W-:-:S02]  /*4420*/  F2FP.BF16.F32.PACK_AB R20, R104, R95 ;  /* 0x0000005f6814723e */ /* 0x000fc400000010ff */
[----:B-1----:R-:W-:Y:S01]  /*4430*/  FADD.FTZ R14, R28, R71 ;  /* 0x000000471c0e7221 */ /* 0x002fe20000010000 */
[----:B------:R-:W-:Y:S01]  /*4440*/  FADD.FTZ R77, R114, R77 ;  /* 0x0000004d724d7221 */ /* 0x000fe20000010000 */
[----:B------:R-:W0:Y:S02]  /*4450*/  MUFU.EX2 R35, R35 ;  /* 0x0000002300237308 */ /* 0x000e240000000800 */
[----:B----4-:R-:W-:Y:S01]  /*4460*/  FADD.FTZ R71, R23, R14 ;  /* 0x0000000e17477221 */ /* 0x010fe20000010000 */
[----:B------:R-:W-:-:S04]  /*4470*/  FADD.FTZ R68, R18, R77 ;  /* 0x0000004d12447221 */ /* 0x000fc80000010000 */
[----:B------:R-:W-:Y:S01]  /*4480*/  FADD.FTZ R7, R25, R68 ;  /* 0x0000004419077221 */ /* 0x000fe20000010000 */
[----:B------:R-:W1:Y:S01]  /*4490*/  MUFU.EX2 R86, R86 ;  /* 0x0000005600567308 */ /* 0x000e620000000800 */
[----:B--2---:R-:W-:Y:S02]  /*44a0*/  FADD.FTZ R14, R32, R71 ;  /* 0x00000047200e7221 */ /* 0x004fe40000010000 */
[----:B------:R-:W-:-:S04]  /*44b0*/  FADD.FTZ R10, R30, R7 ;  /* 0x000000071e0a7221 */ /* 0x000fc80000010000 */
[----:B------:R-:W-:Y:S01]  /*44c0*/  FADD.FTZ R7, R37, R10 ;  /* 0x0000000a25077221 */ /* 0x000fe20000010000 */
[----:B------:R-:W2:Y:S01]  /*44d0*/  MUFU.EX2 R75, R75 ;  /* 0x0000004b004b7308 */ /* 0x000ea20000000800 */
[----:B0-----:R-:W-:Y:S02]  /*44e0*/  FADD.FTZ R71, R35, R14 ;  /* 0x0000000e23477221 */ /* 0x001fe40000010000 */
[----:B------:R-:W-:-:S04]  /*44f0*/  FADD.FTZ R10, R38, R7 ;  /* 0x00000007260a7221 */ /* 0x000fc80000010000 */
[----:B------:R-:W-:Y:S01]  /*4500*/  FADD.FTZ R10, R41, R10 ;  /* 0x0000000a290a7221 */ /* 0x000fe20000010000 */
        /* <DEDUP_REMOVED lines=8> */
[----:B------:R-:W-:Y:S02]  /*4590*/  F2FP.BF16.F32.PACK_AB R14, R22, R21 ;  /* 0x00000015160e723e */ /* 0x000fe400000010ff */
[----:B------:R-:W-:Y:S02]  /*45a0*/  F2FP.BF16.F32.PACK_AB R21, R32, R23 ;  /* 0x000000172015723e */ /* 0x000fe400000010ff */
[----:B------:R-:W-:Y:S02]  /*45b0*/  F2FP.BF16.F32.PACK_AB R22, R108, R97 ;  /* 0x000000616c16723e */ /* 0x000fe400000010ff */
[----:B------:R-:W1:Y:S01]  /*45c0*/  MUFU.EX2 R36, R36 ;  /* 0x0000002400247308 */ /* 0x000e620000000800 */
[----:B--2---:R-:W-:Y:S01]  /*45d0*/  FADD.FTZ R64, R90, R15 ;  /* 0x0000000f5a407221 */ /* 0x004fe20000010000 */
[----:B------:R-:W-:-:S02]  /*45e0*/  F2FP.BF16.F32.PACK_AB R15, R28, R19 ;  /* 0x000000131c0f723e */ /* 0x000fc400000010ff */
[----:B------:R-:W-:Y:S02]  /*45f0*/  F2FP.BF16.F32.PACK_AB R23, R86, R35 ;  /* 0x000000235617723e */ /* 0x000fe400000010ff */
[----:B------:R-:W-:Y:S01]  /*4600*/  F2FP.BF16.F32.PACK_AB R7, R90, R43 ;  /* 0x0000002b5a07723e */ /* 0x000fe200000010ff */
[----:B------:R2:W-:Y:S01]  /*4610*/  STSM.16.M88.4 [R17], R12 ;  /* 0x0000000c11007844 */ /* 0x0005e20000000200 */
[----:B------:R-:W3:Y:S01]  /*4620*/  MUFU.EX2 R31, R31 ;  /* 0x0000001f001f7308 */ /* 0x000ee20000000800 */
[----:B0-----:R-:W-:Y:S02]  /*4630*/  FADD.FTZ R5, R27, R64 ;  /* 0x000000401b057221 */ /* 0x001fe40000010000 */
[----:B------:R-:W-:Y:S05]  /*4640*/  STSM.16.M88.4 [R16], R20 ;  /* 0x0000001410007844 */ /* 0x000fea0000000200 */
[----:B------:R-:W0:Y:S01]  /*4650*/  MUFU.EX2 R40, R40 ;  /* 0x0000002800287308 */ /* 0x000e220000000800 */
[----:B-1----:R-:W-:Y:S01]  /*4660*/  FADD.FTZ R8, R36, R5 ;  /* 0x0000000524087221 */ /* 0x002fe20000010000 */
[----:B--2---:R-:W-:-:S06]  /*4670*/  F2FP.BF16.F32.PACK_AB R12, R41, R38 ;  /* 0x00000026290c723e */ /* 0x004fcc00000010ff */
[----:B------:R-:W1:Y:S01]  /*4680*/  MUFU.EX2 R39, R39 ;  /* 0x0000002700277308 */ /* 0x000e620000000800 */
[----:B---3--:R-:W-:-:S07]  /*4690*/  FADD.FTZ R5, R31, R8 ;  /* 0x000000081f057221 */ /* 0x008fce0000010000 */
[----:B------:R-:W2:Y:S01]  /*46a0*/  MUFU.EX2 R45, R45 ;  /* 0x0000002d002d7308 */ /* 0x000ea20000000800 */
[----:B0-----:R-:W-:Y:S01]  /*46b0*/  FADD.FTZ R8, R40, R5 ;  /* 0x0000000528087221 */ /* 0x001fe20000010000 */
[----:B------:R-:W-:-:S05]  /*46c0*/  F2FP.BF16.F32.PACK_AB R5, R88, R75 ;  /* 0x0000004b5805723e */ /* 0x000fca00000010ff */
[----:B------:R0:W-:Y:S01]  /*46d0*/  STSM.16.M88.4 [R2+0x24800], R4 ;  /* 0x0248000402007844 */ /* 0x0001e20000000200 */
[----:B------:R-:W3:Y:S01]  /*46e0*/  MUFU.EX2 R46, R46 ;  /* 0x0000002e002e7308 */ /* 0x000ee20000000800 */
[----:B-1----:R-:W-:Y:S01]  /*46f0*/  FADD.FTZ R9, R39, R8 ;  /* 0x0000000827097221 */ /* 0x002fe20000010000 */
[----:B------:R-:W-:-:S03]  /*4700*/  F2FP.BF16.F32.PACK_AB R13, R0, R39 ;  /* 0x00000027000d723e */ /* 0x000fc600000010ff */
[----:B------:R-:W-:-:S03]  /*4710*/  FADD.FTZ R9, R0, R9 ;  /* 0x0000000900097221 */ /* 0x000fc60000010000 */
        /* <DEDUP_REMOVED lines=8> */
[----:B--2---:R-:W-:Y:S01]  /*47a0*/  FADD.FTZ R9, R3, R10 ;  /* 0x0000000a03097221 */ /* 0x004fe20000010000 */
[----:B------:R-:W-:-:S03]  /*47b0*/  F2FP.BF16.F32.PACK_AB R32, R26, R3 ;  /* 0x000000031a20723e */ /* 0x000fc600000010ff */
[----:B------:R-:W-:-:S03]  /*47c0*/  FADD.FTZ R24, R26, R9 ;  /* 0x000000091a187221 */ /* 0x000fc60000010000 */
[----:B------:R-:W2:Y:S01]  /*47d0*/  MUFU.EX2 R29, R29 ;  /* 0x0000001d001d7308 */ /* 0x000ea20000000800 */
[----:B---3--:R-:W-:Y:S01]  /*47e0*/  FADD.FTZ R10, R51, R8 ;  /* 0x00000008330a7221 */ /* 0x008fe20000010000 */
[----:B------:R-:W-:Y:S02]  /*47f0*/  F2FP.BF16.F32.PACK_AB R8, R25, R18 ;  /* 0x000000121908723e */ /* 0x000fe400000010ff */
[----:B------:R-:W-:-:S04]  /*4800*/  F2FP.BF16.F32.PACK_AB R15, R51, R44 ;  /* 0x0000002c330f723e */ /* 0x000fc800000010ff */
[----:B------:R-:W3:Y:S01]  /*4810*/  MUFU.EX2 R48, R48 ;  /* 0x0000003000307308 */ /* 0x000ee20000000800 */
[----:B-1----:R-:W-:Y:S01]  /*4820*/  FADD.FTZ R9, R47, R10 ;  /* 0x0000000a2f097221 */ /* 0x002fe20000010000 */
[----:B------:R-:W-:-:S06]  /*4830*/  F2FP.BF16.F32.PACK_AB R10, R37, R30 ;  /* 0x0000001e250a723e */ /* 0x000fcc00000010ff */
[----:B------:R-:W1:Y:S01]  /*4840*/  MUFU.EX2 R34, R34 ;  /* 0x0000002200227308 */ /* 0x000e620000000800 */
[----:B--2---:R-:W-:-:S07]  /*4850*/  FADD.FTZ R11, R29, R24 ;  /* 0x000000181d0b7221 */ /* 0x004fce0000010000 */
[----:B------:R-:W0:Y:S01]  /*4860*/  MUFU.EX2 R52, R52 ;  /* 0x0000003400347308 */ /* 0x000e220000000800 */
[----:B---3--:R-:W-:-:S07]  /*4870*/  FADD.FTZ R9, R48, R9 ;  /* 0x0000000930097221 */ /* 0x008fce0000010000 */
[----:B------:R-:W2:Y:S01]  /*4880*/  MUFU.EX2 R33, R33 ;  /* 0x0000002100217308 */ /* 0x000ea20000000800 */
[----:B-1----:R-:W-:Y:S01]  /*4890*/  FADD.FTZ R18, R34, R11 ;  /* 0x0000000b22127221 */ /* 0x002fe20000010000 */
[----:B------:R-:W-:Y:S02]  /*48a0*/  F2FP.BF16.F32.PACK_AB R11, R40, R31 ;  /* 0x0000001f280b723e */ /* 0x000fe400000010ff */
[----:B------:R-:W-:-:S04]  /*48b0*/  F2FP.BF16.F32.PACK_AB R34, R34, R29 ;  /* 0x0000001d2222723e */ /* 0x000fc800000010ff */
[----:B------:R-:W1:Y:S01]  /*48c0*/  MUFU.EX2 R55, R55 ;  /* 0x0000003700377308 */ /* 0x000e620000000800 */
[----:B0-----:R-:W-:Y:S01]  /*48d0*/  FADD.FTZ R4, R52, R9 ;  /* 0x0000000934047221 */ /* 0x001fe20000010000 */
[----:B------:R-:W-:-:S05]  /*48e0*/  F2FP.BF16.F32.PACK_AB R9, R36, R27 ;  /* 0x0000001b2409723e */ /* 0x000fca00000010ff */
[----:B------:R-:W-:Y:S01]  /*48f0*/  STSM.16.M88.4 [R154], R8 ;  /* 0x000000089a007844 */ /* 0x000fe20000000200 */
[----:B------:R-:W0:Y:S01]  /*4900*/  MUFU.EX2 R56, R56 ;  /* 0x0000003800387308 */ /* 0x000e220000000800 */
[----:B--2---:R-:W-:Y:S02]  /*4910*/  FADD.FTZ R7, R33, R18 ;  /* 0x0000001221077221 */ /* 0x004fe40000010000 */
[----:B------:R2:W-:Y:S02]  /*4920*/  STSM.16.M88.4 [R17+0x6000], R12 ;  /* 0x0060000c11007844 */ /* 0x0005e40000000200 */
[----:B------:R-:W-:-:S03]  /*4930*/  FADD.FTZ R7, R42, R7 ;  /* 0x000000072a077221 */ /* 0x000fc60000010000 */
[----:B------:R-:W3:Y:S01]  /*4940*/  MUFU.EX2 R59, R59 ;  /* 0x0000003b003b7308 */ /* 0x000ee20000000800 */
[C---:B-1----:R-:W-:Y:S01]  /*4950*/  FADD.FTZ R5, R55.reuse, R4 ;  /* 0x0000000437057221 */ /* 0x042fe20000010000 */
[----:B------:R-:W-:Y:S01]  /*4960*/  FADD.FTZ R4, R50, R7 ;  /* 0x0000000732047221 */ /* 0x000fe20000010000 */
[----:B------:R-:W-:-:S05]  /*4970*/  F2FP.BF16.F32.PACK_AB R35, R55, R52 ;  /* 0x000000343723723e */ /* 0x000fca00000010ff */
[----:B------:R-:W1:Y:S01]  /*4980*/  MUFU.EX2 R53, R53 ;  /* 0x0000003500357308 */ /* 0x000e620000000800 */
[----:B0-----:R-:W-:-:S07]  /*4990*/  FADD.FTZ R0, R56, R5 ;  /* 0x0000000538007221 */ /* 0x001fce0000010000 */
[----:B------:R-:W0:Y:S01]  /*49a0*/  MUFU.EX2 R60, R60 ;  /* 0x0000003c003c7308 */ /* 0x000e220000000800 */
[----:B---3--:R-:W-:-:S07]  /*49b0*/  FADD.FTZ R5, R59, R0 ;  /* 0x000000003b057221 */ /* 0x008fce0000010000 */
[----:B------:R-:W3:Y:S01]  /*49c0*/  MUFU.EX2 R49, R49 ;  /* 0x0000003100317308 */ /* 0x000ee20000000800 */
[----:B-1----:R-:W-:-:S07]  /*49d0*/  FADD.FTZ R6, R53, R4 ;  /* 0x0000000435067221 */ /* 0x002fce0000010000 */
[----:B------:R-:W1:Y:S01]  /*49e0*/  MUFU.EX2 R63, R63 ;  /* 0x0000003f003f7308 */ /* 0x000e620000000800 */
[----:B0-----:R-:W-:-:S07]  /*49f0*/  FADD.FTZ R4, R60, R5 ;  /* 0x000000053c047221 */ /* 0x001fce0000010000 */
[----:B------:R-:W0:Y:S01]  /*4a00*/  MUFU.EX2 R54, R54 ;  /* 0x0000003600367308 */ /* 0x000e220000000800 */
[----:B---3--:R-:W-:-:S07]  /*4a10*/  FADD.FTZ R5, R49, R6 ;  /* 0x0000000631057221 */ /* 0x008fce0000010000 */
[----:B------:R-:W3:Y:S01]  /*4a20*/  MUFU.EX2 R67, R67 ;  /* 0x0000004300437308 */ /* 0x000ee20000000800 */
[C---:B-1----:R-:W-:Y:S01]  /*4a30*/  FADD.FTZ R6, R63.reuse, R4 ;  /* 0x000000043f067221 */ /* 0x042fe20000010000 */
[----:B------:R-:W-:Y:S02]  /*4a40*/  F2FP.BF16.F32.PACK_AB R4, R42, R33 ;  /* 0x000000212a04723e */ /* 0x000fe400000010ff */
[----:B------:R-:W-:Y:S02]  /*4a50*/  F2FP.BF16.F32.PACK_AB R33, R48, R47 ;  /* 0x0000002f3021723e */ /* 0x000fe400000010ff */
[----:B------:R-:W-:Y:S02]  /*4a60*/  F2FP.BF16.F32.PACK_AB R7, R63, R60 ;  /* 0x0000003c3f07723e */ /* 0x000fe400000010ff */
[----:B------:R-:W1:Y:S01]  /*4a70*/  MUFU.EX2 R57, R57 ;  /* 0x0000003900397308 */ /* 0x000e620000000800 */
[----:B0-----:R-:W-:Y:S01]  /*4a80*/  FADD.FTZ R18, R54, R5 ;  /* 0x0000000536127221 */ /* 0x001fe20000010000 */
[----:B------:R-:W-:Y:S06]  /*4a90*/  STSM.16.M88.4 [R16+0x6000], R32 ;  /* 0x0060002010007844 */ /* 0x000fec0000000200 */
[----:B------:R-:W0:Y:S01]  /*4aa0*/  MUFU.EX2 R68, R81 ;  /* 0x0000005100447308 */ /* 0x000e220000000800 */
[----:B---3--:R-:W-:Y:S01]  /*4ab0*/  FADD.FTZ R3, R67, R6 ;  /* 0x0000000643037221 */ /* 0x008fe20000010000 */
        /* <DEDUP_REMOVED lines=8> */
[----:B------:R-:W-:Y:S02]  /*4b40*/  F2FP.BF16.F32.PACK_AB R58, R58, R57 ;  /* 0x000000393a3a723e */ /* 0x000fe400000010ff */
[----:B------:R-:W-:Y:S01]  /*4b50*/  F2FP.BF16.F32.PACK_AB R57, R68, R67 ;  /* 0x000000434439723e */ /* 0x000fe200000010ff */
[----:B------:R2:W-:Y:S01]  /*4b60*/  STSM.16.M88.4 [R2+0x2a800], R4 ;  /* 0x02a8000402007844 */ /* 0x0005e20000000200 */
[----:B------:R-:W3:Y:S01]  /*4b70*/  MUFU.EX2 R85, R85 ;  /* 0x0000005500557308 */ /* 0x000ee20000000800 */
[----:B-1----:R-:W-:Y:S01]  /*4b80*/  FADD.FTZ R8, R84, R3 ;  /* 0x0000000354087221 */ /* 0x002fe20000010000 */
[----:B------:R-:W-:-:S06]  /*4b90*/  F2FP.BF16.F32.PACK_AB R56, R54, R49 ;  /* 0x000000313638723e */ /* 0x000fcc00000010ff */
[----:B------:R-:W1:Y:S01]  /*4ba0*/  MUFU.EX2 R62, R62 ;  /* 0x0000003e003e7308 */ /* 0x000e620000000800 */
[----:B0-----:R-:W-:-:S07]  /*4bb0*/  FADD.FTZ R3, R61, R12 ;  /* 0x0000000c3d037221 */ /* 0x001fce0000010000 */
[----:B------:R-:W0:Y:S01]  /*4bc0*/  MUFU.EX2 R83, R83 ;  /* 0x0000005300537308 */ /* 0x000e220000000800 */
[C---:B---3--:R-:W-:Y:S01]  /*4bd0*/  FADD.FTZ R8, R85.reuse, R8 ;  /* 0x0000000855087221 */ /* 0x048fe20000010000 */
[----:B------:R-:W-:-:S05]  /*4be0*/  F2FP.BF16.F32.PACK_AB R59, R85, R84 ;  /* 0x00000054553b723e */ /* 0x000fca00000010ff */
[----:B------:R3:W-:Y:S01]  /*4bf0*/  STSM.16.M88.4 [R153], R56 ;  /* 0x0000003899007844 */ /* 0x0007e20000000200 */
[----:B------:R-:W4:Y:S01]  /*4c00*/  MUFU.EX2 R65, R65 ;  /* 0x0000004100417308 */ /* 0x000f220000000800 */
[C---:B-1----:R-:W-:Y:S01]  /*4c10*/  FADD.FTZ R12, R62.reuse, R3 ;  /* 0x000000033e0c7221 */ /* 0x042fe20000010000 */
[----:B------:R-:W-:-:S06]  /*4c20*/  F2FP.BF16.F32.PACK_AB R64, R62, R61 ;  /* 0x0000003d3e40723e */ /* 0x000fcc00000010ff */
[----:B------:R-:W1:Y:S01]  /*4c30*/  MUFU.EX2 R82, R82 ;  /* 0x0000005200527308 */ /* 0x000e620000000800 */
[----:B0-----:R-:W-:-:S07]  /*4c40*/  FADD.FTZ R3, R83, R8 ;  /* 0x0000000853037221 */ /* 0x001fce0000010000 */
[----:B------:R-:W0:Y:S01]  /*4c50*/  MUFU.EX2 R66, R66 ;  /* 0x0000004200427308 */ /* 0x000e220000000800 */
[----:B----4-:R-:W-:-:S07]  /*4c60*/  FADD.FTZ R11, R65, R12 ;  /* 0x0000000c410b7221 */ /* 0x010fce0000010000 */
[----:B------:R-:W4:Y:S01]  /*4c70*/  MUFU.EX2 R79, R79 ;  /* 0x0000004f004f7308 */ /* 0x000f220000000800 */
[----:B-1----:R-:W-:-:S07]  /*4c80*/  FADD.FTZ R8, R82, R3 ;  /* 0x0000000352087221 */ /* 0x002fce0000010000 */
[----:B------:R-:W1:Y:S01]  /*4c90*/  MUFU.EX2 R69, R69 ;  /* 0x0000004500457308 */ /* 0x000e620000000800 */
[C---:B0-----:R-:W-:Y:S01]  /*4ca0*/  FADD.FTZ R12, R66.reuse, R11 ;  /* 0x0000000b420c7221 */ /* 0x041fe20000010000 */
[----:B------:R-:W-:Y:S02]  /*4cb0*/  F2FP.BF16.F32.PACK_AB R66, R66, R65 ;  /* 0x000000414242723e */ /* 0x000fe400000010ff */
[----:B------:R-:W-:-:S04]  /*4cc0*/  F2FP.BF16.F32.PACK_AB R65, R82, R83 ;  /* 0x000000535241723e */ /* 0x000fc800000010ff */
[----:B------:R-:W0:Y:S01]  /*4cd0*/  MUFU.EX2 R0, R109 ;  /* 0x0000006d00007308 */ /* 0x000e220000000800 */
[----:B----4-:R-:W-:-:S07]  /*4ce0*/  FADD.FTZ R3, R79, R8 ;  /* 0x000000084f037221 */ /* 0x010fce0000010000 */
[----:B------:R-:W4:Y:S01]  /*4cf0*/  MUFU.EX2 R9, R107 ;  /* 0x0000006b00097308 */ /* 0x000f220000000800 */
[----:B-1----:R-:W-:-:S07]  /*4d00*/  FADD.FTZ R11, R69, R12 ;  /* 0x0000000c450b7221 */ /* 0x002fce0000010000 */
[----:B------:R-:W2:Y:S01]  /*4d10*/  MUFU.EX2 R70, R98 ;  /* 0x0000006200467308 */ /* 0x000ea20000000800 */
[C---:B0-----:R-:W-:Y:S01]  /*4d20*/  FADD.FTZ R12, R0.reuse, R3 ;  /* 0x00000003000c7221 */ /* 0x041fe20000010000 */
[----:B------:R-:W-:-:S05]  /*4d30*/  F2FP.BF16.F32.PACK_AB R67, R0, R79 ;  /* 0x0000004f0043723e */ /* 0x000fca00000010ff */
[----:B------:R3:W-:Y:S01]  /*4d40*/  STSM.16.M88.4 [R17+0xc000], R64 ;  /* 0x00c0004011007844 */ /* 0x0007e20000000200 */
[----:B------:R-:W0:Y:S01]  /*4d50*/  MUFU.EX2 R10, R113 ;  /* 0x00000071000a7308 */ /* 0x000e220000000800 */
[----:B----4-:R-:W-:-:S07]  /*4d60*/  FADD.FTZ R3, R9, R12 ;  /* 0x0000000c09037221 */ /* 0x010fce0000010000 */
[----:B------:R-:W-:Y:S01]  /*4d70*/  MUFU.EX2 R74, R74 ;  /* 0x0000004a004a7308 */ /* 0x000fe20000000800 */
[C---:B--2---:R-:W-:Y:S01]  /*4d80*/  FADD.FTZ R5, R70.reuse, R11 ;  /* 0x0000000b46057221 */ /* 0x044fe20000010000 */
[----:B------:R-:W-:-:S06]  /*4d90*/  F2FP.BF16.F32.PACK_AB R8, R70, R69 ;  /* 0x000000454608723e */ /* 0x000fcc00000010ff */
[----:B------:R-:W1:Y:S01]  /*4da0*/  MUFU.EX2 R73, R73 ;  /* 0x0000004900497308 */ /* 0x000e620000000800 */
[C---:B0-----:R-:W-:Y:S01]  /*4db0*/  FADD.FTZ R0, R10.reuse, R3 ;  /* 0x000000030a007221 */ /* 0x041fe20000010000 */
[----:B------:R-:W-:-:S06]  /*4dc0*/  F2FP.BF16.F32.PACK_AB R9, R10, R9 ;  /* 0x000000090a09723e */ /* 0x000fcc00000010ff */
[----:B------:R-:W-:Y:S08]  /*4dd0*/  MUFU.EX2 R111, R111 ;  /* 0x0000006f006f7308 */ /* 0x000ff00000000800 */
[----:B------:R-:W0:Y:S01]  /*4de0*/  MUFU.EX2 R78, R78 ;  /* 0x0000004e004e7308 */ /* 0x000e220000000800 */
[----:B-1----:R-:W-:Y:S01]  /*4df0*/  F2FP.BF16.F32.PACK_AB R10, R73, R74 ;  /* 0x0000004a490a723e */ /* 0x002fe200000010ff */
[----:B------:R-:W-:-:S04]  /*4e00*/  FADD.FTZ R74, R74, R5 ;  /* 0x000000054a4a7221 */ /* 0x000fc80000010000 */
[----:B------:R-:W-:Y:S01]  /*4e10*/  FADD.FTZ R3, R73, R74 ;  /* 0x0000004a49037221 */ /* 0x000fe20000010000 */
[----:B0-----:R-:W-:Y:S01]  /*4e20*/  F2FP.BF16.F32.PACK_AB R11, R78, R111 ;  /* 0x0000006f4e0b723e */ /* 0x001fe200000010ff */
[----:B------:R-:W-:-:S04]  /*4e30*/  FADD.FTZ R111, R111, R0 ;  /* 0x000000006f6f7221 */ /* 0x000fc80000010000 */
[----:B------:R3:W-:Y:S01]  /*4e40*/  STSM.16.M88.4 [R16+0xc000], R8 ;  /* 0x00c0000810007844 */ /* 0x0007e20000000200 */
[----:B------:R-:W-:Y:S01]  /*4e50*/  FADD.FTZ R4, R78, R111 ;  /* 0x0000006f4e047221 */ /* 0x000fe20000010000 */
[----:B------:R0:W-:Y:S06]  /*4e60*/  MEMBAR.ALL.CTA ;  /* 0x0000000000007992 */ /* 0x0001ec0000008000 */
[----:B0-----:R-:W0:Y:S02]  /*4e70*/  FENCE.VIEW.ASYNC.S ;  /* 0x00000000000073c6 */ /* 0x001e240000000000 */
[----:B0-----:R-:W-:Y:S01]  /*4e80*/  NOP ;  /* 0x0000000000007918 */ /* 0x001fe20000000000 */
[----:B------:R-:W-:Y:S05]  /*4e90*/  @!P2 BRA `(.L_x_12824) ;  /* 0x0000003400d0a947 */ /* 0x000fea0003800000 */
[----:B------:R-:W-:Y:S01]  /*4ea0*/  MOV R5, R103 ;  /* 0x0000006700057202 */ /* 0x000fe20000000f00 */
[----:B------:R-:W-:Y:S01]  /*4eb0*/  IMAD.MOV.U32 R0, RZ, RZ, R96 ;  /* 0x000000ffff007224 */ /* 0x000fe200078e0060 */
        /* <DEDUP_REMOVED lines=21> */
.L_x_12833:
        /* <DEDUP_REMOVED lines=9> */
.L_x_12826:
[----:B------:R-:W-:Y:S01]  /*50a0*/  ULEA UR6, UR38, UR39, 0x3 ;  /* 0x0000002726067291 */ /* 0x000fe2000f8e183f */
[----:B------:R-:W-:-:S05]  /*50b0*/  IMAD.U32 R6, RZ, RZ, UR37 ;  /* 0x00000025ff067e24 */ /* 0x000fca000f8e00ff */
[----:B------:R-:W-:-:S04]  /*50c0*/  SHF.L.U32 R6, R6, 0x1f, RZ ;  /* 0x0000001f06067819 */ /* 0x000fc800000006ff */
[----:B------:R0:W1:Y:S01]  /*50d0*/  SYNCS.PHASECHK.TRANS64.TRYWAIT P2, [UR6+0x30830], R6 ;  /* 0x03083006ff0075a7 */ /* 0x0000620008040146 */
[----:B------:R-:W-:Y:S05]  /*50e0*/  @!P0 BRA `(.L_x_12827) ;  /* 0x0000000000048947 */ /* 0x000fea0003800000 */
[----:B------:R-:W-:Y:S01]  /*50f0*/  BPT.TRAP 0x1 ;  /* 0x000000040000795c */ /* 0x000fe20000300000 */
.L_x_12827:
[----:B-1----:R-:W-:Y:S05]  /*5100*/  @P2 BRA `(.L_x_12825) ;  /* 0x0000000000082947 */ /* 0x002fea0003800000 */
[----:B------:R-:W1:Y:S02]  /*5110*/  SYNCS.PHASECHK.TRANS64.TRYWAIT P2, [UR6+0x30830], R6 ;  /* 0x03083006ff0075a7 */ /* 0x000e640008040146 */
[----:B-1----:R-:W-:Y:S05]  /*5120*/  @!P2 BRA `(.L_x_12828) ;  /* 0x000000ac0030a947 */ /* 0x002fea0003800000 */
.L_x_12825:
[----:B-1----:R-:W1:Y:S01]  /*5130*/  S2R R7, SR_TID.X ;  /* 0x0000000000077919 */ /* 0x002e620000002100 */
        /* <DEDUP_REMOVED lines=11> */
[----:B---3--:R-:W-:-:S06]  /*51f0*/  WARPGROUP.ARRIVE ;  /* 0x00000000000079c5 */ /* 0x008fcc0000000000 */
        /* <DEDUP_REMOVED lines=14> */
.L_x_12830:
[----:B------:R-:W-:Y:S01]  /*52e0*/  ULEA UR6, UR28, UR39, 0x3 ;  /* 0x000000271c067291 */ /* 0x000fe2000f8e183f */
[----:B------:R-:W-:-:S05]  /*52f0*/  IMAD.U32 R6, RZ, RZ, UR20 ;  /* 0x00000014ff067e24 */ /* 0x000fca000f8e00ff */
[----:B------:R-:W-:-:S04]  /*5300*/  SHF.L.U32 R6, R6, 0x1f, RZ ;  /* 0x0000001f06067819 */ /* 0x000fc800000006ff */
[----:B------:R0:W1:Y:S01]  /*5310*/  SYNCS.PHASECHK.TRANS64.TRYWAIT P2, [UR6+0x30850], R6 ;  /* 0x03085006ff0075a7 */ /* 0x0000620008040146 */
[----:B------:R-:W-:Y:S05]  /*5320*/  @!P0 BRA `(.L_x_12831) ;  /* 0x0000000000048947 */ /* 0x000fea0003800000 */
[----:B------:R-:W-:Y:S01]  /*5330*/  BPT.TRAP 0x1 ;  /* 0x000000040000795c */ /* 0x000fe20000300000 */
.L_x_12831:
[----:B-1----:R-:W-:Y:S05]  /*5340*/  @P2 BRA `(.L_x_12829) ;  /* 0x0000000000082947 */ /* 0x002fea0003800000 */
[----:B------:R-:W1:Y:S02]  /*5350*/  SYNCS.PHASECHK.TRANS64.TRYWAIT P2, [UR6+0x30850], R6 ;  /* 0x03085006ff0075a7 */ /* 0x000e640008040146 */
[----:B-1----:R-:W-:Y:S05]  /*5360*/  @!P2 BRA `(.L_x_12832) ;  /* 0x000000a800b8a947 */ /* 0x002fea0003800000 */
.L_x_12829:
[----:B------:R-:W-:Y:S01]  /*5370*/  UIADD3 UR7, UR25, 0x1e800, URZ ;  /* 0x0001e80019077890 */ /* 0x000fe2000fffe03f */
[----:B------:R-:W-:Y:S01]  /*5380*/  WARPGROUP.ARRIVE ;  /* 0x00000000000079c5 */ /* 0x000fe20000000000 */
[----:B------:R-:W-:Y:S01]  /*5390*/  UIADD3 UR6, UR39, 0x400, URZ ;  /* 0x0000040027067890 */ /* 0x000fe2000fffe03f */
[----:B01----:R-:W-:Y:S01]  /*53a0*/  FMUL.FTZ R6, R24, UR27 ;  /* 0x0000001b18067c20 */ /* 0x003fe20008410000 */
[----:B------:R-:W-:Y:S01]  /*53b0*/  USHF.R.U32.HI UR7, URZ, 0x4, UR7 ;  /* 0x000000043f077899 */ /* 0x000fe20008011607 */
[----:B------:R-:W-:Y:S01]  /*53c0*/  FMUL.FTZ R7, R25, UR27 ;  /* 0x0000001b19077c20 */ /* 0x000fe20008410000 */
[----:B------:R-:W-:Y:S01]  /*53d0*/  USHF.R.U32.HI UR6, URZ, 0x4, UR6 ;  /* 0x000000043f067899 */ /* 0x000fe20008011606 */
[----:B------:R-:W-:Y:S01]  /*53e0*/  FMUL.FTZ R10, R28, UR27 ;  /* 0x0000001b1c0a7c20 */ /* 0x000fe20008410000 */
[----:B------:R-:W-:Y:S01]  /*53f0*/  ULOP3.LUT UR10, UR7, 0x3fff, URZ, 0xc0, !UPT ;  /* 0x00003fff070a7892 */ /* 0x000fe2000f8ec03f */
[----:B------:R-:W0:Y:S01]  /*5400*/  MUFU.TANH R6, R6 ;  /* 0x0000000600067308 */ /* 0x000e220000002400 */
[----:B------:R-:W-:Y:S01]  /*5410*/  ULOP3.LUT UR7, UR6, 0x3fff, URZ, 0xc0, !UPT ;  /* 0x00003fff06077892 */ /* 0x000fe2000f8ec03f */
[----:B------:R-:W-:Y:S01]  /*5420*/  FMUL.FTZ R11, R29, UR27 ;  /* 0x0000001b1d0b7c20 */ /* 0x000fe20008410000 */
[----:B------:R-:W-:Y:S01]  /*5430*/  ULOP3.LUT UR6, UR10, 0x10000, URZ, 0xfc, !UPT ;  /* 0x000100000a067892 */ /* 0x000fe2000f8efc3f */
[----:B------:R-:W-:Y:S01]  /*5440*/  FMUL.FTZ R14, R32, UR27 ;  /* 0x0000001b200e7c20 */ /* 0x000fe20008410000 */
[----:B------:R-:W-:Y:S01]  /*5450*/  UIMAD UR7, UR28, 0x600, UR7 ;  /* 0x000006001c0778a4 */ /* 0x000fe2000f8e0207 */
[----:B------:R-:W-:Y:S01]  /*5460*/  FMUL.FTZ R15, R33, UR27 ;  /* 0x0000001b210f7c20 */ /* 0x000fe20008410000 */
[----:B------:R-:W-:Y:S01]  /*5470*/  UMOV UR21, 0x40000040 ;  /* 0x4000004000157882 */ /* 0x000fe20000000000 */
[----:B------:R-:W-:Y:S01]  /*5480*/  UMOV UR23, 0x40000040 ;  /* 0x4000004000177882 */ /* 0x000fe20000000000 */
[----:B------:R-:W1:Y:S01]  /*5490*/  MUFU.TANH R7, R7 ;  /* 0x0000000700077308 */ /* 0x000e620000002400 */
[----:B------:R-:W-:Y:S01]  /*54a0*/  UMOV UR20, UR6 ;  /* 0x0000000600147c82 */ /* 0x000fe20008000000 */
[----:B------:R-:W-:Y:S01]  /*54b0*/  FMUL.FTZ R32, R48, UR27 ;  /* 0x0000001b30207c20 */ /* 0x000fe20008410000 */
[----:B------:R-:W-:Y:S01]  /*54c0*/  UMOV UR22, UR7 ;  /* 0x0000000700167c82 */ /* 0x000fe20008000000 */
[----:B------:R-:W-:Y:S01]  /*54d0*/  FMUL.FTZ R48, R64, UR27 ;  /* 0x0000001b40307c20 */ /* 0x000fe20008410000 */
[----:B------:R-:W-:Y:S01]  /*54e0*/  HGMMA.64x64x16.F32.BF16 R120, gdesc[UR20].tnspB, R120, gsb0 ;  /* 0x40e00000147879f0 */ /* 0x000fe20008001878 */
[----:B------:R-:W-:Y:S01]  /*54f0*/  UIADD3 UR20, UR6, 0x2, URZ ;  /* 0x0000000206147890 */ /* 0x000fe2000fffe03f */
[----:B------:R-:W-:Y:S01]  /*5500*/  FMUL.FTZ R64, R80, UR27 ;  /* 0x0000001b50407c20 */ /* 0x000fe20008410000 */
[----:B------:R-:W-:Y:S01]  /*5510*/  UIADD3 UR22, UR7, 0x80, URZ ;  /* 0x0000008007167890 */ /* 0x000fe2000fffe03f */
[----:B------:R-:W2:Y:S01]  /*5520*/  MUFU.TANH R10, R10 ;  /* 0x0000000a000a7308 */ /* 0x000ea20000002400 */
[----:B------:R-:W-:Y:S01]  /*5530*/  UMOV UR21, 0x40000040 ;  /* 0x4000004000157882 */ /* 0x000fe20000000000 */
[----:B------:R-:W-:Y:S01]  /*5540*/  UMOV UR23, 0x40000040 ;  /* 0x4000004000177882 */ /* 0x000fe20000000000 */
        /* <DEDUP_REMOVED lines=69> */
[----:B------:R-:W-:-:S02]  /*59a0*/  WARPGROUP.DEPBAR.LE gsb0, 0x0 ;  /* 0x00008000000079c5 */ /* 0x000fc40000010000 */
[----:B------:R-:W-:Y:S01]  /*59b0*/  WARPGROUP.ARRIVE ;  /* 0x00000000000079c5 */ /* 0x000fe20000000000 */
[----:B------:R-:W2:Y:S01]  /*59c0*/  MUFU.TANH R12, R12 ;  /* 0x0000000c000c7308 */ /* 0x000ea20000002400 */
[----:B0-----:R-:W-:Y:S01]  /*59d0*/  FMNMX.FTZ R85, R9, R84, !PT ;  /* 0x0000005409557209 */ /* 0x001fe20007810000 */
[----:B------:R-:W-:Y:S01]  /*59e0*/  FMUL.FTZ R47, R63, UR27 ;  /* 0x0000001b3f2f7c20 */ /* 0x000fe20008410000 */
[----:B------:R-:W-:Y:S01]  /*59f0*/  FMUL.FTZ R60, R76, UR27 ;  /* 0x0000001b4c3c7c20 */ /* 0x000fe20008410000 */
[----:B------:R-:W-:Y:S01]  /*5a00*/  FMUL.FTZ R50, R66, UR27 ;  /* 0x0000001b42327c20 */ /* 0x000fe20008410000 */
[----:B------:R-:W-:Y:S01]  /*5a10*/  HGMMA.64x64x16.F32.BF16 R120, gdesc[UR20].tnspB, R120, gsb0 ;  /* 0x40e00000147879f0 */ /* 0x000fe20008001878 */
[----:B------:R-:W-:Y:S01]  /*5a20*/  UIADD3 UR20, UR6, 0x4, URZ ;  /* 0x0000000406147890 */ /* 0x000fe2000fffe03f */
[----:B-1----:R-:W-:Y:S01]  /*5a30*/  FMNMX.FTZ R86, R24, R87, !PT ;  /* 0x0000005718567209 */ /* 0x002fe20007810000 */
[----:B------:R-:W-:Y:S01]  /*5a40*/  UIADD3 UR22, UR7, 0x100, URZ ;  /* 0x0000010007167890 */ /* 0x000fe2000fffe03f */
[----:B------:R-:W0:Y:S01]  /*5a50*/  MUFU.TANH R25, R25 ;  /* 0x0000001900197308 */ /* 0x000e220000002400 */
[----:B------:R-:W-:Y:S01]  /*5a60*/  UMOV UR21, 0x40000040 ;  /* 0x4000004000157882 */ /* 0x000fe20000000000 */
[----:B------:R-:W-:Y:S01]  /*5a70*/  UMOV UR23, 0x40000040 ;  /* 0x4000004000177882 */ /* 0x000fe20000000000 */
        /* <DEDUP_REMOVED lines=17> */
[----:B------:R-:W-:-:S04]  /*5b90*/  FMUL.FTZ R100, R112, UR27 ;  /* 0x0000001b70647c20 */ /* 0x000fc80008410000 */
        /* <DEDUP_REMOVED lines=17> */
[----:B------:R-:W-:Y:S01]  /*5cb0*/  HGMMA.64x64x16.F32.BF16 R120, gdesc[UR20].tnspB, R120, gsb0 ;  /* 0x40e00000147879f0 */ /* 0x000fe20008001878 */
[----:B------:R-:W-:Y:S01]  /*5cc0*/  UIADD3 UR20, UR6, 0x6, URZ ;  /* 0x0000000606147890 */ /* 0x000fe2000fffe03f */
[----:B--2---:R-:W-:Y:S01]  /*5cd0*/  FMNMX.FTZ R89, R33, R84, !PT ;  /* 0x0000005421597209 */ /* 0x004fe20007810000 */
[----:B------:R-:W-:-:S03]  /*5ce0*/  UIADD3 UR22, UR7, 0x180, URZ ;  /* 0x0000018007167890 */ /* 0x000fc6000fffe03f */
[----:B------:R-:W1:Y:S01]  /*5cf0*/  MUFU.TANH R36, R36 ;  /* 0x0000002400247308 */ /* 0x000e620000002400 */
[----:B------:R-:W-:Y:S01]  /*5d00*/  UMOV UR21, 0x40000040 ;  /* 0x4000004000157882 */ /* 0x000fe20000000000 */
[----:B------:R-:W-:Y:S01]  /*5d10*/  UMOV UR23, 0x40000040 ;  /* 0x4000004000177882 */ /* 0x000fe20000000000 */
[----:B------:R-:W-:-:S05]  /*5d20*/  FMUL.FTZ R84, R102, UR27 ;  /* 0x0000001b66547c20 */ /* 0x000fca0008410000 */
        /* <DEDUP_REMOVED lines=23> */
[----:B------:R-:W-:Y:S01]  /*5ea0*/  UIADD3 UR20, UR6, 0x600, URZ ;  /* 0x0000060006147890 */ /* 0x000fe2000fffe03f */
        /* <DEDUP_REMOVED lines=23> */
[----:B0-----:R-:W-:Y:S01]  /*6020*/  FMNMX.FTZ R94, R52, R93, !PT ;  /* 0x0000005d345e7209 */ /* 0x001fe20007810000 */
[----:B------:R-:W-:Y:S02]  /*6030*/  WARPGROUP.DEPBAR.LE gsb0, 0x0 ;  /* 0x00008000000079c5 */ /* 0x000fe40000010000 */
[----:B------:R-:W-:-:S04]  /*6040*/  WARPGROUP.ARRIVE ;  /* 0x00000000000079c5 */ /* 0x000fc80000000000 */
[----:B------:R-:W0:Y:S01]  /*6050*/  MUFU.TANH R43, R43 ;  /* 0x0000002b002b7308 */ /* 0x000e220000002400 */
[----:B--2---:R-:W-:Y:S01]  /*6060*/  FMNMX.FTZ R92, R42, R89, !PT ;  /* 0x000000592a5c7209 */ /* 0x004fe20007810000 */
[----:B------:R-:W-:Y:S01]  /*6070*/  HGMMA.64x64x16.F32.BF16 R120, gdesc[UR20].tnspB, R120, gsb0 ;  /* 0x40e00000147879f0 */ /* 0x000fe20008001878 */
[----:B------:R-:W-:Y:S01]  /*6080*/  UIADD3 UR20, UR6, 0x602, URZ ;  /* 0x0000060206147890 */ /* 0x000fe2000fffe03f */
[----:B-1----:R-:W-:Y:S01]  /*6090*/  FMNMX.FTZ R89, R53, R94, !PT ;  /* 0x0000005e35597209 */ /* 0x002fe20007810000 */
[----:B------:R-:W-:-:S03]  /*60a0*/  UIADD3 UR22, UR7, 0x280, URZ ;  /* 0x0000028007167890 */ /* 0x000fc6000fffe03f */
[----:B------:R-:W1:Y:S01]  /*60b0*/  MUFU.TANH R56, R56 ;  /* 0x0000003800387308 */ /* 0x000e620000002400 */
[----:B------:R-:W-:Y:S01]  /*60c0*/  UMOV UR21, 0x40000040 ;  /* 0x4000004000157882 */ /* 0x000fe20000000000 */
[----:B------:R-:W-:-:S06]  /*60d0*/  UMOV UR23, 0x40000040 ;  /* 0x4000004000177882 */ /* 0x000fcc0000000000 */
        /* <DEDUP_REMOVED lines=22> */
[----:B------:R-:W-:Y:S01]  /*6240*/  HGMMA.64x64x16.F32.BF16 R120, gdesc[UR20].tnspB, R120, gsb0 ;  /* 0x40e00000147879f0 */ /* 0x000fe20008001878 */
[----:B------:R-:W-:Y:S01]  /*6250*/  UIADD3 UR20, UR6, 0x604, URZ ;  /* 0x0000060406147890 */ /* 0x000fe2000fffe03f */
[----:B0-----:R-:W-:Y:S01]  /*6260*/  FMNMX.FTZ R94, R64, R95, !PT ;  /* 0x0000005f405e7209 */ /* 0x001fe20007810000 */
[----:B------:R-:W-:-:S03]  /*6270*/  UIADD3 UR22, UR7, 0x300, URZ ;  /* 0x0000030007167890 */ /* 0x000fc6000fffe03f */
[----:B------:R-:W0:Y:S01]  /*6280*/  MUFU.TANH R65, R65 ;  /* 0x0000004100417308 */ /* 0x000e220000002400 */
[----:B------:R-:W-:Y:S01]  /*6290*/  UMOV UR21, 0x40000040 ;  /* 0x4000004000157882 */ /* 0x000fe20000000000 */
[----:B------:R-:W-:Y:S01]  /*62a0*/  UMOV UR23, 0x40000040 ;  /* 0x4000004000177882 */ /* 0x000fe20000000000 */
[----:B------:R-:W-:-:S05]  /*62b0*/  FMUL.FTZ R95, R109, UR27 ;  /* 0x0000001b6d5f7c20 */ /* 0x000fca0008410000 */
[----:B------:R-:W2:Y:S01]  /*62c0*/  MUFU.TANH R55, R55 ;  /* 0x0000003700377308 */ /* 0x000ea20000002400 */
[----:B-1----:R-:W-:-:S07]  /*62d0*/  FMNMX.FTZ R92, R54, R97, !PT ;  /* 0x00000061365c7209 */ /* 0x002fce0007810000 */
[----:B------:R-:W1:Y:S01]  /*62e0*/  MUFU.TANH R70, R70 ;  /* 0x0000004600467308 */ /* 0x000e620000002400 */
[----:B0-----:R-:W-:-:S07]  /*62f0*/  FMNMX.FTZ R99, R65, R94, !PT ;  /* 0x0000005e41637209 */ /* 0x001fce0007810000 */
[----:B------:R-:W0:Y:S01]  /*6300*/  MUFU.TANH R58, R58 ;  /* 0x0000003a003a7308 */ /* 0x000e220000002400 */
[----:B--2---:R-:W-:Y:S01]  /*6310*/  FMNMX.FTZ R97, R55, R92, !PT ;  /* 0x0000005c37617209 */ /* 0x004fe20007810000 */
[----:B------:R-:W-:Y:S02]  /*6320*/  FMUL.FTZ R92, R110, UR27 ;  /* 0x0000001b6e5c7c20 */ /* 0x000fe40008410000 */
[----:B------:R-:W2:Y:S04]  /*6330*/  S2R R110, SR_TID.X ;  /* 0x00000000006e7919 */ /* 0x000ea80000002100 */
[----:B------:R-:W3:Y:S01]  /*6340*/  MUFU.TANH R71, R71 ;  /* 0x0000004700477308 */ /* 0x000ee20000002400 */
[----:B-1----:R-:W-:-:S07]  /*6350*/  FMNMX.FTZ R96, R70, R99, !PT ;  /* 0x0000006346607209 */ /* 0x002fce0007810000 */
[----:B------:R-:W1:Y:S01]  /*6360*/  MUFU.TANH R59, R59 ;  /* 0x0000003b003b7308 */ /* 0x000e620000002400 */
[----:B0-----:R-:W-:-:S07]  /*6370*/  FMNMX.FTZ R94, R58, R97, !PT ;  /* 0x000000613a5e7209 */ /* 0x001fce0007810000 */
[----:B------:R-:W0:Y:S01]  /*6380*/  MUFU.TANH R74, R74 ;  /* 0x0000004a004a7308 */ /* 0x000e220000002400 */
[----:B---3--:R-:W-:-:S07]  /*6390*/  FMNMX.FTZ R99, R71, R96, !PT ;  /* 0x0000006047637209 */ /* 0x008fce0007810000 */
[----:B------:R-:W3:Y:S01]  /*63a0*/  MUFU.TANH R62, R62 ;  /* 0x0000003e003e7308 */ /* 0x000ee20000002400 */
[----:B-1----:R-:W-:Y:S01]  /*63b0*/  FMNMX.FTZ R97, R59, R94, !PT ;  /* 0x0000005e3b617209 */ /* 0x002fe20007810000 */
[----:B------:R-:W-:Y:S01]  /*63c0*/  FMUL.FTZ R94, R111, UR27 ;  /* 0x0000001b6f5e7c20 */ /* 0x000fe20008410000 */
[----:B--2---:R-:W-:Y:S02]  /*63d0*/  SHF.R.U32.HI R109, RZ, 0x7, R110 ;  /* 0x00000007ff6d7819 */ /* 0x004fe4000001166e */
[----:B------:R-:W-:-:S03]  /*63e0*/  ISETP.GE.U32.AND P2, PT, R110, 0x180, PT ;  /* 0x000001806e00780c */ /* 0x000fc60003f46070 */
[----:B------:R-:W1:Y:S01]  /*63f0*/  MUFU.TANH R75, R75 ;  /* 0x0000004b004b7308 */ /* 0x000e620000002400 */
[----:B0-----:R-:W-:Y:S01]  /*6400*/  FMNMX.FTZ R98, R74, R99, !PT ;  /* 0x000000634a627209 */ /* 0x001fe20007810000 */
[----:B------:R-:W-:Y:S02]  /*6410*/  WARPGROUP.DEPBAR.LE gsb0, 0x0 ;  /* 0x00008000000079c5 */ /* 0x000fe40000010000 */
[----:B------:R-:W-:-:S04]  /*6420*/  WARPGROUP.ARRIVE ;  /* 0x00000000000079c5 */ /* 0x000fc80000000000 */
[----:B------:R-:W0:Y:S01]  /*6430*/  MUFU.TANH R63, R63 ;  /* 0x0000003f003f7308 */ /* 0x000e220000002400 */
[----:B---3--:R-:W-:Y:S01]  /*6440*/  FMNMX.FTZ R96, R62, R97, !PT ;  /* 0x000000613e607209 */ /* 0x008fe20007810000 */
        /* <DEDUP_REMOVED lines=45> */
[----:B0-----:R-:W-:Y:S01]  /*6720*/  FMNMX.FTZ R96, R76, R97, !PT ;  /* 0x000000614c607209 */ /* 0x001fe20007810000 */
[----:B------:R-:W-:-:S06]  /*6730*/  FMUL.FTZ R97, R114, UR27 ;  /* 0x0000001b72617c20 */ /* 0x000fcc0008410000 */
        /* <DEDUP_REMOVED lines=34> */
[----:B-1----:R-:W-:-:S05]  /*6960*/  FMNMX.FTZ R96, R105, R96, !PT ;  /* 0x0000006069607209 */ /* 0x002fca0007810000 */
[----:B------:R-:W1:Y:S01]  /*6970*/  SHFL.BFLY PT, R103, R96, 0x2, 0x1f ;  /* 0x0c401f0060677f89 */ /* 0x000e6200000e0000 */
[----:B------:R-:W-:Y:S02]  /*6980*/  WARPGROUP.DEPBAR.LE gsb0, 0x0 ;  /* 0x00008000000079c5 */ /* 0x000fe40000010000 */
[----:B------:R-:W-:Y:S01]  /*6990*/  WARPGROUP.ARRIVE ;  /* 0x00000000000079c5 */ /* 0x000fe20000000000 */
[----:B------:R-:W3:Y:S01]  /*69a0*/  MUFU.TANH R94, R94 ;  /* 0x0000005e005e7308 */ /* 0x000ee20000002400 */
[----:B--2---:R-:W-:Y:S01]  /*69b0*/  FMNMX.FTZ R107, R89, R104, !PT ;  /* 0x00000068596b7209 */ /* 0x004fe20007810000 */
[----:B------:R-:W-:-:S03]  /*69c0*/  FMUL.FTZ R104, R119, UR27 ;  /* 0x0000001b77687c20 */ /* 0x000fc60008410000 */
[----:B------:R-:W-:Y:S01]  /*69d0*/  HGMMA.64x64x16.F32.BF16 R120, gdesc[UR20].tnspB, R120, gsb0 ;  /* 0x40e00000147879f0 */ /* 0x000fe20008001878 */
[----:B------:R-:W-:Y:S01]  /*69e0*/  UIADD3 UR20, UR6, 0xc04, URZ ;  /* 0x00000c0406147890 */ /* 0x000fe2000fffe03f */
[----:B0-----:R-:W-:Y:S01]  /*69f0*/  FMNMX.FTZ R107, R92, R107, !PT ;  /* 0x0000006b5c6b7209 */ /* 0x001fe20007810000 */
[----:B------:R-:W-:Y:S01]  /*6a00*/  UIADD3 UR22, UR7, 0x500, URZ ;  /* 0x0000050007167890 */ /* 0x000fe2000fffe03f */
[----:B------:R-:W0:Y:S01]  /*6a10*/  MUFU.TANH R97, R97 ;  /* 0x0000006100617308 */ /* 0x000e220000002400 */
[----:B------:R-:W-:Y:S01]  /*6a20*/  UMOV UR21, 0x40000040 ;  /* 0x4000004000157882 */ /* 0x000fe20000000000 */
[----:B------:R-:W-:-:S06]  /*6a30*/  UMOV UR23, 0x40000040 ;  /* 0x4000004000177882 */ /* 0x000fcc0000000000 */
[----:B------:R-:W2:Y:S01]  /*6a40*/  MUFU.TANH R98, R98 ;  /* 0x0000006200627308 */ /* 0x000ea20000002400 */
[----:B---3--:R-:W-:-:S07]  /*6a50*/  FMNMX.FTZ R106, R94, R107, !PT ;  /* 0x0000006b5e6a7209 */ /* 0x008fce0007810000 */
[----:B------:R-:W3:Y:S01]  /*6a60*/  MUFU.TANH R102, R102 ;  /* 0x0000006600667308 */ /* 0x000ee20000002400 */
[----:B0-----:R-:W-:Y:S02]  /*6a70*/  FMNMX.FTZ R107, R97, R106, !PT ;  /* 0x0000006a616b7209 */ /* 0x001fe40007810000 */
[----:B-1----:R-:W-:-:S05]  /*6a80*/  FMNMX.FTZ R106, R96, R103, !PT ;  /* 0x00000067606a7209 */ /* 0x002fca0007810000 */
[----:B------:R-:W0:Y:S01]  /*6a90*/  MUFU.TANH R104, R104 ;  /* 0x0000006800687308 */ /* 0x000e220000002400 */
[----:B--2---:R-:W-:Y:S01]  /*6aa0*/  FMNMX.FTZ R107, R98, R107, !PT ;  /* 0x0000006b626b7209 */ /* 0x004fe20007810000 */
[----:B------:R-:W-:Y:S03]  /*6ab0*/  SHFL.BFLY PT, R103, R106, 0x1, 0x1f ;  /* 0x0c201f006a677f89 */ /* 0x000fe600000e0000 */
[----:B---3--:R-:W-:-:S04]  /*6ac0*/  FMNMX.FTZ R107, R102, R107, !PT ;  /* 0x0000006b666b7209 */ /* 0x008fc80007810000 */
[----:B0-----:R-:W-:-:S05]  /*6ad0*/  FMNMX.FTZ R107, R104, R107, !PT ;  /* 0x0000006b686b7209 */ /* 0x001fca0007810000 */
[----:B------:R-:W0:Y:S02]  /*6ae0*/  SHFL.BFLY PT, R96, R107, 0x2, 0x1f ;  /* 0x0c401f006b607f89 */ /* 0x000e2400000e0000 */
[----:B0-----:R-:W-:Y:S01]  /*6af0*/  FMNMX.FTZ R108, R107, R96, !PT ;  /* 0x000000606b6c7209 */ /* 0x001fe20007810000 */
[----:B------:R-:W-:Y:S02]  /*6b00*/  WARPGROUP.DEPBAR.LE gsb0, 0x0 ;  /* 0x00008000000079c5 */ /* 0x000fe40000010000 */
[----:B------:R-:W-:Y:S01]  /*6b10*/  WARPGROUP.ARRIVE ;  /* 0x00000000000079c5 */ /* 0x000fe20000000000 */
[----:B------:R-:W-:Y:S02]  /*6b20*/  FMNMX.FTZ R96, R106, R103, !PT ;  /* 0x000000676a607209 */ /* 0x000fe40007810000 */
[----:B------:R-:W0:Y:S03]  /*6b30*/  SHFL.BFLY PT, R103, R108, 0x1, 0x1f ;  /* 0x0c201f006c677f89 */ /* 0x000e2600000e0000 */
[----:B------:R-:W-:Y:S01]  /*6b40*/  HGMMA.64x64x16.F32.BF16 R120, gdesc[UR20].tnspB, R120, gsb0 ;  /* 0x40e00000147879f0 */ /* 0x000fe20008001878 */
[----:B------:R-:W-:Y:S01]  /*6b50*/  UIADD3 UR20, UR6, 0xc06, URZ ;  /* 0x00000c0606147890 */ /* 0x000fe2000fffe03f */
[C---:B------:R-:W-:Y:S01]  /*6b60*/  FADD.FTZ R107, -R96.reuse, R0 ;  /* 0x00000000606b7221 */ /* 0x040fe20000010100 */
[----:B------:R-:W-:Y:S01]  /*6b70*/  UIADD3 UR22, UR7, 0x580, URZ ;  /* 0x0000058007167890 */ /* 0x000fe2000fffe03f */
[----:B------:R-:W-:Y:S01]  /*6b80*/  FMUL.FTZ R0, R96, UR26 ;  /* 0x0000001a60007c20 */ /* 0x000fe20008410000 */
[----:B------:R-:W-:Y:S01]  /*6b90*/  UMOV UR21, 0x40000040 ;  /* 0x4000004000157882 */ /* 0x000fe20000000000 */
[----:B------:R-:W-:Y:S01]  /*6ba0*/  UMOV UR23, 0x40000040 ;  /* 0x4000004000177882 */ /* 0x000fe20000000000 */
[----:B------:R-:W-:Y:S01]  /*6bb0*/  FMUL.FTZ R107, R107, UR26 ;  /* 0x0000001a6b6b7c20 */ /* 0x000fe20008410000 */
        /* <DEDUP_REMOVED lines=13> */
[----:B0-----:R-:W-:Y:S01]  /*6c90*/  FMNMX.FTZ R103, R108, R103, !PT ;  /* 0x000000676c677209 */ /* 0x001fe20007810000 */
[--C-:B------:R-:W-:Y:S01]  /*6ca0*/  FFMA.FTZ R28, R28, UR26, -R0.reuse ;  /* 0x0000001a1c1c7c23 */ /* 0x100fe20008010800 */
[--C-:B------:R-:W-:Y:S01]  /*6cb0*/  FFMA.FTZ R29, R29, UR26, -R0.reuse ;  /* 0x0000001a1d1d7c23 */ /* 0x100fe20008010800 */
[--C-:B------:R-:W-:Y:S01]  /*6cc0*/  FFMA.FTZ R32, R32, UR26, -R0.reuse ;  /* 0x0000001a20207c23 */ /* 0x100fe20008010800 */
[--C-:B------:R-:W-:Y:S01]  /*6cd0*/  FFMA.FTZ R36, R36, UR26, -R0.reuse ;  /* 0x0000001a24247c23 */ /* 0x100fe20008010800 */
[C---:B------:R-:W-:Y:S01]  /*6ce0*/  FADD.FTZ R5, -R103.reuse, R5 ;  /* 0x0000000567057221 */ /* 0x040fe20000010100 */
[----:B-1----:R-:W-:Y:S01]  /*6cf0*/  FMUL.FTZ R107, R103, UR26 ;  /* 0x0000001a676b7c20 */ /* 0x002fe20008410000 */
[--C-:B------:R-:W-:Y:S01]  /*6d00*/  FFMA.FTZ R37, R37, UR26, -R0.reuse ;  /* 0x0000001a25257c23 */ /* 0x100fe20008010800 */
[----:B------:R-:W-:Y:S01]  /*6d10*/  FFMA.FTZ R40, R40, UR26, -R0 ;  /* 0x0000001a28287c23 */ /* 0x000fe20008010800 */
[----:B------:R-:W-:Y:S01]  /*6d20*/  FMUL.FTZ R108, R5, UR26 ;  /* 0x0000001a056c7c20 */ /* 0x000fe20008410000 */
[----:B------:R-:W-:Y:S01]  /*6d30*/  FFMA.FTZ R5, R8, UR26, -R107 ;  /* 0x0000001a08057c23 */ /* 0x000fe2000801086b */
[----:B------:R-:W-:-:S02]  /*6d40*/  VIADD R8, R109, 0x9 ;  /* 0x000000096d087836 */ /* 0x000fc40000000000 */
[--C-:B------:R-:W-:Y:S01]  /*6d50*/  FFMA.FTZ R111, R9, UR26, -R107.reuse ;  /* 0x0000001a096f7c23 */ /* 0x100fe2000801086b */
[----:B------:R-:W-:Y:S02]  /*6d60*/  IMAD.U32 R9, RZ, RZ, UR28 ;  /* 0x0000001cff097e24 */ /* 0x000fe4000f8e00ff */
[--C-:B------:R-:W-:Y:S01]  /*6d70*/  FFMA.FTZ R13, R13, UR26, -R107.reuse ;  /* 0x0000001a0d0d7c23 */ /* 0x100fe2000801086b */
[--C-:B------:R-:W-:Y:S01]  /*6d80*/  FFMA.FTZ R41, R41, UR26, -R0.reuse ;  /* 0x0000001a29297c23 */ /* 0x100fe20008010800 */
[----:B------:R-:W-:Y:S01]  /*6d90*/  SEL R110, R8, 0x9, !P2 ;  /* 0x00000009086e7807 */ /* 0x000fe20005000000 */
[----:B------:R-:W-:Y:S01]  /*6da0*/  FFMA.FTZ R8, R12, UR26, -R107 ;  /* 0x0000001a0c087c23 */ /* 0x000fe2000801086b */
[----:B------:R-:W-:Y:S01]  /*6db0*/  MOV R12, UR38 ;  /* 0x00000026000c7c02 */ /* 0x000fe20008000f00 */
[--C-:B------:R-:W-:Y:S01]  /*6dc0*/  FFMA.FTZ R44, R44, UR26, -R0.reuse ;  /* 0x0000001a2c2c7c23 */ /* 0x100fe20008010800 */
[----:B------:R-:W-:Y:S01]  /*6dd0*/  @!P1 LEA R9, R9, UR39, 0x3 ;  /* 0x0000002709099c11 */ /* 0x000fe2000f8e18ff */
        /* <DEDUP_REMOVED lines=29> */
[----:B------:R-:W-:Y:S01]  /*6fb0*/  @!P1 LEA R12, R12, UR39, 0x3 ;  /* 0x000000270c0c9c11 */ /* 0x000fe2000f8e18ff */
[----:B------:R-:W0:Y:S01]  /*6fc0*/  MUFU.EX2 R0, R108 ;  /* 0x0000006c00007308 */ /* 0x000e220000000800 */
[----:B------:R-:W-:-:S02]  /*6fd0*/  @!P1 VIADD R109, R9, 0x30860 ;  /* 0x00030860096d9836 */ /* 0x000fc40000000000 */
[--C-:B------:R-:W-:Y:S01]  /*6fe0*/  FFMA.FTZ R58, R58, UR26, -R107.reuse ;  /* 0x0000001a3a3a7c23 */ /* 0x100fe2000801086b */
[----:B------:R-:W-:Y:S01]  /*6ff0*/  FFMA.FTZ R69, R69, UR26, -R107 ;  /* 0x0000001a45457c23 */ /* 0x000fe2000801086b */
[----:B------:R-:W-:Y:S02]  /*7000*/  WARPGROUP.DEPBAR.LE gsb0, 0x0 ;  /* 0x00008000000079c5 */ /* 0x000fe40000010000 */
[----:B------:R-:W-:Y:S01]  /*7010*/  WARPGROUP.ARRIVE ;  /* 0x00000000000079c5 */ /* 0x000fe20000000000 */
[----:B------:R-:W-:Y:S01]  /*7020*/  @!P1 VIADD R12, R12, 0x30840 ;  /* 0x000308400c0c9836 */ /* 0x000fe20000000000 */
[----:B------:R-:W1:Y:S01]  /*7030*/  MUFU.EX2 R5, R5 ;  /* 0x0000000500057308 */ /* 0x000e620000000800 */
[----:B------:R-:W-:Y:S01]  /*7040*/  @!P1 PRMT R109, RZ, 0x654, R109 ;  /* 0x00000654ff6d9816 */ /* 0x000fe2000000006d */
[--C-:B------:R-:W-:Y:S01]  /*7050*/  FFMA.FTZ R72, R72, UR26, -R107.reuse ;  /* 0x0000001a48487c23 */ /* 0x100fe2000801086b */
[--C-:B------:R-:W-:Y:S01]  /*7060*/  FFMA.FTZ R73, R73, UR26, -R107.reuse ;  /* 0x0000001a49497c23 */ /* 0x100fe2000801086b */
[----:B------:R-:W-:Y:S01]  /*7070*/  HGMMA.64x64x16.F32.BF16 R120, gdesc[UR20].tnspB, R120, gsb0 ;  /* 0x40e00000147879f0 */ /* 0x000fe20008001878 */
[----:B------:R-:W-:Y:S01]  /*7080*/  @!P1 PRMT R12, RZ, 0x654, R12 ;  /* 0x00000654ff0c9816 */ /* 0x000fe2000000000c */
[--C-:B------:R-:W-:Y:S01]  /*7090*/  FFMA.FTZ R76, R76, UR26, -R107.reuse ;  /* 0x0000001a4c4c7c23 */ /* 0x100fe2000801086b */
[--C-:B------:R-:W-:Y:S01]  /*70a0*/  FFMA.FTZ R80, R80, UR26, -R107.reuse ;  /* 0x0000001a50507c23 */ /* 0x100fe2000801086b */
[----:B------:R-:W2:Y:S01]  /*70b0*/  MUFU.EX2 R7, R7 ;  /* 0x0000000700077308 */ /* 0x000ea20000000800 */
        /* <DEDUP_REMOVED lines=12> */
[----:B------:R-:W-:Y:S01]  /*7180*/  ISETP.LT.AND P2, PT, RZ, UR29, PT ;  /* 0x0000001dff007c0c */ /* 0x000fe2000bf41270 */
[----:B------:R-:W-:-:S02]  /*7190*/  UIADD3 UR6, UR29, -0x1, URZ ;  /* 0xffffffff1d067890 */ /* 0x000fc4000fffe03f */
[----:B------:R-:W-:Y:S01]  /*71a0*/  MUFU.EX2 R11, R11 ;  /* 0x0000000b000b7308 */ /* 0x000fe20000000800 */
[----:B------:R-:W-:Y:S01]  /*71b0*/  UMOV UR20, UR37 ;  /* 0x0000002500147c82 */ /* 0x000fe20008000000 */
[----:B------:R-:W-:-:S03]  /*71c0*/  UMOV UR28, UR38 ;  /* 0x00000026001c7c82 */ /* 0x000fc60008000000 */
[----:B------:R-:W-:-:S03]  /*71d0*/  UMOV UR29, UR6 ;  /* 0x00000006001d7c82 */ /* 0x000fc60008000000 */
[----:B------:R-:W3:Y:S08]  /*71e0*/  MUFU.EX2 R108, R111 ;  /* 0x0000006f006c7308 */ /* 0x000ef00000000800 */
[----:B------:R-:W-:Y:S08]  /*71f0*/  MUFU.EX2 R8, R8 ;  /* 0x0000000800087308 */ /* 0x000ff00000000800 */
[----:B------:R4:W5:Y:S08]  /*7200*/  MUFU.EX2 R9, R13 ;  /* 0x0000000d00097308 */ /* 0x0009700000000800 */
[----:B------:R-:W5:Y:S01]  /*7210*/  MUFU.EX2 R14, R14 ;  /* 0x0000000e000e7308 */ /* 0x000f620000000800 */
[--C-:B----4-:R-:W-:Y:S01]  /*7220*/  FFMA.FTZ R13, R34, UR26, -R107.reuse ;  /* 0x0000001a220d7c23 */ /* 0x110fe2000801086b */
[----:B------:R-:W-:-:S06]  /*7230*/  FFMA.FTZ R34, R47, UR26, -R107 ;  /* 0x0000001a2f227c23 */ /* 0x000fcc000801086b */
[----:B------:R-:W4:Y:S08]  /*7240*/  MUFU.EX2 R15, R15 ;  /* 0x0000000f000f7308 */ /* 0x000f300000000800 */
[----:B------:R-:W4:Y:S01]  /*7250*/  MUFU.EX2 R20, R20 ;  /* 0x0000001400147308 */ /* 0x000f220000000800 */
[----:B------:R-:W-:Y:S02]  /*7260*/  WARPGROUP.DEPBAR.LE gsb0, 0x0 ;  /* 0x00008000000079c5 */ /* 0x000fe40000010000 */
[----:B------:R0:W-:Y:S06]  /*7270*/  BAR.ARV R110, 0x100 ;  /* 0x0004006e0000751d */ /* 0x0001ec0000002000 */
[----:B------:R1:W-:Y:S01]  /*7280*/  @!P1 SYNCS.ARRIVE.TRANS64.RED.A1T0 RZ, [R12+URZ], RZ ;  /* 0x000000ff0cff99a7 */ /* 0x0003e2000810043f */
[----:B------:R-:W4:Y:S01]  /*7290*/  MUFU.EX2 R21, R21 ;  /* 0x0000001500157308 */ /* 0x000f220000000800 */
[--C-:B0-----:R-:W-:Y:S01]  /*72a0*/  FFMA.FTZ R110, R23, UR26, -R107.reuse ;  /* 0x0000001a176e7c23 */ /* 0x101fe2000801086b */
[--C-:B------:R-:W-:Y:S01]  /*72b0*/  FFMA.FTZ R23, R39, UR26, -R107.reuse ;  /* 0x0000001a27177c23 */ /* 0x100fe2000801086b */
[----:B------:R-:W-:Y:S01]  /*72c0*/  FFMA.FTZ R39, R66, UR26, -R107 ;  /* 0x0000001a42277c23 */ /* 0x000fe2000801086b */
[-C--:B------:R-:W-:Y:S01]  /*72d0*/  FMUL.FTZ R122, R122, R0.reuse ;  /* 0x000000007a7a7220 */ /* 0x080fe20000410000 */
[-C--:B------:R-:W-:Y:S01]  /*72e0*/  FMUL.FTZ R123, R123, R0.reuse ;  /* 0x000000007b7b7220 */ /* 0x080fe20000410000 */
[----:B------:R-:W-:Y:S01]  /*72f0*/  FMUL.FTZ R126, R126, R0 ;  /* 0x000000007e7e7220 */ /* 0x000fe20000410000 */
[----:B-1----:R-:W-:Y:S01]  /*7300*/  FFMA.FTZ R12, R33, R3, R6 ;  /* 0x00000003210c7223 */ /* 0x002fe20000010006 */
[----:B------:R0:W-:Y:S01]  /*7310*/  @!P1 SYNCS.ARRIVE.TRANS64.RED.A1T0 RZ, [R109+URZ], RZ ;  /* 0x000000ff6dff99a7 */ /* 0x0001e2000810043f */
[----:B------:R-:W-:Y:S01]  /*7320*/  FFMA.FTZ R3, R0, R4, R5 ;  /* 0x0000000400037223 */ /* 0x000fe20000010005 */
[----:B--2---:R-:W-:Y:S01]  /*7330*/  F2FP.BF16.F32.PACK_AB R4, R7, R6 ;  /* 0x000000060704723e */ /* 0x004fe200000010ff */
[----:B------:R-:W-:Y:S01]  /*7340*/  MUFU.EX2 R110, R110 ;  /* 0x0000006e006e7308 */ /* 0x000fe20000000800 */
[C---:B---3--:R-:W-:Y:S01]  /*7350*/  F2FP.BF16.F32.PACK_AB R5, R108.reuse, R5 ;  /* 0x000000056c05723e */ /* 0x048fe200000010ff */
[----:B------:R-:W-:Y:S01]  /*7360*/  FADD.FTZ R3, R108, R3 ;  /* 0x000000036c037221 */ /* 0x000fe20000010000 */
[----:B------:R-:W-:Y:S01]  /*7370*/  F2FP.BF16.F32.PACK_AB R6, R11, R10 ;  /* 0x0000000a0b06723e */ /* 0x000fe200000010ff */
[----:B------:R-:W-:Y:S01]  /*7380*/  FFMA.FTZ R108, R31, UR26, -R107 ;  /* 0x0000001a1f6c7c23 */ /* 0x000fe2000801086b */
[----:B0-----:R-:W-:Y:S01]  /*7390*/  FADD.FTZ R109, R7, R12 ;  /* 0x0000000c076d7221 */ /* 0x001fe20000010000 */
[C---:B-----5:R-:W-:Y:S01]  /*73a0*/  F2FP.BF16.F32.PACK_AB R7, R9.reuse, R8 ;  /* 0x000000080907723e */ /* 0x060fe200000010ff */
[----:B------:R-:W-:Y:S01]  /*73b0*/  FADD.FTZ R8, R8, R3 ;  /* 0x0000000308087221 */ /* 0x000fe20000010000 */
[----:B------:R-:W-:Y:S01]  /*73c0*/  MUFU.EX2 R24, R24 ;  /* 0x0000001800187308 */ /* 0x000fe20000000800 */
[----:B------:R-:W-:Y:S01]  /*73d0*/  FADD.FTZ R12, R10, R109 ;  /* 0x0000006d0a0c7221 */ /* 0x000fe20000010000 */
[--C-:B------:R-:W-:Y:S01]  /*73e0*/  FFMA.FTZ R10, R26, UR26, -R107.reuse ;  /* 0x0000001a1a0a7c23 */ /* 0x100fe2000801086b */
[----:B------:R0:W-:Y:S01]  /*73f0*/  STSM.16.M88.4 [R2+0x1e800], R4 ;  /* 0x01e8000402007844 */ /* 0x0001e20000000200 */
[----:B------:R-:W-:Y:S01]  /*7400*/  FADD.FTZ R8, R9, R8 ;  /* 0x0000000809087221 */ /* 0x000fe20000010000 */
        /* <DEDUP_REMOVED lines=12> */
[-C--:B------:R-:W-:Y:S01]  /*74d0*/  FMUL.FTZ R127, R127, R0.reuse ;  /* 0x000000007f7f7220 */ /* 0x080fe20000410000 */
[----:B------:R-:W-:Y:S01]  /*74e0*/  FMUL.FTZ R130, R130, R0 ;  /* 0x0000000082827220 */ /* 0x000fe20000410000 */
[--C-:B0-----:R-:W-:Y:S01]  /*74f0*/  FFMA.FTZ R5, R18, UR26, -R107.reuse ;  /* 0x0000001a12057c23 */ /* 0x101fe2000801086b */
[--C-:B------:R-:W-:Y:S01]  /*7500*/  FFMA.FTZ R6, R19, UR26, -R107.reuse ;  /* 0x0000001a13067c23 */ /* 0x100fe2000801086b */
[--C-:B------:R-:W-:Y:S01]  /*7510*/  FFMA.FTZ R7, R22, UR26, -R107.reuse ;  /* 0x0000001a16077c23 */ /* 0x100fe2000801086b */
[----:B------:R-:W-:Y:S01]  /*7520*/  FADD.FTZ R4, R11, R12 ;  /* 0x0000000c0b047221 */ /* 0x000fe20000010000 */
[--C-:B------:R-:W-:Y:S01]  /*7530*/  FFMA.FTZ R18, R38, UR26, -R107.reuse ;  /* 0x0000001a26127c23 */ /* 0x100fe2000801086b */
[----:B------:R-:W-:Y:S01]  /*7540*/  MUFU.EX2 R26, R26 ;  /* 0x0000001a001a7308 */ /* 0x000fe20000000800 */
[--C-:B------:R-:W-:Y:S01]  /*7550*/  FFMA.FTZ R19, R42, UR26, -R107.reuse ;  /* 0x0000001a2a137c23 */ /* 0x100fe2000801086b */
[----:B------:R-:W-:Y:S01]  /*7560*/  FADD.FTZ R4, R14, R4 ;  /* 0x000000040e047221 */ /* 0x000fe20000010000 */
[--C-:B------:R-:W-:Y:S01]  /*7570*/  FFMA.FTZ R22, R50, UR26, -R107.reuse ;  /* 0x0000001a32167c23 */ /* 0x100fe2000801086b */
[--C-:B------:R-:W-:Y:S01]  /*7580*/  FFMA.FTZ R12, R59, UR26, -R107.reuse ;  /* 0x0000001a3b0c7c23 */ /* 0x100fe2000801086b */
[--C-:B------:R-:W-:Y:S01]  /*7590*/  FFMA.FTZ R11, R77, UR26, -R107.reuse ;  /* 0x0000001a4d0b7c23 */ /* 0x100fe2000801086b */
[C---:B----4-:R-:W-:Y:S01]  /*75a0*/  FADD.FTZ R47, R15.reuse, R4 ;  /* 0x000000040f2f7221 */ /* 0x050fe20000010000 */
[----:B------:R-:W-:Y:S01]  /*75b0*/  F2FP.BF16.F32.PACK_AB R4, R15, R14 ;  /* 0x0000000e0f04723e */ /* 0x000fe200000010ff */
[----:B------:R-:W0:Y:S01]  /*75c0*/  MUFU.EX2 R5, R5 ;  /* 0x0000000500057308 */ /* 0x000e220000000800 */
[----:B------:R-:W-:Y:S01]  /*75d0*/  FFMA.FTZ R59, R62, UR26, -R107 ;  /* 0x0000001a3e3b7c23 */ /* 0x000fe2000801086b */
[----:B------:R-:W-:Y:S01]  /*75e0*/  FADD.FTZ R14, R20, R47 ;  /* 0x0000002f140e7221 */ /* 0x000fe20000010000 */
[----:B------:R-:W-:Y:S01]  /*75f0*/  FFMA.FTZ R38, R63, UR26, -R107 ;  /* 0x0000001a3f267c23 */ /* 0x000fe2000801086b */
[-C--:B------:R-:W-:Y:S01]  /*7600*/  FMUL.FTZ R131, R131, R0.reuse ;  /* 0x0000000083837220 */ /* 0x080fe20000410000 */
[-C--:B------:R-:W-:Y:S01]  /*7610*/  FMUL.FTZ R134, R134, R0.reuse ;  /* 0x0000000086867220 */ /* 0x080fe20000410000 */
[----:B------:R-:W-:Y:S01]  /*7620*/  FADD.FTZ R15, R21, R14 ;  /* 0x0000000e150f7221 */ /* 0x000fe20000010000 */
[-C--:B------:R-:W-:Y:S01]  /*7630*/  FMUL.FTZ R135, R135, R0.reuse ;  /* 0x0000000087877220 */ /* 0x080fe20000410000 */
        /* <DEDUP_REMOVED lines=26> */
[----:B------:R-:W-:Y:S01]  /*77e0*/  FADD.FTZ R8, R24, R15 ;  /* 0x0000000f18087221 */ /* 0x000fe20000010000 */
[----:B------:R-:W-:Y:S01]  /*77f0*/  F2FP.BF16.F32.PACK_AB R24, R25, R24 ;  /* 0x000000181918723e */ /* 0x000fe200000010ff */
[----:B------:R-:W-:Y:S01]  /*7800*/  FMUL.FTZ R137, R137, R33 ;  /* 0x0000002189897220 */ /* 0x000fe20000410000 */
[----:B------:R-:W-:Y:S01]  /*7810*/  FADD.FTZ R9, R110, R9 ;  /* 0x000000096e097221 */ /* 0x000fe20000010000 */
[----:B------:R-:W-:Y:S01]  /*7820*/  FADD.FTZ R47, R25, R8 ;  /* 0x00000008192f7221 */ /* 0x000fe20000010000 */
[----:B------:R-:W-:Y:S01]  /*7830*/  F2FP.BF16.F32.PACK_AB R25, R26, R10 ;  /* 0x0000000a1a19723e */ /* 0x000fe200000010ff */
[----:B------:R-:W2:Y:S01]  /*7840*/  MUFU.EX2 R29, R29 ;  /* 0x0000001d001d7308 */ /* 0x000ea20000000800 */
[----:B------:R-:W-:Y:S01]  /*7850*/  FADD.FTZ R9, R10, R9 ;  /* 0x000000090a097221 */ /* 0x000fe20000010000 */
[----:B0-----:R-:W-:Y:S01]  /*7860*/  FADD.FTZ R14, R28, R47 ;  /* 0x0000002f1c0e7221 */ /* 0x001fe20000010000 */
[----:B------:R-:W-:Y:S01]  /*7870*/  F2FP.BF16.F32.PACK_AB R7, R110, R7 ;  /* 0x000000076e07723e */ /* 0x000fe200000010ff */
[-C--:B------:R-:W-:Y:S01]  /*7880*/  FMUL.FTZ R140, R140, R33.reuse ;  /* 0x000000218c8c7220 */ /* 0x080fe20000410000 */
[----:B------:R-:W-:Y:S01]  /*7890*/  FADD.FTZ R8, R26, R9 ;  /* 0x000000091a087221 */ /* 0x000fe20000010000 */
[-C--:B------:R-:W-:Y:S01]  /*78a0*/  FMUL.FTZ R141, R141, R33.reuse ;  /* 0x000000218d8d7220 */ /* 0x080fe20000410000 */
[-C--:B------:R-:W-:Y:S01]  /*78b0*/  FMUL.FTZ R144, R144, R33.reuse ;  /* 0x0000002190907220 */ /* 0x080fe20000410000 */
[----:B------:R-:W0:Y:S01]  /*78c0*/  MUFU.EX2 R108, R108 ;  /* 0x0000006c006c7308 */ /* 0x000e220000000800 */
[----:B-1----:R-:W-:Y:S01]  /*78d0*/  FADD.FTZ R9, R27, R8 ;  /* 0x000000081b097221 */ /* 0x002fe20000010000 */
[----:B------:R1:W-:Y:S01]  /*78e0*/  STSM.16.M88.4 [R152], R4 ;  /* 0x0000000498007844 */ /* 0x0003e20000000200 */
[-C--:B------:R-:W-:Y:S01]  /*78f0*/  FMUL.FTZ R145, R145, R33.reuse ;  /* 0x0000002191917220 */ /* 0x080fe20000410000 */
[-C--:B------:R-:W-:Y:S01]  /*7900*/  FMUL.FTZ R148, R148, R33.reuse ;  /* 0x0000002194947220 */ /* 0x080fe20000410000 */
[----:B------:R-:W-:Y:S01]  /*7910*/  FMUL.FTZ R149, R149, R33 ;  /* 0x0000002195957220 */ /* 0x000fe20000410000 */
[----:B------:R-:W-:-:S02]  /*7920*/  IMAD.MOV.U32 R0, RZ, RZ, R96 ;  /* 0x000000ffff007224 */ /* 0x000fc400078e0060 */
[----:B------:R-:W3:Y:S01]  /*7930*/  MUFU.EX2 R32, R32 ;  /* 0x0000002000207308 */ /* 0x000ee20000000800 */
[C---:B--2---:R-:W-:Y:S01]  /*7940*/  FADD.FTZ R47, R29.reuse, R14 ;  /* 0x0000000e1d2f7221 */ /* 0x044fe20000010000 */
[----:B------:R-:W-:-:S06]  /*7950*/  F2FP.BF16.F32.PACK_AB R26, R29, R28 ;  /* 0x0000001c1d1a723e */ /* 0x000fcc00000010ff */
[----:B------:R-:W2:Y:S01]  /*7960*/  MUFU.EX2 R13, R13 ;  /* 0x0000000d000d7308 */ /* 0x000ea20000000800 */
[C---:B0-----:R-:W-:Y:S01]  /*7970*/  FADD.FTZ R8, R108.reuse, R9 ;  /* 0x000000096c087221 */ /* 0x041fe20000010000 */
[----:B------:R-:W-:-:S05]  /*7980*/  F2FP.BF16.F32.PACK_AB R27, R108, R27 ;  /* 0x0000001b6c1b723e */ /* 0x000fca00000010ff */
[----:B------:R-:W-:Y:S01]  /*7990*/  STSM.16.M88.4 [R17], R24 ;  /* 0x0000001811007844 */ /* 0x000fe20000000200 */
[----:B------:R-:W0:Y:S01]  /*79a0*/  MUFU.EX2 R106, R106 ;  /* 0x0000006a006a7308 */ /* 0x000e220000000800 */
[----:B---3--:R-:W-:-:S07]  /*79b0*/  FADD.FTZ R47, R32, R47 ;  /* 0x0000002f202f7221 */ /* 0x008fce0000010000 */
[----:B------:R-:W3:Y:S01]  /*79c0*/  MUFU.EX2 R109, R109 ;  /* 0x0000006d006d7308 */ /* 0x000ee20000000800 */
[----:B--2---:R-:W-:-:S07]  /*79d0*/  FADD.FTZ R8, R13, R8 ;  /* 0x000000080d087221 */ /* 0x004fce0000010000 */
[----:B------:R-:W2:Y:S01]  /*79e0*/  MUFU.EX2 R36, R36 ;  /* 0x0000002400247308 */ /* 0x000ea20000000800 */
[----:B0-----:R-:W-:-:S07]  /*79f0*/  FADD.FTZ R47, R106, R47 ;  /* 0x0000002f6a2f7221 */ /* 0x001fce0000010000 */
[----:B------:R-:W0:Y:S01]  /*7a00*/  MUFU.EX2 R18, R18 ;  /* 0x0000001200127308 */ /* 0x000e220000000800 */
[----:B---3--:R-:W-:-:S07]  /*7a10*/  FADD.FTZ R9, R109, R8 ;  /* 0x000000086d097221 */ /* 0x008fce0000010000 */
        /* <DEDUP_REMOVED lines=25> */
[----:B------:R-:W-:Y:S02]  /*7bb0*/  F2FP.BF16.F32.PACK_AB R8, R106, R32 ;  /* 0x000000206a08723e */ /* 0x000fe400000010ff */
[----:B------:R-:W-:-:S04]  /*7bc0*/  F2FP.BF16.F32.PACK_AB R42, R45, R44 ;  /* 0x0000002c2d2a723e */ /* 0x000fc800000010ff */
[----:B------:R-:W0:Y:S01]  /*7bd0*/  MUFU.EX2 R22, R22 ;  /* 0x0000001600167308 */ /* 0x000e220000000800 */
[C---:B---3--:R-:W-:Y:S01]  /*7be0*/  FADD.FTZ R47, R34.reuse, R9 ;  /* 0x00000009222f7221 */ /* 0x048fe20000010000 */
[----:B------:R-:W-:Y:S02]  /*7bf0*/  F2FP.BF16.F32.PACK_AB R9, R109, R13 ;  /* 0x0000000d6d09723e */ /* 0x000fe400000010ff */
[----:B------:R-:W-:-:S04]  /*7c00*/  F2FP.BF16.F32.PACK_AB R43, R34, R43 ;  /* 0x0000002b222b723e */ /* 0x000fc800000010ff */
[----:B------:R-:W3:Y:S01]  /*7c10*/  MUFU.EX2 R49, R49 ;  /* 0x0000003100317308 */ /* 0x000ee20000000800 */
[----:B--2---:R-:W-:-:S07]  /*7c20*/  FADD.FTZ R28, R48, R29 ;  /* 0x0000001d301c7221 */ /* 0x004fce0000010000 */
[----:B------:R-:W2:Y:S01]  /*7c30*/  MUFU.EX2 R30, R30 ;  /* 0x0000001e001e7308 */ /* 0x000ea20000000800 */
[----:B0-----:R-:W-:-:S07]  /*7c40*/  FADD.FTZ R47, R22, R47 ;  /* 0x0000002f162f7221 */ /* 0x001fce0000010000 */
[----:B------:R-:W0:Y:S01]  /*7c50*/  MUFU.EX2 R52, R52 ;  /* 0x0000003400347308 */ /* 0x000e220000000800 */
[C---:B---3--:R-:W-:Y:S01]  /*7c60*/  FADD.FTZ R13, R49.reuse, R28 ;  /* 0x0000001c310d7221 */ /* 0x048fe20000010000 */
[----:B------:R-:W-:-:S06]  /*7c70*/  F2FP.BF16.F32.PACK_AB R48, R49, R48 ;  /* 0x000000303130723e */ /* 0x000fcc00000010ff */
[----:B------:R-:W-:Y:S01]  /*7c80*/  MUFU.EX2 R51, R51 ;  /* 0x0000003300337308 */ /* 0x000fe20000000800 */
[----:B--2---:R-:W-:-:S07]  /*7c90*/  F2FP.BF16.F32.PACK_AB R49, R30, R22 ;  /* 0x000000161e31723e */ /* 0x004fce00000010ff */
[----:B------:R-:W2:Y:S01]  /*7ca0*/  MUFU.EX2 R53, R53 ;  /* 0x0000003500357308 */ /* 0x000ea20000000800 */
[----:B0-----:R-:W-:-:S07]  /*7cb0*/  FADD.FTZ R28, R52, R13 ;  /* 0x0000000d341c7221 */ /* 0x001fce0000010000 */
[----:B------:R-:W-:Y:S08]  /*7cc0*/  MUFU.EX2 R31, R31 ;  /* 0x0000001f001f7308 */ /* 0x000ff00000000800 */
[----:B------:R-:W0:Y:S01]  /*7cd0*/  MUFU.EX2 R56, R56 ;  /* 0x0000003800387308 */ /* 0x000e220000000800 */
[----:B--2---:R-:W-:-:S07]  /*7ce0*/  F2FP.BF16.F32.PACK_AB R50, R53, R52 ;  /* 0x000000343532723e */ /* 0x004fce00000010ff */
[----:B------:R-:W-:Y:S08]  /*7cf0*/  MUFU.EX2 R3, R58 ;  /* 0x0000003a00037308 */ /* 0x000ff00000000800 */
[----:B------:R-:W1:Y:S08]  /*7d00*/  MUFU.EX2 R57, R57 ;  /* 0x0000003900397308 */ /* 0x000e700000000800 */
[----:B------:R2:W-:Y:S08]  /*7d10*/  MUFU.EX2 R21, R11 ;  /* 0x0000000b00157308 */ /* 0x0005f00000000800 */
[----:B------:R-:W3:Y:S01]  /*7d20*/  MUFU.EX2 R12, R12 ;  /* 0x0000000c000c7308 */ /* 0x000ee20000000800 */
[----:B--2---:R-:W-:Y:S01]  /*7d30*/  F2FP.BF16.F32.PACK_AB R11, R23, R18 ;  /* 0x00000012170b723e */ /* 0x004fe200000010ff */
[----:B------:R-:W-:Y:S01]  /*7d40*/  FADD.FTZ R18, R30, R47 ;  /* 0x0000002f1e127221 */ /* 0x000fe20000010000 */
[----:B------:R-:W-:-:S03]  /*7d50*/  FADD.FTZ R23, R53, R28 ;  /* 0x0000001c35177221 */ /* 0x000fc60000010000 */
[----:B------:R-:W-:Y:S01]  /*7d60*/  FADD.FTZ R18, R51, R18 ;  /* 0x0000001233127221 */ /* 0x000fe20000010000 */
[----:B0-----:R-:W-:Y:S01]  /*7d70*/  FADD.FTZ R28, R56, R23 ;  /* 0x00000017381c7221 */ /* 0x001fe20000010000 */
[----:B------:R-:W0:Y:S01]  /*7d80*/  MUFU.EX2 R60, R60 ;  /* 0x0000003c003c7308 */ /* 0x000e220000000800 */
[----:B------:R0:W-:Y:S01]  /*7d90*/  STSM.16.M88.4 [R16], R8 ;  /* 0x0000000810007844 */ /* 0x0001e20000000200 */
[----:B------:R-:W-:Y:S01]  /*7da0*/  FADD.FTZ R18, R31, R18 ;  /* 0x000000121f127221 */ /* 0x000fe20000010000 */
[C---:B-1----:R-:W-:Y:S01]  /*7db0*/  FADD.FTZ R5, R57.reuse, R28 ;  /* 0x0000001c39057221 */ /* 0x042fe20000010000 */
[----:B------:R-:W-:Y:S01]  /*7dc0*/  F2FP.BF16.F32.PACK_AB R56, R57, R56 ;  /* 0x000000383938723e */ /* 0x000fe200000010ff */
[----:B------:R-:W-:Y:S01]  /*7dd0*/  STSM.16.M88.4 [R2+0x24800], R40 ;  /* 0x0248002802007844 */ /* 0x000fe20000000200 */
[----:B------:R-:W-:Y:S01]  /*7de0*/  FADD.FTZ R23, R3, R18 ;  /* 0x0000001203177221 */ /* 0x000fe20000010000 */
[----:B------:R-:W-:Y:S01]  /*7df0*/  F2FP.BF16.F32.PACK_AB R51, R31, R51 ;  /* 0x000000331f33723e */ /* 0x000fe200000010ff */
[----:B------:R-:W1:Y:S01]  /*7e00*/  MUFU.EX2 R59, R59 ;  /* 0x0000003b003b7308 */ /* 0x000e620000000800 */
[C---:B---3--:R-:W-:Y:S01]  /*7e10*/  F2FP.BF16.F32.PACK_AB R57, R12.reuse, R3 ;  /* 0x000000030c39723e */ /* 0x048fe200000010ff */
[----:B------:R-:W-:-:S02]  /*7e20*/  FADD.FTZ R6, R12, R23 ;  /* 0x000000170c067221 */ /* 0x000fc40000010000 */
[----:B------:R-:W-:Y:S04]  /*7e30*/  STSM.16.M88.4 [R154], R48 ;  /* 0x000000309a007844 */ /* 0x000fe80000000200 */
        /* <DEDUP_REMOVED lines=9> */
[----:B------:R-:W-:-:S05]  /*7ed0*/  F2FP.BF16.F32.PACK_AB R59, R38, R59 ;  /* 0x0000003b263b723e */ /* 0x000fca00000010ff */
[----:B------:R-:W-:Y:S01]  /*7ee0*/  STSM.16.M88.4 [R17+0x6000], R56 ;  /* 0x0060003811007844 */ /* 0x000fe20000000200 */
        /* <DEDUP_REMOVED lines=19> */
[----:B------:R-:W-:-:S05]  /*8020*/  F2FP.BF16.F32.PACK_AB R67, R15, R67 ;  /* 0x000000430f43723e */ /* 0x000fca00000010ff */
[----:B------:R-:W-:Y:S01]  /*8030*/  STSM.16.M88.4 [R16+0x6000], R64 ;  /* 0x0060004010007844 */ /* 0x000fe20000000200 */
[----:B------:R-:W2:Y:S01]  /*8040*/  MUFU.EX2 R75, R75 ;  /* 0x0000004b004b7308 */ /* 0x000ea20000000800 */
[----:B0-----:R-:W-:-:S07]  /*8050*/  FADD.FTZ R10, R74, R3 ;  /* 0x000000034a0a7221 */ /* 0x001fce0000010000 */
[----:B------:R-:W0:Y:S01]  /*8060*/  MUFU.EX2 R14, R73 ;  /* 0x00000049000e7308 */ /* 0x000e220000000800 */
[----:B-1----:R-:W-:-:S07]  /*8070*/  FADD.FTZ R3, R77, R8 ;  /* 0x000000084d037221 */ /* 0x002fce0000010000 */
[----:B------:R-:W1:Y:S01]  /*8080*/  MUFU.EX2 R78, R78 ;  /* 0x0000004e004e7308 */ /* 0x000e620000000800 */
[----:B--2---:R-:W-:-:S07]  /*8090*/  FADD.FTZ R7, R75, R10 ;  /* 0x0000000a4b077221 */ /* 0x004fce0000010000 */
[----:B------:R2:W3:Y:S01]  /*80a0*/  MUFU.EX2 R20, R76 ;  /* 0x0000004c00147308 */ /* 0x0004e20000000800 */
[C---:B0-----:R-:W-:Y:S01]  /*80b0*/  FADD.FTZ R3, R14.reuse, R3 ;  /* 0x000000030e037221 */ /* 0x041fe20000010000 */
[----:B------:R-:W-:-:S06]  /*80c0*/  F2FP.BF16.F32.PACK_AB R77, R14, R77 ;  /* 0x0000004d0e4d723e */ /* 0x000fcc00000010ff */
[----:B------:R-:W0:Y:S01]  /*80d0*/  MUFU.EX2 R79, R79 ;  /* 0x0000004f004f7308 */ /* 0x000e220000000800 */
[----:B-1----:R-:W-:Y:S01]  /*80e0*/  FADD.FTZ R8, R78, R7 ;  /* 0x000000074e087221 */ /* 0x002fe20000010000 */
[----:B--2---:R-:W-:-:S06]  /*80f0*/  F2FP.BF16.F32.PACK_AB R76, R75, R74 ;  /* 0x0000004a4b4c723e */ /* 0x004fcc00000010ff */
[----:B------:R-:W1:Y:S01]  /*8100*/  MUFU.EX2 R82, R82 ;  /* 0x0000005200527308 */ /* 0x000e620000000800 */
[----:B---3--:R-:W-:-:S04]  /*8110*/  FADD.FTZ R10, R20, R3 ;  /* 0x00000003140a7221 */ /* 0x008fc80000010000 */
[----:B------:R-:W-:-:S03]  /*8120*/  FADD.FTZ R7, R21, R10 ;  /* 0x0000000a15077221 */ /* 0x000fc60000010000 */
[----:B------:R-:W2:Y:S01]  /*8130*/  MUFU.EX2 R80, R80 ;  /* 0x0000005000507308 */ /* 0x000ea20000000800 */
[C---:B0-----:R-:W-:Y:S01]  /*8140*/  FADD.FTZ R3, R79.reuse, R8 ;  /* 0x000000084f037221 */ /* 0x041fe20000010000 */
[----:B------:R-:W-:Y:S02]  /*8150*/  F2FP.BF16.F32.PACK_AB R78, R79, R78 ;  /* 0x0000004e4f4e723e */ /* 0x000fe400000010ff */
[----:B------:R-:W-:-:S04]  /*8160*/  F2FP.BF16.F32.PACK_AB R79, R21, R20 ;  /* 0x00000014154f723e */ /* 0x000fc800000010ff */
[----:B------:R-:W0:Y:S01]  /*8170*/  MUFU.EX2 R83, R83 ;  /* 0x0000005300537308 */ /* 0x000e220000000800 */
[----:B-1----:R-:W-:Y:S01]  /*8180*/  FADD.FTZ R8, R82, R3 ;  /* 0x0000000352087221 */ /* 0x002fe20000010000 */
[----:B------:R-:W-:Y:S06]  /*8190*/  STSM.16.M88.4 [R2+0x2a800], R76 ;  /* 0x02a8004c02007844 */ /* 0x000fec0000000200 */
[----:B------:R-:W1:Y:S01]  /*81a0*/  MUFU.EX2 R81, R81 ;  /* 0x0000005100517308 */ /* 0x000e620000000800 */
[----:B--2---:R-:W-:-:S07]  /*81b0*/  FADD.FTZ R10, R80, R7 ;  /* 0x00000007500a7221 */ /* 0x004fce0000010000 */
[----:B------:R-:W2:Y:S01]  /*81c0*/  MUFU.EX2 R86, R86 ;  /* 0x0000005600567308 */ /* 0x000ea20000000800 */
[----:B0-----:R-:W-:-:S07]  /*81d0*/  FADD.FTZ R3, R83, R8 ;  /* 0x0000000853037221 */ /* 0x001fce0000010000 */
[----:B------:R0:W3:Y:S01]  /*81e0*/  MUFU.EX2 R13, R84 ;  /* 0x00000054000d7308 */ /* 0x0000e20000000800 */
[----:B-1----:R-:W-:-:S07]  /*81f0*/  FADD.FTZ R10, R81, R10 ;  /* 0x0000000a510a7221 */ /* 0x002fce0000010000 */
[----:B------:R-:W1:Y:S01]  /*8200*/  MUFU.EX2 R87, R87 ;  /* 0x0000005700577308 */ /* 0x000e620000000800 */
[----:B--2---:R-:W-:Y:S01]  /*8210*/  FADD.FTZ R8, R86, R3 ;  /* 0x0000000356087221 */ /* 0x004fe20000010000 */
[----:B0-----:R-:W-:-:S06]  /*8220*/  F2FP.BF16.F32.PACK_AB R84, R83, R82 ;  /* 0x000000525354723e */ /* 0x001fcc00000010ff */
[----:B------:R0:W2:Y:S01]  /*8230*/  MUFU.EX2 R4, R85 ;  /* 0x0000005500047308 */ /* 0x0000a20000000800 */
[----:B---3--:R-:W-:-:S07]  /*8240*/  FADD.FTZ R3, R13, R10 ;  /* 0x0000000a0d037221 */ /* 0x008fce0000010000 */
[----:B------:R-:W3:Y:S01]  /*8250*/  MUFU.EX2 R90, R90 ;  /* 0x0000005a005a7308 */ /* 0x000ee20000000800 */
[C---:B-1----:R-:W-:Y:S01]  /*8260*/  FADD.FTZ R7, R87.reuse, R8 ;  /* 0x0000000857077221 */ /* 0x042fe20000010000 */
[----:B------:R-:W-:Y:S02]  /*8270*/  F2FP.BF16.F32.PACK_AB R86, R87, R86 ;  /* 0x000000565756723e */ /* 0x000fe400000010ff */
[----:B0-----:R-:W-:-:S04]  /*8280*/  F2FP.BF16.F32.PACK_AB R85, R81, R80 ;  /* 0x000000505155723e */ /* 0x001fc800000010ff */
[----:B------:R-:W0:Y:S01]  /*8290*/  MUFU.EX2 R5, R88 ;  /* 0x0000005800057308 */ /* 0x000e220000000800 */
[C---:B--2---:R-:W-:Y:S01]  /*82a0*/  FADD.FTZ R8, R4.reuse, R3 ;  /* 0x0000000304087221 */ /* 0x044fe20000010000 */
[----:B------:R-:W-:-:S05]  /*82b0*/  F2FP.BF16.F32.PACK_AB R87, R4, R13 ;  /* 0x0000000d0457723e */ /* 0x000fca00000010ff */
[----:B------:R-:W-:Y:S01]  /*82c0*/  STSM.16.M88.4 [R153], R84 ;  /* 0x0000005499007844 */ /* 0x000fe20000000200 */
[----:B------:R-:W1:Y:S01]  /*82d0*/  MUFU.EX2 R91, R91 ;  /* 0x0000005b005b7308 */ /* 0x000e620000000800 */
[----:B---3--:R-:W-:-:S07]  /*82e0*/  FADD.FTZ R10, R90, R7 ;  /* 0x000000075a0a7221 */ /* 0x008fce0000010000 */
        /* <DEDUP_REMOVED lines=18> */
[----:B-1----:R-:W-:Y:S01]  /*8410*/  FADD.FTZ R8, R100, R7 ;  /* 0x0000000764087221 */ /* 0x002fe20000010000 */
[----:B------:R-:W-:-:S05]  /*8420*/  F2FP.BF16.F32.PACK_AB R7, R94, R92 ;  /* 0x0000005c5e07723e */ /* 0x000fca00000010ff */
[----:B------:R1:W-:Y:S01]  /*8430*/  STSM.16.M88.4 [R17+0xc000], R4 ;  /* 0x00c0000411007844 */ /* 0x0003e20000000200 */
[----:B------:R-:W3:Y:S01]  /*8440*/  MUFU.EX2 R9, R98 ;  /* 0x0000006200097308 */ /* 0x000ee20000000800 */
[----:B--2---:R-:W-:-:S07]  /*8450*/  FADD.FTZ R3, R18, R3 ;  /* 0x0000000312037221 */ /* 0x004fce0000010000 */
[----:B------:R-:W2:Y:S01]  /*8460*/  MUFU.EX2 R101, R101 ;  /* 0x0000006500657308 */ /* 0x000ea20000000800 */
[C---:B0-----:R-:W-:Y:S01]  /*8470*/  FADD.FTZ R12, R99.reuse, R8 ;  /* 0x00000008630c7221 */ /* 0x041fe20000010000 */
[----:B------:R-:W-:Y:S01]  /*8480*/  F2FP.BF16.F32.PACK_AB R8, R99, R100 ;  /* 0x000000646308723e */ /* 0x000fe200000010ff */
[----:B-1----:R-:W-:-:S05]  /*8490*/  IMAD.MOV.U32 R5, RZ, RZ, R103 ;  /* 0x000000ffff057224 */ /* 0x002fca00078e0067 */
[----:B------:R-:W0:Y:S01]  /*84a0*/  MUFU.EX2 R105, R105 ;  /* 0x0000006900697308 */ /* 0x000e220000000800 */
[C---:B---3--:R-:W-:Y:S01]  /*84b0*/  FADD.FTZ R3, R9.reuse, R3 ;  /* 0x0000000309037221 */ /* 0x048fe20000010000 */
[----:B------:R-:W-:-:S06]  /*84c0*/  F2FP.BF16.F32.PACK_AB R9, R9, R18 ;  /* 0x000000120909723e */ /* 0x000fcc00000010ff */
[----:B------:R-:W1:Y:S01]  /*84d0*/  MUFU.EX2 R102, R102 ;  /* 0x0000006600667308 */ /* 0x000e620000000800 */
[----:B--2---:R-:W-:-:S07]  /*84e0*/  FADD.FTZ R12, R101, R12 ;  /* 0x0000000c650c7221 */ /* 0x004fce0000010000 */
[----:B------:R-:W2:Y:S01]  /*84f0*/  MUFU.EX2 R104, R104 ;  /* 0x0000006800687308 */ /* 0x000ea20000000800 */
[C---:B0-----:R-:W-:Y:S01]  /*8500*/  F2FP.BF16.F32.PACK_AB R10, R105.reuse, R101 ;  /* 0x00000065690a723e */ /* 0x041fe200000010ff */
[----:B-1----:R-:W-:Y:S01]  /*8510*/  FADD.FTZ R13, R102, R3 ;  /* 0x00000003660d7221 */ /* 0x002fe20000010000 */
[----:B------:R-:W-:Y:S01]  /*8520*/  FADD.FTZ R3, R105, R12 ;  /* 0x0000000c69037221 */ /* 0x000fe20000010000 */
[C---:B--2---:R-:W-:Y:S02]  /*8530*/  F2FP.BF16.F32.PACK_AB R11, R104.reuse, R102 ;  /* 0x00000066680b723e */ /* 0x044fe400000010ff */
[----:B------:R-:W-:-:S03]  /*8540*/  FADD.FTZ R4, R104, R13 ;  /* 0x0000000d68047221 */ /* 0x000fc60000010000 */
        /* <DEDUP_REMOVED lines=9> */
.L_x_12824:
[----:B------:R-:W-:Y:S06]  /*85e0*/  BAR.ARV 0x8, 0x200 ;  /* 0x0208000000007b1d */ /* 0x000fec0000002000 */
[----:B------:R-:W-:Y:S05]  /*85f0*/  @!P0 BRA `(.L_x_12834) ;  /* 0x0000000000048947 */ /* 0x000fea0003800000 */
[----:B------:R-:W-:Y:S01]  /*8600*/  BPT.TRAP 0x1 ;  /* 0x000000040000795c */ /* 0x000fe20000300000 */
.L_x_12834:
[----:B------:R-:W-:Y:S01]  /*8610*/  ULEA UR12, UR38, UR39, 0x3 ;  /* 0x00000027260c7291 */ /* 0x000fe2000f8e183f */
[----:B------:R-:W-:-:S04]  /*8620*/  MOV R0, UR37 ;  /* 0x0000002500007c02 */ /* 0x000fc80008000f00 */
[----:B------:R-:W-:-:S04]  /*8630*/  SHF.L.U32 R0, R0, 0x1f, RZ ;  /* 0x0000001f00007819 */ /* 0x000fc800000006ff */
[----:B------:R1:W2:Y:S01]  /*8640*/  SYNCS.PHASECHK.TRANS64.TRYWAIT P2, [UR12+0x30850], R0 ;  /* 0x03085000ff0075a7 */ /* 0x0002a2000804014c */
[----:B------:R-:W-:Y:S05]  /*8650*/  @!P0 BRA `(.L_x_12835) ;  /* 0x0000000000048947 */ /* 0x000fea0003800000 */
[----:B------:R-:W-:Y:S01]  /*8660*/  BPT.TRAP 0x1 ;  /* 0x000000040000795c */ /* 0x000fe20000300000 */
.L_x_12835:
[----:B--2---:R-:W-:Y:S05]  /*8670*/  @P2 BRA `(.L_x_12836) ;  /* 0x0000000000082947 */ /* 0x004fea0003800000 */
[----:B------:R-:W2:Y:S02]  /*8680*/  SYNCS.PHASECHK.TRANS64.TRYWAIT P0, [UR12+0x30850], R0 ;  /* 0x03085000ff0075a7 */ /* 0x000ea4000800014c */
[----:B--2---:R-:W-:Y:S05]  /*8690*/  @!P0 BRA `(.L_x_12837) ;  /* 0x0000007800048947 */ /* 0x004fea0003800000 */
.L_x_12836:
[----:B------:R-:W-:Y:S01]  /*86a0*/  UIADD3 UR39, UR39, 0x400, URZ ;  /* 0x0000040027277890 */ /* 0x000fe2000fffe03f */
[----:B------:R-:W-:Y:S01]  /*86b0*/  WARPGROUP.ARRIVE ;  /* 0x00000000000079c5 */ /* 0x000fe20000000000 */
[----:B------:R-:W-:Y:S01]  /*86c0*/  UIADD3 UR25, UR25, 0x1e800, URZ ;  /* 0x0001e80019197890 */ /* 0x000fe2000fffe03f */
[----:B-12---:R-:W1:Y:S01]  /*86d0*/  SHFL.BFLY PT, R0, R3, 0x2, 0x1f ;  /* 0x0c401f0003007f89 */ /* 0x006e6200000e0000 */
[----:B------:R-:W-:Y:S01]  /*86e0*/  USHF.R.U32.HI UR39, URZ, 0x4, UR39 ;  /* 0x000000043f277899 */ /* 0x000fe20008011627 */
[----:B------:R-:W-:Y:S01]  /*86f0*/  IMAD.MOV.U32 R21, RZ, RZ, RZ ;  /* 0x000000ffff157224 */ /* 0x000fe200078e00ff */
[----:B------:R-:W-:Y:S01]  /*8700*/  USHF.R.U32.HI UR25, URZ, 0x4, UR25 ;  /* 0x000000043f197899 */ /* 0x000fe20008011619 */
[----:B------:R-:W2:Y:S01]  /*8710*/  SHFL.BFLY PT, R5, R4, 0x2, 0x1f ;  /* 0x0c401f0004057f89 */ /* 0x000ea200000e0000 */
[----:B------:R-:W-:Y:S01]  /*8720*/  ULOP3.LUT UR6, UR39, 0x3fff, URZ, 0xc0, !UPT ;  /* 0x00003fff27067892 */ /* 0x000fe2000f8ec03f */
[----:B0--3--:R-:W-:Y:S01]  /*8730*/  MOV R11, UR26 ;  /* 0x0000001a000b7c02 */ /* 0x009fe20008000f00 */
[----:B------:R-:W-:-:S02]  /*8740*/  ULOP3.LUT UR4, UR25, 0x3fff, URZ, 0xc0, !UPT ;  /* 0x00003fff19047892 */ /* 0x000fc4000f8ec03f */
[----:B------:R-:W-:Y:S02]  /*8750*/  UIMAD UR6, UR38, 0x600, UR6 ;  /* 0x00000600260678a4 */ /* 0x000fe4000f8e0206 */
[----:B------:R-:W-:Y:S01]  /*8760*/  ULOP3.LUT UR4, UR4, 0x10000, URZ, 0xfc, !UPT ;  /* 0x0001000004047892 */ /* 0x000fe2000f8efc3f */
[----:B------:R-:W-:Y:S01]  /*8770*/  UMOV UR7, 0x40000040 ;  /* 0x4000004000077882 */ /* 0x000fe20000000000 */
[----:B------:R-:W-:Y:S01]  /*8780*/  UMOV UR5, 0x40000040 ;  /* 0x4000004000057882 */ /* 0x000fe20000000000 */
[----:B------:R-:W-:Y:S02]  /*8790*/  UIADD3 UR10, UR6, 0x80, URZ ;  /* 0x00000080060a7890 */ /* 0x000fe4000fffe03f */
[----:B------:R-:W-:Y:S01]  /*87a0*/  UIADD3 UR8, UR4, 0x2, URZ ;  /* 0x0000000204087890 */ /* 0x000fe2000fffe03f */
[----:B------:R-:W-:-:S03]  /*87b0*/  UMOV UR11, 0x40000040 ;  /* 0x40000040000b7882 */ /* 0x000fc60000000000 */
[----:B------:R-:W-:Y:S01]  /*87c0*/  HGMMA.64x64x16.F32.BF16 R120, gdesc[UR4].tnspB, R120, gsb0 ;  /* 0x40e00000047879f0 */ /* 0x000fe20008001878 */
[----:B------:R-:W-:Y:S01]  /*87d0*/  UMOV UR9, 0x40000040 ;  /* 0x4000004000097882 */ /* 0x000fe20000000000 */
[----:B------:R-:W-:Y:S01]  /*87e0*/  UMOV UR7, 0x40000040 ;  /* 0x4000004000077882 */ /* 0x000fe20000000000 */
[----:B------:R-:W-:Y:S01]  /*87f0*/  UMOV UR5, 0x40000040 ;  /* 0x4000004000057882 */ /* 0x000fe20000000000 */
[----:B-1----:R-:W-:Y:S01]  /*8800*/  FADD.FTZ R0, R0, R3 ;  /* 0x0000000300007221 */ /* 0x002fe20000010000 */
[----:B------:R-:W-:Y:S01]  /*8810*/  UIADD3 UR38, UR38, 0x1, URZ ;  /* 0x0000000126267890 */ /* 0x000fe2000fffe03f */
[----:B------:R-:W-:Y:S01]  /*8820*/  IMAD.MOV.U32 R3, RZ, RZ, -0x800000 ;  /* 0xff800000ff037424 */ /* 0x000fe200078e00ff */
[----:B------:R-:W-:Y:S01]  /*8830*/  UIADD3 UR45, UR45, 0x1, URZ ;  /* 0x000000012d2d7890 */ /* 0x000fe2000fffe03f */
[----:B--2---:R-:W-:Y:S01]  /*8840*/  FADD.FTZ R6, R5, R4 ;  /* 0x0000000405067221 */ /* 0x004fe20000010000 */
[----:B------:R-:W-:Y:S01]  /*8850*/  UISETP.NE.AND UP0, UPT, UR38, 0x2, UPT ;  /* 0x000000022600788c */ /* 0x000fe2000bf05270 */
[----:B------:R-:W0:Y:S03]  /*8860*/  SHFL.BFLY PT, R5, R0, 0x1, 0x1f ;  /* 0x0c201f0000057f89 */ /* 0x000e2600000e0000 */
[----:B------:R-:W-:Y:S01]  /*8870*/  USEL UR38, UR38, URZ, UP0 ;  /* 0x0000003f26267287 */ /* 0x000fe20008000000 */
[----:B------:R-:W1:Y:S01]  /*8880*/  SHFL.BFLY PT, R7, R6, 0x1, 0x1f ;  /* 0x0c201f0006077f89 */ /* 0x000e6200000e0000 */
[----:B0-----:R-:W-:Y:S01]  /*8890*/  FADD.FTZ R9, R0, R5 ;  /* 0x0000000500097221 */ /* 0x001fe20000010000 */
[----:B------:R-:W-:-:S02]  /*88a0*/  IMAD.U32 R5, RZ, RZ, UR26 ;  /* 0x0000001aff057e24 */ /* 0x000fc4000f8e00ff */
        /* <DEDUP_REMOVED lines=14> */
[----:B------:R-:W-:Y:S01]  /*8990*/  PLOP3.LUT P0, PT, PT, PT, PT, 0x8, 0x0 ;  /* 0x000000000000781c */ /* 0x000fe20003f0e170 */
[----:B------:R-:W-:Y:S02]  /*89a0*/  WARPGROUP.DEPBAR.LE gsb0, 0x0 ;  /* 0x00008000000079c5 */ /* 0x000fe40000010000 */
[----:B------:R-:W-:Y:S01]  /*89b0*/  WARPGROUP.ARRIVE ;  /* 0x00000000000079c5 */ /* 0x000fe20000000000 */
[----:B------:R-:W0:Y:S01]  /*89c0*/  @P2 MUFU.RCP R7, R10 ;  /* 0x0000000a00072308 */ /* 0x000e220000001000 */
[----:B--2---:R-:W-:Y:S01]  /*89d0*/  @P2 FMUL.FTZ R9, R11, 0.69314718246459960938 ;  /* 0x3f3172180b092820 */ /* 0x004fe20000410000 */
[----:B-1----:R-:W-:-:S03]  /*89e0*/  @P2 FMUL.FTZ R8, R8, 0.69314718246459960938 ;  /* 0x3f31721808082820 */ /* 0x002fc60000410000 */
[----:B------:R-:W-:Y:S01]  /*89f0*/  HGMMA.64x64x16.F32.BF16 R120, gdesc[UR8].tnspB, R120, gsb0 ;  /* 0x40e00000087879f0 */ /* 0x000fe20008001878 */
[----:B------:R-:W-:Y:S01]  /*8a00*/  UIADD3 UR10, UR6, 0x100, URZ ;  /* 0x00000100060a7890 */ /* 0x000fe2000fffe03f */
[----:B------:R-:W-:Y:S01]  /*8a10*/  @P2 FFMA.FTZ R0, R9, R103, R8 ;  /* 0x0000006709002223 */ /* 0x000fe20000010008 */
        /* <DEDUP_REMOVED lines=59> */
[----:B------:R-:W-:Y:S02]  /*8dd0*/  UIADD3 UR6, UR6, 0x580, URZ ;  /* 0x0000058006067890 */ /* 0x000fe4000fffe03f */
[----:B------:R-:W-:Y:S01]  /*8de0*/  UIADD3 UR4, UR4, 0xc06, URZ ;  /* 0x00000c0604047890 */ /* 0x000fe2000fffe03f */
[----:B------:R-:W-:Y:S02]  /*8df0*/  WARPGROUP.DEPBAR.LE gsb0, 0x0 ;  /* 0x00008000000079c5 */ /* 0x000fe40000010000 */
[----:B------:R-:W-:-:S06]  /*8e00*/  WARPGROUP.ARRIVE ;  /* 0x00000000000079c5 */ /* 0x000fcc0000000000 */
[----:B------:R-:W-:Y:S03]  /*8e10*/  HGMMA.64x64x16.F32.BF16 R120, gdesc[UR8].tnspB, R120, gsb0 ;  /* 0x40e00000087879f0 */ /* 0x000fe60008001878 */
[----:B------:R-:W-:Y:S02]  /*8e20*/  WARPGROUP.DEPBAR.LE gsb0, 0x0 ;  /* 0x00008000000079c5 */ /* 0x000fe40000010000 */
[----:B------:R-:W-:-:S06]  /*8e30*/  WARPGROUP.ARRIVE ;  /* 0x00000000000079c5 */ /* 0x000fcc0000000000 */
[----:B------:R-:W-:Y:S01]  /*8e40*/  HGMMA.64x64x16.F32.BF16 R120, gdesc[UR4].tnspB, R120, gsb0 ;  /* 0x40e00000047879f0 */ /* 0x000fe20008001878 */
        /* <DEDUP_REMOVED lines=36> */
.L_x_12817:
        /* <DEDUP_REMOVED lines=12> */
[----:B------:R-:W-:Y:S02]  /*9150*/  F2FP.BF16.F32.PACK_AB R12, R12, R49 ;  /* 0x000000310c0c723e */ /* 0x000fe400000010ff */
[----:B------:R-:W-:Y:S01]  /*9160*/  F2FP.BF16.F32.PACK_AB R13, R13, R50 ;  /* 0x000000320d0d723e */ /* 0x000fe200000010ff */
[----:B------:R-:W3:Y:S01]  /*9170*/  LDL R52, [R1+0x14] ;  /* 0x0000140001347983 */ /* 0x000ee20000100800 */
[----:B------:R-:W-:Y:S02]  /*9180*/  F2FP.BF16.F32.PACK_AB R14, R14, R47 ;  /* 0x0000002f0e0e723e */ /* 0x000fe400000010ff */
[----:B------:R-:W-:Y:S02]  /*9190*/  F2FP.BF16.F32.PACK_AB R15, R15, R48 ;  /* 0x000000300f0f723e */ /* 0x000fe400000010ff */
[----:B------:R-:W-:-:S02]  /*91a0*/  F2FP.BF16.F32.PACK_AB R148, R29, R30 ;  /* 0x0000001e1d94723e */ /* 0x000fc400000010ff */
[----:B------:R-:W-:Y:S01]  /*91b0*/  F2FP.BF16.F32.PACK_AB R149, R23, R28 ;  /* 0x0000001c1795723e */ /* 0x000fe200000010ff */
[----:B------:R-:W1:Y:S01]  /*91c0*/  LDC R29, c[0x0][0xbe8] ;  /* 0x0002fa00ff1d7b82 */ /* 0x000e620000000800 */
[----:B------:R-:W-:Y:S02]  /*91d0*/  F2FP.BF16.F32.PACK_AB R150, R21, R22 ;  /* 0x000000161596723e */ /* 0x000fe400000010ff */
[----:B------:R-:W-:-:S05]  /*91e0*/  F2FP.BF16.F32.PACK_AB R151, R151, R20 ;  /* 0x000000149797723e */ /* 0x000fca00000010ff */
[----:B------:R-:W-:Y:S01]  /*91f0*/  BAR.SYNC.DEFER_BLOCKING 0x1, 0x180 ;  /* 0x0046000000007b1d */ /* 0x000fe20000010000 */
[----:B------:R-:W-:-:S05]  /*9200*/  USHF.R.S32.HI UR18, URZ, 0x1f, UR43 ;  /* 0x0000001f3f127899 */ /* 0x000fca000801142b */
[----:B------:R-:W-:Y:S01]  /*9210*/  ULDC.64 UR10, c[0x0][0xb90] ;  /* 0x0002e400000a7ab9 */ /* 0x000fe20000000a00 */
[----:B------:R-:W-:Y:S01]  /*9220*/  ULDC.64 UR14, c[0x0][0xc08] ;  /* 0x00030200000e7ab9 */ /* 0x000fe20000000a00 */
[----:B------:R-:W-:Y:S01]  /*9230*/  UMOV UR8, UR39 ;  /* 0x0000002700087c82 */ /* 0x000fe20008000000 */
[----:B0-----:R-:W-:Y:S01]  /*9240*/  UMOV UR9, UR4 ;  /* 0x0000000400097c82 */ /* 0x001fe20008000000 */
[----:B------:R-:W-:Y:S01]  /*9250*/  ULDC.64 UR16, c[0x0][0xb98] ;  /* 0x0002e60000107ab9 */ /* 0x000fe20000000a00 */
[----:B------:R-:W-:Y:S02]  /*9260*/  IMAD.U32 R18, RZ, RZ, UR8 ;  /* 0x00000008ff127e24 */ /* 0x000fe4000f8e00ff */
[----:B------:R-:W-:Y:S01]  /*9270*/  IMAD.U32 R19, RZ, RZ, UR9 ;  /* 0x00000009ff137e24 */ /* 0x000fe2000f8e00ff */
[----:B------:R-:W-:Y:S02]  /*9280*/  ULDC.64 UR8, c[0x0][0xc00] ;  /* 0x0003000000087ab9 */ /* 0x000fe40000000a00 */
[----:B------:R-:W-:-:S04]  /*9290*/  UISETP.NE.U32.AND UP0, UPT, UR8, URZ, UPT ;  /* 0x0000003f0800728c */ /* 0x000fc8000bf05070 */
[----:B------:R-:W-:-:S03]  /*92a0*/  UISETP.NE.AND.EX UP0, UPT, UR9, URZ, UPT, UP0 ;  /* 0x0000003f0900728c */ /* 0x000fc6000bf05300 */
[----:B------:R-:W-:Y:S02]  /*92b0*/  ULDC.64 UR8, c[0x0][0xc00] ;  /* 0x0003000000087ab9 */ /* 0x000fe40000000a00 */
[----:B------:R-:W-:-:S06]  /*92c0*/  UIMAD.WIDE UR8, UR40, 0x4, UR8 ;  /* 0x00000004280878a5 */ /* 0x000fcc000f8e0208 */
[----:B------:R-:W-:Y:S02]  /*92d0*/  IMAD.U32 R20, RZ, RZ, UR8 ;  /* 0x00000008ff147e24 */ /* 0x000fe4000f8e00ff */
[----:B------:R-:W-:Y:S02]  /*92e0*/  IMAD.U32 R21, RZ, RZ, UR9 ;  /* 0x00000009ff157e24 */ /* 0x000fe4000f8e00ff */
[----:B--2---:R-:W-:-:S03]  /*92f0*/  IMAD.WIDE R4, R4, 0x2, R18 ;  /* 0x0000000204047825 */ /* 0x004fc600078e0212 */
[C---:B------:R-:W-:Y:S02]  /*9300*/  IADD3 R11, P2, R4.reuse, 0x20, RZ ;  /* 0x00000020040b7810 */ /* 0x040fe40007f5e0ff */
[C---:B------:R-:W-:Y:S02]  /*9310*/  IADD3 R25, P0, R4.reuse, 0x60, RZ ;  /* 0x0000006004197810 */ /* 0x040fe40007f1e0ff */
        /* <DEDUP_REMOVED lines=9> */
[----:B------:R-:W-:Y:S01]  /*93b0*/  LOP3.LUT R4, R7, R4, RZ, 0x3c, !PT ;  /* 0x0000000407047212 */ /* 0x000fe200078e3cff */
[--C-:B------:R-:W-:Y:S01]  /*93c0*/  IMAD.X R7, RZ, RZ, R5.reuse, P0 ;  /* 0x000000ffff077224 */ /* 0x100fe200000e0605 */
[----:B------:R-:W-:Y:S01]  /*93d0*/  LOP3.LUT R10, R10, R11, RZ, 0x3c, !PT ;  /* 0x0000000b0a0a7212 */ /* 0x000fe200078e3cff */
[----:B------:R-:W-:Y:S01]  /*93e0*/  IMAD.X R11, RZ, RZ, R5, P2 ;  /* 0x000000ffff0b7224 */ /* 0x000fe200010e0605 */
[----:B------:R-:W-:-:S02]  /*93f0*/  LOP3.LUT R6, R6, R25, RZ, 0x3c, !PT ;  /* 0x0000001906067212 */ /* 0x000fc400078e3cff */
[----:B------:R-:W-:Y:S02]  /*9400*/  LOP3.LUT R8, R8, R9, RZ, 0x3c, !PT ;  /* 0x0000000908087212 */ /* 0x000fe400078e3cff */
[-C--:B------:R-:W-:Y:S02]  /*9410*/  IADD3.X R9, RZ, R5.reuse, RZ, P1, !PT ;  /* 0x00000005ff097210 */ /* 0x080fe40000ffe4ff */
[----:B------:R-:W-:Y:S02]  /*9420*/  MOV R51, R4 ;  /* 0x0000000400337202 */ /* 0x000fe40000000f00 */
[----:B------:R-:W-:Y:S02]  /*9430*/  MOV R24, R6 ;  /* 0x0000000600187202 */ /* 0x000fe40000000f00 */
[----:B------:R-:W-:Y:S02]  /*9440*/  MOV R25, R8 ;  /* 0x0000000800197202 */ /* 0x000fe40000000f00 */
[----:B------:R-:W-:-:S02]  /*9450*/  MOV R26, R10 ;  /* 0x0000000a001a7202 */ /* 0x000fc40000000f00 */
        /* <DEDUP_REMOVED lines=8> */
[----:B------:R0:W-:Y:S04]  /*94e0*/  STSM.16.M88.4 [R51], R12 ;  /* 0x0000000c33007844 */ /* 0x0001e80000000200 */
[----:B------:R-:W-:Y:S04]  /*94f0*/  STSM.16.M88.4 [R26], R4 ;  /* 0x000000041a007844 */ /* 0x000fe80000000200 */
[----:B------:R2:W-:Y:S04]  /*9500*/  STSM.16.M88.4 [R25], R8 ;  /* 0x0000000819007844 */ /* 0x0005e80000000200 */
[----:B------:R4:W-:Y:S01]  /*9510*/  STSM.16.M88.4 [R24], R148 ;  /* 0x0000009418007844 */ /* 0x0009e20000000200 */
[----:B------:R-:W-:Y:S01]  /*9520*/  BAR.SYNC.DEFER_BLOCKING 0x1, 0x180 ;  /* 0x0046000000007b1d */ /* 0x000fe20000010000 */
[----:B------:R-:W-:-:S13]  /*9530*/  PLOP3.LUT P2, PT, PT, PT, UP0, 0x80, 0x0 ;  /* 0x000000000000781c */ /* 0x000fda0003f4f008 */
[----:B------:R-:W4:Y:S01]  /*9540*/  @P2 LDG.E R22, desc[UR48][R20.64] ;  /* 0x0000003014162981 */ /* 0x000f22000c1e1900 */
[----:B-1----:R-:W-:Y:S01]  /*9550*/  ISETP.NE.AND P1, PT, R29, 0x1, PT ;  /* 0x000000011d00780c */ /* 0x002fe20003f25270 */
[----:B------:R-:W-:-:S12]  /*9560*/  UMOV UR4, URZ ;  /* 0x0000003f00047c82 */ /* 0x000fd80008000000 */
[----:B------:R-:W1:Y:S08]  /*9570*/  @P1 LDC R23, c[0x0][0xbec] ;  /* 0x0002fb00ff171b82 */ /* 0x000e700000000800 */
[----:B0-----:R-:W0:Y:S01]  /*9580*/  @P1 LDC R12, c[0x0][0xbf0] ;  /* 0x0002fc00ff0c1b82 */ /* 0x001e220000000800 */
[----:B--2---:R-:W-:-:S04]  /*9590*/  IMAD.U32 R8, RZ, RZ, UR42 ;  /* 0x0000002aff087e24 */ /* 0x004fc8000f8e00ff */
[----:B---3--:R-:W-:Y:S01]  /*95a0*/  IMAD R8, R8, 0xc0, R52 ;  /* 0x000000c008087824 */ /* 0x008fe200078e0234 */
[----:B------:R-:W-:-:S03]  /*95b0*/  UIMAD UR7, UR18, UR10, URZ ;  /* 0x0000000a120772a4 */ /* 0x000fc6000f8e023f */
[----:B------:R-:W-:Y:S01]  /*95c0*/  IMAD.MOV.U32 R4, RZ, RZ, R8 ;  /* 0x000000ffff047224 */ /* 0x000fe200078e0008 */
[----:B------:R-:W-:Y:S01]  /*95d0*/  UIMAD UR12, UR43, UR11, UR7 ;  /* 0x0000000b2b0c72a4 */ /* 0x000fe2000f8e0207 */
[----:B-1----:R-:W-:Y:S01]  /*95e0*/  @P1 IMAD.HI.U32 R5, R8, R23, RZ ;  /* 0x0000001708051227 */ /* 0x002fe200078e00ff */
[----:B------:R-:W-:Y:S02]  /*95f0*/  USEL UR19, UR41, URZ, !UP0 ;  /* 0x0000003f29137287 */ /* 0x000fe4000c000000 */
[----:B------:R-:W-:Y:S02]  /*9600*/  UISETP.NE.U32.AND UP1, UPT, UR14, URZ, UPT ;  /* 0x0000003f0e00728c */ /* 0x000fe4000bf25070 */
[----:B0-----:R-:W-:Y:S01]  /*9610*/  @P1 SHF.R.U32.HI R4, RZ, R12, R5 ;  /* 0x0000000cff041219 */ /* 0x001fe20000011605 */
[----:B------:R-:W-:-:S03]  /*9620*/  USEL UR7, UR40, URZ, !UP0 ;  /* 0x0000003f28077287 */ /* 0x000fc6000c000000 */
[----:B------:R-:W-:Y:S01]  /*9630*/  IADD3 R6, -R4, RZ, RZ ;  /* 0x000000ff04067210 */ /* 0x000fe20007ffe1ff */
[----:B------:R-:W-:-:S04]  /*9640*/  UISETP.NE.AND.EX UP0, UPT, UR15, URZ, UPT, UP1 ;  /* 0x0000003f0f00728c */ /* 0x000fc8000bf05310 */
[----:B------:R-:W-:Y:S01]  /*9650*/  IMAD R7, R29, R6, R8 ;  /* 0x000000061d077224 */ /* 0x000fe200078e0208 */
[----:B------:R-:W-:-:S04]  /*9660*/  SHF.R.S32.HI R6, RZ, 0x1f, R4 ;  /* 0x0000001fff067819 */ /* 0x000fc80000011404 */
[----:B------:R-:W-:Y:S02]  /*9670*/  SHF.R.S32.HI R5, RZ, 0x1f, R7 ;  /* 0x0000001fff057819 */ /* 0x000fe40000011407 */
[----:B------:R-:W-:Y:S02]  /*9680*/  PLOP3.LUT P3, PT, PT, PT, UP0, 0x80, 0x0 ;  /* 0x000000000000781c */ /* 0x000fe40003f6f008 */
[----:B----4-:R-:W-:-:S13]  /*9690*/  @P2 R2UR UR4, R22 ;  /* 0x00000000160422ca */ /* 0x010fda00000e0000 */
[----:B------:R-:W-:Y:S02]  /*96a0*/  USHF.R.S32.HI UR9, URZ, 0x1f, UR4 ;  /* 0x0000001f3f097899 */ /* 0x000fe40008011404 */
[----:B------:R-:W-:Y:S02]  /*96b0*/  UMOV UR8, UR4 ;  /* 0x0000000400087c82 */ /* 0x000fe40008000000 */
[----:B------:R-:W-:-:S04]  /*96c0*/  UIMAD.WIDE.U32 UR10, UR43, UR10, UR8 ;  /* 0x0000000a2b0a72a5 */ /* 0x000fc8000f8e0008 */
[----:B------:R-:W-:Y:S02]  /*96d0*/  UIADD3 UR11, UR11, UR12, URZ ;  /* 0x0000000c0b0b7290 */ /* 0x000fe4000fffe03f */
[----:B------:R-:W-:Y:S02]  /*96e0*/  UIMAD UR12, UR19, UR16, URZ ;  /* 0x00000010130c72a4 */ /* 0x000fe4000f8e023f */
[----:B------:R-:W-:Y:S02]  /*96f0*/  UIMAD.WIDE.U32 UR10, UR7, UR16, UR10 ;  /* 0x00000010070a72a5 */ /* 0x000fe4000f8e000a */
[----:B------:R-:W-:-:S03]  /*9700*/  UIMAD UR12, UR7, UR17, UR12 ;  /* 0x00000011070c72a4 */ /* 0x000fc6000f8e020c */
[----:B------:R-:W-:Y:S01]  /*9710*/  ULDC.64 UR16, c[0x0][0xb88] ;  /* 0x0002e20000107ab9 */ /* 0x000fe20000000a00 */
[----:B------:R-:W-:Y:S02]  /*9720*/  IADD3 R4, P0, R4, UR10, RZ ;  /* 0x0000000a04047c10 */ /* 0x000fe4000ff1e0ff */
[----:B------:R-:W-:Y:S01]  /*9730*/  IMAD.U32 R9, RZ, RZ, UR12 ;  /* 0x0000000cff097e24 */ /* 0x000fe2000f8e00ff */
[----:B------:R-:W-:Y:S01]  /*9740*/  @UP0 ULEA UR10, UP1, UR40, UR14, 0x2 ;  /* 0x0000000e280a0291 */ /* 0x000fe2000f82103f */
[----:B------:R-:W-:Y:S01]  /*9750*/  IMAD R8, R5, UR16, RZ ;  /* 0x0000001005087c24 */ /* 0x000fe2000f8e02ff */
[----:B------:R-:W-:Y:S02]  /*9760*/  ULDC.64 UR12, c[0x0][0xb50] ;  /* 0x0002d400000c7ab9 */ /* 0x000fe40000000a00 */
[----:B------:R-:W-:Y:S01]  /*9770*/  IADD3.X R5, R6, UR11, R9, P0, !PT ;  /* 0x0000000b06057c10 */ /* 0x000fe200087fe409 */
[----:B------:R-:W-:Y:S01]  /*9780*/  @UP0 ULEA.HI.X UR11, UR40, UR15, UR41, 0x2, UP1 ;  /* 0x0000000f280b0291 */ /* 0x000fe200088f1429 */
[----:B------:R-:W-:Y:S01]  /*9790*/  ULDC UR14, c[0x0][0xa88] ;  /* 0x0002a200000e7ab9 */ /* 0x000fe20000000800 */
[----:B------:R-:W-:-:S02]  /*97a0*/  IMAD.U32 R12, RZ, RZ, UR10 ;  /* 0x0000000aff0c7e24 */ /* 0x000fc4000f8e00ff */
[----:B------:R-:W-:Y:S02]  /*97b0*/  IMAD.U32 R6, RZ, RZ, UR14 ;  /* 0x0000000eff067e24 */ /* 0x000fe4000f8e00ff */
[----:B------:R-:W-:-:S05]  /*97c0*/  IMAD.U32 R13, RZ, RZ, UR11 ;  /* 0x0000000bff0d7e24 */ /* 0x000fca000f8e00ff */
[----:B------:R0:W5:Y:S01]  /*97d0*/  @P3 LDG.E R6, desc[UR48][R12.64] ;  /* 0x000000300c063981 */ /* 0x000162000c1e1900 */
[C---:B------:R-:W-:Y:S02]  /*97e0*/  IMAD R9, R7.reuse, UR17, R8 ;  /* 0x0000001107097c24 */ /* 0x040fe4000f8e0208 */
[----:B------:R-:W-:-:S04]  /*97f0*/  IMAD.WIDE.U32 R4, R7, UR16, R4 ;  /* 0x0000001007047c25 */ /* 0x000fc8000f8e0004 */
[----:B------:R-:W-:Y:S01]  /*9800*/  IMAD.IADD R5, R5, 0x1, R9 ;  /* 0x0000000105057824 */ /* 0x000fe200078e0209 */
[----:B------:R-:W-:-:S04]  /*9810*/  LEA R7, P0, R4, UR12, 0x2 ;  /* 0x0000000c04077c11 */ /* 0x000fc8000f8010ff */
[----:B------:R-:W-:Y:S02]  /*9820*/  LEA.HI.X R10, R4, UR13, R5, 0x2, P0 ;  /* 0x0000000d040a7c11 */ /* 0x000fe400080f1405 */
[----:B------:R-:W-:Y:S01]  /*9830*/  MOV R8, UR42 ;  /* 0x0000002a00087c02 */ /* 0x000fe20008000f00 */
[----:B0-----:R-:W-:Y:S06]  /*9840*/  @P3 BRA `(.L_x_12840) ;  /* 0x0000000000103947 */ /* 0x001fec0003800000 */
[----:B------:R-:W-:Y:S05]  /*9850*/  @!P2 BRA `(.L_x_12840) ;  /* 0x00000000000ca947 */ /* 0x000fea0003800000 */
[----:B------:R-:W2:Y:S04]  /*9860*/  LDG.E R5, desc[UR48][R20.64] ;  /* 0x0000003014057981 */ /* 0x000ea8000c1e1900 */
[----:B-----5:R-:W2:Y:S02]  /*9870*/  LDG.E R6, desc[UR48][R20.64+0x4] ;  /* 0x0000043014067981 */ /* 0x020ea4000c1e1900 */
[----:B--2---:R-:W-:-:S07]  /*9880*/  IMAD.IADD R6, R6, 0x1, -R5 ;  /* 0x0000000106067824 */ /* 0x004fce00078e0a05 */
.L_x_12840:
[----:B------:R-:W2:Y:S01]  /*9890*/  LDL R9, [R1+0xc] ;  /* 0x00000c0001097983 */ /* 0x000ea20000100800 */
[----:B------:R-:W0:Y:S01]  /*98a0*/  S2R R4, SR_TID.X ;  /* 0x0000000000047919 */ /* 0x000e220000002100 */
[----:B------:R-:W-:Y:S01]  /*98b0*/  IMAD R5, R157, 0x40, R156 ;  /* 0x000000409d057824 */ /* 0x000fe200078e029c */
[----:B------:R-:W-:Y:S01]  /*98c0*/  ULDC.64 UR12, c[0x0][0xaa0] ;  /* 0x0002a800000c7ab9 */ /* 0x000fe20000000a00 */
[----:B------:R-:W-:Y:S02]  /*98d0*/  SHFL.IDX PT, R20, R7, RZ, 0x1c1f ;  /* 0x001c1fff07147589 */ /* 0x000fe400000e0000 */
[----:B------:R-:W-:Y:S02]  /*98e0*/  IMAD.WIDE R18, R5, 0x2, R18 ;  /* 0x0000000205127825 */ /* 0x000fe400078e0212 */
[----:B------:R-:W1:Y:S04]  /*98f0*/  SHFL.IDX PT, R21, R10, RZ, 0x1c1f ;  /* 0x001c1fff0a157589 */ /* 0x000e6800000e0000 */
[----:B------:R-:W-:Y:S01]  /*9900*/  SHFL.IDX PT, R22, R7, 0x1, 0x1c1f ;  /* 0x003c1f0007167f89 */ /* 0x000fe200000e0000 */
[----:B0-----:R-:W-:-:S05]  /*9910*/  VIADD R11, R4, 0xffffff80 ;  /* 0xffffff80040b7836 */ /* 0x001fca0000000000 */
[----:B------:R-:W-:-:S04]  /*9920*/  SHF.R.S32.HI R4, RZ, 0x1f, R11 ;  /* 0x0000001fff047819 */ /* 0x000fc8000001140b */
[----:B------:R-:W-:-:S04]  /*9930*/  LEA.HI R4, R4, R11, RZ, 0x7 ;  /* 0x0000000b04047211 */ /* 0x000fc800078f38ff */
[----:B------:R-:W-:Y:S01]  /*9940*/  LOP3.LUT R4, R4, 0xffffff80, RZ, 0xc0, !PT ;  /* 0xffffff8004047812 */ /* 0x000fe200078ec0ff */
[----:B------:R-:W0:Y:S04]  /*9950*/  SHFL.IDX PT, R23, R10, 0x1, 0x1c1f ;  /* 0x003c1f000a177f89 */ /* 0x000e2800000e0000 */
[----:B------:R-:W-:Y:S02]  /*9960*/  IMAD.IADD R4, R11, 0x1, -R4 ;  /* 0x000000010b047824 */ /* 0x000fe400078e0a04 */
[----:B-----5:R-:W-:-:S03]  /*9970*/  IMAD R31, R6, R29, RZ ;  /* 0x0000001d061f7224 */ /* 0x020fc600078e02ff */
[----:B------:R-:W-:Y:S02]  /*9980*/  LOP3.LUT P0, RZ, R4, 0x3, RZ, 0xc0, !PT ;  /* 0x0000000304ff7812 */ /* 0x000fe4000780c0ff */
[C---:B------:R-:W-:Y:S02]  /*9990*/  IADD3 R13, P4, R18.reuse, 0x3000, RZ ;  /* 0x00003000120d7810 */ /* 0x040fe40007f9e0ff */
[----:B------:R-:W-:Y:S02]  /*99a0*/  LOP3.LUT R5, R18, 0x380, RZ, 0xc0, !PT ;  /* 0x0000038012057812 */ /* 0x000fe400078ec0ff */
[----:B------:R-:W-:Y:S02]  /*99b0*/  LOP3.LUT R12, R13, 0x380, RZ, 0xc0, !PT ;  /* 0x000003800d0c7812 */ /* 0x000fe400078ec0ff */
[----:B------:R-:W-:Y:S02]  /*99c0*/  SHF.R.U64 R5, R5, 0x3, RZ ;  /* 0x0000000305057819 */ /* 0x000fe400000012ff */
[----:B------:R-:W-:-:S04]  /*99d0*/  SHF.R.U64 R12, R12, 0x3, RZ ;  /* 0x000000030c0c7819 */ /* 0x000fc800000012ff */
[----:B------:R-:W-:Y:S01]  /*99e0*/  LOP3.LUT R12, R12, R13, RZ, 0x3c, !PT ;  /* 0x0000000d0c0c7212 */ /* 0x000fe200078e3cff */
[----:B------:R-:W-:Y:S02]  /*99f0*/  IMAD.X R13, RZ, RZ, R19, P4 ;  /* 0x000000ffff0d7224 */ /* 0x000fe400020e0613 */
[----:B--2---:R-:W-:Y:S01]  /*9a00*/  IMAD R8, R8, 0xc0, R9 ;  /* 0x000000c008087824 */ /* 0x004fe200078e0209 */
[----:B------:R-:W-:-:S03]  /*9a10*/  IADD3 R9, P3, R18, 0x1800, RZ ;  /* 0x0000180012097810 */ /* 0x000fc60007f7e0ff */
[C---:B------:R-:W-:Y:S01]  /*9a20*/  VIADD R4, R8.reuse, 0x8 ;  /* 0x0000000808047836 */ /* 0x040fe20000000000 */
[-C--:B------:R-:W-:Y:S02]  /*9a30*/  ISETP.GE.OR P2, PT, R8, R31.reuse, P0 ;  /* 0x0000001f0800720c */ /* 0x080fe40000746670 */
[----:B------:R-:W-:Y:S02]  /*9a40*/  LOP3.LUT R8, R9, 0x380, RZ, 0xc0, !PT ;  /* 0x0000038009087812 */ /* 0x000fe400078ec0ff */
[----:B------:R-:W-:Y:S02]  /*9a50*/  ISETP.GE.OR P0, PT, R4, R31, P0 ;  /* 0x0000001f0400720c */ /* 0x000fe40000706670 */
[----:B------:R-:W-:Y:S02]  /*9a60*/  SHF.R.U64 R8, R8, 0x3, RZ ;  /* 0x0000000308087819 */ /* 0x000fe400000012ff */
[----:B------:R-:W-:Y:S01]  /*9a70*/  LOP3.LUT R4, R5, R18, RZ, 0x3c, !PT ;  /* 0x0000001205047212 */ /* 0x000fe200078e3cff */
[----:B------:R-:W-:Y:S01]  /*9a80*/  IMAD.MOV.U32 R5, RZ, RZ, R19 ;  /* 0x000000ffff057224 */ /* 0x000fe200078e0013 */
[----:B------:R-:W-:-:S02]  /*9a90*/  LOP3.LUT R8, R8, R9, RZ, 0x3c, !PT ;  /* 0x0000000908087212 */ /* 0x000fc400078e3cff */
[----:B------:R-:W-:Y:S01]  /*9aa0*/  IADD3.X R9, RZ, R19, RZ, P3, !PT ;  /* 0x00000013ff097210 */ /* 0x000fe20001ffe4ff */
[----:B-1----:R1:W-:Y:S04]  /*9ab0*/  @!P2 ST.E desc[UR48][R20.64], R3 ;  /* 0x000000031400a985 */ /* 0x0023e8000c101930 */
[----:B0-----:R0:W-:Y:S04]  /*9ac0*/  @!P0 ST.E desc[UR48][R22.64], R0 ;  /* 0x0000000016008985 */ /* 0x0011e8000c101930 */
[----:B------:R-:W2:Y:S04]  /*9ad0*/  LD.E.128 R4, desc[UR48][R4.64] ;  /* 0x0000003004047980 */ /* 0x000ea8000c101d00 */
[----:B------:R-:W3:Y:S04]  /*9ae0*/  LD.E.128 R8, desc[UR48][R8.64] ;  /* 0x0000003008087980 */ /* 0x000ee8000c101d00 */
[----:B------:R-:W4:Y:S01]  /*9af0*/  LD.E.128 R12, desc[UR48][R12.64] ;  /* 0x000000300c0c7980 */ /* 0x000f22000c101d00 */
[----:B------:R-:W-:-:S04]  /*9b00*/  IADD3 R24, P0, R18, 0x4800, RZ ;  /* 0x0000480012187810 */ /* 0x000fc80007f1e0ff */
[----:B------:R-:W-:-:S04]  /*9b10*/  LOP3.LUT R18, R24, 0x380, RZ, 0xc0, !PT ;  /* 0x0000038018127812 */ /* 0x000fc800078ec0ff */
[----:B-1----:R-:W-:Y:S02]  /*9b20*/  SHF.R.U64 R3, R18, 0x3, RZ ;  /* 0x0000000312037819 */ /* 0x002fe400000012ff */
[----:B------:R-:W1:Y:S01]  /*9b30*/  @P1 LDC R18, c[0x0][0xbec] ;  /* 0x0002fb00ff121b82 */ /* 0x000e620000000800 */
[----:B------:R-:W-:Y:S01]  /*9b40*/  IMAD.X R21, RZ, RZ, R19, P0 ;  /* 0x000000ffff157224 */ /* 0x000fe200000e0613 */
[----:B------:R-:W-:-:S06]  /*9b50*/  UIMAD UR10, UR9, UR12, URZ ;  /* 0x0000000c090a72a4 */ /* 0x000fcc000f8e023f */
[----:B------:R-:W1:Y:S01]  /*9b60*/  @P1 LDC R19, c[0x0][0xbf0] ;  /* 0x0002fc00ff131b82 */ /* 0x000e620000000800 */
[----:B------:R-:W-:Y:S02]  /*9b70*/  UIMAD.WIDE.U32 UR8, UR4, UR12, URZ ;  /* 0x0000000c040872a5 */ /* 0x000fe4000f8e003f */
[----:B------:R-:W-:Y:S01]  /*9b80*/  UIMAD UR10, UR4, UR13, UR10 ;  /* 0x0000000d040a72a4 */ /* 0x000fe2000f8e020a */
[----:B0-----:R-:W-:Y:S02]  /*9b90*/  IMAD R0, R155, 0x30, R157 ;  /* 0x000000309b007824 */ /* 0x001fe400078e029d */
[----:B------:R-:W-:Y:S01]  /*9ba0*/  ULDC.64 UR12, c[0x0][0xae8] ;  /* 0x0002ba00000c7ab9 */ /* 0x000fe20000000a00 */
[----:B------:R-:W-:Y:S01]  /*9bb0*/  IMAD.U32 R25, RZ, RZ, UR42 ;  /* 0x0000002aff197e24 */ /* 0x000fe2000f8e00ff */
[----:B------:R-:W-:Y:S02]  /*9bc0*/  UIADD3 UR9, UR9, UR10, URZ ;  /* 0x0000000a09097290 */ /* 0x000fe4000fffe03f */
[----:B------:R-:W-:Y:S01]  /*9bd0*/  UIMAD UR4, UR18, UR12, URZ ;  /* 0x0000000c120472a4 */ /* 0x000fe2000f8e023f */
[----:B------:R-:W-:Y:S01]  /*9be0*/  IMAD R25, R25, 0xc0, R0 ;  /* 0x000000c019197824 */ /* 0x000fe200078e0200 */
[----:B------:R-:W-:-:S02]  /*9bf0*/  UIMAD.WIDE.U32 UR8, UR43, UR12, UR8 ;  /* 0x0000000c2b0872a5 */ /* 0x000fc4000f8e0008 */
[----:B------:R-:W-:Y:S01]  /*9c00*/  UIMAD UR4, UR43, UR13, UR4 ;  /* 0x0000000d2b0472a4 */ /* 0x000fe2000f8e0204 */
[----:B------:R-:W-:Y:S01]  /*9c10*/  ULDC.64 UR10, c[0x0][0xaf0] ;  /* 0x0002bc00000a7ab9 */ /* 0x000fe20000000a00 */
[----:B-1----:R-:W-:Y:S02]  /*9c20*/  @P1 IMAD.HI.U32 R0, R25, R18, RZ ;  /* 0x0000001219001227 */ /* 0x002fe400078e00ff */
[----:B------:R-:W-:Y:S01]  /*9c30*/  UIADD3 UR9, UR9, UR4, URZ ;  /* 0x0000000409097290 */ /* 0x000fe2000fffe03f */
[----:B------:R-:W-:Y:S01]  /*9c40*/  LOP3.LUT R20, R3, R24, RZ, 0x3c, !PT ;  /* 0x0000001803147212 */ /* 0x000fe200078e3cff */
[----:B------:R-:W-:Y:S01]  /*9c50*/  UIMAD UR4, UR19, UR10, URZ ;  /* 0x0000000a130472a4 */ /* 0x000fe2000f8e023f */
[----:B------:R-:W-:Y:S01]  /*9c60*/  IMAD.MOV.U32 R3, RZ, RZ, R25 ;  /* 0x000000ffff037224 */ /* 0x000fe200078e0019 */
[----:B------:R-:W-:Y:S01]  /*9c70*/  UIMAD.WIDE.U32 UR8, UR7, UR10, UR8 ;  /* 0x0000000a070872a5 */ /* 0x000fe2000f8e0008 */
[----:B------:R-:W-:Y:S01]  /*9c80*/  @P1 SHF.R.U32.HI R3, RZ, R19, R0 ;  /* 0x00000013ff031219 */ /* 0x000fe20000011600 */
[----:B------:R-:W-:Y:S01]  /*9c90*/  UIMAD UR4, UR7, UR11, UR4 ;  /* 0x0000000b070472a4 */ /* 0x000fe2000f8e0204 */
[----:B------:R-:W-:Y:S01]  /*9ca0*/  MOV R32, UR42 ;  /* 0x0000002a00207c02 */ /* 0x000fe20008000f00 */
[----:B------:R-:W5:Y:S01]  /*9cb0*/  LD.E.128 R20, desc[UR48][R20.64] ;  /* 0x0000003014147980 */ /* 0x000f62000c101d00 */
[----:B------:R-:W-:Y:S01]  /*9cc0*/  SHF.R.S32.HI R0, RZ, 0x1f, R3 ;  /* 0x0000001fff007819 */ /* 0x000fe20000011403 */
[----:B------:R-:W-:Y:S01]  /*9cd0*/  UIADD3 UR4, UR9, UR4, URZ ;  /* 0x0000000409047290 */ /* 0x000fe2000fffe03f */
[----:B------:R-:W-:Y:S01]  /*9ce0*/  IADD3 R24, -R3, RZ, RZ ;  /* 0x000000ff03187210 */ /* 0x000fe20007ffe1ff */
        /* <DEDUP_REMOVED lines=19> */
[----:B------:R-:W-:-:S04]  /*9e20*/  IMAD.WIDE.U32 R18, R25, UR8, R18 ;  /* 0x0000000819127c25 */ /* 0x000fc8000f8e0012 */
[----:B------:R-:W-:Y:S01]  /*9e30*/  IMAD R3, R25, UR9, R0 ;  /* 0x0000000919037c24 */ /* 0x000fe2000f8e0200 */
[----:B------:R-:W-:Y:S02]  /*9e40*/  ULDC.64 UR8, c[0x0][0xa80] ;  /* 0x0002a00000087ab9 */ /* 0x000fe40000000a00 */
[----:B------:R-:W-:Y:S01]  /*9e50*/  LEA R26, P0, R18, UR8, 0x1 ;  /* 0x00000008121a7c11 */ /* 0x000fe2000f8008ff */
[----:B------:R-:W-:-:S04]  /*9e60*/  IMAD.IADD R3, R19, 0x1, R3 ;  /* 0x0000000113037824 */ /* 0x000fc800078e0203 */
[----:B0-----:R-:W0:Y:S01]  /*9e70*/  SHFL.IDX PT, R25, R26, RZ, 0x181f ;  /* 0x00181fff1a197589 */ /* 0x001e2200000e0000 */
[----:B------:R-:W-:Y:S01]  /*9e80*/  LEA.HI.X R30, R18, UR9, R3, 0x1, P0 ;  /* 0x00000009121e7c11 */ /* 0x000fe200080f0c03 */
[----:B------:R-:W-:Y:S02]  /*9e90*/  IMAD R32, R32, 0xc0, R157 ;  /* 0x000000c020207824 */ /* 0x000fe400078e029d */
[----:B------:R-:W1:Y:S04]  /*9ea0*/  SHFL.IDX PT, R33, R26, 0x1, 0x181f ;  /* 0x00381f001a217f89 */ /* 0x000e6800000e0000 */
[----:B------:R-:W1:Y:S01]  /*9eb0*/  SHFL.IDX PT, R37, R26, 0x2, 0x181f ;  /* 0x00581f001a257f89 */ /* 0x000e6200000e0000 */
[----:B------:R-:W-:-:S03]  /*9ec0*/  ISETP.GE.AND P0, PT, R156, UR4, PT ;  /* 0x000000049c007c0c */ /* 0x000fc6000bf06270 */
[----:B------:R-:W1:Y:S01]  /*9ed0*/  SHFL.IDX PT, R19, R30, RZ, 0x181f ;  /* 0x00181fff1e137589 */ /* 0x000e6200000e0000 */
[----:B------:R-:W-:-:S03]  /*9ee0*/  VIADD R0, R32, 0x30 ;  /* 0x0000003020007836 */ /* 0x000fc60000000000 */
[----:B------:R-:W1:Y:S01]  /*9ef0*/  SHFL.IDX PT, R29, R30, 0x1, 0x181f ;  /* 0x00381f001e1d7f89 */ /* 0x000e6200000e0000 */
[----:B------:R-:W-:-:S03]  /*9f00*/  VIADD R3, R32, 0x60 ;  /* 0x0000006020037836 */ /* 0x000fc60000000000 */
[----:B------:R-:W1:Y:S01]  /*9f10*/  SHFL.IDX PT, R35, R30, 0x2, 0x181f ;  /* 0x00581f001e237f89 */ /* 0x000e6200000e0000 */
[-C--:B------:R-:W-:Y:S02]  /*9f20*/  ISETP.GE.OR P1, PT, R32, R31.reuse, P0 ;  /* 0x0000001f2000720c */ /* 0x080fe40000726670 */
[-C--:B------:R-:W-:Y:S02]  /*9f30*/  ISETP.GE.OR P2, PT, R0, R31.reuse, P0 ;  /* 0x0000001f0000720c */ /* 0x080fe40000746670 */
[----:B------:R-:W-:Y:S01]  /*9f40*/  ISETP.GE.OR P3, PT, R3, R31, P0 ;  /* 0x0000001f0300720c */ /* 0x000fe20000766670 */
[----:B------:R-:W-:Y:S01]  /*9f50*/  UIADD3 UR4, UR39, 0x30820, URZ ;  /* 0x0003082027047890 */ /* 0x000fe2000fffe03f */
[----:B------:R-:W-:-:S03]  /*9f60*/  SHF.R.S32.HI R34, RZ, 0x1f, R156 ;  /* 0x0000001fff227819 */ /* 0x000fc6000001149c */
[----:B------:R-:W-:-:S04]  /*9f70*/  UPRMT UR4, URZ, 0x654, UR4 ;  /* 0x000006543f047896 */ /* 0x000fc80008000004 */
[C---:B0-----:R-:W-:Y:S02]  /*9f80*/  @!P1 LEA R18, P4, R156.reuse, R25, 0x1 ;  /* 0x000000199c129211 */ /* 0x041fe400078808ff */
[C---:B-1----:R-:W-:Y:S02]  /*9f90*/  @!P2 LEA R24, P5, R156.reuse, R33, 0x1 ;  /* 0x000000219c18a211 */ /* 0x042fe400078a08ff */
[C---:B------:R-:W-:Y:S01]  /*9fa0*/  @!P3 LEA R28, P6, R156.reuse, R37, 0x1 ;  /* 0x000000259c1cb211 */ /* 0x040fe200078c08ff */
[----:B------:R-:W-:Y:S01]  /*9fb0*/  SYNCS.ARRIVE.TRANS64.RED.A1T0 RZ, [UR4], RZ ;  /* 0x000000ffffff79a7 */ /* 0x000fe20008100404 */
[C-C-:B------:R-:W-:Y:S02]  /*9fc0*/  @!P1 LEA.HI.X R19, R156.reuse, R19, R34.reuse, 0x1, P4 ;  /* 0x000000139c139211 */ /* 0x140fe400020f0c22 */
[C-C-:B------:R-:W-:Y:S02]  /*9fd0*/  @!P2 LEA.HI.X R25, R156.reuse, R29, R34.reuse, 0x1, P5 ;  /* 0x0000001d9c19a211 */ /* 0x140fe400028f0c22 */
[----:B------:R-:W-:Y:S01]  /*9fe0*/  @!P3 LEA.HI.X R29, R156, R35, R34, 0x1, P6 ;  /* 0x000000239c1db211 */ /* 0x000fe200030f0c22 */
[----:B------:R-:W-:-:S05]  /*9ff0*/  VIADD R0, R32, 0x90 ;  /* 0x0000009020007836 */ /* 0x000fca0000000000 */
[----:B------:R-:W-:Y:S01]  /*a000*/  ISETP.GE.OR P0, PT, R0, R31, P0 ;  /* 0x0000001f0000720c */ /* 0x000fe20000706670 */
[----:B------:R0:W1:Y:S04]  /*a010*/  SHFL.IDX PT, R33, R26, 0x3, 0x181f ;  /* 0x00781f001a217f89 */ /* 0x00006800000e0000 */
[----:B------:R0:W0:Y:S04]  /*a020*/  SHFL.IDX PT, R3, R30, 0x3, 0x181f ;  /* 0x00781f001e037f89 */ /* 0x00002800000e0000 */
[----:B--2---:R2:W-:Y:S04]  /*a030*/  @!P1 ST.E.128 desc[UR48][R18.64], R4 ;  /* 0x0000000412009985 */ /* 0x0045e8000c101d30 */
[----:B---3--:R2:W-:Y:S04]  /*a040*/  @!P2 ST.E.128 desc[UR48][R24.64], R8 ;  /* 0x000000081800a985 */ /* 0x0085e8000c101d30 */
[----:B----4-:R2:W-:Y:S01]  /*a050*/  @!P3 ST.E.128 desc[UR48][R28.64], R12 ;  /* 0x0000000c1c00b985 */ /* 0x0105e2000c101d30 */
[----:B01----:R-:W-:Y:S05]  /*a060*/  @P0 BRA `(.L_x_12841) ;  /* 0x0000000800840947 */ /* 0x003fea0003800000 */
[----:B--2---:R-:W-:-:S04]  /*a070*/  LEA R4, P0, R156, R33, 0x1 ;  /* 0x000000219c047211 */ /* 0x004fc800078008ff */
[----:B------:R-:W-:-:S05]  /*a080*/  LEA.HI.X R5, R156, R3, R34, 0x1, P0 ;  /* 0x000000039c057211 */ /* 0x000fca00000f0c22 */
[----:B-----5:R0:W-:Y:S01]  /*a090*/  ST.E.128 desc[UR48][R4.64], R20 ;  /* 0x0000001404007985 */ /* 0x0201e2000c101d30 */
[----:B------:R-:W-:Y:S05]  /*a0a0*/  BRA `(.L_x_12841) ;  /* 0x0000000800747947 */ /* 0x000fea0003800000 */
.L_x_12839:
        /* <DEDUP_REMOVED lines=11> */
[----:B------:R-:W-:-:S03]  /*a160*/  UISETP.NE.U32.AND UP1, UPT, UR8, URZ, UPT ;  /* 0x0000003f0800728c */ /* 0x000fc6000bf25070 */
[----:B------:R-:W2:Y:S01]  /*a170*/  @P2 LDG.E R3, desc[UR48][R4.64] ;  /* 0x0000003004032981 */ /* 0x000ea2000c1e1900 */
[----:B------:R-:W-:Y:S01]  /*a180*/  UISETP.NE.AND.EX UP1, UPT, UR9, URZ, UPT, UP1 ;  /* 0x0000003f0900728c */ /* 0x000fe2000bf25310 */
[----:B------:R-:W-:-:S05]  /*a190*/  MOV R0, UR4 ;  /* 0x0000000400007c02 */ /* 0x000fca0008000f00 */
[----:B------:R-:W-:-:S05]  /*a1a0*/  PLOP3.LUT P3, PT, PT, PT, UP1, 0x80, 0x0 ;  /* 0x000000000000781c */ /* 0x000fca0003f6f018 */
[----:B------:R-:W-:-:S04]  /*a1b0*/  @UP1 ULEA UR8, UP2, UR40, UR8, 0x2 ;  /* 0x0000000828081291 */ /* 0x000fc8000f84103f */
[----:B------:R-:W-:Y:S02]  /*a1c0*/  @UP1 ULEA.HI.X UR9, UR40, UR9, UR41, 0x2, UP2 ;  /* 0x0000000928091291 */ /* 0x000fe400090f1429 */
[----:B------:R-:W-:-:S04]  /*a1d0*/  IMAD.U32 R6, RZ, RZ, UR8 ;  /* 0x00000008ff067e24 */ /* 0x000fc8000f8e00ff */
[----:B------:R-:W-:-:S05]  /*a1e0*/  IMAD.U32 R7, RZ, RZ, UR9 ;  /* 0x00000009ff077e24 */ /* 0x000fca000f8e00ff */
[----:B------:R1:W5:Y:S01]  /*a1f0*/  @P3 LDG.E R0, desc[UR48][R6.64] ;  /* 0x0000003006003981 */ /* 0x000362000c1e1900 */
[----:B0-----:R-:W-:Y:S01]  /*a200*/  ISETP.NE.AND P0, PT, R11, 0x1, PT ;  /* 0x000000010b00780c */ /* 0x001fe20003f05270 */
[----:B------:R-:W-:Y:S01]  /*a210*/  UMOV UR4, URZ ;  /* 0x0000003f00047c82 */ /* 0x000fe20008000000 */
[----:B------:R-:W-:Y:S01]  /*a220*/  USHF.R.S32.HI UR11, URZ, 0x1f, UR43 ;  /* 0x0000001f3f0b7899 */ /* 0x000fe2000801142b */
[----:B------:R-:W0:Y:S10]  /*a230*/  S2R R8, SR_TID.X ;  /* 0x0000000000087919 */ /* 0x000e340000002100 */
[----:B------:R-:W3:Y:S01]  /*a240*/  @P0 LDC R9, c[0x0][0xbec] ;  /* 0x0002fb00ff090b82 */ /* 0x000ee20000000800 */
[----:B0-----:R-:W-:-:S05]  /*a250*/  VIADD R8, R8, 0xffffff80 ;  /* 0xffffff8008087836 */ /* 0x001fca0000000000 */
[----:B------:R-:W-:Y:S02]  /*a260*/  ISETP.GE.AND P1, PT, R8, 0xc0, PT ;  /* 0x000000c00800780c */ /* 0x000fe40003f26270 */
[----:B--2---:R-:W-:-:S13]  /*a270*/  @P2 R2UR UR4, R3 ;  /* 0x00000000030422ca */ /* 0x004fda00000e0000 */
[----:B------:R-:W-:Y:S01]  /*a280*/  USHF.R.S32.HI UR10, URZ, 0x1f, UR4 ;  /* 0x0000001f3f0a7899 */ /* 0x000fe20008011404 */
[----:B-1-3--:R-:W-:Y:S11]  /*a290*/  @P3 BRA `(.L_x_12842) ;  /* 0x0000000000103947 */ /* 0x00aff60003800000 */
[----:B------:R-:W-:Y:S05]  /*a2a0*/  @!P2 BRA `(.L_x_12842) ;  /* 0x00000000000ca947 */ /* 0x000fea0003800000 */
[----:B------:R-:W2:Y:S04]  /*a2b0*/  LDG.E R3, desc[UR48][R4.64] ;  /* 0x0000003004037981 */ /* 0x000ea8000c1e1900 */
[----:B-----5:R-:W2:Y:S02]  /*a2c0*/  LDG.E R0, desc[UR48][R4.64+0x4] ;  /* 0x0000043004007981 */ /* 0x020ea4000c1e1900 */
[----:B--2---:R-:W-:-:S07]  /*a2d0*/  IMAD.IADD R0, R0, 0x1, -R3 ;  /* 0x0000000100007824 */ /* 0x004fce00078e0a03 */
.L_x_12842:
[----:B------:R-:W-:Y:S01]  /*a2e0*/  USEL UR40, UR40, URZ, !UP0 ;  /* 0x0000003f28287287 */ /* 0x000fe2000c000000 */
[----:B------:R-:W-:Y:S01]  /*a2f0*/  BSSY B1, `(.L_x_12843) ;  /* 0x000002d000017945 */ /* 0x000fe20003800000 */
[----:B------:R-:W-:-:S03]  /*a300*/  USEL UR41, UR41, URZ, !UP0 ;  /* 0x0000003f29297287 */ /* 0x000fc6000c000000 */
[----:B------:R-:W-:Y:S09]  /*a310*/  @P1 BRA `(.L_x_12844) ;  /* 0x0000000000a81947 */ /* 0x000ff20003800000 */
[----:B------:R-:W0:Y:S01]  /*a320*/  S2R R4, SR_TID.X ;  /* 0x0000000000047919 */ /* 0x000e220000002100 */
[----:B------:R-:W1:Y:S01]  /*a330*/  LDC R6, c[0x0][0xbe8] ;  /* 0x0002fa00ff067b82 */ /* 0x000e620000000800 */
[----:B------:R-:W-:-:S04]  /*a340*/  IMAD.U32 R3, RZ, RZ, UR42 ;  /* 0x0000002aff037e24 */ /* 0x000fc8000f8e00ff */
[----:B0-----:R-:W-:Y:S02]  /*a350*/  IMAD R3, R3, 0xc0, R4 ;  /* 0x000000c003037824 */ /* 0x001fe400078e0204 */
[----:B-1---5:R-:W-:-:S03]  /*a360*/  IMAD R4, R0, R6, RZ ;  /* 0x0000000600047224 */ /* 0x022fc600078e02ff */
[----:B------:R-:W-:-:S04]  /*a370*/  IADD3 R5, R3, -0x80, RZ ;  /* 0xffffff8003057810 */ /* 0x000fc80007ffe0ff */
[----:B------:R-:W-:-:S13]  /*a380*/  ISETP.GE.AND P1, PT, R5, R4, PT ;  /* 0x000000040500720c */ /* 0x000fda0003f26270 */
[----:B------:R-:W-:Y:S05]  /*a390*/  @P1 BRA `(.L_x_12844) ;  /* 0x0000000000881947 */ /* 0x000fea0003800000 */
[----:B------:R-:W-:Y:S01]  /*a3a0*/  ISETP.NE.AND P1, PT, R6, 0x1, PT ;  /* 0x000000010600780c */ /* 0x000fe20003f25270 */
[----:B------:R-:W-:Y:S01]  /*a3b0*/  ULDC.64 UR12, c[0x0][0xb90] ;  /* 0x0002e400000c7ab9 */ /* 0x000fe20000000a00 */
[----:B------:R-:W-:Y:S01]  /*a3c0*/  UMOV UR8, UR4 ;  /* 0x0000000400087c82 */ /* 0x000fe20008000000 */
[----:B------:R-:W-:Y:S01]  /*a3d0*/  UIMAD UR7, UR11, UR12, URZ ;  /* 0x0000000c0b0772a4 */ /* 0x000fe2000f8e023f */
[----:B------:R-:W-:Y:S02]  /*a3e0*/  UMOV UR9, UR10 ;  /* 0x0000000a00097c82 */ /* 0x000fe40008000000 */
[----:B------:R-:W-:Y:S02]  /*a3f0*/  UIMAD.WIDE.U32 UR8, UR43, UR12, UR8 ;  /* 0x0000000c2b0872a5 */ /* 0x000fe4000f8e0008 */
[----:B------:R-:W-:-:S03]  /*a400*/  UIMAD UR7, UR43, UR13, UR7 ;  /* 0x0000000d2b0772a4 */ /* 0x000fc6000f8e0207 */
[----:B------:R-:W-:Y:S02]  /*a410*/  ULDC.64 UR12, c[0x0][0xb98] ;  /* 0x0002e600000c7ab9 */ /* 0x000fe40000000a00 */
[----:B------:R-:W0:Y:S01]  /*a420*/  @P1 LDC R4, c[0x0][0xbec] ;  /* 0x0002fb00ff041b82 */ /* 0x000e220000000800 */
[----:B------:R-:W-:Y:S02]  /*a430*/  UIADD3 UR9, UR9, UR7, URZ ;  /* 0x0000000709097290 */ /* 0x000fe4000fffe03f */
[----:B------:R-:W-:Y:S02]  /*a440*/  UIMAD UR7, UR41, UR12, URZ ;  /* 0x0000000c290772a4 */ /* 0x000fe4000f8e023f */
[----:B------:R-:W-:Y:S02]  /*a450*/  UIMAD.WIDE.U32 UR8, UR40, UR12, UR8 ;  /* 0x0000000c280872a5 */ /* 0x000fe4000f8e0008 */
[----:B------:R-:W-:Y:S01]  /*a460*/  UIMAD UR7, UR40, UR13, UR7 ;  /* 0x0000000d280772a4 */ /* 0x000fe2000f8e0207 */
[----:B------:R-:W1:Y:S02]  /*a470*/  @P1 LDC R8, c[0x0][0xbf0] ;  /* 0x0002fc00ff081b82 */ /* 0x000e640000000800 */
[----:B------:R-:W-:Y:S01]  /*a480*/  ULDC.64 UR12, c[0x0][0xb88] ;  /* 0x0002e200000c7ab9 */ /* 0x000fe20000000a00 */
[----:B0-----:R-:W-:-:S04]  /*a490*/  @P1 IMAD.HI.U32 R3, R5, R4, RZ ;  /* 0x0000000405031227 */ /* 0x001fc800078e00ff */
[----:B------:R-:W-:Y:S01]  /*a4a0*/  IMAD.MOV.U32 R4, RZ, RZ, R5 ;  /* 0x000000ffff047224 */ /* 0x000fe200078e0005 */
        /* <DEDUP_REMOVED lines=17> */
.L_x_12844:
[----:B------:R-:W-:Y:S05]  /*a5c0*/  BSYNC B1 ;  /* 0x0000000000017941 */ /* 0x000fea0003800000 */
.L_x_12843:
[----:B------:R-:W1:Y:S01]  /*a5d0*/  @P0 LDC R5, c[0x0][0xbf0] ;  /* 0x0002fc00ff050b82 */ /* 0x000e620000000800 */
[----:B------:R-:W-:Y:S01]  /*a5e0*/  ULDC.64 UR12, c[0x0][0xaa0] ;  /* 0x0002a800000c7ab9 */ /* 0x000fe20000000a00 */
[----:B0-----:R-:W-:Y:S01]  /*a5f0*/  MOV R6, UR42 ;  /* 0x0000002a00067c02 */ /* 0x001fe20008000f00 */
[----:B------:R-:W-:Y:S01]  /*a600*/  UIMAD UR7, UR10, UR12, URZ ;  /* 0x0000000c0a0772a4 */ /* 0x000fe2000f8e023f */
[----:B------:R-:W-:Y:S01]  /*a610*/  IMAD R3, R155, 0x30, R157 ;  /* 0x000000309b037824 */ /* 0x000fe200078e029d */
[----:B------:R-:W-:Y:S01]  /*a620*/  UIMAD.WIDE.U32 UR8, UR4, UR12, URZ ;  /* 0x0000000c040872a5 */ /* 0x000fe2000f8e003f */
[----:B-----5:R-:W-:Y:S01]  /*a630*/  IMAD R25, R0, R11, RZ ;  /* 0x0000000b00197224 */ /* 0x020fe200078e02ff */
[----:B------:R-:W-:Y:S01]  /*a640*/  UIMAD UR7, UR4, UR13, UR7 ;  /* 0x0000000d040772a4 */ /* 0x000fe2000f8e0207 */
[----:B------:R-:W-:Y:S01]  /*a650*/  IMAD R6, R6, 0xc0, R3 ;  /* 0x000000c006067824 */ /* 0x000fe200078e0203 */
[----:B------:R-:W-:Y:S01]  /*a660*/  SHF.R.S32.HI R12, RZ, 0x1f, R156 ;  /* 0x0000001fff0c7819 */ /* 0x000fe2000001149c */
        /* <DEDUP_REMOVED lines=23> */
[----:B------:R-:W-:Y:S01]  /*a7e0*/  SHF.R.S32.HI R6, RZ, 0x1f, R7 ;  /* 0x0000001fff067819 */ /* 0x000fe20000011407 */
[C---:B------:R-:W-:Y:S01]  /*a7f0*/  IMAD R9, R3.reuse, UR11, R8 ;  /* 0x0000000b03097c24 */ /* 0x040fe2000f8e0208 */
[----:B------:R-:W-:Y:S01]  /*a800*/  ULDC UR4, c[0x0][0xac8] ;  /* 0x0002b20000047ab9 */ /* 0x000fe20000000800 */
[----:B------:R-:W-:-:S04]  /*a810*/  IMAD.WIDE.U32 R4, R3, UR10, R4 ;  /* 0x0000000a03047c25 */ /* 0x000fc8000f8e0004 */
[----:B------:R-:W-:Y:S01]  /*a820*/  IMAD R6, R6, UR8, RZ ;  /* 0x0000000806067c24 */ /* 0x000fe2000f8e02ff */
[----:B------:R-:W-:Y:S01]  /*a830*/  IADD3 R5, R5, R9, RZ ;  /* 0x0000000905057210 */ /* 0x000fe20007ffe0ff */
[----:B------:R-:W-:Y:S02]  /*a840*/  IMAD.U32 R8, RZ, RZ, UR42 ;  /* 0x0000002aff087e24 */ /* 0x000fe4000f8e00ff */
[C---:B------:R-:W-:Y:S02]  /*a850*/  IMAD R3, R7.reuse, UR9, R6 ;  /* 0x0000000907037c24 */ /* 0x040fe4000f8e0206 */
[----:B------:R-:W-:Y:S01]  /*a860*/  IMAD.WIDE.U32 R4, R7, UR8, R4 ;  /* 0x0000000807047c25 */ /* 0x000fe2000f8e0004 */
[----:B------:R-:W-:-:S03]  /*a870*/  ULDC.64 UR8, c[0x0][0xa80] ;  /* 0x0002a00000087ab9 */ /* 0x000fc60000000a00 */
[----:B------:R-:W-:Y:S01]  /*a880*/  IMAD.IADD R3, R5, 0x1, R3 ;  /* 0x0000000105037824 */ /* 0x000fe200078e0203 */
[----:B------:R-:W-:Y:S01]  /*a890*/  LEA R5, P0, R4, UR8, 0x1 ;  /* 0x0000000804057c11 */ /* 0x000fe2000f8008ff */
[----:B------:R-:W-:-:S03]  /*a8a0*/  IMAD R6, R8, 0xc0, R157 ;  /* 0x000000c008067824 */ /* 0x000fc600078e029d */
[----:B------:R-:W-:Y:S01]  /*a8b0*/  LEA.HI.X R10, R4, UR9, R3, 0x1, P0 ;  /* 0x00000009040a7c11 */ /* 0x000fe200080f0c03 */
[----:B------:R-:W0:Y:S01]  /*a8c0*/  SHFL.IDX PT, R9, R5, RZ, 0x181f ;  /* 0x00181fff05097589 */ /* 0x000e2200000e0000 */
[----:B------:R-:W-:Y:S01]  /*a8d0*/  ISETP.GE.AND P0, PT, R156, UR4, PT ;  /* 0x000000049c007c0c */ /* 0x000fe2000bf06270 */
[C---:B------:R-:W-:Y:S02]  /*a8e0*/  VIADD R0, R6.reuse, 0x30 ;  /* 0x0000003006007836 */ /* 0x040fe40000000000 */
[----:B------:R-:W1:Y:S01]  /*a8f0*/  SHFL.IDX PT, R13, R5, 0x1, 0x181f ;  /* 0x00381f00050d7f89 */ /* 0x000e6200000e0000 */
[C---:B------:R-:W-:Y:S01]  /*a900*/  VIADD R3, R6.reuse, 0x60 ;  /* 0x0000006006037836 */ /* 0x040fe20000000000 */
[CC--:B------:R-:W-:Y:S01]  /*a910*/  ISETP.GE.OR P3, PT, R6.reuse, R25.reuse, P0 ;  /* 0x000000190600720c */ /* 0x0c0fe20000766670 */
[----:B------:R-:W-:Y:S01]  /*a920*/  VIADD R4, R6, 0x90 ;  /* 0x0000009006047836 */ /* 0x000fe20000000000 */
[----:B------:R-:W2:Y:S01]  /*a930*/  SHFL.IDX PT, R19, R5, 0x2, 0x181f ;  /* 0x00581f0005137f89 */ /* 0x000ea200000e0000 */
[----:B------:R-:W-:-:S02]  /*a940*/  ISETP.GE.OR P2, PT, R0, R25, P0 ;  /* 0x000000190000720c */ /* 0x000fc40000746670 */
[-C--:B------:R-:W-:Y:S01]  /*a950*/  ISETP.GE.OR P1, PT, R3, R25.reuse, P0 ;  /* 0x000000190300720c */ /* 0x080fe20000726670 */
[----:B------:R-:W3:Y:S01]  /*a960*/  SHFL.IDX PT, R7, R10, RZ, 0x181f ;  /* 0x00181fff0a077589 */ /* 0x000ee200000e0000 */
[----:B------:R-:W-:-:S03]  /*a970*/  ISETP.GE.OR P0, PT, R4, R25, P0 ;  /* 0x000000190400720c */ /* 0x000fc60000706670 */
[----:B------:R3:W4:Y:S04]  /*a980*/  SHFL.IDX PT, R23, R5, 0x3, 0x181f ;  /* 0x00781f0005177f89 */ /* 0x00072800000e0000 */
[----:B------:R-:W4:Y:S04]  /*a990*/  SHFL.IDX PT, R11, R10, 0x1, 0x181f ;  /* 0x00381f000a0b7f89 */ /* 0x000f2800000e0000 */
[----:B------:R-:W4:Y:S01]  /*a9a0*/  SHFL.IDX PT, R15, R10, 0x2, 0x181f ;  /* 0x00581f000a0f7f89 */ /* 0x000f2200000e0000 */
[----:B0-----:R-:W-:-:S03]  /*a9b0*/  @!P3 LEA R4, P6, R156, R9, 0x1 ;  /* 0x000000099c04b211 */ /* 0x001fc600078c08ff */
[----:B------:R4:W0:Y:S01]  /*a9c0*/  SHFL.IDX PT, R21, R10, 0x3, 0x181f ;  /* 0x00781f000a157f89 */ /* 0x00082200000e0000 */
[C---:B-1----:R-:W-:Y:S02]  /*a9d0*/  @!P2 LEA R6, P5, R156.reuse, R13, 0x1 ;  /* 0x0000000d9c06a211 */ /* 0x042fe400078a08ff */
[C---:B--2---:R-:W-:Y:S02]  /*a9e0*/  @!P1 LEA R8, P4, R156.reuse, R19, 0x1 ;  /* 0x000000139c089211 */ /* 0x044fe400078808ff */
[C---:B---3--:R-:W-:Y:S02]  /*a9f0*/  @!P3 LEA.HI.X R5, R156.reuse, R7, R12, 0x1, P6 ;  /* 0x000000079c05b211 */ /* 0x048fe400030f0c0c */
[----:B----4-:R-:W-:-:S03]  /*aa00*/  @!P0 LEA R10, P6, R156, R23, 0x1 ;  /* 0x000000179c0a8211 */ /* 0x010fc600078c08ff */
[----:B------:R1:W-:Y:S01]  /*aa10*/  @!P3 ST.E.128 desc[UR48][R4.64], RZ ;  /* 0x000000ff0400b985 */ /* 0x0003e2000c101d30 */
[C-C-:B------:R-:W-:Y:S02]  /*aa20*/  @!P2 LEA.HI.X R7, R156.reuse, R11, R12.reuse, 0x1, P5 ;  /* 0x0000000b9c07a211 */ /* 0x140fe400028f0c0c */
[----:B------:R-:W-:-:S03]  /*aa30*/  @!P1 LEA.HI.X R9, R156, R15, R12, 0x1, P4 ;  /* 0x0000000f9c099211 */ /* 0x000fc600020f0c0c */
[----:B------:R1:W-:Y:S01]  /*aa40*/  @!P2 ST.E.128 desc[UR48][R6.64], RZ ;  /* 0x000000ff0600a985 */ /* 0x0003e2000c101d30 */
[----:B0-----:R-:W-:-:S03]  /*aa50*/  @!P0 LEA.HI.X R11, R156, R21, R12, 0x1, P6 ;  /* 0x000000159c0b8211 */ /* 0x001fc600030f0c0c */
[----:B------:R1:W-:Y:S04]  /*aa60*/  @!P1 ST.E.128 desc[UR48][R8.64], RZ ;  /* 0x000000ff08009985 */ /* 0x0003e8000c101d30 */
[----:B------:R1:W-:Y:S02]  /*aa70*/  @!P0 ST.E.128 desc[UR48][R10.64], RZ ;  /* 0x000000ff0a008985 */ /* 0x0003e4000c101d30 */
.L_x_12841:
[----:B------:R-:W-:Y:S05]  /*aa80*/  BSYNC B0 ;  /* 0x0000000000007941 */ /* 0x000fea0003800000 */
.L_x_12838:
[----:B------:R-:W-:Y:S02]  /*aa90*/  ULDC UR4, c[0x0][0xc3c] ;  /* 0x00030f0000047ab9 */ /* 0x000fe40000000800 */
[----:B------:R-:W-:-:S13]  /*aaa0*/  ISETP.GE.AND P0, PT, R27, UR4, PT ;  /* 0x000000041b007c0c */ /* 0x000fda000bf06270 */
[----:B------:R-:W-:Y:S05]  /*aab0*/  @!P0 BRA `(.L_x_12845) ;  /* 0xffffff6400408947 */ /* 0x000fea000383ffff */
[----:B------:R-:W-:Y:S05]  /*aac0*/  EXIT ;  /* 0x000000000000794d */ /* 0x000fea0003800000 */
.L_x_12814:
[----:B------:R-:W-:-:S08]  /*aad0*/  NOP ;  /* 0x0000000000007918 */ /* 0x000fd00000000000 */
[----:B------:R-:W0:-:S00]  /*aae0*/  USETMAXREG.DEALLOC.CTAPOOL 0x20 ;  /* 0x00000020000079c8 */ /* 0x000e0000080e0500 */
[----:B0-----:R-:W-:-:S06]  /*aaf0*/  LOP3.LUT R0, R0, 0x3, RZ, 0xc0, !PT ;  /* 0x0000000300007812 */ /* 0x001fcc00078ec0ff */
[----:B------:R-:W0:Y:S02]  /*ab00*/  SHFL.IDX PT, R0, R0, RZ, 0x1f ;  /* 0x00001fff00007589 */ /* 0x000e2400000e0000 */
[----:B0-----:R-:W-:Y:S02]  /*ab10*/  ISETP.NE.AND P0, PT, R0, RZ, PT ;  /* 0x000000ff0000720c */ /* 0x001fe40003f05270 */
[----:B------:R-:W-:Y:S02]  /*ab20*/  MOV R0, RZ ;  /* 0x000000ff00007202 */ /* 0x000fe40000000f00 */
        /* <DEDUP_REMOVED lines=10> */
.L_x_12846:
        /* <DEDUP_REMOVED lines=12> */
[C---:B------:R-:W-:Y:S02]  /*ac90*/  ISETP.GE.U32.AND P2, PT, R5.reuse, 0x2, PT ;  /* 0x000000020500780c */ /* 0x040fe40003f46070 */
[C---:B------:R-:W-:Y:S02]  /*aca0*/  ISETP.GE.U32.AND P3, PT, R5.reuse, 0x4, PT ;  /* 0x000000040500780c */ /* 0x040fe40003f66070 */
[C---:B------:R-:W-:Y:S02]  /*acb0*/  ISETP.GE.U32.AND P4, PT, R5.reuse, 0x8, PT ;  /* 0x000000080500780c */ /* 0x040fe40003f86070 */
[----:B------:R-:W-:Y:S02]  /*acc0*/  ISETP.GE.U32.AND P5, PT, R5, 0x10, PT ;  /* 0x000000100500780c */ /* 0x000fe40003fa6070 */
[----:B------:R-:W-:Y:S01]  /*acd0*/  MOV R16, RZ ;  /* 0x000000ff00107202 */ /* 0x000fe20000000f00 */
        /* <DEDUP_REMOVED lines=25> */
.L_x_12852:
        /* <DEDUP_REMOVED lines=12> */
.L_x_12851:
[----:B------:R-:W-:Y:S05]  /*af30*/  BSYNC B0 ;  /* 0x0000000000007941 */ /* 0x000fea0003800000 */
.L_x_12850:
[----:B0----5:R-:W0:Y:S02]  /*af40*/  SHFL.UP PT, R2, R0, 0x1, RZ ;  /* 0x0420000000027989 */ /* 0x021e2400000e00ff */
        /* <DEDUP_REMOVED lines=19> */
[----:B------:R-:W-:-:S07]  /*b080*/  MOV R7, R9 ;  /* 0x0000000900077202 */ /* 0x000fce0000000f00 */
.L_x_12848:
        /* <DEDUP_REMOVED lines=15> */
.L_x_12853:
[----:B---3--:R-:W-:Y:S01]  /*b180*/  IMAD R16, R16, UR5, R9 ;  /* 0x0000000510107c24 */ /* 0x008fe2000f8e0209 */
[----:B0-----:R-:W-:Y:S01]  /*b190*/  IABS R2, R0 ;  /* 0x0000000000027213 */ /* 0x001fe20000000000 */
[----:B-12---:R-:W-:Y:S02]  /*b1a0*/  IMAD.MOV R7, RZ, RZ, -R3 ;  /* 0x000000ffff077224 */ /* 0x006fe400078e0a03 */
[----:B------:R-:W-:Y:S01]  /*b1b0*/  VIADD R19, R19, UR4 ;  /* 0x0000000413137c36 */ /* 0x000fe20008000000 */
[----:B------:R-:W-:Y:S01]  /*b1c0*/  IADD3 R9, -R16, UR6, RZ ;  /* 0x0000000610097c10 */ /* 0x000fe2000fffe1ff */
[----:B------:R-:W-:Y:S01]  /*b1d0*/  IMAD.MOV R8, RZ, RZ, -R2 ;  /* 0x000000ffff087224 */ /* 0x000fe200078e0a02 */
[----:B------:R-:W-:Y:S01]  /*b1e0*/  MOV R2, RZ ;  /* 0x000000ff00027202 */ /* 0x000fe20000000f00 */
[----:B------:R-:W-:Y:S01]  /*b1f0*/  IMAD R7, R7, R4, RZ ;  /* 0x0000000407077224 */ /* 0x000fe200078e02ff */
[----:B------:R-:W-:-:S03]  /*b200*/  IABS R6, R9 ;  /* 0x0000000900067213 */ /* 0x000fc60000000000 */
        /* <DEDUP_REMOVED lines=19> */
.L_x_12849:
[----:B------:R-:W-:Y:S01]  /*b340*/  IMAD.MOV.U32 R17, RZ, RZ, RZ ;  /* 0x000000ffff117224 */ /* 0x000fe200078e00ff */
[----:B------:R-:W-:Y:S01]  /*b350*/  MOV R18, RZ ;  /* 0x000000ff00127202 */ /* 0x000fe20000000f00 */
[----:B------:R-:W-:-:S07]  /*b360*/  IMAD.U32 R16, RZ, RZ, UR6 ;  /* 0x00000006ff107e24 */ /* 0x000fce000f8e00ff */
.L_x_12854:
[----:B------:R-:W-:-:S13]  /*b370*/  ISETP.NE.AND P0, PT, R5, RZ, PT ;  /* 0x000000ff0500720c */ /* 0x000fda0003f05270 */
[----:B------:R-:W0:Y:S01]  /*b380*/  @!P0 S2R R3, SR_CgaCtaId ;  /* 0x0000000000038919 */ /* 0x000e220000008800 */
[----:B------:R-:W-:-:S04]  /*b390*/  @!P0 MOV R0, 0x400 ;  /* 0x0000040000008802 */ /* 0x000fc80000000f00 */
[----:B0-----:R-:W-:-:S05]  /*b3a0*/  @!P0 LEA R0, R3, R0, 0x18 ;  /* 0x0000000003008211 */ /* 0x001fca00078ec0ff */
[----:B------:R2:W-:Y:S01]  /*b3b0*/  @!P0 STS.128 [R0+0x308d0], R16 ;  /* 0x0308d01000008388 */ /* 0x0005e20000000c00 */
[----:B------:R-:W-:Y:S06]  /*b3c0*/  BAR.ARV 0x5, 0x200 ;  /* 0x0148000000007b1d */ /* 0x000fec0000002000 */
.L_x_12847:
        /* <DEDUP_REMOVED lines=11> */
[----:B------:R-:W-:Y:S01]  /*b480*/  MOV R26, 0x1 ;  /* 0x00000001001a7802 */ /* 0x000fe20000000f00 */
[----:B------:R-:W-:Y:S01]  /*b490*/  IMAD.MOV.U32 R23, RZ, RZ, RZ ;  /* 0x000000ffff177224 */ /* 0x000fe200078e00ff */
[----:B------:R-:W-:Y:S01]  /*b4a0*/  ULDC UR37, c[0x0][0xc] ;  /* 0x0000030000257ab9 */ /* 0x000fe20000000800 */
[----:B------:R-:W-:Y:S01]  /*b4b0*/  ULDC.64 UR38, c[0x0][0x198] ;  /* 0x0000660000267ab9 */ /* 0x000fe20000000a00 */
[----:B---3--:R-:W-:-:S06]  /*b4c0*/  ULEA UR4, UR5, UR4, 0x18 ;  /* 0x0000000405047291 */ /* 0x008fcc000f8ec03f */
[----:B------:R-:W-:Y:S01]  /*b4d0*/  IMAD.U32 R22, RZ, RZ, UR4 ;  /* 0x00000004ff167e24 */ /* 0x000fe2000f8e00ff */
[C---:B-1----:R-:W-:Y:S01]  /*b4e0*/  LOP3.LUT R4, R5.reuse, 0x7f, RZ, 0xc0, !PT ;  /* 0x0000007f05047812 */ /* 0x042fe200078ec0ff */
[----:B--2---:R-:W-:-:S04]  /*b4f0*/  IMAD.SHL.U32 R0, R5, 0x8, RZ ;  /* 0x0000000805007824 */ /* 0x004fc800078e00ff */
[----:B------:R-:W-:Y:S01]  /*b500*/  IMAD.SHL.U32 R3, R4, 0x8, RZ ;  /* 0x0000000804037824 */ /* 0x000fe200078e00ff */
[----:B0-----:R-:W-:Y:S02]  /*b510*/  LOP3.LUT R2, R0, 0x1f8, RZ, 0xc0, !PT ;  /* 0x000001f800027812 */ /* 0x001fe400078ec0ff */
[----:B------:R-:W-:Y:S02]  /*b520*/  SHF.R.U32.HI R4, RZ, 0x3, R4 ;  /* 0x00000003ff047819 */ /* 0x000fe40000011604 */
[----:B------:R-:W-:-:S04]  /*b530*/  LOP3.LUT R2, R2, 0x38, R5, 0x78, !PT ;  /* 0x0000003802027812 */ /* 0x000fc800078e7805 */
[----:B------:R-:W-:Y:S01]  /*b540*/  LOP3.LUT R3, R2, 0x200, R3, 0xf8, !PT ;  /* 0x0000020002037812 */ /* 0x000fe200078ef803 */
[----:B------:R-:W-:-:S04]  /*b550*/  IMAD.SHL.U32 R2, R5, 0x10, RZ ;  /* 0x0000001005027824 */ /* 0x000fc800078e00ff */
[----:B------:R-:W-:Y:S01]  /*b560*/  IMAD R0, R3, 0x2, R22 ;  /* 0x0000000203007824 */ /* 0x000fe200078e0216 */
[----:B------:R-:W-:-:S04]  /*b570*/  LOP3.LUT R2, R4, 0x70, R2, 0xf8, !PT ;  /* 0x0000007004027812 */ /* 0x000fc800078ef802 */
[----:B------:R4:W-:Y:S03]  /*b580*/  STL [R1+0x4], R0 ;  /* 0x0000040001007387 */ /* 0x0009e60000100800 */
.L_x_12945:
[----:B0-----:R-:W0:Y:S02]  /*b590*/  LDC.64 R2, c[0x0][0xc88] ;  /* 0x00032200ff027b82 */ /* 0x001e240000000a00 */
[----:B0-----:R-:W-:-:S05]  /*b5a0*/  IMAD.WIDE R2, R19, 0x4, R2 ;  /* 0x0000000413027825 */ /* 0x001fca00078e0202 */
[----:B------:R-:W2:Y:S01]  /*b5b0*/  LDG.E R9, desc[UR48][R2.64] ;  /* 0x0000003002097981 */ /* 0x000ea2000c1e1900 */
[----:B------:R-:W-:Y:S05]  /*b5c0*/  YIELD ;  /* 0x0000000000007946 */ /* 0x000fea0003800000 */
[----:B------:R-:W-:Y:S01]  /*b5d0*/  ULDC.64 UR4, c[0x0][0xa28] ;  /* 0x00028a0000047ab9 */ /* 0x000fe20000000a00 */
[----:B----4-:R-:W-:Y:S01]  /*b5e0*/  IMAD.MOV.U32 R0, RZ, RZ, RZ ;  /* 0x000000ffff007224 */ /* 0x010fe200078e00ff */
[----:B------:R-:W-:Y:S01]  /*b5f0*/  ISETP.NE.U32.AND P0, PT, RZ, UR4, PT ;  /* 0x00000004ff007c0c */ /* 0x000fe2000bf05070 */
[----:B------:R-:W-:Y:S01]  /*b600*/  ULDC.64 UR6, c[0x0][0xa18] ;  /* 0x0002860000067ab9 */ /* 0x000fe20000000a00 */
[----:B------:R-:W-:Y:S01]  /*b610*/  MOV R6, RZ ;  /* 0x000000ff00067202 */ /* 0x000fe20000000f00 */
[----:B------:R-:W-:Y:S01]  /*b620*/  ULDC.64 UR8, c[0x0][0xa08] ;  /* 0x0002820000087ab9 */ /* 0x000fe20000000a00 */
[----:B------:R-:W-:-:S02]  /*b630*/  ISETP.NE.AND.EX P0, PT, RZ, UR5, PT, P0 ;  /* 0x00000005ff007c0c */ /* 0x000fc4000bf05300 */
[----:B-12---:R-:W-:Y:S01]  /*b640*/  SHF.R.S32.HI R4, RZ, 0x1f, R9 ;  /* 0x0000001fff047819 */ /* 0x006fe20000011409 */
        /* <DEDUP_REMOVED lines=8> */
[----:B------:R1:W5:Y:S01]  /*b6d0*/  @P0 LDG.E R0, desc[UR48][R2.64] ;  /* 0x0000003002000981 */ /* 0x000362000c1e1900 */
        /* <DEDUP_REMOVED lines=29> */
[----:B------:R-:W2:Y:S04]  /*b8b0*/  LDG.E R7, desc[UR48][R2.64] ;  /* 0x0000003002077981 */ /* 0x000ea8000c1e1900 */
[----:B0-----:R-:W2:Y:S02]  /*b8c0*/  LDG.E R8, desc[UR48][R2.64+0x4] ;  /* 0x0000043002087981 */ /* 0x001ea4000c1e1900 */
[----:B--2---:R-:W-:-:S05]  /*b8d0*/  IMAD.IADD R2, R8, 0x1, -R7 ;  /* 0x0000000108027824 */ /* 0x004fca00078e0a07 */
[----:B------:R1:W-:Y:S02]  /*b8e0*/  STL [R1+0x24], R2 ;  /* 0x0000240201007387 */ /* 0x0003e40000100800 */
.L_x_12856:
[----:B------:R-:W-:Y:S01]  /*b8f0*/  ULDC.64 UR4, c[0x0][0xa20] ;  /* 0x0002880000047ab9 */ /* 0x000fe20000000a00 */
[----:B-----5:R-:W-:Y:S01]  /*b900*/  IMAD.IADD R28, R28, 0x1, R0 ;  /* 0x000000011c1c7824 */ /* 0x020fe200078e0200 */
[----:B------:R-:W-:Y:S02]  /*b910*/  ISETP.NE.U32.AND P1, PT, RZ, UR4, PT ;  /* 0x00000004ff007c0c */ /* 0x000fe4000bf25070 */
[----:B------:R-:W-:Y:S02]  /*b920*/  MOV R25, R9 ;  /* 0x0000000900197202 */ /* 0x000fe40000000f00 */
[----:B------:R-:W-:-:S13]  /*b930*/  ISETP.NE.AND.EX P1, PT, RZ, UR5, PT, P1 ;  /* 0x00000005ff007c0c */ /* 0x000fda000bf25310 */
[----:B------:R-:W-:Y:S05]  /*b940*/  @!P1 BRA `(.L_x_12857) ;  /* 0x0000000000109947 */ /* 0x000fea0003800000 */
[----:B-1----:R-:W-:-:S04]  /*b950*/  IADD3 R2, P0, R24, UR4, RZ ;  /* 0x0000000418027c10 */ /* 0x002fc8000ff1e0ff */
[----:B------:R-:W-:-:S05]  /*b960*/  IADD3.X R3, R29, UR5, RZ, P0, !PT ;  /* 0x000000051d037c10 */ /* 0x000fca00087fe4ff */
[----:B------:R1:W5:Y:S01]  /*b970*/  LDG.E R6, desc[UR48][R2.64] ;  /* 0x0000003002067981 */ /* 0x000362000c1e1900 */
[----:B------:R-:W-:Y:S05]  /*b980*/  BRA `(.L_x_12858) ;  /* 0x0000000000107947 */ /* 0x000fea0003800000 */
.L_x_12857:
[----:B------:R-:W-:Y:S05]  /*b990*/  @!P0 BRA `(.L_x_12858) ;  /* 0x00000000000c8947 */ /* 0x000fea0003800000 */
[----:B------:R-:W2:Y:S04]  /*b9a0*/  LDG.E R6, desc[UR48][R4.64] ;  /* 0x0000003004067981 */ /* 0x000ea8000c1e1900 */
[----:B------:R-:W2:Y:S02]  /*b9b0*/  LDG.E R3, desc[UR48][R4.64+0x4] ;  /* 0x0000043004037981 */ /* 0x000ea4000c1e1900 */
[----:B--2---:R-:W-:-:S07]  /*b9c0*/  IMAD.IADD R6, R3, 0x1, -R6 ;  /* 0x0000000103067824 */ /* 0x004fce00078e0a06 */
.L_x_12858:
[----:B-1---5:R-:W-:Y:S01]  /*b9d0*/  IMAD.IADD R2, R6, 0x1, -R0 ;  /* 0x0000000106027824 */ /* 0x022fe200078e0a00 */
[----:B------:R-:W-:Y:S03]  /*b9e0*/  BSSY B7, `(.L_x_12859) ;  /* 0x000035b000077945 */ /* 0x000fe60003800000 */
[C---:B------:R-:W-:Y:S01]  /*b9f0*/  VIADD R0, R2.reuse, 0xbf ;  /* 0x000000bf02007836 */ /* 0x040fe20000000000 */
[----:B------:R1:W-:Y:S01]  /*ba00*/  STL [R1+0x20], R2 ;  /* 0x0000200201007387 */ /* 0x0003e20000100800 */
[----:B------:R-:W-:Y:S02]  /*ba10*/  ISETP.GT.AND P0, PT, R2, RZ, PT ;  /* 0x000000ff0200720c */ /* 0x000fe40003f04270 */
[----:B------:R-:W-:-:S05]  /*ba20*/  IMAD.HI R0, R0, 0x2aaaaaab, RZ ;  /* 0x2aaaaaab00007827 */ /* 0x000fca00078e02ff */
[----:B------:R-:W-:-:S04]  /*ba30*/  SHF.R.U32.HI R3, RZ, 0x1f, R0 ;  /* 0x0000001fff037819 */ /* 0x000fc80000011600 */
[----:B------:R-:W-:-:S05]  /*ba40*/  LEA.HI.SX32 R0, R0, R3, 0x1b ;  /* 0x0000000300007211 */ /* 0x000fca00078fdaff */
[----:B------:R1:W-:Y:S01]  /*ba50*/  STL [R1+0x10], R0 ;  /* 0x0000100001007387 */ /* 0x0003e20000100800 */
[----:B------:R-:W-:Y:S05]  /*ba60*/  @P0 BRA `(.L_x_12860) ;  /* 0x0000000000440947 */ /* 0x000fea0003800000 */
[----:B-1----:R-:W1:Y:S02]  /*ba70*/  S2R R2, SR_TID.X ;  /* 0x0000000000027919 */ /* 0x002e640000002100 */
[----:B-1----:R-:W-:-:S04]  /*ba80*/  LOP3.LUT R2, R2, 0x7f, RZ, 0xc0, !PT ;  /* 0x0000007f02027812 */ /* 0x002fc800078ec0ff */
[----:B------:R-:W-:-:S13]  /*ba90*/  ISETP.NE.AND P0, PT, R2, RZ, PT ;  /* 0x000000ff0200720c */ /* 0x000fda0003f05270 */
[----:B------:R-:W-:Y:S05]  /*baa0*/  @P0 BRA `(.L_x_12861) ;  /* 0x0000003400380947 */ /* 0x000fea0003800000 */
[----:B------:R-:W1:Y:S01]  /*bab0*/  S2R R5, SR_LANEID ;  /* 0x0000000000057919 */ /* 0x000e620000000000 */
[----:B------:R-:W-:Y:S01]  /*bac0*/  VOTEU.ANY UR4, UPT, PT ;  /* 0x0000000000047886 */ /* 0x000fe200038e0100 */
[----:B------:R-:W2:Y:S01]  /*bad0*/  LDC.64 R2, c[0x0][0xc60] ;  /* 0x00031800ff027b82 */ /* 0x000ea20000000a00 */
[----:B------:R-:W1:Y:S02]  /*bae0*/  FLO.U32 R0, UR4 ;  /* 0x0000000400007d00 */ /* 0x000e6400080e0000 */
[----:B-1----:R-:W-:-:S06]  /*baf0*/  ISETP.EQ.U32.AND P0, PT, R0, R5, PT ;  /* 0x000000050000720c */ /* 0x002fcc0003f02070 */
[----:B------:R-:W2:Y:S07]  /*bb00*/  POPC R5, UR4 ;  /* 0x0000000400057d09 */ /* 0x000eae0008000000 */
[----:B--2---:R-:W2:Y:S01]  /*bb10*/  @P0 ATOMG.E.ADD.STRONG.GPU PT, R3, desc[UR48][R2.64], R5 ;  /* 0x00000005020309a8 */ /* 0x004ea200081ee1f0 */
[----:B------:R-:W1:Y:S02]  /*bb20*/  S2R R4, SR_LTMASK ;  /* 0x0000000000047919 */ /* 0x000e640000003900 */
[----:B-1----:R-:W-:-:S04]  /*bb30*/  LOP3.LUT R4, R4, UR4, RZ, 0xc0, !PT ;  /* 0x0000000404047c12 */ /* 0x002fc8000f8ec0ff */
[----:B------:R-:W1:Y:S01]  /*bb40*/  POPC R7, R4 ;  /* 0x0000000400077309 */ /* 0x000e620000000000 */
[----:B--2---:R-:W1:Y:S02]  /*bb50*/  SHFL.IDX PT, R0, R3, R0, 0x1f ;  /* 0x00001f0003007589 */ /* 0x004e6400000e0000 */
[----:B-1----:R-:W-:Y:S01]  /*bb60*/  IADD3 R16, R0, UR37, R7 ;  /* 0x0000002500107c10 */ /* 0x002fe2000fffe007 */
[----:B------:R-:W-:Y:S06]  /*bb70*/  BRA `(.L_x_12861) ;  /* 0x0000003400047947 */ /* 0x000fec0003800000 */
.L_x_12860:
        /* <DEDUP_REMOVED lines=10> */
[----:B------:R-:W1:Y:S01]  /*bc20*/  LDC.64 R2, c[0x4][R2] ;  /* 0x0100000002027b82 */ /* 0x000e620000000a00 */
[----:B------:R-:W-:Y:S01]  /*bc30*/  IMAD.U32 R6, RZ, RZ, UR8 ;  /* 0x00000008ff067e24 */ /* 0x000fe2000f8e00ff */
[----:B------:R-:W-:Y:S01]  /*bc40*/  MOV R12, 0x1 ;  /* 0x00000001000c7802 */ /* 0x000fe20000000f00 */
[----:B------:R-:W-:Y:S02]  /*bc50*/  IMAD.U32 R7, RZ, RZ, UR9 ;  /* 0x00000009ff077e24 */ /* 0x000fe4000f8e00ff */
[----:B------:R-:W-:-:S02]  /*bc60*/  IMAD.U32 R10, RZ, RZ, UR4 ;  /* 0x00000004ff0a7e24 */ /* 0x000fc4000f8e00ff */
[----:B------:R-:W-:Y:S02]  /*bc70*/  IMAD.U32 R11, RZ, RZ, UR5 ;  /* 0x00000005ff0b7e24 */ /* 0x000fe4000f8e00ff */
[----:B0-----:R-:W-:Y:S02]  /*bc80*/  IMAD.MOV.U32 R8, RZ, RZ, 0x70 ;  /* 0x00000070ff087424 */ /* 0x001fe400078e00ff */
[----:B------:R-:W-:-:S07]  /*bc90*/  IMAD.MOV.U32 R13, RZ, RZ, RZ ;  /* 0x000000ffff0d7224 */ /* 0x000fce00078e00ff */
[----:B------:R-:W-:-:S07]  /*bca0*/  LEPC R20, `(.L_x_12863) ;  /* 0x000000001014794e */ /* 0x000fce0000000000 */
[----:B-1----:R-:W-:Y:S05]  /*bcb0*/  CALL.ABS.NOINC R2 ;  /* 0x0000000002007343 */ /* 0x002fea0003c00000 */
.L_x_12863:
[----:B------:R-:W-:Y:S05]  /*bcc0*/  BSYNC B6 ;  /* 0x0000000000067941 */ /* 0x000fea0003800000 */
.L_x_12862:
        /* <DEDUP_REMOVED lines=15> */
[----:B0-----:R-:W-:Y:S02]  /*bdc0*/  IMAD.MOV.U32 R8, RZ, RZ, 0x70 ;  /* 0x00000070ff087424 */ /* 0x001fe400078e00ff */
[----:B------:R-:W-:Y:S02]  /*bdd0*/  IMAD.MOV.U32 R12, RZ, RZ, 0x1 ;  /* 0x00000001ff0c7424 */ /* 0x000fe400078e00ff */
[----:B-1----:R-:W-:-:S07]  /*bde0*/  IMAD.MOV.U32 R13, RZ, RZ, RZ ;  /* 0x000000ffff0d7224 */ /* 0x002fce00078e00ff */
[----:B------:R-:W-:-:S07]  /*bdf0*/  LEPC R20, `(.L_x_12866) ;  /* 0x000000001014794e */ /* 0x000fce0000000000 */
[----:B--2---:R-:W-:Y:S05]  /*be00*/  CALL.ABS.NOINC R2 ;  /* 0x0000000002007343 */ /* 0x004fea0003c00000 */
.L_x_12866:
[----:B------:R-:W-:Y:S01]  /*be10*/  MOV R2, 0x0 ;  /* 0x0000000000027802 */ /* 0x000fe20000000f00 */
[----:B------:R-:W-:Y:S01]  /*be20*/  ULDC.64 UR6, c[0x4][0x1b8] ;  /* 0x01006e0000067ab9 */ /* 0x000fe20000000a00 */
[----:B------:R-:W-:Y:S01]  /*be30*/  ULDC.64 UR8, c[0x4][0x1c0] ;  /* 0x0100700000087ab9 */ /* 0x000fe20000000a00 */
[----:B------:R-:W-:Y:S01]  /*be40*/  ULDC.64 UR4, c[0x4][0x40] ;  /* 0x0100100000047ab9 */ /* 0x000fe20000000a00 */
[----:B------:R-:W-:Y:S01]  /*be50*/  MOV R4, UR6 ;  /* 0x0000000600047c02 */ /* 0x000fe20008000f00 */
[----:B------:R-:W-:Y:S01]  /*be60*/  IMAD.U32 R5, RZ, RZ, UR7 ;  /* 0x00000007ff057e24 */ /* 0x000fe2000f8e00ff */
        /* <DEDUP_REMOVED lines=9> */
[----:B0-----:R-:W-:Y:S05]  /*bf00*/  CALL.ABS.NOINC R2 ;  /* 0x0000000002007343 */ /* 0x001fea0003c00000 */
.L_x_12865:
[----:B------:R-:W-:Y:S05]  /*bf10*/  BSYNC B6 ;  /* 0x0000000000067941 */ /* 0x000fea0003800000 */
.L_x_12864:
        /* <DEDUP_REMOVED lines=21> */
.L_x_12961:
        /* <DEDUP_REMOVED lines=8> */
.L_x_12964:
        /* <DEDUP_REMOVED lines=11> */
[----:B------:R-:W-:-:S04]  /*c1a0*/  @P0 SHF.R.U32.HI R4, RZ, R5, R0 ;  /* 0x00000005ff040219 */ /* 0x000fc80000011600 */
[----:B------:R-:W-:Y:S02]  /*c1b0*/  IADD3 R0, -R4, RZ, RZ ;  /* 0x000000ff04007210 */ /* 0x000fe40007ffe1ff */
[----:B------:R-:W-:-:S03]  /*c1c0*/  SHF.R.S32.HI R5, RZ, 0x1f, R4 ;  /* 0x0000001fff057819 */ /* 0x000fc60000011404 */
        /* <DEDUP_REMOVED lines=8> */
.L_x_12870:
[----:B-1----:R-:W-:Y:S01]  /*c250*/  IMAD R0, R23, 0x8, R22 ;  /* 0x0000000817007824 */ /* 0x002fe200078e0216 */
[----:B--2---:R-:W-:-:S04]  /*c260*/  SHF.L.U32 R2, R26, 0x1f, RZ ;  /* 0x0000001f1a027819 */ /* 0x004fc800000006ff */
[----:B------:R-:W1:Y:S02]  /*c270*/  SYNCS.PHASECHK.TRANS64.TRYWAIT P0, [R0+URZ+0x30840], R2 ;  /* 0x03084002000075a7 */ /* 0x000e64000800017f */
[----:B-1----:R-:W-:Y:S05]  /*c280*/  @!P0 BRA `(.L_x_12871) ;  /* 0x0000003c00748947 */ /* 0x002fea0003800000 */
.L_x_12965:
        /* <DEDUP_REMOVED lines=11> */
.L_x_12872:
[----:B------:R-:W-:Y:S01]  /*c340*/  R2UR UR9, R0 ;  /* 0x00000000000972ca */ /* 0x000fe200000e0000 */
[----:B-1----:R-:W-:Y:S01]  /*c350*/  IMAD R0, R23, 0x6000, R22 ;  /* 0x0000600017007824 */ /* 0x002fe200078e0216 */
[----:B------:R-:W-:Y:S01]  /*c360*/  R2UR UR11, R27 ;  /* 0x000000001b0b72ca */ /* 0x000fe200000e0000 */
[----:B------:R-:W-:Y:S01]  /*c370*/  UIADD3 UR6, UP0, UR38, 0x370, URZ ;  /* 0x0000037026067890 */ /* 0x000fe2000ff1e03f */
[----:B------:R-:W-:Y:S01]  /*c380*/  R2UR UR4, R28 ;  /* 0x000000001c0472ca */ /* 0x000fe200000e0000 */
[----:B------:R-:W-:Y:S01]  /*c390*/  UMOV UR5, 0x14f00000 ;  /* 0x14f0000000057882 */ /* 0x000fe20000000000 */
[----:B------:R-:W-:Y:S01]  /*c3a0*/  R2UR UR8, R0 ;  /* 0x00000000000872ca */ /* 0x000fe200000e0000 */
[----:B------:R-:W-:Y:S01]  /*c3b0*/  UIADD3.X UR7, URZ, UR39, URZ, UP0, !UPT ;  /* 0x000000273f077290 */ /* 0x000fe200087fe43f */
[----:B------:R-:W-:Y:S01]  /*c3c0*/  R2UR UR12, R18 ;  /* 0x00000000120c72ca */ /* 0x000fe200000e0000 */
[----:B------:R-:W-:Y:S01]  /*c3d0*/  UMOV UR10, URZ ;  /* 0x0000003f000a7c82 */ /* 0x000fe20008000000 */
[----:B-----5:R-:W-:-:S02]  /*c3e0*/  R2UR UR13, R24 ;  /* 0x00000000180d72ca */ /* 0x020fc400000e0000 */
[----:B------:R-:W-:Y:S01]  /*c3f0*/  PLOP3.LUT P0, PT, PT, PT, PT, 0x80, 0x0 ;  /* 0x000000000000781c */ /* 0x000fe20003f0f070 */
[----:B------:R-:W-:-:S03]  /*c400*/  UIADD3 UR9, UR9, 0x30830, URZ ;  /* 0x0003083009097890 */ /* 0x000fc6000fffe03f */
[----:B------:R-:W-:Y:S01]  /*c410*/  P2R R0, PR, RZ, 0x1 ;  /* 0x00000001ff007803 */ /* 0x000fe20000000000 */
[----:B------:R-:W-:Y:S02]  /*c420*/  UIMAD UR11, UR11, 0xc0, UR4 ;  /* 0x000000c00b0b78a4 */ /* 0x000fe4000f8e0204 */
[----:B------:R-:W-:Y:S01]  /*c430*/  UIADD3 UR8, UR8, 0x12400, URZ ;  /* 0x0001240008087890 */ /* 0x000fe2000fffe03f */
[----:B------:R-:W-:Y:S01]  /*c440*/  UMOV UR4, 0x0 ;  /* 0x0000000000047882 */ /* 0x000fe20000000000 */
[----:B------:R2:W-:Y:S07]  /*c450*/  STL [R1], R0 ;  /* 0x0000000001007387 */ /* 0x0005ee0000100800 */
[----:B------:R2:W-:Y:S01]  /*c460*/  UTMALDG.4D [UR8], [UR6], desc[UR4] ;  /* 0x00000408060075b4 */ /* 0x0005e20008019000 */
[----:B------:R-:W-:-:S02]  /*c470*/  NOP ;  /* 0x0000000000007918 */ /* 0x000fc40000000000 */
.L_x_12868:
[----:B------:R-:W3:Y:S04]  /*c480*/  LDL.LU R4, [R1+0x18] ;  /* 0x0000180001047983 */ /* 0x000ee80000300800 */
[----:B------:R-:W4:Y:S04]  /*c490*/  LDL.LU R6, [R1+0x8] ;  /* 0x0000080001067983 */ /* 0x000f280000300800 */
[----:B------:R-:W5:Y:S01]  /*c4a0*/  LDL.LU R3, [R1+0x1c] ;  /* 0x00001c0001037983 */ /* 0x000f620000300800 */
[----:B------:R-:W-:Y:S05]  /*c4b0*/  WARPSYNC.ALL ;  /* 0x0000000000007948 */ /* 0x000fea0003800000 */
[----:B--2---:R-:W-:Y:S01]  /*c4c0*/  ULDC.64 UR6, c[0x0][0xa00] ;  /* 0x0002800000067ab9 */ /* 0x004fe20000000a00 */
[----:B------:R-:W-:Y:S01]  /*c4d0*/  ULDC.64 UR4, c[0x0][0x298] ;  /* 0x0000a60000047ab9 */ /* 0x000fe20000000a00 */
[----:B------:R-:W-:Y:S01]  /*c4e0*/  BAR.SYNC.DEFER_BLOCKING 0x8, 0x200 ;  /* 0x0208000000007b1d */ /* 0x000fe20000010000 */
[----:B------:R-:W-:Y:S01]  /*c4f0*/  ISETP.NE.U32.AND P0, PT, RZ, UR6, PT ;  /* 0x00000006ff007c0c */ /* 0x000fe2000bf05070 */
[----:B-1----:R-:W-:-:S03]  /*c500*/  VIADD R0, R22, 0xc400 ;  /* 0x0000c40016007836 */ /* 0x002fc60000000000 */
        /* <DEDUP_REMOVED lines=21> */
[----:B------:R-:W-:Y:S01]  /*c660*/  MOV R4, UR6 ;  /* 0x0000000600047c02 */ /* 0x000fe20008000f00 */
[----:B------:R-:W-:Y:S01]  /*c670*/  IMAD.U32 R5, RZ, RZ, UR7 ;  /* 0x00000007ff057e24 */ /* 0x000fe2000f8e00ff */
[----:B------:R-:W1:Y:S01]  /*c680*/  LDC.64 R2, c[0x4][R2] ;  /* 0x0100000002027b82 */ /* 0x000e620000000a00 */
[----:B------:R-:W-:Y:S01]  /*c690*/  IMAD.U32 R6, RZ, RZ, UR8 ;  /* 0x00000008ff067e24 */ /* 0x000fe2000f8e00ff */
[----:B0-----:R-:W-:Y:S01]  /*c6a0*/  MOV R8, 0x70 ;  /* 0x0000007000087802 */ /* 0x001fe20000000f00 */
[----:B------:R-:W-:Y:S02]  /*c6b0*/  IMAD.U32 R7, RZ, RZ, UR9 ;  /* 0x00000009ff077e24 */ /* 0x000fe4000f8e00ff */
[----:B------:R-:W-:-:S02]  /*c6c0*/  IMAD.U32 R10, RZ, RZ, UR4 ;  /* 0x00000004ff0a7e24 */ /* 0x000fc4000f8e00ff */
[----:B------:R-:W-:Y:S02]  /*c6d0*/  IMAD.U32 R11, RZ, RZ, UR5 ;  /* 0x00000005ff0b7e24 */ /* 0x000fe4000f8e00ff */
[----:B------:R-:W-:Y:S02]  /*c6e0*/  IMAD.MOV.U32 R12, RZ, RZ, 0x1 ;  /* 0x00000001ff0c7424 */ /* 0x000fe400078e00ff */
[----:B------:R-:W-:-:S07]  /*c6f0*/  IMAD.MOV.U32 R13, RZ, RZ, RZ ;  /* 0x000000ffff0d7224 */ /* 0x000fce00078e00ff */
[----:B------:R-:W-:-:S07]  /*c700*/  LEPC R20, `(.L_x_12874) ;  /* 0x000000001014794e */ /* 0x000fce0000000000 */
[----:B-1----:R-:W-:Y:S05]  /*c710*/  CALL.ABS.NOINC R2 ;  /* 0x0000000002007343 */ /* 0x002fea0003c00000 */
.L_x_12874:
[----:B------:R-:W-:Y:S05]  /*c720*/  BSYNC B6 ;  /* 0x0000000000067941 */ /* 0x000fea0003800000 */
.L_x_12873:
        /* <DEDUP_REMOVED lines=8> */
[----:B------:R-:W4:Y:S04]  /*c7b0*/  LDL.LU R4, [R1+0x8] ;  /* 0x0000080001047983 */ /* 0x000f280000300800 */
[----:B------:R0:W5:Y:S01]  /*c7c0*/  LDL R10, [R1+0x4] ;  /* 0x00000400010a7983 */ /* 0x0001620000100800 */
[----:B-1----:R-:W-:-:S13]  /*c7d0*/  ISETP.NE.AND P0, PT, R9, 0x1, PT ;  /* 0x000000010900780c */ /* 0x002fda0003f05270 */
[----:B------:R-:W1:Y:S08]  /*c7e0*/  @P0 LDC R5, c[0x0][0x44c] ;  /* 0x00011300ff050b82 */ /* 0x000e700000000800 */
[----:B0-----:R-:W0:Y:S01]  /*c7f0*/  @P0 LDC R8, c[0x0][0x450] ;  /* 0x00011400ff080b82 */ /* 0x001e220000000800 */
[----:B------:R-:W0:Y:S01]  /*c800*/  S2R R11, SR_TID.X ;  /* 0x00000000000b7919 */ /* 0x000e220000002100 */
[----:B--2---:R-:W-:-:S02]  /*c810*/  IMAD.MOV.U32 R3, RZ, RZ, R0 ;  /* 0x000000ffff037224 */ /* 0x004fc400078e0000 */
        /* <DEDUP_REMOVED lines=11> */
[----:B------:R-:W4:Y:S03]  /*c8d0*/  @P0 LDC R4, c[0x0][0x450] ;  /* 0x00011400ff040b82 */ /* 0x000f260000000800 */
[----:B------:R-:W-:Y:S02]  /*c8e0*/  IADD3 R3, R3, R0, RZ ;  /* 0x0000000003037210 */ /* 0x000fe40007ffe0ff */
[----:B--2---:R-:W-:-:S04]  /*c8f0*/  LOP3.LUT R20, R20, 0x7f, RZ, 0xc0, !PT ;  /* 0x0000007f14147812 */ /* 0x004fc800078ec0ff */
[----:B------:R-:W-:Y:S01]  /*c900*/  SHF.R.U32.HI R20, RZ, 0x3, R20 ;  /* 0x00000003ff147819 */ /* 0x000fe20000011614 */
[----:B---3--:R-:W-:-:S05]  /*c910*/  IMAD.SHL.U32 R6, R21, 0x10, RZ ;  /* 0x0000001015067824 */ /* 0x008fca00078e00ff */
[----:B------:R-:W-:-:S05]  /*c920*/  LOP3.LUT R6, R20, 0x70, R6, 0xf8, !PT ;  /* 0x0000007014067812 */ /* 0x000fca00078ef806 */
[----:B------:R-:W-:-:S04]  /*c930*/  IMAD R6, R17, 0xc0, R6 ;  /* 0x000000c011067824 */ /* 0x000fc800078e0206 */
[----:B-1----:R-:W-:-:S04]  /*c940*/  @P0 IMAD.HI.U32 R0, R6, R5, RZ ;  /* 0x0000000506000227 */ /* 0x002fc800078e00ff */
[----:B------:R-:W-:Y:S01]  /*c950*/  IMAD.MOV.U32 R5, RZ, RZ, R6 ;  /* 0x000000ffff057224 */ /* 0x000fe200078e0006 */
[----:B----4-:R-:W-:-:S04]  /*c960*/  @P0 SHF.R.U32.HI R5, RZ, R4, R0 ;  /* 0x00000004ff050219 */ /* 0x010fc80000011600 */
[----:B------:R-:W-:-:S05]  /*c970*/  SHF.R.S32.HI R0, RZ, 0x1f, R5 ;  /* 0x0000001fff007819 */ /* 0x000fca0000011405 */
[----:B------:R-:W-:-:S04]  /*c980*/  IMAD R0, R0, UR4, RZ ;  /* 0x0000000400007c24 */ /* 0x000fc8000f8e02ff */
[C---:B------:R-:W-:Y:S02]  /*c990*/  IMAD R7, R5.reuse, UR5, R0 ;  /* 0x0000000505077c24 */ /* 0x040fe4000f8e0200 */
[----:B------:R-:W-:Y:S02]  /*c9a0*/  IMAD.MOV R0, RZ, RZ, -R5 ;  /* 0x000000ffff007224 */ /* 0x000fe400078e0a05 */
[----:B------:R-:W-:-:S04]  /*c9b0*/  IMAD.WIDE.U32 R4, R5, UR4, R2 ;  /* 0x0000000405047c25 */ /* 0x000fc8000f8e0002 */
[----:B------:R-:W-:Y:S02]  /*c9c0*/  IMAD R0, R9, R0, R6 ;  /* 0x0000000009007224 */ /* 0x000fe400078e0206 */
[----:B------:R-:W-:-:S03]  /*c9d0*/  IMAD.IADD R5, R5, 0x1, R7 ;  /* 0x0000000105057824 */ /* 0x000fc600078e0207 */
[----:B------:R-:W-:-:S05]  /*c9e0*/  SHF.R.S32.HI R7, RZ, 0x1f, R0 ;  /* 0x0000001fff077819 */ /* 0x000fca0000011400 */
[----:B------:R-:W-:Y:S02]  /*c9f0*/  IMAD R7, R7, UR6, RZ ;  /* 0x0000000607077c24 */ /* 0x000fe4000f8e02ff */
[----:B------:R-:W-:-:S04]  /*ca00*/  IMAD.WIDE.U32 R4, R0, UR6, R4 ;  /* 0x0000000600047c25 */ /* 0x000fc8000f8e0004 */
[----:B------:R-:W-:-:S04]  /*ca10*/  IMAD R7, R0, UR7, R7 ;  /* 0x0000000700077c24 */ /* 0x000fc8000f8e0207 */
[----:B------:R-:W-:Y:S02]  /*ca20*/  IMAD.IADD R5, R5, 0x1, R7 ;  /* 0x0000000105057824 */ /* 0x000fe400078e0207 */
[----:B------:R-:W1:Y:S01]  /*ca30*/  @P0 LDC R7, c[0x0][0x44c] ;  /* 0x00011300ff070b82 */ /* 0x000e620000000800 */
[----:B------:R-:W-:-:S04]  /*ca40*/  LEA R0, P1, R4, UR8, 0x1 ;  /* 0x0000000804007c11 */ /* 0x000fc8000f8208ff */
[----:B------:R-:W-:Y:S01]  /*ca50*/  LEA.HI.X R4, R4, UR9, R5, 0x1, P1 ;  /* 0x0000000904047c11 */ /* 0x000fe200088f0c05 */
[----:B------:R-:W-:-:S05]  /*ca60*/  VIADD R5, R6, 0x80 ;  /* 0x0000008006057836 */ /* 0x000fca0000000000 */
[----:B------:R-:W-:Y:S01]  /*ca70*/  MOV R6, R5 ;  /* 0x0000000500067202 */ /* 0x000fe20000000f00 */
[----:B-1----:R-:W-:-:S05]  /*ca80*/  @P0 IMAD.HI.U32 R7, R5, R7, RZ ;  /* 0x0000000705070227 */ /* 0x002fca00078e00ff */
[----:B0-----:R-:W-:-:S05]  /*ca90*/  @P0 SHF.R.U32.HI R6, RZ, R8, R7 ;  /* 0x00000008ff060219 */ /* 0x001fca0000011607 */
[----:B------:R-:W-:-:S04]  /*caa0*/  IMAD.MOV R7, RZ, RZ, -R6 ;  /* 0x000000ffff077224 */ /* 0x000fc800078e0a06 */
[----:B------:R-:W-:Y:S01]  /*cab0*/  IMAD R5, R9, R7, R5 ;  /* 0x0000000709057224 */ /* 0x000fe200078e0205 */
[----:B------:R-:W-:Y:S01]  /*cac0*/  SHF.R.S32.HI R7, RZ, 0x1f, R6 ;  /* 0x0000001fff077819 */ /* 0x000fe20000011406 */
[----:B------:R-:W-:-:S04]  /*cad0*/  IMAD.WIDE.U32 R2, R6, UR4, R2 ;  /* 0x0000000406027c25 */ /* 0x000fc8000f8e0002 */
[----:B------:R-:W-:Y:S01]  /*cae0*/  IMAD R7, R7, UR4, RZ ;  /* 0x0000000407077c24 */ /* 0x000fe2000f8e02ff */
[----:B------:R-:W-:-:S03]  /*caf0*/  ULDC UR4, c[0x0][0x2b8] ;  /* 0x0000ae0000047ab9 */ /* 0x000fc60000000800 */
[----:B------:R-:W-:Y:S01]  /*cb00*/  IMAD R7, R6, UR5, R7 ;  /* 0x0000000506077c24 */ /* 0x000fe2000f8e0207 */
[----:B------:R-:W-:Y:S01]  /*cb10*/  SHF.R.S32.HI R6, RZ, 0x1f, R5 ;  /* 0x0000001fff067819 */ /* 0x000fe20000011405 */
[----:B------:R-:W-:Y:S02]  /*cb20*/  IMAD.SHL.U32 R20, R11, 0x8, RZ ;  /* 0x000000080b147824 */ /* 0x000fe400078e00ff */
        /* <DEDUP_REMOVED lines=8> */
[----:B------:R-:W-:Y:S01]  /*cbb0*/  UMOV UR4, 0xffffffff ;  /* 0xffffffff00047882 */ /* 0x000fe20000000000 */
[----:B------:R-:W-:Y:S02]  /*cbc0*/  LOP3.LUT R21, R11, 0x7f, RZ, 0xc0, !PT ;  /* 0x0000007f0b157812 */ /* 0x000fe400078ec0ff */
[----:B------:R-:W-:Y:S02]  /*cbd0*/  LEA.HI.X R2, R2, UR9, R6, 0x1, P1 ;  /* 0x0000000902027c11 */ /* 0x000fe400088f0c06 */
[----:B------:R-:W-:Y:S01]  /*cbe0*/  SHF.R.U32.HI R21, RZ, 0x3, R21 ;  /* 0x00000003ff157819 */ /* 0x000fe20000011615 */
[----:B------:R-:W-:Y:S06]  /*cbf0*/  BRA.DIV UR4, `(.L_x_12875) ;  /* 0x00000036042c7947 */ /* 0x000fec000b800000 */
[----:B------:R-:W2:Y:S01]  /*cc00*/  LDL.LU R6, [R1+0x24] ;  /* 0x0000240001067983 */ /* 0x000ea20000300800 */
[----:B------:R-:W-:-:S03]  /*cc10*/  IMAD R17, R17, 0xc0, R21 ;  /* 0x000000c011117824 */ /* 0x000fc600078e0215 */
[----:B------:R-:W0:Y:S04]  /*cc20*/  SHFL.IDX PT, R7, R0, RZ, 0x181f ;  /* 0x00181fff00077589 */ /* 0x000e2800000e0000 */
[----:B------:R-:W-:Y:S04]  /*cc30*/  SHFL.IDX PT, R8, R5, RZ, 0x181f ;  /* 0x00181fff05087589 */ /* 0x000fe800000e0000 */
        /* <DEDUP_REMOVED lines=9> */
[----:B-----5:R0:W-:Y:S02]  /*ccd0*/  @!P1 LDGSTS.E.BYPASS.LTC128B.128 [R10+0xc400], desc[UR48][R6.64], !P0 ;  /* 0x0c400000060a9fae */ /* 0x0201e4000c101d70 */
[----:B0-----:R-:W-:Y:S02]  /*cce0*/  IADD3 R6, R17, 0x10, RZ ;  /* 0x0000001011067810 */ /* 0x001fe40007ffe0ff */
[----:B------:R-:W0:Y:S02]  /*ccf0*/  SHFL.IDX PT, R7, R0, 0x1, 0x181f ;  /* 0x00381f0000077f89 */ /* 0x000e2400000e0000 */
[----:B------:R-:W-:Y:S02]  /*cd00*/  ISETP.GE.AND P1, PT, R6, R3, PT ;  /* 0x000000030600720c */ /* 0x000fe40003f26270 */
[----:B------:R-:W1:Y:S11]  /*cd10*/  SHFL.IDX PT, R6, R4, 0x1, 0x181f ;  /* 0x00381f0004067f89 */ /* 0x000e7600000e0000 */
[----:B0-----:R-:W-:-:S05]  /*cd20*/  @!P1 LEA R7, P2, R20, R7, 0x1 ;  /* 0x0000000714079211 */ /* 0x001fca00078408ff */
[----:B-1----:R-:W-:-:S05]  /*cd30*/  @!P1 IMAD.X R6, RZ, RZ, R6, P2 ;  /* 0x000000ffff069224 */ /* 0x002fca00010e0606 */
[----:B------:R-:W-:-:S04]  /*cd40*/  @!P1 LOP3.LUT R7, R7, R6, RZ, 0x3c, !PT ;  /* 0x0000000607079212 */ /* 0x000fc800078e3cff */
[----:B------:R-:W-:-:S04]  /*cd50*/  @!P1 LOP3.LUT R6, R7, R6, RZ, 0x3c, !PT ;  /* 0x0000000607069212 */ /* 0x000fc800078e3cff */
[----:B------:R-:W-:-:S05]  /*cd60*/  @!P1 LOP3.LUT R7, R7, R6, RZ, 0x3c, !PT ;  /* 0x0000000607079212 */ /* 0x000fca00078e3cff */
[----:B------:R0:W-:Y:S02]  /*cd70*/  @!P1 LDGSTS.E.BYPASS.LTC128B.128 [R10+0xcc00], desc[UR48][R6.64], !P0 ;  /* 0x0cc00000060a9fae */ /* 0x0001e4000c101d70 */
[----:B0-----:R-:W-:Y:S02]  /*cd80*/  VIADD R6, R17, 0x20 ;  /* 0x0000002011067836 */ /* 0x001fe40000000000 */
        /* <DEDUP_REMOVED lines=49> */
[----:B------:R0:W-:Y:S04]  /*d0a0*/  @!P1 LDGSTS.E.BYPASS.LTC128B.128 [R10+0xf400], desc[UR48][R6.64], !P0 ;  /* 0x0f400000060a9fae */ /* 0x0001e8000c101d70 */
[----:B0-----:R0:W1:Y:S02]  /*d0b0*/  SHFL.IDX PT, R6, R0, 0x7, 0x181f ;  /* 0x00f81f0000067f89 */ /* 0x00106400000e0000 */
[----:B0-----:R-:W-:-:S04]  /*d0c0*/  IADD3 R0, R17, 0x80, RZ ;  /* 0x0000008011007810 */ /* 0x001fc80007ffe0ff */
[----:B------:R-:W-:Y:S01]  /*d0d0*/  ISETP.GE.AND P2, PT, R0, R3, PT ;  /* 0x000000030000720c */ /* 0x000fe20003f46270 */
[----:B------:R-:W-:-:S05]  /*d0e0*/  VIADD R0, R17, 0x70 ;  /* 0x0000007011007836 */ /* 0x000fca0000000000 */
[----:B------:R-:W-:Y:S02]  /*d0f0*/  ISETP.GE.AND P1, PT, R0, R3, PT ;  /* 0x000000030000720c */ /* 0x000fe40003f26270 */
[----:B------:R-:W0:Y:S11]  /*d100*/  SHFL.IDX PT, R0, R2, RZ, 0x181f ;  /* 0x00181fff02007589 */ /* 0x000e3600000e0000 */
[----:B-1----:R-:W-:-:S05]  /*d110*/  @!P1 LEA R6, P3, R20, R6, 0x1 ;  /* 0x0000000614069211 */ /* 0x002fca00078608ff */
[----:B------:R-:W-:-:S04]  /*d120*/  @!P1 IMAD.X R4, RZ, RZ, R4, P3 ;  /* 0x000000ffff049224 */ /* 0x000fc800018e0604 */
[----:B------:R-:W-:-:S05]  /*d130*/  @!P1 IMAD.MOV.U32 R7, RZ, RZ, R4 ;  /* 0x000000ffff079224 */ /* 0x000fca00078e0004 */
[----:B------:R1:W-:Y:S02]  /*d140*/  @!P1 LDGSTS.E.BYPASS.LTC128B.128 [R10+0xfc00], desc[UR48][R6.64], !P0 ;  /* 0x0fc00000060a9fae */ /* 0x0003e4000c101d70 */
[----:B-1----:R-:W-:-:S05]  /*d150*/  @!P2 LEA R6, P1, R20, R8, 0x1 ;  /* 0x000000081406a211 */ /* 0x002fca00078208ff */
[----:B0-----:R-:W-:-:S04]  /*d160*/  @!P2 IMAD.X R0, RZ, RZ, R0, P1 ;  /* 0x000000ffff00a224 */ /* 0x001fc800008e0600 */
[----:B------:R-:W-:Y:S01]  /*d170*/  @!P2 IMAD.MOV.U32 R7, RZ, RZ, R0 ;  /* 0x000000ffff07a224 */ /* 0x000fe200078e0000 */
[----:B------:R-:W-:-:S04]  /*d180*/  IADD3 R0, R17, 0x90, RZ ;  /* 0x0000009011007810 */ /* 0x000fc80007ffe0ff */
        /* <DEDUP_REMOVED lines=8> */
[----:B------:R0:W-:Y:S02]  /*d210*/  @!P1 LDGSTS.E.BYPASS.LTC128B.128 [R10+0x10c00], desc[UR48][R6.64], !P0 ;  /* 0x10c00000060a9fae */ /* 0x0001e4000c101d70 */
[----:B------:R-:W-:Y:S02]  /*d220*/  ISETP.GE.AND P1, PT, R0, R3, PT ;  /* 0x000000030000720c */ /* 0x000fe40003f26270 */
[----:B------:R-:W-:Y:S04]  /*d230*/  SHFL.IDX PT, R0, R2, 0x2, 0x181f ;  /* 0x00581f0002007f89 */ /* 0x000fe800000e0000 */
[----:B0-----:R-:W0:Y:S07]  /*d240*/  SHFL.IDX PT, R6, R5, 0x2, 0x181f ;  /* 0x00581f0005067f89 */ /* 0x001e2e00000e0000 */
[----:B0-----:R-:W-:-:S05]  /*d250*/  @!P1 LEA R6, P2, R20, R6, 0x1 ;  /* 0x0000000614069211 */ /* 0x001fca00078408ff */
[----:B------:R-:W-:-:S04]  /*d260*/  @!P1 IMAD.X R0, RZ, RZ, R0, P2 ;  /* 0x000000ffff009224 */ /* 0x000fc800010e0600 */
[----:B------:R-:W-:Y:S02]  /*d270*/  @!P1 IMAD.MOV.U32 R7, RZ, RZ, R0 ;  /* 0x000000ffff079224 */ /* 0x000fe400078e0000 */
[----:B------:R0:W1:Y:S04]  /*d280*/  SHFL.IDX PT, R0, R2, 0x3, 0x181f ;  /* 0x00781f0002007f89 */ /* 0x00006800000e0000 */
[----:B------:R0:W-:Y:S02]  /*d290*/  @!P1 LDGSTS.E.BYPASS.LTC128B.128 [R10+0x11400], desc[UR48][R6.64], !P0 ;  /* 0x11400000060a9fae */ /* 0x0001e4000c101d70 */
.L_x_12990:
[----:B0-----:R-:W-:-:S04]  /*d2a0*/  IADD3 R2, R17, 0xb0, RZ ;  /* 0x000000b011027810 */ /* 0x001fc80007ffe0ff */
[----:B------:R-:W-:-:S13]  /*d2b0*/  ISETP.GE.AND P1, PT, R2, R3, PT ;  /* 0x000000030200720c */ /* 0x000fda0003f26270 */
[----:B------:R-:W-:-:S05]  /*d2c0*/  @!P1 LEA R2, P2, R20, R14, 0x1 ;  /* 0x0000000e14029211 */ /* 0x000fca00078408ff */
[----:B-1----:R-:W-:Y:S02]  /*d2d0*/  @!P1 IMAD.X R3, RZ, RZ, R0, P2 ;  /* 0x000000ffff039224 */ /* 0x002fe400010e0600 */
[----:B------:R-:W-:-:S03]  /*d2e0*/  VIADD R0, R22, 0x30800 ;  /* 0x0003080016007836 */ /* 0x000fc60000000000 */
[----:B------:R-:W-:Y:S01]  /*d2f0*/  @!PT LDS RZ, [RZ] ;  /* 0x00000000fffff984 */ /* 0x000fe20000000800 */
[----:B------:R-:W-:Y:S01]  /*d300*/  @!PT LDS RZ, [RZ] ;  /* 0x00000000fffff984 */ /* 0x000fe20000000800 */
[----:B------:R-:W-:Y:S01]  /*d310*/  @!PT LDS RZ, [RZ] ;  /* 0x00000000fffff984 */ /* 0x000fe20000000800 */
[----:B------:R0:W-:Y:S01]  /*d320*/  @!P1 LDGSTS.E.BYPASS.LTC128B.128 [R10+0x11c00], desc[UR48][R2.64], !P0 ;  /* 0x11c00000020a9fae */ /* 0x0001e2000c101d70 */
[----:B------:R-:W-:Y:S01]  /*d330*/  PLOP3.LUT P0, PT, PT, PT, PT, 0x80, 0x0 ;  /* 0x000000000000781c */ /* 0x000fe20003f0f070 */
[----:B------:R-:W-:-:S12]  /*d340*/  NOP ;  /* 0x0000000000007918 */ /* 0x000fd80000000000 */
.L_x_12876:
        /* <DEDUP_REMOVED lines=14> */
[----:B------:R-:W2:Y:S01]  /*d430*/  LDL.LU R4, [R1+0x20] ;  /* 0x0000200001047983 */ /* 0x000ea20000300800 */
[----:B------:R0:W-:Y:S01]  /*d440*/  SYNCS.ARRIVE.TRANS64.A1T0 RZ, [R22+URZ+0x30800], RZ ;  /* 0x030800ff16ff79a7 */ /* 0x0001e2000810003f */
[----:B------:R-:W-:Y:S01]  /*d450*/  BSSY B0, `(.L_x_12877) ;  /* 0x0000004000007945 */ /* 0x000fe20003800000 */
[----:B------:R-:W1:Y:S01]  /*d460*/  SYNCS.PHASECHK.TRANS64.TRYWAIT P0, [R22+URZ+0x30820], R3 ;  /* 0x03082003160075a7 */ /* 0x000e62000800017f */
[----:B--2---:R-:W-:Y:S02]  /*d470*/  ISETP.GE.AND P1, PT, R4, 0xc1, PT ;  /* 0x000000c10400780c */ /* 0x004fe40003f26270 */
[----:B01----:R-:W-:Y:S11]  /*d480*/  @!P0 BRA `(.L_x_12878) ;  /* 0x0000003800ec8947 */ /* 0x003ff60003800000 */
.L_x_12991:
[----:B------:R-:W-:Y:S05]  /*d490*/  BSYNC B0 ;  /* 0x0000000000007941 */ /* 0x000fea0003800000 */
.L_x_12877:
[----:B------:R-:W-:Y:S04]  /*d4a0*/  BSSY B0, `(.L_x_12879) ;  /* 0x000016d000007945 */ /* 0x000fe80003800000 */
[----:B------:R-:W-:Y:S05]  /*d4b0*/  @!P1 BRA `(.L_x_12880) ;  /* 0x0000001400ac9947 */ /* 0x000fea0003800000 */
[----:B------:R-:W2:Y:S01]  /*d4c0*/  LDL R4, [R1+0x10] ;  /* 0x0000100001047983 */ /* 0x000ea20000100800 */
[----:B------:R-:W-:Y:S01]  /*d4d0*/  IMAD.MOV.U32 R2, RZ, RZ, 0x1 ;  /* 0x00000001ff027424 */ /* 0x000fe200078e00ff */
[----:B------:R-:W-:Y:S01]  /*d4e0*/  BSSY B2, `(.L_x_12881) ;  /* 0x000007e000027945 */ /* 0x000fe20003800000 */
[C---:B--2---:R-:W-:Y:S01]  /*d4f0*/  IADD3 R7, -R4.reuse, RZ, RZ ;  /* 0x000000ff04077210 */ /* 0x044fe20007ffe1ff */
        /* <DEDUP_REMOVED lines=16> */
[----:B------:R-:W-:Y:S02]  /*d600*/  MOV R4, R24 ;  /* 0x0000001800047202 */ /* 0x000fe40000000f00 */
[----:B------:R-:W-:-:S04]  /*d610*/  ISETP.NE.U32.AND P0, PT, RZ, UR4, PT ;  /* 0x00000004ff007c0c */ /* 0x000fc8000bf05070 */
[----:B------:R-:W-:-:S13]  /*d620*/  ISETP.NE.AND.EX P0, PT, RZ, UR5, PT, P0 ;  /* 0x00000005ff007c0c */ /* 0x000fda000bf05300 */
[----:B------:R-:W-:Y:S05]  /*d630*/  @!P0 BRA `(.L_x_12885) ;  /* 0x0000000000448947 */ /* 0x000fea0003800000 */
[----:B------:R-:W1:Y:S01]  /*d640*/  LDC R5, c[0x0][0x43c] ;  /* 0x00010f00ff057b82 */ /* 0x000e620000000800 */
        /* <DEDUP_REMOVED lines=16> */
.L_x_12885:
[----:B------:R-:W-:Y:S01]  /*d750*/  IMAD R2, R8, 0x8, R22 ;  /* 0x0000000808027824 */ /* 0x000fe200078e0216 */
[----:B0-----:R-:W-:Y:S01]  /*d760*/  SHF.L.U32 R3, R9, 0x1f, RZ ;  /* 0x0000001f09037819 */ /* 0x001fe200000006ff */
[----:B------:R-:W-:Y:S03]  /*d770*/  BSSY B3, `(.L_x_12886) ;  /* 0x0000003000037945 */ /* 0x000fe60003800000 */
[----:B------:R-:W0:Y:S02]  /*d780*/  SYNCS.PHASECHK.TRANS64.TRYWAIT P0, [R2+URZ+0x30840], R3 ;  /* 0x03084003020075a7 */ /* 0x000e24000800017f */
[----:B0-----:R-:W-:Y:S05]  /*d790*/  @!P0 BRA `(.L_x_12887) ;  /* 0x00000038003c8947 */ /* 0x001fea0003800000 */
.L_x_12992:
[----:B------:R-:W-:Y:S05]  /*d7a0*/  BSYNC B3 ;  /* 0x0000000000037941 */ /* 0x000fea0003800000 */
.L_x_12886:
[----:B-1----:R-:W1:Y:S01]  /*d7b0*/  S2R R5, SR_TID.X ;  /* 0x0000000000057919 */ /* 0x002e620000002100 */
[----:B------:R-:W-:Y:S01]  /*d7c0*/  BSSY B3, `(.L_x_12888) ;  /* 0x000000b000037945 */ /* 0x000fe20003800000 */
[----:B-1----:R-:W-:-:S04]  /*d7d0*/  LOP3.LUT R5, R5, 0x7f, RZ, 0xc0, !PT ;  /* 0x0000007f05057812 */ /* 0x002fc800078ec0ff */
[----:B------:R-:W-:-:S13]  /*d7e0*/  ISETP.NE.AND P1, PT, R5, RZ, PT ;  /* 0x000000ff0500720c */ /* 0x000fda0003f25270 */
        /* <DEDUP_REMOVED lines=8> */
.L_x_12889:
[----:B------:R-:W-:Y:S05]  /*d870*/  BSYNC B3 ;  /* 0x0000000000037941 */ /* 0x000fea0003800000 */
.L_x_12888:
[----:B------:R-:W-:Y:S01]  /*d880*/  IMAD.MOV.U32 R10, RZ, RZ, RZ ;  /* 0x000000ffff0a7224 */ /* 0x000fe200078e00ff */
[----:B------:R-:W-:Y:S01]  /*d890*/  UIADD3 UR4, UP0, UR38, 0x370, URZ ;  /* 0x0000037026047890 */ /* 0x000fe2000ff1e03f */
[----:B0-----:R-:W-:Y:S01]  /*d8a0*/  IMAD R3, R8, 0x6000, R22 ;  /* 0x0000600008037824 */ /* 0x001fe200078e0216 */
[----:B------:R-:W-:Y:S01]  /*d8b0*/  PLOP3.LUT P0, PT, PT, PT, PT, 0x80, 0x0 ;  /* 0x000000000000781c */ /* 0x000fe20003f0f070 */
[----:B------:R-:W-:Y:S01]  /*d8c0*/  VIADD R2, R2, 0x30830 ;  /* 0x0003083002027836 */ /* 0x000fe20000000000 */
[----:B------:R-:W-:Y:S01]  /*d8d0*/  R2UR UR10, R10 ;  /* 0x000000000a0a72ca */ /* 0x000fe200000e0000 */
[----:B------:R-:W-:Y:S01]  /*d8e0*/  VIADD R3, R3, 0x12400 ;  /* 0x0001240003037836 */ /* 0x000fe20000000000 */
[----:B------:R-:W-:Y:S01]  /*d8f0*/  UIADD3.X UR5, URZ, UR39, URZ, UP0, !UPT ;  /* 0x000000273f057290 */ /* 0x000fe200087fe43f */
[----:B------:R-:W-:Y:S01]  /*d900*/  IMAD R5, R6, 0xc0, R28 ;  /* 0x000000c006057824 */ /* 0x000fe200078e021c */
[----:B------:R-:W-:Y:S01]  /*d910*/  UMOV UR6, 0x0 ;  /* 0x0000000000067882 */ /* 0x000fe20000000000 */
[----:B------:R-:W-:-:S10]  /*d920*/  UMOV UR7, 0x14f00000 ;  /* 0x14f0000000077882 */ /* 0x000fd40000000000 */
.L_x_12890:
        /* <DEDUP_REMOVED lines=15> */
.L_x_12993:
[----:B------:R-:W-:Y:S05]  /*da20*/  BSYNC B3 ;  /* 0x0000000000037941 */ /* 0x000fea0003800000 */
.L_x_12891:
[----:B------:R-:W-:Y:S01]  /*da30*/  BSSY B3, `(.L_x_12893) ;  /* 0x000000c000037945 */ /* 0x000fe20003800000 */
[----:B------:R-:W-:Y:S01]  /*da40*/  MOV R12, 0x0 ;  /* 0x00000000000c7802 */ /* 0x000fe20000000f00 */
[----:B------:R-:W-:Y:S02]  /*da50*/  IMAD.MOV.U32 R13, RZ, RZ, 0x14f00000 ;  /* 0x14f00000ff0d7424 */ /* 0x000fe400078e00ff */
        /* <DEDUP_REMOVED lines=9> */
.L_x_12894:
[----:B------:R-:W-:Y:S05]  /*daf0*/  BSYNC B3 ;  /* 0x0000000000037941 */ /* 0x000fea0003800000 */
.L_x_12893:
[----:B------:R-:W-:Y:S01]  /*db00*/  R2UR UR10, R10 ;  /* 0x000000000a0a72ca */ /* 0x000fe200000e0000 */
[C-C-:B0-----:R-:W-:Y:S01]  /*db10*/  IMAD R2, R23.reuse, 0x6000, R22.reuse ;  /* 0x0000600017027824 */ /* 0x141fe200078e0216 */
[----:B------:R-:W-:Y:S01]  /*db20*/  R2UR UR6, R12 ;  /* 0x000000000c0672ca */ /* 0x000fe200000e0000 */
[----:B------:R-:W-:Y:S01]  /*db30*/  IMAD R3, R23, 0x8, R22 ;  /* 0x0000000817037824 */ /* 0x000fe200078e0216 */
[----:B------:R-:W-:Y:S01]  /*db40*/  R2UR UR7, R13 ;  /* 0x000000000d0772ca */ /* 0x000fe200000e0000 */
[----:B------:R-:W-:Y:S01]  /*db50*/  UIADD3 UR4, UP0, UR38, 0x470, URZ ;  /* 0x0000047026047890 */ /* 0x000fe2000ff1e03f */
[----:B------:R-:W-:Y:S01]  /*db60*/  PLOP3.LUT P0, PT, PT, PT, PT, 0x80, 0x0 ;  /* 0x000000000000781c */ /* 0x000fe20003f0f070 */
[----:B------:R-:W-:Y:S01]  /*db70*/  IMAD R5, R27, 0xc0, R28 ;  /* 0x000000c01b057824 */ /* 0x000fe200078e021c */
[----:B------:R-:W-:Y:S01]  /*db80*/  IADD3 R2, R2, 0x400, RZ ;  /* 0x0000040002027810 */ /* 0x000fe20007ffe0ff */
[----:B------:R-:W-:Y:S01]  /*db90*/  VIADD R3, R3, 0x30850 ;  /* 0x0003085003037836 */ /* 0x000fe20000000000 */
[----:B------:R-:W-:-:S12]  /*dba0*/  UIADD3.X UR5, URZ, UR39, URZ, UP0, !UPT ;  /* 0x000000273f057290 */ /* 0x000fd800087fe43f */
.L_x_12895:
        /* <DEDUP_REMOVED lines=12> */
.L_x_12884:
[----:B------:R-:W-:Y:S05]  /*dc70*/  BSYNC B1 ;  /* 0x0000000000017941 */ /* 0x000fea0003800000 */
.L_x_12883:
[----:B------:R-:W2:Y:S01]  /*dc80*/  LDL.LU R2, [R1+0x10] ;  /* 0x0000100001027983 */ /* 0x000ea20000300800 */
[----:B------:R-:W-:Y:S01]  /*dc90*/  MOV R23, R8 ;  /* 0x0000000800177202 */ /* 0x000fe20000000f00 */
[----:B------:R-:W-:Y:S02]  /*dca0*/  IMAD.MOV.U32 R26, RZ, RZ, R9 ;  /* 0x000000ffff1a7224 */ /* 0x000fe400078e0009 */
[----:B--2---:R-:W-:-:S07]  /*dcb0*/  VIADD R6, R2, 0xfffffffd ;  /* 0xfffffffd02067836 */ /* 0x004fce0000000000 */
.L_x_12882:
[----:B------:R-:W-:Y:S05]  /*dcc0*/  BSYNC B2 ;  /* 0x0000000000027941 */ /* 0x000fea0003800000 */
.L_x_12881:
[----:B------:R-:W2:Y:S01]  /*dcd0*/  LDL.LU R2, [R1+0xc] ;  /* 0x00000c0001027983 */ /* 0x000ea20000300800 */
[----:B------:R-:W-:-:S05]  /*dce0*/  IMAD.MOV R7, RZ, RZ, -R7 ;  /* 0x000000ffff077224 */ /* 0x000fca00078e0a07 */
[----:B--2---:R-:W-:-:S13]  /*dcf0*/  ISETP.NE.AND P0, PT, R2, R7, PT ;  /* 0x000000070200720c */ /* 0x004fda0003f05270 */
[----:B------:R-:W-:Y:S05]  /*dd00*/  @!P0 BRA `(.L_x_12880) ;  /* 0x0000000c00988947 */ /* 0x000fea0003800000 */
[----:B------:R-:W-:-:S07]  /*dd10*/  IMAD.MOV.U32 R4, RZ, RZ, R24 ;  /* 0x000000ffff047224 */ /* 0x000fce00078e0018 */
.L_x_12922:
[----:B------:R-:W2:Y:S01]  /*dd20*/  LDL R2, [R1] ;  /* 0x0000000001027983 */ /* 0x000ea20000100800 */
[----:B------:R-:W-:Y:S01]  /*dd30*/  VIADD R7, R23, 0x1 ;  /* 0x0000000117077836 */ /* 0x000fe20000000000 */
[----:B------:R-:W-:Y:S05]  /*dd40*/  YIELD ;  /* 0x0000000000007946 */ /* 0x000fea0003800000 */
[----:B------:R-:W-:Y:S01]  /*dd50*/  ISETP.NE.AND P0, PT, R7, 0x2, PT ;  /* 0x000000020700780c */ /* 0x000fe20003f05270 */
[----:B------:R-:W-:Y:S03]  /*dd60*/  BSSY B1, `(.L_x_12896) ;  /* 0x000006c000017945 */ /* 0x000fe60003800000 */
[----:B0-----:R-:W-:-:S02]  /*dd70*/  SEL R3, RZ, 0x1, P0 ;  /* 0x00000001ff037807 */ /* 0x001fc40000000000 */
        /* <DEDUP_REMOVED lines=26> */
.L_x_12898:
[----:B------:R-:W-:Y:S01]  /*df20*/  IMAD R2, R7, 0x8, R22 ;  /* 0x0000000807027824 */ /* 0x000fe200078e0216 */
[----:B------:R-:W-:Y:S01]  /*df30*/  SHF.L.U32 R3, R8, 0x1f, RZ ;  /* 0x0000001f08037819 */ /* 0x000fe200000006ff */
[----:B------:R-:W-:Y:S03]  /*df40*/  BSSY B2, `(.L_x_12899) ;  /* 0x0000003000027945 */ /* 0x000fe60003800000 */
[----:B------:R-:W1:Y:S02]  /*df50*/  SYNCS.PHASECHK.TRANS64.TRYWAIT P0, [R2+URZ+0x30840], R3 ;  /* 0x03084003020075a7 */ /* 0x000e64000800017f */
[----:B-1----:R-:W-:Y:S05]  /*df60*/  @!P0 BRA `(.L_x_12900) ;  /* 0x0000003000708947 */ /* 0x002fea0003800000 */
.L_x_12994:
[----:B------:R-:W-:Y:S05]  /*df70*/  BSYNC B2 ;  /* 0x0000000000027941 */ /* 0x000fea0003800000 */
.L_x_12899:
        /* <DEDUP_REMOVED lines=12> */
.L_x_12902:
[----:B------:R-:W-:Y:S05]  /*e040*/  BSYNC B2 ;  /* 0x0000000000027941 */ /* 0x000fea0003800000 */
.L_x_12901:
[----:B------:R-:W-:Y:S01]  /*e050*/  IMAD.MOV.U32 R5, RZ, RZ, RZ ;  /* 0x000000ffff057224 */ /* 0x000fe200078e00ff */
[----:B------:R-:W-:Y:S01]  /*e060*/  UIADD3 UR4, UP0, UR38, 0x370, URZ ;  /* 0x0000037026047890 */ /* 0x000fe2000ff1e03f */
[----:B-1----:R-:W-:Y:S01]  /*e070*/  IMAD R3, R7, 0x6000, R22 ;  /* 0x0000600007037824 */ /* 0x002fe200078e0216 */
        /* <DEDUP_REMOVED lines=8> */
.L_x_12903:
        /* <DEDUP_REMOVED lines=15> */
.L_x_12995:
[----:B------:R-:W-:Y:S05]  /*e1f0*/  BSYNC B2 ;  /* 0x0000000000027941 */ /* 0x000fea0003800000 */
.L_x_12904:
[----:B------:R-:W-:Y:S01]  /*e200*/  BSSY B2, `(.L_x_12906) ;  /* 0x000000b000027945 */ /* 0x000fe20003800000 */
[----:B------:R-:W-:Y:S01]  /*e210*/  MOV R2, 0x0 ;  /* 0x0000000000027802 */ /* 0x000fe20000000f00 */
[----:B0-----:R-:W-:Y:S02]  /*e220*/  IMAD.MOV.U32 R3, RZ, RZ, 0x14f00000 ;  /* 0x14f00000ff037424 */ /* 0x001fe400078e00ff */
[----:B------:R-:W-:Y:S05]  /*e230*/  @P1 BRA `(.L_x_12907) ;  /* 0x00000000001c1947 */ /* 0x000fea0003800000 */
[----:B------:R-:W0:Y:S02]  /*e240*/  S2R R11, SR_TID.X ;  /* 0x00000000000b7919 */ /* 0x000e240000002100 */
[----:B0-----:R-:W-:Y:S01]  /*e250*/  LOP3.LUT R12, R11, 0x1f, RZ, 0xc0, !PT ;  /* 0x0000001f0b0c7812 */ /* 0x001fe200078ec0ff */
[----:B------:R-:W-:-:S03]  /*e260*/  IMAD.MOV.U32 R11, RZ, RZ, 0x6000 ;  /* 0x00006000ff0b7424 */ /* 0x000fc600078e00ff */
[----:B------:R-:W-:Y:S01]  /*e270*/  ISETP.NE.AND P0, PT, R12, RZ, PT ;  /* 0x000000ff0c00720c */ /* 0x000fe20003f05270 */
[----:B------:R0:W-:-:S12]  /*e280*/  SYNCS.ARRIVE.TRANS64 RZ, [R10+URZ+0x50], R11 ;  /* 0x0000500b0aff79a7 */ /* 0x0001d8000800003f */
[----:B0-----:R-:W-:Y:S05]  /*e290*/  @!P0 BRA `(.L_x_12907) ;  /* 0x0000000000048947 */ /* 0x001fea0003800000 */
[----:B------:R-:W-:Y:S01]  /*e2a0*/  BPT.TRAP 0x1 ;  /* 0x000000040000795c */ /* 0x000fe20000300000 */
.L_x_12907:
[----:B------:R-:W-:Y:S05]  /*e2b0*/  BSYNC B2 ;  /* 0x0000000000027941 */ /* 0x000fea0003800000 */
.L_x_12906:
        /* <DEDUP_REMOVED lines=10> */
.L_x_12908:
        /* <DEDUP_REMOVED lines=10> */
[----:B------:R-:W-:Y:S01]  /*e400*/  MOV R27, R9 ;  /* 0x00000009001b7202 */ /* 0x000fe20000000f00 */
[----:B------:R-:W-:-:S07]  /*e410*/  IMAD.MOV.U32 R24, RZ, RZ, R4 ;  /* 0x000000ffff187224 */ /* 0x000fce00078e0004 */
.L_x_12897:
[----:B------:R-:W-:Y:S05]  /*e420*/  BSYNC B1 ;  /* 0x0000000000017941 */ /* 0x000fea0003800000 */
.L_x_12896:
        /* <DEDUP_REMOVED lines=20> */
[----:B------:R-:W-:-:S04]  /*e570*/  @P0 SHF.R.U32.HI R2, RZ, R3, R5 ;  /* 0x00000003ff020219 */ /* 0x000fc80000011605 */
[----:B------:R-:W-:-:S05]  /*e580*/  IADD3 R3, -R2, RZ, RZ ;  /* 0x000000ff02037210 */ /* 0x000fca0007ffe1ff */
        /* <DEDUP_REMOVED lines=9> */
.L_x_12911:
[----:B------:R-:W-:Y:S01]  /*e620*/  IMAD R2, R23, 0x8, R22 ;  /* 0x0000000817027824 */ /* 0x000fe200078e0216 */
[----:B------:R-:W-:Y:S01]  /*e630*/  SHF.L.U32 R3, R26, 0x1f, RZ ;  /* 0x0000001f1a037819 */ /* 0x000fe200000006ff */
[----:B------:R-:W-:Y:S03]  /*e640*/  BSSY B2, `(.L_x_12912) ;  /* 0x0000003000027945 */ /* 0x000fe60003800000 */
[----:B------:R-:W1:Y:S02]  /*e650*/  SYNCS.PHASECHK.TRANS64.TRYWAIT P0, [R2+URZ+0x30840], R3 ;  /* 0x03084003020075a7 */ /* 0x000e64000800017f */
[----:B-1----:R-:W-:Y:S05]  /*e660*/  @!P0 BRA `(.L_x_12913) ;  /* 0x0000002800d88947 */ /* 0x002fea0003800000 */
.L_x_12996:
[----:B------:R-:W-:Y:S05]  /*e670*/  BSYNC B2 ;  /* 0x0000000000027941 */ /* 0x000fea0003800000 */
.L_x_12912:
        /* <DEDUP_REMOVED lines=12> */
.L_x_12915:
[----:B------:R-:W-:Y:S05]  /*e740*/  BSYNC B2 ;  /* 0x0000000000027941 */ /* 0x000fea0003800000 */
.L_x_12914:
[----:B------:R-:W-:Y:S01]  /*e750*/  IMAD.MOV.U32 R5, RZ, RZ, RZ ;  /* 0x000000ffff057224 */ /* 0x000fe200078e00ff */
[C---:B-1----:R-:W-:Y:S01]  /*e760*/  LEA R3, R23.reuse, R0, 0x3 ;  /* 0x0000000017037211 */ /* 0x042fe200078e18ff */
[----:B------:R-:W-:Y:S01]  /*e770*/  IMAD R2, R23, 0x6000, R22 ;  /* 0x0000600017027824 */ /* 0x000fe200078e0216 */
[----:B------:R-:W-:Y:S01]  /*e780*/  UIADD3 UR4, UP0, UR38, 0x370, URZ ;  /* 0x0000037026047890 */ /* 0x000fe2000ff1e03f */
[----:B------:R-:W-:Y:S01]  /*e790*/  PLOP3.LUT P0, PT, PT, PT, PT, 0x80, 0x0 ;  /* 0x000000000000781c */ /* 0x000fe20003f0f070 */
[----:B------:R-:W-:Y:S01]  /*e7a0*/  IMAD R10, R9, 0xc0, R28 ;  /* 0x000000c0090a7824 */ /* 0x000fe200078e021c */
[----:B------:R-:W-:Y:S01]  /*e7b0*/  R2UR UR10, R5 ;  /* 0x00000000050a72ca */ /* 0x000fe200000e0000 */
[----:B------:R-:W-:Y:S01]  /*e7c0*/  VIADD R2, R2, 0x12400 ;  /* 0x0001240002027836 */ /* 0x000fe20000000000 */
[----:B------:R-:W-:Y:S01]  /*e7d0*/  UIADD3.X UR5, URZ, UR39, URZ, UP0, !UPT ;  /* 0x000000273f057290 */ /* 0x000fe200087fe43f */
[----:B------:R-:W-:Y:S01]  /*e7e0*/  VIADD R3, R3, 0x30 ;  /* 0x0000003003037836 */ /* 0x000fe20000000000 */
[----:B------:R-:W-:Y:S01]  /*e7f0*/  UMOV UR6, 0x0 ;  /* 0x0000000000067882 */ /* 0x000fe20000000000 */
[----:B------:R-:W-:-:S10]  /*e800*/  UMOV UR7, 0x14f00000 ;  /* 0x14f0000000077882 */ /* 0x000fd40000000000 */
.L_x_12916:
        /* <DEDUP_REMOVED lines=15> */
.L_x_12997:
[----:B------:R-:W-:Y:S05]  /*e900*/  BSYNC B2 ;  /* 0x0000000000027941 */ /* 0x000fea0003800000 */
.L_x_12917:
[----:B------:R-:W-:Y:S01]  /*e910*/  BSSY B2, `(.L_x_12919) ;  /* 0x000000b000027945 */ /* 0x000fe20003800000 */
[----:B------:R-:W-:Y:S01]  /*e920*/  IMAD.MOV.U32 R2, RZ, RZ, 0x0 ;  /* 0x00000000ff027424 */ /* 0x000fe200078e00ff */
[----:B0-----:R-:W-:Y:S02]  /*e930*/  MOV R3, 0x14f00000 ;  /* 0x14f0000000037802 */ /* 0x001fe40000000f00 */
        /* <DEDUP_REMOVED lines=8> */
.L_x_12920:
[----:B------:R-:W-:Y:S05]  /*e9c0*/  BSYNC B2 ;  /* 0x0000000000027941 */ /* 0x000fea0003800000 */
.L_x_12919:
[----:B------:R-:W-:Y:S01]  /*e9d0*/  R2UR UR10, R5 ;  /* 0x00000000050a72ca */ /* 0x000fe200000e0000 */
[----:B------:R-:W-:Y:S01]  /*e9e0*/  UIADD3 UR4, UP0, UR38, 0x470, URZ ;  /* 0x0000047026047890 */ /* 0x000fe2000ff1e03f */
[----:B------:R-:W-:Y:S01]  /*e9f0*/  R2UR UR6, R2 ;  /* 0x00000000020672ca */ /* 0x000fe200000e0000 */
[----:B------:R-:W-:Y:S01]  /*ea00*/  IMAD R2, R7, 0x6000, R22 ;  /* 0x0000600007027824 */ /* 0x000fe200078e0216 */
[----:B------:R-:W-:Y:S01]  /*ea10*/  R2UR UR7, R3 ;  /* 0x00000000030772ca */ /* 0x000fe200000e0000 */
[----:B------:R-:W-:Y:S01]  /*ea20*/  IMAD R3, R27, 0xc0, R28 ;  /* 0x000000c01b037824 */ /* 0x000fe200078e021c */
[----:B------:R-:W-:Y:S01]  /*ea30*/  PLOP3.LUT P0, PT, PT, PT, PT, 0x80, 0x0 ;  /* 0x000000000000781c */ /* 0x000fe20003f0f070 */
[----:B------:R-:W-:Y:S01]  /*ea40*/  VIADD R8, R8, 0x50 ;  /* 0x0000005008087836 */ /* 0x000fe20000000000 */
[----:B------:R-:W-:Y:S01]  /*ea50*/  UIADD3.X UR5, URZ, UR39, URZ, UP0, !UPT ;  /* 0x000000273f057290 */ /* 0x000fe200087fe43f */
[----:B------:R-:W-:-:S11]  /*ea60*/  VIADD R2, R2, 0x400 ;  /* 0x0000040002027836 */ /* 0x000fd60000000000 */
.L_x_12921:
        /* <DEDUP_REMOVED lines=12> */
.L_x_12910:
[----:B------:R-:W-:Y:S05]  /*eb30*/  BSYNC B1 ;  /* 0x0000000000017941 */ /* 0x000fea0003800000 */
.L_x_12909:
[C---:B------:R-:W-:Y:S01]  /*eb40*/  ISETP.GT.AND P0, PT, R6.reuse, 0x1, PT ;  /* 0x000000010600780c */ /* 0x040fe20003f04270 */
[----:B------:R-:W-:-:S12]  /*eb50*/  VIADD R6, R6, 0xfffffffe ;  /* 0xfffffffe06067836 */ /* 0x000fd80000000000 */
[----:B------:R-:W-:Y:S05]  /*eb60*/  @P0 BRA `(.L_x_12922) ;  /* 0xfffffff0006c0947 */ /* 0x000fea000383ffff */
.L_x_12880:
[----:B------:R-:W-:Y:S05]  /*eb70*/  BSYNC B0 ;  /* 0x0000000000007941 */ /* 0x000fea0003800000 */
.L_x_12879:
        /* <DEDUP_REMOVED lines=17> */
.L_x_12924:
[----:B------:R-:W-:Y:S05]  /*ec90*/  BSYNC B0 ;  /* 0x0000000000007941 */ /* 0x000fea0003800000 */
.L_x_12923:
        /* <DEDUP_REMOVED lines=10> */
.L_x_12998:
[----:B------:R-:W-:Y:S05]  /*ed40*/  BSYNC B1 ;  /* 0x0000000000017941 */ /* 0x000fea0003800000 */
.L_x_12927:
        /* <DEDUP_REMOVED lines=9> */
.L_x_12930:
[----:B------:R-:W-:Y:S05]  /*ede0*/  BSYNC B1 ;  /* 0x0000000000017941 */ /* 0x000fea0003800000 */
.L_x_12929:
[----:B0-----:R-:W-:Y:S01]  /*edf0*/  IMAD R0, R23, 0x6000, R22 ;  /* 0x0000600017007824 */ /* 0x001fe200078e0216 */
[----:B------:R-:W-:Y:S01]  /*ee00*/  UIADD3 UR4, UP0, UR38, 0x470, URZ ;  /* 0x0000047026047890 */ /* 0x000fe2000ff1e03f */
[----:B------:R-:W-:Y:S01]  /*ee10*/  PLOP3.LUT P0, PT, PT, PT, PT, 0x80, 0x0 ;  /* 0x000000000000781c */ /* 0x000fe20003f0f070 */
[----:B------:R-:W-:Y:S01]  /*ee20*/  IMAD R28, R27, 0xc0, R28 ;  /* 0x000000c01b1c7824 */ /* 0x000fe200078e021c */
[----:B------:R-:W-:Y:S01]  /*ee30*/  UMOV UR6, 0x0 ;  /* 0x0000000000067882 */ /* 0x000fe20000000000 */
[----:B------:R-:W-:Y:S01]  /*ee40*/  VIADD R2, R3, 0x30850 ;  /* 0x0003085003027836 */ /* 0x000fe20000000000 */
[----:B------:R-:W-:Y:S01]  /*ee50*/  IADD3 R0, R0, 0x400, RZ ;  /* 0x0000040000007810 */ /* 0x000fe20007ffe0ff */
[----:B------:R-:W-:Y:S01]  /*ee60*/  UIADD3.X UR5, URZ, UR39, URZ, UP0, !UPT ;  /* 0x000000273f057290 */ /* 0x000fe200087fe43f */
[----:B------:R-:W-:Y:S01]  /*ee70*/  UMOV UR7, 0x14f00000 ;  /* 0x14f0000000077882 */ /* 0x000fe20000000000 */
[----:B------:R-:W-:-:S10]  /*ee80*/  UMOV UR10, URZ ;  /* 0x0000003f000a7c82 */ /* 0x000fd40008000000 */
.L_x_12931:
        /* <DEDUP_REMOVED lines=10> */
.L_x_12926:
[----:B------:R-:W-:Y:S05]  /*ef30*/  BSYNC B0 ;  /* 0x0000000000007941 */ /* 0x000fea0003800000 */
.L_x_12925:
[----:B------:R-:W-:-:S05]  /*ef40*/  VIADD R23, R23, 0x1 ;  /* 0x0000000117177836 */ /* 0x000fca0000000000 */
[----:B------:R-:W-:-:S04]  /*ef50*/  ISETP.NE.AND P0, PT, R23, 0x2, PT ;  /* 0x000000021700780c */ /* 0x000fc80003f05270 */
[----:B0-----:R-:W-:Y:S02]  /*ef60*/  SEL R3, RZ, 0x1, P0 ;  /* 0x00000001ff037807 */ /* 0x001fe40000000000 */
[----:B------:R-:W-:Y:S02]  /*ef70*/  SEL R23, R23, RZ, P0 ;  /* 0x000000ff17177207 */ /* 0x000fe40000000000 */
[----:B------:R-:W-:-:S07]  /*ef80*/  LOP3.LUT R26, R26, R3, RZ, 0x3c, !PT ;  /* 0x000000031a1a7212 */ /* 0x000fce00078e3cff */
.L_x_12861:
[----:B------:R-:W-:Y:S05]  /*ef90*/  BSYNC B7 ;  /* 0x0000000000077941 */ /* 0x000fea0003800000 */
.L_x_12859:
        /* <DEDUP_REMOVED lines=12> */
.L_x_12932:
[----:B------:R-:W0:Y:S01]  /*f060*/  S2R R0, SR_TID.X ;  /* 0x0000000000007919 */ /* 0x000e220000002100 */
[----:B------:R-:W-:Y:S01]  /*f070*/  UMOV UR4, 0xffffffff ;  /* 0xffffffff00047882 */ /* 0x000fe20000000000 */
[----:B0-----:R-:W-:-:S04]  /*f080*/  LOP3.LUT R8, R0, 0x1f, RZ, 0xc0, !PT ;  /* 0x0000001f00087812 */ /* 0x001fc800078ec0ff */
[----:B------:R-:W-:Y:S01]  /*f090*/  ISETP.NE.AND P0, PT, R8, 0x1f, PT ;  /* 0x0000001f0800780c */ /* 0x000fe20003f05270 */
[----:B------:R-:W-:-:S12]  /*f0a0*/  BRA.DIV UR4, `(.L_x_12934) ;  /* 0x0000002204847947 */ /* 0x000fd8000b800000 */
[----:B------:R-:W-:Y:S01]  /*f0b0*/  IMAD.IADD R5, R19, 0x1, R8 ;  /* 0x0000000113057824 */ /* 0x000fe200078e0208 */
[----:B------:R-:W-:-:S04]  /*f0c0*/  ULDC UR4, c[0x0][0xc3c] ;  /* 0x00030f0000047ab9 */ /* 0x000fc80000000800 */
        /* <DEDUP_REMOVED lines=9> */
[----:B------:R-:W-:Y:S01]  /*f160*/  ISETP.GE.U32.AND P5, PT, R8, 0x10, PT ;  /* 0x000000100800780c */ /* 0x000fe20003fa6070 */
[----:B------:R-:W-:Y:S01]  /*f170*/  SHFL.IDX PT, R4, R16, 0x1, 0x1f ;  /* 0x00201f0010047f89 */ /* 0x000fe200000e0000 */
[----:B--2---:R-:W-:-:S02]  /*f180*/  @!P1 MOV R5, R2 ;  /* 0x0000000200059202 */ /* 0x004fc40000000f00 */
        /* <DEDUP_REMOVED lines=16> */
[----:B------:R0:W1:Y:S02]  /*f290*/  SHFL.IDX PT, R14, R2, 0x1f, 0x1f ;  /* 0x03e01f00020e7f89 */ /* 0x00006400000e0000 */
.L_x_13008:
[----:B------:R-:W-:Y:S02]  /*f2a0*/  ULDC UR4, c[0x0][0xc38] ;  /* 0x00030e0000047ab9 */ /* 0x000fe40000000800 */
[----:B------:R-:W-:-:S04]  /*f2b0*/  IMAD.U32 R7, RZ, RZ, UR4 ;  /* 0x00000004ff077e24 */ /* 0x000fc8000f8e00ff */
[----:B-1----:R-:W-:-:S04]  /*f2c0*/  IMAD R14, R14, R7, RZ ;  /* 0x000000070e0e7224 */ /* 0x002fc800078e02ff */
[----:B------:R-:W-:-:S05]  /*f2d0*/  IMAD.IADD R9, R4, 0x1, R14 ;  /* 0x0000000104097824 */ /* 0x000fca00078e020e */
[----:B------:R-:W-:-:S13]  /*f2e0*/  ISETP.GT.AND P6, PT, R9, R0, PT ;  /* 0x000000000900720c */ /* 0x000fda0003fc4270 */
[----:B------:R-:W-:Y:S05]  /*f2f0*/  @P6 BRA `(.L_x_12935) ;  /* 0x00000000009c6947 */ /* 0x000fea0003800000 */
.L_x_12940:
[----:B0-----:R-:W0:Y:S01]  /*f300*/  LDC R2, c[0x0][0xc3c] ;  /* 0x00030f00ff027b82 */ /* 0x001e220000000800 */
[----:B------:R-:W-:-:S05]  /*f310*/  VIADD R19, R19, 0x1f ;  /* 0x0000001f13137836 */ /* 0x000fca0000000000 */
[----:B0-----:R-:W-:-:S13]  /*f320*/  ISETP.GE.AND P6, PT, R19, R2, PT ;  /* 0x000000021300720c */ /* 0x001fda0003fc6270 */
[----:B------:R-:W-:Y:S05]  /*f330*/  @P6 BRA `(.L_x_12936) ;  /* 0x0000000400446947 */ /* 0x000fea0003800000 */
[----:B------:R-:W0:Y:S01]  /*f340*/  S2R R3, SR_TID.X ;  /* 0x0000000000037919 */ /* 0x000e220000002100 */
[----:B------:R-:W-:Y:S01]  /*f350*/  BSSY B0, `(.L_x_12937) ;  /* 0x0000009000007945 */ /* 0x000fe20003800000 */
[----:B------:R-:W-:Y:S02]  /*f360*/  MOV R5, RZ ;  /* 0x000000ff00057202 */ /* 0x000fe40000000f00 */
[----:B0-----:R-:W-:-:S05]  /*f370*/  LOP3.LUT R3, R3, 0x1f, RZ, 0xc0, !PT ;  /* 0x0000001f03037812 */ /* 0x001fca00078ec0ff */
[----:B------:R-:W-:-:S05]  /*f380*/  IMAD.IADD R7, R19, 0x1, R3 ;  /* 0x0000000113077824 */ /* 0x000fca00078e0203 */
[----:B------:R-:W-:-:S13]  /*f390*/  ISETP.GE.OR P6, PT, R7, R2, !P0 ;  /* 0x000000020700720c */ /* 0x000fda00047c6670 */
[----:B------:R-:W-:Y:S05]  /*f3a0*/  @P6 BRA `(.L_x_12938) ;  /* 0x00000000000c6947 */ /* 0x000fea0003800000 */
[----:B------:R-:W0:Y:S02]  /*f3b0*/  LDC.64 R2, c[0x0][0xc80] ;  /* 0x00032000ff027b82 */ /* 0x000e240000000a00 */
[----:B0-----:R-:W-:-:S05]  /*f3c0*/  IMAD.WIDE R2, R7, 0x4, R2 ;  /* 0x0000000407027825 */ /* 0x001fca00078e0202 */
[----:B------:R0:W5:Y:S02]  /*f3d0*/  LDG.E R5, desc[UR48][R2.64] ;  /* 0x0000003002057981 */ /* 0x000164000c1e1900 */
.L_x_12938:
[----:B------:R-:W-:Y:S05]  /*f3e0*/  BSYNC B0 ;  /* 0x0000000000007941 */ /* 0x000fea0003800000 */
.L_x_12937:
        /* <DEDUP_REMOVED lines=18> */
.L_x_13016:
[----:B------:R-:W-:Y:S02]  /*f510*/  ULDC UR4, c[0x0][0xc38] ;  /* 0x00030e0000047ab9 */ /* 0x000fe40000000800 */
[----:B------:R-:W-:-:S04]  /*f520*/  IMAD.U32 R7, RZ, RZ, UR4 ;  /* 0x00000004ff077e24 */ /* 0x000fc8000f8e00ff */
[----:B-1----:R-:W-:-:S04]  /*f530*/  IMAD R14, R14, R7, RZ ;  /* 0x000000070e0e7224 */ /* 0x002fc800078e02ff */
[----:B------:R-:W-:-:S05]  /*f540*/  IMAD.IADD R9, R14, 0x1, R9 ;  /* 0x000000010e097824 */ /* 0x000fca00078e0209 */
[----:B------:R-:W-:-:S13]  /*f550*/  ISETP.GT.AND P6, PT, R9, R0, PT ;  /* 0x000000000900720c */ /* 0x000fda0003fc4270 */
[----:B------:R-:W-:Y:S05]  /*f560*/  @!P6 BRA `(.L_x_12940) ;  /* 0xfffffffc0064e947 */ /* 0x000fea000383ffff */
.L_x_12935:
        /* <DEDUP_REMOVED lines=8> */
.L_x_13020:
[----:B------:R-:W-:Y:S01]  /*f5f0*/  ISETP.NE.AND P0, PT, R3, RZ, PT ;  /* 0x000000ff0300720c */ /* 0x000fe20003f05270 */
[----:B------:R-:W-:-:S12]  /*f600*/  IMAD.MOV.U32 R14, RZ, RZ, RZ ;  /* 0x000000ffff0e7224 */ /* 0x000fd800078e00ff */
[----:B------:R-:W-:Y:S05]  /*f610*/  @!P0 BRA `(.L_x_12942) ;  /* 0x0000000000108947 */ /* 0x000fea0003800000 */
[----:B------:R-:W-:Y:S01]  /*f620*/  UMOV UR4, 0xffffffff ;  /* 0xffffffff00047882 */ /* 0x000fe20000000000 */
[----:B------:R-:W-:Y:S02]  /*f630*/  IADD3 R12, R4, -0x1, RZ ;  /* 0xffffffff040c7810 */ /* 0x000fe40007ffe0ff */
[----:B------:R-:W-:Y:S05]  /*f640*/  BRA.DIV UR4, `(.L_x_12943) ;  /* 0x0000002604447947 */ /* 0x000fea000b800000 */
[----:B------:R3:W4:Y:S02]  /*f650*/  SHFL.IDX PT, R14, R2, R12, 0x1f ;  /* 0x00001f0c020e7589 */ /* 0x00072400000e0000 */
.L_x_12942:
[----:B--2---:R-:W-:Y:S01]  /*f660*/  IABS R6, R5 ;  /* 0x0000000500067213 */ /* 0x004fe20000000000 */
[----:B----4-:R-:W-:Y:S02]  /*f670*/  IMAD R16, R14, R7, R16 ;  /* 0x000000070e107224 */ /* 0x010fe400078e0210 */
[----:B------:R-:W-:Y:S01]  /*f680*/  IMAD.IADD R19, R4, 0x1, R19 ;  /* 0x0000000104137824 */ /* 0x000fe200078e0213 */
[----:B------:R-:W2:Y:S01]  /*f690*/  I2F.RP R8, R6 ;  /* 0x0000000600087306 */ /* 0x000ea20000209400 */
[----:B------:R-:W-:-:S07]  /*f6a0*/  IMAD.IADD R0, R0, 0x1, -R16 ;  /* 0x0000000100007824 */ /* 0x000fce00078e0a10 */
[----:B--2---:R-:W0:Y:S02]  /*f6b0*/  MUFU.RCP R8, R8 ;  /* 0x0000000800087308 */ /* 0x004e240000001000 */
[----:B0--3--:R-:W-:-:S06]  /*f6c0*/  VIADD R2, R8, 0xffffffe ;  /* 0x0ffffffe08027836 */ /* 0x009fcc0000000000 */
[----:B------:R0:W2:Y:S02]  /*f6d0*/  F2I.FTZ.U32.TRUNC.NTZ R3, R2 ;  /* 0x0000000200037305 */ /* 0x0000a4000021f000 */
[----:B0-----:R-:W-:Y:S02]  /*f6e0*/  IMAD.MOV.U32 R2, RZ, RZ, RZ ;  /* 0x000000ffff027224 */ /* 0x001fe400078e00ff */
[----:B--2---:R-:W-:-:S04]  /*f6f0*/  IMAD.MOV R7, RZ, RZ, -R3 ;  /* 0x000000ffff077224 */ /* 0x004fc800078e0a03 */
[----:B------:R-:W-:-:S04]  /*f700*/  IMAD R7, R7, R6, RZ ;  /* 0x0000000607077224 */ /* 0x000fc800078e02ff */
[----:B------:R-:W-:Y:S01]  /*f710*/  IMAD.HI.U32 R3, R3, R7, R2 ;  /* 0x0000000703037227 */ /* 0x000fe200078e0002 */
[----:B------:R-:W-:Y:S02]  /*f720*/  IABS R7, R5 ;  /* 0x0000000500077213 */ /* 0x000fe40000000000 */
[----:B------:R-:W-:Y:S02]  /*f730*/  IABS R2, R0 ;  /* 0x0000000000027213 */ /* 0x000fe40000000000 */
[----:B------:R-:W-:-:S03]  /*f740*/  IADD3 R7, RZ, -R7, RZ ;  /* 0x80000007ff077210 */ /* 0x000fc60007ffe0ff */
        /* <DEDUP_REMOVED lines=11> */
[----:B------:R-:W-:-:S04]  /*f800*/  @!P1 LOP3.LUT R3, RZ, R5, RZ, 0x33, !PT ;  /* 0x00000005ff039212 */ /* 0x000fc800078e33ff */
[----:B------:R-:W-:Y:S01]  /*f810*/  IADD3 R17, -R3, RZ, RZ ;  /* 0x000000ff03117210 */ /* 0x000fe20007ffe1ff */
[----:B------:R-:W-:-:S04]  /*f820*/  IMAD.MOV.U32 R18, RZ, RZ, R3 ;  /* 0x000000ffff127224 */ /* 0x000fc800078e0003 */
[----:B------:R-:W-:Y:S01]  /*f830*/  IMAD R17, R5, R17, R0 ;  /* 0x0000001105117224 */ /* 0x000fe200078e0200 */
[----:B------:R-:W-:Y:S06]  /*f840*/  BRA `(.L_x_12944) ;  /* 0x00000000001c7947 */ /* 0x000fec0003800000 */
.L_x_12936:
[----:B------:R-:W-:Y:S01]  /*f850*/  UMOV UR4, URZ ;  /* 0x0000003f00047c82 */ /* 0x000fe20008000000 */
[----:B------:R-:W-:Y:S01]  /*f860*/  UMOV UR5, URZ ;  /* 0x0000003f00057c82 */ /* 0x000fe20008000000 */
[----:B------:R-:W-:Y:S01]  /*f870*/  ULDC UR6, c[0x0][0xc3c] ;  /* 0x00030f0000067ab9 */ /* 0x000fe20000000800 */
[----:B------:R-:W-:Y:S01]  /*f880*/  IMAD.MOV.U32 R16, RZ, RZ, R0 ;  /* 0x000000ffff107224 */ /* 0x000fe200078e0000 */
[----:B------:R-:W-:Y:S01]  /*f890*/  MOV R18, UR5 ;  /* 0x0000000500127c02 */ /* 0x000fe20008000f00 */
[----:B------:R-:W-:Y:S02]  /*f8a0*/  IMAD.U32 R17, RZ, RZ, UR4 ;  /* 0x00000004ff117e24 */ /* 0x000fe4000f8e00ff */
[----:B------:R-:W-:-:S07]  /*f8b0*/  IMAD.U32 R19, RZ, RZ, UR6 ;  /* 0x00000006ff137e24 */ /* 0x000fce000f8e00ff */
.L_x_12944:
[----:B------:R-:W0:Y:S01]  /*f8c0*/  S2R R0, SR_TID.X ;  /* 0x0000000000007919 */ /* 0x000e220000002100 */
[----:B------:R-:W-:Y:S05]  /*f8d0*/  WARPSYNC.ALL ;  /* 0x0000000000007948 */ /* 0x000fea0003800000 */
[----:B------:R-:W-:Y:S01]  /*f8e0*/  BAR.SYNC.DEFER_BLOCKING 0x4, 0x200 ;  /* 0x0108000000007b1d */ /* 0x000fe20000010000 */
[----:B0-----:R-:W-:-:S04]  /*f8f0*/  LOP3.LUT R0, R0, 0x1f, RZ, 0xc0, !PT ;  /* 0x0000001f00007812 */ /* 0x001fc800078ec0ff */
[----:B------:R-:W-:-:S13]  /*f900*/  ISETP.NE.AND P0, PT, R0, RZ, PT ;  /* 0x000000ff0000720c */ /* 0x000fda0003f05270 */
[----:B------:R-:W0:Y:S01]  /*f910*/  @!P0 S2R R3, SR_CgaCtaId ;  /* 0x0000000000038919 */ /* 0x000e220000008800 */
[----:B------:R-:W-:-:S04]  /*f920*/  @!P0 MOV R0, 0x400 ;  /* 0x0000040000008802 */ /* 0x000fc80000000f00 */
[----:B0-----:R-:W-:-:S05]  /*f930*/  @!P0 LEA R22, R3, R0, 0x18 ;  /* 0x0000000003168211 */ /* 0x001fca00078ec0ff */
[----:B------:R3:W-:Y:S01]  /*f940*/  @!P0 STS.128 [R22+0x308d0], R16 ;  /* 0x0308d01016008388 */ /* 0x0007e20000000c00 */
[----:B------:R-:W-:Y:S06]  /*f950*/  BAR.ARV 0x5, 0x200 ;  /* 0x0148000000007b1d */ /* 0x000fec0000002000 */
.L_x_12933:
[----:B------:R-:W-:Y:S02]  /*f960*/  ULDC UR4, c[0x0][0xc3c] ;  /* 0x00030f0000047ab9 */ /* 0x000fe40000000800 */
[----:B--2---:R-:W-:-:S13]  /*f970*/  ISETP.GE.AND P0, PT, R19, UR4, PT ;  /* 0x0000000413007c0c */ /* 0x004fda000bf06270 */
[----:B------:R-:W-:Y:S05]  /*f980*/  @!P0 BRA `(.L_x_12945) ;  /* 0xffffffbc00008947 */ /* 0x000fea000383ffff */
[----:B------:R-:W-:Y:S05]  /*f990*/  BSYNC B8 ;  /* 0x0000000000087941 */ /* 0x000fea0003800000 */
.L_x_12855:
        /* <DEDUP_REMOVED lines=12> */
.L_x_13023:
[----:B------:R-:W-:Y:S05]  /*fa60*/  BSYNC B0 ;  /* 0x0000000000007941 */ /* 0x000fea0003800000 */
.L_x_12946:
[----:B------:R-:W-:-:S03]  /*fa70*/  UMOV UR4, 0xffffffff ;  /* 0xffffffff00047882 */ /* 0x000fc60000000000 */
[----:B------:R-:W-:Y:S05]  /*fa80*/  BRA.DIV UR4, `(.L_x_12948) ;  /* 0x00000022046c7947 */ /* 0x000fea000b800000 */
[----:B0-----:R-:W0:Y:S02]  /*fa90*/  S2R R0, SR_TID.X ;  /* 0x0000000000007919 */ /* 0x001e240000002100 */
[----:B0-----:R-:W-:-:S04]  /*faa0*/  SHF.R.U32.HI R0, RZ, 0x5, R0 ;  /* 0x00000005ff007819 */ /* 0x001fc80000011600 */
[----:B------:R-:W-:-:S05]  /*fab0*/  LOP3.LUT R0, R0, 0x3, RZ, 0xc0, !PT ;  /* 0x0000000300007812 */ /* 0x000fca00078ec0ff */
[----:B------:R0:W2:Y:S02]  /*fac0*/  SHFL.IDX PT, R14, R0, RZ, 0x1f ;  /* 0x00001fff000e7589 */ /* 0x0000a400000e0000 */
.L_x_13026:
[----:B--2---:R-:W-:Y:S01]  /*fad0*/  ISETP.NE.AND P0, PT, R14, RZ, PT ;  /* 0x000000ff0e00720c */ /* 0x004fe20003f05270 */
[----:B------:R-:W-:-:S12]  /*fae0*/  BSSY B0, `(.L_x_12949) ;  /* 0x0000024000007945 */ /* 0x000fd80003800000 */
[----:B------:R-:W-:Y:S05]  /*faf0*/  @P0 BRA `(.L_x_12950) ;  /* 0x0000000000880947 */ /* 0x000fea0003800000 */
[----:B------:R-:W-:-:S03]  /*fb00*/  UMOV UR4, 0xffffffff ;  /* 0xffffffff00047882 */ /* 0x000fc60000000000 */
[----:B------:R-:W-:Y:S05]  /*fb10*/  BRA.DIV UR4, `(.L_x_12951) ;  /* 0x00000022047c7947 */ /* 0x000fea000b800000 */
[----:B------:R-:W-:-:S13]  /*fb20*/  ELECT P6, URZ, PT ;  /* 0x00000000003f782f */ /* 0x000fda00038c0000 */
.L_x_13029:
[----:B------:R-:W-:Y:S05]  /*fb30*/  @!P6 BRA `(.L_x_12950) ;  /* 0x000000000078e947 */ /* 0x000fea0003800000 */
[----:B------:R-:W-:-:S06]  /*fb40*/  ULOP3.LUT UR4, UR36, 0x2, URZ, 0xfc, !UPT ;  /* 0x0000000224047892 */ /* 0x000fcc000f8efc3f */
[----:B0-----:R-:W-:-:S05]  /*fb50*/  IMAD.U32 R0, RZ, RZ, UR4 ;  /* 0x00000004ff007e24 */ /* 0x001fca000f8e00ff */
[----:B------:R-:W-:-:S13]  /*fb60*/  ISETP.NE.AND P2, PT, R0, 0x3, PT ;  /* 0x000000030000780c */ /* 0x000fda0003f45270 */
[----:B------:R-:W-:Y:S05]  /*fb70*/  @!P2 BRA `(.L_x_12952) ;  /* 0x000000000004a947 */ /* 0x000fea0003800000 */
[----:B------:R-:W-:Y:S01]  /*fb80*/  BPT.TRAP 0x1 ;  /* 0x000000040000795c */ /* 0x000fe20000300000 */
.L_x_12952:
[----:B------:R-:W-:Y:S01]  /*fb90*/  IADD3 R0, R9, 0x30840, RZ ;  /* 0x0003084009007810 */ /* 0x000fe20007ffe0ff */
[----:B------:R-:W-:Y:S01]  /*fba0*/  VIADD R2, R23, 0x1 ;  /* 0x0000000117027836 */ /* 0x000fe20000000000 */
[----:B-1----:R-:W-:-:S03]  /*fbb0*/  SHF.L.U32 R4, R26, 0x1f, RZ ;  /* 0x0000001f1a047819 */ /* 0x002fc600000006ff */
[----:B------:R-:W-:Y:S01]  /*fbc0*/  IMAD R5, R23, 0x8, R0 ;  /* 0x0000000817057824 */ /* 0x000fe200078e0200 */
[----:B------:R-:W-:-:S03]  /*fbd0*/  ISETP.NE.AND P1, PT, R2, 0x2, PT ;  /* 0x000000020200780c */ /* 0x000fc60003f25270 */
[----:B------:R-:W0:Y:S01]  /*fbe0*/  SYNCS.PHASECHK.TRANS64.TRYWAIT P0, [R5+URZ], R4 ;  /* 0x00000004050075a7 */ /* 0x000e22000800017f */
[----:B------:R-:W-:Y:S02]  /*fbf0*/  SEL R3, RZ, 0x1, P1 ;  /* 0x00000001ff037807 */ /* 0x000fe40000800000 */
[----:B------:R-:W-:Y:S02]  /*fc00*/  SEL R7, R2, RZ, P1 ;  /* 0x000000ff02077207 */ /* 0x000fe40000800000 */
[----:B------:R-:W-:-:S03]  /*fc10*/  LOP3.LUT R2, R26, R3, RZ, 0x3c, !PT ;  /* 0x000000031a027212 */ /* 0x000fc600078e3cff */
[----:B------:R-:W-:Y:S01]  /*fc20*/  IMAD R3, R7, 0x8, R0 ;  /* 0x0000000807037824 */ /* 0x000fe200078e0200 */
[----:B------:R-:W-:Y:S01]  /*fc30*/  SHF.L.U32 R2, R2, 0x1f, RZ ;  /* 0x0000001f02027819 */ /* 0x000fe200000006ff */
[----:B0-----:R-:W-:Y:S06]  /*fc40*/  @!P0 BRA `(.L_x_12953) ;  /* 0x0000002000508947 */ /* 0x001fec0003800000 */
.L_x_13030:
[----:B------:R-:W1:Y:S02]  /*fc50*/  SYNCS.PHASECHK.TRANS64.TRYWAIT P0, [R3+URZ], R2 ;  /* 0x00000002030075a7 */ /* 0x000e64000800017f */
[----:B-1----:R-:W-:Y:S05]  /*fc60*/  @!P0 BRA `(.L_x_12954) ;  /* 0x00000020005c8947 */ /* 0x002fea0003800000 */
.L_x_13031:
[----:B------:R-:W-:Y:S05]  /*fc70*/  @!P2 BRA `(.L_x_12955) ;  /* 0x000000000004a947 */ /* 0x000fea0003800000 */
[----:B------:R-:W-:Y:S01]  /*fc80*/  BPT.TRAP 0x1 ;  /* 0x000000040000795c */ /* 0x000fe20000300000 */
.L_x_12955:
[----:B------:R-:W-:-:S05]  /*fc90*/  VIADD R0, R9, 0x30860 ;  /* 0x0003086009007836 */ /* 0x000fca0000000000 */
[----:B------:R-:W-:-:S04]  /*fca0*/  LEA R23, R23, R0, 0x3 ;  /* 0x0000000017177211 */ /* 0x000fc800078e18ff */
[----:B------:R-:W2:Y:S02]  /*fcb0*/  SYNCS.PHASECHK.TRANS64.TRYWAIT P0, [R23+URZ], R4 ;  /* 0x00000004170075a7 */ /* 0x000ea4000800017f */
[----:B--2---:R-:W-:Y:S05]  /*fcc0*/  @!P0 BRA `(.L_x_12956) ;  /* 0x0000002000588947 */ /* 0x004fea0003800000 */
.L_x_13032:
[----:B------:R-:W-:-:S07]  /*fcd0*/  IMAD R7, R7, 0x8, R0 ;  /* 0x0000000807077824 */ /* 0x000fce00078e0200 */
.L_x_12957:
[----:B----4-:R4:W0:Y:S02]  /*fce0*/  SYNCS.PHASECHK.TRANS64.TRYWAIT P0, [R7+URZ], R2 ;  /* 0x00000002070075a7 */ /* 0x010824000800017f */
[----:B0-----:R-:W-:Y:S05]  /*fcf0*/  @!P0 NANOSLEEP.SYNCS 0x989680 ;  /* 0x009896800000895d */ /* 0x001fea0003900000 */
[----:B------:R-:W0:Y:S02]  /*fd00*/  @!P0 SYNCS.PHASECHK.TRANS64 P0, [R7+URZ], R2 ;  /* 0x00000002070085a7 */ /* 0x000e24000800007f */
[----:B0-----:R-:W-:Y:S05]  /*fd10*/  @!P0 BRA `(.L_x_12957) ;  /* 0xfffffffc00f08947 */ /* 0x001fea000383ffff */
.L_x_12950:
[----:B------:R-:W-:Y:S05]  /*fd20*/  BSYNC B0 ;  /* 0x0000000000007941 */ /* 0x000fea0003800000 */
.L_x_12949:
[----:B------:R-:W-:Y:S05]  /*fd30*/  EXIT ;  /* 0x000000000000794d */ /* 0x000fea0003800000 */
.L_x_12819:
[----:B0-----:R-:W-:-:S04]  /*fd40*/  IMAD.U32 R3, RZ, RZ, UR39 ;  /* 0x00000027ff037e24 */ /* 0x001fc8000f8e00ff */
[----:B------:R0:W1:Y:S03]  /*fd50*/  SYNCS.PHASECHK.TRANS64.TRYWAIT P1, [R3+URZ+0x30800], R0 ;  /* 0x03080000030075a7 */ /* 0x000066000802017f */
[----:B-1----:R-:W-:Y:S05]  /*fd60*/  @!P1 NANOSLEEP.SYNCS 0x989680 ;  /* 0x009896800000995d */ /* 0x002fea0003900000 */
[----:B------:R-:W1:Y:S02]  /*fd70*/  @!P1 SYNCS.PHASECHK.TRANS64 P1, [R3+URZ+0x30800], R0 ;  /* 0x03080000030095a7 */ /* 0x000e64000802007f */
[----:B-1----:R-:W-:Y:S05]  /*fd80*/  @!P1 BRA `(.L_x_12819) ;  /* 0xfffffffc00ec9947 */ /* 0x002fea000383ffff */
[----:B------:R-:W-:Y:S05]  /*fd90*/  BRA `(.L_x_12958) ;  /* 0xffffff1800587947 */ /* 0x000fea000383ffff */
.L_x_12823:
[----:B-1----:R1:W2:Y:S02]  /*fda0*/  SYNCS.PHASECHK.TRANS64.TRYWAIT P2, [R0+URZ+0x30830], R3 ;  /* 0x03083003000075a7 */ /* 0x0022a4000804017f */
[----:B--2---:R-:W-:Y:S05]  /*fdb0*/  @!P2 NANOSLEEP.SYNCS 0x989680 ;  /* 0x009896800000a95d */ /* 0x004fea0003900000 */
[----:B------:R-:W2:Y:S02]  /*fdc0*/  @!P2 SYNCS.PHASECHK.TRANS64 P2, [R0+URZ+0x30830], R3 ;  /* 0x030830030000a5a7 */ /* 0x000ea4000804007f */
[----:B--2---:R-:W-:Y:S05]  /*fdd0*/  @!P2 BRA `(.L_x_12823) ;  /* 0xfffffffc00f0a947 */ /* 0x004fea000383ffff */
[----:B------:R-:W-:Y:S05]  /*fde0*/  BRA `(.L_x_12822) ;  /* 0xffffff1800807947 */ /* 0x000fea000383ffff */
.L_x_12828:
[----:B-1----:R-:W-:-:S04]  /*fdf0*/  IMAD.U32 R7, RZ, RZ, UR6 ;  /* 0x00000006ff077e24 */ /* 0x002fc8000f8e00ff */
[----:B------:R1:W2:Y:S03]  /*fe00*/  SYNCS.PHASECHK.TRANS64.TRYWAIT P2, [R7+URZ+0x30830], R6 ;  /* 0x03083006070075a7 */ /* 0x0002a6000804017f */
[----:B--2---:R-:W-:Y:S05]  /*fe10*/  @!P2 NANOSLEEP.SYNCS 0x989680 ;  /* 0x009896800000a95d */ /* 0x004fea0003900000 */
[----:B------:R-:W2:Y:S02]  /*fe20*/  @!P2 SYNCS.PHASECHK.TRANS64 P2, [R7+URZ+0x30830], R6 ;  /* 0x030830060700a5a7 */ /* 0x000ea4000804007f */
[----:B--2---:R-:W-:Y:S05]  /*fe30*/  @!P2 BRA `(.L_x_12828) ;  /* 0xfffffffc00eca947 */ /* 0x004fea000383ffff */
[----:B------:R-:W-:Y:S05]  /*fe40*/  BRA `(.L_x_12825) ;  /* 0xffffff5000b87947 */ /* 0x000fea000383ffff */
.L_x_12832:
[----:B-1----:R-:W-:-:S04]  /*fe50*/  IMAD.U32 R7, RZ, RZ, UR6 ;  /* 0x00000006ff077e24 */ /* 0x002fc8000f8e00ff */
[----:B------:R1:W2:Y:S03]  /*fe60*/  SYNCS.PHASECHK.TRANS64.TRYWAIT P2, [R7+URZ+0x30850], R6 ;  /* 0x03085006070075a7 */ /* 0x0002a6000804017f */
[----:B--2---:R-:W-:Y:S05]  /*fe70*/  @!P2 NANOSLEEP.SYNCS 0x989680 ;  /* 0x009896800000a95d */ /* 0x004fea0003900000 */
[----:B------:R-:W2:Y:S02]  /*fe80*/  @!P2 SYNCS.PHASECHK.TRANS64 P2, [R7+URZ+0x30850], R6 ;  /* 0x030850060700a5a7 */ /* 0x000ea4000804007f */
[----:B--2---:R-:W-:Y:S05]  /*fe90*/  @!P2 BRA `(.L_x_12832) ;  /* 0xfffffffc00eca947 */ /* 0x004fea000383ffff */
[----:B------:R-:W-:Y:S05]  /*fea0*/  BRA `(.L_x_12829) ;  /* 0xffffff5400307947 */ /* 0x000fea000383ffff */
.L_x_12837:
[----:B--2---:R-:W-:-:S04]  /*feb0*/  MOV R5, UR12 ;  /* 0x0000000c00057c02 */ /* 0x004fc80008000f00 */
[----:B------:R2:W4:Y:S03]  /*fec0*/  SYNCS.PHASECHK.TRANS64.TRYWAIT P0, [R5+URZ+0x30850], R0 ;  /* 0x03085000050075a7 */ /* 0x000526000800017f */
[----:B----4-:R-:W-:Y:S05]  /*fed0*/  @!P0 NANOSLEEP.SYNCS 0x989680 ;  /* 0x009896800000895d */ /* 0x010fea0003900000 */
[----:B------:R-:W4:Y:S02]  /*fee0*/  @!P0 SYNCS.PHASECHK.TRANS64 P0, [R5+URZ+0x30850], R0 ;  /* 0x03085000050085a7 */ /* 0x000f24000800007f */
[----:B----4-:R-:W-:Y:S05]  /*fef0*/  @!P0 BRA `(.L_x_12837) ;  /* 0xfffffffc00ec8947 */ /* 0x010fea000383ffff */
[----:B------:R-:W-:Y:S05]  /*ff00*/  BRA `(.L_x_12836) ;  /* 0xffffff8400e47947 */ /* 0x000fea000383ffff */
.L_x_12867:
        /* <DEDUP_REMOVED lines=11> */
.L_x_12960:
[----:B------:R-:W-:Y:S05]  /*ffc0*/  BSYNC B0 ;  /* 0x0000000000007941 */ /* 0x000fea0003800000 */
.L_x_12959:
[----:B------:R-:W-:Y:S05]  /*ffd0*/  BRA `(.L_x_12961) ;  /* 0xffffffc000247947 */ /* 0x000fea000383ffff */
.L_x_12869:
[----:B------:R-:W-:Y:S01]  /*ffe0*/  BSSY B0, `(.L_x_12962) ;  /* 0x0000006000007945 */ /* 0x000fe20003800000 */
[----:B------:R-:W-:-:S07]  /*fff0*/  MOV R15, 0xffffffff ;  /* 0xffffffff000f7802 */ /* 0x000fce0000000f00 */
[----:B01----:R-:W-:Y:S05]  /*10000*/  WARPSYNC.COLLECTIVE R15, `(.L_x_12963) ;  /* 0x000000000f0c7348 */ /* 0x003fea0003c00000 */
[----:B------:R-:W-:Y:S02]  /*10010*/  ELECT P6, UR62, PT ;  /* 0x00000000003e782f */ /* 0x000fe400038c0000 */
[----:B------:R-:W-:Y:S01]  /*10020*/  MOV R14, UR62 ;  /* 0x0000003e000e7c02 */ /* 0x000fe20008000f00 */
[----:B01----:R-:W-:Y:S10]  /*10030*/  ENDCOLLECTIVE ;  /* 0x000000000000791b */ /* 0x003ff40003800000 */
.L_x_12963:
[----:B------:R-:W-:Y:S05]  /*10040*/  BSYNC B0 ;  /* 0x0000000000007941 */ /* 0x000fea0003800000 */
.L_x_12962:
[----:B------:R-:W-:Y:S05]  /*10050*/  BRA `(.L_x_12964) ;  /* 0xffffffc000247947 */ /* 0x000fea000383ffff */
.L_x_12871:
[----:B-1----:R1:W2:Y:S02]  /*10060*/  SYNCS.PHASECHK.TRANS64.TRYWAIT P0, [R0+URZ+0x30840], R2 ;  /* 0x03084002000075a7 */ /* 0x0022a4000800017f */
[----:B--2---:R-:W-:Y:S05]  /*10070*/  @!P0 NANOSLEEP.SYNCS 0x989680 ;  /* 0x009896800000895d */ /* 0x004fea0003900000 */
[----:B------:R-:W2:Y:S02]  /*10080*/  @!P0 SYNCS.PHASECHK.TRANS64 P0, [R0+URZ+0x30840], R2 ;  /* 0x03084002000085a7 */ /* 0x000ea4000800007f */
[----:B--2---:R-:W-:Y:S05]  /*10090*/  @!P0 BRA `(.L_x_12871) ;  /* 0xfffffffc00f08947 */ /* 0x004fea000383ffff */
[----:B------:R-:W-:Y:S05]  /*100a0*/  BRA `(.L_x_12965) ;  /* 0xffffffc000787947 */ /* 0x000fea000383ffff */
.L_x_12875:
        /* <DEDUP_REMOVED lines=12> */
.L_x_12966:
[----:B------:R-:W-:Y:S01]  /*10170*/  IMAD.MOV.U32 R13, RZ, RZ, R0 ;  /* 0x000000ffff0d7224 */ /* 0x000fe200078e0000 */
[----:B------:R-:W-:-:S07]  /*10180*/  MOV R6, R14 ;  /* 0x0000000e00067202 */ /* 0x000fce0000000f00 */
[----:B------:R-:W-:Y:S05]  /*10190*/  WARPSYNC.COLLECTIVE R15, `(.L_x_12967) ;  /* 0x000000000f087348 */ /* 0x000fea0003c00000 */
[----:B------:R0:W1:Y:S02]  /*101a0*/  SHFL.IDX P6, R14, R13, R12, R11 ;  /* 0x0000000c0d0e7389 */ /* 0x00006400000c000b */
[----:B01----:R-:W-:Y:S01]  /*101b0*/  ENDCOLLECTIVE ;  /* 0x000000000000791b */ /* 0x003fe20003800000 */
.L_x_12967:
[----:B------:R-:W-:Y:S01]  /*101c0*/  MOV R13, R4 ;  /* 0x00000004000d7202 */ /* 0x000fe20000000f00 */
[----:B------:R-:W-:Y:S02]  /*101d0*/  IMAD.MOV.U32 R12, RZ, RZ, 0x1 ;  /* 0x00000001ff0c7424 */ /* 0x000fe400078e00ff */
[----:B------:R-:W-:-:S07]  /*101e0*/  IMAD.MOV.U32 R7, RZ, RZ, R14 ;  /* 0x000000ffff077224 */ /* 0x000fce00078e000e */
[----:B------:R-:W-:Y:S05]  /*101f0*/  WARPSYNC.COLLECTIVE R15, `(.L_x_12968) ;  /* 0x000000000f087348 */ /* 0x000fea0003c00000 */
[----:B------:R0:W1:Y:S02]  /*10200*/  SHFL.IDX P6, R14, R13, R12, R11 ;  /* 0x0000000c0d0e7389 */ /* 0x00006400000c000b */
[----:B01----:R-:W-:Y:S01]  /*10210*/  ENDCOLLECTIVE ;  /* 0x000000000000791b */ /* 0x003fe20003800000 */
.L_x_12968:
        /* <DEDUP_REMOVED lines=15> */
.L_x_12969:
[----:B------:R-:W-:Y:S02]  /*10310*/  IMAD.MOV.U32 R13, RZ, RZ, R4 ;  /* 0x000000ffff0d7224 */ /* 0x000fe400078e0004 */
[----:B------:R-:W-:Y:S02]  /*10320*/  IMAD.MOV.U32 R12, RZ, RZ, 0x2 ;  /* 0x00000002ff0c7424 */ /* 0x000fe400078e00ff */
[----:B------:R-:W-:-:S07]  /*10330*/  IMAD.MOV.U32 R7, RZ, RZ, R14 ;  /* 0x000000ffff077224 */ /* 0x000fce00078e000e */
[----:B------:R-:W-:Y:S05]  /*10340*/  WARPSYNC.COLLECTIVE R15, `(.L_x_12970) ;  /* 0x000000000f087348 */ /* 0x000fea0003c00000 */
[----:B------:R0:W1:Y:S02]  /*10350*/  SHFL.IDX P6, R14, R13, R12, R11 ;  /* 0x0000000c0d0e7389 */ /* 0x00006400000c000b */
[----:B01----:R-:W-:Y:S01]  /*10360*/  ENDCOLLECTIVE ;  /* 0x000000000000791b */ /* 0x003fe20003800000 */
.L_x_12970:
[----:B------:R-:W-:-:S04]  /*10370*/  @!P1 LEA R7, P2, R20, R7, 0x1 ;  /* 0x0000000714079211 */ /* 0x000fc800078408ff */
[----:B------:R-:W-:-:S04]  /*10380*/  @!P1 IADD3.X R6, RZ, R6, RZ, P2, !PT ;  /* 0x00000006ff069210 */ /* 0x000fc800017fe4ff */
[----:B------:R-:W-:Y:S02]  /*10390*/  @!P1 LOP3.LUT R7, R7, R6, RZ, 0x3c, !PT ;  /* 0x0000000607079212 */ /* 0x000fe400078e3cff */
[----:B------:R-:W-:Y:S02]  /*103a0*/  MOV R13, R0 ;  /* 0x00000000000d7202 */ /* 0x000fe40000000f00 */
[----:B------:R-:W-:-:S04]  /*103b0*/  @!P1 LOP3.LUT R6, R7, R6, RZ, 0x3c, !PT ;  /* 0x0000000607069212 */ /* 0x000fc800078e3cff */
[----:B------:R-:W-:-:S05]  /*103c0*/  @!P1 LOP3.LUT R7, R7, R6, RZ, 0x3c, !PT ;  /* 0x0000000607079212 */ /* 0x000fca00078e3cff */
[----:B------:R-:W-:Y:S01]  /*103d0*/  @!PT LDS RZ, [RZ] ;  /* 0x00000000fffff984 */ /* 0x000fe20000000800 */
[----:B------:R-:W-:Y:S01]  /*103e0*/  @!PT LDS RZ, [RZ] ;  /* 0x00000000fffff984 */ /* 0x000fe20000000800 */
[----:B------:R-:W-:Y:S01]  /*103f0*/  @!PT LDS RZ, [RZ] ;  /* 0x00000000fffff984 */ /* 0x000fe20000000800 */
[----:B------:R0:W-:Y:S02]  /*10400*/  @!P1 LDGSTS.E.BYPASS.LTC128B.128 [R10+0xcc00], desc[UR48][R6.64], !P0 ;  /* 0x0cc00000060a9fae */ /* 0x0001e4000c101d70 */
[----:B0-----:R-:W-:-:S05]  /*10410*/  VIADD R6, R17, 0x20 ;  /* 0x0000002011067836 */ /* 0x001fca0000000000 */
[----:B------:R-:W-:Y:S01]  /*10420*/  ISETP.GE.AND P1, PT, R6, R3, PT ;  /* 0x000000030600720c */ /* 0x000fe20003f26270 */
[----:B------:R-:W-:-:S12]  /*10430*/  IMAD.MOV.U32 R6, RZ, RZ, R14 ;  /* 0x000000ffff067224 */ /* 0x000fd800078e000e */
[----:B------:R-:W-:Y:S05]  /*10440*/  WARPSYNC.COLLECTIVE R15, `(.L_x_12971) ;  /* 0x000000000f087348 */ /* 0x000fea0003c00000 */
[----:B------:R0:W1:Y:S02]  /*10450*/  SHFL.IDX P6, R14, R13, R12, R11 ;  /* 0x0000000c0d0e7389 */ /* 0x00006400000c000b */
[----:B01----:R-:W-:Y:S01]  /*10460*/  ENDCOLLECTIVE ;  /* 0x000000000000791b */ /* 0x003fe20003800000 */
.L_x_12971:
[----:B------:R-:W-:Y:S01]  /*10470*/  IMAD.MOV.U32 R13, RZ, RZ, R4 ;  /* 0x000000ffff0d7224 */ /* 0x000fe200078e0004 */
[----:B------:R-:W-:Y:S01]  /*10480*/  MOV R12, 0x3 ;  /* 0x00000003000c7802 */ /* 0x000fe20000000f00 */
[----:B------:R-:W-:-:S07]  /*10490*/  IMAD.MOV.U32 R7, RZ, RZ, R14 ;  /* 0x000000ffff077224 */ /* 0x000fce00078e000e */
[----:B------:R-:W-:Y:S05]  /*104a0*/  WARPSYNC.COLLECTIVE R15, `(.L_x_12972) ;  /* 0x000000000f087348 */ /* 0x000fea0003c00000 */
[----:B------:R0:W1:Y:S02]  /*104b0*/  SHFL.IDX P6, R14, R13, R12, R11 ;  /* 0x0000000c0d0e7389 */ /* 0x00006400000c000b */
[----:B01----:R-:W-:Y:S01]  /*104c0*/  ENDCOLLECTIVE ;  /* 0x000000000000791b */ /* 0x003fe20003800000 */
.L_x_12972:
        /* <DEDUP_REMOVED lines=16> */
.L_x_12973:
[----:B------:R-:W-:Y:S02]  /*105d0*/  IMAD.MOV.U32 R13, RZ, RZ, R4 ;  /* 0x000000ffff0d7224 */ /* 0x000fe400078e0004 */
[----:B------:R-:W-:Y:S02]  /*105e0*/  IMAD.MOV.U32 R12, RZ, RZ, 0x4 ;  /* 0x00000004ff0c7424 */ /* 0x000fe400078e00ff */
[----:B------:R-:W-:-:S07]  /*105f0*/  IMAD.MOV.U32 R7, RZ, RZ, R14 ;  /* 0x000000ffff077224 */ /* 0x000fce00078e000e */
[----:B------:R-:W-:Y:S05]  /*10600*/  WARPSYNC.COLLECTIVE R15, `(.L_x_12974) ;  /* 0x000000000f087348 */ /* 0x000fea0003c00000 */
[----:B------:R0:W1:Y:S02]  /*10610*/  SHFL.IDX P6, R14, R13, R12, R11 ;  /* 0x0000000c0d0e7389 */ /* 0x00006400000c000b */
[----:B01----:R-:W-:Y:S01]  /*10620*/  ENDCOLLECTIVE ;  /* 0x000000000000791b */ /* 0x003fe20003800000 */
.L_x_12974:
        /* <DEDUP_REMOVED lines=10> */
[----:B0-----:R-:W-:-:S04]  /*106d0*/  IADD3 R6, R17, 0x40, RZ ;  /* 0x0000004011067810 */ /* 0x001fc80007ffe0ff */
[----:B------:R-:W-:Y:S01]  /*106e0*/  ISETP.GE.AND P1, PT, R6, R3, PT ;  /* 0x000000030600720c */ /* 0x000fe20003f26270 */
[----:B------:R-:W-:-:S12]  /*106f0*/  IMAD.MOV.U32 R6, RZ, RZ, R14 ;  /* 0x000000ffff067224 */ /* 0x000fd800078e000e */
[----:B------:R-:W-:Y:S05]  /*10700*/  WARPSYNC.COLLECTIVE R15, `(.L_x_12975) ;  /* 0x000000000f087348 */ /* 0x000fea0003c00000 */
[----:B------:R0:W1:Y:S02]  /*10710*/  SHFL.IDX P6, R14, R13, R12, R11 ;  /* 0x0000000c0d0e7389 */ /* 0x00006400000c000b */
[----:B01----:R-:W-:Y:S01]  /*10720*/  ENDCOLLECTIVE ;  /* 0x000000000000791b */ /* 0x003fe20003800000 */
.L_x_12975:
[----:B------:R-:W-:Y:S02]  /*10730*/  IMAD.MOV.U32 R13, RZ, RZ, R4 ;  /* 0x000000ffff0d7224 */ /* 0x000fe400078e0004 */
[----:B------:R-:W-:Y:S01]  /*10740*/  IMAD.MOV.U32 R12, RZ, RZ, 0x5 ;  /* 0x00000005ff0c7424 */ /* 0x000fe200078e00ff */
[----:B------:R-:W-:-:S07]  /*10750*/  MOV R7, R14 ;  /* 0x0000000e00077202 */ /* 0x000fce0000000f00 */
[----:B------:R-:W-:Y:S05]  /*10760*/  WARPSYNC.COLLECTIVE R15, `(.L_x_12976) ;  /* 0x000000000f087348 */ /* 0x000fea0003c00000 */
[----:B------:R0:W1:Y:S02]  /*10770*/  SHFL.IDX P6, R14, R13, R12, R11 ;  /* 0x0000000c0d0e7389 */ /* 0x00006400000c000b */
[----:B01----:R-:W-:Y:S01]  /*10780*/  ENDCOLLECTIVE ;  /* 0x000000000000791b */ /* 0x003fe20003800000 */
.L_x_12976:
        /* <DEDUP_REMOVED lines=11> */
[----:B------:R-:W-:Y:S02]  /*10840*/  ISETP.GE.AND P1, PT, R6, R3, PT ;  /* 0x000000030600720c */ /* 0x000fe40003f26270 */
[----:B------:R-:W-:-:S11]  /*10850*/  MOV R6, R14 ;  /* 0x0000000e00067202 */ /* 0x000fd60000000f00 */
[----:B------:R-:W-:Y:S05]  /*10860*/  WARPSYNC.COLLECTIVE R15, `(.L_x_12977) ;  /* 0x000000000f087348 */ /* 0x000fea0003c00000 */
[----:B------:R0:W1:Y:S02]  /*10870*/  SHFL.IDX P6, R14, R13, R12, R11 ;  /* 0x0000000c0d0e7389 */ /* 0x00006400000c000b */
[----:B01----:R-:W-:Y:S01]  /*10880*/  ENDCOLLECTIVE ;  /* 0x000000000000791b */ /* 0x003fe20003800000 */
.L_x_12977:
[----:B------:R-:W-:Y:S01]  /*10890*/  MOV R13, R4 ;  /* 0x00000004000d7202 */ /* 0x000fe20000000f00 */
[----:B------:R-:W-:Y:S02]  /*108a0*/  IMAD.MOV.U32 R12, RZ, RZ, 0x6 ;  /* 0x00000006ff0c7424 */ /* 0x000fe400078e00ff */
[----:B------:R-:W-:-:S07]  /*108b0*/  IMAD.MOV.U32 R7, RZ, RZ, R14 ;  /* 0x000000ffff077224 */ /* 0x000fce00078e000e */
[----:B------:R-:W-:Y:S05]  /*108c0*/  WARPSYNC.COLLECTIVE R15, `(.L_x_12978) ;  /* 0x000000000f087348 */ /* 0x000fea0003c00000 */
[----:B------:R0:W1:Y:S02]  /*108d0*/  SHFL.IDX P6, R14, R13, R12, R11 ;  /* 0x0000000c0d0e7389 */ /* 0x00006400000c000b */
[----:B01----:R-:W-:Y:S01]  /*108e0*/  ENDCOLLECTIVE ;  /* 0x000000000000791b */ /* 0x003fe20003800000 */
.L_x_12978:
        /* <DEDUP_REMOVED lines=16> */
.L_x_12979:
[----:B------:R-:W-:Y:S02]  /*109f0*/  IMAD.MOV.U32 R13, RZ, RZ, R4 ;  /* 0x000000ffff0d7224 */ /* 0x000fe400078e0004 */
[----:B------:R-:W-:Y:S02]  /*10a00*/  IMAD.MOV.U32 R12, RZ, RZ, 0x7 ;  /* 0x00000007ff0c7424 */ /* 0x000fe400078e00ff */
[----:B------:R-:W-:-:S07]  /*10a10*/  IMAD.MOV.U32 R7, RZ, RZ, R14 ;  /* 0x000000ffff077224 */ /* 0x000fce00078e000e */
[----:B------:R-:W-:Y:S05]  /*10a20*/  WARPSYNC.COLLECTIVE R15, `(.L_x_12980) ;  /* 0x000000000f087348 */ /* 0x000fea0003c00000 */
[----:B------:R0:W1:Y:S02]  /*10a30*/  SHFL.IDX P6, R14, R13, R12, R11 ;  /* 0x0000000c0d0e7389 */ /* 0x00006400000c000b */
[----:B01----:R-:W-:Y:S01]  /*10a40*/  ENDCOLLECTIVE ;  /* 0x000000000000791b */ /* 0x003fe20003800000 */
.L_x_12980:
[----:B------:R-:W-:-:S04]  /*10a50*/  @!P1 LEA R7, P2, R20, R7, 0x1 ;  /* 0x0000000714079211 */ /* 0x000fc800078408ff */
[----:B------:R-:W-:-:S04]  /*10a60*/  @!P1 IADD3.X R6, RZ, R6, RZ, P2, !PT ;  /* 0x00000006ff069210 */ /* 0x000fc800017fe4ff */
[----:B------:R-:W-:Y:S01]  /*10a70*/  @!P1 LOP3.LUT R7, R7, R6, RZ, 0x3c, !PT ;  /* 0x0000000607079212 */ /* 0x000fe200078e3cff */
[----:B------:R-:W-:-:S03]  /*10a80*/  IMAD.MOV.U32 R13, RZ, RZ, R0 ;  /* 0x000000ffff0d7224 */ /* 0x000fc600078e0000 */
[----:B------:R-:W-:Y:S01]  /*10a90*/  @!P1 LOP3.LUT R6, R7, R6, RZ, 0x3c, !PT ;  /* 0x0000000607069212 */ /* 0x000fe200078e3cff */
[----:B------:R-:W-:-:S03]  /*10aa0*/  VIADD R0, R17, 0x70 ;  /* 0x0000007011007836 */ /* 0x000fc60000000000 */
[----:B------:R-:W-:Y:S01]  /*10ab0*/  @!P1 LOP3.LUT R7, R7, R6, RZ, 0x3c, !PT ;  /* 0x0000000607079212 */ /* 0x000fe200078e3cff */
[----:B------:R-:W-:-:S04]  /*10ac0*/  IMAD.MOV.U32 R4, RZ, RZ, R14 ;  /* 0x000000ffff047224 */ /* 0x000fc800078e000e */
[----:B------:R-:W-:Y:S01]  /*10ad0*/  @!PT LDS RZ, [RZ] ;  /* 0x00000000fffff984 */ /* 0x000fe20000000800 */
[----:B------:R-:W-:Y:S01]  /*10ae0*/  @!PT LDS RZ, [RZ] ;  /* 0x00000000fffff984 */ /* 0x000fe20000000800 */
[----:B------:R-:W-:Y:S01]  /*10af0*/  @!PT LDS RZ, [RZ] ;  /* 0x00000000fffff984 */ /* 0x000fe20000000800 */
[----:B------:R0:W-:Y:S01]  /*10b00*/  @!P1 LDGSTS.E.BYPASS.LTC128B.128 [R10+0xf400], desc[UR48][R6.64], !P0 ;  /* 0x0f400000060a9fae */ /* 0x0001e2000c101d70 */
[----:B------:R-:W-:Y:S01]  /*10b10*/  ISETP.GE.AND P1, PT, R0, R3, PT ;  /* 0x000000030000720c */ /* 0x000fe20003f26270 */
[----:B------:R-:W-:-:S12]  /*10b20*/  VIADD R0, R17, 0x80 ;  /* 0x0000008011007836 */ /* 0x000fd80000000000 */
[----:B0-----:R-:W-:Y:S05]  /*10b30*/  WARPSYNC.COLLECTIVE R15, `(.L_x_12981) ;  /* 0x000000000f087348 */ /* 0x001fea0003c00000 */
[----:B------:R1:W2:Y:S02]  /*10b40*/  SHFL.IDX P6, R14, R13, R12, R11 ;  /* 0x0000000c0d0e7389 */ /* 0x0002a400000c000b */
[----:B012---:R-:W-:Y:S01]  /*10b50*/  ENDCOLLECTIVE ;  /* 0x000000000000791b */ /* 0x007fe20003800000 */
.L_x_12981:
[----:B------:R-:W-:Y:S02]  /*10b60*/  ISETP.GE.AND P2, PT, R0, R3, PT ;  /* 0x000000030000720c */ /* 0x000fe40003f46270 */
[----:B------:R-:W-:Y:S01]  /*10b70*/  MOV R13, R2 ;  /* 0x00000002000d7202 */ /* 0x000fe20000000f00 */
[----:B------:R-:W-:Y:S01]  /*10b80*/  IMAD.MOV.U32 R12, RZ, RZ, RZ ;  /* 0x000000ffff0c7224 */ /* 0x000fe200078e00ff */
[----:B------:R-:W-:-:S09]  /*10b90*/  MOV R6, R14 ;  /* 0x0000000e00067202 */ /* 0x000fd20000000f00 */
[----:B------:R-:W-:Y:S05]  /*10ba0*/  WARPSYNC.COLLECTIVE R15, `(.L_x_12982) ;  /* 0x000000000f087348 */ /* 0x000fea0003c00000 */
[----:B------:R0:W1:Y:S02]  /*10bb0*/  SHFL.IDX P6, R14, R13, R12, R11 ;  /* 0x0000000c0d0e7389 */ /* 0x00006400000c000b */
[----:B01----:R-:W-:Y:S01]  /*10bc0*/  ENDCOLLECTIVE ;  /* 0x000000000000791b */ /* 0x003fe20003800000 */
.L_x_12982:
[----:B------:R-:W-:-:S05]  /*10bd0*/  @!P1 LEA R6, P3, R20, R6, 0x1 ;  /* 0x0000000614069211 */ /* 0x000fca00078608ff */
[----:B------:R-:W-:-:S04]  /*10be0*/  @!P1 IMAD.X R4, RZ, RZ, R4, P3 ;  /* 0x000000ffff049224 */ /* 0x000fc800018e0604 */
[----:B------:R-:W-:Y:S01]  /*10bf0*/  @!P1 IMAD.MOV.U32 R7, RZ, RZ, R4 ;  /* 0x000000ffff079224 */ /* 0x000fe200078e0004 */
[----:B------:R-:W-:Y:S01]  /*10c00*/  IADD3 R4, R17, 0xa0, RZ ;  /* 0x000000a011047810 */ /* 0x000fe20007ffe0ff */
[----:B------:R-:W-:-:S03]  /*10c10*/  IMAD.MOV.U32 R13, RZ, RZ, R5 ;  /* 0x000000ffff0d7224 */ /* 0x000fc600078e0005 */
[----:B------:R-:W-:Y:S01]  /*10c20*/  @!PT LDS RZ, [RZ] ;  /* 0x00000000fffff984 */ /* 0x000fe20000000800 */
[----:B------:R-:W-:Y:S01]  /*10c30*/  @!PT LDS RZ, [RZ] ;  /* 0x00000000fffff984 */ /* 0x000fe20000000800 */
[----:B------:R-:W-:Y:S01]  /*10c40*/  @!PT LDS RZ, [RZ] ;  /* 0x00000000fffff984 */ /* 0x000fe20000000800 */
[----:B------:R0:W-:Y:S01]  /*10c50*/  @!P1 LDGSTS.E.BYPASS.LTC128B.128 [R10+0xfc00], desc[UR48][R6.64], !P0 ;  /* 0x0fc00000060a9fae */ /* 0x0001e2000c101d70 */
[----:B------:R-:W-:-:S07]  /*10c60*/  IMAD.MOV.U32 R0, RZ, RZ, R14 ;  /* 0x000000ffff007224 */ /* 0x000fce00078e000e */
[----:B0-----:R-:W-:Y:S05]  /*10c70*/  WARPSYNC.COLLECTIVE R15, `(.L_x_12983) ;  /* 0x000000000f087348 */ /* 0x001fea0003c00000 */
[----:B------:R1:W2:Y:S02]  /*10c80*/  SHFL.IDX P6, R14, R13, R12, R11 ;  /* 0x0000000c0d0e7389 */ /* 0x0002a400000c000b */
[----:B012---:R-:W-:Y:S01]  /*10c90*/  ENDCOLLECTIVE ;  /* 0x000000000000791b */ /* 0x007fe20003800000 */
.L_x_12983:
[----:B------:R-:W-:Y:S02]  /*10ca0*/  IMAD.MOV.U32 R13, RZ, RZ, R2 ;  /* 0x000000ffff0d7224 */ /* 0x000fe400078e0002 */
[----:B------:R-:W-:Y:S02]  /*10cb0*/  IMAD.MOV.U32 R12, RZ, RZ, 0x1 ;  /* 0x00000001ff0c7424 */ /* 0x000fe400078e00ff */
[----:B------:R-:W-:-:S07]  /*10cc0*/  IMAD.MOV.U32 R8, RZ, RZ, R14 ;  /* 0x000000ffff087224 */ /* 0x000fce00078e000e */
[----:B------:R-:W-:Y:S05]  /*10cd0*/  WARPSYNC.COLLECTIVE R15, `(.L_x_12984) ;  /* 0x000000000f087348 */ /* 0x000fea0003c00000 */
[----:B------:R0:W1:Y:S02]  /*10ce0*/  SHFL.IDX P6, R14, R13, R12, R11 ;  /* 0x0000000c0d0e7389 */ /* 0x00006400000c000b */
[----:B01----:R-:W-:Y:S01]  /*10cf0*/  ENDCOLLECTIVE ;  /* 0x000000000000791b */ /* 0x003fe20003800000 */
.L_x_12984:
[----:B------:R-:W-:-:S04]  /*10d00*/  @!P2 LEA R6, P1, R20, R8, 0x1 ;  /* 0x000000081406a211 */ /* 0x000fc800078208ff */
[----:B------:R-:W-:-:S05]  /*10d10*/  @!P2 IADD3.X R0, RZ, R0, RZ, P1, !PT ;  /* 0x00000000ff00a210 */ /* 0x000fca0000ffe4ff */
[----:B------:R-:W-:Y:S02]  /*10d20*/  @!P2 IMAD.MOV.U32 R7, RZ, RZ, R0 ;  /* 0x000000ffff07a224 */ /* 0x000fe400078e0000 */
[----:B------:R-:W-:Y:S02]  /*10d30*/  VIADD R0, R17, 0x90 ;  /* 0x0000009011007836 */ /* 0x000fe40000000000 */
[----:B------:R-:W-:Y:S01]  /*10d40*/  IMAD.MOV.U32 R13, RZ, RZ, R5 ;  /* 0x000000ffff0d7224 */ /* 0x000fe200078e0005 */
[----:B------:R-:W-:Y:S01]  /*10d50*/  @!PT LDS RZ, [RZ] ;  /* 0x00000000fffff984 */ /* 0x000fe20000000800 */
[----:B------:R-:W-:Y:S01]  /*10d60*/  @!PT LDS RZ, [RZ] ;  /* 0x00000000fffff984 */ /* 0x000fe20000000800 */
[----:B------:R-:W-:Y:S01]  /*10d70*/  @!PT LDS RZ, [RZ] ;  /* 0x00000000fffff984 */ /* 0x000fe20000000800 */
[----:B------:R0:W-:Y:S02]  /*10d80*/  @!P2 LDGSTS.E.BYPASS.LTC128B.128 [R10+0x10400], desc[UR48][R6.64], !P0 ;  /* 0x10400000060aafae */ /* 0x0001e4000c101d70 */
[----:B------:R-:W-:Y:S02]  /*10d90*/  ISETP.GE.AND P1, PT, R0, R3, PT ;  /* 0x000000030000720c */ /* 0x000fe40003f26270 */
[----:B------:R-:W-:-:S11]  /*10da0*/  MOV R0, R14 ;  /* 0x0000000e00007202 */ /* 0x000fd60000000f00 */
[----:B0-----:R-:W-:Y:S05]  /*10db0*/  WARPSYNC.COLLECTIVE R15, `(.L_x_12985) ;  /* 0x000000000f087348 */ /* 0x001fea0003c00000 */
[----:B------:R1:W2:Y:S02]  /*10dc0*/  SHFL.IDX P6, R14, R13, R12, R11 ;  /* 0x0000000c0d0e7389 */ /* 0x0002a400000c000b */
[----:B012---:R-:W-:Y:S01]  /*10dd0*/  ENDCOLLECTIVE ;  /* 0x000000000000791b */ /* 0x007fe20003800000 */
.L_x_12985:
[----:B------:R-:W-:Y:S01]  /*10de0*/  MOV R13, R2 ;  /* 0x00000002000d7202 */ /* 0x000fe20000000f00 */
[----:B------:R-:W-:Y:S02]  /*10df0*/  IMAD.MOV.U32 R12, RZ, RZ, 0x2 ;  /* 0x00000002ff0c7424 */ /* 0x000fe400078e00ff */
[----:B------:R-:W-:-:S07]  /*10e00*/  IMAD.MOV.U32 R6, RZ, RZ, R14 ;  /* 0x000000ffff067224 */ /* 0x000fce00078e000e */
[----:B------:R-:W-:Y:S05]  /*10e10*/  WARPSYNC.COLLECTIVE R15, `(.L_x_12986) ;  /* 0x000000000f087348 */ /* 0x000fea0003c00000 */
[----:B------:R0:W1:Y:S02]  /*10e20*/  SHFL.IDX P6, R14, R13, R12, R11 ;  /* 0x0000000c0d0e7389 */ /* 0x00006400000c000b */
[----:B01----:R-:W-:Y:S01]  /*10e30*/  ENDCOLLECTIVE ;  /* 0x000000000000791b */ /* 0x003fe20003800000 */
.L_x_12986:
[----:B------:R-:W-:-:S05]  /*10e40*/  @!P1 LEA R6, P2, R20, R6, 0x1 ;  /* 0x0000000614069211 */ /* 0x000fca00078408ff */
[----:B------:R-:W-:-:S04]  /*10e50*/  @!P1 IMAD.X R0, RZ, RZ, R0, P2 ;  /* 0x000000ffff009224 */ /* 0x000fc800010e0600 */
[----:B------:R-:W-:Y:S02]  /*10e60*/  @!P1 IMAD.MOV.U32 R7, RZ, RZ, R0 ;  /* 0x000000ffff079224 */ /* 0x000fe400078e0000 */
[----:B------:R-:W-:-:S03]  /*10e70*/  IMAD.MOV.U32 R13, RZ, RZ, R5 ;  /* 0x000000ffff0d7224 */ /* 0x000fc600078e0005 */
[----:B------:R-:W-:Y:S01]  /*10e80*/  @!PT LDS RZ, [RZ] ;  /* 0x00000000fffff984 */ /* 0x000fe20000000800 */
[----:B------:R-:W-:Y:S01]  /*10e90*/  @!PT LDS RZ, [RZ] ;  /* 0x00000000fffff984 */ /* 0x000fe20000000800 */
[----:B------:R-:W-:Y:S01]  /*10ea0*/  @!PT LDS RZ, [RZ] ;  /* 0x00000000fffff984 */ /* 0x000fe20000000800 */
[----:B------:R0:W-:Y:S01]  /*10eb0*/  @!P1 LDGSTS.E.BYPASS.LTC128B.128 [R10+0x10c00], desc[UR48][R6.64], !P0 ;  /* 0x10c00000060a9fae */ /* 0x0001e2000c101d70 */
[----:B------:R-:W-:Y:S01]  /*10ec0*/  ISETP.GE.AND P1, PT, R4, R3, PT ;  /* 0x000000030400720c */ /* 0x000fe20003f26270 */
[----:B------:R-:W-:-:S12]  /*10ed0*/  IMAD.MOV.U32 R0, RZ, RZ, R14 ;  /* 0x000000ffff007224 */ /* 0x000fd800078e000e */
[----:B0-----:R-:W-:Y:S05]  /*10ee0*/  WARPSYNC.COLLECTIVE R15, `(.L_x_12987) ;  /* 0x000000000f087348 */ /* 0x001fea0003c00000 */
[----:B------:R1:W2:Y:S02]  /*10ef0*/  SHFL.IDX P6, R14, R13, R12, R11 ;  /* 0x0000000c0d0e7389 */ /* 0x0002a400000c000b */
[----:B012---:R-:W-:Y:S01]  /*10f00*/  ENDCOLLECTIVE ;  /* 0x000000000000791b */ /* 0x007fe20003800000 */
.L_x_12987:
[----:B------:R-:W-:Y:S02]  /*10f10*/  IMAD.MOV.U32 R13, RZ, RZ, R2 ;  /* 0x000000ffff0d7224 */ /* 0x000fe400078e0002 */
[----:B------:R-:W-:Y:S02]  /*10f20*/  IMAD.MOV.U32 R12, RZ, RZ, 0x3 ;  /* 0x00000003ff0c7424 */ /* 0x000fe400078e00ff */
[----:B------:R-:W-:-:S07]  /*10f30*/  IMAD.MOV.U32 R6, RZ, RZ, R14 ;  /* 0x000000ffff067224 */ /* 0x000fce00078e000e */
[----:B------:R-:W-:Y:S05]  /*10f40*/  WARPSYNC.COLLECTIVE R15, `(.L_x_12988) ;  /* 0x000000000f087348 */ /* 0x000fea0003c00000 */
[----:B------:R0:W1:Y:S02]  /*10f50*/  SHFL.IDX P6, R14, R13, R12, R11 ;  /* 0x0000000c0d0e7389 */ /* 0x00006400000c000b */
[----:B01----:R-:W-:Y:S01]  /*10f60*/  ENDCOLLECTIVE ;  /* 0x000000000000791b */ /* 0x003fe20003800000 */
.L_x_12988:
        /* <DEDUP_REMOVED lines=8> */
[----:B------:R-:W-:-:S07]  /*10ff0*/  MOV R0, R14 ;  /* 0x0000000e00007202 */ /* 0x000fce0000000f00 */
[----:B0-----:R-:W-:Y:S05]  /*11000*/  WARPSYNC.COLLECTIVE R15, `(.L_x_12989) ;  /* 0x000000000f087348 */ /* 0x001fea0003c00000 */
[----:B------:R1:W2:Y:S02]  /*11010*/  SHFL.IDX P6, R14, R13, R12, R11 ;  /* 0x0000000c0d0e7389 */ /* 0x0002a400000c000b */
[----:B012---:R-:W-:Y:S01]  /*11020*/  ENDCOLLECTIVE ;  /* 0x000000000000791b */ /* 0x007fe20003800000 */
.L_x_12989:
[----:B------:R-:W-:Y:S05]  /*11030*/  BRA `(.L_x_12990) ;  /* 0xffffffc000987947 */ /* 0x000fea000383ffff */
.L_x_12878:
[----:B0-----:R0:W1:Y:S02]  /*11040*/  SYNCS.PHASECHK.TRANS64.TRYWAIT P0, [R22+URZ+0x30820], R3 ;  /* 0x03082003160075a7 */ /* 0x001064000800017f */
[----:B-1----:R-:W-:Y:S05]  /*11050*/  @!P0 NANOSLEEP.SYNCS 0x989680 ;  /* 0x009896800000895d */ /* 0x002fea0003900000 */
[----:B------:R-:W1:Y:S02]  /*11060*/  @!P0 SYNCS.PHASECHK.TRANS64 P0, [R22+URZ+0x30820], R3 ;  /* 0x03082003160085a7 */ /* 0x000e64000800007f */
[----:B-1----:R-:W-:Y:S05]  /*11070*/  @!P0 BRA `(.L_x_12878) ;  /* 0xfffffffc00f08947 */ /* 0x002fea000383ffff */
[----:B------:R-:W-:Y:S05]  /*11080*/  BRA `(.L_x_12991) ;  /* 0xffffffc400007947 */ /* 0x000fea000383ffff */
.L_x_12887:
[----:B0-----:R0:W2:Y:S02]  /*11090*/  SYNCS.PHASECHK.TRANS64.TRYWAIT P0, [R2+URZ+0x30840], R3 ;  /* 0x03084003020075a7 */ /* 0x0010a4000800017f */
[----:B--2---:R-:W-:Y:S05]  /*110a0*/  @!P0 NANOSLEEP.SYNCS 0x989680 ;  /* 0x009896800000895d */ /* 0x004fea0003900000 */
[----:B------:R-:W2:Y:S02]  /*110b0*/  @!P0 SYNCS.PHASECHK.TRANS64 P0, [R2+URZ+0x30840], R3 ;  /* 0x03084003020085a7 */ /* 0x000ea4000800007f */
[----:B--2---:R-:W-:Y:S05]  /*110c0*/  @!P0 BRA `(.L_x_12887) ;  /* 0xfffffffc00f08947 */ /* 0x004fea000383ffff */
[----:B------:R-:W-:Y:S05]  /*110d0*/  BRA `(.L_x_12992) ;  /* 0xffffffc400b07947 */ /* 0x000fea000383ffff */
.L_x_12892:
[----:B0-----:R0:W1:Y:S02]  /*110e0*/  SYNCS.PHASECHK.TRANS64.TRYWAIT P0, [R3+URZ+0x60], R2 ;  /* 0x00006002030075a7 */ /* 0x001064000800017f */
[----:B-1----:R-:W-:Y:S05]  /*110f0*/  @!P0 NANOSLEEP.SYNCS 0x989680 ;  /* 0x009896800000895d */ /* 0x002fea0003900000 */
[----:B------:R-:W1:Y:S02]  /*11100*/  @!P0 SYNCS.PHASECHK.TRANS64 P0, [R3+URZ+0x60], R2 ;  /* 0x00006002030085a7 */ /* 0x000e64000800007f */
[----:B-1----:R-:W-:Y:S05]  /*11110*/  @!P0 BRA `(.L_x_12892) ;  /* 0xfffffffc00f08947 */ /* 0x002fea000383ffff */
[----:B------:R-:W-:Y:S05]  /*11120*/  BRA `(.L_x_12993) ;  /* 0xffffffc8003c7947 */ /* 0x000fea000383ffff */
.L_x_12900:
[----:B-1----:R1:W2:Y:S02]  /*11130*/  SYNCS.PHASECHK.TRANS64.TRYWAIT P0, [R2+URZ+0x30840], R3 ;  /* 0x03084003020075a7 */ /* 0x0022a4000800017f */
[----:B--2---:R-:W-:Y:S05]  /*11140*/  @!P0 NANOSLEEP.SYNCS 0x989680 ;  /* 0x009896800000895d */ /* 0x004fea0003900000 */
[----:B------:R-:W2:Y:S02]  /*11150*/  @!P0 SYNCS.PHASECHK.TRANS64 P0, [R2+URZ+0x30840], R3 ;  /* 0x03084003020085a7 */ /* 0x000ea4000800007f */
[----:B--2---:R-:W-:Y:S05]  /*11160*/  @!P0 BRA `(.L_x_12900) ;  /* 0xfffffffc00f08947 */ /* 0x004fea000383ffff */
[----:B------:R-:W-:Y:S05]  /*11170*/  BRA `(.L_x_12994) ;  /* 0xffffffcc007c7947 */ /* 0x000fea000383ffff */
.L_x_12905:
[----:B0-----:R0:W1:Y:S02]  /*11180*/  SYNCS.PHASECHK.TRANS64.TRYWAIT P0, [R10+URZ+0x60], R3 ;  /* 0x000060030a0075a7 */ /* 0x001064000800017f */
[----:B-1----:R-:W-:Y:S05]  /*11190*/  @!P0 NANOSLEEP.SYNCS 0x989680 ;  /* 0x009896800000895d */ /* 0x002fea0003900000 */
[----:B------:R-:W1:Y:S02]  /*111a0*/  @!P0 SYNCS.PHASECHK.TRANS64 P0, [R10+URZ+0x60], R3 ;  /* 0x000060030a0085a7 */ /* 0x000e64000800007f */
[----:B-1----:R-:W-:Y:S05]  /*111b0*/  @!P0 BRA `(.L_x_12905) ;  /* 0xfffffffc00f08947 */ /* 0x002fea000383ffff */
[----:B------:R-:W-:Y:S05]  /*111c0*/  BRA `(.L_x_12995) ;  /* 0xffffffd000087947 */ /* 0x000fea000383ffff */
.L_x_12913:
[----:B-1----:R1:W2:Y:S02]  /*111d0*/  SYNCS.PHASECHK.TRANS64.TRYWAIT P0, [R2+URZ+0x30840], R3 ;  /* 0x03084003020075a7 */ /* 0x0022a4000800017f */
[----:B--2---:R-:W-:Y:S05]  /*111e0*/  @!P0 NANOSLEEP.SYNCS 0x989680 ;  /* 0x009896800000895d */ /* 0x004fea0003900000 */
[----:B------:R-:W2:Y:S02]  /*111f0*/  @!P0 SYNCS.PHASECHK.TRANS64 P0, [R2+URZ+0x30840], R3 ;  /* 0x03084003020085a7 */ /* 0x000ea4000800007f */
[----:B--2---:R-:W-:Y:S05]  /*11200*/  @!P0 BRA `(.L_x_12913) ;  /* 0xfffffffc00f08947 */ /* 0x004fea000383ffff */
[----:B------:R-:W-:Y:S05]  /*11210*/  BRA `(.L_x_12996) ;  /* 0xffffffd400147947 */ /* 0x000fea000383ffff */
.L_x_12918:
[----:B0-----:R0:W1:Y:S02]  /*11220*/  SYNCS.PHASECHK.TRANS64.TRYWAIT P0, [R8+URZ+0x60], R3 ;  /* 0x00006003080075a7 */ /* 0x001064000800017f */
[----:B-1----:R-:W-:Y:S05]  /*11230*/  @!P0 NANOSLEEP.SYNCS 0x989680 ;  /* 0x009896800000895d */ /* 0x002fea0003900000 */
[----:B------:R-:W1:Y:S02]  /*11240*/  @!P0 SYNCS.PHASECHK.TRANS64 P0, [R8+URZ+0x60], R3 ;  /* 0x00006003080085a7 */ /* 0x000e64000800007f */
[----:B-1----:R-:W-:Y:S05]  /*11250*/  @!P0 BRA `(.L_x_12918) ;  /* 0xfffffffc00f08947 */ /* 0x002fea000383ffff */
[----:B------:R-:W-:Y:S05]  /*11260*/  BRA `(.L_x_12997) ;  /* 0xffffffd400a47947 */ /* 0x000fea000383ffff */
.L_x_12928:
[----:B0-----:R0:W1:Y:S02]  /*11270*/  SYNCS.PHASECHK.TRANS64.TRYWAIT P0, [R3+URZ+0x30860], R0 ;  /* 0x03086000030075a7 */ /* 0x001064000800017f */
[----:B-1----:R-:W-:Y:S05]  /*11280*/  @!P0 NANOSLEEP.SYNCS 0x989680 ;  /* 0x009896800000895d */ /* 0x002fea0003900000 */
[----:B------:R-:W1:Y:S02]  /*11290*/  @!P0 SYNCS.PHASECHK.TRANS64 P0, [R3+URZ+0x30860], R0 ;  /* 0x03086000030085a7 */ /* 0x000e64000800007f */
[----:B-1----:R-:W-:Y:S05]  /*112a0*/  @!P0 BRA `(.L_x_12928) ;  /* 0xfffffffc00f08947 */ /* 0x002fea000383ffff */
[----:B------:R-:W-:Y:S05]  /*112b0*/  BRA `(.L_x_12998) ;  /* 0xffffffd800a07947 */ /* 0x000fea000383ffff */
.L_x_12934:
[----:B------:R-:W-:Y:S01]  /*112c0*/  BSSY B0, `(.L_x_12999) ;  /* 0x0000008000007945 */ /* 0x000fe20003800000 */
[----:B------:R-:W-:Y:S01]  /*112d0*/  IMAD.MOV.U32 R13, RZ, RZ, R16 ;  /* 0x000000ffff0d7224 */ /* 0x000fe200078e0010 */
[----:B------:R-:W-:Y:S01]  /*112e0*/  MOV R15, 0xffffffff ;  /* 0xffffffff000f7802 */ /* 0x000fe20000000f00 */
[----:B------:R-:W-:Y:S02]  /*112f0*/  IMAD.MOV.U32 R12, RZ, RZ, RZ ;  /* 0x000000ffff0c7224 */ /* 0x000fe400078e00ff */
[----:B------:R-:W-:-:S07]  /*11300*/  IMAD.MOV.U32 R11, RZ, RZ, 0x1f ;  /* 0x0000001fff0b7424 */ /* 0x000fce00078e00ff */
[----:B------:R-:W-:Y:S05]  /*11310*/  WARPSYNC.COLLECTIVE R15, `(.L_x_13000) ;  /* 0x000000000f087348 */ /* 0x000fea0003c00000 */
[----:B------:R0:W1:Y:S02]  /*11320*/  SHFL.IDX P6, R14, R13, R12, R11 ;  /* 0x0000000c0d0e7389 */ /* 0x00006400000c000b */
[----:B01----:R-:W-:Y:S01]  /*11330*/  ENDCOLLECTIVE ;  /* 0x000000000000791b */ /* 0x003fe20003800000 */
.L_x_13000:
[----:B------:R-:W-:Y:S05]  /*11340*/  BSYNC B0 ;  /* 0x0000000000007941 */ /* 0x000fea0003800000 */
.L_x_12999:
        /* <DEDUP_REMOVED lines=9> */
.L_x_13001:
[----:B------:R-:W-:Y:S02]  /*113e0*/  ULDC UR4, c[0x0][0xc3c] ;  /* 0x00030f0000047ab9 */ /* 0x000fe40000000800 */
[----:B------:R-:W-:-:S13]  /*113f0*/  ISETP.GE.OR P1, PT, R5, UR4, !P0 ;  /* 0x0000000405007c0c */ /* 0x000fda000c726670 */
[----:B------:R-:W0:Y:S01]  /*11400*/  @!P1 LDC.64 R2, c[0x0][0xc80] ;  /* 0x00032000ff029b82 */ /* 0x000e220000000a00 */
[----:B------:R-:W-:Y:S02]  /*11410*/  IMAD.MOV.U32 R11, RZ, RZ, RZ ;  /* 0x000000ffff0b7224 */ /* 0x000fe400078e00ff */
[----:B------:R-:W-:Y:S02]  /*11420*/  IMAD.MOV.U32 R4, RZ, RZ, R14 ;  /* 0x000000ffff047224 */ /* 0x000fe400078e000e */
[----:B0-----:R-:W-:-:S06]  /*11430*/  @!P1 IMAD.WIDE R2, R5, 0x4, R2 ;  /* 0x0000000405029825 */ /* 0x001fcc00078e0202 */
[----:B------:R-:W2:Y:S01]  /*11440*/  @!P1 LDG.E R2, desc[UR48][R2.64] ;  /* 0x0000003002029981 */ /* 0x000ea2000c1e1900 */
[----:B------:R-:W-:Y:S01]  /*11450*/  IMAD.MOV.U32 R5, RZ, RZ, RZ ;  /* 0x000000ffff057224 */ /* 0x000fe200078e00ff */
[C---:B------:R-:W-:Y:S02]  /*11460*/  ISETP.GE.U32.AND P2, PT, R8.reuse, 0x2, PT ;  /* 0x000000020800780c */ /* 0x040fe40003f46070 */
[C---:B------:R-:W-:Y:S02]  /*11470*/  ISETP.GE.U32.AND P3, PT, R8.reuse, 0x4, PT ;  /* 0x000000040800780c */ /* 0x040fe40003f66070 */
[C---:B------:R-:W-:Y:S02]  /*11480*/  ISETP.GE.U32.AND P4, PT, R8.reuse, 0x8, PT ;  /* 0x000000080800780c */ /* 0x040fe40003f86070 */
[C---:B------:R-:W-:Y:S01]  /*11490*/  ISETP.GE.U32.AND P5, PT, R8.reuse, 0x10, PT ;  /* 0x000000100800780c */ /* 0x040fe20003fa6070 */
[----:B--2---:R-:W-:Y:S01]  /*114a0*/  @!P1 IMAD.MOV.U32 R5, RZ, RZ, R2 ;  /* 0x000000ffff059224 */ /* 0x004fe200078e0002 */
[----:B------:R-:W-:-:S04]  /*114b0*/  ISETP.NE.AND P1, PT, R8, RZ, PT ;  /* 0x000000ff0800720c */ /* 0x000fc80003f25270 */
[----:B------:R-:W-:-:S09]  /*114c0*/  MOV R13, R5 ;  /* 0x00000005000d7202 */ /* 0x000fd20000000f00 */
[----:B------:R-:W-:Y:S05]  /*114d0*/  WARPSYNC.COLLECTIVE R15, `(.L_x_13002) ;  /* 0x000000000f087348 */ /* 0x000fea0003c00000 */
[----:B------:R0:W1:Y:S02]  /*114e0*/  SHFL.UP P6, R14, R13, R12, R11 ;  /* 0x0400000c0d0e7389 */ /* 0x00006400000c000b */
[----:B01----:R-:W-:Y:S01]  /*114f0*/  ENDCOLLECTIVE ;  /* 0x000000000000791b */ /* 0x003fe20003800000 */
.L_x_13002:
[----:B------:R-:W-:Y:S01]  /*11500*/  IMAD.MOV.U32 R12, RZ, RZ, 0x2 ;  /* 0x00000002ff0c7424 */ /* 0x000fe200078e00ff */
[----:B------:R-:W-:-:S05]  /*11510*/  SEL R6, R14, RZ, P1 ;  /* 0x000000ff0e067207 */ /* 0x000fca0000800000 */
[----:B------:R-:W-:-:S04]  /*11520*/  IMAD.IADD R6, R5, 0x1, R6 ;  /* 0x0000000105067824 */ /* 0x000fc800078e0206 */
[----:B------:R-:W-:-:S07]  /*11530*/  IMAD.MOV.U32 R13, RZ, RZ, R6 ;  /* 0x000000ffff0d7224 */ /* 0x000fce00078e0006 */
[----:B------:R-:W-:Y:S05]  /*11540*/  WARPSYNC.COLLECTIVE R15, `(.L_x_13003) ;  /* 0x000000000f087348 */ /* 0x000fea0003c00000 */
[----:B------:R0:W1:Y:S02]  /*11550*/  SHFL.UP P6, R14, R13, R12, R11 ;  /* 0x0400000c0d0e7389 */ /* 0x00006400000c000b */
[----:B01----:R-:W-:Y:S01]  /*11560*/  ENDCOLLECTIVE ;  /* 0x000000000000791b */ /* 0x003fe20003800000 */
.L_x_13003:
[----:B------:R-:W-:Y:S01]  /*11570*/  IMAD.MOV.U32 R12, RZ, RZ, 0x4 ;  /* 0x00000004ff0c7424 */ /* 0x000fe200078e00ff */
[----:B------:R-:W-:-:S04]  /*11580*/  SEL R7, R14, RZ, P2 ;  /* 0x000000ff0e077207 */ /* 0x000fc80001000000 */
[----:B------:R-:W-:-:S05]  /*11590*/  IADD3 R7, R6, R7, RZ ;  /* 0x0000000706077210 */ /* 0x000fca0007ffe0ff */
[----:B------:R-:W-:-:S07]  /*115a0*/  IMAD.MOV.U32 R13, RZ, RZ, R7 ;  /* 0x000000ffff0d7224 */ /* 0x000fce00078e0007 */
[----:B------:R-:W-:Y:S05]  /*115b0*/  WARPSYNC.COLLECTIVE R15, `(.L_x_13004) ;  /* 0x000000000f087348 */ /* 0x000fea0003c00000 */
[----:B------:R0:W1:Y:S02]  /*115c0*/  SHFL.UP P6, R14, R13, R12, R11 ;  /* 0x0400000c0d0e7389 */ /* 0x00006400000c000b */
[----:B01----:R-:W-:Y:S01]  /*115d0*/  ENDCOLLECTIVE ;  /* 0x000000000000791b */ /* 0x003fe20003800000 */
.L_x_13004:
[----:B------:R-:W-:Y:S02]  /*115e0*/  MOV R12, 0x8 ;  /* 0x00000008000c7802 */ /* 0x000fe40000000f00 */
[----:B------:R-:W-:-:S05]  /*115f0*/  SEL R2, R14, RZ, P3 ;  /* 0x000000ff0e027207 */ /* 0x000fca0001800000 */
[----:B------:R-:W-:-:S04]  /*11600*/  IMAD.IADD R2, R7, 0x1, R2 ;  /* 0x0000000107027824 */ /* 0x000fc800078e0202 */
[----:B------:R-:W-:-:S07]  /*11610*/  IMAD.MOV.U32 R13, RZ, RZ, R2 ;  /* 0x000000ffff0d7224 */ /* 0x000fce00078e0002 */
[----:B------:R-:W-:Y:S05]  /*11620*/  WARPSYNC.COLLECTIVE R15, `(.L_x_13005) ;  /* 0x000000000f087348 */ /* 0x000fea0003c00000 */
[----:B------:R0:W1:Y:S02]  /*11630*/  SHFL.UP P6, R14, R13, R12, R11 ;  /* 0x0400000c0d0e7389 */ /* 0x00006400000c000b */
[----:B01----:R-:W-:Y:S01]  /*11640*/  ENDCOLLECTIVE ;  /* 0x000000000000791b */ /* 0x003fe20003800000 */
.L_x_13005:
[----:B------:R-:W-:Y:S01]  /*11650*/  IMAD.MOV.U32 R12, RZ, RZ, 0x10 ;  /* 0x00000010ff0c7424 */ /* 0x000fe200078e00ff */
[----:B------:R-:W-:-:S05]  /*11660*/  SEL R3, R14, RZ, P4 ;  /* 0x000000ff0e037207 */ /* 0x000fca0002000000 */
[----:B------:R-:W-:-:S04]  /*11670*/  IMAD.IADD R3, R2, 0x1, R3 ;  /* 0x0000000102037824 */ /* 0x000fc800078e0203 */
[----:B------:R-:W-:-:S07]  /*11680*/  IMAD.MOV.U32 R13, RZ, RZ, R3 ;  /* 0x000000ffff0d7224 */ /* 0x000fce00078e0003 */
[----:B------:R-:W-:Y:S05]  /*11690*/  WARPSYNC.COLLECTIVE R15, `(.L_x_13006) ;  /* 0x000000000f087348 */ /* 0x000fea0003c00000 */
[----:B------:R0:W1:Y:S02]  /*116a0*/  SHFL.UP P6, R14, R13, R12, R11 ;  /* 0x0400000c0d0e7389 */ /* 0x00006400000c000b */
[----:B01----:R-:W-:Y:S01]  /*116b0*/  ENDCOLLECTIVE ;  /* 0x000000000000791b */ /* 0x003fe20003800000 */
.L_x_13006:
        /* <DEDUP_REMOVED lines=8> */
.L_x_13007:
[----:B------:R-:W-:Y:S05]  /*11740*/  BRA `(.L_x_13008) ;  /* 0xffffffd800d47947 */ /* 0x000fea000383ffff */
.L_x_12939:
[----:B------:R-:W-:Y:S01]  /*11750*/  BSSY B0, `(.L_x_13009) ;  /* 0x0000008000007945 */ /* 0x000fe20003800000 */
[----:B-----5:R-:W-:Y:S01]  /*11760*/  IMAD.MOV.U32 R13, RZ, RZ, R5 ;  /* 0x000000ffff0d7224 */ /* 0x020fe200078e0005 */
[----:B------:R-:W-:Y:S01]  /*11770*/  MOV R11, RZ ;  /* 0x000000ff000b7202 */ /* 0x000fe20000000f00 */
[----:B------:R-:W-:Y:S02]  /*11780*/  IMAD.MOV.U32 R12, RZ, RZ, 0x1 ;  /* 0x00000001ff0c7424 */ /* 0x000fe400078e00ff */
[----:B------:R-:W-:-:S07]  /*11790*/  IMAD.MOV.U32 R15, RZ, RZ, -0x1 ;  /* 0xffffffffff0f7424 */ /* 0x000fce00078e00ff */
[----:B0-----:R-:W-:Y:S05]  /*117a0*/  WARPSYNC.COLLECTIVE R15, `(.L_x_13010) ;  /* 0x000000000f087348 */ /* 0x001fea0003c00000 */
[----:B------:R1:W2:Y:S02]  /*117b0*/  SHFL.UP P6, R14, R13, R12, R11 ;  /* 0x0400000c0d0e7389 */ /* 0x0002a400000c000b */
[----:B012---:R-:W-:Y:S01]  /*117c0*/  ENDCOLLECTIVE ;  /* 0x000000000000791b */ /* 0x007fe20003800000 */
.L_x_13010:
[----:B------:R-:W-:Y:S05]  /*117d0*/  BSYNC B0 ;  /* 0x0000000000007941 */ /* 0x000fea0003800000 */
.L_x_13009:
[----:B------:R-:W-:Y:S01]  /*117e0*/  SEL R14, R14, RZ, P1 ;  /* 0x000000ff0e0e7207 */ /* 0x000fe20000800000 */
[----:B------:R-:W-:Y:S01]  /*117f0*/  IMAD.MOV.U32 R12, RZ, RZ, 0x2 ;  /* 0x00000002ff0c7424 */ /* 0x000fe200078e00ff */
[----:B------:R-:W-:Y:S01]  /*11800*/  MOV R15, 0xffffffff ;  /* 0xffffffff000f7802 */ /* 0x000fe20000000f00 */
[----:B------:R-:W-:Y:S02]  /*11810*/  IMAD.MOV.U32 R11, RZ, RZ, RZ ;  /* 0x000000ffff0b7224 */ /* 0x000fe400078e00ff */
[----:B------:R-:W-:-:S07]  /*11820*/  IMAD.IADD R13, R5, 0x1, R14 ;  /* 0x00000001050d7824 */ /* 0x000fce00078e020e */
[----:B------:R-:W-:Y:S05]  /*11830*/  WARPSYNC.COLLECTIVE R15, `(.L_x_13011) ;  /* 0x000000000f087348 */ /* 0x000fea0003c00000 */
[----:B------:R0:W1:Y:S02]  /*11840*/  SHFL.UP P6, R14, R13, R12, R11 ;  /* 0x0400000c0d0e7389 */ /* 0x00006400000c000b */
[----:B01----:R-:W-:Y:S01]  /*11850*/  ENDCOLLECTIVE ;  /* 0x000000000000791b */ /* 0x003fe20003800000 */
.L_x_13011:
[----:B------:R-:W-:Y:S01]  /*11860*/  IMAD.MOV.U32 R12, RZ, RZ, 0x4 ;  /* 0x00000004ff0c7424 */ /* 0x000fe200078e00ff */
[----:B------:R-:W-:-:S05]  /*11870*/  SEL R2, R14, RZ, P2 ;  /* 0x000000ff0e027207 */ /* 0x000fca0001000000 */
[----:B------:R-:W-:-:S04]  /*11880*/  IMAD.IADD R2, R13, 0x1, R2 ;  /* 0x000000010d027824 */ /* 0x000fc800078e0202 */
[----:B------:R-:W-:-:S07]  /*11890*/  IMAD.MOV.U32 R13, RZ, RZ, R2 ;  /* 0x000000ffff0d7224 */ /* 0x000fce00078e0002 */
[----:B------:R-:W-:Y:S05]  /*118a0*/  WARPSYNC.COLLECTIVE R15, `(.L_x_13012) ;  /* 0x000000000f087348 */ /* 0x000fea0003c00000 */
[----:B------:R0:W1:Y:S02]  /*118b0*/  SHFL.UP P6, R14, R13, R12, R11 ;  /* 0x0400000c0d0e7389 */ /* 0x00006400000c000b */
[----:B01----:R-:W-:Y:S01]  /*118c0*/  ENDCOLLECTIVE ;  /* 0x000000000000791b */ /* 0x003fe20003800000 */
.L_x_13012:
[----:B------:R-:W-:Y:S01]  /*118d0*/  IMAD.MOV.U32 R12, RZ, RZ, 0x8 ;  /* 0x00000008ff0c7424 */ /* 0x000fe200078e00ff */
[----:B------:R-:W-:-:S05]  /*118e0*/  SEL R3, R14, RZ, P3 ;  /* 0x000000ff0e037207 */ /* 0x000fca0001800000 */
[----:B------:R-:W-:-:S05]  /*118f0*/  IMAD.IADD R3, R2, 0x1, R3 ;  /* 0x0000000102037824 */ /* 0x000fca00078e0203 */
[----:B------:R-:W-:-:S07]  /*11900*/  MOV R13, R3 ;  /* 0x00000003000d7202 */ /* 0x000fce0000000f00 */
[----:B------:R-:W-:Y:S05]  /*11910*/  WARPSYNC.COLLECTIVE R15, `(.L_x_13013) ;  /* 0x000000000f087348 */ /* 0x000fea0003c00000 */
[----:B------:R0:W1:Y:S02]  /*11920*/  SHFL.UP P6, R14, R13, R12, R11 ;  /* 0x0400000c0d0e7389 */ /* 0x00006400000c000b */
[----:B01----:R-:W-:Y:S01]  /*11930*/  ENDCOLLECTIVE ;  /* 0x000000000000791b */ /* 0x003fe20003800000 */
.L_x_13013:
[----:B------:R-:W-:Y:S01]  /*11940*/  IMAD.MOV.U32 R12, RZ, RZ, 0x10 ;  /* 0x00000010ff0c7424 */ /* 0x000fe200078e00ff */
[----:B------:R-:W-:-:S05]  /*11950*/  SEL R4, R14, RZ, P4 ;  /* 0x000000ff0e047207 */ /* 0x000fca0002000000 */
[----:B------:R-:W-:-:S04]  /*11960*/  IMAD.IADD R4, R3, 0x1, R4 ;  /* 0x0000000103047824 */ /* 0x000fc800078e0204 */
[----:B------:R-:W-:-:S07]  /*11970*/  IMAD.MOV.U32 R13, RZ, RZ, R4 ;  /* 0x000000ffff0d7224 */ /* 0x000fce00078e0004 */
[----:B------:R-:W-:Y:S05]  /*11980*/  WARPSYNC.COLLECTIVE R15, `(.L_x_13014) ;  /* 0x000000000f087348 */ /* 0x000fea0003c00000 */
[----:B------:R0:W1:Y:S02]  /*11990*/  SHFL.UP P6, R14, R13, R12, R11 ;  /* 0x0400000c0d0e7389 */ /* 0x00006400000c000b */
[----:B01----:R-:W-:Y:S01]  /*119a0*/  ENDCOLLECTIVE ;  /* 0x000000000000791b */ /* 0x003fe20003800000 */
.L_x_13014:
        /* <DEDUP_REMOVED lines=8> */
.L_x_13015:
[----:B------:R-:W-:Y:S05]  /*11a30*/  BRA `(.L_x_13016) ;  /* 0xffffffd800b47947 */ /* 0x000fea000383ffff */
.L_x_12941:
[----:B------:R-:W-:Y:S01]  /*11a40*/  BSSY B0, `(.L_x_13017) ;  /* 0x0000006000007945 */ /* 0x000fe20003800000 */
[----:B------:R-:W-:Y:S01]  /*11a50*/  PLOP3.LUT P6, PT, P6, PT, PT, 0x8, 0x0 ;  /* 0x000000000000781c */ /* 0x000fe200037ce170 */
[----:B------:R-:W-:-:S12]  /*11a60*/  IMAD.MOV.U32 R15, RZ, RZ, -0x1 ;  /* 0xffffffffff0f7424 */ /* 0x000fd800078e00ff */
[----:B0-----:R-:W-:Y:S05]  /*11a70*/  WARPSYNC.COLLECTIVE R15, `(.L_x_13018) ;  /* 0x000000000f087348 */ /* 0x001fea0003c00000 */
[----:B------:R-:W-:Y:S01]  /*11a80*/  VOTE.ANY R14, PT, P6 ;  /* 0x00000000000e7806 */ /* 0x000fe200030e0100 */
[----:B0-----:R-:W-:Y:S06]  /*11a90*/  ENDCOLLECTIVE ;  /* 0x000000000000791b */ /* 0x001fec0003800000 */
.L_x_13018:
[----:B------:R-:W-:Y:S05]  /*11aa0*/  BSYNC B0 ;  /* 0x0000000000007941 */ /* 0x000fea0003800000 */
.L_x_13017:
        /* <DEDUP_REMOVED lines=9> */
.L_x_13019:
[----:B------:R-:W-:Y:S01]  /*11b40*/  MOV R5, R14 ;  /* 0x0000000e00057202 */ /* 0x000fe20000000f00 */
[----:B------:R-:W-:Y:S06]  /*11b50*/  BRA `(.L_x_13020) ;  /* 0xffffffd800a47947 */ /* 0x000fec000383ffff */
.L_x_12943:
[----:B------:R-:W-:Y:S01]  /*11b60*/  BSSY B0, `(.L_x_13021) ;  /* 0x0000007000007945 */ /* 0x000fe20003800000 */
[----:B------:R-:W-:Y:S02]  /*11b70*/  IMAD.MOV.U32 R13, RZ, RZ, R2 ;  /* 0x000000ffff0d7224 */ /* 0x000fe400078e0002 */
[----:B------:R-:W-:Y:S02]  /*11b80*/  IMAD.MOV.U32 R11, RZ, RZ, 0x1f ;  /* 0x0000001fff0b7424 */ /* 0x000fe400078e00ff */
[----:B------:R-:W-:-:S07]  /*11b90*/  IMAD.MOV.U32 R15, RZ, RZ, -0x1 ;  /* 0xffffffffff0f7424 */ /* 0x000fce00078e00ff */
[----:B012---:R-:W-:Y:S05]  /*11ba0*/  WARPSYNC.COLLECTIVE R15, `(.L_x_13022) ;  /* 0x000000000f087348 */ /* 0x007fea0003c00000 */
[----:B------:R3:W4:Y:S02]  /*11bb0*/  SHFL.IDX P6, R14, R13, R12, R11 ;  /* 0x0000000c0d0e7389 */ /* 0x00072400000c000b */
[----:B01234-:R-:W-:Y:S01]  /*11bc0*/  ENDCOLLECTIVE ;  /* 0x000000000000791b */ /* 0x01ffe20003800000 */
.L_x_13022:
[----:B------:R-:W-:Y:S05]  /*11bd0*/  BSYNC B0 ;  /* 0x0000000000007941 */ /* 0x000fea0003800000 */
.L_x_13021:
[----:B------:R-:W-:Y:S05]  /*11be0*/  BRA `(.L_x_12942) ;  /* 0xffffffd8009c7947 */ /* 0x000fea000383ffff */
.L_x_12947:
[----:B0-----:R0:W2:Y:S02]  /*11bf0*/  SYNCS.PHASECHK.TRANS64.TRYWAIT P0, [R9+URZ+0x30820], R0 ;  /* 0x03082000090075a7 */ /* 0x0010a4000800017f */
[----:B--2---:R-:W-:Y:S05]  /*11c00*/  @!P0 NANOSLEEP.SYNCS 0x989680 ;  /* 0x009896800000895d */ /* 0x004fea0003900000 */
[----:B------:R-:W2:Y:S02]  /*11c10*/  @!P0 SYNCS.PHASECHK.TRANS64 P0, [R9+URZ+0x30820], R0 ;  /* 0x03082000090085a7 */ /* 0x000ea4000800007f */
[----:B--2---:R-:W-:Y:S05]  /*11c20*/  @!P0 BRA `(.L_x_12947) ;  /* 0xfffffffc00f08947 */ /* 0x004fea000383ffff */
[----:B------:R-:W-:Y:S05]  /*11c30*/  BRA `(.L_x_13023) ;  /* 0xffffffdc00887947 */ /* 0x000fea000383ffff */
.L_x_12948:
[----:B------:R-:W2:Y:S01]  /*11c40*/  S2R R2, SR_TID.X ;  /* 0x0000000000027919 */ /* 0x000ea20000002100 */
[----:B------:R-:W-:Y:S01]  /*11c50*/  BSSY B0, `(.L_x_13024) ;  /* 0x000000a000007945 */ /* 0x000fe20003800000 */
[----:B------:R-:W-:Y:S01]  /*11c60*/  MOV R12, RZ ;  /* 0x000000ff000c7202 */ /* 0x000fe20000000f00 */
        /* <DEDUP_REMOVED lines=8> */
.L_x_13025:
[----:B------:R-:W-:Y:S05]  /*11cf0*/  BSYNC B0 ;  /* 0x0000000000007941 */ /* 0x000fea0003800000 */
.L_x_13024:
[----:B------:R-:W-:Y:S05]  /*11d00*/  BRA `(.L_x_13026) ;  /* 0xffffffdc00707947 */ /* 0x000fea000383ffff */
.L_x_12951:
[----:B------:R-:W-:Y:S01]  /*11d10*/  BSSY B1, `(.L_x_13027) ;  /* 0x0000006000017945 */ /* 0x000fe20003800000 */
[----:B------:R-:W-:-:S07]  /*11d20*/  IMAD.MOV.U32 R15, RZ, RZ, -0x1 ;  /* 0xffffffffff0f7424 */ /* 0x000fce00078e00ff */
[----:B01-3--:R-:W-:Y:S05]  /*11d30*/  WARPSYNC.COLLECTIVE R15, `(.L_x_13028) ;  /* 0x000000000f0c7348 */ /* 0x00bfea0003c00000 */
[----:B------:R-:W-:Y:S02]  /*11d40*/  ELECT P6, UR62, PT ;  /* 0x00000000003e782f */ /* 0x000fe400038c0000 */
[----:B------:R-:W-:Y:S01]  /*11d50*/  MOV R14, UR62 ;  /* 0x0000003e000e7c02 */ /* 0x000fe20008000f00 */
[----:B01-3--:R-:W-:Y:S10]  /*11d60*/  ENDCOLLECTIVE ;  /* 0x000000000000791b */ /* 0x00bff40003800000 */
.L_x_13028:
[----:B------:R-:W-:Y:S05]  /*11d70*/  BSYNC B1 ;  /* 0x0000000000017941 */ /* 0x000fea0003800000 */
.L_x_13027:
[----:B------:R-:W-:Y:S05]  /*11d80*/  BRA `(.L_x_13029) ;  /* 0xffffffdc00687947 */ /* 0x000fea000383ffff */
.L_x_12953:
[----:B0-----:R0:W1:Y:S02]  /*11d90*/  SYNCS.PHASECHK.TRANS64.TRYWAIT P0, [R5+URZ], R4 ;  /* 0x00000004050075a7 */ /* 0x001064000800017f */
[----:B-1----:R-:W-:Y:S05]  /*11da0*/  @!P0 NANOSLEEP.SYNCS 0x989680 ;  /* 0x009896800000895d */ /* 0x002fea0003900000 */
[----:B------:R-:W1:Y:S02]  /*11db0*/  @!P0 SYNCS.PHASECHK.TRANS64 P0, [R5+URZ], R4 ;  /* 0x00000004050085a7 */ /* 0x000e64000800007f */
[----:B-1----:R-:W-:Y:S05]  /*11dc0*/  @!P0 BRA `(.L_x_12953) ;  /* 0xfffffffc00f08947 */ /* 0x002fea000383ffff */
[----:B------:R-:W-:Y:S05]  /*11dd0*/  BRA `(.L_x_13030) ;  /* 0xffffffdc009c7947 */ /* 0x000fea000383ffff */
.L_x_12954:
[----:B-1----:R1:W2:Y:S02]  /*11de0*/  SYNCS.PHASECHK.TRANS64.TRYWAIT P0, [R3+URZ], R2 ;  /* 0x00000002030075a7 */ /* 0x0022a4000800017f */
[----:B--2---:R-:W-:Y:S05]  /*11df0*/  @!P0 NANOSLEEP.SYNCS 0x989680 ;  /* 0x009896800000895d */ /* 0x004fea0003900000 */
[----:B------:R-:W2:Y:S02]  /*11e00*/  @!P0 SYNCS.PHASECHK.TRANS64 P0, [R3+URZ], R2 ;  /* 0x00000002030085a7 */ /* 0x000ea4000800007f */
[----:B--2---:R-:W-:Y:S05]  /*11e10*/  @!P0 BRA `(.L_x_12954) ;  /* 0xfffffffc00f08947 */ /* 0x004fea000383ffff */
[----:B------:R-:W-:Y:S05]  /*11e20*/  BRA `(.L_x_13031) ;  /* 0xffffffdc00907947 */ /* 0x000fea000383ffff */
.L_x_12956:
[----:B--2---:R2:W4:Y:S02]  /*11e30*/  SYNCS.PHASECHK.TRANS64.TRYWAIT P0, [R23+URZ], R4 ;  /* 0x00000004170075a7 */ /* 0x004524000800017f */
[----:B----4-:R-:W-:Y:S05]  /*11e40*/  @!P0 NANOSLEEP.SYNCS 0x989680 ;  /* 0x009896800000895d */ /* 0x010fea0003900000 */
[----:B------:R-:W4:Y:S02]  /*11e50*/  @!P0 SYNCS.PHASECHK.TRANS64 P0, [R23+URZ], R4 ;  /* 0x00000004170085a7 */ /* 0x000f24000800007f */
[----:B----4-:R-:W-:Y:S05]  /*11e60*/  @!P0 BRA `(.L_x_12956) ;  /* 0xfffffffc00f08947 */ /* 0x010fea000383ffff */
[----:B------:R-:W-:Y:S05]  /*11e70*/  BRA `(.L_x_13032) ;  /* 0xffffffdc00947947 */ /* 0x000fea000383ffff */
.L_x_13033:
        /* <DEDUP_REMOVED lines=16> */
.L_x_15329:


//--------------------- .text._ZN7cutlass13device_kernelIN5flash11enable_sm90INS1_16FlashAttnFwdSm90INS1_25CollectiveMainloopFwdSm90ILi2EN4cute5tupleIJNS5_1CILi1EEES8_S8_EEENS6_IJNS7_ILi192EEESA_NS7_ILi64EEEEEELi64ENS_10bfloat16_tEfNS_4arch4Sm90ELb0ELb0ELb1ELb1ELb0ELb1ELb0ELb0ELb1ELb1ELb0ELb0EEENS1_21CollectiveEpilogueFwdINS6_IJSA_SB_SA_EEES9_SD_SF_Li384ELb1ELb1ELb0ELb0EEENS1_36VarlenDynamicPersistentTileSchedulerILi192ELi192ELi384ELi128ELb0ELb1ELb1ELb0ELb1ELb1EEEEEEEEEvNT_6ParamsE --------------------------
	.section	.text._ZN7cutlass13device_kernelIN5flash11enable_sm90INS1_16FlashAttnFwdSm90INS1_25CollectiveMainloopFwdSm90ILi2EN4cute5tupleIJNS5_1CILi1EEES8_S8_EEENS6_IJNS7_ILi192EEESA_NS7_ILi64EEEEEELi64ENS_10bfloat16_tEfNS_4arch4Sm90ELb0ELb0ELb1ELb1ELb0ELb1ELb0ELb0ELb1ELb1ELb0ELb0EEENS1_21CollectiveEpilogueFwdINS6_IJSA_SB_SA_EEES9_SD_SF_Li384ELb1ELb1ELb0ELb0EEENS1_36VarlenDynamicPersistentTileSchedulerILi192ELi192ELi384ELi128ELb0ELb1ELb1ELb0ELb1ELb1EEEEEEEEEvNT_6ParamsE,"ax",@progbits
	.align	128
.text._ZN7cutlass13device_kernelIN5flash11enable_sm90INS1_16FlashAttnFwdSm90INS1_25CollectiveMainloopFwdSm90ILi2EN4cute5tupleIJNS5_1CILi1EEES8_S8_EEENS6_IJNS7_ILi192EEESA_NS7_ILi64EEEEEELi64ENS_10bfloat16_tEfNS_4arch4Sm90ELb0ELb0ELb1ELb1ELb0ELb1ELb0ELb0ELb1ELb1ELb0ELb0EEENS1_21CollectiveEpilogueFwdINS6_IJSA_SB_SA_EEES9_SD_SF_Li384ELb1ELb1ELb0ELb0EEENS1_36VarlenDynamicPersistentTileSchedulerILi192ELi192ELi384ELi128ELb0ELb1ELb1ELb0ELb1ELb1EEEEEEEEEvNT_6ParamsE:
        .type           _ZN7cutlass13device_kernelIN5flash11enable_sm90INS1_16FlashAttnFwdSm90INS1_25CollectiveMainloopFwdSm90ILi2EN4cute5tupleIJNS5_1CILi1EEES8_S8_EEENS6_IJNS7_ILi192EEESA_NS7_ILi64EEEEEELi64ENS_10bfloat16_tEfNS_4arch4Sm90ELb0ELb0ELb1ELb1ELb0ELb1ELb0ELb0ELb1ELb1ELb0ELb0EEENS1_21CollectiveEpilogueFwdINS6_IJSA_SB_SA_EEES9_SD_SF_Li384ELb1ELb1ELb0ELb0EEENS1_36VarlenDynamicPersistentTileSchedulerILi192ELi192ELi384ELi128ELb0ELb1ELb1ELb0ELb1ELb1EEEEEEEEEvNT_6ParamsE,@function
        .size           _ZN7cutlass13device_kernelIN5flash11enable_sm90INS1_16FlashAttnFwdSm90INS1_25CollectiveMainloopFwdSm90ILi2EN4cute5tupleIJNS5_1CILi1EEES8_S8_EEENS6_IJNS7_ILi192EEESA_NS7_ILi64EEEEEELi64ENS_10bfloat16_tEfNS_4arch4Sm90ELb0ELb0ELb1ELb1ELb0ELb1ELb0ELb0ELb1ELb1ELb0ELb0EEENS1_21CollectiveEpilogueFwdINS6_IJSA_SB_SA_EEES9_SD_SF_Li384ELb1ELb1ELb0ELb0EEENS1_36VarlenDynamicPersistentTileSchedulerILi192ELi192ELi384ELi128ELb0ELb1ELb1ELb0ELb1ELb1EEEEEEEEEvNT_6ParamsE,(.L_x_15330 - _ZN7cutlass13device_kernelIN5flash11enable_sm90INS1_16FlashAttnFwdSm90INS1_25CollectiveMainloopFwdSm90ILi2EN4cute5tupleIJNS5_1CILi1EEES8_S8_EEENS6_IJNS7_ILi192EEESA_NS7_ILi64EEEEEELi64ENS_10bfloat16_tEfNS_4arch4Sm90ELb0ELb0ELb1ELb1ELb0ELb1ELb0ELb0ELb1ELb1ELb0ELb0EEENS1_21CollectiveEpilogueFwdINS6_IJSA_SB_SA_EEES9_SD_SF_Li384ELb1ELb1ELb0ELb0EEENS1_36VarlenDynamicPersistentTileSchedulerILi192ELi192ELi384ELi128ELb0ELb1ELb1ELb0ELb1ELb1EEEEEEEEEvNT_6ParamsE)
        .other          _ZN7cutlass13device_kernelIN5flash11enable_sm90INS1_16FlashAttnFwdSm90INS1_25CollectiveMainloopFwdSm90ILi2EN4cute5tupleIJNS5_1CILi1EEES8_S8_EEENS6_IJNS7_ILi192EEESA_NS7_ILi64EEEEEELi64ENS_10bfloat16_tEfNS_4arch4Sm90ELb0ELb0ELb1ELb1ELb0ELb1ELb0ELb0ELb1ELb1ELb0ELb0EEENS1_21CollectiveEpilogueFwdINS6_IJSA_SB_SA_EEES9_SD_SF_Li384ELb1ELb1ELb0ELb0EEENS1_36VarlenDynamicPersistentTileSchedulerILi192ELi192ELi384ELi128ELb0ELb1ELb1ELb0ELb1ELb1EEEEEEEEEvNT_6ParamsE,@"STO_CUDA_ENTRY STV_DEFAULT"
_ZN7cutlass13device_kernelIN5flash11enable_sm90INS1_16FlashAttnFwdSm90INS1_25CollectiveMainloopFwdSm90ILi2EN4cute5tupleIJNS5_1CILi1EEES8_S8_EEENS6_IJNS7_ILi192EEESA_NS7_ILi64EEEEEELi64ENS_10bfloat16_tEfNS_4arch4Sm90ELb0ELb0ELb1ELb1ELb0ELb1ELb0ELb0ELb1ELb1ELb0ELb0EEENS1_21CollectiveEpilogueFwdINS6_IJSA_SB_SA_EEES9_SD_SF_Li384ELb1ELb1ELb0ELb0EEENS1_36VarlenDynamicPersistentTileSchedulerILi192ELi192ELi384ELi128ELb0ELb1ELb1ELb0ELb1ELb1EEEEEEEEEvNT_6ParamsE:
        /* <DEDUP_REMOVED lines=23> */
.L_x_13035:
[----:B------:R-:W-:Y:S05]  /*0170*/  BSYNC B0 ;  /* 0x0000000000007941 */ /* 0x000fea0003800000 */
.L_x_13034:
        /* <DEDUP_REMOVED lines=40> */
.L_x_13036:
        /* <DEDUP_REMOVED lines=22> */
.L_x_13037:
        /* <DEDUP_REMOVED lines=18> */
.L_x_13038:
        /* <DEDUP_REMOVED lines=22> */
.L_x_13039:
        /* <DEDUP_REMOVED lines=22> */
.L_x_13040:
        /* <DEDUP_REMOVED lines=9> */
.L_x_13043:
        /* <DEDUP_REMOVED lines=23> */
[----:B------:R-:W2:Y:S01]  /*0b40*/  LDL.LU R14, [R1+0x40] ;  /* 0x00004000010e7983 */ /* 0x000ea20000300800 */
[----:B------:R-:W0:Y:S02]  /*0b50*/  S2R R0, SR_TID.X ;  /* 0x0000000000007919 */ /* 0x000e240000002100 */
[----:B0-----:R-:W-:-:S05]  /*0b60*/  VIADD R13, R0, 0xffffff80 ;  /* 0xffffff80000d7836 */ /* 0x001fca0000000000 */
[----:B------:R-:W-:-:S04]  /*0b70*/  SHF.R.S32.HI R0, RZ, 0x1f, R13 ;  /* 0x0000001fff007819 */ /* 0x000fc8000001140d */
[----:B------:R-:W-:-:S04]  /*0b80*/  LEA.HI R3, R0, R13, RZ, 0x7 ;  /* 0x0000000d00037211 */ /* 0x000fc800078f38ff */
[----:B------:R-:W-:-:S05]  /*0b90*/  LOP3.LUT R4, R3, 0xffffff80, RZ, 0xc0, !PT ;  /* 0xffffff8003047812 */ /* 0x000fca00078ec0ff */
[----:B------:R-:W-:-:S05]  /*0ba0*/  IMAD.IADD R16, R13, 0x1, -R4 ;  /* 0x000000010d107824 */ /* 0x000fca00078e0a04 */
[----:B------:R-:W-:-:S04]  /*0bb0*/  SHF.R.S32.HI R9, RZ, 0x1f, R16 ;  /* 0x0000001fff097819 */ /* 0x000fc80000011410 */
[----:B------:R-:W-:Y:S02]  /*0bc0*/  LEA.HI R10, R9, R16, RZ, 0x2 ;  /* 0x00000010090a7211 */ /* 0x000fe400078f10ff */
[----:B------:R-:W-:Y:S02]  /*0bd0*/  LEA.HI R4, R0, R13, RZ, 0x4 ;  /* 0x0000000d00047211 */ /* 0x000fe400078f20ff */
[--C-:B------:R-:W-:Y:S02]  /*0be0*/  SHF.R.S32.HI R8, RZ, 0x2, R10.reuse ;  /* 0x00000002ff087819 */ /* 0x100fe4000001140a */
[----:B------:R-:W-:Y:S02]  /*0bf0*/  SHF.R.S32.HI R7, RZ, 0x1f, R10 ;  /* 0x0000001fff077819 */ /* 0x000fe4000001140a */
[----:B------:R-:W-:Y:S02]  /*0c00*/  LOP3.LUT R5, R4, 0xfffffff0, RZ, 0xc0, !PT ;  /* 0xfffffff004057812 */ /* 0x000fe400078ec0ff */
[----:B------:R-:W-:-:S04]  /*0c10*/  LEA.HI R7, R7, R8, RZ, 0x3 ;  /* 0x0000000807077211 */ /* 0x000fc800078f18ff */
[----:B------:R-:W-:Y:S01]  /*0c20*/  LOP3.LUT R11, R7, 0xfffffff8, RZ, 0xc0, !PT ;  /* 0xfffffff8070b7812 */ /* 0x000fe200078ec0ff */
[----:B------:R-:W-:Y:S01]  /*0c30*/  IMAD.IADD R5, R13, 0x1, -R5 ;  /* 0x000000010d057824 */ /* 0x000fe200078e0a05 */
[----:B------:R-:W-:-:S03]  /*0c40*/  SHF.R.S32.HI R7, RZ, 0x4, R4 ;  /* 0x00000004ff077819 */ /* 0x000fc60000011404 */
[----:B------:R-:W-:Y:S01]  /*0c50*/  IMAD.IADD R12, R8, 0x1, -R11 ;  /* 0x00000001080c7824 */ /* 0x000fe200078e0a0b */
[----:B------:R-:W-:Y:S02]  /*0c60*/  LEA.HI R8, R0, R13, RZ, 0x5 ;  /* 0x0000000d00087211 */ /* 0x000fe400078f28ff */
[----:B------:R-:W-:Y:S02]  /*0c70*/  LEA.HI R4, R4, R7, RZ, 0x1 ;  /* 0x0000000704047211 */ /* 0x000fe400078f08ff */
[----:B------:R-:W-:Y:S02]  /*0c80*/  LEA.HI R9, R9, R16, RZ, 0x5 ;  /* 0x0000001009097211 */ /* 0x000fe400078f28ff */
[----:B------:R-:W-:Y:S02]  /*0c90*/  SHF.R.S32.HI R6, RZ, 0x1f, R5 ;  /* 0x0000001fff067819 */ /* 0x000fe40000011405 */
[----:B------:R-:W-:Y:S02]  /*0ca0*/  SHF.R.S32.HI R18, RZ, 0x5, R8 ;  /* 0x00000005ff127819 */ /* 0x000fe40000011408 */
[----:B------:R-:W-:-:S02]  /*0cb0*/  LOP3.LUT R8, R4, 0x1ffffffe, RZ, 0xc0, !PT ;  /* 0x1ffffffe04087812 */ /* 0x000fc400078ec0ff */
[----:B------:R-:W-:Y:S02]  /*0cc0*/  SHF.R.S32.HI R9, RZ, 0x5, R9 ;  /* 0x00000005ff097819 */ /* 0x000fe40000011409 */
[----:B------:R-:W-:Y:S02]  /*0cd0*/  LEA.HI R6, R6, R5, RZ, 0x3 ;  /* 0x0000000506067211 */ /* 0x000fe400078f18ff */
[----:B------:R-:W-:Y:S01]  /*0ce0*/  SHF.R.S32.HI R15, RZ, 0x7, R3 ;  /* 0x00000007ff0f7819 */ /* 0x000fe20000011403 */
[----:B------:R-:W-:Y:S01]  /*0cf0*/  IMAD.IADD R8, R7, 0x1, -R8 ;  /* 0x0000000107087824 */ /* 0x000fe200078e0a08 */
[----:B------:R-:W-:Y:S01]  /*0d00*/  LOP3.LUT R4, R6, 0xfffffff8, RZ, 0xc0, !PT ;  /* 0xfffffff806047812 */ /* 0x000fe200078ec0ff */
[----:B------:R-:W-:Y:S01]  /*0d10*/  IMAD R12, R9, 0x10, R12 ;  /* 0x00000010090c7824 */ /* 0x000fe200078e020c */
[----:B------:R-:W-:Y:S01]  /*0d20*/  LOP3.LUT R10, R10, 0x7ffffffc, RZ, 0xc0, !PT ;  /* 0x7ffffffc0a0a7812 */ /* 0x000fe200078ec0ff */
[----:B------:R-:W-:Y:S02]  /*0d30*/  IMAD.SHL.U32 R7, R18, 0x400, RZ ;  /* 0x0000040012077824 */ /* 0x000fe400078e00ff */
[----:B------:R-:W-:Y:S01]  /*0d40*/  IMAD.HI R9, R15, 0x55555556, RZ ;  /* 0x555555560f097827 */ /* 0x000fe200078e02ff */
[----:B------:R-:W-:-:S03]  /*0d50*/  IADD3 R4, R5, -R4, RZ ;  /* 0x8000000405047210 */ /* 0x000fc60007ffe0ff */
[----:B------:R-:W-:Y:S01]  /*0d60*/  IMAD R5, R5, 0x40, R7 ;  /* 0x0000004005057824 */ /* 0x000fe200078e0207 */
[----:B------:R-:W-:Y:S01]  /*0d70*/  LEA.HI R9, R9, R9, RZ, 0x1 ;  /* 0x0000000909097211 */ /* 0x000fe200078f08ff */
[----:B------:R-:W-:Y:S02]  /*0d80*/  IMAD.SHL.U32 R8, R8, 0x8, RZ ;  /* 0x0000000808087824 */ /* 0x000fe400078e00ff */
[----:B------:R-:W-:Y:S02]  /*0d90*/  IMAD.MOV.U32 R11, RZ, RZ, -0x2 ;  /* 0xfffffffeff0b7424 */ /* 0x000fe400078e00ff */
[----:B------:R-:W-:Y:S01]  /*0da0*/  IMAD.IADD R10, R16, 0x1, -R10 ;  /* 0x00000001100a7824 */ /* 0x000fe200078e0a0a */
[C---:B------:R-:W-:Y:S01]  /*0db0*/  R2P PR, R4.reuse, 0x6 ;  /* 0x0000000604007804 */ /* 0x040fe20000000000 */
[----:B------:R-:W-:Y:S02]  /*0dc0*/  IMAD.SHL.U32 R3, R4, 0x40, RZ ;  /* 0x0000004004037824 */ /* 0x000fe400078e00ff */
[----:B------:R-:W-:-:S02]  /*0dd0*/  IMAD.IADD R5, R8, 0x1, R5 ;  /* 0x0000000108057824 */ /* 0x000fc400078e0205 */
[----:B------:R-:W-:Y:S02]  /*0de0*/  IMAD R4, R10, R11, 0xc0 ;  /* 0x000000c00a047424 */ /* 0x000fe400078e020b */
[----:B------:R-:W-:Y:S01]  /*0df0*/  IMAD R9, R9, -0x3, R15 ;  /* 0xfffffffd09097824 */ /* 0x000fe200078e020f */
[----:B------:R-:W-:Y:S01]  /*0e00*/  LEA.HI R0, R0, R13, RZ, 0x2 ;  /* 0x0000000d00007211 */ /* 0x000fe200078f10ff */
[----:B------:R0:W-:Y:S02]  /*0e10*/  STL [R1+0xb0], R5 ;  /* 0x0000b00501007387 */ /* 0x0001e40000100800 */
[----:B------:R-:W-:Y:S02]  /*0e20*/  IMAD R12, R9, 0x40, R12 ;  /* 0x00000040090c7824 */ /* 0x000fe400078e020c */
[----:B------:R2:W-:Y:S01]  /*0e30*/  STL [R1+0xa8], R4 ;  /* 0x0000a80401007387 */ /* 0x0005e20000100800 */
[----:B------:R-:W-:Y:S02]  /*0e40*/  LOP3.LUT R3, R3, 0x1c0, RZ, 0xc0, !PT ;  /* 0x000001c003037812 */ /* 0x000fe400078ec0ff */
[----:B------:R-:W-:Y:S01]  /*0e50*/  SHF.R.S32.HI R18, RZ, 0x2, R0 ;  /* 0x00000002ff127819 */ /* 0x000fe20000011400 */
[----:B------:R-:W-:Y:S01]  /*0e60*/  STL [R1+0xa4], R12 ;  /* 0x0000a40c01007387 */ /* 0x000fe20000100800 */
[----:B------:R-:W-:-:S02]  /*0e70*/  LOP3.LUT R8, R3, 0x8, R8, 0xf8, !PT ;  /* 0x0000000803087812 */ /* 0x000fc400078ef808 */
[----:B------:R-:W-:Y:S01]  /*0e80*/  SHF.R.U32.HI R3, RZ, 0x3, R3 ;  /* 0x00000003ff037819 */ /* 0x000fe20000011603 */
[----:B------:R-:W-:Y:S01]  /*0e90*/  VIADD R10, R18, 0x60 ;  /* 0x00000060120a7836 */ /* 0x000fe20000000000 */
[----:B------:R-:W-:Y:S02]  /*0ea0*/  SHF.L.U32 R6, R6, 0x6, RZ ;  /* 0x0000000606067819 */ /* 0x000fe400000006ff */
[----:B------:R-:W-:Y:S02]  /*0eb0*/  LOP3.LUT R3, R8, R3, RZ, 0x3c, !PT ;  /* 0x0000000308037212 */ /* 0x000fe400078e3cff */
[----:B------:R-:W-:Y:S02]  /*0ec0*/  LOP3.LUT R6, R6, 0x7ffffe00, RZ, 0xc0, !PT ;  /* 0x7ffffe0006067812 */ /* 0x000fe400078ec0ff */
[----:B0-----:R-:W-:Y:S02]  /*0ed0*/  SHF.R.S32.HI R5, RZ, 0x1f, R0 ;  /* 0x0000001fff057819 */ /* 0x001fe40000011400 */
[----:B------:R-:W-:-:S02]  /*0ee0*/  SHF.R.S32.HI R8, RZ, 0x1f, R10 ;  /* 0x0000001fff087819 */ /* 0x000fc4000001140a */
[----:B------:R-:W-:Y:S02]  /*0ef0*/  IADD3 R3, R3, R6, R7 ;  /* 0x0000000603037210 */ /* 0x000fe40007ffe007 */
[----:B------:R-:W-:Y:S02]  /*0f00*/  LEA.HI R5, R5, R18, RZ, 0x3 ;  /* 0x0000001205057211 */ /* 0x000fe400078f18ff */
[----:B------:R-:W-:Y:S01]  /*0f10*/  SHF.R.S32.HI R6, RZ, 0x1f, R18 ;  /* 0x0000001fff067819 */ /* 0x000fe20000011412 */
[----:B------:R-:W-:Y:S01]  /*0f20*/  IMAD.SHL.U32 R6, R10, 0x40, RZ ;  /* 0x000000400a067824 */ /* 0x000fe200078e00ff */
[----:B------:R-:W-:Y:S02]  /*0f30*/  LEA.HI R8, R8, R10, RZ, 0x3 ;  /* 0x0000000a08087211 */ /* 0x000fe400078f18ff */
[----:B------:R-:W-:Y:S01]  /*0f40*/  LOP3.LUT R7, R5, 0xfffffff8, RZ, 0xc0, !PT ;  /* 0xfffffff805077812 */ /* 0x000fe200078ec0ff */
[----:B------:R-:W-:Y:S02]  /*0f50*/  IMAD R11, R3, 0x2, R2 ;  /* 0x00000002030b7824 */ /* 0x000fe400078e0202 */
[----:B------:R-:W-:-:S02]  /*0f60*/  IMAD.SHL.U32 R8, R8, 0x40, RZ ;  /* 0x0000004008087824 */ /* 0x000fc400078e00ff */
[----:B------:R-:W-:Y:S02]  /*0f70*/  IMAD.IADD R7, R18, 0x1, -R7 ;  /* 0x0000000112077824 */ /* 0x000fe400078e0a07 */
[----:B------:R-:W-:Y:S01]  /*0f80*/  IMAD.MOV.U32 R9, RZ, RZ, 0x40 ;  /* 0x00000040ff097424 */ /* 0x000fe200078e00ff */
[----:B------:R-:W-:Y:S01]  /*0f90*/  CS2R R152, SRZ ;  /* 0x0000000000987805 */ /* 0x000fe2000001ff00 */
[----:B------:R-:W-:Y:S01]  /*0fa0*/  IMAD.MOV.U32 R19, RZ, RZ, RZ ;  /* 0x000000ffff137224 */ /* 0x000fe200078e00ff */
[----:B--2---:R-:W-:-:S05]  /*0fb0*/  LOP3.LUT R4, R14, 0x1, RZ, 0xfc, !PT ;  /* 0x000000010e047812 */ /* 0x004fca00078efcff */
[----:B------:R0:W-:Y:S02]  /*0fc0*/  STL [R1+0x14], R4 ;  /* 0x0000140401007387 */ /* 0x0001e40000100800 */
[----:B0-----:R-:W-:-:S05]  /*0fd0*/  LOP3.LUT R4, R0, 0xfffffffc, RZ, 0xc0, !PT ;  /* 0xfffffffc00047812 */ /* 0x001fca00078ec0ff */
[----:B------:R-:W-:-:S05]  /*0fe0*/  IMAD.IADD R4, R13, 0x1, -R4 ;  /* 0x000000010d047824 */ /* 0x000fca00078e0a04 */
[C---:B------:R-:W-:Y:S02]  /*0ff0*/  LEA.HI R0, R4.reuse, R4, RZ, 0x1 ;  /* 0x0000000404007211 */ /* 0x040fe400078f08ff */
[----:B------:R-:W-:Y:S02]  /*1000*/  SHF.L.U32 R16, R4, 0x3, RZ ;  /* 0x0000000304107819 */ /* 0x000fe400000006ff */
[----:B------:R-:W-:Y:S02]  /*1010*/  LOP3.LUT R5, R0, 0x1ffffffe, RZ, 0xc0, !PT ;  /* 0x1ffffffe00057812 */ /* 0x000fe400078ec0ff */
[----:B------:R-:W-:Y:S01]  /*1020*/  LOP3.LUT R0, R6, 0x1c0, RZ, 0xc0, !PT ;  /* 0x000001c006007812 */ /* 0x000fe200078ec0ff */
[----:B------:R-:W-:Y:S01]  /*1030*/  STL [R1+0x98], RZ ;  /* 0x000098ff01007387 */ /* 0x000fe20000100800 */
[----:B------:R-:W-:Y:S02]  /*1040*/  LOP3.LUT R6, R8, 0xfffffe00, RZ, 0xc0, !PT ;  /* 0xfffffe0008067812 */ /* 0x000fe400078ec0ff */
[----:B------:R-:W-:Y:S01]  /*1050*/  SHF.R.U32.HI R10, RZ, 0x3, R0 ;  /* 0x00000003ff0a7819 */ /* 0x000fe20000011600 */
[----:B------:R-:W-:Y:S01]  /*1060*/  STL [R1+0x30], RZ ;  /* 0x000030ff01007387 */ /* 0x000fe20000100800 */
[----:B------:R-:W-:-:S03]  /*1070*/  LOP3.LUT R3, R0, 0x38, R16, 0xf8, !PT ;  /* 0x0000003800037812 */ /* 0x000fc600078ef810 */
[----:B------:R-:W-:Y:S01]  /*1080*/  STL [R1+0x44], R11 ;  /* 0x0000440b01007387 */ /* 0x000fe20000100800 */
[----:B------:R-:W-:-:S03]  /*1090*/  VIADD R0, R11, 0x1e800 ;  /* 0x0001e8000b007836 */ /* 0x000fc60000000000 */
[----:B------:R0:W-:Y:S01]  /*10a0*/  STL [R1+0x70], R7 ;  /* 0x0000700701007387 */ /* 0x0001e20000100800 */
[C---:B------:R-:W-:Y:S02]  /*10b0*/  IMAD.IADD R5, R4.reuse, 0x1, -R5 ;  /* 0x0000000104057824 */ /* 0x040fe400078e0a05 */
[----:B------:R-:W-:Y:S01]  /*10c0*/  IMAD.SHL.U32 R22, R4, 0x4, RZ ;  /* 0x0000000404167824 */ /* 0x000fe200078e00ff */
[----:B------:R1:W-:Y:S01]  /*10d0*/  STL [R1+0x80], R6 ;  /* 0x0000800601007387 */ /* 0x0003e20000100800 */
[----:B------:R-:W-:Y:S01]  /*10e0*/  VIADD R4, R11, 0x1e820 ;  /* 0x0001e8200b047836 */ /* 0x000fe20000000000 */
[----:B0-----:R-:W-:Y:S02]  /*10f0*/  LOP3.LUT R7, R6, R3, R10, 0xf6, !PT ;  /* 0x0000000306077212 */ /* 0x001fe400078ef60a */
[----:B------:R-:W-:Y:S01]  /*1100*/  SEL R3, R9, 0xffffffc0, !P2 ;  /* 0xffffffc009037807 */ /* 0x000fe20005000000 */
[----:B------:R-:W-:Y:S02]  /*1110*/  @P1 VIADD R4, R0, 0xffffffe0 ;  /* 0xffffffe000041836 */ /* 0x000fe40000000000 */
[----:B-1----:R-:W-:-:S02]  /*1120*/  IMAD R6, R7, 0x2, R2 ;  /* 0x0000000207067824 */ /* 0x002fc400078e0202 */
[----:B------:R-:W-:Y:S02]  /*1130*/  IMAD R5, R5, 0x8, R12 ;  /* 0x0000000805057824 */ /* 0x000fe400078e020c */
[----:B------:R-:W-:Y:S01]  /*1140*/  IMAD.IADD R0, R0, 0x1, R3 ;  /* 0x0000000100007824 */ /* 0x000fe200078e0203 */
[----:B------:R-:W-:Y:S04]  /*1150*/  STL [R1+0xa0], R6 ;  /* 0x0000a00601007387 */ /* 0x000fe80000100800 */
[----:B------:R-:W-:Y:S04]  /*1160*/  STL [R1+0x84], R4 ;  /* 0x0000840401007387 */ /* 0x000fe80000100800 */
[----:B------:R0:W-:Y:S04]  /*1170*/  STL [R1+0xac], R5 ;  /* 0x0000ac0501007387 */ /* 0x0001e80000100800 */
[----:B------:R1:W-:Y:S01]  /*1180*/  STL [R1+0x4c], R0 ;  /* 0x00004c0001007387 */ /* 0x0003e20000100800 */
[----:B0-----:R-:W-:-:S02]  /*1190*/  IMAD.IADD R5, R3, 0x1, R4 ;  /* 0x0000000103057824 */ /* 0x001fc400078e0204 */
[C---:B------:R-:W-:Y:S02]  /*11a0*/  VIADD R3, R4.reuse, 0x6000 ;  /* 0x0000600004037836 */ /* 0x040fe40000000000 */
[----:B-1----:R-:W-:Y:S01]  /*11b0*/  VIADD R0, R4, 0xc000 ;  /* 0x0000c00004007836 */ /* 0x002fe20000000000 */
[----:B------:R0:W-:Y:S04]  /*11c0*/  STL [R1+0x48], R5 ;  /* 0x0000480501007387 */ /* 0x0001e80000100800 */
[----:B------:R0:W-:Y:S04]  /*11d0*/  STL [R1+0x88], R0 ;  /* 0x0000880001007387 */ /* 0x0001e80000100800 */
[----:B------:R0:W-:Y:S01]  /*11e0*/  STL [R1+0x8c], R3 ;  /* 0x00008c0301007387 */ /* 0x0001e20000100800 */
[----:B------:R-:W-:-:S07]  /*11f0*/  IADD3 R154, R22, 0x10, RZ ;  /* 0x00000010169a7810 */ /* 0x000fce0007ffe0ff */
.L_x_13163:
[----:B0--3-5:R-:W0:Y:S02]  /*1200*/  LDC.64 R4, c[0x0][0xc88] ;  /* 0x00032200ff047b82 */ /* 0x029e240000000a00 */
        /* <DEDUP_REMOVED lines=13> */
[----:B------:R0:W-:Y:S08]  /*12e0*/  STL [R1+0x90], R10 ;  /* 0x0000900a01007387 */ /* 0x0001f00000100800 */
[----:B------:R-:W-:-:S02]  /*12f0*/  @P1 LEA R6, P2, R10, UR4, 0x2 ;  /* 0x000000040a061c11 */ /* 0x000fc4000f8410ff */
[C---:B------:R-:W-:Y:S02]  /*1300*/  SHF.L.U32 R32, R10.reuse, 0x2, RZ ;  /* 0x000000020a207819 */ /* 0x040fe400000006ff */
[C-C-:B------:R-:W-:Y:S02]  /*1310*/  @P1 LEA.HI.X R7, R10.reuse, UR5, R0.reuse, 0x2, P2 ;  /* 0x000000050a071c11 */ /* 0x140fe400090f1400 */
[----:B------:R-:W-:Y:S01]  /*1320*/  ISETP.NE.U32.AND P2, PT, RZ, UR8, PT ;  /* 0x00000008ff007c0c */ /* 0x000fe2000bf45070 */
[----:B------:R-:W-:Y:S01]  /*1330*/  ULDC UR4, c[0x0][0x288] ;  /* 0x0000a20000047ab9 */ /* 0x000fe20000000800 */
[----:B------:R-:W-:Y:S01]  /*1340*/  SHF.L.U64.HI R36, R10, 0x2, R0 ;  /* 0x000000020a247819 */ /* 0x000fe20000010200 */
[----:B------:R0:W5:Y:S01]  /*1350*/  @P1 LDG.E R3, desc[UR56][R6.64] ;  /* 0x0000003806031981 */ /* 0x000162000c1e1900 */
[----:B------:R-:W-:Y:S02]  /*1360*/  ISETP.NE.AND.EX P2, PT, RZ, UR9, PT, P2 ;  /* 0x00000009ff007c0c */ /* 0x000fe4000bf45320 */
[----:B------:R-:W-:Y:S01]  /*1370*/  IADD3 R8, P3, R32, UR6, RZ ;  /* 0x0000000620087c10 */ /* 0x000fe2000ff7e0ff */
[----:B------:R-:W-:Y:S01]  /*1380*/  IMAD.U32 R25, RZ, RZ, UR4 ;  /* 0x00000004ff197e24 */ /* 0x000fe2000f8e00ff */
[----:B------:R-:W-:-:S02]  /*1390*/  ULDC.64 UR4, c[0x0][0x418] ;  /* 0x0001060000047ab9 */ /* 0x000fc40000000a00 */
[----:B------:R-:W-:-:S05]  /*13a0*/  IADD3.X R9, R36, UR7, RZ, P3, !PT ;  /* 0x0000000724097c10 */ /* 0x000fca0009ffe4ff */
[----:B------:R0:W5:Y:S02]  /*13b0*/  @P0 LDG.E R35, desc[UR56][R8.64] ;  /* 0x0000003808230981 */ /* 0x000164000c1e1900 */
        /* <DEDUP_REMOVED lines=23> */
.L_x_13045:
        /* <DEDUP_REMOVED lines=10> */
.L_x_13046:
[----:B------:R-:W-:Y:S05]  /*15d0*/  @!P0 BRA `(.L_x_13047) ;  /* 0x00000000000c8947 */ /* 0x000fea0003800000 */
[----:B------:R-:W2:Y:S04]  /*15e0*/  LDG.E R5, desc[UR56][R8.64] ;  /* 0x0000003808057981 */ /* 0x000ea8000c1e1900 */
[----:B------:R-:W2:Y:S02]  /*15f0*/  LDG.E R30, desc[UR56][R8.64+0x4] ;  /* 0x00000438081e7981 */ /* 0x000ea4000c1e1900 */
[----:B--2---:R-:W-:-:S07]  /*1600*/  IADD3 R30, -R5, R30, RZ ;  /* 0x0000001e051e7210 */ /* 0x004fce0007ffe1ff */
.L_x_13047:
        /* <DEDUP_REMOVED lines=27> */
[----:B------:R-:W-:-:S04]  /*17c0*/  SHF.R.U32.HI R28, RZ, 0x7, R5 ;  /* 0x00000007ff1c7819 */ /* 0x000fc80000011605 */
[----:B------:R-:W-:-:S03]  /*17d0*/  MOV R27, R28 ;  /* 0x0000001c001b7202 */ /* 0x000fc60000000f00 */
        /* <DEDUP_REMOVED lines=26> */
[----:B-1---5:R-:W-:Y:S05]  /*1980*/  CALL.ABS.NOINC R14 ;  /* 0x000000000e007343 */ /* 0x022fea0003c00000 */
.L_x_13050:
[----:B------:R-:W-:Y:S05]  /*1990*/  BSYNC B6 ;  /* 0x0000000000067941 */ /* 0x000fea0003800000 */
.L_x_13049:
        /* <DEDUP_REMOVED lines=20> */
.L_x_13052:
[----:B------:R-:W-:Y:S05]  /*1ae0*/  BSYNC B6 ;  /* 0x0000000000067941 */ /* 0x000fea0003800000 */
.L_x_13051:
[----:B------:R-:W2:Y:S01]  /*1af0*/  LDL R14, [R1+0x70] ;  /* 0x00007000010e7983 */ /* 0x000ea20000100800 */
[----:B------:R-:W-:Y:S01]  /*1b00*/  ULDC.64 UR4, c[0x0][0x9f8] ;  /* 0x00027e0000047ab9 */ /* 0x000fe20000000a00 */
[----:B------:R-:W0:Y:S01]  /*1b10*/  LDC.64 R58, c[0x0][0x300] ;  /* 0x0000c000ff3a7b82 */ /* 0x000e220000000a00 */
[----:B------:R-:W-:Y:S01]  /*1b20*/  ISETP.NE.U32.AND P0, PT, RZ, UR4, PT ;  /* 0x00000004ff007c0c */ /* 0x000fe2000bf05070 */
[----:B------:R-:W-:Y:S01]  /*1b30*/  IMAD.IADD R39, R35, 0x1, R30 ;  /* 0x0000000123277824 */ /* 0x000fe200078e021e */
[----:B------:R-:W-:Y:S02]  /*1b40*/  ULDC.64 UR6, c[0x0][0xa08] ;  /* 0x0002820000067ab9 */ /* 0x000fe40000000a00 */
[----:B------:R-:W-:Y:S01]  /*1b50*/  ISETP.NE.AND.EX P0, PT, RZ, UR5, PT, P0 ;  /* 0x00000005ff007c0c */ /* 0x000fe2000bf05300 */
[----:B------:R-:W1:Y:S01]  /*1b60*/  S2R R20, SR_TID.X ;  /* 0x0000000000147919 */ /* 0x000e620000002100 */
[----:B------:R-:W-:Y:S01]  /*1b70*/  SHF.R.S32.HI R11, RZ, 0x1f, R34 ;  /* 0x0000001fff0b7819 */ /* 0x000fe20000011422 */
[----:B------:R-:W3:Y:S01]  /*1b80*/  LDC.64 R8, c[0x0][0x3f8] ;  /* 0x0000fe00ff087b82 */ /* 0x000ee20000000a00 */
[----:B------:R-:W-:-:S07]  /*1b90*/  SHF.R.S32.HI R17, RZ, 0x1f, R16 ;  /* 0x0000001fff117819 */ /* 0x000fce0000011410 */
[----:B------:R-:W4:Y:S02]  /*1ba0*/  LDC R73, c[0x0][0x3f4] ;  /* 0x0000fd00ff497b82 */ /* 0x000f240000000800 */
[----:B------:R-:W-:-:S04]  /*1bb0*/  @P0 IADD3 R4, P1, R32, UR4, RZ ;  /* 0x0000000420040c10 */ /* 0x000fc8000ff3e0ff */
[----:B------:R-:W-:Y:S01]  /*1bc0*/  @P0 IADD3.X R5, R36, UR5, RZ, P1, !PT ;  /* 0x0000000524050c10 */ /* 0x000fe20008ffe4ff */
[----:B------:R-:W-:Y:S01]  /*1bd0*/  ULDC.64 UR4, c[0x0][0x308] ;  /* 0x0000c20000047ab9 */ /* 0x000fe20000000a00 */
[----:B------:R-:W4:Y:S04]  /*1be0*/  LDL.LU R36, [R1] ;  /* 0x0000000001247983 */ /* 0x000f280000300800 */
[----:B------:R1:W3:Y:S01]  /*1bf0*/  @P0 LDG.E R31, desc[UR56][R4.64] ;  /* 0x00000038041f0981 */ /* 0x0002e2000c1e1900 */
[----:B------:R-:W-:Y:S01]  /*1c00*/  SHF.R.S32.HI R41, RZ, 0x1f, R39 ;  /* 0x0000001fff297819 */ /* 0x000fe20000011427 */
[----:B0-----:R-:W-:Y:S01]  /*1c10*/  IMAD.WIDE.U32 R6, R39, R58, RZ ;  /* 0x0000003a27067225 */ /* 0x001fe200078e00ff */
[----:B------:R-:W-:-:S03]  /*1c20*/  ISETP.NE.U32.AND P0, PT, RZ, UR6, PT ;  /* 0x00000006ff007c0c */ /* 0x000fc6000bf05070 */
[----:B------:R-:W-:Y:S01]  /*1c30*/  IMAD R0, R41, R58, RZ ;  /* 0x0000003a29007224 */ /* 0x000fe200078e02ff */
[----:B------:R-:W-:-:S03]  /*1c40*/  ISETP.NE.AND.EX P0, PT, RZ, UR7, PT, P0 ;  /* 0x00000007ff007c0c */ /* 0x000fc6000bf05300 */
[----:B------:R-:W-:Y:S01]  /*1c50*/  IMAD R3, R39, R59, R0 ;  /* 0x0000003b27037224 */ /* 0x000fe200078e0200 */
[----:B-1----:R-:W-:-:S03]  /*1c60*/  SHF.R.U32.HI R42, RZ, 0x7, R20 ;  /* 0x00000007ff2a7819 */ /* 0x002fc60000011614 */
[----:B------:R-:W-:Y:S01]  /*1c70*/  IMAD.IADD R7, R7, 0x1, R3 ;  /* 0x0000000107077824 */ /* 0x000fe200078e0203 */
[----:B------:R-:W-:Y:S01]  /*1c80*/  ISETP.NE.AND P6, PT, R42, 0x1, PT ;  /* 0x000000012a00780c */ /* 0x000fe20003fc5270 */
[----:B------:R-:W-:Y:S02]  /*1c90*/  IMAD R3, R11, UR4, RZ ;  /* 0x000000040b037c24 */ /* 0x000fe4000f8e02ff */
[----:B------:R-:W-:-:S04]  /*1ca0*/  IMAD.WIDE.U32 R4, R34, UR4, R6 ;  /* 0x0000000422047c25 */ /* 0x000fc8000f8e0006 */
[----:B------:R-:W-:Y:S01]  /*1cb0*/  IMAD R3, R34, UR5, R3 ;  /* 0x0000000522037c24 */ /* 0x000fe2000f8e0203 */
[----:B------:R-:W-:-:S03]  /*1cc0*/  ULDC.64 UR4, c[0x0][0x310] ;  /* 0x0000c40000047ab9 */ /* 0x000fc60000000a00 */
[----:B------:R-:W-:Y:S01]  /*1cd0*/  IMAD.IADD R5, R5, 0x1, R3 ;  /* 0x0000000105057824 */ /* 0x000fe200078e0203 */
[----:B------:R-:W-:Y:S01]  /*1ce0*/  SHF.R.S32.HI R38, RZ, 0x1f, R18 ;  /* 0x0000001fff267819 */ /* 0x000fe20000011412 */
[----:B------:R-:W0:Y:S01]  /*1cf0*/  S2R R40, SR_TID.X ;  /* 0x0000000000287919 */ /* 0x000e220000002100 */
[C---:B--2---:R-:W-:Y:S01]  /*1d00*/  IMAD.SHL.U32 R78, R14.reuse, 0x40, RZ ;  /* 0x000000400e4e7824 */ /* 0x044fe200078e00ff */
[----:B------:R-:W-:Y:S02]  /*1d10*/  LOP3.LUT P1, RZ, R14, 0x4, RZ, 0xc0, !PT ;  /* 0x000000040eff7812 */ /* 0x000fe4000782c0ff */
[----:B------:R-:W2:Y:S01]  /*1d20*/  LDL R14, [R1+0x80] ;  /* 0x00008000010e7983 */ /* 0x000ea20000100800 */
[----:B------:R-:W-:Y:S01]  /*1d30*/  IMAD.WIDE.U32 R6, R18, R58, R16 ;  /* 0x0000003a12067225 */ /* 0x000fe200078e0010 */
[----:B---3--:R-:W-:Y:S02]  /*1d40*/  SHF.R.S32.HI R0, RZ, 0x1f, R31 ;  /* 0x0000001fff007819 */ /* 0x008fe4000001141f */
[----:B------:R-:W-:-:S02]  /*1d50*/  SEL R61, R31, RZ, !P0 ;  /* 0x000000ff1f3d7207 */ /* 0x000fc40004000000 */
[----:B------:R-:W1:Y:S01]  /*1d60*/  LDC.64 R30, c[0x0][0x408] ;  /* 0x00010200ff1e7b82 */ /* 0x000e620000000a00 */
[----:B------:R-:W-:-:S05]  /*1d70*/  SEL R12, R0, RZ, !P0 ;  /* 0x000000ff000c7207 */ /* 0x000fca0004000000 */
[----:B------:R-:W-:Y:S02]  /*1d80*/  IMAD R0, R12, UR4, RZ ;  /* 0x000000040c007c24 */ /* 0x000fe4000f8e02ff */
[----:B------:R-:W-:-:S04]  /*1d90*/  IMAD.WIDE.U32 R4, R61, UR4, R4 ;  /* 0x000000043d047c25 */ /* 0x000fc8000f8e0004 */
[----:B------:R-:W-:Y:S01]  /*1da0*/  IMAD R3, R61, UR5, R0 ;  /* 0x000000053d037c24 */ /* 0x000fe2000f8e0200 */
[----:B------:R-:W-:Y:S05]  /*1db0*/  @!P6 WARPSYNC.ALL ;  /* 0x000000000000e948 */ /* 0x000fea0003800000 */
[----:B------:R-:W-:Y:S01]  /*1dc0*/  ULDC.64 UR4, c[0x0][0x330] ;  /* 0x0000cc0000047ab9 */ /* 0x000fe20000000a00 */
[----:B------:R-:W-:Y:S02]  /*1dd0*/  IMAD R0, R38, R58, RZ ;  /* 0x0000003a26007224 */ /* 0x000fe400078e02ff */
[----:B------:R-:W-:Y:S02]  /*1de0*/  IMAD R11, R11, UR4, RZ ;  /* 0x000000040b0b7c24 */ /* 0x000fe4000f8e02ff */
[----:B------:R-:W-:-:S02]  /*1df0*/  IMAD R79, R18, R59, R0 ;  /* 0x0000003b124f7224 */ /* 0x000fc400078e0200 */
[C---:B------:R-:W-:Y:S02]  /*1e00*/  IMAD R13, R34.reuse, UR5, R11 ;  /* 0x00000005220d7c24 */ /* 0x040fe4000f8e020b */
[----:B------:R-:W-:Y:S01]  /*1e10*/  IMAD.WIDE.U32 R10, R34, UR4, R16 ;  /* 0x00000004220a7c25 */ /* 0x000fe2000f8e0010 */
[----:B------:R-:W-:Y:S01]  /*1e20*/  ULDC.64 UR4, c[0x0][0x338] ;  /* 0x0000ce0000047ab9 */ /* 0x000fe20000000a00 */
[----:B------:R-:W-:Y:S02]  /*1e30*/  IADD3 R80, R5, R3, RZ ;  /* 0x0000000305507210 */ /* 0x000fe40007ffe0ff */
[----:B-1----:R-:W-:Y:S01]  /*1e40*/  IMAD R0, R38, R30, RZ ;  /* 0x0000001e26007224 */ /* 0x002fe200078e02ff */
[----:B------:R-:W-:Y:S01]  /*1e50*/  IADD3 R81, P0, R4, R6, RZ ;  /* 0x0000000604517210 */ /* 0x000fe20007f1e0ff */
[----:B------:R-:W-:Y:S01]  /*1e60*/  IMAD.IADD R11, R11, 0x1, R13 ;  /* 0x000000010b0b7824 */ /* 0x000fe200078e020d */
[----:B------:R-:W-:Y:S01]  /*1e70*/  SHF.R.S32.HI R23, RZ, 0x1f, R22 ;  /* 0x0000001fff177819 */ /* 0x000fe20000011416 */
[----:B------:R-:W-:-:S02]  /*1e80*/  IMAD R3, R12, UR4, RZ ;  /* 0x000000040c037c24 */ /* 0x000fc4000f8e02ff */
[----:B------:R-:W-:Y:S02]  /*1e90*/  IMAD R13, R18, R31, R0 ;  /* 0x0000001f120d7224 */ /* 0x000fe400078e0200 */
[----:B------:R-:W-:Y:S01]  /*1ea0*/  IMAD R0, R38, R8, RZ ;  /* 0x0000000826007224 */ /* 0x000fe200078e02ff */
[----:B------:R-:W-:Y:S01]  /*1eb0*/  IADD3.X R79, R80, R7, R79, P0, !PT ;  /* 0x00000007504f7210 */ /* 0x000fe200007fe44f */
[C---:B------:R-:W-:Y:S02]  /*1ec0*/  IMAD R15, R61.reuse, UR5, R3 ;  /* 0x000000053d0f7c24 */ /* 0x040fe4000f8e0203 */
[----:B------:R-:W-:-:S04]  /*1ed0*/  IMAD.WIDE.U32 R60, R61, UR4, R10 ;  /* 0x000000043d3c7c25 */ /* 0x000fc8000f8e000a */
[----:B------:R-:W-:-:S04]  /*1ee0*/  IMAD.WIDE.U32 R20, R18, R8, R22 ;  /* 0x0000000812147225 */ /* 0x000fc800078e0016 */
[----:B------:R-:W-:Y:S01]  /*1ef0*/  IMAD R7, R18, R9, R0 ;  /* 0x0000000912077224 */ /* 0x000fe200078e0200 */
[----:B----4-:R-:W-:Y:S01]  /*1f00*/  ISETP.GE.AND P0, PT, R16, R73, PT ;  /* 0x000000491000720c */ /* 0x010fe20003f06270 */
[----:B------:R-:W-:Y:S01]  /*1f10*/  IMAD.WIDE.U32 R10, R18, R8, R16 ;  /* 0x00000008120a7225 */ /* 0x000fe200078e0010 */
[----:B------:R-:W-:Y:S01]  /*1f20*/  LOP3.LUT R36, R36, 0xfffffffb, RZ, 0xc0, !PT ;  /* 0xfffffffb24247812 */ /* 0x000fe200078ec0ff */
[----:B------:R-:W-:Y:S02]  /*1f30*/  ULDC UR4, c[0x0][0x2f4] ;  /* 0x0000bd0000047ab9 */ /* 0x000fe40000000800 */
[----:B------:R-:W-:Y:S02]  /*1f40*/  IMAD.IADD R21, R21, 0x1, R7 ;  /* 0x0000000115157824 */ /* 0x000fe400078e0207 */
[----:B------:R-:W-:Y:S01]  /*1f50*/  IMAD.IADD R11, R7, 0x1, R11 ;  /* 0x00000001070b7824 */ /* 0x000fe200078e020b */
[----:B-----5:R-:W-:Y:S02]  /*1f60*/  SHF.R.S32.HI R7, RZ, 0x1f, R24 ;  /* 0x0000001fff077819 */ /* 0x020fe40000011418 */
[----:B------:R-:W-:-:S03]  /*1f70*/  SEL R3, R73, RZ, P0 ;  /* 0x000000ff49037207 */ /* 0x000fc60000000000 */
[C---:B------:R-:W-:Y:S01]  /*1f80*/  IMAD R6, R7.reuse, R30, RZ ;  /* 0x0000001e07067224 */ /* 0x040fe200078e02ff */
[----:B------:R-:W-:Y:S01]  /*1f90*/  @P1 LOP3.LUT R36, R36, 0x4, RZ, 0xfc, !PT ;  /* 0x0000000424241812 */ /* 0x000fe200078efcff */
[----:B------:R-:W-:Y:S02]  /*1fa0*/  IMAD R7, R7, R8, RZ ;  /* 0x0000000807077224 */ /* 0x000fe400078e02ff */
[----:B------:R-:W-:Y:S01]  /*1fb0*/  IMAD R67, R24, R31, R6 ;  /* 0x0000001f18437224 */ /* 0x000fe200078e0206 */
[----:B------:R-:W-:Y:S01]  /*1fc0*/  IADD3 R6, P1, R18, R39, RZ ;  /* 0x0000002712067210 */ /* 0x000fe20007f3e0ff */
[----:B0-----:R-:W-:Y:S02]  /*1fd0*/  VIADD R40, R40, 0xffffff80 ;  /* 0xffffff8028287836 */ /* 0x001fe40000000000 */
[----:B------:R-:W-:Y:S02]  /*1fe0*/  IMAD.IADD R3, R16, 0x1, R3 ;  /* 0x0000000110037824 */ /* 0x000fe400078e0203 */
[----:B------:R-:W-:-:S02]  /*1ff0*/  IMAD R65, R24, R9, R7 ;  /* 0x0000000918417224 */ /* 0x000fc400078e0207 */
[----:B------:R-:W-:Y:S01]  /*2000*/  IMAD.X R7, R38, 0x1, R41, P1 ;  /* 0x0000000126077824 */ /* 0x000fe200008e0629 */
[----:B------:R-:W-:Y:S02]  /*2010*/  SHF.R.S32.HI R38, RZ, 0x1f, R40 ;  /* 0x0000001fff267819 */ /* 0x000fe40000011428 */
[----:B------:R-:W-:Y:S02]  /*2020*/  SHF.R.S32.HI R0, RZ, 0x1f, R3 ;  /* 0x0000001fff007819 */ /* 0x000fe40000011403 */
[----:B------:R-:W-:Y:S02]  /*2030*/  LOP3.LUT R78, R78, 0x1c0, RZ, 0xc0, !PT ;  /* 0x000001c04e4e7812 */ /* 0x000fe400078ec0ff */
[----:B------:R-:W-:Y:S01]  /*2040*/  LEA.HI R38, R38, R40, RZ, 0x5 ;  /* 0x0000002826267211 */ /* 0x000fe200078f28ff */
[C---:B------:R-:W-:Y:S01]  /*2050*/  VIADD R40, R18.reuse, 0x60 ;  /* 0x0000006012287836 */ /* 0x040fe20000000000 */
[----:B------:R-:W-:Y:S01]  /*2060*/  IADD3 R32, R18, 0x60, RZ ;  /* 0x0000006012207810 */ /* 0x000fe20007ffe0ff */
[----:B------:R0:W-:Y:S01]  /*2070*/  STL [R1], R36 ;  /* 0x0000002401007387 */ /* 0x0001e20000100800 */
[----:B------:R-:W-:-:S02]  /*2080*/  LEA.HI R3, R0, R3, RZ, 0x3 ;  /* 0x0000000300037211 */ /* 0x000fc400078f18ff */
[----:B------:R-:W-:Y:S02]  /*2090*/  SHF.R.U32.HI R75, RZ, 0x3, R78 ;  /* 0x00000003ff4b7819 */ /* 0x000fe4000001164e */
[----:B------:R-:W-:Y:S01]  /*20a0*/  LOP3.LUT R0, R78, 0x18, R16, 0xf8, !PT ;  /* 0x000000184e007812 */ /* 0x000fe200078ef810 */
[----:B------:R-:W-:Y:S01]  /*20b0*/  IMAD.SHL.U32 R40, R40, 0x40, RZ ;  /* 0x0000004028287824 */ /* 0x000fe200078e00ff */
[----:B------:R-:W-:Y:S02]  /*20c0*/  SHF.R.S32.HI R76, RZ, 0x1f, R32 ;  /* 0x0000001fff4c7819 */ /* 0x000fe40000011420 */
[----:B------:R-:W-:Y:S02]  /*20d0*/  SHF.L.U32 R32, R32, 0x6, RZ ;  /* 0x0000000620207819 */ /* 0x000fe400000006ff */
[----:B------:R-:W-:Y:S02]  /*20e0*/  LOP3.LUT R0, R0, R75, RZ, 0x3c, !PT ;  /* 0x0000004b00007212 */ /* 0x000fe400078e3cff */
[----:B------:R-:W-:Y:S01]  /*20f0*/  SHF.R.S32.HI R38, RZ, 0x5, R38 ;  /* 0x00000005ff267819 */ /* 0x000fe20000011426 */
[----:B------:R-:W-:Y:S01]  /*2100*/  IMAD.WIDE.U32 R56, R18, R30, R22 ;  /* 0x0000001e12387225 */ /* 0x000fe200078e0016 */
[----:B------:R-:W-:-:S02]  /*2110*/  LOP3.LUT R40, R40, 0x1c0, RZ, 0xc0, !PT ;  /* 0x000001c028287812 */ /* 0x000fc400078ec0ff */
[----:B------:R-:W-:Y:S01]  /*2120*/  LOP3.LUT R32, R32, 0x1c0, RZ, 0xc0, !PT ;  /* 0x000001c020207812 */ /* 0x000fe200078ec0ff */
[----:B------:R-:W-:Y:S01]  /*2130*/  IMAD.WIDE.U32 R34, R18, R30, R16 ;  /* 0x0000001e12227225 */ /* 0x000fe200078e0010 */
[----:B------:R-:W-:-:S03]  /*2140*/  LOP3.LUT R12, R40, 0x38, R3, 0xf8, !PT ;  /* 0x00000038280c7812 */ /* 0x000fc600078ef803 */
[----:B------:R-:W-:Y:S01]  /*2150*/  IMAD R69, R38, 0x200, R0 ;  /* 0x0000020026457824 */ /* 0x000fe200078e0200 */
[----:B------:R-:W-:Y:S01]  /*2160*/  LOP3.LUT R0, R78, 0x38, R3, 0xf8, !PT ;  /* 0x000000384e007812 */ /* 0x000fe200078ef803 */
[----:B------:R-:W-:Y:S01]  /*2170*/  IMAD.IADD R57, R57, 0x1, R13 ;  /* 0x0000000139397824 */ /* 0x000fe200078e020d */
[----:B------:R-:W-:Y:S01]  /*2180*/  SHF.R.U32.HI R32, RZ, 0x3, R32 ;  /* 0x00000003ff207819 */ /* 0x000fe20000011620 */
[----:B------:R-:W-:Y:S01]  /*2190*/  IMAD.IADD R35, R13, 0x1, R35 ;  /* 0x000000010d237824 */ /* 0x000fe200078e0223 */
[----:B------:R-:W-:Y:S01]  /*21a0*/  LOP3.LUT R0, R0, R75, RZ, 0x3c, !PT ;  /* 0x0000004b00007212 */ /* 0x000fe200078e3cff */
[----:B------:R-:W-:Y:S01]  /*21b0*/  IMAD R37, R9, 0xc0, RZ ;  /* 0x000000c009257824 */ /* 0x000fe200078e02ff */
[----:B------:R-:W-:Y:S01]  /*21c0*/  LOP3.LUT R12, R12, R32, RZ, 0x3c, !PT ;  /* 0x000000200c0c7212 */ /* 0x000fe200078e3cff */
[----:B------:R-:W-:Y:S01]  /*21d0*/  IMAD.WIDE.U32 R20, R24, R8, R20 ;  /* 0x0000000818147225 */ /* 0x000fe200078e0014 */
[----:B------:R-:W-:-:S03]  /*21e0*/  LOP3.LUT R64, R3, 0xfffffff8, RZ, 0xc0, !PT ;  /* 0xfffffff803407812 */ /* 0x000fc600078ec0ff */
[----:B------:R-:W-:-:S04]  /*21f0*/  IMAD.WIDE.U32 R10, R24, R8, R10 ;  /* 0x00000008180a7225 */ /* 0x000fc800078e000a */
[----:B------:R-:W-:Y:S02]  /*2200*/  IMAD R13, R59, 0xc0, RZ ;  /* 0x000000c03b0d7824 */ /* 0x000fe400078e02ff */
[----:B------:R-:W-:Y:S02]  /*2210*/  IMAD R71, R31, 0xc0, RZ ;  /* 0x000000c01f477824 */ /* 0x000fe400078e02ff */
[----:B------:R-:W-:-:S04]  /*2220*/  IMAD.WIDE.U32 R56, R24, R30, R56 ;  /* 0x0000001e18387225 */ /* 0x000fc800078e0038 */
[----:B------:R-:W-:-:S04]  /*2230*/  IMAD.WIDE.U32 R34, R24, R30, R34 ;  /* 0x0000001e18227225 */ /* 0x000fc800078e0022 */
[----:B------:R-:W-:-:S04]  /*2240*/  IMAD.WIDE.U32 R8, R8, 0xc0, RZ ;  /* 0x000000c008087825 */ /* 0x000fc800078e00ff */
[----:B------:R-:W-:Y:S02]  /*2250*/  VIADD R77, R16, 0x20 ;  /* 0x00000020104d7836 */ /* 0x000fe40000000000 */
[----:B------:R-:W-:Y:S01]  /*2260*/  IMAD.WIDE.U32 R58, R58, 0xc0, RZ ;  /* 0x000000c03a3a7825 */ /* 0x000fe200078e00ff */
[----:B------:R-:W-:-:S03]  /*2270*/  SHF.R.S32.HI R63, RZ, 0x3, R3 ;  /* 0x00000003ff3f7819 */ /* 0x000fc60000011403 */
[----:B------:R-:W-:Y:S01]  /*2280*/  IMAD.WIDE.U32 R30, R30, 0xc0, RZ ;  /* 0x000000c01e1e7825 */ /* 0x000fe200078e00ff */
[----:B------:R-:W-:Y:S02]  /*2290*/  IADD3 R70, R9, R37, RZ ;  /* 0x0000002509467210 */ /* 0x000fe40007ffe0ff */
[----:B------:R-:W-:Y:S01]  /*22a0*/  ISETP.GE.AND P1, PT, R16, UR4, PT ;  /* 0x0000000410007c0c */ /* 0x000fe2000bf26270 */
[----:B------:R-:W-:Y:S01]  /*22b0*/  IMAD.IADD R68, R57, 0x1, R67 ;  /* 0x0000000139447824 */ /* 0x000fe200078e0243 */
[----:B------:R-:W-:Y:S01]  /*22c0*/  ISETP.GE.AND P2, PT, R77, UR4, PT ;  /* 0x000000044d007c0c */ /* 0x000fe2000bf46270 */
[----:B------:R-:W-:Y:S01]  /*22d0*/  IMAD.IADD R66, R21, 0x1, R65 ;  /* 0x0000000115427824 */ /* 0x000fe200078e0241 */
[----:B------:R-:W-:Y:S01]  /*22e0*/  SHF.R.S32.HI R62, RZ, 0x1f, R64 ;  /* 0x0000001fff3e7819 */ /* 0x000fe20000011440 */
[----:B------:R-:W-:Y:S02]  /*22f0*/  IMAD R32, R38, 0x200, R0 ;  /* 0x0000020026207824 */ /* 0x000fe400078e0200 */
[----:B------:R-:W-:-:S02]  /*2300*/  VIADD R74, R42, 0x8 ;  /* 0x000000082a4a7836 */ /* 0x000fc40000000000 */
[----:B------:R-:W-:Y:S02]  /*2310*/  IMAD.SHL.U32 R73, R73, 0x2, RZ ;  /* 0x0000000249497824 */ /* 0x000fe400078e00ff */
[----:B------:R-:W-:Y:S02]  /*2320*/  IMAD.IADD R72, R59, 0x1, R13 ;  /* 0x000000013b487824 */ /* 0x000fe400078e020d */
[----:B------:R-:W-:Y:S02]  /*2330*/  IMAD.IADD R71, R31, 0x1, R71 ;  /* 0x000000011f477824 */ /* 0x000fe400078e0247 */
[----:B------:R-:W-:Y:S02]  /*2340*/  IMAD.IADD R67, R67, 0x1, R35 ;  /* 0x0000000143437824 */ /* 0x000fe400078e0223 */
[----:B------:R-:W-:Y:S02]  /*2350*/  IMAD.IADD R65, R65, 0x1, R11 ;  /* 0x0000000141417824 */ /* 0x000fe400078e020b */
[----:B------:R-:W-:-:S02]  /*2360*/  IMAD.IADD R0, R61, 0x1, R15 ;  /* 0x000000013d007824 */ /* 0x000fc400078e020f */
[----:B--2---:R-:W-:Y:S01]  /*2370*/  IMAD.IADD R3, R14, 0x1, R12 ;  /* 0x000000010e037824 */ /* 0x004fe200078e020c */
[----:B0-----:R-:W-:Y:S06]  /*2380*/  @!P6 BAR.SYNC.DEFER_BLOCKING 0x9, 0x100 ;  /* 0x024400000000eb1d */ /* 0x001fec0000010000 */
.L_x_13102:
[----:B------:R-:W2:Y:S01]  /*2390*/  LDL R39, [R1+0x70] ;  /* 0x0000700001277983 */ /* 0x000ea20000100800 */
[----:B------:R-:W0:Y:S03]  /*23a0*/  LDC.64 R84, c[0x0][0x2e8] ;  /* 0x0000ba00ff547b82 */ /* 0x000e260000000a00 */
[----:B------:R-:W3:Y:S01]  /*23b0*/  LDL.LU R38, [R1] ;  /* 0x0000000001267983 */ /* 0x000ee20000300800 */
[----:B------:R-:W-:Y:S01]  /*23c0*/  VIADD R37, R27, 0xffffffff ;  /* 0xffffffff1b257836 */ /* 0x000fe20000000000 */
[----:B------:R-:W-:Y:S05]  /*23d0*/  YIELD ;  /* 0x0000000000007946 */ /* 0x000fea0003800000 */
[----:B------:R-:W-:Y:S01]  /*23e0*/  SHF.R.S32.HI R36, RZ, 0x1f, R37 ;  /* 0x0000001fff247819 */ /* 0x000fe20000011425 */
[-C--:B------:R-:W-:Y:S01]  /*23f0*/  IMAD R13, R72, R37.reuse, RZ ;  /* 0x00000025480d7224 */ /* 0x080fe200078e02ff */
[----:B------:R-:W1:Y:S01]  /*2400*/  LDC.64 R90, c[0x0][0x300] ;  /* 0x0000c000ff5a7b82 */ /* 0x000e620000000a00 */
[----:B------:R-:W-:Y:S01]  /*2410*/  IMAD.WIDE.U32 R14, R58, R37, RZ ;  /* 0x000000253a0e7225 */ /* 0x000fe200078e00ff */
[----:B------:R-:W-:Y:S03]  /*2420*/  BSSY B0, `(.L_x_13053) ;  /* 0x00002f8000007945 */ /* 0x000fe60003800000 */
[----:B------:R-:W-:-:S02]  /*2430*/  IMAD R13, R36, R58, R13 ;  /* 0x0000003a240d7224 */ /* 0x000fc400078e020d */
[----:B------:R-:W-:Y:S01]  /*2440*/  IMAD.MOV.U32 R88, RZ, RZ, R14 ;  /* 0x000000ffff587224 */ /* 0x000fe200078e000e */
[----:B------:R-:W-:Y:S01]  /*2450*/  IADD3 R14, P4, R81, R14, RZ ;  /* 0x0000000e510e7210 */ /* 0x000fe20007f9e0ff */
[----:B------:R-:W-:Y:S01]  /*2460*/  IMAD.IADD R89, R15, 0x1, R13 ;  /* 0x000000010f597824 */ /* 0x000fe200078e020d */
[----:B------:R-:W4:Y:S01]  /*2470*/  LDC R92, c[0x0][0x3f4] ;  /* 0x0000fd00ff5c7b82 */ /* 0x000f220000000800 */
[----:B------:R-:W-:Y:S02]  /*2480*/  IMAD R87, R19, 0x3000, R69 ;  /* 0x0000300013577824 */ /* 0x000fe400078e0245 */
[----:B------:R-:W-:Y:S01]  /*2490*/  IMAD.X R15, R89, 0x1, R79, P4 ;  /* 0x00000001590f7824 */ /* 0x000fe200020e064f */
[C---:B0-----:R-:W-:Y:S02]  /*24a0*/  LEA R42, P4, R14.reuse, R84, 0x1 ;  /* 0x000000540e2a7211 */ /* 0x041fe400078808ff */
[----:B------:R-:W-:Y:S02]  /*24b0*/  IADD3 R83, R87, 0x20, RZ ;  /* 0x0000002057537810 */ /* 0x000fe40007ffe0ff */
[----:B------:R-:W-:-:S02]  /*24c0*/  LEA.HI.X R43, R14, R85, R15, 0x1, P4 ;  /* 0x000000550e2b7211 */ /* 0x000fc400020f0c0f */
[----:B------:R-:W-:Y:S01]  /*24d0*/  ISETP.GT.AND P4, PT, R37, R28, PT ;  /* 0x0000001c2500720c */ /* 0x000fe20003f84270 */
[----:B-1----:R-:W-:-:S04]  /*24e0*/  IMAD.WIDE.U32 R12, R90, 0x60, R88 ;  /* 0x000000605a0c7825 */ /* 0x002fc800078e0058 */
[----:B------:R-:W-:Y:S01]  /*24f0*/  IMAD R27, R91, 0x60, RZ ;  /* 0x000000605b1b7824 */ /* 0x000fe200078e02ff */
[----:B------:R-:W-:-:S04]  /*2500*/  IADD3 R12, P3, R81, R12, RZ ;  /* 0x0000000c510c7210 */ /* 0x000fc80007f7e0ff */
[----:B------:R-:W-:Y:S01]  /*2510*/  IADD3.X R13, R79, R13, R27, P3, !PT ;  /* 0x0000000d4f0d7210 */ /* 0x000fe20001ffe41b */
[----:B------:R-:W-:Y:S01]  /*2520*/  IMAD.MOV.U32 R27, RZ, RZ, R37 ;  /* 0x000000ffff1b7224 */ /* 0x000fe200078e0025 */
[----:B------:R-:W-:-:S04]  /*2530*/  LEA R40, P3, R12, R84, 0x1 ;  /* 0x000000540c287211 */ /* 0x000fc800078608ff */
[----:B------:R-:W-:Y:S02]  /*2540*/  LEA.HI.X R41, R12, R85, R13, 0x1, P3 ;  /* 0x000000550c297211 */ /* 0x000fe400018f0c0d */
[----:B----4-:R-:W-:Y:S02]  /*2550*/  ISETP.GE.AND P3, PT, R92, 0x1, PT ;  /* 0x000000015c00780c */ /* 0x010fe40003f66270 */
[----:B--2---:R-:W-:Y:S02]  /*2560*/  LOP3.LUT P5, RZ, R39, 0x4, RZ, 0xc0, !PT ;  /* 0x0000000427ff7812 */ /* 0x004fe400078ac0ff */
[----:B---3--:R-:W-:-:S04]  /*2570*/  LOP3.LUT R38, R38, 0xfffffffd, RZ, 0xc0, !PT ;  /* 0xfffffffd26267812 */ /* 0x008fc800078ec0ff */
[----:B------:R-:W-:-:S05]  /*2580*/  @P4 LOP3.LUT R38, R38, 0x2, RZ, 0xfc, !PT ;  /* 0x0000000226264812 */ /* 0x000fca00078efcff */
[----:B------:R0:W-:Y:S02]  /*2590*/  STL [R1], R38 ;  /* 0x0000002601007387 */ /* 0x0001e40000100800 */
        /* <DEDUP_REMOVED lines=24> */
[----:B0-----:R-:W-:Y:S02]  /*2720*/  CS2R R38, SRZ ;  /* 0x0000000000267805 */ /* 0x001fe4000001ff00 */
        /* <DEDUP_REMOVED lines=8> */
[----:B------:R-:W-:-:S04]  /*27b0*/  IADD3 R15, P3, R56, R48, RZ ;  /* 0x00000030380f7210 */ /* 0x000fc80007f7e0ff */
[----:B------:R-:W-:Y:S02]  /*27c0*/  IADD3.X R52, R82, R68, RZ, P3, !PT ;  /* 0x0000004452347210 */ /* 0x000fe40001ffe4ff */
        /* <DEDUP_REMOVED lines=13> */
.L_x_13057:
[----:B------:R-:W-:Y:S05]  /*28a0*/  BSYNC B1 ;  /* 0x0000000000017941 */ /* 0x000fea0003800000 */
.L_x_13056:
[----:B0-----:R-:W-:Y:S01]  /*28b0*/  VIADD R12, R18, 0x60 ;  /* 0x00000060120c7836 */ /* 0x001fe20000000000 */
[----:B------:R-:W-:Y:S01]  /*28c0*/  BSSY B1, `(.L_x_13058) ;  /* 0x0000021000017945 */ /* 0x000fe20003800000 */
[----:B-----5:R-:W-:Y:S02]  /*28d0*/  IMAD.MOV.U32 R90, RZ, RZ, R52 ;  /* 0x000000ffff5a7224 */ /* 0x020fe400078e0034 */
[----:B------:R-:W-:Y:S01]  /*28e0*/  IMAD.MOV.U32 R91, RZ, RZ, R53 ;  /* 0x000000ffff5b7224 */ /* 0x000fe200078e0035 */
        /* <DEDUP_REMOVED lines=30> */
.L_x_13059:
[----:B------:R-:W-:Y:S05]  /*2ad0*/  BSYNC B1 ;  /* 0x0000000000017941 */ /* 0x000fea0003800000 */
.L_x_13058:
[----:B------:R-:W2:Y:S01]  /*2ae0*/  LDL R48, [R1+0x14] ;  /* 0x0000140001307983 */ /* 0x000ea20000100800 */
        /* <DEDUP_REMOVED lines=9> */
[----:B------:R-:W-:-:S02]  /*2b80*/  MOV R12, R54 ;  /* 0x00000036000c7202 */ /* 0x000fc40000000f00 */
        /* <DEDUP_REMOVED lines=15> */
[----:B------:R-:W-:Y:S02]  /*2c80*/  MOV R12, R38 ;  /* 0x00000026000c7202 */ /* 0x000fe40000000f00 */
[----:B------:R-:W-:Y:S02]  /*2c90*/  PRMT R90, R13, 0x7610, R90 ;  /* 0x000076100d5a7816 */ /* 0x000fe4000000005a */
[----:B------:R-:W-:Y:S02]  /*2ca0*/  PRMT R51, R12, 0x7610, R51 ;  /* 0x000076100c337816 */ /* 0x000fe40000000033 */
[----:B------:R-:W-:Y:S02]  /*2cb0*/  PRMT R95, R14, 0x7610, R95 ;  /* 0x000076100e5f7816 */ /* 0x000fe4000000005f */
[----:B------:R-:W-:Y:S02]  /*2cc0*/  PRMT R96, R15, 0x7610, R96 ;  /* 0x000076100f607816 */ /* 0x000fe40000000060 */
[----:B--2---:R-:W-:-:S13]  /*2cd0*/  ISETP.NE.AND P3, PT, R48, 0x3, PT ;  /* 0x000000033000780c */ /* 0x004fda0003f65270 */
[----:B------:R-:W-:Y:S05]  /*2ce0*/  @!P3 BRA `(.L_x_13060) ;  /* 0x000000000004b947 */ /* 0x000fea0003800000 */
[----:B------:R-:W-:Y:S01]  /*2cf0*/  BPT.TRAP 0x1 ;  /* 0x000000040000795c */ /* 0x000fe20000300000 */
.L_x_13060:
[----:B------:R-:W-:Y:S01]  /*2d00*/  IMAD R82, R19, 0x8, R2 ;  /* 0x0000000813527824 */ /* 0x000fe200078e0202 */
[----:B------:R-:W-:Y:S01]  /*2d10*/  SHF.L.U32 R94, R153, 0x1f, RZ ;  /* 0x0000001f995e7819 */ /* 0x000fe200000006ff */
[----:B------:R-:W-:Y:S03]  /*2d20*/  BSSY B1, `(.L_x_13061) ;  /* 0x0000003000017945 */ /* 0x000fe60003800000 */
[----:B------:R-:W0:Y:S02]  /*2d30*/  SYNCS.PHASECHK.TRANS64.TRYWAIT P6, [R82+URZ+0x30890], R94 ;  /* 0x0308905e520075a7 */ /* 0x000e2400080c017f */
[----:B0-----:R-:W-:Y:S05]  /*2d40*/  @!P6 BRA `(.L_x_13062) ;  /* 0x00000154009ce947 */ /* 0x001fea0003800000 */
.L_x_13306:
[----:B------:R-:W-:Y:S05]  /*2d50*/  BSYNC B1 ;  /* 0x0000000000017941 */ /* 0x000fea0003800000 */
.L_x_13061:
[----:B------:R-:W-:Y:S04]  /*2d60*/  BSSY B1, `(.L_x_13063) ;  /* 0x000006c000017945 */ /* 0x000fe80003800000 */
[----:B------:R-:W-:Y:S05]  /*2d70*/  @P4 BRA `(.L_x_13064) ;  /* 0x0000000400a84947 */ /* 0x000fea0003800000 */
[----:B------:R-:W-:Y:S04]  /*2d80*/  BSSY B2, `(.L_x_13065) ;  /* 0x0000035000027945 */ /* 0x000fe80003800000 */
[----:B------:R-:W-:Y:S05]  /*2d90*/  @P1 BRA `(.L_x_13066) ;  /* 0x0000000000cc1947 */ /* 0x000fea0003800000 */
[----:B------:R1:W2:Y:S01]  /*2da0*/  LDS.128 R12, [R87+0x12000] ;  /* 0x01200000570c7984 */ /* 0x0002a20000000c00 */
        /* <DEDUP_REMOVED lines=24> */
[-C--:B------:R-:W-:Y:S01]  /*2f30*/  FMUL.FTZ R110, R88, R101.reuse ;  /* 0x00000065586e7220 */ /* 0x080fe20000410000 */
[----:B------:R-:W-:Y:S01]  /*2f40*/  LOP3.LUT R102, R102, 0xffff0000, RZ, 0xc0, !PT ;  /* 0xffff000066667812 */ /* 0x000fe200078ec0ff */
[----:B------:R-:W-:Y:S01]  /*2f50*/  IMAD.U32 R104, R104, 0x10000, RZ ;  /* 0x0001000068687824 */ /* 0x000fe200078e00ff */
[----:B------:R-:W-:Y:S01]  /*2f60*/  LOP3.LUT R88, R12, 0xffff0000, RZ, 0xc0, !PT ;  /* 0xffff00000c587812 */ /* 0x000fe200078ec0ff */
[----:B------:R-:W-:Y:S01]  /*2f70*/  IMAD.U32 R84, R84, 0x10000, RZ ;  /* 0x0001000054547824 */ /* 0x000fe200078e00ff */
[----:B------:R-:W-:Y:S01]  /*2f80*/  SHF.L.U32 R13, R12, 0x10, RZ ;  /* 0x000000100c0d7819 */ /* 0x000fe200000006ff */
[----:B------:R-:W-:Y:S01]  /*2f90*/  FFMA.FTZ R12, R89, R101, -R108 ;  /* 0x00000065590c7223 */ /* 0x000fe2000001086c */
[C---:B------:R-:W-:Y:S01]  /*2fa0*/  FFMA.FTZ R109, R48.reuse, R103, -R109 ;  /* 0x00000067306d7223 */ /* 0x040fe2000001086d */
[----:B------:R-:W-:Y:S01]  /*2fb0*/  FFMA.FTZ R48, R48, R107, R85 ;  /* 0x0000006b30307223 */ /* 0x000fe20000010055 */
[C---:B------:R-:W-:Y:S01]  /*2fc0*/  FMUL.FTZ R108, R14.reuse, R106 ;  /* 0x0000006a0e6c7220 */ /* 0x040fe20000410000 */
[----:B------:R-:W-:Y:S01]  /*2fd0*/  FMUL.FTZ R101, R14, R102 ;  /* 0x000000660e657220 */ /* 0x000fe20000410000 */
[C---:B------:R-:W-:Y:S01]  /*2fe0*/  FMUL.FTZ R14, R88.reuse, R104 ;  /* 0x00000068580e7220 */ /* 0x040fe20000410000 */
[----:B------:R-:W-:Y:S01]  /*2ff0*/  FMUL.FTZ R85, R88, R84 ;  /* 0x0000005458557220 */ /* 0x000fe20000410000 */
[----:B------:R-:W-:-:S02]  /*3000*/  IMAD.U32 R15, R15, 0x10000, RZ ;  /* 0x000100000f0f7824 */ /* 0x000fc400078e00ff */
[----:B------:R-:W-:Y:S01]  /*3010*/  FFMA.FTZ R89, R89, R105, R110 ;  /* 0x0000006959597223 */ /* 0x000fe2000001006e */
        /* <DEDUP_REMOVED lines=9> */
.L_x_13068:
[----:B------:R-:W-:Y:S05]  /*30b0*/  BSYNC B3 ;  /* 0x0000000000037941 */ /* 0x000fea0003800000 */
.L_x_13067:
[----:B--2---:R1:W-:Y:S02]  /*30c0*/  STG.E.128 desc[UR56][R42.64], R12 ;  /* 0x0000000c2a007986 */ /* 0x0043e4000c101d38 */
.L_x_13066:
[----:B------:R-:W-:Y:S05]  /*30d0*/  BSYNC B2 ;  /* 0x0000000000027941 */ /* 0x000fea0003800000 */
.L_x_13065:
[----:B------:R-:W-:Y:S05]  /*30e0*/  @P2 BRA `(.L_x_13064) ;  /* 0x0000000000cc2947 */ /* 0x000fea0003800000 */
[----:B-1----:R1:W2:Y:S01]  /*30f0*/  LDS.128 R12, [R83+0x12000] ;  /* 0x01200000530c7984 */ /* 0x0022a20000000c00 */
        /* <DEDUP_REMOVED lines=22> */
[----:B------:R-:W-:Y:S01]  /*3260*/  SHF.L.U32 R15, R13, 0x10, RZ ;  /* 0x000000100d0f7819 */ /* 0x000fe200000006ff */
[-C--:B------:R-:W-:Y:S01]  /*3270*/  FMUL.FTZ R53, R53, R84.reuse ;  /* 0x0000005435357220 */ /* 0x080fe20000410000 */
[----:B------:R-:W-:Y:S01]  /*3280*/  FMUL.FTZ R89, R54, R85 ;  /* 0x0000005536597220 */ /* 0x000fe20000410000 */
[----:B------:R-:W-:Y:S01]  /*3290*/  LOP3.LUT R97, R97, 0xffff0000, RZ, 0xc0, !PT ;  /* 0xffff000061617812 */ /* 0x000fe200078ec0ff */
[C---:B------:R-:W-:Y:S01]  /*32a0*/  IMAD.U32 R13, R12.reuse, 0x10000, RZ ;  /* 0x000100000c0d7824 */ /* 0x040fe200078e00ff */
[----:B------:R-:W-:Y:S01]  /*32b0*/  LOP3.LUT R99, R99, 0xffff0000, RZ, 0xc0, !PT ;  /* 0xffff000063637812 */ /* 0x000fe200078ec0ff */
[C---:B------:R-:W-:Y:S01]  /*32c0*/  FFMA.FTZ R102, R15.reuse, R84, -R102 ;  /* 0x000000540f667223 */ /* 0x040fe20000010866 */
[----:B------:R-:W-:Y:S01]  /*32d0*/  FFMA.FTZ R53, R15, R88, R53 ;  /* 0x000000580f357223 */ /* 0x000fe20000010035 */
[----:B------:R-:W-:Y:S01]  /*32e0*/  LOP3.LUT R12, R12, 0xffff0000, RZ, 0xc0, !PT ;  /* 0xffff00000c0c7812 */ /* 0x000fe200078ec0ff */
[-C--:B------:R-:W-:Y:S01]  /*32f0*/  FMUL.FTZ R15, R54, R55.reuse ;  /* 0x00000037360f7220 */ /* 0x080fe20000410000 */
[----:B------:R-:W-:Y:S01]  /*3300*/  FFMA.FTZ R89, R52, R55, -R89 ;  /* 0x0000003734597223 */ /* 0x000fe20000010859 */
[----:B------:R-:W-:-:S02]  /*3310*/  IMAD.U32 R100, R100, 0x10000, RZ ;  /* 0x0001000064647824 */ /* 0x000fc400078e00ff */
        /* <DEDUP_REMOVED lines=13> */
[----:B------:R-:W-:-:S07]  /*33f0*/  IMAD.MOV.U32 R15, RZ, RZ, R54 ;  /* 0x000000ffff0f7224 */ /* 0x000fce00078e0036 */
.L_x_13070:
[----:B------:R-:W-:Y:S05]  /*3400*/  BSYNC B2 ;  /* 0x0000000000027941 */ /* 0x000fea0003800000 */
.L_x_13069:
[----:B--2---:R2:W-:Y:S02]  /*3410*/  STG.E.128 desc[UR56][R42.64+0x40], R12 ;  /* 0x0000400c2a007986 */ /* 0x0045e4000c101d38 */
.L_x_13064:
[----:B------:R-:W-:Y:S05]  /*3420*/  BSYNC B1 ;  /* 0x0000000000017941 */ /* 0x000fea0003800000 */
.L_x_13063:
[----:B------:R-:W-:Y:S05]  /*3430*/  @P5 BRA `(.L_x_13071) ;  /* 0x0000001c00d85947 */ /* 0x000fea0003800000 */
[----:B------:R-:W-:Y:S04]  /*3440*/  BSSY B1, `(.L_x_13072) ;  /* 0x0000036000017945 */ /* 0x000fe80003800000 */
[----:B------:R-:W-:Y:S05]  /*3450*/  @P1 BRA `(.L_x_13073) ;  /* 0x0000000000d01947 */ /* 0x000fea0003800000 */
        /* <DEDUP_REMOVED lines=12> */
[C---:B------:R-:W-:Y:S02]  /*3520*/  LOP3.LUT R45, R15.reuse, 0xffff0000, RZ, 0xc0, !PT ;  /* 0xffff00000f2d7812 */ /* 0x040fe400078ec0ff */
[----:B------:R-:W-:Y:S01]  /*3530*/  SHF.L.U32 R44, R15, 0x10, RZ ;  /* 0x000000100f2c7819 */ /* 0x000fe200000006ff */
[----:B------:R-:W-:Y:S01]  /*3540*/  IMAD.U32 R52, R96, 0x10000, RZ ;  /* 0x0001000060347824 */ /* 0x000fe200078e00ff */
[----:B------:R-:W-:Y:S02]  /*3550*/  PRMT R93, R93, 0x5410, R48 ;  /* 0x000054105d5d7816 */ /* 0x000fe40000000030 */
        /* <DEDUP_REMOVED lines=21> */
[CC--:B------:R-:W-:Y:S01]  /*36b0*/  FMUL.FTZ R15, R45.reuse, R96.reuse ;  /* 0x000000602d0f7220 */ /* 0x0c0fe20000410000 */
        /* <DEDUP_REMOVED lines=11> */
[----:B------:R-:W-:-:S07]  /*3770*/  MOV R13, R48 ;  /* 0x00000030000d7202 */ /* 0x000fce0000000f00 */
.L_x_13075:
[----:B------:R-:W-:Y:S05]  /*3780*/  BSYNC B2 ;  /* 0x0000000000027941 */ /* 0x000fea0003800000 */
.L_x_13074:
[----:B--2---:R3:W-:Y:S02]  /*3790*/  STG.E.128 desc[UR56][R40.64], R12 ;  /* 0x0000000c28007986 */ /* 0x0047e4000c101d38 */
.L_x_13073:
[----:B------:R-:W-:Y:S05]  /*37a0*/  BSYNC B1 ;  /* 0x0000000000017941 */ /* 0x000fea0003800000 */
.L_x_13072:
[----:B------:R-:W-:Y:S05]  /*37b0*/  @P2 BRA `(.L_x_13071) ;  /* 0x0000001800f82947 */ /* 0x000fea0003800000 */
        /* <DEDUP_REMOVED lines=30> */
[----:B------:R-:W-:Y:S01]  /*39a0*/  SHF.L.U32 R49, R49, 0x10, RZ ;  /* 0x0000001031317819 */ /* 0x000fe200000006ff */
[----:B------:R-:W-:Y:S01]  /*39b0*/  FFMA.FTZ R47, R14, R42, -R47 ;  /* 0x0000002a0e2f7223 */ /* 0x000fe2000001082f */
[----:B------:R-:W-:Y:S01]  /*39c0*/  LOP3.LUT R50, R50, 0xffff0000, RZ, 0xc0, !PT ;  /* 0xffff000032327812 */ /* 0x000fe200078ec0ff */
        /* <DEDUP_REMOVED lines=17> */
.L_x_13077:
[----:B------:R-:W-:Y:S05]  /*3ae0*/  BSYNC B1 ;  /* 0x0000000000017941 */ /* 0x000fea0003800000 */
.L_x_13076:
[----:B--2---:R1:W-:Y:S01]  /*3af0*/  STG.E.128 desc[UR56][R40.64+0x40], R12 ;  /* 0x0000400c28007986 */ /* 0x0043e2000c101d38 */
[----:B------:R-:W-:Y:S05]  /*3b00*/  BRA `(.L_x_13071) ;  /* 0x0000001800247947 */ /* 0x000fea0003800000 */
.L_x_13055:
[C---:B------:R-:W-:Y:S02]  /*3b10*/  ISETP.GE.AND P3, PT, R18.reuse, R86, PT ;  /* 0x000000561200720c */ /* 0x040fe40003f66270 */
[----:B0-----:R-:W-:Y:S02]  /*3b20*/  CS2R R38, SRZ ;  /* 0x0000000000267805 */ /* 0x001fe4000001ff00 */
[----:B------:R-:W-:Y:S01]  /*3b30*/  CS2R R36, SRZ ;  /* 0x0000000000247805 */ /* 0x000fe2000001ff00 */
[----:B------:R-:W-:Y:S01]  /*3b40*/  VIADD R44, R18, 0x60 ;  /* 0x00000060122c7836 */ /* 0x000fe20000000000 */
[----:B------:R-:W-:-:S13]  /*3b50*/  ISETP.GE.OR P3, PT, R16, R92, P3 ;  /* 0x0000005c1000720c */ /* 0x000fda0001f66670 */
[----:B------:R-:W0:Y:S01]  /*3b60*/  @!P3 LDC.64 R40, c[0x0][0x3e8] ;  /* 0x0000fa00ff28bb82 */ /* 0x000e220000000a00 */
[----:B------:R-:W-:-:S05]  /*3b70*/  @!P3 IADD3 R14, P4, R10, R50, RZ ;  /* 0x000000320a0eb210 */ /* 0x000fca0007f9e0ff */
[----:B------:R-:W-:Y:S01]  /*3b80*/  @!P3 IMAD.X R15, R93, 0x1, R65, P4 ;  /* 0x000000015d0fb824 */ /* 0x000fe200020e0641 */
[----:B------:R-:W-:Y:S01]  /*3b90*/  @!P3 IADD3 R12, P4, R34, R48, RZ ;  /* 0x00000030220cb210 */ /* 0x000fe20007f9e0ff */
[----:B------:R-:W1:Y:S04]  /*3ba0*/  @!P3 LDC.64 R42, c[0x0][0x400] ;  /* 0x00010000ff2abb82 */ /* 0x000e680000000a00 */
[----:B------:R-:W-:Y:S01]  /*3bb0*/  @!P3 IMAD.X R13, R82, 0x1, R67, P4 ;  /* 0x00000001520db824 */ /* 0x000fe200020e0643 */
[----:B0-----:R-:W-:-:S04]  /*3bc0*/  @!P3 LEA R40, P4, R14, R40, 0x1 ;  /* 0x000000280e28b211 */ /* 0x001fc800078808ff */
[----:B------:R-:W-:Y:S02]  /*3bd0*/  @!P3 LEA.HI.X R41, R14, R41, R15, 0x1, P4 ;  /* 0x000000290e29b211 */ /* 0x000fe400020f0c0f */
[----:B------:R-:W-:Y:S02]  /*3be0*/  CS2R R14, SRZ ;  /* 0x00000000000e7805 */ /* 0x000fe4000001ff00 */
[----:B-1----:R-:W-:-:S04]  /*3bf0*/  @!P3 LEA R42, P4, R12, R42, 0x1 ;  /* 0x0000002a0c2ab211 */ /* 0x002fc800078808ff */
[----:B------:R-:W-:Y:S02]  /*3c00*/  @!P3 LEA.HI.X R43, R12, R43, R13, 0x1, P4 ;  /* 0x0000002b0c2bb211 */ /* 0x000fe400020f0c0d */
[----:B------:R-:W-:-:S03]  /*3c10*/  CS2R R12, SRZ ;  /* 0x00000000000c7805 */ /* 0x000fc6000001ff00 */
[----:B------:R0:W5:Y:S04]  /*3c20*/  @!P3 LDG.E.128 R36, desc[UR56][R42.64] ;  /* 0x000000382a24b981 */ /* 0x000168000c1e1d00 */
[----:B------:R1:W5:Y:S01]  /*3c30*/  @!P3 LDG.E.128 R12, desc[UR56][R40.64] ;  /* 0x00000038280cb981 */ /* 0x000362000c1e1d00 */
[----:B------:R-:W-:-:S04]  /*3c40*/  ISETP.GE.AND P3, PT, R44, R86, PT ;  /* 0x000000562c00720c */ /* 0x000fc80003f66270 */
[CC--:B------:R-:W-:Y:S01]  /*3c50*/  ISETP.GE.OR P3, PT, R16.reuse, R92.reuse, P3 ;  /* 0x0000005c1000720c */ /* 0x0c0fe20001f66670 */
[----:B------:R-:W-:Y:S01]  /*3c60*/  BSSY B1, `(.L_x_13078) ;  /* 0x000001b000017945 */ /* 0x000fe20003800000 */
[----:B0-----:R-:W-:Y:S02]  /*3c70*/  CS2R R42, SRZ ;  /* 0x00000000002a7805 */ /* 0x001fe4000001ff00 */
[----:B------:R-:W-:Y:S02]  /*3c80*/  CS2R R46, SRZ ;  /* 0x00000000002e7805 */ /* 0x000fe4000001ff00 */
[----:B------:R-:W-:Y:S02]  /*3c90*/  CS2R R44, SRZ ;  /* 0x00000000002c7805 */ /* 0x000fe4000001ff00 */
[----:B-1----:R-:W-:Y:S02]  /*3ca0*/  CS2R R40, SRZ ;  /* 0x0000000000287805 */ /* 0x002fe4000001ff00 */
[----:B------:R-:W-:-:S03]  /*3cb0*/  ISETP.GE.AND P4, PT, R16, R92, PT ;  /* 0x0000005c1000720c */ /* 0x000fc60003f86270 */
[----:B------:R-:W-:Y:S10]  /*3cc0*/  @P3 BRA `(.L_x_13079) ;  /* 0x0000000000503947 */ /* 0x000ff40003800000 */
[----:B------:R-:W0:Y:S01]  /*3cd0*/  LDC.64 R40, c[0x0][0x3f8] ;  /* 0x0000fe00ff287b82 */ /* 0x000e220000000a00 */
[----:B------:R-:W-:Y:S01]  /*3ce0*/  IMAD.MOV.U32 R51, RZ, RZ, R93 ;  /* 0x000000ffff337224 */ /* 0x000fe200078e005d */
[----:B------:R-:W-:Y:S01]  /*3cf0*/  ULDC.64 UR4, c[0x0][0x3e8] ;  /* 0x0000fa0000047ab9 */ /* 0x000fe20000000a00 */
[----:B------:R-:W-:Y:S02]  /*3d00*/  IMAD.MOV.U32 R49, RZ, RZ, R82 ;  /* 0x000000ffff317224 */ /* 0x000fe400078e0052 */
        /* <DEDUP_REMOVED lines=14> */
[----:B------:R-:W5:Y:S04]  /*3df0*/  LDG.E.128 R40, desc[UR56][R40.64] ;  /* 0x0000003828287981 */ /* 0x000f68000c1e1d00 */
[----:B------:R-:W5:Y:S03]  /*3e00*/  LDG.E.128 R44, desc[UR56][R44.64] ;  /* 0x000000382c2c7981 */ /* 0x000f66000c1e1d00 */
.L_x_13079:
[----:B------:R-:W-:Y:S05]  /*3e10*/  BSYNC B1 ;  /* 0x0000000000017941 */ /* 0x000fea0003800000 */
.L_x_13078:
[----:B------:R-:W2:Y:S01]  /*3e20*/  LDL R52, [R1+0x14] ;  /* 0x0000140001347983 */ /* 0x000ea20000100800 */
[----:B-----5:R-:W-:Y:S01]  /*3e30*/  IMAD.MOV.U32 R49, RZ, RZ, R43 ;  /* 0x000000ffff317224 */ /* 0x020fe200078e002b */
[----:B------:R-:W-:Y:S01]  /*3e40*/  MOV R48, R42 ;  /* 0x0000002a00307202 */ /* 0x000fe20000000f00 */
        /* <DEDUP_REMOVED lines=29> */
[----:B------:R-:W-:Y:S02]  /*4020*/  PRMT R102, R102, 0x5410, R51 ;  /* 0x0000541066667816 */ /* 0x000fe40000000033 */
[----:B--2---:R-:W-:-:S13]  /*4030*/  ISETP.NE.AND P3, PT, R52, 0x3, PT ;  /* 0x000000033400780c */ /* 0x004fda0003f65270 */
[----:B------:R-:W-:Y:S05]  /*4040*/  @!P3 BRA `(.L_x_13080) ;  /* 0x000000000004b947 */ /* 0x000fea0003800000 */
[----:B------:R-:W-:Y:S01]  /*4050*/  BPT.TRAP 0x1 ;  /* 0x000000040000795c */ /* 0x000fe20000300000 */
.L_x_13080:
[----:B------:R-:W-:Y:S01]  /*4060*/  LEA R82, R19, R2, 0x3 ;  /* 0x0000000213527211 */ /* 0x000fe200078e18ff */
[----:B------:R-:W0:Y:S01]  /*4070*/  LDC R96, c[0x0][0x2f4] ;  /* 0x0000bd00ff607b82 */ /* 0x000e220000000800 */
[----:B------:R-:W-:Y:S01]  /*4080*/  SHF.L.U32 R94, R153, 0x1f, RZ ;  /* 0x0000001f995e7819 */ /* 0x000fe200000006ff */
[----:B------:R-:W-:Y:S03]  /*4090*/  BSSY B1, `(.L_x_13081) ;  /* 0x0000004000017945 */ /* 0x000fe60003800000 */
[----:B------:R-:W1:Y:S01]  /*40a0*/  SYNCS.PHASECHK.TRANS64.TRYWAIT P5, [R82+URZ+0x30890], R94 ;  /* 0x0308905e520075a7 */ /* 0x000e6200080a017f */
[----:B0-----:R-:W-:Y:S01]  /*40b0*/  IMAD.IADD R98, R96, 0x1, -R73 ;  /* 0x0000000160627824 */ /* 0x001fe200078e0a49 */
[----:B-1----:R-:W-:Y:S06]  /*40c0*/  @!P5 BRA `(.L_x_13082) ;  /* 0x0000014000d0d947 */ /* 0x002fec0003800000 */
.L_x_13307:
[----:B------:R-:W-:Y:S05]  /*40d0*/  BSYNC B1 ;  /* 0x0000000000017941 */ /* 0x000fea0003800000 */
.L_x_13081:
[----:B------:R-:W-:Y:S01]  /*40e0*/  ISETP.GE.OR P5, PT, R18, R86, P1 ;  /* 0x000000561200720c */ /* 0x000fe20000fa6670 */
[----:B------:R-:W-:-:S12]  /*40f0*/  BSSY B1, `(.L_x_13083) ;  /* 0x0000087000017945 */ /* 0x000fd80003800000 */
[----:B------:R-:W-:Y:S05]  /*4100*/  @P5 BRA `(.L_x_13084) ;  /* 0x0000000800145947 */ /* 0x000fea0003800000 */
[----:B------:R-:W1:Y:S01]  /*4110*/  S2R R49, SR_TID.X ;  /* 0x0000000000317919 */ /* 0x000e620000002100 */
[----:B------:R-:W-:Y:S01]  /*4120*/  SHF.R.S32.HI R48, RZ, 0x1f, R18 ;  /* 0x0000001fff307819 */ /* 0x000fe20000011412 */
[-C--:B------:R-:W-:Y:S01]  /*4130*/  IMAD.WIDE.U32 R92, R18, R90.reuse, R88 ;  /* 0x0000005a125c7225 */ /* 0x080fe200078e0058 */
[----:B------:R-:W-:Y:S03]  /*4140*/  BSSY B2, `(.L_x_13085) ;  /* 0x0000075000027945 */ /* 0x000fe60003800000 */
[----:B------:R-:W-:Y:S01]  /*4150*/  IMAD R48, R48, R90, RZ ;  /* 0x0000005a30307224 */ /* 0x000fe200078e02ff */
[----:B------:R-:W-:-:S03]  /*4160*/  IADD3 R95, P5, P6, R4, R92, R64 ;  /* 0x0000005c045f7210 */ /* 0x000fc60007ebe040 */
[----:B------:R-:W-:Y:S01]  /*4170*/  IMAD R97, R18, R91, R48 ;  /* 0x0000005b12617224 */ /* 0x000fe200078e0230 */
[----:B------:R-:W-:-:S03]  /*4180*/  SEL R48, R73, R98, !P0 ;  /* 0x0000006249307207 */ /* 0x000fc60004000000 */
[----:B------:R-:W-:-:S05]  /*4190*/  IMAD.IADD R97, R97, 0x1, R93 ;  /* 0x0000000161617824 */ /* 0x000fca00078e025d */
[----:B------:R-:W-:Y:S01]  /*41a0*/  IADD3.X R100, R80, R97, R62, P5, P6 ;  /* 0x0000006150647210 */ /* 0x000fe20002fec43e */
[----:B-1----:R-:W-:Y:S01]  /*41b0*/  VIADD R51, R49, 0xffffff80 ;  /* 0xffffff8031337836 */ /* 0x002fe20000000000 */
[----:B------:R-:W-:-:S04]  /*41c0*/  SHF.R.S32.HI R49, RZ, 0x1f, R48 ;  /* 0x0000001fff317819 */ /* 0x000fc80000011430 */
[----:B------:R-:W-:Y:S01]  /*41d0*/  LEA.HI R48, R49, R48, RZ, 0x4 ;  /* 0x0000003031307211 */ /* 0x000fe200078f20ff */
[----:B------:R-:W-:Y:S01]  /*41e0*/  IMAD R49, R19, 0x3000, R32 ;  /* 0x0000300013317824 */ /* 0x000fe200078e0220 */
[----:B------:R-:W-:Y:S02]  /*41f0*/  SHF.R.S32.HI R50, RZ, 0x1f, R51 ;  /* 0x0000001fff327819 */ /* 0x000fe40000011433 */
[----:B------:R-:W-:Y:S01]  /*4200*/  LEA.HI.SX32 R48, R48, R63, 0x1c ;  /* 0x0000003f30307211 */ /* 0x000fe200078fe2ff */
[----:B------:R-:W-:Y:S01]  /*4210*/  IMAD R49, R49, 0x2, R2 ;  /* 0x0000000231317824 */ /* 0x000fe200078e0202 */
[----:B------:R-:W-:-:S03]  /*4220*/  LEA.HI R50, R50, R51, RZ, 0x5 ;  /* 0x0000003332327211 */ /* 0x000fc600078f28ff */
[----:B------:R-:W-:Y:S01]  /*4230*/  IMAD.SHL.U32 R99, R48, 0x8, RZ ;  /* 0x0000000830637824 */ /* 0x000fe200078e00ff */
[----:B------:R-:W-:-:S04]  /*4240*/  SHF.R.S32.HI R50, RZ, 0x5, R50 ;  /* 0x00000005ff327819 */ /* 0x000fc80000011432 */
[----:B------:R-:W-:-:S04]  /*4250*/  LOP3.LUT R48, R78, 0x38, R99, 0xf8, !PT ;  /* 0x000000384e307812 */ /* 0x000fc800078ef863 */
[----:B------:R-:W-:-:S05]  /*4260*/  LOP3.LUT R48, R48, R75, RZ, 0x3c, !PT ;  /* 0x0000004b30307212 */ /* 0x000fca00078e3cff */
[----:B------:R-:W-:-:S04]  /*4270*/  IMAD R48, R50, 0x200, R48 ;  /* 0x0000020032307824 */ /* 0x000fc800078e0230 */
[----:B------:R-:W-:-:S04]  /*4280*/  IMAD R51, R19, 0x3000, R48 ;  /* 0x0000300013337824 */ /* 0x000fc800078e0230 */
[----:B------:R-:W-:Y:S02]  /*4290*/  IMAD R52, R51, 0x2, R2 ;  /* 0x0000000233347824 */ /* 0x000fe400078e0202 */
[----:B------:R-:W1:Y:S04]  /*42a0*/  LDS.128 R48, [R49+0x12400] ;  /* 0x0124000031307984 */ /* 0x000e680000000c00 */
[----:B------:R-:W2:Y:S01]  /*42b0*/  LDS.128 R52, [R52+0x12400] ;  /* 0x0124000034347984 */ /* 0x000ea20000000c00 */
[----:B------:R-:W-:Y:S05]  /*42c0*/  @P4 BRA `(.L_x_13086) ;  /* 0x0000000400704947 */ /* 0x000fea0003800000 */
[----:B------:R-:W-:Y:S01]  /*42d0*/  SHF.R.U32.HI R103, RZ, 0x10, R13 ;  /* 0x00000010ff677819 */ /* 0x000fe2000001160d */
[----:B-1----:R-:W-:Y:S01]  /*42e0*/  IMAD.U32 R105, R49, 0x10000, RZ ;  /* 0x0001000031697824 */ /* 0x002fe200078e00ff */
[----:B------:R-:W-:Y:S02]  /*42f0*/  SHF.R.U32.HI R104, RZ, 0x10, R37 ;  /* 0x00000010ff687819 */ /* 0x000fe40000011625 */
[C---:B------:R-:W-:Y:S02]  /*4300*/  PRMT R103, R102.reuse, 0x5410, R103 ;  /* 0x0000541066677816 */ /* 0x040fe40000000067 */
[----:B------:R-:W-:Y:S02]  /*4310*/  PRMT R104, R102, 0x5432, R104 ;  /* 0x0000543266687816 */ /* 0x000fe40000000068 */
[----:B--2---:R-:W-:Y:S01]  /*4320*/  SHF.L.U32 R101, R53, 0x10, RZ ;  /* 0x0000001035657819 */ /* 0x004fe200000006ff */
[C---:B------:R-:W-:Y:S01]  /*4330*/  IMAD.U32 R106, R103.reuse, 0x10000, RZ ;  /* 0x00010000676a7824 */ /* 0x040fe200078e00ff */
[----:B------:R-:W-:Y:S01]  /*4340*/  LOP3.LUT R103, R103, 0xffff0000, RZ, 0xc0, !PT ;  /* 0xffff000067677812 */ /* 0x000fe200078ec0ff */
[----:B------:R-:W-:Y:S01]  /*4350*/  IMAD.U32 R102, R104, 0x10000, RZ ;  /* 0x0001000068667824 */ /* 0x000fe200078e00ff */
[----:B------:R-:W-:Y:S01]  /*4360*/  SHF.R.U64 R36, R36, 0x10, R37 ;  /* 0x0000001024247819 */ /* 0x000fe20000001225 */
[C---:B------:R-:W-:Y:S01]  /*4370*/  FMUL.FTZ R115, R101.reuse, R106 ;  /* 0x0000006a65737220 */ /* 0x040fe20000410000 */
[----:B------:R-:W-:Y:S01]  /*4380*/  SHF.R.U64 R12, R12, 0x10, R13 ;  /* 0x000000100c0c7819 */ /* 0x000fe2000000120d */
[-C--:B------:R-:W-:Y:S01]  /*4390*/  FMUL.FTZ R116, R101, R102.reuse ;  /* 0x0000006665747220 */ /* 0x080fe20000410000 */
[----:B------:R-:W-:Y:S01]  /*43a0*/  SHF.R.U64 R38, R38, 0x10, R39 ;  /* 0x0000001026267819 */ /* 0x000fe20000001227 */
[----:B------:R-:W-:Y:S01]  /*43b0*/  FFMA.FTZ R102, R105, R102, R115 ;  /* 0x0000006669667223 */ /* 0x000fe20000010073 */
[----:B------:R-:W-:-:S02]  /*43c0*/  IMAD.U32 R115, R51, 0x10000, RZ ;  /* 0x0001000033737824 */ /* 0x000fc400078e00ff */
[----:B------:R-:W-:Y:S01]  /*43d0*/  FFMA.FTZ R101, R105, R106, -R116 ;  /* 0x0000006a69657223 */ /* 0x000fe20000010874 */
[----:B------:R-:W-:Y:S01]  /*43e0*/  LOP3.LUT R105, R104, 0xffff0000, RZ, 0xc0, !PT ;  /* 0xffff000068697812 */ /* 0x000fe200078ec0ff */
[----:B------:R-:W-:Y:S01]  /*43f0*/  IMAD.U32 R37, R50, 0x10000, RZ ;  /* 0x0001000032257824 */ /* 0x000fe200078e00ff */
[----:B------:R-:W-:Y:S02]  /*4400*/  LOP3.LUT R104, R53, 0xffff0000, RZ, 0xc0, !PT ;  /* 0xffff000035687812 */ /* 0x000fe400078ec0ff */
[----:B------:R-:W-:Y:S02]  /*4410*/  LOP3.LUT R106, R49, 0xffff0000, RZ, 0xc0, !PT ;  /* 0xffff0000316a7812 */ /* 0x000fe400078ec0ff */
[----:B------:R-:W-:Y:S01]  /*4420*/  PRMT R12, R110, 0x5432, R12 ;  /* 0x000054326e0c7816 */ /* 0x000fe2000000000c */
[C---:B------:R-:W-:Y:S01]  /*4430*/  FMUL.FTZ R49, R104.reuse, R105 ;  /* 0x0000006968317220 */ /* 0x040fe20000410000 */
[----:B------:R-:W-:Y:S01]  /*4440*/  FMUL.FTZ R116, R104, R103 ;  /* 0x0000006768747220 */ /* 0x000fe20000410000 */
[----:B------:R-:W-:-:S02]  /*4450*/  SHF.R.U64 R14, R14, 0x10, R15 ;  /* 0x000000100e0e7819 */ /* 0x000fc4000000120f */
[C---:B------:R-:W-:Y:S01]  /*4460*/  FFMA.FTZ R104, R106.reuse, R103, -R49 ;  /* 0x000000676a687223 */ /* 0x040fe20000010831 */
[----:B------:R-:W-:Y:S01]  /*4470*/  SHF.R.U32.HI R103, RZ, 0x10, R39 ;  /* 0x00000010ff677819 */ /* 0x000fe20000011627 */
[----:B------:R-:W-:Y:S01]  /*4480*/  FFMA.FTZ R49, R106, R105, R116 ;  /* 0x000000696a317223 */ /* 0x000fe20000010074 */
[----:B------:R-:W-:Y:S01]  /*4490*/  SHF.R.U32.HI R106, RZ, 0x10, R15 ;  /* 0x00000010ff6a7819 */ /* 0x000fe2000001160f */
[C---:B------:R-:W-:Y:S01]  /*44a0*/  IMAD.U32 R15, R52.reuse, 0x10000, RZ ;  /* 0x00010000340f7824 */ /* 0x040fe200078e00ff */
        /* <DEDUP_REMOVED lines=8> */
[C---:B------:R-:W-:Y:S01]  /*4530*/  FMUL.FTZ R118, R117.reuse, R106 ;  /* 0x0000006a75767220 */ /* 0x040fe20000410000 */
[C---:B------:R-:W-:Y:S01]  /*4540*/  SHF.L.U32 R13, R48.reuse, 0x10, RZ ;  /* 0x00000010300d7819 */ /* 0x040fe200000006ff */
[-C--:B------:R-:W-:Y:S01]  /*4550*/  FMUL.FTZ R117, R117, R116.reuse ;  /* 0x0000007475757220 */ /* 0x080fe20000410000 */
[----:B------:R-:W-:Y:S01]  /*4560*/  LOP3.LUT R48, R48, 0xffff0000, RZ, 0xc0, !PT ;  /* 0xffff000030307812 */ /* 0x000fe200078ec0ff */
[----:B------:R-:W-:Y:S01]  /*4570*/  FFMA.FTZ R105, R115, R116, -R118 ;  /* 0x0000007473697223 */ /* 0x000fe20000010876 */
[----:B------:R-:W-:Y:S01]  /*4580*/  LOP3.LUT R116, R103, 0xffff0000, RZ, 0xc0, !PT ;  /* 0xffff000067747812 */ /* 0x000fe200078ec0ff */
[----:B------:R-:W-:Y:S01]  /*4590*/  FFMA.FTZ R106, R115, R106, R117 ;  /* 0x0000006a736a7223 */ /* 0x000fe20000010075 */
[----:B------:R-:W-:Y:S01]  /*45a0*/  LOP3.LUT R118, R53, 0xffff0000, RZ, 0xc0, !PT ;  /* 0xffff000035767812 */ /* 0x000fe200078ec0ff */
[----:B------:R-:W-:Y:S01]  /*45b0*/  IMAD.U32 R51, R54, 0x10000, RZ ;  /* 0x0001000036337824 */ /* 0x000fe200078e00ff */
[----:B------:R-:W-:Y:S01]  /*45c0*/  PRMT R53, R108, 0x5432, R36 ;  /* 0x000054326c357816 */ /* 0x000fe20000000024 */
[----:B------:R-:W-:Y:S01]  /*45d0*/  FMUL.FTZ R36, R55, R116 ;  /* 0x0000007437247220 */ /* 0x000fe20000410000 */
[----:B------:R-:W-:Y:S01]  /*45e0*/  PRMT R38, R107, 0x5432, R38 ;  /* 0x000054326b267816 */ /* 0x000fe20000000026 */
[-C--:B------:R-:W-:Y:S01]  /*45f0*/  FMUL.FTZ R55, R55, R118.reuse ;  /* 0x0000007637377220 */ /* 0x080fe20000410000 */
[----:B------:R-:W-:Y:S01]  /*4600*/  PRMT R14, R109, 0x5432, R14 ;  /* 0x000054326d0e7816 */ /* 0x000fe2000000000e */
[----:B------:R-:W-:Y:S01]  /*4610*/  FFMA.FTZ R36, R39, R118, -R36 ;  /* 0x0000007627247223 */ /* 0x000fe20000010824 */
[----:B------:R-:W-:-:S02]  /*4620*/  IMAD.U32 R118, R53, 0x10000, RZ ;  /* 0x0001000035767824 */ /* 0x000fc400078e00ff */
[----:B------:R-:W-:Y:S01]  /*4630*/  FFMA.FTZ R39, R39, R116, R55 ;  /* 0x0000007427277223 */ /* 0x000fe20000010037 */
[C---:B------:R-:W-:Y:S01]  /*4640*/  IMAD.U32 R116, R12.reuse, 0x10000, RZ ;  /* 0x000100000c747824 */ /* 0x040fe200078e00ff */
[----:B------:R-:W-:Y:S01]  /*4650*/  LOP3.LUT R53, R53, 0xffff0000, RZ, 0xc0, !PT ;  /* 0xffff000035357812 */ /* 0x000fe200078ec0ff */
[C---:B------:R-:W-:Y:S01]  /*4660*/  FMUL.FTZ R120, R15.reuse, R118 ;  /* 0x000000760f787220 */ /* 0x040fe20000410000 */
[----:B------:R-:W-:Y:S01]  /*4670*/  LOP3.LUT R55, R12, 0xffff0000, RZ, 0xc0, !PT ;  /* 0xffff00000c377812 */ /* 0x000fe200078ec0ff */
[-C--:B------:R-:W-:Y:S01]  /*4680*/  FMUL.FTZ R15, R15, R116.reuse ;  /* 0x000000740f0f7220 */ /* 0x080fe20000410000 */
[----:B------:R-:W-:Y:S01]  /*4690*/  LOP3.LUT R54, R54, 0xffff0000, RZ, 0xc0, !PT ;  /* 0xffff000036367812 */ /* 0x000fe200078ec0ff */
[C---:B------:R-:W-:Y:S01]  /*46a0*/  FMUL.FTZ R103, R52.reuse, R53 ;  /* 0x0000003534677220 */ /* 0x040fe20000410000 */
[C---:B------:R-:W-:Y:S01]  /*46b0*/  FFMA.FTZ R12, R13.reuse, R116, -R120 ;  /* 0x000000740d0c7223 */ /* 0x040fe20000010878 */
[----:B------:R-:W-:Y:S01]  /*46c0*/  FFMA.FTZ R13, R13, R118, R15 ;  /* 0x000000760d0d7223 */ /* 0x000fe2000001000f */
[-C--:B------:R-:W-:Y:S01]  /*46d0*/  FMUL.FTZ R115, R52, R55.reuse ;  /* 0x0000003734737220 */ /* 0x080fe20000410000 */
[----:B------:R-:W-:Y:S01]  /*46e0*/  FFMA.FTZ R15, R48, R55, -R103 ;  /* 0x00000037300f7223 */ /* 0x000fe20000010867 */
[C---:B------:R-:W-:Y:S01]  /*46f0*/  LOP3.LUT R55, R38.reuse, 0xffff0000, RZ, 0xc0, !PT ;  /* 0xffff000026377812 */ /* 0x040fe200078ec0ff */
[----:B------:R-:W-:Y:S01]  /*4700*/  IMAD.U32 R52, R38, 0x10000, RZ ;  /* 0x0001000026347824 */ /* 0x000fe200078e00ff */
[C---:B------:R-:W-:Y:S01]  /*4710*/  LOP3.LUT R103, R14.reuse, 0xffff0000, RZ, 0xc0, !PT ;  /* 0xffff00000e677812 */ /* 0x040fe200078ec0ff */
        /* <DEDUP_REMOVED lines=16> */
[----:B------:R-:W-:Y:S02]  /*4820*/  F2FP.BF16.F32.PACK_AB R52, R48, R13 ;  /* 0x0000000d3034723e */ /* 0x000fe400000010ff */
[----:B------:R-:W-:Y:S01]  /*4830*/  F2FP.BF16.F32.PACK_AB R50, R53, R14 ;  /* 0x0000000e3532723e */ /* 0x000fe200000010ff */
[----:B------:R-:W-:Y:S01]  /*4840*/  IMAD.MOV.U32 R53, RZ, RZ, R102 ;  /* 0x000000ffff357224 */ /* 0x000fe200078e0066 */
[----:B------:R-:W-:Y:S01]  /*4850*/  F2FP.BF16.F32.PACK_AB R54, R54, R51 ;  /* 0x000000333636723e */ /* 0x000fe200000010ff */
[----:B------:R-:W-:Y:S01]  /*4860*/  IMAD.MOV.U32 R51, RZ, RZ, R36 ;  /* 0x000000ffff337224 */ /* 0x000fe200078e0024 */
[----:B------:R-:W-:-:S02]  /*4870*/  F2FP.BF16.F32.PACK_AB R55, R39, R106 ;  /* 0x0000006a2737723e */ /* 0x000fc400000010ff */
[----:B------:R-:W-:-:S07]  /*4880*/  MOV R48, R12 ;  /* 0x0000000c00307202 */ /* 0x000fce0000000f00 */
.L_x_13086:
[----:B------:R-:W-:Y:S05]  /*4890*/  BSYNC B2 ;  /* 0x0000000000027941 */ /* 0x000fea0003800000 */
.L_x_13085:
[----:B------:R-:W-:Y:S02]  /*48a0*/  ISETP.GE.AND P5, PT, R99, R96, PT ;  /* 0x000000606300720c */ /* 0x000fe40003fa6270 */
[----:B------:R-:W-:-:S11]  /*48b0*/  P2R R13, PR, RZ, 0x1 ;  /* 0x00000001ff0d7803 */ /* 0x000fd60000000000 */
[--C-:B------:R-:W-:Y:S02]  /*48c0*/  @!P5 SHF.R.S32.HI R12, RZ, 0x1f, R99.reuse ;  /* 0x0000001fff0cd819 */ /* 0x100fe40000011463 */
[----:B------:R-:W-:-:S04]  /*48d0*/  @!P5 IADD3 R92, P0, P6, R4, R92, R99 ;  /* 0x0000005c045cd210 */ /* 0x000fc80007e1e063 */
[----:B------:R-:W-:Y:S02]  /*48e0*/  @!P5 IADD3.X R97, R80, R97, R12, P0, P6 ;  /* 0x000000615061d210 */ /* 0x000fe400007ec40c */
[-C--:B------:R-:W-:Y:S02]  /*48f0*/  LEA R12, P6, R95, R84.reuse, 0x1 ;  /* 0x000000545f0c7211 */ /* 0x080fe400078c08ff */
[----:B------:R-:W-:Y:S02]  /*4900*/  ISETP.NE.AND P0, PT, R13, RZ, PT ;  /* 0x000000ff0d00720c */ /* 0x000fe40003f05270 */
[----:B------:R-:W-:Y:S02]  /*4910*/  LEA.HI.X R13, R95, R85, R100, 0x1, P6 ;  /* 0x000000555f0d7211 */ /* 0x000fe400030f0c64 */
[----:B------:R-:W-:-:S03]  /*4920*/  @!P5 LEA R14, P6, R92, R84, 0x1 ;  /* 0x000000545c0ed211 */ /* 0x000fc600078c08ff */
[----:B-1----:R1:W-:Y:S01]  /*4930*/  STG.E.128 desc[UR56][R12.64], R48 ;  /* 0x000000300c007986 */ /* 0x0023e2000c101d38 */
[----:B------:R-:W-:-:S05]  /*4940*/  @!P5 LEA.HI.X R15, R92, R85, R97, 0x1, P6 ;  /* 0x000000555c0fd211 */ /* 0x000fca00030f0c61 */
[----:B--2---:R1:W-:Y:S04]  /*4950*/  @!P5 STG.E.128 desc[UR56][R14.64], R52 ;  /* 0x000000340e00d986 */ /* 0x0043e8000c101d38 */
.L_x_13084:
[----:B------:R-:W-:Y:S05]  /*4960*/  BSYNC B1 ;  /* 0x0000000000017941 */ /* 0x000fea0003800000 */
.L_x_13083:
[----:B-1----:R-:W-:Y:S02]  /*4970*/  VIADD R13, R18, 0x60 ;  /* 0x00000060120d7836 */ /* 0x002fe40000000000 */
[-C--:B------:R-:W-:Y:S02]  /*4980*/  IMAD R12, R76, R90.reuse, RZ ;  /* 0x0000005a4c0c7224 */ /* 0x080fe400078e02ff */
[C---:B------:R-:W-:Y:S01]  /*4990*/  IMAD.WIDE.U32 R88, R13.reuse, R90, R88 ;  /* 0x0000005a0d587225 */ /* 0x040fe200078e0058 */
[----:B------:R-:W-:-:S03]  /*49a0*/  ISETP.GE.OR P5, PT, R13, R86, P1 ;  /* 0x000000560d00720c */ /* 0x000fc60000fa6670 */
[----:B------:R-:W-:-:S10]  /*49b0*/  IMAD R51, R13, R91, R12 ;  /* 0x0000005b0d337224 */ /* 0x000fd400078e020c */
[----:B------:R-:W-:Y:S05]  /*49c0*/  @P5 BRA `(.L_x_13071) ;  /* 0x0000000800745947 */ /* 0x000fea0003800000 */
[----:B------:R-:W2:Y:S01]  /*49d0*/  LDL R14, [R1+0x80] ;  /* 0x00008000010e7983 */ /* 0x000ea20000100800 */
[----:B------:R-:W-:Y:S01]  /*49e0*/  IMAD.IADD R51, R89, 0x1, R51 ;  /* 0x0000000159337824 */ /* 0x000fe200078e0233 */
[----:B------:R-:W-:Y:S01]  /*49f0*/  IADD3 R12, P5, P6, R4, R88, R64 ;  /* 0x00000058040c7210 */ /* 0x000fe20007ebe040 */
[----:B------:R-:W-:Y:S01]  /*4a00*/  VIADD R15, R18, 0x60 ;  /* 0x00000060120f7836 */ /* 0x000fe20000000000 */
[----:B------:R-:W-:Y:S01]  /*4a10*/  SEL R98, R73, R98, !P0 ;  /* 0x0000006249627207 */ /* 0x000fe20004000000 */
[----:B------:R-:W-:Y:S01]  /*4a20*/  BSSY B1, `(.L_x_13087) ;  /* 0x0000072000017945 */ /* 0x000fe20003800000 */
[----:B------:R-:W-:Y:S01]  /*4a30*/  IADD3.X R13, R80, R51, R62, P5, P6 ;  /* 0x00000033500d7210 */ /* 0x000fe20002fec43e */
[----:B------:R-:W-:Y:S01]  /*4a40*/  IMAD.SHL.U32 R15, R15, 0x40, RZ ;  /* 0x000000400f0f7824 */ /* 0x000fe200078e00ff */
[----:B------:R-:W-:Y:S02]  /*4a50*/  LEA R48, P5, R12, R84, 0x1 ;  /* 0x000000540c307211 */ /* 0x000fe400078a08ff */
[----:B------:R-:W-:-:S02]  /*4a60*/  IADD3 R36, R18, 0x60, RZ ;  /* 0x0000006012247810 */ /* 0x000fc40007ffe0ff */
[----:B------:R-:W-:Y:S02]  /*4a70*/  LEA.HI.X R49, R12, R85, R13, 0x1, P5 ;  /* 0x000000550c317211 */ /* 0x000fe400028f0c0d */
[----:B------:R-:W-:Y:S01]  /*4a80*/  SHF.R.S32.HI R13, RZ, 0x1f, R98 ;  /* 0x0000001fff0d7819 */ /* 0x000fe20000011462 */
[----:B------:R-:W-:Y:S01]  /*4a90*/  IMAD.SHL.U32 R36, R36, 0x40, RZ ;  /* 0x0000004024247824 */ /* 0x000fe200078e00ff */
[----:B------:R-:W-:Y:S02]  /*4aa0*/  LOP3.LUT R15, R15, 0x1c0, RZ, 0xc0, !PT ;  /* 0x000001c00f0f7812 */ /* 0x000fe400078ec0ff */
[----:B------:R-:W-:Y:S01]  /*4ab0*/  LEA.HI R98, R13, R98, RZ, 0x4 ;  /* 0x000000620d627211 */ /* 0x000fe200078f20ff */
[----:B------:R-:W-:Y:S01]  /*4ac0*/  IMAD R13, R19, 0x3000, R3 ;  /* 0x00003000130d7824 */ /* 0x000fe200078e0203 */
[----:B------:R-:W-:Y:S02]  /*4ad0*/  LOP3.LUT R36, R36, 0x1c0, RZ, 0xc0, !PT ;  /* 0x000001c024247812 */ /* 0x000fe400078ec0ff */
[----:B------:R-:W-:Y:S01]  /*4ae0*/  LEA.HI.SX32 R53, R98, R63, 0x1c ;  /* 0x0000003f62357211 */ /* 0x000fe200078fe2ff */
[----:B------:R-:W-:Y:S01]  /*4af0*/  IMAD R13, R13, 0x2, R2 ;  /* 0x000000020d0d7824 */ /* 0x000fe200078e0202 */
[----:B------:R-:W-:-:S03]  /*4b00*/  SHF.R.U32.HI R15, RZ, 0x3, R15 ;  /* 0x00000003ff0f7819 */ /* 0x000fc6000001160f */
[----:B------:R-:W-:-:S05]  /*4b10*/  IMAD.SHL.U32 R53, R53, 0x8, RZ ;  /* 0x0000000835357824 */ /* 0x000fca00078e00ff */
[----:B------:R-:W-:-:S04]  /*4b20*/  LOP3.LUT R12, R36, 0x38, R53, 0xf8, !PT ;  /* 0x00000038240c7812 */ /* 0x000fc800078ef835 */
[----:B------:R-:W-:-:S05]  /*4b30*/  LOP3.LUT R12, R12, R15, RZ, 0x3c, !PT ;  /* 0x0000000f0c0c7212 */ /* 0x000fca00078e3cff */
[----:B--2---:R-:W-:-:S04]  /*4b40*/  IMAD.IADD R12, R14, 0x1, R12 ;  /* 0x000000010e0c7824 */ /* 0x004fc800078e020c */
[----:B------:R-:W-:-:S04]  /*4b50*/  IMAD R15, R19, 0x3000, R12 ;  /* 0x00003000130f7824 */ /* 0x000fc800078e020c */
[----:B------:R-:W-:Y:S02]  /*4b60*/  IMAD R36, R15, 0x2, R2 ;  /* 0x000000020f247824 */ /* 0x000fe400078e0202 */
[----:B------:R-:W1:Y:S04]  /*4b70*/  LDS.128 R12, [R13+0x12400] ;  /* 0x012400000d0c7984 */ /* 0x000e680000000c00 */
[----:B------:R-:W2:Y:S01]  /*4b80*/  LDS.128 R36, [R36+0x12400] ;  /* 0x0124000024247984 */ /* 0x000ea20000000c00 */
[----:B------:R-:W-:Y:S05]  /*4b90*/  @P4 BRA `(.L_x_13088) ;  /* 0x0000000400684947 */ /* 0x000fea0003800000 */
[----:B------:R-:W-:Y:S02]  /*4ba0*/  SHF.R.U32.HI R91, RZ, 0x10, R45 ;  /* 0x00000010ff5b7819 */ /* 0x000fe4000001162d */
[----:B------:R-:W-:Y:S02]  /*4bb0*/  SHF.R.U32.HI R95, RZ, 0x10, R41 ;  /* 0x00000010ff5f7819 */ /* 0x000fe40000011629 */
[----:B------:R-:W-:Y:S02]  /*4bc0*/  SHF.R.U64 R52, R42, 0x10, R43 ;  /* 0x000000102a347819 */ /* 0x000fe4000000122b */
[----:B------:R-:W-:Y:S02]  /*4bd0*/  PRMT R114, R114, 0x5410, R91 ;  /* 0x0000541072727816 */ /* 0x000fe4000000005b */
[----:B------:R-:W-:Y:S02]  /*4be0*/  PRMT R110, R110, 0x5410, R95 ;  /* 0x000054106e6e7816 */ /* 0x000fe4000000005f */
[----:B------:R-:W-:-:S02]  /*4bf0*/  SHF.R.U64 R54, R46, 0x10, R47 ;  /* 0x000000102e367819 */ /* 0x000fc4000000122f */
[----:B--2---:R-:W-:Y:S02]  /*4c00*/  SHF.L.U32 R50, R37, 0x10, RZ ;  /* 0x0000001025327819 */ /* 0x004fe400000006ff */
[----:B------:R-:W-:Y:S01]  /*4c10*/  PRMT R107, R107, 0x5410, R52 ;  /* 0x000054106b6b7816 */ /* 0x000fe20000000034 */
[----:B------:R-:W-:Y:S01]  /*4c20*/  IMAD.U32 R52, R114, 0x10000, RZ ;  /* 0x0001000072347824 */ /* 0x000fe200078e00ff */
[----:B------:R-:W-:Y:S01]  /*4c30*/  SHF.R.U32.HI R55, RZ, 0x10, R47 ;  /* 0x00000010ff377819 */ /* 0x000fe2000001162f */
[C---:B------:R-:W-:Y:S01]  /*4c40*/  IMAD.U32 R47, R39.reuse, 0x10000, RZ ;  /* 0x00010000272f7824 */ /* 0x040fe200078e00ff */
[----:B------:R-:W-:Y:S01]  /*4c50*/  LOP3.LUT R42, R39, 0xffff0000, RZ, 0xc0, !PT ;  /* 0xffff0000272a7812 */ /* 0x000fe200078ec0ff */
[----:B------:R-:W-:Y:S01]  /*4c60*/  IMAD.U32 R39, R110, 0x10000, RZ ;  /* 0x000100006e277824 */ /* 0x000fe200078e00ff */
[----:B------:R-:W-:Y:S02]  /*4c70*/  SHF.R.U32.HI R93, RZ, 0x10, R43 ;  /* 0x00000010ff5d7819 */ /* 0x000fe4000001162b */
[----:B------:R-:W-:Y:S01]  /*4c80*/  SHF.R.U64 R90, R44, 0x10, R45 ;  /* 0x000000102c5a7819 */ /* 0x000fe2000000122d */
[----:B-1----:R-:W-:Y:S01]  /*4c90*/  IMAD.U32 R45, R13, 0x10000, RZ ;  /* 0x000100000d2d7824 */ /* 0x002fe200078e00ff */
[----:B------:R-:W-:Y:S01]  /*4ca0*/  PRMT R111, R111, 0x5410, R54 ;  /* 0x000054106f6f7816 */ /* 0x000fe20000000036 */
[-C--:B------:R-:W-:Y:S01]  /*4cb0*/  FMUL.FTZ R54, R50, R52.reuse ;  /* 0x0000003432367220 */ /* 0x080fe20000410000 */
[----:B------:R-:W-:Y:S01]  /*4cc0*/  PRMT R112, R112, 0x5410, R55 ;  /* 0x0000541070707816 */ /* 0x000fe20000000037 */
[-C--:B------:R-:W-:Y:S01]  /*4cd0*/  FMUL.FTZ R50, R50, R39.reuse ;  /* 0x0000002732327220 */ /* 0x080fe20000410000 */
[----:B------:R-:W-:Y:S01]  /*4ce0*/  PRMT R108, R108, 0x5410, R93 ;  /* 0x000054106c6c7816 */ /* 0x000fe2000000005d */
[----:B------:R-:W-:Y:S01]  /*4cf0*/  FFMA.FTZ R39, R45, R39, -R54 ;  /* 0x000000272d277223 */ /* 0x000fe20000010836 */
[----:B------:R-:W-:Y:S01]  /*4d00*/  LOP3.LUT R46, R37, 0xffff0000, RZ, 0xc0, !PT ;  /* 0xffff0000252e7812 */ /* 0x000fe200078ec0ff */
[----:B------:R-:W-:Y:S01]  /*4d10*/  FFMA.FTZ R45, R45, R52, R50 ;  /* 0x000000342d2d7223 */ /* 0x000fe20000010032 */
[----:B------:R-:W-:Y:S01]  /*4d20*/  LOP3.LUT R114, R114, 0xffff0000, RZ, 0xc0, !PT ;  /* 0xffff000072727812 */ /* 0x000fe200078ec0ff */
[----:B------:R-:W-:Y:S01]  /*4d30*/  IMAD.U32 R52, R108, 0x10000, RZ ;  /* 0x000100006c347824 */ /* 0x000fe200078e00ff */
[----:B------:R-:W-:Y:S01]  /*4d40*/  LOP3.LUT R110, R110, 0xffff0000, RZ, 0xc0, !PT ;  /* 0xffff00006e6e7812 */ /* 0x000fe200078ec0ff */
[----:B------:R-:W-:Y:S01]  /*4d50*/  IMAD.U32 R44, R15, 0x10000, RZ ;  /* 0x000100000f2c7824 */ /* 0x000fe200078e00ff */
[----:B------:R-:W-:Y:S01]  /*4d60*/  SHF.L.U32 R54, R112, 0x10, RZ ;  /* 0x0000001070367819 */ /* 0x000fe200000006ff */
[----:B------:R-:W-:Y:S01]  /*4d70*/  FMUL.FTZ R93, R47, R52 ;  /* 0x000000342f5d7220 */ /* 0x000fe20000410000 */
[----:B------:R-:W-:Y:S01]  /*4d80*/  SHF.R.U64 R92, R40, 0x10, R41 ;  /* 0x00000010285c7819 */ /* 0x000fe20000001229 */
[C---:B------:R-:W-:Y:S01]  /*4d90*/  FMUL.FTZ R50, R46.reuse, R110 ;  /* 0x0000006e2e327220 */ /* 0x040fe20000410000 */
[----:B------:R-:W-:Y:S01]  /*4da0*/  LOP3.LUT R43, R13, 0xffff0000, RZ, 0xc0, !PT ;  /* 0xffff00000d2b7812 */ /* 0x000fe200078ec0ff */
[----:B------:R-:W-:Y:S01]  /*4db0*/  FMUL.FTZ R91, R47, R54 ;  /* 0x000000362f5b7220 */ /* 0x000fe20000410000 */
[----:B------:R-:W-:Y:S01]  /*4dc0*/  PRMT R113, R113, 0x5410, R90 ;  /* 0x0000541071717816 */ /* 0x000fe2000000005a */
[-C--:B------:R-:W-:Y:S01]  /*4dd0*/  FMUL.FTZ R90, R46, R114.reuse ;  /* 0x000000722e5a7220 */ /* 0x080fe20000410000 */
[----:B------:R-:W-:Y:S01]  /*4de0*/  PRMT R109, R109, 0x5410, R92 ;  /* 0x000054106d6d7816 */ /* 0x000fe2000000005c */
[C---:B------:R-:W-:Y:S01]  /*4df0*/  FFMA.FTZ R50, R43.reuse, R114, R50 ;  /* 0x000000722b327223 */ /* 0x040fe20000010032 */
[----:B------:R-:W-:Y:S01]  /*4e00*/  LOP3.LUT R55, R112, 0xffff0000, RZ, 0xc0, !PT ;  /* 0xffff000070377812 */ /* 0x000fe200078ec0ff */
[----:B------:R-:W-:Y:S01]  /*4e10*/  FFMA.FTZ R46, R43, R110, -R90 ;  /* 0x0000006e2b2e7223 */ /* 0x000fe2000001085a */
[----:B------:R-:W-:Y:S01]  /*4e20*/  FFMA.FTZ R43, R44, R52, -R91 ;  /* 0x000000342c2b7223 */ /* 0x000fe2000001085b */
[----:B------:R-:W-:Y:S01]  /*4e30*/  LOP3.LUT R47, R108, 0xffff0000, RZ, 0xc0, !PT ;  /* 0xffff00006c2f7812 */ /* 0x000fe200078ec0ff */
[----:B------:R-:W-:Y:S01]  /*4e40*/  FFMA.FTZ R44, R44, R54, R93 ;  /* 0x000000362c2c7223 */ /* 0x000fe2000001005d */
        /* <DEDUP_REMOVED lines=10> */
[C---:B------:R-:W-:Y:S02]  /*4ef0*/  IMAD.U32 R13, R12.reuse, 0x10000, RZ ;  /* 0x000100000c0d7824 */ /* 0x040fe400078e00ff */
[----:B------:R-:W-:Y:S01]  /*4f00*/  FMUL.FTZ R37, R37, R52 ;  /* 0x0000003425257220 */ /* 0x000fe20000410000 */
[----:B------:R-:W-:Y:S01]  /*4f10*/  LOP3.LUT R12, R12, 0xffff0000, RZ, 0xc0, !PT ;  /* 0xffff00000c0c7812 */ /* 0x000fe200078ec0ff */
[C---:B------:R-:W-:Y:S01]  /*4f20*/  FFMA.FTZ R90, R40.reuse, R47, -R91 ;  /* 0x0000002f285a7223 */ /* 0x040fe2000001085b */
[----:B------:R-:W-:Y:S01]  /*4f30*/  FFMA.FTZ R93, R40, R55, R93 ;  /* 0x00000037285d7223 */ /* 0x000fe2000001005d */
[C---:B------:R-:W-:Y:S01]  /*4f40*/  IMAD.U32 R15, R14.reuse, 0x10000, RZ ;  /* 0x000100000e0f7824 */ /* 0x040fe200078e00ff */
[----:B------:R-:W-:Y:S01]  /*4f50*/  LOP3.LUT R41, R14, 0xffff0000, RZ, 0xc0, !PT ;  /* 0xffff00000e297812 */ /* 0x000fe200078ec0ff */
[C---:B------:R-:W-:Y:S01]  /*4f60*/  FMUL.FTZ R47, R36.reuse, R113 ;  /* 0x00000071242f7220 */ /* 0x040fe20000410000 */
[----:B------:R-:W-:Y:S01]  /*4f70*/  FMUL.FTZ R55, R36, R109 ;  /* 0x0000006d24377220 */ /* 0x000fe20000410000 */
[----:B------:R-:W-:-:S02]  /*4f80*/  IMAD.U32 R14, R38, 0x10000, RZ ;  /* 0x00010000260e7824 */ /* 0x000fc400078e00ff */
[C---:B------:R-:W-:Y:S01]  /*4f90*/  FFMA.FTZ R42, R13.reuse, R52, -R42 ;  /* 0x000000340d2a7223 */ /* 0x040fe2000001082a */
[----:B------:R-:W-:Y:S01]  /*4fa0*/  FFMA.FTZ R37, R13, R54, R37 ;  /* 0x000000360d257223 */ /* 0x000fe20000010025 */
        /* <DEDUP_REMOVED lines=25> */
.L_x_13088:
[----:B------:R-:W-:Y:S05]  /*5140*/  BSYNC B1 ;  /* 0x0000000000017941 */ /* 0x000fea0003800000 */
.L_x_13087:
[----:B-1----:R3:W-:Y:S01]  /*5150*/  STG.E.128 desc[UR56][R48.64], R12 ;  /* 0x0000000c30007986 */ /* 0x0027e2000c101d38 */
[----:B------:R-:W-:-:S13]  /*5160*/  ISETP.GE.AND P4, PT, R53, R96, PT ;  /* 0x000000603500720c */ /* 0x000fda0003f86270 */
[----:B------:R-:W-:Y:S05]  /*5170*/  @P4 BRA `(.L_x_13071) ;  /* 0x0000000000884947 */ /* 0x000fea0003800000 */
[--C-:B---3--:R-:W-:Y:S02]  /*5180*/  SHF.R.S32.HI R12, RZ, 0x1f, R53.reuse ;  /* 0x0000001fff0c7819 */ /* 0x108fe40000011435 */
[----:B------:R-:W-:-:S04]  /*5190*/  IADD3 R53, P4, P5, R4, R88, R53 ;  /* 0x0000005804357210 */ /* 0x000fc80007d9e035 */
[----:B------:R-:W-:Y:S02]  /*51a0*/  IADD3.X R12, R80, R51, R12, P4, P5 ;  /* 0x00000033500c7210 */ /* 0x000fe400027ea40c */
[----:B------:R-:W-:-:S04]  /*51b0*/  LEA R84, P4, R53, R84, 0x1 ;  /* 0x0000005435547211 */ /* 0x000fc800078808ff */
[----:B------:R-:W-:-:S05]  /*51c0*/  LEA.HI.X R85, R53, R85, R12, 0x1, P4 ;  /* 0x0000005535557211 */ /* 0x000fca00020f0c0c */
[----:B--2---:R4:W-:Y:S01]  /*51d0*/  STG.E.128 desc[UR56][R84.64], R36 ;  /* 0x0000002454007986 */ /* 0x0049e2000c101d38 */
[----:B------:R-:W-:Y:S05]  /*51e0*/  BRA `(.L_x_13071) ;  /* 0x00000000006c7947 */ /* 0x000fea0003800000 */
.L_x_13054:
[----:B------:R-:W2:Y:S02]  /*51f0*/  LDL R12, [R1+0x14] ;  /* 0x00001400010c7983 */ /* 0x000ea40000100800 */
[----:B--2---:R-:W-:-:S13]  /*5200*/  ISETP.NE.AND P3, PT, R12, 0x3, PT ;  /* 0x000000030c00780c */ /* 0x004fda0003f65270 */
[----:B------:R-:W-:Y:S05]  /*5210*/  @!P3 BRA `(.L_x_13089) ;  /* 0x000000000004b947 */ /* 0x000fea0003800000 */
[----:B------:R-:W-:Y:S01]  /*5220*/  BPT.TRAP 0x1 ;  /* 0x000000040000795c */ /* 0x000fe20000300000 */
.L_x_13089:
[----:B------:R-:W-:Y:S01]  /*5230*/  LEA R82, R19, R2, 0x3 ;  /* 0x0000000213527211 */ /* 0x000fe200078e18ff */
[----:B------:R-:W-:Y:S01]  /*5240*/  IMAD R86, R27, -0xc0, R29 ;  /* 0xffffff401b567824 */ /* 0x000fe200078e021d */
[----:B------:R-:W-:Y:S01]  /*5250*/  SHF.L.U32 R94, R153, 0x1f, RZ ;  /* 0x0000001f995e7819 */ /* 0x000fe200000006ff */
[----:B------:R-:W-:Y:S03]  /*5260*/  BSSY B1, `(.L_x_13090) ;  /* 0x0000004000017945 */ /* 0x000fe60003800000 */
[----:B------:R-:W1:Y:S01]  /*5270*/  SYNCS.PHASECHK.TRANS64.TRYWAIT P4, [R82+URZ+0x30890], R94 ;  /* 0x0308905e520075a7 */ /* 0x000e62000808017f */
[----:B------:R-:W-:Y:S01]  /*5280*/  VIMNMX R86, R86, 0xc0, PT ;  /* 0x000000c056567848 */ /* 0x000fe20003fe0100 */
[----:B-1----:R-:W-:Y:S06]  /*5290*/  @!P4 BRA `(.L_x_13091) ;  /* 0x000001300070c947 */ /* 0x002fec0003800000 */
.L_x_13308:
[----:B------:R-:W-:Y:S05]  /*52a0*/  BSYNC B1 ;  /* 0x0000000000017941 */ /* 0x000fea0003800000 */
.L_x_13090:
[----:B------:R-:W-:Y:S01]  /*52b0*/  ISETP.GE.AND P4, PT, R18, R86, PT ;  /* 0x000000561200720c */ /* 0x000fe20003f86270 */
[----:B------:R-:W-:-:S12]  /*52c0*/  BSSY B1, `(.L_x_13092) ;  /* 0x0000006000017945 */ /* 0x000fd80003800000 */
[----:B------:R-:W-:Y:S05]  /*52d0*/  @P4 BRA `(.L_x_13093) ;  /* 0x0000000000104947 */ /* 0x000fea0003800000 */
[----:B------:R-:W2:Y:S04]  /*52e0*/  @!P1 LDS.128 R12, [R87+0x12000] ;  /* 0x01200000570c9984 */ /* 0x000ea80000000c00 */
[----:B0-----:R-:W0:Y:S04]  /*52f0*/  @!P2 LDS.128 R36, [R83+0x12000] ;  /* 0x012000005324a984 */ /* 0x001e280000000c00 */
[----:B--2---:R2:W-:Y:S04]  /*5300*/  @!P1 STG.E.128 desc[UR56][R42.64], R12 ;  /* 0x0000000c2a009986 */ /* 0x0045e8000c101d38 */
[----:B0-----:R2:W-:Y:S02]  /*5310*/  @!P2 STG.E.128 desc[UR56][R42.64+0x40], R36 ;  /* 0x000040242a00a986 */ /* 0x0015e4000c101d38 */
.L_x_13093:
[----:B------:R-:W-:Y:S05]  /*5320*/  BSYNC B1 ;  /* 0x0000000000017941 */ /* 0x000fea0003800000 */
.L_x_13092:
[----:B--2---:R-:W-:-:S05]  /*5330*/  VIADD R12, R18, 0x60 ;  /* 0x00000060120c7836 */ /* 0x004fca0000000000 */
[----:B------:R-:W-:-:S13]  /*5340*/  ISETP.GE.AND P4, PT, R12, R86, PT ;  /* 0x000000560c00720c */ /* 0x000fda0003f86270 */
[----:B------:R-:W-:Y:S05]  /*5350*/  @P4 BRA `(.L_x_13071) ;  /* 0x0000000000104947 */ /* 0x000fea0003800000 */
[----:B------:R-:W2:Y:S04]  /*5360*/  @!P1 LDS.128 R12, [R87+0x15000] ;  /* 0x01500000570c9984 */ /* 0x000ea80000000c00 */
[----:B0-----:R-:W0:Y:S04]  /*5370*/  @!P2 LDS.128 R36, [R83+0x15000] ;  /* 0x015000005324a984 */ /* 0x001e280000000c00 */
[----:B--2---:R2:W-:Y:S04]  /*5380*/  @!P1 STG.E.128 desc[UR56][R40.64], R12 ;  /* 0x0000000c28009986 */ /* 0x0045e8000c101d38 */
[----:B0-----:R2:W-:Y:S02]  /*5390*/  @!P2 STG.E.128 desc[UR56][R40.64+0x40], R36 ;  /* 0x000040242800a986 */ /* 0x0015e4000c101d38 */
.L_x_13071:
[----:B------:R-:W-:Y:S05]  /*53a0*/  BSYNC B0 ;  /* 0x0000000000007941 */ /* 0x000fea0003800000 */
.L_x_13053:
[----:B-123--:R-:W1:Y:S01]  /*53b0*/  S2R R12, SR_TID.X ;  /* 0x00000000000c7919 */ /* 0x00ee620000002100 */
        /* <DEDUP_REMOVED lines=16> */
.L_x_13095:
[----:B------:R-:W-:Y:S05]  /*54c0*/  BSYNC B0 ;  /* 0x0000000000007941 */ /* 0x000fea0003800000 */
.L_x_13094:
[----:B------:R-:W2:Y:S01]  /*54d0*/  SYNCS.PHASECHK.TRANS64.TRYWAIT P3, [R82+URZ+0x308b0], R94 ;  /* 0x0308b05e520075a7 */ /* 0x000ea2000806017f */
[----:B------:R-:W-:Y:S01]  /*54e0*/  ULDC UR58, c[0x0][0x2f4] ;  /* 0x0000bd00003a7ab9 */ /* 0x000fe20000000800 */
[----:B------:R-:W-:Y:S01]  /*54f0*/  ULDC.64 UR38, c[0x0][0x328] ;  /* 0x0000ca0000267ab9 */ /* 0x000fe20000000a00 */
[----:B------:R-:W-:Y:S01]  /*5500*/  ULDC.64 UR36, c[0x0][0x318] ;  /* 0x0000c60000247ab9 */ /* 0x000fe20000000a00 */
[----:B------:R-:W-:Y:S01]  /*5510*/  BSSY B0, `(.L_x_13096) ;  /* 0x0000003000007945 */ /* 0x000fe20003800000 */
[----:B----4-:R-:W-:-:S03]  /*5520*/  IMAD.WIDE R36, R27, 0xc0, R6 ;  /* 0x000000c01b247825 */ /* 0x010fc600078e0206 */
[----:B--2---:R-:W-:Y:S05]  /*5530*/  @!P3 BRA `(.L_x_13097) ;  /* 0x0000012c00dcb947 */ /* 0x004fea0003800000 */
.L_x_13309:
[----:B------:R-:W-:Y:S05]  /*5540*/  BSYNC B0 ;  /* 0x0000000000007941 */ /* 0x000fea0003800000 */
.L_x_13096:
[----:B------:R-:W-:Y:S01]  /*5550*/  ISETP.GE.AND P3, PT, R18, R86, PT ;  /* 0x000000561200720c */ /* 0x000fe20003f66270 */
[----:B------:R-:W-:-:S12]  /*5560*/  BSSY B0, `(.L_x_13098) ;  /* 0x0000010000007945 */ /* 0x000fd80003800000 */
[----:B------:R-:W-:Y:S05]  /*5570*/  @P3 BRA `(.L_x_13099) ;  /* 0x0000000000383947 */ /* 0x000fea0003800000 */
[----:B------:R-:W-:Y:S02]  /*5580*/  IMAD R15, R37, UR38, RZ ;  /* 0x00000026250f7c24 */ /* 0x000fe4000f8e02ff */
[----:B-1----:R-:W-:Y:S02]  /*5590*/  IMAD.MOV.U32 R12, RZ, RZ, R60 ;  /* 0x000000ffff0c7224 */ /* 0x002fe400078e003c */
[----:B------:R-:W-:Y:S02]  /*55a0*/  IMAD.MOV.U32 R13, RZ, RZ, R0 ;  /* 0x000000ffff0d7224 */ /* 0x000fe400078e0000 */
[C---:B------:R-:W-:Y:S02]  /*55b0*/  IMAD R15, R36.reuse, UR39, R15 ;  /* 0x00000027240f7c24 */ /* 0x040fe4000f8e020f */
[----:B------:R-:W-:-:S04]  /*55c0*/  IMAD.WIDE.U32 R12, R36, UR38, R12 ;  /* 0x00000026240c7c25 */ /* 0x000fc8000f8e000c */
[----:B------:R-:W-:Y:S01]  /*55d0*/  IMAD.IADD R13, R13, 0x1, R15 ;  /* 0x000000010d0d7824 */ /* 0x000fe200078e020f */
[----:B0-----:R-:W-:-:S04]  /*55e0*/  LEA R38, P3, R12, UR36, 0x1 ;  /* 0x000000240c267c11 */ /* 0x001fc8000f8608ff */
[----:B------:R-:W-:Y:S02]  /*55f0*/  LEA.HI.X R39, R12, UR37, R13, 0x1, P3 ;  /* 0x000000250c277c11 */ /* 0x000fe400098f0c0d */
[----:B------:R-:W-:-:S13]  /*5600*/  ISETP.GE.AND P3, PT, R16, UR58, PT ;  /* 0x0000003a10007c0c */ /* 0x000fda000bf66270 */
[----:B------:R-:W0:Y:S04]  /*5610*/  @!P3 LDS.128 R12, [R87] ;  /* 0x00000000570cb984 */ /* 0x000e280000000c00 */
[----:B0-----:R-:W-:Y:S01]  /*5620*/  @!P3 STG.E.128 desc[UR56][R38.64], R12 ;  /* 0x0000000c2600b986 */ /* 0x001fe2000c101d38 */
[----:B------:R-:W-:-:S13]  /*5630*/  ISETP.GE.AND P3, PT, R77, UR58, PT ;  /* 0x0000003a4d007c0c */ /* 0x000fda000bf66270 */
[----:B------:R-:W0:Y:S04]  /*5640*/  @!P3 LDS.128 R12, [R83] ;  /* 0x00000000530cb984 */ /* 0x000e280000000c00 */
[----:B0-----:R3:W-:Y:S02]  /*5650*/  @!P3 STG.E.128 desc[UR56][R38.64+0x40], R12 ;  /* 0x0000400c2600b986 */ /* 0x0017e4000c101d38 */
.L_x_13099:
[----:B------:R-:W-:Y:S05]  /*5660*/  BSYNC B0 ;  /* 0x0000000000007941 */ /* 0x000fea0003800000 */
.L_x_13098:
[----:B-1-3--:R-:W-:Y:S01]  /*5670*/  VIADD R12, R18, 0x60 ;  /* 0x00000060120c7836 */ /* 0x00afe20000000000 */
[----:B------:R-:W-:Y:S04]  /*5680*/  BSSY B0, `(.L_x_13100) ;  /* 0x0000013000007945 */ /* 0x000fe80003800000 */
[----:B------:R-:W-:-:S13]  /*5690*/  ISETP.GE.AND P3, PT, R12, R86, PT ;  /* 0x000000560c00720c */ /* 0x000fda0003f66270 */
[----:B------:R-:W-:Y:S05]  /*56a0*/  @P3 BRA `(.L_x_13101) ;  /* 0x0000000000403947 */ /* 0x000fea0003800000 */
[----:B------:R-:W-:Y:S01]  /*56b0*/  IADD3 R15, P3, R36, 0x60, RZ ;  /* 0x00000060240f7810 */ /* 0x000fe20007f7e0ff */
[----:B------:R-:W-:Y:S01]  /*56c0*/  IMAD.MOV.U32 R13, RZ, RZ, R0 ;  /* 0x000000ffff0d7224 */ /* 0x000fe200078e0000 */
[----:B------:R-:W-:-:S03]  /*56d0*/  MOV R12, R60 ;  /* 0x0000003c000c7202 */ /* 0x000fc60000000f00 */
        /* <DEDUP_REMOVED lines=13> */
.L_x_13101:
[----:B------:R-:W-:Y:S05]  /*57b0*/  BSYNC B0 ;  /* 0x0000000000007941 */ /* 0x000fea0003800000 */
.L_x_13100:
[----:B-1----:R-:W3:Y:S01]  /*57c0*/  LDL R12, [R1] ;  /* 0x00000000010c7983 */ /* 0x002ee20000100800 */
[----:B------:R-:W-:Y:S02]  /*57d0*/  VIADD R19, R19, 0x1 ;  /* 0x0000000113137836 */ /* 0x000fe40000000000 */
        /* <DEDUP_REMOVED lines=10> */
[----:B------:R-:W-:Y:S02]  /*5880*/  SEL R19, R19, RZ, P3 ;  /* 0x000000ff13137207 */ /* 0x000fe40001800000 */
[----:B------:R0:W-:Y:S01]  /*5890*/  @!P4 SYNCS.ARRIVE.TRANS64.RED.A1T0 RZ, [R82+URZ], RZ ;  /* 0x000000ff52ffc9a7 */ /* 0x0001e2000810043f */
[----:B---3--:R-:W-:Y:S02]  /*58a0*/  LOP3.LUT P5, RZ, R12, 0x2, RZ, 0xc0, !PT ;  /* 0x000000020cff7812 */ /* 0x008fe400078ac0ff */
[----:B------:R-:W-:-:S04]  /*58b0*/  SEL R12, RZ, 0x1, P3 ;  /* 0x00000001ff0c7807 */ /* 0x000fc80001800000 */
[----:B------:R-:W-:-:S07]  /*58c0*/  LOP3.LUT R153, R153, R12, RZ, 0x3c, !PT ;  /* 0x0000000c99997212 */ /* 0x000fce00078e3cff */
[----:B0-----:R-:W-:Y:S05]  /*58d0*/  @P5 BRA `(.L_x_13102) ;  /* 0xffffffc800ac5947 */ /* 0x001fea000383ffff */
[----:B------:R-:W0:Y:S01]  /*58e0*/  S2R R13, SR_TID.X ;  /* 0x00000000000d7919 */ /* 0x000e220000002100 */
[----:B------:R-:W-:Y:S02]  /*58f0*/  PLOP3.LUT P0, PT, PT, PT, PT, 0x8, 0x0 ;  /* 0x000000000000781c */ /* 0x000fe40003f0e170 */
[----:B0-----:R-:W-:-:S04]  /*5900*/  SHF.R.U32.HI R13, RZ, 0x7, R13 ;  /* 0x00000007ff0d7819 */ /* 0x001fc8000001160d */
[----:B------:R-:W-:-:S13]  /*5910*/  ISETP.NE.AND P5, PT, R13, 0x1, PT ;  /* 0x000000010d00780c */ /* 0x000fda0003fa5270 */
[----:B------:R-:W-:Y:S06]  /*5920*/  @!P5 BAR.ARV 0x9, 0x100 ;  /* 0x024400000000db1d */ /* 0x000fec0000002000 */
.L_x_13048:
[----:B------:R-:W-:Y:S01]  /*5930*/  ISETP.GE.AND P2, PT, R127, 0x1, PT ;  /* 0x000000017f00780c */ /* 0x000fe20003f46270 */
[----:B------:R-:W-:Y:S01]  /*5940*/  IMAD.MOV.U32 R0, RZ, RZ, RZ ;  /* 0x000000ffff007224 */ /* 0x000fe200078e00ff */
[----:B------:R-:W-:Y:S01]  /*5950*/  PLOP3.LUT P1, PT, PT, PT, PT, 0x80, 0x0 ;  /* 0x000000000000781c */ /* 0x000fe20003f2f070 */
[----:B------:R-:W-:Y:S01]  /*5960*/  IMAD.MOV.U32 R31, RZ, RZ, RZ ;  /* 0x000000ffff1f7224 */ /* 0x000fe200078e00ff */
        /* <DEDUP_REMOVED lines=14> */
[----:B------:R-:W-:Y:S01]  /*5a50*/  MOV R58, RZ ;  /* 0x000000ff003a7202 */ /* 0x000fe20000000f00 */
[----:B------:R-:W-:Y:S02]  /*5a60*/  IMAD.MOV.U32 R13, RZ, RZ, RZ ;  /* 0x000000ffff0d7224 */ /* 0x000fe400078e00ff */
[----:B------:R-:W-:Y:S01]  /*5a70*/  IMAD.MOV.U32 R60, RZ, RZ, RZ ;  /* 0x000000ffff3c7224 */ /* 0x000fe200078e00ff */
[----:B------:R-:W-:Y:S06]  /*5a80*/  @P0 BRA `(.L_x_13103) ;  /* 0x00000000000c0947 */ /* 0x000fec0003800000 */
[----:B------:R-:W0:Y:S01]  /*5a90*/  FENCE.VIEW.ASYNC.G ;  /* 0x00000000000073c6 */ /* 0x000e220000000100 */
[----:B------:R-:W-:Y:S05]  /*5aa0*/  WARPSYNC.ALL ;  /* 0x0000000000007948 */ /* 0x000fea0003800000 */
[----:B0-----:R-:W-:Y:S06]  /*5ab0*/  BAR.ARV 0xc, 0x200 ;  /* 0x0308000000007b1d */ /* 0x001fec0000002000 */
.L_x_13103:
        /* <DEDUP_REMOVED lines=12> */
.L_x_13312:
[----:B------:R-:W1:Y:S01]  /*5b80*/  LDL R4, [R1+0x78] ;  /* 0x0000780001047983 */ /* 0x000e620000100800 */
[----:B------:R-:W-:Y:S01]  /*5b90*/  VIADD R3, R2, 0x1e800 ;  /* 0x0001e80002037836 */ /* 0x000fe20000000000 */
[----:B------:R-:W-:Y:S04]  /*5ba0*/  BSSY B6, `(.L_x_13106) ;  /* 0x0000016000067945 */ /* 0x000fe80003800000 */
[----:B------:R-:W-:Y:S01]  /*5bb0*/  LOP3.LUT P0, RZ, R3, 0x3ff, RZ, 0xc0, !PT ;  /* 0x000003ff03ff7812 */ /* 0x000fe2000780c0ff */
[----:B-1----:R-:W-:-:S05]  /*5bc0*/  IMAD.HI R0, R4, 0x55555556, RZ ;  /* 0x5555555604007827 */ /* 0x002fca00078e02ff */
[----:B------:R-:W-:-:S05]  /*5bd0*/  LEA.HI R29, R0, R0, RZ, 0x1 ;  /* 0x00000000001d7211 */ /* 0x000fca00078f08ff */
[----:B------:R-:W-:Y:S02]  /*5be0*/  IMAD R29, R29, -0x3, R4 ;  /* 0xfffffffd1d1d7824 */ /* 0x000fe400078e0204 */
[----:B------:R-:W-:Y:S05]  /*5bf0*/  @!P0 BRA `(.L_x_13107) ;  /* 0x0000000000408947 */ /* 0x000fea0003800000 */
[----:B------:R-:W-:Y:S01]  /*5c00*/  MOV R0, 0x0 ;  /* 0x0000000000007802 */ /* 0x000fe20000000f00 */
[----:B------:R-:W-:Y:S01]  /*5c10*/  ULDC.64 UR4, c[0x4][0x1b8] ;  /* 0x01006e0000047ab9 */ /* 0x000fe20000000a00 */
[----:B------:R-:W-:Y:S01]  /*5c20*/  ULDC.64 UR6, c[0x4][0x1c0] ;  /* 0x0100700000067ab9 */ /* 0x000fe20000000a00 */
[----:B------:R-:W-:Y:S01]  /*5c30*/  IMAD.U32 R4, RZ, RZ, UR4 ;  /* 0x00000004ff047e24 */ /* 0x000fe2000f8e00ff */
[----:B0-----:R0:W1:Y:S01]  /*5c40*/  LDC.64 R14, c[0x4][R0] ;  /* 0x01000000000e7b82 */ /* 0x0010620000000a00 */
[----:B------:R-:W-:Y:S01]  /*5c50*/  MOV R5, UR5 ;  /* 0x0000000500057c02 */ /* 0x000fe20008000f00 */
        /* <DEDUP_REMOVED lines=10> */
.L_x_13107:
[----:B------:R-:W-:Y:S05]  /*5d00*/  BSYNC B6 ;  /* 0x0000000000067941 */ /* 0x000fea0003800000 */
.L_x_13106:
[----:B------:R-:W-:Y:S02]  /*5d10*/  ULDC UR4, c[0x0][0x3f4] ;  /* 0x0000fd0000047ab9 */ /* 0x000fe40000000800 */
[----:B------:R-:W-:-:S13]  /*5d20*/  ISETP.LT.AND P0, PT, RZ, UR4, PT ;  /* 0x00000004ff007c0c */ /* 0x000fda000bf01270 */
[----:B------:R-:W-:Y:S05]  /*5d30*/  @P0 BRA `(.L_x_13108) ;  /* 0x0000000000400947 */ /* 0x000fea0003800000 */
[----:B------:R-:W2:Y:S02]  /*5d40*/  LDL R20, [R1+0x98] ;  /* 0x0000980001147983 */ /* 0x000ea40000100800 */
[----:B--2---:R-:W-:-:S04]  /*5d50*/  LEA.HI R0, R20, R20, RZ, 0x1 ;  /* 0x0000001414007211 */ /* 0x004fc800078f08ff */
[----:B------:R-:W-:-:S04]  /*5d60*/  LOP3.LUT R0, R0, 0xfffffffe, RZ, 0xc0, !PT ;  /* 0xfffffffe00007812 */ /* 0x000fc800078ec0ff */
[----:B------:R-:W-:-:S04]  /*5d70*/  IADD3 R0, R20, -R0, RZ ;  /* 0x8000000014007210 */ /* 0x000fc80007ffe0ff */
[----:B------:R-:W-:-:S04]  /*5d80*/  SHF.L.U32 R3, R0, 0x1f, RZ ;  /* 0x0000001f00037819 */ /* 0x000fc800000006ff */
[----:B------:R1:W2:Y:S03]  /*5d90*/  SYNCS.PHASECHK.TRANS64.TRYWAIT P0, [R2+URZ+0x30800], R3 ;  /* 0x03080003020075a7 */ /* 0x0002a6000800017f */
[----:B--2---:R-:W-:Y:S05]  /*5da0*/  @!P0 NANOSLEEP.SYNCS 0x989680 ;  /* 0x009896800000895d */ /* 0x004fea0003900000 */
[----:B------:R-:W2:Y:S01]  /*5db0*/  @!P0 SYNCS.PHASECHK.TRANS64 P0, [R2+URZ+0x30800], R3 ;  /* 0x03080003020085a7 */ /* 0x000ea2000800007f */
[----:B------:R-:W-:Y:S04]  /*5dc0*/  BSSY B0, `(.L_x_13109) ;  /* 0x0000006000007945 */ /* 0x000fe80003800000 */
[----:B--2---:R-:W-:Y:S05]  /*5dd0*/  @P0 BRA `(.L_x_13110) ;  /* 0x0000000000100947 */ /* 0x004fea0003800000 */
.L_x_13111:
[----:B--2---:R2:W3:Y:S02]  /*5de0*/  SYNCS.PHASECHK.TRANS64.TRYWAIT P0, [R2+URZ+0x30800], R3 ;  /* 0x03080003020075a7 */ /* 0x0044e4000800017f */
[----:B---3--:R-:W-:Y:S05]  /*5df0*/  @!P0 NANOSLEEP.SYNCS 0x989680 ;  /* 0x009896800000895d */ /* 0x008fea0003900000 */
[----:B------:R-:W3:Y:S02]  /*5e00*/  @!P0 SYNCS.PHASECHK.TRANS64 P0, [R2+URZ+0x30800], R3 ;  /* 0x03080003020085a7 */ /* 0x000ee4000800007f */
[----:B---3--:R-:W-:Y:S05]  /*5e10*/  @!P0 BRA `(.L_x_13111) ;  /* 0xfffffffc00f08947 */ /* 0x008fea000383ffff */
.L_x_13110:
[----:B------:R-:W-:Y:S05]  /*5e20*/  BSYNC B0 ;  /* 0x0000000000007941 */ /* 0x000fea0003800000 */
.L_x_13109:
[----:B------:R-:W-:Y:S05]  /*5e30*/  BRA `(.L_x_13112) ;  /* 0x0000002000f87947 */ /* 0x000fea0003800000 */
.L_x_13108:
[----:B-----5:R-:W-:Y:S01]  /*5e40*/  SHF.R.S32.HI R0, RZ, 0x1f, R24 ;  /* 0x0000001fff007819 */ /* 0x020fe20000011418 */
[----:B------:R-:W-:Y:S01]  /*5e50*/  VIADD R4, R2, 0xc400 ;  /* 0x0000c40002047836 */ /* 0x000fe20000000000 */
[----:B------:R-:W-:Y:S01]  /*5e60*/  ULDC.64 UR4, c[0x0][0x3f8] ;  /* 0x0000fe0000047ab9 */ /* 0x000fe20000000a00 */
[----:B------:R-:W-:Y:S01]  /*5e70*/  ULDC.64 UR6, c[0x0][0x408] ;  /* 0x0001020000067ab9 */ /* 0x000fe20000000a00 */
[----:B------:R-:W-:Y:S01]  /*5e80*/  BSSY B6, `(.L_x_13113) ;  /* 0x0000021000067945 */ /* 0x000fe20003800000 */
[----:B------:R-:W-:Y:S01]  /*5e90*/  IMAD R3, R0, UR4, RZ ;  /* 0x0000000400037c24 */ /* 0x000fe2000f8e02ff */
[----:B------:R-:W-:Y:S01]  /*5ea0*/  LOP3.LUT P0, RZ, R4, 0x3ff, RZ, 0xc0, !PT ;  /* 0x000003ff04ff7812 */ /* 0x000fe2000780c0ff */
[----:B------:R-:W-:Y:S02]  /*5eb0*/  IMAD R9, R0, UR6, RZ ;  /* 0x0000000600097c24 */ /* 0x000fe4000f8e02ff */
[----:B------:R-:W-:-:S04]  /*5ec0*/  IMAD.WIDE.U32 R4, R24, UR4, RZ ;  /* 0x0000000418047c25 */ /* 0x000fc8000f8e00ff */
[C---:B------:R-:W-:Y:S01]  /*5ed0*/  IMAD R3, R24.reuse, UR5, R3 ;  /* 0x0000000518037c24 */ /* 0x040fe2000f8e0203 */
[----:B------:R-:W-:Y:S01]  /*5ee0*/  ULDC.64 UR4, c[0x0][0x3e8] ;  /* 0x0000fa0000047ab9 */ /* 0x000fe20000000a00 */
[----:B------:R-:W-:-:S04]  /*5ef0*/  IMAD.WIDE.U32 R6, R24, UR6, RZ ;  /* 0x0000000618067c25 */ /* 0x000fc8000f8e00ff */
[----:B------:R-:W-:Y:S01]  /*5f00*/  IMAD R9, R24, UR7, R9 ;  /* 0x0000000718097c24 */ /* 0x000fe2000f8e0209 */
[----:B------:R-:W-:Y:S01]  /*5f10*/  ULDC.64 UR6, c[0x0][0x400] ;  /* 0x0001000000067ab9 */ /* 0x000fe20000000a00 */
[----:B------:R-:W-:Y:S01]  /*5f20*/  IMAD.IADD R5, R3, 0x1, R5 ;  /* 0x0000000103057824 */ /* 0x000fe200078e0205 */
[----:B------:R-:W-:Y:S01]  /*5f30*/  LEA R24, P1, R4, UR4, 0x1 ;  /* 0x0000000404187c11 */ /* 0x000fe2000f8208ff */
[----:B------:R-:W-:Y:S01]  /*5f40*/  IMAD.IADD R3, R9, 0x1, R7 ;  /* 0x0000000109037824 */ /* 0x000fe200078e0207 */
[----:B------:R-:W-:Y:S02]  /*5f50*/  LEA R27, P2, R6, UR6, 0x1 ;  /* 0x00000006061b7c11 */ /* 0x000fe4000f8408ff */
[----:B------:R-:W-:Y:S02]  /*5f60*/  LEA.HI.X R26, R4, UR5, R5, 0x1, P1 ;  /* 0x00000005041a7c11 */ /* 0x000fe400088f0c05 */
[----:B------:R-:W-:Y:S01]  /*5f70*/  LEA.HI.X R28, R6, UR7, R3, 0x1, P2 ;  /* 0x00000007061c7c11 */ /* 0x000fe200090f0c03 */
[----:B------:R-:W-:Y:S08]  /*5f80*/  @!P0 BRA `(.L_x_13114) ;  /* 0x0000000000408947 */ /* 0x000ff00003800000 */
[----:B------:R-:W-:Y:S01]  /*5f90*/  MOV R0, 0x0 ;  /* 0x0000000000007802 */ /* 0x000fe20000000f00 */
[----:B------:R-:W-:Y:S01]  /*5fa0*/  ULDC.64 UR4, c[0x4][0x1b8] ;  /* 0x01006e0000047ab9 */ /* 0x000fe20000000a00 */
[----:B------:R-:W-:Y:S01]  /*5fb0*/  ULDC.64 UR6, c[0x4][0x1c0] ;  /* 0x0100700000067ab9 */ /* 0x000fe20000000a00 */
[----:B------:R-:W-:Y:S01]  /*5fc0*/  IMAD.U32 R4, RZ, RZ, UR4 ;  /* 0x00000004ff047e24 */ /* 0x000fe2000f8e00ff */
[----:B0-----:R0:W1:Y:S01]  /*5fd0*/  LDC.64 R14, c[0x4][R0] ;  /* 0x01000000000e7b82 */ /* 0x0010620000000a00 */
        /* <DEDUP_REMOVED lines=11> */
.L_x_13114:
[----:B------:R-:W-:Y:S05]  /*6090*/  BSYNC B6 ;  /* 0x0000000000067941 */ /* 0x000fea0003800000 */
.L_x_13113:
        /* <DEDUP_REMOVED lines=10> */
[----:B0-----:R1:W0:Y:S02]  /*6140*/  SHFL.IDX PT, R14, R27, RZ, 0x1c1f ;  /* 0x001c1fff1b0e7589 */ /* 0x00122400000e0000 */
.L_x_13318:
[----:B------:R-:W5:Y:S01]  /*6150*/  LDL R7, [R1+0x98] ;  /* 0x0000980001077983 */ /* 0x000f620000100800 */
[----:B------:R-:W-:-:S03]  /*6160*/  ULDC UR4, c[0x0][0x448] ;  /* 0x0001120000047ab9 */ /* 0x000fc60000000800 */
[----:B------:R-:W2:Y:S01]  /*6170*/  LDL R32, [R1+0x70] ;  /* 0x0000700001207983 */ /* 0x000ea20000100800 */
[----:B-1----:R-:W-:Y:S01]  /*6180*/  IMAD R26, R25, UR4, RZ ;  /* 0x00000004191a7c24 */ /* 0x002fe2000f8e02ff */
[----:B------:R-:W-:Y:S01]  /*6190*/  BSSY B1, `(.L_x_13118) ;  /* 0x0000024000017945 */ /* 0x000fe20003800000 */
[----:B------:R-:W-:Y:S02]  /*61a0*/  CS2R R8, SRZ ;  /* 0x0000000000087805 */ /* 0x000fe4000001ff00 */
[----:B------:R-:W-:Y:S02]  /*61b0*/  CS2R R10, SRZ ;  /* 0x00000000000a7805 */ /* 0x000fe4000001ff00 */
[----:B------:R-:W-:Y:S02]  /*61c0*/  CS2R R12, SRZ ;  /* 0x00000000000c7805 */ /* 0x000fe4000001ff00 */
[----:B------:R-:W-:Y:S02]  /*61d0*/  ISETP.GE.AND P0, PT, R4, R26, PT ;  /* 0x0000001a0400720c */ /* 0x000fe40003f06270 */
[----:B-----5:R-:W-:-:S04]  /*61e0*/  LEA.HI R6, R7, R7, RZ, 0x1 ;  /* 0x0000000707067211 */ /* 0x020fc800078f08ff */
[----:B------:R-:W-:Y:S01]  /*61f0*/  LOP3.LUT R6, R6, 0xfffffffe, RZ, 0xc0, !PT ;  /* 0xfffffffe06067812 */ /* 0x000fe200078ec0ff */
[----:B--2---:R-:W-:-:S04]  /*6200*/  IMAD.SHL.U32 R4, R32, 0x40, RZ ;  /* 0x0000004020047824 */ /* 0x004fc800078e00ff */
[----:B------:R-:W-:Y:S01]  /*6210*/  IMAD.IADD R27, R7, 0x1, -R6 ;  /* 0x00000001071b7824 */ /* 0x000fe200078e0a06 */
[----:B------:R-:W-:Y:S02]  /*6220*/  CS2R R6, SRZ ;  /* 0x0000000000067805 */ /* 0x000fe4000001ff00 */
[----:B------:R-:W-:Y:S02]  /*6230*/  LOP3.LUT R31, R4, 0x1c0, RZ, 0xc0, !PT ;  /* 0x000001c0041f7812 */ /* 0x000fe400078ec0ff */
[----:B------:R-:W-:Y:S01]  /*6240*/  SHF.L.U32 R27, R27, 0x1f, RZ ;  /* 0x0000001f1b1b7819 */ /* 0x000fe200000006ff */
[----:B------:R-:W-:Y:S06]  /*6250*/  @P0 BRA `(.L_x_13119) ;  /* 0x00000000005c0947 */ /* 0x000fec0003800000 */
[----:B------:R-:W-:Y:S01]  /*6260*/  ULDC UR4, c[0x0][0x3f4] ;  /* 0x0000fd0000047ab9 */ /* 0x000fe20000000800 */
[----:B---3--:R-:W-:Y:S01]  /*6270*/  MOV R6, R0 ;  /* 0x0000000000067202 */ /* 0x008fe20000000f00 */
[----:B------:R-:W-:Y:S01]  /*6280*/  IMAD.SHL.U32 R9, R154, 0x2, RZ ;  /* 0x000000029a097824 */ /* 0x000fe200078e00ff */
[----:B------:R-:W-:Y:S01]  /*6290*/  ISETP.GE.AND P2, PT, R22, UR4, PT ;  /* 0x0000000416007c0c */ /* 0x000fe2000bf46270 */
[----:B------:R-:W-:Y:S01]  /*62a0*/  IMAD.MOV.U32 R7, RZ, RZ, R3 ;  /* 0x000000ffff077224 */ /* 0x000fe200078e0003 */
[----:B------:R-:W-:Y:S02]  /*62b0*/  ISETP.GE.AND P3, PT, R154, UR4, PT ;  /* 0x000000049a007c0c */ /* 0x000fe4000bf66270 */
[----:B------:R-:W-:Y:S01]  /*62c0*/  SHF.R.S32.HI R13, RZ, 0x1f, R154 ;  /* 0x0000001fff0d7819 */ /* 0x000fe2000001149a */
[----:B----4-:R-:W-:Y:S01]  /*62d0*/  IMAD.MOV.U32 R15, RZ, RZ, R5 ;  /* 0x000000ffff0f7224 */ /* 0x010fe200078e0005 */
[----:B------:R-:W-:-:S07]  /*62e0*/  CS2R R10, SRZ ;  /* 0x00000000000a7805 */ /* 0x000fce000001ff00 */
[----:B------:R-:W-:Y:S01]  /*62f0*/  @!P2 IMAD.WIDE R20, R22, 0x2, R6 ;  /* 0x000000021614a825 */ /* 0x000fe200078e0206 */
[----:B------:R-:W-:Y:S02]  /*6300*/  SHF.L.U64.HI R6, R154, 0x1, R13 ;  /* 0x000000019a067819 */ /* 0x000fe4000001020d */
[-C--:B------:R-:W-:Y:S02]  /*6310*/  @!P3 IADD3 R24, P0, R0, R9.reuse, RZ ;  /* 0x000000090018b210 */ /* 0x080fe40007f1e0ff */
[----:B0-----:R-:W-:Y:S02]  /*6320*/  @!P3 IADD3 R4, P1, R14, R9, RZ ;  /* 0x000000090e04b210 */ /* 0x001fe40007f3e0ff */
[----:B------:R-:W-:Y:S02]  /*6330*/  CS2R R8, SRZ ;  /* 0x0000000000087805 */ /* 0x000fe4000001ff00 */
[----:B------:R-:W-:Y:S01]  /*6340*/  CS2R R12, SRZ ;  /* 0x00000000000c7805 */ /* 0x000fe2000001ff00 */
[--C-:B------:R-:W-:Y:S01]  /*6350*/  @!P3 IMAD.X R25, R3, 0x1, R6.reuse, P0 ;  /* 0x000000010319b824 */ /* 0x100fe200000e0606 */
[----:B------:R1:W5:Y:S01]  /*6360*/  @!P2 LD.E.64 R10, desc[UR56][R20.64] ;  /* 0x00000038140aa980 */ /* 0x000362000c101b00 */
[----:B------:R-:W-:Y:S01]  /*6370*/  @!P3 IMAD.X R5, R5, 0x1, R6, P1 ;  /* 0x000000010505b824 */ /* 0x000fe200008e0606 */
[----:B------:R-:W-:Y:S01]  /*6380*/  CS2R R6, SRZ ;  /* 0x0000000000067805 */ /* 0x000fe2000001ff00 */
[----:B------:R-:W-:Y:S01]  /*6390*/  @!P2 IMAD.WIDE R14, R22, 0x2, R14 ;  /* 0x00000002160ea825 */ /* 0x000fe200078e020e */
[----:B------:R1:W5:Y:S04]  /*63a0*/  @!P3 LD.E.64 R12, desc[UR56][R24.64] ;  /* 0x00000038180cb980 */ /* 0x000368000c101b00 */
[----:B------:R1:W5:Y:S04]  /*63b0*/  @!P2 LD.E.64 R8, desc[UR56][R14.64] ;  /* 0x000000380e08a980 */ /* 0x000368000c101b00 */
[----:B------:R1:W5:Y:S02]  /*63c0*/  @!P3 LD.E.64 R6, desc[UR56][R4.64] ;  /* 0x000000380406b980 */ /* 0x000364000c101b00 */
.L_x_13119:
[----:B------:R-:W-:Y:S05]  /*63d0*/  BSYNC B1 ;  /* 0x0000000000017941 */ /* 0x000fea0003800000 */
.L_x_13118:
[----:B-1----:R-:W1:Y:S01]  /*63e0*/  S2R R20, SR_TID.X ;  /* 0x0000000000147919 */ /* 0x002e620000002100 */
[----:B------:R-:W2:Y:S01]  /*63f0*/  SYNCS.PHASECHK.TRANS64.TRYWAIT P0, [R2+URZ+0x30800], R27 ;  /* 0x0308001b020075a7 */ /* 0x000ea2000800017f */
[----:B------:R-:W-:Y:S01]  /*6400*/  LOP3.LUT R3, R31, 0x18, R16, 0xf8, !PT ;  /* 0x000000181f037812 */ /* 0x000fe200078ef810 */
[----:B---3--:R-:W-:Y:S01]  /*6410*/  IMAD R0, R33, -0xc0, R26 ;  /* 0xffffff4021007824 */ /* 0x008fe200078e021a */
[----:B------:R-:W-:Y:S01]  /*6420*/  SHF.R.U32.HI R4, RZ, 0x3, R31 ;  /* 0x00000003ff047819 */ /* 0x000fe2000001161f */
[----:B0----5:R-:W-:Y:S01]  /*6430*/  IMAD.MOV.U32 R14, RZ, RZ, R10 ;  /* 0x000000ffff0e7224 */ /* 0x021fe200078e000a */
[--C-:B------:R-:W-:Y:S01]  /*6440*/  SHF.R.U64 R25, R10, 0x10, R11.reuse ;  /* 0x000000100a197819 */ /* 0x100fe2000000120b */
[----:B----4-:R-:W-:Y:S01]  /*6450*/  IMAD.MOV.U32 R5, RZ, RZ, R8 ;  /* 0x000000ffff057224 */ /* 0x010fe200078e0008 */
[----:B------:R-:W-:Y:S01]  /*6460*/  LOP3.LUT R30, R3, R4, RZ, 0x3c, !PT ;  /* 0x00000004031e7212 */ /* 0x000fe200078e3cff */
[--C-:B------:R-:W-:Y:S01]  /*6470*/  IMAD.MOV.U32 R3, RZ, RZ, R11.reuse ;  /* 0x000000ffff037224 */ /* 0x100fe200078e000b */
[----:B------:R-:W-:Y:S01]  /*6480*/  SHF.R.U32.HI R28, RZ, 0x10, R11 ;  /* 0x00000010ff1c7819 */ /* 0x000fe2000001160b */
[----:B------:R-:W-:Y:S01]  /*6490*/  IMAD.MOV.U32 R4, RZ, RZ, R12 ;  /* 0x000000ffff047224 */ /* 0x000fe200078e000c */
[----:B------:R-:W-:Y:S01]  /*64a0*/  SHF.R.U64 R21, R12, 0x10, R13 ;  /* 0x000000100c157819 */ /* 0x000fe2000000120d */
[----:B------:R-:W-:Y:S01]  /*64b0*/  BSSY B1, `(.L_x_13120) ;  /* 0x000001b000017945 */ /* 0x000fe20003800000 */
[----:B------:R-:W-:Y:S01]  /*64c0*/  MOV R15, R13 ;  /* 0x0000000d000f7202 */ /* 0x000fe20000000f00 */
[----:B------:R-:W-:Y:S01]  /*64d0*/  IMAD.MOV.U32 R10, RZ, RZ, R7 ;  /* 0x000000ffff0a7224 */ /* 0x000fe200078e0007 */
[----:B------:R-:W-:Y:S01]  /*64e0*/  SHF.R.U32.HI R26, RZ, 0x10, R13 ;  /* 0x00000010ff1a7819 */ /* 0x000fe2000001160d */
[--C-:B------:R-:W-:Y:S01]  /*64f0*/  IMAD.MOV.U32 R13, RZ, RZ, R9.reuse ;  /* 0x000000ffff0d7224 */ /* 0x100fe200078e0009 */
[----:B------:R-:W-:-:S02]  /*6500*/  SHF.R.U64 R24, R8, 0x10, R9 ;  /* 0x0000001008187819 */ /* 0x000fc40000001209 */
[----:B------:R-:W-:Y:S02]  /*6510*/  PRMT R12, R3, 0x5410, R28 ;  /* 0x00005410030c7816 */ /* 0x000fe4000000001c */
[----:B------:R-:W-:Y:S02]  /*6520*/  PRMT R3, R4, 0x5410, R21 ;  /* 0x0000541004037816 */ /* 0x000fe40000000015 */
[----:B------:R-:W-:Y:S02]  /*6530*/  PRMT R14, R14, 0x5410, R25 ;  /* 0x000054100e0e7816 */ /* 0x000fe40000000019 */
[----:B------:R-:W-:Y:S02]  /*6540*/  LOP3.LUT P2, RZ, R32, 0x4, RZ, 0xc0, !PT ;  /* 0x0000000420ff7812 */ /* 0x000fe4000784c0ff */
[----:B------:R-:W-:Y:S01]  /*6550*/  PRMT R8, R15, 0x5410, R26 ;  /* 0x000054100f087816 */ /* 0x000fe2000000001a */
[----:B-1----:R-:W-:Y:S01]  /*6560*/  VIADD R35, R20, 0xffffff80 ;  /* 0xffffff8014237836 */ /* 0x002fe20000000000 */
[----:B------:R-:W-:Y:S01]  /*6570*/  SHF.R.U32.HI R20, RZ, 0x10, R9 ;  /* 0x00000010ff147819 */ /* 0x000fe20000011609 */
[----:B------:R-:W-:Y:S01]  /*6580*/  IMAD.MOV.U32 R9, RZ, RZ, R6 ;  /* 0x000000ffff097224 */ /* 0x000fe200078e0006 */
[----:B------:R-:W-:-:S02]  /*6590*/  SHF.R.U64 R6, R6, 0x10, R7 ;  /* 0x0000001006067819 */ /* 0x000fc40000001207 */
[----:B------:R-:W-:Y:S02]  /*65a0*/  SHF.R.S32.HI R34, RZ, 0x1f, R35 ;  /* 0x0000001fff227819 */ /* 0x000fe40000011423 */
[----:B------:R-:W-:Y:S02]  /*65b0*/  SHF.R.U32.HI R7, RZ, 0x10, R7 ;  /* 0x00000010ff077819 */ /* 0x000fe40000011607 */
[----:B------:R-:W-:Y:S02]  /*65c0*/  LEA.HI R34, R34, R35, RZ, 0x5 ;  /* 0x0000002322227211 */ /* 0x000fe400078f28ff */
[----:B------:R-:W-:Y:S02]  /*65d0*/  VIMNMX R35, R0, 0xc0, PT ;  /* 0x000000c000237848 */ /* 0x000fe40003fe0100 */
[----:B------:R-:W-:Y:S02]  /*65e0*/  SHF.R.S32.HI R34, RZ, 0x5, R34 ;  /* 0x00000005ff227819 */ /* 0x000fe40000011422 */
[----:B------:R-:W-:-:S03]  /*65f0*/  ISETP.GE.AND P1, PT, R18, R35, PT ;  /* 0x000000231200720c */ /* 0x000fc60003f26270 */
[----:B------:R-:W-:Y:S01]  /*6600*/  IMAD R11, R34, 0x200, R30 ;  /* 0x00000200220b7824 */ /* 0x000fe200078e021e */
[----:B------:R-:W-:-:S03]  /*6610*/  PRMT R34, R5, 0x5410, R24 ;  /* 0x0000541005227816 */ /* 0x000fc60000000018 */
[----:B------:R-:W-:-:S04]  /*6620*/  IMAD R11, R11, 0x2, R2 ;  /* 0x000000020b0b7824 */ /* 0x000fc800078e0202 */
[C---:B------:R-:W-:Y:S01]  /*6630*/  VIADD R0, R11.reuse, 0xc440 ;  /* 0x0000c4400b007836 */ /* 0x040fe20000000000 */
[----:B------:R-:W-:Y:S01]  /*6640*/  IADD3 R4, R11, 0xc400, RZ ;  /* 0x0000c4000b047810 */ /* 0x000fe20007ffe0ff */
[----:B--2---:R-:W-:Y:S06]  /*6650*/  @!P0 BRA `(.L_x_13121) ;  /* 0x0000012000588947 */ /* 0x004fec0003800000 */
.L_x_13319:
[----:B------:R-:W-:Y:S05]  /*6660*/  BSYNC B1 ;  /* 0x0000000000017941 */ /* 0x000fea0003800000 */
.L_x_13120:
[----:B------:R-:W-:Y:S01]  /*6670*/  BSSY B1, `(.L_x_13122) ;  /* 0x0000059000017945 */ /* 0x000fe20003800000 */
[----:B------:R-:W-:Y:S01]  /*6680*/  PRMT R13, R13, 0x5410, R20 ;  /* 0x000054100d0d7816 */ /* 0x000fe20000000014 */
[----:B------:R-:W-:Y:S01]  /*6690*/  @P2 VIADD R0, R4, 0xffffffc0 ;  /* 0xffffffc004002836 */ /* 0x000fe20000000000 */
        /* <DEDUP_REMOVED lines=8> */
[----:B------:R-:W1:Y:S01]  /*6720*/  LDS.128 R4, [R11+0xc400] ;  /* 0x00c400000b047984 */ /* 0x000e620000000c00 */
[----:B0-----:R-:W-:Y:S01]  /*6730*/  IMAD.U32 R27, R34, 0x10000, RZ ;  /* 0x00010000221b7824 */ /* 0x001fe200078e00ff */
[C---:B------:R-:W-:Y:S01]  /*6740*/  LOP3.LUT R26, R14.reuse, 0xffff0000, RZ, 0xc0, !PT ;  /* 0xffff00000e1a7812 */ /* 0x040fe200078ec0ff */
[----:B------:R-:W-:Y:S01]  /*6750*/  IMAD.U32 R25, R14, 0x10000, RZ ;  /* 0x000100000e197824 */ /* 0x000fe200078e00ff */
[----:B------:R-:W-:Y:S01]  /*6760*/  LOP3.LUT R28, R34, 0xffff0000, RZ, 0xc0, !PT ;  /* 0xffff0000221c7812 */ /* 0x000fe200078ec0ff */
[C---:B-1----:R-:W-:Y:S01]  /*6770*/  IMAD.U32 R15, R4.reuse, 0x10000, RZ ;  /* 0x00010000040f7824 */ /* 0x042fe200078e00ff */
[----:B------:R-:W-:Y:S01]  /*6780*/  LOP3.LUT R4, R4, 0xffff0000, RZ, 0xc0, !PT ;  /* 0xffff000004047812 */ /* 0x000fe200078ec0ff */
[C---:B------:R-:W-:Y:S01]  /*6790*/  IMAD.U32 R20, R5.reuse, 0x10000, RZ ;  /* 0x0001000005147824 */ /* 0x040fe200078e00ff */
[----:B------:R-:W-:Y:S01]  /*67a0*/  LOP3.LUT R5, R5, 0xffff0000, RZ, 0xc0, !PT ;  /* 0xffff000005057812 */ /* 0x000fe200078ec0ff */
[----:B------:R-:W-:Y:S01]  /*67b0*/  IMAD.U32 R21, R6, 0x10000, RZ ;  /* 0x0001000006157824 */ /* 0x000fe200078e00ff */
[----:B------:R-:W-:Y:S01]  /*67c0*/  SHF.L.U32 R24, R7, 0x10, RZ ;  /* 0x0000001007187819 */ /* 0x000fe200000006ff */
[C---:B------:R-:W-:Y:S01]  /*67d0*/  FMUL.FTZ R30, R4.reuse, R27 ;  /* 0x0000001b041e7220 */ /* 0x040fe20000410000 */
[-C--:B------:R-:W-:Y:S01]  /*67e0*/  FMUL.FTZ R4, R4, R25.reuse ;  /* 0x0000001904047220 */ /* 0x080fe20000410000 */
[C---:B------:R-:W-:Y:S01]  /*67f0*/  FMUL.FTZ R31, R5.reuse, R28 ;  /* 0x0000001c051f7220 */ /* 0x040fe20000410000 */
[-C--:B------:R-:W-:Y:S01]  /*6800*/  FMUL.FTZ R33, R5, R26.reuse ;  /* 0x0000001a05217220 */ /* 0x080fe20000410000 */
[C---:B------:R-:W-:Y:S01]  /*6810*/  FFMA.FTZ R30, R15.reuse, R25, -R30 ;  /* 0x000000190f1e7223 */ /* 0x040fe2000001081e */
[----:B------:R-:W-:Y:S01]  /*6820*/  LOP3.LUT R6, R6, 0xffff0000, RZ, 0xc0, !PT ;  /* 0xffff000006067812 */ /* 0x000fe200078ec0ff */
[----:B------:R-:W-:Y:S01]  /*6830*/  FFMA.FTZ R27, R15, R27, R4 ;  /* 0x0000001b0f1b7223 */ /* 0x000fe20000010004 */
[----:B------:R-:W-:Y:S01]  /*6840*/  LOP3.LUT R7, R7, 0xffff0000, RZ, 0xc0, !PT ;  /* 0xffff000007077812 */ /* 0x000fe200078ec0ff */
[C---:B------:R-:W-:Y:S01]  /*6850*/  IMAD.U32 R15, R13.reuse, 0x10000, RZ ;  /* 0x000100000d0f7824 */ /* 0x040fe200078e00ff */
        /* <DEDUP_REMOVED lines=18> */
.L_x_13125:
[----:B------:R-:W-:Y:S05]  /*6980*/  BSYNC B2 ;  /* 0x0000000000027941 */ /* 0x000fea0003800000 */
.L_x_13124:
[----:B------:R-:W-:Y:S05]  /*6990*/  @P1 BRA `(.L_x_13123) ;  /* 0x0000000000981947 */ /* 0x000fea0003800000 */
[----:B-1----:R-:W1:Y:S01]  /*69a0*/  LDS.128 R4, [R0] ;  /* 0x0000000000047984 */ /* 0x002e620000000c00 */
        /* <DEDUP_REMOVED lines=37> */
.L_x_13123:
[----:B------:R-:W-:Y:S05]  /*6c00*/  BSYNC B1 ;  /* 0x0000000000017941 */ /* 0x000fea0003800000 */
.L_x_13122:
[----:B-12---:R-:W-:-:S05]  /*6c10*/  VIADD R4, R18, 0x60 ;  /* 0x0000006012047836 */ /* 0x006fca0000000000 */
[----:B------:R-:W-:-:S13]  /*6c20*/  ISETP.GE.AND P0, PT, R4, R35, PT ;  /* 0x000000230400720c */ /* 0x000fda0003f06270 */
[----:B------:R-:W-:Y:S05]  /*6c30*/  @P0 BRA `(.L_x_13126) ;  /* 0x0000001400540947 */ /* 0x000fea0003800000 */
[----:B------:R-:W1:Y:S01]  /*6c40*/  LDC R5, c[0x0][0x3f4] ;  /* 0x0000fd00ff057b82 */ /* 0x000e620000000800 */
[----:B------:R-:W-:Y:S01]  /*6c50*/  BSSY B1, `(.L_x_13127) ;  /* 0x000002a000017945 */ /* 0x000fe20003800000 */
[-C--:B-1----:R-:W-:Y:S02]  /*6c60*/  ISETP.GE.AND P0, PT, R22, R5.reuse, PT ;  /* 0x000000051600720c */ /* 0x082fe40003f06270 */
[----:B------:R-:W-:-:S11]  /*6c70*/  ISETP.GE.AND P1, PT, R154, R5, PT ;  /* 0x000000059a00720c */ /* 0x000fd60003f26270 */
[----:B------:R-:W-:Y:S05]  /*6c80*/  @P0 BRA `(.L_x_13128) ;  /* 0x0000000000980947 */ /* 0x000fea0003800000 */
[----:B------:R-:W1:Y:S01]  /*6c90*/  LDS.128 R4, [R11+0xf400] ;  /* 0x00f400000b047984 */ /* 0x000e620000000c00 */
[C---:B------:R-:W-:Y:S01]  /*6ca0*/  IMAD.U32 R31, R34.reuse, 0x10000, RZ ;  /* 0x00010000221f7824 */ /* 0x040fe200078e00ff */
[----:B------:R-:W-:Y:S01]  /*6cb0*/  LOP3.LUT R34, R34, 0xffff0000, RZ, 0xc0, !PT ;  /* 0xffff000022227812 */ /* 0x000fe200078ec0ff */
[C---:B0-----:R-:W-:Y:S01]  /*6cc0*/  IMAD.U32 R27, R14.reuse, 0x10000, RZ ;  /* 0x000100000e1b7824 */ /* 0x041fe200078e00ff */
[----:B------:R-:W-:Y:S02]  /*6cd0*/  LOP3.LUT R28, R14, 0xffff0000, RZ, 0xc0, !PT ;  /* 0xffff00000e1c7812 */ /* 0x000fe400078ec0ff */
[----:B------:R-:W-:Y:S01]  /*6ce0*/  LOP3.LUT R33, R13, 0xffff0000, RZ, 0xc0, !PT ;  /* 0xffff00000d217812 */ /* 0x000fe200078ec0ff */
[C---:B-1----:R-:W-:Y:S01]  /*6cf0*/  IMAD.U32 R15, R4.reuse, 0x10000, RZ ;  /* 0x00010000040f7824 */ /* 0x042fe200078e00ff */
[----:B------:R-:W-:Y:S01]  /*6d00*/  LOP3.LUT R4, R4, 0xffff0000, RZ, 0xc0, !PT ;  /* 0xffff000004047812 */ /* 0x000fe200078ec0ff */
[C---:B------:R-:W-:Y:S01]  /*6d10*/  IMAD.U32 R20, R5.reuse, 0x10000, RZ ;  /* 0x0001000005147824 */ /* 0x040fe200078e00ff */
[----:B------:R-:W-:Y:S01]  /*6d20*/  LOP3.LUT R5, R5, 0xffff0000, RZ, 0xc0, !PT ;  /* 0xffff000005057812 */ /* 0x000fe200078ec0ff */
[----:B------:R-:W-:Y:S01]  /*6d30*/  IMAD.U32 R21, R7, 0x10000, RZ ;  /* 0x0001000007157824 */ /* 0x000fe200078e00ff */
[----:B------:R-:W-:Y:S01]  /*6d40*/  SHF.L.U32 R14, R6, 0x10, RZ ;  /* 0x00000010060e7819 */ /* 0x000fe200000006ff */
[-C--:B------:R-:W-:Y:S01]  /*6d50*/  FMUL.FTZ R24, R31, R4.reuse ;  /* 0x000000041f187220 */ /* 0x080fe20000410000 */
[C---:B------:R-:W-:Y:S01]  /*6d60*/  FMUL.FTZ R26, R27.reuse, R4 ;  /* 0x000000041b1a7220 */ /* 0x040fe20000410000 */
[----:B------:R-:W-:Y:S01]  /*6d70*/  FMUL.FTZ R25, R34, R5 ;  /* 0x0000000522197220 */ /* 0x000fe20000410000 */
[----:B------:R-:W-:Y:S01]  /*6d80*/  LOP3.LUT R6, R6, 0xffff0000, RZ, 0xc0, !PT ;  /* 0xffff000006067812 */ /* 0x000fe200078ec0ff */
[-C--:B------:R-:W-:Y:S01]  /*6d90*/  FFMA.FTZ R4, R27, R15.reuse, -R24 ;  /* 0x0000000f1b047223 */ /* 0x080fe20000010818 */
[----:B------:R-:W-:Y:S01]  /*6da0*/  FFMA.FTZ R15, R31, R15, R26 ;  /* 0x0000000f1f0f7223 */ /* 0x000fe2000001001a */
[C---:B------:R-:W-:Y:S01]  /*6db0*/  FMUL.FTZ R27, R28.reuse, R5 ;  /* 0x000000051c1b7220 */ /* 0x040fe20000410000 */
[----:B------:R-:W-:Y:S01]  /*6dc0*/  LOP3.LUT R7, R7, 0xffff0000, RZ, 0xc0, !PT ;  /* 0xffff000007077812 */ /* 0x000fe200078ec0ff */
[----:B------:R-:W-:Y:S01]  /*6dd0*/  FFMA.FTZ R5, R28, R20, -R25 ;  /* 0x000000141c057223 */ /* 0x000fe20000010819 */
[----:B------:R-:W-:Y:S01]  /*6de0*/  LOP3.LUT R31, R12, 0xffff0000, RZ, 0xc0, !PT ;  /* 0xffff00000c1f7812 */ /* 0x000fe200078ec0ff */
[----:B------:R-:W-:-:S02]  /*6df0*/  IMAD.U32 R28, R13, 0x10000, RZ ;  /* 0x000100000d1c7824 */ /* 0x000fc400078e00ff */
        /* <DEDUP_REMOVED lines=15> */
.L_x_13128:
[----:B------:R-:W-:Y:S05]  /*6ef0*/  BSYNC B1 ;  /* 0x0000000000017941 */ /* 0x000fea0003800000 */
.L_x_13127:
[----:B------:R-:W-:Y:S05]  /*6f00*/  @P1 BRA `(.L_x_13126) ;  /* 0x0000001000a01947 */ /* 0x000fea0003800000 */
[----:B-1----:R-:W1:Y:S01]  /*6f10*/  LDS.128 R4, [R0+0x3000] ;  /* 0x0030000000047984 */ /* 0x002e620000000c00 */
[C---:B------:R-:W-:Y:S01]  /*6f20*/  IMAD.U32 R21, R9.reuse, 0x10000, RZ ;  /* 0x0001000009157824 */ /* 0x040fe200078e00ff */
[----:B------:R-:W-:Y:S01]  /*6f30*/  LOP3.LUT R26, R9, 0xffff0000, RZ, 0xc0, !PT ;  /* 0xffff0000091a7812 */ /* 0x000fe200078ec0ff */
[C---:B------:R-:W-:Y:S01]  /*6f40*/  IMAD.U32 R15, R3.reuse, 0x10000, RZ ;  /* 0x00010000030f7824 */ /* 0x040fe200078e00ff */
[----:B------:R-:W-:Y:S01]  /*6f50*/  LOP3.LUT R24, R3, 0xffff0000, RZ, 0xc0, !PT ;  /* 0xffff000003187812 */ /* 0x000fe200078ec0ff */
[C---:B------:R-:W-:Y:S01]  /*6f60*/  IMAD.U32 R25, R10.reuse, 0x10000, RZ ;  /* 0x000100000a197824 */ /* 0x040fe200078e00ff */
[----:B0-----:R-:W-:Y:S01]  /*6f70*/  LOP3.LUT R27, R10, 0xffff0000, RZ, 0xc0, !PT ;  /* 0xffff00000a1b7812 */ /* 0x001fe200078ec0ff */
        /* <DEDUP_REMOVED lines=15> */
[C---:B------:R-:W-:Y:S01]  /*7070*/  LOP3.LUT R21, R8.reuse, 0xffff0000, RZ, 0xc0, !PT ;  /* 0xffff000008157812 */ /* 0x040fe200078ec0ff */
[----:B------:R-:W-:-:S02]  /*7080*/  IMAD.U32 R13, R8, 0x10000, RZ ;  /* 0x00010000080d7824 */ /* 0x000fc400078e00ff */
        /* <DEDUP_REMOVED lines=15> */
.L_x_13116:
[----:B------:R-:W-:-:S03]  /*7180*/  UMOV UR4, 0xffffffff ;  /* 0xffffffff00047882 */ /* 0x000fc60000000000 */
[----:B------:R-:W-:Y:S05]  /*7190*/  BRA.DIV UR4, `(.L_x_13129) ;  /* 0x00000116049c7947 */ /* 0x000fea000b800000 */
[----:B------:R1:W2:Y:S04]  /*71a0*/  SHFL.IDX PT, R0, R26, RZ, 0x1c1f ;  /* 0x001c1fff1a007589 */ /* 0x0002a800000e0000 */
[----:B------:R1:W3:Y:S04]  /*71b0*/  SHFL.IDX PT, R3, R24, RZ, 0x1c1f ;  /* 0x001c1fff18037589 */ /* 0x0002e800000e0000 */
[----:B------:R1:W4:Y:S04]  /*71c0*/  SHFL.IDX PT, R20, R28, RZ, 0x1c1f ;  /* 0x001c1fff1c147589 */ /* 0x00032800000e0000 */
[----:B0-----:R1:W0:Y:S02]  /*71d0*/  SHFL.IDX PT, R14, R27, RZ, 0x1c1f ;  /* 0x001c1fff1b0e7589 */ /* 0x00122400000e0000 */
.L_x_13325:
        /* <DEDUP_REMOVED lines=10> */
[----:B-1----:R-:W-:Y:S01]  /*7280*/  IMAD.IADD R27, R6, 0x1, -R5 ;  /* 0x00000001061b7824 */ /* 0x002fe200078e0a05 */
[----:B------:R-:W-:Y:S02]  /*7290*/  CS2R R4, SRZ ;  /* 0x0000000000047805 */ /* 0x000fe4000001ff00 */
[----:B------:R-:W-:Y:S02]  /*72a0*/  CS2R R6, SRZ ;  /* 0x0000000000067805 */ /* 0x000fe4000001ff00 */
[----:B------:R-:W-:Y:S01]  /*72b0*/  SHF.L.U32 R27, R27, 0x1f, RZ ;  /* 0x0000001f1b1b7819 */ /* 0x000fe200000006ff */
[----:B0-----:R-:W-:Y:S06]  /*72c0*/  @P0 BRA `(.L_x_13131) ;  /* 0x0000000000340947 */ /* 0x001fec0003800000 */
[----:B------:R-:W-:Y:S01]  /*72d0*/  ULDC UR4, c[0x0][0x3f4] ;  /* 0x0000fd0000047ab9 */ /* 0x000fe20000000800 */
[C---:B------:R-:W-:Y:S01]  /*72e0*/  IMAD.SHL.U32 R15, R16.reuse, 0x2, RZ ;  /* 0x00000002100f7824 */ /* 0x040fe200078e00ff */
[C---:B------:R-:W-:Y:S02]  /*72f0*/  ISETP.GE.AND P2, PT, R16.reuse, UR4, PT ;  /* 0x0000000410007c0c */ /* 0x040fe4000bf46270 */
[----:B------:R-:W-:Y:S02]  /*7300*/  SHF.R.S32.HI R5, RZ, 0x1f, R16 ;  /* 0x0000001fff057819 */ /* 0x000fe40000011410 */
[----:B---3--:R-:W-:Y:S02]  /*7310*/  IADD3 R24, P0, R3, R15, RZ ;  /* 0x0000000f03187210 */ /* 0x008fe40007f1e0ff */
[----:B------:R-:W-:Y:S02]  /*7320*/  SHF.L.U64.HI R3, R16, 0x1, R5 ;  /* 0x0000000110037819 */ /* 0x000fe40000010205 */
[----:B------:R-:W-:-:S02]  /*7330*/  CS2R R4, SRZ ;  /* 0x0000000000047805 */ /* 0x000fc4000001ff00 */
[----:B------:R-:W-:Y:S01]  /*7340*/  IADD3 R14, P1, R14, R15, RZ ;  /* 0x0000000f0e0e7210 */ /* 0x000fe20007f3e0ff */
[----:B--2---:R-:W-:-:S04]  /*7350*/  IMAD.X R25, R0, 0x1, R3, P0 ;  /* 0x0000000100197824 */ /* 0x004fc800000e0603 */
[----:B----4-:R-:W-:Y:S01]  /*7360*/  IMAD.X R15, R20, 0x1, R3, P1 ;  /* 0x00000001140f7824 */ /* 0x010fe200008e0603 */
[----:B------:R-:W-:Y:S07]  /*7370*/  @P2 BRA `(.L_x_13131) ;  /* 0x0000000000082947 */ /* 0x000fee0003800000 */
[----:B------:R0:W5:Y:S04]  /*7380*/  LD.E.128 R4, desc[UR56][R24.64] ;  /* 0x0000003818047980 */ /* 0x000168000c101d00 */
[----:B------:R0:W5:Y:S02]  /*7390*/  LD.E.128 R8, desc[UR56][R14.64] ;  /* 0x000000380e087980 */ /* 0x000164000c101d00 */
.L_x_13131:
[----:B------:R-:W-:Y:S05]  /*73a0*/  BSYNC B1 ;  /* 0x0000000000017941 */ /* 0x000fea0003800000 */
.L_x_13130:
[----:B------:R-:W1:Y:S01]  /*73b0*/  SYNCS.PHASECHK.TRANS64.TRYWAIT P1, [R2+URZ+0x30800], R27 ;  /* 0x0308001b020075a7 */ /* 0x000e62000802017f */
[----:B--2---:R-:W-:Y:S01]  /*73c0*/  IMAD R0, R33, -0xc0, R12 ;  /* 0xffffff4021007824 */ /* 0x004fe200078e020c */
[----:B-----5:R-:W-:Y:S01]  /*73d0*/  MOV R21, R4 ;  /* 0x0000000400157202 */ /* 0x020fe20000000f00 */
[----:B0-----:R-:W-:Y:S01]  /*73e0*/  IMAD.MOV.U32 R15, RZ, RZ, R9 ;  /* 0x000000ffff0f7224 */ /* 0x001fe200078e0009 */
[----:B------:R-:W-:Y:S01]  /*73f0*/  SHF.R.U64 R26, R4, 0x10, R5 ;  /* 0x00000010041a7819 */ /* 0x000fe20000001205 */
[----:B---3--:R-:W-:Y:S01]  /*7400*/  IMAD.MOV.U32 R3, RZ, RZ, R6 ;  /* 0x000000ffff037224 */ /* 0x008fe200078e0006 */
[----:B------:R-:W-:Y:S01]  /*7410*/  SHF.R.U64 R25, R8, 0x10, R9 ;  /* 0x0000001008197819 */ /* 0x000fe20000001209 */
[----:B------:R-:W-:Y:S01]  /*7420*/  IMAD.MOV.U32 R14, RZ, RZ, R5 ;  /* 0x000000ffff0e7224 */ /* 0x000fe200078e0005 */
[----:B------:R-:W-:Y:S01]  /*7430*/  SHF.R.U32.HI R4, RZ, 0x10, R9 ;  /* 0x00000010ff047819 */ /* 0x000fe20000011609 */
[----:B------:R-:W-:Y:S01]  /*7440*/  IMAD.MOV.U32 R24, RZ, RZ, R7 ;  /* 0x000000ffff187224 */ /* 0x000fe200078e0007 */
[----:B------:R-:W-:Y:S01]  /*7450*/  VIMNMX R9, R0, 0xc0, PT ;  /* 0x000000c000097848 */ /* 0x000fe20003fe0100 */
[----:B------:R-:W-:Y:S01]  /*7460*/  IMAD.MOV.U32 R12, RZ, RZ, R8 ;  /* 0x000000ffff0c7224 */ /* 0x000fe200078e0008 */
[----:B------:R-:W-:Y:S01]  /*7470*/  SHF.R.U32.HI R33, RZ, 0x10, R5 ;  /* 0x00000010ff217819 */ /* 0x000fe20000011605 */
[----:B----4-:R-:W-:Y:S01]  /*7480*/  IMAD.MOV.U32 R20, RZ, RZ, R10 ;  /* 0x000000ffff147224 */ /* 0x010fe200078e000a */
[----:B------:R-:W-:Y:S01]  /*7490*/  SHF.R.U64 R6, R6, 0x10, R7 ;  /* 0x0000001006067819 */ /* 0x000fe20000001207 */
[----:B------:R-:W-:Y:S01]  /*74a0*/  IMAD.MOV.U32 R0, RZ, RZ, R11 ;  /* 0x000000ffff007224 */ /* 0x000fe200078e000b */
[----:B------:R-:W-:Y:S01]  /*74b0*/  SHF.R.U32.HI R31, RZ, 0x10, R7 ;  /* 0x00000010ff1f7819 */ /* 0x000fe20000011607 */
[----:B------:R-:W-:Y:S01]  /*74c0*/  BSSY B1, `(.L_x_13132) ;  /* 0x0000010000017945 */ /* 0x000fe20003800000 */
[----:B------:R-:W-:-:S02]  /*74d0*/  ISETP.GE.AND P0, PT, R16, R13, PT ;  /* 0x0000000d1000720c */ /* 0x000fc40003f06270 */
[--C-:B------:R-:W-:Y:S02]  /*74e0*/  SHF.R.U64 R7, R10, 0x10, R11.reuse ;  /* 0x000000100a077819 */ /* 0x100fe4000000120b */
[C---:B------:R-:W-:Y:S02]  /*74f0*/  IADD3 R28, R18.reuse, 0x60, RZ ;  /* 0x00000060121c7810 */ /* 0x040fe40007ffe0ff */
[----:B------:R-:W-:Y:S02]  /*7500*/  SHF.R.U32.HI R5, RZ, 0x10, R11 ;  /* 0x00000010ff057819 */ /* 0x000fe4000001160b */
[-C--:B------:R-:W-:Y:S02]  /*7510*/  ISETP.GE.OR P2, PT, R18, R9.reuse, P0 ;  /* 0x000000091200720c */ /* 0x080fe40000746670 */
[----:B------:R-:W-:Y:S02]  /*7520*/  PRMT R21, R21, 0x5410, R26 ;  /* 0x0000541015157816 */ /* 0x000fe4000000001a */
[----:B------:R-:W-:-:S02]  /*7530*/  ISETP.GE.OR P0, PT, R28, R9, P0 ;  /* 0x000000091c00720c */ /* 0x000fc40000706670 */
[----:B------:R-:W-:Y:S02]  /*7540*/  PRMT R14, R14, 0x5410, R33 ;  /* 0x000054100e0e7816 */ /* 0x000fe40000000021 */
[----:B------:R-:W-:Y:S02]  /*7550*/  PRMT R3, R3, 0x5410, R6 ;  /* 0x0000541003037816 */ /* 0x000fe40000000006 */
[----:B------:R-:W-:Y:S02]  /*7560*/  PRMT R24, R24, 0x5410, R31 ;  /* 0x0000541018187816 */ /* 0x000fe4000000001f */
[----:B------:R-:W-:Y:S02]  /*7570*/  PRMT R12, R12, 0x5410, R25 ;  /* 0x000054100c0c7816 */ /* 0x000fe40000000019 */
[----:B------:R-:W-:Y:S02]  /*7580*/  PRMT R15, R15, 0x5410, R4 ;  /* 0x000054100f0f7816 */ /* 0x000fe40000000004 */
[----:B------:R-:W-:-:S02]  /*7590*/  PRMT R20, R20, 0x5410, R7 ;  /* 0x0000541014147816 */ /* 0x000fc40000000007 */
[----:B------:R-:W-:Y:S01]  /*75a0*/  PRMT R0, R0, 0x5410, R5 ;  /* 0x0000541000007816 */ /* 0x000fe20000000005 */
[----:B-1----:R-:W-:Y:S06]  /*75b0*/  @!P1 BRA `(.L_x_13133) ;  /* 0x0000011400049947 */ /* 0x002fec0003800000 */
.L_x_13326:
[----:B------:R-:W-:Y:S05]  /*75c0*/  BSYNC B1 ;  /* 0x0000000000017941 */ /* 0x000fea0003800000 */
.L_x_13132:
[----:B------:R-:W-:Y:S04]  /*75d0*/  BSSY B1, `(.L_x_13134) ;  /* 0x0000060000017945 */ /* 0x000fe80003800000 */
[----:B------:R-:W-:Y:S05]  /*75e0*/  @P2 BRA `(.L_x_13135) ;  /* 0x0000000400782947 */ /* 0x000fea0003800000 */
[----:B------:R-:W2:Y:S01]  /*75f0*/  LDL R4, [R1+0x70] ;  /* 0x0000700001047983 */ /* 0x000ea20000100800 */
[C---:B------:R-:W-:Y:S01]  /*7600*/  IMAD.U32 R36, R12.reuse, 0x10000, RZ ;  /* 0x000100000c247824 */ /* 0x040fe200078e00ff */
[----:B------:R-:W-:Y:S01]  /*7610*/  LOP3.LUT R37, R12, 0xffff0000, RZ, 0xc0, !PT ;  /* 0xffff00000c257812 */ /* 0x000fe200078ec0ff */
[C---:B------:R-:W-:Y:S01]  /*7620*/  IMAD.U32 R34, R21.reuse, 0x10000, RZ ;  /* 0x0001000015227824 */ /* 0x040fe200078e00ff */
[----:B------:R-:W1:Y:S01]  /*7630*/  S2R R5, SR_TID.X ;  /* 0x0000000000057919 */ /* 0x000e620000002100 */
[----:B------:R-:W-:Y:S01]  /*7640*/  LOP3.LUT R35, R21, 0xffff0000, RZ, 0xc0, !PT ;  /* 0xffff000015237812 */ /* 0x000fe200078ec0ff */
[----:B-1----:R-:W-:-:S05]  /*7650*/  VIADD R5, R5, 0xffffff80 ;  /* 0xffffff8005057836 */ /* 0x002fca0000000000 */
[----:B------:R-:W-:-:S04]  /*7660*/  SHF.R.S32.HI R8, RZ, 0x1f, R5 ;  /* 0x0000001fff087819 */ /* 0x000fc80000011405 */
[----:B------:R-:W-:Y:S01]  /*7670*/  LEA.HI R8, R8, R5, RZ, 0x5 ;  /* 0x0000000508087211 */ /* 0x000fe200078f28ff */
[----:B------:R-:W-:-:S03]  /*7680*/  IMAD.IADD R5, R16, 0x1, R13 ;  /* 0x0000000110057824 */ /* 0x000fc600078e020d */
[----:B------:R-:W-:Y:S01]  /*7690*/  SHF.R.S32.HI R8, RZ, 0x5, R8 ;  /* 0x00000005ff087819 */ /* 0x000fe20000011408 */
[----:B--2---:R-:W-:-:S05]  /*76a0*/  IMAD.SHL.U32 R4, R4, 0x40, RZ ;  /* 0x0000004004047824 */ /* 0x004fca00078e00ff */
[----:B------:R-:W-:-:S04]  /*76b0*/  LOP3.LUT R6, R4, 0x1c0, RZ, 0xc0, !PT ;  /* 0x000001c004067812 */ /* 0x000fc800078ec0ff */
[C---:B------:R-:W-:Y:S02]  /*76c0*/  LOP3.LUT R4, R6.reuse, 0x38, R16, 0xf8, !PT ;  /* 0x0000003806047812 */ /* 0x040fe400078ef810 */
[----:B------:R-:W-:Y:S02]  /*76d0*/  SHF.R.U32.HI R7, RZ, 0x3, R6 ;  /* 0x00000003ff077819 */ /* 0x000fe40000011606 */
[----:B------:R-:W-:Y:S02]  /*76e0*/  LOP3.LUT R6, R6, 0x38, R5, 0xf8, !PT ;  /* 0x0000003806067812 */ /* 0x000fe400078ef805 */
[-C--:B------:R-:W-:Y:S02]  /*76f0*/  LOP3.LUT R4, R4, R7.reuse, RZ, 0x3c, !PT ;  /* 0x0000000704047212 */ /* 0x080fe400078e3cff */
[----:B------:R-:W-:-:S03]  /*7700*/  LOP3.LUT R6, R6, R7, RZ, 0x3c, !PT ;  /* 0x0000000706067212 */ /* 0x000fc600078e3cff */
[C---:B------:R-:W-:Y:S02]  /*7710*/  IMAD R5, R8.reuse, 0x200, R4 ;  /* 0x0000020008057824 */ /* 0x040fe400078e0204 */
[----:B------:R-:W-:Y:S02]  /*7720*/  IMAD R9, R8, 0x200, R6 ;  /* 0x0000020008097824 */ /* 0x000fe400078e0206 */
[--C-:B------:R-:W-:Y:S02]  /*7730*/  IMAD R42, R5, 0x2, R2.reuse ;  /* 0x00000002052a7824 */ /* 0x100fe400078e0202 */
[----:B------:R-:W-:-:S03]  /*7740*/  IMAD R44, R9, 0x2, R2 ;  /* 0x00000002092c7824 */ /* 0x000fc600078e0202 */
[----:B------:R-:W1:Y:S04]  /*7750*/  LDS.128 R4, [R42+0xc400] ;  /* 0x00c400002a047984 */ /* 0x000e680000000c00 */
[----:B------:R-:W2:Y:S01]  /*7760*/  LDS.128 R8, [R44+0xc400] ;  /* 0x00c400002c087984 */ /* 0x000ea20000000c00 */
[----:B-1----:R-:W-:Y:S01]  /*7770*/  SHF.L.U32 R25, R4, 0x10, RZ ;  /* 0x0000001004197819 */ /* 0x002fe200000006ff */
[----:B0-----:R-:W-:Y:S01]  /*7780*/  IMAD.U32 R27, R6, 0x10000, RZ ;  /* 0x00010000061b7824 */ /* 0x001fe200078e00ff */
[----:B------:R-:W-:Y:S01]  /*7790*/  LOP3.LUT R4, R4, 0xffff0000, RZ, 0xc0, !PT ;  /* 0xffff000004047812 */ /* 0x000fe200078ec0ff */
[----:B------:R-:W-:Y:S01]  /*77a0*/  IMAD.U32 R26, R5, 0x10000, RZ ;  /* 0x00010000051a7824 */ /* 0x000fe200078e00ff */
[----:B--2---:R-:W-:Y:S01]  /*77b0*/  SHF.L.U32 R32, R10, 0x10, RZ ;  /* 0x000000100a207819 */ /* 0x004fe200000006ff */
[C---:B------:R-:W-:Y:S01]  /*77c0*/  IMAD.U32 R30, R8.reuse, 0x10000, RZ ;  /* 0x00010000081e7824 */ /* 0x040fe200078e00ff */
[----:B------:R-:W-:Y:S01]  /*77d0*/  LOP3.LUT R8, R8, 0xffff0000, RZ, 0xc0, !PT ;  /* 0xffff000008087812 */ /* 0x000fe200078ec0ff */
[----:B------:R-:W-:Y:S01]  /*77e0*/  IMAD.U32 R31, R9, 0x10000, RZ ;  /* 0x00010000091f7824 */ /* 0x000fe200078e00ff */
[----:B------:R-:W-:Y:S01]  /*77f0*/  LOP3.LUT R10, R10, 0xffff0000, RZ, 0xc0, !PT ;  /* 0xffff00000a0a7812 */ /* 0x000fe200078ec0ff */
[C---:B------:R-:W-:Y:S01]  /*7800*/  FMUL.FTZ R38, R30.reuse, R36 ;  /* 0x000000241e267220 */ /* 0x040fe20000410000 */
[----:B------:R-:W-:Y:S01]  /*7810*/  FMUL.FTZ R40, R30, R34 ;  /* 0x000000221e287220 */ /* 0x000fe20000410000 */
[----:B------:R-:W-:-:S02]  /*7820*/  IMAD.U32 R30, R20, 0x10000, RZ ;  /* 0x00010000141e7824 */ /* 0x000fc400078e00ff */
[C---:B------:R-:W-:Y:S01]  /*7830*/  FMUL.FTZ R39, R8.reuse, R37 ;  /* 0x0000002508277220 */ /* 0x040fe20000410000 */
[C---:B------:R-:W-:Y:S01]  /*7840*/  FFMA.FTZ R38, R25.reuse, R34, -R38 ;  /* 0x0000002219267223 */ /* 0x040fe20000010826 */
[----:B------:R-:W-:Y:S01]  /*7850*/  FFMA.FTZ R40, R25, R36, R40 ;  /* 0x0000002419287223 */ /* 0x000fe20000010028 */
[----:B------:R-:W-:Y:S02]  /*7860*/  IMAD.U32 R25, R3, 0x10000, RZ ;  /* 0x0001000003197824 */ /* 0x000fe400078e00ff */
[-C--:B------:R-:W-:Y:S01]  /*7870*/  FMUL.FTZ R41, R8, R35.reuse ;  /* 0x0000002308297220 */ /* 0x080fe20000410000 */
[-C--:B------:R-:W-:Y:S01]  /*7880*/  FMUL.FTZ R8, R32, R30.reuse ;  /* 0x0000001e20087220 */ /* 0x080fe20000410000 */
[----:B------:R-:W-:Y:S01]  /*7890*/  FFMA.FTZ R39, R4, R35, -R39 ;  /* 0x0000002304277223 */ /* 0x000fe20000010827 */
[-C--:B------:R-:W-:Y:S01]  /*78a0*/  FMUL.FTZ R43, R32, R25.reuse ;  /* 0x00000019202b7220 */ /* 0x080fe20000410000 */
[----:B------:R-:W-:Y:S01]  /*78b0*/  LOP3.LUT R35, R20, 0xffff0000, RZ, 0xc0, !PT ;  /* 0xffff000014237812 */ /* 0x000fe200078ec0ff */
[----:B------:R-:W-:Y:S01]  /*78c0*/  FFMA.FTZ R32, R27, R25, -R8 ;  /* 0x000000191b207223 */ /* 0x000fe20000010808 */
[----:B------:R-:W-:Y:S01]  /*78d0*/  LOP3.LUT R25, R3, 0xffff0000, RZ, 0xc0, !PT ;  /* 0xffff000003197812 */ /* 0x000fe200078ec0ff */
[----:B------:R-:W-:Y:S01]  /*78e0*/  FFMA.FTZ R41, R4, R37, R41 ;  /* 0x0000002504297223 */ /* 0x000fe20000010029 */
[----:B------:R-:W-:Y:S01]  /*78f0*/  LOP3.LUT R6, R6, 0xffff0000, RZ, 0xc0, !PT ;  /* 0xffff000006067812 */ /* 0x000fe200078ec0ff */
[----:B------:R-:W-:Y:S01]  /*7900*/  FFMA.FTZ R43, R27, R30, R43 ;  /* 0x0000001e1b2b7223 */ /* 0x000fe2000001002b */
[----:B------:R-:W-:Y:S01]  /*7910*/  FMUL.FTZ R37, R10, R35 ;  /* 0x000000230a257220 */ /* 0x000fe20000410000 */
[----:B------:R-:W-:-:S02]  /*7920*/  IMAD.U32 R4, R14, 0x10000, RZ ;  /* 0x000100000e047824 */ /* 0x000fc400078e00ff */
[-C--:B------:R-:W-:Y:S01]  /*7930*/  FMUL.FTZ R45, R10, R25.reuse ;  /* 0x000000190a2d7220 */ /* 0x080fe20000410000 */
[----:B------:R-:W-:Y:S02]  /*7940*/  IMAD.U32 R27, R15, 0x10000, RZ ;  /* 0x000100000f1b7824 */ /* 0x000fe400078e00ff */
[----:B------:R-:W-:Y:S01]  /*7950*/  FFMA.FTZ R37, R6, R25, -R37 ;  /* 0x0000001906257223 */ /* 0x000fe20000010825 */
[----:B------:R-:W-:Y:S02]  /*7960*/  IMAD.U32 R33, R11, 0x10000, RZ ;  /* 0x000100000b217824 */ /* 0x000fe400078e00ff */
[C---:B------:R-:W-:Y:S01]  /*7970*/  FMUL.FTZ R30, R31.reuse, R4 ;  /* 0x000000041f1e7220 */ /* 0x040fe20000410000 */
[----:B------:R-:W-:Y:S02]  /*7980*/  IMAD.U32 R10, R0, 0x10000, RZ ;  /* 0x00010000000a7824 */ /* 0x000fe400078e00ff */
[----:B------:R-:W-:Y:S01]  /*7990*/  FMUL.FTZ R25, R31, R27 ;  /* 0x0000001b1f197220 */ /* 0x000fe20000410000 */
[----:B------:R-:W-:-:S02]  /*79a0*/  IMAD.U32 R28, R7, 0x10000, RZ ;  /* 0x00010000071c7824 */ /* 0x000fc400078e00ff */
[----:B------:R-:W-:Y:S01]  /*79b0*/  FFMA.FTZ R30, R26, R27, R30 ;  /* 0x0000001b1a1e7223 */ /* 0x000fe2000001001e */
[----:B------:R-:W-:Y:S02]  /*79c0*/  IMAD.U32 R8, R24, 0x10000, RZ ;  /* 0x0001000018087824 */ /* 0x000fe400078e00ff */
[----:B------:R-:W-:Y:S01]  /*79d0*/  FMUL.FTZ R31, R33, R10 ;  /* 0x0000000a211f7220 */ /* 0x000fe20000410000 */
[----:B------:R-:W-:Y:S01]  /*79e0*/  FFMA.FTZ R25, R26, R4, -R25 ;  /* 0x000000041a197223 */ /* 0x000fe20000010819 */
[----:B------:R-:W-:Y:S01]  /*79f0*/  LOP3.LUT R9, R9, 0xffff0000, RZ, 0xc0, !PT ;  /* 0xffff000009097812 */ /* 0x000fe200078ec0ff */
[-C--:B------:R-:W-:Y:S01]  /*7a00*/  FMUL.FTZ R33, R33, R8.reuse ;  /* 0x0000000821217220 */ /* 0x080fe20000410000 */
[----:B------:R-:W-:Y:S01]  /*7a10*/  FFMA.FTZ R31, R28, R8, -R31 ;  /* 0x000000081c1f7223 */ /* 0x000fe2000001081f */
[----:B------:R-:W-:Y:S01]  /*7a20*/  LOP3.LUT R11, R11, 0xffff0000, RZ, 0xc0, !PT ;  /* 0xffff00000b0b7812 */ /* 0x000fe200078ec0ff */
[----:B------:R-:W-:Y:S01]  /*7a30*/  FFMA.FTZ R34, R6, R35, R45 ;  /* 0x0000002306227223 */ /* 0x000fe2000001002d */
[----:B------:R-:W-:Y:S01]  /*7a40*/  LOP3.LUT R8, R15, 0xffff0000, RZ, 0xc0, !PT ;  /* 0xffff00000f087812 */ /* 0x000fe200078ec0ff */
[----:B------:R-:W-:Y:S01]  /*7a50*/  FFMA.FTZ R33, R28, R10, R33 ;  /* 0x0000000a1c217223 */ /* 0x000fe20000010021 */
[----:B------:R-:W-:-:S02]  /*7a60*/  LOP3.LUT R26, R0, 0xffff0000, RZ, 0xc0, !PT ;  /* 0xffff0000001a7812 */ /* 0x000fc400078ec0ff */
[----:B------:R-:W-:Y:S01]  /*7a70*/  LOP3.LUT R4, R14, 0xffff0000, RZ, 0xc0, !PT ;  /* 0xffff00000e047812 */ /* 0x000fe200078ec0ff */
[----:B------:R-:W-:Y:S01]  /*7a80*/  FMUL.FTZ R10, R9, R8 ;  /* 0x00000008090a7220 */ /* 0x000fe20000410000 */
[----:B------:R-:W-:Y:S01]  /*7a90*/  LOP3.LUT R6, R24, 0xffff0000, RZ, 0xc0, !PT ;  /* 0xffff000018067812 */ /* 0x000fe200078ec0ff */
[----:B------:R-:W-:Y:S01]  /*7aa0*/  FMUL.FTZ R36, R11, R26 ;  /* 0x0000001a0b247220 */ /* 0x000fe20000410000 */
[----:B------:R-:W-:Y:S01]  /*7ab0*/  LOP3.LUT R5, R5, 0xffff0000, RZ, 0xc0, !PT ;  /* 0xffff000005057812 */ /* 0x000fe200078ec0ff */
[----:B------:R-:W-:Y:S01]  /*7ac0*/  FMUL.FTZ R9, R9, R4 ;  /* 0x0000000409097220 */ /* 0x000fe20000410000 */
[----:B------:R-:W-:Y:S01]  /*7ad0*/  LOP3.LUT R7, R7, 0xffff0000, RZ, 0xc0, !PT ;  /* 0xffff000007077812 */ /* 0x000fe200078ec0ff */
[----:B------:R-:W-:Y:S02]  /*7ae0*/  FMUL.FTZ R11, R11, R6 ;  /* 0x000000060b0b7220 */ /* 0x000fe40000410000 */
        /* <DEDUP_REMOVED lines=10> */
[----:B------:R1:W-:Y:S01]  /*7b90*/  STS.128 [R42+0xc400], R4 ;  /* 0x00c400042a007388 */ /* 0x0003e20000000c00 */
[----:B------:R-:W-:-:S02]  /*7ba0*/  F2FP.BF16.F32.PACK_AB R9, R9, R30 ;  /* 0x0000001e0909723e */ /* 0x000fc400000010ff */
[----:B------:R-:W-:-:S05]  /*7bb0*/  F2FP.BF16.F32.PACK_AB R11, R26, R33 ;  /* 0x000000211a0b723e */ /* 0x000fca00000010ff */
[----:B------:R1:W-:Y:S02]  /*7bc0*/  STS.128 [R44+0xc400], R8 ;  /* 0x00c400082c007388 */ /* 0x0003e40000000c00 */
.L_x_13135:
[----:B------:R-:W-:Y:S05]  /*7bd0*/  BSYNC B1 ;  /* 0x0000000000017941 */ /* 0x000fea0003800000 */
.L_x_13134:
[----:B------:R-:W-:Y:S05]  /*7be0*/  @P0 BRA `(.L_x_13126) ;  /* 0x0000000400680947 */ /* 0x000fea0003800000 */
[----:B-1----:R-:W2:Y:S01]  /*7bf0*/  LDL R5, [R1+0x80] ;  /* 0x0000800001057983 */ /* 0x002ea20000100800 */
[C---:B------:R-:W-:Y:S01]  /*7c00*/  IADD3 R6, R18.reuse, 0x60, RZ ;  /* 0x0000006012067810 */ /* 0x040fe20007ffe0ff */
[----:B------:R-:W-:Y:S02]  /*7c10*/  VIADD R7, R18, 0x60 ;  /* 0x0000006012077836 */ /* 0x000fe40000000000 */
[----:B------:R-:W3:Y:S02]  /*7c20*/  LDL R42, [R1+0xa0] ;  /* 0x0000a000012a7983 */ /* 0x000ee40000100800 */
[----:B------:R-:W-:Y:S02]  /*7c30*/  IMAD.SHL.U32 R6, R6, 0x40, RZ ;  /* 0x0000004006067824 */ /* 0x000fe400078e00ff */
[----:B------:R-:W-:Y:S02]  /*7c40*/  IMAD.SHL.U32 R7, R7, 0x40, RZ ;  /* 0x0000004007077824 */ /* 0x000fe400078e00ff */
[----:B------:R-:W-:Y:S01]  /*7c50*/  IMAD.IADD R4, R16, 0x1, R13 ;  /* 0x0000000110047824 */ /* 0x000fe200078e020d */
[----:B------:R-:W-:-:S02]  /*7c60*/  LOP3.LUT R6, R6, 0x1c0, RZ, 0xc0, !PT ;  /* 0x000001c006067812 */ /* 0x000fc400078ec0ff */
[----:B------:R-:W-:Y:S02]  /*7c70*/  LOP3.LUT R7, R7, 0x1c0, RZ, 0xc0, !PT ;  /* 0x000001c007077812 */ /* 0x000fe400078ec0ff */
[----:B------:R-:W-:Y:S02]  /*7c80*/  SHF.R.U32.HI R6, RZ, 0x3, R6 ;  /* 0x00000003ff067819 */ /* 0x000fe40000011606 */
[----:B------:R-:W-:-:S04]  /*7c90*/  LOP3.LUT R4, R7, 0x38, R4, 0xf8, !PT ;  /* 0x0000003807047812 */ /* 0x000fc800078ef804 */
[----:B------:R-:W-:Y:S01]  /*7ca0*/  LOP3.LUT R4, R4, R6, RZ, 0x3c, !PT ;  /* 0x0000000604047212 */ /* 0x000fe200078e3cff */
[C---:B------:R-:W-:Y:S02]  /*7cb0*/  IMAD.U32 R37, R12.reuse, 0x10000, RZ ;  /* 0x000100000c257824 */ /* 0x040fe400078e00ff */
[C---:B------:R-:W-:Y:S01]  /*7cc0*/  IMAD.U32 R35, R21.reuse, 0x10000, RZ ;  /* 0x0001000015237824 */ /* 0x040fe200078e00ff */
[----:B------:R-:W-:Y:S02]  /*7cd0*/  LOP3.LUT R38, R12, 0xffff0000, RZ, 0xc0, !PT ;  /* 0xffff00000c267812 */ /* 0x000fe400078ec0ff */
[----:B------:R-:W-:Y:S01]  /*7ce0*/  LOP3.LUT R12, R21, 0xffff0000, RZ, 0xc0, !PT ;  /* 0xffff0000150c7812 */ /* 0x000fe200078ec0ff */
[C---:B------:R-:W-:Y:S01]  /*7cf0*/  IMAD.U32 R41, R20.reuse, 0x10000, RZ ;  /* 0x0001000014297824 */ /* 0x040fe200078e00ff */
[----:B------:R-:W-:Y:S01]  /*7d00*/  LOP3.LUT R20, R20, 0xffff0000, RZ, 0xc0, !PT ;  /* 0xffff000014147812 */ /* 0x000fe200078ec0ff */
[----:B------:R-:W-:Y:S01]  /*7d10*/  IMAD.U32 R40, R15, 0x10000, RZ ;  /* 0x000100000f287824 */ /* 0x000fe200078e00ff */
[----:B------:R-:W-:Y:S01]  /*7d20*/  LOP3.LUT R43, R0, 0xffff0000, RZ, 0xc0, !PT ;  /* 0xffff0000002b7812 */ /* 0x000fe200078ec0ff */
[----:B------:R-:W-:-:S02]  /*7d30*/  IMAD.U32 R36, R14, 0x10000, RZ ;  /* 0x000100000e247824 */ /* 0x000fc400078e00ff */
[----:B--2---:R-:W-:-:S04]  /*7d40*/  IMAD.IADD R9, R5, 0x1, R4 ;  /* 0x0000000105097824 */ /* 0x004fc800078e0204 */
[----:B------:R-:W-:Y:S01]  /*7d50*/  IMAD R13, R9, 0x2, R2 ;  /* 0x00000002090d7824 */ /* 0x000fe200078e0202 */
[----:B---3--:R-:W-:Y:S04]  /*7d60*/  LDS.128 R4, [R42+0xc400] ;  /* 0x00c400002a047984 */ /* 0x008fe80000000c00 */
[----:B------:R-:W1:Y:S02]  /*7d70*/  LDS.128 R8, [R13+0xc400] ;  /* 0x00c400000d087984 */ /* 0x000e640000000c00 */
[C---:B-1----:R-:W-:Y:S01]  /*7d80*/  IMAD.U32 R30, R8.reuse, 0x10000, RZ ;  /* 0x00010000081e7824 */ /* 0x042fe200078e00ff */
[----:B------:R-:W-:Y:S01]  /*7d90*/  LOP3.LUT R8, R8, 0xffff0000, RZ, 0xc0, !PT ;  /* 0xffff000008087812 */ /* 0x000fe200078ec0ff */
[C---:B------:R-:W-:Y:S02]  /*7da0*/  IMAD.U32 R25, R4.reuse, 0x10000, RZ ;  /* 0x0001000004197824 */ /* 0x040fe400078e00ff */
[-C--:B------:R-:W-:Y:S01]  /*7db0*/  FMUL.FTZ R34, R37, R30.reuse ;  /* 0x0000001e25227220 */ /* 0x080fe20000410000 */
[C---:B------:R-:W-:Y:S01]  /*7dc0*/  FMUL.FTZ R30, R35.reuse, R30 ;  /* 0x0000001e231e7220 */ /* 0x040fe20000410000 */
[----:B------:R-:W-:Y:S01]  /*7dd0*/  LOP3.LUT R4, R4, 0xffff0000, RZ, 0xc0, !PT ;  /* 0xffff000004047812 */ /* 0x000fe200078ec0ff */
[-C--:B------:R-:W-:Y:S01]  /*7de0*/  FMUL.FTZ R21, R38, R8.reuse ;  /* 0x0000000826157220 */ /* 0x080fe20000410000 */
[-C--:B------:R-:W-:Y:S01]  /*7df0*/  FFMA.FTZ R34, R35, R25.reuse, -R34 ;  /* 0x0000001923227223 */ /* 0x080fe20000010822 */
[----:B------:R-:W-:Y:S01]  /*7e00*/  FFMA.FTZ R30, R37, R25, R30 ;  /* 0x00000019251e7223 */ /* 0x000fe2000001001e */
[----:B------:R-:W-:Y:S01]  /*7e10*/  FMUL.FTZ R25, R12, R8 ;  /* 0x000000080c197220 */ /* 0x000fe20000410000 */
[----:B------:R-:W-:-:S02]  /*7e20*/  IMAD.U32 R32, R10, 0x10000, RZ ;  /* 0x000100000a207824 */ /* 0x000fc400078e00ff */
[-C--:B------:R-:W-:Y:S01]  /*7e30*/  FFMA.FTZ R21, R12, R4.reuse, -R21 ;  /* 0x000000040c157223 */ /* 0x080fe20000010815 */
[----:B0-----:R-:W-:Y:S02]  /*7e40*/  IMAD.U32 R27, R6, 0x10000, RZ ;  /* 0x00010000061b7824 */ /* 0x001fe400078e00ff */
[----:B------:R-:W-:Y:S01]  /*7e50*/  FFMA.FTZ R25, R38, R4, R25 ;  /* 0x0000000426197223 */ /* 0x000fe20000010019 */
[----:B------:R-:W-:Y:S01]  /*7e60*/  LOP3.LUT R10, R10, 0xffff0000, RZ, 0xc0, !PT ;  /* 0xffff00000a0a7812 */ /* 0x000fe200078ec0ff */
[----:B------:R-:W-:Y:S02]  /*7e70*/  IMAD.U32 R37, R3, 0x10000, RZ ;  /* 0x0001000003257824 */ /* 0x000fe400078e00ff */
[-C--:B------:R-:W-:Y:S01]  /*7e80*/  FMUL.FTZ R4, R41, R32.reuse ;  /* 0x0000002029047220 */ /* 0x080fe20000410000 */
[----:B------:R-:W-:Y:S02]  /*7e90*/  LOP3.LUT R8, R3, 0xffff0000, RZ, 0xc0, !PT ;  /* 0xffff000003087812 */ /* 0x000fe400078ec0ff */
[----:B------:R-:W-:Y:S01]  /*7ea0*/  LOP3.LUT R6, R6, 0xffff0000, RZ, 0xc0, !PT ;  /* 0xffff000006067812 */ /* 0x000fe200078ec0ff */
[C---:B------:R-:W-:Y:S01]  /*7eb0*/  FMUL.FTZ R32, R37.reuse, R32 ;  /* 0x0000002025207220 */ /* 0x040fe20000410000 */
[----:B------:R-:W-:Y:S01]  /*7ec0*/  FFMA.FTZ R3, R37, R27, -R4 ;  /* 0x0000001b25037223 */ /* 0x000fe20000010804 */
[----:B------:R-:W-:Y:S01]  /*7ed0*/  SHF.L.U32 R33, R11, 0x10, RZ ;  /* 0x000000100b217819 */ /* 0x000fe200000006ff */
[----:B------:R-:W-:Y:S01]  /*7ee0*/  FMUL.FTZ R37, R20, R10 ;  /* 0x0000000a14257220 */ /* 0x000fe20000410000 */
[----:B------:R-:W-:-:S02]  /*7ef0*/  IMAD.U32 R12, R0, 0x10000, RZ ;  /* 0x00010000000c7824 */ /* 0x000fc400078e00ff */
[C---:B------:R-:W-:Y:S01]  /*7f00*/  FMUL.FTZ R39, R8.reuse, R10 ;  /* 0x0000000a08277220 */ /* 0x040fe20000410000 */
[----:B------:R-:W-:Y:S02]  /*7f10*/  IMAD.U32 R31, R9, 0x10000, RZ ;  /* 0x00010000091f7824 */ /* 0x000fe400078e00ff */
[----:B------:R-:W-:Y:S01]  /*7f20*/  FFMA.FTZ R10, R41, R27, R32 ;  /* 0x0000001b290a7223 */ /* 0x000fe20000010020 */
[----:B------:R-:W-:Y:S01]  /*7f30*/  LOP3.LUT R9, R9, 0xffff0000, RZ, 0xc0, !PT ;  /* 0xffff000009097812 */ /* 0x000fe200078ec0ff */
[----:B------:R-:W-:Y:S01]  /*7f40*/  FFMA.FTZ R8, R8, R6, -R37 ;  /* 0x0000000608087223 */ /* 0x000fe20000010825 */
[----:B------:R-:W-:Y:S01]  /*7f50*/  LOP3.LUT R11, R11, 0xffff0000, RZ, 0xc0, !PT ;  /* 0xffff00000b0b7812 */ /* 0x000fe200078ec0ff */
[----:B------:R-:W-:Y:S01]  /*7f60*/  IMAD.U32 R28, R7, 0x10000, RZ ;  /* 0x00010000071c7824 */ /* 0x000fe200078e00ff */
[----:B------:R-:W-:Y:S01]  /*7f70*/  LOP3.LUT R41, R15, 0xffff0000, RZ, 0xc0, !PT ;  /* 0xffff00000f297812 */ /* 0x000fe200078ec0ff */
[----:B------:R-:W-:Y:S02]  /*7f80*/  IMAD.U32 R4, R24, 0x10000, RZ ;  /* 0x0001000018047824 */ /* 0x000fe400078e00ff */
[----:B------:R-:W-:Y:S01]  /*7f90*/  FMUL.FTZ R27, R12, R33 ;  /* 0x000000210c1b7220 */ /* 0x000fe20000410000 */
[----:B------:R-:W-:-:S02]  /*7fa0*/  LOP3.LUT R15, R14, 0xffff0000, RZ, 0xc0, !PT ;  /* 0xffff00000e0f7812 */ /* 0x000fc400078ec0ff */
[----:B------:R-:W-:Y:S01]  /*7fb0*/  LOP3.LUT R37, R24, 0xffff0000, RZ, 0xc0, !PT ;  /* 0xffff000018257812 */ /* 0x000fe200078ec0ff */
[----:B------:R-:W-:Y:S01]  /*7fc0*/  FFMA.FTZ R39, R20, R6, R39 ;  /* 0x0000000614277223 */ /* 0x000fe20000010027 */
[C---:B------:R-:W-:Y:S01]  /*7fd0*/  SHF.L.U32 R26, R5.reuse, 0x10, RZ ;  /* 0x00000010051a7819 */ /* 0x040fe200000006ff */
[----:B------:R-:W-:Y:S01]  /*7fe0*/  FMUL.FTZ R35, R40, R31 ;  /* 0x0000001f28237220 */ /* 0x000fe20000410000 */
[----:B------:R-:W-:Y:S01]  /*7ff0*/  LOP3.LUT R5, R5, 0xffff0000, RZ, 0xc0, !PT ;  /* 0xffff000005057812 */ /* 0x000fe200078ec0ff */
[C---:B------:R-:W-:Y:S01]  /*8000*/  FMUL.FTZ R33, R4.reuse, R33 ;  /* 0x0000002104217220 */ /* 0x040fe20000410000 */
[----:B------:R-:W-:Y:S01]  /*8010*/  LOP3.LUT R7, R7, 0xffff0000, RZ, 0xc0, !PT ;  /* 0xffff000007077812 */ /* 0x000fe200078ec0ff */
[----:B------:R-:W-:Y:S01]  /*8020*/  FFMA.FTZ R27, R4, R28, -R27 ;  /* 0x0000001c041b7223 */ /* 0x000fe2000001081b */
[----:B------:R-:W-:Y:S01]  /*8030*/  FMUL.FTZ R0, R41, R9 ;  /* 0x0000000929007220 */ /* 0x000fe20000410000 */
[----:B------:R-:W-:Y:S01]  /*8040*/  FMUL.FTZ R6, R43, R11 ;  /* 0x0000000b2b067220 */ /* 0x000fe20000410000 */
[C---:B------:R-:W-:Y:S01]  /*8050*/  FMUL.FTZ R31, R36.reuse, R31 ;  /* 0x0000001f241f7220 */ /* 0x040fe20000410000 */
[----:B------:R-:W-:Y:S01]  /*8060*/  FMUL.FTZ R4, R15, R9 ;  /* 0x000000090f047220 */ /* 0x000fe20000410000 */
[----:B------:R-:W-:Y:S01]  /*8070*/  FMUL.FTZ R20, R37, R11 ;  /* 0x0000000b25147220 */ /* 0x000fe20000410000 */
[----:B------:R-:W-:Y:S01]  /*8080*/  FFMA.FTZ R35, R36, R26, -R35 ;  /* 0x0000001a24237223 */ /* 0x000fe20000010823 */
[----:B------:R-:W-:Y:S01]  /*8090*/  FFMA.FTZ R33, R12, R28, R33 ;  /* 0x0000001c0c217223 */ /* 0x000fe20000010021 */
        /* <DEDUP_REMOVED lines=13> */
[----:B------:R3:W-:Y:S04]  /*8170*/  STS.128 [R42+0xc400], R4 ;  /* 0x00c400042a007388 */ /* 0x0007e80000000c00 */
[----:B------:R3:W-:Y:S02]  /*8180*/  STS.128 [R13+0xc400], R8 ;  /* 0x00c400080d007388 */ /* 0x0007e40000000c00 */
.L_x_13126:
[----:B------:R-:W-:Y:S05]  /*8190*/  BSYNC B0 ;  /* 0x0000000000007941 */ /* 0x000fea0003800000 */
.L_x_13115:
        /* <DEDUP_REMOVED lines=8> */
.L_x_13112:
[----:B--2---:R-:W2:Y:S02]  /*8220*/  LDL R0, [R1+0x14] ;  /* 0x0000140001007983 */ /* 0x004ea40000100800 */
[----:B--2---:R-:W-:-:S13]  /*8230*/  ISETP.NE.AND P0, PT, R0, 0x3, PT ;  /* 0x000000030000780c */ /* 0x004fda0003f05270 */
[----:B------:R-:W-:Y:S05]  /*8240*/  @!P0 BRA `(.L_x_13136) ;  /* 0x0000000000048947 */ /* 0x000fea0003800000 */
[----:B------:R-:W-:Y:S01]  /*8250*/  BPT.TRAP 0x1 ;  /* 0x000000040000795c */ /* 0x000fe20000300000 */
.L_x_13136:
[----:B-1----:R-:W3:Y:S01]  /*8260*/  LDL R3, [R1+0x30] ;  /* 0x0000300001037983 */ /* 0x002ee20000100800 */
[----:B------:R-:W-:Y:S01]  /*8270*/  IMAD R0, R152, 0x8, R2 ;  /* 0x0000000898007824 */ /* 0x000fe200078e0202 */
[----:B---3--:R-:W-:-:S04]  /*8280*/  SHF.L.U32 R5, R3, 0x1f, RZ ;  /* 0x0000001f03057819 */ /* 0x008fc800000006ff */
[----:B------:R1:W2:Y:S01]  /*8290*/  SYNCS.PHASECHK.TRANS64.TRYWAIT P1, [R0+URZ+0x30830], R5 ;  /* 0x03083005000075a7 */ /* 0x0002a2000802017f */
[----:B------:R-:W-:Y:S05]  /*82a0*/  @!P0 BRA `(.L_x_13137) ;  /* 0x0000000000048947 */ /* 0x000fea0003800000 */
[----:B------:R-:W-:Y:S01]  /*82b0*/  BPT.TRAP 0x1 ;  /* 0x000000040000795c */ /* 0x000fe20000300000 */
.L_x_13137:
[----:B------:R-:W-:Y:S01]  /*82c0*/  IADD3 R3, R2, 0x12400, RZ ;  /* 0x0001240002037810 */ /* 0x000fe20007ffe0ff */
[----:B------:R-:W-:-:S03]  /*82d0*/  IMAD R4, R29, 0x2000, R2 ;  /* 0x000020001d047824 */ /* 0x000fc600078e0202 */
[----:B------:R-:W-:Y:S02]  /*82e0*/  SHF.R.U32.HI R3, RZ, 0x4, R3 ;  /* 0x00000004ff037819 */ /* 0x000fe40000011603 */
[----:B------:R3:W-:Y:S02]  /*82f0*/  STL [R1+0x74], R4 ;  /* 0x0000740401007387 */ /* 0x0007e40000100800 */
[----:B------:R-:W-:-:S04]  /*8300*/  LOP3.LUT R3, R3, 0x3fff, RZ, 0xc0, !PT ;  /* 0x00003fff03037812 */ /* 0x000fc800078ec0ff */
[----:B------:R-:W-:Y:S01]  /*8310*/  LOP3.LUT R3, R3, 0x10000, RZ, 0xfc, !PT ;  /* 0x0001000003037812 */ /* 0x000fe200078efcff */
[----:B---3--:R-:W-:-:S04]  /*8320*/  VIADD R4, R4, 0xc400 ;  /* 0x0000c40004047836 */ /* 0x008fc80000000000 */
[----:B------:R3:W-:Y:S01]  /*8330*/  STL [R1+0x7c], R3 ;  /* 0x00007c0301007387 */ /* 0x0007e20000100800 */
[----:B------:R-:W-:-:S04]  /*8340*/  SHF.R.U32.HI R4, RZ, 0x4, R4 ;  /* 0x00000004ff047819 */ /* 0x000fc80000011604 */
[----:B------:R-:W-:Y:S01]  /*8350*/  LOP3.LUT R4, R4, 0x3fff, RZ, 0xc0, !PT ;  /* 0x00003fff04047812 */ /* 0x000fe200078ec0ff */
[----:B--2---:R-:W-:Y:S06]  /*8360*/  @P1 BRA `(.L_x_13138) ;  /* 0x0000000000081947 */ /* 0x004fec0003800000 */
[----:B------:R-:W2:Y:S02]  /*8370*/  SYNCS.PHASECHK.TRANS64.TRYWAIT P1, [R0+URZ+0x30830], R5 ;  /* 0x03083005000075a7 */ /* 0x000ea4000802017f */
[----:B--2---:R-:W-:Y:S05]  /*8380*/  @!P1 BRA `(.L_x_13139) ;  /* 0x0000010400a49947 */ /* 0x004fea0003800000 */
.L_x_13138:
[----:B---3--:R-:W3:Y:S01]  /*8390*/  LDL R3, [R1+0x7c] ;  /* 0x00007c0001037983 */ /* 0x008ee20000100800 */
[----:B------:R-:W-:Y:S01]  /*83a0*/  LOP3.LUT R8, R4, 0x10000, RZ, 0xfc, !PT ;  /* 0x0001000004087812 */ /* 0x000fe200078efcff */
[----:B-12---:R-:W-:Y:S01]  /*83b0*/  IMAD.MOV.U32 R5, RZ, RZ, 0x40000040 ;  /* 0x40000040ff057424 */ /* 0x006fe200078e00ff */
[----:B------:R-:W-:Y:S05]  /*83c0*/  WARPSYNC.ALL ;  /* 0x0000000000007948 */ /* 0x000fea0003800000 */
[----:B------:R-:W-:Y:S01]  /*83d0*/  IMAD.MOV.U32 R9, RZ, RZ, 0x40000040 ;  /* 0x40000040ff097424 */ /* 0x000fe200078e00ff */
[----:B------:R-:W-:Y:S01]  /*83e0*/  R2UR UR7, R5 ;  /* 0x00000000050772ca */ /* 0x000fe200000e0000 */
[----:B0----5:R-:W-:Y:S01]  /*83f0*/  WARPGROUP.ARRIVE ;  /* 0x00000000000079c5 */ /* 0x021fe20000000000 */
[C---:B------:R-:W-:Y:S01]  /*8400*/  R2UR UR4, R8.reuse ;  /* 0x00000000080472ca */ /* 0x040fe200000e0000 */
[----:B------:R-:W-:Y:S01]  /*8410*/  IMAD.MOV.U32 R7, RZ, RZ, 0x40000040 ;  /* 0x40000040ff077424 */ /* 0x000fe200078e00ff */
[----:B------:R-:W-:Y:S01]  /*8420*/  R2UR UR5, R9 ;  /* 0x00000000090572ca */ /* 0x000fe200000e0000 */
[C---:B------:R-:W-:Y:S01]  /*8430*/  VIADD R12, R8.reuse, 0x2 ;  /* 0x00000002080c7836 */ /* 0x040fe20000000000 */
[----:B------:R-:W-:Y:S01]  /*8440*/  MOV R13, 0x40000040 ;  /* 0x40000040000d7802 */ /* 0x000fe20000000f00 */
[----:B------:R-:W-:Y:S01]  /*8450*/  VIADD R10, R8, 0x4 ;  /* 0x00000004080a7836 */ /* 0x000fe20000000000 */
[----:B------:R-:W-:Y:S01]  /*8460*/  STL.64 [R1+0x50], R8 ;  /* 0x0000500801007387 */ /* 0x000fe20000100a00 */
[----:B------:R-:W-:-:S02]  /*8470*/  IMAD.MOV.U32 R11, RZ, RZ, 0x40000040 ;  /* 0x40000040ff0b7424 */ /* 0x000fc400078e00ff */
[----:B------:R-:W-:Y:S01]  /*8480*/  IMAD.MOV.U32 R5, RZ, RZ, 0x40000040 ;  /* 0x40000040ff057424 */ /* 0x000fe200078e00ff */
[----:B------:R0:W-:Y:S04]  /*8490*/  STL.64 [R1+0x68], R12 ;  /* 0x0000680c01007387 */ /* 0x0001e80000100a00 */
[----:B------:R-:W-:Y:S01]  /*84a0*/  STL.64 [R1+0x60], R10 ;  /* 0x0000600a01007387 */ /* 0x000fe20000100a00 */
[----:B---3--:R-:W-:-:S04]  /*84b0*/  IMAD R4, R152, 0x600, R3 ;  /* 0x0000060098047824 */ /* 0x008fc800078e0203 */
[C---:B------:R-:W-:Y:S01]  /*84c0*/  VIADD R6, R4.reuse, 0x2 ;  /* 0x0000000204067836 */ /* 0x040fe20000000000 */
[----:B------:R-:W-:-:S13]  /*84d0*/  R2UR UR6, R4 ;  /* 0x00000000040672ca */ /* 0x000fda00000e0000 */
[----:B------:R-:W-:Y:S01]  /*84e0*/  HGMMA.64x192x16.F32.BF16 R24, gdesc[UR4], RZ, !UPT, gsb0 ;  /* 0x02e00000041879f0 */ /* 0x000fe2000c0018ff */
[----:B------:R-:W-:Y:S01]  /*84f0*/  R2UR UR6, R6 ;  /* 0x00000000060672ca */ /* 0x000fe200000e0000 */
[----:B------:R-:W-:Y:S01]  /*8500*/  VIADD R6, R4, 0x4 ;  /* 0x0000000404067836 */ /* 0x000fe20000000000 */
[----:B------:R-:W-:Y:S01]  /*8510*/  R2UR UR7, R7 ;  /* 0x00000000070772ca */ /* 0x000fe200000e0000 */
[----:B------:R-:W-:Y:S01]  /*8520*/  IMAD.MOV.U32 R7, RZ, RZ, 0x40000040 ;  /* 0x40000040ff077424 */ /* 0x000fe200078e00ff */
[----:B------:R-:W-:Y:S01]  /*8530*/  R2UR UR4, R12 ;  /* 0x000000000c0472ca */ /* 0x000fe200000e0000 */
[----:B------:R-:W-:Y:S01]  /*8540*/  VIADD R4, R4, 0x6 ;  /* 0x0000000604047836 */ /* 0x000fe20000000000 */
[----:B------:R-:W-:Y:S01]  /*8550*/  R2UR UR5, R13 ;  /* 0x000000000d0572ca */ /* 0x000fe200000e0000 */
[----:B------:R-:W-:Y:S02]  /*8560*/  WARPGROUP.DEPBAR.LE gsb0, 0x0 ;  /* 0x00008000000079c5 */ /* 0x000fe40000010000 */
[----:B------:R-:W-:-:S10]  /*8570*/  WARPGROUP.ARRIVE ;  /* 0x00000000000079c5 */ /* 0x000fd40000000000 */
[----:B------:R-:W-:Y:S01]  /*8580*/  HGMMA.64x192x16.F32.BF16 R24, gdesc[UR4], R24, gsb0 ;  /* 0x02e00000041879f0 */ /* 0x000fe20008001818 */
[----:B------:R-:W-:Y:S01]  /*8590*/  R2UR UR6, R6 ;  /* 0x00000000060672ca */ /* 0x000fe200000e0000 */
[----:B------:R-:W-:Y:S01]  /*85a0*/  VIADD R6, R8, 0x6 ;  /* 0x0000000608067836 */ /* 0x000fe20000000000 */
[----:B------:R-:W-:Y:S02]  /*85b0*/  R2UR UR7, R7 ;  /* 0x00000000070772ca */ /* 0x000fe400000e0000 */
[----:B------:R-:W-:Y:S02]  /*85c0*/  R2UR UR4, R10 ;  /* 0x000000000a0472ca */ /* 0x000fe400000e0000 */
[----:B------:R-:W-:Y:S02]  /*85d0*/  R2UR UR5, R11 ;  /* 0x000000000b0572ca */ /* 0x000fe400000e0000 */
[----:B------:R-:W-:-:S05]  /*85e0*/  MOV R7, 0x40000040 ;  /* 0x4000004000077802 */ /* 0x000fca0000000f00 */
[----:B------:R1:W-:Y:S01]  /*85f0*/  STL.64 [R1+0x58], R6 ;  /* 0x0000580601007387 */ /* 0x0003e20000100a00 */
[----:B------:R-:W-:Y:S02]  /*8600*/  WARPGROUP.DEPBAR.LE gsb0, 0x0 ;  /* 0x00008000000079c5 */ /* 0x000fe40000010000 */
[----:B------:R-:W-:-:S06]  /*8610*/  WARPGROUP.ARRIVE ;  /* 0x00000000000079c5 */ /* 0x000fcc0000000000 */
[----:B------:R-:W-:Y:S01]  /*8620*/  HGMMA.64x192x16.F32.BF16 R24, gdesc[UR4], R24, gsb0 ;  /* 0x02e00000041879f0 */ /* 0x000fe20008001818 */
[----:B------:R-:W-:Y:S02]  /*8630*/  R2UR UR7, R5 ;  /* 0x00000000050772ca */ /* 0x000fe400000e0000 */
[----:B------:R-:W2:Y:S01]  /*8640*/  LDL R5, [R1+0xa8] ;  /* 0x0000a80001057983 */ /* 0x000ea20000100800 */
[----:B------:R-:W-:Y:S02]  /*8650*/  R2UR UR6, R4 ;  /* 0x00000000040672ca */ /* 0x000fe400000e0000 */
[----:B------:R-:W-:Y:S02]  /*8660*/  R2UR UR4, R6 ;  /* 0x00000000060472ca */ /* 0x000fe400000e0000 */
[----:B------:R-:W-:Y:S01]  /*8670*/  R2UR UR5, R7 ;  /* 0x00000000070572ca */ /* 0x000fe200000e0000 */
[----:B------:R-:W-:Y:S02]  /*8680*/  WARPGROUP.DEPBAR.LE gsb0, 0x0 ;  /* 0x00008000000079c5 */ /* 0x000fe40000010000 */
[----:B------:R-:W-:-:S10]  /*8690*/  WARPGROUP.ARRIVE ;  /* 0x00000000000079c5 */ /* 0x000fd40000000000 */
[----:B------:R-:W-:Y:S01]  /*86a0*/  HGMMA.64x192x16.F32.BF16 R24, gdesc[UR4], R24, gsb0 ;  /* 0x02e00000041879f0 */ /* 0x000fe20008001818 */
[----:B------:R-:W-:Y:S01]  /*86b0*/  ULDC UR4, c[0x0][0x9d8] ;  /* 0x0002760000047ab9 */ /* 0x000fe20000000800 */
[----:B------:R-:W-:Y:S01]  /*86c0*/  ULDC UR5, c[0x0][0x988] ;  /* 0x0002620000057ab9 */ /* 0x000fe20000000800 */
[----:B------:R-:W-:Y:S02]  /*86d0*/  WARPGROUP.DEPBAR.LE gsb0, 0x0 ;  /* 0x00008000000079c5 */ /* 0x000fe40000010000 */
[----:B------:R-:W-:Y:S01]  /*86e0*/  FMUL.FTZ R126, R24, UR4 ;  /* 0x00000004187e7c20 */ /* 0x000fe20008410000 */
[----:B0-----:R-:W-:Y:S01]  /*86f0*/  FMUL.FTZ R12, R26, UR4 ;  /* 0x000000041a0c7c20 */ /* 0x001fe20008410000 */
[----:B------:R-:W-:Y:S01]  /*8700*/  FMUL.FTZ R122, R29, UR4 ;  /* 0x000000041d7a7c20 */ /* 0x000fe20008410000 */
[----:B------:R-:W-:Y:S01]  /*8710*/  FMUL.FTZ R15, R31, UR4 ;  /* 0x000000041f0f7c20 */ /* 0x000fe20008410000 */
[----:B------:R-:W-:Y:S01]  /*8720*/  FMUL.FTZ R124, R25, UR4 ;  /* 0x00000004197c7c20 */ /* 0x000fe20008410000 */
[----:B------:R-:W-:Y:S01]  /*8730*/  FMUL.FTZ R120, R33, UR4 ;  /* 0x0000000421787c20 */ /* 0x000fe20008410000 */
[----:B------:R-:W-:Y:S01]  /*8740*/  FMUL.FTZ R25, R35, UR4 ;  /* 0x0000000423197c20 */ /* 0x000fe20008410000 */
[----:B------:R-:W-:Y:S01]  /*8750*/  MUFU.TANH R126, R126 ;  /* 0x0000007e007e7308 */ /* 0x000fe20000002400 */
[----:B------:R-:W-:Y:S01]  /*8760*/  FMUL.FTZ R4, R40, UR4 ;  /* 0x0000000428047c20 */ /* 0x000fe20008410000 */
[----:B-1----:R-:W-:Y:S01]  /*8770*/  FMUL.FTZ R7, R48, UR4 ;  /* 0x0000000430077c20 */ /* 0x002fe20008410000 */
[----:B------:R-:W-:Y:S01]  /*8780*/  FMUL.FTZ R125, R28, UR4 ;  /* 0x000000041c7d7c20 */ /* 0x000fe20008410000 */
[----:B------:R-:W-:Y:S01]  /*8790*/  FMUL.FTZ R48, R51, UR4 ;  /* 0x0000000433307c20 */ /* 0x000fe20008410000 */
[----:B------:R-:W-:-:S03]  /*87a0*/  FMUL.FTZ R51, R55, UR4 ;  /* 0x0000000437337c20 */ /* 0x000fc60008410000 */
[----:B------:R-:W0:Y:S01]  /*87b0*/  MUFU.TANH R12, R12 ;  /* 0x0000000c000c7308 */ /* 0x000e220000002400 */
[----:B------:R-:W-:Y:S01]  /*87c0*/  FMUL.FTZ R55, R66, UR4 ;  /* 0x0000000442377c20 */ /* 0x000fe20008410000 */
[----:B------:R-:W-:Y:S01]  /*87d0*/  FMUL.FTZ R3, R44, UR4 ;  /* 0x000000042c037c20 */ /* 0x000fe20008410000 */
[----:B--2---:R-:W-:-:S05]  /*87e0*/  IMAD.IADD R66, R5, 0x1, R127 ;  /* 0x0000000105427824 */ /* 0x004fca00078e027f */
[----:B------:R-:W-:Y:S01]  /*87f0*/  MUFU.TANH R122, R122 ;  /* 0x0000007a007a7308 */ /* 0x000fe20000002400 */
[----:B------:R-:W-:-:S07]  /*8800*/  IMAD R5, R155, -0xc0, R66 ;  /* 0xffffff409b057824 */ /* 0x000fce00078e0242 */
[----:B------:R-:W1:Y:S01]  /*8810*/  MUFU.TANH R15, R15 ;  /* 0x0000000f000f7308 */ /* 0x000e620000002400 */
[----:B------:R-:W-:-:S07]  /*8820*/  FMUL.FTZ R123, R32, UR4 ;  /* 0x00000004207b7c20 */ /* 0x000fce0008410000 */
[----:B------:R-:W2:Y:S01]  /*8830*/  MUFU.TANH R124, R124 ;  /* 0x0000007c007c7308 */ /* 0x000ea20000002400 */
[----:B------:R-:W-:-:S07]  /*8840*/  FMUL.FTZ R13, R27, UR4 ;  /* 0x000000041b0d7c20 */ /* 0x000fce0008410000 */
[----:B------:R-:W-:Y:S08]  /*8850*/  MUFU.TANH R120, R120 ;  /* 0x0000007800787308 */ /* 0x000ff00000002400 */
[----:B------:R-:W3:Y:S01]  /*8860*/  MUFU.TANH R25, R25 ;  /* 0x0000001900197308 */ /* 0x000ee20000002400 */
[----:B------:R-:W-:-:S07]  /*8870*/  ISETP.GT.AND P3, PT, R5, RZ, PT ;  /* 0x000000ff0500720c */ /* 0x000fce0003f64270 */
[----:B------:R-:W4:Y:S01]  /*8880*/  MUFU.TANH R4, R4 ;  /* 0x0000000400047308 */ /* 0x000f220000002400 */
[----:B------:R-:W-:-:S07]  /*8890*/  ISETP.GT.AND P1, PT, R5, 0x9, PT ;  /* 0x000000090500780c */ /* 0x000fce0003f24270 */
[----:B------:R-:W4:Y:S01]  /*88a0*/  MUFU.TANH R125, R125 ;  /* 0x0000007d007d7308 */ /* 0x000f220000002400 */
[----:B------:R-:W-:Y:S01]  /*88b0*/  FMUL.FTZ R14, R30, UR4 ;  /* 0x000000041e0e7c20 */ /* 0x000fe20008410000 */
[----:B------:R-:W-:-:S06]  /*88c0*/  ISETP.GT.AND P4, PT, R5, 0x1, PT ;  /* 0x000000010500780c */ /* 0x000fcc0003f84270 */
[----:B------:R-:W4:Y:S01]  /*88d0*/  MUFU.TANH R3, R3 ;  /* 0x0000000300037308 */ /* 0x000f220000002400 */
[----:B------:R-:W-:Y:S01]  /*88e0*/  FMUL.FTZ R121, R36, UR4 ;  /* 0x0000000424797c20 */ /* 0x000fe20008410000 */
[----:B0-----:R-:W-:Y:S02]  /*88f0*/  FSEL R12, R12, -INF , P3 ;  /* 0xff8000000c0c7808 */ /* 0x001fe40001800000 */
[----:B------:R-:W-:-:S04]  /*8900*/  FSEL R126, R126, -INF , P3 ;  /* 0xff8000007e7e7808 */ /* 0x000fc80001800000 */
[----:B------:R-:W0:Y:S01]  /*8910*/  MUFU.TANH R123, R123 ;  /* 0x0000007b007b7308 */ /* 0x000e220000002400 */
[----:B------:R-:W-:Y:S02]  /*8920*/  ISETP.GT.AND P3, PT, R5, 0x11, PT ;  /* 0x000000110500780c */ /* 0x000fe40003f64270 */
[----:B-1----:R-:W-:Y:S02]  /*8930*/  FSEL R15, R15, -INF , P1 ;  /* 0xff8000000f0f7808 */ /* 0x002fe40000800000 */
[----:B------:R-:W-:Y:S02]  /*8940*/  FSEL R122, R122, -INF , P1 ;  /* 0xff8000007a7a7808 */ /* 0x000fe40000800000 */
[C---:B------:R-:W-:Y:S01]  /*8950*/  ISETP.GT.AND P1, PT, R5.reuse, 0x20, PT ;  /* 0x000000200500780c */ /* 0x040fe20003f24270 */
[----:B------:R-:W1:Y:S01]  /*8960*/  MUFU.TANH R13, R13 ;  /* 0x0000000d000d7308 */ /* 0x000e620000002400 */
[----:B------:R-:W-:Y:S01]  /*8970*/  ISETP.GT.AND P5, PT, R5, 0x8, PT ;  /* 0x000000080500780c */ /* 0x000fe20003fa4270 */
[----:B------:R-:W-:Y:S01]  /*8980*/  FMUL.FTZ R6, R37, UR4 ;  /* 0x0000000425067c20 */ /* 0x000fe20008410000 */
[----:B--2---:R-:W-:Y:S01]  /*8990*/  FSEL R124, R124, -INF , P4 ;  /* 0xff8000007c7c7808 */ /* 0x004fe20002000000 */
[----:B------:R-:W-:Y:S01]  /*89a0*/  FMUL.FTZ R35, R93, UR4 ;  /* 0x000000045d237c20 */ /* 0x000fe20008410000 */
[----:B---3--:R-:W-:Y:S01]  /*89b0*/  FSEL R25, R25, -INF , P3 ;  /* 0xff80000019197808 */ /* 0x008fe20001800000 */
[----:B------:R-:W-:Y:S01]  /*89c0*/  FMUL.FTZ R30, R46, UR4 ;  /* 0x000000042e1e7c20 */ /* 0x000fe20008410000 */
[----:B------:R-:W-:Y:S01]  /*89d0*/  FSEL R120, R120, -INF , P3 ;  /* 0xff80000078787808 */ /* 0x000fe20001800000 */
[----:B------:R-:W2:Y:S01]  /*89e0*/  MUFU.TANH R14, R14 ;  /* 0x0000000e000e7308 */ /* 0x000ea20000002400 */
[----:B------:R-:W-:Y:S01]  /*89f0*/  ISETP.GT.AND P3, PT, R5, 0x28, PT ;  /* 0x000000280500780c */ /* 0x000fe20003f64270 */
[----:B------:R-:W-:Y:S01]  /*8a00*/  FMUL.FTZ R24, R34, UR4 ;  /* 0x0000000422187c20 */ /* 0x000fe20008410000 */
[----:B----4-:R-:W-:Y:S01]  /*8a10*/  FSEL R93, R4, -INF , P1 ;  /* 0xff800000045d7808 */ /* 0x010fe20000800000 */
[----:B------:R-:W-:Y:S01]  /*8a20*/  FMUL.FTZ R46, R68, UR4 ;  /* 0x00000004442e7c20 */ /* 0x000fe20008410000 */
[----:B------:R-:W-:Y:S01]  /*8a30*/  FSEL R125, R125, -INF , P5 ;  /* 0xff8000007d7d7808 */ /* 0x000fe20002800000 */
[----:B------:R-:W-:Y:S01]  /*8a40*/  FMUL.FTZ R68, R79, UR4 ;  /* 0x000000044f447c20 */ /* 0x000fe20008410000 */
[----:B------:R-:W-:Y:S01]  /*8a50*/  FMNMX.FTZ R4, R126, R124, !PT ;  /* 0x0000007c7e047209 */ /* 0x000fe20007810000 */
[----:B------:R-:W3:Y:S01]  /*8a60*/  MUFU.TANH R121, R121 ;  /* 0x0000007900797308 */ /* 0x000ee20000002400 */
[----:B------:R-:W-:Y:S01]  /*8a70*/  FMUL.FTZ R79, R91, UR4 ;  /* 0x000000045b4f7c20 */ /* 0x000fe20008410000 */
[----:B------:R-:W-:Y:S01]  /*8a80*/  FSEL R91, R3, -INF , P3 ;  /* 0xff800000035b7808 */ /* 0x000fe20001800000 */
[----:B------:R-:W-:Y:S01]  /*8a90*/  FMUL.FTZ R8, R41, UR4 ;  /* 0x0000000429087c20 */ /* 0x000fe20008410000 */
[----:B------:R-:W-:-:S02]  /*8aa0*/  ISETP.GT.AND P2, PT, R5, 0x10, PT ;  /* 0x000000100500780c */ /* 0x000fc40003f44270 */
[----:B------:R-:W-:Y:S02]  /*8ab0*/  FMNMX.FTZ R3, R125, R4, !PT ;  /* 0x000000047d037209 */ /* 0x000fe40007810000 */
[----:B------:R-:W4:Y:S01]  /*8ac0*/  MUFU.TANH R6, R6 ;  /* 0x0000000600067308 */ /* 0x000f220000002400 */
[----:B------:R-:W-:Y:S01]  /*8ad0*/  FMUL.FTZ R26, R38, UR4 ;  /* 0x00000004261a7c20 */ /* 0x000fe20008410000 */
[----:B0-----:R-:W-:Y:S02]  /*8ae0*/  FSEL R123, R123, -INF , P2 ;  /* 0xff8000007b7b7808 */ /* 0x001fe40001000000 */
[----:B------:R-:W-:-:S04]  /*8af0*/  FMNMX.FTZ R4, R122, R3, !PT ;  /* 0x000000037a047209 */ /* 0x000fc80007810000 */
[----:B------:R-:W0:Y:S01]  /*8b00*/  MUFU.TANH R24, R24 ;  /* 0x0000001800187308 */ /* 0x000e220000002400 */
[----:B-1----:R-:W-:Y:S01]  /*8b10*/  FSEL R13, R13, -INF , P4 ;  /* 0xff8000000d0d7808 */ /* 0x002fe20002000000 */
[----:B------:R-:W-:Y:S01]  /*8b20*/  FMUL.FTZ R27, R39, UR4 ;  /* 0x00000004271b7c20 */ /* 0x000fe20008410000 */
[----:B------:R-:W-:Y:S01]  /*8b30*/  ISETP.GT.AND P4, PT, R5, 0x18, PT ;  /* 0x000000180500780c */ /* 0x000fe20003f84270 */
[----:B------:R-:W-:Y:S01]  /*8b40*/  FMUL.FTZ R10, R45, UR4 ;  /* 0x000000042d0a7c20 */ /* 0x000fe20008410000 */
[----:B------:R-:W-:-:S03]  /*8b50*/  FMNMX.FTZ R3, R123, R4, !PT ;  /* 0x000000047b037209 */ /* 0x000fc60007810000 */
[----:B------:R-:W1:Y:S01]  /*8b60*/  MUFU.TANH R8, R8 ;  /* 0x0000000800087308 */ /* 0x000e620000002400 */
[----:B--2---:R-:W-:Y:S01]  /*8b70*/  FSEL R14, R14, -INF , P5 ;  /* 0xff8000000e0e7808 */ /* 0x004fe20002800000 */
[----:B------:R-:W-:Y:S01]  /*8b80*/  FMUL.FTZ R28, R42, UR4 ;  /* 0x000000042a1c7c20 */ /* 0x000fe20008410000 */
[----:B------:R-:W-:Y:S02]  /*8b90*/  ISETP.GT.AND P5, PT, R5, 0x19, PT ;  /* 0x000000190500780c */ /* 0x000fe40003fa4270 */
[----:B---3--:R-:W-:-:S03]  /*8ba0*/  FSEL R121, R121, -INF , P4 ;  /* 0xff80000079797808 */ /* 0x008fc60002000000 */
[----:B------:R-:W2:Y:S01]  /*8bb0*/  MUFU.TANH R26, R26 ;  /* 0x0000001a001a7308 */ /* 0x000ea20000002400 */
[----:B------:R-:W-:Y:S01]  /*8bc0*/  FMNMX.FTZ R4, R120, R3, !PT ;  /* 0x0000000378047209 */ /* 0x000fe20007810000 */
[----:B------:R-:W-:Y:S01]  /*8bd0*/  FMUL.FTZ R33, R92, UR4 ;  /* 0x000000045c217c20 */ /* 0x000fe20008410000 */
[----:B------:R-:W-:Y:S01]  /*8be0*/  FMUL.FTZ R29, R43, UR4 ;  /* 0x000000042b1d7c20 */ /* 0x000fe20008410000 */
[----:B----4-:R-:W-:Y:S01]  /*8bf0*/  FSEL R92, R6, -INF , P5 ;  /* 0xff800000065c7808 */ /* 0x010fe20002800000 */
[----:B------:R-:W-:Y:S01]  /*8c00*/  FMUL.FTZ R32, R49, UR4 ;  /* 0x0000000431207c20 */ /* 0x000fe20008410000 */
[----:B------:R-:W-:Y:S02]  /*8c10*/  FMNMX.FTZ R3, R121, R4, !PT ;  /* 0x0000000479037209 */ /* 0x000fe40007810000 */
[----:B------:R-:W3:Y:S01]  /*8c20*/  MUFU.TANH R27, R27 ;  /* 0x0000001b001b7308 */ /* 0x000ee20000002400 */
[----:B0-----:R-:W-:Y:S01]  /*8c30*/  FSEL R24, R24, -INF , P2 ;  /* 0xff80000018187808 */ /* 0x001fe20001000000 */
[----:B------:R-:W-:Y:S01]  /*8c40*/  FMUL.FTZ R9, R52, UR4 ;  /* 0x0000000434097c20 */ /* 0x000fe20008410000 */
[----:B------:R-:W-:-:S05]  /*8c50*/  ISETP.GT.AND P2, PT, R5, 0x21, PT ;  /* 0x000000210500780c */ /* 0x000fca0003f44270 */
[----:B------:R-:W0:Y:S01]  /*8c60*/  MUFU.TANH R10, R10 ;  /* 0x0000000a000a7308 */ /* 0x000e220000002400 */
[----:B------:R-:W-:Y:S01]  /*8c70*/  FMNMX.FTZ R4, R92, R3, !PT ;  /* 0x000000035c047209 */ /* 0x000fe20007810000 */
[----:B------:R-:W-:Y:S01]  /*8c80*/  FMUL.FTZ R52, R58, UR4 ;  /* 0x000000043a347c20 */ /* 0x000fe20008410000 */
[----:B------:R-:W-:-:S05]  /*8c90*/  FMUL.FTZ R58, R67, UR4 ;  /* 0x00000004433a7c20 */ /* 0x000fca0008410000 */
[----:B------:R-:W4:Y:S01]  /*8ca0*/  MUFU.TANH R28, R28 ;  /* 0x0000001c001c7308 */ /* 0x000f220000002400 */
[----:B------:R-:W-:Y:S01]  /*8cb0*/  FMUL.FTZ R67, R82, UR4 ;  /* 0x0000000452437c20 */ /* 0x000fe20008410000 */
[----:B------:R-:W-:Y:S01]  /*8cc0*/  FMUL.FTZ R31, R47, UR4 ;  /* 0x000000042f1f7c20 */ /* 0x000fe20008410000 */
[----:B-1----:R-:W-:-:S05]  /*8cd0*/  FSEL R82, R8, -INF , P2 ;  /* 0xff80000008527808 */ /* 0x002fca0001000000 */
[----:B------:R-:W1:Y:S01]  /*8ce0*/  MUFU.TANH R7, R7 ;  /* 0x0000000700077308 */ /* 0x000e620000002400 */
[----:B------:R-:W-:Y:S01]  /*8cf0*/  FMNMX.FTZ R3, R93, R4, !PT ;  /* 0x000000045d037209 */ /* 0x000fe20007810000 */
[----:B------:R-:W-:Y:S01]  /*8d00*/  FMUL.FTZ R34, R53, UR4 ;  /* 0x0000000435227c20 */ /* 0x000fe20008410000 */
[----:B--2---:R-:W-:-:S05]  /*8d10*/  FSEL R26, R26, -INF , P4 ;  /* 0xff8000001a1a7808 */ /* 0x004fca0002000000 */
[----:B------:R-:W2:Y:S01]  /*8d20*/  MUFU.TANH R29, R29 ;  /* 0x0000001d001d7308 */ /* 0x000ea20000002400 */
[----:B------:R-:W-:Y:S01]  /*8d30*/  FMUL.FTZ R49, R50, UR4 ;  /* 0x0000000432317c20 */ /* 0x000fe20008410000 */
[----:B------:R-:W-:-:S06]  /*8d40*/  ISETP.GT.AND P4, PT, R5, 0x29, PT ;  /* 0x000000290500780c */ /* 0x000fcc0003f84270 */
[----:B------:R-:W2:Y:S01]  /*8d50*/  MUFU.TANH R32, R32 ;  /* 0x0000002000207308 */ /* 0x000ea20000002400 */
[----:B------:R-:W-:Y:S01]  /*8d60*/  FMNMX.FTZ R4, R82, R3, !PT ;  /* 0x0000000352047209 */ /* 0x000fe20007810000 */
[----:B------:R-:W-:Y:S01]  /*8d70*/  FMUL.FTZ R20, R56, UR4 ;  /* 0x0000000438147c20 */ /* 0x000fe20008410000 */
[----:B------:R-:W-:Y:S01]  /*8d80*/  FMUL.FTZ R37, R61, UR4 ;  /* 0x000000043d257c20 */ /* 0x000fe20008410000 */
[----:B------:R-:W-:-:S04]  /*8d90*/  FMUL.FTZ R61, R64, UR4 ;  /* 0x00000004403d7c20 */ /* 0x000fc80008410000 */
[----:B------:R-:W2:Y:S01]  /*8da0*/  MUFU.TANH R30, R30 ;  /* 0x0000001e001e7308 */ /* 0x000ea20000002400 */
[----:B------:R-:W-:Y:S01]  /*8db0*/  FMUL.FTZ R64, R78, UR4 ;  /* 0x000000044e407c20 */ /* 0x000fe20008410000 */
[----:B---3--:R-:W-:-:S06]  /*8dc0*/  FSEL R27, R27, -INF , P5 ;  /* 0xff8000001b1b7808 */ /* 0x008fcc0002800000 */
[----:B------:R-:W3:Y:S01]  /*8dd0*/  MUFU.TANH R9, R9 ;  /* 0x0000000900097308 */ /* 0x000ee20000002400 */
[----:B------:R-:W-:Y:S01]  /*8de0*/  ISETP.GT.AND P5, PT, R5, 0x30, PT ;  /* 0x000000300500780c */ /* 0x000fe20003fa4270 */
[----:B------:R-:W-:Y:S01]  /*8df0*/  FMUL.FTZ R36, R57, UR4 ;  /* 0x0000000439247c20 */ /* 0x000fe20008410000 */
[----:B0-----:R-:W-:Y:S02]  /*8e00*/  FSEL R78, R10, -INF , P4 ;  /* 0xff8000000a4e7808 */ /* 0x001fe40002000000 */
[----:B------:R-:W-:-:S03]  /*8e10*/  FMNMX.FTZ R3, R91, R4, !PT ;  /* 0x000000045b037209 */ /* 0x000fc60007810000 */
[----:B------:R-:W0:Y:S01]  /*8e20*/  MUFU.TANH R31, R31 ;  /* 0x0000001f001f7308 */ /* 0x000e220000002400 */
[----:B------:R-:W-:Y:S01]  /*8e30*/  FMUL.FTZ R41, R81, UR4 ;  /* 0x0000000451297c20 */ /* 0x000fe20008410000 */
[----:B----4-:R-:W-:Y:S01]  /*8e40*/  FSEL R28, R28, -INF , P1 ;  /* 0xff8000001c1c7808 */ /* 0x010fe20000800000 */
[----:B------:R-:W-:-:S05]  /*8e50*/  FMUL.FTZ R50, R54, UR4 ;  /* 0x0000000436327c20 */ /* 0x000fca0008410000 */
[----:B------:R-:W4:Y:S01]  /*8e60*/  MUFU.TANH R34, R34 ;  /* 0x0000002200227308 */ /* 0x000f220000002400 */
[----:B------:R-:W-:Y:S01]  /*8e70*/  FMUL.FTZ R11, R60, UR4 ;  /* 0x000000043c0b7c20 */ /* 0x000fe20008410000 */
[----:B------:R-:W-:Y:S02]  /*8e80*/  ISETP.GT.AND P1, PT, R5, 0x31, PT ;  /* 0x000000310500780c */ /* 0x000fe40003f24270 */
[----:B-1----:R-:W-:Y:S02]  /*8e90*/  FSEL R81, R7, -INF , P5 ;  /* 0xff80000007517808 */ /* 0x002fe40002800000 */
[----:B------:R-:W-:Y:S02]  /*8ea0*/  FMNMX.FTZ R4, R78, R3, !PT ;  /* 0x000000034e047209 */ /* 0x000fe40007810000 */
[----:B------:R-:W1:Y:S01]  /*8eb0*/  MUFU.TANH R49, R49 ;  /* 0x0000003100317308 */ /* 0x000e620000002400 */
[----:B------:R-:W-:Y:S01]  /*8ec0*/  FMUL.FTZ R60, R74, UR4 ;  /* 0x000000044a3c7c20 */ /* 0x000fe20008410000 */
[----:B--2---:R-:W-:-:S06]  /*8ed0*/  FSEL R29, R29, -INF , P2 ;  /* 0xff8000001d1d7808 */ /* 0x004fcc0001000000 */
[----:B------:R-:W2:Y:S01]  /*8ee0*/  MUFU.TANH R20, R20 ;  /* 0x0000001400147308 */ /* 0x000ea20000002400 */
[----:B------:R-:W-:Y:S02]  /*8ef0*/  ISETP.GT.AND P2, PT, R5, 0x38, PT ;  /* 0x000000380500780c */ /* 0x000fe40003f44270 */
[----:B------:R-:W-:Y:S02]  /*8f00*/  FSEL R74, R32, -INF , P1 ;  /* 0xff800000204a7808 */ /* 0x000fe40000800000 */
[----:B------:R-:W-:-:S03]  /*8f10*/  FMNMX.FTZ R7, R81, R4, !PT ;  /* 0x0000000451077209 */ /* 0x000fc60007810000 */
[----:B------:R-:W2:Y:S01]  /*8f20*/  MUFU.TANH R48, R48 ;  /* 0x0000003000307308 */ /* 0x000ea20000002400 */
[----:B------:R-:W-:Y:S01]  /*8f30*/  FMUL.FTZ R43, R77, UR4 ;  /* 0x000000044d2b7c20 */ /* 0x000fe20008410000 */
[----:B------:R-:W-:-:S06]  /*8f40*/  FSEL R30, R30, -INF , P3 ;  /* 0xff8000001e1e7808 */ /* 0x000fcc0001800000 */
[----:B------:R-:W2:Y:S01]  /*8f50*/  MUFU.TANH R36, R36 ;  /* 0x0000002400247308 */ /* 0x000ea20000002400 */
[----:B------:R-:W-:Y:S02]  /*8f60*/  ISETP.GT.AND P3, PT, R5, 0x39, PT ;  /* 0x000000390500780c */ /* 0x000fe40003f64270 */
[----:B---3--:R-:W-:Y:S02]  /*8f70*/  FSEL R77, R9, -INF , P2 ;  /* 0xff800000094d7808 */ /* 0x008fe40001000000 */
[----:B------:R-:W-:-:S03]  /*8f80*/  FMNMX.FTZ R4, R74, R7, !PT ;  /* 0x000000074a047209 */ /* 0x000fc60007810000 */
[----:B------:R-:W3:Y:S01]  /*8f90*/  MUFU.TANH R50, R50 ;  /* 0x0000003200327308 */ /* 0x000ee20000002400 */
[----:B------:R-:W-:Y:S01]  /*8fa0*/  FMUL.FTZ R47, R69, UR4 ;  /* 0x00000004452f7c20 */ /* 0x000fe20008410000 */
[----:B0-----:R-:W-:-:S06]  /*8fb0*/  FSEL R31, R31, -INF , P4 ;  /* 0xff8000001f1f7808 */ /* 0x001fcc0002000000 */
[----:B------:R-:W0:Y:S01]  /*8fc0*/  MUFU.TANH R11, R11 ;  /* 0x0000000b000b7308 */ /* 0x000e220000002400 */
[----:B------:R-:W-:Y:S01]  /*8fd0*/  FMUL.FTZ R53, R59, UR4 ;  /* 0x000000043b357c20 */ /* 0x000fe20008410000 */
[----:B------:R-:W-:Y:S01]  /*8fe0*/  FMUL.FTZ R54, R62, UR4 ;  /* 0x000000043e367c20 */ /* 0x000fe20008410000 */
[----:B------:R-:W-:Y:S01]  /*8ff0*/  ISETP.GT.AND P4, PT, R5, 0x40, PT ;  /* 0x000000400500780c */ /* 0x000fe20003f84270 */
[----:B------:R-:W-:Y:S01]  /*9000*/  FMUL.FTZ R62, R65, UR4 ;  /* 0x00000004413e7c20 */ /* 0x000fe20008410000 */
[----:B----4-:R-:W-:-:S03]  /*9010*/  FSEL R69, R34, -INF , P3 ;  /* 0xff80000022457808 */ /* 0x010fc60001800000 */
[----:B------:R-:W4:Y:S01]  /*9020*/  MUFU.TANH R51, R51 ;  /* 0x0000003300337308 */ /* 0x000f220000002400 */
[----:B------:R-:W-:Y:S01]  /*9030*/  FMNMX.FTZ R4, R77, R4, !PT ;  /* 0x000000044d047209 */ /* 0x000fe20007810000 */
[----:B------:R-:W-:Y:S01]  /*9040*/  FMUL.FTZ R45, R73, UR4 ;  /* 0x00000004492d7c20 */ /* 0x000fe20008410000 */
[----:B-1----:R-:W-:-:S05]  /*9050*/  FSEL R49, R49, -INF , P5 ;  /* 0xff80000031317808 */ /* 0x002fca0002800000 */
[----:B------:R-:W1:Y:S01]  /*9060*/  MUFU.TANH R37, R37 ;  /* 0x0000002500257308 */ /* 0x000e620000002400 */
[----:B------:R-:W-:Y:S02]  /*9070*/  ISETP.GT.AND P5, PT, R5, 0x41, PT ;  /* 0x000000410500780c */ /* 0x000fe40003fa4270 */
[----:B--2---:R-:W-:Y:S02]  /*9080*/  FSEL R73, R20, -INF , P4 ;  /* 0xff80000014497808 */ /* 0x004fe40002000000 */
[----:B------:R-:W-:-:S03]  /*9090*/  FMNMX.FTZ R4, R69, R4, !PT ;  /* 0x0000000445047209 */ /* 0x000fc60007810000 */
[----:B------:R-:W2:Y:S01]  /*90a0*/  MUFU.TANH R52, R52 ;  /* 0x0000003400347308 */ /* 0x000ea20000002400 */
[----:B------:R-:W-:Y:S01]  /*90b0*/  FSEL R48, R48, -INF , P1 ;  /* 0xff80000030307808 */ /* 0x000fe20000800000 */
[----:B------:R-:W-:Y:S01]  /*90c0*/  FMUL.FTZ R56, R63, UR4 ;  /* 0x000000043f387c20 */ /* 0x000fe20008410000 */
[----:B------:R-:W-:-:S05]  /*90d0*/  ISETP.GT.AND P1, PT, R5, 0x48, PT ;  /* 0x000000480500780c */ /* 0x000fca0003f24270 */
[----:B------:R-:W2:Y:S01]  /*90e0*/  MUFU.TANH R61, R61 ;  /* 0x0000003d003d7308 */ /* 0x000ea20000002400 */
[----:B------:R-:W-:Y:S02]  /*90f0*/  FSEL R65, R36, -INF , P5 ;  /* 0xff80000024417808 */ /* 0x000fe40002800000 */
[----:B------:R-:W-:-:S05]  /*9100*/  FMNMX.FTZ R4, R73, R4, !PT ;  /* 0x0000000449047209 */ /* 0x000fca0007810000 */
[----:B------:R-:W2:Y:S01]  /*9110*/  MUFU.TANH R53, R53 ;  /* 0x0000003500357308 */ /* 0x000ea20000002400 */
[----:B---3--:R-:W-:Y:S02]  /*9120*/  FSEL R50, R50, -INF , P2 ;  /* 0xff80000032327808 */ /* 0x008fe40001000000 */
[----:B0-----:R-:W-:-:S05]  /*9130*/  FSEL R66, R11, -INF , P1 ;  /* 0xff8000000b427808 */ /* 0x001fca0000800000 */
[----:B------:R-:W0:Y:S01]  /*9140*/  MUFU.TANH R62, R62 ;  /* 0x0000003e003e7308 */ /* 0x000e220000002400 */
[----:B------:R-:W-:Y:S01]  /*9150*/  ISETP.GT.AND P2, PT, R5, 0x49, PT ;  /* 0x000000490500780c */ /* 0x000fe20003f44270 */
[----:B------:R-:W-:Y:S01]  /*9160*/  FMUL.FTZ R44, R72, UR4 ;  /* 0x00000004482c7c20 */ /* 0x000fe20008410000 */
[----:B------:R-:W-:-:S05]  /*9170*/  FMNMX.FTZ R11, R65, R4, !PT ;  /* 0x00000004410b7209 */ /* 0x000fca0007810000 */
[----:B------:R-:W3:Y:S01]  /*9180*/  MUFU.TANH R54, R54 ;  /* 0x0000003600367308 */ /* 0x000ee20000002400 */
[----:B------:R-:W-:Y:S01]  /*9190*/  FMUL.FTZ R57, R70, UR4 ;  /* 0x0000000446397c20 */ /* 0x000fe20008410000 */
[----:B----4-:R-:W-:-:S06]  /*91a0*/  FSEL R51, R51, -INF , P3 ;  /* 0xff80000033337808 */ /* 0x010fcc0001800000 */
[----:B------:R-:W4:Y:S01]  /*91b0*/  MUFU.TANH R46, R46 ;  /* 0x0000002e002e7308 */ /* 0x000f220000002400 */
[----:B------:R-:W-:Y:S02]  /*91c0*/  ISETP.GT.AND P3, PT, R5, 0x50, PT ;  /* 0x000000500500780c */ /* 0x000fe40003f64270 */
[----:B-1----:R-:W-:Y:S02]  /*91d0*/  FSEL R70, R37, -INF , P2 ;  /* 0xff80000025467808 */ /* 0x002fe40001000000 */
[----:B------:R-:W-:-:S03]  /*91e0*/  FMNMX.FTZ R11, R66, R11, !PT ;  /* 0x0000000b420b7209 */ /* 0x000fc60007810000 */
[----:B------:R-:W1:Y:S01]  /*91f0*/  MUFU.TANH R56, R56 ;  /* 0x0000003800387308 */ /* 0x000e620000002400 */
[----:B--2---:R-:W-:Y:S01]  /*9200*/  FSEL R52, R52, -INF , P4 ;  /* 0xff80000034347808 */ /* 0x004fe20002000000 */
[----:B------:R-:W-:Y:S01]  /*9210*/  FMUL.FTZ R42, R76, UR4 ;  /* 0x000000044c2a7c20 */ /* 0x000fe20008410000 */
[----:B------:R-:W-:-:S05]  /*9220*/  ISETP.GT.AND P4, PT, R5, 0x51, PT ;  /* 0x000000510500780c */ /* 0x000fca0003f84270 */
[----:B------:R-:W2:Y:S01]  /*9230*/  MUFU.TANH R47, R47 ;  /* 0x0000002f002f7308 */ /* 0x000ea20000002400 */
[----:B------:R-:W-:Y:S02]  /*9240*/  FSEL R61, R61, -INF , P3 ;  /* 0xff8000003d3d7808 */ /* 0x000fe40001800000 */
[----:B------:R-:W-:-:S05]  /*9250*/  FMNMX.FTZ R6, R70, R11, !PT ;  /* 0x0000000b46067209 */ /* 0x000fca0007810000 */
[----:B------:R-:W2:Y:S01]  /*9260*/  MUFU.TANH R55, R55 ;  /* 0x0000003700377308 */ /* 0x000ea20000002400 */
[----:B------:R-:W-:Y:S01]  /*9270*/  FSEL R53, R53, -INF , P5 ;  /* 0xff80000035357808 */ /* 0x000fe20002800000 */
[----:B------:R-:W-:Y:S01]  /*9280*/  FMUL.FTZ R59, R71, UR4 ;  /* 0x00000004473b7c20 */ /* 0x000fe20008410000 */
[----:B------:R-:W-:-:S05]  /*9290*/  ISETP.GT.AND P5, PT, R5, 0x58, PT ;  /* 0x000000580500780c */ /* 0x000fca0003fa4270 */
[----:B------:R-:W2:Y:S01]  /*92a0*/  MUFU.TANH R44, R44 ;  /* 0x0000002c002c7308 */ /* 0x000ea20000002400 */
[----:B0-----:R-:W-:Y:S01]  /*92b0*/  FSEL R62, R62, -INF , P4 ;  /* 0xff8000003e3e7808 */ /* 0x001fe20002000000 */
[----:B------:R-:W-:Y:S01]  /*92c0*/  FMUL.FTZ R63, R75, UR4 ;  /* 0x000000044b3f7c20 */ /* 0x000fe20008410000 */
[----:B------:R-:W-:-:S05]  /*92d0*/  FMNMX.FTZ R11, R61, R6, !PT ;  /* 0x000000063d0b7209 */ /* 0x000fca0007810000 */
[----:B------:R-:W0:Y:S01]  /*92e0*/  MUFU.TANH R58, R58 ;  /* 0x0000003a003a7308 */ /* 0x000e220000002400 */
[----:B---3--:R-:W-:Y:S01]  /*92f0*/  FSEL R54, R54, -INF , P1 ;  /* 0xff80000036367808 */ /* 0x008fe20000800000 */
[----:B------:R-:W-:Y:S01]  /*9300*/  FMUL.FTZ R40, R80, UR4 ;  /* 0x0000000450287c20 */ /* 0x000fe20008410000 */
[----:B------:R-:W-:-:S05]  /*9310*/  ISETP.GT.AND P1, PT, R5, 0x59, PT ;  /* 0x000000590500780c */ /* 0x000fca0003f24270 */
[----:B------:R-:W3:Y:S01]  /*9320*/  MUFU.TANH R45, R45 ;  /* 0x0000002d002d7308 */ /* 0x000ee20000002400 */
[----:B----4-:R-:W-:Y:S02]  /*9330*/  FSEL R46, R46, -INF , P5 ;  /* 0xff8000002e2e7808 */ /* 0x010fe40002800000 */
[----:B------:R-:W-:Y:S01]  /*9340*/  FMNMX.FTZ R11, R62, R11, !PT ;  /* 0x0000000b3e0b7209 */ /* 0x000fe20007810000 */
[----:B------:R-:W-:-:S04]  /*9350*/  FMUL.FTZ R38, R84, UR4 ;  /* 0x0000000454267c20 */ /* 0x000fc80008410000 */
[----:B------:R-:W4:Y:S01]  /*9360*/  MUFU.TANH R57, R57 ;  /* 0x0000003900397308 */ /* 0x000f220000002400 */
[----:B------:R-:W-:Y:S01]  /*9370*/  FMUL.FTZ R72, R86, UR4 ;  /* 0x0000000456487c20 */ /* 0x000fe20008410000 */
[----:B-1----:R-:W-:-:S06]  /*9380*/  FSEL R56, R56, -INF , P2 ;  /* 0xff80000038387808 */ /* 0x002fcc0001000000 */
[----:B------:R-:W1:Y:S01]  /*9390*/  MUFU.TANH R42, R42 ;  /* 0x0000002a002a7308 */ /* 0x000e620000002400 */
[----:B------:R-:W-:Y:S02]  /*93a0*/  ISETP.GT.AND P2, PT, R5, 0x60, PT ;  /* 0x000000600500780c */ /* 0x000fe40003f44270 */
[----:B--2---:R-:W-:Y:S02]  /*93b0*/  FSEL R47, R47, -INF , P1 ;  /* 0xff8000002f2f7808 */ /* 0x004fe40000800000 */
[----:B------:R-:W-:-:S03]  /*93c0*/  FMNMX.FTZ R10, R46, R11, !PT ;  /* 0x0000000b2e0a7209 */ /* 0x000fc60007810000 */
[----:B------:R-:W2:Y:S01]  /*93d0*/  MUFU.TANH R59, R59 ;  /* 0x0000003b003b7308 */ /* 0x000ea20000002400 */
[----:B------:R-:W-:Y:S01]  /*93e0*/  FMUL.FTZ R71, R83, UR4 ;  /* 0x0000000453477c20 */ /* 0x000fe20008410000 */
[----:B------:R-:W-:Y:S01]  /*93f0*/  FMUL.FTZ R83, R95, UR4 ;  /* 0x000000045f537c20 */ /* 0x000fe20008410000 */
[----:B------:R-:W-:-:S05]  /*9400*/  FSEL R55, R55, -INF , P3 ;  /* 0xff80000037377808 */ /* 0x000fca0001800000 */
[----:B------:R-:W2:Y:S01]  /*9410*/  MUFU.TANH R63, R63 ;  /* 0x0000003f003f7308 */ /* 0x000ea20000002400 */
[----:B------:R-:W-:Y:S02]  /*9420*/  ISETP.GT.AND P3, PT, R5, 0x61, PT ;  /* 0x000000610500780c */ /* 0x000fe40003f64270 */
[----:B------:R-:W-:-:S05]  /*9430*/  FSEL R44, R44, -INF , P2 ;  /* 0xff8000002c2c7808 */ /* 0x000fca0001000000 */
[----:B------:R-:W2:Y:S01]  /*9440*/  MUFU.TANH R43, R43 ;  /* 0x0000002b002b7308 */ /* 0x000ea20000002400 */
[----:B------:R-:W-:Y:S01]  /*9450*/  FMNMX.FTZ R11, R47, R10, !PT ;  /* 0x0000000a2f0b7209 */ /* 0x000fe20007810000 */
[----:B------:R-:W-:Y:S01]  /*9460*/  FMUL.FTZ R88, R88, UR4 ;  /* 0x0000000458587c20 */ /* 0x000fe20008410000 */
[----:B------:R-:W-:-:S05]  /*9470*/  FMUL.FTZ R76, R90, UR4 ;  /* 0x000000045a4c7c20 */ /* 0x000fca0008410000 */
[----:B------:R-:W2:Y:S01]  /*9480*/  MUFU.TANH R60, R60 ;  /* 0x0000003c003c7308 */ /* 0x000ea20000002400 */
[----:B0-----:R-:W-:Y:S01]  /*9490*/  FSEL R58, R58, -INF , P4 ;  /* 0xff8000003a3a7808 */ /* 0x001fe20002000000 */
[----:B------:R-:W-:Y:S01]  /*94a0*/  FMUL.FTZ R4, R106, UR4 ;  /* 0x000000046a047c20 */ /* 0x000fe20008410000 */
[----:B------:R-:W-:-:S05]  /*94b0*/  ISETP.GT.AND P4, PT, R5, 0x68, PT ;  /* 0x000000680500780c */ /* 0x000fca0003f84270 */
[----:B------:R-:W0:Y:S01]  /*94c0*/  MUFU.TANH R40, R40 ;  /* 0x0000002800287308 */ /* 0x000e220000002400 */
[----:B---3--:R-:W-:Y:S01]  /*94d0*/  FSEL R45, R45, -INF , P3 ;  /* 0xff8000002d2d7808 */ /* 0x008fe20001800000 */
[----:B------:R-:W-:Y:S01]  /*94e0*/  FMUL.FTZ R39, R85, UR4 ;  /* 0x0000000455277c20 */ /* 0x000fe20008410000 */
[----:B------:R-:W-:-:S05]  /*94f0*/  FMNMX.FTZ R10, R44, R11, !PT ;  /* 0x0000000b2c0a7209 */ /* 0x000fca0007810000 */
[----:B------:R-:W-:Y:S01]  /*9500*/  MUFU.TANH R38, R38 ;  /* 0x0000002600267308 */ /* 0x000fe20000002400 */
[----:B------:R-:W-:-:S07]  /*9510*/  FMUL.FTZ R32, R97, UR4 ;  /* 0x0000000461207c20 */ /* 0x000fce0008410000 */
[----:B------:R-:W3:Y:S01]  /*9520*/  MUFU.TANH R72, R72 ;  /* 0x0000004800487308 */ /* 0x000ee20000002400 */
[----:B------:R-:W-:Y:S01]  /*9530*/  FMUL.FTZ R85, R99, UR4 ;  /* 0x0000000463557c20 */ /* 0x000fe20008410000 */
[----:B----4-:R-:W-:-:S06]  /*9540*/  FSEL R57, R57, -INF , P5 ;  /* 0xff80000039397808 */ /* 0x010fcc0002800000 */
[----:B------:R-:W4:Y:S01]  /*9550*/  MUFU.TANH R68, R68 ;  /* 0x0000004400447308 */ /* 0x000f220000002400 */
[----:B------:R-:W-:Y:S01]  /*9560*/  ISETP.GT.AND P5, PT, R5, 0x69, PT ;  /* 0x000000690500780c */ /* 0x000fe20003fa4270 */
[----:B------:R-:W-:Y:S01]  /*9570*/  FMUL.FTZ R89, R89, UR4 ;  /* 0x0000000459597c20 */ /* 0x000fe20008410000 */
[----:B-1----:R-:W-:-:S05]  /*9580*/  FSEL R42, R42, -INF , P4 ;  /* 0xff8000002a2a7808 */ /* 0x002fca0002000000 */
[----:B------:R-:W1:Y:S01]  /*9590*/  MUFU.TANH R41, R41 ;  /* 0x0000002900297308 */ /* 0x000e620000002400 */
[----:B------:R-:W-:-:S07]  /*95a0*/  FMNMX.FTZ R11, R45, R10, !PT ;  /* 0x0000000a2d0b7209 */ /* 0x000fce0007810000 */
[----:B------:R-:W-:Y:S01]  /*95b0*/  MUFU.TANH R35, R35 ;  /* 0x0000002300237308 */ /* 0x000fe20000002400 */
[----:B--2---:R-:W-:-:S07]  /*95c0*/  FSEL R59, R59, -INF , P1 ;  /* 0xff8000003b3b7808 */ /* 0x004fce0000800000 */
[----:B------:R-:W2:Y:S01]  /*95d0*/  MUFU.TANH R83, R83 ;  /* 0x0000005300537308 */ /* 0x000ea20000002400 */
[----:B------:R-:W-:Y:S01]  /*95e0*/  ISETP.GT.AND P1, PT, R5, 0x70, PT ;  /* 0x000000700500780c */ /* 0x000fe20003f24270 */
[----:B------:R-:W-:-:S06]  /*95f0*/  FMUL.FTZ R6, R108, UR4 ;  /* 0x000000046c067c20 */ /* 0x000fcc0008410000 */
[----:B------:R-:W2:Y:S01]  /*9600*/  MUFU.TANH R64, R64 ;  /* 0x0000004000407308 */ /* 0x000ea20000002400 */
[----:B------:R-:W-:Y:S02]  /*9610*/  FSEL R63, R63, -INF , P3 ;  /* 0xff8000003f3f7808 */ /* 0x000fe40001800000 */
[----:B------:R-:W-:-:S05]  /*9620*/  FSEL R43, R43, -INF , P5 ;  /* 0xff8000002b2b7808 */ /* 0x000fca0002800000 */
[----:B------:R-:W-:Y:S01]  /*9630*/  MUFU.TANH R88, R88 ;  /* 0x0000005800587308 */ /* 0x000fe20000002400 */
[----:B------:R-:W-:Y:S02]  /*9640*/  FMNMX.FTZ R10, R42, R11, !PT ;  /* 0x0000000b2a0a7209 */ /* 0x000fe40007810000 */
[----:B------:R-:W-:-:S05]  /*9650*/  ISETP.GT.AND P3, PT, R5, 0x78, PT ;  /* 0x000000780500780c */ /* 0x000fca0003f64270 */
[----:B------:R-:W2:Y:S01]  /*9660*/  MUFU.TANH R76, R76 ;  /* 0x0000004c004c7308 */ /* 0x000ea20000002400 */
[----:B------:R-:W-:-:S07]  /*9670*/  FSEL R60, R60, -INF , P2 ;  /* 0xff8000003c3c7808 */ /* 0x000fce0001000000 */
[----:B------:R-:W2:Y:S01]  /*9680*/  MUFU.TANH R67, R67 ;  /* 0x0000004300437308 */ /* 0x000ea20000002400 */
[----:B------:R-:W-:-:S07]  /*9690*/  ISETP.GT.AND P2, PT, R5, 0x71, PT ;  /* 0x000000710500780c */ /* 0x000fce0003f44270 */
[----:B------:R-:W2:Y:S01]  /*96a0*/  MUFU.TANH R4, R4 ;  /* 0x0000000400047308 */ /* 0x000ea20000002400 */
[----:B0-----:R-:W-:Y:S01]  /*96b0*/  FSEL R40, R40, -INF , P1 ;  /* 0xff80000028287808 */ /* 0x001fe20000800000 */
[----:B------:R-:W-:Y:S01]  /*96c0*/  FMUL.FTZ R75, R87, UR4 ;  /* 0x00000004574b7c20 */ /* 0x000fe20008410000 */
[----:B------:R-:W-:-:S05]  /*96d0*/  FMNMX.FTZ R11, R43, R10, !PT ;  /* 0x0000000a2b0b7209 */ /* 0x000fca0007810000 */
[----:B------:R-:W0:Y:S01]  /*96e0*/  MUFU.TANH R39, R39 ;  /* 0x0000002700277308 */ /* 0x000e220000002400 */
[----:B---3--:R-:W-:Y:S02]  /*96f0*/  FSEL R72, R72, -INF , P3 ;  /* 0xff80000048487808 */ /* 0x008fe40001800000 */
[----:B------:R-:W-:-:S05]  /*9700*/  FSEL R38, R38, -INF , P3 ;  /* 0xff80000026267808 */ /* 0x000fca0001800000 */
[----:B------:R-:W-:Y:S01]  /*9710*/  MUFU.TANH R32, R32 ;  /* 0x0000002000207308 */ /* 0x000fe20000002400 */
[----:B------:R-:W-:-:S07]  /*9720*/  ISETP.GT.AND P3, PT, R5, 0x89, PT ;  /* 0x000000890500780c */ /* 0x000fce0003f64270 */
[----:B------:R-:W3:Y:S01]  /*9730*/  MUFU.TANH R85, R85 ;  /* 0x0000005500557308 */ /* 0x000ee20000002400 */
[----:B----4-:R-:W-:Y:S02]  /*9740*/  FSEL R68, R68, -INF , P5 ;  /* 0xff80000044447808 */ /* 0x010fe40002800000 */
[----:B-1----:R-:W-:-:S05]  /*9750*/  FSEL R41, R41, -INF , P2 ;  /* 0xff80000029297808 */ /* 0x002fca0001000000 */
[----:B------:R-:W1:Y:S01]  /*9760*/  MUFU.TANH R89, R89 ;  /* 0x0000005900597308 */ /* 0x000e620000002400 */
[----:B------:R-:W-:Y:S01]  /*9770*/  FMNMX.FTZ R10, R40, R11, !PT ;  /* 0x0000000b280a7209 */ /* 0x000fe20007810000 */
[----:B------:R-:W-:Y:S01]  /*9780*/  FMUL.FTZ R80, R94, UR4 ;  /* 0x000000045e507c20 */ /* 0x000fe20008410000 */
[----:B------:R-:W-:Y:S01]  /*9790*/  ISETP.GT.AND P5, PT, R5, 0x80, PT ;  /* 0x000000800500780c */ /* 0x000fe20003fa4270 */
[----:B------:R-:W-:-:S04]  /*97a0*/  FMUL.FTZ R21, R96, UR4 ;  /* 0x0000000460157c20 */ /* 0x000fc80008410000 */
[----:B------:R-:W4:Y:S01]  /*97b0*/  MUFU.TANH R71, R71 ;  /* 0x0000004700477308 */ /* 0x000f220000002400 */
[----:B------:R-:W-:Y:S01]  /*97c0*/  FMUL.FTZ R84, R98, UR4 ;  /* 0x0000000462547c20 */ /* 0x000fe20008410000 */
[----:B--2---:R-:W-:Y:S02]  /*97d0*/  FSEL R83, R83, -INF , P3 ;  /* 0xff80000053537808 */ /* 0x004fe40001800000 */
[----:B------:R-:W-:-:S04]  /*97e0*/  FSEL R35, R35, -INF , P3 ;  /* 0xff80000023237808 */ /* 0x000fc80001800000 */
[----:B------:R-:W2:Y:S01]  /*97f0*/  MUFU.TANH R6, R6 ;  /* 0x0000000600067308 */ /* 0x000ea20000002400 */
[----:B------:R-:W-:Y:S02]  /*9800*/  FSEL R64, R64, -INF , P4 ;  /* 0xff80000040407808 */ /* 0x000fe40002000000 */
[C---:B------:R-:W-:Y:S02]  /*9810*/  ISETP.GT.AND P3, PT, R5.reuse, 0xa0, PT ;  /* 0x000000a00500780c */ /* 0x040fe40003f64270 */
[----:B------:R-:W-:Y:S02]  /*9820*/  ISETP.GT.AND P4, PT, R5, 0x79, PT ;  /* 0x000000790500780c */ /* 0x000fe40003f84270 */
[----:B------:R-:W-:Y:S01]  /*9830*/  FMNMX.FTZ R11, R41, R10, !PT ;  /* 0x0000000a290b7209 */ /* 0x000fe20007810000 */
[----:B------:R-:W2:Y:S01]  /*9840*/  MUFU.TANH R75, R75 ;  /* 0x0000004b004b7308 */ /* 0x000ea20000002400 */
[----:B------:R-:W-:Y:S02]  /*9850*/  FSEL R76, R76, -INF , P5 ;  /* 0xff8000004c4c7808 */ /* 0x000fe40002800000 */
[----:B------:R-:W-:Y:S01]  /*9860*/  FSEL R36, R88, -INF , P5 ;  /* 0xff80000058247808 */ /* 0x000fe20002800000 */
[----:B------:R-:W-:Y:S01]  /*9870*/  FMUL.FTZ R9, R100, UR4 ;  /* 0x0000000464097c20 */ /* 0x000fe20008410000 */
[----:B------:R-:W-:-:S03]  /*9880*/  ISETP.GT.AND P5, PT, R5, 0x91, PT ;  /* 0x000000910500780c */ /* 0x000fc60003fa4270 */
[----:B------:R-:W2:Y:S01]  /*9890*/  MUFU.TANH R33, R33 ;  /* 0x0000002100217308 */ /* 0x000ea20000002400 */
[----:B------:R-:W-:Y:S01]  /*98a0*/  FMUL.FTZ R8, R101, UR4 ;  /* 0x0000000465087c20 */ /* 0x000fe20008410000 */
[----:B------:R-:W-:Y:S01]  /*98b0*/  FMUL.FTZ R86, R102, UR4 ;  /* 0x0000000466567c20 */ /* 0x000fe20008410000 */
[----:B------:R-:W-:Y:S01]  /*98c0*/  FMUL.FTZ R87, R103, UR4 ;  /* 0x0000000467577c20 */ /* 0x000fe20008410000 */
[----:B------:R-:W-:Y:S01]  /*98d0*/  FMUL.FTZ R3, R104, UR4 ;  /* 0x0000000468037c20 */ /* 0x000fe20008410000 */
[----:B------:R-:W-:Y:S01]  /*98e0*/  FSEL R67, R67, -INF , P1 ;  /* 0xff80000043437808 */ /* 0x000fe20000800000 */
[----:B------:R-:W-:Y:S01]  /*98f0*/  FMUL.FTZ R7, R105, UR4 ;  /* 0x0000000469077c20 */ /* 0x000fe20008410000 */
[----:B------:R-:W-:Y:S01]  /*9900*/  FMUL.FTZ R90, R110, UR4 ;  /* 0x000000046e5a7c20 */ /* 0x000fe20008410000 */
[----:B------:R-:W-:Y:S01]  /*9910*/  FSEL R88, R4, -INF , P3 ;  /* 0xff80000004587808 */ /* 0x000fe20001800000 */
[----:B------:R-:W2:Y:S01]  /*9920*/  MUFU.TANH R79, R79 ;  /* 0x0000004f004f7308 */ /* 0x000ea20000002400 */
[----:B------:R-:W-:Y:S01]  /*9930*/  ISETP.GT.AND P1, PT, R5, 0x81, PT ;  /* 0x000000810500780c */ /* 0x000fe20003f24270 */
[----:B------:R-:W-:Y:S01]  /*9940*/  FMUL.FTZ R107, R107, UR4 ;  /* 0x000000046b6b7c20 */ /* 0x000fe20008410000 */
[----:B0-----:R-:W-:-:S02]  /*9950*/  FSEL R39, R39, -INF , P4 ;  /* 0xff80000027277808 */ /* 0x001fc40002000000 */
[----:B------:R-:W-:-:S03]  /*9960*/  FMNMX.FTZ R4, R38, R11, !PT ;  /* 0x0000000b26047209 */ /* 0x000fc60007810000 */
[----:B------:R-:W0:Y:S01]  /*9970*/  MUFU.TANH R80, R80 ;  /* 0x0000005000507308 */ /* 0x000e220000002400 */
[----:B---3--:R-:W-:Y:S02]  /*9980*/  FSEL R85, R85, -INF , P5 ;  /* 0xff80000055557808 */ /* 0x008fe40002800000 */
[----:B------:R-:W-:Y:S02]  /*9990*/  FSEL R32, R32, -INF , P5 ;  /* 0xff80000020207808 */ /* 0x000fe40002800000 */
[----:B------:R-:W-:-:S03]  /*99a0*/  ISETP.GT.AND P5, PT, R5, 0xa8, PT ;  /* 0x000000a80500780c */ /* 0x000fc60003fa4270 */
[----:B------:R-:W-:Y:S01]  /*99b0*/  MUFU.TANH R21, R21 ;  /* 0x0000001500157308 */ /* 0x000fe20000002400 */
[----:B-1----:R-:W-:Y:S02]  /*99c0*/  FSEL R37, R89, -INF , P1 ;  /* 0xff80000059257808 */ /* 0x002fe40000800000 */
[----:B------:R-:W-:-:S05]  /*99d0*/  FMNMX.FTZ R11, R39, R4, !PT ;  /* 0x00000004270b7209 */ /* 0x000fca0007810000 */
[----:B------:R-:W1:Y:S01]  /*99e0*/  MUFU.TANH R84, R84 ;  /* 0x0000005400547308 */ /* 0x000e620000002400 */
[----:B----4-:R-:W-:Y:S02]  /*99f0*/  FSEL R71, R71, -INF , P2 ;  /* 0xff80000047477808 */ /* 0x010fe40001000000 */
[----:B--2---:R-:W-:Y:S02]  /*9a00*/  FSEL R4, R6, -INF , P5 ;  /* 0xff80000006047808 */ /* 0x004fe40002800000 */
[----:B------:R-:W-:-:S03]  /*9a10*/  ISETP.GT.AND P2, PT, R5, 0x88, PT ;  /* 0x000000880500780c */ /* 0x000fc60003f44270 */
[----:B------:R-:W-:Y:S01]  /*9a20*/  MUFU.TANH R9, R9 ;  /* 0x0000000900097308 */ /* 0x000fe20000002400 */
[----:B------:R-:W-:-:S07]  /*9a30*/  FMNMX.FTZ R6, R36, R11, !PT ;  /* 0x0000000b24067209 */ /* 0x000fce0007810000 */
[----:B------:R-:W-:Y:S01]  /*9a40*/  MUFU.TANH R8, R8 ;  /* 0x0000000800087308 */ /* 0x000fe20000002400 */
[----:B------:R-:W-:-:S07]  /*9a50*/  FSEL R75, R75, -INF , P4 ;  /* 0xff8000004b4b7808 */ /* 0x000fce0002000000 */
[----:B------:R-:W2:Y:S01]  /*9a60*/  MUFU.TANH R86, R86 ;  /* 0x0000005600567308 */ /* 0x000ea20000002400 */
[----:B------:R-:W-:-:S07]  /*9a70*/  FSEL R33, R33, -INF , P2 ;  /* 0xff80000021217808 */ /* 0x000fce0001000000 */
[----:B------:R-:W3:Y:S01]  /*9a80*/  MUFU.TANH R87, R87 ;  /* 0x0000005700577308 */ /* 0x000ee20000002400 */
[----:B------:R-:W-:-:S07]  /*9a90*/  FMNMX.FTZ R6, R37, R6, !PT ;  /* 0x0000000625067209 */ /* 0x000fce0007810000 */
[----:B------:R-:W4:Y:S08]  /*9aa0*/  MUFU.TANH R3, R3 ;  /* 0x0000000300037308 */ /* 0x000f300000002400 */
[----:B------:R-:W4:Y:S08]  /*9ab0*/  MUFU.TANH R7, R7 ;  /* 0x0000000700077308 */ /* 0x000f300000002400 */
[----:B------:R-:W4:Y:S08]  /*9ac0*/  MUFU.TANH R89, R107 ;  /* 0x0000006b00597308 */ /* 0x000f300000002400 */
[----:B------:R-:W4:Y:S01]  /*9ad0*/  MUFU.TANH R90, R90 ;  /* 0x0000005a005a7308 */ /* 0x000f220000002400 */
[----:B------:R-:W-:-:S02]  /*9ae0*/  ISETP.GT.AND P4, PT, R5, 0x90, PT ;  /* 0x000000900500780c */ /* 0x000fc40003f84270 */
[----:B------:R-:W-:Y:S02]  /*9af0*/  FMNMX.FTZ R6, R33, R6, !PT ;  /* 0x0000000621067209 */ /* 0x000fe40007810000 */
[----:B------:R-:W-:Y:S02]  /*9b00*/  FSEL R79, R79, -INF , P1 ;  /* 0xff8000004f4f7808 */ /* 0x000fe40000800000 */
[----:B0-----:R-:W-:Y:S02]  /*9b10*/  FSEL R80, R80, -INF , P2 ;  /* 0xff80000050507808 */ /* 0x001fe40001000000 */
[----:B-1----:R-:W-:Y:S02]  /*9b20*/  FSEL R84, R84, -INF , P4 ;  /* 0xff80000054547808 */ /* 0x002fe40002000000 */
[----:B------:R-:W-:Y:S02]  /*9b30*/  FSEL R21, R21, -INF , P4 ;  /* 0xff80000015157808 */ /* 0x000fe40002000000 */
[----:B------:R-:W-:-:S02]  /*9b40*/  ISETP.GT.AND P1, PT, R5, 0x98, PT ;  /* 0x000000980500780c */ /* 0x000fc40003f24270 */
[C---:B------:R-:W-:Y:S02]  /*9b50*/  ISETP.GT.AND P2, PT, R5.reuse, 0x99, PT ;  /* 0x000000990500780c */ /* 0x040fe40003f44270 */
[----:B------:R-:W-:Y:S02]  /*9b60*/  ISETP.GT.AND P4, PT, R5, 0xa1, PT ;  /* 0x000000a10500780c */ /* 0x000fe40003f84270 */
[----:B------:R-:W-:Y:S02]  /*9b70*/  FMNMX.FTZ R6, R35, R6, !PT ;  /* 0x0000000623067209 */ /* 0x000fe40007810000 */
[----:B--2---:R-:W-:Y:S02]  /*9b80*/  FSEL R86, R86, -INF , P1 ;  /* 0xff80000056567808 */ /* 0x004fe40000800000 */
[----:B------:R-:W-:Y:S02]  /*9b90*/  FSEL R9, R9, -INF , P1 ;  /* 0xff80000009097808 */ /* 0x000fe40000800000 */
[----:B---3--:R-:W-:-:S02]  /*9ba0*/  FSEL R87, R87, -INF , P2 ;  /* 0xff80000057577808 */ /* 0x008fc40001000000 */
[----:B------:R-:W-:Y:S02]  /*9bb0*/  FSEL R8, R8, -INF , P2 ;  /* 0xff80000008087808 */ /* 0x000fe40001000000 */
[----:B----4-:R-:W-:Y:S02]  /*9bc0*/  FSEL R3, R3, -INF , P3 ;  /* 0xff80000003037808 */ /* 0x010fe40001800000 */
[----:B------:R-:W-:Y:S02]  /*9bd0*/  FSEL R7, R7, -INF , P4 ;  /* 0xff80000007077808 */ /* 0x000fe40002000000 */
[----:B------:R-:W-:Y:S02]  /*9be0*/  FSEL R89, R89, -INF , P4 ;  /* 0xff80000059597808 */ /* 0x000fe40002000000 */
[----:B------:R-:W-:Y:S02]  /*9bf0*/  FSEL R90, R90, -INF , P5 ;  /* 0xff8000005a5a7808 */ /* 0x000fe40002800000 */
[----:B------:R-:W-:-:S02]  /*9c00*/  ISETP.GT.AND P1, PT, R5, 0xa9, PT ;  /* 0x000000a90500780c */ /* 0x000fc40003f24270 */
[C---:B------:R-:W-:Y:S02]  /*9c10*/  ISETP.GT.AND P2, PT, R5.reuse, 0xb0, PT ;  /* 0x000000b00500780c */ /* 0x040fe40003f44270 */
[C---:B------:R-:W-:Y:S02]  /*9c20*/  ISETP.GT.AND P3, PT, R5.reuse, 0xb1, PT ;  /* 0x000000b10500780c */ /* 0x040fe40003f64270 */
[C---:B------:R-:W-:Y:S02]  /*9c30*/  ISETP.GT.AND P4, PT, R5.reuse, 0xb8, PT ;  /* 0x000000b80500780c */ /* 0x040fe40003f84270 */
[----:B------:R-:W-:Y:S01]  /*9c40*/  ISETP.GT.AND P5, PT, R5, 0xb9, PT ;  /* 0x000000b90500780c */ /* 0x000fe20003fa4270 */
[----:B------:R-:W-:Y:S01]  /*9c50*/  FMUL.FTZ R34, R109, UR4 ;  /* 0x000000046d227c20 */ /* 0x000fe20008410000 */
[----:B------:R-:W-:Y:S01]  /*9c60*/  FMNMX.FTZ R5, R21, R6, !PT ;  /* 0x0000000615057209 */ /* 0x000fe20007810000 */
[----:B------:R-:W-:-:S03]  /*9c70*/  FMUL.FTZ R10, R112, UR4 ;  /* 0x00000004700a7c20 */ /* 0x000fc60008410000 */
[----:B------:R-:W-:Y:S01]  /*9c80*/  FMNMX.FTZ R6, R32, R5, !PT ;  /* 0x0000000520067209 */ /* 0x000fe20007810000 */
[----:B------:R-:W0:Y:S01]  /*9c90*/  MUFU.TANH R34, R34 ;  /* 0x0000002200227308 */ /* 0x000e220000002400 */
[----:B------:R-:W-:Y:S02]  /*9ca0*/  FMUL.FTZ R11, R113, UR4 ;  /* 0x00000004710b7c20 */ /* 0x000fe40008410000 */
[----:B------:R-:W-:Y:S01]  /*9cb0*/  FMNMX.FTZ R5, R9, R6, !PT ;  /* 0x0000000609057209 */ /* 0x000fe20007810000 */
[----:B------:R-:W-:Y:S01]  /*9cc0*/  FMUL.FTZ R20, R116, UR4 ;  /* 0x0000000474147c20 */ /* 0x000fe20008410000 */
[----:B------:R-:W-:Y:S01]  /*9cd0*/  FMUL.FTZ R117, R117, UR4 ;  /* 0x0000000475757c20 */ /* 0x000fe20008410000 */
[----:B------:R-:W-:Y:S01]  /*9ce0*/  FMUL.FTZ R105, R111, UR4 ;  /* 0x000000046f697c20 */ /* 0x000fe20008410000 */
[----:B------:R-:W-:Y:S01]  /*9cf0*/  FMNMX.FTZ R6, R8, R5, !PT ;  /* 0x0000000508067209 */ /* 0x000fe20007810000 */
[----:B------:R-:W1:Y:S01]  /*9d00*/  MUFU.TANH R10, R10 ;  /* 0x0000000a000a7308 */ /* 0x000e620000002400 */
[----:B------:R-:W2:Y:S02]  /*9d10*/  LDL R116, [R1+0x44] ;  /* 0x0000440001747983 */ /* 0x000ea40000100800 */
[----:B------:R-:W-:-:S05]  /*9d20*/  FMNMX.FTZ R6, R3, R6, !PT ;  /* 0x0000000603067209 */ /* 0x000fca0007810000 */
[----:B------:R-:W3:Y:S01]  /*9d30*/  MUFU.TANH R11, R11 ;  /* 0x0000000b000b7308 */ /* 0x000ee20000002400 */
[----:B------:R-:W-:Y:S02]  /*9d40*/  FMNMX.FTZ R5, R7, R6, !PT ;  /* 0x0000000607057209 */ /* 0x000fe40007810000 */
[----:B0-----:R-:W-:-:S05]  /*9d50*/  FSEL R34, R34, -INF , P1 ;  /* 0xff80000022227808 */ /* 0x001fca0000800000 */
[----:B------:R-:W0:Y:S01]  /*9d60*/  MUFU.TANH R20, R20 ;  /* 0x0000001400147308 */ /* 0x000e220000002400 */
[----:B------:R-:W-:Y:S02]  /*9d70*/  FMNMX.FTZ R5, R4, R5, !PT ;  /* 0x0000000504057209 */ /* 0x000fe40007810000 */
[----:B-1----:R-:W-:-:S05]  /*9d80*/  FSEL R10, R10, -INF , P2 ;  /* 0xff8000000a0a7808 */ /* 0x002fca0001000000 */
[----:B------:R1:W4:Y:S01]  /*9d90*/  MUFU.TANH R95, R117 ;  /* 0x00000075005f7308 */ /* 0x0003220000002400 */
[----:B------:R-:W-:Y:S02]  /*9da0*/  FMNMX.FTZ R5, R34, R5, !PT ;  /* 0x0000000522057209 */ /* 0x000fe40007810000 */
[----:B---3--:R-:W-:Y:S02]  /*9db0*/  FSEL R11, R11, -INF , P3 ;  /* 0xff8000000b0b7808 */ /* 0x008fe40001800000 */
[----:B------:R-:W-:Y:S02]  /*9dc0*/  FMNMX.FTZ R6, R10, R5, !PT ;  /* 0x000000050a067209 */ /* 0x000fe40007810000 */
[----:B0-----:R-:W-:Y:S01]  /*9dd0*/  FSEL R20, R20, -INF , P4 ;  /* 0xff80000014147808 */ /* 0x001fe20002000000 */
[----:B------:R-:W-:Y:S01]  /*9de0*/  FMUL.FTZ R107, R115, UR4 ;  /* 0x00000004736b7c20 */ /* 0x000fe20008410000 */
[----:B------:R-:W-:Y:S01]  /*9df0*/  FMNMX.FTZ R5, R11, R6, !PT ;  /* 0x000000060b057209 */ /* 0x000fe20007810000 */
[----:B-1----:R-:W3:Y:S03]  /*9e00*/  LDL R117, [R1+0x84] ;  /* 0x0000840001757983 */ /* 0x002ee60000100800 */
[----:B------:R-:W-:Y:S01]  /*9e10*/  FMNMX.FTZ R6, R20, R5, !PT ;  /* 0x0000000514067209 */ /* 0x000fe20007810000 */
[----:B------:R-:W3:Y:S01]  /*9e20*/  LDL R115, [R1+0x4c] ;  /* 0x00004c0001737983 */ /* 0x000ee20000100800 */
[----:B----4-:R-:W-:-:S04]  /*9e30*/  FSEL R95, R95, -INF , P5 ;  /* 0xff8000005f5f7808 */ /* 0x010fc80002800000 */
[----:B------:R-:W-:-:S05]  /*9e40*/  FMNMX.FTZ R94, R95, R6, !PT ;  /* 0x000000065f5e7209 */ /* 0x000fca0007810000 */
[----:B------:R-:W0:Y:S02]  /*9e50*/  SHFL.BFLY PT, R5, R94, 0x2, 0x1f ;  /* 0x0c401f005e057f89 */ /* 0x000e2400000e0000 */
[----:B0-----:R-:W-:-:S05]  /*9e60*/  FMNMX.FTZ R96, R94, R5, !PT ;  /* 0x000000055e607209 */ /* 0x001fca0007810000 */
[----:B------:R-:W0:Y:S01]  /*9e70*/  SHFL.BFLY PT, R5, R96, 0x1, 0x1f ;  /* 0x0c201f0060057f89 */ /* 0x000e2200000e0000 */
[----:B------:R-:W-:Y:S01]  /*9e80*/  IMAD.U32 R6, RZ, RZ, UR5 ;  /* 0x00000005ff067e24 */ /* 0x000fe2000f8e00ff */
[----:B------:R-:W-:Y:S02]  /*9e90*/  FMNMX.FTZ R111, R12, R13, !PT ;  /* 0x0000000d0c6f7209 */ /* 0x000fe40007810000 */
[----:B0-----:R-:W-:-:S04]  /*9ea0*/  FMNMX.FTZ R5, R96, R5, !PT ;  /* 0x0000000560057209 */ /* 0x001fc80007810000 */
[C---:B------:R-:W-:Y:S01]  /*9eb0*/  FSETP.NEU.FTZ.AND P6, PT, R5.reuse, -INF , PT ;  /* 0xff8000000500780b */ /* 0x040fe20003fdd000 */
[----:B------:R-:W-:-:S05]  /*9ec0*/  FMUL.FTZ R97, R5, R6 ;  /* 0x0000000605617220 */ /* 0x000fca0000410000 */
[----:B------:R-:W-:-:S05]  /*9ed0*/  FSEL R97, R97, RZ, P6 ;  /* 0x000000ff61617208 */ /* 0x000fca0003000000 */
[-CC-:B------:R-:W-:Y:S01]  /*9ee0*/  FFMA.FTZ R94, R82, R6.reuse, -R97.reuse ;  /* 0x00000006525e7223 */ /* 0x180fe20000010861 */
[----:B------:R-:W-:Y:S01]  /*9ef0*/  FFMA.FTZ R82, R74, R6, -R97 ;  /* 0x000000064a527223 */ /* 0x000fe20000010861 */
[----:B------:R-:W-:-:S04]  /*9f00*/  FMNMX.FTZ R74, R14, R111, !PT ;  /* 0x0000006f0e4a7209 */ /* 0x000fc80007810000 */
[----:B------:R-:W-:-:S04]  /*9f10*/  FMNMX.FTZ R111, R15, R74, !PT ;  /* 0x0000004a0f6f7209 */ /* 0x000fc80007810000 */
[----:B------:R-:W-:-:S04]  /*9f20*/  FMNMX.FTZ R74, R24, R111, !PT ;  /* 0x0000006f184a7209 */ /* 0x000fc80007810000 */
[----:B------:R-:W-:Y:S01]  /*9f30*/  FMNMX.FTZ R111, R25, R74, !PT ;  /* 0x0000004a196f7209 */ /* 0x000fe20007810000 */
[-CC-:B------:R-:W-:Y:S01]  /*9f40*/  FFMA.FTZ R98, R92, R6.reuse, -R97.reuse ;  /* 0x000000065c627223 */ /* 0x180fe20000010861 */
[-CC-:B------:R-:W-:Y:S02]  /*9f50*/  FFMA.FTZ R92, R78, R6.reuse, -R97.reuse ;  /* 0x000000064e5c7223 */ /* 0x180fe40000010861 */
[----:B------:R-:W-:Y:S01]  /*9f60*/  FMNMX.FTZ R74, R26, R111, !PT ;  /* 0x0000006f1a4a7209 */ /* 0x000fe20007810000 */
[----:B------:R-:W-:-:S03]  /*9f70*/  FFMA.FTZ R78, R69, R6, -R97 ;  /* 0x00000006454e7223 */ /* 0x000fc60000010861 */
[----:B------:R-:W-:-:S04]  /*9f80*/  FMNMX.FTZ R69, R27, R74, !PT ;  /* 0x0000004a1b457209 */ /* 0x000fc80007810000 */
[----:B------:R-:W-:-:S04]  /*9f90*/  FMNMX.FTZ R74, R28, R69, !PT ;  /* 0x000000451c4a7209 */ /* 0x000fc80007810000 */
[----:B------:R-:W-:-:S04]  /*9fa0*/  FMNMX.FTZ R69, R29, R74, !PT ;  /* 0x0000004a1d457209 */ /* 0x000fc80007810000 */
[----:B------:R-:W-:Y:S01]  /*9fb0*/  FMNMX.FTZ R110, R30, R69, !PT ;  /* 0x000000451e6e7209 */ /* 0x000fe20007810000 */
[----:B------:R-:W-:-:S03]  /*9fc0*/  FFMA.FTZ R74, R65, R6, -R97 ;  /* 0x00000006414a7223 */ /* 0x000fc60000010861 */
[----:B------:R-:W-:-:S04]  /*9fd0*/  FMNMX.FTZ R110, R31, R110, !PT ;  /* 0x0000006e1f6e7209 */ /* 0x000fc80007810000 */
[----:B------:R-:W-:Y:S01]  /*9fe0*/  FMNMX.FTZ R65, R49, R110, !PT ;  /* 0x0000006e31417209 */ /* 0x000fe20007810000 */
[----:B------:R-:W-:-:S03]  /*9ff0*/  FFMA.FTZ R69, R66, R6, -R97 ;  /* 0x0000000642457223 */ /* 0x000fc60000010861 */
        /* <DEDUP_REMOVED lines=16> */
[----:B------:R-:W-:Y:S01]  /*a100*/  FMNMX.FTZ R44, R60, R47, !PT ;  /* 0x0000002f3c2c7209 */ /* 0x000fe20007810000 */
[----:B------:R0:W-:Y:S03]  /*a110*/  MUFU.EX2 R65, R110 ;  /* 0x0000006e00417308 */ /* 0x0001e60000000800 */
[----:B------:R-:W-:Y:S01]  /*a120*/  FMNMX.FTZ R47, R63, R44, !PT ;  /* 0x0000002c3f2f7209 */ /* 0x000fe20007810000 */
[----:B0-----:R-:W-:-:S03]  /*a130*/  FFMA.FTZ R110, R45, R6, -R97 ;  /* 0x000000062d6e7223 */ /* 0x001fc60000010861 */
        /* <DEDUP_REMOVED lines=11> */
[----:B------:R0:W-:Y:S03]  /*a1f0*/  MUFU.EX2 R47, R110 ;  /* 0x0000006e002f7308 */ /* 0x0001e60000000800 */
[----:B------:R-:W-:Y:S01]  /*a200*/  FMNMX.FTZ R40, R80, R43, !PT ;  /* 0x0000002b50287209 */ /* 0x000fe20007810000 */
[----:B0-----:R-:W-:-:S03]  /*a210*/  FFMA.FTZ R110, R41, R6, -R97 ;  /* 0x00000006296e7223 */ /* 0x001fc60000010861 */
[----:B------:R-:W-:Y:S01]  /*a220*/  FMNMX.FTZ R41, R83, R40, !PT ;  /* 0x0000002853297209 */ /* 0x000fe20007810000 */
[----:B------:R-:W-:-:S03]  /*a230*/  FFMA.FTZ R40, R38, R6, -R97 ;  /* 0x0000000626287223 */ /* 0x000fc60000010861 */
[----:B------:R-:W-:Y:S01]  /*a240*/  FMNMX.FTZ R38, R84, R41, !PT ;  /* 0x0000002954267209 */ /* 0x000fe20007810000 */
[----:B------:R-:W-:-:S03]  /*a250*/  FMUL.FTZ R106, R114, UR4 ;  /* 0x00000004726a7c20 */ /* 0x000fc60008410000 */
[----:B------:R-:W-:Y:S01]  /*a260*/  FMNMX.FTZ R41, R85, R38, !PT ;  /* 0x0000002655297209 */ /* 0x000fe20007810000 */
[----:B------:R-:W0:Y:S03]  /*a270*/  MUFU.TANH R105, R105 ;  /* 0x0000006900697308 */ /* 0x000e260000002400 */
[----:B------:R-:W-:Y:S01]  /*a280*/  FMNMX.FTZ R38, R86, R41, !PT ;  /* 0x0000002956267209 */ /* 0x000fe20007810000 */
[----:B------:R-:W-:-:S04]  /*a290*/  FMUL.FTZ R108, R118, UR4 ;  /* 0x00000004766c7c20 */ /* 0x000fc80008410000 */
[----:B------:R1:W-:Y:S01]  /*a2a0*/  MUFU.EX2 R44, R111 ;  /* 0x0000006f002c7308 */ /* 0x0003e20000000800 */
[----:B------:R-:W-:-:S07]  /*a2b0*/  FMUL.FTZ R109, R119, UR4 ;  /* 0x00000004776d7c20 */ /* 0x000fce0008410000 */
[----:B------:R-:W4:Y:S01]  /*a2c0*/  MUFU.TANH R106, R106 ;  /* 0x0000006a006a7308 */ /* 0x000f220000002400 */
[--C-:B-1----:R-:W-:Y:S01]  /*a2d0*/  FFMA.FTZ R111, R39, R6, -R97.reuse ;  /* 0x00000006276f7223 */ /* 0x102fe20000010861 */
[----:B------:R-:W-:Y:S01]  /*a2e0*/  FMNMX.FTZ R39, R87, R38, !PT ;  /* 0x0000002657277209 */ /* 0x000fe20007810000 */
[----:B------:R-:W-:-:S03]  /*a2f0*/  FFMA.FTZ R38, R36, R6, -R97 ;  /* 0x0000000624267223 */ /* 0x000fc60000010861 */
[----:B------:R-:W-:Y:S02]  /*a300*/  FMNMX.FTZ R36, R88, R39, !PT ;  /* 0x0000002758247209 */ /* 0x000fe40007810000 */
[----:B------:R-:W1:Y:S02]  /*a310*/  MUFU.TANH R107, R107 ;  /* 0x0000006b006b7308 */ /* 0x000e640000002400 */
[----:B------:R-:W-:-:S06]  /*a320*/  FMNMX.FTZ R39, R89, R36, !PT ;  /* 0x0000002459277209 */ /* 0x000fcc0007810000 */
[----:B------:R-:W2:Y:S01]  /*a330*/  MUFU.TANH R108, R108 ;  /* 0x0000006c006c7308 */ /* 0x000ea20000002400 */
[----:B0-----:R-:W-:Y:S02]  /*a340*/  FSEL R105, R105, -INF , P1 ;  /* 0xff80000069697808 */ /* 0x001fe40000800000 */
[----:B------:R-:W-:-:S05]  /*a350*/  FMNMX.FTZ R36, R90, R39, !PT ;  /* 0x000000275a247209 */ /* 0x000fca0007810000 */
[----:B------:R-:W0:Y:S01]  /*a360*/  MUFU.TANH R109, R109 ;  /* 0x0000006d006d7308 */ /* 0x000e220000002400 */
[----:B----4-:R-:W-:-:S07]  /*a370*/  FSEL R106, R106, -INF , P2 ;  /* 0xff8000006a6a7808 */ /* 0x010fce0001000000 */
[----:B------:R4:W-:Y:S01]  /*a380*/  MUFU.EX2 R45, R112 ;  /* 0x00000070002d7308 */ /* 0x0009e20000000800 */
[----:B-1----:R-:W-:Y:S01]  /*a390*/  FSEL R107, R107, -INF , P3 ;  /* 0xff8000006b6b7808 */ /* 0x002fe20001800000 */
[----:B----4-:R-:W-:Y:S01]  /*a3a0*/  FFMA.FTZ R112, R37, R6, -R97 ;  /* 0x0000000625707223 */ /* 0x010fe20000010861 */
[----:B------:R-:W-:-:S05]  /*a3b0*/  FMNMX.FTZ R37, R105, R36, !PT ;  /* 0x0000002469257209 */ /* 0x000fca0007810000 */
[----:B------:R1:W-:Y:S01]  /*a3c0*/  MUFU.EX2 R43, R110 ;  /* 0x0000006e002b7308 */ /* 0x0003e20000000800 */
[----:B------:R-:W-:Y:S01]  /*a3d0*/  FFMA.FTZ R36, R33, R6, -R97 ;  /* 0x0000000621247223 */ /* 0x000fe20000010861 */
[----:B--2---:R-:W-:Y:S02]  /*a3e0*/  FSEL R108, R108, -INF , P4 ;  /* 0xff8000006c6c7808 */ /* 0x004fe40002000000 */
[----:B-1----:R-:W-:-:S04]  /*a3f0*/  FMNMX.FTZ R110, R106, R37, !PT ;  /* 0x000000256a6e7209 */ /* 0x002fc80007810000 */
[----:B------:R-:W-:Y:S02]  /*a400*/  FMNMX.FTZ R33, R107, R110, !PT ;  /* 0x0000006e6b217209 */ /* 0x000fe40007810000 */
[----:B0-----:R-:W-:Y:S02]  /*a410*/  FSEL R109, R109, -INF , P5 ;  /* 0xff8000006d6d7808 */ /* 0x001fe40002800000 */
[----:B------:R-:W-:-:S04]  /*a420*/  FMNMX.FTZ R110, R108, R33, !PT ;  /* 0x000000216c6e7209 */ /* 0x000fc80007810000 */
[----:B------:R-:W-:Y:S01]  /*a430*/  FMNMX.FTZ R110, R109, R110, !PT ;  /* 0x0000006e6d6e7209 */ /* 0x000fe20007810000 */
[----:B------:R0:W-:Y:S04]  /*a440*/  MUFU.EX2 R41, R111 ;  /* 0x0000006f00297308 */ /* 0x0001e80000000800 */
[----:B0-----:R-:W0:Y:S01]  /*a450*/  SHFL.BFLY PT, R111, R110, 0x2, 0x1f ;  /* 0x0c401f006e6f7f89 */ /* 0x001e2200000e0000 */
[----:B------:R-:W1:Y:S01]  /*a460*/  S2R R128, SR_TID.X ;  /* 0x0000000000807919 */ /* 0x000e620000002100 */
[----:B0-----:R-:W-:-:S05]  /*a470*/  FMNMX.FTZ R110, R110, R111, !PT ;  /* 0x0000006f6e6e7209 */ /* 0x001fca0007810000 */
[----:B------:R-:W0:Y:S01]  /*a480*/  SHFL.BFLY PT, R111, R110, 0x1, 0x1f ;  /* 0x0c201f006e6f7f89 */ /* 0x000e2200000e0000 */
[-CC-:B------:R-:W-:Y:S01]  /*a490*/  FFMA.FTZ R33, R21, R6.reuse, -R97.reuse ;  /* 0x0000000615217223 */ /* 0x180fe20000010861 */
[-CC-:B------:R-:W-:Y:S01]  /*a4a0*/  FFMA.FTZ R21, R9, R6.reuse, -R97.reuse ;  /* 0x0000000609157223 */ /* 0x180fe20000010861 */
[-CC-:B------:R-:W-:Y:S01]  /*a4b0*/  FFMA.FTZ R9, R34, R6.reuse, -R97.reuse ;  /* 0x0000000622097223 */ /* 0x180fe20000010861 */
[-CC-:B------:R-:W-:Y:S01]  /*a4c0*/  FFMA.FTZ R103, R126, R6.reuse, -R97.reuse ;  /* 0x000000067e677223 */ /* 0x180fe20000010861 */
[-CC-:B------:R-:W-:Y:S01]  /*a4d0*/  FFMA.FTZ R104, R124, R6.reuse, -R97.reuse ;  /* 0x000000067c687223 */ /* 0x180fe20000010861 */
[-CC-:B------:R-:W-:Y:S01]  /*a4e0*/  FFMA.FTZ R37, R35, R6.reuse, -R97.reuse ;  /* 0x0000000623257223 */ /* 0x180fe20000010861 */
[----:B-1----:R-:W-:Y:S01]  /*a4f0*/  LOP3.LUT R128, R128, 0x7f, RZ, 0xc0, !PT ;  /* 0x0000007f80807812 */ /* 0x002fe200078ec0ff */
[-CC-:B------:R-:W-:Y:S01]  /*a500*/  FFMA.FTZ R35, R32, R6.reuse, -R97.reuse ;  /* 0x0000000620237223 */ /* 0x180fe20000010861 */
[-CC-:B------:R-:W-:Y:S01]  /*a510*/  FFMA.FTZ R32, R8, R6.reuse, -R97.reuse ;  /* 0x0000000608207223 */ /* 0x180fe20000010861 */
[----:B------:R-:W-:Y:S01]  /*a520*/  FFMA.FTZ R8, R4, R6, -R97 ;  /* 0x0000000604087223 */ /* 0x000fe20000010861 */
[----:B0-----:R-:W-:-:S04]  /*a530*/  FMNMX.FTZ R34, R110, R111, !PT ;  /* 0x0000006f6e227209 */ /* 0x001fc80007810000 */
[C---:B------:R-:W-:Y:S01]  /*a540*/  FSETP.NEU.FTZ.AND P1, PT, R34.reuse, -INF , PT ;  /* 0xff8000002200780b */ /* 0x040fe20003f3d000 */
[-C--:B------:R-:W-:Y:S01]  /*a550*/  FMUL.FTZ R113, R34, R6.reuse ;  /* 0x0000000622717220 */ /* 0x080fe20000410000 */
[----:B------:R-:W-:-:S04]  /*a560*/  FFMA.FTZ R101, R125, R6, -R97 ;  /* 0x000000067d657223 */ /* 0x000fc80000010861 */
[----:B------:R-:W-:Y:S01]  /*a570*/  FSEL R113, R113, RZ, P1 ;  /* 0x000000ff71717208 */ /* 0x000fe20000800000 */
[-C--:B------:R-:W-:Y:S01]  /*a580*/  FFMA.FTZ R4, R95, R6.reuse, -R97 ;  /* 0x000000065f047223 */ /* 0x080fe20000010861 */
[----:B------:R-:W-:Y:S01]  /*a590*/  ISETP.NE.AND P1, PT, R128, RZ, PT ;  /* 0x000000ff8000720c */ /* 0x000fe20003f25270 */
[----:B------:R-:W-:Y:S02]  /*a5a0*/  MUFU.EX2 R103, R103 ;  /* 0x0000006700677308 */ /* 0x000fe40000000800 */
[-CC-:B------:R-:W-:Y:S01]  /*a5b0*/  FFMA.FTZ R95, R12, R6.reuse, -R113.reuse ;  /* 0x000000060c5f7223 */ /* 0x180fe20000010871 */
[-C--:B------:R-:W-:Y:S01]  /*a5c0*/  FFMA.FTZ R13, R13, R6.reuse, -R113 ;  /* 0x000000060d0d7223 */ /* 0x080fe20000010871 */
[-CC-:B------:R-:W-:Y:S01]  /*a5d0*/  FFMA.FTZ R102, R122, R6.reuse, -R97.reuse ;  /* 0x000000067a667223 */ /* 0x180fe20000010861 */
[-CC-:B------:R-:W-:Y:S01]  /*a5e0*/  FFMA.FTZ R99, R123, R6.reuse, -R97.reuse ;  /* 0x000000067b637223 */ /* 0x180fe20000010861 */
[-CC-:B------:R-:W-:Y:S02]  /*a5f0*/  FFMA.FTZ R100, R120, R6.reuse, -R97.reuse ;  /* 0x0000000678647223 */ /* 0x180fe40000010861 */
        /* <DEDUP_REMOVED lines=14> */
[----:B------:R-:W1:Y:S01]  /*a6e0*/  MUFU.EX2 R101, R101 ;  /* 0x0000006500657308 */ /* 0x000e620000000800 */
[----:B------:R-:W-:Y:S01]  /*a6f0*/  FFMA.FTZ R15, R15, R6, -R113 ;  /* 0x000000060f0f7223 */ /* 0x000fe20000010871 */
[----:B------:R-:W-:-:S06]  /*a700*/  @!P1 VIADD R0, R0, 0x30840 ;  /* 0x0003084000009836 */ /* 0x000fcc0000000000 */
[----:B------:R-:W-:Y:S01]  /*a710*/  MUFU.EX2 R95, R95 ;  /* 0x0000005f005f7308 */ /* 0x000fe20000000800 */
[----:B------:R-:W-:-:S07]  /*a720*/  FFMA.FTZ R110, R24, R6, -R113 ;  /* 0x00000006186e7223 */ /* 0x000fce0000010871 */
[----:B------:R-:W2:Y:S01]  /*a730*/  MUFU.EX2 R13, R13 ;  /* 0x0000000d000d7308 */ /* 0x000ea20000000800 */
[-CC-:B------:R-:W-:Y:S01]  /*a740*/  FFMA.FTZ R14, R57, R6.reuse, -R113.reuse ;  /* 0x00000006390e7223 */ /* 0x180fe20000010871 */
[----:B------:R-:W-:-:S06]  /*a750*/  FFMA.FTZ R25, R25, R6, -R113 ;  /* 0x0000000619197223 */ /* 0x000fcc0000010871 */
[----:B------:R-:W-:Y:S01]  /*a760*/  MUFU.EX2 R97, R97 ;  /* 0x0000006100617308 */ /* 0x000fe20000000800 */
[----:B------:R-:W-:Y:S01]  /*a770*/  @!P1 PRMT R12, RZ, 0x654, R0 ;  /* 0x00000654ff0c9816 */ /* 0x000fe20000000000 */
[----:B------:R-:W-:-:S03]  /*a780*/  FFMA.FTZ R111, R26, R6, -R113 ;  /* 0x000000061a6f7223 */ /* 0x000fc60000010871 */
[----:B------:R0:W-:Y:S03]  /*a790*/  @!P1 SYNCS.ARRIVE.TRANS64.RED.A1T0 RZ, [R12+URZ], RZ ;  /* 0x000000ff0cff99a7 */ /* 0x0001e6000810043f */
[----:B------:R-:W4:Y:S08]  /*a7a0*/  MUFU.EX2 R102, R102 ;  /* 0x0000006600667308 */ /* 0x000f300000000800 */
[----:B------:R-:W3:Y:S01]  /*a7b0*/  MUFU.EX2 R15, R15 ;  /* 0x0000000f000f7308 */ /* 0x000ee20000000800 */
[----:B0-----:R-:W-:-:S07]  /*a7c0*/  F2FP.BF16.F32.PACK_AB R12, R104, R103 ;  /* 0x00000067680c723e */ /* 0x001fce00000010ff */
[----:B------:R-:W0:Y:S01]  /*a7d0*/  MUFU.EX2 R99, R99 ;  /* 0x0000006300637308 */ /* 0x000e220000000800 */
[----:B------:R-:W-:-:S07]  /*a7e0*/  FFMA.FTZ R27, R27, R6, -R113 ;  /* 0x000000061b1b7223 */ /* 0x000fce0000010871 */
[----:B------:R1:W-:Y:S08]  /*a7f0*/  MUFU.EX2 R0, R14 ;  /* 0x0000000e00007308 */ /* 0x0003f00000000800 */
[----:B------:R-:W0:Y:S01]  /*a800*/  MUFU.EX2 R110, R110 ;  /* 0x0000006e006e7308 */ /* 0x000e220000000800 */
[----:B-1----:R-:W-:-:S04]  /*a810*/  FADD.FTZ R14, R103, R104 ;  /* 0x00000068670e7221 */ /* 0x002fc80000010000 */
[----:B------:R-:W-:-:S03]  /*a820*/  FADD.FTZ R103, R101, R14 ;  /* 0x0000000e65677221 */ /* 0x000fc60000010000 */
[----:B------:R-:W1:Y:S01]  /*a830*/  MUFU.EX2 R100, R100 ;  /* 0x0000006400647308 */ /* 0x000e620000000800 */
[----:B--2---:R-:W-:Y:S01]  /*a840*/  FADD.FTZ R14, R95, R13 ;  /* 0x0000000d5f0e7221 */ /* 0x004fe20000010000 */
[----:B----4-:R-:W-:-:S06]  /*a850*/  FADD.FTZ R26, R102, R103 ;  /* 0x00000067661a7221 */ /* 0x010fcc0000010000 */
[----:B------:R-:W2:Y:S01]  /*a860*/  MUFU.EX2 R25, R25 ;  /* 0x0000001900197308 */ /* 0x000ea20000000800 */
[----:B------:R-:W-:-:S07]  /*a870*/  FADD.FTZ R24, R97, R14 ;  /* 0x0000000e61187221 */ /* 0x000fce0000010000 */
[----:B------:R-:W4:Y:S01]  /*a880*/  MUFU.EX2 R96, R96 ;  /* 0x0000006000607308 */ /* 0x000f220000000800 */
[----:B------:R-:W-:Y:S01]  /*a890*/  F2FP.BF16.F32.PACK_AB R14, R102, R101 ;  /* 0x00000065660e723e */ /* 0x000fe200000010ff */
[----:B---3--:R-:W-:-:S06]  /*a8a0*/  FADD.FTZ R101, R15, R24 ;  /* 0x000000180f657221 */ /* 0x008fcc0000010000 */
[----:B------:R-:W3:Y:S01]  /*a8b0*/  MUFU.EX2 R111, R111 ;  /* 0x0000006f006f7308 */ /* 0x000ee20000000800 */
[----:B------:R-:W-:Y:S01]  /*a8c0*/  FFMA.FTZ R29, R29, R6, -R113 ;  /* 0x000000061d1d7223 */ /* 0x000fe20000010871 */
[----:B0-----:R-:W-:-:S06]  /*a8d0*/  FADD.FTZ R103, R99, R26 ;  /* 0x0000001a63677221 */ /* 0x001fcc0000010000 */
[----:B------:R-:W0:Y:S08]  /*a8e0*/  MUFU.EX2 R98, R98 ;  /* 0x0000006200627308 */ /* 0x000e300000000800 */
[----:B------:R1:W-:Y:S01]  /*a8f0*/  MUFU.EX2 R39, R112 ;  /* 0x0000007000277308 */ /* 0x0003e20000000800 */
[----:B------:R-:W-:Y:S01]  /*a900*/  FADD.FTZ R26, R110, R101 ;  /* 0x000000656e1a7221 */ /* 0x000fe20000010000 */
[----:B-1----:R-:W-:-:S06]  /*a910*/  FFMA.FTZ R112, R28, R6, -R113 ;  /* 0x000000061c707223 */ /* 0x002fcc0000010871 */
[----:B------:R-:W1:Y:S01]  /*a920*/  MUFU.EX2 R27, R27 ;  /* 0x0000001b001b7308 */ /* 0x000e620000000800 */
[----:B------:R-:W-:Y:S01]  /*a930*/  FFMA.FTZ R114, R30, R6, -R113 ;  /* 0x000000061e727223 */ /* 0x000fe20000010871 */
[----:B------:R-:W-:-:S06]  /*a940*/  FADD.FTZ R103, R100, R103 ;  /* 0x0000006764677221 */ /* 0x000fcc0000010000 */
[----:B------:R-:W1:Y:S01]  /*a950*/  MUFU.EX2 R93, R93 ;  /* 0x0000005d005d7308 */ /* 0x000e620000000800 */
[----:B--2---:R-:W-:Y:S01]  /*a960*/  FADD.FTZ R26, R25, R26 ;  /* 0x0000001a191a7221 */ /* 0x004fe20000010000 */
[----:B------:R-:W-:-:S06]  /*a970*/  FFMA.FTZ R31, R31, R6, -R113 ;  /* 0x000000061f1f7223 */ /* 0x000fcc0000010871 */
[----:B------:R-:W2:Y:S01]  /*a980*/  MUFU.EX2 R112, R112 ;  /* 0x0000007000707308 */ /* 0x000ea20000000800 */
[----:B----4-:R-:W-:-:S07]  /*a990*/  FADD.FTZ R103, R96, R103 ;  /* 0x0000006760677221 */ /* 0x010fce0000010000 */
[----:B------:R-:W4:Y:S01]  /*a9a0*/  MUFU.EX2 R94, R94 ;  /* 0x0000005e005e7308 */ /* 0x000f220000000800 */
[----:B---3--:R-:W-:Y:S01]  /*a9b0*/  FADD.FTZ R28, R111, R26 ;  /* 0x0000001a6f1c7221 */ /* 0x008fe20000010000 */
[----:B------:R-:W-:-:S06]  /*a9c0*/  FFMA.FTZ R49, R49, R6, -R113 ;  /* 0x0000000631317223 */ /* 0x000fcc0000010871 */
[----:B------:R-:W3:Y:S01]  /*a9d0*/  MUFU.EX2 R29, R29 ;  /* 0x0000001d001d7308 */ /* 0x000ee20000000800 */
[----:B0-----:R-:W-:Y:S01]  /*a9e0*/  FADD.FTZ R30, R98, R103 ;  /* 0x00000067621e7221 */ /* 0x001fe20000010000 */
[----:B------:R-:W-:-:S06]  /*a9f0*/  FFMA.FTZ R57, R59, R6, -R113 ;  /* 0x000000063b397223 */ /* 0x000fcc0000010871 */
[----:B------:R-:W0:Y:S01]  /*aa00*/  MUFU.EX2 R91, R91 ;  /* 0x0000005b005b7308 */ /* 0x000e220000000800 */
[-CC-:B------:R-:W-:Y:S01]  /*aa10*/  FFMA.FTZ R59, R60, R6.reuse, -R113.reuse ;  /* 0x000000063c3b7223 */ /* 0x180fe20000010871 */
[----:B------:R-:W-:Y:S01]  /*aa20*/  F2FP.BF16.F32.PACK_AB R24, R100, R99 ;  /* 0x000000636418723e */ /* 0x000fe200000010ff */
[----:B------:R-:W-:-:S05]  /*aa30*/  FFMA.FTZ R60, R63, R6, -R113 ;  /* 0x000000063f3c7223 */ /* 0x000fca0000010871 */
[----:B------:R-:W0:Y:S01]  /*aa40*/  MUFU.EX2 R114, R114 ;  /* 0x0000007200727308 */ /* 0x000e220000000800 */
[----:B-1----:R-:W-:Y:S01]  /*aa50*/  FADD.FTZ R99, R27, R28 ;  /* 0x0000001c1b637221 */ /* 0x002fe20000010000 */
[-CC-:B------:R-:W-:Y:S01]  /*aa60*/  FFMA.FTZ R48, R48, R6.reuse, -R113.reuse ;  /* 0x0000000630307223 */ /* 0x180fe20000010871 */
[----:B------:R-:W-:-:S05]  /*aa70*/  FFMA.FTZ R63, R64, R6, -R113 ;  /* 0x00000006403f7223 */ /* 0x000fca0000010871 */
[----:B------:R-:W1:Y:S01]  /*aa80*/  MUFU.EX2 R92, R92 ;  /* 0x0000005c005c7308 */ /* 0x000e620000000800 */
[----:B------:R-:W-:Y:S01]  /*aa90*/  FADD.FTZ R101, R93, R30 ;  /* 0x0000001e5d657221 */ /* 0x000fe20000010000 */
[-CC-:B------:R-:W-:Y:S01]  /*aaa0*/  FFMA.FTZ R64, R68, R6.reuse, -R113.reuse ;  /* 0x0000000644407223 */ /* 0x180fe20000010871 */
[----:B------:R-:W-:-:S05]  /*aab0*/  FFMA.FTZ R68, R71, R6, -R113 ;  /* 0x0000000647447223 */ /* 0x000fca0000010871 */
[----:B------:R-:W1:Y:S01]  /*aac0*/  MUFU.EX2 R31, R31 ;  /* 0x0000001f001f7308 */ /* 0x000e620000000800 */
[-C--:B------:R-:W-:Y:S01]  /*aad0*/  FFMA.FTZ R71, R76, R6.reuse, -R113 ;  /* 0x000000064c477223 */ /* 0x080fe20000010871 */
[----:B--2---:R-:W-:Y:S01]  /*aae0*/  FADD.FTZ R30, R112, R99 ;  /* 0x00000063701e7221 */ /* 0x004fe20000010000 */
[----:B------:R-:W-:-:S05]  /*aaf0*/  FFMA.FTZ R50, R50, R6, -R113 ;  /* 0x0000000632327223 */ /* 0x000fca0000010871 */
[----:B------:R-:W2:Y:S01]  /*ab00*/  MUFU.EX2 R81, R81 ;  /* 0x0000005100517308 */ /* 0x000ea20000000800 */
[C---:B----4-:R-:W-:Y:S01]  /*ab10*/  FADD.FTZ R76, R94.reuse, R101 ;  /* 0x000000655e4c7221 */ /* 0x050fe20000010000 */
[----:B------:R-:W-:Y:S01]  /*ab20*/  F2FP.BF16.F32.PACK_AB R28, R94, R93 ;  /* 0x0000005d5e1c723e */ /* 0x000fe200000010ff */
[----:B---3--:R-:W-:-:S05]  /*ab30*/  FADD.FTZ R93, R29, R30 ;  /* 0x0000001e1d5d7221 */ /* 0x008fca0000010000 */
[----:B------:R-:W3:Y:S01]  /*ab40*/  MUFU.EX2 R49, R49 ;  /* 0x0000003100317308 */ /* 0x000ee20000000800 */
[----:B------:R-:W-:Y:S01]  /*ab50*/  FFMA.FTZ R51, R51, R6, -R113 ;  /* 0x0000000633337223 */ /* 0x000fe20000010871 */
[----:B0-----:R-:W-:-:S06]  /*ab60*/  FADD.FTZ R99, R91, R76 ;  /* 0x0000004c5b637221 */ /* 0x001fcc0000010000 */
[----:B------:R-:W0:Y:S01]  /*ab70*/  MUFU.EX2 R82, R82 ;  /* 0x0000005200527308 */ /* 0x000e220000000800 */
[----:B------:R-:W-:Y:S01]  /*ab80*/  FADD.FTZ R76, R114, R93 ;  /* 0x0000005d724c7221 */ /* 0x000fe20000010000 */
[----:B------:R-:W-:-:S06]  /*ab90*/  FFMA.FTZ R52, R52, R6, -R113 ;  /* 0x0000000634347223 */ /* 0x000fcc0000010871 */
[----:B------:R-:W4:Y:S01]  /*aba0*/  MUFU.EX2 R48, R48 ;  /* 0x0000003000307308 */ /* 0x000f220000000800 */
[----:B-1----:R-:W-:-:S07]  /*abb0*/  FADD.FTZ R94, R92, R99 ;  /* 0x000000635c5e7221 */ /* 0x002fce0000010000 */
[----:B------:R-:W1:Y:S01]  /*abc0*/  MUFU.EX2 R77, R77 ;  /* 0x0000004d004d7308 */ /* 0x000e620000000800 */
[----:B------:R-:W-:Y:S01]  /*abd0*/  F2FP.BF16.F32.PACK_AB R30, R92, R91 ;  /* 0x0000005b5c1e723e */ /* 0x000fe200000010ff */
[----:B------:R-:W-:-:S06]  /*abe0*/  FADD.FTZ R76, R31, R76 ;  /* 0x0000004c1f4c7221 */ /* 0x000fcc0000010000 */
[----:B------:R-:W1:Y:S01]  /*abf0*/  MUFU.EX2 R50, R50 ;  /* 0x0000003200327308 */ /* 0x000e620000000800 */
[----:B------:R-:W-:Y:S01]  /*ac00*/  FFMA.FTZ R53, R53, R6, -R113 ;  /* 0x0000000635357223 */ /* 0x000fe20000010871 */
[----:B--2---:R-:W-:-:S06]  /*ac10*/  FADD.FTZ R91, R81, R94 ;  /* 0x0000005e515b7221 */ /* 0x004fcc0000010000 */
[----:B------:R-:W2:Y:S01]  /*ac20*/  MUFU.EX2 R78, R78 ;  /* 0x0000004e004e7308 */ /* 0x000ea20000000800 */
[----:B---3--:R-:W-:Y:S01]  /*ac30*/  FADD.FTZ R93, R49, R76 ;  /* 0x0000004c315d7221 */ /* 0x008fe20000010000 */
[----:B------:R-:W-:-:S06]  /*ac40*/  FFMA.FTZ R54, R54, R6, -R113 ;  /* 0x0000000636367223 */ /* 0x000fcc0000010871 */
[----:B------:R-:W3:Y:S01]  /*ac50*/  MUFU.EX2 R51, R51 ;  /* 0x0000003300337308 */ /* 0x000ee20000000800 */
[----:B0-----:R-:W-:-:S07]  /*ac60*/  FADD.FTZ R76, R82, R91 ;  /* 0x0000005b524c7221 */ /* 0x001fce0000010000 */
[----:B------:R-:W0:Y:S01]  /*ac70*/  MUFU.EX2 R73, R73 ;  /* 0x0000004900497308 */ /* 0x000e220000000800 */
[----:B----4-:R-:W-:Y:S01]  /*ac80*/  FADD.FTZ R93, R48, R93 ;  /* 0x0000005d305d7221 */ /* 0x010fe20000010000 */
[----:B------:R-:W-:-:S06]  /*ac90*/  FFMA.FTZ R56, R56, R6, -R113 ;  /* 0x0000000638387223 */ /* 0x000fcc0000010871 */
[----:B------:R-:W4:Y:S01]  /*aca0*/  MUFU.EX2 R52, R52 ;  /* 0x0000003400347308 */ /* 0x000f220000000800 */
[----:B-1----:R-:W-:-:S07]  /*acb0*/  FADD.FTZ R91, R77, R76 ;  /* 0x0000004c4d5b7221 */ /* 0x002fce0000010000 */
[----:B------:R-:W1:Y:S01]  /*acc0*/  MUFU.EX2 R74, R74 ;  /* 0x0000004a004a7308 */ /* 0x000e620000000800 */
[----:B------:R-:W-:Y:S01]  /*acd0*/  FADD.FTZ R76, R50, R93 ;  /* 0x0000005d324c7221 */ /* 0x000fe20000010000 */
[----:B--2---:R-:W-:Y:S01]  /*ace0*/  FADD.FTZ R92, R78, R91 ;  /* 0x0000005b4e5c7221 */ /* 0x004fe20000010000 */
[----:B------:R-:W2:Y:S05]  /*acf0*/  LDL R94, [R1+0x48] ;  /* 0x00004800015e7983 */ /* 0x000eaa0000100800 */
[----:B------:R-:W1:Y:S08]  /*ad00*/  MUFU.EX2 R53, R53 ;  /* 0x0000003500357308 */ /* 0x000e700000000800 */
[----:B------:R-:W1:Y:S01]  /*ad10*/  MUFU.EX2 R69, R69 ;  /* 0x0000004500457308 */ /* 0x000e620000000800 */
[----:B---3--:R-:W-:Y:S01]  /*ad20*/  FADD.FTZ R91, R51, R76 ;  /* 0x0000004c335b7221 */ /* 0x008fe20000010000 */
[----:B0-----:R-:W-:-:S06]  /*ad30*/  FADD.FTZ R93, R73, R92 ;  /* 0x0000005c495d7221 */ /* 0x001fcc0000010000 */
[----:B------:R-:W0:Y:S08]  /*ad40*/  MUFU.EX2 R54, R54 ;  /* 0x0000003600367308 */ /* 0x000e300000000800 */
[----:B------:R-:W3:Y:S01]  /*ad50*/  MUFU.EX2 R70, R70 ;  /* 0x0000004600467308 */ /* 0x000ee20000000800 */
[----:B----4-:R-:W-:Y:S01]  /*ad60*/  FADD.FTZ R76, R52, R91 ;  /* 0x0000005b344c7221 */ /* 0x010fe20000010000 */
[----:B-1----:R-:W-:-:S06]  /*ad70*/  FADD.FTZ R92, R74, R93 ;  /* 0x0000005d4a5c7221 */ /* 0x002fcc0000010000 */
[----:B------:R-:W1:Y:S01]  /*ad80*/  MUFU.EX2 R56, R56 ;  /* 0x0000003800387308 */ /* 0x000e620000000800 */
[----:B------:R-:W-:Y:S01]  /*ad90*/  F2FP.BF16.F32.PACK_AB R13, R13, R95 ;  /* 0x0000005f0d0d723e */ /* 0x000fe200000010ff */
[----:B------:R-:W-:Y:S01]  /*ada0*/  FADD.FTZ R91, R53, R76 ;  /* 0x0000004c355b7221 */ /* 0x000fe20000010000 */
[----:B------:R-:W4:Y:S05]  /*adb0*/  LDL R95, [R1+0x8c] ;  /* 0x00008c00015f7983 */ /* 0x000f2a0000100800 */
[----:B------:R-:W1:Y:S01]  /*adc0*/  MUFU.EX2 R66, R66 ;  /* 0x0000004200427308 */ /* 0x000e620000000800 */
[----:B------:R-:W-:Y:S01]  /*add0*/  FADD.FTZ R93, R69, R92 ;  /* 0x0000005c455d7221 */ /* 0x000fe20000010000 */
[----:B0-----:R-:W-:-:S06]  /*ade0*/  FADD.FTZ R91, R54, R91 ;  /* 0x0000005b365b7221 */ /* 0x001fcc0000010000 */
[----:B------:R-:W0:Y:S01]  /*adf0*/  MUFU.EX2 R61, R61 ;  /* 0x0000003d003d7308 */ /* 0x000e220000000800 */
[----:B---3--:R-:W-:Y:S01]  /*ae00*/  FADD.FTZ R76, R70, R93 ;  /* 0x0000005d464c7221 */ /* 0x008fe20000010000 */
[----:B-1----:R-:W-:-:S06]  /*ae10*/  FADD.FTZ R92, R56, R91 ;  /* 0x0000005b385c7221 */ /* 0x002fcc0000010000 */
[----:B------:R-:W1:Y:S01]  /*ae20*/  MUFU.EX2 R62, R62 ;  /* 0x0000003e003e7308 */ /* 0x000e620000000800 */
[----:B------:R-:W-:Y:S01]  /*ae30*/  FADD.FTZ R91, R65, R76 ;  /* 0x0000004c415b7221 */ /* 0x000fe20000010000 */
[----:B------:R-:W-:-:S06]  /*ae40*/  F2FP.BF16.F32.PACK_AB R15, R15, R97 ;  /* 0x000000610f0f723e */ /* 0x000fcc00000010ff */
[----:B------:R-:W3:Y:S01]  /*ae50*/  MUFU.EX2 R46, R46 ;  /* 0x0000002e002e7308 */ /* 0x000ee20000000800 */
[----:B------:R-:W-:Y:S01]  /*ae60*/  FADD.FTZ R76, R66, R91 ;  /* 0x0000005b424c7221 */ /* 0x000fe20000010000 */
[----:B------:R0:W-:Y:S01]  /*ae70*/  STSM.16.M88.4 [R116+0x1e800], R12 ;  /* 0x01e8000c74007844 */ /* 0x0001e20000000200 */
[----:B------:R-:W-:Y:S02]  /*ae80*/  F2FP.BF16.F32.PACK_AB R26, R98, R96 ;  /* 0x00000060621a723e */ /* 0x000fe400000010ff */
[----:B------:R-:W-:Y:S02]  /*ae90*/  F2FP.BF16.F32.PACK_AB R25, R25, R110 ;  /* 0x0000006e1919723e */ /* 0x000fe400000010ff */
[----:B------:R-:W-:Y:S02]  /*aea0*/  F2FP.BF16.F32.PACK_AB R27, R27, R111 ;  /* 0x0000006f1b1b723e */ /* 0x000fe400000010ff */
[----:B------:R-:W-:Y:S02]  /*aeb0*/  F2FP.BF16.F32.PACK_AB R29, R29, R112 ;  /* 0x000000701d1d723e */ /* 0x000fe400000010ff */
[----:B------:R-:W-:Y:S01]  /*aec0*/  F2FP.BF16.F32.PACK_AB R31, R31, R114 ;  /* 0x000000721f1f723e */ /* 0x000fe200000010ff */
[----:B------:R-:W-:Y:S01]  /*aed0*/  STSM.16.M88.4 [R117], R24 ;  /* 0x0000001875007844 */ /* 0x000fe20000000200 */
[----:B0-----:R-:W-:-:S03]  /*aee0*/  FADD.FTZ R13, R61, R76 ;  /* 0x0000004c3d0d7221 */ /* 0x001fc60000010000 */
[----:B------:R0:W-:Y:S01]  /*aef0*/  STSM.16.M88.4 [R115], R28 ;  /* 0x0000001c73007844 */ /* 0x0001e20000000200 */
[----:B-1----:R-:W-:Y:S01]  /*af00*/  FADD.FTZ R13, R62, R13 ;  /* 0x0000000d3e0d7221 */ /* 0x002fe20000010000 */
[----:B------:R-:W1:Y:S01]  /*af10*/  MUFU.EX2 R42, R42 ;  /* 0x0000002a002a7308 */ /* 0x000e620000000800 */
[----:B------:R-:W-:Y:S02]  /*af20*/  F2FP.BF16.F32.PACK_AB R15, R51, R50 ;  /* 0x00000032330f723e */ /* 0x000fe400000010ff */
[----:B0-----:R-:W-:Y:S01]  /*af30*/  F2FP.BF16.F32.PACK_AB R28, R66, R65 ;  /* 0x00000041421c723e */ /* 0x001fe200000010ff */
[----:B---3--:R-:W-:-:S04]  /*af40*/  FADD.FTZ R66, R46, R13 ;  /* 0x0000000d2e427221 */ /* 0x008fc80000010000 */
[----:B------:R-:W-:Y:S01]  /*af50*/  FADD.FTZ R27, R47, R66 ;  /* 0x000000422f1b7221 */ /* 0x000fe20000010000 */
[----:B------:R-:W-:-:S03]  /*af60*/  F2FP.BF16.F32.PACK_AB R13, R48, R49 ;  /* 0x00000031300d723e */ /* 0x000fc600000010ff */
[----:B------:R-:W-:-:S04]  /*af70*/  FADD.FTZ R50, R44, R27 ;  /* 0x0000001b2c327221 */ /* 0x000fc80000010000 */
[----:B------:R-:W-:-:S04]  /*af80*/  FADD.FTZ R49, R45, R50 ;  /* 0x000000322d317221 */ /* 0x000fc80000010000 */
[----:B-1----:R-:W-:-:S04]  /*af90*/  FADD.FTZ R50, R42, R49 ;  /* 0x000000312a327221 */ /* 0x002fc80000010000 */
[----:B------:R-:W-:Y:S02]  /*afa0*/  FADD.FTZ R51, R43, R50 ;  /* 0x000000322b337221 */ /* 0x000fe40000010000 */
[----:B------:R-:W3:Y:S01]  /*afb0*/  LDL R50, [R1+0x88] ;  /* 0x0000880001327983 */ /* 0x000ee20000100800 */
[-CC-:B------:R-:W-:Y:S01]  /*afc0*/  FFMA.FTZ R55, R55, R6.reuse, -R113.reuse ;  /* 0x0000000637377223 */ /* 0x180fe20000010871 */
[----:B------:R-:W-:-:S05]  /*afd0*/  FFMA.FTZ R58, R58, R6, -R113 ;  /* 0x000000063a3a7223 */ /* 0x000fca0000010871 */
[----:B------:R-:W0:Y:S08]  /*afe0*/  MUFU.EX2 R55, R55 ;  /* 0x0000003700377308 */ /* 0x000e300000000800 */
[----:B------:R-:W1:Y:S08]  /*aff0*/  MUFU.EX2 R58, R58 ;  /* 0x0000003a003a7308 */ /* 0x000e700000000800 */
[----:B------:R-:W1:Y:S01]  /*b000*/  MUFU.EX2 R57, R57 ;  /* 0x0000003900397308 */ /* 0x000e620000000800 */
[----:B0-----:R-:W-:-:S07]  /*b010*/  FADD.FTZ R93, R55, R92 ;  /* 0x0000005c375d7221 */ /* 0x001fce0000010000 */
[----:B------:R-:W0:Y:S01]  /*b020*/  MUFU.EX2 R59, R59 ;  /* 0x0000003b003b7308 */ /* 0x000e220000000800 */
[----:B-1----:R-:W-:Y:S01]  /*b030*/  FADD.FTZ R93, R58, R93 ;  /* 0x0000005d3a5d7221 */ /* 0x002fe20000010000 */
[----:B------:R-:W-:-:S06]  /*b040*/  F2FP.BF16.F32.PACK_AB R24, R74, R73 ;  /* 0x000000494a18723e */ /* 0x000fcc00000010ff */
[----:B------:R-:W1:Y:S01]  /*b050*/  MUFU.EX2 R60, R60 ;  /* 0x0000003c003c7308 */ /* 0x000e620000000800 */
[----:B------:R-:W-:Y:S01]  /*b060*/  FADD.FTZ R74, R0, R93 ;  /* 0x0000005d004a7221 */ /* 0x000fe20000010000 */
[----:B------:R-:W-:-:S06]  /*b070*/  FFMA.FTZ R67, R67, R6, -R113 ;  /* 0x0000000643437223 */ /* 0x000fcc0000010871 */
[----:B------:R-:W1:Y:S01]  /*b080*/  MUFU.EX2 R63, R63 ;  /* 0x0000003f003f7308 */ /* 0x000e620000000800 */
[----:B------:R-:W-:Y:S01]  /*b090*/  FADD.FTZ R74, R57, R74 ;  /* 0x0000004a394a7221 */ /* 0x000fe20000010000 */
[----:B------:R-:W-:-:S06]  /*b0a0*/  FFMA.FTZ R72, R72, R6, -R113 ;  /* 0x0000000648487223 */ /* 0x000fcc0000010871 */
[----:B------:R-:W1:Y:S01]  /*b0b0*/  MUFU.EX2 R64, R64 ;  /* 0x0000004000407308 */ /* 0x000e620000000800 */
[----:B0-----:R-:W-:Y:S01]  /*b0c0*/  FADD.FTZ R25, R59, R74 ;  /* 0x0000004a3b197221 */ /* 0x001fe20000010000 */
[----:B------:R-:W-:-:S06]  /*b0d0*/  FFMA.FTZ R75, R75, R6, -R113 ;  /* 0x000000064b4b7223 */ /* 0x000fcc0000010871 */
[----:B------:R-:W0:Y:S01]  /*b0e0*/  MUFU.EX2 R67, R67 ;  /* 0x0000004300437308 */ /* 0x000e220000000800 */
[----:B-1----:R-:W-:-:S07]  /*b0f0*/  FADD.FTZ R48, R60, R25 ;  /* 0x000000193c307221 */ /* 0x002fce0000010000 */
[----:B------:R-:W1:Y:S01]  /*b100*/  MUFU.EX2 R68, R68 ;  /* 0x0000004400447308 */ /* 0x000e620000000800 */
[----:B------:R-:W-:-:S07]  /*b110*/  FADD.FTZ R31, R63, R48 ;  /* 0x000000303f1f7221 */ /* 0x000fce0000010000 */
        /* <DEDUP_REMOVED lines=9> */
[----:B------:R-:W-:-:S07]  /*b1b0*/  FFMA.FTZ R83, R83, R6, -R113 ;  /* 0x0000000653537223 */ /* 0x000fce0000010871 */
[----:B------:R-:W1:Y:S01]  /*b1c0*/  MUFU.EX2 R71, R71 ;  /* 0x0000004700477308 */ /* 0x000e620000000800 */
[----:B------:R-:W-:Y:S01]  /*b1d0*/  F2FP.BF16.F32.PACK_AB R31, R57, R0 ;  /* 0x00000000391f723e */ /* 0x000fe200000010ff */
[----:B------:R-:W-:Y:S01]  /*b1e0*/  FADD.FTZ R0, R40, R51 ;  /* 0x0000003328007221 */ /* 0x000fe20000010000 */
[----:B------:R-:W-:-:S05]  /*b1f0*/  FADD.FTZ R48, R72, R49 ;  /* 0x0000003148307221 */ /* 0x000fca0000010000 */
[----:B------:R-:W2:Y:S01]  /*b200*/  MUFU.EX2 R79, R79 ;  /* 0x0000004f004f7308 */ /* 0x000ea20000000800 */
[----:B------:R-:W-:Y:S01]  /*b210*/  FFMA.FTZ R84, R84, R6, -R113 ;  /* 0x0000000654547223 */ /* 0x000fe20000010871 */
[----:B------:R-:W-:-:S06]  /*b220*/  FADD.FTZ R49, R41, R0 ;  /* 0x0000000029317221 */ /* 0x000fcc0000010000 */
[----:B------:R-:W2:Y:S01]  /*b230*/  MUFU.EX2 R36, R36 ;  /* 0x0000002400247308 */ /* 0x000ea20000000800 */
[----:B0-----:R-:W-:Y:S01]  /*b240*/  FADD.FTZ R48, R75, R48 ;  /* 0x000000304b307221 */ /* 0x001fe20000010000 */
[----:B------:R-:W-:-:S06]  /*b250*/  FFMA.FTZ R85, R85, R6, -R113 ;  /* 0x0000000655557223 */ /* 0x000fcc0000010871 */
[----:B------:R-:W-:Y:S01]  /*b260*/  MUFU.EX2 R80, R80 ;  /* 0x0000005000507308 */ /* 0x000fe20000000800 */
[----:B------:R-:W-:Y:S02]  /*b270*/  F2FP.BF16.F32.PACK_AB R12, R82, R81 ;  /* 0x00000051520c723e */ /* 0x000fe400000010ff */
[----:B------:R-:W-:-:S05]  /*b280*/  F2FP.BF16.F32.PACK_AB R14, R78, R77 ;  /* 0x0000004d4e0e723e */ /* 0x000fca00000010ff */
[----:B------:R-:W0:Y:S01]  /*b290*/  MUFU.EX2 R37, R37 ;  /* 0x0000002500257308 */ /* 0x000e220000000800 */
[----:B------:R-:W-:Y:S01]  /*b2a0*/  F2FP.BF16.F32.PACK_AB R26, R70, R69 ;  /* 0x00000045461a723e */ /* 0x000fe200000010ff */
[----:B-1----:R-:W-:Y:S01]  /*b2b0*/  FADD.FTZ R0, R38, R49 ;  /* 0x0000003126007221 */ /* 0x002fe20000010000 */
[----:B------:R-:W-:Y:S02]  /*b2c0*/  F2FP.BF16.F32.PACK_AB R25, R53, R52 ;  /* 0x000000343519723e */ /* 0x000fe400000010ff */
[----:B------:R-:W-:-:S03]  /*b2d0*/  F2FP.BF16.F32.PACK_AB R27, R56, R54 ;  /* 0x00000036381b723e */ /* 0x000fc600000010ff */
[----:B------:R-:W-:Y:S01]  /*b2e0*/  MUFU.EX2 R83, R83 ;  /* 0x0000005300537308 */ /* 0x000fe20000000800 */
[----:B------:R-:W-:Y:S01]  /*b2f0*/  FADD.FTZ R48, R71, R48 ;  /* 0x0000003047307221 */ /* 0x000fe20000010000 */
[----:B------:R-:W-:Y:S01]  /*b300*/  FFMA.FTZ R86, R86, R6, -R113 ;  /* 0x0000000656567223 */ /* 0x000fe20000010871 */
[----:B------:R-:W-:-:S05]  /*b310*/  F2FP.BF16.F32.PACK_AB R30, R62, R61 ;  /* 0x0000003d3e1e723e */ /* 0x000fca00000010ff */
[----:B------:R-:W1:Y:S01]  /*b320*/  MUFU.EX2 R33, R33 ;  /* 0x0000002100217308 */ /* 0x000e620000000800 */
[----:B------:R-:W-:Y:S01]  /*b330*/  F2FP.BF16.F32.PACK_AB R29, R58, R55 ;  /* 0x000000373a1d723e */ /* 0x000fe200000010ff */
[----:B------:R-:W-:-:S06]  /*b340*/  FFMA.FTZ R87, R87, R6, -R113 ;  /* 0x0000000657577223 */ /* 0x000fcc0000010871 */
[----:B------:R-:W1:Y:S01]  /*b350*/  MUFU.EX2 R84, R84 ;  /* 0x0000005400547308 */ /* 0x000e620000000800 */
[----:B--2---:R2:W-:Y:S07]  /*b360*/  STSM.16.M88.4 [R94], R12 ;  /* 0x0000000c5e007844 */ /* 0x0045ee0000000200 */
[----:B------:R-:W1:Y:S01]  /*b370*/  MUFU.EX2 R35, R35 ;  /* 0x0000002300237308 */ /* 0x000e620000000800 */
[----:B------:R0:W-:Y:S07]  /*b380*/  STSM.16.M88.4 [R116+0x24800], R24 ;  /* 0x0248001874007844 */ /* 0x0001ee0000000200 */
[----:B------:R-:W1:Y:S01]  /*b390*/  MUFU.EX2 R85, R85 ;  /* 0x0000005500557308 */ /* 0x000e620000000800 */
[----:B--2---:R-:W-:-:S07]  /*b3a0*/  FADD.FTZ R15, R39, R0 ;  /* 0x00000000270f7221 */ /* 0x004fce0000010000 */
[----:B------:R-:W2:Y:S01]  /*b3b0*/  MUFU.EX2 R21, R21 ;  /* 0x0000001500157308 */ /* 0x000ea20000000800 */
[----:B0-----:R-:W-:Y:S01]  /*b3c0*/  FADD.FTZ R25, R79, R48 ;  /* 0x000000304f197221 */ /* 0x001fe20000010000 */
[----:B------:R-:W-:Y:S01]  /*b3d0*/  FADD.FTZ R0, R36, R15 ;  /* 0x0000000f24007221 */ /* 0x000fe20000010000 */
[----:B------:R-:W-:-:S05]  /*b3e0*/  FFMA.FTZ R88, R88, R6, -R113 ;  /* 0x0000000658587223 */ /* 0x000fca0000010871 */
[----:B------:R-:W0:Y:S01]  /*b3f0*/  MUFU.EX2 R86, R86 ;  /* 0x0000005600567308 */ /* 0x000e220000000800 */
[----:B------:R-:W-:Y:S01]  /*b400*/  FADD.FTZ R0, R37, R0 ;  /* 0x0000000025007221 */ /* 0x000fe20000010000 */
[----:B------:R-:W-:-:S06]  /*b410*/  FFMA.FTZ R89, R89, R6, -R113 ;  /* 0x0000000659597223 */ /* 0x000fcc0000010871 */
[----:B------:R-:W0:Y:S01]  /*b420*/  MUFU.EX2 R32, R32 ;  /* 0x0000002000207308 */ /* 0x000e220000000800 */
[----:B----4-:R4:W-:Y:S07]  /*b430*/  STSM.16.M88.4 [R95], R28 ;  /* 0x0000001c5f007844 */ /* 0x0109ee0000000200 */
[----:B------:R-:W0:Y:S01]  /*b440*/  MUFU.EX2 R87, R87 ;  /* 0x0000005700577308 */ /* 0x000e220000000800 */
[----:B-1----:R-:W-:Y:S01]  /*b450*/  FADD.FTZ R0, R33, R0 ;  /* 0x0000000021007221 */ /* 0x002fe20000010000 */
[----:B------:R-:W-:Y:S01]  /*b460*/  F2FP.BF16.F32.PACK_AB R12, R47, R46 ;  /* 0x0000002e2f0c723e */ /* 0x000fe200000010ff */
[----:B------:R-:W-:Y:S01]  /*b470*/  FFMA.FTZ R90, R90, R6, -R113 ;  /* 0x000000065a5a7223 */ /* 0x000fe20000010871 */
[----:B------:R-:W-:-:S02]  /*b480*/  F2FP.BF16.F32.PACK_AB R14, R45, R44 ;  /* 0x0000002c2d0e723e */ /* 0x000fc400000010ff */
[----:B------:R-:W-:Y:S02]  /*b490*/  F2FP.BF16.F32.PACK_AB R13, R60, R59 ;  /* 0x0000003b3c0d723e */ /* 0x000fe400000010ff */
[----:B------:R-:W1:Y:S01]  /*b4a0*/  MUFU.EX2 R3, R3 ;  /* 0x0000000300037308 */ /* 0x000e620000000800 */
[----:B----4-:R-:W-:-:S04]  /*b4b0*/  FADD.FTZ R28, R80, R25 ;  /* 0x00000019501c7221 */ /* 0x010fc80000010000 */
[----:B------:R-:W-:-:S03]  /*b4c0*/  FADD.FTZ R29, R83, R28 ;  /* 0x0000001c531d7221 */ /* 0x000fc60000010000 */
[----:B------:R-:W4:Y:S01]  /*b4d0*/  MUFU.EX2 R88, R88 ;  /* 0x0000005800587308 */ /* 0x000f220000000800 */
[----:B------:R-:W-:Y:S01]  /*b4e0*/  F2FP.BF16.F32.PACK_AB R15, R64, R63 ;  /* 0x0000003f400f723e */ /* 0x000fe200000010ff */
[----:B------:R-:W-:Y:S01]  /*b4f0*/  FADD.FTZ R28, R84, R29 ;  /* 0x0000001d541c7221 */ /* 0x000fe20000010000 */
[----:B------:R-:W-:-:S05]  /*b500*/  FADD.FTZ R0, R35, R0 ;  /* 0x0000000023007221 */ /* 0x000fca0000010000 */
[----:B------:R-:W-:Y:S01]  /*b510*/  MUFU.EX2 R7, R7 ;  /* 0x0000000700077308 */ /* 0x000fe20000000800 */
[----:B------:R-:W-:Y:S01]  /*b520*/  FADD.FTZ R29, R85, R28 ;  /* 0x0000001c551d7221 */ /* 0x000fe20000010000 */
[----:B------:R2:W-:Y:S01]  /*b530*/  STSM.16.M88.4 [R115+0x6000], R12 ;  /* 0x0060000c73007844 */ /* 0x0005e20000000200 */
[----:B------:R-:W-:-:S05]  /*b540*/  FFMA.FTZ R105, R105, R6, -R113 ;  /* 0x0000000669697223 */ /* 0x000fca0000010871 */
[----:B------:R-:W4:Y:S01]  /*b550*/  MUFU.EX2 R89, R89 ;  /* 0x0000005900597308 */ /* 0x000f220000000800 */
[----:B------:R-:W-:Y:S01]  /*b560*/  FFMA.FTZ R106, R106, R6, -R113 ;  /* 0x000000066a6a7223 */ /* 0x000fe20000010871 */
[----:B------:R-:W-:-:S06]  /*b570*/  F2FP.BF16.F32.PACK_AB R24, R43, R42 ;  /* 0x0000002a2b18723e */ /* 0x000fcc00000010ff */
[----:B------:R-:W3:Y:S01]  /*b580*/  MUFU.EX2 R8, R8 ;  /* 0x0000000800087308 */ /* 0x000ee20000000800 */
[----:B--2---:R-:W-:Y:S01]  /*b590*/  F2FP.BF16.F32.PACK_AB R12, R39, R38 ;  /* 0x00000026270c723e */ /* 0x004fe200000010ff */
[----:B------:R-:W-:Y:S01]  /*b5a0*/  FADD.FTZ R39, R21, R0 ;  /* 0x0000000015277221 */ /* 0x000fe20000010000 */
[----:B0-----:R-:W-:-:S05]  /*b5b0*/  FADD.FTZ R0, R86, R29 ;  /* 0x0000001d56007221 */ /* 0x001fca0000010000 */
[----:B------:R-:W0:Y:S01]  /*b5c0*/  MUFU.EX2 R90, R90 ;  /* 0x0000005a005a7308 */ /* 0x000e220000000800 */
[----:B------:R-:W-:Y:S01]  /*b5d0*/  FADD.FTZ R28, R32, R39 ;  /* 0x00000027201c7221 */ /* 0x000fe20000010000 */
[----:B------:R-:W-:Y:S01]  /*b5e0*/  F2FP.BF16.F32.PACK_AB R26, R41, R40 ;  /* 0x00000028291a723e */ /* 0x000fe200000010ff */
[----:B------:R-:W-:Y:S01]  /*b5f0*/  FADD.FTZ R15, R87, R0 ;  /* 0x00000000570f7221 */ /* 0x000fe20000010000 */
[----:B------:R-:W-:Y:S01]  /*b600*/  F2FP.BF16.F32.PACK_AB R25, R68, R67 ;  /* 0x000000434419723e */ /* 0x000fe200000010ff */
[--C-:B------:R-:W-:Y:S01]  /*b610*/  FFMA.FTZ R107, R107, R6, -R113.reuse ;  /* 0x000000066b6b7223 */ /* 0x100fe20000010871 */
[----:B------:R-:W-:Y:S02]  /*b620*/  F2FP.BF16.F32.PACK_AB R27, R75, R72 ;  /* 0x000000484b1b723e */ /* 0x000fe400000010ff */
[----:B------:R-:W2:Y:S01]  /*b630*/  MUFU.EX2 R9, R9 ;  /* 0x0000000900097308 */ /* 0x000ea20000000800 */
[-CC-:B------:R-:W-:Y:S01]  /*b640*/  FFMA.FTZ R108, R108, R6.reuse, -R113.reuse ;  /* 0x000000066c6c7223 */ /* 0x180fe20000010871 */
[----:B------:R-:W-:Y:S01]  /*b650*/  FFMA.FTZ R109, R109, R6, -R113 ;  /* 0x000000066d6d7223 */ /* 0x000fe20000010871 */
[----:B-1----:R-:W-:-:S05]  /*b660*/  FADD.FTZ R28, R3, R28 ;  /* 0x0000001c031c7221 */ /* 0x002fca0000010000 */
[----:B------:R-:W1:Y:S01]  /*b670*/  MUFU.EX2 R31, R105 ;  /* 0x00000069001f7308 */ /* 0x000e620000000800 */
[----:B----4-:R-:W-:Y:S01]  /*b680*/  FADD.FTZ R0, R88, R15 ;  /* 0x0000000f58007221 */ /* 0x010fe20000010000 */
[----:B------:R4:W-:Y:S06]  /*b690*/  STSM.16.M88.4 [R94+0x6000], R24 ;  /* 0x006000185e007844 */ /* 0x0009ec0000000200 */
[----:B------:R-:W1:Y:S01]  /*b6a0*/  MUFU.EX2 R10, R10 ;  /* 0x0000000a000a7308 */ /* 0x000e620000000800 */
[----:B------:R-:W-:-:S07]  /*b6b0*/  FADD.FTZ R29, R89, R0 ;  /* 0x00000000591d7221 */ /* 0x000fce0000010000 */
[----:B------:R-:W1:Y:S01]  /*b6c0*/  MUFU.EX2 R106, R106 ;  /* 0x0000006a006a7308 */ /* 0x000e620000000800 */
[----:B----4-:R-:W-:Y:S01]  /*b6d0*/  F2FP.BF16.F32.PACK_AB R26, R32, R21 ;  /* 0x00000015201a723e */ /* 0x010fe200000010ff */
[----:B------:R-:W-:-:S06]  /*b6e0*/  FADD.FTZ R21, R7, R28 ;  /* 0x0000001c07157221 */ /* 0x000fcc0000010000 */
[----:B------:R-:W4:Y:S01]  /*b6f0*/  MUFU.EX2 R11, R11 ;  /* 0x0000000b000b7308 */ /* 0x000f220000000800 */
[----:B---3--:R-:W-:Y:S01]  /*b700*/  FADD.FTZ R0, R8, R21 ;  /* 0x0000001508007221 */ /* 0x008fe20000010000 */
[----:B0-----:R-:W-:-:S06]  /*b710*/  FADD.FTZ R28, R90, R29 ;  /* 0x0000001d5a1c7221 */ /* 0x001fcc0000010000 */
[----:B------:R-:W-:Y:S08]  /*b720*/  MUFU.EX2 R20, R20 ;  /* 0x0000001400147308 */ /* 0x000ff00000000800 */
[----:B------:R-:W-:Y:S08]  /*b730*/  MUFU.EX2 R4, R4 ;  /* 0x0000000400047308 */ /* 0x000ff00000000800 */
[----:B------:R-:W0:Y:S08]  /*b740*/  MUFU.EX2 R107, R107 ;  /* 0x0000006b006b7308 */ /* 0x000e300000000800 */
[----:B------:R-:W-:Y:S08]  /*b750*/  MUFU.EX2 R108, R108 ;  /* 0x0000006c006c7308 */ /* 0x000ff00000000800 */
[----:B------:R-:W3:Y:S01]  /*b760*/  MUFU.EX2 R109, R109 ;  /* 0x0000006d006d7308 */ /* 0x000ee20000000800 */
[----:B--2---:R-:W-:Y:S01]  /*b770*/  FADD.FTZ R21, R9, R0 ;  /* 0x0000000009157221 */ /* 0x004fe20000010000 */
[----:B-1----:R-:W-:Y:S01]  /*b780*/  FADD.FTZ R29, R31, R28 ;  /* 0x0000001c1f1d7221 */ /* 0x002fe20000010000 */
[----:B------:R-:W-:-:S02]  /*b790*/  F2FP.BF16.F32.PACK_AB R14, R37, R36 ;  /* 0x00000024250e723e */ /* 0x000fc400000010ff */
[----:B------:R-:W-:Y:S01]  /*b7a0*/  FADD.FTZ R0, R10, R21 ;  /* 0x000000150a007221 */ /* 0x000fe20000010000 */
[----:B------:R-:W-:Y:S01]  /*b7b0*/  FADD.FTZ R32, R106, R29 ;  /* 0x0000001d6a207221 */ /* 0x000fe20000010000 */
[----:B------:R-:W-:Y:S02]  /*b7c0*/  F2FP.BF16.F32.PACK_AB R13, R79, R71 ;  /* 0x000000474f0d723e */ /* 0x000fe400000010ff */
[----:B------:R-:W-:Y:S02]  /*b7d0*/  F2FP.BF16.F32.PACK_AB R15, R83, R80 ;  /* 0x00000050530f723e */ /* 0x000fe400000010ff */
[----:B------:R-:W-:Y:S02]  /*b7e0*/  F2FP.BF16.F32.PACK_AB R24, R35, R33 ;  /* 0x000000212318723e */ /* 0x000fe400000010ff */
[----:B------:R-:W-:Y:S02]  /*b7f0*/  F2FP.BF16.F32.PACK_AB R25, R85, R84 ;  /* 0x000000545519723e */ /* 0x000fe400000010ff */
[----:B------:R-:W-:-:S02]  /*b800*/  F2FP.BF16.F32.PACK_AB R27, R87, R86 ;  /* 0x00000056571b723e */ /* 0x000fc400000010ff */
[----:B------:R-:W-:Y:S01]  /*b810*/  F2FP.BF16.F32.PACK_AB R28, R7, R3 ;  /* 0x00000003071c723e */ /* 0x000fe200000010ff */
[----:B----4-:R-:W-:Y:S01]  /*b820*/  FADD.FTZ R3, R11, R0 ;  /* 0x000000000b037221 */ /* 0x010fe20000010000 */
[----:B------:R-:W-:Y:S01]  /*b830*/  F2FP.BF16.F32.PACK_AB R30, R9, R8 ;  /* 0x00000008091e723e */ /* 0x000fe200000010ff */
[----:B0-----:R-:W-:Y:S01]  /*b840*/  FADD.FTZ R7, R107, R32 ;  /* 0x000000206b077221 */ /* 0x001fe20000010000 */
[----:B------:R-:W-:Y:S02]  /*b850*/  F2FP.BF16.F32.PACK_AB R8, R11, R10 ;  /* 0x0000000a0b08723e */ /* 0x000fe400000010ff */
[----:B------:R-:W-:Y:S02]  /*b860*/  F2FP.BF16.F32.PACK_AB R29, R89, R88 ;  /* 0x00000058591d723e */ /* 0x000fe400000010ff */
[----:B------:R-:W-:Y:S02]  /*b870*/  F2FP.BF16.F32.PACK_AB R31, R31, R90 ;  /* 0x0000005a1f1f723e */ /* 0x000fe400000010ff */
[----:B------:R-:W-:-:S02]  /*b880*/  F2FP.BF16.F32.PACK_AB R9, R107, R106 ;  /* 0x0000006a6b09723e */ /* 0x000fc400000010ff */
[----:B------:R-:W-:Y:S02]  /*b890*/  F2FP.BF16.F32.PACK_AB R10, R4, R20 ;  /* 0x00000014040a723e */ /* 0x000fe400000010ff */
[----:B---3--:R-:W-:Y:S01]  /*b8a0*/  F2FP.BF16.F32.PACK_AB R11, R109, R108 ;  /* 0x0000006c6d0b723e */ /* 0x008fe200000010ff */
[----:B------:R0:W-:Y:S01]  /*b8b0*/  STSM.16.M88.4 [R116+0x2a800], R12 ;  /* 0x02a8000c74007844 */ /* 0x0001e20000000200 */
[----:B------:R-:W-:-:S03]  /*b8c0*/  FADD.FTZ R108, R108, R7 ;  /* 0x000000076c6c7221 */ /* 0x000fc60000010000 */
[----:B------:R0:W-:Y:S04]  /*b8d0*/  STSM.16.M88.4 [R50], R24 ;  /* 0x0000001832007844 */ /* 0x0001e80000000200 */
[----:B------:R0:W-:Y:S01]  /*b8e0*/  STSM.16.M88.4 [R115+0xc000], R28 ;  /* 0x00c0001c73007844 */ /* 0x0001e20000000200 */
[----:B------:R-:W-:-:S03]  /*b8f0*/  FADD.FTZ R0, R109, R108 ;  /* 0x0000006c6d007221 */ /* 0x000fc60000010000 */
[----:B------:R0:W-:Y:S01]  /*b900*/  STSM.16.M88.4 [R94+0xc000], R8 ;  /* 0x00c000085e007844 */ /* 0x0001e20000000200 */
[----:B------:R1:W-:Y:S06]  /*b910*/  MEMBAR.ALL.CTA ;  /* 0x0000000000007992 */ /* 0x0003ec0000008000 */
[----:B-1----:R-:W1:Y:S04]  /*b920*/  FENCE.VIEW.ASYNC.S ;  /* 0x00000000000073c6 */ /* 0x002e680000000000 */
[----:B------:R0:W-:Y:S01]  /*b930*/  STL [R1+0x2c], R0 ;  /* 0x00002c0001007387 */ /* 0x0001e20000100800 */
[----:B------:R-:W-:Y:S01]  /*b940*/  ISETP.GE.AND P2, PT, R127, 0xc1, PT ;  /* 0x000000c17f00780c */ /* 0x000fe20003f46270 */
[----:B------:R-:W-:-:S02]  /*b950*/  IMAD.MOV.U32 R151, RZ, RZ, RZ ;  /* 0x000000ffff977224 */ /* 0x000fc400078e00ff */
[----:B------:R-:W-:Y:S02]  /*b960*/  FADD.FTZ R3, R20, R3 ;  /* 0x0000000314037221 */ /* 0x000fe40000010000 */
[----:B------:R-:W-:Y:S02]  /*b970*/  IMAD.MOV.U32 R150, RZ, RZ, R151 ;  /* 0x000000ffff967224 */ /* 0x000fe400078e0097 */
[----:B------:R-:W-:Y:S01]  /*b980*/  FADD.FTZ R4, R4, R3 ;  /* 0x0000000304047221 */ /* 0x000fe20000010000 */
        /* <DEDUP_REMOVED lines=29> */
[----:B------:R-:W-:Y:S01]  /*bb60*/  IMAD.MOV.U32 R120, RZ, RZ, R151 ;  /* 0x000000ffff787224 */ /* 0x000fe200078e0097 */
[----:B-1----:R-:W-:Y:S01]  /*bb70*/  NOP ;  /* 0x0000000000007918 */ /* 0x002fe20000000000 */
[----:B0-----:R-:W-:Y:S05]  /*bb80*/  @!P2 BRA `(.L_x_13140) ;  /* 0x0000003c00b4a947 */ /* 0x001fea0003800000 */
[----:B------:R-:W-:Y:S02]  /*bb90*/  VIADD R0, R155, 0xfffffffe ;  /* 0xfffffffe9b007836 */ /* 0x000fe40000000000 */
[----:B------:R-:W-:Y:S02]  /*bba0*/  IMAD.MOV.U32 R3, RZ, RZ, R34 ;  /* 0x000000ffff037224 */ /* 0x000fe400078e0022 */
[----:B------:R-:W-:Y:S01]  /*bbb0*/  IMAD.MOV.U32 R7, RZ, RZ, R5 ;  /* 0x000000ffff077224 */ /* 0x000fe200078e0005 */
[----:B------:R0:W-:Y:S04]  /*bbc0*/  STL [R1+0x28], R0 ;  /* 0x0000280001007387 */ /* 0x0001e80000100800 */
[----:B------:R1:W5:Y:S01]  /*bbd0*/  LDL.LU R8, [R1+0x30] ;  /* 0x0000300001087983 */ /* 0x0003620000300800 */
[----:B------:R-:W-:-:S02]  /*bbe0*/  CS2R R150, SRZ ;  /* 0x0000000000967805 */ /* 0x000fc4000001ff00 */
[----:B------:R-:W-:Y:S02]  /*bbf0*/  CS2R R148, SRZ ;  /* 0x0000000000947805 */ /* 0x000fe4000001ff00 */
[----:B------:R-:W-:Y:S02]  /*bc00*/  CS2R R146, SRZ ;  /* 0x0000000000927805 */ /* 0x000fe4000001ff00 */
[----:B------:R-:W-:Y:S02]  /*bc10*/  CS2R R144, SRZ ;  /* 0x0000000000907805 */ /* 0x000fe4000001ff00 */
[----:B------:R-:W-:Y:S01]  /*bc20*/  CS2R R142, SRZ ;  /* 0x00000000008e7805 */ /* 0x000fe2000001ff00 */
[----:B0-----:R-:W-:Y:S01]  /*bc30*/  IMAD.MOV.U32 R0, RZ, RZ, R152 ;  /* 0x000000ffff007224 */ /* 0x001fe200078e0098 */
        /* <DEDUP_REMOVED lines=10> */
[----:B-1----:R-:W-:-:S07]  /*bce0*/  CS2R R120, SRZ ;  /* 0x0000000000787805 */ /* 0x002fce000001ff00 */
.L_x_13150:
[----:B------:R-:W2:Y:S01]  /*bcf0*/  LDL R6, [R1+0x78] ;  /* 0x0000780001067983 */ /* 0x000ea20000100800 */
[----:B------:R-:W-:Y:S01]  /*bd00*/  IADD3 R152, R0, 0x1, RZ ;  /* 0x0000000100987810 */ /* 0x000fe20007ffe0ff */
        /* <DEDUP_REMOVED lines=10> */
.L_x_13142:
[----:B------:R-:W-:Y:S01]  /*bdb0*/  IMAD R5, R152, 0x8, R2 ;  /* 0x0000000898057824 */ /* 0x000fe200078e0202 */
[----:B0-----:R-:W-:-:S04]  /*bdc0*/  SHF.L.U32 R6, R6, 0x1f, RZ ;  /* 0x0000001f06067819 */ /* 0x001fc800000006ff */
[----:B------:R0:W1:Y:S01]  /*bdd0*/  SYNCS.PHASECHK.TRANS64.TRYWAIT P3, [R5+URZ+0x30830], R6 ;  /* 0x03083006050075a7 */ /* 0x000062000806017f */
[----:B------:R-:W-:Y:S05]  /*bde0*/  @!P0 BRA `(.L_x_13143) ;  /* 0x0000000000048947 */ /* 0x000fea0003800000 */
[----:B------:R-:W-:Y:S01]  /*bdf0*/  BPT.TRAP 0x1 ;  /* 0x000000040000795c */ /* 0x000fe20000300000 */
.L_x_13143:
[----:B------:R-:W-:Y:S04]  /*be00*/  BSSY B0, `(.L_x_13141) ;  /* 0x0000004000007945 */ /* 0x000fe80003800000 */
[----:B-1----:R-:W-:Y:S05]  /*be10*/  @P3 BRA `(.L_x_13144) ;  /* 0x0000000000083947 */ /* 0x002fea0003800000 */
[----:B------:R-:W1:Y:S02]  /*be20*/  SYNCS.PHASECHK.TRANS64.TRYWAIT P3, [R5+URZ+0x30830], R6 ;  /* 0x03083006050075a7 */ /* 0x000e64000806017f */
[----:B-1----:R-:W-:Y:S05]  /*be30*/  @!P3 BRA `(.L_x_13145) ;  /* 0x000000cc000cb947 */ /* 0x002fea0003800000 */
.L_x_13144:
[----:B------:R-:W-:Y:S05]  /*be40*/  BSYNC B0 ;  /* 0x0000000000007941 */ /* 0x000fea0003800000 */
.L_x_13141:
[----:B01----:R-:W2:Y:S04]  /*be50*/  LDL R6, [R1+0x7c] ;  /* 0x00007c0001067983 */ /* 0x003ea80000100800 */
[----:B------:R-:W3:Y:S01]  /*be60*/  LDL.64 R20, [R1+0x50] ;  /* 0x0000500001147983 */ /* 0x000ee20000100a00 */
[----:B------:R-:W-:Y:S01]  /*be70*/  MOV R15, 0x40000040 ;  /* 0x40000040000f7802 */ /* 0x000fe20000000f00 */
[----:B------:R-:W-:Y:S05]  /*be80*/  WARPSYNC.ALL ;  /* 0x0000000000007948 */ /* 0x000fea0003800000 */
[----:B------:R-:W-:Y:S01]  /*be90*/  R2UR UR15, R15 ;  /* 0x000000000f0f72ca */ /* 0x000fe200000e0000 */
[----:B------:R-:W0:Y:S01]  /*bea0*/  S2R R5, SR_TID.X ;  /* 0x0000000000057919 */ /* 0x000e220000002100 */
[----:B------:R-:W-:-:S02]  /*beb0*/  IMAD.MOV.U32 R13, RZ, RZ, 0x40000040 ;  /* 0x40000040ff0d7424 */ /* 0x000fc400078e00ff */
[----:B------:R-:W-:-:S03]  /*bec0*/  IMAD.MOV.U32 R11, RZ, RZ, 0x40000040 ;  /* 0x40000040ff0b7424 */ /* 0x000fc600078e00ff */
[----:B------:R-:W-:Y:S02]  /*bed0*/  R2UR UR11, R13 ;  /* 0x000000000d0b72ca */ /* 0x000fe400000e0000 */
[----:B0-----:R-:W-:-:S05]  /*bee0*/  SHF.R.U32.HI R5, RZ, 0x7, R5 ;  /* 0x00000007ff057819 */ /* 0x001fca0000011605 */
[----:B------:R-:W-:-:S05]  /*bef0*/  VIADD R5, R5, 0x8 ;  /* 0x0000000805057836 */ /* 0x000fca0000000000 */
[----:B------:R0:W-:Y:S01]  /*bf00*/  BAR.SYNC.DEFER_BLOCKING R5, 0x100 ;  /* 0x000400050000751d */ /* 0x0001e20000010000 */
[----:B------:R-:W-:-:S05]  /*bf10*/  R2UR UR7, R11 ;  /* 0x000000000b0772ca */ /* 0x000fca00000e0000 */
[----:B------:R-:W-:Y:S01]  /*bf20*/  WARPGROUP.ARRIVE ;  /* 0x00000000000079c5 */ /* 0x000fe20000000000 */
[----:B--2---:R-:W-:-:S04]  /*bf30*/  IMAD R10, R152, 0x600, R6 ;  /* 0x00000600980a7824 */ /* 0x004fc800078e0206 */
[----:B------:R-:W-:-:S05]  /*bf40*/  VIADD R14, R10, 0x4 ;  /* 0x000000040a0e7836 */ /* 0x000fca0000000000 */
[----:B------:R-:W-:Y:S02]  /*bf50*/  R2UR UR14, R14 ;  /* 0x000000000e0e72ca */ /* 0x000fe400000e0000 */
[----:B------:R-:W2:Y:S01]  /*bf60*/  LDL.64 R14, [R1+0x68] ;  /* 0x00006800010e7983 */ /* 0x000ea20000100a00 */
[----:B------:R-:W-:-:S05]  /*bf70*/  VIADD R12, R10, 0x2 ;  /* 0x000000020a0c7836 */ /* 0x000fca0000000000 */
[----:B------:R-:W-:Y:S02]  /*bf80*/  R2UR UR10, R12 ;  /* 0x000000000c0a72ca */ /* 0x000fe400000e0000 */
[----:B------:R-:W4:Y:S01]  /*bf90*/  LDL.64 R12, [R1+0x60] ;  /* 0x00006000010c7983 */ /* 0x000f220000100a00 */
[----:B---3--:R-:W-:Y:S02]  /*bfa0*/  R2UR UR4, R20 ;  /* 0x00000000140472ca */ /* 0x008fe400000e0000 */
[----:B------:R-:W-:Y:S02]  /*bfb0*/  R2UR UR5, R21 ;  /* 0x00000000150572ca */ /* 0x000fe400000e0000 */
[----:B------:R-:W-:Y:S01]  /*bfc0*/  R2UR UR6, R10 ;  /* 0x000000000a0672ca */ /* 0x000fe200000e0000 */
[----:B------:R-:W3:-:S12]  /*bfd0*/  LDL.64 R20, [R1+0x58] ;  /* 0x0000580001147983 */ /* 0x000ed80000100a00 */
[----:B------:R-:W-:Y:S03]  /*bfe0*/  HGMMA.64x192x16.F32.BF16 R24, gdesc[UR4], RZ, !UPT, gsb0 ;  /* 0x02e00000041879f0 */ /* 0x000fe6000c0018ff */
[----:B------:R-:W-:Y:S02]  /*bff0*/  WARPGROUP.DEPBAR.LE gsb0, 0x0 ;  /* 0x00008000000079c5 */ /* 0x000fe40000010000 */
[----:B------:R-:W-:Y:S01]  /*c000*/  WARPGROUP.ARRIVE ;  /* 0x00000000000079c5 */ /* 0x000fe20000000000 */
[----:B--2---:R-:W-:Y:S02]  /*c010*/  R2UR UR8, R14 ;  /* 0x000000000e0872ca */ /* 0x004fe400000e0000 */
[----:B------:R-:W-:-:S13]  /*c020*/  R2UR UR9, R15 ;  /* 0x000000000f0972ca */ /* 0x000fda00000e0000 */
[----:B------:R-:W-:Y:S01]  /*c030*/  HGMMA.64x192x16.F32.BF16 R24, gdesc[UR8], R24, gsb0 ;  /* 0x02e00000081879f0 */ /* 0x000fe20008001818 */
[----:B----4-:R-:W-:Y:S02]  /*c040*/  R2UR UR12, R12 ;  /* 0x000000000c0c72ca */ /* 0x010fe400000e0000 */
[----:B------:R-:W-:Y:S01]  /*c050*/  R2UR UR13, R13 ;  /* 0x000000000d0d72ca */ /* 0x000fe200000e0000 */
[----:B------:R-:W-:Y:S01]  /*c060*/  VIADD R10, R10, 0x6 ;  /* 0x000000060a0a7836 */ /* 0x000fe20000000000 */
[----:B------:R-:W-:Y:S02]  /*c070*/  R2UR UR19, R11 ;  /* 0x000000000b1372ca */ /* 0x000fe400000e0000 */
[----:B---3--:R-:W-:Y:S02]  /*c080*/  R2UR UR16, R20 ;  /* 0x00000000141072ca */ /* 0x008fe400000e0000 */
[----:B------:R-:W-:Y:S02]  /*c090*/  R2UR UR18, R10 ;  /* 0x000000000a1272ca */ /* 0x000fe400000e0000 */
[----:B------:R-:W-:Y:S01]  /*c0a0*/  R2UR UR17, R21 ;  /* 0x00000000151172ca */ /* 0x000fe200000e0000 */
[----:B------:R-:W-:-:S02]  /*c0b0*/  WARPGROUP.DEPBAR.LE gsb0, 0x0 ;  /* 0x00008000000079c5 */ /* 0x000fc40000010000 */
[----:B------:R-:W-:-:S06]  /*c0c0*/  WARPGROUP.ARRIVE ;  /* 0x00000000000079c5 */ /* 0x000fcc0000000000 */
        /* <DEDUP_REMOVED lines=8> */
.L_x_13147:
[----:B------:R-:W-:Y:S01]  /*c150*/  SHF.L.U32 R5, R8, 0x1f, RZ ;  /* 0x0000001f08057819 */ /* 0x000fe200000006ff */
[----:B------:R-:W-:-:S04]  /*c160*/  IMAD R6, R0, 0x8, R2 ;  /* 0x0000000800067824 */ /* 0x000fc800078e0202 */
[----:B------:R0:W1:Y:S01]  /*c170*/  SYNCS.PHASECHK.TRANS64.TRYWAIT P2, [R6+URZ+0x30850], R5 ;  /* 0x03085005060075a7 */ /* 0x000062000804017f */
[----:B------:R-:W-:Y:S05]  /*c180*/  @!P0 BRA `(.L_x_13148) ;  /* 0x0000000000048947 */ /* 0x000fea0003800000 */
[----:B------:R-:W-:Y:S01]  /*c190*/  BPT.TRAP 0x1 ;  /* 0x000000040000795c */ /* 0x000fe20000300000 */
.L_x_13148:
[----:B-1----:R-:W-:Y:S05]  /*c1a0*/  @P2 BRA `(.L_x_13146) ;  /* 0x0000000000082947 */ /* 0x002fea0003800000 */
[----:B------:R-:W1:Y:S02]  /*c1b0*/  SYNCS.PHASECHK.TRANS64.TRYWAIT P2, [R6+URZ+0x30850], R5 ;  /* 0x03085005060075a7 */ /* 0x000e64000804017f */
[----:B-1----:R-:W-:Y:S05]  /*c1c0*/  @!P2 BRA `(.L_x_13149) ;  /* 0x000000c8003ca947 */ /* 0x002fea0003800000 */
.L_x_13146:
[----:B------:R-:W-:Y:S05]  /*c1d0*/  WARPSYNC.ALL ;  /* 0x0000000000007948 */ /* 0x000fea0003800000 */
[----:B------:R-:W-:Y:S01]  /*c1e0*/  ULDC UR4, c[0x0][0x9d8] ;  /* 0x0002760000047ab9 */ /* 0x000fe20000000800 */
[----:B------:R2:W-:Y:S01]  /*c1f0*/  STL [R1+0xc0], R19 ;  /* 0x0000c01301007387 */ /* 0x0005e20000100800 */
        /* <DEDUP_REMOVED lines=11> */
[----:B------:R-:W-:Y:S01]  /*c2b0*/  STL [R1+0xbc], R18 ;  /* 0x0000bc1201007387 */ /* 0x000fe20000100800 */
[----:B01----:R3:W0:Y:S01]  /*c2c0*/  MUFU.TANH R5, R35 ;  /* 0x0000002300057308 */ /* 0x0036220000002400 */
[----:B------:R-:W-:Y:S01]  /*c2d0*/  FMUL.FTZ R34, R34, UR4 ;  /* 0x0000000422227c20 */ /* 0x000fe20008410000 */
[----:B------:R-:W-:Y:S01]  /*c2e0*/  FMUL.FTZ R10, R53, UR4 ;  /* 0x00000004350a7c20 */ /* 0x000fe20008410000 */
[----:B------:R1:W-:Y:S01]  /*c2f0*/  STL [R1+0xb8], R17 ;  /* 0x0000b81101007387 */ /* 0x0003e20000100800 */
[----:B------:R-:W-:Y:S01]  /*c300*/  FMUL.FTZ R37, R37, UR4 ;  /* 0x0000000425257c20 */ /* 0x000fe20008410000 */
[----:B------:R-:W-:Y:S01]  /*c310*/  FMUL.FTZ R157, R40, UR4 ;  /* 0x00000004289d7c20 */ /* 0x000fe20008410000 */
[----:B------:R-:W-:Y:S01]  /*c320*/  FMUL.FTZ R13, R60, UR4 ;  /* 0x000000043c0d7c20 */ /* 0x000fe20008410000 */
[----:B------:R-:W-:Y:S01]  /*c330*/  FMUL.FTZ R156, R41, UR4 ;  /* 0x00000004299c7c20 */ /* 0x000fe20008410000 */
[----:B------:R-:W4:Y:S01]  /*c340*/  MUFU.TANH R6, R24 ;  /* 0x0000001800067308 */ /* 0x000f220000002400 */
[----:B---3--:R-:W-:-:S02]  /*c350*/  IMAD.MOV.U32 R35, RZ, RZ, R9 ;  /* 0x000000ffff237224 */ /* 0x008fc400078e0009 */
[----:B------:R-:W-:Y:S01]  /*c360*/  FMUL.FTZ R31, R31, UR4 ;  /* 0x000000041f1f7c20 */ /* 0x000fe20008410000 */
[----:B------:R-:W-:Y:S01]  /*c370*/  FMUL.FTZ R155, R44, UR4 ;  /* 0x000000042c9b7c20 */ /* 0x000fe20008410000 */
[----:B------:R3:W-:Y:S01]  /*c380*/  STL [R1+0xb4], R16 ;  /* 0x0000b41001007387 */ /* 0x0007e20000100800 */
[----:B------:R-:W-:Y:S01]  /*c390*/  FMUL.FTZ R45, R45, UR4 ;  /* 0x000000042d2d7c20 */ /* 0x000fe20008410000 */
[----:B------:R-:W-:Y:S01]  /*c3a0*/  FMUL.FTZ R44, R48, UR4 ;  /* 0x00000004302c7c20 */ /* 0x000fe20008410000 */
[----:B------:R-:W-:Y:S01]  /*c3b0*/  FMUL.FTZ R9, R52, UR4 ;  /* 0x0000000434097c20 */ /* 0x000fe20008410000 */
[----:B------:R1:W-:Y:S01]  /*c3c0*/  MUFU.TANH R8, R28 ;  /* 0x0000001c00087308 */ /* 0x0003e20000002400 */
[----:B0-----:R-:W-:Y:S01]  /*c3d0*/  MOV R53, R5 ;  /* 0x0000000500357202 */ /* 0x001fe20000000f00 */
[----:B------:R-:W-:Y:S01]  /*c3e0*/  FMUL.FTZ R11, R56, UR4 ;  /* 0x00000004380b7c20 */ /* 0x000fe20008410000 */
[----:B------:R-:W-:Y:S01]  /*c3f0*/  FMUL.FTZ R12, R57, UR4 ;  /* 0x00000004390c7c20 */ /* 0x000fe20008410000 */
[----:B------:R-:W-:Y:S01]  /*c400*/  FMUL.FTZ R38, R38, UR4 ;  /* 0x0000000426267c20 */ /* 0x000fe20008410000 */
[----:B------:R-:W-:Y:S01]  /*c410*/  FMUL.FTZ R20, R65, UR4 ;  /* 0x0000000441147c20 */ /* 0x000fe20008410000 */
[----:B------:R-:W-:Y:S01]  /*c420*/  FMUL.FTZ R27, R27, UR4 ;  /* 0x000000041b1b7c20 */ /* 0x000fe20008410000 */
[----:B------:R-:W-:Y:S01]  /*c430*/  FMUL.FTZ R40, R100, UR4 ;  /* 0x0000000464287c20 */ /* 0x000fe20008410000 */
[----:B--2---:R-:W-:Y:S01]  /*c440*/  MUFU.TANH R19, R26 ;  /* 0x0000001a00137308 */ /* 0x004fe20000002400 */
[----:B----4-:R-:W-:Y:S01]  /*c450*/  FMNMX.FTZ R5, R6, R7, !PT ;  /* 0x0000000706057209 */ /* 0x010fe20007810000 */
[----:B-1----:R-:W-:Y:S01]  /*c460*/  FMUL.FTZ R28, R72, UR4 ;  /* 0x00000004481c7c20 */ /* 0x002fe20008410000 */
[----:B------:R-:W-:Y:S01]  /*c470*/  FMUL.FTZ R41, R101, UR4 ;  /* 0x0000000465297c20 */ /* 0x000fe20008410000 */
[----:B------:R-:W-:Y:S01]  /*c480*/  FMUL.FTZ R100, R105, UR4 ;  /* 0x0000000469647c20 */ /* 0x000fe20008410000 */
[----:B------:R-:W-:Y:S01]  /*c490*/  FMNMX.FTZ R5, R35, R5, !PT ;  /* 0x0000000523057209 */ /* 0x000fe20007810000 */
[----:B------:R-:W-:Y:S01]  /*c4a0*/  FMUL.FTZ R101, R108, UR4 ;  /* 0x000000046c657c20 */ /* 0x000fe20008410000 */
[----:B------:R-:W-:Y:S01]  /*c4b0*/  FMUL.FTZ R108, R112, UR4 ;  /* 0x00000004706c7c20 */ /* 0x000fe20008410000 */
[----:B------:R0:W-:Y:S01]  /*c4c0*/  MUFU.TANH R26, R29 ;  /* 0x0000001d001a7308 */ /* 0x0001e20000002400 */
[----:B------:R-:W-:Y:S01]  /*c4d0*/  FMUL.FTZ R112, R116, UR4 ;  /* 0x0000000474707c20 */ /* 0x000fe20008410000 */
[----:B------:R-:W-:Y:S01]  /*c4e0*/  ULDC UR5, c[0x0][0x988] ;  /* 0x0002620000057ab9 */ /* 0x000fe20000000800 */
[----:B------:R-:W-:Y:S01]  /*c4f0*/  FMUL.FTZ R47, R47, UR4 ;  /* 0x000000042f2f7c20 */ /* 0x000fe20008410000 */
[----:B------:R-:W-:Y:S01]  /*c500*/  FMUL.FTZ R43, R43, UR4 ;  /* 0x000000042b2b7c20 */ /* 0x000fe20008410000 */
[----:B------:R-:W-:Y:S01]  /*c510*/  FMUL.FTZ R46, R46, UR4 ;  /* 0x000000042e2e7c20 */ /* 0x000fe20008410000 */
[----:B------:R-:W-:Y:S01]  /*c520*/  FMUL.FTZ R39, R39, UR4 ;  /* 0x0000000427277c20 */ /* 0x000fe20008410000 */
[----:B------:R-:W-:Y:S01]  /*c530*/  FMUL.FTZ R42, R42, UR4 ;  /* 0x000000042a2a7c20 */ /* 0x000fe20008410000 */
[----:B------:R1:W2:Y:S01]  /*c540*/  MUFU.TANH R14, R36 ;  /* 0x00000024000e7308 */ /* 0x0002a20000002400 */
[----:B0-----:R-:W-:Y:S01]  /*c550*/  FMUL.FTZ R29, R76, UR4 ;  /* 0x000000044c1d7c20 */ /* 0x001fe20008410000 */
[----:B------:R-:W-:Y:S01]  /*c560*/  FMUL.FTZ R54, R54, UR4 ;  /* 0x0000000436367c20 */ /* 0x000fe20008410000 */
[----:B------:R-:W-:Y:S01]  /*c570*/  FMUL.FTZ R58, R58, UR4 ;  /* 0x000000043a3a7c20 */ /* 0x000fe20008410000 */
[----:B------:R-:W-:Y:S01]  /*c580*/  FMUL.FTZ R48, R62, UR4 ;  /* 0x000000043e307c20 */ /* 0x000fe20008410000 */
[----:B------:R-:W-:Y:S01]  /*c590*/  FMUL.FTZ R50, R50, UR4 ;  /* 0x0000000432327c20 */ /* 0x000fe20008410000 */
[----:B------:R-:W-:Y:S01]  /*c5a0*/  FMUL.FTZ R55, R55, UR4 ;  /* 0x0000000437377c20 */ /* 0x000fe20008410000 */
[----:B------:R-:W-:Y:S01]  /*c5b0*/  FMUL.FTZ R51, R51, UR4 ;  /* 0x0000000433337c20 */ /* 0x000fe20008410000 */
[----:B------:R-:W-:Y:S01]  /*c5c0*/  MUFU.TANH R17, R30 ;  /* 0x0000001e00117308 */ /* 0x000fe20000002400 */
[----:B-1----:R-:W-:-:S07]  /*c5d0*/  FMUL.FTZ R36, R93, UR4 ;  /* 0x000000045d247c20 */ /* 0x002fce0008410000 */
[----:B------:R0:W1:Y:S01]  /*c5e0*/  MUFU.TANH R15, R33 ;  /* 0x00000021000f7308 */ /* 0x0000620000002400 */
[----:B--2---:R-:W-:Y:S02]  /*c5f0*/  IMAD.MOV.U32 R60, RZ, RZ, R14 ;  /* 0x000000ffff3c7224 */ /* 0x004fe400078e000e */
[----:B------:R-:W-:-:S05]  /*c600*/  FMUL.FTZ R14, R61, UR4 ;  /* 0x000000043d0e7c20 */ /* 0x000fca0008410000 */
[----:B------:R2:W-:Y:S01]  /*c610*/  MUFU.TANH R30, R32 ;  /* 0x00000020001e7308 */ /* 0x0005e20000002400 */
[----:B0-----:R-:W-:-:S07]  /*c620*/  FMUL.FTZ R33, R73, UR4 ;  /* 0x0000000449217c20 */ /* 0x001fce0008410000 */
[----:B------:R0:W4:Y:S01]  /*c630*/  MUFU.TANH R21, R34 ;  /* 0x0000002200157308 */ /* 0x0001220000002400 */
[----:B-1----:R-:W-:Y:S02]  /*c640*/  IMAD.MOV.U32 R61, RZ, RZ, R15 ;  /* 0x000000ffff3d7224 */ /* 0x002fe400078e000f */
[----:B------:R-:W-:Y:S01]  /*c650*/  FMUL.FTZ R15, R64, UR4 ;  /* 0x00000004400f7c20 */ /* 0x000fe20008410000 */
[----:B--2---:R-:W-:Y:S01]  /*c660*/  FMUL.FTZ R32, R77, UR4 ;  /* 0x000000044d207c20 */ /* 0x004fe20008410000 */
[----:B------:R-:W-:-:S03]  /*c670*/  FMUL.FTZ R64, R59, UR4 ;  /* 0x000000043b407c20 */ /* 0x000fc60008410000 */
[----:B------:R1:W2:Y:S01]  /*c680*/  MUFU.TANH R25, R37 ;  /* 0x0000002500197308 */ /* 0x0002a20000002400 */
[----:B0-----:R-:W-:Y:S02]  /*c690*/  IMAD.MOV.U32 R34, RZ, RZ, R8 ;  /* 0x000000ffff227224 */ /* 0x001fe400078e0008 */
[----:B------:R-:W-:Y:S01]  /*c6a0*/  FMUL.FTZ R8, R49, UR4 ;  /* 0x0000000431087c20 */ /* 0x000fe20008410000 */
[----:B------:R-:W-:Y:S02]  /*c6b0*/  FMUL.FTZ R49, R63, UR4 ;  /* 0x000000043f317c20 */ /* 0x000fe40008410000 */
[----:B------:R-:W-:Y:S02]  /*c6c0*/  FMNMX.FTZ R5, R34, R5, !PT ;  /* 0x0000000522057209 */ /* 0x000fe40007810000 */
[----:B------:R-:W0:Y:S01]  /*c6d0*/  MUFU.TANH R157, R157 ;  /* 0x0000009d009d7308 */ /* 0x000e220000002400 */
[----:B----4-:R-:W-:Y:S01]  /*c6e0*/  IMAD.MOV.U32 R56, RZ, RZ, R21 ;  /* 0x000000ffff387224 */ /* 0x010fe200078e0015 */
[----:B------:R-:W-:Y:S01]  /*c6f0*/  FMNMX.FTZ R5, R26, R5, !PT ;  /* 0x000000051a057209 */ /* 0x000fe20007810000 */
[----:B------:R-:W-:Y:S01]  /*c700*/  FMUL.FTZ R21, R68, UR4 ;  /* 0x0000000444157c20 */ /* 0x000fe20008410000 */
[----:B-1----:R-:W-:-:S02]  /*c710*/  FMUL.FTZ R37, R96, UR4 ;  /* 0x0000000460257c20 */ /* 0x002fc40008410000 */
[----:B------:R-:W-:Y:S02]  /*c720*/  FMNMX.FTZ R5, R30, R5, !PT ;  /* 0x000000051e057209 */ /* 0x000fe40007810000 */
[----:B------:R-:W1:Y:S02]  /*c730*/  MUFU.TANH R156, R156 ;  /* 0x0000009c009c7308 */ /* 0x000e640000002400 */
[----:B------:R-:W-:-:S04]  /*c740*/  FMNMX.FTZ R5, R61, R5, !PT ;  /* 0x000000053d057209 */ /* 0x000fc80007810000 */
[----:B------:R-:W-:Y:S02]  /*c750*/  FMNMX.FTZ R5, R60, R5, !PT ;  /* 0x000000053c057209 */ /* 0x000fe40007810000 */
[----:B---3--:R3:W-:Y:S08]  /*c760*/  MUFU.TANH R16, R31 ;  /* 0x0000001f00107308 */ /* 0x0087f00000002400 */
[----:B------:R-:W4:Y:S01]  /*c770*/  MUFU.TANH R155, R155 ;  /* 0x0000009b009b7308 */ /* 0x000f220000002400 */
[----:B---3--:R-:W-:Y:S01]  /*c780*/  FMUL.FTZ R31, R81, UR4 ;  /* 0x00000004511f7c20 */ /* 0x008fe20008410000 */
[----:B--2---:R-:W-:-:S02]  /*c790*/  IMAD.MOV.U32 R81, RZ, RZ, R25 ;  /* 0x000000ffff517224 */ /* 0x004fc400078e0019 */
[----:B------:R-:W-:Y:S01]  /*c7a0*/  FMUL.FTZ R25, R84, UR4 ;  /* 0x0000000454197c20 */ /* 0x000fe20008410000 */
[----:B------:R-:W-:Y:S02]  /*c7b0*/  IMAD.MOV.U32 R84, RZ, RZ, R30 ;  /* 0x000000ffff547224 */ /* 0x000fe400078e001e */
[----:B------:R-:W-:Y:S01]  /*c7c0*/  FMUL.FTZ R30, R85, UR4 ;  /* 0x00000004551e7c20 */ /* 0x000fe20008410000 */
[----:B------:R-:W-:Y:S01]  /*c7d0*/  IMAD.MOV.U32 R85, RZ, RZ, R26 ;  /* 0x000000ffff557224 */ /* 0x000fe200078e001a */
[----:B------:R-:W-:Y:S01]  /*c7e0*/  FMNMX.FTZ R5, R81, R5, !PT ;  /* 0x0000000551057209 */ /* 0x000fe20007810000 */
[----:B------:R-:W2:Y:S01]  /*c7f0*/  MUFU.TANH R45, R45 ;  /* 0x0000002d002d7308 */ /* 0x000ea20000002400 */
[----:B------:R-:W-:Y:S01]  /*c800*/  FMUL.FTZ R26, R88, UR4 ;  /* 0x00000004581a7c20 */ /* 0x000fe20008410000 */
[----:B------:R-:W-:Y:S01]  /*c810*/  IMAD.MOV.U32 R88, RZ, RZ, R34 ;  /* 0x000000ffff587224 */ /* 0x000fe200078e0022 */
[----:B0-----:R-:W-:Y:S01]  /*c820*/  FMNMX.FTZ R5, R157, R5, !PT ;  /* 0x000000059d057209 */ /* 0x001fe20007810000 */
[----:B------:R-:W-:Y:S01]  /*c830*/  FMUL.FTZ R34, R89, UR4 ;  /* 0x0000000459227c20 */ /* 0x000fe20008410000 */
[----:B------:R-:W-:-:S02]  /*c840*/  IMAD.MOV.U32 R89, RZ, RZ, R35 ;  /* 0x000000ffff597224 */ /* 0x000fc400078e0023 */
[----:B------:R-:W-:Y:S01]  /*c850*/  FMUL.FTZ R35, R92, UR4 ;  /* 0x000000045c237c20 */ /* 0x000fe20008410000 */
[----:B-1----:R-:W-:Y:S01]  /*c860*/  FMNMX.FTZ R5, R156, R5, !PT ;  /* 0x000000059c057209 */ /* 0x002fe20007810000 */
[----:B------:R-:W0:Y:S01]  /*c870*/  MUFU.TANH R44, R44 ;  /* 0x0000002c002c7308 */ /* 0x000e220000002400 */
[----:B------:R-:W-:Y:S02]  /*c880*/  IMAD.MOV.U32 R92, RZ, RZ, R6 ;  /* 0x000000ffff5c7224 */ /* 0x000fe400078e0006 */
[----:B----4-:R-:W-:-:S05]  /*c890*/  FMNMX.FTZ R5, R155, R5, !PT ;  /* 0x000000059b057209 */ /* 0x010fca0007810000 */
        /* <DEDUP_REMOVED lines=8> */
[----:B------:R2:W3:Y:S01]  /*c920*/  MUFU.TANH R24, R38 ;  /* 0x0000002600187308 */ /* 0x0004e20000002400 */
[----:B0-----:R-:W-:-:S07]  /*c930*/  FMNMX.FTZ R5, R10, R5, !PT ;  /* 0x000000050a057209 */ /* 0x001fce0007810000 */
[----:B------:R-:W0:Y:S01]  /*c940*/  MUFU.TANH R12, R12 ;  /* 0x0000000c000c7308 */ /* 0x000e220000002400 */
[----:B-1----:R-:W-:Y:S01]  /*c950*/  FMNMX.FTZ R5, R11, R5, !PT ;  /* 0x000000050b057209 */ /* 0x002fe20007810000 */
[----:B--2---:R-:W-:Y:S01]  /*c960*/  FMUL.FTZ R38, R97, UR4 ;  /* 0x0000000461267c20 */ /* 0x004fe20008410000 */
[----:B------:R-:W-:Y:S01]  /*c970*/  FMUL.FTZ R97, R104, UR4 ;  /* 0x0000000468617c20 */ /* 0x000fe20008410000 */
[----:B------:R-:W-:Y:S01]  /*c980*/  FMUL.FTZ R104, R109, UR4 ;  /* 0x000000046d687c20 */ /* 0x000fe20008410000 */
[----:B------:R-:W-:Y:S01]  /*c990*/  FMUL.FTZ R109, R113, UR4 ;  /* 0x00000004716d7c20 */ /* 0x000fe20008410000 */
[----:B------:R-:W-:Y:S02]  /*c9a0*/  FMUL.FTZ R113, R117, UR4 ;  /* 0x0000000475717c20 */ /* 0x000fe40008410000 */
[----:B------:R-:W1:Y:S01]  /*c9b0*/  MUFU.TANH R13, R13 ;  /* 0x0000000d000d7308 */ /* 0x000e620000002400 */
[----:B---3--:R-:W-:Y:S02]  /*c9c0*/  IMAD.MOV.U32 R65, RZ, RZ, R24 ;  /* 0x000000ffff417224 */ /* 0x008fe400078e0018 */
        /* <DEDUP_REMOVED lines=17> */
[----:B------:R1:W-:Y:S01]  /*cae0*/  MUFU.TANH R18, R27 ;  /* 0x0000001b00127308 */ /* 0x0003e20000002400 */
[----:B--2---:R-:W-:-:S07]  /*caf0*/  FMNMX.FTZ R5, R33, R5, !PT ;  /* 0x0000000521057209 */ /* 0x004fce0007810000 */
[----:B------:R-:W2:Y:S01]  /*cb00*/  MUFU.TANH R32, R32 ;  /* 0x0000002000207308 */ /* 0x000ea20000002400 */
[----:B-1----:R-:W-:Y:S01]  /*cb10*/  FMUL.FTZ R27, R80, UR4 ;  /* 0x00000004501b7c20 */ /* 0x002fe20008410000 */
[----:B0-----:R-:W-:-:S06]  /*cb20*/  FMNMX.FTZ R5, R29, R5, !PT ;  /* 0x000000051d057209 */ /* 0x001fcc0007810000 */
[----:B------:R-:W0:Y:S08]  /*cb30*/  MUFU.TANH R27, R27 ;  /* 0x0000001b001b7308 */ /* 0x000e300000002400 */
        /* <DEDUP_REMOVED lines=40> */
[----:B------:R-:W-:Y:S01]  /*cdc0*/  MUFU.TANH R52, R43 ;  /* 0x0000002b00347308 */ /* 0x000fe20000002400 */
[----:B-1----:R-:W-:-:S05]  /*cdd0*/  FMNMX.FTZ R5, R113, R5, !PT ;  /* 0x0000000571057209 */ /* 0x002fca0007810000 */
[----:B------:R-:W0:Y:S02]  /*cde0*/  SHFL.BFLY PT, R6, R5, 0x2, 0x1f ;  /* 0x0c401f0005067f89 */ /* 0x000e2400000e0000 */
[----:B------:R-:W-:Y:S08]  /*cdf0*/  MUFU.TANH R76, R46 ;  /* 0x0000002e004c7308 */ /* 0x000ff00000002400 */
[----:B------:R-:W-:Y:S08]  /*ce00*/  MUFU.TANH R105, R39 ;  /* 0x0000002700697308 */ /* 0x000ff00000002400 */
[----:B------:R-:W1:Y:S01]  /*ce10*/  MUFU.TANH R80, R42 ;  /* 0x0000002a00507308 */ /* 0x000e620000002400 */
[----:B0-----:R-:W-:-:S07]  /*ce20*/  FMNMX.FTZ R5, R5, R6, !PT ;  /* 0x0000000605057209 */ /* 0x001fce0007810000 */
[----:B------:R1:W-:Y:S01]  /*ce30*/  MUFU.TANH R72, R54 ;  /* 0x0000003600487308 */ /* 0x0003e20000002400 */
[----:B------:R-:W0:Y:S07]  /*ce40*/  SHFL.BFLY PT, R6, R5, 0x1, 0x1f ;  /* 0x0c201f0005067f89 */ /* 0x000e2e00000e0000 */
[----:B------:R-:W-:Y:S01]  /*ce50*/  MUFU.TANH R69, R58 ;  /* 0x0000003a00457308 */ /* 0x000fe20000002400 */
[----:B-1----:R-:W-:-:S07]  /*ce60*/  MOV R54, R80 ;  /* 0x0000005000367202 */ /* 0x002fce0000000f00 */
[----:B------:R1:W-:Y:S08]  /*ce70*/  MUFU.TANH R73, R50 ;  /* 0x0000003200497308 */ /* 0x0003f00000002400 */
[----:B------:R2:W-:Y:S01]  /*ce80*/  MUFU.TANH R68, R55 ;  /* 0x0000003700447308 */ /* 0x0005e20000002400 */
[----:B-1----:R-:W-:Y:S01]  /*ce90*/  FMUL.FTZ R50, R66, UR4 ;  /* 0x0000000442327c20 */ /* 0x002fe20008410000 */
[----:B------:R-:W-:Y:S01]  /*cea0*/  FMUL.FTZ R66, R90, UR4 ;  /* 0x000000045a427c20 */ /* 0x000fe20008410000 */
[----:B0-----:R-:W-:Y:S01]  /*ceb0*/  FMNMX.FTZ R5, R5, R6, !PT ;  /* 0x0000000605057209 */ /* 0x001fe20007810000 */
[----:B------:R-:W-:-:S04]  /*cec0*/  IMAD.U32 R6, RZ, RZ, UR5 ;  /* 0x00000005ff067e24 */ /* 0x000fc8000f8e00ff */
[C---:B------:R-:W-:Y:S01]  /*ced0*/  FADD.FTZ R7, -R5.reuse, R7 ;  /* 0x0000000705077221 */ /* 0x040fe20000010100 */
[-C--:B------:R-:W-:Y:S01]  /*cee0*/  FMUL.FTZ R47, R5, R6.reuse ;  /* 0x00000006052f7220 */ /* 0x080fe20000410000 */
[----:B--2---:R-:W-:Y:S01]  /*cef0*/  IMAD.MOV.U32 R55, RZ, RZ, R52 ;  /* 0x000000ffff377224 */ /* 0x004fe200078e0034 */
        /* <DEDUP_REMOVED lines=48> */
[-CC-:B------:R-:W-:Y:S01]  /*d200*/  FFMA.FTZ R21, R41, R6.reuse, -R47.reuse ;  /* 0x0000000629157223 */ /* 0x180fe2000001082f */
[----:B--2---:R-:W-:Y:S01]  /*d210*/  FADD.FTZ R4, R14, R4 ;  /* 0x000000040e047221 */ /* 0x004fe20000010000 */
        /* <DEDUP_REMOVED lines=8> */
[C---:B0-----:R-:W-:Y:S01]  /*d2a0*/  FADD.FTZ R47, R42.reuse, R4 ;  /* 0x000000042a2f7221 */ /* 0x041fe20000010000 */
[----:B------:R-:W-:Y:S01]  /*d2b0*/  FMNMX.FTZ R4, R19, R3, !PT ;  /* 0x0000000313047209 */ /* 0x000fe20007810000 */
[----:B------:R-:W-:Y:S01]  /*d2c0*/  IMAD.MOV.U32 R36, RZ, RZ, R65 ;  /* 0x000000ffff247224 */ /* 0x000fe200078e0041 */
[----:B------:R-:W-:Y:S01]  /*d2d0*/  F2FP.BF16.F32.PACK_AB R14, R42, R14 ;  /* 0x0000000e2a0e723e */ /* 0x000fe200000010ff */
[----:B------:R-:W-:Y:S01]  /*d2e0*/  IMAD.MOV.U32 R65, RZ, RZ, R56 ;  /* 0x000000ffff417224 */ /* 0x000fe200078e0038 */
[----:B------:R-:W-:Y:S01]  /*d2f0*/  FMNMX.FTZ R4, R18, R4, !PT ;  /* 0x0000000412047209 */ /* 0x000fe20007810000 */
[----:B------:R-:W-:Y:S01]  /*d300*/  IMAD.MOV.U32 R35, RZ, RZ, R53 ;  /* 0x000000ffff237224 */ /* 0x000fe200078e0035 */
[----:B------:R-:W0:Y:S01]  /*d310*/  MUFU.TANH R64, R64 ;  /* 0x0000004000407308 */ /* 0x000e220000002400 */
[----:B------:R-:W-:Y:S01]  /*d320*/  IMAD.MOV.U32 R37, RZ, RZ, R105 ;  /* 0x000000ffff257224 */ /* 0x000fe200078e0069 */
[----:B------:R-:W-:Y:S01]  /*d330*/  FMNMX.FTZ R4, R17, R4, !PT ;  /* 0x0000000411047209 */ /* 0x000fe20007810000 */
[----:B------:R-:W-:Y:S01]  /*d340*/  IMAD.MOV.U32 R38, RZ, RZ, R54 ;  /* 0x000000ffff267224 */ /* 0x000fe200078e0036 */
[----:B------:R-:W-:Y:S01]  /*d350*/  MOV R45, R68 ;  /* 0x00000044002d7202 */ /* 0x000fe20000000f00 */
[----:B------:R-:W-:Y:S01]  /*d360*/  IMAD.MOV.U32 R39, RZ, RZ, R55 ;  /* 0x000000ffff277224 */ /* 0x000fe200078e0037 */
[----:B------:R-:W-:Y:S01]  /*d370*/  FMNMX.FTZ R4, R16, R4, !PT ;  /* 0x0000000410047209 */ /* 0x000fe20007810000 */
[----:B------:R-:W-:Y:S01]  /*d380*/  IMAD.MOV.U32 R40, RZ, RZ, R76 ;  /* 0x000000ffff287224 */ /* 0x000fe200078e004c */
[----:B------:R-:W1:Y:S01]  /*d390*/  MUFU.TANH R48, R48 ;  /* 0x0000003000307308 */ /* 0x000e620000002400 */
[----:B------:R-:W-:Y:S01]  /*d3a0*/  IMAD.MOV.U32 R41, RZ, RZ, R57 ;  /* 0x000000ffff297224 */ /* 0x000fe200078e0039 */
[----:B------:R-:W-:Y:S01]  /*d3b0*/  FMNMX.FTZ R4, R65, R4, !PT ;  /* 0x0000000441047209 */ /* 0x000fe20007810000 */
[----:B------:R-:W-:Y:S01]  /*d3c0*/  IMAD.MOV.U32 R42, RZ, RZ, R73 ;  /* 0x000000ffff2a7224 */ /* 0x000fe200078e0049 */
[----:B------:R-:W-:Y:S01]  /*d3d0*/  F2FP.BF16.F32.PACK_AB R12, R46, R12 ;  /* 0x0000000c2e0c723e */ /* 0x000fe200000010ff */
[----:B------:R-:W-:Y:S01]  /*d3e0*/  IMAD.MOV.U32 R43, RZ, RZ, R77 ;  /* 0x000000ffff2b7224 */ /* 0x000fe200078e004d */
[----:B------:R-:W-:Y:S01]  /*d3f0*/  FMNMX.FTZ R4, R35, R4, !PT ;  /* 0x0000000423047209 */ /* 0x000fe20007810000 */
[----:B------:R-:W-:Y:S01]  /*d400*/  IMAD.MOV.U32 R44, RZ, RZ, R72 ;  /* 0x000000ffff2c7224 */ /* 0x000fe200078e0048 */
[----:B------:R-:W2:Y:S01]  /*d410*/  MUFU.TANH R49, R49 ;  /* 0x0000003100317308 */ /* 0x000ea20000002400 */
[----:B------:R-:W-:Y:S01]  /*d420*/  IMAD.MOV.U32 R46, RZ, RZ, R69 ;  /* 0x000000ffff2e7224 */ /* 0x000fe200078e0045 */
[----:B------:R-:W-:Y:S01]  /*d430*/  FMNMX.FTZ R4, R36, R4, !PT ;  /* 0x0000000424047209 */ /* 0x000fe20007810000 */
[----:B------:R-:W-:Y:S01]  /*d440*/  FMUL.FTZ R51, R67, UR4 ;  /* 0x0000000443337c20 */ /* 0x000fe20008410000 */
[----:B------:R-:W-:Y:S01]  /*d450*/  FMUL.FTZ R52, R70, UR4 ;  /* 0x0000000446347c20 */ /* 0x000fe20008410000 */
[----:B------:R-:W-:Y:S01]  /*d460*/  FMUL.FTZ R53, R71, UR4 ;  /* 0x0000000447357c20 */ /* 0x000fe20008410000 */
[----:B------:R-:W-:Y:S01]  /*d470*/  FMNMX.FTZ R4, R37, R4, !PT ;  /* 0x0000000425047209 */ /* 0x000fe20007810000 */
[----:B------:R-:W-:Y:S01]  /*d480*/  FMUL.FTZ R54, R74, UR4 ;  /* 0x000000044a367c20 */ /* 0x000fe20008410000 */
[----:B------:R-:W3:Y:S01]  /*d490*/  MUFU.TANH R50, R50 ;  /* 0x0000003200327308 */ /* 0x000ee20000002400 */
[----:B------:R-:W-:Y:S01]  /*d4a0*/  FMUL.FTZ R55, R75, UR4 ;  /* 0x000000044b377c20 */ /* 0x000fe20008410000 */
[----:B------:R-:W-:Y:S01]  /*d4b0*/  FMNMX.FTZ R4, R38, R4, !PT ;  /* 0x0000000426047209 */ /* 0x000fe20007810000 */
[----:B------:R-:W-:Y:S01]  /*d4c0*/  FMUL.FTZ R56, R78, UR4 ;  /* 0x000000044e387c20 */ /* 0x000fe20008410000 */
[----:B------:R-:W-:Y:S01]  /*d4d0*/  FMUL.FTZ R57, R79, UR4 ;  /* 0x000000044f397c20 */ /* 0x000fe20008410000 */
[----:B------:R-:W-:Y:S01]  /*d4e0*/  IMAD.MOV.U32 R79, RZ, RZ, R58 ;  /* 0x000000ffff4f7224 */ /* 0x000fe200078e003a */
[----:B------:R-:W-:Y:S01]  /*d4f0*/  FMNMX.FTZ R4, R39, R4, !PT ;  /* 0x0000000427047209 */ /* 0x000fe20007810000 */
[----:B------:R-:W-:Y:S01]  /*d500*/  FMUL.FTZ R58, R82, UR4 ;  /* 0x00000004523a7c20 */ /* 0x000fe20008410000 */
[----:B------:R-:W4:Y:S01]  /*d510*/  MUFU.TANH R51, R51 ;  /* 0x0000003300337308 */ /* 0x000f220000002400 */
[----:B------:R-:W-:Y:S01]  /*d520*/  IMAD.MOV.U32 R82, RZ, RZ, R59 ;  /* 0x000000ffff527224 */ /* 0x000fe200078e003b */
[----:B------:R-:W-:Y:S01]  /*d530*/  FMNMX.FTZ R4, R40, R4, !PT ;  /* 0x0000000428047209 */ /* 0x000fe20007810000 */
[----:B------:R-:W-:Y:S01]  /*d540*/  FMUL.FTZ R59, R83, UR4 ;  /* 0x00000004533b7c20 */ /* 0x000fe20008410000 */
[----:B------:R-:W-:-:S02]  /*d550*/  IMAD.MOV.U32 R83, RZ, RZ, R60 ;  /* 0x000000ffff537224 */ /* 0x000fc400078e003c */
[----:B------:R-:W-:Y:S01]  /*d560*/  FMUL.FTZ R60, R86, UR4 ;  /* 0x00000004563c7c20 */ /* 0x000fe20008410000 */
[----:B------:R-:W-:Y:S01]  /*d570*/  FMNMX.FTZ R4, R41, R4, !PT ;  /* 0x0000000429047209 */ /* 0x000fe20007810000 */
[----:B------:R-:W-:Y:S01]  /*d580*/  IMAD.MOV.U32 R86, RZ, RZ, R61 ;  /* 0x000000ffff567224 */ /* 0x000fe200078e003d */
[----:B------:R-:W4:Y:S01]  /*d590*/  MUFU.TANH R52, R52 ;  /* 0x0000003400347308 */ /* 0x000f220000002400 */
[----:B------:R-:W-:Y:S01]  /*d5a0*/  FMUL.FTZ R61, R87, UR4 ;  /* 0x00000004573d7c20 */ /* 0x000fe20008410000 */
[----:B------:R-:W-:Y:S01]  /*d5b0*/  FMNMX.FTZ R4, R42, R4, !PT ;  /* 0x000000042a047209 */ /* 0x000fe20007810000 */
[----:B------:R-:W-:Y:S01]  /*d5c0*/  FMUL.FTZ R67, R91, UR4 ;  /* 0x000000045b437c20 */ /* 0x000fe20008410000 */
[----:B------:R-:W-:Y:S01]  /*d5d0*/  FMUL.FTZ R68, R94, UR4 ;  /* 0x000000045e447c20 */ /* 0x000fe20008410000 */
[----:B------:R-:W-:Y:S01]  /*d5e0*/  FMUL.FTZ R69, R95, UR4 ;  /* 0x000000045f457c20 */ /* 0x000fe20008410000 */
[----:B------:R-:W-:Y:S01]  /*d5f0*/  FMNMX.FTZ R4, R43, R4, !PT ;  /* 0x000000042b047209 */ /* 0x000fe20007810000 */
[----:B------:R-:W-:Y:S01]  /*d600*/  FMUL.FTZ R70, R98, UR4 ;  /* 0x0000000462467c20 */ /* 0x000fe20008410000 */
        /* <DEDUP_REMOVED lines=12> */
[----:B------:R-:W-:-:S02]  /*d6d0*/  IMAD.MOV.U32 R87, RZ, RZ, R62 ;  /* 0x000000ffff577224 */ /* 0x000fc400078e003e */
[----:B------:R-:W-:Y:S01]  /*d6e0*/  FMUL.FTZ R62, R114, UR4 ;  /* 0x00000004723e7c20 */ /* 0x000fe20008410000 */
[----:B0-----:R-:W-:Y:S01]  /*d6f0*/  FMNMX.FTZ R4, R64, R4, !PT ;  /* 0x0000000440047209 */ /* 0x001fe20007810000 */
[----:B------:R-:W-:Y:S01]  /*d700*/  FMUL.FTZ R107, R115, UR4 ;  /* 0x00000004736b7c20 */ /* 0x000fe20008410000 */
[----:B------:R-:W0:Y:S01]  /*d710*/  MUFU.TANH R55, R55 ;  /* 0x0000003700377308 */ /* 0x000e220000002400 */
[----:B------:R-:W-:Y:S01]  /*d720*/  MOV R78, R63 ;  /* 0x0000003f004e7202 */ /* 0x000fe20000000f00 */
[----:B------:R-:W-:Y:S01]  /*d730*/  FMUL.FTZ R63, R118, UR4 ;  /* 0x00000004763f7c20 */ /* 0x000fe20008410000 */
[----:B-1----:R-:W-:Y:S01]  /*d740*/  FMNMX.FTZ R4, R48, R4, !PT ;  /* 0x0000000430047209 */ /* 0x002fe20007810000 */
[----:B------:R-:W-:Y:S01]  /*d750*/  FMUL.FTZ R110, R119, UR4 ;  /* 0x00000004776e7c20 */ /* 0x000fe20008410000 */
[----:B------:R-:W-:Y:S02]  /*d760*/  IMAD.MOV.U32 R90, RZ, RZ, R65 ;  /* 0x000000ffff5a7224 */ /* 0x000fe400078e0041 */
[----:B--2---:R-:W-:Y:S01]  /*d770*/  FMNMX.FTZ R4, R49, R4, !PT ;  /* 0x0000000431047209 */ /* 0x004fe20007810000 */
[----:B------:R-:W1:Y:S03]  /*d780*/  MUFU.TANH R56, R56 ;  /* 0x0000003800387308 */ /* 0x000e660000002400 */
[----:B---3--:R-:W-:-:S04]  /*d790*/  FMNMX.FTZ R4, R50, R4, !PT ;  /* 0x0000000432047209 */ /* 0x008fc80007810000 */
[----:B----4-:R-:W-:Y:S01]  /*d7a0*/  FMNMX.FTZ R4, R51, R4, !PT ;  /* 0x0000000433047209 */ /* 0x010fe20007810000 */
[----:B------:R-:W2:Y:S03]  /*d7b0*/  MUFU.TANH R57, R57 ;  /* 0x0000003900397308 */ /* 0x000ea60000002400 */
[----:B------:R-:W-:-:S04]  /*d7c0*/  FMNMX.FTZ R4, R52, R4, !PT ;  /* 0x0000000434047209 */ /* 0x000fc80007810000 */
[----:B------:R-:W-:Y:S01]  /*d7d0*/  FMNMX.FTZ R4, R53, R4, !PT ;  /* 0x0000000435047209 */ /* 0x000fe20007810000 */
[----:B------:R-:W3:Y:S03]  /*d7e0*/  MUFU.TANH R58, R58 ;  /* 0x0000003a003a7308 */ /* 0x000ee60000002400 */
[----:B------:R-:W-:-:S04]  /*d7f0*/  FMNMX.FTZ R4, R54, R4, !PT ;  /* 0x0000000436047209 */ /* 0x000fc80007810000 */
[----:B0-----:R-:W-:Y:S01]  /*d800*/  FMNMX.FTZ R4, R55, R4, !PT ;  /* 0x0000000437047209 */ /* 0x001fe20007810000 */
[----:B------:R-:W0:Y:S03]  /*d810*/  MUFU.TANH R59, R59 ;  /* 0x0000003b003b7308 */ /* 0x000e260000002400 */
[----:B-1----:R-:W-:-:S04]  /*d820*/  FMNMX.FTZ R4, R56, R4, !PT ;  /* 0x0000000438047209 */ /* 0x002fc80007810000 */
[----:B--2---:R-:W-:Y:S01]  /*d830*/  FMNMX.FTZ R4, R57, R4, !PT ;  /* 0x0000000439047209 */ /* 0x004fe20007810000 */
[----:B------:R-:W1:Y:S03]  /*d840*/  MUFU.TANH R60, R60 ;  /* 0x0000003c003c7308 */ /* 0x000e660000002400 */
[----:B---3--:R-:W-:-:S05]  /*d850*/  FMNMX.FTZ R4, R58, R4, !PT ;  /* 0x000000043a047209 */ /* 0x008fca0007810000 */
        /* <DEDUP_REMOVED lines=33> */
[----:B-1----:R-:W-:-:S04]  /*da70*/  FMNMX.FTZ R4, R107, R4, !PT ;  /* 0x000000046b047209 */ /* 0x002fc80007810000 */
[----:B--2---:R-:W-:-:S04]  /*da80*/  FMNMX.FTZ R4, R63, R4, !PT ;  /* 0x000000043f047209 */ /* 0x004fc80007810000 */
[----:B0-----:R-:W-:-:S05]  /*da90*/  FMNMX.FTZ R4, R110, R4, !PT ;  /* 0x000000046e047209 */ /* 0x001fca0007810000 */
[----:B------:R-:W0:Y:S02]  /*daa0*/  SHFL.BFLY PT, R13, R4, 0x2, 0x1f ;  /* 0x0c401f00040d7f89 */ /* 0x000e2400000e0000 */
[----:B0-----:R-:W-:-:S05]  /*dab0*/  FMNMX.FTZ R13, R4, R13, !PT ;  /* 0x0000000d040d7209 */ /* 0x001fca0007810000 */
[----:B------:R-:W0:Y:S02]  /*dac0*/  SHFL.BFLY PT, R34, R13, 0x1, 0x1f ;  /* 0x0c201f000d227f89 */ /* 0x000e2400000e0000 */
[----:B0-----:R-:W-:-:S05]  /*dad0*/  FMNMX.FTZ R34, R13, R34, !PT ;  /* 0x000000220d227209 */ /* 0x001fca0007810000 */
[----:B------:R-:W-:-:S04]  /*dae0*/  FMUL.FTZ R65, R34, R6 ;  /* 0x0000000622417220 */ /* 0x000fc80000410000 */
[-CC-:B------:R-:W-:Y:S01]  /*daf0*/  FFMA.FTZ R13, R19, R6.reuse, -R65.reuse ;  /* 0x00000006130d7223 */ /* 0x180fe20000010841 */
[-CC-:B------:R-:W-:Y:S01]  /*db00*/  FFMA.FTZ R15, R18, R6.reuse, -R65.reuse ;  /* 0x00000006120f7223 */ /* 0x180fe20000010841 */
[----:B------:R0:W5:Y:S01]  /*db10*/  LDL.LU R19, [R1+0xc0] ;  /* 0x0000c00001137983 */ /* 0x0001620000300800 */
[-CC-:B------:R-:W-:Y:S01]  /*db20*/  FFMA.FTZ R76, R17, R6.reuse, -R65.reuse ;  /* 0x00000006114c7223 */ /* 0x180fe20000010841 */
[-CC-:B------:R-:W-:Y:S02]  /*db30*/  FFMA.FTZ R77, R16, R6.reuse, -R65.reuse ;  /* 0x00000006104d7223 */ /* 0x180fe40000010841 */
[----:B------:R0:W5:Y:S04]  /*db40*/  LDL.LU R18, [R1+0xbc] ;  /* 0x0000bc0001127983 */ /* 0x0001680000300800 */
[----:B------:R0:W5:Y:S04]  /*db50*/  LDL.LU R17, [R1+0xb8] ;  /* 0x0000b80001117983 */ /* 0x0001680000300800 */
[----:B------:R0:W5:Y:S01]  /*db60*/  LDL.LU R16, [R1+0xb4] ;  /* 0x0000b40001107983 */ /* 0x0001620000300800 */
[-CC-:B------:R-:W-:Y:S01]  /*db70*/  FFMA.FTZ R111, R62, R6.reuse, -R65.reuse ;  /* 0x000000063e6f7223 */ /* 0x180fe20000010841 */
[-CC-:B------:R-:W-:Y:S01]  /*db80*/  FFMA.FTZ R4, R90, R6.reuse, -R65.reuse ;  /* 0x000000065a047223 */ /* 0x180fe20000010841 */
[----:B------:R-:W-:Y:S01]  /*db90*/  FFMA.FTZ R114, R63, R6, -R65 ;  /* 0x000000063f727223 */ /* 0x000fe20000010841 */
[----:B------:R-:W2:Y:S01]  /*dba0*/  LDL R91, [R1+0x74] ;  /* 0x00007400015b7983 */ /* 0x000ea20000100800 */
[----:B------:R-:W-:Y:S01]  /*dbb0*/  VIADD R62, R2, 0x400 ;  /* 0x00000400023e7836 */ /* 0x000fe20000000000 */
[----:B------:R-:W-:Y:S01]  /*dbc0*/  WARPGROUP.ARRIVE ;  /* 0x00000000000079c5 */ /* 0x000fe20000000000 */
[----:B------:R-:W-:-:S02]  /*dbd0*/  IMAD.MOV.U32 R90, RZ, RZ, R87 ;  /* 0x000000ffff5a7224 */ /* 0x000fc400078e0057 */
[-CC-:B------:R-:W-:Y:S01]  /*dbe0*/  FFMA.FTZ R35, R35, R6.reuse, -R65.reuse ;  /* 0x0000000623237223 */ /* 0x180fe20000010841 */
[----:B------:R-:W-:Y:S01]  /*dbf0*/  IMAD.MOV.U32 R87, RZ, RZ, R86 ;  /* 0x000000ffff577224 */ /* 0x000fe200078e0056 */
[----:B------:R-:W-:Y:S01]  /*dc00*/  SHF.R.U32.HI R62, RZ, 0x4, R62 ;  /* 0x00000004ff3e7819 */ /* 0x000fe2000001163e */
[-C--:B------:R-:W-:Y:S01]  /*dc10*/  FFMA.FTZ R36, R36, R6.reuse, -R65 ;  /* 0x0000000624247223 */ /* 0x080fe20000010841 */
[----:B------:R-:W-:Y:S01]  /*dc20*/  MOV R86, R83 ;  /* 0x0000005300567202 */ /* 0x000fe20000000f00 */
[----:B------:R-:W-:Y:S01]  /*dc30*/  IMAD.MOV.U32 R83, RZ, RZ, R82 ;  /* 0x000000ffff537224 */ /* 0x000fe200078e0052 */
[----:B------:R-:W-:Y:S01]  /*dc40*/  LOP3.LUT R62, R62, 0x3fff, RZ, 0xc0, !PT ;  /* 0x00003fff3e3e7812 */ /* 0x000fe200078ec0ff */
[----:B------:R-:W-:Y:S02]  /*dc50*/  IMAD.MOV.U32 R82, RZ, RZ, R79 ;  /* 0x000000ffff527224 */ /* 0x000fe400078e004f */
[----:B------:R-:W-:Y:S01]  /*dc60*/  FFMA.FTZ R37, R37, R6, -R65 ;  /* 0x0000000625257223 */ /* 0x000fe20000010841 */
[----:B------:R-:W-:-:S02]  /*dc70*/  IMAD.MOV.U32 R79, RZ, RZ, R78 ;  /* 0x000000ffff4f7224 */ /* 0x000fc400078e004e */
[-CC-:B------:R-:W-:Y:S01]  /*dc80*/  FFMA.FTZ R38, R38, R6.reuse, -R65.reuse ;  /* 0x0000000626267223 */ /* 0x180fe20000010841 */
[----:B------:R-:W-:Y:S02]  /*dc90*/  IMAD R62, R0, 0x600, R62 ;  /* 0x00000600003e7824 */ /* 0x000fe400078e023e */
[-C--:B------:R-:W-:Y:S01]  /*dca0*/  FFMA.FTZ R39, R39, R6.reuse, -R65 ;  /* 0x0000000627277223 */ /* 0x080fe20000010841 */
[----:B------:R-:W-:Y:S02]  /*dcb0*/  IMAD.MOV.U32 R78, RZ, RZ, R47 ;  /* 0x000000ffff4e7224 */ /* 0x000fe400078e002f */
[-CC-:B------:R-:W-:Y:S01]  /*dcc0*/  FFMA.FTZ R47, R64, R6.reuse, -R65.reuse ;  /* 0x00000006402f7223 */ /* 0x180fe20000010841 */
[----:B------:R-:W-:Y:S02]  /*dcd0*/  VIADD R64, R62, 0x80 ;  /* 0x000000803e407836 */ /* 0x000fe40000000000 */
[-CC-:B------:R-:W-:Y:S01]  /*dce0*/  FFMA.FTZ R40, R40, R6.reuse, -R65.reuse ;  /* 0x0000000628287223 */ /* 0x180fe20000010841 */
[-CC-:B------:R-:W-:Y:S01]  /*dcf0*/  FFMA.FTZ R41, R41, R6.reuse, -R65.reuse ;  /* 0x0000000629297223 */ /* 0x180fe20000010841 */
[-CC-:B------:R-:W-:Y:S01]  /*dd00*/  FFMA.FTZ R42, R42, R6.reuse, -R65.reuse ;  /* 0x000000062a2a7223 */ /* 0x180fe20000010841 */
[----:B------:R-:W-:Y:S01]  /*dd10*/  FFMA.FTZ R43, R43, R6, -R65 ;  /* 0x000000062b2b7223 */ /* 0x000fe20000010841 */
[----:B------:R-:W-:Y:S01]  /*dd20*/  R2UR UR10, R64 ;  /* 0x00000000400a72ca */ /* 0x000fe200000e0000 */
[----:B------:R-:W-:-:S02]  /*dd30*/  VIADD R64, R62, 0x100 ;  /* 0x000001003e407836 */ /* 0x000fc40000000000 */
[-CC-:B------:R-:W-:Y:S01]  /*dd40*/  FFMA.FTZ R44, R44, R6.reuse, -R65.reuse ;  /* 0x000000062c2c7223 */ /* 0x180fe20000010841 */
[-CC-:B------:R-:W-:Y:S01]  /*dd50*/  FFMA.FTZ R45, R45, R6.reuse, -R65.reuse ;  /* 0x000000062d2d7223 */ /* 0x180fe20000010841 */
[----:B------:R-:W-:Y:S01]  /*dd60*/  FFMA.FTZ R46, R46, R6, -R65 ;  /* 0x000000062e2e7223 */ /* 0x000fe20000010841 */
        /* <DEDUP_REMOVED lines=12> */
[----:B------:R-:W-:Y:S02]  /*de30*/  R2UR UR42, R64 ;  /* 0x00000000402a72ca */ /* 0x000fe400000e0000 */
[C---:B------:R-:W-:Y:S02]  /*de40*/  IADD3 R64, R62.reuse, 0x480, RZ ;  /* 0x000004803e407810 */ /* 0x040fe40007ffe0ff */
[----:B------:R-:W-:Y:S02]  /*de50*/  R2UR UR6, R62 ;  /* 0x000000003e0672ca */ /* 0x000fe400000e0000 */
[----:B------:R-:W-:Y:S01]  /*de60*/  R2UR UR46, R64 ;  /* 0x00000000402e72ca */ /* 0x000fe200000e0000 */
[C---:B------:R-:W-:Y:S02]  /*de70*/  VIADD R64, R62.reuse, 0x500 ;  /* 0x000005003e407836 */ /* 0x040fe40000000000 */
[----:B------:R-:W-:-:S05]  /*de80*/  VIADD R62, R62, 0x580 ;  /* 0x000005803e3e7836 */ /* 0x000fca0000000000 */
[----:B------:R-:W-:Y:S01]  /*de90*/  R2UR UR54, R62 ;  /* 0x000000003e3672ca */ /* 0x000fe200000e0000 */
[----:B------:R-:W-:-:S05]  /*dea0*/  IMAD.MOV.U32 R63, RZ, RZ, 0x40000040 ;  /* 0x40000040ff3f7424 */ /* 0x000fca00078e00ff */
[C---:B------:R-:W-:Y:S02]  /*deb0*/  R2UR UR7, R63.reuse ;  /* 0x000000003f0772ca */ /* 0x040fe400000e0000 */
[----:B------:R-:W-:Y:S01]  /*dec0*/  R2UR UR5, R63 ;  /* 0x000000003f0572ca */ /* 0x000fe200000e0000 */
        /* <DEDUP_REMOVED lines=28> */
[----:B------:R-:W-:-:S02]  /*e090*/  MOV R65, 0x40000040 ;  /* 0x4000004000417802 */ /* 0x000fc40000000f00 */
[----:B------:R-:W-:Y:S02]  /*e0a0*/  R2UR UR50, R64 ;  /* 0x00000000403272ca */ /* 0x000fe400000e0000 */
[C---:B------:R-:W-:Y:S02]  /*e0b0*/  R2UR UR11, R65.reuse ;  /* 0x00000000410b72ca */ /* 0x040fe400000e0000 */
[C---:B------:R-:W-:Y:S02]  /*e0c0*/  R2UR UR15, R65.reuse ;  /* 0x00000000410f72ca */ /* 0x040fe400000e0000 */
[C---:B------:R-:W-:Y:S02]  /*e0d0*/  R2UR UR19, R65.reuse ;  /* 0x00000000411372ca */ /* 0x040fe400000e0000 */
[C---:B------:R-:W-:Y:S02]  /*e0e0*/  R2UR UR23, R65.reuse ;  /* 0x00000000411772ca */ /* 0x040fe400000e0000 */
[----:B------:R-:W-:-:S02]  /*e0f0*/  R2UR UR27, R65 ;  /* 0x00000000411b72ca */ /* 0x000fc400000e0000 */
[C---:B------:R-:W-:Y:S02]  /*e100*/  R2UR UR31, R65.reuse ;  /* 0x00000000411f72ca */ /* 0x040fe400000e0000 */
[C---:B------:R-:W-:Y:S02]  /*e110*/  R2UR UR35, R65.reuse ;  /* 0x00000000412372ca */ /* 0x040fe400000e0000 */
[C---:B------:R-:W-:Y:S02]  /*e120*/  R2UR UR43, R65.reuse ;  /* 0x00000000412b72ca */ /* 0x040fe400000e0000 */
[C---:B------:R-:W-:Y:S02]  /*e130*/  R2UR UR47, R65.reuse ;  /* 0x00000000412f72ca */ /* 0x040fe400000e0000 */
[----:B------:R-:W-:Y:S01]  /*e140*/  R2UR UR51, R65 ;  /* 0x00000000413372ca */ /* 0x000fe200000e0000 */
[----:B------:R-:W-:-:S05]  /*e150*/  IMAD.MOV.U32 R65, RZ, RZ, 0x40000040 ;  /* 0x40000040ff417424 */ /* 0x000fca00078e00ff */
[----:B------:R-:W-:Y:S01]  /*e160*/  R2UR UR9, R65 ;  /* 0x00000000410972ca */ /* 0x000fe200000e0000 */
[----:B--2---:R-:W-:Y:S02]  /*e170*/  VIADD R62, R91, 0x1e800 ;  /* 0x0001e8005b3e7836 */ /* 0x004fe40000000000 */
[----:B------:R-:W-:Y:S01]  /*e180*/  IMAD.MOV.U32 R65, RZ, RZ, 0x40000040 ;  /* 0x40000040ff417424 */ /* 0x000fe200078e00ff */
[----:B------:R-:W2:Y:S02]  /*e190*/  LDL.LU R91, [R1+0x2c] ;  /* 0x00002c00015b7983 */ /* 0x000ea40000300800 */
[----:B------:R-:W-:Y:S02]  /*e1a0*/  SHF.R.U32.HI R62, RZ, 0x4, R62 ;  /* 0x00000004ff3e7819 */ /* 0x000fe4000001163e */
[----:B------:R-:W-:Y:S01]  /*e1b0*/  R2UR UR13, R65 ;  /* 0x00000000410d72ca */ /* 0x000fe200000e0000 */
[----:B------:R-:W1:Y:S01]  /*e1c0*/  S2R R95, SR_TID.X ;  /* 0x00000000005f7919 */ /* 0x000e620000002100 */
[----:B------:R-:W-:-:S02]  /*e1d0*/  LOP3.LUT R62, R62, 0x3fff, RZ, 0xc0, !PT ;  /* 0x00003fff3e3e7812 */ /* 0x000fc400078ec0ff */
[----:B------:R-:W-:Y:S01]  /*e1e0*/  R2UR UR55, R63 ;  /* 0x000000003f3772ca */ /* 0x000fe200000e0000 */
[----:B------:R-:W3:Y:S01]  /*e1f0*/  LDL R115, [R1+0x44] ;  /* 0x0000440001737983 */ /* 0x000ee20000100800 */
[----:B------:R-:W-:-:S04]  /*e200*/  LOP3.LUT R62, R62, 0x10000, RZ, 0xfc, !PT ;  /* 0x000100003e3e7812 */ /* 0x000fc800078efcff */
[----:B------:R-:W-:-:S13]  /*e210*/  R2UR UR4, R62 ;  /* 0x000000003e0472ca */ /* 0x000fda00000e0000 */
[----:B------:R-:W-:Y:S01]  /*e220*/  HGMMA.64x64x16.F32.BF16 R120, gdesc[UR4].tnspB, R120, gsb0 ;  /* 0x40e00000047879f0 */ /* 0x000fe20008001878 */
[----:B------:R-:W-:-:S05]  /*e230*/  VIADD R64, R62, 0x2 ;  /* 0x000000023e407836 */ /* 0x000fca0000000000 */
[----:B------:R-:W-:Y:S01]  /*e240*/  R2UR UR8, R64 ;  /* 0x00000000400872ca */ /* 0x000fe200000e0000 */
[----:B------:R-:W-:Y:S02]  /*e250*/  WARPGROUP.DEPBAR.LE gsb0, 0x0 ;  /* 0x00008000000079c5 */ /* 0x000fe40000010000 */
[----:B------:R-:W-:-:S10]  /*e260*/  WARPGROUP.ARRIVE ;  /* 0x00000000000079c5 */ /* 0x000fd40000000000 */
[----:B------:R-:W-:Y:S01]  /*e270*/  HGMMA.64x64x16.F32.BF16 R120, gdesc[UR8].tnspB, R120, gsb0 ;  /* 0x40e00000087879f0 */ /* 0x000fe20008001878 */
[----:B------:R-:W-:-:S05]  /*e280*/  VIADD R64, R62, 0x4 ;  /* 0x000000043e407836 */ /* 0x000fca0000000000 */
[----:B------:R-:W-:Y:S01]  /*e290*/  R2UR UR12, R64 ;  /* 0x00000000400c72ca */ /* 0x000fe200000e0000 */
[----:B------:R-:W-:Y:S02]  /*e2a0*/  WARPGROUP.DEPBAR.LE gsb0, 0x0 ;  /* 0x00008000000079c5 */ /* 0x000fe40000010000 */
[----:B------:R-:W-:-:S10]  /*e2b0*/  WARPGROUP.ARRIVE ;  /* 0x00000000000079c5 */ /* 0x000fd40000000000 */
[----:B------:R-:W-:Y:S01]  /*e2c0*/  HGMMA.64x64x16.F32.BF16 R120, gdesc[UR12].tnspB, R120, gsb0 ;  /* 0x40e000000c7879f0 */ /* 0x000fe20008001878 */
[----:B------:R-:W-:Y:S01]  /*e2d0*/  IMAD.MOV.U32 R65, RZ, RZ, 0x40000040 ;  /* 0x40000040ff417424 */ /* 0x000fe200078e00ff */
[----:B------:R-:W-:-:S04]  /*e2e0*/  IADD3 R64, R62, 0x6, RZ ;  /* 0x000000063e407810 */ /* 0x000fc80007ffe0ff */
[----:B------:R-:W-:Y:S02]  /*e2f0*/  R2UR UR16, R64 ;  /* 0x00000000401072ca */ /* 0x000fe400000e0000 */
[----:B------:R-:W-:Y:S01]  /*e300*/  R2UR UR17, R65 ;  /* 0x00000000411172ca */ /* 0x000fe200000e0000 */
[----:B------:R-:W-:Y:S02]  /*e310*/  WARPGROUP.DEPBAR.LE gsb0, 0x0 ;  /* 0x00008000000079c5 */ /* 0x000fe40000010000 */
[----:B------:R-:W-:-:S10]  /*e320*/  WARPGROUP.ARRIVE ;  /* 0x00000000000079c5 */ /* 0x000fd40000000000 */
[----:B------:R-:W-:Y:S01]  /*e330*/  HGMMA.64x64x16.F32.BF16 R120, gdesc[UR16].tnspB, R120, gsb0 ;  /* 0x40e00000107879f0 */ /* 0x000fe20008001878 */
[----:B------:R-:W-:Y:S02]  /*e340*/  VIADD R64, R62, 0x600 ;  /* 0x000006003e407836 */ /* 0x000fe40000000000 */
[----:B------:R-:W-:-:S03]  /*e350*/  IMAD.MOV.U32 R65, RZ, RZ, 0x40000040 ;  /* 0x40000040ff417424 */ /* 0x000fc600078e00ff */
        /* <DEDUP_REMOVED lines=51> */
[----:B------:R-:W-:-:S04]  /*e690*/  FADD.FTZ R3, -R34, R3 ;  /* 0x0000000322037221 */ /* 0x000fc80000010100 */
[----:B------:R-:W-:Y:S01]  /*e6a0*/  FMUL.FTZ R3, R3, R6 ;  /* 0x0000000603037220 */ /* 0x000fe20000410000 */
[----:B------:R-:W-:Y:S02]  /*e6b0*/  WARPGROUP.DEPBAR.LE gsb0, 0x0 ;  /* 0x00008000000079c5 */ /* 0x000fe40000010000 */
[----:B------:R-:W-:-:S06]  /*e6c0*/  WARPGROUP.ARRIVE ;  /* 0x00000000000079c5 */ /* 0x000fcc0000000000 */
[----:B------:R-:W-:Y:S01]  /*e6d0*/  HGMMA.64x64x16.F32.BF16 R120, gdesc[UR52].tnspB, R120, gsb0 ;  /* 0x40e00000347879f0 */ /* 0x000fe20008001878 */
[----:B------:R-:W-:Y:S01]  /*e6e0*/  MUFU.EX2 R3, R3 ;  /* 0x0000000300037308 */ /* 0x000fe20000000800 */
[----:B-1----:R-:W-:-:S07]  /*e6f0*/  SHF.R.U32.HI R94, RZ, 0x7, R95 ;  /* 0x00000007ff5e7819 */ /* 0x002fce000001165f */
[----:B------:R-:W2:Y:S01]  /*e700*/  MUFU.EX2 R13, R13 ;  /* 0x0000000d000d7308 */ /* 0x000ea20000000800 */
[----:B------:R-:W-:-:S07]  /*e710*/  VIADD R63, R94, 0x9 ;  /* 0x000000095e3f7836 */ /* 0x000fce0000000000 */
[----:B------:R-:W1:Y:S01]  /*e720*/  MUFU.EX2 R62, R15 ;  /* 0x0000000f003e7308 */ /* 0x000e620000000800 */
[----:B------:R-:W-:-:S04]  /*e730*/  ISETP.GE.U32.AND P2, PT, R95, 0x180, PT ;  /* 0x000001805f00780c */ /* 0x000fc80003f46070 */
[----:B------:R-:W-:Y:S01]  /*e740*/  SEL R63, R63, 0x9, !P2 ;  /* 0x000000093f3f7807 */ /* 0x000fe20005000000 */
[----:B--2---:R-:W-:Y:S02]  /*e750*/  FFMA.FTZ R64, R3, R91, R13 ;  /* 0x0000005b03407223 */ /* 0x004fe4000001000d */
[----:B------:R-:W2:Y:S08]  /*e760*/  MUFU.EX2 R15, R76 ;  /* 0x0000004c000f7308 */ /* 0x000eb00000000800 */
[----:B------:R-:W-:Y:S08]  /*e770*/  MUFU.EX2 R94, R90 ;  /* 0x0000005a005e7308 */ /* 0x000ff00000000800 */
[----:B------:R-:W4:Y:S08]  /*e780*/  MUFU.EX2 R77, R77 ;  /* 0x0000004d004d7308 */ /* 0x000f300000000800 */
[----:B------:R-:W0:Y:S08]  /*e790*/  MUFU.EX2 R95, R87 ;  /* 0x00000057005f7308 */ /* 0x000e300000000800 */
[----:B------:R-:W-:Y:S01]  /*e7a0*/  MUFU.EX2 R4, R4 ;  /* 0x0000000400047308 */ /* 0x000fe20000000800 */
[----:B------:R-:W-:-:S02]  /*e7b0*/  WARPGROUP.DEPBAR.LE gsb0, 0x0 ;  /* 0x00008000000079c5 */ /* 0x000fc40000010000 */
[----:B------:R1:W-:Y:S06]  /*e7c0*/  BAR.ARV R63, 0x100 ;  /* 0x0004003f0000751d */ /* 0x0003ec0000002000 */
[----:B-1----:R-:W-:Y:S01]  /*e7d0*/  FADD.FTZ R63, R62, R64 ;  /* 0x000000403e3f7221 */ /* 0x002fe20000010000 */
[----:B------:R-:W-:-:S04]  /*e7e0*/  @!P1 IMAD R64, R152, 0x8, R2 ;  /* 0x0000000898409824 */ /* 0x000fc800078e0202 */
[----:B------:R-:W-:Y:S01]  /*e7f0*/  @!P1 VIADD R64, R64, 0x30840 ;  /* 0x0003084040409836 */ /* 0x000fe20000000000 */
[----:B------:R-:W-:Y:S04]  /*e800*/  MUFU.EX2 R87, R83 ;  /* 0x0000005300577308 */ /* 0x000fe80000000800 */
[----:B------:R-:W-:-:S04]  /*e810*/  @!P1 PRMT R64, RZ, 0x654, R64 ;  /* 0x00000654ff409816 */ /* 0x000fc80000000040 */
[----:B------:R-:W1:Y:S01]  /*e820*/  MUFU.EX2 R86, R86 ;  /* 0x0000005600567308 */ /* 0x000e620000000800 */
[----:B------:R3:W-:Y:S01]  /*e830*/  @!P1 SYNCS.ARRIVE.TRANS64.RED.A1T0 RZ, [R64+URZ], RZ ;  /* 0x000000ff40ff99a7 */ /* 0x0007e2000810043f */
[----:B------:R-:W-:Y:S01]  /*e840*/  F2FP.BF16.F32.PACK_AB R13, R62, R13 ;  /* 0x0000000d3e0d723e */ /* 0x000fe200000010ff */
[----:B------:R-:W-:-:S05]  /*e850*/  IMAD.MOV.U32 R118, RZ, RZ, R78 ;  /* 0x000000ffff767224 */ /* 0x000fca00078e004e */
[----:B------:R-:W-:Y:S01]  /*e860*/  MUFU.EX2 R83, R9 ;  /* 0x0000000900537308 */ /* 0x000fe20000000800 */
[----:B--2---:R-:W-:-:S07]  /*e870*/  FADD.FTZ R62, R15, R63 ;  /* 0x0000003f0f3e7221 */ /* 0x004fce0000010000 */
[----:B------:R-:W2:Y:S01]  /*e880*/  MUFU.EX2 R9, R35 ;  /* 0x0000002300097308 */ /* 0x000ea20000000800 */
[----:B----4-:R-:W-:-:S07]  /*e890*/  FADD.FTZ R62, R77, R62 ;  /* 0x0000003e4d3e7221 */ /* 0x010fce0000010000 */
[----:B---3--:R-:W-:Y:S08]  /*e8a0*/  MUFU.EX2 R64, R79 ;  /* 0x0000004f00407308 */ /* 0x008ff00000000800 */
[----:B------:R-:W-:Y:S08]  /*e8b0*/  MUFU.EX2 R79, R11 ;  /* 0x0000000b004f7308 */ /* 0x000ff00000000800 */
[----:B------:R3:W4:Y:S08]  /*e8c0*/  MUFU.EX2 R11, R36 ;  /* 0x00000024000b7308 */ /* 0x0007300000000800 */
[----:B------:R-:W4:Y:S01]  /*e8d0*/  MUFU.EX2 R63, R82 ;  /* 0x00000052003f7308 */ /* 0x000f220000000800 */
[----:B---3--:R-:W3:Y:S07]  /*e8e0*/  LDL R36, [R1+0x48] ;  /* 0x0000480001247983 */ /* 0x008eee0000100800 */
[----:B------:R0:W-:Y:S08]  /*e8f0*/  MUFU.EX2 R76, R8 ;  /* 0x00000008004c7308 */ /* 0x0001f00000000800 */
[----:B------:R-:W4:Y:S01]  /*e900*/  MUFU.EX2 R37, R37 ;  /* 0x0000002500257308 */ /* 0x000f220000000800 */
[----:B0-----:R-:W-:-:S07]  /*e910*/  FADD.FTZ R8, R94, R118 ;  /* 0x000000765e087221 */ /* 0x001fce0000010000 */
[----:B------:R0:W-:Y:S08]  /*e920*/  MUFU.EX2 R91, R10 ;  /* 0x0000000a005b7308 */ /* 0x0001f00000000800 */
[----:B------:R2:W-:Y:S01]  /*e930*/  MUFU.EX2 R90, R24 ;  /* 0x00000018005a7308 */ /* 0x0005e20000000800 */
[----:B0-----:R-:W-:-:S04]  /*e940*/  FADD.FTZ R10, R95, R8 ;  /* 0x000000085f0a7221 */ /* 0x001fc80000010000 */
[----:B-1----:R-:W-:Y:S01]  /*e950*/  FADD.FTZ R10, R86, R10 ;  /* 0x0000000a560a7221 */ /* 0x002fe20000010000 */
[----:B--2---:R-:W-:Y:S02]  /*e960*/  FADD.FTZ R24, R4, R62 ;  /* 0x0000003e04187221 */ /* 0x004fe40000010000 */
[----:B------:R-:W-:Y:S02]  /*e970*/  MUFU.EX2 R65, R27 ;  /* 0x0000001b00417308 */ /* 0x000fe40000000800 */
[C---:B------:R-:W-:Y:S01]  /*e980*/  FADD.FTZ R24, R9.reuse, R24 ;  /* 0x0000001809187221 */ /* 0x040fe20000010000 */
[----:B------:R-:W-:Y:S01]  /*e990*/  F2FP.BF16.F32.PACK_AB R9, R9, R4 ;  /* 0x000000040909723e */ /* 0x000fe200000010ff */
[----:B------:R-:W-:-:S04]  /*e9a0*/  FADD.FTZ R4, R87, R10 ;  /* 0x0000000a57047221 */ /* 0x000fc80000010000 */
[----:B------:R4:W-:Y:S08]  /*e9b0*/  MUFU.EX2 R78, R26 ;  /* 0x0000001a004e7308 */ /* 0x0009f00000000800 */
[----:B------:R-:W-:Y:S01]  /*e9c0*/  MUFU.EX2 R82, R25 ;  /* 0x0000001900527308 */ /* 0x000fe20000000800 */
[----:B----4-:R-:W-:Y:S01]  /*e9d0*/  FADD.FTZ R26, R11, R24 ;  /* 0x000000180b1a7221 */ /* 0x010fe20000010000 */
[----:B------:R-:W-:Y:S01]  /*e9e0*/  FADD.FTZ R24, R63, R4 ;  /* 0x000000043f187221 */ /* 0x000fe20000010000 */
[----:B------:R-:W-:-:S05]  /*e9f0*/  F2FP.BF16.F32.PACK_AB R11, R37, R11 ;  /* 0x0000000b250b723e */ /* 0x000fca00000010ff */
[----:B------:R0:W-:Y:S01]  /*ea00*/  MUFU.EX2 R27, R40 ;  /* 0x00000028001b7308 */ /* 0x0001e20000000800 */
[----:B------:R-:W-:Y:S02]  /*ea10*/  FADD.FTZ R4, R37, R26 ;  /* 0x0000001a25047221 */ /* 0x000fe40000010000 */
[----:B------:R-:W2:Y:S05]  /*ea20*/  LDL R37, [R1+0x8c] ;  /* 0x00008c0001257983 */ /* 0x000eaa0000100800 */
[----:B------:R1:W4:Y:S01]  /*ea30*/  MUFU.EX2 R25, R38 ;  /* 0x0000002600197308 */ /* 0x0003220000000800 */
[----:B0-----:R-:W3:Y:S04]  /*ea40*/  LDL R40, [R1+0x84] ;  /* 0x0000840001287983 */ /* 0x001ee80000100800 */
[----:B-1----:R-:W2:Y:S01]  /*ea50*/  LDL R38, [R1+0x4c] ;  /* 0x00004c0001267983 */ /* 0x002ea20000100800 */
[----:B------:R-:W-:-:S04]  /*ea60*/  @!P1 IMAD R0, R0, 0x8, R2 ;  /* 0x0000000800009824 */ /* 0x000fc800078e0202 */
[----:B------:R-:W-:Y:S01]  /*ea70*/  @!P1 VIADD R0, R0, 0x30860 ;  /* 0x0003086000009836 */ /* 0x000fe20000000000 */
[----:B------:R-:W-:-:S04]  /*ea80*/  F2FP.BF16.F32.PACK_AB R15, R77, R15 ;  /* 0x0000000f4d0f723e */ /* 0x000fc800000010ff */
[----:B------:R-:W-:-:S04]  /*ea90*/  @!P1 PRMT R0, RZ, 0x654, R0 ;  /* 0x00000654ff009816 */ /* 0x000fc80000000000 */
[----:B------:R0:W-:Y:S01]  /*eaa0*/  @!P1 SYNCS.ARRIVE.TRANS64.RED.A1T0 RZ, [R0+URZ], RZ ;  /* 0x000000ff00ff99a7 */ /* 0x0001e2000810043f */
[----:B------:R1:W-:Y:S01]  /*eab0*/  STSM.16.M88.4 [R115+0x1e800], R12 ;  /* 0x01e8000c73007844 */ /* 0x0003e20000000200 */
[----:B------:R-:W-:Y:S01]  /*eac0*/  MUFU.EX2 R39, R39 ;  /* 0x0000002700277308 */ /* 0x000fe20000000800 */
[----:B------:R-:W-:-:S07]  /*ead0*/  FADD.FTZ R26, R64, R24 ;  /* 0x00000018401a7221 */ /* 0x000fce0000010000 */
[----:B-1----:R-:W1:Y:S08]  /*eae0*/  MUFU.EX2 R15, R157 ;  /* 0x0000009d000f7308 */ /* 0x002e700000000800 */
[----:B------:R-:W0:Y:S08]  /*eaf0*/  MUFU.EX2 R14, R156 ;  /* 0x0000009c000e7308 */ /* 0x000e300000000800 */
[----:B------:R-:W0:Y:S01]  /*eb00*/  MUFU.EX2 R13, R155 ;  /* 0x0000009b000d7308 */ /* 0x000e220000000800 */
[----:B----4-:R-:W-:Y:S01]  /*eb10*/  FADD.FTZ R4, R25, R4 ;  /* 0x0000000419047221 */ /* 0x010fe20000010000 */
[----:B-1----:R-:W-:-:S06]  /*eb20*/  FADD.FTZ R26, R15, R26 ;  /* 0x0000001a0f1a7221 */ /* 0x002fcc0000010000 */
[----:B------:R-:W-:Y:S08]  /*eb30*/  MUFU.EX2 R12, R117 ;  /* 0x00000075000c7308 */ /* 0x000ff00000000800 */
[----:B------:R-:W1:Y:S01]  /*eb40*/  MUFU.EX2 R41, R41 ;  /* 0x0000002900297308 */ /* 0x000e620000000800 */
[----:B------:R-:W-:Y:S01]  /*eb50*/  FADD.FTZ R4, R39, R4 ;  /* 0x0000000427047221 */ /* 0x000fe20000010000 */
[----:B0-----:R-:W-:-:S06]  /*eb60*/  FADD.FTZ R26, R14, R26 ;  /* 0x0000001a0e1a7221 */ /* 0x001fcc0000010000 */
[----:B------:R-:W-:Y:S08]  /*eb70*/  MUFU.EX2 R0, R116 ;  /* 0x0000007400007308 */ /* 0x000ff00000000800 */
[----:B------:R-:W0:Y:S01]  /*eb80*/  MUFU.EX2 R42, R42 ;  /* 0x0000002a002a7308 */ /* 0x000e220000000800 */
[----:B------:R-:W-:Y:S01]  /*eb90*/  FADD.FTZ R4, R27, R4 ;  /* 0x000000041b047221 */ /* 0x000fe20000010000 */
[----:B------:R-:W-:-:S06]  /*eba0*/  FADD.FTZ R26, R13, R26 ;  /* 0x0000001a0d1a7221 */ /* 0x000fcc0000010000 */
[----:B------:R-:W-:Y:S08]  /*ebb0*/  MUFU.EX2 R96, R96 ;  /* 0x0000006000607308 */ /* 0x000ff00000000800 */
[----:B------:R-:W4:Y:S01]  /*ebc0*/  MUFU.EX2 R43, R43 ;  /* 0x0000002b002b7308 */ /* 0x000f220000000800 */
[----:B-1----:R-:W-:Y:S01]  /*ebd0*/  FADD.FTZ R4, R41, R4 ;  /* 0x0000000429047221 */ /* 0x002fe20000010000 */
[----:B------:R-:W-:-:S06]  /*ebe0*/  FADD.FTZ R26, R12, R26 ;  /* 0x0000001a0c1a7221 */ /* 0x000fcc0000010000 */
[----:B------:R-:W-:Y:S08]  /*ebf0*/  MUFU.EX2 R93, R93 ;  /* 0x0000005d005d7308 */ /* 0x000ff00000000800 */
[----:B------:R-:W1:Y:S01]  /*ec00*/  MUFU.EX2 R44, R44 ;  /* 0x0000002c002c7308 */ /* 0x000e620000000800 */
[----:B0-----:R-:W-:Y:S01]  /*ec10*/  FADD.FTZ R4, R42, R4 ;  /* 0x000000042a047221 */ /* 0x001fe20000010000 */
[----:B------:R-:W-:-:S06]  /*ec20*/  FADD.FTZ R26, R0, R26 ;  /* 0x0000001a001a7221 */ /* 0x000fcc0000010000 */
[----:B------:R-:W-:Y:S08]  /*ec30*/  MUFU.EX2 R92, R92 ;  /* 0x0000005c005c7308 */ /* 0x000ff00000000800 */
[----:B------:R-:W0:Y:S01]  /*ec40*/  MUFU.EX2 R45, R45 ;  /* 0x0000002d002d7308 */ /* 0x000e220000000800 */
[----:B----4-:R-:W-:Y:S01]  /*ec50*/  FADD.FTZ R4, R43, R4 ;  /* 0x000000042b047221 */ /* 0x010fe20000010000 */
        /* <DEDUP_REMOVED lines=18> */
[----:B------:R-:W1:Y:S08]  /*ed80*/  MUFU.EX2 R50, R50 ;  /* 0x0000003200327308 */ /* 0x000e700000000800 */
[----:B------:R-:W-:Y:S08]  /*ed90*/  MUFU.EX2 R80, R80 ;  /* 0x0000005000507308 */ /* 0x000ff00000000800 */
[----:B------:R-:W1:Y:S08]  /*eda0*/  MUFU.EX2 R51, R51 ;  /* 0x0000003300337308 */ /* 0x000e700000000800 */
[----:B------:R-:W-:Y:S08]  /*edb0*/  MUFU.EX2 R52, R52 ;  /* 0x0000003400347308 */ /* 0x000ff00000000800 */
[----:B------:R-:W1:Y:S01]  /*edc0*/  MUFU.EX2 R53, R53 ;  /* 0x0000003500357308 */ /* 0x000e620000000800 */
[----:B0-----:R-:W-:Y:S01]  /*edd0*/  FADD.FTZ R4, R48, R4 ;  /* 0x0000000430047221 */ /* 0x001fe20000010000 */
[----:B------:R-:W-:-:S06]  /*ede0*/  FADD.FTZ R35, R85, R35 ;  /* 0x0000002355237221 */ /* 0x000fcc0000010000 */
[----:B------:R-:W0:Y:S01]  /*edf0*/  MUFU.EX2 R28, R28 ;  /* 0x0000001c001c7308 */ /* 0x000e220000000800 */
[----:B----4-:R-:W-:Y:S01]  /*ee00*/  FADD.FTZ R4, R49, R4 ;  /* 0x0000000431047221 */ /* 0x010fe20000010000 */
[----:B------:R-:W-:Y:S01]  /*ee10*/  FADD.FTZ R35, R84, R35 ;  /* 0x0000002354237221 */ /* 0x000fe20000010000 */
[----:B------:R-:W-:Y:S02]  /*ee20*/  F2FP.BF16.F32.PACK_AB R8, R95, R94 ;  /* 0x0000005e5f08723e */ /* 0x000fe400000010ff */
[----:B------:R-:W-:-:S03]  /*ee30*/  F2FP.BF16.F32.PACK_AB R10, R87, R86 ;  /* 0x00000056570a723e */ /* 0x000fc600000010ff */
[----:B------:R-:W4:Y:S01]  /*ee40*/  MUFU.EX2 R33, R33 ;  /* 0x0000002100217308 */ /* 0x000f220000000800 */
[----:B------:R-:W-:Y:S02]  /*ee50*/  F2FP.BF16.F32.PACK_AB R24, R64, R63 ;  /* 0x0000003f4018723e */ /* 0x000fe400000010ff */
[----:B------:R-:W-:Y:S02]  /*ee60*/  F2FP.BF16.F32.PACK_AB R25, R39, R25 ;  /* 0x000000192719723e */ /* 0x000fe400000010ff */
[----:B------:R-:W-:Y:S02]  /*ee70*/  F2FP.BF16.F32.PACK_AB R26, R14, R15 ;  /* 0x0000000f0e1a723e */ /* 0x000fe400000010ff */
[----:B------:R-:W-:Y:S01]  /*ee80*/  F2FP.BF16.F32.PACK_AB R27, R41, R27 ;  /* 0x0000001b291b723e */ /* 0x000fe200000010ff */
[----:B------:R-:W-:Y:S01]  /*ee90*/  MUFU.EX2 R29, R29 ;  /* 0x0000001d001d7308 */ /* 0x000fe20000000800 */
[----:B------:R-:W-:Y:S01]  /*eea0*/  F2FP.BF16.F32.PACK_AB R12, R12, R13 ;  /* 0x0000000d0c0c723e */ /* 0x000fe200000010ff */
[----:B-1----:R-:W-:Y:S01]  /*eeb0*/  FADD.FTZ R4, R50, R4 ;  /* 0x0000000432047221 */ /* 0x002fe20000010000 */
[----:B------:R-:W-:Y:S01]  /*eec0*/  F2FP.BF16.F32.PACK_AB R13, R43, R42 ;  /* 0x0000002a2b0d723e */ /* 0x000fe200000010ff */
[----:B------:R-:W-:Y:S01]  /*eed0*/  FADD.FTZ R35, R81, R35 ;  /* 0x0000002351237221 */ /* 0x000fe20000010000 */
[----:B------:R-:W-:-:S02]  /*eee0*/  F2FP.BF16.F32.PACK_AB R14, R96, R0 ;  /* 0x00000000600e723e */ /* 0x000fc400000010ff */
[----:B------:R-:W-:Y:S01]  /*eef0*/  F2FP.BF16.F32.PACK_AB R15, R45, R44 ;  /* 0x0000002c2d0f723e */ /* 0x000fe200000010ff */
[----:B------:R-:W1:Y:S01]  /*ef00*/  MUFU.EX2 R54, R54 ;  /* 0x0000003600367308 */ /* 0x000e620000000800 */
[----:B------:R-:W-:Y:S02]  /*ef10*/  F2FP.BF16.F32.PACK_AB R92, R92, R93 ;  /* 0x0000005d5c5c723e */ /* 0x000fe400000010ff */
[----:B------:R-:W-:Y:S02]  /*ef20*/  F2FP.BF16.F32.PACK_AB R93, R47, R46 ;  /* 0x0000002e2f5d723e */ /* 0x000fe400000010ff */
[----:B------:R-:W-:Y:S02]  /*ef30*/  F2FP.BF16.F32.PACK_AB R94, R88, R89 ;  /* 0x00000059585e723e */ /* 0x000fe400000010ff */
[----:B------:R-:W-:Y:S02]  /*ef40*/  F2FP.BF16.F32.PACK_AB R95, R49, R48 ;  /* 0x00000030315f723e */ /* 0x000fe400000010ff */
[----:B------:R-:W-:-:S02]  /*ef50*/  F2FP.BF16.F32.PACK_AB R84, R84, R85 ;  /* 0x000000555454723e */ /* 0x000fc400000010ff */
[----:B------:R-:W-:Y:S02]  /*ef60*/  F2FP.BF16.F32.PACK_AB R85, R51, R50 ;  /* 0x000000323355723e */ /* 0x000fe400000010ff */
[C---:B------:R-:W-:Y:S02]  /*ef70*/  F2FP.BF16.F32.PACK_AB R86, R80.reuse, R81 ;  /* 0x000000515056723e */ /* 0x040fe400000010ff */
[----:B------:R-:W-:Y:S01]  /*ef80*/  F2FP.BF16.F32.PACK_AB R87, R53, R52 ;  /* 0x000000343557723e */ /* 0x000fe200000010ff */
[----:B------:R-:W1:Y:S01]  /*ef90*/  MUFU.EX2 R55, R55 ;  /* 0x0000003700377308 */ /* 0x000e620000000800 */
[----:B------:R-:W-:Y:S01]  /*efa0*/  FADD.FTZ R4, R51, R4 ;  /* 0x0000000433047221 */ /* 0x000fe20000010000 */
[----:B------:R-:W-:Y:S01]  /*efb0*/  FADD.FTZ R35, R80, R35 ;  /* 0x0000002350237221 */ /* 0x000fe20000010000 */
[----:B---3--:R-:W-:Y:S05]  /*efc0*/  STSM.16.M88.4 [R40], R8 ;  /* 0x0000000828007844 */ /* 0x008fea0000000200 */
[----:B------:R-:W3:Y:S01]  /*efd0*/  MUFU.EX2 R32, R32 ;  /* 0x0000002000207308 */ /* 0x000ee20000000800 */
[----:B--2---:R-:W-:Y:S04]  /*efe0*/  STSM.16.M88.4 [R38], R24 ;  /* 0x0000001826007844 */ /* 0x004fe80000000200 */
[----:B------:R-:W-:Y:S01]  /*eff0*/  STSM.16.M88.4 [R36], R12 ;  /* 0x0000000c24007844 */ /* 0x000fe20000000200 */
[----:B------:R-:W-:-:S03]  /*f000*/  FADD.FTZ R4, R52, R4 ;  /* 0x0000000434047221 */ /* 0x000fc60000010000 */
[----:B------:R-:W-:Y:S01]  /*f010*/  STSM.16.M88.4 [R115+0x24800], R92 ;  /* 0x0248005c73007844 */ /* 0x000fe20000000200 */
[----:B0-----:R-:W-:-:S03]  /*f020*/  FADD.FTZ R35, R28, R35 ;  /* 0x000000231c237221 */ /* 0x001fc60000010000 */
[----:B------:R0:W-:Y:S01]  /*f030*/  STSM.16.M88.4 [R37], R84 ;  /* 0x0000005425007844 */ /* 0x0001e20000000200 */
[----:B------:R-:W-:Y:S01]  /*f040*/  FADD.FTZ R4, R53, R4 ;  /* 0x0000000435047221 */ /* 0x000fe20000010000 */
[----:B----4-:R-:W-:-:S03]  /*f050*/  FADD.FTZ R35, R33, R35 ;  /* 0x0000002321237221 */ /* 0x010fc60000010000 */
[----:B-1----:R-:W-:Y:S01]  /*f060*/  FADD.FTZ R4, R54, R4 ;  /* 0x0000000436047221 */ /* 0x002fe20000010000 */
[----:B------:R-:W-:Y:S01]  /*f070*/  FADD.FTZ R35, R29, R35 ;  /* 0x000000231d237221 */ /* 0x000fe20000010000 */
[----:B0-----:R-:W2:Y:S02]  /*f080*/  LDL R37, [R1+0x88] ;  /* 0x0000880001257983 */ /* 0x001ea40000100800 */
[----:B------:R-:W-:Y:S01]  /*f090*/  FADD.FTZ R9, R55, R4 ;  /* 0x0000000437097221 */ /* 0x000fe20000010000 */
[----:B---3--:R-:W-:Y:S02]  /*f0a0*/  FADD.FTZ R4, R32, R35 ;  /* 0x0000002320047221 */ /* 0x008fe40000010000 */
[----:B------:R-:W3:Y:S01]  /*f0b0*/  LDL.LU R35, [R1+0x28] ;  /* 0x0000280001237983 */ /* 0x000ee20000300800 */
[----:B------:R-:W0:Y:S08]  /*f0c0*/  MUFU.EX2 R56, R56 ;  /* 0x0000003800387308 */ /* 0x000e300000000800 */
[----:B------:R-:W1:Y:S08]  /*f0d0*/  MUFU.EX2 R57, R57 ;  /* 0x0000003900397308 */ /* 0x000e700000000800 */
[----:B------:R-:W4:Y:S08]  /*f0e0*/  MUFU.EX2 R31, R31 ;  /* 0x0000001f001f7308 */ /* 0x000f300000000800 */
[----:B------:R-:W4:Y:S01]  /*f0f0*/  MUFU.EX2 R58, R58 ;  /* 0x0000003a003a7308 */ /* 0x000f220000000800 */
[----:B0-----:R-:W-:-:S07]  /*f100*/  FADD.FTZ R0, R56, R9 ;  /* 0x0000000938007221 */ /* 0x001fce0000010000 */
[----:B------:R-:W0:Y:S01]  /*f110*/  MUFU.EX2 R59, R59 ;  /* 0x0000003b003b7308 */ /* 0x000e220000000800 */
[----:B------:R-:W-:Y:S01]  /*f120*/  FADD.FTZ R4, R65, R4 ;  /* 0x0000000441047221 */ /* 0x000fe20000010000 */
[----:B-1----:R-:W-:-:S06]  /*f130*/  FADD.FTZ R9, R57, R0 ;  /* 0x0000000039097221 */ /* 0x002fcc0000010000 */
[----:B------:R-:W1:Y:S08]  /*f140*/  MUFU.EX2 R30, R30 ;  /* 0x0000001e001e7308 */ /* 0x000e700000000800 */
[----:B------:R-:W1:Y:S01]  /*f150*/  MUFU.EX2 R60, R60 ;  /* 0x0000003c003c7308 */ /* 0x000e620000000800 */
[----:B----4-:R-:W-:Y:S01]  /*f160*/  FADD.FTZ R11, R31, R4 ;  /* 0x000000041f0b7221 */ /* 0x010fe20000010000 */
[----:B------:R-:W-:-:S06]  /*f170*/  FADD.FTZ R0, R58, R9 ;  /* 0x000000093a007221 */ /* 0x000fcc0000010000 */
[----:B------:R-:W4:Y:S08]  /*f180*/  MUFU.EX2 R20, R20 ;  /* 0x0000001400147308 */ /* 0x000f300000000800 */
[----:B------:R-:W4:Y:S01]  /*f190*/  MUFU.EX2 R61, R61 ;  /* 0x0000003d003d7308 */ /* 0x000f220000000800 */
[----:B------:R-:W-:Y:S01]  /*f1a0*/  FADD.FTZ R11, R76, R11 ;  /* 0x0000000b4c0b7221 */ /* 0x000fe20000010000 */
[----:B0-----:R-:W-:-:S06]  /*f1b0*/  FADD.FTZ R9, R59, R0 ;  /* 0x000000003b097221 */ /* 0x001fcc0000010000 */
[----:B------:R-:W0:Y:S01]  /*f1c0*/  MUFU.EX2 R66, R66 ;  /* 0x0000004200427308 */ /* 0x000e220000000800 */
[----:B-1----:R-:W-:Y:S01]  /*f1d0*/  FADD.FTZ R11, R30, R11 ;  /* 0x0000000b1e0b7221 */ /* 0x002fe20000010000 */
[----:B------:R-:W-:-:S06]  /*f1e0*/  FADD.FTZ R0, R60, R9 ;  /* 0x000000093c007221 */ /* 0x000fcc0000010000 */
[----:B------:R-:W1:Y:S01]  /*f1f0*/  MUFU.EX2 R67, R67 ;  /* 0x0000004300437308 */ /* 0x000e620000000800 */
[----:B----4-:R-:W-:Y:S01]  /*f200*/  FADD.FTZ R13, R20, R11 ;  /* 0x0000000b140d7221 */ /* 0x010fe20000010000 */
[----:B------:R-:W-:-:S06]  /*f210*/  FADD.FTZ R11, R61, R0 ;  /* 0x000000003d0b7221 */ /* 0x000fcc0000010000 */
[----:B------:R-:W4:Y:S01]  /*f220*/  MUFU.EX2 R68, R68 ;  /* 0x0000004400447308 */ /* 0x000f220000000800 */
[----:B0-----:R-:W-:-:S07]  /*f230*/  FADD.FTZ R0, R66, R11 ;  /* 0x0000000b42007221 */ /* 0x001fce0000010000 */
[----:B------:R-:W0:Y:S01]  /*f240*/  MUFU.EX2 R69, R69 ;  /* 0x0000004500457308 */ /* 0x000e220000000800 */
[----:B------:R-:W-:Y:S01]  /*f250*/  FADD.FTZ R4, R78, R13 ;  /* 0x0000000d4e047221 */ /* 0x000fe20000010000 */
[----:B-1----:R-:W-:-:S06]  /*f260*/  FADD.FTZ R13, R67, R0 ;  /* 0x00000000430d7221 */ /* 0x002fcc0000010000 */
[----:B------:R-:W1:Y:S01]  /*f270*/  MUFU.EX2 R70, R70 ;  /* 0x0000004600467308 */ /* 0x000e620000000800 */
[----:B------:R-:W-:Y:S01]  /*f280*/  FADD.FTZ R15, R79, R4 ;  /* 0x000000044f0f7221 */ /* 0x000fe20000010000 */
[----:B----4-:R-:W-:-:S06]  /*f290*/  FADD.FTZ R0, R68, R13 ;  /* 0x0000000d44007221 */ /* 0x010fcc0000010000 */
[----:B------:R-:W4:Y:S01]  /*f2a0*/  MUFU.EX2 R71, R71 ;  /* 0x0000004700477308 */ /* 0x000f220000000800 */
[----:B------:R-:W-:Y:S01]  /*f2b0*/  FADD.FTZ R4, R82, R15 ;  /* 0x0000000f52047221 */ /* 0x000fe20000010000 */
[----:B0-----:R-:W-:-:S06]  /*f2c0*/  FADD.FTZ R13, R69, R0 ;  /* 0x00000000450d7221 */ /* 0x001fcc0000010000 */
[----:B------:R-:W0:Y:S01]  /*f2d0*/  MUFU.EX2 R72, R72 ;  /* 0x0000004800487308 */ /* 0x000e220000000800 */
[----:B------:R-:W-:-:S07]  /*f2e0*/  FADD.FTZ R15, R83, R4 ;  /* 0x00000004530f7221 */ /* 0x000fce0000010000 */
[----:B------:R-:W0:Y:S01]  /*f2f0*/  MUFU.EX2 R98, R21 ;  /* 0x0000001500627308 */ /* 0x000e220000000800 */
[----:B-1----:R-:W-:-:S07]  /*f300*/  FADD.FTZ R0, R70, R13 ;  /* 0x0000000d46007221 */ /* 0x002fce0000010000 */
[----:B------:R-:W1:Y:S01]  /*f310*/  MUFU.EX2 R73, R73 ;  /* 0x0000004900497308 */ /* 0x000e620000000800 */
[----:B------:R-:W-:-:S07]  /*f320*/  FADD.FTZ R4, R90, R15 ;  /* 0x0000000f5a047221 */ /* 0x000fce0000010000 */
[----:B------:R-:W1:Y:S01]  /*f330*/  MUFU.EX2 R99, R97 ;  /* 0x0000006100637308 */ /* 0x000e620000000800 */
[----:B----4-:R-:W-:-:S07]  /*f340*/  FADD.FTZ R13, R71, R0 ;  /* 0x00000000470d7221 */ /* 0x010fce0000010000 */
[----:B------:R-:W4:Y:S01]  /*f350*/  MUFU.EX2 R25, R74 ;  /* 0x0000004a00197308 */ /* 0x000f220000000800 */
[----:B------:R-:W-:Y:S01]  /*f360*/  FADD.FTZ R15, R91, R4 ;  /* 0x000000045b0f7221 */ /* 0x000fe20000010000 */
[----:B0-----:R-:W-:-:S06]  /*f370*/  FADD.FTZ R0, R72, R13 ;  /* 0x0000000d48007221 */ /* 0x001fcc0000010000 */
[----:B------:R-:W0:Y:S01]  /*f380*/  MUFU.EX2 R100, R100 ;  /* 0x0000006400647308 */ /* 0x000e220000000800 */
[----:B------:R-:W-:-:S07]  /*f390*/  FADD.FTZ R4, R98, R15 ;  /* 0x0000000f62047221 */ /* 0x000fce0000010000 */
[----:B------:R-:W0:Y:S01]  /*f3a0*/  MUFU.EX2 R75, R75 ;  /* 0x0000004b004b7308 */ /* 0x000e220000000800 */
[----:B-1----:R-:W-:Y:S01]  /*f3b0*/  FADD.FTZ R0, R73, R0 ;  /* 0x0000000049007221 */ /* 0x002fe20000010000 */
[----:B------:R-:W-:-:S06]  /*f3c0*/  F2FP.BF16.F32.PACK_AB R8, R33, R28 ;  /* 0x0000001c2108723e */ /* 0x000fcc00000010ff */
[----:B------:R-:W1:Y:S01]  /*f3d0*/  MUFU.EX2 R101, R101 ;  /* 0x0000006500657308 */ /* 0x000e620000000800 */
[----:B------:R-:W-:-:S07]  /*f3e0*/  FADD.FTZ R33, R99, R4 ;  /* 0x0000000463217221 */ /* 0x000fce0000010000 */
[----:B------:R-:W1:Y:S01]  /*f3f0*/  MUFU.EX2 R27, R105 ;  /* 0x00000069001b7308 */ /* 0x000e620000000800 */
[----:B----4-:R-:W-:Y:S01]  /*f400*/  FADD.FTZ R0, R25, R0 ;  /* 0x0000000019007221 */ /* 0x010fe20000010000 */
[----:B------:R-:W-:-:S06]  /*f410*/  F2FP.BF16.F32.PACK_AB R9, R55, R54 ;  /* 0x000000363709723e */ /* 0x000fcc00000010ff */
[----:B------:R-:W4:Y:S01]  /*f420*/  MUFU.EX2 R102, R104 ;  /* 0x0000006800667308 */ /* 0x000f220000000800 */
[----:B------:R-:W-:-:S07]  /*f430*/  F2FP.BF16.F32.PACK_AB R10, R32, R29 ;  /* 0x0000001d200a723e */ /* 0x000fce00000010ff */
[----:B------:R-:W4:Y:S01]  /*f440*/  MUFU.EX2 R106, R106 ;  /* 0x0000006a006a7308 */ /* 0x000f220000000800 */
[----:B------:R-:W-:Y:S02]  /*f450*/  F2FP.BF16.F32.PACK_AB R11, R57, R56 ;  /* 0x00000038390b723e */ /* 0x000fe400000010ff */
[----:B------:R-:W-:Y:S01]  /*f460*/  F2FP.BF16.F32.PACK_AB R28, R31, R65 ;  /* 0x000000411f1c723e */ /* 0x000fe200000010ff */
[----:B0-----:R-:W-:Y:S01]  /*f470*/  FADD.FTZ R4, R100, R33 ;  /* 0x0000002164047221 */ /* 0x001fe20000010000 */
[----:B------:R-:W-:-:S03]  /*f480*/  F2FP.BF16.F32.PACK_AB R29, R59, R58 ;  /* 0x0000003a3b1d723e */ /* 0x000fc600000010ff */
[----:B------:R-:W0:Y:S01]  /*f490*/  MUFU.EX2 R103, R108 ;  /* 0x0000006c00677308 */ /* 0x000e220000000800 */
[----:B------:R-:W-:Y:S02]  /*f4a0*/  F2FP.BF16.F32.PACK_AB R30, R30, R76 ;  /* 0x0000004c1e1e723e */ /* 0x000fe400000010ff */
[----:B------:R-:W-:-:S05]  /*f4b0*/  F2FP.BF16.F32.PACK_AB R31, R61, R60 ;  /* 0x0000003c3d1f723e */ /* 0x000fca00000010ff */
[----:B------:R-:W0:Y:S01]  /*f4c0*/  MUFU.EX2 R105, R111 ;  /* 0x0000006f00697308 */ /* 0x000e220000000800 */
[----:B------:R-:W-:Y:S01]  /*f4d0*/  FADD.FTZ R0, R75, R0 ;  /* 0x000000004b007221 */ /* 0x000fe20000010000 */
[----:B------:R1:W-:Y:S06]  /*f4e0*/  STSM.16.M88.4 [R38+0x6000], R8 ;  /* 0x0060000826007844 */ /* 0x0003ec0000000200 */
[----:B------:R-:W0:Y:S01]  /*f4f0*/  MUFU.EX2 R104, R109 ;  /* 0x0000006d00687308 */ /* 0x000e220000000800 */
[----:B------:R4:W-:Y:S07]  /*f500*/  STSM.16.M88.4 [R36+0x6000], R28 ;  /* 0x0060001c24007844 */ /* 0x0009ee0000000200 */
[----:B------:R-:W0:Y:S01]  /*f510*/  MUFU.EX2 R107, R107 ;  /* 0x0000006b006b7308 */ /* 0x000e220000000800 */
[----:B-1----:R-:W-:-:S07]  /*f520*/  FADD.FTZ R11, R101, R4 ;  /* 0x00000004650b7221 */ /* 0x002fce0000010000 */
[----:B------:R-:W-:Y:S01]  /*f530*/  MUFU.EX2 R21, R112 ;  /* 0x0000007000157308 */ /* 0x000fe20000000800 */
[----:B----4-:R-:W-:-:S07]  /*f540*/  FADD.FTZ R29, R27, R0 ;  /* 0x000000001b1d7221 */ /* 0x010fce0000010000 */
[----:B------:R-:W1:Y:S08]  /*f550*/  MUFU.EX2 R97, R113 ;  /* 0x0000007100617308 */ /* 0x000e700000000800 */
[----:B------:R-:W-:Y:S08]  /*f560*/  MUFU.EX2 R33, R114 ;  /* 0x0000007200217308 */ /* 0x000ff00000000800 */
[----:B------:R-:W4:Y:S01]  /*f570*/  MUFU.EX2 R110, R110 ;  /* 0x0000006e006e7308 */ /* 0x000f220000000800 */
[----:B------:R-:W-:Y:S01]  /*f580*/  FADD.FTZ R4, R102, R11 ;  /* 0x0000000b66047221 */ /* 0x000fe20000010000 */
[----:B------:R-:W-:Y:S01]  /*f590*/  FADD.FTZ R0, R106, R29 ;  /* 0x0000001d6a007221 */ /* 0x000fe20000010000 */
[----:B------:R-:W-:-:S02]  /*f5a0*/  F2FP.BF16.F32.PACK_AB R12, R78, R20 ;  /* 0x000000144e0c723e */ /* 0x000fc400000010ff */
[----:B0-----:R-:W-:Y:S01]  /*f5b0*/  FADD.FTZ R31, R103, R4 ;  /* 0x00000004671f7221 */ /* 0x001fe20000010000 */
[----:B------:R-:W-:Y:S01]  /*f5c0*/  FADD.FTZ R0, R105, R0 ;  /* 0x0000000069007221 */ /* 0x000fe20000010000 */
[----:B------:R-:W-:Y:S02]  /*f5d0*/  F2FP.BF16.F32.PACK_AB R13, R67, R66 ;  /* 0x00000042430d723e */ /* 0x000fe400000010ff */
[----:B------:R-:W-:Y:S02]  /*f5e0*/  F2FP.BF16.F32.PACK_AB R14, R82, R79 ;  /* 0x0000004f520e723e */ /* 0x000fe400000010ff */
[----:B------:R-:W-:Y:S01]  /*f5f0*/  F2FP.BF16.F32.PACK_AB R15, R69, R68 ;  /* 0x00000044450f723e */ /* 0x000fe200000010ff */
[----:B------:R-:W-:Y:S01]  /*f600*/  FADD.FTZ R4, R104, R31 ;  /* 0x0000001f68047221 */ /* 0x000fe20000010000 */
[----:B------:R-:W-:Y:S01]  /*f610*/  F2FP.BF16.F32.PACK_AB R8, R90, R83 ;  /* 0x000000535a08723e */ /* 0x000fe200000010ff */
[----:B------:R-:W-:Y:S01]  /*f620*/  FADD.FTZ R0, R107, R0 ;  /* 0x000000006b007221 */ /* 0x000fe20000010000 */
        /* <DEDUP_REMOVED lines=9> */
[----:B-1----:R-:W-:Y:S02]  /*f6c0*/  F2FP.BF16.F32.PACK_AB R106, R97, R21 ;  /* 0x00000015616a723e */ /* 0x002fe400000010ff */
[----:B----4-:R-:W-:Y:S01]  /*f6d0*/  F2FP.BF16.F32.PACK_AB R107, R110, R33 ;  /* 0x000000216e6b723e */ /* 0x010fe200000010ff */
[----:B------:R-:W-:Y:S04]  /*f6e0*/  STSM.16.M88.4 [R115+0x2a800], R12 ;  /* 0x02a8000c73007844 */ /* 0x000fe80000000200 */
[----:B--2---:R0:W-:Y:S04]  /*f6f0*/  STSM.16.M88.4 [R37], R8 ;  /* 0x0000000825007844 */ /* 0x0041e80000000200 */
[----:B------:R-:W-:Y:S04]  /*f700*/  STSM.16.M88.4 [R38+0xc000], R24 ;  /* 0x00c0001826007844 */ /* 0x000fe80000000200 */
[----:B------:R-:W-:Y:S01]  /*f710*/  STSM.16.M88.4 [R36+0xc000], R104 ;  /* 0x00c0006824007844 */ /* 0x000fe20000000200 */
[----:B------:R-:W-:Y:S01]  /*f720*/  @!PT LDS RZ, [RZ] ;  /* 0x00000000fffff984 */ /* 0x000fe20000000800 */
[----:B------:R-:W-:Y:S01]  /*f730*/  @!PT LDS RZ, [RZ] ;  /* 0x00000000fffff984 */ /* 0x000fe20000000800 */
[----:B------:R-:W-:Y:S01]  /*f740*/  @!PT LDS RZ, [RZ] ;  /* 0x00000000fffff984 */ /* 0x000fe20000000800 */
[----:B------:R-:W-:Y:S01]  /*f750*/  @!PT LDS RZ, [RZ] ;  /* 0x00000000fffff984 */ /* 0x000fe20000000800 */
[----:B------:R1:W-:Y:S06]  /*f760*/  MEMBAR.ALL.CTA ;  /* 0x0000000000007992 */ /* 0x0003ec0000008000 */
[----:B-1----:R-:W1:Y:S01]  /*f770*/  FENCE.VIEW.ASYNC.S ;  /* 0x00000000000073c6 */ /* 0x002e620000000000 */
[----:B------:R-:W-:Y:S01]  /*f780*/  FADD.FTZ R0, R33, R0 ;  /* 0x0000000021007221 */ /* 0x000fe20000010000 */
[----:B---3--:R-:W-:-:S03]  /*f790*/  ISETP.GT.AND P2, PT, R35, RZ, PT ;  /* 0x000000ff2300720c */ /* 0x008fc60003f44270 */
[----:B------:R-:W-:Y:S01]  /*f7a0*/  FADD.FTZ R0, R110, R0 ;  /* 0x000000006e007221 */ /* 0x000fe20000010000 */
[----:B------:R-:W-:-:S04]  /*f7b0*/  FADD.FTZ R4, R21, R4 ;  /* 0x0000000415047221 */ /* 0x000fc80000010000 */
[----:B------:R2:W-:Y:S01]  /*f7c0*/  STL [R1+0x2c], R0 ;  /* 0x00002c0001007387 */ /* 0x0005e20000100800 */
[-C--:B------:R-:W-:Y:S01]  /*f7d0*/  FMUL.FTZ R120, R120, R7.reuse ;  /* 0x0000000778787220 */ /* 0x080fe20000410000 */
[-C--:B------:R-:W-:Y:S01]  /*f7e0*/  FMUL.FTZ R121, R121, R7.reuse ;  /* 0x0000000779797220 */ /* 0x080fe20000410000 */
[-C--:B------:R-:W-:Y:S01]  /*f7f0*/  FMUL.FTZ R124, R124, R7.reuse ;  /* 0x000000077c7c7220 */ /* 0x080fe20000410000 */
[----:B0-----:R0:W5:Y:S01]  /*f800*/  LDL R8, [R1+0x30] ;  /* 0x0000300001087983 */ /* 0x0011620000100800 */
[-C--:B------:R-:W-:Y:S01]  /*f810*/  FMUL.FTZ R125, R125, R7.reuse ;  /* 0x000000077d7d7220 */ /* 0x080fe20000410000 */
[----:B--2---:R-:W-:Y:S01]  /*f820*/  IADD3 R0, R35, -0x1, RZ ;  /* 0xffffffff23007810 */ /* 0x004fe20007ffe0ff */
        /* <DEDUP_REMOVED lines=28> */
[----:B------:R2:W-:Y:S01]  /*f9f0*/  STL [R1+0x28], R0 ;  /* 0x0000280001007387 */ /* 0x0005e20000100800 */
[----:B------:R-:W-:Y:S01]  /*fa00*/  FADD.FTZ R4, R97, R4 ;  /* 0x0000000461047221 */ /* 0x000fe20000010000 */
[----:B------:R-:W-:-:S02]  /*fa10*/  IMAD.MOV.U32 R3, RZ, RZ, R34 ;  /* 0x000000ffff037224 */ /* 0x000fc400078e0022 */
[----:B------:R-:W-:Y:S02]  /*fa20*/  IMAD.MOV.U32 R7, RZ, RZ, R5 ;  /* 0x000000ffff077224 */ /* 0x000fe400078e0005 */
[----:B--2---:R-:W-:Y:S01]  /*fa30*/  IMAD.MOV.U32 R0, RZ, RZ, R152 ;  /* 0x000000ffff007224 */ /* 0x004fe200078e0098 */
[----:B-1----:R-:W-:Y:S01]  /*fa40*/  NOP ;  /* 0x0000000000007918 */ /* 0x002fe20000000000 */
[----:B0-----:R-:W-:Y:S05]  /*fa50*/  @P2 BRA `(.L_x_13150) ;  /* 0xffffffc000a42947 */ /* 0x001fea000383ffff */
.L_x_13140:
[----:B------:R-:W-:Y:S05]  /*fa60*/  WARPSYNC.ALL ;  /* 0x0000000000007948 */ /* 0x000fea0003800000 */
[----:B------:R-:W-:Y:S06]  /*fa70*/  BAR.ARV 0x8, 0x200 ;  /* 0x0208000000007b1d */ /* 0x000fec0000002000 */
[----:B------:R-:W-:Y:S05]  /*fa80*/  @!P0 BRA `(.L_x_13151) ;  /* 0x0000000000048947 */ /* 0x000fea0003800000 */
[----:B------:R-:W-:Y:S01]  /*fa90*/  BPT.TRAP 0x1 ;  /* 0x000000040000795c */ /* 0x000fe20000300000 */
.L_x_13151:
[----:B------:R-:W2:Y:S01]  /*faa0*/  LDL R0, [R1+0x30] ;  /* 0x0000300001007983 */ /* 0x000ea20000100800 */
[----:B------:R-:W-:Y:S01]  /*fab0*/  IMAD R11, R152, 0x8, R2 ;  /* 0x00000008980b7824 */ /* 0x000fe200078e0202 */
[----:B--2---:R-:W-:-:S04]  /*fac0*/  SHF.L.U32 R0, R0, 0x1f, RZ ;  /* 0x0000001f00007819 */ /* 0x004fc800000006ff */
[----:B------:R0:W1:Y:S01]  /*fad0*/  SYNCS.PHASECHK.TRANS64.TRYWAIT P2, [R11+URZ+0x30850], R0 ;  /* 0x030850000b0075a7 */ /* 0x000062000804017f */
[----:B------:R-:W-:Y:S05]  /*fae0*/  @!P0 BRA `(.L_x_13152) ;  /* 0x0000000000048947 */ /* 0x000fea0003800000 */
[----:B------:R-:W-:Y:S01]  /*faf0*/  BPT.TRAP 0x1 ;  /* 0x000000040000795c */ /* 0x000fe20000300000 */
.L_x_13152:
[----:B------:R-:W2:Y:S01]  /*fb00*/  LDL.LU R3, [R1+0x74] ;  /* 0x0000740001037983 */ /* 0x000ea20000300800 */
[----:B------:R-:W-:-:S05]  /*fb10*/  VIADD R2, R2, 0x400 ;  /* 0x0000040002027836 */ /* 0x000fca0000000000 */
[----:B------:R-:W-:-:S04]  /*fb20*/  SHF.R.U32.HI R2, RZ, 0x4, R2 ;  /* 0x00000004ff027819 */ /* 0x000fc80000011602 */
[----:B------:R-:W-:Y:S01]  /*fb30*/  LOP3.LUT R9, R2, 0x3fff, RZ, 0xc0, !PT ;  /* 0x00003fff02097812 */ /* 0x000fe200078ec0ff */
[----:B--2---:R-:W-:-:S05]  /*fb40*/  VIADD R3, R3, 0x1e800 ;  /* 0x0001e80003037836 */ /* 0x004fca0000000000 */
[----:B------:R-:W-:-:S04]  /*fb50*/  SHF.R.U32.HI R3, RZ, 0x4, R3 ;  /* 0x00000004ff037819 */ /* 0x000fc80000011603 */
[----:B------:R-:W-:Y:S01]  /*fb60*/  LOP3.LUT R3, R3, 0x3fff, RZ, 0xc0, !PT ;  /* 0x00003fff03037812 */ /* 0x000fe200078ec0ff */
[----:B-1----:R-:W-:Y:S06]  /*fb70*/  @P2 BRA `(.L_x_13153) ;  /* 0x0000000000082947 */ /* 0x002fec0003800000 */
[----:B------:R-:W1:Y:S02]  /*fb80*/  SYNCS.PHASECHK.TRANS64.TRYWAIT P0, [R11+URZ+0x30850], R0 ;  /* 0x030850000b0075a7 */ /* 0x000e64000800017f */
[----:B-1----:R-:W-:Y:S05]  /*fb90*/  @!P0 BRA `(.L_x_13154) ;  /* 0x0000008c00dc8947 */ /* 0x002fea0003800000 */
.L_x_13153:
[----:B------:R-:W-:Y:S01]  /*fba0*/  LOP3.LUT R2, R3, 0x10000, RZ, 0xfc, !PT ;  /* 0x0001000003027812 */ /* 0x000fe200078efcff */
[----:B-----5:R-:W-:Y:S01]  /*fbb0*/  IMAD R8, R152, 0x600, R9 ;  /* 0x0000060098087824 */ /* 0x020fe200078e0209 */
[----:B------:R-:W-:Y:S01]  /*fbc0*/  MOV R9, 0x40000040 ;  /* 0x4000004000097802 */ /* 0x000fe20000000f00 */
[----:B------:R-:W-:Y:S01]  /*fbd0*/  IMAD.MOV.U32 R3, RZ, RZ, 0x40000040 ;  /* 0x40000040ff037424 */ /* 0x000fe200078e00ff */
[----:B------:R-:W-:Y:S05]  /*fbe0*/  WARPSYNC.ALL ;  /* 0x0000000000007948 */ /* 0x000fea0003800000 */
[----:B------:R-:W-:Y:S01]  /*fbf0*/  R2UR UR4, R2 ;  /* 0x00000000020472ca */ /* 0x000fe200000e0000 */
[----:B------:R-:W0:Y:S01]  /*fc00*/  LDL.LU R10, [R1+0x2c] ;  /* 0x00002c00010a7983 */ /* 0x000e220000300800 */
[----:B------:R-:W-:-:S02]  /*fc10*/  R2UR UR5, R3 ;  /* 0x00000000030572ca */ /* 0x000fc400000e0000 */
[----:B------:R-:W-:Y:S02]  /*fc20*/  R2UR UR6, R8 ;  /* 0x00000000080672ca */ /* 0x000fe400000e0000 */
[----:B------:R-:W-:Y:S01]  /*fc30*/  R2UR UR7, R9 ;  /* 0x00000000090772ca */ /* 0x000fe200000e0000 */
[----:B------:R-:W-:Y:S01]  /*fc40*/  WARPGROUP.ARRIVE ;  /* 0x00000000000079c5 */ /* 0x000fe20000000000 */
[----:B------:R-:W-:Y:S02]  /*fc50*/  VIADD R14, R2, 0x2 ;  /* 0x00000002020e7836 */ /* 0x000fe40000000000 */
[----:B------:R-:W-:Y:S02]  /*fc60*/  VIADD R12, R8, 0x80 ;  /* 0x00000080080c7836 */ /* 0x000fe40000000000 */
[----:B------:R-:W-:Y:S02]  /*fc70*/  IMAD.MOV.U32 R15, RZ, RZ, 0x40000040 ;  /* 0x40000040ff0f7424 */ /* 0x000fe400078e00ff */
[----:B------:R-:W-:Y:S01]  /*fc80*/  IMAD.MOV.U32 R13, RZ, RZ, 0x40000040 ;  /* 0x40000040ff0d7424 */ /* 0x000fe200078e00ff */
[----:B------:R-:W2:Y:S04]  /*fc90*/  SHFL.BFLY PT, R7, R4, 0x2, 0x1f ;  /* 0x0c401f0004077f89 */ /* 0x000ea800000e0000 */
[----:B------:R-:W-:Y:S01]  /*fca0*/  HGMMA.64x64x16.F32.BF16 R120, gdesc[UR4].tnspB, R120, gsb0 ;  /* 0x40e00000047879f0 */ /* 0x000fe20008001878 */
[----:B------:R-:W-:Y:S01]  /*fcb0*/  R2UR UR4, R14 ;  /* 0x000000000e0472ca */ /* 0x000fe200000e0000 */
[----:B------:R-:W-:Y:S01]  /*fcc0*/  IMAD.MOV.U32 R27, RZ, RZ, RZ ;  /* 0x000000ffff1b7224 */ /* 0x000fe200078e00ff */
[----:B------:R-:W-:Y:S01]  /*fcd0*/  R2UR UR5, R15 ;  /* 0x000000000f0572ca */ /* 0x000fe200000e0000 */
[----:B------:R-:W3:Y:S01]  /*fce0*/  LDL.LU R20, [R1+0x30] ;  /* 0x0000300001147983 */ /* 0x000ee20000300800 */
[----:B------:R-:W-:Y:S01]  /*fcf0*/  R2UR UR6, R12 ;  /* 0x000000000c0672ca */ /* 0x000fe200000e0000 */
[----:B------:R-:W-:Y:S01]  /*fd00*/  VIADD R14, R2, 0x4 ;  /* 0x00000004020e7836 */ /* 0x000fe20000000000 */
[----:B------:R-:W-:Y:S01]  /*fd10*/  R2UR UR7, R13 ;  /* 0x000000000d0772ca */ /* 0x000fe200000e0000 */
[----:B------:R-:W-:Y:S01]  /*fd20*/  VIADD R12, R8, 0x100 ;  /* 0x00000100080c7836 */ /* 0x000fe20000000000 */
[----:B------:R-:W-:Y:S01]  /*fd30*/  MOV R13, 0x40000040 ;  /* 0x40000040000d7802 */ /* 0x000fe20000000f00 */
[----:B------:R-:W-:-:S02]  /*fd40*/  IMAD.MOV.U32 R15, RZ, RZ, 0x40000040 ;  /* 0x40000040ff0f7424 */ /* 0x000fc400078e00ff */
[----:B------:R-:W-:Y:S02]  /*fd50*/  IMAD.MOV.U32 R3, RZ, RZ, 0x40000040 ;  /* 0x40000040ff037424 */ /* 0x000fe400078e00ff */
[----:B------:R-:W-:Y:S02]  /*fd60*/  IMAD.MOV.U32 R9, RZ, RZ, 0x40000040 ;  /* 0x40000040ff097424 */ /* 0x000fe400078e00ff */
[----:B------:R-:W-:Y:S02]  /*fd70*/  VIADD R152, R152, 0x1 ;  /* 0x0000000198987836 */ /* 0x000fe40000000000 */
[----:B--2---:R-:W-:-:S03]  /*fd80*/  FADD.FTZ R7, R7, R4 ;  /* 0x0000000407077221 */ /* 0x004fc60000010000 */
[----:B------:R-:W-:Y:S01]  /*fd90*/  ISETP.NE.AND P0, PT, R152, 0x2, PT ;  /* 0x000000029800780c */ /* 0x000fe20003f05270 */
[----:B------:R-:W-:Y:S02]  /*fda0*/  WARPGROUP.DEPBAR.LE gsb0, 0x0 ;  /* 0x00008000000079c5 */ /* 0x000fe40000010000 */
[----:B------:R-:W-:-:S06]  /*fdb0*/  WARPGROUP.ARRIVE ;  /* 0x00000000000079c5 */ /* 0x000fcc0000000000 */
[----:B------:R-:W-:Y:S01]  /*fdc0*/  HGMMA.64x64x16.F32.BF16 R120, gdesc[UR4].tnspB, R120, gsb0 ;  /* 0x40e00000047879f0 */ /* 0x000fe20008001878 */
        /* <DEDUP_REMOVED lines=8> */
[----:B------:R-:W-:Y:S02]  /*fe50*/  WARPGROUP.DEPBAR.LE gsb0, 0x0 ;  /* 0x00008000000079c5 */ /* 0x000fe40000010000 */
[----:B------:R-:W-:-:S09]  /*fe60*/  WARPGROUP.ARRIVE ;  /* 0x00000000000079c5 */ /* 0x000fd20000000000 */
[----:B------:R-:W-:Y:S01]  /*fe70*/  HGMMA.64x64x16.F32.BF16 R120, gdesc[UR4].tnspB, R120, gsb0 ;  /* 0x40e00000047879f0 */ /* 0x000fe20008001878 */
[----:B------:R-:W-:Y:S01]  /*fe80*/  R2UR UR4, R14 ;  /* 0x000000000e0472ca */ /* 0x000fe200000e0000 */
[----:B------:R-:W-:Y:S01]  /*fe90*/  VIADD R14, R2, 0x600 ;  /* 0x00000600020e7836 */ /* 0x000fe20000000000 */
[----:B------:R-:W-:Y:S01]  /*fea0*/  R2UR UR5, R15 ;  /* 0x000000000f0572ca */ /* 0x000fe200000e0000 */
[----:B------:R-:W-:Y:S01]  /*feb0*/  IMAD.MOV.U32 R15, RZ, RZ, 0x40000040 ;  /* 0x40000040ff0f7424 */ /* 0x000fe200078e00ff */
[----:B------:R-:W-:Y:S01]  /*fec0*/  R2UR UR6, R12 ;  /* 0x000000000c0672ca */ /* 0x000fe200000e0000 */
[----:B------:R-:W-:Y:S01]  /*fed0*/  VIADD R12, R8, 0x200 ;  /* 0x00000200080c7836 */ /* 0x000fe20000000000 */
[----:B------:R-:W-:Y:S02]  /*fee0*/  R2UR UR7, R13 ;  /* 0x000000000d0772ca */ /* 0x000fe400000e0000 */
[----:B------:R-:W-:Y:S01]  /*fef0*/  MOV R13, 0x40000040 ;  /* 0x40000040000d7802 */ /* 0x000fe20000000f00 */
[----:B------:R-:W-:-:S02]  /*ff00*/  WARPGROUP.DEPBAR.LE gsb0, 0x0 ;  /* 0x00008000000079c5 */ /* 0x000fc40000010000 */
[----:B------:R-:W-:-:S08]  /*ff10*/  WARPGROUP.ARRIVE ;  /* 0x00000000000079c5 */ /* 0x000fd00000000000 */
        /* <DEDUP_REMOVED lines=9> */
[----:B01----:R-:W0:Y:S01]  /*ffb0*/  SHFL.BFLY PT, R0, R10, 0x2, 0x1f ;  /* 0x0c401f000a007f89 */ /* 0x003e2200000e0000 */
        /* <DEDUP_REMOVED lines=55> */
[----:B------:R-:W-:Y:S01]  /*10330*/  MOV R13, 0x40000040 ;  /* 0x40000040000d7802 */ /* 0x000fe20000000f00 */
[----:B------:R-:W-:Y:S01]  /*10340*/  VIADD R8, R8, 0x580 ;  /* 0x0000058008087836 */ /* 0x000fe20000000000 */
[----:B------:R-:W-:-:S02]  /*10350*/  WARPGROUP.DEPBAR.LE gsb0, 0x0 ;  /* 0x00008000000079c5 */ /* 0x000fc40000010000 */
[----:B------:R-:W-:-:S07]  /*10360*/  WARPGROUP.ARRIVE ;  /* 0x00000000000079c5 */ /* 0x000fce0000000000 */
[----:B------:R-:W-:Y:S01]  /*10370*/  HGMMA.64x64x16.F32.BF16 R120, gdesc[UR4].tnspB, R120, gsb0 ;  /* 0x40e00000047879f0 */ /* 0x000fe20008001878 */
[----:B------:R-:W-:Y:S02]  /*10380*/  R2UR UR4, R14 ;  /* 0x000000000e0472ca */ /* 0x000fe400000e0000 */
[----:B------:R-:W-:Y:S02]  /*10390*/  R2UR UR5, R15 ;  /* 0x000000000f0572ca */ /* 0x000fe400000e0000 */
[----:B------:R-:W-:Y:S02]  /*103a0*/  R2UR UR6, R12 ;  /* 0x000000000c0672ca */ /* 0x000fe400000e0000 */
[----:B------:R-:W-:Y:S01]  /*103b0*/  R2UR UR7, R13 ;  /* 0x000000000d0772ca */ /* 0x000fe200000e0000 */
[----:B------:R-:W-:Y:S02]  /*103c0*/  WARPGROUP.DEPBAR.LE gsb0, 0x0 ;  /* 0x00008000000079c5 */ /* 0x000fe40000010000 */
[----:B------:R-:W-:-:S10]  /*103d0*/  WARPGROUP.ARRIVE ;  /* 0x00000000000079c5 */ /* 0x000fd40000000000 */
[----:B------:R-:W-:Y:S01]  /*103e0*/  HGMMA.64x64x16.F32.BF16 R120, gdesc[UR4].tnspB, R120, gsb0 ;  /* 0x40e00000047879f0 */ /* 0x000fe20008001878 */
[----:B------:R-:W-:Y:S01]  /*103f0*/  R2UR UR4, R2 ;  /* 0x00000000020472ca */ /* 0x000fe200000e0000 */
[----:B0-----:R-:W-:Y:S01]  /*10400*/  FADD.FTZ R2, R0, R10 ;  /* 0x0000000a00027221 */ /* 0x001fe20000010000 */
[----:B------:R-:W-:Y:S01]  /*10410*/  R2UR UR5, R3 ;  /* 0x00000000030572ca */ /* 0x000fe200000e0000 */
[----:B------:R-:W0:Y:S01]  /*10420*/  SHFL.BFLY PT, R0, R7, 0x1, 0x1f ;  /* 0x0c201f0007007f89 */ /* 0x000e2200000e0000 */
[----:B------:R-:W-:Y:S02]  /*10430*/  R2UR UR6, R8 ;  /* 0x00000000080672ca */ /* 0x000fe400000e0000 */
[----:B------:R-:W-:Y:S01]  /*10440*/  R2UR UR7, R9 ;  /* 0x00000000090772ca */ /* 0x000fe200000e0000 */
[----:B------:R-:W1:Y:S01]  /*10450*/  SHFL.BFLY PT, R3, R2, 0x1, 0x1f ;  /* 0x0c201f0002037f89 */ /* 0x000e6200000e0000 */
[----:B0-----:R-:W-:Y:S01]  /*10460*/  FADD.FTZ R10, R7, R0 ;  /* 0x00000000070a7221 */ /* 0x001fe20000010000 */
[----:B------:R-:W-:Y:S01]  /*10470*/  SEL R0, RZ, 0x1, P0 ;  /* 0x00000001ff007807 */ /* 0x000fe20000000000 */
[----:B-1----:R-:W-:-:S03]  /*10480*/  FADD.FTZ R13, R2, R3 ;  /* 0x00000003020d7221 */ /* 0x002fc60000010000 */
[----:B------:R-:W-:Y:S02]  /*10490*/  FSETP.NE.FTZ.AND P2, PT, R10, RZ, PT ;  /* 0x000000ff0a00720b */ /* 0x000fe40003f55000 */
[----:B---3--:R-:W-:Y:S02]  /*104a0*/  LOP3.LUT R20, R20, R0, RZ, 0x3c, !PT ;  /* 0x0000000014147212 */ /* 0x008fe400078e3cff */
[----:B------:R-:W-:-:S09]  /*104b0*/  FSETP.NE.FTZ.AND P3, PT, R13, RZ, PT ;  /* 0x000000ff0d00720b */ /* 0x000fd20003f75000 */
[----:B------:R-:W0:Y:S08]  /*104c0*/  @P2 MUFU.LG2 R3, R10 ;  /* 0x0000000a00032308 */ /* 0x000e300000000c00 */
[----:B------:R1:W-:Y:S01]  /*104d0*/  @P2 MUFU.RCP R27, R10 ;  /* 0x0000000a001b2308 */ /* 0x0003e20000001000 */
[----:B------:R-:W-:-:S07]  /*104e0*/  IMAD.MOV.U32 R4, RZ, RZ, RZ ;  /* 0x000000ffff047224 */ /* 0x000fce00078e00ff */
[----:B------:R-:W2:Y:S01]  /*104f0*/  @P3 MUFU.LG2 R8, R13 ;  /* 0x0000000d00083308 */ /* 0x000ea20000000c00 */
[----:B-1----:R-:W3:Y:S01]  /*10500*/  LDL.LU R10, [R1+0x98] ;  /* 0x00009800010a7983 */ /* 0x002ee20000300800 */
[----:B------:R-:W-:Y:S02]  /*10510*/  WARPGROUP.DEPBAR.LE gsb0, 0x0 ;  /* 0x00008000000079c5 */ /* 0x000fe40000010000 */
[----:B------:R-:W-:-:S06]  /*10520*/  WARPGROUP.ARRIVE ;  /* 0x00000000000079c5 */ /* 0x000fcc0000000000 */
[----:B------:R-:W-:Y:S01]  /*10530*/  HGMMA.64x64x16.F32.BF16 R120, gdesc[UR4].tnspB, R120, gsb0 ;  /* 0x40e00000047879f0 */ /* 0x000fe20008001878 */
[----:B------:R1:W-:Y:S01]  /*10540*/  STL [R1+0x30], R20 ;  /* 0x0000301401007387 */ /* 0x0003e20000100800 */
[----:B------:R-:W4:Y:S01]  /*10550*/  @P3 MUFU.RCP R4, R13 ;  /* 0x0000000d00043308 */ /* 0x000f220000001000 */
[----:B------:R-:W-:Y:S02]  /*10560*/  @!P1 VIADD R9, R11, 0x30860 ;  /* 0x000308600b099836 */ /* 0x000fe40000000000 */
[C---:B------:R-:W-:Y:S01]  /*10570*/  @P2 FMUL.FTZ R2, R6.reuse, 0.69314718246459960938 ;  /* 0x3f31721806022820 */ /* 0x040fe20000410000 */
[----:B------:R-:W-:Y:S01]  /*10580*/  @P3 FMUL.FTZ R6, R6, 0.69314718246459960938 ;  /* 0x3f31721806063820 */ /* 0x000fe20000410000 */
[----:B0-----:R-:W-:Y:S01]  /*10590*/  @P2 FMUL.FTZ R3, R3, 0.69314718246459960938 ;  /* 0x3f31721803032820 */ /* 0x001fe20000410000 */
[----:B--2---:R-:W-:Y:S01]  /*105a0*/  @P3 FMUL.FTZ R7, R8, 0.69314718246459960938 ;  /* 0x3f31721808073820 */ /* 0x004fe20000410000 */
[----:B------:R-:W-:Y:S01]  /*105b0*/  @!P1 PRMT R9, RZ, 0x654, R9 ;  /* 0x00000654ff099816 */ /* 0x000fe20000000009 */
[----:B------:R-:W-:Y:S01]  /*105c0*/  IMAD.MOV.U32 R0, RZ, RZ, -0x800000 ;  /* 0xff800000ff007424 */ /* 0x000fe200078e00ff */
[----:B------:R-:W-:Y:S01]  /*105d0*/  MOV R31, 0xff800000 ;  /* 0xff800000001f7802 */ /* 0x000fe20000000f00 */
[----:B------:R-:W-:Y:S01]  /*105e0*/  @P2 FFMA.FTZ R31, R2, R5, R3 ;  /* 0x00000005021f2223 */ /* 0x000fe20000010003 */
[----:B------:R-:W-:Y:S01]  /*105f0*/  @P3 FFMA.FTZ R0, R6, R34, R7 ;  /* 0x0000002206003223 */ /* 0x000fe20000010007 */
[----:B------:R-:W-:Y:S01]  /*10600*/  SEL R152, R152, RZ, P0 ;  /* 0x000000ff98987207 */ /* 0x000fe20000000000 */
[----:B------:R-:W-:-:S02]  /*10610*/  WARPGROUP.DEPBAR.LE gsb0, 0x0 ;  /* 0x00008000000079c5 */ /* 0x000fc40000010000 */
        /* <DEDUP_REMOVED lines=36> */
.L_x_13104:
[----:B------:R-:W2:Y:S01]  /*10860*/  LDL R65, [R1+0x90] ;  /* 0x0000900001417983 */ /* 0x000ea20000100800 */
[----:B------:R-:W-:Y:S05]  /*10870*/  WARPSYNC.ALL ;  /* 0x0000000000007948 */ /* 0x000fea0003800000 */
[----:B------:R-:W0:Y:S01]  /*10880*/  S2R R2, SR_TID.X ;  /* 0x0000000000027919 */ /* 0x000e220000002100 */
[----:B------:R-:W3:Y:S01]  /*10890*/  S2UR UR5, SR_CgaCtaId ;  /* 0x00000000000579c3 */ /* 0x000ee20000008800 */
[----:B------:R-:W-:Y:S01]  /*108a0*/  UMOV UR4, 0x400 ;  /* 0x0000040000047882 */ /* 0x000fe20000000000 */
[----:B------:R-:W-:Y:S01]  /*108b0*/  BSSY B0, `(.L_x_13155) ;  /* 0x000018c000007945 */ /* 0x000fe20003800000 */
[----:B---3--:R-:W-:Y:S01]  /*108c0*/  ULEA UR4, UR5, UR4, 0x18 ;  /* 0x0000000405047291 */ /* 0x008fe2000f8ec03f */
[----:B0-----:R-:W-:-:S05]  /*108d0*/  VIADD R66, R2, 0xffffff80 ;  /* 0xffffff8002427836 */ /* 0x001fca0000000000 */
[----:B------:R-:W-:Y:S01]  /*108e0*/  IMAD.U32 R2, RZ, RZ, UR4 ;  /* 0x00000004ff027e24 */ /* 0x000fe2000f8e00ff */
[----:B------:R-:W-:Y:S01]  /*108f0*/  BAR.SYNC.DEFER_BLOCKING 0x5, 0x200 ;  /* 0x0148000000007b1d */ /* 0x000fe20000010000 */
[----:B------:R-:W-:-:S04]  /*10900*/  SHF.R.S32.HI R3, RZ, 0x1f, R66 ;  /* 0x0000001fff037819 */ /* 0x000fc80000011442 */
[----:B------:R-:W-:-:S04]  /*10910*/  LEA.HI R30, R3, R66, RZ, 0x3 ;  /* 0x00000042031e7211 */ /* 0x000fc800078f18ff */
[----:B------:R-:W-:Y:S02]  /*10920*/  LOP3.LUT R3, R30, 0xfffffff8, RZ, 0xc0, !PT ;  /* 0xfffffff81e037812 */ /* 0x000fe400078ec0ff */
[----:B------:R-:W-:-:S03]  /*10930*/  SHF.R.S32.HI R30, RZ, 0x3, R30 ;  /* 0x00000003ff1e7819 */ /* 0x000fc6000001141e */
[----:B------:R-:W-:-:S04]  /*10940*/  IMAD.IADD R3, R66, 0x1, -R3 ;  /* 0x0000000142037824 */ /* 0x000fc800078e0a03 */
[----:B------:R-:W-:Y:S01]  /*10950*/  IMAD.SHL.U32 R29, R3, 0x8, RZ ;  /* 0x00000008031d7824 */ /* 0x000fe200078e00ff */
[----:B------:R0:W3:Y:S04]  /*10960*/  LDS.128 R32, [R2+0x308d0] ;  /* 0x0308d00002207984 */ /* 0x0000e80000000c00 */
[----:B------:R-:W-:Y:S01]  /*10970*/  SHF.R.S32.HI R28, RZ, 0x1f, R29 ;  /* 0x0000001fff1c7819 */ /* 0x000fe2000001141d */
[----:B------:R-:W-:Y:S06]  /*10980*/  BAR.ARV 0x4, 0x200 ;  /* 0x0108000000007b1d */ /* 0x000fec0000002000 */
[----:B--2--5:R-:W-:-:S02]  /*10990*/  SHF.R.S32.HI R24, RZ, 0x1f, R65 ;  /* 0x0000001fff187819 */ /* 0x024fc40000011441 */
[C---:B------:R-:W-:Y:S02]  /*109a0*/  SHF.L.U32 R62, R65.reuse, 0x2, RZ ;  /* 0x00000002413e7819 */ /* 0x040fe400000006ff */
[----:B------:R-:W-:Y:S01]  /*109b0*/  SHF.L.U64.HI R64, R65, 0x2, R24 ;  /* 0x0000000241407819 */ /* 0x000fe20000010218 */
[----:B0--3--:R-:W-:Y:S06]  /*109c0*/  @P1 BRA `(.L_x_13156) ;  /* 0x0000000c00a01947 */ /* 0x009fec0003800000 */
[----:B------:R-:W2:Y:S01]  /*109d0*/  LDL R4, [R1+0xb0] ;  /* 0x0000b00001047983 */ /* 0x000ea20000100800 */
[----:B------:R-:W0:Y:S01]  /*109e0*/  S2R R5, SR_SWINHI ;  /* 0x0000000000057919 */ /* 0x000e220000002f00 */
[----:B------:R-:W-:Y:S05]  /*109f0*/  WARPSYNC.ALL ;  /* 0x0000000000007948 */ /* 0x000fea0003800000 */
[----:B------:R-:W-:Y:S01]  /*10a00*/  F2FP.BF16.F32.PACK_AB R12, R12, R59 ;  /* 0x0000003b0c0c723e */ /* 0x000fe200000010ff */
[----:B------:R-:W-:Y:S01]  /*10a10*/  ULDC.64 UR4, c[0x0][0xc00] ;  /* 0x0003000000047ab9 */ /* 0x000fe20000000a00 */
[----:B------:R-:W-:Y:S01]  /*10a20*/  F2FP.BF16.F32.PACK_AB R13, R13, R60 ;  /* 0x0000003c0d0d723e */ /* 0x000fe200000010ff */
[----:B------:R-:W3:Y:S01]  /*10a30*/  LDL R67, [R1+0xac] ;  /* 0x0000ac0001437983 */ /* 0x000ee20000100800 */
[----:B------:R-:W-:-:S03]  /*10a40*/  F2FP.BF16.F32.PACK_AB R14, R14, R57 ;  /* 0x000000390e0e723e */ /* 0x000fc600000010ff */
[----:B------:R-:W3:Y:S01]  /*10a50*/  LDL R66, [R1+0x9c] ;  /* 0x00009c0001427983 */ /* 0x000ee20000100800 */
[----:B-1----:R-:W-:Y:S02]  /*10a60*/  MOV R20, R2 ;  /* 0x0000000200147202 */ /* 0x002fe40000000f00 */
[----:B0-----:R-:W-:Y:S02]  /*10a70*/  MOV R21, R5 ;  /* 0x0000000500157202 */ /* 0x001fe40000000f00 */
[----:B------:R-:W-:Y:S01]  /*10a80*/  F2FP.BF16.F32.PACK_AB R15, R15, R58 ;  /* 0x0000003a0f0f723e */ /* 0x000fe200000010ff */
[----:B------:R-:W-:Y:S01]  /*10a90*/  BAR.SYNC.DEFER_BLOCKING 0x1, 0x180 ;  /* 0x0046000000007b1d */ /* 0x000fe20000010000 */
[----:B--2---:R-:W-:-:S03]  /*10aa0*/  IMAD.WIDE R10, R4, 0x2, R20 ;  /* 0x00000002040a7825 */ /* 0x004fc600078e0214 */
[C---:B------:R-:W-:Y:S02]  /*10ab0*/  LOP3.LUT R9, R10.reuse, 0x380, RZ, 0xc0, !PT ;  /* 0x000003800a097812 */ /* 0x040fe400078ec0ff */
[C---:B------:R-:W-:Y:S02]  /*10ac0*/  IADD3 R25, P2, R10.reuse, 0x20, RZ ;  /* 0x000000200a197810 */ /* 0x040fe40007f5e0ff */
[C---:B------:R-:W-:Y:S02]  /*10ad0*/  IADD3 R63, P0, R10.reuse, 0x60, RZ ;  /* 0x000000600a3f7810 */ /* 0x040fe40007f1e0ff */
[----:B------:R-:W-:Y:S02]  /*10ae0*/  IADD3 R61, P1, R10, 0x40, RZ ;  /* 0x000000400a3d7810 */ /* 0x000fe40007f3e0ff */
[----:B------:R-:W-:Y:S02]  /*10af0*/  SHF.R.U64 R9, R9, 0x3, RZ ;  /* 0x0000000309097819 */ /* 0x000fe400000012ff */
[----:B------:R-:W-:-:S02]  /*10b00*/  LOP3.LUT R4, R25, 0x380, RZ, 0xc0, !PT ;  /* 0x0000038019047812 */ /* 0x000fc400078ec0ff */
[----:B------:R-:W-:Y:S02]  /*10b10*/  LOP3.LUT R6, R61, 0x380, RZ, 0xc0, !PT ;  /* 0x000003803d067812 */ /* 0x000fe400078ec0ff */
[----:B------:R-:W-:Y:S02]  /*10b20*/  LOP3.LUT R32, R63, 0x380, RZ, 0xc0, !PT ;  /* 0x000003803f207812 */ /* 0x000fe400078ec0ff */
[----:B------:R-:W-:Y:S02]  /*10b30*/  LOP3.LUT R10, R9, R10, RZ, 0x3c, !PT ;  /* 0x0000000a090a7212 */ /* 0x000fe400078e3cff */
[----:B------:R-:W-:Y:S02]  /*10b40*/  SHF.R.U64 R4, R4, 0x3, RZ ;  /* 0x0000000304047819 */ /* 0x000fe400000012ff */
[----:B------:R-:W-:Y:S02]  /*10b50*/  SHF.R.U64 R6, R6, 0x3, RZ ;  /* 0x0000000306067819 */ /* 0x000fe400000012ff */
[----:B------:R-:W-:-:S02]  /*10b60*/  SHF.R.U64 R32, R32, 0x3, RZ ;  /* 0x0000000320207819 */ /* 0x000fc400000012ff */
[----:B------:R-:W-:Y:S01]  /*10b70*/  MOV R10, R10 ;  /* 0x0000000a000a7202 */ /* 0x000fe20000000f00 */
[--C-:B------:R-:W-:Y:S01]  /*10b80*/  IMAD.X R5, RZ, RZ, R11.reuse, P0 ;  /* 0x000000ffff057224 */ /* 0x100fe200000e060b */
[----:B------:R-:W-:Y:S01]  /*10b90*/  LOP3.LUT R8, R4, R25, RZ, 0x3c, !PT ;  /* 0x0000001904087212 */ /* 0x000fe200078e3cff */
[--C-:B------:R-:W-:Y:S01]  /*10ba0*/  IMAD.X R7, RZ, RZ, R11.reuse, P1 ;  /* 0x000000ffff077224 */ /* 0x100fe200008e060b */
[----:B------:R-:W-:Y:S01]  /*10bb0*/  LOP3.LUT R6, R6, R61, RZ, 0x3c, !PT ;  /* 0x0000003d06067212 */ /* 0x000fe200078e3cff */
[----:B------:R-:W-:Y:S01]  /*10bc0*/  IMAD.X R9, RZ, RZ, R11, P2 ;  /* 0x000000ffff097224 */ /* 0x000fe200010e060b */
[----:B------:R-:W-:Y:S01]  /*10bd0*/  LOP3.LUT R4, R32, R63, RZ, 0x3c, !PT ;  /* 0x0000003f20047212 */ /* 0x000fe200078e3cff */
[----:B------:R0:W-:Y:S01]  /*10be0*/  STSM.16.M88.4 [R10], R12 ;  /* 0x0000000c0a007844 */ /* 0x0001e20000000200 */
[----:B------:R-:W-:Y:S01]  /*10bf0*/  MOV R57, R6 ;  /* 0x0000000600397202 */ /* 0x000fe20000000f00 */
[----:B------:R-:W1:Y:S01]  /*10c00*/  LDC R32, c[0x0][0xbe8] ;  /* 0x0002fa00ff207b82 */ /* 0x000e620000000800 */
[----:B------:R-:W-:-:S02]  /*10c10*/  MOV R25, R4 ;  /* 0x0000000400197202 */ /* 0x000fc40000000f00 */
[----:B------:R-:W-:Y:S02]  /*10c20*/  ISETP.NE.U32.AND P0, PT, RZ, UR4, PT ;  /* 0x00000004ff007c0c */ /* 0x000fe4000bf05070 */
[----:B------:R-:W-:Y:S02]  /*10c30*/  MOV R58, R8 ;  /* 0x00000008003a7202 */ /* 0x000fe40000000f00 */
[----:B------:R-:W-:Y:S02]  /*10c40*/  F2FP.BF16.F32.PACK_AB R4, R55, R56 ;  /* 0x000000383704723e */ /* 0x000fe400000010ff */
[----:B------:R-:W-:Y:S02]  /*10c50*/  F2FP.BF16.F32.PACK_AB R5, R53, R54 ;  /* 0x000000363505723e */ /* 0x000fe400000010ff */
[----:B------:R-:W-:Y:S02]  /*10c60*/  F2FP.BF16.F32.PACK_AB R6, R51, R52 ;  /* 0x000000343306723e */ /* 0x000fe400000010ff */
[----:B0-----:R-:W-:-:S02]  /*10c70*/  F2FP.BF16.F32.PACK_AB R12, R26, R39 ;  /* 0x000000271a0c723e */ /* 0x001fc400000010ff */
[----:B------:R-:W-:Y:S02]  /*10c80*/  IADD3 R26, P1, R62, UR4, RZ ;  /* 0x000000043e1a7c10 */ /* 0x000fe4000ff3e0ff */
        /* <DEDUP_REMOVED lines=8> */
[----:B------:R-:W-:Y:S02]  /*10d10*/  ISETP.NE.AND.EX P0, PT, RZ, UR5, PT, P0 ;  /* 0x00000005ff007c0c */ /* 0x000fe4000bf05300 */
[----:B------:R-:W-:Y:S01]  /*10d20*/  IADD3.X R27, R64, UR5, RZ, P1, !PT ;  /* 0x00000005401b7c10 */ /* 0x000fe20008ffe4ff */
[----:B------:R-:W-:Y:S01]  /*10d30*/  ULDC.64 UR4, c[0x0][0xc08] ;  /* 0x0003020000047ab9 */ /* 0x000fe20000000a00 */
[----:B------:R0:W-:Y:S01]  /*10d40*/  STSM.16.M88.4 [R58], R4 ;  /* 0x000000043a007844 */ /* 0x0001e20000000200 */
[----:B------:R-:W-:-:S03]  /*10d50*/  ISETP.NE.U32.AND P1, PT, RZ, UR4, PT ;  /* 0x00000004ff007c0c */ /* 0x000fc6000bf25070 */
[----:B------:R2:W-:Y:S01]  /*10d60*/  STSM.16.M88.4 [R57], R8 ;  /* 0x0000000839007844 */ /* 0x0005e20000000200 */
[----:B------:R-:W-:-:S03]  /*10d70*/  ISETP.NE.AND.EX P1, PT, RZ, UR5, PT, P1 ;  /* 0x00000005ff007c0c */ /* 0x000fc6000bf25310 */
[----:B------:R3:W-:Y:S01]  /*10d80*/  STSM.16.M88.4 [R25], R12 ;  /* 0x0000000c19007844 */ /* 0x0007e20000000200 */
[----:B------:R-:W-:Y:S01]  /*10d90*/  IMAD.MOV.U32 R36, RZ, RZ, RZ ;  /* 0x000000ffff247224 */ /* 0x000fe200078e00ff */
[----:B------:R-:W-:Y:S08]  /*10da0*/  BAR.SYNC.DEFER_BLOCKING 0x1, 0x180 ;  /* 0x0046000000007b1d */ /* 0x000ff00000010000 */
[----:B0-----:R-:W-:Y:S01]  /*10db0*/  @P1 IADD3 R4, P3, R62, UR4, RZ ;  /* 0x000000043e041c10 */ /* 0x001fe2000ff7e0ff */
[----:B------:R-:W-:-:S02]  /*10dc0*/  ULDC UR4, c[0x0][0xa88] ;  /* 0x0002a20000047ab9 */ /* 0x000fc40000000800 */
[----:B--2---:R-:W-:Y:S01]  /*10dd0*/  IMAD.U32 R9, RZ, RZ, UR4 ;  /* 0x00000004ff097e24 */ /* 0x004fe2000f8e00ff */
[----:B------:R-:W-:Y:S01]  /*10de0*/  @P1 IADD3.X R5, R64, UR5, RZ, P3, !PT ;  /* 0x0000000540051c10 */ /* 0x000fe20009ffe4ff */
[----:B------:R0:W5:Y:S04]  /*10df0*/  @P0 LDG.E R36, desc[UR56][R26.64] ;  /* 0x000000381a240981 */ /* 0x000168000c1e1900 */
[----:B------:R0:W5:Y:S01]  /*10e00*/  @P1 LDG.E R9, desc[UR56][R4.64] ;  /* 0x0000003804091981 */ /* 0x000162000c1e1900 */
[----:B-1----:R-:W-:-:S13]  /*10e10*/  ISETP.NE.AND P2, PT, R32, 0x1, PT ;  /* 0x000000012000780c */ /* 0x002fda0003f45270 */
[----:B------:R-:W1:Y:S08]  /*10e20*/  @P2 LDC R6, c[0x0][0xbec] ;  /* 0x0002fb00ff062b82 */ /* 0x000e700000000800 */
[----:B------:R-:W2:Y:S01]  /*10e30*/  @P2 LDC R39, c[0x0][0xbf0] ;  /* 0x0002fc00ff272b82 */ /* 0x000ea20000000800 */
[----:B---3--:R-:W-:Y:S01]  /*10e40*/  IMAD R15, R66, 0xc0, R67 ;  /* 0x000000c0420f7824 */ /* 0x008fe200078e0243 */
[----:B0-----:R-:W-:Y:S06]  /*10e50*/  @P1 BRA `(.L_x_13157) ;  /* 0x0000000000101947 */ /* 0x001fec0003800000 */
[----:B------:R-:W-:Y:S05]  /*10e60*/  @!P0 BRA `(.L_x_13157) ;  /* 0x00000000000c8947 */ /* 0x000fea0003800000 */
[----:B------:R-:W3:Y:S04]  /*10e70*/  LDG.E R4, desc[UR56][R26.64] ;  /* 0x000000381a047981 */ /* 0x000ee8000c1e1900 */
[----:B-----5:R-:W3:Y:S02]  /*10e80*/  LDG.E R9, desc[UR56][R26.64+0x4] ;  /* 0x000004381a097981 */ /* 0x020ee4000c1e1900 */
[----:B---3--:R-:W-:-:S07]  /*10e90*/  IMAD.IADD R9, R9, 0x1, -R4 ;  /* 0x0000000109097824 */ /* 0x008fce00078e0a04 */
.L_x_13157:
[----:B------:R-:W3:Y:S01]  /*10ea0*/  LDL R14, [R1+0xa4] ;  /* 0x0000a400010e7983 */ /* 0x000ee20000100800 */
[----:B-1----:R-:W-:Y:S01]  /*10eb0*/  @P2 IMAD.HI.U32 R4, R15, R6, RZ ;  /* 0x000000060f042227 */ /* 0x002fe200078e00ff */
[----:B------:R-:W-:Y:S02]  /*10ec0*/  ULDC.64 UR4, c[0x0][0xb90] ;  /* 0x0002e40000047ab9 */ /* 0x000fe40000000a00 */
[----:B------:R-:W4:Y:S01]  /*10ed0*/  LDL.LU R43, [R1+0x94] ;  /* 0x00009400012b7983 */ /* 0x000f220000300800 */
[----:B-----5:R-:W-:Y:S01]  /*10ee0*/  SHF.R.S32.HI R37, RZ, 0x1f, R36 ;  /* 0x0000001fff257819 */ /* 0x020fe20000011424 */
[----:B------:R-:W-:Y:S01]  /*10ef0*/  IMAD.MOV.U32 R7, RZ, RZ, R15 ;  /* 0x000000ffff077224 */ /* 0x000fe200078e000f */
[----:B--2---:R-:W-:Y:S01]  /*10f00*/  @P2 SHF.R.U32.HI R7, RZ, R39, R4 ;  /* 0x00000027ff072219 */ /* 0x004fe20000011604 */
[----:B------:R-:W0:Y:S01]  /*10f10*/  S2R R12, SR_TID.X ;  /* 0x00000000000c7919 */ /* 0x000e220000002100 */
[----:B------:R-:W-:Y:S02]  /*10f20*/  SEL R40, R24, RZ, !P0 ;  /* 0x000000ff18287207 */ /* 0x000fe40004000000 */
[----:B------:R-:W-:-:S02]  /*10f30*/  IADD3 R13, -R7, RZ, RZ ;  /* 0x000000ff070d7210 */ /* 0x000fc40007ffe1ff */
[----:B------:R-:W-:Y:S01]  /*10f40*/  SEL R41, R65, RZ, !P0 ;  /* 0x000000ff41297207 */ /* 0x000fe20004000000 */
[----:B0-----:R-:W-:-:S05]  /*10f50*/  VIADD R25, R12, 0xffffff80 ;  /* 0xffffff800c197836 */ /* 0x001fca0000000000 */
[----:B------:R-:W-:-:S04]  /*10f60*/  SHF.R.S32.HI R12, RZ, 0x1f, R25 ;  /* 0x0000001fff0c7819 */ /* 0x000fc80000011419 */
[----:B------:R-:W-:-:S04]  /*10f70*/  LEA.HI R12, R12, R25, RZ, 0x7 ;  /* 0x000000190c0c7211 */ /* 0x000fc800078f38ff */
[----:B------:R-:W-:-:S05]  /*10f80*/  LOP3.LUT R12, R12, 0xffffff80, RZ, 0xc0, !PT ;  /* 0xffffff800c0c7812 */ /* 0x000fca00078ec0ff */
[----:B------:R-:W-:Y:S01]  /*10f90*/  IMAD.IADD R12, R25, 0x1, -R12 ;  /* 0x00000001190c7824 */ /* 0x000fe200078e0a0c */
[----:B----4-:R-:W-:Y:S01]  /*10fa0*/  SHF.R.S32.HI R42, RZ, 0x1f, R43 ;  /* 0x0000001fff2a7819 */ /* 0x010fe2000001142b */
[----:B------:R-:W-:-:S04]  /*10fb0*/  IMAD.WIDE.U32 R4, R43, UR4, R36 ;  /* 0x000000042b047c25 */ /* 0x000fc8000f8e0024 */
[----:B------:R-:W-:-:S04]  /*10fc0*/  IMAD R6, R42, UR4, RZ ;  /* 0x000000042a067c24 */ /* 0x000fc8000f8e02ff */
[----:B------:R-:W-:Y:S01]  /*10fd0*/  IMAD R11, R43, UR5, R6 ;  /* 0x000000052b0b7c24 */ /* 0x000fe2000f8e0206 */
[----:B------:R-:W-:Y:S02]  /*10fe0*/  ULDC.64 UR4, c[0x0][0xb98] ;  /* 0x0002e60000047ab9 */ /* 0x000fe40000000a00 */
[----:B------:R-:W-:Y:S02]  /*10ff0*/  IMAD R8, R40, UR4, RZ ;  /* 0x0000000428087c24 */ /* 0x000fe4000f8e02ff */
[----:B------:R-:W-:Y:S02]  /*11000*/  IMAD.IADD R5, R5, 0x1, R11 ;  /* 0x0000000105057824 */ /* 0x000fe400078e020b */
[----:B------:R-:W-:Y:S01]  /*11010*/  IMAD R11, R32, R13, R15 ;  /* 0x0000000d200b7224 */ /* 0x000fe200078e020f */
[----:B------:R-:W-:Y:S01]  /*11020*/  SHF.R.S32.HI R13, RZ, 0x1f, R7 ;  /* 0x0000001fff0d7819 */ /* 0x000fe20000011407 */
[----:B------:R-:W-:-:S03]  /*11030*/  IMAD.WIDE.U32 R4, R41, UR4, R4 ;  /* 0x0000000429047c25 */ /* 0x000fc6000f8e0004 */
[----:B------:R-:W-:Y:S01]  /*11040*/  SHF.R.S32.HI R6, RZ, 0x1f, R11 ;  /* 0x0000001fff067819 */ /* 0x000fe2000001140b */
[----:B------:R-:W-:Y:S01]  /*11050*/  IMAD R8, R41, UR5, R8 ;  /* 0x0000000529087c24 */ /* 0x000fe2000f8e0208 */
[----:B------:R-:W-:Y:S01]  /*11060*/  IADD3 R4, P0, R7, R4, RZ ;  /* 0x0000000407047210 */ /* 0x000fe20007f1e0ff */
[----:B------:R-:W-:Y:S02]  /*11070*/  ULDC.64 UR4, c[0x0][0xb88] ;  /* 0x0002e20000047ab9 */ /* 0x000fe40000000a00 */
[----:B------:R-:W-:Y:S01]  /*11080*/  IMAD R6, R6, UR4, RZ ;  /* 0x0000000406067c24 */ /* 0x000fe2000f8e02ff */
[----:B------:R-:W-:-:S03]  /*11090*/  IADD3.X R5, R13, R5, R8, P0, !PT ;  /* 0x000000050d057210 */ /* 0x000fc600007fe408 */
[C---:B------:R-:W-:Y:S02]  /*110a0*/  IMAD R7, R11.reuse, UR5, R6 ;  /* 0x000000050b077c24 */ /* 0x040fe4000f8e0206 */
[----:B------:R-:W-:Y:S01]  /*110b0*/  IMAD.WIDE.U32 R4, R11, UR4, R4 ;  /* 0x000000040b047c25 */ /* 0x000fe2000f8e0004 */
[----:B------:R-:W-:-:S03]  /*110c0*/  ULDC.64 UR4, c[0x0][0xb50] ;  /* 0x0002d40000047ab9 */ /* 0x000fc60000000a00 */
[----:B------:R-:W-:Y:S01]  /*110d0*/  IMAD.IADD R5, R5, 0x1, R7 ;  /* 0x0000000105057824 */ /* 0x000fe200078e0207 */
[----:B------:R-:W-:Y:S01]  /*110e0*/  LEA R8, P0, R4, UR4, 0x2 ;  /* 0x0000000404087c11 */ /* 0x000fe2000f8010ff */
[----:B---3--:R-:W-:-:S03]  /*110f0*/  IMAD R11, R66, 0xc0, R14 ;  /* 0x000000c0420b7824 */ /* 0x008fc600078e020e */
[----:B------:R-:W-:Y:S01]  /*11100*/  LEA.HI.X R10, R4, UR5, R5, 0x2, P0 ;  /* 0x00000005040a7c11 */ /* 0x000fe200080f1405 */
[----:B------:R-:W-:Y:S01]  /*11110*/  IMAD R5, R30, 0x40, R29 ;  /* 0x000000401e057824 */ /* 0x000fe200078e021d */
[----:B------:R-:W-:Y:S01]  /*11120*/  SHFL.IDX PT, R6, R8, RZ, 0x1c1f ;  /* 0x001c1fff08067589 */ /* 0x000fe200000e0000 */
[----:B------:R-:W-:Y:S01]  /*11130*/  LOP3.LUT P0, RZ, R12, 0x3, RZ, 0xc0, !PT ;  /* 0x000000030cff7812 */ /* 0x000fe2000780c0ff */
[----:B------:R-:W-:Y:S01]  /*11140*/  ULDC.64 UR4, c[0x0][0xaa0] ;  /* 0x0002a80000047ab9 */ /* 0x000fe20000000a00 */
[----:B------:R-:W-:Y:S01]  /*11150*/  IMAD.WIDE R4, R5, 0x2, R20 ;  /* 0x0000000205047825 */ /* 0x000fe200078e0214 */
[----:B------:R-:W0:Y:S03]  /*11160*/  SHFL.IDX PT, R7, R10, RZ, 0x1c1f ;  /* 0x001c1fff0a077589 */ /* 0x000e2600000e0000 */
[----:B------:R-:W-:Y:S01]  /*11170*/  IMAD R20, R9, R32, RZ ;  /* 0x0000002009147224 */ /* 0x000fe200078e02ff */
[----:B------:R1:W-:Y:S01]  /*11180*/  SHFL.IDX PT, R38, R8, 0x1, 0x1c1f ;  /* 0x003c1f0008267f89 */ /* 0x0003e200000e0000 */
[----:B------:R-:W-:Y:S01]  /*11190*/  VIADD R9, R11, 0x8 ;  /* 0x000000080b097836 */ /* 0x000fe20000000000 */
[----:B------:R-:W-:-:S02]  /*111a0*/  IADD3 R13, P3, R4, 0x1800, RZ ;  /* 0x00001800040d7810 */ /* 0x000fc40007f7e0ff */
[----:B------:R-:W2:Y:S01]  /*111b0*/  SHFL.IDX PT, R39, R10, 0x1, 0x1c1f ;  /* 0x003c1f000a277f89 */ /* 0x000ea200000e0000 */
[C---:B------:R-:W-:Y:S02]  /*111c0*/  IADD3 R25, P4, R4.reuse, 0x3000, RZ ;  /* 0x0000300004197810 */ /* 0x040fe40007f9e0ff */
[-C--:B------:R-:W-:Y:S02]  /*111d0*/  ISETP.GE.OR P1, PT, R11, R20.reuse, P0 ;  /* 0x000000140b00720c */ /* 0x080fe40000726670 */
[----:B------:R-:W-:Y:S02]  /*111e0*/  ISETP.GE.OR P0, PT, R9, R20, P0 ;  /* 0x000000140900720c */ /* 0x000fe40000706670 */
[----:B------:R-:W-:Y:S02]  /*111f0*/  LOP3.LUT R9, R4, 0x380, RZ, 0xc0, !PT ;  /* 0x0000038004097812 */ /* 0x000fe400078ec0ff */
[----:B------:R-:W-:Y:S02]  /*11200*/  LOP3.LUT R12, R13, 0x380, RZ, 0xc0, !PT ;  /* 0x000003800d0c7812 */ /* 0x000fe400078ec0ff */
[----:B------:R-:W-:-:S02]  /*11210*/  LOP3.LUT R24, R25, 0x380, RZ, 0xc0, !PT ;  /* 0x0000038019187812 */ /* 0x000fc400078ec0ff */
[----:B------:R-:W-:Y:S02]  /*11220*/  SHF.R.U64 R9, R9, 0x3, RZ ;  /* 0x0000000309097819 */ /* 0x000fe400000012ff */
[----:B------:R-:W-:Y:S01]  /*11230*/  SHF.R.U64 R12, R12, 0x3, RZ ;  /* 0x000000030c0c7819 */ /* 0x000fe200000012ff */
[----:B0-----:R0:W-:Y:S01]  /*11240*/  @!P1 ST.E desc[UR56][R6.64], R31 ;  /* 0x0000001f06009985 */ /* 0x0011e2000c101938 */
[----:B------:R-:W-:Y:S02]  /*11250*/  SHF.R.U64 R24, R24, 0x3, RZ ;  /* 0x0000000318187819 */ /* 0x000fe400000012ff */
[----:B-1----:R-:W-:Y:S01]  /*11260*/  LOP3.LUT R8, R9, R4, RZ, 0x3c, !PT ;  /* 0x0000000409087212 */ /* 0x002fe200078e3cff */
[--C-:B------:R-:W-:Y:S01]  /*11270*/  IMAD.MOV.U32 R9, RZ, RZ, R5.reuse ;  /* 0x000000ffff097224 */ /* 0x100fe200078e0005 */
[----:B------:R-:W-:Y:S01]  /*11280*/  LOP3.LUT R12, R12, R13, RZ, 0x3c, !PT ;  /* 0x0000000d0c0c7212 */ /* 0x000fe200078e3cff */
[----:B------:R-:W-:Y:S01]  /*11290*/  IMAD.X R13, RZ, RZ, R5, P3 ;  /* 0x000000ffff0d7224 */ /* 0x000fe200018e0605 */
[----:B------:R-:W-:Y:S01]  /*112a0*/  LOP3.LUT R24, R24, R25, RZ, 0x3c, !PT ;  /* 0x0000001918187212 */ /* 0x000fe200078e3cff */
[----:B--2---:R1:W-:Y:S01]  /*112b0*/  @!P0 ST.E desc[UR56][R38.64], R0 ;  /* 0x0000000026008985 */ /* 0x0043e2000c101938 */
[----:B------:R-:W-:-:S03]  /*112c0*/  IADD3.X R25, RZ, R5, RZ, P4, !PT ;  /* 0x00000005ff197210 */ /* 0x000fc600027fe4ff */
[----:B------:R-:W2:Y:S01]  /*112d0*/  LD.E.128 R8, desc[UR56][R8.64] ;  /* 0x0000003808087980 */ /* 0x000ea2000c101d00 */
[----:B0-----:R-:W0:Y:S03]  /*112e0*/  @P2 LDC R31, c[0x0][0xbec] ;  /* 0x0002fb00ff1f2b82 */ /* 0x001e260000000800 */
[----:B------:R-:W3:Y:S04]  /*112f0*/  LD.E.128 R12, desc[UR56][R12.64] ;  /* 0x000000380c0c7980 */ /* 0x000ee8000c101d00 */
[----:B------:R-:W4:Y:S01]  /*11300*/  LD.E.128 R24, desc[UR56][R24.64] ;  /* 0x0000003818187980 */ /* 0x000f22000c101d00 */
[----:B------:R-:W-:Y:S01]  /*11310*/  IADD3 R21, P0, R4, 0x4800, RZ ;  /* 0x0000480004157810 */ /* 0x000fe20007f1e0ff */
[----:B-1----:R-:W1:Y:S03]  /*11320*/  @P2 LDC R39, c[0x0][0xbf0] ;  /* 0x0002fc00ff272b82 */ /* 0x002e660000000800 */
[----:B------:R-:W-:Y:S01]  /*11330*/  LOP3.LUT R4, R21, 0x380, RZ, 0xc0, !PT ;  /* 0x0000038015047812 */ /* 0x000fe200078ec0ff */
[----:B------:R-:W-:-:S02]  /*11340*/  IMAD R3, R3, 0x30, R30 ;  /* 0x0000003003037824 */ /* 0x000fc400078e021e */
[----:B------:R-:W-:Y:S01]  /*11350*/  IMAD.X R5, RZ, RZ, R5, P0 ;  /* 0x000000ffff057224 */ /* 0x000fe200000e0605 */
[----:B------:R-:W-:-:S04]  /*11360*/  SHF.R.U64 R4, R4, 0x3, RZ ;  /* 0x0000000304047819 */ /* 0x000fc800000012ff */
[----:B------:R-:W-:Y:S01]  /*11370*/  LOP3.LUT R4, R4, R21, RZ, 0x3c, !PT ;  /* 0x0000001504047212 */ /* 0x000fe200078e3cff */
[----:B------:R-:W-:-:S04]  /*11380*/  IMAD R21, R37, UR4, RZ ;  /* 0x0000000425157c24 */ /* 0x000fc8000f8e02ff */
[C---:B------:R-:W-:Y:S01]  /*11390*/  IMAD R21, R36.reuse, UR5, R21 ;  /* 0x0000000524157c24 */ /* 0x040fe2000f8e0215 */
[----:B------:R-:W5:Y:S01]  /*113a0*/  LD.E.128 R4, desc[UR56][R4.64] ;  /* 0x0000003804047980 */ /* 0x000f62000c101d00 */
[----:B------:R-:W-:Y:S01]  /*113b0*/  IMAD.WIDE.U32 R36, R36, UR4, RZ ;  /* 0x0000000424247c25 */ /* 0x000fe2000f8e00ff */
[----:B------:R-:W-:Y:S01]  /*113c0*/  ULDC.64 UR4, c[0x0][0xae8] ;  /* 0x0002ba0000047ab9 */ /* 0x000fe20000000a00 */
[----:B------:R-:W-:Y:S01]  /*113d0*/  @!PT LDS RZ, [RZ] ;  /* 0x00000000fffff984 */ /* 0x000fe20000000800 */
[----:B------:R-:W-:Y:S01]  /*113e0*/  @!PT LDS RZ, [RZ] ;  /* 0x00000000fffff984 */ /* 0x000fe20000000800 */
[----:B------:R-:W-:Y:S01]  /*113f0*/  @!PT LDS RZ, [RZ] ;  /* 0x00000000fffff984 */ /* 0x000fe20000000800 */
[----:B------:R-:W-:Y:S01]  /*11400*/  @!PT LDS RZ, [RZ] ;  /* 0x00000000fffff984 */ /* 0x000fe20000000800 */
[----:B------:R0:W-:Y:S06]  /*11410*/  MEMBAR.ALL.CTA ;  /* 0x0000000000007992 */ /* 0x0001ec0000008000 */
[----:B0-----:R-:W0:Y:S01]  /*11420*/  FENCE.VIEW.ASYNC.S ;  /* 0x00000000000073c6 */ /* 0x001e220000000000 */
[----:B------:R-:W-:-:S02]  /*11430*/  IMAD R0, R42, UR4, RZ ;  /* 0x000000042a007c24 */ /* 0x000fc4000f8e02ff */
[----:B------:R-:W-:Y:S02]  /*11440*/  IMAD.IADD R37, R37, 0x1, R21 ;  /* 0x0000000125257824 */ /* 0x000fe400078e0215 */
[----:B------:R-:W-:Y:S02]  /*11450*/  IMAD R38, R66, 0xc0, R3 ;  /* 0x000000c042267824 */ /* 0x000fe400078e0203 */
[C---:B------:R-:W-:Y:S02]  /*11460*/  IMAD R21, R43.reuse, UR5, R0 ;  /* 0x000000052b157c24 */ /* 0x040fe4000f8e0200 */
[----:B------:R-:W-:Y:S01]  /*11470*/  IMAD.WIDE.U32 R36, R43, UR4, R36 ;  /* 0x000000042b247c25 */ /* 0x000fe2000f8e0024 */
[----:B------:R-:W-:-:S03]  /*11480*/  ULDC.64 UR4, c[0x0][0xaf0] ;  /* 0x0002bc0000047ab9 */ /* 0x000fc60000000a00 */
[----:B------:R-:W-:-:S04]  /*11490*/  @P2 IMAD.HI.U32 R0, R38, R31, RZ ;  /* 0x0000001f26002227 */ /* 0x000fc800078e00ff */
[----:B------:R-:W-:Y:S02]  /*114a0*/  IMAD.IADD R37, R37, 0x1, R21 ;  /* 0x0000000125257824 */ /* 0x000fe400078e0215 */
        /* <DEDUP_REMOVED lines=15> */
[----:B------:R-:W-:Y:S01]  /*115a0*/  IMAD R41, R66, 0xc0, R30 ;  /* 0x000000c042297824 */ /* 0x000fe200078e021e */
[----:B------:R-:W-:Y:S01]  /*115b0*/  IADD3 R37, R37, R31, RZ ;  /* 0x0000001f25257210 */ /* 0x000fe20007ffe0ff */
[----:B------:R-:W-:-:S04]  /*115c0*/  IMAD R0, R0, UR4, RZ ;  /* 0x0000000400007c24 */ /* 0x000fc8000f8e02ff */
[C---:B------:R-:W-:Y:S02]  /*115d0*/  IMAD R3, R21.reuse, UR5, R0 ;  /* 0x0000000515037c24 */ /* 0x040fe4000f8e0200 */
[----:B------:R-:W-:Y:S01]  /*115e0*/  IMAD.WIDE.U32 R36, R21, UR4, R36 ;  /* 0x0000000415247c25 */ /* 0x000fe2000f8e0024 */
[----:B------:R-:W-:-:S03]  /*115f0*/  ULDC.64 UR4, c[0x0][0xa80] ;  /* 0x0002a00000047ab9 */ /* 0x000fc60000000a00 */
[----:B------:R-:W-:Y:S01]  /*11600*/  IMAD.IADD R3, R37, 0x1, R3 ;  /* 0x0000000125037824 */ /* 0x000fe200078e0203 */
[C---:B------:R-:W-:Y:S01]  /*11610*/  LEA R32, P0, R36.reuse, UR4, 0x1 ;  /* 0x0000000424207c11 */ /* 0x040fe2000f8008ff */
[----:B------:R-:W-:Y:S01]  /*11620*/  ULDC UR4, c[0x0][0xac8] ;  /* 0x0002b20000047ab9 */ /* 0x000fe20000000800 */
[----:B------:R-:W-:Y:S02]  /*11630*/  VIADD R21, R41, 0x60 ;  /* 0x0000006029157836 */ /* 0x000fe40000000000 */
[----:B------:R-:W-:Y:S01]  /*11640*/  LEA.HI.X R40, R36, UR5, R3, 0x1, P0 ;  /* 0x0000000524287c11 */ /* 0x000fe200080f0c03 */
[----:B0-----:R-:W-:Y:S01]  /*11650*/  SHFL.IDX PT, R38, R32, 0x1, 0x181f ;  /* 0x00381f0020267f89 */ /* 0x001fe200000e0000 */
[----:B------:R-:W-:Y:S01]  /*11660*/  ISETP.GE.AND P0, PT, R29, UR4, PT ;  /* 0x000000041d007c0c */ /* 0x000fe2000bf06270 */
[C---:B------:R-:W-:Y:S02]  /*11670*/  VIADD R3, R41.reuse, 0x30 ;  /* 0x0000003029037836 */ /* 0x040fe40000000000 */
[----:B------:R-:W0:Y:S01]  /*11680*/  SHFL.IDX PT, R36, R32, RZ, 0x181f ;  /* 0x00181fff20247589 */ /* 0x000e2200000e0000 */
[-C--:B------:R-:W-:Y:S01]  /*11690*/  ISETP.GE.OR P3, PT, R41, R20.reuse, P0 ;  /* 0x000000142900720c */ /* 0x080fe20000766670 */
[----:B------:R-:W-:Y:S01]  /*116a0*/  VIADD R0, R2, 0x30820 ;  /* 0x0003082002007836 */ /* 0x000fe20000000000 */
[-C--:B------:R-:W-:Y:S01]  /*116b0*/  ISETP.GE.OR P2, PT, R3, R20.reuse, P0 ;  /* 0x000000140300720c */ /* 0x080fe20000746670 */
[----:B------:R-:W1:Y:S01]  /*116c0*/  SHFL.IDX PT, R31, R40, RZ, 0x181f ;  /* 0x00181fff281f7589 */ /* 0x000e6200000e0000 */
[-C--:B------:R-:W-:Y:S01]  /*116d0*/  ISETP.GE.OR P1, PT, R21, R20.reuse, P0 ;  /* 0x000000141500720c */ /* 0x080fe20000726670 */
[----:B------:R-:W-:Y:S01]  /*116e0*/  VIADD R3, R41, 0x90 ;  /* 0x0000009029037836 */ /* 0x000fe20000000000 */
[----:B------:R-:W-:Y:S01]  /*116f0*/  PRMT R0, RZ, 0x654, R0 ;  /* 0x00000654ff007816 */ /* 0x000fe20000000000 */
[----:B------:R-:W1:Y:S03]  /*11700*/  SHFL.IDX PT, R42, R32, 0x2, 0x181f ;  /* 0x00581f00202a7f89 */ /* 0x000e6600000e0000 */
[----:B------:R0:W-:Y:S01]  /*11710*/  SYNCS.ARRIVE.TRANS64.RED.A1T0 RZ, [R0+URZ], RZ ;  /* 0x000000ff00ff79a7 */ /* 0x0001e2000810043f */
[----:B------:R-:W1:Y:S01]  /*11720*/  SHFL.IDX PT, R37, R40, 0x1, 0x181f ;  /* 0x00381f0028257f89 */ /* 0x000e6200000e0000 */
[----:B------:R-:W-:-:S03]  /*11730*/  ISETP.GE.OR P0, PT, R3, R20, P0 ;  /* 0x000000140300720c */ /* 0x000fc60000706670 */
[----:B------:R-:W1:Y:S04]  /*11740*/  SHFL.IDX PT, R39, R40, 0x2, 0x181f ;  /* 0x00581f0028277f89 */ /* 0x000e6800000e0000 */
[----:B------:R-:W2:Y:S01]  /*11750*/  SHFL.IDX PT, R32, R32, 0x3, 0x181f ;  /* 0x00781f0020207f89 */ /* 0x000ea200000e0000 */
[----:B0-----:R-:W-:-:S03]  /*11760*/  @!P3 LEA R30, P5, R29, R36, 0x1 ;  /* 0x000000241d1eb211 */ /* 0x001fc600078a08ff */
[----:B------:R-:W0:Y:S01]  /*11770*/  SHFL.IDX PT, R40, R40, 0x3, 0x181f ;  /* 0x00781f0028287f89 */ /* 0x000e2200000e0000 */
[C---:B------:R-:W-:Y:S02]  /*11780*/  @!P2 LEA R36, P4, R29.reuse, R38, 0x1 ;  /* 0x000000261d24a211 */ /* 0x040fe400078808ff */
[C-C-:B-1----:R-:W-:Y:S02]  /*11790*/  @!P3 LEA.HI.X R31, R29.reuse, R31, R28.reuse, 0x1, P5 ;  /* 0x0000001f1d1fb211 */ /* 0x142fe400028f0c1c */
[C---:B------:R-:W-:Y:S02]  /*117a0*/  @!P1 LEA R38, P5, R29.reuse, R42, 0x1 ;  /* 0x0000002a1d269211 */ /* 0x040fe400078a08ff */
[C-C-:B------:R-:W-:Y:S02]  /*117b0*/  @!P2 LEA.HI.X R37, R29.reuse, R37, R28.reuse, 0x1, P4 ;  /* 0x000000251d25a211 */ /* 0x140fe400020f0c1c */
[----:B------:R-:W-:Y:S01]  /*117c0*/  @!P1 LEA.HI.X R39, R29, R39, R28, 0x1, P5 ;  /* 0x000000271d279211 */ /* 0x000fe200028f0c1c */
[----:B--2---:R2:W-:Y:S04]  /*117d0*/  @!P3 ST.E.128 desc[UR56][R30.64], R8 ;  /* 0x000000081e00b985 */ /* 0x0045e8000c101d38 */
[----:B---3--:R2:W-:Y:S04]  /*117e0*/  @!P2 ST.E.128 desc[UR56][R36.64], R12 ;  /* 0x0000000c2400a985 */ /* 0x0085e8000c101d38 */
[----:B----4-:R2:W-:Y:S01]  /*117f0*/  @!P1 ST.E.128 desc[UR56][R38.64], R24 ;  /* 0x0000001826009985 */ /* 0x0105e2000c101d38 */
[----:B0-----:R-:W-:Y:S05]  /*11800*/  @P0 BRA `(.L_x_13158) ;  /* 0x0000000800580947 */ /* 0x001fea0003800000 */
[----:B--2---:R-:W-:-:S04]  /*11810*/  LEA R8, P0, R29, R32, 0x1 ;  /* 0x000000201d087211 */ /* 0x004fc800078008ff */
[----:B------:R-:W-:-:S05]  /*11820*/  LEA.HI.X R9, R29, R40, R28, 0x1, P0 ;  /* 0x000000281d097211 */ /* 0x000fca00000f0c1c */
[----:B-----5:R3:W-:Y:S01]  /*11830*/  ST.E.128 desc[UR56][R8.64], R4 ;  /* 0x0000000408007985 */ /* 0x0207e2000c101d38 */
[----:B------:R-:W-:Y:S05]  /*11840*/  BRA `(.L_x_13158) ;  /* 0x0000000800487947 */ /* 0x000fea0003800000 */
.L_x_13156:
        /* <DEDUP_REMOVED lines=16> */
[----:B0-----:R-:W-:Y:S02]  /*11950*/  ISETP.NE.AND P2, PT, R27, 0x1, PT ;  /* 0x000000011b00780c */ /* 0x001fe40003f45270 */
[----:B------:R-:W-:-:S11]  /*11960*/  ISETP.GE.AND P3, PT, R66, 0xc0, PT ;  /* 0x000000c04200780c */ /* 0x000fd60003f66270 */
[----:B------:R-:W0:Y:S01]  /*11970*/  @P2 LDC R31, c[0x0][0xbec] ;  /* 0x0002fb00ff1f2b82 */ /* 0x000e220000000800 */
[----:B--2---:R-:W-:Y:S05]  /*11980*/  @P1 BRA `(.L_x_13159) ;  /* 0x0000000000101947 */ /* 0x004fea0003800000 */
[----:B------:R-:W-:Y:S05]  /*11990*/  @!P0 BRA `(.L_x_13159) ;  /* 0x00000000000c8947 */ /* 0x000fea0003800000 */
[----:B------:R-:W2:Y:S04]  /*119a0*/  LDG.E R7, desc[UR56][R4.64] ;  /* 0x0000003804077981 */ /* 0x000ea8000c1e1900 */
[----:B-----5:R-:W2:Y:S02]  /*119b0*/  LDG.E R8, desc[UR56][R4.64+0x4] ;  /* 0x0000043804087981 */ /* 0x020ea4000c1e1900 */
[----:B--2---:R-:W-:-:S07]  /*119c0*/  IADD3 R8, -R7, R8, RZ ;  /* 0x0000000807087210 */ /* 0x004fce0007ffe1ff */
.L_x_13159:
[----:B------:R-:W2:Y:S04]  /*119d0*/  LDL R14, [R1+0x94] ;  /* 0x00009400010e7983 */ /* 0x000ea80000100800 */
[----:B------:R3:W5:Y:S01]  /*119e0*/  LDL R26, [R1+0x9c] ;  /* 0x00009c00011a7983 */ /* 0x0007620000100800 */
[----:B------:R-:W-:Y:S01]  /*119f0*/  BSSY B1, `(.L_x_13160) ;  /* 0x000002e000017945 */ /* 0x000fe20003800000 */
[----:B------:R-:W-:Y:S02]  /*11a00*/  SEL R15, R65, RZ, !P0 ;  /* 0x000000ff410f7207 */ /* 0x000fe40004000000 */
[----:B------:R-:W-:Y:S02]  /*11a10*/  SEL R24, R24, RZ, !P0 ;  /* 0x000000ff18187207 */ /* 0x000fe40004000000 */
[----:B-----5:R-:W-:-:S02]  /*11a20*/  SHF.R.S32.HI R13, RZ, 0x1f, R0 ;  /* 0x0000001fff0d7819 */ /* 0x020fc40000011400 */
[----:B--2---:R-:W-:Y:S01]  /*11a30*/  SHF.R.S32.HI R12, RZ, 0x1f, R14 ;  /* 0x0000001fff0c7819 */ /* 0x004fe2000001140e */
[----:B---3--:R-:W-:Y:S06]  /*11a40*/  @P3 BRA `(.L_x_13161) ;  /* 0x0000000000a03947 */ /* 0x008fec0003800000 */
[----:B------:R-:W2:Y:S01]  /*11a50*/  S2R R4, SR_TID.X ;  /* 0x0000000000047919 */ /* 0x000ea20000002100 */
[----:B------:R-:W3:Y:S02]  /*11a60*/  LDC R11, c[0x0][0xbe8] ;  /* 0x0002fa00ff0b7b82 */ /* 0x000ee40000000800 */
[----:B---3--:R-:W-:Y:S02]  /*11a70*/  IMAD R5, R8, R11, RZ ;  /* 0x0000000b08057224 */ /* 0x008fe400078e02ff */
[----:B--2---:R-:W-:-:S04]  /*11a80*/  IMAD R4, R26, 0xc0, R4 ;  /* 0x000000c01a047824 */ /* 0x004fc800078e0204 */
[----:B-1----:R-:W-:-:S05]  /*11a90*/  VIADD R10, R4, 0xffffff80 ;  /* 0xffffff80040a7836 */ /* 0x002fca0000000000 */
        /* <DEDUP_REMOVED lines=32> */
[----:B------:R-:W-:Y:S02]  /*11ca0*/  LEA.HI.X R7, R4, UR5, R5, 0x2, P0 ;  /* 0x0000000504077c11 */ /* 0x000fe400080f1405 */
[----:B------:R-:W-:-:S05]  /*11cb0*/  MOV R5, 0xff800000 ;  /* 0xff80000000057802 */ /* 0x000fca0000000f00 */
[----:B------:R2:W-:Y:S02]  /*11cc0*/  STG.E desc[UR56][R6.64], R5 ;  /* 0x0000000506007986 */ /* 0x0005e4000c101938 */
.L_x_13161:
[----:B------:R-:W-:Y:S05]  /*11cd0*/  BSYNC B1 ;  /* 0x0000000000017941 */ /* 0x000fea0003800000 */
.L_x_13160:
[----:B-1----:R-:W1:Y:S01]  /*11ce0*/  @P2 LDC R9, c[0x0][0xbf0] ;  /* 0x0002fc00ff092b82 */ /* 0x002e620000000800 */
[----:B------:R-:W-:Y:S01]  /*11cf0*/  ULDC.64 UR4, c[0x0][0xaa0] ;  /* 0x0002a80000047ab9 */ /* 0x000fe20000000a00 */
[----:B------:R-:W-:Y:S01]  /*11d00*/  IMAD R3, R3, 0x30, R30 ;  /* 0x0000003003037824 */ /* 0x000fe200078e021e */
[----:B------:R-:W-:Y:S01]  /*11d10*/  ULDC.64 UR6, c[0x0][0xa80] ;  /* 0x0002a00000067ab9 */ /* 0x000fe20000000a00 */
[----:B--2---:R-:W-:Y:S02]  /*11d20*/  IMAD R5, R13, UR4, RZ ;  /* 0x000000040d057c24 */ /* 0x004fe4000f8e02ff */
[----:B------:R-:W-:Y:S02]  /*11d30*/  IMAD R10, R26, 0xc0, R3 ;  /* 0x000000c01a0a7824 */ /* 0x000fe400078e0203 */
[C---:B------:R-:W-:Y:S02]  /*11d40*/  IMAD R7, R0.reuse, UR5, R5 ;  /* 0x0000000500077c24 */ /* 0x040fe4000f8e0205 */
[----:B------:R-:W-:Y:S01]  /*11d50*/  IMAD.WIDE.U32 R4, R0, UR4, RZ ;  /* 0x0000000400047c25 */ /* 0x000fe2000f8e00ff */
[----:B------:R-:W-:-:S03]  /*11d60*/  ULDC.64 UR4, c[0x0][0xae8] ;  /* 0x0002ba0000047ab9 */ /* 0x000fc60000000a00 */
[----:B------:R-:W-:Y:S02]  /*11d70*/  IMAD R0, R12, UR4, RZ ;  /* 0x000000040c007c24 */ /* 0x000fe4000f8e02ff */
[----:B------:R-:W-:Y:S02]  /*11d80*/  IMAD.IADD R5, R5, 0x1, R7 ;  /* 0x0000000105057824 */ /* 0x000fe400078e0207 */
[----:B------:R-:W-:Y:S02]  /*11d90*/  IMAD R7, R14, UR5, R0 ;  /* 0x000000050e077c24 */ /* 0x000fe4000f8e0200 */
[----:B0-----:R-:W-:-:S04]  /*11da0*/  @P2 IMAD.HI.U32 R0, R10, R31, RZ ;  /* 0x0000001f0a002227 */ /* 0x001fc800078e00ff */
[----:B------:R-:W-:Y:S01]  /*11db0*/  IMAD.MOV.U32 R3, RZ, RZ, R10 ;  /* 0x000000ffff037224 */ /* 0x000fe200078e000a */
[----:B-1----:R-:W-:Y:S01]  /*11dc0*/  @P2 SHF.R.U32.HI R3, RZ, R9, R0 ;  /* 0x00000009ff032219 */ /* 0x002fe20000011600 */
[----:B------:R-:W-:Y:S01]  /*11dd0*/  IMAD.WIDE.U32 R4, R14, UR4, R4 ;  /* 0x000000040e047c25 */ /* 0x000fe2000f8e0004 */
[----:B------:R-:W-:Y:S02]  /*11de0*/  ULDC.64 UR4, c[0x0][0xaf0] ;  /* 0x0002bc0000047ab9 */ /* 0x000fe40000000a00 */
[----:B------:R-:W-:Y:S01]  /*11df0*/  SHF.R.S32.HI R0, RZ, 0x1f, R3 ;  /* 0x0000001fff007819 */ /* 0x000fe20000011403 */
[----:B------:R-:W-:Y:S02]  /*11e00*/  IMAD.IADD R5, R5, 0x1, R7 ;  /* 0x0000000105057824 */ /* 0x000fe400078e0207 */
[----:B------:R-:W-:Y:S02]  /*11e10*/  IMAD R6, R24, UR4, RZ ;  /* 0x0000000418067c24 */ /* 0x000fe4000f8e02ff */
[----:B------:R-:W-:-:S02]  /*11e20*/  IMAD.MOV R21, RZ, RZ, -R3 ;  /* 0x000000ffff157224 */ /* 0x000fc400078e0a03 */
        /* <DEDUP_REMOVED lines=14> */
[----:B------:R-:W-:Y:S02]  /*11f10*/  ULDC UR4, c[0x0][0xac8] ;  /* 0x0002b20000047ab9 */ /* 0x000fe40000000800 */
[----:B------:R-:W-:Y:S01]  /*11f20*/  ISETP.GE.AND P0, PT, R29, UR4, PT ;  /* 0x000000041d007c0c */ /* 0x000fe2000bf06270 */
[----:B------:R-:W-:Y:S01]  /*11f30*/  IMAD.IADD R3, R21, 0x1, R3 ;  /* 0x0000000115037824 */ /* 0x000fe200078e0203 */
[----:B------:R-:W-:Y:S01]  /*11f40*/  LEA R7, P1, R20, UR6, 0x1 ;  /* 0x0000000614077c11 */ /* 0x000fe2000f8208ff */
[----:B------:R-:W-:-:S03]  /*11f50*/  UMOV UR4, 0xffffffff ;  /* 0xffffffff00047882 */ /* 0x000fc60000000000 */
[----:B------:R-:W-:Y:S01]  /*11f60*/  LEA.HI.X R20, R20, UR7, R3, 0x1, P1 ;  /* 0x0000000714147c11 */ /* 0x000fe200088f0c03 */
[----:B------:R-:W-:Y:S08]  /*11f70*/  BRA.DIV UR4, `(.L_x_13162) ;  /* 0x0000006a04f87947 */ /* 0x000ff0000b800000 */
[----:B------:R-:W0:Y:S01]  /*11f80*/  SHFL.IDX PT, R3, R7, RZ, 0x181f ;  /* 0x00181fff07037589 */ /* 0x000e2200000e0000 */
[----:B------:R-:W-:Y:S02]  /*11f90*/  IMAD R21, R8, R27, RZ ;  /* 0x0000001b08157224 */ /* 0x000fe400078e02ff */
[----:B------:R-:W-:Y:S01]  /*11fa0*/  IMAD R24, R26, 0xc0, R30 ;  /* 0x000000c01a187824 */ /* 0x000fe200078e021e */
[----:B------:R-:W1:Y:S03]  /*11fb0*/  SHFL.IDX PT, R0, R20, RZ, 0x181f ;  /* 0x00181fff14007589 */ /* 0x000e6600000e0000 */
[C---:B------:R-:W-:Y:S01]  /*11fc0*/  VIADD R10, R24.reuse, 0x60 ;  /* 0x00000060180a7836 */ /* 0x040fe20000000000 */
[----:B------:R-:W2:Y:S01]  /*11fd0*/  SHFL.IDX PT, R5, R7, 0x1, 0x181f ;  /* 0x00381f0007057f89 */ /* 0x000ea200000e0000 */
[CC--:B------:R-:W-:Y:S02]  /*11fe0*/  ISETP.GE.OR P2, PT, R24.reuse, R21.reuse, P0 ;  /* 0x000000151800720c */ /* 0x0c0fe40000746670 */
[----:B------:R-:W-:Y:S01]  /*11ff0*/  IADD3 R8, R24, 0x30, RZ ;  /* 0x0000003018087810 */ /* 0x000fe20007ffe0ff */
[----:B------:R-:W3:Y:S01]  /*12000*/  SHFL.IDX PT, R14, R7, 0x2, 0x181f ;  /* 0x00581f00070e7f89 */ /* 0x000ee200000e0000 */
[----:B------:R-:W-:-:S02]  /*12010*/  ISETP.GE.OR P4, PT, R10, R21, P0 ;  /* 0x000000150a00720c */ /* 0x000fc40000786670 */
[----:B------:R-:W-:Y:S01]  /*12020*/  ISETP.GE.OR P3, PT, R8, R21, P0 ;  /* 0x000000150800720c */ /* 0x000fe20000766670 */
[----:B------:R-:W4:Y:S04]  /*12030*/  SHFL.IDX PT, R4, R20, 0x1, 0x181f ;  /* 0x00381f0014047f89 */ /* 0x000f2800000e0000 */
[----:B------:R-:W5:Y:S02]  /*12040*/  SHFL.IDX PT, R6, R20, 0x2, 0x181f ;  /* 0x00581f0014067f89 */ /* 0x000f6400000e0000 */
[----:B0-----:R-:W-:-:S04]  /*12050*/  @!P2 LEA R10, P5, R29, R3, 0x1 ;  /* 0x000000031d0aa211 */ /* 0x001fc800078a08ff */
[C---:B-1----:R-:W-:Y:S02]  /*12060*/  @!P2 LEA.HI.X R3, R29.reuse, R0, R28, 0x1, P5 ;  /* 0x000000001d03a211 */ /* 0x042fe400028f0c1c */
[----:B------:R0:W1:Y:S01]  /*12070*/  SHFL.IDX PT, R0, R20, 0x3, 0x181f ;  /* 0x00781f0014007f89 */ /* 0x00006200000e0000 */
[C---:B--2---:R-:W-:Y:S02]  /*12080*/  @!P3 LEA R8, P1, R29.reuse, R5, 0x1 ;  /* 0x000000051d08b211 */ /* 0x044fe400078208ff */
[----:B------:R-:W-:Y:S01]  /*12090*/  @!P2 IMAD.MOV.U32 R11, RZ, RZ, R3 ;  /* 0x000000ffff0ba224 */ /* 0x000fe200078e0003 */
[----:B---3--:R-:W-:-:S04]  /*120a0*/  @!P4 LEA R25, P5, R29, R14, 0x1 ;  /* 0x0000000e1d19c211 */ /* 0x008fc800078a08ff */
[----:B------:R0:W-:Y:S01]  /*120b0*/  @!P2 ST.E.128 desc[UR56][R10.64], RZ ;  /* 0x000000ff0a00a985 */ /* 0x0001e2000c101d38 */
[C-C-:B----4-:R-:W-:Y:S01]  /*120c0*/  @!P3 LEA.HI.X R9, R29.reuse, R4, R28.reuse, 0x1, P1 ;  /* 0x000000041d09b211 */ /* 0x150fe200008f0c1c */
[----:B------:R-:W-:Y:S02]  /*120d0*/  @!P4 IMAD.MOV.U32 R4, RZ, RZ, R25 ;  /* 0x000000ffff04c224 */ /* 0x000fe400078e0019 */
[----:B------:R0:W2:Y:S01]  /*120e0*/  SHFL.IDX PT, R14, R7, 0x3, 0x181f ;  /* 0x00781f00070e7f89 */ /* 0x0000a200000e0000 */
[----:B-----5:R-:W-:-:S03]  /*120f0*/  @!P4 LEA.HI.X R5, R29, R6, R28, 0x1, P5 ;  /* 0x000000061d05c211 */ /* 0x020fc600028f0c1c */
[----:B------:R0:W-:Y:S04]  /*12100*/  @!P3 ST.E.128 desc[UR56][R8.64], RZ ;  /* 0x000000ff0800b985 */ /* 0x0001e8000c101d38 */
[----:B------:R0:W-:Y:S02]  /*12110*/  @!P4 ST.E.128 desc[UR56][R4.64], RZ ;  /* 0x000000ff0400c985 */ /* 0x0001e4000c101d38 */
.L_x_13335:
[----:B------:R-:W-:-:S05]  /*12120*/  VIADD R24, R24, 0x90 ;  /* 0x0000009018187836 */ /* 0x000fca0000000000 */
[----:B------:R-:W-:-:S13]  /*12130*/  ISETP.GE.OR P0, PT, R24, R21, P0 ;  /* 0x000000151800720c */ /* 0x000fda0000706670 */
[----:B--2---:R-:W-:-:S04]  /*12140*/  @!P0 LEA R14, P1, R29, R14, 0x1 ;  /* 0x0000000e1d0e8211 */ /* 0x004fc800078208ff */
[----:B-1----:R-:W-:-:S05]  /*12150*/  @!P0 LEA.HI.X R15, R29, R0, R28, 0x1, P1 ;  /* 0x000000001d0f8211 */ /* 0x002fca00008f0c1c */
[----:B------:R1:W-:Y:S04]  /*12160*/  @!P0 ST.E.128 desc[UR56][R14.64], RZ ;  /* 0x000000ff0e008985 */ /* 0x0003e8000c101d38 */
.L_x_13158:
[----:B------:R-:W-:Y:S05]  /*12170*/  BSYNC B0 ;  /* 0x0000000000007941 */ /* 0x000fea0003800000 */
.L_x_13155:
[----:B------:R-:W-:Y:S02]  /*12180*/  ULDC UR4, c[0x0][0xc3c] ;  /* 0x00030f0000047ab9 */ /* 0x000fe40000000800 */
[----:B------:R-:W-:-:S13]  /*12190*/  ISETP.GE.AND P0, PT, R35, UR4, PT ;  /* 0x0000000423007c0c */ /* 0x000fda000bf06270 */
[----:B------:R-:W-:Y:S05]  /*121a0*/  @!P0 BRA `(.L_x_13163) ;  /* 0xfffffef000148947 */ /* 0x000fea000383ffff */
[----:B------:R-:W-:Y:S05]  /*121b0*/  BRA `(.L_x_13044) ;  /* 0x0000006000787947 */ /* 0x000fea0003800000 */
.L_x_13042:
        /* <DEDUP_REMOVED lines=18> */
.L_x_13164:
        /* <DEDUP_REMOVED lines=42> */
.L_x_13170:
        /* <DEDUP_REMOVED lines=9> */
[----:B------:R-:W0:Y:S02]  /*12610*/  LDC.64 R2, c[0x0][0xc80] ;  /* 0x00032000ff027b82 */ /* 0x000e240000000a00 */
[----:B0-----:R-:W-:-:S05]  /*12620*/  IMAD.WIDE R2, R7, 0x4, R2 ;  /* 0x0000000407027825 */ /* 0x001fca00078e0202 */
[----:B------:R0:W5:Y:S02]  /*12630*/  LDG.E R0, desc[UR56][R2.64] ;  /* 0x0000003802007981 */ /* 0x000164000c1e1900 */
.L_x_13169:
[----:B------:R-:W-:Y:S05]  /*12640*/  BSYNC B0 ;  /* 0x0000000000007941 */ /* 0x000fea0003800000 */
.L_x_13168:
        /* <DEDUP_REMOVED lines=21> */
.L_x_13166:
[----:B------:R-:W-:-:S05]  /*127a0*/  IADD3 R9, -R3, R4, RZ ;  /* 0x0000000403097210 */ /* 0x000fca0007ffe1ff */
        /* <DEDUP_REMOVED lines=14> */
.L_x_13171:
        /* <DEDUP_REMOVED lines=15> */
[-C--:B------:R-:W-:Y:S01]  /*12980*/  @!P1 IADD3 R3, R3, -R4.reuse, RZ ;  /* 0x8000000403039210 */ /* 0x080fe20007ffe0ff */
        /* <DEDUP_REMOVED lines=12> */
.L_x_13167:
[----:B------:R-:W-:Y:S01]  /*12a50*/  IMAD.MOV.U32 R17, RZ, RZ, RZ ;  /* 0x000000ffff117224 */ /* 0x000fe200078e00ff */
[----:B------:R-:W-:Y:S01]  /*12a60*/  MOV R16, UR6 ;  /* 0x0000000600107c02 */ /* 0x000fe20008000f00 */
[----:B------:R-:W-:-:S07]  /*12a70*/  IMAD.MOV.U32 R18, RZ, RZ, RZ ;  /* 0x000000ffff127224 */ /* 0x000fce00078e00ff */
.L_x_13172:
[----:B------:R-:W-:-:S13]  /*12a80*/  ISETP.NE.AND P0, PT, R5, RZ, PT ;  /* 0x000000ff0500720c */ /* 0x000fda0003f05270 */
[----:B------:R-:W0:Y:S01]  /*12a90*/  @!P0 S2R R3, SR_CgaCtaId ;  /* 0x0000000000038919 */ /* 0x000e220000008800 */
[----:B------:R-:W-:-:S04]  /*12aa0*/  @!P0 MOV R0, 0x400 ;  /* 0x0000040000008802 */ /* 0x000fc80000000f00 */
[----:B0-----:R-:W-:-:S05]  /*12ab0*/  @!P0 LEA R0, R3, R0, 0x18 ;  /* 0x0000000003008211 */ /* 0x001fca00078ec0ff */
[----:B------:R2:W-:Y:S01]  /*12ac0*/  @!P0 STS.128 [R0+0x308d0], R16 ;  /* 0x0308d01000008388 */ /* 0x0005e20000000c00 */
[----:B------:R-:W-:Y:S06]  /*12ad0*/  BAR.ARV 0x5, 0x200 ;  /* 0x0148000000007b1d */ /* 0x000fec0000002000 */
.L_x_13165:
        /* <DEDUP_REMOVED lines=10> */
[----:B------:R-:W-:Y:S01]  /*12b80*/  IMAD.MOV.U32 R26, RZ, RZ, 0x1 ;  /* 0x00000001ff1a7424 */ /* 0x000fe200078e00ff */
[----:B------:R-:W-:Y:S01]  /*12b90*/  MOV R23, RZ ;  /* 0x000000ff00177202 */ /* 0x000fe20000000f00 */
[----:B------:R-:W-:Y:S01]  /*12ba0*/  IMAD.MOV.U32 R29, RZ, RZ, RZ ;  /* 0x000000ffff1d7224 */ /* 0x000fe200078e00ff */
[----:B------:R-:W-:Y:S01]  /*12bb0*/  ULDC.64 UR38, c[0x0][0x198] ;  /* 0x0000660000267ab9 */ /* 0x000fe20000000a00 */
[----:B------:R-:W-:Y:S01]  /*12bc0*/  ULDC UR36, c[0x0][0xc] ;  /* 0x0000030000247ab9 */ /* 0x000fe20000000800 */
        /* <DEDUP_REMOVED lines=9> */
[----:B------:R-:W-:Y:S02]  /*12c60*/  IMAD.SHL.U32 R2, R5, 0x10, RZ ;  /* 0x0000001005027824 */ /* 0x000fe400078e00ff */
[----:B------:R-:W-:Y:S02]  /*12c70*/  IMAD.MOV.U32 R5, RZ, RZ, 0x1 ;  /* 0x00000001ff057424 */ /* 0x000fe400078e00ff */
[----:B------:R-:W-:Y:S01]  /*12c80*/  IMAD R0, R3, 0x2, R22 ;  /* 0x0000000203007824 */ /* 0x000fe200078e0216 */
[----:B------:R-:W-:Y:S02]  /*12c90*/  LOP3.LUT R2, R4, 0x70, R2, 0xf8, !PT ;  /* 0x0000007004027812 */ /* 0x000fe400078ef802 */
[----:B------:R0:W-:Y:S04]  /*12ca0*/  STL [R1+0x4], R5 ;  /* 0x0000040501007387 */ /* 0x0001e80000100800 */
[----:B------:R0:W-:Y:S04]  /*12cb0*/  STL [R1+0xc], R0 ;  /* 0x00000c0001007387 */ /* 0x0001e80000100800 */
[----:B------:R0:W-:Y:S02]  /*12cc0*/  STL [R1+0x24], RZ ;  /* 0x000024ff01007387 */ /* 0x0001e40000100800 */
.L_x_13295:
[----:B-1----:R-:W1:Y:S02]  /*12cd0*/  LDC.64 R2, c[0x0][0xc88] ;  /* 0x00032200ff027b82 */ /* 0x002e640000000a00 */
[----:B-1----:R-:W-:-:S05]  /*12ce0*/  IMAD.WIDE R2, R19, 0x4, R2 ;  /* 0x0000000413027825 */ /* 0x002fca00078e0202 */
[----:B0-----:R-:W0:Y:S01]  /*12cf0*/  LDG.E R13, desc[UR56][R2.64] ;  /* 0x00000038020d7981 */ /* 0x001e22000c1e1900 */
[----:B------:R-:W-:Y:S05]  /*12d00*/  YIELD ;  /* 0x0000000000007946 */ /* 0x000fea0003800000 */
[----:B------:R-:W-:Y:S01]  /*12d10*/  ULDC.64 UR4, c[0x0][0xa28] ;  /* 0x00028a0000047ab9 */ /* 0x000fe20000000a00 */
[----:B------:R-:W-:Y:S01]  /*12d20*/  ULDC.64 UR6, c[0x0][0xa00] ;  /* 0x0002800000067ab9 */ /* 0x000fe20000000a00 */
[----:B------:R-:W-:Y:S02]  /*12d30*/  ISETP.NE.U32.AND P0, PT, RZ, UR4, PT ;  /* 0x00000004ff007c0c */ /* 0x000fe4000bf05070 */
[----:B------:R-:W-:Y:S01]  /*12d40*/  CS2R R8, SRZ ;  /* 0x0000000000087805 */ /* 0x000fe2000001ff00 */
[----:B------:R-:W-:Y:S01]  /*12d50*/  ULDC.64 UR8, c[0x0][0xa18] ;  /* 0x0002860000087ab9 */ /* 0x000fe20000000a00 */
[----:B------:R-:W-:-:S02]  /*12d60*/  ISETP.NE.AND.EX P1, PT, RZ, UR5, PT, P0 ;  /* 0x00000005ff007c0c */ /* 0x000fc4000bf25300 */
[----:B------:R-:W-:-:S04]  /*12d70*/  ISETP.NE.U32.AND P0, PT, RZ, UR6, PT ;  /* 0x00000006ff007c0c */ /* 0x000fc8000bf05070 */
[----:B------:R-:W-:Y:S02]  /*12d80*/  ISETP.NE.AND.EX P0, PT, RZ, UR7, PT, P0 ;  /* 0x00000007ff007c0c */ /* 0x000fe4000bf05300 */
[----:B0-----:R-:W-:Y:S01]  /*12d90*/  SHF.R.S32.HI R0, RZ, 0x1f, R13 ;  /* 0x0000001fff007819 */ /* 0x001fe2000001140d */
[----:B------:R-:W-:-:S04]  /*12da0*/  IMAD.SHL.U32 R24, R13, 0x4, RZ ;  /* 0x000000040d187824 */ /* 0x000fc800078e00ff */
[C---:B------:R-:W-:Y:S01]  /*12db0*/  @P1 LEA R4, P2, R13.reuse, UR4, 0x2 ;  /* 0x000000040d041c11 */ /* 0x040fe2000f8410ff */
[----:B------:R-:W-:Y:S01]  /*12dc0*/  STL [R1+0x10], R13 ;  /* 0x0000100d01007387 */ /* 0x000fe20000100800 */
[C-C-:B------:R-:W-:Y:S02]  /*12dd0*/  SHF.L.U64.HI R12, R13.reuse, 0x2, R0.reuse ;  /* 0x000000020d0c7819 */ /* 0x140fe40000010200 */
[----:B------:R-:W-:Y:S01]  /*12de0*/  @P1 LEA.HI.X R5, R13, UR5, R0, 0x2, P2 ;  /* 0x000000050d051c11 */ /* 0x000fe200090f1400 */
[----:B------:R-:W-:Y:S01]  /*12df0*/  ULDC.64 UR4, c[0x0][0xa08] ;  /* 0x0002820000047ab9 */ /* 0x000fe20000000a00 */
[----:B------:R-:W-:Y:S01]  /*12e00*/  IADD3 R2, P2, R24, UR6, RZ ;  /* 0x0000000618027c10 */ /* 0x000fe2000ff5e0ff */
[----:B------:R0:W-:Y:S03]  /*12e10*/  STL [R1+0x30], R0 ;  /* 0x0000300001007387 */ /* 0x0001e60000100800 */
[----:B------:R-:W-:Y:S01]  /*12e20*/  IADD3.X R3, R12, UR7, RZ, P2, !PT ;  /* 0x000000070c037c10 */ /* 0x000fe200097fe4ff */
[----:B------:R-:W-:Y:S01]  /*12e30*/  ULDC.64 UR6, c[0x0][0xa10] ;  /* 0x0002840000067ab9 */ /* 0x000fe20000000a00 */
[----:B------:R-:W-:Y:S01]  /*12e40*/  ISETP.NE.U32.AND P3, PT, RZ, UR8, PT ;  /* 0x00000008ff007c0c */ /* 0x000fe2000bf65070 */
[----:B------:R1:W5:Y:S04]  /*12e50*/  @P1 LDG.E R8, desc[UR56][R4.64] ;  /* 0x0000003804081981 */ /* 0x000368000c1e1900 */
[----:B--2---:R-:W2:Y:S01]  /*12e60*/  @P0 LDG.E R9, desc[UR56][R2.64] ;  /* 0x0000003802090981 */ /* 0x004ea2000c1e1900 */
[----:B------:R-:W-:-:S02]  /*12e70*/  ISETP.NE.AND.EX P3, PT, RZ, UR9, PT, P3 ;  /* 0x00000009ff007c0c */ /* 0x000fc4000bf65330 */
[----:B------:R-:W-:Y:S01]  /*12e80*/  IADD3 R6, P4, R24, UR4, RZ ;  /* 0x0000000418067c10 */ /* 0x000fe2000ff9e0ff */
[----:B------:R-:W-:Y:S03]  /*12e90*/  STL [R1+0x8], R12 ;  /* 0x0000080c01007387 */ /* 0x000fe60000100800 */
[----:B------:R-:W-:Y:S02]  /*12ea0*/  IADD3.X R7, R12, UR5, RZ, P4, !PT ;  /* 0x000000050c077c10 */ /* 0x000fe4000a7fe4ff */
[----:B-1----:R-:W-:Y:S02]  /*12eb0*/  IADD3 R4, P4, R24, UR6, RZ ;  /* 0x0000000618047c10 */ /* 0x002fe4000ff9e0ff */
[----:B------:R-:W-:Y:S02]  /*12ec0*/  ISETP.NE.U32.AND P1, PT, RZ, UR4, PT ;  /* 0x00000004ff007c0c */ /* 0x000fe4000bf25070 */
[----:B------:R-:W-:Y:S01]  /*12ed0*/  IADD3.X R5, R12, UR7, RZ, P4, !PT ;  /* 0x000000070c057c10 */ /* 0x000fe2000a7fe4ff */
[----:B------:R-:W-:Y:S01]  /*12ee0*/  ULDC UR4, c[0x0][0x288] ;  /* 0x0000a20000047ab9 */ /* 0x000fe20000000800 */
[----:B------:R-:W-:-:S02]  /*12ef0*/  ISETP.NE.U32.AND P2, PT, RZ, UR6, PT ;  /* 0x00000006ff007c0c */ /* 0x000fc4000bf45070 */
[----:B------:R-:W-:Y:S02]  /*12f00*/  @P3 IADD3 R10, P4, R24, UR8, RZ ;  /* 0x00000008180a3c10 */ /* 0x000fe4000ff9e0ff */
[----:B------:R-:W-:Y:S02]  /*12f10*/  ISETP.NE.AND.EX P1, PT, RZ, UR5, PT, P1 ;  /* 0x00000005ff007c0c */ /* 0x000fe4000bf25310 */
[----:B------:R-:W-:Y:S02]  /*12f20*/  ISETP.NE.AND.EX P2, PT, RZ, UR7, PT, P2 ;  /* 0x00000007ff007c0c */ /* 0x000fe4000bf45320 */
[----:B------:R-:W-:Y:S01]  /*12f30*/  @P3 IADD3.X R11, R12, UR9, RZ, P4, !PT ;  /* 0x000000090c0b3c10 */ /* 0x000fe2000a7fe4ff */
[----:B------:R-:W-:Y:S02]  /*12f40*/  IMAD.MOV.U32 R28, RZ, RZ, RZ ;  /* 0x000000ffff1c7224 */ /* 0x000fe400078e00ff */
[----:B0-----:R-:W-:-:S06]  /*12f50*/  IMAD.MOV.U32 R0, RZ, RZ, RZ ;  /* 0x000000ffff007224 */ /* 0x001fcc00078e00ff */
[----:B------:R-:W5:Y:S04]  /*12f60*/  @P1 LDG.E R28, desc[UR56][R6.64] ;  /* 0x00000038061c1981 */ /* 0x000f68000c1e1900 */
[----:B------:R-:W5:Y:S04]  /*12f70*/  @P2 LDG.E R0, desc[UR56][R4.64] ;  /* 0x0000003804002981 */ /* 0x000f68000c1e1900 */
[----:B--2---:R0:W-:Y:S02]  /*12f80*/  STL [R1+0x20], R9 ;  /* 0x0000200901007387 */ /* 0x0041e40000100800 */
[----:B0-----:R-:W-:Y:S01]  /*12f90*/  MOV R9, UR4 ;  /* 0x0000000400097c02 */ /* 0x001fe20008000f00 */
        /* <DEDUP_REMOVED lines=18> */
.L_x_13174:
[----:B------:R-:W-:Y:S01]  /*130c0*/  ULDC.64 UR4, c[0x0][0xa20] ;  /* 0x0002880000047ab9 */ /* 0x000fe20000000a00 */
[----:B-----5:R-:W-:Y:S01]  /*130d0*/  IMAD.IADD R28, R28, 0x1, R8 ;  /* 0x000000011c1c7824 */ /* 0x020fe200078e0208 */
[----:B------:R-:W-:Y:S01]  /*130e0*/  ISETP.NE.U32.AND P0, PT, RZ, UR4, PT ;  /* 0x00000004ff007c0c */ /* 0x000fe2000bf05070 */
[----:B------:R-:W-:-:S03]  /*130f0*/  IMAD.MOV.U32 R25, RZ, RZ, R13 ;  /* 0x000000ffff197224 */ /* 0x000fc600078e000d */
[----:B------:R-:W-:-:S13]  /*13100*/  ISETP.NE.AND.EX P0, PT, RZ, UR5, PT, P0 ;  /* 0x00000005ff007c0c */ /* 0x000fda000bf05300 */
[----:B------:R-:W-:Y:S05]  /*13110*/  @!P0 BRA `(.L_x_13175) ;  /* 0x0000000000108947 */ /* 0x000fea0003800000 */
[----:B0-----:R-:W-:-:S04]  /*13120*/  IADD3 R2, P0, R24, UR4, RZ ;  /* 0x0000000418027c10 */ /* 0x001fc8000ff1e0ff */
[----:B------:R-:W-:-:S05]  /*13130*/  IADD3.X R3, R12, UR5, RZ, P0, !PT ;  /* 0x000000050c037c10 */ /* 0x000fca00087fe4ff */
[----:B------:R0:W5:Y:S01]  /*13140*/  LDG.E R10, desc[UR56][R2.64] ;  /* 0x00000038020a7981 */ /* 0x000162000c1e1900 */
[----:B------:R-:W-:Y:S05]  /*13150*/  BRA `(.L_x_13176) ;  /* 0x0000000000107947 */ /* 0x000fea0003800000 */
.L_x_13175:
[----:B------:R-:W-:Y:S05]  /*13160*/  @!P1 BRA `(.L_x_13176) ;  /* 0x00000000000c9947 */ /* 0x000fea0003800000 */
[----:B------:R-:W2:Y:S04]  /*13170*/  LDG.E R10, desc[UR56][R6.64] ;  /* 0x00000038060a7981 */ /* 0x000ea8000c1e1900 */
[----:B------:R-:W2:Y:S02]  /*13180*/  LDG.E R6, desc[UR56][R6.64+0x4] ;  /* 0x0000043806067981 */ /* 0x000ea4000c1e1900 */
[----:B--2---:R-:W-:-:S07]  /*13190*/  IMAD.IADD R10, R6, 0x1, -R10 ;  /* 0x00000001060a7824 */ /* 0x004fce00078e0a0a */
.L_x_13176:
[----:B0-----:R-:W2:Y:S01]  /*131a0*/  @P2 LDG.E R2, desc[UR56][R4.64] ;  /* 0x0000003804022981 */ /* 0x001ea2000c1e1900 */
[----:B-----5:R-:W-:-:S03]  /*131b0*/  IMAD.IADD R10, R10, 0x1, -R8 ;  /* 0x000000010a0a7824 */ /* 0x020fc600078e0a08 */
[----:B------:R-:W2:Y:S01]  /*131c0*/  @P2 LDG.E R4, desc[UR56][R4.64+0x4] ;  /* 0x0000043804042981 */ /* 0x000ea2000c1e1900 */
[----:B------:R-:W-:Y:S01]  /*131d0*/  BSSY B0, `(.L_x_13177) ;  /* 0x00000e2000007945 */ /* 0x000fe20003800000 */
[----:B--2---:R-:W-:-:S05]  /*131e0*/  @P2 IADD3 R9, -R2, R4, RZ ;  /* 0x0000000402092210 */ /* 0x004fca0007ffe1ff */
[----:B------:R-:W-:-:S04]  /*131f0*/  IMAD.IADD R3, R10, 0x1, R9 ;  /* 0x000000010a037824 */ /* 0x000fc800078e0209 */
[----:B------:R-:W-:-:S04]  /*13200*/  VIADD R2, R3, 0xbf ;  /* 0x000000bf03027836 */ /* 0x000fc80000000000 */
[----:B------:R-:W-:Y:S01]  /*13210*/  IMAD.HI R2, R2, 0x2aaaaaab, RZ ;  /* 0x2aaaaaab02027827 */ /* 0x000fe200078e02ff */
[----:B------:R0:W-:Y:S04]  /*13220*/  STL [R1+0x34], R3 ;  /* 0x0000340301007387 */ /* 0x0001e80000100800 */
[----:B0-----:R-:W-:-:S04]  /*13230*/  SHF.R.U32.HI R3, RZ, 0x1f, R2 ;  /* 0x0000001fff037819 */ /* 0x001fc80000011602 */
[----:B------:R-:W-:-:S05]  /*13240*/  LEA.HI.SX32 R4, R2, R3, 0x1b ;  /* 0x0000000302047211 */ /* 0x000fca00078fdaff */
[--C-:B------:R-:W-:Y:S02]  /*13250*/  IMAD R2, R4, 0xc0, -R10.reuse ;  /* 0x000000c004027824 */ /* 0x100fe400078e0a0a */
[----:B------:R-:W-:-:S03]  /*13260*/  IMAD.MOV R10, RZ, RZ, -R10 ;  /* 0x000000ffff0a7224 */ /* 0x000fc600078e0a0a */
[----:B------:R-:W-:Y:S02]  /*13270*/  VIMNMX R2, R2, R9, PT ;  /* 0x0000000902027248 */ /* 0x000fe40003fe0100 */
[----:B------:R-:W-:-:S04]  /*13280*/  VIMNMX R10, RZ, R10, !PT ;  /* 0x0000000aff0a7248 */ /* 0x000fc80007fe0100 */
[----:B------:R-:W-:Y:S01]  /*13290*/  ISETP.GT.AND P0, PT, R2, R10, PT ;  /* 0x0000000a0200720c */ /* 0x000fe20003f04270 */
[----:B------:R0:W-:-:S12]  /*132a0*/  STL [R1+0x18], R4 ;  /* 0x0000180401007387 */ /* 0x0001d80000100800 */
[----:B0-----:R-:W-:Y:S02]  /*132b0*/  @P0 VIADD R4, R2, 0xbf ;  /* 0x000000bf02040836 */ /* 0x001fe40000000000 */
[----:B------:R-:W-:-:S04]  /*132c0*/  IMAD.WIDE.U32 R2, R10, -0x55555555, RZ ;  /* 0xaaaaaaab0a027825 */ /* 0x000fc800078e00ff */
[----:B------:R-:W-:Y:S01]  /*132d0*/  @P0 IMAD.HI R2, R4, 0x2aaaaaab, RZ ;  /* 0x2aaaaaab04020827 */ /* 0x000fe200078e02ff */
[----:B------:R-:W-:-:S04]  /*132e0*/  SHF.R.U32.HI R3, RZ, 0x7, R3 ;  /* 0x00000007ff037819 */ /* 0x000fc80000011603 */
[----:B------:R-:W-:Y:S01]  /*132f0*/  @P0 SHF.R.U32.HI R5, RZ, 0x1f, R2 ;  /* 0x0000001fff050819 */ /* 0x000fe20000011602 */
[----:B------:R-:W-:-:S03]  /*13300*/  IMAD.MOV.U32 R4, RZ, RZ, R3 ;  /* 0x000000ffff047224 */ /* 0x000fc600078e0003 */
[----:B------:R-:W-:-:S04]  /*13310*/  @P0 LEA.HI.SX32 R4, R2, R5, 0x1b ;  /* 0x0000000502040211 */ /* 0x000fc800078fdaff */
[----:B------:R-:W-:Y:S02]  /*13320*/  ISETP.GT.AND P1, PT, R4, R3, PT ;  /* 0x000000030400720c */ /* 0x000fe40003f24270 */
[----:B------:R-:W-:-:S11]  /*13330*/  PLOP3.LUT P0, PT, PT, PT, PT, 0x80, 0x0 ;  /* 0x000000000000781c */ /* 0x000fd60003f0f070 */
        /* <DEDUP_REMOVED lines=8> */
.L_x_13338:
[----:B-1----:R-:W-:Y:S02]  /*133c0*/  ISETP.NE.AND P0, PT, R14, RZ, PT ;  /* 0x000000ff0e00720c */ /* 0x002fe40003f05270 */
[----:B------:R-:W-:-:S11]  /*133d0*/  PLOP3.LUT P6, PT, PT, PT, PT, 0x8, 0x0 ;  /* 0x000000000000781c */ /* 0x000fd60003fce170 */
[----:B------:R-:W-:Y:S05]  /*133e0*/  @P0 BRA `(.L_x_13180) ;  /* 0x00000000000c0947 */ /* 0x000fea0003800000 */
[----:B------:R-:W-:-:S03]  /*133f0*/  UMOV UR4, 0xffffffff ;  /* 0xffffffff00047882 */ /* 0x000fc60000000000 */
[----:B------:R-:W-:Y:S05]  /*13400*/  BRA.DIV UR4, `(.L_x_13181) ;  /* 0x0000005e04087947 */ /* 0x000fea000b800000 */
[----:B------:R-:W-:-:S13]  /*13410*/  ELECT P6, URZ, PT ;  /* 0x00000000003f782f */ /* 0x000fda00038c0000 */
.L_x_13180:
        /* <DEDUP_REMOVED lines=9> */
.L_x_13341:
[----:B------:R-:W-:Y:S05]  /*134b0*/  BSYNC B1 ;  /* 0x0000000000017941 */ /* 0x000fea0003800000 */
.L_x_13182:
[----:B------:R-:W-:Y:S04]  /*134c0*/  BSSY B1, `(.L_x_13184) ;  /* 0x000004e000017945 */ /* 0x000fe80003800000 */
[----:B------:R-:W-:Y:S05]  /*134d0*/  @!P6 BRA `(.L_x_13185) ;  /* 0x000000040030e947 */ /* 0x000fea0003800000 */
[----:B------:R-:W0:Y:S01]  /*134e0*/  LDL R8, [R1+0x4] ;  /* 0x0000040001087983 */ /* 0x000e220000100800 */
[----:B------:R-:W1:Y:S02]  /*134f0*/  S2R R6, SR_TID.X ;  /* 0x0000000000067919 */ /* 0x000e640000002100 */
[----:B-1----:R-:W-:Y:S02]  /*13500*/  LOP3.LUT R7, R6, 0x7f, RZ, 0xc0, !PT ;  /* 0x0000007f06077812 */ /* 0x002fe400078ec0ff */
[----:B------:R-:W-:Y:S01]  /*13510*/  LEA R6, R29, R22, 0x3 ;  /* 0x000000161d067211 */ /* 0x000fe200078e18ff */
[----:B------:R-:W-:Y:S01]  /*13520*/  BSSY B2, `(.L_x_13186) ;  /* 0x0000005000027945 */ /* 0x000fe20003800000 */
[----:B------:R-:W-:Y:S02]  /*13530*/  ISETP.NE.AND P1, PT, R7, RZ, PT ;  /* 0x000000ff0700720c */ /* 0x000fe40003f25270 */
[----:B0-----:R-:W-:-:S04]  /*13540*/  SHF.L.U32 R5, R8, 0x1f, RZ ;  /* 0x0000001f08057819 */ /* 0x001fc800000006ff */
[----:B------:R-:W0:Y:S02]  /*13550*/  SYNCS.PHASECHK.TRANS64.TRYWAIT P0, [R6+URZ+0x308a0], R5 ;  /* 0x0308a005060075a7 */ /* 0x000e24000800017f */
[----:B0-----:R-:W-:Y:S05]  /*13560*/  @!P0 BRA `(.L_x_13187) ;  /* 0x0000005800e48947 */ /* 0x001fea0003800000 */
.L_x_13342:
[----:B------:R-:W-:Y:S05]  /*13570*/  BSYNC B2 ;  /* 0x0000000000027941 */ /* 0x000fea0003800000 */
.L_x_13186:
[----:B------:R-:W-:Y:S04]  /*13580*/  BSSY B2, `(.L_x_13188) ;  /* 0x0000009000027945 */ /* 0x000fe80003800000 */
        /* <DEDUP_REMOVED lines=8> */
.L_x_13189:
[----:B------:R-:W-:Y:S05]  /*13610*/  BSYNC B2 ;  /* 0x0000000000027941 */ /* 0x000fea0003800000 */
.L_x_13188:
        /* <DEDUP_REMOVED lines=8> */
[----:B------:R-:W-:Y:S01]  /*136a0*/  VIADD R8, R6, 0x30890 ;  /* 0x0003089006087836 */ /* 0x000fe20000000000 */
[----:B------:R-:W-:Y:S01]  /*136b0*/  UMOV UR6, 0x0 ;  /* 0x0000000000067882 */ /* 0x000fe20000000000 */
[----:B------:R-:W-:Y:S01]  /*136c0*/  VIADD R9, R10, 0x12400 ;  /* 0x000124000a097836 */ /* 0x000fe20000000000 */
[----:B------:R-:W-:-:S09]  /*136d0*/  UMOV UR7, 0x12f00000 ;  /* 0x12f0000000077882 */ /* 0x000fd20000000000 */
.L_x_13190:
        /* <DEDUP_REMOVED lines=13> */
.L_x_13343:
[----:B------:R-:W-:Y:S05]  /*137b0*/  BSYNC B2 ;  /* 0x0000000000027941 */ /* 0x000fea0003800000 */
.L_x_13191:
[----:B------:R-:W-:Y:S01]  /*137c0*/  BSSY B2, `(.L_x_13193) ;  /* 0x000000b000027945 */ /* 0x000fe20003800000 */
[----:B------:R-:W-:Y:S02]  /*137d0*/  IMAD.MOV.U32 R8, RZ, RZ, 0x0 ;  /* 0x00000000ff087424 */ /* 0x000fe400078e00ff */
[----:B------:R-:W-:Y:S01]  /*137e0*/  IMAD.MOV.U32 R9, RZ, RZ, 0x12f00000 ;  /* 0x12f00000ff097424 */ /* 0x000fe200078e00ff */
[----:B------:R-:W-:Y:S06]  /*137f0*/  @P1 BRA `(.L_x_13194) ;  /* 0x00000000001c1947 */ /* 0x000fec0003800000 */
[----:B------:R-:W2:Y:S01]  /*13800*/  S2R R12, SR_TID.X ;  /* 0x00000000000c7919 */ /* 0x000ea20000002100 */
[----:B01----:R-:W-:-:S04]  /*13810*/  MOV R5, 0x6000 ;  /* 0x0000600000057802 */ /* 0x003fc80000000f00 */
[----:B------:R3:W-:Y:S01]  /*13820*/  SYNCS.ARRIVE.TRANS64 RZ, [R6+URZ+0x308b0], R5 ;  /* 0x0308b00506ff79a7 */ /* 0x0007e2000800003f */
[----:B--2---:R-:W-:-:S04]  /*13830*/  LOP3.LUT R12, R12, 0x1f, RZ, 0xc0, !PT ;  /* 0x0000001f0c0c7812 */ /* 0x004fc800078ec0ff */
[----:B------:R-:W-:-:S13]  /*13840*/  ISETP.NE.AND P0, PT, R12, RZ, PT ;  /* 0x000000ff0c00720c */ /* 0x000fda0003f05270 */
[----:B---3--:R-:W-:Y:S05]  /*13850*/  @!P0 BRA `(.L_x_13194) ;  /* 0x0000000000048947 */ /* 0x008fea0003800000 */
[----:B------:R-:W-:Y:S01]  /*13860*/  BPT.TRAP 0x1 ;  /* 0x000000040000795c */ /* 0x000fe20000300000 */
.L_x_13194:
[----:B------:R-:W-:Y:S05]  /*13870*/  BSYNC B2 ;  /* 0x0000000000027941 */ /* 0x000fea0003800000 */
.L_x_13193:
[----:B------:R-:W-:Y:S01]  /*13880*/  R2UR UR10, R11 ;  /* 0x000000000b0a72ca */ /* 0x000fe200000e0000 */
[----:B------:R-:W-:Y:S01]  /*13890*/  UIADD3 UR4, UP0, UR38, 0x670, URZ ;  /* 0x0000067026047890 */ /* 0x000fe2000ff1e03f */
[----:B------:R-:W-:Y:S01]  /*138a0*/  R2UR UR6, R8 ;  /* 0x00000000080672ca */ /* 0x000fe200000e0000 */
[----:B------:R-:W-:Y:S01]  /*138b0*/  VIADD R10, R10, 0x400 ;  /* 0x000004000a0a7836 */ /* 0x000fe20000000000 */
[----:B------:R-:W-:Y:S01]  /*138c0*/  R2UR UR7, R9 ;  /* 0x00000000090772ca */ /* 0x000fe200000e0000 */
[----:B01----:R-:W-:Y:S01]  /*138d0*/  VIADD R6, R6, 0x308b0 ;  /* 0x000308b006067836 */ /* 0x003fe20000000000 */
[----:B------:R-:W-:Y:S01]  /*138e0*/  PLOP3.LUT P0, PT, PT, PT, PT, 0x80, 0x0 ;  /* 0x000000000000781c */ /* 0x000fe20003f0f070 */
[----:B------:R-:W-:-:S12]  /*138f0*/  UIADD3.X UR5, URZ, UR39, URZ, UP0, !UPT ;  /* 0x000000273f057290 */ /* 0x000fd800087fe43f */
.L_x_13195:
        /* <DEDUP_REMOVED lines=10> */
.L_x_13185:
[----:B------:R-:W-:Y:S05]  /*139a0*/  BSYNC B1 ;  /* 0x0000000000017941 */ /* 0x000fea0003800000 */
.L_x_13184:
[----:B------:R-:W2:Y:S01]  /*139b0*/  LDL.LU R8, [R1+0x4] ;  /* 0x0000040001087983 */ /* 0x000ea20000300800 */
[----:B------:R-:W-:Y:S01]  /*139c0*/  VIADD R29, R29, 0x1 ;  /* 0x000000011d1d7836 */ /* 0x000fe20000000000 */
[----:B------:R-:W-:Y:S01]  /*139d0*/  PLOP3.LUT P0, PT, PT, PT, PT, 0x8, 0x0 ;  /* 0x000000000000781c */ /* 0x000fe20003f0e170 */
[----:B------:R-:W-:-:S03]  /*139e0*/  VIADD R4, R4, 0xfffffffe ;  /* 0xfffffffe04047836 */ /* 0x000fc60000000000 */
[C---:B------:R-:W-:Y:S02]  /*139f0*/  ISETP.NE.AND P1, PT, R29.reuse, 0x2, PT ;  /* 0x000000021d00780c */ /* 0x040fe40003f25270 */
[----:B------:R-:W-:Y:S02]  /*13a00*/  ISETP.GE.AND P2, PT, R4, R3, PT ;  /* 0x000000030400720c */ /* 0x000fe40003f46270 */
[----:B0-----:R-:W-:Y:S02]  /*13a10*/  SEL R5, RZ, 0x1, P1 ;  /* 0x00000001ff057807 */ /* 0x001fe40000800000 */
[----:B------:R-:W-:Y:S02]  /*13a20*/  SEL R29, R29, RZ, P1 ;  /* 0x000000ff1d1d7207 */ /* 0x000fe40000800000 */
[----:B--2---:R-:W-:-:S05]  /*13a30*/  LOP3.LUT R8, R8, R5, RZ, 0x3c, !PT ;  /* 0x0000000508087212 */ /* 0x004fca00078e3cff */
[----:B------:R0:W-:Y:S02]  /*13a40*/  STL [R1+0x4], R8 ;  /* 0x0000040801007387 */ /* 0x0001e40000100800 */
[----:B------:R-:W-:Y:S05]  /*13a50*/  @!P2 BRA `(.L_x_13178) ;  /* 0x000000040064a947 */ /* 0x000fea0003800000 */
.L_x_13208:
[----:B------:R-:W-:Y:S05]  /*13a60*/  YIELD ;  /* 0x0000000000007946 */ /* 0x000fea0003800000 */
[----:B------:R-:W-:Y:S04]  /*13a70*/  BSSY B1, `(.L_x_13196) ;  /* 0x000004d000017945 */ /* 0x000fe80003800000 */
[----:B-1----:R-:W-:Y:S05]  /*13a80*/  @!P6 BRA `(.L_x_13197) ;  /* 0x00000004002ce947 */ /* 0x002fea0003800000 */
[----:B------:R-:W2:Y:S01]  /*13a90*/  LDL R6, [R1+0x4] ;  /* 0x0000040001067983 */ /* 0x000ea20000100800 */
[----:B------:R-:W1:Y:S02]  /*13aa0*/  S2R R5, SR_TID.X ;  /* 0x0000000000057919 */ /* 0x000e640000002100 */
[----:B-1----:R-:W-:Y:S01]  /*13ab0*/  LOP3.LUT R7, R5, 0x7f, RZ, 0xc0, !PT ;  /* 0x0000007f05077812 */ /* 0x002fe200078ec0ff */
[----:B------:R-:W-:Y:S01]  /*13ac0*/  IMAD R5, R29, 0x8, R22 ;  /* 0x000000081d057824 */ /* 0x000fe200078e0216 */
[----:B------:R-:W-:Y:S02]  /*13ad0*/  BSSY B2, `(.L_x_13198) ;  /* 0x0000005000027945 */ /* 0x000fe40003800000 */
[----:B------:R-:W-:Y:S02]  /*13ae0*/  ISETP.NE.AND P2, PT, R7, RZ, PT ;  /* 0x000000ff0700720c */ /* 0x000fe40003f45270 */
[----:B--2---:R-:W-:-:S04]  /*13af0*/  SHF.L.U32 R6, R6, 0x1f, RZ ;  /* 0x0000001f06067819 */ /* 0x004fc800000006ff */
[----:B------:R-:W1:Y:S02]  /*13b00*/  SYNCS.PHASECHK.TRANS64.TRYWAIT P1, [R5+URZ+0x308a0], R6 ;  /* 0x0308a006050075a7 */ /* 0x000e64000802017f */
[----:B-1----:R-:W-:Y:S05]  /*13b10*/  @!P1 BRA `(.L_x_13199) ;  /* 0x0000005400a09947 */ /* 0x002fea0003800000 */
.L_x_13344:
[----:B------:R-:W-:Y:S05]  /*13b20*/  BSYNC B2 ;  /* 0x0000000000027941 */ /* 0x000fea0003800000 */
.L_x_13198:
[----:B------:R-:W-:Y:S04]  /*13b30*/  BSSY B2, `(.L_x_13200) ;  /* 0x0000009000027945 */ /* 0x000fe80003800000 */
[----:B------:R-:W-:Y:S05]  /*13b40*/  @P2 BRA `(.L_x_13201) ;  /* 0x00000000001c2947 */ /* 0x000fea0003800000 */
[----:B------:R-:W0:Y:S02]  /*13b50*/  S2R R7, SR_TID.X ;  /* 0x0000000000077919 */ /* 0x000e240000002100 */
[----:B0-----:R-:W-:Y:S01]  /*13b60*/  LOP3.LUT R8, R7, 0x1f, RZ, 0xc0, !PT ;  /* 0x0000001f07087812 */ /* 0x001fe200078ec0ff */
[----:B------:R-:W-:-:S03]  /*13b70*/  IMAD.MOV.U32 R7, RZ, RZ, 0x6000 ;  /* 0x00006000ff077424 */ /* 0x000fc600078e00ff */
[----:B------:R-:W-:Y:S01]  /*13b80*/  ISETP.NE.AND P1, PT, R8, RZ, PT ;  /* 0x000000ff0800720c */ /* 0x000fe20003f25270 */
[----:B------:R2:W-:-:S12]  /*13b90*/  SYNCS.ARRIVE.TRANS64 RZ, [R5+URZ+0x30890], R7 ;  /* 0x0308900705ff79a7 */ /* 0x0005d8000800003f */
[----:B--2---:R-:W-:Y:S05]  /*13ba0*/  @!P1 BRA `(.L_x_13201) ;  /* 0x0000000000049947 */ /* 0x004fea0003800000 */
[----:B------:R-:W-:Y:S01]  /*13bb0*/  BPT.TRAP 0x1 ;  /* 0x000000040000795c */ /* 0x000fe20000300000 */
.L_x_13201:
[----:B------:R-:W-:Y:S05]  /*13bc0*/  BSYNC B2 ;  /* 0x0000000000027941 */ /* 0x000fea0003800000 */
.L_x_13200:
[----:B------:R-:W-:Y:S01]  /*13bd0*/  IMAD.MOV.U32 R11, RZ, RZ, RZ ;  /* 0x000000ffff0b7224 */ /* 0x000fe200078e00ff */
[----:B------:R-:W-:Y:S01]  /*13be0*/  UIADD3 UR4, UP0, UR38, 0x570, URZ ;  /* 0x0000057026047890 */ /* 0x000fe2000ff1e03f */
[----:B------:R-:W-:Y:S01]  /*13bf0*/  IMAD R7, R29, 0x6000, R22 ;  /* 0x000060001d077824 */ /* 0x000fe200078e0216 */
[----:B------:R-:W-:Y:S01]  /*13c00*/  PLOP3.LUT P1, PT, PT, PT, PT, 0x80, 0x0 ;  /* 0x000000000000781c */ /* 0x000fe20003f2f070 */
[----:B0-----:R-:W-:Y:S01]  /*13c10*/  IMAD R8, R4, 0xc0, R0 ;  /* 0x000000c004087824 */ /* 0x001fe200078e0200 */
[----:B------:R-:W-:Y:S01]  /*13c20*/  R2UR UR10, R11 ;  /* 0x000000000b0a72ca */ /* 0x000fe200000e0000 */
[----:B------:R-:W-:Y:S01]  /*13c30*/  VIADD R10, R7, 0x12400 ;  /* 0x00012400070a7836 */ /* 0x000fe20000000000 */
[----:B------:R-:W-:Y:S01]  /*13c40*/  IADD3 R9, R5, 0x30890, RZ ;  /* 0x0003089005097810 */ /* 0x000fe20007ffe0ff */
[----:B------:R-:W-:Y:S01]  /*13c50*/  UIADD3.X UR5, URZ, UR39, URZ, UP0, !UPT ;  /* 0x000000273f057290 */ /* 0x000fe200087fe43f */
[----:B------:R-:W-:Y:S01]  /*13c60*/  UMOV UR6, 0x0 ;  /* 0x0000000000067882 */ /* 0x000fe20000000000 */
[----:B------:R-:W-:-:S10]  /*13c70*/  UMOV UR7, 0x12f00000 ;  /* 0x12f0000000077882 */ /* 0x000fd40000000000 */
.L_x_13202:
        /* <DEDUP_REMOVED lines=13> */
.L_x_13345:
[----:B------:R-:W-:Y:S05]  /*13d50*/  BSYNC B2 ;  /* 0x0000000000027941 */ /* 0x000fea0003800000 */
.L_x_13203:
[----:B------:R-:W-:Y:S01]  /*13d60*/  BSSY B2, `(.L_x_13205) ;  /* 0x000000b000027945 */ /* 0x000fe20003800000 */
[----:B------:R-:W-:Y:S02]  /*13d70*/  IMAD.MOV.U32 R12, RZ, RZ, 0x0 ;  /* 0x00000000ff0c7424 */ /* 0x000fe400078e00ff */
[----:B------:R-:W-:Y:S01]  /*13d80*/  IMAD.MOV.U32 R13, RZ, RZ, 0x12f00000 ;  /* 0x12f00000ff0d7424 */ /* 0x000fe200078e00ff */
[----:B------:R-:W-:Y:S06]  /*13d90*/  @P2 BRA `(.L_x_13206) ;  /* 0x00000000001c2947 */ /* 0x000fec0003800000 */
[----:B------:R-:W2:Y:S01]  /*13da0*/  S2R R9, SR_TID.X ;  /* 0x0000000000097919 */ /* 0x000ea20000002100 */
[----:B01----:R-:W-:-:S04]  /*13db0*/  IMAD.MOV.U32 R6, RZ, RZ, 0x6000 ;  /* 0x00006000ff067424 */ /* 0x003fc800078e00ff */
[----:B------:R3:W-:Y:S01]  /*13dc0*/  SYNCS.ARRIVE.TRANS64 RZ, [R5+URZ+0x308b0], R6 ;  /* 0x0308b00605ff79a7 */ /* 0x0007e2000800003f */
[----:B--2---:R-:W-:-:S04]  /*13dd0*/  LOP3.LUT R9, R9, 0x1f, RZ, 0xc0, !PT ;  /* 0x0000001f09097812 */ /* 0x004fc800078ec0ff */
[----:B------:R-:W-:-:S13]  /*13de0*/  ISETP.NE.AND P1, PT, R9, RZ, PT ;  /* 0x000000ff0900720c */ /* 0x000fda0003f25270 */
[----:B---3--:R-:W-:Y:S05]  /*13df0*/  @!P1 BRA `(.L_x_13206) ;  /* 0x0000000000049947 */ /* 0x008fea0003800000 */
[----:B------:R-:W-:Y:S01]  /*13e00*/  BPT.TRAP 0x1 ;  /* 0x000000040000795c */ /* 0x000fe20000300000 */
.L_x_13206:
[----:B------:R-:W-:Y:S05]  /*13e10*/  BSYNC B2 ;  /* 0x0000000000027941 */ /* 0x000fea0003800000 */
.L_x_13205:
        /* <DEDUP_REMOVED lines=8> */
.L_x_13207:
        /* <DEDUP_REMOVED lines=10> */
.L_x_13197:
[----:B------:R-:W-:Y:S05]  /*13f40*/  BSYNC B1 ;  /* 0x0000000000017941 */ /* 0x000fea0003800000 */
.L_x_13196:
[----:B------:R-:W2:Y:S01]  /*13f50*/  LDL.LU R6, [R1+0x4] ;  /* 0x0000040001067983 */ /* 0x000ea20000300800 */
[----:B------:R-:W-:Y:S01]  /*13f60*/  VIADD R29, R29, 0x1 ;  /* 0x000000011d1d7836 */ /* 0x000fe20000000000 */
[C---:B------:R-:W-:Y:S02]  /*13f70*/  ISETP.GT.AND P2, PT, R4.reuse, R3, PT ;  /* 0x000000030400720c */ /* 0x040fe40003f44270 */
[----:B------:R-:W-:Y:S02]  /*13f80*/  IADD3 R4, R4, -0x1, RZ ;  /* 0xffffffff04047810 */ /* 0x000fe40007ffe0ff */
[----:B------:R-:W-:-:S04]  /*13f90*/  ISETP.NE.AND P1, PT, R29, 0x2, PT ;  /* 0x000000021d00780c */ /* 0x000fc80003f25270 */
[----:B------:R-:W-:Y:S02]  /*13fa0*/  SEL R5, RZ, 0x1, P1 ;  /* 0x00000001ff057807 */ /* 0x000fe40000800000 */
[----:B------:R-:W-:Y:S02]  /*13fb0*/  SEL R29, R29, RZ, P1 ;  /* 0x000000ff1d1d7207 */ /* 0x000fe40000800000 */
[----:B--2---:R-:W-:-:S05]  /*13fc0*/  LOP3.LUT R6, R6, R5, RZ, 0x3c, !PT ;  /* 0x0000000506067212 */ /* 0x004fca00078e3cff */
[----:B------:R1:W-:Y:S01]  /*13fd0*/  STL [R1+0x4], R6 ;  /* 0x0000040601007387 */ /* 0x0003e20000100800 */
[----:B------:R-:W-:Y:S05]  /*13fe0*/  @P2 BRA `(.L_x_13208) ;  /* 0xfffffff8009c2947 */ /* 0x000fea000383ffff */
.L_x_13178:
[----:B------:R-:W-:Y:S05]  /*13ff0*/  BSYNC B0 ;  /* 0x0000000000007941 */ /* 0x000fea0003800000 */
.L_x_13177:
[----:B------:R-:W2:Y:S01]  /*14000*/  LDL R5, [R1+0x34] ;  /* 0x0000340001057983 */ /* 0x000ea20000100800 */
[----:B------:R-:W-:Y:S05]  /*14010*/  @!P0 WARPSYNC.ALL ;  /* 0x0000000000008948 */ /* 0x000fea0003800000 */
[----:B------:R-:W-:Y:S06]  /*14020*/  @!P0 BAR.SYNC.DEFER_BLOCKING 0xc, 0x200 ;  /* 0x0308000000008b1d */ /* 0x000fec0000010000 */
[----:B------:R-:W-:Y:S01]  /*14030*/  BSSY B7, `(.L_x_13209) ;  /* 0x000035f000077945 */ /* 0x000fe20003800000 */
[----:B--2---:R-:W-:-:S13]  /*14040*/  ISETP.GT.AND P0, PT, R5, RZ, PT ;  /* 0x000000ff0500720c */ /* 0x004fda0003f04270 */
        /* <DEDUP_REMOVED lines=18> */
.L_x_13210:
        /* <DEDUP_REMOVED lines=9> */
[----:B0-----:R-:W-:Y:S01]  /*14200*/  MOV R8, 0x70 ;  /* 0x0000007000087802 */ /* 0x001fe20000000f00 */
[----:B------:R-:W0:Y:S01]  /*14210*/  LDC.64 R2, c[0x4][R2] ;  /* 0x0100000002027b82 */ /* 0x000e220000000a00 */
[----:B------:R-:W-:Y:S02]  /*14220*/  IMAD.U32 R5, RZ, RZ, UR7 ;  /* 0x00000007ff057e24 */ /* 0x000fe4000f8e00ff */
[----:B-1----:R-:W-:Y:S02]  /*14230*/  IMAD.U32 R6, RZ, RZ, UR8 ;  /* 0x00000008ff067e24 */ /* 0x002fe4000f8e00ff */
[----:B------:R-:W-:-:S02]  /*14240*/  IMAD.U32 R7, RZ, RZ, UR9 ;  /* 0x00000009ff077e24 */ /* 0x000fc4000f8e00ff */
[----:B------:R-:W-:Y:S02]  /*14250*/  IMAD.U32 R10, RZ, RZ, UR4 ;  /* 0x00000004ff0a7e24 */ /* 0x000fe4000f8e00ff */
[----:B------:R-:W-:Y:S02]  /*14260*/  IMAD.U32 R11, RZ, RZ, UR5 ;  /* 0x00000005ff0b7e24 */ /* 0x000fe4000f8e00ff */
[----:B------:R-:W-:Y:S02]  /*14270*/  IMAD.MOV.U32 R12, RZ, RZ, 0x1 ;  /* 0x00000001ff0c7424 */ /* 0x000fe400078e00ff */
[----:B------:R-:W-:-:S07]  /*14280*/  IMAD.MOV.U32 R13, RZ, RZ, RZ ;  /* 0x000000ffff0d7224 */ /* 0x000fce00078e00ff */
[----:B------:R-:W-:-:S07]  /*14290*/  LEPC R20, `(.L_x_13213) ;  /* 0x000000001014794e */ /* 0x000fce0000000000 */
[----:B0-----:R-:W-:Y:S05]  /*142a0*/  CALL.ABS.NOINC R2 ;  /* 0x0000000002007343 */ /* 0x001fea0003c00000 */
.L_x_13213:
[----:B------:R-:W-:Y:S05]  /*142b0*/  BSYNC B6 ;  /* 0x0000000000067941 */ /* 0x000fea0003800000 */
.L_x_13212:
        /* <DEDUP_REMOVED lines=15> */
[----:B0-----:R-:W-:Y:S02]  /*143b0*/  IMAD.MOV.U32 R8, RZ, RZ, 0x70 ;  /* 0x00000070ff087424 */ /* 0x001fe400078e00ff */
[----:B------:R-:W-:Y:S02]  /*143c0*/  IMAD.MOV.U32 R12, RZ, RZ, 0x1 ;  /* 0x00000001ff0c7424 */ /* 0x000fe400078e00ff */
[----:B--2---:R-:W-:-:S07]  /*143d0*/  IMAD.MOV.U32 R13, RZ, RZ, RZ ;  /* 0x000000ffff0d7224 */ /* 0x004fce00078e00ff */
[----:B------:R-:W-:-:S07]  /*143e0*/  LEPC R20, `(.L_x_13216) ;  /* 0x000000001014794e */ /* 0x000fce0000000000 */
[----:B---3--:R-:W-:Y:S05]  /*143f0*/  CALL.ABS.NOINC R2 ;  /* 0x0000000002007343 */ /* 0x008fea0003c00000 */
.L_x_13216:
        /* <DEDUP_REMOVED lines=16> */
.L_x_13215:
[----:B------:R-:W-:Y:S05]  /*14500*/  BSYNC B6 ;  /* 0x0000000000067941 */ /* 0x000fea0003800000 */
.L_x_13214:
[----:B------:R-:W2:Y:S01]  /*14510*/  LDL.LU R21, [R1+0x8] ;  /* 0x0000080001157983 */ /* 0x000ea20000300800 */
[----:B------:R-:W-:Y:S02]  /*14520*/  ULDC.64 UR4, c[0x0][0x9f8] ;  /* 0x00027e0000047ab9 */ /* 0x000fe40000000a00 */
[----:B------:R-:W-:Y:S01]  /*14530*/  ISETP.NE.U32.AND P0, PT, RZ, UR4, PT ;  /* 0x00000004ff007c0c */ /* 0x000fe2000bf05070 */
[----:B------:R-:W0:Y:S03]  /*14540*/  LDL R20, [R1+0x18] ;  /* 0x0000180001147983 */ /* 0x000e260000100800 */
[----:B------:R-:W-:-:S13]  /*14550*/  ISETP.NE.AND.EX P0, PT, RZ, UR5, PT, P0 ;  /* 0x00000005ff007c0c */ /* 0x000fda000bf05300 */
[----:B------:R-:W-:-:S04]  /*14560*/  @P0 IADD3 R2, P1, R24, UR4, RZ ;  /* 0x0000000418020c10 */ /* 0x000fc8000ff3e0ff */
[----:B--2---:R-:W-:Y:S01]  /*14570*/  @P0 IADD3.X R3, R21, UR5, RZ, P1, !PT ;  /* 0x0000000515030c10 */ /* 0x004fe20008ffe4ff */
[----:B------:R-:W-:-:S04]  /*14580*/  ULDC.64 UR4, c[0x0][0xa08] ;  /* 0x0002820000047ab9 */ /* 0x000fc80000000a00 */
[----:B------:R2:W3:Y:S01]  /*14590*/  @P0 LDG.E R25, desc[UR56][R2.64] ;  /* 0x0000003802190981 */ /* 0x0004e2000c1e1900 */
[----:B0-----:R-:W-:-:S05]  /*145a0*/  VIADD R8, R20, 0xffffffff ;  /* 0xffffffff14087836 */ /* 0x001fca0000000000 */
[----:B------:R0:W-:Y:S01]  /*145b0*/  STL [R1+0x1c], R8 ;  /* 0x00001c0801007387 */ /* 0x0001e20000100800 */
        /* <DEDUP_REMOVED lines=8> */
[----:B------:R-:W2:Y:S02]  /*14640*/  S2R R0, SR_TID.X ;  /* 0x0000000000007919 */ /* 0x000ea40000002100 */
[----:B--2---:R-:W-:-:S04]  /*14650*/  SHF.R.U32.HI R0, RZ, 0x5, R0 ;  /* 0x00000005ff007819 */ /* 0x004fc80000011600 */
[----:B------:R-:W-:-:S05]  /*14660*/  LOP3.LUT R0, R0, 0x3, RZ, 0xc0, !PT ;  /* 0x0000000300007812 */ /* 0x000fca00078ec0ff */
[----:B------:R2:W3:Y:S02]  /*14670*/  SHFL.IDX PT, R14, R0, RZ, 0x1f ;  /* 0x00001fff000e7589 */ /* 0x0004e400000e0000 */
.L_x_13348:
        /* <DEDUP_REMOVED lines=10> */
.L_x_13351:
[----:B------:R-:W-:Y:S05]  /*14720*/  @!P6 BRA `(.L_x_13218) ;  /* 0x0000000000ece947 */ /* 0x000fea0003800000 */
[----:B------:R-:W-:Y:S01]  /*14730*/  ISETP.NE.U32.AND P0, PT, R2, RZ, PT ;  /* 0x000000ff0200720c */ /* 0x000fe20003f05070 */
[----:B------:R-:W-:-:S03]  /*14740*/  IMAD.MOV.U32 R27, RZ, RZ, R8 ;  /* 0x000000ffff1b7224 */ /* 0x000fc600078e0008 */
[----:B------:R-:W-:-:S13]  /*14750*/  ISETP.NE.AND.EX P0, PT, R3, RZ, PT, P0 ;  /* 0x000000ff0300720c */ /* 0x000fda0003f05300 */
[----:B------:R-:W-:Y:S05]  /*14760*/  @!P0 BRA `(.L_x_13220) ;  /* 0x0000000000488947 */ /* 0x000fea0003800000 */
[----:B-1----:R-:W1:Y:S01]  /*14770*/  LDC R6, c[0x0][0x43c] ;  /* 0x00010f00ff067b82 */ /* 0x002e620000000800 */
[----:B--2---:R-:W-:Y:S01]  /*14780*/  MOV R0, R8 ;  /* 0x0000000800007202 */ /* 0x004fe20000000f00 */
        /* <DEDUP_REMOVED lines=16> */
.L_x_13220:
[----:B--2---:R-:W-:Y:S01]  /*14890*/  IMAD R0, R23, 0x8, R22 ;  /* 0x0000000817007824 */ /* 0x004fe200078e0216 */
[----:B---3--:R-:W-:-:S04]  /*148a0*/  SHF.L.U32 R2, R26, 0x1f, RZ ;  /* 0x0000001f1a027819 */ /* 0x008fc800000006ff */
[----:B------:R-:W2:Y:S02]  /*148b0*/  SYNCS.PHASECHK.TRANS64.TRYWAIT P0, [R0+URZ+0x30840], R2 ;  /* 0x03084002000075a7 */ /* 0x000ea4000800017f */
[----:B--2---:R-:W-:Y:S05]  /*148c0*/  @!P0 BRA `(.L_x_13221) ;  /* 0x0000004800b08947 */ /* 0x004fea0003800000 */
.L_x_13352:
        /* <DEDUP_REMOVED lines=11> */
.L_x_13222:
[----:B--2---:R-:W2:Y:S01]  /*14980*/  LDL.LU R2, [R1] ;  /* 0x0000000001027983 */ /* 0x004ea20000300800 */
[----:B------:R-:W-:Y:S01]  /*14990*/  R2UR UR9, R0 ;  /* 0x00000000000972ca */ /* 0x000fe200000e0000 */
[----:B------:R-:W-:Y:S01]  /*149a0*/  IMAD R0, R23, 0x6000, R22 ;  /* 0x0000600017007824 */ /* 0x000fe200078e0216 */
[----:B------:R-:W-:Y:S01]  /*149b0*/  R2UR UR11, R27 ;  /* 0x000000001b0b72ca */ /* 0x000fe200000e0000 */
[----:B------:R-:W-:Y:S01]  /*149c0*/  UIADD3 UR6, UP0, UR38, 0x370, URZ ;  /* 0x0000037026067890 */ /* 0x000fe2000ff1e03f */
[----:B------:R-:W-:Y:S01]  /*149d0*/  R2UR UR4, R28 ;  /* 0x000000001c0472ca */ /* 0x000fe200000e0000 */
[----:B------:R-:W-:Y:S01]  /*149e0*/  UMOV UR5, 0x14f00000 ;  /* 0x14f0000000057882 */ /* 0x000fe20000000000 */
[----:B------:R-:W-:Y:S01]  /*149f0*/  R2UR UR8, R0 ;  /* 0x00000000000872ca */ /* 0x000fe200000e0000 */
[----:B------:R-:W-:Y:S01]  /*14a00*/  UIADD3.X UR7, URZ, UR39, URZ, UP0, !UPT ;  /* 0x000000273f077290 */ /* 0x000fe200087fe43f */
[----:B------:R-:W-:Y:S01]  /*14a10*/  PLOP3.LUT P0, PT, PT, PT, PT, 0x80, 0x0 ;  /* 0x000000000000781c */ /* 0x000fe20003f0f070 */
[----:B------:R-:W-:Y:S01]  /*14a20*/  UMOV UR10, URZ ;  /* 0x0000003f000a7c82 */ /* 0x000fe20008000000 */
[----:B------:R-:W-:-:S02]  /*14a30*/  R2UR UR12, R18 ;  /* 0x00000000120c72ca */ /* 0x000fc400000e0000 */
[----:B-----5:R-:W-:Y:S01]  /*14a40*/  R2UR UR13, R24 ;  /* 0x00000000180d72ca */ /* 0x020fe200000e0000 */
[----:B------:R-:W-:-:S04]  /*14a50*/  UIADD3 UR9, UR9, 0x30830, URZ ;  /* 0x0003083009097890 */ /* 0x000fc8000fffe03f */
[----:B------:R-:W-:Y:S02]  /*14a60*/  UIMAD UR11, UR11, 0xc0, UR4 ;  /* 0x000000c00b0b78a4 */ /* 0x000fe4000f8e0204 */
[----:B------:R-:W-:Y:S01]  /*14a70*/  UIADD3 UR8, UR8, 0x12400, URZ ;  /* 0x0001240008087890 */ /* 0x000fe2000fffe03f */
[----:B------:R-:W-:-:S08]  /*14a80*/  UMOV UR4, 0x0 ;  /* 0x0000000000047882 */ /* 0x000fd00000000000 */
[----:B------:R3:W-:Y:S01]  /*14a90*/  UTMALDG.4D [UR8], [UR6], desc[UR4] ;  /* 0x00000408060075b4 */ /* 0x0007e20008019000 */
[----:B--2---:R-:W-:-:S04]  /*14aa0*/  LOP3.LUT R2, R2, 0xfffffffe, RZ, 0xc0, !PT ;  /* 0xfffffffe02027812 */ /* 0x004fc800078ec0ff */
[----:B------:R-:W-:-:S05]  /*14ab0*/  @P0 LOP3.LUT R2, R2, 0x1, RZ, 0xfc, !PT ;  /* 0x0000000102020812 */ /* 0x000fca00078efcff */
[----:B------:R3:W-:Y:S01]  /*14ac0*/  STL [R1], R2 ;  /* 0x0000000201007387 */ /* 0x0007e20000100800 */
[----:B------:R-:W-:Y:S01]  /*14ad0*/  NOP ;  /* 0x0000000000007918 */ /* 0x000fe20000000000 */
.L_x_13218:
[----:B------:R-:W4:Y:S04]  /*14ae0*/  LDL.LU R4, [R1+0x20] ;  /* 0x0000200001047983 */ /* 0x000f280000300800 */
[----:B-1----:R-:W5:Y:S04]  /*14af0*/  LDL.LU R6, [R1+0x10] ;  /* 0x0000100001067983 */ /* 0x002f680000300800 */
[----:B------:R-:W5:Y:S01]  /*14b00*/  LDL.LU R3, [R1+0x30] ;  /* 0x0000300001037983 */ /* 0x000f620000300800 */
[----:B------:R-:W-:Y:S05]  /*14b10*/  WARPSYNC.ALL ;  /* 0x0000000000007948 */ /* 0x000fea0003800000 */
[----:B---3--:R-:W-:Y:S01]  /*14b20*/  ULDC.64 UR6, c[0x0][0xa00] ;  /* 0x0002800000067ab9 */ /* 0x008fe20000000a00 */
[----:B------:R-:W-:Y:S01]  /*14b30*/  ULDC.64 UR4, c[0x0][0x298] ;  /* 0x0000a60000047ab9 */ /* 0x000fe20000000a00 */
[----:B------:R-:W-:Y:S01]  /*14b40*/  BAR.SYNC.DEFER_BLOCKING 0x8, 0x200 ;  /* 0x0208000000007b1d */ /* 0x000fe20000010000 */
[----:B------:R-:W-:Y:S01]  /*14b50*/  ISETP.NE.U32.AND P0, PT, RZ, UR6, PT ;  /* 0x00000006ff007c0c */ /* 0x000fe2000bf05070 */
[----:B--2---:R-:W-:-:S03]  /*14b60*/  VIADD R0, R22, 0xc400 ;  /* 0x0000c40016007836 */ /* 0x004fc60000000000 */
[----:B------:R-:W-:Y:S01]  /*14b70*/  ISETP.NE.AND.EX P0, PT, RZ, UR7, PT, P0 ;  /* 0x00000007ff007c0c */ /* 0x000fe2000bf05300 */
[----:B------:R-:W-:Y:S01]  /*14b80*/  BSSY B6, `(.L_x_13223) ;  /* 0x0000020000067945 */ /* 0x000fe20003800000 */
[----:B------:R-:W-:Y:S02]  /*14b90*/  LOP3.LUT P1, RZ, R0, 0x3ff, RZ, 0xc0, !PT ;  /* 0x000003ff00ff7812 */ /* 0x000fe4000782c0ff */
[----:B----4-:R-:W-:-:S05]  /*14ba0*/  SHF.R.S32.HI R2, RZ, 0x1f, R4 ;  /* 0x0000001fff027819 */ /* 0x010fca0000011404 */
[----:B------:R-:W-:Y:S01]  /*14bb0*/  IMAD R2, R2, UR4, RZ ;  /* 0x0000000402027c24 */ /* 0x000fe2000f8e02ff */
[----:B-----5:R-:W-:-:S03]  /*14bc0*/  SEL R3, R3, RZ, !P0 ;  /* 0x000000ff03037207 */ /* 0x020fc60004000000 */
[----:B------:R-:W-:Y:S01]  /*14bd0*/  IMAD R0, R4, UR5, R2 ;  /* 0x0000000504007c24 */ /* 0x000fe2000f8e0202 */
[----:B------:R-:W-:Y:S01]  /*14be0*/  SEL R2, R6, RZ, !P0 ;  /* 0x000000ff06027207 */ /* 0x000fe20004000000 */
        /* <DEDUP_REMOVED lines=17> */
[----:B------:R-:W-:Y:S01]  /*14d00*/  MOV R13, RZ ;  /* 0x000000ff000d7202 */ /* 0x000fe20000000f00 */
[----:B0-----:R-:W-:Y:S02]  /*14d10*/  IMAD.U32 R7, RZ, RZ, UR7 ;  /* 0x00000007ff077e24 */ /* 0x001fe4000f8e00ff */
[----:B------:R-:W-:-:S02]  /*14d20*/  IMAD.U32 R10, RZ, RZ, UR8 ;  /* 0x00000008ff0a7e24 */ /* 0x000fc4000f8e00ff */
[----:B------:R-:W-:Y:S02]  /*14d30*/  IMAD.U32 R11, RZ, RZ, UR9 ;  /* 0x00000009ff0b7e24 */ /* 0x000fe4000f8e00ff */
[----:B------:R-:W-:Y:S02]  /*14d40*/  IMAD.MOV.U32 R8, RZ, RZ, 0x70 ;  /* 0x00000070ff087424 */ /* 0x000fe400078e00ff */
[----:B------:R-:W-:-:S07]  /*14d50*/  IMAD.MOV.U32 R12, RZ, RZ, 0x1 ;  /* 0x00000001ff0c7424 */ /* 0x000fce00078e00ff */
[----:B------:R-:W-:-:S07]  /*14d60*/  LEPC R20, `(.L_x_13224) ;  /* 0x000000001014794e */ /* 0x000fce0000000000 */
[----:B-1----:R-:W-:Y:S05]  /*14d70*/  CALL.ABS.NOINC R2 ;  /* 0x0000000002007343 */ /* 0x002fea0003c00000 */
.L_x_13224:
[----:B------:R-:W-:Y:S05]  /*14d80*/  BSYNC B6 ;  /* 0x0000000000067941 */ /* 0x000fea0003800000 */
.L_x_13223:
        /* <DEDUP_REMOVED lines=32> */
[----:B------:R-:W-:-:S04]  /*14f90*/  IMAD R6, R17, 0xc0, R6 ;  /* 0x000000c011067824 */ /* 0x000fc800078e0206 */
[----:B----4-:R-:W-:-:S04]  /*14fa0*/  @P0 IMAD.HI.U32 R0, R6, R4, RZ ;  /* 0x0000000406000227 */ /* 0x010fc800078e00ff */
        /* <DEDUP_REMOVED lines=12> */
[----:B------:R-:W-:-:S05]  /*15070*/  IMAD R7, R0, UR7, R7 ;  /* 0x0000000700077c24 */ /* 0x000fca000f8e0207 */
[----:B------:R-:W-:Y:S02]  /*15080*/  IADD3 R5, R5, R7, RZ ;  /* 0x0000000705057210 */ /* 0x000fe40007ffe0ff */
[----:B------:R-:W1:Y:S01]  /*15090*/  @P0 LDC R7, c[0x0][0x44c] ;  /* 0x00011300ff070b82 */ /* 0x000e620000000800 */
[----:B------:R-:W-:-:S04]  /*150a0*/  LEA R0, P1, R4, UR8, 0x1 ;  /* 0x0000000804007c11 */ /* 0x000fc8000f8208ff */
[----:B------:R-:W-:Y:S01]  /*150b0*/  LEA.HI.X R4, R4, UR9, R5, 0x1, P1 ;  /* 0x0000000904047c11 */ /* 0x000fe200088f0c05 */
[----:B------:R-:W-:-:S04]  /*150c0*/  VIADD R5, R6, 0x80 ;  /* 0x0000008006057836 */ /* 0x000fc80000000000 */
[----:B------:R-:W-:Y:S02]  /*150d0*/  IMAD.MOV.U32 R6, RZ, RZ, R5 ;  /* 0x000000ffff067224 */ /* 0x000fe400078e0005 */
        /* <DEDUP_REMOVED lines=27> */
[----:B------:R-:W-:Y:S01]  /*15290*/  SHFL.IDX PT, R8, R5, RZ, 0x181f ;  /* 0x00181fff05087589 */ /* 0x000fe200000e0000 */
        /* <DEDUP_REMOVED lines=71> */
[----:B0-----:R-:W-:-:S05]  /*15710*/  VIADD R0, R17, 0x80 ;  /* 0x0000008011007836 */ /* 0x001fca0000000000 */
        /* <DEDUP_REMOVED lines=8> */
[----:B-1----:R-:W-:-:S04]  /*157a0*/  @!P2 LEA R6, P1, R20, R8, 0x1 ;  /* 0x000000081406a211 */ /* 0x002fc800078208ff */
[----:B0-----:R-:W-:-:S05]  /*157b0*/  @!P2 IADD3.X R0, RZ, R0, RZ, P1, !PT ;  /* 0x00000000ff00a210 */ /* 0x001fca0000ffe4ff */
        /* <DEDUP_REMOVED lines=18> */
[----:B------:R0:W-:Y:S04]  /*158e0*/  @!P1 LDGSTS.E.BYPASS.LTC128B.128 [R10+0x11400], desc[UR56][R6.64], !P0 ;  /* 0x11400000060a9fae */ /* 0x0001e8000c101d78 */
[----:B------:R0:W2:Y:S02]  /*158f0*/  SHFL.IDX PT, R2, R5, 0x3, 0x181f ;  /* 0x00781f0005027f89 */ /* 0x0000a400000e0000 */
.L_x_13377:
[----:B------:R-:W-:Y:S01]  /*15900*/  IADD3 R17, R17, 0xb0, RZ ;  /* 0x000000b011117810 */ /* 0x000fe20007ffe0ff */
[----:B------:R-:W-:-:S03]  /*15910*/  VIADD R8, R22, 0x30800 ;  /* 0x0003080016087836 */ /* 0x000fc60000000000 */
[----:B------:R-:W-:-:S13]  /*15920*/  ISETP.GE.AND P1, PT, R17, R3, PT ;  /* 0x000000031100720c */ /* 0x000fda0003f26270 */
[----:B0-2---:R-:W-:-:S05]  /*15930*/  @!P1 LEA R2, P2, R20, R2, 0x1 ;  /* 0x0000000214029211 */ /* 0x005fca00078408ff */
[----:B-1----:R-:W-:-:S05]  /*15940*/  @!P1 IMAD.X R3, RZ, RZ, R0, P2 ;  /* 0x000000ffff039224 */ /* 0x002fca00010e0600 */
[----:B------:R-:W-:Y:S01]  /*15950*/  @!PT LDS RZ, [RZ] ;  /* 0x00000000fffff984 */ /* 0x000fe20000000800 */
[----:B------:R-:W-:Y:S01]  /*15960*/  @!PT LDS RZ, [RZ] ;  /* 0x00000000fffff984 */ /* 0x000fe20000000800 */
[----:B------:R-:W-:Y:S01]  /*15970*/  @!PT LDS RZ, [RZ] ;  /* 0x00000000fffff984 */ /* 0x000fe20000000800 */
[----:B------:R0:W-:Y:S01]  /*15980*/  @!P1 LDGSTS.E.BYPASS.LTC128B.128 [R10+0x11c00], desc[UR56][R2.64], !P0 ;  /* 0x11c00000020a9fae */ /* 0x0001e2000c101d78 */
[----:B------:R-:W-:Y:S01]  /*15990*/  PLOP3.LUT P0, PT, PT, PT, PT, 0x80, 0x0 ;  /* 0x000000000000781c */ /* 0x000fe20003f0f070 */
[----:B------:R-:W-:-:S12]  /*159a0*/  NOP ;  /* 0x0000000000007918 */ /* 0x000fd80000000000 */
.L_x_13226:
        /* <DEDUP_REMOVED lines=14> */
[----:B0-----:R-:W2:Y:S01]  /*15a90*/  LDL.LU R2, [R1+0x34] ;  /* 0x0000340001027983 */ /* 0x001ea20000300800 */
[----:B------:R0:W-:Y:S01]  /*15aa0*/  SYNCS.ARRIVE.TRANS64.A1T0 RZ, [R22+URZ+0x30800], RZ ;  /* 0x030800ff16ff79a7 */ /* 0x0001e2000810003f */
[----:B------:R-:W-:Y:S01]  /*15ab0*/  BSSY B0, `(.L_x_13227) ;  /* 0x0000004000007945 */ /* 0x000fe20003800000 */
[----:B------:R-:W1:Y:S01]  /*15ac0*/  SYNCS.PHASECHK.TRANS64.TRYWAIT P0, [R22+URZ+0x30820], R3 ;  /* 0x03082003160075a7 */ /* 0x000e62000800017f */
[----:B--2---:R-:W-:Y:S02]  /*15ad0*/  ISETP.GE.AND P1, PT, R2, 0xc1, PT ;  /* 0x000000c10200780c */ /* 0x004fe40003f26270 */
[----:B01----:R-:W-:Y:S11]  /*15ae0*/  @!P0 BRA `(.L_x_13228) ;  /* 0x0000004800248947 */ /* 0x003ff60003800000 */
.L_x_13378:
[----:B------:R-:W-:Y:S05]  /*15af0*/  BSYNC B0 ;  /* 0x0000000000007941 */ /* 0x000fea0003800000 */
.L_x_13227:
[----:B------:R-:W-:Y:S04]  /*15b00*/  BSSY B0, `(.L_x_13229) ;  /* 0x0000170000007945 */ /* 0x000fe80003800000 */
        /* <DEDUP_REMOVED lines=43> */
.L_x_13235:
[----:B------:R-:W-:Y:S01]  /*15dc0*/  IMAD R2, R6, 0x8, R22 ;  /* 0x0000000806027824 */ /* 0x000fe200078e0216 */
[----:B0-----:R-:W-:Y:S01]  /*15dd0*/  SHF.L.U32 R3, R9, 0x1f, RZ ;  /* 0x0000001f09037819 */ /* 0x001fe200000006ff */
[----:B------:R-:W-:Y:S03]  /*15de0*/  BSSY B3, `(.L_x_13236) ;  /* 0x0000003000037945 */ /* 0x000fe60003800000 */
[----:B------:R-:W0:Y:S02]  /*15df0*/  SYNCS.PHASECHK.TRANS64.TRYWAIT P0, [R2+URZ+0x30840], R3 ;  /* 0x03084003020075a7 */ /* 0x000e24000800017f */
[----:B0-----:R-:W-:Y:S05]  /*15e00*/  @!P0 BRA `(.L_x_13237) ;  /* 0x0000004400708947 */ /* 0x001fea0003800000 */
.L_x_13379:
[----:B------:R-:W-:Y:S05]  /*15e10*/  BSYNC B3 ;  /* 0x0000000000037941 */ /* 0x000fea0003800000 */
.L_x_13236:
        /* <DEDUP_REMOVED lines=12> */
.L_x_13239:
[----:B------:R-:W-:Y:S05]  /*15ee0*/  BSYNC B3 ;  /* 0x0000000000037941 */ /* 0x000fea0003800000 */
.L_x_13238:
[----:B------:R-:W-:Y:S01]  /*15ef0*/  MOV R10, RZ ;  /* 0x000000ff000a7202 */ /* 0x000fe20000000f00 */
[----:B0-----:R-:W-:Y:S01]  /*15f00*/  IMAD R3, R6, 0x6000, R22 ;  /* 0x0000600006037824 */ /* 0x001fe200078e0216 */
[----:B------:R-:W-:Y:S01]  /*15f10*/  UIADD3 UR4, UP0, UR38, 0x370, URZ ;  /* 0x0000037026047890 */ /* 0x000fe2000ff1e03f */
        /* <DEDUP_REMOVED lines=8> */
.L_x_13240:
        /* <DEDUP_REMOVED lines=15> */
.L_x_13380:
[----:B------:R-:W-:Y:S05]  /*16090*/  BSYNC B3 ;  /* 0x0000000000037941 */ /* 0x000fea0003800000 */
.L_x_13241:
        /* <DEDUP_REMOVED lines=12> */
.L_x_13244:
[----:B------:R-:W-:Y:S05]  /*16160*/  BSYNC B3 ;  /* 0x0000000000037941 */ /* 0x000fea0003800000 */
.L_x_13243:
[----:B------:R-:W-:Y:S01]  /*16170*/  R2UR UR10, R10 ;  /* 0x000000000a0a72ca */ /* 0x000fe200000e0000 */
[----:B0-----:R-:W-:Y:S01]  /*16180*/  IMAD R2, R23, 0x6000, R22 ;  /* 0x0000600017027824 */ /* 0x001fe200078e0216 */
[----:B------:R-:W-:Y:S01]  /*16190*/  R2UR UR6, R12 ;  /* 0x000000000c0672ca */ /* 0x000fe200000e0000 */
[----:B------:R-:W-:Y:S01]  /*161a0*/  UIADD3 UR4, UP0, UR38, 0x470, URZ ;  /* 0x0000047026047890 */ /* 0x000fe2000ff1e03f */
[----:B------:R-:W-:Y:S01]  /*161b0*/  R2UR UR7, R13 ;  /* 0x000000000d0772ca */ /* 0x000fe200000e0000 */
[----:B------:R-:W-:Y:S01]  /*161c0*/  IMAD R5, R27, 0xc0, R28 ;  /* 0x000000c01b057824 */ /* 0x000fe200078e021c */
[----:B------:R-:W-:Y:S01]  /*161d0*/  LEA R3, R23, R22, 0x3 ;  /* 0x0000001617037211 */ /* 0x000fe200078e18ff */
[----:B------:R-:W-:Y:S01]  /*161e0*/  VIADD R2, R2, 0x400 ;  /* 0x0000040002027836 */ /* 0x000fe20000000000 */
[----:B------:R-:W-:Y:S01]  /*161f0*/  PLOP3.LUT P0, PT, PT, PT, PT, 0x80, 0x0 ;  /* 0x000000000000781c */ /* 0x000fe20003f0f070 */
[----:B------:R-:W-:Y:S02]  /*16200*/  UIADD3.X UR5, URZ, UR39, URZ, UP0, !UPT ;  /* 0x000000273f057290 */ /* 0x000fe400087fe43f */
[----:B------:R-:W-:-:S10]  /*16210*/  VIADD R3, R3, 0x30850 ;  /* 0x0003085003037836 */ /* 0x000fd40000000000 */
.L_x_13245:
        /* <DEDUP_REMOVED lines=12> */
.L_x_13234:
[----:B------:R-:W-:Y:S05]  /*162e0*/  BSYNC B1 ;  /* 0x0000000000017941 */ /* 0x000fea0003800000 */
.L_x_13233:
[----:B------:R-:W2:Y:S01]  /*162f0*/  LDL.LU R0, [R1+0x18] ;  /* 0x0000180001007983 */ /* 0x000ea20000300800 */
[----:B------:R-:W-:Y:S02]  /*16300*/  IMAD.MOV.U32 R23, RZ, RZ, R6 ;  /* 0x000000ffff177224 */ /* 0x000fe400078e0006 */
[----:B------:R-:W-:Y:S02]  /*16310*/  IMAD.MOV.U32 R26, RZ, RZ, R9 ;  /* 0x000000ffff1a7224 */ /* 0x000fe400078e0009 */
[----:B--2---:R-:W-:-:S07]  /*16320*/  VIADD R0, R0, 0xfffffffd ;  /* 0xfffffffd00007836 */ /* 0x004fce0000000000 */
.L_x_13232:
[----:B------:R-:W-:Y:S05]  /*16330*/  BSYNC B2 ;  /* 0x0000000000027941 */ /* 0x000fea0003800000 */
.L_x_13231:
[----:B------:R-:W2:Y:S01]  /*16340*/  LDL.LU R2, [R1+0x1c] ;  /* 0x00001c0001027983 */ /* 0x000ea20000300800 */
[----:B------:R-:W-:-:S04]  /*16350*/  IADD3 R7, -R7, RZ, RZ ;  /* 0x000000ff07077210 */ /* 0x000fc80007ffe1ff */
[----:B--2---:R-:W-:-:S13]  /*16360*/  ISETP.NE.AND P0, PT, R2, R7, PT ;  /* 0x000000070200720c */ /* 0x004fda0003f05270 */
[----:B------:R-:W-:Y:S05]  /*16370*/  @!P0 BRA `(.L_x_13230) ;  /* 0x0000000c00a08947 */ /* 0x000fea0003800000 */
[----:B------:R-:W-:-:S07]  /*16380*/  IMAD.MOV.U32 R4, RZ, RZ, R24 ;  /* 0x000000ffff047224 */ /* 0x000fce00078e0018 */
.L_x_13272:
        /* <DEDUP_REMOVED lines=33> */
.L_x_13248:
[----:B------:R-:W-:Y:S01]  /*165a0*/  IMAD R2, R6, 0x8, R22 ;  /* 0x0000000806027824 */ /* 0x000fe200078e0216 */
[----:B0-----:R-:W-:Y:S01]  /*165b0*/  SHF.L.U32 R3, R7, 0x1f, RZ ;  /* 0x0000001f07037819 */ /* 0x001fe200000006ff */
[----:B------:R-:W-:Y:S03]  /*165c0*/  BSSY B2, `(.L_x_13249) ;  /* 0x0000003000027945 */ /* 0x000fe60003800000 */
[----:B------:R-:W0:Y:S02]  /*165d0*/  SYNCS.PHASECHK.TRANS64.TRYWAIT P0, [R2+URZ+0x30840], R3 ;  /* 0x03084003020075a7 */ /* 0x000e24000800017f */
[----:B0-----:R-:W-:Y:S05]  /*165e0*/  @!P0 BRA `(.L_x_13250) ;  /* 0x0000003c00a08947 */ /* 0x001fea0003800000 */
.L_x_13381:
[----:B------:R-:W-:Y:S05]  /*165f0*/  BSYNC B2 ;  /* 0x0000000000027941 */ /* 0x000fea0003800000 */
.L_x_13249:
        /* <DEDUP_REMOVED lines=12> */
.L_x_13252:
[----:B------:R-:W-:Y:S05]  /*166c0*/  BSYNC B2 ;  /* 0x0000000000027941 */ /* 0x000fea0003800000 */
.L_x_13251:
        /* <DEDUP_REMOVED lines=11> */
.L_x_13253:
        /* <DEDUP_REMOVED lines=15> */
.L_x_13382:
[----:B------:R-:W-:Y:S05]  /*16870*/  BSYNC B2 ;  /* 0x0000000000027941 */ /* 0x000fea0003800000 */
.L_x_13254:
        /* <DEDUP_REMOVED lines=11> */
.L_x_13257:
[----:B------:R-:W-:Y:S05]  /*16930*/  BSYNC B2 ;  /* 0x0000000000027941 */ /* 0x000fea0003800000 */
.L_x_13256:
        /* <DEDUP_REMOVED lines=8> */
[----:B0-----:R-:W-:Y:S01]  /*169c0*/  IADD3 R10, R10, 0x50, RZ ;  /* 0x000000500a0a7810 */ /* 0x001fe20007ffe0ff */
[----:B------:R-:W-:-:S12]  /*169d0*/  UIADD3.X UR5, URZ, UR39, URZ, UP0, !UPT ;  /* 0x000000273f057290 */ /* 0x000fd800087fe43f */
.L_x_13258:
        /* <DEDUP_REMOVED lines=12> */
.L_x_13247:
[----:B------:R-:W-:Y:S05]  /*16aa0*/  BSYNC B1 ;  /* 0x0000000000017941 */ /* 0x000fea0003800000 */
.L_x_13246:
        /* <DEDUP_REMOVED lines=27> */
[----:B------:R-:W-:-:S05]  /*16c60*/  IMAD R4, R25, UR7, R4 ;  /* 0x0000000719047c24 */ /* 0x000fca000f8e0204 */
[----:B------:R-:W-:Y:S02]  /*16c70*/  IADD3 R3, R4, R3, RZ ;  /* 0x0000000304037210 */ /* 0x000fe40007ffe0ff */
[----:B------:R-:W-:-:S04]  /*16c80*/  LEA R4, P0, R2, UR4, 0x2 ;  /* 0x0000000402047c11 */ /* 0x000fc8000f8010ff */
[----:B------:R-:W-:-:S05]  /*16c90*/  LEA.HI.X R5, R2, UR5, R3, 0x2, P0 ;  /* 0x0000000502057c11 */ /* 0x000fca00080f1403 */
[----:B------:R1:W5:Y:S04]  /*16ca0*/  LDG.E R4, desc[UR56][R4.64] ;  /* 0x0000003804047981 */ /* 0x000368000c1e1900 */
.L_x_13261:
[----:B------:R-:W-:Y:S01]  /*16cb0*/  IMAD R2, R23, 0x8, R22 ;  /* 0x0000000817027824 */ /* 0x000fe200078e0216 */
[----:B0-----:R-:W-:Y:S01]  /*16cc0*/  SHF.L.U32 R3, R26, 0x1f, RZ ;  /* 0x0000001f1a037819 */ /* 0x001fe200000006ff */
[----:B------:R-:W-:Y:S03]  /*16cd0*/  BSSY B2, `(.L_x_13262) ;  /* 0x0000003000027945 */ /* 0x000fe60003800000 */
[----:B------:R-:W0:Y:S02]  /*16ce0*/  SYNCS.PHASECHK.TRANS64.TRYWAIT P0, [R2+URZ+0x30840], R3 ;  /* 0x03084003020075a7 */ /* 0x000e24000800017f */
[----:B0-----:R-:W-:Y:S05]  /*16cf0*/  @!P0 BRA `(.L_x_13263) ;  /* 0x0000003800048947 */ /* 0x001fea0003800000 */
.L_x_13383:
[----:B------:R-:W-:Y:S05]  /*16d00*/  BSYNC B2 ;  /* 0x0000000000027941 */ /* 0x000fea0003800000 */
.L_x_13262:
        /* <DEDUP_REMOVED lines=12> */
.L_x_13265:
[----:B------:R-:W-:Y:S05]  /*16dd0*/  BSYNC B2 ;  /* 0x0000000000027941 */ /* 0x000fea0003800000 */
.L_x_13264:
        /* <DEDUP_REMOVED lines=8> */
[----:B------:R-:W-:Y:S01]  /*16e60*/  VIADD R3, R3, 0x30 ;  /* 0x0000003003037836 */ /* 0x000fe20000000000 */
[----:B------:R-:W-:Y:S01]  /*16e70*/  UMOV UR6, 0x0 ;  /* 0x0000000000067882 */ /* 0x000fe20000000000 */
[----:B------:R-:W-:Y:S01]  /*16e80*/  IMAD R10, R9, 0xc0, R28 ;  /* 0x000000c0090a7824 */ /* 0x000fe200078e021c */
[----:B------:R-:W-:-:S09]  /*16e90*/  UMOV UR7, 0x14f00000 ;  /* 0x14f0000000077882 */ /* 0x000fd20000000000 */
.L_x_13266:
        /* <DEDUP_REMOVED lines=15> */
.L_x_13384:
[----:B------:R-:W-:Y:S05]  /*16f90*/  BSYNC B2 ;  /* 0x0000000000027941 */ /* 0x000fea0003800000 */
.L_x_13267:
[----:B------:R-:W-:Y:S01]  /*16fa0*/  BSSY B2, `(.L_x_13269) ;  /* 0x000000b000027945 */ /* 0x000fe20003800000 */
[----:B0-----:R-:W-:Y:S01]  /*16fb0*/  MOV R2, 0x0 ;  /* 0x0000000000027802 */ /* 0x001fe20000000f00 */
[----:B------:R-:W-:Y:S02]  /*16fc0*/  IMAD.MOV.U32 R3, RZ, RZ, 0x14f00000 ;  /* 0x14f00000ff037424 */ /* 0x000fe400078e00ff */
        /* <DEDUP_REMOVED lines=8> */
.L_x_13270:
[----:B------:R-:W-:Y:S05]  /*17050*/  BSYNC B2 ;  /* 0x0000000000027941 */ /* 0x000fea0003800000 */
.L_x_13269:
        /* <DEDUP_REMOVED lines=10> */
.L_x_13271:
        /* <DEDUP_REMOVED lines=12> */
.L_x_13260:
[----:B------:R-:W-:Y:S05]  /*171c0*/  BSYNC B1 ;  /* 0x0000000000017941 */ /* 0x000fea0003800000 */
.L_x_13259:
[C---:B------:R-:W-:Y:S01]  /*171d0*/  ISETP.GT.AND P0, PT, R0.reuse, 0x1, PT ;  /* 0x000000010000780c */ /* 0x040fe20003f04270 */
[----:B------:R-:W-:-:S12]  /*171e0*/  VIADD R0, R0, 0xfffffffe ;  /* 0xfffffffe00007836 */ /* 0x000fd80000000000 */
[----:B------:R-:W-:Y:S05]  /*171f0*/  @P0 BRA `(.L_x_13272) ;  /* 0xfffffff000640947 */ /* 0x000fea000383ffff */
.L_x_13230:
[----:B------:R-:W-:Y:S05]  /*17200*/  BSYNC B0 ;  /* 0x0000000000007941 */ /* 0x000fea0003800000 */
.L_x_13229:
        /* <DEDUP_REMOVED lines=17> */
.L_x_13274:
[----:B------:R-:W-:Y:S05]  /*17320*/  BSYNC B0 ;  /* 0x0000000000007941 */ /* 0x000fea0003800000 */
.L_x_13273:
[----:B------:R-:W2:Y:S01]  /*17330*/  LDL R0, [R1] ;  /* 0x0000000001007983 */ /* 0x000ea20000100800 */
[----:B------:R-:W-:Y:S01]  /*17340*/  BSSY B0, `(.L_x_13275) ;  /* 0x0000028000007945 */ /* 0x000fe20003800000 */
[----:B--2---:R-:W-:-:S13]  /*17350*/  LOP3.LUT P0, RZ, R0, 0x1, RZ, 0xc0, !PT ;  /* 0x0000000100ff7812 */ /* 0x004fda000780c0ff */
[----:B------:R-:W-:Y:S05]  /*17360*/  @!P0 BRA `(.L_x_13276) ;  /* 0x0000000000948947 */ /* 0x000fea0003800000 */
[----:B0-----:R-:W-:Y:S01]  /*17370*/  LEA R3, R23, R22, 0x3 ;  /* 0x0000001617037211 */ /* 0x001fe200078e18ff */
[----:B------:R-:W-:Y:S01]  /*17380*/  BSSY B1, `(.L_x_13277) ;  /* 0x0000005000017945 */ /* 0x000fe20003800000 */
[----:B------:R-:W-:Y:S02]  /*17390*/  SHF.L.U32 R0, R26, 0x1f, RZ ;  /* 0x0000001f1a007819 */ /* 0x000fe400000006ff */
[----:B------:R-:W-:Y:S02]  /*173a0*/  ISETP.NE.AND P1, PT, R6, RZ, PT ;  /* 0x000000ff0600720c */ /* 0x000fe40003f25270 */
[----:B------:R-:W0:Y:S02]  /*173b0*/  SYNCS.PHASECHK.TRANS64.TRYWAIT P0, [R3+URZ+0x30860], R0 ;  /* 0x03086000030075a7 */ /* 0x000e24000800017f */
[----:B0-----:R-:W-:Y:S09]  /*173c0*/  @!P0 BRA `(.L_x_13278) ;  /* 0x0000003000788947 */ /* 0x001ff20003800000 */
.L_x_13385:
[----:B------:R-:W-:Y:S05]  /*173d0*/  BSYNC B1 ;  /* 0x0000000000017941 */ /* 0x000fea0003800000 */
.L_x_13277:
        /* <DEDUP_REMOVED lines=9> */
.L_x_13280:
[----:B------:R-:W-:Y:S05]  /*17470*/  BSYNC B1 ;  /* 0x0000000000017941 */ /* 0x000fea0003800000 */
.L_x_13279:
[----:B0-----:R-:W-:Y:S01]  /*17480*/  IMAD R0, R23, 0x6000, R22 ;  /* 0x0000600017007824 */ /* 0x001fe200078e0216 */
        /* <DEDUP_REMOVED lines=9> */
.L_x_13281:
        /* <DEDUP_REMOVED lines=10> */
.L_x_13276:
[----:B------:R-:W-:Y:S05]  /*175c0*/  BSYNC B0 ;  /* 0x0000000000007941 */ /* 0x000fea0003800000 */
.L_x_13275:
[----:B------:R-:W-:-:S05]  /*175d0*/  VIADD R23, R23, 0x1 ;  /* 0x0000000117177836 */ /* 0x000fca0000000000 */
[----:B------:R-:W-:-:S04]  /*175e0*/  ISETP.NE.AND P0, PT, R23, 0x2, PT ;  /* 0x000000021700780c */ /* 0x000fc80003f05270 */
[----:B0-----:R-:W-:Y:S02]  /*175f0*/  SEL R3, RZ, 0x1, P0 ;  /* 0x00000001ff037807 */ /* 0x001fe40000000000 */
[----:B------:R-:W-:Y:S02]  /*17600*/  SEL R23, R23, RZ, P0 ;  /* 0x000000ff17177207 */ /* 0x000fe40000000000 */
[----:B------:R-:W-:-:S07]  /*17610*/  LOP3.LUT R26, R26, R3, RZ, 0x3c, !PT ;  /* 0x000000031a1a7212 */ /* 0x000fce00078e3cff */
.L_x_13211:
[----:B------:R-:W-:Y:S05]  /*17620*/  BSYNC B7 ;  /* 0x0000000000077941 */ /* 0x000fea0003800000 */
.L_x_13209:
        /* <DEDUP_REMOVED lines=12> */
.L_x_13282:
        /* <DEDUP_REMOVED lines=15> */
[----:B------:R-:W-:Y:S01]  /*177e0*/  ISETP.GE.U32.AND P5, PT, R8, 0x10, PT ;  /* 0x000000100800780c */ /* 0x000fe20003fa6070 */
[----:B------:R-:W-:Y:S01]  /*177f0*/  SHFL.IDX PT, R4, R16, 0x1, 0x1f ;  /* 0x00201f0010047f89 */ /* 0x000fe200000e0000 */
[----:B0-----:R-:W-:Y:S01]  /*17800*/  IMAD.MOV.U32 R2, RZ, RZ, RZ ;  /* 0x000000ffff027224 */ /* 0x001fe200078e00ff */
[----:B--2---:R-:W-:-:S02]  /*17810*/  @!P1 MOV R2, R3 ;  /* 0x0000000300029202 */ /* 0x004fc40000000f00 */
[----:B------:R-:W-:-:S03]  /*17820*/  ISETP.NE.AND P1, PT, R8, RZ, PT ;  /* 0x000000ff0800720c */ /* 0x000fc60003f25270 */
[----:B------:R-:W0:Y:S02]  /*17830*/  SHFL.UP PT, R14, R2, 0x1, RZ ;  /* 0x04200000020e7989 */ /* 0x000e2400000e00ff */
[----:B0-----:R-:W-:-:S05]  /*17840*/  SEL R5, R14, RZ, P1 ;  /* 0x000000ff0e057207 */ /* 0x001fca0000800000 */
        /* <DEDUP_REMOVED lines=14> */
.L_x_13395:
[----:B------:R-:W-:Y:S02]  /*17930*/  ULDC UR4, c[0x0][0xc38] ;  /* 0x00030e0000047ab9 */ /* 0x000fe40000000800 */
[----:B------:R-:W-:-:S04]  /*17940*/  IMAD.U32 R16, RZ, RZ, UR4 ;  /* 0x00000004ff107e24 */ /* 0x000fc8000f8e00ff */
[----:B-1----:R-:W-:-:S04]  /*17950*/  IMAD R5, R14, R16, RZ ;  /* 0x000000100e057224 */ /* 0x002fc800078e02ff */
[----:B------:R-:W-:-:S05]  /*17960*/  IMAD.IADD R4, R4, 0x1, R5 ;  /* 0x0000000104047824 */ /* 0x000fca00078e0205 */
[----:B------:R-:W-:-:S13]  /*17970*/  ISETP.GT.AND P6, PT, R4, R0, PT ;  /* 0x000000000400720c */ /* 0x000fda0003fc4270 */
[----:B------:R-:W-:Y:S05]  /*17980*/  @P6 BRA `(.L_x_13285) ;  /* 0x00000000009c6947 */ /* 0x000fea0003800000 */
.L_x_13290:
[----:B------:R-:W1:Y:S01]  /*17990*/  LDC R6, c[0x0][0xc3c] ;  /* 0x00030f00ff067b82 */ /* 0x000e620000000800 */
[----:B------:R-:W-:-:S04]  /*179a0*/  IADD3 R19, R19, 0x1f, RZ ;  /* 0x0000001f13137810 */ /* 0x000fc80007ffe0ff */
        /* <DEDUP_REMOVED lines=12> */
.L_x_13288:
[----:B------:R-:W-:Y:S05]  /*17a70*/  BSYNC B0 ;  /* 0x0000000000007941 */ /* 0x000fea0003800000 */
.L_x_13287:
        /* <DEDUP_REMOVED lines=18> */
.L_x_13403:
[----:B------:R-:W-:Y:S02]  /*17ba0*/  ULDC UR4, c[0x0][0xc38] ;  /* 0x00030e0000047ab9 */ /* 0x000fe40000000800 */
[----:B------:R-:W-:-:S05]  /*17bb0*/  MOV R16, UR4 ;  /* 0x0000000400107c02 */ /* 0x000fca0008000f00 */
[----:B-1----:R-:W-:-:S04]  /*17bc0*/  IMAD R5, R14, R16, RZ ;  /* 0x000000100e057224 */ /* 0x002fc800078e02ff */
[----:B------:R-:W-:-:S05]  /*17bd0*/  IMAD.IADD R4, R5, 0x1, R4 ;  /* 0x0000000105047824 */ /* 0x000fca00078e0204 */
[----:B------:R-:W-:-:S13]  /*17be0*/  ISETP.GT.AND P6, PT, R4, R0, PT ;  /* 0x000000000400720c */ /* 0x000fda0003fc4270 */
[----:B------:R-:W-:Y:S05]  /*17bf0*/  @!P6 BRA `(.L_x_13290) ;  /* 0xfffffffc0064e947 */ /* 0x000fea000383ffff */
.L_x_13285:
        /* <DEDUP_REMOVED lines=8> */
.L_x_13407:
[----:B------:R-:W-:Y:S01]  /*17c80*/  ISETP.NE.AND P0, PT, R6, RZ, PT ;  /* 0x000000ff0600720c */ /* 0x000fe20003f05270 */
[----:B------:R-:W-:-:S12]  /*17c90*/  IMAD.MOV.U32 R14, RZ, RZ, RZ ;  /* 0x000000ffff0e7224 */ /* 0x000fd800078e00ff */
[----:B------:R-:W-:Y:S05]  /*17ca0*/  @!P0 BRA `(.L_x_13292) ;  /* 0x0000000000108947 */ /* 0x000fea0003800000 */
[----:B------:R-:W-:Y:S01]  /*17cb0*/  UMOV UR4, 0xffffffff ;  /* 0xffffffff00047882 */ /* 0x000fe20000000000 */
[----:B------:R-:W-:Y:S02]  /*17cc0*/  VIADD R12, R4, 0xffffffff ;  /* 0xffffffff040c7836 */ /* 0x000fe40000000000 */
[----:B------:R-:W-:Y:S05]  /*17cd0*/  BRA.DIV UR4, `(.L_x_13293) ;  /* 0x0000003204707947 */ /* 0x000fea000b800000 */
[----:B------:R3:W4:Y:S02]  /*17ce0*/  SHFL.IDX PT, R14, R3, R12, 0x1f ;  /* 0x00001f0c030e7589 */ /* 0x00072400000e0000 */
.L_x_13292:
[----:B--2---:R-:W-:Y:S01]  /*17cf0*/  IABS R6, R17 ;  /* 0x0000001100067213 */ /* 0x004fe20000000000 */
[----:B----4-:R-:W-:Y:S02]  /*17d00*/  IMAD R16, R14, R16, R5 ;  /* 0x000000100e107224 */ /* 0x010fe400078e0205 */
[----:B------:R-:W-:Y:S01]  /*17d10*/  IMAD.IADD R19, R4, 0x1, R19 ;  /* 0x0000000104137824 */ /* 0x000fe200078e0213 */
[----:B------:R-:W2:Y:S02]  /*17d20*/  I2F.RP R7, R6 ;  /* 0x0000000600077306 */ /* 0x000ea40000209400 */
[----:B------:R-:W-:-:S06]  /*17d30*/  IADD3 R0, R0, -R16, RZ ;  /* 0x8000001000007210 */ /* 0x000fcc0007ffe0ff */
        /* <DEDUP_REMOVED lines=22> */
[----:B------:R-:W-:Y:S01]  /*17ea0*/  MOV R18, R3 ;  /* 0x0000000300127202 */ /* 0x000fe20000000f00 */
[----:B------:R-:W-:-:S04]  /*17eb0*/  IMAD.MOV R2, RZ, RZ, -R3 ;  /* 0x000000ffff027224 */ /* 0x000fc800078e0a03 */
[----:B------:R-:W-:Y:S01]  /*17ec0*/  IMAD R17, R17, R2, R0 ;  /* 0x0000000211117224 */ /* 0x000fe200078e0200 */
[----:B------:R-:W-:Y:S06]  /*17ed0*/  BRA `(.L_x_13294) ;  /* 0x00000000001c7947 */ /* 0x000fec0003800000 */
.L_x_13286:
[----:B------:R-:W-:Y:S01]  /*17ee0*/  UMOV UR4, URZ ;  /* 0x0000003f00047c82 */ /* 0x000fe20008000000 */
[----:B------:R-:W-:Y:S01]  /*17ef0*/  UMOV UR5, URZ ;  /* 0x0000003f00057c82 */ /* 0x000fe20008000000 */
[----:B------:R-:W-:Y:S01]  /*17f00*/  ULDC UR6, c[0x0][0xc3c] ;  /* 0x00030f0000067ab9 */ /* 0x000fe20000000800 */
[----:B------:R-:W-:Y:S02]  /*17f10*/  IMAD.MOV.U32 R16, RZ, RZ, R0 ;  /* 0x000000ffff107224 */ /* 0x000fe400078e0000 */
[----:B------:R-:W-:Y:S02]  /*17f20*/  IMAD.U32 R17, RZ, RZ, UR4 ;  /* 0x00000004ff117e24 */ /* 0x000fe4000f8e00ff */
[----:B------:R-:W-:Y:S02]  /*17f30*/  IMAD.U32 R18, RZ, RZ, UR5 ;  /* 0x00000005ff127e24 */ /* 0x000fe4000f8e00ff */
[----:B------:R-:W-:-:S07]  /*17f40*/  IMAD.U32 R19, RZ, RZ, UR6 ;  /* 0x00000006ff137e24 */ /* 0x000fce000f8e00ff */
.L_x_13294:
        /* <DEDUP_REMOVED lines=10> */
.L_x_13283:
[----:B------:R-:W-:Y:S02]  /*17ff0*/  ULDC UR4, c[0x0][0xc3c] ;  /* 0x00030f0000047ab9 */ /* 0x000fe40000000800 */
[----:B---3--:R-:W-:-:S13]  /*18000*/  ISETP.GE.AND P0, PT, R19, UR4, PT ;  /* 0x0000000413007c0c */ /* 0x008fda000bf06270 */
[----:B------:R-:W-:Y:S05]  /*18010*/  @!P0 BRA `(.L_x_13295) ;  /* 0xffffffac002c8947 */ /* 0x000fea000383ffff */
[----:B------:R-:W-:Y:S05]  /*18020*/  BSYNC B8 ;  /* 0x0000000000087941 */ /* 0x000fea0003800000 */
.L_x_13173:
        /* <DEDUP_REMOVED lines=12> */
.L_x_13410:
[----:B------:R-:W-:Y:S05]  /*180f0*/  BSYNC B0 ;  /* 0x0000000000007941 */ /* 0x000fea0003800000 */
.L_x_13296:
[----:B------:R-:W-:-:S03]  /*18100*/  UMOV UR4, 0xffffffff ;  /* 0xffffffff00047882 */ /* 0x000fc60000000000 */
[----:B------:R-:W-:Y:S05]  /*18110*/  BRA.DIV UR4, `(.L_x_13298) ;  /* 0x0000002e04987947 */ /* 0x000fea000b800000 */
[----:B0-----:R-:W0:Y:S02]  /*18120*/  S2R R0, SR_TID.X ;  /* 0x0000000000007919 */ /* 0x001e240000002100 */
[----:B0-----:R-:W-:-:S04]  /*18130*/  SHF.R.U32.HI R0, RZ, 0x5, R0 ;  /* 0x00000005ff007819 */ /* 0x001fc80000011600 */
[----:B------:R-:W-:-:S05]  /*18140*/  LOP3.LUT R0, R0, 0x3, RZ, 0xc0, !PT ;  /* 0x0000000300007812 */ /* 0x000fca00078ec0ff */
[----:B------:R0:W2:Y:S02]  /*18150*/  SHFL.IDX PT, R14, R0, RZ, 0x1f ;  /* 0x00001fff000e7589 */ /* 0x0000a400000e0000 */
.L_x_13413:
[----:B--2---:R-:W-:-:S13]  /*18160*/  ISETP.NE.AND P0, PT, R14, RZ, PT ;  /* 0x000000ff0e00720c */ /* 0x004fda0003f05270 */
[----:B------:R-:W-:Y:S05]  /*18170*/  @P0 BRA `(.L_x_13044) ;  /* 0x0000000000880947 */ /* 0x000fea0003800000 */
[----:B------:R-:W-:-:S03]  /*18180*/  UMOV UR4, 0xffffffff ;  /* 0xffffffff00047882 */ /* 0x000fc60000000000 */
[----:B------:R-:W-:Y:S05]  /*18190*/  BRA.DIV UR4, `(.L_x_13299) ;  /* 0x0000002e04ac7947 */ /* 0x000fea000b800000 */
[----:B------:R-:W-:-:S13]  /*181a0*/  ELECT P6, URZ, PT ;  /* 0x00000000003f782f */ /* 0x000fda00038c0000 */
.L_x_13416:
[----:B------:R-:W-:Y:S05]  /*181b0*/  @!P6 BRA `(.L_x_13044) ;  /* 0x000000000078e947 */ /* 0x000fea0003800000 */
[----:B0-----:R-:W2:Y:S02]  /*181c0*/  LDL.LU R0, [R1+0x40] ;  /* 0x0000400001007983 */ /* 0x001ea40000300800 */
[----:B--2---:R-:W-:-:S04]  /*181d0*/  LOP3.LUT R0, R0, 0x2, RZ, 0xfc, !PT ;  /* 0x0000000200007812 */ /* 0x004fc800078efcff */
[----:B------:R-:W-:-:S13]  /*181e0*/  ISETP.NE.AND P2, PT, R0, 0x3, PT ;  /* 0x000000030000780c */ /* 0x000fda0003f45270 */
[----:B------:R-:W-:Y:S05]  /*181f0*/  @!P2 BRA `(.L_x_13300) ;  /* 0x000000000004a947 */ /* 0x000fea0003800000 */
[----:B------:R-:W-:Y:S01]  /*18200*/  BPT.TRAP 0x1 ;  /* 0x000000040000795c */ /* 0x000fe20000300000 */
.L_x_13300:
[----:B------:R-:W-:Y:S01]  /*18210*/  VIADD R0, R9, 0x30840 ;  /* 0x0003084009007836 */ /* 0x000fe20000000000 */
[----:B------:R-:W-:Y:S01]  /*18220*/  SHF.L.U32 R4, R26, 0x1f, RZ ;  /* 0x0000001f1a047819 */ /* 0x000fe200000006ff */
[----:B------:R-:W-:-:S03]  /*18230*/  VIADD R2, R23, 0x1 ;  /* 0x0000000117027836 */ /* 0x000fc60000000000 */
[----:B------:R-:W-:Y:S02]  /*18240*/  LEA R5, R23, R0, 0x3 ;  /* 0x0000000017057211 */ /* 0x000fe400078e18ff */
[C---:B------:R-:W-:Y:S02]  /*18250*/  ISETP.NE.AND P1, PT, R2.reuse, 0x2, PT ;  /* 0x000000020200780c */ /* 0x040fe40003f25270 */
[----:B------:R-:W0:Y:S02]  /*18260*/  SYNCS.PHASECHK.TRANS64.TRYWAIT P0, [R5+URZ], R4 ;  /* 0x00000004050075a7 */ /* 0x000e24000800017f */
[----:B------:R-:W-:Y:S02]  /*18270*/  SEL R3, RZ, 0x1, P1 ;  /* 0x00000001ff037807 */ /* 0x000fe40000800000 */
[----:B------:R-:W-:Y:S02]  /*18280*/  SEL R7, R2, RZ, P1 ;  /* 0x000000ff02077207 */ /* 0x000fe40000800000 */
[----:B------:R-:W-:-:S03]  /*18290*/  LOP3.LUT R2, R26, R3, RZ, 0x3c, !PT ;  /* 0x000000031a027212 */ /* 0x000fc600078e3cff */
[----:B------:R-:W-:Y:S01]  /*182a0*/  IMAD R3, R7, 0x8, R0 ;  /* 0x0000000807037824 */ /* 0x000fe200078e0200 */
[----:B------:R-:W-:Y:S01]  /*182b0*/  SHF.L.U32 R2, R2, 0x1f, RZ ;  /* 0x0000001f02027819 */ /* 0x000fe200000006ff */
[----:B0-----:R-:W-:Y:S06]  /*182c0*/  @!P0 BRA `(.L_x_13301) ;  /* 0x0000002c00808947 */ /* 0x001fec0003800000 */
.L_x_13417:
[----:B------:R-:W2:Y:S02]  /*182d0*/  SYNCS.PHASECHK.TRANS64.TRYWAIT P0, [R3+URZ], R2 ;  /* 0x00000002030075a7 */ /* 0x000ea4000800017f */
[----:B--2---:R-:W-:Y:S05]  /*182e0*/  @!P0 BRA `(.L_x_13302) ;  /* 0x0000002c008c8947 */ /* 0x004fea0003800000 */
.L_x_13418:
[----:B------:R-:W-:Y:S05]  /*182f0*/  @!P2 BRA `(.L_x_13303) ;  /* 0x000000000004a947 */ /* 0x000fea0003800000 */
[----:B------:R-:W-:Y:S01]  /*18300*/  BPT.TRAP 0x1 ;  /* 0x000000040000795c */ /* 0x000fe20000300000 */
.L_x_13303:
[----:B------:R-:W-:-:S04]  /*18310*/  VIADD R0, R9, 0x30860 ;  /* 0x0003086009007836 */ /* 0x000fc80000000000 */
[----:B------:R-:W-:-:S04]  /*18320*/  IMAD R23, R23, 0x8, R0 ;  /* 0x0000000817177824 */ /* 0x000fc800078e0200 */
[----:B------:R-:W3:Y:S02]  /*18330*/  SYNCS.PHASECHK.TRANS64.TRYWAIT P0, [R23+URZ], R4 ;  /* 0x00000004170075a7 */ /* 0x000ee4000800017f */
[----:B---3--:R-:W-:Y:S05]  /*18340*/  @!P0 BRA `(.L_x_13304) ;  /* 0x0000002c00888947 */ /* 0x008fea0003800000 */
.L_x_13419:
[----:B------:R-:W-:-:S07]  /*18350*/  IMAD R7, R7, 0x8, R0 ;  /* 0x0000000807077824 */ /* 0x000fce00078e0200 */
.L_x_13305:
[----:B------:R0:W0:Y:S02]  /*18360*/  SYNCS.PHASECHK.TRANS64.TRYWAIT P0, [R7+URZ], R2 ;  /* 0x00000002070075a7 */ /* 0x000024000800017f */
[----:B0-----:R-:W-:Y:S05]  /*18370*/  @!P0 NANOSLEEP.SYNCS 0x989680 ;  /* 0x009896800000895d */ /* 0x001fea0003900000 */
[----:B------:R-:W0:Y:S02]  /*18380*/  @!P0 SYNCS.PHASECHK.TRANS64 P0, [R7+URZ], R2 ;  /* 0x00000002070085a7 */ /* 0x000e24000800007f */
[----:B0-----:R-:W-:Y:S05]  /*18390*/  @!P0 BRA `(.L_x_13305) ;  /* 0xfffffffc00f08947 */ /* 0x001fea000383ffff */
.L_x_13044:
[----:B------:R-:W-:Y:S05]  /*183a0*/  BSYNC B9 ;  /* 0x0000000000097941 */ /* 0x000fea0003800000 */
.L_x_13041:
[----:B------:R-:W-:Y:S05]  /*183b0*/  EXIT ;  /* 0x000000000000794d */ /* 0x000fea0003800000 */
.L_x_13062:
[----:B0-----:R0:W1:Y:S02]  /*183c0*/  SYNCS.PHASECHK.TRANS64.TRYWAIT P6, [R82+URZ+0x30890], R94 ;  /* 0x0308905e520075a7 */ /* 0x00106400080c017f */
[----:B-1----:R-:W-:Y:S05]  /*183d0*/  @!P6 NANOSLEEP.SYNCS 0x989680 ;  /* 0x009896800000e95d */ /* 0x002fea0003900000 */
[----:B------:R-:W1:Y:S02]  /*183e0*/  @!P6 SYNCS.PHASECHK.TRANS64 P6, [R82+URZ+0x30890], R94 ;  /* 0x0308905e5200e5a7 */ /* 0x000e6400080c007f */
[----:B-1----:R-:W-:Y:S05]  /*183f0*/  @!P6 BRA `(.L_x_13062) ;  /* 0xfffffffc00f0e947 */ /* 0x002fea000383ffff */
[----:B------:R-:W-:Y:S05]  /*18400*/  BRA `(.L_x_13306) ;  /* 0xfffffea800507947 */ /* 0x000fea000383ffff */
.L_x_13082:
[----:B0-----:R0:W1:Y:S02]  /*18410*/  SYNCS.PHASECHK.TRANS64.TRYWAIT P5, [R82+URZ+0x30890], R94 ;  /* 0x0308905e520075a7 */ /* 0x00106400080a017f */
[----:B-1----:R-:W-:Y:S05]  /*18420*/  @!P5 NANOSLEEP.SYNCS 0x989680 ;  /* 0x009896800000d95d */ /* 0x002fea0003900000 */
[----:B------:R-:W1:Y:S02]  /*18430*/  @!P5 SYNCS.PHASECHK.TRANS64 P5, [R82+URZ+0x30890], R94 ;  /* 0x0308905e5200d5a7 */ /* 0x000e6400080a007f */
[----:B-1----:R-:W-:Y:S05]  /*18440*/  @!P5 BRA `(.L_x_13082) ;  /* 0xfffffffc00f0d947 */ /* 0x002fea000383ffff */
[----:B------:R-:W-:Y:S05]  /*18450*/  BRA `(.L_x_13307) ;  /* 0xfffffebc001c7947 */ /* 0x000fea000383ffff */
.L_x_13091:
[----:B-1----:R1:W2:Y:S02]  /*18460*/  SYNCS.PHASECHK.TRANS64.TRYWAIT P4, [R82+URZ+0x30890], R94 ;  /* 0x0308905e520075a7 */ /* 0x0022a4000808017f */
[----:B--2---:R-:W-:Y:S05]  /*18470*/  @!P4 NANOSLEEP.SYNCS 0x989680 ;  /* 0x009896800000c95d */ /* 0x004fea0003900000 */
[----:B------:R-:W2:Y:S02]  /*18480*/  @!P4 SYNCS.PHASECHK.TRANS64 P4, [R82+URZ+0x30890], R94 ;  /* 0x0308905e5200c5a7 */ /* 0x000ea4000808007f */
[----:B--2---:R-:W-:Y:S05]  /*18490*/  @!P4 BRA `(.L_x_13091) ;  /* 0xfffffffc00f0c947 */ /* 0x004fea000383ffff */
[----:B------:R-:W-:Y:S05]  /*184a0*/  BRA `(.L_x_13308) ;  /* 0xfffffecc007c7947 */ /* 0x000fea000383ffff */
.L_x_13097:
[----:B--2---:R2:W3:Y:S02]  /*184b0*/  SYNCS.PHASECHK.TRANS64.TRYWAIT P3, [R82+URZ+0x308b0], R94 ;  /* 0x0308b05e520075a7 */ /* 0x0044e4000806017f */
[----:B---3--:R-:W-:Y:S05]  /*184c0*/  @!P3 NANOSLEEP.SYNCS 0x989680 ;  /* 0x009896800000b95d */ /* 0x008fea0003900000 */
[----:B------:R-:W3:Y:S02]  /*184d0*/  @!P3 SYNCS.PHASECHK.TRANS64 P3, [R82+URZ+0x308b0], R94 ;  /* 0x0308b05e5200b5a7 */ /* 0x000ee4000806007f */
[----:B---3--:R-:W-:Y:S05]  /*184e0*/  @!P3 BRA `(.L_x_13097) ;  /* 0xfffffffc00f0b947 */ /* 0x008fea000383ffff */
[----:B------:R-:W-:Y:S05]  /*184f0*/  BRA `(.L_x_13309) ;  /* 0xfffffed000107947 */ /* 0x000fea000383ffff */
.L_x_13105:
[----:B------:R-:W0:Y:S01]  /*18500*/  S2R R3, SR_TID.X ;  /* 0x0000000000037919 */ /* 0x000e220000002100 */
[----:B------:R-:W-:Y:S01]  /*18510*/  BSSY B0, `(.L_x_13310) ;  /* 0x000000c000007945 */ /* 0x000fe20003800000 */
[----:B------:R-:W-:Y:S01]  /*18520*/  MOV R12, RZ ;  /* 0x000000ff000c7202 */ /* 0x000fe20000000f00 */
        /* <DEDUP_REMOVED lines=10> */
.L_x_13311:
[----:B------:R-:W-:Y:S05]  /*185d0*/  BSYNC B0 ;  /* 0x0000000000007941 */ /* 0x000fea0003800000 */
.L_x_13310:
[----:B------:R0:W-:Y:S01]  /*185e0*/  STL [R1+0x78], R14 ;  /* 0x0000780e01007387 */ /* 0x0001e20000100800 */
[----:B------:R-:W-:Y:S05]  /*185f0*/  BRA `(.L_x_13312) ;  /* 0xfffffed400607947 */ /* 0x000fea000383ffff */
.L_x_13117:
[----:B------:R-:W-:Y:S01]  /*18600*/  BSSY B1, `(.L_x_13313) ;  /* 0x0000008000017945 */ /* 0x000fe20003800000 */
[----:B------:R-:W-:Y:S02]  /*18610*/  IMAD.MOV.U32 R13, RZ, RZ, R26 ;  /* 0x000000ffff0d7224 */ /* 0x000fe400078e001a */
[----:B------:R-:W-:Y:S02]  /*18620*/  IMAD.MOV.U32 R12, RZ, RZ, RZ ;  /* 0x000000ffff0c7224 */ /* 0x000fe400078e00ff */
[----:B------:R-:W-:Y:S02]  /*18630*/  IMAD.MOV.U32 R11, RZ, RZ, 0x1c1f ;  /* 0x00001c1fff0b7424 */ /* 0x000fe400078e00ff */
[----:B------:R-:W-:-:S07]  /*18640*/  IMAD.MOV.U32 R15, RZ, RZ, -0x1 ;  /* 0xffffffffff0f7424 */ /* 0x000fce00078e00ff */
[----:B0-----:R-:W-:Y:S05]  /*18650*/  WARPSYNC.COLLECTIVE R15, `(.L_x_13314) ;  /* 0x000000000f087348 */ /* 0x001fea0003c00000 */
[----:B0-----:R0:W1:Y:S02]  /*18660*/  SHFL.IDX P6, R14, R13, R12, R11 ;  /* 0x0000000c0d0e7389 */ /* 0x00106400000c000b */
[----:B01----:R-:W-:Y:S01]  /*18670*/  ENDCOLLECTIVE ;  /* 0x000000000000791b */ /* 0x003fe20003800000 */
.L_x_13314:
[----:B------:R-:W-:Y:S05]  /*18680*/  BSYNC B1 ;  /* 0x0000000000017941 */ /* 0x000fea0003800000 */
.L_x_13313:
        /* <DEDUP_REMOVED lines=8> */
.L_x_13315:
[----:B------:R-:W-:Y:S02]  /*18710*/  IMAD.MOV.U32 R13, RZ, RZ, R28 ;  /* 0x000000ffff0d7224 */ /* 0x000fe400078e001c */
[----:B------:R-:W-:-:S07]  /*18720*/  IMAD.MOV.U32 R0, RZ, RZ, R14 ;  /* 0x000000ffff007224 */ /* 0x000fce00078e000e */
[----:B------:R-:W-:Y:S05]  /*18730*/  WARPSYNC.COLLECTIVE R15, `(.L_x_13316) ;  /* 0x000000000f087348 */ /* 0x000fea0003c00000 */
[----:B------:R0:W1:Y:S02]  /*18740*/  SHFL.IDX P6, R14, R13, R12, R11 ;  /* 0x0000000c0d0e7389 */ /* 0x00006400000c000b */
[----:B01----:R-:W-:Y:S01]  /*18750*/  ENDCOLLECTIVE ;  /* 0x000000000000791b */ /* 0x003fe20003800000 */
.L_x_13316:
[----:B------:R-:W-:Y:S02]  /*18760*/  IMAD.MOV.U32 R13, RZ, RZ, R27 ;  /* 0x000000ffff0d7224 */ /* 0x000fe400078e001b */
[----:B------:R-:W-:-:S07]  /*18770*/  IMAD.MOV.U32 R5, RZ, RZ, R14 ;  /* 0x000000ffff057224 */ /* 0x000fce00078e000e */
[----:B------:R-:W-:Y:S05]  /*18780*/  WARPSYNC.COLLECTIVE R15, `(.L_x_13317) ;  /* 0x000000000f087348 */ /* 0x000fea0003c00000 */
[----:B------:R0:W1:Y:S02]  /*18790*/  SHFL.IDX P6, R14, R13, R12, R11 ;  /* 0x0000000c0d0e7389 */ /* 0x00006400000c000b */
[----:B01----:R-:W-:Y:S01]  /*187a0*/  ENDCOLLECTIVE ;  /* 0x000000000000791b */ /* 0x003fe20003800000 */
.L_x_13317:
[----:B------:R-:W-:Y:S05]  /*187b0*/  BRA `(.L_x_13318) ;  /* 0xfffffed800647947 */ /* 0x000fea000383ffff */
.L_x_13121:
[----:B0-----:R0:W1:Y:S02]  /*187c0*/  SYNCS.PHASECHK.TRANS64.TRYWAIT P0, [R2+URZ+0x30800], R27 ;  /* 0x0308001b020075a7 */ /* 0x001064000800017f */
[----:B-1----:R-:W-:Y:S05]  /*187d0*/  @!P0 NANOSLEEP.SYNCS 0x989680 ;  /* 0x009896800000895d */ /* 0x002fea0003900000 */
[----:B------:R-:W1:Y:S02]  /*187e0*/  @!P0 SYNCS.PHASECHK.TRANS64 P0, [R2+URZ+0x30800], R27 ;  /* 0x0308001b020085a7 */ /* 0x000e64000800007f */
[----:B-1----:R-:W-:Y:S05]  /*187f0*/  @!P0 BRA `(.L_x_13121) ;  /* 0xfffffffc00f08947 */ /* 0x002fea000383ffff */
[----:B------:R-:W-:Y:S05]  /*18800*/  BRA `(.L_x_13319) ;  /* 0xfffffedc00947947 */ /* 0x000fea000383ffff */
.L_x_13129:
[----:B------:R-:W-:Y:S01]  /*18810*/  BSSY B1, `(.L_x_13320) ;  /* 0x0000008000017945 */ /* 0x000fe20003800000 */
[----:B------:R-:W-:Y:S01]  /*18820*/  MOV R13, R26 ;  /* 0x0000001a000d7202 */ /* 0x000fe20000000f00 */
[----:B------:R-:W-:Y:S02]  /*18830*/  IMAD.MOV.U32 R12, RZ, RZ, RZ ;  /* 0x000000ffff0c7224 */ /* 0x000fe400078e00ff */
[----:B------:R-:W-:Y:S02]  /*18840*/  IMAD.MOV.U32 R11, RZ, RZ, 0x1c1f ;  /* 0x00001c1fff0b7424 */ /* 0x000fe400078e00ff */
[----:B------:R-:W-:-:S07]  /*18850*/  IMAD.MOV.U32 R15, RZ, RZ, -0x1 ;  /* 0xffffffffff0f7424 */ /* 0x000fce00078e00ff */
[----:B0-----:R-:W-:Y:S05]  /*18860*/  WARPSYNC.COLLECTIVE R15, `(.L_x_13321) ;  /* 0x000000000f087348 */ /* 0x001fea0003c00000 */
[----:B0-----:R0:W1:Y:S02]  /*18870*/  SHFL.IDX P6, R14, R13, R12, R11 ;  /* 0x0000000c0d0e7389 */ /* 0x00106400000c000b */
[----:B01----:R-:W-:Y:S01]  /*18880*/  ENDCOLLECTIVE ;  /* 0x000000000000791b */ /* 0x003fe20003800000 */
.L_x_13321:
[----:B------:R-:W-:Y:S05]  /*18890*/  BSYNC B1 ;  /* 0x0000000000017941 */ /* 0x000fea0003800000 */
.L_x_13320:
[----:B------:R-:W-:Y:S01]  /*188a0*/  IMAD.MOV.U32 R13, RZ, RZ, R24 ;  /* 0x000000ffff0d7224 */ /* 0x000fe200078e0018 */
[----:B------:R-:W-:Y:S01]  /*188b0*/  MOV R15, 0xffffffff ;  /* 0xffffffff000f7802 */ /* 0x000fe20000000f00 */
[----:B------:R-:W-:Y:S02]  /*188c0*/  IMAD.MOV.U32 R12, RZ, RZ, RZ ;  /* 0x000000ffff0c7224 */ /* 0x000fe400078e00ff */
[----:B------:R-:W-:Y:S02]  /*188d0*/  IMAD.MOV.U32 R11, RZ, RZ, 0x1c1f ;  /* 0x00001c1fff0b7424 */ /* 0x000fe400078e00ff */
[----:B------:R-:W-:-:S07]  /*188e0*/  IMAD.MOV.U32 R0, RZ, RZ, R14 ;  /* 0x000000ffff007224 */ /* 0x000fce00078e000e */
[----:B------:R-:W-:Y:S05]  /*188f0*/  WARPSYNC.COLLECTIVE R15, `(.L_x_13322) ;  /* 0x000000000f087348 */ /* 0x000fea0003c00000 */
[----:B------:R0:W1:Y:S02]  /*18900*/  SHFL.IDX P6, R14, R13, R12, R11 ;  /* 0x0000000c0d0e7389 */ /* 0x00006400000c000b */
[----:B01----:R-:W-:Y:S01]  /*18910*/  ENDCOLLECTIVE ;  /* 0x000000000000791b */ /* 0x003fe20003800000 */
.L_x_13322:
[----:B------:R-:W-:Y:S02]  /*18920*/  IMAD.MOV.U32 R13, RZ, RZ, R28 ;  /* 0x000000ffff0d7224 */ /* 0x000fe400078e001c */
[----:B------:R-:W-:-:S07]  /*18930*/  IMAD.MOV.U32 R3, RZ, RZ, R14 ;  /* 0x000000ffff037224 */ /* 0x000fce00078e000e */
[----:B------:R-:W-:Y:S05]  /*18940*/  WARPSYNC.COLLECTIVE R15, `(.L_x_13323) ;  /* 0x000000000f087348 */ /* 0x000fea0003c00000 */
[----:B------:R0:W1:Y:S02]  /*18950*/  SHFL.IDX P6, R14, R13, R12, R11 ;  /* 0x0000000c0d0e7389 */ /* 0x00006400000c000b */
[----:B01----:R-:W-:Y:S01]  /*18960*/  ENDCOLLECTIVE ;  /* 0x000000000000791b */ /* 0x003fe20003800000 */
.L_x_13323:
[----:B------:R-:W-:Y:S02]  /*18970*/  IMAD.MOV.U32 R13, RZ, RZ, R27 ;  /* 0x000000ffff0d7224 */ /* 0x000fe400078e001b */
[----:B------:R-:W-:-:S07]  /*18980*/  IMAD.MOV.U32 R20, RZ, RZ, R14 ;  /* 0x000000ffff147224 */ /* 0x000fce00078e000e */
[----:B------:R-:W-:Y:S05]  /*18990*/  WARPSYNC.COLLECTIVE R15, `(.L_x_13324) ;  /* 0x000000000f087348 */ /* 0x000fea0003c00000 */
[----:B------:R0:W1:Y:S02]  /*189a0*/  SHFL.IDX P6, R14, R13, R12, R11 ;  /* 0x0000000c0d0e7389 */ /* 0x00006400000c000b */
[----:B01----:R-:W-:Y:S01]  /*189b0*/  ENDCOLLECTIVE ;  /* 0x000000000000791b */ /* 0x003fe20003800000 */
.L_x_13324:
[----:B------:R-:W-:Y:S05]  /*189c0*/  BRA `(.L_x_13325) ;  /* 0xfffffee800047947 */ /* 0x000fea000383ffff */
.L_x_13133:
[----:B0-----:R0:W1:Y:S02]  /*189d0*/  SYNCS.PHASECHK.TRANS64.TRYWAIT P1, [R2+URZ+0x30800], R27 ;  /* 0x0308001b020075a7 */ /* 0x001064000802017f */
[----:B-1----:R-:W-:Y:S05]  /*189e0*/  @!P1 NANOSLEEP.SYNCS 0x989680 ;  /* 0x009896800000995d */ /* 0x002fea0003900000 */
[----:B------:R-:W1:Y:S02]  /*189f0*/  @!P1 SYNCS.PHASECHK.TRANS64 P1, [R2+URZ+0x30800], R27 ;  /* 0x0308001b020095a7 */ /* 0x000e64000802007f */
[----:B-1----:R-:W-:Y:S05]  /*18a00*/  @!P1 BRA `(.L_x_13133) ;  /* 0xfffffffc00f09947 */ /* 0x002fea000383ffff */
[----:B------:R-:W-:Y:S05]  /*18a10*/  BRA `(.L_x_13326) ;  /* 0xfffffee800e87947 */ /* 0x000fea000383ffff */
.L_x_13139:
[----:B--2---:R2:W4:Y:S02]  /*18a20*/  SYNCS.PHASECHK.TRANS64.TRYWAIT P1, [R0+URZ+0x30830], R5 ;  /* 0x03083005000075a7 */ /* 0x004524000802017f */
[----:B----4-:R-:W-:Y:S05]  /*18a30*/  @!P1 NANOSLEEP.SYNCS 0x989680 ;  /* 0x009896800000995d */ /* 0x010fea0003900000 */
[----:B------:R-:W4:Y:S02]  /*18a40*/  @!P1 SYNCS.PHASECHK.TRANS64 P1, [R0+URZ+0x30830], R5 ;  /* 0x03083005000095a7 */ /* 0x000f24000802007f */
[----:B----4-:R-:W-:Y:S05]  /*18a50*/  @!P1 BRA `(.L_x_13139) ;  /* 0xfffffffc00f09947 */ /* 0x010fea000383ffff */
[----:B------:R-:W-:Y:S05]  /*18a60*/  BRA `(.L_x_13138) ;  /* 0xfffffef800487947 */ /* 0x000fea000383ffff */
.L_x_13145:
[----:B-1----:R1:W2:Y:S02]  /*18a70*/  SYNCS.PHASECHK.TRANS64.TRYWAIT P3, [R5+URZ+0x30830], R6 ;  /* 0x03083006050075a7 */ /* 0x0022a4000806017f */
[----:B--2---:R-:W-:Y:S05]  /*18a80*/  @!P3 NANOSLEEP.SYNCS 0x989680 ;  /* 0x009896800000b95d */ /* 0x004fea0003900000 */
[----:B------:R-:W2:Y:S02]  /*18a90*/  @!P3 SYNCS.PHASECHK.TRANS64 P3, [R5+URZ+0x30830], R6 ;  /* 0x030830060500b5a7 */ /* 0x000ea4000806007f */
[----:B--2---:R-:W-:Y:S05]  /*18aa0*/  @!P3 BRA `(.L_x_13145) ;  /* 0xfffffffc00f0b947 */ /* 0x004fea000383ffff */
[----:B------:R-:W-:Y:S05]  /*18ab0*/  BRA `(.L_x_13144) ;  /* 0xffffff3000e07947 */ /* 0x000fea000383ffff */
.L_x_13149:
[----:B-1----:R1:W2:Y:S02]  /*18ac0*/  SYNCS.PHASECHK.TRANS64.TRYWAIT P2, [R6+URZ+0x30850], R5 ;  /* 0x03085005060075a7 */ /* 0x0022a4000804017f */
[----:B--2---:R-:W-:Y:S05]  /*18ad0*/  @!P2 NANOSLEEP.SYNCS 0x989680 ;  /* 0x009896800000a95d */ /* 0x004fea0003900000 */
[----:B------:R-:W2:Y:S02]  /*18ae0*/  @!P2 SYNCS.PHASECHK.TRANS64 P2, [R6+URZ+0x30850], R5 ;  /* 0x030850050600a5a7 */ /* 0x000ea4000804007f */
[----:B--2---:R-:W-:Y:S05]  /*18af0*/  @!P2 BRA `(.L_x_13149) ;  /* 0xfffffffc00f0a947 */ /* 0x004fea000383ffff */
[----:B------:R-:W-:Y:S05]  /*18b00*/  BRA `(.L_x_13146) ;  /* 0xffffff3400b07947 */ /* 0x000fea000383ffff */
.L_x_13154:
[----:B-1----:R1:W2:Y:S02]  /*18b10*/  SYNCS.PHASECHK.TRANS64.TRYWAIT P0, [R11+URZ+0x30850], R0 ;  /* 0x030850000b0075a7 */ /* 0x0022a4000800017f */
[----:B--2---:R-:W-:Y:S05]  /*18b20*/  @!P0 NANOSLEEP.SYNCS 0x989680 ;  /* 0x009896800000895d */ /* 0x004fea0003900000 */
[----:B------:R-:W2:Y:S02]  /*18b30*/  @!P0 SYNCS.PHASECHK.TRANS64 P0, [R11+URZ+0x30850], R0 ;  /* 0x030850000b0085a7 */ /* 0x000ea4000800007f */
[----:B--2---:R-:W-:Y:S05]  /*18b40*/  @!P0 BRA `(.L_x_13154) ;  /* 0xfffffffc00f08947 */ /* 0x004fea000383ffff */
[----:B------:R-:W-:Y:S05]  /*18b50*/  BRA `(.L_x_13153) ;  /* 0xffffff7000107947 */ /* 0x000fea000383ffff */
.L_x_13162:
[----:B------:R-:W-:Y:S01]  /*18b60*/  IMAD.MOV.U32 R13, RZ, RZ, R20 ;  /* 0x000000ffff0d7224 */ /* 0x000fe200078e0014 */
[----:B------:R-:W-:Y:S01]  /*18b70*/  MOV R15, 0xffffffff ;  /* 0xffffffff000f7802 */ /* 0x000fe20000000f00 */
[----:B------:R-:W-:Y:S02]  /*18b80*/  IMAD.MOV.U32 R12, RZ, RZ, RZ ;  /* 0x000000ffff0c7224 */ /* 0x000fe400078e00ff */
[----:B------:R-:W-:Y:S02]  /*18b90*/  IMAD.MOV.U32 R11, RZ, RZ, 0x181f ;  /* 0x0000181fff0b7424 */ /* 0x000fe400078e00ff */
[----:B------:R-:W-:Y:S02]  /*18ba0*/  IMAD R24, R26, 0xc0, R30 ;  /* 0x000000c01a187824 */ /* 0x000fe400078e021e */
[----:B------:R-:W-:-:S07]  /*18bb0*/  IMAD R21, R8, R27, RZ ;  /* 0x0000001b08157224 */ /* 0x000fce00078e02ff */
[----:B------:R-:W-:Y:S05]  /*18bc0*/  WARPSYNC.COLLECTIVE R15, `(.L_x_13327) ;  /* 0x000000000f087348 */ /* 0x000fea0003c00000 */
[----:B------:R0:W1:Y:S02]  /*18bd0*/  SHFL.IDX P6, R14, R13, R12, R11 ;  /* 0x0000000c0d0e7389 */ /* 0x00006400000c000b */
[----:B01----:R-:W-:Y:S01]  /*18be0*/  ENDCOLLECTIVE ;  /* 0x000000000000791b */ /* 0x003fe20003800000 */
.L_x_13327:
[C---:B------:R-:W-:Y:S01]  /*18bf0*/  VIADD R8, R24.reuse, 0x30 ;  /* 0x0000003018087836 */ /* 0x040fe20000000000 */
[----:B------:R-:W-:-:S04]  /*18c00*/  ISETP.GE.OR P3, PT, R24, R21, P0 ;  /* 0x000000151800720c */ /* 0x000fc80000766670 */
[----:B------:R-:W-:Y:S01]  /*18c10*/  ISETP.GE.OR P4, PT, R8, R21, P0 ;  /* 0x000000150800720c */ /* 0x000fe20000786670 */
[----:B------:R-:W-:-:S05]  /*18c20*/  VIADD R8, R24, 0x60 ;  /* 0x0000006018087836 */ /* 0x000fca0000000000 */
[----:B------:R-:W-:Y:S01]  /*18c30*/  ISETP.GE.OR P2, PT, R8, R21, P0 ;  /* 0x000000150800720c */ /* 0x000fe20000746670 */
[----:B------:R-:W-:Y:S02]  /*18c40*/  IMAD.MOV.U32 R13, RZ, RZ, R7 ;  /* 0x000000ffff0d7224 */ /* 0x000fe400078e0007 */
[----:B------:R-:W-:-:S10]  /*18c50*/  IMAD.MOV.U32 R0, RZ, RZ, R14 ;  /* 0x000000ffff007224 */ /* 0x000fd400078e000e */
[----:B------:R-:W-:Y:S05]  /*18c60*/  WARPSYNC.COLLECTIVE R15, `(.L_x_13328) ;  /* 0x000000000f087348 */ /* 0x000fea0003c00000 */
[----:B------:R0:W1:Y:S02]  /*18c70*/  SHFL.IDX P6, R14, R13, R12, R11 ;  /* 0x0000000c0d0e7389 */ /* 0x00006400000c000b */
[----:B01----:R-:W-:Y:S01]  /*18c80*/  ENDCOLLECTIVE ;  /* 0x000000000000791b */ /* 0x003fe20003800000 */
.L_x_13328:
[----:B------:R-:W-:Y:S02]  /*18c90*/  IMAD.MOV.U32 R13, RZ, RZ, R20 ;  /* 0x000000ffff0d7224 */ /* 0x000fe400078e0014 */
[----:B------:R-:W-:Y:S02]  /*18ca0*/  IMAD.MOV.U32 R12, RZ, RZ, 0x1 ;  /* 0x00000001ff0c7424 */ /* 0x000fe400078e00ff */
[----:B------:R-:W-:-:S07]  /*18cb0*/  IMAD.MOV.U32 R3, RZ, RZ, R14 ;  /* 0x000000ffff037224 */ /* 0x000fce00078e000e */
[----:B------:R-:W-:Y:S05]  /*18cc0*/  WARPSYNC.COLLECTIVE R15, `(.L_x_13329) ;  /* 0x000000000f087348 */ /* 0x000fea0003c00000 */
[----:B------:R0:W1:Y:S02]  /*18cd0*/  SHFL.IDX P6, R14, R13, R12, R11 ;  /* 0x0000000c0d0e7389 */ /* 0x00006400000c000b */
[----:B01----:R-:W-:Y:S01]  /*18ce0*/  ENDCOLLECTIVE ;  /* 0x000000000000791b */ /* 0x003fe20003800000 */
.L_x_13329:
[----:B------:R-:W-:-:S04]  /*18cf0*/  @!P3 LEA R10, P5, R29, R3, 0x1 ;  /* 0x000000031d0ab211 */ /* 0x000fc800078a08ff */
[----:B------:R-:W-:Y:S01]  /*18d00*/  @!P3 LEA.HI.X R3, R29, R0, R28, 0x1, P5 ;  /* 0x000000001d03b211 */ /* 0x000fe200028f0c1c */
[----:B------:R-:W-:Y:S02]  /*18d10*/  IMAD.MOV.U32 R13, RZ, RZ, R7 ;  /* 0x000000ffff0d7224 */ /* 0x000fe400078e0007 */
[----:B------:R-:W-:-:S07]  /*18d20*/  IMAD.MOV.U32 R4, RZ, RZ, R14 ;  /* 0x000000ffff047224 */ /* 0x000fce00078e000e */
[----:B------:R-:W-:Y:S05]  /*18d30*/  WARPSYNC.COLLECTIVE R15, `(.L_x_13330) ;  /* 0x000000000f087348 */ /* 0x000fea0003c00000 */
[----:B------:R0:W1:Y:S02]  /*18d40*/  SHFL.IDX P6, R14, R13, R12, R11 ;  /* 0x0000000c0d0e7389 */ /* 0x00006400000c000b */
[----:B01----:R-:W-:Y:S01]  /*18d50*/  ENDCOLLECTIVE ;  /* 0x000000000000791b */ /* 0x003fe20003800000 */
.L_x_13330:
[----:B------:R-:W-:Y:S02]  /*18d60*/  IMAD.MOV.U32 R13, RZ, RZ, R20 ;  /* 0x000000ffff0d7224 */ /* 0x000fe400078e0014 */
[----:B------:R-:W-:Y:S01]  /*18d70*/  IMAD.MOV.U32 R12, RZ, RZ, 0x2 ;  /* 0x00000002ff0c7424 */ /* 0x000fe200078e00ff */
[----:B------:R-:W-:-:S07]  /*18d80*/  MOV R5, R14 ;  /* 0x0000000e00057202 */ /* 0x000fce0000000f00 */
[----:B------:R-:W-:Y:S05]  /*18d90*/  WARPSYNC.COLLECTIVE R15, `(.L_x_13331) ;  /* 0x000000000f087348 */ /* 0x000fea0003c00000 */
[----:B------:R0:W1:Y:S02]  /*18da0*/  SHFL.IDX P6, R14, R13, R12, R11 ;  /* 0x0000000c0d0e7389 */ /* 0x00006400000c000b */
[----:B01----:R-:W-:Y:S01]  /*18db0*/  ENDCOLLECTIVE ;  /* 0x000000000000791b */ /* 0x003fe20003800000 */
.L_x_13331:
[----:B------:R-:W-:-:S04]  /*18dc0*/  @!P4 LEA R8, P1, R29, R5, 0x1 ;  /* 0x000000051d08c211 */ /* 0x000fc800078208ff */
[----:B------:R-:W-:Y:S01]  /*18dd0*/  @!P4 LEA.HI.X R9, R29, R4, R28, 0x1, P1 ;  /* 0x000000041d09c211 */ /* 0x000fe200008f0c1c */
[----:B------:R-:W-:Y:S02]  /*18de0*/  IMAD.MOV.U32 R13, RZ, RZ, R7 ;  /* 0x000000ffff0d7224 */ /* 0x000fe400078e0007 */
[----:B------:R-:W-:-:S07]  /*18df0*/  IMAD.MOV.U32 R6, RZ, RZ, R14 ;  /* 0x000000ffff067224 */ /* 0x000fce00078e000e */
[----:B------:R-:W-:Y:S05]  /*18e00*/  WARPSYNC.COLLECTIVE R15, `(.L_x_13332) ;  /* 0x000000000f087348 */ /* 0x000fea0003c00000 */
[----:B------:R0:W1:Y:S02]  /*18e10*/  SHFL.IDX P6, R14, R13, R12, R11 ;  /* 0x0000000c0d0e7389 */ /* 0x00006400000c000b */
[----:B01----:R-:W-:Y:S01]  /*18e20*/  ENDCOLLECTIVE ;  /* 0x000000000000791b */ /* 0x003fe20003800000 */
.L_x_13332:
[----:B------:R-:W-:Y:S01]  /*18e30*/  @!P3 IMAD.MOV.U32 R11, RZ, RZ, R3 ;  /* 0x000000ffff0bb224 */ /* 0x000fe200078e0003 */
[----:B------:R-:W-:Y:S01]  /*18e40*/  MOV R13, R20 ;  /* 0x00000014000d7202 */ /* 0x000fe20000000f00 */
[----:B------:R-:W-:-:S03]  /*18e50*/  IMAD.MOV.U32 R12, RZ, RZ, 0x3 ;  /* 0x00000003ff0c7424 */ /* 0x000fc600078e00ff */
[----:B------:R0:W-:Y:S04]  /*18e60*/  @!P3 ST.E.128 desc[UR56][R10.64], RZ ;  /* 0x000000ff0a00b985 */ /* 0x0001e8000c101d38 */
[----:B------:R1:W-:Y:S01]  /*18e70*/  @!P4 ST.E.128 desc[UR56][R8.64], RZ ;  /* 0x000000ff0800c985 */ /* 0x0003e2000c101d38 */
[----:B------:R-:W-:-:S04]  /*18e80*/  @!P2 LEA R25, P5, R29, R14, 0x1 ;  /* 0x0000000e1d19a211 */ /* 0x000fc800078a08ff */
[----:B------:R-:W-:Y:S01]  /*18e90*/  @!P2 LEA.HI.X R5, R29, R6, R28, 0x1, P5 ;  /* 0x000000061d05a211 */ /* 0x000fe200028f0c1c */
[----:B0-----:R-:W-:Y:S02]  /*18ea0*/  IMAD.MOV.U32 R11, RZ, RZ, 0x181f ;  /* 0x0000181fff0b7424 */ /* 0x001fe400078e00ff */
[----:B------:R-:W-:-:S07]  /*18eb0*/  @!P2 IMAD.MOV.U32 R4, RZ, RZ, R25 ;  /* 0x000000ffff04a224 */ /* 0x000fce00078e0019 */
[----:B-1----:R-:W-:Y:S05]  /*18ec0*/  WARPSYNC.COLLECTIVE R15, `(.L_x_13333) ;  /* 0x000000000f087348 */ /* 0x002fea0003c00000 */
[----:B------:R0:W2:Y:S02]  /*18ed0*/  SHFL.IDX P6, R14, R13, R12, R11 ;  /* 0x0000000c0d0e7389 */ /* 0x0000a400000c000b */
[----:B012---:R-:W-:Y:S01]  /*18ee0*/  ENDCOLLECTIVE ;  /* 0x000000000000791b */ /* 0x007fe20003800000 */
.L_x_13333:
[----:B------:R0:W-:Y:S01]  /*18ef0*/  @!P2 ST.E.128 desc[UR56][R4.64], RZ ;  /* 0x000000ff0400a985 */ /* 0x0001e2000c101d38 */
[----:B------:R-:W-:Y:S02]  /*18f00*/  IMAD.MOV.U32 R13, RZ, RZ, R7 ;  /* 0x000000ffff0d7224 */ /* 0x000fe400078e0007 */
[----:B------:R-:W-:-:S07]  /*18f10*/  IMAD.MOV.U32 R0, RZ, RZ, R14 ;  /* 0x000000ffff007224 */ /* 0x000fce00078e000e */
[----:B0-----:R-:W-:Y:S05]  /*18f20*/  WARPSYNC.COLLECTIVE R15, `(.L_x_13334) ;  /* 0x000000000f087348 */ /* 0x001fea0003c00000 */
[----:B------:R1:W2:Y:S02]  /*18f30*/  SHFL.IDX P6, R14, R13, R12, R11 ;  /* 0x0000000c0d0e7389 */ /* 0x0002a400000c000b */
[----:B012---:R-:W-:Y:S01]  /*18f40*/  ENDCOLLECTIVE ;  /* 0x000000000000791b */ /* 0x007fe20003800000 */
.L_x_13334:
[----:B------:R-:W-:Y:S05]  /*18f50*/  BRA `(.L_x_13335) ;  /* 0xffffff9000707947 */ /* 0x000fea000383ffff */
.L_x_13179:
[----:B------:R-:W0:Y:S01]  /*18f60*/  S2R R6, SR_TID.X ;  /* 0x0000000000067919 */ /* 0x000e220000002100 */
[----:B------:R-:W-:Y:S01]  /*18f70*/  BSSY B1, `(.L_x_13336) ;  /* 0x000000a000017945 */ /* 0x000fe20003800000 */
[----:B------:R-:W-:Y:S01]  /*18f80*/  IMAD.MOV.U32 R12, RZ, RZ, RZ ;  /* 0x000000ffff0c7224 */ /* 0x000fe200078e00ff */
[----:B------:R-:W-:Y:S01]  /*18f90*/  MOV R11, 0x1f ;  /* 0x0000001f000b7802 */ /* 0x000fe20000000f00 */
[----:B------:R-:W-:Y:S01]  /*18fa0*/  IMAD.MOV.U32 R15, RZ, RZ, -0x1 ;  /* 0xffffffffff0f7424 */ /* 0x000fe200078e00ff */
[----:B0-----:R-:W-:-:S04]  /*18fb0*/  SHF.R.U32.HI R6, RZ, 0x5, R6 ;  /* 0x00000005ff067819 */ /* 0x001fc80000011606 */
[----:B------:R-:W-:-:S05]  /*18fc0*/  LOP3.LUT R6, R6, 0x3, RZ, 0xc0, !PT ;  /* 0x0000000306067812 */ /* 0x000fca00078ec0ff */
[----:B------:R-:W-:-:S07]  /*18fd0*/  IMAD.MOV.U32 R13, RZ, RZ, R6 ;  /* 0x000000ffff0d7224 */ /* 0x000fce00078e0006 */
[----:B------:R-:W-:Y:S05]  /*18fe0*/  WARPSYNC.COLLECTIVE R15, `(.L_x_13337) ;  /* 0x000000000f087348 */ /* 0x000fea0003c00000 */
[----:B------:R0:W1:Y:S02]  /*18ff0*/  SHFL.IDX P6, R14, R13, R12, R11 ;  /* 0x0000000c0d0e7389 */ /* 0x00006400000c000b */
[----:B01----:R-:W-:Y:S01]  /*19000*/  ENDCOLLECTIVE ;  /* 0x000000000000791b */ /* 0x003fe20003800000 */
.L_x_13337:
[----:B------:R-:W-:Y:S05]  /*19010*/  BSYNC B1 ;  /* 0x0000000000017941 */ /* 0x000fea0003800000 */
.L_x_13336:
[----:B------:R-:W-:Y:S05]  /*19020*/  BRA `(.L_x_13338) ;  /* 0xffffffa000e47947 */ /* 0x000fea000383ffff */
.L_x_13181:
[----:B------:R-:W-:Y:S01]  /*19030*/  BSSY B1, `(.L_x_13339) ;  /* 0x0000006000017945 */ /* 0x000fe20003800000 */
[----:B------:R-:W-:-:S07]  /*19040*/  IMAD.MOV.U32 R15, RZ, RZ, -0x1 ;  /* 0xffffffffff0f7424 */ /* 0x000fce00078e00ff */
[----:B0-----:R-:W-:Y:S05]  /*19050*/  WARPSYNC.COLLECTIVE R15, `(.L_x_13340) ;  /* 0x000000000f0c7348 */ /* 0x001fea0003c00000 */
[----:B------:R-:W-:Y:S02]  /*19060*/  ELECT P6, UR62, PT ;  /* 0x00000000003e782f */ /* 0x000fe400038c0000 */
[----:B------:R-:W-:Y:S01]  /*19070*/  MOV R14, UR62 ;  /* 0x0000003e000e7c02 */ /* 0x000fe20008000f00 */
[----:B0-----:R-:W-:Y:S10]  /*19080*/  ENDCOLLECTIVE ;  /* 0x000000000000791b */ /* 0x001ff40003800000 */
.L_x_13340:
[----:B------:R-:W-:Y:S05]  /*19090*/  BSYNC B1 ;  /* 0x0000000000017941 */ /* 0x000fea0003800000 */
.L_x_13339:
[----:B------:R-:W-:Y:S05]  /*190a0*/  BRA `(.L_x_13180) ;  /* 0xffffffa000dc7947 */ /* 0x000fea000383ffff */
.L_x_13183:
[----:B0-----:R0:W1:Y:S02]  /*190b0*/  SYNCS.PHASECHK.TRANS64.TRYWAIT P0, [R22+URZ+0x30820], R5 ;  /* 0x03082005160075a7 */ /* 0x001064000800017f */
[----:B-1----:R-:W-:Y:S05]  /*190c0*/  @!P0 NANOSLEEP.SYNCS 0x989680 ;  /* 0x009896800000895d */ /* 0x002fea0003900000 */
[----:B------:R-:W1:Y:S02]  /*190d0*/  @!P0 SYNCS.PHASECHK.TRANS64 P0, [R22+URZ+0x30820], R5 ;  /* 0x03082005160085a7 */ /* 0x000e64000800007f */
[----:B-1----:R-:W-:Y:S05]  /*190e0*/  @!P0 BRA `(.L_x_13183) ;  /* 0xfffffffc00f08947 */ /* 0x002fea000383ffff */
[----:B------:R-:W-:Y:S05]  /*190f0*/  BRA `(.L_x_13341) ;  /* 0xffffffa000ec7947 */ /* 0x000fea000383ffff */
.L_x_13187:
[----:B0-----:R0:W1:Y:S02]  /*19100*/  SYNCS.PHASECHK.TRANS64.TRYWAIT P0, [R6+URZ+0x308a0], R5 ;  /* 0x0308a005060075a7 */ /* 0x001064000800017f */
[----:B-1----:R-:W-:Y:S05]  /*19110*/  @!P0 NANOSLEEP.SYNCS 0x989680 ;  /* 0x009896800000895d */ /* 0x002fea0003900000 */
[----:B------:R-:W1:Y:S02]  /*19120*/  @!P0 SYNCS.PHASECHK.TRANS64 P0, [R6+URZ+0x308a0], R5 ;  /* 0x0308a005060085a7 */ /* 0x000e64000800007f */
[----:B-1----:R-:W-:Y:S05]  /*19130*/  @!P0 BRA `(.L_x_13187) ;  /* 0xfffffffc00f08947 */ /* 0x002fea000383ffff */
[----:B------:R-:W-:Y:S05]  /*19140*/  BRA `(.L_x_13342) ;  /* 0xffffffa400087947 */ /* 0x000fea000383ffff */
.L_x_13192:
[----:B-1----:R1:W2:Y:S02]  /*19150*/  SYNCS.PHASECHK.TRANS64.TRYWAIT P0, [R6+URZ+0x308c0], R5 ;  /* 0x0308c005060075a7 */ /* 0x0022a4000800017f */
[----:B--2---:R-:W-:Y:S05]  /*19160*/  @!P0 NANOSLEEP.SYNCS 0x989680 ;  /* 0x009896800000895d */ /* 0x004fea0003900000 */
[----:B------:R-:W2:Y:S02]  /*19170*/  @!P0 SYNCS.PHASECHK.TRANS64 P0, [R6+URZ+0x308c0], R5 ;  /* 0x0308c005060085a7 */ /* 0x000ea4000800007f */
[----:B--2---:R-:W-:Y:S05]  /*19180*/  @!P0 BRA `(.L_x_13192) ;  /* 0xfffffffc00f08947 */ /* 0x004fea000383ffff */
[----:B------:R-:W-:Y:S05]  /*19190*/  BRA `(.L_x_13343) ;  /* 0xffffffa400847947 */ /* 0x000fea000383ffff */
.L_x_13199:
[----:B-1----:R1:W2:Y:S02]  /*191a0*/  SYNCS.PHASECHK.TRANS64.TRYWAIT P1, [R5+URZ+0x308a0], R6 ;  /* 0x0308a006050075a7 */ /* 0x0022a4000802017f */
[----:B--2---:R-:W-:Y:S05]  /*191b0*/  @!P1 NANOSLEEP.SYNCS 0x989680 ;  /* 0x009896800000995d */ /* 0x004fea0003900000 */
[----:B------:R-:W2:Y:S02]  /*191c0*/  @!P1 SYNCS.PHASECHK.TRANS64 P1, [R5+URZ+0x308a0], R6 ;  /* 0x0308a006050095a7 */ /* 0x000ea4000802007f */
[----:B--2---:R-:W-:Y:S05]  /*191d0*/  @!P1 BRA `(.L_x_13199) ;  /* 0xfffffffc00f09947 */ /* 0x004fea000383ffff */
[----:B------:R-:W-:Y:S05]  /*191e0*/  BRA `(.L_x_13344) ;  /* 0xffffffa8004c7947 */ /* 0x000fea000383ffff */
.L_x_13204:
[----:B0-----:R0:W2:Y:S02]  /*191f0*/  SYNCS.PHASECHK.TRANS64.TRYWAIT P1, [R5+URZ+0x308c0], R6 ;  /* 0x0308c006050075a7 */ /* 0x0010a4000802017f */
[----:B--2---:R-:W-:Y:S05]  /*19200*/  @!P1 NANOSLEEP.SYNCS 0x989680 ;  /* 0x009896800000995d */ /* 0x004fea0003900000 */
[----:B------:R-:W2:Y:S02]  /*19210*/  @!P1 SYNCS.PHASECHK.TRANS64 P1, [R5+URZ+0x308c0], R6 ;  /* 0x0308c006050095a7 */ /* 0x000ea4000802007f */
[----:B--2---:R-:W-:Y:S05]  /*19220*/  @!P1 BRA `(.L_x_13204) ;  /* 0xfffffffc00f09947 */ /* 0x004fea000383ffff */
[----:B------:R-:W-:Y:S05]  /*19230*/  BRA `(.L_x_13345) ;  /* 0xffffffa800c47947 */ /* 0x000fea000383ffff */
.L_x_13217:
        /* <DEDUP_REMOVED lines=11> */
.L_x_13347:
[----:B------:R-:W-:Y:S05]  /*192f0*/  BSYNC B0 ;  /* 0x0000000000007941 */ /* 0x000fea0003800000 */
.L_x_13346:
[----:B------:R-:W-:Y:S05]  /*19300*/  BRA `(.L_x_13348) ;  /* 0xffffffb000dc7947 */ /* 0x000fea000383ffff */
.L_x_13219:
[----:B------:R-:W-:Y:S01]  /*19310*/  BSSY B0, `(.L_x_13349) ;  /* 0x0000006000007945 */ /* 0x000fe20003800000 */
[----:B------:R-:W-:-:S07]  /*19320*/  IMAD.MOV.U32 R15, RZ, RZ, -0x1 ;  /* 0xffffffffff0f7424 */ /* 0x000fce00078e00ff */
[----:B012---:R-:W-:Y:S05]  /*19330*/  WARPSYNC.COLLECTIVE R15, `(.L_x_13350) ;  /* 0x000000000f0c7348 */ /* 0x007fea0003c00000 */
[----:B------:R-:W-:Y:S02]  /*19340*/  ELECT P6, UR62, PT ;  /* 0x00000000003e782f */ /* 0x000fe400038c0000 */
[----:B------:R-:W-:Y:S01]  /*19350*/  MOV R14, UR62 ;  /* 0x0000003e000e7c02 */ /* 0x000fe20008000f00 */
[----:B012---:R-:W-:Y:S10]  /*19360*/  ENDCOLLECTIVE ;  /* 0x000000000000791b */ /* 0x007ff40003800000 */
.L_x_13350:
[----:B------:R-:W-:Y:S05]  /*19370*/  BSYNC B0 ;  /* 0x0000000000007941 */ /* 0x000fea0003800000 */
.L_x_13349:
[----:B------:R-:W-:Y:S05]  /*19380*/  BRA `(.L_x_13351) ;  /* 0xffffffb000e47947 */ /* 0x000fea000383ffff */
.L_x_13221:
[----:B--2---:R2:W3:Y:S02]  /*19390*/  SYNCS.PHASECHK.TRANS64.TRYWAIT P0, [R0+URZ+0x30840], R2 ;  /* 0x03084002000075a7 */ /* 0x0044e4000800017f */
[----:B---3--:R-:W-:Y:S05]  /*193a0*/  @!P0 NANOSLEEP.SYNCS 0x989680 ;  /* 0x009896800000895d */ /* 0x008fea0003900000 */
[----:B------:R-:W3:Y:S02]  /*193b0*/  @!P0 SYNCS.PHASECHK.TRANS64 P0, [R0+URZ+0x30840], R2 ;  /* 0x03084002000085a7 */ /* 0x000ee4000800007f */
[----:B---3--:R-:W-:Y:S05]  /*193c0*/  @!P0 BRA `(.L_x_13221) ;  /* 0xfffffffc00f08947 */ /* 0x008fea000383ffff */
[----:B------:R-:W-:Y:S05]  /*193d0*/  BRA `(.L_x_13352) ;  /* 0xffffffb4003c7947 */ /* 0x000fea000383ffff */
.L_x_13225:
[----:B------:R-:W2:Y:S01]  /*193e0*/  LDL.LU R11, [R1+0x38] ;  /* 0x00003800010b7983 */ /* 0x000ea20000300800 */
[----:B------:R-:W-:Y:S01]  /*193f0*/  MOV R13, R4 ;  /* 0x00000004000d7202 */ /* 0x000fe20000000f00 */
[----:B------:R-:W-:Y:S02]  /*19400*/  IMAD.MOV.U32 R12, RZ, RZ, RZ ;  /* 0x000000ffff0c7224 */ /* 0x000fe400078e00ff */
[----:B------:R-:W-:Y:S02]  /*19410*/  IMAD.MOV.U32 R15, RZ, RZ, -0x1 ;  /* 0xffffffffff0f7424 */ /* 0x000fe400078e00ff */
[----:B------:R-:W-:-:S05]  /*19420*/  IMAD R17, R17, 0xc0, R21 ;  /* 0x000000c011117824 */ /* 0x000fca00078e0215 */
[----:B------:R-:W-:Y:S01]  /*19430*/  IADD3 R8, R17, 0x10, RZ ;  /* 0x0000001011087810 */ /* 0x000fe20007ffe0ff */
[----:B--2---:R-:W-:Y:S02]  /*19440*/  IMAD R3, R11, R9, RZ ;  /* 0x000000090b037224 */ /* 0x004fe400078e02ff */
[----:B------:R-:W-:-:S03]  /*19450*/  IMAD.MOV.U32 R11, RZ, RZ, 0x181f ;  /* 0x0000181fff0b7424 */ /* 0x000fc600078e00ff */
[----:B------:R-:W-:-:S13]  /*19460*/  ISETP.GE.AND P1, PT, R17, R3, PT ;  /* 0x000000031100720c */ /* 0x000fda0003f26270 */
[----:B-----5:R-:W-:Y:S05]  /*19470*/  WARPSYNC.COLLECTIVE R15, `(.L_x_13353) ;  /* 0x000000000f087348 */ /* 0x020fea0003c00000 */
[----:B------:R0:W1:Y:S02]  /*19480*/  SHFL.IDX P6, R14, R13, R12, R11 ;  /* 0x0000000c0d0e7389 */ /* 0x00006400000c000b */
[----:B01---5:R-:W-:Y:S01]  /*19490*/  ENDCOLLECTIVE ;  /* 0x000000000000791b */ /* 0x023fe20003800000 */
.L_x_13353:
[----:B------:R-:W-:Y:S02]  /*194a0*/  IMAD.MOV.U32 R13, RZ, RZ, R0 ;  /* 0x000000ffff0d7224 */ /* 0x000fe400078e0000 */
[----:B------:R-:W-:-:S07]  /*194b0*/  IMAD.MOV.U32 R6, RZ, RZ, R14 ;  /* 0x000000ffff067224 */ /* 0x000fce00078e000e */
[----:B------:R-:W-:Y:S05]  /*194c0*/  WARPSYNC.COLLECTIVE R15, `(.L_x_13354) ;  /* 0x000000000f087348 */ /* 0x000fea0003c00000 */
[----:B------:R0:W1:Y:S02]  /*194d0*/  SHFL.IDX P6, R14, R13, R12, R11 ;  /* 0x0000000c0d0e7389 */ /* 0x00006400000c000b */
[----:B01----:R-:W-:Y:S01]  /*194e0*/  ENDCOLLECTIVE ;  /* 0x000000000000791b */ /* 0x003fe20003800000 */
.L_x_13354:
[----:B------:R-:W-:Y:S02]  /*194f0*/  IMAD.MOV.U32 R13, RZ, RZ, R4 ;  /* 0x000000ffff0d7224 */ /* 0x000fe400078e0004 */
[----:B------:R-:W-:Y:S02]  /*19500*/  IMAD.MOV.U32 R12, RZ, RZ, 0x1 ;  /* 0x00000001ff0c7424 */ /* 0x000fe400078e00ff */
[----:B------:R-:W-:-:S07]  /*19510*/  IMAD.MOV.U32 R7, RZ, RZ, R14 ;  /* 0x000000ffff077224 */ /* 0x000fce00078e000e */
[----:B------:R-:W-:Y:S05]  /*19520*/  WARPSYNC.COLLECTIVE R15, `(.L_x_13355) ;  /* 0x000000000f087348 */ /* 0x000fea0003c00000 */
[----:B------:R0:W1:Y:S02]  /*19530*/  SHFL.IDX P6, R14, R13, R12, R11 ;  /* 0x0000000c0d0e7389 */ /* 0x00006400000c000b */
[----:B01----:R-:W-:Y:S01]  /*19540*/  ENDCOLLECTIVE ;  /* 0x000000000000791b */ /* 0x003fe20003800000 */
.L_x_13355:
        /* <DEDUP_REMOVED lines=15> */
.L_x_13356:
[----:B------:R-:W-:Y:S01]  /*19640*/  MOV R13, R4 ;  /* 0x00000004000d7202 */ /* 0x000fe20000000f00 */
[----:B------:R-:W-:Y:S02]  /*19650*/  IMAD.MOV.U32 R12, RZ, RZ, 0x2 ;  /* 0x00000002ff0c7424 */ /* 0x000fe400078e00ff */
[----:B------:R-:W-:-:S07]  /*19660*/  IMAD.MOV.U32 R7, RZ, RZ, R14 ;  /* 0x000000ffff077224 */ /* 0x000fce00078e000e */
[----:B------:R-:W-:Y:S05]  /*19670*/  WARPSYNC.COLLECTIVE R15, `(.L_x_13357) ;  /* 0x000000000f087348 */ /* 0x000fea0003c00000 */
[----:B------:R0:W1:Y:S02]  /*19680*/  SHFL.IDX P6, R14, R13, R12, R11 ;  /* 0x0000000c0d0e7389 */ /* 0x00006400000c000b */
[----:B01----:R-:W-:Y:S01]  /*19690*/  ENDCOLLECTIVE ;  /* 0x000000000000791b */ /* 0x003fe20003800000 */
.L_x_13357:
        /* <DEDUP_REMOVED lines=16> */
.L_x_13358:
[----:B------:R-:W-:Y:S01]  /*197a0*/  IMAD.MOV.U32 R13, RZ, RZ, R4 ;  /* 0x000000ffff0d7224 */ /* 0x000fe200078e0004 */
[----:B------:R-:W-:Y:S01]  /*197b0*/  MOV R12, 0x3 ;  /* 0x00000003000c7802 */ /* 0x000fe20000000f00 */
[----:B------:R-:W-:-:S07]  /*197c0*/  IMAD.MOV.U32 R7, RZ, RZ, R14 ;  /* 0x000000ffff077224 */ /* 0x000fce00078e000e */
[----:B------:R-:W-:Y:S05]  /*197d0*/  WARPSYNC.COLLECTIVE R15, `(.L_x_13359) ;  /* 0x000000000f087348 */ /* 0x000fea0003c00000 */
[----:B------:R0:W1:Y:S02]  /*197e0*/  SHFL.IDX P6, R14, R13, R12, R11 ;  /* 0x0000000c0d0e7389 */ /* 0x00006400000c000b */
[----:B01----:R-:W-:Y:S01]  /*197f0*/  ENDCOLLECTIVE ;  /* 0x000000000000791b */ /* 0x003fe20003800000 */
.L_x_13359:
        /* <DEDUP_REMOVED lines=16> */
.L_x_13360:
[----:B------:R-:W-:Y:S02]  /*19900*/  IMAD.MOV.U32 R13, RZ, RZ, R4 ;  /* 0x000000ffff0d7224 */ /* 0x000fe400078e0004 */
[----:B------:R-:W-:Y:S02]  /*19910*/  IMAD.MOV.U32 R12, RZ, RZ, 0x4 ;  /* 0x00000004ff0c7424 */ /* 0x000fe400078e00ff */
[----:B------:R-:W-:-:S07]  /*19920*/  IMAD.MOV.U32 R7, RZ, RZ, R14 ;  /* 0x000000ffff077224 */ /* 0x000fce00078e000e */
[----:B------:R-:W-:Y:S05]  /*19930*/  WARPSYNC.COLLECTIVE R15, `(.L_x_13361) ;  /* 0x000000000f087348 */ /* 0x000fea0003c00000 */
[----:B------:R0:W1:Y:S02]  /*19940*/  SHFL.IDX P6, R14, R13, R12, R11 ;  /* 0x0000000c0d0e7389 */ /* 0x00006400000c000b */
[----:B01----:R-:W-:Y:S01]  /*19950*/  ENDCOLLECTIVE ;  /* 0x000000000000791b */ /* 0x003fe20003800000 */
.L_x_13361:
        /* <DEDUP_REMOVED lines=16> */
.L_x_13362:
[----:B------:R-:W-:Y:S02]  /*19a60*/  IMAD.MOV.U32 R13, RZ, RZ, R4 ;  /* 0x000000ffff0d7224 */ /* 0x000fe400078e0004 */
[----:B------:R-:W-:Y:S02]  /*19a70*/  IMAD.MOV.U32 R12, RZ, RZ, 0x5 ;  /* 0x00000005ff0c7424 */ /* 0x000fe400078e00ff */
[----:B------:R-:W-:-:S07]  /*19a80*/  IMAD.MOV.U32 R7, RZ, RZ, R14 ;  /* 0x000000ffff077224 */ /* 0x000fce00078e000e */
[----:B------:R-:W-:Y:S05]  /*19a90*/  WARPSYNC.COLLECTIVE R15, `(.L_x_13363) ;  /* 0x000000000f087348 */ /* 0x000fea0003c00000 */
[----:B------:R0:W1:Y:S02]  /*19aa0*/  SHFL.IDX P6, R14, R13, R12, R11 ;  /* 0x0000000c0d0e7389 */ /* 0x00006400000c000b */
[----:B01----:R-:W-:Y:S01]  /*19ab0*/  ENDCOLLECTIVE ;  /* 0x000000000000791b */ /* 0x003fe20003800000 */
.L_x_13363:
[----:B------:R-:W-:-:S05]  /*19ac0*/  @!P1 LEA R7, P2, R20, R7, 0x1 ;  /* 0x0000000714079211 */ /* 0x000fca00078408ff */
[----:B------:R-:W-:-:S05]  /*19ad0*/  @!P1 IMAD.X R6, RZ, RZ, R6, P2 ;  /* 0x000000ffff069224 */ /* 0x000fca00010e0606 */
        /* <DEDUP_REMOVED lines=14> */
.L_x_13364:
[----:B------:R-:W-:Y:S02]  /*19bc0*/  IMAD.MOV.U32 R13, RZ, RZ, R4 ;  /* 0x000000ffff0d7224 */ /* 0x000fe400078e0004 */
[----:B------:R-:W-:Y:S02]  /*19bd0*/  IMAD.MOV.U32 R12, RZ, RZ, 0x6 ;  /* 0x00000006ff0c7424 */ /* 0x000fe400078e00ff */
[----:B------:R-:W-:-:S07]  /*19be0*/  IMAD.MOV.U32 R7, RZ, RZ, R14 ;  /* 0x000000ffff077224 */ /* 0x000fce00078e000e */
[----:B------:R-:W-:Y:S05]  /*19bf0*/  WARPSYNC.COLLECTIVE R15, `(.L_x_13365) ;  /* 0x000000000f087348 */ /* 0x000fea0003c00000 */
[----:B------:R0:W1:Y:S02]  /*19c00*/  SHFL.IDX P6, R14, R13, R12, R11 ;  /* 0x0000000c0d0e7389 */ /* 0x00006400000c000b */
[----:B01----:R-:W-:Y:S01]  /*19c10*/  ENDCOLLECTIVE ;  /* 0x000000000000791b */ /* 0x003fe20003800000 */
.L_x_13365:
        /* <DEDUP_REMOVED lines=16> */
.L_x_13366:
[----:B------:R-:W-:Y:S02]  /*19d20*/  IMAD.MOV.U32 R13, RZ, RZ, R4 ;  /* 0x000000ffff0d7224 */ /* 0x000fe400078e0004 */
[----:B------:R-:W-:Y:S01]  /*19d30*/  IMAD.MOV.U32 R12, RZ, RZ, 0x7 ;  /* 0x00000007ff0c7424 */ /* 0x000fe200078e00ff */
[----:B------:R-:W-:-:S07]  /*19d40*/  MOV R7, R14 ;  /* 0x0000000e00077202 */ /* 0x000fce0000000f00 */
[----:B------:R-:W-:Y:S05]  /*19d50*/  WARPSYNC.COLLECTIVE R15, `(.L_x_13367) ;  /* 0x000000000f087348 */ /* 0x000fea0003c00000 */
[----:B------:R0:W1:Y:S02]  /*19d60*/  SHFL.IDX P6, R14, R13, R12, R11 ;  /* 0x0000000c0d0e7389 */ /* 0x00006400000c000b */
[----:B01----:R-:W-:Y:S01]  /*19d70*/  ENDCOLLECTIVE ;  /* 0x000000000000791b */ /* 0x003fe20003800000 */
.L_x_13367:
[----:B------:R-:W-:-:S05]  /*19d80*/  @!P1 LEA R7, P2, R20, R7, 0x1 ;  /* 0x0000000714079211 */ /* 0x000fca00078408ff */
[----:B------:R-:W-:-:S05]  /*19d90*/  @!P1 IMAD.X R6, RZ, RZ, R6, P2 ;  /* 0x000000ffff069224 */ /* 0x000fca00010e0606 */
        /* <DEDUP_REMOVED lines=15> */
.L_x_13368:
[----:B------:R-:W-:Y:S01]  /*19e90*/  ISETP.GE.AND P2, PT, R0, R3, PT ;  /* 0x000000030000720c */ /* 0x000fe20003f46270 */
[----:B------:R-:W-:Y:S02]  /*19ea0*/  IMAD.MOV.U32 R13, RZ, RZ, R2 ;  /* 0x000000ffff0d7224 */ /* 0x000fe400078e0002 */
[----:B------:R-:W-:Y:S02]  /*19eb0*/  IMAD.MOV.U32 R12, RZ, RZ, RZ ;  /* 0x000000ffff0c7224 */ /* 0x000fe400078e00ff */
[----:B------:R-:W-:-:S08]  /*19ec0*/  IMAD.MOV.U32 R6, RZ, RZ, R14 ;  /* 0x000000ffff067224 */ /* 0x000fd000078e000e */
[----:B------:R-:W-:Y:S05]  /*19ed0*/  WARPSYNC.COLLECTIVE R15, `(.L_x_13369) ;  /* 0x000000000f087348 */ /* 0x000fea0003c00000 */
[----:B------:R0:W1:Y:S02]  /*19ee0*/  SHFL.IDX P6, R14, R13, R12, R11 ;  /* 0x0000000c0d0e7389 */ /* 0x00006400000c000b */
[----:B01----:R-:W-:Y:S01]  /*19ef0*/  ENDCOLLECTIVE ;  /* 0x000000000000791b */ /* 0x003fe20003800000 */
.L_x_13369:
[----:B------:R-:W-:-:S04]  /*19f00*/  @!P1 LEA R6, P3, R20, R6, 0x1 ;  /* 0x0000000614069211 */ /* 0x000fc800078608ff */
[----:B------:R-:W-:-:S05]  /*19f10*/  @!P1 IADD3.X R4, RZ, R4, RZ, P3, !PT ;  /* 0x00000004ff049210 */ /* 0x000fca0001ffe4ff */
[----:B------:R-:W-:Y:S02]  /*19f20*/  @!P1 IMAD.MOV.U32 R7, RZ, RZ, R4 ;  /* 0x000000ffff079224 */ /* 0x000fe400078e0004 */
[----:B------:R-:W-:Y:S02]  /*19f30*/  IMAD.MOV.U32 R13, RZ, RZ, R5 ;  /* 0x000000ffff0d7224 */ /* 0x000fe400078e0005 */
[----:B------:R-:W-:Y:S01]  /*19f40*/  VIADD R4, R17, 0xa0 ;  /* 0x000000a011047836 */ /* 0x000fe20000000000 */
        /* <DEDUP_REMOVED lines=8> */
.L_x_13370:
[----:B------:R-:W-:Y:S02]  /*19fd0*/  IMAD.MOV.U32 R13, RZ, RZ, R2 ;  /* 0x000000ffff0d7224 */ /* 0x000fe400078e0002 */
[----:B------:R-:W-:Y:S02]  /*19fe0*/  IMAD.MOV.U32 R12, RZ, RZ, 0x1 ;  /* 0x00000001ff0c7424 */ /* 0x000fe400078e00ff */
[----:B------:R-:W-:-:S07]  /*19ff0*/  IMAD.MOV.U32 R8, RZ, RZ, R14 ;  /* 0x000000ffff087224 */ /* 0x000fce00078e000e */
[----:B------:R-:W-:Y:S05]  /*1a000*/  WARPSYNC.COLLECTIVE R15, `(.L_x_13371) ;  /* 0x000000000f087348 */ /* 0x000fea0003c00000 */
[----:B------:R0:W1:Y:S02]  /*1a010*/  SHFL.IDX P6, R14, R13, R12, R11 ;  /* 0x0000000c0d0e7389 */ /* 0x00006400000c000b */
[----:B01----:R-:W-:Y:S01]  /*1a020*/  ENDCOLLECTIVE ;  /* 0x000000000000791b */ /* 0x003fe20003800000 */
.L_x_13371:
        /* <DEDUP_REMOVED lines=9> */
[----:B------:R-:W-:Y:S01]  /*1a0c0*/  ISETP.GE.AND P1, PT, R0, R3, PT ;  /* 0x000000030000720c */ /* 0x000fe20003f26270 */
[----:B------:R-:W-:-:S12]  /*1a0d0*/  IMAD.MOV.U32 R0, RZ, RZ, R14 ;  /* 0x000000ffff007224 */ /* 0x000fd800078e000e */
[----:B0-----:R-:W-:Y:S05]  /*1a0e0*/  WARPSYNC.COLLECTIVE R15, `(.L_x_13372) ;  /* 0x000000000f087348 */ /* 0x001fea0003c00000 */
[----:B------:R1:W2:Y:S02]  /*1a0f0*/  SHFL.IDX P6, R14, R13, R12, R11 ;  /* 0x0000000c0d0e7389 */ /* 0x0002a400000c000b */
[----:B012---:R-:W-:Y:S01]  /*1a100*/  ENDCOLLECTIVE ;  /* 0x000000000000791b */ /* 0x007fe20003800000 */
.L_x_13372:
[----:B------:R-:W-:Y:S02]  /*1a110*/  IMAD.MOV.U32 R13, RZ, RZ, R2 ;  /* 0x000000ffff0d7224 */ /* 0x000fe400078e0002 */
[----:B------:R-:W-:Y:S02]  /*1a120*/  IMAD.MOV.U32 R12, RZ, RZ, 0x2 ;  /* 0x00000002ff0c7424 */ /* 0x000fe400078e00ff */
[----:B------:R-:W-:-:S07]  /*1a130*/  IMAD.MOV.U32 R6, RZ, RZ, R14 ;  /* 0x000000ffff067224 */ /* 0x000fce00078e000e */
[----:B------:R-:W-:Y:S05]  /*1a140*/  WARPSYNC.COLLECTIVE R15, `(.L_x_13373) ;  /* 0x000000000f087348 */ /* 0x000fea0003c00000 */
[----:B------:R0:W1:Y:S02]  /*1a150*/  SHFL.IDX P6, R14, R13, R12, R11 ;  /* 0x0000000c0d0e7389 */ /* 0x00006400000c000b */
[----:B01----:R-:W-:Y:S01]  /*1a160*/  ENDCOLLECTIVE ;  /* 0x000000000000791b */ /* 0x003fe20003800000 */
.L_x_13373:
[----:B------:R-:W-:-:S04]  /*1a170*/  @!P1 LEA R6, P2, R20, R6, 0x1 ;  /* 0x0000000614069211 */ /* 0x000fc800078408ff */
[----:B------:R-:W-:-:S05]  /*1a180*/  @!P1 IADD3.X R0, RZ, R0, RZ, P2, !PT ;  /* 0x00000000ff009210 */ /* 0x000fca00017fe4ff */
        /* <DEDUP_REMOVED lines=11> */
.L_x_13374:
[----:B------:R-:W-:Y:S02]  /*1a240*/  IMAD.MOV.U32 R13, RZ, RZ, R2 ;  /* 0x000000ffff0d7224 */ /* 0x000fe400078e0002 */
[----:B------:R-:W-:Y:S02]  /*1a250*/  IMAD.MOV.U32 R12, RZ, RZ, 0x3 ;  /* 0x00000003ff0c7424 */ /* 0x000fe400078e00ff */
[----:B------:R-:W-:-:S07]  /*1a260*/  IMAD.MOV.U32 R6, RZ, RZ, R14 ;  /* 0x000000ffff067224 */ /* 0x000fce00078e000e */
[----:B------:R-:W-:Y:S05]  /*1a270*/  WARPSYNC.COLLECTIVE R15, `(.L_x_13375) ;  /* 0x000000000f087348 */ /* 0x000fea0003c00000 */
[----:B------:R0:W1:Y:S02]  /*1a280*/  SHFL.IDX P6, R14, R13, R12, R11 ;  /* 0x0000000c0d0e7389 */ /* 0x00006400000c000b */
[----:B01----:R-:W-:Y:S01]  /*1a290*/  ENDCOLLECTIVE ;  /* 0x000000000000791b */ /* 0x003fe20003800000 */
.L_x_13375:
        /* <DEDUP_REMOVED lines=12> */
.L_x_13376:
[----:B------:R-:W-:Y:S01]  /*1a360*/  IMAD.MOV.U32 R2, RZ, RZ, R14 ;  /* 0x000000ffff027224 */ /* 0x000fe200078e000e */
[----:B------:R-:W-:Y:S06]  /*1a370*/  BRA `(.L_x_13377) ;  /* 0xffffffb400607947 */ /* 0x000fec000383ffff */
.L_x_13228:
[----:B0-----:R0:W1:Y:S02]  /*1a380*/  SYNCS.PHASECHK.TRANS64.TRYWAIT P0, [R22+URZ+0x30820], R3 ;  /* 0x03082003160075a7 */ /* 0x001064000800017f */
[----:B-1----:R-:W-:Y:S05]  /*1a390*/  @!P0 NANOSLEEP.SYNCS 0x989680 ;  /* 0x009896800000895d */ /* 0x002fea0003900000 */
[----:B------:R-:W1:Y:S02]  /*1a3a0*/  @!P0 SYNCS.PHASECHK.TRANS64 P0, [R22+URZ+0x30820], R3 ;  /* 0x03082003160085a7 */ /* 0x000e64000800007f */
[----:B-1----:R-:W-:Y:S05]  /*1a3b0*/  @!P0 BRA `(.L_x_13228) ;  /* 0xfffffffc00f08947 */ /* 0x002fea000383ffff */
[----:B------:R-:W-:Y:S05]  /*1a3c0*/  BRA `(.L_x_13378) ;  /* 0xffffffb400c87947 */ /* 0x000fea000383ffff */
.L_x_13237:
[----:B0-----:R0:W2:Y:S02]  /*1a3d0*/  SYNCS.PHASECHK.TRANS64.TRYWAIT P0, [R2+URZ+0x30840], R3 ;  /* 0x03084003020075a7 */ /* 0x0010a4000800017f */
[----:B--2---:R-:W-:Y:S05]  /*1a3e0*/  @!P0 NANOSLEEP.SYNCS 0x989680 ;  /* 0x009896800000895d */ /* 0x004fea0003900000 */
[----:B------:R-:W2:Y:S02]  /*1a3f0*/  @!P0 SYNCS.PHASECHK.TRANS64 P0, [R2+URZ+0x30840], R3 ;  /* 0x03084003020085a7 */ /* 0x000ea4000800007f */
[----:B--2---:R-:W-:Y:S05]  /*1a400*/  @!P0 BRA `(.L_x_13237) ;  /* 0xfffffffc00f08947 */ /* 0x004fea000383ffff */
[----:B------:R-:W-:Y:S05]  /*1a410*/  BRA `(.L_x_13379) ;  /* 0xffffffb8007c7947 */ /* 0x000fea000383ffff */
.L_x_13242:
[----:B0-----:R0:W1:Y:S02]  /*1a420*/  SYNCS.PHASECHK.TRANS64.TRYWAIT P0, [R3+URZ+0x60], R2 ;  /* 0x00006002030075a7 */ /* 0x001064000800017f */
[----:B-1----:R-:W-:Y:S05]  /*1a430*/  @!P0 NANOSLEEP.SYNCS 0x989680 ;  /* 0x009896800000895d */ /* 0x002fea0003900000 */
[----:B------:R-:W1:Y:S02]  /*1a440*/  @!P0 SYNCS.PHASECHK.TRANS64 P0, [R3+URZ+0x60], R2 ;  /* 0x00006002030085a7 */ /* 0x000e64000800007f */
[----:B-1----:R-:W-:Y:S05]  /*1a450*/  @!P0 BRA `(.L_x_13242) ;  /* 0xfffffffc00f08947 */ /* 0x002fea000383ffff */
[----:B------:R-:W-:Y:S05]  /*1a460*/  BRA `(.L_x_13380) ;  /* 0xffffffbc00087947 */ /* 0x000fea000383ffff */
.L_x_13250:
[----:B0-----:R0:W2:Y:S02]  /*1a470*/  SYNCS.PHASECHK.TRANS64.TRYWAIT P0, [R2+URZ+0x30840], R3 ;  /* 0x03084003020075a7 */ /* 0x0010a4000800017f */
[----:B--2---:R-:W-:Y:S05]  /*1a480*/  @!P0 NANOSLEEP.SYNCS 0x989680 ;  /* 0x009896800000895d */ /* 0x004fea0003900000 */
[----:B------:R-:W2:Y:S02]  /*1a490*/  @!P0 SYNCS.PHASECHK.TRANS64 P0, [R2+URZ+0x30840], R3 ;  /* 0x03084003020085a7 */ /* 0x000ea4000800007f */
[----:B--2---:R-:W-:Y:S05]  /*1a4a0*/  @!P0 BRA `(.L_x_13250) ;  /* 0xfffffffc00f08947 */ /* 0x004fea000383ffff */
[----:B------:R-:W-:Y:S05]  /*1a4b0*/  BRA `(.L_x_13381) ;  /* 0xffffffc0004c7947 */ /* 0x000fea000383ffff */
.L_x_13255:
[----:B0-----:R0:W1:Y:S02]  /*1a4c0*/  SYNCS.PHASECHK.TRANS64.TRYWAIT P0, [R10+URZ+0x60], R26 ;  /* 0x0000601a0a0075a7 */ /* 0x001064000800017f */
[----:B-1----:R-:W-:Y:S05]  /*1a4d0*/  @!P0 NANOSLEEP.SYNCS 0x989680 ;  /* 0x009896800000895d */ /* 0x002fea0003900000 */
[----:B------:R-:W1:Y:S02]  /*1a4e0*/  @!P0 SYNCS.PHASECHK.TRANS64 P0, [R10+URZ+0x60], R26 ;  /* 0x0000601a0a0085a7 */ /* 0x000e64000800007f */
[----:B-1----:R-:W-:Y:S05]  /*1a4f0*/  @!P0 BRA `(.L_x_13255) ;  /* 0xfffffffc00f08947 */ /* 0x002fea000383ffff */
[----:B------:R-:W-:Y:S05]  /*1a500*/  BRA `(.L_x_13382) ;  /* 0xffffffc000d87947 */ /* 0x000fea000383ffff */
.L_x_13263:
[----:B0-----:R0:W2:Y:S02]  /*1a510*/  SYNCS.PHASECHK.TRANS64.TRYWAIT P0, [R2+URZ+0x30840], R3 ;  /* 0x03084003020075a7 */ /* 0x0010a4000800017f */
[----:B--2---:R-:W-:Y:S05]  /*1a520*/  @!P0 NANOSLEEP.SYNCS 0x989680 ;  /* 0x009896800000895d */ /* 0x004fea0003900000 */
[----:B------:R-:W2:Y:S02]  /*1a530*/  @!P0 SYNCS.PHASECHK.TRANS64 P0, [R2+URZ+0x30840], R3 ;  /* 0x03084003020085a7 */ /* 0x000ea4000800007f */
[----:B--2---:R-:W-:Y:S05]  /*1a540*/  @!P0 BRA `(.L_x_13263) ;  /* 0xfffffffc00f08947 */ /* 0x004fea000383ffff */
[----:B------:R-:W-:Y:S05]  /*1a550*/  BRA `(.L_x_13383) ;  /* 0xffffffc400e87947 */ /* 0x000fea000383ffff */
.L_x_13268:
[----:B0-----:R0:W1:Y:S02]  /*1a560*/  SYNCS.PHASECHK.TRANS64.TRYWAIT P0, [R7+URZ+0x60], R2 ;  /* 0x00006002070075a7 */ /* 0x001064000800017f */
[----:B-1----:R-:W-:Y:S05]  /*1a570*/  @!P0 NANOSLEEP.SYNCS 0x989680 ;  /* 0x009896800000895d */ /* 0x002fea0003900000 */
[----:B------:R-:W1:Y:S02]  /*1a580*/  @!P0 SYNCS.PHASECHK.TRANS64 P0, [R7+URZ+0x60], R2 ;  /* 0x00006002070085a7 */ /* 0x000e64000800007f */
[----:B-1----:R-:W-:Y:S05]  /*1a590*/  @!P0 BRA `(.L_x_13268) ;  /* 0xfffffffc00f08947 */ /* 0x002fea000383ffff */
[----:B------:R-:W-:Y:S05]  /*1a5a0*/  BRA `(.L_x_13384) ;  /* 0xffffffc800787947 */ /* 0x000fea000383ffff */
.L_x_13278:
[----:B0-----:R0:W1:Y:S02]  /*1a5b0*/  SYNCS.PHASECHK.TRANS64.TRYWAIT P0, [R3+URZ+0x30860], R0 ;  /* 0x03086000030075a7 */ /* 0x001064000800017f */
[----:B-1----:R-:W-:Y:S05]  /*1a5c0*/  @!P0 NANOSLEEP.SYNCS 0x989680 ;  /* 0x009896800000895d */ /* 0x002fea0003900000 */
[----:B------:R-:W1:Y:S02]  /*1a5d0*/  @!P0 SYNCS.PHASECHK.TRANS64 P0, [R3+URZ+0x30860], R0 ;  /* 0x03086000030085a7 */ /* 0x000e64000800007f */
[----:B-1----:R-:W-:Y:S05]  /*1a5e0*/  @!P0 BRA `(.L_x_13278) ;  /* 0xfffffffc00f08947 */ /* 0x002fea000383ffff */
[----:B------:R-:W-:Y:S05]  /*1a5f0*/  BRA `(.L_x_13385) ;  /* 0xffffffcc00747947 */ /* 0x000fea000383ffff */
.L_x_13284:
[----:B------:R-:W-:Y:S01]  /*1a600*/  BSSY B0, `(.L_x_13386) ;  /* 0x0000008000007945 */ /* 0x000fe20003800000 */
[----:B------:R-:W-:Y:S01]  /*1a610*/  IMAD.MOV.U32 R13, RZ, RZ, R16 ;  /* 0x000000ffff0d7224 */ /* 0x000fe200078e0010 */
[----:B------:R-:W-:Y:S01]  /*1a620*/  MOV R12, RZ ;  /* 0x000000ff000c7202 */ /* 0x000fe20000000f00 */
[----:B------:R-:W-:Y:S02]  /*1a630*/  IMAD.MOV.U32 R11, RZ, RZ, 0x1f ;  /* 0x0000001fff0b7424 */ /* 0x000fe400078e00ff */
[----:B------:R-:W-:-:S07]  /*1a640*/  IMAD.MOV.U32 R15, RZ, RZ, -0x1 ;  /* 0xffffffffff0f7424 */ /* 0x000fce00078e00ff */
[----:B-1----:R-:W-:Y:S05]  /*1a650*/  WARPSYNC.COLLECTIVE R15, `(.L_x_13387) ;  /* 0x000000000f087348 */ /* 0x002fea0003c00000 */
[----:B------:R0:W2:Y:S02]  /*1a660*/  SHFL.IDX P6, R14, R13, R12, R11 ;  /* 0x0000000c0d0e7389 */ /* 0x0000a400000c000b */
[----:B012---:R-:W-:Y:S01]  /*1a670*/  ENDCOLLECTIVE ;  /* 0x000000000000791b */ /* 0x007fe20003800000 */
.L_x_13387:
[----:B------:R-:W-:Y:S05]  /*1a680*/  BSYNC B0 ;  /* 0x0000000000007941 */ /* 0x000fea0003800000 */
.L_x_13386:
        /* <DEDUP_REMOVED lines=9> */
.L_x_13388:
[----:B------:R-:W-:Y:S02]  /*1a720*/  ULDC UR4, c[0x0][0xc3c] ;  /* 0x00030f0000047ab9 */ /* 0x000fe40000000800 */
[----:B------:R-:W-:-:S13]  /*1a730*/  ISETP.GE.OR P1, PT, R5, UR4, !P0 ;  /* 0x0000000405007c0c */ /* 0x000fda000c726670 */
[----:B------:R-:W0:Y:S01]  /*1a740*/  @!P1 LDC.64 R2, c[0x0][0xc80] ;  /* 0x00032000ff029b82 */ /* 0x000e220000000a00 */
[----:B------:R-:W-:Y:S01]  /*1a750*/  IMAD.MOV.U32 R11, RZ, RZ, RZ ;  /* 0x000000ffff0b7224 */ /* 0x000fe200078e00ff */
[----:B------:R-:W-:Y:S01]  /*1a760*/  MOV R4, R14 ;  /* 0x0000000e00047202 */ /* 0x000fe20000000f00 */
        /* <DEDUP_REMOVED lines=13> */
.L_x_13389:
[----:B------:R-:W-:Y:S02]  /*1a840*/  MOV R12, 0x2 ;  /* 0x00000002000c7802 */ /* 0x000fe40000000f00 */
[----:B------:R-:W-:-:S05]  /*1a850*/  SEL R5, R14, RZ, P1 ;  /* 0x000000ff0e057207 */ /* 0x000fca0000800000 */
[----:B------:R-:W-:-:S04]  /*1a860*/  IMAD.IADD R5, R2, 0x1, R5 ;  /* 0x0000000102057824 */ /* 0x000fc800078e0205 */
[----:B------:R-:W-:-:S07]  /*1a870*/  IMAD.MOV.U32 R13, RZ, RZ, R5 ;  /* 0x000000ffff0d7224 */ /* 0x000fce00078e0005 */
[----:B------:R-:W-:Y:S05]  /*1a880*/  WARPSYNC.COLLECTIVE R15, `(.L_x_13390) ;  /* 0x000000000f087348 */ /* 0x000fea0003c00000 */
[----:B------:R0:W1:Y:S02]  /*1a890*/  SHFL.UP P6, R14, R13, R12, R11 ;  /* 0x0400000c0d0e7389 */ /* 0x00006400000c000b */
[----:B01----:R-:W-:Y:S01]  /*1a8a0*/  ENDCOLLECTIVE ;  /* 0x000000000000791b */ /* 0x003fe20003800000 */
.L_x_13390:
[----:B------:R-:W-:Y:S01]  /*1a8b0*/  IMAD.MOV.U32 R12, RZ, RZ, 0x4 ;  /* 0x00000004ff0c7424 */ /* 0x000fe200078e00ff */
[----:B------:R-:W-:-:S05]  /*1a8c0*/  SEL R6, R14, RZ, P2 ;  /* 0x000000ff0e067207 */ /* 0x000fca0001000000 */
[----:B------:R-:W-:-:S04]  /*1a8d0*/  IMAD.IADD R6, R5, 0x1, R6 ;  /* 0x0000000105067824 */ /* 0x000fc800078e0206 */
[----:B------:R-:W-:-:S07]  /*1a8e0*/  IMAD.MOV.U32 R13, RZ, RZ, R6 ;  /* 0x000000ffff0d7224 */ /* 0x000fce00078e0006 */
[----:B------:R-:W-:Y:S05]  /*1a8f0*/  WARPSYNC.COLLECTIVE R15, `(.L_x_13391) ;  /* 0x000000000f087348 */ /* 0x000fea0003c00000 */
[----:B------:R0:W1:Y:S02]  /*1a900*/  SHFL.UP P6, R14, R13, R12, R11 ;  /* 0x0400000c0d0e7389 */ /* 0x00006400000c000b */
[----:B01----:R-:W-:Y:S01]  /*1a910*/  ENDCOLLECTIVE ;  /* 0x000000000000791b */ /* 0x003fe20003800000 */
.L_x_13391:
[----:B------:R-:W-:Y:S01]  /*1a920*/  IMAD.MOV.U32 R12, RZ, RZ, 0x8 ;  /* 0x00000008ff0c7424 */ /* 0x000fe200078e00ff */
[----:B------:R-:W-:-:S05]  /*1a930*/  SEL R7, R14, RZ, P3 ;  /* 0x000000ff0e077207 */ /* 0x000fca0001800000 */
[----:B------:R-:W-:-:S04]  /*1a940*/  IMAD.IADD R7, R6, 0x1, R7 ;  /* 0x0000000106077824 */ /* 0x000fc800078e0207 */
[----:B------:R-:W-:-:S07]  /*1a950*/  IMAD.MOV.U32 R13, RZ, RZ, R7 ;  /* 0x000000ffff0d7224 */ /* 0x000fce00078e0007 */
[----:B------:R-:W-:Y:S05]  /*1a960*/  WARPSYNC.COLLECTIVE R15, `(.L_x_13392) ;  /* 0x000000000f087348 */ /* 0x000fea0003c00000 */
[----:B------:R0:W1:Y:S02]  /*1a970*/  SHFL.UP P6, R14, R13, R12, R11 ;  /* 0x0400000c0d0e7389 */ /* 0x00006400000c000b */
[----:B01----:R-:W-:Y:S01]  /*1a980*/  ENDCOLLECTIVE ;  /* 0x000000000000791b */ /* 0x003fe20003800000 */
.L_x_13392:
[----:B------:R-:W-:Y:S01]  /*1a990*/  IMAD.MOV.U32 R12, RZ, RZ, 0x10 ;  /* 0x00000010ff0c7424 */ /* 0x000fe200078e00ff */
[----:B------:R-:W-:-:S05]  /*1a9a0*/  SEL R14, R14, RZ, P4 ;  /* 0x000000ff0e0e7207 */ /* 0x000fca0002000000 */
[----:B------:R-:W-:-:S05]  /*1a9b0*/  IMAD.IADD R5, R7, 0x1, R14 ;  /* 0x0000000107057824 */ /* 0x000fca00078e020e */
[----:B------:R-:W-:-:S07]  /*1a9c0*/  MOV R13, R5 ;  /* 0x00000005000d7202 */ /* 0x000fce0000000f00 */
[----:B------:R-:W-:Y:S05]  /*1a9d0*/  WARPSYNC.COLLECTIVE R15, `(.L_x_13393) ;  /* 0x000000000f087348 */ /* 0x000fea0003c00000 */
[----:B------:R0:W1:Y:S02]  /*1a9e0*/  SHFL.UP P6, R14, R13, R12, R11 ;  /* 0x0400000c0d0e7389 */ /* 0x00006400000c000b */
[----:B01----:R-:W-:Y:S01]  /*1a9f0*/  ENDCOLLECTIVE ;  /* 0x000000000000791b */ /* 0x003fe20003800000 */
.L_x_13393:
        /* <DEDUP_REMOVED lines=8> */
.L_x_13394:
[----:B------:R-:W-:Y:S05]  /*1aa80*/  BRA `(.L_x_13395) ;  /* 0xffffffcc00a87947 */ /* 0x000fea000383ffff */
.L_x_13289:
[----:B------:R-:W-:Y:S01]  /*1aa90*/  BSSY B0, `(.L_x_13396) ;  /* 0x0000008000007945 */ /* 0x000fe20003800000 */
[----:B-----5:R-:W-:Y:S01]  /*1aaa0*/  IMAD.MOV.U32 R13, RZ, RZ, R2 ;  /* 0x000000ffff0d7224 */ /* 0x020fe200078e0002 */
[----:B------:R-:W-:Y:S01]  /*1aab0*/  MOV R11, RZ ;  /* 0x000000ff000b7202 */ /* 0x000fe20000000f00 */
[----:B------:R-:W-:Y:S02]  /*1aac0*/  IMAD.MOV.U32 R12, RZ, RZ, 0x1 ;  /* 0x00000001ff0c7424 */ /* 0x000fe400078e00ff */
[----:B------:R-:W-:-:S07]  /*1aad0*/  IMAD.MOV.U32 R15, RZ, RZ, -0x1 ;  /* 0xffffffffff0f7424 */ /* 0x000fce00078e00ff */
[----:B01----:R-:W-:Y:S05]  /*1aae0*/  WARPSYNC.COLLECTIVE R15, `(.L_x_13397) ;  /* 0x000000000f087348 */ /* 0x003fea0003c00000 */
[----:B------:R2:W3:Y:S02]  /*1aaf0*/  SHFL.UP P6, R14, R13, R12, R11 ;  /* 0x0400000c0d0e7389 */ /* 0x0004e400000c000b */
[----:B0123--:R-:W-:Y:S01]  /*1ab00*/  ENDCOLLECTIVE ;  /* 0x000000000000791b */ /* 0x00ffe20003800000 */
.L_x_13397:
[----:B------:R-:W-:Y:S05]  /*1ab10*/  BSYNC B0 ;  /* 0x0000000000007941 */ /* 0x000fea0003800000 */
.L_x_13396:
        /* <DEDUP_REMOVED lines=8> */
.L_x_13398:
[----:B------:R-:W-:Y:S01]  /*1aba0*/  IMAD.MOV.U32 R12, RZ, RZ, 0x4 ;  /* 0x00000004ff0c7424 */ /* 0x000fe200078e00ff */
[----:B------:R-:W-:-:S05]  /*1abb0*/  SEL R14, R14, RZ, P2 ;  /* 0x000000ff0e0e7207 */ /* 0x000fca0001000000 */
[----:B------:R-:W-:-:S05]  /*1abc0*/  IMAD.IADD R3, R13, 0x1, R14 ;  /* 0x000000010d037824 */ /* 0x000fca00078e020e */
[----:B------:R-:W-:-:S07]  /*1abd0*/  MOV R13, R3 ;  /* 0x00000003000d7202 */ /* 0x000fce0000000f00 */
[----:B------:R-:W-:Y:S05]  /*1abe0*/  WARPSYNC.COLLECTIVE R15, `(.L_x_13399) ;  /* 0x000000000f087348 */ /* 0x000fea0003c00000 */
[----:B------:R0:W1:Y:S02]  /*1abf0*/  SHFL.UP P6, R14, R13, R12, R11 ;  /* 0x0400000c0d0e7389 */ /* 0x00006400000c000b */
[----:B01----:R-:W-:Y:S01]  /*1ac00*/  ENDCOLLECTIVE ;  /* 0x000000000000791b */ /* 0x003fe20003800000 */
.L_x_13399:
[----:B------:R-:W-:Y:S01]  /*1ac10*/  IMAD.MOV.U32 R12, RZ, RZ, 0x8 ;  /* 0x00000008ff0c7424 */ /* 0x000fe200078e00ff */
[----:B------:R-:W-:-:S05]  /*1ac20*/  SEL R14, R14, RZ, P3 ;  /* 0x000000ff0e0e7207 */ /* 0x000fca0001800000 */
[----:B------:R-:W-:-:S04]  /*1ac30*/  IMAD.IADD R5, R3, 0x1, R14 ;  /* 0x0000000103057824 */ /* 0x000fc800078e020e */
[----:B------:R-:W-:-:S07]  /*1ac40*/  IMAD.MOV.U32 R13, RZ, RZ, R5 ;  /* 0x000000ffff0d7224 */ /* 0x000fce00078e0005 */
[----:B------:R-:W-:Y:S05]  /*1ac50*/  WARPSYNC.COLLECTIVE R15, `(.L_x_13400) ;  /* 0x000000000f087348 */ /* 0x000fea0003c00000 */
[----:B------:R0:W1:Y:S02]  /*1ac60*/  SHFL.UP P6, R14, R13, R12, R11 ;  /* 0x0400000c0d0e7389 */ /* 0x00006400000c000b */
[----:B01----:R-:W-:Y:S01]  /*1ac70*/  ENDCOLLECTIVE ;  /* 0x000000000000791b */ /* 0x003fe20003800000 */
.L_x_13400:
[----:B------:R-:W-:Y:S02]  /*1ac80*/  MOV R12, 0x10 ;  /* 0x00000010000c7802 */ /* 0x000fe40000000f00 */
[----:B------:R-:W-:-:S05]  /*1ac90*/  SEL R6, R14, RZ, P4 ;  /* 0x000000ff0e067207 */ /* 0x000fca0002000000 */
[----:B------:R-:W-:-:S04]  /*1aca0*/  IMAD.IADD R6, R5, 0x1, R6 ;  /* 0x0000000105067824 */ /* 0x000fc800078e0206 */
[----:B------:R-:W-:-:S07]  /*1acb0*/  IMAD.MOV.U32 R13, RZ, RZ, R6 ;  /* 0x000000ffff0d7224 */ /* 0x000fce00078e0006 */
[----:B------:R-:W-:Y:S05]  /*1acc0*/  WARPSYNC.COLLECTIVE R15, `(.L_x_13401) ;  /* 0x000000000f087348 */ /* 0x000fea0003c00000 */
[----:B------:R0:W1:Y:S02]  /*1acd0*/  SHFL.UP P6, R14, R13, R12, R11 ;  /* 0x0400000c0d0e7389 */ /* 0x00006400000c000b */
[----:B01----:R-:W-:Y:S01]  /*1ace0*/  ENDCOLLECTIVE ;  /* 0x000000000000791b */ /* 0x003fe20003800000 */
.L_x_13401:
        /* <DEDUP_REMOVED lines=8> */
.L_x_13402:
[----:B------:R-:W-:Y:S05]  /*1ad70*/  BRA `(.L_x_13403) ;  /* 0xffffffcc00887947 */ /* 0x000fea000383ffff */
.L_x_13291:
[----:B------:R-:W-:Y:S01]  /*1ad80*/  BSSY B0, `(.L_x_13404) ;  /* 0x0000006000007945 */ /* 0x000fe20003800000 */
[----:B------:R-:W-:Y:S01]  /*1ad90*/  PLOP3.LUT P6, PT, P6, PT, PT, 0x8, 0x0 ;  /* 0x000000000000781c */ /* 0x000fe200037ce170 */
[----:B------:R-:W-:-:S12]  /*1ada0*/  IMAD.MOV.U32 R15, RZ, RZ, -0x1 ;  /* 0xffffffffff0f7424 */ /* 0x000fd800078e00ff */
[----:B0-----:R-:W-:Y:S05]  /*1adb0*/  WARPSYNC.COLLECTIVE R15, `(.L_x_13405) ;  /* 0x000000000f087348 */ /* 0x001fea0003c00000 */
[----:B------:R-:W-:Y:S01]  /*1adc0*/  VOTE.ANY R14, PT, P6 ;  /* 0x00000000000e7806 */ /* 0x000fe200030e0100 */
[----:B0-----:R-:W-:Y:S06]  /*1add0*/  ENDCOLLECTIVE ;  /* 0x000000000000791b */ /* 0x001fec0003800000 */
.L_x_13405:
[----:B------:R-:W-:Y:S05]  /*1ade0*/  BSYNC B0 ;  /* 0x0000000000007941 */ /* 0x000fea0003800000 */
.L_x_13404:
[----:B------:R-:W-:Y:S01]  /*1adf0*/  IMAD.MOV.U32 R6, RZ, RZ, R14 ;  /* 0x000000ffff067224 */ /* 0x000fe200078e000e */
[----:B------:R-:W-:Y:S01]  /*1ae00*/  MOV R13, R2 ;  /* 0x00000002000d7202 */ /* 0x000fe20000000f00 */
[----:B------:R-:W-:Y:S02]  /*1ae10*/  IMAD.MOV.U32 R11, RZ, RZ, 0x1f ;  /* 0x0000001fff0b7424 */ /* 0x000fe400078e00ff */
[----:B------:R-:W0:Y:S01]  /*1ae20*/  POPC R4, R6 ;  /* 0x0000000600047309 */ /* 0x000e220000000000 */
[----:B------:R-:W-:Y:S02]  /*1ae30*/  IMAD.MOV.U32 R15, RZ, RZ, -0x1 ;  /* 0xffffffffff0f7424 */ /* 0x000fe400078e00ff */
[----:B0-----:R-:W-:-:S07]  /*1ae40*/  IMAD.MOV.U32 R12, RZ, RZ, R4 ;  /* 0x000000ffff0c7224 */ /* 0x001fce00078e0004 */
[----:B------:R-:W-:Y:S05]  /*1ae50*/  WARPSYNC.COLLECTIVE R15, `(.L_x_13406) ;  /* 0x000000000f087348 */ /* 0x000fea0003c00000 */
[----:B------:R0:W1:Y:S02]  /*1ae60*/  SHFL.IDX P6, R14, R13, R12, R11 ;  /* 0x0000000c0d0e7389 */ /* 0x00006400000c000b */
[----:B01----:R-:W-:Y:S01]  /*1ae70*/  ENDCOLLECTIVE ;  /* 0x000000000000791b */ /* 0x003fe20003800000 */
.L_x_13406:
[----:B------:R-:W-:Y:S01]  /*1ae80*/  IMAD.MOV.U32 R17, RZ, RZ, R14 ;  /* 0x000000ffff117224 */ /* 0x000fe200078e000e */
[----:B------:R-:W-:Y:S06]  /*1ae90*/  BRA `(.L_x_13407) ;  /* 0xffffffcc00787947 */ /* 0x000fec000383ffff */
.L_x_13293:
[----:B------:R-:W-:Y:S01]  /*1aea0*/  BSSY B0, `(.L_x_13408) ;  /* 0x0000007000007945 */ /* 0x000fe20003800000 */
[----:B------:R-:W-:Y:S01]  /*1aeb0*/  IMAD.MOV.U32 R13, RZ, RZ, R3 ;  /* 0x000000ffff0d7224 */ /* 0x000fe200078e0003 */
[----:B------:R-:W-:Y:S01]  /*1aec0*/  MOV R15, 0xffffffff ;  /* 0xffffffff000f7802 */ /* 0x000fe20000000f00 */
[----:B------:R-:W-:-:S07]  /*1aed0*/  IMAD.MOV.U32 R11, RZ, RZ, 0x1f ;  /* 0x0000001fff0b7424 */ /* 0x000fce00078e00ff */
[----:B012---:R-:W-:Y:S05]  /*1aee0*/  WARPSYNC.COLLECTIVE R15, `(.L_x_13409) ;  /* 0x000000000f087348 */ /* 0x007fea0003c00000 */
[----:B------:R3:W4:Y:S02]  /*1aef0*/  SHFL.IDX P6, R14, R13, R12, R11 ;  /* 0x0000000c0d0e7389 */ /* 0x00072400000c000b */
[----:B01234-:R-:W-:Y:S01]  /*1af00*/  ENDCOLLECTIVE ;  /* 0x000000000000791b */ /* 0x01ffe20003800000 */
.L_x_13409:
[----:B------:R-:W-:Y:S05]  /*1af10*/  BSYNC B0 ;  /* 0x0000000000007941 */ /* 0x000fea0003800000 */
.L_x_13408:
[----:B------:R-:W-:Y:S05]  /*1af20*/  BRA `(.L_x_13292) ;  /* 0xffffffcc00707947 */ /* 0x000fea000383ffff */
.L_x_13297:
[----:B0-----:R0:W2:Y:S02]  /*1af30*/  SYNCS.PHASECHK.TRANS64.TRYWAIT P0, [R9+URZ+0x30820], R0 ;  /* 0x03082000090075a7 */ /* 0x0010a4000800017f */
[----:B--2---:R-:W-:Y:S05]  /*1af40*/  @!P0 NANOSLEEP.SYNCS 0x989680 ;  /* 0x009896800000895d */ /* 0x004fea0003900000 */
[----:B------:R-:W2:Y:S02]  /*1af50*/  @!P0 SYNCS.PHASECHK.TRANS64 P0, [R9+URZ+0x30820], R0 ;  /* 0x03082000090085a7 */ /* 0x000ea4000800007f */
[----:B--2---:R-:W-:Y:S05]  /*1af60*/  @!P0 BRA `(.L_x_13297) ;  /* 0xfffffffc00f08947 */ /* 0x004fea000383ffff */
[----:B------:R-:W-:Y:S05]  /*1af70*/  BRA `(.L_x_13410) ;  /* 0xffffffd0005c7947 */ /* 0x000fea000383ffff */
.L_x_13298:
        /* <DEDUP_REMOVED lines=8> */
[----:B01--4-:R-:W-:Y:S05]  /*1b000*/  WARPSYNC.COLLECTIVE R15, `(.L_x_13412) ;  /* 0x000000000f087348 */ /* 0x013fea0003c00000 */
[----:B------:R2:W3:Y:S02]  /*1b010*/  SHFL.IDX P6, R14, R13, R12, R11 ;  /* 0x0000000c0d0e7389 */ /* 0x0004e400000c000b */
[----:B01234-:R-:W-:Y:S01]  /*1b020*/  ENDCOLLECTIVE ;  /* 0x000000000000791b */ /* 0x01ffe20003800000 */
.L_x_13412:
[----:B------:R-:W-:Y:S05]  /*1b030*/  BSYNC B0 ;  /* 0x0000000000007941 */ /* 0x000fea0003800000 */
.L_x_13411:
[----:B------:R-:W-:Y:S05]  /*1b040*/  BRA `(.L_x_13413) ;  /* 0xffffffd000447947 */ /* 0x000fea000383ffff */
.L_x_13299:
[----:B------:R-:W-:Y:S01]  /*1b050*/  BSSY B0, `(.L_x_13414) ;  /* 0x0000006000007945 */ /* 0x000fe20003800000 */
[----:B------:R-:W-:-:S07]  /*1b060*/  IMAD.MOV.U32 R15, RZ, RZ, -0x1 ;  /* 0xffffffffff0f7424 */ /* 0x000fce00078e00ff */
[----:B01--4-:R-:W-:Y:S05]  /*1b070*/  WARPSYNC.COLLECTIVE R15, `(.L_x_13415) ;  /* 0x000000000f0c7348 */ /* 0x013fea0003c00000 */
[----:B------:R-:W-:Y:S02]  /*1b080*/  ELECT P6, UR62, PT ;  /* 0x00000000003e782f */ /* 0x000fe400038c0000 */
[----:B------:R-:W-:Y:S01]  /*1b090*/  MOV R14, UR62 ;  /* 0x0000003e000e7c02 */ /* 0x000fe20008000f00 */
[----:B01--4-:R-:W-:Y:S10]  /*1b0a0*/  ENDCOLLECTIVE ;  /* 0x000000000000791b */ /* 0x013ff40003800000 */
.L_x_13415:
[----:B------:R-:W-:Y:S05]  /*1b0b0*/  BSYNC B0 ;  /* 0x0000000000007941 */ /* 0x000fea0003800000 */
.L_x_13414:
[----:B------:R-:W-:Y:S05]  /*1b0c0*/  BRA `(.L_x_13416) ;  /* 0xffffffd000387947 */ /* 0x000fea000383ffff */
.L_x_13301:
[----:B0-----:R0:W2:Y:S02]  /*1b0d0*/  SYNCS.PHASECHK.TRANS64.TRYWAIT P0, [R5+URZ], R4 ;  /* 0x00000004050075a7 */ /* 0x0010a4000800017f */
[----:B--2---:R-:W-:Y:S05]  /*1b0e0*/  @!P0 NANOSLEEP.SYNCS 0x989680 ;  /* 0x009896800000895d */ /* 0x004fea0003900000 */
[----:B------:R-:W2:Y:S02]  /*1b0f0*/  @!P0 SYNCS.PHASECHK.TRANS64 P0, [R5+URZ], R4 ;  /* 0x00000004050085a7 */ /* 0x000ea4000800007f */
[----:B--2---:R-:W-:Y:S05]  /*1b100*/  @!P0 BRA `(.L_x_13301) ;  /* 0xfffffffc00f08947 */ /* 0x004fea000383ffff */
[----:B------:R-:W-:Y:S05]  /*1b110*/  BRA `(.L_x_13417) ;  /* 0xffffffd0006c7947 */ /* 0x000fea000383ffff */
.L_x_13302:
[----:B--2---:R2:W3:Y:S02]  /*1b120*/  SYNCS.PHASECHK.TRANS64.TRYWAIT P0, [R3+URZ], R2 ;  /* 0x00000002030075a7 */ /* 0x0044e4000800017f */
[----:B---3--:R-:W-:Y:S05]  /*1b130*/  @!P0 NANOSLEEP.SYNCS 0x989680 ;  /* 0x009896800000895d */ /* 0x008fea0003900000 */
[----:B------:R-:W3:Y:S02]  /*1b140*/  @!P0 SYNCS.PHASECHK.TRANS64 P0, [R3+URZ], R2 ;  /* 0x00000002030085a7 */ /* 0x000ee4000800007f */
[----:B---3--:R-:W-:Y:S05]  /*1b150*/  @!P0 BRA `(.L_x_13302) ;  /* 0xfffffffc00f08947 */ /* 0x008fea000383ffff */
[----:B------:R-:W-:Y:S05]  /*1b160*/  BRA `(.L_x_13418) ;  /* 0xffffffd000607947 */ /* 0x000fea000383ffff */
.L_x_13304:
[----:B---3--:R3:W0:Y:S02]  /*1b170*/  SYNCS.PHASECHK.TRANS64.TRYWAIT P0, [R23+URZ], R4 ;  /* 0x00000004170075a7 */ /* 0x008624000800017f */
[----:B0-----:R-:W-:Y:S05]  /*1b180*/  @!P0 NANOSLEEP.SYNCS 0x989680 ;  /* 0x009896800000895d */ /* 0x001fea0003900000 */
[----:B------:R-:W0:Y:S02]  /*1b190*/  @!P0 SYNCS.PHASECHK.TRANS64 P0, [R23+URZ], R4 ;  /* 0x00000004170085a7 */ /* 0x000e24000800007f */
[----:B0-----:R-:W-:Y:S05]  /*1b1a0*/  @!P0 BRA `(.L_x_13304) ;  /* 0xfffffffc00f08947 */ /* 0x001fea000383ffff */
[----:B------:R-:W-:Y:S05]  /*1b1b0*/  BRA `(.L_x_13419) ;  /* 0xffffffd000647947 */ /* 0x000fea000383ffff */
.L_x_13420:
        /* <DEDUP_REMOVED lines=12> */
.L_x_15330:


//--------------------- .text._ZN7cutlass13device_kernelIN5flash11enable_sm90INS1_16FlashAttnFwdSm90INS1_25CollectiveMainloopFwdSm90ILi2EN4cute5tupleIJNS5_1CILi1EEES8_S8_EEENS6_IJNS7_ILi192EEENS7_ILi128EEENS7_ILi64EEEEEELi64ENS_10bfloat16_tEfNS_4arch4Sm90ELb0ELb1ELb1ELb0ELb0ELb0ELb0ELb1ELb1ELb1ELb0ELb0EEENS1_21CollectiveEpilogueFwdINS6_IJSA_SC_SB_EEES9_SE_SG_Li384ELb0ELb1ELb0ELb0EEENS1_30DynamicPersistentTileSchedulerILi384ELi128ELb0ELb1ELb1EEEEEEEEEvNT_6ParamsE --------------------------
	.section	.text._ZN7cutlass13device_kernelIN5flash11enable_sm90INS1_16FlashAttnFwdSm90INS1_25CollectiveMainloopFwdSm90ILi2EN4cute5tupleIJNS5_1CILi1EEES8_S8_EEENS6_IJNS7_ILi192EEENS7_ILi128EEENS7_ILi64EEEEEELi64ENS_10bfloat16_tEfNS_4arch4Sm90ELb0ELb1ELb1ELb0ELb0ELb0ELb0ELb1ELb1ELb1ELb0ELb0EEENS1_21CollectiveEpilogueFwdINS6_IJSA_SC_SB_EEES9_SE_SG_Li384ELb0ELb1ELb0ELb0EEENS1_30DynamicPersistentTileSchedulerILi384ELi128ELb0ELb1ELb1EEEEEEEEEvNT_6ParamsE,"ax",@progbits
	.align	128
.text._ZN7cutlass13device_kernelIN5flash11enable_sm90INS1_16FlashAttnFwdSm90INS1_25CollectiveMainloopFwdSm90ILi2EN4cute5tupleIJNS5_1CILi1EEES8_S8_EEENS6_IJNS7_ILi192EEENS7_ILi128EEENS7_ILi64EEEEEELi64ENS_10bfloat16_tEfNS_4arch4Sm90ELb0ELb1ELb1ELb0ELb0ELb0ELb0ELb1ELb1ELb1ELb0ELb0EEENS1_21CollectiveEpilogueFwdINS6_IJSA_SC_SB_EEES9_SE_SG_Li384ELb0ELb1ELb0ELb0EEENS1_30DynamicPersistentTileSchedulerILi384ELi128ELb0ELb1ELb1EEEEEEEEEvNT_6ParamsE:
        .type           _ZN7cutlass13device_kernelIN5flash11enable_sm90INS1_16FlashAttnFwdSm90INS1_25CollectiveMainloopFwdSm90ILi2EN4cute5tupleIJNS5_1CILi1EEES8_S8_EEENS6_IJNS7_ILi192EEENS7_ILi128EEENS7_ILi64EEEEEELi64ENS_10bfloat16_tEfNS_4arch4Sm90ELb0ELb1ELb1ELb0ELb0ELb0ELb0ELb1ELb1ELb1ELb0ELb0EEENS1_21CollectiveEpilogueFwdINS6_IJSA_SC_SB_EEES9_SE_SG_Li384ELb0ELb1ELb0ELb0EEENS1_30DynamicPersistentTileSchedulerILi384ELi128ELb0ELb1ELb1EEEEEEEEEvNT_6ParamsE,@function
        .size           _ZN7cutlass13device_kernelIN5flash11enable_sm90INS1_16FlashAttnFwdSm90INS1_25CollectiveMainloopFwdSm90ILi2EN4cute5tupleIJNS5_1CILi1EEES8_S8_EEENS6_IJNS7_ILi192EEENS7_ILi128EEENS7_ILi64EEEEEELi64ENS_10bfloat16_tEfNS_4arch4Sm90ELb0ELb1ELb1ELb0ELb0ELb0ELb0ELb1ELb1ELb1ELb0ELb0EEENS1_21CollectiveEpilogueFwdINS6_IJSA_SC_SB_EEES9_SE_SG_Li384ELb0ELb1ELb0ELb0EEENS1_30DynamicPersistentTileSchedulerILi384ELi128ELb0ELb1ELb1EEEEEEEEEvNT_6ParamsE,(.L_x_15331 - _ZN7cutlass13device_kernelIN5flash11enable_sm90INS1_16FlashAttnFwdSm90INS1_25CollectiveMainloopFwdSm90ILi2EN4cute5tupleIJNS5_1CILi1EEES8_S8_EEENS6_IJNS7_ILi192EEENS7_ILi128EEENS7_ILi64EEEEEELi64ENS_10bfloat16_tEfNS_4arch4Sm90ELb0ELb1ELb1ELb0ELb0ELb0ELb0ELb1ELb1ELb1ELb0ELb0EEENS1_21CollectiveEpilogueFwdINS6_IJSA_SC_SB_EEES9_SE_SG_Li384ELb0ELb1ELb0ELb0EEENS1_30DynamicPersistentTileSchedulerILi384ELi128ELb0ELb1ELb1EEEEEEEEEvNT_6ParamsE)
        .other          _ZN7cutlass13device_kernelIN5flash11enable_sm90INS1_16FlashAttnFwdSm90INS1_25CollectiveMainloopFwdSm90ILi2EN4cute5tupleIJNS5_1CILi1EEES8_S8_EEENS6_IJNS7_ILi192EEENS7_ILi128EEENS7_ILi64EEEEEELi64ENS_10bfloat16_tEfNS_4arch4Sm90ELb0ELb1ELb1ELb0ELb0ELb0ELb0ELb1ELb1ELb1ELb0ELb0EEENS1_21CollectiveEpilogueFwdINS6_IJSA_SC_SB_EEES9_SE_SG_Li384ELb0ELb1ELb0ELb0EEENS1_30DynamicPersistentTileSchedulerILi384ELi128ELb0ELb1ELb1EEEEEEEEEvNT_6ParamsE,@"STO_CUDA_ENTRY STV_DEFAULT"
_ZN7cutlass13device_kernelIN5flash11enable_sm90INS1_16FlashAttnFwdSm90INS1_25CollectiveMainloopFwdSm90ILi2EN4cute5tupleIJNS5_1CILi1EEES8_S8_EEENS6_IJNS7_ILi192EEENS7_ILi128EEENS7_ILi64EEEEEELi64ENS_10bfloat16_tEfNS_4arch4Sm90ELb0ELb1ELb1ELb0ELb0ELb0ELb0ELb1ELb1ELb1ELb0ELb0EEENS1_21CollectiveEpilogueFwdINS6_IJSA_SC_SB_EEES9_SE_SG_Li384ELb0ELb1ELb0ELb0EEENS1_30DynamicPersistentTileSchedulerILi384ELi128ELb0ELb1ELb1EEEEEEEEEvNT_6ParamsE:
        /* <DEDUP_REMOVED lines=17> */
.L_x_13422:
[----:B------:R-:W-:Y:S05]  /*0110*/  BSYNC B0 ;  /* 0x0000000000007941 */ /* 0x000fea0003800000 */
.L_x_13421:
        /* <DEDUP_REMOVED lines=41> */
.L_x_13423:
        /* <DEDUP_REMOVED lines=22> */
.L_x_13424:
        /* <DEDUP_REMOVED lines=18> */
.L_x_13425:
        /* <DEDUP_REMOVED lines=22> */
.L_x_13426:
        /* <DEDUP_REMOVED lines=22> */
.L_x_13427:
[----:B------:R-:W-:Y:S01]  /*08f0*/  PLOP3.LUT P0, PT, PT, PT, UP0, 0x80, 0x0 ;  /* 0x000000000000781c */ /* 0x000fe20003f0f008 */
[----:B------:R-:W-:Y:S01]  /*0900*/  UMOV UR38, 0x1 ;  /* 0x0000000100267882 */ /* 0x000fe20000000000 */
[----:B------:R-:W-:Y:S01]  /*0910*/  NOP ;  /* 0x0000000000007918 */ /* 0x000fe20000000000 */
[----:B------:R-:W-:Y:S01]  /*0920*/  USEL UR38, UR38, 0x2, !UP0 ;  /* 0x0000000226267887 */ /* 0x000fe2000c000000 */
[----:B------:R-:W-:Y:S01]  /*0930*/  ULDC.64 UR48, c[0x0][0x208] ;  /* 0x0000820000307ab9 */ /* 0x000fe20000000a00 */
[----:B012-4-:R-:W-:Y:S08]  /*0940*/  BAR.SYNC.DEFER_BLOCKING 0x0 ;  /* 0x0000000000007b1d */ /* 0x017ff00000010000 */
[----:B------:R-:W-:Y:S05]  /*0950*/  @!P0 BRA `(.L_x_13428) ;  /* 0x000000f8002c8947 */ /* 0x000fea0003800000 */
.L_x_13429:
        /* <DEDUP_REMOVED lines=22> */
[----:B------:R-:W-:Y:S02]  /*0ac0*/  LEA.HI R2, R0, R10, RZ, 0x4 ;  /* 0x0000000a00027211 */ /* 0x000fe400078f20ff */
[----:B------:R-:W-:Y:S01]  /*0ad0*/  LOP3.LUT R153, R154, 0xffffff80, RZ, 0xc0, !PT ;  /* 0xffffff809a997812 */ /* 0x000fe200078ec0ff */
[----:B------:R-:W-:Y:S01]  /*0ae0*/  IMAD.SHL.U32 R4, R3, 0x20, RZ ;  /* 0x0000002003047824 */ /* 0x000fe200078e00ff */
[----:B------:R-:W-:Y:S02]  /*0af0*/  SHF.R.S32.HI R5, RZ, 0x4, R2 ;  /* 0x00000004ff057819 */ /* 0x000fe40000011402 */
[----:B------:R-:W-:Y:S01]  /*0b00*/  LOP3.LUT R3, R2, 0x3fffff0, RZ, 0xc0, !PT ;  /* 0x03fffff002037812 */ /* 0x000fe200078ec0ff */
[----:B------:R-:W-:Y:S01]  /*0b10*/  IMAD.IADD R153, R10, 0x1, -R153 ;  /* 0x000000010a997824 */ /* 0x000fe200078e0a99 */
[----:B------:R-:W-:-:S02]  /*0b20*/  LEA.HI R2, R2, R5, RZ, 0x1 ;  /* 0x0000000502027211 */ /* 0x000fc400078f08ff */
[----:B------:R-:W-:Y:S01]  /*0b30*/  LOP3.LUT R4, R4, 0xfffffc00, RZ, 0xc0, !PT ;  /* 0xfffffc0004047812 */ /* 0x000fe200078ec0ff */
[----:B------:R-:W-:Y:S01]  /*0b40*/  IMAD.IADD R3, R10, 0x1, -R3 ;  /* 0x000000010a037824 */ /* 0x000fe200078e0a03 */
[----:B------:R-:W-:Y:S02]  /*0b50*/  SHF.R.S32.HI R6, RZ, 0x1f, R153 ;  /* 0x0000001fff067819 */ /* 0x000fe40000011499 */
[----:B------:R-:W-:Y:S01]  /*0b60*/  LOP3.LUT R2, R2, 0x1ffffffe, RZ, 0xc0, !PT ;  /* 0x1ffffffe02027812 */ /* 0x000fe200078ec0ff */
[----:B------:R-:W-:Y:S01]  /*0b70*/  IMAD R3, R3, 0x40, R4 ;  /* 0x0000004003037824 */ /* 0x000fe200078e0204 */
[----:B------:R-:W-:Y:S02]  /*0b80*/  LEA.HI R4, R6, R153, RZ, 0x2 ;  /* 0x0000009906047211 */ /* 0x000fe400078f10ff */
[----:B------:R-:W-:Y:S01]  /*0b90*/  LEA.HI R7, R0, R10, RZ, 0x2 ;  /* 0x0000000a00077211 */ /* 0x000fe200078f10ff */
[----:B------:R-:W-:Y:S01]  /*0ba0*/  IMAD.IADD R2, R5, 0x1, -R2 ;  /* 0x0000000105027824 */ /* 0x000fe200078e0a02 */
[----:B------:R-:W-:-:S02]  /*0bb0*/  SHF.R.S32.HI R5, RZ, 0x2, R4 ;  /* 0x00000002ff057819 */ /* 0x000fc40000011404 */
[----:B------:R-:W-:Y:S01]  /*0bc0*/  SHF.R.S32.HI R8, RZ, 0x1f, R4 ;  /* 0x0000001fff087819 */ /* 0x000fe20000011404 */
[----:B------:R-:W-:Y:S01]  /*0bd0*/  IMAD R156, R2, 0x8, R3 ;  /* 0x00000008029c7824 */ /* 0x000fe200078e0203 */
[----:B------:R-:W-:Y:S02]  /*0be0*/  SHF.R.S32.HI R154, RZ, 0x7, R154 ;  /* 0x00000007ff9a7819 */ /* 0x000fe4000001149a */
[----:B------:R-:W-:Y:S02]  /*0bf0*/  LOP3.LUT R7, R7, 0xfffffffc, RZ, 0xc0, !PT ;  /* 0xfffffffc07077812 */ /* 0x000fe400078ec0ff */
[----:B------:R-:W-:Y:S01]  /*0c00*/  LEA.HI R8, R8, R5, RZ, 0x3 ;  /* 0x0000000508087211 */ /* 0x000fe200078f18ff */
[----:B------:R-:W-:Y:S01]  /*0c10*/  IMAD.HI R2, R154, 0x55555556, RZ ;  /* 0x555555569a027827 */ /* 0x000fe200078e02ff */
[----:B------:R-:W-:Y:S02]  /*0c20*/  LEA.HI R0, R0, R10, RZ, 0x3 ;  /* 0x0000000a00007211 */ /* 0x000fe400078f18ff */
[----:B------:R-:W-:Y:S01]  /*0c30*/  LOP3.LUT R8, R8, 0xfffffff8, RZ, 0xc0, !PT ;  /* 0xfffffff808087812 */ /* 0x000fe200078ec0ff */
[----:B------:R-:W-:Y:S01]  /*0c40*/  IMAD.IADD R7, R10, 0x1, -R7 ;  /* 0x000000010a077824 */ /* 0x000fe200078e0a07 */
[----:B------:R-:W-:-:S02]  /*0c50*/  LEA.HI R6, R6, R153, RZ, 0x5 ;  /* 0x0000009906067211 */ /* 0x000fc400078f28ff */
[----:B------:R-:W-:Y:S01]  /*0c60*/  LOP3.LUT R18, R0, 0xfffffff8, RZ, 0xc0, !PT ;  /* 0xfffffff800127812 */ /* 0x000fe200078ec0ff */
[----:B------:R-:W-:Y:S01]  /*0c70*/  IMAD.IADD R5, R5, 0x1, -R8 ;  /* 0x0000000105057824 */ /* 0x000fe200078e0a08 */
[----:B------:R-:W-:Y:S02]  /*0c80*/  LEA.HI R9, R7, R7, RZ, 0x1 ;  /* 0x0000000707097211 */ /* 0x000fe400078f08ff */
[----:B------:R-:W-:Y:S01]  /*0c90*/  LEA.HI R3, R2, R2, RZ, 0x1 ;  /* 0x0000000202037211 */ /* 0x000fe200078f08ff */
[----:B------:R-:W-:Y:S01]  /*0ca0*/  IMAD.IADD R18, R10, 0x1, -R18 ;  /* 0x000000010a127824 */ /* 0x000fe200078e0a12 */
[----:B------:R-:W-:Y:S02]  /*0cb0*/  SHF.R.S32.HI R6, RZ, 0x5, R6 ;  /* 0x00000005ff067819 */ /* 0x000fe40000011406 */
[----:B------:R-:W-:Y:S01]  /*0cc0*/  LOP3.LUT R2, R9, 0x1ffffffe, RZ, 0xc0, !PT ;  /* 0x1ffffffe09027812 */ /* 0x000fe200078ec0ff */
[----:B------:R-:W-:Y:S01]  /*0cd0*/  IMAD R3, R3, -0x3, R154 ;  /* 0xfffffffd03037824 */ /* 0x000fe200078e029a */
[----:B------:R-:W-:Y:S01]  /*0ce0*/  LOP3.LUT R16, R4, 0x7ffffffc, RZ, 0xc0, !PT ;  /* 0x7ffffffc04107812 */ /* 0x000fe200078ec0ff */
[----:B------:R-:W-:Y:S01]  /*0cf0*/  IMAD R6, R6, 0x10, R5 ;  /* 0x0000001006067824 */ /* 0x000fe200078e0205 */
[----:B------:R-:W-:Y:S01]  /*0d00*/  SHF.R.S32.HI R152, RZ, 0x3, R0 ;  /* 0x00000003ff987819 */ /* 0x000fe20000011400 */
[----:B------:R-:W-:-:S02]  /*0d10*/  IMAD.SHL.U32 R19, R18, 0x8, RZ ;  /* 0x0000000812137824 */ /* 0x000fc400078e00ff */
[----:B------:R-:W-:Y:S02]  /*0d20*/  IMAD.IADD R2, R7, 0x1, -R2 ;  /* 0x0000000107027824 */ /* 0x000fe400078e0a02 */
[----:B------:R-:W-:Y:S01]  /*0d30*/  IMAD R155, R3, 0x40, R6 ;  /* 0x00000040039b7824 */ /* 0x000fe200078e0206 */
[----:B------:R-:W-:Y:S01]  /*0d40*/  SHF.R.S32.HI R157, RZ, 0x1f, R19 ;  /* 0x0000001fff9d7819 */ /* 0x000fe20000011413 */
[----:B------:R-:W-:Y:S02]  /*0d50*/  IMAD.IADD R16, R153, 0x1, -R16 ;  /* 0x0000000199107824 */ /* 0x000fe400078e0a10 */
[----:B------:R-:W-:-:S07]  /*0d60*/  IMAD R17, R2, 0x8, R155 ;  /* 0x0000000802117824 */ /* 0x000fce00078e029b */
.L_x_13514:
        /* <DEDUP_REMOVED lines=12> */
[----:B012--5:R-:W-:Y:S05]  /*0e30*/  @!P0 BRA `(.L_x_13430) ;  /* 0x0000000000208947 */ /* 0x027fea0003800000 */
        /* <DEDUP_REMOVED lines=8> */
.L_x_13430:
[----:B------:R-:W-:Y:S01]  /*0ec0*/  ULDC UR7, c[0x0][0xc54] ;  /* 0x0003150000077ab9 */ /* 0x000fe20000000800 */
[----:B------:R-:W-:Y:S01]  /*0ed0*/  UMOV UR6, UR9 ;  /* 0x0000000900067c82 */ /* 0x000fe20008000000 */
[----:B------:R-:W-:-:S11]  /*0ee0*/  UISETP.NE.AND UP0, UPT, UR7, 0x1, UPT ;  /* 0x000000010700788c */ /* 0x000fd6000bf05270 */
[----:B------:R-:W-:Y:S02]  /*0ef0*/  @UP0 ULDC.64 UR10, c[0x0][0xc58] ;  /* 0x00031600000a0ab9 */ /* 0x000fe40000000a00 */
[----:B------:R-:W-:-:S04]  /*0f00*/  UIMAD.WIDE.U32 UR4, UR9, UR10, URZ ;  /* 0x0000000a090472a5 */ /* 0x000fc8000f8e003f */
[----:B------:R-:W-:-:S04]  /*0f10*/  @UP0 USHF.R.U32.HI UR6, URZ, UR11, UR5 ;  /* 0x0000000b3f060299 */ /* 0x000fc80008011605 */
[----:B------:R-:W-:-:S12]  /*0f20*/  UIMAD UR4, UR6, UR7, URZ ;  /* 0x00000007060472a4 */ /* 0x000fd8000f8e023f */
.L_x_13431:
        /* <DEDUP_REMOVED lines=49> */
.L_x_13433:
[----:B------:R-:W-:-:S11]  /*1240*/  UISETP.NE.AND UP0, UPT, UR5, 0x1, UPT ;  /* 0x000000010500788c */ /* 0x000fd6000bf05270 */
[----:B------:R-:W-:Y:S02]  /*1250*/  @UP0 ULDC.64 UR8, c[0x0][0x9e8] ;  /* 0x00027a0000080ab9 */ /* 0x000fe40000000a00 */
[----:B------:R-:W-:-:S04]  /*1260*/  UIMAD.WIDE.U32 UR6, UR4, UR8, URZ ;  /* 0x00000008040672a5 */ /* 0x000fc8000f8e003f */
[----:B------:R-:W-:-:S12]  /*1270*/  @UP0 USHF.R.U32.HI UR4, URZ, UR9, UR7 ;  /* 0x000000093f040299 */ /* 0x000fd80008011607 */
.L_x_13434:
[----:B------:R-:W-:-:S06]  /*1280*/  UIMAD UR4, UR4, UR5, UR5 ;  /* 0x00000005040472a4 */ /* 0x000fcc000f8e0205 */
[----:B------:R-:W-:-:S07]  /*1290*/  VIMNMX R0, R0, UR4, PT ;  /* 0x0000000400007c48 */ /* 0x000fce000bfe0100 */
.L_x_13432:
        /* <DEDUP_REMOVED lines=29> */
.L_x_13436:
[----:B------:R-:W-:-:S11]  /*1470*/  UISETP.NE.AND UP0, UPT, UR5, 0x1, UPT ;  /* 0x000000010500788c */ /* 0x000fd6000bf05270 */
[----:B------:R-:W-:Y:S02]  /*1480*/  @UP0 ULDC.64 UR10, c[0x0][0x9e8] ;  /* 0x00027a00000a0ab9 */ /* 0x000fe40000000a00 */
[----:B------:R-:W-:-:S04]  /*1490*/  UIMAD.WIDE.U32 UR6, UR4, UR10, URZ ;  /* 0x0000000a040672a5 */ /* 0x000fc8000f8e003f */
[----:B------:R-:W-:-:S12]  /*14a0*/  @UP0 USHF.R.U32.HI UR4, URZ, UR11, UR7 ;  /* 0x0000000b3f040299 */ /* 0x000fd80008011607 */
.L_x_13437:
[----:B------:R-:W-:-:S04]  /*14b0*/  UIMAD UR4, UR4, UR5, URZ ;  /* 0x00000005040472a4 */ /* 0x000fc8000f8e023f */
[----:B------:R-:W-:-:S04]  /*14c0*/  UISETP.LT.AND UP0, UPT, UR9, UR4, UPT ;  /* 0x000000040900728c */ /* 0x000fc8000bf01270 */
[----:B------:R-:W-:-:S12]  /*14d0*/  USEL UR9, UR9, UR4, !UP0 ;  /* 0x0000000409097287 */ /* 0x000fd8000c000000 */
.L_x_13435:
        /* <DEDUP_REMOVED lines=17> */
[----:B------:R-:W-:Y:S01]  /*15f0*/  CS2R R12, SRZ ;  /* 0x00000000000c7805 */ /* 0x000fe2000001ff00 */
[----:B------:R-:W-:Y:S01]  /*1600*/  IMAD.MOV.U32 R106, RZ, RZ, RZ ;  /* 0x000000ffff6a7224 */ /* 0x000fe200078e00ff */
[----:B------:R-:W-:Y:S01]  /*1610*/  CS2R R102, SRZ ;  /* 0x0000000000667805 */ /* 0x000fe2000001ff00 */
[----:B------:R-:W-:Y:S01]  /*1620*/  IMAD.MOV.U32 R41, RZ, RZ, RZ ;  /* 0x000000ffff297224 */ /* 0x000fe200078e00ff */
[----:B------:R-:W-:-:S02]  /*1630*/  CS2R R100, SRZ ;  /* 0x0000000000647805 */ /* 0x000fc4000001ff00 */
[----:B------:R-:W-:Y:S02]  /*1640*/  ISETP.GT.AND P1, PT, R88, UR43, PT ;  /* 0x0000002b58007c0c */ /* 0x000fe4000bf24270 */
[----:B------:R-:W-:Y:S02]  /*1650*/  CS2R R98, SRZ ;  /* 0x0000000000627805 */ /* 0x000fe4000001ff00 */
[----:B------:R-:W-:Y:S02]  /*1660*/  CS2R R96, SRZ ;  /* 0x0000000000607805 */ /* 0x000fe4000001ff00 */
[----:B------:R-:W-:Y:S02]  /*1670*/  CS2R R94, SRZ ;  /* 0x00000000005e7805 */ /* 0x000fe4000001ff00 */
[----:B------:R-:W-:Y:S02]  /*1680*/  CS2R R92, SRZ ;  /* 0x00000000005c7805 */ /* 0x000fe4000001ff00 */
[----:B------:R-:W-:Y:S01]  /*1690*/  CS2R R90, SRZ ;  /* 0x00000000005a7805 */ /* 0x000fe2000001ff00 */
[----:B------:R-:W-:-:S02]  /*16a0*/  IMAD.MOV.U32 R89, RZ, RZ, RZ ;  /* 0x000000ffff597224 */ /* 0x000fc400078e00ff */
[----:B------:R-:W-:Y:S05]  /*16b0*/  @!P1 BRA `(.L_x_13438) ;  /* 0x000000d400a49947 */ /* 0x000fea0003800000 */
[----:B------:R-:W0:Y:S01]  /*16c0*/  SHFL.IDX PT, R0, R154, RZ, 0x1f ;  /* 0x00001fff9a007589 */ /* 0x000e2200000e0000 */
[----:B------:R-:W1:Y:S01]  /*16d0*/  S2UR UR6, SR_CgaCtaId ;  /* 0x00000000000679c3 */ /* 0x000e620000008800 */
[----:B------:R-:W-:Y:S01]  /*16e0*/  UMOV UR45, 0x400 ;  /* 0x00000400002d7882 */ /* 0x000fe20000000000 */
[----:B0-----:R-:W-:Y:S01]  /*16f0*/  R2UR UR44, R0 ;  /* 0x00000000002c72ca */ /* 0x001fe200000e0000 */
[----:B-1----:R-:W-:-:S12]  /*1700*/  ULEA UR45, UR6, UR45, 0x18 ;  /* 0x0000002d062d7291 */ /* 0x002fd8000f8ec03f */
[----:B------:R-:W-:Y:S02]  /*1710*/  UIMAD.WIDE UR4, UR44, 0x55555556, URZ ;  /* 0x555555562c0478a5 */ /* 0x000fe4000f8e023f */
[----:B------:R-:W-:Y:S02]  /*1720*/  UIADD3 UR4, UR45, 0x8400, URZ ;  /* 0x000084002d047890 */ /* 0x000fe4000fffe03f */
[----:B------:R-:W-:Y:S02]  /*1730*/  ULEA.HI UR5, UR5, UR5, URZ, 0x1 ;  /* 0x0000000505057291 */ /* 0x000fe4000f8f083f */
[----:B------:R-:W-:Y:S02]  /*1740*/  ULOP3.LUT UP0, URZ, UR4, 0x3ff, URZ, 0xc0, !UPT ;  /* 0x000003ff043f7892 */ /* 0x000fe4000f80c03f */
[----:B------:R-:W-:-:S04]  /*1750*/  UIMAD UR5, UR5, -0x3, UR44 ;  /* 0xfffffffd050578a4 */ /* 0x000fc8000f8e022c */
[----:B------:R-:W-:Y:S01]  /*1760*/  PLOP3.LUT P0, PT, PT, PT, UP0, 0x80, 0x0 ;  /* 0x000000000000781c */ /* 0x000fe20003f0f008 */
[----:B------:R-:W-:-:S04]  /*1770*/  ULEA UR5, UR5, UR4, 0xd ;  /* 0x0000000405057291 */ /* 0x000fc8000f8e683f */
[----:B------:R-:W-:-:S04]  /*1780*/  USHF.R.U32.HI UR5, URZ, 0x4, UR5 ;  /* 0x000000043f057899 */ /* 0x000fc80008011605 */
        /* <DEDUP_REMOVED lines=18> */
.L_x_13439:
        /* <DEDUP_REMOVED lines=9> */
.L_x_13612:
[----:B------:R-:W-:Y:S05]  /*1940*/  @!P0 BRA `(.L_x_13441) ;  /* 0x0000000000048947 */ /* 0x000fea0003800000 */
[----:B------:R-:W-:Y:S01]  /*1950*/  BPT.TRAP 0x1 ;  /* 0x000000040000795c */ /* 0x000fe20000300000 */
.L_x_13441:
[----:B------:R-:W-:Y:S02]  /*1960*/  IMAD.U32 R15, RZ, RZ, UR37 ;  /* 0x00000025ff0f7e24 */ /* 0x000fe4000f8e00ff */
[----:B0-----:R-:W-:-:S03]  /*1970*/  IMAD.U32 R0, RZ, RZ, UR36 ;  /* 0x00000024ff007e24 */ /* 0x001fc6000f8e00ff */
[----:B------:R-:W-:Y:S02]  /*1980*/  LEA R15, R15, UR45, 0x3 ;  /* 0x0000002d0f0f7c11 */ /* 0x000fe4000f8e18ff */
[----:B------:R-:W-:-:S04]  /*1990*/  SHF.L.U32 R0, R0, 0x1f, RZ ;  /* 0x0000001f00007819 */ /* 0x000fc800000006ff */
[----:B------:R0:W1:Y:S01]  /*19a0*/  SYNCS.PHASECHK.TRANS64.TRYWAIT P2, [R15+URZ+0x16830], R0 ;  /* 0x016830000f0075a7 */ /* 0x000062000804017f */
[----:B------:R-:W-:Y:S05]  /*19b0*/  @!P0 BRA `(.L_x_13442) ;  /* 0x0000000000048947 */ /* 0x000fea0003800000 */
[----:B------:R-:W-:Y:S01]  /*19c0*/  BPT.TRAP 0x1 ;  /* 0x000000040000795c */ /* 0x000fe20000300000 */
.L_x_13442:
[----:B------:R-:W2:Y:S02]  /*19d0*/  S2R R2, SR_TID.X ;  /* 0x0000000000027919 */ /* 0x000ea40000002100 */
[----:B--2---:R-:W-:Y:S01]  /*19e0*/  LOP3.LUT P1, RZ, R2, 0x7f, RZ, 0xc0, !PT ;  /* 0x0000007f02ff7812 */ /* 0x004fe2000782c0ff */
[----:B-1----:R-:W-:-:S12]  /*19f0*/  @P2 BRA `(.L_x_13443) ;  /* 0x0000000000082947 */ /* 0x002fd80003800000 */
[----:B------:R-:W1:Y:S02]  /*1a00*/  SYNCS.PHASECHK.TRANS64.TRYWAIT P2, [R15+URZ+0x16830], R0 ;  /* 0x016830000f0075a7 */ /* 0x000e64000804017f */
[----:B-1----:R-:W-:Y:S05]  /*1a10*/  @!P2 BRA `(.L_x_13444) ;  /* 0x00000128003ca947 */ /* 0x002fea0003800000 */
.L_x_13443:
[----:B------:R-:W-:Y:S05]  /*1a20*/  WARPSYNC.ALL ;  /* 0x0000000000007948 */ /* 0x000fea0003800000 */
[----:B------:R-:W-:Y:S01]  /*1a30*/  UIADD3 UR4, UR45, 0xe400, URZ ;  /* 0x0000e4002d047890 */ /* 0x000fe2000fffe03f */
[----:B------:R-:W-:Y:S01]  /*1a40*/  WARPGROUP.ARRIVE ;  /* 0x00000000000079c5 */ /* 0x000fe20000000000 */
[----:B------:R-:W-:Y:S01]  /*1a50*/  ULOP3.LUT UR16, UR51, 0x10000, URZ, 0xfc, !UPT ;  /* 0x0001000033107892 */ /* 0x000fe2000f8efc3f */
[----:B01----:R-:W-:Y:S01]  /*1a60*/  @!P1 VIADD R15, R15, 0x16840 ;  /* 0x000168400f0f9836 */ /* 0x003fe20000000000 */
[----:B------:R-:W-:Y:S01]  /*1a70*/  USHF.R.U32.HI UR4, URZ, 0x4, UR4 ;  /* 0x000000043f047899 */ /* 0x000fe20008011604 */
[----:B------:R-:W-:Y:S01]  /*1a80*/  UMOV UR17, 0x40000040 ;  /* 0x4000004000117882 */ /* 0x000fe20000000000 */
[----:B------:R-:W-:-:S02]  /*1a90*/  UMOV UR19, 0x40000040 ;  /* 0x4000004000137882 */ /* 0x000fc40000000000 */
[----:B------:R-:W-:Y:S01]  /*1aa0*/  ULOP3.LUT UR4, UR4, 0x3fff, URZ, 0xc0, !UPT ;  /* 0x00003fff04047892 */ /* 0x000fe2000f8ec03f */
[----:B------:R-:W-:Y:S01]  /*1ab0*/  @!P1 PRMT R15, RZ, 0x654, R15 ;  /* 0x00000654ff0f9816 */ /* 0x000fe2000000000f */
[----:B------:R-:W-:Y:S01]  /*1ac0*/  UMOV UR5, 0x40000040 ;  /* 0x4000004000057882 */ /* 0x000fe20000000000 */
[----:B------:R-:W-:Y:S01]  /*1ad0*/  UMOV UR7, 0x40000040 ;  /* 0x4000004000077882 */ /* 0x000fe20000000000 */
[----:B------:R-:W-:Y:S02]  /*1ae0*/  ULOP3.LUT UR20, UR4, 0x10000, URZ, 0xfc, !UPT ;  /* 0x0001000004147892 */ /* 0x000fe4000f8efc3f */
[----:B------:R-:W-:Y:S02]  /*1af0*/  UIADD3 UR4, UR16, 0x2, URZ ;  /* 0x0000000210047890 */ /* 0x000fe4000fffe03f */
[----:B------:R-:W-:Y:S02]  /*1b00*/  ULEA UR18, UR37, UR20, 0xa ;  /* 0x0000001425127291 */ /* 0x000fe4000f8e503f */
[----:B------:R-:W-:-:S02]  /*1b10*/  UIADD3 UR8, UR16, 0x4, URZ ;  /* 0x0000000410087890 */ /* 0x000fc4000fffe03f */
[----:B------:R-:W-:Y:S02]  /*1b20*/  UIADD3 UR6, UR18, 0x2, URZ ;  /* 0x0000000212067890 */ /* 0x000fe4000fffe03f */
[----:B------:R-:W-:Y:S01]  /*1b30*/  UIADD3 UR10, UR18, 0x4, URZ ;  /* 0x00000004120a7890 */ /* 0x000fe2000fffe03f */
[----:B------:R-:W-:Y:S02]  /*1b40*/  UMOV UR9, 0x40000040 ;  /* 0x4000004000097882 */ /* 0x000fe40000000000 */
[----:B------:R-:W-:Y:S01]  /*1b50*/  HGMMA.64x128x16.F32.BF16 R24, gdesc[UR16], RZ, !UPT, gsb0 ;  /* 0x01e00000101879f0 */ /* 0x000fe2000c0018ff */
[----:B------:R-:W-:Y:S01]  /*1b60*/  UMOV UR11, 0x40000040 ;  /* 0x40000040000b7882 */ /* 0x000fe20000000000 */
[----:B------:R-:W-:Y:S02]  /*1b70*/  UIADD3 UR12, UR16, 0x6, URZ ;  /* 0x00000006100c7890 */ /* 0x000fe4000fffe03f */
[----:B------:R-:W-:Y:S01]  /*1b80*/  UIADD3 UR14, UR18, 0x6, URZ ;  /* 0x00000006120e7890 */ /* 0x000fe2000fffe03f */
[----:B------:R-:W-:Y:S01]  /*1b90*/  UMOV UR13, 0x40000040 ;  /* 0x40000040000d7882 */ /* 0x000fe20000000000 */
[----:B------:R-:W-:Y:S01]  /*1ba0*/  UMOV UR15, 0x40000040 ;  /* 0x40000040000f7882 */ /* 0x000fe20000000000 */
[----:B------:R-:W-:-:S02]  /*1bb0*/  ULDC UR21, c[0x0][0x9dc] ;  /* 0x0002770000157ab9 */ /* 0x000fc40000000800 */
[----:B------:R-:W-:Y:S01]  /*1bc0*/  ULOP3.LUT UR21, URZ, UR21, URZ, 0x33, !UPT ;  /* 0x000000153f157292 */ /* 0x000fe2000f8e333f */
[----:B------:R-:W-:Y:S02]  /*1bd0*/  WARPGROUP.DEPBAR.LE gsb0, 0x0 ;  /* 0x00008000000079c5 */ /* 0x000fe40000010000 */
[----:B------:R-:W-:-:S06]  /*1be0*/  WARPGROUP.ARRIVE ;  /* 0x00000000000079c5 */ /* 0x000fcc0000000000 */
[----:B------:R-:W-:Y:S01]  /*1bf0*/  HGMMA.64x128x16.F32.BF16 R24, gdesc[UR4], R24, gsb0 ;  /* 0x01e00000041879f0 */ /* 0x000fe20008001818 */
[----:B------:R-:W-:Y:S02]  /*1c00*/  ULDC UR6, c[0x0][0x448] ;  /* 0x0001120000067ab9 */ /* 0x000fe40000000800 */
[----:B------:R-:W-:-:S06]  /*1c10*/  UISETP.NE.AND UP0, UPT, UR6, 0x1, UPT ;  /* 0x000000010600788c */ /* 0x000fcc000bf05270 */
        /* <DEDUP_REMOVED lines=15> */
[----:B------:R-:W-:Y:S02]  /*1d10*/  VIADD R24, R17, UR39 ;  /* 0x0000002711187c36 */ /* 0x000fe40008000000 */
        /* <DEDUP_REMOVED lines=8> */
[----:B------:R-:W-:-:S04]  /*1da0*/  @P2 IMAD.HI.U32 R60, R24, UR6, RZ ;  /* 0x00000006183c2c27 */ /* 0x000fc8000f8e00ff */
[----:B------:R-:W-:Y:S01]  /*1db0*/  FMUL.FTZ R4, R31, UR10 ;  /* 0x0000000a1f047c20 */ /* 0x000fe20008410000 */
[----:B------:R-:W-:Y:S01]  /*1dc0*/  FMUL.FTZ R49, R52, UR10 ;  /* 0x0000000a34317c20 */ /* 0x000fe20008410000 */
[----:B------:R-:W1:Y:S01]  /*1dd0*/  LDC R50, c[0x0][0x288] ;  /* 0x0000a200ff327b82 */ /* 0x000e620000000800 */
        /* <DEDUP_REMOVED lines=8> */
[----:B------:R-:W-:-:S02]  /*1e60*/  IMAD.MOV.U32 R61, RZ, RZ, -0x80 ;  /* 0xffffff80ff3d7424 */ /* 0x000fc400078e00ff */
[----:B------:R-:W-:Y:S01]  /*1e70*/  FMUL.FTZ R7, R34, UR10 ;  /* 0x0000000a22077c20 */ /* 0x000fe20008410000 */
[----:B------:R-:W-:Y:S01]  /*1e80*/  FMUL.FTZ R34, R37, UR10 ;  /* 0x0000000a25227c20 */ /* 0x000fe20008410000 */
[----:B------:R-:W-:Y:S01]  /*1e90*/  FMUL.FTZ R14, R82, UR10 ;  /* 0x0000000a520e7c20 */ /* 0x000fe20008410000 */
[----:B------:R-:W-:Y:S01]  /*1ea0*/  FMUL.FTZ R37, R62, UR10 ;  /* 0x0000000a3e257c20 */ /* 0x000fe20008410000 */
[----:B------:R-:W-:Y:S02]  /*1eb0*/  IMAD R82, R88, R61, 0x80 ;  /* 0x0000008058527424 */ /* 0x000fe400078e023d */
[----:B------:R-:W-:Y:S01]  /*1ec0*/  FMUL.FTZ R5, R30, UR10 ;  /* 0x0000000a1e057c20 */ /* 0x000fe20008410000 */
[----:B------:R-:W2:Y:S01]  /*1ed0*/  SHFL.IDX PT, R62, R75, RZ, 0x1c1f ;  /* 0x001c1fff4b3e7589 */ /* 0x000ea200000e0000 */
[----:B------:R-:W-:Y:S01]  /*1ee0*/  FMUL.FTZ R30, R32, UR10 ;  /* 0x0000000a201e7c20 */ /* 0x000fe20008410000 */
[----:B------:R-:W-:Y:S01]  /*1ef0*/  ULDC.64 UR6, c[0x0][0x9e0] ;  /* 0x0002780000067ab9 */ /* 0x000fe20000000a00 */
[----:B------:R-:W-:Y:S01]  /*1f00*/  FMUL.FTZ R32, R36, UR10 ;  /* 0x0000000a24207c20 */ /* 0x000fe20008410000 */
        /* <DEDUP_REMOVED lines=40> */
[----:B---3--:R-:W-:Y:S01]  /*2190*/  FMUL.FTZ R15, R87, UR10 ;  /* 0x0000000a570f7c20 */ /* 0x008fe20008410000 */
[----:B------:R-:W-:Y:S01]  /*21a0*/  IMAD R60, R16, -0x2, R61 ;  /* 0xfffffffe103c7824 */ /* 0x000fe200078e023d */
[----:B------:R-:W-:Y:S01]  /*21b0*/  PLOP3.LUT P2, PT, PT, PT, UP1, 0x40, 0x0 ;  /* 0x000000000000781c */ /* 0x000fe20003f4e818 */
[----:B------:R-:W3:Y:S01]  /*21c0*/  MUFU.TANH R2, R2 ;  /* 0x0000000200027308 */ /* 0x000ee20000002400 */
[----:B0-----:R-:W-:-:S02]  /*21d0*/  IMAD R61, R47, UR41, R82 ;  /* 0x000000292f3d7c24 */ /* 0x001fc4000f8e0252 */
[----:B------:R-:W-:Y:S01]  /*21e0*/  FMUL.FTZ R77, R77, UR10 ;  /* 0x0000000a4d4d7c20 */ /* 0x000fe20008410000 */
[----:B------:R-:W-:Y:S01]  /*21f0*/  IMAD R63, R47, UR41, R60 ;  /* 0x000000292f3f7c24 */ /* 0x000fe2000f8e023c */
[----:B------:R-:W-:Y:S01]  /*2200*/  LEA R78, R88, 0xffffff80, 0x7 ;  /* 0xffffff80584e7811 */ /* 0x000fe200078e38ff */
[----:B------:R-:W-:Y:S02]  /*2210*/  IMAD R79, R16, -0x2, R61 ;  /* 0xfffffffe104f7824 */ /* 0x000fe400078e023d */
[----:B-1----:R-:W-:Y:S01]  /*2220*/  IMAD.IADD R63, R63, 0x1, -R50 ;  /* 0x000000013f3f7824 */ /* 0x002fe200078e0a32 */
[----:B------:R-:W0:Y:S03]  /*2230*/  MUFU.TANH R89, R89 ;  /* 0x0000005900597308 */ /* 0x000e260000002400 */
[C---:B------:R-:W-:Y:S02]  /*2240*/  VIADD R86, R63.reuse, UR6 ;  /* 0x000000063f567c36 */ /* 0x040fe40008000000 */
[----:B------:R-:W-:-:S03]  /*2250*/  VIADD R83, R63, UR21 ;  /* 0x000000153f537c36 */ /* 0x000fc60008000000 */
[----:B------:R-:W1:Y:S01]  /*2260*/  MUFU.TANH R0, R0 ;  /* 0x0000000000007308 */ /* 0x000e620000002400 */
[----:B--2---:R-:W-:-:S07]  /*2270*/  VIADDMNMX R74, R62, R86, R79, PT ;  /* 0x000000563e4a7246 */ /* 0x004fce000380014f */
[----:B------:R-:W2:Y:S08]  /*2280*/  MUFU.TANH R3, R3 ;  /* 0x0000000300037308 */ /* 0x000eb00000002400 */
        /* <DEDUP_REMOVED lines=60> */
[----:B-----5:R-:W-:Y:S01]  /*2650*/  IMAD.IADD R77, R83, 0x1, R62 ;  /* 0x00000001534d7824 */ /* 0x020fe200078e023e */
[----:B-1234-:R-:W-:Y:S06]  /*2660*/  @P2 BRA `(.L_x_13445) ;  /* 0x00000000005c2947 */ /* 0x01efec0003800000 */
        /* <DEDUP_REMOVED lines=13> */
.L_x_13447:
[----:B------:R-:W-:-:S06]  /*2740*/  UISETP.NE.AND UP2, UPT, UR7, 0x1, UPT ;  /* 0x000000010700788c */ /* 0x000fcc000bf45270 */
[----:B------:R-:W-:-:S05]  /*2750*/  PLOP3.LUT P2, PT, PT, PT, UP2, 0x80, 0x0 ;  /* 0x000000000000781c */ /* 0x000fca0003f4f028 */
[----:B------:R-:W-:-:S08]  /*2760*/  @UP2 ULDC.64 UR10, c[0x0][0x9e8] ;  /* 0x00027a00000a2ab9 */ /* 0x000fd00000000a00 */
[----:B------:R-:W-:-:S05]  /*2770*/  @P2 IMAD.HI.U32 R60, R61, UR10, RZ ;  /* 0x0000000a3d3c2c27 */ /* 0x000fca000f8e00ff */
[----:B------:R-:W-:-:S07]  /*2780*/  @P2 SHF.R.U32.HI R61, RZ, UR11, R60 ;  /* 0x0000000bff3d2c19 */ /* 0x000fce000801163c */
.L_x_13448:
[----:B------:R-:W-:Y:S05]  /*2790*/  BSYNC B0 ;  /* 0x0000000000007941 */ /* 0x000fea0003800000 */
.L_x_13446:
[----:B------:R-:W-:-:S04]  /*27a0*/  IMAD R61, R61, UR7, -R78 ;  /* 0x000000073d3d7c24 */ /* 0x000fc8000f8e0a4e */
[----:B------:R-:W-:-:S05]  /*27b0*/  IMAD R61, R16, -0x2, R61 ;  /* 0xfffffffe103d7824 */ /* 0x000fca00078e023d */
[----:B------:R-:W-:Y:S02]  /*27c0*/  VIMNMX R77, R77, R61, !PT ;  /* 0x0000003d4d4d7248 */ /* 0x000fe40007fe0100 */
[----:B------:R-:W-:-:S07]  /*27d0*/  VIADDMNMX R74, R61, UR7, R74, PT ;  /* 0x000000073d4a7c46 */ /* 0x000fce000b80014a */
.L_x_13445:
[C---:B------:R-:W-:Y:S02]  /*27e0*/  ISETP.GE.AND P4, PT, R82.reuse, 0x9, PT ;  /* 0x000000095200780c */ /* 0x040fe40003f86270 */
[C---:B------:R-:W-:Y:S02]  /*27f0*/  ISETP.GE.AND P2, PT, R82.reuse, 0x2, PT ;  /* 0x000000025200780c */ /* 0x040fe40003f46270 */
[----:B------:R-:W-:Y:S02]  /*2800*/  ISETP.GE.AND P5, PT, R82, 0xa, PT ;  /* 0x0000000a5200780c */ /* 0x000fe40003fa6270 */
[----:B------:R-:W-:Y:S02]  /*2810*/  LOP3.LUT R22, R22, 0xfffffffd, RZ, 0xc0, !PT ;  /* 0xfffffffd16167812 */ /* 0x000fe400078ec0ff */
[----:B------:R-:W-:-:S04]  /*2820*/  ISETP.GT.AND P3, PT, R77, 0x1, !P2 ;  /* 0x000000014d00780c */ /* 0x000fc80005764270 */
[----:B------:R-:W-:Y:S02]  /*2830*/  ISETP.LT.OR P3, PT, R74, 0x2, P3 ;  /* 0x000000024a00780c */ /* 0x000fe40001f61670 */
[----:B------:R-:W-:Y:S02]  /*2840*/  @P4 LOP3.LUT R22, R22, 0x2, RZ, 0xfc, !PT ;  /* 0x0000000216164812 */ /* 0x000fe400078efcff */
[----:B0-----:R-:W-:Y:S02]  /*2850*/  FSEL R89, R89, -INF , !P3 ;  /* 0xff80000059597808 */ /* 0x001fe40005800000 */
[----:B------:R-:W-:Y:S02]  /*2860*/  LOP3.LUT R22, R22, 0xfffffffb, RZ, 0xc0, !PT ;  /* 0xfffffffb16167812 */ /* 0x000fe400078ec0ff */
[----:B------:R-:W-:Y:S02]  /*2870*/  ISETP.GT.AND P4, PT, R77, 0x8, !P4 ;  /* 0x000000084d00780c */ /* 0x000fe40006784270 */
[----:B------:R-:W-:-:S02]  /*2880*/  @P5 LOP3.LUT R22, R22, 0x4, RZ, 0xfc, !PT ;  /* 0x0000000416165812 */ /* 0x000fc400078efcff */
[----:B------:R-:W-:Y:S02]  /*2890*/  ISETP.GT.AND P3, PT, R77, 0x9, !P5 ;  /* 0x000000094d00780c */ /* 0x000fe40006f64270 */
[----:B------:R-:W-:Y:S02]  /*28a0*/  ISETP.GE.AND P5, PT, R82, 0x11, PT ;  /* 0x000000115200780c */ /* 0x000fe40003fa6270 */
[C---:B------:R-:W-:Y:S02]  /*28b0*/  ISETP.LT.OR P4, PT, R74.reuse, 0x9, P4 ;  /* 0x000000094a00780c */ /* 0x040fe40002781670 */
[----:B------:R-:W-:Y:S02]  /*28c0*/  ISETP.LT.OR P3, PT, R74, 0xa, P3 ;  /* 0x0000000a4a00780c */ /* 0x000fe40001f61670 */
[----:B------:R-:W-:Y:S02]  /*28d0*/  FSEL R90, R90, -INF , !P4 ;  /* 0xff8000005a5a7808 */ /* 0x000fe40006000000 */
        /* <DEDUP_REMOVED lines=167> */
[----:B------:R-:W-:-:S04]  /*3350*/  ISETP.GT.AND P6, PT, R77, 0x79, !P6 ;  /* 0x000000794d00780c */ /* 0x000fc800077c4270 */
[----:B------:R-:W-:Y:S01]  /*3360*/  ISETP.LT.OR P6, PT, R74, 0x7a, P6 ;  /* 0x0000007a4a00780c */ /* 0x000fe200037c1670 */
[----:B------:R-:W-:-:S03]  /*3370*/  IMAD.IADD R74, R83, 0x1, R40 ;  /* 0x00000001534a7824 */ /* 0x000fc600078e0228 */
        /* <DEDUP_REMOVED lines=17> */
.L_x_13451:
[----:B------:R-:W-:-:S06]  /*3490*/  UISETP.NE.AND UP2, UPT, UR7, 0x1, UPT ;  /* 0x000000010700788c */ /* 0x000fcc000bf45270 */
[----:B------:R-:W-:-:S05]  /*34a0*/  PLOP3.LUT P6, PT, PT, PT, UP2, 0x80, 0x0 ;  /* 0x000000000000781c */ /* 0x000fca0003fcf028 */
[----:B------:R-:W-:-:S08]  /*34b0*/  @UP2 ULDC.64 UR10, c[0x0][0x9e8] ;  /* 0x00027a00000a2ab9 */ /* 0x000fd00000000a00 */
[----:B------:R-:W-:Y:S01]  /*34c0*/  @P6 IMAD.HI.U32 R40, R73, UR10, RZ ;  /* 0x0000000a49286c27 */ /* 0x000fe2000f8e00ff */
[----:B------:R-:W-:-:S13]  /*34d0*/  PLOP3.LUT P6, PT, PT, PT, UP2, 0x80, 0x0 ;  /* 0x000000000000781c */ /* 0x000fda0003fcf028 */
[----:B------:R-:W-:-:S07]  /*34e0*/  @P6 SHF.R.U32.HI R73, RZ, UR11, R40 ;  /* 0x0000000bff496c19 */ /* 0x000fce0008011628 */
.L_x_13452:
[----:B------:R-:W-:Y:S05]  /*34f0*/  BSYNC B0 ;  /* 0x0000000000007941 */ /* 0x000fea0003800000 */
.L_x_13450:
[----:B------:R-:W-:-:S04]  /*3500*/  IMAD R73, R73, UR7, -R78 ;  /* 0x0000000749497c24 */ /* 0x000fc8000f8e0a4e */
[----:B------:R-:W-:-:S05]  /*3510*/  IMAD R73, R16, -0x2, R73 ;  /* 0xfffffffe10497824 */ /* 0x000fca00078e0249 */
[----:B------:R-:W-:Y:S02]  /*3520*/  VIMNMX R74, R74, R73, !PT ;  /* 0x000000494a4a7248 */ /* 0x000fe40007fe0100 */
[----:B------:R-:W-:-:S07]  /*3530*/  VIADDMNMX R70, R73, UR7, R70, PT ;  /* 0x0000000749467c46 */ /* 0x000fce000b800146 */
.L_x_13449:
[----:B------:R-:W-:Y:S01]  /*3540*/  ISETP.GT.AND P2, PT, R74, 0x1, !P2 ;  /* 0x000000014a00780c */ /* 0x000fe20005744270 */
[----:B------:R-:W-:Y:S01]  /*3550*/  ULDC UR22, c[0x0][0x988] ;  /* 0x0002620000167ab9 */ /* 0x000fe20000000800 */
[----:B------:R-:W-:Y:S01]  /*3560*/  LOP3.LUT P6, RZ, R22, 0x8, RZ, 0xc0, !PT ;  /* 0x0000000816ff7812 */ /* 0x000fe200078cc0ff */
[----:B------:R-:W-:Y:S01]  /*3570*/  @UP0 ULDC UR10, c[0x0][0x44c] ;  /* 0x00011300000a0ab9 */ /* 0x000fe20000000800 */
[----:B------:R-:W-:Y:S01]  /*3580*/  ISETP.LT.OR P2, PT, R70, 0x2, P2 ;  /* 0x000000024600780c */ /* 0x000fe20001741670 */
[----:B------:R-:W-:Y:S01]  /*3590*/  UIMAD.WIDE.U32 UR10, UR39, UR10, URZ ;  /* 0x0000000a270a72a5 */ /* 0x000fe2000f8e003f */
[----:B------:R-:W-:Y:S01]  /*35a0*/  FMNMX.FTZ R73, R76, R89, !PT ;  /* 0x000000594c497209 */ /* 0x000fe20007810000 */
[----:B------:R-:W-:Y:S01]  /*35b0*/  @UP0 ULDC UR15, c[0x0][0x450] ;  /* 0x00011400000f0ab9 */ /* 0x000fe20000000800 */
[----:B------:R-:W-:Y:S01]  /*35c0*/  FSEL R42, R3, -INF , !P2 ;  /* 0xff800000032a7808 */ /* 0x000fe20005000000 */
[----:B------:R-:W-:Y:S01]  /*35d0*/  UMOV UR14, UR39 ;  /* 0x00000027000e7c82 */ /* 0x000fe20008000000 */
[----:B------:R-:W-:Y:S01]  /*35e0*/  LOP3.LUT P2, RZ, R22, 0x2, RZ, 0xc0, !PT ;  /* 0x0000000216ff7812 */ /* 0x000fe2000784c0ff */
[----:B------:R-:W-:Y:S01]  /*35f0*/  @UP0 USHF.R.U32.HI UR14, URZ, UR15, UR11 ;  /* 0x0000000f3f0e0299 */ /* 0x000fe2000801160b */
[----:B------:R-:W-:-:S02]  /*3600*/  FMNMX.FTZ R73, R90, R73, !PT ;  /* 0x000000495a497209 */ /* 0x000fc40007810000 */
[C---:B------:R-:W-:Y:S01]  /*3610*/  ISETP.GT.AND P2, PT, R74.reuse, 0x8, !P2 ;  /* 0x000000084a00780c */ /* 0x040fe20005744270 */
[----:B------:R-:W-:Y:S01]  /*3620*/  UIADD3 UR50, UR50, UR14, URZ ;  /* 0x0000000e32327290 */ /* 0x000fe2000fffe03f */
[----:B------:R-:W-:Y:S02]  /*3630*/  ISETP.GT.AND P3, PT, R74, 0x70, !P3 ;  /* 0x000000704a00780c */ /* 0x000fe40005f64270 */
[----:B------:R-:W-:Y:S01]  /*3640*/  ISETP.LT.OR P2, PT, R70, 0x9, P2 ;  /* 0x000000094600780c */ /* 0x000fe20001741670 */
[----:B------:R-:W-:Y:S01]  /*3650*/  UIADD3 UR6, UR50, UR6, URZ ;  /* 0x0000000632067290 */ /* 0x000fe2000fffe03f */
[----:B------:R-:W-:Y:S02]  /*3660*/  ISETP.GT.AND P4, PT, R74, 0x71, !P4 ;  /* 0x000000714a00780c */ /* 0x000fe40006784270 */
[----:B------:R-:W-:Y:S02]  /*3670*/  FSEL R5, R5, -INF , !P2 ;  /* 0xff80000005057808 */ /* 0x000fe40005000000 */
[----:B------:R-:W-:-:S02]  /*3680*/  LOP3.LUT P2, RZ, R22, 0x4, RZ, 0xc0, !PT ;  /* 0x0000000416ff7812 */ /* 0x000fc4000784c0ff */
[----:B------:R-:W-:Y:S02]  /*3690*/  ISETP.LT.OR P3, PT, R70, 0x71, P3 ;  /* 0x000000714600780c */ /* 0x000fe40001f61670 */
[C---:B------:R-:W-:Y:S02]  /*36a0*/  ISETP.GT.AND P2, PT, R74.reuse, 0x9, !P2 ;  /* 0x000000094a00780c */ /* 0x040fe40005744270 */
[----:B------:R-:W-:Y:S02]  /*36b0*/  ISETP.GT.AND P5, PT, R74, 0x78, !P5 ;  /* 0x000000784a00780c */ /* 0x000fe40006fa4270 */
[C---:B------:R-:W-:Y:S02]  /*36c0*/  ISETP.LT.OR P2, PT, R70.reuse, 0xa, P2 ;  /* 0x0000000a4600780c */ /* 0x040fe40001741670 */
[----:B------:R-:W-:Y:S02]  /*36d0*/  ISETP.LT.OR P4, PT, R70, 0x72, P4 ;  /* 0x000000724600780c */ /* 0x000fe40002781670 */
[----:B------:R-:W-:-:S02]  /*36e0*/  FSEL R40, R4, -INF , !P2 ;  /* 0xff80000004287808 */ /* 0x000fc40005000000 */
        /* <DEDUP_REMOVED lines=15> */
[----:B------:R-:W-:Y:S02]  /*37e0*/  LOP3.LUT P6, RZ, R22, 0x8000, RZ, 0xc0, !PT ;  /* 0x0000800016ff7812 */ /* 0x000fe400078cc0ff */
        /* <DEDUP_REMOVED lines=55> */
[----:B------:R-:W-:Y:S01]  /*3b60*/  FSEL R14, R14, -INF , !P3 ;  /* 0xff8000000e0e7808 */ /* 0x000fe20005800000 */
[----:B------:R-:W0:Y:S01]  /*3b70*/  SHFL.BFLY PT, R4, R73, 0x2, 0x1f ;  /* 0x0c401f0049047f89 */ /* 0x000e2200000e0000 */
[----:B------:R-:W-:-:S02]  /*3b80*/  ISETP.LT.OR P2, PT, R70, 0x39, P2 ;  /* 0x000000394600780c */ /* 0x000fc40001741670 */
[----:B------:R-:W-:Y:S02]  /*3b90*/  ISETP.LT.OR P5, PT, R70, 0x79, P5 ;  /* 0x000000794600780c */ /* 0x000fe40002fa1670 */
[----:B------:R-:W-:Y:S02]  /*3ba0*/  FSEL R27, R27, -INF , !P2 ;  /* 0xff8000001b1b7808 */ /* 0x000fe40005000000 */
[----:B------:R-:W-:Y:S02]  /*3bb0*/  ISETP.GT.AND P2, PT, R74, 0x39, !P6 ;  /* 0x000000394a00780c */ /* 0x000fe40007744270 */
[----:B------:R-:W-:Y:S02]  /*3bc0*/  LOP3.LUT P6, RZ, R22, 0x10, RZ, 0xc0, !PT ;  /* 0x0000001016ff7812 */ /* 0x000fe400078cc0ff */
[----:B------:R-:W-:Y:S02]  /*3bd0*/  ISETP.LT.OR P2, PT, R70, 0x3a, P2 ;  /* 0x0000003a4600780c */ /* 0x000fe40001741670 */
[----:B------:R-:W-:-:S02]  /*3be0*/  FSEL R24, R24, -INF , !P5 ;  /* 0xff80000018187808 */ /* 0x000fc40006800000 */
        /* <DEDUP_REMOVED lines=15> */
[----:B------:R-:W-:Y:S01]  /*3ce0*/  FMUL.FTZ R79, R4, UR22 ;  /* 0x00000016044f7c20 */ /* 0x000fe20008410000 */
        /* <DEDUP_REMOVED lines=57> */
[----:B------:R-:W0:Y:S01]  /*4080*/  MUFU.EX2 R73, R73 ;  /* 0x0000004900497308 */ /* 0x000e220000000800 */
[----:B------:R-:W-:Y:S01]  /*4090*/  FMNMX.FTZ R0, R7, R0, !PT ;  /* 0x0000000007007209 */ /* 0x000fe20007810000 */
[--C-:B------:R-:W-:Y:S01]  /*40a0*/  FFMA.FTZ R146, R68, UR22, -R79.reuse ;  /* 0x0000001644927c23 */ /* 0x100fe2000801084f */
[----:B------:R-:W-:Y:S01]  /*40b0*/  ISETP.LT.OR P6, PT, R70, 0x7a, P6 ;  /* 0x0000007a4600780c */ /* 0x000fe200037c1670 */
        /* <DEDUP_REMOVED lines=14> */
[--C-:B------:R-:W-:Y:S01]  /*41a0*/  FFMA.FTZ R61, R61, UR22, -R79.reuse ;  /* 0x000000163d3d7c23 */ /* 0x100fe2000801084f */
[--C-:B------:R-:W-:Y:S01]  /*41b0*/  FFMA.FTZ R31, R30, UR22, -R79.reuse ;  /* 0x000000161e1f7c23 */ /* 0x100fe2000801084f */
[--C-:B------:R-:W-:Y:S01]  /*41c0*/  FFMA.FTZ R136, R65, UR22, -R79.reuse ;  /* 0x0000001641887c23 */ /* 0x100fe2000801084f */
[----:B------:R-:W-:Y:S01]  /*41d0*/  FMNMX.FTZ R0, R11, R0, !PT ;  /* 0x000000000b007209 */ /* 0x000fe20007810000 */
[--C-:B------:R-:W-:Y:S01]  /*41e0*/  FFMA.FTZ R65, R62, UR22, -R79.reuse ;  /* 0x000000163e417c23 */ /* 0x100fe2000801084f */
[--C-:B------:R-:W-:Y:S01]  /*41f0*/  FFMA.FTZ R130, R38, UR22, -R79.reuse ;  /* 0x0000001626827c23 */ /* 0x100fe2000801084f */
[----:B------:R-:W3:Y:S01]  /*4200*/  MUFU.EX2 R144, R144 ;  /* 0x0000009000907308 */ /* 0x000ee20000000800 */
[----:B------:R-:W-:Y:S01]  /*4210*/  FMNMX.FTZ R67, R21, R0, !PT ;  /* 0x0000000015437209 */ /* 0x000fe20007810000 */
[--C-:B------:R-:W-:Y:S01]  /*4220*/  FFMA.FTZ R138, R64, UR22, -R79.reuse ;  /* 0x00000016408a7c23 */ /* 0x100fe2000801084f */
[--C-:B------:R-:W-:Y:S01]  /*4230*/  FFMA.FTZ R132, R55, UR22, -R79.reuse ;  /* 0x0000001637847c23 */ /* 0x100fe2000801084f */
[--C-:B------:R-:W-:Y:S01]  /*4240*/  FFMA.FTZ R134, R57, UR22, -R79.reuse ;  /* 0x0000001639867c23 */ /* 0x100fe2000801084f */
[----:B------:R-:W-:Y:S01]  /*4250*/  FMNMX.FTZ R67, R20, R67, !PT ;  /* 0x0000004314437209 */ /* 0x000fe20007810000 */
[--C-:B------:R-:W-:Y:S01]  /*4260*/  FFMA.FTZ R57, R44, UR22, -R79.reuse ;  /* 0x000000162c397c23 */ /* 0x100fe2000801084f */
[--C-:B------:R-:W-:Y:S01]  /*4270*/  FFMA.FTZ R49, R49, UR22, -R79.reuse ;  /* 0x0000001631317c23 */ /* 0x100fe2000801084f */
[----:B------:R-:W4:Y:S01]  /*4280*/  MUFU.EX2 R69, R69 ;  /* 0x0000004500457308 */ /* 0x000f220000000800 */
[----:B------:R-:W-:Y:S01]  /*4290*/  FMNMX.FTZ R0, R26, R67, !PT ;  /* 0x000000431a007209 */ /* 0x000fe20007810000 */
[----:B------:R-:W-:-:S03]  /*42a0*/  FFMA.FTZ R55, R46, UR22, -R79 ;  /* 0x000000162e377c23 */ /* 0x000fc6000801084f */
[----:B------:R-:W-:-:S03]  /*42b0*/  FMNMX.FTZ R0, R25, R0, !PT ;  /* 0x0000000019007209 */ /* 0x000fc60007810000 */
[----:B------:R-:W5:Y:S01]  /*42c0*/  MUFU.EX2 R146, R146 ;  /* 0x0000009200927308 */ /* 0x000f620000000800 */
[----:B------:R-:W-:-:S04]  /*42d0*/  FMNMX.FTZ R67, R27, R0, !PT ;  /* 0x000000001b437209 */ /* 0x000fc80007810000 */
        /* <DEDUP_REMOVED lines=12> */
[----:B------:R-:W-:Y:S01]  /*43a0*/  FMNMX.FTZ R0, R48, R67, !PT ;  /* 0x0000004330007209 */ /* 0x000fe20007810000 */
[--C-:B------:R-:W-:Y:S01]  /*43b0*/  FFMA.FTZ R67, R52, UR22, -R79.reuse ;  /* 0x0000001634437c23 */ /* 0x100fe2000801084f */
[----:B------:R-:W-:Y:S01]  /*43c0*/  FSEL R52, R15, -INF , !P6 ;  /* 0xff8000000f347808 */ /* 0x000fe20007000000 */
[----:B------:R-:W-:Y:S01]  /*43d0*/  MUFU.EX2 R61, R61 ;  /* 0x0000003d003d7308 */ /* 0x000fe20000000800 */
[----:B------:R-:W-:Y:S01]  /*43e0*/  FMNMX.FTZ R0, R51, R0, !PT ;  /* 0x0000000033007209 */ /* 0x000fe20007810000 */
[----:B------:R-:W-:-:S03]  /*43f0*/  FFMA.FTZ R15, R58, UR22, -R79 ;  /* 0x000000163a0f7c23 */ /* 0x000fc6000801084f */
[----:B------:R-:W-:Y:S02]  /*4400*/  FMNMX.FTZ R81, R53, R0, !PT ;  /* 0x0000000035517209 */ /* 0x000fe40007810000 */
[----:B------:R-:W-:Y:S01]  /*4410*/  FSEL R0, R13, -INF , !P4 ;  /* 0xff8000000d007808 */ /* 0x000fe20006000000 */
[----:B------:R-:W-:Y:S01]  /*4420*/  MUFU.EX2 R136, R136 ;  /* 0x0000008800887308 */ /* 0x000fe20000000800 */
[----:B------:R-:W-:Y:S01]  /*4430*/  FMNMX.FTZ R81, R54, R81, !PT ;  /* 0x0000005136517209 */ /* 0x000fe20007810000 */
[----:B------:R-:W-:-:S03]  /*4440*/  FFMA.FTZ R13, R56, UR22, -R79 ;  /* 0x00000016380d7c23 */ /* 0x000fc6000801084f */
        /* <DEDUP_REMOVED lines=25> */
[----:B------:R-:W-:Y:S01]  /*45e0*/  FADD.FTZ R3, R148, R73 ;  /* 0x0000004994037221 */ /* 0x000fe20000010000 */
[--C-:B------:R-:W-:Y:S01]  /*45f0*/  FFMA.FTZ R149, R77, UR22, -R34.reuse ;  /* 0x000000164d957c23 */ /* 0x100fe20008010822 */
[--C-:B------:R-:W-:Y:S01]  /*4600*/  FFMA.FTZ R2, R42, UR22, -R34.reuse ;  /* 0x000000162a027c23 */ /* 0x100fe20008010822 */
[--C-:B------:R-:W-:Y:S01]  /*4610*/  FFMA.FTZ R151, R5, UR22, -R34.reuse ;  /* 0x0000001605977c23 */ /* 0x100fe20008010822 */
[----:B-1----:R-:W-:Y:S01]  /*4620*/  FADD.FTZ R36, R150, R3 ;  /* 0x0000000396247221 */ /* 0x002fe20000010000 */
[--C-:B------:R-:W-:Y:S01]  /*4630*/  FFMA.FTZ R30, R40, UR22, -R34.reuse ;  /* 0x00000016281e7c23 */ /* 0x100fe20008010822 */
[----:B------:R-:W-:Y:S01]  /*4640*/  FFMA.FTZ R145, R7, UR22, -R34 ;  /* 0x0000001607917c23 */ /* 0x000fe20008010822 */
[----:B------:R-:W-:Y:S01]  /*4650*/  MUFU.EX2 R149, R149 ;  /* 0x0000009500957308 */ /* 0x000fe20000000800 */
[----:B--2---:R-:W-:Y:S01]  /*4660*/  FADD.FTZ R3, R75, R36 ;  /* 0x000000244b037221 */ /* 0x004fe20000010000 */
[--C-:B------:R-:W-:Y:S01]  /*4670*/  FFMA.FTZ R147, R9, UR22, -R34.reuse ;  /* 0x0000001609937c23 */ /* 0x100fe20008010822 */
[--C-:B------:R-:W-:Y:S01]  /*4680*/  FFMA.FTZ R8, R8, UR22, -R34.reuse ;  /* 0x0000001608087c23 */ /* 0x100fe20008010822 */
[--C-:B------:R-:W-:Y:S01]  /*4690*/  FFMA.FTZ R141, R12, UR22, -R34.reuse ;  /* 0x000000160c8d7c23 */ /* 0x100fe20008010822 */
[----:B---3--:R-:W-:Y:S01]  /*46a0*/  FADD.FTZ R36, R144, R3 ;  /* 0x0000000390247221 */ /* 0x008fe20000010000 */
[--C-:B------:R-:W-:Y:S01]  /*46b0*/  FFMA.FTZ R12, R11, UR22, -R34.reuse ;  /* 0x000000160b0c7c23 */ /* 0x100fe20008010822 */
[----:B------:R-:W-:Y:S01]  /*46c0*/  FFMA.FTZ R143, R21, UR22, -R34 ;  /* 0x00000016158f7c23 */ /* 0x000fe20008010822 */
[----:B------:R-:W0:Y:S01]  /*46d0*/  MUFU.EX2 R2, R2 ;  /* 0x0000000200027308 */ /* 0x000e220000000800 */
[----:B----4-:R-:W-:Y:S01]  /*46e0*/  FADD.FTZ R3, R69, R36 ;  /* 0x0000002445037221 */ /* 0x010fe20000010000 */
[--C-:B------:R-:W-:Y:S01]  /*46f0*/  FFMA.FTZ R20, R20, UR22, -R34.reuse ;  /* 0x0000001614147c23 */ /* 0x100fe20008010822 */
[--C-:B------:R-:W-:Y:S01]  /*4700*/  FFMA.FTZ R137, R26, UR22, -R34.reuse ;  /* 0x000000161a897c23 */ /* 0x100fe20008010822 */
[--C-:B------:R-:W-:Y:S01]  /*4710*/  FFMA.FTZ R26, R25, UR22, -R34.reuse ;  /* 0x00000016191a7c23 */ /* 0x100fe20008010822 */
[----:B-----5:R-:W-:Y:S01]  /*4720*/  FADD.FTZ R36, R146, R3 ;  /* 0x0000000392247221 */ /* 0x020fe20000010000 */
[--C-:B------:R-:W-:Y:S01]  /*4730*/  FFMA.FTZ R139, R27, UR22, -R34.reuse ;  /* 0x000000161b8b7c23 */ /* 0x100fe20008010822 */
[----:B------:R-:W-:Y:S01]  /*4740*/  FFMA.FTZ R28, R28, UR22, -R34 ;  /* 0x000000161c1c7c23 */ /* 0x000fe20008010822 */
[----:B------:R-:W1:Y:S01]  /*4750*/  MUFU.EX2 R151, R151 ;  /* 0x0000009700977308 */ /* 0x000e620000000800 */
[----:B------:R-:W-:Y:S01]  /*4760*/  FADD.FTZ R3, R71, R36 ;  /* 0x0000002447037221 */ /* 0x000fe20000010000 */
[--C-:B------:R-:W-:Y:S01]  /*4770*/  FFMA.FTZ R133, R33, UR22, -R34.reuse ;  /* 0x0000001621857c23 */ /* 0x100fe20008010822 */
[--C-:B------:R-:W-:Y:S01]  /*4780*/  FFMA.FTZ R36, R35, UR22, -R34.reuse ;  /* 0x0000001623247c23 */ /* 0x100fe20008010822 */
[--C-:B------:R-:W-:Y:S01]  /*4790*/  FFMA.FTZ R135, R37, UR22, -R34.reuse ;  /* 0x0000001625877c23 */ /* 0x100fe20008010822 */
[----:B------:R-:W-:Y:S01]  /*47a0*/  FADD.FTZ R38, R140, R3 ;  /* 0x000000038c267221 */ /* 0x000fe20000010000 */
[--C-:B------:R-:W-:Y:S01]  /*47b0*/  FFMA.FTZ R129, R41, UR22, -R34.reuse ;  /* 0x0000001629817c23 */ /* 0x100fe20008010822 */
[----:B------:R-:W-:Y:S01]  /*47c0*/  FFMA.FTZ R131, R45, UR22, -R34 ;  /* 0x000000162d837c23 */ /* 0x000fe20008010822 */
[----:B------:R-:W2:Y:S01]  /*47d0*/  MUFU.EX2 R30, R30 ;  /* 0x0000001e001e7308 */ /* 0x000ea20000000800 */
[----:B------:R-:W-:Y:S01]  /*47e0*/  FADD.FTZ R3, R63, R38 ;  /* 0x000000263f037221 */ /* 0x000fe20000010000 */
[----:B0-----:R-:W-:Y:S01]  /*47f0*/  FADD.FTZ R40, R149, R2 ;  /* 0x0000000295287221 */ /* 0x001fe20000010000 */
[--C-:B------:R-:W-:Y:S01]  /*4800*/  FFMA.FTZ R48, R48, UR22, -R34.reuse ;  /* 0x0000001630307c23 */ /* 0x100fe20008010822 */
[--C-:B------:R-:W-:Y:S01]  /*4810*/  FFMA.FTZ R51, R51, UR22, -R34.reuse ;  /* 0x0000001633337c23 */ /* 0x100fe20008010822 */
[----:B------:R-:W-:Y:S01]  /*4820*/  FADD.FTZ R38, R142, R3 ;  /* 0x000000038e267221 */ /* 0x000fe20000010000 */
[--C-:B------:R-:W-:Y:S01]  /*4830*/  FFMA.FTZ R53, R53, UR22, -R34.reuse ;  /* 0x0000001635357c23 */ /* 0x100fe20008010822 */
[----:B------:R-:W-:Y:S01]  /*4840*/  FFMA.FTZ R54, R54, UR22, -R34 ;  /* 0x0000001636367c23 */ /* 0x000fe20008010822 */
[----:B------:R-:W0:Y:S01]  /*4850*/  MUFU.EX2 R145, R145 ;  /* 0x0000009100917308 */ /* 0x000e220000000800 */
[----:B-1----:R-:W-:Y:S01]  /*4860*/  FADD.FTZ R3, R151, R40 ;  /* 0x0000002897037221 */ /* 0x002fe20000010000 */
[----:B------:R-:W-:Y:S01]  /*4870*/  FADD.FTZ R5, R61, R38 ;  /* 0x000000263d057221 */ /* 0x000fe20000010000 */
[--C-:B------:R-:W-:Y:S01]  /*4880*/  FFMA.FTZ R38, R39, UR22, -R34.reuse ;  /* 0x0000001627267c23 */ /* 0x100fe20008010822 */
[--C-:B------:R-:W-:Y:S01]  /*4890*/  FFMA.FTZ R10, R10, UR22, -R34.reuse ;  /* 0x000000160a0a7c23 */ /* 0x100fe20008010822 */
[----:B------:R-:W-:Y:S01]  /*48a0*/  FFMA.FTZ R14, R14, UR22, -R34 ;  /* 0x000000160e0e7c23 */ /* 0x000fe20008010822 */
[----:B------:R-:W-:Y:S01]  /*48b0*/  FADD.FTZ R42, R136, R5 ;  /* 0x00000005882a7221 */ /* 0x000fe20000010000 */
[----:B------:R-:W-:Y:S01]  /*48c0*/  F2FP.BF16.F32.PACK_AB R149, R2, R149 ;  /* 0x000000950295723e */ /* 0x000fe200000010ff */
[----:B------:R-:W1:Y:S01]  /*48d0*/  MUFU.EX2 R32, R32 ;  /* 0x0000002000207308 */ /* 0x000e620000000800 */
[----:B--2---:R-:W-:Y:S01]  /*48e0*/  FADD.FTZ R40, R30, R3 ;  /* 0x000000031e287221 */ /* 0x004fe20000010000 */
[----:B------:R-:W-:Y:S01]  /*48f0*/  FADD.FTZ R5, R65, R42 ;  /* 0x0000002a41057221 */ /* 0x000fe20000010000 */
[----:B------:R-:W-:Y:S01]  /*4900*/  FFMA.FTZ R24, R24, UR22, -R34 ;  /* 0x0000001618187c23 */ /* 0x000fe20008010822 */
[----:B------:R-:W-:-:S02]  /*4910*/  F2FP.BF16.F32.PACK_AB R148, R73, R148 ;  /* 0x000000944994723e */ /* 0x000fc400000010ff */
[----:B------:R-:W-:Y:S01]  /*4920*/  FADD.FTZ R44, R138, R5 ;  /* 0x000000058a2c7221 */ /* 0x000fe20000010000 */
[----:B------:R-:W-:Y:S01]  /*4930*/  F2FP.BF16.F32.PACK_AB R150, R75, R150 ;  /* 0x000000964b96723e */ /* 0x000fe200000010ff */
[----:B------:R-:W2:Y:S01]  /*4940*/  MUFU.EX2 R147, R147 ;  /* 0x0000009300937308 */ /* 0x000ea20000000800 */
[----:B0-----:R-:W-:Y:S01]  /*4950*/  FADD.FTZ R3, R145, R40 ;  /* 0x0000002891037221 */ /* 0x001fe20000010000 */
[----:B------:R-:W-:Y:S01]  /*4960*/  FADD.FTZ R5, R67, R44 ;  /* 0x0000002c43057221 */ /* 0x000fe20000010000 */
[----:B------:R-:W-:Y:S01]  /*4970*/  FFMA.FTZ R40, R43, UR22, -R34 ;  /* 0x000000162b287c23 */ /* 0x000fe20008010822 */
[----:B------:R-:W-:Y:S02]  /*4980*/  F2FP.BF16.F32.PACK_AB R144, R69, R144 ;  /* 0x000000904590723e */ /* 0x000fe400000010ff */
[----:B------:R-:W-:Y:S01]  /*4990*/  FADD.FTZ R44, R132, R5 ;  /* 0x00000005842c7221 */ /* 0x000fe20000010000 */
[----:B------:R-:W-:Y:S01]  /*49a0*/  F2FP.BF16.F32.PACK_AB R146, R71, R146 ;  /* 0x000000924792723e */ /* 0x000fe200000010ff */
[----:B------:R-:W0:Y:S01]  /*49b0*/  MUFU.EX2 R8, R8 ;  /* 0x0000000800087308 */ /* 0x000e220000000800 */
[----:B-1----:R-:W-:Y:S01]  /*49c0*/  FADD.FTZ R42, R32, R3 ;  /* 0x00000003202a7221 */ /* 0x002fe20000010000 */
[----:B------:R-:W-:Y:S01]  /*49d0*/  FADD.FTZ R5, R13, R44 ;  /* 0x0000002c0d057221 */ /* 0x000fe20000010000 */
[----:B------:R-:W-:-:S02]  /*49e0*/  F2FP.BF16.F32.PACK_AB R140, R63, R140 ;  /* 0x0000008c3f8c723e */ /* 0x000fc400000010ff */
[----:B------:R-:W-:Y:S01]  /*49f0*/  F2FP.BF16.F32.PACK_AB R142, R61, R142 ;  /* 0x0000008e3d8e723e */ /* 0x000fe200000010ff */
[----:B------:R-:W-:Y:S01]  /*4a00*/  FADD.FTZ R44, R134, R5 ;  /* 0x00000005862c7221 */ /* 0x000fe20000010000 */
[----:B------:R-:W-:Y:S01]  /*4a10*/  FFMA.FTZ R5, R0, UR22, -R34 ;  /* 0x0000001600057c23 */ /* 0x000fe20008010822 */
[----:B------:R-:W1:Y:S01]  /*4a20*/  MUFU.EX2 R141, R141 ;  /* 0x0000008d008d7308 */ /* 0x000e620000000800 */
[----:B--2---:R-:W-:Y:S01]  /*4a30*/  FADD.FTZ R3, R147, R42 ;  /* 0x0000002a93037221 */ /* 0x004fe20000010000 */
[----:B------:R-:W-:Y:S01]  /*4a40*/  FADD.FTZ R7, R15, R44 ;  /* 0x0000002c0f077221 */ /* 0x000fe20000010000 */
[----:B------:R-:W-:Y:S01]  /*4a50*/  FFMA.FTZ R34, R52, UR22, -R34 ;  /* 0x0000001634227c23 */ /* 0x000fe20008010822 */
        /* <DEDUP_REMOVED lines=8> */
[----:B-1----:R-:W-:Y:S01]  /*4ae0*/  FADD.FTZ R3, R141, R42 ;  /* 0x0000002a8d037221 */ /* 0x002fe20000010000 */
[----:B------:R-:W-:Y:S02]  /*4af0*/  F2FP.BF16.F32.PACK_AB R145, R32, R145 ;  /* 0x000000912091723e */ /* 0x000fe400000010ff */
[----:B------:R-:W-:-:S04]  /*4b00*/  F2FP.BF16.F32.PACK_AB R147, R8, R147 ;  /* 0x000000930893723e */ /* 0x000fc800000010ff */
[----:B------:R-:W1:Y:S01]  /*4b10*/  MUFU.EX2 R20, R20 ;  /* 0x0000001400147308 */ /* 0x000e620000000800 */
[C---:B--2---:R-:W-:Y:S01]  /*4b20*/  FADD.FTZ R42, R12.reuse, R3 ;  /* 0x000000030c2a7221 */ /* 0x044fe20000010000 */
[----:B------:R-:W-:-:S06]  /*4b30*/  F2FP.BF16.F32.PACK_AB R141, R12, R141 ;  /* 0x0000008d0c8d723e */ /* 0x000fcc00000010ff */
[----:B------:R-:W2:Y:S01]  /*4b40*/  MUFU.EX2 R137, R137 ;  /* 0x0000008900897308 */ /* 0x000ea20000000800 */
[----:B0-----:R-:W-:Y:S01]  /*4b50*/  FADD.FTZ R3, R143, R42 ;  /* 0x0000002a8f037221 */ /* 0x001fe20000010000 */
[----:B------:R-:W-:Y:S01]  /*4b60*/  FADD.FTZ R42, R128, R7 ;  /* 0x00000007802a7221 */ /* 0x000fe20000010000 */
[----:B------:R-:W-:-:S03]  /*4b70*/  F2FP.BF16.F32.PACK_AB R128, R49, R128 ;  /* 0x000000803180723e */ /* 0x000fc600000010ff */
[----:B------:R-:W-:Y:S02]  /*4b80*/  FADD.FTZ R7, R49, R42 ;  /* 0x0000002a31077221 */ /* 0x000fe40000010000 */
[----:B------:R-:W0:Y:S01]  /*4b90*/  MUFU.EX2 R26, R26 ;  /* 0x0000001a001a7308 */ /* 0x000e220000000800 */
[----:B-1----:R-:W-:Y:S01]  /*4ba0*/  FADD.FTZ R0, R20, R3 ;  /* 0x0000000314007221 */ /* 0x002fe20000010000 */
[----:B------:R-:W-:Y:S01]  /*4bb0*/  FADD.FTZ R42, R130, R7 ;  /* 0x00000007822a7221 */ /* 0x000fe20000010000 */
[C---:B------:R-:W-:Y:S02]  /*4bc0*/  F2FP.BF16.F32.PACK_AB R130, R55.reuse, R130 ;  /* 0x000000823782723e */ /* 0x040fe400000010ff */
[----:B------:R-:W-:Y:S01]  /*4bd0*/  F2FP.BF16.F32.PACK_AB R143, R20, R143 ;  /* 0x0000008f148f723e */ /* 0x000fe200000010ff */
[----:B------:R-:W-:Y:S02]  /*4be0*/  FADD.FTZ R7, R55, R42 ;  /* 0x0000002a37077221 */ /* 0x000fe40000010000 */
        /* <DEDUP_REMOVED lines=51> */
[----:B------:R-:W-:Y:S01]  /*4f20*/  F2FP.BF16.F32.PACK_AB R125, R0, R51 ;  /* 0x00000033007d723e */ /* 0x000fe200000010ff */
[----:B------:R-:W-:-:S05]  /*4f30*/  VIADD R0, R88, 0xfffffffe ;  /* 0xfffffffe58007836 */ /* 0x000fca0000000000 */
        /* <DEDUP_REMOVED lines=11> */
[----:B0-----:R-:W-:-:S04]  /*4ff0*/  FADD.FTZ R2, R24, R7 ;  /* 0x0000000718027221 */ /* 0x001fc80000010000 */
[C---:B-1----:R-:W-:Y:S01]  /*5000*/  FADD.FTZ R2, R123.reuse, R2 ;  /* 0x000000027b027221 */ /* 0x042fe20000010000 */
[----:B------:R-:W-:Y:S01]  /*5010*/  F2FP.BF16.F32.PACK_AB R123, R123, R24 ;  /* 0x000000187b7b723e */ /* 0x000fe200000010ff */
        /* <DEDUP_REMOVED lines=13> */
.L_x_13454:
[----:B------:R-:W-:-:S11]  /*50f0*/  UISETP.NE.AND UP2, UPT, UR7, 0x1, UPT ;  /* 0x000000010700788c */ /* 0x000fd6000bf45270 */
[----:B------:R-:W-:Y:S02]  /*5100*/  @UP2 ULDC.64 UR18, c[0x0][0x9e8] ;  /* 0x00027a0000122ab9 */ /* 0x000fe40000000a00 */
[----:B------:R-:W-:-:S04]  /*5110*/  UIMAD.WIDE.U32 UR10, UR14, UR18, URZ ;  /* 0x000000120e0a72a5 */ /* 0x000fc8000f8e003f */
[----:B------:R-:W-:-:S12]  /*5120*/  @UP2 USHF.R.U32.HI UR14, URZ, UR19, UR11 ;  /* 0x000000133f0e2299 */ /* 0x000fd8000801160b */
.L_x_13455:
[----:B------:R-:W-:-:S04]  /*5130*/  UIMAD UR7, UR14, UR7, UR7 ;  /* 0x000000070e0772a4 */ /* 0x000fc8000f8e0207 */
[----:B------:R-:W-:-:S04]  /*5140*/  UISETP.LT.AND UP2, UPT, UR6, UR7, UPT ;  /* 0x000000070600728c */ /* 0x000fc8000bf41270 */
[----:B------:R-:W-:-:S12]  /*5150*/  USEL UR6, UR6, UR7, UP2 ;  /* 0x0000000706067287 */ /* 0x000fd80009000000 */
.L_x_13453:
        /* <DEDUP_REMOVED lines=21> */
[----:B------:R-:W-:-:S13]  /*52b0*/  ISETP.GE.AND P2, PT, R0, UR28, PT ;  /* 0x0000001c00007c0c */ /* 0x000fda000bf46270 */
[----:B------:R-:W-:Y:S05]  /*52c0*/  @!P2 BRA `(.L_x_13456) ;  /* 0x000000340078a947 */ /* 0x000fea0003800000 */
[----:B------:R-:W-:Y:S01]  /*52d0*/  IMAD.MOV.U32 R119, RZ, RZ, RZ ;  /* 0x000000ffff777224 */ /* 0x000fe200078e00ff */
[----:B------:R-:W-:Y:S01]  /*52e0*/  ULDC UR23, c[0x0][0x9e4] ;  /* 0x0002790000177ab9 */ /* 0x000fe20000000800 */
[----:B------:R-:W-:Y:S01]  /*52f0*/  ULDC UR25, c[0x0][0x9d8] ;  /* 0x0002760000197ab9 */ /* 0x000fe20000000800 */
[----:B------:R-:W-:Y:S01]  /*5300*/  ULDC UR22, c[0x0][0x988] ;  /* 0x0002620000167ab9 */ /* 0x000fe20000000800 */
[----:B------:R-:W-:-:S05]  /*5310*/  ULDC UR24, c[0x0][0x9e0] ;  /* 0x0002780000187ab9 */ /* 0x000fca0000000800 */
.L_x_13473:
        /* <DEDUP_REMOVED lines=9> */
.L_x_13458:
[----:B------:R-:W-:Y:S01]  /*53b0*/  ULEA UR6, UR27, UR45, 0x3 ;  /* 0x0000002d1b067291 */ /* 0x000fe2000f8e183f */
[----:B------:R-:W-:-:S05]  /*53c0*/  IMAD.U32 R5, RZ, RZ, UR26 ;  /* 0x0000001aff057e24 */ /* 0x000fca000f8e00ff */
[----:B------:R-:W-:-:S04]  /*53d0*/  SHF.L.U32 R5, R5, 0x1f, RZ ;  /* 0x0000001f05057819 */ /* 0x000fc800000006ff */
[----:B------:R0:W1:Y:S01]  /*53e0*/  SYNCS.PHASECHK.TRANS64.TRYWAIT P2, [UR6+0x16830], R5 ;  /* 0x01683005ff0075a7 */ /* 0x0000620008040146 */
[----:B------:R-:W-:Y:S05]  /*53f0*/  @!P0 BRA `(.L_x_13459) ;  /* 0x0000000000048947 */ /* 0x000fea0003800000 */
[----:B------:R-:W-:Y:S01]  /*5400*/  BPT.TRAP 0x1 ;  /* 0x000000040000795c */ /* 0x000fe20000300000 */
.L_x_13459:
[----:B-1----:R-:W-:Y:S05]  /*5410*/  @P2 BRA `(.L_x_13457) ;  /* 0x0000000000082947 */ /* 0x002fea0003800000 */
[----:B------:R-:W1:Y:S02]  /*5420*/  SYNCS.PHASECHK.TRANS64.TRYWAIT P2, [UR6+0x16830], R5 ;  /* 0x01683005ff0075a7 */ /* 0x000e640008040146 */
[----:B-1----:R-:W-:Y:S05]  /*5430*/  @!P2 BRA `(.L_x_13460) ;  /* 0x000000ec00c8a947 */ /* 0x002fea0003800000 */
.L_x_13457:
        /* <DEDUP_REMOVED lines=25> */
.L_x_13462:
[----:B------:R-:W-:Y:S01]  /*55d0*/  ULEA UR6, UR37, UR45, 0x3 ;  /* 0x0000002d25067291 */ /* 0x000fe2000f8e183f */
[----:B------:R-:W-:-:S05]  /*55e0*/  IMAD.U32 R5, RZ, RZ, UR36 ;  /* 0x00000024ff057e24 */ /* 0x000fca000f8e00ff */
[----:B------:R-:W-:-:S04]  /*55f0*/  SHF.L.U32 R5, R5, 0x1f, RZ ;  /* 0x0000001f05057819 */ /* 0x000fc800000006ff */
[----:B------:R0:W1:Y:S01]  /*5600*/  SYNCS.PHASECHK.TRANS64.TRYWAIT P2, [UR6+0x16850], R5 ;  /* 0x01685005ff0075a7 */ /* 0x0000620008040146 */
[----:B------:R-:W-:Y:S05]  /*5610*/  @!P0 BRA `(.L_x_13463) ;  /* 0x0000000000048947 */ /* 0x000fea0003800000 */
[----:B------:R-:W-:Y:S01]  /*5620*/  BPT.TRAP 0x1 ;  /* 0x000000040000795c */ /* 0x000fe20000300000 */
.L_x_13463:
[----:B-1----:R-:W-:Y:S05]  /*5630*/  @P2 BRA `(.L_x_13461) ;  /* 0x0000000000082947 */ /* 0x002fea0003800000 */
[----:B------:R-:W1:Y:S02]  /*5640*/  SYNCS.PHASECHK.TRANS64.TRYWAIT P2, [UR6+0x16850], R5 ;  /* 0x01685005ff0075a7 */ /* 0x000e640008040146 */
[----:B-1----:R-:W-:Y:S05]  /*5650*/  @!P2 BRA `(.L_x_13464) ;  /* 0x000000ec0058a947 */ /* 0x002fea0003800000 */
.L_x_13461:
[----:B------:R-:W-:Y:S01]  /*5660*/  UIADD3 UR6, UR45, 0x400, URZ ;  /* 0x000004002d067890 */ /* 0x000fe2000fffe03f */
[----:B------:R-:W-:Y:S01]  /*5670*/  WARPGROUP.ARRIVE ;  /* 0x00000000000079c5 */ /* 0x000fe20000000000 */
[----:B------:R-:W-:Y:S01]  /*5680*/  UMOV UR7, 0x40000040 ;  /* 0x4000004000077882 */ /* 0x000fe20000000000 */
[----:B------:R-:W-:Y:S01]  /*5690*/  PLOP3.LUT P2, PT, PT, PT, UP0, 0x80, 0x0 ;  /* 0x000000000000781c */ /* 0x000fe20003f4f008 */
[----:B------:R-:W-:Y:S01]  /*56a0*/  USHF.R.U32.HI UR6, URZ, 0x4, UR6 ;  /* 0x000000043f067899 */ /* 0x000fe20008011606 */
[----:B------:R-:W-:Y:S01]  /*56b0*/  PLOP3.LUT P3, PT, PT, PT, UP0, 0x80, 0x0 ;  /* 0x000000000000781c */ /* 0x000fe20003f6f008 */
[----:B01----:R-:W-:Y:S01]  /*56c0*/  FMUL.FTZ R5, R24, UR25 ;  /* 0x0000001918057c20 */ /* 0x003fe20008410000 */
[----:B------:R-:W-:Y:S01]  /*56d0*/  FMUL.FTZ R24, R36, UR25 ;  /* 0x0000001924187c20 */ /* 0x000fe20008410000 */
[----:B------:R-:W-:Y:S01]  /*56e0*/  ULOP3.LUT UR6, UR6, 0x3fff, URZ, 0xc0, !UPT ;  /* 0x00003fff06067892 */ /* 0x000fe2000f8ec03f */
[----:B------:R-:W-:Y:S01]  /*56f0*/  FMUL.FTZ R36, R47, UR25 ;  /* 0x000000192f247c20 */ /* 0x000fe20008410000 */
[----:B------:R-:W-:Y:S01]  /*5700*/  FMUL.FTZ R8, R26, UR25 ;  /* 0x000000191a087c20 */ /* 0x000fe20008410000 */
[----:B------:R-:W0:Y:S01]  /*5710*/  LDC R47, c[0x0][0x2f0] ;  /* 0x0000bc00ff2f7b82 */ /* 0x000e220000000800 */
        /* <DEDUP_REMOVED lines=8> */
[----:B------:R-:W-:Y:S01]  /*57a0*/  FMUL.FTZ R39, R51, UR25 ;  /* 0x0000001933277c20 */ /* 0x000fe20008410000 */
[----:B------:R-:W-:Y:S01]  /*57b0*/  HGMMA.64x64x16.F32.BF16 R88, R148, gdesc[UR4].tnspB, R88, gsb0 ;  /* 0x40e0000494587df0 */ /* 0x000fe20008001858 */
[----:B------:R-:W-:Y:S01]  /*57c0*/  UIADD3 UR6, UR10, 0x80, URZ ;  /* 0x000000800a067890 */ /* 0x000fe2000fffe03f */
[----:B------:R-:W-:Y:S01]  /*57d0*/  FMUL.FTZ R51, R57, UR25 ;  /* 0x0000001939337c20 */ /* 0x000fe20008410000 */
[----:B------:R-:W-:Y:S01]  /*57e0*/  UMOV UR7, 0x40000040 ;  /* 0x4000004000077882 */ /* 0x000fe20000000000 */
[----:B------:R-:W-:Y:S01]  /*57f0*/  IMAD.U32 R33, RZ, RZ, UR27 ;  /* 0x0000001bff217e24 */ /* 0x000fe2000f8e00ff */
[----:B------:R-:W1:Y:S01]  /*5800*/  LDC R50, c[0x0][0x288] ;  /* 0x0000a200ff327b82 */ /* 0x000e620000000800 */
        /* <DEDUP_REMOVED lines=13> */
[----:B------:R-:W-:Y:S01]  /*58e0*/  @!P1 LEA R33, R33, UR45, 0x3 ;  /* 0x0000002d21219c11 */ /* 0x000fe2000f8e18ff */
        /* <DEDUP_REMOVED lines=43> */
[----:B------:R-:W-:Y:S01]  /*5ba0*/  @!P1 PRMT R33, RZ, 0x654, R33 ;  /* 0x00000654ff219816 */ /* 0x000fe20000000021 */
[----:B------:R-:W2:Y:S08]  /*5bb0*/  MUFU.TANH R5, R5 ;  /* 0x0000000500057308 */ /* 0x000eb00000002400 */
[----:B------:R-:W3:Y:S01]  /*5bc0*/  MUFU.TANH R7, R7 ;  /* 0x0000000700077308 */ /* 0x000ee20000002400 */
[----:B------:R-:W-:-:S02]  /*5bd0*/  WARPGROUP.DEPBAR.LE gsb0, 0x0 ;  /* 0x00008000000079c5 */ /* 0x000fc40000010000 */
[----:B------:R-:W-:-:S06]  /*5be0*/  WARPGROUP.ARRIVE ;  /* 0x00000000000079c5 */ /* 0x000fcc0000000000 */
[----:B------:R-:W4:Y:S01]  /*5bf0*/  S2R R151, SR_TID.X ;  /* 0x0000000000977919 */ /* 0x000f220000002100 */
[----:B------:R-:W0:Y:S01]  /*5c00*/  MUFU.TANH R8, R8 ;  /* 0x0000000800087308 */ /* 0x000e220000002400 */
[----:B------:R-:W-:Y:S01]  /*5c10*/  HGMMA.64x64x16.F32.BF16 R88, R144, gdesc[UR4].tnspB, R88, gsb0 ;  /* 0x40e0000490587df0 */ /* 0x000fe20008001858 */
        /* <DEDUP_REMOVED lines=90> */
[----:B------:R-:W-:Y:S01]  /*61c0*/  HGMMA.64x64x16.F32.BF16 R88, R120, gdesc[UR4].tnspB, R88, gsb0 ;  /* 0x40e0000478587df0 */ /* 0x000fe20008001858 */
[----:B------:R-:W-:Y:S02]  /*61d0*/  @UP0 ULDC UR6, c[0x0][0x44c] ;  /* 0x0001130000060ab9 */ /* 0x000fe40000000800 */
[----:B------:R-:W-:Y:S02]  /*61e0*/  WARPGROUP.DEPBAR.LE gsb0, 0x0 ;  /* 0x00008000000079c5 */ /* 0x000fe40000010000 */
[----:B------:R-:W-:-:S04]  /*61f0*/  VIADD R120, R17, UR39 ;  /* 0x0000002711787c36 */ /* 0x000fc80008000000 */
[----:B------:R-:W-:Y:S01]  /*6200*/  @P2 IMAD.HI.U32 R32, R120, UR6, RZ ;  /* 0x0000000678202c27 */ /* 0x000fe2000f8e00ff */
[----:B------:R-:W-:Y:S01]  /*6210*/  @UP0 ULDC UR6, c[0x0][0x450] ;  /* 0x0001140000060ab9 */ /* 0x000fe20000000800 */
[----:B----4-:R-:W-:-:S03]  /*6220*/  ISETP.GE.U32.AND P2, PT, R151, 0x180, PT ;  /* 0x000001809700780c */ /* 0x010fc60003f46070 */
[----:B------:R-:W-:Y:S01]  /*6230*/  @P3 SHF.R.U32.HI R120, RZ, UR6, R32 ;  /* 0x00000006ff783c19 */ /* 0x000fe20008011620 */
[----:B------:R-:W-:-:S04]  /*6240*/  VIADD R32, R23, 0x9 ;  /* 0x0000000917207836 */ /* 0x000fc80000000000 */
[----:B------:R-:W4:Y:S01]  /*6250*/  SHFL.IDX PT, R86, R120, RZ, 0x1c1f ;  /* 0x001c1fff78567589 */ /* 0x000f2200000e0000 */
[----:B------:R-:W-:-:S05]  /*6260*/  SEL R32, R32, 0x9, !P2 ;  /* 0x0000000920207807 */ /* 0x000fca0005000000 */
[----:B------:R0:W-:Y:S06]  /*6270*/  BAR.ARV R32, 0x100 ;  /* 0x000400200000751d */ /* 0x0001ec0000002000 */
[----:B------:R-:W-:Y:S01]  /*6280*/  PLOP3.LUT P2, PT, PT, PT, UP1, 0x40, 0x0 ;  /* 0x000000000000781c */ /* 0x000fe20003f4e818 */
[----:B------:R0:W-:Y:S02]  /*6290*/  @!P1 SYNCS.ARRIVE.TRANS64.RED.A1T0 RZ, [R33+URZ], RZ ;  /* 0x000000ff21ff99a7 */ /* 0x0001e4000810043f */
[----:B0-----:R-:W-:-:S04]  /*62a0*/  IMAD R33, R47, UR41, R82 ;  /* 0x000000292f217c24 */ /* 0x001fc8000f8e0252 */
[----:B-1----:R-:W-:-:S04]  /*62b0*/  IMAD.IADD R33, R33, 0x1, -R50 ;  /* 0x0000000121217824 */ /* 0x002fc800078e0a32 */
[C---:B------:R-:W-:Y:S02]  /*62c0*/  VIADD R79, R33.reuse, UR24 ;  /* 0x00000018214f7c36 */ /* 0x040fe40008000000 */
[----:B------:R-:W-:Y:S02]  /*62d0*/  VIADD R81, R33, UR21 ;  /* 0x0000001521517c36 */ /* 0x000fe40008000000 */
[--C-:B----4-:R-:W-:Y:S02]  /*62e0*/  IMAD.IADD R84, R79, 0x1, R86.reuse ;  /* 0x000000014f547824 */ /* 0x110fe400078e0256 */
[----:B------:R-:W-:Y:S01]  /*62f0*/  IMAD.IADD R85, R81, 0x1, R86 ;  /* 0x0000000151557824 */ /* 0x000fe200078e0256 */
[----:B--23--:R-:W-:Y:S06]  /*6300*/  @P2 BRA `(.L_x_13465) ;  /* 0x00000000005c2947 */ /* 0x00cfec0003800000 */
        /* <DEDUP_REMOVED lines=13> */
.L_x_13467:
[----:B------:R-:W-:-:S05]  /*63e0*/  IMAD.U32 R82, RZ, RZ, UR23 ;  /* 0x00000017ff527e24 */ /* 0x000fca000f8e00ff */
[----:B------:R-:W-:-:S13]  /*63f0*/  ISETP.NE.AND P2, PT, R82, 0x1, PT ;  /* 0x000000015200780c */ /* 0x000fda0003f45270 */
[----:B------:R-:W0:Y:S02]  /*6400*/  @P2 LDC.64 R32, c[0x0][0x9e8] ;  /* 0x00027a00ff202b82 */ /* 0x000e240000000a00 */
[----:B0-----:R-:W-:-:S05]  /*6410*/  @P2 IMAD.HI.U32 R32, R87, R32, RZ ;  /* 0x0000002057202227 */ /* 0x001fca00078e00ff */
[----:B------:R-:W-:-:S07]  /*6420*/  @P2 SHF.R.U32.HI R87, RZ, R33, R32 ;  /* 0x00000021ff572219 */ /* 0x000fce0000011620 */
.L_x_13468:
[----:B------:R-:W-:Y:S05]  /*6430*/  BSYNC B0 ;  /* 0x0000000000007941 */ /* 0x000fea0003800000 */
.L_x_13466:
[----:B------:R-:W-:-:S04]  /*6440*/  IMAD R87, R87, R82, -R78 ;  /* 0x0000005257577224 */ /* 0x000fc800078e0a4e */
[----:B------:R-:W-:-:S05]  /*6450*/  IMAD R87, R16, -0x2, R87 ;  /* 0xfffffffe10577824 */ /* 0x000fca00078e0257 */
[----:B------:R-:W-:Y:S02]  /*6460*/  VIADDMNMX R84, R87, R82, R84, PT ;  /* 0x0000005257547246 */ /* 0x000fe40003800154 */
[----:B------:R-:W-:-:S07]  /*6470*/  VIMNMX R85, R85, R87, !PT ;  /* 0x0000005755557248 */ /* 0x000fce0007fe0100 */
.L_x_13465:
        /* <DEDUP_REMOVED lines=19> */
[----:B------:R-:W-:-:S02]  /*65b0*/  ISETP.GT.AND P4, PT, R85, 0x11, P2 ;  /* 0x000000115500780c */ /* 0x000fc40001784270 */
[----:B------:R-:W-:Y:S02]  /*65c0*/  FSEL R5, R10, -INF , !P6 ;  /* 0xff8000000a057808 */ /* 0x000fe40007000000 */
[----:B------:R-:W-:Y:S02]  /*65d0*/  FSEL R32, R11, -INF , !P3 ;  /* 0xff8000000b207808 */ /* 0x000fe40005800000 */
        /* <DEDUP_REMOVED lines=68> */
[----:B------:R-:W-:Y:S02]  /*6a20*/  ISETP.GT.AND P4, PT, R85, 0x71, P2 ;  /* 0x000000715500780c */ /* 0x000fe40001784270 */
[----:B------:R-:W-:-:S02]  /*6a30*/  FSEL R70, R70, -INF , !P6 ;  /* 0xff80000046467808 */ /* 0x000fc40007000000 */
[----:B------:R-:W-:Y:S02]  /*6a40*/  FSEL R71, R71, -INF , !P3 ;  /* 0xff80000047477808 */ /* 0x000fe40005800000 */
        /* <DEDUP_REMOVED lines=22> */
.L_x_13471:
[----:B------:R-:W-:-:S05]  /*6bb0*/  IMAD.U32 R84, RZ, RZ, UR23 ;  /* 0x00000017ff547e24 */ /* 0x000fca000f8e00ff */
[----:B------:R-:W-:-:S13]  /*6bc0*/  ISETP.NE.AND P3, PT, R84, 0x1, PT ;  /* 0x000000015400780c */ /* 0x000fda0003f65270 */
[----:B------:R-:W0:Y:S02]  /*6bd0*/  @P3 LDC.64 R10, c[0x0][0x9e8] ;  /* 0x00027a00ff0a3b82 */ /* 0x000e240000000a00 */
[----:B0-----:R-:W-:-:S05]  /*6be0*/  @P3 IMAD.HI.U32 R10, R83, R10, RZ ;  /* 0x0000000a530a3227 */ /* 0x001fca00078e00ff */
[----:B------:R-:W-:-:S07]  /*6bf0*/  @P3 SHF.R.U32.HI R83, RZ, R11, R10 ;  /* 0x0000000bff533219 */ /* 0x000fce000001160a */
.L_x_13472:
[----:B------:R-:W-:Y:S05]  /*6c00*/  BSYNC B0 ;  /* 0x0000000000007941 */ /* 0x000fea0003800000 */
.L_x_13470:
[----:B------:R-:W-:-:S04]  /*6c10*/  IMAD R83, R83, R84, -R78 ;  /* 0x0000005453537224 */ /* 0x000fc800078e0a4e */
[----:B------:R-:W-:-:S05]  /*6c20*/  IMAD R10, R16, -0x2, R83 ;  /* 0xfffffffe100a7824 */ /* 0x000fca00078e0253 */
[----:B------:R-:W-:Y:S02]  /*6c30*/  VIADDMNMX R79, R10, R84, R79, PT ;  /* 0x000000540a4f7246 */ /* 0x000fe4000380014f */
[----:B------:R-:W-:-:S07]  /*6c40*/  VIMNMX R33, R33, R10, !PT ;  /* 0x0000000a21217248 */ /* 0x000fce0007fe0100 */
.L_x_13469:
        /* <DEDUP_REMOVED lines=65> */
[----:B------:R-:W-:Y:S01]  /*7060*/  FSEL R35, R35, -INF , !P4 ;  /* 0xff80000023237808 */ /* 0x000fe20006000000 */
[----:B------:R-:W0:Y:S01]  /*7070*/  SHFL.BFLY PT, R10, R11, 0x2, 0x1f ;  /* 0x0c401f000b0a7f89 */ /* 0x000e2200000e0000 */
[----:B------:R-:W-:-:S04]  /*7080*/  ISETP.GT.AND P4, PT, R33, 0x30, P2 ;  /* 0x000000302100780c */ /* 0x000fc80001784270 */
[----:B------:R-:W-:-:S04]  /*7090*/  ISETP.LT.OR P4, PT, R79, 0x31, P4 ;  /* 0x000000314f00780c */ /* 0x000fc80002781670 */
[----:B------:R-:W-:Y:S02]  /*70a0*/  FSEL R38, R38, -INF , !P4 ;  /* 0xff80000026267808 */ /* 0x000fe40006000000 */
[----:B------:R-:W-:-:S04]  /*70b0*/  ISETP.GT.AND P4, PT, R33, 0x39, P2 ;  /* 0x000000392100780c */ /* 0x000fc80001784270 */
[----:B------:R-:W-:-:S04]  /*70c0*/  ISETP.LT.OR P4, PT, R79, 0x3a, P4 ;  /* 0x0000003a4f00780c */ /* 0x000fc80002781670 */
[----:B------:R-:W-:Y:S02]  /*70d0*/  FSEL R43, R43, -INF , !P4 ;  /* 0xff8000002b2b7808 */ /* 0x000fe40006000000 */
[----:B------:R-:W-:Y:S02]  /*70e0*/  ISETP.GT.AND P4, PT, R33, 0x48, P2 ;  /* 0x000000482100780c */ /* 0x000fe40001784270 */
[----:B0-----:R-:W-:Y:S02]  /*70f0*/  FMNMX.FTZ R78, R11, R10, !PT ;  /* 0x0000000a0b4e7209 */ /* 0x001fe40007810000 */
[----:B------:R-:W-:-:S03]  /*7100*/  ISETP.LT.OR P4, PT, R79, 0x49, P4 ;  /* 0x000000494f00780c */ /* 0x000fc60002781670 */
[----:B------:R-:W0:Y:S01]  /*7110*/  SHFL.BFLY PT, R83, R78, 0x1, 0x1f ;  /* 0x0c201f004e537f89 */ /* 0x000e2200000e0000 */
[----:B------:R-:W-:Y:S02]  /*7120*/  FSEL R52, R52, -INF , !P4 ;  /* 0xff80000034347808 */ /* 0x000fe40006000000 */
        /* <DEDUP_REMOVED lines=8> */
[----:B------:R-:W-:Y:S02]  /*71b0*/  ISETP.LT.OR P4, PT, R79, 0x6a, P4 ;  /* 0x0000006a4f00780c */ /* 0x000fe40002781670 */
[C---:B------:R-:W-:Y:S01]  /*71c0*/  FSETP.NEU.FTZ.AND P6, PT, R10.reuse, -INF , PT ;  /* 0xff8000000a00780b */ /* 0x040fe20003fdd000 */
[----:B------:R-:W-:Y:S01]  /*71d0*/  FMUL.FTZ R83, R10, UR22 ;  /* 0x000000160a537c20 */ /* 0x000fe20008410000 */
[----:B------:R-:W-:-:S02]  /*71e0*/  FSEL R69, R69, -INF , !P4 ;  /* 0xff80000045457808 */ /* 0x000fc40006000000 */
[----:B------:R-:W-:Y:S02]  /*71f0*/  ISETP.GT.AND P4, PT, R33, 0x78, P2 ;  /* 0x000000782100780c */ /* 0x000fe40001784270 */
[----:B------:R-:W-:Y:S02]  /*7200*/  FSEL R11, R83, RZ, P6 ;  /* 0x000000ff530b7208 */ /* 0x000fe40003000000 */
[----:B------:R-:W-:Y:S02]  /*7210*/  FSEL R83, R8, -INF , !P5 ;  /* 0xff80000008537808 */ /* 0x000fe40006800000 */
        /* <DEDUP_REMOVED lines=69> */
[----:B------:R-:W-:Y:S01]  /*7670*/  MUFU.EX2 R150, R150 ;  /* 0x0000009600967308 */ /* 0x000fe20000000800 */
[----:B------:R-:W-:Y:S02]  /*7680*/  ISETP.GT.AND P3, PT, R33, 0x58, P2 ;  /* 0x000000582100780c */ /* 0x000fe40001764270 */
[----:B------:R-:W-:Y:S02]  /*7690*/  FSEL R55, R55, -INF , !P5 ;  /* 0xff80000037377808 */ /* 0x000fe40006800000 */
[----:B------:R-:W-:Y:S02]  /*76a0*/  FMNMX.FTZ R8, R53, R8, !PT ;  /* 0x0000000835087209 */ /* 0x000fe40007810000 */
[----:B------:R-:W-:Y:S01]  /*76b0*/  ISETP.GT.AND P5, PT, R33, 0x59, P2 ;  /* 0x000000592100780c */ /* 0x000fe200017a4270 */
[----:B------:R-:W-:Y:S01]  /*76c0*/  MUFU.EX2 R5, R5 ;  /* 0x0000000500057308 */ /* 0x000fe20000000800 */
[----:B------:R-:W-:-:S02]  /*76d0*/  ISETP.LT.OR P3, PT, R79, 0x59, P3 ;  /* 0x000000594f00780c */ /* 0x000fc40001f61670 */
[----:B------:R-:W-:Y:S02]  /*76e0*/  FMNMX.FTZ R8, R55, R8, !PT ;  /* 0x0000000837087209 */ /* 0x000fe40007810000 */
[----:B------:R-:W-:Y:S02]  /*76f0*/  ISETP.LT.OR P5, PT, R79, 0x5a, P5 ;  /* 0x0000005a4f00780c */ /* 0x000fe40002fa1670 */
[----:B------:R-:W-:Y:S01]  /*7700*/  FSEL R61, R61, -INF , !P3 ;  /* 0xff8000003d3d7808 */ /* 0x000fe20005800000 */
[----:B------:R-:W-:Y:S01]  /*7710*/  MUFU.EX2 R144, R144 ;  /* 0x0000009000907308 */ /* 0x000fe20000000800 */
[----:B------:R-:W-:Y:S02]  /*7720*/  FMNMX.FTZ R8, R57, R8, !PT ;  /* 0x0000000839087209 */ /* 0x000fe40007810000 */
[----:B------:R-:W-:Y:S02]  /*7730*/  ISETP.GT.AND P3, PT, R33, 0x61, P2 ;  /* 0x000000612100780c */ /* 0x000fe40001764270 */
[----:B------:R-:W-:-:S02]  /*7740*/  FSEL R63, R63, -INF , !P5 ;  /* 0xff8000003f3f7808 */ /* 0x000fc40006800000 */
[----:B------:R-:W-:Y:S01]  /*7750*/  FMNMX.FTZ R8, R61, R8, !PT ;  /* 0x000000083d087209 */ /* 0x000fe20007810000 */
[----:B------:R-:W-:Y:S01]  /*7760*/  MUFU.EX2 R15, R15 ;  /* 0x0000000f000f7308 */ /* 0x000fe20000000800 */
[----:B------:R-:W-:Y:S02]  /*7770*/  ISETP.GT.AND P5, PT, R33, 0x68, P2 ;  /* 0x000000682100780c */ /* 0x000fe400017a4270 */
[----:B------:R-:W-:Y:S02]  /*7780*/  ISETP.LT.OR P3, PT, R79, 0x62, P3 ;  /* 0x000000624f00780c */ /* 0x000fe40001f61670 */
[----:B------:R-:W-:Y:S02]  /*7790*/  FMNMX.FTZ R85, R63, R8, !PT ;  /* 0x000000083f557209 */ /* 0x000fe40007810000 */
[----:B------:R-:W-:Y:S01]  /*77a0*/  FSEL R65, R65, -INF , !P3 ;  /* 0xff80000041417808 */ /* 0x000fe20005800000 */
[----:B------:R-:W-:Y:S01]  /*77b0*/  MUFU.EX2 R146, R146 ;  /* 0x0000009200927308 */ /* 0x000fe20000000800 */
[----:B------:R-:W-:-:S02]  /*77c0*/  ISETP.LT.OR P5, PT, R79, 0x69, P5 ;  /* 0x000000694f00780c */ /* 0x000fc40002fa1670 */
[----:B------:R-:W-:Y:S02]  /*77d0*/  FMNMX.FTZ R8, R64, R85, !PT ;  /* 0x0000005540087209 */ /* 0x000fe40007810000 */
[----:B------:R-:W-:Y:S02]  /*77e0*/  ISETP.GT.AND P3, PT, R33, 0x70, P2 ;  /* 0x000000702100780c */ /* 0x000fe40001764270 */
[----:B------:R-:W-:Y:S01]  /*77f0*/  FSEL R67, R67, -INF , !P5 ;  /* 0xff80000043437808 */ /* 0x000fe20006800000 */
[----:B------:R-:W-:Y:S01]  /*7800*/  MUFU.EX2 R25, R25 ;  /* 0x0000001900197308 */ /* 0x000fe20000000800 */
[----:B------:R-:W-:Y:S02]  /*7810*/  FMNMX.FTZ R8, R65, R8, !PT ;  /* 0x0000000841087209 */ /* 0x000fe40007810000 */
[----:B------:R-:W-:Y:S02]  /*7820*/  ISETP.GT.AND P5, PT, R33, 0x71, P2 ;  /* 0x000000712100780c */ /* 0x000fe400017a4270 */
[----:B------:R-:W-:-:S02]  /*7830*/  ISETP.LT.OR P3, PT, R79, 0x71, P3 ;  /* 0x000000714f00780c */ /* 0x000fc40001f61670 */
[----:B------:R-:W-:Y:S01]  /*7840*/  FMNMX.FTZ R8, R67, R8, !PT ;  /* 0x0000000843087209 */ /* 0x000fe20007810000 */
[----:B------:R-:W-:Y:S01]  /*7850*/  MUFU.EX2 R140, R140 ;  /* 0x0000008c008c7308 */ /* 0x000fe20000000800 */
[----:B------:R-:W-:Y:S02]  /*7860*/  ISETP.LT.OR P5, PT, R79, 0x72, P5 ;  /* 0x000000724f00780c */ /* 0x000fe40002fa1670 */
[----:B------:R-:W-:Y:S02]  /*7870*/  FSEL R14, R73, -INF , !P3 ;  /* 0xff800000490e7808 */ /* 0x000fe40005800000 */
[----:B------:R-:W-:Y:S02]  /*7880*/  FMNMX.FTZ R51, R69, R8, !PT ;  /* 0x0000000845337209 */ /* 0x000fe40007810000 */
[----:B------:R-:W-:Y:S01]  /*7890*/  ISETP.GT.AND P2, PT, R33, 0x79, P2 ;  /* 0x000000792100780c */ /* 0x000fe20001744270 */
[----:B------:R-:W-:Y:S01]  /*78a0*/  MUFU.EX2 R29, R29 ;  /* 0x0000001d001d7308 */ /* 0x000fe20000000800 */
[----:B------:R-:W-:-:S02]  /*78b0*/  ISETP.LT.OR P4, PT, R79, 0x79, P4 ;  /* 0x000000794f00780c */ /* 0x000fc40002781670 */
[----:B------:R-:W-:Y:S01]  /*78c0*/  FSEL R24, R75, -INF , !P5 ;  /* 0xff8000004b187808 */ /* 0x000fe20006800000 */
[----:B------:R-:W-:Y:S01]  /*78d0*/  FFMA.FTZ R75, R68, UR22, -R11 ;  /* 0x00000016444b7c23 */ /* 0x000fe2000801080b */
[----:B------:R-:W-:Y:S02]  /*78e0*/  FMNMX.FTZ R51, R14, R51, !PT ;  /* 0x000000330e337209 */ /* 0x000fe40007810000 */
[----:B------:R-:W-:Y:S01]  /*78f0*/  ISETP.LT.OR P2, PT, R79, 0x7a, P2 ;  /* 0x0000007a4f00780c */ /* 0x000fe20001741670 */
[----:B------:R0:W-:Y:S01]  /*7900*/  MUFU.EX2 R33, R28 ;  /* 0x0000001c00217308 */ /* 0x0001e20000000800 */
[----:B------:R-:W-:Y:S02]  /*7910*/  FSEL R76, R76, -INF , !P4 ;  /* 0xff8000004c4c7808 */ /* 0x000fe40006000000 */
[----:B------:R-:W-:-:S04]  /*7920*/  FMNMX.FTZ R73, R24, R51, !PT ;  /* 0x0000003318497209 */ /* 0x000fc80007810000 */
[----:B------:R-:W-:Y:S01]  /*7930*/  FMNMX.FTZ R73, R76, R73, !PT ;  /* 0x000000494c497209 */ /* 0x000fe20007810000 */
[----:B------:R-:W-:Y:S01]  /*7940*/  MUFU.EX2 R142, R142 ;  /* 0x0000008e008e7308 */ /* 0x000fe20000000800 */
[----:B0-----:R-:W-:-:S04]  /*7950*/  FSEL R28, R77, -INF , !P2 ;  /* 0xff8000004d1c7808 */ /* 0x001fc80005000000 */
[----:B------:R-:W-:Y:S01]  /*7960*/  FMNMX.FTZ R8, R28, R73, !PT ;  /* 0x000000491c087209 */ /* 0x000fe20007810000 */
[--C-:B------:R-:W-:Y:S02]  /*7970*/  FFMA.FTZ R73, R62, UR22, -R11.reuse ;  /* 0x000000163e497c23 */ /* 0x100fe4000801080b */
[----:B------:R-:W-:Y:S02]  /*7980*/  MUFU.EX2 R37, R37 ;  /* 0x0000002500257308 */ /* 0x000fe40000000800 */
[----:B------:R-:W0:Y:S06]  /*7990*/  SHFL.BFLY PT, R77, R8, 0x2, 0x1f ;  /* 0x0c401f00084d7f89 */ /* 0x000e2c00000e0000 */
[----:B------:R-:W-:Y:S08]  /*79a0*/  MUFU.EX2 R136, R136 ;  /* 0x0000008800887308 */ /* 0x000ff00000000800 */
[----:B------:R-:W-:Y:S08]  /*79b0*/  MUFU.EX2 R41, R41 ;  /* 0x0000002900297308 */ /* 0x000ff00000000800 */
[----:B------:R-:W-:Y:S01]  /*79c0*/  MUFU.EX2 R138, R138 ;  /* 0x0000008a008a7308 */ /* 0x000fe20000000800 */
[----:B0-----:R-:W-:Y:S01]  /*79d0*/  FMNMX.FTZ R32, R8, R77, !PT ;  /* 0x0000004d08207209 */ /* 0x001fe20007810000 */
[----:B------:R-:W-:Y:S01]  /*79e0*/  FFMA.FTZ R77, R81, UR22, -R11 ;  /* 0x00000016514d7c23 */ /* 0x000fe2000801080b */
[----:B------:R-:W-:-:S03]  /*79f0*/  FSEL R81, R10, RZ, P6 ;  /* 0x000000ff0a517208 */ /* 0x000fc60003000000 */
[----:B------:R-:W0:Y:S02]  /*7a00*/  SHFL.BFLY PT, R79, R32, 0x1, 0x1f ;  /* 0x0c201f00204f7f89 */ /* 0x000e2400000e0000 */
[----:B------:R-:W-:Y:S01]  /*7a10*/  MUFU.EX2 R45, R45 ;  /* 0x0000002d002d7308 */ /* 0x000fe20000000800 */
[----:B------:R-:W-:-:S04]  /*7a20*/  FADD.FTZ R81, -R81, R4 ;  /* 0x0000000451517221 */ /* 0x000fc80000010100 */
[----:B------:R-:W-:-:S03]  /*7a30*/  FMUL.FTZ R11, R81, UR22 ;  /* 0x00000016510b7c20 */ /* 0x000fc60008410000 */
[----:B------:R-:W-:Y:S08]  /*7a40*/  MUFU.EX2 R132, R132 ;  /* 0x0000008400847308 */ /* 0x000ff00000000800 */
[----:B------:R-:W1:Y:S01]  /*7a50*/  MUFU.EX2 R11, R11 ;  /* 0x0000000b000b7308 */ /* 0x000e620000000800 */
[----:B0-----:R-:W-:-:S07]  /*7a60*/  FMNMX.FTZ R8, R32, R79, !PT ;  /* 0x0000004f20087209 */ /* 0x001fce0007810000 */
[----:B------:R-:W-:Y:S01]  /*7a70*/  MUFU.EX2 R134, R134 ;  /* 0x0000008600867308 */ /* 0x000fe20000000800 */
[C---:B------:R-:W-:Y:S01]  /*7a80*/  FSETP.NEU.FTZ.AND P2, PT, R8.reuse, -INF , PT ;  /* 0xff8000000800780b */ /* 0x040fe20003f5d000 */
[----:B------:R-:W-:-:S06]  /*7a90*/  FMUL.FTZ R40, R8, UR22 ;  /* 0x0000001608287c20 */ /* 0x000fcc0008410000 */
[----:B------:R-:W-:Y:S01]  /*7aa0*/  MUFU.EX2 R51, R56 ;  /* 0x0000003800337308 */ /* 0x000fe20000000800 */
[----:B------:R-:W-:Y:S01]  /*7ab0*/  FSEL R40, R40, RZ, P2 ;  /* 0x000000ff28287208 */ /* 0x000fe20001000000 */
[-C--:B-1----:R-:W-:Y:S01]  /*7ac0*/  FMUL.FTZ R88, R88, R11.reuse ;  /* 0x0000000b58587220 */ /* 0x082fe20000410000 */
[-C--:B------:R-:W-:Y:S01]  /*7ad0*/  FMUL.FTZ R89, R89, R11.reuse ;  /* 0x0000000b59597220 */ /* 0x080fe20000410000 */
[-C--:B------:R-:W-:Y:S01]  /*7ae0*/  FMUL.FTZ R92, R92, R11.reuse ;  /* 0x0000000b5c5c7220 */ /* 0x080fe20000410000 */
[----:B------:R-:W-:Y:S01]  /*7af0*/  FMUL.FTZ R93, R93, R11 ;  /* 0x0000000b5d5d7220 */ /* 0x000fe20000410000 */
[----:B------:R-:W-:Y:S01]  /*7b00*/  FFMA.FTZ R32, R36, UR22, -R40 ;  /* 0x0000001624207c23 */ /* 0x000fe20008010828 */
[----:B------:R-:W-:Y:S01]  /*7b10*/  FFMA.FTZ R36, R11, R3, R148 ;  /* 0x000000030b247223 */ /* 0x000fe20000010094 */
[--C-:B------:R-:W-:Y:S01]  /*7b20*/  FFMA.FTZ R149, R9, UR22, -R40.reuse ;  /* 0x0000001609957c23 */ /* 0x100fe20008010828 */
[--C-:B------:R-:W-:Y:S01]  /*7b30*/  FFMA.FTZ R4, R83, UR22, -R40.reuse ;  /* 0x0000001653047c23 */ /* 0x100fe20008010828 */
[----:B------:R-:W-:Y:S01]  /*7b40*/  FFMA.FTZ R151, R12, UR22, -R40 ;  /* 0x000000160c977c23 */ /* 0x000fe20008010828 */
[----:B------:R-:W-:Y:S01]  /*7b50*/  FADD.FTZ R3, R7, R36 ;  /* 0x0000002407037221 */ /* 0x000fe20000010000 */
[--C-:B------:R-:W-:Y:S01]  /*7b60*/  FFMA.FTZ R12, R13, UR22, -R40.reuse ;  /* 0x000000160d0c7c23 */ /* 0x100fe20008010828 */
[--C-:B------:R-:W-:Y:S01]  /*7b70*/  FFMA.FTZ R145, R20, UR22, -R40.reuse ;  /* 0x0000001614917c23 */ /* 0x100fe20008010828 */
[----:B------:R-:W-:Y:S01]  /*7b80*/  MUFU.EX2 R149, R149 ;  /* 0x0000009500957308 */ /* 0x000fe20000000800 */
[----:B------:R-:W-:Y:S01]  /*7b90*/  FADD.FTZ R36, R150, R3 ;  /* 0x0000000396247221 */ /* 0x000fe20000010000 */
[----:B------:R-:W-:Y:S01]  /*7ba0*/  FSEL R3, R8, RZ, P2 ;  /* 0x000000ff08037208 */ /* 0x000fe20001000000 */
[--C-:B------:R-:W-:Y:S01]  /*7bb0*/  FFMA.FTZ R137, R38, UR22, -R40.reuse ;  /* 0x0000001626897c23 */ /* 0x100fe20008010828 */
[----:B------:R-:W-:Y:S01]  /*7bc0*/  FFMA.FTZ R20, R21, UR22, -R40 ;  /* 0x0000001615147c23 */ /* 0x000fe20008010828 */
[----:B------:R-:W-:Y:S01]  /*7bd0*/  FADD.FTZ R9, R5, R36 ;  /* 0x0000002405097221 */ /* 0x000fe20000010000 */
[----:B------:R-:W-:Y:S01]  /*7be0*/  FFMA.FTZ R147, R26, UR22, -R40 ;  /* 0x000000161a937c23 */ /* 0x000fe20008010828 */
[----:B------:R-:W-:Y:S01]  /*7bf0*/  FADD.FTZ R3, -R3, R6 ;  /* 0x0000000603037221 */ /* 0x000fe20000010100 */
[----:B------:R-:W-:Y:S01]  /*7c00*/  MUFU.EX2 R4, R4 ;  /* 0x0000000400047308 */ /* 0x000fe20000000800 */
[----:B------:R-:W-:Y:S01]  /*7c10*/  FADD.FTZ R36, R144, R9 ;  /* 0x0000000990247221 */ /* 0x000fe20000010000 */
        /* <DEDUP_REMOVED lines=8> */
[----:B------:R-:W-:-:S02]  /*7ca0*/  IMAD.U32 R21, RZ, RZ, UR37 ;  /* 0x00000025ff157e24 */ /* 0x000fc4000f8e00ff */
[--C-:B------:R-:W-:Y:S01]  /*7cb0*/  FFMA.FTZ R143, R35, UR22, -R40.reuse ;  /* 0x00000016238f7c23 */ /* 0x100fe20008010828 */
[----:B------:R-:W-:Y:S01]  /*7cc0*/  FFMA.FTZ R34, R39, UR22, -R40 ;  /* 0x0000001627227c23 */ /* 0x000fe20008010828 */
[----:B------:R-:W-:Y:S01]  /*7cd0*/  FADD.FTZ R13, R25, R36 ;  /* 0x00000024190d7221 */ /* 0x000fe20000010000 */
[--C-:B------:R-:W-:Y:S01]  /*7ce0*/  FFMA.FTZ R43, R43, UR22, -R40.reuse ;  /* 0x000000162b2b7c23 */ /* 0x100fe20008010828 */
[----:B------:R-:W-:Y:S01]  /*7cf0*/  @!P1 LEA R21, R21, UR45, 0x3 ;  /* 0x0000002d15159c11 */ /* 0x000fe2000f8e18ff */
[----:B------:R0:W1:Y:S01]  /*7d00*/  MUFU.EX2 R9, R3 ;  /* 0x0000000300097308 */ /* 0x0000620000000800 */
[----:B------:R-:W-:Y:S01]  /*7d10*/  FADD.FTZ R36, R140, R13 ;  /* 0x0000000d8c247221 */ /* 0x000fe20000010000 */
[--C-:B------:R-:W-:Y:S01]  /*7d20*/  FFMA.FTZ R133, R48, UR22, -R40.reuse ;  /* 0x0000001630857c23 */ /* 0x100fe20008010828 */
[----:B------:R-:W-:Y:S01]  /*7d30*/  FFMA.FTZ R135, R52, UR22, -R40 ;  /* 0x0000001634877c23 */ /* 0x000fe20008010828 */
[----:B------:R-:W-:Y:S02]  /*7d40*/  @!P1 VIADD R21, R21, 0x16860 ;  /* 0x0001686015159836 */ /* 0x000fe40000000000 */
[----:B------:R-:W-:Y:S01]  /*7d50*/  FADD.FTZ R13, R29, R36 ;  /* 0x000000241d0d7221 */ /* 0x000fe20000010000 */
[--C-:B------:R-:W-:Y:S01]  /*7d60*/  FFMA.FTZ R36, R49, UR22, -R40.reuse ;  /* 0x0000001631247c23 */ /* 0x100fe20008010828 */
[--C-:B------:R-:W-:Y:S01]  /*7d70*/  FFMA.FTZ R129, R55, UR22, -R40.reuse ;  /* 0x0000001637817c23 */ /* 0x100fe20008010828 */
[----:B------:R-:W2:Y:S01]  /*7d80*/  MUFU.EX2 R12, R12 ;  /* 0x0000000c000c7308 */ /* 0x000ea20000000800 */
[----:B------:R-:W-:Y:S01]  /*7d90*/  FADD.FTZ R38, R142, R13 ;  /* 0x0000000d8e267221 */ /* 0x000fe20000010000 */
[----:B------:R-:W-:Y:S01]  /*7da0*/  @!P1 PRMT R21, RZ, 0x654, R21 ;  /* 0x00000654ff159816 */ /* 0x000fe20000000015 */
[--C-:B------:R-:W-:Y:S01]  /*7db0*/  FFMA.FTZ R57, R57, UR22, -R40.reuse ;  /* 0x0000001639397c23 */ /* 0x100fe20008010828 */
[----:B------:R-:W-:Y:S01]  /*7dc0*/  FFMA.FTZ R131, R61, UR22, -R40 ;  /* 0x000000163d837c23 */ /* 0x000fe20008010828 */
[----:B0-----:R-:W-:Y:S01]  /*7dd0*/  FADD.FTZ R3, R37, R38 ;  /* 0x0000002625037221 */ /* 0x001fe20000010000 */
[----:B------:R0:W-:Y:S01]  /*7de0*/  @!P1 SYNCS.ARRIVE.TRANS64.RED.A1T0 RZ, [R21+URZ], RZ ;  /* 0x000000ff15ff99a7 */ /* 0x0001e2000810043f */
[----:B------:R-:W-:Y:S01]  /*7df0*/  FFMA.FTZ R125, R64, UR22, -R40 ;  /* 0x00000016407d7c23 */ /* 0x000fe20008010828 */
[----:B------:R-:W3:Y:S01]  /*7e00*/  MUFU.EX2 R145, R145 ;  /* 0x0000009100917308 */ /* 0x000ee20000000800 */
[----:B-1----:R-:W-:Y:S01]  /*7e10*/  FFMA.FTZ R38, R9, R2, R4 ;  /* 0x0000000209267223 */ /* 0x002fe20000010004 */
[----:B------:R-:W-:Y:S01]  /*7e20*/  FADD.FTZ R42, R136, R3 ;  /* 0x00000003882a7221 */ /* 0x000fe20000010000 */
[--C-:B------:R-:W-:Y:S01]  /*7e30*/  FFMA.FTZ R2, R53, UR22, -R40.reuse ;  /* 0x0000001635027c23 */ /* 0x100fe20008010828 */
[----:B------:R-:W-:Y:S01]  /*7e40*/  FFMA.FTZ R65, R65, UR22, -R40 ;  /* 0x0000001641417c23 */ /* 0x000fe20008010828 */
[----:B------:R-:W-:Y:S01]  /*7e50*/  FADD.FTZ R38, R149, R38 ;  /* 0x0000002695267221 */ /* 0x000fe20000010000 */
[----:B------:R-:W-:Y:S01]  /*7e60*/  FADD.FTZ R13, R41, R42 ;  /* 0x0000002a290d7221 */ /* 0x000fe20000010000 */
[----:B------:R-:W-:Y:S01]  /*7e70*/  FFMA.FTZ R67, R67, UR22, -R40 ;  /* 0x0000001643437c23 */ /* 0x000fe20008010828 */
[----:B------:R-:W1:Y:S01]  /*7e80*/  MUFU.EX2 R20, R20 ;  /* 0x0000001400147308 */ /* 0x000e620000000800 */
[----:B------:R-:W-:Y:S01]  /*7e90*/  FADD.FTZ R3, R151, R38 ;  /* 0x0000002697037221 */ /* 0x000fe20000010000 */
[----:B------:R-:W-:Y:S01]  /*7ea0*/  FADD.FTZ R38, R138, R13 ;  /* 0x0000000d8a267221 */ /* 0x000fe20000010000 */
[--C-:B------:R-:W-:Y:S01]  /*7eb0*/  FFMA.FTZ R69, R69, UR22, -R40.reuse ;  /* 0x0000001645457c23 */ /* 0x100fe20008010828 */
[----:B------:R-:W-:Y:S01]  /*7ec0*/  FFMA.FTZ R24, R24, UR22, -R40 ;  /* 0x0000001618187c23 */ /* 0x000fe20008010828 */
[----:B--2---:R-:W-:Y:S01]  /*7ed0*/  FADD.FTZ R42, R12, R3 ;  /* 0x000000030c2a7221 */ /* 0x004fe20000010000 */
[----:B------:R-:W-:Y:S01]  /*7ee0*/  FADD.FTZ R13, R45, R38 ;  /* 0x000000262d0d7221 */ /* 0x000fe20000010000 */
[----:B------:R-:W-:Y:S01]  /*7ef0*/  FFMA.FTZ R38, R63, UR22, -R40 ;  /* 0x000000163f267c23 */ /* 0x000fe20008010828 */
[----:B------:R-:W2:Y:S01]  /*7f00*/  MUFU.EX2 R147, R147 ;  /* 0x0000009300937308 */ /* 0x000ea20000000800 */
[----:B---3--:R-:W-:Y:S01]  /*7f10*/  FADD.FTZ R3, R145, R42 ;  /* 0x0000002a91037221 */ /* 0x008fe20000010000 */
[----:B------:R-:W-:Y:S01]  /*7f20*/  FADD.FTZ R44, R132, R13 ;  /* 0x0000000d842c7221 */ /* 0x000fe20000010000 */
[--C-:B------:R-:W-:Y:S01]  /*7f30*/  FFMA.FTZ R76, R76, UR22, -R40.reuse ;  /* 0x000000164c4c7c23 */ /* 0x100fe20008010828 */
[----:B------:R-:W-:Y:S01]  /*7f40*/  FFMA.FTZ R28, R28, UR22, -R40 ;  /* 0x000000161c1c7c23 */ /* 0x000fe20008010828 */
[----:B------:R-:W-:Y:S01]  /*7f50*/  F2FP.BF16.F32.PACK_AB R150, R5, R150 ;  /* 0x000000960596723e */ /* 0x000fe200000010ff */
[----:B------:R-:W-:Y:S01]  /*7f60*/  FADD.FTZ R13, R33, R44 ;  /* 0x0000002c210d7221 */ /* 0x000fe20000010000 */
[----:B------:R-:W-:Y:S01]  /*7f70*/  ISETP.GT.AND P2, PT, R0, UR28, PT ;  /* 0x0000001c00007c0c */ /* 0x000fe2000bf44270 */
[----:B------:R-:W3:Y:S01]  /*7f80*/  MUFU.EX2 R26, R26 ;  /* 0x0000001a001a7308 */ /* 0x000ee20000000800 */
[----:B-1----:R-:W-:Y:S01]  /*7f90*/  FADD.FTZ R42, R20, R3 ;  /* 0x00000003142a7221 */ /* 0x002fe20000010000 */
[----:B------:R-:W-:Y:S01]  /*7fa0*/  FADD.FTZ R44, R134, R13 ;  /* 0x0000000d862c7221 */ /* 0x000fe20000010000 */
[----:B------:R-:W-:Y:S01]  /*7fb0*/  FFMA.FTZ R13, R14, UR22, -R40 ;  /* 0x000000160e0d7c23 */ /* 0x000fe20008010828 */
[----:B------:R-:W-:Y:S01]  /*7fc0*/  UMOV UR37, UR27 ;  /* 0x0000001b00257c82 */ /* 0x000fe20008000000 */
[----:B------:R-:W-:Y:S01]  /*7fd0*/  F2FP.BF16.F32.PACK_AB R149, R149, R4 ;  /* 0x000000049595723e */ /* 0x000fe200000010ff */
[----:B0-----:R-:W-:Y:S01]  /*7fe0*/  FADD.FTZ R21, R51, R44 ;  /* 0x0000002c33157221 */ /* 0x001fe20000010000 */
[----:B------:R-:W-:Y:S01]  /*7ff0*/  F2FP.BF16.F32.PACK_AB R148, R7, R148 ;  /* 0x000000940794723e */ /* 0x000fe200000010ff */
[----:B------:R-:W0:Y:S01]  /*8000*/  MUFU.EX2 R141, R141 ;  /* 0x0000008d008d7308 */ /* 0x000e220000000800 */
[----:B--2---:R-:W-:Y:S01]  /*8010*/  FADD.FTZ R3, R147, R42 ;  /* 0x0000002a93037221 */ /* 0x004fe20000010000 */
[----:B------:R-:W-:Y:S01]  /*8020*/  F2FP.BF16.F32.PACK_AB R144, R15, R144 ;  /* 0x000000900f90723e */ /* 0x000fe200000010ff */
[-C--:B------:R-:W-:Y:S01]  /*8030*/  FMUL.FTZ R96, R96, R11.reuse ;  /* 0x0000000b60607220 */ /* 0x080fe20000410000 */
[----:B------:R-:W-:Y:S01]  /*8040*/  F2FP.BF16.F32.PACK_AB R146, R25, R146 ;  /* 0x000000921992723e */ /* 0x000fe200000010ff */
[-C--:B------:R-:W-:Y:S01]  /*8050*/  FMUL.FTZ R97, R97, R11.reuse ;  /* 0x0000000b61617220 */ /* 0x080fe20000410000 */
        /* <DEDUP_REMOVED lines=10> */
[----:B------:R-:W2:Y:S01]  /*8100*/  MUFU.EX2 R128, R128 ;  /* 0x0000008000807308 */ /* 0x000ea20000000800 */
[----:B0-----:R-:W-:Y:S01]  /*8110*/  FADD.FTZ R3, R141, R42 ;  /* 0x0000002a8d037221 */ /* 0x001fe20000010000 */
[----:B------:R-:W-:Y:S01]  /*8120*/  F2FP.BF16.F32.PACK_AB R132, R33, R132 ;  /* 0x000000842184723e */ /* 0x000fe200000010ff */
[-C--:B------:R-:W-:Y:S01]  /*8130*/  FMUL.FTZ R108, R108, R11.reuse ;  /* 0x0000000b6c6c7220 */ /* 0x080fe20000410000 */
[----:B------:R-:W-:Y:S01]  /*8140*/  F2FP.BF16.F32.PACK_AB R134, R51, R134 ;  /* 0x000000863386723e */ /* 0x000fe200000010ff */
[-C--:B------:R-:W-:Y:S01]  /*8150*/  FMUL.FTZ R109, R109, R11.reuse ;  /* 0x0000000b6d6d7220 */ /* 0x080fe20000410000 */
[-C--:B------:R-:W-:Y:S01]  /*8160*/  FMUL.FTZ R112, R112, R11.reuse ;  /* 0x0000000b70707220 */ /* 0x080fe20000410000 */
[-C--:B------:R-:W-:Y:S01]  /*8170*/  FMUL.FTZ R113, R113, R11.reuse ;  /* 0x0000000b71717220 */ /* 0x080fe20000410000 */
[----:B------:R-:W0:Y:S01]  /*8180*/  MUFU.EX2 R143, R143 ;  /* 0x0000008f008f7308 */ /* 0x000e220000000800 */
[----:B-1----:R-:W-:Y:S01]  /*8190*/  FADD.FTZ R40, R30, R3 ;  /* 0x000000031e287221 */ /* 0x002fe20000010000 */
[-C--:B------:R-:W-:Y:S01]  /*81a0*/  FMUL.FTZ R116, R116, R11.reuse ;  /* 0x0000000b74747220 */ /* 0x080fe20000410000 */
[----:B------:R-:W-:Y:S01]  /*81b0*/  FMUL.FTZ R117, R117, R11 ;  /* 0x0000000b75757220 */ /* 0x000fe20000410000 */
[----:B------:R-:W-:Y:S01]  /*81c0*/  F2FP.BF16.F32.PACK_AB R151, R12, R151 ;  /* 0x000000970c97723e */ /* 0x000fe200000010ff */
[----:B------:R-:W-:Y:S01]  /*81d0*/  VIADD R0, R0, 0xffffffff ;  /* 0xffffffff00007836 */ /* 0x000fe20000000000 */
[----:B------:R-:W-:Y:S01]  /*81e0*/  F2FP.BF16.F32.PACK_AB R145, R20, R145 ;  /* 0x000000911491723e */ /* 0x000fe200000010ff */
[----:B------:R-:W-:Y:S01]  /*81f0*/  FMUL.FTZ R90, R90, R9 ;  /* 0x000000095a5a7220 */ /* 0x000fe20000410000 */
[----:B------:R-:W1:Y:S01]  /*8200*/  MUFU.EX2 R59, R59 ;  /* 0x0000003b003b7308 */ /* 0x000e620000000800 */
[----:B--2---:R-:W-:Y:S01]  /*8210*/  FADD.FTZ R42, R128, R21 ;  /* 0x00000015802a7221 */ /* 0x004fe20000010000 */
[----:B------:R-:W-:Y:S01]  /*8220*/  F2FP.BF16.F32.PACK_AB R147, R26, R147 ;  /* 0x000000931a93723e */ /* 0x000fe200000010ff */
[----:B------:R-:W-:Y:S01]  /*8230*/  FMUL.FTZ R91, R91, R9 ;  /* 0x000000095b5b7220 */ /* 0x000fe20000410000 */
[----:B------:R-:W-:Y:S01]  /*8240*/  F2FP.BF16.F32.PACK_AB R141, R30, R141 ;  /* 0x0000008d1e8d723e */ /* 0x000fe200000010ff */
        /* <DEDUP_REMOVED lines=102> */
.L_x_13456:
        /* <DEDUP_REMOVED lines=25> */
.L_x_13475:
[----:B------:R-:W-:-:S13]  /*8a40*/  ISETP.NE.AND P2, PT, R10, 0x1, PT ;  /* 0x000000010a00780c */ /* 0x000fda0003f45270 */
[----:B------:R-:W0:Y:S02]  /*8a50*/  @P2 LDC.64 R8, c[0x0][0x9e8] ;  /* 0x00027a00ff082b82 */ /* 0x000e240000000a00 */
[----:B0-----:R-:W-:-:S05]  /*8a60*/  @P2 IMAD.HI.U32 R8, R5, R8, RZ ;  /* 0x0000000805082227 */ /* 0x001fca00078e00ff */
[----:B------:R-:W-:-:S07]  /*8a70*/  @P2 SHF.R.U32.HI R5, RZ, R9, R8 ;  /* 0x00000009ff052219 */ /* 0x000fce0000011608 */
.L_x_13476:
[----:B------:R-:W-:-:S05]  /*8a80*/  IMAD R8, R5, R10, RZ ;  /* 0x0000000a05087224 */ /* 0x000fca00078e02ff */
[----:B------:R-:W-:-:S07]  /*8a90*/  VIMNMX R7, R7, R8, !PT ;  /* 0x0000000807077248 */ /* 0x000fce0007fe0100 */
.L_x_13474:
        /* <DEDUP_REMOVED lines=13> */
.L_x_13486:
        /* <DEDUP_REMOVED lines=9> */
.L_x_13479:
[----:B------:R-:W-:Y:S01]  /*8c00*/  ULEA UR6, UR37, UR45, 0x3 ;  /* 0x0000002d25067291 */ /* 0x000fe2000f8e183f */
[----:B------:R-:W-:-:S05]  /*8c10*/  IMAD.U32 R4, RZ, RZ, UR36 ;  /* 0x00000024ff047e24 */ /* 0x000fca000f8e00ff */
[----:B------:R-:W-:-:S04]  /*8c20*/  SHF.L.U32 R4, R4, 0x1f, RZ ;  /* 0x0000001f04047819 */ /* 0x000fc800000006ff */
[----:B------:R0:W1:Y:S01]  /*8c30*/  SYNCS.PHASECHK.TRANS64.TRYWAIT P3, [UR6+0x16830], R4 ;  /* 0x01683004ff0075a7 */ /* 0x0000620008060146 */
[----:B------:R-:W-:Y:S05]  /*8c40*/  @!P0 BRA `(.L_x_13480) ;  /* 0x0000000000048947 */ /* 0x000fea0003800000 */
[----:B------:R-:W-:Y:S01]  /*8c50*/  BPT.TRAP 0x1 ;  /* 0x000000040000795c */ /* 0x000fe20000300000 */
.L_x_13480:
[----:B-1----:R-:W-:Y:S05]  /*8c60*/  @P3 BRA `(.L_x_13478) ;  /* 0x0000000000083947 */ /* 0x002fea0003800000 */
[----:B------:R-:W1:Y:S02]  /*8c70*/  SYNCS.PHASECHK.TRANS64.TRYWAIT P3, [UR6+0x16830], R4 ;  /* 0x01683004ff0075a7 */ /* 0x000e640008060146 */
[----:B-1----:R-:W-:Y:S05]  /*8c80*/  @!P3 BRA `(.L_x_13481) ;  /* 0x000000b400e4b947 */ /* 0x002fea0003800000 */
.L_x_13478:
        /* <DEDUP_REMOVED lines=25> */
.L_x_13483:
[----:B------:R-:W-:Y:S01]  /*8e20*/  ULEA UR6, UR24, UR45, 0x3 ;  /* 0x0000002d18067291 */ /* 0x000fe2000f8e183f */
[----:B------:R-:W-:-:S05]  /*8e30*/  IMAD.U32 R4, RZ, RZ, UR25 ;  /* 0x00000019ff047e24 */ /* 0x000fca000f8e00ff */
[----:B------:R-:W-:-:S04]  /*8e40*/  SHF.L.U32 R4, R4, 0x1f, RZ ;  /* 0x0000001f04047819 */ /* 0x000fc800000006ff */
[----:B------:R0:W1:Y:S01]  /*8e50*/  SYNCS.PHASECHK.TRANS64.TRYWAIT P2, [UR6+0x16850], R4 ;  /* 0x01685004ff0075a7 */ /* 0x0000620008040146 */
[----:B------:R-:W-:Y:S05]  /*8e60*/  @!P0 BRA `(.L_x_13484) ;  /* 0x0000000000048947 */ /* 0x000fea0003800000 */
[----:B------:R-:W-:Y:S01]  /*8e70*/  BPT.TRAP 0x1 ;  /* 0x000000040000795c */ /* 0x000fe20000300000 */
.L_x_13484:
[----:B-1----:R-:W-:Y:S05]  /*8e80*/  @P2 BRA `(.L_x_13482) ;  /* 0x0000000000082947 */ /* 0x002fea0003800000 */
[----:B------:R-:W1:Y:S02]  /*8e90*/  SYNCS.PHASECHK.TRANS64.TRYWAIT P2, [UR6+0x16850], R4 ;  /* 0x01685004ff0075a7 */ /* 0x000e640008040146 */
[----:B-1----:R-:W-:Y:S05]  /*8ea0*/  @!P2 BRA `(.L_x_13485) ;  /* 0x000000b40074a947 */ /* 0x002fea0003800000 */
.L_x_13482:
        /* <DEDUP_REMOVED lines=9> */
[----:B------:R-:W2:Y:S01]  /*8f40*/  MUFU.TANH R6, R6 ;  /* 0x0000000600067308 */ /* 0x000ea20000002400 */
[----:B------:R-:W-:Y:S01]  /*8f50*/  FMUL.FTZ R20, R32, UR23 ;  /* 0x0000001720147c20 */ /* 0x000fe20008410000 */
[----:B------:R-:W-:Y:S01]  /*8f60*/  FMUL.FTZ R21, R33, UR23 ;  /* 0x0000001721157c20 */ /* 0x000fe20008410000 */
[----:B------:R-:W-:Y:S01]  /*8f70*/  ULEA UR10, UR24, UR6, 0xa ;  /* 0x00000006180a7291 */ /* 0x000fe2000f8e503f */
[----:B------:R-:W-:Y:S01]  /*8f80*/  FMUL.FTZ R33, R43, UR23 ;  /* 0x000000172b217c20 */ /* 0x000fe20008410000 */
[----:B------:R-:W-:Y:S01]  /*8f90*/  FMUL.FTZ R43, R53, UR23 ;  /* 0x00000017352b7c20 */ /* 0x000fe20008410000 */
[----:B------:R-:W-:Y:S01]  /*8fa0*/  FMUL.FTZ R8, R26, UR23 ;  /* 0x000000171a087c20 */ /* 0x000fe20008410000 */
[----:B------:R-:W-:Y:S01]  /*8fb0*/  FMUL.FTZ R26, R36, UR23 ;  /* 0x00000017241a7c20 */ /* 0x000fe20008410000 */
[----:B------:R-:W3:Y:S01]  /*8fc0*/  MUFU.TANH R10, R10 ;  /* 0x0000000a000a7308 */ /* 0x000ee20000002400 */
[----:B------:R-:W-:Y:S01]  /*8fd0*/  FMUL.FTZ R28, R37, UR23 ;  /* 0x00000017251c7c20 */ /* 0x000fe20008410000 */
[----:B------:R-:W-:Y:S01]  /*8fe0*/  UMOV UR6, UR10 ;  /* 0x0000000a00067c82 */ /* 0x000fe20008000000 */
[----:B------:R-:W-:Y:S01]  /*8ff0*/  FMUL.FTZ R36, R45, UR23 ;  /* 0x000000172d247c20 */ /* 0x000fe20008410000 */
[----:B------:R-:W-:Y:S01]  /*9000*/  HGMMA.64x64x16.F32.BF16 R88, R148, gdesc[UR4].tnspB, R88, gsb0 ;  /* 0x40e0000494587df0 */ /* 0x000fe20008001858 */
[----:B------:R-:W-:Y:S01]  /*9010*/  UIADD3 UR6, UR10, 0x80, URZ ;  /* 0x000000800a067890 */ /* 0x000fe2000fffe03f */
[----:B------:R-:W-:Y:S01]  /*9020*/  FMUL.FTZ R45, R55, UR23 ;  /* 0x00000017372d7c20 */ /* 0x000fe20008410000 */
[----:B------:R-:W-:Y:S01]  /*9030*/  UMOV UR7, 0x40000040 ;  /* 0x4000004000077882 */ /* 0x000fe20000000000 */
[----:B------:R-:W4:Y:S01]  /*9040*/  MUFU.TANH R12, R12 ;  /* 0x0000000c000c7308 */ /* 0x000f220000002400 */
        /* <DEDUP_REMOVED lines=10> */
[----:B-1----:R-:W-:Y:S01]  /*90f0*/  FMUL.FTZ R11, R27, UR23 ;  /* 0x000000171b0b7c20 */ /* 0x002fe20008410000 */
[----:B------:R-:W-:Y:S01]  /*9100*/  FMUL.FTZ R47, R57, UR23 ;  /* 0x00000017392f7c20 */ /* 0x000fe20008410000 */
[----:B------:R-:W-:Y:S01]  /*9110*/  FMUL.FTZ R27, R38, UR23 ;  /* 0x00000017261b7c20 */ /* 0x000fe20008410000 */
[----:B------:R-:W-:Y:S01]  /*9120*/  FMUL.FTZ R38, R48, UR23 ;  /* 0x0000001730267c20 */ /* 0x000fe20008410000 */
[----:B------:R-:W-:Y:S01]  /*9130*/  FMUL.FTZ R40, R49, UR23 ;  /* 0x0000001731287c20 */ /* 0x000fe20008410000 */
[----:B------:R-:W0:Y:S01]  /*9140*/  MUFU.TANH R20, R20 ;  /* 0x0000001400147308 */ /* 0x000e220000002400 */
[----:B----4-:R-:W-:Y:S01]  /*9150*/  FMNMX.FTZ R55, R12, R53, !PT ;  /* 0x000000350c377209 */ /* 0x010fe20007810000 */
        /* <DEDUP_REMOVED lines=40> */
[----:B------:R-:W-:-:S06]  /*93e0*/  UMOV UR25, UR36 ;  /* 0x0000002400197c82 */ /* 0x000fcc0008000000 */
        /* <DEDUP_REMOVED lines=8> */
[----:B------:R-:W-:Y:S01]  /*9470*/  HGMMA.64x64x16.F32.BF16 R88, R144, gdesc[UR4].tnspB, R88, gsb0 ;  /* 0x40e0000490587df0 */ /* 0x000fe20008001858 */
[----:B------:R-:W-:Y:S01]  /*9480*/  UIADD3 UR6, UR10, 0x100, URZ ;  /* 0x000001000a067890 */ /* 0x000fe2000fffe03f */
[----:B------:R-:W-:Y:S01]  /*9490*/  FMUL.FTZ R57, R72, UR23 ;  /* 0x0000001748397c20 */ /* 0x000fe20008410000 */
[----:B------:R-:W-:-:S03]  /*94a0*/  UMOV UR7, 0x40000040 ;  /* 0x4000004000077882 */ /* 0x000fc60000000000 */
        /* <DEDUP_REMOVED lines=9> */
[----:B------:R-:W-:-:S05]  /*9540*/  FMUL.FTZ R76, R83, UR23 ;  /* 0x00000017534c7c20 */ /* 0x000fca0008410000 */
        /* <DEDUP_REMOVED lines=8> */
[----:B------:R-:W-:Y:S02]  /*95d0*/  FMUL.FTZ R61, R80, UR23 ;  /* 0x00000017503d7c20 */ /* 0x000fe40008410000 */
[----:B------:R-:W2:Y:S04]  /*95e0*/  S2R R80, SR_TID.X ;  /* 0x0000000000507919 */ /* 0x000ea80000002100 */
[----:B------:R-:W3:Y:S01]  /*95f0*/  MUFU.TANH R54, R54 ;  /* 0x0000003600367308 */ /* 0x000ee20000002400 */
[----:B0-----:R-:W-:Y:S01]  /*9600*/  FMNMX.FTZ R4, R51, R4, !PT ;  /* 0x0000000433047209 */ /* 0x001fe20007810000 */
[----:B------:R-:W-:-:S02]  /*9610*/  WARPGROUP.DEPBAR.LE gsb0, 0x0 ;  /* 0x00008000000079c5 */ /* 0x000fc40000010000 */
[----:B------:R-:W-:-:S04]  /*9620*/  WARPGROUP.ARRIVE ;  /* 0x00000000000079c5 */ /* 0x000fc80000000000 */
[----:B------:R-:W0:Y:S01]  /*9630*/  MUFU.TANH R55, R55 ;  /* 0x0000003700377308 */ /* 0x000e220000002400 */
[----:B-1----:R-:W-:Y:S01]  /*9640*/  FMNMX.FTZ R65, R53, R4, !PT ;  /* 0x0000000435417209 */ /* 0x002fe20007810000 */
[----:B------:R-:W-:Y:S01]  /*9650*/  HGMMA.64x64x16.F32.BF16 R88, R140, gdesc[UR4].tnspB, R88, gsb0 ;  /* 0x40e000048c587df0 */ /* 0x000fe20008001858 */
[----:B------:R-:W-:Y:S02]  /*9660*/  UIADD3 UR6, UR10, 0x180, URZ ;  /* 0x000001800a067890 */ /* 0x000fe4000fffe03f */
[----:B---3--:R-:W-:Y:S01]  /*9670*/  FMNMX.FTZ R4, R54, R65, !PT ;  /* 0x0000004136047209 */ /* 0x008fe20007810000 */
[----:B------:R-:W-:Y:S02]  /*9680*/  UMOV UR7, 0x40000040 ;  /* 0x4000004000077882 */ /* 0x000fe40000000000 */
[----:B------:R-:W1:Y:S08]  /*9690*/  MUFU.TANH R56, R56 ;  /* 0x0000003800387308 */ /* 0x000e700000002400 */
[----:B------:R-:W3:Y:S01]  /*96a0*/  MUFU.TANH R57, R57 ;  /* 0x0000003900397308 */ /* 0x000ee20000002400 */
[----:B0-----:R-:W-:-:S02]  /*96b0*/  FMNMX.FTZ R65, R55, R4, !PT ;  /* 0x0000000437417209 */ /* 0x001fc40007810000 */
[----:B--2---:R-:W-:-:S05]  /*96c0*/  ISETP.GE.U32.AND P2, PT, R80, 0x180, PT ;  /* 0x000001805000780c */ /* 0x004fca0003f46070 */
[----:B------:R-:W0:Y:S01]  /*96d0*/  MUFU.TANH R58, R58 ;  /* 0x0000003a003a7308 */ /* 0x000e220000002400 */
[----:B-1----:R-:W-:Y:S01]  /*96e0*/  FMNMX.FTZ R4, R56, R65, !PT ;  /* 0x0000004138047209 */ /* 0x002fe20007810000 */
[----:B------:R-:W-:-:S06]  /*96f0*/  FMUL.FTZ R65, R85, UR23 ;  /* 0x0000001755417c20 */ /* 0x000fcc0008410000 */
        /* <DEDUP_REMOVED lines=15> */
[----:B------:R-:W-:Y:S01]  /*97f0*/  WARPGROUP.ARRIVE ;  /* 0x00000000000079c5 */ /* 0x000fe20000000000 */
[----:B------:R-:W-:Y:S01]  /*9800*/  FMUL.FTZ R69, R71, UR23 ;  /* 0x0000001747457c20 */ /* 0x000fe20008410000 */
[----:B------:R-:W-:Y:S01]  /*9810*/  FMUL.FTZ R71, R75, UR23 ;  /* 0x000000174b477c20 */ /* 0x000fe20008410000 */
[----:B------:R-:W-:Y:S01]  /*9820*/  FMUL.FTZ R75, R82, UR23 ;  /* 0x00000017524b7c20 */ /* 0x000fe20008410000 */
[----:B------:R-:W2:Y:S01]  /*9830*/  MUFU.TANH R11, R11 ;  /* 0x0000000b000b7308 */ /* 0x000ea20000002400 */
[----:B0-----:R-:W-:Y:S01]  /*9840*/  FMNMX.FTZ R4, R65, R4, !PT ;  /* 0x0000000441047209 */ /* 0x001fe20007810000 */
[----:B------:R-:W-:Y:S01]  /*9850*/  HGMMA.64x64x16.F32.BF16 R88, R136, gdesc[UR4].tnspB, R88, gsb0 ;  /* 0x40e0000488587df0 */ /* 0x000fe20008001858 */
[----:B------:R-:W-:Y:S01]  /*9860*/  UIADD3 UR6, UR10, 0x200, URZ ;  /* 0x000002000a067890 */ /* 0x000fe2000fffe03f */
[----:B------:R-:W-:-:S02]  /*9870*/  UMOV UR7, 0x40000040 ;  /* 0x4000004000077882 */ /* 0x000fc40000000000 */
[----:B------:R-:W0:Y:S02]  /*9880*/  SHFL.BFLY PT, R77, R4, 0x2, 0x1f ;  /* 0x0c401f00044d7f89 */ /* 0x000e2400000e0000 */
[----:B------:R-:W3:Y:S08]  /*9890*/  MUFU.TANH R13, R13 ;  /* 0x0000000d000d7308 */ /* 0x000ef00000002400 */
[----:B------:R-:W4:Y:S08]  /*98a0*/  MUFU.TANH R15, R15 ;  /* 0x0000000f000f7308 */ /* 0x000f300000002400 */
[----:B------:R-:W5:Y:S01]  /*98b0*/  MUFU.TANH R24, R24 ;  /* 0x0000001800187308 */ /* 0x000f620000002400 */
[----:B0-----:R-:W-:Y:S01]  /*98c0*/  FMNMX.FTZ R72, R4, R77, !PT ;  /* 0x0000004d04487209 */ /* 0x001fe20007810000 */
[----:B------:R-:W-:-:S06]  /*98d0*/  FMUL.FTZ R77, R86, UR23 ;  /* 0x00000017564d7c20 */ /* 0x000fcc0008410000 */
[----:B------:R-:W0:Y:S01]  /*98e0*/  MUFU.TANH R25, R25 ;  /* 0x0000001900197308 */ /* 0x000e220000002400 */
[----:B------:R-:W1:Y:S07]  /*98f0*/  SHFL.BFLY PT, R79, R72, 0x1, 0x1f ;  /* 0x0c201f00484f7f89 */ /* 0x000e6e00000e0000 */
[----:B------:R-:W0:Y:S08]  /*9900*/  MUFU.TANH R27, R27 ;  /* 0x0000001b001b7308 */ /* 0x000e300000002400 */
[----:B------:R-:W0:Y:S08]  /*9910*/  MUFU.TANH R29, R29 ;  /* 0x0000001d001d7308 */ /* 0x000e300000002400 */
[----:B------:R-:W0:Y:S01]  /*9920*/  MUFU.TANH R32, R32 ;  /* 0x0000002000207308 */ /* 0x000e220000002400 */
[----:B-1----:R-:W-:-:S05]  /*9930*/  FMNMX.FTZ R4, R72, R79, !PT ;  /* 0x0000004f48047209 */ /* 0x002fca0007810000 */
[C---:B------:R-:W-:Y:S02]  /*9940*/  FADD.FTZ R7, -R4.reuse, R7 ;  /* 0x0000000704077221 */ /* 0x040fe40000010100 */
[----:B------:R-:W1:Y:S02]  /*9950*/  MUFU.TANH R33, R33 ;  /* 0x0000002100217308 */ /* 0x000e640000002400 */
[----:B------:R-:W-:Y:S01]  /*9960*/  FMUL.FTZ R72, R7, UR22 ;  /* 0x0000001607487c20 */ /* 0x000fe20008410000 */
[----:B------:R-:W-:-:S04]  /*9970*/  FMUL.FTZ R7, R4, UR22 ;  /* 0x0000001604077c20 */ /* 0x000fc80008410000 */
[--C-:B------:R-:W-:Y:S01]  /*9980*/  FFMA.FTZ R79, R6, UR22, -R7.reuse ;  /* 0x00000016064f7c23 */ /* 0x100fe20008010807 */
[----:B------:R-:W-:Y:S01]  /*9990*/  FMNMX.FTZ R6, R8, R5, !PT ;  /* 0x0000000508067209 */ /* 0x000fe20007810000 */
[----:B------:R-:W1:Y:S01]  /*99a0*/  MUFU.TANH R35, R35 ;  /* 0x0000002300237308 */ /* 0x000e620000002400 */
[--C-:B------:R-:W-:Y:S01]  /*99b0*/  FFMA.FTZ R142, R34, UR22, -R7.reuse ;  /* 0x00000016228e7c23 */ /* 0x100fe20008010807 */
[--C-:B------:R-:W-:Y:S01]  /*99c0*/  FFMA.FTZ R148, R10, UR22, -R7.reuse ;  /* 0x000000160a947c23 */ /* 0x100fe20008010807 */
[----:B--2---:R-:W-:Y:S01]  /*99d0*/  FMNMX.FTZ R6, R11, R6, !PT ;  /* 0x000000060b067209 */ /* 0x004fe20007810000 */
[--C-:B------:R-:W-:Y:S01]  /*99e0*/  FFMA.FTZ R150, R12, UR22, -R7.reuse ;  /* 0x000000160c967c23 */ /* 0x100fe20008010807 */
[----:B------:R-:W-:Y:S02]  /*99f0*/  WARPGROUP.DEPBAR.LE gsb0, 0x0 ;  /* 0x00008000000079c5 */ /* 0x000fe40000010000 */
[----:B------:R-:W-:Y:S01]  /*9a00*/  WARPGROUP.ARRIVE ;  /* 0x00000000000079c5 */ /* 0x000fe20000000000 */
[----:B---3--:R-:W-:Y:S01]  /*9a10*/  FMNMX.FTZ R6, R13, R6, !PT ;  /* 0x000000060d067209 */ /* 0x008fe20007810000 */
[----:B------:R-:W2:Y:S01]  /*9a20*/  MUFU.TANH R37, R37 ;  /* 0x0000002500257308 */ /* 0x000ea20000002400 */
[--C-:B------:R-:W-:Y:S01]  /*9a30*/  FFMA.FTZ R81, R14, UR22, -R7.reuse ;  /* 0x000000160e517c23 */ /* 0x100fe20008010807 */
[--C-:B------:R-:W-:Y:S01]  /*9a40*/  FFMA.FTZ R144, R20, UR22, -R7.reuse ;  /* 0x0000001614907c23 */ /* 0x100fe20008010807 */
[----:B----4-:R-:W-:Y:S01]  /*9a50*/  FMNMX.FTZ R83, R15, R6, !PT ;  /* 0x000000060f537209 */ /* 0x010fe20007810000 */
[----:B------:R-:W-:Y:S01]  /*9a60*/  HGMMA.64x64x16.F32.BF16 R88, R132, gdesc[UR4].tnspB, R88, gsb0 ;  /* 0x40e0000484587df0 */ /* 0x000fe20008001858 */
[----:B------:R-:W-:Y:S01]  /*9a70*/  UIADD3 UR6, UR10, 0x280, URZ ;  /* 0x000002800a067890 */ /* 0x000fe2000fffe03f */
[--C-:B------:R-:W-:Y:S01]  /*9a80*/  FFMA.FTZ R146, R26, UR22, -R7.reuse ;  /* 0x000000161a927c23 */ /* 0x100fe20008010807 */
[----:B------:R-:W-:Y:S01]  /*9a90*/  UMOV UR7, 0x40000040 ;  /* 0x4000004000077882 */ /* 0x000fe20000000000 */
[----:B-----5:R-:W-:Y:S01]  /*9aa0*/  FMNMX.FTZ R6, R24, R83, !PT ;  /* 0x0000005318067209 */ /* 0x020fe20007810000 */
[----:B------:R-:W3:Y:S01]  /*9ab0*/  MUFU.TANH R39, R39 ;  /* 0x0000002700277308 */ /* 0x000ee20000002400 */
[--C-:B------:R-:W-:Y:S01]  /*9ac0*/  FFMA.FTZ R83, R28, UR22, -R7.reuse ;  /* 0x000000161c537c23 */ /* 0x100fe20008010807 */
[--C-:B------:R-:W-:Y:S01]  /*9ad0*/  FFMA.FTZ R10, R53, UR22, -R7.reuse ;  /* 0x00000016350a7c23 */ /* 0x100fe20008010807 */
[----:B0-----:R-:W-:Y:S01]  /*9ae0*/  FMNMX.FTZ R6, R25, R6, !PT ;  /* 0x0000000619067209 */ /* 0x001fe20007810000 */
[--C-:B------:R-:W-:Y:S01]  /*9af0*/  FFMA.FTZ R12, R55, UR22, -R7.reuse ;  /* 0x00000016370c7c23 */ /* 0x100fe20008010807 */
[--C-:B------:R-:W-:Y:S01]  /*9b00*/  FFMA.FTZ R14, R57, UR22, -R7.reuse ;  /* 0x00000016390e7c23 */ /* 0x100fe20008010807 */
[--C-:B------:R-:W-:Y:S01]  /*9b10*/  FFMA.FTZ R20, R59, UR22, -R7.reuse ;  /* 0x000000163b147c23 */ /* 0x100fe20008010807 */
[----:B------:R-:W-:Y:S01]  /*9b20*/  FMNMX.FTZ R6, R27, R6, !PT ;  /* 0x000000061b067209 */ /* 0x000fe20007810000 */
[----:B------:R-:W0:Y:S01]  /*9b30*/  MUFU.TANH R41, R41 ;  /* 0x0000002900297308 */ /* 0x000e220000002400 */
[--C-:B------:R-:W-:Y:S01]  /*9b40*/  FFMA.FTZ R21, R21, UR22, -R7.reuse ;  /* 0x0000001615157c23 */ /* 0x100fe20008010807 */
[--C-:B------:R-:W-:Y:S01]  /*9b50*/  FFMA.FTZ R140, R30, UR22, -R7.reuse ;  /* 0x000000161e8c7c23 */ /* 0x100fe20008010807 */
[----:B------:R-:W-:Y:S01]  /*9b60*/  FMNMX.FTZ R85, R29, R6, !PT ;  /* 0x000000061d557209 */ /* 0x000fe20007810000 */
[--C-:B------:R-:W-:Y:S01]  /*9b70*/  FFMA.FTZ R36, R36, UR22, -R7.reuse ;  /* 0x0000001624247c23 */ /* 0x100fe20008010807 */
[--C-:B------:R-:W-:Y:S01]  /*9b80*/  FFMA.FTZ R136, R38, UR22, -R7.reuse ;  /* 0x0000001626887c23 */ /* 0x100fe20008010807 */
[--C-:B------:R-:W-:Y:S01]  /*9b90*/  FFMA.FTZ R40, R40, UR22, -R7.reuse ;  /* 0x0000001628287c23 */ /* 0x100fe20008010807 */
[----:B------:R-:W-:Y:S01]  /*9ba0*/  FMNMX.FTZ R6, R32, R85, !PT ;  /* 0x0000005520067209 */ /* 0x000fe20007810000 */
[----:B------:R-:W4:Y:S01]  /*9bb0*/  MUFU.TANH R44, R44 ;  /* 0x0000002c002c7308 */ /* 0x000f220000002400 */
[--C-:B------:R-:W-:Y:S01]  /*9bc0*/  FFMA.FTZ R85, R31, UR22, -R7.reuse ;  /* 0x000000161f557c23 */ /* 0x100fe20008010807 */
[--C-:B------:R-:W-:Y:S01]  /*9bd0*/  FFMA.FTZ R138, R42, UR22, -R7.reuse ;  /* 0x000000162a8a7c23 */ /* 0x100fe20008010807 */
[----:B-1----:R-:W-:Y:S01]  /*9be0*/  FMNMX.FTZ R6, R33, R6, !PT ;  /* 0x0000000621067209 */ /* 0x002fe20007810000 */
[--C-:B------:R-:W-:Y:S01]  /*9bf0*/  FFMA.FTZ R53, R56, UR22, -R7.reuse ;  /* 0x0000001638357c23 */ /* 0x100fe20008010807 */
[--C-:B------:R-:W-:Y:S01]  /*9c00*/  FFMA.FTZ R55, R58, UR22, -R7.reuse ;  /* 0x000000163a377c23 */ /* 0x100fe20008010807 */
[--C-:B------:R-:W-:Y:S01]  /*9c10*/  FFMA.FTZ R57, R60, UR22, -R7.reuse ;  /* 0x000000163c397c23 */ /* 0x100fe20008010807 */
[----:B------:R-:W-:Y:S01]  /*9c20*/  FMNMX.FTZ R6, R35, R6, !PT ;  /* 0x0000000623067209 */ /* 0x000fe20007810000 */
[----:B------:R-:W1:Y:S01]  /*9c30*/  MUFU.TANH R45, R45 ;  /* 0x0000002d002d7308 */ /* 0x000e620000002400 */
[--C-:B------:R-:W-:Y:S01]  /*9c40*/  FFMA.FTZ R26, R61, UR22, -R7.reuse ;  /* 0x000000163d1a7c23 */ /* 0x100fe20008010807 */
[--C-:B------:R-:W-:Y:S01]  /*9c50*/  FFMA.FTZ R59, R62, UR22, -R7.reuse ;  /* 0x000000163e3b7c23 */ /* 0x100fe20008010807 */
[----:B--2---:R-:W-:Y:S01]  /*9c60*/  FMNMX.FTZ R6, R37, R6, !PT ;  /* 0x0000000625067209 */ /* 0x004fe20007810000 */
[--C-:B------:R-:W-:Y:S01]  /*9c70*/  FFMA.FTZ R28, R64, UR22, -R7.reuse ;  /* 0x00000016401c7c23 */ /* 0x100fe20008010807 */
[----:B------:R-:W-:-:S02]  /*9c80*/  FFMA.FTZ R65, R65, UR22, -R7 ;  /* 0x0000001641417c23 */ /* 0x000fc40008010807 */
[----:B---3--:R-:W-:Y:S01]  /*9c90*/  FMNMX.FTZ R6, R39, R6, !PT ;  /* 0x0000000627067209 */ /* 0x008fe20007810000 */
[----:B------:R-:W2:Y:S03]  /*9ca0*/  MUFU.TANH R48, R48 ;  /* 0x0000003000307308 */ /* 0x000ea60000002400 */
[----:B0-----:R-:W-:-:S04]  /*9cb0*/  FMNMX.FTZ R31, R41, R6, !PT ;  /* 0x00000006291f7209 */ /* 0x001fc80007810000 */
[----:B----4-:R-:W-:Y:S01]  /*9cc0*/  FMNMX.FTZ R6, R44, R31, !PT ;  /* 0x0000001f2c067209 */ /* 0x010fe20007810000 */
[----:B------:R-:W0:Y:S03]  /*9cd0*/  MUFU.TANH R49, R49 ;  /* 0x0000003100317308 */ /* 0x000e260000002400 */
[----:B-1----:R-:W-:-:S05]  /*9ce0*/  FMNMX.FTZ R87, R45, R6, !PT ;  /* 0x000000062d577209 */ /* 0x002fca0007810000 */
[----:B------:R-:W1:Y:S01]  /*9cf0*/  MUFU.TANH R52, R52 ;  /* 0x0000003400347308 */ /* 0x000e620000002400 */
[----:B--2---:R-:W-:-:S07]  /*9d00*/  FMNMX.FTZ R6, R48, R87, !PT ;  /* 0x0000005730067209 */ /* 0x004fce0007810000 */
[----:B------:R-:W2:Y:S01]  /*9d10*/  MUFU.TANH R63, R63 ;  /* 0x0000003f003f7308 */ /* 0x000ea20000002400 */
[----:B0-----:R-:W-:-:S07]  /*9d20*/  FMNMX.FTZ R87, R49, R6, !PT ;  /* 0x0000000631577209 */ /* 0x001fce0007810000 */
[----:B------:R-:W0:Y:S01]  /*9d30*/  MUFU.TANH R66, R66 ;  /* 0x0000004200427308 */ /* 0x000e220000002400 */
[----:B-1----:R-:W-:-:S07]  /*9d40*/  FMNMX.FTZ R6, R52, R87, !PT ;  /* 0x0000005734067209 */ /* 0x002fce0007810000 */
[----:B------:R-:W1:Y:S01]  /*9d50*/  MUFU.TANH R67, R67 ;  /* 0x0000004300437308 */ /* 0x000e620000002400 */
[----:B------:R-:W-:Y:S02]  /*9d60*/  WARPGROUP.DEPBAR.LE gsb0, 0x0 ;  /* 0x00008000000079c5 */ /* 0x000fe40000010000 */
[----:B------:R-:W-:Y:S01]  /*9d70*/  WARPGROUP.ARRIVE ;  /* 0x00000000000079c5 */ /* 0x000fe20000000000 */
[----:B--2---:R-:W-:Y:S01]  /*9d80*/  FMNMX.FTZ R137, R63, R6, !PT ;  /* 0x000000063f897209 */ /* 0x004fe20007810000 */
[--C-:B------:R-:W-:Y:S01]  /*9d90*/  FFMA.FTZ R133, R43, UR22, -R7.reuse ;  /* 0x000000162b857c23 */ /* 0x100fe20008010807 */
[--C-:B------:R-:W-:Y:S01]  /*9da0*/  FFMA.FTZ R132, R46, UR22, -R7.reuse ;  /* 0x000000162e847c23 */ /* 0x100fe20008010807 */
[----:B------:R-:W-:Y:S01]  /*9db0*/  FFMA.FTZ R134, R50, UR22, -R7 ;  /* 0x0000001632867c23 */ /* 0x000fe20008010807 */
[----:B------:R-:W2:Y:S01]  /*9dc0*/  MUFU.TANH R68, R68 ;  /* 0x0000004400447308 */ /* 0x000ea20000002400 */
[----:B------:R-:W-:Y:S01]  /*9dd0*/  HGMMA.64x64x16.F32.BF16 R88, R128, gdesc[UR4].tnspB, R88, gsb0 ;  /* 0x40e0000480587df0 */ /* 0x000fe20008001858 */
[----:B------:R-:W-:Y:S01]  /*9de0*/  UIADD3 UR6, UR10, 0x300, URZ ;  /* 0x000003000a067890 */ /* 0x000fe2000fffe03f */
[----:B0-----:R-:W-:Y:S01]  /*9df0*/  FMNMX.FTZ R6, R66, R137, !PT ;  /* 0x0000008942067209 */ /* 0x001fe20007810000 */
[----:B------:R-:W-:-:S04]  /*9e00*/  UMOV UR7, 0x40000040 ;  /* 0x4000004000077882 */ /* 0x000fc80000000000 */
        /* <DEDUP_REMOVED lines=8> */
[----:B------:R-:W-:-:S06]  /*9e90*/  FFMA.FTZ R43, R47, UR22, -R7 ;  /* 0x000000162f2b7c23 */ /* 0x000fcc0008010807 */
        /* <DEDUP_REMOVED lines=10> */
[--C-:B------:R-:W-:Y:S01]  /*9f40*/  FFMA.FTZ R47, R51, UR22, -R7.reuse ;  /* 0x00000016332f7c23 */ /* 0x100fe20008010807 */
[----:B------:R-:W-:Y:S02]  /*9f50*/  WARPGROUP.DEPBAR.LE gsb0, 0x0 ;  /* 0x00008000000079c5 */ /* 0x000fe40000010000 */
[----:B------:R-:W-:Y:S01]  /*9f60*/  WARPGROUP.ARRIVE ;  /* 0x00000000000079c5 */ /* 0x000fe20000000000 */
[----:B-1----:R-:W-:Y:S02]  /*9f70*/  FMNMX.FTZ R51, R77, R6, !PT ;  /* 0x000000064d337209 */ /* 0x002fe40007810000 */
[----:B------:R-:W-:Y:S03]  /*9f80*/  MUFU.EX2 R72, R72 ;  /* 0x0000004800487308 */ /* 0x000fe60000000800 */
[----:B------:R-:W-:Y:S01]  /*9f90*/  HGMMA.64x64x16.F32.BF16 R88, R124, gdesc[UR4].tnspB, R88, gsb0 ;  /* 0x40e000047c587df0 */ /* 0x000fe20008001858 */
[----:B------:R-:W-:Y:S01]  /*9fa0*/  UIADD3 UR6, UR10, 0x380, URZ ;  /* 0x000003800a067890 */ /* 0x000fe2000fffe03f */
[----:B--2---:R-:W-:Y:S01]  /*9fb0*/  FMNMX.FTZ R6, R78, R51, !PT ;  /* 0x000000334e067209 */ /* 0x004fe20007810000 */
[----:B------:R-:W-:Y:S01]  /*9fc0*/  UMOV UR7, 0x40000040 ;  /* 0x4000004000077882 */ /* 0x000fe20000000000 */
[----:B------:R-:W-:Y:S01]  /*9fd0*/  FFMA.FTZ R51, R54, UR22, -R7 ;  /* 0x0000001636337c23 */ /* 0x000fe20008010807 */
[----:B------:R-:W0:Y:S02]  /*9fe0*/  MUFU.EX2 R79, R79 ;  /* 0x0000004f004f7308 */ /* 0x000e240000000800 */
[----:B------:R-:W1:Y:S06]  /*9ff0*/  SHFL.BFLY PT, R135, R6, 0x2, 0x1f ;  /* 0x0c401f0006877f89 */ /* 0x000e6c00000e0000 */
[----:B------:R-:W2:Y:S08]  /*a000*/  MUFU.EX2 R148, R148 ;  /* 0x0000009400947308 */ /* 0x000eb00000000800 */
[----:B------:R-:W-:Y:S01]  /*a010*/  MUFU.EX2 R150, R150 ;  /* 0x0000009600967308 */ /* 0x000fe20000000800 */
[----:B0-----:R-:W-:-:S07]  /*a020*/  FFMA.FTZ R3, R72, R3, R79 ;  /* 0x0000000348037223 */ /* 0x001fce000001004f */
[----:B------:R-:W-:Y:S01]  /*a030*/  MUFU.EX2 R81, R81 ;  /* 0x0000005100517308 */ /* 0x000fe20000000800 */
[----:B--2---:R-:W-:Y:S01]  /*a040*/  FADD.FTZ R3, R148, R3 ;  /* 0x0000000394037221 */ /* 0x004fe20000010000 */
[----:B-1----:R-:W-:Y:S02]  /*a050*/  FMNMX.FTZ R135, R6, R135, !PT ;  /* 0x0000008706877209 */ /* 0x002fe40007810000 */
[----:B------:R-:W-:-:S03]  /*a060*/  F2FP.BF16.F32.PACK_AB R148, R148, R79 ;  /* 0x0000004f9494723e */ /* 0x000fc600000010ff */
[----:B------:R-:W0:Y:S01]  /*a070*/  SHFL.BFLY PT, R6, R135, 0x1, 0x1f ;  /* 0x0c201f0087067f89 */ /* 0x000e2200000e0000 */
[----:B------:R-:W-:Y:S08]  /*a080*/  MUFU.EX2 R144, R144 ;  /* 0x0000009000907308 */ /* 0x000ff00000000800 */
[----:B------:R-:W-:Y:S08]  /*a090*/  MUFU.EX2 R21, R21 ;  /* 0x0000001500157308 */ /* 0x000ff00000000800 */
[----:B------:R1:W-:Y:S01]  /*a0a0*/  MUFU.EX2 R31, R36 ;  /* 0x00000024001f7308 */ /* 0x0003e20000000800 */
[----:B0-----:R-:W-:-:S07]  /*a0b0*/  FMNMX.FTZ R6, R135, R6, !PT ;  /* 0x0000000687067209 */ /* 0x001fce0007810000 */
[----:B------:R-:W-:Y:S01]  /*a0c0*/  MUFU.EX2 R146, R146 ;  /* 0x0000009200927308 */ /* 0x000fe20000000800 */
[C---:B------:R-:W-:Y:S01]  /*a0d0*/  FMUL.FTZ R34, R6.reuse, UR22 ;  /* 0x0000001606227c20 */ /* 0x040fe20008410000 */
[----:B------:R-:W-:-:S03]  /*a0e0*/  FADD.FTZ R7, -R6, R5 ;  /* 0x0000000506077221 */ /* 0x000fc60000010100 */
[--C-:B------:R-:W-:Y:S01]  /*a0f0*/  FFMA.FTZ R149, R11, UR22, -R34.reuse ;  /* 0x000000160b957c23 */ /* 0x100fe20008010822 */
[----:B------:R-:W-:Y:S02]  /*a100*/  IMAD.U32 R11, RZ, RZ, UR37 ;  /* 0x00000025ff0b7e24 */ /* 0x000fe4000f8e00ff */
[----:B------:R-:W-:Y:S01]  /*a110*/  FMUL.FTZ R7, R7, UR22 ;  /* 0x0000001607077c20 */ /* 0x000fe20008410000 */
[--C-:B------:R-:W-:Y:S01]  /*a120*/  FFMA.FTZ R8, R8, UR22, -R34.reuse ;  /* 0x0000001608087c23 */ /* 0x100fe20008010822 */
[--C-:B------:R-:W-:Y:S01]  /*a130*/  FFMA.FTZ R151, R13, UR22, -R34.reuse ;  /* 0x000000160d977c23 */ /* 0x100fe20008010822 */
[----:B------:R-:W-:Y:S01]  /*a140*/  VIADD R13, R23, 0x9 ;  /* 0x00000009170d7836 */ /* 0x000fe20000000000 */
[----:B------:R-:W-:Y:S01]  /*a150*/  @!P1 LEA R11, R11, UR45, 0x3 ;  /* 0x0000002d0b0b9c11 */ /* 0x000fe2000f8e18ff */
[----:B------:R-:W-:Y:S01]  /*a160*/  MUFU.EX2 R149, R149 ;  /* 0x0000009500957308 */ /* 0x000fe20000000800 */
[----:B------:R-:W-:Y:S01]  /*a170*/  FFMA.FTZ R30, R15, UR22, -R34 ;  /* 0x000000160f1e7c23 */ /* 0x000fe20008010822 */
[----:B------:R-:W-:-:S02]  /*a180*/  WARPGROUP.DEPBAR.LE gsb0, 0x0 ;  /* 0x00008000000079c5 */ /* 0x000fc40000010000 */
[----:B------:R-:W-:Y:S01]  /*a190*/  WARPGROUP.ARRIVE ;  /* 0x00000000000079c5 */ /* 0x000fe20000000000 */
[----:B------:R-:W-:Y:S01]  /*a1a0*/  @!P1 VIADD R11, R11, 0x16840 ;  /* 0x000168400b0b9836 */ /* 0x000fe20000000000 */
[----:B------:R-:W-:Y:S01]  /*a1b0*/  SEL R15, R13, 0x9, !P2 ;  /* 0x000000090d0f7807 */ /* 0x000fe20005000000 */
[--C-:B------:R-:W-:Y:S01]  /*a1c0*/  FFMA.FTZ R145, R24, UR22, -R34.reuse ;  /* 0x0000001618917c23 */ /* 0x100fe20008010822 */
[----:B------:R-:W-:Y:S01]  /*a1d0*/  MUFU.EX2 R7, R7 ;  /* 0x0000000700077308 */ /* 0x000fe20000000800 */
[--C-:B------:R-:W-:Y:S01]  /*a1e0*/  FFMA.FTZ R24, R25, UR22, -R34.reuse ;  /* 0x0000001619187c23 */ /* 0x100fe20008010822 */
[----:B------:R-:W-:Y:S01]  /*a1f0*/  HGMMA.64x64x16.F32.BF16 R88, R120, gdesc[UR4].tnspB, R88, gsb0 ;  /* 0x40e0000478587df0 */ /* 0x000fe20008001858 */
[----:B------:R-:W-:Y:S01]  /*a200*/  @!P1 PRMT R13, RZ, 0x654, R11 ;  /* 0x00000654ff0d9816 */ /* 0x000fe2000000000b */
[--C-:B------:R-:W-:Y:S01]  /*a210*/  FFMA.FTZ R147, R27, UR22, -R34.reuse ;  /* 0x000000161b937c23 */ /* 0x100fe20008010822 */
[--C-:B------:R-:W-:Y:S01]  /*a220*/  FFMA.FTZ R48, R48, UR22, -R34.reuse ;  /* 0x0000001630307c23 */ /* 0x100fe20008010822 */
[--C-:B-1----:R-:W-:Y:S01]  /*a230*/  FFMA.FTZ R36, R29, UR22, -R34.reuse ;  /* 0x000000161d247c23 */ /* 0x102fe20008010822 */
        /* <DEDUP_REMOVED lines=16> */
[----:B------:R-:W-:Y:S01]  /*a340*/  FFMA.FTZ R74, R74, UR22, -R34 ;  /* 0x000000164a4a7c23 */ /* 0x000fe20008010822 */
[----:B------:R-:W2:Y:S01]  /*a350*/  MUFU.EX2 R30, R30 ;  /* 0x0000001e001e7308 */ /* 0x000ea20000000800 */
[----:B0-----:R-:W-:Y:S01]  /*a360*/  FFMA.FTZ R2, R7, R2, R8 ;  /* 0x0000000207027223 */ /* 0x001fe20000010008 */
[--C-:B------:R-:W-:Y:S01]  /*a370*/  FFMA.FTZ R75, R75, UR22, -R34.reuse ;  /* 0x000000164b4b7c23 */ /* 0x100fe20008010822 */
[--C-:B------:R-:W-:Y:S01]  /*a380*/  FFMA.FTZ R76, R76, UR22, -R34.reuse ;  /* 0x000000164c4c7c23 */ /* 0x100fe20008010822 */
[----:B------:R-:W-:Y:S01]  /*a390*/  FFMA.FTZ R77, R77, UR22, -R34 ;  /* 0x000000164d4d7c23 */ /* 0x000fe20008010822 */
[----:B------:R-:W-:Y:S01]  /*a3a0*/  FADD.FTZ R46, R149, R2 ;  /* 0x00000002952e7221 */ /* 0x000fe20000010000 */
[----:B------:R-:W-:Y:S01]  /*a3b0*/  FFMA.FTZ R2, R63, UR22, -R34 ;  /* 0x000000163f027c23 */ /* 0x000fe20008010822 */
[----:B------:R-:W-:Y:S01]  /*a3c0*/  F2FP.BF16.F32.PACK_AB R149, R149, R8 ;  /* 0x000000089595723e */ /* 0x000fe200000010ff */
[----:B------:R-:W0:Y:S01]  /*a3d0*/  MUFU.EX2 R145, R145 ;  /* 0x0000009100917308 */ /* 0x000e220000000800 */
[C---:B------:R-:W-:Y:S01]  /*a3e0*/  ISETP.GT.AND P2, PT, R0.reuse, R9, PT ;  /* 0x000000090000720c */ /* 0x040fe20003f44270 */
[----:B------:R-:W-:-:S06]  /*a3f0*/  VIADD R0, R0, 0xffffffff ;  /* 0xffffffff00007836 */ /* 0x000fcc0000000000 */
[----:B------:R-:W3:Y:S08]  /*a400*/  MUFU.EX2 R24, R24 ;  /* 0x0000001800187308 */ /* 0x000ef00000000800 */
[----:B------:R4:W-:Y:S08]  /*a410*/  MUFU.EX2 R11, R48 ;  /* 0x00000030000b7308 */ /* 0x0009f00000000800 */
[----:B------:R-:W5:Y:S01]  /*a420*/  MUFU.EX2 R147, R147 ;  /* 0x0000009300937308 */ /* 0x000f620000000800 */
[----:B----4-:R-:W-:Y:S01]  /*a430*/  FADD.FTZ R48, R150, R3 ;  /* 0x0000000396307221 */ /* 0x010fe20000010000 */
[----:B-1----:R-:W-:Y:S01]  /*a440*/  FADD.FTZ R3, R151, R46 ;  /* 0x0000002e97037221 */ /* 0x002fe20000010000 */
[----:B--2---:R-:W-:-:S02]  /*a450*/  F2FP.BF16.F32.PACK_AB R151, R30, R151 ;  /* 0x000000971e97723e */ /* 0x004fc400000010ff */
[----:B------:R-:W-:Y:S01]  /*a460*/  F2FP.BF16.F32.PACK_AB R150, R81, R150 ;  /* 0x000000965196723e */ /* 0x000fe200000010ff */
[----:B------:R-:W-:Y:S02]  /*a470*/  FADD.FTZ R46, R30, R3 ;  /* 0x000000031e2e7221 */ /* 0x000fe40000010000 */
[----:B------:R-:W-:Y:S02]  /*a480*/  MUFU.EX2 R83, R83 ;  /* 0x0000005300537308 */ /* 0x000fe40000000800 */
[----:B0-----:R-:W-:Y:S01]  /*a490*/  FADD.FTZ R3, R145, R46 ;  /* 0x0000002e91037221 */ /* 0x001fe20000010000 */
[----:B------:R-:W-:Y:S01]  /*a4a0*/  FFMA.FTZ R46, R67, UR22, -R34 ;  /* 0x00000016432e7c23 */ /* 0x000fe20008010822 */
[C---:B---3--:R-:W-:Y:S02]  /*a4b0*/  F2FP.BF16.F32.PACK_AB R145, R24.reuse, R145 ;  /* 0x000000911891723e */ /* 0x048fe400000010ff */
[----:B------:R-:W-:Y:S02]  /*a4c0*/  FADD.FTZ R50, R24, R3 ;  /* 0x0000000318327221 */ /* 0x000fe40000010000 */
[----:B------:R-:W0:Y:S02]  /*a4d0*/  MUFU.EX2 R36, R36 ;  /* 0x0000002400247308 */ /* 0x000e240000000800 */
[----:B-----5:R-:W-:Y:S01]  /*a4e0*/  FADD.FTZ R3, R147, R50 ;  /* 0x0000003293037221 */ /* 0x020fe20000010000 */
[----:B------:R-:W-:-:S02]  /*a4f0*/  WARPGROUP.DEPBAR.LE gsb0, 0x0 ;  /* 0x00008000000079c5 */ /* 0x000fc40000010000 */
[----:B------:R1:W-:Y:S06]  /*a500*/  BAR.ARV R15, 0x100 ;  /* 0x0004000f0000751d */ /* 0x0003ec0000002000 */
[----:B------:R2:W-:Y:S01]  /*a510*/  @!P1 SYNCS.ARRIVE.TRANS64.RED.A1T0 RZ, [R13+URZ], RZ ;  /* 0x000000ff0dff99a7 */ /* 0x0005e2000810043f */
[----:B------:R-:W-:Y:S01]  /*a520*/  MUFU.EX2 R140, R140 ;  /* 0x0000008c008c7308 */ /* 0x000fe20000000800 */
[----:B0-----:R-:W-:Y:S01]  /*a530*/  FADD.FTZ R50, R36, R3 ;  /* 0x0000000324327221 */ /* 0x001fe20000010000 */
[-C--:B------:R-:W-:Y:S01]  /*a540*/  FMUL.FTZ R90, R90, R7.reuse ;  /* 0x000000075a5a7220 */ /* 0x080fe20000410000 */
[-C--:B------:R-:W-:Y:S01]  /*a550*/  FMUL.FTZ R91, R91, R7.reuse ;  /* 0x000000075b5b7220 */ /* 0x080fe20000410000 */
[-C--:B------:R-:W-:Y:S01]  /*a560*/  FMUL.FTZ R94, R94, R7.reuse ;  /* 0x000000075e5e7220 */ /* 0x080fe20000410000 */
[-C--:B------:R-:W-:Y:S01]  /*a570*/  FMUL.FTZ R95, R95, R7.reuse ;  /* 0x000000075f5f7220 */ /* 0x080fe20000410000 */
[-C--:B------:R-:W-:Y:S01]  /*a580*/  FMUL.FTZ R98, R98, R7.reuse ;  /* 0x0000000762627220 */ /* 0x080fe20000410000 */
[----:B--2---:R-:W-:Y:S01]  /*a590*/  IMAD.U32 R13, RZ, RZ, UR24 ;  /* 0x00000018ff0d7e24 */ /* 0x004fe2000f8e00ff */
[----:B------:R-:W0:Y:S01]  /*a5a0*/  MUFU.EX2 R141, R141 ;  /* 0x0000008d008d7308 */ /* 0x000e220000000800 */
[----:B------:R-:W-:Y:S01]  /*a5b0*/  UMOV UR24, UR37 ;  /* 0x0000002500187c82 */ /* 0x000fe20008000000 */
[-C--:B------:R-:W-:Y:S01]  /*a5c0*/  FMUL.FTZ R99, R99, R7.reuse ;  /* 0x0000000763637220 */ /* 0x080fe20000410000 */
[-C--:B------:R-:W-:Y:S01]  /*a5d0*/  FMUL.FTZ R102, R102, R7.reuse ;  /* 0x0000000766667220 */ /* 0x080fe20000410000 */
[----:B------:R-:W-:Y:S01]  /*a5e0*/  @!P1 LEA R13, R13, UR45, 0x3 ;  /* 0x0000002d0d0d9c11 */ /* 0x000fe2000f8e18ff */
[-C--:B------:R-:W-:Y:S01]  /*a5f0*/  FMUL.FTZ R103, R103, R7.reuse ;  /* 0x0000000767677220 */ /* 0x080fe20000410000 */
[-C--:B------:R-:W-:Y:S01]  /*a600*/  FMUL.FTZ R106, R106, R7.reuse ;  /* 0x000000076a6a7220 */ /* 0x080fe20000410000 */
[----:B------:R-:W-:Y:S01]  /*a610*/  FMUL.FTZ R107, R107, R7 ;  /* 0x000000076b6b7220 */ /* 0x000fe20000410000 */
[----:B------:R-:W-:Y:S01]  /*a620*/  MUFU.EX2 R85, R85 ;  /* 0x0000005500557308 */ /* 0x000fe20000000800 */
[----:B------:R-:W-:-:S02]  /*a630*/  @!P1 VIADD R13, R13, 0x16860 ;  /* 0x000168600d0d9836 */ /* 0x000fc40000000000 */
[-C--:B------:R-:W-:Y:S01]  /*a640*/  FMUL.FTZ R110, R110, R7.reuse ;  /* 0x000000076e6e7220 */ /* 0x080fe20000410000 */
[-C--:B------:R-:W-:Y:S01]  /*a650*/  FMUL.FTZ R111, R111, R7.reuse ;  /* 0x000000076f6f7220 */ /* 0x080fe20000410000 */
[-C--:B------:R-:W-:Y:S01]  /*a660*/  FMUL.FTZ R114, R114, R7.reuse ;  /* 0x0000000772727220 */ /* 0x080fe20000410000 */
[-C--:B------:R-:W-:Y:S01]  /*a670*/  FMUL.FTZ R115, R115, R7.reuse ;  /* 0x0000000773737220 */ /* 0x080fe20000410000 */
[----:B-1----:R-:W-:Y:S01]  /*a680*/  @!P1 PRMT R15, RZ, 0x654, R13 ;  /* 0x00000654ff0f9816 */ /* 0x002fe2000000000d */
[----:B------:R-:W-:Y:S01]  /*a690*/  FADD.FTZ R13, R81, R48 ;  /* 0x00000030510d7221 */ /* 0x000fe20000010000 */
[----:B------:R-:W1:Y:S01]  /*a6a0*/  MUFU.EX2 R32, R32 ;  /* 0x0000002000207308 */ /* 0x000e620000000800 */
[----:B0-----:R-:W-:Y:S01]  /*a6b0*/  FADD.FTZ R3, R141, R50 ;  /* 0x000000328d037221 */ /* 0x001fe20000010000 */
[----:B------:R0:W-:Y:S01]  /*a6c0*/  @!P1 SYNCS.ARRIVE.TRANS64.RED.A1T0 RZ, [R15+URZ], RZ ;  /* 0x000000ff0fff99a7 */ /* 0x0001e2000810043f */
[----:B------:R-:W-:Y:S01]  /*a6d0*/  FADD.FTZ R48, R144, R13 ;  /* 0x0000000d90307221 */ /* 0x000fe20000010000 */
[-C--:B------:R-:W-:Y:S01]  /*a6e0*/  FMUL.FTZ R118, R118, R7.reuse ;  /* 0x0000000776767220 */ /* 0x080fe20000410000 */
[----:B------:R-:W-:Y:S01]  /*a6f0*/  FMUL.FTZ R119, R119, R7 ;  /* 0x0000000777777220 */ /* 0x000fe20000410000 */
[C---:B------:R-:W-:Y:S01]  /*a700*/  F2FP.BF16.F32.PACK_AB R144, R21.reuse, R144 ;  /* 0x000000901590723e */ /* 0x040fe200000010ff */
[----:B------:R-:W-:Y:S01]  /*a710*/  FADD.FTZ R13, R21, R48 ;  /* 0x00000030150d7221 */ /* 0x000fe20000010000 */
[----:B------:R-:W2:Y:S01]  /*a720*/  MUFU.EX2 R142, R142 ;  /* 0x0000008e008e7308 */ /* 0x000ea20000000800 */
[----:B------:R-:W-:Y:S01]  /*a730*/  FFMA.FTZ R48, R69, UR22, -R34 ;  /* 0x0000001645307c23 */ /* 0x000fe20008010822 */
[----:B------:R-:W-:Y:S01]  /*a740*/  F2FP.BF16.F32.PACK_AB R147, R36, R147 ;  /* 0x000000932493723e */ /* 0x000fe200000010ff */
[----:B------:R-:W-:Y:S01]  /*a750*/  FADD.FTZ R52, R146, R13 ;  /* 0x0000000d92347221 */ /* 0x000fe20000010000 */
[----:B------:R-:W-:Y:S01]  /*a760*/  F2FP.BF16.F32.PACK_AB R146, R83, R146 ;  /* 0x000000925392723e */ /* 0x000fe200000010ff */
[-C--:B------:R-:W-:Y:S01]  /*a770*/  FMUL.FTZ R88, R88, R72.reuse ;  /* 0x0000004858587220 */ /* 0x080fe20000410000 */
[----:B------:R-:W-:Y:S01]  /*a780*/  FMUL.FTZ R89, R89, R72 ;  /* 0x0000004859597220 */ /* 0x000fe20000410000 */
[----:B------:R-:W-:Y:S01]  /*a790*/  FADD.FTZ R13, R83, R52 ;  /* 0x00000034530d7221 */ /* 0x000fe20000010000 */
[----:B------:R-:W3:Y:S01]  /*a7a0*/  MUFU.EX2 R143, R143 ;  /* 0x0000008f008f7308 */ /* 0x000ee20000000800 */
[C---:B-1----:R-:W-:Y:S01]  /*a7b0*/  FADD.FTZ R50, R32.reuse, R3 ;  /* 0x0000000320327221 */ /* 0x042fe20000010000 */
[----:B------:R-:W-:Y:S01]  /*a7c0*/  F2FP.BF16.F32.PACK_AB R141, R32, R141 ;  /* 0x0000008d208d723e */ /* 0x000fe200000010ff */
[----:B------:R-:W-:Y:S01]  /*a7d0*/  FADD.FTZ R52, R140, R13 ;  /* 0x0000000d8c347221 */ /* 0x000fe20000010000 */
[----:B------:R-:W-:Y:S01]  /*a7e0*/  F2FP.BF16.F32.PACK_AB R140, R85, R140 ;  /* 0x0000008c558c723e */ /* 0x000fe200000010ff */
[-C--:B------:R-:W-:Y:S01]  /*a7f0*/  FMUL.FTZ R92, R92, R72.reuse ;  /* 0x000000485c5c7220 */ /* 0x080fe20000410000 */
[-C--:B------:R-:W-:Y:S01]  /*a800*/  FMUL.FTZ R93, R93, R72.reuse ;  /* 0x000000485d5d7220 */ /* 0x080fe20000410000 */
[----:B------:R-:W-:Y:S01]  /*a810*/  FADD.FTZ R13, R85, R52 ;  /* 0x00000034550d7221 */ /* 0x000fe20000010000 */
[----:B------:R-:W1:Y:S01]  /*a820*/  MUFU.EX2 R38, R38 ;  /* 0x0000002600267308 */ /* 0x000e620000000800 */
[-C--:B------:R-:W-:Y:S01]  /*a830*/  FMUL.FTZ R96, R96, R72.reuse ;  /* 0x0000004860607220 */ /* 0x080fe20000410000 */
[----:B------:R-:W-:Y:S01]  /*a840*/  FMUL.FTZ R97, R97, R72 ;  /* 0x0000004861617220 */ /* 0x000fe20000410000 */
[----:B--2---:R-:W-:Y:S01]  /*a850*/  FADD.FTZ R52, R142, R13 ;  /* 0x0000000d8e347221 */ /* 0x004fe20000010000 */
[----:B------:R-:W-:Y:S01]  /*a860*/  F2FP.BF16.F32.PACK_AB R142, R31, R142 ;  /* 0x0000008e1f8e723e */ /* 0x000fe200000010ff */
[-C--:B------:R-:W-:Y:S01]  /*a870*/  FMUL.FTZ R100, R100, R72.reuse ;  /* 0x0000004864647220 */ /* 0x080fe20000410000 */
[-C--:B------:R-:W-:Y:S01]  /*a880*/  FMUL.FTZ R101, R101, R72.reuse ;  /* 0x0000004865657220 */ /* 0x080fe20000410000 */
[----:B------:R-:W-:Y:S01]  /*a890*/  FADD.FTZ R13, R31, R52 ;  /* 0x000000341f0d7221 */ /* 0x000fe20000010000 */
[----:B------:R2:W-:Y:S01]  /*a8a0*/  MUFU.EX2 R87, R40 ;  /* 0x0000002800577308 */ /* 0x0005e20000000800 */
        /* <DEDUP_REMOVED lines=8> */
[--C-:B--2---:R-:W-:Y:S01]  /*a930*/  FFMA.FTZ R40, R41, UR22, -R34.reuse ;  /* 0x0000001629287c23 */ /* 0x104fe20008010822 */
[----:B-1----:R-:W-:Y:S01]  /*a940*/  FADD.FTZ R50, R38, R3 ;  /* 0x0000000326327221 */ /* 0x002fe20000010000 */
[----:B------:R-:W-:Y:S01]  /*a950*/  FFMA.FTZ R34, R78, UR22, -R34 ;  /* 0x000000164e227c23 */ /* 0x000fe20008010822 */
[----:B------:R-:W-:Y:S01]  /*a960*/  F2FP.BF16.F32.PACK_AB R143, R38, R143 ;  /* 0x0000008f268f723e */ /* 0x000fe200000010ff */
[-C--:B------:R-:W-:Y:S01]  /*a970*/  FMUL.FTZ R116, R116, R72.reuse ;  /* 0x0000004874747220 */ /* 0x080fe20000410000 */
[----:B------:R-:W-:Y:S01]  /*a980*/  FMUL.FTZ R117, R117, R72 ;  /* 0x0000004875757220 */ /* 0x000fe20000410000 */
[----:B------:R-:W-:Y:S01]  /*a990*/  IMAD.MOV.U32 R7, RZ, RZ, R4 ;  /* 0x000000ffff077224 */ /* 0x000fe200078e0004 */
[----:B------:R-:W1:Y:S08]  /*a9a0*/  MUFU.EX2 R137, R137 ;  /* 0x0000008900897308 */ /* 0x000e700000000800 */
[----:B------:R-:W2:Y:S01]  /*a9b0*/  MUFU.EX2 R40, R40 ;  /* 0x0000002800287308 */ /* 0x000ea20000000800 */
[----:B---3--:R-:W-:Y:S01]  /*a9c0*/  FADD.FTZ R52, R136, R13 ;  /* 0x0000000d88347221 */ /* 0x008fe20000010000 */
[----:B------:R-:W-:-:S03]  /*a9d0*/  F2FP.BF16.F32.PACK_AB R136, R87, R136 ;  /* 0x000000885788723e */ /* 0x000fc600000010ff */
[----:B------:R-:W-:-:S03]  /*a9e0*/  FADD.FTZ R13, R87, R52 ;  /* 0x00000034570d7221 */ /* 0x000fc60000010000 */
        /* <DEDUP_REMOVED lines=94> */
.L_x_13477:
        /* <DEDUP_REMOVED lines=11> */
.L_x_13504:
        /* <DEDUP_REMOVED lines=9> */
.L_x_13489:
[----:B------:R-:W-:Y:S01]  /*b110*/  ULEA UR6, UR37, UR45, 0x3 ;  /* 0x0000002d25067291 */ /* 0x000fe2000f8e183f */
[----:B------:R-:W-:-:S05]  /*b120*/  IMAD.U32 R4, RZ, RZ, UR36 ;  /* 0x00000024ff047e24 */ /* 0x000fca000f8e00ff */
[----:B------:R-:W-:-:S04]  /*b130*/  SHF.L.U32 R4, R4, 0x1f, RZ ;  /* 0x0000001f04047819 */ /* 0x000fc800000006ff */
[----:B------:R0:W1:Y:S01]  /*b140*/  SYNCS.PHASECHK.TRANS64.TRYWAIT P3, [UR6+0x16830], R4 ;  /* 0x01683004ff0075a7 */ /* 0x0000620008060146 */
[----:B------:R-:W-:Y:S05]  /*b150*/  @!P0 BRA `(.L_x_13490) ;  /* 0x0000000000048947 */ /* 0x000fea0003800000 */
[----:B------:R-:W-:Y:S01]  /*b160*/  BPT.TRAP 0x1 ;  /* 0x000000040000795c */ /* 0x000fe20000300000 */
.L_x_13490:
[----:B-1----:R-:W-:Y:S05]  /*b170*/  @P3 BRA `(.L_x_13488) ;  /* 0x0000000000083947 */ /* 0x002fea0003800000 */
[----:B------:R-:W1:Y:S02]  /*b180*/  SYNCS.PHASECHK.TRANS64.TRYWAIT P3, [UR6+0x16830], R4 ;  /* 0x01683004ff0075a7 */ /* 0x000e640008060146 */
[----:B-1----:R-:W-:Y:S05]  /*b190*/  @!P3 BRA `(.L_x_13491) ;  /* 0x0000009000d0b947 */ /* 0x002fea0003800000 */
.L_x_13488:
        /* <DEDUP_REMOVED lines=25> */
.L_x_13493:
[----:B------:R-:W-:Y:S01]  /*b330*/  ULEA UR6, UR27, UR45, 0x3 ;  /* 0x0000002d1b067291 */ /* 0x000fe2000f8e183f */
[----:B------:R-:W-:-:S05]  /*b340*/  IMAD.U32 R4, RZ, RZ, UR28 ;  /* 0x0000001cff047e24 */ /* 0x000fca000f8e00ff */
[----:B------:R-:W-:-:S04]  /*b350*/  SHF.L.U32 R4, R4, 0x1f, RZ ;  /* 0x0000001f04047819 */ /* 0x000fc800000006ff */
[----:B------:R0:W1:Y:S01]  /*b360*/  SYNCS.PHASECHK.TRANS64.TRYWAIT P2, [UR6+0x16850], R4 ;  /* 0x01685004ff0075a7 */ /* 0x0000620008040146 */
[----:B------:R-:W-:Y:S05]  /*b370*/  @!P0 BRA `(.L_x_13494) ;  /* 0x0000000000048947 */ /* 0x000fea0003800000 */
[----:B------:R-:W-:Y:S01]  /*b380*/  BPT.TRAP 0x1 ;  /* 0x000000040000795c */ /* 0x000fe20000300000 */
.L_x_13494:
[----:B-1----:R-:W-:Y:S05]  /*b390*/  @P2 BRA `(.L_x_13492) ;  /* 0x0000000000082947 */ /* 0x002fea0003800000 */
[----:B------:R-:W1:Y:S02]  /*b3a0*/  SYNCS.PHASECHK.TRANS64.TRYWAIT P2, [UR6+0x16850], R4 ;  /* 0x01685004ff0075a7 */ /* 0x000e640008040146 */
[----:B-1----:R-:W-:Y:S05]  /*b3b0*/  @!P2 BRA `(.L_x_13495) ;  /* 0x000000900060a947 */ /* 0x002fea0003800000 */
.L_x_13492:
[----:B------:R-:W-:Y:S01]  /*b3c0*/  UIADD3 UR6, UR45, 0x400, URZ ;  /* 0x000004002d067890 */ /* 0x000fe2000fffe03f */
[----:B------:R-:W-:Y:S01]  /*b3d0*/  WARPGROUP.ARRIVE ;  /* 0x00000000000079c5 */ /* 0x000fe20000000000 */
[----:B------:R-:W-:Y:S01]  /*b3e0*/  UMOV UR7, 0x40000040 ;  /* 0x4000004000077882 */ /* 0x000fe20000000000 */
[----:B------:R-:W-:Y:S01]  /*b3f0*/  FMUL.FTZ R15, R33, UR26 ;  /* 0x0000001a210f7c20 */ /* 0x000fe20008410000 */
[----:B------:R-:W-:Y:S01]  /*b400*/  USHF.R.U32.HI UR6, URZ, 0x4, UR6 ;  /* 0x000000043f067899 */ /* 0x000fe20008011606 */
[----:B------:R-:W2:Y:S01]  /*b410*/  @P5 LDC R33, c[0x0][0x44c] ;  /* 0x00011300ff215b82 */ /* 0x000ea20000000800 */
[----:B------:R-:W-:Y:S01]  /*b420*/  FMUL.FTZ R14, R32, UR26 ;  /* 0x0000001a200e7c20 */ /* 0x000fe20008410000 */
[----:B-1----:R-:W-:Y:S01]  /*b430*/  FMUL.FTZ R9, R27, UR26 ;  /* 0x0000001a1b097c20 */ /* 0x002fe20008410000 */
[----:B------:R-:W-:Y:S01]  /*b440*/  ULOP3.LUT UR6, UR6, 0x3fff, URZ, 0xc0, !UPT ;  /* 0x00003fff06067892 */ /* 0x000fe2000f8ec03f */
[----:B------:R-:W-:Y:S01]  /*b450*/  FMUL.FTZ R27, R39, UR26 ;  /* 0x0000001a271b7c20 */ /* 0x000fe20008410000 */
[----:B------:R-:W-:Y:S01]  /*b460*/  FMUL.FTZ R39, R51, UR26 ;  /* 0x0000001a33277c20 */ /* 0x000fe20008410000 */
[----:B------:R-:W-:Y:S01]  /*b470*/  FMUL.FTZ R51, R63, UR26 ;  /* 0x0000001a3f337c20 */ /* 0x000fe20008410000 */
[----:B------:R-:W-:Y:S01]  /*b480*/  ULEA UR10, UR27, UR6, 0xa ;  /* 0x000000061b0a7291 */ /* 0x000fe2000f8e503f */
[----:B------:R-:W1:Y:S01]  /*b490*/  @P5 LDC R32, c[0x0][0x450] ;  /* 0x00011400ff205b82 */ /* 0x000e620000000800 */
[----:B------:R-:W-:Y:S01]  /*b4a0*/  FMUL.FTZ R63, R75, UR26 ;  /* 0x0000001a4b3f7c20 */ /* 0x000fe20008410000 */
[----:B------:R-:W-:Y:S01]  /*b4b0*/  FMUL.FTZ R75, R80, UR26 ;  /* 0x0000001a504b7c20 */ /* 0x000fe20008410000 */
[----:B------:R-:W-:-:S02]  /*b4c0*/  VIADD R80, R17, UR39 ;  /* 0x0000002711507c36 */ /* 0x000fc40008000000 */
        /* <DEDUP_REMOVED lines=8> */
[----:B------:R-:W-:Y:S01]  /*b550*/  FMUL.FTZ R59, R70, UR26 ;  /* 0x0000001a463b7c20 */ /* 0x000fe20008410000 */
[----:B------:R-:W-:Y:S01]  /*b560*/  FMUL.FTZ R70, R82, UR26 ;  /* 0x0000001a52467c20 */ /* 0x000fe20008410000 */
[----:B------:R-:W-:Y:S01]  /*b570*/  FMUL.FTZ R8, R25, UR26 ;  /* 0x0000001a19087c20 */ /* 0x000fe20008410000 */
[----:B------:R-:W3:Y:S01]  /*b580*/  LDC R82, c[0x0][0x2f0] ;  /* 0x0000bc00ff527b82 */ /* 0x000ee20000000800 */
[----:B--2---:R-:W-:-:S04]  /*b590*/  @P5 IMAD.HI.U32 R33, R80, R33, RZ ;  /* 0x0000002150215227 */ /* 0x004fc800078e00ff */
[----:B------:R-:W-:Y:S01]  /*b5a0*/  FMUL.FTZ R25, R37, UR26 ;  /* 0x0000001a25197c20 */ /* 0x000fe20008410000 */
[----:B0-----:R-:W-:Y:S01]  /*b5b0*/  FMUL.FTZ R4, R24, UR26 ;  /* 0x0000001a18047c20 */ /* 0x001fe20008410000 */
[----:B------:R-:W-:Y:S01]  /*b5c0*/  FMUL.FTZ R37, R45, UR26 ;  /* 0x0000001a2d257c20 */ /* 0x000fe20008410000 */
[----:B------:R-:W-:Y:S01]  /*b5d0*/  FMUL.FTZ R20, R34, UR26 ;  /* 0x0000001a22147c20 */ /* 0x000fe20008410000 */
[----:B------:R-:W-:Y:S01]  /*b5e0*/  FMUL.FTZ R24, R36, UR26 ;  /* 0x0000001a24187c20 */ /* 0x000fe20008410000 */
[----:B------:R-:W-:Y:S01]  /*b5f0*/  FMUL.FTZ R45, R53, UR26 ;  /* 0x0000001a352d7c20 */ /* 0x000fe20008410000 */
[----:B------:R-:W-:Y:S01]  /*b600*/  FMUL.FTZ R34, R44, UR26 ;  /* 0x0000001a2c227c20 */ /* 0x000fe20008410000 */
[----:B-1----:R-:W-:Y:S01]  /*b610*/  @P5 SHF.R.U32.HI R80, RZ, R32, R33 ;  /* 0x00000020ff505219 */ /* 0x002fe20000011621 */
[----:B------:R-:W-:Y:S02]  /*b620*/  IMAD.U32 R33, RZ, RZ, UR37 ;  /* 0x00000025ff217e24 */ /* 0x000fe4000f8e00ff */
[----:B------:R-:W-:Y:S01]  /*b630*/  FMUL.FTZ R36, R47, UR26 ;  /* 0x0000001a2f247c20 */ /* 0x000fe20008410000 */
[----:B------:R-:W-:Y:S01]  /*b640*/  FMUL.FTZ R53, R66, UR26 ;  /* 0x0000001a42357c20 */ /* 0x000fe20008410000 */
[----:B------:R-:W-:-:S02]  /*b650*/  VIADD R32, R23, 0x9 ;  /* 0x0000000917207836 */ /* 0x000fc40000000000 */
[----:B------:R-:W-:Y:S01]  /*b660*/  FMUL.FTZ R44, R52, UR26 ;  /* 0x0000001a342c7c20 */ /* 0x000fe20008410000 */
[----:B------:R-:W-:Y:S01]  /*b670*/  @!P1 LEA R33, R33, UR45, 0x3 ;  /* 0x0000002d21219c11 */ /* 0x000fe2000f8e18ff */
[----:B------:R-:W-:Y:S01]  /*b680*/  FMUL.FTZ R47, R58, UR26 ;  /* 0x0000001a3a2f7c20 */ /* 0x000fe20008410000 */
[----:B------:R-:W-:Y:S01]  /*b690*/  FMUL.FTZ R66, R73, UR26 ;  /* 0x0000001a49427c20 */ /* 0x000fe20008410000 */
[----:B------:R-:W-:Y:S01]  /*b6a0*/  FMUL.FTZ R52, R60, UR26 ;  /* 0x0000001a3c347c20 */ /* 0x000fe20008410000 */
[----:B------:R-:W-:Y:S01]  /*b6b0*/  FMUL.FTZ R58, R68, UR26 ;  /* 0x0000001a443a7c20 */ /* 0x000fe20008410000 */
[----:B------:R-:W-:Y:S02]  /*b6c0*/  @!P1 VIADD R73, R33, 0x16840 ;  /* 0x0001684021499836 */ /* 0x000fe40000000000 */
        /* <DEDUP_REMOVED lines=38> */
[----:B------:R-:W0:Y:S03]  /*b930*/  MUFU.TANH R4, R4 ;  /* 0x0000000400047308 */ /* 0x000e260000002400 */
[----:B---3--:R-:W-:-:S04]  /*b940*/  IMAD R33, R82, UR41, R33 ;  /* 0x0000002952217c24 */ /* 0x008fc8000f8e0221 */
[----:B------:R-:W-:Y:S01]  /*b950*/  VIADD R33, R33, -UR25 ;  /* 0x8000001921217c36 */ /* 0x000fe20008000000 */
[----:B------:R-:W1:Y:S03]  /*b960*/  MUFU.TANH R8, R8 ;  /* 0x0000000800087308 */ /* 0x000e660000002400 */
[----:B------:R-:W-:Y:S01]  /*b970*/  VIADD R81, R33, UR24 ;  /* 0x0000001821517c36 */ /* 0x000fe20008000000 */
[----:B------:R-:W-:Y:S02]  /*b980*/  WARPGROUP.DEPBAR.LE gsb0, 0x0 ;  /* 0x00008000000079c5 */ /* 0x000fe40000010000 */
[----:B------:R-:W-:-:S06]  /*b990*/  WARPGROUP.ARRIVE ;  /* 0x00000000000079c5 */ /* 0x000fcc0000000000 */
[----:B------:R-:W2:Y:S01]  /*b9a0*/  S2R R151, SR_TID.X ;  /* 0x0000000000977919 */ /* 0x000ea20000002100 */
[----:B------:R-:W3:Y:S01]  /*b9b0*/  MUFU.TANH R6, R6 ;  /* 0x0000000600067308 */ /* 0x000ee20000002400 */
[----:B------:R-:W-:Y:S01]  /*b9c0*/  VIADD R83, R33, UR21 ;  /* 0x0000001521537c36 */ /* 0x000fe20008000000 */
[----:B------:R-:W-:Y:S01]  /*b9d0*/  HGMMA.64x64x16.F32.BF16 R88, R144, gdesc[UR4].tnspB, R88, gsb0 ;  /* 0x40e0000490587df0 */ /* 0x000fe20008001858 */
[----:B------:R-:W-:Y:S01]  /*b9e0*/  UIADD3 UR6, UR10, 0x100, URZ ;  /* 0x000001000a067890 */ /* 0x000fe2000fffe03f */
[----:B------:R-:W-:-:S04]  /*b9f0*/  UMOV UR7, 0x40000040 ;  /* 0x4000004000077882 */ /* 0x000fc80000000000 */
[----:B------:R-:W4:Y:S08]  /*ba00*/  MUFU.TANH R9, R9 ;  /* 0x0000000900097308 */ /* 0x000f300000002400 */
[----:B------:R-:W0:Y:S08]  /*ba10*/  MUFU.TANH R10, R10 ;  /* 0x0000000a000a7308 */ /* 0x000e300000002400 */
[----:B------:R-:W0:Y:S01]  /*ba20*/  MUFU.TANH R11, R11 ;  /* 0x0000000b000b7308 */ /* 0x000e220000002400 */
[----:B--2---:R-:W-:-:S07]  /*ba30*/  ISETP.GE.U32.AND P2, PT, R151, 0x180, PT ;  /* 0x000001809700780c */ /* 0x004fce0003f46070 */
[----:B------:R-:W2:Y:S01]  /*ba40*/  MUFU.TANH R12, R12 ;  /* 0x0000000c000c7308 */ /* 0x000ea20000002400 */
[----:B------:R-:W-:Y:S02]  /*ba50*/  SEL R77, R32, 0x9, !P2 ;  /* 0x00000009204d7807 */ /* 0x000fe40005000000 */
[----:B------:R-:W5:Y:S05]  /*ba60*/  SHFL.IDX PT, R32, R80, RZ, 0x1c1f ;  /* 0x001c1fff50207589 */ /* 0x000f6a00000e0000 */
[----:B------:R-:W0:Y:S08]  /*ba70*/  MUFU.TANH R13, R13 ;  /* 0x0000000d000d7308 */ /* 0x000e300000002400 */
[----:B------:R-:W0:Y:S08]  /*ba80*/  MUFU.TANH R14, R14 ;  /* 0x0000000e000e7308 */ /* 0x000e300000002400 */
[----:B------:R-:W0:Y:S01]  /*ba90*/  MUFU.TANH R15, R15 ;  /* 0x0000000f000f7308 */ /* 0x000e220000002400 */
[----:B-----5:R-:W-:-:S02]  /*baa0*/  IMAD.IADD R85, R81, 0x1, R32 ;  /* 0x0000000151557824 */ /* 0x020fc400078e0220 */
[----:B------:R-:W-:-:S05]  /*bab0*/  IMAD.IADD R84, R83, 0x1, R32 ;  /* 0x0000000153547824 */ /* 0x000fca00078e0220 */
        /* <DEDUP_REMOVED lines=80> */
[----:B------:R-:W-:Y:S03]  /*bfc0*/  HGMMA.64x64x16.F32.BF16 R88, R120, gdesc[UR4].tnspB, R88, gsb0 ;  /* 0x40e0000478587df0 */ /* 0x000fe60008001858 */
[----:B------:R-:W-:Y:S02]  /*bfd0*/  WARPGROUP.DEPBAR.LE gsb0, 0x0 ;  /* 0x00008000000079c5 */ /* 0x000fe40000010000 */
[----:B------:R0:W-:Y:S06]  /*bfe0*/  BAR.ARV R77, 0x100 ;  /* 0x0004004d0000751d */ /* 0x0001ec0000002000 */
[----:B------:R5:W-:Y:S02]  /*bff0*/  @!P1 SYNCS.ARRIVE.TRANS64.RED.A1T0 RZ, [R73+URZ], RZ ;  /* 0x000000ff49ff99a7 */ /* 0x000be4000810043f */
[----:B-----5:R-:W-:-:S06]  /*c000*/  FMUL.FTZ R73, R87, UR26 ;  /* 0x0000001a57497c20 */ /* 0x020fcc0008410000 */
[----:B------:R-:W0:Y:S01]  /*c010*/  MUFU.TANH R73, R73 ;  /* 0x0000004900497308 */ /* 0x000e220000002400 */
[----:B-1234-:R-:W-:Y:S05]  /*c020*/  @!P6 BRA `(.L_x_13496) ;  /* 0x00000000005ce947 */ /* 0x01efea0003800000 */
[----:B------:R-:W-:Y:S01]  /*c030*/  IMAD R32, R82, UR41, R32 ;  /* 0x0000002952207c24 */ /* 0x000fe2000f8e0220 */
[----:B------:R-:W-:Y:S03]  /*c040*/  BSSY B0, `(.L_x_13497) ;  /* 0x0000011000007945 */ /* 0x000fe60003800000 */
[----:B0-----:R-:W-:-:S05]  /*c050*/  VIADD R77, R32, -UR25 ;  /* 0x80000019204d7c36 */ /* 0x001fca0008000000 */
        /* <DEDUP_REMOVED lines=10> */
.L_x_13498:
[----:B------:R-:W-:-:S05]  /*c100*/  IMAD.U32 R86, RZ, RZ, UR23 ;  /* 0x00000017ff567e24 */ /* 0x000fca000f8e00ff */
[----:B------:R-:W-:-:S13]  /*c110*/  ISETP.NE.AND P2, PT, R86, 0x1, PT ;  /* 0x000000015600780c */ /* 0x000fda0003f45270 */
[----:B------:R-:W0:Y:S02]  /*c120*/  @P2 LDC.64 R32, c[0x0][0x9e8] ;  /* 0x00027a00ff202b82 */ /* 0x000e240000000a00 */
[----:B0-----:R-:W-:-:S05]  /*c130*/  @P2 IMAD.HI.U32 R32, R77, R32, RZ ;  /* 0x000000204d202227 */ /* 0x001fca00078e00ff */
[----:B------:R-:W-:-:S07]  /*c140*/  @P2 SHF.R.U32.HI R77, RZ, R33, R32 ;  /* 0x00000021ff4d2219 */ /* 0x000fce0000011620 */
.L_x_13499:
[----:B------:R-:W-:Y:S05]  /*c150*/  BSYNC B0 ;  /* 0x0000000000007941 */ /* 0x000fea0003800000 */
.L_x_13497:
[----:B------:R-:W-:-:S04]  /*c160*/  IMAD R77, R77, R86, -R76 ;  /* 0x000000564d4d7224 */ /* 0x000fc800078e0a4c */
[----:B------:R-:W-:-:S05]  /*c170*/  IMAD R77, R16, -0x2, R77 ;  /* 0xfffffffe104d7824 */ /* 0x000fca00078e024d */
[----:B------:R-:W-:Y:S02]  /*c180*/  VIADDMNMX R85, R77, R86, R85, PT ;  /* 0x000000564d557246 */ /* 0x000fe40003800155 */
[----:B------:R-:W-:-:S07]  /*c190*/  VIMNMX R84, R84, R77, !PT ;  /* 0x0000004d54547248 */ /* 0x000fce0007fe0100 */
.L_x_13496:
[----:B------:R-:W-:-:S04]  /*c1a0*/  ISETP.GT.AND P2, PT, R0, -0x1, PT ;  /* 0xffffffff0000780c */ /* 0x000fc80003f44270 */
[C---:B------:R-:W-:Y:S02]  /*c1b0*/  ISETP.GT.AND P4, PT, R84.reuse, RZ, P2 ;  /* 0x000000ff5400720c */ /* 0x040fe40001784270 */
[----:B------:R-:W-:Y:S02]  /*c1c0*/  ISETP.GT.AND P3, PT, R84, 0x1, P2 ;  /* 0x000000015400780c */ /* 0x000fe40001764270 */
[C---:B------:R-:W-:Y:S02]  /*c1d0*/  ISETP.LT.OR P4, PT, R85.reuse, 0x1, P4 ;  /* 0x000000015500780c */ /* 0x040fe40002781670 */
[----:B------:R-:W-:Y:S02]  /*c1e0*/  ISETP.LT.OR P3, PT, R85, 0x2, P3 ;  /* 0x000000025500780c */ /* 0x000fe40001f61670 */
[----:B0-----:R-:W-:Y:S02]  /*c1f0*/  FSEL R32, R4, -INF , !P4 ;  /* 0xff80000004207808 */ /* 0x001fe40006000000 */
[----:B------:R-:W-:Y:S01]  /*c200*/  FSEL R8, R8, -INF , !P3 ;  /* 0xff80000008087808 */ /* 0x000fe20005800000 */
[----:B------:R0:W1:Y:S01]  /*c210*/  SHFL.IDX PT, R4, R80, 0x1, 0x1c1f ;  /* 0x003c1f0050047f89 */ /* 0x00006200000e0000 */
[----:B------:R-:W-:-:S02]  /*c220*/  ISETP.GT.AND P4, PT, R84, 0x8, P2 ;  /* 0x000000085400780c */ /* 0x000fc40001784270 */
[----:B------:R-:W-:Y:S02]  /*c230*/  ISETP.GT.AND P3, PT, R84, 0x9, P2 ;  /* 0x000000095400780c */ /* 0x000fe40001764270 */
[C---:B------:R-:W-:Y:S02]  /*c240*/  ISETP.LT.OR P4, PT, R85.reuse, 0x9, P4 ;  /* 0x000000095500780c */ /* 0x040fe40002781670 */
[----:B------:R-:W-:Y:S02]  /*c250*/  ISETP.LT.OR P3, PT, R85, 0xa, P3 ;  /* 0x0000000a5500780c */ /* 0x000fe40001f61670 */
[----:B------:R-:W-:Y:S02]  /*c260*/  FSEL R33, R10, -INF , !P4 ;  /* 0xff8000000a217808 */ /* 0x000fe40006000000 */
[----:B------:R-:W-:Y:S02]  /*c270*/  FSEL R77, R11, -INF , !P3 ;  /* 0xff8000000b4d7808 */ /* 0x000fe40005800000 */
        /* <DEDUP_REMOVED lines=77> */
[----:B0-----:R-:W-:Y:S01]  /*c750*/  FSEL R80, R74, -INF , !P3 ;  /* 0xff8000004a507808 */ /* 0x001fe20005800000 */
[--C-:B-1----:R-:W-:Y:S01]  /*c760*/  IMAD.IADD R74, R81, 0x1, R4.reuse ;  /* 0x00000001514a7824 */ /* 0x102fe200078e0204 */
[C---:B------:R-:W-:Y:S01]  /*c770*/  ISETP.GT.AND P4, PT, R84.reuse, 0x78, P2 ;  /* 0x000000785400780c */ /* 0x040fe20001784270 */
[----:B------:R-:W-:Y:S01]  /*c780*/  IMAD.IADD R81, R83, 0x1, R4 ;  /* 0x0000000153517824 */ /* 0x000fe200078e0204 */
[----:B------:R-:W-:-:S02]  /*c790*/  ISETP.GT.AND P3, PT, R84, 0x79, P2 ;  /* 0x000000795400780c */ /* 0x000fc40001764270 */
        /* <DEDUP_REMOVED lines=18> */
.L_x_13502:
[----:B------:R-:W-:-:S05]  /*c8c0*/  IMAD.U32 R4, RZ, RZ, UR23 ;  /* 0x00000017ff047e24 */ /* 0x000fca000f8e00ff */
[----:B------:R-:W-:-:S13]  /*c8d0*/  ISETP.NE.AND P3, PT, R4, 0x1, PT ;  /* 0x000000010400780c */ /* 0x000fda0003f65270 */
[----:B------:R-:W0:Y:S02]  /*c8e0*/  @P3 LDC.64 R10, c[0x0][0x9e8] ;  /* 0x00027a00ff0a3b82 */ /* 0x000e240000000a00 */
[----:B0-----:R-:W-:-:S05]  /*c8f0*/  @P3 IMAD.HI.U32 R10, R83, R10, RZ ;  /* 0x0000000a530a3227 */ /* 0x001fca00078e00ff */
[----:B------:R-:W-:-:S07]  /*c900*/  @P3 SHF.R.U32.HI R83, RZ, R11, R10 ;  /* 0x0000000bff533219 */ /* 0x000fce000001160a */
.L_x_13503:
[----:B------:R-:W-:Y:S05]  /*c910*/  BSYNC B0 ;  /* 0x0000000000007941 */ /* 0x000fea0003800000 */
.L_x_13501:
[----:B------:R-:W-:-:S04]  /*c920*/  IMAD R83, R83, R4, -R76 ;  /* 0x0000000453537224 */ /* 0x000fc800078e0a4c */
[----:B------:R-:W-:-:S05]  /*c930*/  IMAD R83, R16, -0x2, R83 ;  /* 0xfffffffe10537824 */ /* 0x000fca00078e0253 */
[----:B------:R-:W-:Y:S02]  /*c940*/  VIADDMNMX R74, R83, R4, R74, PT ;  /* 0x00000004534a7246 */ /* 0x000fe4000380014a */
[----:B------:R-:W-:-:S07]  /*c950*/  VIMNMX R81, R81, R83, !PT ;  /* 0x0000005351517248 */ /* 0x000fce0007fe0100 */
.L_x_13500:
        /* <DEDUP_REMOVED lines=80> */
[----:B------:R-:W-:Y:S02]  /*ce60*/  ISETP.LT.OR P4, PT, R74, 0x42, P4 ;  /* 0x000000424a00780c */ /* 0x000fe40002781670 */
[----:B------:R-:W-:Y:S01]  /*ce70*/  FSEL R39, R39, -INF , !P3 ;  /* 0xff80000027277808 */ /* 0x000fe20005800000 */
[----:B------:R-:W0:Y:S01]  /*ce80*/  SHFL.BFLY PT, R11, R4, 0x1, 0x1f ;  /* 0x0c201f00040b7f89 */ /* 0x000e2200000e0000 */
[C---:B------:R-:W-:Y:S02]  /*ce90*/  ISETP.GT.AND P3, PT, R81.reuse, 0x39, P2 ;  /* 0x000000395100780c */ /* 0x040fe40001764270 */
        /* <DEDUP_REMOVED lines=28> */
[----:B------:R-:W-:Y:S01]  /*d060*/  ISETP.GT.AND P4, PT, R81, 0x50, P2 ;  /* 0x000000505100780c */ /* 0x000fe20001784270 */
[--C-:B------:R-:W-:Y:S01]  /*d070*/  FFMA.FTZ R15, R15, UR22, -R11.reuse ;  /* 0x000000160f0f7c23 */ /* 0x100fe2000801080b */
[----:B------:R-:W-:Y:S01]  /*d080*/  FMNMX.FTZ R77, R13, R6, !PT ;  /* 0x000000060d4d7209 */ /* 0x000fe20007810000 */
[--C-:B------:R-:W-:Y:S01]  /*d090*/  FFMA.FTZ R25, R25, UR22, -R11.reuse ;  /* 0x0000001619197c23 */ /* 0x100fe2000801080b */
[----:B------:R-:W-:Y:S01]  /*d0a0*/  ISETP.LT.OR P4, PT, R74, 0x51, P4 ;  /* 0x000000514a00780c */ /* 0x000fe20002781670 */
[----:B------:R-:W-:Y:S01]  /*d0b0*/  MUFU.EX2 R148, R148 ;  /* 0x0000009400947308 */ /* 0x000fe20000000800 */
[----:B------:R-:W-:Y:S01]  /*d0c0*/  FMNMX.FTZ R6, R20, R77, !PT ;  /* 0x0000004d14067209 */ /* 0x000fe20007810000 */
[--C-:B------:R-:W-:Y:S01]  /*d0d0*/  FFMA.FTZ R29, R29, UR22, -R11.reuse ;  /* 0x000000161d1d7c23 */ /* 0x100fe2000801080b */
[----:B------:R-:W-:Y:S01]  /*d0e0*/  FSEL R53, R53, -INF , !P4 ;  /* 0xff80000035357808 */ /* 0x000fe20006000000 */
[--C-:B------:R-:W-:Y:S01]  /*d0f0*/  FFMA.FTZ R142, R34, UR22, -R11.reuse ;  /* 0x00000016228e7c23 */ /* 0x100fe2000801080b */
[----:B------:R-:W-:Y:S01]  /*d100*/  FMNMX.FTZ R77, R21, R6, !PT ;  /* 0x00000006154d7209 */ /* 0x000fe20007810000 */
[--C-:B------:R-:W-:Y:S01]  /*d110*/  FFMA.FTZ R37, R37, UR22, -R11.reuse ;  /* 0x0000001625257c23 */ /* 0x100fe2000801080b */
[----:B------:R-:W-:Y:S01]  /*d120*/  ISETP.GT.AND P4, PT, R81, 0x51, P2 ;  /* 0x000000515100780c */ /* 0x000fe20001784270 */
        /* <DEDUP_REMOVED lines=33> */
[----:B------:R-:W-:Y:S01]  /*d340*/  ISETP.GT.AND P4, PT, R81, 0x60, P2 ;  /* 0x000000605100780c */ /* 0x000fe20001784270 */
        /* <DEDUP_REMOVED lines=8> */
[----:B------:R-:W-:Y:S01]  /*d3d0*/  FFMA.FTZ R122, R78, UR22, -R11 ;  /* 0x000000164e7a7c23 */ /* 0x000fe2000801080b */
[----:B------:R-:W-:-:S02]  /*d3e0*/  ISETP.GT.AND P4, PT, R81, 0x61, P2 ;  /* 0x000000615100780c */ /* 0x000fc40001784270 */
[----:B------:R-:W-:Y:S02]  /*d3f0*/  FMNMX.FTZ R61, R47, R6, !PT ;  /* 0x000000062f3d7209 */ /* 0x000fe40007810000 */
[----:B------:R-:W-:Y:S01]  /*d400*/  ISETP.LT.OR P4, PT, R74, 0x62, P4 ;  /* 0x000000624a00780c */ /* 0x000fe20002781670 */
[----:B------:R-:W-:Y:S01]  /*d410*/  MUFU.EX2 R140, R140 ;  /* 0x0000008c008c7308 */ /* 0x000fe20000000800 */
[----:B------:R-:W-:Y:S02]  /*d420*/  FMNMX.FTZ R6, R48, R61, !PT ;  /* 0x0000003d30067209 */ /* 0x000fe40007810000 */
[----:B------:R-:W-:Y:S02]  /*d430*/  FSEL R14, R63, -INF , !P4 ;  /* 0xff8000003f0e7808 */ /* 0x000fe40006000000 */
[----:B------:R-:W-:Y:S02]  /*d440*/  ISETP.GT.AND P4, PT, R81, 0x68, P2 ;  /* 0x000000685100780c */ /* 0x000fe40001784270 */
[----:B------:R-:W-:Y:S01]  /*d450*/  FMNMX.FTZ R6, R49, R6, !PT ;  /* 0x0000000631067209 */ /* 0x000fe20007810000 */
[----:B------:R-:W-:Y:S01]  /*d460*/  MUFU.EX2 R29, R29 ;  /* 0x0000001d001d7308 */ /* 0x000fe20000000800 */
[----:B------:R-:W-:-:S02]  /*d470*/  ISETP.LT.OR P4, PT, R74, 0x69, P4 ;  /* 0x000000694a00780c */ /* 0x000fc40002781670 */
[----:B------:R-:W-:Y:S02]  /*d480*/  FMNMX.FTZ R6, R51, R6, !PT ;  /* 0x0000000633067209 */ /* 0x000fe40007810000 */
[----:B------:R-:W-:Y:S02]  /*d490*/  FSEL R65, R65, -INF , !P4 ;  /* 0xff80000041417808 */ /* 0x000fe40006000000 */
[----:B------:R-:W-:Y:S01]  /*d4a0*/  FMNMX.FTZ R6, R53, R6, !PT ;  /* 0x0000000635067209 */ /* 0x000fe20007810000 */
[----:B------:R-:W-:Y:S01]  /*d4b0*/  MUFU.EX2 R142, R142 ;  /* 0x0000008e008e7308 */ /* 0x000fe20000000800 */
        /* <DEDUP_REMOVED lines=21> */
[----:B------:R-:W-:Y:S02]  /*d610*/  ISETP.GT.AND P2, PT, R81, 0x79, P2 ;  /* 0x000000795100780c */ /* 0x000fe40001744270 */
[----:B------:R-:W-:Y:S02]  /*d620*/  ISETP.LT.OR P4, PT, R74, 0x79, P4 ;  /* 0x000000794a00780c */ /* 0x000fe40002781670 */
[----:B------:R-:W-:Y:S01]  /*d630*/  FMNMX.FTZ R71, R70, R71, !PT ;  /* 0x0000004746477209 */ /* 0x000fe20007810000 */
[----:B------:R-:W-:Y:S01]  /*d640*/  MUFU.EX2 R45, R45 ;  /* 0x0000002d002d7308 */ /* 0x000fe20000000800 */
[----:B------:R-:W-:-:S02]  /*d650*/  ISETP.LT.OR P2, PT, R74, 0x7a, P2 ;  /* 0x0000007a4a00780c */ /* 0x000fc40001741670 */
[----:B------:R-:W-:Y:S02]  /*d660*/  FSEL R72, R72, -INF , !P4 ;  /* 0xff80000048487808 */ /* 0x000fe40006000000 */
[----:B------:R-:W-:Y:S02]  /*d670*/  FMNMX.FTZ R77, R24, R71, !PT ;  /* 0x00000047184d7209 */ /* 0x000fe40007810000 */
[----:B------:R-:W-:Y:S01]  /*d680*/  FSEL R28, R73, -INF , !P2 ;  /* 0xff800000491c7808 */ /* 0x000fe20005000000 */
[----:B------:R-:W-:Y:S01]  /*d690*/  MUFU.EX2 R132, R132 ;  /* 0x0000008400847308 */ /* 0x000fe20000000800 */
[----:B------:R-:W-:Y:S01]  /*d6a0*/  FMNMX.FTZ R77, R72, R77, !PT ;  /* 0x0000004d484d7209 */ /* 0x000fe20007810000 */
[--C-:B------:R-:W-:Y:S01]  /*d6b0*/  FFMA.FTZ R73, R60, UR22, -R11.reuse ;  /* 0x000000163c497c23 */ /* 0x100fe2000801080b */
[----:B------:R-:W-:Y:S02]  /*d6c0*/  FSEL R32, R4, RZ, P3 ;  /* 0x000000ff04207208 */ /* 0x000fe40001800000 */
[----:B------:R-:W-:Y:S01]  /*d6d0*/  FMNMX.FTZ R6, R28, R77, !PT ;  /* 0x0000004d1c067209 */ /* 0x000fe20007810000 */
[--C-:B------:R-:W-:Y:S01]  /*d6e0*/  FFMA.FTZ R77, R66, UR22, -R11.reuse ;  /* 0x00000016424d7c23 */ /* 0x100fe2000801080b */
[----:B------:R-:W-:Y:S01]  /*d6f0*/  FFMA.FTZ R11, R79, UR22, -R11 ;  /* 0x000000164f0b7c23 */ /* 0x000fe2000801080b */
[----:B------:R-:W-:Y:S01]  /*d700*/  FADD.FTZ R32, -R32, R5 ;  /* 0x0000000520207221 */ /* 0x000fe20000010100 */
[----:B------:R-:W-:Y:S01]  /*d710*/  MUFU.EX2 R63, R50 ;  /* 0x00000032003f7308 */ /* 0x000fe20000000800 */
[----:B------:R-:W0:Y:S02]  /*d720*/  SHFL.BFLY PT, R81, R6, 0x2, 0x1f ;  /* 0x0c401f0006517f89 */ /* 0x000e2400000e0000 */
[----:B------:R-:W-:-:S05]  /*d730*/  FMUL.FTZ R5, R32, UR22 ;  /* 0x0000001620057c20 */ /* 0x000fca0008410000 */
[----:B------:R-:W-:Y:S08]  /*d740*/  MUFU.EX2 R134, R134 ;  /* 0x0000008600867308 */ /* 0x000ff00000000800 */
[----:B------:R-:W1:Y:S08]  /*d750*/  MUFU.EX2 R5, R5 ;  /* 0x0000000500057308 */ /* 0x000e700000000800 */
[----:B------:R-:W-:Y:S01]  /*d760*/  MUFU.EX2 R71, R54 ;  /* 0x0000003600477308 */ /* 0x000fe20000000800 */
[----:B0-----:R-:W-:-:S05]  /*d770*/  FMNMX.FTZ R81, R6, R81, !PT ;  /* 0x0000005106517209 */ /* 0x001fca0007810000 */
[----:B------:R-:W0:Y:S02]  /*d780*/  SHFL.BFLY PT, R6, R81, 0x1, 0x1f ;  /* 0x0c201f0051067f89 */ /* 0x000e2400000e0000 */
[----:B------:R-:W-:Y:S01]  /*d790*/  MUFU.EX2 R128, R128 ;  /* 0x0000008000807308 */ /* 0x000fe20000000800 */
[-C--:B-1----:R-:W-:Y:S01]  /*d7a0*/  FMUL.FTZ R88, R88, R5.reuse ;  /* 0x0000000558587220 */ /* 0x082fe20000410000 */
        /* <DEDUP_REMOVED lines=16> */
[----:B------:R-:W-:Y:S01]  /*d8b0*/  FMUL.FTZ R117, R117, R5 ;  /* 0x0000000575757220 */ /* 0x000fe20000410000 */
[----:B0-----:R-:W-:-:S05]  /*d8c0*/  FMNMX.FTZ R6, R81, R6, !PT ;  /* 0x0000000651067209 */ /* 0x001fca0007810000 */
[----:B------:R-:W-:Y:S01]  /*d8d0*/  MUFU.EX2 R73, R73 ;  /* 0x0000004900497308 */ /* 0x000fe20000000800 */
[C---:B------:R-:W-:Y:S01]  /*d8e0*/  FSETP.NEU.FTZ.AND P2, PT, R6.reuse, -INF , PT ;  /* 0xff8000000600780b */ /* 0x040fe20003f5d000 */
[----:B------:R-:W-:-:S05]  /*d8f0*/  FMUL.FTZ R40, R6, UR22 ;  /* 0x0000001606287c20 */ /* 0x000fca0008410000 */
[----:B------:R-:W-:Y:S01]  /*d900*/  FSEL R40, R40, RZ, P2 ;  /* 0x000000ff28287208 */ /* 0x000fe20001000000 */
[----:B------:R-:W-:Y:S04]  /*d910*/  MUFU.EX2 R124, R124 ;  /* 0x0000007c007c7308 */ /* 0x000fe80000000800 */
        /* <DEDUP_REMOVED lines=8> */
[----:B------:R-:W-:Y:S01]  /*d9a0*/  FFMA.FTZ R145, R20, UR22, -R40 ;  /* 0x0000001614917c23 */ /* 0x000fe20008010828 */
[----:B------:R-:W-:Y:S01]  /*d9b0*/  FADD.FTZ R36, R150, R3 ;  /* 0x0000000396247221 */ /* 0x000fe20000010000 */
[----:B------:R-:W-:Y:S01]  /*d9c0*/  MUFU.EX2 R8, R8 ;  /* 0x0000000800087308 */ /* 0x000fe20000000800 */
[----:B------:R-:W-:-:S02]  /*d9d0*/  IMAD.U32 R13, RZ, RZ, UR27 ;  /* 0x0000001bff0d7e24 */ /* 0x000fc4000f8e00ff */
[----:B------:R-:W-:Y:S01]  /*d9e0*/  FFMA.FTZ R20, R21, UR22, -R40 ;  /* 0x0000001615147c23 */ /* 0x000fe20008010828 */
[----:B------:R-:W-:Y:S01]  /*d9f0*/  FADD.FTZ R3, R33, R36 ;  /* 0x0000002421037221 */ /* 0x000fe20000010000 */
[----:B------:R-:W-:Y:S01]  /*da00*/  FSEL R36, R6, RZ, P2 ;  /* 0x000000ff06247208 */ /* 0x000fe20001000000 */
[--C-:B------:R-:W-:Y:S01]  /*da10*/  FFMA.FTZ R147, R26, UR22, -R40.reuse ;  /* 0x000000161a937c23 */ /* 0x100fe20008010828 */
[----:B------:R-:W-:Y:S01]  /*da20*/  @!P1 LEA R13, R13, UR45, 0x3 ;  /* 0x0000002d0d0d9c11 */ /* 0x000fe2000f8e18ff */
[----:B------:R-:W-:Y:S01]  /*da30*/  FADD.FTZ R38, R144, R3 ;  /* 0x0000000390267221 */ /* 0x000fe20000010000 */
[----:B------:R-:W-:Y:S01]  /*da40*/  MUFU.EX2 R149, R149 ;  /* 0x0000009500957308 */ /* 0x000fe20000000800 */
[----:B------:R-:W-:Y:S01]  /*da50*/  FADD.FTZ R3, -R36, R7 ;  /* 0x0000000724037221 */ /* 0x000fe20000010100 */
[----:B------:R-:W-:Y:S01]  /*da60*/  FFMA.FTZ R26, R27, UR22, -R40 ;  /* 0x000000161b1a7c23 */ /* 0x000fe20008010828 */
[----:B------:R-:W-:Y:S01]  /*da70*/  FADD.FTZ R7, R15, R38 ;  /* 0x000000260f077221 */ /* 0x000fe20000010000 */
[----:B------:R-:W-:-:S02]  /*da80*/  @!P1 VIADD R13, R13, 0x16860 ;  /* 0x000168600d0d9836 */ /* 0x000fc40000000000 */
[----:B------:R-:W-:Y:S01]  /*da90*/  FMUL.FTZ R3, R3, UR22 ;  /* 0x0000001603037c20 */ /* 0x000fe20008410000 */
[--C-:B------:R-:W-:Y:S01]  /*daa0*/  FFMA.FTZ R141, R30, UR22, -R40.reuse ;  /* 0x000000161e8d7c23 */ /* 0x100fe20008010828 */
[----:B------:R-:W-:Y:S01]  /*dab0*/  FADD.FTZ R38, R146, R7 ;  /* 0x0000000792267221 */ /* 0x000fe20000010000 */
[----:B------:R-:W-:Y:S01]  /*dac0*/  MUFU.EX2 R151, R151 ;  /* 0x0000009700977308 */ /* 0x000fe20000000800 */
[----:B------:R-:W-:Y:S01]  /*dad0*/  @!P1 PRMT R13, RZ, 0x654, R13 ;  /* 0x00000654ff0d9816 */ /* 0x000fe2000000000d */
[----:B------:R-:W-:Y:S01]  /*dae0*/  FFMA.FTZ R30, R31, UR22, -R40 ;  /* 0x000000161f1e7c23 */ /* 0x000fe20008010828 */
[----:B------:R-:W-:Y:S01]  /*daf0*/  FADD.FTZ R9, R25, R38 ;  /* 0x0000002619097221 */ /* 0x000fe20000010000 */
[--C-:B------:R-:W-:Y:S01]  /*db00*/  FFMA.FTZ R143, R35, UR22, -R40.reuse ;  /* 0x00000016238f7c23 */ /* 0x100fe20008010828 */
[----:B------:R0:W-:Y:S01]  /*db10*/  @!P1 SYNCS.ARRIVE.TRANS64.RED.A1T0 RZ, [R13+URZ], RZ ;  /* 0x000000ff0dff99a7 */ /* 0x0001e2000810043f */
[--C-:B------:R-:W-:Y:S01]  /*db20*/  FFMA.FTZ R34, R39, UR22, -R40.reuse ;  /* 0x0000001627227c23 */ /* 0x100fe20008010828 */
[----:B------:R-:W-:Y:S01]  /*db30*/  FADD.FTZ R38, R140, R9 ;  /* 0x000000098c267221 */ /* 0x000fe20000010000 */
[----:B------:R1:W2:Y:S01]  /*db40*/  MUFU.EX2 R7, R3 ;  /* 0x0000000300077308 */ /* 0x0002a20000000800 */
[--C-:B------:R-:W-:Y:S01]  /*db50*/  FFMA.FTZ R139, R41, UR22, -R40.reuse ;  /* 0x00000016298b7c23 */ /* 0x100fe20008010828 */
[----:B------:R-:W-:Y:S01]  /*db60*/  FFMA.FTZ R43, R43, UR22, -R40 ;  /* 0x000000162b2b7c23 */ /* 0x000fe20008010828 */
[----:B------:R-:W-:Y:S01]  /*db70*/  FADD.FTZ R9, R29, R38 ;  /* 0x000000261d097221 */ /* 0x000fe20000010000 */
[--C-:B------:R-:W-:Y:S01]  /*db80*/  FFMA.FTZ R133, R47, UR22, -R40.reuse ;  /* 0x000000162f857c23 */ /* 0x100fe20008010828 */
[--C-:B------:R-:W-:Y:S01]  /*db90*/  FFMA.FTZ R38, R48, UR22, -R40.reuse ;  /* 0x0000001630267c23 */ /* 0x100fe20008010828 */
[--C-:B------:R-:W-:Y:S01]  /*dba0*/  FFMA.FTZ R135, R49, UR22, -R40.reuse ;  /* 0x0000001631877c23 */ /* 0x100fe20008010828 */
[----:B------:R-:W-:Y:S01]  /*dbb0*/  FADD.FTZ R42, R142, R9 ;  /* 0x000000098e2a7221 */ /* 0x000fe20000010000 */
[----:B------:R-:W3:Y:S01]  /*dbc0*/  MUFU.EX2 R12, R12 ;  /* 0x0000000c000c7308 */ /* 0x000ee20000000800 */
[--C-:B------:R-:W-:Y:S01]  /*dbd0*/  FFMA.FTZ R129, R53, UR22, -R40.reuse ;  /* 0x0000001635817c23 */ /* 0x100fe20008010828 */
[----:B------:R-:W-:Y:S01]  /*dbe0*/  FFMA.FTZ R55, R55, UR22, -R40 ;  /* 0x0000001637377c23 */ /* 0x000fe20008010828 */
[----:B-1----:R-:W-:Y:S01]  /*dbf0*/  FADD.FTZ R3, R37, R42 ;  /* 0x0000002a25037221 */ /* 0x002fe20000010000 */
[--C-:B------:R-:W-:Y:S01]  /*dc00*/  FFMA.FTZ R131, R59, UR22, -R40.reuse ;  /* 0x000000163b837c23 */ /* 0x100fe20008010828 */
[--C-:B------:R-:W-:Y:S01]  /*dc10*/  FFMA.FTZ R125, R62, UR22, -R40.reuse ;  /* 0x000000163e7d7c23 */ /* 0x100fe20008010828 */
[----:B------:R-:W-:Y:S01]  /*dc20*/  FFMA.FTZ R65, R65, UR22, -R40 ;  /* 0x0000001641417c23 */ /* 0x000fe20008010828 */
[----:B------:R-:W-:Y:S01]  /*dc30*/  FADD.FTZ R44, R136, R3 ;  /* 0x00000003882c7221 */ /* 0x000fe20000010000 */
[----:B------:R-:W0:Y:S01]  /*dc40*/  MUFU.EX2 R145, R145 ;  /* 0x0000009100917308 */ /* 0x000e220000000800 */
[----:B--2---:R-:W-:Y:S01]  /*dc50*/  FFMA.FTZ R42, R7, R2, R8 ;  /* 0x00000002072a7223 */ /* 0x004fe20000010008 */
[----:B------:R-:W-:Y:S01]  /*dc60*/  FFMA.FTZ R2, R51, UR22, -R40 ;  /* 0x0000001633027c23 */ /* 0x000fe20008010828 */
[----:B------:R-:W-:Y:S01]  /*dc70*/  FADD.FTZ R9, R61, R44 ;  /* 0x0000002c3d097221 */ /* 0x000fe20000010000 */
[----:B------:R-:W-:Y:S01]  /*dc80*/  FFMA.FTZ R67, R67, UR22, -R40 ;  /* 0x0000001643437c23 */ /* 0x000fe20008010828 */
[----:B------:R-:W-:Y:S01]  /*dc90*/  FADD.FTZ R42, R149, R42 ;  /* 0x0000002a952a7221 */ /* 0x000fe20000010000 */
[----:B------:R-:W-:Y:S01]  /*dca0*/  FFMA.FTZ R70, R70, UR22, -R40 ;  /* 0x0000001646467c23 */ /* 0x000fe20008010828 */
[----:B------:R-:W-:Y:S01]  /*dcb0*/  FADD.FTZ R44, R138, R9 ;  /* 0x000000098a2c7221 */ /* 0x000fe20000010000 */
[----:B------:R-:W1:Y:S01]  /*dcc0*/  MUFU.EX2 R20, R20 ;  /* 0x0000001400147308 */ /* 0x000e620000000800 */
[----:B------:R-:W-:Y:S01]  /*dcd0*/  FADD.FTZ R3, R151, R42 ;  /* 0x0000002a97037221 */ /* 0x000fe20000010000 */
[--C-:B------:R-:W-:Y:S01]  /*dce0*/  FFMA.FTZ R9, R10, UR22, -R40.reuse ;  /* 0x000000160a097c23 */ /* 0x100fe20008010828 */
[--C-:B------:R-:W-:Y:S01]  /*dcf0*/  FFMA.FTZ R24, R24, UR22, -R40.reuse ;  /* 0x0000001618187c23 */ /* 0x100fe20008010828 */
[----:B------:R-:W-:Y:S01]  /*dd00*/  FFMA.FTZ R72, R72, UR22, -R40 ;  /* 0x0000001648487c23 */ /* 0x000fe20008010828 */
[----:B---3--:R-:W-:Y:S01]  /*dd10*/  FADD.FTZ R42, R12, R3 ;  /* 0x000000030c2a7221 */ /* 0x008fe20000010000 */
[----:B------:R-:W-:Y:S01]  /*dd20*/  FADD.FTZ R3, R45, R44 ;  /* 0x0000002c2d037221 */ /* 0x000fe20000010000 */
[----:B------:R-:W-:Y:S01]  /*dd30*/  FFMA.FTZ R28, R28, UR22, -R40 ;  /* 0x000000161c1c7c23 */ /* 0x000fe20008010828 */
[----:B------:R-:W2:Y:S01]  /*dd40*/  MUFU.EX2 R147, R147 ;  /* 0x0000009300937308 */ /* 0x000ea20000000800 */
[----:B0-----:R-:W-:Y:S01]  /*dd50*/  FADD.FTZ R13, R145, R42 ;  /* 0x0000002a910d7221 */ /* 0x001fe20000010000 */
[----:B------:R-:W-:Y:S01]  /*dd60*/  FADD.FTZ R42, R132, R3 ;  /* 0x00000003842a7221 */ /* 0x000fe20000010000 */
[----:B------:R-:W-:Y:S01]  /*dd70*/  FFMA.FTZ R3, R14, UR22, -R40 ;  /* 0x000000160e037c23 */ /* 0x000fe20008010828 */
[----:B------:R-:W-:Y:S01]  /*dd80*/  F2FP.BF16.F32.PACK_AB R144, R15, R144 ;  /* 0x000000900f90723e */ /* 0x000fe200000010ff */
[----:B------:R-:W-:Y:S01]  /*dd90*/  UMOV UR27, UR37 ;  /* 0x00000025001b7c82 */ /* 0x000fe20008000000 */
[----:B------:R-:W-:Y:S01]  /*dda0*/  FADD.FTZ R21, R63, R42 ;  /* 0x0000002a3f157221 */ /* 0x000fe20000010000 */
[----:B------:R-:W-:Y:S01]  /*ddb0*/  ISETP.GT.AND P2, PT, R0, UR43, PT ;  /* 0x0000002b00007c0c */ /* 0x000fe2000bf44270 */
[----:B------:R-:W0:Y:S01]  /*ddc0*/  MUFU.EX2 R26, R26 ;  /* 0x0000001a001a7308 */ /* 0x000e220000000800 */
        /* <DEDUP_REMOVED lines=8> */
[----:B--2---:R-:W-:Y:S01]  /*de50*/  FADD.FTZ R13, R147, R10 ;  /* 0x0000000a930d7221 */ /* 0x004fe20000010000 */
[----:B------:R-:W-:Y:S01]  /*de60*/  FADD.FTZ R42, R128, R21 ;  /* 0x00000015802a7221 */ /* 0x000fe20000010000 */
[-C--:B------:R-:W-:Y:S01]  /*de70*/  FMUL.FTZ R98, R98, R7.reuse ;  /* 0x0000000762627220 */ /* 0x080fe20000410000 */
[-C--:B------:R-:W-:Y:S01]  /*de80*/  FMUL.FTZ R99, R99, R7.reuse ;  /* 0x0000000763637220 */ /* 0x080fe20000410000 */
[-C--:B------:R-:W-:Y:S01]  /*de90*/  FMUL.FTZ R102, R102, R7.reuse ;  /* 0x0000000766667220 */ /* 0x080fe20000410000 */
[----:B------:R-:W-:Y:S01]  /*dea0*/  FADD.FTZ R21, R57, R42 ;  /* 0x0000002a39157221 */ /* 0x000fe20000010000 */
        /* <DEDUP_REMOVED lines=15> */
[----:B------:R-:W-:Y:S01]  /*dfa0*/  FMUL.FTZ R119, R119, R7 ;  /* 0x0000000777777220 */ /* 0x000fe20000410000 */
[----:B------:R-:W-:Y:S01]  /*dfb0*/  F2FP.BF16.F32.PACK_AB R148, R83, R148 ;  /* 0x000000945394723e */ /* 0x000fe200000010ff */
[----:B------:R-:W1:Y:S01]  /*dfc0*/  MUFU.EX2 R32, R32 ;  /* 0x0000002000207308 */ /* 0x000e620000000800 */
[----:B--2---:R-:W-:Y:S01]  /*dfd0*/  FADD.FTZ R14, R30, R13 ;  /* 0x0000000d1e0e7221 */ /* 0x004fe20000010000 */
[----:B------:R-:W-:Y:S01]  /*dfe0*/  F2FP.BF16.F32.PACK_AB R150, R33, R150 ;  /* 0x000000962196723e */ /* 0x000fe200000010ff */
[----:B------:R-:W-:Y:S01]  /*dff0*/  VIADD R0, R0, 0xffffffff ;  /* 0xffffffff00007836 */ /* 0x000fe20000000000 */
[----:B------:R-:W-:Y:S01]  /*e000*/  F2FP.BF16.F32.PACK_AB R146, R25, R146 ;  /* 0x000000921992723e */ /* 0x000fe200000010ff */
[----:B------:R-:W-:Y:S01]  /*e010*/  IMAD.MOV.U32 R5, RZ, RZ, R4 ;  /* 0x000000ffff057224 */ /* 0x000fe200078e0004 */
[----:B------:R-:W-:Y:S01]  /*e020*/  F2FP.BF16.F32.PACK_AB R140, R29, R140 ;  /* 0x0000008c1d8c723e */ /* 0x000fe200000010ff */
[----:B------:R-:W-:Y:S01]  /*e030*/  IMAD.MOV.U32 R7, RZ, RZ, R6 ;  /* 0x000000ffff077224 */ /* 0x000fe200078e0006 */
        /* <DEDUP_REMOVED lines=8> */
[----:B------:R-:W-:Y:S02]  /*e0c0*/  F2FP.BF16.F32.PACK_AB R134, R71, R134 ;  /* 0x000000864786723e */ /* 0x000fe400000010ff */
[----:B------:R-:W-:-:S02]  /*e0d0*/  F2FP.BF16.F32.PACK_AB R128, R57, R128 ;  /* 0x000000803980723e */ /* 0x000fc400000010ff */
[----:B------:R-:W-:Y:S01]  /*e0e0*/  MUFU.EX2 R139, R139 ;  /* 0x0000008b008b7308 */ /* 0x000fe20000000800 */
[----:B--2---:R-:W-:Y:S01]  /*e0f0*/  FADD.FTZ R13, R137, R40 ;  /* 0x00000028890d7221 */ /* 0x004fe20000010000 */
[----:B------:R-:W-:Y:S02]  /*e100*/  F2FP.BF16.F32.PACK_AB R130, R73, R130 ;  /* 0x000000824982723e */ /* 0x000fe400000010ff */
[----:B------:R-:W-:Y:S02]  /*e110*/  F2FP.BF16.F32.PACK_AB R149, R149, R8 ;  /* 0x000000089595723e */ /* 0x000fe400000010ff */
[----:B------:R-:W-:Y:S02]  /*e120*/  F2FP.BF16.F32.PACK_AB R151, R12, R151 ;  /* 0x000000970c97723e */ /* 0x000fe400000010ff */
[----:B------:R-:W1:Y:S01]  /*e130*/  MUFU.EX2 R77, R77 ;  /* 0x0000004d004d7308 */ /* 0x000e620000000800 */
[----:B0-----:R-:W-:Y:S01]  /*e140*/  FADD.FTZ R40, R34, R13 ;  /* 0x0000000d22287221 */ /* 0x001fe20000010000 */
[----:B------:R-:W-:-:S02]  /*e150*/  F2FP.BF16.F32.PACK_AB R145, R20, R145 ;  /* 0x000000911491723e */ /* 0x000fc400000010ff */
[----:B------:R-:W-:Y:S02]  /*e160*/  F2FP.BF16.F32.PACK_AB R147, R26, R147 ;  /* 0x000000931a93723e */ /* 0x000fe400000010ff */
[----:B------:R-:W-:Y:S02]  /*e170*/  F2FP.BF16.F32.PACK_AB R141, R30, R141 ;  /* 0x0000008d1e8d723e */ /* 0x000fe400000010ff */
[----:B------:R-:W-:Y:S01]  /*e180*/  MUFU.EX2 R36, R43 ;  /* 0x0000002b00247308 */ /* 0x000fe20000000800 */
[----:B------:R-:W-:Y:S02]  /*e190*/  F2FP.BF16.F32.PACK_AB R143, R32, R143 ;  /* 0x0000008f208f723e */ /* 0x000fe400000010ff */
[----:B------:R-:W-:-:S05]  /*e1a0*/  F2FP.BF16.F32.PACK_AB R137, R34, R137 ;  /* 0x000000892289723e */ /* 0x000fca00000010ff */
[----:B------:R-:W0:Y:S01]  /*e1b0*/  MUFU.EX2 R126, R126 ;  /* 0x0000007e007e7308 */ /* 0x000e220000000800 */
[C---:B-1----:R-:W-:Y:S01]  /*e1c0*/  FADD.FTZ R13, R77.reuse, R42 ;  /* 0x0000002a4d0d7221 */ /* 0x042fe20000010000 */
        /* <DEDUP_REMOVED lines=12> */
[----:B-1----:R-:W-:Y:S01]  /*e290*/  FADD.FTZ R9, R139, R40 ;  /* 0x000000288b097221 */ /* 0x002fe20000010000 */
[----:B------:R-:W-:-:S03]  /*e2a0*/  F2FP.BF16.F32.PACK_AB R139, R36, R139 ;  /* 0x0000008b248b723e */ /* 0x000fc600000010ff */
[----:B------:R-:W-:-:S03]  /*e2b0*/  FADD.FTZ R40, R36, R9 ;  /* 0x0000000924287221 */ /* 0x000fc60000010000 */
[----:B------:R-:W-:Y:S01]  /*e2c0*/  MUFU.EX2 R2, R2 ;  /* 0x0000000200027308 */ /* 0x000fe20000000800 */
[----:B------:R-:W-:Y:S01]  /*e2d0*/  FADD.FTZ R9, R133, R40 ;  /* 0x0000002885097221 */ /* 0x000fe20000010000 */
[----:B------:R-:W-:-:S03]  /*e2e0*/  F2FP.BF16.F32.PACK_AB R133, R38, R133 ;  /* 0x000000852685723e */ /* 0x000fc600000010ff */
[----:B------:R-:W-:-:S03]  /*e2f0*/  FADD.FTZ R40, R38, R9 ;  /* 0x0000000926287221 */ /* 0x000fc60000010000 */
[----:B------:R-:W1:Y:S01]  /*e300*/  MUFU.EX2 R122, R122 ;  /* 0x0000007a007a7308 */ /* 0x000e620000000800 */
[C---:B0-----:R-:W-:Y:S01]  /*e310*/  FADD.FTZ R9, R75.reuse, R42 ;  /* 0x0000002a4b097221 */ /* 0x041fe20000010000 */
[----:B------:R-:W-:-:S06]  /*e320*/  F2FP.BF16.F32.PACK_AB R120, R75, R120 ;  /* 0x000000784b78723e */ /* 0x000fcc00000010ff */
[----:B------:R-:W0:Y:S08]  /*e330*/  MUFU.EX2 R129, R129 ;  /* 0x0000008100817308 */ /* 0x000e300000000800 */
[----:B------:R-:W2:Y:S01]  /*e340*/  MUFU.EX2 R10, R55 ;  /* 0x00000037000a7308 */ /* 0x000ea20000000800 */
[----:B-1----:R-:W-:-:S07]  /*e350*/  FADD.FTZ R42, R122, R9 ;  /* 0x000000097a2a7221 */ /* 0x002fce0000010000 */
[----:B------:R-:W1:Y:S08]  /*e360*/  MUFU.EX2 R131, R131 ;  /* 0x0000008300837308 */ /* 0x000e700000000800 */
[----:B------:R3:W-:Y:S08]  /*e370*/  MUFU.EX2 R15, R3 ;  /* 0x00000003000f7308 */ /* 0x0007f00000000800 */
[----:B------:R-:W4:Y:S01]  /*e380*/  MUFU.EX2 R125, R125 ;  /* 0x0000007d007d7308 */ /* 0x000f220000000800 */
[----:B---3--:R-:W-:Y:S01]  /*e390*/  FADD.FTZ R3, R135, R40 ;  /* 0x0000002887037221 */ /* 0x008fe20000010000 */
[----:B------:R-:W-:-:S03]  /*e3a0*/  F2FP.BF16.F32.PACK_AB R135, R2, R135 ;  /* 0x000000870287723e */ /* 0x000fc600000010ff */
[----:B------:R-:W-:-:S03]  /*e3b0*/  FADD.FTZ R40, R2, R3 ;  /* 0x0000000302287221 */ /* 0x000fc60000010000 */
[----:B------:R-:W3:Y:S01]  /*e3c0*/  MUFU.EX2 R65, R65 ;  /* 0x0000004100417308 */ /* 0x000ee20000000800 */
[----:B0-----:R-:W-:Y:S01]  /*e3d0*/  FADD.FTZ R9, R129, R40 ;  /* 0x0000002881097221 */ /* 0x001fe20000010000 */
[----:B--2---:R-:W-:-:S03]  /*e3e0*/  F2FP.BF16.F32.PACK_AB R129, R10, R129 ;  /* 0x000000810a81723e */ /* 0x004fc600000010ff */
[----:B------:R-:W-:-:S03]  /*e3f0*/  FADD.FTZ R40, R10, R9 ;  /* 0x000000090a287221 */ /* 0x000fc60000010000 */
[----:B------:R-:W0:Y:S01]  /*e400*/  MUFU.EX2 R67, R67 ;  /* 0x0000004300437308 */ /* 0x000e220000000800 */
[----:B-1----:R-:W-:Y:S01]  /*e410*/  FADD.FTZ R9, R131, R40 ;  /* 0x0000002883097221 */ /* 0x002fe20000010000 */
[----:B------:R-:W-:-:S03]  /*e420*/  F2FP.BF16.F32.PACK_AB R131, R14, R131 ;  /* 0x000000830e83723e */ /* 0x000fc600000010ff */
[----:B------:R-:W-:-:S03]  /*e430*/  FADD.FTZ R40, R14, R9 ;  /* 0x000000090e287221 */ /* 0x000fc60000010000 */
[----:B------:R-:W1:Y:S01]  /*e440*/  MUFU.EX2 R121, R70 ;  /* 0x0000004600797308 */ /* 0x000e620000000800 */
[----:B----4-:R-:W-:Y:S01]  /*e450*/  FADD.FTZ R40, R125, R40 ;  /* 0x000000287d287221 */ /* 0x010fe20000010000 */
[----:B------:R-:W-:-:S03]  /*e460*/  F2FP.BF16.F32.PACK_AB R125, R15, R125 ;  /* 0x0000007d0f7d723e */ /* 0x000fc600000010ff */
[----:B------:R-:W-:-:S03]  /*e470*/  FADD.FTZ R40, R15, R40 ;  /* 0x000000280f287221 */ /* 0x000fc60000010000 */
[----:B------:R-:W2:Y:S01]  /*e480*/  MUFU.EX2 R24, R24 ;  /* 0x0000001800187308 */ /* 0x000ea20000000800 */
[----:B---3--:R-:W-:Y:S01]  /*e490*/  FADD.FTZ R40, R65, R40 ;  /* 0x0000002841287221 */ /* 0x008fe20000010000 */
[----:B0-----:R-:W-:-:S03]  /*e4a0*/  F2FP.BF16.F32.PACK_AB R127, R67, R65 ;  /* 0x00000041437f723e */ /* 0x001fc600000010ff */
[----:B------:R-:W-:-:S03]  /*e4b0*/  FADD.FTZ R40, R67, R40 ;  /* 0x0000002843287221 */ /* 0x000fc60000010000 */
        /* <DEDUP_REMOVED lines=12> */
.L_x_13487:
[----:B------:R-:W-:Y:S06]  /*e580*/  BAR.ARV 0x8, 0x200 ;  /* 0x0208000000007b1d */ /* 0x000fec0000002000 */
[----:B------:R-:W-:Y:S05]  /*e590*/  @!P0 BRA `(.L_x_13505) ;  /* 0x0000000000048947 */ /* 0x000fea0003800000 */
[----:B------:R-:W-:Y:S01]  /*e5a0*/  BPT.TRAP 0x1 ;  /* 0x000000040000795c */ /* 0x000fe20000300000 */
.L_x_13505:
[----:B------:R-:W-:Y:S01]  /*e5b0*/  ULEA UR5, UR37, UR45, 0x3 ;  /* 0x0000002d25057291 */ /* 0x000fe2000f8e183f */
[----:B------:R-:W-:-:S05]  /*e5c0*/  IMAD.U32 R0, RZ, RZ, UR36 ;  /* 0x00000024ff007e24 */ /* 0x000fca000f8e00ff */
[----:B------:R-:W-:-:S04]  /*e5d0*/  SHF.L.U32 R0, R0, 0x1f, RZ ;  /* 0x0000001f00007819 */ /* 0x000fc800000006ff */
[----:B------:R0:W1:Y:S01]  /*e5e0*/  SYNCS.PHASECHK.TRANS64.TRYWAIT P2, [UR5+0x16850], R0 ;  /* 0x01685000ff0075a7 */ /* 0x0000620008040145 */
[----:B------:R-:W-:Y:S05]  /*e5f0*/  @!P0 BRA `(.L_x_13506) ;  /* 0x0000000000048947 */ /* 0x000fea0003800000 */
[----:B------:R-:W-:Y:S01]  /*e600*/  BPT.TRAP 0x1 ;  /* 0x000000040000795c */ /* 0x000fe20000300000 */
.L_x_13506:
[----:B-1----:R-:W-:Y:S05]  /*e610*/  @P2 BRA `(.L_x_13507) ;  /* 0x0000000000082947 */ /* 0x002fea0003800000 */
[----:B------:R-:W1:Y:S02]  /*e620*/  SYNCS.PHASECHK.TRANS64.TRYWAIT P0, [UR5+0x16850], R0 ;  /* 0x01685000ff0075a7 */ /* 0x000e640008000145 */
[----:B-1----:R-:W-:Y:S05]  /*e630*/  @!P0 BRA `(.L_x_13508) ;  /* 0x0000005c00d88947 */ /* 0x002fea0003800000 */
.L_x_13507:
[----:B------:R-:W-:Y:S01]  /*e640*/  UIADD3 UR45, UR45, 0x400, URZ ;  /* 0x000004002d2d7890 */ /* 0x000fe2000fffe03f */
[----:B------:R-:W-:Y:S01]  /*e650*/  WARPGROUP.ARRIVE ;  /* 0x00000000000079c5 */ /* 0x000fe20000000000 */
[----:B------:R-:W-:Y:S01]  /*e660*/  UMOV UR7, 0x40000040 ;  /* 0x4000004000077882 */ /* 0x000fe20000000000 */
[----:B01----:R-:W0:Y:S01]  /*e670*/  SHFL.BFLY PT, R0, R3, 0x2, 0x1f ;  /* 0x0c401f0003007f89 */ /* 0x003e2200000e0000 */
[----:B------:R-:W-:Y:S01]  /*e680*/  USHF.R.U32.HI UR45, URZ, 0x4, UR45 ;  /* 0x000000043f2d7899 */ /* 0x000fe2000801162d */
[----:B------:R-:W-:Y:S01]  /*e690*/  CS2R R26, SRZ ;  /* 0x00000000001a7805 */ /* 0x000fe2000001ff00 */
[----:B------:R-:W-:Y:S01]  /*e6a0*/  IMAD.U32 R10, RZ, RZ, UR22 ;  /* 0x00000016ff0a7e24 */ /* 0x000fe2000f8e00ff */
[----:B------:R-:W1:Y:S01]  /*e6b0*/  SHFL.BFLY PT, R5, R2, 0x2, 0x1f ;  /* 0x0c401f0002057f89 */ /* 0x000e6200000e0000 */
[----:B------:R-:W-:Y:S01]  /*e6c0*/  ULOP3.LUT UR4, UR45, 0x3fff, URZ, 0xc0, !UPT ;  /* 0x00003fff2d047892 */ /* 0x000fe2000f8ec03f */
[----:B------:R-:W-:Y:S01]  /*e6d0*/  IMAD.MOV.U32 R30, RZ, RZ, -0x800000 ;  /* 0xff800000ff1e7424 */ /* 0x000fe200078e00ff */
[----:B------:R-:W-:-:S02]  /*e6e0*/  UIADD3 UR46, UR46, 0x1, URZ ;  /* 0x000000012e2e7890 */ /* 0x000fc4000fffe03f */
[----:B------:R-:W-:Y:S02]  /*e6f0*/  ULEA UR4, UR37, UR4, 0xa ;  /* 0x0000000425047291 */ /* 0x000fe4000f8e503f */
[----:B------:R-:W-:-:S04]  /*e700*/  UIADD3 UR37, UR37, 0x1, URZ ;  /* 0x0000000125257890 */ /* 0x000fc8000fffe03f */
[----:B------:R-:W-:Y:S01]  /*e710*/  UISETP.NE.AND UP0, UPT, UR37, 0x2, UPT ;  /* 0x000000022500788c */ /* 0x000fe2000bf05270 */
[----:B------:R-:W-:Y:S02]  /*e720*/  UMOV UR6, UR4 ;  /* 0x0000000400067c82 */ /* 0x000fe40008000000 */
[----:B------:R-:W-:Y:S01]  /*e730*/  HGMMA.64x64x16.F32.BF16 R88, R148, gdesc[UR4].tnspB, R88, gsb0 ;  /* 0x40e0000494587df0 */ /* 0x000fe20008001858 */
[----:B------:R-:W-:Y:S01]  /*e740*/  UIADD3 UR6, UR4, 0x80, URZ ;  /* 0x0000008004067890 */ /* 0x000fe2000fffe03f */
[----:B------:R-:W-:Y:S01]  /*e750*/  UMOV UR7, 0x40000040 ;  /* 0x4000004000077882 */ /* 0x000fe20000000000 */
[----:B------:R-:W-:Y:S01]  /*e760*/  USEL UR37, UR37, URZ, UP0 ;  /* 0x0000003f25257287 */ /* 0x000fe20008000000 */
[----:B0-----:R-:W-:Y:S01]  /*e770*/  FADD.FTZ R0, R0, R3 ;  /* 0x0000000300007221 */ /* 0x001fe20000010000 */
[----:B------:R-:W-:Y:S02]  /*e780*/  IMAD.U32 R3, RZ, RZ, UR22 ;  /* 0x00000016ff037e24 */ /* 0x000fe4000f8e00ff */
[----:B-1----:R-:W-:-:S02]  /*e790*/  FADD.FTZ R7, R5, R2 ;  /* 0x0000000205077221 */ /* 0x002fc40000010000 */
[----:B------:R-:W0:Y:S04]  /*e7a0*/  SHFL.BFLY PT, R5, R0, 0x1, 0x1f ;  /* 0x0c201f0000057f89 */ /* 0x000e2800000e0000 */
[----:B------:R-:W1:Y:S01]  /*e7b0*/  SHFL.BFLY PT, R8, R7, 0x1, 0x1f ;  /* 0x0c201f0007087f89 */ /* 0x000e6200000e0000 */
[----:B0-----:R-:W-:Y:S01]  /*e7c0*/  FADD.FTZ R9, R0, R5 ;  /* 0x0000000500097221 */ /* 0x001fe20000010000 */
[----:B------:R-:W-:Y:S02]  /*e7d0*/  IMAD.MOV.U32 R0, RZ, RZ, -0x800000 ;  /* 0xff800000ff007424 */ /* 0x000fe400078e00ff */
[----:B-1----:R-:W-:Y:S02]  /*e7e0*/  FADD.FTZ R8, R7, R8 ;  /* 0x0000000807087221 */ /* 0x002fe40000010000 */
[----:B------:R-:W-:Y:S01]  /*e7f0*/  FSETP.NE.FTZ.AND P0, PT, R9, RZ, PT ;  /* 0x000000ff0900720b */ /* 0x000fe20003f15000 */
[----:B------:R-:W-:-:S02]  /*e800*/  IMAD.U32 R7, RZ, RZ, UR5 ;  /* 0x00000005ff077e24 */ /* 0x000fc4000f8e00ff */
[----:B------:R-:W-:Y:S02]  /*e810*/  FSETP.NE.FTZ.AND P2, PT, R8, RZ, PT ;  /* 0x000000ff0800720b */ /* 0x000fe40003f55000 */
[----:B------:R-:W-:-:S05]  /*e820*/  @!P1 VIADD R7, R7, 0x16860 ;  /* 0x0001686007079836 */ /* 0x000fca0000000000 */
[----:B------:R-:W-:-:S03]  /*e830*/  @!P1 PRMT R7, RZ, 0x654, R7 ;  /* 0x00000654ff079816 */ /* 0x000fc60000000007 */
[----:B------:R-:W0:Y:S01]  /*e840*/  @P0 MUFU.LG2 R2, R9 ;  /* 0x0000000900020308 */ /* 0x000e220000000c00 */
[----:B------:R-:W-:Y:S02]  /*e850*/  @P0 FMUL.FTZ R3, R3, 0.69314718246459960938 ;  /* 0x3f31721803030820 */ /* 0x000fe40000410000 */
[----:B------:R-:W-:-:S05]  /*e860*/  @P2 FMUL.FTZ R10, R10, 0.69314718246459960938 ;  /* 0x3f3172180a0a2820 */ /* 0x000fca0000410000 */
[----:B------:R-:W1:Y:S08]  /*e870*/  @P2 MUFU.LG2 R5, R8 ;  /* 0x0000000800052308 */ /* 0x000e700000000c00 */
[----:B------:R-:W2:Y:S01]  /*e880*/  @P0 MUFU.RCP R26, R9 ;  /* 0x00000009001a0308 */ /* 0x000ea20000001000 */
[----:B0-----:R-:W-:-:S04]  /*e890*/  @P0 FMUL.FTZ R2, R2, 0.69314718246459960938 ;  /* 0x3f31721802020820 */ /* 0x001fc80000410000 */
[----:B------:R-:W-:Y:S01]  /*e8a0*/  @P0 FFMA.FTZ R30, R3, R4, R2 ;  /* 0x00000004031e0223 */ /* 0x000fe20000010002 */
[----:B------:R-:W-:Y:S02]  /*e8b0*/  PLOP3.LUT P0, PT, PT, PT, PT, 0x8, 0x0 ;  /* 0x000000000000781c */ /* 0x000fe40003f0e170 */
[----:B------:R-:W0:Y:S01]  /*e8c0*/  @P2 MUFU.RCP R27, R8 ;  /* 0x00000008001b2308 */ /* 0x000e220000001000 */
[----:B------:R-:W-:Y:S02]  /*e8d0*/  WARPGROUP.DEPBAR.LE gsb0, 0x0 ;  /* 0x00008000000079c5 */ /* 0x000fe40000010000 */
[----:B------:R-:W-:Y:S01]  /*e8e0*/  WARPGROUP.ARRIVE ;  /* 0x00000000000079c5 */ /* 0x000fe20000000000 */
[----:B-1----:R-:W-:-:S04]  /*e8f0*/  @P2 FMUL.FTZ R5, R5, 0.69314718246459960938 ;  /* 0x3f31721805052820 */ /* 0x002fc80000410000 */
[----:B------:R-:W-:Y:S01]  /*e900*/  @P2 FFMA.FTZ R0, R10, R6, R5 ;  /* 0x000000060a002223 */ /* 0x000fe20000010005 */
[----:B------:R-:W-:Y:S01]  /*e910*/  HGMMA.64x64x16.F32.BF16 R88, R144, gdesc[UR4].tnspB, R88, gsb0 ;  /* 0x40e0000490587df0 */ /* 0x000fe20008001858 */
[----:B------:R-:W-:Y:S01]  /*e920*/  UIADD3 UR6, UR4, 0x100, URZ ;  /* 0x0000010004067890 */ /* 0x000fe2000fffe03f */
[----:B------:R-:W-:Y:S01]  /*e930*/  UMOV UR7, 0x40000040 ;  /* 0x4000004000077882 */ /* 0x000fe20000000000 */
[----:B------:R-:W-:Y:S02]  /*e940*/  WARPGROUP.DEPBAR.LE gsb0, 0x0 ;  /* 0x00008000000079c5 */ /* 0x000fe40000010000 */
[----:B------:R-:W-:-:S06]  /*e950*/  WARPGROUP.ARRIVE ;  /* 0x00000000000079c5 */ /* 0x000fcc0000000000 */
        /* <DEDUP_REMOVED lines=18> */
[----:B------:R-:W-:Y:S01]  /*ea80*/  UIADD3 UR4, UR4, 0x380, URZ ;  /* 0x0000038004047890 */ /* 0x000fe2000fffe03f */
[----:B------:R-:W-:Y:S02]  /*ea90*/  WARPGROUP.DEPBAR.LE gsb0, 0x0 ;  /* 0x00008000000079c5 */ /* 0x000fe40000010000 */
[----:B------:R-:W-:-:S06]  /*eaa0*/  WARPGROUP.ARRIVE ;  /* 0x00000000000079c5 */ /* 0x000fcc0000000000 */
[----:B------:R-:W-:Y:S01]  /*eab0*/  HGMMA.64x64x16.F32.BF16 R88, R124, gdesc[UR4].tnspB, R88, gsb0 ;  /* 0x40e000047c587df0 */ /* 0x000fe20008001858 */
[----:B------:R-:W-:Y:S01]  /*eac0*/  UMOV UR6, UR4 ;  /* 0x0000000400067c82 */ /* 0x000fe20008000000 */
[----:B------:R-:W-:Y:S01]  /*ead0*/  UMOV UR7, 0x40000040 ;  /* 0x4000004000077882 */ /* 0x000fe20000000000 */
[----:B------:R-:W-:-:S04]  /*eae0*/  USEL UR4, URZ, 0x1, UP0 ;  /* 0x000000013f047887 */ /* 0x000fc80008000000 */
[----:B------:R-:W-:Y:S01]  /*eaf0*/  ULOP3.LUT UR36, UR36, UR4, URZ, 0x3c, !UPT ;  /* 0x0000000424247292 */ /* 0x000fe2000f8e3c3f */
[----:B------:R-:W-:Y:S02]  /*eb00*/  WARPGROUP.DEPBAR.LE gsb0, 0x0 ;  /* 0x00008000000079c5 */ /* 0x000fe40000010000 */
[----:B------:R-:W-:-:S06]  /*eb10*/  WARPGROUP.ARRIVE ;  /* 0x00000000000079c5 */ /* 0x000fcc0000000000 */
[----:B------:R-:W-:Y:S03]  /*eb20*/  HGMMA.64x64x16.F32.BF16 R88, R120, gdesc[UR4].tnspB, R88, gsb0 ;  /* 0x40e0000478587df0 */ /* 0x000fe60008001858 */
        /* <DEDUP_REMOVED lines=34> */
.L_x_13438:
        /* <DEDUP_REMOVED lines=12> */
[----:B------:R-:W-:Y:S01]  /*ee10*/  USHF.R.S32.HI UR12, URZ, 0x1f, UR42 ;  /* 0x0000001f3f0c7899 */ /* 0x000fe2000801142a */
[----:B------:R-:W-:Y:S01]  /*ee20*/  VIADD R45, R17, UR39 ;  /* 0x00000027112d7c36 */ /* 0x000fe20008000000 */
        /* <DEDUP_REMOVED lines=18> */
[----:B------:R-:W-:Y:S01]  /*ef50*/  ULDC UR5, c[0x0][0xa88] ;  /* 0x0002a20000057ab9 */ /* 0x000fe20000000800 */
[----:B------:R-:W-:Y:S01]  /*ef60*/  BAR.SYNC.DEFER_BLOCKING 0x1, 0x180 ;  /* 0x0046000000007b1d */ /* 0x000fe20000010000 */
[----:B-1----:R-:W-:-:S05]  /*ef70*/  ISETP.NE.AND P1, PT, R32, 0x1, PT ;  /* 0x000000012000780c */ /* 0x002fca0003f25270 */
[----:B------:R-:W-:Y:S01]  /*ef80*/  ULDC.64 UR10, c[0x0][0xaf0] ;  /* 0x0002bc00000a7ab9 */ /* 0x000fe20000000a00 */
[----:B------:R-:W-:Y:S02]  /*ef90*/  MOV R2, R31 ;  /* 0x0000001f00027202 */ /* 0x000fe40000000f00 */
[----:B0-----:R-:W-:-:S03]  /*efa0*/  MOV R3, R4 ;  /* 0x0000000400037202 */ /* 0x001fc60000000f00 */
[--C-:B------:R-:W-:Y:S02]  /*efb0*/  IMAD.WIDE R10, R156, 0x2, R2.reuse ;  /* 0x000000029c0a7825 */ /* 0x100fe400078e0202 */
[----:B------:R-:W0:Y:S02]  /*efc0*/  @P1 LDC R20, c[0x0][0xbec] ;  /* 0x0002fb00ff141b82 */ /* 0x000e240000000800 */
[----:B------:R-:W-:Y:S01]  /*efd0*/  IMAD.WIDE R2, R5, 0x2, R2 ;  /* 0x0000000205027825 */ /* 0x000fe200078e0202 */
[C---:B------:R-:W-:Y:S02]  /*efe0*/  LOP3.LUT R4, R10.reuse, 0x380, RZ, 0xc0, !PT ;  /* 0x000003800a047812 */ /* 0x040fe400078ec0ff */
[----:B------:R-:W-:Y:S02]  /*eff0*/  IADD3 R39, P0, R10, 0x60, RZ ;  /* 0x000000600a277810 */ /* 0x000fe40007f1e0ff */
[----:B------:R-:W-:Y:S01]  /*f000*/  SHF.R.U64 R5, R4, 0x3, RZ ;  /* 0x0000000304057819 */ /* 0x000fe200000012ff */
[----:B------:R-:W1:Y:S01]  /*f010*/  @P1 LDC R43, c[0x0][0xbf0] ;  /* 0x0002fc00ff2b1b82 */ /* 0x000e620000000800 */
[----:B------:R-:W-:Y:S01]  /*f020*/  LOP3.LUT R4, R39, 0x380, RZ, 0xc0, !PT ;  /* 0x0000038027047812 */ /* 0x000fe200078ec0ff */
[----:B------:R-:W-:Y:S01]  /*f030*/  IMAD.X R9, RZ, RZ, R11, P0 ;  /* 0x000000ffff097224 */ /* 0x000fe200000e060b */
[----:B------:R-:W-:-:S02]  /*f040*/  IADD3 R37, P2, R10, 0x40, RZ ;  /* 0x000000400a257810 */ /* 0x000fc40007f5e0ff */
[----:B------:R-:W-:Y:S02]  /*f050*/  SHF.R.U64 R4, R4, 0x3, RZ ;  /* 0x0000000304047819 */ /* 0x000fe400000012ff */
[----:B------:R-:W-:Y:S01]  /*f060*/  IADD3 R33, P3, R10, 0x20, RZ ;  /* 0x000000200a217810 */ /* 0x000fe20007f7e0ff */
[--C-:B------:R-:W-:Y:S01]  /*f070*/  IMAD.X R7, RZ, RZ, R11.reuse, P2 ;  /* 0x000000ffff077224 */ /* 0x100fe200010e060b */
[----:B------:R-:W-:Y:S02]  /*f080*/  LOP3.LUT R6, R37, 0x380, RZ, 0xc0, !PT ;  /* 0x0000038025067812 */ /* 0x000fe400078ec0ff */
[----:B------:R-:W-:Y:S02]  /*f090*/  LOP3.LUT R8, R4, R39, RZ, 0x3c, !PT ;  /* 0x0000002704087212 */ /* 0x000fe400078e3cff */
[----:B------:R-:W-:Y:S01]  /*f0a0*/  LOP3.LUT R10, R5, R10, RZ, 0x3c, !PT ;  /* 0x0000000a050a7212 */ /* 0x000fe200078e3cff */
[----:B------:R-:W-:Y:S01]  /*f0b0*/  IMAD.X R5, RZ, RZ, R11, P3 ;  /* 0x000000ffff057224 */ /* 0x000fe200018e060b */
[----:B------:R-:W-:Y:S01]  /*f0c0*/  LOP3.LUT R4, R33, 0x380, RZ, 0xc0, !PT ;  /* 0x0000038021047812 */ /* 0x000fe200078ec0ff */
[----:B0-----:R-:W-:Y:S01]  /*f0d0*/  @P1 IMAD.HI.U32 R20, R45, R20, RZ ;  /* 0x000000142d141227 */ /* 0x001fe200078e00ff */
[----:B------:R-:W-:-:S02]  /*f0e0*/  SHF.R.U64 R6, R6, 0x3, RZ ;  /* 0x0000000306067819 */ /* 0x000fc400000012ff */
[----:B------:R-:W-:Y:S02]  /*f0f0*/  IADD3 R39, P3, R2, 0x1800, RZ ;  /* 0x0000180002277810 */ /* 0x000fe40007f7e0ff */
[----:B------:R-:W-:Y:S02]  /*f100*/  SHF.R.U64 R4, R4, 0x3, RZ ;  /* 0x0000000304047819 */ /* 0x000fe400000012ff */
[----:B------:R-:W-:Y:S01]  /*f110*/  LOP3.LUT R6, R6, R37, RZ, 0x3c, !PT ;  /* 0x0000002506067212 */ /* 0x000fe200078e3cff */
[----:B------:R-:W-:Y:S01]  /*f120*/  IMAD.X R29, RZ, RZ, R3, P3 ;  /* 0x000000ffff1d7224 */ /* 0x000fe200018e0603 */
[----:B------:R-:W-:Y:S02]  /*f130*/  LOP3.LUT R28, R39, 0x380, RZ, 0xc0, !PT ;  /* 0x00000380271c7812 */ /* 0x000fe400078ec0ff */
[----:B------:R-:W-:Y:S02]  /*f140*/  IADD3 R37, P2, R2, 0x3000, RZ ;  /* 0x0000300002257810 */ /* 0x000fe40007f5e0ff */
[----:B------:R-:W-:Y:S01]  /*f150*/  LOP3.LUT R4, R4, R33, RZ, 0x3c, !PT ;  /* 0x0000002104047212 */ /* 0x000fe200078e3cff */
[----:B------:R-:W-:Y:S01]  /*f160*/  IMAD.MOV.U32 R33, RZ, RZ, R45 ;  /* 0x000000ffff217224 */ /* 0x000fe200078e002d */
[----:B------:R-:W-:Y:S01]  /*f170*/  SHF.R.U64 R28, R28, 0x3, RZ ;  /* 0x000000031c1c7819 */ /* 0x000fe200000012ff */
[----:B------:R-:W-:Y:S01]  /*f180*/  IMAD.X R21, RZ, RZ, R3, P2 ;  /* 0x000000ffff157224 */ /* 0x000fe200010e0603 */
[----:B------:R-:W-:-:S02]  /*f190*/  LOP3.LUT R36, R37, 0x380, RZ, 0xc0, !PT ;  /* 0x0000038025247812 */ /* 0x000fc400078ec0ff */
[----:B-1----:R-:W-:Y:S02]  /*f1a0*/  @P1 SHF.R.U32.HI R33, RZ, R43, R20 ;  /* 0x0000002bff211219 */ /* 0x002fe40000011614 */
[----:B------:R-:W-:Y:S02]  /*f1b0*/  LOP3.LUT R28, R28, R39, RZ, 0x3c, !PT ;  /* 0x000000271c1c7212 */ /* 0x000fe400078e3cff */
[----:B------:R-:W-:Y:S01]  /*f1c0*/  SHF.R.U64 R20, R36, 0x3, RZ ;  /* 0x0000000324147819 */ /* 0x000fe200000012ff */
[----:B------:R-:W-:Y:S01]  /*f1d0*/  IMAD.MOV R39, RZ, RZ, -R33 ;  /* 0x000000ffff277224 */ /* 0x000fe200078e0a21 */
[----:B------:R-:W-:Y:S01]  /*f1e0*/  MOV R44, R10 ;  /* 0x0000000a002c7202 */ /* 0x000fe20000000f00 */
[----:B------:R-:W-:Y:S01]  /*f1f0*/  IMAD.U32 R36, RZ, RZ, UR8 ;  /* 0x00000008ff247e24 */ /* 0x000fe2000f8e00ff */
[----:B------:R-:W-:Y:S01]  /*f200*/  LOP3.LUT R20, R20, R37, RZ, 0x3c, !PT ;  /* 0x0000002514147212 */ /* 0x000fe200078e3cff */
[----:B------:R-:W-:Y:S01]  /*f210*/  IMAD R37, R32, R39, R45 ;  /* 0x0000002720257224 */ /* 0x000fe200078e022d */
[----:B------:R-:W-:Y:S01]  /*f220*/  SHF.R.S32.HI R11, RZ, 0x1f, R33 ;  /* 0x0000001fff0b7819 */ /* 0x000fe20000011421 */
[----:B------:R-:W-:Y:S01]  /*f230*/  ULDC.64 UR8, c[0x0][0xae8] ;  /* 0x0002ba0000087ab9 */ /* 0x000fe20000000a00 */
[----:B------:R-:W-:-:S02]  /*f240*/  IADD3 R10, P0, R33, UR6, RZ ;  /* 0x00000006210a7c10 */ /* 0x000fc4000ff1e0ff */
[----:B------:R-:W-:Y:S02]  /*f250*/  SHF.R.S32.HI R33, RZ, 0x1f, R37 ;  /* 0x0000001fff217819 */ /* 0x000fe40000011425 */
[----:B------:R-:W-:Y:S01]  /*f260*/  IADD3.X R11, R11, UR7, R36, P0, !PT ;  /* 0x000000070b0b7c10 */ /* 0x000fe200087fe424 */
[----:B------:R-:W-:Y:S01]  /*f270*/  ULDC.64 UR6, c[0x0][0xb88] ;  /* 0x0002e20000067ab9 */ /* 0x000fe20000000a00 */
[----:B------:R-:W-:Y:S01]  /*f280*/  MOV R40, R8 ;  /* 0x0000000800287202 */ /* 0x000fe20000000f00 */
[----:B------:R-:W-:Y:S01]  /*f290*/  IMAD R8, R33, UR6, RZ ;  /* 0x0000000621087c24 */ /* 0x000fe2000f8e02ff */
[----:B------:R-:W-:Y:S01]  /*f2a0*/  MOV R42, R6 ;  /* 0x00000006002a7202 */ /* 0x000fe20000000f00 */
[----:B------:R-:W-:Y:S01]  /*f2b0*/  IMAD.WIDE.U32 R6, R37, UR6, R10 ;  /* 0x0000000625067c25 */ /* 0x000fe2000f8e000a */
[----:B------:R-:W-:Y:S02]  /*f2c0*/  LOP3.LUT P0, RZ, R153, 0x3, RZ, 0xc0, !PT ;  /* 0x0000000399ff7812 */ /* 0x000fe4000780c0ff */
[----:B------:R-:W-:Y:S01]  /*f2d0*/  MOV R43, R4 ;  /* 0x00000004002b7202 */ /* 0x000fe20000000f00 */
[----:B------:R-:W-:Y:S01]  /*f2e0*/  IMAD R37, R37, UR7, R8 ;  /* 0x0000000725257c24 */ /* 0x000fe2000f8e0208 */
[----:B------:R-:W-:Y:S01]  /*f2f0*/  ULDC.64 UR6, c[0x0][0xb50] ;  /* 0x0002d40000067ab9 */ /* 0x000fe20000000a00 */
[----:B------:R-:W-:Y:S01]  /*f300*/  VIADD R10, R155, UR39 ;  /* 0x000000279b0a7c36 */ /* 0x000fe20008000000 */
[----:B------:R-:W-:Y:S01]  /*f310*/  LEA R45, P5, R6, UR6, 0x2 ;  /* 0x00000006062d7c11 */ /* 0x000fe2000f8a10ff */
[----:B------:R-:W-:Y:S01]  /*f320*/  IMAD R33, R32, UR5, RZ ;  /* 0x0000000520217c24 */ /* 0x000fe2000f8e02ff */
[----:B------:R-:W-:Y:S01]  /*f330*/  F2FP.BF16.F32.PACK_AB R4, R89, R34 ;  /* 0x000000225904723e */ /* 0x000fe200000010ff */
[----:B------:R-:W-:Y:S01]  /*f340*/  IMAD.IADD R7, R7, 0x1, R37 ;  /* 0x0000000107077824 */ /* 0x000fe200078e0225 */
[----:B------:R-:W-:Y:S01]  /*f350*/  F2FP.BF16.F32.PACK_AB R5, R91, R90 ;  /* 0x0000005a5b05723e */ /* 0x000fe200000010ff */
[C---:B------:R-:W-:Y:S01]  /*f360*/  VIADD R8, R10.reuse, 0x8 ;  /* 0x000000080a087836 */ /* 0x040fe20000000000 */
[----:B------:R-:W-:Y:S01]  /*f370*/  ISETP.GE.OR P4, PT, R10, R33, P0 ;  /* 0x000000210a00720c */ /* 0x000fe20000786670 */
[----:B------:R-:W-:Y:S01]  /*f380*/  SHFL.IDX PT, R36, R45, RZ, 0x1c1f ;  /* 0x001c1fff2d247589 */ /* 0x000fe200000e0000 */
[----:B------:R-:W-:-:S02]  /*f390*/  LEA.HI.X R46, R6, UR7, R7, 0x2, P5 ;  /* 0x00000007062e7c11 */ /* 0x000fc4000a8f1407 */
[----:B------:R-:W-:Y:S01]  /*f3a0*/  ISETP.GE.OR P0, PT, R8, R33, P0 ;  /* 0x000000210800720c */ /* 0x000fe20000706670 */
[----:B------:R-:W-:Y:S01]  /*f3b0*/  SHFL.IDX PT, R38, R45, 0x1, 0x1c1f ;  /* 0x003c1f002d267f89 */ /* 0x000fe200000e0000 */
[----:B------:R-:W-:Y:S02]  /*f3c0*/  F2FP.BF16.F32.PACK_AB R6, R93, R92 ;  /* 0x0000005c5d06723e */ /* 0x000fe400000010ff */
[----:B------:R-:W-:Y:S01]  /*f3d0*/  F2FP.BF16.F32.PACK_AB R7, R95, R94 ;  /* 0x0000005e5f07723e */ /* 0x000fe200000010ff */
[----:B------:R-:W0:Y:S01]  /*f3e0*/  SHFL.IDX PT, R37, R46, RZ, 0x1c1f ;  /* 0x001c1fff2e257589 */ /* 0x000e2200000e0000 */
[----:B------:R-:W-:Y:S02]  /*f3f0*/  F2FP.BF16.F32.PACK_AB R8, R97, R96 ;  /* 0x000000606108723e */ /* 0x000fe400000010ff */
[----:B------:R-:W-:Y:S01]  /*f400*/  F2FP.BF16.F32.PACK_AB R9, R99, R98 ;  /* 0x000000626309723e */ /* 0x000fe200000010ff */
[----:B------:R-:W-:Y:S01]  /*f410*/  STSM.16.M88.4 [R44], R4 ;  /* 0x000000042c007844 */ /* 0x000fe20000000200 */
[----:B------:R-:W-:-:S02]  /*f420*/  F2FP.BF16.F32.PACK_AB R10, R101, R100 ;  /* 0x00000064650a723e */ /* 0x000fc400000010ff */
[----:B------:R-:W-:Y:S01]  /*f430*/  F2FP.BF16.F32.PACK_AB R11, R103, R102 ;  /* 0x00000066670b723e */ /* 0x000fe200000010ff */
[----:B------:R-:W1:Y:S01]  /*f440*/  SHFL.IDX PT, R39, R46, 0x1, 0x1c1f ;  /* 0x003c1f002e277f89 */ /* 0x000e6200000e0000 */
[----:B------:R-:W-:-:S03]  /*f450*/  LOP3.LUT R35, R2, 0x380, RZ, 0xc0, !PT ;  /* 0x0000038002237812 */ /* 0x000fc600078ec0ff */
[----:B------:R2:W-:Y:S01]  /*f460*/  STSM.16.M88.4 [R43], R8 ;  /* 0x000000082b007844 */ /* 0x0005e20000000200 */
[----:B------:R-:W-:-:S03]  /*f470*/  SHF.R.U64 R35, R35, 0x3, RZ ;  /* 0x0000000323237819 */ /* 0x000fc600000012ff */
[----:B------:R-:W-:Y:S01]  /*f480*/  STSM.16.M88.4 [R42], R12 ;  /* 0x0000000c2a007844 */ /* 0x000fe20000000200 */
[----:B------:R-:W-:Y:S01]  /*f490*/  LOP3.LUT R34, R35, R2, RZ, 0x3c, !PT ;  /* 0x0000000223227212 */ /* 0x000fe200078e3cff */
[----:B------:R-:W-:Y:S02]  /*f4a0*/  IMAD.MOV.U32 R35, RZ, RZ, R3 ;  /* 0x000000ffff237224 */ /* 0x000fe400078e0003 */
[----:B------:R-:W-:Y:S01]  /*f4b0*/  STSM.16.M88.4 [R40], R24 ;  /* 0x0000001828007844 */ /* 0x000fe20000000200 */
[----:B------:R-:W-:Y:S06]  /*f4c0*/  BAR.SYNC.DEFER_BLOCKING 0x1, 0x180 ;  /* 0x0046000000007b1d */ /* 0x000fec0000010000 */
[----:B0-----:R0:W-:Y:S04]  /*f4d0*/  @!P4 ST.E desc[UR48][R36.64], R30 ;  /* 0x0000001e2400c985 */ /* 0x0011e8000c101930 */
[----:B-1----:R1:W-:Y:S04]  /*f4e0*/  @!P0 ST.E desc[UR48][R38.64], R0 ;  /* 0x0000000026008985 */ /* 0x0023e8000c101930 */
[----:B------:R-:W3:Y:S04]  /*f4f0*/  LD.E.128 R4, desc[UR48][R34.64] ;  /* 0x0000003022047980 */ /* 0x000ee8000c101d00 */
[----:B--2---:R-:W2:Y:S01]  /*f500*/  LD.E.128 R8, desc[UR48][R28.64] ;  /* 0x000000301c087980 */ /* 0x004ea2000c101d00 */
[----:B0-----:R-:W0:Y:S03]  /*f510*/  @P1 LDC R37, c[0x0][0xbf0] ;  /* 0x0002fc00ff251b82 */ /* 0x001e260000000800 */
[----:B------:R4:W2:Y:S01]  /*f520*/  LD.E.128 R12, desc[UR48][R20.64] ;  /* 0x00000030140c7980 */ /* 0x0008a2000c101d00 */
[----:B------:R-:W-:Y:S01]  /*f530*/  IADD3 R27, P0, R2, 0x4800, RZ ;  /* 0x00004800021b7810 */ /* 0x000fe20007f1e0ff */
[----:B-1----:R-:W-:Y:S01]  /*f540*/  IMAD R0, R18, 0x30, R152 ;  /* 0x0000003012007824 */ /* 0x002fe200078e0298 */
[----:B------:R-:W-:-:S02]  /*f550*/  UIMAD UR5, UR12, UR8, URZ ;  /* 0x000000080c0572a4 */ /* 0x000fc4000f8e023f */
[----:B------:R-:W-:Y:S01]  /*f560*/  UIMAD.WIDE.U32 UR6, UR42, UR8, URZ ;  /* 0x000000082a0672a5 */ /* 0x000fe2000f8e003f */
[----:B------:R-:W-:Y:S01]  /*f570*/  IMAD.X R25, RZ, RZ, R3, P0 ;  /* 0x000000ffff197224 */ /* 0x000fe200000e0603 */
[----:B------:R-:W-:Y:S01]  /*f580*/  LOP3.LUT R2, R27, 0x380, RZ, 0xc0, !PT ;  /* 0x000003801b027812 */ /* 0x000fe200078ec0ff */
[----:B------:R-:W1:Y:S01]  /*f590*/  @P1 LDC R3, c[0x0][0xbec] ;  /* 0x0002fb00ff031b82 */ /* 0x000e620000000800 */
[----:B----4-:R-:W-:Y:S01]  /*f5a0*/  VIADD R20, R0, UR39 ;  /* 0x0000002700147c36 */ /* 0x010fe20008000000 */
[----:B------:R-:W-:Y:S01]  /*f5b0*/  UIMAD UR5, UR42, UR9, UR5 ;  /* 0x000000092a0572a4 */ /* 0x000fe2000f8e0205 */
[----:B------:R-:W-:Y:S01]  /*f5c0*/  SHF.R.U64 R2, R2, 0x3, RZ ;  /* 0x0000000302027819 */ /* 0x000fe200000012ff */
[----:B------:R-:W-:Y:S02]  /*f5d0*/  UIMAD UR8, UR13, UR10, URZ ;  /* 0x0000000a0d0872a4 */ /* 0x000fe4000f8e023f */
[----:B------:R-:W-:Y:S01]  /*f5e0*/  UIADD3 UR7, UR7, UR5, URZ ;  /* 0x0000000507077290 */ /* 0x000fe2000fffe03f */
[----:B------:R-:W-:Y:S01]  /*f5f0*/  IMAD.MOV.U32 R21, RZ, RZ, R20 ;  /* 0x000000ffff157224 */ /* 0x000fe200078e0014 */
[----:B------:R-:W-:Y:S01]  /*f600*/  UIMAD UR5, UR40, UR11, UR8 ;  /* 0x0000000b280572a4 */ /* 0x000fe2000f8e0208 */
[----:B------:R-:W-:Y:S01]  /*f610*/  LOP3.LUT R24, R2, R27, RZ, 0x3c, !PT ;  /* 0x0000001b02187212 */ /* 0x000fe200078e3cff */
[----:B------:R-:W-:-:S03]  /*f620*/  UIMAD.WIDE.U32 UR40, UR40, UR10, UR6 ;  /* 0x0000000a282872a5 */ /* 0x000fc6000f8e0006 */
[----:B------:R-:W-:Y:S01]  /*f630*/  ULDC.64 UR6, c[0x0][0xae0] ;  /* 0x0002b80000067ab9 */ /* 0x000fe20000000a00 */
[----:B-1----:R-:W-:Y:S01]  /*f640*/  @P1 IMAD.HI.U32 R0, R20, R3, RZ ;  /* 0x0000000314001227 */ /* 0x002fe200078e00ff */
[----:B------:R-:W5:Y:S01]  /*f650*/  LD.E.128 R24, desc[UR48][R24.64] ;  /* 0x0000003018187980 */ /* 0x000f62000c101d00 */
[----:B------:R-:W-:Y:S02]  /*f660*/  UIADD3 UR5, UR41, UR5, URZ ;  /* 0x0000000529057290 */ /* 0x000fe4000fffe03f */
[----:B------:R-:W-:Y:S01]  /*f670*/  IMAD.U32 R3, RZ, RZ, UR41 ;  /* 0x00000029ff037e24 */ /* 0x000fe2000f8e00ff */
[----:B0-----:R-:W-:Y:S01]  /*f680*/  @P1 SHF.R.U32.HI R21, RZ, R37, R0 ;  /* 0x00000025ff151219 */ /* 0x001fe20000011600 */
[----:B------:R-:W-:Y:S01]  /*f690*/  IMAD.U32 R2, RZ, RZ, UR40 ;  /* 0x00000028ff027e24 */ /* 0x000fe2000f8e00ff */
[----:B------:R-:W-:Y:S01]  /*f6a0*/  @!PT LDS RZ, [RZ] ;  /* 0x00000000fffff984 */ /* 0x000fe20000000800 */
[----:B------:R-:W-:Y:S01]  /*f6b0*/  @!PT LDS RZ, [RZ] ;  /* 0x00000000fffff984 */ /* 0x000fe20000000800 */
[----:B------:R-:W-:Y:S01]  /*f6c0*/  @!PT LDS RZ, [RZ] ;  /* 0x00000000fffff984 */ /* 0x000fe20000000800 */
[----:B------:R-:W-:Y:S01]  /*f6d0*/  @!PT LDS RZ, [RZ] ;  /* 0x00000000fffff984 */ /* 0x000fe20000000800 */
[----:B------:R0:W-:Y:S06]  /*f6e0*/  MEMBAR.ALL.CTA ;  /* 0x0000000000007992 */ /* 0x0001ec0000008000 */
[----:B0-----:R-:W0:Y:S01]  /*f6f0*/  FENCE.VIEW.ASYNC.S ;  /* 0x00000000000073c6 */ /* 0x001e220000000000 */
[----:B------:R-:W-:Y:S01]  /*f700*/  IMAD.U32 R3, RZ, RZ, UR5 ;  /* 0x00000005ff037e24 */ /* 0x000fe2000f8e00ff */
[--C-:B------:R-:W-:Y:S01]  /*f710*/  SHF.R.S32.HI R0, RZ, 0x1f, R21.reuse ;  /* 0x0000001fff007819 */ /* 0x100fe20000011415 */
[----:B------:R-:W-:Y:S01]  /*f720*/  IMAD.MOV R29, RZ, RZ, -R21 ;  /* 0x000000ffff1d7224 */ /* 0x000fe200078e0a15 */
[----:B------:R-:W-:Y:S01]  /*f730*/  ULDC UR5, c[0x0][0xac8] ;  /* 0x0002b20000057ab9 */ /* 0x000fe20000000800 */
[----:B------:R-:W-:-:S04]  /*f740*/  IMAD.WIDE.U32 R2, R21, UR6, R2 ;  /* 0x0000000615027c25 */ /* 0x000fc8000f8e0002 */
[----:B------:R-:W-:Y:S02]  /*f750*/  IMAD R0, R0, UR6, RZ ;  /* 0x0000000600007c24 */ /* 0x000fe4000f8e02ff */
[----:B------:R-:W-:Y:S02]  /*f760*/  IMAD R29, R32, R29, R20 ;  /* 0x0000001d201d7224 */ /* 0x000fe400078e0214 */
[----:B------:R-:W-:Y:S01]  /*f770*/  IMAD R35, R21, UR7, R0 ;  /* 0x0000000715237c24 */ /* 0x000fe2000f8e0200 */
[----:B------:R-:W-:Y:S01]  /*f780*/  ULDC.64 UR6, c[0x0][0xad8] ;  /* 0x0002b60000067ab9 */ /* 0x000fe20000000a00 */
[----:B------:R-:W-:Y:S01]  /*f790*/  VIADD R36, R152, UR39 ;  /* 0x0000002798247c36 */ /* 0x000fe20008000000 */
[----:B------:R-:W-:Y:S01]  /*f7a0*/  SHF.R.S32.HI R0, RZ, 0x1f, R29 ;  /* 0x0000001fff007819 */ /* 0x000fe2000001141d */
[----:B------:R-:W-:Y:S02]  /*f7b0*/  IMAD.IADD R3, R3, 0x1, R35 ;  /* 0x0000000103037824 */ /* 0x000fe400078e0223 */
[----:B------:R-:W-:-:S02]  /*f7c0*/  VIADD R31, R31, 0x16820 ;  /* 0x000168201f1f7836 */ /* 0x000fc40000000000 */
[----:B------:R-:W-:Y:S02]  /*f7d0*/  IMAD R0, R0, UR6, RZ ;  /* 0x0000000600007c24 */ /* 0x000fe4000f8e02ff */
[----:B------:R-:W-:Y:S01]  /*f7e0*/  IMAD.WIDE.U32 R2, R29, UR6, R2 ;  /* 0x000000061d027c25 */ /* 0x000fe2000f8e0002 */
[----:B------:R-:W-:-:S03]  /*f7f0*/  PRMT R31, RZ, 0x654, R31 ;  /* 0x00000654ff1f7816 */ /* 0x000fc6000000001f */
[----:B------:R-:W-:Y:S01]  /*f800*/  IMAD R21, R29, UR7, R0 ;  /* 0x000000071d157c24 */ /* 0x000fe2000f8e0200 */
[----:B------:R-:W-:Y:S01]  /*f810*/  ULDC.64 UR6, c[0x0][0xa80] ;  /* 0x0002a00000067ab9 */ /* 0x000fe20000000a00 */
[----:B------:R-:W-:Y:S01]  /*f820*/  VIADD R0, R36, 0x30 ;  /* 0x0000003024007836 */ /* 0x000fe20000000000 */
[C---:B------:R-:W-:Y:S01]  /*f830*/  LEA R30, P0, R2.reuse, UR6, 0x1 ;  /* 0x00000006021e7c11 */ /* 0x040fe2000f8008ff */
[----:B------:R-:W-:Y:S01]  /*f840*/  IMAD.IADD R3, R3, 0x1, R21 ;  /* 0x0000000103037824 */ /* 0x000fe200078e0215 */
[----:B0-----:R0:W-:Y:S03]  /*f850*/  SYNCS.ARRIVE.TRANS64.RED.A1T0 RZ, [R31+URZ], RZ ;  /* 0x000000ff1fff79a7 */ /* 0x0011e6000810043f */
[----:B------:R-:W1:Y:S01]  /*f860*/  SHFL.IDX PT, R20, R30, RZ, 0x181f ;  /* 0x00181fff1e147589 */ /* 0x000e6200000e0000 */
[----:B------:R-:W-:Y:S01]  /*f870*/  LEA.HI.X R32, R2, UR7, R3, 0x1, P0 ;  /* 0x0000000702207c11 */ /* 0x000fe200080f0c03 */
[C---:B------:R-:W-:Y:S01]  /*f880*/  VIADD R2, R36.reuse, 0x60 ;  /* 0x0000006024027836 */ /* 0x040fe20000000000 */
[C---:B------:R-:W-:Y:S01]  /*f890*/  ISETP.GE.AND P0, PT, R19.reuse, UR5, PT ;  /* 0x0000000513007c0c */ /* 0x040fe2000bf06270 */
[----:B------:R-:W4:Y:S03]  /*f8a0*/  SHFL.IDX PT, R28, R30, 0x1, 0x181f ;  /* 0x00381f001e1c7f89 */ /* 0x000f2600000e0000 */
[-C--:B------:R-:W-:Y:S01]  /*f8b0*/  ISETP.GE.OR P1, PT, R36, R33.reuse, P0 ;  /* 0x000000212400720c */ /* 0x080fe20000726670 */
[----:B------:R-:W0:Y:S01]  /*f8c0*/  SHFL.IDX PT, R42, R30, 0x2, 0x181f ;  /* 0x00581f001e2a7f89 */ /* 0x000e2200000e0000 */
[-C--:B------:R-:W-:Y:S01]  /*f8d0*/  ISETP.GE.OR P2, PT, R0, R33.reuse, P0 ;  /* 0x000000210000720c */ /* 0x080fe20000746670 */
[----:B------:R-:W-:Y:S01]  /*f8e0*/  VIADD R0, R36, 0x90 ;  /* 0x0000009024007836 */ /* 0x000fe20000000000 */
[-C--:B------:R-:W-:Y:S01]  /*f8f0*/  ISETP.GE.OR P3, PT, R2, R33.reuse, P0 ;  /* 0x000000210200720c */ /* 0x080fe20000766670 */
[----:B------:R-:W0:Y:S03]  /*f900*/  SHFL.IDX PT, R34, R32, RZ, 0x181f ;  /* 0x00181fff20227589 */ /* 0x000e2600000e0000 */
[----:B------:R-:W-:Y:S01]  /*f910*/  ISETP.GE.OR P0, PT, R0, R33, P0 ;  /* 0x000000210000720c */ /* 0x000fe20000706670 */
[----:B------:R-:W0:Y:S04]  /*f920*/  SHFL.IDX PT, R38, R32, 0x1, 0x181f ;  /* 0x00381f0020267f89 */ /* 0x000e2800000e0000 */
[----:B------:R-:W0:Y:S01]  /*f930*/  SHFL.IDX PT, R40, R32, 0x2, 0x181f ;  /* 0x00581f0020287f89 */ /* 0x000e2200000e0000 */
[----:B-1----:R-:W-:-:S03]  /*f940*/  @!P1 LEA R2, P4, R19, R20, 0x1 ;  /* 0x0000001413029211 */ /* 0x002fc600078808ff */
[----:B------:R-:W1:Y:S01]  /*f950*/  SHFL.IDX PT, R30, R30, 0x3, 0x181f ;  /* 0x00781f001e1e7f89 */ /* 0x000e6200000e0000 */
[----:B----4-:R-:W-:-:S03]  /*f960*/  @!P2 LEA R20, P5, R19, R28, 0x1 ;  /* 0x0000001c1314a211 */ /* 0x010fc600078a08ff */
[----:B------:R-:W4:Y:S01]  /*f970*/  SHFL.IDX PT, R32, R32, 0x3, 0x181f ;  /* 0x00781f0020207f89 */ /* 0x000f2200000e0000 */
[C---:B0-----:R-:W-:Y:S02]  /*f980*/  @!P3 LEA R28, P6, R19.reuse, R42, 0x1 ;  /* 0x0000002a131cb211 */ /* 0x041fe400078c08ff */
[C-C-:B------:R-:W-:Y:S02]  /*f990*/  @!P1 LEA.HI.X R3, R19.reuse, R34, R157.reuse, 0x1, P4 ;  /* 0x0000002213039211 */ /* 0x140fe400020f0c9d */
[C-C-:B------:R-:W-:Y:S02]  /*f9a0*/  @!P2 LEA.HI.X R21, R19.reuse, R38, R157.reuse, 0x1, P5 ;  /* 0x000000261315a211 */ /* 0x140fe400028f0c9d */
[----:B------:R-:W-:Y:S01]  /*f9b0*/  @!P3 LEA.HI.X R29, R19, R40, R157, 0x1, P6 ;  /* 0x00000028131db211 */ /* 0x000fe200030f0c9d */
[----:B---3--:R0:W-:Y:S04]  /*f9c0*/  @!P1 ST.E.128 desc[UR48][R2.64], R4 ;  /* 0x0000000402009985 */ /* 0x0081e8000c101d30 */
[----:B--2---:R0:W-:Y:S04]  /*f9d0*/  @!P2 ST.E.128 desc[UR48][R20.64], R8 ;  /* 0x000000081400a985 */ /* 0x0041e8000c101d30 */
[----:B------:R0:W-:Y:S01]  /*f9e0*/  @!P3 ST.E.128 desc[UR48][R28.64], R12 ;  /* 0x0000000c1c00b985 */ /* 0x0001e2000c101d30 */
[----:B-1--4-:R-:W-:Y:S05]  /*f9f0*/  @P0 BRA `(.L_x_13511) ;  /* 0x0000000400ec0947 */ /* 0x012fea0003800000 */
[----:B0-----:R-:W-:-:S04]  /*fa00*/  LEA R2, P0, R19, R30, 0x1 ;  /* 0x0000001e13027211 */ /* 0x001fc800078008ff */
[----:B------:R-:W-:-:S05]  /*fa10*/  LEA.HI.X R3, R19, R32, R157, 0x1, P0 ;  /* 0x0000002013037211 */ /* 0x000fca00000f0c9d */
[----:B-----5:R2:W-:Y:S01]  /*fa20*/  ST.E.128 desc[UR48][R2.64], R24 ;  /* 0x0000001802007985 */ /* 0x0205e2000c101d30 */
[----:B------:R-:W-:Y:S05]  /*fa30*/  BRA `(.L_x_13511) ;  /* 0x0000000400dc7947 */ /* 0x000fea0003800000 */
.L_x_13510:
[----:B------:R-:W0:Y:S01]  /*fa40*/  LDC R10, c[0x0][0xbe8] ;  /* 0x0002fa00ff0a7b82 */ /* 0x000e220000000800 */
[----:B------:R-:W1:Y:S01]  /*fa50*/  S2R R0, SR_TID.X ;  /* 0x0000000000007919 */ /* 0x000e620000002100 */
[----:B------:R-:W-:Y:S01]  /*fa60*/  USHF.R.S32.HI UR8, URZ, 0x1f, UR42 ;  /* 0x0000001f3f087899 */ /* 0x000fe2000801142a */
[----:B------:R-:W-:Y:S01]  /*fa70*/  BSSY B1, `(.L_x_13512) ;  /* 0x0000031000017945 */ /* 0x000fe20003800000 */
[----:B------:R-:W-:Y:S01]  /*fa80*/  USHF.R.S32.HI UR9, URZ, 0x1f, UR40 ;  /* 0x0000001f3f097899 */ /* 0x000fe20008011428 */
[----:B------:R-:W-:Y:S01]  /*fa90*/  IMAD R6, R18, 0x30, R152 ;  /* 0x0000003012067824 */ /* 0x000fe200078e0298 */
        /* <DEDUP_REMOVED lines=46> */
.L_x_13513:
[----:B------:R-:W-:Y:S05]  /*fd80*/  BSYNC B1 ;  /* 0x0000000000017941 */ /* 0x000fea0003800000 */
.L_x_13512:
[----:B------:R-:W-:Y:S01]  /*fd90*/  ULDC.64 UR10, c[0x0][0xae8] ;  /* 0x0002ba00000a7ab9 */ /* 0x000fe20000000a00 */
[----:B------:R-:W-:Y:S01]  /*fda0*/  VIADD R6, R6, UR39 ;  /* 0x0000002706067c36 */ /* 0x000fe20008000000 */
[----:B------:R-:W-:Y:S02]  /*fdb0*/  UIMAD UR5, UR8, UR10, URZ ;  /* 0x0000000a080572a4 */ /* 0x000fe4000f8e023f */
[----:B------:R-:W-:Y:S01]  /*fdc0*/  UIMAD.WIDE.U32 UR6, UR42, UR10, URZ ;  /* 0x0000000a2a0672a5 */ /* 0x000fe2000f8e003f */
[----:B0-----:R-:W-:Y:S01]  /*fdd0*/  @P1 IMAD.HI.U32 R0, R6, R9, RZ ;  /* 0x0000000906001227 */ /* 0x001fe200078e00ff */
[----:B------:R-:W-:-:S03]  /*fde0*/  UIMAD UR5, UR42, UR11, UR5 ;  /* 0x0000000b2a0572a4 */ /* 0x000fc6000f8e0205 */
[----:B------:R-:W-:Y:S01]  /*fdf0*/  ULDC.64 UR10, c[0x0][0xaf0] ;  /* 0x0002bc00000a7ab9 */ /* 0x000fe20000000a00 */
[----:B------:R-:W-:Y:S01]  /*fe00*/  UIADD3 UR7, UR7, UR5, URZ ;  /* 0x0000000507077290 */ /* 0x000fe2000fffe03f */
[----:B--2---:R-:W-:Y:S01]  /*fe10*/  IMAD.MOV.U32 R5, RZ, RZ, R6 ;  /* 0x000000ffff057224 */ /* 0x004fe200078e0006 */
[----:B------:R-:W-:Y:S01]  /*fe20*/  UIMAD UR5, UR9, UR10, URZ ;  /* 0x0000000a090572a4 */ /* 0x000fe2000f8e023f */
[----:B-1----:R-:W-:-:S03]  /*fe30*/  @P1 SHF.R.U32.HI R5, RZ, R11, R0 ;  /* 0x0000000bff051219 */ /* 0x002fc60000011600 */
        /* <DEDUP_REMOVED lines=8> */
[----:B------:R-:W-:-:S02]  /*fec0*/  IMAD.U32 R3, RZ, RZ, UR41 ;  /* 0x00000029ff037e24 */ /* 0x000fc4000f8e00ff */
[----:B------:R-:W-:Y:S02]  /*fed0*/  IMAD.U32 R2, RZ, RZ, UR40 ;  /* 0x00000028ff027e24 */ /* 0x000fe4000f8e00ff */
[----:B------:R-:W-:Y:S01]  /*fee0*/  IMAD.U32 R3, RZ, RZ, UR5 ;  /* 0x00000005ff037e24 */ /* 0x000fe2000f8e00ff */
[----:B------:R-:W-:Y:S01]  /*fef0*/  ULDC UR5, c[0x0][0xac8] ;  /* 0x0002b20000057ab9 */ /* 0x000fe20000000800 */
[C---:B------:R-:W-:Y:S01]  /*ff00*/  IMAD R9, R5.reuse, UR7, R0 ;  /* 0x0000000705097c24 */ /* 0x040fe2000f8e0200 */
[----:B------:R-:W-:Y:S01]  /*ff10*/  SHF.R.S32.HI R0, RZ, 0x1f, R7 ;  /* 0x0000001fff007819 */ /* 0x000fe20000011407 */
        /* <DEDUP_REMOVED lines=9> */
[----:B------:R-:W-:Y:S01]  /*ffb0*/  ULDC UR6, c[0x0][0xa88] ;  /* 0x0002a20000067ab9 */ /* 0x000fe20000000800 */
[----:B------:R-:W-:Y:S02]  /*ffc0*/  VIADD R7, R152, UR39 ;  /* 0x0000002798077c36 */ /* 0x000fe40008000000 */
[----:B------:R-:W-:Y:S01]  /*ffd0*/  LEA.HI.X R11, R2, UR7, R5, 0x1, P0 ;  /* 0x00000007020b7c11 */ /* 0x000fe200080f0c05 */
[----:B------:R-:W0:Y:S01]  /*ffe0*/  SHFL.IDX PT, R4, R9, 0x1, 0x181f ;  /* 0x00381f0009047f89 */ /* 0x000e2200000e0000 */
[----:B------:R-:W-:Y:S01]  /*fff0*/  IMAD R20, R10, UR6, RZ ;  /* 0x000000060a147c24 */ /* 0x000fe2000f8e02ff */
[----:B------:R-:W-:Y:S01]  /*10000*/  ISETP.GE.AND P0, PT, R19, UR5, PT ;  /* 0x0000000513007c0c */ /* 0x000fe2000bf06270 */
[C---:B------:R-:W-:Y:S01]  /*10010*/  VIADD R3, R7.reuse, 0x30 ;  /* 0x0000003007037836 */ /* 0x040fe20000000000 */
[----:B------:R-:W1:Y:S01]  /*10020*/  SHFL.IDX PT, R2, R9, RZ, 0x181f ;  /* 0x00181fff09027589 */ /* 0x000e6200000e0000 */
        /* <DEDUP_REMOVED lines=8> */
[----:B------:R-:W4:Y:S04]  /*100b0*/  SHFL.IDX PT, R8, R9, 0x3, 0x181f ;  /* 0x00781f0009087f89 */ /* 0x000f2800000e0000 */
[----:B------:R-:W5:Y:S04]  /*100c0*/  SHFL.IDX PT, R10, R11, 0x1, 0x181f ;  /* 0x00381f000b0a7f89 */ /* 0x000f6800000e0000 */
[----:B------:R-:W5:Y:S01]  /*100d0*/  SHFL.IDX PT, R12, R11, 0x2, 0x181f ;  /* 0x00581f000b0c7f89 */ /* 0x000f6200000e0000 */
[----:B0-----:R-:W-:-:S03]  /*100e0*/  @!P2 LEA R4, P5, R19, R4, 0x1 ;  /* 0x000000041304a211 */ /* 0x001fc600078a08ff */
[----:B------:R-:W0:Y:S01]  /*100f0*/  SHFL.IDX PT, R14, R11, 0x3, 0x181f ;  /* 0x00781f000b0e7f89 */ /* 0x000e2200000e0000 */
[C---:B-1----:R-:W-:Y:S02]  /*10100*/  @!P3 LEA R2, P6, R19.reuse, R2, 0x1 ;  /* 0x000000021302b211 */ /* 0x042fe400078c08ff */
[C---:B--2---:R-:W-:Y:S02]  /*10110*/  @!P1 LEA R6, P4, R19.reuse, R6, 0x1 ;  /* 0x0000000613069211 */ /* 0x044fe400078808ff */
[C---:B---3--:R-:W-:Y:S02]  /*10120*/  @!P3 LEA.HI.X R3, R19.reuse, R0, R157, 0x1, P6 ;  /* 0x000000001303b211 */ /* 0x048fe400030f0c9d */
[----:B----4-:R-:W-:-:S03]  /*10130*/  @!P0 LEA R8, P6, R19, R8, 0x1 ;  /* 0x0000000813088211 */ /* 0x010fc600078c08ff */
[----:B------:R1:W-:Y:S01]  /*10140*/  @!P3 ST.E.128 desc[UR48][R2.64], RZ ;  /* 0x000000ff0200b985 */ /* 0x0003e2000c101d30 */
[C-C-:B-----5:R-:W-:Y:S02]  /*10150*/  @!P2 LEA.HI.X R5, R19.reuse, R10, R157.reuse, 0x1, P5 ;  /* 0x0000000a1305a211 */ /* 0x160fe400028f0c9d */
[----:B------:R-:W-:-:S03]  /*10160*/  @!P1 LEA.HI.X R7, R19, R12, R157, 0x1, P4 ;  /* 0x0000000c13079211 */ /* 0x000fc600020f0c9d */
[----:B------:R1:W-:Y:S01]  /*10170*/  @!P2 ST.E.128 desc[UR48][R4.64], RZ ;  /* 0x000000ff0400a985 */ /* 0x0003e2000c101d30 */
[----:B0-----:R-:W-:-:S03]  /*10180*/  @!P0 LEA.HI.X R9, R19, R14, R157, 0x1, P6 ;  /* 0x0000000e13098211 */ /* 0x001fc600030f0c9d */
[----:B------:R1:W-:Y:S04]  /*10190*/  @!P1 ST.E.128 desc[UR48][R6.64], RZ ;  /* 0x000000ff06009985 */ /* 0x0003e8000c101d30 */
[----:B------:R1:W-:Y:S02]  /*101a0*/  @!P0 ST.E.128 desc[UR48][R8.64], RZ ;  /* 0x000000ff08008985 */ /* 0x0003e4000c101d30 */
.L_x_13511:
[----:B------:R-:W-:Y:S05]  /*101b0*/  BSYNC B0 ;  /* 0x0000000000007941 */ /* 0x000fea0003800000 */
.L_x_13509:
[----:B------:R-:W-:Y:S02]  /*101c0*/  ULDC UR5, c[0x0][0xc38] ;  /* 0x00030e0000057ab9 */ /* 0x000fe40000000800 */
[----:B------:R-:W-:-:S06]  /*101d0*/  UISETP.GE.AND UP0, UPT, UR4, UR5, UPT ;  /* 0x000000050400728c */ /* 0x000fcc000bf06270 */
[----:B------:R-:W-:-:S13]  /*101e0*/  PLOP3.LUT P0, PT, PT, PT, UP0, 0x80, 0x0 ;  /* 0x000000000000781c */ /* 0x000fda0003f0f008 */
[----:B------:R-:W-:Y:S05]  /*101f0*/  @!P0 BRA `(.L_x_13514) ;  /* 0xffffff0800dc8947 */ /* 0x000fea000383ffff */
[----:B------:R-:W-:Y:S05]  /*10200*/  EXIT ;  /* 0x000000000000794d */ /* 0x000fea0003800000 */
.L_x_13428:
        /* <DEDUP_REMOVED lines=28> */
[C---:B------:R-:W-:Y:S01]  /*103d0*/  LOP3.LUT R28, R6.reuse, 0x1f, RZ, 0xc0, !PT ;  /* 0x0000001f061c7812 */ /* 0x040fe200078ec0ff */
[----:B------:R-:W-:Y:S02]  /*103e0*/  IMAD.SHL.U32 R4, R6, 0x10, RZ ;  /* 0x0000001006047824 */ /* 0x000fe400078e00ff */
[----:B------:R-:W-:Y:S01]  /*103f0*/  IMAD.SHL.U32 R3, R5, 0x8, RZ ;  /* 0x0000000805037824 */ /* 0x000fe200078e00ff */
[----:B------:R-:W-:-:S04]  /*10400*/  LOP3.LUT R2, R0, 0x1f8, RZ, 0xc0, !PT ;  /* 0x000001f800027812 */ /* 0x000fc800078ec0ff */
[----:B------:R-:W-:-:S04]  /*10410*/  LOP3.LUT R2, R2, 0x38, R6, 0x78, !PT ;  /* 0x0000003802027812 */ /* 0x000fc800078e7806 */
[----:B------:R-:W-:Y:S02]  /*10420*/  LOP3.LUT R2, R2, 0x200, R3, 0xf8, !PT ;  /* 0x0000020002027812 */ /* 0x000fe400078ef803 */
[----:B------:R-:W-:-:S03]  /*10430*/  SHF.R.U32.HI R3, RZ, 0x3, R5 ;  /* 0x00000003ff037819 */ /* 0x000fc60000011605 */
[----:B------:R-:W-:Y:S01]  /*10440*/  IMAD R26, R2, 0x2, R17 ;  /* 0x00000002021a7824 */ /* 0x000fe200078e0211 */
[----:B------:R-:W-:-:S07]  /*10450*/  LOP3.LUT R0, R3, 0x70, R4, 0xf8, !PT ;  /* 0x0000007003007812 */ /* 0x000fce00078ef804 */
.L_x_13599:
        /* <DEDUP_REMOVED lines=22> */
.L_x_13516:
[----:B------:R-:W-:Y:S01]  /*105c0*/  ULDC UR9, c[0x0][0xc54] ;  /* 0x0003150000097ab9 */ /* 0x000fe20000000800 */
[----:B------:R-:W-:Y:S01]  /*105d0*/  UMOV UR6, UR8 ;  /* 0x0000000800067c82 */ /* 0x000fe20008000000 */
[----:B------:R-:W-:-:S11]  /*105e0*/  UISETP.NE.AND UP0, UPT, UR9, 0x1, UPT ;  /* 0x000000010900788c */ /* 0x000fd6000bf05270 */
[----:B------:R-:W-:Y:S02]  /*105f0*/  @UP0 ULDC.64 UR10, c[0x0][0xc58] ;  /* 0x00031600000a0ab9 */ /* 0x000fe40000000a00 */
[----:B------:R-:W-:-:S04]  /*10600*/  UIMAD.WIDE.U32 UR4, UR8, UR10, URZ ;  /* 0x0000000a080472a5 */ /* 0x000fc8000f8e003f */
[----:B------:R-:W-:-:S04]  /*10610*/  @UP0 USHF.R.U32.HI UR6, URZ, UR11, UR5 ;  /* 0x0000000b3f060299 */ /* 0x000fc80008011605 */
[----:B------:R-:W-:-:S12]  /*10620*/  UIMAD UR4, UR6, UR9, URZ ;  /* 0x00000009060472a4 */ /* 0x000fd8000f8e023f */
.L_x_13517:
        /* <DEDUP_REMOVED lines=48> */
.L_x_13519:
[----:B------:R-:W-:-:S11]  /*10930*/  UISETP.NE.AND UP0, UPT, UR5, 0x1, UPT ;  /* 0x000000010500788c */ /* 0x000fd6000bf05270 */
[----:B------:R-:W-:Y:S02]  /*10940*/  @UP0 ULDC.64 UR12, c[0x0][0x9e8] ;  /* 0x00027a00000c0ab9 */ /* 0x000fe40000000a00 */
[----:B------:R-:W-:-:S04]  /*10950*/  UIMAD.WIDE.U32 UR10, UR9, UR12, URZ ;  /* 0x0000000c090a72a5 */ /* 0x000fc8000f8e003f */
[----:B------:R-:W-:-:S12]  /*10960*/  @UP0 USHF.R.U32.HI UR9, URZ, UR13, UR11 ;  /* 0x0000000d3f090299 */ /* 0x000fd8000801160b */
.L_x_13520:
[----:B------:R-:W-:-:S04]  /*10970*/  UIMAD UR9, UR9, UR5, UR5 ;  /* 0x00000005090972a4 */ /* 0x000fc8000f8e0205 */
[----:B------:R-:W-:-:S04]  /*10980*/  UISETP.LT.AND UP0, UPT, UR4, UR9, UPT ;  /* 0x000000090400728c */ /* 0x000fc8000bf01270 */
[----:B------:R-:W-:-:S12]  /*10990*/  USEL UR4, UR4, UR9, UP0 ;  /* 0x0000000904047287 */ /* 0x000fd80008000000 */
.L_x_13518:
        /* <DEDUP_REMOVED lines=30> */
.L_x_13522:
[----:B------:R-:W-:-:S11]  /*10b80*/  UISETP.NE.AND UP0, UPT, UR5, 0x1, UPT ;  /* 0x000000010500788c */ /* 0x000fd6000bf05270 */
[----:B------:R-:W-:Y:S02]  /*10b90*/  @UP0 ULDC.64 UR10, c[0x0][0x9e8] ;  /* 0x00027a00000a0ab9 */ /* 0x000fe40000000a00 */
[----:B------:R-:W-:-:S04]  /*10ba0*/  UIMAD.WIDE.U32 UR6, UR4, UR10, URZ ;  /* 0x0000000a040672a5 */ /* 0x000fc8000f8e003f */
[----:B------:R-:W-:-:S12]  /*10bb0*/  @UP0 USHF.R.U32.HI UR4, URZ, UR11, UR7 ;  /* 0x0000000b3f040299 */ /* 0x000fd80008011607 */
.L_x_13523:
[----:B------:R-:W-:-:S04]  /*10bc0*/  UIMAD UR4, UR4, UR5, URZ ;  /* 0x00000005040472a4 */ /* 0x000fc8000f8e023f */
[----:B------:R-:W-:-:S04]  /*10bd0*/  UISETP.LT.AND UP0, UPT, UR8, UR4, UPT ;  /* 0x000000040800728c */ /* 0x000fc8000bf01270 */
[----:B------:R-:W-:-:S12]  /*10be0*/  USEL UR8, UR8, UR4, !UP0 ;  /* 0x0000000408087287 */ /* 0x000fd8000c000000 */
.L_x_13521:
        /* <DEDUP_REMOVED lines=16> */
[----:B------:R-:W0:Y:S08]  /*10cf0*/  FLO.U32 R0, UR4 ;  /* 0x0000000400007d00 */ /* 0x000e3000080e0000 */
[----:B------:R-:W1:Y:S01]  /*10d00*/  POPC R5, UR4 ;  /* 0x0000000400057d09 */ /* 0x000e620008000000 */
[----:B0-----:R-:W-:-:S13]  /*10d10*/  ISETP.EQ.U32.AND P0, PT, R0, R7, PT ;  /* 0x000000070000720c */ /* 0x001fda0003f02070 */
[----:B-1----:R-:W2:Y:S01]  /*10d20*/  @P0 ATOMG.E.ADD.STRONG.GPU PT, R3, desc[UR48][R2.64], R5 ;  /* 0x00000005020309a8 */ /* 0x002ea200081ee1f0 */
[----:B------:R-:W0:Y:S02]  /*10d30*/  S2R R4, SR_LTMASK ;  /* 0x0000000000047919 */ /* 0x000e240000003900 */
[----:B0-----:R-:W-:-:S04]  /*10d40*/  LOP3.LUT R4, R4, UR4, RZ, 0xc0, !PT ;  /* 0x0000000404047c12 */ /* 0x001fc8000f8ec0ff */
[----:B------:R-:W0:Y:S01]  /*10d50*/  POPC R27, R4 ;  /* 0x00000004001b7309 */ /* 0x000e220000000000 */
[----:B--2---:R-:W0:Y:S02]  /*10d60*/  SHFL.IDX PT, R0, R3, R0, 0x1f ;  /* 0x00001f0003007589 */ /* 0x004e2400000e0000 */
[----:B0-----:R-:W-:Y:S01]  /*10d70*/  IADD3 R27, R0, UR42, R27 ;  /* 0x0000002a001b7c10 */ /* 0x001fe2000fffe01b */
[----:B------:R-:W-:Y:S06]  /*10d80*/  BRA `(.L_x_13526) ;  /* 0x0000002c00fc7947 */ /* 0x000fec0003800000 */
.L_x_13525:
[----:B------:R-:W-:Y:S01]  /*10d90*/  VIADD R0, R17, 0xe400 ;  /* 0x0000e40011007836 */ /* 0x000fe20000000000 */
[----:B------:R-:W-:Y:S04]  /*10da0*/  BSSY B6, `(.L_x_13527) ;  /* 0x0000013000067945 */ /* 0x000fe80003800000 */
[----:B------:R-:W-:-:S13]  /*10db0*/  LOP3.LUT P0, RZ, R0, 0x3ff, RZ, 0xc0, !PT ;  /* 0x000003ff00ff7812 */ /* 0x000fda000780c0ff */
[----:B------:R-:W-:Y:S05]  /*10dc0*/  @!P0 BRA `(.L_x_13528) ;  /* 0x0000000000408947 */ /* 0x000fea0003800000 */
[----:B------:R-:W-:Y:S01]  /*10dd0*/  MOV R2, 0x0 ;  /* 0x0000000000027802 */ /* 0x000fe20000000f00 */
[----:B------:R-:W-:Y:S01]  /*10de0*/  ULDC.64 UR4, c[0x4][0x1b8] ;  /* 0x01006e0000047ab9 */ /* 0x000fe20000000a00 */
[----:B------:R-:W-:Y:S01]  /*10df0*/  ULDC.64 UR6, c[0x4][0x1c0] ;  /* 0x0100700000067ab9 */ /* 0x000fe20000000a00 */
[----:B------:R-:W-:Y:S02]  /*10e00*/  IMAD.U32 R4, RZ, RZ, UR4 ;  /* 0x00000004ff047e24 */ /* 0x000fe4000f8e00ff */
[----:B------:R-:W-:Y:S01]  /*10e10*/  IMAD.U32 R5, RZ, RZ, UR5 ;  /* 0x00000005ff057e24 */ /* 0x000fe2000f8e00ff */
[----:B------:R-:W0:Y:S01]  /*10e20*/  LDC.64 R2, c[0x4][R2] ;  /* 0x0100000002027b82 */ /* 0x000e220000000a00 */
[----:B------:R-:W-:Y:S01]  /*10e30*/  ULDC.64 UR4, c[0x4][0x8] ;  /* 0x0100020000047ab9 */ /* 0x000fe20000000a00 */
        /* <DEDUP_REMOVED lines=9> */
.L_x_13528:
[----:B------:R-:W-:Y:S05]  /*10ed0*/  BSYNC B6 ;  /* 0x0000000000067941 */ /* 0x000fea0003800000 */
.L_x_13527:
        /* <DEDUP_REMOVED lines=20> */
.L_x_13531:
[----:B------:R0:W1:Y:S01]  /*11020*/  LDC.64 R2, c[0x4][R18] ;  /* 0x0100000012027b82 */ /* 0x0000620000000a00 */
[----:B------:R-:W-:Y:S01]  /*11030*/  ULDC.64 UR4, c[0x4][0x1b8] ;  /* 0x01006e0000047ab9 */ /* 0x000fe20000000a00 */
[----:B------:R-:W-:Y:S01]  /*11040*/  ULDC.64 UR6, c[0x4][0x1c0] ;  /* 0x0100700000067ab9 */ /* 0x000fe20000000a00 */
[----:B------:R-:W-:Y:S02]  /*11050*/  IMAD.U32 R4, RZ, RZ, UR4 ;  /* 0x00000004ff047e24 */ /* 0x000fe4000f8e00ff */
        /* <DEDUP_REMOVED lines=11> */
.L_x_13530:
[----:B------:R-:W-:Y:S05]  /*11110*/  BSYNC B6 ;  /* 0x0000000000067941 */ /* 0x000fea0003800000 */
.L_x_13529:
        /* <DEDUP_REMOVED lines=25> */
.L_x_13614:
        /* <DEDUP_REMOVED lines=8> */
.L_x_13617:
        /* <DEDUP_REMOVED lines=21> */
.L_x_13535:
[----:B------:R-:W2:Y:S01]  /*11480*/  S2R R0, SR_TID.X ;  /* 0x0000000000007919 */ /* 0x000ea20000002100 */
[----:B-1----:R-:W-:Y:S01]  /*11490*/  IMAD R3, R16, 0x8, R17 ;  /* 0x0000000810037824 */ /* 0x002fe200078e0211 */
[----:B--2---:R-:W-:Y:S02]  /*114a0*/  LOP3.LUT R2, R0, 0x7f, RZ, 0xc0, !PT ;  /* 0x0000007f00027812 */ /* 0x004fe400078ec0ff */
[----:B------:R-:W-:Y:S02]  /*114b0*/  SHF.L.U32 R0, R24, 0x1f, RZ ;  /* 0x0000001f18007819 */ /* 0x000fe400000006ff */
[----:B------:R-:W-:Y:S02]  /*114c0*/  ISETP.NE.AND P1, PT, R2, RZ, PT ;  /* 0x000000ff0200720c */ /* 0x000fe40003f25270 */
[----:B------:R-:W1:Y:S02]  /*114d0*/  SYNCS.PHASECHK.TRANS64.TRYWAIT P0, [R3+URZ+0x16840], R0 ;  /* 0x01684000030075a7 */ /* 0x000e64000800017f */
[----:B-1----:R-:W-:Y:S09]  /*114e0*/  @!P0 BRA `(.L_x_13536) ;  /* 0x0000003000848947 */ /* 0x002ff20003800000 */
.L_x_13618:
[----:B------:R-:W-:Y:S05]  /*114f0*/  @P1 BRA `(.L_x_13537) ;  /* 0x0000000000141947 */ /* 0x000fea0003800000 */
[----:B------:R-:W-:Y:S01]  /*11500*/  ISETP.NE.AND P0, PT, R28, RZ, PT ;  /* 0x000000ff1c00720c */ /* 0x000fe20003f05270 */
[----:B-1----:R-:W-:-:S04]  /*11510*/  IMAD.MOV.U32 R0, RZ, RZ, 0x4000 ;  /* 0x00004000ff007424 */ /* 0x002fc800078e00ff */
[----:B------:R2:W-:Y:S08]  /*11520*/  SYNCS.ARRIVE.TRANS64 RZ, [R3+URZ+0x16830], R0 ;  /* 0x0168300003ff79a7 */ /* 0x0005f0000800003f */
[----:B------:R-:W-:Y:S05]  /*11530*/  @!P0 BRA `(.L_x_13537) ;  /* 0x0000000000048947 */ /* 0x000fea0003800000 */
[----:B------:R-:W-:Y:S01]  /*11540*/  BPT.TRAP 0x1 ;  /* 0x000000040000795c */ /* 0x000fe20000300000 */
.L_x_13537:
        /* <DEDUP_REMOVED lines=10> */
[----:B------:R-:W-:-:S02]  /*115f0*/  PLOP3.LUT P0, PT, PT, PT, PT, 0x80, 0x0 ;  /* 0x000000000000781c */ /* 0x000fc40003f0f070 */
[----:B------:R-:W-:Y:S02]  /*11600*/  LOP3.LUT R22, R22, 0xfffffffd, RZ, 0xc0, !PT ;  /* 0xfffffffd16167812 */ /* 0x000fe400078ec0ff */
[----:B------:R-:W-:Y:S02]  /*11610*/  UIADD3 UR33, UR33, 0x16830, URZ ;  /* 0x0001683021217890 */ /* 0x000fe4000fffe03f */
[----:B------:R-:W-:Y:S02]  /*11620*/  USHF.L.U32 UR35, UR35, 0x7, URZ ;  /* 0x0000000723237899 */ /* 0x000fe4000800063f */
[----:B------:R-:W-:-:S05]  /*11630*/  UIADD3 UR32, UR32, 0xe400, URZ ;  /* 0x0000e40020207890 */ /* 0x000fca000fffe03f */
[----:B------:R-:W-:-:S04]  /*11640*/  @P0 LOP3.LUT R22, R22, 0x2, RZ, 0xfc, !PT ;  /* 0x0000000216160812 */ /* 0x000fc800078efcff */
[----:B------:R1:W-:Y:S02]  /*11650*/  UTMALDG.4D [UR32], [UR4], desc[UR6] ;  /* 0x00000620040075b4 */ /* 0x0003e40008019000 */
[----:B-1----:R-:W-:Y:S01]  /*11660*/  NOP ;  /* 0x0000000000007918 */ /* 0x002fe20000000000 */
.L_x_13533:
        /* <DEDUP_REMOVED lines=29> */
.L_x_13539:
[----:B------:R-:W-:Y:S05]  /*11840*/  BSYNC B6 ;  /* 0x0000000000067941 */ /* 0x000fea0003800000 */
.L_x_13538:
[----:B------:R-:W1:Y:S01]  /*11850*/  LDC R7, c[0x0][0x448] ;  /* 0x00011200ff077b82 */ /* 0x000e620000000800 */
[----:B0-----:R-:W0:Y:S01]  /*11860*/  S2R R20, SR_TID.X ;  /* 0x0000000000147919 */ /* 0x001e220000002100 */
[----:B------:R-:W-:Y:S01]  /*11870*/  ULDC.64 UR8, c[0x0][0x2e0] ;  /* 0x0000b80000087ab9 */ /* 0x000fe20000000a00 */
[----:B------:R-:W-:Y:S01]  /*11880*/  UMOV UR44, UR50 ;  /* 0x00000032002c7c82 */ /* 0x000fe20008000000 */
[----:B------:R-:W-:Y:S02]  /*11890*/  UIMAD UR6, UR37, UR8, URZ ;  /* 0x00000008250672a4 */ /* 0x000fe4000f8e023f */
        /* <DEDUP_REMOVED lines=10> */
[----:B------:R-:W-:-:S04]  /*11940*/  SHF.R.U32.HI R21, RZ, 0x3, R21 ;  /* 0x00000003ff157819 */ /* 0x000fc80000011615 */
[----:B------:R-:W-:-:S03]  /*11950*/  LOP3.LUT R20, R21, 0x70, R20, 0xf8, !PT ;  /* 0x0000007015147812 */ /* 0x000fc600078ef814 */
[----:B------:R-:W1:Y:S02]  /*11960*/  @P1 LDC R5, c[0x0][0x450] ;  /* 0x00011400ff051b82 */ /* 0x000e640000000800 */
[----:B------:R-:W-:Y:S02]  /*11970*/  VIADD R6, R20, UR41 ;  /* 0x0000002914067c36 */ /* 0x000fe40008000000 */
[----:B------:R-:W2:Y:S02]  /*11980*/  S2R R20, SR_TID.X ;  /* 0x0000000000147919 */ /* 0x000ea40000002100 */
[----:B------:R-:W-:Y:S02]  /*11990*/  IMAD.MOV.U32 R11, RZ, RZ, R6 ;  /* 0x000000ffff0b7224 */ /* 0x000fe400078e0006 */
[----:B------:R-:W3:Y:S01]  /*119a0*/  @P1 LDC R8, c[0x0][0x450] ;  /* 0x00011400ff081b82 */ /* 0x000ee20000000800 */
[C---:B------:R-:W-:Y:S02]  /*119b0*/  VIADD R10, R6.reuse, 0x80 ;  /* 0x00000080060a7836 */ /* 0x040fe40000000000 */
[----:B0-----:R-:W-:-:S04]  /*119c0*/  @P1 IMAD.HI.U32 R0, R6, R3, RZ ;  /* 0x0000000306001227 */ /* 0x001fc800078e00ff */
[----:B------:R-:W-:Y:S01]  /*119d0*/  IMAD.U32 R3, RZ, RZ, UR6 ;  /* 0x00000006ff037e24 */ /* 0x000fe2000f8e00ff */
[----:B------:R-:W-:Y:S01]  /*119e0*/  ULDC.64 UR6, c[0x0][0x2c8] ;  /* 0x0000b20000067ab9 */ /* 0x000fe20000000a00 */
[----:B-1----:R-:W-:Y:S01]  /*119f0*/  @P1 SHF.R.U32.HI R11, RZ, R5, R0 ;  /* 0x00000005ff0b1219 */ /* 0x002fe20000011600 */
        /* <DEDUP_REMOVED lines=8> */
[----:B--2---:R-:W-:Y:S01]  /*11a80*/  IMAD.SHL.U32 R21, R20, 0x8, RZ ;  /* 0x0000000814157824 */ /* 0x004fe200078e00ff */
[----:B------:R-:W-:Y:S01]  /*11a90*/  SHF.R.S32.HI R0, RZ, 0x1f, R9 ;  /* 0x0000001fff007819 */ /* 0x000fe20000011409 */
[----:B------:R-:W-:-:S03]  /*11aa0*/  IMAD.IADD R5, R5, 0x1, R13 ;  /* 0x0000000105057824 */ /* 0x000fc600078e020d */
[----:B------:R-:W-:Y:S01]  /*11ab0*/  LOP3.LUT R21, R21, 0x38, RZ, 0xc0, !PT ;  /* 0x0000003815157812 */ /* 0x000fe200078ec0ff */
[----:B------:R-:W-:Y:S02]  /*11ac0*/  IMAD R0, R0, UR6, RZ ;  /* 0x0000000600007c24 */ /* 0x000fe4000f8e02ff */
[----:B------:R-:W-:-:S04]  /*11ad0*/  IMAD.WIDE.U32 R4, R9, UR6, R4 ;  /* 0x0000000609047c25 */ /* 0x000fc8000f8e0004 */
[----:B------:R-:W-:Y:S01]  /*11ae0*/  IMAD R11, R9, UR7, R0 ;  /* 0x00000007090b7c24 */ /* 0x000fe2000f8e0200 */
[----:B------:R-:W-:Y:S01]  /*11af0*/  LEA R0, P0, R4, UR8, 0x1 ;  /* 0x0000000804007c11 */ /* 0x000fe2000f8008ff */
[----:B------:R-:W0:Y:S02]  /*11b00*/  @P1 LDC R9, c[0x0][0x44c] ;  /* 0x00011300ff091b82 */ /* 0x000e240000000800 */
[----:B------:R-:W-:Y:S02]  /*11b10*/  IMAD.IADD R5, R5, 0x1, R11 ;  /* 0x0000000105057824 */ /* 0x000fe400078e020b */
[----:B------:R-:W-:-:S03]  /*11b20*/  IMAD.MOV.U32 R11, RZ, RZ, R10 ;  /* 0x000000ffff0b7224 */ /* 0x000fc600078e000a */
[----:B------:R-:W-:Y:S01]  /*11b30*/  LEA.HI.X R5, R4, UR9, R5, 0x1, P0 ;  /* 0x0000000904057c11 */ /* 0x000fe200080f0c05 */
[----:B0-----:R-:W-:-:S05]  /*11b40*/  @P1 IMAD.HI.U32 R9, R10, R9, RZ ;  /* 0x000000090a091227 */ /* 0x001fca00078e00ff */
[----:B---3--:R-:W-:-:S04]  /*11b50*/  @P1 SHF.R.U32.HI R11, RZ, R8, R9 ;  /* 0x00000008ff0b1219 */ /* 0x008fc80000011609 */
[--C-:B------:R-:W-:Y:S01]  /*11b60*/  SHF.R.S32.HI R4, RZ, 0x1f, R11.reuse ;  /* 0x0000001fff047819 */ /* 0x100fe2000001140b */
[----:B------:R-:W-:Y:S02]  /*11b70*/  IMAD.MOV R6, RZ, RZ, -R11 ;  /* 0x000000ffff067224 */ /* 0x000fe400078e0a0b */
[----:B------:R-:W-:-:S04]  /*11b80*/  IMAD.WIDE.U32 R2, R11, UR4, R2 ;  /* 0x000000040b027c25 */ /* 0x000fc8000f8e0002 */
[----:B------:R-:W-:Y:S02]  /*11b90*/  IMAD R9, R7, R6, R10 ;  /* 0x0000000607097224 */ /* 0x000fe400078e020a */
[----:B------:R-:W-:Y:S01]  /*11ba0*/  IMAD R4, R4, UR4, RZ ;  /* 0x0000000404047c24 */ /* 0x000fe2000f8e02ff */
[----:B------:R-:W-:-:S03]  /*11bb0*/  ULDC UR4, c[0x0][0x2b8] ;  /* 0x0000ae0000047ab9 */ /* 0x000fc60000000800 */
[----:B------:R-:W-:Y:S01]  /*11bc0*/  IMAD R11, R11, UR5, R4 ;  /* 0x000000050b0b7c24 */ /* 0x000fe2000f8e0204 */
[----:B------:R-:W-:-:S03]  /*11bd0*/  SHF.R.S32.HI R4, RZ, 0x1f, R9 ;  /* 0x0000001fff047819 */ /* 0x000fc60000011409 */
[----:B------:R-:W-:Y:S02]  /*11be0*/  IMAD.IADD R3, R3, 0x1, R11 ;  /* 0x0000000103037824 */ /* 0x000fe400078e020b */
[----:B------:R-:W-:Y:S02]  /*11bf0*/  IMAD R4, R4, UR6, RZ ;  /* 0x0000000604047c24 */ /* 0x000fe4000f8e02ff */
[----:B------:R-:W-:-:S04]  /*11c00*/  IMAD.WIDE.U32 R2, R9, UR6, R2 ;  /* 0x0000000609027c25 */ /* 0x000fc8000f8e0002 */
[----:B------:R-:W-:Y:S01]  /*11c10*/  IMAD R11, R9, UR7, R4 ;  /* 0x00000007090b7c24 */ /* 0x000fe2000f8e0204 */
[----:B------:R-:W-:-:S03]  /*11c20*/  LEA R4, P0, R2, UR8, 0x1 ;  /* 0x0000000802047c11 */ /* 0x000fc6000f8008ff */
[----:B------:R-:W-:-:S05]  /*11c30*/  IMAD.IADD R3, R3, 0x1, R11 ;  /* 0x0000000103037824 */ /* 0x000fca00078e020b */
[----:B------:R-:W-:Y:S02]  /*11c40*/  LEA.HI.X R8, R2, UR9, R3, 0x1, P0 ;  /* 0x0000000902087c11 */ /* 0x000fe400080f0c03 */
[----:B------:R-:W-:Y:S01]  /*11c50*/  ISETP.GE.AND P0, PT, R21, UR4, PT ;  /* 0x0000000415007c0c */ /* 0x000fe2000bf06270 */
[----:B------:R-:W-:-:S03]  /*11c60*/  UMOV UR4, 0xffffffff ;  /* 0xffffffff00047882 */ /* 0x000fc60000000000 */
[----:B------:R-:W-:Y:S09]  /*11c70*/  BRA.DIV UR4, `(.L_x_13540) ;  /* 0x0000002a04b47947 */ /* 0x000ff2000b800000 */
[----:B------:R-:W0:Y:S01]  /*11c80*/  S2R R2, SR_TID.X ;  /* 0x0000000000027919 */ /* 0x000e220000002100 */
[----:B------:R-:W-:Y:S02]  /*11c90*/  ULDC UR4, c[0x0][0x288] ;  /* 0x0000a20000047ab9 */ /* 0x000fe40000000800 */
[----:B------:R-:W-:Y:S01]  /*11ca0*/  IMAD R7, R7, UR4, RZ ;  /* 0x0000000407077c24 */ /* 0x000fe2000f8e02ff */
[----:B------:R-:W1:Y:S04]  /*11cb0*/  SHFL.IDX PT, R14, R0, RZ, 0x181f ;  /* 0x00181fff000e7589 */ /* 0x000e6800000e0000 */
[----:B------:R-:W-:Y:S04]  /*11cc0*/  SHFL.IDX PT, R9, R5, 0x2, 0x181f ;  /* 0x00581f0005097f89 */ /* 0x000fe800000e0000 */
[----:B------:R-:W-:Y:S01]  /*11cd0*/  SHFL.IDX PT, R20, R0, 0x7, 0x181f ;  /* 0x00f81f0000147f89 */ /* 0x000fe200000e0000 */
[----:B0-----:R-:W-:-:S04]  /*11ce0*/  LOP3.LUT R2, R2, 0x7f, RZ, 0xc0, !PT ;  /* 0x0000007f02027812 */ /* 0x001fc800078ec0ff */
[----:B------:R-:W-:Y:S02]  /*11cf0*/  SHF.R.U32.HI R3, RZ, 0x3, R2 ;  /* 0x00000003ff037819 */ /* 0x000fe40000011602 */
[----:B------:R-:W0:Y:S03]  /*11d00*/  SHFL.IDX PT, R2, R5, RZ, 0x181f ;  /* 0x00181fff05027589 */ /* 0x000e2600000e0000 */
[----:B------:R-:W-:-:S04]  /*11d10*/  VIADD R6, R3, UR41 ;  /* 0x0000002903067c36 */ /* 0x000fc80008000000 */
[C---:B------:R-:W-:Y:S01]  /*11d20*/  VIADD R10, R6.reuse, 0x10 ;  /* 0x00000010060a7836 */ /* 0x040fe20000000000 */
[C---:B------:R-:W-:Y:S01]  /*11d30*/  ISETP.GE.AND P1, PT, R6.reuse, R7, PT ;  /* 0x000000070600720c */ /* 0x040fe20003f26270 */
[----:B------:R-:W-:-:S03]  /*11d40*/  VIADD R12, R6, 0x20 ;  /* 0x00000020060c7836 */ /* 0x000fc60000000000 */
[----:B------:R-:W-:Y:S02]  /*11d50*/  ISETP.GE.AND P3, PT, R10, R7, PT ;  /* 0x000000070a00720c */ /* 0x000fe40003f66270 */
[----:B------:R-:W2:Y:S07]  /*11d60*/  SHFL.IDX PT, R10, R0, 0x1, 0x181f ;  /* 0x00381f00000a7f89 */ /* 0x000eae00000e0000 */
[----:B-1----:R-:W-:-:S05]  /*11d70*/  @!P1 LEA R14, P2, R21, R14, 0x1 ;  /* 0x0000000e150e9211 */ /* 0x002fca00078408ff */
[----:B0-----:R-:W-:Y:S02]  /*11d80*/  @!P1 IMAD.X R3, RZ, RZ, R2, P2 ;  /* 0x000000ffff039224 */ /* 0x001fe400010e0602 */
[----:B------:R-:W-:Y:S02]  /*11d90*/  @!P1 IMAD.MOV.U32 R2, RZ, RZ, R14 ;  /* 0x000000ffff029224 */ /* 0x000fe400078e000e */
[----:B------:R-:W-:Y:S04]  /*11da0*/  SHFL.IDX PT, R14, R0, 0x2, 0x181f ;  /* 0x00581f00000e7f89 */ /* 0x000fe800000e0000 */
[----:B------:R0:W-:Y:S01]  /*11db0*/  @!P1 LDGSTS.E.BYPASS.LTC128B.128 [R26+0x8400], desc[UR48][R2.64], !P0 ;  /* 0x08400000021a9fae */ /* 0x0001e2000c101d70 */
[----:B------:R-:W-:Y:S01]  /*11dc0*/  ISETP.GE.AND P1, PT, R12, R7, PT ;  /* 0x000000070c00720c */ /* 0x000fe20003f26270 */
[----:B------:R-:W-:Y:S01]  /*11dd0*/  VIADD R12, R6, 0x40 ;  /* 0x00000040060c7836 */ /* 0x000fe20000000000 */
[----:B--2---:R-:W-:Y:S01]  /*11de0*/  @!P3 LEA R10, P2, R21, R10, 0x1 ;  /* 0x0000000a150ab211 */ /* 0x004fe200078408ff */
[----:B0-----:R-:W0:Y:S04]  /*11df0*/  SHFL.IDX PT, R2, R5, 0x1, 0x181f ;  /* 0x00381f0005027f89 */ /* 0x001e2800000e0000 */
[----:B0-----:R-:W-:-:S02]  /*11e00*/  @!P3 IMAD.X R3, RZ, RZ, R2, P2 ;  /* 0x000000ffff03b224 */ /* 0x001fc400010e0602 */
[----:B------:R-:W-:Y:S02]  /*11e10*/  @!P3 IMAD.MOV.U32 R2, RZ, RZ, R10 ;  /* 0x000000ffff02b224 */ /* 0x000fe400078e000a */
[----:B------:R-:W-:-:S03]  /*11e20*/  VIADD R10, R6, 0x30 ;  /* 0x00000030060a7836 */ /* 0x000fc60000000000 */
[----:B------:R0:W-:Y:S02]  /*11e30*/  @!P3 LDGSTS.E.BYPASS.LTC128B.128 [R26+0x8c00], desc[UR48][R2.64], !P0 ;  /* 0x08c00000021abfae */ /* 0x0001e4000c101d70 */
[----:B------:R-:W-:Y:S02]  /*11e40*/  ISETP.GE.AND P3, PT, R10, R7, PT ;  /* 0x000000070a00720c */ /* 0x000fe40003f66270 */
[----:B------:R-:W1:Y:S01]  /*11e50*/  SHFL.IDX PT, R10, R0, 0x3, 0x181f ;  /* 0x00781f00000a7f89 */ /* 0x000e6200000e0000 */
[----:B0-----:R-:W-:-:S03]  /*11e60*/  @!P1 LEA R2, P2, R21, R14, 0x1 ;  /* 0x0000000e15029211 */ /* 0x001fc600078408ff */
[----:B------:R-:W-:Y:S02]  /*11e70*/  SHFL.IDX PT, R14, R0, 0x4, 0x181f ;  /* 0x00981f00000e7f89 */ /* 0x000fe400000e0000 */
[----:B------:R-:W-:Y:S02]  /*11e80*/  @!P1 IMAD.X R3, RZ, RZ, R9, P2 ;  /* 0x000000ffff039224 */ /* 0x000fe400010e0609 */
[----:B------:R-:W-:Y:S04]  /*11e90*/  SHFL.IDX PT, R9, R5, 0x4, 0x181f ;  /* 0x00981f0005097f89 */ /* 0x000fe800000e0000 */
[----:B------:R0:W-:Y:S01]  /*11ea0*/  @!P1 LDGSTS.E.BYPASS.LTC128B.128 [R26+0x9400], desc[UR48][R2.64], !P0 ;  /* 0x09400000021a9fae */ /* 0x0001e2000c101d70 */
[----:B------:R-:W-:Y:S01]  /*11eb0*/  ISETP.GE.AND P1, PT, R12, R7, PT ;  /* 0x000000070c00720c */ /* 0x000fe20003f26270 */
[----:B------:R-:W-:Y:S01]  /*11ec0*/  VIADD R12, R6, 0x60 ;  /* 0x00000060060c7836 */ /* 0x000fe20000000000 */
[----:B-1----:R-:W-:Y:S01]  /*11ed0*/  @!P3 LEA R10, P2, R21, R10, 0x1 ;  /* 0x0000000a150ab211 */ /* 0x002fe200078408ff */
        /* <DEDUP_REMOVED lines=8> */
[----:B------:R0:W-:Y:S02]  /*11f60*/  SHFL.IDX PT, R14, R0, 0x6, 0x181f ;  /* 0x00d81f00000e7f89 */ /* 0x0001e400000e0000 */
[----:B------:R-:W-:Y:S02]  /*11f70*/  @!P1 IMAD.X R3, RZ, RZ, R9, P2 ;  /* 0x000000ffff039224 */ /* 0x000fe400010e0609 */
[----:B------:R-:W-:Y:S01]  /*11f80*/  SHFL.IDX PT, R9, R5, 0x6, 0x181f ;  /* 0x00d81f0005097f89 */ /* 0x000fe200000e0000 */
[----:B0-----:R-:W-:-:S03]  /*11f90*/  VIADD R0, R6, 0x90 ;  /* 0x0000009006007836 */ /* 0x001fc60000000000 */
[----:B------:R0:W-:Y:S01]  /*11fa0*/  @!P1 LDGSTS.E.BYPASS.LTC128B.128 [R26+0xa400], desc[UR48][R2.64], !P0 ;  /* 0x0a400000021a9fae */ /* 0x0001e2000c101d70 */
[----:B------:R-:W-:Y:S01]  /*11fb0*/  ISETP.GE.AND P1, PT, R12, R7, PT ;  /* 0x000000070c00720c */ /* 0x000fe20003f26270 */
[----:B------:R-:W-:Y:S01]  /*11fc0*/  VIADD R12, R6, 0x70 ;  /* 0x00000070060c7836 */ /* 0x000fe20000000000 */
[----:B-1----:R-:W-:Y:S01]  /*11fd0*/  @!P3 LEA R10, P2, R21, R10, 0x1 ;  /* 0x0000000a150ab211 */ /* 0x002fe200078408ff */
[----:B0-----:R-:W0:Y:S04]  /*11fe0*/  SHFL.IDX PT, R2, R5, 0x5, 0x181f ;  /* 0x00b81f0005027f89 */ /* 0x001e2800000e0000 */
[----:B0-----:R-:W-:Y:S02]  /*11ff0*/  @!P3 IMAD.X R3, RZ, RZ, R2, P2 ;  /* 0x000000ffff03b224 */ /* 0x001fe400010e0602 */
[----:B------:R-:W-:-:S02]  /*12000*/  @!P3 IMAD.MOV.U32 R2, RZ, RZ, R10 ;  /* 0x000000ffff02b224 */ /* 0x000fc400078e000a */
[----:B------:R-:W0:Y:S04]  /*12010*/  SHFL.IDX PT, R10, R5, 0x7, 0x181f ;  /* 0x00f81f00050a7f89 */ /* 0x000e2800000e0000 */
[----:B------:R1:W-:Y:S01]  /*12020*/  @!P3 LDGSTS.E.BYPASS.LTC128B.128 [R26+0xac00], desc[UR48][R2.64], !P0 ;  /* 0x0ac00000021abfae */ /* 0x0003e2000c101d70 */
[----:B------:R-:W-:Y:S01]  /*12030*/  ISETP.GE.AND P3, PT, R12, R7, PT ;  /* 0x000000070c00720c */ /* 0x000fe20003f66270 */
[----:B------:R-:W-:Y:S02]  /*12040*/  VIADD R12, R6, 0x80 ;  /* 0x00000080060c7836 */ /* 0x000fe40000000000 */
[----:B------:R-:W-:Y:S01]  /*12050*/  SHFL.IDX PT, R5, R8, 0x1, 0x181f ;  /* 0x00381f0008057f89 */ /* 0x000fe200000e0000 */
[----:B-1----:R-:W-:-:S03]  /*12060*/  @!P1 LEA R2, P2, R21, R14, 0x1 ;  /* 0x0000000e15029211 */ /* 0x002fc600078408ff */
[----:B------:R-:W1:Y:S02]  /*12070*/  SHFL.IDX PT, R14, R4, RZ, 0x181f ;  /* 0x00181fff040e7589 */ /* 0x000e6400000e0000 */
[----:B------:R-:W-:Y:S02]  /*12080*/  @!P1 IMAD.X R3, RZ, RZ, R9, P2 ;  /* 0x000000ffff039224 */ /* 0x000fe400010e0609 */
[----:B------:R-:W2:Y:S04]  /*12090*/  SHFL.IDX PT, R9, R8, RZ, 0x181f ;  /* 0x00181fff08097589 */ /* 0x000ea800000e0000 */
[----:B------:R3:W-:Y:S01]  /*120a0*/  @!P1 LDGSTS.E.BYPASS.LTC128B.128 [R26+0xb400], desc[UR48][R2.64], !P0 ;  /* 0x0b400000021a9fae */ /* 0x0007e2000c101d70 */
[----:B------:R-:W-:Y:S02]  /*120b0*/  ISETP.GE.AND P1, PT, R12, R7, PT ;  /* 0x000000070c00720c */ /* 0x000fe40003f26270 */
[----:B---3--:R-:W-:-:S05]  /*120c0*/  @!P3 LEA R2, P2, R21, R20, 0x1 ;  /* 0x000000141502b211 */ /* 0x008fca00078408ff */
[----:B0-----:R-:W-:Y:S02]  /*120d0*/  @!P3 IMAD.X R3, RZ, RZ, R10, P2 ;  /* 0x000000ffff03b224 */ /* 0x001fe400010e060a */
[----:B------:R-:W-:-:S03]  /*120e0*/  VIADD R10, R6, 0xa0 ;  /* 0x000000a0060a7836 */ /* 0x000fc60000000000 */
[----:B------:R1:W-:Y:S01]  /*120f0*/  @!P3 LDGSTS.E.BYPASS.LTC128B.128 [R26+0xbc00], desc[UR48][R2.64], !P0 ;  /* 0x0bc00000021abfae */ /* 0x0003e2000c101d70 */
[----:B------:R-:W-:-:S03]  /*12100*/  ISETP.GE.AND P3, PT, R0, R7, PT ;  /* 0x000000070000720c */ /* 0x000fc60003f66270 */
[----:B------:R-:W-:Y:S04]  /*12110*/  SHFL.IDX PT, R0, R8, 0x2, 0x181f ;  /* 0x00581f0008007f89 */ /* 0x000fe800000e0000 */
[----:B------:R-:W-:Y:S01]  /*12120*/  SHFL.IDX PT, R8, R8, 0x3, 0x181f ;  /* 0x00781f0008087f89 */ /* 0x000fe200000e0000 */
[----:B-1----:R-:W-:-:S03]  /*12130*/  @!P1 LEA R2, P2, R21, R14, 0x1 ;  /* 0x0000000e15029211 */ /* 0x002fc600078408ff */
[----:B------:R-:W-:Y:S02]  /*12140*/  SHFL.IDX PT, R14, R4, 0x2, 0x181f ;  /* 0x00581f00040e7f89 */ /* 0x000fe400000e0000 */
[----:B--2---:R-:W-:Y:S02]  /*12150*/  @!P1 IMAD.X R3, RZ, RZ, R9, P2 ;  /* 0x000000ffff039224 */ /* 0x004fe400010e0609 */
[----:B------:R-:W0:Y:S04]  /*12160*/  SHFL.IDX PT, R9, R4, 0x1, 0x181f ;  /* 0x00381f0004097f89 */ /* 0x000e2800000e0000 */
[----:B------:R0:W-:Y:S01]  /*12170*/  @!P1 LDGSTS.E.BYPASS.LTC128B.128 [R26+0xc400], desc[UR48][R2.64], !P0 ;  /* 0x0c400000021a9fae */ /* 0x0001e2000c101d70 */
[----:B------:R-:W-:Y:S02]  /*12180*/  ISETP.GE.AND P1, PT, R10, R7, PT ;  /* 0x000000070a00720c */ /* 0x000fe40003f26270 */
[----:B0-----:R-:W-:-:S05]  /*12190*/  @!P3 LEA R2, P2, R21, R9, 0x1 ;  /* 0x000000091502b211 */ /* 0x001fca00078408ff */
[----:B------:R-:W-:-:S05]  /*121a0*/  @!P3 IMAD.X R3, RZ, RZ, R5, P2 ;  /* 0x000000ffff03b224 */ /* 0x000fca00010e0605 */
[----:B------:R0:W-:Y:S02]  /*121b0*/  @!P3 LDGSTS.E.BYPASS.LTC128B.128 [R26+0xcc00], desc[UR48][R2.64], !P0 ;  /* 0x0cc00000021abfae */ /* 0x0001e4000c101d70 */
[----:B0-----:R-:W-:Y:S02]  /*121c0*/  @!P1 LEA R2, P2, R21, R14, 0x1 ;  /* 0x0000000e15029211 */ /* 0x001fe400078408ff */
[----:B------:R0:W1:Y:S03]  /*121d0*/  SHFL.IDX PT, R14, R4, 0x3, 0x181f ;  /* 0x00781f00040e7f89 */ /* 0x00006600000e0000 */
[----:B------:R-:W-:-:S05]  /*121e0*/  @!P1 IMAD.X R3, RZ, RZ, R0, P2 ;  /* 0x000000ffff039224 */ /* 0x000fca00010e0600 */
[----:B------:R0:W-:Y:S03]  /*121f0*/  @!P1 LDGSTS.E.BYPASS.LTC128B.128 [R26+0xd400], desc[UR48][R2.64], !P0 ;  /* 0x0d400000021a9fae */ /* 0x0001e6000c101d70 */
.L_x_13643:
        /* <DEDUP_REMOVED lines=9> */
[----:B------:R-:W-:Y:S01]  /*12290*/  PLOP3.LUT P0, PT, PT, PT, PT, 0x80, 0x0 ;  /* 0x000000000000781c */ /* 0x000fe20003f0f070 */
[----:B------:R-:W-:-:S12]  /*122a0*/  NOP ;  /* 0x0000000000007918 */ /* 0x000fd80000000000 */
.L_x_13541:
        /* <DEDUP_REMOVED lines=16> */
.L_x_13644:
[----:B------:R-:W-:Y:S05]  /*123b0*/  BSYNC B0 ;  /* 0x0000000000007941 */ /* 0x000fea0003800000 */
.L_x_13542:
        /* <DEDUP_REMOVED lines=41> */
.L_x_13548:
        /* <DEDUP_REMOVED lines=8> */
.L_x_13645:
[----:B------:R-:W-:Y:S05]  /*126d0*/  BSYNC B1 ;  /* 0x0000000000017941 */ /* 0x000fea0003800000 */
.L_x_13549:
[----:B------:R-:W-:Y:S04]  /*126e0*/  BSSY B1, `(.L_x_13551) ;  /* 0x0000007000017945 */ /* 0x000fe80003800000 */
[----:B------:R-:W-:Y:S05]  /*126f0*/  @P1 BRA `(.L_x_13552) ;  /* 0x0000000000141947 */ /* 0x000fea0003800000 */
[----:B------:R-:W-:Y:S01]  /*12700*/  ISETP.NE.AND P0, PT, R28, RZ, PT ;  /* 0x000000ff1c00720c */ /* 0x000fe20003f05270 */
[----:B0-----:R-:W-:-:S04]  /*12710*/  IMAD.MOV.U32 R2, RZ, RZ, 0x4000 ;  /* 0x00004000ff027424 */ /* 0x001fc800078e00ff */
[----:B------:R1:W-:Y:S08]  /*12720*/  SYNCS.ARRIVE.TRANS64 RZ, [R3+URZ+0x16830], R2 ;  /* 0x0168300203ff79a7 */ /* 0x0003f0000800003f */
[----:B------:R-:W-:Y:S05]  /*12730*/  @!P0 BRA `(.L_x_13552) ;  /* 0x0000000000048947 */ /* 0x000fea0003800000 */
[----:B------:R-:W-:Y:S01]  /*12740*/  BPT.TRAP 0x1 ;  /* 0x000000040000795c */ /* 0x000fe20000300000 */
.L_x_13552:
[----:B------:R-:W-:Y:S05]  /*12750*/  BSYNC B1 ;  /* 0x0000000000017941 */ /* 0x000fea0003800000 */
.L_x_13551:
[----:B------:R-:W-:Y:S01]  /*12760*/  IMAD.MOV.U32 R10, RZ, RZ, RZ ;  /* 0x000000ffff0a7224 */ /* 0x000fe200078e00ff */
[----:B------:R-:W-:Y:S01]  /*12770*/  UIADD3 UR4, UP0, UR46, 0x370, URZ ;  /* 0x000003702e047890 */ /* 0x000fe2000ff1e03f */
[----:B01----:R-:W-:Y:S01]  /*12780*/  IMAD R2, R8, 0x4000, R17 ;  /* 0x0000400008027824 */ /* 0x003fe200078e0211 */
[----:B------:R-:W-:Y:S01]  /*12790*/  PLOP3.LUT P0, PT, PT, PT, PT, 0x80, 0x0 ;  /* 0x000000000000781c */ /* 0x000fe20003f0f070 */
[----:B------:R-:W-:Y:S01]  /*127a0*/  VIADD R3, R3, 0x16830 ;  /* 0x0001683003037836 */ /* 0x000fe20000000000 */
[----:B------:R-:W-:Y:S01]  /*127b0*/  R2UR UR10, R10 ;  /* 0x000000000a0a72ca */ /* 0x000fe200000e0000 */
[----:B------:R-:W-:Y:S01]  /*127c0*/  VIADD R2, R2, 0xe400 ;  /* 0x0000e40002027836 */ /* 0x000fe20000000000 */
[----:B------:R-:W-:Y:S01]  /*127d0*/  UIADD3.X UR5, URZ, UR47, URZ, UP0, !UPT ;  /* 0x0000002f3f057290 */ /* 0x000fe200087fe43f */
[----:B------:R-:W-:Y:S01]  /*127e0*/  IMAD.SHL.U32 R5, R6, 0x80, RZ ;  /* 0x0000008006057824 */ /* 0x000fe200078e00ff */
[----:B------:R-:W-:Y:S01]  /*127f0*/  UMOV UR6, 0x0 ;  /* 0x0000000000067882 */ /* 0x000fe20000000000 */
[----:B------:R-:W-:-:S10]  /*12800*/  UMOV UR7, 0x14f00000 ;  /* 0x14f0000000077882 */ /* 0x000fd40000000000 */
.L_x_13553:
        /* <DEDUP_REMOVED lines=15> */
.L_x_13646:
[----:B------:R-:W-:Y:S05]  /*12900*/  BSYNC B1 ;  /* 0x0000000000017941 */ /* 0x000fea0003800000 */
.L_x_13554:
        /* <DEDUP_REMOVED lines=10> */
.L_x_13557:
[----:B------:R-:W-:Y:S05]  /*129b0*/  BSYNC B1 ;  /* 0x0000000000017941 */ /* 0x000fea0003800000 */
.L_x_13556:
[----:B------:R-:W-:Y:S01]  /*129c0*/  R2UR UR10, R10 ;  /* 0x000000000a0a72ca */ /* 0x000fe200000e0000 */
[----:B------:R-:W-:Y:S01]  /*129d0*/  UIADD3 UR4, UP0, UR46, 0x470, URZ ;  /* 0x000004702e047890 */ /* 0x000fe2000ff1e03f */
[----:B------:R-:W-:Y:S01]  /*129e0*/  R2UR UR6, R2 ;  /* 0x00000000020672ca */ /* 0x000fe200000e0000 */
[C-C-:B------:R-:W-:Y:S01]  /*129f0*/  IMAD R2, R16.reuse, 0x8, R17.reuse ;  /* 0x0000000810027824 */ /* 0x140fe200078e0211 */
[----:B------:R-:W-:Y:S01]  /*12a00*/  R2UR UR7, R3 ;  /* 0x00000000030772ca */ /* 0x000fe200000e0000 */
[----:B------:R-:W-:Y:S01]  /*12a10*/  IMAD R3, R16, 0x4000, R17 ;  /* 0x0000400010037824 */ /* 0x000fe200078e0211 */
[----:B------:R-:W-:Y:S01]  /*12a20*/  PLOP3.LUT P0, PT, PT, PT, PT, 0x80, 0x0 ;  /* 0x000000000000781c */ /* 0x000fe20003f0f070 */
[----:B0-----:R-:W-:Y:S01]  /*12a30*/  IMAD.SHL.U32 R5, R19, 0x80, RZ ;  /* 0x0000008013057824 */ /* 0x001fe200078e00ff */
[----:B------:R-:W-:Y:S01]  /*12a40*/  UIADD3.X UR5, URZ, UR47, URZ, UP0, !UPT ;  /* 0x0000002f3f057290 */ /* 0x000fe200087fe43f */
[----:B------:R-:W-:Y:S02]  /*12a50*/  VIADD R3, R3, 0x400 ;  /* 0x0000040003037836 */ /* 0x000fe40000000000 */
[----:B------:R-:W-:-:S09]  /*12a60*/  VIADD R2, R2, 0x16850 ;  /* 0x0001685002027836 */ /* 0x000fd20000000000 */
.L_x_13558:
        /* <DEDUP_REMOVED lines=12> */
.L_x_13547:
[----:B------:R-:W-:Y:S05]  /*12b30*/  BSYNC B0 ;  /* 0x0000000000007941 */ /* 0x000fea0003800000 */
.L_x_13546:
[----:B------:R-:W-:Y:S01]  /*12b40*/  UIADD3 UR4, UR40, -0x3, URZ ;  /* 0xfffffffd28047890 */ /* 0x000fe2000fffe03f */
[----:B------:R-:W-:Y:S02]  /*12b50*/  IMAD.MOV.U32 R16, RZ, RZ, R8 ;  /* 0x000000ffff107224 */ /* 0x000fe400078e0008 */
[----:B------:R-:W-:-:S03]  /*12b60*/  IMAD.MOV.U32 R24, RZ, RZ, R9 ;  /* 0x000000ffff187224 */ /* 0x000fc600078e0009 */
[----:B------:R-:W-:-:S07]  /*12b70*/  IMAD.U32 R6, RZ, RZ, UR4 ;  /* 0x00000004ff067e24 */ /* 0x000fce000f8e00ff */
.L_x_13545:
[----:B------:R-:W-:Y:S01]  /*12b80*/  ULOP3.LUT UR4, URZ, UR40, URZ, 0x33, !UPT ;  /* 0x000000283f047292 */ /* 0x000fe2000f8e333f */
[----:B------:R-:W-:Y:S01]  /*12b90*/  VIADD R7, R7, 0xfffffffe ;  /* 0xfffffffe07077836 */ /* 0x000fe20000000000 */
[----:B------:R-:W-:Y:S04]  /*12ba0*/  BSSY B0, `(.L_x_13544) ;  /* 0x00000df000007945 */ /* 0x000fe80003800000 */
[----:B------:R-:W-:-:S13]  /*12bb0*/  ISETP.NE.AND P0, PT, R7, UR4, PT ;  /* 0x0000000407007c0c */ /* 0x000fda000bf05270 */
[----:B------:R-:W-:Y:S05]  /*12bc0*/  @!P0 BRA `(.L_x_13559) ;  /* 0x0000000c00708947 */ /* 0x000fea0003800000 */
[----:B------:R-:W-:-:S07]  /*12bd0*/  IMAD.MOV.U32 R4, RZ, RZ, R18 ;  /* 0x000000ffff047224 */ /* 0x000fce00078e0012 */
.L_x_13586:
        /* <DEDUP_REMOVED lines=13> */
[----:B------:R-:W-:Y:S01]  /*12cb0*/  IMAD.MOV.U32 R10, RZ, RZ, R6 ;  /* 0x000000ffff0a7224 */ /* 0x000fe200078e0006 */
[----:B------:R-:W-:Y:S01]  /*12cc0*/  ULDC.64 UR4, c[0x0][0x428] ;  /* 0x00010a0000047ab9 */ /* 0x000fe20000000a00 */
[----:B0-----:R-:W-:-:S13]  /*12cd0*/  ISETP.NE.AND P0, PT, R9, 0x1, PT ;  /* 0x000000010900780c */ /* 0x001fda0003f05270 */
[----:B------:R-:W0:Y:S02]  /*12ce0*/  @P0 LDC.64 R2, c[0x0][0x440] ;  /* 0x00011000ff020b82 */ /* 0x000e240000000a00 */
[----:B0-----:R-:W-:-:S05]  /*12cf0*/  @P0 IMAD.HI.U32 R2, R6, R2, RZ ;  /* 0x0000000206020227 */ /* 0x001fca00078e00ff */
[----:B------:R-:W-:Y:S01]  /*12d00*/  @P0 SHF.R.U32.HI R10, RZ, R3, R2 ;  /* 0x00000003ff0a0219 */ /* 0x000fe20000011602 */
[----:B------:R-:W-:-:S03]  /*12d10*/  IMAD R2, R25, UR4, RZ ;  /* 0x0000000419027c24 */ /* 0x000fc6000f8e02ff */
[----:B------:R-:W-:Y:S01]  /*12d20*/  SHF.R.S32.HI R3, RZ, 0x1f, R10 ;  /* 0x0000001fff037819 */ /* 0x000fe2000001140a */
[----:B------:R-:W-:Y:S02]  /*12d30*/  IMAD R5, R23, UR5, R2 ;  /* 0x0000000517057c24 */ /* 0x000fe4000f8e0202 */
[----:B------:R-:W-:-:S04]  /*12d40*/  IMAD.MOV.U32 R2, RZ, RZ, R10 ;  /* 0x000000ffff027224 */ /* 0x000fc800078e000a */
[----:B------:R-:W-:Y:S01]  /*12d50*/  IMAD.WIDE.U32 R2, R23, UR4, R2 ;  /* 0x0000000417027c25 */ /* 0x000fe2000f8e0002 */
[----:B------:R-:W-:-:S03]  /*12d60*/  ULDC.64 UR4, c[0x0][0x418] ;  /* 0x0001060000047ab9 */ /* 0x000fc60000000a00 */
[----:B------:R-:W-:Y:S01]  /*12d70*/  IMAD.IADD R3, R5, 0x1, R3 ;  /* 0x0000000105037824 */ /* 0x000fe200078e0203 */
[----:B------:R-:W-:-:S04]  /*12d80*/  LEA R4, P0, R2, UR4, 0x2 ;  /* 0x0000000402047c11 */ /* 0x000fc8000f8010ff */
[----:B------:R-:W-:-:S05]  /*12d90*/  LEA.HI.X R5, R2, UR5, R3, 0x2, P0 ;  /* 0x0000000502057c11 */ /* 0x000fca00080f1403 */
[----:B------:R0:W5:Y:S01]  /*12da0*/  LDG.E R4, desc[UR48][R4.64] ;  /* 0x0000003004047981 */ /* 0x000162000c1e1900 */
[----:B------:R-:W-:-:S04]  /*12db0*/  IMAD.MOV R2, RZ, RZ, -R10 ;  /* 0x000000ffff027224 */ /* 0x000fc800078e0a0a */
[----:B------:R-:W-:-:S07]  /*12dc0*/  IMAD R9, R9, R2, R6 ;  /* 0x0000000209097224 */ /* 0x000fce00078e0206 */
.L_x_13562:
        /* <DEDUP_REMOVED lines=8> */
.L_x_13647:
[----:B------:R-:W-:Y:S05]  /*12e50*/  BSYNC B2 ;  /* 0x0000000000027941 */ /* 0x000fea0003800000 */
.L_x_13563:
[----:B------:R-:W-:Y:S04]  /*12e60*/  BSSY B2, `(.L_x_13565) ;  /* 0x0000007000027945 */ /* 0x000fe80003800000 */
[----:B------:R-:W-:Y:S05]  /*12e70*/  @P1 BRA `(.L_x_13566) ;  /* 0x0000000000141947 */ /* 0x000fea0003800000 */
[----:B------:R-:W-:Y:S01]  /*12e80*/  ISETP.NE.AND P0, PT, R28, RZ, PT ;  /* 0x000000ff1c00720c */ /* 0x000fe20003f05270 */
[----:B0-----:R-:W-:-:S04]  /*12e90*/  IMAD.MOV.U32 R2, RZ, RZ, 0x4000 ;  /* 0x00004000ff027424 */ /* 0x001fc800078e00ff */
[----:B------:R1:W-:Y:S08]  /*12ea0*/  SYNCS.ARRIVE.TRANS64 RZ, [R3+URZ+0x16830], R2 ;  /* 0x0168300203ff79a7 */ /* 0x0003f0000800003f */
[----:B------:R-:W-:Y:S05]  /*12eb0*/  @!P0 BRA `(.L_x_13566) ;  /* 0x0000000000048947 */ /* 0x000fea0003800000 */
[----:B------:R-:W-:Y:S01]  /*12ec0*/  BPT.TRAP 0x1 ;  /* 0x000000040000795c */ /* 0x000fe20000300000 */
.L_x_13566:
[----:B------:R-:W-:Y:S05]  /*12ed0*/  BSYNC B2 ;  /* 0x0000000000027941 */ /* 0x000fea0003800000 */
.L_x_13565:
        /* <DEDUP_REMOVED lines=11> */
.L_x_13567:
        /* <DEDUP_REMOVED lines=15> */
.L_x_13648:
[----:B------:R-:W-:Y:S05]  /*13080*/  BSYNC B2 ;  /* 0x0000000000027941 */ /* 0x000fea0003800000 */
.L_x_13568:
        /* <DEDUP_REMOVED lines=9> */
.L_x_13571:
[----:B------:R-:W-:Y:S05]  /*13120*/  BSYNC B2 ;  /* 0x0000000000027941 */ /* 0x000fea0003800000 */
.L_x_13570:
[----:B------:R-:W-:Y:S01]  /*13130*/  R2UR UR7, R3 ;  /* 0x00000000030772ca */ /* 0x000fe200000e0000 */
[----:B------:R-:W-:Y:S01]  /*13140*/  IMAD R16, R16, 0x4000, R17 ;  /* 0x0000400010107824 */ /* 0x000fe200078e0211 */
[----:B------:R-:W-:Y:S01]  /*13150*/  R2UR UR10, R10 ;  /* 0x000000000a0a72ca */ /* 0x000fe200000e0000 */
[----:B------:R-:W-:Y:S01]  /*13160*/  UIADD3 UR4, UP0, UR46, 0x470, URZ ;  /* 0x000004702e047890 */ /* 0x000fe2000ff1e03f */
[----:B------:R-:W-:Y:S01]  /*13170*/  R2UR UR6, R2 ;  /* 0x00000000020672ca */ /* 0x000fe200000e0000 */
[----:B------:R-:W-:Y:S01]  /*13180*/  IMAD.SHL.U32 R2, R19, 0x80, RZ ;  /* 0x0000008013027824 */ /* 0x000fe200078e00ff */
[----:B------:R-:W-:Y:S01]  /*13190*/  PLOP3.LUT P0, PT, PT, PT, PT, 0x80, 0x0 ;  /* 0x000000000000781c */ /* 0x000fe20003f0f070 */
[----:B01----:R-:W-:Y:S01]  /*131a0*/  VIADD R5, R5, 0x50 ;  /* 0x0000005005057836 */ /* 0x003fe20000000000 */
[----:B------:R-:W-:Y:S01]  /*131b0*/  UIADD3.X UR5, URZ, UR47, URZ, UP0, !UPT ;  /* 0x0000002f3f057290 */ /* 0x000fe200087fe43f */
[----:B------:R-:W-:-:S11]  /*131c0*/  VIADD R16, R16, 0x400 ;  /* 0x0000040010107836 */ /* 0x000fd60000000000 */
.L_x_13572:
        /* <DEDUP_REMOVED lines=12> */
.L_x_13561:
[----:B------:R-:W-:Y:S05]  /*13290*/  BSYNC B1 ;  /* 0x0000000000017941 */ /* 0x000fea0003800000 */
.L_x_13560:
        /* <DEDUP_REMOVED lines=20> */
[----:B------:R-:W-:Y:S01]  /*133e0*/  SHF.R.S32.HI R3, RZ, 0x1f, R2 ;  /* 0x0000001fff037819 */ /* 0x000fe20000011402 */
[C---:B------:R-:W-:Y:S02]  /*133f0*/  IMAD R5, R23.reuse, UR5, R4 ;  /* 0x0000000517057c24 */ /* 0x040fe4000f8e0204 */
[--C-:B------:R-:W-:Y:S02]  /*13400*/  IMAD.MOV R4, RZ, RZ, -R2.reuse ;  /* 0x000000ffff047224 */ /* 0x100fe400078e0a02 */
[----:B------:R-:W-:Y:S01]  /*13410*/  IMAD.WIDE.U32 R2, R23, UR4, R2 ;  /* 0x0000000417027c25 */ /* 0x000fe2000f8e0002 */
[----:B------:R-:W-:-:S03]  /*13420*/  ULDC.64 UR4, c[0x0][0x418] ;  /* 0x0001060000047ab9 */ /* 0x000fc60000000a00 */
[----:B------:R-:W-:Y:S01]  /*13430*/  IMAD R10, R10, R4, R9 ;  /* 0x000000040a0a7224 */ /* 0x000fe200078e0209 */
[----:B------:R-:W-:Y:S01]  /*13440*/  LEA R4, P0, R2, UR4, 0x2 ;  /* 0x0000000402047c11 */ /* 0x000fe2000f8010ff */
[----:B------:R-:W-:-:S05]  /*13450*/  IMAD.IADD R5, R5, 0x1, R3 ;  /* 0x0000000105057824 */ /* 0x000fca00078e0203 */
[----:B------:R-:W-:-:S05]  /*13460*/  LEA.HI.X R5, R2, UR5, R5, 0x2, P0 ;  /* 0x0000000502057c11 */ /* 0x000fca00080f1405 */
[----:B------:R0:W5:Y:S02]  /*13470*/  LDG.E R4, desc[UR48][R4.64] ;  /* 0x0000003004047981 */ /* 0x000164000c1e1900 */
.L_x_13575:
[----:B------:R-:W0:Y:S01]  /*13480*/  S2R R2, SR_TID.X ;  /* 0x0000000000027919 */ /* 0x000e220000002100 */
[----:B------:R-:W-:Y:S01]  /*13490*/  SHF.L.U32 R3, R24, 0x1f, RZ ;  /* 0x0000001f18037819 */ /* 0x000fe200000006ff */
[----:B------:R-:W-:Y:S01]  /*134a0*/  BSSY B2, `(.L_x_13576) ;  /* 0x0000006000027945 */ /* 0x000fe20003800000 */
[----:B0-----:R-:W-:Y:S01]  /*134b0*/  LOP3.LUT R5, R2, 0x7f, RZ, 0xc0, !PT ;  /* 0x0000007f02057812 */ /* 0x001fe200078ec0ff */
[----:B------:R-:W-:-:S03]  /*134c0*/  IMAD R2, R16, 0x8, R17 ;  /* 0x0000000810027824 */ /* 0x000fc600078e0211 */
[----:B------:R-:W-:Y:S01]  /*134d0*/  ISETP.NE.AND P1, PT, R5, RZ, PT ;  /* 0x000000ff0500720c */ /* 0x000fe20003f25270 */
[----:B------:R-:W0:Y:S02]  /*134e0*/  SYNCS.PHASECHK.TRANS64.TRYWAIT P0, [R2+URZ+0x16840], R3 ;  /* 0x01684003020075a7 */ /* 0x000e24000800017f */
[----:B0-----:R-:W-:Y:S10]  /*134f0*/  @!P0 BRA `(.L_x_13577) ;  /* 0x0000002000788947 */ /* 0x001ff40003800000 */
.L_x_13649:
[----:B------:R-:W-:Y:S05]  /*13500*/  BSYNC B2 ;  /* 0x0000000000027941 */ /* 0x000fea0003800000 */
.L_x_13576:
[----:B------:R-:W-:Y:S04]  /*13510*/  BSSY B2, `(.L_x_13578) ;  /* 0x0000007000027945 */ /* 0x000fe80003800000 */
[----:B------:R-:W-:Y:S05]  /*13520*/  @P1 BRA `(.L_x_13579) ;  /* 0x0000000000141947 */ /* 0x000fea0003800000 */
[----:B------:R-:W-:Y:S01]  /*13530*/  ISETP.NE.AND P0, PT, R28, RZ, PT ;  /* 0x000000ff1c00720c */ /* 0x000fe20003f05270 */
[----:B0-----:R-:W-:-:S04]  /*13540*/  IMAD.MOV.U32 R3, RZ, RZ, 0x4000 ;  /* 0x00004000ff037424 */ /* 0x001fc800078e00ff */
[----:B------:R1:W-:Y:S08]  /*13550*/  SYNCS.ARRIVE.TRANS64 RZ, [R2+URZ+0x16830], R3 ;  /* 0x0168300302ff79a7 */ /* 0x0003f0000800003f */
[----:B------:R-:W-:Y:S05]  /*13560*/  @!P0 BRA `(.L_x_13579) ;  /* 0x0000000000048947 */ /* 0x000fea0003800000 */
[----:B------:R-:W-:Y:S01]  /*13570*/  BPT.TRAP 0x1 ;  /* 0x000000040000795c */ /* 0x000fe20000300000 */
.L_x_13579:
[----:B------:R-:W-:Y:S05]  /*13580*/  BSYNC B2 ;  /* 0x0000000000027941 */ /* 0x000fea0003800000 */
.L_x_13578:
        /* <DEDUP_REMOVED lines=8> */
[----:B------:R-:W-:Y:S01]  /*13610*/  VIADD R2, R2, 0x30 ;  /* 0x0000003002027836 */ /* 0x000fe20000000000 */
[----:B------:R-:W-:Y:S01]  /*13620*/  UMOV UR6, 0x0 ;  /* 0x0000000000067882 */ /* 0x000fe20000000000 */
[----:B------:R-:W-:Y:S01]  /*13630*/  IMAD.SHL.U32 R5, R10, 0x80, RZ ;  /* 0x000000800a057824 */ /* 0x000fe200078e00ff */
[----:B------:R-:W-:-:S09]  /*13640*/  UMOV UR7, 0x14f00000 ;  /* 0x14f0000000077882 */ /* 0x000fd20000000000 */
.L_x_13580:
        /* <DEDUP_REMOVED lines=15> */
.L_x_13650:
[----:B------:R-:W-:Y:S05]  /*13740*/  BSYNC B2 ;  /* 0x0000000000027941 */ /* 0x000fea0003800000 */
.L_x_13581:
[----:B------:R-:W-:Y:S01]  /*13750*/  BSSY B2, `(.L_x_13583) ;  /* 0x0000009000027945 */ /* 0x000fe20003800000 */
[----:B------:R-:W-:Y:S02]  /*13760*/  IMAD.MOV.U32 R2, RZ, RZ, 0x0 ;  /* 0x00000000ff027424 */ /* 0x000fe400078e00ff */
[----:B------:R-:W-:Y:S01]  /*13770*/  IMAD.MOV.U32 R3, RZ, RZ, 0x14f00000 ;  /* 0x14f00000ff037424 */ /* 0x000fe200078e00ff */
[----:B------:R-:W-:Y:S06]  /*13780*/  @P1 BRA `(.L_x_13584) ;  /* 0x0000000000141947 */ /* 0x000fec0003800000 */
[----:B------:R-:W-:Y:S01]  /*13790*/  ISETP.NE.AND P0, PT, R28, RZ, PT ;  /* 0x000000ff1c00720c */ /* 0x000fe20003f05270 */
[----:B0-----:R-:W-:-:S04]  /*137a0*/  IMAD.MOV.U32 R8, RZ, RZ, 0x4000 ;  /* 0x00004000ff087424 */ /* 0x001fc800078e00ff */
[----:B------:R1:W-:Y:S08]  /*137b0*/  SYNCS.ARRIVE.TRANS64 RZ, [R5+URZ+0x50], R8 ;  /* 0x0000500805ff79a7 */ /* 0x0003f0000800003f */
[----:B------:R-:W-:Y:S05]  /*137c0*/  @!P0 BRA `(.L_x_13584) ;  /* 0x0000000000048947 */ /* 0x000fea0003800000 */
[----:B------:R-:W-:Y:S01]  /*137d0*/  BPT.TRAP 0x1 ;  /* 0x000000040000795c */ /* 0x000fe20000300000 */
.L_x_13584:
[----:B------:R-:W-:Y:S05]  /*137e0*/  BSYNC B2 ;  /* 0x0000000000027941 */ /* 0x000fea0003800000 */
.L_x_13583:
[----:B------:R-:W-:Y:S01]  /*137f0*/  R2UR UR10, R11 ;  /* 0x000000000b0a72ca */ /* 0x000fe200000e0000 */
[----:B------:R-:W-:Y:S01]  /*13800*/  UIADD3 UR4, UP0, UR46, 0x470, URZ ;  /* 0x000004702e047890 */ /* 0x000fe2000ff1e03f */
[----:B------:R-:W-:Y:S01]  /*13810*/  R2UR UR6, R2 ;  /* 0x00000000020672ca */ /* 0x000fe200000e0000 */
[----:B------:R-:W-:Y:S01]  /*13820*/  IMAD R2, R7, 0x4000, R17 ;  /* 0x0000400007027824 */ /* 0x000fe200078e0211 */
[----:B------:R-:W-:Y:S01]  /*13830*/  R2UR UR7, R3 ;  /* 0x00000000030772ca */ /* 0x000fe200000e0000 */
[----:B------:R-:W-:Y:S01]  /*13840*/  IMAD.SHL.U32 R3, R19, 0x80, RZ ;  /* 0x0000008013037824 */ /* 0x000fe200078e00ff */
[----:B------:R-:W-:Y:S01]  /*13850*/  PLOP3.LUT P0, PT, PT, PT, PT, 0x80, 0x0 ;  /* 0x000000000000781c */ /* 0x000fe20003f0f070 */
[----:B01----:R-:W-:Y:S01]  /*13860*/  VIADD R5, R5, 0x50 ;  /* 0x0000005005057836 */ /* 0x003fe20000000000 */
[----:B------:R-:W-:Y:S01]  /*13870*/  UIADD3.X UR5, URZ, UR47, URZ, UP0, !UPT ;  /* 0x0000002f3f057290 */ /* 0x000fe200087fe43f */
[----:B------:R-:W-:-:S11]  /*13880*/  VIADD R2, R2, 0x400 ;  /* 0x0000040002027836 */ /* 0x000fd60000000000 */
.L_x_13585:
        /* <DEDUP_REMOVED lines=12> */
.L_x_13574:
[----:B------:R-:W-:Y:S05]  /*13950*/  BSYNC B1 ;  /* 0x0000000000017941 */ /* 0x000fea0003800000 */
.L_x_13573:
[----:B------:R-:W-:Y:S01]  /*13960*/  ISETP.GT.AND P0, PT, R9, UR39, PT ;  /* 0x0000002709007c0c */ /* 0x000fe2000bf04270 */
[----:B------:R-:W-:-:S12]  /*13970*/  VIADD R6, R6, 0xfffffffe ;  /* 0xfffffffe06067836 */ /* 0x000fd80000000000 */
[----:B------:R-:W-:Y:S05]  /*13980*/  @P0 BRA `(.L_x_13586) ;  /* 0xfffffff000940947 */ /* 0x000fea000383ffff */
.L_x_13559:
[----:B------:R-:W-:Y:S05]  /*13990*/  BSYNC B0 ;  /* 0x0000000000007941 */ /* 0x000fea0003800000 */
.L_x_13544:
        /* <DEDUP_REMOVED lines=17> */
.L_x_13588:
[----:B------:R-:W-:Y:S05]  /*13ab0*/  BSYNC B0 ;  /* 0x0000000000007941 */ /* 0x000fea0003800000 */
.L_x_13587:
        /* <DEDUP_REMOVED lines=9> */
.L_x_13651:
[----:B------:R-:W-:Y:S05]  /*13b50*/  BSYNC B1 ;  /* 0x0000000000017941 */ /* 0x000fea0003800000 */
.L_x_13591:
[----:B------:R-:W-:Y:S04]  /*13b60*/  BSSY B1, `(.L_x_13593) ;  /* 0x0000007000017945 */ /* 0x000fe80003800000 */
[----:B------:R-:W-:Y:S05]  /*13b70*/  @P2 BRA `(.L_x_13594) ;  /* 0x0000000000142947 */ /* 0x000fea0003800000 */
[----:B------:R-:W-:Y:S01]  /*13b80*/  ISETP.NE.AND P0, PT, R28, RZ, PT ;  /* 0x000000ff1c00720c */ /* 0x000fe20003f05270 */
[----:B-1----:R-:W-:-:S04]  /*13b90*/  IMAD.MOV.U32 R0, RZ, RZ, 0x4000 ;  /* 0x00004000ff007424 */ /* 0x002fc800078e00ff */
[----:B------:R2:W-:Y:S08]  /*13ba0*/  SYNCS.ARRIVE.TRANS64 RZ, [R3+URZ+0x16850], R0 ;  /* 0x0168500003ff79a7 */ /* 0x0005f0000800003f */
[----:B------:R-:W-:Y:S05]  /*13bb0*/  @!P0 BRA `(.L_x_13594) ;  /* 0x0000000000048947 */ /* 0x000fea0003800000 */
[----:B------:R-:W-:Y:S01]  /*13bc0*/  BPT.TRAP 0x1 ;  /* 0x000000040000795c */ /* 0x000fe20000300000 */
.L_x_13594:
[----:B------:R-:W-:Y:S05]  /*13bd0*/  BSYNC B1 ;  /* 0x0000000000017941 */ /* 0x000fea0003800000 */
.L_x_13593:
[----:B-12---:R-:W-:Y:S01]  /*13be0*/  IMAD R0, R16, 0x4000, R17 ;  /* 0x0000400010007824 */ /* 0x006fe200078e0211 */
[----:B------:R-:W-:Y:S01]  /*13bf0*/  UIADD3 UR4, UP0, UR46, 0x470, URZ ;  /* 0x000004702e047890 */ /* 0x000fe2000ff1e03f */
[----:B------:R-:W-:Y:S01]  /*13c00*/  PLOP3.LUT P0, PT, PT, PT, PT, 0x80, 0x0 ;  /* 0x000000000000781c */ /* 0x000fe20003f0f070 */
[----:B------:R-:W-:Y:S01]  /*13c10*/  IMAD.SHL.U32 R19, R19, 0x80, RZ ;  /* 0x0000008013137824 */ /* 0x000fe200078e00ff */
[----:B------:R-:W-:Y:S01]  /*13c20*/  UMOV UR6, 0x0 ;  /* 0x0000000000067882 */ /* 0x000fe20000000000 */
[----:B0-----:R-:W-:Y:S01]  /*13c30*/  VIADD R2, R3, 0x16850 ;  /* 0x0001685003027836 */ /* 0x001fe20000000000 */
[----:B------:R-:W-:Y:S01]  /*13c40*/  UIADD3.X UR5, URZ, UR47, URZ, UP0, !UPT ;  /* 0x0000002f3f057290 */ /* 0x000fe200087fe43f */
[----:B------:R-:W-:Y:S01]  /*13c50*/  VIADD R0, R0, 0x400 ;  /* 0x0000040000007836 */ /* 0x000fe20000000000 */
[----:B------:R-:W-:Y:S01]  /*13c60*/  UMOV UR7, 0x14f00000 ;  /* 0x14f0000000077882 */ /* 0x000fe20000000000 */
[----:B------:R-:W-:-:S09]  /*13c70*/  UMOV UR10, URZ ;  /* 0x0000003f000a7c82 */ /* 0x000fd20008000000 */
.L_x_13595:
        /* <DEDUP_REMOVED lines=10> */
.L_x_13590:
[----:B------:R-:W-:Y:S05]  /*13d20*/  BSYNC B0 ;  /* 0x0000000000007941 */ /* 0x000fea0003800000 */
.L_x_13589:
[----:B------:R-:W-:-:S05]  /*13d30*/  VIADD R16, R16, 0x1 ;  /* 0x0000000110107836 */ /* 0x000fca0000000000 */
[----:B------:R-:W-:-:S04]  /*13d40*/  ISETP.NE.AND P0, PT, R16, 0x2, PT ;  /* 0x000000021000780c */ /* 0x000fc80003f05270 */
[----:B------:R-:W-:Y:S02]  /*13d50*/  SEL R3, RZ, 0x1, P0 ;  /* 0x00000001ff037807 */ /* 0x000fe40000000000 */
[----:B------:R-:W-:Y:S02]  /*13d60*/  SEL R16, R16, RZ, P0 ;  /* 0x000000ff10107207 */ /* 0x000fe40000000000 */
[----:B------:R-:W-:-:S07]  /*13d70*/  LOP3.LUT R24, R24, R3, RZ, 0x3c, !PT ;  /* 0x0000000318187212 */ /* 0x000fce00078e3cff */
.L_x_13526:
[----:B------:R-:W-:Y:S05]  /*13d80*/  BSYNC B7 ;  /* 0x0000000000077941 */ /* 0x000fea0003800000 */
.L_x_13524:
        /* <DEDUP_REMOVED lines=11> */
.L_x_13596:
[----:B------:R-:W-:-:S03]  /*13e40*/  UMOV UR4, 0xffffffff ;  /* 0xffffffff00047882 */ /* 0x000fc60000000000 */
[----:B------:R-:W-:Y:S05]  /*13e50*/  BRA.DIV UR4, `(.L_x_13598) ;  /* 0x0000001a045c7947 */ /* 0x000fea000b800000 */
[----:B------:R1:W2:Y:S02]  /*13e60*/  SHFL.IDX PT, R14, R27, RZ, 0x1f ;  /* 0x00001fff1b0e7589 */ /* 0x0002a400000e0000 */
.L_x_13654:
        /* <DEDUP_REMOVED lines=8> */
.L_x_13597:
[----:B------:R-:W-:Y:S02]  /*13ef0*/  ULDC UR4, c[0x0][0xc38] ;  /* 0x00030e0000047ab9 */ /* 0x000fe40000000800 */
[----:B-1----:R-:W-:-:S13]  /*13f00*/  ISETP.GE.AND P0, PT, R27, UR4, PT ;  /* 0x000000041b007c0c */ /* 0x002fda000bf06270 */
[----:B------:R-:W-:Y:S05]  /*13f10*/  @!P0 BRA `(.L_x_13599) ;  /* 0xffffffc400508947 */ /* 0x000fea000383ffff */
.L_x_13515:
        /* <DEDUP_REMOVED lines=11> */
.L_x_13655:
[----:B------:R-:W-:Y:S05]  /*13fd0*/  BSYNC B0 ;  /* 0x0000000000007941 */ /* 0x000fea0003800000 */
.L_x_13600:
[----:B------:R-:W-:-:S03]  /*13fe0*/  UMOV UR4, 0xffffffff ;  /* 0xffffffff00047882 */ /* 0x000fc60000000000 */
[----:B------:R-:W-:Y:S05]  /*13ff0*/  BRA.DIV UR4, `(.L_x_13602) ;  /* 0x0000001a04307947 */ /* 0x000fea000b800000 */
[----:B-1----:R-:W1:Y:S02]  /*14000*/  S2R R0, SR_TID.X ;  /* 0x0000000000007919 */ /* 0x002e640000002100 */
[----:B-1----:R-:W-:-:S04]  /*14010*/  SHF.R.U32.HI R0, RZ, 0x5, R0 ;  /* 0x00000005ff007819 */ /* 0x002fc80000011600 */
[----:B------:R-:W-:-:S05]  /*14020*/  LOP3.LUT R0, R0, 0x3, RZ, 0xc0, !PT ;  /* 0x0000000300007812 */ /* 0x000fca00078ec0ff */
[----:B------:R1:W2:Y:S02]  /*14030*/  SHFL.IDX PT, R14, R0, RZ, 0x1f ;  /* 0x00001fff000e7589 */ /* 0x0002a400000e0000 */
.L_x_13658:
[----:B--2---:R-:W-:Y:S01]  /*14040*/  ISETP.NE.AND P0, PT, R14, RZ, PT ;  /* 0x000000ff0e00720c */ /* 0x004fe20003f05270 */
[----:B------:R-:W-:-:S12]  /*14050*/  BSSY B0, `(.L_x_13603) ;  /* 0x0000024000007945 */ /* 0x000fd80003800000 */
[----:B------:R-:W-:Y:S05]  /*14060*/  @P0 BRA `(.L_x_13604) ;  /* 0x0000000000880947 */ /* 0x000fea0003800000 */
[----:B------:R-:W-:-:S03]  /*14070*/  UMOV UR4, 0xffffffff ;  /* 0xffffffff00047882 */ /* 0x000fc60000000000 */
[----:B------:R-:W-:Y:S05]  /*14080*/  BRA.DIV UR4, `(.L_x_13605) ;  /* 0x0000001a04407947 */ /* 0x000fea000b800000 */
[----:B------:R-:W-:-:S13]  /*14090*/  ELECT P6, URZ, PT ;  /* 0x00000000003f782f */ /* 0x000fda00038c0000 */
.L_x_13661:
[----:B------:R-:W-:Y:S05]  /*140a0*/  @!P6 BRA `(.L_x_13604) ;  /* 0x000000000078e947 */ /* 0x000fea0003800000 */
[----:B------:R-:W-:-:S06]  /*140b0*/  ULOP3.LUT UR4, UR38, 0x2, URZ, 0xfc, !UPT ;  /* 0x0000000226047892 */ /* 0x000fcc000f8efc3f */
[----:B-1----:R-:W-:-:S05]  /*140c0*/  IMAD.U32 R0, RZ, RZ, UR4 ;  /* 0x00000004ff007e24 */ /* 0x002fca000f8e00ff */
[----:B------:R-:W-:-:S13]  /*140d0*/  ISETP.NE.AND P2, PT, R0, 0x3, PT ;  /* 0x000000030000780c */ /* 0x000fda0003f45270 */
[----:B------:R-:W-:Y:S05]  /*140e0*/  @!P2 BRA `(.L_x_13606) ;  /* 0x000000000004a947 */ /* 0x000fea0003800000 */
[----:B------:R-:W-:Y:S01]  /*140f0*/  BPT.TRAP 0x1 ;  /* 0x000000040000795c */ /* 0x000fe20000300000 */
.L_x_13606:
        /* <DEDUP_REMOVED lines=12> */
.L_x_13662:
[----:B------:R-:W2:Y:S02]  /*141c0*/  SYNCS.PHASECHK.TRANS64.TRYWAIT P0, [R3+URZ], R0 ;  /* 0x00000000030075a7 */ /* 0x000ea4000800017f */
[----:B--2---:R-:W-:Y:S05]  /*141d0*/  @!P0 BRA `(.L_x_13608) ;  /* 0x0000001800208947 */ /* 0x004fea0003800000 */
.L_x_13663:
[----:B------:R-:W-:Y:S05]  /*141e0*/  @!P2 BRA `(.L_x_13609) ;  /* 0x000000000004a947 */ /* 0x000fea0003800000 */
[----:B------:R-:W-:Y:S01]  /*141f0*/  BPT.TRAP 0x1 ;  /* 0x000000040000795c */ /* 0x000fe20000300000 */
.L_x_13609:
[----:B--2---:R-:W-:-:S04]  /*14200*/  VIADD R3, R9, 0x16860 ;  /* 0x0001686009037836 */ /* 0x004fc80000000000 */
[----:B------:R-:W-:-:S04]  /*14210*/  IMAD R5, R16, 0x8, R3 ;  /* 0x0000000810057824 */ /* 0x000fc800078e0203 */
[----:B------:R-:W2:Y:S02]  /*14220*/  SYNCS.PHASECHK.TRANS64.TRYWAIT P0, [R5+URZ], R2 ;  /* 0x00000002050075a7 */ /* 0x000ea4000800017f */
[----:B--2---:R-:W-:Y:S05]  /*14230*/  @!P0 BRA `(.L_x_13610) ;  /* 0x00000018001c8947 */ /* 0x004fea0003800000 */
.L_x_13664:
[----:B------:R-:W-:-:S07]  /*14240*/  IMAD R3, R4, 0x8, R3 ;  /* 0x0000000804037824 */ /* 0x000fce00078e0203 */
.L_x_13611:
[----:B---3--:R3:W4:Y:S02]  /*14250*/  SYNCS.PHASECHK.TRANS64.TRYWAIT P0, [R3+URZ], R0 ;  /* 0x00000000030075a7 */ /* 0x008724000800017f */
[----:B----4-:R-:W-:Y:S05]  /*14260*/  @!P0 NANOSLEEP.SYNCS 0x989680 ;  /* 0x009896800000895d */ /* 0x010fea0003900000 */
[----:B------:R-:W4:Y:S02]  /*14270*/  @!P0 SYNCS.PHASECHK.TRANS64 P0, [R3+URZ], R0 ;  /* 0x00000000030085a7 */ /* 0x000f24000800007f */
[----:B----4-:R-:W-:Y:S05]  /*14280*/  @!P0 BRA `(.L_x_13611) ;  /* 0xfffffffc00f08947 */ /* 0x010fea000383ffff */
.L_x_13604:
[----:B------:R-:W-:Y:S05]  /*14290*/  BSYNC B0 ;  /* 0x0000000000007941 */ /* 0x000fea0003800000 */
.L_x_13603:
[----:B------:R-:W-:Y:S05]  /*142a0*/  EXIT ;  /* 0x000000000000794d */ /* 0x000fea0003800000 */
.L_x_13440:
[----:B0-----:R-:W-:-:S04]  /*142b0*/  IMAD.U32 R3, RZ, RZ, UR45 ;  /* 0x0000002dff037e24 */ /* 0x001fc8000f8e00ff */
[----:B------:R0:W1:Y:S03]  /*142c0*/  SYNCS.PHASECHK.TRANS64.TRYWAIT P1, [R3+URZ+0x16800], R0 ;  /* 0x01680000030075a7 */ /* 0x000066000802017f */
[----:B-1----:R-:W-:Y:S05]  /*142d0*/  @!P1 NANOSLEEP.SYNCS 0x989680 ;  /* 0x009896800000995d */ /* 0x002fea0003900000 */
[----:B------:R-:W1:Y:S02]  /*142e0*/  @!P1 SYNCS.PHASECHK.TRANS64 P1, [R3+URZ+0x16800], R0 ;  /* 0x01680000030095a7 */ /* 0x000e64000802007f */
[----:B-1----:R-:W-:Y:S05]  /*142f0*/  @!P1 BRA `(.L_x_13440) ;  /* 0xfffffffc00ec9947 */ /* 0x002fea000383ffff */
[----:B------:R-:W-:Y:S05]  /*14300*/  BRA `(.L_x_13612) ;  /* 0xfffffed4008c7947 */ /* 0x000fea000383ffff */
.L_x_13444:
[----:B-1----:R1:W2:Y:S02]  /*14310*/  SYNCS.PHASECHK.TRANS64.TRYWAIT P2, [R15+URZ+0x16830], R0 ;  /* 0x016830000f0075a7 */ /* 0x0022a4000804017f */
[----:B--2---:R-:W-:Y:S05]  /*14320*/  @!P2 NANOSLEEP.SYNCS 0x989680 ;  /* 0x009896800000a95d */ /* 0x004fea0003900000 */
[----:B------:R-:W2:Y:S02]  /*14330*/  @!P2 SYNCS.PHASECHK.TRANS64 P2, [R15+URZ+0x16830], R0 ;  /* 0x016830000f00a5a7 */ /* 0x000ea4000804007f */
[----:B--2---:R-:W-:Y:S05]  /*14340*/  @!P2 BRA `(.L_x_13444) ;  /* 0xfffffffc00f0a947 */ /* 0x004fea000383ffff */
[----:B------:R-:W-:Y:S05]  /*14350*/  BRA `(.L_x_13443) ;  /* 0xfffffed400b07947 */ /* 0x000fea000383ffff */
.L_x_13460:
[----:B-1----:R-:W-:-:S04]  /*14360*/  IMAD.U32 R8, RZ, RZ, UR6 ;  /* 0x00000006ff087e24 */ /* 0x002fc8000f8e00ff */
[----:B------:R1:W2:Y:S03]  /*14370*/  SYNCS.PHASECHK.TRANS64.TRYWAIT P2, [R8+URZ+0x16830], R5 ;  /* 0x01683005080075a7 */ /* 0x0002a6000804017f */
[----:B--2---:R-:W-:Y:S05]  /*14380*/  @!P2 NANOSLEEP.SYNCS 0x989680 ;  /* 0x009896800000a95d */ /* 0x004fea0003900000 */
[----:B------:R-:W2:Y:S02]  /*14390*/  @!P2 SYNCS.PHASECHK.TRANS64 P2, [R8+URZ+0x16830], R5 ;  /* 0x016830050800a5a7 */ /* 0x000ea4000804007f */
[----:B--2---:R-:W-:Y:S05]  /*143a0*/  @!P2 BRA `(.L_x_13460) ;  /* 0xfffffffc00eca947 */ /* 0x004fea000383ffff */
[----:B------:R-:W-:Y:S05]  /*143b0*/  BRA `(.L_x_13457) ;  /* 0xffffff1000207947 */ /* 0x000fea000383ffff */
.L_x_13464:
[----:B-1----:R-:W-:-:S04]  /*143c0*/  IMAD.U32 R8, RZ, RZ, UR6 ;  /* 0x00000006ff087e24 */ /* 0x002fc8000f8e00ff */
[----:B------:R1:W2:Y:S03]  /*143d0*/  SYNCS.PHASECHK.TRANS64.TRYWAIT P2, [R8+URZ+0x16850], R5 ;  /* 0x01685005080075a7 */ /* 0x0002a6000804017f */
[----:B--2---:R-:W-:Y:S05]  /*143e0*/  @!P2 NANOSLEEP.SYNCS 0x989680 ;  /* 0x009896800000a95d */ /* 0x004fea0003900000 */
[----:B------:R-:W2:Y:S02]  /*143f0*/  @!P2 SYNCS.PHASECHK.TRANS64 P2, [R8+URZ+0x16850], R5 ;  /* 0x016850050800a5a7 */ /* 0x000ea4000804007f */
[----:B--2---:R-:W-:Y:S05]  /*14400*/  @!P2 BRA `(.L_x_13464) ;  /* 0xfffffffc00eca947 */ /* 0x004fea000383ffff */
[----:B------:R-:W-:Y:S05]  /*14410*/  BRA `(.L_x_13461) ;  /* 0xffffff1000907947 */ /* 0x000fea000383ffff */
.L_x_13481:
[----:B-1----:R-:W-:-:S04]  /*14420*/  IMAD.U32 R11, RZ, RZ, UR6 ;  /* 0x00000006ff0b7e24 */ /* 0x002fc8000f8e00ff */
[----:B------:R1:W2:Y:S03]  /*14430*/  SYNCS.PHASECHK.TRANS64.TRYWAIT P3, [R11+URZ+0x16830], R4 ;  /* 0x016830040b0075a7 */ /* 0x0002a6000806017f */
[----:B--2---:R-:W-:Y:S05]  /*14440*/  @!P3 NANOSLEEP.SYNCS 0x989680 ;  /* 0x009896800000b95d */ /* 0x004fea0003900000 */
[----:B------:R-:W2:Y:S02]  /*14450*/  @!P3 SYNCS.PHASECHK.TRANS64 P3, [R11+URZ+0x16830], R4 ;  /* 0x016830040b00b5a7 */ /* 0x000ea4000806007f */
[----:B--2---:R-:W-:Y:S05]  /*14460*/  @!P3 BRA `(.L_x_13481) ;  /* 0xfffffffc00ecb947 */ /* 0x004fea000383ffff */
[----:B------:R-:W-:Y:S05]  /*14470*/  BRA `(.L_x_13478) ;  /* 0xffffff4800047947 */ /* 0x000fea000383ffff */
.L_x_13485:
[----:B-1----:R-:W-:-:S04]  /*14480*/  IMAD.U32 R11, RZ, RZ, UR6 ;  /* 0x00000006ff0b7e24 */ /* 0x002fc8000f8e00ff */
[----:B------:R1:W2:Y:S03]  /*14490*/  SYNCS.PHASECHK.TRANS64.TRYWAIT P2, [R11+URZ+0x16850], R4 ;  /* 0x016850040b0075a7 */ /* 0x0002a6000804017f */
[----:B--2---:R-:W-:Y:S05]  /*144a0*/  @!P2 NANOSLEEP.SYNCS 0x989680 ;  /* 0x009896800000a95d */ /* 0x004fea0003900000 */
[----:B------:R-:W2:Y:S02]  /*144b0*/  @!P2 SYNCS.PHASECHK.TRANS64 P2, [R11+URZ+0x16850], R4 ;  /* 0x016850040b00a5a7 */ /* 0x000ea4000804007f */
[----:B--2---:R-:W-:Y:S05]  /*144c0*/  @!P2 BRA `(.L_x_13485) ;  /* 0xfffffffc00eca947 */ /* 0x004fea000383ffff */
[----:B------:R-:W-:Y:S05]  /*144d0*/  BRA `(.L_x_13482) ;  /* 0xffffff4800747947 */ /* 0x000fea000383ffff */
.L_x_13491:
[----:B-1----:R-:W-:-:S04]  /*144e0*/  IMAD.U32 R9, RZ, RZ, UR6 ;  /* 0x00000006ff097e24 */ /* 0x002fc8000f8e00ff */
[----:B------:R1:W2:Y:S03]  /*144f0*/  SYNCS.PHASECHK.TRANS64.TRYWAIT P3, [R9+URZ+0x16830], R4 ;  /* 0x01683004090075a7 */ /* 0x0002a6000806017f */
[----:B--2---:R-:W-:Y:S05]  /*14500*/  @!P3 NANOSLEEP.SYNCS 0x989680 ;  /* 0x009896800000b95d */ /* 0x004fea0003900000 */
[----:B------:R-:W2:Y:S02]  /*14510*/  @!P3 SYNCS.PHASECHK.TRANS64 P3, [R9+URZ+0x16830], R4 ;  /* 0x016830040900b5a7 */ /* 0x000ea4000806007f */
[----:B--2---:R-:W-:Y:S05]  /*14520*/  @!P3 BRA `(.L_x_13491) ;  /* 0xfffffffc00ecb947 */ /* 0x004fea000383ffff */
[----:B------:R-:W-:Y:S05]  /*14530*/  BRA `(.L_x_13488) ;  /* 0xffffff6c00187947 */ /* 0x000fea000383ffff */
.L_x_13495:
[----:B-1----:R-:W-:-:S04]  /*14540*/  IMAD.U32 R9, RZ, RZ, UR6 ;  /* 0x00000006ff097e24 */ /* 0x002fc8000f8e00ff */
[----:B------:R1:W2:Y:S03]  /*14550*/  SYNCS.PHASECHK.TRANS64.TRYWAIT P2, [R9+URZ+0x16850], R4 ;  /* 0x01685004090075a7 */ /* 0x0002a6000804017f */
[----:B--2---:R-:W-:Y:S05]  /*14560*/  @!P2 NANOSLEEP.SYNCS 0x989680 ;  /* 0x009896800000a95d */ /* 0x004fea0003900000 */
[----:B------:R-:W2:Y:S02]  /*14570*/  @!P2 SYNCS.PHASECHK.TRANS64 P2, [R9+URZ+0x16850], R4 ;  /* 0x016850040900a5a7 */ /* 0x000ea4000804007f */
[----:B--2---:R-:W-:Y:S05]  /*14580*/  @!P2 BRA `(.L_x_13495) ;  /* 0xfffffffc00eca947 */ /* 0x004fea000383ffff */
[----:B------:R-:W-:Y:S05]  /*14590*/  BRA `(.L_x_13492) ;  /* 0xffffff6c00887947 */ /* 0x000fea000383ffff */
.L_x_13508:
[----:B-1----:R-:W-:-:S04]  /*145a0*/  IMAD.U32 R5, RZ, RZ, UR5 ;  /* 0x00000005ff057e24 */ /* 0x002fc8000f8e00ff */
[----:B------:R1:W2:Y:S03]  /*145b0*/  SYNCS.PHASECHK.TRANS64.TRYWAIT P0, [R5+URZ+0x16850], R0 ;  /* 0x01685000050075a7 */ /* 0x0002a6000800017f */
[----:B--2---:R-:W-:Y:S05]  /*145c0*/  @!P0 NANOSLEEP.SYNCS 0x989680 ;  /* 0x009896800000895d */ /* 0x004fea0003900000 */
[----:B------:R-:W2:Y:S02]  /*145d0*/  @!P0 SYNCS.PHASECHK.TRANS64 P0, [R5+URZ+0x16850], R0 ;  /* 0x01685000050085a7 */ /* 0x000ea4000800007f */
[----:B--2---:R-:W-:Y:S05]  /*145e0*/  @!P0 BRA `(.L_x_13508) ;  /* 0xfffffffc00ec8947 */ /* 0x004fea000383ffff */
[----:B------:R-:W-:Y:S05]  /*145f0*/  BRA `(.L_x_13507) ;  /* 0xffffffa000107947 */ /* 0x000fea000383ffff */
.L_x_13532:
[----:B------:R-:W-:Y:S02]  /*14600*/  IMAD.MOV.U32 R13, RZ, RZ, R20 ;  /* 0x000000ffff0d7224 */ /* 0x000fe400078e0014 */
[----:B------:R-:W-:Y:S02]  /*14610*/  IMAD.MOV.U32 R12, RZ, RZ, RZ ;  /* 0x000000ffff0c7224 */ /* 0x000fe400078e00ff */
[----:B------:R-:W-:Y:S02]  /*14620*/  IMAD.MOV.U32 R11, RZ, RZ, 0x1f ;  /* 0x0000001fff0b7424 */ /* 0x000fe400078e00ff */
[----:B------:R-:W-:-:S07]  /*14630*/  IMAD.MOV.U32 R15, RZ, RZ, -0x1 ;  /* 0xffffffffff0f7424 */ /* 0x000fce00078e00ff */
[----:B------:R-:W-:Y:S05]  /*14640*/  WARPSYNC.COLLECTIVE R15, `(.L_x_13613) ;  /* 0x000000000f087348 */ /* 0x000fea0003c00000 */
[----:B------:R0:W1:Y:S02]  /*14650*/  SHFL.IDX P6, R14, R13, R12, R11 ;  /* 0x0000000c0d0e7389 */ /* 0x00006400000c000b */
[----:B01----:R-:W-:Y:S01]  /*14660*/  ENDCOLLECTIVE ;  /* 0x000000000000791b */ /* 0x003fe20003800000 */
.L_x_13613:
[----:B------:R-:W-:Y:S05]  /*14670*/  BRA `(.L_x_13614) ;  /* 0xffffffcc000c7947 */ /* 0x000fea000383ffff */
.L_x_13534:
[----:B------:R-:W-:Y:S01]  /*14680*/  BSSY B0, `(.L_x_13615) ;  /* 0x0000006000007945 */ /* 0x000fe20003800000 */
[----:B------:R-:W-:-:S07]  /*14690*/  IMAD.MOV.U32 R15, RZ, RZ, -0x1 ;  /* 0xffffffffff0f7424 */ /* 0x000fce00078e00ff */
[----:B0-----:R-:W-:Y:S05]  /*146a0*/  WARPSYNC.COLLECTIVE R15, `(.L_x_13616) ;  /* 0x000000000f0c7348 */ /* 0x001fea0003c00000 */
[----:B------:R-:W-:Y:S02]  /*146b0*/  ELECT P6, UR62, PT ;  /* 0x00000000003e782f */ /* 0x000fe400038c0000 */
[----:B------:R-:W-:Y:S01]  /*146c0*/  MOV R14, UR62 ;  /* 0x0000003e000e7c02 */ /* 0x000fe20008000f00 */
[----:B0-----:R-:W-:Y:S10]  /*146d0*/  ENDCOLLECTIVE ;  /* 0x000000000000791b */ /* 0x001ff40003800000 */
.L_x_13616:
[----:B------:R-:W-:Y:S05]  /*146e0*/  BSYNC B0 ;  /* 0x0000000000007941 */ /* 0x000fea0003800000 */
.L_x_13615:
[----:B------:R-:W-:Y:S05]  /*146f0*/  BRA `(.L_x_13617) ;  /* 0xffffffcc000c7947 */ /* 0x000fea000383ffff */
.L_x_13536:
[----:B-1----:R1:W2:Y:S02]  /*14700*/  SYNCS.PHASECHK.TRANS64.TRYWAIT P0, [R3+URZ+0x16840], R0 ;  /* 0x01684000030075a7 */ /* 0x0022a4000800017f */
[----:B--2---:R-:W-:Y:S05]  /*14710*/  @!P0 NANOSLEEP.SYNCS 0x989680 ;  /* 0x009896800000895d */ /* 0x004fea0003900000 */
[----:B------:R-:W2:Y:S02]  /*14720*/  @!P0 SYNCS.PHASECHK.TRANS64 P0, [R3+URZ+0x16840], R0 ;  /* 0x01684000030085a7 */ /* 0x000ea4000800007f */
[----:B--2---:R-:W-:Y:S05]  /*14730*/  @!P0 BRA `(.L_x_13536) ;  /* 0xfffffffc00f08947 */ /* 0x004fea000383ffff */
[----:B------:R-:W-:Y:S05]  /*14740*/  BRA `(.L_x_13618) ;  /* 0xffffffcc00687947 */ /* 0x000fea000383ffff */
.L_x_13540:
[----:B------:R-:W-:Y:S01]  /*14750*/  IMAD.MOV.U32 R13, RZ, RZ, R5 ;  /* 0x000000ffff0d7224 */ /* 0x000fe200078e0005 */
[----:B------:R-:W-:Y:S01]  /*14760*/  LOP3.LUT R20, R20, 0x7f, RZ, 0xc0, !PT ;  /* 0x0000007f14147812 */ /* 0x000fe200078ec0ff */
[----:B------:R-:W-:Y:S02]  /*14770*/  IMAD.MOV.U32 R12, RZ, RZ, RZ ;  /* 0x000000ffff0c7224 */ /* 0x000fe400078e00ff */
[----:B------:R-:W-:Y:S01]  /*14780*/  IMAD.MOV.U32 R11, RZ, RZ, 0x181f ;  /* 0x0000181fff0b7424 */ /* 0x000fe200078e00ff */
[----:B------:R-:W-:Y:S01]  /*14790*/  SHF.R.U32.HI R20, RZ, 0x3, R20 ;  /* 0x00000003ff147819 */ /* 0x000fe20000011614 */
[----:B------:R-:W-:-:S04]  /*147a0*/  IMAD.MOV.U32 R15, RZ, RZ, -0x1 ;  /* 0xffffffffff0f7424 */ /* 0x000fc800078e00ff */
[----:B------:R-:W-:-:S07]  /*147b0*/  VIADD R6, R20, UR41 ;  /* 0x0000002914067c36 */ /* 0x000fce0008000000 */
[----:B------:R-:W-:Y:S05]  /*147c0*/  WARPSYNC.COLLECTIVE R15, `(.L_x_13619) ;  /* 0x000000000f087348 */ /* 0x000fea0003c00000 */
[----:B------:R0:W1:Y:S02]  /*147d0*/  SHFL.IDX P6, R14, R13, R12, R11 ;  /* 0x0000000c0d0e7389 */ /* 0x00006400000c000b */
[----:B01----:R-:W-:Y:S01]  /*147e0*/  ENDCOLLECTIVE ;  /* 0x000000000000791b */ /* 0x003fe20003800000 */
.L_x_13619:
[----:B------:R-:W-:Y:S02]  /*147f0*/  VIADD R10, R6, 0x10 ;  /* 0x00000010060a7836 */ /* 0x000fe40000000000 */
[----:B------:R-:W-:Y:S02]  /*14800*/  IMAD.MOV.U32 R13, RZ, RZ, R0 ;  /* 0x000000ffff0d7224 */ /* 0x000fe400078e0000 */
[----:B------:R-:W-:-:S07]  /*14810*/  IMAD.MOV.U32 R2, RZ, RZ, R14 ;  /* 0x000000ffff027224 */ /* 0x000fce00078e000e */
[----:B------:R-:W-:Y:S05]  /*14820*/  WARPSYNC.COLLECTIVE R15, `(.L_x_13620) ;  /* 0x000000000f087348 */ /* 0x000fea0003c00000 */
[----:B------:R0:W1:Y:S02]  /*14830*/  SHFL.IDX P6, R14, R13, R12, R11 ;  /* 0x0000000c0d0e7389 */ /* 0x00006400000c000b */
[----:B01----:R-:W-:Y:S01]  /*14840*/  ENDCOLLECTIVE ;  /* 0x000000000000791b */ /* 0x003fe20003800000 */
.L_x_13620:
        /* <DEDUP_REMOVED lines=11> */
.L_x_13621:
        /* <DEDUP_REMOVED lines=10> */
.L_x_13622:
[----:B------:R-:W-:Y:S02]  /*149a0*/  IMAD.MOV.U32 R13, RZ, RZ, R5 ;  /* 0x000000ffff0d7224 */ /* 0x000fe400078e0005 */
[----:B------:R-:W-:Y:S02]  /*149b0*/  IMAD.MOV.U32 R12, RZ, RZ, 0x2 ;  /* 0x00000002ff0c7424 */ /* 0x000fe400078e00ff */
[----:B------:R-:W-:-:S07]  /*149c0*/  IMAD.MOV.U32 R10, RZ, RZ, R14 ;  /* 0x000000ffff0a7224 */ /* 0x000fce00078e000e */
[----:B------:R-:W-:Y:S05]  /*149d0*/  WARPSYNC.COLLECTIVE R15, `(.L_x_13623) ;  /* 0x000000000f087348 */ /* 0x000fea0003c00000 */
[----:B------:R0:W1:Y:S02]  /*149e0*/  SHFL.IDX P6, R14, R13, R12, R11 ;  /* 0x0000000c0d0e7389 */ /* 0x00006400000c000b */
[----:B01----:R-:W-:Y:S01]  /*149f0*/  ENDCOLLECTIVE ;  /* 0x000000000000791b */ /* 0x003fe20003800000 */
.L_x_13623:
[----:B------:R-:W-:-:S05]  /*14a00*/  @!P1 LEA R10, P2, R21, R10, 0x1 ;  /* 0x0000000a150a9211 */ /* 0x000fca00078408ff */
[----:B------:R-:W-:Y:S02]  /*14a10*/  @!P1 IMAD.X R3, RZ, RZ, R2, P2 ;  /* 0x000000ffff039224 */ /* 0x000fe400010e0602 */
        /* <DEDUP_REMOVED lines=8> */
[----:B------:R-:W-:-:S02]  /*14aa0*/  VIADD R10, R6, 0x30 ;  /* 0x00000030060a7836 */ /* 0x000fc40000000000 */
[----:B------:R-:W-:-:S10]  /*14ab0*/  IMAD.MOV.U32 R9, RZ, RZ, R14 ;  /* 0x000000ffff097224 */ /* 0x000fd400078e000e */
[----:B0-----:R-:W-:Y:S05]  /*14ac0*/  WARPSYNC.COLLECTIVE R15, `(.L_x_13624) ;  /* 0x000000000f087348 */ /* 0x001fea0003c00000 */
[----:B------:R1:W2:Y:S02]  /*14ad0*/  SHFL.IDX P6, R14, R13, R12, R11 ;  /* 0x0000000c0d0e7389 */ /* 0x0002a400000c000b */
[----:B012---:R-:W-:Y:S01]  /*14ae0*/  ENDCOLLECTIVE ;  /* 0x000000000000791b */ /* 0x007fe20003800000 */
.L_x_13624:
[----:B------:R-:W-:Y:S02]  /*14af0*/  IMAD.MOV.U32 R13, RZ, RZ, R5 ;  /* 0x000000ffff0d7224 */ /* 0x000fe400078e0005 */
[----:B------:R-:W-:Y:S01]  /*14b00*/  IMAD.MOV.U32 R12, RZ, RZ, 0x3 ;  /* 0x00000003ff0c7424 */ /* 0x000fe200078e00ff */
[----:B------:R-:W-:-:S13]  /*14b10*/  @!P1 LEA R2, P2, R21, R14, 0x1 ;  /* 0x0000000e15029211 */ /* 0x000fda00078408ff */
[----:B------:R-:W-:Y:S05]  /*14b20*/  WARPSYNC.COLLECTIVE R15, `(.L_x_13625) ;  /* 0x000000000f087348 */ /* 0x000fea0003c00000 */
[----:B------:R0:W1:Y:S02]  /*14b30*/  SHFL.IDX P6, R14, R13, R12, R11 ;  /* 0x0000000c0d0e7389 */ /* 0x00006400000c000b */
[----:B01----:R-:W-:Y:S01]  /*14b40*/  ENDCOLLECTIVE ;  /* 0x000000000000791b */ /* 0x003fe20003800000 */
.L_x_13625:
[----:B------:R-:W-:-:S05]  /*14b50*/  @!P1 IMAD.X R3, RZ, RZ, R9, P2 ;  /* 0x000000ffff039224 */ /* 0x000fca00010e0609 */
        /* <DEDUP_REMOVED lines=10> */
.L_x_13626:
[----:B------:R-:W-:Y:S02]  /*14c00*/  IMAD.MOV.U32 R13, RZ, RZ, R5 ;  /* 0x000000ffff0d7224 */ /* 0x000fe400078e0005 */
[----:B------:R-:W-:Y:S02]  /*14c10*/  IMAD.MOV.U32 R12, RZ, RZ, 0x4 ;  /* 0x00000004ff0c7424 */ /* 0x000fe400078e00ff */
[----:B------:R-:W-:-:S07]  /*14c20*/  IMAD.MOV.U32 R10, RZ, RZ, R14 ;  /* 0x000000ffff0a7224 */ /* 0x000fce00078e000e */
[----:B------:R-:W-:Y:S05]  /*14c30*/  WARPSYNC.COLLECTIVE R15, `(.L_x_13627) ;  /* 0x000000000f087348 */ /* 0x000fea0003c00000 */
[----:B------:R0:W1:Y:S02]  /*14c40*/  SHFL.IDX P6, R14, R13, R12, R11 ;  /* 0x0000000c0d0e7389 */ /* 0x00006400000c000b */
[----:B01----:R-:W-:Y:S01]  /*14c50*/  ENDCOLLECTIVE ;  /* 0x000000000000791b */ /* 0x003fe20003800000 */
.L_x_13627:
        /* <DEDUP_REMOVED lines=15> */
.L_x_13628:
[----:B------:R-:W-:Y:S02]  /*14d50*/  IMAD.MOV.U32 R13, RZ, RZ, R5 ;  /* 0x000000ffff0d7224 */ /* 0x000fe400078e0005 */
[----:B------:R-:W-:Y:S01]  /*14d60*/  IMAD.MOV.U32 R12, RZ, RZ, 0x5 ;  /* 0x00000005ff0c7424 */ /* 0x000fe200078e00ff */
[----:B------:R-:W-:-:S13]  /*14d70*/  @!P1 LEA R2, P2, R21, R14, 0x1 ;  /* 0x0000000e15029211 */ /* 0x000fda00078408ff */
[----:B------:R-:W-:Y:S05]  /*14d80*/  WARPSYNC.COLLECTIVE R15, `(.L_x_13629) ;  /* 0x000000000f087348 */ /* 0x000fea0003c00000 */
[----:B------:R0:W1:Y:S02]  /*14d90*/  SHFL.IDX P6, R14, R13, R12, R11 ;  /* 0x0000000c0d0e7389 */ /* 0x00006400000c000b */
[----:B01----:R-:W-:Y:S01]  /*14da0*/  ENDCOLLECTIVE ;  /* 0x000000000000791b */ /* 0x003fe20003800000 */
.L_x_13629:
        /* <DEDUP_REMOVED lines=11> */
.L_x_13630:
[----:B------:R-:W-:Y:S02]  /*14e60*/  IMAD.MOV.U32 R13, RZ, RZ, R5 ;  /* 0x000000ffff0d7224 */ /* 0x000fe400078e0005 */
[----:B------:R-:W-:Y:S02]  /*14e70*/  IMAD.MOV.U32 R12, RZ, RZ, 0x6 ;  /* 0x00000006ff0c7424 */ /* 0x000fe400078e00ff */
[----:B------:R-:W-:-:S07]  /*14e80*/  IMAD.MOV.U32 R10, RZ, RZ, R14 ;  /* 0x000000ffff0a7224 */ /* 0x000fce00078e000e */
[----:B------:R-:W-:Y:S05]  /*14e90*/  WARPSYNC.COLLECTIVE R15, `(.L_x_13631) ;  /* 0x000000000f087348 */ /* 0x000fea0003c00000 */
[----:B------:R0:W1:Y:S02]  /*14ea0*/  SHFL.IDX P6, R14, R13, R12, R11 ;  /* 0x0000000c0d0e7389 */ /* 0x00006400000c000b */
[----:B01----:R-:W-:Y:S01]  /*14eb0*/  ENDCOLLECTIVE ;  /* 0x000000000000791b */ /* 0x003fe20003800000 */
.L_x_13631:
        /* <DEDUP_REMOVED lines=14> */
.L_x_13632:
[----:B------:R-:W-:Y:S02]  /*14fa0*/  IMAD.MOV.U32 R13, RZ, RZ, R5 ;  /* 0x000000ffff0d7224 */ /* 0x000fe400078e0005 */
[----:B------:R-:W-:Y:S01]  /*14fb0*/  IMAD.MOV.U32 R12, RZ, RZ, 0x7 ;  /* 0x00000007ff0c7424 */ /* 0x000fe200078e00ff */
[----:B------:R-:W-:-:S13]  /*14fc0*/  @!P1 LEA R2, P2, R21, R14, 0x1 ;  /* 0x0000000e15029211 */ /* 0x000fda00078408ff */
[----:B------:R-:W-:Y:S05]  /*14fd0*/  WARPSYNC.COLLECTIVE R15, `(.L_x_13633) ;  /* 0x000000000f087348 */ /* 0x000fea0003c00000 */
[----:B------:R0:W1:Y:S02]  /*14fe0*/  SHFL.IDX P6, R14, R13, R12, R11 ;  /* 0x0000000c0d0e7389 */ /* 0x00006400000c000b */
[----:B01----:R-:W-:Y:S01]  /*14ff0*/  ENDCOLLECTIVE ;  /* 0x000000000000791b */ /* 0x003fe20003800000 */
.L_x_13633:
[----:B------:R-:W-:-:S05]  /*15000*/  @!P1 IMAD.X R3, RZ, RZ, R9, P2 ;  /* 0x000000ffff039224 */ /* 0x000fca00010e0609 */
[----:B------:R-:W-:Y:S01]  /*15010*/  @!PT LDS RZ, [RZ] ;  /* 0x00000000fffff984 */ /* 0x000fe20000000800 */
[----:B------:R-:W-:Y:S01]  /*15020*/  @!PT LDS RZ, [RZ] ;  /* 0x00000000fffff984 */ /* 0x000fe20000000800 */
[----:B------:R-:W-:Y:S01]  /*15030*/  @!PT LDS RZ, [RZ] ;  /* 0x00000000fffff984 */ /* 0x000fe20000000800 */
[----:B------:R0:W-:Y:S01]  /*15040*/  @!P1 LDGSTS.E.BYPASS.LTC128B.128 [R26+0xb400], desc[UR48][R2.64], !P0 ;  /* 0x0b400000021a9fae */ /* 0x0001e2000c101d70 */
[----:B------:R-:W-:Y:S02]  /*15050*/  IMAD.MOV.U32 R13, RZ, RZ, R0 ;  /* 0x000000ffff0d7224 */ /* 0x000fe400078e0000 */
[----:B------:R-:W-:-:S05]  /*15060*/  VIADD R0, R6, 0x70 ;  /* 0x0000007006007836 */ /* 0x000fca0000000000 */
[----:B------:R-:W-:Y:S01]  /*15070*/  ISETP.GE.AND P1, PT, R0, R7, PT ;  /* 0x000000070000720c */ /* 0x000fe20003f26270 */
[----:B------:R-:W-:Y:S02]  /*15080*/  VIADD R0, R6, 0x80 ;  /* 0x0000008006007836 */ /* 0x000fe40000000000 */
[----:B------:R-:W-:-:S10]  /*15090*/  IMAD.MOV.U32 R10, RZ, RZ, R14 ;  /* 0x000000ffff0a7224 */ /* 0x000fd400078e000e */
[----:B0-----:R-:W-:Y:S05]  /*150a0*/  WARPSYNC.COLLECTIVE R15, `(.L_x_13634) ;  /* 0x000000000f087348 */ /* 0x001fea0003c00000 */
[----:B------:R1:W2:Y:S02]  /*150b0*/  SHFL.IDX P6, R14, R13, R12, R11 ;  /* 0x0000000c0d0e7389 */ /* 0x0002a400000c000b */
[----:B012---:R-:W-:Y:S01]  /*150c0*/  ENDCOLLECTIVE ;  /* 0x000000000000791b */ /* 0x007fe20003800000 */
.L_x_13634:
[----:B------:R-:W-:Y:S02]  /*150d0*/  IMAD.MOV.U32 R13, RZ, RZ, R8 ;  /* 0x000000ffff0d7224 */ /* 0x000fe400078e0008 */
[----:B------:R-:W-:Y:S02]  /*150e0*/  IMAD.MOV.U32 R12, RZ, RZ, RZ ;  /* 0x000000ffff0c7224 */ /* 0x000fe400078e00ff */
[----:B------:R-:W-:-:S07]  /*150f0*/  IMAD.MOV.U32 R20, RZ, RZ, R14 ;  /* 0x000000ffff147224 */ /* 0x000fce00078e000e */
[----:B------:R-:W-:Y:S05]  /*15100*/  WARPSYNC.COLLECTIVE R15, `(.L_x_13635) ;  /* 0x000000000f087348 */ /* 0x000fea0003c00000 */
[----:B------:R0:W1:Y:S02]  /*15110*/  SHFL.IDX P6, R14, R13, R12, R11 ;  /* 0x0000000c0d0e7389 */ /* 0x00006400000c000b */
[----:B01----:R-:W-:Y:S01]  /*15120*/  ENDCOLLECTIVE ;  /* 0x000000000000791b */ /* 0x003fe20003800000 */
.L_x_13635:
[----:B------:R-:W-:-:S05]  /*15130*/  @!P1 LEA R2, P2, R21, R20, 0x1 ;  /* 0x0000001415029211 */ /* 0x000fca00078408ff */
[----:B------:R-:W-:-:S05]  /*15140*/  @!P1 IMAD.X R3, RZ, RZ, R10, P2 ;  /* 0x000000ffff039224 */ /* 0x000fca00010e060a */
[----:B------:R-:W-:Y:S01]  /*15150*/  @!PT LDS RZ, [RZ] ;  /* 0x00000000fffff984 */ /* 0x000fe20000000800 */
[----:B------:R-:W-:Y:S01]  /*15160*/  @!PT LDS RZ, [RZ] ;  /* 0x00000000fffff984 */ /* 0x000fe20000000800 */
[----:B------:R-:W-:Y:S01]  /*15170*/  @!PT LDS RZ, [RZ] ;  /* 0x00000000fffff984 */ /* 0x000fe20000000800 */
[----:B------:R0:W-:Y:S01]  /*15180*/  @!P1 LDGSTS.E.BYPASS.LTC128B.128 [R26+0xbc00], desc[UR48][R2.64], !P0 ;  /* 0x0bc00000021a9fae */ /* 0x0001e2000c101d70 */
[----:B------:R-:W-:Y:S01]  /*15190*/  IMAD.MOV.U32 R13, RZ, RZ, R4 ;  /* 0x000000ffff0d7224 */ /* 0x000fe200078e0004 */
[----:B------:R-:W-:Y:S01]  /*151a0*/  ISETP.GE.AND P1, PT, R0, R7, PT ;  /* 0x000000070000720c */ /* 0x000fe20003f26270 */
[----:B------:R-:W-:Y:S02]  /*151b0*/  VIADD R0, R6, 0x90 ;  /* 0x0000009006007836 */ /* 0x000fe40000000000 */
[----:B------:R-:W-:-:S10]  /*151c0*/  IMAD.MOV.U32 R9, RZ, RZ, R14 ;  /* 0x000000ffff097224 */ /* 0x000fd400078e000e */
[----:B0-----:R-:W-:Y:S05]  /*151d0*/  WARPSYNC.COLLECTIVE R15, `(.L_x_13636) ;  /* 0x000000000f087348 */ /* 0x001fea0003c00000 */
[----:B------:R1:W2:Y:S02]  /*151e0*/  SHFL.IDX P6, R14, R13, R12, R11 ;  /* 0x0000000c0d0e7389 */ /* 0x0002a400000c000b */
[----:B012---:R-:W-:Y:S01]  /*151f0*/  ENDCOLLECTIVE ;  /* 0x000000000000791b */ /* 0x007fe20003800000 */
.L_x_13636:
[----:B------:R-:W-:Y:S02]  /*15200*/  IMAD.MOV.U32 R13, RZ, RZ, R8 ;  /* 0x000000ffff0d7224 */ /* 0x000fe400078e0008 */
[----:B------:R-:W-:Y:S01]  /*15210*/  IMAD.MOV.U32 R12, RZ, RZ, 0x1 ;  /* 0x00000001ff0c7424 */ /* 0x000fe200078e00ff */
[----:B------:R-:W-:-:S13]  /*15220*/  @!P1 LEA R2, P2, R21, R14, 0x1 ;  /* 0x0000000e15029211 */ /* 0x000fda00078408ff */
[----:B------:R-:W-:Y:S05]  /*15230*/  WARPSYNC.COLLECTIVE R15, `(.L_x_13637) ;  /* 0x000000000f087348 */ /* 0x000fea0003c00000 */
[----:B------:R0:W1:Y:S02]  /*15240*/  SHFL.IDX P6, R14, R13, R12, R11 ;  /* 0x0000000c0d0e7389 */ /* 0x00006400000c000b */
[----:B01----:R-:W-:Y:S01]  /*15250*/  ENDCOLLECTIVE ;  /* 0x000000000000791b */ /* 0x003fe20003800000 */
.L_x_13637:
[----:B------:R-:W-:-:S05]  /*15260*/  @!P1 IMAD.X R3, RZ, RZ, R9, P2 ;  /* 0x000000ffff039224 */ /* 0x000fca00010e0609 */
[----:B------:R-:W-:Y:S01]  /*15270*/  @!PT LDS RZ, [RZ] ;  /* 0x00000000fffff984 */ /* 0x000fe20000000800 */
[----:B------:R-:W-:Y:S01]  /*15280*/  @!PT LDS RZ, [RZ] ;  /* 0x00000000fffff984 */ /* 0x000fe20000000800 */
[----:B------:R-:W-:Y:S01]  /*15290*/  @!PT LDS RZ, [RZ] ;  /* 0x00000000fffff984 */ /* 0x000fe20000000800 */
[----:B------:R0:W-:Y:S01]  /*152a0*/  @!P1 LDGSTS.E.BYPASS.LTC128B.128 [R26+0xc400], desc[UR48][R2.64], !P0 ;  /* 0x0c400000021a9fae */ /* 0x0001e2000c101d70 */
[----:B------:R-:W-:Y:S01]  /*152b0*/  ISETP.GE.AND P1, PT, R0, R7, PT ;  /* 0x000000070000720c */ /* 0x000fe20003f26270 */
[----:B------:R-:W-:Y:S02]  /*152c0*/  IMAD.MOV.U32 R13, RZ, RZ, R4 ;  /* 0x000000ffff0d7224 */ /* 0x000fe400078e0004 */
[----:B------:R-:W-:-:S10]  /*152d0*/  IMAD.MOV.U32 R5, RZ, RZ, R14 ;  /* 0x000000ffff057224 */ /* 0x000fd400078e000e */
[----:B0-----:R-:W-:Y:S05]  /*152e0*/  WARPSYNC.COLLECTIVE R15, `(.L_x_13638) ;  /* 0x000000000f087348 */ /* 0x001fea0003c00000 */
[----:B------:R1:W2:Y:S02]  /*152f0*/  SHFL.IDX P6, R14, R13, R12, R11 ;  /* 0x0000000c0d0e7389 */ /* 0x0002a400000c000b */
[----:B012---:R-:W-:Y:S01]  /*15300*/  ENDCOLLECTIVE ;  /* 0x000000000000791b */ /* 0x007fe20003800000 */
.L_x_13638:
[----:B------:R-:W-:Y:S02]  /*15310*/  IMAD.MOV.U32 R13, RZ, RZ, R8 ;  /* 0x000000ffff0d7224 */ /* 0x000fe400078e0008 */
[----:B------:R-:W-:Y:S02]  /*15320*/  IMAD.MOV.U32 R12, RZ, RZ, 0x2 ;  /* 0x00000002ff0c7424 */ /* 0x000fe400078e00ff */
[----:B------:R-:W-:-:S07]  /*15330*/  IMAD.MOV.U32 R9, RZ, RZ, R14 ;  /* 0x000000ffff097224 */ /* 0x000fce00078e000e */
[----:B------:R-:W-:Y:S05]  /*15340*/  WARPSYNC.COLLECTIVE R15, `(.L_x_13639) ;  /* 0x000000000f087348 */ /* 0x000fea0003c00000 */
[----:B------:R0:W1:Y:S02]  /*15350*/  SHFL.IDX P6, R14, R13, R12, R11 ;  /* 0x0000000c0d0e7389 */ /* 0x00006400000c000b */
[----:B01----:R-:W-:Y:S01]  /*15360*/  ENDCOLLECTIVE ;  /* 0x000000000000791b */ /* 0x003fe20003800000 */
.L_x_13639:
[----:B------:R-:W-:-:S05]  /*15370*/  @!P1 LEA R2, P2, R21, R9, 0x1 ;  /* 0x0000000915029211 */ /* 0x000fca00078408ff */
        /* <DEDUP_REMOVED lines=10> */
.L_x_13640:
[----:B------:R-:W-:-:S05]  /*15420*/  VIADD R2, R6, 0xa0 ;  /* 0x000000a006027836 */ /* 0x000fca0000000000 */
[----:B------:R-:W-:Y:S01]  /*15430*/  ISETP.GE.AND P1, PT, R2, R7, PT ;  /* 0x000000070200720c */ /* 0x000fe20003f26270 */
[----:B------:R-:W-:Y:S02]  /*15440*/  IMAD.MOV.U32 R13, RZ, RZ, R8 ;  /* 0x000000ffff0d7224 */ /* 0x000fe400078e0008 */
[----:B------:R-:W-:-:S10]  /*15450*/  IMAD.MOV.U32 R12, RZ, RZ, 0x3 ;  /* 0x00000003ff0c7424 */ /* 0x000fd400078e00ff */
[----:B------:R-:W-:-:S13]  /*15460*/  @!P1 LEA R2, P2, R21, R14, 0x1 ;  /* 0x0000000e15029211 */ /* 0x000fda00078408ff */
[----:B------:R-:W-:Y:S05]  /*15470*/  WARPSYNC.COLLECTIVE R15, `(.L_x_13641) ;  /* 0x000000000f087348 */ /* 0x000fea0003c00000 */
[----:B------:R0:W1:Y:S02]  /*15480*/  SHFL.IDX P6, R14, R13, R12, R11 ;  /* 0x0000000c0d0e7389 */ /* 0x00006400000c000b */
[----:B01----:R-:W-:Y:S01]  /*15490*/  ENDCOLLECTIVE ;  /* 0x000000000000791b */ /* 0x003fe20003800000 */
.L_x_13641:
        /* <DEDUP_REMOVED lines=10> */
.L_x_13642:
[----:B------:R-:W-:Y:S05]  /*15540*/  BRA `(.L_x_13643) ;  /* 0xffffffcc002c7947 */ /* 0x000fea000383ffff */
.L_x_13543:
[----:B0-----:R0:W1:Y:S02]  /*15550*/  SYNCS.PHASECHK.TRANS64.TRYWAIT P0, [R17+URZ+0x16820], R2 ;  /* 0x01682002110075a7 */ /* 0x001064000800017f */
[----:B-1----:R-:W-:Y:S05]  /*15560*/  @!P0 NANOSLEEP.SYNCS 0x989680 ;  /* 0x009896800000895d */ /* 0x002fea0003900000 */
[----:B------:R-:W1:Y:S02]  /*15570*/  @!P0 SYNCS.PHASECHK.TRANS64 P0, [R17+URZ+0x16820], R2 ;  /* 0x01682002110085a7 */ /* 0x000e64000800007f */
[----:B-1----:R-:W-:Y:S05]  /*15580*/  @!P0 BRA `(.L_x_13543) ;  /* 0xfffffffc00f08947 */ /* 0x002fea000383ffff */
[----:B------:R-:W-:Y:S05]  /*15590*/  BRA `(.L_x_13644) ;  /* 0xffffffcc00847947 */ /* 0x000fea000383ffff */
.L_x_13550:
[----:B0-----:R0:W1:Y:S02]  /*155a0*/  SYNCS.PHASECHK.TRANS64.TRYWAIT P0, [R3+URZ+0x16840], R2 ;  /* 0x01684002030075a7 */ /* 0x001064000800017f */
[----:B-1----:R-:W-:Y:S05]  /*155b0*/  @!P0 NANOSLEEP.SYNCS 0x989680 ;  /* 0x009896800000895d */ /* 0x002fea0003900000 */
[----:B------:R-:W1:Y:S02]  /*155c0*/  @!P0 SYNCS.PHASECHK.TRANS64 P0, [R3+URZ+0x16840], R2 ;  /* 0x01684002030085a7 */ /* 0x000e64000800007f */
[----:B-1----:R-:W-:Y:S05]  /*155d0*/  @!P0 BRA `(.L_x_13550) ;  /* 0xfffffffc00f08947 */ /* 0x002fea000383ffff */
[----:B------:R-:W-:Y:S05]  /*155e0*/  BRA `(.L_x_13645) ;  /* 0xffffffd000387947 */ /* 0x000fea000383ffff */
.L_x_13555:
[----:B0-----:R0:W1:Y:S02]  /*155f0*/  SYNCS.PHASECHK.TRANS64.TRYWAIT P0, [R2+URZ+0x60], R3 ;  /* 0x00006003020075a7 */ /* 0x001064000800017f */
[----:B-1----:R-:W-:Y:S05]  /*15600*/  @!P0 NANOSLEEP.SYNCS 0x989680 ;  /* 0x009896800000895d */ /* 0x002fea0003900000 */
[----:B------:R-:W1:Y:S02]  /*15610*/  @!P0 SYNCS.PHASECHK.TRANS64 P0, [R2+URZ+0x60], R3 ;  /* 0x00006003020085a7 */ /* 0x000e64000800007f */
[----:B-1----:R-:W-:Y:S05]  /*15620*/  @!P0 BRA `(.L_x_13555) ;  /* 0xfffffffc00f08947 */ /* 0x002fea000383ffff */
[----:B------:R-:W-:Y:S05]  /*15630*/  BRA `(.L_x_13646) ;  /* 0xffffffd000b07947 */ /* 0x000fea000383ffff */
.L_x_13564:
[----:B0-----:R0:W1:Y:S02]  /*15640*/  SYNCS.PHASECHK.TRANS64.TRYWAIT P0, [R3+URZ+0x16840], R2 ;  /* 0x01684002030075a7 */ /* 0x001064000800017f */
[----:B-1----:R-:W-:Y:S05]  /*15650*/  @!P0 NANOSLEEP.SYNCS 0x989680 ;  /* 0x009896800000895d */ /* 0x002fea0003900000 */
[----:B------:R-:W1:Y:S02]  /*15660*/  @!P0 SYNCS.PHASECHK.TRANS64 P0, [R3+URZ+0x16840], R2 ;  /* 0x01684002030085a7 */ /* 0x000e64000800007f */
[----:B-1----:R-:W-:Y:S05]  /*15670*/  @!P0 BRA `(.L_x_13564) ;  /* 0xfffffffc00f08947 */ /* 0x002fea000383ffff */
[----:B------:R-:W-:Y:S05]  /*15680*/  BRA `(.L_x_13647) ;  /* 0xffffffd400f07947 */ /* 0x000fea000383ffff */
.L_x_13569:
[----:B0-----:R0:W1:Y:S02]  /*15690*/  SYNCS.PHASECHK.TRANS64.TRYWAIT P0, [R5+URZ+0x60], R24 ;  /* 0x00006018050075a7 */ /* 0x001064000800017f */
[----:B-1----:R-:W-:Y:S05]  /*156a0*/  @!P0 NANOSLEEP.SYNCS 0x989680 ;  /* 0x009896800000895d */ /* 0x002fea0003900000 */
[----:B------:R-:W1:Y:S02]  /*156b0*/  @!P0 SYNCS.PHASECHK.TRANS64 P0, [R5+URZ+0x60], R24 ;  /* 0x00006018050085a7 */ /* 0x000e64000800007f */
[----:B-1----:R-:W-:Y:S05]  /*156c0*/  @!P0 BRA `(.L_x_13569) ;  /* 0xfffffffc00f08947 */ /* 0x002fea000383ffff */
[----:B------:R-:W-:Y:S05]  /*156d0*/  BRA `(.L_x_13648) ;  /* 0xffffffd800687947 */ /* 0x000fea000383ffff */
.L_x_13577:
[----:B0-----:R0:W1:Y:S02]  /*156e0*/  SYNCS.PHASECHK.TRANS64.TRYWAIT P0, [R2+URZ+0x16840], R3 ;  /* 0x01684003020075a7 */ /* 0x001064000800017f */
[----:B-1----:R-:W-:Y:S05]  /*156f0*/  @!P0 NANOSLEEP.SYNCS 0x989680 ;  /* 0x009896800000895d */ /* 0x002fea0003900000 */
[----:B------:R-:W1:Y:S02]  /*15700*/  @!P0 SYNCS.PHASECHK.TRANS64 P0, [R2+URZ+0x16840], R3 ;  /* 0x01684003020085a7 */ /* 0x000e64000800007f */
[----:B-1----:R-:W-:Y:S05]  /*15710*/  @!P0 BRA `(.L_x_13577) ;  /* 0xfffffffc00f08947 */ /* 0x002fea000383ffff */
[----:B------:R-:W-:Y:S05]  /*15720*/  BRA `(.L_x_13649) ;  /* 0xffffffdc00747947 */ /* 0x000fea000383ffff */
.L_x_13582:
[----:B0-----:R0:W1:Y:S02]  /*15730*/  SYNCS.PHASECHK.TRANS64.TRYWAIT P0, [R5+URZ+0x60], R8 ;  /* 0x00006008050075a7 */ /* 0x001064000800017f */
[----:B-1----:R-:W-:Y:S05]  /*15740*/  @!P0 NANOSLEEP.SYNCS 0x989680 ;  /* 0x009896800000895d */ /* 0x002fea0003900000 */
[----:B------:R-:W1:Y:S02]  /*15750*/  @!P0 SYNCS.PHASECHK.TRANS64 P0, [R5+URZ+0x60], R8 ;  /* 0x00006008050085a7 */ /* 0x000e64000800007f */
[----:B-1----:R-:W-:Y:S05]  /*15760*/  @!P0 BRA `(.L_x_13582) ;  /* 0xfffffffc00f08947 */ /* 0x002fea000383ffff */
[----:B------:R-:W-:Y:S05]  /*15770*/  BRA `(.L_x_13650) ;  /* 0xffffffdc00f07947 */ /* 0x000fea000383ffff */
.L_x_13592:
[----:B-1----:R1:W2:Y:S02]  /*15780*/  SYNCS.PHASECHK.TRANS64.TRYWAIT P0, [R3+URZ+0x16860], R0 ;  /* 0x01686000030075a7 */ /* 0x0022a4000800017f */
[----:B--2---:R-:W-:Y:S05]  /*15790*/  @!P0 NANOSLEEP.SYNCS 0x989680 ;  /* 0x009896800000895d */ /* 0x004fea0003900000 */
[----:B------:R-:W2:Y:S02]  /*157a0*/  @!P0 SYNCS.PHASECHK.TRANS64 P0, [R3+URZ+0x16860], R0 ;  /* 0x01686000030085a7 */ /* 0x000ea4000800007f */
[----:B--2---:R-:W-:Y:S05]  /*157b0*/  @!P0 BRA `(.L_x_13592) ;  /* 0xfffffffc00f08947 */ /* 0x004fea000383ffff */
[----:B------:R-:W-:Y:S05]  /*157c0*/  BRA `(.L_x_13651) ;  /* 0xffffffe000e07947 */ /* 0x000fea000383ffff */
.L_x_13598:
        /* <DEDUP_REMOVED lines=8> */
.L_x_13653:
[----:B------:R-:W-:Y:S05]  /*15850*/  BSYNC B0 ;  /* 0x0000000000007941 */ /* 0x000fea0003800000 */
.L_x_13652:
[----:B------:R-:W-:Y:S05]  /*15860*/  BRA `(.L_x_13654) ;  /* 0xffffffe400807947 */ /* 0x000fea000383ffff */
.L_x_13601:
[----:B-1----:R1:W2:Y:S02]  /*15870*/  SYNCS.PHASECHK.TRANS64.TRYWAIT P0, [R9+URZ+0x16820], R0 ;  /* 0x01682000090075a7 */ /* 0x0022a4000800017f */
[----:B--2---:R-:W-:Y:S05]  /*15880*/  @!P0 NANOSLEEP.SYNCS 0x989680 ;  /* 0x009896800000895d */ /* 0x004fea0003900000 */
[----:B------:R-:W2:Y:S02]  /*15890*/  @!P0 SYNCS.PHASECHK.TRANS64 P0, [R9+URZ+0x16820], R0 ;  /* 0x01682000090085a7 */ /* 0x000ea4000800007f */
[----:B--2---:R-:W-:Y:S05]  /*158a0*/  @!P0 BRA `(.L_x_13601) ;  /* 0xfffffffc00f08947 */ /* 0x004fea000383ffff */
[----:B------:R-:W-:Y:S05]  /*158b0*/  BRA `(.L_x_13655) ;  /* 0xffffffe400c47947 */ /* 0x000fea000383ffff */
.L_x_13602:
        /* <DEDUP_REMOVED lines=11> */
.L_x_13657:
[----:B------:R-:W-:Y:S05]  /*15970*/  BSYNC B0 ;  /* 0x0000000000007941 */ /* 0x000fea0003800000 */
.L_x_13656:
[----:B------:R-:W-:Y:S05]  /*15980*/  BRA `(.L_x_13658) ;  /* 0xffffffe400ac7947 */ /* 0x000fea000383ffff */
.L_x_13605:
[----:B------:R-:W-:Y:S01]  /*15990*/  BSSY B1, `(.L_x_13659) ;  /* 0x0000006000017945 */ /* 0x000fe20003800000 */
[----:B------:R-:W-:-:S07]  /*159a0*/  IMAD.MOV.U32 R15, RZ, RZ, -0x1 ;  /* 0xffffffffff0f7424 */ /* 0x000fce00078e00ff */
[----:B01----:R-:W-:Y:S05]  /*159b0*/  WARPSYNC.COLLECTIVE R15, `(.L_x_13660) ;  /* 0x000000000f0c7348 */ /* 0x003fea0003c00000 */
[----:B------:R-:W-:Y:S02]  /*159c0*/  ELECT P6, UR62, PT ;  /* 0x00000000003e782f */ /* 0x000fe400038c0000 */
[----:B------:R-:W-:Y:S01]  /*159d0*/  MOV R14, UR62 ;  /* 0x0000003e000e7c02 */ /* 0x000fe20008000f00 */
[----:B01----:R-:W-:Y:S10]  /*159e0*/  ENDCOLLECTIVE ;  /* 0x000000000000791b */ /* 0x003ff40003800000 */
.L_x_13660:
[----:B------:R-:W-:Y:S05]  /*159f0*/  BSYNC B1 ;  /* 0x0000000000017941 */ /* 0x000fea0003800000 */
.L_x_13659:
[----:B------:R-:W-:Y:S05]  /*15a00*/  BRA `(.L_x_13661) ;  /* 0xffffffe400a47947 */ /* 0x000fea000383ffff */
.L_x_13607:
[----:B-1----:R1:W2:Y:S02]  /*15a10*/  SYNCS.PHASECHK.TRANS64.TRYWAIT P0, [R7+URZ], R2 ;  /* 0x00000002070075a7 */ /* 0x0022a4000800017f */
[----:B--2---:R-:W-:Y:S05]  /*15a20*/  @!P0 NANOSLEEP.SYNCS 0x989680 ;  /* 0x009896800000895d */ /* 0x004fea0003900000 */
[----:B------:R-:W2:Y:S02]  /*15a30*/  @!P0 SYNCS.PHASECHK.TRANS64 P0, [R7+URZ], R2 ;  /* 0x00000002070085a7 */ /* 0x000ea4000800007f */
[----:B--2---:R-:W-:Y:S05]  /*15a40*/  @!P0 BRA `(.L_x_13607) ;  /* 0xfffffffc00f08947 */ /* 0x004fea000383ffff */
[----:B------:R-:W-:Y:S05]  /*15a50*/  BRA `(.L_x_13662) ;  /* 0xffffffe400d87947 */ /* 0x000fea000383ffff */
.L_x_13608:
[----:B--2---:R2:W3:Y:S02]  /*15a60*/  SYNCS.PHASECHK.TRANS64.TRYWAIT P0, [R3+URZ], R0 ;  /* 0x00000000030075a7 */ /* 0x0044e4000800017f */
[----:B---3--:R-:W-:Y:S05]  /*15a70*/  @!P0 NANOSLEEP.SYNCS 0x989680 ;  /* 0x009896800000895d */ /* 0x008fea0003900000 */
[----:B------:R-:W3:Y:S02]  /*15a80*/  @!P0 SYNCS.PHASECHK.TRANS64 P0, [R3+URZ], R0 ;  /* 0x00000000030085a7 */ /* 0x000ee4000800007f */
[----:B---3--:R-:W-:Y:S05]  /*15a90*/  @!P0 BRA `(.L_x_13608) ;  /* 0xfffffffc00f08947 */ /* 0x008fea000383ffff */
[----:B------:R-:W-:Y:S05]  /*15aa0*/  BRA `(.L_x_13663) ;  /* 0xffffffe400cc7947 */ /* 0x000fea000383ffff */
.L_x_13610:
[----:B--2---:R2:W3:Y:S02]  /*15ab0*/  SYNCS.PHASECHK.TRANS64.TRYWAIT P0, [R5+URZ], R2 ;  /* 0x00000002050075a7 */ /* 0x0044e4000800017f */
[----:B---3--:R-:W-:Y:S05]  /*15ac0*/  @!P0 NANOSLEEP.SYNCS 0x989680 ;  /* 0x009896800000895d */ /* 0x008fea0003900000 */
[----:B------:R-:W3:Y:S02]  /*15ad0*/  @!P0 SYNCS.PHASECHK.TRANS64 P0, [R5+URZ], R2 ;  /* 0x00000002050085a7 */ /* 0x000ee4000800007f */
[----:B---3--:R-:W-:Y:S05]  /*15ae0*/  @!P0 BRA `(.L_x_13610) ;  /* 0xfffffffc00f08947 */ /* 0x008fea000383ffff */
[----:B------:R-:W-:Y:S05]  /*15af0*/  BRA `(.L_x_13664) ;  /* 0xffffffe400d07947 */ /* 0x000fea000383ffff */
.L_x_13665:
        /* <DEDUP_REMOVED lines=16> */
.L_x_15331:


//--------------------- .text._ZN7cutlass13device_kernelIN5flash11enable_sm90INS1_16FlashAttnFwdSm90INS1_25CollectiveMainloopFwdSm90ILi2EN4cute5tupleIJNS5_1CILi1EEES8_S8_EEENS6_IJNS7_ILi192EEENS7_ILi128EEENS7_ILi64EEEEEELi64ENS_10bfloat16_tEfNS_4arch4Sm90ELb0ELb1ELb1ELb1ELb0ELb0ELb0ELb1ELb1ELb1ELb0ELb0EEENS1_21CollectiveEpilogueFwdINS6_IJSA_SC_SB_EEES9_SE_SG_Li384ELb1ELb1ELb0ELb0EEENS1_36VarlenDynamicPersistentTileSchedulerILi192ELi128ELi384ELi128ELb0ELb1ELb1ELb1ELb0ELb1EEEEEEEEEvNT_6ParamsE --------------------------
	.section	.text._ZN7cutlass13device_kernelIN5flash11enable_sm90INS1_16FlashAttnFwdSm90INS1_25CollectiveMainloopFwdSm90ILi2EN4cute5tupleIJNS5_1CILi1EEES8_S8_EEENS6_IJNS7_ILi192EEENS7_ILi128EEENS7_ILi64EEEEEELi64ENS_10bfloat16_tEfNS_4arch4Sm90ELb0ELb1ELb1ELb1ELb0ELb0ELb0ELb1ELb1ELb1ELb0ELb0EEENS1_21CollectiveEpilogueFwdINS6_IJSA_SC_SB_EEES9_SE_SG_Li384ELb1ELb1ELb0ELb0EEENS1_36VarlenDynamicPersistentTileSchedulerILi192ELi128ELi384ELi128ELb0ELb1ELb1ELb1ELb0ELb1EEEEEEEEEvNT_6ParamsE,"ax",@progbits
	.align	128
.text._ZN7cutlass13device_kernelIN5flash11enable_sm90INS1_16FlashAttnFwdSm90INS1_25CollectiveMainloopFwdSm90ILi2EN4cute5tupleIJNS5_1CILi1EEES8_S8_EEENS6_IJNS7_ILi192EEENS7_ILi128EEENS7_ILi64EEEEEELi64ENS_10bfloat16_tEfNS_4arch4Sm90ELb0ELb1ELb1ELb1ELb0ELb0ELb0ELb1ELb1ELb1ELb0ELb0EEENS1_21CollectiveEpilogueFwdINS6_IJSA_SC_SB_EEES9_SE_SG_Li384ELb1ELb1ELb0ELb0EEENS1_36VarlenDynamicPersistentTileSchedulerILi192ELi128ELi384ELi128ELb0ELb1ELb1ELb1ELb0ELb1EEEEEEEEEvNT_6ParamsE:
        .type           _ZN7cutlass13device_kernelIN5flash11enable_sm90INS1_16FlashAttnFwdSm90INS1_25CollectiveMainloopFwdSm90ILi2EN4cute5tupleIJNS5_1CILi1EEES8_S8_EEENS6_IJNS7_ILi192EEENS7_ILi128EEENS7_ILi64EEEEEELi64ENS_10bfloat16_tEfNS_4arch4Sm90ELb0ELb1ELb1ELb1ELb0ELb0ELb0ELb1ELb1ELb1ELb0ELb0EEENS1_21CollectiveEpilogueFwdINS6_IJSA_SC_SB_EEES9_SE_SG_Li384ELb1ELb1ELb0ELb0EEENS1_36VarlenDynamicPersistentTileSchedulerILi192ELi128ELi384ELi128ELb0ELb1ELb1ELb1ELb0ELb1EEEEEEEEEvNT_6ParamsE,@function
        .size           _ZN7cutlass13device_kernelIN5flash11enable_sm90INS1_16FlashAttnFwdSm90INS1_25CollectiveMainloopFwdSm90ILi2EN4cute5tupleIJNS5_1CILi1EEES8_S8_EEENS6_IJNS7_ILi192EEENS7_ILi128EEENS7_ILi64EEEEEELi64ENS_10bfloat16_tEfNS_4arch4Sm90ELb0ELb1ELb1ELb1ELb0ELb0ELb0ELb1ELb1ELb1ELb0ELb0EEENS1_21CollectiveEpilogueFwdINS6_IJSA_SC_SB_EEES9_SE_SG_Li384ELb1ELb1ELb0ELb0EEENS1_36VarlenDynamicPersistentTileSchedulerILi192ELi128ELi384ELi128ELb0ELb1ELb1ELb1ELb0ELb1EEEEEEEEEvNT_6ParamsE,(.L_x_15332 - _ZN7cutlass13device_kernelIN5flash11enable_sm90INS1_16FlashAttnFwdSm90INS1_25CollectiveMainloopFwdSm90ILi2EN4cute5tupleIJNS5_1CILi1EEES8_S8_EEENS6_IJNS7_ILi192EEENS7_ILi128EEENS7_ILi64EEEEEELi64ENS_10bfloat16_tEfNS_4arch4Sm90ELb0ELb1ELb1ELb1ELb0ELb0ELb0ELb1ELb1ELb1ELb0ELb0EEENS1_21CollectiveEpilogueFwdINS6_IJSA_SC_SB_EEES9_SE_SG_Li384ELb1ELb1ELb0ELb0EEENS1_36VarlenDynamicPersistentTileSchedulerILi192ELi128ELi384ELi128ELb0ELb1ELb1ELb1ELb0ELb1EEEEEEEEEvNT_6ParamsE)
        .other          _ZN7cutlass13device_kernelIN5flash11enable_sm90INS1_16FlashAttnFwdSm90INS1_25CollectiveMainloopFwdSm90ILi2EN4cute5tupleIJNS5_1CILi1EEES8_S8_EEENS6_IJNS7_ILi192EEENS7_ILi128EEENS7_ILi64EEEEEELi64ENS_10bfloat16_tEfNS_4arch4Sm90ELb0ELb1ELb1ELb1ELb0ELb0ELb0ELb1ELb1ELb1ELb0ELb0EEENS1_21CollectiveEpilogueFwdINS6_IJSA_SC_SB_EEES9_SE_SG_Li384ELb1ELb1ELb0ELb0EEENS1_36VarlenDynamicPersistentTileSchedulerILi192ELi128ELi384ELi128ELb0ELb1ELb1ELb1ELb0ELb1EEEEEEEEEvNT_6ParamsE,@"STO_CUDA_ENTRY STV_DEFAULT"
_ZN7cutlass13device_kernelIN5flash11enable_sm90INS1_16FlashAttnFwdSm90INS1_25CollectiveMainloopFwdSm90ILi2EN4cute5tupleIJNS5_1CILi1EEES8_S8_EEENS6_IJNS7_ILi192EEENS7_ILi128EEENS7_ILi64EEEEEELi64ENS_10bfloat16_tEfNS_4arch4Sm90ELb0ELb1ELb1ELb1ELb0ELb0ELb0ELb1ELb1ELb1ELb0ELb0EEENS1_21CollectiveEpilogueFwdINS6_IJSA_SC_SB_EEES9_SE_SG_Li384ELb1ELb1ELb0ELb0EEENS1_36VarlenDynamicPersistentTileSchedulerILi192ELi128ELi384ELi128ELb0ELb1ELb1ELb1ELb0ELb1EEEEEEEEEvNT_6ParamsE:
        /* <DEDUP_REMOVED lines=18> */
.L_x_13667:
[----:B------:R-:W-:Y:S05]  /*0120*/  BSYNC B0 ;  /* 0x0000000000007941 */ /* 0x000fea0003800000 */
.L_x_13666:
        /* <DEDUP_REMOVED lines=41> */
.L_x_13668:
        /* <DEDUP_REMOVED lines=22> */
.L_x_13669:
        /* <DEDUP_REMOVED lines=18> */
.L_x_13670:
        /* <DEDUP_REMOVED lines=22> */
.L_x_13671:
        /* <DEDUP_REMOVED lines=22> */
.L_x_13672:
[----:B------:R-:W-:Y:S01]  /*0900*/  PLOP3.LUT P0, PT, PT, PT, UP0, 0x80, 0x0 ;  /* 0x000000000000781c */ /* 0x000fe20003f0f008 */
[----:B------:R-:W-:Y:S01]  /*0910*/  UMOV UR36, 0x1 ;  /* 0x0000000100247882 */ /* 0x000fe20000000000 */
[----:B------:R-:W-:Y:S01]  /*0920*/  NOP ;  /* 0x0000000000007918 */ /* 0x000fe20000000000 */
[----:B------:R-:W-:Y:S01]  /*0930*/  USEL UR36, UR36, 0x2, !UP0 ;  /* 0x0000000224247887 */ /* 0x000fe2000c000000 */
[----:B------:R-:W-:Y:S01]  /*0940*/  ULDC.64 UR50, c[0x0][0x208] ;  /* 0x0000820000327ab9 */ /* 0x000fe20000000a00 */
[----:B012-4-:R-:W-:Y:S08]  /*0950*/  BAR.SYNC.DEFER_BLOCKING 0x0 ;  /* 0x0000000000007b1d */ /* 0x017ff00000010000 */
[----:B------:R-:W-:Y:S05]  /*0960*/  @!P0 BRA `(.L_x_13673) ;  /* 0x000000fc00a08947 */ /* 0x000fea0003800000 */
.L_x_13674:
        /* <DEDUP_REMOVED lines=30> */
[CC--:B------:R-:W-:Y:S01]  /*0b50*/  LEA.HI R2, R0.reuse, R157.reuse, RZ, 0x4 ;  /* 0x0000009d00027211 */ /* 0x0c0fe200078f20ff */
[----:B------:R-:W-:Y:S01]  /*0b60*/  IMAD.SHL.U32 R3, R3, 0x20, RZ ;  /* 0x0000002003037824 */ /* 0x000fe200078e00ff */
[----:B------:R-:W-:Y:S01]  /*0b70*/  LEA.HI R10, R0, R157, RZ, 0x2 ;  /* 0x0000009d000a7211 */ /* 0x000fe200078f10ff */
[C---:B------:R-:W-:Y:S01]  /*0b80*/  IMAD.IADD R152, R157.reuse, 0x1, -R152 ;  /* 0x000000019d987824 */ /* 0x040fe200078e0a98 */
[----:B------:R-:W-:Y:S02]  /*0b90*/  LOP3.LUT R4, R2, 0x3fffff0, RZ, 0xc0, !PT ;  /* 0x03fffff002047812 */ /* 0x000fe400078ec0ff */
[----:B------:R-:W-:Y:S02]  /*0ba0*/  SHF.R.S32.HI R5, RZ, 0x4, R2 ;  /* 0x00000004ff057819 */ /* 0x000fe40000011402 */
[----:B------:R-:W-:Y:S01]  /*0bb0*/  SHF.R.S32.HI R7, RZ, 0x1f, R152 ;  /* 0x0000001fff077819 */ /* 0x000fe20000011498 */
[----:B------:R-:W-:Y:S01]  /*0bc0*/  IMAD.IADD R4, R157, 0x1, -R4 ;  /* 0x000000019d047824 */ /* 0x000fe200078e0a04 */
[----:B------:R-:W-:-:S02]  /*0bd0*/  LOP3.LUT R3, R3, 0xfffffc00, RZ, 0xc0, !PT ;  /* 0xfffffc0003037812 */ /* 0x000fc400078ec0ff */
[----:B------:R-:W-:Y:S02]  /*0be0*/  LEA.HI R6, R7, R152, RZ, 0x2 ;  /* 0x0000009807067211 */ /* 0x000fe400078f10ff */
[----:B------:R-:W-:Y:S01]  /*0bf0*/  LEA.HI R2, R2, R5, RZ, 0x1 ;  /* 0x0000000502027211 */ /* 0x000fe200078f08ff */
[----:B------:R-:W-:Y:S01]  /*0c00*/  IMAD R3, R4, 0x40, R3 ;  /* 0x0000004004037824 */ /* 0x000fe200078e0203 */
[--C-:B------:R-:W-:Y:S02]  /*0c10*/  SHF.R.S32.HI R8, RZ, 0x2, R6.reuse ;  /* 0x00000002ff087819 */ /* 0x100fe40000011406 */
[----:B------:R-:W-:Y:S02]  /*0c20*/  SHF.R.S32.HI R9, RZ, 0x1f, R6 ;  /* 0x0000001fff097819 */ /* 0x000fe40000011406 */
[----:B------:R-:W-:Y:S02]  /*0c30*/  SHF.R.S32.HI R153, RZ, 0x7, R153 ;  /* 0x00000007ff997819 */ /* 0x000fe40000011499 */
[----:B------:R-:W-:-:S02]  /*0c40*/  LOP3.LUT R10, R10, 0xfffffffc, RZ, 0xc0, !PT ;  /* 0xfffffffc0a0a7812 */ /* 0x000fc400078ec0ff */
[----:B------:R-:W-:Y:S01]  /*0c50*/  LEA.HI R9, R9, R8, RZ, 0x3 ;  /* 0x0000000809097211 */ /* 0x000fe200078f18ff */
[----:B------:R-:W-:Y:S01]  /*0c60*/  IMAD.HI R4, R153, 0x55555556, RZ ;  /* 0x5555555699047827 */ /* 0x000fe200078e02ff */
[----:B------:R-:W-:Y:S02]  /*0c70*/  LOP3.LUT R2, R2, 0x1ffffffe, RZ, 0xc0, !PT ;  /* 0x1ffffffe02027812 */ /* 0x000fe400078ec0ff */
[----:B------:R-:W-:Y:S01]  /*0c80*/  LEA.HI R0, R0, R157, RZ, 0x3 ;  /* 0x0000009d00007211 */ /* 0x000fe200078f18ff */
[----:B------:R-:W-:Y:S01]  /*0c90*/  IMAD.IADD R10, R157, 0x1, -R10 ;  /* 0x000000019d0a7824 */ /* 0x000fe200078e0a0a */
[----:B------:R-:W-:Y:S01]  /*0ca0*/  LOP3.LUT R9, R9, 0xfffffff8, RZ, 0xc0, !PT ;  /* 0xfffffff809097812 */ /* 0x000fe200078ec0ff */
[----:B------:R-:W-:Y:S01]  /*0cb0*/  IMAD.IADD R2, R5, 0x1, -R2 ;  /* 0x0000000105027824 */ /* 0x000fe200078e0a02 */
[----:B------:R-:W-:Y:S02]  /*0cc0*/  LEA.HI R7, R7, R152, RZ, 0x5 ;  /* 0x0000009807077211 */ /* 0x000fe400078f28ff */
[----:B------:R-:W-:Y:S01]  /*0cd0*/  LOP3.LUT R18, R0, 0xfffffff8, RZ, 0xc0, !PT ;  /* 0xfffffff800127812 */ /* 0x000fe200078ec0ff */
[----:B------:R-:W-:Y:S01]  /*0ce0*/  IMAD.IADD R8, R8, 0x1, -R9 ;  /* 0x0000000108087824 */ /* 0x000fe200078e0a09 */
[----:B------:R-:W-:Y:S01]  /*0cf0*/  LEA.HI R4, R4, R4, RZ, 0x1 ;  /* 0x0000000404047211 */ /* 0x000fe200078f08ff */
[----:B------:R-:W-:Y:S01]  /*0d00*/  IMAD R155, R2, 0x8, R3 ;  /* 0x00000008029b7824 */ /* 0x000fe200078e0203 */
[----:B------:R-:W-:Y:S01]  /*0d10*/  LEA.HI R5, R10, R10, RZ, 0x1 ;  /* 0x0000000a0a057211 */ /* 0x000fe200078f08ff */
[----:B------:R-:W-:Y:S01]  /*0d20*/  IMAD.IADD R18, R157, 0x1, -R18 ;  /* 0x000000019d127824 */ /* 0x000fe200078e0a12 */
[----:B------:R-:W-:Y:S01]  /*0d30*/  SHF.R.S32.HI R7, RZ, 0x5, R7 ;  /* 0x00000005ff077819 */ /* 0x000fe20000011407 */
[----:B------:R-:W-:Y:S01]  /*0d40*/  IMAD R4, R4, -0x3, R153 ;  /* 0xfffffffd04047824 */ /* 0x000fe200078e0299 */
[----:B------:R-:W-:Y:S01]  /*0d50*/  LOP3.LUT R5, R5, 0x1ffffffe, RZ, 0xc0, !PT ;  /* 0x1ffffffe05057812 */ /* 0x000fe200078ec0ff */
[----:B------:R-:W-:Y:S01]  /*0d60*/  IMAD.SHL.U32 R19, R18, 0x8, RZ ;  /* 0x0000000812137824 */ /* 0x000fe200078e00ff */
[----:B------:R-:W-:Y:S01]  /*0d70*/  LOP3.LUT R3, R6, 0x7ffffffc, RZ, 0xc0, !PT ;  /* 0x7ffffffc06037812 */ /* 0x000fe200078ec0ff */
[----:B------:R-:W-:Y:S01]  /*0d80*/  IMAD R7, R7, 0x10, R8 ;  /* 0x0000001007077824 */ /* 0x000fe200078e0208 */
[----:B------:R-:W-:Y:S01]  /*0d90*/  SHF.R.S32.HI R23, RZ, 0x3, R0 ;  /* 0x00000003ff177819 */ /* 0x000fe20000011400 */
[----:B------:R-:W-:Y:S01]  /*0da0*/  IMAD.IADD R5, R10, 0x1, -R5 ;  /* 0x000000010a057824 */ /* 0x000fe200078e0a05 */
[----:B------:R-:W-:Y:S01]  /*0db0*/  SHF.R.S32.HI R156, RZ, 0x1f, R19 ;  /* 0x0000001fff9c7819 */ /* 0x000fe20000011413 */
[----:B------:R-:W-:-:S02]  /*0dc0*/  IMAD R154, R4, 0x40, R7 ;  /* 0x00000040049a7824 */ /* 0x000fc400078e0207 */
[----:B------:R-:W-:Y:S02]  /*0dd0*/  IMAD.IADD R16, R152, 0x1, -R3 ;  /* 0x0000000198107824 */ /* 0x000fe400078e0a03 */
[----:B------:R-:W-:-:S07]  /*0de0*/  IMAD R17, R5, 0x8, R154 ;  /* 0x0000000805117824 */ /* 0x000fce00078e029a */
.L_x_13762:
        /* <DEDUP_REMOVED lines=12> */
[----:B012---:R-:W-:Y:S02]  /*0eb0*/  IMAD.U32 R2, RZ, RZ, UR8 ;  /* 0x00000008ff027e24 */ /* 0x007fe4000f8e00ff */
[----:B------:R-:W-:Y:S01]  /*0ec0*/  IMAD.U32 R3, RZ, RZ, UR9 ;  /* 0x00000009ff037e24 */ /* 0x000fe2000f8e00ff */
[----:B------:R-:W-:-:S04]  /*0ed0*/  @UP1 UIMAD.WIDE UR8, UR6, 0x4, UR10 ;  /* 0x00000004060818a5 */ /* 0x000fc8000f8e020a */
[----:B------:R-:W2:Y:S02]  /*0ee0*/  @P0 LDG.E R2, desc[UR50][R2.64] ;  /* 0x0000003202020981 */ /* 0x000ea4000c1e1900 */
        /* <DEDUP_REMOVED lines=17> */
[----:B-----5:R-:W-:-:S14]  /*1000*/  @P2 BRA `(.L_x_13675) ;  /* 0x0000000000342947 */ /* 0x020fdc0003800000 */
        /* <DEDUP_REMOVED lines=13> */
.L_x_13675:
        /* <DEDUP_REMOVED lines=9> */
.L_x_13676:
        /* <DEDUP_REMOVED lines=13> */
.L_x_13677:
        /* <DEDUP_REMOVED lines=27> */
.L_x_13679:
[----:B------:R-:W-:-:S11]  /*13f0*/  UISETP.NE.AND UP1, UPT, UR5, 0x1, UPT ;  /* 0x000000010500788c */ /* 0x000fd6000bf25270 */
[----:B------:R-:W-:Y:S02]  /*1400*/  @UP1 ULDC.64 UR8, c[0x0][0x9e8] ;  /* 0x00027a0000081ab9 */ /* 0x000fe40000000a00 */
[----:B------:R-:W-:-:S04]  /*1410*/  UIMAD.WIDE.U32 UR6, UR4, UR8, URZ ;  /* 0x00000008040672a5 */ /* 0x000fc8000f8e003f */
[----:B------:R-:W-:-:S12]  /*1420*/  @UP1 USHF.R.U32.HI UR4, URZ, UR9, UR7 ;  /* 0x000000093f041299 */ /* 0x000fd80008011607 */
.L_x_13680:
[----:B------:R-:W-:-:S06]  /*1430*/  UIMAD UR4, UR4, UR5, UR5 ;  /* 0x00000005040472a4 */ /* 0x000fcc000f8e0205 */
[----:B------:R-:W-:-:S07]  /*1440*/  VIMNMX R0, R0, UR4, PT ;  /* 0x0000000400007c48 */ /* 0x000fce000bfe0100 */
.L_x_13678:
        /* <DEDUP_REMOVED lines=29> */
.L_x_13682:
[----:B------:R-:W-:-:S11]  /*1620*/  UISETP.NE.AND UP0, UPT, UR5, 0x1, UPT ;  /* 0x000000010500788c */ /* 0x000fd6000bf05270 */
[----:B------:R-:W-:Y:S02]  /*1630*/  @UP0 ULDC.64 UR10, c[0x0][0x9e8] ;  /* 0x00027a00000a0ab9 */ /* 0x000fe40000000a00 */
[----:B------:R-:W-:-:S04]  /*1640*/  UIMAD.WIDE.U32 UR6, UR4, UR10, URZ ;  /* 0x0000000a040672a5 */ /* 0x000fc8000f8e003f */
[----:B------:R-:W-:-:S12]  /*1650*/  @UP0 USHF.R.U32.HI UR4, URZ, UR11, UR7 ;  /* 0x0000000b3f040299 */ /* 0x000fd80008011607 */
.L_x_13683:
[----:B------:R-:W-:-:S04]  /*1660*/  UIMAD UR4, UR4, UR5, URZ ;  /* 0x00000005040472a4 */ /* 0x000fc8000f8e023f */
[----:B------:R-:W-:-:S04]  /*1670*/  UISETP.LT.AND UP0, UPT, UR9, UR4, UPT ;  /* 0x000000040900728c */ /* 0x000fc8000bf01270 */
[----:B------:R-:W-:-:S12]  /*1680*/  USEL UR9, UR9, UR4, !UP0 ;  /* 0x0000000409097287 */ /* 0x000fd8000c000000 */
.L_x_13681:
        /* <DEDUP_REMOVED lines=13> */
[----:B------:R-:W-:Y:S02]  /*1760*/  CS2R R24, SRZ ;  /* 0x0000000000187805 */ /* 0x000fe4000001ff00 */
[----:B------:R-:W-:Y:S01]  /*1770*/  CS2R R12, SRZ ;  /* 0x00000000000c7805 */ /* 0x000fe2000001ff00 */
[----:B------:R-:W-:Y:S01]  /*1780*/  IMAD.MOV.U32 R106, RZ, RZ, RZ ;  /* 0x000000ffff6a7224 */ /* 0x000fe200078e00ff */
[----:B------:R-:W-:Y:S01]  /*1790*/  USEL UR43, URZ, UR4, !UP0 ;  /* 0x000000043f2b7287 */ /* 0x000fe2000c000000 */
[----:B------:R-:W-:Y:S01]  /*17a0*/  IMAD.MOV.U32 R27, RZ, RZ, RZ ;  /* 0x000000ffff1b7224 */ /* 0x000fe200078e00ff */
[----:B------:R-:W-:Y:S02]  /*17b0*/  CS2R R102, SRZ ;  /* 0x0000000000667805 */ /* 0x000fe4000001ff00 */
[----:B------:R-:W-:-:S02]  /*17c0*/  CS2R R100, SRZ ;  /* 0x0000000000647805 */ /* 0x000fc4000001ff00 */
[----:B------:R-:W-:Y:S02]  /*17d0*/  CS2R R98, SRZ ;  /* 0x0000000000627805 */ /* 0x000fe4000001ff00 */
[----:B------:R-:W-:Y:S02]  /*17e0*/  CS2R R96, SRZ ;  /* 0x0000000000607805 */ /* 0x000fe4000001ff00 */
[----:B------:R-:W-:Y:S02]  /*17f0*/  ISETP.GT.AND P1, PT, R88, UR43, PT ;  /* 0x0000002b58007c0c */ /* 0x000fe4000bf24270 */
[----:B------:R-:W-:Y:S02]  /*1800*/  CS2R R94, SRZ ;  /* 0x00000000005e7805 */ /* 0x000fe4000001ff00 */
[----:B------:R-:W-:Y:S02]  /*1810*/  CS2R R92, SRZ ;  /* 0x00000000005c7805 */ /* 0x000fe4000001ff00 */
[----:B------:R-:W-:Y:S01]  /*1820*/  CS2R R90, SRZ ;  /* 0x00000000005a7805 */ /* 0x000fe2000001ff00 */
[----:B------:R-:W-:-:S06]  /*1830*/  IMAD.MOV.U32 R89, RZ, RZ, RZ ;  /* 0x000000ffff597224 */ /* 0x000fcc00078e00ff */
        /* <DEDUP_REMOVED lines=32> */
.L_x_13685:
        /* <DEDUP_REMOVED lines=9> */
.L_x_13883:
[----:B------:R-:W-:Y:S05]  /*1ad0*/  @!P0 BRA `(.L_x_13687) ;  /* 0x0000000000048947 */ /* 0x000fea0003800000 */
[----:B------:R-:W-:Y:S01]  /*1ae0*/  BPT.TRAP 0x1 ;  /* 0x000000040000795c */ /* 0x000fe20000300000 */
.L_x_13687:
[----:B------:R-:W-:Y:S02]  /*1af0*/  IMAD.U32 R15, RZ, RZ, UR37 ;  /* 0x00000025ff0f7e24 */ /* 0x000fe4000f8e00ff */
[----:B0-----:R-:W-:-:S03]  /*1b00*/  IMAD.U32 R0, RZ, RZ, UR46 ;  /* 0x0000002eff007e24 */ /* 0x001fc6000f8e00ff */
[----:B------:R-:W-:Y:S02]  /*1b10*/  LEA R15, R15, UR45, 0x3 ;  /* 0x0000002d0f0f7c11 */ /* 0x000fe4000f8e18ff */
[----:B------:R-:W-:-:S04]  /*1b20*/  SHF.L.U32 R0, R0, 0x1f, RZ ;  /* 0x0000001f00007819 */ /* 0x000fc800000006ff */
[----:B------:R0:W1:Y:S01]  /*1b30*/  SYNCS.PHASECHK.TRANS64.TRYWAIT P2, [R15+URZ+0x16830], R0 ;  /* 0x016830000f0075a7 */ /* 0x000062000804017f */
[----:B------:R-:W-:Y:S05]  /*1b40*/  @!P0 BRA `(.L_x_13688) ;  /* 0x0000000000048947 */ /* 0x000fea0003800000 */
[----:B------:R-:W-:Y:S01]  /*1b50*/  BPT.TRAP 0x1 ;  /* 0x000000040000795c */ /* 0x000fe20000300000 */
.L_x_13688:
[----:B------:R-:W2:Y:S02]  /*1b60*/  S2R R2, SR_TID.X ;  /* 0x0000000000027919 */ /* 0x000ea40000002100 */
[----:B--2---:R-:W-:Y:S01]  /*1b70*/  LOP3.LUT P1, RZ, R2, 0x7f, RZ, 0xc0, !PT ;  /* 0x0000007f02ff7812 */ /* 0x004fe2000782c0ff */
[----:B-1----:R-:W-:-:S12]  /*1b80*/  @P2 BRA `(.L_x_13689) ;  /* 0x0000000000082947 */ /* 0x002fd80003800000 */
[----:B------:R-:W1:Y:S02]  /*1b90*/  SYNCS.PHASECHK.TRANS64.TRYWAIT P2, [R15+URZ+0x16830], R0 ;  /* 0x016830000f0075a7 */ /* 0x000e64000804017f */
[----:B-1----:R-:W-:Y:S05]  /*1ba0*/  @!P2 BRA `(.L_x_13690) ;  /* 0x0000014400a4a947 */ /* 0x002fea0003800000 */
.L_x_13689:
        /* <DEDUP_REMOVED lines=46> */
[----:B------:R-:W-:Y:S02]  /*1e90*/  VIADD R24, R17, UR41 ;  /* 0x0000002911187c36 */ /* 0x000fe40008000000 */
        /* <DEDUP_REMOVED lines=11> */
[----:B------:R-:W-:Y:S01]  /*1f50*/  FMUL.FTZ R40, R63, UR10 ;  /* 0x0000000a3f287c20 */ /* 0x000fe20008410000 */
[----:B------:R-:W-:Y:S01]  /*1f60*/  @UP0 ULDC UR6, c[0x0][0x450] ;  /* 0x0001140000060ab9 */ /* 0x000fe20000000800 */
[----:B------:R-:W-:Y:S01]  /*1f70*/  FMUL.FTZ R32, R55, UR10 ;  /* 0x0000000a37207c20 */ /* 0x000fe20008410000 */
[----:B------:R-:W-:Y:S02]  /*1f80*/  IMAD.MOV.U32 R63, RZ, RZ, R24 ;  /* 0x000000ffff3f7224 */ /* 0x000fe400078e0018 */
[----:B------:R-:W-:Y:S01]  /*1f90*/  FMUL.FTZ R4, R31, UR10 ;  /* 0x0000000a1f047c20 */ /* 0x000fe20008410000 */
[----:B------:R-:W-:Y:S01]  /*1fa0*/  FMUL.FTZ R55, R57, UR10 ;  /* 0x0000000a39377c20 */ /* 0x000fe20008410000 */
[----:B------:R-:W-:Y:S01]  /*1fb0*/  @P3 SHF.R.U32.HI R63, RZ, UR6, R60 ;  /* 0x00000006ff3f3c19 */ /* 0x000fe2000801163c */
[----:B------:R-:W-:Y:S01]  /*1fc0*/  FMUL.FTZ R31, R33, UR10 ;  /* 0x0000000a211f7c20 */ /* 0x000fe20008410000 */
[----:B------:R-:W-:Y:S01]  /*1fd0*/  FMUL.FTZ R57, R61, UR10 ;  /* 0x0000000a3d397c20 */ /* 0x000fe20008410000 */
[----:B------:R-:W-:Y:S01]  /*1fe0*/  FMUL.FTZ R33, R36, UR10 ;  /* 0x0000000a24217c20 */ /* 0x000fe20008410000 */
[----:B------:R-:W-:-:S02]  /*1ff0*/  IMAD.MOV.U32 R61, RZ, RZ, -0x80 ;  /* 0xffffff80ff3d7424 */ /* 0x000fc400078e00ff */
        /* <DEDUP_REMOVED lines=47> */
[----:B-1----:R-:W-:Y:S01]  /*22f0*/  FMUL.FTZ R15, R87, UR10 ;  /* 0x0000000a570f7c20 */ /* 0x002fe20008410000 */
[----:B------:R-:W-:Y:S01]  /*2300*/  FMUL.FTZ R76, R76, UR10 ;  /* 0x0000000a4c4c7c20 */ /* 0x000fe20008410000 */
[----:B------:R-:W-:Y:S01]  /*2310*/  FMUL.FTZ R84, R84, UR10 ;  /* 0x0000000a54547c20 */ /* 0x000fe20008410000 */
[----:B------:R-:W-:Y:S01]  /*2320*/  IMAD R60, R16, -0x2, R61 ;  /* 0xfffffffe103c7824 */ /* 0x000fe200078e023d */
[----:B------:R-:W-:Y:S01]  /*2330*/  PLOP3.LUT P2, PT, PT, PT, UP1, 0x40, 0x0 ;  /* 0x000000000000781c */ /* 0x000fe20003f4e818 */
[----:B------:R-:W-:Y:S01]  /*2340*/  IMAD.U32 R65, RZ, RZ, UR38 ;  /* 0x00000026ff417e24 */ /* 0x000fe2000f8e00ff */
[----:B------:R-:W1:Y:S01]  /*2350*/  MUFU.TANH R2, R2 ;  /* 0x0000000200027308 */ /* 0x000e620000002400 */
[----:B------:R-:W-:Y:S01]  /*2360*/  VIADD R61, R68, UR42 ;  /* 0x0000002a443d7c36 */ /* 0x000fe20008000000 */
[----:B------:R-:W-:-:S02]  /*2370*/  LEA R67, R88, 0xffffff80, 0x7 ;  /* 0xffffff8058437811 */ /* 0x000fc400078e38ff */
[----:B------:R-:W-:Y:S01]  /*2380*/  IADD3 R60, -R65, UR42, R60 ;  /* 0x0000002a413c7c10 */ /* 0x000fe2000fffe13c */
[----:B------:R-:W-:-:S03]  /*2390*/  IMAD R69, R16, -0x2, R61 ;  /* 0xfffffffe10457824 */ /* 0x000fc600078e023d */
[----:B------:R-:W2:Y:S01]  /*23a0*/  MUFU.TANH R89, R89 ;  /* 0x0000005900597308 */ /* 0x000ea20000002400 */
[C---:B------:R-:W-:Y:S02]  /*23b0*/  VIADD R70, R60.reuse, UR6 ;  /* 0x000000063c467c36 */ /* 0x040fe40008000000 */
[----:B------:R-:W-:-:S03]  /*23c0*/  VIADD R71, R60, UR21 ;  /* 0x000000153c477c36 */ /* 0x000fc60008000000 */
[----:B0-----:R-:W-:Y:S01]  /*23d0*/  VIADDMNMX R61, R72, R70, R69, PT ;  /* 0x00000046483d7246 */ /* 0x001fe20003800145 */
[----:B------:R-:W-:Y:S01]  /*23e0*/  IMAD.IADD R64, R71, 0x1, R72 ;  /* 0x0000000147407824 */ /* 0x000fe200078e0248 */
[----:B------:R-:W0:Y:S08]  /*23f0*/  MUFU.TANH R0, R0 ;  /* 0x0000000000007308 */ /* 0x000e300000002400 */
        /* <DEDUP_REMOVED lines=75> */
.L_x_13693:
[----:B------:R-:W-:-:S06]  /*28b0*/  UISETP.NE.AND UP2, UPT, UR7, 0x1, UPT ;  /* 0x000000010700788c */ /* 0x000fcc000bf45270 */
[----:B------:R-:W-:-:S05]  /*28c0*/  PLOP3.LUT P2, PT, PT, PT, UP2, 0x80, 0x0 ;  /* 0x000000000000781c */ /* 0x000fca0003f4f028 */
[----:B------:R-:W-:-:S08]  /*28d0*/  @UP2 ULDC.64 UR10, c[0x0][0x9e8] ;  /* 0x00027a00000a2ab9 */ /* 0x000fd00000000a00 */
[----:B------:R-:W-:-:S05]  /*28e0*/  @P2 IMAD.HI.U32 R65, R60, UR10, RZ ;  /* 0x0000000a3c412c27 */ /* 0x000fca000f8e00ff */
[----:B------:R-:W-:-:S07]  /*28f0*/  @P2 SHF.R.U32.HI R60, RZ, UR11, R65 ;  /* 0x0000000bff3c2c19 */ /* 0x000fce0008011641 */
.L_x_13694:
[----:B------:R-:W-:Y:S05]  /*2900*/  BSYNC B0 ;  /* 0x0000000000007941 */ /* 0x000fea0003800000 */
.L_x_13692:
[----:B------:R-:W-:-:S04]  /*2910*/  IMAD R65, R60, UR7, -R67 ;  /* 0x000000073c417c24 */ /* 0x000fc8000f8e0a43 */
[----:B------:R-:W-:-:S05]  /*2920*/  IMAD R65, R16, -0x2, R65 ;  /* 0xfffffffe10417824 */ /* 0x000fca00078e0241 */
[----:B------:R-:W-:Y:S02]  /*2930*/  VIMNMX R64, R64, R65, !PT ;  /* 0x0000004140407248 */ /* 0x000fe40007fe0100 */
[----:B------:R-:W-:-:S07]  /*2940*/  VIADDMNMX R61, R65, UR7, R61, PT ;  /* 0x00000007413d7c46 */ /* 0x000fce000b80013d */
.L_x_13691:
        /* <DEDUP_REMOVED lines=182> */
[----:B------:R-:W-:Y:S02]  /*34b0*/  ISETP.GT.AND P6, PT, R64, 0x79, !P6 ;  /* 0x000000794000780c */ /* 0x000fe400077c4270 */
[----:B------:R-:W0:Y:S02]  /*34c0*/  SHFL.IDX PT, R64, R63, 0x1, 0x1c1f ;  /* 0x003c1f003f407f89 */ /* 0x000e2400000e0000 */
[----:B------:R-:W-:Y:S02]  /*34d0*/  ISETP.LT.OR P6, PT, R61, 0x7a, P6 ;  /* 0x0000007a3d00780c */ /* 0x000fe400037c1670 */
[----:B------:R1:W-:Y:S02]  /*34e0*/  STL [R1], R65 ;  /* 0x0000004101007387 */ /* 0x0003e40000100800 */
[----:B------:R-:W-:-:S02]  /*34f0*/  FSEL R2, R85, -INF , !P6 ;  /* 0xff80000055027808 */ /* 0x000fc40007000000 */
[----:B------:R-:W-:Y:S02]  /*3500*/  PLOP3.LUT P6, PT, PT, PT, UP1, 0x40, 0x0 ;  /* 0x000000000000781c */ /* 0x000fe40003fce818 */
[----:B0-----:R-:W-:Y:S01]  /*3510*/  VIADDMNMX R27, R64, R70, R69, PT ;  /* 0x00000046401b7246 */ /* 0x001fe20003800145 */
[----:B------:R-:W-:-:S10]  /*3520*/  IMAD.IADD R29, R71, 0x1, R64 ;  /* 0x00000001471d7824 */ /* 0x000fd400078e0240 */
[----:B-1----:R-:W-:Y:S05]  /*3530*/  @P6 BRA `(.L_x_13695) ;  /* 0x0000000000646947 */ /* 0x002fea0003800000 */
        /* <DEDUP_REMOVED lines=14> */
.L_x_13697:
[----:B------:R-:W-:-:S06]  /*3620*/  UISETP.NE.AND UP2, UPT, UR7, 0x1, UPT ;  /* 0x000000010700788c */ /* 0x000fcc000bf45270 */
[----:B------:R-:W-:-:S05]  /*3630*/  PLOP3.LUT P6, PT, PT, PT, UP2, 0x80, 0x0 ;  /* 0x000000000000781c */ /* 0x000fca0003fcf028 */
[----:B------:R-:W-:-:S08]  /*3640*/  @UP2 ULDC.64 UR10, c[0x0][0x9e8] ;  /* 0x00027a00000a2ab9 */ /* 0x000fd00000000a00 */
[----:B------:R-:W-:Y:S01]  /*3650*/  @P6 IMAD.HI.U32 R33, R31, UR10, RZ ;  /* 0x0000000a1f216c27 */ /* 0x000fe2000f8e00ff */
[----:B------:R-:W-:-:S13]  /*3660*/  PLOP3.LUT P6, PT, PT, PT, UP2, 0x80, 0x0 ;  /* 0x000000000000781c */ /* 0x000fda0003fcf028 */
[----:B------:R-:W-:-:S07]  /*3670*/  @P6 SHF.R.U32.HI R31, RZ, UR11, R33 ;  /* 0x0000000bff1f6c19 */ /* 0x000fce0008011621 */
.L_x_13698:
[----:B------:R-:W-:Y:S05]  /*3680*/  BSYNC B0 ;  /* 0x0000000000007941 */ /* 0x000fea0003800000 */
.L_x_13696:
[----:B------:R-:W-:-:S04]  /*3690*/  IMAD R31, R31, UR7, -R67 ;  /* 0x000000071f1f7c24 */ /* 0x000fc8000f8e0a43 */
[----:B------:R-:W-:-:S05]  /*36a0*/  IMAD R64, R16, -0x2, R31 ;  /* 0xfffffffe10407824 */ /* 0x000fca00078e021f */
[----:B------:R-:W-:Y:S02]  /*36b0*/  VIMNMX R29, R29, R64, !PT ;  /* 0x000000401d1d7248 */ /* 0x000fe40007fe0100 */
[----:B------:R-:W-:-:S07]  /*36c0*/  VIADDMNMX R27, R64, UR7, R27, PT ;  /* 0x00000007401b7c46 */ /* 0x000fce000b80011b */
.L_x_13695:
[----:B------:R-:W-:Y:S01]  /*36d0*/  ISETP.GT.AND P2, PT, R29, 0x1, !P2 ;  /* 0x000000011d00780c */ /* 0x000fe20005744270 */
[----:B------:R-:W-:Y:S01]  /*36e0*/  ULDC UR10, c[0x0][0x988] ;  /* 0x00026200000a7ab9 */ /* 0x000fe20000000800 */
[----:B------:R-:W-:Y:S01]  /*36f0*/  LOP3.LUT P6, RZ, R65, 0x8, RZ, 0xc0, !PT ;  /* 0x0000000841ff7812 */ /* 0x000fe200078cc0ff */
[----:B------:R-:W-:Y:S01]  /*3700*/  IMAD.U32 R43, RZ, RZ, UR10 ;  /* 0x0000000aff2b7e24 */ /* 0x000fe2000f8e00ff */
[----:B------:R-:W-:Y:S01]  /*3710*/  ISETP.LT.OR P2, PT, R27, 0x2, P2 ;  /* 0x000000021b00780c */ /* 0x000fe20001741670 */
[----:B------:R-:W-:Y:S01]  /*3720*/  @UP0 ULDC UR10, c[0x0][0x44c] ;  /* 0x00011300000a0ab9 */ /* 0x000fe20000000800 */
[----:B------:R-:W-:Y:S01]  /*3730*/  ISETP.GT.AND P3, PT, R29, 0x70, !P3 ;  /* 0x000000701d00780c */ /* 0x000fe20005f64270 */
[----:B------:R-:W-:Y:S01]  /*3740*/  UIMAD.WIDE.U32 UR10, UR41, UR10, URZ ;  /* 0x0000000a290a72a5 */ /* 0x000fe2000f8e003f */
[----:B------:R-:W-:Y:S01]  /*3750*/  FSEL R80, R3, -INF , !P2 ;  /* 0xff80000003507808 */ /* 0x000fe20005000000 */
[----:B------:R-:W-:Y:S01]  /*3760*/  @UP0 ULDC UR15, c[0x0][0x450] ;  /* 0x00011400000f0ab9 */ /* 0x000fe20000000800 */
[----:B------:R-:W-:Y:S01]  /*3770*/  LOP3.LUT P2, RZ, R65, 0x2, RZ, 0xc0, !PT ;  /* 0x0000000241ff7812 */ /* 0x000fe2000784c0ff */
        /* <DEDUP_REMOVED lines=22> */
[C---:B------:R-:W-:Y:S02]  /*38e0*/  LOP3.LUT P2, RZ, R65.reuse, 0x2000000, RZ, 0xc0, !PT ;  /* 0x0200000041ff7812 */ /* 0x040fe4000784c0ff */
[----:B------:R-:W-:-:S02]  /*38f0*/  LOP3.LUT P6, RZ, R65, 0x8000, RZ, 0xc0, !PT ;  /* 0x0000800041ff7812 */ /* 0x000fc400078cc0ff */
        /* <DEDUP_REMOVED lines=54> */
[----:B------:R-:W-:Y:S01]  /*3c60*/  LOP3.LUT P2, RZ, R65, 0x20000, RZ, 0xc0, !PT ;  /* 0x0002000041ff7812 */ /* 0x000fe2000784c0ff */
[----:B------:R-:W0:Y:S01]  /*3c70*/  SHFL.BFLY PT, R4, R3, 0x2, 0x1f ;  /* 0x0c401f0003047f89 */ /* 0x000e2200000e0000 */
[C---:B------:R-:W-:Y:S02]  /*3c80*/  ISETP.GT.AND P4, PT, R29.reuse, 0x71, !P4 ;  /* 0x000000711d00780c */ /* 0x040fe40006784270 */
[----:B------:R-:W-:Y:S02]  /*3c90*/  ISETP.GT.AND P2, PT, R29, 0x31, !P2 ;  /* 0x000000311d00780c */ /* 0x000fe40005744270 */
[C---:B------:R-:W-:Y:S02]  /*3ca0*/  ISETP.LT.OR P3, PT, R27.reuse, 0x71, P3 ;  /* 0x000000711b00780c */ /* 0x040fe40001f61670 */
[----:B------:R-:W-:Y:S02]  /*3cb0*/  ISETP.LT.OR P2, PT, R27, 0x32, P2 ;  /* 0x000000321b00780c */ /* 0x000fe40001741670 */
[----:B------:R-:W-:-:S02]  /*3cc0*/  ISETP.GT.AND P5, PT, R29, 0x78, !P5 ;  /* 0x000000781d00780c */ /* 0x000fc40006fa4270 */
[----:B------:R-:W-:Y:S02]  /*3cd0*/  FSEL R26, R26, -INF , !P2 ;  /* 0xff8000001a1a7808 */ /* 0x000fe40005000000 */
[----:B------:R-:W-:Y:S02]  /*3ce0*/  LOP3.LUT P2, RZ, R65, 0x10000, RZ, 0xc0, !PT ;  /* 0x0001000041ff7812 */ /* 0x000fe4000784c0ff */
[----:B------:R-:W-:Y:S02]  /*3cf0*/  ISETP.LT.OR P4, PT, R27, 0x72, P4 ;  /* 0x000000721b00780c */ /* 0x000fe40002781670 */
[----:B------:R-:W-:Y:S02]  /*3d00*/  ISETP.GT.AND P2, PT, R29, 0x38, !P2 ;  /* 0x000000381d00780c */ /* 0x000fe40005744270 */
[----:B------:R-:W-:Y:S02]  /*3d10*/  FSEL R12, R12, -INF , !P3 ;  /* 0xff8000000c0c7808 */ /* 0x000fe40005800000 */
[----:B------:R-:W-:-:S02]  /*3d20*/  ISETP.LT.OR P2, PT, R27, 0x39, P2 ;  /* 0x000000391b00780c */ /* 0x000fc40001741670 */
[----:B------:R-:W-:Y:S02]  /*3d30*/  ISETP.LT.OR P5, PT, R27, 0x79, P5 ;  /* 0x000000791b00780c */ /* 0x000fe40002fa1670 */
[----:B------:R-:W-:Y:S02]  /*3d40*/  FSEL R30, R30, -INF , !P2 ;  /* 0xff8000001e1e7808 */ /* 0x000fe40005000000 */
[----:B------:R-:W-:Y:S02]  /*3d50*/  ISETP.GT.AND P2, PT, R29, 0x39, !P6 ;  /* 0x000000391d00780c */ /* 0x000fe40007744270 */
[----:B0-----:R-:W-:Y:S02]  /*3d60*/  FMNMX.FTZ R5, R3, R4, !PT ;  /* 0x0000000403057209 */ /* 0x001fe40007810000 */
[----:B------:R-:W-:Y:S02]  /*3d70*/  ISETP.LT.OR P2, PT, R27, 0x3a, P2 ;  /* 0x0000003a1b00780c */ /* 0x000fe40001741670 */
[----:B------:R-:W-:Y:S01]  /*3d80*/  LOP3.LUT P6, RZ, R65, 0x10, RZ, 0xc0, !PT ;  /* 0x0000001041ff7812 */ /* 0x000fe200078cc0ff */
[----:B------:R-:W0:Y:S01]  /*3d90*/  SHFL.BFLY PT, R4, R5, 0x1, 0x1f ;  /* 0x0c201f0005047f89 */ /* 0x000e2200000e0000 */
[----:B------:R-:W-:-:S02]  /*3da0*/  FSEL R32, R32, -INF , !P2 ;  /* 0xff80000020207808 */ /* 0x000fc40005000000 */
[----:B------:R-:W-:Y:S02]  /*3db0*/  LOP3.LUT P2, RZ, R65, 0x4000, RZ, 0xc0, !PT ;  /* 0x0000400041ff7812 */ /* 0x000fe4000784c0ff */
[----:B------:R-:W-:Y:S02]  /*3dc0*/  FSEL R24, R24, -INF , !P5 ;  /* 0xff80000018187808 */ /* 0x000fe40006800000 */
[----:B------:R-:W-:-:S04]  /*3dd0*/  ISETP.GT.AND P2, PT, R29, 0x40, !P2 ;  /* 0x000000401d00780c */ /* 0x000fc80005744270 */
[----:B------:R-:W-:-:S04]  /*3de0*/  ISETP.LT.OR P2, PT, R27, 0x41, P2 ;  /* 0x000000411b00780c */ /* 0x000fc80001741670 */
[----:B------:R-:W-:Y:S02]  /*3df0*/  FSEL R34, R34, -INF , !P2 ;  /* 0xff80000022227808 */ /* 0x000fe40005000000 */
[----:B------:R-:W-:-:S04]  /*3e00*/  LOP3.LUT P2, RZ, R65, 0x2000, RZ, 0xc0, !PT ;  /* 0x0000200041ff7812 */ /* 0x000fc8000784c0ff */
[----:B------:R-:W-:Y:S02]  /*3e10*/  ISETP.GT.AND P2, PT, R29, 0x41, !P2 ;  /* 0x000000411d00780c */ /* 0x000fe40005744270 */
[----:B0-----:R-:W-:Y:S02]  /*3e20*/  FMNMX.FTZ R4, R5, R4, !PT ;  /* 0x0000000405047209 */ /* 0x001fe40007810000 */
[----:B------:R-:W-:-:S03]  /*3e30*/  ISETP.LT.OR P2, PT, R27, 0x42, P2 ;  /* 0x000000421b00780c */ /* 0x000fc60001741670 */
[----:B------:R-:W-:Y:S01]  /*3e40*/  FMUL.FTZ R25, R4, R43 ;  /* 0x0000002b04197220 */ /* 0x000fe20000410000 */
        /* <DEDUP_REMOVED lines=41> */
[-CC-:B------:R-:W-:Y:S01]  /*40e0*/  FFMA.FTZ R3, R132, R43.reuse, -R25.reuse ;  /* 0x0000002b84037223 */ /* 0x180fe20000010819 */
[----:B------:R-:W-:Y:S01]  /*40f0*/  ISETP.LT.OR P2, PT, R27, 0x1, P2 ;  /* 0x000000011b00780c */ /* 0x000fe20001741670 */
[-CC-:B------:R-:W-:Y:S01]  /*4100*/  FFMA.FTZ R132, R102, R43.reuse, -R25.reuse ;  /* 0x0000002b66847223 */ /* 0x180fe20000010819 */
[----:B------:R-:W-:Y:S01]  /*4110*/  ISETP.GT.AND P6, PT, R29, 0x79, !P6 ;  /* 0x000000791d00780c */ /* 0x000fe200077c4270 */
[-CC-:B------:R-:W-:Y:S01]  /*4120*/  FFMA.FTZ R148, R134, R43.reuse, -R25.reuse ;  /* 0x0000002b86947223 */ /* 0x180fe20000010819 */
[----:B------:R-:W-:Y:S01]  /*4130*/  FSEL R0, R0, -INF , !P2 ;  /* 0xff80000000007808 */ /* 0x000fe20005000000 */
[-CC-:B------:R-:W-:Y:S01]  /*4140*/  FFMA.FTZ R150, R130, R43.reuse, -R25.reuse ;  /* 0x0000002b82967223 */ /* 0x180fe20000010819 */
[----:B------:R-:W-:Y:S01]  /*4150*/  LOP3.LUT P2, RZ, R65, 0x4000000, RZ, 0xc0, !PT ;  /* 0x0400000041ff7812 */ /* 0x000fe2000784c0ff */
[----:B------:R-:W-:Y:S01]  /*4160*/  MUFU.EX2 R3, R3 ;  /* 0x0000000300037308 */ /* 0x000fe20000000800 */
[----:B------:R-:W-:Y:S01]  /*4170*/  FMNMX.FTZ R7, R0, R80, !PT ;  /* 0x0000005000077209 */ /* 0x000fe20007810000 */
[-CC-:B------:R-:W-:Y:S01]  /*4180*/  FFMA.FTZ R5, R128, R43.reuse, -R25.reuse ;  /* 0x0000002b80057223 */ /* 0x180fe20000010819 */
[----:B------:R-:W-:Y:S01]  /*4190*/  ISETP.GT.AND P2, PT, R29, 0x69, !P2 ;  /* 0x000000691d00780c */ /* 0x000fe20005744270 */
        /* <DEDUP_REMOVED lines=14> */
[----:B------:R-:W1:Y:S01]  /*4280*/  MUFU.EX2 R150, R150 ;  /* 0x0000009600967308 */ /* 0x000e620000000800 */
[----:B------:R-:W-:Y:S01]  /*4290*/  ISETP.LT.OR P6, PT, R27, 0x7a, P6 ;  /* 0x0000007a1b00780c */ /* 0x000fe200037c1670 */
[--C-:B------:R-:W-:Y:S01]  /*42a0*/  FFMA.FTZ R108, R108, R43, -R25.reuse ;  /* 0x0000002b6c6c7223 */ /* 0x100fe20000010819 */
[----:B------:R-:W-:Y:S01]  /*42b0*/  FMNMX.FTZ R9, R66, R9, !PT ;  /* 0x0000000942097209 */ /* 0x000fe20007810000 */
[-CC-:B------:R-:W-:Y:S01]  /*42c0*/  FFMA.FTZ R142, R114, R43.reuse, -R25.reuse ;  /* 0x0000002b728e7223 */ /* 0x180fe20000010819 */
[----:B------:R-:W-:Y:S01]  /*42d0*/  FSEL R100, R15, -INF , !P6 ;  /* 0xff8000000f647808 */ /* 0x000fe20007000000 */
[----:B------:R-:W-:Y:S01]  /*42e0*/  FFMA.FTZ R104, R104, R43, -R25 ;  /* 0x0000002b68687223 */ /* 0x000fe20000010819 */
[----:B------:R-:W-:Y:S01]  /*42f0*/  FMNMX.FTZ R9, R74, R9, !PT ;  /* 0x000000094a097209 */ /* 0x000fe20007810000 */
[----:B------:R-:W2:Y:S01]  /*4300*/  MUFU.EX2 R5, R5 ;  /* 0x0000000500057308 */ /* 0x000ea20000000800 */
[----:B0-----:R-:W-:Y:S01]  /*4310*/  FADD.FTZ R45, R148, R3 ;  /* 0x00000003942d7221 */ /* 0x001fe20000010000 */
[--C-:B------:R-:W-:Y:S01]  /*4320*/  FFMA.FTZ R136, R112, R43, -R25.reuse ;  /* 0x0000002b70887223 */ /* 0x100fe20000010819 */
        /* <DEDUP_REMOVED lines=13> */
[----:B------:R3:W4:Y:S01]  /*4400*/  MUFU.EX2 R7, R124 ;  /* 0x0000007c00077308 */ /* 0x0007220000000800 */
[-CC-:B------:R-:W-:Y:S01]  /*4410*/  FFMA.FTZ R126, R62, R43.reuse, -R25.reuse ;  /* 0x0000002b3e7e7223 */ /* 0x180fe20000010819 */
[--C-:B------:R-:W-:Y:S01]  /*4420*/  FFMA.FTZ R37, R60, R43, -R25.reuse ;  /* 0x0000002b3c257223 */ /* 0x100fe20000010819 */
[----:B------:R-:W-:Y:S01]  /*4430*/  FMNMX.FTZ R21, R20, R13, !PT ;  /* 0x0000000d14157209 */ /* 0x000fe20007810000 */
[-CC-:B------:R-:W-:Y:S01]  /*4440*/  FFMA.FTZ R39, R56, R43.reuse, -R25.reuse ;  /* 0x0000002b38277223 */ /* 0x180fe20000010819 */
[----:B------:R-:W-:Y:S01]  /*4450*/  FFMA.FTZ R122, R28, R43, -R25 ;  /* 0x0000002b1c7a7223 */ /* 0x000fe20000010819 */
[----:B------:R-:W-:-:S02]  /*4460*/  F2FP.BF16.F32.PACK_AB R148, R3, R148 ;  /* 0x000000940394723e */ /* 0x000fc400000010ff */
[----:B------:R-:W-:Y:S01]  /*4470*/  FMNMX.FTZ R21, R26, R21, !PT ;  /* 0x000000151a157209 */ /* 0x000fe20007810000 */
[----:B------:R-:W5:Y:S01]  /*4480*/  MUFU.EX2 R146, R146 ;  /* 0x0000009200927308 */ /* 0x000f620000000800 */
[----:B---3--:R-:W-:Y:S02]  /*4490*/  FFMA.FTZ R124, R84, R43, -R25 ;  /* 0x0000002b547c7223 */ /* 0x008fe40000010819 */
[----:B------:R-:W-:-:S04]  /*44a0*/  FMNMX.FTZ R21, R30, R21, !PT ;  /* 0x000000151e157209 */ /* 0x000fc80007810000 */
[----:B------:R-:W-:Y:S01]  /*44b0*/  FMNMX.FTZ R21, R32, R21, !PT ;  /* 0x0000001520157209 */ /* 0x000fe20007810000 */
[----:B------:R3:W5:Y:S03]  /*44c0*/  MUFU.EX2 R9, R120 ;  /* 0x0000007800097308 */ /* 0x0007660000000800 */
[----:B------:R-:W-:-:S04]  /*44d0*/  FMNMX.FTZ R31, R34, R21, !PT ;  /* 0x00000015221f7209 */ /* 0x000fc80007810000 */
[----:B------:R-:W-:Y:S01]  /*44e0*/  FMNMX.FTZ R31, R36, R31, !PT ;  /* 0x0000001f241f7209 */ /* 0x000fe20007810000 */
[----:B------:R-:W5:Y:S01]  /*44f0*/  MUFU.EX2 R140, R140 ;  /* 0x0000008c008c7308 */ /* 0x000f620000000800 */
[----:B---3--:R-:W-:Y:S02]  /*4500*/  FFMA.FTZ R120, R58, R43, -R25 ;  /* 0x0000002b3a787223 */ /* 0x008fe40000010819 */
[----:B------:R-:W-:-:S04]  /*4510*/  FMNMX.FTZ R31, R38, R31, !PT ;  /* 0x0000001f261f7209 */ /* 0x000fc80007810000 */
[----:B------:R-:W-:Y:S01]  /*4520*/  FMNMX.FTZ R31, R40, R31, !PT ;  /* 0x0000001f281f7209 */ /* 0x000fe20007810000 */
[----:B------:R-:W3:Y:S03]  /*4530*/  MUFU.EX2 R13, R108 ;  /* 0x0000006c000d7308 */ /* 0x000ee60000000800 */
        /* <DEDUP_REMOVED lines=17> */
[--C-:B------:R-:W-:Y:S01]  /*4650*/  FFMA.FTZ R33, R96, R43, -R25.reuse ;  /* 0x0000002b60217223 */ /* 0x100fe20000010819 */
[----:B------:R-:W-:Y:S03]  /*4660*/  MUFU.EX2 R29, R118 ;  /* 0x00000076001d7308 */ /* 0x000fe60000000800 */
[----:B------:R-:W1:Y:S05]  /*4670*/  SHFL.BFLY PT, R35, R6, 0x2, 0x1f ;  /* 0x0c401f0006237f89 */ /* 0x000e6a00000e0000 */
[----:B------:R-:W-:Y:S08]  /*4680*/  MUFU.EX2 R132, R132 ;  /* 0x0000008400847308 */ /* 0x000ff00000000800 */
[----:B------:R-:W-:Y:S08]  /*4690*/  MUFU.EX2 R11, R11 ;  /* 0x0000000b000b7308 */ /* 0x000ff00000000800 */
[----:B------:R-:W-:Y:S01]  /*46a0*/  MUFU.EX2 R134, R134 ;  /* 0x0000008600867308 */ /* 0x000fe20000000800 */
[----:B-1----:R-:W-:Y:S01]  /*46b0*/  FMNMX.FTZ R41, R6, R35, !PT ;  /* 0x0000002306297209 */ /* 0x002fe20007810000 */
[-CC-:B------:R-:W-:Y:S01]  /*46c0*/  FFMA.FTZ R35, R94, R43.reuse, -R25.reuse ;  /* 0x0000002b5e237223 */ /* 0x180fe20000010819 */
[----:B------:R-:W-:-:S03]  /*46d0*/  FFMA.FTZ R25, R2, R43, -R25 ;  /* 0x0000002b02197223 */ /* 0x000fc60000010819 */
        /* <DEDUP_REMOVED lines=10> */
[----:B------:R-:W-:-:S03]  /*4780*/  PLOP3.LUT P2, PT, PT, PT, UP1, 0x40, 0x0 ;  /* 0x000000000000781c */ /* 0x000fc60003f4e818 */
[-CC-:B------:R-:W-:Y:S01]  /*4790*/  FFMA.FTZ R137, R20, R43.reuse, -R41.reuse ;  /* 0x0000002b14897223 */ /* 0x180fe20000010829 */
[-C--:B------:R-:W-:Y:S01]  /*47a0*/  FFMA.FTZ R20, R26, R43.reuse, -R41 ;  /* 0x0000002b1a147223 */ /* 0x080fe20000010829 */
[----:B------:R-:W-:Y:S01]  /*47b0*/  FADD.FTZ R26, R150, R45 ;  /* 0x0000002d961a7221 */ /* 0x000fe20000010000 */
[-CC-:B------:R-:W-:Y:S01]  /*47c0*/  FFMA.FTZ R149, R0, R43.reuse, -R41.reuse ;  /* 0x0000002b00957223 */ /* 0x180fe20000010829 */
[-CC-:B------:R-:W-:Y:S01]  /*47d0*/  FFMA.FTZ R0, R80, R43.reuse, -R41.reuse ;  /* 0x0000002b50007223 */ /* 0x180fe20000010829 */
[-CC-:B------:R-:W-:Y:S01]  /*47e0*/  FFMA.FTZ R139, R30, R43.reuse, -R41.reuse ;  /* 0x0000002b1e8b7223 */ /* 0x180fe20000010829 */
[----:B--2---:R-:W-:Y:S01]  /*47f0*/  FADD.FTZ R45, R5, R26 ;  /* 0x0000001a052d7221 */ /* 0x004fe20000010000 */
[-CC-:B------:R-:W-:Y:S01]  /*4800*/  FFMA.FTZ R151, R68, R43.reuse, -R41.reuse ;  /* 0x0000002b44977223 */ /* 0x180fe20000010829 */
[-C--:B------:R-:W-:Y:S01]  /*4810*/  FFMA.FTZ R2, R78, R43.reuse, -R41 ;  /* 0x0000002b4e027223 */ /* 0x080fe20000010829 */
[----:B------:R-:W-:Y:S01]  /*4820*/  MUFU.EX2 R149, R149 ;  /* 0x0000009500957308 */ /* 0x000fe20000000800 */
[----:B0-----:R-:W-:Y:S01]  /*4830*/  FADD.FTZ R30, R144, R45 ;  /* 0x0000002d901e7221 */ /* 0x001fe20000010000 */
[-CC-:B------:R-:W-:Y:S01]  /*4840*/  FFMA.FTZ R145, R64, R43.reuse, -R41.reuse ;  /* 0x0000002b40917223 */ /* 0x180fe20000010829 */
[-CC-:B------:R-:W-:Y:S01]  /*4850*/  FFMA.FTZ R28, R76, R43.reuse, -R41.reuse ;  /* 0x0000002b4c1c7223 */ /* 0x180fe20000010829 */
[-CC-:B------:R-:W-:Y:S01]  /*4860*/  FFMA.FTZ R26, R32, R43.reuse, -R41.reuse ;  /* 0x0000002b201a7223 */ /* 0x180fe20000010829 */
[----:B----4-:R-:W-:Y:S01]  /*4870*/  FADD.FTZ R45, R7, R30 ;  /* 0x0000001e072d7221 */ /* 0x010fe20000010000 */
[-CC-:B------:R-:W-:Y:S01]  /*4880*/  FFMA.FTZ R147, R66, R43.reuse, -R41.reuse ;  /* 0x0000002b42937223 */ /* 0x180fe20000010829 */
[-C--:B------:R-:W-:Y:S01]  /*4890*/  FFMA.FTZ R133, R34, R43.reuse, -R41 ;  /* 0x0000002b22857223 */ /* 0x080fe20000010829 */
[----:B------:R-:W0:Y:S01]  /*48a0*/  MUFU.EX2 R0, R0 ;  /* 0x0000000000007308 */ /* 0x000e220000000800 */
[----:B-----5:R-:W-:Y:S01]  /*48b0*/  FADD.FTZ R30, R146, R45 ;  /* 0x0000002d921e7221 */ /* 0x020fe20000010000 */
[-CC-:B------:R-:W-:Y:S01]  /*48c0*/  FFMA.FTZ R56, R74, R43.reuse, -R41.reuse ;  /* 0x0000002b4a387223 */ /* 0x180fe20000010829 */
[-CC-:B------:R-:W-:Y:S01]  /*48d0*/  FFMA.FTZ R141, R14, R43.reuse, -R41.reuse ;  /* 0x0000002b0e8d7223 */ /* 0x180fe20000010829 */
[-CC-:B------:R-:W-:Y:S01]  /*48e0*/  FFMA.FTZ R14, R72, R43.reuse, -R41.reuse ;  /* 0x0000002b480e7223 */ /* 0x180fe20000010829 */
[----:B------:R-:W-:Y:S01]  /*48f0*/  FADD.FTZ R45, R9, R30 ;  /* 0x0000001e092d7221 */ /* 0x000fe20000010000 */
[-CC-:B------:R-:W-:Y:S01]  /*4900*/  FFMA.FTZ R30, R36, R43.reuse, -R41.reuse ;  /* 0x0000002b241e7223 */ /* 0x180fe20000010829 */
[-C--:B------:R-:W-:Y:S01]  /*4910*/  FFMA.FTZ R143, R8, R43.reuse, -R41 ;  /* 0x0000002b088f7223 */ /* 0x080fe20000010829 */
[----:B------:R-:W1:Y:S01]  /*4920*/  MUFU.EX2 R151, R151 ;  /* 0x0000009700977308 */ /* 0x000e620000000800 */
[----:B------:R-:W-:Y:S01]  /*4930*/  FADD.FTZ R32, R140, R45 ;  /* 0x0000002d8c207221 */ /* 0x000fe20000010000 */
[-CC-:B------:R-:W-:Y:S01]  /*4940*/  FFMA.FTZ R8, R70, R43.reuse, -R41.reuse ;  /* 0x0000002b46087223 */ /* 0x180fe20000010829 */
[-CC-:B------:R-:W-:Y:S01]  /*4950*/  FFMA.FTZ R135, R38, R43.reuse, -R41.reuse ;  /* 0x0000002b26877223 */ /* 0x180fe20000010829 */
[-CC-:B------:R-:W-:Y:S01]  /*4960*/  FFMA.FTZ R129, R42, R43.reuse, -R41.reuse ;  /* 0x0000002b2a817223 */ /* 0x180fe20000010829 */
[----:B---3--:R-:W-:Y:S01]  /*4970*/  FADD.FTZ R45, R13, R32 ;  /* 0x000000200d2d7221 */ /* 0x008fe20000010000 */
[----:B------:R-:W-:Y:S01]  /*4980*/  F2FP.BF16.F32.PACK_AB R150, R5, R150 ;  /* 0x000000960596723e */ /* 0x000fe200000010ff */
[-C--:B------:R-:W-:Y:S01]  /*4990*/  FFMA.FTZ R131, R46, R43.reuse, -R41 ;  /* 0x0000002b2e837223 */ /* 0x080fe20000010829 */
[----:B------:R-:W2:Y:S01]  /*49a0*/  MUFU.EX2 R2, R2 ;  /* 0x0000000200027308 */ /* 0x000ea20000000800 */
[----:B0-----:R-:W-:Y:S01]  /*49b0*/  FADD.FTZ R34, R149, R0 ;  /* 0x0000000095227221 */ /* 0x001fe20000010000 */
[----:B------:R-:W-:Y:S01]  /*49c0*/  FADD.FTZ R32, R142, R45 ;  /* 0x0000002d8e207221 */ /* 0x000fe20000010000 */
[-CC-:B------:R-:W-:Y:S01]  /*49d0*/  FFMA.FTZ R48, R48, R43.reuse, -R41.reuse ;  /* 0x0000002b30307223 */ /* 0x180fe20000010829 */
[-CC-:B------:R-:W-:Y:S01]  /*49e0*/  FFMA.FTZ R50, R50, R43.reuse, -R41.reuse ;  /* 0x0000002b32327223 */ /* 0x180fe20000010829 */
[-CC-:B------:R-:W-:Y:S01]  /*49f0*/  FFMA.FTZ R52, R52, R43.reuse, -R41.reuse ;  /* 0x0000002b34347223 */ /* 0x180fe20000010829 */
[----:B------:R-:W-:Y:S01]  /*4a00*/  FADD.FTZ R47, R21, R32 ;  /* 0x00000020152f7221 */ /* 0x000fe20000010000 */
[-C--:B------:R-:W-:Y:S01]  /*4a10*/  FFMA.FTZ R32, R40, R43.reuse, -R41 ;  /* 0x0000002b28207223 */ /* 0x080fe20000010829 */
[----:B------:R-:W0:Y:S01]  /*4a20*/  MUFU.EX2 R145, R145 ;  /* 0x0000009100917308 */ /* 0x000e220000000800 */
[----:B-1----:R-:W-:Y:S01]  /*4a30*/  FADD.FTZ R45, R151, R34 ;  /* 0x00000022972d7221 */ /* 0x002fe20000010000 */
[----:B------:R-:W-:Y:S01]  /*4a40*/  FADD.FTZ R36, R136, R47 ;  /* 0x0000002f88247221 */ /* 0x000fe20000010000 */
[-CC-:B------:R-:W-:Y:S01]  /*4a50*/  FFMA.FTZ R54, R54, R43.reuse, -R41.reuse ;  /* 0x0000002b36367223 */ /* 0x180fe20000010829 */
[-CC-:B------:R-:W-:Y:S01]  /*4a60*/  FFMA.FTZ R10, R10, R43.reuse, -R41.reuse ;  /* 0x0000002b0a0a7223 */ /* 0x180fe20000010829 */
[-CC-:B------:R-:W-:Y:S01]  /*4a70*/  FFMA.FTZ R12, R12, R43.reuse, -R41.reuse ;  /* 0x0000002b0c0c7223 */ /* 0x180fe20000010829 */
[----:B------:R-:W-:Y:S01]  /*4a80*/  FADD.FTZ R47, R31, R36 ;  /* 0x000000241f2f7221 */ /* 0x000fe20000010000 */
[----:B------:R-:W-:Y:S01]  /*4a90*/  FFMA.FTZ R102, R102, R43, -R41 ;  /* 0x0000002b66667223 */ /* 0x000fe20000010829 */
[----:B------:R-:W1:Y:S01]  /*4aa0*/  MUFU.EX2 R28, R28 ;  /* 0x0000001c001c7308 */ /* 0x000e620000000800 */
[----:B--2---:R-:W-:Y:S01]  /*4ab0*/  FADD.FTZ R34, R2, R45 ;  /* 0x0000002d02227221 */ /* 0x004fe20000010000 */
[----:B------:R-:W-:Y:S01]  /*4ac0*/  FADD.FTZ R38, R138, R47 ;  /* 0x0000002f8a267221 */ /* 0x000fe20000010000 */
[----:B------:R-:W-:Y:S01]  /*4ad0*/  F2FP.BF16.F32.PACK_AB R149, R0, R149 ;  /* 0x000000950095723e */ /* 0x000fe200000010ff */
[----:B------:R-:W-:Y:S01]  /*4ae0*/  FFMA.FTZ R24, R24, R43, -R41 ;  /* 0x0000002b18187223 */ /* 0x000fe20000010829 */
[----:B------:R-:W-:Y:S01]  /*4af0*/  F2FP.BF16.F32.PACK_AB R151, R2, R151 ;  /* 0x000000970297723e */ /* 0x000fe200000010ff */
[----:B------:R-:W-:Y:S01]  /*4b00*/  FADD.FTZ R47, R29, R38 ;  /* 0x000000261d2f7221 */ /* 0x000fe20000010000 */
[----:B------:R-:W-:Y:S01]  /*4b10*/  F2FP.BF16.F32.PACK_AB R144, R7, R144 ;  /* 0x000000900790723e */ /* 0x000fe200000010ff */
[----:B------:R-:W2:Y:S01]  /*4b20*/  MUFU.EX2 R147, R147 ;  /* 0x0000009300937308 */ /* 0x000ea20000000800 */
[----:B0-----:R-:W-:Y:S01]  /*4b30*/  FADD.FTZ R45, R145, R34 ;  /* 0x00000022912d7221 */ /* 0x001fe20000010000 */
[----:B------:R-:W-:Y:S01]  /*4b40*/  FADD.FTZ R38, R132, R47 ;  /* 0x0000002f84267221 */ /* 0x000fe20000010000 */
[-CC-:B------:R-:W-:Y:S01]  /*4b50*/  FFMA.FTZ R34, R44, R43.reuse, -R41.reuse ;  /* 0x0000002b2c227223 */ /* 0x180fe20000010829 */
[----:B------:R-:W-:Y:S01]  /*4b60*/  FFMA.FTZ R41, R100, R43, -R41 ;  /* 0x0000002b64297223 */ /* 0x000fe20000010829 */
[----:B------:R-:W-:Y:S01]  /*4b70*/  F2FP.BF16.F32.PACK_AB R146, R9, R146 ;  /* 0x000000920992723e */ /* 0x000fe200000010ff */
        /* <DEDUP_REMOVED lines=8> */
[----:B------:R-:W-:Y:S01]  /*4c00*/  F2FP.BF16.F32.PACK_AB R138, R29, R138 ;  /* 0x0000008a1d8a723e */ /* 0x000fe200000010ff */
[----:B------:R-:W1:Y:S01]  /*4c10*/  MUFU.EX2 R141, R141 ;  /* 0x0000008d008d7308 */ /* 0x000e620000000800 */
[----:B--2---:R-:W-:Y:S01]  /*4c20*/  FADD.FTZ R45, R147, R36 ;  /* 0x00000024932d7221 */ /* 0x004fe20000010000 */
[----:B------:R-:W-:Y:S01]  /*4c30*/  FADD.FTZ R38, R128, R47 ;  /* 0x0000002f80267221 */ /* 0x000fe20000010000 */
[----:B------:R-:W-:Y:S02]  /*4c40*/  F2FP.BF16.F32.PACK_AB R132, R11, R132 ;  /* 0x000000840b84723e */ /* 0x000fe400000010ff */
[----:B------:R-:W-:Y:S02]  /*4c50*/  F2FP.BF16.F32.PACK_AB R134, R15, R134 ;  /* 0x000000860f86723e */ /* 0x000fe400000010ff */
[----:B------:R-:W-:Y:S01]  /*4c60*/  F2FP.BF16.F32.PACK_AB R128, R27, R128 ;  /* 0x000000801b80723e */ /* 0x000fe200000010ff */
[----:B------:R-:W2:Y:S01]  /*4c70*/  MUFU.EX2 R14, R14 ;  /* 0x0000000e000e7308 */ /* 0x000ea20000000800 */
[----:B0-----:R-:W-:Y:S01]  /*4c80*/  FADD.FTZ R36, R56, R45 ;  /* 0x0000002d38247221 */ /* 0x001fe20000010000 */
[----:B------:R-:W-:-:S02]  /*4c90*/  F2FP.BF16.F32.PACK_AB R145, R28, R145 ;  /* 0x000000911c91723e */ /* 0x000fc400000010ff */
[----:B------:R-:W-:-:S04]  /*4ca0*/  F2FP.BF16.F32.PACK_AB R147, R56, R147 ;  /* 0x000000933893723e */ /* 0x000fc800000010ff */
        /* <DEDUP_REMOVED lines=75> */
[----:B------:R-:W-:Y:S01]  /*5160*/  F2FP.BF16.F32.PACK_AB R121, R121, R12 ;  /* 0x0000000c7979723e */ /* 0x000fe200000010ff */
[----:B------:R-:W-:-:S05]  /*5170*/  VIADD R0, R88, 0xfffffffe ;  /* 0xfffffffe58007836 */ /* 0x000fca0000000000 */
        /* <DEDUP_REMOVED lines=17> */
.L_x_13700:
[----:B------:R-:W-:-:S11]  /*5290*/  UISETP.NE.AND UP2, UPT, UR7, 0x1, UPT ;  /* 0x000000010700788c */ /* 0x000fd6000bf45270 */
[----:B------:R-:W-:Y:S02]  /*52a0*/  @UP2 ULDC.64 UR18, c[0x0][0x9e8] ;  /* 0x00027a0000122ab9 */ /* 0x000fe40000000a00 */
[----:B------:R-:W-:-:S04]  /*52b0*/  UIMAD.WIDE.U32 UR10, UR14, UR18, URZ ;  /* 0x000000120e0a72a5 */ /* 0x000fc8000f8e003f */
[----:B------:R-:W-:-:S12]  /*52c0*/  @UP2 USHF.R.U32.HI UR14, URZ, UR19, UR11 ;  /* 0x000000133f0e2299 */ /* 0x000fd8000801160b */
.L_x_13701:
[----:B------:R-:W-:-:S04]  /*52d0*/  UIMAD UR7, UR14, UR7, UR7 ;  /* 0x000000070e0772a4 */ /* 0x000fc8000f8e0207 */
[----:B------:R-:W-:-:S04]  /*52e0*/  UISETP.LT.AND UP2, UPT, UR6, UR7, UPT ;  /* 0x000000070600728c */ /* 0x000fc8000bf41270 */
[----:B------:R-:W-:-:S12]  /*52f0*/  USEL UR6, UR6, UR7, UP2 ;  /* 0x0000000706067287 */ /* 0x000fd80009000000 */
.L_x_13699:
        /* <DEDUP_REMOVED lines=26> */
[----:B------:R-:W-:-:S05]  /*54a0*/  ULDC UR23, c[0x0][0x9e0] ;  /* 0x0002780000177ab9 */ /* 0x000fca0000000800 */
.L_x_13719:
        /* <DEDUP_REMOVED lines=9> */
.L_x_13704:
[----:B------:R-:W-:Y:S01]  /*5540*/  ULEA UR6, UR26, UR45, 0x3 ;  /* 0x0000002d1a067291 */ /* 0x000fe2000f8e183f */
[----:B------:R-:W-:-:S05]  /*5550*/  IMAD.U32 R5, RZ, RZ, UR25 ;  /* 0x00000019ff057e24 */ /* 0x000fca000f8e00ff */
[----:B------:R-:W-:-:S04]  /*5560*/  SHF.L.U32 R5, R5, 0x1f, RZ ;  /* 0x0000001f05057819 */ /* 0x000fc800000006ff */
[----:B------:R0:W1:Y:S01]  /*5570*/  SYNCS.PHASECHK.TRANS64.TRYWAIT P2, [UR6+0x16830], R5 ;  /* 0x01683005ff0075a7 */ /* 0x0000620008040146 */
[----:B------:R-:W-:Y:S05]  /*5580*/  @!P0 BRA `(.L_x_13705) ;  /* 0x0000000000048947 */ /* 0x000fea0003800000 */
[----:B------:R-:W-:Y:S01]  /*5590*/  BPT.TRAP 0x1 ;  /* 0x000000040000795c */ /* 0x000fe20000300000 */
.L_x_13705:
[----:B-1----:R-:W-:Y:S05]  /*55a0*/  @P2 BRA `(.L_x_13703) ;  /* 0x0000000000082947 */ /* 0x002fea0003800000 */
[----:B------:R-:W1:Y:S02]  /*55b0*/  SYNCS.PHASECHK.TRANS64.TRYWAIT P2, [UR6+0x16830], R5 ;  /* 0x01683005ff0075a7 */ /* 0x000e640008040146 */
[----:B-1----:R-:W-:Y:S05]  /*55c0*/  @!P2 BRA `(.L_x_13706) ;  /* 0x0000010c0030a947 */ /* 0x002fea0003800000 */
.L_x_13703:
        /* <DEDUP_REMOVED lines=25> */
.L_x_13708:
[----:B------:R-:W-:Y:S01]  /*5760*/  ULEA UR6, UR37, UR45, 0x3 ;  /* 0x0000002d25067291 */ /* 0x000fe2000f8e183f */
[----:B------:R-:W-:-:S05]  /*5770*/  IMAD.U32 R5, RZ, RZ, UR46 ;  /* 0x0000002eff057e24 */ /* 0x000fca000f8e00ff */
[----:B------:R-:W-:-:S04]  /*5780*/  SHF.L.U32 R5, R5, 0x1f, RZ ;  /* 0x0000001f05057819 */ /* 0x000fc800000006ff */
[----:B------:R0:W1:Y:S01]  /*5790*/  SYNCS.PHASECHK.TRANS64.TRYWAIT P2, [UR6+0x16850], R5 ;  /* 0x01685005ff0075a7 */ /* 0x0000620008040146 */
[----:B------:R-:W-:Y:S05]  /*57a0*/  @!P0 BRA `(.L_x_13709) ;  /* 0x0000000000048947 */ /* 0x000fea0003800000 */
[----:B------:R-:W-:Y:S01]  /*57b0*/  BPT.TRAP 0x1 ;  /* 0x000000040000795c */ /* 0x000fe20000300000 */
.L_x_13709:
[----:B-1----:R-:W-:Y:S05]  /*57c0*/  @P2 BRA `(.L_x_13707) ;  /* 0x0000000000082947 */ /* 0x002fea0003800000 */
[----:B------:R-:W1:Y:S02]  /*57d0*/  SYNCS.PHASECHK.TRANS64.TRYWAIT P2, [UR6+0x16850], R5 ;  /* 0x01685005ff0075a7 */ /* 0x000e640008040146 */
[----:B-1----:R-:W-:Y:S05]  /*57e0*/  @!P2 BRA `(.L_x_13710) ;  /* 0x0000010800c0a947 */ /* 0x002fea0003800000 */
.L_x_13707:
[----:B------:R-:W-:Y:S01]  /*57f0*/  UIADD3 UR6, UR45, 0x400, URZ ;  /* 0x000004002d067890 */ /* 0x000fe2000fffe03f */
[----:B------:R-:W-:Y:S01]  /*5800*/  WARPGROUP.ARRIVE ;  /* 0x00000000000079c5 */ /* 0x000fe20000000000 */
[----:B------:R-:W-:Y:S01]  /*5810*/  UMOV UR7, 0x40000040 ;  /* 0x4000004000077882 */ /* 0x000fe20000000000 */
[----:B------:R-:W-:Y:S01]  /*5820*/  PLOP3.LUT P2, PT, PT, PT, UP0, 0x80, 0x0 ;  /* 0x000000000000781c */ /* 0x000fe20003f4f008 */
[----:B------:R-:W-:Y:S01]  /*5830*/  USHF.R.U32.HI UR6, URZ, 0x4, UR6 ;  /* 0x000000043f067899 */ /* 0x000fe20008011606 */
[----:B01----:R-:W-:Y:S01]  /*5840*/  FMUL.FTZ R5, R24, UR24 ;  /* 0x0000001818057c20 */ /* 0x003fe20008410000 */
[----:B------:R-:W-:Y:S01]  /*5850*/  FMUL.FTZ R24, R36, UR24 ;  /* 0x0000001824187c20 */ /* 0x000fe20008410000 */
[----:B------:R-:W-:Y:S01]  /*5860*/  FMUL.FTZ R36, R44, UR24 ;  /* 0x000000182c247c20 */ /* 0x000fe20008410000 */
[----:B------:R-:W-:Y:S01]  /*5870*/  ULOP3.LUT UR6, UR6, 0x3fff, URZ, 0xc0, !UPT ;  /* 0x00003fff06067892 */ /* 0x000fe2000f8ec03f */
[----:B------:R-:W-:Y:S01]  /*5880*/  FMUL.FTZ R44, R55, UR24 ;  /* 0x00000018372c7c20 */ /* 0x000fe20008410000 */
[----:B------:R-:W-:Y:S01]  /*5890*/  PLOP3.LUT P3, PT, PT, PT, UP0, 0x80, 0x0 ;  /* 0x000000000000781c */ /* 0x000fe20003f6f008 */
[----:B------:R-:W-:Y:S01]  /*58a0*/  FMUL.FTZ R55, R61, UR24 ;  /* 0x000000183d377c20 */ /* 0x000fe20008410000 */
[----:B------:R-:W-:Y:S01]  /*58b0*/  ULEA UR10, UR37, UR6, 0xa ;  /* 0x00000006250a7291 */ /* 0x000fe2000f8e503f */
[----:B------:R-:W-:Y:S01]  /*58c0*/  FMUL.FTZ R61, R74, UR24 ;  /* 0x000000184a3d7c20 */ /* 0x000fe20008410000 */
[----:B------:R-:W-:Y:S01]  /*58d0*/  FMUL.FTZ R74, R76, UR24 ;  /* 0x000000184c4a7c20 */ /* 0x000fe20008410000 */
[----:B------:R-:W-:-:S02]  /*58e0*/  VIADD R76, R17, UR41 ;  /* 0x00000029114c7c36 */ /* 0x000fc40008000000 */
        /* <DEDUP_REMOVED lines=71> */
[----:B------:R-:W2:Y:S01]  /*5d60*/  MUFU.TANH R7, R7 ;  /* 0x0000000700077308 */ /* 0x000ea20000002400 */
[----:B------:R-:W-:Y:S02]  /*5d70*/  WARPGROUP.DEPBAR.LE gsb0, 0x0 ;  /* 0x00008000000079c5 */ /* 0x000fe40000010000 */
[----:B------:R-:W-:-:S06]  /*5d80*/  WARPGROUP.ARRIVE ;  /* 0x00000000000079c5 */ /* 0x000fcc0000000000 */
[----:B------:R-:W3:Y:S01]  /*5d90*/  S2R R151, SR_TID.X ;  /* 0x0000000000977919 */ /* 0x000ee20000002100 */
[----:B------:R-:W4:Y:S01]  /*5da0*/  MUFU.TANH R9, R9 ;  /* 0x0000000900097308 */ /* 0x000f220000002400 */
        /* <DEDUP_REMOVED lines=46> */
[----:B------:R-:W-:-:S04]  /*6090*/  FMUL.FTZ R138, R85, UR24 ;  /* 0x00000018558a7c20 */ /* 0x000fc80008410000 */
        /* <DEDUP_REMOVED lines=48> */
[----:B------:R-:W-:Y:S01]  /*63a0*/  @P2 IMAD.HI.U32 R32, R76, UR6, RZ ;  /* 0x000000064c202c27 */ /* 0x000fe2000f8e00ff */
[----:B------:R-:W-:Y:S01]  /*63b0*/  @UP0 ULDC UR6, c[0x0][0x450] ;  /* 0x0001140000060ab9 */ /* 0x000fe20000000800 */
[----:B---3--:R-:W-:-:S03]  /*63c0*/  ISETP.GE.U32.AND P2, PT, R151, 0x180, PT ;  /* 0x000001809700780c */ /* 0x008fc60003f46070 */
[----:B------:R-:W-:Y:S01]  /*63d0*/  @P3 SHF.R.U32.HI R76, RZ, UR6, R32 ;  /* 0x00000006ff4c3c19 */ /* 0x000fe20008011620 */
[----:B------:R-:W-:-:S04]  /*63e0*/  VIADD R32, R22, 0x9 ;  /* 0x0000000916207836 */ /* 0x000fc80000000000 */
[----:B------:R-:W3:Y:S01]  /*63f0*/  SHFL.IDX PT, R72, R76, RZ, 0x1c1f ;  /* 0x001c1fff4c487589 */ /* 0x000ee200000e0000 */
[----:B------:R-:W-:Y:S02]  /*6400*/  SEL R32, R32, 0x9, !P2 ;  /* 0x0000000920207807 */ /* 0x000fe40005000000 */
[----:B------:R-:W-:Y:S01]  /*6410*/  PLOP3.LUT P2, PT, PT, PT, UP1, 0x40, 0x0 ;  /* 0x000000000000781c */ /* 0x000fe20003f4e818 */
[--C-:B---3--:R-:W-:Y:S02]  /*6420*/  IMAD.IADD R83, R79, 0x1, R72.reuse ;  /* 0x000000014f537824 */ /* 0x108fe400078e0248 */
[----:B------:R-:W-:Y:S01]  /*6430*/  IMAD.IADD R85, R81, 0x1, R72 ;  /* 0x0000000151557824 */ /* 0x000fe200078e0248 */
[----:B------:R-:W-:Y:S02]  /*6440*/  WARPGROUP.DEPBAR.LE gsb0, 0x0 ;  /* 0x00008000000079c5 */ /* 0x000fe40000010000 */
[----:B------:R3:W-:Y:S06]  /*6450*/  BAR.ARV R32, 0x100 ;  /* 0x000400200000751d */ /* 0x0007ec0000002000 */
[----:B------:R3:W-:Y:S01]  /*6460*/  @!P1 SYNCS.ARRIVE.TRANS64.RED.A1T0 RZ, [R33+URZ], RZ ;  /* 0x000000ff21ff99a7 */ /* 0x0007e2000810043f */
[----:B012-4-:R-:W-:Y:S05]  /*6470*/  @P2 BRA `(.L_x_13711) ;  /* 0x00000000005c2947 */ /* 0x017fea0003800000 */
[----:B---3--:R-:W-:Y:S01]  /*6480*/  IMAD.U32 R33, RZ, RZ, UR38 ;  /* 0x00000026ff217e24 */ /* 0x008fe2000f8e00ff */
        /* <DEDUP_REMOVED lines=12> */
.L_x_13713:
[----:B------:R-:W-:-:S05]  /*6550*/  IMAD.U32 R78, RZ, RZ, UR22 ;  /* 0x00000016ff4e7e24 */ /* 0x000fca000f8e00ff */
[----:B------:R-:W-:-:S13]  /*6560*/  ISETP.NE.AND P2, PT, R78, 0x1, PT ;  /* 0x000000014e00780c */ /* 0x000fda0003f45270 */
[----:B------:R-:W0:Y:S02]  /*6570*/  @P2 LDC.64 R32, c[0x0][0x9e8] ;  /* 0x00027a00ff202b82 */ /* 0x000e240000000a00 */
[----:B0-----:R-:W-:-:S05]  /*6580*/  @P2 IMAD.HI.U32 R32, R72, R32, RZ ;  /* 0x0000002048202227 */ /* 0x001fca00078e00ff */
[----:B------:R-:W-:-:S07]  /*6590*/  @P2 SHF.R.U32.HI R72, RZ, R33, R32 ;  /* 0x00000021ff482219 */ /* 0x000fce0000011620 */
.L_x_13714:
[----:B------:R-:W-:Y:S05]  /*65a0*/  BSYNC B0 ;  /* 0x0000000000007941 */ /* 0x000fea0003800000 */
.L_x_13712:
[----:B------:R-:W-:-:S04]  /*65b0*/  IMAD R33, R72, R78, -R77 ;  /* 0x0000004e48217224 */ /* 0x000fc800078e0a4d */
[----:B------:R-:W-:-:S05]  /*65c0*/  IMAD R32, R16, -0x2, R33 ;  /* 0xfffffffe10207824 */ /* 0x000fca00078e0221 */
[----:B------:R-:W-:Y:S02]  /*65d0*/  VIADDMNMX R83, R32, R78, R83, PT ;  /* 0x0000004e20537246 */ /* 0x000fe40003800153 */
[----:B------:R-:W-:-:S07]  /*65e0*/  VIMNMX R85, R85, R32, !PT ;  /* 0x0000002055557248 */ /* 0x000fce0007fe0100 */
.L_x_13711:
[----:B------:R-:W-:Y:S01]  /*65f0*/  ISETP.GT.AND P2, PT, R0, -0x1, PT ;  /* 0xffffffff0000780c */ /* 0x000fe20003f44270 */
[----:B---3--:R-:W0:Y:S03]  /*6600*/  SHFL.IDX PT, R32, R76, 0x1, 0x1c1f ;  /* 0x003c1f004c207f89 */ /* 0x008e2600000e0000 */
        /* <DEDUP_REMOVED lines=52> */
[----:B------:R-:W-:-:S02]  /*6950*/  FSEL R76, R43, -INF , !P6 ;  /* 0xff8000002b4c7808 */ /* 0x000fc40007000000 */
[----:B------:R-:W-:Y:S01]  /*6960*/  FSEL R78, R45, -INF , !P3 ;  /* 0xff8000002d4e7808 */ /* 0x000fe20005800000 */
[----:B------:R-:W-:Y:S01]  /*6970*/  IMAD.IADD R45, R79, 0x1, R32 ;  /* 0x000000014f2d7824 */ /* 0x000fe200078e0220 */
        /* <DEDUP_REMOVED lines=58> */
.L_x_13717:
[----:B------:R-:W-:-:S05]  /*6d20*/  IMAD.U32 R51, RZ, RZ, UR22 ;  /* 0x00000016ff337e24 */ /* 0x000fca000f8e00ff */
[----:B------:R-:W-:-:S13]  /*6d30*/  ISETP.NE.AND P3, PT, R51, 0x1, PT ;  /* 0x000000013300780c */ /* 0x000fda0003f65270 */
[----:B------:R-:W0:Y:S02]  /*6d40*/  @P3 LDC.64 R32, c[0x0][0x9e8] ;  /* 0x00027a00ff203b82 */ /* 0x000e240000000a00 */
[----:B0-----:R-:W-:-:S05]  /*6d50*/  @P3 IMAD.HI.U32 R32, R8, R32, RZ ;  /* 0x0000002008203227 */ /* 0x001fca00078e00ff */
[----:B------:R-:W-:-:S07]  /*6d60*/  @P3 SHF.R.U32.HI R8, RZ, R33, R32 ;  /* 0x00000021ff083219 */ /* 0x000fce0000011620 */
.L_x_13718:
[----:B------:R-:W-:Y:S05]  /*6d70*/  BSYNC B0 ;  /* 0x0000000000007941 */ /* 0x000fea0003800000 */
.L_x_13716:
[----:B------:R-:W-:-:S04]  /*6d80*/  IMAD R77, R8, R51, -R77 ;  /* 0x00000033084d7224 */ /* 0x000fc800078e0a4d */
[----:B------:R-:W-:-:S05]  /*6d90*/  IMAD R8, R16, -0x2, R77 ;  /* 0xfffffffe10087824 */ /* 0x000fca00078e024d */
[----:B------:R-:W-:Y:S02]  /*6da0*/  VIADDMNMX R45, R8, R51, R45, PT ;  /* 0x00000033082d7246 */ /* 0x000fe4000380012d */
[----:B------:R-:W-:-:S07]  /*6db0*/  VIMNMX R47, R47, R8, !PT ;  /* 0x000000082f2f7248 */ /* 0x000fce0007fe0100 */
.L_x_13715:
[----:B------:R-:W-:Y:S01]  /*6dc0*/  FMNMX.FTZ R33, R5, R4, !PT ;  /* 0x0000000405217209 */ /* 0x000fe20007810000 */
[----:B------:R-:W0:Y:S01]  /*6dd0*/  LDC R43, c[0x0][0x988] ;  /* 0x00026200ff2b7b82 */ /* 0x000e220000000800 */
[----:B------:R-:W-:Y:S01]  /*6de0*/  ISETP.GT.AND P4, PT, R47, 0x1, P2 ;  /* 0x000000012f00780c */ /* 0x000fe20001784270 */
[----:B------:R-:W-:Y:S01]  /*6df0*/  UMOV UR46, UR25 ;  /* 0x00000019002e7c82 */ /* 0x000fe20008000000 */
        /* <DEDUP_REMOVED lines=19> */
[C---:B------:R-:W-:Y:S02]  /*6f30*/  ISETP.GT.AND P4, PT, R47.reuse, RZ, P2 ;  /* 0x000000ff2f00720c */ /* 0x040fe40001784270 */
        /* <DEDUP_REMOVED lines=17> */
[----:B------:R-:W-:Y:S02]  /*7050*/  FMNMX.FTZ R13, R11, R6, !PT ;  /* 0x000000060b0d7209 */ /* 0x000fe40007810000 */
[----:B------:R-:W-:Y:S02]  /*7060*/  FMNMX.FTZ R33, R56, R33, !PT ;  /* 0x0000002138217209 */ /* 0x000fe40007810000 */
[----:B------:R-:W-:-:S02]  /*7070*/  ISETP.LT.OR P5, PT, R45, 0x11, P5 ;  /* 0x000000112d00780c */ /* 0x000fc40002fa1670 */
[----:B------:R-:W-:Y:S02]  /*7080*/  FMNMX.FTZ R33, R120, R33, !PT ;  /* 0x0000002178217209 */ /* 0x000fe40007810000 */
[----:B------:R-:W-:Y:S02]  /*7090*/  FMNMX.FTZ R13, R32, R13, !PT ;  /* 0x0000000d200d7209 */ /* 0x000fe40007810000 */
[----:B------:R-:W-:Y:S02]  /*70a0*/  FMNMX.FTZ R33, R122, R33, !PT ;  /* 0x000000217a217209 */ /* 0x000fe40007810000 */
[----:B------:R-:W-:Y:S02]  /*70b0*/  FSEL R144, R15, -INF , !P5 ;  /* 0xff8000000f907808 */ /* 0x000fe40006800000 */
[----:B------:R-:W-:Y:S02]  /*70c0*/  FMNMX.FTZ R33, R124, R33, !PT ;  /* 0x000000217c217209 */ /* 0x000fe40007810000 */
[----:B------:R-:W-:-:S02]  /*70d0*/  FMNMX.FTZ R13, R140, R13, !PT ;  /* 0x0000000d8c0d7209 */ /* 0x000fc40007810000 */
        /* <DEDUP_REMOVED lines=17> */
[----:B------:R-:W1:Y:S03]  /*71f0*/  SHFL.BFLY PT, R8, R33, 0x2, 0x1f ;  /* 0x0c401f0021087f89 */ /* 0x000e6600000e0000 */
[----:B------:R-:W-:-:S02]  /*7200*/  ISETP.LT.OR P4, PT, R45, 0x2a, P3 ;  /* 0x0000002a2d00780c */ /* 0x000fc40001f81670 */
[----:B------:R-:W-:Y:S02]  /*7210*/  ISETP.GT.AND P3, PT, R47, 0x31, P2 ;  /* 0x000000312f00780c */ /* 0x000fe40001764270 */
[----:B------:R-:W-:Y:S02]  /*7220*/  FSEL R35, R35, -INF , !P4 ;  /* 0xff80000023237808 */ /* 0x000fe40006000000 */
[----:B------:R-:W-:Y:S02]  /*7230*/  ISETP.GT.AND P4, PT, R47, 0x38, P2 ;  /* 0x000000382f00780c */ /* 0x000fe40001784270 */
[C---:B------:R-:W-:Y:S02]  /*7240*/  ISETP.LT.OR P3, PT, R45.reuse, 0x32, P3 ;  /* 0x000000322d00780c */ /* 0x040fe40001f61670 */
[----:B------:R-:W-:-:S04]  /*7250*/  ISETP.LT.OR P4, PT, R45, 0x39, P4 ;  /* 0x000000392d00780c */ /* 0x000fc80002781670 */
[----:B------:R-:W-:Y:S02]  /*7260*/  FSEL R41, R41, -INF , !P4 ;  /* 0xff80000029297808 */ /* 0x000fe40006000000 */
[----:B------:R-:W-:-:S04]  /*7270*/  ISETP.GT.AND P4, PT, R47, 0x41, P2 ;  /* 0x000000412f00780c */ /* 0x000fc80001784270 */
[----:B------:R-:W-:Y:S02]  /*7280*/  ISETP.LT.OR P4, PT, R45, 0x42, P4 ;  /* 0x000000422d00780c */ /* 0x000fe40002781670 */
[----:B-1----:R-:W-:Y:S02]  /*7290*/  FMNMX.FTZ R51, R33, R8, !PT ;  /* 0x0000000821337209 */ /* 0x002fe40007810000 */
[----:B------:R-:W-:Y:S02]  /*72a0*/  FSEL R48, R48, -INF , !P4 ;  /* 0xff80000030307808 */ /* 0x000fe40006000000 */
[----:B------:R-:W-:Y:S01]  /*72b0*/  ISETP.GT.AND P4, PT, R47, 0x50, P2 ;  /* 0x000000502f00780c */ /* 0x000fe20001784270 */
[----:B------:R-:W1:Y:S03]  /*72c0*/  SHFL.BFLY PT, R8, R51, 0x1, 0x1f ;  /* 0x0c201f0033087f89 */ /* 0x000e6600000e0000 */
[----:B------:R-:W-:-:S04]  /*72d0*/  ISETP.LT.OR P4, PT, R45, 0x51, P4 ;  /* 0x000000512d00780c */ /* 0x000fc80002781670 */
[----:B------:R-:W-:Y:S02]  /*72e0*/  FSEL R52, R52, -INF , !P4 ;  /* 0xff80000034347808 */ /* 0x000fe40006000000 */
[----:B------:R-:W-:-:S04]  /*72f0*/  ISETP.GT.AND P4, PT, R47, 0x59, P2 ;  /* 0x000000592f00780c */ /* 0x000fc80001784270 */
[----:B------:R-:W-:-:S04]  /*7300*/  ISETP.LT.OR P4, PT, R45, 0x5a, P4 ;  /* 0x0000005a2d00780c */ /* 0x000fc80002781670 */
[----:B------:R-:W-:Y:S02]  /*7310*/  FSEL R60, R60, -INF , !P4 ;  /* 0xff8000003c3c7808 */ /* 0x000fe40006000000 */
[----:B------:R-:W-:-:S04]  /*7320*/  ISETP.GT.AND P4, PT, R47, 0x68, P2 ;  /* 0x000000682f00780c */ /* 0x000fc80001784270 */
[----:B------:R-:W-:Y:S02]  /*7330*/  ISETP.LT.OR P4, PT, R45, 0x69, P4 ;  /* 0x000000692d00780c */ /* 0x000fe40002781670 */
[----:B-1----:R-:W-:Y:S02]  /*7340*/  FMNMX.FTZ R8, R51, R8, !PT ;  /* 0x0000000833087209 */ /* 0x002fe40007810000 */
[----:B------:R-:W-:Y:S02]  /*7350*/  FSEL R64, R64, -INF , !P4 ;  /* 0xff80000040407808 */ /* 0x000fe40006000000 */
[C---:B------:R-:W-:Y:S01]  /*7360*/  FSETP.NEU.FTZ.AND P6, PT, R8.reuse, -INF , PT ;  /* 0xff8000000800780b */ /* 0x040fe20003fdd000 */
[C---:B0-----:R-:W-:Y:S01]  /*7370*/  FMUL.FTZ R9, R8.reuse, R43 ;  /* 0x0000002b08097220 */ /* 0x041fe20000410000 */
[----:B------:R-:W-:Y:S02]  /*7380*/  ISETP.GT.AND P4, PT, R47, 0x71, P2 ;  /* 0x000000712f00780c */ /* 0x000fe40001784270 */
[----:B------:R-:W-:-:S02]  /*7390*/  FSEL R57, R8, RZ, P6 ;  /* 0x000000ff08397208 */ /* 0x000fc40003000000 */
[----:B------:R-:W-:Y:S02]  /*73a0*/  FSEL R9, R9, RZ, P6 ;  /* 0x000000ff09097208 */ /* 0x000fe40003000000 */
[----:B------:R-:W-:Y:S01]  /*73b0*/  ISETP.LT.OR P4, PT, R45, 0x72, P4 ;  /* 0x000000722d00780c */ /* 0x000fe20002781670 */
[----:B------:R-:W-:Y:S02]  /*73c0*/  FADD.FTZ R4, -R57, R4 ;  /* 0x0000000439047221 */ /* 0x000fe40000010100 */
[-CC-:B------:R-:W-:Y:S01]  /*73d0*/  FFMA.FTZ R15, R12, R43.reuse, -R9.reuse ;  /* 0x0000002b0c0f7223 */ /* 0x180fe20000010809 */
[-CC-:B------:R-:W-:Y:S01]  /*73e0*/  FFMA.FTZ R148, R5, R43.reuse, -R9.reuse ;  /* 0x0000002b05947223 */ /* 0x180fe20000010809 */
[-CC-:B------:R-:W-:Y:S01]  /*73f0*/  FFMA.FTZ R5, R72, R43.reuse, -R9.reuse ;  /* 0x0000002b48057223 */ /* 0x180fe20000010809 */
[----:B------:R-:W-:Y:S01]  /*7400*/  FSEL R72, R27, -INF , !P5 ;  /* 0xff8000001b487808 */ /* 0x000fe20006800000 */
[----:B------:R0:W-:Y:S01]  /*7410*/  MUFU.EX2 R7, R15 ;  /* 0x0000000f00077308 */ /* 0x0001e20000000800 */
[-CC-:B------:R-:W-:Y:S01]  /*7420*/  FFMA.FTZ R27, R24, R43.reuse, -R9.reuse ;  /* 0x0000002b181b7223 */ /* 0x180fe20000010809 */
[----:B------:R-:W-:Y:S01]  /*7430*/  ISETP.GT.AND P5, PT, R47, 0x28, P2 ;  /* 0x000000282f00780c */ /* 0x000fe200017a4270 */
[-CC-:B------:R-:W-:Y:S01]  /*7440*/  FFMA.FTZ R24, R26, R43.reuse, -R9.reuse ;  /* 0x0000002b1a187223 */ /* 0x180fe20000010809 */
[-CC-:B------:R-:W-:Y:S01]  /*7450*/  FFMA.FTZ R25, R20, R43.reuse, -R9.reuse ;  /* 0x0000002b14197223 */ /* 0x180fe20000010809 */
[-CC-:B------:R-:W-:Y:S01]  /*7460*/  FFMA.FTZ R12, R14, R43.reuse, -R9.reuse ;  /* 0x0000002b0e0c7223 */ /* 0x180fe20000010809 */
[----:B------:R-:W-:Y:S01]  /*7470*/  ISETP.LT.OR P5, PT, R45, 0x29, P5 ;  /* 0x000000292d00780c */ /* 0x000fe20002fa1670 */
[-CC-:B------:R-:W-:Y:S01]  /*7480*/  FFMA.FTZ R33, R30, R43.reuse, -R9.reuse ;  /* 0x0000002b1e217223 */ /* 0x180fe20000010809 */
[----:B------:R-:W-:Y:S01]  /*7490*/  FSEL R20, R39, -INF , !P3 ;  /* 0xff80000027147808 */ /* 0x000fe20005800000 */
[--C-:B------:R-:W-:Y:S01]  /*74a0*/  FFMA.FTZ R36, R36, R43, -R9.reuse ;  /* 0x0000002b24247223 */ /* 0x100fe20000010809 */
[----:B0-----:R-:W-:Y:S01]  /*74b0*/  FMNMX.FTZ R15, R142, R13, !PT ;  /* 0x0000000d8e0f7209 */ /* 0x001fe20007810000 */
[--C-:B------:R-:W-:Y:S01]  /*74c0*/  FFMA.FTZ R40, R40, R43, -R9.reuse ;  /* 0x0000002b28287223 */ /* 0x100fe20000010809 */
[----:B------:R-:W-:Y:S01]  /*74d0*/  FSEL R34, R34, -INF , !P5 ;  /* 0xff80000022227808 */ /* 0x000fe20006800000 */
[----:B------:R0:W-:Y:S01]  /*74e0*/  MUFU.EX2 R13, R25 ;  /* 0x00000019000d7308 */ /* 0x0001e20000000800 */
[----:B------:R-:W-:Y:S01]  /*74f0*/  FMNMX.FTZ R15, R144, R15, !PT ;  /* 0x0000000f900f7209 */ /* 0x000fe20007810000 */
[-CC-:B------:R-:W-:Y:S01]  /*7500*/  FFMA.FTZ R122, R122, R43.reuse, -R9.reuse ;  /* 0x0000002b7a7a7223 */ /* 0x180fe20000010809 */
[----:B------:R-:W-:Y:S01]  /*7510*/  ISETP.GT.AND P5, PT, R47, 0x30, P2 ;  /* 0x000000302f00780c */ /* 0x000fe200017a4270 */
[--C-:B------:R-:W-:Y:S01]  /*7520*/  FFMA.FTZ R10, R10, R43, -R9.reuse ;  /* 0x0000002b0a0a7223 */ /* 0x100fe20000010809 */
[----:B------:R-:W-:Y:S01]  /*7530*/  FMNMX.FTZ R21, R146, R15, !PT ;  /* 0x0000000f92157209 */ /* 0x000fe20007810000 */
[--C-:B------:R-:W-:Y:S01]  /*7540*/  FFMA.FTZ R51, R130, R43, -R9.reuse ;  /* 0x0000002b82337223 */ /* 0x100fe20000010809 */
[----:B------:R-:W-:Y:S01]  /*7550*/  ISETP.LT.OR P5, PT, R45, 0x31, P5 ;  /* 0x000000312d00780c */ /* 0x000fe20002fa1670 */
[----:B------:R1:W-:Y:S01]  /*7560*/  MUFU.EX2 R15, R27 ;  /* 0x0000001b000f7308 */ /* 0x0003e20000000800 */
[----:B------:R-:W-:Y:S01]  /*7570*/  FMNMX.FTZ R21, R150, R21, !PT ;  /* 0x0000001596157209 */ /* 0x000fe20007810000 */
[----:B------:R-:W-:Y:S01]  /*7580*/  FFMA.FTZ R53, R136, R43, -R9 ;  /* 0x0000002b88357223 */ /* 0x000fe20000010809 */
[----:B------:R-:W-:-:S02]  /*7590*/  FSEL R14, R37, -INF , !P5 ;  /* 0xff800000250e7808 */ /* 0x000fc40006800000 */
[----:B------:R-:W-:Y:S01]  /*75a0*/  FMNMX.FTZ R26, R72, R21, !PT ;  /* 0x00000015481a7209 */ /* 0x000fe20007810000 */
[----:B------:R-:W-:Y:S01]  /*75b0*/  FFMA.FTZ R21, R28, R43, -R9 ;  /* 0x0000002b1c157223 */ /* 0x000fe20000010809 */
[----:B------:R-:W-:Y:S01]  /*75c0*/  ISETP.GT.AND P5, PT, R47, 0x39, P2 ;  /* 0x000000392f00780c */ /* 0x000fe200017a4270 */
[----:B------:R-:W-:Y:S01]  /*75d0*/  MUFU.EX2 R148, R148 ;  /* 0x0000009400947308 */ /* 0x000fe20000000800 */
[----:B------:R-:W-:Y:S02]  /*75e0*/  FMNMX.FTZ R26, R29, R26, !PT ;  /* 0x0000001a1d1a7209 */ /* 0x000fe40007810000 */
[----:B------:R-:W-:Y:S02]  /*75f0*/  ISETP.GT.AND P3, PT, R47, 0x40, P2 ;  /* 0x000000402f00780c */ /* 0x000fe40001764270 */
[----:B0-----:R-:W-:Y:S02]  /*7600*/  FMNMX.FTZ R25, R31, R26, !PT ;  /* 0x0000001a1f197209 */ /* 0x001fe40007810000 */
        /* <DEDUP_REMOVED lines=8> */
[----:B------:R-:W-:Y:S02]  /*7690*/  ISETP.GT.AND P5, PT, R47, 0x48, P2 ;  /* 0x000000482f00780c */ /* 0x000fe400017a4270 */
[----:B------:R-:W-:-:S02]  /*76a0*/  FMNMX.FTZ R28, R20, R25, !PT ;  /* 0x00000019141c7209 */ /* 0x000fc40007810000 */
[----:B------:R-:W-:Y:S01]  /*76b0*/  FSEL R46, R46, -INF , !P3 ;  /* 0xff8000002e2e7808 */ /* 0x000fe20005800000 */
[----:B------:R0:W-:Y:S01]  /*76c0*/  MUFU.EX2 R25, R36 ;  /* 0x0000002400197308 */ /* 0x0001e20000000800 */
[----:B-1----:R-:W-:Y:S01]  /*76d0*/  FMNMX.FTZ R27, R41, R28, !PT ;  /* 0x0000001c291b7209 */ /* 0x002fe20007810000 */
[-CC-:B------:R-:W-:Y:S01]  /*76e0*/  FFMA.FTZ R28, R38, R43.reuse, -R9.reuse ;  /* 0x0000002b261c7223 */ /* 0x180fe20000010809 */
[----:B------:R-:W-:Y:S01]  /*76f0*/  ISETP.GT.AND P3, PT, R47, 0x49, P2 ;  /* 0x000000492f00780c */ /* 0x000fe20001764270 */
[--C-:B------:R-:W-:Y:S01]  /*7700*/  FFMA.FTZ R38, R76, R43, -R9.reuse ;  /* 0x0000002b4c267223 */ /* 0x100fe20000010809 */
[----:B------:R-:W-:Y:S02]  /*7710*/  FMNMX.FTZ R27, R44, R27, !PT ;  /* 0x0000001b2c1b7209 */ /* 0x000fe40007810000 */
[C---:B------:R-:W-:Y:S01]  /*7720*/  ISETP.LT.OR P5, PT, R45.reuse, 0x49, P5 ;  /* 0x000000492d00780c */ /* 0x040fe20002fa1670 */
[----:B------:R-:W-:Y:S01]  /*7730*/  MUFU.EX2 R10, R10 ;  /* 0x0000000a000a7308 */ /* 0x000fe20000000800 */
[----:B------:R-:W-:Y:S01]  /*7740*/  FMNMX.FTZ R27, R46, R27, !PT ;  /* 0x0000001b2e1b7209 */ /* 0x000fe20007810000 */
[----:B0-----:R-:W-:Y:S01]  /*7750*/  FFMA.FTZ R36, R42, R43, -R9 ;  /* 0x0000002b2a247223 */ /* 0x001fe20000010809 */
[----:B------:R-:W-:-:S02]  /*7760*/  ISETP.LT.OR P3, PT, R45, 0x4a, P3 ;  /* 0x0000004a2d00780c */ /* 0x000fc40001f61670 */
[----:B------:R-:W-:Y:S02]  /*7770*/  FSEL R30, R49, -INF , !P5 ;  /* 0xff800000311e7808 */ /* 0x000fe40006800000 */
[----:B------:R-:W-:Y:S01]  /*7780*/  FMNMX.FTZ R33, R48, R27, !PT ;  /* 0x0000001b30217209 */ /* 0x000fe20007810000 */
[----:B------:R-:W-:Y:S01]  /*7790*/  MUFU.EX2 R12, R12 ;  /* 0x0000000c000c7308 */ /* 0x000fe20000000800 */
[C---:B------:R-:W-:Y:S02]  /*77a0*/  ISETP.GT.AND P5, PT, R47.reuse, 0x51, P2 ;  /* 0x000000512f00780c */ /* 0x040fe400017a4270 */
[----:B------:R-:W-:Y:S02]  /*77b0*/  FSEL R50, R50, -INF , !P3 ;  /* 0xff80000032327808 */ /* 0x000fe40005800000 */
[----:B------:R-:W-:Y:S02]  /*77c0*/  FMNMX.FTZ R33, R30, R33, !PT ;  /* 0x000000211e217209 */ /* 0x000fe40007810000 */
[----:B------:R-:W-:Y:S01]  /*77d0*/  ISETP.GT.AND P3, PT, R47, 0x58, P2 ;  /* 0x000000582f00780c */ /* 0x000fe20001764270 */
[----:B------:R0:W-:Y:S01]  /*77e0*/  MUFU.EX2 R27, R40 ;  /* 0x00000028001b7308 */ /* 0x0001e20000000800 */
[----:B------:R-:W-:-:S02]  /*77f0*/  ISETP.LT.OR P5, PT, R45, 0x52, P5 ;  /* 0x000000522d00780c */ /* 0x000fc40002fa1670 */
[----:B------:R-:W-:Y:S02]  /*7800*/  FMNMX.FTZ R33, R50, R33, !PT ;  /* 0x0000002132217209 */ /* 0x000fe40007810000 */
[----:B------:R-:W-:Y:S02]  /*7810*/  FSEL R54, R54, -INF , !P5 ;  /* 0xff80000036367808 */ /* 0x000fe40006800000 */
[----:B------:R-:W-:Y:S01]  /*7820*/  ISETP.LT.OR P3, PT, R45, 0x59, P3 ;  /* 0x000000592d00780c */ /* 0x000fe20001f61670 */
[----:B------:R-:W-:Y:S01]  /*7830*/  MUFU.EX2 R24, R24 ;  /* 0x0000001800187308 */ /* 0x000fe20000000800 */
[----:B------:R-:W-:Y:S01]  /*7840*/  FMNMX.FTZ R33, R52, R33, !PT ;  /* 0x0000002134217209 */ /* 0x000fe20007810000 */
[----:B0-----:R-:W-:Y:S01]  /*7850*/  FFMA.FTZ R40, R78, R43, -R9 ;  /* 0x0000002b4e287223 */ /* 0x001fe20000010809 */
[----:B------:R-:W-:Y:S02]  /*7860*/  ISETP.GT.AND P5, PT, R47, 0x60, P2 ;  /* 0x000000602f00780c */ /* 0x000fe400017a4270 */
[----:B------:R-:W-:-:S02]  /*7870*/  FSEL R58, R58, -INF , !P3 ;  /* 0xff8000003a3a7808 */ /* 0x000fc40005800000 */
[----:B------:R-:W-:Y:S01]  /*7880*/  FMNMX.FTZ R37, R54, R33, !PT ;  /* 0x0000002136257209 */ /* 0x000fe20007810000 */
[----:B------:R-:W-:Y:S01]  /*7890*/  MUFU.EX2 R21, R21 ;  /* 0x0000001500157308 */ /* 0x000fe20000000800 */
[----:B------:R-:W-:Y:S02]  /*78a0*/  ISETP.GT.AND P3, PT, R47, 0x61, P2 ;  /* 0x000000612f00780c */ /* 0x000fe40001764270 */
[C---:B------:R-:W-:Y:S02]  /*78b0*/  ISETP.LT.OR P5, PT, R45.reuse, 0x61, P5 ;  /* 0x000000612d00780c */ /* 0x040fe40002fa1670 */
[----:B------:R-:W-:Y:S02]  /*78c0*/  FMNMX.FTZ R37, R58, R37, !PT ;  /* 0x000000253a257209 */ /* 0x000fe40007810000 */
[----:B------:R-:W-:Y:S01]  /*78d0*/  ISETP.LT.OR P3, PT, R45, 0x62, P3 ;  /* 0x000000622d00780c */ /* 0x000fe20001f61670 */
[----:B------:R0:W-:Y:S01]  /*78e0*/  MUFU.EX2 R33, R38 ;  /* 0x0000002600217308 */ /* 0x0001e20000000800 */
[----:B------:R-:W-:-:S02]  /*78f0*/  FSEL R42, R61, -INF , !P5 ;  /* 0xff8000003d2a7808 */ /* 0x000fc40006800000 */
[----:B------:R-:W-:Y:S02]  /*7900*/  FMNMX.FTZ R37, R60, R37, !PT ;  /* 0x000000253c257209 */ /* 0x000fe40007810000 */
[C---:B------:R-:W-:Y:S02]  /*7910*/  ISETP.GT.AND P5, PT, R47.reuse, 0x69, P2 ;  /* 0x000000692f00780c */ /* 0x040fe400017a4270 */
[----:B------:R-:W-:Y:S01]  /*7920*/  FSEL R76, R62, -INF , !P3 ;  /* 0xff8000003e4c7808 */ /* 0x000fe20005800000 */
[--C-:B------:R-:W-:Y:S01]  /*7930*/  FFMA.FTZ R62, R82, R43, -R9.reuse ;  /* 0x0000002b523e7223 */ /* 0x100fe20000010809 */
[----:B------:R-:W-:Y:S01]  /*7940*/  FMNMX.FTZ R37, R42, R37, !PT ;  /* 0x000000252a257209 */ /* 0x000fe20007810000 */
[----:B0-----:R-:W-:Y:S01]  /*7950*/  FFMA.FTZ R38, R80, R43, -R9 ;  /* 0x0000002b50267223 */ /* 0x001fe20000010809 */
[----:B------:R-:W-:Y:S01]  /*7960*/  ISETP.GT.AND P3, PT, R47, 0x70, P2 ;  /* 0x000000702f00780c */ /* 0x000fe20001764270 */
[----:B------:R-:W-:Y:S01]  /*7970*/  MUFU.EX2 R28, R28 ;  /* 0x0000001c001c7308 */ /* 0x000fe20000000800 */
[----:B------:R-:W-:-:S02]  /*7980*/  ISETP.LT.OR P5, PT, R45, 0x6a, P5 ;  /* 0x0000006a2d00780c */ /* 0x000fc40002fa1670 */
[----:B------:R-:W-:Y:S02]  /*7990*/  FMNMX.FTZ R39, R76, R37, !PT ;  /* 0x000000254c277209 */ /* 0x000fe40007810000 */
[----:B------:R-:W-:Y:S02]  /*79a0*/  FSEL R66, R66, -INF , !P5 ;  /* 0xff80000042427808 */ /* 0x000fe40006800000 */
[----:B------:R-:W-:Y:S01]  /*79b0*/  ISETP.LT.OR P3, PT, R45, 0x71, P3 ;  /* 0x000000712d00780c */ /* 0x000fe20001f61670 */
[----:B------:R-:W-:Y:S01]  /*79c0*/  MUFU.EX2 R37, R38 ;  /* 0x0000002600257308 */ /* 0x000fe20000000800 */
[----:B------:R-:W-:Y:S02]  /*79d0*/  FMNMX.FTZ R39, R64, R39, !PT ;  /* 0x0000002740277209 */ /* 0x000fe40007810000 */
[C---:B------:R-:W-:Y:S02]  /*79e0*/  ISETP.GT.AND P5, PT, R47.reuse, 0x78, P2 ;  /* 0x000000782f00780c */ /* 0x040fe400017a4270 */
[----:B------:R-:W-:Y:S01]  /*79f0*/  FSEL R78, R68, -INF , !P3 ;  /* 0xff800000444e7808 */ /* 0x000fe20005800000 */
[--C-:B------:R-:W-:Y:S01]  /*7a00*/  FFMA.FTZ R68, R86, R43, -R9.reuse ;  /* 0x0000002b56447223 */ /* 0x100fe20000010809 */
[----:B------:R-:W-:Y:S01]  /*7a10*/  FMNMX.FTZ R39, R66, R39, !PT ;  /* 0x0000002742277209 */ /* 0x000fe20007810000 */
[----:B------:R-:W0:Y:S01]  /*7a20*/  MUFU.EX2 R36, R36 ;  /* 0x0000002400247308 */ /* 0x000e220000000800 */
[----:B------:R-:W-:Y:S01]  /*7a30*/  ISETP.GT.AND P2, PT, R47, 0x79, P2 ;  /* 0x000000792f00780c */ /* 0x000fe20001744270 */
[----:B------:R-:W-:Y:S01]  /*7a40*/  FFMA.FTZ R47, R84, R43, -R9 ;  /* 0x0000002b542f7223 */ /* 0x000fe20000010809 */
[----:B------:R-:W-:-:S02]  /*7a50*/  ISETP.LT.OR P5, PT, R45, 0x79, P5 ;  /* 0x000000792d00780c */ /* 0x000fc40002fa1670 */
[----:B------:R-:W-:Y:S02]  /*7a60*/  FSEL R80, R69, -INF , !P4 ;  /* 0xff80000045507808 */ /* 0x000fe40006000000 */
[----:B------:R-:W-:Y:S01]  /*7a70*/  FMNMX.FTZ R39, R78, R39, !PT ;  /* 0x000000274e277209 */ /* 0x000fe20007810000 */
[----:B------:R-:W-:Y:S01]  /*7a80*/  MUFU.EX2 R40, R40 ;  /* 0x0000002800287308 */ /* 0x000fe20000000800 */
[----:B------:R-:W-:Y:S02]  /*7a90*/  ISETP.LT.OR P2, PT, R45, 0x7a, P2 ;  /* 0x0000007a2d00780c */ /* 0x000fe40001741670 */
[----:B------:R-:W-:Y:S01]  /*7aa0*/  FSEL R82, R70, -INF , !P5 ;  /* 0xff80000046527808 */ /* 0x000fe20006800000 */
[--C-:B------:R-:W-:Y:S01]  /*7ab0*/  FFMA.FTZ R70, R124, R43, -R9.reuse ;  /* 0x0000002b7c467223 */ /* 0x100fe20000010809 */
[----:B------:R-:W-:Y:S01]  /*7ac0*/  FMNMX.FTZ R45, R80, R39, !PT ;  /* 0x00000027502d7209 */ /* 0x000fe20007810000 */
[--C-:B------:R-:W-:Y:S01]  /*7ad0*/  FFMA.FTZ R124, R126, R43, -R9.reuse ;  /* 0x0000002b7e7c7223 */ /* 0x100fe20000010809 */
[----:B------:R-:W-:Y:S01]  /*7ae0*/  FSEL R84, R71, -INF , !P2 ;  /* 0xff80000047547808 */ /* 0x000fe20005000000 */
[----:B------:R-:W-:Y:S01]  /*7af0*/  MUFU.EX2 R39, R47 ;  /* 0x0000002f00277308 */ /* 0x000fe20000000800 */
[----:B------:R-:W-:Y:S01]  /*7b00*/  FMNMX.FTZ R45, R82, R45, !PT ;  /* 0x0000002d522d7209 */ /* 0x000fe20007810000 */
[----:B------:R-:W-:Y:S01]  /*7b10*/  FFMA.FTZ R126, R74, R43, -R9 ;  /* 0x0000002b4a7e7223 */ /* 0x000fe20000010809 */
[----:B0-----:R-:W-:-:S02]  /*7b20*/  F2FP.BF16.F32.PACK_AB R136, R36, R27 ;  /* 0x0000001b2488723e */ /* 0x001fc400000010ff */
[----:B------:R-:W-:Y:S01]  /*7b30*/  FMNMX.FTZ R38, R84, R45, !PT ;  /* 0x0000002d54267209 */ /* 0x000fe20007810000 */
[-CC-:B------:R-:W-:Y:S01]  /*7b40*/  FFMA.FTZ R45, R56, R43.reuse, -R9.reuse ;  /* 0x0000002b382d7223 */ /* 0x180fe20000010809 */
[-CC-:B------:R-:W-:Y:S01]  /*7b50*/  FFMA.FTZ R56, R120, R43.reuse, -R9.reuse ;  /* 0x0000002b78387223 */ /* 0x180fe20000010809 */
[----:B------:R0:W-:Y:S01]  /*7b60*/  MUFU.EX2 R47, R122 ;  /* 0x0000007a002f7308 */ /* 0x0001e20000000800 */
[-CC-:B------:R-:W-:Y:S01]  /*7b70*/  FFMA.FTZ R120, R132, R43.reuse, -R9.reuse ;  /* 0x0000002b84787223 */ /* 0x180fe20000010809 */
[----:B------:R-:W1:Y:S06]  /*7b80*/  SHFL.BFLY PT, R49, R38, 0x2, 0x1f ;  /* 0x0c401f0026317f89 */ /* 0x000e6c00000e0000 */
[----:B------:R-:W2:Y:S01]  /*7b90*/  MUFU.EX2 R62, R62 ;  /* 0x0000003e003e7308 */ /* 0x000ea20000000800 */
[----:B0-----:R-:W-:-:S07]  /*7ba0*/  FFMA.FTZ R122, R134, R43, -R9 ;  /* 0x0000002b867a7223 */ /* 0x001fce0000010809 */
[----:B------:R-:W0:Y:S08]  /*7bb0*/  MUFU.EX2 R68, R68 ;  /* 0x0000004400447308 */ /* 0x000e300000000800 */
[----:B------:R-:W-:Y:S01]  /*7bc0*/  MUFU.EX2 R45, R45 ;  /* 0x0000002d002d7308 */ /* 0x000fe20000000800 */
[----:B--2---:R-:W-:Y:S02]  /*7bd0*/  F2FP.BF16.F32.PACK_AB R132, R62, R37 ;  /* 0x000000253e84723e */ /* 0x004fe400000010ff */
[----:B-1----:R-:W-:Y:S01]  /*7be0*/  FMNMX.FTZ R55, R38, R49, !PT ;  /* 0x0000003126377209 */ /* 0x002fe20007810000 */
[----:B------:R-:W-:-:S04]  /*7bf0*/  FFMA.FTZ R49, R128, R43, -R9 ;  /* 0x0000002b80317223 */ /* 0x000fc80000010809 */
[----:B------:R-:W1:Y:S01]  /*7c00*/  SHFL.BFLY PT, R38, R55, 0x1, 0x1f ;  /* 0x0c201f0037267f89 */ /* 0x000e6200000e0000 */
[----:B------:R-:W-:Y:S01]  /*7c10*/  MUFU.EX2 R56, R56 ;  /* 0x0000003800387308 */ /* 0x000fe20000000800 */
[----:B0-----:R-:W-:-:S07]  /*7c20*/  F2FP.BF16.F32.PACK_AB R134, R68, R39 ;  /* 0x000000274486723e */ /* 0x001fce00000010ff */
[----:B------:R-:W0:Y:S08]  /*7c30*/  MUFU.EX2 R70, R70 ;  /* 0x0000004600467308 */ /* 0x000e300000000800 */
[----:B------:R-:W-:Y:S01]  /*7c40*/  MUFU.EX2 R124, R124 ;  /* 0x0000007c007c7308 */ /* 0x000fe20000000800 */
[----:B-1----:R-:W-:Y:S01]  /*7c50*/  FMNMX.FTZ R38, R55, R38, !PT ;  /* 0x0000002637267209 */ /* 0x002fe20007810000 */
[-C--:B------:R-:W-:Y:S01]  /*7c60*/  FFMA.FTZ R55, R138, R43.reuse, -R9 ;  /* 0x0000002b8a377223 */ /* 0x080fe20000010809 */
[----:B------:R-:W-:-:S05]  /*7c70*/  FMUL.FTZ R9, R4, R43 ;  /* 0x0000002b04097220 */ /* 0x000fca0000410000 */
[----:B------:R-:W-:Y:S01]  /*7c80*/  MUFU.EX2 R49, R49 ;  /* 0x0000003100317308 */ /* 0x000fe20000000800 */
[C---:B------:R-:W-:Y:S01]  /*7c90*/  FSETP.NEU.FTZ.AND P2, PT, R38.reuse, -INF , PT ;  /* 0xff8000002600780b */ /* 0x040fe20003f5d000 */
[----:B------:R-:W-:Y:S01]  /*7ca0*/  FMUL.FTZ R57, R38, R43 ;  /* 0x0000002b26397220 */ /* 0x000fe20000410000 */
[----:B------:R-:W-:Y:S02]  /*7cb0*/  F2FP.BF16.F32.PACK_AB R138, R40, R33 ;  /* 0x00000021288a723e */ /* 0x000fe400000010ff */
[----:B0-----:R-:W-:Y:S02]  /*7cc0*/  F2FP.BF16.F32.PACK_AB R130, R70, R47 ;  /* 0x0000002f4682723e */ /* 0x001fe400000010ff */
[----:B------:R-:W-:Y:S01]  /*7cd0*/  FSEL R57, R57, RZ, P2 ;  /* 0x000000ff39397208 */ /* 0x000fe20001000000 */
[----:B------:R-:W0:Y:S04]  /*7ce0*/  MUFU.EX2 R9, R9 ;  /* 0x0000000900097308 */ /* 0x000e280000000800 */
        /* <DEDUP_REMOVED lines=9> */
[----:B------:R-:W-:Y:S01]  /*7d80*/  FFMA.FTZ R141, R29, R43, -R57 ;  /* 0x0000002b1d8d7223 */ /* 0x000fe20000010839 */
[----:B------:R-:W-:-:S02]  /*7d90*/  IMAD.U32 R29, RZ, RZ, UR37 ;  /* 0x00000025ff1d7e24 */ /* 0x000fc4000f8e00ff */
[-CC-:B------:R-:W-:Y:S01]  /*7da0*/  FFMA.FTZ R74, R146, R43.reuse, -R57.reuse ;  /* 0x0000002b924a7223 */ /* 0x180fe20000010839 */
[--C-:B------:R-:W-:Y:S01]  /*7db0*/  FFMA.FTZ R135, R30, R43, -R57.reuse ;  /* 0x0000002b1e877223 */ /* 0x100fe20000010839 */
[----:B0-----:R-:W-:Y:S01]  /*7dc0*/  FFMA.FTZ R20, R9, R3, R148 ;  /* 0x0000000309147223 */ /* 0x001fe20000010094 */
[-CC-:B------:R-:W-:Y:S01]  /*7dd0*/  FFMA.FTZ R147, R150, R43.reuse, -R57.reuse ;  /* 0x0000002b96937223 */ /* 0x180fe20000010839 */
[----:B------:R-:W-:Y:S01]  /*7de0*/  @!P1 LEA R29, R29, UR45, 0x3 ;  /* 0x0000002d1d1d9c11 */ /* 0x000fe2000f8e18ff */
[----:B------:R-:W-:Y:S01]  /*7df0*/  MUFU.EX2 R149, R149 ;  /* 0x0000009500957308 */ /* 0x000fe20000000800 */
[----:B------:R-:W-:Y:S01]  /*7e00*/  FADD.FTZ R3, R5, R20 ;  /* 0x0000001405037221 */ /* 0x000fe20000010000 */
[-CC-:B------:R-:W-:Y:S01]  /*7e10*/  FFMA.FTZ R72, R72, R43.reuse, -R57.reuse ;  /* 0x0000002b48487223 */ /* 0x180fe20000010839 */
[-C--:B------:R-:W-:Y:S01]  /*7e20*/  FFMA.FTZ R133, R46, R43.reuse, -R57 ;  /* 0x0000002b2e857223 */ /* 0x080fe20000010839 */
[----:B------:R-:W-:Y:S02]  /*7e30*/  @!P1 VIADD R29, R29, 0x16860 ;  /* 0x000168601d1d9836 */ /* 0x000fe40000000000 */
[----:B------:R-:W-:Y:S01]  /*7e40*/  FADD.FTZ R20, R10, R3 ;  /* 0x000000030a147221 */ /* 0x000fe20000010000 */
[----:B------:R-:W-:Y:S01]  /*7e50*/  FSEL R3, R38, RZ, P2 ;  /* 0x000000ff26037208 */ /* 0x000fe20001000000 */
[-C--:B------:R-:W-:Y:S01]  /*7e60*/  FFMA.FTZ R86, R31, R43.reuse, -R57 ;  /* 0x0000002b1f567223 */ /* 0x080fe20000010839 */
[----:B------:R-:W-:Y:S01]  /*7e70*/  MUFU.EX2 R151, R151 ;  /* 0x0000009700977308 */ /* 0x000fe20000000800 */
[----:B------:R-:W-:Y:S01]  /*7e80*/  FADD.FTZ R11, R7, R20 ;  /* 0x00000014070b7221 */ /* 0x000fe20000010000 */
[----:B------:R-:W-:Y:S01]  /*7e90*/  @!P1 PRMT R29, RZ, 0x654, R29 ;  /* 0x00000654ff1d9816 */ /* 0x000fe2000000001d */
[----:B------:R-:W-:Y:S01]  /*7ea0*/  FADD.FTZ R20, -R3, R6 ;  /* 0x0000000603147221 */ /* 0x000fe20000010100 */
[-C--:B------:R-:W-:Y:S01]  /*7eb0*/  FFMA.FTZ R143, R34, R43.reuse, -R57 ;  /* 0x0000002b228f7223 */ /* 0x080fe20000010839 */
[----:B------:R-:W-:Y:S01]  /*7ec0*/  FADD.FTZ R128, R12, R11 ;  /* 0x0000000b0c807221 */ /* 0x000fe20000010000 */
[----:B------:R0:W-:Y:S01]  /*7ed0*/  @!P1 SYNCS.ARRIVE.TRANS64.RED.A1T0 RZ, [R29+URZ], RZ ;  /* 0x000000ff1dff99a7 */ /* 0x0001e2000810043f */
[-C--:B------:R-:W-:Y:S01]  /*7ee0*/  FMUL.FTZ R11, R20, R43.reuse ;  /* 0x0000002b140b7220 */ /* 0x080fe20000410000 */
[----:B------:R1:W-:Y:S01]  /*7ef0*/  MUFU.EX2 R6, R44 ;  /* 0x0000002c00067308 */ /* 0x0003e20000000800 */
[----:B------:R-:W-:Y:S01]  /*7f00*/  FADD.FTZ R128, R13, R128 ;  /* 0x000000800d807221 */ /* 0x000fe20000010000 */
[-CC-:B------:R-:W-:Y:S01]  /*7f10*/  FFMA.FTZ R125, R42, R43.reuse, -R57.reuse ;  /* 0x0000002b2a7d7223 */ /* 0x180fe20000010839 */
[-CC-:B------:R-:W-:Y:S01]  /*7f20*/  FFMA.FTZ R34, R35, R43.reuse, -R57.reuse ;  /* 0x0000002b23227223 */ /* 0x180fe20000010839 */
[-CC-:B------:R-:W-:Y:S01]  /*7f30*/  FFMA.FTZ R139, R41, R43.reuse, -R57.reuse ;  /* 0x0000002b298b7223 */ /* 0x180fe20000010839 */
[----:B------:R-:W-:Y:S01]  /*7f40*/  FADD.FTZ R3, R15, R128 ;  /* 0x000000800f037221 */ /* 0x000fe20000010000 */
[----:B------:R-:W-:Y:S01]  /*7f50*/  F2FP.BF16.F32.PACK_AB R144, R13, R12 ;  /* 0x0000000c0d90723e */ /* 0x000fe200000010ff */
[-C--:B------:R-:W-:Y:S01]  /*7f60*/  FFMA.FTZ R129, R52, R43.reuse, -R57 ;  /* 0x0000002b34817223 */ /* 0x080fe20000010839 */
[----:B------:R-:W2:Y:S01]  /*7f70*/  MUFU.EX2 R11, R11 ;  /* 0x0000000b000b7308 */ /* 0x000ea20000000800 */
[----:B------:R-:W-:Y:S01]  /*7f80*/  FADD.FTZ R20, R24, R3 ;  /* 0x0000000318147221 */ /* 0x000fe20000010000 */
[----:B------:R-:W-:Y:S01]  /*7f90*/  F2FP.BF16.F32.PACK_AB R148, R5, R148 ;  /* 0x000000940594723e */ /* 0x000fe200000010ff */
[--C-:B------:R-:W-:Y:S01]  /*7fa0*/  FFMA.FTZ R131, R58, R43, -R57.reuse ;  /* 0x0000002b3a837223 */ /* 0x100fe20000010839 */
[----:B------:R-:W-:Y:S01]  /*7fb0*/  F2FP.BF16.F32.PACK_AB R146, R24, R15 ;  /* 0x0000000f1892723e */ /* 0x000fe200000010ff */
[----:B------:R-:W-:Y:S01]  /*7fc0*/  FADD.FTZ R3, R21, R20 ;  /* 0x0000001415037221 */ /* 0x000fe20000010000 */
[-CC-:B------:R-:W-:Y:S01]  /*7fd0*/  FFMA.FTZ R20, R48, R43.reuse, -R57.reuse ;  /* 0x0000002b30147223 */ /* 0x180fe20000010839 */
[-C--:B------:R-:W-:Y:S01]  /*7fe0*/  FFMA.FTZ R60, R60, R43.reuse, -R57 ;  /* 0x0000002b3c3c7223 */ /* 0x080fe20000010839 */
[----:B------:R-:W3:Y:S01]  /*7ff0*/  MUFU.EX2 R32, R32 ;  /* 0x0000002000207308 */ /* 0x000ee20000000800 */
[----:B-1----:R-:W-:Y:S01]  /*8000*/  FADD.FTZ R44, R26, R3 ;  /* 0x000000031a2c7221 */ /* 0x002fe20000010000 */
[----:B------:R-:W-:Y:S01]  /*8010*/  F2FP.BF16.F32.PACK_AB R150, R7, R10 ;  /* 0x0000000a0796723e */ /* 0x000fe200000010ff */
[-CC-:B------:R-:W-:Y:S01]  /*8020*/  FFMA.FTZ R76, R76, R43.reuse, -R57.reuse ;  /* 0x0000002b4c4c7223 */ /* 0x180fe20000010839 */
[-CC-:B------:R-:W-:Y:S01]  /*8030*/  FFMA.FTZ R64, R64, R43.reuse, -R57.reuse ;  /* 0x0000002b40407223 */ /* 0x180fe20000010839 */
[----:B------:R-:W-:Y:S01]  /*8040*/  FADD.FTZ R3, R25, R44 ;  /* 0x0000002c19037221 */ /* 0x000fe20000010000 */
[-CC-:B------:R-:W-:Y:S01]  /*8050*/  FFMA.FTZ R66, R66, R43.reuse, -R57.reuse ;  /* 0x0000002b42427223 */ /* 0x180fe20000010839 */
[-C--:B------:R-:W-:Y:S01]  /*8060*/  FFMA.FTZ R78, R78, R43.reuse, -R57 ;  /* 0x0000002b4e4e7223 */ /* 0x080fe20000010839 */
[----:B------:R-:W1:Y:S01]  /*8070*/  MUFU.EX2 R145, R145 ;  /* 0x0000009100917308 */ /* 0x000e620000000800 */
[----:B------:R-:W-:Y:S01]  /*8080*/  FADD.FTZ R44, R28, R3 ;  /* 0x000000031c2c7221 */ /* 0x000fe20000010000 */
[----:B--2---:R-:W-:Y:S01]  /*8090*/  FFMA.FTZ R30, R11, R2, R4 ;  /* 0x000000020b1e7223 */ /* 0x004fe20000010004 */
[-CC-:B------:R-:W-:Y:S01]  /*80a0*/  FFMA.FTZ R2, R50, R43.reuse, -R57.reuse ;  /* 0x0000002b32027223 */ /* 0x180fe20000010839 */
[-CC-:B------:R-:W-:Y:S01]  /*80b0*/  FFMA.FTZ R80, R80, R43.reuse, -R57.reuse ;  /* 0x0000002b50507223 */ /* 0x180fe20000010839 */
[----:B------:R-:W-:Y:S01]  /*80c0*/  FADD.FTZ R3, R27, R44 ;  /* 0x0000002c1b037221 */ /* 0x000fe20000010000 */
[----:B------:R-:W-:Y:S01]  /*80d0*/  FADD.FTZ R44, R149, R30 ;  /* 0x0000001e952c7221 */ /* 0x000fe20000010000 */
[-C--:B------:R-:W-:Y:S01]  /*80e0*/  FFMA.FTZ R30, R54, R43.reuse, -R57 ;  /* 0x0000002b361e7223 */ /* 0x080fe20000010839 */
[----:B------:R-:W2:Y:S01]  /*80f0*/  MUFU.EX2 R74, R74 ;  /* 0x0000004a004a7308 */ /* 0x000ea20000000800 */
[----:B------:R-:W-:Y:S01]  /*8100*/  FADD.FTZ R46, R36, R3 ;  /* 0x00000003242e7221 */ /* 0x000fe20000010000 */
[----:B------:R-:W-:Y:S01]  /*8110*/  FADD.FTZ R3, R151, R44 ;  /* 0x0000002c97037221 */ /* 0x000fe20000010000 */
[-CC-:B------:R-:W-:Y:S01]  /*8120*/  FFMA.FTZ R82, R82, R43.reuse, -R57.reuse ;  /* 0x0000002b52527223 */ /* 0x180fe20000010839 */
[----:B------:R-:W-:Y:S01]  /*8130*/  FFMA.FTZ R57, R84, R43, -R57 ;  /* 0x0000002b54397223 */ /* 0x000fe20000010839 */
[----:B0-----:R-:W-:Y:S01]  /*8140*/  FADD.FTZ R29, R33, R46 ;  /* 0x0000002e211d7221 */ /* 0x001fe20000010000 */
[----:B---3--:R-:W-:Y:S01]  /*8150*/  FADD.FTZ R44, R32, R3 ;  /* 0x00000003202c7221 */ /* 0x008fe20000010000 */
[----:B------:R-:W-:Y:S01]  /*8160*/  ISETP.GT.AND P2, PT, R0, UR27, PT ;  /* 0x0000001b00007c0c */ /* 0x000fe2000bf44270 */
[----:B------:R-:W0:Y:S01]  /*8170*/  MUFU.EX2 R147, R147 ;  /* 0x0000009300937308 */ /* 0x000e220000000800 */
[----:B------:R-:W-:Y:S01]  /*8180*/  FADD.FTZ R46, R40, R29 ;  /* 0x0000001d282e7221 */ /* 0x000fe20000010000 */
[----:B-1----:R-:W-:Y:S01]  /*8190*/  FADD.FTZ R3, R145, R44 ;  /* 0x0000002c91037221 */ /* 0x002fe20000010000 */
[----:B------:R-:W-:Y:S01]  /*81a0*/  UMOV UR37, UR26 ;  /* 0x0000001a00257c82 */ /* 0x000fe20008000000 */
[----:B------:R-:W-:Y:S01]  /*81b0*/  F2FP.BF16.F32.PACK_AB R149, R149, R4 ;  /* 0x000000049595723e */ /* 0x000fe200000010ff */
[----:B------:R-:W-:Y:S01]  /*81c0*/  FADD.FTZ R29, R37, R46 ;  /* 0x0000002e251d7221 */ /* 0x000fe20000010000 */
[----:B------:R-:W-:Y:S01]  /*81d0*/  F2FP.BF16.F32.PACK_AB R140, R26, R21 ;  /* 0x000000151a8c723e */ /* 0x000fe200000010ff */
[----:B------:R-:W-:Y:S01]  /*81e0*/  FMUL.FTZ R88, R88, R9 ;  /* 0x0000000958587220 */ /* 0x000fe20000410000 */
[----:B------:R-:W1:Y:S01]  /*81f0*/  MUFU.EX2 R72, R72 ;  /* 0x0000004800487308 */ /* 0x000e620000000800 */
[----:B--2---:R-:W-:Y:S01]  /*8200*/  FADD.FTZ R42, R74, R3 ;  /* 0x000000034a2a7221 */ /* 0x004fe20000010000 */
[----:B------:R-:W-:Y:S01]  /*8210*/  FADD.FTZ R44, R62, R29 ;  /* 0x0000001d3e2c7221 */ /* 0x000fe20000010000 */
[----:B------:R-:W-:Y:S01]  /*8220*/  F2FP.BF16.F32.PACK_AB R142, R28, R25 ;  /* 0x000000191c8e723e */ /* 0x000fe200000010ff */
[----:B------:R-:W-:Y:S01]  /*8230*/  FMUL.FTZ R89, R89, R9 ;  /* 0x0000000959597220 */ /* 0x000fe20000410000 */
[----:B------:R-:W-:Y:S01]  /*8240*/  F2FP.BF16.F32.PACK_AB R128, R56, R45 ;  /* 0x0000002d3880723e */ /* 0x000fe200000010ff */
        /* <DEDUP_REMOVED lines=25> */
[C---:B------:R-:W-:Y:S01]  /*83e0*/  F2FP.BF16.F32.PACK_AB R124, R49.reuse, R124 ;  /* 0x0000007c317c723e */ /* 0x040fe200000010ff */
[----:B------:R-:W2:Y:S01]  /*83f0*/  MUFU.EX2 R34, R34 ;  /* 0x0000002200227308 */ /* 0x000ea20000000800 */
[----:B0-----:R-:W-:Y:S01]  /*8400*/  FADD.FTZ R42, R86, R3 ;  /* 0x00000003562a7221 */ /* 0x001fe20000010000 */
[----:B------:R-:W-:Y:S01]  /*8410*/  FADD.FTZ R5, R49, R24 ;  /* 0x0000001831057221 */ /* 0x000fe20000010000 */
[-C--:B------:R-:W-:Y:S01]  /*8420*/  FMUL.FTZ R116, R116, R9.reuse ;  /* 0x0000000974747220 */ /* 0x080fe20000410000 */
[----:B------:R-:W-:Y:S01]  /*8430*/  FMUL.FTZ R117, R117, R9 ;  /* 0x0000000975757220 */ /* 0x000fe20000410000 */
[----:B------:R-:W-:Y:S01]  /*8440*/  F2FP.BF16.F32.PACK_AB R151, R32, R151 ;  /* 0x000000972097723e */ /* 0x000fe200000010ff */
[----:B------:R-:W-:Y:S01]  /*8450*/  VIADD R0, R0, 0xffffffff ;  /* 0xffffffff00007836 */ /* 0x000fe20000000000 */
[----:B------:R-:W-:Y:S01]  /*8460*/  F2FP.BF16.F32.PACK_AB R145, R74, R145 ;  /* 0x000000914a91723e */ /* 0x000fe200000010ff */
[----:B------:R-:W0:Y:S01]  /*8470*/  MUFU.EX2 R137, R137 ;  /* 0x0000008900897308 */ /* 0x000e220000000800 */
[----:B-1----:R-:W-:Y:S01]  /*8480*/  FADD.FTZ R3, R143, R42 ;  /* 0x0000002a8f037221 */ /* 0x002fe20000010000 */
[----:B------:R-:W-:Y:S01]  /*8490*/  F2FP.BF16.F32.PACK_AB R147, R72, R147 ;  /* 0x000000934893723e */ /* 0x000fe200000010ff */
[----:B------:R-:W-:Y:S01]  /*84a0*/  FMUL.FTZ R90, R90, R11 ;  /* 0x0000000b5a5a7220 */ /* 0x000fe20000410000 */
[----:B------:R-:W-:Y:S01]  /*84b0*/  F2FP.BF16.F32.PACK_AB R141, R86, R141 ;  /* 0x0000008d568d723e */ /* 0x000fe200000010ff */
        /* <DEDUP_REMOVED lines=22> */
[----:B------:R-:W-:Y:S01]  /*8620*/  FMUL.FTZ R119, R119, R11 ;  /* 0x0000000b77777220 */ /* 0x000fe20000410000 */
[----:B------:R-:W-:-:S04]  /*8630*/  IMAD.MOV.U32 R4, RZ, RZ, R8 ;  /* 0x000000ffff047224 */ /* 0x000fc800078e0008 */
[----:B------:R-:W1:Y:S01]  /*8640*/  MUFU.EX2 R133, R133 ;  /* 0x0000008500857308 */ /* 0x000e620000000800 */
[----:B--2---:R-:W-:Y:S01]  /*8650*/  FADD.FTZ R3, R139, R12 ;  /* 0x0000000c8b037221 */ /* 0x004fe20000010000 */
[----:B------:R-:W-:-:S03]  /*8660*/  F2FP.BF16.F32.PACK_AB R139, R6, R139 ;  /* 0x0000008b068b723e */ /* 0x000fc600000010ff */
[----:B------:R-:W-:Y:S01]  /*8670*/  FADD.FTZ R12, R6, R3 ;  /* 0x00000003060c7221 */ /* 0x000fe20000010000 */
[----:B------:R-:W-:Y:S02]  /*8680*/  IMAD.MOV.U32 R6, RZ, RZ, R38 ;  /* 0x000000ffff067224 */ /* 0x000fe400078e0026 */
        /* <DEDUP_REMOVED lines=49> */
[C---:B--2---:R-:W-:Y:S01]  /*89a0*/  FADD.FTZ R3, R55.reuse, R24 ;  /* 0x0000001837037221 */ /* 0x044fe20000010000 */
[----:B------:R-:W-:Y:S02]  /*89b0*/  F2FP.BF16.F32.PACK_AB R122, R55, R122 ;  /* 0x0000007a377a723e */ /* 0x000fe400000010ff */
[C---:B0-----:R-:W-:Y:S01]  /*89c0*/  FADD.FTZ R2, R57.reuse, R12 ;  /* 0x0000000c39027221 */ /* 0x041fe20000010000 */
[----:B------:R-:W-:Y:S01]  /*89d0*/  F2FP.BF16.F32.PACK_AB R123, R57, R123 ;  /* 0x0000007b397b723e */ /* 0x000fe200000010ff */
[----:B------:R-:W-:Y:S06]  /*89e0*/  @P2 BRA `(.L_x_13719) ;  /* 0xffffffc800b02947 */ /* 0x000fec000383ffff */
[----:B------:R-:W-:Y:S01]  /*89f0*/  IMAD.MOV.U32 R6, RZ, RZ, R38 ;  /* 0x000000ffff067224 */ /* 0x000fe200078e0026 */
[----:B------:R-:W-:Y:S01]  /*8a00*/  UMOV UR37, UR26 ;  /* 0x0000001a00257c82 */ /* 0x000fe20008000000 */
[----:B------:R-:W-:Y:S01]  /*8a10*/  IMAD.MOV.U32 R4, RZ, RZ, R8 ;  /* 0x000000ffff047224 */ /* 0x000fe200078e0008 */
[----:B------:R-:W-:-:S06]  /*8a20*/  UMOV UR46, UR25 ;  /* 0x00000019002e7c82 */ /* 0x000fcc0008000000 */
.L_x_13702:
[----:B------:R-:W-:Y:S01]  /*8a30*/  ULDC UR6, c[0x0][0x448] ;  /* 0x0001120000067ab9 */ /* 0x000fe20000000800 */
[----:B------:R-:W-:Y:S01]  /*8a40*/  ULDC UR14, c[0x0][0x9e4] ;  /* 0x00027900000e7ab9 */ /* 0x000fe20000000800 */
[----:B------:R-:W-:Y:S02]  /*8a50*/  UISETP.NE.AND UP0, UPT, UR6, 0x1, UPT ;  /* 0x000000010600788c */ /* 0x000fe4000bf05270 */
[----:B------:R-:W-:Y:S02]  /*8a60*/  UISETP.GE.AND UP1, UPT, UR14, 0x1, UPT ;  /* 0x000000010e00788c */ /* 0x000fe4000bf26270 */
[----:B------:R-:W-:Y:S02]  /*8a70*/  UIADD3 UR10, UR41, 0xbf, URZ ;  /* 0x000000bf290a7890 */ /* 0x000fe4000fffe03f */
[----:B------:R-:W-:Y:S02]  /*8a80*/  UIADD3 UR11, UR42, 0x1, -UR38 ;  /* 0x000000012a0b7890 */ /* 0x000fe4000fffe826 */
[----:B------:R-:W-:-:S03]  /*8a90*/  PLOP3.LUT P6, PT, PT, PT, UP1, 0x80, 0x0 ;  /* 0x000000000000781c */ /* 0x000fc60003fcf018 */
[----:B------:R-:W-:Y:S01]  /*8aa0*/  @UP0 ULDC UR6, c[0x0][0x44c] ;  /* 0x0001130000060ab9 */ /* 0x000fe20000000800 */
[----:B------:R-:W-:Y:S01]  /*8ab0*/  @UP0 ULDC UR15, c[0x0][0x450] ;  /* 0x00011400000f0ab9 */ /* 0x000fe20000000800 */
[----:B------:R-:W-:-:S04]  /*8ac0*/  UIMAD.WIDE.U32 UR6, UR10, UR6, URZ ;  /* 0x000000060a0672a5 */ /* 0x000fc8000f8e003f */
[----:B------:R-:W-:-:S04]  /*8ad0*/  @UP0 USHF.R.U32.HI UR10, URZ, UR15, UR7 ;  /* 0x0000000f3f0a0299 */ /* 0x000fc80008011607 */
[----:B------:R-:W-:-:S03]  /*8ae0*/  UIADD3 UR10, UR11, UR10, URZ ;  /* 0x0000000a0b0a7290 */ /* 0x000fc6000fffe03f */
[----:B------:R-:W-:Y:S02]  /*8af0*/  ULDC UR11, c[0x0][0x9dc] ;  /* 0x00027700000b7ab9 */ /* 0x000fe40000000800 */
        /* <DEDUP_REMOVED lines=12> */
.L_x_13721:
[----:B------:R-:W-:-:S11]  /*8bc0*/  UISETP.NE.AND UP1, UPT, UR14, 0x1, UPT ;  /* 0x000000010e00788c */ /* 0x000fd6000bf25270 */
[----:B------:R-:W-:Y:S02]  /*8bd0*/  @UP1 ULDC.64 UR18, c[0x0][0x9e8] ;  /* 0x00027a0000121ab9 */ /* 0x000fe40000000a00 */
[----:B------:R-:W-:-:S04]  /*8be0*/  UIMAD.WIDE.U32 UR6, UR10, UR18, URZ ;  /* 0x000000120a0672a5 */ /* 0x000fc8000f8e003f */
[----:B------:R-:W-:-:S12]  /*8bf0*/  @UP1 USHF.R.U32.HI UR10, URZ, UR19, UR7 ;  /* 0x000000133f0a1299 */ /* 0x000fd80008011607 */
.L_x_13722:
[----:B------:R-:W-:-:S04]  /*8c00*/  UIMAD UR10, UR10, UR14, URZ ;  /* 0x0000000e0a0a72a4 */ /* 0x000fc8000f8e023f */
[----:B------:R-:W-:-:S04]  /*8c10*/  UISETP.LT.AND UP1, UPT, UR11, UR10, UPT ;  /* 0x0000000a0b00728c */ /* 0x000fc8000bf21270 */
[----:B------:R-:W-:-:S12]  /*8c20*/  USEL UR11, UR11, UR10, !UP1 ;  /* 0x0000000a0b0b7287 */ /* 0x000fd8000c800000 */
.L_x_13720:
        /* <DEDUP_REMOVED lines=13> */
.L_x_13732:
        /* <DEDUP_REMOVED lines=9> */
.L_x_13725:
[----:B------:R-:W-:Y:S01]  /*8d90*/  ULEA UR6, UR37, UR45, 0x3 ;  /* 0x0000002d25067291 */ /* 0x000fe2000f8e183f */
[----:B------:R-:W-:-:S05]  /*8da0*/  IMAD.U32 R4, RZ, RZ, UR46 ;  /* 0x0000002eff047e24 */ /* 0x000fca000f8e00ff */
[----:B------:R-:W-:-:S04]  /*8db0*/  SHF.L.U32 R4, R4, 0x1f, RZ ;  /* 0x0000001f04047819 */ /* 0x000fc800000006ff */
[----:B------:R0:W1:Y:S01]  /*8dc0*/  SYNCS.PHASECHK.TRANS64.TRYWAIT P2, [UR6+0x16830], R4 ;  /* 0x01683004ff0075a7 */ /* 0x0000620008040146 */
[----:B------:R-:W-:Y:S05]  /*8dd0*/  @!P0 BRA `(.L_x_13726) ;  /* 0x0000000000048947 */ /* 0x000fea0003800000 */
[----:B------:R-:W-:Y:S01]  /*8de0*/  BPT.TRAP 0x1 ;  /* 0x000000040000795c */ /* 0x000fe20000300000 */
.L_x_13726:
[----:B-1----:R-:W-:Y:S05]  /*8df0*/  @P2 BRA `(.L_x_13724) ;  /* 0x0000000000082947 */ /* 0x002fea0003800000 */
[----:B------:R-:W1:Y:S02]  /*8e00*/  SYNCS.PHASECHK.TRANS64.TRYWAIT P2, [UR6+0x16830], R4 ;  /* 0x01683004ff0075a7 */ /* 0x000e640008040146 */
[----:B-1----:R-:W-:Y:S05]  /*8e10*/  @!P2 BRA `(.L_x_13727) ;  /* 0x000000d4004ca947 */ /* 0x002fea0003800000 */
.L_x_13724:
        /* <DEDUP_REMOVED lines=25> */
.L_x_13729:
[----:B------:R-:W-:Y:S01]  /*8fb0*/  ULEA UR6, UR24, UR45, 0x3 ;  /* 0x0000002d18067291 */ /* 0x000fe2000f8e183f */
[----:B------:R-:W-:-:S05]  /*8fc0*/  IMAD.U32 R4, RZ, RZ, UR25 ;  /* 0x00000019ff047e24 */ /* 0x000fca000f8e00ff */
[----:B------:R-:W-:-:S04]  /*8fd0*/  SHF.L.U32 R4, R4, 0x1f, RZ ;  /* 0x0000001f04047819 */ /* 0x000fc800000006ff */
[----:B------:R0:W1:Y:S01]  /*8fe0*/  SYNCS.PHASECHK.TRANS64.TRYWAIT P2, [UR6+0x16850], R4 ;  /* 0x01685004ff0075a7 */ /* 0x0000620008040146 */
[----:B------:R-:W-:Y:S05]  /*8ff0*/  @!P0 BRA `(.L_x_13730) ;  /* 0x0000000000048947 */ /* 0x000fea0003800000 */
[----:B------:R-:W-:Y:S01]  /*9000*/  BPT.TRAP 0x1 ;  /* 0x000000040000795c */ /* 0x000fe20000300000 */
.L_x_13730:
[----:B-1----:R-:W-:Y:S05]  /*9010*/  @P2 BRA `(.L_x_13728) ;  /* 0x0000000000082947 */ /* 0x002fea0003800000 */
[----:B------:R-:W1:Y:S02]  /*9020*/  SYNCS.PHASECHK.TRANS64.TRYWAIT P2, [UR6+0x16850], R4 ;  /* 0x01685004ff0075a7 */ /* 0x000e640008040146 */
[----:B-1----:R-:W-:Y:S05]  /*9030*/  @!P2 BRA `(.L_x_13731) ;  /* 0x000000d000dca947 */ /* 0x002fea0003800000 */
.L_x_13728:
        /* <DEDUP_REMOVED lines=12> */
[----:B------:R-:W-:Y:S01]  /*9100*/  ULEA UR10, UR24, UR6, 0xa ;  /* 0x00000006180a7291 */ /* 0x000fe2000f8e503f */
[----:B------:R-:W-:Y:S01]  /*9110*/  FMUL.FTZ R25, R36, UR22 ;  /* 0x0000001624197c20 */ /* 0x000fe20008410000 */
[----:B------:R-:W-:Y:S01]  /*9120*/  FMUL.FTZ R10, R27, UR22 ;  /* 0x000000161b0a7c20 */ /* 0x000fe20008410000 */
[----:B------:R-:W-:Y:S01]  /*9130*/  FMUL.FTZ R27, R37, UR22 ;  /* 0x00000016251b7c20 */ /* 0x000fe20008410000 */
[----:B------:R-:W-:Y:S01]  /*9140*/  FMUL.FTZ R29, R40, UR22 ;  /* 0x00000016281d7c20 */ /* 0x000fe20008410000 */
[----:B------:R-:W1:Y:S01]  /*9150*/  MUFU.TANH R9, R9 ;  /* 0x0000000900097308 */ /* 0x000e620000002400 */
[----:B------:R-:W-:Y:S01]  /*9160*/  FMUL.FTZ R12, R30, UR22 ;  /* 0x000000161e0c7c20 */ /* 0x000fe20008410000 */
[----:B------:R-:W-:Y:S01]  /*9170*/  UMOV UR6, UR10 ;  /* 0x0000000a00067c82 */ /* 0x000fe20008000000 */
[----:B------:R-:W-:Y:S01]  /*9180*/  FMUL.FTZ R30, R41, UR22 ;  /* 0x00000016291e7c20 */ /* 0x000fe20008410000 */
[----:B------:R-:W-:Y:S01]  /*9190*/  HGMMA.64x64x16.F32.BF16 R88, R148, gdesc[UR4].tnspB, R88, gsb0 ;  /* 0x40e0000494587df0 */ /* 0x000fe20008001858 */
        /* <DEDUP_REMOVED lines=65> */
[----:B------:R-:W-:-:S02]  /*95b0*/  UMOV UR25, UR46 ;  /* 0x0000002e00197c82 */ /* 0x000fc40008000000 */
[----:B------:R-:W1:Y:S01]  /*95c0*/  MUFU.TANH R33, R33 ;  /* 0x0000002100217308 */ /* 0x000e620000002400 */
[----:B--2---:R-:W-:-:S07]  /*95d0*/  FMNMX.FTZ R43, R29, R4, !PT ;  /* 0x000000041d2b7209 */ /* 0x004fce0007810000 */
[----:B------:R-:W2:Y:S01]  /*95e0*/  MUFU.TANH R35, R35 ;  /* 0x0000002300237308 */ /* 0x000ea20000002400 */
[----:B0-----:R-:W-:Y:S01]  /*95f0*/  FMNMX.FTZ R4, R30, R43, !PT ;  /* 0x0000002b1e047209 */ /* 0x001fe20007810000 */
[----:B------:R-:W-:Y:S02]  /*9600*/  WARPGROUP.DEPBAR.LE gsb0, 0x0 ;  /* 0x00008000000079c5 */ /* 0x000fe40000010000 */
[----:B------:R-:W-:Y:S01]  /*9610*/  WARPGROUP.ARRIVE ;  /* 0x00000000000079c5 */ /* 0x000fe20000000000 */
[----:B------:R-:W-:Y:S01]  /*9620*/  FMUL.FTZ R148, R69, UR22 ;  /* 0x0000001645947c20 */ /* 0x000fe20008410000 */
[----:B------:R-:W-:Y:S02]  /*9630*/  FMUL.FTZ R150, R73, UR22 ;  /* 0x0000001649967c20 */ /* 0x000fe40008410000 */
[----:B------:R-:W0:Y:S01]  /*9640*/  MUFU.TANH R37, R37 ;  /* 0x0000002500257308 */ /* 0x000e220000002400 */
[----:B-1----:R-:W-:Y:S01]  /*9650*/  FMNMX.FTZ R4, R33, R4, !PT ;  /* 0x0000000421047209 */ /* 0x002fe20007810000 */
[----:B------:R-:W-:Y:S01]  /*9660*/  HGMMA.64x64x16.F32.BF16 R88, R144, gdesc[UR4].tnspB, R88, gsb0 ;  /* 0x40e0000490587df0 */ /* 0x000fe20008001858 */
[----:B------:R-:W-:-:S02]  /*9670*/  UIADD3 UR6, UR10, 0x100, URZ ;  /* 0x000001000a067890 */ /* 0x000fc4000fffe03f */
[----:B------:R-:W1:Y:S01]  /*9680*/  S2R R73, SR_TID.X ;  /* 0x0000000000497919 */ /* 0x000e620000002100 */
[----:B------:R-:W-:Y:S02]  /*9690*/  UMOV UR7, 0x40000040 ;  /* 0x4000004000077882 */ /* 0x000fe40000000000 */
        /* <DEDUP_REMOVED lines=8> */
[----:B-1----:R-:W-:-:S05]  /*9720*/  ISETP.GE.U32.AND P2, PT, R73, 0x180, PT ;  /* 0x000001804900780c */ /* 0x002fca0003f46070 */
        /* <DEDUP_REMOVED lines=9> */
[----:B--2---:R-:W-:Y:S01]  /*97c0*/  FMNMX.FTZ R43, R58, R43, !PT ;  /* 0x0000002b3a2b7209 */ /* 0x004fe20007810000 */
[----:B------:R-:W-:Y:S02]  /*97d0*/  WARPGROUP.DEPBAR.LE gsb0, 0x0 ;  /* 0x00008000000079c5 */ /* 0x000fe40000010000 */
[----:B------:R-:W-:-:S04]  /*97e0*/  WARPGROUP.ARRIVE ;  /* 0x00000000000079c5 */ /* 0x000fc80000000000 */
[----:B------:R-:W2:Y:S01]  /*97f0*/  MUFU.TANH R68, R68 ;  /* 0x0000004400447308 */ /* 0x000ea20000002400 */
[----:B-1----:R-:W-:Y:S01]  /*9800*/  FMNMX.FTZ R43, R62, R43, !PT ;  /* 0x0000002b3e2b7209 */ /* 0x002fe20007810000 */
[----:B------:R-:W-:Y:S01]  /*9810*/  FMUL.FTZ R146, R63, UR22 ;  /* 0x000000163f927c20 */ /* 0x000fe20008410000 */
[----:B------:R-:W-:Y:S01]  /*9820*/  HGMMA.64x64x16.F32.BF16 R88, R140, gdesc[UR4].tnspB, R88, gsb0 ;  /* 0x40e000048c587df0 */ /* 0x000fe20008001858 */
[----:B------:R-:W-:Y:S01]  /*9830*/  UIADD3 UR6, UR10, 0x180, URZ ;  /* 0x000001800a067890 */ /* 0x000fe2000fffe03f */
[----:B0-----:R-:W-:Y:S01]  /*9840*/  FMNMX.FTZ R43, R64, R43, !PT ;  /* 0x0000002b402b7209 */ /* 0x001fe20007810000 */
[----:B------:R-:W-:Y:S02]  /*9850*/  UMOV UR7, 0x40000040 ;  /* 0x4000004000077882 */ /* 0x000fe40000000000 */
        /* <DEDUP_REMOVED lines=20> */
[----:B------:R-:W-:Y:S01]  /*99a0*/  WARPGROUP.ARRIVE ;  /* 0x00000000000079c5 */ /* 0x000fe20000000000 */
[----:B------:R-:W-:Y:S01]  /*99b0*/  FMUL.FTZ R140, R83, UR22 ;  /* 0x00000016538c7c20 */ /* 0x000fe20008410000 */
[----:B------:R-:W-:Y:S02]  /*99c0*/  FMUL.FTZ R142, R87, UR22 ;  /* 0x00000016578e7c20 */ /* 0x000fe40008410000 */
[----:B------:R-:W1:Y:S01]  /*99d0*/  MUFU.TANH R10, R10 ;  /* 0x0000000a000a7308 */ /* 0x000e620000002400 */
[----:B--2---:R-:W-:Y:S01]  /*99e0*/  FMNMX.FTZ R43, R144, R43, !PT ;  /* 0x0000002b902b7209 */ /* 0x004fe20007810000 */
[----:B------:R-:W-:Y:S01]  /*99f0*/  HGMMA.64x64x16.F32.BF16 R88, R136, gdesc[UR4].tnspB, R88, gsb0 ;  /* 0x40e0000488587df0 */ /* 0x000fe20008001858 */
[----:B------:R-:W-:Y:S01]  /*9a00*/  UIADD3 UR6, UR10, 0x200, URZ ;  /* 0x000002000a067890 */ /* 0x000fe2000fffe03f */
[----:B------:R-:W-:-:S02]  /*9a10*/  UMOV UR7, 0x40000040 ;  /* 0x4000004000077882 */ /* 0x000fc40000000000 */
[----:B------:R-:W2:Y:S02]  /*9a20*/  SHFL.BFLY PT, R4, R43, 0x2, 0x1f ;  /* 0x0c401f002b047f89 */ /* 0x000ea400000e0000 */
[----:B------:R-:W3:Y:S08]  /*9a30*/  MUFU.TANH R12, R12 ;  /* 0x0000000c000c7308 */ /* 0x000ef00000002400 */
[----:B------:R-:W4:Y:S08]  /*9a40*/  MUFU.TANH R14, R14 ;  /* 0x0000000e000e7308 */ /* 0x000f300000002400 */
[----:B------:R-:W5:Y:S01]  /*9a50*/  MUFU.TANH R21, R21 ;  /* 0x0000001500157308 */ /* 0x000f620000002400 */
[----:B--2---:R-:W-:-:S02]  /*9a60*/  FMNMX.FTZ R4, R43, R4, !PT ;  /* 0x000000042b047209 */ /* 0x004fc40007810000 */
[----:B------:R-:W2:Y:S05]  /*9a70*/  LDC R43, c[0x0][0x988] ;  /* 0x00026200ff2b7b82 */ /* 0x000eaa0000000800 */
[----:B------:R-:W5:Y:S01]  /*9a80*/  MUFU.TANH R24, R24 ;  /* 0x0000001800187308 */ /* 0x000f620000002400 */
[----:B------:R-:W0:Y:S07]  /*9a90*/  SHFL.BFLY PT, R59, R4, 0x1, 0x1f ;  /* 0x0c201f00043b7f89 */ /* 0x000e2e00000e0000 */
[----:B------:R-:W5:Y:S08]  /*9aa0*/  MUFU.TANH R26, R26 ;  /* 0x0000001a001a7308 */ /* 0x000f700000002400 */
[----:B------:R-:W5:Y:S08]  /*9ab0*/  MUFU.TANH R28, R28 ;  /* 0x0000001c001c7308 */ /* 0x000f700000002400 */
[----:B------:R-:W5:Y:S01]  /*9ac0*/  MUFU.TANH R31, R31 ;  /* 0x0000001f001f7308 */ /* 0x000f620000002400 */
[----:B0-----:R-:W-:-:S05]  /*9ad0*/  FMNMX.FTZ R4, R4, R59, !PT ;  /* 0x0000003b04047209 */ /* 0x001fca0007810000 */
[C---:B------:R-:W-:Y:S01]  /*9ae0*/  FADD.FTZ R78, -R4.reuse, R7 ;  /* 0x00000007044e7221 */ /* 0x040fe20000010100 */
[-C--:B--2---:R-:W-:Y:S01]  /*9af0*/  FMUL.FTZ R7, R4, R43.reuse ;  /* 0x0000002b04077220 */ /* 0x084fe20000410000 */
[----:B------:R-:W0:Y:S02]  /*9b00*/  MUFU.TANH R32, R32 ;  /* 0x0000002000207308 */ /* 0x000e240000002400 */
[-C--:B------:R-:W-:Y:S01]  /*9b10*/  FMUL.FTZ R78, R78, R43.reuse ;  /* 0x0000002b4e4e7220 */ /* 0x080fe20000410000 */
[-CC-:B------:R-:W-:Y:S01]  /*9b20*/  FFMA.FTZ R61, R13, R43.reuse, -R7.reuse ;  /* 0x0000002b0d3d7223 */ /* 0x180fe20000010807 */
[--C-:B------:R-:W-:Y:S01]  /*9b30*/  FFMA.FTZ R13, R15, R43, -R7.reuse ;  /* 0x0000002b0f0d7223 */ /* 0x100fe20000010807 */
[----:B------:R-:W-:Y:S01]  /*9b40*/  FMNMX.FTZ R15, R8, R5, !PT ;  /* 0x00000005080f7209 */ /* 0x000fe20007810000 */
[-CC-:B------:R-:W-:Y:S01]  /*9b50*/  FFMA.FTZ R59, R6, R43.reuse, -R7.reuse ;  /* 0x0000002b063b7223 */ /* 0x180fe20000010807 */
[--C-:B------:R-:W-:Y:S01]  /*9b60*/  FFMA.FTZ R63, R25, R43, -R7.reuse ;  /* 0x0000002b193f7223 */ /* 0x100fe20000010807 */
[----:B------:R-:W2:Y:S01]  /*9b70*/  MUFU.TANH R34, R34 ;  /* 0x0000002200227308 */ /* 0x000ea20000002400 */
[----:B-1----:R-:W-:Y:S01]  /*9b80*/  FMNMX.FTZ R15, R10, R15, !PT ;  /* 0x0000000f0a0f7209 */ /* 0x002fe20007810000 */
[-CC-:B------:R-:W-:Y:S01]  /*9b90*/  FFMA.FTZ R25, R29, R43.reuse, -R7.reuse ;  /* 0x0000002b1d197223 */ /* 0x180fe20000010807 */
[-CC-:B------:R-:W-:Y:S01]  /*9ba0*/  FFMA.FTZ R29, R30, R43.reuse, -R7.reuse ;  /* 0x0000002b1e1d7223 */ /* 0x180fe20000010807 */
[----:B------:R-:W-:Y:S01]  /*9bb0*/  FFMA.FTZ R30, R35, R43, -R7 ;  /* 0x0000002b231e7223 */ /* 0x000fe20000010807 */
[----:B---3--:R-:W-:Y:S01]  /*9bc0*/  FMNMX.FTZ R15, R12, R15, !PT ;  /* 0x0000000f0c0f7209 */ /* 0x008fe20007810000 */
[----:B------:R-:W-:-:S02]  /*9bd0*/  WARPGROUP.DEPBAR.LE gsb0, 0x0 ;  /* 0x00008000000079c5 */ /* 0x000fc40000010000 */
[----:B------:R-:W-:Y:S01]  /*9be0*/  WARPGROUP.ARRIVE ;  /* 0x00000000000079c5 */ /* 0x000fe20000000000 */
[----:B----4-:R-:W-:Y:S01]  /*9bf0*/  FMNMX.FTZ R6, R14, R15, !PT ;  /* 0x0000000f0e067209 */ /* 0x010fe20007810000 */
[----:B------:R-:W1:Y:S01]  /*9c00*/  MUFU.TANH R36, R36 ;  /* 0x0000002400247308 */ /* 0x000e620000002400 */
[-CC-:B------:R-:W-:Y:S01]  /*9c10*/  FFMA.FTZ R39, R39, R43.reuse, -R7.reuse ;  /* 0x0000002b27277223 */ /* 0x180fe20000010807 */
[-CC-:B------:R-:W-:Y:S01]  /*9c20*/  FFMA.FTZ R42, R42, R43.reuse, -R7.reuse ;  /* 0x0000002b2a2a7223 */ /* 0x180fe20000010807 */
[----:B-----5:R-:W-:Y:S01]  /*9c30*/  FMNMX.FTZ R15, R21, R6, !PT ;  /* 0x00000006150f7209 */ /* 0x020fe20007810000 */
[----:B------:R-:W-:Y:S01]  /*9c40*/  HGMMA.64x64x16.F32.BF16 R88, R132, gdesc[UR4].tnspB, R88, gsb0 ;  /* 0x40e0000484587df0 */ /* 0x000fe20008001858 */
[----:B------:R-:W-:Y:S01]  /*9c50*/  UIADD3 UR6, UR10, 0x280, URZ ;  /* 0x000002800a067890 */ /* 0x000fe2000fffe03f */
[--C-:B------:R-:W-:Y:S01]  /*9c60*/  FFMA.FTZ R136, R37, R43, -R7.reuse ;  /* 0x0000002b25887223 */ /* 0x100fe20000010807 */
[----:B------:R-:W-:Y:S01]  /*9c70*/  UMOV UR7, 0x40000040 ;  /* 0x4000004000077882 */ /* 0x000fe20000000000 */
[----:B------:R-:W-:Y:S01]  /*9c80*/  FMNMX.FTZ R15, R24, R15, !PT ;  /* 0x0000000f180f7209 */ /* 0x000fe20007810000 */
[----:B------:R-:W3:Y:S01]  /*9c90*/  MUFU.TANH R38, R38 ;  /* 0x0000002600267308 */ /* 0x000ee20000002400 */
[-CC-:B------:R-:W-:Y:S01]  /*9ca0*/  FFMA.FTZ R138, R41, R43.reuse, -R7.reuse ;  /* 0x0000002b298a7223 */ /* 0x180fe20000010807 */
[--C-:B------:R-:W-:Y:S01]  /*9cb0*/  FFMA.FTZ R37, R50, R43, -R7.reuse ;  /* 0x0000002b32257223 */ /* 0x100fe20000010807 */
        /* <DEDUP_REMOVED lines=11> */
[--C-:B------:R-:W-:Y:S01]  /*9d70*/  FFMA.FTZ R50, R72, R43, -R7.reuse ;  /* 0x0000002b48327223 */ /* 0x100fe20000010807 */
[----:B0-----:R-:W-:Y:S01]  /*9d80*/  FMNMX.FTZ R15, R32, R15, !PT ;  /* 0x0000000f200f7209 */ /* 0x001fe20007810000 */
[----:B------:R-:W0:Y:S01]  /*9d90*/  MUFU.TANH R44, R44 ;  /* 0x0000002c002c7308 */ /* 0x000e220000002400 */
[-CC-:B------:R-:W-:Y:S01]  /*9da0*/  FFMA.FTZ R45, R45, R43.reuse, -R7.reuse ;  /* 0x0000002b2d2d7223 */ /* 0x180fe20000010807 */
[--C-:B------:R-:W-:Y:S01]  /*9db0*/  FFMA.FTZ R58, R80, R43, -R7.reuse ;  /* 0x0000002b503a7223 */ /* 0x100fe20000010807 */
[----:B--2---:R-:W-:Y:S01]  /*9dc0*/  FMNMX.FTZ R15, R34, R15, !PT ;  /* 0x0000000f220f7209 */ /* 0x004fe20007810000 */
[-CC-:B------:R-:W-:Y:S01]  /*9dd0*/  FFMA.FTZ R47, R47, R43.reuse, -R7.reuse ;  /* 0x0000002b2f2f7223 */ /* 0x180fe20000010807 */
[-CC-:B------:R-:W-:Y:S01]  /*9de0*/  FFMA.FTZ R84, R84, R43.reuse, -R7.reuse ;  /* 0x0000002b54547223 */ /* 0x180fe20000010807 */
[----:B------:R-:W-:Y:S01]  /*9df0*/  FFMA.FTZ R144, R144, R43, -R7 ;  /* 0x0000002b90907223 */ /* 0x000fe20000010807 */
[----:B-1----:R-:W-:Y:S01]  /*9e00*/  FMNMX.FTZ R15, R36, R15, !PT ;  /* 0x0000000f240f7209 */ /* 0x002fe20007810000 */
[----:B------:R-:W1:Y:S03]  /*9e10*/  MUFU.TANH R46, R46 ;  /* 0x0000002e002e7308 */ /* 0x000e660000002400 */
[----:B---3--:R-:W-:-:S04]  /*9e20*/  FMNMX.FTZ R33, R38, R15, !PT ;  /* 0x0000000f26217209 */ /* 0x008fc80007810000 */
[----:B----4-:R-:W-:Y:S01]  /*9e30*/  FMNMX.FTZ R33, R40, R33, !PT ;  /* 0x0000002128217209 */ /* 0x010fe20007810000 */
[----:B------:R-:W2:Y:S03]  /*9e40*/  MUFU.TANH R52, R52 ;  /* 0x0000003400347308 */ /* 0x000ea60000002400 */
[----:B0-----:R-:W-:-:S05]  /*9e50*/  FMNMX.FTZ R33, R44, R33, !PT ;  /* 0x000000212c217209 */ /* 0x001fca0007810000 */
        /* <DEDUP_REMOVED lines=12> */
[-CC-:B------:R-:W-:Y:S01]  /*9f20*/  FFMA.FTZ R132, R48, R43.reuse, -R7.reuse ;  /* 0x0000002b30847223 */ /* 0x180fe20000010807 */
[-CC-:B------:R-:W-:Y:S01]  /*9f30*/  FFMA.FTZ R134, R56, R43.reuse, -R7.reuse ;  /* 0x0000002b38867223 */ /* 0x180fe20000010807 */
[-CC-:B------:R-:W-:Y:S01]  /*9f40*/  FFMA.FTZ R48, R68, R43.reuse, -R7.reuse ;  /* 0x0000002b44307223 */ /* 0x180fe20000010807 */
[----:B------:R-:W2:Y:S01]  /*9f50*/  MUFU.TANH R70, R70 ;  /* 0x0000004600467308 */ /* 0x000ea20000002400 */
[----:B------:R-:W-:Y:S01]  /*9f60*/  HGMMA.64x64x16.F32.BF16 R88, R128, gdesc[UR4].tnspB, R88, gsb0 ;  /* 0x40e0000480587df0 */ /* 0x000fe20008001858 */
[----:B------:R-:W-:Y:S01]  /*9f70*/  UIADD3 UR6, UR10, 0x300, URZ ;  /* 0x000003000a067890 */ /* 0x000fe2000fffe03f */
[----:B------:R-:W-:Y:S01]  /*9f80*/  FFMA.FTZ R56, R76, R43, -R7 ;  /* 0x0000002b4c387223 */ /* 0x000fe20000010807 */
[----:B------:R-:W-:-:S04]  /*9f90*/  UMOV UR7, 0x40000040 ;  /* 0x4000004000077882 */ /* 0x000fc80000000000 */
[----:B------:R-:W3:Y:S08]  /*9fa0*/  MUFU.TANH R51, R51 ;  /* 0x0000003300337308 */ /* 0x000ef00000002400 */
[----:B------:R-:W4:Y:S08]  /*9fb0*/  MUFU.TANH R74, R74 ;  /* 0x0000004a004a7308 */ /* 0x000f300000002400 */
[----:B------:R0:W-:Y:S08]  /*9fc0*/  MUFU.EX2 R15, R6 ;  /* 0x00000006000f7308 */ /* 0x0001f00000000800 */
[----:B------:R-:W5:Y:S01]  /*9fd0*/  MUFU.TANH R53, R53 ;  /* 0x0000003500357308 */ /* 0x000f620000002400 */
[----:B0-----:R-:W-:-:S04]  /*9fe0*/  FMNMX.FTZ R6, R66, R35, !PT ;  /* 0x0000002342067209 */ /* 0x001fc80007810000 */
[----:B-1----:R-:W-:-:S03]  /*9ff0*/  FMNMX.FTZ R35, R49, R6, !PT ;  /* 0x0000000631237209 */ /* 0x002fc60007810000 */
[----:B------:R-:W0:Y:S01]  /*a000*/  MUFU.TANH R55, R55 ;  /* 0x0000003700377308 */ /* 0x000e220000002400 */
[----:B--2---:R-:W-:-:S04]  /*a010*/  FMNMX.FTZ R6, R70, R35, !PT ;  /* 0x0000002346067209 */ /* 0x004fc80007810000 */
[----:B---3--:R-:W-:-:S03]  /*a020*/  FMNMX.FTZ R35, R51, R6, !PT ;  /* 0x0000000633237209 */ /* 0x008fc60007810000 */
[----:B------:R-:W1:Y:S01]  /*a030*/  MUFU.TANH R57, R57 ;  /* 0x0000003900397308 */ /* 0x000e620000002400 */
[----:B----4-:R-:W-:-:S04]  /*a040*/  FMNMX.FTZ R6, R74, R35, !PT ;  /* 0x000000234a067209 */ /* 0x010fc80007810000 */
[----:B-----5:R-:W-:-:S03]  /*a050*/  FMNMX.FTZ R6, R53, R6, !PT ;  /* 0x0000000635067209 */ /* 0x020fc60007810000 */
        /* <DEDUP_REMOVED lines=11> */
[----:B------:R-:W-:Y:S02]  /*a110*/  UIADD3 UR6, UR10, 0x380, URZ ;  /* 0x000003800a067890 */ /* 0x000fe4000fffe03f */
[----:B-1----:R-:W-:Y:S01]  /*a120*/  FMNMX.FTZ R35, R86, R35, !PT ;  /* 0x0000002356237209 */ /* 0x002fe20007810000 */
[----:B------:R-:W-:Y:S02]  /*a130*/  UMOV UR7, 0x40000040 ;  /* 0x4000004000077882 */ /* 0x000fe40000000000 */
[----:B------:R-:W-:Y:S01]  /*a140*/  MUFU.EX2 R33, R39 ;  /* 0x0000002700217308 */ /* 0x000fe20000000800 */
[----:B--2---:R-:W-:Y:S01]  /*a150*/  FMNMX.FTZ R6, R142, R35, !PT ;  /* 0x000000238e067209 */ /* 0x004fe20007810000 */
[----:B------:R-:W-:-:S06]  /*a160*/  FFMA.FTZ R35, R62, R43, -R7 ;  /* 0x0000002b3e237223 */ /* 0x000fcc0000010807 */
[----:B------:R0:W-:Y:S01]  /*a170*/  MUFU.EX2 R39, R42 ;  /* 0x0000002a00277308 */ /* 0x0001e20000000800 */
[----:B------:R-:W1:Y:S07]  /*a180*/  SHFL.BFLY PT, R67, R6, 0x2, 0x1f ;  /* 0x0c401f0006437f89 */ /* 0x000e6e00000e0000 */
[----:B------:R-:W-:Y:S01]  /*a190*/  MUFU.EX2 R78, R78 ;  /* 0x0000004e004e7308 */ /* 0x000fe20000000800 */
[----:B0-----:R-:W-:-:S07]  /*a1a0*/  FFMA.FTZ R42, R64, R43, -R7 ;  /* 0x0000002b402a7223 */ /* 0x001fce0000010807 */
[----:B------:R-:W-:Y:S08]  /*a1b0*/  MUFU.EX2 R59, R59 ;  /* 0x0000003b003b7308 */ /* 0x000ff00000000800 */
[----:B------:R-:W0:Y:S01]  /*a1c0*/  MUFU.EX2 R9, R9 ;  /* 0x0000000900097308 */ /* 0x000e220000000800 */
[----:B-1----:R-:W-:Y:S01]  /*a1d0*/  FMNMX.FTZ R62, R6, R67, !PT ;  /* 0x00000043063e7209 */ /* 0x002fe20007810000 */
[----:B------:R-:W-:-:S04]  /*a1e0*/  FFMA.FTZ R67, R150, R43, -R7 ;  /* 0x0000002b96437223 */ /* 0x000fc80000010807 */
[----:B------:R-:W1:Y:S02]  /*a1f0*/  SHFL.BFLY PT, R69, R62, 0x1, 0x1f ;  /* 0x0c201f003e457f89 */ /* 0x000e6400000e0000 */
[----:B------:R-:W-:Y:S08]  /*a200*/  MUFU.EX2 R11, R11 ;  /* 0x0000000b000b7308 */ /* 0x000ff00000000800 */
[----:B------:R-:W2:Y:S01]  /*a210*/  MUFU.EX2 R61, R61 ;  /* 0x0000003d003d7308 */ /* 0x000ea20000000800 */
[----:B0-----:R-:W-:-:S07]  /*a220*/  F2FP.BF16.F32.PACK_AB R148, R9, R59 ;  /* 0x0000003b0994723e */ /* 0x001fce00000010ff */
[----:B------:R-:W-:Y:S01]  /*a230*/  MUFU.EX2 R13, R13 ;  /* 0x0000000d000d7308 */ /* 0x000fe20000000800 */
[----:B-1----:R-:W-:-:S07]  /*a240*/  FMNMX.FTZ R6, R62, R69, !PT ;  /* 0x000000453e067209 */ /* 0x002fce0007810000 */
[----:B------:R-:W-:Y:S01]  /*a250*/  MUFU.EX2 R20, R20 ;  /* 0x0000001400147308 */ /* 0x000fe20000000800 */
[----:B--2---:R-:W-:Y:S01]  /*a260*/  F2FP.BF16.F32.PACK_AB R150, R61, R11 ;  /* 0x0000000b3d96723e */ /* 0x004fe200000010ff */
        /* <DEDUP_REMOVED lines=9> */
[----:B------:R-:W-:Y:S01]  /*a300*/  HGMMA.64x64x16.F32.BF16 R88, R120, gdesc[UR4].tnspB, R88, gsb0 ;  /* 0x40e0000478587df0 */ /* 0x000fe20008001858 */
[----:B------:R-:W-:Y:S01]  /*a310*/  @!P1 LEA R21, R21, UR45, 0x3 ;  /* 0x0000002d15159c11 */ /* 0x000fe2000f8e18ff */
[----:B------:R-:W-:Y:S01]  /*a320*/  FFMA.FTZ R141, R31, R43, -R69 ;  /* 0x0000002b1f8d7223 */ /* 0x000fe20000010845 */
[----:B------:R-:W-:Y:S01]  /*a330*/  MUFU.EX2 R7, R7 ;  /* 0x0000000700077308 */ /* 0x000fe20000000800 */
[----:B------:R-:W-:-:S02]  /*a340*/  VIADD R31, R22, 0x9 ;  /* 0x00000009161f7836 */ /* 0x000fc40000000000 */
[-CC-:B------:R-:W-:Y:S01]  /*a350*/  FFMA.FTZ R151, R12, R43.reuse, -R69.reuse ;  /* 0x0000002b0c977223 */ /* 0x180fe20000010845 */
[----:B------:R-:W-:Y:S02]  /*a360*/  @!P1 VIADD R21, R21, 0x16840 ;  /* 0x0001684015159836 */ /* 0x000fe40000000000 */
[-CC-:B------:R-:W-:Y:S01]  /*a370*/  FFMA.FTZ R10, R14, R43.reuse, -R69.reuse ;  /* 0x0000002b0e0a7223 */ /* 0x180fe20000010845 */
[-CC-:B------:R-:W-:Y:S01]  /*a380*/  FFMA.FTZ R12, R24, R43.reuse, -R69.reuse ;  /* 0x0000002b180c7223 */ /* 0x180fe20000010845 */
[----:B------:R-:W-:Y:S01]  /*a390*/  SEL R31, R31, 0x9, !P2 ;  /* 0x000000091f1f7807 */ /* 0x000fe20005000000 */
[-C--:B------:R-:W-:Y:S01]  /*a3a0*/  FFMA.FTZ R147, R26, R43.reuse, -R69 ;  /* 0x0000002b1a937223 */ /* 0x080fe20000010845 */
[----:B------:R-:W0:Y:S01]  /*a3b0*/  MUFU.EX2 R8, R8 ;  /* 0x0000000800087308 */ /* 0x000e220000000800 */
[----:B------:R-:W-:Y:S01]  /*a3c0*/  @!P1 PRMT R21, RZ, 0x654, R21 ;  /* 0x00000654ff159816 */ /* 0x000fe20000000015 */
[----:B------:R-:W-:Y:S01]  /*a3d0*/  FFMA.FTZ R26, R36, R43, -R69 ;  /* 0x0000002b241a7223 */ /* 0x000fe20000010845 */
[----:B------:R-:W-:Y:S01]  /*a3e0*/  FFMA.FTZ R36, R78, R3, R59 ;  /* 0x000000034e247223 */ /* 0x000fe2000001003b */
[-CC-:B------:R-:W-:Y:S01]  /*a3f0*/  FFMA.FTZ R137, R38, R43.reuse, -R69.reuse ;  /* 0x0000002b26897223 */ /* 0x180fe20000010845 */
[-CC-:B------:R-:W-:Y:S01]  /*a400*/  FFMA.FTZ R14, R28, R43.reuse, -R69.reuse ;  /* 0x0000002b1c0e7223 */ /* 0x180fe20000010845 */
[-CC-:B------:R-:W-:Y:S01]  /*a410*/  FFMA.FTZ R24, R32, R43.reuse, -R69.reuse ;  /* 0x0000002b20187223 */ /* 0x180fe20000010845 */
[----:B------:R-:W-:Y:S01]  /*a420*/  FADD.FTZ R36, R9, R36 ;  /* 0x0000002409247221 */ /* 0x000fe20000010000 */
[----:B------:R-:W1:Y:S01]  /*a430*/  MUFU.EX2 R149, R149 ;  /* 0x0000009500957308 */ /* 0x000e620000000800 */
[-CC-:B------:R-:W-:Y:S01]  /*a440*/  FFMA.FTZ R143, R34, R43.reuse, -R69.reuse ;  /* 0x0000002b228f7223 */ /* 0x180fe20000010845 */
[-CC-:B------:R-:W-:Y:S01]  /*a450*/  FFMA.FTZ R28, R40, R43.reuse, -R69.reuse ;  /* 0x0000002b281c7223 */ /* 0x180fe20000010845 */
[----:B------:R-:W-:Y:S01]  /*a460*/  FADD.FTZ R36, R11, R36 ;  /* 0x000000240b247221 */ /* 0x000fe20000010000 */
[-CC-:B------:R-:W-:Y:S01]  /*a470*/  FFMA.FTZ R139, R44, R43.reuse, -R69.reuse ;  /* 0x0000002b2c8b7223 */ /* 0x180fe20000010845 */
[-CC-:B------:R-:W-:Y:S01]  /*a480*/  FFMA.FTZ R32, R46, R43.reuse, -R69.reuse ;  /* 0x0000002b2e207223 */ /* 0x180fe20000010845 */
[-CC-:B------:R-:W-:Y:S01]  /*a490*/  FFMA.FTZ R133, R52, R43.reuse, -R69.reuse ;  /* 0x0000002b34857223 */ /* 0x180fe20000010845 */
[----:B------:R-:W-:Y:S01]  /*a4a0*/  FADD.FTZ R36, R61, R36 ;  /* 0x000000243d247221 */ /* 0x000fe20000010000 */
        /* <DEDUP_REMOVED lines=12> */
[----:B------:R-:W-:Y:S01]  /*a570*/  F2FP.BF16.F32.PACK_AB R149, R149, R8 ;  /* 0x000000089595723e */ /* 0x000fe200000010ff */
[-CC-:B------:R-:W-:Y:S01]  /*a580*/  FFMA.FTZ R57, R57, R43.reuse, -R69.reuse ;  /* 0x0000002b39397223 */ /* 0x180fe20000010845 */
[-CC-:B------:R-:W-:Y:S01]  /*a590*/  FFMA.FTZ R82, R82, R43.reuse, -R69.reuse ;  /* 0x0000002b52527223 */ /* 0x180fe20000010845 */
[----:B------:R-:W-:Y:S01]  /*a5a0*/  FFMA.FTZ R86, R86, R43, -R69 ;  /* 0x0000002b56567223 */ /* 0x000fe20000010845 */
[----:B------:R-:W-:Y:S01]  /*a5b0*/  MUFU.EX2 R145, R145 ;  /* 0x0000009100917308 */ /* 0x000fe20000000800 */
[----:B--2---:R-:W-:Y:S01]  /*a5c0*/  FADD.FTZ R3, R151, R38 ;  /* 0x0000002697037221 */ /* 0x004fe20000010000 */
[C---:B------:R-:W-:Y:S01]  /*a5d0*/  ISETP.GT.AND P2, PT, R0.reuse, UR23, PT ;  /* 0x0000001700007c0c */ /* 0x040fe2000bf44270 */
[----:B------:R-:W-:-:S05]  /*a5e0*/  VIADD R0, R0, 0xffffffff ;  /* 0xffffffff00007836 */ /* 0x000fca0000000000 */
[----:B------:R-:W-:Y:S01]  /*a5f0*/  MUFU.EX2 R12, R12 ;  /* 0x0000000c000c7308 */ /* 0x000fe20000000800 */
[C---:B0-----:R-:W-:Y:S01]  /*a600*/  FADD.FTZ R38, R10.reuse, R3 ;  /* 0x000000030a267221 */ /* 0x041fe20000010000 */
[----:B------:R-:W-:Y:S01]  /*a610*/  FADD.FTZ R3, R13, R36 ;  /* 0x000000240d037221 */ /* 0x000fe20000010000 */
[----:B------:R-:W-:Y:S01]  /*a620*/  F2FP.BF16.F32.PACK_AB R151, R10, R151 ;  /* 0x000000970a97723e */ /* 0x000fe200000010ff */
[----:B------:R-:W-:-:S04]  /*a630*/  FFMA.FTZ R36, R49, R43, -R69 ;  /* 0x0000002b31247223 */ /* 0x000fc80000010845 */
[----:B------:R-:W-:Y:S08]  /*a640*/  MUFU.EX2 R63, R63 ;  /* 0x0000003f003f7308 */ /* 0x000ff00000000800 */
[----:B------:R-:W-:Y:S08]  /*a650*/  MUFU.EX2 R147, R147 ;  /* 0x0000009300937308 */ /* 0x000ff00000000800 */
[----:B------:R-:W0:Y:S01]  /*a660*/  MUFU.EX2 R27, R27 ;  /* 0x0000001b001b7308 */ /* 0x000e220000000800 */
[----:B------:R-:W-:-:S02]  /*a670*/  WARPGROUP.DEPBAR.LE gsb0, 0x0 ;  /* 0x00008000000079c5 */ /* 0x000fc40000010000 */
[----:B------:R1:W-:Y:S06]  /*a680*/  BAR.ARV R31, 0x100 ;  /* 0x0004001f0000751d */ /* 0x0003ec0000002000 */
[----:B------:R2:W-:Y:S01]  /*a690*/  @!P1 SYNCS.ARRIVE.TRANS64.RED.A1T0 RZ, [R21+URZ], RZ ;  /* 0x000000ff15ff99a7 */ /* 0x0005e2000810043f */
[----:B------:R-:W3:Y:S01]  /*a6a0*/  MUFU.EX2 R14, R14 ;  /* 0x0000000e000e7308 */ /* 0x000ee20000000800 */
[-C--:B------:R-:W-:Y:S01]  /*a6b0*/  FMUL.FTZ R90, R90, R7.reuse ;  /* 0x000000075a5a7220 */ /* 0x080fe20000410000 */
[-C--:B------:R-:W-:Y:S01]  /*a6c0*/  FMUL.FTZ R91, R91, R7.reuse ;  /* 0x000000075b5b7220 */ /* 0x080fe20000410000 */
[-C--:B------:R-:W-:Y:S01]  /*a6d0*/  FMUL.FTZ R94, R94, R7.reuse ;  /* 0x000000075e5e7220 */ /* 0x080fe20000410000 */
[-C--:B------:R-:W-:Y:S01]  /*a6e0*/  FMUL.FTZ R95, R95, R7.reuse ;  /* 0x000000075f5f7220 */ /* 0x080fe20000410000 */
[-C--:B------:R-:W-:Y:S01]  /*a6f0*/  FMUL.FTZ R98, R98, R7.reuse ;  /* 0x0000000762627220 */ /* 0x080fe20000410000 */
[-C--:B------:R-:W-:Y:S01]  /*a700*/  FMUL.FTZ R99, R99, R7.reuse ;  /* 0x0000000763637220 */ /* 0x080fe20000410000 */
[----:B--2---:R-:W-:Y:S01]  /*a710*/  IMAD.U32 R21, RZ, RZ, UR24 ;  /* 0x00000018ff157e24 */ /* 0x004fe2000f8e00ff */
[----:B------:R-:W2:Y:S01]  /*a720*/  MUFU.EX2 R25, R25 ;  /* 0x0000001900197308 */ /* 0x000ea20000000800 */
[----:B------:R-:W-:Y:S01]  /*a730*/  UMOV UR24, UR37 ;  /* 0x0000002500187c82 */ /* 0x000fe20008000000 */
[-C--:B------:R-:W-:Y:S01]  /*a740*/  FMUL.FTZ R102, R102, R7.reuse ;  /* 0x0000000766667220 */ /* 0x080fe20000410000 */
[-C--:B------:R-:W-:Y:S01]  /*a750*/  FMUL.FTZ R103, R103, R7.reuse ;  /* 0x0000000767677220 */ /* 0x080fe20000410000 */
[----:B------:R-:W-:Y:S01]  /*a760*/  @!P1 LEA R21, R21, UR45, 0x3 ;  /* 0x0000002d15159c11 */ /* 0x000fe2000f8e18ff */
[-C--:B------:R-:W-:Y:S01]  /*a770*/  FMUL.FTZ R106, R106, R7.reuse ;  /* 0x000000076a6a7220 */ /* 0x080fe20000410000 */
[-C--:B------:R-:W-:Y:S01]  /*a780*/  FMUL.FTZ R107, R107, R7.reuse ;  /* 0x000000076b6b7220 */ /* 0x080fe20000410000 */
[----:B------:R-:W-:Y:S01]  /*a790*/  FMUL.FTZ R110, R110, R7 ;  /* 0x000000076e6e7220 */ /* 0x000fe20000410000 */
[----:B------:R-:W4:Y:S01]  /*a7a0*/  MUFU.EX2 R141, R141 ;  /* 0x0000008d008d7308 */ /* 0x000f220000000800 */
[----:B------:R-:W-:-:S02]  /*a7b0*/  @!P1 VIADD R21, R21, 0x16860 ;  /* 0x0001686015159836 */ /* 0x000fc40000000000 */
[-C--:B------:R-:W-:Y:S01]  /*a7c0*/  FMUL.FTZ R111, R111, R7.reuse ;  /* 0x000000076f6f7220 */ /* 0x080fe20000410000 */
[-C--:B------:R-:W-:Y:S01]  /*a7d0*/  FMUL.FTZ R114, R114, R7.reuse ;  /* 0x0000000772727220 */ /* 0x080fe20000410000 */
[-C--:B------:R-:W-:Y:S01]  /*a7e0*/  FMUL.FTZ R115, R115, R7.reuse ;  /* 0x0000000773737220 */ /* 0x080fe20000410000 */
[-C--:B------:R-:W-:Y:S01]  /*a7f0*/  FMUL.FTZ R118, R118, R7.reuse ;  /* 0x0000000776767220 */ /* 0x080fe20000410000 */
[----:B------:R-:W-:Y:S01]  /*a800*/  @!P1 PRMT R21, RZ, 0x654, R21 ;  /* 0x00000654ff159816 */ /* 0x000fe20000000015 */
[----:B------:R-:W-:Y:S01]  /*a810*/  FMUL.FTZ R119, R119, R7 ;  /* 0x0000000777777220 */ /* 0x000fe20000410000 */
[----:B------:R-:W5:Y:S01]  /*a820*/  MUFU.EX2 R29, R29 ;  /* 0x0000001d001d7308 */ /* 0x000f620000000800 */
[----:B0-----:R-:W-:Y:S01]  /*a830*/  F2FP.BF16.F32.PACK_AB R146, R27, R63 ;  /* 0x0000003f1b92723e */ /* 0x001fe200000010ff */
[----:B------:R0:W-:Y:S01]  /*a840*/  @!P1 SYNCS.ARRIVE.TRANS64.RED.A1T0 RZ, [R21+URZ], RZ ;  /* 0x000000ff15ff99a7 */ /* 0x0001e2000810043f */
[-C--:B------:R-:W-:Y:S01]  /*a850*/  FMUL.FTZ R88, R88, R78.reuse ;  /* 0x0000004e58587220 */ /* 0x080fe20000410000 */
[-C--:B------:R-:W-:Y:S01]  /*a860*/  FMUL.FTZ R89, R89, R78.reuse ;  /* 0x0000004e59597220 */ /* 0x080fe20000410000 */
[-C--:B------:R-:W-:Y:S01]  /*a870*/  FMUL.FTZ R92, R92, R78.reuse ;  /* 0x0000004e5c5c7220 */ /* 0x080fe20000410000 */
[-C--:B------:R-:W-:Y:S01]  /*a880*/  FMUL.FTZ R93, R93, R78.reuse ;  /* 0x0000004e5d5d7220 */ /* 0x080fe20000410000 */
[-C--:B------:R-:W-:Y:S01]  /*a890*/  FMUL.FTZ R96, R96, R78.reuse ;  /* 0x0000004e60607220 */ /* 0x080fe20000410000 */
[----:B------:R-:W1:Y:S01]  /*a8a0*/  MUFU.EX2 R24, R24 ;  /* 0x0000001800187308 */ /* 0x000e620000000800 */
[-C--:B------:R-:W-:Y:S01]  /*a8b0*/  FMUL.FTZ R97, R97, R78.reuse ;  /* 0x0000004e61617220 */ /* 0x080fe20000410000 */
[----:B0-----:R-:W-:Y:S01]  /*a8c0*/  FADD.FTZ R21, R145, R38 ;  /* 0x0000002691157221 */ /* 0x001fe20000010000 */
[----:B------:R-:W-:Y:S01]  /*a8d0*/  FADD.FTZ R38, R20, R3 ;  /* 0x0000000314267221 */ /* 0x000fe20000010000 */
[----:B------:R-:W-:Y:S01]  /*a8e0*/  F2FP.BF16.F32.PACK_AB R145, R12, R145 ;  /* 0x000000910c91723e */ /* 0x000fe200000010ff */
[-C--:B------:R-:W-:Y:S01]  /*a8f0*/  FMUL.FTZ R100, R100, R78.reuse ;  /* 0x0000004e64647220 */ /* 0x080fe20000410000 */
[----:B------:R-:W-:Y:S01]  /*a900*/  FADD.FTZ R40, R12, R21 ;  /* 0x000000150c287221 */ /* 0x000fe20000010000 */
[----:B------:R-:W-:Y:S01]  /*a910*/  FADD.FTZ R44, R63, R38 ;  /* 0x000000263f2c7221 */ /* 0x000fe20000010000 */
[----:B------:R-:W0:Y:S01]  /*a920*/  MUFU.EX2 R143, R143 ;  /* 0x0000008f008f7308 */ /* 0x000e220000000800 */
[----:B------:R-:W-:Y:S01]  /*a930*/  FFMA.FTZ R38, R51, R43, -R69 ;  /* 0x0000002b33267223 */ /* 0x000fe20000010845 */
[----:B------:R-:W-:Y:S01]  /*a940*/  FADD.FTZ R3, R147, R40 ;  /* 0x0000002893037221 */ /* 0x000fe20000010000 */
[----:B------:R-:W-:Y:S01]  /*a950*/  FADD.FTZ R44, R27, R44 ;  /* 0x0000002c1b2c7221 */ /* 0x000fe20000010000 */
[C---:B---3--:R-:W-:Y:S01]  /*a960*/  F2FP.BF16.F32.PACK_AB R147, R14.reuse, R147 ;  /* 0x000000930e93723e */ /* 0x048fe200000010ff */
[-C--:B------:R-:W-:Y:S01]  /*a970*/  FMUL.FTZ R101, R101, R78.reuse ;  /* 0x0000004e65657220 */ /* 0x080fe20000410000 */
[----:B------:R-:W-:Y:S01]  /*a980*/  FADD.FTZ R40, R14, R3 ;  /* 0x000000030e287221 */ /* 0x000fe20000010000 */
[----:B--2---:R-:W-:Y:S01]  /*a990*/  FADD.FTZ R44, R25, R44 ;  /* 0x0000002c192c7221 */ /* 0x004fe20000010000 */
[----:B------:R-:W2:Y:S01]  /*a9a0*/  MUFU.EX2 R30, R30 ;  /* 0x0000001e001e7308 */ /* 0x000ea20000000800 */
[-C--:B------:R-:W-:Y:S01]  /*a9b0*/  FMUL.FTZ R104, R104, R78.reuse ;  /* 0x0000004e68687220 */ /* 0x080fe20000410000 */
[----:B----4-:R-:W-:Y:S01]  /*a9c0*/  FADD.FTZ R3, R141, R40 ;  /* 0x000000288d037221 */ /* 0x010fe20000010000 */
[----:B-----5:R-:W-:Y:S01]  /*a9d0*/  FADD.FTZ R44, R29, R44 ;  /* 0x0000002c1d2c7221 */ /* 0x020fe20000010000 */
[C---:B-1----:R-:W-:Y:S01]  /*a9e0*/  F2FP.BF16.F32.PACK_AB R141, R24.reuse, R141 ;  /* 0x0000008d188d723e */ /* 0x042fe200000010ff */
[-C--:B------:R-:W-:Y:S01]  /*a9f0*/  FMUL.FTZ R105, R105, R78.reuse ;  /* 0x0000004e69697220 */ /* 0x080fe20000410000 */
[----:B------:R-:W-:Y:S01]  /*aa00*/  FADD.FTZ R40, R24, R3 ;  /* 0x0000000318287221 */ /* 0x000fe20000010000 */
[----:B------:R-:W-:Y:S01]  /*aa10*/  FADD.FTZ R21, R15, R44 ;  /* 0x0000002c0f157221 */ /* 0x000fe20000010000 */
[----:B------:R-:W1:Y:S01]  /*aa20*/  MUFU.EX2 R26, R26 ;  /* 0x0000001a001a7308 */ /* 0x000e620000000800 */
[-CC-:B------:R-:W-:Y:S01]  /*aa30*/  FFMA.FTZ R3, R140, R43.reuse, -R69.reuse ;  /* 0x0000002b8c037223 */ /* 0x180fe20000010845 */
[----:B0-----:R-:W-:Y:S01]  /*aa40*/  FADD.FTZ R31, R143, R40 ;  /* 0x000000288f1f7221 */ /* 0x001fe20000010000 */
[----:B------:R-:W-:Y:S01]  /*aa50*/  FFMA.FTZ R69, R142, R43, -R69 ;  /* 0x0000002b8e457223 */ /* 0x000fe20000010845 */
[----:B------:R-:W-:Y:S01]  /*aa60*/  F2FP.BF16.F32.PACK_AB R140, R29, R25 ;  /* 0x000000191d8c723e */ /* 0x000fe200000010ff */
[-C--:B------:R-:W-:Y:S01]  /*aa70*/  FMUL.FTZ R108, R108, R78.reuse ;  /* 0x0000004e6c6c7220 */ /* 0x080fe20000410000 */
[-C--:B------:R-:W-:Y:S01]  /*aa80*/  FMUL.FTZ R109, R109, R78.reuse ;  /* 0x0000004e6d6d7220 */ /* 0x080fe20000410000 */
[-C--:B------:R-:W-:Y:S01]  /*aa90*/  FMUL.FTZ R112, R112, R78.reuse ;  /* 0x0000004e70707220 */ /* 0x080fe20000410000 */
[----:B------:R-:W0:Y:S01]  /*aaa0*/  MUFU.EX2 R136, R136 ;  /* 0x0000008800887308 */ /* 0x000e220000000800 */
[C---:B--2---:R-:W-:Y:S01]  /*aab0*/  FADD.FTZ R21, R30.reuse, R21 ;  /* 0x000000151e157221 */ /* 0x044fe20000010000 */
[----:B------:R-:W-:Y:S01]  /*aac0*/  F2FP.BF16.F32.PACK_AB R142, R30, R15 ;  /* 0x0000000f1e8e723e */ /* 0x000fe200000010ff */
[-C--:B------:R-:W-:Y:S01]  /*aad0*/  FMUL.FTZ R113, R113, R78.reuse ;  /* 0x0000004e71717220 */ /* 0x080fe20000410000 */
[-C--:B------:R-:W-:Y:S01]  /*aae0*/  FMUL.FTZ R116, R116, R78.reuse ;  /* 0x0000004e74747220 */ /* 0x080fe20000410000 */
[----:B------:R-:W-:Y:S01]  /*aaf0*/  FMUL.FTZ R117, R117, R78 ;  /* 0x0000004e75757220 */ /* 0x000fe20000410000 */
[----:B------:R-:W-:-:S02]  /*ab00*/  IMAD.MOV.U32 R7, RZ, RZ, R4 ;  /* 0x000000ffff077224 */ /* 0x000fc400078e0004 */
[----:B------:R-:W2:Y:S01]  /*ab10*/  MUFU.EX2 R137, R137 ;  /* 0x0000008900897308 */ /* 0x000ea20000000800 */
[C---:B-1----:R-:W-:Y:S01]  /*ab20*/  FADD.FTZ R40, R26.reuse, R31 ;  /* 0x0000001f1a287221 */ /* 0x042fe20000010000 */
[----:B------:R-:W-:-:S06]  /*ab30*/  F2FP.BF16.F32.PACK_AB R143, R26, R143 ;  /* 0x0000008f1a8f723e */ /* 0x000fcc00000010ff */
[----:B------:R-:W1:Y:S01]  /*ab40*/  MUFU.EX2 R28, R28 ;  /* 0x0000001c001c7308 */ /* 0x000e620000000800 */
[----:B0-----:R-:W-:Y:S01]  /*ab50*/  FADD.FTZ R44, R136, R21 ;  /* 0x00000015882c7221 */ /* 0x001fe20000010000 */
[----:B------:R-:W-:-:S03]  /*ab60*/  F2FP.BF16.F32.PACK_AB R136, R33, R136 ;  /* 0x000000882188723e */ /* 0x000fc600000010ff */
[----:B------:R-:W-:-:S03]  /*ab70*/  FADD.FTZ R11, R33, R44 ;  /* 0x0000002c210b7221 */ /* 0x000fc60000010000 */
[----:B------:R-:W-:Y:S01]  /*ab80*/  MUFU.EX2 R138, R138 ;  /* 0x0000008a008a7308 */ /* 0x000fe20000000800 */
[----:B--2---:R-:W-:-:S07]  /*ab90*/  FADD.FTZ R9, R137, R40 ;  /* 0x0000002889097221 */ /* 0x004fce0000010000 */
[----:B------:R-:W0:Y:S01]  /*aba0*/  MUFU.EX2 R139, R139 ;  /* 0x0000008b008b7308 */ /* 0x000e220000000800 */
[C---:B-1----:R-:W-:Y:S01]  /*abb0*/  FADD.FTZ R40, R28.reuse, R9 ;  /* 0x000000091c287221 */ /* 0x042fe20000010000 */
[----:B------:R-:W-:-:S06]  /*abc0*/  F2FP.BF16.F32.PACK_AB R137, R28, R137 ;  /* 0x000000891c89723e */ /* 0x000fcc00000010ff */
[----:B------:R-:W1:Y:S08]  /*abd0*/  MUFU.EX2 R32, R32 ;  /* 0x0000002000207308 */ /* 0x000e700000000800 */
[----:B------:R-:W-:Y:S01]  /*abe0*/  MUFU.EX2 R132, R132 ;  /* 0x0000008400847308 */ /* 0x000fe20000000800 */
[----:B0-----:R-:W-:-:S07]  /*abf0*/  FADD.FTZ R9, R139, R40 ;  /* 0x000000288b097221 */ /* 0x001fce0000010000 */
[----:B------:R-:W0:Y:S01]  /*ac00*/  MUFU.EX2 R133, R133 ;  /* 0x0000008500857308 */ /* 0x000e220000000800 */
[C---:B-1----:R-:W-:Y:S01]  /*ac10*/  FADD.FTZ R10, R32.reuse, R9 ;  /* 0x00000009200a7221 */ /* 0x042fe20000010000 */
[----:B------:R-:W-:-:S06]  /*ac20*/  F2FP.BF16.F32.PACK_AB R139, R32, R139 ;  /* 0x0000008b208b723e */ /* 0x000fcc00000010ff */
[----:B------:R-:W-:Y:S08]  /*ac30*/  MUFU.EX2 R37, R37 ;  /* 0x0000002500257308 */ /* 0x000ff00000000800 */
[----:B------:R-:W1:Y:S01]  /*ac40*/  MUFU.EX2 R34, R34 ;  /* 0x0000002200227308 */ /* 0x000e620000000800 */
[----:B0-----:R-:W-:-:S07]  /*ac50*/  FADD.FTZ R9, R133, R10 ;  /* 0x0000000a85097221 */ /* 0x001fce0000010000 */
[----:B------:R0:W-:Y:S08]  /*ac60*/  MUFU.EX2 R5, R144 ;  /* 0x0000009000057308 */ /* 0x0001f00000000800 */
[----:B------:R-:W2:Y:S01]  /*ac70*/  MUFU.EX2 R134, R134 ;  /* 0x0000008600867308 */ /* 0x000ea20000000800 */
[----:B0-----:R-:W-:Y:S01]  /*ac80*/  F2FP.BF16.F32.PACK_AB R144, R20, R13 ;  /* 0x0000000d1490723e */ /* 0x001fe200000010ff */
[----:B------:R-:W-:Y:S01]  /*ac90*/  FADD.FTZ R20, R138, R11 ;  /* 0x0000000b8a147221 */ /* 0x000fe20000010000 */
[----:B-1----:R-:W-:Y:S01]  /*aca0*/  FADD.FTZ R10, R34, R9 ;  /* 0x00000009220a7221 */ /* 0x002fe20000010000 */
[----:B------:R-:W-:-:S02]  /*acb0*/  F2FP.BF16.F32.PACK_AB R138, R39, R138 ;  /* 0x0000008a278a723e */ /* 0x000fc400000010ff */
[----:B------:R-:W-:Y:S01]  /*acc0*/  FADD.FTZ R11, R39, R20 ;  /* 0x00000014270b7221 */ /* 0x000fe20000010000 */
[----:B------:R-:W-:Y:S01]  /*acd0*/  F2FP.BF16.F32.PACK_AB R133, R34, R133 ;  /* 0x000000852285723e */ /* 0x000fe200000010ff */
[----:B------:R-:W0:Y:S02]  /*ace0*/  MUFU.EX2 R135, R135 ;  /* 0x0000008700877308 */ /* 0x000e240000000800 */
[----:B------:R-:W-:Y:S01]  /*acf0*/  FADD.FTZ R12, R132, R11 ;  /* 0x0000000b840c7221 */ /* 0x000fe20000010000 */
[----:B------:R-:W-:-:S03]  /*ad00*/  F2FP.BF16.F32.PACK_AB R132, R37, R132 ;  /* 0x000000842584723e */ /* 0x000fc600000010ff */
[----:B------:R-:W-:Y:S02]  /*ad10*/  FADD.FTZ R11, R37, R12 ;  /* 0x0000000c250b7221 */ /* 0x000fe40000010000 */
[----:B------:R-:W1:Y:S02]  /*ad20*/  MUFU.EX2 R41, R41 ;  /* 0x0000002900297308 */ /* 0x000e640000000800 */
[----:B--2---:R-:W-:-:S06]  /*ad30*/  FADD.FTZ R12, R134, R11 ;  /* 0x0000000b860c7221 */ /* 0x004fcc0000010000 */
        /* <DEDUP_REMOVED lines=42> */
[----:B------:R-:W-:Y:S01]  /*afe0*/  MUFU.EX2 R58, R58 ;  /* 0x0000003a003a7308 */ /* 0x000fe20000000800 */
[----:B--2---:R-:W-:-:S07]  /*aff0*/  F2FP.BF16.F32.PACK_AB R126, R45, R56 ;  /* 0x000000382d7e723e */ /* 0x004fce00000010ff */
[----:B------:R-:W1:Y:S01]  /*b000*/  MUFU.EX2 R121, R82 ;  /* 0x0000005200797308 */ /* 0x000e620000000800 */
[C---:B0-----:R-:W-:Y:S01]  /*b010*/  FADD.FTZ R2, R57.reuse, R2 ;  /* 0x0000000239027221 */ /* 0x041fe20000010000 */
[----:B------:R-:W-:-:S06]  /*b020*/  F2FP.BF16.F32.PACK_AB R127, R57, R127 ;  /* 0x0000007f397f723e */ /* 0x000fcc00000010ff */
[----:B------:R-:W0:Y:S08]  /*b030*/  MUFU.EX2 R47, R47 ;  /* 0x0000002f002f7308 */ /* 0x000e300000000800 */
[----:B------:R2:W3:Y:S01]  /*b040*/  MUFU.EX2 R13, R3 ;  /* 0x00000003000d7308 */ /* 0x0004e20000000800 */
[----:B-1----:R-:W-:-:S07]  /*b050*/  FADD.FTZ R2, R121, R2 ;  /* 0x0000000279027221 */ /* 0x002fce0000010000 */
[----:B------:R-:W1:Y:S01]  /*b060*/  MUFU.EX2 R62, R84 ;  /* 0x00000054003e7308 */ /* 0x000e620000000800 */
[----:B--2---:R-:W-:Y:S01]  /*b070*/  FADD.FTZ R3, R45, R10 ;  /* 0x0000000a2d037221 */ /* 0x004fe20000010000 */
[----:B0-----:R-:W-:-:S03]  /*b080*/  F2FP.BF16.F32.PACK_AB R120, R47, R58 ;  /* 0x0000003a2f78723e */ /* 0x001fc600000010ff */
[----:B------:R-:W-:-:S03]  /*b090*/  FADD.FTZ R10, R58, R3 ;  /* 0x000000033a0a7221 */ /* 0x000fc60000010000 */
[----:B------:R-:W0:Y:S01]  /*b0a0*/  MUFU.EX2 R123, R86 ;  /* 0x00000056007b7308 */ /* 0x000e220000000800 */
[----:B------:R-:W-:Y:S01]  /*b0b0*/  FADD.FTZ R3, R47, R10 ;  /* 0x0000000a2f037221 */ /* 0x000fe20000010000 */
[C---:B---3--:R-:W-:Y:S01]  /*b0c0*/  FADD.FTZ R2, R13.reuse, R2 ;  /* 0x000000020d027221 */ /* 0x048fe20000010000 */
[----:B------:R-:W-:-:S05]  /*b0d0*/  F2FP.BF16.F32.PACK_AB R121, R13, R121 ;  /* 0x000000790d79723e */ /* 0x000fca00000010ff */
[----:B------:R-:W2:Y:S01]  /*b0e0*/  MUFU.EX2 R69, R69 ;  /* 0x0000004500457308 */ /* 0x000ea20000000800 */
[----:B-1----:R-:W-:Y:S01]  /*b0f0*/  FADD.FTZ R8, R62, R3 ;  /* 0x000000033e087221 */ /* 0x002fe20000010000 */
[----:B------:R-:W-:-:S03]  /*b100*/  F2FP.BF16.F32.PACK_AB R122, R5, R62 ;  /* 0x0000003e057a723e */ /* 0x000fc600000010ff */
[----:B------:R-:W-:Y:S01]  /*b110*/  FADD.FTZ R3, R5, R8 ;  /* 0x0000000805037221 */ /* 0x000fe20000010000 */
[----:B------:R-:W-:Y:S02]  /*b120*/  IMAD.MOV.U32 R5, RZ, RZ, R6 ;  /* 0x000000ffff057224 */ /* 0x000fe400078e0006 */
[----:B0-----:R-:W-:-:S04]  /*b130*/  FADD.FTZ R2, R123, R2 ;  /* 0x000000027b027221 */ /* 0x001fc80000010000 */
[C---:B--2---:R-:W-:Y:S01]  /*b140*/  FADD.FTZ R2, R69.reuse, R2 ;  /* 0x0000000245027221 */ /* 0x044fe20000010000 */
[----:B------:R-:W-:Y:S01]  /*b150*/  F2FP.BF16.F32.PACK_AB R123, R69, R123 ;  /* 0x0000007b457b723e */ /* 0x000fe200000010ff */
[----:B------:R-:W-:Y:S06]  /*b160*/  @P2 BRA `(.L_x_13732) ;  /* 0xffffffd800e42947 */ /* 0x000fec000383ffff */
.L_x_13723:
        /* <DEDUP_REMOVED lines=9> */
.L_x_13750:
        /* <DEDUP_REMOVED lines=9> */
.L_x_13735:
[----:B------:R-:W-:Y:S01]  /*b290*/  ULEA UR6, UR37, UR45, 0x3 ;  /* 0x0000002d25067291 */ /* 0x000fe2000f8e183f */
[----:B------:R-:W-:-:S05]  /*b2a0*/  IMAD.U32 R4, RZ, RZ, UR46 ;  /* 0x0000002eff047e24 */ /* 0x000fca000f8e00ff */
[----:B------:R-:W-:-:S04]  /*b2b0*/  SHF.L.U32 R4, R4, 0x1f, RZ ;  /* 0x0000001f04047819 */ /* 0x000fc800000006ff */
[----:B------:R0:W1:Y:S01]  /*b2c0*/  SYNCS.PHASECHK.TRANS64.TRYWAIT P2, [UR6+0x16830], R4 ;  /* 0x01683004ff0075a7 */ /* 0x0000620008040146 */
[----:B------:R-:W-:Y:S05]  /*b2d0*/  @!P0 BRA `(.L_x_13736) ;  /* 0x0000000000048947 */ /* 0x000fea0003800000 */
[----:B------:R-:W-:Y:S01]  /*b2e0*/  BPT.TRAP 0x1 ;  /* 0x000000040000795c */ /* 0x000fe20000300000 */
.L_x_13736:
[----:B-1----:R-:W-:Y:S05]  /*b2f0*/  @P2 BRA `(.L_x_13734) ;  /* 0x0000000000082947 */ /* 0x002fea0003800000 */
[----:B------:R-:W1:Y:S02]  /*b300*/  SYNCS.PHASECHK.TRANS64.TRYWAIT P2, [UR6+0x16830], R4 ;  /* 0x01683004ff0075a7 */ /* 0x000e640008040146 */
[----:B-1----:R-:W-:Y:S05]  /*b310*/  @!P2 BRA `(.L_x_13737) ;  /* 0x000000b0003ca947 */ /* 0x002fea0003800000 */
.L_x_13734:
        /* <DEDUP_REMOVED lines=25> */
.L_x_13739:
[----:B------:R-:W-:Y:S01]  /*b4b0*/  ULEA UR6, UR25, UR45, 0x3 ;  /* 0x0000002d19067291 */ /* 0x000fe2000f8e183f */
[----:B------:R-:W-:-:S05]  /*b4c0*/  IMAD.U32 R4, RZ, RZ, UR26 ;  /* 0x0000001aff047e24 */ /* 0x000fca000f8e00ff */
[----:B------:R-:W-:-:S04]  /*b4d0*/  SHF.L.U32 R4, R4, 0x1f, RZ ;  /* 0x0000001f04047819 */ /* 0x000fc800000006ff */
[----:B------:R0:W1:Y:S01]  /*b4e0*/  SYNCS.PHASECHK.TRANS64.TRYWAIT P2, [UR6+0x16850], R4 ;  /* 0x01685004ff0075a7 */ /* 0x0000620008040146 */
[----:B------:R-:W-:Y:S05]  /*b4f0*/  @!P0 BRA `(.L_x_13740) ;  /* 0x0000000000048947 */ /* 0x000fea0003800000 */
[----:B------:R-:W-:Y:S01]  /*b500*/  BPT.TRAP 0x1 ;  /* 0x000000040000795c */ /* 0x000fe20000300000 */
.L_x_13740:
[----:B-1----:R-:W-:Y:S05]  /*b510*/  @P2 BRA `(.L_x_13738) ;  /* 0x0000000000082947 */ /* 0x002fea0003800000 */
[----:B------:R-:W1:Y:S02]  /*b520*/  SYNCS.PHASECHK.TRANS64.TRYWAIT P2, [UR6+0x16850], R4 ;  /* 0x01685004ff0075a7 */ /* 0x000e640008040146 */
[----:B-1----:R-:W-:Y:S05]  /*b530*/  @!P2 BRA `(.L_x_13741) ;  /* 0x000000ac00cca947 */ /* 0x002fea0003800000 */
.L_x_13738:
[----:B------:R-:W-:Y:S01]  /*b540*/  UIADD3 UR6, UR45, 0x400, URZ ;  /* 0x000004002d067890 */ /* 0x000fe2000fffe03f */
[----:B------:R-:W-:Y:S01]  /*b550*/  WARPGROUP.ARRIVE ;  /* 0x00000000000079c5 */ /* 0x000fe20000000000 */
[----:B------:R-:W-:Y:S01]  /*b560*/  UMOV UR7, 0x40000040 ;  /* 0x4000004000077882 */ /* 0x000fe20000000000 */
[----:B------:R-:W-:Y:S01]  /*b570*/  PLOP3.LUT P2, PT, PT, PT, UP0, 0x80, 0x0 ;  /* 0x000000000000781c */ /* 0x000fe20003f4f008 */
[----:B------:R-:W-:Y:S01]  /*b580*/  USHF.R.U32.HI UR6, URZ, 0x4, UR6 ;  /* 0x000000043f067899 */ /* 0x000fe20008011606 */
[----:B------:R-:W-:Y:S01]  /*b590*/  FMUL.FTZ R21, R33, UR24 ;  /* 0x0000001821157c20 */ /* 0x000fe20008410000 */
[----:B------:R-:W-:Y:S02]  /*b5a0*/  IMAD.U32 R33, RZ, RZ, UR37 ;  /* 0x00000025ff217e24 */ /* 0x000fe4000f8e00ff */
[----:B------:R-:W-:Y:S01]  /*b5b0*/  FMUL.FTZ R15, R32, UR24 ;  /* 0x00000018200f7c20 */ /* 0x000fe20008410000 */
[----:B------:R-:W-:Y:S01]  /*b5c0*/  ULOP3.LUT UR6, UR6, 0x3fff, URZ, 0xc0, !UPT ;  /* 0x00003fff06067892 */ /* 0x000fe2000f8ec03f */
[----:B01----:R-:W-:Y:S01]  /*b5d0*/  FMUL.FTZ R4, R24, UR24 ;  /* 0x0000001818047c20 */ /* 0x003fe20008410000 */
[----:B------:R-:W-:Y:S01]  /*b5e0*/  FMUL.FTZ R8, R27, UR24 ;  /* 0x000000181b087c20 */ /* 0x000fe20008410000 */
[----:B------:R-:W-:Y:S01]  /*b5f0*/  @!P1 LEA R33, R33, UR45, 0x3 ;  /* 0x0000002d21219c11 */ /* 0x000fe2000f8e18ff */
        /* <DEDUP_REMOVED lines=8> */
[----:B------:R-:W-:Y:S01]  /*b680*/  @!P1 VIADD R33, R33, 0x16840 ;  /* 0x0001684021219836 */ /* 0x000fe20000000000 */
        /* <DEDUP_REMOVED lines=63> */
[----:B------:R-:W1:Y:S08]  /*ba80*/  MUFU.TANH R9, R9 ;  /* 0x0000000900097308 */ /* 0x000e700000002400 */
[----:B------:R-:W2:Y:S01]  /*ba90*/  MUFU.TANH R6, R6 ;  /* 0x0000000600067308 */ /* 0x000ea20000002400 */
[----:B------:R-:W-:-:S02]  /*baa0*/  WARPGROUP.DEPBAR.LE gsb0, 0x0 ;  /* 0x00008000000079c5 */ /* 0x000fc40000010000 */
        /* <DEDUP_REMOVED lines=95> */
[----:B------:R-:W-:Y:S02]  /*c0a0*/  VIADD R121, R17, UR41 ;  /* 0x0000002911797c36 */ /* 0x000fe40008000000 */
[----:B------:R-:W-:Y:S02]  /*c0b0*/  VIADD R123, R33, UR21 ;  /* 0x00000015217b7c36 */ /* 0x000fe40008000000 */
[----:B------:R-:W-:Y:S01]  /*c0c0*/  @P2 IMAD.HI.U32 R32, R121, UR6, RZ ;  /* 0x0000000679202c27 */ /* 0x000fe2000f8e00ff */
[----:B------:R-:W-:-:S04]  /*c0d0*/  @UP0 ULDC UR6, c[0x0][0x450] ;  /* 0x0001140000060ab9 */ /* 0x000fc80000000800 */
[----:B------:R-:W-:Y:S01]  /*c0e0*/  @P2 SHF.R.U32.HI R121, RZ, UR6, R32 ;  /* 0x00000006ff792c19 */ /* 0x000fe20008011620 */
[----:B------:R-:W-:Y:S01]  /*c0f0*/  VIADD R32, R22, 0x9 ;  /* 0x0000000916207836 */ /* 0x000fe20000000000 */
[----:B---3--:R-:W-:-:S03]  /*c100*/  ISETP.GE.U32.AND P2, PT, R151, 0x180, PT ;  /* 0x000001809700780c */ /* 0x008fc60003f46070 */
[----:B------:R-:W3:Y:S01]  /*c110*/  SHFL.IDX PT, R72, R121, RZ, 0x1c1f ;  /* 0x001c1fff79487589 */ /* 0x000ee200000e0000 */
[----:B------:R-:W-:-:S05]  /*c120*/  SEL R32, R32, 0x9, !P2 ;  /* 0x0000000920207807 */ /* 0x000fca0005000000 */
[----:B------:R0:W-:Y:S06]  /*c130*/  BAR.ARV R32, 0x100 ;  /* 0x000400200000751d */ /* 0x0001ec0000002000 */
[----:B------:R5:W-:Y:S02]  /*c140*/  @!P1 SYNCS.ARRIVE.TRANS64.RED.A1T0 RZ, [R71+URZ], RZ ;  /* 0x000000ff47ff99a7 */ /* 0x000be4000810043f */
[----:B-----5:R-:W-:Y:S01]  /*c150*/  FMUL.FTZ R71, R87, UR24 ;  /* 0x0000001857477c20 */ /* 0x020fe20008410000 */
[----:B------:R-:W-:Y:S02]  /*c160*/  VIADD R87, R33, UR23 ;  /* 0x0000001721577c36 */ /* 0x000fe40008000000 */
[----:B---3--:R-:W-:-:S03]  /*c170*/  IMAD.IADD R127, R123, 0x1, R72 ;  /* 0x000000017b7f7824 */ /* 0x008fc600078e0248 */
[----:B------:R-:W3:Y:S01]  /*c180*/  MUFU.TANH R71, R71 ;  /* 0x0000004700477308 */ /* 0x000ee20000002400 */
[----:B------:R-:W-:Y:S01]  /*c190*/  IMAD.IADD R125, R87, 0x1, R72 ;  /* 0x00000001577d7824 */ /* 0x000fe200078e0248 */
[----:B012-4-:R-:W-:Y:S06]  /*c1a0*/  @!P6 BRA `(.L_x_13742) ;  /* 0x00000000005ce947 */ /* 0x017fec0003800000 */
        /* <DEDUP_REMOVED lines=13> */
.L_x_13744:
[----:B------:R-:W-:-:S05]  /*c280*/  IMAD.U32 R74, RZ, RZ, UR22 ;  /* 0x00000016ff4a7e24 */ /* 0x000fca000f8e00ff */
[----:B------:R-:W-:-:S13]  /*c290*/  ISETP.NE.AND P2, PT, R74, 0x1, PT ;  /* 0x000000014a00780c */ /* 0x000fda0003f45270 */
[----:B------:R-:W0:Y:S02]  /*c2a0*/  @P2 LDC.64 R32, c[0x0][0x9e8] ;  /* 0x00027a00ff202b82 */ /* 0x000e240000000a00 */
[----:B0-----:R-:W-:-:S05]  /*c2b0*/  @P2 IMAD.HI.U32 R32, R72, R32, RZ ;  /* 0x0000002048202227 */ /* 0x001fca00078e00ff */
[----:B------:R-:W-:-:S07]  /*c2c0*/  @P2 SHF.R.U32.HI R72, RZ, R33, R32 ;  /* 0x00000021ff482219 */ /* 0x000fce0000011620 */
.L_x_13745:
[----:B------:R-:W-:Y:S05]  /*c2d0*/  BSYNC B0 ;  /* 0x0000000000007941 */ /* 0x000fea0003800000 */
.L_x_13743:
[----:B------:R-:W-:-:S04]  /*c2e0*/  IMAD R33, R72, R74, -R79 ;  /* 0x0000004a48217224 */ /* 0x000fc800078e0a4f */
[----:B------:R-:W-:-:S05]  /*c2f0*/  IMAD R32, R16, -0x2, R33 ;  /* 0xfffffffe10207824 */ /* 0x000fca00078e0221 */
[----:B------:R-:W-:Y:S02]  /*c300*/  VIADDMNMX R125, R32, R74, R125, PT ;  /* 0x0000004a207d7246 */ /* 0x000fe4000380017d */
[----:B------:R-:W-:-:S07]  /*c310*/  VIMNMX R127, R127, R32, !PT ;  /* 0x000000207f7f7248 */ /* 0x000fce0007fe0100 */
.L_x_13742:
[----:B------:R-:W-:-:S04]  /*c320*/  ISETP.GT.AND P2, PT, R0, -0x1, PT ;  /* 0xffffffff0000780c */ /* 0x000fc80003f44270 */
[C---:B------:R-:W-:Y:S02]  /*c330*/  ISETP.GT.AND P4, PT, R127.reuse, RZ, P2 ;  /* 0x000000ff7f00720c */ /* 0x040fe40001784270 */
[----:B------:R-:W-:Y:S02]  /*c340*/  ISETP.GT.AND P5, PT, R127, 0x1, P2 ;  /* 0x000000017f00780c */ /* 0x000fe400017a4270 */
[C---:B------:R-:W-:Y:S02]  /*c350*/  ISETP.LT.OR P4, PT, R125.reuse, 0x1, P4 ;  /* 0x000000017d00780c */ /* 0x040fe40002781670 */
[----:B------:R-:W-:Y:S02]  /*c360*/  ISETP.LT.OR P5, PT, R125, 0x2, P5 ;  /* 0x000000027d00780c */ /* 0x000fe40002fa1670 */
[----:B------:R-:W-:Y:S02]  /*c370*/  FSEL R120, R4, -INF , !P4 ;  /* 0xff80000004787808 */ /* 0x000fe40006000000 */
[----:B------:R-:W-:Y:S01]  /*c380*/  FSEL R72, R9, -INF , !P5 ;  /* 0xff80000009487808 */ /* 0x000fe20006800000 */
[----:B------:R-:W0:Y:S01]  /*c390*/  SHFL.IDX PT, R4, R121, 0x1, 0x1c1f ;  /* 0x003c1f0079047f89 */ /* 0x000e2200000e0000 */
        /* <DEDUP_REMOVED lines=11> */
[----:B------:R-:W-:Y:S01]  /*c450*/  ISETP.GT.AND P5, PT, R127, 0x19, P2 ;  /* 0x000000197f00780c */ /* 0x000fe200017a4270 */
[----:B0-----:R-:W-:Y:S01]  /*c460*/  IMAD.IADD R11, R87, 0x1, R4 ;  /* 0x00000001570b7824 */ /* 0x001fe200078e0204 */
[----:B------:R-:W-:-:S02]  /*c470*/  ISETP.LT.OR P3, PT, R125, 0x12, P3 ;  /* 0x000000127d00780c */ /* 0x000fc40001f61670 */
[C---:B------:R-:W-:Y:S02]  /*c480*/  ISETP.LT.OR P4, PT, R125.reuse, 0x19, P4 ;  /* 0x000000197d00780c */ /* 0x040fe40002781670 */
[----:B------:R-:W-:Y:S02]  /*c490*/  ISETP.LT.OR P5, PT, R125, 0x1a, P5 ;  /* 0x0000001a7d00780c */ /* 0x000fe40002fa1670 */
[----:B------:R-:W-:Y:S02]  /*c4a0*/  FSEL R78, R21, -INF , !P3 ;  /* 0xff800000154e7808 */ /* 0x000fe40005800000 */
[----:B------:R-:W-:Y:S01]  /*c4b0*/  FSEL R80, R25, -INF , !P4 ;  /* 0xff80000019507808 */ /* 0x000fe20006000000 */
[----:B------:R-:W-:Y:S01]  /*c4c0*/  IMAD.IADD R25, R123, 0x1, R4 ;  /* 0x000000017b197824 */ /* 0x000fe200078e0204 */
        /* <DEDUP_REMOVED lines=87> */
.L_x_13748:
[----:B------:R-:W-:-:S05]  /*ca40*/  IMAD.U32 R31, RZ, RZ, UR22 ;  /* 0x00000016ff1f7e24 */ /* 0x000fca000f8e00ff */
[----:B------:R-:W-:-:S13]  /*ca50*/  ISETP.NE.AND P3, PT, R31, 0x1, PT ;  /* 0x000000011f00780c */ /* 0x000fda0003f65270 */
[----:B------:R-:W0:Y:S02]  /*ca60*/  @P3 LDC.64 R32, c[0x0][0x9e8] ;  /* 0x00027a00ff203b82 */ /* 0x000e240000000a00 */
[----:B0-----:R-:W-:-:S05]  /*ca70*/  @P3 IMAD.HI.U32 R32, R4, R32, RZ ;  /* 0x0000002004203227 */ /* 0x001fca00078e00ff */
[----:B------:R-:W-:-:S07]  /*ca80*/  @P3 SHF.R.U32.HI R4, RZ, R33, R32 ;  /* 0x00000021ff043219 */ /* 0x000fce0000011620 */
.L_x_13749:
[----:B------:R-:W-:Y:S05]  /*ca90*/  BSYNC B0 ;  /* 0x0000000000007941 */ /* 0x000fea0003800000 */
.L_x_13747:
[----:B------:R-:W-:-:S04]  /*caa0*/  IMAD R79, R4, R31, -R79 ;  /* 0x0000001f044f7224 */ /* 0x000fc800078e0a4f */
[----:B------:R-:W-:-:S05]  /*cab0*/  IMAD R4, R16, -0x2, R79 ;  /* 0xfffffffe10047824 */ /* 0x000fca00078e024f */
[----:B------:R-:W-:Y:S02]  /*cac0*/  VIADDMNMX R11, R4, R31, R11, PT ;  /* 0x0000001f040b7246 */ /* 0x000fe4000380010b */
[----:B------:R-:W-:-:S07]  /*cad0*/  VIMNMX R25, R25, R4, !PT ;  /* 0x0000000419197248 */ /* 0x000fce0007fe0100 */
.L_x_13746:
        /* <DEDUP_REMOVED lines=66> */
[----:B------:R-:W-:Y:S01]  /*cf00*/  ISETP.GT.AND P3, PT, R25, 0x29, P2 ;  /* 0x000000291900780c */ /* 0x000fe20001764270 */
[----:B------:R-:W1:Y:S03]  /*cf10*/  SHFL.BFLY PT, R4, R29, 0x2, 0x1f ;  /* 0x0c401f001d047f89 */ /* 0x000e6600000e0000 */
[----:B------:R-:W-:-:S02]  /*cf20*/  ISETP.LT.OR P3, PT, R11, 0x2a, P3 ;  /* 0x0000002a0b00780c */ /* 0x000fc40001f61670 */
[----:B-1----:R-:W-:-:S05]  /*cf30*/  FMNMX.FTZ R31, R29, R4, !PT ;  /* 0x000000041d1f7209 */ /* 0x002fca0007810000 */
[----:B------:R-:W1:Y:S02]  /*cf40*/  SHFL.BFLY PT, R4, R31, 0x1, 0x1f ;  /* 0x0c201f001f047f89 */ /* 0x000e6400000e0000 */
[----:B-1----:R-:W-:-:S04]  /*cf50*/  FMNMX.FTZ R4, R31, R4, !PT ;  /* 0x000000041f047209 */ /* 0x002fc80007810000 */
[C---:B------:R-:W-:Y:S01]  /*cf60*/  FSETP.NEU.FTZ.AND P5, PT, R4.reuse, -INF , PT ;  /* 0xff8000000400780b */ /* 0x040fe20003fbd000 */
[----:B0-----:R-:W-:-:S05]  /*cf70*/  FMUL.FTZ R13, R4, R43 ;  /* 0x0000002b040d7220 */ /* 0x001fca0000410000 */
[----:B------:R-:W-:-:S05]  /*cf80*/  FSEL R13, R13, RZ, P5 ;  /* 0x000000ff0d0d7208 */ /* 0x000fca0002800000 */
[-CC-:B------:R-:W-:Y:S01]  /*cf90*/  FFMA.FTZ R29, R72, R43.reuse, -R13.reuse ;  /* 0x0000002b481d7223 */ /* 0x180fe2000001080d */
[----:B------:R-:W-:Y:S01]  /*cfa0*/  FSEL R72, R6, -INF , !P4 ;  /* 0xff80000006487808 */ /* 0x000fe20006000000 */
        /* <DEDUP_REMOVED lines=12> */
[-CC-:B------:R-:W-:Y:S01]  /*d070*/  FFMA.FTZ R126, R126, R43.reuse, -R13.reuse ;  /* 0x0000002b7e7e7223 */ /* 0x180fe2000001080d */
[C---:B------:R-:W-:Y:S01]  /*d080*/  ISETP.GT.AND P3, PT, R25.reuse, 0x31, P2 ;  /* 0x000000311900780c */ /* 0x040fe20001764270 */
[--C-:B------:R-:W-:Y:S01]  /*d090*/  FFMA.FTZ R130, R130, R43, -R13.reuse ;  /* 0x0000002b82827223 */ /* 0x100fe2000001080d */
[----:B------:R-:W-:Y:S01]  /*d0a0*/  FMNMX.FTZ R35, R32, R35, !PT ;  /* 0x0000002320237209 */ /* 0x000fe20007810000 */
[-CC-:B------:R-:W-:Y:S01]  /*d0b0*/  FFMA.FTZ R12, R12, R43.reuse, -R13.reuse ;  /* 0x0000002b0c0c7223 */ /* 0x180fe2000001080d */
[----:B------:R-:W-:Y:S01]  /*d0c0*/  FSEL R76, R36, -INF , !P4 ;  /* 0xff800000244c7808 */ /* 0x000fe20006000000 */
[--C-:B------:R-:W-:Y:S01]  /*d0d0*/  FFMA.FTZ R36, R78, R43, -R13.reuse ;  /* 0x0000002b4e247223 */ /* 0x100fe2000001080d */
[----:B------:R-:W-:Y:S01]  /*d0e0*/  FMNMX.FTZ R35, R14, R35, !PT ;  /* 0x000000230e237209 */ /* 0x000fe20007810000 */
[--C-:B0-----:R-:W-:Y:S01]  /*d0f0*/  FFMA.FTZ R6, R80, R43, -R13.reuse ;  /* 0x0000002b50067223 */ /* 0x101fe2000001080d */
[----:B------:R-:W-:Y:S01]  /*d100*/  ISETP.GT.AND P4, PT, R25, 0x38, P2 ;  /* 0x000000381900780c */ /* 0x000fe20001784270 */
[----:B------:R-:W-:Y:S01]  /*d110*/  MUFU.EX2 R120, R120 ;  /* 0x0000007800787308 */ /* 0x000fe20000000800 */
[----:B------:R-:W-:Y:S01]  /*d120*/  FMNMX.FTZ R37, R20, R35, !PT ;  /* 0x0000002314257209 */ /* 0x000fe20007810000 */
[-CC-:B------:R-:W-:Y:S01]  /*d130*/  FFMA.FTZ R44, R44, R43.reuse, -R13.reuse ;  /* 0x0000002b2c2c7223 */ /* 0x180fe2000001080d */
[C---:B------:R-:W-:Y:S01]  /*d140*/  ISETP.LT.OR P3, PT, R11.reuse, 0x32, P3 ;  /* 0x000000320b00780c */ /* 0x040fe20001f61670 */
[--C-:B------:R-:W-:Y:S01]  /*d150*/  FFMA.FTZ R132, R132, R43, -R13.reuse ;  /* 0x0000002b84847223 */ /* 0x100fe2000001080d */
[----:B------:R-:W-:Y:S01]  /*d160*/  FMNMX.FTZ R37, R24, R37, !PT ;  /* 0x0000002518257209 */ /* 0x000fe20007810000 */
[--C-:B------:R-:W-:Y:S01]  /*d170*/  FFMA.FTZ R49, R144, R43, -R13.reuse ;  /* 0x0000002b90317223 */ /* 0x100fe2000001080d */
[----:B------:R-:W-:Y:S01]  /*d180*/  ISETP.LT.OR P4, PT, R11, 0x39, P4 ;  /* 0x000000390b00780c */ /* 0x000fe20002781670 */
[----:B------:R0:W-:Y:S01]  /*d190*/  MUFU.EX2 R35, R6 ;  /* 0x0000000600237308 */ /* 0x0001e20000000800 */
[----:B------:R-:W-:Y:S01]  /*d1a0*/  FMNMX.FTZ R37, R26, R37, !PT ;  /* 0x000000251a257209 */ /* 0x000fe20007810000 */
[-CC-:B------:R-:W-:Y:S01]  /*d1b0*/  FFMA.FTZ R53, R73, R43.reuse, -R13.reuse ;  /* 0x0000002b49357223 */ /* 0x180fe2000001080d */
[----:B------:R-:W-:Y:S01]  /*d1c0*/  FSEL R38, R38, -INF , !P3 ;  /* 0xff80000026267808 */ /* 0x000fe20005800000 */
[--C-:B------:R-:W-:Y:S01]  /*d1d0*/  FFMA.FTZ R15, R15, R43, -R13.reuse ;  /* 0x0000002b0f0f7223 */ /* 0x100fe2000001080d */
[----:B------:R-:W-:Y:S01]  /*d1e0*/  FMNMX.FTZ R37, R28, R37, !PT ;  /* 0x000000251c257209 */ /* 0x000fe20007810000 */
[--C-:B------:R-:W-:Y:S01]  /*d1f0*/  FFMA.FTZ R21, R21, R43, -R13.reuse ;  /* 0x0000002b15157223 */ /* 0x100fe2000001080d */
[----:B------:R-:W-:Y:S01]  /*d200*/  ISETP.GT.AND P3, PT, R25, 0x39, P2 ;  /* 0x000000391900780c */ /* 0x000fe20001764270 */
[----:B------:R-:W-:Y:S01]  /*d210*/  MUFU.EX2 R29, R29 ;  /* 0x0000001d001d7308 */ /* 0x000fe20000000800 */
[----:B------:R-:W-:Y:S01]  /*d220*/  FMNMX.FTZ R39, R30, R37, !PT ;  /* 0x000000251e277209 */ /* 0x000fe20007810000 */
[-CC-:B0-----:R-:W-:Y:S01]  /*d230*/  FFMA.FTZ R6, R84, R43.reuse, -R13.reuse ;  /* 0x0000002b54067223 */ /* 0x181fe2000001080d */
[----:B------:R-:W-:Y:S01]  /*d240*/  FSEL R40, R40, -INF , !P4 ;  /* 0xff80000028287808 */ /* 0x000fe20006000000 */
[----:B------:R-:W-:Y:S01]  /*d250*/  FFMA.FTZ R9, R9, R43, -R13 ;  /* 0x0000002b09097223 */ /* 0x000fe2000001080d */
        /* <DEDUP_REMOVED lines=8> */
[----:B------:R-:W-:Y:S01]  /*d2e0*/  FSEL R78, R42, -INF , !P3 ;  /* 0xff8000002a4e7808 */ /* 0x000fe20005800000 */
[----:B------:R-:W-:Y:S01]  /*d2f0*/  FFMA.FTZ R42, R82, R43, -R13 ;  /* 0x0000002b522a7223 */ /* 0x000fe2000001080d */
[----:B------:R-:W-:-:S02]  /*d300*/  ISETP.GT.AND P3, PT, R25, 0x41, P2 ;  /* 0x000000411900780c */ /* 0x000fc40001764270 */
[----:B------:R-:W-:Y:S02]  /*d310*/  FMNMX.FTZ R41, R38, R39, !PT ;  /* 0x0000002726297209 */ /* 0x000fe40007810000 */
[----:B------:R-:W-:Y:S01]  /*d320*/  FSEL R80, R46, -INF , !P4 ;  /* 0xff8000002e507808 */ /* 0x000fe20006000000 */
[----:B------:R-:W-:Y:S01]  /*d330*/  FFMA.FTZ R46, R86, R43, -R13 ;  /* 0x0000002b562e7223 */ /* 0x000fe2000001080d */
[----:B------:R-:W-:Y:S01]  /*d340*/  ISETP.GT.AND P4, PT, R25, 0x48, P2 ;  /* 0x000000481900780c */ /* 0x000fe20001784270 */
[----:B------:R-:W-:Y:S01]  /*d350*/  MUFU.EX2 R39, R122 ;  /* 0x0000007a00277308 */ /* 0x000fe20000000800 */
[C---:B------:R-:W-:Y:S02]  /*d360*/  ISETP.LT.OR P3, PT, R11.reuse, 0x42, P3 ;  /* 0x000000420b00780c */ /* 0x040fe40001f61670 */
[----:B------:R-:W-:Y:S02]  /*d370*/  FMNMX.FTZ R41, R40, R41, !PT ;  /* 0x0000002928297209 */ /* 0x000fe40007810000 */
[----:B------:R-:W-:-:S02]  /*d380*/  ISETP.LT.OR P4, PT, R11, 0x49, P4 ;  /* 0x000000490b00780c */ /* 0x000fc40002781670 */
[----:B------:R-:W-:Y:S01]  /*d390*/  FSEL R82, R47, -INF , !P3 ;  /* 0xff8000002f527808 */ /* 0x000fe20005800000 */
[----:B------:R-:W-:Y:S01]  /*d3a0*/  MUFU.EX2 R12, R12 ;  /* 0x0000000c000c7308 */ /* 0x000fe20000000800 */
[C---:B------:R-:W-:Y:S02]  /*d3b0*/  ISETP.GT.AND P3, PT, R25.reuse, 0x49, P2 ;  /* 0x000000491900780c */ /* 0x040fe40001764270 */
[----:B------:R-:W-:Y:S02]  /*d3c0*/  FMNMX.FTZ R41, R78, R41, !PT ;  /* 0x000000294e297209 */ /* 0x000fe40007810000 */
[----:B------:R-:W-:Y:S02]  /*d3d0*/  FSEL R48, R48, -INF , !P4 ;  /* 0xff80000030307808 */ /* 0x000fe40006000000 */
[----:B------:R-:W-:Y:S01]  /*d3e0*/  ISETP.GT.AND P4, PT, R25, 0x50, P2 ;  /* 0x000000501900780c */ /* 0x000fe20001784270 */
[----:B------:R-:W0:Y:S01]  /*d3f0*/  MUFU.EX2 R36, R36 ;  /* 0x0000002400247308 */ /* 0x000e220000000800 */
[----:B------:R-:W-:-:S02]  /*d400*/  ISETP.LT.OR P3, PT, R11, 0x4a, P3 ;  /* 0x0000004a0b00780c */ /* 0x000fc40001f61670 */
[----:B------:R-:W-:Y:S02]  /*d410*/  FMNMX.FTZ R41, R80, R41, !PT ;  /* 0x0000002950297209 */ /* 0x000fe40007810000 */
[----:B------:R-:W-:Y:S02]  /*d420*/  ISETP.LT.OR P4, PT, R11, 0x51, P4 ;  /* 0x000000510b00780c */ /* 0x000fe40002781670 */
[----:B------:R-:W-:Y:S01]  /*d430*/  FSEL R84, R50, -INF , !P3 ;  /* 0xff80000032547808 */ /* 0x000fe20005800000 */
[-CC-:B------:R-:W-:Y:S01]  /*d440*/  FFMA.FTZ R50, R124, R43.reuse, -R13.reuse ;  /* 0x0000002b7c327223 */ /* 0x180fe2000001080d */
[----:B------:R-:W-:Y:S01]  /*d450*/  ISETP.GT.AND P3, PT, R25, 0x51, P2 ;  /* 0x000000511900780c */ /* 0x000fe20001764270 */
[----:B------:R-:W-:Y:S01]  /*d460*/  FFMA.FTZ R124, R146, R43, -R13 ;  /* 0x0000002b927c7223 */ /* 0x000fe2000001080d */
[----:B------:R-:W-:Y:S01]  /*d470*/  FMNMX.FTZ R45, R82, R41, !PT ;  /* 0x00000029522d7209 */ /* 0x000fe20007810000 */
[----:B------:R-:W1:Y:S01]  /*d480*/  MUFU.EX2 R42, R42 ;  /* 0x0000002a002a7308 */ /* 0x000e620000000800 */
[----:B------:R-:W-:-:S02]  /*d490*/  FSEL R52, R52, -INF , !P4 ;  /* 0xff80000034347808 */ /* 0x000fc40006000000 */
[----:B------:R-:W-:Y:S02]  /*d4a0*/  ISETP.GT.AND P4, PT, R25, 0x58, P2 ;  /* 0x000000581900780c */ /* 0x000fe40001784270 */
[C---:B------:R-:W-:Y:S02]  /*d4b0*/  ISETP.LT.OR P3, PT, R11.reuse, 0x52, P3 ;  /* 0x000000520b00780c */ /* 0x040fe40001f61670 */
[----:B------:R-:W-:Y:S01]  /*d4c0*/  FMNMX.FTZ R45, R48, R45, !PT ;  /* 0x0000002d302d7209 */ /* 0x000fe20007810000 */
[----:B------:R2:W-:Y:S01]  /*d4d0*/  MUFU.EX2 R41, R126 ;  /* 0x0000007e00297308 */ /* 0x0005e20000000800 */
[----:B------:R-:W-:Y:S02]  /*d4e0*/  ISETP.LT.OR P4, PT, R11, 0x59, P4 ;  /* 0x000000590b00780c */ /* 0x000fe40002781670 */
[----:B------:R-:W-:Y:S01]  /*d4f0*/  FSEL R86, R54, -INF , !P3 ;  /* 0xff80000036567808 */ /* 0x000fe20005800000 */
[--C-:B------:R-:W-:Y:S01]  /*d500*/  FFMA.FTZ R54, R128, R43, -R13.reuse ;  /* 0x0000002b80367223 */ /* 0x100fe2000001080d */
[----:B------:R-:W-:Y:S01]  /*d510*/  FMNMX.FTZ R45, R84, R45, !PT ;  /* 0x0000002d542d7209 */ /* 0x000fe20007810000 */
[-CC-:B------:R-:W-:Y:S01]  /*d520*/  FFMA.FTZ R128, R56, R43.reuse, -R13.reuse ;  /* 0x0000002b38807223 */ /* 0x180fe2000001080d */
[----:B------:R-:W-:Y:S01]  /*d530*/  ISETP.GT.AND P3, PT, R25, 0x59, P2 ;  /* 0x000000591900780c */ /* 0x000fe20001764270 */
[-CC-:B------:R-:W-:Y:S01]  /*d540*/  FFMA.FTZ R56, R27, R43.reuse, -R13.reuse ;  /* 0x0000002b1b387223 */ /* 0x180fe2000001080d */
[----:B------:R-:W-:Y:S01]  /*d550*/  FSEL R58, R58, -INF , !P4 ;  /* 0xff8000003a3a7808 */ /* 0x000fe20006000000 */
[----:B--2---:R-:W-:Y:S01]  /*d560*/  FFMA.FTZ R126, R150, R43, -R13 ;  /* 0x0000002b967e7223 */ /* 0x004fe2000001080d */
[----:B------:R-:W-:Y:S01]  /*d570*/  FMNMX.FTZ R45, R52, R45, !PT ;  /* 0x0000002d342d7209 */ /* 0x000fe20007810000 */
[----:B------:R-:W2:Y:S01]  /*d580*/  MUFU.EX2 R46, R46 ;  /* 0x0000002e002e7308 */ /* 0x000ea20000000800 */
[----:B------:R-:W-:Y:S01]  /*d590*/  ISETP.GT.AND P4, PT, R25, 0x60, P2 ;  /* 0x000000601900780c */ /* 0x000fe20001784270 */
[----:B------:R-:W-:Y:S01]  /*d5a0*/  IMAD.U32 R27, RZ, RZ, UR25 ;  /* 0x00000019ff1b7e24 */ /* 0x000fe2000f8e00ff */
[----:B------:R-:W-:Y:S01]  /*d5b0*/  ISETP.LT.OR P3, PT, R11, 0x5a, P3 ;  /* 0x0000005a0b00780c */ /* 0x000fe20001f61670 */
[----:B------:R-:W-:Y:S01]  /*d5c0*/  UMOV UR25, UR37 ;  /* 0x0000002500197c82 */ /* 0x000fe20008000000 */
[----:B------:R-:W-:-:S02]  /*d5d0*/  FMNMX.FTZ R45, R86, R45, !PT ;  /* 0x0000002d562d7209 */ /* 0x000fc40007810000 */
[----:B------:R-:W-:Y:S01]  /*d5e0*/  ISETP.LT.OR P4, PT, R11, 0x61, P4 ;  /* 0x000000610b00780c */ /* 0x000fe20002781670 */
[----:B------:R-:W4:Y:S01]  /*d5f0*/  MUFU.EX2 R50, R50 ;  /* 0x0000003200327308 */ /* 0x000f220000000800 */
[----:B------:R-:W-:Y:S02]  /*d600*/  FSEL R60, R60, -INF , !P3 ;  /* 0xff8000003c3c7808 */ /* 0x000fe40005800000 */
[----:B------:R-:W-:Y:S02]  /*d610*/  ISETP.GT.AND P3, PT, R25, 0x61, P2 ;  /* 0x000000611900780c */ /* 0x000fe40001764270 */
[----:B------:R-:W-:Y:S02]  /*d620*/  FMNMX.FTZ R45, R58, R45, !PT ;  /* 0x0000002d3a2d7209 */ /* 0x000fe40007810000 */
[----:B------:R-:W-:Y:S01]  /*d630*/  FSEL R122, R61, -INF , !P4 ;  /* 0xff8000003d7a7808 */ /* 0x000fe20006000000 */
[----:B------:R-:W-:Y:S01]  /*d640*/  MUFU.EX2 R54, R54 ;  /* 0x0000003600367308 */ /* 0x000fe20000000800 */
[----:B------:R-:W-:-:S02]  /*d650*/  ISETP.GT.AND P4, PT, R25, 0x68, P2 ;  /* 0x000000681900780c */ /* 0x000fc40001784270 */
[C---:B------:R-:W-:Y:S02]  /*d660*/  ISETP.LT.OR P3, PT, R11.reuse, 0x62, P3 ;  /* 0x000000620b00780c */ /* 0x040fe40001f61670 */
[----:B------:R-:W-:Y:S02]  /*d670*/  FMNMX.FTZ R47, R60, R45, !PT ;  /* 0x0000002d3c2f7209 */ /* 0x000fe40007810000 */
[----:B------:R-:W-:Y:S01]  /*d680*/  ISETP.LT.OR P4, PT, R11, 0x69, P4 ;  /* 0x000000690b00780c */ /* 0x000fe20002781670 */
[----:B------:R5:W-:Y:S01]  /*d690*/  MUFU.EX2 R45, R130 ;  /* 0x00000082002d7308 */ /* 0x000be20000000800 */
[----:B------:R-:W-:Y:S02]  /*d6a0*/  FSEL R62, R62, -INF , !P3 ;  /* 0xff8000003e3e7808 */ /* 0x000fe40005800000 */
[----:B------:R-:W-:Y:S02]  /*d6b0*/  ISETP.GT.AND P3, PT, R25, 0x69, P2 ;  /* 0x000000691900780c */ /* 0x000fe40001764270 */
[----:B------:R-:W-:-:S02]  /*d6c0*/  FMNMX.FTZ R47, R122, R47, !PT ;  /* 0x0000002f7a2f7209 */ /* 0x000fc40007810000 */
[----:B------:R-:W-:Y:S01]  /*d6d0*/  FSEL R64, R64, -INF , !P4 ;  /* 0xff80000040407808 */ /* 0x000fe20006000000 */
[----:B------:R-:W4:Y:S01]  /*d6e0*/  MUFU.EX2 R44, R44 ;  /* 0x0000002c002c7308 */ /* 0x000f220000000800 */
[----:B------:R-:W-:Y:S01]  /*d6f0*/  ISETP.GT.AND P4, PT, R25, 0x70, P2 ;  /* 0x000000701900780c */ /* 0x000fe20001784270 */
[----:B-----5:R-:W-:Y:S01]  /*d700*/  FFMA.FTZ R130, R142, R43, -R13 ;  /* 0x0000002b8e827223 */ /* 0x020fe2000001080d */
[C---:B------:R-:W-:Y:S02]  /*d710*/  ISETP.LT.OR P3, PT, R11.reuse, 0x6a, P3 ;  /* 0x0000006a0b00780c */ /* 0x040fe40001f61670 */
[----:B------:R-:W-:Y:S02]  /*d720*/  FMNMX.FTZ R47, R62, R47, !PT ;  /* 0x0000002f3e2f7209 */ /* 0x000fe40007810000 */
[----:B------:R-:W-:Y:S01]  /*d730*/  ISETP.LT.OR P4, PT, R11, 0x71, P4 ;  /* 0x000000710b00780c */ /* 0x000fe20002781670 */
[----:B------:R-:W-:Y:S01]  /*d740*/  MUFU.EX2 R132, R132 ;  /* 0x0000008400847308 */ /* 0x000fe20000000800 */
[----:B------:R-:W-:-:S02]  /*d750*/  FSEL R66, R66, -INF , !P3 ;  /* 0xff80000042427808 */ /* 0x000fc40005800000 */
[C---:B------:R-:W-:Y:S02]  /*d760*/  ISETP.GT.AND P3, PT, R25.reuse, 0x71, P2 ;  /* 0x000000711900780c */ /* 0x040fe40001764270 */
[----:B------:R-:W-:Y:S02]  /*d770*/  FMNMX.FTZ R47, R64, R47, !PT ;  /* 0x0000002f402f7209 */ /* 0x000fe40007810000 */
[----:B------:R-:W-:Y:S01]  /*d780*/  FSEL R68, R68, -INF , !P4 ;  /* 0xff80000044447808 */ /* 0x000fe20006000000 */
[----:B------:R-:W-:Y:S01]  /*d790*/  MUFU.EX2 R128, R128 ;  /* 0x0000008000807308 */ /* 0x000fe20000000800 */
[----:B------:R-:W-:Y:S02]  /*d7a0*/  ISETP.GT.AND P4, PT, R25, 0x78, P2 ;  /* 0x000000781900780c */ /* 0x000fe40001784270 */
[----:B------:R-:W-:Y:S02]  /*d7b0*/  ISETP.LT.OR P3, PT, R11, 0x72, P3 ;  /* 0x000000720b00780c */ /* 0x000fe40001f61670 */
[----:B------:R-:W-:-:S02]  /*d7c0*/  FMNMX.FTZ R47, R66, R47, !PT ;  /* 0x0000002f422f7209 */ /* 0x000fc40007810000 */
[----:B------:R-:W-:Y:S01]  /*d7d0*/  ISETP.GT.AND P2, PT, R25, 0x79, P2 ;  /* 0x000000791900780c */ /* 0x000fe20001744270 */
[-CC-:B------:R-:W-:Y:S01]  /*d7e0*/  FFMA.FTZ R25, R134, R43.reuse, -R13.reuse ;  /* 0x0000002b86197223 */ /* 0x180fe2000001080d */
[----:B------:R-:W-:Y:S01]  /*d7f0*/  ISETP.LT.OR P4, PT, R11, 0x79, P4 ;  /* 0x000000790b00780c */ /* 0x000fe20002781670 */
[--C-:B------:R-:W-:Y:S01]  /*d800*/  FFMA.FTZ R134, R136, R43, -R13.reuse ;  /* 0x0000002b88867223 */ /* 0x100fe2000001080d */
[----:B------:R-:W-:Y:S01]  /*d810*/  FSEL R69, R69, -INF , !P3 ;  /* 0xff80000045457808 */ /* 0x000fe20005800000 */
[----:B------:R-:W-:Y:S01]  /*d820*/  MUFU.EX2 R130, R130 ;  /* 0x0000008200827308 */ /* 0x000fe20000000800 */
[----:B------:R-:W-:Y:S01]  /*d830*/  FMNMX.FTZ R6, R68, R47, !PT ;  /* 0x0000002f44067209 */ /* 0x000fe20007810000 */
[----:B------:R-:W-:Y:S01]  /*d840*/  FFMA.FTZ R47, R140, R43, -R13 ;  /* 0x0000002b8c2f7223 */ /* 0x000fe2000001080d */
[----:B------:R-:W-:Y:S02]  /*d850*/  ISETP.LT.OR P2, PT, R11, 0x7a, P2 ;  /* 0x0000007a0b00780c */ /* 0x000fe40001741670 */
[----:B------:R-:W-:-:S02]  /*d860*/  FSEL R70, R70, -INF , !P4 ;  /* 0xff80000046467808 */ /* 0x000fc40006000000 */
[----:B------:R-:W-:Y:S01]  /*d870*/  FMNMX.FTZ R11, R69, R6, !PT ;  /* 0x00000006450b7209 */ /* 0x000fe20007810000 */
[----:B------:R-:W-:Y:S01]  /*d880*/  MUFU.EX2 R25, R25 ;  /* 0x0000001900197308 */ /* 0x000fe20000000800 */
[----:B---3--:R-:W-:Y:S02]  /*d890*/  FSEL R136, R71, -INF , !P2 ;  /* 0xff80000047887808 */ /* 0x008fe40005000000 */
[----:B------:R-:W-:Y:S02]  /*d8a0*/  FMNMX.FTZ R11, R70, R11, !PT ;  /* 0x0000000b460b7209 */ /* 0x000fe40007810000 */
[----:B------:R-:W-:Y:S02]  /*d8b0*/  @!P1 LEA R27, R27, UR45, 0x3 ;  /* 0x0000002d1b1b9c11 */ /* 0x000fe4000f8e18ff */
[----:B------:R-:W-:Y:S01]  /*d8c0*/  FMNMX.FTZ R6, R136, R11, !PT ;  /* 0x0000000b88067209 */ /* 0x000fe20007810000 */
[----:B------:R-:W-:Y:S01]  /*d8d0*/  MUFU.EX2 R134, R134 ;  /* 0x0000008600867308 */ /* 0x000fe20000000800 */
[----:B0-----:R-:W-:Y:S01]  /*d8e0*/  F2FP.BF16.F32.PACK_AB R144, R36, R33 ;  /* 0x000000212490723e */ /* 0x001fe200000010ff */
[----:B------:R-:W-:Y:S01]  /*d8f0*/  @!P1 VIADD R27, R27, 0x16860 ;  /* 0x000168601b1b9836 */ /* 0x000fe20000000000 */
[----:B------:R-:W-:Y:S01]  /*d900*/  F2FP.BF16.F32.PACK_AB R150, R12, R31 ;  /* 0x0000001f0c96723e */ /* 0x000fe200000010ff */
[----:B------:R-:W0:Y:S01]  /*d910*/  SHFL.BFLY PT, R51, R6, 0x2, 0x1f ;  /* 0x0c401f0006337f89 */ /* 0x000e2200000e0000 */
[----:B-1----:R-:W-:-:S02]  /*d920*/  F2FP.BF16.F32.PACK_AB R146, R42, R35 ;  /* 0x000000232a92723e */ /* 0x002fc400000010ff */
[----:B------:R-:W-:Y:S01]  /*d930*/  @!P1 PRMT R27, RZ, 0x654, R27 ;  /* 0x00000654ff1b9816 */ /* 0x000fe2000000001b */
[----:B------:R1:W-:Y:S01]  /*d940*/  MUFU.EX2 R11, R138 ;  /* 0x0000008a000b7308 */ /* 0x0003e20000000800 */
[----:B--2---:R-:W-:Y:S02]  /*d950*/  F2FP.BF16.F32.PACK_AB R140, R46, R37 ;  /* 0x000000252e8c723e */ /* 0x004fe400000010ff */
[----:B------:R2:W-:Y:S01]  /*d960*/  @!P1 SYNCS.ARRIVE.TRANS64.RED.A1T0 RZ, [R27+URZ], RZ ;  /* 0x000000ff1bff99a7 */ /* 0x0005e2000810043f */
[----:B----4-:R-:W-:-:S04]  /*d970*/  F2FP.BF16.F32.PACK_AB R142, R50, R39 ;  /* 0x00000027328e723e */ /* 0x010fc800000010ff */
[----:B------:R-:W-:Y:S01]  /*d980*/  MUFU.EX2 R47, R47 ;  /* 0x0000002f002f7308 */ /* 0x000fe20000000800 */
[----:B-1----:R-:W-:-:S05]  /*d990*/  FSEL R138, R4, RZ, P5 ;  /* 0x000000ff048a7208 */ /* 0x002fca0002800000 */
[----:B------:R-:W-:Y:S02]  /*d9a0*/  FADD.FTZ R138, -R138, R5 ;  /* 0x000000058a8a7221 */ /* 0x000fe40000010100 */
[----:B------:R-:W-:Y:S02]  /*d9b0*/  MUFU.EX2 R49, R49 ;  /* 0x0000003100317308 */ /* 0x000fe40000000800 */
[----:B------:R-:W-:Y:S01]  /*d9c0*/  FMUL.FTZ R5, R138, R43 ;  /* 0x0000002b8a057220 */ /* 0x000fe20000410000 */
[----:B------:R-:W-:Y:S02]  /*d9d0*/  F2FP.BF16.F32.PACK_AB R138, R45, R44 ;  /* 0x0000002c2d8a723e */ /* 0x000fe400000010ff */
[----:B0-----:R-:W-:Y:S01]  /*d9e0*/  FMNMX.FTZ R55, R6, R51, !PT ;  /* 0x0000003306377209 */ /* 0x001fe20007810000 */
[----:B------:R-:W-:Y:S01]  /*d9f0*/  FFMA.FTZ R51, R148, R43, -R13 ;  /* 0x0000002b94337223 */ /* 0x000fe2000001080d */
[----:B------:R-:W-:Y:S01]  /*da00*/  F2FP.BF16.F32.PACK_AB R148, R29, R120 ;  /* 0x000000781d94723e */ /* 0x000fe200000010ff */
[----:B------:R-:W0:Y:S02]  /*da10*/  MUFU.EX2 R5, R5 ;  /* 0x0000000500057308 */ /* 0x000e240000000800 */
[----:B------:R-:W1:Y:S06]  /*da20*/  SHFL.BFLY PT, R6, R55, 0x1, 0x1f ;  /* 0x0c201f0037067f89 */ /* 0x000e6c00000e0000 */
[----:B------:R-:W-:Y:S08]  /*da30*/  MUFU.EX2 R124, R124 ;  /* 0x0000007c007c7308 */ /* 0x000ff00000000800 */
[----:B------:R-:W-:Y:S01]  /*da40*/  MUFU.EX2 R51, R51 ;  /* 0x0000003300337308 */ /* 0x000fe20000000800 */
[-C--:B0-----:R-:W-:Y:S01]  /*da50*/  FMUL.FTZ R88, R88, R5.reuse ;  /* 0x0000000558587220 */ /* 0x081fe20000410000 */
        /* <DEDUP_REMOVED lines=8> */
[----:B-1----:R-:W-:Y:S01]  /*dae0*/  FMNMX.FTZ R6, R55, R6, !PT ;  /* 0x0000000637067209 */ /* 0x002fe20007810000 */
        /* <DEDUP_REMOVED lines=11> */
[----:B------:R-:W-:-:S02]  /*dba0*/  FMUL.FTZ R117, R117, R5 ;  /* 0x0000000575757220 */ /* 0x000fc40000410000 */
[----:B------:R-:W-:Y:S01]  /*dbb0*/  MUFU.EX2 R15, R15 ;  /* 0x0000000f000f7308 */ /* 0x000fe20000000800 */
[--C-:B------:R-:W-:Y:S01]  /*dbc0*/  FFMA.FTZ R141, R28, R43, -R13.reuse ;  /* 0x0000002b1c8d7223 */ /* 0x100fe2000001080d */
[----:B------:R-:W-:Y:S01]  /*dbd0*/  FFMA.FTZ R28, R5, R3, R120 ;  /* 0x00000003051c7223 */ /* 0x000fe20000010078 */
[-CC-:B------:R-:W-:Y:S01]  /*dbe0*/  FFMA.FTZ R151, R10, R43.reuse, -R13.reuse ;  /* 0x0000002b0a977223 */ /* 0x180fe2000001080d */
[-CC-:B------:R-:W-:Y:S01]  /*dbf0*/  FFMA.FTZ R10, R20, R43.reuse, -R13.reuse ;  /* 0x0000002b140a7223 */ /* 0x180fe2000001080d */
[-CC-:B------:R-:W-:Y:S01]  /*dc00*/  FFMA.FTZ R20, R30, R43.reuse, -R13.reuse ;  /* 0x0000002b1e147223 */ /* 0x180fe2000001080d */
[----:B------:R-:W-:Y:S01]  /*dc10*/  FADD.FTZ R28, R29, R28 ;  /* 0x0000001c1d1c7221 */ /* 0x000fe20000010000 */
[-CC-:B------:R-:W-:Y:S01]  /*dc20*/  FFMA.FTZ R149, R8, R43.reuse, -R13.reuse ;  /* 0x0000002b08957223 */ /* 0x180fe2000001080d */
[-CC-:B------:R-:W-:Y:S01]  /*dc30*/  FFMA.FTZ R8, R32, R43.reuse, -R13.reuse ;  /* 0x0000002b20087223 */ /* 0x180fe2000001080d */
[-CC-:B------:R-:W-:Y:S01]  /*dc40*/  FFMA.FTZ R72, R72, R43.reuse, -R13.reuse ;  /* 0x0000002b48487223 */ /* 0x180fe2000001080d */
[----:B------:R-:W-:Y:S01]  /*dc50*/  FADD.FTZ R3, R31, R28 ;  /* 0x0000001c1f037221 */ /* 0x000fe20000010000 */
[----:B------:R-:W-:Y:S01]  /*dc60*/  FSEL R28, R6, RZ, P2 ;  /* 0x000000ff061c7208 */ /* 0x000fe20001000000 */
[----:B------:R-:W-:Y:S01]  /*dc70*/  MUFU.EX2 R151, R151 ;  /* 0x0000009700977308 */ /* 0x000fe20000000800 */
[-C--:B------:R-:W-:Y:S01]  /*dc80*/  FFMA.FTZ R145, R14, R43.reuse, -R13 ;  /* 0x0000002b0e917223 */ /* 0x080fe2000001080d */
[----:B------:R-:W-:Y:S01]  /*dc90*/  FADD.FTZ R30, R12, R3 ;  /* 0x000000030c1e7221 */ /* 0x000fe20000010000 */
[-CC-:B------:R-:W-:Y:S01]  /*dca0*/  FFMA.FTZ R143, R34, R43.reuse, -R13.reuse ;  /* 0x0000002b228f7223 */ /* 0x180fe2000001080d */
[-CC-:B------:R-:W-:Y:S01]  /*dcb0*/  FFMA.FTZ R147, R24, R43.reuse, -R13.reuse ;  /* 0x0000002b18937223 */ /* 0x180fe2000001080d */
[-C--:B------:R-:W-:Y:S01]  /*dcc0*/  FFMA.FTZ R14, R26, R43.reuse, -R13 ;  /* 0x0000002b1a0e7223 */ /* 0x080fe2000001080d */
[----:B------:R-:W-:Y:S01]  /*dcd0*/  FADD.FTZ R3, R33, R30 ;  /* 0x0000001e21037221 */ /* 0x000fe20000010000 */
[----:B------:R-:W-:Y:S01]  /*dce0*/  FADD.FTZ R30, -R28, R7 ;  /* 0x000000071c1e7221 */ /* 0x000fe20000010100 */
[----:B------:R-:W-:Y:S01]  /*dcf0*/  MUFU.EX2 R72, R72 ;  /* 0x0000004800487308 */ /* 0x000fe20000000800 */
[-C--:B------:R-:W-:Y:S01]  /*dd00*/  FFMA.FTZ R26, R38, R43.reuse, -R13 ;  /* 0x0000002b261a7223 */ /* 0x080fe2000001080d */
[----:B------:R-:W-:Y:S01]  /*dd10*/  FADD.FTZ R32, R36, R3 ;  /* 0x0000000324207221 */ /* 0x000fe20000010000 */
[-C--:B------:R-:W-:Y:S01]  /*dd20*/  FMUL.FTZ R7, R30, R43.reuse ;  /* 0x0000002b1e077220 */ /* 0x080fe20000410000 */
[-CC-:B------:R-:W-:Y:S01]  /*dd30*/  FFMA.FTZ R24, R74, R43.reuse, -R13.reuse ;  /* 0x0000002b4a187223 */ /* 0x180fe2000001080d */
[-CC-:B------:R-:W-:Y:S01]  /*dd40*/  FFMA.FTZ R137, R76, R43.reuse, -R13.reuse ;  /* 0x0000002b4c897223 */ /* 0x180fe2000001080d */
[----:B------:R-:W-:Y:S01]  /*dd50*/  FADD.FTZ R3, R35, R32 ;  /* 0x0000002023037221 */ /* 0x000fe20000010000 */
[-CC-:B------:R-:W-:Y:S01]  /*dd60*/  FFMA.FTZ R139, R40, R43.reuse, -R13.reuse ;  /* 0x0000002b288b7223 */ /* 0x180fe2000001080d */
        /* <DEDUP_REMOVED lines=21> */
[-C--:B------:R-:W-:Y:S01]  /*dec0*/  FFMA.FTZ R70, R70, R43.reuse, -R13 ;  /* 0x0000002b46467223 */ /* 0x080fe2000001080d */
[----:B------:R-:W-:Y:S01]  /*ded0*/  FADD.FTZ R3, R41, R34 ;  /* 0x0000002229037221 */ /* 0x000fe20000010000 */
[----:B------:R-:W-:Y:S01]  /*dee0*/  ISETP.GT.AND P2, PT, R0, UR43, PT ;  /* 0x0000002b00007c0c */ /* 0x000fe2000bf44270 */
[----:B------:R-:W3:Y:S01]  /*def0*/  MUFU.EX2 R145, R145 ;  /* 0x0000009100917308 */ /* 0x000ee20000000800 */
[----:B0-----:R-:W-:Y:S01]  /*df00*/  FFMA.FTZ R32, R7, R2, R72 ;  /* 0x0000000207207223 */ /* 0x001fe20000010048 */
[----:B--2---:R-:W-:Y:S01]  /*df10*/  FADD.FTZ R27, R54, R3 ;  /* 0x00000003361b7221 */ /* 0x004fe20000010000 */
[----:B------:R-:W-:Y:S01]  /*df20*/  FFMA.FTZ R2, R84, R43, -R13 ;  /* 0x0000002b54027223 */ /* 0x000fe2000001080d */
[----:B------:R-:W-:Y:S01]  /*df30*/  FMUL.FTZ R90, R90, R7 ;  /* 0x000000075a5a7220 */ /* 0x000fe20000410000 */
[----:B------:R-:W-:Y:S01]  /*df40*/  FADD.FTZ R34, R149, R32 ;  /* 0x0000002095227221 */ /* 0x000fe20000010000 */
[----:B------:R-:W-:Y:S01]  /*df50*/  FADD.FTZ R38, R44, R27 ;  /* 0x0000001b2c267221 */ /* 0x000fe20000010000 */
[-CC-:B------:R-:W-:Y:S01]  /*df60*/  FFMA.FTZ R32, R86, R43.reuse, -R13.reuse ;  /* 0x0000002b56207223 */ /* 0x180fe2000001080d */
[----:B------:R-:W0:Y:S01]  /*df70*/  MUFU.EX2 R10, R10 ;  /* 0x0000000a000a7308 */ /* 0x000e220000000800 */
[----:B------:R-:W-:Y:S01]  /*df80*/  FADD.FTZ R3, R151, R34 ;  /* 0x0000002297037221 */ /* 0x000fe20000010000 */
[----:B------:R-:W-:Y:S01]  /*df90*/  FADD.FTZ R27, R45, R38 ;  /* 0x000000262d1b7221 */ /* 0x000fe20000010000 */
[----:B------:R-:W-:Y:S01]  /*dfa0*/  FFMA.FTZ R13, R136, R43, -R13 ;  /* 0x0000002b880d7223 */ /* 0x000fe2000001080d */
[-C--:B------:R-:W-:Y:S01]  /*dfb0*/  FMUL.FTZ R91, R91, R7.reuse ;  /* 0x000000075b5b7220 */ /* 0x080fe20000410000 */
[----:B-1----:R-:W-:Y:S01]  /*dfc0*/  FADD.FTZ R34, R8, R3 ;  /* 0x0000000308227221 */ /* 0x002fe20000010000 */
[----:B------:R-:W-:Y:S01]  /*dfd0*/  FADD.FTZ R38, R132, R27 ;  /* 0x0000001b84267221 */ /* 0x000fe20000010000 */
[-C--:B------:R-:W-:Y:S01]  /*dfe0*/  FMUL.FTZ R94, R94, R7.reuse ;  /* 0x000000075e5e7220 */ /* 0x080fe20000410000 */
[----:B------:R-:W1:Y:S01]  /*dff0*/  MUFU.EX2 R147, R147 ;  /* 0x0000009300937308 */ /* 0x000e620000000800 */
[----:B---3--:R-:W-:Y:S01]  /*e000*/  FADD.FTZ R3, R145, R34 ;  /* 0x0000002291037221 */ /* 0x008fe20000010000 */
        /* <DEDUP_REMOVED lines=26> */
[----:B------:R-:W-:Y:S01]  /*e1b0*/  FMUL.FTZ R119, R119, R7 ;  /* 0x0000000777777220 */ /* 0x000fe20000410000 */
[----:B------:R-:W-:Y:S01]  /*e1c0*/  F2FP.BF16.F32.PACK_AB R136, R54, R41 ;  /* 0x000000293688723e */ /* 0x000fe200000010ff */
[----:B------:R-:W-:Y:S01]  /*e1d0*/  FADD.FTZ R36, R124, R27 ;  /* 0x0000001b7c247221 */ /* 0x000fe20000010000 */
[----:B------:R-:W-:Y:S01]  /*e1e0*/  F2FP.BF16.F32.PACK_AB R132, R25, R132 ;  /* 0x000000841984723e */ /* 0x000fe200000010ff */
[----:B------:R-:W2:Y:S01]  /*e1f0*/  MUFU.EX2 R143, R143 ;  /* 0x0000008f008f7308 */ /* 0x000ea20000000800 */
[----:B0-----:R-:W-:Y:S01]  /*e200*/  FADD.FTZ R3, R141, R34 ;  /* 0x000000228d037221 */ /* 0x001fe20000010000 */
[----:B------:R-:W-:Y:S01]  /*e210*/  FADD.FTZ R27, R51, R36 ;  /* 0x00000024331b7221 */ /* 0x000fe20000010000 */
[----:B------:R-:W-:Y:S01]  /*e220*/  F2FP.BF16.F32.PACK_AB R128, R47, R128 ;  /* 0x000000802f80723e */ /* 0x000fe200000010ff */
[----:B------:R-:W-:Y:S01]  /*e230*/  VIADD R0, R0, 0xffffffff ;  /* 0xffffffff00007836 */ /* 0x000fe20000000000 */
[----:B------:R-:W-:Y:S01]  /*e240*/  F2FP.BF16.F32.PACK_AB R130, R49, R130 ;  /* 0x000000823182723e */ /* 0x000fe200000010ff */
[----:B------:R-:W-:Y:S01]  /*e250*/  FADD.FTZ R36, R126, R27 ;  /* 0x0000001b7e247221 */ /* 0x000fe20000010000 */
[----:B------:R-:W-:Y:S01]  /*e260*/  F2FP.BF16.F32.PACK_AB R124, R51, R124 ;  /* 0x0000007c337c723e */ /* 0x000fe200000010ff */
[----:B------:R-:W0:Y:S01]  /*e270*/  MUFU.EX2 R24, R24 ;  /* 0x0000001800187308 */ /* 0x000e220000000800 */
[----:B-1----:R-:W-:Y:S01]  /*e280*/  FADD.FTZ R34, R20, R3 ;  /* 0x0000000314227221 */ /* 0x002fe20000010000 */
        /* <DEDUP_REMOVED lines=8> */
[----:B------:R-:W-:Y:S01]  /*e310*/  F2FP.BF16.F32.PACK_AB R145, R10, R145 ;  /* 0x000000910a91723e */ /* 0x000fe200000010ff */
[----:B------:R-:W-:Y:S01]  /*e320*/  IMAD.MOV.U32 R7, RZ, RZ, R6 ;  /* 0x000000ffff077224 */ /* 0x000fe200078e0006 */
[----:B------:R-:W-:-:S02]  /*e330*/  F2FP.BF16.F32.PACK_AB R147, R14, R147 ;  /* 0x000000930e93723e */ /* 0x000fc400000010ff */
[----:B------:R-:W-:Y:S02]  /*e340*/  F2FP.BF16.F32.PACK_AB R141, R20, R141 ;  /* 0x0000008d148d723e */ /* 0x000fe400000010ff */
        /* <DEDUP_REMOVED lines=59> */
[----:B------:R-:W-:Y:S06]  /*e700*/  @P2 BRA `(.L_x_13750) ;  /* 0xffffffc800bc2947 */ /* 0x000fec000383ffff */
.L_x_13733:
[----:B------:R-:W-:Y:S06]  /*e710*/  BAR.ARV 0x8, 0x200 ;  /* 0x0208000000007b1d */ /* 0x000fec0000002000 */
[----:B------:R-:W-:Y:S05]  /*e720*/  @!P0 BRA `(.L_x_13751) ;  /* 0x0000000000048947 */ /* 0x000fea0003800000 */
[----:B------:R-:W-:Y:S01]  /*e730*/  BPT.TRAP 0x1 ;  /* 0x000000040000795c */ /* 0x000fe20000300000 */
.L_x_13751:
[----:B------:R-:W-:Y:S01]  /*e740*/  ULEA UR5, UR37, UR45, 0x3 ;  /* 0x0000002d25057291 */ /* 0x000fe2000f8e183f */
[----:B------:R-:W-:-:S05]  /*e750*/  IMAD.U32 R0, RZ, RZ, UR46 ;  /* 0x0000002eff007e24 */ /* 0x000fca000f8e00ff */
[----:B------:R-:W-:-:S04]  /*e760*/  SHF.L.U32 R0, R0, 0x1f, RZ ;  /* 0x0000001f00007819 */ /* 0x000fc800000006ff */
[----:B------:R0:W1:Y:S01]  /*e770*/  SYNCS.PHASECHK.TRANS64.TRYWAIT P2, [UR5+0x16850], R0 ;  /* 0x01685000ff0075a7 */ /* 0x0000620008040145 */
[----:B------:R-:W-:Y:S05]  /*e780*/  @!P0 BRA `(.L_x_13752) ;  /* 0x0000000000048947 */ /* 0x000fea0003800000 */
[----:B------:R-:W-:Y:S01]  /*e790*/  BPT.TRAP 0x1 ;  /* 0x000000040000795c */ /* 0x000fe20000300000 */
.L_x_13752:
[----:B-1----:R-:W-:Y:S05]  /*e7a0*/  @P2 BRA `(.L_x_13753) ;  /* 0x0000000000082947 */ /* 0x002fea0003800000 */
[----:B------:R-:W1:Y:S02]  /*e7b0*/  SYNCS.PHASECHK.TRANS64.TRYWAIT P0, [UR5+0x16850], R0 ;  /* 0x01685000ff0075a7 */ /* 0x000e640008000145 */
[----:B-1----:R-:W-:Y:S05]  /*e7c0*/  @!P0 BRA `(.L_x_13754) ;  /* 0x0000007c00408947 */ /* 0x002fea0003800000 */
.L_x_13753:
        /* <DEDUP_REMOVED lines=9> */
[----:B------:R-:W-:-:S03]  /*e860*/  IMAD.MOV.U32 R20, RZ, RZ, -0x800000 ;  /* 0xff800000ff147424 */ /* 0x000fc600078e00ff */
        /* <DEDUP_REMOVED lines=9> */
[----:B-1----:R-:W-:Y:S01]  /*e900*/  FADD.FTZ R7, R5, R2 ;  /* 0x0000000205077221 */ /* 0x002fe20000010000 */
[----:B------:R-:W-:-:S03]  /*e910*/  IMAD.MOV.U32 R2, RZ, RZ, RZ ;  /* 0x000000ffff027224 */ /* 0x000fc600078e00ff */
[----:B------:R-:W0:Y:S04]  /*e920*/  SHFL.BFLY PT, R5, R0, 0x1, 0x1f ;  /* 0x0c201f0000057f89 */ /* 0x000e2800000e0000 */
[----:B------:R-:W1:Y:S01]  /*e930*/  SHFL.BFLY PT, R8, R7, 0x1, 0x1f ;  /* 0x0c201f0007087f89 */ /* 0x000e6200000e0000 */
[----:B0-----:R-:W-:Y:S01]  /*e940*/  FADD.FTZ R10, R0, R5 ;  /* 0x00000005000a7221 */ /* 0x001fe20000010000 */
[----:B------:R-:W-:Y:S02]  /*e950*/  IMAD.MOV.U32 R0, RZ, RZ, -0x800000 ;  /* 0xff800000ff007424 */ /* 0x000fe400078e00ff */
[----:B-1----:R-:W-:Y:S02]  /*e960*/  FADD.FTZ R11, R7, R8 ;  /* 0x00000008070b7221 */ /* 0x002fe40000010000 */
[----:B------:R-:W-:Y:S01]  /*e970*/  FSETP.NE.FTZ.AND P0, PT, R10, RZ, PT ;  /* 0x000000ff0a00720b */ /* 0x000fe20003f15000 */
[----:B------:R-:W-:-:S02]  /*e980*/  IMAD.MOV.U32 R7, RZ, RZ, RZ ;  /* 0x000000ffff077224 */ /* 0x000fc400078e00ff */
[----:B------:R-:W-:-:S10]  /*e990*/  FSETP.NE.FTZ.AND P2, PT, R11, RZ, PT ;  /* 0x000000ff0b00720b */ /* 0x000fd40003f55000 */
[----:B------:R-:W0:Y:S01]  /*e9a0*/  @P0 MUFU.LG2 R5, R10 ;  /* 0x0000000a00050308 */ /* 0x000e220000000c00 */
[C---:B------:R-:W-:Y:S02]  /*e9b0*/  @P0 FMUL.FTZ R3, R43.reuse, 0.69314718246459960938 ;  /* 0x3f3172182b030820 */ /* 0x040fe40000410000 */
[----:B------:R-:W-:-:S05]  /*e9c0*/  @P2 FMUL.FTZ R12, R43, 0.69314718246459960938 ;  /* 0x3f3172182b0c2820 */ /* 0x000fca0000410000 */
[----:B------:R-:W1:Y:S08]  /*e9d0*/  @P2 MUFU.LG2 R9, R11 ;  /* 0x0000000b00092308 */ /* 0x000e700000000c00 */
[----:B------:R-:W2:Y:S01]  /*e9e0*/  @P0 MUFU.RCP R2, R10 ;  /* 0x0000000a00020308 */ /* 0x000ea20000001000 */
[----:B0-----:R-:W-:Y:S01]  /*e9f0*/  @P0 FMUL.FTZ R8, R5, 0.69314718246459960938 ;  /* 0x3f31721805080820 */ /* 0x001fe20000410000 */
[----:B------:R-:W-:-:S03]  /*ea00*/  @!P1 VIADD R5, R13, 0x16860 ;  /* 0x000168600d059836 */ /* 0x000fc60000000000 */
[----:B------:R-:W-:Y:S01]  /*ea10*/  @P0 FFMA.FTZ R20, R3, R4, R8 ;  /* 0x0000000403140223 */ /* 0x000fe20000010008 */
[----:B------:R-:W-:Y:S02]  /*ea20*/  PLOP3.LUT P0, PT, PT, PT, PT, 0x8, 0x0 ;  /* 0x000000000000781c */ /* 0x000fe40003f0e170 */
[----:B------:R-:W-:Y:S01]  /*ea30*/  @!P1 PRMT R5, RZ, 0x654, R5 ;  /* 0x00000654ff059816 */ /* 0x000fe20000000005 */
[----:B------:R-:W-:Y:S02]  /*ea40*/  WARPGROUP.DEPBAR.LE gsb0, 0x0 ;  /* 0x00008000000079c5 */ /* 0x000fe40000010000 */
[----:B------:R-:W-:Y:S01]  /*ea50*/  WARPGROUP.ARRIVE ;  /* 0x00000000000079c5 */ /* 0x000fe20000000000 */
[----:B------:R-:W0:Y:S01]  /*ea60*/  @P2 MUFU.RCP R7, R11 ;  /* 0x0000000b00072308 */ /* 0x000e220000001000 */
[----:B-1----:R-:W-:-:S04]  /*ea70*/  @P2 FMUL.FTZ R9, R9, 0.69314718246459960938 ;  /* 0x3f31721809092820 */ /* 0x002fc80000410000 */
[----:B------:R-:W-:Y:S01]  /*ea80*/  HGMMA.64x64x16.F32.BF16 R88, R144, gdesc[UR4].tnspB, R88, gsb0 ;  /* 0x40e0000490587df0 */ /* 0x000fe20008001858 */
[----:B------:R-:W-:Y:S01]  /*ea90*/  UIADD3 UR6, UR4, 0x100, URZ ;  /* 0x0000010004067890 */ /* 0x000fe2000fffe03f */
[----:B------:R-:W-:Y:S01]  /*eaa0*/  @P2 FFMA.FTZ R0, R12, R6, R9 ;  /* 0x000000060c002223 */ /* 0x000fe20000010009 */
        /* <DEDUP_REMOVED lines=66> */
.L_x_13684:
        /* <DEDUP_REMOVED lines=20> */
[----:B------:R-:W-:-:S05]  /*f010*/  F2FP.BF16.F32.PACK_AB R15, R15, R110 ;  /* 0x0000006e0f0f723e */ /* 0x000fca00000010ff */
[----:B------:R-:W-:Y:S01]  /*f020*/  BAR.SYNC.DEFER_BLOCKING 0x1, 0x180 ;  /* 0x0046000000007b1d */ /* 0x000fe20000010000 */
[----:B------:R-:W-:Y:S02]  /*f030*/  F2FP.BF16.F32.PACK_AB R113, R115, R114 ;  /* 0x000000727371723e */ /* 0x000fe400000010ff */
[----:B------:R-:W-:Y:S02]  /*f040*/  F2FP.BF16.F32.PACK_AB R114, R117, R116 ;  /* 0x000000747572723e */ /* 0x000fe400000010ff */
[----:B------:R-:W-:Y:S01]  /*f050*/  F2FP.BF16.F32.PACK_AB R115, R119, R118 ;  /* 0x000000767773723e */ /* 0x000fe200000010ff */
[----:B------:R-:W-:Y:S01]  /*f060*/  ULDC.64 UR8, c[0x0][0xc00] ;  /* 0x0003000000087ab9 */ /* 0x000fe20000000a00 */
[----:B------:R-:W-:Y:S01]  /*f070*/  UMOV UR4, URZ ;  /* 0x0000003f00047c82 */ /* 0x000fe20008000000 */
[----:B------:R-:W-:Y:S02]  /*f080*/  UIMAD.WIDE UR8, UR40, 0x4, UR8 ;  /* 0x00000004280878a5 */ /* 0x000fe4000f8e0208 */
[----:B------:R-:W-:Y:S01]  /*f090*/  USHF.R.S32.HI UR18, URZ, 0x1f, UR39 ;  /* 0x0000001f3f127899 */ /* 0x000fe20008011427 */
[----:B------:R-:W-:Y:S01]  /*f0a0*/  ULDC.64 UR12, c[0x0][0xb90] ;  /* 0x0002e400000c7ab9 */ /* 0x000fe20000000a00 */
[----:B------:R-:W-:-:S02]  /*f0b0*/  USHF.R.S32.HI UR11, URZ, 0x1f, UR40 ;  /* 0x0000001f3f0b7899 */ /* 0x000fc40008011428 */
[----:B------:R-:W-:Y:S01]  /*f0c0*/  IMAD.U32 R25, RZ, RZ, UR9 ;  /* 0x00000009ff197e24 */ /* 0x000fe2000f8e00ff */
[----:B------:R-:W-:Y:S01]  /*f0d0*/  ULDC.64 UR16, c[0x0][0xb98] ;  /* 0x0002e60000107ab9 */ /* 0x000fe20000000a00 */
[----:B------:R-:W-:Y:S01]  /*f0e0*/  ULDC.64 UR20, c[0x0][0xc08] ;  /* 0x0003020000147ab9 */ /* 0x000fe20000000a00 */
[----:B------:R-:W-:Y:S02]  /*f0f0*/  MOV R2, R21 ;  /* 0x0000001500027202 */ /* 0x000fe40000000f00 */
[----:B0-----:R-:W-:-:S03]  /*f100*/  MOV R3, R4 ;  /* 0x0000000400037202 */ /* 0x001fc60000000f00 */
[----:B------:R-:W-:-:S03]  /*f110*/  IMAD.WIDE R4, R155, 0x2, R2 ;  /* 0x000000029b047825 */ /* 0x000fc600078e0202 */
        /* <DEDUP_REMOVED lines=17> */
[----:B------:R-:W-:-:S02]  /*f230*/  LOP3.LUT R6, R6, R29, RZ, 0x3c, !PT ;  /* 0x0000001d06067212 */ /* 0x000fc400078e3cff */
[----:B------:R-:W-:Y:S02]  /*f240*/  MOV R29, R8 ;  /* 0x00000008001d7202 */ /* 0x000fe40000000f00 */
[----:B------:R-:W-:Y:S02]  /*f250*/  MOV R30, R10 ;  /* 0x0000000a001e7202 */ /* 0x000fe40000000f00 */
[----:B------:R-:W-:Y:S02]  /*f260*/  MOV R31, R4 ;  /* 0x00000004001f7202 */ /* 0x000fe40000000f00 */
[----:B------:R-:W-:Y:S02]  /*f270*/  MOV R28, R6 ;  /* 0x00000006001c7202 */ /* 0x000fe40000000f00 */
[----:B------:R-:W-:Y:S01]  /*f280*/  F2FP.BF16.F32.PACK_AB R8, R89, R24 ;  /* 0x000000185908723e */ /* 0x000fe200000010ff */
[----:B------:R-:W-:Y:S01]  /*f290*/  IMAD.U32 R24, RZ, RZ, UR8 ;  /* 0x00000008ff187e24 */ /* 0x000fe2000f8e00ff */
        /* <DEDUP_REMOVED lines=8> */
[----:B------:R-:W-:-:S03]  /*f320*/  PLOP3.LUT P2, PT, PT, PT, UP0, 0x80, 0x0 ;  /* 0x000000000000781c */ /* 0x000fc60003f4f008 */
[----:B------:R2:W-:Y:S04]  /*f330*/  STSM.16.M88.4 [R30], R4 ;  /* 0x000000041e007844 */ /* 0x0005e80000000200 */
[----:B------:R3:W-:Y:S04]  /*f340*/  STSM.16.M88.4 [R29], R12 ;  /* 0x0000000c1d007844 */ /* 0x0007e80000000200 */
[----:B------:R3:W-:Y:S01]  /*f350*/  STSM.16.M88.4 [R28], R112 ;  /* 0x000000701c007844 */ /* 0x0007e20000000200 */
[----:B------:R-:W-:Y:S06]  /*f360*/  BAR.SYNC.DEFER_BLOCKING 0x1, 0x180 ;  /* 0x0046000000007b1d */ /* 0x000fec0000010000 */
[----:B------:R-:W4:Y:S01]  /*f370*/  @P2 LDG.E R26, desc[UR50][R24.64] ;  /* 0x00000032181a2981 */ /* 0x000f22000c1e1900 */
[----:B-1----:R-:W-:Y:S01]  /*f380*/  ISETP.NE.AND P1, PT, R33, 0x1, PT ;  /* 0x000000012100780c */ /* 0x002fe20003f25270 */
[----:B0-----:R-:W-:Y:S01]  /*f390*/  VIADD R8, R17, UR41 ;  /* 0x0000002911087c36 */ /* 0x001fe20008000000 */
[----:B------:R-:W-:-:S02]  /*f3a0*/  UIMAD UR8, UR18, UR12, URZ ;  /* 0x0000000c120872a4 */ /* 0x000fc4000f8e023f */
[----:B------:R-:W-:Y:S01]  /*f3b0*/  USEL UR11, UR11, URZ, !UP0 ;  /* 0x0000003f0b0b7287 */ /* 0x000fe2000c000000 */
[----:B--2---:R-:W-:Y:S01]  /*f3c0*/  IMAD.MOV.U32 R4, RZ, RZ, R8 ;  /* 0x000000ffff047224 */ /* 0x004fe200078e0008 */
[----:B------:R-:W-:Y:S02]  /*f3d0*/  UIMAD UR14, UR39, UR13, UR8 ;  /* 0x0000000d270e72a4 */ /* 0x000fe4000f8e0208 */
[----:B------:R-:W-:Y:S02]  /*f3e0*/  USEL UR10, UR40, URZ, !UP0 ;  /* 0x0000003f280a7287 */ /* 0x000fe4000c000000 */
[----:B------:R-:W-:-:S03]  /*f3f0*/  UISETP.NE.U32.AND UP0, UPT, UR20, URZ, UPT ;  /* 0x0000003f1400728c */ /* 0x000fc6000bf05070 */
[----:B------:R-:W0:Y:S01]  /*f400*/  @P1 LDC R27, c[0x0][0xbec] ;  /* 0x0002fb00ff1b1b82 */ /* 0x000e220000000800 */
[----:B------:R-:W-:-:S06]  /*f410*/  UISETP.NE.AND.EX UP0, UPT, UR21, URZ, UPT, UP0 ;  /* 0x0000003f1500728c */ /* 0x000fcc000bf05300 */
[----:B------:R-:W-:Y:S01]  /*f420*/  PLOP3.LUT P3, PT, PT, PT, UP0, 0x80, 0x0 ;  /* 0x000000000000781c */ /* 0x000fe20003f6f008 */
[----:B------:R-:W1:Y:S01]  /*f430*/  @P1 LDC R32, c[0x0][0xbf0] ;  /* 0x0002fc00ff201b82 */ /* 0x000e620000000800 */
[----:B0-----:R-:W-:-:S05]  /*f440*/  @P1 IMAD.HI.U32 R5, R8, R27, RZ ;  /* 0x0000001b08051227 */ /* 0x001fca00078e00ff */
[----:B-1----:R-:W-:-:S05]  /*f450*/  @P1 SHF.R.U32.HI R4, RZ, R32, R5 ;  /* 0x00000020ff041219 */ /* 0x002fca0000011605 */
[----:B------:R-:W-:-:S04]  /*f460*/  IMAD.MOV R6, RZ, RZ, -R4 ;  /* 0x000000ffff067224 */ /* 0x000fc800078e0a04 */
[----:B------:R-:W-:Y:S01]  /*f470*/  IMAD R7, R33, R6, R8 ;  /* 0x0000000621077224 */ /* 0x000fe200078e0208 */
[----:B------:R-:W-:-:S04]  /*f480*/  SHF.R.S32.HI R6, RZ, 0x1f, R4 ;  /* 0x0000001fff067819 */ /* 0x000fc80000011404 */
[----:B------:R-:W-:Y:S02]  /*f490*/  SHF.R.S32.HI R5, RZ, 0x1f, R7 ;  /* 0x0000001fff057819 */ /* 0x000fe40000011407 */
[----:B----4-:R-:W-:-:S13]  /*f4a0*/  @P2 R2UR UR4, R26 ;  /* 0x000000001a0422ca */ /* 0x010fda00000e0000 */
[----:B------:R-:W-:Y:S02]  /*f4b0*/  USHF.R.S32.HI UR9, URZ, 0x1f, UR4 ;  /* 0x0000001f3f097899 */ /* 0x000fe40008011404 */
[----:B------:R-:W-:Y:S02]  /*f4c0*/  UMOV UR8, UR4 ;  /* 0x0000000400087c82 */ /* 0x000fe40008000000 */
[----:B------:R-:W-:-:S04]  /*f4d0*/  UIMAD.WIDE.U32 UR12, UR39, UR12, UR8 ;  /* 0x0000000c270c72a5 */ /* 0x000fc8000f8e0008 */
[----:B------:R-:W-:Y:S02]  /*f4e0*/  UIADD3 UR13, UR13, UR14, URZ ;  /* 0x0000000e0d0d7290 */ /* 0x000fe4000fffe03f */
[----:B------:R-:W-:Y:S02]  /*f4f0*/  UIMAD UR14, UR11, UR16, URZ ;  /* 0x000000100b0e72a4 */ /* 0x000fe4000f8e023f */
[----:B------:R-:W-:Y:S02]  /*f500*/  UIMAD.WIDE.U32 UR12, UR10, UR16, UR12 ;  /* 0x000000100a0c72a5 */ /* 0x000fe4000f8e000c */
[----:B------:R-:W-:Y:S01]  /*f510*/  UIMAD UR14, UR10, UR17, UR14 ;  /* 0x000000110a0e72a4 */ /* 0x000fe2000f8e020e */
[----:B------:R-:W-:-:S03]  /*f520*/  ULDC UR16, c[0x0][0xa88] ;  /* 0x0002a20000107ab9 */ /* 0x000fc60000000800 */
[----:B------:R-:W-:Y:S02]  /*f530*/  IADD3 R4, P0, R4, UR12, RZ ;  /* 0x0000000c04047c10 */ /* 0x000fe4000ff1e0ff */
[----:B------:R-:W-:Y:S01]  /*f540*/  IMAD.U32 R9, RZ, RZ, UR14 ;  /* 0x0000000eff097e24 */ /* 0x000fe2000f8e00ff */
[----:B------:R-:W-:Y:S02]  /*f550*/  ULDC.64 UR14, c[0x0][0xb88] ;  /* 0x0002e200000e7ab9 */ /* 0x000fe40000000a00 */
[----:B------:R-:W-:Y:S02]  /*f560*/  IMAD R8, R5, UR14, RZ ;  /* 0x0000000e05087c24 */ /* 0x000fe4000f8e02ff */
[----:B------:R-:W-:Y:S01]  /*f570*/  IADD3.X R5, R6, UR13, R9, P0, !PT ;  /* 0x0000000d06057c10 */ /* 0x000fe200087fe409 */
[----:B------:R-:W-:Y:S01]  /*f580*/  @UP0 ULDC.64 UR12, c[0x0][0xc08] ;  /* 0x00030200000c0ab9 */ /* 0x000fe20000000a00 */
[----:B------:R-:W-:Y:S01]  /*f590*/  IMAD R9, R7, UR15, R8 ;  /* 0x0000000f07097c24 */ /* 0x000fe2000f8e0208 */
[----:B------:R-:W-:Y:S01]  /*f5a0*/  @UP0 UIMAD.WIDE UR12, UR40, 0x4, UR12 ;  /* 0x00000004280c08a5 */ /* 0x000fe2000f8e020c */
[----:B------:R-:W-:-:S02]  /*f5b0*/  IMAD.U32 R6, RZ, RZ, UR16 ;  /* 0x00000010ff067e24 */ /* 0x000fc4000f8e00ff */
[----:B------:R-:W-:Y:S01]  /*f5c0*/  IMAD.WIDE.U32 R4, R7, UR14, R4 ;  /* 0x0000000e07047c25 */ /* 0x000fe2000f8e0004 */
[----:B------:R-:W-:-:S03]  /*f5d0*/  ULDC.64 UR14, c[0x0][0xb50] ;  /* 0x0002d400000e7ab9 */ /* 0x000fc60000000a00 */
[----:B------:R-:W-:Y:S01]  /*f5e0*/  IMAD.IADD R5, R5, 0x1, R9 ;  /* 0x0000000105057824 */ /* 0x000fe200078e0209 */
[C---:B------:R-:W-:Y:S01]  /*f5f0*/  LEA R7, P0, R4.reuse, UR14, 0x2 ;  /* 0x0000000e04077c11 */ /* 0x040fe2000f8010ff */
[----:B------:R-:W-:Y:S02]  /*f600*/  IMAD.U32 R8, RZ, RZ, UR12 ;  /* 0x0000000cff087e24 */ /* 0x000fe4000f8e00ff */
[----:B------:R-:W-:Y:S01]  /*f610*/  IMAD.U32 R9, RZ, RZ, UR13 ;  /* 0x0000000dff097e24 */ /* 0x000fe2000f8e00ff */
[----:B------:R-:W-:Y:S01]  /*f620*/  LEA.HI.X R10, R4, UR15, R5, 0x2, P0 ;  /* 0x0000000f040a7c11 */ /* 0x000fe200080f1405 */
[----:B------:R-:W-:-:S03]  /*f630*/  IMAD R5, R23, 0x40, R19 ;  /* 0x0000004017057824 */ /* 0x000fc600078e0213 */
[----:B------:R3:W5:Y:S01]  /*f640*/  @P3 LDG.E R6, desc[UR50][R8.64] ;  /* 0x0000003208063981 */ /* 0x000762000c1e1900 */
[----:B------:R-:W-:Y:S05]  /*f650*/  @P3 BRA `(.L_x_13757) ;  /* 0x0000000000103947 */ /* 0x000fea0003800000 */
[----:B------:R-:W-:Y:S05]  /*f660*/  @!P2 BRA `(.L_x_13757) ;  /* 0x00000000000ca947 */ /* 0x000fea0003800000 */
[----:B---3--:R-:W2:Y:S04]  /*f670*/  LDG.E R9, desc[UR50][R24.64] ;  /* 0x0000003218097981 */ /* 0x008ea8000c1e1900 */
[----:B-----5:R-:W2:Y:S02]  /*f680*/  LDG.E R6, desc[UR50][R24.64+0x4] ;  /* 0x0000043218067981 */ /* 0x020ea4000c1e1900 */
[----:B--2---:R-:W-:-:S07]  /*f690*/  IMAD.IADD R6, R6, 0x1, -R9 ;  /* 0x0000000106067824 */ /* 0x004fce00078e0a09 */
.L_x_13757:
[----:B---3--:R-:W-:Y:S01]  /*f6a0*/  SHFL.IDX PT, R12, R7, RZ, 0x1c1f ;  /* 0x001c1fff070c7589 */ /* 0x008fe200000e0000 */
[----:B------:R-:W-:Y:S01]  /*f6b0*/  IMAD.WIDE R2, R5, 0x2, R2 ;  /* 0x0000000205027825 */ /* 0x000fe200078e0202 */
[----:B------:R-:W-:Y:S01]  /*f6c0*/  LOP3.LUT P0, RZ, R152, 0x3, RZ, 0xc0, !PT ;  /* 0x0000000398ff7812 */ /* 0x000fe2000780c0ff */
[----:B------:R-:W0:Y:S01]  /*f6d0*/  @P1 LDC R31, c[0x0][0xbf0] ;  /* 0x0002fc00ff1f1b82 */ /* 0x000e220000000800 */
[----:B------:R-:W1:Y:S01]  /*f6e0*/  SHFL.IDX PT, R13, R10, RZ, 0x1c1f ;  /* 0x001c1fff0a0d7589 */ /* 0x000e6200000e0000 */
[----:B------:R-:W-:Y:S01]  /*f6f0*/  VIADD R8, R154, UR41 ;  /* 0x000000299a087c36 */ /* 0x000fe20008000000 */
[----:B------:R-:W-:Y:S01]  /*f700*/  IADD3 R9, P3, R2, 0x1800, RZ ;  /* 0x0000180002097810 */ /* 0x000fe20007f7e0ff */
[----:B-----5:R-:W-:Y:S01]  /*f710*/  IMAD R35, R6, R33, RZ ;  /* 0x0000002106237224 */ /* 0x020fe200078e02ff */
[----:B------:R-:W-:Y:S01]  /*f720*/  SHFL.IDX PT, R14, R7, 0x1, 0x1c1f ;  /* 0x003c1f00070e7f89 */ /* 0x000fe200000e0000 */
[----:B------:R-:W-:Y:S01]  /*f730*/  VIADD R4, R8, 0x8 ;  /* 0x0000000808047836 */ /* 0x000fe20000000000 */
[----:B------:R-:W-:Y:S01]  /*f740*/  IADD3 R25, P4, R2, 0x3000, RZ ;  /* 0x0000300002197810 */ /* 0x000fe20007f9e0ff */
[----:B------:R-:W-:Y:S01]  /*f750*/  ULDC.64 UR14, c[0x0][0xaa0] ;  /* 0x0002a800000e7ab9 */ /* 0x000fe20000000a00 */
[----:B------:R-:W2:Y:S01]  /*f760*/  SHFL.IDX PT, R15, R10, 0x1, 0x1c1f ;  /* 0x003c1f000a0f7f89 */ /* 0x000ea200000e0000 */
[----:B------:R-:W-:-:S02]  /*f770*/  ISETP.GE.OR P2, PT, R8, R35, P0 ;  /* 0x000000230800720c */ /* 0x000fc40000746670 */
[----:B------:R-:W-:Y:S02]  /*f780*/  LOP3.LUT R5, R2, 0x380, RZ, 0xc0, !PT ;  /* 0x0000038002057812 */ /* 0x000fe400078ec0ff */
[----:B------:R-:W-:Y:S02]  /*f790*/  LOP3.LUT R8, R9, 0x380, RZ, 0xc0, !PT ;  /* 0x0000038009087812 */ /* 0x000fe400078ec0ff */
[----:B------:R-:W-:Y:S02]  /*f7a0*/  ISETP.GE.OR P0, PT, R4, R35, P0 ;  /* 0x000000230400720c */ /* 0x000fe40000706670 */
[----:B------:R-:W-:Y:S02]  /*f7b0*/  LOP3.LUT R24, R25, 0x380, RZ, 0xc0, !PT ;  /* 0x0000038019187812 */ /* 0x000fe400078ec0ff */
[----:B------:R-:W-:Y:S02]  /*f7c0*/  SHF.R.U64 R5, R5, 0x3, RZ ;  /* 0x0000000305057819 */ /* 0x000fe400000012ff */
[----:B------:R-:W-:-:S02]  /*f7d0*/  SHF.R.U64 R8, R8, 0x3, RZ ;  /* 0x0000000308087819 */ /* 0x000fc400000012ff */
[----:B------:R-:W-:Y:S01]  /*f7e0*/  SHF.R.U64 R24, R24, 0x3, RZ ;  /* 0x0000000318187819 */ /* 0x000fe200000012ff */
[----:B-1----:R1:W-:Y:S01]  /*f7f0*/  @!P2 ST.E desc[UR50][R12.64], R20 ;  /* 0x000000140c00a985 */ /* 0x0023e2000c101932 */
[----:B------:R-:W-:Y:S01]  /*f800*/  LOP3.LUT R4, R5, R2, RZ, 0x3c, !PT ;  /* 0x0000000205047212 */ /* 0x000fe200078e3cff */
[--C-:B------:R-:W-:Y:S01]  /*f810*/  IMAD.MOV.U32 R5, RZ, RZ, R3.reuse ;  /* 0x000000ffff057224 */ /* 0x100fe200078e0003 */
[----:B------:R-:W-:Y:S01]  /*f820*/  LOP3.LUT R8, R8, R9, RZ, 0x3c, !PT ;  /* 0x0000000908087212 */ /* 0x000fe200078e3cff */
[--C-:B------:R-:W-:Y:S01]  /*f830*/  IMAD.X R9, RZ, RZ, R3.reuse, P3 ;  /* 0x000000ffff097224 */ /* 0x100fe200018e0603 */
[----:B------:R-:W-:Y:S01]  /*f840*/  LOP3.LUT R24, R24, R25, RZ, 0x3c, !PT ;  /* 0x0000001918187212 */ /* 0x000fe200078e3cff */
[----:B------:R-:W-:Y:S01]  /*f850*/  IMAD.X R25, RZ, RZ, R3, P4 ;  /* 0x000000ffff197224 */ /* 0x000fe200020e0603 */
[----:B--2---:R2:W-:Y:S04]  /*f860*/  @!P0 ST.E desc[UR50][R14.64], R0 ;  /* 0x000000000e008985 */ /* 0x0045e8000c101932 */
[----:B------:R-:W3:Y:S04]  /*f870*/  LD.E.128 R4, desc[UR50][R4.64] ;  /* 0x0000003204047980 */ /* 0x000ee8000c101d00 */
[----:B------:R-:W4:Y:S04]  /*f880*/  LD.E.128 R8, desc[UR50][R8.64] ;  /* 0x0000003208087980 */ /* 0x000f28000c101d00 */
[----:B------:R-:W4:Y:S01]  /*f890*/  LD.E.128 R24, desc[UR50][R24.64] ;  /* 0x0000003218187980 */ /* 0x000f22000c101d00 */
[----:B------:R-:W-:Y:S01]  /*f8a0*/  IADD3 R29, P0, R2, 0x4800, RZ ;  /* 0x00004800021d7810 */ /* 0x000fe20007f1e0ff */
[----:B------:R-:W-:-:S04]  /*f8b0*/  UIMAD UR12, UR9, UR14, URZ ;  /* 0x0000000e090c72a4 */ /* 0x000fc8000f8e023f */
[----:B-1----:R-:W-:Y:S01]  /*f8c0*/  IMAD.X R13, RZ, RZ, R3, P0 ;  /* 0x000000ffff0d7224 */ /* 0x002fe200000e0603 */
[----:B------:R-:W-:Y:S01]  /*f8d0*/  LOP3.LUT R2, R29, 0x380, RZ, 0xc0, !PT ;  /* 0x000003801d027812 */ /* 0x000fe200078ec0ff */
[----:B------:R-:W1:Y:S01]  /*f8e0*/  @P1 LDC R3, c[0x0][0xbec] ;  /* 0x0002fb00ff031b82 */ /* 0x000e620000000800 */
[----:B------:R-:W-:Y:S02]  /*f8f0*/  UIMAD.WIDE.U32 UR8, UR4, UR14, URZ ;  /* 0x0000000e040872a5 */ /* 0x000fe4000f8e003f */
[----:B------:R-:W-:Y:S01]  /*f900*/  UIMAD UR12, UR4, UR15, UR12 ;  /* 0x0000000f040c72a4 */ /* 0x000fe2000f8e020c */
[----:B--2---:R-:W-:Y:S01]  /*f910*/  IMAD R0, R18, 0x30, R23 ;  /* 0x0000003012007824 */ /* 0x004fe200078e0217 */
[----:B------:R-:W-:Y:S01]  /*f920*/  SHF.R.U64 R2, R2, 0x3, RZ ;  /* 0x0000000302027819 */ /* 0x000fe200000012ff */
[----:B------:R-:W-:Y:S01]  /*f930*/  ULDC.64 UR14, c[0x0][0xae8] ;  /* 0x0002ba00000e7ab9 */ /* 0x000fe20000000a00 */
[----:B------:R-:W-:Y:S02]  /*f940*/  UIADD3 UR9, UR9, UR12, URZ ;  /* 0x0000000c09097290 */ /* 0x000fe4000fffe03f */
[----:B------:R-:W-:Y:S01]  /*f950*/  UIMAD UR4, UR18, UR14, URZ ;  /* 0x0000000e120472a4 */ /* 0x000fe2000f8e023f */
[----:B------:R-:W-:Y:S01]  /*f960*/  VIADD R28, R0, UR41 ;  /* 0x00000029001c7c36 */ /* 0x000fe20008000000 */
[----:B------:R-:W-:Y:S01]  /*f970*/  UIMAD.WIDE.U32 UR8, UR39, UR14, UR8 ;  /* 0x0000000e270872a5 */ /* 0x000fe2000f8e0008 */
[----:B------:R-:W-:Y:S01]  /*f980*/  LOP3.LUT R12, R2, R29, RZ, 0x3c, !PT ;  /* 0x0000001d020c7212 */ /* 0x000fe200078e3cff */
[----:B------:R-:W-:Y:S01]  /*f990*/  UIMAD UR4, UR39, UR15, UR4 ;  /* 0x0000000f270472a4 */ /* 0x000fe2000f8e0204 */
[----:B------:R-:W-:-:S02]  /*f9a0*/  ULDC.64 UR12, c[0x0][0xaf0] ;  /* 0x0002bc00000c7ab9 */ /* 0x000fc40000000a00 */
[----:B------:R-:W-:Y:S01]  /*f9b0*/  UIMAD UR11, UR11, UR12, URZ ;  /* 0x0000000c0b0b72a4 */ /* 0x000fe2000f8e023f */
[----:B------:R-:W-:Y:S01]  /*f9c0*/  IMAD.MOV.U32 R29, RZ, RZ, R28 ;  /* 0x000000ffff1d7224 */ /* 0x000fe200078e001c */
[----:B------:R-:W-:Y:S01]  /*f9d0*/  UIADD3 UR9, UR9, UR4, URZ ;  /* 0x0000000409097290 */ /* 0x000fe2000fffe03f */
[----:B------:R-:W5:Y:S01]  /*f9e0*/  LD.E.128 R12, desc[UR50][R12.64] ;  /* 0x000000320c0c7980 */ /* 0x000f62000c101d00 */
[----:B------:R-:W-:Y:S01]  /*f9f0*/  UIMAD UR4, UR10, UR13, UR11 ;  /* 0x0000000d0a0472a4 */ /* 0x000fe2000f8e020b */
[----:B------:R-:W-:Y:S01]  /*fa00*/  VIADD R32, R23, UR41 ;  /* 0x0000002917207c36 */ /* 0x000fe20008000000 */
[----:B------:R-:W-:Y:S01]  /*fa10*/  UIMAD.WIDE.U32 UR10, UR10, UR12, UR8 ;  /* 0x0000000c0a0a72a5 */ /* 0x000fe2000f8e0008 */
[----:B-1----:R-:W-:Y:S01]  /*fa20*/  @P1 IMAD.HI.U32 R0, R28, R3, RZ ;  /* 0x000000031c001227 */ /* 0x002fe200078e00ff */
[----:B------:R-:W-:Y:S01]  /*fa30*/  @!PT LDS RZ, [RZ] ;  /* 0x00000000fffff984 */ /* 0x000fe20000000800 */
[----:B------:R-:W-:Y:S01]  /*fa40*/  @!PT LDS RZ, [RZ] ;  /* 0x00000000fffff984 */ /* 0x000fe20000000800 */
[----:B------:R-:W-:Y:S01]  /*fa50*/  @!PT LDS RZ, [RZ] ;  /* 0x00000000fffff984 */ /* 0x000fe20000000800 */
[----:B------:R-:W-:Y:S01]  /*fa60*/  @!PT LDS RZ, [RZ] ;  /* 0x00000000fffff984 */ /* 0x000fe20000000800 */
[----:B------:R1:W-:Y:S06]  /*fa70*/  MEMBAR.ALL.CTA ;  /* 0x0000000000007992 */ /* 0x0003ec0000008000 */
[----:B-1----:R-:W1:Y:S01]  /*fa80*/  FENCE.VIEW.ASYNC.S ;  /* 0x00000000000073c6 */ /* 0x002e620000000000 */
[----:B------:R-:W-:Y:S01]  /*fa90*/  ULDC.64 UR8, c[0x0][0xae0] ;  /* 0x0002b80000087ab9 */ /* 0x000fe20000000a00 */
[----:B------:R-:W-:Y:S01]  /*faa0*/  UIADD3 UR4, UR11, UR4, URZ ;  /* 0x000000040b047290 */ /* 0x000fe2000fffe03f */
[----:B------:R-:W-:Y:S01]  /*fab0*/  VIADD R21, R21, 0x16820 ;  /* 0x0001682015157836 */ /* 0x000fe20000000000 */
[----:B0-----:R-:W-:Y:S01]  /*fac0*/  @P1 SHF.R.U32.HI R29, RZ, R31, R0 ;  /* 0x0000001fff1d1219 */ /* 0x001fe20000011600 */
[----:B------:R-:W-:-:S02]  /*fad0*/  IMAD.U32 R3, RZ, RZ, UR11 ;  /* 0x0000000bff037e24 */ /* 0x000fc4000f8e00ff */
[----:B------:R-:W-:Y:S01]  /*fae0*/  IMAD.U32 R2, RZ, RZ, UR10 ;  /* 0x0000000aff027e24 */ /* 0x000fe2000f8e00ff */
[--C-:B------:R-:W-:Y:S01]  /*faf0*/  SHF.R.S32.HI R0, RZ, 0x1f, R29.reuse ;  /* 0x0000001fff007819 */ /* 0x100fe2000001141d */
[----:B------:R-:W-:Y:S01]  /*fb00*/  IMAD.MOV R20, RZ, RZ, -R29 ;  /* 0x000000ffff147224 */ /* 0x000fe200078e0a1d */
[----:B------:R-:W-:Y:S01]  /*fb10*/  PRMT R21, RZ, 0x654, R21 ;  /* 0x00000654ff157816 */ /* 0x000fe20000000015 */
[----:B------:R-:W-:Y:S01]  /*fb20*/  IMAD.U32 R3, RZ, RZ, UR4 ;  /* 0x00000004ff037e24 */ /* 0x000fe2000f8e00ff */
[----:B------:R-:W-:Y:S01]  /*fb30*/  ULDC UR4, c[0x0][0xac8] ;  /* 0x0002b20000047ab9 */ /* 0x000fe20000000800 */
[----:B------:R-:W-:Y:S02]  /*fb40*/  IMAD R0, R0, UR8, RZ ;  /* 0x0000000800007c24 */ /* 0x000fe4000f8e02ff */
[----:B------:R-:W-:Y:S02]  /*fb50*/  IMAD R31, R33, R20, R28 ;  /* 0x00000014211f7224 */ /* 0x000fe400078e021c */
[----:B------:R-:W-:-:S02]  /*fb60*/  IMAD R33, R29, UR9, R0 ;  /* 0x000000091d217c24 */ /* 0x000fc4000f8e0200 */
[----:B------:R-:W-:Y:S01]  /*fb70*/  IMAD.WIDE.U32 R2, R29, UR8, R2 ;  /* 0x000000081d027c25 */ /* 0x000fe2000f8e0002 */
[----:B------:R-:W-:Y:S01]  /*fb80*/  SHF.R.S32.HI R0, RZ, 0x1f, R31 ;  /* 0x0000001fff007819 */ /* 0x000fe2000001141f */
[----:B------:R-:W-:Y:S02]  /*fb90*/  ULDC.64 UR8, c[0x0][0xad8] ;  /* 0x0002b60000087ab9 */ /* 0x000fe40000000a00 */
[----:B------:R-:W-:Y:S01]  /*fba0*/  IMAD.IADD R3, R3, 0x1, R33 ;  /* 0x0000000103037824 */ /* 0x000fe200078e0221 */
[----:B-1----:R0:W-:Y:S01]  /*fbb0*/  SYNCS.ARRIVE.TRANS64.RED.A1T0 RZ, [R21+URZ], RZ ;  /* 0x000000ff15ff79a7 */ /* 0x0021e2000810043f */
[----:B------:R-:W-:Y:S02]  /*fbc0*/  IMAD R0, R0, UR8, RZ ;  /* 0x0000000800007c24 */ /* 0x000fe4000f8e02ff */
[----:B------:R-:W-:-:S04]  /*fbd0*/  IMAD.WIDE.U32 R2, R31, UR8, R2 ;  /* 0x000000081f027c25 */ /* 0x000fc8000f8e0002 */
[----:B------:R-:W-:Y:S01]  /*fbe0*/  IMAD R29, R31, UR9, R0 ;  /* 0x000000091f1d7c24 */ /* 0x000fe2000f8e0200 */
[----:B------:R-:W-:Y:S01]  /*fbf0*/  ULDC.64 UR8, c[0x0][0xa80] ;  /* 0x0002a00000087ab9 */ /* 0x000fe20000000a00 */
[----:B------:R-:W-:Y:S01]  /*fc00*/  VIADD R0, R32, 0x30 ;  /* 0x0000003020007836 */ /* 0x000fe20000000000 */
[----:B------:R-:W-:Y:S01]  /*fc10*/  LEA R30, P0, R2, UR8, 0x1 ;  /* 0x00000008021e7c11 */ /* 0x000fe2000f8008ff */
[----:B------:R-:W-:-:S04]  /*fc20*/  IMAD.IADD R3, R3, 0x1, R29 ;  /* 0x0000000103037824 */ /* 0x000fc800078e021d */
[----:B------:R-:W1:Y:S01]  /*fc30*/  SHFL.IDX PT, R20, R30, RZ, 0x181f ;  /* 0x00181fff1e147589 */ /* 0x000e6200000e0000 */
[----:B------:R-:W-:Y:S01]  /*fc40*/  LEA.HI.X R31, R2, UR9, R3, 0x1, P0 ;  /* 0x00000009021f7c11 */ /* 0x000fe200080f0c03 */
[C---:B------:R-:W-:Y:S01]  /*fc50*/  VIADD R2, R32.reuse, 0x60 ;  /* 0x0000006020027836 */ /* 0x040fe20000000000 */
[C---:B------:R-:W-:Y:S01]  /*fc60*/  ISETP.GE.AND P0, PT, R19.reuse, UR4, PT ;  /* 0x0000000413007c0c */ /* 0x040fe2000bf06270 */
[----:B------:R-:W2:Y:S03]  /*fc70*/  SHFL.IDX PT, R28, R30, 0x1, 0x181f ;  /* 0x00381f001e1c7f89 */ /* 0x000ea600000e0000 */
        /* <DEDUP_REMOVED lines=11> */
[----:B--2---:R-:W-:-:S03]  /*fd30*/  @!P2 LEA R20, P5, R19, R28, 0x1 ;  /* 0x0000001c1314a211 */ /* 0x004fc600078a08ff */
[----:B------:R-:W2:Y:S01]  /*fd40*/  SHFL.IDX PT, R31, R31, 0x3, 0x181f ;  /* 0x00781f001f1f7f89 */ /* 0x000ea200000e0000 */
[C---:B0-----:R-:W-:Y:S02]  /*fd50*/  @!P3 LEA R28, P6, R19.reuse, R34, 0x1 ;  /* 0x00000022131cb211 */ /* 0x041fe400078c08ff */
[C-C-:B------:R-:W-:Y:S02]  /*fd60*/  @!P1 LEA.HI.X R3, R19.reuse, R3, R156.reuse, 0x1, P4 ;  /* 0x0000000313039211 */ /* 0x140fe400020f0c9c */
[C-C-:B------:R-:W-:Y:S02]  /*fd70*/  @!P2 LEA.HI.X R21, R19.reuse, R29, R156.reuse, 0x1, P5 ;  /* 0x0000001d1315a211 */ /* 0x140fe400028f0c9c */
[----:B------:R-:W-:Y:S01]  /*fd80*/  @!P3 LEA.HI.X R29, R19, R33, R156, 0x1, P6 ;  /* 0x00000021131db211 */ /* 0x000fe200030f0c9c */
[----:B---3--:R0:W-:Y:S04]  /*fd90*/  @!P1 ST.E.128 desc[UR50][R2.64], R4 ;  /* 0x0000000402009985 */ /* 0x0081e8000c101d32 */
[----:B----4-:R0:W-:Y:S04]  /*fda0*/  @!P2 ST.E.128 desc[UR50][R20.64], R8 ;  /* 0x000000081400a985 */ /* 0x0101e8000c101d32 */
[----:B------:R0:W-:Y:S01]  /*fdb0*/  @!P3 ST.E.128 desc[UR50][R28.64], R24 ;  /* 0x000000181c00b985 */ /* 0x0001e2000c101d32 */
[----:B-12---:R-:W-:Y:S05]  /*fdc0*/  @P0 BRA `(.L_x_13758) ;  /* 0x0000000800700947 */ /* 0x006fea0003800000 */
[----:B0-----:R-:W-:-:S04]  /*fdd0*/  LEA R2, P0, R19, R30, 0x1 ;  /* 0x0000001e13027211 */ /* 0x001fc800078008ff */
[----:B------:R-:W-:-:S05]  /*fde0*/  LEA.HI.X R3, R19, R31, R156, 0x1, P0 ;  /* 0x0000001f13037211 */ /* 0x000fca00000f0c9c */
[----:B-----5:R1:W-:Y:S01]  /*fdf0*/  ST.E.128 desc[UR50][R2.64], R12 ;  /* 0x0000000c02007985 */ /* 0x0203e2000c101d32 */
[----:B------:R-:W-:Y:S05]  /*fe00*/  BRA `(.L_x_13758) ;  /* 0x0000000800607947 */ /* 0x000fea0003800000 */
.L_x_13756:
        /* <DEDUP_REMOVED lines=32> */
.L_x_13759:
        /* <DEDUP_REMOVED lines=47> */
.L_x_13761:
[----:B------:R-:W-:Y:S05]  /*10300*/  BSYNC B1 ;  /* 0x0000000000017941 */ /* 0x000fea0003800000 */
.L_x_13760:
[----:B0-----:R-:W0:Y:S01]  /*10310*/  @P0 LDC R3, c[0x0][0xbf0] ;  /* 0x0002fc00ff030b82 */ /* 0x001e220000000800 */
[----:B------:R-:W-:Y:S01]  /*10320*/  ULDC.64 UR16, c[0x0][0xaa0] ;  /* 0x0002a80000107ab9 */ /* 0x000fe20000000a00 */
[----:B------:R-:W-:Y:S01]  /*10330*/  IMAD R2, R18, 0x30, R23 ;  /* 0x0000003012027824 */ /* 0x000fe200078e0217 */
[----:B------:R-:W-:Y:S01]  /*10340*/  UIMAD UR10, UR11, UR16, URZ ;  /* 0x000000100b0a72a4 */ /* 0x000fe2000f8e023f */
[----:B------:R-:W-:Y:S01]  /*10350*/  VIADD R20, R23, UR41 ;  /* 0x0000002917147c36 */ /* 0x000fe20008000000 */
[----:B------:R-:W-:Y:S01]  /*10360*/  UIMAD.WIDE.U32 UR8, UR4, UR16, URZ ;  /* 0x00000010040872a5 */ /* 0x000fe2000f8e003f */
[----:B------:R-:W-:Y:S01]  /*10370*/  VIADD R4, R2, UR41 ;  /* 0x0000002902047c36 */ /* 0x000fe20008000000 */
[----:B------:R-:W-:Y:S01]  /*10380*/  UIMAD UR10, UR4, UR17, UR10 ;  /* 0x00000011040a72a4 */ /* 0x000fe2000f8e020a */
[----:B-----5:R-:W-:Y:S02]  /*10390*/  IMAD R13, R0, R11, RZ ;  /* 0x0000000b000d7224 */ /* 0x020fe400078e02ff */
[----:B------:R-:W-:Y:S01]  /*103a0*/  ULDC.64 UR16, c[0x0][0xae8] ;  /* 0x0002ba0000107ab9 */ /* 0x000fe20000000a00 */
[----:B------:R-:W-:Y:S01]  /*103b0*/  UIADD3 UR9, UR9, UR10, URZ ;  /* 0x0000000a09097290 */ /* 0x000fe2000fffe03f */
[----:B------:R-:W-:Y:S01]  /*103c0*/  @P0 IMAD.HI.U32 R2, R4, R9, RZ ;  /* 0x0000000904020227 */ /* 0x000fe200078e00ff */
[----:B------:R-:W-:-:S02]  /*103d0*/  UIMAD UR4, UR12, UR16, URZ ;  /* 0x000000100c0472a4 */ /* 0x000fc4000f8e023f */
[----:B------:R-:W-:Y:S01]  /*103e0*/  UIMAD.WIDE.U32 UR8, UR39, UR16, UR8 ;  /* 0x00000010270872a5 */ /* 0x000fe2000f8e0008 */
[----:B------:R-:W-:Y:S01]  /*103f0*/  IMAD.MOV.U32 R5, RZ, RZ, R4 ;  /* 0x000000ffff057224 */ /* 0x000fe200078e0004 */
[----:B------:R-:W-:Y:S01]  /*10400*/  UIMAD UR4, UR39, UR17, UR4 ;  /* 0x00000011270472a4 */ /* 0x000fe2000f8e0204 */
[----:B------:R-:W-:Y:S01]  /*10410*/  VIADD R0, R20, 0x30 ;  /* 0x0000003014007836 */ /* 0x000fe20000000000 */
[----:B------:R-:W-:Y:S02]  /*10420*/  ULDC.64 UR10, c[0x0][0xaf0] ;  /* 0x0002bc00000a7ab9 */ /* 0x000fe40000000a00 */
[----:B------:R-:W-:Y:S02]  /*10430*/  UIADD3 UR9, UR9, UR4, URZ ;  /* 0x0000000409097290 */ /* 0x000fe4000fffe03f */
        /* <DEDUP_REMOVED lines=12> */
[----:B------:R-:W-:Y:S01]  /*10500*/  SHF.R.S32.HI R4, RZ, 0x1f, R7 ;  /* 0x0000001fff047819 */ /* 0x000fe20000011407 */
[----:B------:R-:W-:Y:S01]  /*10510*/  IMAD.U32 R3, RZ, RZ, UR4 ;  /* 0x00000004ff037e24 */ /* 0x000fe2000f8e00ff */
[----:B------:R-:W-:Y:S01]  /*10520*/  ULDC.64 UR8, c[0x0][0xad8] ;  /* 0x0002b60000087ab9 */ /* 0x000fe20000000a00 */
[C---:B------:R-:W-:Y:S01]  /*10530*/  IMAD R9, R5.reuse, UR11, R6 ;  /* 0x0000000b05097c24 */ /* 0x040fe2000f8e0206 */
[----:B------:R-:W-:Y:S01]  /*10540*/  ULDC UR4, c[0x0][0xac8] ;  /* 0x0002b20000047ab9 */ /* 0x000fe20000000800 */
[----:B------:R-:W-:-:S04]  /*10550*/  IMAD.WIDE.U32 R2, R5, UR10, R2 ;  /* 0x0000000a05027c25 */ /* 0x000fc8000f8e0002 */
[----:B------:R-:W-:Y:S02]  /*10560*/  IMAD R4, R4, UR8, RZ ;  /* 0x0000000804047c24 */ /* 0x000fe4000f8e02ff */
[----:B------:R-:W-:Y:S02]  /*10570*/  IMAD.IADD R3, R3, 0x1, R9 ;  /* 0x0000000103037824 */ /* 0x000fe400078e0209 */
[C---:B------:R-:W-:Y:S02]  /*10580*/  IMAD R5, R7.reuse, UR9, R4 ;  /* 0x0000000907057c24 */ /* 0x040fe4000f8e0204 */
[----:B------:R-:W-:Y:S01]  /*10590*/  IMAD.WIDE.U32 R2, R7, UR8, R2 ;  /* 0x0000000807027c25 */ /* 0x000fe2000f8e0002 */
[----:B------:R-:W-:-:S03]  /*105a0*/  ULDC.64 UR8, c[0x0][0xa80] ;  /* 0x0002a00000087ab9 */ /* 0x000fc60000000a00 */
[----:B------:R-:W-:Y:S01]  /*105b0*/  IMAD.IADD R3, R3, 0x1, R5 ;  /* 0x0000000103037824 */ /* 0x000fe200078e0205 */
[----:B------:R-:W-:-:S04]  /*105c0*/  LEA R4, P0, R2, UR8, 0x1 ;  /* 0x0000000802047c11 */ /* 0x000fc8000f8008ff */
[----:B------:R-:W-:Y:S01]  /*105d0*/  LEA.HI.X R8, R2, UR9, R3, 0x1, P0 ;  /* 0x0000000902087c11 */ /* 0x000fe200080f0c03 */
[----:B------:R-:W0:Y:S01]  /*105e0*/  SHFL.IDX PT, R6, R4, RZ, 0x181f ;  /* 0x00181fff04067589 */ /* 0x000e2200000e0000 */
[----:B------:R-:W-:Y:S01]  /*105f0*/  ISETP.GE.AND P0, PT, R19, UR4, PT ;  /* 0x0000000413007c0c */ /* 0x000fe2000bf06270 */
[C---:B------:R-:W-:Y:S02]  /*10600*/  VIADD R2, R20.reuse, 0x60 ;  /* 0x0000006014027836 */ /* 0x040fe40000000000 */
[----:B------:R-:W1:Y:S01]  /*10610*/  SHFL.IDX PT, R10, R4, 0x1, 0x181f ;  /* 0x00381f00040a7f89 */ /* 0x000e6200000e0000 */
[CC--:B------:R-:W-:Y:S01]  /*10620*/  ISETP.GE.OR P3, PT, R20.reuse, R13.reuse, P0 ;  /* 0x0000000d1400720c */ /* 0x0c0fe20000766670 */
[----:B------:R-:W-:Y:S01]  /*10630*/  VIADD R3, R20, 0x90 ;  /* 0x0000009014037836 */ /* 0x000fe20000000000 */
[-C--:B------:R-:W-:Y:S01]  /*10640*/  ISETP.GE.OR P2, PT, R0, R13.reuse, P0 ;  /* 0x0000000d0000720c */ /* 0x080fe20000746670 */
[----:B------:R-:W2:Y:S01]  /*10650*/  SHFL.IDX PT, R12, R4, 0x2, 0x181f ;  /* 0x00581f00040c7f89 */ /* 0x000ea200000e0000 */
[----:B------:R-:W-:-:S02]  /*10660*/  ISETP.GE.OR P1, PT, R2, R13, P0 ;  /* 0x0000000d0200720c */ /* 0x000fc40000726670 */
[----:B------:R-:W-:Y:S01]  /*10670*/  ISETP.GE.OR P0, PT, R3, R13, P0 ;  /* 0x0000000d0300720c */ /* 0x000fe20000706670 */
[----:B------:R-:W3:Y:S04]  /*10680*/  SHFL.IDX PT, R5, R8, RZ, 0x181f ;  /* 0x00181fff08057589 */ /* 0x000ee800000e0000 */
        /* <DEDUP_REMOVED lines=16> */
.L_x_13758:
[----:B------:R-:W-:Y:S05]  /*10790*/  BSYNC B0 ;  /* 0x0000000000007941 */ /* 0x000fea0003800000 */
.L_x_13755:
[----:B------:R-:W-:Y:S02]  /*107a0*/  ULDC UR4, c[0x0][0xc3c] ;  /* 0x00030f0000047ab9 */ /* 0x000fe40000000800 */
[----:B------:R-:W-:-:S06]  /*107b0*/  UISETP.GE.AND UP0, UPT, UR6, UR4, UPT ;  /* 0x000000040600728c */ /* 0x000fcc000bf06270 */
[----:B------:R-:W-:-:S13]  /*107c0*/  PLOP3.LUT P0, PT, PT, PT, UP0, 0x80, 0x0 ;  /* 0x000000000000781c */ /* 0x000fda0003f0f008 */
[----:B------:R-:W-:Y:S05]  /*107d0*/  @!P0 BRA `(.L_x_13762) ;  /* 0xffffff0400848947 */ /* 0x000fea000383ffff */
[----:B------:R-:W-:Y:S05]  /*107e0*/  EXIT ;  /* 0x000000000000794d */ /* 0x000fea0003800000 */
.L_x_13673:
        /* <DEDUP_REMOVED lines=18> */
.L_x_13763:
        /* <DEDUP_REMOVED lines=42> */
.L_x_13769:
        /* <DEDUP_REMOVED lines=12> */
.L_x_13768:
[----:B------:R-:W-:Y:S05]  /*10c70*/  BSYNC B0 ;  /* 0x0000000000007941 */ /* 0x000fea0003800000 */
.L_x_13767:
        /* <DEDUP_REMOVED lines=21> */
.L_x_13765:
        /* <DEDUP_REMOVED lines=21> */
.L_x_13770:
        /* <DEDUP_REMOVED lines=58> */
.L_x_13766:
[----:B------:R-:W-:Y:S02]  /*112c0*/  IMAD.MOV.U32 R17, RZ, RZ, RZ ;  /* 0x000000ffff117224 */ /* 0x000fe400078e00ff */
[----:B------:R-:W-:Y:S02]  /*112d0*/  IMAD.U32 R16, RZ, RZ, UR6 ;  /* 0x00000006ff107e24 */ /* 0x000fe4000f8e00ff */
[----:B------:R-:W-:-:S07]  /*112e0*/  IMAD.MOV.U32 R18, RZ, RZ, RZ ;  /* 0x000000ffff127224 */ /* 0x000fce00078e00ff */
.L_x_13771:
[----:B------:R-:W-:-:S13]  /*112f0*/  ISETP.NE.AND P0, PT, R5, RZ, PT ;  /* 0x000000ff0500720c */ /* 0x000fda0003f05270 */
[----:B------:R-:W0:Y:S01]  /*11300*/  @!P0 S2R R3, SR_CgaCtaId ;  /* 0x0000000000038919 */ /* 0x000e220000008800 */
[----:B------:R-:W-:-:S04]  /*11310*/  @!P0 MOV R0, 0x400 ;  /* 0x0000040000008802 */ /* 0x000fc80000000f00 */
[----:B0-----:R-:W-:-:S05]  /*11320*/  @!P0 LEA R0, R3, R0, 0x18 ;  /* 0x0000000003008211 */ /* 0x001fca00078ec0ff */
[----:B------:R0:W-:Y:S01]  /*11330*/  @!P0 STS.128 [R0+0x168d0], R16 ;  /* 0x0168d01000008388 */ /* 0x0001e20000000c00 */
[----:B------:R-:W-:Y:S06]  /*11340*/  BAR.ARV 0x5, 0x200 ;  /* 0x0148000000007b1d */ /* 0x000fec0000002000 */
.L_x_13764:
        /* <DEDUP_REMOVED lines=20> */
[----:B------:R-:W-:Y:S02]  /*11490*/  LOP3.LUT R2, R0, 0x1f8, RZ, 0xc0, !PT ;  /* 0x000001f800027812 */ /* 0x000fe400078ec0ff */
[----:B------:R-:W-:Y:S02]  /*114a0*/  SHF.R.U32.HI R4, RZ, 0x3, R4 ;  /* 0x00000003ff047819 */ /* 0x000fe40000011604 */
[----:B------:R-:W-:-:S04]  /*114b0*/  LOP3.LUT R2, R2, 0x38, R5, 0x78, !PT ;  /* 0x0000003802027812 */ /* 0x000fc800078e7805 */
[----:B------:R-:W-:Y:S01]  /*114c0*/  LOP3.LUT R3, R2, 0x200, R3, 0xf8, !PT ;  /* 0x0000020002037812 */ /* 0x000fe200078ef803 */
[----:B------:R-:W-:-:S04]  /*114d0*/  IMAD.SHL.U32 R2, R5, 0x10, RZ ;  /* 0x0000001005027824 */ /* 0x000fc800078e00ff */
[----:B------:R-:W-:Y:S01]  /*114e0*/  IMAD R0, R3, 0x2, R22 ;  /* 0x0000000203007824 */ /* 0x000fe200078e0216 */
[----:B------:R-:W-:-:S04]  /*114f0*/  LOP3.LUT R2, R4, 0x70, R2, 0xf8, !PT ;  /* 0x0000007004027812 */ /* 0x000fc800078ef802 */
[----:B------:R3:W-:Y:S03]  /*11500*/  STL [R1+0x4], R0 ;  /* 0x0000040001007387 */ /* 0x0007e60000100800 */
.L_x_13870:
[----:B------:R-:W-:Y:S05]  /*11510*/  YIELD ;  /* 0x0000000000007946 */ /* 0x000fea0003800000 */
[----:B------:R-:W-:Y:S01]  /*11520*/  ULDC.64 UR4, c[0x0][0xa28] ;  /* 0x00028a0000047ab9 */ /* 0x000fe20000000a00 */
[----:B---3--:R-:W-:Y:S01]  /*11530*/  IMAD.MOV.U32 R0, RZ, RZ, RZ ;  /* 0x000000ffff007224 */ /* 0x008fe200078e00ff */
[----:B------:R-:W-:Y:S01]  /*11540*/  ISETP.NE.U32.AND P0, PT, RZ, UR4, PT ;  /* 0x00000004ff007c0c */ /* 0x000fe2000bf05070 */
[----:B0-----:R-:W0:Y:S01]  /*11550*/  LDC.64 R4, c[0x0][0xa00] ;  /* 0x00028000ff047b82 */ /* 0x001e220000000a00 */
[----:B-1----:R-:W-:Y:S01]  /*11560*/  IMAD.MOV.U32 R8, RZ, RZ, RZ ;  /* 0x000000ffff087224 */ /* 0x002fe200078e00ff */
        /* <DEDUP_REMOVED lines=20> */
[----:B------:R0:W5:Y:S01]  /*116b0*/  @P1 LDG.E R27, desc[UR50][R2.64] ;  /* 0x00000032021b1981 */ /* 0x000162000c1e1900 */
[----:B-1----:R-:W-:-:S03]  /*116c0*/  @P2 IMAD.WIDE R6, R19, 0x4, R6 ;  /* 0x0000000413062825 */ /* 0x002fc600078e0206 */
        /* <DEDUP_REMOVED lines=8> */
[----:B------:R-:W-:-:S04]  /*11750*/  USEL UR4, UR4, 0x1, UP0 ;  /* 0x0000000104047887 */ /* 0x000fc80008000000 */
[----:B------:R-:W-:-:S06]  /*11760*/  UIMAD UR4, UR4, UR5, URZ ;  /* 0x00000005040472a4 */ /* 0x000fcc000f8e023f */
[----:B------:R-:W-:Y:S01]  /*11770*/  IMAD.U32 R9, RZ, RZ, UR4 ;  /* 0x00000004ff097e24 */ /* 0x000fe2000f8e00ff */
[----:B--2---:R0:W-:Y:S01]  /*11780*/  STL [R1+0x10], R8 ;  /* 0x0000100801007387 */ /* 0x0041e20000100800 */
[----:B------:R-:W-:Y:S05]  /*11790*/  @P2 BRA `(.L_x_13773) ;  /* 0x0000000000142947 */ /* 0x000fea0003800000 */
[----:B------:R-:W-:Y:S05]  /*117a0*/  @!P0 BRA `(.L_x_13773) ;  /* 0x0000000000108947 */ /* 0x000fea0003800000 */
[----:B------:R-:W0:Y:S04]  /*117b0*/  LDG.E R7, desc[UR50][R4.64] ;  /* 0x0000003204077981 */ /* 0x000e28000c1e1900 */
[----:B------:R-:W0:Y:S02]  /*117c0*/  LDG.E R6, desc[UR50][R4.64+0x4] ;  /* 0x0000043204067981 */ /* 0x000e24000c1e1900 */
[----:B0-----:R-:W-:-:S05]  /*117d0*/  IMAD.IADD R8, R6, 0x1, -R7 ;  /* 0x0000000106087824 */ /* 0x001fca00078e0a07 */
[----:B------:R1:W-:Y:S02]  /*117e0*/  STL [R1+0x10], R8 ;  /* 0x0000100801007387 */ /* 0x0003e40000100800 */
.L_x_13773:
[----:B------:R-:W-:Y:S01]  /*117f0*/  ULDC.64 UR4, c[0x0][0xa20] ;  /* 0x0002880000047ab9 */ /* 0x000fe20000000a00 */
[----:B-----5:R-:W-:Y:S01]  /*11800*/  IMAD.IADD R27, R27, 0x1, R0 ;  /* 0x000000011b1b7824 */ /* 0x020fe200078e0200 */
[----:B------:R-:W-:-:S04]  /*11810*/  ISETP.NE.U32.AND P0, PT, RZ, UR4, PT ;  /* 0x00000004ff007c0c */ /* 0x000fc8000bf05070 */
[----:B------:R-:W-:-:S13]  /*11820*/  ISETP.NE.AND.EX P0, PT, RZ, UR5, PT, P0 ;  /* 0x00000005ff007c0c */ /* 0x000fda000bf05300 */
[----:B------:R-:W-:Y:S05]  /*11830*/  @!P0 BRA `(.L_x_13774) ;  /* 0x0000000000108947 */ /* 0x000fea0003800000 */
[----:B0-----:R-:W0:Y:S02]  /*11840*/  LDC.64 R2, c[0x0][0xa20] ;  /* 0x00028800ff027b82 */ /* 0x001e240000000a00 */
[----:B0-----:R-:W-:-:S05]  /*11850*/  IMAD.WIDE R2, R19, 0x4, R2 ;  /* 0x0000000413027825 */ /* 0x001fca00078e0202 */
[----:B------:R2:W5:Y:S01]  /*11860*/  LDG.E R9, desc[UR50][R2.64] ;  /* 0x0000003202097981 */ /* 0x000562000c1e1900 */
[----:B------:R-:W-:Y:S05]  /*11870*/  BRA `(.L_x_13775) ;  /* 0x0000000000107947 */ /* 0x000fea0003800000 */
.L_x_13774:
[----:B------:R-:W-:Y:S05]  /*11880*/  @!P1 BRA `(.L_x_13775) ;  /* 0x00000000000c9947 */ /* 0x000fea0003800000 */
[----:B------:R-:W2:Y:S04]  /*11890*/  LDG.E R4, desc[UR50][R2.64] ;  /* 0x0000003202047981 */ /* 0x000ea8000c1e1900 */
[----:B------:R-:W2:Y:S02]  /*118a0*/  LDG.E R9, desc[UR50][R2.64+0x4] ;  /* 0x0000043202097981 */ /* 0x000ea4000c1e1900 */
[----:B--2---:R-:W-:-:S07]  /*118b0*/  IMAD.IADD R9, R9, 0x1, -R4 ;  /* 0x0000000109097824 */ /* 0x004fce00078e0a04 */
.L_x_13775:
[----:B0-2---:R-:W0:Y:S01]  /*118c0*/  LDC R2, c[0x0][0x448] ;  /* 0x00011200ff027b82 */ /* 0x005e220000000800 */
[----:B------:R-:W-:Y:S02]  /*118d0*/  IMAD R6, R17, 0xc0, RZ ;  /* 0x000000c011067824 */ /* 0x000fe400078e02ff */
[----:B-----5:R-:W-:Y:S02]  /*118e0*/  IMAD.IADD R9, R9, 0x1, -R0 ;  /* 0x0000000109097824 */ /* 0x020fe400078e0a00 */
[----:B------:R-:W-:Y:S01]  /*118f0*/  VIADD R0, R6, 0xbf ;  /* 0x000000bf06007836 */ /* 0x000fe20000000000 */
[----:B------:R2:W-:Y:S01]  /*11900*/  STL [R1+0xc], R6 ;  /* 0x00000c0601007387 */ /* 0x0005e20000100800 */
[----:B0-----:R-:W-:Y:S02]  /*11910*/  ISETP.NE.AND P1, PT, R2, 0x1, PT ;  /* 0x000000010200780c */ /* 0x001fe40003f25270 */
[----:B------:R-:W0:Y:S11]  /*11920*/  LDC.64 R2, c[0x0][0x9e0] ;  /* 0x00027800ff027b82 */ /* 0x000e360000000a00 */
[----:B------:R-:W3:Y:S08]  /*11930*/  @P1 LDC R5, c[0x0][0x44c] ;  /* 0x00011300ff051b82 */ /* 0x000ef00000000800 */
[----:B------:R-:W4:Y:S01]  /*11940*/  @P1 LDC R4, c[0x0][0x450] ;  /* 0x00011400ff041b82 */ /* 0x000f220000000800 */
[----:B0-----:R-:W-:Y:S01]  /*11950*/  ISETP.GE.AND P2, PT, R3, 0x1, PT ;  /* 0x000000010300780c */ /* 0x001fe20003f46270 */
[----:B---3--:R-:W-:-:S05]  /*11960*/  @P1 IMAD.HI.U32 R5, R0, R5, RZ ;  /* 0x0000000500051227 */ /* 0x008fca00078e00ff */
[----:B----4-:R-:W-:Y:S02]  /*11970*/  @P1 SHF.R.U32.HI R0, RZ, R4, R5 ;  /* 0x00000004ff001219 */ /* 0x010fe40000011605 */
[----:B------:R-:W-:-:S05]  /*11980*/  IADD3 R5, R9, 0x1, -R8 ;  /* 0x0000000109057810 */ /* 0x000fca0007ffe808 */
[----:B------:R-:W-:-:S04]  /*11990*/  IMAD.IADD R7, R5, 0x1, R0 ;  /* 0x0000000105077824 */ /* 0x000fc800078e0200 */
[----:B------:R-:W-:Y:S01]  /*119a0*/  IMAD.IADD R2, R7, 0x1, R2 ;  /* 0x0000000107027824 */ /* 0x000fe200078e0202 */
[----:B--2---:R-:W-:Y:S06]  /*119b0*/  @!P2 BRA `(.L_x_13776) ;  /* 0x000000000048a947 */ /* 0x004fec0003800000 */
        /* <DEDUP_REMOVED lines=11> */
.L_x_13778:
[----:B------:R-:W-:-:S13]  /*11a70*/  ISETP.NE.AND P0, PT, R3, 0x1, PT ;  /* 0x000000010300780c */ /* 0x000fda0003f05270 */
[----:B------:R-:W0:Y:S02]  /*11a80*/  @P0 LDC.64 R4, c[0x0][0x9e8] ;  /* 0x00027a00ff040b82 */ /* 0x000e240000000a00 */
[----:B0-----:R-:W-:-:S05]  /*11a90*/  @P0 IMAD.HI.U32 R4, R0, R4, RZ ;  /* 0x0000000400040227 */ /* 0x001fca00078e00ff */
[----:B------:R-:W-:-:S07]  /*11aa0*/  @P0 SHF.R.U32.HI R0, RZ, R5, R4 ;  /* 0x00000005ff000219 */ /* 0x000fce0000011604 */
.L_x_13779:
[----:B------:R-:W-:Y:S05]  /*11ab0*/  BSYNC B0 ;  /* 0x0000000000007941 */ /* 0x000fea0003800000 */
.L_x_13777:
[----:B------:R-:W-:-:S05]  /*11ac0*/  IMAD R5, R0, R3, R3 ;  /* 0x0000000300057224 */ /* 0x000fca00078e0203 */
[----:B------:R-:W-:-:S07]  /*11ad0*/  VIMNMX R2, R2, R5, PT ;  /* 0x0000000502027248 */ /* 0x000fce0003fe0100 */
.L_x_13776:
[----:B------:R-:W0:Y:S01]  /*11ae0*/  @P1 LDC R4, c[0x0][0x44c] ;  /* 0x00011300ff041b82 */ /* 0x000e220000000800 */
[----:B------:R-:W-:Y:S01]  /*11af0*/  VIADD R2, R2, 0x7f ;  /* 0x0000007f02027836 */ /* 0x000fe20000000000 */
[----:B------:R-:W-:Y:S01]  /*11b00*/  ULDC UR4, c[0x0][0x9dc] ;  /* 0x0002770000047ab9 */ /* 0x000fe20000000800 */
[----:B------:R-:W-:-:S05]  /*11b10*/  IMAD.MOV.U32 R0, RZ, RZ, R6 ;  /* 0x000000ffff007224 */ /* 0x000fca00078e0006 */
[----:B------:R-:W2:Y:S01]  /*11b20*/  @P1 LDC R5, c[0x0][0x450] ;  /* 0x00011400ff051b82 */ /* 0x000ea20000000800 */
[----:B0-----:R-:W-:-:S05]  /*11b30*/  @P1 IMAD.HI.U32 R4, R6, R4, RZ ;  /* 0x0000000406041227 */ /* 0x001fca00078e00ff */
[----:B--2---:R-:W-:Y:S02]  /*11b40*/  @P1 SHF.R.U32.HI R0, RZ, R5, R4 ;  /* 0x00000005ff001219 */ /* 0x004fe40000011604 */
[----:B------:R-:W-:-:S04]  /*11b50*/  SHF.R.S32.HI R5, RZ, 0x1f, R2 ;  /* 0x0000001fff057819 */ /* 0x000fc80000011402 */
[----:B------:R-:W-:Y:S01]  /*11b60*/  LEA.HI R4, R5, R2, RZ, 0x7 ;  /* 0x0000000205047211 */ /* 0x000fe200078f38ff */
[----:B------:R-:W-:Y:S01]  /*11b70*/  VIADD R2, R9, 0x7f ;  /* 0x0000007f09027836 */ /* 0x000fe20000000000 */
[----:B------:R-:W-:Y:S02]  /*11b80*/  IADD3 R9, R0, R9, -R8 ;  /* 0x0000000900097210 */ /* 0x000fe40007ffe808 */
[----:B------:R-:W-:Y:S02]  /*11b90*/  SHF.R.S32.HI R4, RZ, 0x7, R4 ;  /* 0x00000007ff047819 */ /* 0x000fe40000011404 */
[----:B------:R-:W-:Y:S01]  /*11ba0*/  SHF.R.S32.HI R5, RZ, 0x1f, R2 ;  /* 0x0000001fff057819 */ /* 0x000fe20000011402 */
[----:B------:R-:W-:-:S03]  /*11bb0*/  VIADD R0, R9, -UR4 ;  /* 0x8000000409007c36 */ /* 0x000fc60008000000 */
[----:B------:R-:W-:-:S04]  /*11bc0*/  LEA.HI R5, R5, R2, RZ, 0x7 ;  /* 0x0000000205057211 */ /* 0x000fc800078f38ff */
        /* <DEDUP_REMOVED lines=14> */
.L_x_13782:
[----:B------:R-:W-:-:S13]  /*11cb0*/  ISETP.NE.AND P0, PT, R3, 0x1, PT ;  /* 0x000000010300780c */ /* 0x000fda0003f05270 */
[----:B------:R-:W2:Y:S02]  /*11cc0*/  @P0 LDC.64 R4, c[0x0][0x9e8] ;  /* 0x00027a00ff040b82 */ /* 0x000ea40000000a00 */
[----:B--2---:R-:W-:-:S05]  /*11cd0*/  @P0 IMAD.HI.U32 R4, R9, R4, RZ ;  /* 0x0000000409040227 */ /* 0x004fca00078e00ff */
[----:B------:R-:W-:-:S07]  /*11ce0*/  @P0 SHF.R.U32.HI R9, RZ, R5, R4 ;  /* 0x00000005ff090219 */ /* 0x000fce0000011604 */
.L_x_13783:
[----:B------:R-:W-:Y:S05]  /*11cf0*/  BSYNC B0 ;  /* 0x0000000000007941 */ /* 0x000fea0003800000 */
.L_x_13781:
[----:B------:R-:W-:-:S05]  /*11d00*/  IMAD R3, R9, R3, RZ ;  /* 0x0000000309037224 */ /* 0x000fca00078e02ff */
[----:B------:R-:W-:-:S07]  /*11d10*/  VIMNMX R0, R0, R3, !PT ;  /* 0x0000000300007248 */ /* 0x000fce0007fe0100 */
.L_x_13780:
        /* <DEDUP_REMOVED lines=14> */
[----:B------:R-:W2:Y:S08]  /*11e00*/  FLO.U32 R0, UR4 ;  /* 0x0000000400007d00 */ /* 0x000eb000080e0000 */
[----:B------:R-:W3:Y:S01]  /*11e10*/  POPC R5, UR4 ;  /* 0x0000000400057d09 */ /* 0x000ee20008000000 */
[----:B--2---:R-:W-:-:S13]  /*11e20*/  ISETP.EQ.U32.AND P0, PT, R0, R7, PT ;  /* 0x000000070000720c */ /* 0x004fda0003f02070 */
[----:B---3--:R-:W2:Y:S01]  /*11e30*/  @P0 ATOMG.E.ADD.STRONG.GPU PT, R3, desc[UR50][R2.64], R5 ;  /* 0x00000005020309a8 */ /* 0x008ea200081ee1f2 */
[----:B------:R-:W3:Y:S02]  /*11e40*/  S2R R4, SR_LTMASK ;  /* 0x0000000000047919 */ /* 0x000ee40000003900 */
[----:B---3--:R-:W-:-:S04]  /*11e50*/  LOP3.LUT R4, R4, UR4, RZ, 0xc0, !PT ;  /* 0x0000000404047c12 */ /* 0x008fc8000f8ec0ff */
[----:B------:R-:W3:Y:S01]  /*11e60*/  POPC R7, R4 ;  /* 0x0000000400077309 */ /* 0x000ee20000000000 */
[----:B--2---:R-:W3:Y:S02]  /*11e70*/  SHFL.IDX PT, R0, R3, R0, 0x1f ;  /* 0x00001f0003007589 */ /* 0x004ee400000e0000 */
[----:B---3--:R-:W-:Y:S01]  /*11e80*/  IADD3 R16, R0, UR37, R7 ;  /* 0x0000002500107c10 */ /* 0x008fe2000fffe007 */
[----:B------:R-:W-:Y:S06]  /*11e90*/  BRA `(.L_x_13786) ;  /* 0x0000003000d87947 */ /* 0x000fec0003800000 */
.L_x_13785:
        /* <DEDUP_REMOVED lines=20> */
.L_x_13788:
[----:B------:R-:W-:Y:S05]  /*11fe0*/  BSYNC B6 ;  /* 0x0000000000067941 */ /* 0x000fea0003800000 */
.L_x_13787:
        /* <DEDUP_REMOVED lines=15> */
[----:B-1----:R-:W-:Y:S02]  /*120e0*/  IMAD.MOV.U32 R8, RZ, RZ, 0x70 ;  /* 0x00000070ff087424 */ /* 0x002fe400078e00ff */
[----:B------:R-:W-:Y:S02]  /*120f0*/  IMAD.MOV.U32 R12, RZ, RZ, 0x1 ;  /* 0x00000001ff0c7424 */ /* 0x000fe400078e00ff */
[----:B--2---:R-:W-:-:S07]  /*12100*/  IMAD.MOV.U32 R13, RZ, RZ, RZ ;  /* 0x000000ffff0d7224 */ /* 0x004fce00078e00ff */
[----:B------:R-:W-:-:S07]  /*12110*/  LEPC R20, `(.L_x_13791) ;  /* 0x000000001014794e */ /* 0x000fce0000000000 */
[----:B0--3--:R-:W-:Y:S05]  /*12120*/  CALL.ABS.NOINC R2 ;  /* 0x0000000002007343 */ /* 0x009fea0003c00000 */
.L_x_13791:
        /* <DEDUP_REMOVED lines=15> */
.L_x_13790:
[----:B------:R-:W-:Y:S05]  /*12220*/  BSYNC B6 ;  /* 0x0000000000067941 */ /* 0x000fea0003800000 */
.L_x_13789:
        /* <DEDUP_REMOVED lines=20> */
.L_x_13886:
        /* <DEDUP_REMOVED lines=10> */
.L_x_13889:
[----:B------:R-:W-:Y:S05]  /*12410*/  @!P6 BRA `(.L_x_13793) ;  /* 0x0000000000e4e947 */ /* 0x000fea0003800000 */
[----:B------:R-:W-:-:S04]  /*12420*/  ISETP.NE.U32.AND P0, PT, R2, RZ, PT ;  /* 0x000000ff0200720c */ /* 0x000fc80003f05070 */
[----:B------:R-:W-:-:S13]  /*12430*/  ISETP.NE.AND.EX P0, PT, R3, RZ, PT, P0 ;  /* 0x000000ff0300720c */ /* 0x000fda0003f05300 */
[----:B------:R-:W-:Y:S05]  /*12440*/  @!P0 BRA `(.L_x_13795) ;  /* 0x0000000000448947 */ /* 0x000fea0003800000 */
[----:B0-----:R-:W0:Y:S01]  /*12450*/  LDC R0, c[0x0][0x43c] ;  /* 0x00010f00ff007b82 */ /* 0x001e220000000800 */
        /* <DEDUP_REMOVED lines=9> */
[----:B------:R-:W-:Y:S02]  /*124f0*/  IMAD R0, R28, UR4, RZ ;  /* 0x000000041c007c24 */ /* 0x000fe4000f8e02ff */
[----:B------:R-:W-:-:S04]  /*12500*/  IMAD.WIDE.U32 R4, R25, UR4, R4 ;  /* 0x0000000419047c25 */ /* 0x000fc8000f8e0004 */
[----:B------:R-:W-:Y:S01]  /*12510*/  IMAD R0, R25, UR5, R0 ;  /* 0x0000000519007c24 */ /* 0x000fe2000f8e0200 */
[----:B------:R-:W-:-:S03]  /*12520*/  LEA R2, P0, R4, R2, 0x2 ;  /* 0x0000000204027211 */ /* 0x000fc600078010ff */
[----:B------:R-:W-:-:S05]  /*12530*/  IMAD.IADD R0, R5, 0x1, R0 ;  /* 0x0000000105007824 */ /* 0x000fca00078e0200 */
[----:B------:R-:W-:-:S05]  /*12540*/  LEA.HI.X R3, R4, R3, R0, 0x2, P0 ;  /* 0x0000000304037211 */ /* 0x000fca00000f1400 */
[----:B------:R2:W5:Y:S02]  /*12550*/  LDG.E R17, desc[UR50][R2.64] ;  /* 0x0000003202117981 */ /* 0x000564000c1e1900 */
.L_x_13795:
[----:B0-----:R-:W0:Y:S01]  /*12560*/  S2R R0, SR_TID.X ;  /* 0x0000000000007919 */ /* 0x001e220000002100 */
[----:B--2---:R-:W-:Y:S01]  /*12570*/  IMAD R3, R23, 0x8, R22 ;  /* 0x0000000817037824 */ /* 0x004fe200078e0216 */
[----:B0-----:R-:W-:Y:S02]  /*12580*/  LOP3.LUT R2, R0, 0x7f, RZ, 0xc0, !PT ;  /* 0x0000007f00027812 */ /* 0x001fe400078ec0ff */
[----:B------:R-:W-:Y:S02]  /*12590*/  SHF.L.U32 R0, R26, 0x1f, RZ ;  /* 0x0000001f1a007819 */ /* 0x000fe400000006ff */
[----:B------:R-:W-:Y:S02]  /*125a0*/  ISETP.NE.AND P1, PT, R2, RZ, PT ;  /* 0x000000ff0200720c */ /* 0x000fe40003f25270 */
[----:B------:R-:W0:Y:S02]  /*125b0*/  SYNCS.PHASECHK.TRANS64.TRYWAIT P0, [R3+URZ+0x16840], R0 ;  /* 0x01684000030075a7 */ /* 0x000e24000800017f */
[----:B0-----:R-:W-:Y:S09]  /*125c0*/  @!P0 BRA `(.L_x_13796) ;  /* 0x00000040002c8947 */ /* 0x001ff20003800000 */
.L_x_13890:
        /* <DEDUP_REMOVED lines=8> */
.L_x_13797:
[----:B------:R-:W2:Y:S01]  /*12650*/  LDL.LU R2, [R1] ;  /* 0x0000000001027983 */ /* 0x000ea20000300800 */
[----:B0-----:R-:W-:Y:S01]  /*12660*/  IMAD R0, R23, 0x4000, R22 ;  /* 0x0000400017007824 */ /* 0x001fe200078e0216 */
        /* <DEDUP_REMOVED lines=8> */
[----:B------:R-:W-:-:S02]  /*126f0*/  PLOP3.LUT P0, PT, PT, PT, PT, 0x80, 0x0 ;  /* 0x000000000000781c */ /* 0x000fc40003f0f070 */
[----:B------:R-:W-:Y:S02]  /*12700*/  R2UR UR12, R18 ;  /* 0x00000000120c72ca */ /* 0x000fe400000e0000 */
[----:B-----5:R-:W-:Y:S01]  /*12710*/  R2UR UR13, R17 ;  /* 0x00000000110d72ca */ /* 0x020fe200000e0000 */
[----:B------:R-:W-:-:S04]  /*12720*/  UIADD3 UR9, UR9, 0x16830, URZ ;  /* 0x0001683009097890 */ /* 0x000fc8000fffe03f */
[----:B------:R-:W-:Y:S02]  /*12730*/  ULEA UR11, UR11, UR4, 0x7 ;  /* 0x000000040b0b7291 */ /* 0x000fe4000f8e383f */
[----:B------:R-:W-:Y:S01]  /*12740*/  UIADD3 UR8, UR8, 0xe400, URZ ;  /* 0x0000e40008087890 */ /* 0x000fe2000fffe03f */
[----:B------:R-:W-:-:S08]  /*12750*/  UMOV UR4, 0x0 ;  /* 0x0000000000047882 */ /* 0x000fd00000000000 */
[----:B------:R3:W-:Y:S01]  /*12760*/  UTMALDG.4D [UR8], [UR6], desc[UR4] ;  /* 0x00000408060075b4 */ /* 0x0007e20008019000 */
[----:B--2---:R-:W-:-:S04]  /*12770*/  LOP3.LUT R2, R2, 0xfffffffe, RZ, 0xc0, !PT ;  /* 0xfffffffe02027812 */ /* 0x004fc800078ec0ff */
[----:B------:R-:W-:-:S05]  /*12780*/  @P0 LOP3.LUT R2, R2, 0x1, RZ, 0xfc, !PT ;  /* 0x0000000102020812 */ /* 0x000fca00078efcff */
[----:B------:R3:W-:Y:S01]  /*12790*/  STL [R1], R2 ;  /* 0x0000000201007387 */ /* 0x0007e20000100800 */
[----:B------:R-:W-:Y:S01]  /*127a0*/  NOP ;  /* 0x0000000000007918 */ /* 0x000fe20000000000 */
.L_x_13793:
[----:B------:R-:W0:Y:S01]  /*127b0*/  LDL.LU R3, [R1+0x18] ;  /* 0x0000180001037983 */ /* 0x000e220000300800 */
[----:B------:R-:W-:Y:S05]  /*127c0*/  WARPSYNC.ALL ;  /* 0x0000000000007948 */ /* 0x000fea0003800000 */
[----:B---3--:R-:W-:Y:S01]  /*127d0*/  ULDC.64 UR4, c[0x0][0x298] ;  /* 0x0000a60000047ab9 */ /* 0x008fe20000000a00 */
[----:B------:R-:W-:Y:S01]  /*127e0*/  VIADD R2, R22, 0x8400 ;  /* 0x0000840016027836 */ /* 0x000fe20000000000 */
[----:B------:R-:W-:Y:S01]  /*127f0*/  ULDC.64 UR6, c[0x0][0xa00] ;  /* 0x0002800000067ab9 */ /* 0x000fe20000000a00 */
[----:B------:R-:W-:Y:S01]  /*12800*/  BSSY B6, `(.L_x_13798) ;  /* 0x0000024000067945 */ /* 0x000fe20003800000 */
[----:B------:R-:W-:Y:S01]  /*12810*/  BAR.SYNC.DEFER_BLOCKING 0x8, 0x200 ;  /* 0x0208000000007b1d */ /* 0x000fe20000010000 */
[----:B------:R-:W-:-:S02]  /*12820*/  ISETP.NE.U32.AND P0, PT, RZ, UR6, PT ;  /* 0x00000006ff007c0c */ /* 0x000fc4000bf05070 */
[----:B------:R-:W-:Y:S02]  /*12830*/  LOP3.LUT P1, RZ, R2, 0x3ff, RZ, 0xc0, !PT ;  /* 0x000003ff02ff7812 */ /* 0x000fe4000782c0ff */
[----:B------:R-:W-:Y:S02]  /*12840*/  ISETP.NE.AND.EX P0, PT, RZ, UR7, PT, P0 ;  /* 0x00000007ff007c0c */ /* 0x000fe4000bf05300 */
[----:B0-----:R-:W-:Y:S01]  /*12850*/  SHF.R.S32.HI R0, RZ, 0x1f, R3 ;  /* 0x0000001fff007819 */ /* 0x001fe20000011403 */
[----:B------:R-:W-:-:S04]  /*12860*/  IMAD.WIDE.U32 R4, R3, UR4, RZ ;  /* 0x0000000403047c25 */ /* 0x000fc8000f8e00ff */
[----:B------:R-:W-:Y:S01]  /*12870*/  IMAD R0, R0, UR4, RZ ;  /* 0x0000000400007c24 */ /* 0x000fe2000f8e02ff */
[----:B------:R0:W-:Y:S03]  /*12880*/  STL.64 [R1+0x18], R4 ;  /* 0x0000180401007387 */ /* 0x0001e60000100a00 */
[----:B------:R-:W-:Y:S01]  /*12890*/  IMAD R2, R3, UR5, R0 ;  /* 0x0000000503027c24 */ /* 0x000fe2000f8e0200 */
[----:B------:R-:W-:-:S04]  /*128a0*/  SHF.R.S32.HI R0, RZ, 0x1f, R19 ;  /* 0x0000001fff007819 */ /* 0x000fc80000011413 */
[----:B------:R-:W-:Y:S02]  /*128b0*/  SEL R3, R0, RZ, !P0 ;  /* 0x000000ff00037207 */ /* 0x000fe40004000000 */
[----:B------:R-:W-:Y:S01]  /*128c0*/  SEL R0, R19, RZ, !P0 ;  /* 0x000000ff13007207 */ /* 0x000fe20004000000 */
[----:B0-----:R-:W-:Y:S01]  /*128d0*/  IMAD.IADD R4, R5, 0x1, R2 ;  /* 0x0000000105047824 */ /* 0x001fe200078e0202 */
[----:B------:R-:W-:-:S04]  /*128e0*/  SHF.R.S32.HI R2, RZ, 0x1f, R18 ;  /* 0x0000001fff027819 */ /* 0x000fc80000011412 */
[----:B------:R0:W-:Y:S04]  /*128f0*/  STL [R1+0x28], R4 ;  /* 0x0000280401007387 */ /* 0x0001e80000100800 */
[----:B------:R0:W-:Y:S04]  /*12900*/  STL [R1+0x30], R3 ;  /* 0x0000300301007387 */ /* 0x0001e80000100800 */
        /* <DEDUP_REMOVED lines=18> */
[----:B0-----:R-:W-:Y:S05]  /*12a30*/  CALL.ABS.NOINC R2 ;  /* 0x0000000002007343 */ /* 0x001fea0003c00000 */
.L_x_13799:
[----:B------:R-:W-:Y:S05]  /*12a40*/  BSYNC B6 ;  /* 0x0000000000067941 */ /* 0x000fea0003800000 */
.L_x_13798:
[----:B0-----:R-:W2:Y:S01]  /*12a50*/  LDL.LU R0, [R1+0x28] ;  /* 0x0000280001007983 */ /* 0x001ea20000300800 */
[----:B------:R-:W0:Y:S01]  /*12a60*/  LDC R9, c[0x0][0x448] ;  /* 0x00011200ff097b82 */ /* 0x000e220000000800 */
[----:B------:R-:W-:Y:S01]  /*12a70*/  ULDC.64 UR4, c[0x0][0x2d8] ;  /* 0x0000b60000047ab9 */ /* 0x000fe20000000a00 */
[----:B------:R-:W-:Y:S01]  /*12a80*/  ULDC.64 UR6, c[0x0][0x2c8] ;  /* 0x0000b20000067ab9 */ /* 0x000fe20000000a00 */
[----:B------:R-:W2:Y:S01]  /*12a90*/  LDL.LU.64 R2, [R1+0x18] ;  /* 0x0000180001027983 */ /* 0x000ea20000300a00 */
[----:B------:R-:W-:-:S03]  /*12aa0*/  ULDC.64 UR8, c[0x0][0x280] ;  /* 0x0000a00000087ab9 */ /* 0x000fc60000000a00 */
[----:B------:R-:W3:Y:S04]  /*12ab0*/  LDL.LU R20, [R1+0x2c] ;  /* 0x00002c0001147983 */ /* 0x000ee80000300800 */
[----:B------:R-:W4:Y:S04]  /*12ac0*/  LDL.LU R21, [R1+0x30] ;  /* 0x0000300001157983 */ /* 0x000f280000300800 */
[----:B------:R-:W4:Y:S04]  /*12ad0*/  LDL.LU R4, [R1+0x20] ;  /* 0x0000200001047983 */ /* 0x000f280000300800 */
[----:B------:R-:W4:Y:S04]  /*12ae0*/  LDL R12, [R1+0xc] ;  /* 0x00000c00010c7983 */ /* 0x000f280000100800 */
[----:B------:R0:W5:Y:S02]  /*12af0*/  LDL R10, [R1+0x4] ;  /* 0x00000400010a7983 */ /* 0x0001640000100800 */
[----:B0-----:R-:W-:-:S13]  /*12b00*/  ISETP.NE.AND P1, PT, R9, 0x1, PT ;  /* 0x000000010900780c */ /* 0x001fda0003f25270 */
[----:B------:R-:W0:Y:S08]  /*12b10*/  @P1 LDC R5, c[0x0][0x450] ;  /* 0x00011400ff051b82 */ /* 0x000e300000000800 */
[----:B-1----:R-:W1:Y:S01]  /*12b20*/  @P1 LDC R8, c[0x0][0x44c] ;  /* 0x00011300ff081b82 */ /* 0x002e620000000800 */
[----:B------:R-:W1:Y:S01]  /*12b30*/  S2R R11, SR_TID.X ;  /* 0x00000000000b7919 */ /* 0x000e620000002100 */
        /* <DEDUP_REMOVED lines=12> */
[----:B------:R-:W4:Y:S01]  /*12c00*/  @P1 LDC R4, c[0x0][0x44c] ;  /* 0x00011300ff041b82 */ /* 0x000f220000000800 */
[----:B--2---:R-:W-:-:S04]  /*12c10*/  LOP3.LUT R20, R20, 0x7f, RZ, 0xc0, !PT ;  /* 0x0000007f14147812 */ /* 0x004fc800078ec0ff */
[----:B------:R-:W-:Y:S01]  /*12c20*/  SHF.R.U32.HI R20, RZ, 0x3, R20 ;  /* 0x00000003ff147819 */ /* 0x000fe20000011614 */
[----:B---3--:R-:W-:-:S05]  /*12c30*/  IMAD.SHL.U32 R6, R21, 0x10, RZ ;  /* 0x0000001015067824 */ /* 0x008fca00078e00ff */
[----:B------:R-:W-:Y:S01]  /*12c40*/  LOP3.LUT R6, R20, 0x70, R6, 0xf8, !PT ;  /* 0x0000007014067812 */ /* 0x000fe200078ef806 */
[----:B------:R-:W-:-:S04]  /*12c50*/  IMAD.IADD R3, R3, 0x1, R0 ;  /* 0x0000000103037824 */ /* 0x000fc800078e0200 */
[----:B------:R-:W-:-:S04]  /*12c60*/  IMAD.IADD R6, R6, 0x1, R12 ;  /* 0x0000000106067824 */ /* 0x000fc800078e020c */
[----:B----4-:R-:W-:-:S04]  /*12c70*/  @P1 IMAD.HI.U32 R0, R6, R4, RZ ;  /* 0x0000000406001227 */ /* 0x010fc800078e00ff */
        /* <DEDUP_REMOVED lines=14> */
[----:B------:R-:W-:-:S05]  /*12d60*/  IMAD.IADD R5, R5, 0x1, R7 ;  /* 0x0000000105057824 */ /* 0x000fca00078e0207 */
[----:B------:R-:W-:Y:S02]  /*12d70*/  LEA.HI.X R4, R4, UR9, R5, 0x1, P0 ;  /* 0x0000000904047c11 */ /* 0x000fe400080f0c05 */
[----:B------:R-:W0:Y:S01]  /*12d80*/  @P1 LDC R5, c[0x0][0x450] ;  /* 0x00011400ff051b82 */ /* 0x000e220000000800 */
[----:B------:R-:W-:-:S04]  /*12d90*/  VIADD R7, R6, 0x80 ;  /* 0x0000008006077836 */ /* 0x000fc80000000000 */
[----:B-1----:R-:W-:-:S04]  /*12da0*/  @P1 IMAD.HI.U32 R8, R7, R8, RZ ;  /* 0x0000000807081227 */ /* 0x002fc800078e00ff */
[----:B------:R-:W-:Y:S01]  /*12db0*/  IMAD.MOV.U32 R6, RZ, RZ, R7 ;  /* 0x000000ffff067224 */ /* 0x000fe200078e0007 */
        /* <DEDUP_REMOVED lines=32> */
[----:B-1----:R-:W-:-:S04]  /*12fc0*/  @!P1 IMAD.X R7, RZ, RZ, R7, P2 ;  /* 0x000000ffff079224 */ /* 0x002fc800010e0607 */
[----:B------:R-:W-:Y:S02]  /*12fd0*/  @!P1 IMAD.MOV.U32 R9, RZ, RZ, R7 ;  /* 0x000000ffff099224 */ /* 0x000fe400078e0007 */
[----:B------:R-:W-:-:S03]  /*12fe0*/  VIADD R7, R3, 0x10 ;  /* 0x0000001003077836 */ /* 0x000fc60000000000 */
[----:B-----5:R0:W-:Y:S02]  /*12ff0*/  @!P1 LDGSTS.E.BYPASS.LTC128B.128 [R10+0x8400], desc[UR50][R8.64], !P0 ;  /* 0x08400000080a9fae */ /* 0x0201e4000c101d72 */
        /* <DEDUP_REMOVED lines=42> */
[----:B------:R-:W-:Y:S04]  /*132a0*/  SHFL.IDX PT, R4, R4, 0x7, 0x181f ;  /* 0x00f81f0004047f89 */ /* 0x000fe800000e0000 */
[----:B0-----:R-:W0:Y:S03]  /*132b0*/  SHFL.IDX PT, R8, R0, 0x6, 0x181f ;  /* 0x00d81f0000087f89 */ /* 0x001e2600000e0000 */
[----:B0-----:R-:W-:-:S05]  /*132c0*/  @!P1 LEA R8, P2, R20, R8, 0x1 ;  /* 0x0000000814089211 */ /* 0x001fca00078408ff */
[----:B------:R-:W-:-:S04]  /*132d0*/  @!P1 IMAD.X R7, RZ, RZ, R7, P2 ;  /* 0x000000ffff079224 */ /* 0x000fc800010e0607 */
[----:B------:R-:W-:Y:S02]  /*132e0*/  @!P1 IMAD.MOV.U32 R9, RZ, RZ, R7 ;  /* 0x000000ffff099224 */ /* 0x000fe400078e0007 */
[----:B------:R-:W-:-:S03]  /*132f0*/  VIADD R7, R3, 0x80 ;  /* 0x0000008003077836 */ /* 0x000fc60000000000 */
[----:B------:R0:W-:Y:S02]  /*13300*/  @!P1 LDGSTS.E.BYPASS.LTC128B.128 [R10+0xb400], desc[UR50][R8.64], !P0 ;  /* 0x0b400000080a9fae */ /* 0x0001e4000c101d72 */
[----:B------:R-:W-:Y:S01]  /*13310*/  ISETP.GE.AND P2, PT, R7, R6, PT ;  /* 0x000000060700720c */ /* 0x000fe20003f46270 */
[----:B------:R-:W-:-:S05]  /*13320*/  VIADD R7, R3, 0x70 ;  /* 0x0000007003077836 */ /* 0x000fca0000000000 */
[----:B------:R-:W-:Y:S02]  /*13330*/  ISETP.GE.AND P1, PT, R7, R6, PT ;  /* 0x000000060700720c */ /* 0x000fe40003f26270 */
[----:B------:R-:W-:Y:S04]  /*13340*/  SHFL.IDX PT, R7, R5, RZ, 0x181f ;  /* 0x00181fff05077589 */ /* 0x000fe800000e0000 */
[----:B0-----:R-:W0:Y:S04]  /*13350*/  SHFL.IDX PT, R8, R0, 0x7, 0x181f ;  /* 0x00f81f0000087f89 */ /* 0x001e2800000e0000 */
[----:B------:R-:W1:Y:S03]  /*13360*/  SHFL.IDX PT, R0, R2, RZ, 0x181f ;  /* 0x00181fff02007589 */ /* 0x000e6600000e0000 */
[----:B0-----:R-:W-:-:S05]  /*13370*/  @!P1 LEA R8, P3, R20, R8, 0x1 ;  /* 0x0000000814089211 */ /* 0x001fca00078608ff */
[----:B------:R-:W-:-:S04]  /*13380*/  @!P1 IMAD.X R4, RZ, RZ, R4, P3 ;  /* 0x000000ffff049224 */ /* 0x000fc800018e0604 */
[----:B------:R-:W-:-:S05]  /*13390*/  @!P1 IMAD.MOV.U32 R9, RZ, RZ, R4 ;  /* 0x000000ffff099224 */ /* 0x000fca00078e0004 */
[----:B------:R0:W-:Y:S02]  /*133a0*/  @!P1 LDGSTS.E.BYPASS.LTC128B.128 [R10+0xbc00], desc[UR50][R8.64], !P0 ;  /* 0x0bc00000080a9fae */ /* 0x0001e4000c101d72 */
[----:B0-----:R-:W-:Y:S01]  /*133b0*/  @!P2 LEA R8, P1, R20, R7, 0x1 ;  /* 0x000000071408a211 */ /* 0x001fe200078208ff */
[----:B------:R-:W-:-:S04]  /*133c0*/  VIADD R7, R3, 0x90 ;  /* 0x0000009003077836 */ /* 0x000fc80000000000 */
[----:B-1----:R-:W-:Y:S01]  /*133d0*/  @!P2 IMAD.X R9, RZ, RZ, R0, P1 ;  /* 0x000000ffff09a224 */ /* 0x002fe200008e0600 */
[----:B------:R-:W-:Y:S01]  /*133e0*/  ISETP.GE.AND P1, PT, R7, R6, PT ;  /* 0x000000060700720c */ /* 0x000fe20003f26270 */
[----:B------:R-:W0:Y:S04]  /*133f0*/  SHFL.IDX PT, R0, R2, 0x1, 0x181f ;  /* 0x00381f0002007f89 */ /* 0x000e2800000e0000 */
[----:B------:R1:W-:Y:S08]  /*13400*/  @!P2 LDGSTS.E.BYPASS.LTC128B.128 [R10+0xc400], desc[UR50][R8.64], !P0 ;  /* 0x0c400000080aafae */ /* 0x0003f0000c101d72 */
[----:B------:R-:W-:-:S05]  /*13410*/  @!P1 LEA R14, P2, R20, R14, 0x1 ;  /* 0x0000000e140e9211 */ /* 0x000fca00078408ff */
[----:B-1----:R-:W-:Y:S02]  /*13420*/  @!P1 IMAD.MOV.U32 R8, RZ, RZ, R14 ;  /* 0x000000ffff089224 */ /* 0x002fe400078e000e */
[----:B------:R-:W1:Y:S01]  /*13430*/  SHFL.IDX PT, R14, R5, 0x2, 0x181f ;  /* 0x00581f00050e7f89 */ /* 0x000e6200000e0000 */
[----:B0-----:R-:W-:-:S03]  /*13440*/  @!P1 IMAD.X R7, RZ, RZ, R0, P2 ;  /* 0x000000ffff079224 */ /* 0x001fc600010e0600 */
[----:B------:R-:W0:Y:S01]  /*13450*/  SHFL.IDX PT, R0, R2, 0x2, 0x181f ;  /* 0x00581f0002007f89 */ /* 0x000e2200000e0000 */
[----:B------:R-:W-:Y:S02]  /*13460*/  @!P1 IMAD.MOV.U32 R9, RZ, RZ, R7 ;  /* 0x000000ffff099224 */ /* 0x000fe400078e0007 */
[----:B------:R-:W-:-:S03]  /*13470*/  VIADD R7, R3, 0xa0 ;  /* 0x000000a003077836 */ /* 0x000fc60000000000 */
[----:B------:R1:W-:Y:S02]  /*13480*/  @!P1 LDGSTS.E.BYPASS.LTC128B.128 [R10+0xcc00], desc[UR50][R8.64], !P0 ;  /* 0x0cc00000080a9fae */ /* 0x0003e4000c101d72 */
[----:B------:R-:W-:-:S13]  /*13490*/  ISETP.GE.AND P1, PT, R7, R6, PT ;  /* 0x000000060700720c */ /* 0x000fda0003f26270 */
[----:B-1----:R-:W-:Y:S02]  /*134a0*/  @!P1 LEA R8, P2, R20, R14, 0x1 ;  /* 0x0000000e14089211 */ /* 0x002fe400078408ff */
[----:B------:R1:W2:Y:S03]  /*134b0*/  SHFL.IDX PT, R14, R5, 0x3, 0x181f ;  /* 0x00781f00050e7f89 */ /* 0x0002a600000e0000 */
[----:B0-----:R-:W-:Y:S02]  /*134c0*/  @!P1 IMAD.X R9, RZ, RZ, R0, P2 ;  /* 0x000000ffff099224 */ /* 0x001fe400010e0600 */
[----:B------:R1:W0:Y:S04]  /*134d0*/  SHFL.IDX PT, R0, R2, 0x3, 0x181f ;  /* 0x00781f0002007f89 */ /* 0x00022800000e0000 */
[----:B------:R1:W-:Y:S02]  /*134e0*/  @!P1 LDGSTS.E.BYPASS.LTC128B.128 [R10+0xd400], desc[UR50][R8.64], !P0 ;  /* 0x0d400000080a9fae */ /* 0x0003e4000c101d72 */
.L_x_13915:
[----:B------:R-:W-:Y:S02]  /*134f0*/  VIADD R3, R3, 0xb0 ;  /* 0x000000b003037836 */ /* 0x000fe40000000000 */
[----:B-1----:R-:W-:-:S03]  /*13500*/  VIADD R8, R22, 0x16800 ;  /* 0x0001680016087836 */ /* 0x002fc60000000000 */
[----:B------:R-:W-:-:S13]  /*13510*/  ISETP.GE.AND P1, PT, R3, R6, PT ;  /* 0x000000060300720c */ /* 0x000fda0003f26270 */
[----:B--2---:R-:W-:-:S05]  /*13520*/  @!P1 LEA R2, P2, R20, R14, 0x1 ;  /* 0x0000000e14029211 */ /* 0x004fca00078408ff */
[----:B0-----:R-:W-:-:S05]  /*13530*/  @!P1 IMAD.X R3, RZ, RZ, R0, P2 ;  /* 0x000000ffff039224 */ /* 0x001fca00010e0600 */
[----:B------:R-:W-:Y:S01]  /*13540*/  @!PT LDS RZ, [RZ] ;  /* 0x00000000fffff984 */ /* 0x000fe20000000800 */
[----:B------:R-:W-:Y:S01]  /*13550*/  @!PT LDS RZ, [RZ] ;  /* 0x00000000fffff984 */ /* 0x000fe20000000800 */
[----:B------:R-:W-:Y:S01]  /*13560*/  @!PT LDS RZ, [RZ] ;  /* 0x00000000fffff984 */ /* 0x000fe20000000800 */
[----:B------:R0:W-:Y:S01]  /*13570*/  @!P1 LDGSTS.E.BYPASS.LTC128B.128 [R10+0xdc00], desc[UR50][R2.64], !P0 ;  /* 0x0dc00000020a9fae */ /* 0x0001e2000c101d72 */
[----:B------:R-:W-:Y:S01]  /*13580*/  PLOP3.LUT P0, PT, PT, PT, PT, 0x80, 0x0 ;  /* 0x000000000000781c */ /* 0x000fe20003f0f070 */
[----:B------:R-:W-:-:S12]  /*13590*/  NOP ;  /* 0x0000000000007918 */ /* 0x000fd80000000000 */
.L_x_13801:
        /* <DEDUP_REMOVED lines=21> */
.L_x_13916:
[----:B------:R-:W-:Y:S05]  /*136f0*/  BSYNC B0 ;  /* 0x0000000000007941 */ /* 0x000fea0003800000 */
.L_x_13802:
        /* <DEDUP_REMOVED lines=42> */
.L_x_13810:
[----:B------:R-:W-:Y:S01]  /*139a0*/  IMAD R2, R7, 0x8, R22 ;  /* 0x0000000807027824 */ /* 0x000fe200078e0216 */
[----:B------:R-:W-:Y:S01]  /*139b0*/  SHF.L.U32 R3, R9, 0x1f, RZ ;  /* 0x0000001f09037819 */ /* 0x000fe200000006ff */
[----:B------:R-:W-:Y:S03]  /*139c0*/  BSSY B3, `(.L_x_13811) ;  /* 0x0000003000037945 */ /* 0x000fe60003800000 */
[----:B------:R-:W1:Y:S02]  /*139d0*/  SYNCS.PHASECHK.TRANS64.TRYWAIT P0, [R2+URZ+0x16840], R3 ;  /* 0x01684003020075a7 */ /* 0x000e64000800017f */
[----:B-1----:R-:W-:Y:S05]  /*139e0*/  @!P0 BRA `(.L_x_13812) ;  /* 0x0000003800f08947 */ /* 0x002fea0003800000 */
.L_x_13917:
[----:B------:R-:W-:Y:S05]  /*139f0*/  BSYNC B3 ;  /* 0x0000000000037941 */ /* 0x000fea0003800000 */
.L_x_13811:
        /* <DEDUP_REMOVED lines=12> */
.L_x_13814:
[----:B------:R-:W-:Y:S05]  /*13ac0*/  BSYNC B3 ;  /* 0x0000000000037941 */ /* 0x000fea0003800000 */
.L_x_13813:
        /* <DEDUP_REMOVED lines=11> */
.L_x_13815:
        /* <DEDUP_REMOVED lines=15> */
.L_x_13918:
[----:B------:R-:W-:Y:S05]  /*13c70*/  BSYNC B3 ;  /* 0x0000000000037941 */ /* 0x000fea0003800000 */
.L_x_13816:
        /* <DEDUP_REMOVED lines=12> */
.L_x_13819:
[----:B------:R-:W-:Y:S05]  /*13d40*/  BSYNC B3 ;  /* 0x0000000000037941 */ /* 0x000fea0003800000 */
.L_x_13818:
        /* <DEDUP_REMOVED lines=11> */
.L_x_13820:
        /* <DEDUP_REMOVED lines=12> */
.L_x_13809:
[----:B------:R-:W-:Y:S05]  /*13ec0*/  BSYNC B1 ;  /* 0x0000000000017941 */ /* 0x000fea0003800000 */
.L_x_13808:
[----:B------:R-:W2:Y:S01]  /*13ed0*/  LDL R0, [R1+0x8] ;  /* 0x0000080001007983 */ /* 0x000ea20000100800 */
[----:B------:R-:W-:Y:S02]  /*13ee0*/  IMAD.MOV.U32 R23, RZ, RZ, R7 ;  /* 0x000000ffff177224 */ /* 0x000fe400078e0007 */
[----:B------:R-:W-:Y:S02]  /*13ef0*/  IMAD.MOV.U32 R26, RZ, RZ, R9 ;  /* 0x000000ffff1a7224 */ /* 0x000fe400078e0009 */
[----:B--2---:R-:W-:-:S07]  /*13f00*/  VIADD R0, R0, 0xfffffffd ;  /* 0xfffffffd00007836 */ /* 0x004fce0000000000 */
.L_x_13807:
[----:B------:R-:W-:Y:S05]  /*13f10*/  BSYNC B2 ;  /* 0x0000000000027941 */ /* 0x000fea0003800000 */
.L_x_13806:
[----:B------:R-:W2:Y:S01]  /*13f20*/  LDL.LU R2, [R1+0x8] ;  /* 0x0000080001027983 */ /* 0x000ea20000300800 */
[----:B------:R-:W-:Y:S01]  /*13f30*/  VIADD R6, R6, 0xfffffffe ;  /* 0xfffffffe06067836 */ /* 0x000fe20000000000 */
[----:B--2---:R-:W-:-:S04]  /*13f40*/  LOP3.LUT R3, RZ, R2, RZ, 0x33, !PT ;  /* 0x00000002ff037212 */ /* 0x004fc800078e33ff */
[----:B------:R-:W-:-:S13]  /*13f50*/  ISETP.NE.AND P0, PT, R6, R3, PT ;  /* 0x000000030600720c */ /* 0x000fda0003f05270 */
[----:B------:R-:W-:Y:S05]  /*13f60*/  @!P0 BRA `(.L_x_13805) ;  /* 0x0000000c009c8947 */ /* 0x000fea0003800000 */
[----:B------:R-:W-:-:S07]  /*13f70*/  IMAD.MOV.U32 R4, RZ, RZ, R17 ;  /* 0x000000ffff047224 */ /* 0x000fce00078e0011 */
.L_x_13847:
        /* <DEDUP_REMOVED lines=32> */
.L_x_13823:
[----:B------:R-:W-:Y:S01]  /*14180*/  IMAD R2, R6, 0x8, R22 ;  /* 0x0000000806027824 */ /* 0x000fe200078e0216 */
[----:B------:R-:W-:Y:S01]  /*14190*/  SHF.L.U32 R3, R7, 0x1f, RZ ;  /* 0x0000001f07037819 */ /* 0x000fe200000006ff */
[----:B------:R-:W-:Y:S03]  /*141a0*/  BSSY B2, `(.L_x_13824) ;  /* 0x0000003000027945 */ /* 0x000fe60003800000 */
[----:B------:R-:W1:Y:S02]  /*141b0*/  SYNCS.PHASECHK.TRANS64.TRYWAIT P0, [R2+URZ+0x16840], R3 ;  /* 0x01684003020075a7 */ /* 0x000e64000800017f */
[----:B-1----:R-:W-:Y:S05]  /*141c0*/  @!P0 BRA `(.L_x_13825) ;  /* 0x0000003400208947 */ /* 0x002fea0003800000 */
.L_x_13919:
[----:B------:R-:W-:Y:S05]  /*141d0*/  BSYNC B2 ;  /* 0x0000000000027941 */ /* 0x000fea0003800000 */
.L_x_13824:
        /* <DEDUP_REMOVED lines=12> */
.L_x_13827:
[----:B------:R-:W-:Y:S05]  /*142a0*/  BSYNC B2 ;  /* 0x0000000000027941 */ /* 0x000fea0003800000 */
.L_x_13826:
        /* <DEDUP_REMOVED lines=11> */
.L_x_13828:
        /* <DEDUP_REMOVED lines=15> */
.L_x_13920:
[----:B------:R-:W-:Y:S05]  /*14450*/  BSYNC B2 ;  /* 0x0000000000027941 */ /* 0x000fea0003800000 */
.L_x_13829:
[----:B------:R-:W-:Y:S01]  /*14460*/  BSSY B2, `(.L_x_13831) ;  /* 0x000000b000027945 */ /* 0x000fe20003800000 */
[----:B------:R-:W-:Y:S02]  /*14470*/  IMAD.MOV.U32 R2, RZ, RZ, 0x0 ;  /* 0x00000000ff027424 */ /* 0x000fe400078e00ff */
[----:B0-----:R-:W-:Y:S01]  /*14480*/  IMAD.MOV.U32 R3, RZ, RZ, 0x14f00000 ;  /* 0x14f00000ff037424 */ /* 0x001fe200078e00ff */
        /* <DEDUP_REMOVED lines=8> */
.L_x_13832:
[----:B------:R-:W-:Y:S05]  /*14510*/  BSYNC B2 ;  /* 0x0000000000027941 */ /* 0x000fea0003800000 */
.L_x_13831:
        /* <DEDUP_REMOVED lines=10> */
.L_x_13833:
        /* <DEDUP_REMOVED lines=12> */
.L_x_13822:
[----:B------:R-:W-:Y:S05]  /*14680*/  BSYNC B1 ;  /* 0x0000000000017941 */ /* 0x000fea0003800000 */
.L_x_13821:
        /* <DEDUP_REMOVED lines=32> */
.L_x_13836:
[----:B------:R-:W-:Y:S01]  /*14890*/  IMAD R2, R23, 0x8, R22 ;  /* 0x0000000817027824 */ /* 0x000fe200078e0216 */
[----:B------:R-:W-:Y:S01]  /*148a0*/  SHF.L.U32 R3, R26, 0x1f, RZ ;  /* 0x0000001f1a037819 */ /* 0x000fe200000006ff */
[----:B------:R-:W-:Y:S03]  /*148b0*/  BSSY B2, `(.L_x_13837) ;  /* 0x0000003000027945 */ /* 0x000fe60003800000 */
[----:B------:R-:W1:Y:S02]  /*148c0*/  SYNCS.PHASECHK.TRANS64.TRYWAIT P0, [R2+URZ+0x16840], R3 ;  /* 0x01684003020075a7 */ /* 0x000e64000800017f */
[----:B-1----:R-:W-:Y:S05]  /*148d0*/  @!P0 BRA `(.L_x_13838) ;  /* 0x0000002c00848947 */ /* 0x002fea0003800000 */
.L_x_13921:
[----:B------:R-:W-:Y:S05]  /*148e0*/  BSYNC B2 ;  /* 0x0000000000027941 */ /* 0x000fea0003800000 */
.L_x_13837:
        /* <DEDUP_REMOVED lines=12> */
.L_x_13840:
[----:B------:R-:W-:Y:S05]  /*149b0*/  BSYNC B2 ;  /* 0x0000000000027941 */ /* 0x000fea0003800000 */
.L_x_13839:
        /* <DEDUP_REMOVED lines=12> */
.L_x_13841:
        /* <DEDUP_REMOVED lines=15> */
.L_x_13922:
[----:B------:R-:W-:Y:S05]  /*14b70*/  BSYNC B2 ;  /* 0x0000000000027941 */ /* 0x000fea0003800000 */
.L_x_13842:
        /* <DEDUP_REMOVED lines=11> */
.L_x_13845:
[----:B------:R-:W-:Y:S05]  /*14c30*/  BSYNC B2 ;  /* 0x0000000000027941 */ /* 0x000fea0003800000 */
.L_x_13844:
        /* <DEDUP_REMOVED lines=10> */
.L_x_13846:
        /* <DEDUP_REMOVED lines=12> */
.L_x_13835:
[----:B------:R-:W-:Y:S05]  /*14da0*/  BSYNC B1 ;  /* 0x0000000000017941 */ /* 0x000fea0003800000 */
.L_x_13834:
[----:B------:R-:W-:Y:S01]  /*14db0*/  ISETP.GT.AND P0, PT, R9, R29, PT ;  /* 0x0000001d0900720c */ /* 0x000fe20003f04270 */
[----:B------:R-:W-:-:S12]  /*14dc0*/  VIADD R0, R0, 0xfffffffe ;  /* 0xfffffffe00007836 */ /* 0x000fd80000000000 */
[----:B------:R-:W-:Y:S05]  /*14dd0*/  @P0 BRA `(.L_x_13847) ;  /* 0xfffffff000680947 */ /* 0x000fea000383ffff */
.L_x_13805:
[----:B------:R-:W-:Y:S05]  /*14de0*/  BSYNC B0 ;  /* 0x0000000000007941 */ /* 0x000fea0003800000 */
.L_x_13804:
        /* <DEDUP_REMOVED lines=17> */
.L_x_13849:
[----:B------:R-:W-:Y:S05]  /*14f00*/  BSYNC B0 ;  /* 0x0000000000007941 */ /* 0x000fea0003800000 */
.L_x_13848:
        /* <DEDUP_REMOVED lines=10> */
.L_x_13923:
[----:B------:R-:W-:Y:S05]  /*14fb0*/  BSYNC B1 ;  /* 0x0000000000017941 */ /* 0x000fea0003800000 */
.L_x_13852:
        /* <DEDUP_REMOVED lines=9> */
.L_x_13855:
[----:B------:R-:W-:Y:S05]  /*15050*/  BSYNC B1 ;  /* 0x0000000000017941 */ /* 0x000fea0003800000 */
.L_x_13854:
[----:B0-----:R-:W-:Y:S01]  /*15060*/  IMAD R0, R23, 0x4000, R22 ;  /* 0x0000400017007824 */ /* 0x001fe200078e0216 */
[----:B------:R-:W-:Y:S01]  /*15070*/  UIADD3 UR4, UP0, UR38, 0x470, URZ ;  /* 0x0000047026047890 */ /* 0x000fe2000ff1e03f */
[----:B------:R-:W-:Y:S01]  /*15080*/  IMAD R24, R24, 0x80, R27 ;  /* 0x0000008018187824 */ /* 0x000fe200078e021b */
[----:B------:R-:W-:Y:S01]  /*15090*/  PLOP3.LUT P0, PT, PT, PT, PT, 0x80, 0x0 ;  /* 0x000000000000781c */ /* 0x000fe20003f0f070 */
[----:B------:R-:W-:Y:S01]  /*150a0*/  VIADD R2, R3, 0x16850 ;  /* 0x0001685003027836 */ /* 0x000fe20000000000 */
[----:B------:R-:W-:Y:S01]  /*150b0*/  UIADD3.X UR5, URZ, UR39, URZ, UP0, !UPT ;  /* 0x000000273f057290 */ /* 0x000fe200087fe43f */
[----:B------:R-:W-:Y:S01]  /*150c0*/  VIADD R0, R0, 0x400 ;  /* 0x0000040000007836 */ /* 0x000fe20000000000 */
[----:B------:R-:W-:Y:S01]  /*150d0*/  UMOV UR6, 0x0 ;  /* 0x0000000000067882 */ /* 0x000fe20000000000 */
[----:B------:R-:W-:Y:S01]  /*150e0*/  UMOV UR7, 0x14f00000 ;  /* 0x14f0000000077882 */ /* 0x000fe20000000000 */
[----:B------:R-:W-:-:S08]  /*150f0*/  UMOV UR10, URZ ;  /* 0x0000003f000a7c82 */ /* 0x000fd00008000000 */
.L_x_13856:
        /* <DEDUP_REMOVED lines=10> */
.L_x_13851:
[----:B------:R-:W-:Y:S05]  /*151a0*/  BSYNC B0 ;  /* 0x0000000000007941 */ /* 0x000fea0003800000 */
.L_x_13850:
[----:B------:R-:W-:-:S05]  /*151b0*/  VIADD R23, R23, 0x1 ;  /* 0x0000000117177836 */ /* 0x000fca0000000000 */
[----:B------:R-:W-:-:S04]  /*151c0*/  ISETP.NE.AND P0, PT, R23, 0x2, PT ;  /* 0x000000021700780c */ /* 0x000fc80003f05270 */
[----:B0-----:R-:W-:Y:S02]  /*151d0*/  SEL R3, RZ, 0x1, P0 ;  /* 0x00000001ff037807 */ /* 0x001fe40000000000 */
[----:B------:R-:W-:Y:S02]  /*151e0*/  SEL R23, R23, RZ, P0 ;  /* 0x000000ff17177207 */ /* 0x000fe40000000000 */
[----:B------:R-:W-:-:S07]  /*151f0*/  LOP3.LUT R26, R26, R3, RZ, 0x3c, !PT ;  /* 0x000000031a1a7212 */ /* 0x000fce00078e3cff */
.L_x_13786:
[----:B------:R-:W-:Y:S05]  /*15200*/  BSYNC B7 ;  /* 0x0000000000077941 */ /* 0x000fea0003800000 */
.L_x_13784:
        /* <DEDUP_REMOVED lines=12> */
.L_x_13857:
        /* <DEDUP_REMOVED lines=19> */
[----:B------:R-:W1:Y:S02]  /*15400*/  SHFL.UP PT, R14, R17, 0x1, RZ ;  /* 0x04200000110e7989 */ /* 0x000e6400000e00ff */
[----:B-1----:R-:W-:-:S05]  /*15410*/  SEL R4, R14, RZ, P1 ;  /* 0x000000ff0e047207 */ /* 0x002fca0000800000 */
[----:B------:R-:W-:-:S05]  /*15420*/  IMAD.IADD R4, R17, 0x1, R4 ;  /* 0x0000000111047824 */ /* 0x000fca00078e0204 */
        /* <DEDUP_REMOVED lines=14> */
.L_x_13933:
[----:B------:R-:W-:Y:S02]  /*15510*/  ULDC UR4, c[0x0][0xc38] ;  /* 0x00030e0000047ab9 */ /* 0x000fe40000000800 */
[----:B------:R-:W-:-:S04]  /*15520*/  IMAD.U32 R4, RZ, RZ, UR4 ;  /* 0x00000004ff047e24 */ /* 0x000fc8000f8e00ff */
[----:B--2---:R-:W-:-:S04]  /*15530*/  IMAD R14, R14, R4, RZ ;  /* 0x000000040e0e7224 */ /* 0x004fc800078e02ff */
[----:B------:R-:W-:-:S05]  /*15540*/  IMAD.IADD R5, R5, 0x1, R14 ;  /* 0x0000000105057824 */ /* 0x000fca00078e020e */
[----:B------:R-:W-:-:S13]  /*15550*/  ISETP.GT.AND P6, PT, R5, R0, PT ;  /* 0x000000000500720c */ /* 0x000fda0003fc4270 */
[----:B------:R-:W-:Y:S05]  /*15560*/  @P6 BRA `(.L_x_13860) ;  /* 0x00000000009c6947 */ /* 0x000fea0003800000 */
.L_x_13865:
[----:B-1----:R-:W1:Y:S01]  /*15570*/  LDC R2, c[0x0][0xc3c] ;  /* 0x00030f00ff027b82 */ /* 0x002e620000000800 */
[----:B------:R-:W-:-:S05]  /*15580*/  VIADD R19, R19, 0x1f ;  /* 0x0000001f13137836 */ /* 0x000fca0000000000 */
[----:B-1----:R-:W-:-:S13]  /*15590*/  ISETP.GE.AND P6, PT, R19, R2, PT ;  /* 0x000000021300720c */ /* 0x002fda0003fc6270 */
[----:B------:R-:W-:Y:S05]  /*155a0*/  @P6 BRA `(.L_x_13861) ;  /* 0x0000000400d06947 */ /* 0x000fea0003800000 */
[----:B------:R-:W1:Y:S01]  /*155b0*/  S2R R3, SR_TID.X ;  /* 0x0000000000037919 */ /* 0x000e620000002100 */
[----:B------:R-:W-:Y:S01]  /*155c0*/  BSSY B0, `(.L_x_13862) ;  /* 0x0000009000007945 */ /* 0x000fe20003800000 */
[----:B------:R-:W-:Y:S01]  /*155d0*/  IMAD.MOV.U32 R17, RZ, RZ, RZ ;  /* 0x000000ffff117224 */ /* 0x000fe200078e00ff */
[----:B-1----:R-:W-:-:S05]  /*155e0*/  LOP3.LUT R3, R3, 0x1f, RZ, 0xc0, !PT ;  /* 0x0000001f03037812 */ /* 0x002fca00078ec0ff */
[----:B------:R-:W-:-:S05]  /*155f0*/  IMAD.IADD R7, R19, 0x1, R3 ;  /* 0x0000000113077824 */ /* 0x000fca00078e0203 */
[----:B------:R-:W-:-:S13]  /*15600*/  ISETP.GE.OR P6, PT, R7, R2, !P0 ;  /* 0x000000020700720c */ /* 0x000fda00047c6670 */
[----:B------:R-:W-:Y:S05]  /*15610*/  @P6 BRA `(.L_x_13863) ;  /* 0x00000000000c6947 */ /* 0x000fea0003800000 */
[----:B------:R-:W1:Y:S02]  /*15620*/  LDC.64 R2, c[0x0][0xc80] ;  /* 0x00032000ff027b82 */ /* 0x000e640000000a00 */
[----:B-1----:R-:W-:-:S05]  /*15630*/  IMAD.WIDE R2, R7, 0x4, R2 ;  /* 0x0000000407027825 */ /* 0x002fca00078e0202 */
[----:B------:R1:W5:Y:S02]  /*15640*/  LDG.E R17, desc[UR50][R2.64] ;  /* 0x0000003202117981 */ /* 0x000364000c1e1900 */
.L_x_13863:
[----:B------:R-:W-:Y:S05]  /*15650*/  BSYNC B0 ;  /* 0x0000000000007941 */ /* 0x000fea0003800000 */
.L_x_13862:
[----:B------:R-:W-:-:S03]  /*15660*/  UMOV UR4, 0xffffffff ;  /* 0xffffffff00047882 */ /* 0x000fc60000000000 */
[----:B------:R-:W-:Y:S05]  /*15670*/  BRA.DIV UR4, `(.L_x_13864) ;  /* 0x00000026047c7947 */ /* 0x000fea000b800000 */
[----:B-----5:R-:W2:Y:S02]  /*15680*/  SHFL.UP PT, R14, R17, 0x1, RZ ;  /* 0x04200000110e7989 */ /* 0x020ea400000e00ff */
[----:B--2---:R-:W-:-:S05]  /*15690*/  SEL R14, R14, RZ, P1 ;  /* 0x000000ff0e0e7207 */ /* 0x004fca0000800000 */
        /* <DEDUP_REMOVED lines=14> */
.L_x_13941:
[----:B------:R-:W-:Y:S02]  /*15780*/  ULDC UR4, c[0x0][0xc38] ;  /* 0x00030e0000047ab9 */ /* 0x000fe40000000800 */
[----:B------:R-:W-:-:S04]  /*15790*/  IMAD.U32 R4, RZ, RZ, UR4 ;  /* 0x00000004ff047e24 */ /* 0x000fc8000f8e00ff */
[----:B--2---:R-:W-:-:S04]  /*157a0*/  IMAD R14, R14, R4, RZ ;  /* 0x000000040e0e7224 */ /* 0x004fc800078e02ff */
[----:B------:R-:W-:-:S05]  /*157b0*/  IMAD.IADD R5, R14, 0x1, R5 ;  /* 0x000000010e057824 */ /* 0x000fca00078e0205 */
[----:B------:R-:W-:-:S13]  /*157c0*/  ISETP.GT.AND P6, PT, R5, R0, PT ;  /* 0x000000000500720c */ /* 0x000fda0003fc4270 */
[----:B------:R-:W-:Y:S05]  /*157d0*/  @!P6 BRA `(.L_x_13865) ;  /* 0xfffffffc0064e947 */ /* 0x000fea000383ffff */
.L_x_13860:
        /* <DEDUP_REMOVED lines=8> */
.L_x_13945:
[----:B------:R-:W-:Y:S01]  /*15860*/  ISETP.NE.AND P0, PT, R3, RZ, PT ;  /* 0x000000ff0300720c */ /* 0x000fe20003f05270 */
[----:B------:R-:W-:-:S12]  /*15870*/  IMAD.MOV.U32 R14, RZ, RZ, RZ ;  /* 0x000000ffff0e7224 */ /* 0x000fd800078e00ff */
[----:B------:R-:W-:Y:S05]  /*15880*/  @!P0 BRA `(.L_x_13867) ;  /* 0x0000000000108947 */ /* 0x000fea0003800000 */
[----:B------:R-:W-:Y:S01]  /*15890*/  UMOV UR4, 0xffffffff ;  /* 0xffffffff00047882 */ /* 0x000fe20000000000 */
[----:B------:R-:W-:Y:S02]  /*158a0*/  VIADD R12, R6, 0xffffffff ;  /* 0xffffffff060c7836 */ /* 0x000fe40000000000 */
[----:B------:R-:W-:Y:S05]  /*158b0*/  BRA.DIV UR4, `(.L_x_13868) ;  /* 0x0000002604f07947 */ /* 0x000fea000b800000 */
[----:B------:R4:W0:Y:S02]  /*158c0*/  SHFL.IDX PT, R14, R2, R12, 0x1f ;  /* 0x00001f0c020e7589 */ /* 0x00082400000e0000 */
.L_x_13867:
[----:B-1--4-:R-:W1:Y:S01]  /*158d0*/  LDC.64 R2, c[0x0][0xc90] ;  /* 0x00032400ff027b82 */ /* 0x012e620000000a00 */
[----:B------:R-:W-:-:S04]  /*158e0*/  IMAD.IADD R19, R6, 0x1, R19 ;  /* 0x0000000106137824 */ /* 0x000fc800078e0213 */
[----:B-1----:R-:W-:-:S05]  /*158f0*/  IMAD.WIDE R2, R19, 0x4, R2 ;  /* 0x0000000413027825 */ /* 0x002fca00078e0202 */
[----:B------:R1:W2:Y:S01]  /*15900*/  LDG.E R7, desc[UR50][R2.64] ;  /* 0x0000003202077981 */ /* 0x0002a2000c1e1900 */
[----:B0-----:R-:W-:Y:S02]  /*15910*/  IMAD R16, R14, R4, R5 ;  /* 0x000000040e107224 */ /* 0x001fe400078e0205 */
[----:B-1----:R-:W-:Y:S02]  /*15920*/  IMAD.MOV.U32 R2, RZ, RZ, RZ ;  /* 0x000000ffff027224 */ /* 0x002fe400078e00ff */
[----:B--23--:R-:W-:-:S05]  /*15930*/  IMAD R6, R17, R7, RZ ;  /* 0x0000000711067224 */ /* 0x00cfca00078e02ff */
[----:B------:R-:W-:-:S04]  /*15940*/  IABS R8, R6 ;  /* 0x0000000600087213 */ /* 0x000fc80000000000 */
[----:B------:R-:W0:Y:S08]  /*15950*/  I2F.RP R9, R8 ;  /* 0x0000000800097306 */ /* 0x000e300000209400 */
[----:B0-----:R-:W0:Y:S02]  /*15960*/  MUFU.RCP R9, R9 ;  /* 0x0000000900097308 */ /* 0x001e240000001000 */
[----:B0-----:R-:W-:-:S06]  /*15970*/  VIADD R10, R9, 0xffffffe ;  /* 0x0ffffffe090a7836 */ /* 0x001fcc0000000000 */
[----:B------:R-:W0:Y:S02]  /*15980*/  F2I.FTZ.U32.TRUNC.NTZ R3, R10 ;  /* 0x0000000a00037305 */ /* 0x000e24000021f000 */
[----:B0-----:R-:W-:-:S04]  /*15990*/  IMAD.MOV R11, RZ, RZ, -R3 ;  /* 0x000000ffff0b7224 */ /* 0x001fc800078e0a03 */
[----:B------:R-:W-:-:S04]  /*159a0*/  IMAD R5, R11, R8, RZ ;  /* 0x000000080b057224 */ /* 0x000fc800078e02ff */
[----:B------:R-:W-:-:S04]  /*159b0*/  IMAD.HI.U32 R2, R3, R5, R2 ;  /* 0x0000000503027227 */ /* 0x000fc800078e0002 */
[----:B------:R-:W-:Y:S01]  /*159c0*/  IMAD.IADD R5, R0, 0x1, -R16 ;  /* 0x0000000100057824 */ /* 0x000fe200078e0a10 */
[----:B------:R-:W-:-:S04]  /*159d0*/  IABS R0, R6 ;  /* 0x0000000600007213 */ /* 0x000fc80000000000 */
[----:B------:R-:W-:Y:S01]  /*159e0*/  IABS R3, R5 ;  /* 0x0000000500037213 */ /* 0x000fe20000000000 */
[----:B------:R-:W-:-:S04]  /*159f0*/  IMAD.MOV R0, RZ, RZ, -R0 ;  /* 0x000000ffff007224 */ /* 0x000fc800078e0a00 */
        /* <DEDUP_REMOVED lines=47> */
.L_x_13861:
[----:B------:R-:W-:Y:S01]  /*15cf0*/  UMOV UR4, URZ ;  /* 0x0000003f00047c82 */ /* 0x000fe20008000000 */
[----:B------:R-:W-:Y:S01]  /*15d00*/  UMOV UR5, URZ ;  /* 0x0000003f00057c82 */ /* 0x000fe20008000000 */
[----:B------:R-:W-:Y:S01]  /*15d10*/  ULDC UR6, c[0x0][0xc3c] ;  /* 0x00030f0000067ab9 */ /* 0x000fe20000000800 */
[----:B------:R-:W-:Y:S02]  /*15d20*/  IMAD.MOV.U32 R16, RZ, RZ, R0 ;  /* 0x000000ffff107224 */ /* 0x000fe400078e0000 */
[----:B------:R-:W-:Y:S02]  /*15d30*/  IMAD.U32 R17, RZ, RZ, UR4 ;  /* 0x00000004ff117e24 */ /* 0x000fe4000f8e00ff */
[----:B------:R-:W-:Y:S02]  /*15d40*/  IMAD.U32 R18, RZ, RZ, UR5 ;  /* 0x00000005ff127e24 */ /* 0x000fe4000f8e00ff */
[----:B------:R-:W-:-:S07]  /*15d50*/  IMAD.U32 R19, RZ, RZ, UR6 ;  /* 0x00000006ff137e24 */ /* 0x000fce000f8e00ff */
.L_x_13869:
[----:B------:R-:W1:Y:S01]  /*15d60*/  S2R R0, SR_TID.X ;  /* 0x0000000000007919 */ /* 0x000e620000002100 */
[----:B------:R-:W-:Y:S05]  /*15d70*/  WARPSYNC.ALL ;  /* 0x0000000000007948 */ /* 0x000fea0003800000 */
[----:B------:R-:W-:Y:S01]  /*15d80*/  BAR.SYNC.DEFER_BLOCKING 0x4, 0x200 ;  /* 0x0108000000007b1d */ /* 0x000fe20000010000 */
[----:B-1----:R-:W-:-:S04]  /*15d90*/  LOP3.LUT R0, R0, 0x1f, RZ, 0xc0, !PT ;  /* 0x0000001f00007812 */ /* 0x002fc800078ec0ff */
[----:B------:R-:W-:-:S13]  /*15da0*/  ISETP.NE.AND P0, PT, R0, RZ, PT ;  /* 0x000000ff0000720c */ /* 0x000fda0003f05270 */
[----:B------:R-:W1:Y:S01]  /*15db0*/  @!P0 S2R R3, SR_CgaCtaId ;  /* 0x0000000000038919 */ /* 0x000e620000008800 */
[----:B------:R-:W-:-:S04]  /*15dc0*/  @!P0 MOV R0, 0x400 ;  /* 0x0000040000008802 */ /* 0x000fc80000000f00 */
[----:B-1----:R-:W-:-:S05]  /*15dd0*/  @!P0 LEA R22, R3, R0, 0x18 ;  /* 0x0000000003168211 */ /* 0x002fca00078ec0ff */
[----:B------:R1:W-:Y:S01]  /*15de0*/  @!P0 STS.128 [R22+0x168d0], R16 ;  /* 0x0168d01016008388 */ /* 0x0003e20000000c00 */
[----:B------:R-:W-:Y:S06]  /*15df0*/  BAR.ARV 0x5, 0x200 ;  /* 0x0148000000007b1d */ /* 0x000fec0000002000 */
.L_x_13858:
[----:B------:R-:W-:Y:S02]  /*15e00*/  ULDC UR4, c[0x0][0xc3c] ;  /* 0x00030f0000047ab9 */ /* 0x000fe40000000800 */
[----:B---3--:R-:W-:-:S13]  /*15e10*/  ISETP.GE.AND P0, PT, R19, UR4, PT ;  /* 0x0000000413007c0c */ /* 0x008fda000bf06270 */
[----:B------:R-:W-:Y:S05]  /*15e20*/  @!P0 BRA `(.L_x_13870) ;  /* 0xffffffb400b88947 */ /* 0x000fea000383ffff */
[----:B------:R-:W-:Y:S05]  /*15e30*/  BSYNC B8 ;  /* 0x0000000000087941 */ /* 0x000fea0003800000 */
.L_x_13772:
[----:B0-----:R-:W3:Y:S01]  /*15e40*/  LDL.LU R0, [R1+0x24] ;  /* 0x0000240001007983 */ /* 0x001ee20000300800 */
[----:B------:R-:W-:Y:S01]  /*15e50*/  BSSY B0, `(.L_x_13871) ;  /* 0x000000b000007945 */ /* 0x000fe20003800000 */
[----:B------:R-:W0:Y:S01]  /*15e60*/  S2R R5, SR_CgaCtaId ;  /* 0x0000000000057919 */ /* 0x000e220000008800 */
[----:B---3--:R-:W-:-:S05]  /*15e70*/  VIADD R0, R0, 0x1 ;  /* 0x0000000100007836 */ /* 0x008fca0000000000 */
[----:B------:R-:W-:-:S04]  /*15e80*/  LEA.HI R2, R0, R0, RZ, 0x1 ;  /* 0x0000000000027211 */ /* 0x000fc800078f08ff */
[----:B------:R-:W-:Y:S02]  /*15e90*/  LOP3.LUT R3, R2, 0xfffffffe, RZ, 0xc0, !PT ;  /* 0xfffffffe02037812 */ /* 0x000fe400078ec0ff */
[----:B------:R-:W-:-:S03]  /*15ea0*/  MOV R2, 0x400 ;  /* 0x0000040000027802 */ /* 0x000fc60000000f00 */
[----:B------:R-:W-:Y:S01]  /*15eb0*/  IMAD.IADD R0, R0, 0x1, -R3 ;  /* 0x0000000100007824 */ /* 0x000fe200078e0a03 */
[----:B0-----:R-:W-:-:S04]  /*15ec0*/  LEA R9, R5, R2, 0x18 ;  /* 0x0000000205097211 */ /* 0x001fc800078ec0ff */
[----:B------:R-:W-:-:S04]  /*15ed0*/  SHF.L.U32 R0, R0, 0x1f, RZ ;  /* 0x0000001f00007819 */ /* 0x000fc800000006ff */
[----:B------:R-:W0:Y:S02]  /*15ee0*/  SYNCS.PHASECHK.TRANS64.TRYWAIT P0, [R9+URZ+0x16820], R0 ;  /* 0x01682000090075a7 */ /* 0x000e24000800017f */
[----:B0-----:R-:W-:Y:S05]  /*15ef0*/  @!P0 BRA `(.L_x_13872) ;  /* 0x0000002000848947 */ /* 0x001fea0003800000 */
.L_x_13948:
[----:B------:R-:W-:Y:S05]  /*15f00*/  BSYNC B0 ;  /* 0x0000000000007941 */ /* 0x000fea0003800000 */
.L_x_13871:
[----:B------:R-:W-:-:S03]  /*15f10*/  UMOV UR4, 0xffffffff ;  /* 0xffffffff00047882 */ /* 0x000fc60000000000 */
[----:B------:R-:W-:Y:S05]  /*15f20*/  BRA.DIV UR4, `(.L_x_13873) ;  /* 0x00000022048c7947 */ /* 0x000fea000b800000 */
[----:B0-----:R-:W0:Y:S02]  /*15f30*/  S2R R0, SR_TID.X ;  /* 0x0000000000007919 */ /* 0x001e240000002100 */
[----:B0-----:R-:W-:-:S04]  /*15f40*/  SHF.R.U32.HI R0, RZ, 0x5, R0 ;  /* 0x00000005ff007819 */ /* 0x001fc80000011600 */
[----:B------:R-:W-:-:S05]  /*15f50*/  LOP3.LUT R0, R0, 0x3, RZ, 0xc0, !PT ;  /* 0x0000000300007812 */ /* 0x000fca00078ec0ff */
[----:B------:R0:W3:Y:S02]  /*15f60*/  SHFL.IDX PT, R14, R0, RZ, 0x1f ;  /* 0x00001fff000e7589 */ /* 0x0000e400000e0000 */
.L_x_13951:
[----:B---3--:R-:W-:Y:S01]  /*15f70*/  ISETP.NE.AND P0, PT, R14, RZ, PT ;  /* 0x000000ff0e00720c */ /* 0x008fe20003f05270 */
[----:B------:R-:W-:-:S12]  /*15f80*/  BSSY B0, `(.L_x_13874) ;  /* 0x0000024000007945 */ /* 0x000fd80003800000 */
[----:B------:R-:W-:Y:S05]  /*15f90*/  @P0 BRA `(.L_x_13875) ;  /* 0x0000000000880947 */ /* 0x000fea0003800000 */
[----:B------:R-:W-:-:S03]  /*15fa0*/  UMOV UR4, 0xffffffff ;  /* 0xffffffff00047882 */ /* 0x000fc60000000000 */
[----:B------:R-:W-:Y:S05]  /*15fb0*/  BRA.DIV UR4, `(.L_x_13876) ;  /* 0x00000022049c7947 */ /* 0x000fea000b800000 */
[----:B------:R-:W-:-:S13]  /*15fc0*/  ELECT P6, URZ, PT ;  /* 0x00000000003f782f */ /* 0x000fda00038c0000 */
.L_x_13954:
[----:B------:R-:W-:Y:S05]  /*15fd0*/  @!P6 BRA `(.L_x_13875) ;  /* 0x000000000078e947 */ /* 0x000fea0003800000 */
[----:B------:R-:W-:-:S06]  /*15fe0*/  ULOP3.LUT UR4, UR36, 0x2, URZ, 0xfc, !UPT ;  /* 0x0000000224047892 */ /* 0x000fcc000f8efc3f */
[----:B0-----:R-:W-:-:S05]  /*15ff0*/  IMAD.U32 R0, RZ, RZ, UR4 ;  /* 0x00000004ff007e24 */ /* 0x001fca000f8e00ff */
[----:B------:R-:W-:-:S13]  /*16000*/  ISETP.NE.AND P2, PT, R0, 0x3, PT ;  /* 0x000000030000780c */ /* 0x000fda0003f45270 */
[----:B------:R-:W-:Y:S05]  /*16010*/  @!P2 BRA `(.L_x_13877) ;  /* 0x000000000004a947 */ /* 0x000fea0003800000 */
[----:B------:R-:W-:Y:S01]  /*16020*/  BPT.TRAP 0x1 ;  /* 0x000000040000795c */ /* 0x000fe20000300000 */
.L_x_13877:
        /* <DEDUP_REMOVED lines=12> */
.L_x_13955:
[----:B------:R-:W3:Y:S02]  /*160f0*/  SYNCS.PHASECHK.TRANS64.TRYWAIT P0, [R3+URZ], R2 ;  /* 0x00000002030075a7 */ /* 0x000ee4000800017f */
[----:B---3--:R-:W-:Y:S05]  /*16100*/  @!P0 BRA `(.L_x_13879) ;  /* 0x00000020007c8947 */ /* 0x008fea0003800000 */
.L_x_13956:
[----:B------:R-:W-:Y:S05]  /*16110*/  @!P2 BRA `(.L_x_13880) ;  /* 0x000000000004a947 */ /* 0x000fea0003800000 */
[----:B------:R-:W-:Y:S01]  /*16120*/  BPT.TRAP 0x1 ;  /* 0x000000040000795c */ /* 0x000fe20000300000 */
.L_x_13880:
[----:B------:R-:W-:-:S04]  /*16130*/  VIADD R0, R9, 0x16860 ;  /* 0x0001686009007836 */ /* 0x000fc80000000000 */
[----:B------:R-:W-:-:S04]  /*16140*/  IMAD R23, R23, 0x8, R0 ;  /* 0x0000000817177824 */ /* 0x000fc800078e0200 */
[----:B------:R-:W4:Y:S02]  /*16150*/  SYNCS.PHASECHK.TRANS64.TRYWAIT P0, [R23+URZ], R4 ;  /* 0x00000004170075a7 */ /* 0x000f24000800017f */
[----:B----4-:R-:W-:Y:S05]  /*16160*/  @!P0 BRA `(.L_x_13881) ;  /* 0x0000002000788947 */ /* 0x010fea0003800000 */
.L_x_13957:
[----:B------:R-:W-:-:S07]  /*16170*/  IMAD R7, R7, 0x8, R0 ;  /* 0x0000000807077824 */ /* 0x000fce00078e0200 */
.L_x_13882:
[----:B------:R0:W0:Y:S02]  /*16180*/  SYNCS.PHASECHK.TRANS64.TRYWAIT P0, [R7+URZ], R2 ;  /* 0x00000002070075a7 */ /* 0x000024000800017f */
[----:B0-----:R-:W-:Y:S05]  /*16190*/  @!P0 NANOSLEEP.SYNCS 0x989680 ;  /* 0x009896800000895d */ /* 0x001fea0003900000 */
[----:B------:R-:W0:Y:S02]  /*161a0*/  @!P0 SYNCS.PHASECHK.TRANS64 P0, [R7+URZ], R2 ;  /* 0x00000002070085a7 */ /* 0x000e24000800007f */
[----:B0-----:R-:W-:Y:S05]  /*161b0*/  @!P0 BRA `(.L_x_13882) ;  /* 0xfffffffc00f08947 */ /* 0x001fea000383ffff */
.L_x_13875:
[----:B------:R-:W-:Y:S05]  /*161c0*/  BSYNC B0 ;  /* 0x0000000000007941 */ /* 0x000fea0003800000 */
.L_x_13874:
[----:B------:R-:W-:Y:S05]  /*161d0*/  EXIT ;  /* 0x000000000000794d */ /* 0x000fea0003800000 */
.L_x_13686:
[----:B0-----:R-:W-:-:S04]  /*161e0*/  IMAD.U32 R3, RZ, RZ, UR45 ;  /* 0x0000002dff037e24 */ /* 0x001fc8000f8e00ff */
[----:B------:R0:W1:Y:S03]  /*161f0*/  SYNCS.PHASECHK.TRANS64.TRYWAIT P1, [R3+URZ+0x16800], R0 ;  /* 0x01680000030075a7 */ /* 0x000066000802017f */
[----:B-1----:R-:W-:Y:S05]  /*16200*/  @!P1 NANOSLEEP.SYNCS 0x989680 ;  /* 0x009896800000995d */ /* 0x002fea0003900000 */
[----:B------:R-:W1:Y:S02]  /*16210*/  @!P1 SYNCS.PHASECHK.TRANS64 P1, [R3+URZ+0x16800], R0 ;  /* 0x01680000030095a7 */ /* 0x000e64000802007f */
[----:B-1----:R-:W-:Y:S05]  /*16220*/  @!P1 BRA `(.L_x_13686) ;  /* 0xfffffffc00ec9947 */ /* 0x002fea000383ffff */
[----:B------:R-:W-:Y:S05]  /*16230*/  BRA `(.L_x_13883) ;  /* 0xfffffeb800247947 */ /* 0x000fea000383ffff */
.L_x_13690:
[----:B-1----:R1:W2:Y:S02]  /*16240*/  SYNCS.PHASECHK.TRANS64.TRYWAIT P2, [R15+URZ+0x16830], R0 ;  /* 0x016830000f0075a7 */ /* 0x0022a4000804017f */
[----:B--2---:R-:W-:Y:S05]  /*16250*/  @!P2 NANOSLEEP.SYNCS 0x989680 ;  /* 0x009896800000a95d */ /* 0x004fea0003900000 */
[----:B------:R-:W2:Y:S02]  /*16260*/  @!P2 SYNCS.PHASECHK.TRANS64 P2, [R15+URZ+0x16830], R0 ;  /* 0x016830000f00a5a7 */ /* 0x000ea4000804007f */
[----:B--2---:R-:W-:Y:S05]  /*16270*/  @!P2 BRA `(.L_x_13690) ;  /* 0xfffffffc00f0a947 */ /* 0x004fea000383ffff */
[----:B------:R-:W-:Y:S05]  /*16280*/  BRA `(.L_x_13689) ;  /* 0xfffffeb800487947 */ /* 0x000fea000383ffff */
.L_x_13706:
[----:B-1----:R-:W-:-:S04]  /*16290*/  IMAD.U32 R8, RZ, RZ, UR6 ;  /* 0x00000006ff087e24 */ /* 0x002fc8000f8e00ff */
[----:B------:R1:W2:Y:S03]  /*162a0*/  SYNCS.PHASECHK.TRANS64.TRYWAIT P2, [R8+URZ+0x16830], R5 ;  /* 0x01683005080075a7 */ /* 0x0002a6000804017f */
[----:B--2---:R-:W-:Y:S05]  /*162b0*/  @!P2 NANOSLEEP.SYNCS 0x989680 ;  /* 0x009896800000a95d */ /* 0x004fea0003900000 */
[----:B------:R-:W2:Y:S02]  /*162c0*/  @!P2 SYNCS.PHASECHK.TRANS64 P2, [R8+URZ+0x16830], R5 ;  /* 0x016830050800a5a7 */ /* 0x000ea4000804007f */
[----:B--2---:R-:W-:Y:S05]  /*162d0*/  @!P2 BRA `(.L_x_13706) ;  /* 0xfffffffc00eca947 */ /* 0x004fea000383ffff */
[----:B------:R-:W-:Y:S05]  /*162e0*/  BRA `(.L_x_13703) ;  /* 0xfffffef000b87947 */ /* 0x000fea000383ffff */
.L_x_13710:
[----:B-1----:R-:W-:-:S04]  /*162f0*/  IMAD.U32 R8, RZ, RZ, UR6 ;  /* 0x00000006ff087e24 */ /* 0x002fc8000f8e00ff */
[----:B------:R1:W2:Y:S03]  /*16300*/  SYNCS.PHASECHK.TRANS64.TRYWAIT P2, [R8+URZ+0x16850], R5 ;  /* 0x01685005080075a7 */ /* 0x0002a6000804017f */
[----:B--2---:R-:W-:Y:S05]  /*16310*/  @!P2 NANOSLEEP.SYNCS 0x989680 ;  /* 0x009896800000a95d */ /* 0x004fea0003900000 */
[----:B------:R-:W2:Y:S02]  /*16320*/  @!P2 SYNCS.PHASECHK.TRANS64 P2, [R8+URZ+0x16850], R5 ;  /* 0x016850050800a5a7 */ /* 0x000ea4000804007f */
[----:B--2---:R-:W-:Y:S05]  /*16330*/  @!P2 BRA `(.L_x_13710) ;  /* 0xfffffffc00eca947 */ /* 0x004fea000383ffff */
[----:B------:R-:W-:Y:S05]  /*16340*/  BRA `(.L_x_13707) ;  /* 0xfffffef400287947 */ /* 0x000fea000383ffff */
.L_x_13727:
[----:B-1----:R-:W-:-:S04]  /*16350*/  IMAD.U32 R9, RZ, RZ, UR6 ;  /* 0x00000006ff097e24 */ /* 0x002fc8000f8e00ff */
[----:B------:R1:W2:Y:S03]  /*16360*/  SYNCS.PHASECHK.TRANS64.TRYWAIT P2, [R9+URZ+0x16830], R4 ;  /* 0x01683004090075a7 */ /* 0x0002a6000804017f */
[----:B--2---:R-:W-:Y:S05]  /*16370*/  @!P2 NANOSLEEP.SYNCS 0x989680 ;  /* 0x009896800000a95d */ /* 0x004fea0003900000 */
[----:B------:R-:W2:Y:S02]  /*16380*/  @!P2 SYNCS.PHASECHK.TRANS64 P2, [R9+URZ+0x16830], R4 ;  /* 0x016830040900a5a7 */ /* 0x000ea4000804007f */
[----:B--2---:R-:W-:Y:S05]  /*16390*/  @!P2 BRA `(.L_x_13727) ;  /* 0xfffffffc00eca947 */ /* 0x004fea000383ffff */
[----:B------:R-:W-:Y:S05]  /*163a0*/  BRA `(.L_x_13724) ;  /* 0xffffff28009c7947 */ /* 0x000fea000383ffff */
.L_x_13731:
[----:B-1----:R-:W-:-:S04]  /*163b0*/  IMAD.U32 R9, RZ, RZ, UR6 ;  /* 0x00000006ff097e24 */ /* 0x002fc8000f8e00ff */
[----:B------:R1:W2:Y:S03]  /*163c0*/  SYNCS.PHASECHK.TRANS64.TRYWAIT P2, [R9+URZ+0x16850], R4 ;  /* 0x01685004090075a7 */ /* 0x0002a6000804017f */
[----:B--2---:R-:W-:Y:S05]  /*163d0*/  @!P2 NANOSLEEP.SYNCS 0x989680 ;  /* 0x009896800000a95d */ /* 0x004fea0003900000 */
[----:B------:R-:W2:Y:S02]  /*163e0*/  @!P2 SYNCS.PHASECHK.TRANS64 P2, [R9+URZ+0x16850], R4 ;  /* 0x016850040900a5a7 */ /* 0x000ea4000804007f */
[----:B--2---:R-:W-:Y:S05]  /*163f0*/  @!P2 BRA `(.L_x_13731) ;  /* 0xfffffffc00eca947 */ /* 0x004fea000383ffff */
[----:B------:R-:W-:Y:S05]  /*16400*/  BRA `(.L_x_13728) ;  /* 0xffffff2c000c7947 */ /* 0x000fea000383ffff */
.L_x_13737:
[----:B-1----:R-:W-:-:S04]  /*16410*/  IMAD.U32 R9, RZ, RZ, UR6 ;  /* 0x00000006ff097e24 */ /* 0x002fc8000f8e00ff */
[----:B------:R1:W2:Y:S03]  /*16420*/  SYNCS.PHASECHK.TRANS64.TRYWAIT P2, [R9+URZ+0x16830], R4 ;  /* 0x01683004090075a7 */ /* 0x0002a6000804017f */
[----:B--2---:R-:W-:Y:S05]  /*16430*/  @!P2 NANOSLEEP.SYNCS 0x989680 ;  /* 0x009896800000a95d */ /* 0x004fea0003900000 */
[----:B------:R-:W2:Y:S02]  /*16440*/  @!P2 SYNCS.PHASECHK.TRANS64 P2, [R9+URZ+0x16830], R4 ;  /* 0x016830040900a5a7 */ /* 0x000ea4000804007f */
[----:B--2---:R-:W-:Y:S05]  /*16450*/  @!P2 BRA `(.L_x_13737) ;  /* 0xfffffffc00eca947 */ /* 0x004fea000383ffff */
[----:B------:R-:W-:Y:S05]  /*16460*/  BRA `(.L_x_13734) ;  /* 0xffffff4c00ac7947 */ /* 0x000fea000383ffff */
.L_x_13741:
[----:B-1----:R-:W-:-:S04]  /*16470*/  IMAD.U32 R9, RZ, RZ, UR6 ;  /* 0x00000006ff097e24 */ /* 0x002fc8000f8e00ff */
[----:B------:R1:W2:Y:S03]  /*16480*/  SYNCS.PHASECHK.TRANS64.TRYWAIT P2, [R9+URZ+0x16850], R4 ;  /* 0x01685004090075a7 */ /* 0x0002a6000804017f */
[----:B--2---:R-:W-:Y:S05]  /*16490*/  @!P2 NANOSLEEP.SYNCS 0x989680 ;  /* 0x009896800000a95d */ /* 0x004fea0003900000 */
[----:B------:R-:W2:Y:S02]  /*164a0*/  @!P2 SYNCS.PHASECHK.TRANS64 P2, [R9+URZ+0x16850], R4 ;  /* 0x016850040900a5a7 */ /* 0x000ea4000804007f */
[----:B--2---:R-:W-:Y:S05]  /*164b0*/  @!P2 BRA `(.L_x_13741) ;  /* 0xfffffffc00eca947 */ /* 0x004fea000383ffff */
[----:B------:R-:W-:Y:S05]  /*164c0*/  BRA `(.L_x_13738) ;  /* 0xffffff50001c7947 */ /* 0x000fea000383ffff */
.L_x_13754:
[----:B-1----:R-:W-:-:S04]  /*164d0*/  IMAD.U32 R5, RZ, RZ, UR5 ;  /* 0x00000005ff057e24 */ /* 0x002fc8000f8e00ff */
[----:B------:R1:W2:Y:S03]  /*164e0*/  SYNCS.PHASECHK.TRANS64.TRYWAIT P0, [R5+URZ+0x16850], R0 ;  /* 0x01685000050075a7 */ /* 0x0002a6000800017f */
[----:B--2---:R-:W-:Y:S05]  /*164f0*/  @!P0 NANOSLEEP.SYNCS 0x989680 ;  /* 0x009896800000895d */ /* 0x004fea0003900000 */
[----:B------:R-:W2:Y:S02]  /*16500*/  @!P0 SYNCS.PHASECHK.TRANS64 P0, [R5+URZ+0x16850], R0 ;  /* 0x01685000050085a7 */ /* 0x000ea4000800007f */
[----:B--2---:R-:W-:Y:S05]  /*16510*/  @!P0 BRA `(.L_x_13754) ;  /* 0xfffffffc00ec8947 */ /* 0x004fea000383ffff */
[----:B------:R-:W-:Y:S05]  /*16520*/  BRA `(.L_x_13753) ;  /* 0xffffff8000a87947 */ /* 0x000fea000383ffff */
.L_x_13792:
        /* <DEDUP_REMOVED lines=11> */
.L_x_13885:
[----:B------:R-:W-:Y:S05]  /*165e0*/  BSYNC B0 ;  /* 0x0000000000007941 */ /* 0x000fea0003800000 */
.L_x_13884:
[----:B------:R-:W-:Y:S05]  /*165f0*/  BRA `(.L_x_13886) ;  /* 0xffffffbc005c7947 */ /* 0x000fea000383ffff */
.L_x_13794:
[----:B------:R-:W-:Y:S01]  /*16600*/  BSSY B0, `(.L_x_13887) ;  /* 0x0000006000007945 */ /* 0x000fe20003800000 */
[----:B------:R-:W-:-:S07]  /*16610*/  IMAD.MOV.U32 R15, RZ, RZ, -0x1 ;  /* 0xffffffffff0f7424 */ /* 0x000fce00078e00ff */
[----:B01----:R-:W-:Y:S05]  /*16620*/  WARPSYNC.COLLECTIVE R15, `(.L_x_13888) ;  /* 0x000000000f0c7348 */ /* 0x003fea0003c00000 */
[----:B------:R-:W-:Y:S02]  /*16630*/  ELECT P6, UR62, PT ;  /* 0x00000000003e782f */ /* 0x000fe400038c0000 */
[----:B------:R-:W-:Y:S01]  /*16640*/  MOV R14, UR62 ;  /* 0x0000003e000e7c02 */ /* 0x000fe20008000f00 */
[----:B01----:R-:W-:Y:S10]  /*16650*/  ENDCOLLECTIVE ;  /* 0x000000000000791b */ /* 0x003ff40003800000 */
.L_x_13888:
[----:B------:R-:W-:Y:S05]  /*16660*/  BSYNC B0 ;  /* 0x0000000000007941 */ /* 0x000fea0003800000 */
.L_x_13887:
[----:B------:R-:W-:Y:S05]  /*16670*/  BRA `(.L_x_13889) ;  /* 0xffffffbc00647947 */ /* 0x000fea000383ffff */
.L_x_13796:
[----:B0-----:R0:W2:Y:S02]  /*16680*/  SYNCS.PHASECHK.TRANS64.TRYWAIT P0, [R3+URZ+0x16840], R0 ;  /* 0x01684000030075a7 */ /* 0x0010a4000800017f */
[----:B--2---:R-:W-:Y:S05]  /*16690*/  @!P0 NANOSLEEP.SYNCS 0x989680 ;  /* 0x009896800000895d */ /* 0x004fea0003900000 */
[----:B------:R-:W2:Y:S02]  /*166a0*/  @!P0 SYNCS.PHASECHK.TRANS64 P0, [R3+URZ+0x16840], R0 ;  /* 0x01684000030085a7 */ /* 0x000ea4000800007f */
[----:B--2---:R-:W-:Y:S05]  /*166b0*/  @!P0 BRA `(.L_x_13796) ;  /* 0xfffffffc00f08947 */ /* 0x004fea000383ffff */
[----:B------:R-:W-:Y:S05]  /*166c0*/  BRA `(.L_x_13890) ;  /* 0xffffffbc00c07947 */ /* 0x000fea000383ffff */
.L_x_13800:
[----:B------:R-:W2:Y:S01]  /*166d0*/  LDL.LU R11, [R1+0x10] ;  /* 0x00001000010b7983 */ /* 0x000ea20000300800 */
[----:B------:R-:W-:Y:S02]  /*166e0*/  IMAD.MOV.U32 R3, RZ, RZ, R12 ;  /* 0x000000ffff037224 */ /* 0x000fe400078e000c */
[----:B------:R-:W-:Y:S02]  /*166f0*/  IMAD.MOV.U32 R13, RZ, RZ, R4 ;  /* 0x000000ffff0d7224 */ /* 0x000fe400078e0004 */
[----:B------:R-:W-:Y:S02]  /*16700*/  IMAD.MOV.U32 R12, RZ, RZ, RZ ;  /* 0x000000ffff0c7224 */ /* 0x000fe400078e00ff */
[----:B------:R-:W-:Y:S02]  /*16710*/  IMAD.MOV.U32 R15, RZ, RZ, -0x1 ;  /* 0xffffffffff0f7424 */ /* 0x000fe400078e00ff */
[----:B------:R-:W-:Y:S02]  /*16720*/  IMAD.IADD R3, R21, 0x1, R3 ;  /* 0x0000000115037824 */ /* 0x000fe400078e0203 */
[----:B--2---:R-:W-:-:S02]  /*16730*/  IMAD R6, R11, R9, RZ ;  /* 0x000000090b067224 */ /* 0x004fc400078e02ff */
[----:B------:R-:W-:-:S03]  /*16740*/  IMAD.MOV.U32 R11, RZ, RZ, 0x181f ;  /* 0x0000181fff0b7424 */ /* 0x000fc600078e00ff */
[----:B------:R-:W-:-:S13]  /*16750*/  ISETP.GE.AND P1, PT, R3, R6, PT ;  /* 0x000000060300720c */ /* 0x000fda0003f26270 */
[----:B-----5:R-:W-:Y:S05]  /*16760*/  WARPSYNC.COLLECTIVE R15, `(.L_x_13891) ;  /* 0x000000000f087348 */ /* 0x020fea0003c00000 */
[----:B------:R0:W1:Y:S02]  /*16770*/  SHFL.IDX P6, R14, R13, R12, R11 ;  /* 0x0000000c0d0e7389 */ /* 0x00006400000c000b */
[----:B01---5:R-:W-:Y:S01]  /*16780*/  ENDCOLLECTIVE ;  /* 0x000000000000791b */ /* 0x023fe20003800000 */
.L_x_13891:
[----:B------:R-:W-:Y:S02]  /*16790*/  IMAD.MOV.U32 R13, RZ, RZ, R0 ;  /* 0x000000ffff0d7224 */ /* 0x000fe400078e0000 */
[----:B------:R-:W-:-:S07]  /*167a0*/  IMAD.MOV.U32 R7, RZ, RZ, R14 ;  /* 0x000000ffff077224 */ /* 0x000fce00078e000e */
[----:B------:R-:W-:Y:S05]  /*167b0*/  WARPSYNC.COLLECTIVE R15, `(.L_x_13892) ;  /* 0x000000000f087348 */ /* 0x000fea0003c00000 */
[----:B------:R0:W1:Y:S02]  /*167c0*/  SHFL.IDX P6, R14, R13, R12, R11 ;  /* 0x0000000c0d0e7389 */ /* 0x00006400000c000b */
[----:B01----:R-:W-:Y:S01]  /*167d0*/  ENDCOLLECTIVE ;  /* 0x000000000000791b */ /* 0x003fe20003800000 */
.L_x_13892:
[----:B------:R-:W-:Y:S02]  /*167e0*/  IMAD.MOV.U32 R13, RZ, RZ, R4 ;  /* 0x000000ffff0d7224 */ /* 0x000fe400078e0004 */
[----:B------:R-:W-:Y:S02]  /*167f0*/  IMAD.MOV.U32 R12, RZ, RZ, 0x1 ;  /* 0x00000001ff0c7424 */ /* 0x000fe400078e00ff */
[----:B------:R-:W-:-:S07]  /*16800*/  IMAD.MOV.U32 R8, RZ, RZ, R14 ;  /* 0x000000ffff087224 */ /* 0x000fce00078e000e */
[----:B------:R-:W-:Y:S05]  /*16810*/  WARPSYNC.COLLECTIVE R15, `(.L_x_13893) ;  /* 0x000000000f087348 */ /* 0x000fea0003c00000 */
[----:B------:R0:W1:Y:S02]  /*16820*/  SHFL.IDX P6, R14, R13, R12, R11 ;  /* 0x0000000c0d0e7389 */ /* 0x00006400000c000b */
[----:B01----:R-:W-:Y:S01]  /*16830*/  ENDCOLLECTIVE ;  /* 0x000000000000791b */ /* 0x003fe20003800000 */
.L_x_13893:
        /* <DEDUP_REMOVED lines=14> */
.L_x_13894:
[----:B------:R-:W-:Y:S02]  /*16920*/  IMAD.MOV.U32 R13, RZ, RZ, R4 ;  /* 0x000000ffff0d7224 */ /* 0x000fe400078e0004 */
[----:B------:R-:W-:Y:S02]  /*16930*/  IMAD.MOV.U32 R12, RZ, RZ, 0x2 ;  /* 0x00000002ff0c7424 */ /* 0x000fe400078e00ff */
[----:B------:R-:W-:-:S07]  /*16940*/  IMAD.MOV.U32 R8, RZ, RZ, R14 ;  /* 0x000000ffff087224 */ /* 0x000fce00078e000e */
[----:B------:R-:W-:Y:S05]  /*16950*/  WARPSYNC.COLLECTIVE R15, `(.L_x_13895) ;  /* 0x000000000f087348 */ /* 0x000fea0003c00000 */
[----:B------:R0:W1:Y:S02]  /*16960*/  SHFL.IDX P6, R14, R13, R12, R11 ;  /* 0x0000000c0d0e7389 */ /* 0x00006400000c000b */
[----:B01----:R-:W-:Y:S01]  /*16970*/  ENDCOLLECTIVE ;  /* 0x000000000000791b */ /* 0x003fe20003800000 */
.L_x_13895:
        /* <DEDUP_REMOVED lines=14> */
.L_x_13896:
[----:B------:R-:W-:Y:S02]  /*16a60*/  IMAD.MOV.U32 R13, RZ, RZ, R4 ;  /* 0x000000ffff0d7224 */ /* 0x000fe400078e0004 */
[----:B------:R-:W-:Y:S02]  /*16a70*/  IMAD.MOV.U32 R12, RZ, RZ, 0x3 ;  /* 0x00000003ff0c7424 */ /* 0x000fe400078e00ff */
[----:B------:R-:W-:-:S07]  /*16a80*/  IMAD.MOV.U32 R8, RZ, RZ, R14 ;  /* 0x000000ffff087224 */ /* 0x000fce00078e000e */
[----:B------:R-:W-:Y:S05]  /*16a90*/  WARPSYNC.COLLECTIVE R15, `(.L_x_13897) ;  /* 0x000000000f087348 */ /* 0x000fea0003c00000 */
[----:B------:R0:W1:Y:S02]  /*16aa0*/  SHFL.IDX P6, R14, R13, R12, R11 ;  /* 0x0000000c0d0e7389 */ /* 0x00006400000c000b */
[----:B01----:R-:W-:Y:S01]  /*16ab0*/  ENDCOLLECTIVE ;  /* 0x000000000000791b */ /* 0x003fe20003800000 */
.L_x_13897:
        /* <DEDUP_REMOVED lines=14> */
.L_x_13898:
[----:B------:R-:W-:Y:S02]  /*16ba0*/  IMAD.MOV.U32 R13, RZ, RZ, R4 ;  /* 0x000000ffff0d7224 */ /* 0x000fe400078e0004 */
[----:B------:R-:W-:Y:S02]  /*16bb0*/  IMAD.MOV.U32 R12, RZ, RZ, 0x4 ;  /* 0x00000004ff0c7424 */ /* 0x000fe400078e00ff */
[----:B------:R-:W-:-:S07]  /*16bc0*/  IMAD.MOV.U32 R8, RZ, RZ, R14 ;  /* 0x000000ffff087224 */ /* 0x000fce00078e000e */
[----:B------:R-:W-:Y:S05]  /*16bd0*/  WARPSYNC.COLLECTIVE R15, `(.L_x_13899) ;  /* 0x000000000f087348 */ /* 0x000fea0003c00000 */
[----:B------:R0:W1:Y:S02]  /*16be0*/  SHFL.IDX P6, R14, R13, R12, R11 ;  /* 0x0000000c0d0e7389 */ /* 0x00006400000c000b */
[----:B01----:R-:W-:Y:S01]  /*16bf0*/  ENDCOLLECTIVE ;  /* 0x000000000000791b */ /* 0x003fe20003800000 */
.L_x_13899:
        /* <DEDUP_REMOVED lines=14> */
.L_x_13900:
[----:B------:R-:W-:Y:S02]  /*16ce0*/  IMAD.MOV.U32 R13, RZ, RZ, R4 ;  /* 0x000000ffff0d7224 */ /* 0x000fe400078e0004 */
[----:B------:R-:W-:Y:S02]  /*16cf0*/  IMAD.MOV.U32 R12, RZ, RZ, 0x5 ;  /* 0x00000005ff0c7424 */ /* 0x000fe400078e00ff */
[----:B------:R-:W-:-:S07]  /*16d00*/  IMAD.MOV.U32 R8, RZ, RZ, R14 ;  /* 0x000000ffff087224 */ /* 0x000fce00078e000e */
[----:B------:R-:W-:Y:S05]  /*16d10*/  WARPSYNC.COLLECTIVE R15, `(.L_x_13901) ;  /* 0x000000000f087348 */ /* 0x000fea0003c00000 */
[----:B------:R0:W1:Y:S02]  /*16d20*/  SHFL.IDX P6, R14, R13, R12, R11 ;  /* 0x0000000c0d0e7389 */ /* 0x00006400000c000b */
[----:B01----:R-:W-:Y:S01]  /*16d30*/  ENDCOLLECTIVE ;  /* 0x000000000000791b */ /* 0x003fe20003800000 */
.L_x_13901:
        /* <DEDUP_REMOVED lines=14> */
.L_x_13902:
[----:B------:R-:W-:Y:S02]  /*16e20*/  IMAD.MOV.U32 R13, RZ, RZ, R4 ;  /* 0x000000ffff0d7224 */ /* 0x000fe400078e0004 */
[----:B------:R-:W-:Y:S02]  /*16e30*/  IMAD.MOV.U32 R12, RZ, RZ, 0x6 ;  /* 0x00000006ff0c7424 */ /* 0x000fe400078e00ff */
[----:B------:R-:W-:-:S07]  /*16e40*/  IMAD.MOV.U32 R8, RZ, RZ, R14 ;  /* 0x000000ffff087224 */ /* 0x000fce00078e000e */
[----:B------:R-:W-:Y:S05]  /*16e50*/  WARPSYNC.COLLECTIVE R15, `(.L_x_13903) ;  /* 0x000000000f087348 */ /* 0x000fea0003c00000 */
[----:B------:R0:W1:Y:S02]  /*16e60*/  SHFL.IDX P6, R14, R13, R12, R11 ;  /* 0x0000000c0d0e7389 */ /* 0x00006400000c000b */
[----:B01----:R-:W-:Y:S01]  /*16e70*/  ENDCOLLECTIVE ;  /* 0x000000000000791b */ /* 0x003fe20003800000 */
.L_x_13903:
        /* <DEDUP_REMOVED lines=14> */
.L_x_13904:
[----:B------:R-:W-:Y:S02]  /*16f60*/  IMAD.MOV.U32 R13, RZ, RZ, R4 ;  /* 0x000000ffff0d7224 */ /* 0x000fe400078e0004 */
[----:B------:R-:W-:Y:S02]  /*16f70*/  IMAD.MOV.U32 R12, RZ, RZ, 0x7 ;  /* 0x00000007ff0c7424 */ /* 0x000fe400078e00ff */
[----:B------:R-:W-:-:S07]  /*16f80*/  IMAD.MOV.U32 R8, RZ, RZ, R14 ;  /* 0x000000ffff087224 */ /* 0x000fce00078e000e */
[----:B------:R-:W-:Y:S05]  /*16f90*/  WARPSYNC.COLLECTIVE R15, `(.L_x_13905) ;  /* 0x000000000f087348 */ /* 0x000fea0003c00000 */
[----:B------:R0:W1:Y:S02]  /*16fa0*/  SHFL.IDX P6, R14, R13, R12, R11 ;  /* 0x0000000c0d0e7389 */ /* 0x00006400000c000b */
[----:B01----:R-:W-:Y:S01]  /*16fb0*/  ENDCOLLECTIVE ;  /* 0x000000000000791b */ /* 0x003fe20003800000 */
.L_x_13905:
[----:B------:R-:W-:-:S05]  /*16fc0*/  @!P1 LEA R8, P2, R20, R8, 0x1 ;  /* 0x0000000814089211 */ /* 0x000fca00078408ff */
[----:B------:R-:W-:-:S04]  /*16fd0*/  @!P1 IMAD.X R7, RZ, RZ, R7, P2 ;  /* 0x000000ffff079224 */ /* 0x000fc800010e0607 */
[----:B------:R-:W-:Y:S02]  /*16fe0*/  @!P1 IMAD.MOV.U32 R9, RZ, RZ, R7 ;  /* 0x000000ffff099224 */ /* 0x000fe400078e0007 */
[----:B------:R-:W-:Y:S02]  /*16ff0*/  IMAD.MOV.U32 R13, RZ, RZ, R0 ;  /* 0x000000ffff0d7224 */ /* 0x000fe400078e0000 */
[----:B------:R-:W-:Y:S01]  /*17000*/  VIADD R7, R3, 0x70 ;  /* 0x0000007003077836 */ /* 0x000fe20000000000 */
[----:B------:R-:W-:Y:S01]  /*17010*/  @!PT LDS RZ, [RZ] ;  /* 0x00000000fffff984 */ /* 0x000fe20000000800 */
[----:B------:R-:W-:Y:S01]  /*17020*/  @!PT LDS RZ, [RZ] ;  /* 0x00000000fffff984 */ /* 0x000fe20000000800 */
[----:B------:R-:W-:Y:S01]  /*17030*/  @!PT LDS RZ, [RZ] ;  /* 0x00000000fffff984 */ /* 0x000fe20000000800 */
[----:B------:R0:W-:Y:S04]  /*17040*/  @!P1 LDGSTS.E.BYPASS.LTC128B.128 [R10+0xb400], desc[UR50][R8.64], !P0 ;  /* 0x0b400000080a9fae */ /* 0x0001e8000c101d72 */
[----:B------:R-:W-:Y:S01]  /*17050*/  ISETP.GE.AND P1, PT, R7, R6, PT ;  /* 0x000000060700720c */ /* 0x000fe20003f26270 */
[----:B------:R-:W-:-:S02]  /*17060*/  VIADD R7, R3, 0x80 ;  /* 0x0000008003077836 */ /* 0x000fc40000000000 */
[----:B------:R-:W-:-:S10]  /*17070*/  IMAD.MOV.U32 R4, RZ, RZ, R14 ;  /* 0x000000ffff047224 */ /* 0x000fd400078e000e */
[----:B0-----:R-:W-:Y:S05]  /*17080*/  WARPSYNC.COLLECTIVE R15, `(.L_x_13906) ;  /* 0x000000000f087348 */ /* 0x001fea0003c00000 */
[----:B------:R1:W2:Y:S02]  /*17090*/  SHFL.IDX P6, R14, R13, R12, R11 ;  /* 0x0000000c0d0e7389 */ /* 0x0002a400000c000b */
[----:B012---:R-:W-:Y:S01]  /*170a0*/  ENDCOLLECTIVE ;  /* 0x000000000000791b */ /* 0x007fe20003800000 */
.L_x_13906:
[----:B------:R-:W-:Y:S01]  /*170b0*/  ISETP.GE.AND P2, PT, R7, R6, PT ;  /* 0x000000060700720c */ /* 0x000fe20003f46270 */
[----:B------:R-:W-:Y:S02]  /*170c0*/  IMAD.MOV.U32 R13, RZ, RZ, R2 ;  /* 0x000000ffff0d7224 */ /* 0x000fe400078e0002 */
[----:B------:R-:W-:Y:S02]  /*170d0*/  IMAD.MOV.U32 R12, RZ, RZ, RZ ;  /* 0x000000ffff0c7224 */ /* 0x000fe400078e00ff */
[----:B------:R-:W-:-:S08]  /*170e0*/  IMAD.MOV.U32 R8, RZ, RZ, R14 ;  /* 0x000000ffff087224 */ /* 0x000fd000078e000e */
[----:B------:R-:W-:Y:S05]  /*170f0*/  WARPSYNC.COLLECTIVE R15, `(.L_x_13907) ;  /* 0x000000000f087348 */ /* 0x000fea0003c00000 */
[----:B------:R0:W1:Y:S02]  /*17100*/  SHFL.IDX P6, R14, R13, R12, R11 ;  /* 0x0000000c0d0e7389 */ /* 0x00006400000c000b */
[----:B01----:R-:W-:Y:S01]  /*17110*/  ENDCOLLECTIVE ;  /* 0x000000000000791b */ /* 0x003fe20003800000 */
.L_x_13907:
        /* <DEDUP_REMOVED lines=12> */
.L_x_13908:
[----:B------:R-:W-:Y:S02]  /*171e0*/  IMAD.MOV.U32 R13, RZ, RZ, R2 ;  /* 0x000000ffff0d7224 */ /* 0x000fe400078e0002 */
[----:B------:R-:W-:Y:S02]  /*171f0*/  IMAD.MOV.U32 R12, RZ, RZ, 0x1 ;  /* 0x00000001ff0c7424 */ /* 0x000fe400078e00ff */
[----:B------:R-:W-:-:S07]  /*17200*/  IMAD.MOV.U32 R7, RZ, RZ, R14 ;  /* 0x000000ffff077224 */ /* 0x000fce00078e000e */
[----:B------:R-:W-:Y:S05]  /*17210*/  WARPSYNC.COLLECTIVE R15, `(.L_x_13909) ;  /* 0x000000000f087348 */ /* 0x000fea0003c00000 */
[----:B------:R0:W1:Y:S02]  /*17220*/  SHFL.IDX P6, R14, R13, R12, R11 ;  /* 0x0000000c0d0e7389 */ /* 0x00006400000c000b */
[----:B01----:R-:W-:Y:S01]  /*17230*/  ENDCOLLECTIVE ;  /* 0x000000000000791b */ /* 0x003fe20003800000 */
.L_x_13909:
[----:B------:R-:W-:Y:S01]  /*17240*/  @!P2 LEA R8, P1, R20, R7, 0x1 ;  /* 0x000000071408a211 */ /* 0x000fe200078208ff */
[----:B------:R-:W-:-:S04]  /*17250*/  VIADD R7, R3, 0x90 ;  /* 0x0000009003077836 */ /* 0x000fc80000000000 */
[----:B------:R-:W-:Y:S01]  /*17260*/  @!P2 IMAD.X R9, RZ, RZ, R0, P1 ;  /* 0x000000ffff09a224 */ /* 0x000fe200008e0600 */
[----:B------:R-:W-:-:S04]  /*17270*/  ISETP.GE.AND P1, PT, R7, R6, PT ;  /* 0x000000060700720c */ /* 0x000fc80003f26270 */
        /* <DEDUP_REMOVED lines=9> */
.L_x_13910:
[----:B------:R-:W-:Y:S02]  /*17310*/  IMAD.MOV.U32 R13, RZ, RZ, R2 ;  /* 0x000000ffff0d7224 */ /* 0x000fe400078e0002 */
[----:B------:R-:W-:Y:S01]  /*17320*/  IMAD.MOV.U32 R12, RZ, RZ, 0x2 ;  /* 0x00000002ff0c7424 */ /* 0x000fe200078e00ff */
[----:B------:R-:W-:-:S05]  /*17330*/  @!P1 LEA R14, P2, R20, R14, 0x1 ;  /* 0x0000000e140e9211 */ /* 0x000fca00078408ff */
[----:B------:R-:W-:-:S08]  /*17340*/  @!P1 IMAD.MOV.U32 R8, RZ, RZ, R14 ;  /* 0x000000ffff089224 */ /* 0x000fd000078e000e */
[----:B------:R-:W-:Y:S05]  /*17350*/  WARPSYNC.COLLECTIVE R15, `(.L_x_13911) ;  /* 0x000000000f087348 */ /* 0x000fea0003c00000 */
[----:B------:R0:W1:Y:S02]  /*17360*/  SHFL.IDX P6, R14, R13, R12, R11 ;  /* 0x0000000c0d0e7389 */ /* 0x00006400000c000b */
[----:B01----:R-:W-:Y:S01]  /*17370*/  ENDCOLLECTIVE ;  /* 0x000000000000791b */ /* 0x003fe20003800000 */
.L_x_13911:
[----:B------:R-:W-:-:S04]  /*17380*/  @!P1 IMAD.X R7, RZ, RZ, R0, P2 ;  /* 0x000000ffff079224 */ /* 0x000fc800010e0600 */
[----:B------:R-:W-:Y:S02]  /*17390*/  @!P1 IMAD.MOV.U32 R9, RZ, RZ, R7 ;  /* 0x000000ffff099224 */ /* 0x000fe400078e0007 */
[----:B------:R-:W-:-:S03]  /*173a0*/  VIADD R7, R3, 0xa0 ;  /* 0x000000a003077836 */ /* 0x000fc60000000000 */
[----:B------:R-:W-:Y:S01]  /*173b0*/  @!PT LDS RZ, [RZ] ;  /* 0x00000000fffff984 */ /* 0x000fe20000000800 */
[----:B------:R-:W-:Y:S01]  /*173c0*/  @!PT LDS RZ, [RZ] ;  /* 0x00000000fffff984 */ /* 0x000fe20000000800 */
[----:B------:R-:W-:Y:S01]  /*173d0*/  @!PT LDS RZ, [RZ] ;  /* 0x00000000fffff984 */ /* 0x000fe20000000800 */
[----:B------:R0:W-:Y:S02]  /*173e0*/  @!P1 LDGSTS.E.BYPASS.LTC128B.128 [R10+0xcc00], desc[UR50][R8.64], !P0 ;  /* 0x0cc00000080a9fae */ /* 0x0001e4000c101d72 */
[----:B------:R-:W-:Y:S01]  /*173f0*/  ISETP.GE.AND P1, PT, R7, R6, PT ;  /* 0x000000060700720c */ /* 0x000fe20003f26270 */
[----:B------:R-:W-:Y:S02]  /*17400*/  IMAD.MOV.U32 R13, RZ, RZ, R5 ;  /* 0x000000ffff0d7224 */ /* 0x000fe400078e0005 */
[----:B------:R-:W-:-:S10]  /*17410*/  IMAD.MOV.U32 R0, RZ, RZ, R14 ;  /* 0x000000ffff007224 */ /* 0x000fd400078e000e */
[----:B0-----:R-:W-:Y:S05]  /*17420*/  WARPSYNC.COLLECTIVE R15, `(.L_x_13912) ;  /* 0x000000000f087348 */ /* 0x001fea0003c00000 */
[----:B------:R1:W2:Y:S02]  /*17430*/  SHFL.IDX P6, R14, R13, R12, R11 ;  /* 0x0000000c0d0e7389 */ /* 0x0002a400000c000b */
[----:B012---:R-:W-:Y:S01]  /*17440*/  ENDCOLLECTIVE ;  /* 0x000000000000791b */ /* 0x007fe20003800000 */
.L_x_13912:
[----:B------:R-:W-:Y:S02]  /*17450*/  IMAD.MOV.U32 R13, RZ, RZ, R2 ;  /* 0x000000ffff0d7224 */ /* 0x000fe400078e0002 */
[----:B------:R-:W-:Y:S01]  /*17460*/  IMAD.MOV.U32 R12, RZ, RZ, 0x3 ;  /* 0x00000003ff0c7424 */ /* 0x000fe200078e00ff */
[----:B------:R-:W-:-:S13]  /*17470*/  @!P1 LEA R8, P2, R20, R14, 0x1 ;  /* 0x0000000e14089211 */ /* 0x000fda00078408ff */
[----:B------:R-:W-:Y:S05]  /*17480*/  WARPSYNC.COLLECTIVE R15, `(.L_x_13913) ;  /* 0x000000000f087348 */ /* 0x000fea0003c00000 */
[----:B------:R0:W1:Y:S02]  /*17490*/  SHFL.IDX P6, R14, R13, R12, R11 ;  /* 0x0000000c0d0e7389 */ /* 0x00006400000c000b */
[----:B01----:R-:W-:Y:S01]  /*174a0*/  ENDCOLLECTIVE ;  /* 0x000000000000791b */ /* 0x003fe20003800000 */
.L_x_13913:
        /* <DEDUP_REMOVED lines=10> */
.L_x_13914:
[----:B------:R-:W-:Y:S05]  /*17550*/  BRA `(.L_x_13915) ;  /* 0xffffffbc00e47947 */ /* 0x000fea000383ffff */
.L_x_13803:
[----:B0-----:R0:W1:Y:S02]  /*17560*/  SYNCS.PHASECHK.TRANS64.TRYWAIT P0, [R22+URZ+0x16820], R3 ;  /* 0x01682003160075a7 */ /* 0x001064000800017f */
[----:B-1----:R-:W-:Y:S05]  /*17570*/  @!P0 NANOSLEEP.SYNCS 0x989680 ;  /* 0x009896800000895d */ /* 0x002fea0003900000 */
[----:B------:R-:W1:Y:S02]  /*17580*/  @!P0 SYNCS.PHASECHK.TRANS64 P0, [R22+URZ+0x16820], R3 ;  /* 0x01682003160085a7 */ /* 0x000e64000800007f */
[----:B-1----:R-:W-:Y:S05]  /*17590*/  @!P0 BRA `(.L_x_13803) ;  /* 0xfffffffc00f08947 */ /* 0x002fea000383ffff */
[----:B------:R-:W-:Y:S05]  /*175a0*/  BRA `(.L_x_13916) ;  /* 0xffffffc000507947 */ /* 0x000fea000383ffff */
.L_x_13812:
[----:B-1----:R1:W2:Y:S02]  /*175b0*/  SYNCS.PHASECHK.TRANS64.TRYWAIT P0, [R2+URZ+0x16840], R3 ;  /* 0x01684003020075a7 */ /* 0x0022a4000800017f */
[----:B--2---:R-:W-:Y:S05]  /*175c0*/  @!P0 NANOSLEEP.SYNCS 0x989680 ;  /* 0x009896800000895d */ /* 0x004fea0003900000 */
[----:B------:R-:W2:Y:S02]  /*175d0*/  @!P0 SYNCS.PHASECHK.TRANS64 P0, [R2+URZ+0x16840], R3 ;  /* 0x01684003020085a7 */ /* 0x000ea4000800007f */
[----:B--2---:R-:W-:Y:S05]  /*175e0*/  @!P0 BRA `(.L_x_13812) ;  /* 0xfffffffc00f08947 */ /* 0x004fea000383ffff */
[----:B------:R-:W-:Y:S05]  /*175f0*/  BRA `(.L_x_13917) ;  /* 0xffffffc000fc7947 */ /* 0x000fea000383ffff */
.L_x_13817:
[----:B0-----:R0:W1:Y:S02]  /*17600*/  SYNCS.PHASECHK.TRANS64.TRYWAIT P0, [R3+URZ+0x60], R2 ;  /* 0x00006002030075a7 */ /* 0x001064000800017f */
[----:B-1----:R-:W-:Y:S05]  /*17610*/  @!P0 NANOSLEEP.SYNCS 0x989680 ;  /* 0x009896800000895d */ /* 0x002fea0003900000 */
[----:B------:R-:W1:Y:S02]  /*17620*/  @!P0 SYNCS.PHASECHK.TRANS64 P0, [R3+URZ+0x60], R2 ;  /* 0x00006002030085a7 */ /* 0x000e64000800007f */
[----:B-1----:R-:W-:Y:S05]  /*17630*/  @!P0 BRA `(.L_x_13817) ;  /* 0xfffffffc00f08947 */ /* 0x002fea000383ffff */
[----:B------:R-:W-:Y:S05]  /*17640*/  BRA `(.L_x_13918) ;  /* 0xffffffc400887947 */ /* 0x000fea000383ffff */
.L_x_13825:
[----:B-1----:R1:W2:Y:S02]  /*17650*/  SYNCS.PHASECHK.TRANS64.TRYWAIT P0, [R2+URZ+0x16840], R3 ;  /* 0x01684003020075a7 */ /* 0x0022a4000800017f */
[----:B--2---:R-:W-:Y:S05]  /*17660*/  @!P0 NANOSLEEP.SYNCS 0x989680 ;  /* 0x009896800000895d */ /* 0x004fea0003900000 */
[----:B------:R-:W2:Y:S02]  /*17670*/  @!P0 SYNCS.PHASECHK.TRANS64 P0, [R2+URZ+0x16840], R3 ;  /* 0x01684003020085a7 */ /* 0x000ea4000800007f */
[----:B--2---:R-:W-:Y:S05]  /*17680*/  @!P0 BRA `(.L_x_13825) ;  /* 0xfffffffc00f08947 */ /* 0x004fea000383ffff */
[----:B------:R-:W-:Y:S05]  /*17690*/  BRA `(.L_x_13919) ;  /* 0xffffffc800cc7947 */ /* 0x000fea000383ffff */
.L_x_13830:
[----:B0-----:R0:W1:Y:S02]  /*176a0*/  SYNCS.PHASECHK.TRANS64.TRYWAIT P0, [R10+URZ+0x60], R3 ;  /* 0x000060030a0075a7 */ /* 0x001064000800017f */
[----:B-1----:R-:W-:Y:S05]  /*176b0*/  @!P0 NANOSLEEP.SYNCS 0x989680 ;  /* 0x009896800000895d */ /* 0x002fea0003900000 */
[----:B------:R-:W1:Y:S02]  /*176c0*/  @!P0 SYNCS.PHASECHK.TRANS64 P0, [R10+URZ+0x60], R3 ;  /* 0x000060030a0085a7 */ /* 0x000e64000800007f */
[----:B-1----:R-:W-:Y:S05]  /*176d0*/  @!P0 BRA `(.L_x_13830) ;  /* 0xfffffffc00f08947 */ /* 0x002fea000383ffff */
[----:B------:R-:W-:Y:S05]  /*176e0*/  BRA `(.L_x_13920) ;  /* 0xffffffcc00587947 */ /* 0x000fea000383ffff */
.L_x_13838:
[----:B-1----:R1:W2:Y:S02]  /*176f0*/  SYNCS.PHASECHK.TRANS64.TRYWAIT P0, [R2+URZ+0x16840], R3 ;  /* 0x01684003020075a7 */ /* 0x0022a4000800017f */
[----:B--2---:R-:W-:Y:S05]  /*17700*/  @!P0 NANOSLEEP.SYNCS 0x989680 ;  /* 0x009896800000895d */ /* 0x004fea0003900000 */
[----:B------:R-:W2:Y:S02]  /*17710*/  @!P0 SYNCS.PHASECHK.TRANS64 P0, [R2+URZ+0x16840], R3 ;  /* 0x01684003020085a7 */ /* 0x000ea4000800007f */
[----:B--2---:R-:W-:Y:S05]  /*17720*/  @!P0 BRA `(.L_x_13838) ;  /* 0xfffffffc00f08947 */ /* 0x004fea000383ffff */
[----:B------:R-:W-:Y:S05]  /*17730*/  BRA `(.L_x_13921) ;  /* 0xffffffd000687947 */ /* 0x000fea000383ffff */
.L_x_13843:
[----:B0-----:R0:W1:Y:S02]  /*17740*/  SYNCS.PHASECHK.TRANS64.TRYWAIT P0, [R7+URZ+0x60], R2 ;  /* 0x00006002070075a7 */ /* 0x001064000800017f */
[----:B-1----:R-:W-:Y:S05]  /*17750*/  @!P0 NANOSLEEP.SYNCS 0x989680 ;  /* 0x009896800000895d */ /* 0x002fea0003900000 */
[----:B------:R-:W1:Y:S02]  /*17760*/  @!P0 SYNCS.PHASECHK.TRANS64 P0, [R7+URZ+0x60], R2 ;  /* 0x00006002070085a7 */ /* 0x000e64000800007f */
[----:B-1----:R-:W-:Y:S05]  /*17770*/  @!P0 BRA `(.L_x_13843) ;  /* 0xfffffffc00f08947 */ /* 0x002fea000383ffff */
[----:B------:R-:W-:Y:S05]  /*17780*/  BRA `(.L_x_13922) ;  /* 0xffffffd000f87947 */ /* 0x000fea000383ffff */
.L_x_13853:
[----:B0-----:R0:W1:Y:S02]  /*17790*/  SYNCS.PHASECHK.TRANS64.TRYWAIT P0, [R3+URZ+0x16860], R0 ;  /* 0x01686000030075a7 */ /* 0x001064000800017f */
[----:B-1----:R-:W-:Y:S05]  /*177a0*/  @!P0 NANOSLEEP.SYNCS 0x989680 ;  /* 0x009896800000895d */ /* 0x002fea0003900000 */
[----:B------:R-:W1:Y:S02]  /*177b0*/  @!P0 SYNCS.PHASECHK.TRANS64 P0, [R3+URZ+0x16860], R0 ;  /* 0x01686000030085a7 */ /* 0x000e64000800007f */
[----:B-1----:R-:W-:Y:S05]  /*177c0*/  @!P0 BRA `(.L_x_13853) ;  /* 0xfffffffc00f08947 */ /* 0x002fea000383ffff */
[----:B------:R-:W-:Y:S05]  /*177d0*/  BRA `(.L_x_13923) ;  /* 0xffffffd400f47947 */ /* 0x000fea000383ffff */
.L_x_13859:
        /* <DEDUP_REMOVED lines=8> */
.L_x_13925:
[----:B------:R-:W-:Y:S05]  /*17860*/  BSYNC B0 ;  /* 0x0000000000007941 */ /* 0x000fea0003800000 */
.L_x_13924:
        /* <DEDUP_REMOVED lines=9> */
.L_x_13926:
        /* <DEDUP_REMOVED lines=18> */
.L_x_13927:
[----:B------:R-:W-:Y:S01]  /*17a20*/  IMAD.MOV.U32 R12, RZ, RZ, 0x2 ;  /* 0x00000002ff0c7424 */ /* 0x000fe200078e00ff */
[----:B------:R-:W-:-:S05]  /*17a30*/  SEL R4, R14, RZ, P1 ;  /* 0x000000ff0e047207 */ /* 0x000fca0000800000 */
[----:B------:R-:W-:-:S04]  /*17a40*/  IMAD.IADD R4, R17, 0x1, R4 ;  /* 0x0000000111047824 */ /* 0x000fc800078e0204 */
[----:B------:R-:W-:-:S07]  /*17a50*/  IMAD.MOV.U32 R13, RZ, RZ, R4 ;  /* 0x000000ffff0d7224 */ /* 0x000fce00078e0004 */
[----:B------:R-:W-:Y:S05]  /*17a60*/  WARPSYNC.COLLECTIVE R15, `(.L_x_13928) ;  /* 0x000000000f087348 */ /* 0x000fea0003c00000 */
[----:B------:R0:W1:Y:S02]  /*17a70*/  SHFL.UP P6, R14, R13, R12, R11 ;  /* 0x0400000c0d0e7389 */ /* 0x00006400000c000b */
[----:B01----:R-:W-:Y:S01]  /*17a80*/  ENDCOLLECTIVE ;  /* 0x000000000000791b */ /* 0x003fe20003800000 */
.L_x_13928:
[----:B------:R-:W-:Y:S01]  /*17a90*/  IMAD.MOV.U32 R12, RZ, RZ, 0x4 ;  /* 0x00000004ff0c7424 */ /* 0x000fe200078e00ff */
[----:B------:R-:W-:-:S05]  /*17aa0*/  SEL R3, R14, RZ, P2 ;  /* 0x000000ff0e037207 */ /* 0x000fca0001000000 */
[----:B------:R-:W-:-:S04]  /*17ab0*/  IMAD.IADD R6, R4, 0x1, R3 ;  /* 0x0000000104067824 */ /* 0x000fc800078e0203 */
[----:B------:R-:W-:-:S07]  /*17ac0*/  IMAD.MOV.U32 R13, RZ, RZ, R6 ;  /* 0x000000ffff0d7224 */ /* 0x000fce00078e0006 */
[----:B------:R-:W-:Y:S05]  /*17ad0*/  WARPSYNC.COLLECTIVE R15, `(.L_x_13929) ;  /* 0x000000000f087348 */ /* 0x000fea0003c00000 */
[----:B------:R0:W1:Y:S02]  /*17ae0*/  SHFL.UP P6, R14, R13, R12, R11 ;  /* 0x0400000c0d0e7389 */ /* 0x00006400000c000b */
[----:B01----:R-:W-:Y:S01]  /*17af0*/  ENDCOLLECTIVE ;  /* 0x000000000000791b */ /* 0x003fe20003800000 */
.L_x_13929:
[----:B------:R-:W-:Y:S01]  /*17b00*/  IMAD.MOV.U32 R12, RZ, RZ, 0x8 ;  /* 0x00000008ff0c7424 */ /* 0x000fe200078e00ff */
[----:B------:R-:W-:-:S05]  /*17b10*/  SEL R3, R14, RZ, P3 ;  /* 0x000000ff0e037207 */ /* 0x000fca0001800000 */
[----:B------:R-:W-:-:S04]  /*17b20*/  IMAD.IADD R2, R6, 0x1, R3 ;  /* 0x0000000106027824 */ /* 0x000fc800078e0203 */
[----:B------:R-:W-:-:S07]  /*17b30*/  IMAD.MOV.U32 R13, RZ, RZ, R2 ;  /* 0x000000ffff0d7224 */ /* 0x000fce00078e0002 */
[----:B------:R-:W-:Y:S05]  /*17b40*/  WARPSYNC.COLLECTIVE R15, `(.L_x_13930) ;  /* 0x000000000f087348 */ /* 0x000fea0003c00000 */
[----:B------:R0:W1:Y:S02]  /*17b50*/  SHFL.UP P6, R14, R13, R12, R11 ;  /* 0x0400000c0d0e7389 */ /* 0x00006400000c000b */
[----:B01----:R-:W-:Y:S01]  /*17b60*/  ENDCOLLECTIVE ;  /* 0x000000000000791b */ /* 0x003fe20003800000 */
.L_x_13930:
[----:B------:R-:W-:Y:S01]  /*17b70*/  IMAD.MOV.U32 R12, RZ, RZ, 0x10 ;  /* 0x00000010ff0c7424 */ /* 0x000fe200078e00ff */
[----:B------:R-:W-:-:S05]  /*17b80*/  SEL R3, R14, RZ, P4 ;  /* 0x000000ff0e037207 */ /* 0x000fca0002000000 */
[----:B------:R-:W-:-:S04]  /*17b90*/  IMAD.IADD R3, R2, 0x1, R3 ;  /* 0x0000000102037824 */ /* 0x000fc800078e0203 */
[----:B------:R-:W-:-:S07]  /*17ba0*/  IMAD.MOV.U32 R13, RZ, RZ, R3 ;  /* 0x000000ffff0d7224 */ /* 0x000fce00078e0003 */
[----:B------:R-:W-:Y:S05]  /*17bb0*/  WARPSYNC.COLLECTIVE R15, `(.L_x_13931) ;  /* 0x000000000f087348 */ /* 0x000fea0003c00000 */
[----:B------:R0:W1:Y:S02]  /*17bc0*/  SHFL.UP P6, R14, R13, R12, R11 ;  /* 0x0400000c0d0e7389 */ /* 0x00006400000c000b */
[----:B01----:R-:W-:Y:S01]  /*17bd0*/  ENDCOLLECTIVE ;  /* 0x000000000000791b */ /* 0x003fe20003800000 */
.L_x_13931:
        /* <DEDUP_REMOVED lines=8> */
.L_x_13932:
[----:B------:R-:W-:Y:S05]  /*17c60*/  BRA `(.L_x_13933) ;  /* 0xffffffd800287947 */ /* 0x000fea000383ffff */
.L_x_13864:
        /* <DEDUP_REMOVED lines=8> */
.L_x_13935:
[----:B------:R-:W-:Y:S05]  /*17cf0*/  BSYNC B0 ;  /* 0x0000000000007941 */ /* 0x000fea0003800000 */
.L_x_13934:
        /* <DEDUP_REMOVED lines=8> */
.L_x_13936:
[----:B------:R-:W-:Y:S01]  /*17d80*/  IMAD.MOV.U32 R12, RZ, RZ, 0x4 ;  /* 0x00000004ff0c7424 */ /* 0x000fe200078e00ff */
[----:B------:R-:W-:-:S05]  /*17d90*/  SEL R2, R14, RZ, P2 ;  /* 0x000000ff0e027207 */ /* 0x000fca0001000000 */
[----:B------:R-:W-:-:S04]  /*17da0*/  IMAD.IADD R2, R13, 0x1, R2 ;  /* 0x000000010d027824 */ /* 0x000fc800078e0202 */
[----:B------:R-:W-:-:S07]  /*17db0*/  IMAD.MOV.U32 R13, RZ, RZ, R2 ;  /* 0x000000ffff0d7224 */ /* 0x000fce00078e0002 */
[----:B------:R-:W-:Y:S05]  /*17dc0*/  WARPSYNC.COLLECTIVE R15, `(.L_x_13937) ;  /* 0x000000000f087348 */ /* 0x000fea0003c00000 */
[----:B------:R0:W1:Y:S02]  /*17dd0*/  SHFL.UP P6, R14, R13, R12, R11 ;  /* 0x0400000c0d0e7389 */ /* 0x00006400000c000b */
[----:B01----:R-:W-:Y:S01]  /*17de0*/  ENDCOLLECTIVE ;  /* 0x000000000000791b */ /* 0x003fe20003800000 */
.L_x_13937:
[----:B------:R-:W-:Y:S01]  /*17df0*/  IMAD.MOV.U32 R12, RZ, RZ, 0x8 ;  /* 0x00000008ff0c7424 */ /* 0x000fe200078e00ff */
[----:B------:R-:W-:-:S05]  /*17e00*/  SEL R3, R14, RZ, P3 ;  /* 0x000000ff0e037207 */ /* 0x000fca0001800000 */
[----:B------:R-:W-:-:S04]  /*17e10*/  IMAD.IADD R3, R2, 0x1, R3 ;  /* 0x0000000102037824 */ /* 0x000fc800078e0203 */
[----:B------:R-:W-:-:S07]  /*17e20*/  IMAD.MOV.U32 R13, RZ, RZ, R3 ;  /* 0x000000ffff0d7224 */ /* 0x000fce00078e0003 */
[----:B------:R-:W-:Y:S05]  /*17e30*/  WARPSYNC.COLLECTIVE R15, `(.L_x_13938) ;  /* 0x000000000f087348 */ /* 0x000fea0003c00000 */
[----:B------:R0:W1:Y:S02]  /*17e40*/  SHFL.UP P6, R14, R13, R12, R11 ;  /* 0x0400000c0d0e7389 */ /* 0x00006400000c000b */
[----:B01----:R-:W-:Y:S01]  /*17e50*/  ENDCOLLECTIVE ;  /* 0x000000000000791b */ /* 0x003fe20003800000 */
.L_x_13938:
[----:B------:R-:W-:Y:S01]  /*17e60*/  IMAD.MOV.U32 R12, RZ, RZ, 0x10 ;  /* 0x00000010ff0c7424 */ /* 0x000fe200078e00ff */
[----:B------:R-:W-:-:S05]  /*17e70*/  SEL R4, R14, RZ, P4 ;  /* 0x000000ff0e047207 */ /* 0x000fca0002000000 */
[----:B------:R-:W-:-:S04]  /*17e80*/  IMAD.IADD R4, R3, 0x1, R4 ;  /* 0x0000000103047824 */ /* 0x000fc800078e0204 */
[----:B------:R-:W-:-:S07]  /*17e90*/  IMAD.MOV.U32 R13, RZ, RZ, R4 ;  /* 0x000000ffff0d7224 */ /* 0x000fce00078e0004 */
[----:B------:R-:W-:Y:S05]  /*17ea0*/  WARPSYNC.COLLECTIVE R15, `(.L_x_13939) ;  /* 0x000000000f087348 */ /* 0x000fea0003c00000 */
[----:B------:R0:W1:Y:S02]  /*17eb0*/  SHFL.UP P6, R14, R13, R12, R11 ;  /* 0x0400000c0d0e7389 */ /* 0x00006400000c000b */
[----:B01----:R-:W-:Y:S01]  /*17ec0*/  ENDCOLLECTIVE ;  /* 0x000000000000791b */ /* 0x003fe20003800000 */
.L_x_13939:
        /* <DEDUP_REMOVED lines=8> */
.L_x_13940:
[----:B------:R-:W-:Y:S05]  /*17f50*/  BRA `(.L_x_13941) ;  /* 0xffffffd800087947 */ /* 0x000fea000383ffff */
.L_x_13866:
[----:B------:R-:W-:Y:S01]  /*17f60*/  BSSY B0, `(.L_x_13942) ;  /* 0x0000006000007945 */ /* 0x000fe20003800000 */
[----:B------:R-:W-:Y:S01]  /*17f70*/  PLOP3.LUT P6, PT, P6, PT, PT, 0x8, 0x0 ;  /* 0x000000000000781c */ /* 0x000fe200037ce170 */
[----:B------:R-:W-:-:S12]  /*17f80*/  IMAD.MOV.U32 R15, RZ, RZ, -0x1 ;  /* 0xffffffffff0f7424 */ /* 0x000fd800078e00ff */
[----:B01----:R-:W-:Y:S05]  /*17f90*/  WARPSYNC.COLLECTIVE R15, `(.L_x_13943) ;  /* 0x000000000f087348 */ /* 0x003fea0003c00000 */
[----:B------:R-:W-:Y:S01]  /*17fa0*/  VOTE.ANY R14, PT, P6 ;  /* 0x00000000000e7806 */ /* 0x000fe200030e0100 */
[----:B01----:R-:W-:Y:S06]  /*17fb0*/  ENDCOLLECTIVE ;  /* 0x000000000000791b */ /* 0x003fec0003800000 */
.L_x_13943:
[----:B------:R-:W-:Y:S05]  /*17fc0*/  BSYNC B0 ;  /* 0x0000000000007941 */ /* 0x000fea0003800000 */
.L_x_13942:
        /* <DEDUP_REMOVED lines=9> */
.L_x_13944:
[----:B------:R-:W-:Y:S01]  /*18060*/  IMAD.MOV.U32 R17, RZ, RZ, R14 ;  /* 0x000000ffff117224 */ /* 0x000fe200078e000e */
[----:B------:R-:W-:Y:S06]  /*18070*/  BRA `(.L_x_13945) ;  /* 0xffffffd400f87947 */ /* 0x000fec000383ffff */
.L_x_13868:
[----:B------:R-:W-:Y:S01]  /*18080*/  BSSY B0, `(.L_x_13946) ;  /* 0x0000007000007945 */ /* 0x000fe20003800000 */
[----:B------:R-:W-:Y:S02]  /*18090*/  IMAD.MOV.U32 R13, RZ, RZ, R2 ;  /* 0x000000ffff0d7224 */ /* 0x000fe400078e0002 */
[----:B------:R-:W-:Y:S02]  /*180a0*/  IMAD.MOV.U32 R11, RZ, RZ, 0x1f ;  /* 0x0000001fff0b7424 */ /* 0x000fe400078e00ff */
[----:B------:R-:W-:-:S07]  /*180b0*/  IMAD.MOV.U32 R15, RZ, RZ, -0x1 ;  /* 0xffffffffff0f7424 */ /* 0x000fce00078e00ff */
[----:B0123--:R-:W-:Y:S05]  /*180c0*/  WARPSYNC.COLLECTIVE R15, `(.L_x_13947) ;  /* 0x000000000f087348 */ /* 0x00ffea0003c00000 */
[----:B------:R4:W0:Y:S02]  /*180d0*/  SHFL.IDX P6, R14, R13, R12, R11 ;  /* 0x0000000c0d0e7389 */ /* 0x00082400000c000b */
[----:B01234-:R-:W-:Y:S01]  /*180e0*/  ENDCOLLECTIVE ;  /* 0x000000000000791b */ /* 0x01ffe20003800000 */
.L_x_13947:
[----:B------:R-:W-:Y:S05]  /*180f0*/  BSYNC B0 ;  /* 0x0000000000007941 */ /* 0x000fea0003800000 */
.L_x_13946:
[----:B------:R-:W-:Y:S05]  /*18100*/  BRA `(.L_x_13867) ;  /* 0xffffffd400f07947 */ /* 0x000fea000383ffff */
.L_x_13872:
[----:B0-----:R0:W3:Y:S02]  /*18110*/  SYNCS.PHASECHK.TRANS64.TRYWAIT P0, [R9+URZ+0x16820], R0 ;  /* 0x01682000090075a7 */ /* 0x0010e4000800017f */
[----:B---3--:R-:W-:Y:S05]  /*18120*/  @!P0 NANOSLEEP.SYNCS 0x989680 ;  /* 0x009896800000895d */ /* 0x008fea0003900000 */
[----:B------:R-:W3:Y:S02]  /*18130*/  @!P0 SYNCS.PHASECHK.TRANS64 P0, [R9+URZ+0x16820], R0 ;  /* 0x01682000090085a7 */ /* 0x000ee4000800007f */
[----:B---3--:R-:W-:Y:S05]  /*18140*/  @!P0 BRA `(.L_x_13872) ;  /* 0xfffffffc00f08947 */ /* 0x008fea000383ffff */
[----:B------:R-:W-:Y:S05]  /*18150*/  BRA `(.L_x_13948) ;  /* 0xffffffdc00687947 */ /* 0x000fea000383ffff */
.L_x_13873:
        /* <DEDUP_REMOVED lines=11> */
.L_x_13950:
[----:B------:R-:W-:Y:S05]  /*18210*/  BSYNC B0 ;  /* 0x0000000000007941 */ /* 0x000fea0003800000 */
.L_x_13949:
[----:B------:R-:W-:Y:S05]  /*18220*/  BRA `(.L_x_13951) ;  /* 0xffffffdc00507947 */ /* 0x000fea000383ffff */
.L_x_13876:
[----:B------:R-:W-:Y:S01]  /*18230*/  BSSY B1, `(.L_x_13952) ;  /* 0x0000006000017945 */ /* 0x000fe20003800000 */
[----:B------:R-:W-:-:S07]  /*18240*/  IMAD.MOV.U32 R15, RZ, RZ, -0x1 ;  /* 0xffffffffff0f7424 */ /* 0x000fce00078e00ff */
[----:B012---:R-:W-:Y:S05]  /*18250*/  WARPSYNC.COLLECTIVE R15, `(.L_x_13953) ;  /* 0x000000000f0c7348 */ /* 0x007fea0003c00000 */
[----:B------:R-:W-:Y:S02]  /*18260*/  ELECT P6, UR62, PT ;  /* 0x00000000003e782f */ /* 0x000fe400038c0000 */
[----:B------:R-:W-:Y:S01]  /*18270*/  MOV R14, UR62 ;  /* 0x0000003e000e7c02 */ /* 0x000fe20008000f00 */
[----:B012---:R-:W-:Y:S10]  /*18280*/  ENDCOLLECTIVE ;  /* 0x000000000000791b */ /* 0x007ff40003800000 */
.L_x_13953:
[----:B------:R-:W-:Y:S05]  /*18290*/  BSYNC B1 ;  /* 0x0000000000017941 */ /* 0x000fea0003800000 */
.L_x_13952:
[----:B------:R-:W-:Y:S05]  /*182a0*/  BRA `(.L_x_13954) ;  /* 0xffffffdc00487947 */ /* 0x000fea000383ffff */
.L_x_13878:
[----:B0-----:R0:W3:Y:S02]  /*182b0*/  SYNCS.PHASECHK.TRANS64.TRYWAIT P0, [R5+URZ], R4 ;  /* 0x00000004050075a7 */ /* 0x0010e4000800017f */
[----:B---3--:R-:W-:Y:S05]  /*182c0*/  @!P0 NANOSLEEP.SYNCS 0x989680 ;  /* 0x009896800000895d */ /* 0x008fea0003900000 */
[----:B------:R-:W3:Y:S02]  /*182d0*/  @!P0 SYNCS.PHASECHK.TRANS64 P0, [R5+URZ], R4 ;  /* 0x00000004050085a7 */ /* 0x000ee4000800007f */
[----:B---3--:R-:W-:Y:S05]  /*182e0*/  @!P0 BRA `(.L_x_13878) ;  /* 0xfffffffc00f08947 */ /* 0x008fea000383ffff */
[----:B------:R-:W-:Y:S05]  /*182f0*/  BRA `(.L_x_13955) ;  /* 0xffffffdc007c7947 */ /* 0x000fea000383ffff */
.L_x_13879:
[----:B---3--:R3:W4:Y:S02]  /*18300*/  SYNCS.PHASECHK.TRANS64.TRYWAIT P0, [R3+URZ], R2 ;  /* 0x00000002030075a7 */ /* 0x008724000800017f */
[----:B----4-:R-:W-:Y:S05]  /*18310*/  @!P0 NANOSLEEP.SYNCS 0x989680 ;  /* 0x009896800000895d */ /* 0x010fea0003900000 */
[----:B------:R-:W4:Y:S02]  /*18320*/  @!P0 SYNCS.PHASECHK.TRANS64 P0, [R3+URZ], R2 ;  /* 0x00000002030085a7 */ /* 0x000f24000800007f */
[----:B----4-:R-:W-:Y:S05]  /*18330*/  @!P0 BRA `(.L_x_13879) ;  /* 0xfffffffc00f08947 */ /* 0x010fea000383ffff */
[----:B------:R-:W-:Y:S05]  /*18340*/  BRA `(.L_x_13956) ;  /* 0xffffffdc00707947 */ /* 0x000fea000383ffff */
.L_x_13881:
[----:B----4-:R4:W0:Y:S02]  /*18350*/  SYNCS.PHASECHK.TRANS64.TRYWAIT P0, [R23+URZ], R4 ;  /* 0x00000004170075a7 */ /* 0x010824000800017f */
[----:B0-----:R-:W-:Y:S05]  /*18360*/  @!P0 NANOSLEEP.SYNCS 0x989680 ;  /* 0x009896800000895d */ /* 0x001fea0003900000 */
[----:B------:R-:W0:Y:S02]  /*18370*/  @!P0 SYNCS.PHASECHK.TRANS64 P0, [R23+URZ], R4 ;  /* 0x00000004170085a7 */ /* 0x000e24000800007f */
[----:B0-----:R-:W-:Y:S05]  /*18380*/  @!P0 BRA `(.L_x_13881) ;  /* 0xfffffffc00f08947 */ /* 0x001fea000383ffff */
[----:B------:R-:W-:Y:S05]  /*18390*/  BRA `(.L_x_13957) ;  /* 0xffffffdc00747947 */ /* 0x000fea000383ffff */
.L_x_13958:
        /* <DEDUP_REMOVED lines=14> */
.L_x_15332:


//--------------------- .text._ZN7cutlass13device_kernelIN5flash11enable_sm90INS1_16FlashAttnFwdSm90INS1_25CollectiveMainloopFwdSm90ILi2EN4cute5tupleIJNS5_1CILi1EEES8_S8_EEENS6_IJNS7_ILi192EEENS7_ILi128EEENS7_ILi64EEEEEELi64ENS_10bfloat16_tEfNS_4arch4Sm90ELb0ELb1ELb1ELb1ELb0ELb1ELb0ELb1ELb1ELb1ELb0ELb0EEENS1_21CollectiveEpilogueFwdINS6_IJSA_SC_SB_EEES9_SE_SG_Li384ELb1ELb1ELb0ELb0EEENS1_36VarlenDynamicPersistentTileSchedulerILi192ELi128ELi384ELi128ELb0ELb1ELb1ELb1ELb0ELb1EEEEEEEEEvNT_6ParamsE --------------------------
	.section	.text._ZN7cutlass13device_kernelIN5flash11enable_sm90INS1_16FlashAttnFwdSm90INS1_25CollectiveMainloopFwdSm90ILi2EN4cute5tupleIJNS5_1CILi1EEES8_S8_EEENS6_IJNS7_ILi192EEENS7_ILi128EEENS7_ILi64EEEEEELi64ENS_10bfloat16_tEfNS_4arch4Sm90ELb0ELb1ELb1ELb1ELb0ELb1ELb0ELb1ELb1ELb1ELb0ELb0EEENS1_21CollectiveEpilogueFwdINS6_IJSA_SC_SB_EEES9_SE_SG_Li384ELb1ELb1ELb0ELb0EEENS1_36VarlenDynamicPersistentTileSchedulerILi192ELi128ELi384ELi128ELb0ELb1ELb1ELb1ELb0ELb1EEEEEEEEEvNT_6ParamsE,"ax",@progbits
	.align	128
.text._ZN7cutlass13device_kernelIN5flash11enable_sm90INS1_16FlashAttnFwdSm90INS1_25CollectiveMainloopFwdSm90ILi2EN4cute5tupleIJNS5_1CILi1EEES8_S8_EEENS6_IJNS7_ILi192EEENS7_ILi128EEENS7_ILi64EEEEEELi64ENS_10bfloat16_tEfNS_4arch4Sm90ELb0ELb1ELb1ELb1ELb0ELb1ELb0ELb1ELb1ELb1ELb0ELb0EEENS1_21CollectiveEpilogueFwdINS6_IJSA_SC_SB_EEES9_SE_SG_Li384ELb1ELb1ELb0ELb0EEENS1_36VarlenDynamicPersistentTileSchedulerILi192ELi128ELi384ELi128ELb0ELb1ELb1ELb1ELb0ELb1EEEEEEEEEvNT_6ParamsE:
        .type           _ZN7cutlass13device_kernelIN5flash11enable_sm90INS1_16FlashAttnFwdSm90INS1_25CollectiveMainloopFwdSm90ILi2EN4cute5tupleIJNS5_1CILi1EEES8_S8_EEENS6_IJNS7_ILi192EEENS7_ILi128EEENS7_ILi64EEEEEELi64ENS_10bfloat16_tEfNS_4arch4Sm90ELb0ELb1ELb1ELb1ELb0ELb1ELb0ELb1ELb1ELb1ELb0ELb0EEENS1_21CollectiveEpilogueFwdINS6_IJSA_SC_SB_EEES9_SE_SG_Li384ELb1ELb1ELb0ELb0EEENS1_36VarlenDynamicPersistentTileSchedulerILi192ELi128ELi384ELi128ELb0ELb1ELb1ELb1ELb0ELb1EEEEEEEEEvNT_6ParamsE,@function
        .size           _ZN7cutlass13device_kernelIN5flash11enable_sm90INS1_16FlashAttnFwdSm90INS1_25CollectiveMainloopFwdSm90ILi2EN4cute5tupleIJNS5_1CILi1EEES8_S8_EEENS6_IJNS7_ILi192EEENS7_ILi128EEENS7_ILi64EEEEEELi64ENS_10bfloat16_tEfNS_4arch4Sm90ELb0ELb1ELb1ELb1ELb0ELb1ELb0ELb1ELb1ELb1ELb0ELb0EEENS1_21CollectiveEpilogueFwdINS6_IJSA_SC_SB_EEES9_SE_SG_Li384ELb1ELb1ELb0ELb0EEENS1_36VarlenDynamicPersistentTileSchedulerILi192ELi128ELi384ELi128ELb0ELb1ELb1ELb1ELb0ELb1EEEEEEEEEvNT_6ParamsE,(.L_x_15333 - _ZN7cutlass13device_kernelIN5flash11enable_sm90INS1_16FlashAttnFwdSm90INS1_25CollectiveMainloopFwdSm90ILi2EN4cute5tupleIJNS5_1CILi1EEES8_S8_EEENS6_IJNS7_ILi192EEENS7_ILi128EEENS7_ILi64EEEEEELi64ENS_10bfloat16_tEfNS_4arch4Sm90ELb0ELb1ELb1ELb1ELb0ELb1ELb0ELb1ELb1ELb1ELb0ELb0EEENS1_21CollectiveEpilogueFwdINS6_IJSA_SC_SB_EEES9_SE_SG_Li384ELb1ELb1ELb0ELb0EEENS1_36VarlenDynamicPersistentTileSchedulerILi192ELi128ELi384ELi128ELb0ELb1ELb1ELb1ELb0ELb1EEEEEEEEEvNT_6ParamsE)
        .other          _ZN7cutlass13device_kernelIN5flash11enable_sm90INS1_16FlashAttnFwdSm90INS1_25CollectiveMainloopFwdSm90ILi2EN4cute5tupleIJNS5_1CILi1EEES8_S8_EEENS6_IJNS7_ILi192EEENS7_ILi128EEENS7_ILi64EEEEEELi64ENS_10bfloat16_tEfNS_4arch4Sm90ELb0ELb1ELb1ELb1ELb0ELb1ELb0ELb1ELb1ELb1ELb0ELb0EEENS1_21CollectiveEpilogueFwdINS6_IJSA_SC_SB_EEES9_SE_SG_Li384ELb1ELb1ELb0ELb0EEENS1_36VarlenDynamicPersistentTileSchedulerILi192ELi128ELi384ELi128ELb0ELb1ELb1ELb1ELb0ELb1EEEEEEEEEvNT_6ParamsE,@"STO_CUDA_ENTRY STV_DEFAULT"
_ZN7cutlass13device_kernelIN5flash11enable_sm90INS1_16FlashAttnFwdSm90INS1_25CollectiveMainloopFwdSm90ILi2EN4cute5tupleIJNS5_1CILi1EEES8_S8_EEENS6_IJNS7_ILi192EEENS7_ILi128EEENS7_ILi64EEEEEELi64ENS_10bfloat16_tEfNS_4arch4Sm90ELb0ELb1ELb1ELb1ELb0ELb1ELb0ELb1ELb1ELb1ELb0ELb0EEENS1_21CollectiveEpilogueFwdINS6_IJSA_SC_SB_EEES9_SE_SG_Li384ELb1ELb1ELb0ELb0EEENS1_36VarlenDynamicPersistentTileSchedulerILi192ELi128ELi384ELi128ELb0ELb1ELb1ELb1ELb0ELb1EEEEEEEEEvNT_6ParamsE:
        /* <DEDUP_REMOVED lines=24> */
.L_x_13960:
[----:B------:R-:W-:Y:S05]  /*0180*/  BSYNC B0 ;  /* 0x0000000000007941 */ /* 0x000fea0003800000 */
.L_x_13959:
        /* <DEDUP_REMOVED lines=41> */
.L_x_13961:
        /* <DEDUP_REMOVED lines=22> */
.L_x_13962:
        /* <DEDUP_REMOVED lines=18> */
.L_x_13963:
        /* <DEDUP_REMOVED lines=22> */
.L_x_13964:
        /* <DEDUP_REMOVED lines=22> */
.L_x_13965:
        /* <DEDUP_REMOVED lines=8> */
.L_x_13968:
[----:B------:R-:W-:-:S08]  /*09e0*/  NOP ;  /* 0x0000000000007918 */ /* 0x000fd00000000000 */
[----:B------:R-:W0:Y:S02]  /*09f0*/  USETMAXREG.TRY_ALLOC.CTAPOOL UP0, 0xa0 ;  /* 0x000000a0000079c8 */ /* 0x000e240008000600 */
[----:B0-----:R-:W-:-:S13]  /*0a00*/  PLOP3.LUT P0, PT, PT, PT, UP0, 0x80, 0x0 ;  /* 0x000000000000781c */ /* 0x001fda0003f0f008 */
[----:B------:R-:W-:Y:S05]  /*0a10*/  @!P0 BRA `(.L_x_13968) ;  /* 0xfffffffc00f08947 */ /* 0x000fea000383ffff */
[----:B------:R-:W2:Y:S01]  /*0a20*/  LDL.LU R0, [R1] ;  /* 0x0000000001007983 */ /* 0x000ea20000300800 */
[----:B------:R-:W0:Y:S01]  /*0a30*/  S2R R2, SR_TID.X ;  /* 0x0000000000027919 */ /* 0x000e220000002100 */
        /* <DEDUP_REMOVED lines=17> */
[----:B------:R-:W0:Y:S01]  /*0b50*/  S2R R0, SR_TID.X ;  /* 0x0000000000007919 */ /* 0x000e220000002100 */
[----:B------:R-:W-:Y:S01]  /*0b60*/  CS2R R22, SRZ ;  /* 0x0000000000167805 */ /* 0x000fe2000001ff00 */
[----:B------:R-:W-:Y:S01]  /*0b70*/  IMAD.MOV.U32 R16, RZ, RZ, RZ ;  /* 0x000000ffff107224 */ /* 0x000fe200078e00ff */
[----:B------:R-:W-:Y:S01]  /*0b80*/  ULOP3.LUT UR37, UR36, 0x1, URZ, 0xfc, !UPT ;  /* 0x0000000124257892 */ /* 0x000fe2000f8efc3f */
[----:B------:R-:W-:Y:S01]  /*0b90*/  STL [R1+0x58], RZ ;  /* 0x000058ff01007387 */ /* 0x000fe20000100800 */
[----:B0-----:R-:W-:-:S05]  /*0ba0*/  VIADD R11, R0, 0xffffff80 ;  /* 0xffffff80000b7836 */ /* 0x001fca0000000000 */
[----:B------:R-:W-:-:S04]  /*0bb0*/  SHF.R.S32.HI R0, RZ, 0x1f, R11 ;  /* 0x0000001fff007819 */ /* 0x000fc8000001140b */
[----:B------:R-:W-:-:S04]  /*0bc0*/  LEA.HI R3, R0, R11, RZ, 0x7 ;  /* 0x0000000b00037211 */ /* 0x000fc800078f38ff */
[----:B------:R-:W-:Y:S02]  /*0bd0*/  LOP3.LUT R4, R3, 0xffffff80, RZ, 0xc0, !PT ;  /* 0xffffff8003047812 */ /* 0x000fe400078ec0ff */
[----:B------:R-:W-:-:S03]  /*0be0*/  SHF.R.S32.HI R8, RZ, 0x7, R3 ;  /* 0x00000007ff087819 */ /* 0x000fc60000011403 */
[----:B------:R-:W-:-:S05]  /*0bf0*/  IMAD.IADD R9, R11, 0x1, -R4 ;  /* 0x000000010b097824 */ /* 0x000fca00078e0a04 */
[----:B------:R-:W-:-:S04]  /*0c00*/  SHF.R.S32.HI R4, RZ, 0x1f, R9 ;  /* 0x0000001fff047819 */ /* 0x000fc80000011409 */
[CC--:B------:R-:W-:Y:S02]  /*0c10*/  LEA.HI R5, R4.reuse, R9.reuse, RZ, 0x2 ;  /* 0x0000000904057211 */ /* 0x0c0fe400078f10ff */
[----:B------:R-:W-:Y:S02]  /*0c20*/  LEA.HI R4, R4, R9, RZ, 0x5 ;  /* 0x0000000904047211 */ /* 0x000fe400078f28ff */
[--C-:B------:R-:W-:Y:S02]  /*0c30*/  SHF.R.S32.HI R6, RZ, 0x2, R5.reuse ;  /* 0x00000002ff067819 */ /* 0x100fe40000011405 */
[----:B------:R-:W-:Y:S02]  /*0c40*/  SHF.R.S32.HI R3, RZ, 0x1f, R5 ;  /* 0x0000001fff037819 */ /* 0x000fe40000011405 */
[----:B------:R-:W-:Y:S02]  /*0c50*/  SHF.R.S32.HI R4, RZ, 0x5, R4 ;  /* 0x00000005ff047819 */ /* 0x000fe40000011404 */
[----:B------:R-:W-:Y:S01]  /*0c60*/  LEA.HI R7, R3, R6, RZ, 0x3 ;  /* 0x0000000603077211 */ /* 0x000fe200078f18ff */
[----:B------:R-:W-:Y:S01]  /*0c70*/  IMAD.HI R3, R8, 0x55555556, RZ ;  /* 0x5555555608037827 */ /* 0x000fe200078e02ff */
[----:B------:R-:W-:-:S02]  /*0c80*/  LOP3.LUT R5, R5, 0x7ffffffc, RZ, 0xc0, !PT ;  /* 0x7ffffffc05057812 */ /* 0x000fc400078ec0ff */
[----:B------:R-:W-:Y:S02]  /*0c90*/  LOP3.LUT R7, R7, 0xfffffff8, RZ, 0xc0, !PT ;  /* 0xfffffff807077812 */ /* 0x000fe400078ec0ff */
[----:B------:R-:W-:-:S03]  /*0ca0*/  LEA.HI R3, R3, R3, RZ, 0x1 ;  /* 0x0000000303037211 */ /* 0x000fc600078f08ff */
[----:B------:R-:W-:Y:S02]  /*0cb0*/  IMAD.IADD R7, R6, 0x1, -R7 ;  /* 0x0000000106077824 */ /* 0x000fe400078e0a07 */
[----:B------:R-:W-:Y:S02]  /*0cc0*/  IMAD R3, R3, -0x3, R8 ;  /* 0xfffffffd03037824 */ /* 0x000fe400078e0208 */
[----:B------:R-:W-:-:S04]  /*0cd0*/  IMAD R4, R4, 0x10, R7 ;  /* 0x0000001004047824 */ /* 0x000fc800078e0207 */
[----:B------:R-:W-:Y:S01]  /*0ce0*/  IMAD R8, R3, 0x40, R4 ;  /* 0x0000004003087824 */ /* 0x000fe200078e0204 */
[CC--:B------:R-:W-:Y:S02]  /*0cf0*/  LEA.HI R3, R0.reuse, R11.reuse, RZ, 0x2 ;  /* 0x0000000b00037211 */ /* 0x0c0fe400078f10ff */
[----:B------:R-:W-:Y:S02]  /*0d00*/  LEA.HI R0, R0, R11, RZ, 0x5 ;  /* 0x0000000b00007211 */ /* 0x000fe400078f28ff */
[--C-:B------:R-:W-:Y:S01]  /*0d10*/  SHF.R.S32.HI R17, RZ, 0x2, R3.reuse ;  /* 0x00000002ff117819 */ /* 0x100fe20000011403 */
[----:B------:R-:W-:Y:S01]  /*0d20*/  STL [R1+0x60], R8 ;  /* 0x0000600801007387 */ /* 0x000fe20000100800 */
[----:B------:R-:W-:Y:S02]  /*0d30*/  LOP3.LUT R4, R3, 0xfffffffc, RZ, 0xc0, !PT ;  /* 0xfffffffc03047812 */ /* 0x000fe400078ec0ff */
[----:B------:R-:W-:Y:S01]  /*0d40*/  SHF.R.S32.HI R0, RZ, 0x5, R0 ;  /* 0x00000005ff007819 */ /* 0x000fe20000011400 */
[----:B------:R-:W-:Y:S01]  /*0d50*/  VIADD R10, R17, 0x60 ;  /* 0x00000060110a7836 */ /* 0x000fe20000000000 */
[----:B------:R-:W-:Y:S01]  /*0d60*/  SHF.R.S32.HI R6, RZ, 0x1f, R3 ;  /* 0x0000001fff067819 */ /* 0x000fe20000011403 */
[----:B------:R-:W-:Y:S01]  /*0d70*/  IMAD.IADD R7, R11, 0x1, -R4 ;  /* 0x000000010b077824 */ /* 0x000fe200078e0a04 */
[----:B------:R-:W-:Y:S01]  /*0d80*/  SHF.R.S32.HI R4, RZ, 0x1f, R17 ;  /* 0x0000001fff047819 */ /* 0x000fe20000011411 */
[----:B------:R-:W-:Y:S01]  /*0d90*/  IMAD.SHL.U32 R3, R10, 0x40, RZ ;  /* 0x000000400a037824 */ /* 0x000fe200078e00ff */
[----:B------:R-:W-:Y:S01]  /*0da0*/  SHF.R.S32.HI R0, RZ, 0x1f, R10 ;  /* 0x0000001fff007819 */ /* 0x000fe2000001140a */
[C---:B------:R-:W-:Y:S01]  /*0db0*/  IMAD.SHL.U32 R18, R7.reuse, 0x8, RZ ;  /* 0x0000000807127824 */ /* 0x040fe200078e00ff */
[----:B------:R-:W-:Y:S01]  /*0dc0*/  LEA.HI R6, R6, R17, RZ, 0x3 ;  /* 0x0000001106067211 */ /* 0x000fe200078f18ff */
[----:B------:R-:W-:Y:S01]  /*0dd0*/  IMAD.SHL.U32 R152, R7, 0x4, RZ ;  /* 0x0000000407987824 */ /* 0x000fe200078e00ff */
[----:B------:R-:W-:Y:S01]  /*0de0*/  LEA.HI R4, R0, R10, RZ, 0x3 ;  /* 0x0000000a00047211 */ /* 0x000fe200078f18ff */
[----:B------:R-:W-:Y:S01]  /*0df0*/  STL [R1+0x10], RZ ;  /* 0x000010ff01007387 */ /* 0x000fe20000100800 */
[----:B------:R-:W-:-:S02]  /*0e00*/  LOP3.LUT R6, R6, 0xfffffff8, RZ, 0xc0, !PT ;  /* 0xfffffff806067812 */ /* 0x000fc400078ec0ff */
[----:B------:R-:W-:Y:S01]  /*0e10*/  LEA.HI R0, R7, R7, RZ, 0x1 ;  /* 0x0000000707007211 */ /* 0x000fe200078f08ff */
[----:B------:R-:W-:Y:S01]  /*0e20*/  IMAD.SHL.U32 R4, R4, 0x40, RZ ;  /* 0x0000004004047824 */ /* 0x000fe200078e00ff */
[----:B------:R-:W-:Y:S01]  /*0e30*/  LOP3.LUT R3, R3, 0x1c0, RZ, 0xc0, !PT ;  /* 0x000001c003037812 */ /* 0x000fe200078ec0ff */
[----:B------:R-:W-:Y:S01]  /*0e40*/  IMAD.IADD R6, R17, 0x1, -R6 ;  /* 0x0000000111067824 */ /* 0x000fe200078e0a06 */
[----:B------:R-:W-:Y:S02]  /*0e50*/  LOP3.LUT R0, R0, 0x1ffffffe, RZ, 0xc0, !PT ;  /* 0x1ffffffe00007812 */ /* 0x000fe400078ec0ff */
[----:B------:R-:W-:Y:S02]  /*0e60*/  SHF.R.U32.HI R10, RZ, 0x3, R3 ;  /* 0x00000003ff0a7819 */ /* 0x000fe40000011603 */
[----:B------:R-:W-:Y:S01]  /*0e70*/  LOP3.LUT R4, R4, 0xfffffe00, RZ, 0xc0, !PT ;  /* 0xfffffe0004047812 */ /* 0x000fe200078ec0ff */
[----:B------:R-:W-:Y:S01]  /*0e80*/  IMAD.IADD R0, R7, 0x1, -R0 ;  /* 0x0000000107007824 */ /* 0x000fe200078e0a00 */
[----:B------:R-:W-:-:S03]  /*0e90*/  LOP3.LUT R3, R3, 0x38, R18, 0xf8, !PT ;  /* 0x0000003803037812 */ /* 0x000fc600078ef812 */
[----:B------:R0:W-:Y:S01]  /*0ea0*/  STL [R1+0x4c], R4 ;  /* 0x00004c0401007387 */ /* 0x0001e20000100800 */
[----:B------:R-:W-:Y:S01]  /*0eb0*/  LOP3.LUT R3, R4, R3, R10, 0xf6, !PT ;  /* 0x0000000304037212 */ /* 0x000fe200078ef60a */
[----:B------:R-:W-:Y:S02]  /*0ec0*/  IMAD R0, R0, 0x8, R8 ;  /* 0x0000000800007824 */ /* 0x000fe400078e0208 */
[----:B------:R1:W-:Y:S02]  /*0ed0*/  STL [R1+0x48], R6 ;  /* 0x0000480601007387 */ /* 0x0003e40000100800 */
[----:B------:R-:W-:Y:S02]  /*0ee0*/  IMAD R3, R3, 0x2, R2 ;  /* 0x0000000203037824 */ /* 0x000fe400078e0202 */
[----:B0-----:R-:W-:Y:S02]  /*0ef0*/  IMAD.IADD R4, R9, 0x1, -R5 ;  /* 0x0000000109047824 */ /* 0x001fe400078e0a05 */
[----:B-1----:R-:W-:-:S05]  /*0f00*/  VIADD R6, R152, 0x10 ;  /* 0x0000001098067836 */ /* 0x002fca0000000000 */
[----:B------:R0:W-:Y:S04]  /*0f10*/  STL [R1+0x14], R6 ;  /* 0x0000140601007387 */ /* 0x0001e80000100800 */
[----:B------:R0:W-:Y:S04]  /*0f20*/  STL [R1+0xc], R4 ;  /* 0x00000c0401007387 */ /* 0x0001e80000100800 */
[----:B------:R0:W-:Y:S04]  /*0f30*/  STL [R1+0x3c], R0 ;  /* 0x00003c0001007387 */ /* 0x0001e80000100800 */
[----:B------:R0:W-:Y:S02]  /*0f40*/  STL [R1+0x5c], R3 ;  /* 0x00005c0301007387 */ /* 0x0001e40000100800 */
.L_x_14161:
[----:B------:R-:W-:Y:S05]  /*0f50*/  YIELD ;  /* 0x0000000000007946 */ /* 0x000fea0003800000 */
[----:B------:R-:W-:Y:S01]  /*0f60*/  ULDC.64 UR4, c[0x0][0xa28] ;  /* 0x00028a0000047ab9 */ /* 0x000fe20000000a00 */
[----:B0--3-5:R-:W0:Y:S01]  /*0f70*/  LDC.64 R6, c[0x0][0xa08] ;  /* 0x00028200ff067b82 */ /* 0x029e220000000a00 */
[----:B------:R-:W-:Y:S01]  /*0f80*/  ISETP.NE.U32.AND P1, PT, RZ, UR4, PT ;  /* 0x00000004ff007c0c */ /* 0x000fe2000bf25070 */
[----:B------:R-:W-:Y:S02]  /*0f90*/  IMAD.MOV.U32 R0, RZ, RZ, RZ ;  /* 0x000000ffff007224 */ /* 0x000fe400078e00ff */
[----:B--2---:R-:W-:Y:S01]  /*0fa0*/  IMAD.MOV.U32 R30, RZ, RZ, RZ ;  /* 0x000000ffff1e7224 */ /* 0x004fe200078e00ff */
[----:B------:R-:W-:Y:S01]  /*0fb0*/  ISETP.NE.AND.EX P1, PT, RZ, UR5, PT, P1 ;  /* 0x00000005ff007c0c */ /* 0x000fe2000bf25310 */
[----:B------:R-:W-:-:S02]  /*0fc0*/  ULDC.64 UR4, c[0x0][0xa18] ;  /* 0x0002860000047ab9 */ /* 0x000fc40000000a00 */
[----:B------:R-:W-:-:S04]  /*0fd0*/  ISETP.NE.U32.AND P2, PT, RZ, UR4, PT ;  /* 0x00000004ff007c0c */ /* 0x000fc8000bf45070 */
[----:B------:R-:W-:Y:S01]  /*0fe0*/  ISETP.NE.AND.EX P2, PT, RZ, UR5, PT, P2 ;  /* 0x00000005ff007c0c */ /* 0x000fe2000bf45320 */
[----:B------:R-:W-:Y:S02]  /*0ff0*/  ULDC.64 UR4, c[0x0][0xa08] ;  /* 0x0002820000047ab9 */ /* 0x000fe40000000a00 */
[----:B------:R-:W-:-:S03]  /*1000*/  ISETP.NE.U32.AND P0, PT, RZ, UR4, PT ;  /* 0x00000004ff007c0c */ /* 0x000fc6000bf05070 */
[----:B-1----:R-:W1:Y:S01]  /*1010*/  @P1 LDC.64 R4, c[0x0][0xa28] ;  /* 0x00028a00ff041b82 */ /* 0x002e620000000a00 */
[----:B0-----:R-:W-:-:S07]  /*1020*/  IMAD.WIDE R10, R35, 0x4, R6 ;  /* 0x00000004230a7825 */ /* 0x001fce00078e0206 */
[----:B------:R-:W0:Y:S01]  /*1030*/  @P2 LDC.64 R8, c[0x0][0xa18] ;  /* 0x00028600ff082b82 */ /* 0x000e220000000a00 */
[----:B------:R-:W-:Y:S01]  /*1040*/  ULDC UR4, c[0x0][0x288] ;  /* 0x0000a20000047ab9 */ /* 0x000fe20000000800 */
[----:B------:R-:W-:Y:S01]  /*1050*/  ISETP.NE.AND.EX P0, PT, RZ, UR5, PT, P0 ;  /* 0x00000005ff007c0c */ /* 0x000fe2000bf05300 */
[----:B------:R-:W-:Y:S01]  /*1060*/  IMAD.U32 R3, RZ, RZ, UR4 ;  /* 0x00000004ff037e24 */ /* 0x000fe2000f8e00ff */
[----:B------:R-:W-:-:S11]  /*1070*/  ULDC.64 UR4, c[0x0][0x418] ;  /* 0x0001060000047ab9 */ /* 0x000fd60000000a00 */
[----:B------:R2:W5:Y:S01]  /*1080*/  @P0 LDG.E R30, desc[UR38][R10.64] ;  /* 0x000000260a1e0981 */ /* 0x000562000c1e1900 */
[----:B-1----:R-:W-:-:S05]  /*1090*/  @P1 IMAD.WIDE R4, R35, 0x4, R4 ;  /* 0x0000000423041825 */ /* 0x002fca00078e0204 */
[----:B------:R2:W5:Y:S01]  /*10a0*/  @P1 LDG.E R0, desc[UR38][R4.64] ;  /* 0x0000002604001981 */ /* 0x000562000c1e1900 */
[----:B0-----:R-:W-:-:S05]  /*10b0*/  @P2 IMAD.WIDE R6, R35, 0x4, R8 ;  /* 0x0000000423062825 */ /* 0x001fca00078e0208 */
[----:B------:R-:W3:Y:S01]  /*10c0*/  @P2 LDG.E R3, desc[UR38][R6.64] ;  /* 0x0000002606032981 */ /* 0x000ee2000c1e1900 */
        /* <DEDUP_REMOVED lines=9> */
[----:B---3--:R2:W-:Y:S01]  /*1160*/  STL [R1+0x4], R3 ;  /* 0x0000040301007387 */ /* 0x0085e20000100800 */
[----:B------:R-:W-:Y:S01]  /*1170*/  IMAD.MOV.U32 R14, RZ, RZ, R3 ;  /* 0x000000ffff0e7224 */ /* 0x000fe200078e0003 */
[----:B------:R-:W-:Y:S06]  /*1180*/  @P2 BRA `(.L_x_13970) ;  /* 0x0000000000282947 */ /* 0x000fec0003800000 */
[----:B------:R-:W-:Y:S02]  /*1190*/  ULDC.64 UR4, c[0x0][0xa00] ;  /* 0x0002800000047ab9 */ /* 0x000fe40000000a00 */
[----:B------:R-:W-:-:S04]  /*11a0*/  ISETP.NE.U32.AND P1, PT, RZ, UR4, PT ;  /* 0x00000004ff007c0c */ /* 0x000fc8000bf25070 */
[----:B------:R-:W-:-:S13]  /*11b0*/  ISETP.NE.AND.EX P1, PT, RZ, UR5, PT, P1 ;  /* 0x00000005ff007c0c */ /* 0x000fda000bf25310 */
[----:B------:R-:W-:Y:S05]  /*11c0*/  @!P1 BRA `(.L_x_13970) ;  /* 0x0000000000189947 */ /* 0x000fea0003800000 */
[----:B--2---:R-:W0:Y:S02]  /*11d0*/  LDC.64 R4, c[0x0][0xa00] ;  /* 0x00028000ff047b82 */ /* 0x004e240000000a00 */
[----:B0-----:R-:W-:-:S05]  /*11e0*/  IMAD.WIDE R4, R35, 0x4, R4 ;  /* 0x0000000423047825 */ /* 0x001fca00078e0204 */
[----:B------:R-:W2:Y:S04]  /*11f0*/  LDG.E R3, desc[UR38][R4.64] ;  /* 0x0000002604037981 */ /* 0x000ea8000c1e1900 */
[----:B------:R-:W2:Y:S02]  /*1200*/  LDG.E R6, desc[UR38][R4.64+0x4] ;  /* 0x0000042604067981 */ /* 0x000ea4000c1e1900 */
[----:B--2---:R-:W-:-:S05]  /*1210*/  IMAD.IADD R14, R6, 0x1, -R3 ;  /* 0x00000001060e7824 */ /* 0x004fca00078e0a03 */
[----:B------:R0:W-:Y:S02]  /*1220*/  STL [R1+0x4], R14 ;  /* 0x0000040e01007387 */ /* 0x0001e40000100800 */
.L_x_13970:
[----:B------:R-:W-:Y:S01]  /*1230*/  ULDC.64 UR4, c[0x0][0xa20] ;  /* 0x0002880000047ab9 */ /* 0x000fe20000000a00 */
[----:B------:R1:W-:Y:S01]  /*1240*/  STL [R1+0x50], R34 ;  /* 0x0000502201007387 */ /* 0x0003e20000100800 */
[----:B------:R-:W-:-:S03]  /*1250*/  ISETP.NE.U32.AND P1, PT, RZ, UR4, PT ;  /* 0x00000004ff007c0c */ /* 0x000fc6000bf25070 */
[----:B------:R1:W-:Y:S01]  /*1260*/  STL [R1+0x54], R35 ;  /* 0x0000542301007387 */ /* 0x0003e20000100800 */
[----:B------:R-:W-:-:S13]  /*1270*/  ISETP.NE.AND.EX P1, PT, RZ, UR5, PT, P1 ;  /* 0x00000005ff007c0c */ /* 0x000fda000bf25310 */
[----:B-1----:R-:W-:Y:S05]  /*1280*/  @!P1 BRA `(.L_x_13971) ;  /* 0x0000000000109947 */ /* 0x002fea0003800000 */
[----:B--2---:R-:W1:Y:S02]  /*1290*/  LDC.64 R4, c[0x0][0xa20] ;  /* 0x00028800ff047b82 */ /* 0x004e640000000a00 */
[----:B-1----:R-:W-:-:S05]  /*12a0*/  IMAD.WIDE R4, R35, 0x4, R4 ;  /* 0x0000000423047825 */ /* 0x002fca00078e0204 */
[----:B------:R1:W5:Y:S01]  /*12b0*/  LDG.E R31, desc[UR38][R4.64] ;  /* 0x00000026041f7981 */ /* 0x000362000c1e1900 */
[----:B------:R-:W-:Y:S05]  /*12c0*/  BRA `(.L_x_13972) ;  /* 0x0000000000107947 */ /* 0x000fea0003800000 */
.L_x_13971:
[----:B------:R-:W-:Y:S05]  /*12d0*/  @!P0 BRA `(.L_x_13972) ;  /* 0x00000000000c8947 */ /* 0x000fea0003800000 */
[----:B--2---:R-:W2:Y:S04]  /*12e0*/  LDG.E R4, desc[UR38][R10.64] ;  /* 0x000000260a047981 */ /* 0x004ea8000c1e1900 */
[----:B------:R-:W2:Y:S02]  /*12f0*/  LDG.E R31, desc[UR38][R10.64+0x4] ;  /* 0x000004260a1f7981 */ /* 0x000ea4000c1e1900 */
[----:B--2---:R-:W-:-:S07]  /*1300*/  IMAD.IADD R31, R31, 0x1, -R4 ;  /* 0x000000011f1f7824 */ /* 0x004fce00078e0a04 */
.L_x_13972:
[----:B------:R-:W-:Y:S01]  /*1310*/  ULDC.64 UR4, c[0x0][0xa10] ;  /* 0x0002840000047ab9 */ /* 0x000fe20000000a00 */
[----:B------:R-:W3:Y:S01]  /*1320*/  LDC R9, c[0x0][0x448] ;  /* 0x00011200ff097b82 */ /* 0x000ee20000000800 */
[----:B------:R-:W-:-:S04]  /*1330*/  ISETP.NE.U32.AND P0, PT, RZ, UR4, PT ;  /* 0x00000004ff007c0c */ /* 0x000fc8000bf05070 */
[----:B------:R-:W-:Y:S01]  /*1340*/  ISETP.NE.AND.EX P0, PT, RZ, UR5, PT, P0 ;  /* 0x00000005ff007c0c */ /* 0x000fe2000bf05300 */
[----:B------:R-:W-:Y:S02]  /*1350*/  ULDC.64 UR4, c[0x0][0xa30] ;  /* 0x00028c0000047ab9 */ /* 0x000fe40000000a00 */
[----:B------:R-:W-:Y:S01]  /*1360*/  ISETP.NE.U32.AND P1, PT, RZ, UR4, PT ;  /* 0x00000004ff007c0c */ /* 0x000fe2000bf25070 */
[----:B-----5:R-:W-:Y:S01]  /*1370*/  IMAD.MOV.U32 R24, RZ, RZ, R31 ;  /* 0x000000ffff187224 */ /* 0x020fe200078e001f */
[----:B------:R-:W4:Y:S02]  /*1380*/  LDC.64 R12, c[0x0][0x9e0] ;  /* 0x00027800ff0c7b82 */ /* 0x000f240000000a00 */
[----:B------:R-:W-:-:S06]  /*1390*/  ISETP.NE.AND.EX P1, PT, RZ, UR5, PT, P1 ;  /* 0x00000005ff007c0c */ /* 0x000fcc000bf25310 */
[----:B-12---:R-:W1:Y:S08]  /*13a0*/  @P0 LDC.64 R4, c[0x0][0xa10] ;  /* 0x00028400ff040b82 */ /* 0x006e700000000a00 */
[----:B------:R-:W2:Y:S01]  /*13b0*/  @P1 LDC.64 R6, c[0x0][0xa30] ;  /* 0x00028c00ff061b82 */ /* 0x000ea20000000a00 */
[----:B-1----:R-:W-:-:S05]  /*13c0*/  @P0 IMAD.WIDE R4, R35, 0x4, R4 ;  /* 0x0000000423040825 */ /* 0x002fca00078e0204 */
[----:B------:R-:W4:Y:S04]  /*13d0*/  @P0 LDG.E R3, desc[UR38][R4.64] ;  /* 0x0000002604030981 */ /* 0x000f28000c1e1900 */
[----:B------:R-:W4:Y:S01]  /*13e0*/  @P0 LDG.E R8, desc[UR38][R4.64+0x4] ;  /* 0x0000042604080981 */ /* 0x000f22000c1e1900 */
[----:B--2---:R-:W-:-:S05]  /*13f0*/  @P1 IMAD.WIDE R6, R35, 0x4, R6 ;  /* 0x0000000423061825 */ /* 0x004fca00078e0206 */
[----:B------:R1:W5:Y:S01]  /*1400*/  @P1 LDG.E R24, desc[UR38][R6.64] ;  /* 0x0000002606181981 */ /* 0x000362000c1e1900 */
[----:B---3--:R-:W-:Y:S01]  /*1410*/  ISETP.NE.AND P1, PT, R9, 0x1, PT ;  /* 0x000000010900780c */ /* 0x008fe20003f25270 */
[----:B------:R-:W-:Y:S01]  /*1420*/  IMAD R15, R33, 0xc0, RZ ;  /* 0x000000c0210f7824 */ /* 0x000fe200078e02ff */
[----:B----4-:R-:W-:-:S04]  /*1430*/  ISETP.GE.AND P2, PT, R13, 0x1, PT ;  /* 0x000000010d00780c */ /* 0x010fc80003f46270 */
[----:B------:R2:W-:Y:S07]  /*1440*/  STL [R1+0x18], R15 ;  /* 0x0000180f01007387 */ /* 0x0005ee0000100800 */
[----:B------:R-:W3:Y:S08]  /*1450*/  @P1 LDC R9, c[0x0][0x44c] ;  /* 0x00011300ff091b82 */ /* 0x000ef00000000800 */
[----:B------:R-:W4:Y:S01]  /*1460*/  @P1 LDC R10, c[0x0][0x450] ;  /* 0x00011400ff0a1b82 */ /* 0x000f220000000800 */
[----:B------:R-:W-:-:S02]  /*1470*/  @P0 IMAD.IADD R29, R8, 0x1, -R3 ;  /* 0x00000001081d0824 */ /* 0x000fc400078e0a03 */
[----:B------:R-:W-:Y:S02]  /*1480*/  IMAD.IADD R8, R31, 0x1, -R0 ;  /* 0x000000011f087824 */ /* 0x000fe400078e0a00 */
[----:B------:R-:W-:Y:S02]  /*1490*/  VIADD R0, R15, 0xbf ;  /* 0x000000bf0f007836 */ /* 0x000fe40000000000 */
[----:B------:R-:W-:Y:S02]  /*14a0*/  IMAD.IADD R11, R8, 0x1, R29 ;  /* 0x00000001080b7824 */ /* 0x000fe400078e021d */
[----:B---3--:R-:W-:-:S03]  /*14b0*/  @P1 IMAD.HI.U32 R3, R0, R9, RZ ;  /* 0x0000000900031227 */ /* 0x008fc600078e00ff */
[----:B------:R2:W-:Y:S01]  /*14c0*/  STL [R1+0x8], R11 ;  /* 0x0000080b01007387 */ /* 0x0005e20000100800 */
[----:B------:R-:W-:Y:S01]  /*14d0*/  IMAD.MOV.U32 R5, RZ, RZ, R0 ;  /* 0x000000ffff057224 */ /* 0x000fe200078e0000 */
[----:B----4-:R-:W-:Y:S01]  /*14e0*/  @P1 SHF.R.U32.HI R5, RZ, R10, R3 ;  /* 0x0000000aff051219 */ /* 0x010fe20000011603 */
[C---:B------:R-:W-:Y:S01]  /*14f0*/  VIADD R0, R11.reuse, 0x7f ;  /* 0x0000007f0b007836 */ /* 0x040fe20000000000 */
[----:B------:R-:W-:-:S04]  /*1500*/  IADD3 R28, R11, 0x1, -R14 ;  /* 0x000000010b1c7810 */ /* 0x000fc80007ffe80e */
[----:B------:R-:W-:Y:S01]  /*1510*/  SHF.R.S32.HI R3, RZ, 0x1f, R0 ;  /* 0x0000001fff037819 */ /* 0x000fe20000011400 */
[----:B-1----:R-:W-:-:S03]  /*1520*/  IMAD.IADD R7, R28, 0x1, R5 ;  /* 0x000000011c077824 */ /* 0x002fc600078e0205 */
[----:B------:R-:W-:Y:S01]  /*1530*/  LEA.HI R3, R3, R0, RZ, 0x7 ;  /* 0x0000000003037211 */ /* 0x000fe200078f38ff */
[----:B------:R-:W-:-:S03]  /*1540*/  IMAD.IADD R0, R7, 0x1, R12 ;  /* 0x0000000107007824 */ /* 0x000fc600078e020c */
[----:B------:R-:W-:Y:S01]  /*1550*/  SHF.R.S32.HI R92, RZ, 0x7, R3 ;  /* 0x00000007ff5c7819 */ /* 0x000fe20000011403 */
[----:B--2---:R-:W-:Y:S06]  /*1560*/  @!P2 BRA `(.L_x_13973) ;  /* 0x000000000048a947 */ /* 0x004fec0003800000 */
        /* <DEDUP_REMOVED lines=11> */
.L_x_13975:
[----:B------:R-:W-:-:S13]  /*1620*/  ISETP.NE.AND P0, PT, R13, 0x1, PT ;  /* 0x000000010d00780c */ /* 0x000fda0003f05270 */
[----:B------:R-:W1:Y:S02]  /*1630*/  @P0 LDC.64 R4, c[0x0][0x9e8] ;  /* 0x00027a00ff040b82 */ /* 0x000e640000000a00 */
[----:B-1----:R-:W-:-:S05]  /*1640*/  @P0 IMAD.HI.U32 R4, R3, R4, RZ ;  /* 0x0000000403040227 */ /* 0x002fca00078e00ff */
[----:B------:R-:W-:-:S07]  /*1650*/  @P0 SHF.R.U32.HI R3, RZ, R5, R4 ;  /* 0x00000005ff030219 */ /* 0x000fce0000011604 */
.L_x_13976:
[----:B------:R-:W-:Y:S05]  /*1660*/  BSYNC B0 ;  /* 0x0000000000007941 */ /* 0x000fea0003800000 */
.L_x_13974:
[----:B------:R-:W-:-:S05]  /*1670*/  IMAD R3, R3, R13, R13 ;  /* 0x0000000d03037224 */ /* 0x000fca00078e020d */
[----:B------:R-:W-:-:S07]  /*1680*/  VIMNMX R0, R0, R3, PT ;  /* 0x0000000300007248 */ /* 0x000fce0003fe0100 */
.L_x_13973:
        /* <DEDUP_REMOVED lines=20> */
.L_x_13979:
[----:B------:R-:W-:-:S13]  /*17d0*/  ISETP.NE.AND P0, PT, R13, 0x1, PT ;  /* 0x000000010d00780c */ /* 0x000fda0003f05270 */
[----:B------:R-:W1:Y:S02]  /*17e0*/  @P0 LDC.64 R6, c[0x0][0x9e8] ;  /* 0x00027a00ff060b82 */ /* 0x000e640000000a00 */
[----:B-1----:R-:W-:-:S05]  /*17f0*/  @P0 IMAD.HI.U32 R6, R3, R6, RZ ;  /* 0x0000000603060227 */ /* 0x002fca00078e00ff */
[----:B------:R-:W-:-:S07]  /*1800*/  @P0 SHF.R.U32.HI R3, RZ, R7, R6 ;  /* 0x00000007ff030219 */ /* 0x000fce0000011606 */
.L_x_13980:
[----:B------:R-:W-:Y:S05]  /*1810*/  BSYNC B0 ;  /* 0x0000000000007941 */ /* 0x000fea0003800000 */
.L_x_13978:
[----:B------:R-:W-:-:S05]  /*1820*/  IMAD R3, R3, R13, RZ ;  /* 0x0000000d03037224 */ /* 0x000fca00078e02ff */
[----:B------:R-:W-:-:S07]  /*1830*/  VIMNMX R4, R4, R3, !PT ;  /* 0x0000000304047248 */ /* 0x000fce0007fe0100 */
.L_x_13977:
        /* <DEDUP_REMOVED lines=31> */
[----:B0-----:R0:W1:Y:S01]  /*1a30*/  LDC.64 R14, c[0x4][R0] ;  /* 0x01000000000e7b82 */ /* 0x0010620000000a00 */
        /* <DEDUP_REMOVED lines=11> */
.L_x_13983:
[----:B------:R-:W-:Y:S05]  /*1af0*/  BSYNC B6 ;  /* 0x0000000000067941 */ /* 0x000fea0003800000 */
.L_x_13982:
        /* <DEDUP_REMOVED lines=20> */
.L_x_13985:
[----:B------:R-:W-:Y:S05]  /*1c40*/  BSYNC B6 ;  /* 0x0000000000067941 */ /* 0x000fea0003800000 */
.L_x_13984:
[----:B------:R-:W-:Y:S01]  /*1c50*/  ULDC.64 UR4, c[0x0][0x9f8] ;  /* 0x00027e0000047ab9 */ /* 0x000fe20000000a00 */
[----:B------:R-:W2:Y:S01]  /*1c60*/  LDL R38, [R1+0x48] ;  /* 0x0000480001267983 */ /* 0x000ea20000100800 */
[----:B------:R-:W-:Y:S01]  /*1c70*/  ISETP.NE.U32.AND P0, PT, RZ, UR4, PT ;  /* 0x00000004ff007c0c */ /* 0x000fe2000bf05070 */
[----:B------:R-:W1:Y:S01]  /*1c80*/  LDC.64 R74, c[0x0][0x300] ;  /* 0x0000c000ff4a7b82 */ /* 0x000e620000000a00 */
[----:B------:R-:W-:Y:S01]  /*1c90*/  IMAD.IADD R32, R30, 0x1, R31 ;  /* 0x000000011e207824 */ /* 0x000fe200078e021f */
[----:B------:R-:W3:Y:S01]  /*1ca0*/  LDL.LU R44, [R1] ;  /* 0x00000000012c7983 */ /* 0x000ee20000300800 */
[----:B------:R-:W-:Y:S01]  /*1cb0*/  ISETP.NE.AND.EX P0, PT, RZ, UR5, PT, P0 ;  /* 0x00000005ff007c0c */ /* 0x000fe2000bf05300 */
[----:B------:R-:W-:Y:S01]  /*1cc0*/  ULDC.64 UR6, c[0x0][0xa08] ;  /* 0x0002820000067ab9 */ /* 0x000fe20000000a00 */
[----:B------:R-:W-:Y:S01]  /*1cd0*/  SHF.R.S32.HI R11, RZ, 0x1f, R34 ;  /* 0x0000001fff0b7819 */ /* 0x000fe20000011422 */
[----:B------:R-:W4:Y:S01]  /*1ce0*/  LDL R36, [R1+0x4c] ;  /* 0x00004c0001247983 */ /* 0x000f220000100800 */
[----:B------:R-:W0:Y:S01]  /*1cf0*/  S2R R43, SR_TID.X ;  /* 0x00000000002b7919 */ /* 0x000e220000002100 */
[----:B------:R-:W-:Y:S01]  /*1d00*/  SHF.R.S32.HI R41, RZ, 0x1f, R32 ;  /* 0x0000001fff297819 */ /* 0x000fe20000011420 */
[----:B------:R-:W-:Y:S01]  /*1d10*/  ULDC.64 UR4, c[0x0][0x308] ;  /* 0x0000c20000047ab9 */ /* 0x000fe20000000a00 */
[----:B------:R-:W3:Y:S08]  /*1d20*/  LDC.64 R72, c[0x0][0x3f8] ;  /* 0x0000fe00ff487b82 */ /* 0x000ef00000000a00 */
[----:B------:R-:W0:Y:S08]  /*1d30*/  @P0 LDC.64 R4, c[0x0][0x9f8] ;  /* 0x00027e00ff040b82 */ /* 0x000e300000000a00 */
[----:B------:R-:W1:Y:S01]  /*1d40*/  LDC R39, c[0x0][0x3f4] ;  /* 0x0000fd00ff277b82 */ /* 0x000e620000000800 */
[----:B0-----:R-:W-:-:S05]  /*1d50*/  @P0 IMAD.WIDE R4, R35, 0x4, R4 ;  /* 0x0000000423040825 */ /* 0x001fca00078e0204 */
[----:B------:R0:W4:Y:S01]  /*1d60*/  @P0 LDG.E R35, desc[UR38][R4.64] ;  /* 0x0000002604230981 */ /* 0x000122000c1e1900 */
[-C--:B-1----:R-:W-:Y:S01]  /*1d70*/  IMAD R0, R41, R74.reuse, RZ ;  /* 0x0000004a29007224 */ /* 0x082fe200078e02ff */
[----:B------:R-:W-:Y:S01]  /*1d80*/  ISETP.NE.U32.AND P0, PT, RZ, UR6, PT ;  /* 0x00000006ff007c0c */ /* 0x000fe2000bf05070 */
[C---:B------:R-:W-:Y:S01]  /*1d90*/  IMAD.WIDE.U32 R6, R32.reuse, R74, RZ ;  /* 0x0000004a20067225 */ /* 0x040fe200078e00ff */
[----:B------:R-:W-:Y:S02]  /*1da0*/  SHF.R.U32.HI R42, RZ, 0x7, R43 ;  /* 0x00000007ff2a7819 */ /* 0x000fe4000001162b */
[----:B------:R-:W-:Y:S01]  /*1db0*/  ISETP.NE.AND.EX P0, PT, RZ, UR7, PT, P0 ;  /* 0x00000007ff007c0c */ /* 0x000fe2000bf05300 */
[----:B------:R-:W-:Y:S01]  /*1dc0*/  IMAD R3, R32, R75, R0 ;  /* 0x0000004b20037224 */ /* 0x000fe200078e0200 */
[----:B------:R-:W-:Y:S01]  /*1dd0*/  ISETP.NE.AND P6, PT, R42, 0x1, PT ;  /* 0x000000012a00780c */ /* 0x000fe20003fc5270 */
[----:B------:R-:W-:Y:S01]  /*1de0*/  VIADD R43, R43, 0xffffff80 ;  /* 0xffffff802b2b7836 */ /* 0x000fe20000000000 */
[----:B------:R-:W-:Y:S01]  /*1df0*/  SHF.R.S32.HI R40, RZ, 0x1f, R17 ;  /* 0x0000001fff287819 */ /* 0x000fe20000011411 */
[----:B------:R-:W-:Y:S01]  /*1e00*/  IMAD.IADD R7, R7, 0x1, R3 ;  /* 0x0000000107077824 */ /* 0x000fe200078e0203 */
[----:B------:R-:W-:Y:S01]  /*1e10*/  SHF.R.S32.HI R19, RZ, 0x1f, R18 ;  /* 0x0000001fff137819 */ /* 0x000fe20000011412 */
[----:B------:R-:W-:Y:S01]  /*1e20*/  IMAD R3, R11, UR4, RZ ;  /* 0x000000040b037c24 */ /* 0x000fe2000f8e02ff */
[----:B------:R-:W-:Y:S01]  /*1e30*/  SHF.R.S32.HI R153, RZ, 0x1f, R152 ;  /* 0x0000001fff997819 */ /* 0x000fe20000011498 */
[----:B0-----:R-:W-:-:S04]  /*1e40*/  IMAD.WIDE.U32 R4, R34, UR4, R6 ;  /* 0x0000000422047c25 */ /* 0x001fc8000f8e0006 */
[----:B------:R-:W-:Y:S01]  /*1e50*/  IMAD R3, R34, UR5, R3 ;  /* 0x0000000522037c24 */ /* 0x000fe2000f8e0203 */
[----:B------:R-:W-:Y:S01]  /*1e60*/  ULDC.64 UR4, c[0x0][0x310] ;  /* 0x0000c40000047ab9 */ /* 0x000fe20000000a00 */
[----:B------:R-:W-:-:S04]  /*1e70*/  IMAD.WIDE.U32 R6, R17, R74, R18 ;  /* 0x0000004a11067225 */ /* 0x000fc800078e0012 */
[----:B------:R-:W-:Y:S02]  /*1e80*/  IMAD.IADD R5, R5, 0x1, R3 ;  /* 0x0000000105057824 */ /* 0x000fe400078e0203 */
[----:B------:R-:W-:Y:S02]  /*1e90*/  VIADD R67, R18, 0x20 ;  /* 0x0000002012437836 */ /* 0x000fe40000000000 */
[----:B------:R-:W-:Y:S02]  /*1ea0*/  VIADD R65, R42, 0x8 ;  /* 0x000000082a417836 */ /* 0x000fe40000000000 */
[----:B------:R-:W-:Y:S01]  /*1eb0*/  IMAD.SHL.U32 R64, R39, 0x2, RZ ;  /* 0x0000000227407824 */ /* 0x000fe200078e00ff */
[C---:B--2---:R-:W-:Y:S01]  /*1ec0*/  LOP3.LUT P1, RZ, R38.reuse, 0x4, RZ, 0xc0, !PT ;  /* 0x0000000426ff7812 */ /* 0x044fe2000782c0ff */
[----:B------:R-:W-:Y:S02]  /*1ed0*/  IMAD.SHL.U32 R71, R38, 0x40, RZ ;  /* 0x0000004026477824 */ /* 0x000fe400078e00ff */
[----:B------:R-:W-:Y:S01]  /*1ee0*/  VIADD R38, R17, 0x60 ;  /* 0x0000006011267836 */ /* 0x000fe20000000000 */
[----:B---3--:R-:W-:-:S02]  /*1ef0*/  LOP3.LUT R44, R44, 0xfffffffb, RZ, 0xc0, !PT ;  /* 0xfffffffb2c2c7812 */ /* 0x008fc400078ec0ff */
[----:B------:R-:W-:Y:S02]  /*1f00*/  LOP3.LUT R71, R71, 0x1c0, RZ, 0xc0, !PT ;  /* 0x000001c047477812 */ /* 0x000fe400078ec0ff */
[----:B------:R-:W-:Y:S02]  /*1f10*/  SHF.R.S32.HI R66, RZ, 0x1f, R38 ;  /* 0x0000001fff427819 */ /* 0x000fe40000011426 */
[----:B------:R-:W-:Y:S02]  /*1f20*/  SHF.R.S32.HI R38, RZ, 0x1f, R43 ;  /* 0x0000001fff267819 */ /* 0x000fe4000001142b */
[----:B------:R-:W-:Y:S02]  /*1f30*/  SHF.R.U32.HI R68, RZ, 0x3, R71 ;  /* 0x00000003ff447819 */ /* 0x000fe40000011647 */
[----:B------:R-:W-:Y:S02]  /*1f40*/  @P1 LOP3.LUT R44, R44, 0x4, RZ, 0xfc, !PT ;  /* 0x000000042c2c1812 */ /* 0x000fe400078efcff */
[----:B------:R-:W-:-:S03]  /*1f50*/  LEA.HI R38, R38, R43, RZ, 0x5 ;  /* 0x0000002b26267211 */ /* 0x000fc600078f28ff */
[----:B------:R0:W-:Y:S01]  /*1f60*/  STL [R1], R44 ;  /* 0x0000002c01007387 */ /* 0x0001e20000100800 */
[----:B------:R-:W-:Y:S02]  /*1f70*/  SHF.R.S32.HI R38, RZ, 0x5, R38 ;  /* 0x00000005ff267819 */ /* 0x000fe40000011426 */
[----:B----4-:R-:W-:Y:S02]  /*1f80*/  SHF.R.S32.HI R0, RZ, 0x1f, R35 ;  /* 0x0000001fff007819 */ /* 0x010fe40000011423 */
[----:B------:R-:W-:Y:S02]  /*1f90*/  SEL R35, R35, RZ, !P0 ;  /* 0x000000ff23237207 */ /* 0x000fe40004000000 */
[----:B------:R-:W-:-:S03]  /*1fa0*/  SEL R12, R0, RZ, !P0 ;  /* 0x000000ff000c7207 */ /* 0x000fc60004000000 */
[----:B------:R-:W-:Y:S02]  /*1fb0*/  IMAD.WIDE.U32 R8, R35, UR4, R4 ;  /* 0x0000000423087c25 */ /* 0x000fe4000f8e0004 */
[----:B------:R-:W1:Y:S02]  /*1fc0*/  LDC.64 R4, c[0x0][0x408] ;  /* 0x00010200ff047b82 */ /* 0x000e640000000a00 */
[----:B------:R-:W-:Y:S01]  /*1fd0*/  IMAD R0, R12, UR4, RZ ;  /* 0x000000040c007c24 */ /* 0x000fe2000f8e02ff */
[----:B------:R-:W-:-:S03]  /*1fe0*/  IADD3 R77, P0, R8, R6, RZ ;  /* 0x00000006084d7210 */ /* 0x000fc60007f1e0ff */
[----:B------:R-:W-:Y:S01]  /*1ff0*/  IMAD R3, R35, UR5, R0 ;  /* 0x0000000523037c24 */ /* 0x000fe2000f8e0200 */
[----:B------:R-:W-:Y:S05]  /*2000*/  @!P6 WARPSYNC.ALL ;  /* 0x000000000000e948 */ /* 0x000fea0003800000 */
[----:B------:R-:W-:Y:S01]  /*2010*/  ULDC.64 UR4, c[0x0][0x330] ;  /* 0x0000cc0000047ab9 */ /* 0x000fe20000000a00 */
[----:B------:R-:W-:Y:S02]  /*2020*/  IMAD R0, R40, R74, RZ ;  /* 0x0000004a28007224 */ /* 0x000fe400078e02ff */
[----:B------:R-:W-:Y:S02]  /*2030*/  IMAD R11, R11, UR4, RZ ;  /* 0x000000040b0b7c24 */ /* 0x000fe4000f8e02ff */
[----:B------:R-:W-:Y:S01]  /*2040*/  IMAD R13, R17, R75, R0 ;  /* 0x0000004b110d7224 */ /* 0x000fe200078e0200 */
[----:B------:R-:W-:Y:S01]  /*2050*/  SHF.L.U64.HI R75, R74, 0x7, R75 ;  /* 0x000000074a4b7819 */ /* 0x000fe2000001024b */
[----:B------:R-:W-:-:S02]  /*2060*/  IMAD R15, R34, UR5, R11 ;  /* 0x00000005220f7c24 */ /* 0x000fc4000f8e020b */
[----:B------:R-:W-:Y:S01]  /*2070*/  IMAD.WIDE.U32 R10, R34, UR4, R18 ;  /* 0x00000004220a7c25 */ /* 0x000fe2000f8e0012 */
[----:B------:R-:W-:Y:S01]  /*2080*/  ULDC.64 UR4, c[0x0][0x338] ;  /* 0x0000ce0000047ab9 */ /* 0x000fe20000000a00 */
[----:B-1----:R-:W-:Y:S02]  /*2090*/  SHF.L.U64.HI R70, R4, 0x7, R5 ;  /* 0x0000000704467819 */ /* 0x002fe40000010205 */
[----:B------:R-:W-:Y:S02]  /*20a0*/  IMAD R0, R40, R72, RZ ;  /* 0x0000004828007224 */ /* 0x000fe400078e02ff */
[----:B------:R-:W-:Y:S02]  /*20b0*/  IMAD.IADD R11, R11, 0x1, R15 ;  /* 0x000000010b0b7824 */ /* 0x000fe400078e020f */
[----:B------:R-:W-:Y:S02]  /*20c0*/  IMAD R21, R17, R73, R0 ;  /* 0x0000004911157224 */ /* 0x000fe400078e0200 */
[----:B------:R-:W-:-:S02]  /*20d0*/  IMAD.IADD R78, R9, 0x1, R3 ;  /* 0x00000001094e7824 */ /* 0x000fc400078e0203 */
[-C--:B------:R-:W-:Y:S02]  /*20e0*/  IMAD R0, R40, R4.reuse, RZ ;  /* 0x0000000428007224 */ /* 0x080fe400078e02ff */
[----:B------:R-:W-:Y:S01]  /*20f0*/  IMAD.WIDE.U32 R58, R35, UR4, R10 ;  /* 0x00000004233a7c25 */ /* 0x000fe2000f8e000a */
[----:B------:R-:W-:Y:S02]  /*2100*/  IADD3.X R76, R78, R7, R13, P0, !PT ;  /* 0x000000074e4c7210 */ /* 0x000fe400007fe40d */
[----:B------:R-:W-:Y:S01]  /*2110*/  ISETP.GE.AND P0, PT, R18, R39, PT ;  /* 0x000000271200720c */ /* 0x000fe20003f06270 */
[----:B------:R-:W-:-:S04]  /*2120*/  IMAD.WIDE.U32 R10, R17, R4, R152 ;  /* 0x00000004110a7225 */ /* 0x000fc800078e0098 */
[C---:B------:R-:W-:Y:S02]  /*2130*/  IMAD R31, R17.reuse, R5, R0 ;  /* 0x00000005111f7224 */ /* 0x040fe400078e0200 */
[----:B------:R-:W-:Y:S01]  /*2140*/  IMAD R3, R12, UR4, RZ ;  /* 0x000000040c037c24 */ /* 0x000fe2000f8e02ff */
[----:B------:R-:W-:Y:S01]  /*2150*/  ULDC UR4, c[0x0][0x2f4] ;  /* 0x0000bd0000047ab9 */ /* 0x000fe20000000800 */
[----:B------:R-:W-:Y:S01]  /*2160*/  IMAD.WIDE.U32 R14, R17, R4, R18 ;  /* 0x00000004110e7225 */ /* 0x000fe200078e0012 */
[----:B------:R-:W-:-:S03]  /*2170*/  ISETP.GE.AND P2, PT, R67, UR4, PT ;  /* 0x0000000443007c0c */ /* 0x000fc6000bf46270 */
[----:B------:R-:W-:Y:S02]  /*2180*/  IMAD.IADD R11, R11, 0x1, R31 ;  /* 0x000000010b0b7824 */ /* 0x000fe400078e021f */
[----:B------:R-:W-:Y:S01]  /*2190*/  IMAD R37, R35, UR5, R3 ;  /* 0x0000000523257c24 */ /* 0x000fe2000f8e0203 */
[----:B------:R-:W-:Y:S01]  /*21a0*/  SEL R3, R39, RZ, P0 ;  /* 0x000000ff27037207 */ /* 0x000fe20000000000 */
[----:B------:R-:W-:Y:S02]  /*21b0*/  IMAD.IADD R15, R31, 0x1, R15 ;  /* 0x000000011f0f7824 */ /* 0x000fe400078e020f */
[----:B-----5:R-:W-:Y:S01]  /*21c0*/  IMAD.WIDE.U32 R30, R24, R4, R10 ;  /* 0x00000004181e7225 */ /* 0x020fe200078e000a */
[----:B------:R-:W-:Y:S01]  /*21d0*/  @!P6 BAR.SYNC.DEFER_BLOCKING 0x9, 0x100 ;  /* 0x024400000000eb1d */ /* 0x000fe20000010000 */
[C---:B------:R-:W-:Y:S02]  /*21e0*/  IADD3 R10, P1, R17.reuse, R32, RZ ;  /* 0x00000020110a7210 */ /* 0x040fe40007f3e0ff */
[----:B------:R-:W-:-:S04]  /*21f0*/  IMAD.WIDE.U32 R6, R17, R72, R152 ;  /* 0x0000004811067225 */ /* 0x000fc800078e0098 */
[----:B------:R-:W-:-:S04]  /*2200*/  IMAD.WIDE.U32 R12, R17, R72, R18 ;  /* 0x00000048110c7225 */ /* 0x000fc800078e0012 */
[----:B------:R-:W-:Y:S02]  /*2210*/  IMAD.IADD R3, R18, 0x1, R3 ;  /* 0x0000000112037824 */ /* 0x000fe400078e0203 */
[----:B------:R-:W-:Y:S01]  /*2220*/  IMAD.X R11, R40, 0x1, R41, P1 ;  /* 0x00000001280b7824 */ /* 0x000fe200008e0629 */
[----:B------:R-:W-:Y:S01]  /*2230*/  ISETP.GE.AND P1, PT, R18, UR4, PT ;  /* 0x0000000412007c0c */ /* 0x000fe2000bf26270 */
[----:B------:R-:W-:Y:S01]  /*2240*/  IMAD.IADD R7, R7, 0x1, R21 ;  /* 0x0000000107077824 */ /* 0x000fe200078e0215 */
[----:B------:R-:W-:Y:S01]  /*2250*/  SHF.R.S32.HI R0, RZ, 0x1f, R3 ;  /* 0x0000001fff007819 */ /* 0x000fe20000011403 */
[----:B------:R-:W-:Y:S01]  /*2260*/  IMAD.IADD R13, R21, 0x1, R13 ;  /* 0x00000001150d7824 */ /* 0x000fe200078e020d */
[----:B------:R-:W-:Y:S01]  /*2270*/  SHF.R.S32.HI R21, RZ, 0x1f, R24 ;  /* 0x0000001fff157819 */ /* 0x000fe20000011418 */
[----:B------:R-:W-:Y:S01]  /*2280*/  VIADD R40, R17, 0x60 ;  /* 0x0000006011287836 */ /* 0x000fe20000000000 */
[----:B------:R-:W-:Y:S01]  /*2290*/  LEA.HI R0, R0, R3, RZ, 0x3 ;  /* 0x0000000300007211 */ /* 0x000fe200078f18ff */
[----:B------:R-:W-:-:S03]  /*22a0*/  IMAD.WIDE.U32 R56, R24, R72, R6 ;  /* 0x0000004818387225 */ /* 0x000fc600078e0006 */
[----:B------:R-:W-:Y:S01]  /*22b0*/  SHF.R.S32.HI R6, RZ, 0x3, R0 ;  /* 0x00000003ff067819 */ /* 0x000fe20000011400 */
[----:B------:R-:W-:Y:S02]  /*22c0*/  IMAD.SHL.U32 R40, R40, 0x40, RZ ;  /* 0x0000004028287824 */ /* 0x000fe400078e00ff */
[C---:B------:R-:W-:Y:S02]  /*22d0*/  IMAD R3, R21.reuse, R72, RZ ;  /* 0x0000004815037224 */ /* 0x040fe400078e02ff */
[-C--:B------:R-:W-:Y:S01]  /*22e0*/  IMAD R21, R21, R4.reuse, RZ ;  /* 0x0000000415157224 */ /* 0x080fe200078e02ff */
[----:B------:R-:W-:Y:S01]  /*22f0*/  LOP3.LUT R40, R40, 0x1c0, RZ, 0xc0, !PT ;  /* 0x000001c028287812 */ /* 0x000fe200078ec0ff */
[----:B------:R-:W-:Y:S02]  /*2300*/  IMAD.SHL.U32 R69, R4, 0x80, RZ ;  /* 0x0000008004457824 */ /* 0x000fe400078e00ff */
[C---:B------:R-:W-:Y:S02]  /*2310*/  IMAD R7, R24.reuse, R5, R21 ;  /* 0x0000000518077224 */ /* 0x040fe400078e0215 */
[----:B------:R-:W-:Y:S01]  /*2320*/  IMAD.WIDE.U32 R20, R24, R4, R14 ;  /* 0x0000000418147225 */ /* 0x000fe200078e000e */
[----:B------:R-:W-:-:S03]  /*2330*/  LOP3.LUT R4, R40, 0x38, R0, 0xf8, !PT ;  /* 0x0000003828047812 */ /* 0x000fc600078ef800 */
[----:B------:R-:W-:Y:S02]  /*2340*/  VIADD R40, R17, 0x60 ;  /* 0x0000006011287836 */ /* 0x000fe40000000000 */
[----:B------:R-:W-:Y:S01]  /*2350*/  IMAD R61, R24, R73, R3 ;  /* 0x00000049183d7224 */ /* 0x000fe200078e0203 */
[----:B------:R-:W-:Y:S01]  /*2360*/  LOP3.LUT R3, R71, 0x18, R18, 0xf8, !PT ;  /* 0x0000001847037812 */ /* 0x000fe200078ef812 */
[----:B------:R-:W-:Y:S01]  /*2370*/  IMAD.SHL.U32 R40, R40, 0x40, RZ ;  /* 0x0000004028287824 */ /* 0x000fe200078e00ff */
[----:B------:R-:W-:Y:S01]  /*2380*/  SHF.L.U64.HI R73, R72, 0x7, R73 ;  /* 0x0000000748497819 */ /* 0x000fe20000010249 */
[----:B------:R-:W-:Y:S01]  /*2390*/  IMAD.WIDE.U32 R34, R24, R72, R12 ;  /* 0x0000004818227225 */ /* 0x000fe200078e000c */
[----:B------:R-:W-:Y:S02]  /*23a0*/  LOP3.LUT R3, R3, R68, RZ, 0x3c, !PT ;  /* 0x0000004403037212 */ /* 0x000fe400078e3cff */
[----:B------:R-:W-:Y:S01]  /*23b0*/  LOP3.LUT R40, R40, 0x1c0, RZ, 0xc0, !PT ;  /* 0x000001c028287812 */ /* 0x000fe200078ec0ff */
[----:B------:R-:W-:-:S02]  /*23c0*/  IMAD.IADD R60, R31, 0x1, R7 ;  /* 0x000000011f3c7824 */ /* 0x000fc400078e0207 */
[----:B------:R-:W-:Y:S01]  /*23d0*/  IMAD R63, R38, 0x200, R3 ;  /* 0x00000200263f7824 */ /* 0x000fe200078e0203 */
[----:B------:R-:W-:Y:S01]  /*23e0*/  LOP3.LUT R3, R71, 0x38, R0, 0xf8, !PT ;  /* 0x0000003847037812 */ /* 0x000fe200078ef800 */
[----:B------:R-:W-:Y:S01]  /*23f0*/  IMAD.IADD R32, R7, 0x1, R21 ;  /* 0x0000000107207824 */ /* 0x000fe200078e0215 */
[----:B------:R-:W-:Y:S01]  /*2400*/  SHF.R.U32.HI R40, RZ, 0x3, R40 ;  /* 0x00000003ff287819 */ /* 0x000fe20000011628 */
[----:B------:R-:W-:Y:S01]  /*2410*/  IMAD.IADD R62, R57, 0x1, R61 ;  /* 0x00000001393e7824 */ /* 0x000fe200078e023d */
[----:B------:R-:W-:Y:S01]  /*2420*/  LOP3.LUT R3, R3, R68, RZ, 0x3c, !PT ;  /* 0x0000004403037212 */ /* 0x000fe200078e3cff */
[----:B------:R-:W-:Y:S01]  /*2430*/  IMAD.SHL.U32 R74, R74, 0x80, RZ ;  /* 0x000000804a4a7824 */ /* 0x000fe200078e00ff */
[----:B------:R-:W-:Y:S01]  /*2440*/  LOP3.LUT R12, R4, R40, RZ, 0x3c, !PT ;  /* 0x00000028040c7212 */ /* 0x000fe200078e3cff */
[----:B------:R-:W-:Y:S01]  /*2450*/  IMAD.SHL.U32 R72, R72, 0x80, RZ ;  /* 0x0000008048487824 */ /* 0x000fe200078e00ff */
[----:B------:R-:W-:Y:S01]  /*2460*/  LOP3.LUT R7, R0, 0xfffffff8, RZ, 0xc0, !PT ;  /* 0xfffffff800077812 */ /* 0x000fe200078ec0ff */
[----:B------:R-:W-:-:S02]  /*2470*/  IMAD R4, R38, 0x200, R3 ;  /* 0x0000020026047824 */ /* 0x000fc400078e0203 */
[----:B------:R-:W-:Y:S01]  /*2480*/  IMAD.IADD R61, R61, 0x1, R35 ;  /* 0x000000013d3d7824 */ /* 0x000fe200078e0223 */
[----:B------:R-:W-:Y:S01]  /*2490*/  SHF.R.S32.HI R5, RZ, 0x1f, R7 ;  /* 0x0000001fff057819 */ /* 0x000fe20000011407 */
[----:B------:R-:W-:Y:S02]  /*24a0*/  IMAD.IADD R3, R36, 0x1, R12 ;  /* 0x0000000124037824 */ /* 0x000fe400078e020c */
[----:B0-----:R-:W-:-:S07]  /*24b0*/  IMAD.IADD R0, R59, 0x1, R37 ;  /* 0x000000013b007824 */ /* 0x001fce00078e0225 */
.L_x_14035:
[----:B------:R-:W2:Y:S01]  /*24c0*/  LDL R39, [R1+0x48] ;  /* 0x0000480001277983 */ /* 0x000ea20000100800 */
[----:B0-----:R-:W0:Y:S03]  /*24d0*/  LDC.64 R86, c[0x0][0x300] ;  /* 0x0000c000ff567b82 */ /* 0x001e260000000a00 */
[----:B------:R-:W3:Y:S01]  /*24e0*/  LDL.LU R38, [R1] ;  /* 0x0000000001267983 */ /* 0x000ee20000300800 */
[----:B------:R-:W-:Y:S01]  /*24f0*/  VIADD R36, R26, 0xffffffff ;  /* 0xffffffff1a247836 */ /* 0x000fe20000000000 */
[----:B------:R-:W-:Y:S05]  /*2500*/  YIELD ;  /* 0x0000000000007946 */ /* 0x000fea0003800000 */
[----:B------:R-:W1:Y:S01]  /*2510*/  LDC.64 R80, c[0x0][0x2e8] ;  /* 0x0000ba00ff507b82 */ /* 0x000e620000000a00 */
[----:B------:R-:W-:Y:S01]  /*2520*/  SHF.R.S32.HI R79, RZ, 0x1f, R36 ;  /* 0x0000001fff4f7819 */ /* 0x000fe20000011424 */
[-C--:B------:R-:W-:Y:S01]  /*2530*/  IMAD R13, R75, R36.reuse, RZ ;  /* 0x000000244b0d7224 */ /* 0x080fe200078e02ff */
[----:B------:R-:W-:Y:S01]  /*2540*/  BSSY B0, `(.L_x_13986) ;  /* 0x0000302000007945 */ /* 0x000fe20003800000 */
[----:B------:R-:W-:-:S04]  /*2550*/  IMAD.WIDE.U32 R14, R74, R36, RZ ;  /* 0x000000244a0e7225 */ /* 0x000fc800078e00ff */
[----:B------:R-:W-:Y:S01]  /*2560*/  IMAD R13, R79, R74, R13 ;  /* 0x0000004a4f0d7224 */ /* 0x000fe200078e020d */
[----:B------:R-:W-:Y:S01]  /*2570*/  IADD3 R26, P3, R77, R14, RZ ;  /* 0x0000000e4d1a7210 */ /* 0x000fe20007f7e0ff */
[----:B------:R-:W-:Y:S01]  /*2580*/  IMAD.MOV.U32 R84, RZ, RZ, R14 ;  /* 0x000000ffff547224 */ /* 0x000fe200078e000e */
[----:B------:R-:W4:Y:S01]  /*2590*/  LDC R88, c[0x0][0x3f4] ;  /* 0x0000fd00ff587b82 */ /* 0x000f220000000800 */
[----:B------:R-:W-:Y:S02]  /*25a0*/  IMAD.IADD R85, R15, 0x1, R13 ;  /* 0x000000010f557824 */ /* 0x000fe400078e020d */
[----:B0-----:R-:W-:Y:S02]  /*25b0*/  IMAD R37, R87, 0x60, RZ ;  /* 0x0000006057257824 */ /* 0x001fe400078e02ff */
[----:B------:R-:W-:-:S03]  /*25c0*/  IMAD.WIDE.U32 R12, R86, 0x60, R84 ;  /* 0x00000060560c7825 */ /* 0x000fc600078e0054 */
[----:B------:R-:W-:Y:S01]  /*25d0*/  IADD3 R15, P4, R77, R12, RZ ;  /* 0x0000000c4d0f7210 */ /* 0x000fe20007f9e0ff */
[----:B------:R-:W-:-:S03]  /*25e0*/  IMAD R12, R22, 0x2000, R63 ;  /* 0x00002000160c7824 */ /* 0x000fc600078e023f */
[----:B------:R-:W-:Y:S01]  /*25f0*/  IADD3.X R14, R76, R13, R37, P4, !PT ;  /* 0x0000000d4c0e7210 */ /* 0x000fe200027fe425 */
[----:B------:R-:W-:Y:S01]  /*2600*/  IMAD.X R13, R85, 0x1, R76, P3 ;  /* 0x00000001550d7824 */ /* 0x000fe200018e064c */
[CC--:B-1----:R-:W-:Y:S01]  /*2610*/  LEA R40, P4, R15.reuse, R80.reuse, 0x1 ;  /* 0x000000500f287211 */ /* 0x0c2fe200078808ff */
[----:B------:R-:W-:Y:S01]  /*2620*/  VIADD R82, R12, 0x20 ;  /* 0x000000200c527836 */ /* 0x000fe20000000000 */
[----:B------:R-:W-:Y:S01]  /*2630*/  LEA R42, P3, R26, R80, 0x1 ;  /* 0x000000501a2a7211 */ /* 0x000fe200078608ff */
[----:B------:R-:W-:Y:S01]  /*2640*/  IMAD R83, R12, 0x2, R25 ;  /* 0x000000020c537824 */ /* 0x000fe200078e0219 */
[----:B------:R-:W-:Y:S02]  /*2650*/  LEA.HI.X R41, R15, R81, R14, 0x1, P4 ;  /* 0x000000510f297211 */ /* 0x000fe400020f0c0e */
[----:B------:R-:W-:Y:S02]  /*2660*/  ISETP.GT.AND P4, PT, R36, R27, PT ;  /* 0x0000001b2400720c */ /* 0x000fe40003f84270 */
[----:B------:R-:W-:Y:S01]  /*2670*/  LEA.HI.X R43, R26, R81, R13, 0x1, P3 ;  /* 0x000000511a2b7211 */ /* 0x000fe200018f0c0d */
[----:B------:R-:W-:Y:S01]  /*2680*/  IMAD.MOV.U32 R26, RZ, RZ, R36 ;  /* 0x000000ffff1a7224 */ /* 0x000fe200078e0024 */
[----:B----4-:R-:W-:-:S02]  /*2690*/  ISETP.GE.AND P3, PT, R88, 0x1, PT ;  /* 0x000000015800780c */ /* 0x010fc40003f66270 */
[----:B--2---:R-:W-:Y:S02]  /*26a0*/  LOP3.LUT P5, RZ, R39, 0x4, RZ, 0xc0, !PT ;  /* 0x0000000427ff7812 */ /* 0x004fe400078ac0ff */
[----:B---3--:R-:W-:-:S05]  /*26b0*/  LOP3.LUT R38, R38, 0xfffffffd, RZ, 0xc0, !PT ;  /* 0xfffffffd26267812 */ /* 0x008fca00078ec0ff */
[----:B------:R-:W-:-:S05]  /*26c0*/  @P4 LOP3.LUT R38, R38, 0x2, RZ, 0xfc, !PT ;  /* 0x0000000226264812 */ /* 0x000fca00078efcff */
[----:B------:R0:W-:Y:S01]  /*26d0*/  STL [R1], R38 ;  /* 0x0000002601007387 */ /* 0x0001e20000100800 */
[----:B------:R-:W-:-:S04]  /*26e0*/  @P5 VIADD R82, R12, 0xffffffe0 ;  /* 0xffffffe00c525836 */ /* 0x000fc80000000000 */
[----:B------:R-:W-:Y:S01]  /*26f0*/  IMAD R82, R82, 0x2, R25 ;  /* 0x0000000252527824 */ /* 0x000fe200078e0219 */
[----:B------:R-:W-:Y:S06]  /*2700*/  @!P3 BRA `(.L_x_13987) ;  /* 0x0000002c0024b947 */ /* 0x000fec0003800000 */
[----:B------:R-:W-:Y:S01]  /*2710*/  ULDC.U8 UR4, c[0x0][0x410] ;  /* 0x0001040000047ab9 */ /* 0x000fe20000000000 */
[-C--:B------:R-:W-:Y:S01]  /*2720*/  IMAD R13, R73, R36.reuse, RZ ;  /* 0x00000024490d7224 */ /* 0x080fe200078e02ff */
[----:B------:R-:W-:Y:S01]  /*2730*/  ISETP.NE.AND P3, PT, RZ, UR4, PT ;  /* 0x00000004ff007c0c */ /* 0x000fe2000bf65270 */
[----:B------:R-:W-:Y:S02]  /*2740*/  IMAD R12, R70, R36, RZ ;  /* 0x00000024460c7224 */ /* 0x000fe400078e02ff */
        /* <DEDUP_REMOVED lines=9> */
[----:B------:R1:W5:Y:S01]  /*27e0*/  LDL R91, [R1+0x14] ;  /* 0x00001400015b7983 */ /* 0x0003620000100800 */
        /* <DEDUP_REMOVED lines=10> */
[----:B-1----:R-:W-:Y:S06]  /*2890*/  @P4 BRA `(.L_x_13990) ;  /* 0x0000000000504947 */ /* 0x002fec0003800000 */
[----:B------:R-:W-:Y:S01]  /*28a0*/  IADD3 R13, P3, R56, R50, RZ ;  /* 0x00000032380d7210 */ /* 0x000fe20007f7e0ff */
[----:B------:R-:W-:Y:S01]  /*28b0*/  ULDC.64 UR4, c[0x0][0x3e8] ;  /* 0x0000fa0000047ab9 */ /* 0x000fe20000000a00 */
[----:B------:R-:W-:Y:S02]  /*28c0*/  CS2R R80, SRZ ;  /* 0x0000000000507805 */ /* 0x000fe4000001ff00 */
        /* <DEDUP_REMOVED lines=13> */
[----:B------:R0:W5:Y:S02]  /*29a0*/  @!P3 LDG.E.64 R84, desc[UR38][R14.64] ;  /* 0x000000260e54b981 */ /* 0x000164000c1e1b00 */
[----:B-----5:R-:W-:-:S13]  /*29b0*/  ISETP.GE.AND P3, PT, R91, R88, PT ;  /* 0x000000585b00720c */ /* 0x020fda0003f66270 */
[----:B------:R0:W5:Y:S04]  /*29c0*/  @!P3 LDG.E.64 R52, desc[UR38][R12.64+0x20] ;  /* 0x000020260c34b981 */ /* 0x000168000c1e1b00 */
[----:B------:R0:W5:Y:S02]  /*29d0*/  @!P3 LDG.E.64 R54, desc[UR38][R14.64+0x20] ;  /* 0x000020260e36b981 */ /* 0x000164000c1e1b00 */
.L_x_13990:
[----:B------:R-:W-:Y:S05]  /*29e0*/  BSYNC B1 ;  /* 0x0000000000017941 */ /* 0x000fea0003800000 */
.L_x_13989:
        /* <DEDUP_REMOVED lines=34> */
.L_x_13992:
[----:B------:R-:W-:Y:S05]  /*2c10*/  BSYNC B1 ;  /* 0x0000000000017941 */ /* 0x000fea0003800000 */
.L_x_13991:
[----:B0-----:R-:W-:Y:S01]  /*2c20*/  IMAD.MOV.U32 R12, RZ, RZ, R80 ;  /* 0x000000ffff0c7224 */ /* 0x001fe200078e0050 */
        /* <DEDUP_REMOVED lines=28> */
[----:B------:R-:W-:-:S02]  /*2df0*/  PRMT R51, R13, 0x7610, R51 ;  /* 0x000076100d337816 */ /* 0x000fc40000000033 */
[----:B------:R-:W-:Y:S02]  /*2e00*/  PRMT R89, R14, 0x7610, R89 ;  /* 0x000076100e597816 */ /* 0x000fe40000000059 */
[----:B------:R-:W-:Y:S01]  /*2e10*/  PRMT R94, R15, 0x7610, R94 ;  /* 0x000076100f5e7816 */ /* 0x000fe2000000005e */
[----:B------:R-:W-:Y:S06]  /*2e20*/  @!P3 BRA `(.L_x_13993) ;  /* 0x000000000004b947 */ /* 0x000fec0003800000 */
[----:B------:R-:W-:Y:S01]  /*2e30*/  BPT.TRAP 0x1 ;  /* 0x000000040000795c */ /* 0x000fe20000300000 */
.L_x_13993:
[----:B------:R-:W2:Y:S01]  /*2e40*/  LDL R12, [R1+0x10] ;  /* 0x00001000010c7983 */ /* 0x000ea20000100800 */
[----:B------:R-:W-:Y:S01]  /*2e50*/  IMAD R79, R22, 0x8, R2 ;  /* 0x00000008164f7824 */ /* 0x000fe200078e0202 */
[----:B------:R-:W-:Y:S01]  /*2e60*/  BSSY B1, `(.L_x_13994) ;  /* 0x0000004000017945 */ /* 0x000fe20003800000 */
[----:B--2---:R-:W-:-:S04]  /*2e70*/  SHF.L.U32 R91, R12, 0x1f, RZ ;  /* 0x0000001f0c5b7819 */ /* 0x004fc800000006ff */
[----:B------:R-:W0:Y:S02]  /*2e80*/  SYNCS.PHASECHK.TRANS64.TRYWAIT P6, [R79+URZ+0x16890], R91 ;  /* 0x0168905b4f0075a7 */ /* 0x000e2400080c017f */
[----:B0-----:R-:W-:Y:S05]  /*2e90*/  @!P6 BRA `(.L_x_13995) ;  /* 0x000001cc0028e947 */ /* 0x001fea0003800000 */
.L_x_14320:
[----:B------:R-:W-:Y:S05]  /*2ea0*/  BSYNC B1 ;  /* 0x0000000000017941 */ /* 0x000fea0003800000 */
.L_x_13994:
        /* <DEDUP_REMOVED lines=8> */
[----:B------:R-:W-:Y:S02]  /*2f30*/  SHF.R.U64 R103, R84, 0x10, R85 ;  /* 0x0000001054677819 */ /* 0x000fe40000001255 */
[----:B------:R-:W-:Y:S02]  /*2f40*/  SHF.R.U64 R99, R80, 0x10, R81 ;  /* 0x0000001050637819 */ /* 0x000fe40000001251 */
[----:B------:R-:W-:Y:S02]  /*2f50*/  SHF.R.U32.HI R105, RZ, 0x10, R85 ;  /* 0x00000010ff697819 */ /* 0x000fe40000011655 */
[----:B------:R-:W-:Y:S02]  /*2f60*/  PRMT R103, R51, 0x5432, R103 ;  /* 0x0000543233677816 */ /* 0x000fe40000000067 */
[----:B------:R-:W-:Y:S01]  /*2f70*/  SHF.R.U32.HI R101, RZ, 0x10, R81 ;  /* 0x00000010ff657819 */ /* 0x000fe20000011651 */
[----:B--2---:R-:W-:Y:S01]  /*2f80*/  IMAD.U32 R81, R14, 0x10000, RZ ;  /* 0x000100000e517824 */ /* 0x004fe200078e00ff */
[----:B------:R-:W-:-:S02]  /*2f90*/  PRMT R99, R49, 0x5432, R99 ;  /* 0x0000543231637816 */ /* 0x000fc40000000063 */
[----:B------:R-:W-:Y:S02]  /*2fa0*/  PRMT R105, R100, 0x5410, R105 ;  /* 0x0000541064697816 */ /* 0x000fe40000000069 */
[----:B------:R-:W-:Y:S02]  /*2fb0*/  LOP3.LUT R84, R13, 0xffff0000, RZ, 0xc0, !PT ;  /* 0xffff00000d547812 */ /* 0x000fe400078ec0ff */
[----:B------:R-:W-:Y:S01]  /*2fc0*/  LOP3.LUT R104, R103, 0xffff0000, RZ, 0xc0, !PT ;  /* 0xffff000067687812 */ /* 0x000fe200078ec0ff */
[----:B------:R-:W-:Y:S01]  /*2fd0*/  IMAD.U32 R106, R105, 0x10000, RZ ;  /* 0x00010000696a7824 */ /* 0x000fe200078e00ff */
[----:B------:R-:W-:Y:S01]  /*2fe0*/  PRMT R101, R50, 0x5432, R101 ;  /* 0x0000543232657816 */ /* 0x000fe20000000065 */
[----:B------:R-:W-:Y:S01]  /*2ff0*/  IMAD.U32 R103, R103, 0x10000, RZ ;  /* 0x0001000067677824 */ /* 0x000fe200078e00ff */
[----:B------:R-:W-:Y:S01]  /*3000*/  LOP3.LUT R85, R14, 0xffff0000, RZ, 0xc0, !PT ;  /* 0xffff00000e557812 */ /* 0x000fe200078ec0ff */
[----:B------:R-:W-:Y:S01]  /*3010*/  IMAD.U32 R14, R15, 0x10000, RZ ;  /* 0x000100000f0e7824 */ /* 0x000fe200078e00ff */
[----:B------:R-:W-:Y:S01]  /*3020*/  LOP3.LUT R100, R99, 0xffff0000, RZ, 0xc0, !PT ;  /* 0xffff000063647812 */ /* 0x000fe200078ec0ff */
[----:B------:R-:W-:Y:S01]  /*3030*/  FMUL.FTZ R108, R84, R104 ;  /* 0x00000068546c7220 */ /* 0x000fe20000410000 */
[----:B------:R-:W-:Y:S01]  /*3040*/  LOP3.LUT R80, R15, 0xffff0000, RZ, 0xc0, !PT ;  /* 0xffff00000f507812 */ /* 0x000fe200078ec0ff */
[----:B------:R-:W-:Y:S01]  /*3050*/  IMAD.U32 R15, R13, 0x10000, RZ ;  /* 0x000100000d0f7824 */ /* 0x000fe200078e00ff */
[----:B------:R-:W-:Y:S01]  /*3060*/  LOP3.LUT R105, R105, 0xffff0000, RZ, 0xc0, !PT ;  /* 0xffff000069697812 */ /* 0x000fe200078ec0ff */
[----:B------:R-:W-:-:S02]  /*3070*/  IMAD.U32 R102, R101, 0x10000, RZ ;  /* 0x0001000065667824 */ /* 0x000fc400078e00ff */
[----:B------:R-:W-:Y:S01]  /*3080*/  FMUL.FTZ R107, R84, R100 ;  /* 0x00000064546b7220 */ /* 0x000fe20000410000 */
[----:B------:R-:W-:Y:S01]  /*3090*/  FMUL.FTZ R84, R85, R106 ;  /* 0x0000006a55547220 */ /* 0x000fe20000410000 */
[----:B------:R-:W-:Y:S01]  /*30a0*/  FFMA.FTZ R108, R15, R100, -R108 ;  /* 0x000000640f6c7223 */ /* 0x000fe2000001086c */
[C---:B------:R-:W-:Y:S02]  /*30b0*/  IMAD.U32 R13, R12.reuse, 0x10000, RZ ;  /* 0x000100000c0d7824 */ /* 0x040fe400078e00ff */
[-C--:B------:R-:W-:Y:S01]  /*30c0*/  FMUL.FTZ R100, R85, R102.reuse ;  /* 0x0000006655647220 */ /* 0x080fe20000410000 */
[----:B------:R-:W-:Y:S01]  /*30d0*/  LOP3.LUT R101, R101, 0xffff0000, RZ, 0xc0, !PT ;  /* 0xffff000065657812 */ /* 0x000fe200078ec0ff */
[----:B------:R-:W-:Y:S01]  /*30e0*/  FFMA.FTZ R84, R81, R102, -R84 ;  /* 0x0000006651547223 */ /* 0x000fe20000010854 */
[----:B------:R-:W-:Y:S01]  /*30f0*/  LOP3.LUT R12, R12, 0xffff0000, RZ, 0xc0, !PT ;  /* 0xffff00000c0c7812 */ /* 0x000fe200078ec0ff */
[----:B------:R-:W-:Y:S02]  /*3100*/  IMAD.U32 R99, R99, 0x10000, RZ ;  /* 0x0001000063637824 */ /* 0x000fe400078e00ff */
[----:B------:R-:W-:Y:S01]  /*3110*/  FFMA.FTZ R107, R15, R104, R107 ;  /* 0x000000680f6b7223 */ /* 0x000fe2000001006b */
        /* <DEDUP_REMOVED lines=14> */
.L_x_14001:
[----:B------:R-:W-:Y:S05]  /*3200*/  BSYNC B3 ;  /* 0x0000000000037941 */ /* 0x000fea0003800000 */
.L_x_14000:
[----:B--2---:R1:W-:Y:S02]  /*3210*/  STG.E.128 desc[UR38][R42.64], R12 ;  /* 0x0000000c2a007986 */ /* 0x0043e4000c101d26 */
.L_x_13999:
[----:B------:R-:W-:Y:S05]  /*3220*/  BSYNC B2 ;  /* 0x0000000000027941 */ /* 0x000fea0003800000 */
.L_x_13998:
[----:B------:R-:W-:Y:S05]  /*3230*/  @P2 BRA `(.L_x_13997) ;  /* 0x0000000000d42947 */ /* 0x000fea0003800000 */
[----:B------:R-:W2:Y:S01]  /*3240*/  LDL R80, [R1+0x14] ;  /* 0x0000140001507983 */ /* 0x000ea20000100800 */
[----:B------:R-:W-:Y:S03]  /*3250*/  BSSY B2, `(.L_x_14002) ;  /* 0x0000032000027945 */ /* 0x000fe60003800000 */
[----:B-1----:R1:W3:Y:S01]  /*3260*/  LDS.128 R12, [R82+0xe000] ;  /* 0x00e00000520c7984 */ /* 0x0022e20000000c00 */
[----:B--2---:R-:W-:-:S13]  /*3270*/  ISETP.GE.AND P4, PT, R80, R88, PT ;  /* 0x000000585000720c */ /* 0x004fda0003f86270 */
[----:B-1-3--:R-:W-:Y:S05]  /*3280*/  @P4 BRA `(.L_x_14003) ;  /* 0x0000000000b84947 */ /* 0x00afea0003800000 */
[----:B------:R-:W-:Y:S02]  /*3290*/  SHF.R.U32.HI R80, RZ, 0x10, R55 ;  /* 0x00000010ff507819 */ /* 0x000fe40000011637 */
[----:B------:R-:W-:Y:S02]  /*32a0*/  SHF.R.U32.HI R84, RZ, 0x10, R53 ;  /* 0x00000010ff547819 */ /* 0x000fe40000011635 */
[----:B------:R-:W-:Y:S01]  /*32b0*/  SHF.R.U64 R81, R54, 0x10, R55 ;  /* 0x0000001036517819 */ /* 0x000fe20000001237 */
[----:B------:R-:W-:Y:S01]  /*32c0*/  IMAD.U32 R54, R15, 0x10000, RZ ;  /* 0x000100000f367824 */ /* 0x000fe200078e00ff */
        /* <DEDUP_REMOVED lines=42> */
.L_x_14003:
[----:B------:R-:W-:Y:S05]  /*3570*/  BSYNC B2 ;  /* 0x0000000000027941 */ /* 0x000fea0003800000 */
.L_x_14002:
[----:B------:R2:W-:Y:S02]  /*3580*/  STG.E.128 desc[UR38][R42.64+0x40], R12 ;  /* 0x0000400c2a007986 */ /* 0x0005e4000c101d26 */
.L_x_13997:
[----:B------:R-:W-:Y:S05]  /*3590*/  BSYNC B1 ;  /* 0x0000000000017941 */ /* 0x000fea0003800000 */
.L_x_13996:
        /* <DEDUP_REMOVED lines=53> */
.L_x_14008:
[----:B------:R-:W-:Y:S05]  /*38f0*/  BSYNC B2 ;  /* 0x0000000000027941 */ /* 0x000fea0003800000 */
.L_x_14007:
[----:B--2---:R3:W-:Y:S02]  /*3900*/  STG.E.128 desc[UR38][R40.64], R12 ;  /* 0x0000000c28007986 */ /* 0x0047e4000c101d26 */
.L_x_14006:
[----:B------:R-:W-:Y:S05]  /*3910*/  BSYNC B1 ;  /* 0x0000000000017941 */ /* 0x000fea0003800000 */
.L_x_14005:
[----:B------:R-:W-:Y:S05]  /*3920*/  @P2 BRA `(.L_x_14004) ;  /* 0x0000001c000c2947 */ /* 0x000fea0003800000 */
[----:B-12---:R-:W2:Y:S01]  /*3930*/  LDL R42, [R1+0x14] ;  /* 0x00001400012a7983 */ /* 0x006ea20000100800 */
[----:B------:R-:W-:Y:S03]  /*3940*/  BSSY B1, `(.L_x_14009) ;  /* 0x0000032000017945 */ /* 0x000fe60003800000 */
[----:B---3--:R1:W3:Y:S01]  /*3950*/  LDS.128 R12, [R82+0x11000] ;  /* 0x01100000520c7984 */ /* 0x0082e20000000c00 */
        /* <DEDUP_REMOVED lines=48> */
.L_x_14010:
[----:B------:R-:W-:Y:S05]  /*3c60*/  BSYNC B1 ;  /* 0x0000000000017941 */ /* 0x000fea0003800000 */
.L_x_14009:
[----:B------:R4:W-:Y:S01]  /*3c70*/  STG.E.128 desc[UR38][R40.64+0x40], R12 ;  /* 0x0000400c28007986 */ /* 0x0009e2000c101d26 */
[----:B------:R-:W-:Y:S05]  /*3c80*/  BRA `(.L_x_14004) ;  /* 0x0000001800347947 */ /* 0x000fea0003800000 */
.L_x_13988:
        /* <DEDUP_REMOVED lines=48> */
.L_x_14012:
[----:B------:R-:W-:Y:S05]  /*3f90*/  BSYNC B1 ;  /* 0x0000000000017941 */ /* 0x000fea0003800000 */
.L_x_14011:
[----:B-----5:R-:W-:Y:S01]  /*3fa0*/  IMAD.MOV.U32 R48, RZ, RZ, R42 ;  /* 0x000000ffff307224 */ /* 0x020fe200078e002a */
[----:B------:R-:W-:Y:S01]  /*3fb0*/  UISETP.NE.AND UP0, UPT, UR37, 0x3, UPT ;  /* 0x000000032500788c */ /* 0x000fe2000bf05270 */
        /* <DEDUP_REMOVED lines=34> */
.L_x_14013:
[----:B------:R-:W2:Y:S01]  /*41e0*/  LDL R48, [R1+0x10] ;  /* 0x0000100001307983 */ /* 0x000ea20000100800 */
[----:B------:R-:W-:Y:S01]  /*41f0*/  IMAD R79, R22, 0x8, R2 ;  /* 0x00000008164f7824 */ /* 0x000fe200078e0202 */
[----:B------:R-:W0:Y:S01]  /*4200*/  LDC R95, c[0x0][0x2f4] ;  /* 0x0000bd00ff5f7b82 */ /* 0x000e220000000800 */
[----:B------:R-:W-:Y:S01]  /*4210*/  BSSY B1, `(.L_x_14014) ;  /* 0x0000005000017945 */ /* 0x000fe20003800000 */
[----:B0-----:R-:W-:Y:S01]  /*4220*/  IMAD.IADD R97, R95, 0x1, -R64 ;  /* 0x000000015f617824 */ /* 0x001fe200078e0a40 */
[----:B--2---:R-:W-:-:S04]  /*4230*/  SHF.L.U32 R91, R48, 0x1f, RZ ;  /* 0x0000001f305b7819 */ /* 0x004fc800000006ff */
[----:B------:R-:W0:Y:S02]  /*4240*/  SYNCS.PHASECHK.TRANS64.TRYWAIT P5, [R79+URZ+0x16890], R91 ;  /* 0x0168905b4f0075a7 */ /* 0x000e2400080a017f */
[----:B0-----:R-:W-:Y:S05]  /*4250*/  @!P5 BRA `(.L_x_14015) ;  /* 0x000001b8004cd947 */ /* 0x001fea0003800000 */
.L_x_14321:
[----:B------:R-:W-:Y:S05]  /*4260*/  BSYNC B1 ;  /* 0x0000000000017941 */ /* 0x000fea0003800000 */
.L_x_14014:
        /* <DEDUP_REMOVED lines=15> */
[----:B------:R-:W-:Y:S02]  /*4360*/  LEA.HI R49, R49, R48, RZ, 0x4 ;  /* 0x0000003031317211 */ /* 0x000fe400078f20ff */
[----:B------:R-:W-:Y:S02]  /*4370*/  SHF.R.S32.HI R50, RZ, 0x1f, R51 ;  /* 0x0000001fff327819 */ /* 0x000fe40000011433 */
[----:B------:R-:W-:Y:S02]  /*4380*/  LEA.HI.SX32 R49, R49, R6, 0x1c ;  /* 0x0000000631317211 */ /* 0x000fe400078fe2ff */
[----:B------:R-:W-:-:S03]  /*4390*/  LEA.HI R50, R50, R51, RZ, 0x5 ;  /* 0x0000003332327211 */ /* 0x000fc600078f28ff */
[----:B------:R-:W-:Y:S01]  /*43a0*/  IMAD.SHL.U32 R98, R49, 0x8, RZ ;  /* 0x0000000831627824 */ /* 0x000fe200078e00ff */
[----:B------:R-:W-:-:S04]  /*43b0*/  SHF.R.S32.HI R50, RZ, 0x5, R50 ;  /* 0x00000005ff327819 */ /* 0x000fc80000011432 */
[----:B------:R-:W-:-:S04]  /*43c0*/  LOP3.LUT R49, R71, 0x38, R98, 0xf8, !PT ;  /* 0x0000003847317812 */ /* 0x000fc800078ef862 */
[----:B------:R-:W-:-:S05]  /*43d0*/  LOP3.LUT R49, R49, R68, RZ, 0x3c, !PT ;  /* 0x0000004431317212 */ /* 0x000fca00078e3cff */
[----:B------:R-:W-:Y:S02]  /*43e0*/  IMAD R51, R50, 0x200, R49 ;  /* 0x0000020032337824 */ /* 0x000fe400078e0231 */
        /* <DEDUP_REMOVED lines=8> */
[----:B--2---:R-:W-:Y:S01]  /*4470*/  IMAD.U32 R114, R53, 0x10000, RZ ;  /* 0x0001000035727824 */ /* 0x004fe200078e00ff */
[----:B------:R-:W-:Y:S01]  /*4480*/  SHF.R.U32.HI R100, RZ, 0x10, R13 ;  /* 0x00000010ff647819 */ /* 0x000fe2000001160d */
[----:B------:R-:W-:Y:S01]  /*4490*/  IMAD.U32 R115, R55, 0x10000, RZ ;  /* 0x0001000037737824 */ /* 0x000fe200078e00ff */
[----:B------:R-:W-:Y:S01]  /*44a0*/  SHF.R.U64 R13, R14, 0x10, R15 ;  /* 0x000000100e0d7819 */ /* 0x000fe2000000120f */
[----:B-1----:R-:W-:Y:S01]  /*44b0*/  IMAD.U32 R111, R51, 0x10000, RZ ;  /* 0x00010000336f7824 */ /* 0x002fe200078e00ff */
[----:B------:R-:W-:Y:S01]  /*44c0*/  SHF.R.U32.HI R113, RZ, 0x10, R37 ;  /* 0x00000010ff717819 */ /* 0x000fe20000011625 */
[----:B------:R-:W-:Y:S01]  /*44d0*/  IMAD.U32 R110, R50, 0x10000, RZ ;  /* 0x00010000326e7824 */ /* 0x000fe200078e00ff */
[----:B------:R-:W-:Y:S02]  /*44e0*/  PRMT R13, R119, 0x5410, R13 ;  /* 0x00005410770d7816 */ /* 0x000fe4000000000d */
[----:B------:R-:W-:-:S02]  /*44f0*/  PRMT R119, R120, 0x5410, R113 ;  /* 0x0000541078777816 */ /* 0x000fc40000000071 */
[----:B------:R-:W-:Y:S02]  /*4500*/  PRMT R116, R116, 0x5410, R100 ;  /* 0x0000541074747816 */ /* 0x000fe40000000064 */
[----:B------:R-:W-:Y:S01]  /*4510*/  SHF.R.U32.HI R15, RZ, 0x10, R15 ;  /* 0x00000010ff0f7819 */ /* 0x000fe2000001160f */
[----:B------:R-:W-:Y:S01]  /*4520*/  IMAD.U32 R113, R119, 0x10000, RZ ;  /* 0x0001000077717824 */ /* 0x000fe200078e00ff */
[----:B------:R-:W-:Y:S01]  /*4530*/  SHF.R.U32.HI R101, RZ, 0x10, R39 ;  /* 0x00000010ff657819 */ /* 0x000fe20000011627 */
[----:B------:R-:W-:Y:S01]  /*4540*/  IMAD.U32 R100, R116, 0x10000, RZ ;  /* 0x0001000074647824 */ /* 0x000fe200078e00ff */
[----:B------:R-:W-:Y:S01]  /*4550*/  SHF.R.U64 R14, R36, 0x10, R37 ;  /* 0x00000010240e7819 */ /* 0x000fe20000001225 */
        /* <DEDUP_REMOVED lines=8> */
[----:B------:R-:W-:Y:S01]  /*45e0*/  FFMA.FTZ R37, R37, R113, R122 ;  /* 0x0000007125257223 */ /* 0x000fe2000001007a */
[----:B------:R-:W-:Y:S01]  /*45f0*/  SHF.R.U64 R36, R38, 0x10, R39 ;  /* 0x0000001026247819 */ /* 0x000fe20000001227 */
[----:B------:R-:W-:Y:S01]  /*4600*/  IMAD.U32 R122, R15, 0x10000, RZ ;  /* 0x000100000f7a7824 */ /* 0x000fe200078e00ff */
[----:B------:R-:W-:Y:S01]  /*4610*/  LOP3.LUT R114, R116, 0xffff0000, RZ, 0xc0, !PT ;  /* 0xffff000074727812 */ /* 0x000fe200078ec0ff */
[----:B------:R-:W-:Y:S01]  /*4620*/  IMAD.U32 R116, R117, 0x10000, RZ ;  /* 0x0001000075747824 */ /* 0x000fe200078e00ff */
[----:B------:R-:W-:Y:S01]  /*4630*/  LOP3.LUT R39, R49, 0xffff0000, RZ, 0xc0, !PT ;  /* 0xffff000031277812 */ /* 0x000fe200078ec0ff */
[----:B------:R-:W-:Y:S01]  /*4640*/  FMUL.FTZ R120, R53, R118 ;  /* 0x0000007635787220 */ /* 0x000fe20000410000 */
[----:B------:R-:W-:Y:S01]  /*4650*/  LOP3.LUT R55, R55, 0xffff0000, RZ, 0xc0, !PT ;  /* 0xffff000037377812 */ /* 0x000fe200078ec0ff */
[----:B------:R-:W-:Y:S01]  /*4660*/  FMUL.FTZ R124, R53, R114 ;  /* 0x00000072357c7220 */ /* 0x000fe20000410000 */
[----:B------:R-:W-:Y:S01]  /*4670*/  FMUL.FTZ R126, R115, R116 ;  /* 0x00000074737e7220 */ /* 0x000fe20000410000 */
[----:B------:R-:W-:Y:S01]  /*4680*/  FFMA.FTZ R53, R39, R114, -R120 ;  /* 0x0000007227357223 */ /* 0x000fe20000010878 */
[----:B------:R-:W-:Y:S01]  /*4690*/  PRMT R14, R103, 0x5432, R14 ;  /* 0x00005432670e7816 */ /* 0x000fe2000000000e */
[----:B------:R-:W-:Y:S01]  /*46a0*/  FMUL.FTZ R115, R115, R122 ;  /* 0x0000007a73737220 */ /* 0x000fe20000410000 */
[----:B------:R-:W-:Y:S01]  /*46b0*/  LOP3.LUT R120, R117, 0xffff0000, RZ, 0xc0, !PT ;  /* 0xffff000075787812 */ /* 0x000fe200078ec0ff */
[----:B------:R-:W-:Y:S01]  /*46c0*/  FFMA.FTZ R114, R39, R118, R124 ;  /* 0x0000007627727223 */ /* 0x000fe2000001007c */
[----:B------:R-:W-:Y:S01]  /*46d0*/  PRMT R12, R104, 0x5432, R12 ;  /* 0x00005432680c7816 */ /* 0x000fe2000000000c */
[----:B------:R-:W-:Y:S01]  /*46e0*/  FFMA.FTZ R39, R111, R122, -R126 ;  /* 0x0000007a6f277223 */ /* 0x000fe2000001087e */
[----:B------:R-:W-:Y:S01]  /*46f0*/  LOP3.LUT R51, R51, 0xffff0000, RZ, 0xc0, !PT ;  /* 0xffff000033337812 */ /* 0x000fe200078ec0ff */
[----:B------:R-:W-:Y:S01]  /*4700*/  FFMA.FTZ R111, R111, R116, R115 ;  /* 0x000000746f6f7223 */ /* 0x000fe20000010073 */
[----:B------:R-:W-:Y:S01]  /*4710*/  LOP3.LUT R118, R15, 0xffff0000, RZ, 0xc0, !PT ;  /* 0xffff00000f767812 */ /* 0x000fe200078ec0ff */
[----:B------:R-:W-:-:S02]  /*4720*/  IMAD.U32 R49, R52, 0x10000, RZ ;  /* 0x0001000034317824 */ /* 0x000fc400078e00ff */
[C---:B------:R-:W-:Y:S01]  /*4730*/  FMUL.FTZ R116, R55.reuse, R120 ;  /* 0x0000007837747220 */ /* 0x040fe20000410000 */
[----:B------:R-:W-:Y:S01]  /*4740*/  IMAD.U32 R101, R14, 0x10000, RZ ;  /* 0x000100000e657824 */ /* 0x000fe200078e00ff */
[----:B------:R-:W-:Y:S01]  /*4750*/  LOP3.LUT R52, R52, 0xffff0000, RZ, 0xc0, !PT ;  /* 0xffff000034347812 */ /* 0x000fe200078ec0ff */
[----:B------:R-:W-:Y:S01]  /*4760*/  IMAD.U32 R15, R12, 0x10000, RZ ;  /* 0x000100000c0f7824 */ /* 0x000fe200078e00ff */
[----:B------:R-:W-:Y:S01]  /*4770*/  LOP3.LUT R113, R14, 0xffff0000, RZ, 0xc0, !PT ;  /* 0xffff00000e717812 */ /* 0x000fe200078ec0ff */
[----:B------:R-:W-:Y:S02]  /*4780*/  IMAD.U32 R38, R48, 0x10000, RZ ;  /* 0x0001000030267824 */ /* 0x000fe400078e00ff */
[-C--:B------:R-:W-:Y:S01]  /*4790*/  FMUL.FTZ R122, R55, R118.reuse ;  /* 0x00000076377a7220 */ /* 0x080fe20000410000 */
[----:B------:R-:W-:Y:S01]  /*47a0*/  FFMA.FTZ R116, R51, R118, -R116 ;  /* 0x0000007633747223 */ /* 0x000fe20000010874 */
[C---:B------:R-:W-:Y:S01]  /*47b0*/  FMUL.FTZ R115, R49.reuse, R101 ;  /* 0x0000006531737220 */ /* 0x040fe20000410000 */
[----:B------:R-:W-:Y:S01]  /*47c0*/  LOP3.LUT R55, R12, 0xffff0000, RZ, 0xc0, !PT ;  /* 0xffff00000c377812 */ /* 0x000fe200078ec0ff */
[----:B------:R-:W-:Y:S01]  /*47d0*/  FMUL.FTZ R118, R49, R15 ;  /* 0x0000000f31767220 */ /* 0x000fe20000410000 */
[----:B------:R-:W-:Y:S01]  /*47e0*/  LOP3.LUT R48, R48, 0xffff0000, RZ, 0xc0, !PT ;  /* 0xffff000030307812 */ /* 0x000fe200078ec0ff */
[----:B------:R-:W-:Y:S01]  /*47f0*/  FMUL.FTZ R49, R52, R113 ;  /* 0x0000007134317220 */ /* 0x000fe20000410000 */
[----:B------:R-:W-:Y:S01]  /*4800*/  PRMT R36, R102, 0x5432, R36 ;  /* 0x0000543266247816 */ /* 0x000fe20000000024 */
[----:B------:R-:W-:Y:S01]  /*4810*/  FFMA.FTZ R14, R38, R15, -R115 ;  /* 0x0000000f260e7223 */ /* 0x000fe20000010873 */
[----:B------:R-:W-:Y:S01]  /*4820*/  LOP3.LUT R112, R50, 0xffff0000, RZ, 0xc0, !PT ;  /* 0xffff000032707812 */ /* 0x000fe200078ec0ff */
[----:B------:R-:W-:Y:S01]  /*4830*/  FFMA.FTZ R38, R38, R101, R118 ;  /* 0x0000006526267223 */ /* 0x000fe20000010076 */
[----:B------:R-:W-:-:S02]  /*4840*/  IMAD.U32 R50, R54, 0x10000, RZ ;  /* 0x0001000036327824 */ /* 0x000fc400078e00ff */
        /* <DEDUP_REMOVED lines=9> */
[----:B------:R-:W-:Y:S01]  /*48e0*/  FMUL.FTZ R113, R50, R49 ;  /* 0x0000003132717220 */ /* 0x000fe20000410000 */
        /* <DEDUP_REMOVED lines=17> */
[----:B------:R-:W-:-:S07]  /*4a00*/  IMAD.MOV.U32 R51, RZ, RZ, R39 ;  /* 0x000000ffff337224 */ /* 0x000fce00078e0027 */
.L_x_14019:
[----:B------:R-:W-:Y:S05]  /*4a10*/  BSYNC B2 ;  /* 0x0000000000027941 */ /* 0x000fea0003800000 */
.L_x_14018:
[----:B------:R-:W-:Y:S02]  /*4a20*/  ISETP.GE.AND P5, PT, R98, R95, PT ;  /* 0x0000005f6200720c */ /* 0x000fe40003fa6270 */
[----:B------:R-:W-:-:S11]  /*4a30*/  P2R R13, PR, RZ, 0x1 ;  /* 0x00000001ff0d7803 */ /* 0x000fd60000000000 */
[--C-:B------:R-:W-:Y:S02]  /*4a40*/  @!P5 SHF.R.S32.HI R12, RZ, 0x1f, R98.reuse ;  /* 0x0000001fff0cd819 */ /* 0x100fe40000011462 */
[----:B------:R-:W-:-:S04]  /*4a50*/  @!P5 IADD3 R88, P0, P6, R8, R88, R98 ;  /* 0x000000580858d210 */ /* 0x000fc80007e1e062 */
[----:B------:R-:W-:Y:S02]  /*4a60*/  @!P5 IADD3.X R99, R78, R99, R12, P0, P6 ;  /* 0x000000634e63d210 */ /* 0x000fe400007ec40c */
[CC--:B------:R-:W-:Y:S02]  /*4a70*/  LEA R12, P6, R94.reuse, R80.reuse, 0x1 ;  /* 0x000000505e0c7211 */ /* 0x0c0fe400078c08ff */
[----:B------:R-:W-:Y:S02]  /*4a80*/  ISETP.NE.AND P0, PT, R13, RZ, PT ;  /* 0x000000ff0d00720c */ /* 0x000fe40003f05270 */
[----:B------:R-:W-:Y:S02]  /*4a90*/  LEA.HI.X R13, R94, R81, R96, 0x1, P6 ;  /* 0x000000515e0d7211 */ /* 0x000fe400030f0c60 */
[----:B------:R-:W-:-:S03]  /*4aa0*/  @!P5 LEA R14, P6, R88, R80, 0x1 ;  /* 0x00000050580ed211 */ /* 0x000fc600078c08ff */
[----:B-1----:R1:W-:Y:S01]  /*4ab0*/  STG.E.128 desc[UR38][R12.64], R48 ;  /* 0x000000300c007986 */ /* 0x0023e2000c101d26 */
[----:B------:R-:W-:-:S05]  /*4ac0*/  @!P5 LEA.HI.X R15, R88, R81, R99, 0x1, P6 ;  /* 0x00000051580fd211 */ /* 0x000fca00030f0c63 */
[----:B--2---:R1:W-:Y:S04]  /*4ad0*/  @!P5 STG.E.128 desc[UR38][R14.64], R52 ;  /* 0x000000340e00d986 */ /* 0x0043e8000c101d26 */
.L_x_14017:
[----:B------:R-:W-:Y:S05]  /*4ae0*/  BSYNC B1 ;  /* 0x0000000000017941 */ /* 0x000fea0003800000 */
.L_x_14016:
        /* <DEDUP_REMOVED lines=9> */
[C---:B------:R-:W-:Y:S01]  /*4b80*/  VIADD R15, R17.reuse, 0x60 ;  /* 0x00000060110f7836 */ /* 0x040fe20000000000 */
[----:B------:R-:W-:Y:S01]  /*4b90*/  SEL R97, R64, R97, !P0 ;  /* 0x0000006140617207 */ /* 0x000fe20004000000 */
[----:B------:R-:W-:Y:S01]  /*4ba0*/  VIADD R36, R17, 0x60 ;  /* 0x0000006011247836 */ /* 0x000fe20000000000 */
[----:B------:R-:W-:Y:S01]  /*4bb0*/  IADD3.X R13, R78, R51, R5, P5, P6 ;  /* 0x000000334e0d7210 */ /* 0x000fe20002fec405 */
[----:B------:R-:W-:Y:S01]  /*4bc0*/  IMAD.SHL.U32 R15, R15, 0x40, RZ ;  /* 0x000000400f0f7824 */ /* 0x000fe200078e00ff */
[----:B------:R-:W-:Y:S01]  /*4bd0*/  LEA R48, P5, R12, R80, 0x1 ;  /* 0x000000500c307211 */ /* 0x000fe200078a08ff */
[----:B------:R-:W-:Y:S01]  /*4be0*/  IMAD.SHL.U32 R36, R36, 0x40, RZ ;  /* 0x0000004024247824 */ /* 0x000fe200078e00ff */
[----:B------:R-:W-:Y:S02]  /*4bf0*/  BSSY B1, `(.L_x_14020) ;  /* 0x0000070000017945 */ /* 0x000fe40003800000 */
[----:B------:R-:W-:Y:S01]  /*4c00*/  LEA.HI.X R49, R12, R81, R13, 0x1, P5 ;  /* 0x000000510c317211 */ /* 0x000fe200028f0c0d */
[----:B------:R-:W-:Y:S01]  /*4c10*/  IMAD R13, R22, 0x2000, R3 ;  /* 0x00002000160d7824 */ /* 0x000fe200078e0203 */
[----:B------:R-:W-:-:S02]  /*4c20*/  SHF.R.S32.HI R12, RZ, 0x1f, R97 ;  /* 0x0000001fff0c7819 */ /* 0x000fc40000011461 */
[----:B------:R-:W-:Y:S01]  /*4c30*/  LOP3.LUT R15, R15, 0x1c0, RZ, 0xc0, !PT ;  /* 0x000001c00f0f7812 */ /* 0x000fe200078ec0ff */
[----:B------:R-:W-:Y:S01]  /*4c40*/  IMAD R13, R13, 0x2, R2 ;  /* 0x000000020d0d7824 */ /* 0x000fe200078e0202 */
[----:B------:R-:W-:Y:S02]  /*4c50*/  LEA.HI R97, R12, R97, RZ, 0x4 ;  /* 0x000000610c617211 */ /* 0x000fe400078f20ff */
[----:B------:R-:W-:Y:S02]  /*4c60*/  LOP3.LUT R36, R36, 0x1c0, RZ, 0xc0, !PT ;  /* 0x000001c024247812 */ /* 0x000fe400078ec0ff */
[----:B------:R-:W-:Y:S02]  /*4c70*/  LEA.HI.SX32 R53, R97, R6, 0x1c ;  /* 0x0000000661357211 */ /* 0x000fe400078fe2ff */
        /* <DEDUP_REMOVED lines=13> */
[--C-:B------:R-:W-:Y:S01]  /*4d50*/  SHF.R.U64 R55, R42, 0x10, R43.reuse ;  /* 0x000000102a377819 */ /* 0x100fe2000000122b */
[----:B-1----:R-:W-:Y:S01]  /*4d60*/  IMAD.U32 R42, R13, 0x10000, RZ ;  /* 0x000100000d2a7824 */ /* 0x002fe200078e00ff */
[----:B------:R-:W-:Y:S02]  /*4d70*/  PRMT R109, R109, 0x5410, R54 ;  /* 0x000054106d6d7816 */ /* 0x000fe40000000036 */
[----:B------:R-:W-:Y:S02]  /*4d80*/  PRMT R105, R105, 0x5410, R88 ;  /* 0x0000541069697816 */ /* 0x000fe40000000058 */
[----:B------:R-:W-:-:S02]  /*4d90*/  SHF.R.U32.HI R86, RZ, 0x10, R43 ;  /* 0x00000010ff567819 */ /* 0x000fc4000001162b */
[----:B------:R-:W-:Y:S01]  /*4da0*/  SHF.R.U64 R89, R44, 0x10, R45 ;  /* 0x000000102c597819 */ /* 0x000fe2000000122d */
[----:B------:R-:W-:Y:S01]  /*4db0*/  IMAD.U32 R44, R37, 0x10000, RZ ;  /* 0x00010000252c7824 */ /* 0x000fe200078e00ff */
[----:B------:R-:W-:Y:S01]  /*4dc0*/  SHF.R.U64 R87, R46, 0x10, R47 ;  /* 0x000000102e577819 */ /* 0x000fe2000000122f */
[----:B------:R-:W-:Y:S01]  /*4dd0*/  IMAD.U32 R46, R15, 0x10000, RZ ;  /* 0x000100000f2e7824 */ /* 0x000fe200078e00ff */
[----:B------:R-:W-:Y:S01]  /*4de0*/  PRMT R102, R102, 0x5410, R55 ;  /* 0x0000541066667816 */ /* 0x000fe20000000037 */
[----:B------:R-:W-:Y:S01]  /*4df0*/  IMAD.U32 R55, R109, 0x10000, RZ ;  /* 0x000100006d377824 */ /* 0x000fe200078e00ff */
[----:B------:R-:W-:Y:S01]  /*4e00*/  LOP3.LUT R43, R39, 0xffff0000, RZ, 0xc0, !PT ;  /* 0xffff0000272b7812 */ /* 0x000fe200078ec0ff */
[----:B------:R-:W-:Y:S01]  /*4e10*/  IMAD.U32 R39, R105, 0x10000, RZ ;  /* 0x0001000069277824 */ /* 0x000fe200078e00ff */
[----:B------:R-:W-:Y:S02]  /*4e20*/  SHF.R.U32.HI R52, RZ, 0x10, R47 ;  /* 0x00000010ff347819 */ /* 0x000fe4000001162f */
        /* <DEDUP_REMOVED lines=14> */
[----:B------:R-:W-:Y:S01]  /*4f10*/  SHF.R.U64 R97, R40, 0x10, R41 ;  /* 0x0000001028617819 */ /* 0x000fe20000001229 */
[----:B------:R-:W-:Y:S01]  /*4f20*/  FMUL.FTZ R54, R47, R52 ;  /* 0x000000342f367220 */ /* 0x000fe20000410000 */
[----:B------:R-:W-:Y:S01]  /*4f30*/  LOP3.LUT R45, R13, 0xffff0000, RZ, 0xc0, !PT ;  /* 0xffff00000d2d7812 */ /* 0x000fe200078ec0ff */
[-C--:B------:R-:W-:Y:S01]  /*4f40*/  FMUL.FTZ R86, R47, R44.reuse ;  /* 0x0000002c2f567220 */ /* 0x080fe20000410000 */
[-C--:B------:R-:W-:Y:S01]  /*4f50*/  FMUL.FTZ R47, R50, R87.reuse ;  /* 0x00000057322f7220 */ /* 0x080fe20000410000 */
[----:B------:R-:W-:Y:S01]  /*4f60*/  PRMT R104, R104, 0x5410, R97 ;  /* 0x0000541068687816 */ /* 0x000fe20000000061 */
[C---:B------:R-:W-:Y:S01]  /*4f70*/  FFMA.FTZ R88, R46.reuse, R87, R88 ;  /* 0x000000572e587223 */ /* 0x040fe20000010058 */
[----:B------:R-:W-:Y:S01]  /*4f80*/  FFMA.FTZ R44, R45, R44, -R54 ;  /* 0x0000002c2d2c7223 */ /* 0x000fe20000010836 */
[----:B------:R-:W-:Y:S01]  /*4f90*/  LOP3.LUT R54, R107, 0xffff0000, RZ, 0xc0, !PT ;  /* 0xffff00006b367812 */ /* 0x000fe200078ec0ff */
[----:B------:R-:W-:Y:S01]  /*4fa0*/  FFMA.FTZ R89, R45, R52, R86 ;  /* 0x000000342d597223 */ /* 0x000fe20000010056 */
[----:B------:R-:W-:Y:S01]  /*4fb0*/  LOP3.LUT R50, R103, 0xffff0000, RZ, 0xc0, !PT ;  /* 0xffff000067327812 */ /* 0x000fe200078ec0ff */
[----:B------:R-:W-:Y:S01]  /*4fc0*/  FFMA.FTZ R52, R46, R55, -R47 ;  /* 0x000000372e347223 */ /* 0x000fe2000001082f */
[----:B------:R-:W-:Y:S01]  /*4fd0*/  IMAD.U32 R37, R36, 0x10000, RZ ;  /* 0x0001000024257824 */ /* 0x000fe200078e00ff */
[----:B------:R-:W-:Y:S01]  /*4fe0*/  LOP3.LUT R41, R15, 0xffff0000, RZ, 0xc0, !PT ;  /* 0xffff00000f297812 */ /* 0x000fe200078ec0ff */
[----:B------:R-:W-:-:S02]  /*4ff0*/  IMAD.U32 R46, R108, 0x10000, RZ ;  /* 0x000100006c2e7824 */ /* 0x000fc400078e00ff */
[C---:B------:R-:W-:Y:S01]  /*5000*/  FMUL.FTZ R86, R43.reuse, R54 ;  /* 0x000000362b567220 */ /* 0x040fe20000410000 */
[----:B------:R-:W-:Y:S02]  /*5010*/  IMAD.U32 R45, R104, 0x10000, RZ ;  /* 0x00010000682d7824 */ /* 0x000fe400078e00ff */
[----:B------:R-:W-:Y:S01]  /*5020*/  FMUL.FTZ R94, R43, R50 ;  /* 0x000000322b5e7220 */ /* 0x000fe20000410000 */
        /* <DEDUP_REMOVED lines=9> */
[----:B------:R-:W-:Y:S01]  /*50c0*/  FFMA.FTZ R55, R40, R45, -R55 ;  /* 0x0000002d28377223 */ /* 0x000fe20000010837 */
[C---:B------:R-:W-:Y:S01]  /*50d0*/  IMAD.U32 R13, R14.reuse, 0x10000, RZ ;  /* 0x000100000e0d7824 */ /* 0x040fe200078e00ff */
[----:B------:R-:W-:Y:S01]  /*50e0*/  LOP3.LUT R15, R14, 0xffff0000, RZ, 0xc0, !PT ;  /* 0xffff00000e0f7812 */ /* 0x000fe200078ec0ff */
[----:B------:R-:W-:Y:S01]  /*50f0*/  FMUL.FTZ R41, R36, R47 ;  /* 0x0000002f24297220 */ /* 0x000fe20000410000 */
        /* <DEDUP_REMOVED lines=31> */
.L_x_14021:
[----:B------:R-:W-:Y:S05]  /*52f0*/  BSYNC B1 ;  /* 0x0000000000017941 */ /* 0x000fea0003800000 */
.L_x_14020:
        /* <DEDUP_REMOVED lines=10> */
.L_x_13987:
[----:B------:R-:W-:-:S06]  /*53a0*/  UISETP.NE.AND UP0, UPT, UR37, 0x3, UPT ;  /* 0x000000032500788c */ /* 0x000fcc000bf05270 */
[----:B------:R-:W-:-:S13]  /*53b0*/  PLOP3.LUT P3, PT, PT, PT, UP0, 0x80, 0x0 ;  /* 0x000000000000781c */ /* 0x000fda0003f6f008 */
[----:B------:R-:W-:Y:S05]  /*53c0*/  @!P3 BRA `(.L_x_14022) ;  /* 0x000000000004b947 */ /* 0x000fea0003800000 */
[----:B------:R-:W-:Y:S01]  /*53d0*/  BPT.TRAP 0x1 ;  /* 0x000000040000795c */ /* 0x000fe20000300000 */
.L_x_14022:
[----:B------:R-:W2:Y:S01]  /*53e0*/  LDL R12, [R1+0x10] ;  /* 0x00001000010c7983 */ /* 0x000ea20000100800 */
[----:B------:R-:W-:Y:S01]  /*53f0*/  IMAD R79, R22, 0x8, R2 ;  /* 0x00000008164f7824 */ /* 0x000fe200078e0202 */
[----:B------:R-:W-:Y:S01]  /*5400*/  BSSY B1, `(.L_x_14023) ;  /* 0x0000006000017945 */ /* 0x000fe20003800000 */
[----:B------:R-:W-:-:S05]  /*5410*/  IMAD R90, R26, -0x80, R29 ;  /* 0xffffff801a5a7824 */ /* 0x000fca00078e021d */
[----:B------:R-:W-:Y:S02]  /*5420*/  VIMNMX R90, R90, 0x80, PT ;  /* 0x000000805a5a7848 */ /* 0x000fe40003fe0100 */
[----:B--2---:R-:W-:-:S04]  /*5430*/  SHF.L.U32 R91, R12, 0x1f, RZ ;  /* 0x0000001f0c5b7819 */ /* 0x004fc800000006ff */
[----:B------:R-:W1:Y:S02]  /*5440*/  SYNCS.PHASECHK.TRANS64.TRYWAIT P4, [R79+URZ+0x16890], R91 ;  /* 0x0168905b4f0075a7 */ /* 0x000e64000808017f */
[----:B-1----:R-:W-:Y:S05]  /*5450*/  @!P4 BRA `(.L_x_14024) ;  /* 0x000001a400e0c947 */ /* 0x002fea0003800000 */
.L_x_14322:
[----:B------:R-:W-:Y:S05]  /*5460*/  BSYNC B1 ;  /* 0x0000000000017941 */ /* 0x000fea0003800000 */
.L_x_14023:
[----:B------:R-:W-:Y:S01]  /*5470*/  ISETP.GE.AND P4, PT, R17, R90, PT ;  /* 0x0000005a1100720c */ /* 0x000fe20003f86270 */
[----:B------:R-:W-:-:S12]  /*5480*/  BSSY B1, `(.L_x_14025) ;  /* 0x0000006000017945 */ /* 0x000fd80003800000 */
[----:B------:R-:W-:Y:S05]  /*5490*/  @P4 BRA `(.L_x_14026) ;  /* 0x0000000000104947 */ /* 0x000fea0003800000 */
[----:B------:R-:W2:Y:S04]  /*54a0*/  @!P1 LDS.128 R12, [R83+0xe000] ;  /* 0x00e00000530c9984 */ /* 0x000ea80000000c00 */
[----:B0-----:R-:W0:Y:S04]  /*54b0*/  @!P2 LDS.128 R36, [R82+0xe000] ;  /* 0x00e000005224a984 */ /* 0x001e280000000c00 */
[----:B--2---:R2:W-:Y:S04]  /*54c0*/  @!P1 STG.E.128 desc[UR38][R42.64], R12 ;  /* 0x0000000c2a009986 */ /* 0x0045e8000c101d26 */
[----:B0-----:R2:W-:Y:S02]  /*54d0*/  @!P2 STG.E.128 desc[UR38][R42.64+0x40], R36 ;  /* 0x000040242a00a986 */ /* 0x0015e4000c101d26 */
.L_x_14026:
[----:B------:R-:W-:Y:S05]  /*54e0*/  BSYNC B1 ;  /* 0x0000000000017941 */ /* 0x000fea0003800000 */
.L_x_14025:
[----:B--2---:R-:W-:-:S05]  /*54f0*/  VIADD R12, R17, 0x60 ;  /* 0x00000060110c7836 */ /* 0x004fca0000000000 */
[----:B------:R-:W-:-:S13]  /*5500*/  ISETP.GE.AND P4, PT, R12, R90, PT ;  /* 0x0000005a0c00720c */ /* 0x000fda0003f86270 */
[----:B------:R-:W-:Y:S05]  /*5510*/  @P4 BRA `(.L_x_14004) ;  /* 0x0000000000104947 */ /* 0x000fea0003800000 */
[----:B------:R-:W2:Y:S04]  /*5520*/  @!P1 LDS.128 R12, [R83+0x11000] ;  /* 0x01100000530c9984 */ /* 0x000ea80000000c00 */
[----:B0-----:R-:W0:Y:S04]  /*5530*/  @!P2 LDS.128 R36, [R82+0x11000] ;  /* 0x011000005224a984 */ /* 0x001e280000000c00 */
[----:B--2---:R2:W-:Y:S04]  /*5540*/  @!P1 STG.E.128 desc[UR38][R40.64], R12 ;  /* 0x0000000c28009986 */ /* 0x0045e8000c101d26 */
[----:B0-----:R2:W-:Y:S02]  /*5550*/  @!P2 STG.E.128 desc[UR38][R40.64+0x40], R36 ;  /* 0x000040242800a986 */ /* 0x0015e4000c101d26 */
.L_x_14004:
[----:B------:R-:W-:Y:S05]  /*5560*/  BSYNC B0 ;  /* 0x0000000000007941 */ /* 0x000fea0003800000 */
.L_x_13986:
        /* <DEDUP_REMOVED lines=17> */
.L_x_14028:
[----:B------:R-:W-:Y:S05]  /*5680*/  BSYNC B0 ;  /* 0x0000000000007941 */ /* 0x000fea0003800000 */
.L_x_14027:
[----:B------:R-:W2:Y:S01]  /*5690*/  SYNCS.PHASECHK.TRANS64.TRYWAIT P3, [R79+URZ+0x168b0], R91 ;  /* 0x0168b05b4f0075a7 */ /* 0x000ea2000806017f */
[----:B------:R-:W-:Y:S01]  /*56a0*/  ULDC UR40, c[0x0][0x2f4] ;  /* 0x0000bd0000287ab9 */ /* 0x000fe20000000800 */
[----:B------:R-:W-:Y:S01]  /*56b0*/  ULDC.64 UR44, c[0x0][0x328] ;  /* 0x0000ca00002c7ab9 */ /* 0x000fe20000000a00 */
[----:B------:R-:W-:Y:S01]  /*56c0*/  ULDC.64 UR42, c[0x0][0x318] ;  /* 0x0000c600002a7ab9 */ /* 0x000fe20000000a00 */
[----:B------:R-:W-:Y:S01]  /*56d0*/  BSSY B0, `(.L_x_14029) ;  /* 0x0000003000007945 */ /* 0x000fe20003800000 */
[----:B------:R-:W-:-:S03]  /*56e0*/  IMAD.WIDE R36, R26, 0x80, R10 ;  /* 0x000000801a247825 */ /* 0x000fc600078e020a */
[----:B--2---:R-:W-:Y:S05]  /*56f0*/  @!P3 BRA `(.L_x_14030) ;  /* 0x000001a4004cb947 */ /* 0x004fea0003800000 */
.L_x_14323:
[----:B------:R-:W-:Y:S05]  /*5700*/  BSYNC B0 ;  /* 0x0000000000007941 */ /* 0x000fea0003800000 */
.L_x_14029:
        /* <DEDUP_REMOVED lines=17> */
.L_x_14032:
[----:B------:R-:W-:Y:S05]  /*5820*/  BSYNC B0 ;  /* 0x0000000000007941 */ /* 0x000fea0003800000 */
.L_x_14031:
[----:B-1-3--:R-:W-:Y:S01]  /*5830*/  VIADD R12, R17, 0x60 ;  /* 0x00000060110c7836 */ /* 0x00afe20000000000 */
[----:B------:R-:W-:Y:S04]  /*5840*/  BSSY B0, `(.L_x_14033) ;  /* 0x0000013000007945 */ /* 0x000fe80003800000 */
[----:B------:R-:W-:-:S13]  /*5850*/  ISETP.GE.AND P3, PT, R12, R90, PT ;  /* 0x0000005a0c00720c */ /* 0x000fda0003f66270 */
[----:B------:R-:W-:Y:S05]  /*5860*/  @P3 BRA `(.L_x_14034) ;  /* 0x0000000000403947 */ /* 0x000fea0003800000 */
[----:B------:R-:W-:Y:S01]  /*5870*/  IADD3 R15, P3, R36, 0x60, RZ ;  /* 0x00000060240f7810 */ /* 0x000fe20007f7e0ff */
        /* <DEDUP_REMOVED lines=15> */
.L_x_14034:
[----:B------:R-:W-:Y:S05]  /*5970*/  BSYNC B0 ;  /* 0x0000000000007941 */ /* 0x000fea0003800000 */
.L_x_14033:
[----:B-1----:R-:W3:Y:S04]  /*5980*/  LDL R12, [R1] ;  /* 0x00000000010c7983 */ /* 0x002ee80000100800 */
[----:B------:R-:W4:Y:S01]  /*5990*/  LDL.LU R13, [R1+0x10] ;  /* 0x00001000010d7983 */ /* 0x000f220000300800 */
        /* <DEDUP_REMOVED lines=15> */
[----:B----4-:R-:W-:-:S05]  /*5a90*/  LOP3.LUT R13, R13, R12, RZ, 0x3c, !PT ;  /* 0x0000000c0d0d7212 */ /* 0x010fca00078e3cff */
[----:B------:R0:W-:Y:S02]  /*5aa0*/  STL [R1+0x10], R13 ;  /* 0x0000100d01007387 */ /* 0x0001e40000100800 */
[----:B------:R-:W-:Y:S05]  /*5ab0*/  @P5 BRA `(.L_x_14035) ;  /* 0xffffffc800805947 */ /* 0x000fea000383ffff */
[----:B0-----:R-:W0:Y:S01]  /*5ac0*/  S2R R13, SR_TID.X ;  /* 0x00000000000d7919 */ /* 0x001e220000002100 */
[----:B------:R-:W-:Y:S02]  /*5ad0*/  PLOP3.LUT P0, PT, PT, PT, PT, 0x8, 0x0 ;  /* 0x000000000000781c */ /* 0x000fe40003f0e170 */
[----:B0-----:R-:W-:-:S04]  /*5ae0*/  SHF.R.U32.HI R13, RZ, 0x7, R13 ;  /* 0x00000007ff0d7819 */ /* 0x001fc8000001160d */
[----:B------:R-:W-:-:S13]  /*5af0*/  ISETP.NE.AND P5, PT, R13, 0x1, PT ;  /* 0x000000010d00780c */ /* 0x000fda0003fa5270 */
[----:B------:R-:W-:Y:S06]  /*5b00*/  @!P5 BAR.ARV 0x9, 0x100 ;  /* 0x024400000000db1d */ /* 0x000fec0000002000 */
.L_x_13981:
        /* <DEDUP_REMOVED lines=15> */
.L_x_14036:
        /* <DEDUP_REMOVED lines=13> */
.L_x_14039:
[----:B------:R-:W-:-:S13]  /*5cd0*/  ISETP.NE.AND P0, PT, R7, 0x1, PT ;  /* 0x000000010700780c */ /* 0x000fda0003f05270 */
[----:B------:R-:W1:Y:S02]  /*5ce0*/  @P0 LDC.64 R4, c[0x0][0x9e8] ;  /* 0x00027a00ff040b82 */ /* 0x000e640000000a00 */
[----:B-1----:R-:W-:-:S05]  /*5cf0*/  @P0 IMAD.HI.U32 R4, R3, R4, RZ ;  /* 0x0000000403040227 */ /* 0x002fca00078e00ff */
[----:B------:R-:W-:-:S07]  /*5d00*/  @P0 SHF.R.U32.HI R3, RZ, R5, R4 ;  /* 0x00000005ff030219 */ /* 0x000fce0000011604 */
.L_x_14040:
[----:B------:R-:W-:Y:S05]  /*5d10*/  BSYNC B0 ;  /* 0x0000000000007941 */ /* 0x000fea0003800000 */
.L_x_14038:
[----:B------:R-:W-:-:S05]  /*5d20*/  IMAD R3, R3, R7, R7 ;  /* 0x0000000703037224 */ /* 0x000fca00078e0207 */
[----:B------:R-:W-:-:S07]  /*5d30*/  VIMNMX R0, R0, R3, PT ;  /* 0x0000000300007248 */ /* 0x000fce0003fe0100 */
.L_x_14037:
        /* <DEDUP_REMOVED lines=24> */
.L_x_14043:
[----:B------:R-:W-:-:S13]  /*5ec0*/  ISETP.NE.AND P0, PT, R7, 0x1, PT ;  /* 0x000000010700780c */ /* 0x000fda0003f05270 */
[----:B------:R-:W1:Y:S02]  /*5ed0*/  @P0 LDC.64 R4, c[0x0][0x9e8] ;  /* 0x00027a00ff040b82 */ /* 0x000e640000000a00 */
[----:B-1----:R-:W-:-:S05]  /*5ee0*/  @P0 IMAD.HI.U32 R4, R0, R4, RZ ;  /* 0x0000000400040227 */ /* 0x002fca00078e00ff */
[----:B------:R-:W-:-:S07]  /*5ef0*/  @P0 SHF.R.U32.HI R0, RZ, R5, R4 ;  /* 0x00000005ff000219 */ /* 0x000fce0000011604 */
.L_x_14044:
[----:B------:R-:W-:Y:S05]  /*5f00*/  BSYNC B0 ;  /* 0x0000000000007941 */ /* 0x000fea0003800000 */
.L_x_14042:
[----:B------:R-:W-:-:S05]  /*5f10*/  IMAD R0, R0, R7, RZ ;  /* 0x0000000700007224 */ /* 0x000fca00078e02ff */
[----:B------:R-:W-:-:S07]  /*5f20*/  VIMNMX R3, R3, R0, !PT ;  /* 0x0000000003037248 */ /* 0x000fce0007fe0100 */
.L_x_14041:
[----:B------:R-:W-:Y:S01]  /*5f30*/  SHF.R.S32.HI R4, RZ, 0x1f, R3 ;  /* 0x0000001fff047819 */ /* 0x000fe20000011403 */
[----:B------:R-:W-:Y:S01]  /*5f40*/  IMAD.MOV.U32 R0, RZ, RZ, RZ ;  /* 0x000000ffff007224 */ /* 0x000fe200078e00ff */
[----:B------:R-:W-:Y:S01]  /*5f50*/  PLOP3.LUT P0, PT, PT, PT, PT, 0x80, 0x0 ;  /* 0x000000000000781c */ /* 0x000fe20003f0f070 */
[----:B------:R-:W-:Y:S01]  /*5f60*/  IMAD.MOV.U32 R31, RZ, RZ, RZ ;  /* 0x000000ffff1f7224 */ /* 0x000fe200078e00ff */
[----:B------:R-:W-:Y:S02]  /*5f70*/  LEA.HI R4, R4, R3, RZ, 0x7 ;  /* 0x0000000304047211 */ /* 0x000fe400078f38ff */
[----:B0-----:R-:W-:Y:S01]  /*5f80*/  CS2R R14, SRZ ;  /* 0x00000000000e7805 */ /* 0x001fe2000001ff00 */
[----:B------:R-:W-:Y:S01]  /*5f90*/  IMAD.MOV.U32 R118, RZ, RZ, RZ ;  /* 0x000000ffff767224 */ /* 0x000fe200078e00ff */
[----:B------:R-:W-:Y:S02]  /*5fa0*/  CS2R R114, SRZ ;  /* 0x0000000000727805 */ /* 0x000fe4000001ff00 */
[----:B------:R-:W-:Y:S01]  /*5fb0*/  SHF.R.S32.HI R4, RZ, 0x7, R4 ;  /* 0x00000007ff047819 */ /* 0x000fe20000011404 */
[----:B------:R-:W-:Y:S01]  /*5fc0*/  IMAD.MOV.U32 R117, RZ, RZ, RZ ;  /* 0x000000ffff757224 */ /* 0x000fe200078e00ff */
[----:B------:R-:W-:-:S02]  /*5fd0*/  CS2R R112, SRZ ;  /* 0x0000000000707805 */ /* 0x000fc4000001ff00 */
[----:B------:R-:W-:Y:S02]  /*5fe0*/  CS2R R110, SRZ ;  /* 0x00000000006e7805 */ /* 0x000fe4000001ff00 */
[----:B------:R-:W-:Y:S02]  /*5ff0*/  VIMNMX R5, RZ, R4, !PT ;  /* 0x00000004ff057248 */ /* 0x000fe40007fe0100 */
[----:B------:R-:W-:Y:S02]  /*6000*/  CS2R R108, SRZ ;  /* 0x00000000006c7805 */ /* 0x000fe4000001ff00 */
[----:B------:R-:W-:Y:S02]  /*6010*/  CS2R R106, SRZ ;  /* 0x00000000006a7805 */ /* 0x000fe4000001ff00 */
[----:B------:R-:W-:Y:S02]  /*6020*/  CS2R R104, SRZ ;  /* 0x0000000000687805 */ /* 0x000fe4000001ff00 */
[----:B------:R-:W-:Y:S01]  /*6030*/  ISETP.GT.AND P1, PT, R92, R5, PT ;  /* 0x000000055c00720c */ /* 0x000fe20003f24270 */
[----:B------:R0:W-:Y:S01]  /*6040*/  STL [R1+0x44], R5 ;  /* 0x0000440501007387 */ /* 0x0001e20000100800 */
[----:B------:R-:W-:-:S02]  /*6050*/  CS2R R102, SRZ ;  /* 0x0000000000667805 */ /* 0x000fc4000001ff00 */
        /* <DEDUP_REMOVED lines=8> */
[----:B0-----:R-:W-:Y:S06]  /*60e0*/  @!P1 BRA `(.L_x_14045) ;  /* 0x0000011000c09947 */ /* 0x001fec0003800000 */
        /* <DEDUP_REMOVED lines=9> */
.L_x_14326:
[----:B------:R-:W1:Y:S01]  /*6180*/  LDL R3, [R1+0x20] ;  /* 0x0000200001037983 */ /* 0x000e620000100800 */
[----:B------:R-:W-:Y:S01]  /*6190*/  BSSY B6, `(.L_x_14047) ;  /* 0x000001b000067945 */ /* 0x000fe20003800000 */
[----:B-1----:R-:W-:-:S05]  /*61a0*/  IMAD.HI R0, R3, 0x55555556, RZ ;  /* 0x5555555603007827 */ /* 0x002fca00078e02ff */
[----:B------:R-:W-:-:S05]  /*61b0*/  LEA.HI R0, R0, R0, RZ, 0x1 ;  /* 0x0000000000007211 */ /* 0x000fca00078f08ff */
[----:B------:R-:W-:Y:S02]  /*61c0*/  IMAD R0, R0, -0x3, R3 ;  /* 0xfffffffd00007824 */ /* 0x000fe400078e0203 */
[----:B------:R-:W-:-:S04]  /*61d0*/  VIADD R3, R2, 0x8400 ;  /* 0x0000840002037836 */ /* 0x000fc80000000000 */
[----:B------:R-:W-:Y:S01]  /*61e0*/  IMAD R0, R0, 0x2000, R3 ;  /* 0x0000200000007824 */ /* 0x000fe200078e0203 */
[----:B------:R-:W-:-:S04]  /*61f0*/  LOP3.LUT P0, RZ, R3, 0x3ff, RZ, 0xc0, !PT ;  /* 0x000003ff03ff7812 */ /* 0x000fc8000780c0ff */
[----:B------:R-:W-:Y:S02]  /*6200*/  SHF.R.U32.HI R0, RZ, 0x4, R0 ;  /* 0x00000004ff007819 */ /* 0x000fe40000011600 */
[----:B------:R-:W-:Y:S02]  /*6210*/  P2R R25, PR, RZ, 0x1 ;  /* 0x00000001ff197803 */ /* 0x000fe40000000000 */
[----:B------:R-:W-:-:S05]  /*6220*/  LOP3.LUT R30, R0, 0x3fff, RZ, 0xc0, !PT ;  /* 0x00003fff001e7812 */ /* 0x000fca00078ec0ff */
        /* <DEDUP_REMOVED lines=17> */
.L_x_14048:
[----:B------:R-:W-:Y:S05]  /*6340*/  BSYNC B6 ;  /* 0x0000000000067941 */ /* 0x000fea0003800000 */
.L_x_14047:
        /* <DEDUP_REMOVED lines=13> */
.L_x_14052:
[----:B--2---:R2:W3:Y:S02]  /*6420*/  SYNCS.PHASECHK.TRANS64.TRYWAIT P0, [R2+URZ+0x16800], R3 ;  /* 0x01680003020075a7 */ /* 0x0044e4000800017f */
[----:B---3--:R-:W-:Y:S05]  /*6430*/  @!P0 NANOSLEEP.SYNCS 0x989680 ;  /* 0x009896800000895d */ /* 0x008fea0003900000 */
[----:B------:R-:W3:Y:S02]  /*6440*/  @!P0 SYNCS.PHASECHK.TRANS64 P0, [R2+URZ+0x16800], R3 ;  /* 0x01680003020085a7 */ /* 0x000ee4000800007f */
[----:B---3--:R-:W-:Y:S05]  /*6450*/  @!P0 BRA `(.L_x_14052) ;  /* 0xfffffffc00f08947 */ /* 0x008fea000383ffff */
.L_x_14051:
[----:B------:R-:W-:Y:S05]  /*6460*/  BSYNC B0 ;  /* 0x0000000000007941 */ /* 0x000fea0003800000 */
.L_x_14050:
[----:B------:R-:W-:Y:S05]  /*6470*/  BRA `(.L_x_14053) ;  /* 0x0000003000347947 */ /* 0x000fea0003800000 */
.L_x_14049:
        /* <DEDUP_REMOVED lines=30> */
.L_x_14055:
[----:B------:R-:W-:Y:S05]  /*6660*/  BSYNC B6 ;  /* 0x0000000000067941 */ /* 0x000fea0003800000 */
.L_x_14054:
[----:B------:R-:W2:Y:S01]  /*6670*/  LDL R20, [R1+0x18] ;  /* 0x0000180001147983 */ /* 0x000ea20000100800 */
[----:B------:R-:W-:Y:S01]  /*6680*/  ULDC.U8 UR4, c[0x0][0x410] ;  /* 0x0001040000047ab9 */ /* 0x000fe20000000000 */
[----:B------:R-:W-:Y:S01]  /*6690*/  BSSY B0, `(.L_x_14056) ;  /* 0x00002e3000007945 */ /* 0x000fe20003800000 */
[----:B------:R-:W-:Y:S01]  /*66a0*/  ISETP.NE.AND P0, PT, RZ, UR4, PT ;  /* 0x00000004ff007c0c */ /* 0x000fe2000bf05270 */
[----:B--2---:R-:W-:-:S12]  /*66b0*/  IMAD.IADD R41, R17, 0x1, R20 ;  /* 0x0000000111297824 */ /* 0x004fd800078e0214 */
[----:B------:R-:W-:Y:S05]  /*66c0*/  @!P0 BRA `(.L_x_14057) ;  /* 0x0000001400e88947 */ /* 0x000fea0003800000 */
[----:B------:R-:W2:Y:S01]  /*66d0*/  LDL R47, [R1+0x14] ;  /* 0x00001400012f7983 */ /* 0x000ea20000100800 */
[----:B------:R-:W1:Y:S01]  /*66e0*/  LDC R32, c[0x0][0x448] ;  /* 0x00011200ff207b82 */ /* 0x000e620000000800 */
[----:B------:R-:W-:Y:S01]  /*66f0*/  ULDC.64 UR4, c[0x0][0x3f8] ;  /* 0x0000fe0000047ab9 */ /* 0x000fe20000000a00 */
[----:B------:R-:W-:Y:S01]  /*6700*/  ULDC.64 UR6, c[0x0][0x408] ;  /* 0x0001020000067ab9 */ /* 0x000fe20000000a00 */
[----:B------:R-:W3:Y:S01]  /*6710*/  S2R R20, SR_TID.X ;  /* 0x0000000000147919 */ /* 0x000ee20000002100 */
[----:B-1----:R-:W-:Y:S01]  /*6720*/  ISETP.NE.AND P0, PT, R32, 0x1, PT ;  /* 0x000000012000780c */ /* 0x002fe20003f05270 */
[----:B---3--:R-:W-:-:S12]  /*6730*/  VIADD R21, R20, 0xffffff80 ;  /* 0xffffff8014157836 */ /* 0x008fd80000000000 */
[----:B------:R-:W1:Y:S01]  /*6740*/  @P0 LDC R0, c[0x0][0x44c] ;  /* 0x00011300ff000b82 */ /* 0x000e620000000800 */
[----:B------:R-:W-:-:S07]  /*6750*/  SHF.R.S32.HI R20, RZ, 0x1f, R21 ;  /* 0x0000001fff147819 */ /* 0x000fce0000011415 */
[----:B------:R-:W3:Y:S01]  /*6760*/  @P0 LDC R5, c[0x0][0x450] ;  /* 0x00011400ff050b82 */ /* 0x000ee20000000800 */
[----:B------:R-:W-:-:S04]  /*6770*/  LEA.HI R20, R20, R21, RZ, 0x2 ;  /* 0x0000001514147211 */ /* 0x000fc800078f10ff */
[----:B------:R-:W-:-:S05]  /*6780*/  LOP3.LUT R20, R20, 0xfffffffc, RZ, 0xc0, !PT ;  /* 0xfffffffc14147812 */ /* 0x000fca00078ec0ff */
[----:B------:R-:W-:-:S04]  /*6790*/  IMAD.IADD R20, R21, 0x1, -R20 ;  /* 0x0000000115147824 */ /* 0x000fc800078e0a14 */
[----:B------:R-:W-:-:S04]  /*67a0*/  IMAD R3, R20, 0x60, R41 ;  /* 0x0000006014037824 */ /* 0x000fc800078e0229 */
[----:B-1----:R-:W-:-:S05]  /*67b0*/  @P0 IMAD.HI.U32 R0, R3, R0, RZ ;  /* 0x0000000003000227 */ /* 0x002fca00078e00ff */
[----:B---3--:R-:W-:-:S04]  /*67c0*/  @P0 SHF.R.U32.HI R3, RZ, R5, R0 ;  /* 0x00000005ff030219 */ /* 0x008fc80000011600 */
[----:B------:R-:W-:Y:S01]  /*67d0*/  SHF.R.S32.HI R0, RZ, 0x1f, R3 ;  /* 0x0000001fff007819 */ /* 0x000fe20000011403 */
[----:B------:R-:W-:Y:S02]  /*67e0*/  IMAD.MOV.U32 R6, RZ, RZ, R26 ;  /* 0x000000ffff067224 */ /* 0x000fe400078e001a */
[----:B------:R-:W-:Y:S02]  /*67f0*/  IMAD.MOV.U32 R7, RZ, RZ, R29 ;  /* 0x000000ffff077224 */ /* 0x000fe400078e001d */
[C---:B------:R-:W-:Y:S02]  /*6800*/  IMAD R4, R0.reuse, UR4, RZ ;  /* 0x0000000400047c24 */ /* 0x040fe4000f8e02ff */
[----:B------:R-:W-:Y:S02]  /*6810*/  IMAD.MOV.U32 R8, RZ, RZ, R24 ;  /* 0x000000ffff087224 */ /* 0x000fe400078e0018 */
[----:B------:R-:W-:Y:S02]  /*6820*/  IMAD.MOV.U32 R9, RZ, RZ, R31 ;  /* 0x000000ffff097224 */ /* 0x000fe400078e001f */
[----:B------:R-:W-:-:S02]  /*6830*/  IMAD R0, R0, UR6, RZ ;  /* 0x0000000600007c24 */ /* 0x000fc4000f8e02ff */
[----:B------:R-:W-:-:S04]  /*6840*/  IMAD.WIDE.U32 R6, R3, UR4, R6 ;  /* 0x0000000403067c25 */ /* 0x000fc8000f8e0006 */
        /* <DEDUP_REMOVED lines=11> */
[----:B------:R-:W-:Y:S02]  /*6900*/  LEA.HI.X R8, R8, UR7, R3, 0x1, P1 ;  /* 0x0000000708087c11 */ /* 0x000fe400088f0c03 */
[----:B--2---:R-:W-:Y:S01]  /*6910*/  SHF.R.S32.HI R38, RZ, 0x1f, R47 ;  /* 0x0000001fff267819 */ /* 0x004fe2000001142f */
[----:B------:R-:W-:Y:S06]  /*6920*/  BRA.DIV UR4, `(.L_x_14058) ;  /* 0x0000019604147947 */ /* 0x000fec000b800000 */
[----:B------:R1:W2:Y:S04]  /*6930*/  SHFL.IDX PT, R3, R6, RZ, 0x1c1f ;  /* 0x001c1fff06037589 */ /* 0x0002a800000e0000 */
[----:B------:R1:W3:Y:S04]  /*6940*/  SHFL.IDX PT, R0, R4, RZ, 0x1c1f ;  /* 0x001c1fff04007589 */ /* 0x0002e800000e0000 */
[----:B------:R1:W4:Y:S04]  /*6950*/  SHFL.IDX PT, R5, R8, RZ, 0x1c1f ;  /* 0x001c1fff08057589 */ /* 0x00032800000e0000 */
[----:B0-----:R1:W0:Y:S02]  /*6960*/  SHFL.IDX PT, R14, R7, RZ, 0x1c1f ;  /* 0x001c1fff070e7589 */ /* 0x00122400000e0000 */
.L_x_14332:
[----:B------:R-:W5:Y:S01]  /*6970*/  LDL R9, [R1+0x4] ;  /* 0x0000040001097983 */ /* 0x000f620000100800 */
[----:B------:R-:W-:Y:S01]  /*6980*/  BSSY B1, `(.L_x_14059) ;  /* 0x000001e000017945 */ /* 0x000fe20003800000 */
[----:B------:R-:W-:Y:S02]  /*6990*/  CS2R R34, SRZ ;  /* 0x0000000000227805 */ /* 0x000fe4000001ff00 */
[----:B------:R-:W-:Y:S02]  /*69a0*/  CS2R R20, SRZ ;  /* 0x0000000000147805 */ /* 0x000fe4000001ff00 */
[----:B------:R-:W-:Y:S02]  /*69b0*/  CS2R R28, SRZ ;  /* 0x00000000001c7805 */ /* 0x000fe4000001ff00 */
[----:B------:R-:W-:Y:S01]  /*69c0*/  CS2R R24, SRZ ;  /* 0x0000000000187805 */ /* 0x000fe2000001ff00 */
[----:B-----5:R-:W-:-:S05]  /*69d0*/  IMAD R32, R9, R32, RZ ;  /* 0x0000002009207224 */ /* 0x020fca00078e02ff */
[----:B------:R-:W-:-:S13]  /*69e0*/  ISETP.GE.AND P0, PT, R41, R32, PT ;  /* 0x000000202900720c */ /* 0x000fda0003f06270 */
[----:B------:R-:W-:Y:S05]  /*69f0*/  @P0 BRA `(.L_x_14060) ;  /* 0x0000000000580947 */ /* 0x000fea0003800000 */
[----:B------:R-:W-:Y:S01]  /*6a00*/  ULDC UR4, c[0x0][0x3f4] ;  /* 0x0000fd0000047ab9 */ /* 0x000fe20000000800 */
[----:B---3--:R-:W-:Y:S01]  /*6a10*/  IMAD.MOV.U32 R10, RZ, RZ, R0 ;  /* 0x000000ffff0a7224 */ /* 0x008fe200078e0000 */
[----:B------:R-:W-:Y:S01]  /*6a20*/  ISETP.GE.AND P3, PT, R47, UR4, PT ;  /* 0x000000042f007c0c */ /* 0x000fe2000bf66270 */
[----:B--2---:R-:W-:Y:S01]  /*6a30*/  IMAD.MOV.U32 R11, RZ, RZ, R3 ;  /* 0x000000ffff0b7224 */ /* 0x004fe200078e0003 */
[----:B------:R-:W-:Y:S01]  /*6a40*/  ISETP.GE.AND P2, PT, R152, UR4, PT ;  /* 0x0000000498007c0c */ /* 0x000fe2000bf46270 */
[----:B----4-:R-:W-:Y:S01]  /*6a50*/  IMAD.MOV.U32 R15, RZ, RZ, R5 ;  /* 0x000000ffff0f7224 */ /* 0x010fe200078e0005 */
[----:B------:R-:W-:-:S09]  /*6a60*/  CS2R R28, SRZ ;  /* 0x00000000001c7805 */ /* 0x000fd2000001ff00 */
[C---:B------:R-:W-:Y:S01]  /*6a70*/  @!P3 IMAD.SHL.U32 R37, R47.reuse, 0x2, RZ ;  /* 0x000000022f25b824 */ /* 0x040fe200078e00ff */
[----:B------:R-:W-:Y:S02]  /*6a80*/  @!P3 SHF.L.U64.HI R20, R47, 0x1, R38 ;  /* 0x000000012f14b819 */ /* 0x000fe40000010226 */
[----:B------:R-:W-:Y:S02]  /*6a90*/  CS2R R34, SRZ ;  /* 0x0000000000227805 */ /* 0x000fe4000001ff00 */
[----:B------:R-:W-:Y:S01]  /*6aa0*/  CS2R R24, SRZ ;  /* 0x0000000000187805 */ /* 0x000fe2000001ff00 */
[----:B------:R-:W-:Y:S01]  /*6ab0*/  @!P2 IMAD.WIDE R10, R152, 0x2, R10 ;  /* 0x00000002980aa825 */ /* 0x000fe200078e020a */
[-C--:B------:R-:W-:Y:S02]  /*6ac0*/  @!P3 IADD3 R26, P0, R0, R37.reuse, RZ ;  /* 0x00000025001ab210 */ /* 0x080fe40007f1e0ff */
[----:B0-----:R-:W-:Y:S01]  /*6ad0*/  @!P3 IADD3 R36, P1, R14, R37, RZ ;  /* 0x000000250e24b210 */ /* 0x001fe20007f3e0ff */
[----:B------:R-:W-:Y:S01]  /*6ae0*/  @!P2 IMAD.WIDE R12, R152, 0x2, R14 ;  /* 0x00000002980ca825 */ /* 0x000fe200078e020e */
[----:B------:R0:W5:Y:S03]  /*6af0*/  @!P2 LD.E.64 R28, desc[UR38][R10.64] ;  /* 0x000000260a1ca980 */ /* 0x000166000c101b00 */
[--C-:B------:R-:W-:Y:S01]  /*6b00*/  @!P3 IMAD.X R27, R3, 0x1, R20.reuse, P0 ;  /* 0x00000001031bb824 */ /* 0x100fe200000e0614 */
[----:B------:R0:W5:Y:S01]  /*6b10*/  @!P2 LD.E.64 R34, desc[UR38][R12.64] ;  /* 0x000000260c22a980 */ /* 0x000162000c101b00 */
[----:B------:R-:W-:Y:S01]  /*6b20*/  @!P3 IMAD.X R37, R5, 0x1, R20, P1 ;  /* 0x000000010525b824 */ /* 0x000fe200008e0614 */
[----:B------:R-:W-:-:S02]  /*6b30*/  CS2R R20, SRZ ;  /* 0x0000000000147805 */ /* 0x000fc4000001ff00 */
[----:B------:R0:W5:Y:S04]  /*6b40*/  @!P3 LD.E.64 R24, desc[UR38][R26.64] ;  /* 0x000000261a18b980 */ /* 0x000168000c101b00 */
[----:B------:R0:W5:Y:S02]  /*6b50*/  @!P3 LD.E.64 R20, desc[UR38][R36.64] ;  /* 0x000000262414b980 */ /* 0x000164000c101b00 */
.L_x_14060:
[----:B------:R-:W-:Y:S05]  /*6b60*/  BSYNC B1 ;  /* 0x0000000000017941 */ /* 0x000fea0003800000 */
.L_x_14059:
[----:B---3-5:R-:W-:Y:S01]  /*6b70*/  IMAD.MOV.U32 R0, RZ, RZ, R34 ;  /* 0x000000ffff007224 */ /* 0x028fe200078e0022 */
[----:B------:R-:W-:Y:S01]  /*6b80*/  UMOV UR4, 0xffffffff ;  /* 0xffffffff00047882 */ /* 0x000fe20000000000 */
[----:B--2---:R-:W-:Y:S01]  /*6b90*/  IMAD.MOV.U32 R3, RZ, RZ, R35 ;  /* 0x000000ffff037224 */ /* 0x004fe200078e0023 */
[----:B0-----:R-:W-:Y:S01]  /*6ba0*/  CS2R R26, SRZ ;  /* 0x00000000001a7805 */ /* 0x001fe2000001ff00 */
[----:B----4-:R-:W-:Y:S01]  /*6bb0*/  IMAD.MOV.U32 R5, RZ, RZ, R20 ;  /* 0x000000ffff057224 */ /* 0x010fe200078e0014 */
        /* <DEDUP_REMOVED lines=8> */
[----:B------:R-:W-:Y:S02]  /*6c40*/  PRMT R40, R40, 0x5410, R0 ;  /* 0x0000541028287816 */ /* 0x000fe40000000000 */
[----:B------:R-:W-:Y:S02]  /*6c50*/  PRMT R49, R3, 0x7610, R49 ;  /* 0x0000761003317816 */ /* 0x000fe40000000031 */
[----:B------:R-:W-:Y:S02]  /*6c60*/  PRMT R43, R5, 0x7610, R43 ;  /* 0x00007610052b7816 */ /* 0x000fe4000000002b */
[----:B------:R-:W-:Y:S01]  /*6c70*/  PRMT R42, R9, 0x7610, R42 ;  /* 0x00007610092a7816 */ /* 0x000fe2000000002a */
[----:B------:R-:W-:Y:S06]  /*6c80*/  BRA.DIV UR4, `(.L_x_14061) ;  /* 0x0000019204ac7947 */ /* 0x000fec000b800000 */
[----:B------:R0:W2:Y:S04]  /*6c90*/  SHFL.IDX PT, R3, R6, 0x1, 0x1c1f ;  /* 0x003c1f0006037f89 */ /* 0x0000a800000e0000 */
[----:B------:R0:W3:Y:S04]  /*6ca0*/  SHFL.IDX PT, R0, R4, 0x1, 0x1c1f ;  /* 0x003c1f0004007f89 */ /* 0x0000e800000e0000 */
[----:B------:R0:W4:Y:S04]  /*6cb0*/  SHFL.IDX PT, R5, R8, 0x1, 0x1c1f ;  /* 0x003c1f0008057f89 */ /* 0x00012800000e0000 */
[----:B------:R0:W0:Y:S02]  /*6cc0*/  SHFL.IDX PT, R14, R7, 0x1, 0x1c1f ;  /* 0x003c1f00070e7f89 */ /* 0x00002400000e0000 */
.L_x_14338:
[----:B01----:R-:W5:Y:S04]  /*6cd0*/  LDL R6, [R1+0x58] ;  /* 0x0000580001067983 */ /* 0x003f680000100800 */
[----:B------:R-:W2:Y:S01]  /*6ce0*/  LDL R44, [R1+0x48] ;  /* 0x00004800012c7983 */ /* 0x000ea20000100800 */
[----:B------:R-:W-:Y:S01]  /*6cf0*/  VIADD R41, R41, 0x60 ;  /* 0x0000006029297836 */ /* 0x000fe20000000000 */
[----:B------:R-:W-:Y:S01]  /*6d00*/  BSSY B1, `(.L_x_14062) ;  /* 0x0000021000017945 */ /* 0x000fe20003800000 */
[----:B------:R-:W-:Y:S02]  /*6d10*/  CS2R R10, SRZ ;  /* 0x00000000000a7805 */ /* 0x000fe4000001ff00 */
[----:B------:R-:W-:Y:S02]  /*6d20*/  CS2R R12, SRZ ;  /* 0x00000000000c7805 */ /* 0x000fe4000001ff00 */
[----:B------:R-:W-:-:S02]  /*6d30*/  CS2R R8, SRZ ;  /* 0x0000000000087805 */ /* 0x000fc4000001ff00 */
[----:B------:R-:W-:Y:S02]  /*6d40*/  ISETP.GE.AND P0, PT, R41, R32, PT ;  /* 0x000000202900720c */ /* 0x000fe40003f06270 */
[----:B-----5:R-:W-:-:S04]  /*6d50*/  LEA.HI R4, R6, R6, RZ, 0x1 ;  /* 0x0000000606047211 */ /* 0x020fc800078f08ff */
[----:B------:R-:W-:Y:S01]  /*6d60*/  LOP3.LUT R4, R4, 0xfffffffe, RZ, 0xc0, !PT ;  /* 0xfffffffe04047812 */ /* 0x000fe200078ec0ff */
[----:B--2---:R-:W-:-:S04]  /*6d70*/  IMAD.SHL.U32 R31, R44, 0x40, RZ ;  /* 0x000000402c1f7824 */ /* 0x004fc800078e00ff */
[----:B------:R-:W-:-:S05]  /*6d80*/  IMAD.IADD R4, R6, 0x1, -R4 ;  /* 0x0000000106047824 */ /* 0x000fca00078e0a04 */
[----:B------:R-:W-:Y:S01]  /*6d90*/  SHF.L.U32 R45, R4, 0x1f, RZ ;  /* 0x0000001f042d7819 */ /* 0x000fe200000006ff */
[----:B------:R-:W-:Y:S06]  /*6da0*/  @P0 BRA `(.L_x_14063) ;  /* 0x0000000000580947 */ /* 0x000fec0003800000 */
[----:B------:R-:W-:Y:S01]  /*6db0*/  ULDC UR4, c[0x0][0x3f4] ;  /* 0x0000fd0000047ab9 */ /* 0x000fe20000000800 */
[----:B---3--:R-:W-:Y:S01]  /*6dc0*/  IMAD.MOV.U32 R6, RZ, RZ, R0 ;  /* 0x000000ffff067224 */ /* 0x008fe200078e0000 */
[----:B------:R-:W-:Y:S01]  /*6dd0*/  ISETP.GE.AND P3, PT, R47, UR4, PT ;  /* 0x000000042f007c0c */ /* 0x000fe2000bf66270 */
[----:B------:R-:W-:Y:S01]  /*6de0*/  IMAD.MOV.U32 R7, RZ, RZ, R3 ;  /* 0x000000ffff077224 */ /* 0x000fe200078e0003 */
[----:B------:R-:W-:Y:S01]  /*6df0*/  ISETP.GE.AND P2, PT, R152, UR4, PT ;  /* 0x0000000498007c0c */ /* 0x000fe2000bf46270 */
[----:B----4-:R-:W-:Y:S01]  /*6e00*/  IMAD.MOV.U32 R15, RZ, RZ, R5 ;  /* 0x000000ffff0f7224 */ /* 0x010fe200078e0005 */
[----:B------:R-:W-:-:S09]  /*6e10*/  CS2R R12, SRZ ;  /* 0x00000000000c7805 */ /* 0x000fd2000001ff00 */
[C---:B------:R-:W-:Y:S01]  /*6e20*/  @!P3 IMAD.SHL.U32 R9, R47.reuse, 0x2, RZ ;  /* 0x000000022f09b824 */ /* 0x040fe200078e00ff */
[----:B------:R-:W-:Y:S02]  /*6e30*/  @!P3 SHF.L.U64.HI R10, R47, 0x1, R38 ;  /* 0x000000012f0ab819 */ /* 0x000fe40000010226 */
[----:B------:R-:W-:Y:S01]  /*6e40*/  CS2R R26, SRZ ;  /* 0x00000000001a7805 */ /* 0x000fe2000001ff00 */
[----:B------:R-:W-:Y:S01]  /*6e50*/  @!P2 IMAD.WIDE R6, R152, 0x2, R6 ;  /* 0x000000029806a825 */ /* 0x000fe200078e0206 */
[-C--:B------:R-:W-:Y:S02]  /*6e60*/  @!P3 IADD3 R36, P0, R0, R9.reuse, RZ ;  /* 0x000000090024b210 */ /* 0x080fe40007f1e0ff */
[----:B------:R-:W-:Y:S02]  /*6e70*/  @!P3 IADD3 R4, P1, R14, R9, RZ ;  /* 0x000000090e04b210 */ /* 0x000fe40007f3e0ff */
[----:B------:R-:W-:Y:S01]  /*6e80*/  CS2R R8, SRZ ;  /* 0x0000000000087805 */ /* 0x000fe2000001ff00 */
[----:B------:R0:W5:Y:S01]  /*6e90*/  @!P2 LD.E.64 R12, desc[UR38][R6.64] ;  /* 0x00000026060ca980 */ /* 0x000162000c101b00 */
[----:B------:R-:W-:-:S02]  /*6ea0*/  @!P3 IMAD.X R37, R3, 0x1, R10, P0 ;  /* 0x000000010325b824 */ /* 0x000fc400000e060a */
[----:B------:R-:W-:Y:S01]  /*6eb0*/  @!P3 IMAD.X R5, R5, 0x1, R10, P1 ;  /* 0x000000010505b824 */ /* 0x000fe200008e060a */
[----:B------:R-:W-:Y:S01]  /*6ec0*/  CS2R R10, SRZ ;  /* 0x00000000000a7805 */ /* 0x000fe2000001ff00 */
[----:B------:R-:W-:Y:S01]  /*6ed0*/  @!P2 IMAD.WIDE R14, R152, 0x2, R14 ;  /* 0x00000002980ea825 */ /* 0x000fe200078e020e */
[----:B------:R0:W5:Y:S04]  /*6ee0*/  @!P3 LD.E.64 R8, desc[UR38][R36.64] ;  /* 0x000000262408b980 */ /* 0x000168000c101b00 */
[----:B------:R0:W5:Y:S04]  /*6ef0*/  @!P2 LD.E.64 R26, desc[UR38][R14.64] ;  /* 0x000000260e1aa980 */ /* 0x000168000c101b00 */
[----:B------:R0:W5:Y:S02]  /*6f00*/  @!P3 LD.E.64 R10, desc[UR38][R4.64] ;  /* 0x00000026040ab980 */ /* 0x000164000c101b00 */
.L_x_14063:
[----:B------:R-:W-:Y:S05]  /*6f10*/  BSYNC B1 ;  /* 0x0000000000017941 */ /* 0x000fea0003800000 */
.L_x_14062:
[----:B0-----:R-:W0:Y:S01]  /*6f20*/  S2R R7, SR_TID.X ;  /* 0x0000000000077919 */ /* 0x001e220000002100 */
[----:B------:R-:W1:Y:S01]  /*6f30*/  SYNCS.PHASECHK.TRANS64.TRYWAIT P0, [R2+URZ+0x16800], R45 ;  /* 0x0168002d020075a7 */ /* 0x000e62000800017f */
[----:B------:R-:W-:Y:S01]  /*6f40*/  LOP3.LUT R31, R31, 0x1c0, RZ, 0xc0, !PT ;  /* 0x000001c01f1f7812 */ /* 0x000fe200078ec0ff */
[----:B-----5:R-:W-:Y:S01]  /*6f50*/  IMAD.MOV.U32 R3, RZ, RZ, R26 ;  /* 0x000000ffff037224 */ /* 0x020fe200078e001a */
[----:B------:R-:W-:Y:S01]  /*6f60*/  BSSY B1, `(.L_x_14064) ;  /* 0x000001f000017945 */ /* 0x000fe20003800000 */
[----:B------:R-:W-:Y:S01]  /*6f70*/  IMAD.MOV.U32 R4, RZ, RZ, R10 ;  /* 0x000000ffff047224 */ /* 0x000fe200078e000a */
[----:B---3--:R-:W-:Y:S01]  /*6f80*/  LOP3.LUT R0, R31, 0x18, R18, 0xf8, !PT ;  /* 0x000000181f007812 */ /* 0x008fe200078ef812 */
[----:B------:R-:W-:Y:S01]  /*6f90*/  IMAD R14, R33, -0xc0, R32 ;  /* 0xffffff40210e7824 */ /* 0x000fe200078e0220 */
[----:B------:R-:W-:Y:S01]  /*6fa0*/  SHF.R.U32.HI R31, RZ, 0x3, R31 ;  /* 0x00000003ff1f7819 */ /* 0x000fe2000001161f */
[----:B----4-:R-:W-:Y:S01]  /*6fb0*/  IMAD.MOV.U32 R5, RZ, RZ, R11 ;  /* 0x000000ffff057224 */ /* 0x010fe200078e000b */
[----:B------:R-:W-:Y:S01]  /*6fc0*/  PRMT R37, R3, 0x7610, R37 ;  /* 0x0000761003257816 */ /* 0x000fe20000000025 */
[----:B------:R-:W-:Y:S01]  /*6fd0*/  IMAD.MOV.U32 R3, RZ, RZ, R27 ;  /* 0x000000ffff037224 */ /* 0x000fe200078e001b */
[----:B------:R-:W-:Y:S01]  /*6fe0*/  LOP3.LUT R0, R0, R31, RZ, 0x3c, !PT ;  /* 0x0000001f00007212 */ /* 0x000fe200078e3cff */
[----:B------:R-:W-:Y:S01]  /*6ff0*/  IMAD.MOV.U32 R6, RZ, RZ, R12 ;  /* 0x000000ffff067224 */ /* 0x000fe200078e000c */
[----:B------:R-:W-:Y:S01]  /*7000*/  PRMT R15, R4, 0x7610, R15 ;  /* 0x00007610040f7816 */ /* 0x000fe2000000000f */
[----:B------:R-:W-:Y:S01]  /*7010*/  IMAD.MOV.U32 R4, RZ, RZ, R8 ;  /* 0x000000ffff047224 */ /* 0x000fe200078e0008 */
[----:B------:R-:W-:-:S02]  /*7020*/  PRMT R36, R3, 0x7610, R36 ;  /* 0x0000761003247816 */ /* 0x000fc40000000024 */
[----:B------:R-:W-:Y:S02]  /*7030*/  VIMNMX R14, R14, 0xc0, PT ;  /* 0x000000c00e0e7848 */ /* 0x000fe40003fe0100 */
[----:B------:R-:W-:Y:S01]  /*7040*/  PRMT R31, R5, 0x7610, R31 ;  /* 0x00007610051f7816 */ /* 0x000fe2000000001f */
[----:B------:R-:W-:Y:S01]  /*7050*/  IMAD.MOV.U32 R5, RZ, RZ, R9 ;  /* 0x000000ffff057224 */ /* 0x000fe200078e0009 */
[----:B------:R-:W-:Y:S02]  /*7060*/  PRMT R32, R4, 0x7610, R32 ;  /* 0x0000761004207816 */ /* 0x000fe40000000020 */
[----:B------:R-:W-:Y:S02]  /*7070*/  PRMT R38, R6, 0x7610, R38 ;  /* 0x0000761006267816 */ /* 0x000fe40000000026 */
[----:B------:R-:W-:Y:S02]  /*7080*/  LOP3.LUT P2, RZ, R44, 0x4, RZ, 0xc0, !PT ;  /* 0x000000042cff7812 */ /* 0x000fe4000784c0ff */
[----:B------:R-:W-:Y:S01]  /*7090*/  ISETP.GE.AND P1, PT, R17, R14, PT ;  /* 0x0000000e1100720c */ /* 0x000fe20003f26270 */
[----:B0-----:R-:W-:-:S05]  /*70a0*/  VIADD R47, R7, 0xffffff80 ;  /* 0xffffff80072f7836 */ /* 0x001fca0000000000 */
[----:B------:R-:W-:-:S04]  /*70b0*/  SHF.R.S32.HI R7, RZ, 0x1f, R47 ;  /* 0x0000001fff077819 */ /* 0x000fc8000001142f */
[----:B------:R-:W-:-:S04]  /*70c0*/  LEA.HI R7, R7, R47, RZ, 0x5 ;  /* 0x0000002f07077211 */ /* 0x000fc800078f28ff */
[----:B------:R-:W-:-:S05]  /*70d0*/  SHF.R.S32.HI R7, RZ, 0x5, R7 ;  /* 0x00000005ff077819 */ /* 0x000fca0000011407 */
[----:B------:R-:W-:Y:S02]  /*70e0*/  IMAD R3, R7, 0x200, R0 ;  /* 0x0000020007037824 */ /* 0x000fe400078e0200 */
[----:B------:R-:W-:Y:S02]  /*70f0*/  IMAD.MOV.U32 R0, RZ, RZ, R13 ;  /* 0x000000ffff007224 */ /* 0x000fe400078e000d */
[----:B------:R-:W-:-:S03]  /*7100*/  IMAD R3, R3, 0x2, R2 ;  /* 0x0000000203037824 */ /* 0x000fc600078e0202 */
[----:B------:R-:W-:Y:S01]  /*7110*/  PRMT R41, R0, 0x7610, R41 ;  /* 0x0000761000297816 */ /* 0x000fe20000000029 */
[C---:B------:R-:W-:Y:S02]  /*7120*/  VIADD R4, R3.reuse, 0x8400 ;  /* 0x0000840003047836 */ /* 0x040fe40000000000 */
[----:B------:R-:W-:Y:S01]  /*7130*/  VIADD R0, R3, 0x8440 ;  /* 0x0000844003007836 */ /* 0x000fe20000000000 */
[----:B-1----:R-:W-:Y:S06]  /*7140*/  @!P0 BRA `(.L_x_14065) ;  /* 0x0000018c00ec8947 */ /* 0x002fec0003800000 */
.L_x_14339:
[----:B------:R-:W-:Y:S05]  /*7150*/  BSYNC B1 ;  /* 0x0000000000017941 */ /* 0x000fea0003800000 */
.L_x_14064:
[----:B------:R-:W-:Y:S01]  /*7160*/  BSSY B1, `(.L_x_14066) ;  /* 0x0000068000017945 */ /* 0x000fe20003800000 */
[----:B------:R-:W-:Y:S01]  /*7170*/  PRMT R33, R5, 0x7610, R33 ;  /* 0x0000761005217816 */ /* 0x000fe20000000021 */
[----:B------:R-:W-:Y:S02]  /*7180*/  @P2 VIADD R0, R4, 0xffffffc0 ;  /* 0xffffffc004002836 */ /* 0x000fe40000000000 */
[----:B------:R-:W-:Y:S05]  /*7190*/  @P1 BRA `(.L_x_14067) ;  /* 0x0000000400901947 */ /* 0x000fea0003800000 */
[----:B------:R-:W2:Y:S01]  /*71a0*/  LDL R6, [R1+0x14] ;  /* 0x0000140001067983 */ /* 0x000ea20000100800 */
[----:B------:R-:W1:Y:S01]  /*71b0*/  LDC R5, c[0x0][0x3f4] ;  /* 0x0000fd00ff057b82 */ /* 0x000e620000000800 */
[----:B------:R-:W-:Y:S01]  /*71c0*/  BSSY B2, `(.L_x_14068) ;  /* 0x0000032000027945 */ /* 0x000fe20003800000 */
[-C--:B-1----:R-:W-:Y:S02]  /*71d0*/  ISETP.GE.AND P0, PT, R152, R5.reuse, PT ;  /* 0x000000059800720c */ /* 0x082fe40003f06270 */
[----:B--2---:R-:W-:-:S11]  /*71e0*/  ISETP.GE.AND P1, PT, R6, R5, PT ;  /* 0x000000050600720c */ /* 0x004fd60003f26270 */
[----:B------:R-:W-:Y:S05]  /*71f0*/  @P0 BRA `(.L_x_14069) ;  /* 0x0000000000b80947 */ /* 0x000fea0003800000 */
[----:B------:R-:W1:Y:S01]  /*7200*/  LDS.128 R4, [R3+0x8400] ;  /* 0x0084000003047984 */ /* 0x000e620000000c00 */
[----:B------:R-:W-:Y:S02]  /*7210*/  SHF.R.U32.HI R48, RZ, 0x10, R35 ;  /* 0x00000010ff307819 */ /* 0x000fe40000011623 */
[----:B0-----:R-:W-:Y:S02]  /*7220*/  SHF.R.U32.HI R45, RZ, 0x10, R29 ;  /* 0x00000010ff2d7819 */ /* 0x001fe4000001161d */
        /* <DEDUP_REMOVED lines=10> */
[C---:B-1----:R-:W-:Y:S01]  /*72d0*/  LOP3.LUT R29, R6.reuse, 0xffff0000, RZ, 0xc0, !PT ;  /* 0xffff0000061d7812 */ /* 0x042fe200078ec0ff */
        /* <DEDUP_REMOVED lines=32> */
.L_x_14069:
[----:B------:R-:W-:Y:S05]  /*74e0*/  BSYNC B2 ;  /* 0x0000000000027941 */ /* 0x000fea0003800000 */
.L_x_14068:
[----:B------:R-:W-:Y:S05]  /*74f0*/  @P1 BRA `(.L_x_14067) ;  /* 0x0000000000b81947 */ /* 0x000fea0003800000 */
[----:B-1----:R-:W1:Y:S01]  /*7500*/  LDS.128 R4, [R0] ;  /* 0x0000000000047984 */ /* 0x002e620000000c00 */
        /* <DEDUP_REMOVED lines=20> */
[C---:B0-----:R-:W-:Y:S01]  /*7650*/  FFMA.FTZ R45, R20.reuse, R29, R34 ;  /* 0x0000001d142d7223 */ /* 0x041fe20000010022 */
        /* <DEDUP_REMOVED lines=24> */
.L_x_14067:
[----:B------:R-:W-:Y:S05]  /*77e0*/  BSYNC B1 ;  /* 0x0000000000017941 */ /* 0x000fea0003800000 */
.L_x_14066:
[----:B-12---:R-:W-:-:S05]  /*77f0*/  VIADD R4, R17, 0x60 ;  /* 0x0000006011047836 */ /* 0x006fca0000000000 */
[----:B------:R-:W-:-:S13]  /*7800*/  ISETP.GE.AND P0, PT, R4, R14, PT ;  /* 0x0000000e0400720c */ /* 0x000fda0003f06270 */
        /* <DEDUP_REMOVED lines=24> */
[CC--:B------:R-:W-:Y:S01]  /*7990*/  FMUL.FTZ R27, R13.reuse, R24.reuse ;  /* 0x000000180d1b7220 */ /* 0x0c0fe20000410000 */
[-C--:B------:R-:W-:Y:S01]  /*79a0*/  FMUL.FTZ R13, R13, R21.reuse ;  /* 0x000000150d0d7220 */ /* 0x080fe20000410000 */
[C---:B------:R-:W-:Y:S01]  /*79b0*/  IMAD.U32 R6, R4.reuse, 0x10000, RZ ;  /* 0x0001000004067824 */ /* 0x040fe200078e00ff */
[----:B------:R-:W-:Y:S01]  /*79c0*/  LOP3.LUT R4, R4, 0xffff0000, RZ, 0xc0, !PT ;  /* 0xffff000004047812 */ /* 0x000fe200078ec0ff */
[C---:B------:R-:W-:Y:S02]  /*79d0*/  IMAD.U32 R7, R5.reuse, 0x10000, RZ ;  /* 0x0001000005077824 */ /* 0x040fe400078e00ff */
[C---:B------:R-:W-:Y:S01]  /*79e0*/  FFMA.FTZ R29, R12.reuse, R24, R13 ;  /* 0x000000180c1d7223 */ /* 0x040fe2000001000d */
[----:B------:R-:W-:Y:S01]  /*79f0*/  FFMA.FTZ R26, R12, R21, -R27 ;  /* 0x000000150c1a7223 */ /* 0x000fe2000001081b */
[----:B------:R-:W-:Y:S01]  /*7a00*/  IMAD.U32 R13, R38, 0x10000, RZ ;  /* 0x00010000260d7824 */ /* 0x000fe200078e00ff */
        /* <DEDUP_REMOVED lines=21> */
.L_x_14072:
[----:B------:R-:W-:Y:S05]  /*7b60*/  BSYNC B1 ;  /* 0x0000000000017941 */ /* 0x000fea0003800000 */
.L_x_14071:
        /* <DEDUP_REMOVED lines=48> */
.L_x_14057:
[----:B------:R-:W1:Y:S01]  /*7e70*/  S2R R0, SR_TID.X ;  /* 0x0000000000007919 */ /* 0x000e620000002100 */
[----:B------:R-:W2:Y:S01]  /*7e80*/  LDC R32, c[0x0][0x448] ;  /* 0x00011200ff207b82 */ /* 0x000ea20000000800 */
[----:B------:R-:W-:Y:S01]  /*7e90*/  ULDC.64 UR4, c[0x0][0x3f8] ;  /* 0x0000fe0000047ab9 */ /* 0x000fe20000000a00 */
[----:B------:R-:W-:Y:S01]  /*7ea0*/  ULDC.64 UR6, c[0x0][0x408] ;  /* 0x0001020000067ab9 */ /* 0x000fe20000000a00 */
[----:B------:R-:W-:Y:S01]  /*7eb0*/  IMAD.MOV.U32 R27, RZ, RZ, R29 ;  /* 0x000000ffff1b7224 */ /* 0x000fe200078e001d */
[----:B------:R-:W-:Y:S01]  /*7ec0*/  SHF.R.S32.HI R43, RZ, 0x1f, R18 ;  /* 0x0000001fff2b7819 */ /* 0x000fe20000011412 */
[----:B------:R-:W-:Y:S01]  /*7ed0*/  IMAD.MOV.U32 R4, RZ, RZ, R24 ;  /* 0x000000ffff047224 */ /* 0x000fe200078e0018 */
[----:B--2---:R-:W-:Y:S01]  /*7ee0*/  ISETP.NE.AND P0, PT, R32, 0x1, PT ;  /* 0x000000012000780c */ /* 0x004fe20003f05270 */
[----:B-1----:R-:W-:-:S05]  /*7ef0*/  VIADD R0, R0, 0xffffff80 ;  /* 0xffffff8000007836 */ /* 0x002fca0000000000 */
[----:B------:R-:W-:-:S07]  /*7f00*/  SHF.R.S32.HI R3, RZ, 0x1f, R0 ;  /* 0x0000001fff037819 */ /* 0x000fce0000011400 */
[----:B------:R-:W1:Y:S01]  /*7f10*/  @P0 LDC R5, c[0x0][0x450] ;  /* 0x00011400ff050b82 */ /* 0x000e620000000800 */
[----:B------:R-:W-:-:S04]  /*7f20*/  LEA.HI R3, R3, R0, RZ, 0x2 ;  /* 0x0000000003037211 */ /* 0x000fc800078f10ff */
[----:B------:R-:W-:-:S05]  /*7f30*/  LOP3.LUT R3, R3, 0xfffffffc, RZ, 0xc0, !PT ;  /* 0xfffffffc03037812 */ /* 0x000fca00078ec0ff */
[----:B------:R-:W-:Y:S02]  /*7f40*/  IMAD.IADD R3, R0, 0x1, -R3 ;  /* 0x0000000100037824 */ /* 0x000fe400078e0a03 */
[----:B------:R-:W2:Y:S02]  /*7f50*/  @P0 LDC R0, c[0x0][0x44c] ;  /* 0x00011300ff000b82 */ /* 0x000ea40000000800 */
[----:B------:R-:W-:-:S04]  /*7f60*/  IMAD R3, R3, 0x60, R41 ;  /* 0x0000006003037824 */ /* 0x000fc800078e0229 */
[----:B--2---:R-:W-:-:S05]  /*7f70*/  @P0 IMAD.HI.U32 R0, R3, R0, RZ ;  /* 0x0000000003000227 */ /* 0x004fca00078e00ff */
        /* <DEDUP_REMOVED lines=19> */
[----:B------:R-:W2:Y:S01]  /*80b0*/  LDL R6, [R1+0x4] ;  /* 0x0000040001067983 */ /* 0x000ea20000100800 */
[----:B------:R-:W1:Y:S03]  /*80c0*/  LDC R35, c[0x0][0x3f4] ;  /* 0x0000fd00ff237b82 */ /* 0x000e660000000800 */
[----:B------:R-:W3:Y:S04]  /*80d0*/  SHFL.IDX PT, R3, R25, RZ, 0x1c1f ;  /* 0x001c1fff19037589 */ /* 0x000ee800000e0000 */
[----:B------:R-:W4:Y:S04]  /*80e0*/  SHFL.IDX PT, R0, R26, RZ, 0x1c1f ;  /* 0x001c1fff1a007589 */ /* 0x000f2800000e0000 */
[----:B0-----:R-:W0:Y:S04]  /*80f0*/  SHFL.IDX PT, R14, R27, RZ, 0x1c1f ;  /* 0x001c1fff1b0e7589 */ /* 0x001e2800000e0000 */
[----:B------:R-:W5:Y:S01]  /*8100*/  SHFL.IDX PT, R4, R24, RZ, 0x1c1f ;  /* 0x001c1fff18047589 */ /* 0x000f6200000e0000 */
[----:B-1----:R-:W-:Y:S01]  /*8110*/  ISETP.GE.AND P0, PT, R18, R35, PT ;  /* 0x000000231200720c */ /* 0x002fe20003f06270 */
[----:B--2---:R-:W-:-:S05]  /*8120*/  IMAD R32, R6, R32, RZ ;  /* 0x0000002006207224 */ /* 0x004fca00078e02ff */
[----:B------:R-:W-:-:S13]  /*8130*/  ISETP.GE.OR P1, PT, R41, R32, P0 ;  /* 0x000000202900720c */ /* 0x000fda0000726670 */
[C---:B------:R-:W-:Y:S01]  /*8140*/  @!P1 IMAD.SHL.U32 R5, R18.reuse, 0x2, RZ ;  /* 0x0000000212059824 */ /* 0x040fe200078e00ff */
[----:B------:R-:W-:-:S04]  /*8150*/  @!P1 SHF.L.U64.HI R21, R18, 0x1, R43 ;  /* 0x0000000112159819 */ /* 0x000fc8000001022b */
[----:B---3--:R-:W-:-:S05]  /*8160*/  @!P1 IADD3 R6, P2, R3, R5, RZ ;  /* 0x0000000503069210 */ /* 0x008fca0007f5e0ff */
[----:B----4-:R-:W-:-:S05]  /*8170*/  @!P1 IMAD.X R7, R0, 0x1, R21, P2 ;  /* 0x0000000100079824 */ /* 0x010fca00010e0615 */
[----:B------:R-:W2:Y:S01]  /*8180*/  @!P1 LD.E.128 R8, desc[UR38][R6.64] ;  /* 0x0000002606089980 */ /* 0x000ea2000c101d00 */
[----:B0-----:R-:W-:-:S05]  /*8190*/  @!P1 IADD3 R14, P2, R14, R5, RZ ;  /* 0x000000050e0e9210 */ /* 0x001fca0007f5e0ff */
[----:B-----5:R-:W-:-:S04]  /*81a0*/  @!P1 IMAD.X R3, R4, 0x1, R21, P2 ;  /* 0x0000000104039824 */ /* 0x020fc800010e0615 */
[----:B------:R-:W-:-:S05]  /*81b0*/  @!P1 IMAD.MOV.U32 R15, RZ, RZ, R3 ;  /* 0x000000ffff0f9224 */ /* 0x000fca00078e0003 */
[----:B------:R0:W3:Y:S01]  /*81c0*/  @!P1 LD.E.128 R4, desc[UR38][R14.64] ;  /* 0x000000260e049980 */ /* 0x0000e2000c101d00 */
[----:B------:R-:W-:Y:S02]  /*81d0*/  CS2R R36, SRZ ;  /* 0x0000000000247805 */ /* 0x000fe4000001ff00 */
[----:B------:R-:W-:Y:S02]  /*81e0*/  CS2R R38, SRZ ;  /* 0x0000000000267805 */ /* 0x000fe4000001ff00 */
[----:B------:R-:W-:Y:S01]  /*81f0*/  CS2R R20, SRZ ;  /* 0x0000000000147805 */ /* 0x000fe2000001ff00 */
[----:B------:R-:W1:Y:S01]  /*8200*/  SHFL.IDX PT, R24, R24, 0x1, 0x1c1f ;  /* 0x003c1f0018187f89 */ /* 0x000e6200000e0000 */
[----:B------:R-:W-:-:S03]  /*8210*/  CS2R R28, SRZ ;  /* 0x00000000001c7805 */ /* 0x000fc6000001ff00 */
[----:B0-----:R0:W4:Y:S01]  /*8220*/  SHFL.IDX PT, R14, R27, 0x1, 0x1c1f ;  /* 0x003c1f001b0e7f89 */ /* 0x00112200000e0000 */
[----:B--2---:R-:W-:Y:S02]  /*8230*/  @!P1 IMAD.MOV.U32 R36, RZ, RZ, R8 ;  /* 0x000000ffff249224 */ /* 0x004fe400078e0008 */
[----:B------:R-:W-:Y:S02]  /*8240*/  @!P1 IMAD.MOV.U32 R37, RZ, RZ, R9 ;  /* 0x000000ffff259224 */ /* 0x000fe400078e0009 */
        /* <DEDUP_REMOVED lines=8> */
[----:B---3--:R-:W-:Y:S01]  /*82d0*/  @!P1 IMAD.MOV.U32 R20, RZ, RZ, R4 ;  /* 0x000000ffff149224 */ /* 0x008fe200078e0004 */
[----:B------:R0:W3:Y:S01]  /*82e0*/  SHFL.IDX PT, R3, R25, 0x1, 0x1c1f ;  /* 0x003c1f0019037f89 */ /* 0x0000e200000e0000 */
[----:B------:R-:W-:Y:S01]  /*82f0*/  @!P1 IMAD.MOV.U32 R21, RZ, RZ, R5 ;  /* 0x000000ffff159224 */ /* 0x000fe200078e0005 */
[----:B------:R-:W-:Y:S01]  /*8300*/  PRMT R31, R8, 0x7610, R31 ;  /* 0x00007610081f7816 */ /* 0x000fe2000000001f */
[----:B------:R-:W-:Y:S02]  /*8310*/  @!P1 IMAD.MOV.U32 R28, RZ, RZ, R6 ;  /* 0x000000ffff1c9224 */ /* 0x000fe400078e0006 */
[----:B------:R-:W-:Y:S02]  /*8320*/  @!P1 IMAD.MOV.U32 R29, RZ, RZ, R7 ;  /* 0x000000ffff1d9224 */ /* 0x000fe400078e0007 */
[----:B------:R-:W-:Y:S02]  /*8330*/  IMAD.MOV.U32 R4, RZ, RZ, R20 ;  /* 0x000000ffff047224 */ /* 0x000fe400078e0014 */
[----:B------:R-:W-:-:S02]  /*8340*/  IMAD.MOV.U32 R5, RZ, RZ, R21 ;  /* 0x000000ffff057224 */ /* 0x000fc400078e0015 */
[----:B------:R-:W-:Y:S01]  /*8350*/  IMAD.MOV.U32 R9, RZ, RZ, R39 ;  /* 0x000000ffff097224 */ /* 0x000fe200078e0027 */
[----:B------:R-:W-:Y:S01]  /*8360*/  PRMT R50, R4, 0x7610, R50 ;  /* 0x0000761004327816 */ /* 0x000fe20000000032 */
[----:B------:R-:W-:Y:S01]  /*8370*/  IMAD.MOV.U32 R6, RZ, RZ, R28 ;  /* 0x000000ffff067224 */ /* 0x000fe200078e001c */
[----:B------:R-:W-:Y:S01]  /*8380*/  PRMT R54, R5, 0x7610, R54 ;  /* 0x0000761005367816 */ /* 0x000fe20000000036 */
[----:B------:R-:W-:Y:S01]  /*8390*/  IMAD.MOV.U32 R7, RZ, RZ, R29 ;  /* 0x000000ffff077224 */ /* 0x000fe200078e001d */
[----:B------:R-:W-:Y:S02]  /*83a0*/  PRMT R34, R9, 0x7610, R34 ;  /* 0x0000761009227816 */ /* 0x000fe40000000022 */
[----:B------:R-:W-:Y:S02]  /*83b0*/  CS2R R4, SRZ ;  /* 0x0000000000047805 */ /* 0x000fe4000001ff00 */
[----:B------:R-:W-:Y:S02]  /*83c0*/  PRMT R31, R31, 0x5410, R6 ;  /* 0x000054101f1f7816 */ /* 0x000fe40000000006 */
[----:B012-4-:R-:W-:-:S07]  /*83d0*/  PRMT R55, R7, 0x7610, R55 ;  /* 0x0000761007377816 */ /* 0x017fce0000000037 */
.L_x_14349:
[----:B------:R-:W2:Y:S01]  /*83e0*/  LDL R7, [R1+0x58] ;  /* 0x0000580001077983 */ /* 0x000ea20000100800 */
[----:B------:R-:W-:Y:S01]  /*83f0*/  VIADD R41, R41, 0x60 ;  /* 0x0000006029297836 */ /* 0x000fe20000000000 */
[----:B------:R-:W-:Y:S01]  /*8400*/  BSSY B1, `(.L_x_14074) ;  /* 0x0000016000017945 */ /* 0x000fe20003800000 */
[----:B------:R-:W-:Y:S02]  /*8410*/  CS2R R8, SRZ ;  /* 0x0000000000087805 */ /* 0x000fe4000001ff00 */
[----:B------:R-:W-:Y:S02]  /*8420*/  CS2R R10, SRZ ;  /* 0x00000000000a7805 */ /* 0x000fe4000001ff00 */
[----:B------:R-:W-:Y:S02]  /*8430*/  ISETP.GE.AND P1, PT, R41, R32, PT ;  /* 0x000000202900720c */ /* 0x000fe40003f26270 */
[----:B--2---:R-:W-:-:S04]  /*8440*/  LEA.HI R6, R7, R7, RZ, 0x1 ;  /* 0x0000000707067211 */ /* 0x004fc800078f08ff */
        /* <DEDUP_REMOVED lines=11> */
[-C--:B---3--:R-:W-:Y:S02]  /*8500*/  IADD3 R8, P1, R3, R4.reuse, RZ ;  /* 0x0000000403087210 */ /* 0x088fe40007f3e0ff */
[----:B------:R-:W-:-:S03]  /*8510*/  IADD3 R4, P2, R14, R4, RZ ;  /* 0x000000040e047210 */ /* 0x000fc60007f5e0ff */
[--C-:B------:R-:W-:Y:S02]  /*8520*/  IMAD.X R9, R0, 0x1, R5.reuse, P1 ;  /* 0x0000000100097824 */ /* 0x100fe400008e0605 */
[----:B------:R-:W-:-:S04]  /*8530*/  IMAD.X R5, R24, 0x1, R5, P2 ;  /* 0x0000000118057824 */ /* 0x000fc800010e0605 */
[----:B------:R-:W5:Y:S04]  /*8540*/  LD.E.128 R8, desc[UR38][R8.64] ;  /* 0x0000002608087980 */ /* 0x000f68000c101d00 */
[----:B------:R-:W5:Y:S02]  /*8550*/  LD.E.128 R4, desc[UR38][R4.64] ;  /* 0x0000002604047980 */ /* 0x000f64000c101d00 */
.L_x_14075:
[----:B------:R-:W-:Y:S05]  /*8560*/  BSYNC B1 ;  /* 0x0000000000017941 */ /* 0x000fea0003800000 */
.L_x_14074:
[----:B------:R-:W0:Y:S01]  /*8570*/  SYNCS.PHASECHK.TRANS64.TRYWAIT P1, [R2+URZ+0x16800], R13 ;  /* 0x0168000d020075a7 */ /* 0x000e22000802017f */
[----:B------:R-:W-:Y:S01]  /*8580*/  IMAD R32, R33, -0xc0, R32 ;  /* 0xffffff4021207824 */ /* 0x000fe200078e0220 */
[----:B------:R-:W-:Y:S01]  /*8590*/  BSSY B1, `(.L_x_14076) ;  /* 0x0000014000017945 */ /* 0x000fe20003800000 */
[----:B-----5:R-:W-:Y:S02]  /*85a0*/  IMAD.MOV.U32 R0, RZ, RZ, R4 ;  /* 0x000000ffff007224 */ /* 0x020fe400078e0004 */
[----:B---3--:R-:W-:Y:S01]  /*85b0*/  IMAD.MOV.U32 R3, RZ, RZ, R5 ;  /* 0x000000ffff037224 */ /* 0x008fe200078e0005 */
[----:B------:R-:W-:Y:S01]  /*85c0*/  VIMNMX R32, R32, 0xc0, PT ;  /* 0x000000c020207848 */ /* 0x000fe20003fe0100 */
[C---:B------:R-:W-:Y:S01]  /*85d0*/  VIADD R12, R17.reuse, 0x60 ;  /* 0x00000060110c7836 */ /* 0x040fe20000000000 */
[----:B------:R-:W-:Y:S01]  /*85e0*/  PRMT R43, R0, 0x7610, R43 ;  /* 0x00007610002b7816 */ /* 0x000fe2000000002b */
[----:B------:R-:W-:Y:S01]  /*85f0*/  IMAD.MOV.U32 R0, RZ, RZ, R6 ;  /* 0x000000ffff007224 */ /* 0x000fe200078e0006 */
[-C--:B------:R-:W-:Y:S01]  /*8600*/  ISETP.GE.OR P2, PT, R17, R32.reuse, P0 ;  /* 0x000000201100720c */ /* 0x080fe20000746670 */
[----:B------:R-:W-:Y:S01]  /*8610*/  IMAD.MOV.U32 R14, RZ, RZ, R9 ;  /* 0x000000ffff0e7224 */ /* 0x000fe200078e0009 */
[----:B------:R-:W-:Y:S01]  /*8620*/  PRMT R42, R3, 0x7610, R42 ;  /* 0x00007610032a7816 */ /* 0x000fe2000000002a */
[----:B------:R-:W-:Y:S01]  /*8630*/  IMAD.MOV.U32 R3, RZ, RZ, R7 ;  /* 0x000000ffff037224 */ /* 0x000fe200078e0007 */
[----:B------:R-:W-:Y:S01]  /*8640*/  ISETP.GE.OR P0, PT, R12, R32, P0 ;  /* 0x000000200c00720c */ /* 0x000fe20000706670 */
        /* <DEDUP_REMOVED lines=8> */
.L_x_14350:
[----:B------:R-:W-:Y:S05]  /*86d0*/  BSYNC B1 ;  /* 0x0000000000017941 */ /* 0x000fea0003800000 */
.L_x_14076:
[----:B------:R-:W-:Y:S04]  /*86e0*/  BSSY B1, `(.L_x_14078) ;  /* 0x0000070000017945 */ /* 0x000fe80003800000 */
[----:B------:R-:W-:Y:S05]  /*86f0*/  @P2 BRA `(.L_x_14079) ;  /* 0x0000000400b82947 */ /* 0x000fea0003800000 */
[----:B------:R-:W2:Y:S01]  /*8700*/  LDL R12, [R1+0x48] ;  /* 0x00004800010c7983 */ /* 0x000ea20000100800 */
[----:B0-----:R-:W-:Y:S01]  /*8710*/  IMAD.IADD R13, R18, 0x1, R35 ;  /* 0x00000001120d7824 */ /* 0x001fe200078e0223 */
[----:B------:R-:W-:Y:S01]  /*8720*/  SHF.R.U64 R49, R20, 0x10, R21 ;  /* 0x0000001014317819 */ /* 0x000fe20000001215 */
[----:B------:R-:W0:Y:S01]  /*8730*/  S2R R14, SR_TID.X ;  /* 0x00000000000e7919 */ /* 0x000e220000002100 */
        /* <DEDUP_REMOVED lines=8> */
[C---:B------:R-:W-:Y:S02]  /*87c0*/  PRMT R47, R31.reuse, 0x5410, R36 ;  /* 0x000054101f2f7816 */ /* 0x040fe40000000024 */
[----:B------:R-:W-:Y:S02]  /*87d0*/  PRMT R52, R31, 0x5432, R52 ;  /* 0x000054321f347816 */ /* 0x000fe40000000034 */
[----:B------:R-:W-:Y:S01]  /*87e0*/  PRMT R48, R34, 0x5410, R39 ;  /* 0x0000541022307816 */ /* 0x000fe20000000027 */
[----:B------:R-:W-:Y:S01]  /*87f0*/  IMAD.U32 R39, R38, 0x10000, RZ ;  /* 0x0001000026277824 */ /* 0x000fe200078e00ff */
[----:B------:R-:W-:-:S02]  /*8800*/  SHF.R.U32.HI R46, RZ, 0x10, R37 ;  /* 0x00000010ff2e7819 */ /* 0x000fc40000011625 */
[----:B------:R-:W-:Y:S02]  /*8810*/  SHF.R.U32.HI R51, RZ, 0x10, R21 ;  /* 0x00000010ff337819 */ /* 0x000fe40000011615 */
[----:B------:R-:W-:Y:S02]  /*8820*/  PRMT R53, R55, 0x5410, R53 ;  /* 0x0000541037357816 */ /* 0x000fe40000000035 */
[----:B------:R-:W-:Y:S02]  /*8830*/  LOP3.LUT R49, R49, 0xffff0000, RZ, 0xc0, !PT ;  /* 0xffff000031317812 */ /* 0x000fe400078ec0ff */
[----:B------:R-:W-:Y:S02]  /*8840*/  PRMT R46, R34, 0x5432, R46 ;  /* 0x00005432222e7816 */ /* 0x000fe4000000002e */
[----:B------:R-:W-:Y:S01]  /*8850*/  PRMT R51, R54, 0x5410, R51 ;  /* 0x0000541036337816 */ /* 0x000fe20000000033 */
[----:B0-----:R-:W-:-:S05]  /*8860*/  VIADD R25, R14, 0xffffff80 ;  /* 0xffffff800e197836 */ /* 0x001fca0000000000 */
[----:B------:R-:W-:-:S04]  /*8870*/  SHF.R.S32.HI R24, RZ, 0x1f, R25 ;  /* 0x0000001fff187819 */ /* 0x000fc80000011419 */
[----:B------:R-:W-:-:S04]  /*8880*/  LEA.HI R24, R24, R25, RZ, 0x5 ;  /* 0x0000001918187211 */ /* 0x000fc800078f28ff */
        /* <DEDUP_REMOVED lines=12> */
[----:B------:R-:W0:Y:S04]  /*8950*/  LDS.128 R12, [R32+0x8400] ;  /* 0x00840000200c7984 */ /* 0x000e280000000c00 */
[----:B------:R-:W1:Y:S01]  /*8960*/  LDS.128 R24, [R33+0x8400] ;  /* 0x0084000021187984 */ /* 0x000e620000000c00 */
[C---:B0-----:R-:W-:Y:S01]  /*8970*/  IMAD.U32 R20, R12.reuse, 0x10000, RZ ;  /* 0x000100000c147824 */ /* 0x041fe200078e00ff */
        /* <DEDUP_REMOVED lines=9> */
[----:B------:R-:W-:Y:S01]  /*8a10*/  LOP3.LUT R31, R38, 0xffff0000, RZ, 0xc0, !PT ;  /* 0xffff0000261f7812 */ /* 0x000fe200078ec0ff */
[----:B------:R-:W-:-:S02]  /*8a20*/  IMAD.U32 R38, R51, 0x10000, RZ ;  /* 0x0001000033267824 */ /* 0x000fc400078e00ff */
[----:B------:R-:W-:Y:S01]  /*8a30*/  FFMA.FTZ R55, R20, R39, -R55 ;  /* 0x0000002714377223 */ /* 0x000fe20000010837 */
[----:B------:R-:W-:Y:S01]  /*8a40*/  FMUL.FTZ R39, R24, R49 ;  /* 0x0000003118277220 */ /* 0x000fe20000410000 */
[----:B------:R-:W-:Y:S01]  /*8a50*/  FFMA.FTZ R57, R20, R50, R57 ;  /* 0x0000003214397223 */ /* 0x000fe20000010039 */
[----:B------:R-:W-:Y:S02]  /*8a60*/  IMAD.U32 R20, R46, 0x10000, RZ ;  /* 0x000100002e147824 */ /* 0x000fe400078e00ff */
[-C--:B------:R-:W-:Y:S01]  /*8a70*/  FMUL.FTZ R59, R24, R31.reuse ;  /* 0x0000001f183b7220 */ /* 0x080fe20000410000 */
[----:B------:R-:W-:Y:S01]  /*8a80*/  FFMA.FTZ R50, R12, R31, -R39 ;  /* 0x0000001f0c327223 */ /* 0x000fe20000010827 */
[C---:B------:R-:W-:Y:S01]  /*8a90*/  FMUL.FTZ R54, R34.reuse, R38 ;  /* 0x0000002622367220 */ /* 0x040fe20000410000 */
[----:B------:R-:W-:Y:S01]  /*8aa0*/  FMUL.FTZ R31, R34, R20 ;  /* 0x00000014221f7220 */ /* 0x000fe20000410000 */
[----:B------:R-:W-:Y:S01]  /*8ab0*/  LOP3.LUT R24, R51, 0xffff0000, RZ, 0xc0, !PT ;  /* 0xffff000033187812 */ /* 0x000fe200078ec0ff */
[----:B------:R-:W-:Y:S01]  /*8ac0*/  IMAD.U32 R36, R26, 0x10000, RZ ;  /* 0x000100001a247824 */ /* 0x000fe200078e00ff */
[----:B------:R-:W-:Y:S01]  /*8ad0*/  LOP3.LUT R46, R46, 0xffff0000, RZ, 0xc0, !PT ;  /* 0xffff00002e2e7812 */ /* 0x000fe200078ec0ff */
[C---:B------:R-:W-:Y:S01]  /*8ae0*/  FFMA.FTZ R38, R21.reuse, R38, R31 ;  /* 0x0000002615267223 */ /* 0x040fe2000001001f */
[----:B------:R-:W-:Y:S01]  /*8af0*/  FFMA.FTZ R34, R12, R49, R59 ;  /* 0x000000310c227223 */ /* 0x000fe2000001003b */
[----:B------:R-:W-:Y:S01]  /*8b00*/  FFMA.FTZ R54, R21, R20, -R54 ;  /* 0x0000001415367223 */ /* 0x000fe20000010836 */
[----:B------:R-:W-:-:S02]  /*8b10*/  IMAD.U32 R31, R52, 0x10000, RZ ;  /* 0x00010000341f7824 */ /* 0x000fc400078e00ff */
[----:B------:R-:W-:Y:S01]  /*8b20*/  FMUL.FTZ R12, R25, R24 ;  /* 0x00000018190c7220 */ /* 0x000fe20000410000 */
[----:B------:R-:W-:Y:S02]  /*8b30*/  IMAD.U32 R21, R47, 0x10000, RZ ;  /* 0x000100002f157824 */ /* 0x000fe400078e00ff */
[-C--:B------:R-:W-:Y:S01]  /*8b40*/  FMUL.FTZ R56, R25, R46.reuse ;  /* 0x0000002e19387220 */ /* 0x080fe20000410000 */
[----:B------:R-:W-:Y:S02]  /*8b50*/  IMAD.U32 R37, R27, 0x10000, RZ ;  /* 0x000100001b257824 */ /* 0x000fe400078e00ff */
[----:B------:R-:W-:Y:S01]  /*8b60*/  FMUL.FTZ R49, R36, R31 ;  /* 0x0000001f24317220 */ /* 0x000fe20000410000 */
[----:B------:R-:W-:Y:S02]  /*8b70*/  IMAD.U32 R20, R53, 0x10000, RZ ;  /* 0x0001000035147824 */ /* 0x000fe400078e00ff */
[----:B------:R-:W-:Y:S01]  /*8b80*/  FFMA.FTZ R25, R13, R46, -R12 ;  /* 0x0000002e0d197223 */ /* 0x000fe2000001080c */
[----:B------:R-:W-:-:S02]  /*8b90*/  IMAD.U32 R28, R14, 0x10000, RZ ;  /* 0x000100000e1c7824 */ /* 0x000fc400078e00ff */
[-C--:B------:R-:W-:Y:S01]  /*8ba0*/  FMUL.FTZ R36, R36, R21.reuse ;  /* 0x0000001524247220 */ /* 0x080fe20000410000 */
[----:B------:R-:W-:Y:S01]  /*8bb0*/  FFMA.FTZ R39, R13, R24, R56 ;  /* 0x000000180d277223 */ /* 0x000fe20000010038 */
[----:B------:R-:W-:Y:S02]  /*8bc0*/  IMAD.U32 R29, R15, 0x10000, RZ ;  /* 0x000100000f1d7824 */ /* 0x000fe400078e00ff */
[C---:B------:R-:W-:Y:S01]  /*8bd0*/  FMUL.FTZ R24, R37.reuse, R20 ;  /* 0x0000001425187220 */ /* 0x040fe20000410000 */
[----:B------:R-:W-:Y:S02]  /*8be0*/  IMAD.U32 R12, R48, 0x10000, RZ ;  /* 0x00010000300c7824 */ /* 0x000fe400078e00ff */
        /* <DEDUP_REMOVED lines=8> */
[----:B------:R-:W-:Y:S02]  /*8c70*/  LOP3.LUT R12, R53, 0xffff0000, RZ, 0xc0, !PT ;  /* 0xffff0000350c7812 */ /* 0x000fe400078ec0ff */
        /* <DEDUP_REMOVED lines=22> */
.L_x_14079:
[----:B------:R-:W-:Y:S05]  /*8de0*/  BSYNC B1 ;  /* 0x0000000000017941 */ /* 0x000fea0003800000 */
.L_x_14078:
[----:B------:R-:W-:Y:S02]  /*8df0*/  PRMT R20, R0, 0x7610, R20 ;  /* 0x0000761000147816 */ /* 0x000fe40000000014 */
[----:B------:R-:W-:Y:S01]  /*8e00*/  PRMT R21, R3, 0x7610, R21 ;  /* 0x0000761003157816 */ /* 0x000fe20000000015 */
[----:B------:R-:W-:Y:S06]  /*8e10*/  @P0 BRA `(.L_x_14070) ;  /* 0x0000000400a80947 */ /* 0x000fec0003800000 */
[----:B-1----:R-:W2:Y:S01]  /*8e20*/  LDL R12, [R1+0x4c] ;  /* 0x00004c00010c7983 */ /* 0x002ea20000100800 */
[C---:B0-----:R-:W-:Y:S02]  /*8e30*/  VIADD R13, R17.reuse, 0x60 ;  /* 0x00000060110d7836 */ /* 0x041fe40000000000 */
[----:B------:R-:W-:Y:S01]  /*8e40*/  VIADD R14, R17, 0x60 ;  /* 0x00000060110e7836 */ /* 0x000fe20000000000 */
[----:B------:R-:W3:Y:S01]  /*8e50*/  LDL R36, [R1+0x5c] ;  /* 0x00005c0001247983 */ /* 0x000ee20000100800 */
[----:B------:R-:W-:Y:S02]  /*8e60*/  IMAD.SHL.U32 R13, R13, 0x40, RZ ;  /* 0x000000400d0d7824 */ /* 0x000fe400078e00ff */
[----:B------:R-:W-:Y:S02]  /*8e70*/  IMAD.SHL.U32 R14, R14, 0x40, RZ ;  /* 0x000000400e0e7824 */ /* 0x000fe400078e00ff */
[----:B------:R-:W-:Y:S01]  /*8e80*/  IMAD.IADD R0, R18, 0x1, R35 ;  /* 0x0000000112007824 */ /* 0x000fe200078e0223 */
[----:B------:R-:W-:-:S02]  /*8e90*/  LOP3.LUT R13, R13, 0x1c0, RZ, 0xc0, !PT ;  /* 0x000001c00d0d7812 */ /* 0x000fc400078ec0ff */
[----:B------:R-:W-:Y:S02]  /*8ea0*/  LOP3.LUT R14, R14, 0x1c0, RZ, 0xc0, !PT ;  /* 0x000001c00e0e7812 */ /* 0x000fe400078ec0ff */
[----:B------:R-:W-:Y:S02]  /*8eb0*/  SHF.R.U32.HI R13, RZ, 0x3, R13 ;  /* 0x00000003ff0d7819 */ /* 0x000fe4000001160d */
[----:B------:R-:W-:-:S04]  /*8ec0*/  LOP3.LUT R0, R14, 0x38, R0, 0xf8, !PT ;  /* 0x000000380e007812 */ /* 0x000fc800078ef800 */
[----:B------:R-:W-:Y:S02]  /*8ed0*/  LOP3.LUT R0, R0, R13, RZ, 0x3c, !PT ;  /* 0x0000000d00007212 */ /* 0x000fe400078e3cff */
[----:B------:R-:W-:Y:S02]  /*8ee0*/  SHF.R.U64 R4, R4, 0x10, R5 ;  /* 0x0000001004047819 */ /* 0x000fe40000001205 */
[--C-:B------:R-:W-:Y:S02]  /*8ef0*/  SHF.R.U64 R8, R8, 0x10, R9.reuse ;  /* 0x0000001008087819 */ /* 0x100fe40000001209 */
[----:B------:R-:W-:Y:S02]  /*8f00*/  SHF.R.U32.HI R9, RZ, 0x10, R9 ;  /* 0x00000010ff097819 */ /* 0x000fe40000011609 */
[----:B------:R-:W-:Y:S02]  /*8f10*/  PRMT R43, R43, 0x5410, R4 ;  /* 0x000054102b2b7816 */ /* 0x000fe40000000004 */
[----:B------:R-:W-:-:S02]  /*8f20*/  SHF.R.U32.HI R31, RZ, 0x10, R11 ;  /* 0x00000010ff1f7819 */ /* 0x000fc4000001160b */
[----:B------:R-:W-:Y:S02]  /*8f30*/  PRMT R45, R45, 0x5410, R8 ;  /* 0x000054102d2d7816 */ /* 0x000fe40000000008 */
[----:B------:R-:W-:Y:S02]  /*8f40*/  SHF.R.U64 R29, R10, 0x10, R11 ;  /* 0x000000100a1d7819 */ /* 0x000fe4000000120b */
[----:B------:R-:W-:Y:S02]  /*8f50*/  PRMT R44, R44, 0x5410, R9 ;  /* 0x000054102c2c7816 */ /* 0x000fe40000000009 */
[----:B------:R-:W-:Y:S02]  /*8f60*/  SHF.R.U32.HI R5, RZ, 0x10, R5 ;  /* 0x00000010ff057819 */ /* 0x000fe40000011605 */
[----:B------:R-:W-:Y:S01]  /*8f70*/  PRMT R31, R21, 0x5410, R31 ;  /* 0x00005410151f7816 */ /* 0x000fe2000000001f */
[----:B------:R-:W-:Y:S01]  /*8f80*/  IMAD.U32 R21, R45, 0x10000, RZ ;  /* 0x000100002d157824 */ /* 0x000fe200078e00ff */
[----:B------:R-:W-:Y:S01]  /*8f90*/  PRMT R42, R42, 0x5410, R5 ;  /* 0x000054102a2a7816 */ /* 0x000fe20000000005 */
[----:B------:R-:W-:Y:S01]  /*8fa0*/  IMAD.U32 R28, R44, 0x10000, RZ ;  /* 0x000100002c1c7824 */ /* 0x000fe200078e00ff */
[----:B------:R-:W-:-:S03]  /*8fb0*/  PRMT R29, R20, 0x5410, R29 ;  /* 0x00005410141d7816 */ /* 0x000fc6000000001d */
[----:B------:R-:W-:Y:S01]  /*8fc0*/  IMAD.U32 R32, R42, 0x10000, RZ ;  /* 0x000100002a207824 */ /* 0x000fe200078e00ff */
[----:B------:R-:W-:Y:S01]  /*8fd0*/  LOP3.LUT R45, R45, 0xffff0000, RZ, 0xc0, !PT ;  /* 0xffff00002d2d7812 */ /* 0x000fe200078ec0ff */
[----:B--2---:R-:W-:-:S04]  /*8fe0*/  IMAD.IADD R3, R12, 0x1, R0 ;  /* 0x000000010c037824 */ /* 0x004fc800078e0200 */
[----:B------:R-:W-:Y:S01]  /*8ff0*/  IMAD R3, R3, 0x2, R2 ;  /* 0x0000000203037824 */ /* 0x000fe200078e0202 */
[----:B---3--:R-:W-:Y:S04]  /*9000*/  LDS.128 R12, [R36+0x8400] ;  /* 0x00840000240c7984 */ /* 0x008fe80000000c00 */
[----:B------:R-:W0:Y:S01]  /*9010*/  LDS.128 R24, [R3+0x8400] ;  /* 0x0084000003187984 */ /* 0x000e220000000c00 */
[--C-:B------:R-:W-:Y:S02]  /*9020*/  SHF.R.U64 R0, R6, 0x10, R7.reuse ;  /* 0x0000001006007819 */ /* 0x100fe40000001207 */
[----:B------:R-:W-:Y:S02]  /*9030*/  SHF.R.U32.HI R7, RZ, 0x10, R7 ;  /* 0x00000010ff077819 */ /* 0x000fe40000011607 */
[----:B------:R-:W-:-:S02]  /*9040*/  PRMT R41, R41, 0x5410, R0 ;  /* 0x0000541029297816 */ /* 0x000fc40000000000 */
[----:B------:R-:W-:Y:S01]  /*9050*/  PRMT R40, R40, 0x5410, R7 ;  /* 0x0000541028287816 */ /* 0x000fe20000000007 */
[C---:B0-----:R-:W-:Y:S01]  /*9060*/  IMAD.U32 R9, R24.reuse, 0x10000, RZ ;  /* 0x0001000018097824 */ /* 0x041fe200078e00ff */
[----:B------:R-:W-:Y:S01]  /*9070*/  LOP3.LUT R10, R24, 0xffff0000, RZ, 0xc0, !PT ;  /* 0xffff0000180a7812 */ /* 0x000fe200078ec0ff */
[C---:B------:R-:W-:Y:S01]  /*9080*/  IMAD.U32 R11, R25.reuse, 0x10000, RZ ;  /* 0x00010000190b7824 */ /* 0x040fe200078e00ff */
[----:B------:R-:W-:Y:S01]  /*9090*/  LOP3.LUT R24, R25, 0xffff0000, RZ, 0xc0, !PT ;  /* 0xffff000019187812 */ /* 0x000fe200078ec0ff */
[----:B------:R-:W-:Y:S02]  /*90a0*/  IMAD.U32 R25, R43, 0x10000, RZ ;  /* 0x000100002b197824 */ /* 0x000fe400078e00ff */
[----:B------:R-:W-:Y:S02]  /*90b0*/  IMAD.U32 R0, R12, 0x10000, RZ ;  /* 0x000100000c007824 */ /* 0x000fe400078e00ff */
[C---:B------:R-:W-:Y:S01]  /*90c0*/  FMUL.FTZ R33, R9.reuse, R25 ;  /* 0x0000001909217220 */ /* 0x040fe20000410000 */
[----:B------:R-:W-:Y:S01]  /*90d0*/  FMUL.FTZ R9, R9, R21 ;  /* 0x0000001509097220 */ /* 0x000fe20000410000 */
[----:B------:R-:W-:-:S02]  /*90e0*/  IMAD.U32 R20, R27, 0x10000, RZ ;  /* 0x000100001b147824 */ /* 0x000fc400078e00ff */
[----:B------:R-:W-:Y:S01]  /*90f0*/  FFMA.FTZ R33, R0, R21, -R33 ;  /* 0x0000001500217223 */ /* 0x000fe20000010821 */
[----:B------:R-:W-:Y:S02]  /*9100*/  IMAD.U32 R21, R40, 0x10000, RZ ;  /* 0x0001000028157824 */ /* 0x000fe400078e00ff */
[----:B------:R-:W-:Y:S01]  /*9110*/  FFMA.FTZ R25, R0, R25, R9 ;  /* 0x0000001900197223 */ /* 0x000fe20000010009 */
[----:B------:R-:W-:Y:S02]  /*9120*/  IMAD.U32 R9, R31, 0x10000, RZ ;  /* 0x000100001f097824 */ /* 0x000fe400078e00ff */
[C---:B------:R-:W-:Y:S01]  /*9130*/  FMUL.FTZ R34, R11.reuse, R32 ;  /* 0x000000200b227220 */ /* 0x040fe20000410000 */
[-C--:B------:R-:W-:Y:S01]  /*9140*/  FMUL.FTZ R0, R11, R28.reuse ;  /* 0x0000001c0b007220 */ /* 0x080fe20000410000 */
[----:B------:R-:W-:Y:S02]  /*9150*/  IMAD.U32 R5, R13, 0x10000, RZ ;  /* 0x000100000d057824 */ /* 0x000fe400078e00ff */
[----:B------:R-:W-:Y:S01]  /*9160*/  FMUL.FTZ R11, R20, R21 ;  /* 0x00000015140b7220 */ /* 0x000fe20000410000 */
[----:B------:R-:W-:Y:S01]  /*9170*/  LOP3.LUT R4, R12, 0xffff0000, RZ, 0xc0, !PT ;  /* 0xffff00000c047812 */ /* 0x000fe200078ec0ff */
[----:B------:R-:W-:Y:S01]  /*9180*/  IMAD.U32 R8, R15, 0x10000, RZ ;  /* 0x000100000f087824 */ /* 0x000fe200078e00ff */
[C---:B------:R-:W-:Y:S01]  /*9190*/  LOP3.LUT R7, R14.reuse, 0xffff0000, RZ, 0xc0, !PT ;  /* 0xffff00000e077812 */ /* 0x040fe200078ec0ff */
[----:B------:R-:W-:Y:S01]  /*91a0*/  IMAD.U32 R6, R14, 0x10000, RZ ;  /* 0x000100000e067824 */ /* 0x000fe200078e00ff */
[----:B------:R-:W-:Y:S01]  /*91b0*/  LOP3.LUT R43, R43, 0xffff0000, RZ, 0xc0, !PT ;  /* 0xffff00002b2b7812 */ /* 0x000fe200078ec0ff */
[----:B------:R-:W-:Y:S01]  /*91c0*/  FMUL.FTZ R20, R20, R9 ;  /* 0x0000000914147220 */ /* 0x000fe20000410000 */
[----:B------:R-:W-:Y:S01]  /*91d0*/  LOP3.LUT R12, R13, 0xffff0000, RZ, 0xc0, !PT ;  /* 0xffff00000d0c7812 */ /* 0x000fe200078ec0ff */
[C---:B------:R-:W-:Y:S01]  /*91e0*/  IMAD.U32 R13, R26.reuse, 0x10000, RZ ;  /* 0x000100001a0d7824 */ /* 0x040fe200078e00ff */
[----:B------:R-:W-:Y:S01]  /*91f0*/  LOP3.LUT R14, R15, 0xffff0000, RZ, 0xc0, !PT ;  /* 0xffff00000f0e7812 */ /* 0x000fe200078ec0ff */
[----:B------:R-:W-:Y:S01]  /*9200*/  FFMA.FTZ R34, R5, R28, -R34 ;  /* 0x0000001c05227223 */ /* 0x000fe20000010822 */
[----:B------:R-:W-:Y:S01]  /*9210*/  LOP3.LUT R15, R26, 0xffff0000, RZ, 0xc0, !PT ;  /* 0xffff00001a0f7812 */ /* 0x000fe200078ec0ff */
[C---:B------:R-:W-:Y:S01]  /*9220*/  FFMA.FTZ R28, R8.reuse, R21, R20 ;  /* 0x00000015081c7223 */ /* 0x040fe20000010014 */
[----:B------:R-:W-:Y:S01]  /*9230*/  LOP3.LUT R26, R27, 0xffff0000, RZ, 0xc0, !PT ;  /* 0xffff00001b1a7812 */ /* 0x000fe200078ec0ff */
[----:B------:R-:W-:Y:S01]  /*9240*/  FFMA.FTZ R27, R8, R9, -R11 ;  /* 0x00000009081b7223 */ /* 0x000fe2000001080b */
[----:B------:R-:W-:Y:S01]  /*9250*/  FMUL.FTZ R11, R10, R43 ;  /* 0x0000002b0a0b7220 */ /* 0x000fe20000410000 */
[----:B------:R-:W-:Y:S01]  /*9260*/  LOP3.LUT R9, R42, 0xffff0000, RZ, 0xc0, !PT ;  /* 0xffff00002a097812 */ /* 0x000fe200078ec0ff */
[----:B------:R-:W-:Y:S01]  /*9270*/  FMUL.FTZ R21, R10, R45 ;  /* 0x0000002d0a157220 */ /* 0x000fe20000410000 */
[----:B------:R-:W-:-:S02]  /*9280*/  IMAD.U32 R8, R41, 0x10000, RZ ;  /* 0x0001000029087824 */ /* 0x000fc400078e00ff */
[----:B------:R-:W-:Y:S01]  /*9290*/  FFMA.FTZ R32, R5, R32, R0 ;  /* 0x0000002005207223 */ /* 0x000fe20000010000 */
[----:B------:R-:W-:Y:S01]  /*92a0*/  LOP3.LUT R5, R44, 0xffff0000, RZ, 0xc0, !PT ;  /* 0xffff00002c057812 */ /* 0x000fe200078ec0ff */
[C---:B------:R-:W-:Y:S01]  /*92b0*/  FFMA.FTZ R10, R4.reuse, R45, -R11 ;  /* 0x0000002d040a7223 */ /* 0x040fe2000001080b */
[----:B------:R-:W-:Y:S01]  /*92c0*/  FFMA.FTZ R20, R4, R43, R21 ;  /* 0x0000002b04147223 */ /* 0x000fe20000010015 */
[----:B------:R-:W-:Y:S02]  /*92d0*/  IMAD.U32 R0, R29, 0x10000, RZ ;  /* 0x000100001d007824 */ /* 0x000fe400078e00ff */
[C---:B------:R-:W-:Y:S01]  /*92e0*/  FMUL.FTZ R11, R24.reuse, R9 ;  /* 0x00000009180b7220 */ /* 0x040fe20000410000 */
[C---:B------:R-:W-:Y:S01]  /*92f0*/  FMUL.FTZ R21, R13.reuse, R8 ;  /* 0x000000080d157220 */ /* 0x040fe20000410000 */
[-C--:B------:R-:W-:Y:S01]  /*9300*/  FMUL.FTZ R24, R24, R5.reuse ;  /* 0x0000000518187220 */ /* 0x080fe20000410000 */
[-C--:B------:R-:W-:Y:S01]  /*9310*/  FMUL.FTZ R13, R13, R0.reuse ;  /* 0x000000000d0d7220 */ /* 0x080fe20000410000 */
[----:B------:R-:W-:Y:S01]  /*9320*/  FFMA.FTZ R11, R12, R5, -R11 ;  /* 0x000000050c0b7223 */ /* 0x000fe2000001080b */
[----:B------:R-:W-:Y:S01]  /*9330*/  FFMA.FTZ R21, R6, R0, -R21 ;  /* 0x0000000006157223 */ /* 0x000fe20000010815 */
[----:B------:R-:W-:-:S02]  /*9340*/  LOP3.LUT R4, R41, 0xffff0000, RZ, 0xc0, !PT ;  /* 0xffff000029047812 */ /* 0x000fc400078ec0ff */
[----:B------:R-:W-:Y:S02]  /*9350*/  LOP3.LUT R0, R29, 0xffff0000, RZ, 0xc0, !PT ;  /* 0xffff00001d007812 */ /* 0x000fe400078ec0ff */
[----:B------:R-:W-:Y:S02]  /*9360*/  LOP3.LUT R5, R40, 0xffff0000, RZ, 0xc0, !PT ;  /* 0xffff000028057812 */ /* 0x000fe400078ec0ff */
[----:B------:R-:W-:Y:S01]  /*9370*/  LOP3.LUT R31, R31, 0xffff0000, RZ, 0xc0, !PT ;  /* 0xffff00001f1f7812 */ /* 0x000fe200078ec0ff */
[----:B------:R-:W-:Y:S01]  /*9380*/  FFMA.FTZ R13, R6, R8, R13 ;  /* 0x00000008060d7223 */ /* 0x000fe2000001000d */
[C---:B------:R-:W-:Y:S01]  /*9390*/  FMUL.FTZ R6, R15.reuse, R4 ;  /* 0x000000040f067220 */ /* 0x040fe20000410000 */
[-C--:B------:R-:W-:Y:S01]  /*93a0*/  FMUL.FTZ R15, R15, R0.reuse ;  /* 0x000000000f0f7220 */ /* 0x080fe20000410000 */
[C---:B------:R-:W-:Y:S01]  /*93b0*/  FMUL.FTZ R29, R26.reuse, R5 ;  /* 0x000000051a1d7220 */ /* 0x040fe20000410000 */
        /* <DEDUP_REMOVED lines=16> */
.L_x_14070:
[----:B------:R-:W-:Y:S05]  /*94c0*/  BSYNC B0 ;  /* 0x0000000000007941 */ /* 0x000fea0003800000 */
.L_x_14056:
        /* <DEDUP_REMOVED lines=8> */
.L_x_14053:
[----:B--2---:R-:W-:-:S05]  /*9550*/  IMAD.U32 R0, RZ, RZ, UR37 ;  /* 0x00000025ff007e24 */ /* 0x004fca000f8e00ff */
[----:B------:R-:W-:-:S13]  /*9560*/  ISETP.NE.AND P0, PT, R0, 0x3, PT ;  /* 0x000000030000780c */ /* 0x000fda0003f05270 */
[----:B------:R-:W-:Y:S05]  /*9570*/  @!P0 BRA `(.L_x_14080) ;  /* 0x0000000000048947 */ /* 0x000fea0003800000 */
[----:B------:R-:W-:Y:S01]  /*9580*/  BPT.TRAP 0x1 ;  /* 0x000000040000795c */ /* 0x000fe20000300000 */
.L_x_14080:
[----:B-1----:R-:W-:Y:S01]  /*9590*/  IMAD R15, R16, 0x8, R2 ;  /* 0x00000008100f7824 */ /* 0x002fe200078e0202 */
[----:B------:R-:W-:-:S04]  /*95a0*/  SHF.L.U32 R0, R23, 0x1f, RZ ;  /* 0x0000001f17007819 */ /* 0x000fc800000006ff */
[----:B------:R1:W2:Y:S01]  /*95b0*/  SYNCS.PHASECHK.TRANS64.TRYWAIT P2, [R15+URZ+0x16830], R0 ;  /* 0x016830000f0075a7 */ /* 0x0002a2000804017f */
[----:B------:R-:W-:Y:S05]  /*95c0*/  @!P0 BRA `(.L_x_14081) ;  /* 0x0000000000048947 */ /* 0x000fea0003800000 */
[----:B------:R-:W-:Y:S01]  /*95d0*/  BPT.TRAP 0x1 ;  /* 0x000000040000795c */ /* 0x000fe20000300000 */
.L_x_14081:
[----:B---3--:R-:W3:Y:S02]  /*95e0*/  S2R R3, SR_TID.X ;  /* 0x0000000000037919 */ /* 0x008ee40000002100 */
[----:B---3--:R-:W-:-:S04]  /*95f0*/  LOP3.LUT R3, R3, 0x7f, RZ, 0xc0, !PT ;  /* 0x0000007f03037812 */ /* 0x008fc800078ec0ff */
[----:B------:R-:W-:Y:S01]  /*9600*/  ISETP.NE.AND P1, PT, R3, RZ, PT ;  /* 0x000000ff0300720c */ /* 0x000fe20003f25270 */
[----:B--2---:R-:W-:-:S12]  /*9610*/  @P2 BRA `(.L_x_14082) ;  /* 0x0000000000082947 */ /* 0x004fd80003800000 */
[----:B------:R-:W2:Y:S02]  /*9620*/  SYNCS.PHASECHK.TRANS64.TRYWAIT P2, [R15+URZ+0x16830], R0 ;  /* 0x016830000f0075a7 */ /* 0x000ea4000804017f */
[----:B--2---:R-:W-:Y:S05]  /*9630*/  @!P2 BRA `(.L_x_14083) ;  /* 0x00000170004ca947 */ /* 0x004fea0003800000 */
.L_x_14082:
[----:B------:R-:W-:Y:S05]  /*9640*/  WARPSYNC.ALL ;  /* 0x0000000000007948 */ /* 0x000fea0003800000 */
[----:B-12---:R-:W-:Y:S01]  /*9650*/  VIADD R0, R2, 0xe400 ;  /* 0x0000e40002007836 */ /* 0x006fe20000000000 */
[----:B------:R-:W-:Y:S01]  /*9660*/  LOP3.LUT R6, R30, 0x10000, RZ, 0xfc, !PT ;  /* 0x000100001e067812 */ /* 0x000fe200078efcff */
[----:B------:R-:W-:Y:S01]  /*9670*/  IMAD.MOV.U32 R7, RZ, RZ, 0x40000040 ;  /* 0x40000040ff077424 */ /* 0x000fe200078e00ff */
[----:B------:R-:W-:Y:S02]  /*9680*/  ULDC UR30, c[0x0][0x9dc] ;  /* 0x00027700001e7ab9 */ /* 0x000fe40000000800 */
[----:B------:R-:W-:-:S04]  /*9690*/  SHF.R.U32.HI R0, RZ, 0x4, R0 ;  /* 0x00000004ff007819 */ /* 0x000fc80000011600 */
[----:B------:R-:W-:-:S04]  /*96a0*/  LOP3.LUT R0, R0, 0x3fff, RZ, 0xc0, !PT ;  /* 0x00003fff00007812 */ /* 0x000fc800078ec0ff */
[----:B------:R-:W-:Y:S01]  /*96b0*/  LOP3.LUT R3, R0, 0x10000, RZ, 0xfc, !PT ;  /* 0x0001000000037812 */ /* 0x000fe200078efcff */
[----:B------:R-:W-:-:S04]  /*96c0*/  IMAD.MOV.U32 R5, RZ, RZ, 0x40000040 ;  /* 0x40000040ff057424 */ /* 0x000fc800078e00ff */
[----:B------:R-:W-:Y:S01]  /*96d0*/  IMAD R4, R16, 0x400, R3 ;  /* 0x0000040010047824 */ /* 0x000fe200078e0203 */
[C---:B------:R-:W-:Y:S01]  /*96e0*/  R2UR UR4, R6.reuse ;  /* 0x00000000060472ca */ /* 0x040fe200000e0000 */
[----:B0----5:R-:W-:Y:S01]  /*96f0*/  WARPGROUP.ARRIVE ;  /* 0x00000000000079c5 */ /* 0x021fe20000000000 */
[----:B------:R-:W-:Y:S01]  /*9700*/  R2UR UR5, R7 ;  /* 0x00000000070572ca */ /* 0x000fe200000e0000 */
[----:B------:R-:W-:Y:S01]  /*9710*/  VIADD R156, R6, 0x2 ;  /* 0x00000002069c7836 */ /* 0x000fe20000000000 */
[C---:B------:R-:W-:Y:S01]  /*9720*/  R2UR UR6, R4.reuse ;  /* 0x00000000040672ca */ /* 0x040fe200000e0000 */
[----:B------:R-:W-:Y:S01]  /*9730*/  IMAD.MOV.U32 R157, RZ, RZ, 0x40000040 ;  /* 0x40000040ff9d7424 */ /* 0x000fe200078e00ff */
[----:B------:R-:W-:Y:S01]  /*9740*/  R2UR UR7, R5 ;  /* 0x00000000050772ca */ /* 0x000fe200000e0000 */
[----:B------:R-:W-:Y:S01]  /*9750*/  IMAD.MOV.U32 R9, RZ, RZ, 0x40000040 ;  /* 0x40000040ff097424 */ /* 0x000fe200078e00ff */
[----:B------:R0:W-:Y:S01]  /*9760*/  STL [R1+0x1c], R3 ;  /* 0x00001c0301007387 */ /* 0x0001e20000100800 */
[----:B------:R-:W-:-:S02]  /*9770*/  VIADD R8, R4, 0x2 ;  /* 0x0000000204087836 */ /* 0x000fc40000000000 */
[----:B------:R-:W-:Y:S01]  /*9780*/  VIADD R154, R6, 0x4 ;  /* 0x00000004069a7836 */ /* 0x000fe20000000000 */
[----:B------:R-:W2:Y:S01]  /*9790*/  LDL R112, [R1+0x3c] ;  /* 0x00003c0001707983 */ /* 0x000ea20000100800 */
[----:B------:R-:W-:-:S03]  /*97a0*/  IMAD.MOV.U32 R155, RZ, RZ, 0x40000040 ;  /* 0x40000040ff9b7424 */ /* 0x000fc600078e00ff */
[----:B------:R-:W2:Y:S03]  /*97b0*/  LDL R108, [R1+0x18] ;  /* 0x00001800016c7983 */ /* 0x000ea60000100800 */
[----:B------:R-:W-:Y:S01]  /*97c0*/  HGMMA.64x128x16.F32.BF16 R24, gdesc[UR4], RZ, !UPT, gsb0 ;  /* 0x01e00000041879f0 */ /* 0x000fe2000c0018ff */
[----:B------:R-:W-:Y:S01]  /*97d0*/  R2UR UR4, R156 ;  /* 0x000000009c0472ca */ /* 0x000fe200000e0000 */
[----:B------:R-:W3:Y:S01]  /*97e0*/  LDL R109, [R1+0xc] ;  /* 0x00000c00016d7983 */ /* 0x000ee20000100800 */
[----:B------:R-:W-:Y:S02]  /*97f0*/  R2UR UR5, R157 ;  /* 0x000000009d0572ca */ /* 0x000fe400000e0000 */
[----:B------:R-:W-:Y:S01]  /*9800*/  R2UR UR6, R8 ;  /* 0x00000000080672ca */ /* 0x000fe200000e0000 */
[----:B------:R-:W4:Y:S01]  /*9810*/  LDL R111, [R1+0x8] ;  /* 0x00000800016f7983 */ /* 0x000f220000100800 */
[----:B------:R-:W-:Y:S01]  /*9820*/  R2UR UR7, R9 ;  /* 0x00000000090772ca */ /* 0x000fe200000e0000 */
[----:B------:R-:W-:-:S02]  /*9830*/  VIADD R8, R4, 0x4 ;  /* 0x0000000404087836 */ /* 0x000fc40000000000 */
[----:B------:R-:W-:Y:S01]  /*9840*/  IMAD.MOV.U32 R9, RZ, RZ, 0x40000040 ;  /* 0x40000040ff097424 */ /* 0x000fe200078e00ff */
[----:B------:R-:W4:Y:S01]  /*9850*/  LDL R110, [R1+0x4] ;  /* 0x00000400016e7983 */ /* 0x000f220000100800 */
[----:B------:R-:W-:Y:S02]  /*9860*/  WARPGROUP.DEPBAR.LE gsb0, 0x0 ;  /* 0x00008000000079c5 */ /* 0x000fe40000010000 */
[----:B------:R-:W-:-:S06]  /*9870*/  WARPGROUP.ARRIVE ;  /* 0x00000000000079c5 */ /* 0x000fcc0000000000 */
[----:B------:R-:W-:Y:S01]  /*9880*/  HGMMA.64x128x16.F32.BF16 R24, gdesc[UR4], R24, gsb0 ;  /* 0x01e00000041879f0 */ /* 0x000fe20008001818 */
[----:B------:R-:W-:Y:S02]  /*9890*/  R2UR UR4, R154 ;  /* 0x000000009a0472ca */ /* 0x000fe400000e0000 */
[----:B------:R-:W-:Y:S02]  /*98a0*/  R2UR UR5, R155 ;  /* 0x000000009b0572ca */ /* 0x000fe400000e0000 */
[----:B------:R-:W-:Y:S02]  /*98b0*/  R2UR UR6, R8 ;  /* 0x00000000080672ca */ /* 0x000fe400000e0000 */
[----:B------:R-:W-:Y:S01]  /*98c0*/  R2UR UR7, R9 ;  /* 0x00000000090772ca */ /* 0x000fe200000e0000 */
[----:B------:R-:W-:Y:S02]  /*98d0*/  VIADD R8, R6, 0x6 ;  /* 0x0000000606087836 */ /* 0x000fe40000000000 */
[----:B------:R-:W-:-:S02]  /*98e0*/  VIADD R4, R4, 0x6 ;  /* 0x0000000604047836 */ /* 0x000fc40000000000 */
[----:B------:R-:W-:Y:S02]  /*98f0*/  IMAD.MOV.U32 R9, RZ, RZ, 0x40000040 ;  /* 0x40000040ff097424 */ /* 0x000fe400078e00ff */
[----:B------:R-:W-:Y:S01]  /*9900*/  IMAD.MOV.U32 R5, RZ, RZ, 0x40000040 ;  /* 0x40000040ff057424 */ /* 0x000fe200078e00ff */
[----:B------:R-:W-:Y:S02]  /*9910*/  WARPGROUP.DEPBAR.LE gsb0, 0x0 ;  /* 0x00008000000079c5 */ /* 0x000fe40000010000 */
[----:B------:R-:W-:-:S06]  /*9920*/  WARPGROUP.ARRIVE ;  /* 0x00000000000079c5 */ /* 0x000fcc0000000000 */
        /* <DEDUP_REMOVED lines=9> */
[----:B------:R-:W-:Y:S01]  /*99c0*/  @!P1 VIADD R15, R15, 0x16840 ;  /* 0x000168400f0f9836 */ /* 0x000fe20000000000 */
[----:B------:R-:W-:Y:S02]  /*99d0*/  ULDC.64 UR6, c[0x0][0x9e0] ;  /* 0x0002780000067ab9 */ /* 0x000fe40000000a00 */
[----:B------:R-:W-:Y:S02]  /*99e0*/  UISETP.GE.AND UP0, UPT, UR7, 0x1, UPT ;  /* 0x000000010700788c */ /* 0x000fe4000bf06270 */
[----:B------:R-:W-:-:S04]  /*99f0*/  @!P1 PRMT R15, RZ, 0x654, R15 ;  /* 0x00000654ff0f9816 */ /* 0x000fc8000000000f */
[----:B------:R-:W-:Y:S01]  /*9a00*/  PLOP3.LUT P3, PT, PT, PT, UP0, 0x40, 0x0 ;  /* 0x000000000000781c */ /* 0x000fe20003f6e808 */
[----:B------:R-:W-:Y:S01]  /*9a10*/  ULOP3.LUT UR30, URZ, UR30, URZ, 0x33, !UPT ;  /* 0x0000001e3f1e7292 */ /* 0x000fe2000f8e333f */
[----:B------:R-:W-:Y:S02]  /*9a20*/  WARPGROUP.DEPBAR.LE gsb0, 0x0 ;  /* 0x00008000000079c5 */ /* 0x000fe40000010000 */
[----:B------:R-:W-:Y:S01]  /*9a30*/  FMUL.FTZ R96, R41, UR4 ;  /* 0x0000000429607c20 */ /* 0x000fe20008410000 */
[----:B------:R1:W-:Y:S01]  /*9a40*/  @!P1 SYNCS.ARRIVE.TRANS64.RED.A1T0 RZ, [R15+URZ], RZ ;  /* 0x000000ff0fff99a7 */ /* 0x0003e2000810043f */
[----:B------:R-:W0:Y:S01]  /*9a50*/  LDC R41, c[0x0][0x448] ;  /* 0x00011200ff297b82 */ /* 0x000e220000000800 */
[----:B------:R-:W-:Y:S01]  /*9a60*/  FMUL.FTZ R21, R25, UR4 ;  /* 0x0000000419157c20 */ /* 0x000fe20008410000 */
[----:B------:R-:W-:Y:S01]  /*9a70*/  FMUL.FTZ R25, R46, UR4 ;  /* 0x000000042e197c20 */ /* 0x000fe20008410000 */
[----:B------:R-:W-:Y:S01]  /*9a80*/  FMUL.FTZ R101, R48, UR4 ;  /* 0x0000000430657c20 */ /* 0x000fe20008410000 */
[----:B0-----:R-:W-:-:S13]  /*9a90*/  ISETP.NE.AND P2, PT, R41, 0x1, PT ;  /* 0x000000012900780c */ /* 0x001fda0003f45270 */
[----:B------:R-:W0:Y:S08]  /*9aa0*/  @P2 LDC R46, c[0x0][0x44c] ;  /* 0x00011300ff2e2b82 */ /* 0x000e300000000800 */
[----:B------:R-:W1:Y:S01]  /*9ab0*/  @P2 LDC R48, c[0x0][0x450] ;  /* 0x00011400ff302b82 */ /* 0x000e620000000800 */
        /* <DEDUP_REMOVED lines=8> */
[----:B0-----:R-:W-:-:S04]  /*9b40*/  @P2 IMAD.HI.U32 R45, R77, R46, RZ ;  /* 0x0000002e4d2d2227 */ /* 0x001fc800078e00ff */
[----:B------:R-:W-:Y:S01]  /*9b50*/  FMUL.FTZ R26, R47, UR4 ;  /* 0x000000042f1a7c20 */ /* 0x000fe20008410000 */
[----:B------:R-:W-:Y:S01]  /*9b60*/  FMUL.FTZ R41, R78, UR4 ;  /* 0x000000044e297c20 */ /* 0x000fe20008410000 */
[----:B-1----:R-:W-:Y:S01]  /*9b70*/  @P2 SHF.R.U32.HI R77, RZ, R48, R45 ;  /* 0x00000030ff4d2219 */ /* 0x002fe2000001162d */
[----:B------:R-:W-:Y:S02]  /*9b80*/  IMAD.MOV.U32 R45, RZ, RZ, -0x80 ;  /* 0xffffff80ff2d7424 */ /* 0x000fe400078e00ff */
[----:B------:R-:W-:Y:S02]  /*9b90*/  FMUL.FTZ R95, R36, UR4 ;  /* 0x00000004245f7c20 */ /* 0x000fe40008410000 */
[----:B------:R-:W0:Y:S01]  /*9ba0*/  SHFL.IDX PT, R47, R77, RZ, 0x1c1f ;  /* 0x001c1fff4d2f7589 */ /* 0x000e2200000e0000 */
[----:B------:R-:W-:Y:S02]  /*9bb0*/  IMAD R78, R92, R45, 0x80 ;  /* 0x000000805c4e7424 */ /* 0x000fe400078e022d */
        /* <DEDUP_REMOVED lines=51> */
[----:B---3--:R-:W-:Y:S01]  /*9ef0*/  IMAD R46, R109, -0x2, R46 ;  /* 0xfffffffe6d2e7824 */ /* 0x008fe200078e022e */
[----:B------:R-:W1:Y:S01]  /*9f00*/  MUFU.TANH R0, R0 ;  /* 0x0000000000007308 */ /* 0x000e620000002400 */
[----:B----4-:R-:W-:-:S03]  /*9f10*/  IMAD.IADD R80, R111, 0x1, R78 ;  /* 0x000000016f507824 */ /* 0x010fc600078e024e */
[----:B------:R-:W-:-:S04]  /*9f20*/  IADD3 R46, -R110, R46, R111 ;  /* 0x0000002e6e2e7210 */ /* 0x000fc80007ffe16f */
[----:B------:R-:W2:Y:S01]  /*9f30*/  MUFU.TANH R21, R21 ;  /* 0x0000001500157308 */ /* 0x000ea20000002400 */
[----:B------:R-:W-:-:S07]  /*9f40*/  IMAD R80, R109, -0x2, R80 ;  /* 0xfffffffe6d507824 */ /* 0x000fce00078e0250 */
[----:B------:R-:W3:Y:S01]  /*9f50*/  MUFU.TANH R3, R3 ;  /* 0x0000000300037308 */ /* 0x000ee20000002400 */
[----:B------:R-:W-:-:S07]  /*9f60*/  VIADD R81, R46, UR6 ;  /* 0x000000062e517c36 */ /* 0x000fce0008000000 */
        /* <DEDUP_REMOVED lines=60> */
[----:B------:R-:W1:Y:S01]  /*a330*/  MUFU.TANH R45, R45 ;  /* 0x0000002d002d7308 */ /* 0x000e620000002400 */
[----:B------:R-:W-:Y:S01]  /*a340*/  VIADD R82, R46, UR30 ;  /* 0x0000001e2e527c36 */ /* 0x000fe20008000000 */
[----:B------:R-:W-:-:S02]  /*a350*/  LEA R79, R92, 0xffffff80, 0x7 ;  /* 0xffffff805c4f7811 */ /* 0x000fc400078e38ff */
[----:B0-----:R-:W-:Y:S01]  /*a360*/  VIADDMNMX R83, R47, R81, R80, PT ;  /* 0x000000512f537246 */ /* 0x001fe20003800150 */
[----:B------:R-:W-:Y:S01]  /*a370*/  IMAD.IADD R85, R82, 0x1, R47 ;  /* 0x0000000152557824 */ /* 0x000fe200078e022f */
[----:B--234-:R-:W-:Y:S06]  /*a380*/  @P3 BRA `(.L_x_14084) ;  /* 0x0000000000583947 */ /* 0x01cfec0003800000 */
        /* <DEDUP_REMOVED lines=12> */
.L_x_14086:
[----:B------:R-:W-:-:S06]  /*a450*/  UISETP.NE.AND UP1, UPT, UR7, 0x1, UPT ;  /* 0x000000010700788c */ /* 0x000fcc000bf25270 */
[----:B------:R-:W-:-:S05]  /*a460*/  PLOP3.LUT P3, PT, PT, PT, UP1, 0x80, 0x0 ;  /* 0x000000000000781c */ /* 0x000fca0003f6f018 */
[----:B------:R-:W-:-:S08]  /*a470*/  @UP1 ULDC.64 UR4, c[0x0][0x9e8] ;  /* 0x00027a0000041ab9 */ /* 0x000fd00000000a00 */
[----:B------:R-:W-:-:S05]  /*a480*/  @P3 IMAD.HI.U32 R47, R46, UR4, RZ ;  /* 0x000000042e2f3c27 */ /* 0x000fca000f8e00ff */
[----:B------:R-:W-:-:S07]  /*a490*/  @P3 SHF.R.U32.HI R46, RZ, UR5, R47 ;  /* 0x00000005ff2e3c19 */ /* 0x000fce000801162f */
.L_x_14087:
[----:B------:R-:W-:Y:S05]  /*a4a0*/  BSYNC B0 ;  /* 0x0000000000007941 */ /* 0x000fea0003800000 */
.L_x_14085:
[----:B------:R-:W-:-:S04]  /*a4b0*/  IMAD R46, R46, UR7, -R79 ;  /* 0x000000072e2e7c24 */ /* 0x000fc8000f8e0a4f */
[----:B------:R-:W-:-:S05]  /*a4c0*/  IMAD R46, R109, -0x2, R46 ;  /* 0xfffffffe6d2e7824 */ /* 0x000fca00078e022e */
[----:B------:R-:W-:Y:S02]  /*a4d0*/  VIMNMX R85, R85, R46, !PT ;  /* 0x0000002e55557248 */ /* 0x000fe40007fe0100 */
[----:B------:R-:W-:-:S07]  /*a4e0*/  VIADDMNMX R83, R46, UR7, R83, PT ;  /* 0x000000072e537c46 */ /* 0x000fce000b800153 */
.L_x_14084:
[----:B------:R-:W2:Y:S01]  /*a4f0*/  LDL.LU R86, [R1] ;  /* 0x0000000001567983 */ /* 0x000ea20000300800 */
[C---:B------:R-:W-:Y:S02]  /*a500*/  ISETP.GE.AND P3, PT, R78.reuse, 0x2, PT ;  /* 0x000000024e00780c */ /* 0x040fe40003f66270 */
[----:B------:R-:W-:Y:S01]  /*a510*/  ISETP.GE.AND P5, PT, R78, 0x9, PT ;  /* 0x000000094e00780c */ /* 0x000fe20003fa6270 */
[----:B------:R-:W0:Y:S01]  /*a520*/  SHFL.IDX PT, R77, R77, 0x1, 0x1c1f ;  /* 0x003c1f004d4d7f89 */ /* 0x000e2200000e0000 */
[----:B------:R-:W-:-:S04]  /*a530*/  ISETP.GT.AND P4, PT, R85, 0x1, !P3 ;  /* 0x000000015500780c */ /* 0x000fc80005f84270 */
[----:B------:R-:W-:-:S04]  /*a540*/  ISETP.LT.OR P4, PT, R83, 0x2, P4 ;  /* 0x000000025300780c */ /* 0x000fc80002781670 */
[----:B------:R-:W-:Y:S02]  /*a550*/  FSEL R21, R21, -INF , !P4 ;  /* 0xff80000015157808 */ /* 0x000fe40006000000 */
[----:B------:R-:W-:-:S04]  /*a560*/  ISETP.GT.AND P4, PT, R85, 0x8, !P5 ;  /* 0x000000085500780c */ /* 0x000fc80006f84270 */
[----:B------:R-:W-:-:S04]  /*a570*/  ISETP.LT.OR P4, PT, R83, 0x9, P4 ;  /* 0x000000095300780c */ /* 0x000fc80002781670 */
[----:B------:R-:W-:Y:S02]  /*a580*/  FSEL R46, R89, -INF , !P4 ;  /* 0xff800000592e7808 */ /* 0x000fe40006000000 */
[----:B--2---:R-:W-:-:S04]  /*a590*/  LOP3.LUT R86, R86, 0xfffffffd, RZ, 0xc0, !PT ;  /* 0xfffffffd56567812 */ /* 0x004fc800078ec0ff */
[----:B------:R-:W-:Y:S02]  /*a5a0*/  @P5 LOP3.LUT R86, R86, 0x2, RZ, 0xfc, !PT ;  /* 0x0000000256565812 */ /* 0x000fe400078efcff */
[----:B------:R-:W-:Y:S02]  /*a5b0*/  ISETP.GE.AND P5, PT, R78, 0xa, PT ;  /* 0x0000000a4e00780c */ /* 0x000fe40003fa6270 */
[----:B------:R-:W-:Y:S02]  /*a5c0*/  LOP3.LUT R86, R86, 0xfffffffb, RZ, 0xc0, !PT ;  /* 0xfffffffb56567812 */ /* 0x000fe400078ec0ff */
[----:B------:R-:W-:-:S04]  /*a5d0*/  ISETP.GT.AND P4, PT, R85, 0x9, !P5 ;  /* 0x000000095500780c */ /* 0x000fc80006f84270 */
[----:B------:R-:W-:-:S04]  /*a5e0*/  ISETP.LT.OR P4, PT, R83, 0xa, P4 ;  /* 0x0000000a5300780c */ /* 0x000fc80002781670 */
[----:B------:R-:W-:Y:S02]  /*a5f0*/  FSEL R47, R88, -INF , !P4 ;  /* 0xff800000582f7808 */ /* 0x000fe40006000000 */
        /* <DEDUP_REMOVED lines=160> */
[----:B------:R-:W-:Y:S02]  /*b000*/  ISETP.GE.AND P6, PT, R78, 0x1, PT ;  /* 0x000000014e00780c */ /* 0x000fe40003fc6270 */
[----:B0-----:R-:W-:-:S11]  /*b010*/  VIADDMNMX R75, R77, R81, R80, PT ;  /* 0x000000514d4b7246 */ /* 0x001fd60003800150 */
[----:B------:R-:W-:Y:S02]  /*b020*/  @P6 LOP3.LUT R86, R86, 0x1, RZ, 0xfc, !PT ;  /* 0x0000000156566812 */ /* 0x000fe400078efcff */
[----:B------:R-:W-:Y:S02]  /*b030*/  ISETP.GT.AND P6, PT, R85, RZ, !P6 ;  /* 0x000000ff5500720c */ /* 0x000fe400077c4270 */
[----:B------:R-:W-:Y:S02]  /*b040*/  LOP3.LUT R86, R86, 0xefffffff, RZ, 0xc0, !PT ;  /* 0xefffffff56567812 */ /* 0x000fe400078ec0ff */
[----:B------:R-:W-:-:S04]  /*b050*/  ISETP.LT.OR P6, PT, R83, 0x1, P6 ;  /* 0x000000015300780c */ /* 0x000fc800037c1670 */
[----:B-1----:R-:W-:Y:S02]  /*b060*/  FSEL R84, R0, -INF , !P6 ;  /* 0xff80000000547808 */ /* 0x002fe40007000000 */
[----:B------:R-:W-:-:S13]  /*b070*/  ISETP.GE.AND P6, PT, R78, 0x7a, PT ;  /* 0x0000007a4e00780c */ /* 0x000fda0003fc6270 */
[----:B------:R-:W-:Y:S02]  /*b080*/  @P6 LOP3.LUT R86, R86, 0x10000000, RZ, 0xfc, !PT ;  /* 0x1000000056566812 */ /* 0x000fe400078efcff */
[----:B------:R-:W-:-:S03]  /*b090*/  ISETP.GT.AND P6, PT, R85, 0x79, !P6 ;  /* 0x000000795500780c */ /* 0x000fc600077c4270 */
[----:B------:R0:W-:Y:S01]  /*b0a0*/  STL [R1], R86 ;  /* 0x0000005601007387 */ /* 0x0001e20000100800 */
[----:B------:R-:W-:-:S04]  /*b0b0*/  ISETP.LT.OR P6, PT, R83, 0x7a, P6 ;  /* 0x0000007a5300780c */ /* 0x000fc800037c1670 */
[----:B------:R-:W-:Y:S01]  /*b0c0*/  FSEL R0, R76, -INF , !P6 ;  /* 0xff8000004c007808 */ /* 0x000fe20007000000 */
[----:B------:R-:W-:Y:S01]  /*b0d0*/  IMAD.IADD R76, R82, 0x1, R77 ;  /* 0x00000001524c7824 */ /* 0x000fe200078e024d */
[----:B------:R-:W-:-:S13]  /*b0e0*/  PLOP3.LUT P6, PT, PT, PT, UP0, 0x40, 0x0 ;  /* 0x000000000000781c */ /* 0x000fda0003fce808 */
[----:B0-----:R-:W-:Y:S05]  /*b0f0*/  @P6 BRA `(.L_x_14088) ;  /* 0x0000000000606947 */ /* 0x001fea0003800000 */
        /* <DEDUP_REMOVED lines=13> */
.L_x_14090:
[----:B------:R-:W-:-:S06]  /*b1d0*/  UISETP.NE.AND UP1, UPT, UR7, 0x1, UPT ;  /* 0x000000010700788c */ /* 0x000fcc000bf25270 */
[----:B------:R-:W-:-:S05]  /*b1e0*/  PLOP3.LUT P6, PT, PT, PT, UP1, 0x80, 0x0 ;  /* 0x000000000000781c */ /* 0x000fca0003fcf018 */
[----:B------:R-:W-:-:S08]  /*b1f0*/  @UP1 ULDC.64 UR4, c[0x0][0x9e8] ;  /* 0x00027a0000041ab9 */ /* 0x000fd00000000a00 */
[----:B------:R-:W-:Y:S01]  /*b200*/  @P6 IMAD.HI.U32 R77, R78, UR4, RZ ;  /* 0x000000044e4d6c27 */ /* 0x000fe2000f8e00ff */
[----:B------:R-:W-:-:S13]  /*b210*/  PLOP3.LUT P6, PT, PT, PT, UP1, 0x80, 0x0 ;  /* 0x000000000000781c */ /* 0x000fda0003fcf018 */
[----:B------:R-:W-:-:S07]  /*b220*/  @P6 SHF.R.U32.HI R78, RZ, UR5, R77 ;  /* 0x00000005ff4e6c19 */ /* 0x000fce000801164d */
.L_x_14091:
[----:B------:R-:W-:Y:S05]  /*b230*/  BSYNC B0 ;  /* 0x0000000000007941 */ /* 0x000fea0003800000 */
.L_x_14089:
[----:B------:R-:W-:-:S04]  /*b240*/  IMAD R78, R78, UR7, -R79 ;  /* 0x000000074e4e7c24 */ /* 0x000fc8000f8e0a4f */
[----:B------:R-:W-:-:S05]  /*b250*/  IMAD R78, R109, -0x2, R78 ;  /* 0xfffffffe6d4e7824 */ /* 0x000fca00078e024e */
[----:B------:R-:W-:Y:S02]  /*b260*/  VIMNMX R76, R76, R78, !PT ;  /* 0x0000004e4c4c7248 */ /* 0x000fe40007fe0100 */
[----:B------:R-:W-:-:S07]  /*b270*/  VIADDMNMX R75, R78, UR7, R75, PT ;  /* 0x000000074e4b7c46 */ /* 0x000fce000b80014b */
.L_x_14088:
[----:B------:R-:W-:Y:S01]  /*b280*/  ISETP.GT.AND P3, PT, R76, 0x1, !P3 ;  /* 0x000000014c00780c */ /* 0x000fe20005f64270 */
[----:B------:R-:W-:Y:S01]  /*b290*/  ULDC UR41, c[0x0][0x988] ;  /* 0x0002620000297ab9 */ /* 0x000fe20000000800 */
[----:B------:R-:W-:Y:S02]  /*b2a0*/  LOP3.LUT P6, RZ, R86, 0x2000000, RZ, 0xc0, !PT ;  /* 0x0200000056ff7812 */ /* 0x000fe400078cc0ff */
[----:B------:R-:W-:Y:S02]  /*b2b0*/  ISETP.LT.OR P3, PT, R75, 0x2, P3 ;  /* 0x000000024b00780c */ /* 0x000fe40001f61670 */
[----:B------:R-:W-:Y:S02]  /*b2c0*/  ISETP.GT.AND P4, PT, R76, 0x71, !P4 ;  /* 0x000000714c00780c */ /* 0x000fe40006784270 */
[----:B------:R-:W-:Y:S02]  /*b2d0*/  FSEL R4, R4, -INF , !P3 ;  /* 0xff80000004047808 */ /* 0x000fe40005800000 */
[----:B------:R-:W-:-:S02]  /*b2e0*/  LOP3.LUT P3, RZ, R86, 0x2, RZ, 0xc0, !PT ;  /* 0x0000000256ff7812 */ /* 0x000fc4000786c0ff */
[C---:B------:R-:W-:Y:S02]  /*b2f0*/  ISETP.GT.AND P5, PT, R76.reuse, 0x78, !P5 ;  /* 0x000000784c00780c */ /* 0x040fe40006fa4270 */
[----:B------:R-:W-:Y:S02]  /*b300*/  ISETP.GT.AND P3, PT, R76, 0x8, !P3 ;  /* 0x000000084c00780c */ /* 0x000fe40005f64270 */
[C---:B------:R-:W-:Y:S02]  /*b310*/  ISETP.LT.OR P4, PT, R75.reuse, 0x72, P4 ;  /* 0x000000724b00780c */ /* 0x040fe40002781670 */
[C---:B------:R-:W-:Y:S02]  /*b320*/  ISETP.LT.OR P3, PT, R75.reuse, 0x9, P3 ;  /* 0x000000094b00780c */ /* 0x040fe40001f61670 */
[----:B------:R-:W-:Y:S02]  /*b330*/  ISETP.LT.OR P5, PT, R75, 0x79, P5 ;  /* 0x000000794b00780c */ /* 0x000fe40002fa1670 */
[----:B------:R-:W-:-:S02]  /*b340*/  FSEL R77, R5, -INF , !P3 ;  /* 0xff800000054d7808 */ /* 0x000fc40005800000 */
[----:B------:R-:W-:Y:S02]  /*b350*/  LOP3.LUT P3, RZ, R86, 0x4, RZ, 0xc0, !PT ;  /* 0x0000000456ff7812 */ /* 0x000fe4000786c0ff */
[----:B------:R-:W-:Y:S02]  /*b360*/  FMNMX.FTZ R5, R84, R21, !PT ;  /* 0x0000001554057209 */ /* 0x000fe40007810000 */
        /* <DEDUP_REMOVED lines=28> */
[----:B------:R-:W-:Y:S02]  /*b530*/  LOP3.LUT P6, RZ, R86, 0x4000, RZ, 0xc0, !PT ;  /* 0x0000400056ff7812 */ /* 0x000fe400078cc0ff */
        /* <DEDUP_REMOVED lines=54> */
[----:B------:R-:W-:-:S03]  /*b8a0*/  ISETP.LT.OR P3, PT, R75, 0x41, P3 ;  /* 0x000000414b00780c */ /* 0x000fc60001f61670 */
[----:B------:R-:W0:Y:S01]  /*b8b0*/  SHFL.BFLY PT, R12, R5, 0x2, 0x1f ;  /* 0x0c401f00050c7f89 */ /* 0x000e2200000e0000 */
[----:B------:R-:W-:Y:S02]  /*b8c0*/  FSEL R31, R31, -INF , !P3 ;  /* 0xff8000001f1f7808 */ /* 0x000fe40005800000 */
[----:B------:R-:W-:Y:S02]  /*b8d0*/  ISETP.GT.AND P3, PT, R76, 0x41, !P6 ;  /* 0x000000414c00780c */ /* 0x000fe40007764270 */
[----:B------:R-:W-:Y:S02]  /*b8e0*/  LOP3.LUT P6, RZ, R86, 0x8, RZ, 0xc0, !PT ;  /* 0x0000000856ff7812 */ /* 0x000fe400078cc0ff */
[----:B------:R-:W-:-:S04]  /*b8f0*/  ISETP.LT.OR P3, PT, R75, 0x42, P3 ;  /* 0x000000424b00780c */ /* 0x000fc80001f61670 */
[----:B------:R-:W-:Y:S02]  /*b900*/  FSEL R32, R32, -INF , !P3 ;  /* 0xff80000020207808 */ /* 0x000fe40005800000 */
[----:B------:R-:W-:-:S04]  /*b910*/  LOP3.LUT P3, RZ, R86, 0x2000, RZ, 0xc0, !PT ;  /* 0x0000200056ff7812 */ /* 0x000fc8000786c0ff */
[----:B------:R-:W-:-:S04]  /*b920*/  ISETP.GT.AND P3, PT, R76, 0x48, !P3 ;  /* 0x000000484c00780c */ /* 0x000fc80005f64270 */
[----:B------:R-:W-:Y:S02]  /*b930*/  ISETP.LT.OR P3, PT, R75, 0x49, P3 ;  /* 0x000000494b00780c */ /* 0x000fe40001f61670 */
[----:B0-----:R-:W-:Y:S02]  /*b940*/  FMNMX.FTZ R80, R5, R12, !PT ;  /* 0x0000000c05507209 */ /* 0x001fe40007810000 */
[----:B------:R-:W-:Y:S02]  /*b950*/  FSEL R33, R33, -INF , !P3 ;  /* 0xff80000021217808 */ /* 0x000fe40005800000 */
[----:B------:R-:W-:Y:S01]  /*b960*/  LOP3.LUT P3, RZ, R86, 0x1000, RZ, 0xc0, !PT ;  /* 0x0000100056ff7812 */ /* 0x000fe2000786c0ff */
[----:B------:R-:W0:Y:S03]  /*b970*/  SHFL.BFLY PT, R79, R80, 0x1, 0x1f ;  /* 0x0c201f00504f7f89 */ /* 0x000e2600000e0000 */
[----:B------:R-:W-:-:S04]  /*b980*/  ISETP.GT.AND P3, PT, R76, 0x49, !P3 ;  /* 0x000000494c00780c */ /* 0x000fc80005f64270 */
        /* <DEDUP_REMOVED lines=47> */
[----:B------:R-:W-:Y:S01]  /*bc80*/  FSEL R50, R15, -INF , !P5 ;  /* 0xff8000000f327808 */ /* 0x000fe20006800000 */
        /* <DEDUP_REMOVED lines=27> */
[--C-:B------:R-:W-:Y:S01]  /*be40*/  FFMA.FTZ R142, R54, UR41, -R81.reuse ;  /* 0x00000029368e7c23 */ /* 0x100fe20008010851 */
[--C-:B------:R-:W-:Y:S01]  /*be50*/  FFMA.FTZ R136, R56, UR41, -R81.reuse ;  /* 0x0000002938887c23 */ /* 0x100fe20008010851 */
[----:B------:R-:W-:Y:S01]  /*be60*/  FMNMX.FTZ R5, R14, R5, !PT ;  /* 0x000000050e057209 */ /* 0x000fe20007810000 */
[----:B------:R-:W2:Y:S01]  /*be70*/  @P2 LDC R54, c[0x0][0x450] ;  /* 0x00011400ff362b82 */ /* 0x000ea20000000800 */
[--C-:B------:R-:W-:Y:S01]  /*be80*/  FFMA.FTZ R138, R58, UR41, -R81.reuse ;  /* 0x000000293a8a7c23 */ /* 0x100fe20008010851 */
[--C-:B------:R-:W-:Y:S01]  /*be90*/  FFMA.FTZ R132, R60, UR41, -R81.reuse ;  /* 0x000000293c847c23 */ /* 0x100fe20008010851 */
[----:B------:R-:W-:Y:S01]  /*bea0*/  FMNMX.FTZ R5, R20, R5, !PT ;  /* 0x0000000514057209 */ /* 0x000fe20007810000 */
[----:B------:R-:W3:Y:S01]  /*beb0*/  MUFU.EX2 R21, R21 ;  /* 0x0000001500157308 */ /* 0x000ee20000000800 */
[--C-:B------:R-:W-:Y:S01]  /*bec0*/  FFMA.FTZ R61, R61, UR41, -R81.reuse ;  /* 0x000000293d3d7c23 */ /* 0x100fe20008010851 */
[----:B------:R-:W-:Y:S01]  /*bed0*/  FFMA.FTZ R134, R62, UR41, -R81 ;  /* 0x000000293e867c23 */ /* 0x000fe20008010851 */
[----:B------:R-:W-:Y:S01]  /*bee0*/  FMNMX.FTZ R46, R24, R5, !PT ;  /* 0x00000005182e7209 */ /* 0x000fe20007810000 */
[----:B------:R-:W-:-:S02]  /*bef0*/  IMAD.MOV.U32 R56, RZ, RZ, R108 ;  /* 0x000000ffff387224 */ /* 0x000fc400078e006c */
[--C-:B------:R-:W-:Y:S01]  /*bf00*/  FFMA.FTZ R128, R64, UR41, -R81.reuse ;  /* 0x0000002940807c23 */ /* 0x100fe20008010851 */
[--C-:B------:R-:W-:Y:S01]  /*bf10*/  FFMA.FTZ R45, R65, UR41, -R81.reuse ;  /* 0x00000029412d7c23 */ /* 0x100fe20008010851 */
[----:B------:R-:W-:Y:S01]  /*bf20*/  FMNMX.FTZ R5, R25, R46, !PT ;  /* 0x0000002e19057209 */ /* 0x000fe20007810000 */
[----:B------:R-:W4:Y:S01]  /*bf30*/  MUFU.EX2 R144, R144 ;  /* 0x0000009000907308 */ /* 0x000f220000000800 */
[--C-:B------:R-:W-:Y:S01]  /*bf40*/  FFMA.FTZ R130, R66, UR41, -R81.reuse ;  /* 0x0000002942827c23 */ /* 0x100fe20008010851 */
[--C-:B------:R-:W-:Y:S01]  /*bf50*/  FFMA.FTZ R126, R71, UR41, -R81.reuse ;  /* 0x00000029477e7c23 */ /* 0x100fe20008010851 */
        /* <DEDUP_REMOVED lines=8> */
[----:B------:R-:W2:Y:S03]  /*bfe0*/  MUFU.EX2 R146, R146 ;  /* 0x0000009200927308 */ /* 0x000ea60000000800 */
[----:B------:R-:W-:-:S04]  /*bff0*/  FMNMX.FTZ R46, R30, R5, !PT ;  /* 0x000000051e2e7209 */ /* 0x000fc80007810000 */
[----:B------:R-:W-:Y:S01]  /*c000*/  FMNMX.FTZ R5, R31, R46, !PT ;  /* 0x0000002e1f057209 */ /* 0x000fe20007810000 */
[----:B------:R-:W2:Y:S03]  /*c010*/  MUFU.EX2 R49, R49 ;  /* 0x0000003100317308 */ /* 0x000ea60000000800 */
        /* <DEDUP_REMOVED lines=14> */
[----:B------:R-:W-:Y:S01]  /*c100*/  MUFU.EX2 R136, R136 ;  /* 0x0000008800887308 */ /* 0x000fe20000000800 */
[----:B------:R-:W-:Y:S01]  /*c110*/  FSEL R46, R43, -INF , !P4 ;  /* 0xff8000002b2e7808 */ /* 0x000fe20006000000 */
[--C-:B------:R-:W-:Y:S01]  /*c120*/  FFMA.FTZ R43, R63, UR41, -R81.reuse ;  /* 0x000000293f2b7c23 */ /* 0x100fe20008010851 */
[----:B------:R-:W-:Y:S01]  /*c130*/  FMNMX.FTZ R5, R42, R5, !PT ;  /* 0x000000052a057209 */ /* 0x000fe20007810000 */
[----:B------:R-:W-:-:S03]  /*c140*/  FFMA.FTZ R63, R73, UR41, -R81 ;  /* 0x00000029493f7c23 */ /* 0x000fc60008010851 */
        /* <DEDUP_REMOVED lines=9> */
[----:B------:R1:W-:Y:S01]  /*c1e0*/  MUFU.EX2 R15, R61 ;  /* 0x0000003d000f7308 */ /* 0x0003e20000000800 */
[----:B0-----:R-:W-:-:S07]  /*c1f0*/  FMNMX.FTZ R48, R5, R48, !PT ;  /* 0x0000003005307209 */ /* 0x001fce0007810000 */
[----:B------:R-:W-:Y:S01]  /*c200*/  MUFU.EX2 R134, R134 ;  /* 0x0000008600867308 */ /* 0x000fe20000000800 */
[----:B-1----:R-:W-:Y:S01]  /*c210*/  FFMA.FTZ R61, R74, UR41, -R81 ;  /* 0x000000294a3d7c23 */ /* 0x002fe20008010851 */
[----:B------:R-:W0:Y:S06]  /*c220*/  SHFL.BFLY PT, R5, R48, 0x1, 0x1f ;  /* 0x0c201f0030057f89 */ /* 0x000e2c00000e0000 */
[----:B------:R-:W-:Y:S08]  /*c230*/  MUFU.EX2 R43, R43 ;  /* 0x0000002b002b7308 */ /* 0x000ff00000000800 */
[----:B------:R-:W-:Y:S08]  /*c240*/  MUFU.EX2 R128, R128 ;  /* 0x0000008000807308 */ /* 0x000ff00000000800 */
[----:B------:R-:W-:Y:S01]  /*c250*/  MUFU.EX2 R45, R45 ;  /* 0x0000002d002d7308 */ /* 0x000fe20000000800 */
[----:B0-----:R-:W-:-:S04]  /*c260*/  FMNMX.FTZ R5, R48, R5, !PT ;  /* 0x0000000530057209 */ /* 0x001fc80007810000 */
        /* <DEDUP_REMOVED lines=30> */
[----:B--2---:R-:W-:Y:S01]  /*c450*/  FADD.FTZ R32, R146, R11 ;  /* 0x0000000b92207221 */ /* 0x004fe20000010000 */
[----:B------:R-:W2:Y:S01]  /*c460*/  @P2 LDC R25, c[0x0][0x44c] ;  /* 0x00011300ff192b82 */ /* 0x000ea20000000800 */
[--C-:B------:R-:W-:Y:S01]  /*c470*/  FFMA.FTZ R139, R29, UR41, -R69.reuse ;  /* 0x000000291d8b7c23 */ /* 0x100fe20008010845 */
[--C-:B------:R-:W-:Y:S01]  /*c480*/  FFMA.FTZ R133, R31, UR41, -R69.reuse ;  /* 0x000000291f857c23 */ /* 0x100fe20008010845 */
[----:B------:R-:W-:Y:S01]  /*c490*/  FADD.FTZ R13, R49, R32 ;  /* 0x00000020310d7221 */ /* 0x000fe20000010000 */
[--C-:B------:R-:W-:Y:S01]  /*c4a0*/  FFMA.FTZ R32, R34, UR41, -R69.reuse ;  /* 0x0000002922207c23 */ /* 0x100fe20008010845 */
[----:B------:R-:W-:Y:S01]  /*c4b0*/  FFMA.FTZ R135, R33, UR41, -R69 ;  /* 0x0000002921877c23 */ /* 0x000fe20008010845 */
[----:B------:R-:W3:Y:S01]  /*c4c0*/  MUFU.EX2 R10, R10 ;  /* 0x0000000a000a7308 */ /* 0x000ee20000000800 */
[----:B0-----:R-:W-:Y:S01]  /*c4d0*/  FADD.FTZ R4, R149, R0 ;  /* 0x0000000095047221 */ /* 0x001fe20000010000 */
[----:B------:R-:W-:Y:S01]  /*c4e0*/  FADD.FTZ R34, R140, R13 ;  /* 0x0000000d8c227221 */ /* 0x000fe20000010000 */
[--C-:B------:R-:W-:Y:S01]  /*c4f0*/  FFMA.FTZ R129, R35, UR41, -R69.reuse ;  /* 0x0000002923817c23 */ /* 0x100fe20008010845 */
[----:B------:R-:W-:Y:S01]  /*c500*/  F2FP.BF16.F32.PACK_AB R148, R3, R148 ;  /* 0x000000940394723e */ /* 0x000fe200000010ff */
[--C-:B------:R-:W-:Y:S01]  /*c510*/  FFMA.FTZ R131, R37, UR41, -R69.reuse ;  /* 0x0000002925837c23 */ /* 0x100fe20008010845 */
[----:B------:R-:W-:Y:S01]  /*c520*/  FADD.FTZ R13, R51, R34 ;  /* 0x00000022330d7221 */ /* 0x000fe20000010000 */
[----:B------:R-:W-:Y:S01]  /*c530*/  FFMA.FTZ R125, R39, UR41, -R69 ;  /* 0x00000029277d7c23 */ /* 0x000fe20008010845 */
[----:B------:R-:W0:Y:S01]  /*c540*/  MUFU.EX2 R145, R145 ;  /* 0x0000009100917308 */ /* 0x000e220000000800 */
[----:B-1----:R-:W-:Y:S01]  /*c550*/  FADD.FTZ R11, R151, R4 ;  /* 0x00000004970b7221 */ /* 0x002fe20000010000 */
[----:B------:R-:W-:Y:S01]  /*c560*/  FADD.FTZ R34, R142, R13 ;  /* 0x0000000d8e227221 */ /* 0x000fe20000010000 */
[--C-:B------:R-:W-:Y:S01]  /*c570*/  FFMA.FTZ R127, R41, UR41, -R69.reuse ;  /* 0x00000029297f7c23 */ /* 0x100fe20008010845 */
[--C-:B------:R-:W-:Y:S01]  /*c580*/  FFMA.FTZ R42, R42, UR41, -R69.reuse ;  /* 0x000000292a2a7c23 */ /* 0x100fe20008010845 */
[--C-:B------:R-:W-:Y:S01]  /*c590*/  FFMA.FTZ R44, R44, UR41, -R69.reuse ;  /* 0x000000292c2c7c23 */ /* 0x100fe20008010845 */
[----:B------:R-:W-:Y:S01]  /*c5a0*/  FADD.FTZ R13, R53, R34 ;  /* 0x00000022350d7221 */ /* 0x000fe20000010000 */
[----:B------:R-:W-:Y:S01]  /*c5b0*/  FFMA.FTZ R34, R36, UR41, -R69 ;  /* 0x0000002924227c23 */ /* 0x000fe20008010845 */
[----:B------:R-:W1:Y:S01]  /*c5c0*/  MUFU.EX2 R48, R48 ;  /* 0x0000003000307308 */ /* 0x000e620000000800 */
[----:B---3--:R-:W-:Y:S01]  /*c5d0*/  FADD.FTZ R4, R10, R11 ;  /* 0x0000000b0a047221 */ /* 0x008fe20000010000 */
[----:B------:R-:W-:Y:S01]  /*c5e0*/  FADD.FTZ R36, R136, R13 ;  /* 0x0000000d88247221 */ /* 0x000fe20000010000 */
[----:B--2---:R-:W-:-:S04]  /*c5f0*/  @P2 IMAD.HI.U32 R25, R108, R25, RZ ;  /* 0x000000196c192227 */ /* 0x004fc800078e00ff */
[--C-:B------:R-:W-:Y:S01]  /*c600*/  FFMA.FTZ R46, R46, UR41, -R69.reuse ;  /* 0x000000292e2e7c23 */ /* 0x100fe20008010845 */
[--C-:B------:R-:W-:Y:S01]  /*c610*/  FFMA.FTZ R50, R50, UR41, -R69.reuse ;  /* 0x0000002932327c23 */ /* 0x100fe20008010845 */
[----:B------:R-:W-:Y:S01]  /*c620*/  FADD.FTZ R13, R55, R36 ;  /* 0x00000024370d7221 */ /* 0x000fe20000010000 */
[----:B------:R-:W-:Y:S01]  /*c630*/  FFMA.FTZ R36, R38, UR41, -R69 ;  /* 0x0000002926247c23 */ /* 0x000fe20008010845 */
[----:B------:R-:W2:Y:S01]  /*c640*/  MUFU.EX2 R147, R147 ;  /* 0x0000009300937308 */ /* 0x000ea20000000800 */
[----:B0-----:R-:W-:Y:S01]  /*c650*/  FADD.FTZ R11, R145, R4 ;  /* 0x00000004910b7221 */ /* 0x001fe20000010000 */
[----:B------:R-:W-:Y:S01]  /*c660*/  @P2 SHF.R.U32.HI R56, RZ, R54, R25 ;  /* 0x00000036ff382219 */ /* 0x000fe20000011619 */
[----:B------:R-:W-:Y:S01]  /*c670*/  FADD.FTZ R54, R138, R13 ;  /* 0x0000000d8a367221 */ /* 0x000fe20000010000 */
[--C-:B------:R-:W-:Y:S01]  /*c680*/  FFMA.FTZ R38, R40, UR41, -R69.reuse ;  /* 0x0000002928267c23 */ /* 0x100fe20008010845 */
[----:B------:R-:W-:Y:S01]  /*c690*/  FFMA.FTZ R52, R52, UR41, -R69 ;  /* 0x0000002934347c23 */ /* 0x000fe20008010845 */
[----:B------:R-:W-:Y:S01]  /*c6a0*/  F2FP.BF16.F32.PACK_AB R149, R0, R149 ;  /* 0x000000950095723e */ /* 0x000fe200000010ff */
[----:B------:R-:W-:Y:S01]  /*c6b0*/  FADD.FTZ R13, R57, R54 ;  /* 0x00000036390d7221 */ /* 0x000fe20000010000 */
[----:B------:R-:W0:Y:S01]  /*c6c0*/  MUFU.EX2 R14, R14 ;  /* 0x0000000e000e7308 */ /* 0x000e220000000800 */
[----:B-1----:R-:W-:Y:S01]  /*c6d0*/  FADD.FTZ R4, R48, R11 ;  /* 0x0000000b30047221 */ /* 0x002fe20000010000 */
[----:B------:R-:W-:-:S02]  /*c6e0*/  IMAD.IADD R93, R93, 0x1, R56 ;  /* 0x000000015d5d7824 */ /* 0x000fc400078e0238 */
[----:B------:R-:W-:Y:S01]  /*c6f0*/  FADD.FTZ R40, R132, R13 ;  /* 0x0000000d84287221 */ /* 0x000fe20000010000 */
[----:B------:R-:W-:Y:S02]  /*c700*/  F2FP.BF16.F32.PACK_AB R151, R10, R151 ;  /* 0x000000970a97723e */ /* 0x000fe400000010ff */
[----:B------:R-:W-:Y:S01]  /*c710*/  F2FP.BF16.F32.PACK_AB R150, R21, R150 ;  /* 0x000000961596723e */ /* 0x000fe200000010ff */
[----:B------:R-:W-:Y:S01]  /*c720*/  FADD.FTZ R13, R15, R40 ;  /* 0x000000280f0d7221 */ /* 0x000fe20000010000 */
[----:B------:R-:W1:Y:S01]  /*c730*/  MUFU.EX2 R141, R141 ;  /* 0x0000008d008d7308 */ /* 0x000e620000000800 */
[----:B--2---:R-:W-:Y:S01]  /*c740*/  FADD.FTZ R11, R147, R4 ;  /* 0x00000004930b7221 */ /* 0x004fe20000010000 */
[----:B------:R-:W-:Y:S01]  /*c750*/  F2FP.BF16.F32.PACK_AB R144, R47, R144 ;  /* 0x000000902f90723e */ /* 0x000fe200000010ff */
[----:B------:R-:W-:Y:S01]  /*c760*/  FADD.FTZ R40, R134, R13 ;  /* 0x0000000d86287221 */ /* 0x000fe20000010000 */
[----:B------:R-:W-:Y:S01]  /*c770*/  F2FP.BF16.F32.PACK_AB R146, R49, R146 ;  /* 0x000000923192723e */ /* 0x000fe200000010ff */
[----:B------:R-:W-:Y:S01]  /*c780*/  VIADD R10, R93, UR6 ;  /* 0x000000065d0a7c36 */ /* 0x000fe20008000000 */
[----:B------:R-:W-:Y:S01]  /*c790*/  F2FP.BF16.F32.PACK_AB R140, R51, R140 ;  /* 0x0000008c338c723e */ /* 0x000fe200000010ff */
[----:B------:R-:W-:Y:S01]  /*c7a0*/  FADD.FTZ R13, R43, R40 ;  /* 0x000000282b0d7221 */ /* 0x000fe20000010000 */
[----:B------:R-:W2:Y:S01]  /*c7b0*/  MUFU.EX2 R20, R20 ;  /* 0x0000001400147308 */ /* 0x000ea20000000800 */
[----:B0-----:R-:W-:Y:S01]  /*c7c0*/  FADD.FTZ R4, R14, R11 ;  /* 0x0000000b0e047221 */ /* 0x001fe20000010000 */
[----:B------:R-:W-:Y:S01]  /*c7d0*/  F2FP.BF16.F32.PACK_AB R142, R53, R142 ;  /* 0x0000008e358e723e */ /* 0x000fe200000010ff */
[----:B------:R-:W-:Y:S01]  /*c7e0*/  FADD.FTZ R40, R128, R13 ;  /* 0x0000000d80287221 */ /* 0x000fe20000010000 */
[----:B------:R-:W-:-:S02]  /*c7f0*/  F2FP.BF16.F32.PACK_AB R136, R55, R136 ;  /* 0x000000883788723e */ /* 0x000fc400000010ff */
[----:B------:R-:W-:Y:S02]  /*c800*/  F2FP.BF16.F32.PACK_AB R138, R57, R138 ;  /* 0x0000008a398a723e */ /* 0x000fe400000010ff */
        /* <DEDUP_REMOVED lines=85> */
[----:B------:R-:W-:Y:S02]  /*cd60*/  VIADD R0, R92, 0xfffffffe ;  /* 0xfffffffe5c007836 */ /* 0x000fe40000000000 */
[C---:B--2---:R-:W-:Y:S01]  /*cd70*/  FADD.FTZ R4, R67.reuse, R4 ;  /* 0x0000000443047221 */ /* 0x044fe20000010000 */
[----:B------:R-:W-:Y:S01]  /*cd80*/  F2FP.BF16.F32.PACK_AB R122, R67, R122 ;  /* 0x0000007a437a723e */ /* 0x000fe200000010ff */
[----:B------:R-:W-:Y:S06]  /*cd90*/  @P3 BRA `(.L_x_14092) ;  /* 0x0000000000543947 */ /* 0x000fec0003800000 */
        /* <DEDUP_REMOVED lines=12> */
.L_x_14094:
[----:B------:R-:W-:-:S06]  /*ce60*/  UISETP.NE.AND UP1, UPT, UR7, 0x1, UPT ;  /* 0x000000010700788c */ /* 0x000fcc000bf25270 */
[----:B------:R-:W-:-:S05]  /*ce70*/  PLOP3.LUT P3, PT, PT, PT, UP1, 0x80, 0x0 ;  /* 0x000000000000781c */ /* 0x000fca0003f6f018 */
[----:B------:R-:W-:-:S08]  /*ce80*/  @UP1 ULDC.64 UR4, c[0x0][0x9e8] ;  /* 0x00027a0000041ab9 */ /* 0x000fd00000000a00 */
[----:B------:R-:W-:-:S05]  /*ce90*/  @P3 IMAD.HI.U32 R13, R11, UR4, RZ ;  /* 0x000000040b0d3c27 */ /* 0x000fca000f8e00ff */
[----:B------:R-:W-:-:S07]  /*cea0*/  @P3 SHF.R.U32.HI R11, RZ, UR5, R13 ;  /* 0x00000005ff0b3c19 */ /* 0x000fce000801160d */
.L_x_14095:
[----:B------:R-:W-:Y:S05]  /*ceb0*/  BSYNC B0 ;  /* 0x0000000000007941 */ /* 0x000fea0003800000 */
.L_x_14093:
[----:B------:R-:W-:-:S04]  /*cec0*/  IMAD.U32 R14, RZ, RZ, UR7 ;  /* 0x00000007ff0e7e24 */ /* 0x000fc8000f8e00ff */
[----:B------:R-:W-:-:S05]  /*ced0*/  IMAD R11, R11, UR7, R14 ;  /* 0x000000070b0b7c24 */ /* 0x000fca000f8e020e */
[----:B------:R-:W-:-:S07]  /*cee0*/  VIMNMX R10, R10, R11, PT ;  /* 0x0000000b0a0a7248 */ /* 0x000fce0003fe0100 */
.L_x_14092:
        /* <DEDUP_REMOVED lines=30> */
[----:B--2---:R-:W-:-:S04]  /*d0d0*/  VIMNMX R21, R13, R11, !PT ;  /* 0x0000000b0d157248 */ /* 0x004fc80007fe0100 */
[----:B------:R-:W-:-:S13]  /*d0e0*/  ISETP.GE.AND P3, PT, R0, R21, PT ;  /* 0x000000150000720c */ /* 0x000fda0003f66270 */
[----:B------:R-:W-:Y:S05]  /*d0f0*/  @!P3 BRA `(.L_x_14096) ;  /* 0x0000003400f4b947 */ /* 0x000fea0003800000 */
[----:B------:R-:W-:-:S07]  /*d100*/  IMAD.MOV.U32 R119, RZ, RZ, RZ ;  /* 0x000000ffff777224 */ /* 0x000fce00078e00ff */
.L_x_14114:
[----:B------:R-:W2:Y:S01]  /*d110*/  LDL R10, [R1+0x20] ;  /* 0x00002000010a7983 */ /* 0x000ea20000100800 */
        /* <DEDUP_REMOVED lines=10> */
.L_x_14098:
[----:B------:R-:W-:Y:S01]  /*d1c0*/  IMAD R11, R13, 0x8, R2 ;  /* 0x000000080d0b7824 */ /* 0x000fe200078e0202 */
[----:B------:R-:W-:-:S04]  /*d1d0*/  SHF.L.U32 R10, R20, 0x1f, RZ ;  /* 0x0000001f140a7819 */ /* 0x000fc800000006ff */
[----:B------:R0:W1:Y:S01]  /*d1e0*/  SYNCS.PHASECHK.TRANS64.TRYWAIT P4, [R11+URZ+0x16830], R10 ;  /* 0x0168300a0b0075a7 */ /* 0x000062000808017f */
[----:B------:R-:W-:Y:S05]  /*d1f0*/  @!P0 BRA `(.L_x_14099) ;  /* 0x0000000000048947 */ /* 0x000fea0003800000 */
[----:B------:R-:W-:Y:S01]  /*d200*/  BPT.TRAP 0x1 ;  /* 0x000000040000795c */ /* 0x000fe20000300000 */
.L_x_14099:
[----:B------:R-:W-:Y:S04]  /*d210*/  BSSY B0, `(.L_x_14097) ;  /* 0x0000004000007945 */ /* 0x000fe80003800000 */
[----:B-1----:R-:W-:Y:S05]  /*d220*/  @P4 BRA `(.L_x_14100) ;  /* 0x0000000000084947 */ /* 0x002fea0003800000 */
[----:B------:R-:W1:Y:S02]  /*d230*/  SYNCS.PHASECHK.TRANS64.TRYWAIT P4, [R11+URZ+0x16830], R10 ;  /* 0x0168300a0b0075a7 */ /* 0x000e64000808017f */
[----:B-1----:R-:W-:Y:S05]  /*d240*/  @!P4 BRA `(.L_x_14101) ;  /* 0x00000134005cc947 */ /* 0x002fea0003800000 */
.L_x_14100:
[----:B------:R-:W-:Y:S05]  /*d250*/  BSYNC B0 ;  /* 0x0000000000007941 */ /* 0x000fea0003800000 */
.L_x_14097:
[----:B01----:R-:W2:Y:S01]  /*d260*/  LDL R11, [R1+0x1c] ;  /* 0x00001c00010b7983 */ /* 0x003ea20000100800 */
[----:B------:R-:W0:Y:S01]  /*d270*/  S2R R10, SR_TID.X ;  /* 0x00000000000a7919 */ /* 0x000e220000002100 */
[----:B------:R-:W-:Y:S05]  /*d280*/  WARPSYNC.ALL ;  /* 0x0000000000007948 */ /* 0x000fea0003800000 */
[----:B------:R-:W-:Y:S01]  /*d290*/  IMAD.MOV.U32 R25, RZ, RZ, 0x40000040 ;  /* 0x40000040ff197424 */ /* 0x000fe200078e00ff */
[----:B0-----:R-:W-:Y:S02]  /*d2a0*/  SHF.R.U32.HI R10, RZ, 0x7, R10 ;  /* 0x00000007ff0a7819 */ /* 0x001fe4000001160a */
[----:B------:R-:W-:-:S02]  /*d2b0*/  R2UR UR8, R6 ;  /* 0x00000000060872ca */ /* 0x000fc400000e0000 */
[----:B------:R-:W-:Y:S02]  /*d2c0*/  R2UR UR9, R7 ;  /* 0x00000000070972ca */ /* 0x000fe400000e0000 */
[C---:B------:R-:W-:Y:S02]  /*d2d0*/  R2UR UR11, R25.reuse ;  /* 0x00000000190b72ca */ /* 0x040fe400000e0000 */
[----:B------:R-:W-:Y:S01]  /*d2e0*/  R2UR UR23, R25 ;  /* 0x00000000191772ca */ /* 0x000fe200000e0000 */
[----:B------:R-:W-:Y:S01]  /*d2f0*/  IMAD.MOV.U32 R15, RZ, RZ, 0x40000040 ;  /* 0x40000040ff0f7424 */ /* 0x000fe200078e00ff */
[----:B------:R-:W-:Y:S02]  /*d300*/  R2UR UR12, R156 ;  /* 0x000000009c0c72ca */ /* 0x000fe400000e0000 */
[----:B------:R-:W-:Y:S02]  /*d310*/  R2UR UR13, R157 ;  /* 0x000000009d0d72ca */ /* 0x000fe400000e0000 */
[----:B------:R-:W-:Y:S01]  /*d320*/  R2UR UR15, R15 ;  /* 0x000000000f0f72ca */ /* 0x000fe200000e0000 */
[----:B--2---:R-:W-:-:S02]  /*d330*/  IMAD R24, R13, 0x400, R11 ;  /* 0x000004000d187824 */ /* 0x004fc400078e020b */
[----:B------:R-:W-:-:S05]  /*d340*/  VIADD R11, R10, 0x8 ;  /* 0x000000080a0b7836 */ /* 0x000fca0000000000 */
[----:B------:R0:W-:Y:S01]  /*d350*/  BAR.SYNC.DEFER_BLOCKING R11, 0x100 ;  /* 0x0004000b0000751d */ /* 0x0001e20000010000 */
[C---:B------:R-:W-:Y:S01]  /*d360*/  R2UR UR10, R24.reuse ;  /* 0x00000000180a72ca */ /* 0x040fe200000e0000 */
[C---:B------:R-:W-:Y:S02]  /*d370*/  VIADD R14, R24.reuse, 0x2 ;  /* 0x00000002180e7836 */ /* 0x040fe40000000000 */
[C---:B------:R-:W-:Y:S02]  /*d380*/  VIADD R10, R24.reuse, 0x4 ;  /* 0x00000004180a7836 */ /* 0x040fe40000000000 */
[----:B------:R-:W-:-:S05]  /*d390*/  VIADD R24, R24, 0x6 ;  /* 0x0000000618187836 */ /* 0x000fca0000000000 */
[----:B------:R-:W-:Y:S02]  /*d3a0*/  R2UR UR22, R24 ;  /* 0x00000000181672ca */ /* 0x000fe400000e0000 */
[----:B------:R-:W-:-:S06]  /*d3b0*/  WARPGROUP.ARRIVE ;  /* 0x00000000000079c5 */ /* 0x000fcc0000000000 */
[----:B------:R-:W-:Y:S01]  /*d3c0*/  HGMMA.64x128x16.F32.BF16 R24, gdesc[UR8], RZ, !UPT, gsb0 ;  /* 0x01e00000081879f0 */ /* 0x000fe2000c0018ff */
[----:B------:R-:W-:Y:S01]  /*d3d0*/  R2UR UR14, R14 ;  /* 0x000000000e0e72ca */ /* 0x000fe200000e0000 */
[----:B0-----:R-:W-:Y:S01]  /*d3e0*/  IMAD.MOV.U32 R11, RZ, RZ, 0x40000040 ;  /* 0x40000040ff0b7424 */ /* 0x001fe200078e00ff */
[----:B------:R-:W-:Y:S02]  /*d3f0*/  R2UR UR18, R10 ;  /* 0x000000000a1272ca */ /* 0x000fe400000e0000 */
[----:B------:R-:W-:Y:S02]  /*d400*/  R2UR UR16, R154 ;  /* 0x000000009a1072ca */ /* 0x000fe400000e0000 */
[----:B------:R-:W-:Y:S02]  /*d410*/  R2UR UR19, R11 ;  /* 0x000000000b1372ca */ /* 0x000fe400000e0000 */
[----:B------:R-:W-:Y:S01]  /*d420*/  R2UR UR17, R155 ;  /* 0x000000009b1172ca */ /* 0x000fe200000e0000 */
[----:B------:R-:W-:-:S02]  /*d430*/  WARPGROUP.DEPBAR.LE gsb0, 0x0 ;  /* 0x00008000000079c5 */ /* 0x000fc40000010000 */
[----:B------:R-:W-:-:S06]  /*d440*/  WARPGROUP.ARRIVE ;  /* 0x00000000000079c5 */ /* 0x000fcc0000000000 */
[----:B------:R-:W-:Y:S01]  /*d450*/  HGMMA.64x128x16.F32.BF16 R24, gdesc[UR12], R24, gsb0 ;  /* 0x01e000000c1879f0 */ /* 0x000fe20008001818 */
        /* <DEDUP_REMOVED lines=12> */
.L_x_14103:
[----:B------:R-:W-:Y:S01]  /*d520*/  SHF.L.U32 R10, R23, 0x1f, RZ ;  /* 0x0000001f170a7819 */ /* 0x000fe200000006ff */
[----:B------:R-:W-:-:S04]  /*d530*/  IMAD R11, R16, 0x8, R2 ;  /* 0x00000008100b7824 */ /* 0x000fc800078e0202 */
[----:B------:R0:W1:Y:S01]  /*d540*/  SYNCS.PHASECHK.TRANS64.TRYWAIT P3, [R11+URZ+0x16850], R10 ;  /* 0x0168500a0b0075a7 */ /* 0x000062000806017f */
[----:B------:R-:W-:Y:S05]  /*d550*/  @!P0 BRA `(.L_x_14104) ;  /* 0x0000000000048947 */ /* 0x000fea0003800000 */
[----:B------:R-:W-:Y:S01]  /*d560*/  BPT.TRAP 0x1 ;  /* 0x000000040000795c */ /* 0x000fe20000300000 */
.L_x_14104:
[----:B-1----:R-:W-:Y:S05]  /*d570*/  @P3 BRA `(.L_x_14102) ;  /* 0x0000000000083947 */ /* 0x002fea0003800000 */
[----:B------:R-:W1:Y:S02]  /*d580*/  SYNCS.PHASECHK.TRANS64.TRYWAIT P3, [R11+URZ+0x16850], R10 ;  /* 0x0168500a0b0075a7 */ /* 0x000e64000806017f */
[----:B-1----:R-:W-:Y:S05]  /*d590*/  @!P3 BRA `(.L_x_14105) ;  /* 0x00000130009cb947 */ /* 0x002fea0003800000 */
.L_x_14102:
[----:B01----:R-:W-:Y:S01]  /*d5a0*/  VIADD R10, R2, 0x400 ;  /* 0x00000400020a7836 */ /* 0x003fe20000000000 */
[----:B------:R-:W-:Y:S05]  /*d5b0*/  WARPSYNC.ALL ;  /* 0x0000000000007948 */ /* 0x000fea0003800000 */
[----:B------:R-:W-:Y:S01]  /*d5c0*/  SHF.R.U32.HI R10, RZ, 0x4, R10 ;  /* 0x00000004ff0a7819 */ /* 0x000fe2000001160a */
[----:B------:R-:W-:Y:S01]  /*d5d0*/  IMAD.MOV.U32 R11, RZ, RZ, 0x40000040 ;  /* 0x40000040ff0b7424 */ /* 0x000fe200078e00ff */
[----:B------:R-:W-:Y:S02]  /*d5e0*/  WARPGROUP.ARRIVE ;  /* 0x00000000000079c5 */ /* 0x000fe40000000000 */
[----:B------:R-:W-:-:S02]  /*d5f0*/  LOP3.LUT R10, R10, 0x3fff, RZ, 0xc0, !PT ;  /* 0x00003fff0a0a7812 */ /* 0x000fc400078ec0ff */
[----:B------:R-:W-:-:S03]  /*d600*/  R2UR UR11, R11 ;  /* 0x000000000b0b72ca */ /* 0x000fc600000e0000 */
[----:B------:R-:W-:-:S05]  /*d610*/  IMAD R10, R16, 0x400, R10 ;  /* 0x00000400100a7824 */ /* 0x000fca00078e020a */
[----:B------:R-:W-:-:S13]  /*d620*/  R2UR UR10, R10 ;  /* 0x000000000a0a72ca */ /* 0x000fda00000e0000 */
[----:B------:R-:W-:Y:S01]  /*d630*/  HGMMA.64x64x16.F32.BF16 R88, R148, gdesc[UR8].tnspB, R88, gsb0 ;  /* 0x40e0000894587df0 */ /* 0x000fe20008001858 */
[----:B------:R-:W-:Y:S02]  /*d640*/  VIADD R14, R10, 0x80 ;  /* 0x000000800a0e7836 */ /* 0x000fe40000000000 */
[----:B------:R-:W-:-:S03]  /*d650*/  IMAD.MOV.U32 R15, RZ, RZ, 0x40000040 ;  /* 0x40000040ff0f7424 */ /* 0x000fc600078e00ff */
[----:B------:R-:W-:Y:S02]  /*d660*/  R2UR UR10, R14 ;  /* 0x000000000e0a72ca */ /* 0x000fe400000e0000 */
[----:B------:R-:W-:Y:S01]  /*d670*/  R2UR UR11, R15 ;  /* 0x000000000f0b72ca */ /* 0x000fe200000e0000 */
[----:B------:R-:W-:Y:S02]  /*d680*/  VIADD R14, R10, 0x100 ;  /* 0x000001000a0e7836 */ /* 0x000fe40000000000 */
[----:B------:R-:W-:Y:S01]  /*d690*/  IMAD.MOV.U32 R15, RZ, RZ, 0x40000040 ;  /* 0x40000040ff0f7424 */ /* 0x000fe200078e00ff */
[----:B------:R-:W-:Y:S02]  /*d6a0*/  WARPGROUP.DEPBAR.LE gsb0, 0x0 ;  /* 0x00008000000079c5 */ /* 0x000fe40000010000 */
[----:B------:R-:W-:Y:S01]  /*d6b0*/  WARPGROUP.ARRIVE ;  /* 0x00000000000079c5 */ /* 0x000fe20000000000 */
[----:B------:R-:W2:Y:S04]  /*d6c0*/  LDL R148, [R1+0x3c] ;  /* 0x00003c0001947983 */ /* 0x000ea80000100800 */
[----:B------:R-:W3:Y:S02]  /*d6d0*/  LDL R151, [R1+0xc] ;  /* 0x00000c0001977983 */ /* 0x000ee40000100800 */
[----:B------:R-:W-:Y:S01]  /*d6e0*/  HGMMA.64x64x16.F32.BF16 R88, R144, gdesc[UR8].tnspB, R88, gsb0 ;  /* 0x40e0000890587df0 */ /* 0x000fe20008001858 */
[----:B------:R-:W-:-:S02]  /*d6f0*/  R2UR UR10, R14 ;  /* 0x000000000e0a72ca */ /* 0x000fc400000e0000 */
[----:B------:R-:W-:Y:S01]  /*d700*/  R2UR UR11, R15 ;  /* 0x000000000f0b72ca */ /* 0x000fe200000e0000 */
[----:B------:R-:W-:Y:S01]  /*d710*/  VIADD R14, R10, 0x180 ;  /* 0x000001800a0e7836 */ /* 0x000fe20000000000 */
[----:B------:R-:W4:Y:S01]  /*d720*/  LDL R149, [R1+0x8] ;  /* 0x0000080001957983 */ /* 0x000f220000100800 */
[----:B------:R-:W-:-:S03]  /*d730*/  IMAD.MOV.U32 R15, RZ, RZ, 0x40000040 ;  /* 0x40000040ff0f7424 */ /* 0x000fc600078e00ff */
[----:B------:R-:W4:Y:S01]  /*d740*/  LDL R150, [R1+0x4] ;  /* 0x0000040001967983 */ /* 0x000f220000100800 */
[----:B------:R-:W-:Y:S02]  /*d750*/  WARPGROUP.DEPBAR.LE gsb0, 0x0 ;  /* 0x00008000000079c5 */ /* 0x000fe40000010000 */
[----:B------:R-:W-:Y:S01]  /*d760*/  WARPGROUP.ARRIVE ;  /* 0x00000000000079c5 */ /* 0x000fe20000000000 */
[----:B------:R-:W2:Y:S05]  /*d770*/  LDL R147, [R1+0x18] ;  /* 0x0000180001937983 */ /* 0x000eaa0000100800 */
[----:B------:R-:W-:Y:S01]  /*d780*/  HGMMA.64x64x16.F32.BF16 R88, R140, gdesc[UR8].tnspB, R88, gsb0 ;  /* 0x40e000088c587df0 */ /* 0x000fe20008001858 */
[----:B------:R-:W-:-:S02]  /*d790*/  R2UR UR10, R14 ;  /* 0x000000000e0a72ca */ /* 0x000fc400000e0000 */
[----:B------:R-:W-:Y:S01]  /*d7a0*/  R2UR UR11, R15 ;  /* 0x000000000f0b72ca */ /* 0x000fe200000e0000 */
[----:B------:R-:W-:Y:S02]  /*d7b0*/  VIADD R14, R10, 0x200 ;  /* 0x000002000a0e7836 */ /* 0x000fe40000000000 */
[----:B------:R-:W-:Y:S01]  /*d7c0*/  IMAD.MOV.U32 R15, RZ, RZ, 0x40000040 ;  /* 0x40000040ff0f7424 */ /* 0x000fe200078e00ff */
[----:B------:R-:W-:Y:S02]  /*d7d0*/  WARPGROUP.DEPBAR.LE gsb0, 0x0 ;  /* 0x00008000000079c5 */ /* 0x000fe40000010000 */
[----:B------:R-:W-:-:S07]  /*d7e0*/  WARPGROUP.ARRIVE ;  /* 0x00000000000079c5 */ /* 0x000fce0000000000 */
[----:B------:R-:W-:Y:S01]  /*d7f0*/  HGMMA.64x64x16.F32.BF16 R88, R136, gdesc[UR8].tnspB, R88, gsb0 ;  /* 0x40e0000888587df0 */ /* 0x000fe20008001858 */
[----:B------:R-:W-:Y:S02]  /*d800*/  R2UR UR10, R14 ;  /* 0x000000000e0a72ca */ /* 0x000fe400000e0000 */
        /* <DEDUP_REMOVED lines=22> */
[----:B------:R-:W0:Y:S08]  /*d970*/  @P2 LDC R14, c[0x0][0x450] ;  /* 0x00011400ff0e2b82 */ /* 0x000e300000000800 */
[----:B------:R-:W1:Y:S01]  /*d980*/  @P2 LDC R15, c[0x0][0x44c] ;  /* 0x00011300ff0f2b82 */ /* 0x000e620000000800 */
[----:B------:R-:W-:-:S02]  /*d990*/  WARPGROUP.DEPBAR.LE gsb0, 0x0 ;  /* 0x00008000000079c5 */ /* 0x000fc40000010000 */
[----:B------:R-:W-:-:S06]  /*d9a0*/  WARPGROUP.ARRIVE ;  /* 0x00000000000079c5 */ /* 0x000fcc0000000000 */
[----:B------:R-:W-:Y:S01]  /*d9b0*/  HGMMA.64x64x16.F32.BF16 R88, R120, gdesc[UR8].tnspB, R88, gsb0 ;  /* 0x40e0000878587df0 */ /* 0x000fe20008001858 */
        /* <DEDUP_REMOVED lines=45> */
[----:B------:R-:W-:-:S02]  /*dc90*/  WARPGROUP.DEPBAR.LE gsb0, 0x0 ;  /* 0x00008000000079c5 */ /* 0x000fc40000010000 */
[----:B--2---:R-:W-:Y:S02]  /*dca0*/  IMAD.IADD R120, R148, 0x1, R147 ;  /* 0x0000000194787824 */ /* 0x004fe400078e0293 */
[----:B------:R-:W2:Y:S02]  /*dcb0*/  S2R R147, SR_TID.X ;  /* 0x0000000000937919 */ /* 0x000ea40000002100 */
[----:B-1----:R-:W-:-:S04]  /*dcc0*/  @P2 IMAD.HI.U32 R15, R120, R15, RZ ;  /* 0x0000000f780f2227 */ /* 0x002fc800078e00ff */
[----:B------:R-:W-:Y:S01]  /*dcd0*/  FMUL.FTZ R64, R66, UR29 ;  /* 0x0000001d42407c20 */ /* 0x000fe20008410000 */
[----:B------:R-:W-:Y:S01]  /*dce0*/  FMUL.FTZ R69, R71, UR29 ;  /* 0x0000001d47457c20 */ /* 0x000fe20008410000 */
[----:B0-----:R-:W-:Y:S01]  /*dcf0*/  @P2 SHF.R.U32.HI R120, RZ, R14, R15 ;  /* 0x0000000eff782219 */ /* 0x001fe2000001160f */
[----:B------:R0:W1:Y:S01]  /*dd00*/  MUFU.TANH R10, R78 ;  /* 0x0000004e000a7308 */ /* 0x0000620000002400 */
[----:B------:R-:W-:Y:S01]  /*dd10*/  FMUL.FTZ R66, R68, UR29 ;  /* 0x0000001d44427c20 */ /* 0x000fe20008410000 */
[----:B------:R-:W-:Y:S01]  /*dd20*/  FMUL.FTZ R71, R73, UR29 ;  /* 0x0000001d49477c20 */ /* 0x000fe20008410000 */
[----:B------:R-:W-:Y:S01]  /*dd30*/  FMUL.FTZ R68, R70, UR29 ;  /* 0x0000001d46447c20 */ /* 0x000fe20008410000 */
[----:B------:R-:W-:Y:S01]  /*dd40*/  FMUL.FTZ R73, R75, UR29 ;  /* 0x0000001d4b497c20 */ /* 0x000fe20008410000 */
[----:B------:R-:W5:Y:S01]  /*dd50*/  SHFL.IDX PT, R123, R120, RZ, 0x1c1f ;  /* 0x001c1fff787b7589 */ /* 0x000f6200000e0000 */
[----:B------:R-:W-:Y:S01]  /*dd60*/  FMUL.FTZ R70, R72, UR29 ;  /* 0x0000001d48467c20 */ /* 0x000fe20008410000 */
[----:B------:R-:W-:Y:S01]  /*dd70*/  FMUL.FTZ R75, R77, UR29 ;  /* 0x0000001d4d4b7c20 */ /* 0x000fe20008410000 */
[----:B0-----:R-:W-:Y:S01]  /*dd80*/  FMUL.FTZ R78, R82, UR29 ;  /* 0x0000001d524e7c20 */ /* 0x001fe20008410000 */
        /* <DEDUP_REMOVED lines=8> */
[----:B--2---:R-:W-:Y:S02]  /*de10*/  SHF.R.U32.HI R148, RZ, 0x7, R147 ;  /* 0x00000007ff947819 */ /* 0x004fe40000011693 */
[----:B------:R-:W-:-:S03]  /*de20*/  ISETP.GE.U32.AND P3, PT, R147, 0x180, PT ;  /* 0x000001809300780c */ /* 0x000fc60003f66070 */
[----:B------:R-:W-:Y:S01]  /*de30*/  VIADD R14, R148, 0x9 ;  /* 0x00000009940e7836 */ /* 0x000fe20000000000 */
[----:B------:R-:W-:Y:S01]  /*de40*/  IADD3 R86, -R82, 0x1, RZ ;  /* 0x0000000152567810 */ /* 0x000fe20007ffe1ff */
[----:B------:R-:W-:Y:S01]  /*de50*/  FMUL.FTZ R84, R84, UR29 ;  /* 0x0000001d54547c20 */ /* 0x000fe20008410000 */
[----:B------:R-:W-:Y:S01]  /*de60*/  FMUL.FTZ R85, R85, UR29 ;  /* 0x0000001d55557c20 */ /* 0x000fe20008410000 */
[----:B------:R-:W-:Y:S01]  /*de70*/  FMUL.FTZ R83, R87, UR29 ;  /* 0x0000001d57537c20 */ /* 0x000fe20008410000 */
[----:B------:R-:W-:Y:S01]  /*de80*/  @!P1 IMAD R15, R13, 0x8, R2 ;  /* 0x000000080d0f9824 */ /* 0x000fe200078e0202 */
[----:B------:R-:W-:Y:S01]  /*de90*/  SEL R14, R14, 0x9, !P3 ;  /* 0x000000090e0e7807 */ /* 0x000fe20005800000 */
[----:B---3--:R-:W-:Y:S01]  /*dea0*/  IMAD R86, R151, -0x2, R86 ;  /* 0xfffffffe97567824 */ /* 0x008fe200078e0256 */
[----:B------:R-:W-:Y:S01]  /*deb0*/  PLOP3.LUT P3, PT, PT, PT, UP0, 0x40, 0x0 ;  /* 0x000000000000781c */ /* 0x000fe20003f6e808 */
[----:B------:R-:W0:Y:S01]  /*dec0*/  MUFU.TANH R11, R11 ;  /* 0x0000000b000b7308 */ /* 0x000e220000002400 */
[----:B------:R-:W-:-:S02]  /*ded0*/  @!P1 VIADD R15, R15, 0x16840 ;  /* 0x000168400f0f9836 */ /* 0x000fc40000000000 */
[----:B----4-:R-:W-:-:S05]  /*dee0*/  IADD3 R86, -R150, R86, R149 ;  /* 0x0000005696567210 */ /* 0x010fca0007ffe195 */
[----:B------:R-:W2:Y:S01]  /*def0*/  MUFU.TANH R23, R23 ;  /* 0x0000001700177308 */ /* 0x000ea20000002400 */
[----:B------:R-:W-:Y:S01]  /*df00*/  @!P1 PRMT R15, RZ, 0x654, R15 ;  /* 0x00000654ff0f9816 */ /* 0x000fe2000000000f */
[----:B------:R3:W-:Y:S06]  /*df10*/  BAR.ARV R14, 0x100 ;  /* 0x0004000e0000751d */ /* 0x0007ec0000002000 */
        /* <DEDUP_REMOVED lines=61> */
[C---:B------:R-:W-:Y:S01]  /*e2f0*/  VIADD R122, R86.reuse, UR28 ;  /* 0x0000001c567a7c36 */ /* 0x040fe20008000000 */
[----:B------:R3:W-:Y:S01]  /*e300*/  @!P1 SYNCS.ARRIVE.TRANS64.RED.A1T0 RZ, [R15+URZ], RZ ;  /* 0x000000ff0fff99a7 */ /* 0x0007e2000810043f */
[----:B------:R-:W-:-:S02]  /*e310*/  VIADD R121, R86, UR30 ;  /* 0x0000001e56797c36 */ /* 0x000fc40008000000 */
[--C-:B-----5:R-:W-:Y:S02]  /*e320*/  IMAD.IADD R87, R122, 0x1, R123.reuse ;  /* 0x000000017a577824 */ /* 0x120fe400078e027b */
[----:B------:R-:W-:Y:S01]  /*e330*/  IMAD.IADD R86, R121, 0x1, R123 ;  /* 0x0000000179567824 */ /* 0x000fe200078e027b */
[----:B-12-4-:R-:W-:Y:S06]  /*e340*/  @P3 BRA `(.L_x_14106) ;  /* 0x0000000000583947 */ /* 0x016fec0003800000 */
[----:B------:R-:W-:Y:S01]  /*e350*/  IADD3 R123, -R150, R149, R123 ;  /* 0x00000095967b7210 */ /* 0x000fe20007ffe17b */
[----:B------:R-:W-:Y:S03]  /*e360*/  BSSY B0, `(.L_x_14107) ;  /* 0x0000010000007945 */ /* 0x000fe60003800000 */
[----:B------:R-:W-:-:S13]  /*e370*/  ISETP.GT.AND P3, PT, R123, -0x1, PT ;  /* 0xffffffff7b00780c */ /* 0x000fda0003f64270 */
[----:B------:R-:W-:Y:S05]  /*e380*/  @P3 BRA `(.L_x_14108) ;  /* 0x0000000000203947 */ /* 0x000fea0003800000 */
[----:B------:R-:W-:Y:S01]  /*e390*/  IMAD.U32 R124, RZ, RZ, UR24 ;  /* 0x00000018ff7c7e24 */ /* 0x000fe2000f8e00ff */
[----:B------:R-:W-:-:S04]  /*e3a0*/  LOP3.LUT R123, RZ, R123, RZ, 0x33, !PT ;  /* 0x0000007bff7b7212 */ /* 0x000fc800078e33ff */
[----:B------:R-:W-:-:S13]  /*e3b0*/  ISETP.NE.AND P3, PT, R124, 0x1, PT ;  /* 0x000000017c00780c */ /* 0x000fda0003f65270 */
[----:B---3--:R-:W1:Y:S02]  /*e3c0*/  @P3 LDC.64 R14, c[0x0][0x9e8] ;  /* 0x00027a00ff0e3b82 */ /* 0x008e640000000a00 */
[----:B-1----:R-:W-:-:S05]  /*e3d0*/  @P3 IMAD.HI.U32 R14, R123, R14, RZ ;  /* 0x0000000e7b0e3227 */ /* 0x002fca00078e00ff */
[----:B------:R-:W-:-:S04]  /*e3e0*/  @P3 SHF.R.U32.HI R123, RZ, R15, R14 ;  /* 0x0000000fff7b3219 */ /* 0x000fc8000001160e */
[----:B------:R-:W-:Y:S01]  /*e3f0*/  LOP3.LUT R123, RZ, R123, RZ, 0x33, !PT ;  /* 0x0000007bff7b7212 */ /* 0x000fe200078e33ff */
[----:B------:R-:W-:Y:S06]  /*e400*/  BRA `(.L_x_14109) ;  /* 0x0000000000147947 */ /* 0x000fec0003800000 */
.L_x_14108:
[----:B------:R-:W-:-:S05]  /*e410*/  IMAD.U32 R124, RZ, RZ, UR24 ;  /* 0x00000018ff7c7e24 */ /* 0x000fca000f8e00ff */
[----:B------:R-:W-:-:S13]  /*e420*/  ISETP.NE.AND P3, PT, R124, 0x1, PT ;  /* 0x000000017c00780c */ /* 0x000fda0003f65270 */
[----:B---3--:R-:W1:Y:S02]  /*e430*/  @P3 LDC.64 R14, c[0x0][0x9e8] ;  /* 0x00027a00ff0e3b82 */ /* 0x008e640000000a00 */
[----:B-1----:R-:W-:-:S05]  /*e440*/  @P3 IMAD.HI.U32 R14, R123, R14, RZ ;  /* 0x0000000e7b0e3227 */ /* 0x002fca00078e00ff */
[----:B------:R-:W-:-:S07]  /*e450*/  @P3 SHF.R.U32.HI R123, RZ, R15, R14 ;  /* 0x0000000fff7b3219 */ /* 0x000fce000001160e */
.L_x_14109:
[----:B------:R-:W-:Y:S05]  /*e460*/  BSYNC B0 ;  /* 0x0000000000007941 */ /* 0x000fea0003800000 */
.L_x_14107:
[----:B------:R-:W-:-:S04]  /*e470*/  IMAD R123, R123, R124, -R82 ;  /* 0x0000007c7b7b7224 */ /* 0x000fc800078e0a52 */
[----:B------:R-:W-:-:S05]  /*e480*/  IMAD R123, R151, -0x2, R123 ;  /* 0xfffffffe977b7824 */ /* 0x000fca00078e027b */
[----:B------:R-:W-:Y:S02]  /*e490*/  VIADDMNMX R87, R123, R124, R87, PT ;  /* 0x0000007c7b577246 */ /* 0x000fe40003800157 */
[----:B------:R-:W-:-:S07]  /*e4a0*/  VIMNMX R86, R86, R123, !PT ;  /* 0x0000007b56567248 */ /* 0x000fce0007fe0100 */
.L_x_14106:
[----:B------:R-:W-:Y:S01]  /*e4b0*/  ISETP.GT.AND P3, PT, R0, -0x1, PT ;  /* 0xffffffff0000780c */ /* 0x000fe20003f64270 */
[----:B------:R-:W1:Y:S03]  /*e4c0*/  SHFL.IDX PT, R120, R120, 0x1, 0x1c1f ;  /* 0x003c1f0078787f89 */ /* 0x000e6600000e0000 */
[C---:B------:R-:W-:Y:S02]  /*e4d0*/  ISETP.GT.AND P4, PT, R86.reuse, RZ, P3 ;  /* 0x000000ff5600720c */ /* 0x040fe40001f84270 */
[----:B------:R-:W-:Y:S02]  /*e4e0*/  ISETP.GT.AND P5, PT, R86, 0x1, P3 ;  /* 0x000000015600780c */ /* 0x000fe40001fa4270 */
[C---:B------:R-:W-:Y:S02]  /*e4f0*/  ISETP.LT.OR P4, PT, R87.reuse, 0x1, P4 ;  /* 0x000000015700780c */ /* 0x040fe40002781670 */
[----:B------:R-:W-:-:S02]  /*e500*/  ISETP.LT.OR P5, PT, R87, 0x2, P5 ;  /* 0x000000025700780c */ /* 0x000fc40002fa1670 */
[----:B0-----:R-:W-:Y:S02]  /*e510*/  FSEL R11, R11, -INF , !P4 ;  /* 0xff8000000b0b7808 */ /* 0x001fe40006000000 */
[C---:B------:R-:W-:Y:S02]  /*e520*/  ISETP.GT.AND P4, PT, R86.reuse, 0x8, P3 ;  /* 0x000000085600780c */ /* 0x040fe40001f84270 */
[----:B------:R-:W-:Y:S02]  /*e530*/  FSEL R23, R23, -INF , !P5 ;  /* 0xff80000017177808 */ /* 0x000fe40006800000 */
[----:B------:R-:W-:Y:S02]  /*e540*/  ISETP.LT.OR P4, PT, R87, 0x9, P4 ;  /* 0x000000095700780c */ /* 0x000fe40002781670 */
[----:B------:R-:W-:Y:S02]  /*e550*/  ISETP.GT.AND P5, PT, R86, 0x9, P3 ;  /* 0x000000095600780c */ /* 0x000fe40001fa4270 */
[----:B------:R-:W-:-:S02]  /*e560*/  FSEL R26, R26, -INF , !P4 ;  /* 0xff8000001a1a7808 */ /* 0x000fc40006000000 */
[----:B------:R-:W-:Y:S01]  /*e570*/  ISETP.GT.AND P4, PT, R86, 0x10, P3 ;  /* 0x000000105600780c */ /* 0x000fe20001f84270 */
[--C-:B-1----:R-:W-:Y:S01]  /*e580*/  IMAD.IADD R122, R122, 0x1, R120.reuse ;  /* 0x000000017a7a7824 */ /* 0x102fe200078e0278 */
[----:B------:R-:W-:Y:S01]  /*e590*/  ISETP.LT.OR P5, PT, R87, 0xa, P5 ;  /* 0x0000000a5700780c */ /* 0x000fe20002fa1670 */
[----:B------:R-:W-:Y:S01]  /*e5a0*/  IMAD.IADD R121, R121, 0x1, R120 ;  /* 0x0000000179797824 */ /* 0x000fe200078e0278 */
        /* <DEDUP_REMOVED lines=8> */
[----:B------:R-:W-:Y:S02]  /*e630*/  ISETP.GT.AND P4, PT, R86, 0x20, P3 ;  /* 0x000000205600780c */ /* 0x000fe40001f84270 */
[----:B------:R-:W-:-:S02]  /*e640*/  FSEL R31, R31, -INF , !P5 ;  /* 0xff8000001f1f7808 */ /* 0x000fc40006800000 */
[C---:B------:R-:W-:Y:S02]  /*e650*/  ISETP.LT.OR P4, PT, R87.reuse, 0x21, P4 ;  /* 0x000000215700780c */ /* 0x040fe40002781670 */
        /* <DEDUP_REMOVED lines=82> */
[----:B---3--:R-:W0:Y:S02]  /*eb80*/  @P4 LDC.64 R14, c[0x0][0x9e8] ;  /* 0x00027a00ff0e4b82 */ /* 0x008e240000000a00 */
[----:B0-----:R-:W-:-:S05]  /*eb90*/  @P4 IMAD.HI.U32 R14, R87, R14, RZ ;  /* 0x0000000e570e4227 */ /* 0x001fca00078e00ff */
[----:B------:R-:W-:-:S04]  /*eba0*/  @P4 SHF.R.U32.HI R87, RZ, R15, R14 ;  /* 0x0000000fff574219 */ /* 0x000fc8000001160e */
[----:B------:R-:W-:Y:S01]  /*ebb0*/  LOP3.LUT R120, RZ, R87, RZ, 0x33, !PT ;  /* 0x00000057ff787212 */ /* 0x000fe200078e33ff */
[----:B------:R-:W-:Y:S06]  /*ebc0*/  BRA `(.L_x_14113) ;  /* 0x0000000000147947 */ /* 0x000fec0003800000 */
.L_x_14112:
[----:B------:R-:W-:-:S05]  /*ebd0*/  IMAD.U32 R86, RZ, RZ, UR24 ;  /* 0x00000018ff567e24 */ /* 0x000fca000f8e00ff */
[----:B------:R-:W-:-:S13]  /*ebe0*/  ISETP.NE.AND P4, PT, R86, 0x1, PT ;  /* 0x000000015600780c */ /* 0x000fda0003f85270 */
[----:B---3--:R-:W0:Y:S02]  /*ebf0*/  @P4 LDC.64 R14, c[0x0][0x9e8] ;  /* 0x00027a00ff0e4b82 */ /* 0x008e240000000a00 */
[----:B0-----:R-:W-:-:S05]  /*ec00*/  @P4 IMAD.HI.U32 R14, R120, R14, RZ ;  /* 0x0000000e780e4227 */ /* 0x001fca00078e00ff */
[----:B------:R-:W-:-:S07]  /*ec10*/  @P4 SHF.R.U32.HI R120, RZ, R15, R14 ;  /* 0x0000000fff784219 */ /* 0x000fce000001160e */
.L_x_14113:
[----:B------:R-:W-:Y:S05]  /*ec20*/  BSYNC B0 ;  /* 0x0000000000007941 */ /* 0x000fea0003800000 */
.L_x_14111:
[----:B------:R-:W-:-:S04]  /*ec30*/  IMAD R82, R120, R86, -R82 ;  /* 0x0000005678527224 */ /* 0x000fc800078e0a52 */
[----:B------:R-:W-:-:S05]  /*ec40*/  IMAD R15, R151, -0x2, R82 ;  /* 0xfffffffe970f7824 */ /* 0x000fca00078e0252 */
[----:B------:R-:W-:Y:S02]  /*ec50*/  VIADDMNMX R122, R15, R86, R122, PT ;  /* 0x000000560f7a7246 */ /* 0x000fe4000380017a */
[----:B------:R-:W-:-:S07]  /*ec60*/  VIMNMX R121, R121, R15, !PT ;  /* 0x0000000f79797248 */ /* 0x000fce0007fe0100 */
.L_x_14110:
[----:B---3--:R-:W-:Y:S01]  /*ec70*/  FMNMX.FTZ R14, R11, R12, !PT ;  /* 0x0000000c0b0e7209 */ /* 0x008fe20007810000 */
        /* <DEDUP_REMOVED lines=46> */
[----:B------:R-:W-:Y:S02]  /*ef60*/  ISETP.LT.OR P5, PT, R122, 0x29, P5 ;  /* 0x000000297a00780c */ /* 0x000fe40002fa1670 */
[----:B------:R-:W-:-:S02]  /*ef70*/  FMNMX.FTZ R15, R67, R14, !PT ;  /* 0x0000000e430f7209 */ /* 0x000fc40007810000 */
[----:B------:R-:W-:Y:S02]  /*ef80*/  ISETP.LT.OR P4, PT, R122, 0x1a, P4 ;  /* 0x0000001a7a00780c */ /* 0x000fe40002781670 */
[----:B------:R-:W-:Y:S02]  /*ef90*/  FSEL R44, R44, -INF , !P5 ;  /* 0xff8000002c2c7808 */ /* 0x000fe40006800000 */
[----:B------:R-:W-:Y:S02]  /*efa0*/  FMNMX.FTZ R14, R70, R15, !PT ;  /* 0x0000000f460e7209 */ /* 0x000fe40007810000 */
[----:B------:R-:W-:Y:S02]  /*efb0*/  ISETP.GT.AND P5, PT, R121, 0x30, P3 ;  /* 0x000000307900780c */ /* 0x000fe40001fa4270 */
[----:B------:R-:W-:Y:S02]  /*efc0*/  FSEL R37, R37, -INF , !P4 ;  /* 0xff80000025257808 */ /* 0x000fe40006000000 */
[----:B------:R-:W-:-:S02]  /*efd0*/  ISETP.GT.AND P4, PT, R121, 0x21, P3 ;  /* 0x000000217900780c */ /* 0x000fc40001f84270 */
[----:B------:R-:W-:Y:S02]  /*efe0*/  FMNMX.FTZ R15, R71, R14, !PT ;  /* 0x0000000e470f7209 */ /* 0x000fe40007810000 */
[C---:B------:R-:W-:Y:S02]  /*eff0*/  ISETP.LT.OR P5, PT, R122.reuse, 0x31, P5 ;  /* 0x000000317a00780c */ /* 0x040fe40002fa1670 */
[----:B------:R-:W-:Y:S02]  /*f000*/  ISETP.LT.OR P4, PT, R122, 0x22, P4 ;  /* 0x000000227a00780c */ /* 0x000fe40002781670 */
[----:B------:R-:W-:Y:S02]  /*f010*/  FMNMX.FTZ R14, R74, R15, !PT ;  /* 0x0000000f4a0e7209 */ /* 0x000fe40007810000 */
[----:B------:R-:W-:Y:S02]  /*f020*/  FSEL R48, R48, -INF , !P5 ;  /* 0xff80000030307808 */ /* 0x000fe40006800000 */
[----:B------:R-:W-:-:S02]  /*f030*/  ISETP.GT.AND P5, PT, R121, 0x38, P3 ;  /* 0x000000387900780c */ /* 0x000fc40001fa4270 */
[----:B------:R-:W-:Y:S02]  /*f040*/  FSEL R41, R41, -INF , !P4 ;  /* 0xff80000029297808 */ /* 0x000fe40006000000 */
[----:B------:R-:W-:Y:S02]  /*f050*/  ISETP.GT.AND P4, PT, R121, 0x29, P3 ;  /* 0x000000297900780c */ /* 0x000fe40001f84270 */
[----:B------:R-:W-:Y:S02]  /*f060*/  FMNMX.FTZ R14, R75, R14, !PT ;  /* 0x0000000e4b0e7209 */ /* 0x000fe40007810000 */
[C---:B------:R-:W-:Y:S02]  /*f070*/  ISETP.LT.OR P5, PT, R122.reuse, 0x39, P5 ;  /* 0x000000397a00780c */ /* 0x040fe40002fa1670 */
[----:B------:R-:W-:Y:S02]  /*f080*/  ISETP.LT.OR P4, PT, R122, 0x2a, P4 ;  /* 0x0000002a7a00780c */ /* 0x000fe40002781670 */
[----:B------:R-:W-:-:S02]  /*f090*/  FMNMX.FTZ R15, R77, R14, !PT ;  /* 0x0000000e4d0f7209 */ /* 0x000fc40007810000 */
[----:B------:R-:W-:Y:S02]  /*f0a0*/  FSEL R52, R52, -INF , !P5 ;  /* 0xff80000034347808 */ /* 0x000fe40006800000 */
[----:B------:R-:W-:Y:S02]  /*f0b0*/  ISETP.GT.AND P5, PT, R121, 0x40, P3 ;  /* 0x000000407900780c */ /* 0x000fe40001fa4270 */
[----:B------:R-:W-:Y:S02]  /*f0c0*/  FSEL R45, R45, -INF , !P4 ;  /* 0xff8000002d2d7808 */ /* 0x000fe40006000000 */
[----:B------:R-:W-:Y:S02]  /*f0d0*/  FMNMX.FTZ R15, R80, R15, !PT ;  /* 0x0000000f500f7209 */ /* 0x000fe40007810000 */
[----:B------:R-:W-:Y:S02]  /*f0e0*/  ISETP.GT.AND P4, PT, R121, 0x31, P3 ;  /* 0x000000317900780c */ /* 0x000fe40001f84270 */
[----:B------:R-:W-:-:S02]  /*f0f0*/  ISETP.LT.OR P5, PT, R122, 0x41, P5 ;  /* 0x000000417a00780c */ /* 0x000fc40002fa1670 */
[----:B------:R-:W-:Y:S02]  /*f100*/  FMNMX.FTZ R14, R84, R15, !PT ;  /* 0x0000000f540e7209 */ /* 0x000fe40007810000 */
[----:B------:R-:W-:Y:S02]  /*f110*/  ISETP.LT.OR P4, PT, R122, 0x32, P4 ;  /* 0x000000327a00780c */ /* 0x000fe40002781670 */
[----:B------:R-:W-:Y:S02]  /*f120*/  FSEL R56, R56, -INF , !P5 ;  /* 0xff80000038387808 */ /* 0x000fe40006800000 */
[----:B------:R-:W-:Y:S02]  /*f130*/  ISETP.GT.AND P5, PT, R121, 0x48, P3 ;  /* 0x000000487900780c */ /* 0x000fe40001fa4270 */
[----:B------:R-:W-:Y:S02]  /*f140*/  FMNMX.FTZ R15, R85, R14, !PT ;  /* 0x0000000e550f7209 */ /* 0x000fe40007810000 */
[----:B------:R-:W-:-:S02]  /*f150*/  FSEL R49, R49, -INF , !P4 ;  /* 0xff80000031317808 */ /* 0x000fc40006000000 */
[C---:B------:R-:W-:Y:S01]  /*f160*/  ISETP.GT.AND P4, PT, R121.reuse, 0x39, P3 ;  /* 0x000000397900780c */ /* 0x040fe20001f84270 */
[----:B------:R-:W0:Y:S01]  /*f170*/  SHFL.BFLY PT, R14, R15, 0x2, 0x1f ;  /* 0x0c401f000f0e7f89 */ /* 0x000e2200000e0000 */
[C---:B------:R-:W-:Y:S02]  /*f180*/  ISETP.LT.OR P5, PT, R122.reuse, 0x49, P5 ;  /* 0x000000497a00780c */ /* 0x040fe40002fa1670 */
[----:B------:R-:W-:Y:S02]  /*f190*/  ISETP.LT.OR P4, PT, R122, 0x3a, P4 ;  /* 0x0000003a7a00780c */ /* 0x000fe40002781670 */
[----:B------:R-:W-:Y:S02]  /*f1a0*/  FSEL R60, R60, -INF , !P5 ;  /* 0xff8000003c3c7808 */ /* 0x000fe40006800000 */
[----:B------:R-:W-:Y:S02]  /*f1b0*/  ISETP.GT.AND P5, PT, R121, 0x50, P3 ;  /* 0x000000507900780c */ /* 0x000fe40001fa4270 */
[----:B------:R-:W-:-:S02]  /*f1c0*/  FSEL R53, R53, -INF , !P4 ;  /* 0xff80000035357808 */ /* 0x000fc40006000000 */
[C---:B------:R-:W-:Y:S02]  /*f1d0*/  ISETP.GT.AND P4, PT, R121.reuse, 0x41, P3 ;  /* 0x000000417900780c */ /* 0x040fe40001f84270 */
        /* <DEDUP_REMOVED lines=11> */
[----:B------:R-:W-:Y:S02]  /*f290*/  ISETP.GT.AND P4, PT, R121, 0x51, P3 ;  /* 0x000000517900780c */ /* 0x000fe40001f84270 */
[----:B0-----:R-:W-:Y:S02]  /*f2a0*/  FMNMX.FTZ R82, R15, R14, !PT ;  /* 0x0000000e0f527209 */ /* 0x001fe40007810000 */
[C---:B------:R-:W-:Y:S02]  /*f2b0*/  ISETP.LT.OR P5, PT, R122.reuse, 0x61, P5 ;  /* 0x000000617a00780c */ /* 0x040fe40002fa1670 */
[----:B------:R-:W-:Y:S01]  /*f2c0*/  ISETP.LT.OR P4, PT, R122, 0x52, P4 ;  /* 0x000000527a00780c */ /* 0x000fe20002781670 */
[----:B------:R-:W0:Y:S01]  /*f2d0*/  SHFL.BFLY PT, R87, R82, 0x1, 0x1f ;  /* 0x0c201f0052577f89 */ /* 0x000e2200000e0000 */
[----:B------:R-:W-:Y:S02]  /*f2e0*/  FSEL R72, R72, -INF , !P5 ;  /* 0xff80000048487808 */ /* 0x000fe40006800000 */
[----:B------:R-:W-:-:S02]  /*f2f0*/  ISETP.GT.AND P5, PT, R121, 0x68, P3 ;  /* 0x000000687900780c */ /* 0x000fc40001fa4270 */
[----:B------:R-:W-:Y:S02]  /*f300*/  FSEL R65, R65, -INF , !P4 ;  /* 0xff80000041417808 */ /* 0x000fe40006000000 */
[C---:B------:R-:W-:Y:S02]  /*f310*/  ISETP.GT.AND P4, PT, R121.reuse, 0x59, P3 ;  /* 0x000000597900780c */ /* 0x040fe40001f84270 */
[C---:B------:R-:W-:Y:S02]  /*f320*/  ISETP.LT.OR P5, PT, R122.reuse, 0x69, P5 ;  /* 0x000000697a00780c */ /* 0x040fe40002fa1670 */
[----:B------:R-:W-:Y:S02]  /*f330*/  ISETP.LT.OR P4, PT, R122, 0x5a, P4 ;  /* 0x0000005a7a00780c */ /* 0x000fe40002781670 */
        /* <DEDUP_REMOVED lines=9> */
[----:B------:R-:W-:Y:S02]  /*f3d0*/  ISETP.GT.AND P4, PT, R121, 0x69, P3 ;  /* 0x000000697900780c */ /* 0x000fe40001f84270 */
[----:B------:R-:W-:Y:S02]  /*f3e0*/  ISETP.LT.OR P5, PT, R122, 0x72, P5 ;  /* 0x000000727a00780c */ /* 0x000fe40002fa1670 */
[----:B0-----:R-:W-:Y:S02]  /*f3f0*/  FMNMX.FTZ R14, R82, R87, !PT ;  /* 0x00000057520e7209 */ /* 0x001fe40007810000 */
[----:B------:R-:W-:Y:S02]  /*f400*/  ISETP.LT.OR P4, PT, R122, 0x6a, P4 ;  /* 0x0000006a7a00780c */ /* 0x000fe40002781670 */
[----:B------:R-:W-:Y:S01]  /*f410*/  FSEL R79, R79, -INF , !P5 ;  /* 0xff8000004f4f7808 */ /* 0x000fe20006800000 */
[----:B------:R-:W-:Y:S01]  /*f420*/  FMUL.FTZ R82, R14, UR41 ;  /* 0x000000290e527c20 */ /* 0x000fe20008410000 */
[----:B------:R-:W-:-:S02]  /*f430*/  ISETP.GT.AND P5, PT, R121, RZ, P3 ;  /* 0x000000ff7900720c */ /* 0x000fc40001fa4270 */
[----:B------:R-:W-:Y:S02]  /*f440*/  FSEL R76, R76, -INF , !P4 ;  /* 0xff8000004c4c7808 */ /* 0x000fe40006000000 */
[----:B------:R-:W-:Y:S02]  /*f450*/  FSETP.NEU.FTZ.AND P4, PT, R14, -INF , PT ;  /* 0xff8000000e00780b */ /* 0x000fe40003f9d000 */
[----:B------:R-:W-:Y:S02]  /*f460*/  ISETP.LT.OR P5, PT, R122, 0x1, P5 ;  /* 0x000000017a00780c */ /* 0x000fe40002fa1670 */
[----:B------:R-:W-:Y:S02]  /*f470*/  FSEL R82, R82, RZ, P4 ;  /* 0x000000ff52527208 */ /* 0x000fe40002000000 */
[----:B------:R-:W-:Y:S02]  /*f480*/  FSEL R24, R24, -INF , !P5 ;  /* 0xff80000018187808 */ /* 0x000fe40006800000 */
[----:B------:R-:W-:Y:S01]  /*f490*/  ISETP.GT.AND P5, PT, R121, 0x78, P3 ;  /* 0x000000787900780c */ /* 0x000fe20001fa4270 */
[--C-:B------:R-:W-:Y:S01]  /*f4a0*/  FFMA.FTZ R150, R26, UR41, -R82.reuse ;  /* 0x000000291a967c23 */ /* 0x100fe20008010852 */
[----:B------:R-:W-:Y:S01]  /*f4b0*/  FMNMX.FTZ R26, R24, R5, !PT ;  /* 0x00000005181a7209 */ /* 0x000fe20007810000 */
[--C-:B------:R-:W-:Y:S01]  /*f4c0*/  FFMA.FTZ R144, R30, UR41, -R82.reuse ;  /* 0x000000291e907c23 */ /* 0x100fe20008010852 */
[--C-:B------:R-:W-:Y:S01]  /*f4d0*/  FFMA.FTZ R146, R34, UR41, -R82.reuse ;  /* 0x0000002922927c23 */ /* 0x100fe20008010852 */
[--C-:B------:R-:W-:Y:S01]  /*f4e0*/  FFMA.FTZ R140, R38, UR41, -R82.reuse ;  /* 0x00000029268c7c23 */ /* 0x100fe20008010852 */
[----:B------:R-:W-:Y:S01]  /*f4f0*/  FMNMX.FTZ R15, R25, R26, !PT ;  /* 0x0000001a190f7209 */ /* 0x000fe20007810000 */
[--C-:B------:R-:W-:Y:S01]  /*f500*/  FFMA.FTZ R142, R42, UR41, -R82.reuse ;  /* 0x000000292a8e7c23 */ /* 0x100fe20008010852 */
[----:B------:R-:W-:Y:S01]  /*f510*/  ISETP.GT.AND P3, PT, R121, 0x79, P3 ;  /* 0x000000797900780c */ /* 0x000fe20001f64270 */
[--C-:B------:R-:W-:Y:S01]  /*f520*/  FFMA.FTZ R136, R46, UR41, -R82.reuse ;  /* 0x000000292e887c23 */ /* 0x100fe20008010852 */
[----:B------:R-:W-:Y:S01]  /*f530*/  FMNMX.FTZ R30, R28, R15, !PT ;  /* 0x0000000f1c1e7209 */ /* 0x000fe20007810000 */
[--C-:B------:R-:W-:Y:S01]  /*f540*/  FFMA.FTZ R132, R54, UR41, -R82.reuse ;  /* 0x0000002936847c23 */ /* 0x100fe20008010852 */
[C---:B------:R-:W-:Y:S01]  /*f550*/  ISETP.LT.OR P5, PT, R122.reuse, 0x79, P5 ;  /* 0x000000797a00780c */ /* 0x040fe20002fa1670 */
        /* <DEDUP_REMOVED lines=19> */
[----:B------:R-:W-:Y:S01]  /*f690*/  FFMA.FTZ R134, R58, UR41, -R82 ;  /* 0x000000293a867c23 */ /* 0x000fe20008010852 */
[----:B------:R-:W-:Y:S01]  /*f6a0*/  FADD.FTZ R12, -R51, R12 ;  /* 0x0000000c330c7221 */ /* 0x000fe20000010100 */
[----:B------:R-:W-:Y:S01]  /*f6b0*/  FMNMX.FTZ R30, R40, R15, !PT ;  /* 0x0000000f281e7209 */ /* 0x000fe20007810000 */
[--C-:B------:R-:W-:Y:S01]  /*f6c0*/  FFMA.FTZ R128, R62, UR41, -R82.reuse ;  /* 0x000000293e807c23 */ /* 0x100fe20008010852 */
[--C-:B------:R-:W-:Y:S01]  /*f6d0*/  FFMA.FTZ R130, R66, UR41, -R82.reuse ;  /* 0x0000002942827c23 */ /* 0x100fe20008010852 */
[----:B------:R-:W-:Y:S01]  /*f6e0*/  FMUL.FTZ R12, R12, UR41 ;  /* 0x000000290c0c7c20 */ /* 0x000fe20008410000 */
        /* <DEDUP_REMOVED lines=13> */
[----:B------:R-:W-:-:S03]  /*f7c0*/  FFMA.FTZ R122, R84, UR41, -R82 ;  /* 0x00000029547a7c23 */ /* 0x000fc60008010852 */
[----:B------:R-:W-:Y:S01]  /*f7d0*/  FMNMX.FTZ R15, R49, R34, !PT ;  /* 0x00000022310f7209 */ /* 0x000fe20007810000 */
[----:B------:R-:W1:Y:S03]  /*f7e0*/  MUFU.EX2 R23, R23 ;  /* 0x0000001700177308 */ /* 0x000e660000000800 */
[----:B------:R-:W-:-:S04]  /*f7f0*/  FMNMX.FTZ R34, R52, R15, !PT ;  /* 0x0000000f34227209 */ /* 0x000fc80007810000 */
[----:B------:R-:W-:Y:S01]  /*f800*/  FMNMX.FTZ R15, R53, R34, !PT ;  /* 0x00000022350f7209 */ /* 0x000fe20007810000 */
[----:B------:R-:W2:Y:S01]  /*f810*/  MUFU.EX2 R144, R144 ;  /* 0x0000009000907308 */ /* 0x000ea20000000800 */
[----:B0-----:R-:W-:Y:S01]  /*f820*/  FFMA.FTZ R4, R12, R4, R148 ;  /* 0x000000040c047223 */ /* 0x001fe20000010094 */
[----:B------:R-:W-:Y:S01]  /*f830*/  F2FP.BF16.F32.PACK_AB R148, R11, R148 ;  /* 0x000000940b94723e */ /* 0x000fe200000010ff */
[-C--:B------:R-:W-:Y:S01]  /*f840*/  FMUL.FTZ R88, R88, R12.reuse ;  /* 0x0000000c58587220 */ /* 0x080fe20000410000 */
[----:B------:R-:W-:Y:S01]  /*f850*/  FMNMX.FTZ R34, R56, R15, !PT ;  /* 0x0000000f38227209 */ /* 0x000fe20007810000 */
[-C--:B------:R-:W-:Y:S01]  /*f860*/  FMUL.FTZ R89, R89, R12.reuse ;  /* 0x0000000c59597220 */ /* 0x080fe20000410000 */
[-C--:B------:R-:W-:Y:S01]  /*f870*/  FMUL.FTZ R92, R92, R12.reuse ;  /* 0x0000000c5c5c7220 */ /* 0x080fe20000410000 */
[----:B------:R-:W-:Y:S01]  /*f880*/  FMUL.FTZ R93, R93, R12 ;  /* 0x0000000c5d5d7220 */ /* 0x000fe20000410000 */
[----:B------:R-:W-:Y:S01]  /*f890*/  FMNMX.FTZ R15, R57, R34, !PT ;  /* 0x00000022390f7209 */ /* 0x000fe20007810000 */
[----:B------:R-:W0:Y:S01]  /*f8a0*/  MUFU.EX2 R26, R26 ;  /* 0x0000001a001a7308 */ /* 0x000e220000000800 */
[--C-:B------:R-:W-:Y:S01]  /*f8b0*/  FFMA.FTZ R34, R47, UR41, -R82.reuse ;  /* 0x000000292f227c23 */ /* 0x100fe20008010852 */
[----:B------:R-:W-:Y:S01]  /*f8c0*/  FFMA.FTZ R47, R75, UR41, -R82 ;  /* 0x000000294b2f7c23 */ /* 0x000fe20008010852 */
[----:B------:R-:W-:Y:S01]  /*f8d0*/  FMNMX.FTZ R38, R60, R15, !PT ;  /* 0x0000000f3c267209 */ /* 0x000fe20007810000 */
[-C--:B------:R-:W-:Y:S01]  /*f8e0*/  FMUL.FTZ R96, R96, R12.reuse ;  /* 0x0000000c60607220 */ /* 0x080fe20000410000 */
[-C--:B------:R-:W-:Y:S01]  /*f8f0*/  FMUL.FTZ R97, R97, R12.reuse ;  /* 0x0000000c61617220 */ /* 0x080fe20000410000 */
[----:B------:R-:W-:Y:S01]  /*f900*/  FMUL.FTZ R100, R100, R12 ;  /* 0x0000000c64647220 */ /* 0x000fe20000410000 */
[----:B------:R-:W-:Y:S01]  /*f910*/  FMNMX.FTZ R15, R61, R38, !PT ;  /* 0x000000263d0f7209 */ /* 0x000fe20007810000 */
[----:B------:R-:W3:Y:S01]  /*f920*/  MUFU.EX2 R146, R146 ;  /* 0x0000009200927308 */ /* 0x000ee20000000800 */
[-C--:B------:R-:W-:Y:S01]  /*f930*/  FMUL.FTZ R101, R101, R12.reuse ;  /* 0x0000000c65657220 */ /* 0x080fe20000410000 */
[-C--:B------:R-:W-:Y:S01]  /*f940*/  FMUL.FTZ R104, R104, R12.reuse ;  /* 0x0000000c68687220 */ /* 0x080fe20000410000 */
[----:B------:R-:W-:Y:S01]  /*f950*/  FMNMX.FTZ R38, R64, R15, !PT ;  /* 0x0000000f40267209 */ /* 0x000fe20007810000 */
[-C--:B------:R-:W-:Y:S01]  /*f960*/  FMUL.FTZ R105, R105, R12.reuse ;  /* 0x0000000c69697220 */ /* 0x080fe20000410000 */
[-C--:B------:R-:W-:Y:S01]  /*f970*/  FMUL.FTZ R108, R108, R12.reuse ;  /* 0x0000000c6c6c7220 */ /* 0x080fe20000410000 */
[----:B------:R-:W-:Y:S01]  /*f980*/  FMUL.FTZ R109, R109, R12 ;  /* 0x0000000c6d6d7220 */ /* 0x000fe20000410000 */
[----:B------:R-:W-:Y:S01]  /*f990*/  FMNMX.FTZ R15, R65, R38, !PT ;  /* 0x00000026410f7209 */ /* 0x000fe20007810000 */
[----:B------:R-:W4:Y:S01]  /*f9a0*/  MUFU.EX2 R27, R27 ;  /* 0x0000001b001b7308 */ /* 0x000f220000000800 */
[-C--:B------:R-:W-:Y:S01]  /*f9b0*/  FMUL.FTZ R112, R112, R12.reuse ;  /* 0x0000000c70707220 */ /* 0x080fe20000410000 */
[-C--:B------:R-:W-:Y:S01]  /*f9c0*/  FMUL.FTZ R113, R113, R12.reuse ;  /* 0x0000000c71717220 */ /* 0x080fe20000410000 */
[----:B------:R-:W-:Y:S01]  /*f9d0*/  FMNMX.FTZ R38, R68, R15, !PT ;  /* 0x0000000f44267209 */ /* 0x000fe20007810000 */
[-C--:B------:R-:W-:Y:S01]  /*f9e0*/  FMUL.FTZ R116, R116, R12.reuse ;  /* 0x0000000c74747220 */ /* 0x080fe20000410000 */
[----:B------:R-:W-:-:S02]  /*f9f0*/  FMUL.FTZ R117, R117, R12 ;  /* 0x0000000c75757220 */ /* 0x000fc40000410000 */
[----:B------:R-:W-:Y:S01]  /*fa00*/  FMNMX.FTZ R15, R69, R38, !PT ;  /* 0x00000026450f7209 */ /* 0x000fe20007810000 */
[----:B------:R-:W5:Y:S03]  /*fa10*/  MUFU.EX2 R140, R140 ;  /* 0x0000008c008c7308 */ /* 0x000f660000000800 */
[----:B------:R-:W-:-:S04]  /*fa20*/  FMNMX.FTZ R38, R72, R15, !PT ;  /* 0x0000000f48267209 */ /* 0x000fc80007810000 */
[----:B------:R-:W-:Y:S01]  /*fa30*/  FMNMX.FTZ R15, R73, R38, !PT ;  /* 0x00000026490f7209 */ /* 0x000fe20007810000 */
[----:B------:R-:W5:Y:S01]  /*fa40*/  MUFU.EX2 R30, R30 ;  /* 0x0000001e001e7308 */ /* 0x000f620000000800 */
[----:B------:R-:W-:Y:S02]  /*fa50*/  FFMA.FTZ R38, R55, UR41, -R82 ;  /* 0x0000002937267c23 */ /* 0x000fe40008010852 */
[----:B------:R-:W-:-:S04]  /*fa60*/  FMNMX.FTZ R15, R10, R15, !PT ;  /* 0x0000000f0a0f7209 */ /* 0x000fc80007810000 */
[----:B------:R-:W-:Y:S01]  /*fa70*/  FMNMX.FTZ R15, R76, R15, !PT ;  /* 0x0000000f4c0f7209 */ /* 0x000fe20007810000 */
[----:B------:R-:W5:Y:S03]  /*fa80*/  MUFU.EX2 R142, R142 ;  /* 0x0000008e008e7308 */ /* 0x000f660000000800 */
[----:B------:R-:W-:-:S04]  /*fa90*/  FMNMX.FTZ R42, R78, R15, !PT ;  /* 0x0000000f4e2a7209 */ /* 0x000fc80007810000 */
[----:B------:R-:W-:Y:S01]  /*faa0*/  FMNMX.FTZ R42, R79, R42, !PT ;  /* 0x0000002a4f2a7209 */ /* 0x000fe20007810000 */
[----:B------:R-:W5:Y:S03]  /*fab0*/  MUFU.EX2 R31, R31 ;  /* 0x0000001f001f7308 */ /* 0x000f660000000800 */
[----:B------:R-:W-:-:S04]  /*fac0*/  FMNMX.FTZ R42, R81, R42, !PT ;  /* 0x0000002a512a7209 */ /* 0x000fc80007810000 */
[----:B------:R-:W-:Y:S01]  /*fad0*/  FMNMX.FTZ R15, R83, R42, !PT ;  /* 0x0000002a530f7209 */ /* 0x000fe20007810000 */
[----:B------:R-:W-:Y:S01]  /*fae0*/  MUFU.EX2 R136, R136 ;  /* 0x0000008800887308 */ /* 0x000fe20000000800 */
[----:B------:R-:W-:-:S03]  /*faf0*/  FFMA.FTZ R42, R63, UR41, -R82 ;  /* 0x000000293f2a7c23 */ /* 0x000fc60008010852 */
[----:B------:R-:W1:Y:S04]  /*fb00*/  SHFL.BFLY PT, R46, R15, 0x2, 0x1f ;  /* 0x0c401f000f2e7f89 */ /* 0x000e6800000e0000 */
[----:B------:R-:W-:Y:S08]  /*fb10*/  MUFU.EX2 R34, R34 ;  /* 0x0000002200227308 */ /* 0x000ff00000000800 */
[----:B------:R-:W-:Y:S08]  /*fb20*/  MUFU.EX2 R138, R138 ;  /* 0x0000008a008a7308 */ /* 0x000ff00000000800 */
[----:B------:R-:W-:Y:S01]  /*fb30*/  MUFU.EX2 R35, R35 ;  /* 0x0000002300237308 */ /* 0x000fe20000000800 */
[----:B-1----:R-:W-:Y:S01]  /*fb40*/  FMNMX.FTZ R15, R15, R46, !PT ;  /* 0x0000002e0f0f7209 */ /* 0x002fe20007810000 */
[--C-:B------:R-:W-:Y:S01]  /*fb50*/  FFMA.FTZ R46, R71, UR41, -R82.reuse ;  /* 0x00000029472e7c23 */ /* 0x100fe20008010852 */
[----:B------:R-:W-:-:S05]  /*fb60*/  FFMA.FTZ R82, R85, UR41, -R82 ;  /* 0x0000002955527c23 */ /* 0x000fca0008010852 */
        /* <DEDUP_REMOVED lines=9> */
[----:B------:R-:W-:-:S05]  /*fc00*/  FSEL R54, R54, RZ, P3 ;  /* 0x000000ff36367208 */ /* 0x000fca0001800000 */
[--C-:B------:R-:W-:Y:S01]  /*fc10*/  FFMA.FTZ R149, R24, UR41, -R54.reuse ;  /* 0x0000002918957c23 */ /* 0x100fe20008010836 */
[--C-:B------:R-:W-:Y:S01]  /*fc20*/  FFMA.FTZ R24, R25, UR41, -R54.reuse ;  /* 0x0000002919187c23 */ /* 0x100fe20008010836 */
        /* <DEDUP_REMOVED lines=8> */
[----:B------:R-:W-:Y:S01]  /*fcb0*/  FFMA.FTZ R28, R33, UR41, -R54 ;  /* 0x00000029211c7c23 */ /* 0x000fe20008010836 */
[----:B------:R-:W-:-:S02]  /*fcc0*/  @!P1 IMAD R32, R16, 0x8, R2 ;  /* 0x0000000810209824 */ /* 0x000fc400078e0202 */
[----:B------:R-:W-:Y:S01]  /*fcd0*/  FADD.FTZ R11, R23, R4 ;  /* 0x00000004170b7221 */ /* 0x000fe20000010000 */
[----:B------:R-:W-:Y:S01]  /*fce0*/  FSEL R4, R15, RZ, P3 ;  /* 0x000000ff0f047208 */ /* 0x000fe20001800000 */
[----:B------:R-:W-:Y:S01]  /*fcf0*/  MUFU.EX2 R24, R24 ;  /* 0x0000001800187308 */ /* 0x000fe20000000800 */
[--C-:B------:R-:W-:Y:S01]  /*fd00*/  FFMA.FTZ R141, R40, UR41, -R54.reuse ;  /* 0x00000029288d7c23 */ /* 0x100fe20008010836 */
[----:B--2---:R-:W-:Y:S01]  /*fd10*/  FADD.FTZ R37, R144, R11 ;  /* 0x0000000b90257221 */ /* 0x004fe20000010000 */
[----:B0-----:R-:W-:Y:S01]  /*fd20*/  F2FP.BF16.F32.PACK_AB R144, R26, R144 ;  /* 0x000000901a90723e */ /* 0x001fe200000010ff */
[----:B------:R-:W-:Y:S01]  /*fd30*/  FADD.FTZ R4, -R4, R5 ;  /* 0x0000000504047221 */ /* 0x000fe20000010100 */
[----:B------:R-:W-:Y:S02]  /*fd40*/  @!P1 VIADD R32, R32, 0x16860 ;  /* 0x0001686020209836 */ /* 0x000fe40000000000 */
[----:B------:R-:W-:Y:S01]  /*fd50*/  FADD.FTZ R37, R26, R37 ;  /* 0x000000251a257221 */ /* 0x000fe20000010000 */
[----:B------:R-:W-:Y:S01]  /*fd60*/  FFMA.FTZ R16, R41, UR41, -R54 ;  /* 0x0000002929107c23 */ /* 0x000fe20008010836 */
[----:B------:R-:W-:Y:S01]  /*fd70*/  FMUL.FTZ R4, R4, UR41 ;  /* 0x0000002904047c20 */ /* 0x000fe20008410000 */
[----:B------:R-:W-:Y:S01]  /*fd80*/  MUFU.EX2 R151, R151 ;  /* 0x0000009700977308 */ /* 0x000fe20000000800 */
[----:B---3--:R-:W-:Y:S01]  /*fd90*/  FADD.FTZ R36, R146, R37 ;  /* 0x0000002592247221 */ /* 0x008fe20000010000 */
[----:B------:R-:W-:Y:S01]  /*fda0*/  @!P1 PRMT R32, RZ, 0x654, R32 ;  /* 0x00000654ff209816 */ /* 0x000fe20000000020 */
[--C-:B------:R-:W-:Y:S01]  /*fdb0*/  FFMA.FTZ R143, R44, UR41, -R54.reuse ;  /* 0x000000292c8f7c23 */ /* 0x100fe20008010836 */
[----:B------:R-:W-:Y:S01]  /*fdc0*/  FFMA.FTZ R137, R48, UR41, -R54 ;  /* 0x0000002930897c23 */ /* 0x000fe20008010836 */
[----:B----4-:R-:W-:Y:S01]  /*fdd0*/  FADD.FTZ R37, R27, R36 ;  /* 0x000000241b257221 */ /* 0x010fe20000010000 */
[----:B------:R0:W-:Y:S01]  /*fde0*/  @!P1 SYNCS.ARRIVE.TRANS64.RED.A1T0 RZ, [R32+URZ], RZ ;  /* 0x000000ff20ff99a7 */ /* 0x0001e2000810043f */
[--C-:B------:R-:W-:Y:S01]  /*fdf0*/  FFMA.FTZ R49, R49, UR41, -R54.reuse ;  /* 0x0000002931317c23 */ /* 0x100fe20008010836 */
[----:B------:R-:W1:Y:S01]  /*fe00*/  MUFU.EX2 R5, R4 ;  /* 0x0000000400057308 */ /* 0x000e620000000800 */
[----:B-----5:R-:W-:Y:S01]  /*fe10*/  FADD.FTZ R37, R140, R37 ;  /* 0x000000258c257221 */ /* 0x020fe20000010000 */
[--C-:B------:R-:W-:Y:S01]  /*fe20*/  FFMA.FTZ R139, R52, UR41, -R54.reuse ;  /* 0x00000029348b7c23 */ /* 0x100fe20008010836 */
[--C-:B------:R-:W-:Y:S01]  /*fe30*/  FFMA.FTZ R33, R10, UR41, -R54.reuse ;  /* 0x000000290a217c23 */ /* 0x100fe20008010836 */
[--C-:B------:R-:W-:Y:S01]  /*fe40*/  FFMA.FTZ R53, R53, UR41, -R54.reuse ;  /* 0x0000002935357c23 */ /* 0x100fe20008010836 */
[----:B------:R-:W-:Y:S01]  /*fe50*/  FADD.FTZ R37, R30, R37 ;  /* 0x000000251e257221 */ /* 0x000fe20000010000 */
[--C-:B0-----:R-:W-:Y:S01]  /*fe60*/  FFMA.FTZ R32, R45, UR41, -R54.reuse ;  /* 0x000000292d207c23 */ /* 0x101fe20008010836 */
[----:B------:R-:W-:Y:S01]  /*fe70*/  F2FP.BF16.F32.PACK_AB R146, R27, R146 ;  /* 0x000000921b92723e */ /* 0x000fe200000010ff */
[----:B------:R-:W0:Y:S01]  /*fe80*/  MUFU.EX2 R25, R25 ;  /* 0x0000001900197308 */ /* 0x000e220000000800 */
[----:B------:R-:W-:Y:S01]  /*fe90*/  FADD.FTZ R26, R142, R37 ;  /* 0x000000258e1a7221 */ /* 0x000fe20000010000 */
[--C-:B------:R-:W-:Y:S01]  /*fea0*/  FFMA.FTZ R133, R56, UR41, -R54.reuse ;  /* 0x0000002938857c23 */ /* 0x100fe20008010836 */
[--C-:B------:R-:W-:Y:S01]  /*feb0*/  FFMA.FTZ R57, R57, UR41, -R54.reuse ;  /* 0x0000002939397c23 */ /* 0x100fe20008010836 */
[----:B------:R-:W-:Y:S01]  /*fec0*/  FFMA.FTZ R135, R60, UR41, -R54 ;  /* 0x000000293c877c23 */ /* 0x000fe20008010836 */
[----:B------:R-:W-:Y:S01]  /*fed0*/  FADD.FTZ R37, R31, R26 ;  /* 0x0000001a1f257221 */ /* 0x000fe20000010000 */
[----:B------:R-:W-:Y:S01]  /*fee0*/  F2FP.BF16.F32.PACK_AB R150, R23, R150 ;  /* 0x000000961796723e */ /* 0x000fe200000010ff */
[--C-:B------:R-:W-:Y:S01]  /*fef0*/  FFMA.FTZ R61, R61, UR41, -R54.reuse ;  /* 0x000000293d3d7c23 */ /* 0x100fe20008010836 */
[----:B------:R-:W2:Y:S01]  /*ff00*/  MUFU.EX2 R145, R145 ;  /* 0x0000009100917308 */ /* 0x000ea20000000800 */
[----:B-1----:R-:W-:Y:S01]  /*ff10*/  FFMA.FTZ R3, R5, R3, R149 ;  /* 0x0000000305037223 */ /* 0x002fe20000010095 */
[----:B------:R-:W-:Y:S01]  /*ff20*/  FADD.FTZ R37, R136, R37 ;  /* 0x0000002588257221 */ /* 0x000fe20000010000 */
[--C-:B------:R-:W-:Y:S01]  /*ff30*/  FFMA.FTZ R129, R64, UR41, -R54.reuse ;  /* 0x0000002940817c23 */ /* 0x100fe20008010836 */
[----:B------:R-:W-:Y:S01]  /*ff40*/  F2FP.BF16.F32.PACK_AB R140, R30, R140 ;  /* 0x0000008c1e8c723e */ /* 0x000fe200000010ff */
        /* <DEDUP_REMOVED lines=8> */
[----:B0-----:R-:W-:Y:S01]  /*ffd0*/  FADD.FTZ R4, R25, R4 ;  /* 0x0000000419047221 */ /* 0x001fe20000010000 */
[----:B------:R-:W-:Y:S01]  /*ffe0*/  FADD.FTZ R37, R35, R36 ;  /* 0x0000002423257221 */ /* 0x000fe20000010000 */
[----:B------:R-:W-:Y:S01]  /*fff0*/  F2FP.BF16.F32.PACK_AB R142, R31, R142 ;  /* 0x0000008e1f8e723e */ /* 0x000fe200000010ff */
[----:B------:R-:W0:Y:S01]  /*10000*/  MUFU.EX2 R147, R147 ;  /* 0x0000009300937308 */ /* 0x000e220000000800 */
[----:B--2---:R-:W-:Y:S01]  /*10010*/  FADD.FTZ R3, R145, R4 ;  /* 0x0000000491037221 */ /* 0x004fe20000010000 */
[----:B------:R-:W-:Y:S01]  /*10020*/  FADD.FTZ R37, R132, R37 ;  /* 0x0000002584257221 */ /* 0x000fe20000010000 */
[--C-:B------:R-:W-:Y:S01]  /*10030*/  FFMA.FTZ R72, R72, UR41, -R54.reuse ;  /* 0x0000002948487c23 */ /* 0x100fe20008010836 */
[--C-:B------:R-:W-:Y:S01]  /*10040*/  FFMA.FTZ R73, R73, UR41, -R54.reuse ;  /* 0x0000002949497c23 */ /* 0x100fe20008010836 */
[--C-:B------:R-:W-:Y:S01]  /*10050*/  FFMA.FTZ R76, R76, UR41, -R54.reuse ;  /* 0x000000294c4c7c23 */ /* 0x100fe20008010836 */
[----:B------:R-:W-:Y:S01]  /*10060*/  FADD.FTZ R37, R38, R37 ;  /* 0x0000002526257221 */ /* 0x000fe20000010000 */
[--C-:B------:R-:W-:Y:S01]  /*10070*/  FFMA.FTZ R78, R78, UR41, -R54.reuse ;  /* 0x000000294e4e7c23 */ /* 0x100fe20008010836 */
[----:B------:R-:W2:Y:S01]  /*10080*/  MUFU.EX2 R29, R29 ;  /* 0x0000001d001d7308 */ /* 0x000ea20000000800 */
[----:B-1----:R-:W-:Y:S01]  /*10090*/  FADD.FTZ R4, R28, R3 ;  /* 0x000000031c047221 */ /* 0x002fe20000010000 */
[----:B------:R-:W-:Y:S01]  /*100a0*/  FADD.FTZ R36, R134, R37 ;  /* 0x0000002586247221 */ /* 0x000fe20000010000 */
[--C-:B------:R-:W-:Y:S01]  /*100b0*/  FFMA.FTZ R79, R79, UR41, -R54.reuse ;  /* 0x000000294f4f7c23 */ /* 0x100fe20008010836 */
[--C-:B------:R-:W-:Y:S01]  /*100c0*/  FFMA.FTZ R81, R81, UR41, -R54.reuse ;  /* 0x0000002951517c23 */ /* 0x100fe20008010836 */
[----:B------:R-:W-:Y:S01]  /*100d0*/  FFMA.FTZ R54, R83, UR41, -R54 ;  /* 0x0000002953367c23 */ /* 0x000fe20008010836 */
[----:B------:R-:W-:Y:S01]  /*100e0*/  FADD.FTZ R41, R39, R36 ;  /* 0x0000002427297221 */ /* 0x000fe20000010000 */
[----:B------:R-:W-:Y:S01]  /*100f0*/  ISETP.GT.AND P3, PT, R0, R21, PT ;  /* 0x000000150000720c */ /* 0x000fe20003f64270 */
[----:B------:R-:W1:Y:S01]  /*10100*/  MUFU.EX2 R141, R141 ;  /* 0x0000008d008d7308 */ /* 0x000e620000000800 */
[----:B0-----:R-:W-:Y:S01]  /*10110*/  FADD.FTZ R4, R147, R4 ;  /* 0x0000000493047221 */ /* 0x001fe20000010000 */
[----:B------:R-:W-:Y:S01]  /*10120*/  FADD.FTZ R41, R128, R41 ;  /* 0x0000002980297221 */ /* 0x000fe20000010000 */
        /* <DEDUP_REMOVED lines=20> */
[----:B------:R-:W-:Y:S01]  /*10270*/  F2FP.BF16.F32.PACK_AB R136, R34, R136 ;  /* 0x000000882288723e */ /* 0x000fe200000010ff */
[----:B------:R-:W1:Y:S01]  /*10280*/  MUFU.EX2 R143, R143 ;  /* 0x0000008f008f7308 */ /* 0x000e620000000800 */
[C---:B0-----:R-:W-:Y:S01]  /*10290*/  FADD.FTZ R4, R16.reuse, R37 ;  /* 0x0000002510047221 */ /* 0x041fe20000010000 */
[----:B------:R-:W-:Y:S01]  /*102a0*/  F2FP.BF16.F32.PACK_AB R141, R16, R141 ;  /* 0x0000008d108d723e */ /* 0x000fe200000010ff */
[----:B------:R-:W-:Y:S01]  /*102b0*/  VIADD R0, R0, 0xffffffff ;  /* 0xffffffff00007836 */ /* 0x000fe20000000000 */
[----:B------:R-:W-:Y:S01]  /*102c0*/  F2FP.BF16.F32.PACK_AB R138, R35, R138 ;  /* 0x0000008a238a723e */ /* 0x000fe200000010ff */
[----:B------:R-:W-:Y:S01]  /*102d0*/  IMAD.MOV.U32 R16, RZ, RZ, R13 ;  /* 0x000000ffff107224 */ /* 0x000fe200078e000d */
[----:B------:R-:W-:Y:S01]  /*102e0*/  F2FP.BF16.F32.PACK_AB R132, R38, R132 ;  /* 0x000000842684723e */ /* 0x000fe200000010ff */
[----:B------:R-:W-:Y:S01]  /*102f0*/  IMAD.MOV.U32 R5, RZ, RZ, R15 ;  /* 0x000000ffff057224 */ /* 0x000fe200078e000f */
[----:B------:R-:W0:Y:S01]  /*10300*/  MUFU.EX2 R130, R130 ;  /* 0x0000008200827308 */ /* 0x000e220000000800 */
[----:B--2---:R-:W-:Y:S01]  /*10310*/  FADD.FTZ R41, R42, R41 ;  /* 0x000000292a297221 */ /* 0x004fe20000010000 */
[----:B------:R-:W-:-:S02]  /*10320*/  F2FP.BF16.F32.PACK_AB R134, R39, R134 ;  /* 0x000000862786723e */ /* 0x000fc400000010ff */
[----:B------:R-:W-:Y:S02]  /*10330*/  F2FP.BF16.F32.PACK_AB R128, R42, R128 ;  /* 0x000000802a80723e */ /* 0x000fe400000010ff */
[----:B------:R-:W-:Y:S02]  /*10340*/  F2FP.BF16.F32.PACK_AB R149, R24, R149 ;  /* 0x000000951895723e */ /* 0x000fe400000010ff */
[----:B------:R-:W2:Y:S01]  /*10350*/  MUFU.EX2 R32, R32 ;  /* 0x0000002000207308 */ /* 0x000ea20000000800 */
[----:B-1----:R-:W-:Y:S01]  /*10360*/  FADD.FTZ R27, R143, R4 ;  /* 0x000000048f1b7221 */ /* 0x002fe20000010000 */
[----:B------:R-:W-:Y:S02]  /*10370*/  F2FP.BF16.F32.PACK_AB R151, R25, R151 ;  /* 0x000000971997723e */ /* 0x000fe400000010ff */
[----:B------:R-:W-:Y:S02]  /*10380*/  F2FP.BF16.F32.PACK_AB R145, R28, R145 ;  /* 0x000000911c91723e */ /* 0x000fe400000010ff */
[----:B------:R-:W-:-:S02]  /*10390*/  F2FP.BF16.F32.PACK_AB R147, R29, R147 ;  /* 0x000000931d93723e */ /* 0x000fc400000010ff */
        /* <DEDUP_REMOVED lines=34> */
[----:B------:R-:W-:Y:S01]  /*105c0*/  F2FP.BF16.F32.PACK_AB R133, R23, R133 ;  /* 0x000000851785723e */ /* 0x000fe200000010ff */
[----:B------:R-:W-:-:S05]  /*105d0*/  IMAD.MOV.U32 R23, RZ, RZ, R20 ;  /* 0x000000ffff177224 */ /* 0x000fca00078e0014 */
        /* <DEDUP_REMOVED lines=38> */
[----:B------:R-:W-:Y:S01]  /*10840*/  F2FP.BF16.F32.PACK_AB R123, R54, R81 ;  /* 0x00000051367b723e */ /* 0x000fe200000010ff */
[----:B------:R-:W-:Y:S02]  /*10850*/  IMAD.MOV.U32 R12, RZ, RZ, R14 ;  /* 0x000000ffff0c7224 */ /* 0x000fe400078e000e */
[C---:B0-----:R-:W-:Y:S01]  /*10860*/  FADD.FTZ R4, R51.reuse, R4 ;  /* 0x0000000433047221 */ /* 0x041fe20000010000 */
[----:B------:R-:W-:Y:S01]  /*10870*/  F2FP.BF16.F32.PACK_AB R122, R51, R122 ;  /* 0x0000007a337a723e */ /* 0x000fe200000010ff */
[----:B------:R-:W-:Y:S06]  /*10880*/  @P3 BRA `(.L_x_14114) ;  /* 0xffffffc800203947 */ /* 0x000fec000383ffff */
[----:B------:R-:W-:Y:S02]  /*10890*/  IMAD.MOV.U32 R5, RZ, RZ, R15 ;  /* 0x000000ffff057224 */ /* 0x000fe400078e000f */
[----:B------:R-:W-:Y:S02]  /*108a0*/  IMAD.MOV.U32 R12, RZ, RZ, R14 ;  /* 0x000000ffff0c7224 */ /* 0x000fe400078e000e */
[----:B------:R-:W-:Y:S02]  /*108b0*/  IMAD.MOV.U32 R16, RZ, RZ, R13 ;  /* 0x000000ffff107224 */ /* 0x000fe400078e000d */
[----:B------:R-:W-:-:S07]  /*108c0*/  IMAD.MOV.U32 R23, RZ, RZ, R20 ;  /* 0x000000ffff177224 */ /* 0x000fce00078e0014 */
.L_x_14096:
[----:B------:R-:W2:Y:S01]  /*108d0*/  LDL R21, [R1+0x18] ;  /* 0x0000180001157983 */ /* 0x000ea20000100800 */
[----:B------:R-:W0:Y:S01]  /*108e0*/  LDC R10, c[0x0][0x448] ;  /* 0x00011200ff0a7b82 */ /* 0x000e220000000800 */
[----:B------:R-:W-:Y:S02]  /*108f0*/  ULDC UR8, c[0x0][0x9dc] ;  /* 0x0002770000087ab9 */ /* 0x000fe40000000800 */
[----:B------:R-:W3:Y:S04]  /*10900*/  LDL R15, [R1+0x4] ;  /* 0x00000400010f7983 */ /* 0x000ee80000100800 */
[----:B------:R-:W3:Y:S01]  /*10910*/  LDL R13, [R1+0x8] ;  /* 0x00000800010d7983 */ /* 0x000ee20000100800 */
[----:B------:R-:W1:Y:S01]  /*10920*/  LDC R20, c[0x0][0x9e4] ;  /* 0x00027900ff147b82 */ /* 0x000e620000000800 */
[----:B0-----:R-:W-:-:S02]  /*10930*/  ISETP.NE.AND P4, PT, R10, 0x1, PT ;  /* 0x000000010a00780c */ /* 0x001fc40003f85270 */
[----:B-1----:R-:W-:-:S11]  /*10940*/  ISETP.GE.AND P5, PT, R20, 0x1, PT ;  /* 0x000000011400780c */ /* 0x002fd60003fa6270 */
[----:B------:R-:W0:Y:S08]  /*10950*/  @P4 LDC R11, c[0x0][0x44c] ;  /* 0x00011300ff0b4b82 */ /* 0x000e300000000800 */
[----:B------:R-:W1:Y:S01]  /*10960*/  @P4 LDC R14, c[0x0][0x450] ;  /* 0x00011400ff0e4b82 */ /* 0x000e620000000800 */
[----:B--2---:R-:W-:-:S04]  /*10970*/  VIADD R10, R21, 0xbf ;  /* 0x000000bf150a7836 */ /* 0x004fc80000000000 */
[----:B0-----:R-:W-:Y:S01]  /*10980*/  @P4 IMAD.HI.U32 R11, R10, R11, RZ ;  /* 0x0000000b0a0b4227 */ /* 0x001fe200078e00ff */
[----:B---3--:R-:W-:-:S04]  /*10990*/  IADD3 R13, R13, 0x1, -R15 ;  /* 0x000000010d0d7810 */ /* 0x008fc80007ffe80f */
[----:B-1----:R-:W-:-:S05]  /*109a0*/  @P4 SHF.R.U32.HI R10, RZ, R14, R11 ;  /* 0x0000000eff0a4219 */ /* 0x002fca000001160b */
        /* <DEDUP_REMOVED lines=14> */
.L_x_14117:
[----:B------:R-:W-:-:S13]  /*10a90*/  ISETP.NE.AND P2, PT, R20, 0x1, PT ;  /* 0x000000011400780c */ /* 0x000fda0003f45270 */
[----:B------:R-:W0:Y:S02]  /*10aa0*/  @P2 LDC.64 R10, c[0x0][0x9e8] ;  /* 0x00027a00ff0a2b82 */ /* 0x000e240000000a00 */
[----:B0-----:R-:W-:-:S05]  /*10ab0*/  @P2 IMAD.HI.U32 R10, R13, R10, RZ ;  /* 0x0000000a0d0a2227 */ /* 0x001fca00078e00ff */
[----:B------:R-:W-:-:S07]  /*10ac0*/  @P2 SHF.R.U32.HI R13, RZ, R11, R10 ;  /* 0x0000000bff0d2219 */ /* 0x000fce000001160a */
.L_x_14118:
[----:B------:R-:W-:Y:S05]  /*10ad0*/  BSYNC B0 ;  /* 0x0000000000007941 */ /* 0x000fea0003800000 */
.L_x_14116:
[----:B------:R-:W-:-:S05]  /*10ae0*/  IMAD R13, R13, R20, RZ ;  /* 0x000000140d0d7224 */ /* 0x000fca00078e02ff */
[----:B------:R-:W-:-:S07]  /*10af0*/  VIMNMX R14, R14, R13, !PT ;  /* 0x0000000d0e0e7248 */ /* 0x000fce0007fe0100 */
.L_x_14115:
[----:B------:R-:W2:Y:S01]  /*10b00*/  LDL R10, [R1+0x44] ;  /* 0x00004400010a7983 */ /* 0x000ea20000100800 */
[----:B------:R-:W-:-:S05]  /*10b10*/  VIADD R14, R14, 0x7f ;  /* 0x0000007f0e0e7836 */ /* 0x000fca0000000000 */
[----:B------:R-:W-:-:S04]  /*10b20*/  SHF.R.S32.HI R11, RZ, 0x1f, R14 ;  /* 0x0000001fff0b7819 */ /* 0x000fc8000001140e */
[----:B------:R-:W-:-:S04]  /*10b30*/  LEA.HI R11, R11, R14, RZ, 0x7 ;  /* 0x0000000e0b0b7211 */ /* 0x000fc800078f38ff */
[----:B------:R-:W-:-:S04]  /*10b40*/  SHF.R.S32.HI R11, RZ, 0x7, R11 ;  /* 0x00000007ff0b7819 */ /* 0x000fc8000001140b */
[----:B--2---:R-:W-:-:S04]  /*10b50*/  VIMNMX R10, R10, R11, !PT ;  /* 0x0000000b0a0a7248 */ /* 0x004fc80007fe0100 */
[----:B------:R-:W-:Y:S01]  /*10b60*/  ISETP.GE.AND P2, PT, R0, R10, PT ;  /* 0x0000000a0000720c */ /* 0x000fe20003f46270 */
[----:B------:R0:W-:-:S12]  /*10b70*/  STL [R1+0x40], R10 ;  /* 0x0000400a01007387 */ /* 0x0001d80000100800 */
[----:B0-----:R-:W-:Y:S05]  /*10b80*/  @!P2 BRA `(.L_x_14119) ;  /* 0x0000002400e4a947 */ /* 0x001fea0003800000 */
[----:B------:R-:W-:Y:S02]  /*10b90*/  IMAD.MOV.U32 R13, RZ, RZ, R5 ;  /* 0x000000ffff0d7224 */ /* 0x000fe400078e0005 */
[----:B------:R-:W-:Y:S02]  /*10ba0*/  IMAD.MOV.U32 R14, RZ, RZ, R12 ;  /* 0x000000ffff0e7224 */ /* 0x000fe400078e000c */
[----:B------:R-:W-:Y:S02]  /*10bb0*/  IMAD.MOV.U32 R10, RZ, RZ, R23 ;  /* 0x000000ffff0a7224 */ /* 0x000fe400078e0017 */
[----:B------:R-:W-:-:S07]  /*10bc0*/  IMAD.MOV.U32 R15, RZ, RZ, R16 ;  /* 0x000000ffff0f7224 */ /* 0x000fce00078e0010 */
.L_x_14129:
        /* <DEDUP_REMOVED lines=11> */
.L_x_14121:
[----:B------:R-:W-:Y:S01]  /*10c80*/  IMAD R5, R16, 0x8, R2 ;  /* 0x0000000810057824 */ /* 0x000fe200078e0202 */
[----:B------:R-:W-:-:S04]  /*10c90*/  SHF.L.U32 R12, R23, 0x1f, RZ ;  /* 0x0000001f170c7819 */ /* 0x000fc800000006ff */
[----:B------:R0:W1:Y:S01]  /*10ca0*/  SYNCS.PHASECHK.TRANS64.TRYWAIT P3, [R5+URZ+0x16830], R12 ;  /* 0x0168300c050075a7 */ /* 0x000062000806017f */
[----:B------:R-:W-:Y:S05]  /*10cb0*/  @!P0 BRA `(.L_x_14122) ;  /* 0x0000000000048947 */ /* 0x000fea0003800000 */
[----:B------:R-:W-:Y:S01]  /*10cc0*/  BPT.TRAP 0x1 ;  /* 0x000000040000795c */ /* 0x000fe20000300000 */
.L_x_14122:
[----:B------:R-:W-:Y:S04]  /*10cd0*/  BSSY B0, `(.L_x_14120) ;  /* 0x0000004000007945 */ /* 0x000fe80003800000 */
[----:B-1----:R-:W-:Y:S05]  /*10ce0*/  @P3 BRA `(.L_x_14123) ;  /* 0x0000000000083947 */ /* 0x002fea0003800000 */
[----:B------:R-:W1:Y:S02]  /*10cf0*/  SYNCS.PHASECHK.TRANS64.TRYWAIT P3, [R5+URZ+0x16830], R12 ;  /* 0x0168300c050075a7 */ /* 0x000e64000806017f */
[----:B-1----:R-:W-:Y:S05]  /*10d00*/  @!P3 BRA `(.L_x_14124) ;  /* 0x000000f800d4b947 */ /* 0x002fea0003800000 */
.L_x_14123:
[----:B------:R-:W-:Y:S05]  /*10d10*/  BSYNC B0 ;  /* 0x0000000000007941 */ /* 0x000fea0003800000 */
.L_x_14120:
[----:B------:R-:W2:Y:S01]  /*10d20*/  LDL R11, [R1+0x1c] ;  /* 0x00001c00010b7983 */ /* 0x000ea20000100800 */
[----:B01----:R-:W0:Y:S01]  /*10d30*/  S2R R5, SR_TID.X ;  /* 0x0000000000057919 */ /* 0x003e220000002100 */
[----:B------:R-:W-:Y:S05]  /*10d40*/  WARPSYNC.ALL ;  /* 0x0000000000007948 */ /* 0x000fea0003800000 */
[----:B------:R-:W-:Y:S01]  /*10d50*/  IMAD.MOV.U32 R27, RZ, RZ, 0x40000040 ;  /* 0x40000040ff1b7424 */ /* 0x000fe200078e00ff */
[----:B0-----:R-:W-:-:S05]  /*10d60*/  SHF.R.U32.HI R5, RZ, 0x7, R5 ;  /* 0x00000007ff057819 */ /* 0x001fca0000011605 */
[----:B------:R-:W-:Y:S01]  /*10d70*/  VIADD R5, R5, 0x8 ;  /* 0x0000000805057836 */ /* 0x000fe20000000000 */
[----:B------:R-:W-:Y:S01]  /*10d80*/  R2UR UR8, R6 ;  /* 0x00000000060872ca */ /* 0x000fe200000e0000 */
[----:B------:R-:W-:Y:S01]  /*10d90*/  IMAD.MOV.U32 R25, RZ, RZ, 0x40000040 ;  /* 0x40000040ff197424 */ /* 0x000fe200078e00ff */
[----:B------:R-:W-:Y:S02]  /*10da0*/  R2UR UR9, R7 ;  /* 0x00000000070972ca */ /* 0x000fe400000e0000 */
[----:B------:R-:W-:Y:S02]  /*10db0*/  R2UR UR11, R27 ;  /* 0x000000001b0b72ca */ /* 0x000fe400000e0000 */
[----:B------:R-:W-:Y:S02]  /*10dc0*/  R2UR UR15, R25 ;  /* 0x00000000190f72ca */ /* 0x000fe400000e0000 */
[----:B------:R-:W-:Y:S02]  /*10dd0*/  R2UR UR23, R27 ;  /* 0x000000001b1772ca */ /* 0x000fe400000e0000 */
[----:B------:R-:W-:-:S02]  /*10de0*/  R2UR UR12, R156 ;  /* 0x000000009c0c72ca */ /* 0x000fc400000e0000 */
[----:B------:R-:W-:Y:S01]  /*10df0*/  R2UR UR13, R157 ;  /* 0x000000009d0d72ca */ /* 0x000fe200000e0000 */
[----:B------:R0:W-:Y:S01]  /*10e00*/  BAR.SYNC.DEFER_BLOCKING R5, 0x100 ;  /* 0x000400050000751d */ /* 0x0001e20000010000 */
[----:B------:R-:W-:Y:S01]  /*10e10*/  IMAD.MOV.U32 R21, RZ, RZ, 0x40000040 ;  /* 0x40000040ff157424 */ /* 0x000fe200078e00ff */
[----:B------:R-:W-:Y:S02]  /*10e20*/  R2UR UR16, R154 ;  /* 0x000000009a1072ca */ /* 0x000fe400000e0000 */
[----:B------:R-:W-:Y:S02]  /*10e30*/  R2UR UR17, R155 ;  /* 0x000000009b1172ca */ /* 0x000fe400000e0000 */
[----:B------:R-:W-:Y:S01]  /*10e40*/  R2UR UR19, R21 ;  /* 0x00000000151372ca */ /* 0x000fe200000e0000 */
[----:B--2---:R-:W-:-:S04]  /*10e50*/  IMAD R26, R16, 0x400, R11 ;  /* 0x00000400101a7824 */ /* 0x004fc800078e020b */
[C---:B------:R-:W-:Y:S01]  /*10e60*/  VIADD R24, R26.reuse, 0x2 ;  /* 0x000000021a187836 */ /* 0x040fe20000000000 */
[C---:B------:R-:W-:Y:S01]  /*10e70*/  R2UR UR10, R26.reuse ;  /* 0x000000001a0a72ca */ /* 0x040fe200000e0000 */
[C---:B------:R-:W-:Y:S02]  /*10e80*/  VIADD R20, R26.reuse, 0x4 ;  /* 0x000000041a147836 */ /* 0x040fe40000000000 */
[----:B------:R-:W-:Y:S01]  /*10e90*/  VIADD R26, R26, 0x6 ;  /* 0x000000061a1a7836 */ /* 0x000fe20000000000 */
[----:B------:R-:W-:-:S04]  /*10ea0*/  R2UR UR14, R24 ;  /* 0x00000000180e72ca */ /* 0x000fc800000e0000 */
[----:B------:R-:W-:Y:S02]  /*10eb0*/  R2UR UR22, R26 ;  /* 0x000000001a1672ca */ /* 0x000fe400000e0000 */
[----:B------:R-:W-:-:S06]  /*10ec0*/  WARPGROUP.ARRIVE ;  /* 0x00000000000079c5 */ /* 0x000fcc0000000000 */
[----:B------:R-:W-:Y:S01]  /*10ed0*/  HGMMA.64x128x16.F32.BF16 R24, gdesc[UR8], RZ, !UPT, gsb0 ;  /* 0x01e00000081879f0 */ /* 0x000fe2000c0018ff */
[----:B------:R-:W-:Y:S02]  /*10ee0*/  R2UR UR18, R20 ;  /* 0x00000000141272ca */ /* 0x000fe400000e0000 */
[----:B------:R-:W-:Y:S02]  /*10ef0*/  WARPGROUP.DEPBAR.LE gsb0, 0x0 ;  /* 0x00008000000079c5 */ /* 0x000fe40000010000 */
[----:B------:R-:W-:-:S07]  /*10f00*/  WARPGROUP.ARRIVE ;  /* 0x00000000000079c5 */ /* 0x000fce0000000000 */
        /* <DEDUP_REMOVED lines=13> */
.L_x_14126:
[----:B------:R-:W-:Y:S01]  /*10fe0*/  SHF.L.U32 R5, R10, 0x1f, RZ ;  /* 0x0000001f0a057819 */ /* 0x000fe200000006ff */
[----:B------:R-:W-:-:S04]  /*10ff0*/  IMAD R10, R15, 0x8, R2 ;  /* 0x000000080f0a7824 */ /* 0x000fc800078e0202 */
[----:B------:R0:W1:Y:S01]  /*11000*/  SYNCS.PHASECHK.TRANS64.TRYWAIT P2, [R10+URZ+0x16850], R5 ;  /* 0x016850050a0075a7 */ /* 0x000062000804017f */
[----:B------:R-:W-:Y:S05]  /*11010*/  @!P0 BRA `(.L_x_14127) ;  /* 0x0000000000048947 */ /* 0x000fea0003800000 */
[----:B------:R-:W-:Y:S01]  /*11020*/  BPT.TRAP 0x1 ;  /* 0x000000040000795c */ /* 0x000fe20000300000 */
.L_x_14127:
[----:B-1----:R-:W-:Y:S05]  /*11030*/  @P2 BRA `(.L_x_14125) ;  /* 0x0000000000082947 */ /* 0x002fea0003800000 */
[----:B------:R-:W1:Y:S02]  /*11040*/  SYNCS.PHASECHK.TRANS64.TRYWAIT P2, [R10+URZ+0x16850], R5 ;  /* 0x016850050a0075a7 */ /* 0x000e64000804017f */
[----:B-1----:R-:W-:Y:S05]  /*11050*/  @!P2 BRA `(.L_x_14128) ;  /* 0x000000f80014a947 */ /* 0x002fea0003800000 */
.L_x_14125:
[----:B01----:R-:W-:Y:S01]  /*11060*/  VIADD R5, R2, 0x400 ;  /* 0x0000040002057836 */ /* 0x003fe20000000000 */
[----:B------:R-:W-:Y:S05]  /*11070*/  WARPSYNC.ALL ;  /* 0x0000000000007948 */ /* 0x000fea0003800000 */
[----:B------:R-:W-:-:S04]  /*11080*/  SHF.R.U32.HI R5, RZ, 0x4, R5 ;  /* 0x00000004ff057819 */ /* 0x000fc80000011605 */
        /* <DEDUP_REMOVED lines=21> */
[----:B------:R-:W-:Y:S01]  /*111e0*/  HGMMA.64x64x16.F32.BF16 R88, R148, gdesc[UR8].tnspB, R88, gsb0 ;  /* 0x40e0000894587df0 */ /* 0x000fe20008001858 */
[----:B------:R-:W-:Y:S01]  /*111f0*/  R2UR UR10, R20 ;  /* 0x00000000140a72ca */ /* 0x000fe200000e0000 */
[----:B------:R-:W-:Y:S01]  /*11200*/  VIADD R20, R10, 0x100 ;  /* 0x000001000a147836 */ /* 0x000fe20000000000 */
[----:B------:R-:W-:Y:S01]  /*11210*/  R2UR UR11, R21 ;  /* 0x00000000150b72ca */ /* 0x000fe200000e0000 */
[----:B------:R-:W-:-:S02]  /*11220*/  IMAD.MOV.U32 R21, RZ, RZ, 0x40000040 ;  /* 0x40000040ff157424 */ /* 0x000fc400078e00ff */
[----:B------:R-:W-:Y:S01]  /*11230*/  FMUL.FTZ R33, R49, UR27 ;  /* 0x0000001b31217c20 */ /* 0x000fe20008410000 */
[----:B------:R-:W-:Y:S01]  /*11240*/  MUFU.TANH R11, R11 ;  /* 0x0000000b000b7308 */ /* 0x000fe20000002400 */
[----:B------:R-:W-:Y:S01]  /*11250*/  FMUL.FTZ R35, R35, UR27 ;  /* 0x0000001b23237c20 */ /* 0x000fe20008410000 */
[----:B------:R-:W-:Y:S01]  /*11260*/  FMUL.FTZ R39, R39, UR27 ;  /* 0x0000001b27277c20 */ /* 0x000fe20008410000 */
[----:B0-----:R-:W-:Y:S01]  /*11270*/  FMUL.FTZ R38, R56, UR27 ;  /* 0x0000001b38267c20 */ /* 0x001fe20008410000 */
[----:B------:R-:W-:Y:S01]  /*11280*/  FMUL.FTZ R48, R69, UR27 ;  /* 0x0000001b45307c20 */ /* 0x000fe20008410000 */
[----:B------:R-:W-:Y:S01]  /*11290*/  FMUL.FTZ R49, R72, UR27 ;  /* 0x0000001b48317c20 */ /* 0x000fe20008410000 */
[----:B------:R-:W-:Y:S01]  /*112a0*/  FMUL.FTZ R56, R84, UR27 ;  /* 0x0000001b54387c20 */ /* 0x000fe20008410000 */
[----:B------:R-:W-:Y:S01]  /*112b0*/  UMOV UR41, UR6 ;  /* 0x0000000600297c82 */ /* 0x000fe20008000000 */
[----:B------:R-:W-:Y:S01]  /*112c0*/  MUFU.TANH R24, R24 ;  /* 0x0000001800187308 */ /* 0x000fe20000002400 */
[----:B------:R-:W-:-:S07]  /*112d0*/  FMUL.FTZ R87, R87, UR27 ;  /* 0x0000001b57577c20 */ /* 0x000fce0008410000 */
        /* <DEDUP_REMOVED lines=9> */
[----:B------:R0:W1:Y:S01]  /*11370*/  MUFU.TANH R150, R26 ;  /* 0x0000001a00967308 */ /* 0x0000620000002400 */
[----:B------:R-:W-:Y:S01]  /*11380*/  FMUL.FTZ R151, R42, UR27 ;  /* 0x0000001b2a977c20 */ /* 0x000fe20008410000 */
[----:B------:R-:W-:Y:S01]  /*11390*/  FMUL.FTZ R42, R60, UR27 ;  /* 0x0000001b3c2a7c20 */ /* 0x000fe20008410000 */
[----:B------:R-:W-:Y:S01]  /*113a0*/  FMUL.FTZ R149, R43, UR27 ;  /* 0x0000001b2b957c20 */ /* 0x000fe20008410000 */
[----:B------:R-:W-:Y:S01]  /*113b0*/  FMUL.FTZ R43, R61, UR27 ;  /* 0x0000001b3d2b7c20 */ /* 0x000fe20008410000 */
[----:B------:R-:W-:Y:S01]  /*113c0*/  HGMMA.64x64x16.F32.BF16 R88, R144, gdesc[UR8].tnspB, R88, gsb0 ;  /* 0x40e0000890587df0 */ /* 0x000fe20008001858 */
[----:B------:R-:W-:Y:S01]  /*113d0*/  R2UR UR10, R20 ;  /* 0x00000000140a72ca */ /* 0x000fe200000e0000 */
[----:B------:R-:W-:Y:S01]  /*113e0*/  VIADD R20, R10, 0x180 ;  /* 0x000001800a147836 */ /* 0x000fe20000000000 */
[----:B------:R-:W-:Y:S01]  /*113f0*/  R2UR UR11, R21 ;  /* 0x00000000150b72ca */ /* 0x000fe200000e0000 */
[----:B------:R-:W-:Y:S02]  /*11400*/  IMAD.MOV.U32 R21, RZ, RZ, 0x40000040 ;  /* 0x40000040ff157424 */ /* 0x000fe400078e00ff */
[----:B0-----:R-:W-:Y:S01]  /*11410*/  FMUL.FTZ R26, R36, UR27 ;  /* 0x0000001b241a7c20 */ /* 0x001fe20008410000 */
[----:B------:R0:W-:Y:S01]  /*11420*/  MUFU.TANH R148, R27 ;  /* 0x0000001b00947308 */ /* 0x0001e20000002400 */
[----:B------:R-:W-:Y:S01]  /*11430*/  FMUL.FTZ R36, R54, UR27 ;  /* 0x0000001b36247c20 */ /* 0x000fe20008410000 */
[----:B------:R-:W-:Y:S01]  /*11440*/  FMUL.FTZ R54, R81, UR27 ;  /* 0x0000001b51367c20 */ /* 0x000fe20008410000 */
[----:B------:R-:W-:Y:S01]  /*11450*/  FMUL.FTZ R61, R71, UR27 ;  /* 0x0000001b473d7c20 */ /* 0x000fe20008410000 */
[----:B------:R-:W-:Y:S01]  /*11460*/  FMUL.FTZ R60, R70, UR27 ;  /* 0x0000001b463c7c20 */ /* 0x000fe20008410000 */
[----:B-1----:R-:W-:-:S03]  /*11470*/  IMAD.MOV.U32 R81, RZ, RZ, R150 ;  /* 0x000000ffff517224 */ /* 0x002fc600078e0096 */
[----:B------:R-:W-:Y:S01]  /*11480*/  MUFU.TANH R26, R26 ;  /* 0x0000001a001a7308 */ /* 0x000fe20000002400 */
[----:B0-----:R-:W-:Y:S01]  /*11490*/  FMUL.FTZ R27, R37, UR27 ;  /* 0x0000001b251b7c20 */ /* 0x001fe20008410000 */
[----:B------:R-:W-:Y:S01]  /*114a0*/  FMUL.FTZ R37, R55, UR27 ;  /* 0x0000001b37257c20 */ /* 0x000fe20008410000 */
[----:B------:R-:W-:-:S05]  /*114b0*/  FMUL.FTZ R55, R85, UR27 ;  /* 0x0000001b55377c20 */ /* 0x000fca0008410000 */
        /* <DEDUP_REMOVED lines=9> */
[----:B------:R0:W-:Y:S01]  /*11550*/  MUFU.TANH R146, R30 ;  /* 0x0000001e00927308 */ /* 0x0001e20000002400 */
[----:B------:R-:W-:Y:S01]  /*11560*/  FMUL.FTZ R145, R47, UR27 ;  /* 0x0000001b2f917c20 */ /* 0x000fe20008410000 */
[----:B------:R-:W-:Y:S01]  /*11570*/  FMUL.FTZ R47, R68, UR27 ;  /* 0x0000001b442f7c20 */ /* 0x000fe20008410000 */
[----:B------:R-:W-:Y:S01]  /*11580*/  FMUL.FTZ R68, R86, UR27 ;  /* 0x0000001b56447c20 */ /* 0x000fe20008410000 */
[----:B------:R-:W-:Y:S01]  /*11590*/  HGMMA.64x64x16.F32.BF16 R88, R140, gdesc[UR8].tnspB, R88, gsb0 ;  /* 0x40e000088c587df0 */ /* 0x000fe20008001858 */
[----:B------:R-:W-:Y:S01]  /*115a0*/  R2UR UR10, R20 ;  /* 0x00000000140a72ca */ /* 0x000fe200000e0000 */
[----:B------:R-:W-:Y:S01]  /*115b0*/  FMUL.FTZ R20, R28, UR27 ;  /* 0x0000001b1c147c20 */ /* 0x000fe20008410000 */
[----:B------:R-:W-:Y:S01]  /*115c0*/  R2UR UR11, R21 ;  /* 0x00000000150b72ca */ /* 0x000fe200000e0000 */
[----:B------:R-:W-:Y:S01]  /*115d0*/  FMUL.FTZ R21, R29, UR27 ;  /* 0x0000001b1d157c20 */ /* 0x000fe20008410000 */
[----:B------:R-:W-:Y:S01]  /*115e0*/  FMUL.FTZ R28, R40, UR27 ;  /* 0x0000001b281c7c20 */ /* 0x000fe20008410000 */
[----:B------:R-:W-:Y:S01]  /*115f0*/  FMUL.FTZ R29, R41, UR27 ;  /* 0x0000001b291d7c20 */ /* 0x000fe20008410000 */
[----:B0-----:R-:W-:Y:S01]  /*11600*/  FMUL.FTZ R30, R44, UR27 ;  /* 0x0000001b2c1e7c20 */ /* 0x001fe20008410000 */
[----:B------:R-:W-:Y:S01]  /*11610*/  MUFU.TANH R20, R20 ;  /* 0x0000001400147308 */ /* 0x000fe20000002400 */
[----:B------:R-:W-:Y:S01]  /*11620*/  FMUL.FTZ R40, R57, UR27 ;  /* 0x0000001b39287c20 */ /* 0x000fe20008410000 */
[----:B------:R-:W-:Y:S01]  /*11630*/  FMUL.FTZ R41, R59, UR27 ;  /* 0x0000001b3b297c20 */ /* 0x000fe20008410000 */
[----:B------:R-:W-:Y:S01]  /*11640*/  FMUL.FTZ R57, R63, UR27 ;  /* 0x0000001b3f397c20 */ /* 0x000fe20008410000 */
[----:B------:R-:W-:Y:S01]  /*11650*/  FMUL.FTZ R59, R67, UR27 ;  /* 0x0000001b433b7c20 */ /* 0x000fe20008410000 */
[----:B------:R-:W-:Y:S01]  /*11660*/  FMUL.FTZ R63, R75, UR27 ;  /* 0x0000001b4b3f7c20 */ /* 0x000fe20008410000 */
[----:B------:R-:W-:-:S02]  /*11670*/  FMUL.FTZ R67, R83, UR27 ;  /* 0x0000001b53437c20 */ /* 0x000fc40008410000 */
[----:B------:R-:W-:Y:S08]  /*11680*/  MUFU.TANH R21, R21 ;  /* 0x0000001500157308 */ /* 0x000ff00000002400 */
[----:B------:R-:W-:Y:S08]  /*11690*/  MUFU.TANH R28, R28 ;  /* 0x0000001c001c7308 */ /* 0x000ff00000002400 */
[----:B------:R-:W-:Y:S08]  /*116a0*/  MUFU.TANH R29, R29 ;  /* 0x0000001d001d7308 */ /* 0x000ff00000002400 */
[----:B------:R0:W-:Y:S08]  /*116b0*/  MUFU.TANH R144, R31 ;  /* 0x0000001f00907308 */ /* 0x0001f00000002400 */
[----:B------:R-:W-:Y:S01]  /*116c0*/  MUFU.TANH R30, R30 ;  /* 0x0000001e001e7308 */ /* 0x000fe20000002400 */
[----:B0-----:R-:W-:Y:S01]  /*116d0*/  FMUL.FTZ R31, R45, UR27 ;  /* 0x0000001b2d1f7c20 */ /* 0x001fe20008410000 */
[----:B------:R-:W-:-:S06]  /*116e0*/  FMUL.FTZ R45, R64, UR27 ;  /* 0x0000001b402d7c20 */ /* 0x000fcc0008410000 */
[----:B------:R-:W-:Y:S08]  /*116f0*/  MUFU.TANH R31, R31 ;  /* 0x0000001f001f7308 */ /* 0x000ff00000002400 */
[----:B------:R0:W1:Y:S08]  /*11700*/  MUFU.TANH R147, R39 ;  /* 0x0000002700937308 */ /* 0x0000700000002400 */
[----:B------:R-:W-:Y:S01]  /*11710*/  MUFU.TANH R40, R40 ;  /* 0x0000002800287308 */ /* 0x000fe20000002400 */
[----:B0-----:R-:W-:Y:S01]  /*11720*/  FMUL.FTZ R39, R58, UR27 ;  /* 0x0000001b3a277c20 */ /* 0x001fe20008410000 */
[----:B------:R-:W-:Y:S01]  /*11730*/  FMUL.FTZ R58, R66, UR27 ;  /* 0x0000001b423a7c20 */ /* 0x000fe20008410000 */
[----:B------:R-:W-:Y:S01]  /*11740*/  FMUL.FTZ R66, R82, UR27 ;  /* 0x0000001b52427c20 */ /* 0x000fe20008410000 */
[----:B------:R-:W-:-:S02]  /*11750*/  WARPGROUP.DEPBAR.LE gsb0, 0x0 ;  /* 0x00008000000079c5 */ /* 0x000fc40000010000 */
[----:B------:R-:W-:Y:S02]  /*11760*/  WARPGROUP.ARRIVE ;  /* 0x00000000000079c5 */ /* 0x000fe40000000000 */
[----:B------:R0:W2:Y:S01]  /*11770*/  MUFU.TANH R142, R34 ;  /* 0x00000022008e7308 */ /* 0x0000a20000002400 */
[----:B-1----:R-:W-:Y:S02]  /*11780*/  IMAD.MOV.U32 R44, RZ, RZ, R147 ;  /* 0x000000ffff2c7224 */ /* 0x002fe400078e0093 */
[----:B------:R-:W-:Y:S01]  /*11790*/  FMUL.FTZ R147, R46, UR27 ;  /* 0x0000001b2e937c20 */ /* 0x000fe20008410000 */
[----:B------:R-:W-:Y:S01]  /*117a0*/  FMUL.FTZ R46, R65, UR27 ;  /* 0x0000001b412e7c20 */ /* 0x000fe20008410000 */
[----:B------:R-:W-:Y:S01]  /*117b0*/  FMUL.FTZ R143, R50, UR27 ;  /* 0x0000001b328f7c20 */ /* 0x000fe20008410000 */
[----:B------:R-:W-:Y:S01]  /*117c0*/  HGMMA.64x64x16.F32.BF16 R88, R136, gdesc[UR8].tnspB, R88, gsb0 ;  /* 0x40e0000888587df0 */ /* 0x000fe20008001858 */
[----:B------:R-:W-:Y:S01]  /*117d0*/  FMUL.FTZ R50, R73, UR27 ;  /* 0x0000001b49327c20 */ /* 0x000fe20008410000 */
[----:B------:R-:W-:Y:S01]  /*117e0*/  FMUL.FTZ R141, R51, UR27 ;  /* 0x0000001b338d7c20 */ /* 0x000fe20008410000 */
[----:B------:R1:W3:Y:S01]  /*117f0*/  MUFU.TANH R140, R35 ;  /* 0x00000023008c7308 */ /* 0x0002e20000002400 */
[----:B0-----:R-:W-:Y:S01]  /*11800*/  FMUL.FTZ R34, R52, UR27 ;  /* 0x0000001b34227c20 */ /* 0x001fe20008410000 */
[----:B------:R-:W-:Y:S01]  /*11810*/  FMUL.FTZ R51, R76, UR27 ;  /* 0x0000001b4c337c20 */ /* 0x000fe20008410000 */
[----:B------:R-:W-:Y:S01]  /*11820*/  FMUL.FTZ R52, R77, UR27 ;  /* 0x0000001b4d347c20 */ /* 0x000fe20008410000 */
[----:B------:R-:W-:-:S02]  /*11830*/  IMAD.MOV.U32 R77, RZ, RZ, R146 ;  /* 0x000000ffff4d7224 */ /* 0x000fc400078e0092 */
[----:B------:R-:W-:Y:S01]  /*11840*/  FMUL.FTZ R65, R79, UR27 ;  /* 0x0000001b4f417c20 */ /* 0x000fe20008410000 */
[----:B------:R-:W-:Y:S01]  /*11850*/  IMAD.MOV.U32 R76, RZ, RZ, R144 ;  /* 0x000000ffff4c7224 */ /* 0x000fe200078e0090 */
[----:B------:R-:W0:Y:S01]  /*11860*/  MUFU.TANH R34, R34 ;  /* 0x0000002200227308 */ /* 0x000e220000002400 */
[----:B-1----:R-:W-:Y:S01]  /*11870*/  FMUL.FTZ R35, R53, UR27 ;  /* 0x0000001b35237c20 */ /* 0x002fe20008410000 */
[----:B------:R-:W-:Y:S01]  /*11880*/  FMUL.FTZ R53, R80, UR27 ;  /* 0x0000001b50357c20 */ /* 0x000fe20008410000 */
[----:B------:R-:W-:Y:S02]  /*11890*/  IMAD.MOV.U32 R80, RZ, RZ, R148 ;  /* 0x000000ffff507224 */ /* 0x000fe400078e0094 */
[----:B--2---:R-:W-:-:S03]  /*118a0*/  IMAD.MOV.U32 R73, RZ, RZ, R142 ;  /* 0x000000ffff497224 */ /* 0x004fc600078e008e */
[----:B------:R-:W1:Y:S01]  /*118b0*/  MUFU.TANH R35, R35 ;  /* 0x0000002300237308 */ /* 0x000e620000002400 */
[----:B---3--:R-:W-:-:S07]  /*118c0*/  IMAD.MOV.U32 R72, RZ, RZ, R140 ;  /* 0x000000ffff487224 */ /* 0x008fce00078e008c */
[----:B------:R-:W2:Y:S08]  /*118d0*/  MUFU.TANH R45, R45 ;  /* 0x0000002d002d7308 */ /* 0x000eb00000002400 */
[----:B------:R-:W3:Y:S08]  /*118e0*/  MUFU.TANH R46, R46 ;  /* 0x0000002e002e7308 */ /* 0x000ef00000002400 */
[----:B------:R-:W4:Y:S08]  /*118f0*/  MUFU.TANH R47, R47 ;  /* 0x0000002f002f7308 */ /* 0x000f300000002400 */
[----:B------:R-:W5:Y:S08]  /*11900*/  MUFU.TANH R50, R50 ;  /* 0x0000003200327308 */ /* 0x000f700000002400 */
[----:B------:R-:W5:Y:S08]  /*11910*/  MUFU.TANH R51, R51 ;  /* 0x0000003300337308 */ /* 0x000f700000002400 */
[----:B------:R-:W5:Y:S08]  /*11920*/  MUFU.TANH R52, R52 ;  /* 0x0000003400347308 */ /* 0x000f700000002400 */
[----:B------:R-:W5:Y:S01]  /*11930*/  MUFU.TANH R53, R53 ;  /* 0x0000003500357308 */ /* 0x000f620000002400 */
[----:B------:R-:W-:-:S02]  /*11940*/  WARPGROUP.DEPBAR.LE gsb0, 0x0 ;  /* 0x00008000000079c5 */ /* 0x000fc40000010000 */
[----:B------:R-:W-:Y:S01]  /*11950*/  IMAD.MOV.U32 R137, RZ, RZ, R12 ;  /* 0x000000ffff897224 */ /* 0x000fe200078e000c */
[----:B------:R-:W-:Y:S01]  /*11960*/  FMNMX.FTZ R12, R5, R14, !PT ;  /* 0x0000000e050c7209 */ /* 0x000fe20007810000 */
[----:B------:R-:W-:-:S03]  /*11970*/  IMAD.MOV.U32 R139, RZ, RZ, R44 ;  /* 0x000000ffff8b7224 */ /* 0x000fc600078e002c */
[----:B------:R-:W5:Y:S01]  /*11980*/  MUFU.TANH R147, R147 ;  /* 0x0000009300937308 */ /* 0x000f620000002400 */
[----:B------:R-:W-:Y:S01]  /*11990*/  FMUL.FTZ R44, R62, UR27 ;  /* 0x0000001b3e2c7c20 */ /* 0x000fe20008410000 */
[----:B------:R-:W-:Y:S01]  /*119a0*/  FMNMX.FTZ R12, R11, R12, !PT ;  /* 0x0000000c0b0c7209 */ /* 0x000fe20007810000 */
[----:B------:R-:W-:Y:S01]  /*119b0*/  FMUL.FTZ R62, R74, UR27 ;  /* 0x0000001b4a3e7c20 */ /* 0x000fe20008410000 */
[----:B------:R-:W-:Y:S02]  /*119c0*/  WARPGROUP.ARRIVE ;  /* 0x00000000000079c5 */ /* 0x000fe40000000000 */
[----:B------:R-:W-:Y:S02]  /*119d0*/  FMNMX.FTZ R12, R20, R12, !PT ;  /* 0x0000000c140c7209 */ /* 0x000fe40007810000 */
[----:B------:R-:W5:Y:S02]  /*119e0*/  MUFU.TANH R145, R145 ;  /* 0x0000009100917308 */ /* 0x000f640000002400 */
[----:B------:R-:W-:-:S04]  /*119f0*/  FMNMX.FTZ R12, R21, R12, !PT ;  /* 0x0000000c150c7209 */ /* 0x000fc80007810000 */
        /* <DEDUP_REMOVED lines=15> */
[----:B0-----:R-:W-:Y:S02]  /*11af0*/  FMNMX.FTZ R12, R34, R12, !PT ;  /* 0x0000000c220c7209 */ /* 0x001fe40007810000 */
[----:B------:R-:W0:Y:S02]  /*11b00*/  MUFU.TANH R41, R41 ;  /* 0x0000002900297308 */ /* 0x000e240000002400 */
[----:B-1----:R-:W-:-:S04]  /*11b10*/  FMNMX.FTZ R12, R35, R12, !PT ;  /* 0x0000000c230c7209 */ /* 0x002fc80007810000 */
[----:B------:R-:W-:Y:S02]  /*11b20*/  FMNMX.FTZ R12, R38, R12, !PT ;  /* 0x0000000c260c7209 */ /* 0x000fe40007810000 */
[----:B------:R-:W1:Y:S02]  /*11b30*/  MUFU.TANH R44, R44 ;  /* 0x0000002c002c7308 */ /* 0x000e640000002400 */
[----:B------:R-:W-:-:S04]  /*11b40*/  FMNMX.FTZ R12, R40, R12, !PT ;  /* 0x0000000c280c7209 */ /* 0x000fc80007810000 */
[----:B------:R-:W-:Y:S02]  /*11b50*/  FMNMX.FTZ R12, R42, R12, !PT ;  /* 0x0000000c2a0c7209 */ /* 0x000fe40007810000 */
[----:B------:R-:W1:Y:S02]  /*11b60*/  MUFU.TANH R57, R57 ;  /* 0x0000003900397308 */ /* 0x000e640000002400 */
[----:B------:R-:W-:-:S04]  /*11b70*/  FMNMX.FTZ R12, R43, R12, !PT ;  /* 0x0000000c2b0c7209 */ /* 0x000fc80007810000 */
[----:B--2---:R-:W-:Y:S02]  /*11b80*/  FMNMX.FTZ R12, R45, R12, !PT ;  /* 0x0000000c2d0c7209 */ /* 0x004fe40007810000 */
[----:B------:R-:W2:Y:S02]  /*11b90*/  MUFU.TANH R58, R58 ;  /* 0x0000003a003a7308 */ /* 0x000ea40000002400 */
[----:B---3--:R-:W-:-:S04]  /*11ba0*/  FMNMX.FTZ R12, R46, R12, !PT ;  /* 0x0000000c2e0c7209 */ /* 0x008fc80007810000 */
[----:B----4-:R-:W-:Y:S02]  /*11bb0*/  FMNMX.FTZ R12, R47, R12, !PT ;  /* 0x0000000c2f0c7209 */ /* 0x010fe40007810000 */
[----:B------:R-:W3:Y:S02]  /*11bc0*/  MUFU.TANH R59, R59 ;  /* 0x0000003b003b7308 */ /* 0x000ee40000002400 */
[----:B------:R-:W-:-:S04]  /*11bd0*/  FMNMX.FTZ R12, R48, R12, !PT ;  /* 0x0000000c300c7209 */ /* 0x000fc80007810000 */
[----:B------:R-:W-:Y:S02]  /*11be0*/  FMNMX.FTZ R12, R49, R12, !PT ;  /* 0x0000000c310c7209 */ /* 0x000fe40007810000 */
[----:B------:R-:W4:Y:S02]  /*11bf0*/  MUFU.TANH R60, R60 ;  /* 0x0000003c003c7308 */ /* 0x000f240000002400 */
[----:B-----5:R-:W-:-:S04]  /*11c00*/  FMNMX.FTZ R12, R50, R12, !PT ;  /* 0x0000000c320c7209 */ /* 0x020fc80007810000 */
[----:B------:R-:W-:Y:S02]  /*11c10*/  FMNMX.FTZ R12, R51, R12, !PT ;  /* 0x0000000c330c7209 */ /* 0x000fe40007810000 */
[----:B------:R-:W-:Y:S02]  /*11c20*/  MUFU.TANH R61, R61 ;  /* 0x0000003d003d7308 */ /* 0x000fe40000002400 */
[----:B------:R-:W-:-:S04]  /*11c30*/  FMNMX.FTZ R12, R52, R12, !PT ;  /* 0x0000000c340c7209 */ /* 0x000fc80007810000 */
[----:B------:R-:W-:Y:S02]  /*11c40*/  FMNMX.FTZ R12, R53, R12, !PT ;  /* 0x0000000c350c7209 */ /* 0x000fe40007810000 */
[----:B------:R-:W-:Y:S02]  /*11c50*/  MUFU.TANH R62, R62 ;  /* 0x0000003e003e7308 */ /* 0x000fe40000002400 */
[----:B------:R-:W-:-:S04]  /*11c60*/  FMNMX.FTZ R12, R54, R12, !PT ;  /* 0x0000000c360c7209 */ /* 0x000fc80007810000 */
[----:B------:R-:W-:Y:S02]  /*11c70*/  FMNMX.FTZ R12, R56, R12, !PT ;  /* 0x0000000c380c7209 */ /* 0x000fe40007810000 */
[----:B------:R-:W-:Y:S02]  /*11c80*/  MUFU.TANH R63, R63 ;  /* 0x0000003f003f7308 */ /* 0x000fe40000002400 */
[----:B------:R-:W-:-:S05]  /*11c90*/  FMNMX.FTZ R12, R55, R12, !PT ;  /* 0x0000000c370c7209 */ /* 0x000fca0007810000 */
[----:B------:R-:W5:Y:S01]  /*11ca0*/  SHFL.BFLY PT, R64, R12, 0x2, 0x1f ;  /* 0x0c401f000c407f89 */ /* 0x000f6200000e0000 */
[----:B------:R-:W-:Y:S08]  /*11cb0*/  MUFU.TANH R65, R65 ;  /* 0x0000004100417308 */ /* 0x000ff00000002400 */
[----:B------:R-:W-:Y:S08]  /*11cc0*/  MUFU.TANH R66, R66 ;  /* 0x0000004200427308 */ /* 0x000ff00000002400 */
[----:B------:R-:W-:Y:S01]  /*11cd0*/  MUFU.TANH R67, R67 ;  /* 0x0000004300437308 */ /* 0x000fe20000002400 */
[----:B-----5:R-:W-:Y:S01]  /*11ce0*/  FMNMX.FTZ R12, R12, R64, !PT ;  /* 0x000000400c0c7209 */ /* 0x020fe20007810000 */
[----:B------:R-:W-:-:S06]  /*11cf0*/  FMUL.FTZ R64, R78, UR27 ;  /* 0x0000001b4e407c20 */ /* 0x000fcc0008410000 */
[----:B------:R-:W-:Y:S01]  /*11d00*/  MUFU.TANH R68, R68 ;  /* 0x0000004400447308 */ /* 0x000fe20000002400 */
[----:B------:R-:W5:Y:S07]  /*11d10*/  SHFL.BFLY PT, R69, R12, 0x1, 0x1f ;  /* 0x0c201f000c457f89 */ /* 0x000f6e00000e0000 */
[----:B------:R-:W-:Y:S01]  /*11d20*/  MUFU.TANH R64, R64 ;  /* 0x0000004000407308 */ /* 0x000fe20000002400 */
[----:B-----5:R-:W-:-:S07]  /*11d30*/  FMNMX.FTZ R12, R12, R69, !PT ;  /* 0x000000450c0c7209 */ /* 0x020fce0007810000 */
[----:B------:R-:W-:Y:S01]  /*11d40*/  MUFU.TANH R69, R87 ;  /* 0x0000005700457308 */ /* 0x000fe20000002400 */
[C---:B------:R-:W-:Y:S01]  /*11d50*/  FMUL.FTZ R71, R12.reuse, UR41 ;  /* 0x000000290c477c20 */ /* 0x040fe20008410000 */
[----:B------:R-:W-:-:S03]  /*11d60*/  FADD.FTZ R14, -R12, R14 ;  /* 0x0000000e0c0e7221 */ /* 0x000fc60000010100 */
[--C-:B------:R-:W-:Y:S01]  /*11d70*/  FFMA.FTZ R148, R5, UR41, -R71.reuse ;  /* 0x0000002905947c23 */ /* 0x100fe20008010847 */
[----:B------:R-:W-:Y:S01]  /*11d80*/  FMNMX.FTZ R5, R81, R13, !PT ;  /* 0x0000000d51057209 */ /* 0x000fe20007810000 */
[--C-:B------:R-:W-:Y:S01]  /*11d90*/  FFMA.FTZ R150, R20, UR41, -R71.reuse ;  /* 0x0000002914967c23 */ /* 0x100fe20008010847 */
[--C-:B------:R-:W-:Y:S01]  /*11da0*/  FFMA.FTZ R70, R21, UR41, -R71.reuse ;  /* 0x0000002915467c23 */ /* 0x100fe20008010847 */
[----:B------:R-:W-:Y:S01]  /*11db0*/  VIADD R20, R10, 0x200 ;  /* 0x000002000a147836 */ /* 0x000fe20000000000 */
[----:B------:R-:W-:Y:S01]  /*11dc0*/  FMNMX.FTZ R5, R80, R5, !PT ;  /* 0x0000000550057209 */ /* 0x000fe20007810000 */
[----:B------:R-:W-:Y:S02]  /*11dd0*/  IMAD.MOV.U32 R21, RZ, RZ, 0x40000040 ;  /* 0x40000040ff157424 */ /* 0x000fe400078e00ff */
[--C-:B------:R-:W-:Y:S01]  /*11de0*/  FFMA.FTZ R144, R24, UR41, -R71.reuse ;  /* 0x0000002918907c23 */ /* 0x100fe20008010847 */
[--C-:B------:R-:W-:Y:S01]  /*11df0*/  FFMA.FTZ R24, R25, UR41, -R71.reuse ;  /* 0x0000002919187c23 */ /* 0x100fe20008010847 */
[----:B------:R-:W-:Y:S01]  /*11e00*/  FMNMX.FTZ R5, R77, R5, !PT ;  /* 0x000000054d057209 */ /* 0x000fe20007810000 */
[--C-:B------:R-:W-:Y:S01]  /*11e10*/  FFMA.FTZ R25, R31, UR41, -R71.reuse ;  /* 0x000000291f197c23 */ /* 0x100fe20008010847 */
[----:B------:R-:W-:Y:S01]  /*11e20*/  R2UR UR10, R20 ;  /* 0x00000000140a72ca */ /* 0x000fe200000e0000 */
[--C-:B------:R-:W-:Y:S01]  /*11e30*/  FFMA.FTZ R31, R40, UR41, -R71.reuse ;  /* 0x00000029281f7c23 */ /* 0x100fe20008010847 */
[----:B------:R-:W-:Y:S01]  /*11e40*/  FMNMX.FTZ R5, R76, R5, !PT ;  /* 0x000000054c057209 */ /* 0x000fe20007810000 */
[----:B------:R-:W-:Y:S01]  /*11e50*/  VIADD R20, R10, 0x280 ;  /* 0x000002800a147836 */ /* 0x000fe20000000000 */
[----:B------:R-:W-:Y:S01]  /*11e60*/  R2UR UR11, R21 ;  /* 0x00000000150b72ca */ /* 0x000fe200000e0000 */
[----:B------:R-:W-:Y:S01]  /*11e70*/  IMAD.MOV.U32 R21, RZ, RZ, 0x40000040 ;  /* 0x40000040ff157424 */ /* 0x000fe200078e00ff */
[----:B------:R-:W-:Y:S01]  /*11e80*/  FMNMX.FTZ R5, R73, R5, !PT ;  /* 0x0000000549057209 */ /* 0x000fe20007810000 */
[--C-:B------:R-:W-:Y:S01]  /*11e90*/  FFMA.FTZ R146, R26, UR41, -R71.reuse ;  /* 0x000000291a927c23 */ /* 0x100fe20008010847 */
[--C-:B------:R-:W-:Y:S01]  /*11ea0*/  FFMA.FTZ R26, R27, UR41, -R71.reuse ;  /* 0x000000291b1a7c23 */ /* 0x100fe20008010847 */
[--C-:B------:R-:W-:Y:S01]  /*11eb0*/  FFMA.FTZ R27, R29, UR41, -R71.reuse ;  /* 0x000000291d1b7c23 */ /* 0x100fe20008010847 */
[----:B------:R-:W-:Y:S01]  /*11ec0*/  FMNMX.FTZ R5, R72, R5, !PT ;  /* 0x0000000548057209 */ /* 0x000fe20007810000 */
[--C-:B------:R-:W-:Y:S01]  /*11ed0*/  FFMA.FTZ R29, R35, UR41, -R71.reuse ;  /* 0x00000029231d7c23 */ /* 0x100fe20008010847 */
[--C-:B------:R-:W-:Y:S01]  /*11ee0*/  FFMA.FTZ R35, R48, UR41, -R71.reuse ;  /* 0x0000002930237c23 */ /* 0x100fe20008010847 */
[----:B------:R-:W-:Y:S01]  /*11ef0*/  FMUL.FTZ R14, R14, UR41 ;  /* 0x000000290e0e7c20 */ /* 0x000fe20008410000 */
[----:B------:R-:W-:Y:S01]  /*11f00*/  FMNMX.FTZ R5, R137, R5, !PT ;  /* 0x0000000589057209 */ /* 0x000fe20007810000 */
[--C-:B------:R-:W-:Y:S01]  /*11f10*/  FFMA.FTZ R11, R11, UR41, -R71.reuse ;  /* 0x000000290b0b7c23 */ /* 0x100fe20008010847 */
[--C-:B------:R-:W-:Y:S01]  /*11f20*/  FFMA.FTZ R136, R32, UR41, -R71.reuse ;  /* 0x0000002920887c23 */ /* 0x100fe20008010847 */
[----:B------:R-:W-:Y:S01]  /*11f30*/  HGMMA.64x64x16.F32.BF16 R88, R132, gdesc[UR8].tnspB, R88, gsb0 ;  /* 0x40e0000884587df0 */ /* 0x000fe20008001858 */
[----:B------:R-:W-:Y:S01]  /*11f40*/  FMNMX.FTZ R5, R139, R5, !PT ;  /* 0x000000058b057209 */ /* 0x000fe20007810000 */
[----:B------:R-:W-:Y:S01]  /*11f50*/  MUFU.EX2 R14, R14 ;  /* 0x0000000e000e7308 */ /* 0x000fe20000000800 */
[----:B------:R-:W-:Y:S01]  /*11f60*/  R2UR UR10, R20 ;  /* 0x00000000140a72ca */ /* 0x000fe200000e0000 */
[--C-:B------:R-:W-:Y:S01]  /*11f70*/  FFMA.FTZ R32, R43, UR41, -R71.reuse ;  /* 0x000000292b207c23 */ /* 0x100fe20008010847 */
[----:B------:R-:W-:Y:S01]  /*11f80*/  FMNMX.FTZ R5, R151, R5, !PT ;  /* 0x0000000597057209 */ /* 0x000fe20007810000 */
[--C-:B------:R-:W-:Y:S01]  /*11f90*/  FFMA.FTZ R43, R52, UR41, -R71.reuse ;  /* 0x00000029342b7c23 */ /* 0x100fe20008010847 */
[----:B------:R-:W-:Y:S01]  /*11fa0*/  R2UR UR11, R21 ;  /* 0x00000000150b72ca */ /* 0x000fe200000e0000 */
[----:B------:R-:W-:Y:S01]  /*11fb0*/  IMAD.MOV.U32 R21, RZ, RZ, 0x40000040 ;  /* 0x40000040ff157424 */ /* 0x000fe200078e00ff */
[----:B------:R-:W-:Y:S01]  /*11fc0*/  FMNMX.FTZ R5, R149, R5, !PT ;  /* 0x0000000595057209 */ /* 0x000fe20007810000 */
[----:B------:R-:W5:Y:S01]  /*11fd0*/  MUFU.EX2 R148, R148 ;  /* 0x0000009400947308 */ /* 0x000f620000000800 */
        /* <DEDUP_REMOVED lines=13> */
[----:B------:R-:W-:Y:S01]  /*120b0*/  FFMA.FTZ R34, R47, UR41, -R71 ;  /* 0x000000292f227c23 */ /* 0x000fe20008010847 */
[----:B------:R-:W-:Y:S01]  /*120c0*/  FMNMX.FTZ R5, R141, R5, !PT ;  /* 0x000000058d057209 */ /* 0x000fe20007810000 */
[----:B------:R-:W-:Y:S08]  /*120d0*/  MUFU.EX2 R150, R150 ;  /* 0x0000009600967308 */ /* 0x000ff00000000800 */
[----:B------:R-:W-:Y:S01]  /*120e0*/  MUFU.EX2 R70, R70 ;  /* 0x0000004600467308 */ /* 0x000fe20000000800 */
[----:B------:R-:W-:-:S07]  /*120f0*/  FMNMX.FTZ R5, R36, R5, !PT ;  /* 0x0000000524057209 */ /* 0x000fce0007810000 */
[----:B------:R-:W-:Y:S01]  /*12100*/  MUFU.EX2 R144, R144 ;  /* 0x0000009000907308 */ /* 0x000fe20000000800 */
[----:B------:R-:W-:-:S07]  /*12110*/  FMNMX.FTZ R5, R37, R5, !PT ;  /* 0x0000000525057209 */ /* 0x000fce0007810000 */
[----:B------:R-:W-:Y:S01]  /*12120*/  MUFU.EX2 R24, R24 ;  /* 0x0000001800187308 */ /* 0x000fe20000000800 */
[----:B------:R-:W-:-:S07]  /*12130*/  FMNMX.FTZ R5, R39, R5, !PT ;  /* 0x0000000527057209 */ /* 0x000fce0007810000 */
[----:B------:R-:W-:Y:S01]  /*12140*/  MUFU.EX2 R146, R146 ;  /* 0x0000009200927308 */ /* 0x000fe20000000800 */
[----:B0-----:R-:W-:-:S07]  /*12150*/  FMNMX.FTZ R5, R41, R5, !PT ;  /* 0x0000000529057209 */ /* 0x001fce0007810000 */
[----:B------:R-:W-:Y:S01]  /*12160*/  MUFU.EX2 R26, R26 ;  /* 0x0000001a001a7308 */ /* 0x000fe20000000800 */
[----:B-1----:R-:W-:-:S07]  /*12170*/  FMNMX.FTZ R5, R44, R5, !PT ;  /* 0x000000052c057209 */ /* 0x002fce0007810000 */
[----:B------:R-:W-:Y:S01]  /*12180*/  MUFU.EX2 R27, R27 ;  /* 0x0000001b001b7308 */ /* 0x000fe20000000800 */
[----:B------:R-:W-:Y:S01]  /*12190*/  FMNMX.FTZ R5, R57, R5, !PT ;  /* 0x0000000539057209 */ /* 0x000fe20007810000 */
[----:B------:R-:W-:-:S03]  /*121a0*/  WARPGROUP.DEPBAR.LE gsb0, 0x0 ;  /* 0x00008000000079c5 */ /* 0x000fc60000010000 */
[----:B--2---:R-:W-:Y:S01]  /*121b0*/  FMNMX.FTZ R5, R58, R5, !PT ;  /* 0x000000053a057209 */ /* 0x004fe20007810000 */
[----:B------:R-:W-:Y:S01]  /*121c0*/  WARPGROUP.ARRIVE ;  /* 0x00000000000079c5 */ /* 0x000fe20000000000 */
[--C-:B------:R-:W-:Y:S01]  /*121d0*/  FFMA.FTZ R134, R42, UR41, -R71.reuse ;  /* 0x000000292a867c23 */ /* 0x100fe20008010847 */
[--C-:B------:R-:W-:Y:S01]  /*121e0*/  FFMA.FTZ R42, R51, UR41, -R71.reuse ;  /* 0x00000029332a7c23 */ /* 0x100fe20008010847 */
[----:B---3--:R-:W-:Y:S01]  /*121f0*/  FMNMX.FTZ R5, R59, R5, !PT ;  /* 0x000000053b057209 */ /* 0x008fe20007810000 */
[--C-:B------:R-:W-:Y:S01]  /*12200*/  FFMA.FTZ R132, R38, UR41, -R71.reuse ;  /* 0x0000002926847c23 */ /* 0x100fe20008010847 */
[--C-:B------:R-:W-:Y:S01]  /*12210*/  FFMA.FTZ R38, R49, UR41, -R71.reuse ;  /* 0x0000002931267c23 */ /* 0x100fe20008010847 */
[----:B------:R-:W-:Y:S01]  /*12220*/  HGMMA.64x64x16.F32.BF16 R88, R128, gdesc[UR8].tnspB, R88, gsb0 ;  /* 0x40e0000880587df0 */ /* 0x000fe20008001858 */
[----:B----4-:R-:W-:Y:S01]  /*12230*/  FMNMX.FTZ R5, R60, R5, !PT ;  /* 0x000000053c057209 */ /* 0x010fe20007810000 */
[----:B-----5:R-:W-:Y:S01]  /*12240*/  FFMA.FTZ R4, R14, R4, R148 ;  /* 0x000000040e047223 */ /* 0x020fe20000010094 */
[----:B------:R-:W-:Y:S01]  /*12250*/  R2UR UR11, R21 ;  /* 0x00000000150b72ca */ /* 0x000fe200000e0000 */
[----:B------:R-:W-:Y:S01]  /*12260*/  IMAD.MOV.U32 R21, RZ, RZ, 0x40000040 ;  /* 0x40000040ff157424 */ /* 0x000fe200078e00ff */
[----:B------:R-:W-:Y:S01]  /*12270*/  FMNMX.FTZ R5, R61, R5, !PT ;  /* 0x000000053d057209 */ /* 0x000fe20007810000 */
[----:B------:R-:W-:Y:S01]  /*12280*/  FFMA.FTZ R47, R56, UR41, -R71 ;  /* 0x00000029382f7c23 */ /* 0x000fe20008010847 */
        /* <DEDUP_REMOVED lines=17> */
[----:B0-----:R-:W-:Y:S01]  /*123a0*/  FMNMX.FTZ R5, R5, R40, !PT ;  /* 0x0000002805057209 */ /* 0x001fe20007810000 */
[----:B------:R-:W-:-:S04]  /*123b0*/  FFMA.FTZ R40, R50, UR41, -R71 ;  /* 0x0000002932287c23 */ /* 0x000fc80008010847 */
[----:B------:R-:W0:Y:S02]  /*123c0*/  SHFL.BFLY PT, R20, R5, 0x1, 0x1f ;  /* 0x0c201f0005147f89 */ /* 0x000e2400000e0000 */
[----:B------:R-:W-:Y:S01]  /*123d0*/  MUFU.EX2 R31, R31 ;  /* 0x0000001f001f7308 */ /* 0x000fe20000000800 */
[----:B------:R-:W-:Y:S02]  /*123e0*/  WARPGROUP.DEPBAR.LE gsb0, 0x0 ;  /* 0x00008000000079c5 */ /* 0x000fe40000010000 */
[----:B------:R-:W-:-:S05]  /*123f0*/  WARPGROUP.ARRIVE ;  /* 0x00000000000079c5 */ /* 0x000fca0000000000 */
[----:B------:R-:W-:Y:S08]  /*12400*/  MUFU.EX2 R134, R134 ;  /* 0x0000008600867308 */ /* 0x000ff00000000800 */
[----:B------:R-:W-:Y:S01]  /*12410*/  MUFU.EX2 R32, R32 ;  /* 0x0000002000207308 */ /* 0x000fe20000000800 */
[----:B0-----:R-:W-:-:S07]  /*12420*/  FMNMX.FTZ R5, R5, R20, !PT ;  /* 0x0000001405057209 */ /* 0x001fce0007810000 */
[----:B------:R-:W-:Y:S01]  /*12430*/  MUFU.EX2 R30, R30 ;  /* 0x0000001e001e7308 */ /* 0x000fe20000000800 */
[C---:B------:R-:W-:Y:S01]  /*12440*/  FMUL.FTZ R50, R5.reuse, UR41 ;  /* 0x0000002905327c20 */ /* 0x040fe20008410000 */
[----:B------:R-:W-:-:S03]  /*12450*/  FADD.FTZ R20, -R5, R13 ;  /* 0x0000000d05147221 */ /* 0x000fc60000010100 */
[--C-:B------:R-:W-:Y:S01]  /*12460*/  FFMA.FTZ R133, R39, UR41, -R50.reuse ;  /* 0x0000002927857c23 */ /* 0x100fe20008010832 */
[----:B------:R-:W-:Y:S01]  /*12470*/  FMUL.FTZ R20, R20, UR41 ;  /* 0x0000002914147c20 */ /* 0x000fe20008410000 */
[----:B------:R-:W2:Y:S01]  /*12480*/  LDL R39, [R1+0x40] ;  /* 0x0000400001277983 */ /* 0x000ea20000100800 */
[--C-:B------:R-:W-:Y:S01]  /*12490*/  FFMA.FTZ R51, R80, UR41, -R50.reuse ;  /* 0x0000002950337c23 */ /* 0x100fe20008010832 */
[--C-:B------:R-:W-:Y:S01]  /*124a0*/  FFMA.FTZ R49, R81, UR41, -R50.reuse ;  /* 0x0000002951317c23 */ /* 0x100fe20008010832 */
[----:B------:R0:W-:Y:S01]  /*124b0*/  MUFU.EX2 R48, R20 ;  /* 0x0000001400307308 */ /* 0x0001e20000000800 */
[----:B------:R-:W1:Y:S01]  /*124c0*/  S2R R80, SR_TID.X ;  /* 0x0000000000507919 */ /* 0x000e620000002100 */
[--C-:B------:R-:W-:Y:S01]  /*124d0*/  FFMA.FTZ R52, R77, UR41, -R50.reuse ;  /* 0x000000294d347c23 */ /* 0x100fe20008010832 */
[--C-:B------:R-:W-:Y:S01]  /*124e0*/  FFMA.FTZ R54, R76, UR41, -R50.reuse ;  /* 0x000000294c367c23 */ /* 0x100fe20008010832 */
[--C-:B------:R-:W-:Y:S01]  /*124f0*/  FFMA.FTZ R53, R73, UR41, -R50.reuse ;  /* 0x0000002949357c23 */ /* 0x100fe20008010832 */
[--C-:B------:R-:W-:Y:S01]  /*12500*/  FFMA.FTZ R72, R72, UR41, -R50.reuse ;  /* 0x0000002948487c23 */ /* 0x100fe20008010832 */
[--C-:B------:R-:W-:Y:S01]  /*12510*/  FFMA.FTZ R76, R139, UR41, -R50.reuse ;  /* 0x000000298b4c7c23 */ /* 0x100fe20008010832 */
[----:B------:R-:W-:Y:S01]  /*12520*/  FFMA.FTZ R139, R36, UR41, -R50 ;  /* 0x00000029248b7c23 */ /* 0x000fe20008010832 */
[----:B------:R-:W3:Y:S01]  /*12530*/  MUFU.EX2 R49, R49 ;  /* 0x0000003100317308 */ /* 0x000ee20000000800 */
[----:B0-----:R-:W-:-:S02]  /*12540*/  VIADD R20, R10, 0x300 ;  /* 0x000003000a147836 */ /* 0x001fc40000000000 */
[--C-:B------:R-:W-:Y:S01]  /*12550*/  FFMA.FTZ R56, R151, UR41, -R50.reuse ;  /* 0x0000002997387c23 */ /* 0x100fe20008010832 */
[--C-:B------:R-:W-:Y:S01]  /*12560*/  FFMA.FTZ R73, R149, UR41, -R50.reuse ;  /* 0x0000002995497c23 */ /* 0x100fe20008010832 */
[--C-:B------:R-:W-:Y:S01]  /*12570*/  FFMA.FTZ R71, R147, UR41, -R50.reuse ;  /* 0x0000002993477c23 */ /* 0x100fe20008010832 */
[--C-:B------:R-:W-:Y:S01]  /*12580*/  FFMA.FTZ R74, R145, UR41, -R50.reuse ;  /* 0x00000029914a7c23 */ /* 0x100fe20008010832 */
[----:B------:R-:W-:Y:S01]  /*12590*/  R2UR UR10, R20 ;  /* 0x00000000140a72ca */ /* 0x000fe200000e0000 */
[----:B------:R-:W-:Y:S01]  /*125a0*/  VIADD R20, R10, 0x380 ;  /* 0x000003800a147836 */ /* 0x000fe20000000000 */
[----:B------:R-:W0:Y:S01]  /*125b0*/  MUFU.EX2 R51, R51 ;  /* 0x0000003300337308 */ /* 0x000e220000000800 */
[--C-:B------:R-:W-:Y:S01]  /*125c0*/  FFMA.FTZ R10, R37, UR41, -R50.reuse ;  /* 0x00000029250a7c23 */ /* 0x100fe20008010832 */
[----:B------:R-:W-:-:S06]  /*125d0*/  FFMA.FTZ R75, R141, UR41, -R50 ;  /* 0x000000298d4b7c23 */ /* 0x000fcc0008010832 */
[----:B------:R-:W4:Y:S03]  /*125e0*/  MUFU.EX2 R52, R52 ;  /* 0x0000003400347308 */ /* 0x000f260000000800 */
[----:B------:R-:W-:Y:S01]  /*125f0*/  HGMMA.64x64x16.F32.BF16 R88, R124, gdesc[UR8].tnspB, R88, gsb0 ;  /* 0x40e000087c587df0 */ /* 0x000fe20008001858 */
[----:B------:R-:W-:Y:S02]  /*12600*/  R2UR UR10, R20 ;  /* 0x00000000140a72ca */ /* 0x000fe400000e0000 */
[----:B------:R-:W-:Y:S01]  /*12610*/  R2UR UR11, R21 ;  /* 0x00000000150b72ca */ /* 0x000fe200000e0000 */
[----:B------:R-:W-:Y:S01]  /*12620*/  @!P1 IMAD R21, R16, 0x8, R2 ;  /* 0x0000000810159824 */ /* 0x000fe200078e0202 */
[----:B------:R-:W5:Y:S01]  /*12630*/  MUFU.EX2 R54, R54 ;  /* 0x0000003600367308 */ /* 0x000f620000000800 */
[----:B-1----:R-:W-:Y:S02]  /*12640*/  SHF.R.U32.HI R77, RZ, 0x7, R80 ;  /* 0x00000007ff4d7819 */ /* 0x002fe40000011650 */
[----:B------:R-:W-:Y:S01]  /*12650*/  ISETP.GE.U32.AND P2, PT, R80, 0x180, PT ;  /* 0x000001805000780c */ /* 0x000fe20003f46070 */
[----:B------:R-:W-:-:S02]  /*12660*/  @!P1 VIADD R21, R21, 0x16840 ;  /* 0x0001684015159836 */ /* 0x000fc40000000000 */
[----:B------:R-:W-:Y:S02]  /*12670*/  VIADD R20, R77, 0x9 ;  /* 0x000000094d147836 */ /* 0x000fe40000000000 */
[----:B---3--:R-:W-:Y:S01]  /*12680*/  FFMA.FTZ R36, R48, R3, R49 ;  /* 0x0000000330247223 */ /* 0x008fe20000010031 */
[----:B------:R-:W1:Y:S08]  /*12690*/  MUFU.EX2 R53, R53 ;  /* 0x0000003500357308 */ /* 0x000e700000000800 */
[----:B------:R3:W-:Y:S08]  /*126a0*/  MUFU.EX2 R13, R55 ;  /* 0x00000037000d7308 */ /* 0x0007f00000000800 */
[----:B------:R-:W1:Y:S08]  /*126b0*/  MUFU.EX2 R72, R72 ;  /* 0x0000004800487308 */ /* 0x000e700000000800 */
[----:B------:R-:W-:Y:S08]  /*126c0*/  MUFU.EX2 R76, R76 ;  /* 0x0000004c004c7308 */ /* 0x000ff00000000800 */
[----:B------:R-:W-:Y:S08]  /*126d0*/  MUFU.EX2 R56, R56 ;  /* 0x0000003800387308 */ /* 0x000ff00000000800 */
[----:B------:R-:W-:Y:S08]  /*126e0*/  MUFU.EX2 R73, R73 ;  /* 0x0000004900497308 */ /* 0x000ff00000000800 */
[----:B------:R-:W-:Y:S01]  /*126f0*/  MUFU.EX2 R71, R71 ;  /* 0x0000004700477308 */ /* 0x000fe20000000800 */
[----:B------:R-:W-:-:S07]  /*12700*/  FFMA.FTZ R135, R44, UR41, -R50 ;  /* 0x000000292c877c23 */ /* 0x000fce0008010832 */
[----:B------:R-:W-:Y:S08]  /*12710*/  MUFU.EX2 R74, R74 ;  /* 0x0000004a004a7308 */ /* 0x000ff00000000800 */
[----:B------:R-:W-:Y:S01]  /*12720*/  MUFU.EX2 R75, R75 ;  /* 0x0000004b004b7308 */ /* 0x000fe20000000800 */
[----:B------:R-:W-:Y:S02]  /*12730*/  WARPGROUP.DEPBAR.LE gsb0, 0x0 ;  /* 0x00008000000079c5 */ /* 0x000fe40000010000 */
[----:B------:R-:W-:Y:S01]  /*12740*/  WARPGROUP.ARRIVE ;  /* 0x00000000000079c5 */ /* 0x000fe20000000000 */
[----:B------:R-:W-:Y:S01]  /*12750*/  SEL R37, R20, 0x9, !P2 ;  /* 0x0000000914257807 */ /* 0x000fe20005000000 */
[----:B---3--:R-:W-:Y:S01]  /*12760*/  FFMA.FTZ R55, R137, UR41, -R50 ;  /* 0x0000002989377c23 */ /* 0x008fe20008010832 */
[----:B------:R-:W-:Y:S01]  /*12770*/  @!P1 PRMT R21, RZ, 0x654, R21 ;  /* 0x00000654ff159816 */ /* 0x000fe20000000015 */
[----:B------:R-:W-:Y:S01]  /*12780*/  FADD.FTZ R3, R11, R4 ;  /* 0x000000040b037221 */ /* 0x000fe20000010000 */
[--C-:B------:R-:W-:Y:S01]  /*12790*/  FFMA.FTZ R137, R143, UR41, -R50.reuse ;  /* 0x000000298f897c23 */ /* 0x100fe20008010832 */
[----:B------:R-:W-:Y:S01]  /*127a0*/  HGMMA.64x64x16.F32.BF16 R88, R120, gdesc[UR8].tnspB, R88, gsb0 ;  /* 0x40e0000878587df0 */ /* 0x000fe20008001858 */
[----:B------:R-:W-:Y:S08]  /*127b0*/  MUFU.EX2 R139, R139 ;  /* 0x0000008b008b7308 */ /* 0x000ff00000000800 */
[----:B------:R-:W3:Y:S08]  /*127c0*/  MUFU.EX2 R55, R55 ;  /* 0x0000003700377308 */ /* 0x000ef00000000800 */
[----:B------:R-:W3:Y:S01]  /*127d0*/  MUFU.EX2 R137, R137 ;  /* 0x0000008900897308 */ /* 0x000ee20000000800 */
[----:B------:R-:W-:-:S07]  /*127e0*/  FFMA.FTZ R41, R41, UR41, -R50 ;  /* 0x0000002929297c23 */ /* 0x000fce0008010832 */
[----:B------:R-:W3:Y:S08]  /*127f0*/  MUFU.EX2 R10, R10 ;  /* 0x0000000a000a7308 */ /* 0x000ef00000000800 */
[----:B------:R-:W3:Y:S08]  /*12800*/  MUFU.EX2 R133, R133 ;  /* 0x0000008500857308 */ /* 0x000ef00000000800 */
[----:B------:R-:W-:Y:S08]  /*12810*/  MUFU.EX2 R33, R33 ;  /* 0x0000002100217308 */ /* 0x000ff00000000800 */
[----:B------:R-:W-:Y:S08]  /*12820*/  MUFU.EX2 R34, R34 ;  /* 0x0000002200227308 */ /* 0x000ff00000000800 */
[----:B------:R-:W-:Y:S01]  /*12830*/  MUFU.EX2 R35, R35 ;  /* 0x0000002300237308 */ /* 0x000fe20000000800 */
[----:B------:R-:W-:-:S07]  /*12840*/  F2FP.BF16.F32.PACK_AB R148, R11, R148 ;  /* 0x000000940b94723e */ /* 0x000fce00000010ff */
[----:B------:R-:W-:Y:S08]  /*12850*/  MUFU.EX2 R38, R38 ;  /* 0x0000002600267308 */ /* 0x000ff00000000800 */
[----:B------:R-:W-:Y:S01]  /*12860*/  MUFU.EX2 R40, R40 ;  /* 0x0000002800287308 */ /* 0x000fe20000000800 */
[----:B------:R-:W-:Y:S02]  /*12870*/  WARPGROUP.DEPBAR.LE gsb0, 0x0 ;  /* 0x00008000000079c5 */ /* 0x000fe40000010000 */
[----:B------:R3:W-:Y:S06]  /*12880*/  BAR.ARV R37, 0x100 ;  /* 0x000400250000751d */ /* 0x0007ec0000002000 */
[----:B------:R0:W-:Y:S01]  /*12890*/  @!P1 SYNCS.ARRIVE.TRANS64.RED.A1T0 RZ, [R21+URZ], RZ ;  /* 0x000000ff15ff99a7 */ /* 0x0001e2000810043f */
[----:B------:R-:W-:Y:S01]  /*128a0*/  MUFU.EX2 R42, R42 ;  /* 0x0000002a002a7308 */ /* 0x000fe20000000800 */
[----:B0-----:R-:W-:-:S02]  /*128b0*/  @!P1 IMAD R21, R15, 0x8, R2 ;  /* 0x000000080f159824 */ /* 0x001fc400078e0202 */
[----:B------:R-:W-:-:S05]  /*128c0*/  FADD.FTZ R15, R51, R36 ;  /* 0x00000024330f7221 */ /* 0x000fca0000010000 */
[----:B------:R-:W-:Y:S01]  /*128d0*/  MUFU.EX2 R43, R43 ;  /* 0x0000002b002b7308 */ /* 0x000fe20000000800 */
[----:B------:R-:W-:Y:S02]  /*128e0*/  @!P1 VIADD R4, R21, 0x16860 ;  /* 0x0001686015049836 */ /* 0x000fe40000000000 */
[----:B------:R-:W-:Y:S01]  /*128f0*/  FADD.FTZ R21, R150, R3 ;  /* 0x0000000396157221 */ /* 0x000fe20000010000 */
[----:B----4-:R-:W-:Y:S02]  /*12900*/  FADD.FTZ R15, R52, R15 ;  /* 0x0000000f340f7221 */ /* 0x010fe40000010000 */
[----:B------:R-:W-:Y:S01]  /*12910*/  @!P1 PRMT R36, RZ, 0x654, R4 ;  /* 0x00000654ff249816 */ /* 0x000fe20000000004 */
[----:B------:R-:W-:Y:S01]  /*12920*/  FADD.FTZ R21, R70, R21 ;  /* 0x0000001546157221 */ /* 0x000fe20000010000 */
[----:B-----5:R-:W-:Y:S01]  /*12930*/  FADD.FTZ R4, R54, R15 ;  /* 0x0000000f36047221 */ /* 0x020fe20000010000 */
[----:B------:R-:W-:Y:S01]  /*12940*/  MUFU.EX2 R45, R45 ;  /* 0x0000002d002d7308 */ /* 0x000fe20000000800 */
[----:B------:R0:W-:Y:S01]  /*12950*/  @!P1 SYNCS.ARRIVE.TRANS64.RED.A1T0 RZ, [R36+URZ], RZ ;  /* 0x000000ff24ff99a7 */ /* 0x0001e2000810043f */
[----:B------:R-:W-:Y:S01]  /*12960*/  FADD.FTZ R21, R144, R21 ;  /* 0x0000001590157221 */ /* 0x000fe20000010000 */
[----:B-1----:R-:W-:-:S03]  /*12970*/  FADD.FTZ R15, R53, R4 ;  /* 0x00000004350f7221 */ /* 0x002fc60000010000 */
[----:B------:R-:W-:Y:S02]  /*12980*/  FADD.FTZ R21, R24, R21 ;  /* 0x0000001518157221 */ /* 0x000fe40000010000 */
[----:B------:R-:W-:Y:S01]  /*12990*/  MUFU.EX2 R46, R46 ;  /* 0x0000002e002e7308 */ /* 0x000fe20000000800 */
[----:B0-----:R-:W-:Y:S01]  /*129a0*/  FADD.FTZ R36, R72, R15 ;  /* 0x0000000f48247221 */ /* 0x001fe20000010000 */
[----:B------:R-:W-:-:S03]  /*129b0*/  FADD.FTZ R21, R146, R21 ;  /* 0x0000001592157221 */ /* 0x000fc60000010000 */
[----:B---3--:R-:W-:Y:S01]  /*129c0*/  FADD.FTZ R37, R55, R36 ;  /* 0x0000002437257221 */ /* 0x008fe20000010000 */
[----:B------:R-:W-:Y:S02]  /*129d0*/  FADD.FTZ R21, R26, R21 ;  /* 0x000000151a157221 */ /* 0x000fe40000010000 */
[----:B------:R-:W-:Y:S01]  /*129e0*/  MUFU.EX2 R47, R47 ;  /* 0x0000002f002f7308 */ /* 0x000fe20000000800 */
[----:B------:R-:W-:Y:S01]  /*129f0*/  FADD.FTZ R37, R76, R37 ;  /* 0x000000254c257221 */ /* 0x000fe20000010000 */
[----:B------:R-:W-:-:S03]  /*12a00*/  FADD.FTZ R36, R140, R21 ;  /* 0x000000158c247221 */ /* 0x000fc60000010000 */
        /* <DEDUP_REMOVED lines=9> */
[----:B------:R-:W0:Y:S01]  /*12aa0*/  MUFU.EX2 R20, R41 ;  /* 0x0000002900147308 */ /* 0x000e220000000800 */
[----:B------:R-:W-:Y:S01]  /*12ab0*/  FADD.FTZ R37, R28, R37 ;  /* 0x000000251c257221 */ /* 0x000fe20000010000 */
[----:B------:R-:W-:Y:S01]  /*12ac0*/  FFMA.FTZ R3, R57, UR41, -R50 ;  /* 0x0000002939037c23 */ /* 0x000fe20008010832 */
[----:B------:R-:W-:Y:S02]  /*12ad0*/  FADD.FTZ R36, R75, R36 ;  /* 0x000000244b247221 */ /* 0x000fe40000010000 */
[----:B------:R-:W-:Y:S01]  /*12ae0*/  FADD.FTZ R44, R138, R37 ;  /* 0x000000258a2c7221 */ /* 0x000fe20000010000 */
[----:B------:R-:W-:Y:S01]  /*12af0*/  FFMA.FTZ R129, R58, UR41, -R50 ;  /* 0x000000293a817c23 */ /* 0x000fe20008010832 */
[----:B------:R-:W-:Y:S01]  /*12b00*/  FADD.FTZ R21, R139, R36 ;  /* 0x000000248b157221 */ /* 0x000fe20000010000 */
[----:B------:R-:W1:Y:S01]  /*12b10*/  MUFU.EX2 R135, R135 ;  /* 0x0000008700877308 */ /* 0x000e620000000800 */
[----:B------:R-:W-:Y:S01]  /*12b20*/  F2FP.BF16.F32.PACK_AB R144, R24, R144 ;  /* 0x000000901890723e */ /* 0x000fe200000010ff */
[----:B------:R-:W-:Y:S01]  /*12b30*/  FADD.FTZ R37, R29, R44 ;  /* 0x0000002c1d257221 */ /* 0x000fe20000010000 */
[----:B------:R-:W-:Y:S01]  /*12b40*/  FADD.FTZ R24, R10, R21 ;  /* 0x000000150a187221 */ /* 0x000fe20000010000 */
[----:B------:R-:W-:-:S04]  /*12b50*/  FFMA.FTZ R4, R59, UR41, -R50 ;  /* 0x000000293b047c23 */ /* 0x000fc80008010832 */
[----:B------:R-:W3:Y:S01]  /*12b60*/  MUFU.EX2 R3, R3 ;  /* 0x0000000300037308 */ /* 0x000ee20000000800 */
[----:B------:R-:W-:Y:S01]  /*12b70*/  FADD.FTZ R36, R132, R37 ;  /* 0x0000002584247221 */ /* 0x000fe20000010000 */
[----:B------:R-:W-:Y:S01]  /*12b80*/  FADD.FTZ R21, R133, R24 ;  /* 0x0000001885157221 */ /* 0x000fe20000010000 */
[----:B------:R-:W-:-:S05]  /*12b90*/  FFMA.FTZ R131, R60, UR41, -R50 ;  /* 0x000000293c837c23 */ /* 0x000fca0008010832 */
[----:B------:R-:W4:Y:S01]  /*12ba0*/  MUFU.EX2 R129, R129 ;  /* 0x0000008100817308 */ /* 0x000f220000000800 */
[----:B------:R-:W-:Y:S01]  /*12bb0*/  FADD.FTZ R37, R31, R36 ;  /* 0x000000241f257221 */ /* 0x000fe20000010000 */
[----:B0-----:R-:W-:Y:S01]  /*12bc0*/  FADD.FTZ R24, R20, R21 ;  /* 0x0000001514187221 */ /* 0x001fe20000010000 */
[----:B------:R-:W-:-:S05]  /*12bd0*/  FFMA.FTZ R15, R61, UR41, -R50 ;  /* 0x000000293d0f7c23 */ /* 0x000fca0008010832 */
[----:B------:R-:W0:Y:S01]  /*12be0*/  MUFU.EX2 R4, R4 ;  /* 0x0000000400047308 */ /* 0x000e220000000800 */
[----:B------:R-:W-:Y:S01]  /*12bf0*/  FADD.FTZ R37, R134, R37 ;  /* 0x0000002586257221 */ /* 0x000fe20000010000 */
[----:B-1----:R-:W-:Y:S01]  /*12c00*/  FADD.FTZ R24, R135, R24 ;  /* 0x0000001887187221 */ /* 0x002fe20000010000 */
[----:B------:R-:W-:-:S05]  /*12c10*/  FFMA.FTZ R125, R62, UR41, -R50 ;  /* 0x000000293e7d7c23 */ /* 0x000fca0008010832 */
[----:B------:R-:W1:Y:S01]  /*12c20*/  MUFU.EX2 R131, R131 ;  /* 0x0000008300837308 */ /* 0x000e620000000800 */
[----:B------:R-:W-:Y:S01]  /*12c30*/  FADD.FTZ R37, R32, R37 ;  /* 0x0000002520257221 */ /* 0x000fe20000010000 */
[----:B---3--:R-:W-:Y:S01]  /*12c40*/  FADD.FTZ R24, R3, R24 ;  /* 0x0000001803187221 */ /* 0x008fe20000010000 */
[----:B------:R-:W-:Y:S01]  /*12c50*/  F2FP.BF16.F32.PACK_AB R146, R26, R146 ;  /* 0x000000921a92723e */ /* 0x000fe200000010ff */
[----:B------:R-:W-:-:S04]  /*12c60*/  FFMA.FTZ R63, R63, UR41, -R50 ;  /* 0x000000293f3f7c23 */ /* 0x000fc80008010832 */
[----:B------:R-:W3:Y:S01]  /*12c70*/  MUFU.EX2 R15, R15 ;  /* 0x0000000f000f7308 */ /* 0x000ee20000000800 */
[----:B------:R-:W-:Y:S01]  /*12c80*/  FADD.FTZ R26, R30, R37 ;  /* 0x000000251e1a7221 */ /* 0x000fe20000010000 */
[----:B----4-:R-:W-:Y:S01]  /*12c90*/  FADD.FTZ R21, R129, R24 ;  /* 0x0000001881157221 */ /* 0x010fe20000010000 */
[----:B------:R-:W-:Y:S01]  /*12ca0*/  FFMA.FTZ R64, R64, UR41, -R50 ;  /* 0x0000002940407c23 */ /* 0x000fe20008010832 */
[----:B------:R-:W-:-:S04]  /*12cb0*/  F2FP.BF16.F32.PACK_AB R142, R25, R142 ;  /* 0x0000008e198e723e */ /* 0x000fc800000010ff */
        /* <DEDUP_REMOVED lines=11> */
[----:B------:R-:W-:-:S05]  /*12d70*/  FFMA.FTZ R67, R67, UR41, -R50 ;  /* 0x0000002943437c23 */ /* 0x000fca0008010832 */
        /* <DEDUP_REMOVED lines=8> */
[----:B------:R-:W-:Y:S01]  /*12e00*/  FFMA.FTZ R50, R69, UR41, -R50 ;  /* 0x0000002945327c23 */ /* 0x000fe20008010832 */
[----:B------:R-:W-:-:S04]  /*12e10*/  F2FP.BF16.F32.PACK_AB R139, R10, R139 ;  /* 0x0000008b0a8b723e */ /* 0x000fc800000010ff */
[----:B------:R-:W0:Y:S01]  /*12e20*/  MUFU.EX2 R67, R67 ;  /* 0x0000004300437308 */ /* 0x000e220000000800 */
[----:B------:R-:W-:Y:S01]  /*12e30*/  FADD.FTZ R10, R42, R21 ;  /* 0x000000152a0a7221 */ /* 0x000fe20000010000 */
[----:B------:R-:W-:Y:S01]  /*12e40*/  F2FP.BF16.F32.PACK_AB R129, R4, R129 ;  /* 0x000000810481723e */ /* 0x000fe200000010ff */
[----:B-1----:R-:W-:-:S05]  /*12e50*/  FADD.FTZ R4, R64, R3 ;  /* 0x0000000340047221 */ /* 0x002fca0000010000 */
[----:B------:R-:W1:Y:S01]  /*12e60*/  MUFU.EX2 R123, R68 ;  /* 0x00000044007b7308 */ /* 0x000e620000000800 */
[----:B------:R-:W-:Y:S01]  /*12e70*/  FADD.FTZ R10, R43, R10 ;  /* 0x0000000a2b0a7221 */ /* 0x000fe20000010000 */
[----:B---3--:R-:W-:Y:S01]  /*12e80*/  FADD.FTZ R3, R65, R4 ;  /* 0x0000000441037221 */ /* 0x008fe20000010000 */
[----:B--2---:R-:W-:Y:S02]  /*12e90*/  ISETP.GT.AND P2, PT, R0, R39, PT ;  /* 0x000000270000720c */ /* 0x004fe40003f44270 */
[----:B------:R-:W-:-:S03]  /*12ea0*/  F2FP.BF16.F32.PACK_AB R131, R15, R131 ;  /* 0x000000830f83723e */ /* 0x000fc600000010ff */
[----:B------:R-:W2:Y:S01]  /*12eb0*/  MUFU.EX2 R50, R50 ;  /* 0x0000003200327308 */ /* 0x000ea20000000800 */
[----:B------:R-:W-:Y:S01]  /*12ec0*/  FADD.FTZ R15, R45, R10 ;  /* 0x0000000a2d0f7221 */ /* 0x000fe20000010000 */
[----:B----4-:R-:W-:-:S03]  /*12ed0*/  FADD.FTZ R4, R66, R3 ;  /* 0x0000000342047221 */ /* 0x010fc60000010000 */
[----:B------:R-:W-:Y:S01]  /*12ee0*/  FADD.FTZ R10, R46, R15 ;  /* 0x0000000f2e0a7221 */ /* 0x000fe20000010000 */
[----:B0-----:R-:W-:-:S03]  /*12ef0*/  FADD.FTZ R4, R67, R4 ;  /* 0x0000000443047221 */ /* 0x001fc60000010000 */
[----:B------:R-:W-:Y:S01]  /*12f00*/  FADD.FTZ R10, R47, R10 ;  /* 0x0000000a2f0a7221 */ /* 0x000fe20000010000 */
[----:B-1----:R-:W-:Y:S01]  /*12f10*/  FADD.FTZ R3, R123, R4 ;  /* 0x000000047b037221 */ /* 0x002fe20000010000 */
[C---:B------:R-:W-:Y:S01]  /*12f20*/  F2FP.BF16.F32.PACK_AB R122, R13.reuse, R47 ;  /* 0x0000002f0d7a723e */ /* 0x040fe200000010ff */
        /* <DEDUP_REMOVED lines=18> */
[----:B--2---:R-:W-:Y:S01]  /*13050*/  FADD.FTZ R3, R50, R3 ;  /* 0x0000000332037221 */ /* 0x004fe20000010000 */
[----:B------:R-:W-:Y:S01]  /*13060*/  F2FP.BF16.F32.PACK_AB R149, R51, R49 ;  /* 0x000000313395723e */ /* 0x000fe200000010ff */
[----:B------:R-:W-:Y:S01]  /*13070*/  VIADD R0, R0, 0xffffffff ;  /* 0xffffffff00007836 */ /* 0x000fe20000000000 */
        /* <DEDUP_REMOVED lines=41> */
[----:B------:R-:W-:Y:S06]  /*13310*/  @P2 BRA `(.L_x_14129) ;  /* 0xffffffd8002c2947 */ /* 0x000fec000383ffff */
.L_x_14119:
[----:B------:R-:W2:Y:S02]  /*13320*/  LDL R10, [R1+0x44] ;  /* 0x00004400010a7983 */ /* 0x000ea40000100800 */
[----:B--2---:R-:W-:-:S13]  /*13330*/  ISETP.GE.AND P2, PT, R0, R10, PT ;  /* 0x0000000a0000720c */ /* 0x004fda0003f46270 */
[----:B------:R-:W-:Y:S05]  /*13340*/  @!P2 BRA `(.L_x_14130) ;  /* 0x0000003400f0a947 */ /* 0x000fea0003800000 */
[----:B------:R-:W-:Y:S02]  /*13350*/  IMAD.MOV.U32 R13, RZ, RZ, R5 ;  /* 0x000000ffff0d7224 */ /* 0x000fe400078e0005 */
[----:B------:R-:W-:Y:S02]  /*13360*/  IMAD.MOV.U32 R20, RZ, RZ, R12 ;  /* 0x000000ffff147224 */ /* 0x000fe400078e000c */
[----:B------:R-:W-:Y:S02]  /*13370*/  IMAD.MOV.U32 R10, RZ, RZ, R23 ;  /* 0x000000ffff0a7224 */ /* 0x000fe400078e0017 */
[----:B------:R-:W-:-:S07]  /*13380*/  IMAD.MOV.U32 R21, RZ, RZ, R16 ;  /* 0x000000ffff157224 */ /* 0x000fce00078e0010 */
.L_x_14148:
        /* <DEDUP_REMOVED lines=11> */
.L_x_14132:
[----:B------:R-:W-:Y:S01]  /*13440*/  IMAD R5, R16, 0x8, R2 ;  /* 0x0000000810057824 */ /* 0x000fe200078e0202 */
[----:B------:R-:W-:-:S04]  /*13450*/  SHF.L.U32 R12, R23, 0x1f, RZ ;  /* 0x0000001f170c7819 */ /* 0x000fc800000006ff */
[----:B------:R0:W1:Y:S01]  /*13460*/  SYNCS.PHASECHK.TRANS64.TRYWAIT P3, [R5+URZ+0x16830], R12 ;  /* 0x0168300c050075a7 */ /* 0x000062000806017f */
[----:B------:R-:W-:Y:S05]  /*13470*/  @!P0 BRA `(.L_x_14133) ;  /* 0x0000000000048947 */ /* 0x000fea0003800000 */
[----:B------:R-:W-:Y:S01]  /*13480*/  BPT.TRAP 0x1 ;  /* 0x000000040000795c */ /* 0x000fe20000300000 */
.L_x_14133:
[----:B------:R-:W-:Y:S04]  /*13490*/  BSSY B0, `(.L_x_14131) ;  /* 0x0000004000007945 */ /* 0x000fe80003800000 */
[----:B-1----:R-:W-:Y:S05]  /*134a0*/  @P3 BRA `(.L_x_14134) ;  /* 0x0000000000083947 */ /* 0x002fea0003800000 */
[----:B------:R-:W1:Y:S02]  /*134b0*/  SYNCS.PHASECHK.TRANS64.TRYWAIT P3, [R5+URZ+0x16830], R12 ;  /* 0x0168300c050075a7 */ /* 0x000e64000806017f */
[----:B-1----:R-:W-:Y:S05]  /*134c0*/  @!P3 BRA `(.L_x_14135) ;  /* 0x000000d4000cb947 */ /* 0x002fea0003800000 */
.L_x_14134:
[----:B------:R-:W-:Y:S05]  /*134d0*/  BSYNC B0 ;  /* 0x0000000000007941 */ /* 0x000fea0003800000 */
.L_x_14131:
        /* <DEDUP_REMOVED lines=44> */
.L_x_14137:
[----:B------:R-:W-:Y:S01]  /*137a0*/  SHF.L.U32 R5, R10, 0x1f, RZ ;  /* 0x0000001f0a057819 */ /* 0x000fe200000006ff */
[----:B------:R-:W-:-:S04]  /*137b0*/  IMAD R10, R21, 0x8, R2 ;  /* 0x00000008150a7824 */ /* 0x000fc800078e0202 */
[----:B------:R0:W1:Y:S01]  /*137c0*/  SYNCS.PHASECHK.TRANS64.TRYWAIT P2, [R10+URZ+0x16850], R5 ;  /* 0x016850050a0075a7 */ /* 0x000062000804017f */
[----:B------:R-:W-:Y:S05]  /*137d0*/  @!P0 BRA `(.L_x_14138) ;  /* 0x0000000000048947 */ /* 0x000fea0003800000 */
[----:B------:R-:W-:Y:S01]  /*137e0*/  BPT.TRAP 0x1 ;  /* 0x000000040000795c */ /* 0x000fe20000300000 */
.L_x_14138:
[----:B-1----:R-:W-:Y:S05]  /*137f0*/  @P2 BRA `(.L_x_14136) ;  /* 0x0000000000082947 */ /* 0x002fea0003800000 */
[----:B------:R-:W1:Y:S02]  /*13800*/  SYNCS.PHASECHK.TRANS64.TRYWAIT P2, [R10+URZ+0x16850], R5 ;  /* 0x016850050a0075a7 */ /* 0x000e64000804017f */
[----:B-1----:R-:W-:Y:S05]  /*13810*/  @!P2 BRA `(.L_x_14139) ;  /* 0x000000d0004ca947 */ /* 0x002fea0003800000 */
.L_x_14136:
        /* <DEDUP_REMOVED lines=83> */
[----:B--2---:R-:W-:-:S02]  /*13d50*/  IMAD.IADD R15, R148, 0x1, R147 ;  /* 0x00000001940f7824 */ /* 0x004fc400078e0293 */
[----:B------:R-:W-:Y:S01]  /*13d60*/  FMUL.FTZ R29, R32, UR26 ;  /* 0x0000001a201d7c20 */ /* 0x000fe20008410000 */
[----:B------:R-:W1:Y:S01]  /*13d70*/  S2R R147, SR_TID.X ;  /* 0x0000000000937919 */ /* 0x000e620000002100 */
[----:B------:R-:W-:Y:S02]  /*13d80*/  FMUL.FTZ R32, R35, UR26 ;  /* 0x0000001a23207c20 */ /* 0x000fe40008410000 */
[----:B------:R-:W2:Y:S01]  /*13d90*/  @P4 LDC R14, c[0x0][0x450] ;  /* 0x00011400ff0e4b82 */ /* 0x000ea20000000800 */
[----:B------:R-:W-:Y:S02]  /*13da0*/  WARPGROUP.DEPBAR.LE gsb0, 0x0 ;  /* 0x00008000000079c5 */ /* 0x000fe40000010000 */
        /* <DEDUP_REMOVED lines=27> */
[----:B------:R0:W1:Y:S01]  /*13f60*/  MUFU.TANH R10, R79 ;  /* 0x0000004f000a7308 */ /* 0x0000620000002400 */
[----:B------:R-:W-:Y:S01]  /*13f70*/  FMUL.FTZ R45, R48, UR26 ;  /* 0x0000001a302d7c20 */ /* 0x000fe20008410000 */
[----:B------:R-:W-:Y:S01]  /*13f80*/  FMUL.FTZ R48, R51, UR26 ;  /* 0x0000001a33307c20 */ /* 0x000fe20008410000 */
[----:B------:R-:W-:Y:S01]  /*13f90*/  FMUL.FTZ R51, R54, UR26 ;  /* 0x0000001a36337c20 */ /* 0x000fe20008410000 */
[----:B------:R-:W-:Y:S01]  /*13fa0*/  FMUL.FTZ R54, R57, UR26 ;  /* 0x0000001a39367c20 */ /* 0x000fe20008410000 */
[----:B------:R-:W-:Y:S01]  /*13fb0*/  FMUL.FTZ R57, R60, UR26 ;  /* 0x0000001a3c397c20 */ /* 0x000fe20008410000 */
[----:B0-----:R-:W-:Y:S01]  /*13fc0*/  FMUL.FTZ R79, R83, UR26 ;  /* 0x0000001a534f7c20 */ /* 0x001fe20008410000 */
[----:B------:R-:W-:Y:S01]  /*13fd0*/  FMUL.FTZ R83, R84, UR26 ;  /* 0x0000001a54537c20 */ /* 0x000fe20008410000 */
[----:B------:R-:W-:Y:S01]  /*13fe0*/  IMAD.MOV.U32 R84, RZ, RZ, R15 ;  /* 0x000000ffff547224 */ /* 0x000fe200078e000f */
[----:B--2---:R-:W-:Y:S01]  /*13ff0*/  @P4 SHF.R.U32.HI R84, RZ, R14, R81 ;  /* 0x0000000eff544219 */ /* 0x004fe20000011651 */
[----:B------:R-:W-:Y:S01]  /*14000*/  FMUL.FTZ R60, R63, UR26 ;  /* 0x0000001a3f3c7c20 */ /* 0x000fe20008410000 */
[----:B------:R-:W-:Y:S01]  /*14010*/  FMUL.FTZ R63, R66, UR26 ;  /* 0x0000001a423f7c20 */ /* 0x000fe20008410000 */
[----:B------:R-:W-:Y:S01]  /*14020*/  FMUL.FTZ R66, R69, UR26 ;  /* 0x0000001a45427c20 */ /* 0x000fe20008410000 */
[----:B------:R-:W-:Y:S01]  /*14030*/  FMUL.FTZ R69, R72, UR26 ;  /* 0x0000001a48457c20 */ /* 0x000fe20008410000 */
[----:B------:R-:W-:-:S02]  /*14040*/  IMAD.SHL.U32 R80, R0, 0x80, RZ ;  /* 0x0000008000507824 */ /* 0x000fc400078e00ff */
[----:B------:R-:W-:Y:S01]  /*14050*/  FMUL.FTZ R72, R75, UR26 ;  /* 0x0000001a4b487c20 */ /* 0x000fe20008410000 */
[----:B------:R-:W-:Y:S02]  /*14060*/  @!P1 IMAD R81, R16, 0x8, R2 ;  /* 0x0000000810519824 */ /* 0x000fe400078e0202 */
[----:B------:R-:W-:Y:S01]  /*14070*/  FMUL.FTZ R75, R78, UR26 ;  /* 0x0000001a4e4b7c20 */ /* 0x000fe20008410000 */
[----:B------:R-:W-:Y:S01]  /*14080*/  FMUL.FTZ R78, R82, UR26 ;  /* 0x0000001a524e7c20 */ /* 0x000fe20008410000 */
[----:B------:R-:W-:Y:S01]  /*14090*/  FMUL.FTZ R82, R86, UR26 ;  /* 0x0000001a56527c20 */ /* 0x000fe20008410000 */
[----:B-1----:R-:W-:Y:S01]  /*140a0*/  SHF.R.U32.HI R148, RZ, 0x7, R147 ;  /* 0x00000007ff947819 */ /* 0x002fe20000011693 */
[----:B------:R-:W-:Y:S01]  /*140b0*/  @!P1 VIADD R86, R81, 0x16840 ;  /* 0x0001684051569836 */ /* 0x000fe20000000000 */
[----:B------:R-:W-:Y:S01]  /*140c0*/  IADD3 R14, -R80, 0x1, RZ ;  /* 0x00000001500e7810 */ /* 0x000fe20007ffe1ff */
[----:B------:R-:W-:Y:S01]  /*140d0*/  FMUL.FTZ R85, R85, UR26 ;  /* 0x0000001a55557c20 */ /* 0x000fe20008410000 */
[----:B------:R-:W-:Y:S01]  /*140e0*/  FMUL.FTZ R81, R87, UR26 ;  /* 0x0000001a57517c20 */ /* 0x000fe20008410000 */
[----:B------:R-:W-:Y:S01]  /*140f0*/  VIADD R15, R148, 0x9 ;  /* 0x00000009940f7836 */ /* 0x000fe20000000000 */
[----:B------:R-:W-:Y:S01]  /*14100*/  ISETP.GE.U32.AND P2, PT, R147, 0x180, PT ;  /* 0x000001809300780c */ /* 0x000fe20003f46070 */
[----:B---3--:R-:W-:Y:S01]  /*14110*/  IMAD R14, R151, -0x2, R14 ;  /* 0xfffffffe970e7824 */ /* 0x008fe200078e020e */
[----:B------:R-:W0:Y:S02]  /*14120*/  MUFU.TANH R5, R5 ;  /* 0x0000000500057308 */ /* 0x000e240000002400 */
[----:B------:R-:W-:-:S02]  /*14130*/  SEL R15, R15, 0x9, !P2 ;  /* 0x000000090f0f7807 */ /* 0x000fc40005000000 */
[----:B----4-:R-:W-:-:S04]  /*14140*/  IADD3 R14, -R150, R14, R149 ;  /* 0x0000000e960e7210 */ /* 0x010fc80007ffe195 */
[----:B------:R-:W1:Y:S01]  /*14150*/  MUFU.TANH R12, R12 ;  /* 0x0000000c000c7308 */ /* 0x000e620000002400 */
[----:B------:R-:W-:Y:S02]  /*14160*/  WARPGROUP.DEPBAR.LE gsb0, 0x0 ;  /* 0x00008000000079c5 */ /* 0x000fe40000010000 */
[----:B------:R-:W2:Y:S05]  /*14170*/  SHFL.IDX PT, R122, R84, RZ, 0x1c1f ;  /* 0x001c1fff547a7589 */ /* 0x000eaa00000e0000 */
[----:B------:R-:W3:Y:S01]  /*14180*/  MUFU.TANH R11, R11 ;  /* 0x0000000b000b7308 */ /* 0x000ee20000002400 */
[----:B------:R-:W-:-:S07]  /*14190*/  @!P1 PRMT R86, RZ, 0x654, R86 ;  /* 0x00000654ff569816 */ /* 0x000fce0000000056 */
[----:B------:R-:W4:Y:S01]  /*141a0*/  MUFU.TANH R24, R24 ;  /* 0x0000001800187308 */ /* 0x000f220000002400 */
[----:B------:R0:W-:Y:S07]  /*141b0*/  BAR.ARV R15, 0x100 ;  /* 0x0004000f0000751d */ /* 0x0001ee0000002000 */
        /* <DEDUP_REMOVED lines=62> */
[--C-:B--2---:R-:W-:Y:S02]  /*145a0*/  IMAD.IADD R87, R121, 0x1, R122.reuse ;  /* 0x0000000179577824 */ /* 0x104fe400078e027a */
[----:B-----5:R-:W-:Y:S01]  /*145b0*/  IMAD.IADD R86, R120, 0x1, R122 ;  /* 0x0000000178567824 */ /* 0x020fe200078e027a */
[----:B-1-34-:R-:W-:Y:S06]  /*145c0*/  @!P5 BRA `(.L_x_14140) ;  /* 0x000000000058d947 */ /* 0x01afec0003800000 */
        /* <DEDUP_REMOVED lines=12> */
.L_x_14142:
[----:B------:R-:W-:-:S05]  /*14690*/  IMAD.U32 R123, RZ, RZ, UR4 ;  /* 0x00000004ff7b7e24 */ /* 0x000fca000f8e00ff */
[----:B------:R-:W-:-:S13]  /*146a0*/  ISETP.NE.AND P2, PT, R123, 0x1, PT ;  /* 0x000000017b00780c */ /* 0x000fda0003f45270 */
[----:B0-----:R-:W0:Y:S02]  /*146b0*/  @P2 LDC.64 R14, c[0x0][0x9e8] ;  /* 0x00027a00ff0e2b82 */ /* 0x001e240000000a00 */
[----:B0-----:R-:W-:-:S05]  /*146c0*/  @P2 IMAD.HI.U32 R14, R122, R14, RZ ;  /* 0x0000000e7a0e2227 */ /* 0x001fca00078e00ff */
[----:B------:R-:W-:-:S07]  /*146d0*/  @P2 SHF.R.U32.HI R122, RZ, R15, R14 ;  /* 0x0000000fff7a2219 */ /* 0x000fce000001160e */
.L_x_14143:
[----:B------:R-:W-:Y:S05]  /*146e0*/  BSYNC B0 ;  /* 0x0000000000007941 */ /* 0x000fea0003800000 */
.L_x_14141:
[----:B------:R-:W-:-:S04]  /*146f0*/  IMAD R122, R122, R123, -R80 ;  /* 0x0000007b7a7a7224 */ /* 0x000fc800078e0a50 */
[----:B------:R-:W-:-:S05]  /*14700*/  IMAD R122, R151, -0x2, R122 ;  /* 0xfffffffe977a7824 */ /* 0x000fca00078e027a */
[----:B------:R-:W-:Y:S02]  /*14710*/  VIADDMNMX R87, R122, R123, R87, PT ;  /* 0x0000007b7a577246 */ /* 0x000fe40003800157 */
[----:B------:R-:W-:-:S07]  /*14720*/  VIMNMX R86, R86, R122, !PT ;  /* 0x0000007a56567248 */ /* 0x000fce0007fe0100 */
.L_x_14140:
        /* <DEDUP_REMOVED lines=9> */
[--C-:B-1----:R-:W-:Y:S02]  /*147c0*/  IMAD.IADD R121, R121, 0x1, R84.reuse ;  /* 0x0000000179797824 */ /* 0x102fe400078e0254 */
        /* <DEDUP_REMOVED lines=103> */
.L_x_14146:
[----:B------:R-:W-:-:S05]  /*14e40*/  IMAD.U32 R12, RZ, RZ, UR4 ;  /* 0x00000004ff0c7e24 */ /* 0x000fca000f8e00ff */
[----:B------:R-:W-:-:S13]  /*14e50*/  ISETP.NE.AND P3, PT, R12, 0x1, PT ;  /* 0x000000010c00780c */ /* 0x000fda0003f65270 */
[----:B------:R-:W0:Y:S02]  /*14e60*/  @P3 LDC.64 R14, c[0x0][0x9e8] ;  /* 0x00027a00ff0e3b82 */ /* 0x000e240000000a00 */
[----:B0-----:R-:W-:-:S05]  /*14e70*/  @P3 IMAD.HI.U32 R14, R84, R14, RZ ;  /* 0x0000000e540e3227 */ /* 0x001fca00078e00ff */
[----:B------:R-:W-:-:S07]  /*14e80*/  @P3 SHF.R.U32.HI R84, RZ, R15, R14 ;  /* 0x0000000fff543219 */ /* 0x000fce000001160e */
.L_x_14147:
[----:B------:R-:W-:Y:S05]  /*14e90*/  BSYNC B0 ;  /* 0x0000000000007941 */ /* 0x000fea0003800000 */
.L_x_14145:
[----:B------:R-:W-:-:S04]  /*14ea0*/  IMAD R80, R84, R12, -R80 ;  /* 0x0000000c54507224 */ /* 0x000fc800078e0a50 */
[----:B------:R-:W-:-:S05]  /*14eb0*/  IMAD R15, R151, -0x2, R80 ;  /* 0xfffffffe970f7824 */ /* 0x000fca00078e0250 */
[----:B------:R-:W-:Y:S02]  /*14ec0*/  VIADDMNMX R121, R15, R12, R121, PT ;  /* 0x0000000c0f797246 */ /* 0x000fe40003800179 */
[----:B------:R-:W-:-:S07]  /*14ed0*/  VIMNMX R120, R120, R15, !PT ;  /* 0x0000000f78787248 */ /* 0x000fce0007fe0100 */
.L_x_14144:
[----:B------:R-:W-:Y:S01]  /*14ee0*/  ISETP.GT.AND P3, PT, R120, 0x1, P2 ;  /* 0x000000017800780c */ /* 0x000fe20001764270 */
[----:B------:R-:W2:Y:S01]  /*14ef0*/  LDL R84, [R1+0x44] ;  /* 0x0000440001547983 */ /* 0x000ea20000100800 */
[----:B------:R-:W-:Y:S01]  /*14f00*/  FMNMX.FTZ R15, R5, R20, !PT ;  /* 0x00000014050f7209 */ /* 0x000fe20007810000 */
[----:B------:R-:W-:Y:S01]  /*14f10*/  UMOV UR41, UR5 ;  /* 0x0000000500297c82 */ /* 0x000fe20008000000 */
        /* <DEDUP_REMOVED lines=86> */
[C---:B------:R-:W-:Y:S02]  /*15480*/  ISETP.LT.OR P3, PT, R121.reuse, 0x4a, P3 ;  /* 0x0000004a7900780c */ /* 0x040fe40001f61670 */
        /* <DEDUP_REMOVED lines=14> */
[----:B------:R-:W-:-:S03]  /*15570*/  FMUL.FTZ R14, R12, UR41 ;  /* 0x000000290c0e7c20 */ /* 0x000fc60008410000 */
        /* <DEDUP_REMOVED lines=29> */
[----:B------:R-:W-:Y:S02]  /*15750*/  FSEL R81, R81, -INF , !P2 ;  /* 0xff80000051517808 */ /* 0x000fe40005000000 */
[----:B------:R-:W-:-:S05]  /*15760*/  FSEL R14, R14, RZ, P3 ;  /* 0x000000ff0e0e7208 */ /* 0x000fca0001800000 */
        /* <DEDUP_REMOVED lines=43> */
[----:B------:R0:W-:Y:S01]  /*15a20*/  MUFU.EX2 R30, R38 ;  /* 0x00000026001e7308 */ /* 0x0001e20000000800 */
        /* <DEDUP_REMOVED lines=10> */
[----:B0-----:R-:W-:-:S03]  /*15ad0*/  FMNMX.FTZ R38, R60, R5, !PT ;  /* 0x000000053c267209 */ /* 0x001fc60007810000 */
        /* <DEDUP_REMOVED lines=17> */
[----:B------:R-:W-:Y:S01]  /*15bf0*/  FMNMX.FTZ R5, R81, R42, !PT ;  /* 0x0000002a51057209 */ /* 0x000fe20007810000 */
[--C-:B------:R-:W-:Y:S02]  /*15c00*/  FFMA.FTZ R42, R62, UR41, -R14.reuse ;  /* 0x000000293e2a7c23 */ /* 0x100fe4000801080e */
[----:B------:R-:W-:Y:S02]  /*15c10*/  MUFU.EX2 R140, R140 ;  /* 0x0000008c008c7308 */ /* 0x000fe40000000800 */
[----:B0-----:R-:W0:Y:S06]  /*15c20*/  SHFL.BFLY PT, R46, R5, 0x2, 0x1f ;  /* 0x0c401f00052e7f89 */ /* 0x001e2c00000e0000 */
[----:B------:R-:W-:Y:S08]  /*15c30*/  MUFU.EX2 R142, R142 ;  /* 0x0000008e008e7308 */ /* 0x000ff00000000800 */
[----:B------:R-:W-:Y:S08]  /*15c40*/  MUFU.EX2 R33, R33 ;  /* 0x0000002100217308 */ /* 0x000ff00000000800 */
[----:B------:R-:W-:Y:S01]  /*15c50*/  MUFU.EX2 R136, R136 ;  /* 0x0000008800887308 */ /* 0x000fe20000000800 */
[----:B0-----:R-:W-:Y:S01]  /*15c60*/  FMNMX.FTZ R53, R5, R46, !PT ;  /* 0x0000002e05357209 */ /* 0x001fe20007810000 */
[----:B------:R-:W-:-:S04]  /*15c70*/  FFMA.FTZ R46, R70, UR41, -R14 ;  /* 0x00000029462e7c23 */ /* 0x000fc8000801080e */
[----:B-1----:R-:W0:Y:S02]  /*15c80*/  SHFL.BFLY PT, R54, R53, 0x1, 0x1f ;  /* 0x0c201f0035367f89 */ /* 0x002e2400000e0000 */
[----:B------:R-:W-:Y:S08]  /*15c90*/  MUFU.EX2 R138, R138 ;  /* 0x0000008a008a7308 */ /* 0x000ff00000000800 */
[----:B------:R-:W-:Y:S08]  /*15ca0*/  MUFU.EX2 R37, R37 ;  /* 0x0000002500257308 */ /* 0x000ff00000000800 */
[----:B------:R-:W-:Y:S01]  /*15cb0*/  MUFU.EX2 R132, R132 ;  /* 0x0000008400847308 */ /* 0x000fe20000000800 */
[----:B0-----:R-:W-:-:S07]  /*15cc0*/  FMNMX.FTZ R5, R53, R54, !PT ;  /* 0x0000003635057209 */ /* 0x001fce0007810000 */
[----:B------:R-:W-:Y:S01]  /*15cd0*/  MUFU.EX2 R134, R134 ;  /* 0x0000008600867308 */ /* 0x000fe20000000800 */
[----:B------:R-:W-:Y:S02]  /*15ce0*/  FSEL R53, R12, RZ, P3 ;  /* 0x000000ff0c357208 */ /* 0x000fe40001800000 */
[C---:B------:R-:W-:Y:S01]  /*15cf0*/  FSETP.NEU.FTZ.AND P2, PT, R5.reuse, -INF , PT ;  /* 0xff8000000500780b */ /* 0x040fe20003f5d000 */
[----:B------:R-:W-:Y:S02]  /*15d00*/  FMUL.FTZ R54, R5, UR41 ;  /* 0x0000002905367c20 */ /* 0x000fe40008410000 */
[----:B------:R-:W-:Y:S02]  /*15d10*/  FADD.FTZ R53, -R53, R20 ;  /* 0x0000001435357221 */ /* 0x000fe40000010100 */
[----:B------:R-:W-:Y:S02]  /*15d20*/  MUFU.EX2 R41, R41 ;  /* 0x0000002900297308 */ /* 0x000fe40000000800 */
[----:B------:R-:W-:Y:S01]  /*15d30*/  FMUL.FTZ R14, R53, UR41 ;  /* 0x00000029350e7c20 */ /* 0x000fe20008410000 */
[----:B------:R-:W-:-:S05]  /*15d40*/  FSEL R53, R54, RZ, P2 ;  /* 0x000000ff36357208 */ /* 0x000fca0001000000 */
        /* <DEDUP_REMOVED lines=9> */
[----:B------:R-:W-:Y:S01]  /*15de0*/  FFMA.FTZ R27, R32, UR41, -R53 ;  /* 0x00000029201b7c23 */ /* 0x000fe20008010835 */
[----:B------:R-:W-:-:S02]  /*15df0*/  @!P1 IMAD R31, R21, 0x8, R2 ;  /* 0x00000008151f9824 */ /* 0x000fc400078e0202 */
[--C-:B------:R-:W-:Y:S01]  /*15e00*/  FFMA.FTZ R141, R39, UR41, -R53.reuse ;  /* 0x00000029278d7c23 */ /* 0x100fe20008010835 */
[--C-:B------:R-:W-:Y:S01]  /*15e10*/  FFMA.FTZ R21, R40, UR41, -R53.reuse ;  /* 0x0000002928157c23 */ /* 0x100fe20008010835 */
[--C-:B------:R-:W-:Y:S01]  /*15e20*/  FFMA.FTZ R143, R43, UR41, -R53.reuse ;  /* 0x000000292b8f7c23 */ /* 0x100fe20008010835 */
[----:B------:R-:W-:Y:S02]  /*15e30*/  @!P1 VIADD R31, R31, 0x16860 ;  /* 0x000168601f1f9836 */ /* 0x000fe40000000000 */
[--C-:B------:R-:W-:Y:S01]  /*15e40*/  FFMA.FTZ R137, R47, UR41, -R53.reuse ;  /* 0x000000292f897c23 */ /* 0x100fe20008010835 */
[----:B------:R-:W-:Y:S01]  /*15e50*/  MUFU.EX2 R11, R11 ;  /* 0x0000000b000b7308 */ /* 0x000fe20000000800 */
[----:B0-----:R-:W-:Y:S01]  /*15e60*/  FFMA.FTZ R35, R14, R4, R148 ;  /* 0x000000040e237223 */ /* 0x001fe20000010094 */
[----:B------:R-:W-:Y:S01]  /*15e70*/  FFMA.FTZ R4, R10, UR41, -R53 ;  /* 0x000000290a047c23 */ /* 0x000fe20008010835 */
[----:B------:R-:W-:Y:S01]  /*15e80*/  @!P1 PRMT R31, RZ, 0x654, R31 ;  /* 0x00000654ff1f9816 */ /* 0x000fe2000000001f */
[----:B------:R-:W-:Y:S01]  /*15e90*/  FFMA.FTZ R32, R48, UR41, -R53 ;  /* 0x0000002930207c23 */ /* 0x000fe20008010835 */
[----:B------:R-:W-:Y:S01]  /*15ea0*/  FADD.FTZ R35, R15, R35 ;  /* 0x000000230f237221 */ /* 0x000fe20000010000 */
[----:B------:R-:W-:Y:S01]  /*15eb0*/  FFMA.FTZ R139, R51, UR41, -R53 ;  /* 0x00000029338b7c23 */ /* 0x000fe20008010835 */
[----:B------:R0:W-:Y:S01]  /*15ec0*/  @!P1 SYNCS.ARRIVE.TRANS64.RED.A1T0 RZ, [R31+URZ], RZ ;  /* 0x000000ff1fff99a7 */ /* 0x0001e2000810043f */
[----:B------:R-:W-:Y:S01]  /*15ed0*/  MUFU.EX2 R151, R151 ;  /* 0x0000009700977308 */ /* 0x000fe20000000800 */
[----:B------:R-:W-:Y:S01]  /*15ee0*/  FADD.FTZ R10, R150, R35 ;  /* 0x00000023960a7221 */ /* 0x000fe20000010000 */
[----:B------:R-:W-:Y:S01]  /*15ef0*/  F2FP.BF16.F32.PACK_AB R150, R25, R150 ;  /* 0x000000961996723e */ /* 0x000fe200000010ff */
[--C-:B------:R-:W-:Y:S01]  /*15f00*/  FFMA.FTZ R52, R52, UR41, -R53.reuse ;  /* 0x0000002934347c23 */ /* 0x100fe20008010835 */
[--C-:B------:R-:W-:Y:S01]  /*15f10*/  FFMA.FTZ R133, R55, UR41, -R53.reuse ;  /* 0x0000002937857c23 */ /* 0x100fe20008010835 */
[----:B------:R-:W-:Y:S01]  /*15f20*/  FADD.FTZ R35, R25, R10 ;  /* 0x0000000a19237221 */ /* 0x000fe20000010000 */
[----:B------:R-:W-:Y:S01]  /*15f30*/  FSEL R10, R5, RZ, P2 ;  /* 0x000000ff050a7208 */ /* 0x000fe20001000000 */
[----:B0-----:R-:W-:Y:S01]  /*15f40*/  FFMA.FTZ R31, R44, UR41, -R53 ;  /* 0x000000292c1f7c23 */ /* 0x001fe20008010835 */
[----:B------:R-:W-:Y:S01]  /*15f50*/  MUFU.EX2 R24, R24 ;  /* 0x0000001800187308 */ /* 0x000fe20000000800 */
[----:B------:R-:W-:Y:S01]  /*15f60*/  FADD.FTZ R35, R144, R35 ;  /* 0x0000002390237221 */ /* 0x000fe20000010000 */
[----:B------:R-:W-:Y:S01]  /*15f70*/  FFMA.FTZ R56, R56, UR41, -R53 ;  /* 0x0000002938387c23 */ /* 0x000fe20008010835 */
[----:B------:R-:W-:Y:S01]  /*15f80*/  FADD.FTZ R10, -R10, R13 ;  /* 0x0000000d0a0a7221 */ /* 0x000fe20000010100 */
[----:B------:R-:W-:Y:S01]  /*15f90*/  FFMA.FTZ R135, R59, UR41, -R53 ;  /* 0x000000293b877c23 */ /* 0x000fe20008010835 */
[----:B------:R-:W-:Y:S01]  /*15fa0*/  FADD.FTZ R35, R26, R35 ;  /* 0x000000231a237221 */ /* 0x000fe20000010000 */
[----:B------:R-:W-:Y:S01]  /*15fb0*/  F2FP.BF16.F32.PACK_AB R148, R15, R148 ;  /* 0x000000940f94723e */ /* 0x000fe200000010ff */
[----:B------:R-:W-:Y:S01]  /*15fc0*/  FMUL.FTZ R10, R10, UR41 ;  /* 0x000000290a0a7c20 */ /* 0x000fe20008410000 */
[----:B------:R-:W-:Y:S01]  /*15fd0*/  MUFU.EX2 R145, R145 ;  /* 0x0000009100917308 */ /* 0x000fe20000000800 */
[----:B------:R-:W-:Y:S01]  /*15fe0*/  FADD.FTZ R36, R146, R35 ;  /* 0x0000002392247221 */ /* 0x000fe20000010000 */
[----:B------:R-:W-:Y:S01]  /*15ff0*/  F2FP.BF16.F32.PACK_AB R146, R29, R146 ;  /* 0x000000921d92723e */ /* 0x000fe200000010ff */
[--C-:B------:R-:W-:Y:S01]  /*16000*/  FFMA.FTZ R60, R60, UR41, -R53.reuse ;  /* 0x000000293c3c7c23 */ /* 0x100fe20008010835 */
[--C-:B------:R-:W-:Y:S01]  /*16010*/  FFMA.FTZ R129, R63, UR41, -R53.reuse ;  /* 0x000000293f817c23 */ /* 0x100fe20008010835 */
[----:B------:R-:W-:Y:S01]  /*16020*/  FADD.FTZ R35, R29, R36 ;  /* 0x000000241d237221 */ /* 0x000fe20000010000 */
[--C-:B------:R-:W-:Y:S01]  /*16030*/  FFMA.FTZ R64, R64, UR41, -R53.reuse ;  /* 0x0000002940407c23 */ /* 0x100fe20008010835 */
[----:B------:R-:W-:Y:S01]  /*16040*/  FFMA.FTZ R131, R67, UR41, -R53 ;  /* 0x0000002943837c23 */ /* 0x000fe20008010835 */
[----:B------:R-:W0:Y:S01]  /*16050*/  MUFU.EX2 R10, R10 ;  /* 0x0000000a000a7308 */ /* 0x000e220000000800 */
[----:B------:R-:W-:Y:S01]  /*16060*/  FADD.FTZ R35, R140, R35 ;  /* 0x000000238c237221 */ /* 0x000fe20000010000 */
[----:B------:R-:W-:Y:S01]  /*16070*/  F2FP.BF16.F32.PACK_AB R140, R30, R140 ;  /* 0x0000008c1e8c723e */ /* 0x000fe200000010ff */
[--C-:B------:R-:W-:Y:S01]  /*16080*/  FFMA.FTZ R68, R68, UR41, -R53.reuse ;  /* 0x0000002944447c23 */ /* 0x100fe20008010835 */
[----:B------:R-:W-:Y:S01]  /*16090*/  FFMA.FTZ R71, R71, UR41, -R53 ;  /* 0x0000002947477c23 */ /* 0x000fe20008010835 */
[----:B------:R-:W-:Y:S01]  /*160a0*/  FADD.FTZ R35, R30, R35 ;  /* 0x000000231e237221 */ /* 0x000fe20000010000 */
[----:B------:R-:W-:Y:S01]  /*160b0*/  F2FP.BF16.F32.PACK_AB R144, R26, R144 ;  /* 0x000000901a90723e */ /* 0x000fe200000010ff */
        /* <DEDUP_REMOVED lines=9> */
[----:B------:R-:W3:Y:S01]  /*16150*/  MUFU.EX2 R147, R147 ;  /* 0x0000009300937308 */ /* 0x000ee20000000800 */
[----:B0-----:R-:W-:Y:S01]  /*16160*/  FFMA.FTZ R36, R10, R3, R149 ;  /* 0x000000030a247223 */ /* 0x001fe20000010095 */
[----:B------:R-:W-:Y:S01]  /*16170*/  FADD.FTZ R25, R136, R25 ;  /* 0x0000001988197221 */ /* 0x000fe20000010000 */
[----:B------:R-:W-:Y:S01]  /*16180*/  F2FP.BF16.F32.PACK_AB R136, R34, R136 ;  /* 0x000000882288723e */ /* 0x000fe200000010ff */
[----:B------:R-:W-:Y:S01]  /*16190*/  FMUL.FTZ R88, R88, R14 ;  /* 0x0000000e58587220 */ /* 0x000fe20000410000 */
[C---:B------:R-:W-:Y:S01]  /*161a0*/  FADD.FTZ R36, R11.reuse, R36 ;  /* 0x000000240b247221 */ /* 0x040fe20000010000 */
[----:B------:R-:W-:Y:S01]  /*161b0*/  FADD.FTZ R25, R34, R25 ;  /* 0x0000001922197221 */ /* 0x000fe20000010000 */
[----:B------:R-:W-:Y:S01]  /*161c0*/  F2FP.BF16.F32.PACK_AB R149, R11, R149 ;  /* 0x000000950b95723e */ /* 0x000fe200000010ff */
[----:B------:R-:W0:Y:S01]  /*161d0*/  MUFU.EX2 R28, R28 ;  /* 0x0000001c001c7308 */ /* 0x000e220000000800 */
[----:B------:R-:W-:Y:S01]  /*161e0*/  FADD.FTZ R3, R151, R36 ;  /* 0x0000002497037221 */ /* 0x000fe20000010000 */
[----:B------:R-:W-:Y:S01]  /*161f0*/  FADD.FTZ R40, R138, R25 ;  /* 0x000000198a287221 */ /* 0x000fe20000010000 */
[----:B--2---:R-:W-:Y:S01]  /*16200*/  ISETP.GT.AND P2, PT, R0, R84, PT ;  /* 0x000000540000720c */ /* 0x004fe20003f44270 */
        /* <DEDUP_REMOVED lines=17> */
[----:B0-----:R-:W-:Y:S01]  /*16320*/  FADD.FTZ R36, R28, R35 ;  /* 0x000000231c247221 */ /* 0x001fe20000010000 */
[----:B------:R-:W-:Y:S01]  /*16330*/  FADD.FTZ R35, R41, R40 ;  /* 0x0000002829237221 */ /* 0x000fe20000010000 */
        /* <DEDUP_REMOVED lines=12> */
[----:B------:R-:W-:Y:S01]  /*16400*/  F2FP.BF16.F32.PACK_AB R141, R21, R141 ;  /* 0x0000008d158d723e */ /* 0x000fe200000010ff */
        /* <DEDUP_REMOVED lines=22> */
[----:B------:R-:W-:Y:S01]  /*16570*/  F2FP.BF16.F32.PACK_AB R142, R33, R142 ;  /* 0x0000008e218e723e */ /* 0x000fe200000010ff */
[----:B------:R-:W-:Y:S01]  /*16580*/  VIADD R0, R0, 0xffffffff ;  /* 0xffffffff00007836 */ /* 0x000fe20000000000 */
[----:B------:R-:W-:Y:S01]  /*16590*/  F2FP.BF16.F32.PACK_AB R138, R37, R138 ;  /* 0x0000008a258a723e */ /* 0x000fe200000010ff */
[----:B------:R-:W-:Y:S01]  /*165a0*/  IMAD.MOV.U32 R10, RZ, RZ, R23 ;  /* 0x000000ffff0a7224 */ /* 0x000fe200078e0017 */
[----:B------:R-:W-:Y:S01]  /*165b0*/  F2FP.BF16.F32.PACK_AB R132, R38, R132 ;  /* 0x000000842684723e */ /* 0x000fe200000010ff */
[----:B------:R-:W-:Y:S01]  /*165c0*/  IMAD.MOV.U32 R21, RZ, RZ, R16 ;  /* 0x000000ffff157224 */ /* 0x000fe200078e0010 */
[----:B------:R-:W1:Y:S01]  /*165d0*/  MUFU.EX2 R130, R130 ;  /* 0x0000008200827308 */ /* 0x000e620000000800 */
[----:B0-----:R-:W-:Y:S01]  /*165e0*/  FADD.FTZ R35, R42, R35 ;  /* 0x000000232a237221 */ /* 0x001fe20000010000 */
[----:B------:R-:W-:-:S02]  /*165f0*/  F2FP.BF16.F32.PACK_AB R134, R41, R134 ;  /* 0x000000862986723e */ /* 0x000fc400000010ff */
[----:B------:R-:W-:Y:S02]  /*16600*/  F2FP.BF16.F32.PACK_AB R128, R42, R128 ;  /* 0x000000802a80723e */ /* 0x000fe400000010ff */
[----:B------:R-:W-:Y:S02]  /*16610*/  F2FP.BF16.F32.PACK_AB R151, R24, R151 ;  /* 0x000000971897723e */ /* 0x000fe400000010ff */
[----:B------:R-:W0:Y:S01]  /*16620*/  MUFU.EX2 R32, R32 ;  /* 0x0000002000207308 */ /* 0x000e220000000800 */
[----:B--2---:R-:W-:Y:S01]  /*16630*/  FADD.FTZ R29, R137, R36 ;  /* 0x00000024891d7221 */ /* 0x004fe20000010000 */
[----:B------:R-:W-:Y:S02]  /*16640*/  F2FP.BF16.F32.PACK_AB R145, R27, R145 ;  /* 0x000000911b91723e */ /* 0x000fe400000010ff */
[----:B------:R-:W-:Y:S02]  /*16650*/  F2FP.BF16.F32.PACK_AB R147, R28, R147 ;  /* 0x000000931c93723e */ /* 0x000fe400000010ff */
[----:B------:R-:W-:-:S02]  /*16660*/  F2FP.BF16.F32.PACK_AB R143, R31, R143 ;  /* 0x0000008f1f8f723e */ /* 0x000fc400000010ff */
        /* <DEDUP_REMOVED lines=47> */
[----:B-1----:R-:W-:-:S07]  /*16960*/  F2FP.BF16.F32.PACK_AB R122, R20, R122 ;  /* 0x0000007a147a723e */ /* 0x002fce00000010ff */
[----:B------:R-:W-:Y:S08]  /*16970*/  MUFU.EX2 R71, R71 ;  /* 0x0000004700477308 */ /* 0x000ff00000000800 */
[----:B------:R-:W1:Y:S08]  /*16980*/  MUFU.EX2 R72, R72 ;  /* 0x0000004800487308 */ /* 0x000e700000000800 */
[----:B------:R3:W-:Y:S08]  /*16990*/  MUFU.EX2 R30, R4 ;  /* 0x00000004001e7308 */ /* 0x0007f00000000800 */
[----:B------:R-:W4:Y:S01]  /*169a0*/  MUFU.EX2 R75, R75 ;  /* 0x0000004b004b7308 */ /* 0x000f220000000800 */
[----:B---3--:R-:W-:Y:S01]  /*169b0*/  FADD.FTZ R4, R20, R29 ;  /* 0x0000001d14047221 */ /* 0x008fe20000010000 */
[----:B0-----:R-:W-:Y:S01]  /*169c0*/  FADD.FTZ R29, R131, R34 ;  /* 0x00000022831d7221 */ /* 0x001fe20000010000 */
[----:B--2---:R-:W-:-:S02]  /*169d0*/  F2FP.BF16.F32.PACK_AB R131, R26, R131 ;  /* 0x000000831a83723e */ /* 0x004fc400000010ff */
[----:B-1----:R-:W-:Y:S01]  /*169e0*/  F2FP.BF16.F32.PACK_AB R125, R72, R71 ;  /* 0x00000047487d723e */ /* 0x002fe200000010ff */
[----:B------:R-:W-:Y:S02]  /*169f0*/  FADD.FTZ R20, R26, R29 ;  /* 0x0000001d1a147221 */ /* 0x000fe40000010000 */
[----:B------:R-:W0:Y:S02]  /*16a00*/  MUFU.EX2 R78, R78 ;  /* 0x0000004e004e7308 */ /* 0x000e240000000800 */
[----:B------:R-:W-:-:S04]  /*16a10*/  FADD.FTZ R29, R71, R20 ;  /* 0x00000014471d7221 */ /* 0x000fc80000010000 */
[----:B------:R-:W-:Y:S02]  /*16a20*/  FADD.FTZ R20, R72, R29 ;  /* 0x0000001d48147221 */ /* 0x000fe40000010000 */
[----:B------:R-:W1:Y:S01]  /*16a30*/  MUFU.EX2 R79, R79 ;  /* 0x0000004f004f7308 */ /* 0x000e620000000800 */
[----:B----4-:R-:W-:Y:S01]  /*16a40*/  F2FP.BF16.F32.PACK_AB R127, R30, R75 ;  /* 0x0000004b1e7f723e */ /* 0x010fe200000010ff */
[----:B------:R-:W-:Y:S01]  /*16a50*/  FADD.FTZ R11, R75, R20 ;  /* 0x000000144b0b7221 */ /* 0x000fe20000010000 */
[----:B------:R-:W-:-:S03]  /*16a60*/  IMAD.MOV.U32 R20, RZ, RZ, R12 ;  /* 0x000000ffff147224 */ /* 0x000fc600078e000c */
[----:B------:R-:W-:Y:S02]  /*16a70*/  FADD.FTZ R11, R30, R11 ;  /* 0x0000000b1e0b7221 */ /* 0x000fe40000010000 */
[----:B------:R-:W2:Y:S02]  /*16a80*/  MUFU.EX2 R123, R82 ;  /* 0x00000052007b7308 */ /* 0x000ea40000000800 */
[----:B0-----:R-:W-:-:S06]  /*16a90*/  FADD.FTZ R14, R78, R11 ;  /* 0x0000000b4e0e7221 */ /* 0x001fcc0000010000 */
[----:B------:R-:W0:Y:S01]  /*16aa0*/  MUFU.EX2 R53, R53 ;  /* 0x0000003500357308 */ /* 0x000e220000000800 */
[C---:B-1----:R-:W-:Y:S01]  /*16ab0*/  FADD.FTZ R14, R79.reuse, R14 ;  /* 0x0000000e4f0e7221 */ /* 0x042fe20000010000 */
[----:B------:R-:W-:-:S03]  /*16ac0*/  F2FP.BF16.F32.PACK_AB R121, R79, R78 ;  /* 0x0000004e4f79723e */ /* 0x000fc600000010ff */
[----:B--2---:R-:W-:-:S04]  /*16ad0*/  FADD.FTZ R14, R123, R14 ;  /* 0x0000000e7b0e7221 */ /* 0x004fc80000010000 */
[C---:B0-----:R-:W-:Y:S01]  /*16ae0*/  FADD.FTZ R3, R53.reuse, R14 ;  /* 0x0000000e35037221 */ /* 0x041fe20000010000 */
[----:B------:R-:W-:Y:S01]  /*16af0*/  F2FP.BF16.F32.PACK_AB R123, R53, R123 ;  /* 0x0000007b357b723e */ /* 0x000fe200000010ff */
[----:B------:R-:W-:Y:S06]  /*16b00*/  @P2 BRA `(.L_x_14148) ;  /* 0xffffffc800202947 */ /* 0x000fec000383ffff */
.L_x_14130:
[----:B------:R-:W-:Y:S05]  /*16b10*/  WARPSYNC.ALL ;  /* 0x0000000000007948 */ /* 0x000fea0003800000 */
[----:B------:R-:W-:Y:S06]  /*16b20*/  BAR.ARV 0x8, 0x200 ;  /* 0x0208000000007b1d */ /* 0x000fec0000002000 */
[----:B------:R-:W-:Y:S05]  /*16b30*/  @!P0 BRA `(.L_x_14149) ;  /* 0x0000000000048947 */ /* 0x000fea0003800000 */
[----:B------:R-:W-:Y:S01]  /*16b40*/  BPT.TRAP 0x1 ;  /* 0x000000040000795c */ /* 0x000fe20000300000 */
.L_x_14149:
[----:B------:R-:W-:Y:S01]  /*16b50*/  IMAD R11, R16, 0x8, R2 ;  /* 0x00000008100b7824 */ /* 0x000fe200078e0202 */
[----:B------:R-:W-:-:S04]  /*16b60*/  SHF.L.U32 R0, R23, 0x1f, RZ ;  /* 0x0000001f17007819 */ /* 0x000fc800000006ff */
[----:B------:R0:W1:Y:S01]  /*16b70*/  SYNCS.PHASECHK.TRANS64.TRYWAIT P2, [R11+URZ+0x16850], R0 ;  /* 0x016850000b0075a7 */ /* 0x000062000804017f */
[----:B------:R-:W-:Y:S05]  /*16b80*/  @!P0 BRA `(.L_x_14150) ;  /* 0x0000000000048947 */ /* 0x000fea0003800000 */
[----:B------:R-:W-:Y:S01]  /*16b90*/  BPT.TRAP 0x1 ;  /* 0x000000040000795c */ /* 0x000fe20000300000 */
.L_x_14150:
[----:B------:R-:W-:-:S05]  /*16ba0*/  VIADD R2, R2, 0x400 ;  /* 0x0000040002027836 */ /* 0x000fca0000000000 */
[----:B------:R-:W-:-:S04]  /*16bb0*/  SHF.R.U32.HI R2, RZ, 0x4, R2 ;  /* 0x00000004ff027819 */ /* 0x000fc80000011602 */
[----:B------:R-:W-:Y:S01]  /*16bc0*/  LOP3.LUT R7, R2, 0x3fff, RZ, 0xc0, !PT ;  /* 0x00003fff02077812 */ /* 0x000fe200078ec0ff */
[----:B-1----:R-:W-:Y:S06]  /*16bd0*/  @P2 BRA `(.L_x_14151) ;  /* 0x0000000000082947 */ /* 0x002fec0003800000 */
[----:B------:R-:W1:Y:S02]  /*16be0*/  SYNCS.PHASECHK.TRANS64.TRYWAIT P0, [R11+URZ+0x16850], R0 ;  /* 0x016850000b0075a7 */ /* 0x000e64000800017f */
[----:B-1----:R-:W-:Y:S05]  /*16bf0*/  @!P0 BRA `(.L_x_14152) ;  /* 0x0000009c00688947 */ /* 0x002fea0003800000 */
.L_x_14151:
[----:B------:R-:W-:Y:S01]  /*16c00*/  IMAD R6, R16, 0x400, R7 ;  /* 0x0000040010067824 */ /* 0x000fe200078e0207 */
[----:B------:R-:W2:Y:S01]  /*16c10*/  LDL.LU R20, [R1+0x58] ;  /* 0x0000580001147983 */ /* 0x000ea20000300800 */
[----:B------:R-:W-:Y:S01]  /*16c20*/  IMAD.MOV.U32 R7, RZ, RZ, 0x40000040 ;  /* 0x40000040ff077424 */ /* 0x000fe200078e00ff */
[----:B------:R-:W-:Y:S05]  /*16c30*/  WARPSYNC.ALL ;  /* 0x0000000000007948 */ /* 0x000fea0003800000 */
[C---:B------:R-:W-:Y:S01]  /*16c40*/  R2UR UR6, R6.reuse ;  /* 0x00000000060672ca */ /* 0x040fe200000e0000 */
[----:B------:R-:W-:Y:S01]  /*16c50*/  WARPGROUP.ARRIVE ;  /* 0x00000000000079c5 */ /* 0x000fe20000000000 */
[----:B------:R-:W-:Y:S01]  /*16c60*/  R2UR UR7, R7 ;  /* 0x00000000070772ca */ /* 0x000fe200000e0000 */
[----:B------:R-:W-:Y:S01]  /*16c70*/  VIADD R8, R6, 0x80 ;  /* 0x0000008006087836 */ /* 0x000fe20000000000 */
[----:B01----:R-:W0:Y:S01]  /*16c80*/  SHFL.BFLY PT, R0, R3, 0x2, 0x1f ;  /* 0x0c401f0003007f89 */ /* 0x003e2200000e0000 */
[----:B------:R-:W-:-:S02]  /*16c90*/  IMAD.MOV.U32 R9, RZ, RZ, 0x40000040 ;  /* 0x40000040ff097424 */ /* 0x000fc400078e00ff */
[----:B------:R-:W-:Y:S02]  /*16ca0*/  IMAD.MOV.U32 R7, RZ, RZ, 0x40000040 ;  /* 0x40000040ff077424 */ /* 0x000fe400078e00ff */
[----:B------:R-:W-:Y:S02]  /*16cb0*/  IMAD.MOV.U32 R15, RZ, RZ, RZ ;  /* 0x000000ffff0f7224 */ /* 0x000fe400078e00ff */
[----:B------:R-:W-:Y:S02]  /*16cc0*/  VIADD R16, R16, 0x1 ;  /* 0x0000000110107836 */ /* 0x000fe40000000000 */
[----:B------:R-:W-:Y:S02]  /*16cd0*/  IMAD.MOV.U32 R31, RZ, RZ, -0x800000 ;  /* 0xff800000ff1f7424 */ /* 0x000fe400078e00ff */
[----:B------:R-:W-:Y:S01]  /*16ce0*/  HGMMA.64x64x16.F32.BF16 R88, R148, gdesc[UR4].tnspB, R88, gsb0 ;  /* 0x40e0000494587df0 */ /* 0x000fe20008001858 */
[----:B------:R-:W-:Y:S01]  /*16cf0*/  R2UR UR6, R8 ;  /* 0x00000000080672ca */ /* 0x000fe200000e0000 */
[----:B------:R-:W-:Y:S01]  /*16d00*/  VIADD R8, R6, 0x100 ;  /* 0x0000010006087836 */ /* 0x000fe20000000000 */
[----:B------:R-:W-:Y:S01]  /*16d10*/  R2UR UR7, R9 ;  /* 0x00000000090772ca */ /* 0x000fe200000e0000 */
[----:B------:R-:W-:Y:S01]  /*16d20*/  IMAD.MOV.U32 R9, RZ, RZ, 0x40000040 ;  /* 0x40000040ff097424 */ /* 0x000fe200078e00ff */
[----:B------:R-:W-:-:S04]  /*16d30*/  ISETP.NE.AND P2, PT, R16, 0x2, PT ;  /* 0x000000021000780c */ /* 0x000fc80003f45270 */
[----:B------:R-:W-:Y:S01]  /*16d40*/  SEL R16, R16, RZ, P2 ;  /* 0x000000ff10107207 */ /* 0x000fe20001000000 */
[----:B0-----:R-:W-:Y:S01]  /*16d50*/  FADD.FTZ R2, R0, R3 ;  /* 0x0000000300027221 */ /* 0x001fe20000010000 */
[----:B------:R-:W-:Y:S01]  /*16d60*/  IMAD.MOV.U32 R3, RZ, RZ, RZ ;  /* 0x000000ffff037224 */ /* 0x000fe200078e00ff */
[----:B------:R-:W-:Y:S02]  /*16d70*/  WARPGROUP.DEPBAR.LE gsb0, 0x0 ;  /* 0x00008000000079c5 */ /* 0x000fe40000010000 */
[----:B------:R-:W-:-:S06]  /*16d80*/  WARPGROUP.ARRIVE ;  /* 0x00000000000079c5 */ /* 0x000fcc0000000000 */
[----:B------:R-:W-:Y:S01]  /*16d90*/  HGMMA.64x64x16.F32.BF16 R88, R144, gdesc[UR4].tnspB, R88, gsb0 ;  /* 0x40e0000490587df0 */ /* 0x000fe20008001858 */
[----:B------:R-:W-:Y:S01]  /*16da0*/  R2UR UR6, R8 ;  /* 0x00000000080672ca */ /* 0x000fe200000e0000 */
[----:B------:R-:W-:Y:S01]  /*16db0*/  VIADD R8, R6, 0x180 ;  /* 0x0000018006087836 */ /* 0x000fe20000000000 */
[----:B------:R-:W-:Y:S01]  /*16dc0*/  R2UR UR7, R9 ;  /* 0x00000000090772ca */ /* 0x000fe200000e0000 */
[----:B------:R-:W-:Y:S01]  /*16dd0*/  IMAD.MOV.U32 R9, RZ, RZ, 0x40000040 ;  /* 0x40000040ff097424 */ /* 0x000fe200078e00ff */
[----:B------:R-:W-:Y:S02]  /*16de0*/  WARPGROUP.DEPBAR.LE gsb0, 0x0 ;  /* 0x00008000000079c5 */ /* 0x000fe40000010000 */
[----:B------:R-:W-:-:S09]  /*16df0*/  WARPGROUP.ARRIVE ;  /* 0x00000000000079c5 */ /* 0x000fd20000000000 */
        /* <DEDUP_REMOVED lines=16> */
[----:B------:R-:W-:Y:S01]  /*16f00*/  HGMMA.64x64x16.F32.BF16 R88, R132, gdesc[UR4].tnspB, R88, gsb0 ;  /* 0x40e0000484587df0 */ /* 0x000fe20008001858 */
[----:B------:R-:W-:Y:S01]  /*16f10*/  R2UR UR6, R8 ;  /* 0x00000000080672ca */ /* 0x000fe200000e0000 */
[C---:B------:R-:W-:Y:S01]  /*16f20*/  VIADD R8, R6.reuse, 0x300 ;  /* 0x0000030006087836 */ /* 0x040fe20000000000 */
[----:B------:R-:W-:Y:S01]  /*16f30*/  R2UR UR7, R9 ;  /* 0x00000000090772ca */ /* 0x000fe200000e0000 */
[----:B------:R-:W-:Y:S02]  /*16f40*/  IMAD.MOV.U32 R9, RZ, RZ, 0x40000040 ;  /* 0x40000040ff097424 */ /* 0x000fe400078e00ff */
[----:B------:R-:W-:Y:S01]  /*16f50*/  VIADD R6, R6, 0x380 ;  /* 0x0000038006067836 */ /* 0x000fe20000000000 */
[----:B------:R-:W-:Y:S02]  /*16f60*/  WARPGROUP.DEPBAR.LE gsb0, 0x0 ;  /* 0x00008000000079c5 */ /* 0x000fe40000010000 */
[----:B------:R-:W-:-:S07]  /*16f70*/  WARPGROUP.ARRIVE ;  /* 0x00000000000079c5 */ /* 0x000fce0000000000 */
[----:B------:R-:W-:Y:S01]  /*16f80*/  HGMMA.64x64x16.F32.BF16 R88, R128, gdesc[UR4].tnspB, R88, gsb0 ;  /* 0x40e0000480587df0 */ /* 0x000fe20008001858 */
[----:B------:R-:W-:Y:S02]  /*16f90*/  R2UR UR6, R8 ;  /* 0x00000000080672ca */ /* 0x000fe400000e0000 */
[----:B------:R-:W-:Y:S02]  /*16fa0*/  R2UR UR7, R9 ;  /* 0x00000000090772ca */ /* 0x000fe400000e0000 */
[----:B------:R-:W0:Y:S02]  /*16fb0*/  SHFL.BFLY PT, R9, R4, 0x2, 0x1f ;  /* 0x0c401f0004097f89 */ /* 0x000e2400000e0000 */
[----:B0-----:R-:W-:-:S05]  /*16fc0*/  FADD.FTZ R9, R9, R4 ;  /* 0x0000000409097221 */ /* 0x001fca0000010000 */
[----:B------:R-:W0:Y:S02]  /*16fd0*/  SHFL.BFLY PT, R0, R9, 0x1, 0x1f ;  /* 0x0c201f0009007f89 */ /* 0x000e2400000e0000 */
[----:B0-----:R-:W-:Y:S01]  /*16fe0*/  FADD.FTZ R8, R9, R0 ;  /* 0x0000000009087221 */ /* 0x001fe20000010000 */
[----:B------:R-:W-:Y:S01]  /*16ff0*/  IMAD.U32 R9, RZ, RZ, UR41 ;  /* 0x00000029ff097e24 */ /* 0x000fe2000f8e00ff */
[----:B------:R-:W-:-:S03]  /*17000*/  SEL R0, RZ, 0x1, P2 ;  /* 0x00000001ff007807 */ /* 0x000fc60001000000 */
[----:B------:R-:W-:Y:S02]  /*17010*/  FSETP.NE.FTZ.AND P0, PT, R8, RZ, PT ;  /* 0x000000ff0800720b */ /* 0x000fe40003f15000 */
[----:B------:R-:W-:Y:S01]  /*17020*/  LOP3.LUT R23, R23, R0, RZ, 0x3c, !PT ;  /* 0x0000000017177212 */ /* 0x000fe200078e3cff */
[----:B------:R-:W-:-:S10]  /*17030*/  IMAD.MOV.U32 R0, RZ, RZ, -0x800000 ;  /* 0xff800000ff007424 */ /* 0x000fd400078e00ff */
[----:B------:R-:W0:Y:S01]  /*17040*/  @P0 MUFU.LG2 R4, R8 ;  /* 0x0000000800040308 */ /* 0x000e220000000c00 */
[----:B------:R-:W-:Y:S02]  /*17050*/  WARPGROUP.DEPBAR.LE gsb0, 0x0 ;  /* 0x00008000000079c5 */ /* 0x000fe40000010000 */
[----:B------:R-:W-:-:S05]  /*17060*/  WARPGROUP.ARRIVE ;  /* 0x00000000000079c5 */ /* 0x000fca0000000000 */
[----:B------:R-:W-:Y:S01]  /*17070*/  @P0 MUFU.RCP R3, R8 ;  /* 0x0000000800030308 */ /* 0x000fe20000001000 */
[----:B------:R-:W-:Y:S01]  /*17080*/  HGMMA.64x64x16.F32.BF16 R88, R124, gdesc[UR4].tnspB, R88, gsb0 ;  /* 0x40e000047c587df0 */ /* 0x000fe20008001858 */
[----:B------:R-:W-:Y:S02]  /*17090*/  R2UR UR6, R6 ;  /* 0x00000000060672ca */ /* 0x000fe400000e0000 */
[----:B------:R-:W-:Y:S02]  /*170a0*/  R2UR UR7, R7 ;  /* 0x00000000070772ca */ /* 0x000fe400000e0000 */
[----:B------:R-:W1:Y:S01]  /*170b0*/  SHFL.BFLY PT, R7, R2, 0x1, 0x1f ;  /* 0x0c201f0002077f89 */ /* 0x000e6200000e0000 */
[----:B0-----:R-:W-:Y:S01]  /*170c0*/  @P0 FMUL.FTZ R4, R4, 0.69314718246459960938 ;  /* 0x3f31721804040820 */ /* 0x001fe20000410000 */
[----:B-1----:R-:W-:Y:S01]  /*170d0*/  FADD.FTZ R13, R2, R7 ;  /* 0x00000007020d7221 */ /* 0x002fe20000010000 */
[----:B------:R-:W-:Y:S02]  /*170e0*/  @!P1 VIADD R2, R11, 0x16860 ;  /* 0x000168600b029836 */ /* 0x000fe40000000000 */
[----:B------:R-:W-:-:S02]  /*170f0*/  IMAD.U32 R7, RZ, RZ, UR41 ;  /* 0x00000029ff077e24 */ /* 0x000fc4000f8e00ff */
[----:B------:R-:W-:Y:S02]  /*17100*/  FSETP.NE.FTZ.AND P3, PT, R13, RZ, PT ;  /* 0x000000ff0d00720b */ /* 0x000fe40003f75000 */
[----:B------:R-:W-:Y:S01]  /*17110*/  @!P1 PRMT R2, RZ, 0x654, R2 ;  /* 0x00000654ff029816 */ /* 0x000fe20000000002 */
[----:B------:R-:W-:-:S04]  /*17120*/  @P0 FMUL.FTZ R7, R7, 0.69314718246459960938 ;  /* 0x3f31721807070820 */ /* 0x000fc80000410000 */
[----:B------:R-:W-:Y:S01]  /*17130*/  @P0 FFMA.FTZ R31, R7, R12, R4 ;  /* 0x0000000c071f0223 */ /* 0x000fe20000010004 */
[----:B------:R-:W-:-:S05]  /*17140*/  PLOP3.LUT P0, PT, PT, PT, PT, 0x8, 0x0 ;  /* 0x000000000000781c */ /* 0x000fca0003f0e170 */
[----:B------:R-:W0:Y:S01]  /*17150*/  @P3 MUFU.LG2 R6, R13 ;  /* 0x0000000d00063308 */ /* 0x000e220000000c00 */
[----:B------:R-:W-:-:S07]  /*17160*/  @P3 FMUL.FTZ R9, R9, 0.69314718246459960938 ;  /* 0x3f31721809093820 */ /* 0x000fce0000410000 */
[----:B------:R-:W1:Y:S01]  /*17170*/  @P3 MUFU.RCP R15, R13 ;  /* 0x0000000d000f3308 */ /* 0x000e620000001000 */
[----:B0-----:R-:W-:-:S04]  /*17180*/  @P3 FMUL.FTZ R6, R6, 0.69314718246459960938 ;  /* 0x3f31721806063820 */ /* 0x001fc80000410000 */
[----:B------:R-:W-:Y:S01]  /*17190*/  @P3 FFMA.FTZ R0, R9, R5, R6 ;  /* 0x0000000509003223 */ /* 0x000fe20000010006 */
[----:B------:R-:W-:Y:S02]  /*171a0*/  WARPGROUP.DEPBAR.LE gsb0, 0x0 ;  /* 0x00008000000079c5 */ /* 0x000fe40000010000 */
[----:B------:R-:W-:-:S06]  /*171b0*/  WARPGROUP.ARRIVE ;  /* 0x00000000000079c5 */ /* 0x000fcc0000000000 */
[----:B------:R-:W-:Y:S03]  /*171c0*/  HGMMA.64x64x16.F32.BF16 R88, R120, gdesc[UR4].tnspB, R88, gsb0 ;  /* 0x40e0000478587df0 */ /* 0x000fe60008001858 */
        /* <DEDUP_REMOVED lines=33> */
[----:B0-----:R-:W-:-:S07]  /*173e0*/  FMUL.FTZ R15, R119, R15 ;  /* 0x0000000f770f7220 */ /* 0x001fce0000410000 */
.L_x_14045:
        /* <DEDUP_REMOVED lines=12> */
[----:B------:R-:W-:Y:S02]  /*174b0*/  LOP3.LUT R3, R30, 0xfffffff8, RZ, 0xc0, !PT ;  /* 0xfffffff81e037812 */ /* 0x000fe400078ec0ff */
[----:B------:R-:W-:-:S03]  /*174c0*/  SHF.R.S32.HI R30, RZ, 0x3, R30 ;  /* 0x00000003ff1e7819 */ /* 0x000fc6000001141e */
[----:B------:R-:W-:-:S04]  /*174d0*/  IMAD.IADD R3, R44, 0x1, -R3 ;  /* 0x000000012c037824 */ /* 0x000fc800078e0a03 */
[----:B------:R-:W-:-:S05]  /*174e0*/  IMAD.SHL.U32 R29, R3, 0x8, RZ ;  /* 0x00000008031d7824 */ /* 0x000fca00078e00ff */
[----:B------:R-:W-:Y:S01]  /*174f0*/  SHF.R.S32.HI R28, RZ, 0x1f, R29 ;  /* 0x0000001fff1c7819 */ /* 0x000fe2000001141d */
[----:B------:R-:W-:Y:S06]  /*17500*/  BAR.ARV 0x4, 0x200 ;  /* 0x0108000000007b1d */ /* 0x000fec0000002000 */
[----:B0-----:R-:W-:Y:S05]  /*17510*/  @P0 BRA `(.L_x_14154) ;  /* 0x0000000c00dc0947 */ /* 0x001fea0003800000 */
[----:B------:R-:W2:Y:S01]  /*17520*/  LDL R41, [R1+0x54] ;  /* 0x0000540001297983 */ /* 0x000ea20000100800 */
[----:B------:R-:W-:Y:S01]  /*17530*/  VIADD R9, R6, 0xffffff80 ;  /* 0xffffff8006097836 */ /* 0x000fe20000000000 */
[----:B------:R-:W-:Y:S01]  /*17540*/  LEA.HI R4, R4, R44, RZ, 0x4 ;  /* 0x0000002c04047211 */ /* 0x000fe200078f20ff */
[----:B------:R-:W0:Y:S01]  /*17550*/  S2R R5, SR_SWINHI ;  /* 0x0000000000057919 */ /* 0x000e220000002f00 */
[----:B------:R-:W-:Y:S05]  /*17560*/  WARPSYNC.ALL ;  /* 0x0000000000007948 */ /* 0x000fea0003800000 */
[----:B------:R-:W-:Y:S01]  /*17570*/  SHF.R.S32.HI R7, RZ, 0x4, R4 ;  /* 0x00000004ff077819 */ /* 0x000fe20000011404 */
[----:B------:R-:W-:Y:S01]  /*17580*/  ULDC.64 UR4, c[0x0][0xc00] ;  /* 0x0003000000047ab9 */ /* 0x000fe20000000a00 */
[----:B------:R-:W-:Y:S01]  /*17590*/  SHF.R.S32.HI R8, RZ, 0x1f, R9 ;  /* 0x0000001fff087819 */ /* 0x000fe20000011409 */
[----:B------:R-:W3:Y:S01]  /*175a0*/  LDL R40, [R1+0x3c] ;  /* 0x00003c0001287983 */ /* 0x000ee20000100800 */
[----:B------:R-:W-:-:S02]  /*175b0*/  LOP3.LUT R6, R4, 0x3fffff0, RZ, 0xc0, !PT ;  /* 0x03fffff004067812 */ /* 0x000fc400078ec0ff */
[----:B------:R-:W-:Y:S02]  /*175c0*/  F2FP.BF16.F32.PACK_AB R10, R10, R25 ;  /* 0x000000190a0a723e */ /* 0x000fe400000010ff */
[----:B------:R-:W-:Y:S01]  /*175d0*/  F2FP.BF16.F32.PACK_AB R11, R11, R94 ;  /* 0x0000005e0b0b723e */ /* 0x000fe200000010ff */
[----:B------:R-:W-:Y:S01]  /*175e0*/  IMAD.IADD R6, R44, 0x1, -R6 ;  /* 0x000000012c067824 */ /* 0x000fe200078e0a06 */
[----:B------:R-:W-:Y:S01]  /*175f0*/  LEA.HI R8, R8, R9, RZ, 0x5 ;  /* 0x0000000908087211 */ /* 0x000fe200078f28ff */
[----:B-----5:R-:W2:Y:S01]  /*17600*/  LDC.64 R24, c[0x0][0xc00] ;  /* 0x00030000ff187b82 */ /* 0x020ea20000000a00 */
[----:B------:R-:W-:Y:S02]  /*17610*/  LEA.HI R4, R4, R7, RZ, 0x1 ;  /* 0x0000000704047211 */ /* 0x000fe400078f08ff */
[----:B------:R-:W-:Y:S02]  /*17620*/  F2FP.BF16.F32.PACK_AB R14, R117, R14 ;  /* 0x0000000e750e723e */ /* 0x000fe400000010ff */
[----:B------:R-:W-:Y:S01]  /*17630*/  F2FP.BF16.F32.PACK_AB R15, R15, R118 ;  /* 0x000000760f0f723e */ /* 0x000fe200000010ff */
[----:B------:R-:W-:Y:S01]  /*17640*/  IMAD.MOV.U32 R36, RZ, RZ, RZ ;  /* 0x000000ffff247224 */ /* 0x000fe200078e00ff */
[----:B------:R-:W-:Y:S01]  /*17650*/  SHF.R.S32.HI R8, RZ, 0x5, R8 ;  /* 0x00000005ff087819 */ /* 0x000fe20000011408 */
[----:B------:R-:W3:Y:S01]  /*17660*/  LDL R44, [R1+0x18] ;  /* 0x00001800012c7983 */ /* 0x000ee20000100800 */
[----:B------:R-:W-:Y:S01]  /*17670*/  LOP3.LUT R4, R4, 0x1ffffffe, RZ, 0xc0, !PT ;  /* 0x1ffffffe04047812 */ /* 0x000fe200078ec0ff */
[----:B-1----:R-:W1:Y:S02]  /*17680*/  LDC R32, c[0x0][0xbe8] ;  /* 0x0002fa00ff207b82 */ /* 0x002e640000000800 */
[----:B------:R-:W-:-:S02]  /*17690*/  IMAD R9, R8, 0x10, R6 ;  /* 0x0000001008097824 */ /* 0x000fc400078e0206 */
[----:B------:R-:W-:Y:S01]  /*176a0*/  IMAD.IADD R4, R7, 0x1, -R4 ;  /* 0x0000000107047824 */ /* 0x000fe200078e0a04 */
[----:B------:R-:W-:Y:S02]  /*176b0*/  MOV R20, R2 ;  /* 0x0000000200147202 */ /* 0x000fe40000000f00 */
[----:B0-----:R-:W-:Y:S01]  /*176c0*/  MOV R21, R5 ;  /* 0x0000000500157202 */ /* 0x001fe20000000f00 */
[----:B------:R-:W-:-:S04]  /*176d0*/  IMAD R4, R9, 0x8, R4 ;  /* 0x0000000809047824 */ /* 0x000fc800078e0204 */
[----:B------:R-:W-:-:S04]  /*176e0*/  IMAD.SHL.U32 R9, R4, 0x8, RZ ;  /* 0x0000000804097824 */ /* 0x000fc800078e00ff */
[----:B------:R-:W-:-:S03]  /*176f0*/  IMAD.WIDE R8, R9, 0x2, R20 ;  /* 0x0000000209087825 */ /* 0x000fc600078e0214 */
[C---:B------:R-:W-:Y:S01]  /*17700*/  LOP3.LUT R5, R8.reuse, 0x380, RZ, 0xc0, !PT ;  /* 0x0000038008057812 */ /* 0x040fe200078ec0ff */
[----:B------:R-:W-:Y:S01]  /*17710*/  BAR.SYNC.DEFER_BLOCKING 0x1, 0x180 ;  /* 0x0046000000007b1d */ /* 0x000fe20000010000 */
[C---:B------:R-:W-:Y:S02]  /*17720*/  IADD3 R7, P1, R8.reuse, 0x40, RZ ;  /* 0x0000004008077810 */ /* 0x040fe40007f3e0ff */
[C---:B------:R-:W-:Y:S02]  /*17730*/  IADD3 R27, P0, R8.reuse, 0x60, RZ ;  /* 0x00000060081b7810 */ /* 0x040fe40007f1e0ff */
[----:B------:R-:W-:Y:S02]  /*17740*/  SHF.R.U64 R5, R5, 0x3, RZ ;  /* 0x0000000305057819 */ /* 0x000fe400000012ff */
[----:B------:R-:W-:Y:S02]  /*17750*/  IADD3 R13, P2, R8, 0x20, RZ ;  /* 0x00000020080d7810 */ /* 0x000fe40007f5e0ff */
[----:B------:R-:W-:-:S02]  /*17760*/  LOP3.LUT R6, R7, 0x380, RZ, 0xc0, !PT ;  /* 0x0000038007067812 */ /* 0x000fc400078ec0ff */
[----:B------:R-:W-:Y:S01]  /*17770*/  LOP3.LUT R8, R5, R8, RZ, 0x3c, !PT ;  /* 0x0000000805087212 */ /* 0x000fe200078e3cff */
[--C-:B------:R-:W-:Y:S01]  /*17780*/  IMAD.X R5, RZ, RZ, R9.reuse, P0 ;  /* 0x000000ffff057224 */ /* 0x100fe200000e0609 */
[----:B------:R-:W-:Y:S02]  /*17790*/  ISETP.NE.U32.AND P0, PT, RZ, UR4, PT ;  /* 0x00000004ff007c0c */ /* 0x000fe4000bf05070 */
[----:B------:R-:W-:Y:S02]  /*177a0*/  SHF.R.U64 R6, R6, 0x3, RZ ;  /* 0x0000000306067819 */ /* 0x000fe400000012ff */
[----:B------:R-:W-:Y:S01]  /*177b0*/  ISETP.NE.AND.EX P0, PT, RZ, UR5, PT, P0 ;  /* 0x00000005ff007c0c */ /* 0x000fe2000bf05300 */
[----:B------:R-:W-:Y:S01]  /*177c0*/  ULDC.64 UR4, c[0x0][0xc08] ;  /* 0x0003020000047ab9 */ /* 0x000fe20000000a00 */
[----:B------:R-:W-:Y:S01]  /*177d0*/  LOP3.LUT R6, R6, R7, RZ, 0x3c, !PT ;  /* 0x0000000706067212 */ /* 0x000fe200078e3cff */
[----:B------:R-:W-:Y:S01]  /*177e0*/  IMAD.X R7, RZ, RZ, R9, P1 ;  /* 0x000000ffff077224 */ /* 0x000fe200008e0609 */
[----:B------:R-:W-:-:S02]  /*177f0*/  LOP3.LUT R12, R13, 0x380, RZ, 0xc0, !PT ;  /* 0x000003800d0c7812 */ /* 0x000fc400078ec0ff */
[----:B------:R-:W-:Y:S02]  /*17800*/  ISETP.NE.U32.AND P1, PT, RZ, UR4, PT ;  /* 0x00000004ff007c0c */ /* 0x000fe4000bf25070 */
[----:B------:R-:W-:Y:S02]  /*17810*/  LOP3.LUT R4, R27, 0x380, RZ, 0xc0, !PT ;  /* 0x000003801b047812 */ /* 0x000fe400078ec0ff */
[----:B------:R-:W-:Y:S02]  /*17820*/  SHF.R.U64 R12, R12, 0x3, RZ ;  /* 0x000000030c0c7819 */ /* 0x000fe400000012ff */
[----:B------:R-:W-:Y:S02]  /*17830*/  ISETP.NE.AND.EX P1, PT, RZ, UR5, PT, P1 ;  /* 0x00000005ff007c0c */ /* 0x000fe4000bf25310 */
[----:B------:R-:W-:Y:S02]  /*17840*/  SHF.R.U64 R4, R4, 0x3, RZ ;  /* 0x0000000304047819 */ /* 0x000fe400000012ff */
[----:B------:R-:W-:Y:S01]  /*17850*/  LOP3.LUT R12, R12, R13, RZ, 0x3c, !PT ;  /* 0x0000000d0c0c7212 */ /* 0x000fe200078e3cff */
[----:B------:R-:W-:Y:S01]  /*17860*/  IMAD.X R13, RZ, RZ, R9, P2 ;  /* 0x000000ffff0d7224 */ /* 0x000fe200010e0609 */
[----:B------:R-:W-:-:S02]  /*17870*/  MOV R26, R8 ;  /* 0x00000008001a7202 */ /* 0x000fc40000000f00 */
[----:B------:R-:W-:Y:S02]  /*17880*/  LOP3.LUT R4, R4, R27, RZ, 0x3c, !PT ;  /* 0x0000001b04047212 */ /* 0x000fe400078e3cff */
[----:B------:R-:W-:Y:S02]  /*17890*/  F2FP.BF16.F32.PACK_AB R8, R89, R88 ;  /* 0x000000585908723e */ /* 0x000fe400000010ff */
[----:B------:R-:W-:Y:S02]  /*178a0*/  F2FP.BF16.F32.PACK_AB R9, R91, R90 ;  /* 0x0000005a5b09723e */ /* 0x000fe400000010ff */
[----:B------:R-:W-:Y:S02]  /*178b0*/  MOV R37, R4 ;  /* 0x0000000400257202 */ /* 0x000fe40000000f00 */
[----:B------:R-:W-:Y:S01]  /*178c0*/  MOV R38, R6 ;  /* 0x0000000600267202 */ /* 0x000fe20000000f00 */
[----:B------:R0:W-:Y:S01]  /*178d0*/  STSM.16.M88.4 [R26], R8 ;  /* 0x000000081a007844 */ /* 0x0001e20000000200 */
[----:B------:R-:W-:-:S02]  /*178e0*/  MOV R39, R12 ;  /* 0x0000000c00277202 */ /* 0x000fc40000000f00 */
[----:B------:R-:W-:Y:S02]  /*178f0*/  F2FP.BF16.F32.PACK_AB R4, R97, R96 ;  /* 0x000000606104723e */ /* 0x000fe400000010ff */
[----:B------:R-:W-:Y:S02]  /*17900*/  F2FP.BF16.F32.PACK_AB R5, R99, R98 ;  /* 0x000000626305723e */ /* 0x000fe400000010ff */
[----:B------:R-:W-:Y:S02]  /*17910*/  F2FP.BF16.F32.PACK_AB R6, R101, R100 ;  /* 0x000000646506723e */ /* 0x000fe400000010ff */
[----:B------:R-:W-:Y:S02]  /*17920*/  F2FP.BF16.F32.PACK_AB R7, R103, R102 ;  /* 0x000000666707723e */ /* 0x000fe400000010ff */
[----:B------:R-:W-:Y:S02]  /*17930*/  F2FP.BF16.F32.PACK_AB R12, R113, R112 ;  /* 0x00000070710c723e */ /* 0x000fe400000010ff */
[----:B------:R-:W-:-:S02]  /*17940*/  F2FP.BF16.F32.PACK_AB R13, R115, R114 ;  /* 0x00000072730d723e */ /* 0x000fc400000010ff */
[----:B0-----:R-:W-:Y:S02]  /*17950*/  F2FP.BF16.F32.PACK_AB R8, R105, R104 ;  /* 0x000000686908723e */ /* 0x001fe400000010ff */
[----:B------:R-:W-:Y:S02]  /*17960*/  F2FP.BF16.F32.PACK_AB R9, R107, R106 ;  /* 0x0000006a6b09723e */ /* 0x000fe400000010ff */
[----:B------:R-:W-:Y:S02]  /*17970*/  F2FP.BF16.F32.PACK_AB R10, R109, R108 ;  /* 0x0000006c6d0a723e */ /* 0x000fe400000010ff */
[----:B------:R-:W-:Y:S01]  /*17980*/  F2FP.BF16.F32.PACK_AB R11, R111, R110 ;  /* 0x0000006e6f0b723e */ /* 0x000fe200000010ff */
[----:B------:R-:W-:Y:S04]  /*17990*/  STSM.16.M88.4 [R39], R4 ;  /* 0x0000000427007844 */ /* 0x000fe80000000200 */
[----:B------:R0:W-:Y:S04]  /*179a0*/  STSM.16.M88.4 [R38], R8 ;  /* 0x0000000826007844 */ /* 0x0001e80000000200 */
[----:B------:R3:W-:Y:S01]  /*179b0*/  STSM.16.M88.4 [R37], R12 ;  /* 0x0000000c25007844 */ /* 0x0007e20000000200 */
[----:B------:R-:W-:-:S02]  /*179c0*/  ULDC UR4, c[0x0][0xa88] ;  /* 0x0002a20000047ab9 */ /* 0x000fc40000000800 */
[----:B0-----:R-:W-:Y:S02]  /*179d0*/  IMAD.U32 R9, RZ, RZ, UR4 ;  /* 0x00000004ff097e24 */ /* 0x001fe4000f8e00ff */
[C---:B--2---:R-:W-:Y:S01]  /*179e0*/  IMAD.WIDE R26, R41.reuse, 0x4, R24 ;  /* 0x00000004291a7825 */ /* 0x044fe200078e0218 */
[----:B------:R-:W-:Y:S08]  /*179f0*/  BAR.SYNC.DEFER_BLOCKING 0x1, 0x180 ;  /* 0x0046000000007b1d */ /* 0x000ff00000010000 */
[----:B------:R-:W0:Y:S01]  /*17a00*/  @P1 LDC.64 R24, c[0x0][0xc08] ;  /* 0x00030200ff181b82 */ /* 0x000e220000000a00 */
[----:B------:R2:W5:Y:S01]  /*17a10*/  @P0 LDG.E R36, desc[UR38][R26.64] ;  /* 0x000000261a240981 */ /* 0x000562000c1e1900 */
[----:B0-----:R-:W-:-:S05]  /*17a20*/  @P1 IMAD.WIDE R4, R41, 0x4, R24 ;  /* 0x0000000429041825 */ /* 0x001fca00078e0218 */
[----:B------:R2:W5:Y:S01]  /*17a30*/  @P1 LDG.E R9, desc[UR38][R4.64] ;  /* 0x0000002604091981 */ /* 0x000562000c1e1900 */
[----:B-1----:R-:W-:-:S13]  /*17a40*/  ISETP.NE.AND P2, PT, R32, 0x1, PT ;  /* 0x000000012000780c */ /* 0x002fda0003f45270 */
[----:B------:R-:W0:Y:S08]  /*17a50*/  @P2 LDC R6, c[0x0][0xbec] ;  /* 0x0002fb00ff062b82 */ /* 0x000e300000000800 */
[----:B------:R-:W1:Y:S01]  /*17a60*/  @P2 LDC R11, c[0x0][0xbf0] ;  /* 0x0002fc00ff0b2b82 */ /* 0x000e620000000800 */
[----:B---3--:R-:W-:Y:S01]  /*17a70*/  IMAD.IADD R15, R40, 0x1, R44 ;  /* 0x00000001280f7824 */ /* 0x008fe200078e022c */
[----:B--2---:R-:W-:Y:S06]  /*17a80*/  @P1 BRA `(.L_x_14155) ;  /* 0x0000000000101947 */ /* 0x004fec0003800000 */
[----:B------:R-:W-:Y:S05]  /*17a90*/  @!P0 BRA `(.L_x_14155) ;  /* 0x00000000000c8947 */ /* 0x000fea0003800000 */
[----:B------:R-:W2:Y:S04]  /*17aa0*/  LDG.E R4, desc[UR38][R26.64] ;  /* 0x000000261a047981 */ /* 0x000ea8000c1e1900 */
[----:B-----5:R-:W2:Y:S02]  /*17ab0*/  LDG.E R9, desc[UR38][R26.64+0x4] ;  /* 0x000004261a097981 */ /* 0x020ea4000c1e1900 */
[----:B--2---:R-:W-:-:S07]  /*17ac0*/  IMAD.IADD R9, R9, 0x1, -R4 ;  /* 0x0000000109097824 */ /* 0x004fce00078e0a04 */
.L_x_14155:
[----:B------:R-:W2:Y:S01]  /*17ad0*/  LDL R12, [R1+0x60] ;  /* 0x00006000010c7983 */ /* 0x000ea20000100800 */
[----:B0-----:R-:W-:Y:S01]  /*17ae0*/  @P2 IMAD.HI.U32 R4, R15, R6, RZ ;  /* 0x000000060f042227 */ /* 0x001fe200078e00ff */
[----:B------:R-:W-:Y:S02]  /*17af0*/  ULDC.64 UR4, c[0x0][0xb90] ;  /* 0x0002e40000047ab9 */ /* 0x000fe40000000a00 */
[----:B------:R-:W3:Y:S01]  /*17b00*/  LDL.LU R42, [R1+0x50] ;  /* 0x00005000012a7983 */ /* 0x000ee20000300800 */
[----:B-----5:R-:W-:Y:S01]  /*17b10*/  SHF.R.S32.HI R37, RZ, 0x1f, R36 ;  /* 0x0000001fff257819 */ /* 0x020fe20000011424 */
[----:B------:R-:W-:Y:S01]  /*17b20*/  IMAD.MOV.U32 R7, RZ, RZ, R15 ;  /* 0x000000ffff077224 */ /* 0x000fe200078e000f */
[----:B-1----:R-:W-:Y:S01]  /*17b30*/  @P2 SHF.R.U32.HI R7, RZ, R11, R4 ;  /* 0x0000000bff072219 */ /* 0x002fe20000011604 */
[----:B------:R-:W0:Y:S01]  /*17b40*/  S2R R24, SR_TID.X ;  /* 0x0000000000187919 */ /* 0x000e220000002100 */
[----:B------:R-:W-:-:S03]  /*17b50*/  IMAD R43, R9, R32, RZ ;  /* 0x00000020092b7224 */ /* 0x000fc600078e02ff */
[----:B------:R-:W-:Y:S02]  /*17b60*/  IMAD.MOV R13, RZ, RZ, -R7 ;  /* 0x000000ffff0d7224 */ /* 0x000fe400078e0a07 */
[----:B0-----:R-:W-:-:S05]  /*17b70*/  VIADD R25, R24, 0xffffff80 ;  /* 0xffffff8018197836 */ /* 0x001fca0000000000 */
[----:B------:R-:W-:-:S04]  /*17b80*/  SHF.R.S32.HI R24, RZ, 0x1f, R25 ;  /* 0x0000001fff187819 */ /* 0x000fc80000011419 */
[----:B------:R-:W-:-:S04]  /*17b90*/  LEA.HI R24, R24, R25, RZ, 0x7 ;  /* 0x0000001918187211 */ /* 0x000fc800078f38ff */
[----:B------:R-:W-:-:S05]  /*17ba0*/  LOP3.LUT R24, R24, 0xffffff80, RZ, 0xc0, !PT ;  /* 0xffffff8018187812 */ /* 0x000fca00078ec0ff */
[----:B------:R-:W-:Y:S02]  /*17bb0*/  IMAD.IADD R24, R25, 0x1, -R24 ;  /* 0x0000000119187824 */ /* 0x000fe400078e0a18 */
[----:B--2---:R-:W-:Y:S01]  /*17bc0*/  IMAD.IADD R12, R12, 0x1, R44 ;  /* 0x000000010c0c7824 */ /* 0x004fe200078e022c */
[----:B---3--:R-:W-:Y:S01]  /*17bd0*/  SHF.R.S32.HI R40, RZ, 0x1f, R42 ;  /* 0x0000001fff287819 */ /* 0x008fe2000001142a */
[----:B------:R-:W-:-:S04]  /*17be0*/  IMAD.WIDE.U32 R4, R42, UR4, R36 ;  /* 0x000000042a047c25 */ /* 0x000fc8000f8e0024 */
[----:B------:R-:W-:-:S04]  /*17bf0*/  IMAD R6, R40, UR4, RZ ;  /* 0x0000000428067c24 */ /* 0x000fc8000f8e02ff */
[----:B------:R-:W-:Y:S01]  /*17c00*/  IMAD R11, R42, UR5, R6 ;  /* 0x000000052a0b7c24 */ /* 0x000fe2000f8e0206 */
[----:B------:R-:W-:Y:S01]  /*17c10*/  SHF.R.S32.HI R6, RZ, 0x1f, R41 ;  /* 0x0000001fff067819 */ /* 0x000fe20000011429 */
[----:B------:R-:W-:Y:S01]  /*17c20*/  ULDC.64 UR4, c[0x0][0xb98] ;  /* 0x0002e60000047ab9 */ /* 0x000fe20000000a00 */
[----:B------:R-:W-:Y:S01]  /*17c30*/  SEL R41, R41, RZ, !P0 ;  /* 0x000000ff29297207 */ /* 0x000fe20004000000 */
[----:B------:R-:W-:Y:S01]  /*17c40*/  IMAD.IADD R5, R5, 0x1, R11 ;  /* 0x0000000105057824 */ /* 0x000fe200078e020b */
[----:B------:R-:W-:Y:S01]  /*17c50*/  SEL R38, R6, RZ, !P0 ;  /* 0x000000ff06267207 */ /* 0x000fe20004000000 */
[----:B------:R-:W-:Y:S01]  /*17c60*/  IMAD R11, R32, R13, R15 ;  /* 0x0000000d200b7224 */ /* 0x000fe200078e020f */
[----:B------:R-:W-:Y:S01]  /*17c70*/  SHF.R.S32.HI R13, RZ, 0x1f, R7 ;  /* 0x0000001fff0d7819 */ /* 0x000fe20000011407 */
[----:B------:R-:W-:-:S03]  /*17c80*/  IMAD.WIDE.U32 R4, R41, UR4, R4 ;  /* 0x0000000429047c25 */ /* 0x000fc6000f8e0004 */
[----:B------:R-:W-:Y:S01]  /*17c90*/  SHF.R.S32.HI R6, RZ, 0x1f, R11 ;  /* 0x0000001fff067819 */ /* 0x000fe2000001140b */
[----:B------:R-:W-:Y:S01]  /*17ca0*/  IMAD R8, R38, UR4, RZ ;  /* 0x0000000426087c24 */ /* 0x000fe2000f8e02ff */
[----:B------:R-:W-:-:S03]  /*17cb0*/  IADD3 R4, P0, R7, R4, RZ ;  /* 0x0000000407047210 */ /* 0x000fc60007f1e0ff */
[----:B------:R-:W-:Y:S01]  /*17cc0*/  IMAD R8, R41, UR5, R8 ;  /* 0x0000000529087c24 */ /* 0x000fe2000f8e0208 */
[----:B------:R-:W-:Y:S02]  /*17cd0*/  ULDC.64 UR4, c[0x0][0xb88] ;  /* 0x0002e20000047ab9 */ /* 0x000fe40000000a00 */
[----:B------:R-:W-:Y:S02]  /*17ce0*/  IMAD R6, R6, UR4, RZ ;  /* 0x0000000406067c24 */ /* 0x000fe4000f8e02ff */
[----:B------:R-:W-:Y:S01]  /*17cf0*/  IADD3.X R5, R13, R5, R8, P0, !PT ;  /* 0x000000050d057210 */ /* 0x000fe200007fe408 */
[----:B------:R-:W-:Y:S02]  /*17d00*/  VIADD R8, R12, 0x8 ;  /* 0x000000080c087836 */ /* 0x000fe40000000000 */
[C---:B------:R-:W-:Y:S02]  /*17d10*/  IMAD R7, R11.reuse, UR5, R6 ;  /* 0x000000050b077c24 */ /* 0x040fe4000f8e0206 */
[----:B------:R-:W-:Y:S01]  /*17d20*/  IMAD.WIDE.U32 R4, R11, UR4, R4 ;  /* 0x000000040b047c25 */ /* 0x000fe2000f8e0004 */
[----:B------:R-:W-:-:S03]  /*17d30*/  ULDC.64 UR4, c[0x0][0xb50] ;  /* 0x0002d40000047ab9 */ /* 0x000fc60000000a00 */
[----:B------:R-:W-:Y:S01]  /*17d40*/  IMAD.IADD R5, R5, 0x1, R7 ;  /* 0x0000000105057824 */ /* 0x000fe200078e0207 */
[----:B------:R-:W-:Y:S01]  /*17d50*/  LEA R10, P0, R4, UR4, 0x2 ;  /* 0x00000004040a7c11 */ /* 0x000fe2000f8010ff */
[----:B------:R-:W-:-:S03]  /*17d60*/  IMAD R11, R30, 0x40, R29 ;  /* 0x000000401e0b7824 */ /* 0x000fc600078e021d */
[----:B------:R-:W-:Y:S01]  /*17d70*/  LEA.HI.X R14, R4, UR5, R5, 0x2, P0 ;  /* 0x00000005040e7c11 */ /* 0x000fe200080f1405 */
[----:B------:R-:W-:Y:S01]  /*17d80*/  SHFL.IDX PT, R6, R10, 0x1, 0x1c1f ;  /* 0x003c1f000a067f89 */ /* 0x000fe200000e0000 */
[----:B------:R-:W-:Y:S01]  /*17d90*/  IMAD.WIDE R20, R11, 0x2, R20 ;  /* 0x000000020b147825 */ /* 0x000fe200078e0214 */
[----:B------:R-:W-:Y:S01]  /*17da0*/  LOP3.LUT P0, RZ, R24, 0x3, RZ, 0xc0, !PT ;  /* 0x0000000318ff7812 */ /* 0x000fe2000780c0ff */
[----:B------:R-:W-:Y:S01]  /*17db0*/  ULDC.64 UR4, c[0x0][0xaa0] ;  /* 0x0002a80000047ab9 */ /* 0x000fe20000000a00 */
[----:B------:R-:W-:Y:S01]  /*17dc0*/  SHFL.IDX PT, R4, R10, RZ, 0x1c1f ;  /* 0x001c1fff0a047589 */ /* 0x000fe200000e0000 */
[----:B------:R-:W-:-:S03]  /*17dd0*/  IADD3 R13, P3, R20, 0x1800, RZ ;  /* 0x00001800140d7810 */ /* 0x000fc60007f7e0ff */
[----:B------:R-:W0:Y:S01]  /*17de0*/  SHFL.IDX PT, R5, R14, RZ, 0x1c1f ;  /* 0x001c1fff0e057589 */ /* 0x000e2200000e0000 */
[----:B------:R-:W-:Y:S02]  /*17df0*/  IADD3 R25, P4, R20, 0x3000, RZ ;  /* 0x0000300014197810 */ /* 0x000fe40007f9e0ff */
[-C--:B------:R-:W-:Y:S01]  /*17e00*/  ISETP.GE.OR P1, PT, R12, R43.reuse, P0 ;  /* 0x0000002b0c00720c */ /* 0x080fe20000726670 */
[----:B------:R-:W1:Y:S01]  /*17e10*/  SHFL.IDX PT, R7, R14, 0x1, 0x1c1f ;  /* 0x003c1f000e077f89 */ /* 0x000e6200000e0000 */
[----:B------:R-:W-:Y:S02]  /*17e20*/  LOP3.LUT R9, R20, 0x380, RZ, 0xc0, !PT ;  /* 0x0000038014097812 */ /* 0x000fe400078ec0ff */
[----:B------:R-:W-:Y:S02]  /*17e30*/  LOP3.LUT R12, R13, 0x380, RZ, 0xc0, !PT ;  /* 0x000003800d0c7812 */ /* 0x000fe400078ec0ff */
[----:B------:R-:W-:Y:S02]  /*17e40*/  ISETP.GE.OR P0, PT, R8, R43, P0 ;  /* 0x0000002b0800720c */ /* 0x000fe40000706670 */
[----:B------:R-:W-:-:S02]  /*17e50*/  LOP3.LUT R24, R25, 0x380, RZ, 0xc0, !PT ;  /* 0x0000038019187812 */ /* 0x000fc400078ec0ff */
[----:B------:R-:W-:Y:S02]  /*17e60*/  SHF.R.U64 R9, R9, 0x3, RZ ;  /* 0x0000000309097819 */ /* 0x000fe400000012ff */
[----:B------:R-:W-:Y:S02]  /*17e70*/  SHF.R.U64 R12, R12, 0x3, RZ ;  /* 0x000000030c0c7819 */ /* 0x000fe400000012ff */
[----:B------:R-:W-:Y:S02]  /*17e80*/  SHF.R.U64 R24, R24, 0x3, RZ ;  /* 0x0000000318187819 */ /* 0x000fe400000012ff */
[----:B------:R-:W-:Y:S01]  /*17e90*/  LOP3.LUT R8, R9, R20, RZ, 0x3c, !PT ;  /* 0x0000001409087212 */ /* 0x000fe200078e3cff */
[--C-:B------:R-:W-:Y:S01]  /*17ea0*/  IMAD.MOV.U32 R9, RZ, RZ, R21.reuse ;  /* 0x000000ffff097224 */ /* 0x100fe200078e0015 */
[----:B------:R-:W-:Y:S01]  /*17eb0*/  LOP3.LUT R12, R12, R13, RZ, 0x3c, !PT ;  /* 0x0000000d0c0c7212 */ /* 0x000fe200078e3cff */
[--C-:B------:R-:W-:Y:S01]  /*17ec0*/  IMAD.X R13, RZ, RZ, R21.reuse, P3 ;  /* 0x000000ffff0d7224 */ /* 0x100fe200018e0615 */
[----:B------:R-:W-:Y:S01]  /*17ed0*/  LOP3.LUT R24, R24, R25, RZ, 0x3c, !PT ;  /* 0x0000001918187212 */ /* 0x000fe200078e3cff */
[----:B------:R-:W-:Y:S01]  /*17ee0*/  IMAD.X R25, RZ, RZ, R21, P4 ;  /* 0x000000ffff197224 */ /* 0x000fe200020e0615 */
[----:B0-----:R0:W-:Y:S04]  /*17ef0*/  @!P1 ST.E desc[UR38][R4.64], R31 ;  /* 0x0000001f04009985 */ /* 0x0011e8000c101926 */
[----:B-1----:R1:W-:Y:S04]  /*17f00*/  @!P0 ST.E desc[UR38][R6.64], R0 ;  /* 0x0000000006008985 */ /* 0x0023e8000c101926 */
[----:B------:R-:W2:Y:S04]  /*17f10*/  LD.E.128 R8, desc[UR38][R8.64] ;  /* 0x0000002608087980 */ /* 0x000ea8000c101d00 */
[----:B------:R-:W3:Y:S04]  /*17f20*/  LD.E.128 R12, desc[UR38][R12.64] ;  /* 0x000000260c0c7980 */ /* 0x000ee8000c101d00 */
[----:B------:R-:W4:Y:S01]  /*17f30*/  LD.E.128 R24, desc[UR38][R24.64] ;  /* 0x0000002618187980 */ /* 0x000f22000c101d00 */
[----:B------:R-:W-:-:S04]  /*17f40*/  IADD3 R39, P0, R20, 0x4800, RZ ;  /* 0x0000480014277810 */ /* 0x000fc80007f1e0ff */
[----:B------:R-:W-:Y:S01]  /*17f50*/  LOP3.LUT R20, R39, 0x380, RZ, 0xc0, !PT ;  /* 0x0000038027147812 */ /* 0x000fe200078ec0ff */
[----:B0-----:R-:W-:-:S03]  /*17f60*/  IMAD.X R5, RZ, RZ, R21, P0 ;  /* 0x000000ffff057224 */ /* 0x001fc600000e0615 */
[----:B------:R-:W-:-:S04]  /*17f70*/  SHF.R.U64 R4, R20, 0x3, RZ ;  /* 0x0000000314047819 */ /* 0x000fc800000012ff */
[----:B------:R-:W-:Y:S02]  /*17f80*/  LOP3.LUT R4, R4, R39, RZ, 0x3c, !PT ;  /* 0x0000002704047212 */ /* 0x000fe400078e3cff */
[----:B------:R-:W0:Y:S01]  /*17f90*/  @P2 LDC R39, c[0x0][0xbec] ;  /* 0x0002fb00ff272b82 */ /* 0x000e220000000800 */
[----:B------:R-:W-:Y:S02]  /*17fa0*/  IMAD R21, R37, UR4, RZ ;  /* 0x0000000425157c24 */ /* 0x000fe4000f8e02ff */
[----:B------:R-:W-:Y:S01]  /*17fb0*/  IMAD R3, R3, 0x30, R30 ;  /* 0x0000003003037824 */ /* 0x000fe200078e021e */
[----:B-1----:R-:W5:Y:S01]  /*17fc0*/  LD.E.128 R4, desc[UR38][R4.64] ;  /* 0x0000002604047980 */ /* 0x002f62000c101d00 */
[C---:B------:R-:W-:Y:S02]  /*17fd0*/  IMAD R31, R36.reuse, UR5, R21 ;  /* 0x00000005241f7c24 */ /* 0x040fe4000f8e0215 */
[----:B------:R-:W-:Y:S01]  /*17fe0*/  IMAD.WIDE.U32 R20, R36, UR4, RZ ;  /* 0x0000000424147c25 */ /* 0x000fe2000f8e00ff */
[----:B------:R-:W1:Y:S01]  /*17ff0*/  @P2 LDC R37, c[0x0][0xbf0] ;  /* 0x0002fc00ff252b82 */ /* 0x000e620000000800 */
        /* <DEDUP_REMOVED lines=12> */
[----:B------:R-:W-:-:S03]  /*180c0*/  ULDC.64 UR4, c[0x0][0xaf0] ;  /* 0x0002bc0000047ab9 */ /* 0x000fc60000000a00 */
[----:B------:R-:W-:Y:S02]  /*180d0*/  IMAD.IADD R21, R21, 0x1, R3 ;  /* 0x0000000115157824 */ /* 0x000fe400078e0203 */
[----:B------:R-:W-:-:S04]  /*180e0*/  @P2 IMAD.HI.U32 R0, R36, R39, RZ ;  /* 0x0000002724002227 */ /* 0x000fc800078e00ff */
[----:B------:R-:W-:Y:S02]  /*180f0*/  IMAD.MOV.U32 R3, RZ, RZ, R36 ;  /* 0x000000ffff037224 */ /* 0x000fe400078e0024 */
[----:B------:R-:W-:Y:S01]  /*18100*/  IMAD R31, R38, UR4, RZ ;  /* 0x00000004261f7c24 */ /* 0x000fe2000f8e02ff */
[----:B-1----:R-:W-:Y:S01]  /*18110*/  @P2 SHF.R.U32.HI R3, RZ, R37, R0 ;  /* 0x00000025ff032219 */ /* 0x002fe20000011600 */
[----:B------:R-:W-:-:S03]  /*18120*/  IMAD.WIDE.U32 R20, R41, UR4, R20 ;  /* 0x0000000429147c25 */ /* 0x000fc6000f8e0014 */
[----:B------:R-:W-:Y:S01]  /*18130*/  SHF.R.S32.HI R0, RZ, 0x1f, R3 ;  /* 0x0000001fff007819 */ /* 0x000fe20000011403 */
        /* <DEDUP_REMOVED lines=12> */
[----:B------:R-:W-:-:S04]  /*18200*/  IMAD.WIDE.U32 R20, R31, UR4, R20 ;  /* 0x000000041f147c25 */ /* 0x000fc8000f8e0014 */
[----:B------:R-:W-:Y:S01]  /*18210*/  IMAD R3, R31, UR5, R0 ;  /* 0x000000051f037c24 */ /* 0x000fe2000f8e0200 */
[----:B------:R-:W-:Y:S01]  /*18220*/  ULDC.64 UR4, c[0x0][0xa80] ;  /* 0x0002a00000047ab9 */ /* 0x000fe20000000a00 */
[----:B------:R-:W-:Y:S01]  /*18230*/  IMAD.IADD R40, R30, 0x1, R44 ;  /* 0x000000011e287824 */ /* 0x000fe200078e022c */
[----:B------:R-:W-:Y:S01]  /*18240*/  LEA R32, P0, R20, UR4, 0x1 ;  /* 0x0000000414207c11 */ /* 0x000fe2000f8008ff */
[----:B------:R-:W-:Y:S01]  /*18250*/  IMAD.IADD R3, R21, 0x1, R3 ;  /* 0x0000000115037824 */ /* 0x000fe200078e0203 */
[----:B------:R-:W-:Y:S01]  /*18260*/  ULDC UR4, c[0x0][0xac8] ;  /* 0x0002b20000047ab9 */ /* 0x000fe20000000800 */
[----:B------:R-:W-:Y:S02]  /*18270*/  VIADD R0, R40, 0x30 ;  /* 0x0000003028007836 */ /* 0x000fe40000000000 */
[----:B0-----:R-:W0:Y:S01]  /*18280*/  SHFL.IDX PT, R36, R32, 0x1, 0x181f ;  /* 0x00381f0020247f89 */ /* 0x001e2200000e0000 */
[----:B------:R-:W-:Y:S01]  /*18290*/  LEA.HI.X R38, R20, UR5, R3, 0x1, P0 ;  /* 0x0000000514267c11 */ /* 0x000fe200080f0c03 */
[C---:B------:R-:W-:Y:S01]  /*182a0*/  VIADD R3, R40.reuse, 0x60 ;  /* 0x0000006028037836 */ /* 0x040fe20000000000 */
[----:B------:R-:W-:Y:S01]  /*182b0*/  ISETP.GE.AND P0, PT, R29, UR4, PT ;  /* 0x000000041d007c0c */ /* 0x000fe2000bf06270 */
[----:B------:R-:W1:Y:S03]  /*182c0*/  SHFL.IDX PT, R20, R32, RZ, 0x181f ;  /* 0x00181fff20147589 */ /* 0x000e6600000e0000 */
[-C--:B------:R-:W-:Y:S01]  /*182d0*/  ISETP.GE.OR P3, PT, R40, R43.reuse, P0 ;  /* 0x0000002b2800720c */ /* 0x080fe20000766670 */
[----:B------:R-:W1:Y:S01]  /*182e0*/  SHFL.IDX PT, R21, R38, RZ, 0x181f ;  /* 0x00181fff26157589 */ /* 0x000e6200000e0000 */
[-C--:B------:R-:W-:Y:S01]  /*182f0*/  ISETP.GE.OR P2, PT, R0, R43.reuse, P0 ;  /* 0x0000002b0000720c */ /* 0x080fe20000746670 */
[----:B------:R-:W-:Y:S01]  /*18300*/  VIADD R0, R2, 0x16820 ;  /* 0x0001682002007836 */ /* 0x000fe20000000000 */
[----:B------:R-:W-:Y:S01]  /*18310*/  ISETP.GE.OR P1, PT, R3, R43, P0 ;  /* 0x0000002b0300720c */ /* 0x000fe20000726670 */
[----:B------:R-:W1:Y:S03]  /*18320*/  SHFL.IDX PT, R42, R32, 0x2, 0x181f ;  /* 0x00581f00202a7f89 */ /* 0x000e6600000e0000 */
[----:B------:R-:W-:Y:S01]  /*18330*/  PRMT R0, RZ, 0x654, R0 ;  /* 0x00000654ff007816 */ /* 0x000fe20000000000 */
[----:B------:R-:W1:Y:S03]  /*18340*/  SHFL.IDX PT, R31, R38, 0x1, 0x181f ;  /* 0x00381f00261f7f89 */ /* 0x000e6600000e0000 */
[----:B------:R1:W-:Y:S01]  /*18350*/  SYNCS.ARRIVE.TRANS64.RED.A1T0 RZ, [R0+URZ], RZ ;  /* 0x000000ff00ff79a7 */ /* 0x0003e2000810043f */
[----:B------:R-:W1:Y:S02]  /*18360*/  SHFL.IDX PT, R37, R38, 0x2, 0x181f ;  /* 0x00581f0026257f89 */ /* 0x000e6400000e0000 */
[----:B0-----:R-:W-:-:S02]  /*18370*/  @!P2 LEA R30, P4, R29, R36, 0x1 ;  /* 0x000000241d1ea211 */ /* 0x001fc400078808ff */
[----:B------:R-:W0:Y:S01]  /*18380*/  SHFL.IDX PT, R32, R32, 0x3, 0x181f ;  /* 0x00781f0020207f89 */ /* 0x000e2200000e0000 */
[----:B-1----:R-:W-:Y:S01]  /*18390*/  VIADD R0, R40, 0x90 ;  /* 0x0000009028007836 */ /* 0x002fe20000000000 */
[C---:B------:R-:W-:Y:S02]  /*183a0*/  @!P3 LEA R20, P5, R29.reuse, R20, 0x1 ;  /* 0x000000141d14b211 */ /* 0x040fe400078a08ff */
[----:B------:R-:W1:Y:S02]  /*183b0*/  SHFL.IDX PT, R38, R38, 0x3, 0x181f ;  /* 0x00781f0026267f89 */ /* 0x000e6400000e0000 */
[C---:B------:R-:W-:Y:S02]  /*183c0*/  @!P3 LEA.HI.X R21, R29.reuse, R21, R28, 0x1, P5 ;  /* 0x000000151d15b211 */ /* 0x040fe400028f0c1c */
[----:B------:R-:W-:Y:S02]  /*183d0*/  ISETP.GE.OR P0, PT, R0, R43, P0 ;  /* 0x0000002b0000720c */ /* 0x000fe40000706670 */
[----:B------:R-:W-:-:S02]  /*183e0*/  @!P1 LEA R36, P5, R29, R42, 0x1 ;  /* 0x0000002a1d249211 */ /* 0x000fc400078a08ff */
[C-C-:B------:R-:W-:Y:S02]  /*183f0*/  @!P2 LEA.HI.X R31, R29.reuse, R31, R28.reuse, 0x1, P4 ;  /* 0x0000001f1d1fa211 */ /* 0x140fe400020f0c1c */
[----:B------:R-:W-:Y:S01]  /*18400*/  @!P1 LEA.HI.X R37, R29, R37, R28, 0x1, P5 ;  /* 0x000000251d259211 */ /* 0x000fe200028f0c1c */
        /* <DEDUP_REMOVED lines=8> */
.L_x_14154:
        /* <DEDUP_REMOVED lines=20> */
[----:B------:R-:W0:Y:S01]  /*185d0*/  @P2 LDC R31, c[0x0][0xbec] ;  /* 0x0002fb00ff1f2b82 */ /* 0x000e220000000800 */
[----:B--2---:R-:W-:Y:S05]  /*185e0*/  @P1 BRA `(.L_x_14157) ;  /* 0x0000000000101947 */ /* 0x004fea0003800000 */
[----:B------:R-:W-:Y:S05]  /*185f0*/  @!P0 BRA `(.L_x_14157) ;  /* 0x00000000000c8947 */ /* 0x000fea0003800000 */
[----:B------:R-:W2:Y:S04]  /*18600*/  LDG.E R7, desc[UR38][R4.64] ;  /* 0x0000002604077981 */ /* 0x000ea8000c1e1900 */
[----:B-----5:R-:W2:Y:S02]  /*18610*/  LDG.E R8, desc[UR38][R4.64+0x4] ;  /* 0x0000042604087981 */ /* 0x020ea4000c1e1900 */
[----:B--2---:R-:W-:-:S07]  /*18620*/  IMAD.IADD R8, R8, 0x1, -R7 ;  /* 0x0000000108087824 */ /* 0x004fce00078e0a07 */
.L_x_14157:
        /* <DEDUP_REMOVED lines=47> */
.L_x_14159:
[----:B------:R-:W-:Y:S05]  /*18920*/  BSYNC B1 ;  /* 0x0000000000017941 */ /* 0x000fea0003800000 */
.L_x_14158:
[----:B------:R-:W3:Y:S01]  /*18930*/  @P2 LDC R9, c[0x0][0xbf0] ;  /* 0x0002fc00ff092b82 */ /* 0x000ee20000000800 */
[----:B------:R-:W-:Y:S01]  /*18940*/  ULDC.64 UR4, c[0x0][0xaa0] ;  /* 0x0002a80000047ab9 */ /* 0x000fe20000000a00 */
[----:B------:R-:W-:Y:S01]  /*18950*/  IMAD R3, R3, 0x30, R30 ;  /* 0x0000003003037824 */ /* 0x000fe200078e021e */
[----:B------:R-:W-:Y:S01]  /*18960*/  ULDC.64 UR6, c[0x0][0xa80] ;  /* 0x0002a00000067ab9 */ /* 0x000fe20000000a00 */
[----:B--2---:R-:W-:Y:S02]  /*18970*/  IMAD R5, R13, UR4, RZ ;  /* 0x000000040d057c24 */ /* 0x004fe4000f8e02ff */
[----:B------:R-:W-:Y:S02]  /*18980*/  IMAD.IADD R10, R26, 0x1, R3 ;  /* 0x000000011a0a7824 */ /* 0x000fe400078e0203 */
        /* <DEDUP_REMOVED lines=8> */
[----:B---3--:R-:W-:Y:S01]  /*18a10*/  @P2 SHF.R.U32.HI R3, RZ, R9, R0 ;  /* 0x00000009ff032219 */ /* 0x008fe20000011600 */
        /* <DEDUP_REMOVED lines=29> */
[----:B------:R-:W-:Y:S01]  /*18bf0*/  IMAD.IADD R24, R30, 0x1, R26 ;  /* 0x000000011e187824 */ /* 0x000fe200078e021a */
[----:B------:R-:W2:Y:S03]  /*18c00*/  SHFL.IDX PT, R0, R20, RZ, 0x181f ;  /* 0x00181fff14007589 */ /* 0x000ea600000e0000 */
[C---:B------:R-:W-:Y:S01]  /*18c10*/  VIADD R8, R24.reuse, 0x30 ;  /* 0x0000003018087836 */ /* 0x040fe20000000000 */
[----:B------:R-:W3:Y:S01]  /*18c20*/  SHFL.IDX PT, R5, R7, 0x1, 0x181f ;  /* 0x00381f0007057f89 */ /* 0x000ee200000e0000 */
[C---:B------:R-:W-:Y:S01]  /*18c30*/  ISETP.GE.OR P2, PT, R24.reuse, R21, P0 ;  /* 0x000000151800720c */ /* 0x040fe20000746670 */
[----:B------:R-:W-:-:S02]  /*18c40*/  VIADD R10, R24, 0x60 ;  /* 0x00000060180a7836 */ /* 0x000fc40000000000 */
[----:B------:R-:W4:Y:S01]  /*18c50*/  SHFL.IDX PT, R14, R7, 0x2, 0x181f ;  /* 0x00581f00070e7f89 */ /* 0x000f2200000e0000 */
[-C--:B------:R-:W-:Y:S02]  /*18c60*/  ISETP.GE.OR P3, PT, R8, R21.reuse, P0 ;  /* 0x000000150800720c */ /* 0x080fe40000766670 */
[----:B------:R-:W-:Y:S01]  /*18c70*/  ISETP.GE.OR P4, PT, R10, R21, P0 ;  /* 0x000000150a00720c */ /* 0x000fe20000786670 */
[----:B------:R-:W5:Y:S04]  /*18c80*/  SHFL.IDX PT, R4, R20, 0x1, 0x181f ;  /* 0x00381f0014047f89 */ /* 0x000f6800000e0000 */
[----:B------:R-:W1:Y:S02]  /*18c90*/  SHFL.IDX PT, R6, R20, 0x2, 0x181f ;  /* 0x00581f0014067f89 */ /* 0x000e6400000e0000 */
[----:B0-----:R-:W-:-:S04]  /*18ca0*/  @!P2 LEA R10, P5, R29, R3, 0x1 ;  /* 0x000000031d0aa211 */ /* 0x001fc800078a08ff */
[C---:B--2---:R-:W-:Y:S02]  /*18cb0*/  @!P2 LEA.HI.X R3, R29.reuse, R0, R28, 0x1, P5 ;  /* 0x000000001d03a211 */ /* 0x044fe400028f0c1c */
[----:B------:R0:W2:Y:S01]  /*18cc0*/  SHFL.IDX PT, R0, R20, 0x3, 0x181f ;  /* 0x00781f0014007f89 */ /* 0x0000a200000e0000 */
[C---:B---3--:R-:W-:Y:S02]  /*18cd0*/  @!P3 LEA R8, P1, R29.reuse, R5, 0x1 ;  /* 0x000000051d08b211 */ /* 0x048fe400078208ff */
[----:B------:R-:W-:Y:S01]  /*18ce0*/  @!P2 IMAD.MOV.U32 R11, RZ, RZ, R3 ;  /* 0x000000ffff0ba224 */ /* 0x000fe200078e0003 */
[----:B----4-:R-:W-:-:S04]  /*18cf0*/  @!P4 LEA R25, P5, R29, R14, 0x1 ;  /* 0x0000000e1d19c211 */ /* 0x010fc800078a08ff */
[----:B------:R0:W-:Y:S01]  /*18d00*/  @!P2 ST.E.128 desc[UR38][R10.64], RZ ;  /* 0x000000ff0a00a985 */ /* 0x0001e2000c101d26 */
[C-C-:B-----5:R-:W-:Y:S01]  /*18d10*/  @!P3 LEA.HI.X R9, R29.reuse, R4, R28.reuse, 0x1, P1 ;  /* 0x000000041d09b211 */ /* 0x160fe200008f0c1c */
[----:B------:R-:W-:Y:S02]  /*18d20*/  @!P4 IMAD.MOV.U32 R4, RZ, RZ, R25 ;  /* 0x000000ffff04c224 */ /* 0x000fe400078e0019 */
[----:B------:R0:W3:Y:S01]  /*18d30*/  SHFL.IDX PT, R14, R7, 0x3, 0x181f ;  /* 0x00781f00070e7f89 */ /* 0x0000e200000e0000 */
[----:B-1----:R-:W-:-:S03]  /*18d40*/  @!P4 LEA.HI.X R5, R29, R6, R28, 0x1, P5 ;  /* 0x000000061d05c211 */ /* 0x002fc600028f0c1c */
[----:B------:R0:W-:Y:S04]  /*18d50*/  @!P3 ST.E.128 desc[UR38][R8.64], RZ ;  /* 0x000000ff0800b985 */ /* 0x0001e8000c101d26 */
[----:B------:R0:W-:Y:S02]  /*18d60*/  @!P4 ST.E.128 desc[UR38][R4.64], RZ ;  /* 0x000000ff0400c985 */ /* 0x0001e4000c101d26 */
.L_x_14359:
[----:B------:R-:W-:-:S05]  /*18d70*/  VIADD R24, R24, 0x90 ;  /* 0x0000009018187836 */ /* 0x000fca0000000000 */
[----:B------:R-:W-:-:S13]  /*18d80*/  ISETP.GE.OR P0, PT, R24, R21, P0 ;  /* 0x000000151800720c */ /* 0x000fda0000706670 */
[----:B---3--:R-:W-:-:S04]  /*18d90*/  @!P0 LEA R14, P1, R29, R14, 0x1 ;  /* 0x0000000e1d0e8211 */ /* 0x008fc800078208ff */
[----:B--2---:R-:W-:-:S05]  /*18da0*/  @!P0 LEA.HI.X R15, R29, R0, R28, 0x1, P1 ;  /* 0x000000001d0f8211 */ /* 0x004fca00008f0c1c */
[----:B------:R1:W-:Y:S04]  /*18db0*/  @!P0 ST.E.128 desc[UR38][R14.64], RZ ;  /* 0x000000ff0e008985 */ /* 0x0003e8000c101d26 */
.L_x_14156:
[----:B------:R-:W-:Y:S05]  /*18dc0*/  BSYNC B0 ;  /* 0x0000000000007941 */ /* 0x000fea0003800000 */
.L_x_14153:
[----:B------:R-:W-:Y:S02]  /*18dd0*/  ULDC UR4, c[0x0][0xc3c] ;  /* 0x00030f0000047ab9 */ /* 0x000fe40000000800 */
[----:B------:R-:W-:-:S13]  /*18de0*/  ISETP.GE.AND P0, PT, R35, UR4, PT ;  /* 0x0000000423007c0c */ /* 0x000fda000bf06270 */
[----:B------:R-:W-:Y:S05]  /*18df0*/  @!P0 BRA `(.L_x_14161) ;  /* 0xfffffe8000548947 */ /* 0x000fea000383ffff */
[----:B------:R-:W-:Y:S05]  /*18e00*/  BRA `(.L_x_13969) ;  /* 0x0000006c00447947 */ /* 0x000fea0003800000 */
.L_x_13967:
        /* <DEDUP_REMOVED lines=18> */
.L_x_14162:
        /* <DEDUP_REMOVED lines=42> */
.L_x_14168:
        /* <DEDUP_REMOVED lines=12> */
.L_x_14167:
[----:B------:R-:W-:Y:S05]  /*19290*/  BSYNC B0 ;  /* 0x0000000000007941 */ /* 0x000fea0003800000 */
.L_x_14166:
        /* <DEDUP_REMOVED lines=21> */
.L_x_14164:
        /* <DEDUP_REMOVED lines=21> */
.L_x_14169:
        /* <DEDUP_REMOVED lines=58> */
.L_x_14165:
[----:B------:R-:W-:Y:S02]  /*198e0*/  IMAD.MOV.U32 R17, RZ, RZ, RZ ;  /* 0x000000ffff117224 */ /* 0x000fe400078e00ff */
[----:B------:R-:W-:Y:S02]  /*198f0*/  IMAD.U32 R16, RZ, RZ, UR6 ;  /* 0x00000006ff107e24 */ /* 0x000fe4000f8e00ff */
[----:B------:R-:W-:-:S07]  /*19900*/  IMAD.MOV.U32 R18, RZ, RZ, RZ ;  /* 0x000000ffff127224 */ /* 0x000fce00078e00ff */
.L_x_14170:
[----:B------:R-:W-:-:S13]  /*19910*/  ISETP.NE.AND P0, PT, R5, RZ, PT ;  /* 0x000000ff0500720c */ /* 0x000fda0003f05270 */
[----:B------:R-:W0:Y:S01]  /*19920*/  @!P0 S2R R3, SR_CgaCtaId ;  /* 0x0000000000038919 */ /* 0x000e220000008800 */
[----:B------:R-:W-:-:S04]  /*19930*/  @!P0 MOV R0, 0x400 ;  /* 0x0000040000008802 */ /* 0x000fc80000000f00 */
[----:B0-----:R-:W-:-:S05]  /*19940*/  @!P0 LEA R0, R3, R0, 0x18 ;  /* 0x0000000003008211 */ /* 0x001fca00078ec0ff */
[----:B------:R2:W-:Y:S01]  /*19950*/  @!P0 STS.128 [R0+0x168d0], R16 ;  /* 0x0168d01000008388 */ /* 0x0005e20000000c00 */
[----:B------:R-:W-:Y:S06]  /*19960*/  BAR.ARV 0x5, 0x200 ;  /* 0x0148000000007b1d */ /* 0x000fec0000002000 */
.L_x_14163:
        /* <DEDUP_REMOVED lines=12> */
[----:B------:R-:W-:Y:S01]  /*19a30*/  ULDC.64 UR40, c[0x0][0x198] ;  /* 0x0000660000287ab9 */ /* 0x000fe20000000a00 */
[----:B------:R-:W-:Y:S01]  /*19a40*/  IMAD.MOV.U32 R27, RZ, RZ, RZ ;  /* 0x000000ffff1b7224 */ /* 0x000fe200078e00ff */
[----:B------:R-:W-:Y:S01]  /*19a50*/  ULDC UR37, c[0x0][0xc] ;  /* 0x0000030000257ab9 */ /* 0x000fe20000000800 */
[----:B------:R-:W-:Y:S02]  /*19a60*/  IMAD.MOV.U32 R23, RZ, RZ, RZ ;  /* 0x000000ffff177224 */ /* 0x000fe400078e00ff */
[----:B------:R-:W-:Y:S01]  /*19a70*/  IMAD.MOV.U32 R26, RZ, RZ, 0x1 ;  /* 0x00000001ff1a7424 */ /* 0x000fe200078e00ff */
        /* <DEDUP_REMOVED lines=13> */
.L_x_14309:
[----:B------:R-:W-:Y:S05]  /*19b50*/  YIELD ;  /* 0x0000000000007946 */ /* 0x000fea0003800000 */
[----:B------:R-:W-:Y:S01]  /*19b60*/  ULDC.64 UR4, c[0x0][0xa28] ;  /* 0x00028a0000047ab9 */ /* 0x000fe20000000a00 */
[----:B------:R-:W-:Y:S02]  /*19b70*/  CS2R R6, SRZ ;  /* 0x0000000000067805 */ /* 0x000fe4000001ff00 */
[----:B------:R-:W-:Y:S01]  /*19b80*/  ISETP.NE.U32.AND P0, PT, RZ, UR4, PT ;  /* 0x00000004ff007c0c */ /* 0x000fe2000bf05070 */
[----:B0-----:R-:W0:Y:S01]  /*19b90*/  LDC.64 R8, c[0x0][0xa00] ;  /* 0x00028000ff087b82 */ /* 0x001e220000000a00 */
[----:B------:R-:W-:Y:S01]  /*19ba0*/  ULDC.64 UR6, c[0x0][0xa08] ;  /* 0x0002820000067ab9 */ /* 0x000fe20000000a00 */
[----:B------:R-:W-:Y:S01]  /*19bb0*/  ULDC.64 UR8, c[0x0][0xa10] ;  /* 0x0002840000087ab9 */ /* 0x000fe20000000a00 */
[----:B------:R-:W-:Y:S01]  /*19bc0*/  ISETP.NE.AND.EX P0, PT, RZ, UR5, PT, P0 ;  /* 0x00000005ff007c0c */ /* 0x000fe2000bf05300 */
[----:B------:R-:W-:-:S04]  /*19bd0*/  ULDC.64 UR4, c[0x0][0xa18] ;  /* 0x0002860000047ab9 */ /* 0x000fc80000000a00 */
[----:B-1----:R-:W1:Y:S08]  /*19be0*/  LDC.64 R4, c[0x0][0xa08] ;  /* 0x00028200ff047b82 */ /* 0x002e700000000a00 */
[----:B--2---:R-:W2:Y:S02]  /*19bf0*/  @P0 LDC.64 R2, c[0x0][0xa28] ;  /* 0x00028a00ff020b82 */ /* 0x004ea40000000a00 */
[----:B--2---:R-:W-:-:S05]  /*19c00*/  @P0 IMAD.WIDE R2, R19, 0x4, R2 ;  /* 0x0000000413020825 */ /* 0x004fca00078e0202 */
[----:B------:R2:W5:Y:S01]  /*19c10*/  @P0 LDG.E R7, desc[UR38][R2.64] ;  /* 0x0000002602070981 */ /* 0x000562000c1e1900 */
[----:B------:R-:W-:Y:S01]  /*19c20*/  ISETP.NE.U32.AND P0, PT, RZ, UR4, PT ;  /* 0x00000004ff007c0c */ /* 0x000fe2000bf05070 */
[----:B0-----:R-:W-:Y:S01]  /*19c30*/  IMAD.WIDE R8, R19, 0x4, R8 ;  /* 0x0000000413087825 */ /* 0x001fe200078e0208 */
[----:B------:R-:W-:Y:S02]  /*19c40*/  ISETP.NE.U32.AND P2, PT, RZ, UR6, PT ;  /* 0x00000006ff007c0c */ /* 0x000fe4000bf45070 */
[----:B------:R-:W-:Y:S01]  /*19c50*/  ISETP.NE.AND.EX P0, PT, RZ, UR5, PT, P0 ;  /* 0x00000005ff007c0c */ /* 0x000fe2000bf05300 */
[----:B------:R-:W-:Y:S01]  /*19c60*/  ULDC.64 UR4, c[0x0][0xa00] ;  /* 0x0002800000047ab9 */ /* 0x000fe20000000a00 */
[----:B------:R-:W-:Y:S01]  /*19c70*/  ISETP.NE.U32.AND P4, PT, RZ, UR8, PT ;  /* 0x00000008ff007c0c */ /* 0x000fe2000bf85070 */
[----:B------:R-:W-:Y:S01]  /*19c80*/  IMAD.MOV.U32 R28, RZ, RZ, RZ ;  /* 0x000000ffff1c7224 */ /* 0x000fe200078e00ff */
[----:B------:R-:W-:Y:S01]  /*19c90*/  ISETP.NE.U32.AND P1, PT, RZ, UR4, PT ;  /* 0x00000004ff007c0c */ /* 0x000fe2000bf25070 */
[----:B--2---:R-:W0:Y:S01]  /*19ca0*/  LDC.64 R2, c[0x0][0xa10] ;  /* 0x00028400ff027b82 */ /* 0x004e220000000a00 */
[----:B----4-:R-:W-:-:S02]  /*19cb0*/  IMAD.MOV.U32 R0, RZ, RZ, RZ ;  /* 0x000000ffff007224 */ /* 0x010fc400078e00ff */
[----:B------:R-:W-:Y:S01]  /*19cc0*/  ISETP.NE.AND.EX P3, PT, RZ, UR5, PT, P1 ;  /* 0x00000005ff007c0c */ /* 0x000fe2000bf65310 */
[----:B-1----:R-:W-:-:S04]  /*19cd0*/  IMAD.WIDE R4, R19, 0x4, R4 ;  /* 0x0000000413047825 */ /* 0x002fc800078e0204 */
[----:B------:R-:W1:Y:S01]  /*19ce0*/  @P0 LDC.64 R10, c[0x0][0xa18] ;  /* 0x00028600ff0a0b82 */ /* 0x000e620000000a00 */
[----:B------:R-:W-:Y:S01]  /*19cf0*/  ULDC UR4, c[0x0][0x288] ;  /* 0x0000a20000047ab9 */ /* 0x000fe20000000800 */
[----:B------:R-:W-:Y:S02]  /*19d00*/  ISETP.NE.AND.EX P1, PT, RZ, UR7, PT, P2 ;  /* 0x00000007ff007c0c */ /* 0x000fe4000bf25320 */
[----:B------:R-:W-:-:S04]  /*19d10*/  ISETP.NE.AND.EX P2, PT, RZ, UR9, PT, P4 ;  /* 0x00000009ff007c0c */ /* 0x000fc8000bf45340 */
[----:B------:R-:W2:Y:S07]  /*19d20*/  @P3 LDG.E R6, desc[UR38][R8.64] ;  /* 0x0000002608063981 */ /* 0x000eae000c1e1900 */
[----:B------:R-:W5:Y:S01]  /*19d30*/  @P1 LDG.E R28, desc[UR38][R4.64] ;  /* 0x00000026041c1981 */ /* 0x000f62000c1e1900 */
        /* <DEDUP_REMOVED lines=24> */
.L_x_14172:
        /* <DEDUP_REMOVED lines=9> */
.L_x_14173:
[----:B------:R-:W-:Y:S05]  /*19f50*/  @!P1 BRA `(.L_x_14174) ;  /* 0x00000000000c9947 */ /* 0x000fea0003800000 */
[----:B------:R-:W2:Y:S04]  /*19f60*/  LDG.E R10, desc[UR38][R4.64] ;  /* 0x00000026040a7981 */ /* 0x000ea8000c1e1900 */
[----:B------:R-:W2:Y:S02]  /*19f70*/  LDG.E R9, desc[UR38][R4.64+0x4] ;  /* 0x0000042604097981 */ /* 0x000ea4000c1e1900 */
[----:B--2---:R-:W-:-:S07]  /*19f80*/  IMAD.IADD R10, R9, 0x1, -R10 ;  /* 0x00000001090a7824 */ /* 0x004fce00078e0a0a */
.L_x_14174:
[----:B-1----:R-:W2:Y:S01]  /*19f90*/  @P2 LDG.E R4, desc[UR38][R2.64] ;  /* 0x0000002602042981 */ /* 0x002ea2000c1e1900 */
[----:B------:R-:W1:Y:S03]  /*19fa0*/  LDC R8, c[0x0][0x448] ;  /* 0x00011200ff087b82 */ /* 0x000e660000000800 */
[----:B------:R3:W2:Y:S01]  /*19fb0*/  @P2 LDG.E R5, desc[UR38][R2.64+0x4] ;  /* 0x0000042602052981 */ /* 0x0006a2000c1e1900 */
[----:B------:R-:W-:Y:S02]  /*19fc0*/  IMAD R13, R17, 0xc0, RZ ;  /* 0x000000c0110d7824 */ /* 0x000fe400078e02ff */
[----:B-----5:R-:W-:Y:S02]  /*19fd0*/  IMAD.IADD R7, R10, 0x1, -R7 ;  /* 0x000000010a077824 */ /* 0x020fe400078e0a07 */
[----:B------:R-:W-:Y:S01]  /*19fe0*/  VIADD R10, R13, 0xbf ;  /* 0x000000bf0d0a7836 */ /* 0x000fe20000000000 */
[----:B------:R4:W-:Y:S01]  /*19ff0*/  STL [R1+0x10], R13 ;  /* 0x0000100d01007387 */ /* 0x0009e20000100800 */
[----:B-1----:R-:W-:-:S13]  /*1a000*/  ISETP.NE.AND P1, PT, R8, 0x1, PT ;  /* 0x000000010800780c */ /* 0x002fda0003f25270 */
[----:B---3--:R-:W1:Y:S08]  /*1a010*/  @P1 LDC R3, c[0x0][0x44c] ;  /* 0x00011300ff031b82 */ /* 0x008e700000000800 */
[----:B------:R-:W3:Y:S01]  /*1a020*/  @P1 LDC R2, c[0x0][0x450] ;  /* 0x00011400ff021b82 */ /* 0x000ee20000000800 */
[----:B--2---:R-:W-:Y:S02]  /*1a030*/  @P2 IMAD.IADD R6, R5, 0x1, -R4 ;  /* 0x0000000105062824 */ /* 0x004fe400078e0a04 */
[----:B-1----:R-:W-:-:S04]  /*1a040*/  @P1 IMAD.HI.U32 R5, R10, R3, RZ ;  /* 0x000000030a051227 */ /* 0x002fc800078e00ff */
[----:B------:R-:W-:Y:S01]  /*1a050*/  IMAD.IADD R8, R7, 0x1, R6 ;  /* 0x0000000107087824 */ /* 0x000fe200078e0206 */
[----:B---3--:R-:W-:-:S03]  /*1a060*/  @P1 SHF.R.U32.HI R10, RZ, R2, R5 ;  /* 0x00000002ff0a1219 */ /* 0x008fc60000011605 */
        /* <DEDUP_REMOVED lines=21> */
.L_x_14177:
[----:B------:R-:W-:-:S13]  /*1a1c0*/  ISETP.NE.AND P0, PT, R3, 0x1, PT ;  /* 0x000000010300780c */ /* 0x000fda0003f05270 */
[----:B------:R-:W1:Y:S02]  /*1a1d0*/  @P0 LDC.64 R4, c[0x0][0x9e8] ;  /* 0x00027a00ff040b82 */ /* 0x000e640000000a00 */
[----:B-1----:R-:W-:-:S05]  /*1a1e0*/  @P0 IMAD.HI.U32 R4, R11, R4, RZ ;  /* 0x000000040b040227 */ /* 0x002fca00078e00ff */
[----:B------:R-:W-:-:S07]  /*1a1f0*/  @P0 SHF.R.U32.HI R11, RZ, R5, R4 ;  /* 0x00000005ff0b0219 */ /* 0x000fce0000011604 */
.L_x_14178:
[----:B------:R-:W-:Y:S05]  /*1a200*/  BSYNC B0 ;  /* 0x0000000000007941 */ /* 0x000fea0003800000 */
.L_x_14176:
[----:B------:R-:W-:-:S05]  /*1a210*/  IMAD R11, R11, R3, R3 ;  /* 0x000000030b0b7224 */ /* 0x000fca00078e0203 */
[----:B------:R-:W-:-:S07]  /*1a220*/  VIMNMX R2, R2, R11, PT ;  /* 0x0000000b02027248 */ /* 0x000fce0003fe0100 */
.L_x_14175:
        /* <DEDUP_REMOVED lines=20> */
.L_x_14181:
[----:B------:R-:W-:-:S13]  /*1a370*/  ISETP.NE.AND P0, PT, R3, 0x1, PT ;  /* 0x000000010300780c */ /* 0x000fda0003f05270 */
[----:B------:R-:W1:Y:S02]  /*1a380*/  @P0 LDC.64 R4, c[0x0][0x9e8] ;  /* 0x00027a00ff040b82 */ /* 0x000e640000000a00 */
[----:B-1----:R-:W-:-:S05]  /*1a390*/  @P0 IMAD.HI.U32 R4, R11, R4, RZ ;  /* 0x000000040b040227 */ /* 0x002fca00078e00ff */
[----:B------:R-:W-:-:S07]  /*1a3a0*/  @P0 SHF.R.U32.HI R11, RZ, R5, R4 ;  /* 0x00000005ff0b0219 */ /* 0x000fce0000011604 */
.L_x_14182:
[----:B------:R-:W-:Y:S05]  /*1a3b0*/  BSYNC B0 ;  /* 0x0000000000007941 */ /* 0x000fea0003800000 */
.L_x_14180:
[----:B------:R-:W-:-:S05]  /*1a3c0*/  IMAD R3, R11, R3, RZ ;  /* 0x000000030b037224 */ /* 0x000fca00078e02ff */
[----:B------:R-:W-:-:S07]  /*1a3d0*/  VIMNMX R10, R10, R3, !PT ;  /* 0x000000030a0a7248 */ /* 0x000fce0007fe0100 */
.L_x_14179:
[----:B------:R-:W-:Y:S01]  /*1a3e0*/  VIADD R2, R2, 0x7f ;  /* 0x0000007f02027836 */ /* 0x000fe20000000000 */
[----:B------:R-:W-:Y:S04]  /*1a3f0*/  BSSY B0, `(.L_x_14183) ;  /* 0x00000dd000007945 */ /* 0x000fe80003800000 */
[----:B------:R-:W-:-:S04]  /*1a400*/  SHF.R.S32.HI R3, RZ, 0x1f, R2 ;  /* 0x0000001fff037819 */ /* 0x000fc80000011402 */
[----:B------:R-:W-:Y:S02]  /*1a410*/  LEA.HI R3, R3, R2, RZ, 0x7 ;  /* 0x0000000203037211 */ /* 0x000fe400078f38ff */
[----:B------:R-:W-:Y:S02]  /*1a420*/  SHF.R.S32.HI R2, RZ, 0x1f, R10 ;  /* 0x0000001fff027819 */ /* 0x000fe4000001140a */
[----:B------:R-:W-:Y:S02]  /*1a430*/  SHF.R.S32.HI R4, RZ, 0x7, R3 ;  /* 0x00000007ff047819 */ /* 0x000fe40000011403 */
[----:B------:R-:W-:Y:S02]  /*1a440*/  LEA.HI R2, R2, R10, RZ, 0x7 ;  /* 0x0000000a02027211 */ /* 0x000fe400078f38ff */
[----:B------:R-:W-:Y:S02]  /*1a450*/  VIMNMX R4, R17, R4, PT ;  /* 0x0000000411047248 */ /* 0x000fe40003fe0100 */
[----:B------:R-:W-:-:S04]  /*1a460*/  SHF.R.S32.HI R2, RZ, 0x7, R2 ;  /* 0x00000007ff027819 */ /* 0x000fc80000011402 */
[----:B------:R-:W-:-:S05]  /*1a470*/  VIMNMX R2, RZ, R2, !PT ;  /* 0x00000002ff027248 */ /* 0x000fca0007fe0100 */
[--C-:B------:R-:W-:Y:S02]  /*1a480*/  IMAD R2, R2, 0x80, -R7.reuse ;  /* 0x0000008002027824 */ /* 0x100fe400078e0a07 */
[----:B------:R-:W-:-:S03]  /*1a490*/  IMAD R7, R4, 0x80, -R7 ;  /* 0x0000008004077824 */ /* 0x000fc600078e0a07 */
[----:B------:R-:W-:Y:S02]  /*1a4a0*/  VIMNMX R2, RZ, R2, !PT ;  /* 0x00000002ff027248 */ /* 0x000fe40007fe0100 */
[----:B------:R-:W-:Y:S02]  /*1a4b0*/  VIMNMX R7, R7, R6, PT ;  /* 0x0000000607077248 */ /* 0x000fe40003fe0100 */
[----:B------:R-:W-:Y:S02]  /*1a4c0*/  SHF.R.U32.HI R4, RZ, 0x7, R2 ;  /* 0x00000007ff047819 */ /* 0x000fe40000011602 */
[----:B------:R-:W-:-:S13]  /*1a4d0*/  ISETP.GT.AND P0, PT, R7, R2, PT ;  /* 0x000000020700720c */ /* 0x000fda0003f04270 */
[----:B------:R-:W-:-:S05]  /*1a4e0*/  @P0 VIADD R3, R7, 0x7f ;  /* 0x0000007f07030836 */ /* 0x000fca0000000000 */
[----:B------:R-:W-:-:S04]  /*1a4f0*/  @P0 SHF.R.S32.HI R2, RZ, 0x1f, R3 ;  /* 0x0000001fff020819 */ /* 0x000fc80000011403 */
[----:B------:R-:W-:Y:S01]  /*1a500*/  @P0 LEA.HI R2, R2, R3, RZ, 0x7 ;  /* 0x0000000302020211 */ /* 0x000fe200078f38ff */
[----:B------:R-:W-:-:S03]  /*1a510*/  IMAD.MOV.U32 R3, RZ, RZ, R4 ;  /* 0x000000ffff037224 */ /* 0x000fc600078e0004 */
[----:B------:R-:W-:Y:S02]  /*1a520*/  @P0 SHF.R.S32.HI R3, RZ, 0x7, R2 ;  /* 0x00000007ff030819 */ /* 0x000fe40000011402 */
[----:B------:R-:W-:Y:S02]  /*1a530*/  PLOP3.LUT P0, PT, PT, PT, PT, 0x80, 0x0 ;  /* 0x000000000000781c */ /* 0x000fe40003f0f070 */
        /* <DEDUP_REMOVED lines=9> */
.L_x_14362:
[----:B--2---:R-:W-:Y:S02]  /*1a5d0*/  ISETP.NE.AND P0, PT, R14, RZ, PT ;  /* 0x000000ff0e00720c */ /* 0x004fe40003f05270 */
[----:B------:R-:W-:-:S11]  /*1a5e0*/  PLOP3.LUT P6, PT, PT, PT, PT, 0x8, 0x0 ;  /* 0x000000000000781c */ /* 0x000fd60003fce170 */
[----:B------:R-:W-:Y:S05]  /*1a5f0*/  @P0 BRA `(.L_x_14186) ;  /* 0x00000000000c0947 */ /* 0x000fea0003800000 */
[----:B------:R-:W-:-:S03]  /*1a600*/  UMOV UR4, 0xffffffff ;  /* 0xffffffff00047882 */ /* 0x000fc60000000000 */
[----:B------:R-:W-:Y:S05]  /*1a610*/  BRA.DIV UR4, `(.L_x_14187) ;  /* 0x0000006a04287947 */ /* 0x000fea000b800000 */
[----:B------:R-:W-:-:S13]  /*1a620*/  ELECT P6, URZ, PT ;  /* 0x00000000003f782f */ /* 0x000fda00038c0000 */
.L_x_14186:
        /* <DEDUP_REMOVED lines=9> */
.L_x_14365:
[----:B------:R-:W-:Y:S05]  /*1a6c0*/  BSYNC B1 ;  /* 0x0000000000017941 */ /* 0x000fea0003800000 */
.L_x_14188:
[----:B------:R-:W-:Y:S04]  /*1a6d0*/  BSSY B1, `(.L_x_14190) ;  /* 0x000004f000017945 */ /* 0x000fe80003800000 */
[----:B------:R-:W-:Y:S05]  /*1a6e0*/  @!P6 BRA `(.L_x_14191) ;  /* 0x000000040034e947 */ /* 0x000fea0003800000 */
[----:B------:R-:W2:Y:S01]  /*1a6f0*/  S2R R6, SR_TID.X ;  /* 0x0000000000067919 */ /* 0x000ea20000002100 */
[----:B-1----:R-:W-:Y:S01]  /*1a700*/  IMAD R5, R27, 0x8, R22 ;  /* 0x000000081b057824 */ /* 0x002fe200078e0216 */
[----:B------:R-:W-:Y:S01]  /*1a710*/  BSSY B2, `(.L_x_14192) ;  /* 0x0000006000027945 */ /* 0x000fe20003800000 */
[----:B--2---:R-:W-:Y:S02]  /*1a720*/  LOP3.LUT R7, R6, 0x7f, RZ, 0xc0, !PT ;  /* 0x0000007f06077812 */ /* 0x004fe400078ec0ff */
[----:B------:R-:W-:Y:S02]  /*1a730*/  SHF.L.U32 R6, R29, 0x1f, RZ ;  /* 0x0000001f1d067819 */ /* 0x000fe400000006ff */
[----:B------:R-:W-:Y:S02]  /*1a740*/  ISETP.NE.AND P1, PT, R7, RZ, PT ;  /* 0x000000ff0700720c */ /* 0x000fe40003f25270 */
[----:B------:R-:W1:Y:S02]  /*1a750*/  SYNCS.PHASECHK.TRANS64.TRYWAIT P0, [R5+URZ+0x168a0], R6 ;  /* 0x0168a006050075a7 */ /* 0x000e64000800017f */
[----:B-1----:R-:W-:Y:S09]  /*1a760*/  @!P0 BRA `(.L_x_14193) ;  /* 0x0000006800088947 */ /* 0x002ff20003800000 */
.L_x_14366:
[----:B------:R-:W-:Y:S05]  /*1a770*/  BSYNC B2 ;  /* 0x0000000000027941 */ /* 0x000fea0003800000 */
.L_x_14192:
[----:B------:R-:W-:Y:S04]  /*1a780*/  BSSY B2, `(.L_x_14194) ;  /* 0x0000009000027945 */ /* 0x000fe80003800000 */
[----:B------:R-:W-:Y:S05]  /*1a790*/  @P1 BRA `(.L_x_14195) ;  /* 0x00000000001c1947 */ /* 0x000fea0003800000 */
[----:B------:R-:W2:Y:S02]  /*1a7a0*/  S2R R7, SR_TID.X ;  /* 0x0000000000077919 */ /* 0x000ea40000002100 */
[----:B--2---:R-:W-:Y:S01]  /*1a7b0*/  LOP3.LUT R10, R7, 0x1f, RZ, 0xc0, !PT ;  /* 0x0000001f070a7812 */ /* 0x004fe200078ec0ff */
[----:B------:R-:W-:-:S03]  /*1a7c0*/  IMAD.MOV.U32 R7, RZ, RZ, 0x4000 ;  /* 0x00004000ff077424 */ /* 0x000fc600078e00ff */
[----:B------:R-:W-:Y:S01]  /*1a7d0*/  ISETP.NE.AND P0, PT, R10, RZ, PT ;  /* 0x000000ff0a00720c */ /* 0x000fe20003f05270 */
[----:B------:R2:W-:-:S12]  /*1a7e0*/  SYNCS.ARRIVE.TRANS64 RZ, [R5+URZ+0x16890], R7 ;  /* 0x0168900705ff79a7 */ /* 0x0005d8000800003f */
[----:B--2---:R-:W-:Y:S05]  /*1a7f0*/  @!P0 BRA `(.L_x_14195) ;  /* 0x0000000000048947 */ /* 0x004fea0003800000 */
[----:B------:R-:W-:Y:S01]  /*1a800*/  BPT.TRAP 0x1 ;  /* 0x000000040000795c */ /* 0x000fe20000300000 */
.L_x_14195:
[----:B------:R-:W-:Y:S05]  /*1a810*/  BSYNC B2 ;  /* 0x0000000000027941 */ /* 0x000fea0003800000 */
.L_x_14194:
        /* <DEDUP_REMOVED lines=11> */
[----:B------:R-:W-:Y:S01]  /*1a8d0*/  UMOV UR7, 0x12f00000 ;  /* 0x12f0000000077882 */ /* 0x000fe20000000000 */
[----:B0-----:R-:W-:-:S08]  /*1a8e0*/  VIADD R12, R5, 0x16890 ;  /* 0x00016890050c7836 */ /* 0x001fd00000000000 */
.L_x_14196:
        /* <DEDUP_REMOVED lines=13> */
.L_x_14367:
[----:B------:R-:W-:Y:S05]  /*1a9c0*/  BSYNC B2 ;  /* 0x0000000000027941 */ /* 0x000fea0003800000 */
.L_x_14197:
        /* <DEDUP_REMOVED lines=11> */
.L_x_14200:
[----:B------:R-:W-:Y:S05]  /*1aa80*/  BSYNC B2 ;  /* 0x0000000000027941 */ /* 0x000fea0003800000 */
.L_x_14199:
[----:B------:R-:W-:Y:S01]  /*1aa90*/  R2UR UR10, R13 ;  /* 0x000000000d0a72ca */ /* 0x000fe200000e0000 */
[----:B------:R-:W-:Y:S01]  /*1aaa0*/  IMAD R11, R11, 0x2, R22 ;  /* 0x000000020b0b7824 */ /* 0x000fe200078e0216 */
[----:B------:R-:W-:Y:S01]  /*1aab0*/  R2UR UR6, R14 ;  /* 0x000000000e0672ca */ /* 0x000fe200000e0000 */
[----:B------:R-:W-:Y:S01]  /*1aac0*/  UIADD3 UR4, UP0, UR40, 0x670, URZ ;  /* 0x0000067028047890 */ /* 0x000fe2000ff1e03f */
[----:B------:R-:W-:Y:S01]  /*1aad0*/  R2UR UR7, R15 ;  /* 0x000000000f0772ca */ /* 0x000fe200000e0000 */
[----:B01----:R-:W-:Y:S01]  /*1aae0*/  VIADD R5, R5, 0x168b0 ;  /* 0x000168b005057836 */ /* 0x003fe20000000000 */
[----:B------:R-:W-:Y:S01]  /*1aaf0*/  PLOP3.LUT P0, PT, PT, PT, PT, 0x80, 0x0 ;  /* 0x000000000000781c */ /* 0x000fe20003f0f070 */
[----:B------:R-:W-:Y:S01]  /*1ab00*/  VIADD R11, R11, 0x400 ;  /* 0x000004000b0b7836 */ /* 0x000fe20000000000 */
[----:B------:R-:W-:-:S12]  /*1ab10*/  UIADD3.X UR5, URZ, UR41, URZ, UP0, !UPT ;  /* 0x000000293f057290 */ /* 0x000fd800087fe43f */
.L_x_14201:
        /* <DEDUP_REMOVED lines=10> */
.L_x_14191:
[----:B------:R-:W-:Y:S05]  /*1abc0*/  BSYNC B1 ;  /* 0x0000000000017941 */ /* 0x000fea0003800000 */
.L_x_14190:
[----:B------:R-:W-:Y:S01]  /*1abd0*/  VIADD R3, R3, 0xfffffffe ;  /* 0xfffffffe03037836 */ /* 0x000fe20000000000 */
[----:B------:R-:W-:Y:S01]  /*1abe0*/  PLOP3.LUT P0, PT, PT, PT, PT, 0x8, 0x0 ;  /* 0x000000000000781c */ /* 0x000fe20003f0e170 */
[----:B------:R-:W-:-:S03]  /*1abf0*/  VIADD R27, R27, 0x1 ;  /* 0x000000011b1b7836 */ /* 0x000fc60000000000 */
[----:B------:R-:W-:Y:S02]  /*1ac00*/  ISETP.GE.AND P2, PT, R3, R4, PT ;  /* 0x000000040300720c */ /* 0x000fe40003f46270 */
[----:B------:R-:W-:-:S04]  /*1ac10*/  ISETP.NE.AND P1, PT, R27, 0x2, PT ;  /* 0x000000021b00780c */ /* 0x000fc80003f25270 */
[----:B------:R-:W-:Y:S02]  /*1ac20*/  SEL R6, RZ, 0x1, P1 ;  /* 0x00000001ff067807 */ /* 0x000fe40000800000 */
[----:B------:R-:W-:Y:S02]  /*1ac30*/  SEL R27, R27, RZ, P1 ;  /* 0x000000ff1b1b7207 */ /* 0x000fe40000800000 */
[----:B------:R-:W-:-:S03]  /*1ac40*/  LOP3.LUT R29, R29, R6, RZ, 0x3c, !PT ;  /* 0x000000061d1d7212 */ /* 0x000fc600078e3cff */
[----:B------:R-:W-:Y:S05]  /*1ac50*/  @!P2 BRA `(.L_x_14184) ;  /* 0x000000040058a947 */ /* 0x000fea0003800000 */
.L_x_14214:
[----:B------:R-:W-:Y:S05]  /*1ac60*/  YIELD ;  /* 0x0000000000007946 */ /* 0x000fea0003800000 */
[----:B------:R-:W-:Y:S04]  /*1ac70*/  BSSY B1, `(.L_x_14202) ;  /* 0x000004c000017945 */ /* 0x000fe80003800000 */
[----:B------:R-:W-:Y:S05]  /*1ac80*/  @!P6 BRA `(.L_x_14203) ;  /* 0x000000040028e947 */ /* 0x000fea0003800000 */
[----:B-1----:R-:W1:Y:S01]  /*1ac90*/  S2R R5, SR_TID.X ;  /* 0x0000000000057919 */ /* 0x002e620000002100 */
[----:B------:R-:W-:Y:S01]  /*1aca0*/  SHF.L.U32 R6, R29, 0x1f, RZ ;  /* 0x0000001f1d067819 */ /* 0x000fe200000006ff */
[----:B------:R-:W-:Y:S01]  /*1acb0*/  BSSY B2, `(.L_x_14204) ;  /* 0x0000006000027945 */ /* 0x000fe20003800000 */
[----:B-1----:R-:W-:Y:S01]  /*1acc0*/  LOP3.LUT R7, R5, 0x7f, RZ, 0xc0, !PT ;  /* 0x0000007f05077812 */ /* 0x002fe200078ec0ff */
[----:B------:R-:W-:-:S03]  /*1acd0*/  IMAD R5, R27, 0x8, R22 ;  /* 0x000000081b057824 */ /* 0x000fc600078e0216 */
[----:B------:R-:W-:Y:S01]  /*1ace0*/  ISETP.NE.AND P2, PT, R7, RZ, PT ;  /* 0x000000ff0700720c */ /* 0x000fe20003f45270 */
[----:B------:R-:W1:Y:S02]  /*1acf0*/  SYNCS.PHASECHK.TRANS64.TRYWAIT P1, [R5+URZ+0x168a0], R6 ;  /* 0x0168a006050075a7 */ /* 0x000e64000802017f */
[----:B-1----:R-:W-:Y:S10]  /*1ad00*/  @!P1 BRA `(.L_x_14205) ;  /* 0x0000006000c89947 */ /* 0x002ff40003800000 */
.L_x_14368:
[----:B------:R-:W-:Y:S05]  /*1ad10*/  BSYNC B2 ;  /* 0x0000000000027941 */ /* 0x000fea0003800000 */
.L_x_14204:
        /* <DEDUP_REMOVED lines=9> */
.L_x_14207:
[----:B------:R-:W-:Y:S05]  /*1adb0*/  BSYNC B2 ;  /* 0x0000000000027941 */ /* 0x000fea0003800000 */
.L_x_14206:
        /* <DEDUP_REMOVED lines=8> */
[----:B0-----:R-:W-:Y:S01]  /*1ae40*/  VIADD R12, R7, 0xe400 ;  /* 0x0000e400070c7836 */ /* 0x001fe20000000000 */
[----:B------:R-:W-:Y:S01]  /*1ae50*/  UMOV UR6, 0x0 ;  /* 0x0000000000067882 */ /* 0x000fe20000000000 */
[----:B------:R-:W-:-:S10]  /*1ae60*/  UMOV UR7, 0x12f00000 ;  /* 0x12f0000000077882 */ /* 0x000fd40000000000 */
.L_x_14208:
        /* <DEDUP_REMOVED lines=13> */
.L_x_14369:
[----:B------:R-:W-:Y:S05]  /*1af40*/  BSYNC B2 ;  /* 0x0000000000027941 */ /* 0x000fea0003800000 */
.L_x_14209:
        /* <DEDUP_REMOVED lines=11> */
.L_x_14212:
[----:B------:R-:W-:Y:S05]  /*1b000*/  BSYNC B2 ;  /* 0x0000000000027941 */ /* 0x000fea0003800000 */
.L_x_14211:
        /* <DEDUP_REMOVED lines=8> */
.L_x_14213:
        /* <DEDUP_REMOVED lines=10> */
.L_x_14203:
[----:B------:R-:W-:Y:S05]  /*1b130*/  BSYNC B1 ;  /* 0x0000000000017941 */ /* 0x000fea0003800000 */
.L_x_14202:
[----:B------:R-:W-:Y:S01]  /*1b140*/  ISETP.GT.AND P2, PT, R3, R4, PT ;  /* 0x000000040300720c */ /* 0x000fe20003f44270 */
[----:B------:R-:W-:Y:S02]  /*1b150*/  VIADD R27, R27, 0x1 ;  /* 0x000000011b1b7836 */ /* 0x000fe40000000000 */
[----:B------:R-:W-:-:S03]  /*1b160*/  VIADD R3, R3, 0xffffffff ;  /* 0xffffffff03037836 */ /* 0x000fc60000000000 */
[----:B------:R-:W-:-:S04]  /*1b170*/  ISETP.NE.AND P1, PT, R27, 0x2, PT ;  /* 0x000000021b00780c */ /* 0x000fc80003f25270 */
[----:B------:R-:W-:Y:S02]  /*1b180*/  SEL R6, RZ, 0x1, P1 ;  /* 0x00000001ff067807 */ /* 0x000fe40000800000 */
[----:B------:R-:W-:Y:S02]  /*1b190*/  SEL R27, R27, RZ, P1 ;  /* 0x000000ff1b1b7207 */ /* 0x000fe40000800000 */
[----:B------:R-:W-:Y:S01]  /*1b1a0*/  LOP3.LUT R29, R29, R6, RZ, 0x3c, !PT ;  /* 0x000000061d1d7212 */ /* 0x000fe200078e3cff */
[----:B------:R-:W-:Y:S06]  /*1b1b0*/  @P2 BRA `(.L_x_14214) ;  /* 0xfffffff800a82947 */ /* 0x000fec000383ffff */
.L_x_14184:
[----:B------:R-:W-:Y:S05]  /*1b1c0*/  BSYNC B0 ;  /* 0x0000000000007941 */ /* 0x000fea0003800000 */
.L_x_14183:
[----:B------:R-:W2:Y:S01]  /*1b1d0*/  LDL R6, [R1+0x10] ;  /* 0x0000100001067983 */ /* 0x000ea20000100800 */
        /* <DEDUP_REMOVED lines=25> */
.L_x_14217:
[----:B------:R-:W-:-:S13]  /*1b370*/  ISETP.NE.AND P0, PT, R3, 0x1, PT ;  /* 0x000000010300780c */ /* 0x000fda0003f05270 */
[----:B-1----:R-:W1:Y:S02]  /*1b380*/  @P0 LDC.64 R4, c[0x0][0x9e8] ;  /* 0x00027a00ff040b82 */ /* 0x002e640000000a00 */
[----:B-1----:R-:W-:-:S05]  /*1b390*/  @P0 IMAD.HI.U32 R4, R0, R4, RZ ;  /* 0x0000000400040227 */ /* 0x002fca00078e00ff */
[----:B------:R-:W-:-:S07]  /*1b3a0*/  @P0 SHF.R.U32.HI R0, RZ, R5, R4 ;  /* 0x00000005ff000219 */ /* 0x000fce0000011604 */
.L_x_14218:
[----:B------:R-:W-:Y:S05]  /*1b3b0*/  BSYNC B0 ;  /* 0x0000000000007941 */ /* 0x000fea0003800000 */
.L_x_14216:
[----:B------:R-:W-:-:S05]  /*1b3c0*/  IMAD R5, R0, R3, R3 ;  /* 0x0000000300057224 */ /* 0x000fca00078e0203 */
[----:B------:R-:W-:-:S07]  /*1b3d0*/  VIMNMX R2, R2, R5, PT ;  /* 0x0000000502027248 */ /* 0x000fce0003fe0100 */
.L_x_14215:
[----:B------:R-:W-:Y:S01]  /*1b3e0*/  VIADD R2, R2, 0x7f ;  /* 0x0000007f02027836 */ /* 0x000fe20000000000 */
[----:B------:R-:W2:Y:S01]  /*1b3f0*/  @P1 LDC R0, c[0x0][0x44c] ;  /* 0x00011300ff001b82 */ /* 0x000ea20000000800 */
[----:B------:R-:W-:-:S03]  /*1b400*/  ULDC UR4, c[0x0][0x9dc] ;  /* 0x0002770000047ab9 */ /* 0x000fc60000000800 */
[----:B-1----:R-:W-:-:S04]  /*1b410*/  SHF.R.S32.HI R5, RZ, 0x1f, R2 ;  /* 0x0000001fff057819 */ /* 0x002fc80000011402 */
[----:B------:R-:W-:Y:S02]  /*1b420*/  LEA.HI R5, R5, R2, RZ, 0x7 ;  /* 0x0000000205057211 */ /* 0x000fe400078f38ff */
[----:B------:R-:W1:Y:S02]  /*1b430*/  @P1 LDC R2, c[0x0][0x450] ;  /* 0x00011400ff021b82 */ /* 0x000e640000000800 */
[----:B------:R-:W-:Y:S01]  /*1b440*/  SHF.R.S32.HI R4, RZ, 0x7, R5 ;  /* 0x00000007ff047819 */ /* 0x000fe20000011405 */
[----:B------:R-:W-:-:S03]  /*1b450*/  IMAD.MOV.U32 R5, RZ, RZ, R6 ;  /* 0x000000ffff057224 */ /* 0x000fc600078e0006 */
[----:B------:R-:W-:-:S05]  /*1b460*/  VIMNMX R24, R17, R4, PT ;  /* 0x0000000411187248 */ /* 0x000fca0003fe0100 */
        /* <DEDUP_REMOVED lines=16> */
.L_x_14221:
[----:B------:R-:W-:-:S13]  /*1b570*/  ISETP.NE.AND P0, PT, R3, 0x1, PT ;  /* 0x000000010300780c */ /* 0x000fda0003f05270 */
[----:B------:R-:W1:Y:S02]  /*1b580*/  @P0 LDC.64 R4, c[0x0][0x9e8] ;  /* 0x00027a00ff040b82 */ /* 0x000e640000000a00 */
[----:B-1----:R-:W-:-:S05]  /*1b590*/  @P0 IMAD.HI.U32 R4, R2, R4, RZ ;  /* 0x0000000402040227 */ /* 0x002fca00078e00ff */
[----:B------:R-:W-:-:S07]  /*1b5a0*/  @P0 SHF.R.U32.HI R2, RZ, R5, R4 ;  /* 0x00000005ff020219 */ /* 0x000fce0000011604 */
.L_x_14222:
[----:B------:R-:W-:Y:S05]  /*1b5b0*/  BSYNC B0 ;  /* 0x0000000000007941 */ /* 0x000fea0003800000 */
.L_x_14220:
[----:B------:R-:W-:-:S05]  /*1b5c0*/  IMAD R3, R2, R3, RZ ;  /* 0x0000000302037224 */ /* 0x000fca00078e02ff */
[----:B------:R-:W-:-:S07]  /*1b5d0*/  VIMNMX R0, R0, R3, !PT ;  /* 0x0000000300007248 */ /* 0x000fce0007fe0100 */
.L_x_14219:
        /* <DEDUP_REMOVED lines=25> */
.L_x_14224:
        /* <DEDUP_REMOVED lines=20> */
.L_x_14227:
[----:B------:R-:W-:Y:S05]  /*1b8b0*/  BSYNC B6 ;  /* 0x0000000000067941 */ /* 0x000fea0003800000 */
.L_x_14226:
        /* <DEDUP_REMOVED lines=16> */
[----:B0-----:R-:W-:Y:S02]  /*1b9c0*/  IMAD.MOV.U32 R12, RZ, RZ, 0x1 ;  /* 0x00000001ff0c7424 */ /* 0x001fe400078e00ff */
[----:B-1----:R-:W-:-:S07]  /*1b9d0*/  IMAD.MOV.U32 R13, RZ, RZ, RZ ;  /* 0x000000ffff0d7224 */ /* 0x002fce00078e00ff */
[----:B------:R-:W-:-:S07]  /*1b9e0*/  LEPC R20, `(.L_x_14230) ;  /* 0x000000001014794e */ /* 0x000fce0000000000 */
[----:B--2---:R-:W-:Y:S05]  /*1b9f0*/  CALL.ABS.NOINC R2 ;  /* 0x0000000002007343 */ /* 0x004fea0003c00000 */
.L_x_14230:
        /* <DEDUP_REMOVED lines=15> */
.L_x_14229:
[----:B------:R-:W-:Y:S05]  /*1baf0*/  BSYNC B6 ;  /* 0x0000000000067941 */ /* 0x000fea0003800000 */
.L_x_14228:
[----:B------:R-:W-:Y:S01]  /*1bb00*/  ULDC.64 UR4, c[0x0][0x9f8] ;  /* 0x00027e0000047ab9 */ /* 0x000fe20000000a00 */
[----:B------:R-:W-:Y:S01]  /*1bb10*/  IMAD.MOV.U32 R25, RZ, RZ, R19 ;  /* 0x000000ffff197224 */ /* 0x000fe200078e0013 */
[----:B------:R-:W-:-:S04]  /*1bb20*/  ISETP.NE.U32.AND P0, PT, RZ, UR4, PT ;  /* 0x00000004ff007c0c */ /* 0x000fc8000bf05070 */
[----:B------:R-:W-:Y:S01]  /*1bb30*/  ISETP.NE.AND.EX P0, PT, RZ, UR5, PT, P0 ;  /* 0x00000005ff007c0c */ /* 0x000fe2000bf05300 */
[----:B------:R-:W-:-:S12]  /*1bb40*/  ULDC.64 UR4, c[0x0][0xa08] ;  /* 0x0002820000047ab9 */ /* 0x000fd80000000a00 */
[----:B------:R-:W1:Y:S02]  /*1bb50*/  @P0 LDC.64 R2, c[0x0][0x9f8] ;  /* 0x00027e00ff020b82 */ /* 0x000e640000000a00 */
[----:B-1----:R-:W-:-:S05]  /*1bb60*/  @P0 IMAD.WIDE R2, R19, 0x4, R2 ;  /* 0x0000000413020825 */ /* 0x002fca00078e0202 */
[----:B------:R1:W2:Y:S01]  /*1bb70*/  @P0 LDG.E R25, desc[UR38][R2.64] ;  /* 0x0000002602190981 */ /* 0x0002a2000c1e1900 */
[----:B------:R-:W-:Y:S01]  /*1bb80*/  VIADD R24, R24, 0xffffffff ;  /* 0xffffffff18187836 */ /* 0x000fe20000000000 */
[----:B-1----:R-:W1:Y:S02]  /*1bb90*/  LDC.64 R2, c[0x0][0x418] ;  /* 0x00010600ff027b82 */ /* 0x002e640000000a00 */
[----:B-1----:R-:W-:Y:S01]  /*1bba0*/  LOP3.LUT P0, RZ, R2, UR4, RZ, 0xfc, !PT ;  /* 0x0000000402ff7c12 */ /* 0x002fe2000f80fcff */
        /* <DEDUP_REMOVED lines=10> */
.L_x_14372:
        /* <DEDUP_REMOVED lines=10> */
.L_x_14375:
[----:B------:R-:W-:Y:S05]  /*1bcf0*/  @!P6 BRA `(.L_x_14232) ;  /* 0x0000000000e4e947 */ /* 0x000fea0003800000 */
[----:B------:R-:W-:-:S04]  /*1bd00*/  ISETP.NE.U32.AND P0, PT, R2, RZ, PT ;  /* 0x000000ff0200720c */ /* 0x000fc80003f05070 */
[----:B------:R-:W-:-:S13]  /*1bd10*/  ISETP.NE.AND.EX P0, PT, R3, RZ, PT, P0 ;  /* 0x000000ff0300720c */ /* 0x000fda0003f05300 */
[----:B------:R-:W-:Y:S05]  /*1bd20*/  @!P0 BRA `(.L_x_14234) ;  /* 0x0000000000448947 */ /* 0x000fea0003800000 */
[----:B------:R-:W3:Y:S01]  /*1bd30*/  LDC R6, c[0x0][0x43c] ;  /* 0x00010f00ff067b82 */ /* 0x000ee20000000800 */
        /* <DEDUP_REMOVED lines=16> */
.L_x_14234:
[----:B--2---:R-:W-:Y:S01]  /*1be40*/  IMAD R0, R23, 0x8, R22 ;  /* 0x0000000817007824 */ /* 0x004fe200078e0216 */
[----:B---3--:R-:W-:-:S04]  /*1be50*/  SHF.L.U32 R3, R26, 0x1f, RZ ;  /* 0x0000001f1a037819 */ /* 0x008fc800000006ff */
[----:B------:R-:W2:Y:S02]  /*1be60*/  SYNCS.PHASECHK.TRANS64.TRYWAIT P0, [R0+URZ+0x16840], R3 ;  /* 0x01684003000075a7 */ /* 0x000ea4000800017f */
[----:B--2---:R-:W-:Y:S05]  /*1be70*/  @!P0 BRA `(.L_x_14235) ;  /* 0x0000005000e88947 */ /* 0x004fea0003800000 */
.L_x_14376:
        /* <DEDUP_REMOVED lines=11> */
.L_x_14236:
[----:B------:R-:W3:Y:S01]  /*1bf30*/  LDL.LU R2, [R1] ;  /* 0x0000000001027983 */ /* 0x000ee20000300800 */
[----:B------:R-:W-:Y:S01]  /*1bf40*/  R2UR UR9, R0 ;  /* 0x00000000000972ca */ /* 0x000fe200000e0000 */
[----:B--2---:R-:W-:Y:S01]  /*1bf50*/  IMAD R0, R23, 0x4000, R22 ;  /* 0x0000400017007824 */ /* 0x004fe200078e0216 */
        /* <DEDUP_REMOVED lines=11> */
[----:B------:R-:W-:Y:S02]  /*1c010*/  ULEA UR11, UR11, UR4, 0x7 ;  /* 0x000000040b0b7291 */ /* 0x000fe4000f8e383f */
[----:B------:R-:W-:Y:S01]  /*1c020*/  UIADD3 UR8, UR8, 0xe400, URZ ;  /* 0x0000e40008087890 */ /* 0x000fe2000fffe03f */
[----:B------:R-:W-:-:S08]  /*1c030*/  UMOV UR4, 0x0 ;  /* 0x0000000000047882 */ /* 0x000fd00000000000 */
[----:B------:R4:W-:Y:S01]  /*1c040*/  UTMALDG.4D [UR8], [UR6], desc[UR4] ;  /* 0x00000408060075b4 */ /* 0x0009e20008019000 */
[----:B---3--:R-:W-:-:S04]  /*1c050*/  LOP3.LUT R2, R2, 0xfffffffe, RZ, 0xc0, !PT ;  /* 0xfffffffe02027812 */ /* 0x008fc800078ec0ff */
[----:B------:R-:W-:-:S05]  /*1c060*/  @P0 LOP3.LUT R2, R2, 0x1, RZ, 0xfc, !PT ;  /* 0x0000000102020812 */ /* 0x000fca00078efcff */
[----:B------:R4:W-:Y:S01]  /*1c070*/  STL [R1], R2 ;  /* 0x0000000201007387 */ /* 0x0009e20000100800 */
[----:B------:R-:W-:Y:S01]  /*1c080*/  NOP ;  /* 0x0000000000007918 */ /* 0x000fe20000000000 */
.L_x_14232:
[----:B------:R-:W2:Y:S01]  /*1c090*/  LDL.LU R3, [R1+0x20] ;  /* 0x0000200001037983 */ /* 0x000ea20000300800 */
[----:B------:R-:W-:Y:S05]  /*1c0a0*/  WARPSYNC.ALL ;  /* 0x0000000000007948 */ /* 0x000fea0003800000 */
[----:B----4-:R-:W-:Y:S01]  /*1c0b0*/  ULDC.64 UR4, c[0x0][0x298] ;  /* 0x0000a60000047ab9 */ /* 0x010fe20000000a00 */
        /* <DEDUP_REMOVED lines=8> */
[----:B--2---:R-:W-:Y:S01]  /*1c140*/  SHF.R.S32.HI R0, RZ, 0x1f, R3 ;  /* 0x0000001fff007819 */ /* 0x004fe20000011403 */
        /* <DEDUP_REMOVED lines=9> */
[----:B--2---:R-:W-:-:S05]  /*1c1e0*/  SEL R0, R19, RZ, !P0 ;  /* 0x000000ff13007207 */ /* 0x004fca0004000000 */
        /* <DEDUP_REMOVED lines=11> */
[----:B-1----:R-:W-:-:S02]  /*1c2a0*/  IMAD.U32 R7, RZ, RZ, UR7 ;  /* 0x00000007ff077e24 */ /* 0x002fc4000f8e00ff */
[----:B------:R-:W-:Y:S02]  /*1c2b0*/  IMAD.U32 R10, RZ, RZ, UR8 ;  /* 0x00000008ff0a7e24 */ /* 0x000fe4000f8e00ff */
[----:B------:R-:W-:Y:S02]  /*1c2c0*/  IMAD.U32 R11, RZ, RZ, UR9 ;  /* 0x00000009ff0b7e24 */ /* 0x000fe4000f8e00ff */
[----:B------:R-:W-:Y:S02]  /*1c2d0*/  IMAD.MOV.U32 R8, RZ, RZ, 0x70 ;  /* 0x00000070ff087424 */ /* 0x000fe400078e00ff */
[----:B0-----:R-:W-:Y:S02]  /*1c2e0*/  IMAD.MOV.U32 R12, RZ, RZ, 0x1 ;  /* 0x00000001ff0c7424 */ /* 0x001fe400078e00ff */
[----:B------:R-:W-:-:S07]  /*1c2f0*/  IMAD.MOV.U32 R13, RZ, RZ, RZ ;  /* 0x000000ffff0d7224 */ /* 0x000fce00078e00ff */
[----:B------:R-:W-:-:S07]  /*1c300*/  LEPC R20, `(.L_x_14238) ;  /* 0x000000001014794e */ /* 0x000fce0000000000 */
[----:B--2---:R-:W-:Y:S05]  /*1c310*/  CALL.ABS.NOINC R2 ;  /* 0x0000000002007343 */ /* 0x004fea0003c00000 */
.L_x_14238:
[----:B------:R-:W-:Y:S05]  /*1c320*/  BSYNC B6 ;  /* 0x0000000000067941 */ /* 0x000fea0003800000 */
.L_x_14237:
[----:B---3--:R-:W2:Y:S01]  /*1c330*/  LDL.LU R0, [R1+0x30] ;  /* 0x0000300001007983 */ /* 0x008ea20000300800 */
[----:B------:R-:W-:Y:S01]  /*1c340*/  ULDC.64 UR4, c[0x0][0x2d8] ;  /* 0x0000b60000047ab9 */ /* 0x000fe20000000a00 */
[----:B------:R-:W3:Y:S01]  /*1c350*/  LDC R9, c[0x0][0x448] ;  /* 0x00011200ff097b82 */ /* 0x000ee20000000800 */
[----:B------:R-:W-:Y:S01]  /*1c360*/  ULDC.64 UR6, c[0x0][0x2c8] ;  /* 0x0000b20000067ab9 */ /* 0x000fe20000000a00 */
[----:B------:R-:W2:Y:S01]  /*1c370*/  LDL.LU.64 R2, [R1+0x28] ;  /* 0x0000280001027983 */ /* 0x000ea20000300a00 */
[----:B------:R-:W-:-:S03]  /*1c380*/  ULDC.64 UR8, c[0x0][0x280] ;  /* 0x0000a00000087ab9 */ /* 0x000fc60000000a00 */
[----:B------:R-:W4:Y:S04]  /*1c390*/  LDL.LU R20, [R1+0x34] ;  /* 0x0000340001147983 */ /* 0x000f280000300800 */
[----:B------:R-:W4:Y:S04]  /*1c3a0*/  LDL.LU R21, [R1+0x38] ;  /* 0x0000380001157983 */ /* 0x000f280000300800 */
[----:B------:R-:W4:Y:S04]  /*1c3b0*/  LDL.LU R4, [R1+0x20] ;  /* 0x0000200001047983 */ /* 0x000f280000300800 */
[----:B0-----:R-:W4:Y:S01]  /*1c3c0*/  LDL R12, [R1+0x10] ;  /* 0x00001000010c7983 */ /* 0x001f220000100800 */
[----:B---3--:R-:W-:-:S13]  /*1c3d0*/  ISETP.NE.AND P1, PT, R9, 0x1, PT ;  /* 0x000000010900780c */ /* 0x008fda0003f25270 */
[----:B------:R-:W0:Y:S08]  /*1c3e0*/  @P1 LDC R5, c[0x0][0x44c] ;  /* 0x00011300ff051b82 */ /* 0x000e300000000800 */
[----:B------:R-:W3:Y:S01]  /*1c3f0*/  @P1 LDC R8, c[0x0][0x450] ;  /* 0x00011400ff081b82 */ /* 0x000ee20000000800 */
[----:B--2---:R-:W-:Y:S02]  /*1c400*/  IMAD.MOV.U32 R3, RZ, RZ, R0 ;  /* 0x000000ffff037224 */ /* 0x004fe400078e0000 */
[----:B----4-:R-:W-:-:S02]  /*1c410*/  IMAD R0, R20, UR4, RZ ;  /* 0x0000000414007c24 */ /* 0x010fc4000f8e02ff */
[C---:B------:R-:W-:Y:S01]  /*1c420*/  IMAD.WIDE.U32 R2, R18.reuse, UR4, R2 ;  /* 0x0000000412027c25 */ /* 0x040fe2000f8e0002 */
[----:B------:R-:W2:Y:S03]  /*1c430*/  S2R R20, SR_TID.X ;  /* 0x0000000000147919 */ /* 0x000ea60000002100 */
[----:B------:R-:W-:Y:S01]  /*1c440*/  IMAD R0, R18, UR5, R0 ;  /* 0x0000000512007c24 */ /* 0x000fe2000f8e0200 */
[----:B------:R-:W-:-:S03]  /*1c450*/  ULDC.64 UR4, c[0x0][0x2e0] ;  /* 0x0000b80000047ab9 */ /* 0x000fc60000000a00 */
[----:B------:R-:W-:Y:S02]  /*1c460*/  IMAD.IADD R3, R3, 0x1, R0 ;  /* 0x0000000103037824 */ /* 0x000fe400078e0200 */
[----:B------:R-:W-:Y:S02]  /*1c470*/  IMAD R0, R21, UR4, RZ ;  /* 0x0000000415007c24 */ /* 0x000fe4000f8e02ff */
[----:B------:R-:W4:Y:S01]  /*1c480*/  S2R R21, SR_TID.X ;  /* 0x0000000000157919 */ /* 0x000f220000002100 */
[----:B--2---:R-:W-:-:S04]  /*1c490*/  LOP3.LUT R20, R20, 0x7f, RZ, 0xc0, !PT ;  /* 0x0000007f14147812 */ /* 0x004fc800078ec0ff */
[----:B------:R-:W-:Y:S01]  /*1c4a0*/  SHF.R.U32.HI R20, RZ, 0x3, R20 ;  /* 0x00000003ff147819 */ /* 0x000fe20000011614 */
[----:B----4-:R-:W-:-:S05]  /*1c4b0*/  IMAD.SHL.U32 R6, R21, 0x10, RZ ;  /* 0x0000001015067824 */ /* 0x010fca00078e00ff */
[----:B------:R-:W-:Y:S02]  /*1c4c0*/  LOP3.LUT R6, R20, 0x70, R6, 0xf8, !PT ;  /* 0x0000007014067812 */ /* 0x000fe400078ef806 */
[----:B------:R2:W5:Y:S01]  /*1c4d0*/  LDL R20, [R1+0xc] ;  /* 0x00000c0001147983 */ /* 0x0005620000100800 */
[C---:B------:R-:W-:Y:S02]  /*1c4e0*/  IMAD R0, R4.reuse, UR5, R0 ;  /* 0x0000000504007c24 */ /* 0x040fe4000f8e0200 */
[----:B------:R-:W-:Y:S01]  /*1c4f0*/  IMAD.WIDE.U32 R2, R4, UR4, R2 ;  /* 0x0000000404027c25 */ /* 0x000fe2000f8e0002 */
[----:B------:R-:W-:Y:S01]  /*1c500*/  ULDC.64 UR4, c[0x0][0x2d0] ;  /* 0x0000b40000047ab9 */ /* 0x000fe20000000a00 */
[----:B------:R-:W4:Y:S02]  /*1c510*/  @P1 LDC R4, c[0x0][0x450] ;  /* 0x00011400ff041b82 */ /* 0x000f240000000800 */
[----:B------:R-:W-:Y:S02]  /*1c520*/  IMAD.IADD R6, R6, 0x1, R12 ;  /* 0x0000000106067824 */ /* 0x000fe400078e020c */
[----:B------:R-:W-:-:S02]  /*1c530*/  IMAD.IADD R3, R3, 0x1, R0 ;  /* 0x0000000103037824 */ /* 0x000fc400078e0200 */
[----:B0-----:R-:W-:-:S04]  /*1c540*/  @P1 IMAD.HI.U32 R0, R6, R5, RZ ;  /* 0x0000000506001227 */ /* 0x001fc800078e00ff */
[----:B------:R-:W-:Y:S01]  /*1c550*/  IMAD.MOV.U32 R5, RZ, RZ, R6 ;  /* 0x000000ffff057224 */ /* 0x000fe200078e0006 */
[----:B----4-:R-:W-:-:S04]  /*1c560*/  @P1 SHF.R.U32.HI R5, RZ, R4, R0 ;  /* 0x00000004ff051219 */ /* 0x010fc80000011600 */
[----:B------:R-:W-:-:S05]  /*1c570*/  SHF.R.S32.HI R0, RZ, 0x1f, R5 ;  /* 0x0000001fff007819 */ /* 0x000fca0000011405 */
[----:B------:R-:W-:-:S04]  /*1c580*/  IMAD R0, R0, UR4, RZ ;  /* 0x0000000400007c24 */ /* 0x000fc8000f8e02ff */
[C---:B-1----:R-:W-:Y:S02]  /*1c590*/  IMAD R7, R5.reuse, UR5, R0 ;  /* 0x0000000505077c24 */ /* 0x042fe4000f8e0200 */
        /* <DEDUP_REMOVED lines=9> */
[----:B------:R-:W0:Y:S01]  /*1c630*/  @P1 LDC R7, c[0x0][0x44c] ;  /* 0x00011300ff071b82 */ /* 0x000e220000000800 */
[C---:B------:R-:W-:Y:S01]  /*1c640*/  LEA R0, P0, R4.reuse, UR8, 0x1 ;  /* 0x0000000804007c11 */ /* 0x040fe2000f8008ff */
[----:B------:R-:W1:Y:S03]  /*1c650*/  S2R R10, SR_TID.X ;  /* 0x00000000000a7919 */ /* 0x000e660000002100 */
[----:B------:R-:W-:Y:S01]  /*1c660*/  LEA.HI.X R4, R4, UR9, R5, 0x1, P0 ;  /* 0x0000000904047c11 */ /* 0x000fe200080f0c05 */
[----:B------:R-:W-:-:S04]  /*1c670*/  VIADD R5, R6, 0x80 ;  /* 0x0000008006057836 */ /* 0x000fc80000000000 */
[----:B------:R-:W-:Y:S02]  /*1c680*/  IMAD.MOV.U32 R6, RZ, RZ, R5 ;  /* 0x000000ffff067224 */ /* 0x000fe400078e0005 */
[----:B0-----:R-:W-:-:S05]  /*1c690*/  @P1 IMAD.HI.U32 R7, R5, R7, RZ ;  /* 0x0000000705071227 */ /* 0x001fca00078e00ff */
[----:B---3--:R-:W-:-:S05]  /*1c6a0*/  @P1 SHF.R.U32.HI R6, RZ, R8, R7 ;  /* 0x00000008ff061219 */ /* 0x008fca0000011607 */
[----:B------:R-:W-:-:S04]  /*1c6b0*/  IMAD.MOV R7, RZ, RZ, -R6 ;  /* 0x000000ffff077224 */ /* 0x000fc800078e0a06 */
[----:B------:R-:W-:Y:S01]  /*1c6c0*/  IMAD R5, R9, R7, R5 ;  /* 0x0000000709057224 */ /* 0x000fe200078e0205 */
[----:B------:R-:W-:Y:S01]  /*1c6d0*/  SHF.R.S32.HI R7, RZ, 0x1f, R6 ;  /* 0x0000001fff077819 */ /* 0x000fe20000011406 */
[----:B------:R-:W-:-:S04]  /*1c6e0*/  IMAD.WIDE.U32 R2, R6, UR4, R2 ;  /* 0x0000000406027c25 */ /* 0x000fc8000f8e0002 */
[----:B------:R-:W-:Y:S01]  /*1c6f0*/  IMAD R7, R7, UR4, RZ ;  /* 0x0000000407077c24 */ /* 0x000fe2000f8e02ff */
[----:B------:R-:W-:Y:S01]  /*1c700*/  SHF.R.S32.HI R8, RZ, 0x1f, R5 ;  /* 0x0000001fff087819 */ /* 0x000fe20000011405 */
[----:B-1----:R-:W-:Y:S01]  /*1c710*/  IMAD.SHL.U32 R21, R10, 0x8, RZ ;  /* 0x000000080a157824 */ /* 0x002fe200078e00ff */
[----:B------:R-:W-:Y:S01]  /*1c720*/  ULDC UR4, c[0x0][0x2b8] ;  /* 0x0000ae0000047ab9 */ /* 0x000fe20000000800 */
[----:B------:R-:W-:Y:S02]  /*1c730*/  IMAD R7, R6, UR5, R7 ;  /* 0x0000000506077c24 */ /* 0x000fe4000f8e0207 */
[----:B------:R-:W-:Y:S02]  /*1c740*/  IMAD R8, R8, UR6, RZ ;  /* 0x0000000608087c24 */ /* 0x000fe4000f8e02ff */
[----:B------:R-:W-:Y:S02]  /*1c750*/  IMAD.IADD R3, R3, 0x1, R7 ;  /* 0x0000000103037824 */ /* 0x000fe400078e0207 */
[----:B------:R-:W-:-:S02]  /*1c760*/  IMAD R8, R5, UR7, R8 ;  /* 0x0000000705087c24 */ /* 0x000fc4000f8e0208 */
[----:B------:R-:W-:Y:S01]  /*1c770*/  IMAD.WIDE.U32 R6, R5, UR6, R2 ;  /* 0x0000000605067c25 */ /* 0x000fe2000f8e0002 */
[----:B------:R-:W-:-:S03]  /*1c780*/  LOP3.LUT R21, R21, 0x38, RZ, 0xc0, !PT ;  /* 0x0000003815157812 */ /* 0x000fc600078ec0ff */
[----:B------:R-:W-:Y:S01]  /*1c790*/  IMAD.IADD R8, R7, 0x1, R8 ;  /* 0x0000000107087824 */ /* 0x000fe200078e0208 */
[C---:B------:R-:W-:Y:S02]  /*1c7a0*/  LEA R2, P1, R6.reuse, UR8, 0x1 ;  /* 0x0000000806027c11 */ /* 0x040fe4000f8208ff */
[----:B------:R-:W-:Y:S01]  /*1c7b0*/  ISETP.GE.AND P0, PT, R21, UR4, PT ;  /* 0x0000000415007c0c */ /* 0x000fe2000bf06270 */
[----:B------:R-:W-:Y:S01]  /*1c7c0*/  UMOV UR4, 0xffffffff ;  /* 0xffffffff00047882 */ /* 0x000fe20000000000 */
[----:B------:R-:W-:Y:S02]  /*1c7d0*/  LEA.HI.X R6, R6, UR9, R8, 0x1, P1 ;  /* 0x0000000906067c11 */ /* 0x000fe400088f0c08 */
[----:B--2---:R-:W-:Y:S09]  /*1c7e0*/  BRA.DIV UR4, `(.L_x_14239) ;  /* 0x0000004a04a07947 */ /* 0x004ff2000b800000 */
[----:B------:R-:W0:Y:S02]  /*1c7f0*/  S2R R7, SR_TID.X ;  /* 0x0000000000077919 */ /* 0x000e240000002100 */
[----:B0-----:R-:W-:Y:S02]  /*1c800*/  LOP3.LUT R8, R7, 0x7f, RZ, 0xc0, !PT ;  /* 0x0000007f07087812 */ /* 0x001fe400078ec0ff */
[----:B------:R-:W2:Y:S04]  /*1c810*/  LDL.LU R7, [R1+0x1c] ;  /* 0x00001c0001077983 */ /* 0x000ea80000300800 */
[----:B------:R-:W3:Y:S01]  /*1c820*/  LDL.LU R11, [R1+0x10] ;  /* 0x00001000010b7983 */ /* 0x000ee20000300800 */
[----:B------:R-:W-:-:S03]  /*1c830*/  SHF.R.U32.HI R10, RZ, 0x3, R8 ;  /* 0x00000003ff0a7819 */ /* 0x000fc60000011608 */
        /* <DEDUP_REMOVED lines=58> */
[----:B------:R-:W-:Y:S04]  /*1cbe0*/  SHFL.IDX PT, R7, R2, RZ, 0x181f ;  /* 0x00181fff02077589 */ /* 0x000fe800000e0000 */
        /* <DEDUP_REMOVED lines=10> */
[----:B------:R1:W-:Y:S01]  /*1cc90*/  @!P1 LDGSTS.E.BYPASS.LTC128B.128 [R20+0xbc00], desc[UR38][R8.64], !P0 ;  /* 0x0bc0000008149fae */ /* 0x0003e2000c101d66 */
[----:B------:R-:W-:-:S05]  /*1cca0*/  @!P2 LEA R7, P1, R21, R7, 0x1 ;  /* 0x000000071507a211 */ /* 0x000fca00078208ff */
[----:B0-----:R-:W-:Y:S02]  /*1ccb0*/  @!P2 IMAD.X R0, RZ, RZ, R0, P1 ;  /* 0x000000ffff00a224 */ /* 0x001fe400008e0600 */
[----:B-1----:R-:W-:Y:S02]  /*1ccc0*/  @!P2 IMAD.MOV.U32 R8, RZ, RZ, R7 ;  /* 0x000000ffff08a224 */ /* 0x002fe400078e0007 */
        /* <DEDUP_REMOVED lines=17> */
[----:B------:R-:W-:-:S05]  /*1cde0*/  @!P1 IMAD.MOV.U32 R9, RZ, RZ, R0 ;  /* 0x000000ffff099224 */ /* 0x000fca00078e0000 */
[----:B------:R0:W-:Y:S02]  /*1cdf0*/  @!P1 LDGSTS.E.BYPASS.LTC128B.128 [R20+0xd400], desc[UR38][R8.64], !P0 ;  /* 0x0d40000008149fae */ /* 0x0001e4000c101d66 */
.L_x_14401:
[----:B------:R-:W-:Y:S02]  /*1ce00*/  VIADD R0, R5, 0xb0 ;  /* 0x000000b005007836 */ /* 0x000fe40000000000 */
[----:B0-----:R-:W-:-:S03]  /*1ce10*/  VIADD R8, R22, 0x16800 ;  /* 0x0001680016087836 */ /* 0x001fc60000000000 */
[----:B------:R-:W-:-:S13]  /*1ce20*/  ISETP.GE.AND P1, PT, R0, R3, PT ;  /* 0x000000030000720c */ /* 0x000fda0003f26270 */
[----:B------:R-:W-:-:S05]  /*1ce30*/  @!P1 LEA R2, P2, R21, R14, 0x1 ;  /* 0x0000000e15029211 */ /* 0x000fca00078408ff */
[----:B------:R-:W-:-:S05]  /*1ce40*/  @!P1 IMAD.X R3, RZ, RZ, R6, P2 ;  /* 0x000000ffff039224 */ /* 0x000fca00010e0606 */
[----:B------:R-:W-:Y:S01]  /*1ce50*/  @!PT LDS RZ, [RZ] ;  /* 0x00000000fffff984 */ /* 0x000fe20000000800 */
[----:B------:R-:W-:Y:S01]  /*1ce60*/  @!PT LDS RZ, [RZ] ;  /* 0x00000000fffff984 */ /* 0x000fe20000000800 */
[----:B------:R-:W-:Y:S01]  /*1ce70*/  @!PT LDS RZ, [RZ] ;  /* 0x00000000fffff984 */ /* 0x000fe20000000800 */
[----:B------:R0:W-:Y:S01]  /*1ce80*/  @!P1 LDGSTS.E.BYPASS.LTC128B.128 [R20+0xdc00], desc[UR38][R2.64], !P0 ;  /* 0x0dc0000002149fae */ /* 0x0001e2000c101d66 */
[----:B------:R-:W-:Y:S01]  /*1ce90*/  PLOP3.LUT P0, PT, PT, PT, PT, 0x80, 0x0 ;  /* 0x000000000000781c */ /* 0x000fe20003f0f070 */
[----:B------:R-:W-:-:S12]  /*1cea0*/  NOP ;  /* 0x0000000000007918 */ /* 0x000fd80000000000 */
.L_x_14240:
        /* <DEDUP_REMOVED lines=14> */
[----:B------:R-:W2:Y:S01]  /*1cf90*/  LDL R4, [R1+0x14] ;  /* 0x0000140001047983 */ /* 0x000ea20000100800 */
[----:B------:R1:W-:Y:S03]  /*1cfa0*/  SYNCS.ARRIVE.TRANS64.A1T0 RZ, [R22+URZ+0x16800], RZ ;  /* 0x016800ff16ff79a7 */ /* 0x0003e6000810003f */
[----:B0-----:R-:W3:Y:S01]  /*1cfb0*/  LDL R2, [R1+0x8] ;  /* 0x0000080001027983 */ /* 0x001ee20000100800 */
[----:B------:R-:W-:Y:S01]  /*1cfc0*/  BSSY B0, `(.L_x_14241) ;  /* 0x0000005000007945 */ /* 0x000fe20003800000 */
[----:B------:R-:W0:Y:S01]  /*1cfd0*/  SYNCS.PHASECHK.TRANS64.TRYWAIT P0, [R22+URZ+0x16820], R3 ;  /* 0x01682003160075a7 */ /* 0x000e22000800017f */
[----:B--2---:R-:W-:-:S05]  /*1cfe0*/  VIADD R0, R4, 0xfffffffe ;  /* 0xfffffffe04007836 */ /* 0x004fca0000000000 */
[----:B---3--:R-:W-:Y:S01]  /*1cff0*/  ISETP.GE.AND P1, PT, R0, R2, PT ;  /* 0x000000020000720c */ /* 0x008fe20003f26270 */
[----:B01----:R-:W-:-:S12]  /*1d000*/  @!P0 BRA `(.L_x_14242) ;  /* 0x0000005000548947 */ /* 0x003fd80003800000 */
.L_x_14402:
[----:B------:R-:W-:Y:S05]  /*1d010*/  BSYNC B0 ;  /* 0x0000000000007941 */ /* 0x000fea0003800000 */
.L_x_14241:
[----:B------:R-:W-:Y:S04]  /*1d020*/  BSSY B0, `(.L_x_14243) ;  /* 0x0000173000007945 */ /* 0x000fe80003800000 */
[----:B------:R-:W-:Y:S05]  /*1d030*/  @!P1 BRA `(.L_x_14244) ;  /* 0x0000001400c49947 */ /* 0x000fea0003800000 */
[----:B------:R-:W2:Y:S04]  /*1d040*/  LDL R2, [R1+0x8] ;  /* 0x0000080001027983 */ /* 0x000ea80000100800 */
[----:B------:R-:W3:Y:S01]  /*1d050*/  LDL R4, [R1+0x14] ;  /* 0x0000140001047983 */ /* 0x000ee20000100800 */
[----:B------:R-:W-:Y:S01]  /*1d060*/  BSSY B2, `(.L_x_14245) ;  /* 0x000007f000027945 */ /* 0x000fe20003800000 */
[----:B--2---:R-:W-:Y:S01]  /*1d070*/  LOP3.LUT R7, RZ, R2, RZ, 0x33, !PT ;  /* 0x00000002ff077212 */ /* 0x004fe200078e33ff */
[----:B---3--:R-:W-:-:S05]  /*1d080*/  IMAD.MOV R2, RZ, RZ, -R4 ;  /* 0x000000ffff027224 */ /* 0x008fca00078e0a04 */
        /* <DEDUP_REMOVED lines=37> */
.L_x_14249:
[----:B------:R-:W-:Y:S01]  /*1d2e0*/  IMAD R2, R6, 0x8, R22 ;  /* 0x0000000806027824 */ /* 0x000fe200078e0216 */
[----:B0-----:R-:W-:Y:S01]  /*1d2f0*/  SHF.L.U32 R3, R9, 0x1f, RZ ;  /* 0x0000001f09037819 */ /* 0x001fe200000006ff */
[----:B------:R-:W-:Y:S03]  /*1d300*/  BSSY B3, `(.L_x_14250) ;  /* 0x0000003000037945 */ /* 0x000fe60003800000 */
[----:B------:R-:W0:Y:S02]  /*1d310*/  SYNCS.PHASECHK.TRANS64.TRYWAIT P0, [R2+URZ+0x16840], R3 ;  /* 0x01684003020075a7 */ /* 0x000e24000800017f */
[----:B0-----:R-:W-:Y:S05]  /*1d320*/  @!P0 BRA `(.L_x_14251) ;  /* 0x0000004c00a08947 */ /* 0x001fea0003800000 */
.L_x_14403:
[----:B------:R-:W-:Y:S05]  /*1d330*/  BSYNC B3 ;  /* 0x0000000000037941 */ /* 0x000fea0003800000 */
.L_x_14250:
        /* <DEDUP_REMOVED lines=12> */
.L_x_14253:
[----:B------:R-:W-:Y:S05]  /*1d400*/  BSYNC B3 ;  /* 0x0000000000037941 */ /* 0x000fea0003800000 */
.L_x_14252:
        /* <DEDUP_REMOVED lines=11> */
.L_x_14254:
        /* <DEDUP_REMOVED lines=15> */
.L_x_14404:
[----:B------:R-:W-:Y:S05]  /*1d5b0*/  BSYNC B3 ;  /* 0x0000000000037941 */ /* 0x000fea0003800000 */
.L_x_14255:
        /* <DEDUP_REMOVED lines=12> */
.L_x_14258:
[----:B------:R-:W-:Y:S05]  /*1d680*/  BSYNC B3 ;  /* 0x0000000000037941 */ /* 0x000fea0003800000 */
.L_x_14257:
        /* <DEDUP_REMOVED lines=11> */
.L_x_14259:
        /* <DEDUP_REMOVED lines=12> */
.L_x_14248:
[----:B------:R-:W-:Y:S05]  /*1d800*/  BSYNC B1 ;  /* 0x0000000000017941 */ /* 0x000fea0003800000 */
.L_x_14247:
[----:B------:R-:W2:Y:S01]  /*1d810*/  LDL R0, [R1+0x14] ;  /* 0x0000140001007983 */ /* 0x000ea20000100800 */
[----:B------:R-:W-:Y:S02]  /*1d820*/  IMAD.MOV.U32 R23, RZ, RZ, R6 ;  /* 0x000000ffff177224 */ /* 0x000fe400078e0006 */
[----:B------:R-:W-:Y:S02]  /*1d830*/  IMAD.MOV.U32 R26, RZ, RZ, R9 ;  /* 0x000000ffff1a7224 */ /* 0x000fe400078e0009 */
[----:B--2---:R-:W-:-:S07]  /*1d840*/  VIADD R0, R0, 0xfffffffd ;  /* 0xfffffffd00007836 */ /* 0x004fce0000000000 */
.L_x_14246:
[----:B------:R-:W-:Y:S05]  /*1d850*/  BSYNC B2 ;  /* 0x0000000000027941 */ /* 0x000fea0003800000 */
.L_x_14245:
[----:B------:R-:W2:Y:S01]  /*1d860*/  LDL.LU R2, [R1+0x14] ;  /* 0x0000140001027983 */ /* 0x000ea20000300800 */
[----:B------:R-:W-:Y:S01]  /*1d870*/  VIADD R7, R7, 0xfffffffe ;  /* 0xfffffffe07077836 */ /* 0x000fe20000000000 */
[----:B--2---:R-:W-:-:S04]  /*1d880*/  LOP3.LUT R2, RZ, R2, RZ, 0x33, !PT ;  /* 0x00000002ff027212 */ /* 0x004fc800078e33ff */
[----:B------:R-:W-:-:S13]  /*1d890*/  ISETP.NE.AND P0, PT, R7, R2, PT ;  /* 0x000000020700720c */ /* 0x000fda0003f05270 */
[----:B------:R-:W-:Y:S05]  /*1d8a0*/  @!P0 BRA `(.L_x_14244) ;  /* 0x0000000c00a88947 */ /* 0x000fea0003800000 */
[----:B------:R-:W-:-:S07]  /*1d8b0*/  IMAD.MOV.U32 R4, RZ, RZ, R17 ;  /* 0x000000ffff047224 */ /* 0x000fce00078e0011 */
.L_x_14286:
        /* <DEDUP_REMOVED lines=33> */
.L_x_14262:
[----:B------:R-:W-:Y:S01]  /*1dad0*/  IMAD R2, R6, 0x8, R22 ;  /* 0x0000000806027824 */ /* 0x000fe200078e0216 */
[----:B0-----:R-:W-:Y:S01]  /*1dae0*/  SHF.L.U32 R3, R7, 0x1f, RZ ;  /* 0x0000001f07037819 */ /* 0x001fe200000006ff */
[----:B------:R-:W-:Y:S03]  /*1daf0*/  BSSY B2, `(.L_x_14263) ;  /* 0x0000003000027945 */ /* 0x000fe60003800000 */
[----:B------:R-:W0:Y:S02]  /*1db00*/  SYNCS.PHASECHK.TRANS64.TRYWAIT P0, [R2+URZ+0x16840], R3 ;  /* 0x01684003020075a7 */ /* 0x000e24000800017f */
[----:B0-----:R-:W-:Y:S05]  /*1db10*/  @!P0 BRA `(.L_x_14264) ;  /* 0x0000004400cc8947 */ /* 0x001fea0003800000 */
.L_x_14405:
[----:B------:R-:W-:Y:S05]  /*1db20*/  BSYNC B2 ;  /* 0x0000000000027941 */ /* 0x000fea0003800000 */
.L_x_14263:
        /* <DEDUP_REMOVED lines=12> */
.L_x_14266:
[----:B------:R-:W-:Y:S05]  /*1dbf0*/  BSYNC B2 ;  /* 0x0000000000027941 */ /* 0x000fea0003800000 */
.L_x_14265:
        /* <DEDUP_REMOVED lines=11> */
.L_x_14267:
        /* <DEDUP_REMOVED lines=15> */
.L_x_14406:
[----:B------:R-:W-:Y:S05]  /*1dda0*/  BSYNC B2 ;  /* 0x0000000000027941 */ /* 0x000fea0003800000 */
.L_x_14268:
        /* <DEDUP_REMOVED lines=11> */
.L_x_14271:
[----:B------:R-:W-:Y:S05]  /*1de60*/  BSYNC B2 ;  /* 0x0000000000027941 */ /* 0x000fea0003800000 */
.L_x_14270:
        /* <DEDUP_REMOVED lines=10> */
.L_x_14272:
        /* <DEDUP_REMOVED lines=12> */
.L_x_14261:
[----:B------:R-:W-:Y:S05]  /*1dfd0*/  BSYNC B1 ;  /* 0x0000000000017941 */ /* 0x000fea0003800000 */
.L_x_14260:
        /* <DEDUP_REMOVED lines=33> */
.L_x_14275:
[----:B------:R-:W-:Y:S01]  /*1e1f0*/  IMAD R2, R23, 0x8, R22 ;  /* 0x0000000817027824 */ /* 0x000fe200078e0216 */
[----:B0-----:R-:W-:Y:S01]  /*1e200*/  SHF.L.U32 R3, R26, 0x1f, RZ ;  /* 0x0000001f1a037819 */ /* 0x001fe200000006ff */
[----:B------:R-:W-:Y:S03]  /*1e210*/  BSSY B2, `(.L_x_14276) ;  /* 0x0000003000027945 */ /* 0x000fe60003800000 */
[----:B------:R-:W0:Y:S02]  /*1e220*/  SYNCS.PHASECHK.TRANS64.TRYWAIT P0, [R2+URZ+0x16840], R3 ;  /* 0x01684003020075a7 */ /* 0x000e24000800017f */
[----:B0-----:R-:W-:Y:S05]  /*1e230*/  @!P0 BRA `(.L_x_14277) ;  /* 0x00000040002c8947 */ /* 0x001fea0003800000 */
.L_x_14407:
[----:B------:R-:W-:Y:S05]  /*1e240*/  BSYNC B2 ;  /* 0x0000000000027941 */ /* 0x000fea0003800000 */
.L_x_14276:
        /* <DEDUP_REMOVED lines=12> */
.L_x_14279:
[----:B------:R-:W-:Y:S05]  /*1e310*/  BSYNC B2 ;  /* 0x0000000000027941 */ /* 0x000fea0003800000 */
.L_x_14278:
        /* <DEDUP_REMOVED lines=12> */
.L_x_14280:
        /* <DEDUP_REMOVED lines=15> */
.L_x_14408:
[----:B------:R-:W-:Y:S05]  /*1e4d0*/  BSYNC B2 ;  /* 0x0000000000027941 */ /* 0x000fea0003800000 */
.L_x_14281:
        /* <DEDUP_REMOVED lines=11> */
.L_x_14284:
[----:B------:R-:W-:Y:S05]  /*1e590*/  BSYNC B2 ;  /* 0x0000000000027941 */ /* 0x000fea0003800000 */
.L_x_14283:
        /* <DEDUP_REMOVED lines=10> */
.L_x_14285:
        /* <DEDUP_REMOVED lines=12> */
.L_x_14274:
[----:B------:R-:W-:Y:S05]  /*1e700*/  BSYNC B1 ;  /* 0x0000000000017941 */ /* 0x000fea0003800000 */
.L_x_14273:
[----:B------:R-:W2:Y:S01]  /*1e710*/  LDL R2, [R1+0x8] ;  /* 0x0000080001027983 */ /* 0x000ea20000100800 */
[----:B------:R-:W-:Y:S01]  /*1e720*/  VIADD R0, R0, 0xfffffffe ;  /* 0xfffffffe00007836 */ /* 0x000fe20000000000 */
[----:B--2---:R-:W-:-:S13]  /*1e730*/  ISETP.GT.AND P0, PT, R9, R2, PT ;  /* 0x000000020900720c */ /* 0x004fda0003f04270 */
[----:B------:R-:W-:Y:S05]  /*1e740*/  @P0 BRA `(.L_x_14286) ;  /* 0xfffffff0005c0947 */ /* 0x000fea000383ffff */
.L_x_14244:
[----:B------:R-:W-:Y:S05]  /*1e750*/  BSYNC B0 ;  /* 0x0000000000007941 */ /* 0x000fea0003800000 */
.L_x_14243:
        /* <DEDUP_REMOVED lines=17> */
.L_x_14288:
[----:B------:R-:W-:Y:S05]  /*1e870*/  BSYNC B0 ;  /* 0x0000000000007941 */ /* 0x000fea0003800000 */
.L_x_14287:
        /* <DEDUP_REMOVED lines=10> */
.L_x_14409:
[----:B------:R-:W-:Y:S05]  /*1e920*/  BSYNC B1 ;  /* 0x0000000000017941 */ /* 0x000fea0003800000 */
.L_x_14291:
        /* <DEDUP_REMOVED lines=9> */
.L_x_14294:
[----:B------:R-:W-:Y:S05]  /*1e9c0*/  BSYNC B1 ;  /* 0x0000000000017941 */ /* 0x000fea0003800000 */
.L_x_14293:
        /* <DEDUP_REMOVED lines=10> */
.L_x_14295:
        /* <DEDUP_REMOVED lines=10> */
.L_x_14290:
[----:B------:R-:W-:Y:S05]  /*1eb10*/  BSYNC B0 ;  /* 0x0000000000007941 */ /* 0x000fea0003800000 */
.L_x_14289:
[----:B------:R-:W-:-:S05]  /*1eb20*/  VIADD R23, R23, 0x1 ;  /* 0x0000000117177836 */ /* 0x000fca0000000000 */
[----:B------:R-:W-:-:S04]  /*1eb30*/  ISETP.NE.AND P0, PT, R23, 0x2, PT ;  /* 0x000000021700780c */ /* 0x000fc80003f05270 */
[----:B0-----:R-:W-:Y:S02]  /*1eb40*/  SEL R3, RZ, 0x1, P0 ;  /* 0x00000001ff037807 */ /* 0x001fe40000000000 */
[----:B------:R-:W-:Y:S02]  /*1eb50*/  SEL R23, R23, RZ, P0 ;  /* 0x000000ff17177207 */ /* 0x000fe40000000000 */
[----:B------:R-:W-:-:S07]  /*1eb60*/  LOP3.LUT R26, R26, R3, RZ, 0x3c, !PT ;  /* 0x000000031a1a7212 */ /* 0x000fce00078e3cff */
.L_x_14225:
[----:B------:R-:W-:Y:S05]  /*1eb70*/  BSYNC B7 ;  /* 0x0000000000077941 */ /* 0x000fea0003800000 */
.L_x_14223:
[----:B------:R-:W2:Y:S02]  /*1eb80*/  LDL R0, [R1] ;  /* 0x0000000001007983 */ /* 0x000ea40000100800 */
[----:B--2---:R-:W-:-:S13]  /*1eb90*/  LOP3.LUT P0, RZ, R0, 0x2, RZ, 0xc0, !PT ;  /* 0x0000000200ff7812 */ /* 0x004fda000780c0ff */
[----:B------:R-:W-:Y:S05]  /*1eba0*/  @!P0 BRA `(.L_x_14296) ;  /* 0x0000000000248947 */ /* 0x000fea0003800000 */
[----:B------:R-:W-:Y:S05]  /*1ebb0*/  WARPSYNC.ALL ;  /* 0x0000000000007948 */ /* 0x000fea0003800000 */
[----:B------:R-:W1:Y:S08]  /*1ebc0*/  S2UR UR5, SR_CgaCtaId ;  /* 0x00000000000579c3 */ /* 0x000e700000008800 */
[----:B------:R-:W-:Y:S06]  /*1ebd0*/  BAR.SYNC.DEFER_BLOCKING 0x5, 0x200 ;  /* 0x0148000000007b1d */ /* 0x000fec0000010000 */
[----:B------:R-:W-:-:S02]  /*1ebe0*/  UMOV UR4, 0x400 ;  /* 0x0000040000047882 */ /* 0x000fc40000000000 */
[----:B-1----:R-:W-:-:S06]  /*1ebf0*/  ULEA UR4, UR5, UR4, 0x18 ;  /* 0x0000000405047291 */ /* 0x002fcc000f8ec03f */
[----:B------:R-:W-:-:S05]  /*1ec00*/  IMAD.U32 R22, RZ, RZ, UR4 ;  /* 0x00000004ff167e24 */ /* 0x000fca000f8e00ff */
[----:B------:R2:W3:Y:S01]  /*1ec10*/  LDS.128 R16, [R22+0x168d0] ;  /* 0x0168d00016107984 */ /* 0x0004e20000000c00 */
[----:B------:R-:W-:Y:S06]  /*1ec20*/  BAR.ARV 0x4, 0x200 ;  /* 0x0108000000007b1d */ /* 0x000fec0000002000 */
[----:B------:R-:W-:Y:S05]  /*1ec30*/  BRA `(.L_x_14297) ;  /* 0x0000000800cc7947 */ /* 0x000fea0003800000 */
.L_x_14296:
        /* <DEDUP_REMOVED lines=36> */
.L_x_14419:
[----:B------:R-:W-:Y:S02]  /*1ee80*/  ULDC UR4, c[0x0][0xc38] ;  /* 0x00030e0000047ab9 */ /* 0x000fe40000000800 */
[----:B------:R-:W-:-:S04]  /*1ee90*/  IMAD.U32 R4, RZ, RZ, UR4 ;  /* 0x00000004ff047e24 */ /* 0x000fc8000f8e00ff */
[----:B--2---:R-:W-:-:S04]  /*1eea0*/  IMAD R14, R14, R4, RZ ;  /* 0x000000040e0e7224 */ /* 0x004fc800078e02ff */
[----:B------:R-:W-:-:S05]  /*1eeb0*/  IMAD.IADD R5, R5, 0x1, R14 ;  /* 0x0000000105057824 */ /* 0x000fca00078e020e */
[----:B------:R-:W-:-:S13]  /*1eec0*/  ISETP.GT.AND P6, PT, R5, R0, PT ;  /* 0x000000000500720c */ /* 0x000fda0003fc4270 */
[----:B------:R-:W-:Y:S05]  /*1eed0*/  @P6 BRA `(.L_x_14299) ;  /* 0x00000000009c6947 */ /* 0x000fea0003800000 */
.L_x_14304:
[----:B------:R-:W2:Y:S01]  /*1eee0*/  LDC R2, c[0x0][0xc3c] ;  /* 0x00030f00ff027b82 */ /* 0x000ea20000000800 */
[----:B------:R-:W-:-:S05]  /*1eef0*/  VIADD R19, R19, 0x1f ;  /* 0x0000001f13137836 */ /* 0x000fca0000000000 */
[----:B--2---:R-:W-:-:S13]  /*1ef00*/  ISETP.GE.AND P6, PT, R19, R2, PT ;  /* 0x000000021300720c */ /* 0x004fda0003fc6270 */
[----:B------:R-:W-:Y:S05]  /*1ef10*/  @P6 BRA `(.L_x_14300) ;  /* 0x0000000400d06947 */ /* 0x000fea0003800000 */
[----:B-1----:R-:W1:Y:S01]  /*1ef20*/  S2R R3, SR_TID.X ;  /* 0x0000000000037919 */ /* 0x002e620000002100 */
        /* <DEDUP_REMOVED lines=9> */
.L_x_14302:
[----:B------:R-:W-:Y:S05]  /*1efc0*/  BSYNC B0 ;  /* 0x0000000000007941 */ /* 0x000fea0003800000 */
.L_x_14301:
        /* <DEDUP_REMOVED lines=18> */
.L_x_14427:
[----:B------:R-:W-:Y:S02]  /*1f0f0*/  ULDC UR4, c[0x0][0xc38] ;  /* 0x00030e0000047ab9 */ /* 0x000fe40000000800 */
[----:B------:R-:W-:-:S04]  /*1f100*/  IMAD.U32 R4, RZ, RZ, UR4 ;  /* 0x00000004ff047e24 */ /* 0x000fc8000f8e00ff */
[----:B--2---:R-:W-:-:S04]  /*1f110*/  IMAD R14, R14, R4, RZ ;  /* 0x000000040e0e7224 */ /* 0x004fc800078e02ff */
[----:B------:R-:W-:-:S05]  /*1f120*/  IMAD.IADD R5, R14, 0x1, R5 ;  /* 0x000000010e057824 */ /* 0x000fca00078e0205 */
[----:B------:R-:W-:-:S13]  /*1f130*/  ISETP.GT.AND P6, PT, R5, R0, PT ;  /* 0x000000000500720c */ /* 0x000fda0003fc4270 */
[----:B------:R-:W-:Y:S05]  /*1f140*/  @!P6 BRA `(.L_x_14304) ;  /* 0xfffffffc0064e947 */ /* 0x000fea000383ffff */
.L_x_14299:
        /* <DEDUP_REMOVED lines=8> */
.L_x_14431:
[----:B------:R-:W-:Y:S01]  /*1f1d0*/  ISETP.NE.AND P0, PT, R2, RZ, PT ;  /* 0x000000ff0200720c */ /* 0x000fe20003f05270 */
[----:B------:R-:W-:-:S12]  /*1f1e0*/  IMAD.MOV.U32 R14, RZ, RZ, RZ ;  /* 0x000000ffff0e7224 */ /* 0x000fd800078e00ff */
[----:B------:R-:W-:Y:S05]  /*1f1f0*/  @!P0 BRA `(.L_x_14306) ;  /* 0x0000000000108947 */ /* 0x000fea0003800000 */
[----:B------:R-:W-:Y:S01]  /*1f200*/  UMOV UR4, 0xffffffff ;  /* 0xffffffff00047882 */ /* 0x000fe20000000000 */
[----:B0-----:R-:W-:Y:S02]  /*1f210*/  VIADD R12, R6, 0xffffffff ;  /* 0xffffffff060c7836 */ /* 0x001fe40000000000 */
[----:B------:R-:W-:Y:S05]  /*1f220*/  BRA.DIV UR4, `(.L_x_14307) ;  /* 0x0000003a04947947 */ /* 0x000fea000b800000 */
[----:B------:R4:W0:Y:S02]  /*1f230*/  SHFL.IDX PT, R14, R3, R12, 0x1f ;  /* 0x00001f0c030e7589 */ /* 0x00082400000e0000 */
.L_x_14306:
[----:B-1--4-:R-:W1:Y:S01]  /*1f240*/  LDC.64 R2, c[0x0][0xc90] ;  /* 0x00032400ff027b82 */ /* 0x012e620000000a00 */
[----:B------:R-:W-:-:S04]  /*1f250*/  IMAD.IADD R19, R6, 0x1, R19 ;  /* 0x0000000106137824 */ /* 0x000fc800078e0213 */
[----:B-1----:R-:W-:-:S05]  /*1f260*/  IMAD.WIDE R2, R19, 0x4, R2 ;  /* 0x0000000413027825 */ /* 0x002fca00078e0202 */
[----:B--2---:R1:W3:Y:S01]  /*1f270*/  LDG.E R6, desc[UR38][R2.64] ;  /* 0x0000002602067981 */ /* 0x0042e2000c1e1900 */
[----:B0-----:R-:W-:-:S04]  /*1f280*/  IMAD R16, R14, R4, R16 ;  /* 0x000000040e107224 */ /* 0x001fc800078e0210 */
[----:B------:R-:W-:Y:S02]  /*1f290*/  IMAD.IADD R0, R0, 0x1, -R16 ;  /* 0x0000000100007824 */ /* 0x000fe400078e0a10 */
[----:B-1----:R-:W-:Y:S02]  /*1f2a0*/  IMAD.MOV.U32 R2, RZ, RZ, RZ ;  /* 0x000000ffff027224 */ /* 0x002fe400078e00ff */
[----:B---3--:R-:W-:-:S05]  /*1f2b0*/  IMAD R5, R17, R6, RZ ;  /* 0x0000000611057224 */ /* 0x008fca00078e02ff */
        /* <DEDUP_REMOVED lines=58> */
.L_x_14300:
[----:B------:R-:W-:Y:S01]  /*1f660*/  UMOV UR4, URZ ;  /* 0x0000003f00047c82 */ /* 0x000fe20008000000 */
[----:B------:R-:W-:Y:S01]  /*1f670*/  UMOV UR5, URZ ;  /* 0x0000003f00057c82 */ /* 0x000fe20008000000 */
[----:B------:R-:W-:Y:S01]  /*1f680*/  ULDC UR6, c[0x0][0xc3c] ;  /* 0x00030f0000067ab9 */ /* 0x000fe20000000800 */
[----:B------:R-:W-:Y:S02]  /*1f690*/  IMAD.MOV.U32 R16, RZ, RZ, R0 ;  /* 0x000000ffff107224 */ /* 0x000fe400078e0000 */
[----:B------:R-:W-:Y:S02]  /*1f6a0*/  IMAD.U32 R17, RZ, RZ, UR4 ;  /* 0x00000004ff117e24 */ /* 0x000fe4000f8e00ff */
[----:B------:R-:W-:Y:S02]  /*1f6b0*/  IMAD.U32 R18, RZ, RZ, UR5 ;  /* 0x00000005ff127e24 */ /* 0x000fe4000f8e00ff */
[----:B------:R-:W-:-:S07]  /*1f6c0*/  IMAD.U32 R19, RZ, RZ, UR6 ;  /* 0x00000006ff137e24 */ /* 0x000fce000f8e00ff */
.L_x_14308:
[----:B------:R-:W2:Y:S01]  /*1f6d0*/  S2R R0, SR_TID.X ;  /* 0x0000000000007919 */ /* 0x000ea20000002100 */
[----:B------:R-:W-:Y:S05]  /*1f6e0*/  WARPSYNC.ALL ;  /* 0x0000000000007948 */ /* 0x000fea0003800000 */
[----:B------:R-:W-:Y:S01]  /*1f6f0*/  BAR.SYNC.DEFER_BLOCKING 0x4, 0x200 ;  /* 0x0108000000007b1d */ /* 0x000fe20000010000 */
[----:B--2---:R-:W-:-:S04]  /*1f700*/  LOP3.LUT R0, R0, 0x1f, RZ, 0xc0, !PT ;  /* 0x0000001f00007812 */ /* 0x004fc800078ec0ff */
[----:B------:R-:W-:-:S13]  /*1f710*/  ISETP.NE.AND P0, PT, R0, RZ, PT ;  /* 0x000000ff0000720c */ /* 0x000fda0003f05270 */
[----:B-1----:R-:W1:Y:S01]  /*1f720*/  @!P0 S2R R3, SR_CgaCtaId ;  /* 0x0000000000038919 */ /* 0x002e620000008800 */
[----:B------:R-:W-:-:S04]  /*1f730*/  @!P0 MOV R0, 0x400 ;  /* 0x0000040000008802 */ /* 0x000fc80000000f00 */
[----:B-1----:R-:W-:-:S05]  /*1f740*/  @!P0 LEA R22, R3, R0, 0x18 ;  /* 0x0000000003168211 */ /* 0x002fca00078ec0ff */
[----:B------:R1:W-:Y:S01]  /*1f750*/  @!P0 STS.128 [R22+0x168d0], R16 ;  /* 0x0168d01016008388 */ /* 0x0003e20000000c00 */
[----:B------:R-:W-:Y:S06]  /*1f760*/  BAR.ARV 0x5, 0x200 ;  /* 0x0148000000007b1d */ /* 0x000fec0000002000 */
.L_x_14297:
[----:B------:R-:W-:Y:S02]  /*1f770*/  ULDC UR4, c[0x0][0xc3c] ;  /* 0x00030f0000047ab9 */ /* 0x000fe40000000800 */
[----:B---3--:R-:W-:-:S13]  /*1f780*/  ISETP.GE.AND P0, PT, R19, UR4, PT ;  /* 0x0000000413007c0c */ /* 0x008fda000bf06270 */
[----:B------:R-:W-:Y:S05]  /*1f790*/  @!P0 BRA `(.L_x_14309) ;  /* 0xffffffa000ec8947 */ /* 0x000fea000383ffff */
[----:B------:R-:W-:Y:S05]  /*1f7a0*/  BSYNC B8 ;  /* 0x0000000000087941 */ /* 0x000fea0003800000 */
.L_x_14171:
        /* <DEDUP_REMOVED lines=12> */
.L_x_14434:
[----:B------:R-:W-:Y:S05]  /*1f870*/  BSYNC B0 ;  /* 0x0000000000007941 */ /* 0x000fea0003800000 */
.L_x_14310:
[----:B------:R-:W-:-:S03]  /*1f880*/  UMOV UR4, 0xffffffff ;  /* 0xffffffff00047882 */ /* 0x000fc60000000000 */
[----:B------:R-:W-:Y:S05]  /*1f890*/  BRA.DIV UR4, `(.L_x_14312) ;  /* 0x0000003604307947 */ /* 0x000fea000b800000 */
[----:B0-----:R-:W0:Y:S02]  /*1f8a0*/  S2R R0, SR_TID.X ;  /* 0x0000000000007919 */ /* 0x001e240000002100 */
[----:B0-----:R-:W-:-:S04]  /*1f8b0*/  SHF.R.U32.HI R0, RZ, 0x5, R0 ;  /* 0x00000005ff007819 */ /* 0x001fc80000011600 */
[----:B------:R-:W-:-:S05]  /*1f8c0*/  LOP3.LUT R0, R0, 0x3, RZ, 0xc0, !PT ;  /* 0x0000000300007812 */ /* 0x000fca00078ec0ff */
[----:B------:R0:W2:Y:S02]  /*1f8d0*/  SHFL.IDX PT, R14, R0, RZ, 0x1f ;  /* 0x00001fff000e7589 */ /* 0x0000a400000e0000 */
.L_x_14437:
[----:B--2---:R-:W-:-:S13]  /*1f8e0*/  ISETP.NE.AND P0, PT, R14, RZ, PT ;  /* 0x000000ff0e00720c */ /* 0x004fda0003f05270 */
[----:B------:R-:W-:Y:S05]  /*1f8f0*/  @P0 BRA `(.L_x_13969) ;  /* 0x0000000000880947 */ /* 0x000fea0003800000 */
[----:B------:R-:W-:-:S03]  /*1f900*/  UMOV UR4, 0xffffffff ;  /* 0xffffffff00047882 */ /* 0x000fc60000000000 */
[----:B------:R-:W-:Y:S05]  /*1f910*/  BRA.DIV UR4, `(.L_x_14313) ;  /* 0x0000003604447947 */ /* 0x000fea000b800000 */
[----:B------:R-:W-:-:S13]  /*1f920*/  ELECT P6, URZ, PT ;  /* 0x00000000003f782f */ /* 0x000fda00038c0000 */
.L_x_14440:
[----:B------:R-:W-:Y:S05]  /*1f930*/  @!P6 BRA `(.L_x_13969) ;  /* 0x000000000078e947 */ /* 0x000fea0003800000 */
[----:B------:R-:W-:-:S06]  /*1f940*/  ULOP3.LUT UR4, UR36, 0x2, URZ, 0xfc, !UPT ;  /* 0x0000000224047892 */ /* 0x000fcc000f8efc3f */
[----:B0-----:R-:W-:-:S05]  /*1f950*/  IMAD.U32 R0, RZ, RZ, UR4 ;  /* 0x00000004ff007e24 */ /* 0x001fca000f8e00ff */
[----:B------:R-:W-:-:S13]  /*1f960*/  ISETP.NE.AND P2, PT, R0, 0x3, PT ;  /* 0x000000030000780c */ /* 0x000fda0003f45270 */
[----:B------:R-:W-:Y:S05]  /*1f970*/  @!P2 BRA `(.L_x_14314) ;  /* 0x000000000004a947 */ /* 0x000fea0003800000 */
[----:B------:R-:W-:Y:S01]  /*1f980*/  BPT.TRAP 0x1 ;  /* 0x000000040000795c */ /* 0x000fe20000300000 */
.L_x_14314:
        /* <DEDUP_REMOVED lines=12> */
.L_x_14441:
[----:B------:R-:W2:Y:S02]  /*1fa50*/  SYNCS.PHASECHK.TRANS64.TRYWAIT P0, [R3+URZ], R2 ;  /* 0x00000002030075a7 */ /* 0x000ea4000800017f */
[----:B--2---:R-:W-:Y:S05]  /*1fa60*/  @!P0 BRA `(.L_x_14316) ;  /* 0x0000003400248947 */ /* 0x004fea0003800000 */
.L_x_14442:
[----:B------:R-:W-:Y:S05]  /*1fa70*/  @!P2 BRA `(.L_x_14317) ;  /* 0x000000000004a947 */ /* 0x000fea0003800000 */
[----:B------:R-:W-:Y:S01]  /*1fa80*/  BPT.TRAP 0x1 ;  /* 0x000000040000795c */ /* 0x000fe20000300000 */
.L_x_14317:
[----:B------:R-:W-:-:S04]  /*1fa90*/  VIADD R0, R9, 0x16860 ;  /* 0x0001686009007836 */ /* 0x000fc80000000000 */
[----:B------:R-:W-:-:S04]  /*1faa0*/  IMAD R23, R23, 0x8, R0 ;  /* 0x0000000817177824 */ /* 0x000fc800078e0200 */
[----:B------:R-:W3:Y:S02]  /*1fab0*/  SYNCS.PHASECHK.TRANS64.TRYWAIT P0, [R23+URZ], R4 ;  /* 0x00000004170075a7 */ /* 0x000ee4000800017f */
[----:B---3--:R-:W-:Y:S05]  /*1fac0*/  @!P0 BRA `(.L_x_14318) ;  /* 0x0000003400208947 */ /* 0x008fea0003800000 */
.L_x_14443:
[----:B------:R-:W-:-:S07]  /*1fad0*/  IMAD R7, R7, 0x8, R0 ;  /* 0x0000000807077824 */ /* 0x000fce00078e0200 */
.L_x_14319:
[----:B----4-:R4:W0:Y:S02]  /*1fae0*/  SYNCS.PHASECHK.TRANS64.TRYWAIT P0, [R7+URZ], R2 ;  /* 0x00000002070075a7 */ /* 0x010824000800017f */
[----:B0-----:R-:W-:Y:S05]  /*1faf0*/  @!P0 NANOSLEEP.SYNCS 0x989680 ;  /* 0x009896800000895d */ /* 0x001fea0003900000 */
[----:B------:R-:W0:Y:S02]  /*1fb00*/  @!P0 SYNCS.PHASECHK.TRANS64 P0, [R7+URZ], R2 ;  /* 0x00000002070085a7 */ /* 0x000e24000800007f */
[----:B0-----:R-:W-:Y:S05]  /*1fb10*/  @!P0 BRA `(.L_x_14319) ;  /* 0xfffffffc00f08947 */ /* 0x001fea000383ffff */
.L_x_13969:
[----:B------:R-:W-:Y:S05]  /*1fb20*/  BSYNC B9 ;  /* 0x0000000000097941 */ /* 0x000fea0003800000 */
.L_x_13966:
[----:B------:R-:W-:Y:S05]  /*1fb30*/  EXIT ;  /* 0x000000000000794d */ /* 0x000fea0003800000 */
.L_x_13995:
[----:B0-----:R0:W1:Y:S02]  /*1fb40*/  SYNCS.PHASECHK.TRANS64.TRYWAIT P6, [R79+URZ+0x16890], R91 ;  /* 0x0168905b4f0075a7 */ /* 0x00106400080c017f */
[----:B-1----:R-:W-:Y:S05]  /*1fb50*/  @!P6 NANOSLEEP.SYNCS 0x989680 ;  /* 0x009896800000e95d */ /* 0x002fea0003900000 */
[----:B------:R-:W1:Y:S02]  /*1fb60*/  @!P6 SYNCS.PHASECHK.TRANS64 P6, [R79+URZ+0x16890], R91 ;  /* 0x0168905b4f00e5a7 */ /* 0x000e6400080c007f */
[----:B-1----:R-:W-:Y:S05]  /*1fb70*/  @!P6 BRA `(.L_x_13995) ;  /* 0xfffffffc00f0e947 */ /* 0x002fea000383ffff */
[----:B------:R-:W-:Y:S05]  /*1fb80*/  BRA `(.L_x_14320) ;  /* 0xfffffe3000c47947 */ /* 0x000fea000383ffff */
.L_x_14015:
[----:B0-----:R0:W1:Y:S02]  /*1fb90*/  SYNCS.PHASECHK.TRANS64.TRYWAIT P5, [R79+URZ+0x16890], R91 ;  /* 0x0168905b4f0075a7 */ /* 0x00106400080a017f */
[----:B-1----:R-:W-:Y:S05]  /*1fba0*/  @!P5 NANOSLEEP.SYNCS 0x989680 ;  /* 0x009896800000d95d */ /* 0x002fea0003900000 */
[----:B------:R-:W1:Y:S02]  /*1fbb0*/  @!P5 SYNCS.PHASECHK.TRANS64 P5, [R79+URZ+0x16890], R91 ;  /* 0x0168905b4f00d5a7 */ /* 0x000e6400080a007f */
[----:B-1----:R-:W-:Y:S05]  /*1fbc0*/  @!P5 BRA `(.L_x_14015) ;  /* 0xfffffffc00f0d947 */ /* 0x002fea000383ffff */
[----:B------:R-:W-:Y:S05]  /*1fbd0*/  BRA `(.L_x_14321) ;  /* 0xfffffe4400a07947 */ /* 0x000fea000383ffff */
.L_x_14024:
[----:B-1----:R1:W2:Y:S02]  /*1fbe0*/  SYNCS.PHASECHK.TRANS64.TRYWAIT P4, [R79+URZ+0x16890], R91 ;  /* 0x0168905b4f0075a7 */ /* 0x0022a4000808017f */
[----:B--2---:R-:W-:Y:S05]  /*1fbf0*/  @!P4 NANOSLEEP.SYNCS 0x989680 ;  /* 0x009896800000c95d */ /* 0x004fea0003900000 */
[----:B------:R-:W2:Y:S02]  /*1fc00*/  @!P4 SYNCS.PHASECHK.TRANS64 P4, [R79+URZ+0x16890], R91 ;  /* 0x0168905b4f00c5a7 */ /* 0x000ea4000808007f */
[----:B--2---:R-:W-:Y:S05]  /*1fc10*/  @!P4 BRA `(.L_x_14024) ;  /* 0xfffffffc00f0c947 */ /* 0x004fea000383ffff */
[----:B------:R-:W-:Y:S05]  /*1fc20*/  BRA `(.L_x_14322) ;  /* 0xfffffe58000c7947 */ /* 0x000fea000383ffff */
.L_x_14030:
[----:B--2---:R2:W3:Y:S02]  /*1fc30*/  SYNCS.PHASECHK.TRANS64.TRYWAIT P3, [R79+URZ+0x168b0], R91 ;  /* 0x0168b05b4f0075a7 */ /* 0x0044e4000806017f */
[----:B---3--:R-:W-:Y:S05]  /*1fc40*/  @!P3 NANOSLEEP.SYNCS 0x989680 ;  /* 0x009896800000b95d */ /* 0x008fea0003900000 */
[----:B------:R-:W3:Y:S02]  /*1fc50*/  @!P3 SYNCS.PHASECHK.TRANS64 P3, [R79+URZ+0x168b0], R91 ;  /* 0x0168b05b4f00b5a7 */ /* 0x000ee4000806007f */
[----:B---3--:R-:W-:Y:S05]  /*1fc60*/  @!P3 BRA `(.L_x_14030) ;  /* 0xfffffffc00f0b947 */ /* 0x008fea000383ffff */
[----:B------:R-:W-:Y:S05]  /*1fc70*/  BRA `(.L_x_14323) ;  /* 0xfffffe5800a07947 */ /* 0x000fea000383ffff */
.L_x_14046:
        /* <DEDUP_REMOVED lines=13> */
.L_x_14325:
[----:B------:R-:W-:Y:S05]  /*1fd50*/  BSYNC B0 ;  /* 0x0000000000007941 */ /* 0x000fea0003800000 */
.L_x_14324:
[----:B------:R0:W-:Y:S01]  /*1fd60*/  STL [R1+0x20], R14 ;  /* 0x0000200e01007387 */ /* 0x0001e20000100800 */
[----:B------:R-:W-:Y:S05]  /*1fd70*/  BRA `(.L_x_14326) ;  /* 0xfffffe6400007947 */ /* 0x000fea000383ffff */
.L_x_14058:
        /* <DEDUP_REMOVED lines=8> */
.L_x_14328:
[----:B------:R-:W-:Y:S05]  /*1fe00*/  BSYNC B1 ;  /* 0x0000000000017941 */ /* 0x000fea0003800000 */
.L_x_14327:
        /* <DEDUP_REMOVED lines=8> */
.L_x_14329:
[----:B------:R-:W-:Y:S02]  /*1fe90*/  IMAD.MOV.U32 R13, RZ, RZ, R8 ;  /* 0x000000ffff0d7224 */ /* 0x000fe400078e0008 */
[----:B------:R-:W-:-:S07]  /*1fea0*/  IMAD.MOV.U32 R0, RZ, RZ, R14 ;  /* 0x000000ffff007224 */ /* 0x000fce00078e000e */
[----:B------:R-:W-:Y:S05]  /*1feb0*/  WARPSYNC.COLLECTIVE R15, `(.L_x_14330) ;  /* 0x000000000f087348 */ /* 0x000fea0003c00000 */
[----:B------:R0:W1:Y:S02]  /*1fec0*/  SHFL.IDX P6, R14, R13, R12, R11 ;  /* 0x0000000c0d0e7389 */ /* 0x00006400000c000b */
[----:B01----:R-:W-:Y:S01]  /*1fed0*/  ENDCOLLECTIVE ;  /* 0x000000000000791b */ /* 0x003fe20003800000 */
.L_x_14330:
[----:B------:R-:W-:Y:S02]  /*1fee0*/  IMAD.MOV.U32 R13, RZ, RZ, R7 ;  /* 0x000000ffff0d7224 */ /* 0x000fe400078e0007 */
[----:B------:R-:W-:-:S07]  /*1fef0*/  IMAD.MOV.U32 R5, RZ, RZ, R14 ;  /* 0x000000ffff057224 */ /* 0x000fce00078e000e */
[----:B------:R-:W-:Y:S05]  /*1ff00*/  WARPSYNC.COLLECTIVE R15, `(.L_x_14331) ;  /* 0x000000000f087348 */ /* 0x000fea0003c00000 */
[----:B------:R0:W1:Y:S02]  /*1ff10*/  SHFL.IDX P6, R14, R13, R12, R11 ;  /* 0x0000000c0d0e7389 */ /* 0x00006400000c000b */
[----:B01----:R-:W-:Y:S01]  /*1ff20*/  ENDCOLLECTIVE ;  /* 0x000000000000791b */ /* 0x003fe20003800000 */
.L_x_14331:
[----:B------:R-:W-:Y:S05]  /*1ff30*/  BRA `(.L_x_14332) ;  /* 0xfffffe68008c7947 */ /* 0x000fea000383ffff */
.L_x_14061:
[----:B------:R-:W-:Y:S01]  /*1ff40*/  BSSY B1, `(.L_x_14333) ;  /* 0x0000008000017945 */ /* 0x000fe20003800000 */
[----:B------:R-:W-:Y:S02]  /*1ff50*/  IMAD.MOV.U32 R13, RZ, RZ, R6 ;  /* 0x000000ffff0d7224 */ /* 0x000fe400078e0006 */
[----:B------:R-:W-:Y:S02]  /*1ff60*/  IMAD.MOV.U32 R12, RZ, RZ, 0x1 ;  /* 0x00000001ff0c7424 */ /* 0x000fe400078e00ff */
[----:B------:R-:W-:Y:S02]  /*1ff70*/  IMAD.MOV.U32 R11, RZ, RZ, 0x1c1f ;  /* 0x00001c1fff0b7424 */ /* 0x000fe400078e00ff */
[----:B------:R-:W-:-:S07]  /*1ff80*/  IMAD.MOV.U32 R15, RZ, RZ, -0x1 ;  /* 0xffffffffff0f7424 */ /* 0x000fce00078e00ff */
[----:B-1----:R-:W-:Y:S05]  /*1ff90*/  WARPSYNC.COLLECTIVE R15, `(.L_x_14334) ;  /* 0x000000000f087348 */ /* 0x002fea0003c00000 */
[----:B------:R0:W2:Y:S02]  /*1ffa0*/  SHFL.IDX P6, R14, R13, R12, R11 ;  /* 0x0000000c0d0e7389 */ /* 0x0000a400000c000b */
[----:B012---:R-:W-:Y:S01]  /*1ffb0*/  ENDCOLLECTIVE ;  /* 0x000000000000791b */ /* 0x007fe20003800000 */
.L_x_14334:
[----:B------:R-:W-:Y:S05]  /*1ffc0*/  BSYNC B1 ;  /* 0x0000000000017941 */ /* 0x000fea0003800000 */
.L_x_14333:
        /* <DEDUP_REMOVED lines=8> */
.L_x_14335:
[----:B------:R-:W-:Y:S02]  /*20050*/  IMAD.MOV.U32 R13, RZ, RZ, R8 ;  /* 0x000000ffff0d7224 */ /* 0x000fe400078e0008 */
[----:B------:R-:W-:-:S07]  /*20060*/  IMAD.MOV.U32 R0, RZ, RZ, R14 ;  /* 0x000000ffff007224 */ /* 0x000fce00078e000e */
[----:B------:R-:W-:Y:S05]  /*20070*/  WARPSYNC.COLLECTIVE R15, `(.L_x_14336) ;  /* 0x000000000f087348 */ /* 0x000fea0003c00000 */
[----:B------:R0:W1:Y:S02]  /*20080*/  SHFL.IDX P6, R14, R13, R12, R11 ;  /* 0x0000000c0d0e7389 */ /* 0x00006400000c000b */
[----:B01----:R-:W-:Y:S01]  /*20090*/  ENDCOLLECTIVE ;  /* 0x000000000000791b */ /* 0x003fe20003800000 */
.L_x_14336:
[----:B------:R-:W-:Y:S02]  /*200a0*/  IMAD.MOV.U32 R13, RZ, RZ, R7 ;  /* 0x000000ffff0d7224 */ /* 0x000fe400078e0007 */
[----:B------:R-:W-:-:S07]  /*200b0*/  IMAD.MOV.U32 R5, RZ, RZ, R14 ;  /* 0x000000ffff057224 */ /* 0x000fce00078e000e */
[----:B------:R-:W-:Y:S05]  /*200c0*/  WARPSYNC.COLLECTIVE R15, `(.L_x_14337) ;  /* 0x000000000f087348 */ /* 0x000fea0003c00000 */
[----:B------:R0:W1:Y:S02]  /*200d0*/  SHFL.IDX P6, R14, R13, R12, R11 ;  /* 0x0000000c0d0e7389 */ /* 0x00006400000c000b */
[----:B01----:R-:W-:Y:S01]  /*200e0*/  ENDCOLLECTIVE ;  /* 0x000000000000791b */ /* 0x003fe20003800000 */
.L_x_14337:
[----:B------:R-:W-:Y:S05]  /*200f0*/  BRA `(.L_x_14338) ;  /* 0xfffffe6800f47947 */ /* 0x000fea000383ffff */
.L_x_14065:
[----:B0-----:R0:W1:Y:S02]  /*20100*/  SYNCS.PHASECHK.TRANS64.TRYWAIT P0, [R2+URZ+0x16800], R45 ;  /* 0x0168002d020075a7 */ /* 0x001064000800017f */
[----:B-1----:R-:W-:Y:S05]  /*20110*/  @!P0 NANOSLEEP.SYNCS 0x989680 ;  /* 0x009896800000895d */ /* 0x002fea0003900000 */
[----:B------:R-:W1:Y:S02]  /*20120*/  @!P0 SYNCS.PHASECHK.TRANS64 P0, [R2+URZ+0x16800], R45 ;  /* 0x0168002d020085a7 */ /* 0x000e64000800007f */
[----:B-1----:R-:W-:Y:S05]  /*20130*/  @!P0 BRA `(.L_x_14065) ;  /* 0xfffffffc00f08947 */ /* 0x002fea000383ffff */
[----:B------:R-:W-:Y:S05]  /*20140*/  BRA `(.L_x_14339) ;  /* 0xfffffe7000007947 */ /* 0x000fea000383ffff */
.L_x_14073:
[----:B------:R-:W1:Y:S01]  /*20150*/  LDC R35, c[0x0][0x3f4] ;  /* 0x0000fd00ff237b82 */ /* 0x000e620000000800 */
[----:B------:R-:W-:Y:S01]  /*20160*/  BSSY B1, `(.L_x_14340) ;  /* 0x0000008000017945 */ /* 0x000fe20003800000 */
[----:B------:R-:W-:Y:S02]  /*20170*/  IMAD.MOV.U32 R13, RZ, RZ, R26 ;  /* 0x000000ffff0d7224 */ /* 0x000fe400078e001a */
[----:B------:R-:W-:Y:S02]  /*20180*/  IMAD.MOV.U32 R12, RZ, RZ, RZ ;  /* 0x000000ffff0c7224 */ /* 0x000fe400078e00ff */
[----:B------:R-:W-:Y:S02]  /*20190*/  IMAD.MOV.U32 R11, RZ, RZ, 0x1c1f ;  /* 0x00001c1fff0b7424 */ /* 0x000fe400078e00ff */
[----:B------:R-:W-:-:S07]  /*201a0*/  IMAD.MOV.U32 R15, RZ, RZ, -0x1 ;  /* 0xffffffffff0f7424 */ /* 0x000fce00078e00ff */
[----:B01----:R-:W-:Y:S05]  /*201b0*/  WARPSYNC.COLLECTIVE R15, `(.L_x_14341) ;  /* 0x000000000f087348 */ /* 0x003fea0003c00000 */
[----:B0-----:R0:W2:Y:S02]  /*201c0*/  SHFL.IDX P6, R14, R13, R12, R11 ;  /* 0x0000000c0d0e7389 */ /* 0x0010a400000c000b */
[----:B012---:R-:W-:Y:S01]  /*201d0*/  ENDCOLLECTIVE ;  /* 0x000000000000791b */ /* 0x007fe20003800000 */
.L_x_14341:
[----:B------:R-:W-:Y:S05]  /*201e0*/  BSYNC B1 ;  /* 0x0000000000017941 */ /* 0x000fea0003800000 */
.L_x_14340:
[----:B------:R0:W5:Y:S01]  /*201f0*/  LDL R8, [R1+0x4] ;  /* 0x0000040001087983 */ /* 0x0001620000100800 */
[----:B------:R-:W-:Y:S01]  /*20200*/  IMAD.MOV.U32 R13, RZ, RZ, R25 ;  /* 0x000000ffff0d7224 */ /* 0x000fe200078e0019 */
[----:B------:R-:W-:Y:S01]  /*20210*/  ISETP.GE.AND P0, PT, R18, R35, PT ;  /* 0x000000231200720c */ /* 0x000fe20003f06270 */
[----:B------:R-:W-:Y:S02]  /*20220*/  IMAD.MOV.U32 R12, RZ, RZ, RZ ;  /* 0x000000ffff0c7224 */ /* 0x000fe400078e00ff */
[----:B------:R-:W-:Y:S02]  /*20230*/  IMAD.MOV.U32 R11, RZ, RZ, 0x1c1f ;  /* 0x00001c1fff0b7424 */ /* 0x000fe400078e00ff */
[----:B------:R-:W-:Y:S02]  /*20240*/  IMAD.MOV.U32 R15, RZ, RZ, -0x1 ;  /* 0xffffffffff0f7424 */ /* 0x000fe400078e00ff */
[----:B0-----:R-:W-:-:S07]  /*20250*/  IMAD.MOV.U32 R0, RZ, RZ, R14 ;  /* 0x000000ffff007224 */ /* 0x001fce00078e000e */
[----:B-----5:R-:W-:Y:S05]  /*20260*/  WARPSYNC.COLLECTIVE R15, `(.L_x_14342) ;  /* 0x000000000f087348 */ /* 0x020fea0003c00000 */
[----:B------:R0:W1:Y:S02]  /*20270*/  SHFL.IDX P6, R14, R13, R12, R11 ;  /* 0x0000000c0d0e7389 */ /* 0x00006400000c000b */
[----:B01---5:R-:W-:Y:S01]  /*20280*/  ENDCOLLECTIVE ;  /* 0x000000000000791b */ /* 0x023fe20003800000 */
.L_x_14342:
[----:B------:R-:W-:Y:S02]  /*20290*/  IMAD.MOV.U32 R13, RZ, RZ, R24 ;  /* 0x000000ffff0d7224 */ /* 0x000fe400078e0018 */
[----:B------:R-:W-:-:S07]  /*202a0*/  IMAD.MOV.U32 R3, RZ, RZ, R14 ;  /* 0x000000ffff037224 */ /* 0x000fce00078e000e */
[----:B------:R-:W-:Y:S05]  /*202b0*/  WARPSYNC.COLLECTIVE R15, `(.L_x_14343) ;  /* 0x000000000f087348 */ /* 0x000fea0003c00000 */
[----:B------:R0:W1:Y:S02]  /*202c0*/  SHFL.IDX P6, R14, R13, R12, R11 ;  /* 0x0000000c0d0e7389 */ /* 0x00006400000c000b */
[----:B01----:R-:W-:Y:S01]  /*202d0*/  ENDCOLLECTIVE ;  /* 0x000000000000791b */ /* 0x003fe20003800000 */
.L_x_14343:
[----:B------:R-:W-:Y:S02]  /*202e0*/  IMAD.MOV.U32 R13, RZ, RZ, R27 ;  /* 0x000000ffff0d7224 */ /* 0x000fe400078e001b */
[----:B------:R-:W-:-:S07]  /*202f0*/  IMAD.MOV.U32 R4, RZ, RZ, R14 ;  /* 0x000000ffff047224 */ /* 0x000fce00078e000e */
[----:B------:R-:W-:Y:S05]  /*20300*/  WARPSYNC.COLLECTIVE R15, `(.L_x_14344) ;  /* 0x000000000f087348 */ /* 0x000fea0003c00000 */
[----:B------:R0:W1:Y:S02]  /*20310*/  SHFL.IDX P6, R14, R13, R12, R11 ;  /* 0x0000000c0d0e7389 */ /* 0x00006400000c000b */
[----:B01----:R-:W-:Y:S01]  /*20320*/  ENDCOLLECTIVE ;  /* 0x000000000000791b */ /* 0x003fe20003800000 */
.L_x_14344:
[----:B------:R-:W-:-:S05]  /*20330*/  IMAD R32, R8, R32, RZ ;  /* 0x0000002008207224 */ /* 0x000fca00078e02ff */
[----:B------:R-:W-:-:S13]  /*20340*/  ISETP.GE.OR P1, PT, R41, R32, P0 ;  /* 0x000000202900720c */ /* 0x000fda0000726670 */
[C---:B------:R-:W-:Y:S01]  /*20350*/  @!P1 IMAD.SHL.U32 R5, R18.reuse, 0x2, RZ ;  /* 0x0000000212059824 */ /* 0x040fe200078e00ff */
[----:B------:R-:W-:-:S04]  /*20360*/  @!P1 SHF.L.U64.HI R21, R18, 0x1, R43 ;  /* 0x0000000112159819 */ /* 0x000fc8000001022b */
[----:B------:R-:W-:-:S05]  /*20370*/  @!P1 IADD3 R6, P2, R3, R5, RZ ;  /* 0x0000000503069210 */ /* 0x000fca0007f5e0ff */
[----:B------:R-:W-:-:S05]  /*20380*/  @!P1 IMAD.X R7, R0, 0x1, R21, P2 ;  /* 0x0000000100079824 */ /* 0x000fca00010e0615 */
[----:B------:R-:W2:Y:S01]  /*20390*/  @!P1 LD.E.128 R8, desc[UR38][R6.64] ;  /* 0x0000002606089980 */ /* 0x000ea2000c101d00 */
[----:B------:R-:W-:-:S05]  /*203a0*/  @!P1 IADD3 R14, P2, R14, R5, RZ ;  /* 0x000000050e0e9210 */ /* 0x000fca0007f5e0ff */
[----:B------:R-:W-:-:S04]  /*203b0*/  @!P1 IMAD.X R3, R4, 0x1, R21, P2 ;  /* 0x0000000104039824 */ /* 0x000fc800010e0615 */
[----:B------:R-:W-:-:S05]  /*203c0*/  @!P1 IMAD.MOV.U32 R15, RZ, RZ, R3 ;  /* 0x000000ffff0f9224 */ /* 0x000fca00078e0003 */
[----:B------:R0:W5:Y:S01]  /*203d0*/  @!P1 LD.E.128 R4, desc[UR38][R14.64] ;  /* 0x000000260e049980 */ /* 0x000162000c101d00 */
[----:B------:R-:W-:Y:S01]  /*203e0*/  CS2R R38, SRZ ;  /* 0x0000000000267805 */ /* 0x000fe2000001ff00 */
[----:B------:R-:W-:Y:S01]  /*203f0*/  IMAD.MOV.U32 R13, RZ, RZ, R26 ;  /* 0x000000ffff0d7224 */ /* 0x000fe200078e001a */
[----:B------:R-:W-:Y:S01]  /*20400*/  CS2R R36, SRZ ;  /* 0x0000000000247805 */ /* 0x000fe2000001ff00 */
[----:B------:R-:W-:Y:S01]  /*20410*/  IMAD.MOV.U32 R12, RZ, RZ, 0x1 ;  /* 0x00000001ff0c7424 */ /* 0x000fe200078e00ff */
[----:B------:R-:W-:Y:S02]  /*20420*/  CS2R R20, SRZ ;  /* 0x0000000000147805 */ /* 0x000fe4000001ff00 */
[----:B------:R-:W-:Y:S01]  /*20430*/  CS2R R28, SRZ ;  /* 0x00000000001c7805 */ /* 0x000fe2000001ff00 */
[----:B0-----:R-:W-:Y:S02]  /*20440*/  IMAD.MOV.U32 R15, RZ, RZ, -0x1 ;  /* 0xffffffffff0f7424 */ /* 0x001fe400078e00ff */
[----:B--2---:R-:W-:-:S02]  /*20450*/  @!P1 IMAD.MOV.U32 R39, RZ, RZ, R11 ;  /* 0x000000ffff279224 */ /* 0x004fc400078e000b */
[----:B------:R-:W-:Y:S02]  /*20460*/  IMAD.MOV.U32 R11, RZ, RZ, 0x1c1f ;  /* 0x00001c1fff0b7424 */ /* 0x000fe400078e00ff */
[----:B------:R-:W-:Y:S02]  /*20470*/  @!P1 IMAD.MOV.U32 R36, RZ, RZ, R8 ;  /* 0x000000ffff249224 */ /* 0x000fe400078e0008 */
[----:B------:R-:W-:-:S07]  /*20480*/  @!P1 IMAD.MOV.U32 R37, RZ, RZ, R9 ;  /* 0x000000ffff259224 */ /* 0x000fce00078e0009 */
[----:B-----5:R-:W-:Y:S05]  /*20490*/  WARPSYNC.COLLECTIVE R15, `(.L_x_14345) ;  /* 0x000000000f087348 */ /* 0x020fea0003c00000 */
[----:B------:R0:W1:Y:S02]  /*204a0*/  SHFL.IDX P6, R14, R13, R12, R11 ;  /* 0x0000000c0d0e7389 */ /* 0x00006400000c000b */
[----:B01---5:R-:W-:Y:S01]  /*204b0*/  ENDCOLLECTIVE ;  /* 0x000000000000791b */ /* 0x023fe20003800000 */
.L_x_14345:
[----:B------:R-:W-:Y:S02]  /*204c0*/  IMAD.MOV.U32 R0, RZ, RZ, R36 ;  /* 0x000000ffff007224 */ /* 0x000fe400078e0024 */
[----:B------:R-:W-:Y:S02]  /*204d0*/  IMAD.MOV.U32 R3, RZ, RZ, R37 ;  /* 0x000000ffff037224 */ /* 0x000fe400078e0025 */
[----:B------:R-:W-:Y:S01]  /*204e0*/  @!P1 IMAD.MOV.U32 R38, RZ, RZ, R10 ;  /* 0x000000ffff269224 */ /* 0x000fe200078e000a */
[----:B------:R-:W-:Y:S01]  /*204f0*/  PRMT R48, R0, 0x7610, R48 ;  /* 0x0000761000307816 */ /* 0x000fe20000000030 */
[----:B------:R-:W-:Y:S01]  /*20500*/  IMAD.MOV.U32 R9, RZ, RZ, R39 ;  /* 0x000000ffff097224 */ /* 0x000fe200078e0027 */
[----:B------:R-:W-:Y:S01]  /*20510*/  PRMT R34, R34, 0x5410, R3 ;  /* 0x0000541022227816 */ /* 0x000fe20000000003 */
[----:B------:R-:W-:Y:S02]  /*20520*/  @!P1 IMAD.MOV.U32 R20, RZ, RZ, R4 ;  /* 0x000000ffff149224 */ /* 0x000fe400078e0004 */
[----:B------:R-:W-:Y:S01]  /*20530*/  @!P1 IMAD.MOV.U32 R21, RZ, RZ, R5 ;  /* 0x000000ffff159224 */ /* 0x000fe200078e0005 */
[----:B------:R-:W-:Y:S01]  /*20540*/  PRMT R34, R9, 0x7610, R34 ;  /* 0x0000761009227816 */ /* 0x000fe20000000022 */
[----:B------:R-:W-:-:S02]  /*20550*/  IMAD.MOV.U32 R8, RZ, RZ, R38 ;  /* 0x000000ffff087224 */ /* 0x000fc400078e0026 */
[----:B------:R-:W-:Y:S02]  /*20560*/  IMAD.MOV.U32 R13, RZ, RZ, R25 ;  /* 0x000000ffff0d7224 */ /* 0x000fe400078e0019 */
[----:B------:R-:W-:Y:S01]  /*20570*/  @!P1 IMAD.MOV.U32 R28, RZ, RZ, R6 ;  /* 0x000000ffff1c9224 */ /* 0x000fe200078e0006 */
[----:B------:R-:W-:Y:S01]  /*20580*/  PRMT R31, R8, 0x7610, R31 ;  /* 0x00007610081f7816 */ /* 0x000fe2000000001f */
[----:B------:R-:W-:Y:S02]  /*20590*/  @!P1 IMAD.MOV.U32 R29, RZ, RZ, R7 ;  /* 0x000000ffff1d9224 */ /* 0x000fe400078e0007 */
[----:B------:R-:W-:Y:S02]  /*205a0*/  IMAD.MOV.U32 R4, RZ, RZ, R20 ;  /* 0x000000ffff047224 */ /* 0x000fe400078e0014 */
[----:B------:R-:W-:Y:S02]  /*205b0*/  IMAD.MOV.U32 R5, RZ, RZ, R21 ;  /* 0x000000ffff057224 */ /* 0x000fe400078e0015 */
[----:B------:R-:W-:Y:S01]  /*205c0*/  IMAD.MOV.U32 R0, RZ, RZ, R14 ;  /* 0x000000ffff007224 */ /* 0x000fe200078e000e */
[----:B------:R-:W-:-:S07]  /*205d0*/  PRMT R50, R4, 0x7610, R50 ;  /* 0x0000761004327816 */ /* 0x000fce0000000032 */
[----:B------:R-:W-:Y:S05]  /*205e0*/  WARPSYNC.COLLECTIVE R15, `(.L_x_14346) ;  /* 0x000000000f087348 */ /* 0x000fea0003c00000 */
[----:B------:R0:W1:Y:S02]  /*205f0*/  SHFL.IDX P6, R14, R13, R12, R11 ;  /* 0x0000000c0d0e7389 */ /* 0x00006400000c000b */
[----:B01----:R-:W-:Y:S01]  /*20600*/  ENDCOLLECTIVE ;  /* 0x000000000000791b */ /* 0x003fe20003800000 */
.L_x_14346:
[----:B------:R-:W-:Y:S01]  /*20610*/  IMAD.MOV.U32 R6, RZ, RZ, R28 ;  /* 0x000000ffff067224 */ /* 0x000fe200078e001c */
[----:B------:R-:W-:Y:S01]  /*20620*/  PRMT R54, R5, 0x7610, R54 ;  /* 0x0000761005367816 */ /* 0x000fe20000000036 */
[----:B------:R-:W-:Y:S01]  /*20630*/  IMAD.MOV.U32 R7, RZ, RZ, R29 ;  /* 0x000000ffff077224 */ /* 0x000fe200078e001d */
[----:B------:R-:W-:Y:S02]  /*20640*/  CS2R R4, SRZ ;  /* 0x0000000000047805 */ /* 0x000fe4000001ff00 */
[----:B------:R-:W-:Y:S02]  /*20650*/  PRMT R31, R31, 0x5410, R6 ;  /* 0x000054101f1f7816 */ /* 0x000fe40000000006 */
[----:B------:R-:W-:Y:S01]  /*20660*/  PRMT R55, R7, 0x7610, R55 ;  /* 0x0000761007377816 */ /* 0x000fe20000000037 */
[----:B------:R-:W-:Y:S02]  /*20670*/  IMAD.MOV.U32 R13, RZ, RZ, R24 ;  /* 0x000000ffff0d7224 */ /* 0x000fe400078e0018 */
[----:B------:R-:W-:-:S07]  /*20680*/  IMAD.MOV.U32 R3, RZ, RZ, R14 ;  /* 0x000000ffff037224 */ /* 0x000fce00078e000e */
[----:B------:R-:W-:Y:S05]  /*20690*/  WARPSYNC.COLLECTIVE R15, `(.L_x_14347) ;  /* 0x000000000f087348 */ /* 0x000fea0003c00000 */
[----:B------:R0:W1:Y:S02]  /*206a0*/  SHFL.IDX P6, R14, R13, R12, R11 ;  /* 0x0000000c0d0e7389 */ /* 0x00006400000c000b */
[----:B01----:R-:W-:Y:S01]  /*206b0*/  ENDCOLLECTIVE ;  /* 0x000000000000791b */ /* 0x003fe20003800000 */
.L_x_14347:
[----:B------:R-:W-:Y:S02]  /*206c0*/  IMAD.MOV.U32 R13, RZ, RZ, R27 ;  /* 0x000000ffff0d7224 */ /* 0x000fe400078e001b */
[----:B------:R-:W-:-:S07]  /*206d0*/  IMAD.MOV.U32 R24, RZ, RZ, R14 ;  /* 0x000000ffff187224 */ /* 0x000fce00078e000e */
[----:B------:R-:W-:Y:S05]  /*206e0*/  WARPSYNC.COLLECTIVE R15, `(.L_x_14348) ;  /* 0x000000000f087348 */ /* 0x000fea0003c00000 */
[----:B------:R0:W1:Y:S02]  /*206f0*/  SHFL.IDX P6, R14, R13, R12, R11 ;  /* 0x0000000c0d0e7389 */ /* 0x00006400000c000b */
[----:B01----:R-:W-:Y:S01]  /*20700*/  ENDCOLLECTIVE ;  /* 0x000000000000791b */ /* 0x003fe20003800000 */
.L_x_14348:
[----:B------:R-:W-:Y:S05]  /*20710*/  BRA `(.L_x_14349) ;  /* 0xfffffe7c00307947 */ /* 0x000fea000383ffff */
.L_x_14077:
[----:B0-----:R0:W1:Y:S02]  /*20720*/  SYNCS.PHASECHK.TRANS64.TRYWAIT P1, [R2+URZ+0x16800], R13 ;  /* 0x0168000d020075a7 */ /* 0x001064000802017f */
[----:B-1----:R-:W-:Y:S05]  /*20730*/  @!P1 NANOSLEEP.SYNCS 0x989680 ;  /* 0x009896800000995d */ /* 0x002fea0003900000 */
[----:B------:R-:W1:Y:S02]  /*20740*/  @!P1 SYNCS.PHASECHK.TRANS64 P1, [R2+URZ+0x16800], R13 ;  /* 0x0168000d020095a7 */ /* 0x000e64000802007f */
[----:B-1----:R-:W-:Y:S05]  /*20750*/  @!P1 BRA `(.L_x_14077) ;  /* 0xfffffffc00f09947 */ /* 0x002fea000383ffff */
[----:B------:R-:W-:Y:S05]  /*20760*/  BRA `(.L_x_14350) ;  /* 0xfffffe7c00d87947 */ /* 0x000fea000383ffff */
.L_x_14083:
[----:B--2---:R2:W3:Y:S02]  /*20770*/  SYNCS.PHASECHK.TRANS64.TRYWAIT P2, [R15+URZ+0x16830], R0 ;  /* 0x016830000f0075a7 */ /* 0x0044e4000804017f */
[----:B---3--:R-:W-:Y:S05]  /*20780*/  @!P2 NANOSLEEP.SYNCS 0x989680 ;  /* 0x009896800000a95d */ /* 0x008fea0003900000 */
[----:B------:R-:W3:Y:S02]  /*20790*/  @!P2 SYNCS.PHASECHK.TRANS64 P2, [R15+URZ+0x16830], R0 ;  /* 0x016830000f00a5a7 */ /* 0x000ee4000804007f */
[----:B---3--:R-:W-:Y:S05]  /*207a0*/  @!P2 BRA `(.L_x_14083) ;  /* 0xfffffffc00f0a947 */ /* 0x008fea000383ffff */
[----:B------:R-:W-:Y:S05]  /*207b0*/  BRA `(.L_x_14082) ;  /* 0xfffffe8c00a07947 */ /* 0x000fea000383ffff */
.L_x_14101:
[----:B-1----:R1:W2:Y:S02]  /*207c0*/  SYNCS.PHASECHK.TRANS64.TRYWAIT P4, [R11+URZ+0x16830], R10 ;  /* 0x0168300a0b0075a7 */ /* 0x0022a4000808017f */
[----:B--2---:R-:W-:Y:S05]  /*207d0*/  @!P4 NANOSLEEP.SYNCS 0x989680 ;  /* 0x009896800000c95d */ /* 0x004fea0003900000 */
[----:B------:R-:W2:Y:S02]  /*207e0*/  @!P4 SYNCS.PHASECHK.TRANS64 P4, [R11+URZ+0x16830], R10 ;  /* 0x0168300a0b00c5a7 */ /* 0x000ea4000808007f */
[----:B--2---:R-:W-:Y:S05]  /*207f0*/  @!P4 BRA `(.L_x_14101) ;  /* 0xfffffffc00f0c947 */ /* 0x004fea000383ffff */
[----:B------:R-:W-:Y:S05]  /*20800*/  BRA `(.L_x_14100) ;  /* 0xfffffec800907947 */ /* 0x000fea000383ffff */
.L_x_14105:
[----:B-1----:R1:W2:Y:S02]  /*20810*/  SYNCS.PHASECHK.TRANS64.TRYWAIT P3, [R11+URZ+0x16850], R10 ;  /* 0x0168500a0b0075a7 */ /* 0x0022a4000806017f */
[----:B--2---:R-:W-:Y:S05]  /*20820*/  @!P3 NANOSLEEP.SYNCS 0x989680 ;  /* 0x009896800000b95d */ /* 0x004fea0003900000 */
[----:B------:R-:W2:Y:S02]  /*20830*/  @!P3 SYNCS.PHASECHK.TRANS64 P3, [R11+URZ+0x16850], R10 ;  /* 0x0168500a0b00b5a7 */ /* 0x000ea4000806007f */
[----:B--2---:R-:W-:Y:S05]  /*20840*/  @!P3 BRA `(.L_x_14105) ;  /* 0xfffffffc00f0b947 */ /* 0x004fea000383ffff */
[----:B------:R-:W-:Y:S05]  /*20850*/  BRA `(.L_x_14102) ;  /* 0xfffffecc00507947 */ /* 0x000fea000383ffff */
.L_x_14124:
[----:B-1----:R1:W2:Y:S02]  /*20860*/  SYNCS.PHASECHK.TRANS64.TRYWAIT P3, [R5+URZ+0x16830], R12 ;  /* 0x0168300c050075a7 */ /* 0x0022a4000806017f */
[----:B--2---:R-:W-:Y:S05]  /*20870*/  @!P3 NANOSLEEP.SYNCS 0x989680 ;  /* 0x009896800000b95d */ /* 0x004fea0003900000 */
[----:B------:R-:W2:Y:S02]  /*20880*/  @!P3 SYNCS.PHASECHK.TRANS64 P3, [R5+URZ+0x16830], R12 ;  /* 0x0168300c0500b5a7 */ /* 0x000ea4000806007f */
[----:B--2---:R-:W-:Y:S05]  /*20890*/  @!P3 BRA `(.L_x_14124) ;  /* 0xfffffffc00f0b947 */ /* 0x004fea000383ffff */
[----:B------:R-:W-:Y:S05]  /*208a0*/  BRA `(.L_x_14123) ;  /* 0xffffff0400187947 */ /* 0x000fea000383ffff */
.L_x_14128:
[----:B-1----:R1:W2:Y:S02]  /*208b0*/  SYNCS.PHASECHK.TRANS64.TRYWAIT P2, [R10+URZ+0x16850], R5 ;  /* 0x016850050a0075a7 */ /* 0x0022a4000804017f */
[----:B--2---:R-:W-:Y:S05]  /*208c0*/  @!P2 NANOSLEEP.SYNCS 0x989680 ;  /* 0x009896800000a95d */ /* 0x004fea0003900000 */
[----:B------:R-:W2:Y:S02]  /*208d0*/  @!P2 SYNCS.PHASECHK.TRANS64 P2, [R10+URZ+0x16850], R5 ;  /* 0x016850050a00a5a7 */ /* 0x000ea4000804007f */
[----:B--2---:R-:W-:Y:S05]  /*208e0*/  @!P2 BRA `(.L_x_14128) ;  /* 0xfffffffc00f0a947 */ /* 0x004fea000383ffff */
[----:B------:R-:W-:Y:S05]  /*208f0*/  BRA `(.L_x_14125) ;  /* 0xffffff0400d87947 */ /* 0x000fea000383ffff */
.L_x_14135:
[----:B-1----:R1:W2:Y:S02]  /*20900*/  SYNCS.PHASECHK.TRANS64.TRYWAIT P3, [R5+URZ+0x16830], R12 ;  /* 0x0168300c050075a7 */ /* 0x0022a4000806017f */
[----:B--2---:R-:W-:Y:S05]  /*20910*/  @!P3 NANOSLEEP.SYNCS 0x989680 ;  /* 0x009896800000b95d */ /* 0x004fea0003900000 */
[----:B------:R-:W2:Y:S02]  /*20920*/  @!P3 SYNCS.PHASECHK.TRANS64 P3, [R5+URZ+0x16830], R12 ;  /* 0x0168300c0500b5a7 */ /* 0x000ea4000806007f */
[----:B--2---:R-:W-:Y:S05]  /*20930*/  @!P3 BRA `(.L_x_14135) ;  /* 0xfffffffc00f0b947 */ /* 0x004fea000383ffff */
[----:B------:R-:W-:Y:S05]  /*20940*/  BRA `(.L_x_14134) ;  /* 0xffffff2800e07947 */ /* 0x000fea000383ffff */
.L_x_14139:
[----:B-1----:R1:W2:Y:S02]  /*20950*/  SYNCS.PHASECHK.TRANS64.TRYWAIT P2, [R10+URZ+0x16850], R5 ;  /* 0x016850050a0075a7 */ /* 0x0022a4000804017f */
[----:B--2---:R-:W-:Y:S05]  /*20960*/  @!P2 NANOSLEEP.SYNCS 0x989680 ;  /* 0x009896800000a95d */ /* 0x004fea0003900000 */
[----:B------:R-:W2:Y:S02]  /*20970*/  @!P2 SYNCS.PHASECHK.TRANS64 P2, [R10+URZ+0x16850], R5 ;  /* 0x016850050a00a5a7 */ /* 0x000ea4000804007f */
[----:B--2---:R-:W-:Y:S05]  /*20980*/  @!P2 BRA `(.L_x_14139) ;  /* 0xfffffffc00f0a947 */ /* 0x004fea000383ffff */
[----:B------:R-:W-:Y:S05]  /*20990*/  BRA `(.L_x_14136) ;  /* 0xffffff2c00a07947 */ /* 0x000fea000383ffff */
.L_x_14152:
[----:B-1----:R1:W2:Y:S02]  /*209a0*/  SYNCS.PHASECHK.TRANS64.TRYWAIT P0, [R11+URZ+0x16850], R0 ;  /* 0x016850000b0075a7 */ /* 0x0022a4000800017f */
[----:B--2---:R-:W-:Y:S05]  /*209b0*/  @!P0 NANOSLEEP.SYNCS 0x989680 ;  /* 0x009896800000895d */ /* 0x004fea0003900000 */
[----:B------:R-:W2:Y:S02]  /*209c0*/  @!P0 SYNCS.PHASECHK.TRANS64 P0, [R11+URZ+0x16850], R0 ;  /* 0x016850000b0085a7 */ /* 0x000ea4000800007f */
[----:B--2---:R-:W-:Y:S05]  /*209d0*/  @!P0 BRA `(.L_x_14152) ;  /* 0xfffffffc00f08947 */ /* 0x004fea000383ffff */
[----:B------:R-:W-:Y:S05]  /*209e0*/  BRA `(.L_x_14151) ;  /* 0xffffff6000847947 */ /* 0x000fea000383ffff */
.L_x_14160:
[----:B------:R-:W-:Y:S02]  /*209f0*/  IMAD.MOV.U32 R13, RZ, RZ, R20 ;  /* 0x000000ffff0d7224 */ /* 0x000fe400078e0014 */
[----:B------:R-:W-:Y:S02]  /*20a00*/  IMAD.MOV.U32 R12, RZ, RZ, RZ ;  /* 0x000000ffff0c7224 */ /* 0x000fe400078e00ff */
[----:B------:R-:W-:Y:S02]  /*20a10*/  IMAD.MOV.U32 R11, RZ, RZ, 0x181f ;  /* 0x0000181fff0b7424 */ /* 0x000fe400078e00ff */
[----:B------:R-:W-:Y:S02]  /*20a20*/  IMAD.MOV.U32 R15, RZ, RZ, -0x1 ;  /* 0xffffffffff0f7424 */ /* 0x000fe400078e00ff */
[----:B------:R-:W-:Y:S02]  /*20a30*/  IMAD R21, R8, R27, RZ ;  /* 0x0000001b08157224 */ /* 0x000fe400078e02ff */
[----:B------:R-:W-:-:S07]  /*20a40*/  IMAD.IADD R24, R30, 0x1, R26 ;  /* 0x000000011e187824 */ /* 0x000fce00078e021a */
[----:B-1----:R-:W-:Y:S05]  /*20a50*/  WARPSYNC.COLLECTIVE R15, `(.L_x_14351) ;  /* 0x000000000f087348 */ /* 0x002fea0003c00000 */
[----:B------:R0:W2:Y:S02]  /*20a60*/  SHFL.IDX P6, R14, R13, R12, R11 ;  /* 0x0000000c0d0e7389 */ /* 0x0000a400000c000b */
[----:B012---:R-:W-:Y:S01]  /*20a70*/  ENDCOLLECTIVE ;  /* 0x000000000000791b */ /* 0x007fe20003800000 */
.L_x_14351:
[C---:B------:R-:W-:Y:S01]  /*20a80*/  VIADD R8, R24.reuse, 0x30 ;  /* 0x0000003018087836 */ /* 0x040fe20000000000 */
[----:B------:R-:W-:-:S04]  /*20a90*/  ISETP.GE.OR P3, PT, R24, R21, P0 ;  /* 0x000000151800720c */ /* 0x000fc80000766670 */
[----:B------:R-:W-:Y:S01]  /*20aa0*/  ISETP.GE.OR P4, PT, R8, R21, P0 ;  /* 0x000000150800720c */ /* 0x000fe20000786670 */
[----:B------:R-:W-:Y:S02]  /*20ab0*/  VIADD R8, R24, 0x60 ;  /* 0x0000006018087836 */ /* 0x000fe40000000000 */
[----:B------:R-:W-:-:S03]  /*20ac0*/  IMAD.MOV.U32 R13, RZ, RZ, R7 ;  /* 0x000000ffff0d7224 */ /* 0x000fc600078e0007 */
[----:B------:R-:W-:Y:S01]  /*20ad0*/  ISETP.GE.OR P2, PT, R8, R21, P0 ;  /* 0x000000150800720c */ /* 0x000fe20000746670 */
[----:B------:R-:W-:-:S12]  /*20ae0*/  IMAD.MOV.U32 R0, RZ, RZ, R14 ;  /* 0x000000ffff007224 */ /* 0x000fd800078e000e */
[----:B------:R-:W-:Y:S05]  /*20af0*/  WARPSYNC.COLLECTIVE R15, `(.L_x_14352) ;  /* 0x000000000f087348 */ /* 0x000fea0003c00000 */
[----:B------:R0:W1:Y:S02]  /*20b00*/  SHFL.IDX P6, R14, R13, R12, R11 ;  /* 0x0000000c0d0e7389 */ /* 0x00006400000c000b */
[----:B01----:R-:W-:Y:S01]  /*20b10*/  ENDCOLLECTIVE ;  /* 0x000000000000791b */ /* 0x003fe20003800000 */
.L_x_14352:
[----:B------:R-:W-:Y:S02]  /*20b20*/  IMAD.MOV.U32 R13, RZ, RZ, R20 ;  /* 0x000000ffff0d7224 */ /* 0x000fe400078e0014 */
[----:B------:R-:W-:Y:S02]  /*20b30*/  IMAD.MOV.U32 R12, RZ, RZ, 0x1 ;  /* 0x00000001ff0c7424 */ /* 0x000fe400078e00ff */
[----:B------:R-:W-:-:S07]  /*20b40*/  IMAD.MOV.U32 R3, RZ, RZ, R14 ;  /* 0x000000ffff037224 */ /* 0x000fce00078e000e */
[----:B------:R-:W-:Y:S05]  /*20b50*/  WARPSYNC.COLLECTIVE R15, `(.L_x_14353) ;  /* 0x000000000f087348 */ /* 0x000fea0003c00000 */
[----:B------:R0:W1:Y:S02]  /*20b60*/  SHFL.IDX P6, R14, R13, R12, R11 ;  /* 0x0000000c0d0e7389 */ /* 0x00006400000c000b */
[----:B01----:R-:W-:Y:S01]  /*20b70*/  ENDCOLLECTIVE ;  /* 0x000000000000791b */ /* 0x003fe20003800000 */
.L_x_14353:
[----:B------:R-:W-:-:S04]  /*20b80*/  @!P3 LEA R10, P5, R29, R3, 0x1 ;  /* 0x000000031d0ab211 */ /* 0x000fc800078a08ff */
[----:B------:R-:W-:Y:S01]  /*20b90*/  @!P3 LEA.HI.X R3, R29, R0, R28, 0x1, P5 ;  /* 0x000000001d03b211 */ /* 0x000fe200028f0c1c */
[----:B------:R-:W-:Y:S02]  /*20ba0*/  IMAD.MOV.U32 R13, RZ, RZ, R7 ;  /* 0x000000ffff0d7224 */ /* 0x000fe400078e0007 */
[----:B------:R-:W-:-:S07]  /*20bb0*/  IMAD.MOV.U32 R4, RZ, RZ, R14 ;  /* 0x000000ffff047224 */ /* 0x000fce00078e000e */
[----:B------:R-:W-:Y:S05]  /*20bc0*/  WARPSYNC.COLLECTIVE R15, `(.L_x_14354) ;  /* 0x000000000f087348 */ /* 0x000fea0003c00000 */
[----:B------:R0:W1:Y:S02]  /*20bd0*/  SHFL.IDX P6, R14, R13, R12, R11 ;  /* 0x0000000c0d0e7389 */ /* 0x00006400000c000b */
[----:B01----:R-:W-:Y:S01]  /*20be0*/  ENDCOLLECTIVE ;  /* 0x000000000000791b */ /* 0x003fe20003800000 */
.L_x_14354:
[----:B------:R-:W-:Y:S02]  /*20bf0*/  IMAD.MOV.U32 R13, RZ, RZ, R20 ;  /* 0x000000ffff0d7224 */ /* 0x000fe400078e0014 */
[----:B------:R-:W-:Y:S02]  /*20c00*/  IMAD.MOV.U32 R12, RZ, RZ, 0x2 ;  /* 0x00000002ff0c7424 */ /* 0x000fe400078e00ff */
[----:B------:R-:W-:-:S07]  /*20c10*/  IMAD.MOV.U32 R5, RZ, RZ, R14 ;  /* 0x000000ffff057224 */ /* 0x000fce00078e000e */
[----:B------:R-:W-:Y:S05]  /*20c20*/  WARPSYNC.COLLECTIVE R15, `(.L_x_14355) ;  /* 0x000000000f087348 */ /* 0x000fea0003c00000 */
[----:B------:R0:W1:Y:S02]  /*20c30*/  SHFL.IDX P6, R14, R13, R12, R11 ;  /* 0x0000000c0d0e7389 */ /* 0x00006400000c000b */
[----:B01----:R-:W-:Y:S01]  /*20c40*/  ENDCOLLECTIVE ;  /* 0x000000000000791b */ /* 0x003fe20003800000 */
.L_x_14355:
[----:B------:R-:W-:-:S04]  /*20c50*/  @!P4 LEA R8, P1, R29, R5, 0x1 ;  /* 0x000000051d08c211 */ /* 0x000fc800078208ff */
[----:B------:R-:W-:Y:S01]  /*20c60*/  @!P4 LEA.HI.X R9, R29, R4, R28, 0x1, P1 ;  /* 0x000000041d09c211 */ /* 0x000fe200008f0c1c */
[----:B------:R-:W-:Y:S02]  /*20c70*/  IMAD.MOV.U32 R13, RZ, RZ, R7 ;  /* 0x000000ffff0d7224 */ /* 0x000fe400078e0007 */
[----:B------:R-:W-:-:S07]  /*20c80*/  IMAD.MOV.U32 R6, RZ, RZ, R14 ;  /* 0x000000ffff067224 */ /* 0x000fce00078e000e */
[----:B------:R-:W-:Y:S05]  /*20c90*/  WARPSYNC.COLLECTIVE R15, `(.L_x_14356) ;  /* 0x000000000f087348 */ /* 0x000fea0003c00000 */
[----:B------:R0:W1:Y:S02]  /*20ca0*/  SHFL.IDX P6, R14, R13, R12, R11 ;  /* 0x0000000c0d0e7389 */ /* 0x00006400000c000b */
[----:B01----:R-:W-:Y:S01]  /*20cb0*/  ENDCOLLECTIVE ;  /* 0x000000000000791b */ /* 0x003fe20003800000 */
.L_x_14356:
[----:B------:R-:W-:Y:S02]  /*20cc0*/  @!P3 IMAD.MOV.U32 R11, RZ, RZ, R3 ;  /* 0x000000ffff0bb224 */ /* 0x000fe400078e0003 */
[----:B------:R-:W-:Y:S02]  /*20cd0*/  IMAD.MOV.U32 R13, RZ, RZ, R20 ;  /* 0x000000ffff0d7224 */ /* 0x000fe400078e0014 */
[----:B------:R-:W-:Y:S01]  /*20ce0*/  IMAD.MOV.U32 R12, RZ, RZ, 0x3 ;  /* 0x00000003ff0c7424 */ /* 0x000fe200078e00ff */
        /* <DEDUP_REMOVED lines=9> */
.L_x_14357:
[----:B------:R0:W-:Y:S01]  /*20d80*/  @!P2 ST.E.128 desc[UR38][R4.64], RZ ;  /* 0x000000ff0400a985 */ /* 0x0001e2000c101d26 */
[----:B------:R-:W-:Y:S02]  /*20d90*/  IMAD.MOV.U32 R13, RZ, RZ, R7 ;  /* 0x000000ffff0d7224 */ /* 0x000fe400078e0007 */
[----:B------:R-:W-:-:S07]  /*20da0*/  IMAD.MOV.U32 R0, RZ, RZ, R14 ;  /* 0x000000ffff007224 */ /* 0x000fce00078e000e */
[----:B0-----:R-:W-:Y:S05]  /*20db0*/  WARPSYNC.COLLECTIVE R15, `(.L_x_14358) ;  /* 0x000000000f087348 */ /* 0x001fea0003c00000 */
[----:B------:R1:W2:Y:S02]  /*20dc0*/  SHFL.IDX P6, R14, R13, R12, R11 ;  /* 0x0000000c0d0e7389 */ /* 0x0002a400000c000b */
[----:B012---:R-:W-:Y:S01]  /*20dd0*/  ENDCOLLECTIVE ;  /* 0x000000000000791b */ /* 0x007fe20003800000 */
.L_x_14358:
[----:B------:R-:W-:Y:S05]  /*20de0*/  BRA `(.L_x_14359) ;  /* 0xffffff7c00e07947 */ /* 0x000fea000383ffff */
.L_x_14185:
        /* <DEDUP_REMOVED lines=11> */
.L_x_14361:
[----:B------:R-:W-:Y:S05]  /*20ea0*/  BSYNC B1 ;  /* 0x0000000000017941 */ /* 0x000fea0003800000 */
.L_x_14360:
[----:B------:R-:W-:Y:S05]  /*20eb0*/  BRA `(.L_x_14362) ;  /* 0xffffff9400c47947 */ /* 0x000fea000383ffff */
.L_x_14187:
[----:B------:R-:W-:Y:S01]  /*20ec0*/  BSSY B1, `(.L_x_14363) ;  /* 0x0000006000017945 */ /* 0x000fe20003800000 */
[----:B------:R-:W-:-:S07]  /*20ed0*/  IMAD.MOV.U32 R15, RZ, RZ, -0x1 ;  /* 0xffffffffff0f7424 */ /* 0x000fce00078e00ff */
[----:B01----:R-:W-:Y:S05]  /*20ee0*/  WARPSYNC.COLLECTIVE R15, `(.L_x_14364) ;  /* 0x000000000f0c7348 */ /* 0x003fea0003c00000 */
[----:B------:R-:W-:Y:S02]  /*20ef0*/  ELECT P6, UR62, PT ;  /* 0x00000000003e782f */ /* 0x000fe400038c0000 */
[----:B------:R-:W-:Y:S01]  /*20f00*/  MOV R14, UR62 ;  /* 0x0000003e000e7c02 */ /* 0x000fe20008000f00 */
[----:B01----:R-:W-:Y:S10]  /*20f10*/  ENDCOLLECTIVE ;  /* 0x000000000000791b */ /* 0x003ff40003800000 */
.L_x_14364:
[----:B------:R-:W-:Y:S05]  /*20f20*/  BSYNC B1 ;  /* 0x0000000000017941 */ /* 0x000fea0003800000 */
.L_x_14363:
[----:B------:R-:W-:Y:S05]  /*20f30*/  BRA `(.L_x_14186) ;  /* 0xffffff9400bc7947 */ /* 0x000fea000383ffff */
.L_x_14189:
[----:B-1----:R1:W2:Y:S02]  /*20f40*/  SYNCS.PHASECHK.TRANS64.TRYWAIT P0, [R22+URZ+0x16820], R5 ;  /* 0x01682005160075a7 */ /* 0x0022a4000800017f */
[----:B--2---:R-:W-:Y:S05]  /*20f50*/  @!P0 NANOSLEEP.SYNCS 0x989680 ;  /* 0x009896800000895d */ /* 0x004fea0003900000 */
[----:B------:R-:W2:Y:S02]  /*20f60*/  @!P0 SYNCS.PHASECHK.TRANS64 P0, [R22+URZ+0x16820], R5 ;  /* 0x01682005160085a7 */ /* 0x000ea4000800007f */
[----:B--2---:R-:W-:Y:S05]  /*20f70*/  @!P0 BRA `(.L_x_14189) ;  /* 0xfffffffc00f08947 */ /* 0x004fea000383ffff */
[----:B------:R-:W-:Y:S05]  /*20f80*/  BRA `(.L_x_14365) ;  /* 0xffffff9400cc7947 */ /* 0x000fea000383ffff */
.L_x_14193:
[----:B-1----:R1:W2:Y:S02]  /*20f90*/  SYNCS.PHASECHK.TRANS64.TRYWAIT P0, [R5+URZ+0x168a0], R6 ;  /* 0x0168a006050075a7 */ /* 0x0022a4000800017f */
[----:B--2---:R-:W-:Y:S05]  /*20fa0*/  @!P0 NANOSLEEP.SYNCS 0x989680 ;  /* 0x009896800000895d */ /* 0x004fea0003900000 */
[----:B------:R-:W2:Y:S02]  /*20fb0*/  @!P0 SYNCS.PHASECHK.TRANS64 P0, [R5+URZ+0x168a0], R6 ;  /* 0x0168a006050085a7 */ /* 0x000ea4000800007f */
[----:B--2---:R-:W-:Y:S05]  /*20fc0*/  @!P0 BRA `(.L_x_14193) ;  /* 0xfffffffc00f08947 */ /* 0x004fea000383ffff */
[----:B------:R-:W-:Y:S05]  /*20fd0*/  BRA `(.L_x_14366) ;  /* 0xffffff9400e47947 */ /* 0x000fea000383ffff */
.L_x_14198:
[----:B0-----:R0:W2:Y:S02]  /*20fe0*/  SYNCS.PHASECHK.TRANS64.TRYWAIT P0, [R5+URZ+0x168c0], R6 ;  /* 0x0168c006050075a7 */ /* 0x0010a4000800017f */
[----:B--2---:R-:W-:Y:S05]  /*20ff0*/  @!P0 NANOSLEEP.SYNCS 0x989680 ;  /* 0x009896800000895d */ /* 0x004fea0003900000 */
[----:B------:R-:W2:Y:S02]  /*21000*/  @!P0 SYNCS.PHASECHK.TRANS64 P0, [R5+URZ+0x168c0], R6 ;  /* 0x0168c006050085a7 */ /* 0x000ea4000800007f */
[----:B--2---:R-:W-:Y:S05]  /*21010*/  @!P0 BRA `(.L_x_14198) ;  /* 0xfffffffc00f08947 */ /* 0x004fea000383ffff */
[----:B------:R-:W-:Y:S05]  /*21020*/  BRA `(.L_x_14367) ;  /* 0xffffff9800647947 */ /* 0x000fea000383ffff */
.L_x_14205:
[----:B-1----:R1:W2:Y:S02]  /*21030*/  SYNCS.PHASECHK.TRANS64.TRYWAIT P1, [R5+URZ+0x168a0], R6 ;  /* 0x0168a006050075a7 */ /* 0x0022a4000802017f */
[----:B--2---:R-:W-:Y:S05]  /*21040*/  @!P1 NANOSLEEP.SYNCS 0x989680 ;  /* 0x009896800000995d */ /* 0x004fea0003900000 */
[----:B------:R-:W2:Y:S02]  /*21050*/  @!P1 SYNCS.PHASECHK.TRANS64 P1, [R5+URZ+0x168a0], R6 ;  /* 0x0168a006050095a7 */ /* 0x000ea4000802007f */
[----:B--2---:R-:W-:Y:S05]  /*21060*/  @!P1 BRA `(.L_x_14205) ;  /* 0xfffffffc00f09947 */ /* 0x004fea000383ffff */
[----:B------:R-:W-:Y:S05]  /*21070*/  BRA `(.L_x_14368) ;  /* 0xffffff9c00247947 */ /* 0x000fea000383ffff */
.L_x_14210:
[----:B0-----:R0:W2:Y:S02]  /*21080*/  SYNCS.PHASECHK.TRANS64.TRYWAIT P1, [R5+URZ+0x168c0], R6 ;  /* 0x0168c006050075a7 */ /* 0x0010a4000802017f */
[----:B--2---:R-:W-:Y:S05]  /*21090*/  @!P1 NANOSLEEP.SYNCS 0x989680 ;  /* 0x009896800000995d */ /* 0x004fea0003900000 */
[----:B------:R-:W2:Y:S02]  /*210a0*/  @!P1 SYNCS.PHASECHK.TRANS64 P1, [R5+URZ+0x168c0], R6 ;  /* 0x0168c006050095a7 */ /* 0x000ea4000802007f */
[----:B--2---:R-:W-:Y:S05]  /*210b0*/  @!P1 BRA `(.L_x_14210) ;  /* 0xfffffffc00f09947 */ /* 0x004fea000383ffff */
[----:B------:R-:W-:Y:S05]  /*210c0*/  BRA `(.L_x_14369) ;  /* 0xffffff9c009c7947 */ /* 0x000fea000383ffff */
.L_x_14231:
[----:B------:R-:W2:Y:S01]  /*210d0*/  S2R R20, SR_TID.X ;  /* 0x0000000000147919 */ /* 0x000ea20000002100 */
[----:B------:R-:W-:Y:S01]  /*210e0*/  BSSY B0, `(.L_x_14370) ;  /* 0x000000a000007945 */ /* 0x000fe20003800000 */
[----:B0-----:R-:W-:Y:S02]  /*210f0*/  IMAD.MOV.U32 R12, RZ, RZ, RZ ;  /* 0x000000ffff0c7224 */ /* 0x001fe400078e00ff */
[----:B------:R-:W-:Y:S02]  /*21100*/  IMAD.MOV.U32 R11, RZ, RZ, 0x1f ;  /* 0x0000001fff0b7424 */ /* 0x000fe400078e00ff */
[----:B------:R-:W-:Y:S01]  /*21110*/  IMAD.MOV.U32 R15, RZ, RZ, -0x1 ;  /* 0xffffffffff0f7424 */ /* 0x000fe200078e00ff */
[----:B--2---:R-:W-:-:S04]  /*21120*/  SHF.R.U32.HI R20, RZ, 0x5, R20 ;  /* 0x00000005ff147819 */ /* 0x004fc80000011614 */
[----:B------:R-:W-:-:S05]  /*21130*/  LOP3.LUT R20, R20, 0x3, RZ, 0xc0, !PT ;  /* 0x0000000314147812 */ /* 0x000fca00078ec0ff */
[----:B------:R-:W-:-:S07]  /*21140*/  IMAD.MOV.U32 R13, RZ, RZ, R20 ;  /* 0x000000ffff0d7224 */ /* 0x000fce00078e0014 */
[----:B-1----:R-:W-:Y:S05]  /*21150*/  WARPSYNC.COLLECTIVE R15, `(.L_x_14371) ;  /* 0x000000000f087348 */ /* 0x002fea0003c00000 */
[----:B------:R0:W2:Y:S02]  /*21160*/  SHFL.IDX P6, R14, R13, R12, R11 ;  /* 0x0000000c0d0e7389 */ /* 0x0000a400000c000b */
[----:B012---:R-:W-:Y:S01]  /*21170*/  ENDCOLLECTIVE ;  /* 0x000000000000791b */ /* 0x007fe20003800000 */
.L_x_14371:
[----:B------:R-:W-:Y:S05]  /*21180*/  BSYNC B0 ;  /* 0x0000000000007941 */ /* 0x000fea0003800000 */
.L_x_14370:
[----:B------:R-:W-:Y:S05]  /*21190*/  BRA `(.L_x_14372) ;  /* 0xffffffa800ac7947 */ /* 0x000fea000383ffff */
.L_x_14233:
[----:B------:R-:W-:Y:S01]  /*211a0*/  BSSY B0, `(.L_x_14373) ;  /* 0x0000006000007945 */ /* 0x000fe20003800000 */
[----:B------:R-:W-:-:S07]  /*211b0*/  IMAD.MOV.U32 R15, RZ, RZ, -0x1 ;  /* 0xffffffffff0f7424 */ /* 0x000fce00078e00ff */
[----:B012---:R-:W-:Y:S05]  /*211c0*/  WARPSYNC.COLLECTIVE R15, `(.L_x_14374) ;  /* 0x000000000f0c7348 */ /* 0x007fea0003c00000 */
[----:B------:R-:W-:Y:S02]  /*211d0*/  ELECT P6, UR62, PT ;  /* 0x00000000003e782f */ /* 0x000fe400038c0000 */
[----:B------:R-:W-:Y:S01]  /*211e0*/  MOV R14, UR62 ;  /* 0x0000003e000e7c02 */ /* 0x000fe20008000f00 */
[----:B012---:R-:W-:Y:S10]  /*211f0*/  ENDCOLLECTIVE ;  /* 0x000000000000791b */ /* 0x007ff40003800000 */
.L_x_14374:
[----:B------:R-:W-:Y:S05]  /*21200*/  BSYNC B0 ;  /* 0x0000000000007941 */ /* 0x000fea0003800000 */
.L_x_14373:
[----:B------:R-:W-:Y:S05]  /*21210*/  BRA `(.L_x_14375) ;  /* 0xffffffa800b47947 */ /* 0x000fea000383ffff */
.L_x_14235:
[----:B--2---:R2:W3:Y:S02]  /*21220*/  SYNCS.PHASECHK.TRANS64.TRYWAIT P0, [R0+URZ+0x16840], R3 ;  /* 0x01684003000075a7 */ /* 0x0044e4000800017f */
[----:B---3--:R-:W-:Y:S05]  /*21230*/  @!P0 NANOSLEEP.SYNCS 0x989680 ;  /* 0x009896800000895d */ /* 0x008fea0003900000 */
[----:B------:R-:W3:Y:S02]  /*21240*/  @!P0 SYNCS.PHASECHK.TRANS64 P0, [R0+URZ+0x16840], R3 ;  /* 0x01684003000085a7 */ /* 0x000ee4000800007f */
[----:B---3--:R-:W-:Y:S05]  /*21250*/  @!P0 BRA `(.L_x_14235) ;  /* 0xfffffffc00f08947 */ /* 0x008fea000383ffff */
[----:B------:R-:W-:Y:S05]  /*21260*/  BRA `(.L_x_14376) ;  /* 0xffffffac00047947 */ /* 0x000fea000383ffff */
.L_x_14239:
[----:B------:R-:W2:Y:S01]  /*21270*/  LDL.LU R11, [R1+0x1c] ;  /* 0x00001c00010b7983 */ /* 0x000ea20000300800 */
[----:B------:R-:W-:Y:S01]  /*21280*/  IMAD.MOV.U32 R5, RZ, RZ, R12 ;  /* 0x000000ffff057224 */ /* 0x000fe200078e000c */
[----:B------:R-:W-:Y:S01]  /*21290*/  LOP3.LUT R10, R10, 0x7f, RZ, 0xc0, !PT ;  /* 0x0000007f0a0a7812 */ /* 0x000fe200078ec0ff */
[----:B------:R-:W-:Y:S02]  /*212a0*/  IMAD.MOV.U32 R13, RZ, RZ, R4 ;  /* 0x000000ffff0d7224 */ /* 0x000fe400078e0004 */
[----:B------:R-:W-:Y:S01]  /*212b0*/  IMAD.MOV.U32 R12, RZ, RZ, RZ ;  /* 0x000000ffff0c7224 */ /* 0x000fe200078e00ff */
[----:B------:R-:W-:Y:S01]  /*212c0*/  SHF.R.U32.HI R10, RZ, 0x3, R10 ;  /* 0x00000003ff0a7819 */ /* 0x000fe2000001160a */
[----:B------:R-:W-:-:S04]  /*212d0*/  IMAD.MOV.U32 R15, RZ, RZ, -0x1 ;  /* 0xffffffffff0f7424 */ /* 0x000fc800078e00ff */
        /* <DEDUP_REMOVED lines=8> */
.L_x_14377:
[----:B------:R-:W-:Y:S02]  /*21360*/  IMAD.MOV.U32 R13, RZ, RZ, R0 ;  /* 0x000000ffff0d7224 */ /* 0x000fe400078e0000 */
[----:B------:R-:W-:-:S07]  /*21370*/  IMAD.MOV.U32 R7, RZ, RZ, R14 ;  /* 0x000000ffff077224 */ /* 0x000fce00078e000e */
[----:B------:R-:W-:Y:S05]  /*21380*/  WARPSYNC.COLLECTIVE R15, `(.L_x_14378) ;  /* 0x000000000f087348 */ /* 0x000fea0003c00000 */
[----:B------:R0:W1:Y:S02]  /*21390*/  SHFL.IDX P6, R14, R13, R12, R11 ;  /* 0x0000000c0d0e7389 */ /* 0x00006400000c000b */
[----:B01----:R-:W-:Y:S01]  /*213a0*/  ENDCOLLECTIVE ;  /* 0x000000000000791b */ /* 0x003fe20003800000 */
.L_x_14378:
[----:B------:R-:W-:Y:S02]  /*213b0*/  IMAD.MOV.U32 R13, RZ, RZ, R4 ;  /* 0x000000ffff0d7224 */ /* 0x000fe400078e0004 */
[----:B------:R-:W-:Y:S02]  /*213c0*/  IMAD.MOV.U32 R12, RZ, RZ, 0x1 ;  /* 0x00000001ff0c7424 */ /* 0x000fe400078e00ff */
[----:B------:R-:W-:-:S07]  /*213d0*/  IMAD.MOV.U32 R8, RZ, RZ, R14 ;  /* 0x000000ffff087224 */ /* 0x000fce00078e000e */
[----:B------:R-:W-:Y:S05]  /*213e0*/  WARPSYNC.COLLECTIVE R15, `(.L_x_14379) ;  /* 0x000000000f087348 */ /* 0x000fea0003c00000 */
[----:B------:R0:W1:Y:S02]  /*213f0*/  SHFL.IDX P6, R14, R13, R12, R11 ;  /* 0x0000000c0d0e7389 */ /* 0x00006400000c000b */
[----:B01----:R-:W-:Y:S01]  /*21400*/  ENDCOLLECTIVE ;  /* 0x000000000000791b */ /* 0x003fe20003800000 */
.L_x_14379:
        /* <DEDUP_REMOVED lines=13> */
.L_x_14380:
[----:B------:R-:W-:Y:S02]  /*214e0*/  IMAD.MOV.U32 R13, RZ, RZ, R4 ;  /* 0x000000ffff0d7224 */ /* 0x000fe400078e0004 */
[----:B------:R-:W-:Y:S02]  /*214f0*/  IMAD.MOV.U32 R12, RZ, RZ, 0x2 ;  /* 0x00000002ff0c7424 */ /* 0x000fe400078e00ff */
[----:B------:R-:W-:-:S07]  /*21500*/  IMAD.MOV.U32 R8, RZ, RZ, R14 ;  /* 0x000000ffff087224 */ /* 0x000fce00078e000e */
[----:B------:R-:W-:Y:S05]  /*21510*/  WARPSYNC.COLLECTIVE R15, `(.L_x_14381) ;  /* 0x000000000f087348 */ /* 0x000fea0003c00000 */
[----:B------:R0:W1:Y:S02]  /*21520*/  SHFL.IDX P6, R14, R13, R12, R11 ;  /* 0x0000000c0d0e7389 */ /* 0x00006400000c000b */
[----:B01----:R-:W-:Y:S01]  /*21530*/  ENDCOLLECTIVE ;  /* 0x000000000000791b */ /* 0x003fe20003800000 */
.L_x_14381:
        /* <DEDUP_REMOVED lines=14> */
.L_x_14382:
[----:B------:R-:W-:Y:S02]  /*21620*/  IMAD.MOV.U32 R13, RZ, RZ, R4 ;  /* 0x000000ffff0d7224 */ /* 0x000fe400078e0004 */
[----:B------:R-:W-:Y:S02]  /*21630*/  IMAD.MOV.U32 R12, RZ, RZ, 0x3 ;  /* 0x00000003ff0c7424 */ /* 0x000fe400078e00ff */
[----:B------:R-:W-:-:S07]  /*21640*/  IMAD.MOV.U32 R8, RZ, RZ, R14 ;  /* 0x000000ffff087224 */ /* 0x000fce00078e000e */
[----:B------:R-:W-:Y:S05]  /*21650*/  WARPSYNC.COLLECTIVE R15, `(.L_x_14383) ;  /* 0x000000000f087348 */ /* 0x000fea0003c00000 */
[----:B------:R0:W1:Y:S02]  /*21660*/  SHFL.IDX P6, R14, R13, R12, R11 ;  /* 0x0000000c0d0e7389 */ /* 0x00006400000c000b */
[----:B01----:R-:W-:Y:S01]  /*21670*/  ENDCOLLECTIVE ;  /* 0x000000000000791b */ /* 0x003fe20003800000 */
.L_x_14383:
        /* <DEDUP_REMOVED lines=14> */
.L_x_14384:
[----:B------:R-:W-:Y:S02]  /*21760*/  IMAD.MOV.U32 R13, RZ, RZ, R4 ;  /* 0x000000ffff0d7224 */ /* 0x000fe400078e0004 */
[----:B------:R-:W-:Y:S02]  /*21770*/  IMAD.MOV.U32 R12, RZ, RZ, 0x4 ;  /* 0x00000004ff0c7424 */ /* 0x000fe400078e00ff */
[----:B------:R-:W-:-:S07]  /*21780*/  IMAD.MOV.U32 R8, RZ, RZ, R14 ;  /* 0x000000ffff087224 */ /* 0x000fce00078e000e */
[----:B------:R-:W-:Y:S05]  /*21790*/  WARPSYNC.COLLECTIVE R15, `(.L_x_14385) ;  /* 0x000000000f087348 */ /* 0x000fea0003c00000 */
[----:B------:R0:W1:Y:S02]  /*217a0*/  SHFL.IDX P6, R14, R13, R12, R11 ;  /* 0x0000000c0d0e7389 */ /* 0x00006400000c000b */
[----:B01----:R-:W-:Y:S01]  /*217b0*/  ENDCOLLECTIVE ;  /* 0x000000000000791b */ /* 0x003fe20003800000 */
.L_x_14385:
        /* <DEDUP_REMOVED lines=14> */
.L_x_14386:
[----:B------:R-:W-:Y:S02]  /*218a0*/  IMAD.MOV.U32 R13, RZ, RZ, R4 ;  /* 0x000000ffff0d7224 */ /* 0x000fe400078e0004 */
[----:B------:R-:W-:Y:S02]  /*218b0*/  IMAD.MOV.U32 R12, RZ, RZ, 0x5 ;  /* 0x00000005ff0c7424 */ /* 0x000fe400078e00ff */
[----:B------:R-:W-:-:S07]  /*218c0*/  IMAD.MOV.U32 R8, RZ, RZ, R14 ;  /* 0x000000ffff087224 */ /* 0x000fce00078e000e */
[----:B------:R-:W-:Y:S05]  /*218d0*/  WARPSYNC.COLLECTIVE R15, `(.L_x_14387) ;  /* 0x000000000f087348 */ /* 0x000fea0003c00000 */
[----:B------:R0:W1:Y:S02]  /*218e0*/  SHFL.IDX P6, R14, R13, R12, R11 ;  /* 0x0000000c0d0e7389 */ /* 0x00006400000c000b */
[----:B01----:R-:W-:Y:S01]  /*218f0*/  ENDCOLLECTIVE ;  /* 0x000000000000791b */ /* 0x003fe20003800000 */
.L_x_14387:
        /* <DEDUP_REMOVED lines=14> */
.L_x_14388:
[----:B------:R-:W-:Y:S02]  /*219e0*/  IMAD.MOV.U32 R13, RZ, RZ, R4 ;  /* 0x000000ffff0d7224 */ /* 0x000fe400078e0004 */
[----:B------:R-:W-:Y:S02]  /*219f0*/  IMAD.MOV.U32 R12, RZ, RZ, 0x6 ;  /* 0x00000006ff0c7424 */ /* 0x000fe400078e00ff */
[----:B------:R-:W-:-:S07]  /*21a00*/  IMAD.MOV.U32 R8, RZ, RZ, R14 ;  /* 0x000000ffff087224 */ /* 0x000fce00078e000e */
[----:B------:R-:W-:Y:S05]  /*21a10*/  WARPSYNC.COLLECTIVE R15, `(.L_x_14389) ;  /* 0x000000000f087348 */ /* 0x000fea0003c00000 */
[----:B------:R0:W1:Y:S02]  /*21a20*/  SHFL.IDX P6, R14, R13, R12, R11 ;  /* 0x0000000c0d0e7389 */ /* 0x00006400000c000b */
[----:B01----:R-:W-:Y:S01]  /*21a30*/  ENDCOLLECTIVE ;  /* 0x000000000000791b */ /* 0x003fe20003800000 */
.L_x_14389:
        /* <DEDUP_REMOVED lines=14> */
.L_x_14390:
[----:B------:R-:W-:Y:S02]  /*21b20*/  IMAD.MOV.U32 R13, RZ, RZ, R4 ;  /* 0x000000ffff0d7224 */ /* 0x000fe400078e0004 */
[----:B------:R-:W-:Y:S02]  /*21b30*/  IMAD.MOV.U32 R12, RZ, RZ, 0x7 ;  /* 0x00000007ff0c7424 */ /* 0x000fe400078e00ff */
[----:B------:R-:W-:-:S07]  /*21b40*/  IMAD.MOV.U32 R8, RZ, RZ, R14 ;  /* 0x000000ffff087224 */ /* 0x000fce00078e000e */
[----:B------:R-:W-:Y:S05]  /*21b50*/  WARPSYNC.COLLECTIVE R15, `(.L_x_14391) ;  /* 0x000000000f087348 */ /* 0x000fea0003c00000 */
[----:B------:R0:W1:Y:S02]  /*21b60*/  SHFL.IDX P6, R14, R13, R12, R11 ;  /* 0x0000000c0d0e7389 */ /* 0x00006400000c000b */
[----:B01----:R-:W-:Y:S01]  /*21b70*/  ENDCOLLECTIVE ;  /* 0x000000000000791b */ /* 0x003fe20003800000 */
.L_x_14391:
[----:B------:R-:W-:-:S05]  /*21b80*/  @!P1 LEA R8, P2, R21, R8, 0x1 ;  /* 0x0000000815089211 */ /* 0x000fca00078408ff */
[----:B------:R-:W-:-:S04]  /*21b90*/  @!P1 IMAD.X R7, RZ, RZ, R7, P2 ;  /* 0x000000ffff079224 */ /* 0x000fc800010e0607 */
[----:B------:R-:W-:Y:S02]  /*21ba0*/  @!P1 IMAD.MOV.U32 R9, RZ, RZ, R7 ;  /* 0x000000ffff099224 */ /* 0x000fe400078e0007 */
[----:B------:R-:W-:Y:S02]  /*21bb0*/  IMAD.MOV.U32 R13, RZ, RZ, R0 ;  /* 0x000000ffff0d7224 */ /* 0x000fe400078e0000 */
[C---:B------:R-:W-:Y:S01]  /*21bc0*/  VIADD R0, R5.reuse, 0x70 ;  /* 0x0000007005007836 */ /* 0x040fe20000000000 */
        /* <DEDUP_REMOVED lines=10> */
.L_x_14392:
[----:B------:R-:W-:Y:S01]  /*21c70*/  ISETP.GE.AND P2, PT, R0, R3, PT ;  /* 0x000000030000720c */ /* 0x000fe20003f46270 */
[----:B------:R-:W-:Y:S02]  /*21c80*/  IMAD.MOV.U32 R13, RZ, RZ, R6 ;  /* 0x000000ffff0d7224 */ /* 0x000fe400078e0006 */
[----:B------:R-:W-:Y:S02]  /*21c90*/  IMAD.MOV.U32 R12, RZ, RZ, RZ ;  /* 0x000000ffff0c7224 */ /* 0x000fe400078e00ff */
[----:B------:R-:W-:-:S08]  /*21ca0*/  IMAD.MOV.U32 R8, RZ, RZ, R14 ;  /* 0x000000ffff087224 */ /* 0x000fd000078e000e */
[----:B------:R-:W-:Y:S05]  /*21cb0*/  WARPSYNC.COLLECTIVE R15, `(.L_x_14393) ;  /* 0x000000000f087348 */ /* 0x000fea0003c00000 */
[----:B------:R0:W1:Y:S02]  /*21cc0*/  SHFL.IDX P6, R14, R13, R12, R11 ;  /* 0x0000000c0d0e7389 */ /* 0x00006400000c000b */
[----:B01----:R-:W-:Y:S01]  /*21cd0*/  ENDCOLLECTIVE ;  /* 0x000000000000791b */ /* 0x003fe20003800000 */
.L_x_14393:
        /* <DEDUP_REMOVED lines=13> */
.L_x_14394:
[----:B------:R-:W-:Y:S02]  /*21db0*/  IMAD.MOV.U32 R13, RZ, RZ, R6 ;  /* 0x000000ffff0d7224 */ /* 0x000fe400078e0006 */
[----:B------:R-:W-:Y:S02]  /*21dc0*/  IMAD.MOV.U32 R12, RZ, RZ, 0x1 ;  /* 0x00000001ff0c7424 */ /* 0x000fe400078e00ff */
[----:B------:R-:W-:-:S07]  /*21dd0*/  IMAD.MOV.U32 R7, RZ, RZ, R14 ;  /* 0x000000ffff077224 */ /* 0x000fce00078e000e */
[----:B------:R-:W-:Y:S05]  /*21de0*/  WARPSYNC.COLLECTIVE R15, `(.L_x_14395) ;  /* 0x000000000f087348 */ /* 0x000fea0003c00000 */
[----:B------:R0:W1:Y:S02]  /*21df0*/  SHFL.IDX P6, R14, R13, R12, R11 ;  /* 0x0000000c0d0e7389 */ /* 0x00006400000c000b */
[----:B01----:R-:W-:Y:S01]  /*21e00*/  ENDCOLLECTIVE ;  /* 0x000000000000791b */ /* 0x003fe20003800000 */
.L_x_14395:
[----:B------:R-:W-:-:S05]  /*21e10*/  @!P2 LEA R7, P1, R21, R7, 0x1 ;  /* 0x000000071507a211 */ /* 0x000fca00078208ff */
[----:B------:R-:W-:Y:S02]  /*21e20*/  @!P2 IMAD.X R0, RZ, RZ, R0, P1 ;  /* 0x000000ffff00a224 */ /* 0x000fe400008e0600 */
[----:B------:R-:W-:Y:S02]  /*21e30*/  @!P2 IMAD.MOV.U32 R8, RZ, RZ, R7 ;  /* 0x000000ffff08a224 */ /* 0x000fe400078e0007 */
        /* <DEDUP_REMOVED lines=12> */
.L_x_14396:
[----:B------:R-:W-:Y:S02]  /*21f00*/  IMAD.MOV.U32 R13, RZ, RZ, R6 ;  /* 0x000000ffff0d7224 */ /* 0x000fe400078e0006 */
[----:B------:R-:W-:Y:S02]  /*21f10*/  IMAD.MOV.U32 R12, RZ, RZ, 0x2 ;  /* 0x00000002ff0c7424 */ /* 0x000fe400078e00ff */
[----:B------:R-:W-:-:S07]  /*21f20*/  IMAD.MOV.U32 R8, RZ, RZ, R14 ;  /* 0x000000ffff087224 */ /* 0x000fce00078e000e */
[----:B------:R-:W-:Y:S05]  /*21f30*/  WARPSYNC.COLLECTIVE R15, `(.L_x_14397) ;  /* 0x000000000f087348 */ /* 0x000fea0003c00000 */
[----:B------:R0:W1:Y:S02]  /*21f40*/  SHFL.IDX P6, R14, R13, R12, R11 ;  /* 0x0000000c0d0e7389 */ /* 0x00006400000c000b */
[----:B01----:R-:W-:Y:S01]  /*21f50*/  ENDCOLLECTIVE ;  /* 0x000000000000791b */ /* 0x003fe20003800000 */
.L_x_14397:
        /* <DEDUP_REMOVED lines=13> */
.L_x_14398:
[----:B------:R-:W-:Y:S02]  /*22030*/  IMAD.MOV.U32 R13, RZ, RZ, R6 ;  /* 0x000000ffff0d7224 */ /* 0x000fe400078e0006 */
[----:B------:R-:W-:Y:S02]  /*22040*/  IMAD.MOV.U32 R12, RZ, RZ, 0x3 ;  /* 0x00000003ff0c7424 */ /* 0x000fe400078e00ff */
[----:B------:R-:W-:-:S07]  /*22050*/  IMAD.MOV.U32 R8, RZ, RZ, R14 ;  /* 0x000000ffff087224 */ /* 0x000fce00078e000e */
[----:B------:R-:W-:Y:S05]  /*22060*/  WARPSYNC.COLLECTIVE R15, `(.L_x_14399) ;  /* 0x000000000f087348 */ /* 0x000fea0003c00000 */
[----:B------:R0:W1:Y:S02]  /*22070*/  SHFL.IDX P6, R14, R13, R12, R11 ;  /* 0x0000000c0d0e7389 */ /* 0x00006400000c000b */
[----:B01----:R-:W-:Y:S01]  /*22080*/  ENDCOLLECTIVE ;  /* 0x000000000000791b */ /* 0x003fe20003800000 */
.L_x_14399:
        /* <DEDUP_REMOVED lines=12> */
.L_x_14400:
[----:B------:R-:W-:Y:S05]  /*22150*/  BRA `(.L_x_14401) ;  /* 0xffffffac00287947 */ /* 0x000fea000383ffff */
.L_x_14242:
[----:B0-----:R0:W1:Y:S02]  /*22160*/  SYNCS.PHASECHK.TRANS64.TRYWAIT P0, [R22+URZ+0x16820], R3 ;  /* 0x01682003160075a7 */ /* 0x001064000800017f */
[----:B-1----:R-:W-:Y:S05]  /*22170*/  @!P0 NANOSLEEP.SYNCS 0x989680 ;  /* 0x009896800000895d */ /* 0x002fea0003900000 */
[----:B------:R-:W1:Y:S02]  /*22180*/  @!P0 SYNCS.PHASECHK.TRANS64 P0, [R22+URZ+0x16820], R3 ;  /* 0x01682003160085a7 */ /* 0x000e64000800007f */
[----:B-1----:R-:W-:Y:S05]  /*22190*/  @!P0 BRA `(.L_x_14242) ;  /* 0xfffffffc00f08947 */ /* 0x002fea000383ffff */
[----:B------:R-:W-:Y:S05]  /*221a0*/  BRA `(.L_x_14402) ;  /* 0xffffffac00987947 */ /* 0x000fea000383ffff */
.L_x_14251:
[----:B0-----:R0:W2:Y:S02]  /*221b0*/  SYNCS.PHASECHK.TRANS64.TRYWAIT P0, [R2+URZ+0x16840], R3 ;  /* 0x01684003020075a7 */ /* 0x0010a4000800017f */
[----:B--2---:R-:W-:Y:S05]  /*221c0*/  @!P0 NANOSLEEP.SYNCS 0x989680 ;  /* 0x009896800000895d */ /* 0x004fea0003900000 */
[----:B------:R-:W2:Y:S02]  /*221d0*/  @!P0 SYNCS.PHASECHK.TRANS64 P0, [R2+URZ+0x16840], R3 ;  /* 0x01684003020085a7 */ /* 0x000ea4000800007f */
[----:B--2---:R-:W-:Y:S05]  /*221e0*/  @!P0 BRA `(.L_x_14251) ;  /* 0xfffffffc00f08947 */ /* 0x004fea000383ffff */
[----:B------:R-:W-:Y:S05]  /*221f0*/  BRA `(.L_x_14403) ;  /* 0xffffffb0004c7947 */ /* 0x000fea000383ffff */
.L_x_14256:
[----:B0-----:R0:W1:Y:S02]  /*22200*/  SYNCS.PHASECHK.TRANS64.TRYWAIT P0, [R3+URZ+0x60], R2 ;  /* 0x00006002030075a7 */ /* 0x001064000800017f */
[----:B-1----:R-:W-:Y:S05]  /*22210*/  @!P0 NANOSLEEP.SYNCS 0x989680 ;  /* 0x009896800000895d */ /* 0x002fea0003900000 */
[----:B------:R-:W1:Y:S02]  /*22220*/  @!P0 SYNCS.PHASECHK.TRANS64 P0, [R3+URZ+0x60], R2 ;  /* 0x00006002030085a7 */ /* 0x000e64000800007f */
[----:B-1----:R-:W-:Y:S05]  /*22230*/  @!P0 BRA `(.L_x_14256) ;  /* 0xfffffffc00f08947 */ /* 0x002fea000383ffff */
[----:B------:R-:W-:Y:S05]  /*22240*/  BRA `(.L_x_14404) ;  /* 0xffffffb000d87947 */ /* 0x000fea000383ffff */
.L_x_14264:
[----:B0-----:R0:W2:Y:S02]  /*22250*/  SYNCS.PHASECHK.TRANS64.TRYWAIT P0, [R2+URZ+0x16840], R3 ;  /* 0x01684003020075a7 */ /* 0x0010a4000800017f */
[----:B--2---:R-:W-:Y:S05]  /*22260*/  @!P0 NANOSLEEP.SYNCS 0x989680 ;  /* 0x009896800000895d */ /* 0x004fea0003900000 */
[----:B------:R-:W2:Y:S02]  /*22270*/  @!P0 SYNCS.PHASECHK.TRANS64 P0, [R2+URZ+0x16840], R3 ;  /* 0x01684003020085a7 */ /* 0x000ea4000800007f */
[----:B--2---:R-:W-:Y:S05]  /*22280*/  @!P0 BRA `(.L_x_14264) ;  /* 0xfffffffc00f08947 */ /* 0x004fea000383ffff */
[----:B------:R-:W-:Y:S05]  /*22290*/  BRA `(.L_x_14405) ;  /* 0xffffffb800207947 */ /* 0x000fea000383ffff */
.L_x_14269:
[----:B0-----:R0:W1:Y:S02]  /*222a0*/  SYNCS.PHASECHK.TRANS64.TRYWAIT P0, [R10+URZ+0x60], R26 ;  /* 0x0000601a0a0075a7 */ /* 0x001064000800017f */
[----:B-1----:R-:W-:Y:S05]  /*222b0*/  @!P0 NANOSLEEP.SYNCS 0x989680 ;  /* 0x009896800000895d */ /* 0x002fea0003900000 */
[----:B------:R-:W1:Y:S02]  /*222c0*/  @!P0 SYNCS.PHASECHK.TRANS64 P0, [R10+URZ+0x60], R26 ;  /* 0x0000601a0a0085a7 */ /* 0x000e64000800007f */
[----:B-1----:R-:W-:Y:S05]  /*222d0*/  @!P0 BRA `(.L_x_14269) ;  /* 0xfffffffc00f08947 */ /* 0x002fea000383ffff */
[----:B------:R-:W-:Y:S05]  /*222e0*/  BRA `(.L_x_14406) ;  /* 0xffffffb800ac7947 */ /* 0x000fea000383ffff */
.L_x_14277:
[----:B0-----:R0:W2:Y:S02]  /*222f0*/  SYNCS.PHASECHK.TRANS64.TRYWAIT P0, [R2+URZ+0x16840], R3 ;  /* 0x01684003020075a7 */ /* 0x0010a4000800017f */
[----:B--2---:R-:W-:Y:S05]  /*22300*/  @!P0 NANOSLEEP.SYNCS 0x989680 ;  /* 0x009896800000895d */ /* 0x004fea0003900000 */
[----:B------:R-:W2:Y:S02]  /*22310*/  @!P0 SYNCS.PHASECHK.TRANS64 P0, [R2+URZ+0x16840], R3 ;  /* 0x01684003020085a7 */ /* 0x000ea4000800007f */
[----:B--2---:R-:W-:Y:S05]  /*22320*/  @!P0 BRA `(.L_x_14277) ;  /* 0xfffffffc00f08947 */ /* 0x004fea000383ffff */
[----:B------:R-:W-:Y:S05]  /*22330*/  BRA `(.L_x_14407) ;  /* 0xffffffbc00c07947 */ /* 0x000fea000383ffff */
.L_x_14282:
[----:B0-----:R0:W1:Y:S02]  /*22340*/  SYNCS.PHASECHK.TRANS64.TRYWAIT P0, [R5+URZ+0x60], R7 ;  /* 0x00006007050075a7 */ /* 0x001064000800017f */
[----:B-1----:R-:W-:Y:S05]  /*22350*/  @!P0 NANOSLEEP.SYNCS 0x989680 ;  /* 0x009896800000895d */ /* 0x002fea0003900000 */
[----:B------:R-:W1:Y:S02]  /*22360*/  @!P0 SYNCS.PHASECHK.TRANS64 P0, [R5+URZ+0x60], R7 ;  /* 0x00006007050085a7 */ /* 0x000e64000800007f */
[----:B-1----:R-:W-:Y:S05]  /*22370*/  @!P0 BRA `(.L_x_14282) ;  /* 0xfffffffc00f08947 */ /* 0x002fea000383ffff */
[----:B------:R-:W-:Y:S05]  /*22380*/  BRA `(.L_x_14408) ;  /* 0xffffffc000507947 */ /* 0x000fea000383ffff */
.L_x_14292:
[----:B0-----:R0:W1:Y:S02]  /*22390*/  SYNCS.PHASECHK.TRANS64.TRYWAIT P0, [R3+URZ+0x16860], R0 ;  /* 0x01686000030075a7 */ /* 0x001064000800017f */
[----:B-1----:R-:W-:Y:S05]  /*223a0*/  @!P0 NANOSLEEP.SYNCS 0x989680 ;  /* 0x009896800000895d */ /* 0x002fea0003900000 */
[----:B------:R-:W1:Y:S02]  /*223b0*/  @!P0 SYNCS.PHASECHK.TRANS64 P0, [R3+URZ+0x16860], R0 ;  /* 0x01686000030085a7 */ /* 0x000e64000800007f */
[----:B-1----:R-:W-:Y:S05]  /*223c0*/  @!P0 BRA `(.L_x_14292) ;  /* 0xfffffffc00f08947 */ /* 0x002fea000383ffff */
[----:B------:R-:W-:Y:S05]  /*223d0*/  BRA `(.L_x_14409) ;  /* 0xffffffc400507947 */ /* 0x000fea000383ffff */
.L_x_14298:
[----:B------:R-:W-:Y:S01]  /*223e0*/  BSSY B0, `(.L_x_14410) ;  /* 0x0000008000007945 */ /* 0x000fe20003800000 */
[----:B------:R-:W-:Y:S02]  /*223f0*/  IMAD.MOV.U32 R13, RZ, RZ, R16 ;  /* 0x000000ffff0d7224 */ /* 0x000fe400078e0010 */
[----:B0-----:R-:W-:Y:S02]  /*22400*/  IMAD.MOV.U32 R12, RZ, RZ, RZ ;  /* 0x000000ffff0c7224 */ /* 0x001fe400078e00ff */
[----:B------:R-:W-:Y:S02]  /*22410*/  IMAD.MOV.U32 R11, RZ, RZ, 0x1f ;  /* 0x0000001fff0b7424 */ /* 0x000fe400078e00ff */
[----:B------:R-:W-:-:S07]  /*22420*/  IMAD.MOV.U32 R15, RZ, RZ, -0x1 ;  /* 0xffffffffff0f7424 */ /* 0x000fce00078e00ff */
[----:B------:R-:W-:Y:S05]  /*22430*/  WARPSYNC.COLLECTIVE R15, `(.L_x_14411) ;  /* 0x000000000f087348 */ /* 0x000fea0003c00000 */
[----:B------:R0:W1:Y:S02]  /*22440*/  SHFL.IDX P6, R14, R13, R12, R11 ;  /* 0x0000000c0d0e7389 */ /* 0x00006400000c000b */
[----:B01----:R-:W-:Y:S01]  /*22450*/  ENDCOLLECTIVE ;  /* 0x000000000000791b */ /* 0x003fe20003800000 */
.L_x_14411:
[----:B------:R-:W-:Y:S05]  /*22460*/  BSYNC B0 ;  /* 0x0000000000007941 */ /* 0x000fea0003800000 */
.L_x_14410:
        /* <DEDUP_REMOVED lines=9> */
.L_x_14412:
        /* <DEDUP_REMOVED lines=18> */
.L_x_14413:
[----:B------:R-:W-:Y:S01]  /*22620*/  IMAD.MOV.U32 R12, RZ, RZ, 0x2 ;  /* 0x00000002ff0c7424 */ /* 0x000fe200078e00ff */
[----:B------:R-:W-:-:S05]  /*22630*/  SEL R4, R14, RZ, P1 ;  /* 0x000000ff0e047207 */ /* 0x000fca0000800000 */
[----:B------:R-:W-:-:S04]  /*22640*/  IMAD.IADD R4, R17, 0x1, R4 ;  /* 0x0000000111047824 */ /* 0x000fc800078e0204 */
[----:B------:R-:W-:-:S07]  /*22650*/  IMAD.MOV.U32 R13, RZ, RZ, R4 ;  /* 0x000000ffff0d7224 */ /* 0x000fce00078e0004 */
[----:B------:R-:W-:Y:S05]  /*22660*/  WARPSYNC.COLLECTIVE R15, `(.L_x_14414) ;  /* 0x000000000f087348 */ /* 0x000fea0003c00000 */
[----:B------:R0:W1:Y:S02]  /*22670*/  SHFL.UP P6, R14, R13, R12, R11 ;  /* 0x0400000c0d0e7389 */ /* 0x00006400000c000b */
[----:B01----:R-:W-:Y:S01]  /*22680*/  ENDCOLLECTIVE ;  /* 0x000000000000791b */ /* 0x003fe20003800000 */
.L_x_14414:
[----:B------:R-:W-:Y:S01]  /*22690*/  IMAD.MOV.U32 R12, RZ, RZ, 0x4 ;  /* 0x00000004ff0c7424 */ /* 0x000fe200078e00ff */
[----:B------:R-:W-:-:S05]  /*226a0*/  SEL R3, R14, RZ, P2 ;  /* 0x000000ff0e037207 */ /* 0x000fca0001000000 */
[----:B------:R-:W-:-:S04]  /*226b0*/  IMAD.IADD R6, R4, 0x1, R3 ;  /* 0x0000000104067824 */ /* 0x000fc800078e0203 */
[----:B------:R-:W-:-:S07]  /*226c0*/  IMAD.MOV.U32 R13, RZ, RZ, R6 ;  /* 0x000000ffff0d7224 */ /* 0x000fce00078e0006 */
[----:B------:R-:W-:Y:S05]  /*226d0*/  WARPSYNC.COLLECTIVE R15, `(.L_x_14415) ;  /* 0x000000000f087348 */ /* 0x000fea0003c00000 */
[----:B------:R0:W1:Y:S02]  /*226e0*/  SHFL.UP P6, R14, R13, R12, R11 ;  /* 0x0400000c0d0e7389 */ /* 0x00006400000c000b */
[----:B01----:R-:W-:Y:S01]  /*226f0*/  ENDCOLLECTIVE ;  /* 0x000000000000791b */ /* 0x003fe20003800000 */
.L_x_14415:
[----:B------:R-:W-:Y:S01]  /*22700*/  IMAD.MOV.U32 R12, RZ, RZ, 0x8 ;  /* 0x00000008ff0c7424 */ /* 0x000fe200078e00ff */
[----:B------:R-:W-:-:S05]  /*22710*/  SEL R3, R14, RZ, P3 ;  /* 0x000000ff0e037207 */ /* 0x000fca0001800000 */
[----:B------:R-:W-:-:S04]  /*22720*/  IMAD.IADD R2, R6, 0x1, R3 ;  /* 0x0000000106027824 */ /* 0x000fc800078e0203 */
[----:B------:R-:W-:-:S07]  /*22730*/  IMAD.MOV.U32 R13, RZ, RZ, R2 ;  /* 0x000000ffff0d7224 */ /* 0x000fce00078e0002 */
[----:B------:R-:W-:Y:S05]  /*22740*/  WARPSYNC.COLLECTIVE R15, `(.L_x_14416) ;  /* 0x000000000f087348 */ /* 0x000fea0003c00000 */
[----:B------:R0:W1:Y:S02]  /*22750*/  SHFL.UP P6, R14, R13, R12, R11 ;  /* 0x0400000c0d0e7389 */ /* 0x00006400000c000b */
[----:B01----:R-:W-:Y:S01]  /*22760*/  ENDCOLLECTIVE ;  /* 0x000000000000791b */ /* 0x003fe20003800000 */
.L_x_14416:
[----:B------:R-:W-:Y:S01]  /*22770*/  IMAD.MOV.U32 R12, RZ, RZ, 0x10 ;  /* 0x00000010ff0c7424 */ /* 0x000fe200078e00ff */
[----:B------:R-:W-:-:S05]  /*22780*/  SEL R3, R14, RZ, P4 ;  /* 0x000000ff0e037207 */ /* 0x000fca0002000000 */
[----:B------:R-:W-:-:S04]  /*22790*/  IMAD.IADD R3, R2, 0x1, R3 ;  /* 0x0000000102037824 */ /* 0x000fc800078e0203 */
[----:B------:R-:W-:-:S07]  /*227a0*/  IMAD.MOV.U32 R13, RZ, RZ, R3 ;  /* 0x000000ffff0d7224 */ /* 0x000fce00078e0003 */
[----:B------:R-:W-:Y:S05]  /*227b0*/  WARPSYNC.COLLECTIVE R15, `(.L_x_14417) ;  /* 0x000000000f087348 */ /* 0x000fea0003c00000 */
[----:B------:R0:W1:Y:S02]  /*227c0*/  SHFL.UP P6, R14, R13, R12, R11 ;  /* 0x0400000c0d0e7389 */ /* 0x00006400000c000b */
[----:B01----:R-:W-:Y:S01]  /*227d0*/  ENDCOLLECTIVE ;  /* 0x000000000000791b */ /* 0x003fe20003800000 */
.L_x_14417:
        /* <DEDUP_REMOVED lines=8> */
.L_x_14418:
[----:B------:R-:W-:Y:S05]  /*22860*/  BRA `(.L_x_14419) ;  /* 0xffffffc400847947 */ /* 0x000fea000383ffff */
.L_x_14303:
[----:B------:R-:W-:Y:S01]  /*22870*/  BSSY B0, `(.L_x_14420) ;  /* 0x0000008000007945 */ /* 0x000fe20003800000 */
[----:B-----5:R-:W-:Y:S02]  /*22880*/  IMAD.MOV.U32 R13, RZ, RZ, R17 ;  /* 0x000000ffff0d7224 */ /* 0x020fe400078e0011 */
[----:B0-----:R-:W-:Y:S02]  /*22890*/  IMAD.MOV.U32 R12, RZ, RZ, 0x1 ;  /* 0x00000001ff0c7424 */ /* 0x001fe400078e00ff */
[----:B------:R-:W-:Y:S02]  /*228a0*/  IMAD.MOV.U32 R11, RZ, RZ, RZ ;  /* 0x000000ffff0b7224 */ /* 0x000fe400078e00ff */
[----:B------:R-:W-:-:S07]  /*228b0*/  IMAD.MOV.U32 R15, RZ, RZ, -0x1 ;  /* 0xffffffffff0f7424 */ /* 0x000fce00078e00ff */
[----:B-1----:R-:W-:Y:S05]  /*228c0*/  WARPSYNC.COLLECTIVE R15, `(.L_x_14421) ;  /* 0x000000000f087348 */ /* 0x002fea0003c00000 */
[----:B------:R0:W2:Y:S02]  /*228d0*/  SHFL.UP P6, R14, R13, R12, R11 ;  /* 0x0400000c0d0e7389 */ /* 0x0000a400000c000b */
[----:B012---:R-:W-:Y:S01]  /*228e0*/  ENDCOLLECTIVE ;  /* 0x000000000000791b */ /* 0x007fe20003800000 */
.L_x_14421:
[----:B------:R-:W-:Y:S05]  /*228f0*/  BSYNC B0 ;  /* 0x0000000000007941 */ /* 0x000fea0003800000 */
.L_x_14420:
        /* <DEDUP_REMOVED lines=8> */
.L_x_14422:
[----:B------:R-:W-:Y:S01]  /*22980*/  IMAD.MOV.U32 R12, RZ, RZ, 0x4 ;  /* 0x00000004ff0c7424 */ /* 0x000fe200078e00ff */
[----:B------:R-:W-:-:S05]  /*22990*/  SEL R2, R14, RZ, P2 ;  /* 0x000000ff0e027207 */ /* 0x000fca0001000000 */
[----:B------:R-:W-:-:S04]  /*229a0*/  IMAD.IADD R2, R13, 0x1, R2 ;  /* 0x000000010d027824 */ /* 0x000fc800078e0202 */
[----:B------:R-:W-:-:S07]  /*229b0*/  IMAD.MOV.U32 R13, RZ, RZ, R2 ;  /* 0x000000ffff0d7224 */ /* 0x000fce00078e0002 */
[----:B------:R-:W-:Y:S05]  /*229c0*/  WARPSYNC.COLLECTIVE R15, `(.L_x_14423) ;  /* 0x000000000f087348 */ /* 0x000fea0003c00000 */
[----:B------:R0:W1:Y:S02]  /*229d0*/  SHFL.UP P6, R14, R13, R12, R11 ;  /* 0x0400000c0d0e7389 */ /* 0x00006400000c000b */
[----:B01----:R-:W-:Y:S01]  /*229e0*/  ENDCOLLECTIVE ;  /* 0x000000000000791b */ /* 0x003fe20003800000 */
.L_x_14423:
[----:B------:R-:W-:Y:S01]  /*229f0*/  IMAD.MOV.U32 R12, RZ, RZ, 0x8 ;  /* 0x00000008ff0c7424 */ /* 0x000fe200078e00ff */
[----:B------:R-:W-:-:S05]  /*22a00*/  SEL R3, R14, RZ, P3 ;  /* 0x000000ff0e037207 */ /* 0x000fca0001800000 */
[----:B------:R-:W-:-:S04]  /*22a10*/  IMAD.IADD R3, R2, 0x1, R3 ;  /* 0x0000000102037824 */ /* 0x000fc800078e0203 */
[----:B------:R-:W-:-:S07]  /*22a20*/  IMAD.MOV.U32 R13, RZ, RZ, R3 ;  /* 0x000000ffff0d7224 */ /* 0x000fce00078e0003 */
[----:B------:R-:W-:Y:S05]  /*22a30*/  WARPSYNC.COLLECTIVE R15, `(.L_x_14424) ;  /* 0x000000000f087348 */ /* 0x000fea0003c00000 */
[----:B------:R0:W1:Y:S02]  /*22a40*/  SHFL.UP P6, R14, R13, R12, R11 ;  /* 0x0400000c0d0e7389 */ /* 0x00006400000c000b */
[----:B01----:R-:W-:Y:S01]  /*22a50*/  ENDCOLLECTIVE ;  /* 0x000000000000791b */ /* 0x003fe20003800000 */
.L_x_14424:
[----:B------:R-:W-:Y:S01]  /*22a60*/  IMAD.MOV.U32 R12, RZ, RZ, 0x10 ;  /* 0x00000010ff0c7424 */ /* 0x000fe200078e00ff */
[----:B------:R-:W-:-:S05]  /*22a70*/  SEL R4, R14, RZ, P4 ;  /* 0x000000ff0e047207 */ /* 0x000fca0002000000 */
[----:B------:R-:W-:-:S04]  /*22a80*/  IMAD.IADD R4, R3, 0x1, R4 ;  /* 0x0000000103047824 */ /* 0x000fc800078e0204 */
[----:B------:R-:W-:-:S07]  /*22a90*/  IMAD.MOV.U32 R13, RZ, RZ, R4 ;  /* 0x000000ffff0d7224 */ /* 0x000fce00078e0004 */
[----:B------:R-:W-:Y:S05]  /*22aa0*/  WARPSYNC.COLLECTIVE R15, `(.L_x_14425) ;  /* 0x000000000f087348 */ /* 0x000fea0003c00000 */
[----:B------:R0:W1:Y:S02]  /*22ab0*/  SHFL.UP P6, R14, R13, R12, R11 ;  /* 0x0400000c0d0e7389 */ /* 0x00006400000c000b */
[----:B01----:R-:W-:Y:S01]  /*22ac0*/  ENDCOLLECTIVE ;  /* 0x000000000000791b */ /* 0x003fe20003800000 */
.L_x_14425:
        /* <DEDUP_REMOVED lines=8> */
.L_x_14426:
[----:B------:R-:W-:Y:S05]  /*22b50*/  BRA `(.L_x_14427) ;  /* 0xffffffc400647947 */ /* 0x000fea000383ffff */
.L_x_14305:
[----:B------:R-:W-:Y:S01]  /*22b60*/  BSSY B0, `(.L_x_14428) ;  /* 0x0000006000007945 */ /* 0x000fe20003800000 */
[----:B------:R-:W-:Y:S01]  /*22b70*/  PLOP3.LUT P6, PT, P6, PT, PT, 0x8, 0x0 ;  /* 0x000000000000781c */ /* 0x000fe200037ce170 */
[----:B------:R-:W-:-:S12]  /*22b80*/  IMAD.MOV.U32 R15, RZ, RZ, -0x1 ;  /* 0xffffffffff0f7424 */ /* 0x000fd800078e00ff */
[----:B01----:R-:W-:Y:S05]  /*22b90*/  WARPSYNC.COLLECTIVE R15, `(.L_x_14429) ;  /* 0x000000000f087348 */ /* 0x003fea0003c00000 */
[----:B------:R-:W-:Y:S01]  /*22ba0*/  VOTE.ANY R14, PT, P6 ;  /* 0x00000000000e7806 */ /* 0x000fe200030e0100 */
[----:B01----:R-:W-:Y:S06]  /*22bb0*/  ENDCOLLECTIVE ;  /* 0x000000000000791b */ /* 0x003fec0003800000 */
.L_x_14429:
[----:B------:R-:W-:Y:S05]  /*22bc0*/  BSYNC B0 ;  /* 0x0000000000007941 */ /* 0x000fea0003800000 */
.L_x_14428:
        /* <DEDUP_REMOVED lines=9> */
.L_x_14430:
[----:B------:R-:W-:Y:S01]  /*22c60*/  IMAD.MOV.U32 R17, RZ, RZ, R14 ;  /* 0x000000ffff117224 */ /* 0x000fe200078e000e */
[----:B------:R-:W-:Y:S06]  /*22c70*/  BRA `(.L_x_14431) ;  /* 0xffffffc400547947 */ /* 0x000fec000383ffff */
.L_x_14307:
[----:B------:R-:W-:Y:S01]  /*22c80*/  BSSY B0, `(.L_x_14432) ;  /* 0x0000007000007945 */ /* 0x000fe20003800000 */
[----:B------:R-:W-:Y:S02]  /*22c90*/  IMAD.MOV.U32 R13, RZ, RZ, R3 ;  /* 0x000000ffff0d7224 */ /* 0x000fe400078e0003 */
[----:B------:R-:W-:Y:S02]  /*22ca0*/  IMAD.MOV.U32 R11, RZ, RZ, 0x1f ;  /* 0x0000001fff0b7424 */ /* 0x000fe400078e00ff */
[----:B------:R-:W-:-:S07]  /*22cb0*/  IMAD.MOV.U32 R15, RZ, RZ, -0x1 ;  /* 0xffffffffff0f7424 */ /* 0x000fce00078e00ff */
[----:B-123--:R-:W-:Y:S05]  /*22cc0*/  WARPSYNC.COLLECTIVE R15, `(.L_x_14433) ;  /* 0x000000000f087348 */ /* 0x00efea0003c00000 */
[----:B------:R0:W4:Y:S02]  /*22cd0*/  SHFL.IDX P6, R14, R13, R12, R11 ;  /* 0x0000000c0d0e7389 */ /* 0x00012400000c000b */
[----:B01234-:R-:W-:Y:S01]  /*22ce0*/  ENDCOLLECTIVE ;  /* 0x000000000000791b */ /* 0x01ffe20003800000 */
.L_x_14433:
[----:B------:R-:W-:Y:S05]  /*22cf0*/  BSYNC B0 ;  /* 0x0000000000007941 */ /* 0x000fea0003800000 */
.L_x_14432:
[----:B------:R-:W-:Y:S05]  /*22d00*/  BRA `(.L_x_14306) ;  /* 0xffffffc4004c7947 */ /* 0x000fea000383ffff */
.L_x_14311:
[----:B0-----:R0:W2:Y:S02]  /*22d10*/  SYNCS.PHASECHK.TRANS64.TRYWAIT P0, [R9+URZ+0x16820], R0 ;  /* 0x01682000090075a7 */ /* 0x0010a4000800017f */
[----:B--2---:R-:W-:Y:S05]  /*22d20*/  @!P0 NANOSLEEP.SYNCS 0x989680 ;  /* 0x009896800000895d */ /* 0x004fea0003900000 */
[----:B------:R-:W2:Y:S02]  /*22d30*/  @!P0 SYNCS.PHASECHK.TRANS64 P0, [R9+URZ+0x16820], R0 ;  /* 0x01682000090085a7 */ /* 0x000ea4000800007f */
[----:B--2---:R-:W-:Y:S05]  /*22d40*/  @!P0 BRA `(.L_x_14311) ;  /* 0xfffffffc00f08947 */ /* 0x004fea000383ffff */
[----:B------:R-:W-:Y:S05]  /*22d50*/  BRA `(.L_x_14434) ;  /* 0xffffffc800c47947 */ /* 0x000fea000383ffff */
.L_x_14312:
        /* <DEDUP_REMOVED lines=11> */
.L_x_14436:
[----:B------:R-:W-:Y:S05]  /*22e10*/  BSYNC B0 ;  /* 0x0000000000007941 */ /* 0x000fea0003800000 */
.L_x_14435:
[----:B------:R-:W-:Y:S05]  /*22e20*/  BRA `(.L_x_14437) ;  /* 0xffffffc800ac7947 */ /* 0x000fea000383ffff */
.L_x_14313:
[----:B------:R-:W-:Y:S01]  /*22e30*/  BSSY B0, `(.L_x_14438) ;  /* 0x0000006000007945 */ /* 0x000fe20003800000 */
[----:B------:R-:W-:-:S07]  /*22e40*/  IMAD.MOV.U32 R15, RZ, RZ, -0x1 ;  /* 0xffffffffff0f7424 */ /* 0x000fce00078e00ff */
[----:B01----:R-:W-:Y:S05]  /*22e50*/  WARPSYNC.COLLECTIVE R15, `(.L_x_14439) ;  /* 0x000000000f0c7348 */ /* 0x003fea0003c00000 */
[----:B------:R-:W-:Y:S02]  /*22e60*/  ELECT P6, UR62, PT ;  /* 0x00000000003e782f */ /* 0x000fe400038c0000 */
[----:B------:R-:W-:Y:S01]  /*22e70*/  MOV R14, UR62 ;  /* 0x0000003e000e7c02 */ /* 0x000fe20008000f00 */
[----:B01----:R-:W-:Y:S10]  /*22e80*/  ENDCOLLECTIVE ;  /* 0x000000000000791b */ /* 0x003ff40003800000 */
.L_x_14439:
[----:B------:R-:W-:Y:S05]  /*22e90*/  BSYNC B0 ;  /* 0x0000000000007941 */ /* 0x000fea0003800000 */
.L_x_14438:
[----:B------:R-:W-:Y:S05]  /*22ea0*/  BRA `(.L_x_14440) ;  /* 0xffffffc800a07947 */ /* 0x000fea000383ffff */
.L_x_14315:
[----:B0-----:R0:W2:Y:S02]  /*22eb0*/  SYNCS.PHASECHK.TRANS64.TRYWAIT P0, [R5+URZ], R4 ;  /* 0x00000004050075a7 */ /* 0x0010a4000800017f */
[----:B--2---:R-:W-:Y:S05]  /*22ec0*/  @!P0 NANOSLEEP.SYNCS 0x989680 ;  /* 0x009896800000895d */ /* 0x004fea0003900000 */
[----:B------:R-:W2:Y:S02]  /*22ed0*/  @!P0 SYNCS.PHASECHK.TRANS64 P0, [R5+URZ], R4 ;  /* 0x00000004050085a7 */ /* 0x000ea4000800007f */
[----:B--2---:R-:W-:Y:S05]  /*22ee0*/  @!P0 BRA `(.L_x_14315) ;  /* 0xfffffffc00f08947 */ /* 0x004fea000383ffff */
[----:B------:R-:W-:Y:S05]  /*22ef0*/  BRA `(.L_x_14441) ;  /* 0xffffffc800d47947 */ /* 0x000fea000383ffff */
.L_x_14316:
[----:B--2---:R2:W3:Y:S02]  /*22f00*/  SYNCS.PHASECHK.TRANS64.TRYWAIT P0, [R3+URZ], R2 ;  /* 0x00000002030075a7 */ /* 0x0044e4000800017f */
[----:B---3--:R-:W-:Y:S05]  /*22f10*/  @!P0 NANOSLEEP.SYNCS 0x989680 ;  /* 0x009896800000895d */ /* 0x008fea0003900000 */
[----:B------:R-:W3:Y:S02]  /*22f20*/  @!P0 SYNCS.PHASECHK.TRANS64 P0, [R3+URZ], R2 ;  /* 0x00000002030085a7 */ /* 0x000ee4000800007f */
[----:B---3--:R-:W-:Y:S05]  /*22f30*/  @!P0 BRA `(.L_x_14316) ;  /* 0xfffffffc00f08947 */ /* 0x008fea000383ffff */
[----:B------:R-:W-:Y:S05]  /*22f40*/  BRA `(.L_x_14442) ;  /* 0xffffffc800c87947 */ /* 0x000fea000383ffff */
.L_x_14318:
[----:B---3--:R3:W4:Y:S02]  /*22f50*/  SYNCS.PHASECHK.TRANS64.TRYWAIT P0, [R23+URZ], R4 ;  /* 0x00000004170075a7 */ /* 0x008724000800017f */
[----:B----4-:R-:W-:Y:S05]  /*22f60*/  @!P0 NANOSLEEP.SYNCS 0x989680 ;  /* 0x009896800000895d */ /* 0x010fea0003900000 */
[----:B------:R-:W4:Y:S02]  /*22f70*/  @!P0 SYNCS.PHASECHK.TRANS64 P0, [R23+URZ], R4 ;  /* 0x00000004170085a7 */ /* 0x000f24000800007f */
[----:B----4-:R-:W-:Y:S05]  /*22f80*/  @!P0 BRA `(.L_x_14318) ;  /* 0xfffffffc00f08947 */ /* 0x010fea000383ffff */
[----:B------:R-:W-:Y:S05]  /*22f90*/  BRA `(.L_x_14443) ;  /* 0xffffffc800cc7947 */ /* 0x000fea000383ffff */
.L_x_14444:
        /* <DEDUP_REMOVED lines=14> */
.L_x_15333:


//--------------------- .text._ZN7cutlass13device_kernelIN5flash11enable_sm90INS1_16FlashAttnFwdSm90INS1_25CollectiveMainloopFwdSm90ILi2EN4cute5tupleIJNS5_1CILi1EEES8_S8_EEENS6_IJNS7_ILi192EEENS7_ILi128EEENS7_ILi64EEEEEELi64ENS_10bfloat16_tEfNS_4arch4Sm90ELb1ELb0ELb1ELb0ELb0ELb0ELb0ELb1ELb1ELb1ELb0ELb0EEENS1_21CollectiveEpilogueFwdINS6_IJSA_SC_SB_EEES9_SE_SG_Li384ELb0ELb1ELb0ELb0EEENS1_30DynamicPersistentTileSchedulerILi384ELi128ELb0ELb1ELb1EEEEEEEEEvNT_6ParamsE --------------------------
	.section	.text._ZN7cutlass13device_kernelIN5flash11enable_sm90INS1_16FlashAttnFwdSm90INS1_25CollectiveMainloopFwdSm90ILi2EN4cute5tupleIJNS5_1CILi1EEES8_S8_EEENS6_IJNS7_ILi192EEENS7_ILi128EEENS7_ILi64EEEEEELi64ENS_10bfloat16_tEfNS_4arch4Sm90ELb1ELb0ELb1ELb0ELb0ELb0ELb0ELb1ELb1ELb1ELb0ELb0EEENS1_21CollectiveEpilogueFwdINS6_IJSA_SC_SB_EEES9_SE_SG_Li384ELb0ELb1ELb0ELb0EEENS1_30DynamicPersistentTileSchedulerILi384ELi128ELb0ELb1ELb1EEEEEEEEEvNT_6ParamsE,"ax",@progbits
	.align	128
.text._ZN7cutlass13device_kernelIN5flash11enable_sm90INS1_16FlashAttnFwdSm90INS1_25CollectiveMainloopFwdSm90ILi2EN4cute5tupleIJNS5_1CILi1EEES8_S8_EEENS6_IJNS7_ILi192EEENS7_ILi128EEENS7_ILi64EEEEEELi64ENS_10bfloat16_tEfNS_4arch4Sm90ELb1ELb0ELb1ELb0ELb0ELb0ELb0ELb1ELb1ELb1ELb0ELb0EEENS1_21CollectiveEpilogueFwdINS6_IJSA_SC_SB_EEES9_SE_SG_Li384ELb0ELb1ELb0ELb0EEENS1_30DynamicPersistentTileSchedulerILi384ELi128ELb0ELb1ELb1EEEEEEEEEvNT_6ParamsE:
        .type           _ZN7cutlass13device_kernelIN5flash11enable_sm90INS1_16FlashAttnFwdSm90INS1_25CollectiveMainloopFwdSm90ILi2EN4cute5tupleIJNS5_1CILi1EEES8_S8_EEENS6_IJNS7_ILi192EEENS7_ILi128EEENS7_ILi64EEEEEELi64ENS_10bfloat16_tEfNS_4arch4Sm90ELb1ELb0ELb1ELb0ELb0ELb0ELb0ELb1ELb1ELb1ELb0ELb0EEENS1_21CollectiveEpilogueFwdINS6_IJSA_SC_SB_EEES9_SE_SG_Li384ELb0ELb1ELb0ELb0EEENS1_30DynamicPersistentTileSchedulerILi384ELi128ELb0ELb1ELb1EEEEEEEEEvNT_6ParamsE,@function
        .size           _ZN7cutlass13device_kernelIN5flash11enable_sm90INS1_16FlashAttnFwdSm90INS1_25CollectiveMainloopFwdSm90ILi2EN4cute5tupleIJNS5_1CILi1EEES8_S8_EEENS6_IJNS7_ILi192EEENS7_ILi128EEENS7_ILi64EEEEEELi64ENS_10bfloat16_tEfNS_4arch4Sm90ELb1ELb0ELb1ELb0ELb0ELb0ELb0ELb1ELb1ELb1ELb0ELb0EEENS1_21CollectiveEpilogueFwdINS6_IJSA_SC_SB_EEES9_SE_SG_Li384ELb0ELb1ELb0ELb0EEENS1_30DynamicPersistentTileSchedulerILi384ELi128ELb0ELb1ELb1EEEEEEEEEvNT_6ParamsE,(.L_x_15334 - _ZN7cutlass13device_kernelIN5flash11enable_sm90INS1_16FlashAttnFwdSm90INS1_25CollectiveMainloopFwdSm90ILi2EN4cute5tupleIJNS5_1CILi1EEES8_S8_EEENS6_IJNS7_ILi192EEENS7_ILi128EEENS7_ILi64EEEEEELi64ENS_10bfloat16_tEfNS_4arch4Sm90ELb1ELb0ELb1ELb0ELb0ELb0ELb0ELb1ELb1ELb1ELb0ELb0EEENS1_21CollectiveEpilogueFwdINS6_IJSA_SC_SB_EEES9_SE_SG_Li384ELb0ELb1ELb0ELb0EEENS1_30DynamicPersistentTileSchedulerILi384ELi128ELb0ELb1ELb1EEEEEEEEEvNT_6ParamsE)
        .other          _ZN7cutlass13device_kernelIN5flash11enable_sm90INS1_16FlashAttnFwdSm90INS1_25CollectiveMainloopFwdSm90ILi2EN4cute5tupleIJNS5_1CILi1EEES8_S8_EEENS6_IJNS7_ILi192EEENS7_ILi128EEENS7_ILi64EEEEEELi64ENS_10bfloat16_tEfNS_4arch4Sm90ELb1ELb0ELb1ELb0ELb0ELb0ELb0ELb1ELb1ELb1ELb0ELb0EEENS1_21CollectiveEpilogueFwdINS6_IJSA_SC_SB_EEES9_SE_SG_Li384ELb0ELb1ELb0ELb0EEENS1_30DynamicPersistentTileSchedulerILi384ELi128ELb0ELb1ELb1EEEEEEEEEvNT_6ParamsE,@"STO_CUDA_ENTRY STV_DEFAULT"
_ZN7cutlass13device_kernelIN5flash11enable_sm90INS1_16FlashAttnFwdSm90INS1_25CollectiveMainloopFwdSm90ILi2EN4cute5tupleIJNS5_1CILi1EEES8_S8_EEENS6_IJNS7_ILi192EEENS7_ILi128EEENS7_ILi64EEEEEELi64ENS_10bfloat16_tEfNS_4arch4Sm90ELb1ELb0ELb1ELb0ELb0ELb0ELb0ELb1ELb1ELb1ELb0ELb0EEENS1_21CollectiveEpilogueFwdINS6_IJSA_SC_SB_EEES9_SE_SG_Li384ELb0ELb1ELb0ELb0EEENS1_30DynamicPersistentTileSchedulerILi384ELi128ELb0ELb1ELb1EEEEEEEEEvNT_6ParamsE:
        /* <DEDUP_REMOVED lines=18> */
.L_x_14446:
[----:B------:R-:W-:Y:S05]  /*0120*/  BSYNC B0 ;  /* 0x0000000000007941 */ /* 0x000fea0003800000 */
.L_x_14445:
        /* <DEDUP_REMOVED lines=41> */
.L_x_14447:
        /* <DEDUP_REMOVED lines=22> */
.L_x_14448:
        /* <DEDUP_REMOVED lines=18> */
.L_x_14449:
        /* <DEDUP_REMOVED lines=22> */
.L_x_14450:
        /* <DEDUP_REMOVED lines=22> */
.L_x_14451:
[----:B------:R-:W-:Y:S01]  /*0900*/  PLOP3.LUT P0, PT, PT, PT, UP0, 0x80, 0x0 ;  /* 0x000000000000781c */ /* 0x000fe20003f0f008 */
[----:B------:R-:W-:Y:S01]  /*0910*/  UMOV UR38, 0x1 ;  /* 0x0000000100267882 */ /* 0x000fe20000000000 */
[----:B------:R-:W-:Y:S01]  /*0920*/  NOP ;  /* 0x0000000000007918 */ /* 0x000fe20000000000 */
[----:B------:R-:W-:Y:S01]  /*0930*/  USEL UR38, UR38, 0x2, !UP0 ;  /* 0x0000000226267887 */ /* 0x000fe2000c000000 */
[----:B------:R-:W-:Y:S01]  /*0940*/  ULDC.64 UR46, c[0x0][0x208] ;  /* 0x00008200002e7ab9 */ /* 0x000fe20000000a00 */
[----:B012-4-:R-:W-:Y:S08]  /*0950*/  BAR.SYNC.DEFER_BLOCKING 0x0 ;  /* 0x0000000000007b1d */ /* 0x017ff00000010000 */
[----:B------:R-:W-:Y:S05]  /*0960*/  @!P0 BRA `(.L_x_14452) ;  /* 0x000000a400688947 */ /* 0x000fea0003800000 */
.L_x_14453:
        /* <DEDUP_REMOVED lines=26> */
[C---:B------:R-:W-:Y:S01]  /*0b10*/  LOP3.LUT R4, R2.reuse, 0x3fffff0, RZ, 0xc0, !PT ;  /* 0x03fffff002047812 */ /* 0x040fe200078ec0ff */
        /* <DEDUP_REMOVED lines=11> */
[----:B------:R-:W-:Y:S02]  /*0bd0*/  SHF.R.S32.HI R6, RZ, 0x1f, R4 ;  /* 0x0000001fff067819 */ /* 0x000fe40000011404 */
[----:B------:R-:W-:Y:S02]  /*0be0*/  SHF.R.S32.HI R153, RZ, 0x7, R153 ;  /* 0x00000007ff997819 */ /* 0x000fe40000011499 */
[----:B------:R-:W-:Y:S02]  /*0bf0*/  LOP3.LUT R8, R8, 0xfffffffc, RZ, 0xc0, !PT ;  /* 0xfffffffc08087812 */ /* 0x000fe400078ec0ff */
[----:B------:R-:W-:Y:S02]  /*0c00*/  LEA.HI R6, R6, R5, RZ, 0x3 ;  /* 0x0000000506067211 */ /* 0x000fe400078f18ff */
[----:B------:R-:W-:Y:S01]  /*0c10*/  LEA R155, R2, R3, 0x3 ;  /* 0x00000003029b7211 */ /* 0x000fe200078e18ff */
[----:B------:R-:W-:Y:S01]  /*0c20*/  IMAD.IADD R8, R157, 0x1, -R8 ;  /* 0x000000019d087824 */ /* 0x000fe200078e0a08 */
[----:B------:R-:W-:Y:S01]  /*0c30*/  LEA.HI R0, R0, R157, RZ, 0x3 ;  /* 0x0000009d00007211 */ /* 0x000fe200078f18ff */
[----:B------:R-:W-:Y:S01]  /*0c40*/  IMAD.HI R2, R153, 0x55555556, RZ ;  /* 0x5555555699027827 */ /* 0x000fe200078e02ff */
[----:B------:R-:W-:-:S02]  /*0c50*/  LOP3.LUT R6, R6, 0xfffffff8, RZ, 0xc0, !PT ;  /* 0xfffffff806067812 */ /* 0x000fc400078ec0ff */
[----:B------:R-:W-:Y:S02]  /*0c60*/  LEA.HI R7, R7, R152, RZ, 0x5 ;  /* 0x0000009807077211 */ /* 0x000fe400078f28ff */
        /* <DEDUP_REMOVED lines=11> */
[----:B------:R-:W-:Y:S01]  /*0d20*/  IMAD.SHL.U32 R19, R18, 0x8, RZ ;  /* 0x0000000812137824 */ /* 0x000fe200078e00ff */
[----:B------:R-:W-:Y:S01]  /*0d30*/  IADD3 R16, R152, -R5, RZ ;  /* 0x8000000598107210 */ /* 0x000fe20007ffe0ff */
[----:B------:R-:W-:-:S02]  /*0d40*/  IMAD.IADD R3, R8, 0x1, -R3 ;  /* 0x0000000108037824 */ /* 0x000fc400078e0a03 */
[----:B------:R-:W-:Y:S01]  /*0d50*/  IMAD R154, R2, 0x40, R7 ;  /* 0x00000040029a7824 */ /* 0x000fe200078e0207 */
[----:B------:R-:W-:-:S03]  /*0d60*/  SHF.R.S32.HI R156, RZ, 0x1f, R19 ;  /* 0x0000001fff9c7819 */ /* 0x000fc60000011413 */
[----:B------:R-:W-:-:S07]  /*0d70*/  IMAD R17, R3, 0x8, R154 ;  /* 0x0000000803117824 */ /* 0x000fce00078e029a */
.L_x_14492:
        /* <DEDUP_REMOVED lines=21> */
.L_x_14454:
[----:B------:R-:W-:Y:S01]  /*0ed0*/  ULDC UR7, c[0x0][0xc54] ;  /* 0x0003150000077ab9 */ /* 0x000fe20000000800 */
[----:B------:R-:W-:Y:S01]  /*0ee0*/  UMOV UR6, UR9 ;  /* 0x0000000900067c82 */ /* 0x000fe20008000000 */
[----:B------:R-:W-:-:S11]  /*0ef0*/  UISETP.NE.AND UP0, UPT, UR7, 0x1, UPT ;  /* 0x000000010700788c */ /* 0x000fd6000bf05270 */
[----:B------:R-:W-:Y:S02]  /*0f00*/  @UP0 ULDC.64 UR10, c[0x0][0xc58] ;  /* 0x00031600000a0ab9 */ /* 0x000fe40000000a00 */
[----:B------:R-:W-:-:S04]  /*0f10*/  UIMAD.WIDE.U32 UR4, UR9, UR10, URZ ;  /* 0x0000000a090472a5 */ /* 0x000fc8000f8e003f */
[----:B------:R-:W-:-:S04]  /*0f20*/  @UP0 USHF.R.U32.HI UR6, URZ, UR11, UR5 ;  /* 0x0000000b3f060299 */ /* 0x000fc80008011605 */
[----:B------:R-:W-:-:S12]  /*0f30*/  UIMAD UR4, UR6, UR7, URZ ;  /* 0x00000007060472a4 */ /* 0x000fd8000f8e023f */
.L_x_14455:
        /* <DEDUP_REMOVED lines=16> */
[----:B------:R-:W-:Y:S01]  /*1040*/  UIMAD UR41, UR6, 0xc0, URZ ;  /* 0x000000c0062978a4 */ /* 0x000fe2000f8e023f */
[----:B------:R-:W-:Y:S01]  /*1050*/  CS2R R112, SRZ ;  /* 0x0000000000707805 */ /* 0x000fe2000001ff00 */
[----:B------:R-:W-:Y:S01]  /*1060*/  UIMAD UR10, UR8, UR10, UR4 ;  /* 0x0000000a080a72a4 */ /* 0x000fe2000f8e0204 */
[----:B------:R-:W-:Y:S01]  /*1070*/  CS2R R14, SRZ ;  /* 0x00000000000e7805 */ /* 0x000fe2000001ff00 */
[----:B------:R-:W-:Y:S01]  /*1080*/  UIADD3 UR6, UR41, 0xbf, URZ ;  /* 0x000000bf29067890 */ /* 0x000fe2000fffe03f */
[----:B------:R-:W-:Y:S01]  /*1090*/  IMAD.MOV.U32 R110, RZ, RZ, RZ ;  /* 0x000000ffff6e7224 */ /* 0x000fe200078e00ff */
[----:B------:R-:W-:Y:S01]  /*10a0*/  ULDC UR48, c[0x0][0x424] ;  /* 0x0001090000307ab9 */ /* 0x000fe20000000800 */
[----:B------:R-:W-:Y:S01]  /*10b0*/  ULDC UR7, c[0x0][0x288] ;  /* 0x0000a20000077ab9 */ /* 0x000fe20000000800 */
[----:B------:R-:W-:Y:S01]  /*10c0*/  USEL UR48, UR48, 0x1, UP0 ;  /* 0x0000000130307887 */ /* 0x000fe20008000000 */
[----:B------:R-:W-:Y:S01]  /*10d0*/  IMAD.MOV.U32 R21, RZ, RZ, RZ ;  /* 0x000000ffff157224 */ /* 0x000fe200078e00ff */
[----:B------:R-:W-:Y:S01]  /*10e0*/  @UP2 ULDC UR4, c[0x0][0x44c] ;  /* 0x0001130000042ab9 */ /* 0x000fe20000000800 */
[----:B------:R-:W-:Y:S01]  /*10f0*/  UIADD3 UR7, -UR7, 0x80, URZ ;  /* 0x0000008007077890 */ /* 0x000fe2000fffe13f */
[----:B------:R-:W-:Y:S01]  /*1100*/  CS2R R12, SRZ ;  /* 0x00000000000c7805 */ /* 0x000fe2000001ff00 */
[----:B------:R-:W-:Y:S01]  /*1110*/  UIMAD.WIDE.U32 UR4, UR6, UR4, URZ ;  /* 0x00000004060472a5 */ /* 0x000fe2000f8e003f */
[----:B------:R-:W-:Y:S01]  /*1120*/  IMAD.MOV.U32 R106, RZ, RZ, RZ ;  /* 0x000000ffff6a7224 */ /* 0x000fe200078e00ff */
[----:B------:R-:W-:Y:S01]  /*1130*/  ULDC UR9, c[0x0][0x2f0] ;  /* 0x0000bc0000097ab9 */ /* 0x000fe20000000800 */
[----:B------:R-:W-:Y:S01]  /*1140*/  @UP2 ULDC UR11, c[0x0][0x450] ;  /* 0x00011400000b2ab9 */ /* 0x000fe20000000800 */
[----:B------:R-:W-:Y:S01]  /*1150*/  UIMAD UR7, UR48, UR9, UR7 ;  /* 0x00000009300772a4 */ /* 0x000fe2000f8e0207 */
[----:B------:R-:W-:Y:S01]  /*1160*/  IMAD.MOV.U32 R25, RZ, RZ, RZ ;  /* 0x000000ffff197224 */ /* 0x000fe200078e00ff */
        /* <DEDUP_REMOVED lines=17> */
[----:B------:R-:W-:Y:S01]  /*1280*/  ULDC UR43, c[0x0][0xc48] ;  /* 0x00031200002b7ab9 */ /* 0x000fe20000000800 */
[----:B------:R-:W-:-:S02]  /*1290*/  UMOV UR42, UR10 ;  /* 0x0000000a002a7c82 */ /* 0x000fc40008000000 */
[----:B------:R-:W-:Y:S02]  /*12a0*/  UISETP.LT.AND UP0, UPT, UR49, UR7, UPT ;  /* 0x000000073100728c */ /* 0x000fe4000bf01270 */
[----:B------:R-:W-:Y:S02]  /*12b0*/  UISETP.NE.AND UP1, UPT, UR43, 0x1, UPT ;  /* 0x000000012b00788c */ /* 0x000fe4000bf25270 */
[----:B------:R-:W-:-:S04]  /*12c0*/  USEL UR49, UR49, UR7, UP0 ;  /* 0x0000000731317287 */ /* 0x000fc80008000000 */
[----:B------:R-:W-:-:S05]  /*12d0*/  UISETP.GE.AND UP0, UPT, UR49, 0x1, UPT ;  /* 0x000000013100788c */ /* 0x000fca000bf06270 */
[----:B------:R-:W-:Y:S01]  /*12e0*/  @UP1 ULDC UR8, c[0x0][0xc4c] ;  /* 0x0003130000081ab9 */ /* 0x000fe20000000800 */
[----:B------:R-:W-:Y:S01]  /*12f0*/  PLOP3.LUT P1, PT, PT, PT, UP0, 0x80, 0x0 ;  /* 0x000000000000781c */ /* 0x000fe20003f2f008 */
[----:B------:R-:W-:Y:S01]  /*1300*/  UIMAD.WIDE.U32 UR4, UR10, UR8, URZ ;  /* 0x000000080a0472a5 */ /* 0x000fe2000f8e003f */
[----:B------:R-:W-:-:S03]  /*1310*/  @UP1 ULDC UR6, c[0x0][0xc50] ;  /* 0x0003140000061ab9 */ /* 0x000fc60000000800 */
[----:B------:R-:W-:-:S04]  /*1320*/  @UP1 USHF.R.U32.HI UR42, URZ, UR6, UR5 ;  /* 0x000000063f2a1299 */ /* 0x000fc80008011605 */
[----:B------:R-:W-:-:S04]  /*1330*/  UIADD3 UR4, -UR42, URZ, URZ ;  /* 0x0000003f2a047290 */ /* 0x000fc8000fffe13f */
[----:B------:R-:W-:Y:S01]  /*1340*/  UIMAD UR43, UR43, UR4, UR10 ;  /* 0x000000042b2b72a4 */ /* 0x000fe2000f8e020a */
[----:B------:R-:W-:Y:S11]  /*1350*/  @!P1 BRA `(.L_x_14456) ;  /* 0x0000008400c49947 */ /* 0x000ff60003800000 */
        /* <DEDUP_REMOVED lines=31> */
.L_x_14457:
        /* <DEDUP_REMOVED lines=9> */
.L_x_14584:
[----:B------:R-:W-:Y:S05]  /*15e0*/  @!P0 BRA `(.L_x_14459) ;  /* 0x0000000000048947 */ /* 0x000fea0003800000 */
[----:B------:R-:W-:Y:S01]  /*15f0*/  BPT.TRAP 0x1 ;  /* 0x000000040000795c */ /* 0x000fe20000300000 */
.L_x_14459:
[----:B0-----:R-:W-:Y:S02]  /*1600*/  IMAD.U32 R0, RZ, RZ, UR39 ;  /* 0x00000027ff007e24 */ /* 0x001fe4000f8e00ff */
[----:B------:R-:W-:-:S03]  /*1610*/  IMAD.U32 R3, RZ, RZ, UR37 ;  /* 0x00000025ff037e24 */ /* 0x000fc6000f8e00ff */
[----:B------:R-:W-:Y:S02]  /*1620*/  LEA R0, R0, UR45, 0x3 ;  /* 0x0000002d00007c11 */ /* 0x000fe4000f8e18ff */
[----:B------:R-:W-:-:S04]  /*1630*/  SHF.L.U32 R3, R3, 0x1f, RZ ;  /* 0x0000001f03037819 */ /* 0x000fc800000006ff */
[----:B------:R0:W1:Y:S01]  /*1640*/  SYNCS.PHASECHK.TRANS64.TRYWAIT P2, [R0+URZ+0x16830], R3 ;  /* 0x01683003000075a7 */ /* 0x000062000804017f */
[----:B------:R-:W-:Y:S05]  /*1650*/  @!P0 BRA `(.L_x_14460) ;  /* 0x0000000000048947 */ /* 0x000fea0003800000 */
[----:B------:R-:W-:Y:S01]  /*1660*/  BPT.TRAP 0x1 ;  /* 0x000000040000795c */ /* 0x000fe20000300000 */
.L_x_14460:
[----:B------:R-:W2:Y:S02]  /*1670*/  S2R R2, SR_TID.X ;  /* 0x0000000000027919 */ /* 0x000ea40000002100 */
[----:B--2---:R-:W-:Y:S01]  /*1680*/  LOP3.LUT P1, RZ, R2, 0x7f, RZ, 0xc0, !PT ;  /* 0x0000007f02ff7812 */ /* 0x004fe2000782c0ff */
[----:B-1----:R-:W-:-:S12]  /*1690*/  @P2 BRA `(.L_x_14461) ;  /* 0x0000000000082947 */ /* 0x002fd80003800000 */
[----:B------:R-:W1:Y:S02]  /*16a0*/  SYNCS.PHASECHK.TRANS64.TRYWAIT P2, [R0+URZ+0x16830], R3 ;  /* 0x01683003000075a7 */ /* 0x000e64000804017f */
[----:B-1----:R-:W-:Y:S05]  /*16b0*/  @!P2 BRA `(.L_x_14462) ;  /* 0x000000d40074a947 */ /* 0x002fea0003800000 */
.L_x_14461:
        /* <DEDUP_REMOVED lines=34> */
[----:B------:R-:W-:Y:S01]  /*18e0*/  ULDC UR24, c[0x0][0x988] ;  /* 0x0002620000187ab9 */ /* 0x000fe20000000800 */
[----:B------:R-:W-:Y:S01]  /*18f0*/  UIADD3 UR26, UR49, -0x2, URZ ;  /* 0xfffffffe311a7890 */ /* 0x000fe2000fffe03f */
[----:B------:R-:W-:-:S02]  /*1900*/  CS2R R102, SRZ ;  /* 0x0000000000667805 */ /* 0x000fc4000001ff00 */
[----:B------:R-:W-:Y:S02]  /*1910*/  CS2R R100, SRZ ;  /* 0x0000000000647805 */ /* 0x000fe4000001ff00 */
        /* <DEDUP_REMOVED lines=11> */
[----:B------:R-:W-:-:S04]  /*19d0*/  @UP0 ULDC UR6, c[0x0][0x450] ;  /* 0x0001140000060ab9 */ /* 0x000fc80000000800 */
[----:B------:R-:W-:Y:S01]  /*19e0*/  @P2 SHF.R.U32.HI R6, RZ, UR6, R2 ;  /* 0x00000006ff062c19 */ /* 0x000fe20008011602 */
[----:B------:R-:W-:Y:S02]  /*19f0*/  UMOV UR6, 0xffffff80 ;  /* 0xffffff8000067882 */ /* 0x000fe40000000000 */
[----:B------:R-:W-:Y:S02]  /*1a00*/  UIMAD UR6, UR49, UR6, 0x80 ;  /* 0x00000080310674a4 */ /* 0x000fe4000f8e0206 */
[----:B------:R-:W0:Y:S02]  /*1a10*/  SHFL.IDX PT, R3, R6, 0x1, 0x1c1f ;  /* 0x003c1f0006037f89 */ /* 0x000e2400000e0000 */
[----:B------:R-:W-:Y:S02]  /*1a20*/  UIADD3 UR7, UR6, 0x1, URZ ;  /* 0x0000000106077890 */ /* 0x000fe4000fffe03f */
[----:B------:R-:W1:Y:S01]  /*1a30*/  SHFL.IDX PT, R6, R6, RZ, 0x1c1f ;  /* 0x001c1fff06067589 */ /* 0x000e6200000e0000 */
[----:B------:R-:W-:-:S02]  /*1a40*/  WARPGROUP.DEPBAR.LE gsb0, 0x0 ;  /* 0x00008000000079c5 */ /* 0x000fc40000010000 */
[----:B------:R-:W-:-:S06]  /*1a50*/  WARPGROUP.ARRIVE ;  /* 0x00000000000079c5 */ /* 0x000fcc0000000000 */
[----:B------:R-:W-:Y:S01]  /*1a60*/  HGMMA.64x128x16.F32.BF16 R24, gdesc[UR8], R24, gsb0 ;  /* 0x01e00000081879f0 */ /* 0x000fe20008001818 */
[----:B------:R-:W-:Y:S01]  /*1a70*/  ULDC UR10, c[0x0][0x9d8] ;  /* 0x00027600000a7ab9 */ /* 0x000fe20000000800 */
[----:B------:R-:W-:Y:S02]  /*1a80*/  ULDC UR11, c[0x0][0x2f0] ;  /* 0x0000bc00000b7ab9 */ /* 0x000fe40000000800 */
[----:B------:R-:W-:Y:S01]  /*1a90*/  UIMAD UR6, UR48, UR11, UR6 ;  /* 0x0000000b300672a4 */ /* 0x000fe2000f8e0206 */
[----:B------:R-:W-:Y:S02]  /*1aa0*/  WARPGROUP.DEPBAR.LE gsb0, 0x0 ;  /* 0x00008000000079c5 */ /* 0x000fe40000010000 */
[----:B------:R-:W-:-:S06]  /*1ab0*/  WARPGROUP.ARRIVE ;  /* 0x00000000000079c5 */ /* 0x000fcc0000000000 */
[----:B------:R-:W-:Y:S01]  /*1ac0*/  HGMMA.64x128x16.F32.BF16 R24, gdesc[UR12], R24, gsb0 ;  /* 0x01e000000c1879f0 */ /* 0x000fe20008001818 */
[----:B------:R-:W-:Y:S02]  /*1ad0*/  ULDC UR14, c[0x0][0x288] ;  /* 0x0000a200000e7ab9 */ /* 0x000fe40000000800 */
[----:B------:R-:W-:Y:S02]  /*1ae0*/  WARPGROUP.DEPBAR.LE gsb0, 0x0 ;  /* 0x00008000000079c5 */ /* 0x000fe40000010000 */
[----:B------:R-:W-:Y:S01]  /*1af0*/  FMUL.FTZ R88, R29, UR10 ;  /* 0x0000000a1d587c20 */ /* 0x000fe20008410000 */
[----:B------:R-:W-:Y:S01]  /*1b00*/  FMUL.FTZ R29, R37, UR10 ;  /* 0x0000000a251d7c20 */ /* 0x000fe20008410000 */
[----:B------:R-:W-:Y:S01]  /*1b10*/  FMUL.FTZ R47, R47, UR10 ;  /* 0x0000000a2f2f7c20 */ /* 0x000fe20008410000 */
[----:B------:R-:W-:Y:S02]  /*1b20*/  IMAD.U32 R37, RZ, RZ, UR7 ;  /* 0x00000007ff257e24 */ /* 0x000fe4000f8e00ff */
[----:B------:R-:W-:Y:S01]  /*1b30*/  FMUL.FTZ R26, R26, UR10 ;  /* 0x0000000a1a1a7c20 */ /* 0x000fe20008410000 */
[----:B------:R-:W-:Y:S01]  /*1b40*/  FMUL.FTZ R27, R27, UR10 ;  /* 0x0000000a1b1b7c20 */ /* 0x000fe20008410000 */
[----:B------:R-:W-:Y:S01]  /*1b50*/  FMUL.FTZ R5, R56, UR10 ;  /* 0x0000000a38057c20 */ /* 0x000fe20008410000 */
[----:B------:R2:W-:Y:S01]  /*1b60*/  MUFU.TANH R9, R47 ;  /* 0x0000002f00097308 */ /* 0x0005e20000002400 */
[----:B------:R-:W-:-:S02]  /*1b70*/  IMAD R56, R16, -0x2, R37 ;  /* 0xfffffffe10387824 */ /* 0x000fc400078e0225 */
[----:B------:R-:W-:Y:S01]  /*1b80*/  FMUL.FTZ R30, R30, UR10 ;  /* 0x0000000a1e1e7c20 */ /* 0x000fe20008410000 */
[----:B------:R-:W-:Y:S01]  /*1b90*/  FMUL.FTZ R2, R55, UR10 ;  /* 0x0000000a37027c20 */ /* 0x000fe20008410000 */
[----:B------:R-:W-:Y:S01]  /*1ba0*/  MOV R55, UR6 ;  /* 0x0000000600377c02 */ /* 0x000fe20008000f00 */
[----:B------:R-:W-:Y:S01]  /*1bb0*/  FMUL.FTZ R31, R31, UR10 ;  /* 0x0000000a1f1f7c20 */ /* 0x000fe20008410000 */
[----:B------:R-:W-:Y:S01]  /*1bc0*/  FMUL.FTZ R8, R25, UR10 ;  /* 0x0000000a19087c20 */ /* 0x000fe20008410000 */
[----:B------:R-:W-:Y:S01]  /*1bd0*/  FMUL.FTZ R34, R34, UR10 ;  /* 0x0000000a22227c20 */ /* 0x000fe20008410000 */
[----:B------:R-:W3:Y:S01]  /*1be0*/  MUFU.TANH R26, R26 ;  /* 0x0000001a001a7308 */ /* 0x000ee20000002400 */
[----:B--2---:R-:W-:Y:S02]  /*1bf0*/  IMAD.U32 R47, RZ, RZ, UR11 ;  /* 0x0000000bff2f7e24 */ /* 0x004fe4000f8e00ff */
[----:B------:R-:W-:Y:S01]  /*1c00*/  FMUL.FTZ R25, R41, UR10 ;  /* 0x0000000a29197c20 */ /* 0x000fe20008410000 */
[----:B------:R-:W-:-:S02]  /*1c10*/  IMAD R55, R16, -0x2, R55 ;  /* 0xfffffffe10377824 */ /* 0x000fc400078e0237 */
[----:B------:R-:W-:Y:S01]  /*1c20*/  FMUL.FTZ R35, R35, UR10 ;  /* 0x0000000a23237c20 */ /* 0x000fe20008410000 */
[----:B------:R-:W-:Y:S02]  /*1c30*/  IMAD R56, R47, UR48, R56 ;  /* 0x000000302f387c24 */ /* 0x000fe4000f8e0238 */
[----:B------:R-:W-:Y:S01]  /*1c40*/  FMUL.FTZ R38, R38, UR10 ;  /* 0x0000000a26267c20 */ /* 0x000fe20008410000 */
[----:B------:R-:W-:Y:S01]  /*1c50*/  FMUL.FTZ R59, R59, UR10 ;  /* 0x0000000a3b3b7c20 */ /* 0x000fe20008410000 */
[----:B------:R-:W2:Y:S01]  /*1c60*/  MUFU.TANH R27, R27 ;  /* 0x0000001b001b7308 */ /* 0x000ea20000002400 */
[----:B------:R-:W-:Y:S01]  /*1c70*/  FMUL.FTZ R89, R32, UR10 ;  /* 0x0000000a20597c20 */ /* 0x000fe20008410000 */
[----:B0-----:R-:W-:Y:S01]  /*1c80*/  IADD3 R4, R3, -UR14, R56 ;  /* 0x8000000e03047c10 */ /* 0x001fe2000fffe038 */
        /* <DEDUP_REMOVED lines=30> */
[----:B----4-:R-:W-:Y:S01]  /*1e70*/  VIMNMX R2, R55, R4, PT ;  /* 0x0000000437027248 */ /* 0x010fe20003fe0100 */
[----:B------:R-:W-:Y:S01]  /*1e80*/  FMUL.FTZ R79, R79, UR10 ;  /* 0x0000000a4f4f7c20 */ /* 0x000fe20008410000 */
[----:B------:R-:W-:Y:S01]  /*1e90*/  FMUL.FTZ R82, R82, UR10 ;  /* 0x0000000a52527c20 */ /* 0x000fe20008410000 */
[----:B------:R-:W-:Y:S01]  /*1ea0*/  FMUL.FTZ R83, R83, UR10 ;  /* 0x0000000a53537c20 */ /* 0x000fe20008410000 */
[----:B------:R-:W-:Y:S01]  /*1eb0*/  ISETP.GT.AND P3, PT, R2, RZ, PT ;  /* 0x000000ff0200720c */ /* 0x000fe20003f64270 */
[----:B------:R-:W-:Y:S01]  /*1ec0*/  FMUL.FTZ R86, R86, UR10 ;  /* 0x0000000a56567c20 */ /* 0x000fe20008410000 */
[C---:B------:R-:W-:Y:S01]  /*1ed0*/  ISETP.GT.AND P4, PT, R2.reuse, 0x1, PT ;  /* 0x000000010200780c */ /* 0x040fe20003f84270 */
[----:B------:R-:W4:Y:S01]  /*1ee0*/  MUFU.TANH R35, R35 ;  /* 0x0000002300237308 */ /* 0x000f220000002400 */
[----:B------:R-:W-:Y:S01]  /*1ef0*/  ISETP.GT.AND P5, PT, R2, 0x8, PT ;  /* 0x000000080200780c */ /* 0x000fe20003fa4270 */
[----:B------:R-:W-:Y:S01]  /*1f00*/  FMUL.FTZ R87, R87, UR10 ;  /* 0x0000000a57577c20 */ /* 0x000fe20008410000 */
[----:B---3--:R-:W-:Y:S01]  /*1f10*/  FSEL R93, R26, -INF , P3 ;  /* 0xff8000001a5d7808 */ /* 0x008fe20001800000 */
[----:B------:R-:W-:Y:S01]  /*1f20*/  FMUL.FTZ R21, R44, UR10 ;  /* 0x0000000a2c157c20 */ /* 0x000fe20008410000 */
[----:B--2---:R-:W-:Y:S01]  /*1f30*/  FSEL R91, R27, -INF , P4 ;  /* 0xff8000001b5b7808 */ /* 0x004fe20002000000 */
[----:B------:R-:W-:Y:S01]  /*1f40*/  FMUL.FTZ R28, R28, UR10 ;  /* 0x0000000a1c1c7c20 */ /* 0x000fe20008410000 */
[C---:B------:R-:W-:Y:S01]  /*1f50*/  ISETP.GT.AND P3, PT, R2.reuse, 0x9, PT ;  /* 0x000000090200780c */ /* 0x040fe20003f64270 */
[----:B------:R-:W2:Y:S01]  /*1f60*/  MUFU.TANH R38, R38 ;  /* 0x0000002600267308 */ /* 0x000ea20000002400 */
[----:B------:R-:W-:Y:S01]  /*1f70*/  FMNMX.FTZ R4, R93, R91, !PT ;  /* 0x0000005b5d047209 */ /* 0x000fe20007810000 */
[----:B------:R-:W-:Y:S01]  /*1f80*/  FMUL.FTZ R33, R33, UR10 ;  /* 0x0000000a21217c20 */ /* 0x000fe20008410000 */
[C---:B------:R-:W-:Y:S01]  /*1f90*/  ISETP.GT.AND P4, PT, R2.reuse, 0x10, PT ;  /* 0x000000100200780c */ /* 0x040fe20003f84270 */
[----:B------:R3:W-:Y:S01]  /*1fa0*/  @!P1 SYNCS.ARRIVE.TRANS64.RED.A1T0 RZ, [R0+URZ], RZ ;  /* 0x000000ff00ff99a7 */ /* 0x0007e2000810043f */
[----:B0-----:R-:W-:Y:S01]  /*1fb0*/  FSEL R57, R31, -INF , P3 ;  /* 0xff8000001f397808 */ /* 0x001fe20001800000 */
[----:B------:R-:W-:Y:S01]  /*1fc0*/  @UP0 ULDC UR6, c[0x0][0x44c] ;  /* 0x0001130000060ab9 */ /* 0x000fe20000000800 */
[----:B------:R-:W-:Y:S01]  /*1fd0*/  ISETP.GT.AND P3, PT, R2, 0x11, PT ;  /* 0x000000110200780c */ /* 0x000fe20003f64270 */
[----:B------:R0:W-:Y:S01]  /*1fe0*/  MUFU.TANH R36, R59 ;  /* 0x0000003b00247308 */ /* 0x0001e20000002400 */
[----:B-----5:R-:W-:Y:S01]  /*1ff0*/  FSEL R53, R34, -INF , P4 ;  /* 0xff80000022357808 */ /* 0x020fe20002000000 */
[----:B------:R-:W-:Y:S01]  /*2000*/  UIMAD.WIDE.U32 UR6, UR41, UR6, URZ ;  /* 0x00000006290672a5 */ /* 0x000fe2000f8e003f */
[----:B------:R-:W-:Y:S01]  /*2010*/  ISETP.GT.AND P4, PT, R2, 0x18, PT ;  /* 0x000000180200780c */ /* 0x000fe20003f84270 */
[----:B------:R-:W-:Y:S01]  /*2020*/  UIMAD UR11, UR48, UR11, -UR14 ;  /* 0x0000000b300b72a4 */ /* 0x000fe2000f8e0a0e */
[----:B----4-:R-:W-:-:S02]  /*2030*/  FSEL R52, R35, -INF , P3 ;  /* 0xff80000023347808 */ /* 0x010fc40001800000 */
[----:B------:R-:W-:Y:S01]  /*2040*/  ISETP.GT.AND P3, PT, R2, 0x19, PT ;  /* 0x000000190200780c */ /* 0x000fe20003f64270 */
[----:B------:R-:W-:Y:S01]  /*2050*/  MUFU.TANH R39, R39 ;  /* 0x0000002700277308 */ /* 0x000fe20000002400 */
[----:B0-----:R-:W-:-:S04]  /*2060*/  FSEL R59, R30, -INF , P5 ;  /* 0xff8000001e3b7808 */ /* 0x001fc80002800000 */
[----:B------:R-:W-:-:S03]  /*2070*/  FMNMX.FTZ R4, R59, R4, !PT ;  /* 0x000000043b047209 */ /* 0x000fc60007810000 */
[----:B------:R-:W0:Y:S01]  /*2080*/  MUFU.TANH R42, R42 ;  /* 0x0000002a002a7308 */ /* 0x000e220000002400 */
[----:B------:R-:W-:-:S04]  /*2090*/  FMNMX.FTZ R4, R57, R4, !PT ;  /* 0x0000000439047209 */ /* 0x000fc80007810000 */
[----:B------:R-:W-:-:S03]  /*20a0*/  FMNMX.FTZ R3, R53, R4, !PT ;  /* 0x0000000435037209 */ /* 0x000fc60007810000 */
[----:B------:R-:W4:Y:S01]  /*20b0*/  MUFU.TANH R43, R43 ;  /* 0x0000002b002b7308 */ /* 0x000f220000002400 */
[----:B------:R-:W-:-:S07]  /*20c0*/  FMNMX.FTZ R4, R52, R3, !PT ;  /* 0x0000000334047209 */ /* 0x000fce0007810000 */
[----:B------:R-:W5:Y:S08]  /*20d0*/  MUFU.TANH R46, R46 ;  /* 0x0000002e002e7308 */ /* 0x000f700000002400 */
[----:B------:R2:W-:Y:S08]  /*20e0*/  MUFU.TANH R11, R51 ;  /* 0x00000033000b7308 */ /* 0x0005f00000002400 */
[----:B------:R1:W3:Y:S01]  /*20f0*/  MUFU.TANH R45, R50 ;  /* 0x00000032002d7308 */ /* 0x0002e20000002400 */
[----:B--2---:R-:W-:-:S02]  /*2100*/  FSEL R51, R38, -INF , P4 ;  /* 0xff80000026337808 */ /* 0x004fc40002000000 */
[----:B------:R-:W-:Y:S02]  /*2110*/  ISETP.GT.AND P4, PT, R2, 0x20, PT ;  /* 0x000000200200780c */ /* 0x000fe40003f84270 */
[----:B------:R-:W-:Y:S02]  /*2120*/  FMNMX.FTZ R3, R51, R4, !PT ;  /* 0x0000000433037209 */ /* 0x000fe40007810000 */
[----:B0-----:R-:W-:Y:S01]  /*2130*/  FSEL R49, R42, -INF , P4 ;  /* 0xff8000002a317808 */ /* 0x001fe20002000000 */
[----:B------:R-:W0:Y:S01]  /*2140*/  MUFU.TANH R54, R54 ;  /* 0x0000003600367308 */ /* 0x000e220000002400 */
[----:B-1----:R-:W-:Y:S02]  /*2150*/  FSEL R50, R39, -INF , P3 ;  /* 0xff80000027327808 */ /* 0x002fe40001800000 */
[----:B------:R-:W-:Y:S02]  /*2160*/  ISETP.GT.AND P3, PT, R2, 0x21, PT ;  /* 0x000000210200780c */ /* 0x000fe40003f64270 */
[----:B------:R-:W-:-:S02]  /*2170*/  FMNMX.FTZ R4, R50, R3, !PT ;  /* 0x0000000332047209 */ /* 0x000fc40007810000 */
[C---:B------:R-:W-:Y:S01]  /*2180*/  ISETP.GT.AND P4, PT, R2.reuse, 0x28, PT ;  /* 0x000000280200780c */ /* 0x040fe20003f84270 */
[----:B------:R1:W2:Y:S01]  /*2190*/  MUFU.TANH R40, R58 ;  /* 0x0000003a00287308 */ /* 0x0002a20000002400 */
[----:B----4-:R-:W-:Y:S02]  /*21a0*/  FSEL R48, R43, -INF , P3 ;  /* 0xff8000002b307808 */ /* 0x010fe40001800000 */
[----:B------:R-:W-:Y:S02]  /*21b0*/  FMNMX.FTZ R3, R49, R4, !PT ;  /* 0x0000000431037209 */ /* 0x000fe40007810000 */
[----:B------:R-:W-:Y:S02]  /*21c0*/  ISETP.GT.AND P3, PT, R2, 0x29, PT ;  /* 0x000000290200780c */ /* 0x000fe40003f64270 */
[----:B-----5:R-:W-:Y:S01]  /*21d0*/  FSEL R47, R46, -INF , P4 ;  /* 0xff8000002e2f7808 */ /* 0x020fe20002000000 */
[----:B------:R-:W4:Y:S01]  /*21e0*/  MUFU.TANH R62, R62 ;  /* 0x0000003e003e7308 */ /* 0x000f220000002400 */
[----:B------:R-:W-:Y:S01]  /*21f0*/  FMNMX.FTZ R4, R48, R3, !PT ;  /* 0x0000000330047209 */ /* 0x000fe20007810000 */
[----:B-1----:R-:W-:Y:S01]  /*2200*/  FMUL.FTZ R58, R60, UR10 ;  /* 0x0000000a3c3a7c20 */ /* 0x002fe20008410000 */
[----:B------:R-:W-:Y:S01]  /*2210*/  ISETP.GT.AND P4, PT, R2, 0x30, PT ;  /* 0x000000300200780c */ /* 0x000fe20003f84270 */
[----:B------:R-:W-:Y:S01]  /*2220*/  FMUL.FTZ R60, R64, UR10 ;  /* 0x0000000a403c7c20 */ /* 0x000fe20008410000 */
[----:B------:R-:W-:Y:S01]  /*2230*/  FSEL R46, R9, -INF , P3 ;  /* 0xff800000092e7808 */ /* 0x000fe20001800000 */
[----:B------:R-:W-:Y:S01]  /*2240*/  FMUL.FTZ R64, R69, UR10 ;  /* 0x0000000a45407c20 */ /* 0x000fe20008410000 */
[----:B------:R-:W-:Y:S01]  /*2250*/  FMNMX.FTZ R3, R47, R4, !PT ;  /* 0x000000042f037209 */ /* 0x000fe20007810000 */
[----:B------:R-:W1:Y:S01]  /*2260*/  MUFU.TANH R37, R63 ;  /* 0x0000003f00257308 */ /* 0x000e620000002400 */
[----:B------:R-:W-:Y:S01]  /*2270*/  ISETP.GT.AND P3, PT, R2, 0x31, PT ;  /* 0x000000310200780c */ /* 0x000fe20003f64270 */
[----:B------:R-:W-:Y:S01]  /*2280*/  FMUL.FTZ R69, R81, UR10 ;  /* 0x0000000a51457c20 */ /* 0x000fe20008410000 */
[----:B---3--:R-:W-:-:S02]  /*2290*/  FSEL R45, R45, -INF , P4 ;  /* 0xff8000002d2d7808 */ /* 0x008fc40002000000 */
[----:B------:R-:W-:Y:S02]  /*22a0*/  FMNMX.FTZ R4, R46, R3, !PT ;  /* 0x000000032e047209 */ /* 0x000fe40007810000 */
[C---:B------:R-:W-:Y:S01]  /*22b0*/  ISETP.GT.AND P4, PT, R2.reuse, 0x38, PT ;  /* 0x000000380200780c */ /* 0x040fe20003f84270 */
[----:B------:R-:W3:Y:S01]  /*22c0*/  MUFU.TANH R66, R66 ;  /* 0x0000004200427308 */ /* 0x000ee20000002400 */
[----:B------:R-:W-:Y:S02]  /*22d0*/  FSEL R43, R11, -INF , P3 ;  /* 0xff8000000b2b7808 */ /* 0x000fe40001800000 */
[----:B------:R-:W-:Y:S02]  /*22e0*/  FMNMX.FTZ R4, R45, R4, !PT ;  /* 0x000000042d047209 */ /* 0x000fe40007810000 */
[----:B------:R-:W-:Y:S02]  /*22f0*/  ISETP.GT.AND P3, PT, R2, 0x39, PT ;  /* 0x000000390200780c */ /* 0x000fe40003f64270 */
[----:B0-----:R-:W-:Y:S01]  /*2300*/  FSEL R42, R54, -INF , P4 ;  /* 0xff800000362a7808 */ /* 0x001fe20002000000 */
[----:B------:R-:W0:Y:S01]  /*2310*/  MUFU.TANH R35, R67 ;  /* 0x0000004300237308 */ /* 0x000e220000002400 */
[----:B------:R-:W-:-:S02]  /*2320*/  FMNMX.FTZ R3, R43, R4, !PT ;  /* 0x000000042b037209 */ /* 0x000fc40007810000 */
[----:B------:R-:W-:Y:S02]  /*2330*/  ISETP.GT.AND P4, PT, R2, 0x40, PT ;  /* 0x000000400200780c */ /* 0x000fe40003f84270 */
[----:B------:R-:W-:Y:S02]  /*2340*/  FSEL R41, R41, -INF , P3 ;  /* 0xff80000029297808 */ /* 0x000fe40001800000 */
[----:B------:R-:W-:Y:S01]  /*2350*/  FMNMX.FTZ R4, R42, R3, !PT ;  /* 0x000000032a047209 */ /* 0x000fe20007810000 */
[----:B------:R5:W0:Y:S01]  /*2360*/  MUFU.TANH R34, R70 ;  /* 0x0000004600227308 */ /* 0x000a220000002400 */
[----:B------:R-:W-:Y:S02]  /*2370*/  ISETP.GT.AND P3, PT, R2, 0x41, PT ;  /* 0x000000410200780c */ /* 0x000fe40003f64270 */
[----:B--2---:R-:W-:Y:S02]  /*2380*/  FSEL R40, R40, -INF , P4 ;  /* 0xff80000028287808 */ /* 0x004fe40002000000 */
[----:B------:R-:W-:-:S02]  /*2390*/  FMNMX.FTZ R3, R41, R4, !PT ;  /* 0x0000000429037209 */ /* 0x000fc40007810000 */
[----:B------:R-:W-:Y:S01]  /*23a0*/  ISETP.GT.AND P4, PT, R2, 0x48, PT ;  /* 0x000000480200780c */ /* 0x000fe20003f84270 */
[----:B------:R-:W2:Y:S01]  /*23b0*/  MUFU.TANH R31, R71 ;  /* 0x00000047001f7308 */ /* 0x000ea20000002400 */
[----:B------:R-:W-:Y:S01]  /*23c0*/  FSEL R39, R36, -INF , P3 ;  /* 0xff80000024277808 */ /* 0x000fe20001800000 */
[----:B-----5:R-:W-:Y:S01]  /*23d0*/  FMUL.FTZ R70, R84, UR10 ;  /* 0x0000000a54467c20 */ /* 0x020fe20008410000 */
[----:B------:R-:W-:Y:S02]  /*23e0*/  FMNMX.FTZ R4, R40, R3, !PT ;  /* 0x0000000328047209 */ /* 0x000fe40007810000 */
[----:B------:R-:W-:Y:S02]  /*23f0*/  ISETP.GT.AND P3, PT, R2, 0x49, PT ;  /* 0x000000490200780c */ /* 0x000fe40003f64270 */
[----:B----4-:R-:W-:Y:S01]  /*2400*/  FSEL R38, R62, -INF , P4 ;  /* 0xff8000003e267808 */ /* 0x010fe20002000000 */
[----:B------:R4:W5:Y:S01]  /*2410*/  MUFU.TANH R30, R74 ;  /* 0x0000004a001e7308 */ /* 0x0009620000002400 */
[----:B------:R-:W-:Y:S01]  /*2420*/  FMNMX.FTZ R3, R39, R4, !PT ;  /* 0x0000000427037209 */ /* 0x000fe20007810000 */
[----:B------:R-:W-:Y:S01]  /*2430*/  FMUL.FTZ R62, R65, UR10 ;  /* 0x0000000a413e7c20 */ /* 0x000fe20008410000 */
[----:B------:R-:W-:Y:S01]  /*2440*/  ISETP.GT.AND P4, PT, R2, 0x50, PT ;  /* 0x000000500200780c */ /* 0x000fe20003f84270 */
[----:B------:R-:W-:Y:S01]  /*2450*/  FMUL.FTZ R65, R76, UR10 ;  /* 0x0000000a4c417c20 */ /* 0x000fe20008410000 */
[----:B-1----:R-:W-:-:S02]  /*2460*/  FSEL R37, R37, -INF , P3 ;  /* 0xff80000025257808 */ /* 0x002fc40001800000 */
[----:B------:R-:W-:Y:S01]  /*2470*/  FMNMX.FTZ R4, R38, R3, !PT ;  /* 0x0000000326047209 */ /* 0x000fe20007810000 */
[----:B------:R-:W1:Y:S01]  /*2480*/  MUFU.TANH R26, R75 ;  /* 0x0000004b001a7308 */ /* 0x000e620000002400 */
[----:B------:R-:W-:Y:S01]  /*2490*/  ISETP.GT.AND P3, PT, R2, 0x51, PT ;  /* 0x000000510200780c */ /* 0x000fe20003f64270 */
[----:B----4-:R-:W-:Y:S01]  /*24a0*/  FMUL.FTZ R74, R61, UR10 ;  /* 0x0000000a3d4a7c20 */ /* 0x010fe20008410000 */
[----:B---3--:R-:W-:Y:S01]  /*24b0*/  FSEL R36, R66, -INF , P4 ;  /* 0xff80000042247808 */ /* 0x008fe20002000000 */
[----:B------:R-:W-:Y:S01]  /*24c0*/  FMUL.FTZ R66, R73, UR10 ;  /* 0x0000000a49427c20 */ /* 0x000fe20008410000 */
[----:B------:R-:W-:Y:S02]  /*24d0*/  FMNMX.FTZ R3, R37, R4, !PT ;  /* 0x0000000425037209 */ /* 0x000fe40007810000 */
[----:B------:R-:W-:Y:S01]  /*24e0*/  ISETP.GT.AND P4, PT, R2, 0x58, PT ;  /* 0x000000580200780c */ /* 0x000fe20003f84270 */
[----:B------:R-:W3:Y:S01]  /*24f0*/  MUFU.TANH R27, R78 ;  /* 0x0000004e001b7308 */ /* 0x000ee20000002400 */
[----:B0-----:R-:W-:-:S02]  /*2500*/  FSEL R35, R35, -INF , P3 ;  /* 0xff80000023237808 */ /* 0x001fc40001800000 */
[----:B------:R-:W-:Y:S02]  /*2510*/  FMNMX.FTZ R4, R36, R3, !PT ;  /* 0x0000000324047209 */ /* 0x000fe40007810000 */
[----:B------:R-:W-:Y:S02]  /*2520*/  ISETP.GT.AND P3, PT, R2, 0x59, PT ;  /* 0x000000590200780c */ /* 0x000fe40003f64270 */
[----:B------:R-:W-:Y:S01]  /*2530*/  FSEL R34, R34, -INF , P4 ;  /* 0xff80000022227808 */ /* 0x000fe20002000000 */
[----:B------:R-:W0:Y:S01]  /*2540*/  MUFU.TANH R9, R79 ;  /* 0x0000004f00097308 */ /* 0x000e220000002400 */
[----:B------:R-:W-:Y:S02]  /*2550*/  FMNMX.FTZ R3, R35, R4, !PT ;  /* 0x0000000423037209 */ /* 0x000fe40007810000 */
[----:B------:R-:W-:Y:S02]  /*2560*/  ISETP.GT.AND P4, PT, R2, 0x60, PT ;  /* 0x000000600200780c */ /* 0x000fe40003f84270 */
[----:B--2---:R-:W-:-:S02]  /*2570*/  FSEL R31, R31, -INF , P3 ;  /* 0xff8000001f1f7808 */ /* 0x004fc40001800000 */
[----:B------:R-:W-:Y:S01]  /*2580*/  FMNMX.FTZ R4, R34, R3, !PT ;  /* 0x0000000322047209 */ /* 0x000fe20007810000 */
[----:B------:R-:W2:Y:S01]  /*2590*/  MUFU.TANH R11, R82 ;  /* 0x00000052000b7308 */ /* 0x000ea20000002400 */
[----:B------:R-:W-:Y:S02]  /*25a0*/  ISETP.GT.AND P3, PT, R2, 0x61, PT ;  /* 0x000000610200780c */ /* 0x000fe40003f64270 */
[----:B-----5:R-:W-:Y:S02]  /*25b0*/  FSEL R30, R30, -INF , P4 ;  /* 0xff8000001e1e7808 */ /* 0x020fe40002000000 */
[----:B------:R-:W-:Y:S02]  /*25c0*/  FMNMX.FTZ R3, R31, R4, !PT ;  /* 0x000000041f037209 */ /* 0x000fe40007810000 */
[----:B------:R-:W-:Y:S01]  /*25d0*/  ISETP.GT.AND P4, PT, R2, 0x68, PT ;  /* 0x000000680200780c */ /* 0x000fe20003f84270 */
[----:B------:R-:W4:Y:S01]  /*25e0*/  MUFU.TANH R83, R83 ;  /* 0x0000005300537308 */ /* 0x000f220000002400 */
[----:B-1----:R-:W-:-:S02]  /*25f0*/  FSEL R26, R26, -INF , P3 ;  /* 0xff8000001a1a7808 */ /* 0x002fc40001800000 */
[----:B------:R-:W-:Y:S02]  /*2600*/  FMNMX.FTZ R3, R30, R3, !PT ;  /* 0x000000031e037209 */ /* 0x000fe40007810000 */
[----:B------:R-:W-:Y:S02]  /*2610*/  ISETP.GT.AND P3, PT, R2, 0x69, PT ;  /* 0x000000690200780c */ /* 0x000fe40003f64270 */
[----:B---3--:R-:W-:Y:S01]  /*2620*/  FSEL R27, R27, -INF , P4 ;  /* 0xff8000001b1b7808 */ /* 0x008fe20002000000 */
[----:B------:R-:W1:Y:S01]  /*2630*/  MUFU.TANH R86, R86 ;  /* 0x0000005600567308 */ /* 0x000e620000002400 */
[----:B------:R-:W-:Y:S02]  /*2640*/  FMNMX.FTZ R4, R26, R3, !PT ;  /* 0x000000031a047209 */ /* 0x000fe40007810000 */
[----:B------:R-:W-:Y:S02]  /*2650*/  ISETP.GT.AND P4, PT, R2, 0x70, PT ;  /* 0x000000700200780c */ /* 0x000fe40003f84270 */
[----:B0-----:R-:W-:-:S02]  /*2660*/  FSEL R9, R9, -INF , P3 ;  /* 0xff80000009097808 */ /* 0x001fc40001800000 */
[----:B------:R-:W-:Y:S01]  /*2670*/  FMNMX.FTZ R4, R27, R4, !PT ;  /* 0x000000041b047209 */ /* 0x000fe20007810000 */
[----:B------:R-:W0:Y:S01]  /*2680*/  MUFU.TANH R87, R87 ;  /* 0x0000005700577308 */ /* 0x000e220000002400 */
[C---:B------:R-:W-:Y:S02]  /*2690*/  ISETP.GT.AND P3, PT, R2.reuse, 0x71, PT ;  /* 0x000000710200780c */ /* 0x040fe40003f64270 */
[----:B--2---:R-:W-:Y:S02]  /*26a0*/  FSEL R11, R11, -INF , P4 ;  /* 0xff8000000b0b7808 */ /* 0x004fe40002000000 */
[----:B------:R-:W-:Y:S02]  /*26b0*/  FMNMX.FTZ R44, R9, R4, !PT ;  /* 0x00000004092c7209 */ /* 0x000fe40007810000 */
[----:B------:R-:W-:Y:S01]  /*26c0*/  ISETP.GT.AND P4, PT, R2, 0x78, PT ;  /* 0x000000780200780c */ /* 0x000fe20003f84270 */
[----:B------:R-:W-:Y:S01]  /*26d0*/  MUFU.TANH R10, R10 ;  /* 0x0000000a000a7308 */ /* 0x000fe20000002400 */
[----:B----4-:R-:W-:-:S02]  /*26e0*/  FSEL R4, R83, -INF , P3 ;  /* 0xff80000053047808 */ /* 0x010fc40001800000 */
[----:B------:R-:W-:Y:S02]  /*26f0*/  FMNMX.FTZ R63, R11, R44, !PT ;  /* 0x0000002c0b3f7209 */ /* 0x000fe40007810000 */
[----:B------:R-:W-:Y:S02]  /*2700*/  ISETP.GT.AND P3, PT, R2, 0x79, PT ;  /* 0x000000790200780c */ /* 0x000fe40003f64270 */
[----:B-1----:R-:W-:Y:S01]  /*2710*/  FSEL R3, R86, -INF , P4 ;  /* 0xff80000056037808 */ /* 0x002fe20002000000 */
[----:B------:R-:W1:Y:S01]  /*2720*/  MUFU.TANH R8, R8 ;  /* 0x0000000800087308 */ /* 0x000e620000002400 */
[----:B------:R-:W-:Y:S01]  /*2730*/  FMNMX.FTZ R44, R4, R63, !PT ;  /* 0x0000003f042c7209 */ /* 0x000fe20007810000 */
[----:B------:R-:W-:Y:S01]  /*2740*/  FMUL.FTZ R63, R72, UR10 ;  /* 0x0000000a483f7c20 */ /* 0x000fe20008410000 */
[----:B0-----:R-:W-:Y:S01]  /*2750*/  FSEL R2, R87, -INF , P3 ;  /* 0xff80000057027808 */ /* 0x001fe20001800000 */
[----:B------:R-:W-:Y:S01]  /*2760*/  VIADD R72, R56, -UR14 ;  /* 0x8000000e38487c36 */ /* 0x000fe20008000000 */
[----:B------:R-:W-:Y:S01]  /*2770*/  FMNMX.FTZ R61, R3, R44, !PT ;  /* 0x0000002c033d7209 */ /* 0x000fe20007810000 */
[----:B------:R-:W-:-:S02]  /*2780*/  @UP0 ULDC UR14, c[0x0][0x450] ;  /* 0x00011400000e0ab9 */ /* 0x000fc40000000800 */
[----:B------:R-:W0:Y:S01]  /*2790*/  MUFU.TANH R28, R28 ;  /* 0x0000001c001c7308 */ /* 0x000e220000002400 */
[----:B------:R-:W-:Y:S01]  /*27a0*/  FMNMX.FTZ R44, R2, R61, !PT ;  /* 0x0000003d022c7209 */ /* 0x000fe20007810000 */
[----:B------:R-:W-:Y:S01]  /*27b0*/  FMUL.FTZ R61, R68, UR10 ;  /* 0x0000000a443d7c20 */ /* 0x000fe20008410000 */
[----:B------:R-:W-:Y:S01]  /*27c0*/  VIADDMNMX R72, R6, R72, R55, PT ;  /* 0x0000004806487246 */ /* 0x000fe20003800137 */
[----:B------:R-:W-:Y:S02]  /*27d0*/  FMUL.FTZ R68, R77, UR10 ;  /* 0x0000000a4d447c20 */ /* 0x000fe40008410000 */
[----:B------:R-:W2:Y:S01]  /*27e0*/  SHFL.BFLY PT, R67, R44, 0x2, 0x1f ;  /* 0x0c401f002c437f89 */ /* 0x000ea200000e0000 */
[C---:B------:R-:W-:Y:S01]  /*27f0*/  ISETP.GT.AND P4, PT, R72.reuse, 0x1, PT ;  /* 0x000000014800780c */ /* 0x040fe20003f84270 */
[----:B------:R-:W-:Y:S01]  /*2800*/  MUFU.TANH R88, R88 ;  /* 0x0000005800587308 */ /* 0x000fe20000002400 */
[----:B------:R-:W-:Y:S02]  /*2810*/  ISETP.GT.AND P5, PT, R72, 0x8, PT ;  /* 0x000000084800780c */ /* 0x000fe40003fa4270 */
[----:B-1----:R-:W-:-:S02]  /*2820*/  FSEL R56, R8, -INF , P4 ;  /* 0xff80000008387808 */ /* 0x002fc40002000000 */
[----:B------:R-:W-:-:S03]  /*2830*/  ISETP.GT.AND P4, PT, R72, 0x10, PT ;  /* 0x000000104800780c */ /* 0x000fc60003f84270 */
[----:B------:R-:W1:Y:S01]  /*2840*/  MUFU.TANH R89, R89 ;  /* 0x0000005900597308 */ /* 0x000e620000002400 */
[----:B0-----:R-:W-:-:S07]  /*2850*/  FSEL R28, R28, -INF , P5 ;  /* 0xff8000001c1c7808 */ /* 0x001fce0002800000 */
[----:B------:R-:W-:Y:S01]  /*2860*/  MUFU.TANH R33, R33 ;  /* 0x0000002100217308 */ /* 0x000fe20000002400 */
[----:B--2---:R-:W-:Y:S01]  /*2870*/  FMNMX.FTZ R54, R44, R67, !PT ;  /* 0x000000432c367209 */ /* 0x004fe20007810000 */
[----:B------:R-:W-:-:S06]  /*2880*/  FMUL.FTZ R67, R80, UR10 ;  /* 0x0000000a50437c20 */ /* 0x000fcc0008410000 */
[----:B------:R-:W0:Y:S01]  /*2890*/  MUFU.TANH R32, R32 ;  /* 0x0000002000207308 */ /* 0x000e220000002400 */
[----:B-1----:R-:W-:Y:S01]  /*28a0*/  FSEL R89, R89, -INF , P4 ;  /* 0xff80000059597808 */ /* 0x002fe20002000000 */
[----:B------:R-:W1:Y:S01]  /*28b0*/  SHFL.BFLY PT, R71, R54, 0x1, 0x1f ;  /* 0x0c201f0036477f89 */ /* 0x000e6200000e0000 */
[----:B------:R-:W-:-:S05]  /*28c0*/  ISETP.GT.AND P4, PT, R72, 0x18, PT ;  /* 0x000000184800780c */ /* 0x000fca0003f84270 */
[----:B------:R-:W-:Y:S08]  /*28d0*/  MUFU.TANH R29, R29 ;  /* 0x0000001d001d7308 */ /* 0x000ff00000002400 */
[----:B------:R-:W2:Y:S01]  /*28e0*/  MUFU.TANH R24, R24 ;  /* 0x0000001800187308 */ /* 0x000ea20000002400 */
[----:B0-----:R-:W-:Y:S02]  /*28f0*/  FSEL R32, R32, -INF , P4 ;  /* 0xff80000020207808 */ /* 0x001fe40002000000 */
[----:B------:R-:W-:-:S05]  /*2900*/  ISETP.GT.AND P4, PT, R72, 0x20, PT ;  /* 0x000000204800780c */ /* 0x000fca0003f84270 */
[----:B------:R-:W0:Y:S01]  /*2910*/  MUFU.TANH R25, R25 ;  /* 0x0000001900197308 */ /* 0x000e220000002400 */
[----:B-1----:R-:W-:Y:S01]  /*2920*/  FMNMX.FTZ R44, R54, R71, !PT ;  /* 0x00000047362c7209 */ /* 0x002fe20007810000 */
[----:B------:R-:W-:Y:S01]  /*2930*/  FMUL.FTZ R71, R85, UR10 ;  /* 0x0000000a55477c20 */ /* 0x000fe20008410000 */
[----:B------:R-:W-:Y:S01]  /*2940*/  UMOV UR10, UR41 ;  /* 0x00000029000a7c82 */ /* 0x000fe20008000000 */
[----:B------:R-:W-:Y:S01]  /*2950*/  @UP0 USHF.R.U32.HI UR10, URZ, UR14, UR7 ;  /* 0x0000000e3f0a0299 */ /* 0x000fe20008011607 */
[C---:B------:R-:W-:Y:S01]  /*2960*/  FSETP.NEU.FTZ.AND P3, PT, R44.reuse, -INF , PT ;  /* 0xff8000002c00780b */ /* 0x040fe20003f7d000 */
[----:B------:R-:W-:Y:S02]  /*2970*/  FMUL.FTZ R54, R44, UR24 ;  /* 0x000000182c367c20 */ /* 0x000fe40008410000 */
[----:B------:R-:W1:Y:S01]  /*2980*/  MUFU.TANH R21, R21 ;  /* 0x0000001500157308 */ /* 0x000e620000002400 */
[----:B--2---:R-:W-:Y:S01]  /*2990*/  FSEL R24, R24, -INF , P4 ;  /* 0xff80000018187808 */ /* 0x004fe20002000000 */
[----:B------:R-:W-:Y:S01]  /*29a0*/  UIADD3 UR11, UR11, UR10, URZ ;  /* 0x0000000a0b0b7290 */ /* 0x000fe2000fffe03f */
[----:B------:R-:W-:-:S02]  /*29b0*/  ISETP.GT.AND P4, PT, R72, 0x28, PT ;  /* 0x000000284800780c */ /* 0x000fc40003f84270 */
[----:B------:R-:W-:Y:S01]  /*29c0*/  FSEL R54, R54, RZ, P3 ;  /* 0x000000ff36367208 */ /* 0x000fe20001800000 */
[----:B------:R-:W-:Y:S01]  /*29d0*/  USHF.R.S32.HI UR6, URZ, 0x1f, UR11 ;  /* 0x0000001f3f067899 */ /* 0x000fe2000801140b */
[----:B------:R-:W-:Y:S01]  /*29e0*/  ISETP.GT.AND P3, PT, R72, RZ, PT ;  /* 0x000000ff4800720c */ /* 0x000fe20003f64270 */
[----:B------:R-:W2:Y:S02]  /*29f0*/  MUFU.TANH R20, R20 ;  /* 0x0000001400147308 */ /* 0x000ea40000002400 */
[--C-:B------:R-:W-:Y:S01]  /*2a00*/  FFMA.FTZ R8, R57, UR24, -R54.reuse ;  /* 0x0000001839087c23 */ /* 0x100fe20008010836 */
[----:B------:R-:W-:Y:S01]  /*2a10*/  FSEL R55, R10, -INF , P3 ;  /* 0xff8000000a377808 */ /* 0x000fe20001800000 */
[--C-:B------:R-:W-:Y:S01]  /*2a20*/  FFMA.FTZ R145, R53, UR24, -R54.reuse ;  /* 0x0000001835917c23 */ /* 0x100fe20008010836 */
[----:B------:R-:W-:Y:S01]  /*2a30*/  ISETP.GT.AND P3, PT, R72, 0x9, PT ;  /* 0x000000094800780c */ /* 0x000fe20003f64270 */
[--C-:B------:R-:W-:Y:S01]  /*2a40*/  FFMA.FTZ R147, R51, UR24, -R54.reuse ;  /* 0x0000001833937c23 */ /* 0x100fe20008010836 */
[----:B------:R-:W-:Y:S01]  /*2a50*/  FMNMX.FTZ R57, R55, R56, !PT ;  /* 0x0000003837397209 */ /* 0x000fe20007810000 */
[----:B------:R-:W3:Y:S01]  /*2a60*/  MUFU.TANH R14, R14 ;  /* 0x0000000e000e7308 */ /* 0x000ee20000002400 */
[----:B------:R-:W-:Y:S01]  /*2a70*/  FSEL R88, R88, -INF , P3 ;  /* 0xff80000058587808 */ /* 0x000fe20001800000 */
[--C-:B------:R-:W-:Y:S01]  /*2a80*/  FFMA.FTZ R141, R49, UR24, -R54.reuse ;  /* 0x00000018318d7c23 */ /* 0x100fe20008010836 */
[----:B------:R-:W-:Y:S01]  /*2a90*/  FMNMX.FTZ R57, R28, R57, !PT ;  /* 0x000000391c397209 */ /* 0x000fe20007810000 */
[--C-:B------:R-:W-:Y:S01]  /*2aa0*/  FFMA.FTZ R143, R47, UR24, -R54.reuse ;  /* 0x000000182f8f7c23 */ /* 0x100fe20008010836 */
[----:B------:R-:W-:Y:S01]  /*2ab0*/  ISETP.GT.AND P3, PT, R72, 0x11, PT ;  /* 0x000000114800780c */ /* 0x000fe20003f64270 */
[--C-:B------:R-:W-:Y:S01]  /*2ac0*/  FFMA.FTZ R46, R46, UR24, -R54.reuse ;  /* 0x000000182e2e7c23 */ /* 0x100fe20008010836 */
[----:B------:R-:W-:Y:S01]  /*2ad0*/  FMNMX.FTZ R10, R88, R57, !PT ;  /* 0x00000039580a7209 */ /* 0x000fe20007810000 */
[--C-:B------:R-:W-:Y:S01]  /*2ae0*/  FFMA.FTZ R57, R52, UR24, -R54.reuse ;  /* 0x0000001834397c23 */ /* 0x100fe20008010836 */
[----:B------:R-:W-:Y:S01]  /*2af0*/  FSEL R33, R33, -INF , P3 ;  /* 0xff80000021217808 */ /* 0x000fe20001800000 */
[----:B------:R-:W4:Y:S01]  /*2b00*/  MUFU.TANH R15, R15 ;  /* 0x0000000f000f7308 */ /* 0x000f220000002400 */
[----:B------:R-:W-:Y:S01]  /*2b10*/  FMNMX.FTZ R10, R89, R10, !PT ;  /* 0x0000000a590a7209 */ /* 0x000fe20007810000 */
[--C-:B------:R-:W-:Y:S01]  /*2b20*/  FFMA.FTZ R139, R42, UR24, -R54.reuse ;  /* 0x000000182a8b7c23 */ /* 0x100fe20008010836 */
[----:B------:R-:W-:Y:S01]  /*2b30*/  ISETP.GT.AND P3, PT, R72, 0x19, PT ;  /* 0x000000194800780c */ /* 0x000fe20003f64270 */
[--C-:B------:R-:W-:Y:S01]  /*2b40*/  FFMA.FTZ R133, R40, UR24, -R54.reuse ;  /* 0x0000001828857c23 */ /* 0x100fe20008010836 */
[----:B------:R-:W-:Y:S01]  /*2b50*/  FMNMX.FTZ R53, R33, R10, !PT ;  /* 0x0000000a21357209 */ /* 0x000fe20007810000 */
[--C-:B------:R-:W-:Y:S01]  /*2b60*/  FFMA.FTZ R135, R38, UR24, -R54.reuse ;  /* 0x0000001826877c23 */ /* 0x100fe20008010836 */
[----:B------:R-:W-:Y:S01]  /*2b70*/  FSEL R29, R29, -INF , P3 ;  /* 0xff8000001d1d7808 */ /* 0x000fe20001800000 */
[----:B------:R-:W5:Y:S01]  /*2b80*/  MUFU.TANH R12, R12 ;  /* 0x0000000c000c7308 */ /* 0x000f620000002400 */
[----:B------:R-:W-:Y:S01]  /*2b90*/  FMNMX.FTZ R52, R32, R53, !PT ;  /* 0x0000003520347209 */ /* 0x000fe20007810000 */
[--C-:B------:R-:W-:Y:S01]  /*2ba0*/  FFMA.FTZ R38, R37, UR24, -R54.reuse ;  /* 0x0000001825267c23 */ /* 0x100fe20008010836 */
[----:B------:R-:W-:Y:S01]  /*2bb0*/  ISETP.GT.AND P3, PT, R72, 0x21, PT ;  /* 0x000000214800780c */ /* 0x000fe20003f64270 */
[--C-:B------:R-:W-:Y:S01]  /*2bc0*/  FFMA.FTZ R149, R93, UR24, -R54.reuse ;  /* 0x000000185d957c23 */ /* 0x100fe20008010836 */
[----:B------:R-:W-:Y:S01]  /*2bd0*/  FMNMX.FTZ R51, R29, R52, !PT ;  /* 0x000000341d337209 */ /* 0x000fe20007810000 */
[--C-:B------:R-:W-:Y:S01]  /*2be0*/  FFMA.FTZ R91, R91, UR24, -R54.reuse ;  /* 0x000000185b5b7c23 */ /* 0x100fe20008010836 */
[----:B0-----:R-:W-:Y:S01]  /*2bf0*/  FSEL R25, R25, -INF , P3 ;  /* 0xff80000019197808 */ /* 0x001fe20001800000 */
[----:B------:R0:W-:Y:S01]  /*2c00*/  MUFU.EX2 R10, R57 ;  /* 0x00000039000a7308 */ /* 0x0001e20000000800 */
[----:B------:R-:W-:Y:S01]  /*2c10*/  FMNMX.FTZ R52, R24, R51, !PT ;  /* 0x0000003318347209 */ /* 0x000fe20007810000 */
[--C-:B------:R-:W-:Y:S01]  /*2c20*/  FFMA.FTZ R151, R59, UR24, -R54.reuse ;  /* 0x000000183b977c23 */ /* 0x100fe20008010836 */
[----:B------:R-:W-:Y:S01]  /*2c30*/  ISETP.GT.AND P3, PT, R72, 0x29, PT ;  /* 0x000000294800780c */ /* 0x000fe20003f64270 */
[--C-:B------:R-:W-:Y:S01]  /*2c40*/  FFMA.FTZ R127, R27, UR24, -R54.reuse ;  /* 0x000000181b7f7c23 */ /* 0x100fe20008010836 */
[----:B-1----:R-:W-:Y:S01]  /*2c50*/  FSEL R21, R21, -INF , P4 ;  /* 0xff80000015157808 */ /* 0x002fe20002000000 */
[--C-:B------:R-:W-:Y:S01]  /*2c60*/  FFMA.FTZ R123, R3, UR24, -R54.reuse ;  /* 0x00000018037b7c23 */ /* 0x100fe20008010836 */
[----:B------:R-:W-:Y:S01]  /*2c70*/  FMNMX.FTZ R52, R25, R52, !PT ;  /* 0x0000003419347209 */ /* 0x000fe20007810000 */
[----:B------:R-:W1:Y:S01]  /*2c80*/  MUFU.TANH R13, R13 ;  /* 0x0000000d000d7308 */ /* 0x000e620000002400 */
[--C-:B0-----:R-:W-:Y:S01]  /*2c90*/  FFMA.FTZ R57, R50, UR24, -R54.reuse ;  /* 0x0000001832397c23 */ /* 0x101fe20008010836 */
[----:B------:R-:W-:Y:S01]  /*2ca0*/  ISETP.GT.AND P4, PT, R72, 0x30, PT ;  /* 0x000000304800780c */ /* 0x000fe20003f84270 */
[--C-:B------:R-:W-:Y:S01]  /*2cb0*/  FFMA.FTZ R125, R30, UR24, -R54.reuse ;  /* 0x000000181e7d7c23 */ /* 0x100fe20008010836 */
[----:B--2---:R-:W-:Y:S01]  /*2cc0*/  FSEL R50, R20, -INF , P3 ;  /* 0xff80000014327808 */ /* 0x004fe20001800000 */
[--C-:B------:R-:W-:Y:S01]  /*2cd0*/  FFMA.FTZ R30, R9, UR24, -R54.reuse ;  /* 0x00000018091e7c23 */ /* 0x100fe20008010836 */
[----:B------:R-:W-:Y:S01]  /*2ce0*/  FMNMX.FTZ R53, R21, R52, !PT ;  /* 0x0000003415357209 */ /* 0x000fe20007810000 */
[--C-:B------:R-:W-:Y:S01]  /*2cf0*/  FFMA.FTZ R137, R45, UR24, -R54.reuse ;  /* 0x000000182d897c23 */ /* 0x100fe20008010836 */
[----:B------:R-:W0:Y:S01]  /*2d00*/  MUFU.TANH R5, R5 ;  /* 0x0000000500057308 */ /* 0x000e220000002400 */
[----:B---3--:R-:W-:Y:S01]  /*2d10*/  FSEL R51, R14, -INF , P4 ;  /* 0xff8000000e337808 */ /* 0x008fe20002000000 */
[--C-:B------:R-:W-:Y:S01]  /*2d20*/  FFMA.FTZ R121, R11, UR24, -R54.reuse ;  /* 0x000000180b797c23 */ /* 0x100fe20008010836 */
[----:B------:R-:W-:Y:S01]  /*2d30*/  ISETP.GT.AND P3, PT, R72, 0x31, PT ;  /* 0x000000314800780c */ /* 0x000fe20003f64270 */
[--C-:B------:R-:W-:Y:S01]  /*2d40*/  FFMA.FTZ R131, R34, UR24, -R54.reuse ;  /* 0x0000001822837c23 */ /* 0x100fe20008010836 */
[----:B------:R-:W-:Y:S01]  /*2d50*/  FMNMX.FTZ R14, R50, R53, !PT ;  /* 0x00000035320e7209 */ /* 0x000fe20007810000 */
[--C-:B------:R-:W-:Y:S01]  /*2d60*/  FFMA.FTZ R34, R31, UR24, -R54.reuse ;  /* 0x000000181f227c23 */ /* 0x100fe20008010836 */
[----:B------:R-:W-:Y:S01]  /*2d70*/  ISETP.GT.AND P4, PT, R72, 0x38, PT ;  /* 0x000000384800780c */ /* 0x000fe20003f84270 */
[----:B------:R-:W2:Y:S01]  /*2d80*/  MUFU.TANH R7, R7 ;  /* 0x0000000700077308 */ /* 0x000ea20000002400 */
[----:B----4-:R-:W-:Y:S01]  /*2d90*/  FSEL R15, R15, -INF , P3 ;  /* 0xff8000000f0f7808 */ /* 0x010fe20001800000 */
[--C-:B------:R-:W-:Y:S01]  /*2da0*/  FFMA.FTZ R129, R36, UR24, -R54.reuse ;  /* 0x0000001824817c23 */ /* 0x100fe20008010836 */
[----:B------:R-:W-:Y:S01]  /*2db0*/  FMNMX.FTZ R14, R51, R14, !PT ;  /* 0x0000000e330e7209 */ /* 0x000fe20007810000 */
[--C-:B------:R-:W-:Y:S01]  /*2dc0*/  FFMA.FTZ R36, R35, UR24, -R54.reuse ;  /* 0x0000001823247c23 */ /* 0x100fe20008010836 */
[----:B------:R-:W-:Y:S01]  /*2dd0*/  ISETP.GT.AND P3, PT, R72, 0x39, PT ;  /* 0x000000394800780c */ /* 0x000fe20003f64270 */
[--C-:B------:R-:W-:Y:S01]  /*2de0*/  FFMA.FTZ R26, R26, UR24, -R54.reuse ;  /* 0x000000181a1a7c23 */ /* 0x100fe20008010836 */
[----:B-----5:R-:W-:Y:S01]  /*2df0*/  FSEL R52, R12, -INF , P4 ;  /* 0xff8000000c347808 */ /* 0x020fe20002000000 */
[----:B------:R-:W3:Y:S01]  /*2e00*/  MUFU.TANH R58, R58 ;  /* 0x0000003a003a7308 */ /* 0x000ee20000002400 */
[----:B------:R-:W-:Y:S01]  /*2e10*/  FMNMX.FTZ R49, R15, R14, !PT ;  /* 0x0000000e0f317209 */ /* 0x000fe20007810000 */
[--C-:B------:R-:W-:Y:S01]  /*2e20*/  FFMA.FTZ R12, R48, UR24, -R54.reuse ;  /* 0x00000018300c7c23 */ /* 0x100fe20008010836 */
[----:B------:R-:W-:Y:S01]  /*2e30*/  ISETP.GT.AND P4, PT, R72, 0x40, PT ;  /* 0x000000404800780c */ /* 0x000fe20003f84270 */
[--C-:B------:R-:W-:Y:S01]  /*2e40*/  FFMA.FTZ R4, R4, UR24, -R54.reuse ;  /* 0x0000001804047c23 */ /* 0x100fe20008010836 */
[----:B-1----:R-:W-:Y:S01]  /*2e50*/  FSEL R13, R13, -INF , P3 ;  /* 0xff8000000d0d7808 */ /* 0x002fe20001800000 */
[----:B------:R-:W-:Y:S01]  /*2e60*/  FFMA.FTZ R2, R2, UR24, -R54 ;  /* 0x0000001802027c23 */ /* 0x000fe20008010836 */
[----:B------:R-:W-:Y:S01]  /*2e70*/  FMNMX.FTZ R14, R52, R49, !PT ;  /* 0x00000031340e7209 */ /* 0x000fe20007810000 */
[----:B------:R-:W1:Y:S01]  /*2e80*/  MUFU.TANH R74, R74 ;  /* 0x0000004a004a7308 */ /* 0x000e620000002400 */
[----:B------:R-:W-:Y:S01]  /*2e90*/  ISETP.GT.AND P3, PT, R72, 0x41, PT ;  /* 0x000000414800780c */ /* 0x000fe20003f64270 */
[----:B------:R-:W-:Y:S01]  /*2ea0*/  ULEA.HI UR6, UR6, UR11, URZ, 0x7 ;  /* 0x0000000b06067291 */ /* 0x000fe2000f8f383f */
[----:B0-----:R-:W-:-:S02]  /*2eb0*/  FSEL R5, R5, -INF , P4 ;  /* 0xff80000005057808 */ /* 0x001fc40002000000 */
[----:B------:R-:W-:Y:S02]  /*2ec0*/  CS2R R92, SRZ ;  /* 0x00000000005c7805 */ /* 0x000fe4000001ff00 */
[----:B------:R-:W-:Y:S01]  /*2ed0*/  FMNMX.FTZ R14, R13, R14, !PT ;  /* 0x0000000e0d0e7209 */ /* 0x000fe20007810000 */
[----:B------:R-:W-:Y:S01]  /*2ee0*/  USHF.R.S32.HI UR6, URZ, 0x7, UR6 ;  /* 0x000000073f067899 */ /* 0x000fe20008011406 */
[C---:B------:R-:W-:Y:S01]  /*2ef0*/  ISETP.GT.AND P4, PT, R72.reuse, 0x48, PT ;  /* 0x000000484800780c */ /* 0x040fe20003f84270 */
[----:B------:R-:W0:Y:S01]  /*2f00*/  MUFU.TANH R60, R60 ;  /* 0x0000003c003c7308 */ /* 0x000e220000002400 */
[----:B--2---:R-:W-:Y:S01]  /*2f10*/  FSEL R7, R7, -INF , P3 ;  /* 0xff80000007077808 */ /* 0x004fe20001800000 */
[----:B------:R-:W-:Y:S01]  /*2f20*/  UISETP.LT.AND UP1, UPT, URZ, UR6, UPT ;  /* 0x000000063f00728c */ /* 0x000fe2000bf21270 */
[----:B------:R-:W-:Y:S02]  /*2f30*/  FMNMX.FTZ R14, R5, R14, !PT ;  /* 0x0000000e050e7209 */ /* 0x000fe40007810000 */
[----:B------:R-:W-:Y:S01]  /*2f40*/  ISETP.GT.AND P3, PT, R72, 0x49, PT ;  /* 0x000000494800780c */ /* 0x000fe20003f64270 */
[----:B------:R-:W-:Y:S01]  /*2f50*/  USEL UR21, URZ, UR6, !UP1 ;  /* 0x000000063f157287 */ /* 0x000fe2000c800000 */
[----:B---3--:R-:W-:Y:S01]  /*2f60*/  FSEL R58, R58, -INF , P4 ;  /* 0xff8000003a3a7808 */ /* 0x008fe20002000000 */
[----:B------:R-:W2:Y:S01]  /*2f70*/  MUFU.TANH R62, R62 ;  /* 0x0000003e003e7308 */ /* 0x000ea20000002400 */
[----:B------:R-:W-:Y:S01]  /*2f80*/  FMNMX.FTZ R47, R7, R14, !PT ;  /* 0x0000000e072f7209 */ /* 0x000fe20007810000 */
[----:B------:R-:W-:Y:S01]  /*2f90*/  UISETP.GE.AND UP1, UPT, UR26, UR21, UPT ;  /* 0x000000151a00728c */ /* 0x000fe2000bf26270 */
[----:B------:R-:W-:-:S02]  /*2fa0*/  ISETP.GT.AND P4, PT, R72, 0x50, PT ;  /* 0x000000504800780c */ /* 0x000fc40003f84270 */
[----:B-1----:R-:W-:Y:S02]  /*2fb0*/  FSEL R74, R74, -INF , P3 ;  /* 0xff8000004a4a7808 */ /* 0x002fe40001800000 */
[----:B------:R-:W-:Y:S01]  /*2fc0*/  FMNMX.FTZ R47, R58, R47, !PT ;  /* 0x0000002f3a2f7209 */ /* 0x000fe20007810000 */
[----:B------:R-:W1:Y:S01]  /*2fd0*/  MUFU.TANH R61, R61 ;  /* 0x0000003d003d7308 */ /* 0x000e620000002400 */
[----:B------:R-:W-:Y:S02]  /*2fe0*/  ISETP.GT.AND P3, PT, R72, 0x51, PT ;  /* 0x000000514800780c */ /* 0x000fe40003f64270 */
[----:B0-----:R-:W-:Y:S02]  /*2ff0*/  FSEL R60, R60, -INF , P4 ;  /* 0xff8000003c3c7808 */ /* 0x001fe40002000000 */
[----:B------:R-:W-:Y:S02]  /*3000*/  FMNMX.FTZ R47, R74, R47, !PT ;  /* 0x0000002f4a2f7209 */ /* 0x000fe40007810000 */
[----:B------:R-:W-:Y:S01]  /*3010*/  ISETP.GT.AND P4, PT, R72, 0x58, PT ;  /* 0x000000584800780c */ /* 0x000fe20003f84270 */
[----:B------:R-:W0:Y:S01]  /*3020*/  MUFU.TANH R64, R64 ;  /* 0x0000004000407308 */ /* 0x000e220000002400 */
[----:B--2---:R-:W-:-:S02]  /*3030*/  FSEL R62, R62, -INF , P3 ;  /* 0xff8000003e3e7808 */ /* 0x004fc40001800000 */
[----:B------:R-:W-:Y:S02]  /*3040*/  FMNMX.FTZ R47, R60, R47, !PT ;  /* 0x0000002f3c2f7209 */ /* 0x000fe40007810000 */
[----:B------:R-:W-:Y:S02]  /*3050*/  ISETP.GT.AND P3, PT, R72, 0x59, PT ;  /* 0x000000594800780c */ /* 0x000fe40003f64270 */
[----:B------:R-:W-:Y:S01]  /*3060*/  FMNMX.FTZ R48, R62, R47, !PT ;  /* 0x0000002f3e307209 */ /* 0x000fe20007810000 */
[----:B------:R-:W2:Y:S01]  /*3070*/  MUFU.TANH R63, R63 ;  /* 0x0000003f003f7308 */ /* 0x000ea20000002400 */
[----:B-1----:R-:W-:Y:S02]  /*3080*/  FSEL R61, R61, -INF , P4 ;  /* 0xff8000003d3d7808 */ /* 0x002fe40002000000 */
[----:B------:R-:W-:-:S05]  /*3090*/  ISETP.GT.AND P4, PT, R72, 0x60, PT ;  /* 0x000000604800780c */ /* 0x000fca0003f84270 */
[----:B------:R-:W1:Y:S01]  /*30a0*/  MUFU.TANH R66, R66 ;  /* 0x0000004200427308 */ /* 0x000e620000002400 */
[----:B0-----:R-:W-:Y:S02]  /*30b0*/  FSEL R64, R64, -INF , P3 ;  /* 0xff80000040407808 */ /* 0x001fe40001800000 */
[----:B------:R-:W-:-:S05]  /*30c0*/  ISETP.GT.AND P3, PT, R72, 0x61, PT ;  /* 0x000000614800780c */ /* 0x000fca0003f64270 */
[----:B------:R-:W0:Y:S01]  /*30d0*/  MUFU.TANH R65, R65 ;  /* 0x0000004100417308 */ /* 0x000e220000002400 */
[----:B--2---:R-:W-:Y:S02]  /*30e0*/  FSEL R63, R63, -INF , P4 ;  /* 0xff8000003f3f7808 */ /* 0x004fe40002000000 */
[----:B------:R-:W-:-:S05]  /*30f0*/  ISETP.GT.AND P4, PT, R72, 0x68, PT ;  /* 0x000000684800780c */ /* 0x000fca0003f84270 */
[----:B------:R2:W-:Y:S01]  /*3100*/  MUFU.EX2 R14, R46 ;  /* 0x0000002e000e7308 */ /* 0x0005e20000000800 */
[----:B-1----:R-:W-:Y:S02]  /*3110*/  FSEL R66, R66, -INF , P3 ;  /* 0xff80000042427808 */ /* 0x002fe40001800000 */
[----:B------:R-:W-:-:S05]  /*3120*/  ISETP.GT.AND P3, PT, R72, 0x69, PT ;  /* 0x000000694800780c */ /* 0x000fca0003f64270 */
[----:B------:R-:W1:Y:S01]  /*3130*/  MUFU.TANH R68, R68 ;  /* 0x0000004400447308 */ /* 0x000e620000002400 */
[--C-:B--2---:R-:W-:Y:S01]  /*3140*/  FFMA.FTZ R46, R43, UR24, -R54.reuse ;  /* 0x000000182b2e7c23 */ /* 0x104fe20008010836 */
[----:B------:R-:W-:Y:S02]  /*3150*/  FMNMX.FTZ R43, R61, R48, !PT ;  /* 0x000000303d2b7209 */ /* 0x000fe40007810000 */
[----:B0-----:R-:W-:Y:S02]  /*3160*/  FSEL R65, R65, -INF , P4 ;  /* 0xff80000041417808 */ /* 0x001fe40002000000 */
[----:B------:R-:W-:Y:S02]  /*3170*/  FMNMX.FTZ R42, R64, R43, !PT ;  /* 0x0000002b402a7209 */ /* 0x000fe40007810000 */
[----:B------:R-:W0:Y:S01]  /*3180*/  MUFU.TANH R67, R67 ;  /* 0x0000004300437308 */ /* 0x000e220000002400 */
[----:B------:R-:W-:Y:S02]  /*3190*/  ISETP.GT.AND P4, PT, R72, 0x70, PT ;  /* 0x000000704800780c */ /* 0x000fe40003f84270 */
[----:B------:R-:W-:Y:S01]  /*31a0*/  FMNMX.FTZ R43, R63, R42, !PT ;  /* 0x0000002a3f2b7209 */ /* 0x000fe20007810000 */
[----:B------:R-:W-:-:S03]  /*31b0*/  FFMA.FTZ R42, R41, UR24, -R54 ;  /* 0x00000018292a7c23 */ /* 0x000fc60008010836 */
[----:B------:R-:W-:Y:S01]  /*31c0*/  FMNMX.FTZ R48, R66, R43, !PT ;  /* 0x0000002b42307209 */ /* 0x000fe20007810000 */
[----:B------:R-:W2:Y:S01]  /*31d0*/  MUFU.TANH R69, R69 ;  /* 0x0000004500457308 */ /* 0x000ea20000002400 */
[----:B-1----:R-:W-:Y:S02]  /*31e0*/  FSEL R68, R68, -INF , P3 ;  /* 0xff80000044447808 */ /* 0x002fe40001800000 */
[----:B------:R-:W-:Y:S02]  /*31f0*/  FMNMX.FTZ R41, R65, R48, !PT ;  /* 0x0000003041297209 */ /* 0x000fe40007810000 */
[----:B------:R-:W-:Y:S02]  /*3200*/  ISETP.GT.AND P3, PT, R72, 0x71, PT ;  /* 0x000000714800780c */ /* 0x000fe40003f64270 */
[----:B------:R-:W-:Y:S01]  /*3210*/  FMNMX.FTZ R40, R68, R41, !PT ;  /* 0x0000002944287209 */ /* 0x000fe20007810000 */
[----:B------:R-:W1:Y:S01]  /*3220*/  MUFU.TANH R70, R70 ;  /* 0x0000004600467308 */ /* 0x000e620000002400 */
[----:B0-----:R-:W-:Y:S01]  /*3230*/  FSEL R67, R67, -INF , P4 ;  /* 0xff80000043437808 */ /* 0x001fe20002000000 */
[----:B------:R-:W-:Y:S01]  /*3240*/  FFMA.FTZ R41, R39, UR24, -R54 ;  /* 0x0000001827297c23 */ /* 0x000fe20008010836 */
[----:B------:R-:W-:-:S02]  /*3250*/  ISETP.GT.AND P4, PT, R72, 0x78, PT ;  /* 0x000000784800780c */ /* 0x000fc40003f84270 */
[----:B------:R-:W-:-:S03]  /*3260*/  FMNMX.FTZ R40, R67, R40, !PT ;  /* 0x0000002843287209 */ /* 0x000fc60007810000 */
[----:B------:R-:W0:Y:S01]  /*3270*/  MUFU.TANH R71, R71 ;  /* 0x0000004700477308 */ /* 0x000e220000002400 */
[----:B--2---:R-:W-:Y:S02]  /*3280*/  FSEL R69, R69, -INF , P3 ;  /* 0xff80000045457808 */ /* 0x004fe40001800000 */
[----:B------:R-:W-:Y:S02]  /*3290*/  ISETP.GT.AND P3, PT, R72, 0x79, PT ;  /* 0x000000794800780c */ /* 0x000fe40003f64270 */
[----:B------:R-:W-:-:S03]  /*32a0*/  FMNMX.FTZ R39, R69, R40, !PT ;  /* 0x0000002845277209 */ /* 0x000fc60007810000 */
[----:B------:R-:W-:Y:S01]  /*32b0*/  MUFU.EX2 R149, R149 ;  /* 0x0000009500957308 */ /* 0x000fe20000000800 */
[----:B-1----:R-:W-:-:S04]  /*32c0*/  FSEL R70, R70, -INF , P4 ;  /* 0xff80000046467808 */ /* 0x002fc80002000000 */
[----:B------:R-:W-:-:S03]  /*32d0*/  FMNMX.FTZ R48, R70, R39, !PT ;  /* 0x0000002746307209 */ /* 0x000fc60007810000 */
[----:B------:R1:W2:Y:S01]  /*32e0*/  MUFU.EX2 R6, R91 ;  /* 0x0000005b00067308 */ /* 0x0002a20000000800 */
[----:B0-----:R-:W-:-:S04]  /*32f0*/  FSEL R71, R71, -INF , P3 ;  /* 0xff80000047477808 */ /* 0x001fc80001800000 */
[----:B------:R-:W-:-:S03]  /*3300*/  FMNMX.FTZ R48, R71, R48, !PT ;  /* 0x0000003047307209 */ /* 0x000fc60007810000 */
[----:B------:R-:W0:Y:S01]  /*3310*/  MUFU.EX2 R151, R151 ;  /* 0x0000009700977308 */ /* 0x000e220000000800 */
[----:B-1----:R-:W-:Y:S01]  /*3320*/  CS2R R90, SRZ ;  /* 0x00000000005a7805 */ /* 0x002fe2000001ff00 */
[----:B------:R-:W1:Y:S06]  /*3330*/  SHFL.BFLY PT, R37, R48, 0x2, 0x1f ;  /* 0x0c401f0030257f89 */ /* 0x000e6c00000e0000 */
[----:B------:R-:W3:Y:S08]  /*3340*/  MUFU.EX2 R8, R8 ;  /* 0x0000000800087308 */ /* 0x000ef00000000800 */
[----:B------:R-:W4:Y:S08]  /*3350*/  MUFU.EX2 R145, R145 ;  /* 0x0000009100917308 */ /* 0x000f300000000800 */
[----:B------:R-:W5:Y:S01]  /*3360*/  MUFU.EX2 R147, R147 ;  /* 0x0000009300937308 */ /* 0x000f620000000800 */
[----:B-1----:R-:W-:-:S05]  /*3370*/  FMNMX.FTZ R37, R48, R37, !PT ;  /* 0x0000002530257209 */ /* 0x002fca0007810000 */
[----:B------:R-:W1:Y:S02]  /*3380*/  SHFL.BFLY PT, R48, R37, 0x1, 0x1f ;  /* 0x0c201f0025307f89 */ /* 0x000e6400000e0000 */
[----:B------:R-:W5:Y:S08]  /*3390*/  MUFU.EX2 R20, R57 ;  /* 0x0000003900147308 */ /* 0x000f700000000800 */
[----:B------:R-:W5:Y:S08]  /*33a0*/  MUFU.EX2 R141, R141 ;  /* 0x0000008d008d7308 */ /* 0x000f700000000800 */
[----:B------:R-:W5:Y:S01]  /*33b0*/  MUFU.EX2 R12, R12 ;  /* 0x0000000c000c7308 */ /* 0x000f620000000800 */
[----:B-1----:R-:W-:-:S07]  /*33c0*/  FMNMX.FTZ R49, R37, R48, !PT ;  /* 0x0000003025317209 */ /* 0x002fce0007810000 */
[----:B------:R-:W-:Y:S01]  /*33d0*/  MUFU.EX2 R143, R143 ;  /* 0x0000008f008f7308 */ /* 0x000fe20000000800 */
[C---:B------:R-:W-:Y:S01]  /*33e0*/  FSETP.NEU.FTZ.AND P3, PT, R49.reuse, -INF , PT ;  /* 0xff8000003100780b */ /* 0x040fe20003f7d000 */
[----:B------:R-:W-:-:S06]  /*33f0*/  FMUL.FTZ R48, R49, UR24 ;  /* 0x0000001831307c20 */ /* 0x000fcc0008410000 */
[----:B------:R-:W-:Y:S01]  /*3400*/  MUFU.EX2 R137, R137 ;  /* 0x0000008900897308 */ /* 0x000fe20000000800 */
[----:B------:R-:W-:Y:S02]  /*3410*/  FSEL R48, R48, RZ, P3 ;  /* 0x000000ff30307208 */ /* 0x000fe40001800000 */
[----:B------:R-:W-:-:S03]  /*3420*/  PLOP3.LUT P3, PT, PT, PT, UP1, 0x80, 0x0 ;  /* 0x000000000000781c */ /* 0x000fc60003f6f018 */
[----:B------:R-:W-:Y:S01]  /*3430*/  FFMA.FTZ R140, R24, UR24, -R48 ;  /* 0x00000018188c7c23 */ /* 0x000fe20008010830 */
[----:B--2---:R-:W-:Y:S01]  /*3440*/  FADD.FTZ R24, R149, R6 ;  /* 0x0000000695187221 */ /* 0x004fe20000010000 */
        /* <DEDUP_REMOVED lines=8> */
[----:B------:R-:W-:Y:S01]  /*34d0*/  MUFU.EX2 R148, R148 ;  /* 0x0000009400947308 */ /* 0x000fe20000000800 */
[--C-:B------:R-:W-:Y:S01]  /*34e0*/  FFMA.FTZ R144, R89, UR24, -R48.reuse ;  /* 0x0000001859907c23 */ /* 0x100fe20008010830 */
[----:B------:R-:W-:Y:S01]  /*34f0*/  FFMA.FTZ R11, R33, UR24, -R48 ;  /* 0x00000018210b7c23 */ /* 0x000fe20008010830 */
[----:B----4-:R-:W-:Y:S01]  /*3500*/  FADD.FTZ R5, R145, R24 ;  /* 0x0000001891057221 */ /* 0x010fe20000010000 */
[--C-:B------:R-:W-:Y:S01]  /*3510*/  FFMA.FTZ R146, R32, UR24, -R48.reuse ;  /* 0x0000001820927c23 */ /* 0x100fe20008010830 */
[--C-:B------:R-:W-:Y:S01]  /*3520*/  FFMA.FTZ R25, R25, UR24, -R48.reuse ;  /* 0x0000001819197c23 */ /* 0x100fe20008010830 */
[--C-:B------:R-:W-:Y:S01]  /*3530*/  FFMA.FTZ R142, R21, UR24, -R48.reuse ;  /* 0x00000018158e7c23 */ /* 0x100fe20008010830 */
[----:B------:R-:W-:Y:S01]  /*3540*/  FADD.FTZ R24, R10, R5 ;  /* 0x000000050a187221 */ /* 0x000fe20000010000 */
[----:B------:R-:W0:Y:S01]  /*3550*/  MUFU.EX2 R3, R3 ;  /* 0x0000000300037308 */ /* 0x000e220000000800 */
[--C-:B------:R-:W-:Y:S01]  /*3560*/  FFMA.FTZ R5, R7, UR24, -R48.reuse ;  /* 0x0000001807057c23 */ /* 0x100fe20008010830 */
[----:B------:R-:W-:Y:S01]  /*3570*/  FFMA.FTZ R21, R50, UR24, -R48 ;  /* 0x0000001832157c23 */ /* 0x000fe20008010830 */
[----:B-----5:R-:W-:Y:S01]  /*3580*/  FADD.FTZ R7, R147, R24 ;  /* 0x0000001893077221 */ /* 0x020fe20000010000 */
[--C-:B------:R-:W-:Y:S01]  /*3590*/  FFMA.FTZ R136, R51, UR24, -R48.reuse ;  /* 0x0000001833887c23 */ /* 0x100fe20008010830 */
[--C-:B------:R-:W-:Y:S01]  /*35a0*/  FFMA.FTZ R15, R15, UR24, -R48.reuse ;  /* 0x000000180f0f7c23 */ /* 0x100fe20008010830 */
[--C-:B------:R-:W-:Y:S01]  /*35b0*/  FFMA.FTZ R138, R52, UR24, -R48.reuse ;  /* 0x00000018348a7c23 */ /* 0x100fe20008010830 */
[----:B------:R-:W-:Y:S01]  /*35c0*/  FADD.FTZ R24, R20, R7 ;  /* 0x0000000714187221 */ /* 0x000fe20000010000 */
[----:B------:R-:W1:Y:S01]  /*35d0*/  MUFU.EX2 R150, R150 ;  /* 0x0000009600967308 */ /* 0x000e620000000800 */
[--C-:B------:R-:W-:Y:S01]  /*35e0*/  FFMA.FTZ R13, R13, UR24, -R48.reuse ;  /* 0x000000180d0d7c23 */ /* 0x100fe20008010830 */
[----:B------:R-:W-:Y:S01]  /*35f0*/  FFMA.FTZ R134, R58, UR24, -R48 ;  /* 0x000000183a867c23 */ /* 0x000fe20008010830 */
[----:B------:R-:W-:Y:S01]  /*3600*/  FADD.FTZ R7, R141, R24 ;  /* 0x000000188d077221 */ /* 0x000fe20000010000 */
[--C-:B------:R-:W-:Y:S01]  /*3610*/  FFMA.FTZ R128, R60, UR24, -R48.reuse ;  /* 0x000000183c807c23 */ /* 0x100fe20008010830 */
[----:B------:R-:W-:Y:S01]  /*3620*/  F2FP.BF16.F32.PACK_AB R149, R6, R149 ;  /* 0x000000950695723e */ /* 0x000fe200000010ff */
[--C-:B------:R-:W-:Y:S01]  /*3630*/  FFMA.FTZ R130, R61, UR24, -R48.reuse ;  /* 0x000000183d827c23 */ /* 0x100fe20008010830 */
[----:B------:R-:W-:Y:S01]  /*3640*/  FADD.FTZ R28, R12, R7 ;  /* 0x000000070c1c7221 */ /* 0x000fe20000010000 */
[----:B------:R-:W2:Y:S01]  /*3650*/  MUFU.EX2 R9, R9 ;  /* 0x0000000900097308 */ /* 0x000ea20000000800 */
[----:B0-----:R-:W-:Y:S01]  /*3660*/  FADD.FTZ R29, R148, R3 ;  /* 0x00000003941d7221 */ /* 0x001fe20000010000 */
[----:B------:R-:W-:Y:S01]  /*3670*/  FFMA.FTZ R7, R74, UR24, -R48 ;  /* 0x000000184a077c23 */ /* 0x000fe20008010830 */
[----:B------:R-:W-:Y:S01]  /*3680*/  FADD.FTZ R31, R143, R28 ;  /* 0x0000001c8f1f7221 */ /* 0x000fe20000010000 */
[--C-:B------:R-:W-:Y:S01]  /*3690*/  FFMA.FTZ R64, R64, UR24, -R48.reuse ;  /* 0x0000001840407c23 */ /* 0x100fe20008010830 */
[--C-:B------:R-:W-:Y:S01]  /*36a0*/  FFMA.FTZ R63, R63, UR24, -R48.reuse ;  /* 0x000000183f3f7c23 */ /* 0x100fe20008010830 */
[--C-:B------:R-:W-:Y:S01]  /*36b0*/  FFMA.FTZ R66, R66, UR24, -R48.reuse ;  /* 0x0000001842427c23 */ /* 0x100fe20008010830 */
[----:B------:R-:W-:Y:S01]  /*36c0*/  FADD.FTZ R28, R14, R31 ;  /* 0x0000001f0e1c7221 */ /* 0x000fe20000010000 */
[----:B------:R-:W0:Y:S01]  /*36d0*/  MUFU.EX2 R144, R144 ;  /* 0x0000009000907308 */ /* 0x000e220000000800 */
[----:B-1----:R-:W-:Y:S01]  /*36e0*/  FADD.FTZ R24, R150, R29 ;  /* 0x0000001d96187221 */ /* 0x002fe20000010000 */
[--C-:B------:R-:W-:Y:S01]  /*36f0*/  FFMA.FTZ R65, R65, UR24, -R48.reuse ;  /* 0x0000001841417c23 */ /* 0x100fe20008010830 */
[--C-:B------:R-:W-:Y:S01]  /*3700*/  FFMA.FTZ R68, R68, UR24, -R48.reuse ;  /* 0x0000001844447c23 */ /* 0x100fe20008010830 */
[--C-:B------:R-:W-:Y:S01]  /*3710*/  FFMA.FTZ R67, R67, UR24, -R48.reuse ;  /* 0x0000001843437c23 */ /* 0x100fe20008010830 */
[--C-:B------:R-:W-:Y:S01]  /*3720*/  FFMA.FTZ R69, R69, UR24, -R48.reuse ;  /* 0x0000001845457c23 */ /* 0x100fe20008010830 */
[----:B------:R-:W-:Y:S01]  /*3730*/  FFMA.FTZ R70, R70, UR24, -R48 ;  /* 0x0000001846467c23 */ /* 0x000fe20008010830 */
[----:B------:R-:W-:Y:S01]  /*3740*/  F2FP.BF16.F32.PACK_AB R148, R3, R148 ;  /* 0x000000940394723e */ /* 0x000fe200000010ff */
[----:B------:R-:W1:Y:S01]  /*3750*/  MUFU.EX2 R11, R11 ;  /* 0x0000000b000b7308 */ /* 0x000e620000000800 */
[C---:B--2---:R-:W-:Y:S01]  /*3760*/  FADD.FTZ R29, R9.reuse, R24 ;  /* 0x00000018091d7221 */ /* 0x044fe20000010000 */
[----:B------:R-:W-:-:S02]  /*3770*/  F2FP.BF16.F32.PACK_AB R150, R9, R150 ;  /* 0x000000960996723e */ /* 0x000fc400000010ff */
[----:B------:R-:W-:Y:S02]  /*3780*/  CS2R R88, SRZ ;  /* 0x0000000000587805 */ /* 0x000fe4000001ff00 */
[----:B------:R-:W-:Y:S02]  /*3790*/  F2FP.BF16.F32.PACK_AB R151, R8, R151 ;  /* 0x000000970897723e */ /* 0x000fe400000010ff */
[----:B------:R-:W-:Y:S01]  /*37a0*/  F2FP.BF16.F32.PACK_AB R145, R10, R145 ;  /* 0x000000910a91723e */ /* 0x000fe200000010ff */
[----:B------:R-:W2:Y:S01]  /*37b0*/  MUFU.EX2 R46, R46 ;  /* 0x0000002e002e7308 */ /* 0x000ea20000000800 */
[----:B0-----:R-:W-:Y:S01]  /*37c0*/  FADD.FTZ R24, R144, R29 ;  /* 0x0000001d90187221 */ /* 0x001fe20000010000 */
[----:B------:R-:W-:Y:S01]  /*37d0*/  FADD.FTZ R29, R137, R28 ;  /* 0x0000001c891d7221 */ /* 0x000fe20000010000 */
[----:B------:R-:W-:Y:S02]  /*37e0*/  F2FP.BF16.F32.PACK_AB R147, R20, R147 ;  /* 0x000000931493723e */ /* 0x000fe400000010ff */
[----:B------:R-:W-:-:S02]  /*37f0*/  F2FP.BF16.F32.PACK_AB R141, R12, R141 ;  /* 0x0000008d0c8d723e */ /* 0x000fc400000010ff */
[----:B------:R-:W-:Y:S01]  /*3800*/  F2FP.BF16.F32.PACK_AB R143, R14, R143 ;  /* 0x0000008f0e8f723e */ /* 0x000fe200000010ff */
[----:B------:R-:W0:Y:S01]  /*3810*/  MUFU.EX2 R146, R146 ;  /* 0x0000009200927308 */ /* 0x000e220000000800 */
[C---:B-1----:R-:W-:Y:S01]  /*3820*/  FADD.FTZ R31, R11.reuse, R24 ;  /* 0x000000180b1f7221 */ /* 0x042fe20000010000 */
[----:B------:R-:W-:-:S06]  /*3830*/  F2FP.BF16.F32.PACK_AB R144, R11, R144 ;  /* 0x000000900b90723e */ /* 0x000fcc00000010ff */
[----:B------:R-:W1:Y:S01]  /*3840*/  MUFU.EX2 R139, R139 ;  /* 0x0000008b008b7308 */ /* 0x000e620000000800 */
[----:B--2---:R-:W-:Y:S01]  /*3850*/  FADD.FTZ R28, R46, R29 ;  /* 0x0000001d2e1c7221 */ /* 0x004fe20000010000 */
[--C-:B------:R-:W-:Y:S01]  /*3860*/  FFMA.FTZ R29, R62, UR24, -R48.reuse ;  /* 0x000000183e1d7c23 */ /* 0x100fe20008010830 */
[----:B------:R-:W-:Y:S01]  /*3870*/  FFMA.FTZ R48, R71, UR24, -R48 ;  /* 0x0000001847307c23 */ /* 0x000fe20008010830 */
[----:B------:R-:W-:-:S04]  /*3880*/  F2FP.BF16.F32.PACK_AB R137, R46, R137 ;  /* 0x000000892e89723e */ /* 0x000fc800000010ff */
        /* <DEDUP_REMOVED lines=104> */
[----:B------:R-:W-:-:S03]  /*3f10*/  F2FP.BF16.F32.PACK_AB R120, R120, R67 ;  /* 0x000000437878723e */ /* 0x000fc600000010ff */
[----:B0-----:R-:W-:-:S04]  /*3f20*/  FADD.FTZ R2, R70, R5 ;  /* 0x0000000546027221 */ /* 0x001fc80000010000 */
[C---:B-1----:R-:W-:Y:S01]  /*3f30*/  FADD.FTZ R2, R3.reuse, R2 ;  /* 0x0000000203027221 */ /* 0x042fe20000010000 */
        /* <DEDUP_REMOVED lines=8> */
[----:B------:R-:W-:Y:S01]  /*3fc0*/  ULDC UR23, c[0x0][0x9d8] ;  /* 0x0002760000177ab9 */ /* 0x000fe20000000800 */
[----:B------:R-:W-:-:S05]  /*3fd0*/  ULDC UR24, c[0x0][0x988] ;  /* 0x0002620000187ab9 */ /* 0x000fca0000000800 */
.L_x_14472:
        /* <DEDUP_REMOVED lines=9> */
.L_x_14465:
[----:B------:R-:W-:Y:S01]  /*4070*/  ULEA UR6, UR39, UR45, 0x3 ;  /* 0x0000002d27067291 */ /* 0x000fe2000f8e183f */
[----:B------:R-:W-:-:S05]  /*4080*/  IMAD.U32 R5, RZ, RZ, UR37 ;  /* 0x00000025ff057e24 */ /* 0x000fca000f8e00ff */
[----:B------:R-:W-:-:S04]  /*4090*/  SHF.L.U32 R5, R5, 0x1f, RZ ;  /* 0x0000001f05057819 */ /* 0x000fc800000006ff */
[----:B------:R0:W1:Y:S01]  /*40a0*/  SYNCS.PHASECHK.TRANS64.TRYWAIT P3, [UR6+0x16830], R5 ;  /* 0x01683005ff0075a7 */ /* 0x0000620008060146 */
[----:B------:R-:W-:Y:S05]  /*40b0*/  @!P0 BRA `(.L_x_14466) ;  /* 0x0000000000048947 */ /* 0x000fea0003800000 */
[----:B------:R-:W-:Y:S01]  /*40c0*/  BPT.TRAP 0x1 ;  /* 0x000000040000795c */ /* 0x000fe20000300000 */
.L_x_14466:
[----:B-1----:R-:W-:Y:S05]  /*40d0*/  @P3 BRA `(.L_x_14464) ;  /* 0x0000000000083947 */ /* 0x002fea0003800000 */
[----:B------:R-:W1:Y:S02]  /*40e0*/  SYNCS.PHASECHK.TRANS64.TRYWAIT P3, [UR6+0x16830], R5 ;  /* 0x01683005ff0075a7 */ /* 0x000e640008060146 */
[----:B-1----:R-:W-:Y:S05]  /*40f0*/  @!P3 BRA `(.L_x_14467) ;  /* 0x000000a800f8b947 */ /* 0x002fea0003800000 */
.L_x_14464:
        /* <DEDUP_REMOVED lines=25> */
.L_x_14469:
[----:B------:R-:W-:Y:S01]  /*4290*/  ULEA UR6, UR25, UR45, 0x3 ;  /* 0x0000002d19067291 */ /* 0x000fe2000f8e183f */
[----:B------:R-:W-:-:S04]  /*42a0*/  MOV R5, UR27 ;  /* 0x0000001b00057c02 */ /* 0x000fc80008000f00 */
[----:B------:R-:W-:-:S04]  /*42b0*/  SHF.L.U32 R5, R5, 0x1f, RZ ;  /* 0x0000001f05057819 */ /* 0x000fc800000006ff */
[----:B------:R0:W1:Y:S01]  /*42c0*/  SYNCS.PHASECHK.TRANS64.TRYWAIT P3, [UR6+0x16850], R5 ;  /* 0x01685005ff0075a7 */ /* 0x0000620008060146 */
[----:B------:R-:W-:Y:S05]  /*42d0*/  @!P0 BRA `(.L_x_14470) ;  /* 0x0000000000048947 */ /* 0x000fea0003800000 */
[----:B------:R-:W-:Y:S01]  /*42e0*/  BPT.TRAP 0x1 ;  /* 0x000000040000795c */ /* 0x000fe20000300000 */
.L_x_14470:
[----:B-1----:R-:W-:Y:S05]  /*42f0*/  @P3 BRA `(.L_x_14468) ;  /* 0x0000000000083947 */ /* 0x002fea0003800000 */
[----:B------:R-:W1:Y:S02]  /*4300*/  SYNCS.PHASECHK.TRANS64.TRYWAIT P3, [UR6+0x16850], R5 ;  /* 0x01685005ff0075a7 */ /* 0x000e640008060146 */
[----:B-1----:R-:W-:Y:S05]  /*4310*/  @!P3 BRA `(.L_x_14471) ;  /* 0x000000a80088b947 */ /* 0x002fea0003800000 */
.L_x_14468:
[----:B------:R-:W-:Y:S01]  /*4320*/  UIADD3 UR6, UR45, 0x400, URZ ;  /* 0x000004002d067890 */ /* 0x000fe2000fffe03f */
[----:B------:R-:W-:Y:S01]  /*4330*/  WARPGROUP.ARRIVE ;  /* 0x00000000000079c5 */ /* 0x000fe20000000000 */
[----:B------:R-:W-:Y:S01]  /*4340*/  UMOV UR7, 0x40000040 ;  /* 0x4000004000077882 */ /* 0x000fe20000000000 */
[----:B------:R-:W-:Y:S01]  /*4350*/  FMUL.FTZ R8, R27, UR23 ;  /* 0x000000171b087c20 */ /* 0x000fe20008410000 */
[----:B------:R-:W-:Y:S01]  /*4360*/  USHF.R.U32.HI UR6, URZ, 0x4, UR6 ;  /* 0x000000043f067899 */ /* 0x000fe20008011606 */
[----:B------:R-:W-:Y:S01]  /*4370*/  FMUL.FTZ R27, R40, UR23 ;  /* 0x00000017281b7c20 */ /* 0x000fe20008410000 */
[----:B------:R-:W-:Y:S02]  /*4380*/  VIADD R40, R17, UR41 ;  /* 0x0000002911287c36 */ /* 0x000fe40008000000 */
[----:B------:R-:W-:Y:S01]  /*4390*/  FMUL.FTZ R9, R28, UR23 ;  /* 0x000000171c097c20 */ /* 0x000fe20008410000 */
[----:B------:R-:W-:Y:S01]  /*43a0*/  ULOP3.LUT UR6, UR6, 0x3fff, URZ, 0xc0, !UPT ;  /* 0x00003fff06067892 */ /* 0x000fe2000f8ec03f */
[----:B------:R-:W-:Y:S01]  /*43b0*/  FMUL.FTZ R28, R41, UR23 ;  /* 0x00000017291c7c20 */ /* 0x000fe20008410000 */
[----:B------:R-:W-:Y:S01]  /*43c0*/  FMUL.FTZ R20, R35, UR23 ;  /* 0x0000001723147c20 */ /* 0x000fe20008410000 */
[----:B------:R-:W-:Y:S01]  /*43d0*/  FMUL.FTZ R35, R48, UR23 ;  /* 0x0000001730237c20 */ /* 0x000fe20008410000 */
[----:B------:R-:W-:Y:S01]  /*43e0*/  ULEA UR10, UR25, UR6, 0xa ;  /* 0x00000006190a7291 */ /* 0x000fe2000f8e503f */
[----:B------:R-:W2:Y:S01]  /*43f0*/  LDC R48, c[0x0][0x2f0] ;  /* 0x0000bc00ff307b82 */ /* 0x000ea20000000800 */
[----:B------:R-:W-:Y:S01]  /*4400*/  FMUL.FTZ R12, R31, UR23 ;  /* 0x000000171f0c7c20 */ /* 0x000fe20008410000 */
[----:B------:R-:W-:Y:S01]  /*4410*/  FMUL.FTZ R31, R44, UR23 ;  /* 0x000000172c1f7c20 */ /* 0x000fe20008410000 */
[----:B------:R-:W-:Y:S01]  /*4420*/  FMUL.FTZ R7, R26, UR23 ;  /* 0x000000171a077c20 */ /* 0x000fe20008410000 */
[----:B------:R-:W-:Y:S01]  /*4430*/  FMUL.FTZ R11, R30, UR23 ;  /* 0x000000171e0b7c20 */ /* 0x000fe20008410000 */
[----:B------:R-:W-:Y:S01]  /*4440*/  FMUL.FTZ R30, R43, UR23 ;  /* 0x000000172b1e7c20 */ /* 0x000fe20008410000 */
[----:B------:R-:W-:Y:S01]  /*4450*/  UMOV UR6, UR10 ;  /* 0x0000000a00067c82 */ /* 0x000fe20008000000 */
[----:B------:R-:W-:Y:S01]  /*4460*/  MUFU.TANH R8, R8 ;  /* 0x0000000800087308 */ /* 0x000fe20000002400 */
[----:B------:R-:W-:Y:S01]  /*4470*/  HGMMA.64x64x16.F32.BF16 R88, R148, gdesc[UR4].tnspB, R88, gsb0 ;  /* 0x40e0000494587df0 */ /* 0x000fe20008001858 */
[----:B------:R-:W-:Y:S01]  /*4480*/  UIADD3 UR6, UR10, 0x80, URZ ;  /* 0x000000800a067890 */ /* 0x000fe2000fffe03f */
[----:B------:R-:W-:Y:S01]  /*4490*/  FMUL.FTZ R15, R34, UR23 ;  /* 0x00000017220f7c20 */ /* 0x000fe20008410000 */
[----:B------:R-:W-:Y:S01]  /*44a0*/  UMOV UR7, 0x40000040 ;  /* 0x4000004000077882 */ /* 0x000fe20000000000 */
[----:B-1----:R-:W-:Y:S01]  /*44b0*/  FMUL.FTZ R6, R25, UR23 ;  /* 0x0000001719067c20 */ /* 0x002fe20008410000 */
        /* <DEDUP_REMOVED lines=13> */
[----:B0-----:R-:W-:Y:S01]  /*4590*/  FMUL.FTZ R5, R24, UR23 ;  /* 0x0000001718057c20 */ /* 0x001fe20008410000 */
        /* <DEDUP_REMOVED lines=23> */
[----:B------:R-:W-:Y:S01]  /*4710*/  UISETP.GT.AND UP1, UPT, UR26, UR21, UPT ;  /* 0x000000151a00728c */ /* 0x000fe2000bf24270 */
[----:B------:R-:W-:-:S04]  /*4720*/  UMOV UR27, UR37 ;  /* 0x00000025001b7c82 */ /* 0x000fc80008000000 */
[----:B------:R-:W5:Y:S08]  /*4730*/  MUFU.TANH R25, R25 ;  /* 0x0000001900197308 */ /* 0x000f700000002400 */
[----:B------:R-:W5:Y:S08]  /*4740*/  MUFU.TANH R26, R26 ;  /* 0x0000001a001a7308 */ /* 0x000f700000002400 */
[----:B------:R-:W5:Y:S08]  /*4750*/  MUFU.TANH R29, R29 ;  /* 0x0000001d001d7308 */ /* 0x000f700000002400 */
[----:B------:R-:W5:Y:S01]  /*4760*/  MUFU.TANH R30, R30 ;  /* 0x0000001e001e7308 */ /* 0x000f620000002400 */
[----:B------:R-:W-:-:S02]  /*4770*/  WARPGROUP.DEPBAR.LE gsb0, 0x0 ;  /* 0x00008000000079c5 */ /* 0x000fc40000010000 */
[----:B------:R-:W-:-:S05]  /*4780*/  WARPGROUP.ARRIVE ;  /* 0x00000000000079c5 */ /* 0x000fca0000000000 */
[----:B------:R-:W5:Y:S01]  /*4790*/  MUFU.TANH R33, R33 ;  /* 0x0000002100217308 */ /* 0x000f620000002400 */
[----:B------:R-:W-:Y:S01]  /*47a0*/  HGMMA.64x64x16.F32.BF16 R88, R144, gdesc[UR4].tnspB, R88, gsb0 ;  /* 0x40e0000490587df0 */ /* 0x000fe20008001858 */
[----:B------:R-:W-:Y:S01]  /*47b0*/  @UP0 ULDC UR6, c[0x0][0x44c] ;  /* 0x0001130000060ab9 */ /* 0x000fe20000000800 */
[----:B------:R-:W-:Y:S01]  /*47c0*/  UMOV UR7, 0x40000040 ;  /* 0x4000004000077882 */ /* 0x000fe20000000000 */
[----:B------:R-:W-:Y:S01]  /*47d0*/  @P2 IMAD.HI.U32 R41, R40, UR6, RZ ;  /* 0x0000000628292c27 */ /* 0x000fe2000f8e00ff */
[----:B------:R-:W-:-:S03]  /*47e0*/  @UP0 ULDC UR6, c[0x0][0x450] ;  /* 0x0001140000060ab9 */ /* 0x000fc60000000800 */
[----:B------:R-:W5:Y:S01]  /*47f0*/  MUFU.TANH R34, R34 ;  /* 0x0000002200227308 */ /* 0x000f620000002400 */
[----:B------:R-:W-:Y:S01]  /*4800*/  @P2 SHF.R.U32.HI R40, RZ, UR6, R41 ;  /* 0x00000006ff282c19 */ /* 0x000fe20008011629 */
[----:B------:R-:W-:Y:S01]  /*4810*/  UMOV UR6, 0xffffff80 ;  /* 0xffffff8000067882 */ /* 0x000fe20000000000 */
[----:B------:R-:W-:Y:S01]  /*4820*/  FMUL.FTZ R41, R56, UR23 ;  /* 0x0000001738297c20 */ /* 0x000fe20008410000 */
[----:B------:R-:W-:Y:S02]  /*4830*/  UIMAD UR6, UR26, UR6, 0x1 ;  /* 0x000000011a0674a4 */ /* 0x000fe4000f8e0206 */
[----:B------:R-:W1:Y:S02]  /*4840*/  SHFL.IDX PT, R44, R40, 0x1, 0x1c1f ;  /* 0x003c1f00282c7f89 */ /* 0x000e6400000e0000 */
[----:B------:R-:W5:Y:S01]  /*4850*/  MUFU.TANH R37, R37 ;  /* 0x0000002500257308 */ /* 0x000f620000002400 */
[----:B------:R-:W-:Y:S01]  /*4860*/  UIADD3 UR26, UR26, -0x1, URZ ;  /* 0xffffffff1a1a7890 */ /* 0x000fe2000fffe03f */
[----:B------:R-:W-:Y:S01]  /*4870*/  IMAD.U32 R43, RZ, RZ, UR6 ;  /* 0x00000006ff2b7e24 */ /* 0x000fe2000f8e00ff */
[----:B------:R-:W-:Y:S01]  /*4880*/  UIADD3 UR6, UR10, 0x100, URZ ;  /* 0x000001000a067890 */ /* 0x000fe2000fffe03f */
[----:B------:R-:W5:Y:S02]  /*4890*/  SHFL.IDX PT, R78, R40, RZ, 0x1c1f ;  /* 0x001c1fff284e7589 */ /* 0x000f6400000e0000 */
[----:B------:R-:W-:-:S02]  /*48a0*/  IMAD R43, R16, -0x2, R43 ;  /* 0xfffffffe102b7824 */ /* 0x000fc400078e022b */
[----:B------:R-:W5:Y:S02]  /*48b0*/  MUFU.TANH R45, R45 ;  /* 0x0000002d002d7308 */ /* 0x000f640000002400 */
[----:B--2---:R-:W-:Y:S02]  /*48c0*/  IMAD R43, R48, UR48, R43 ;  /* 0x00000030302b7c24 */ /* 0x004fe4000f8e022b */
[----:B------:R-:W-:-:S04]  /*48d0*/  FMUL.FTZ R48, R59, UR23 ;  /* 0x000000173b307c20 */ /* 0x000fc80008410000 */
[----:B------:R-:W2:Y:S01]  /*48e0*/  MUFU.TANH R46, R46 ;  /* 0x0000002e002e7308 */ /* 0x000ea20000002400 */
[----:B-1----:R-:W-:-:S07]  /*48f0*/  IADD3 R44, R44, -UR22, R43 ;  /* 0x800000162c2c7c10 */ /* 0x002fce000fffe02b */
[----:B------:R-:W1:Y:S01]  /*4900*/  MUFU.TANH R47, R47 ;  /* 0x0000002f002f7308 */ /* 0x000e620000002400 */
[C---:B------:R-:W-:Y:S02]  /*4910*/  ISETP.GT.AND P3, PT, R44.reuse, RZ, PT ;  /* 0x000000ff2c00720c */ /* 0x040fe40003f64270 */
[----:B------:R-:W-:Y:S02]  /*4920*/  ISETP.GT.AND P4, PT, R44, 0x1, PT ;  /* 0x000000012c00780c */ /* 0x000fe40003f84270 */
[----:B------:R-:W-:-:S03]  /*4930*/  FSEL R7, R7, -INF , P3 ;  /* 0xff80000007077808 */ /* 0x000fc60001800000 */
[----:B------:R-:W1:Y:S01]  /*4940*/  MUFU.TANH R49, R49 ;  /* 0x0000003100317308 */ /* 0x000e620000002400 */
[----:B------:R-:W-:Y:S02]  /*4950*/  ISETP.GT.AND P3, PT, R44, 0x8, PT ;  /* 0x000000082c00780c */ /* 0x000fe40003f64270 */
[----:B------:R-:W-:Y:S02]  /*4960*/  FSEL R8, R8, -INF , P4 ;  /* 0xff80000008087808 */ /* 0x000fe40002000000 */
[----:B------:R-:W-:Y:S02]  /*4970*/  FMNMX.FTZ R53, R7, R4, !PT ;  /* 0x0000000407357209 */ /* 0x000fe40007810000 */
[----:B------:R-:W-:Y:S01]  /*4980*/  ISETP.GT.AND P4, PT, R44, 0x9, PT ;  /* 0x000000092c00780c */ /* 0x000fe20003f84270 */
[----:B------:R-:W1:Y:S01]  /*4990*/  MUFU.TANH R48, R48 ;  /* 0x0000003000307308 */ /* 0x000e620000002400 */
[----:B---3--:R-:W-:Y:S02]  /*49a0*/  FSEL R11, R11, -INF , P3 ;  /* 0xff8000000b0b7808 */ /* 0x008fe40001800000 */
[----:B------:R-:W-:-:S02]  /*49b0*/  FMNMX.FTZ R52, R8, R53, !PT ;  /* 0x0000003508347209 */ /* 0x000fc40007810000 */
[----:B------:R-:W-:Y:S02]  /*49c0*/  ISETP.GT.AND P3, PT, R44, 0x10, PT ;  /* 0x000000102c00780c */ /* 0x000fe40003f64270 */
[----:B0-----:R-:W-:Y:S01]  /*49d0*/  FSEL R12, R12, -INF , P4 ;  /* 0xff8000000c0c7808 */ /* 0x001fe20002000000 */
[----:B------:R-:W0:Y:S01]  /*49e0*/  MUFU.TANH R50, R50 ;  /* 0x0000003200327308 */ /* 0x000e220000002400 */
[----:B------:R-:W-:Y:S01]  /*49f0*/  FMNMX.FTZ R53, R11, R52, !PT ;  /* 0x000000340b357209 */ /* 0x000fe20007810000 */
[----:B------:R-:W-:Y:S01]  /*4a00*/  FMUL.FTZ R52, R66, UR23 ;  /* 0x0000001742347c20 */ /* 0x000fe20008410000 */
[----:B------:R-:W-:Y:S02]  /*4a10*/  ISETP.GT.AND P4, PT, R44, 0x11, PT ;  /* 0x000000112c00780c */ /* 0x000fe40003f84270 */
[----:B----4-:R-:W-:Y:S02]  /*4a20*/  FSEL R15, R15, -INF , P3 ;  /* 0xff8000000f0f7808 */ /* 0x010fe40001800000 */
[----:B------:R-:W-:Y:S01]  /*4a30*/  FMNMX.FTZ R54, R12, R53, !PT ;  /* 0x000000350c367209 */ /* 0x000fe20007810000 */
[----:B------:R-:W3:Y:S01]  /*4a40*/  MUFU.TANH R51, R51 ;  /* 0x0000003300337308 */ /* 0x000ee20000002400 */
[----:B------:R-:W-:Y:S01]  /*4a50*/  ISETP.GT.AND P3, PT, R44, 0x18, PT ;  /* 0x000000182c00780c */ /* 0x000fe20003f64270 */
[----:B------:R-:W-:Y:S01]  /*4a60*/  FMUL.FTZ R53, R67, UR23 ;  /* 0x0000001743357c20 */ /* 0x000fe20008410000 */
[----:B-----5:R-:W-:-:S02]  /*4a70*/  FSEL R20, R20, -INF , P4 ;  /* 0xff80000014147808 */ /* 0x020fc40002000000 */
[----:B------:R-:W-:Y:S02]  /*4a80*/  FMNMX.FTZ R55, R15, R54, !PT ;  /* 0x000000360f377209 */ /* 0x000fe40007810000 */
[----:B------:R-:W-:Y:S01]  /*4a90*/  ISETP.GT.AND P4, PT, R44, 0x19, PT ;  /* 0x000000192c00780c */ /* 0x000fe20003f84270 */
[----:B------:R-:W4:Y:S01]  /*4aa0*/  MUFU.TANH R52, R52 ;  /* 0x0000003400347308 */ /* 0x000f220000002400 */
[----:B------:R-:W-:Y:S01]  /*4ab0*/  FSEL R25, R25, -INF , P3 ;  /* 0xff80000019197808 */ /* 0x000fe20001800000 */
[----:B------:R-:W-:Y:S02]  /*4ac0*/  WARPGROUP.DEPBAR.LE gsb0, 0x0 ;  /* 0x00008000000079c5 */ /* 0x000fe40000010000 */
[----:B------:R-:W-:Y:S01]  /*4ad0*/  FMNMX.FTZ R54, R20, R55, !PT ;  /* 0x0000003714367209 */ /* 0x000fe20007810000 */
[----:B------:R-:W-:Y:S01]  /*4ae0*/  WARPGROUP.ARRIVE ;  /* 0x00000000000079c5 */ /* 0x000fe20000000000 */
[----:B------:R-:W-:Y:S02]  /*4af0*/  ISETP.GT.AND P3, PT, R44, 0x20, PT ;  /* 0x000000202c00780c */ /* 0x000fe40003f64270 */
[----:B------:R-:W-:Y:S01]  /*4b00*/  FSEL R26, R26, -INF , P4 ;  /* 0xff8000001a1a7808 */ /* 0x000fe20002000000 */
[----:B------:R-:W5:Y:S01]  /*4b10*/  MUFU.TANH R53, R53 ;  /* 0x0000003500357308 */ /* 0x000f620000002400 */
[----:B------:R-:W-:Y:S01]  /*4b20*/  FMNMX.FTZ R55, R25, R54, !PT ;  /* 0x0000003619377209 */ /* 0x000fe20007810000 */
[----:B------:R-:W-:Y:S01]  /*4b30*/  FMUL.FTZ R54, R70, UR23 ;  /* 0x0000001746367c20 */ /* 0x000fe20008410000 */
[----:B------:R-:W-:Y:S01]  /*4b40*/  ISETP.GT.AND P4, PT, R44, 0x21, PT ;  /* 0x000000212c00780c */ /* 0x000fe20003f84270 */
[----:B------:R-:W-:Y:S01]  /*4b50*/  HGMMA.64x64x16.F32.BF16 R88, R140, gdesc[UR4].tnspB, R88, gsb0 ;  /* 0x40e000048c587df0 */ /* 0x000fe20008001858 */
[----:B------:R-:W-:Y:S01]  /*4b60*/  FSEL R29, R29, -INF , P3 ;  /* 0xff8000001d1d7808 */ /* 0x000fe20001800000 */
[----:B------:R-:W-:Y:S01]  /*4b70*/  UIADD3 UR6, UR10, 0x180, URZ ;  /* 0x000001800a067890 */ /* 0x000fe2000fffe03f */
[----:B------:R-:W-:Y:S01]  /*4b80*/  FMNMX.FTZ R56, R26, R55, !PT ;  /* 0x000000371a387209 */ /* 0x000fe20007810000 */
[----:B------:R-:W-:Y:S01]  /*4b90*/  FMUL.FTZ R55, R71, UR23 ;  /* 0x0000001747377c20 */ /* 0x000fe20008410000 */
[----:B------:R-:W-:Y:S01]  /*4ba0*/  ISETP.GT.AND P3, PT, R44, 0x28, PT ;  /* 0x000000282c00780c */ /* 0x000fe20003f64270 */
[----:B------:R-:W5:Y:S01]  /*4bb0*/  MUFU.TANH R54, R54 ;  /* 0x0000003600367308 */ /* 0x000f620000002400 */
[----:B------:R-:W-:Y:S01]  /*4bc0*/  FSEL R30, R30, -INF , P4 ;  /* 0xff8000001e1e7808 */ /* 0x000fe20002000000 */
[----:B------:R-:W-:Y:S01]  /*4bd0*/  UMOV UR7, 0x40000040 ;  /* 0x4000004000077882 */ /* 0x000fe20000000000 */
[----:B------:R-:W-:Y:S01]  /*4be0*/  FMNMX.FTZ R57, R29, R56, !PT ;  /* 0x000000381d397209 */ /* 0x000fe20007810000 */
[----:B------:R-:W-:Y:S01]  /*4bf0*/  FMUL.FTZ R70, R72, UR23 ;  /* 0x0000001748467c20 */ /* 0x000fe20008410000 */
[----:B------:R-:W-:Y:S01]  /*4c00*/  ISETP.GT.AND P4, PT, R44, 0x29, PT ;  /* 0x000000292c00780c */ /* 0x000fe20003f84270 */
[----:B------:R-:W-:Y:S01]  /*4c10*/  FMUL.FTZ R72, R76, UR23 ;  /* 0x000000174c487c20 */ /* 0x000fe20008410000 */
[----:B------:R-:W-:Y:S01]  /*4c20*/  FSEL R33, R33, -INF , P3 ;  /* 0xff80000021217808 */ /* 0x000fe20001800000 */
[----:B------:R-:W5:Y:S01]  /*4c30*/  MUFU.TANH R55, R55 ;  /* 0x0000003700377308 */ /* 0x000f620000002400 */
[----:B------:R-:W-:-:S02]  /*4c40*/  FMNMX.FTZ R56, R30, R57, !PT ;  /* 0x000000391e387209 */ /* 0x000fc40007810000 */
[----:B------:R-:W-:Y:S02]  /*4c50*/  ISETP.GT.AND P3, PT, R44, 0x30, PT ;  /* 0x000000302c00780c */ /* 0x000fe40003f64270 */
[----:B------:R-:W-:Y:S02]  /*4c60*/  FSEL R34, R34, -INF , P4 ;  /* 0xff80000022227808 */ /* 0x000fe40002000000 */
        /* <DEDUP_REMOVED lines=14> */
[----:B--2---:R-:W-:Y:S02]  /*4d50*/  FSEL R46, R46, -INF , P3 ;  /* 0xff8000002e2e7808 */ /* 0x004fe40001800000 */
[----:B------:R-:W-:Y:S01]  /*4d60*/  FMNMX.FTZ R59, R45, R58, !PT ;  /* 0x0000003a2d3b7209 */ /* 0x000fe20007810000 */
[----:B------:R-:W2:Y:S01]  /*4d70*/  MUFU.TANH R57, R57 ;  /* 0x0000003900397308 */ /* 0x000ea20000002400 */
[----:B------:R-:W-:Y:S02]  /*4d80*/  ISETP.GT.AND P3, PT, R44, 0x40, PT ;  /* 0x000000402c00780c */ /* 0x000fe40003f64270 */
[----:B-1----:R-:W-:Y:S02]  /*4d90*/  FSEL R47, R47, -INF , P4 ;  /* 0xff8000002f2f7808 */ /* 0x002fe40002000000 */
[----:B------:R-:W-:Y:S01]  /*4da0*/  FMNMX.FTZ R58, R46, R59, !PT ;  /* 0x0000003b2e3a7209 */ /* 0x000fe20007810000 */
[----:B------:R-:W-:Y:S01]  /*4db0*/  FMUL.FTZ R59, R79, UR23 ;  /* 0x000000174f3b7c20 */ /* 0x000fe20008410000 */
[----:B------:R-:W-:Y:S01]  /*4dc0*/  ISETP.GT.AND P4, PT, R44, 0x41, PT ;  /* 0x000000412c00780c */ /* 0x000fe20003f84270 */
[----:B------:R-:W-:Y:S01]  /*4dd0*/  MUFU.TANH R83, R83 ;  /* 0x0000005300537308 */ /* 0x000fe20000002400 */
[----:B------:R-:W-:-:S02]  /*4de0*/  FSEL R49, R49, -INF , P3 ;  /* 0xff80000031317808 */ /* 0x000fc40001800000 */
[----:B------:R-:W-:Y:S02]  /*4df0*/  FMNMX.FTZ R58, R47, R58, !PT ;  /* 0x0000003a2f3a7209 */ /* 0x000fe40007810000 */
[----:B------:R-:W-:Y:S02]  /*4e00*/  ISETP.GT.AND P3, PT, R44, 0x48, PT ;  /* 0x000000482c00780c */ /* 0x000fe40003f64270 */
[----:B------:R-:W-:Y:S01]  /*4e10*/  FSEL R48, R48, -INF , P4 ;  /* 0xff80000030307808 */ /* 0x000fe20002000000 */
[----:B------:R-:W1:Y:S01]  /*4e20*/  MUFU.TANH R59, R59 ;  /* 0x0000003b003b7308 */ /* 0x000e620000002400 */
[----:B------:R-:W-:Y:S01]  /*4e30*/  FMNMX.FTZ R63, R49, R58, !PT ;  /* 0x0000003a313f7209 */ /* 0x000fe20007810000 */
[----:B------:R-:W-:Y:S01]  /*4e40*/  FMUL.FTZ R58, R82, UR23 ;  /* 0x00000017523a7c20 */ /* 0x000fe20008410000 */
[----:B------:R-:W-:Y:S01]  /*4e50*/  ISETP.GT.AND P4, PT, R44, 0x49, PT ;  /* 0x000000492c00780c */ /* 0x000fe20003f84270 */
[----:B------:R-:W1:Y:S01]  /*4e60*/  S2R R82, SR_TID.X ;  /* 0x0000000000527919 */ /* 0x000e620000002100 */
[----:B0-----:R-:W-:-:S02]  /*4e70*/  FSEL R50, R50, -INF , P3 ;  /* 0xff80000032327808 */ /* 0x001fc40001800000 */
[----:B------:R-:W-:Y:S01]  /*4e80*/  FMNMX.FTZ R63, R48, R63, !PT ;  /* 0x0000003f303f7209 */ /* 0x000fe20007810000 */
[----:B------:R-:W0:Y:S01]  /*4e90*/  MUFU.TANH R58, R58 ;  /* 0x0000003a003a7308 */ /* 0x000e220000002400 */
[----:B------:R-:W-:Y:S02]  /*4ea0*/  ISETP.GT.AND P3, PT, R44, 0x50, PT ;  /* 0x000000502c00780c */ /* 0x000fe40003f64270 */
[----:B---3--:R-:W-:Y:S02]  /*4eb0*/  FSEL R51, R51, -INF , P4 ;  /* 0xff80000033337808 */ /* 0x008fe40002000000 */
[----:B------:R-:W-:Y:S02]  /*4ec0*/  FMNMX.FTZ R66, R50, R63, !PT ;  /* 0x0000003f32427209 */ /* 0x000fe40007810000 */
[----:B------:R-:W-:Y:S01]  /*4ed0*/  ISETP.GT.AND P4, PT, R44, 0x51, PT ;  /* 0x000000512c00780c */ /* 0x000fe20003f84270 */
[----:B------:R-:W3:Y:S01]  /*4ee0*/  MUFU.TANH R86, R86 ;  /* 0x0000005600567308 */ /* 0x000ee20000002400 */
[----:B----4-:R-:W-:-:S02]  /*4ef0*/  FSEL R52, R52, -INF , P3 ;  /* 0xff80000034347808 */ /* 0x010fc40001800000 */
[----:B------:R-:W-:Y:S02]  /*4f00*/  FMNMX.FTZ R63, R51, R66, !PT ;  /* 0x00000042333f7209 */ /* 0x000fe40007810000 */
[----:B------:R-:W-:Y:S01]  /*4f10*/  ISETP.GT.AND P3, PT, R44, 0x58, PT ;  /* 0x000000582c00780c */ /* 0x000fe20003f64270 */
[----:B------:R-:W-:Y:S02]  /*4f20*/  WARPGROUP.DEPBAR.LE gsb0, 0x0 ;  /* 0x00008000000079c5 */ /* 0x000fe40000010000 */
[----:B-----5:R-:W-:Y:S01]  /*4f30*/  FSEL R53, R53, -INF , P4 ;  /* 0xff80000035357808 */ /* 0x020fe20002000000 */
[----:B------:R-:W4:Y:S01]  /*4f40*/  MUFU.TANH R87, R87 ;  /* 0x0000005700577308 */ /* 0x000f220000002400 */
[----:B------:R-:W-:Y:S01]  /*4f50*/  FMNMX.FTZ R66, R52, R63, !PT ;  /* 0x0000003f34427209 */ /* 0x000fe20007810000 */
[----:B------:R-:W-:Y:S01]  /*4f60*/  WARPGROUP.ARRIVE ;  /* 0x00000000000079c5 */ /* 0x000fe20000000000 */
[----:B------:R-:W-:Y:S02]  /*4f70*/  ISETP.GT.AND P4, PT, R44, 0x59, PT ;  /* 0x000000592c00780c */ /* 0x000fe40003f84270 */
[----:B------:R-:W-:-:S02]  /*4f80*/  FSEL R54, R54, -INF , P3 ;  /* 0xff80000036367808 */ /* 0x000fc40001800000 */
[----:B------:R-:W-:Y:S01]  /*4f90*/  FMNMX.FTZ R63, R53, R66, !PT ;  /* 0x00000042353f7209 */ /* 0x000fe20007810000 */
[----:B------:R-:W-:Y:S01]  /*4fa0*/  HGMMA.64x64x16.F32.BF16 R88, R136, gdesc[UR4].tnspB, R88, gsb0 ;  /* 0x40e0000488587df0 */ /* 0x000fe20008001858 */
[----:B------:R-:W-:Y:S01]  /*4fb0*/  ISETP.GT.AND P3, PT, R44, 0x60, PT ;  /* 0x000000602c00780c */ /* 0x000fe20003f64270 */
[----:B------:R-:W5:Y:S01]  /*4fc0*/  MUFU.TANH R5, R5 ;  /* 0x0000000500057308 */ /* 0x000f620000002400 */
[----:B------:R-:W-:Y:S01]  /*4fd0*/  FSEL R55, R55, -INF , P4 ;  /* 0xff80000037377808 */ /* 0x000fe20002000000 */
[----:B------:R-:W-:Y:S01]  /*4fe0*/  UIADD3 UR6, UR10, 0x200, URZ ;  /* 0x000002000a067890 */ /* 0x000fe2000fffe03f */
[----:B------:R-:W-:Y:S01]  /*4ff0*/  FMNMX.FTZ R66, R54, R63, !PT ;  /* 0x0000003f36427209 */ /* 0x000fe20007810000 */
[----:B------:R-:W-:Y:S01]  /*5000*/  UMOV UR7, 0x40000040 ;  /* 0x4000004000077882 */ /* 0x000fe20000000000 */
[----:B------:R-:W-:Y:S02]  /*5010*/  ISETP.GT.AND P4, PT, R44, 0x61, PT ;  /* 0x000000612c00780c */ /* 0x000fe40003f84270 */
        /* <DEDUP_REMOVED lines=8> */
[----:B------:R-:W-:Y:S02]  /*50a0*/  FSEL R62, R62, -INF , P3 ;  /* 0xff8000003e3e7808 */ /* 0x000fe40001800000 */
[----:B------:R-:W-:-:S02]  /*50b0*/  FMNMX.FTZ R63, R57, R66, !PT ;  /* 0x00000042393f7209 */ /* 0x000fc40007810000 */
[----:B------:R-:W-:Y:S01]  /*50c0*/  ISETP.GT.AND P3, PT, R44, 0x70, PT ;  /* 0x000000702c00780c */ /* 0x000fe20003f64270 */
[----:B------:R-:W2:Y:S01]  /*50d0*/  MUFU.TANH R10, R10 ;  /* 0x0000000a000a7308 */ /* 0x000ea20000002400 */
[----:B-1----:R-:W-:Y:S02]  /*50e0*/  FSEL R59, R59, -INF , P4 ;  /* 0xff8000003b3b7808 */ /* 0x002fe40002000000 */
[----:B------:R-:W-:Y:S01]  /*50f0*/  FMNMX.FTZ R66, R62, R63, !PT ;  /* 0x0000003f3e427209 */ /* 0x000fe20007810000 */
[----:B------:R-:W-:Y:S01]  /*5100*/  FMUL.FTZ R63, R60, UR23 ;  /* 0x000000173c3f7c20 */ /* 0x000fe20008410000 */
[----:B------:R-:W-:Y:S02]  /*5110*/  ISETP.GT.AND P4, PT, R44, 0x71, PT ;  /* 0x000000712c00780c */ /* 0x000fe40003f84270 */
[----:B0-----:R-:W-:Y:S01]  /*5120*/  FSEL R58, R58, -INF , P3 ;  /* 0xff8000003a3a7808 */ /* 0x001fe20001800000 */
[----:B------:R-:W0:Y:S01]  /*5130*/  MUFU.TANH R13, R13 ;  /* 0x0000000d000d7308 */ /* 0x000e220000002400 */
[----:B------:R-:W-:-:S02]  /*5140*/  FMNMX.FTZ R67, R59, R66, !PT ;  /* 0x000000423b437209 */ /* 0x000fc40007810000 */
[----:B------:R-:W-:Y:S02]  /*5150*/  ISETP.GT.AND P3, PT, R44, 0x78, PT ;  /* 0x000000782c00780c */ /* 0x000fe40003f64270 */
[----:B------:R-:W-:Y:S02]  /*5160*/  FSEL R60, R83, -INF , P4 ;  /* 0xff800000533c7808 */ /* 0x000fe40002000000 */
[----:B------:R-:W-:Y:S01]  /*5170*/  FMNMX.FTZ R71, R58, R67, !PT ;  /* 0x000000433a477209 */ /* 0x000fe20007810000 */
[----:B------:R-:W-:Y:S01]  /*5180*/  FMUL.FTZ R67, R61, UR23 ;  /* 0x000000173d437c20 */ /* 0x000fe20008410000 */
[----:B------:R-:W-:Y:S01]  /*5190*/  ISETP.GT.AND P4, PT, R44, 0x79, PT ;  /* 0x000000792c00780c */ /* 0x000fe20003f84270 */
[----:B------:R-:W1:Y:S01]  /*51a0*/  MUFU.TANH R14, R14 ;  /* 0x0000000e000e7308 */ /* 0x000e620000002400 */
[----:B---3--:R-:W-:Y:S02]  /*51b0*/  FSEL R61, R86, -INF , P3 ;  /* 0xff800000563d7808 */ /* 0x008fe40001800000 */
[----:B------:R-:W-:-:S02]  /*51c0*/  FMNMX.FTZ R44, R60, R71, !PT ;  /* 0x000000473c2c7209 */ /* 0x000fc40007810000 */
[----:B----4-:R-:W-:Y:S02]  /*51d0*/  FSEL R66, R87, -INF , P4 ;  /* 0xff80000057427808 */ /* 0x010fe40002000000 */
[----:B------:R-:W-:Y:S01]  /*51e0*/  FMNMX.FTZ R71, R61, R44, !PT ;  /* 0x0000002c3d477209 */ /* 0x000fe20007810000 */
[----:B------:R-:W3:Y:S01]  /*51f0*/  MUFU.TANH R21, R21 ;  /* 0x0000001500157308 */ /* 0x000ee20000002400 */
[----:B------:R-:W-:Y:S02]  /*5200*/  IADD3 R43, R78, -UR22, R43 ;  /* 0x800000164e2b7c10 */ /* 0x000fe4000fffe02b */
[----:B------:R-:W-:Y:S02]  /*5210*/  FMNMX.FTZ R71, R66, R71, !PT ;  /* 0x0000004742477209 */ /* 0x000fe40007810000 */
[C---:B------:R-:W-:Y:S02]  /*5220*/  ISETP.GT.AND P4, PT, R43.reuse, RZ, PT ;  /* 0x000000ff2b00720c */ /* 0x040fe40003f84270 */
[----:B------:R-:W-:Y:S01]  /*5230*/  ISETP.GT.AND P5, PT, R43, 0x1, PT ;  /* 0x000000012b00780c */ /* 0x000fe20003fa4270 */
[----:B------:R-:W4:Y:S01]  /*5240*/  SHFL.BFLY PT, R44, R71, 0x2, 0x1f ;  /* 0x0c401f00472c7f89 */ /* 0x000f2200000e0000 */
[----:B------:R-:W3:Y:S08]  /*5250*/  MUFU.TANH R24, R24 ;  /* 0x0000001800187308 */ /* 0x000ef00000002400 */
[----:B------:R-:W3:Y:S08]  /*5260*/  MUFU.TANH R27, R27 ;  /* 0x0000001b001b7308 */ /* 0x000ef00000002400 */
[----:B------:R-:W3:Y:S01]  /*5270*/  MUFU.TANH R28, R28 ;  /* 0x0000001c001c7308 */ /* 0x000ee20000002400 */
[----:B------:R-:W-:-:S02]  /*5280*/  WARPGROUP.DEPBAR.LE gsb0, 0x0 ;  /* 0x00008000000079c5 */ /* 0x000fc40000010000 */
[----:B------:R-:W-:Y:S01]  /*5290*/  WARPGROUP.ARRIVE ;  /* 0x00000000000079c5 */ /* 0x000fe20000000000 */
[----:B----4-:R-:W-:-:S04]  /*52a0*/  FMNMX.FTZ R79, R71, R44, !PT ;  /* 0x0000002c474f7209 */ /* 0x010fc80007810000 */
[----:B------:R-:W4:Y:S01]  /*52b0*/  MUFU.TANH R31, R31 ;  /* 0x0000001f001f7308 */ /* 0x000f220000002400 */
[----:B------:R-:W-:Y:S01]  /*52c0*/  HGMMA.64x64x16.F32.BF16 R88, R132, gdesc[UR4].tnspB, R88, gsb0 ;  /* 0x40e0000484587df0 */ /* 0x000fe20008001858 */
[----:B------:R-:W-:Y:S01]  /*52d0*/  FMUL.FTZ R71, R73, UR23 ;  /* 0x0000001749477c20 */ /* 0x000fe20008410000 */
[----:B------:R-:W-:Y:S01]  /*52e0*/  FMUL.FTZ R73, R77, UR23 ;  /* 0x000000174d497c20 */ /* 0x000fe20008410000 */
[----:B------:R-:W5:Y:S01]  /*52f0*/  SHFL.BFLY PT, R44, R79, 0x1, 0x1f ;  /* 0x0c201f004f2c7f89 */ /* 0x000f6200000e0000 */
[----:B------:R-:W-:Y:S01]  /*5300*/  FMUL.FTZ R77, R84, UR23 ;  /* 0x00000017544d7c20 */ /* 0x000fe20008410000 */
[----:B------:R-:W-:Y:S02]  /*5310*/  UIADD3 UR6, UR10, 0x280, URZ ;  /* 0x000002800a067890 */ /* 0x000fe4000fffe03f */
[----:B------:R-:W4:Y:S01]  /*5320*/  MUFU.TANH R32, R32 ;  /* 0x0000002000207308 */ /* 0x000f220000002400 */
[----:B------:R-:W-:-:S07]  /*5330*/  UMOV UR7, 0x40000040 ;  /* 0x4000004000077882 */ /* 0x000fce0000000000 */
[----:B------:R-:W4:Y:S08]  /*5340*/  MUFU.TANH R35, R35 ;  /* 0x0000002300237308 */ /* 0x000f300000002400 */
[----:B------:R-:W4:Y:S01]  /*5350*/  MUFU.TANH R36, R36 ;  /* 0x0000002400247308 */ /* 0x000f220000002400 */
[----:B-----5:R-:W-:-:S04]  /*5360*/  FMNMX.FTZ R44, R79, R44, !PT ;  /* 0x0000002c4f2c7209 */ /* 0x020fc80007810000 */
[C---:B------:R-:W-:Y:S01]  /*5370*/  FSETP.NEU.FTZ.AND P3, PT, R44.reuse, -INF , PT ;  /* 0xff8000002c00780b */ /* 0x040fe20003f7d000 */
[----:B------:R-:W-:Y:S02]  /*5380*/  FMUL.FTZ R76, R44, UR24 ;  /* 0x000000182c4c7c20 */ /* 0x000fe40008410000 */
[----:B------:R-:W5:Y:S03]  /*5390*/  MUFU.TANH R38, R38 ;  /* 0x0000002600267308 */ /* 0x000f660000002400 */
[----:B------:R-:W-:-:S05]  /*53a0*/  FSEL R76, R76, RZ, P3 ;  /* 0x000000ff4c4c7208 */ /* 0x000fca0001800000 */
[----:B------:R-:W5:Y:S01]  /*53b0*/  MUFU.TANH R39, R39 ;  /* 0x0000002700277308 */ /* 0x000f620000002400 */
[--C-:B------:R-:W-:Y:S01]  /*53c0*/  FFMA.FTZ R79, R8, UR24, -R76.reuse ;  /* 0x00000018084f7c23 */ /* 0x100fe2000801084c */
[----:B------:R-:W-:Y:S01]  /*53d0*/  FSEL R8, R5, -INF , P4 ;  /* 0xff80000005087808 */ /* 0x000fe20002000000 */
[--C-:B------:R-:W-:Y:S01]  /*53e0*/  FFMA.FTZ R149, R7, UR24, -R76.reuse ;  /* 0x0000001807957c23 */ /* 0x100fe2000801084c */
[----:B------:R-:W-:Y:S01]  /*53f0*/  ISETP.GT.AND P4, PT, R43, 0x8, PT ;  /* 0x000000082b00780c */ /* 0x000fe20003f84270 */
[--C-:B------:R-:W-:Y:S01]  /*5400*/  FFMA.FTZ R151, R11, UR24, -R76.reuse ;  /* 0x000000180b977c23 */ /* 0x100fe2000801084c */
[----:B------:R-:W-:Y:S01]  /*5410*/  FSEL R5, R6, -INF , P5 ;  /* 0xff80000006057808 */ /* 0x000fe20002800000 */
[--C-:B------:R-:W-:Y:S01]  /*5420*/  FFMA.FTZ R139, R46, UR24, -R76.reuse ;  /* 0x000000182e8b7c23 */ /* 0x100fe2000801084c */
[----:B------:R-:W-:Y:S01]  /*5430*/  FMNMX.FTZ R78, R8, R3, !PT ;  /* 0x00000003084e7209 */ /* 0x000fe20007810000 */
[----:B------:R-:W5:Y:S01]  /*5440*/  MUFU.TANH R41, R41 ;  /* 0x0000002900297308 */ /* 0x000f620000002400 */
[----:B------:R-:W-:Y:S01]  /*5450*/  ISETP.GT.AND P5, PT, R43, 0x9, PT ;  /* 0x000000092b00780c */ /* 0x000fe20003fa4270 */
[--C-:B------:R-:W-:Y:S01]  /*5460*/  FFMA.FTZ R147, R25, UR24, -R76.reuse ;  /* 0x0000001819937c23 */ /* 0x100fe2000801084c */
[----:B--2---:R-:W-:Y:S01]  /*5470*/  FSEL R9, R9, -INF , P4 ;  /* 0xff80000009097808 */ /* 0x004fe20002000000 */
[--C-:B------:R-:W-:Y:S01]  /*5480*/  FFMA.FTZ R137, R37, UR24, -R76.reuse ;  /* 0x0000001825897c23 */ /* 0x100fe2000801084c */
[----:B------:R-:W-:Y:S01]  /*5490*/  FMNMX.FTZ R78, R5, R78, !PT ;  /* 0x0000004e054e7209 */ /* 0x000fe20007810000 */
[--C-:B------:R-:W-:Y:S01]  /*54a0*/  FFMA.FTZ R143, R33, UR24, -R76.reuse ;  /* 0x00000018218f7c23 */ /* 0x100fe2000801084c */
[----:B------:R-:W-:Y:S01]  /*54b0*/  ISETP.GT.AND P4, PT, R43, 0x10, PT ;  /* 0x000000102b00780c */ /* 0x000fe20003f84270 */
[----:B------:R-:W2:Y:S01]  /*54c0*/  MUFU.TANH R42, R42 ;  /* 0x0000002a002a7308 */ /* 0x000ea20000002400 */
[----:B------:R-:W-:Y:S01]  /*54d0*/  FSEL R10, R10, -INF , P5 ;  /* 0xff8000000a0a7808 */ /* 0x000fe20002800000 */
[--C-:B------:R-:W-:Y:S01]  /*54e0*/  FFMA.FTZ R33, R58, UR24, -R76.reuse ;  /* 0x000000183a217c23 */ /* 0x100fe2000801084c */
[----:B------:R-:W-:Y:S01]  /*54f0*/  FMNMX.FTZ R7, R9, R78, !PT ;  /* 0x0000004e09077209 */ /* 0x000fe20007810000 */
[--C-:B------:R-:W-:Y:S01]  /*5500*/  FFMA.FTZ R58, R60, UR24, -R76.reuse ;  /* 0x000000183c3a7c23 */ /* 0x100fe2000801084c */
[----:B------:R-:W-:Y:S01]  /*5510*/  ISETP.GT.AND P5, PT, R43, 0x11, PT ;  /* 0x000000112b00780c */ /* 0x000fe20003fa4270 */
[--C-:B------:R-:W-:Y:S01]  /*5520*/  FFMA.FTZ R45, R45, UR24, -R76.reuse ;  /* 0x000000182d2d7c23 */ /* 0x100fe2000801084c */
[----:B0-----:R-:W-:Y:S01]  /*5530*/  FSEL R13, R13, -INF , P4 ;  /* 0xff8000000d0d7808 */ /* 0x001fe20002000000 */
[----:B------:R-:W0:Y:S01]  /*5540*/  MUFU.TANH R63, R63 ;  /* 0x0000003f003f7308 */ /* 0x000e220000002400 */
        /* <DEDUP_REMOVED lines=8> */
[----:B------:R-:W-:Y:S01]  /*55d0*/  ISETP.GT.AND P5, PT, R43, 0x19, PT ;  /* 0x000000192b00780c */ /* 0x000fe20003fa4270 */
[----:B------:R-:W-:Y:S01]  /*55e0*/  FFMA.FTZ R26, R26, UR24, -R76 ;  /* 0x000000181a1a7c23 */ /* 0x000fe2000801084c */
[----:B---3--:R-:W-:Y:S01]  /*55f0*/  FSEL R21, R21, -INF , P4 ;  /* 0xff80000015157808 */ /* 0x008fe20002000000 */
[----:B------:R-:W-:-:S02]  /*5600*/  WARPGROUP.DEPBAR.LE gsb0, 0x0 ;  /* 0x00008000000079c5 */ /* 0x000fc40000010000 */
[----:B------:R-:W-:Y:S01]  /*5610*/  FMNMX.FTZ R78, R14, R7, !PT ;  /* 0x000000070e4e7209 */ /* 0x000fe20007810000 */
[----:B------:R-:W-:Y:S01]  /*5620*/  WARPGROUP.ARRIVE ;  /* 0x00000000000079c5 */ /* 0x000fe20000000000 */
[----:B------:R-:W-:Y:S01]  /*5630*/  ISETP.GT.AND P4, PT, R43, 0x20, PT ;  /* 0x000000202b00780c */ /* 0x000fe20003f84270 */
[----:B------:R-:W3:Y:S01]  /*5640*/  MUFU.TANH R64, R64 ;  /* 0x0000004000407308 */ /* 0x000ee20000002400 */
[----:B------:R-:W-:Y:S01]  /*5650*/  FSEL R24, R24, -INF , P5 ;  /* 0xff80000018187808 */ /* 0x000fe20002800000 */
[--C-:B------:R-:W-:Y:S01]  /*5660*/  FFMA.FTZ R133, R49, UR24, -R76.reuse ;  /* 0x0000001831857c23 */ /* 0x100fe2000801084c */
[----:B------:R-:W-:Y:S01]  /*5670*/  FMNMX.FTZ R7, R21, R78, !PT ;  /* 0x0000004e15077209 */ /* 0x000fe20007810000 */
[----:B------:R-:W-:Y:S01]  /*5680*/  HGMMA.64x64x16.F32.BF16 R88, R128, gdesc[UR4].tnspB, R88, gsb0 ;  /* 0x40e0000480587df0 */ /* 0x000fe20008001858 */
[----:B------:R-:W-:Y:S01]  /*5690*/  ISETP.GT.AND P5, PT, R43, 0x21, PT ;  /* 0x000000212b00780c */ /* 0x000fe20003fa4270 */
[----:B------:R-:W-:Y:S01]  /*56a0*/  UIADD3 UR6, UR10, 0x300, URZ ;  /* 0x000003000a067890 */ /* 0x000fe2000fffe03f */
[----:B------:R-:W-:Y:S01]  /*56b0*/  FSEL R27, R27, -INF , P4 ;  /* 0xff8000001b1b7808 */ /* 0x000fe20002000000 */
[----:B------:R-:W3:Y:S01]  /*56c0*/  MUFU.TANH R65, R65 ;  /* 0x0000004100417308 */ /* 0x000ee20000002400 */
[----:B------:R-:W-:Y:S01]  /*56d0*/  FMNMX.FTZ R78, R24, R7, !PT ;  /* 0x00000007184e7209 */ /* 0x000fe20007810000 */
[----:B------:R-:W-:Y:S01]  /*56e0*/  UMOV UR7, 0x40000040 ;  /* 0x4000004000077882 */ /* 0x000fe20000000000 */
[----:B------:R-:W-:Y:S01]  /*56f0*/  ISETP.GT.AND P4, PT, R43, 0x28, PT ;  /* 0x000000282b00780c */ /* 0x000fe20003f84270 */
[--C-:B------:R-:W-:Y:S01]  /*5700*/  FFMA.FTZ R141, R29, UR24, -R76.reuse ;  /* 0x000000181d8d7c23 */ /* 0x100fe2000801084c */
[----:B------:R-:W-:Y:S01]  /*5710*/  FSEL R28, R28, -INF , P5 ;  /* 0xff8000001c1c7808 */ /* 0x000fe20002800000 */
[--C-:B------:R-:W-:Y:S01]  /*5720*/  FFMA.FTZ R30, R30, UR24, -R76.reuse ;  /* 0x000000181e1e7c23 */ /* 0x100fe2000801084c */
[----:B------:R-:W-:Y:S01]  /*5730*/  FMNMX.FTZ R7, R27, R78, !PT ;  /* 0x0000004e1b077209 */ /* 0x000fe20007810000 */
[----:B------:R-:W3:Y:S01]  /*5740*/  MUFU.TANH R68, R68 ;  /* 0x0000004400447308 */ /* 0x000ee20000002400 */
[----:B------:R-:W-:Y:S01]  /*5750*/  ISETP.GT.AND P5, PT, R43, 0x29, PT ;  /* 0x000000292b00780c */ /* 0x000fe20003fa4270 */
[--C-:B------:R-:W-:Y:S01]  /*5760*/  FFMA.FTZ R47, R47, UR24, -R76.reuse ;  /* 0x000000182f2f7c23 */ /* 0x100fe2000801084c */
[----:B----4-:R-:W-:Y:S01]  /*5770*/  FSEL R31, R31, -INF , P4 ;  /* 0xff8000001f1f7808 */ /* 0x010fe20002000000 */
[--C-:B------:R-:W-:Y:S01]  /*5780*/  FFMA.FTZ R34, R34, UR24, -R76.reuse ;  /* 0x0000001822227c23 */ /* 0x100fe2000801084c */
[----:B------:R-:W-:Y:S01]  /*5790*/  FMNMX.FTZ R78, R28, R7, !PT ;  /* 0x000000071c4e7209 */ /* 0x000fe20007810000 */
[--C-:B------:R-:W-:Y:S01]  /*57a0*/  FFMA.FTZ R135, R50, UR24, -R76.reuse ;  /* 0x0000001832877c23 */ /* 0x100fe2000801084c */
[----:B------:R-:W-:Y:S01]  /*57b0*/  ISETP.GT.AND P4, PT, R43, 0x30, PT ;  /* 0x000000302b00780c */ /* 0x000fe20003f84270 */
[----:B------:R-:W4:Y:S01]  /*57c0*/  MUFU.TANH R69, R69 ;  /* 0x0000004500457308 */ /* 0x000f220000002400 */
[----:B------:R-:W-:Y:S01]  /*57d0*/  FSEL R32, R32, -INF , P5 ;  /* 0xff80000020207808 */ /* 0x000fe20002800000 */
[--C-:B------:R-:W-:Y:S01]  /*57e0*/  FFMA.FTZ R50, R53, UR24, -R76.reuse ;  /* 0x0000001835327c23 */ /* 0x100fe2000801084c */
[----:B------:R-:W-:Y:S01]  /*57f0*/  FMNMX.FTZ R7, R31, R78, !PT ;  /* 0x0000004e1f077209 */ /* 0x000fe20007810000 */
[--C-:B------:R-:W-:Y:S01]  /*5800*/  FFMA.FTZ R15, R54, UR24, -R76.reuse ;  /* 0x00000018360f7c23 */ /* 0x100fe2000801084c */
[----:B------:R-:W-:Y:S01]  /*5810*/  ISETP.GT.AND P5, PT, R43, 0x31, PT ;  /* 0x000000312b00780c */ /* 0x000fe20003fa4270 */
[--C-:B------:R-:W-:Y:S01]  /*5820*/  FFMA.FTZ R54, R57, UR24, -R76.reuse ;  /* 0x0000001839367c23 */ /* 0x100fe2000801084c */
[----:B------:R-:W-:Y:S01]  /*5830*/  FSEL R35, R35, -INF , P4 ;  /* 0xff80000023237808 */ /* 0x000fe20002000000 */
[----:B------:R-:W4:Y:S01]  /*5840*/  MUFU.TANH R70, R70 ;  /* 0x0000004600467308 */ /* 0x000f220000002400 */
[----:B------:R-:W-:Y:S01]  /*5850*/  FMNMX.FTZ R78, R32, R7, !PT ;  /* 0x00000007204e7209 */ /* 0x000fe20007810000 */
[--C-:B------:R-:W-:Y:S01]  /*5860*/  FFMA.FTZ R29, R62, UR24, -R76.reuse ;  /* 0x000000183e1d7c23 */ /* 0x100fe2000801084c */
[----:B------:R-:W-:Y:S01]  /*5870*/  ISETP.GT.AND P4, PT, R43, 0x38, PT ;  /* 0x000000382b00780c */ /* 0x000fe20003f84270 */
[----:B------:R-:W-:Y:S01]  /*5880*/  FFMA.FTZ R66, R66, UR24, -R76 ;  /* 0x0000001842427c23 */ /* 0x000fe2000801084c */
[----:B------:R-:W-:-:S02]  /*5890*/  FSEL R36, R36, -INF , P5 ;  /* 0xff80000024247808 */ /* 0x000fc40002800000 */
[----:B------:R-:W-:Y:S01]  /*58a0*/  FMNMX.FTZ R7, R35, R78, !PT ;  /* 0x0000004e23077209 */ /* 0x000fe20007810000 */
[----:B------:R-:W4:Y:S01]  /*58b0*/  MUFU.TANH R71, R71 ;  /* 0x0000004700477308 */ /* 0x000f220000002400 */
[C---:B------:R-:W-:Y:S02]  /*58c0*/  ISETP.GT.AND P5, PT, R43.reuse, 0x39, PT ;  /* 0x000000392b00780c */ /* 0x040fe40003fa4270 */
[----:B-----5:R-:W-:Y:S02]  /*58d0*/  FSEL R38, R38, -INF , P4 ;  /* 0xff80000026267808 */ /* 0x020fe40002000000 */
[----:B------:R-:W-:Y:S02]  /*58e0*/  FMNMX.FTZ R7, R36, R7, !PT ;  /* 0x0000000724077209 */ /* 0x000fe40007810000 */
[----:B------:R-:W-:Y:S01]  /*58f0*/  ISETP.GT.AND P4, PT, R43, 0x40, PT ;  /* 0x000000402b00780c */ /* 0x000fe20003f84270 */
[----:B------:R-:W5:Y:S01]  /*5900*/  MUFU.TANH R72, R72 ;  /* 0x0000004800487308 */ /* 0x000f620000002400 */
[----:B------:R-:W-:-:S02]  /*5910*/  FSEL R39, R39, -INF , P5 ;  /* 0xff80000027277808 */ /* 0x000fc40002800000 */
[----:B------:R-:W-:Y:S02]  /*5920*/  FMNMX.FTZ R78, R38, R7, !PT ;  /* 0x00000007264e7209 */ /* 0x000fe40007810000 */
[----:B------:R-:W-:Y:S02]  /*5930*/  ISETP.GT.AND P5, PT, R43, 0x41, PT ;  /* 0x000000412b00780c */ /* 0x000fe40003fa4270 */
[----:B------:R-:W-:Y:S01]  /*5940*/  FSEL R41, R41, -INF , P4 ;  /* 0xff80000029297808 */ /* 0x000fe20002000000 */
[----:B------:R-:W5:Y:S01]  /*5950*/  MUFU.TANH R73, R73 ;  /* 0x0000004900497308 */ /* 0x000f620000002400 */
[----:B------:R-:W-:Y:S02]  /*5960*/  FMNMX.FTZ R78, R39, R78, !PT ;  /* 0x0000004e274e7209 */ /* 0x000fe40007810000 */
[----:B------:R-:W-:Y:S02]  /*5970*/  ISETP.GT.AND P4, PT, R43, 0x48, PT ;  /* 0x000000482b00780c */ /* 0x000fe40003f84270 */
[----:B--2---:R-:W-:-:S02]  /*5980*/  FSEL R7, R42, -INF , P5 ;  /* 0xff8000002a077808 */ /* 0x004fc40002800000 */
[----:B------:R-:W-:Y:S01]  /*5990*/  FMNMX.FTZ R78, R41, R78, !PT ;  /* 0x0000004e294e7209 */ /* 0x000fe20007810000 */
[----:B------:R-:W2:Y:S01]  /*59a0*/  MUFU.TANH R74, R74 ;  /* 0x0000004a004a7308 */ /* 0x000ea20000002400 */
[----:B------:R-:W-:Y:S02]  /*59b0*/  ISETP.GT.AND P5, PT, R43, 0x49, PT ;  /* 0x000000492b00780c */ /* 0x000fe40003fa4270 */
[----:B0-----:R-:W-:Y:S02]  /*59c0*/  FSEL R63, R63, -INF , P4 ;  /* 0xff8000003f3f7808 */ /* 0x001fe40002000000 */
[----:B------:R-:W-:Y:S02]  /*59d0*/  FMNMX.FTZ R78, R7, R78, !PT ;  /* 0x0000004e074e7209 */ /* 0x000fe40007810000 */
[----:B------:R-:W-:Y:S01]  /*59e0*/  ISETP.GT.AND P4, PT, R43, 0x50, PT ;  /* 0x000000502b00780c */ /* 0x000fe20003f84270 */
[----:B------:R-:W0:Y:S01]  /*59f0*/  MUFU.TANH R75, R75 ;  /* 0x0000004b004b7308 */ /* 0x000e220000002400 */
[----:B-1----:R-:W-:-:S02]  /*5a00*/  FSEL R67, R67, -INF , P5 ;  /* 0xff80000043437808 */ /* 0x002fc40002800000 */
[----:B------:R-:W-:Y:S02]  /*5a10*/  FMNMX.FTZ R78, R63, R78, !PT ;  /* 0x0000004e3f4e7209 */ /* 0x000fe40007810000 */
[----:B------:R-:W-:Y:S02]  /*5a20*/  ISETP.GT.AND P5, PT, R43, 0x51, PT ;  /* 0x000000512b00780c */ /* 0x000fe40003fa4270 */
[----:B---3--:R-:W-:Y:S01]  /*5a30*/  FSEL R64, R64, -INF , P4 ;  /* 0xff80000040407808 */ /* 0x008fe20002000000 */
[----:B------:R-:W1:Y:S01]  /*5a40*/  MUFU.TANH R77, R77 ;  /* 0x0000004d004d7308 */ /* 0x000e620000002400 */
[----:B------:R-:W-:Y:S01]  /*5a50*/  FMNMX.FTZ R11, R67, R78, !PT ;  /* 0x0000004e430b7209 */ /* 0x000fe20007810000 */
[----:B------:R-:W-:Y:S02]  /*5a60*/  WARPGROUP.DEPBAR.LE gsb0, 0x0 ;  /* 0x00008000000079c5 */ /* 0x000fe40000010000 */
[----:B------:R-:W-:Y:S01]  /*5a70*/  ISETP.GT.AND P4, PT, R43, 0x58, PT ;  /* 0x000000582b00780c */ /* 0x000fe20003f84270 */
[----:B------:R-:W-:Y:S01]  /*5a80*/  WARPGROUP.ARRIVE ;  /* 0x00000000000079c5 */ /* 0x000fe20000000000 */
[----:B------:R-:W-:-:S02]  /*5a90*/  FSEL R65, R65, -INF , P5 ;  /* 0xff80000041417808 */ /* 0x000fc40002800000 */
[----:B------:R-:W-:Y:S01]  /*5aa0*/  FMNMX.FTZ R42, R64, R11, !PT ;  /* 0x0000000b402a7209 */ /* 0x000fe20007810000 */
[----:B------:R-:W3:Y:S01]  /*5ab0*/  MUFU.TANH R40, R85 ;  /* 0x0000005500287308 */ /* 0x000ee20000002400 */
[----:B------:R-:W-:Y:S01]  /*5ac0*/  ISETP.GT.AND P5, PT, R43, 0x59, PT ;  /* 0x000000592b00780c */ /* 0x000fe20003fa4270 */
[----:B------:R-:W-:Y:S01]  /*5ad0*/  HGMMA.64x64x16.F32.BF16 R88, R124, gdesc[UR4].tnspB, R88, gsb0 ;  /* 0x40e000047c587df0 */ /* 0x000fe20008001858 */
[----:B------:R-:W-:Y:S01]  /*5ae0*/  FSEL R68, R68, -INF , P4 ;  /* 0xff80000044447808 */ /* 0x000fe20002000000 */
[----:B------:R-:W-:Y:S01]  /*5af0*/  UIADD3 UR6, UR10, 0x380, URZ ;  /* 0x000003800a067890 */ /* 0x000fe2000fffe03f */
[----:B------:R-:W-:Y:S01]  /*5b00*/  FMNMX.FTZ R11, R65, R42, !PT ;  /* 0x0000002a410b7209 */ /* 0x000fe20007810000 */
[----:B------:R-:W-:Y:S01]  /*5b10*/  UMOV UR7, 0x40000040 ;  /* 0x4000004000077882 */ /* 0x000fe20000000000 */
[----:B------:R-:W-:Y:S01]  /*5b20*/  ISETP.GT.AND P4, PT, R43, 0x60, PT ;  /* 0x000000602b00780c */ /* 0x000fe20003f84270 */
[----:B------:R-:W-:Y:S01]  /*5b30*/  MUFU.EX2 R149, R149 ;  /* 0x0000009500957308 */ /* 0x000fe20000000800 */
[----:B----4-:R-:W-:-:S02]  /*5b40*/  FSEL R69, R69, -INF , P5 ;  /* 0xff80000045457808 */ /* 0x010fc40002800000 */
        /* <DEDUP_REMOVED lines=8> */
[----:B------:R4:W-:Y:S01]  /*5bd0*/  MUFU.EX2 R42, R45 ;  /* 0x0000002d002a7308 */ /* 0x0009e20000000800 */
[----:B------:R-:W-:Y:S02]  /*5be0*/  ISETP.GT.AND P5, PT, R43, 0x69, PT ;  /* 0x000000692b00780c */ /* 0x000fe40003fa4270 */
[----:B-----5:R-:W-:Y:S02]  /*5bf0*/  FSEL R72, R72, -INF , P4 ;  /* 0xff80000048487808 */ /* 0x020fe40002000000 */
[----:B------:R-:W-:Y:S02]  /*5c00*/  FMNMX.FTZ R11, R71, R78, !PT ;  /* 0x0000004e470b7209 */ /* 0x000fe40007810000 */
[----:B------:R-:W-:Y:S01]  /*5c10*/  ISETP.GT.AND P4, PT, R43, 0x70, PT ;  /* 0x000000702b00780c */ /* 0x000fe20003f84270 */
[----:B------:R-:W-:Y:S01]  /*5c20*/  MUFU.EX2 R151, R151 ;  /* 0x0000009700977308 */ /* 0x000fe20000000800 */
[----:B------:R-:W-:-:S02]  /*5c30*/  FSEL R73, R73, -INF , P5 ;  /* 0xff80000049497808 */ /* 0x000fc40002800000 */
[----:B------:R-:W-:Y:S02]  /*5c40*/  FMNMX.FTZ R46, R72, R11, !PT ;  /* 0x0000000b482e7209 */ /* 0x000fe40007810000 */
[----:B------:R-:W-:Y:S02]  /*5c50*/  ISETP.GT.AND P5, PT, R43, 0x71, PT ;  /* 0x000000712b00780c */ /* 0x000fe40003fa4270 */
[----:B--2---:R-:W-:Y:S01]  /*5c60*/  FSEL R74, R74, -INF , P4 ;  /* 0xff8000004a4a7808 */ /* 0x004fe20002000000 */
[----:B------:R-:W-:Y:S01]  /*5c70*/  MUFU.EX2 R12, R12 ;  /* 0x0000000c000c7308 */ /* 0x000fe20000000800 */
[----:B------:R-:W-:Y:S02]  /*5c80*/  FMNMX.FTZ R11, R73, R46, !PT ;  /* 0x0000002e490b7209 */ /* 0x000fe40007810000 */
[----:B------:R-:W-:Y:S02]  /*5c90*/  ISETP.GT.AND P4, PT, R43, 0x78, PT ;  /* 0x000000782b00780c */ /* 0x000fe40003f84270 */
[----:B0-----:R-:W-:-:S02]  /*5ca0*/  FSEL R75, R75, -INF , P5 ;  /* 0xff8000004b4b7808 */ /* 0x001fc40002800000 */
[----:B------:R-:W-:Y:S01]  /*5cb0*/  FMNMX.FTZ R78, R74, R11, !PT ;  /* 0x0000000b4a4e7209 */ /* 0x000fe20007810000 */
[----:B------:R-:W-:Y:S01]  /*5cc0*/  MUFU.EX2 R145, R145 ;  /* 0x0000009100917308 */ /* 0x000fe20000000800 */
[----:B------:R-:W-:Y:S01]  /*5cd0*/  ISETP.GT.AND P5, PT, R43, 0x79, PT ;  /* 0x000000792b00780c */ /* 0x000fe20003fa4270 */
[--C-:B------:R-:W-:Y:S01]  /*5ce0*/  FFMA.FTZ R11, R52, UR24, -R76.reuse ;  /* 0x00000018340b7c23 */ /* 0x100fe2000801084c */
[----:B-1----:R-:W-:Y:S01]  /*5cf0*/  FSEL R77, R77, -INF , P4 ;  /* 0xff8000004d4d7808 */ /* 0x002fe20002000000 */
[--C-:B------:R-:W-:Y:S01]  /*5d00*/  FFMA.FTZ R52, R55, UR24, -R76.reuse ;  /* 0x0000001837347c23 */ /* 0x100fe2000801084c */
[----:B------:R-:W-:Y:S02]  /*5d10*/  FMNMX.FTZ R78, R75, R78, !PT ;  /* 0x0000004e4b4e7209 */ /* 0x000fe40007810000 */
[----:B---3--:R-:W-:Y:S01]  /*5d20*/  FSEL R43, R40, -INF , P5 ;  /* 0xff800000282b7808 */ /* 0x008fe20002800000 */
[----:B------:R-:W-:Y:S01]  /*5d30*/  MUFU.EX2 R20, R20 ;  /* 0x0000001400147308 */ /* 0x000fe20000000800 */
[----:B------:R-:W-:Y:S01]  /*5d40*/  FMNMX.FTZ R78, R77, R78, !PT ;  /* 0x0000004e4d4e7209 */ /* 0x000fe20007810000 */
[--C-:B------:R-:W-:Y:S01]  /*5d50*/  FFMA.FTZ R40, R48, UR24, -R76.reuse ;  /* 0x0000001830287c23 */ /* 0x100fe2000801084c */
[----:B------:R-:W-:-:S02]  /*5d60*/  FFMA.FTZ R48, R51, UR24, -R76 ;  /* 0x0000001833307c23 */ /* 0x000fc4000801084c */
[----:B------:R-:W-:-:S03]  /*5d70*/  FMNMX.FTZ R78, R43, R78, !PT ;  /* 0x0000004e2b4e7209 */ /* 0x000fc60007810000 */
[----:B------:R-:W-:Y:S02]  /*5d80*/  MUFU.EX2 R147, R147 ;  /* 0x0000009300937308 */ /* 0x000fe40000000800 */
[----:B------:R-:W0:Y:S06]  /*5d90*/  SHFL.BFLY PT, R25, R78, 0x2, 0x1f ;  /* 0x0c401f004e197f89 */ /* 0x000e2c00000e0000 */
[----:B------:R-:W-:Y:S08]  /*5da0*/  MUFU.EX2 R26, R26 ;  /* 0x0000001a001a7308 */ /* 0x000ff00000000800 */
[----:B------:R-:W-:Y:S01]  /*5db0*/  MUFU.EX2 R141, R141 ;  /* 0x0000008d008d7308 */ /* 0x000fe20000000800 */
[----:B------:R-:W-:-:S02]  /*5dc0*/  WARPGROUP.DEPBAR.LE gsb0, 0x0 ;  /* 0x00008000000079c5 */ /* 0x000fc40000010000 */
[----:B------:R-:W-:-:S05]  /*5dd0*/  WARPGROUP.ARRIVE ;  /* 0x00000000000079c5 */ /* 0x000fca0000000000 */
[----:B------:R-:W-:Y:S01]  /*5de0*/  MUFU.EX2 R30, R30 ;  /* 0x0000001e001e7308 */ /* 0x000fe20000000800 */
[----:B------:R-:W-:Y:S01]  /*5df0*/  HGMMA.64x64x16.F32.BF16 R88, R120, gdesc[UR4].tnspB, R88, gsb0 ;  /* 0x40e0000478587df0 */ /* 0x000fe20008001858 */
[----:B0-----:R-:W-:Y:S01]  /*5e00*/  FMNMX.FTZ R49, R78, R25, !PT ;  /* 0x000000194e317209 */ /* 0x001fe20007810000 */
[--C-:B------:R-:W-:Y:S01]  /*5e10*/  FFMA.FTZ R25, R56, UR24, -R76.reuse ;  /* 0x0000001838197c23 */ /* 0x100fe2000801084c */
[----:B------:R-:W-:-:S03]  /*5e20*/  FFMA.FTZ R56, R59, UR24, -R76 ;  /* 0x000000183b387c23 */ /* 0x000fc6000801084c */
[----:B------:R-:W0:Y:S01]  /*5e30*/  SHFL.BFLY PT, R78, R49, 0x1, 0x1f ;  /* 0x0c201f00314e7f89 */ /* 0x000e2200000e0000 */
[----:B------:R1:W-:Y:S08]  /*5e40*/  MUFU.EX2 R46, R47 ;  /* 0x0000002f002e7308 */ /* 0x0003f00000000800 */
[----:B------:R-:W-:Y:S08]  /*5e50*/  MUFU.EX2 R143, R143 ;  /* 0x0000008f008f7308 */ /* 0x000ff00000000800 */
[----:B------:R-:W-:Y:S01]  /*5e60*/  MUFU.EX2 R34, R34 ;  /* 0x0000002200227308 */ /* 0x000fe20000000800 */
[----:B0-----:R-:W-:-:S07]  /*5e70*/  FMNMX.FTZ R49, R49, R78, !PT ;  /* 0x0000004e31317209 */ /* 0x001fce0007810000 */
[----:B------:R-:W-:Y:S01]  /*5e80*/  MUFU.EX2 R137, R137 ;  /* 0x0000008900897308 */ /* 0x000fe20000000800 */
[C---:B------:R-:W-:Y:S01]  /*5e90*/  FSETP.NEU.FTZ.AND P4, PT, R49.reuse, -INF , PT ;  /* 0xff8000003100780b */ /* 0x040fe20003f9d000 */
[----:B------:R-:W-:-:S06]  /*5ea0*/  FMUL.FTZ R37, R49, UR24 ;  /* 0x0000001831257c20 */ /* 0x000fcc0008410000 */
[----:B------:R-:W-:Y:S01]  /*5eb0*/  MUFU.EX2 R139, R139 ;  /* 0x0000008b008b7308 */ /* 0x000fe20000000800 */
[----:B------:R-:W-:Y:S01]  /*5ec0*/  FSEL R60, R37, RZ, P4 ;  /* 0x000000ff253c7208 */ /* 0x000fe20002000000 */
[----:B------:R-:W-:-:S04]  /*5ed0*/  FFMA.FTZ R37, R61, UR24, -R76 ;  /* 0x000000183d257c23 */ /* 0x000fc8000801084c */
[--C-:B------:R-:W-:Y:S01]  /*5ee0*/  FFMA.FTZ R136, R35, UR24, -R60.reuse ;  /* 0x0000001823887c23 */ /* 0x100fe2000801083c */
[----:B------:R-:W-:Y:S01]  /*5ef0*/  FSEL R35, R44, RZ, P3 ;  /* 0x000000ff2c237208 */ /* 0x000fe20001800000 */
[--C-:B------:R-:W-:Y:S01]  /*5f00*/  FFMA.FTZ R148, R8, UR24, -R60.reuse ;  /* 0x0000001808947c23 */ /* 0x100fe2000801083c */
[--C-:B------:R-:W-:Y:S01]  /*5f10*/  FFMA.FTZ R5, R5, UR24, -R60.reuse ;  /* 0x0000001805057c23 */ /* 0x100fe2000801083c */
[--C-:B------:R-:W-:Y:S01]  /*5f20*/  FFMA.FTZ R150, R9, UR24, -R60.reuse ;  /* 0x0000001809967c23 */ /* 0x100fe2000801083c */
[----:B----4-:R-:W-:Y:S01]  /*5f30*/  FFMA.FTZ R45, R10, UR24, -R60 ;  /* 0x000000180a2d7c23 */ /* 0x010fe2000801083c */
[----:B------:R-:W-:Y:S01]  /*5f40*/  FADD.FTZ R35, -R35, R4 ;  /* 0x0000000423237221 */ /* 0x000fe20000010100 */
[----:B------:R-:W-:Y:S01]  /*5f50*/  FSEL R4, R49, RZ, P4 ;  /* 0x000000ff31047208 */ /* 0x000fe20002000000 */
[----:B------:R-:W-:Y:S01]  /*5f60*/  MUFU.EX2 R148, R148 ;  /* 0x0000009400947308 */ /* 0x000fe20000000800 */
[--C-:B------:R-:W-:Y:S01]  /*5f70*/  FFMA.FTZ R144, R13, UR24, -R60.reuse ;  /* 0x000000180d907c23 */ /* 0x100fe2000801083c */
[----:B------:R-:W-:Y:S01]  /*5f80*/  FMUL.FTZ R35, R35, UR24 ;  /* 0x0000001823237c20 */ /* 0x000fe20008410000 */
[--C-:B------:R-:W-:Y:S01]  /*5f90*/  FFMA.FTZ R13, R14, UR24, -R60.reuse ;  /* 0x000000180e0d7c23 */ /* 0x100fe2000801083c */
[----:B------:R-:W-:Y:S01]  /*5fa0*/  FADD.FTZ R3, -R4, R3 ;  /* 0x0000000304037221 */ /* 0x000fe20000010100 */
[--C-:B------:R-:W-:Y:S01]  /*5fb0*/  FFMA.FTZ R142, R31, UR24, -R60.reuse ;  /* 0x000000181f8e7c23 */ /* 0x100fe2000801083c */
[--C-:B------:R-:W-:Y:S01]  /*5fc0*/  FFMA.FTZ R31, R39, UR24, -R60.reuse ;  /* 0x00000018271f7c23 */ /* 0x100fe2000801083c */
[--C-:B------:R-:W-:Y:S01]  /*5fd0*/  FFMA.FTZ R146, R21, UR24, -R60.reuse ;  /* 0x0000001815927c23 */ /* 0x100fe2000801083c */
[----:B------:R-:W-:Y:S01]  /*5fe0*/  FMUL.FTZ R3, R3, UR24 ;  /* 0x0000001803037c20 */ /* 0x000fe20008410000 */
[----:B------:R0:W2:Y:S01]  /*5ff0*/  MUFU.EX2 R4, R35 ;  /* 0x0000002300047308 */ /* 0x0000a20000000800 */
[--C-:B------:R-:W-:Y:S01]  /*6000*/  FFMA.FTZ R132, R41, UR24, -R60.reuse ;  /* 0x0000001829847c23 */ /* 0x100fe2000801083c */
[--C-:B------:R-:W-:Y:S01]  /*6010*/  FFMA.FTZ R9, R24, UR24, -R60.reuse ;  /* 0x0000001818097c23 */ /* 0x100fe2000801083c */
[--C-:B------:R-:W-:Y:S01]  /*6020*/  FFMA.FTZ R140, R27, UR24, -R60.reuse ;  /* 0x000000181b8c7c23 */ /* 0x100fe2000801083c */
[--C-:B------:R-:W-:Y:S01]  /*6030*/  FFMA.FTZ R21, R28, UR24, -R60.reuse ;  /* 0x000000181c157c23 */ /* 0x100fe2000801083c */
[--C-:B-1----:R-:W-:Y:S01]  /*6040*/  FFMA.FTZ R47, R32, UR24, -R60.reuse ;  /* 0x00000018202f7c23 */ /* 0x102fe2000801083c */
[--C-:B------:R-:W-:Y:S01]  /*6050*/  FFMA.FTZ R27, R36, UR24, -R60.reuse ;  /* 0x00000018241b7c23 */ /* 0x100fe2000801083c */
[--C-:B------:R-:W-:Y:S01]  /*6060*/  FFMA.FTZ R138, R38, UR24, -R60.reuse ;  /* 0x00000018268a7c23 */ /* 0x100fe2000801083c */
[----:B------:R-:W1:Y:S01]  /*6070*/  MUFU.EX2 R3, R3 ;  /* 0x0000000300037308 */ /* 0x000e620000000800 */
[--C-:B------:R-:W-:Y:S01]  /*6080*/  FFMA.FTZ R7, R7, UR24, -R60.reuse ;  /* 0x0000001807077c23 */ /* 0x100fe2000801083c */
[--C-:B------:R-:W-:Y:S01]  /*6090*/  FFMA.FTZ R134, R63, UR24, -R60.reuse ;  /* 0x000000183f867c23 */ /* 0x100fe2000801083c */
[--C-:B0-----:R-:W-:Y:S01]  /*60a0*/  FFMA.FTZ R35, R67, UR24, -R60.reuse ;  /* 0x0000001843237c23 */ /* 0x101fe2000801083c */
[--C-:B------:R-:W-:Y:S01]  /*60b0*/  FFMA.FTZ R128, R64, UR24, -R60.reuse ;  /* 0x0000001840807c23 */ /* 0x100fe2000801083c */
[--C-:B------:R-:W-:Y:S01]  /*60c0*/  FFMA.FTZ R130, R68, UR24, -R60.reuse ;  /* 0x0000001844827c23 */ /* 0x100fe2000801083c */
[--C-:B------:R-:W-:Y:S01]  /*60d0*/  FFMA.FTZ R124, R70, UR24, -R60.reuse ;  /* 0x00000018467c7c23 */ /* 0x100fe2000801083c */
[----:B------:R-:W-:Y:S01]  /*60e0*/  FFMA.FTZ R126, R72, UR24, -R60 ;  /* 0x00000018487e7c23 */ /* 0x000fe2000801083c */
[----:B------:R-:W0:Y:S01]  /*60f0*/  MUFU.EX2 R5, R5 ;  /* 0x0000000500057308 */ /* 0x000e220000000800 */
[----:B--2---:R-:W-:Y:S01]  /*6100*/  FFMA.FTZ R39, R4, R0, R149 ;  /* 0x0000000004277223 */ /* 0x004fe20000010095 */
[----:B------:R-:W-:-:S02]  /*6110*/  IMAD.U32 R10, RZ, RZ, UR39 ;  /* 0x00000027ff0a7e24 */ /* 0x000fc4000f8e00ff */
[--C-:B------:R-:W-:Y:S01]  /*6120*/  FFMA.FTZ R73, R73, UR24, -R60.reuse ;  /* 0x0000001849497c23 */ /* 0x100fe2000801083c */
[----:B------:R-:W-:Y:S01]  /*6130*/  FFMA.FTZ R74, R74, UR24, -R60 ;  /* 0x000000184a4a7c23 */ /* 0x000fe2000801083c */
[----:B------:R-:W-:Y:S01]  /*6140*/  FADD.FTZ R0, R6, R39 ;  /* 0x0000002706007221 */ /* 0x000fe20000010000 */
[----:B------:R-:W-:Y:S01]  /*6150*/  VIADD R8, R23, 0x9 ;  /* 0x0000000917087836 */ /* 0x000fe20000000000 */
[----:B------:R-:W-:Y:S01]  /*6160*/  @!P1 LEA R10, R10, UR45, 0x3 ;  /* 0x0000002d0a0a9c11 */ /* 0x000fe2000f8e18ff */
[----:B------:R-:W2:Y:S01]  /*6170*/  MUFU.EX2 R150, R150 ;  /* 0x0000009600967308 */ /* 0x000ea20000000800 */
[----:B-1----:R-:W-:Y:S01]  /*6180*/  FFMA.FTZ R2, R3, R2, R148 ;  /* 0x0000000203027223 */ /* 0x002fe20000010094 */
[----:B------:R-:W-:Y:S01]  /*6190*/  FADD.FTZ R39, R151, R0 ;  /* 0x0000000097277221 */ /* 0x000fe20000010000 */
[----:B------:R-:W-:Y:S01]  /*61a0*/  ISETP.GE.U32.AND P3, PT, R82, 0x180, PT ;  /* 0x000001805200780c */ /* 0x000fe20003f66070 */
[----:B------:R-:W-:Y:S02]  /*61b0*/  @!P1 VIADD R10, R10, 0x16840 ;  /* 0x000168400a0a9836 */ /* 0x000fe40000000000 */
[--C-:B------:R-:W-:Y:S01]  /*61c0*/  FFMA.FTZ R75, R75, UR24, -R60.reuse ;  /* 0x000000184b4b7c23 */ /* 0x100fe2000801083c */
[----:B------:R-:W-:Y:S01]  /*61d0*/  FADD.FTZ R0, R12, R39 ;  /* 0x000000270c007221 */ /* 0x000fe20000010000 */
[----:B------:R-:W-:Y:S01]  /*61e0*/  FFMA.FTZ R39, R65, UR24, -R60 ;  /* 0x0000001841277c23 */ /* 0x000fe2000801083c */
[----:B------:R-:W1:Y:S01]  /*61f0*/  MUFU.EX2 R45, R45 ;  /* 0x0000002d002d7308 */ /* 0x000e620000000800 */
[C---:B0-----:R-:W-:Y:S01]  /*6200*/  FADD.FTZ R41, R5.reuse, R2 ;  /* 0x0000000205297221 */ /* 0x041fe20000010000 */
[----:B------:R-:W-:Y:S01]  /*6210*/  F2FP.BF16.F32.PACK_AB R148, R5, R148 ;  /* 0x000000940594723e */ /* 0x000fe200000010ff */
[----:B------:R-:W-:-:S02]  /*6220*/  WARPGROUP.DEPBAR.LE gsb0, 0x0 ;  /* 0x00008000000079c5 */ /* 0x000fc40000010000 */
[----:B------:R-:W-:Y:S01]  /*6230*/  SEL R8, R8, 0x9, !P3 ;  /* 0x0000000908087807 */ /* 0x000fe20005800000 */
[----:B------:R-:W-:Y:S01]  /*6240*/  FFMA.FTZ R77, R77, UR24, -R60 ;  /* 0x000000184d4d7c23 */ /* 0x000fe2000801083c */
[----:B------:R-:W-:Y:S01]  /*6250*/  @!P1 PRMT R10, RZ, 0x654, R10 ;  /* 0x00000654ff0a9816 */ /* 0x000fe2000000000a */
[----:B------:R-:W0:Y:S01]  /*6260*/  MUFU.EX2 R144, R144 ;  /* 0x0000009000907308 */ /* 0x000e220000000800 */
[----:B--2---:R-:W-:Y:S01]  /*6270*/  FADD.FTZ R2, R150, R41 ;  /* 0x0000002996027221 */ /* 0x004fe20000010000 */
[----:B------:R2:W-:Y:S06]  /*6280*/  BAR.ARV R8, 0x100 ;  /* 0x000400080000751d */ /* 0x0005ec0000002000 */
[----:B------:R-:W3:Y:S01]  /*6290*/  MUFU.EX2 R13, R13 ;  /* 0x0000000d000d7308 */ /* 0x000ee20000000800 */
[----:B-1----:R-:W-:Y:S01]  /*62a0*/  FADD.FTZ R41, R45, R2 ;  /* 0x000000022d297221 */ /* 0x002fe20000010000 */
[----:B------:R1:W-:Y:S01]  /*62b0*/  @!P1 SYNCS.ARRIVE.TRANS64.RED.A1T0 RZ, [R10+URZ], RZ ;  /* 0x000000ff0aff99a7 */ /* 0x0003e2000810043f */
[----:B------:R-:W-:Y:S01]  /*62c0*/  FFMA.FTZ R43, R43, UR24, -R60 ;  /* 0x000000182b2b7c23 */ /* 0x000fe2000801083c */
[----:B------:R-:W-:Y:S01]  /*62d0*/  PLOP3.LUT P3, PT, PT, PT, UP1, 0x80, 0x0 ;  /* 0x000000000000781c */ /* 0x000fe20003f6f018 */
[-C--:B------:R-:W-:Y:S01]  /*62e0*/  FMUL.FTZ R88, R88, R3.reuse ;  /* 0x0000000358587220 */ /* 0x080fe20000410000 */
[-C--:B------:R-:W-:Y:S01]  /*62f0*/  FMUL.FTZ R89, R89, R3.reuse ;  /* 0x0000000359597220 */ /* 0x080fe20000410000 */
[-C--:B------:R-:W-:Y:S01]  /*6300*/  FMUL.FTZ R92, R92, R3.reuse ;  /* 0x000000035c5c7220 */ /* 0x080fe20000410000 */
[----:B------:R-:W4:Y:S01]  /*6310*/  MUFU.EX2 R146, R146 ;  /* 0x0000009200927308 */ /* 0x000f220000000800 */
[----:B0-----:R-:W-:Y:S01]  /*6320*/  FADD.FTZ R2, R144, R41 ;  /* 0x0000002990027221 */ /* 0x001fe20000010000 */
[----:B------:R-:W-:Y:S01]  /*6330*/  FADD.FTZ R41, R145, R0 ;  /* 0x0000000091297221 */ /* 0x000fe20000010000 */
[----:B-1----:R-:W-:Y:S01]  /*6340*/  IMAD.U32 R10, RZ, RZ, UR25 ;  /* 0x00000019ff0a7e24 */ /* 0x002fe2000f8e00ff */
[----:B------:R-:W-:Y:S01]  /*6350*/  UMOV UR25, UR39 ;  /* 0x0000002700197c82 */ /* 0x000fe20008000000 */
[-C--:B------:R-:W-:Y:S01]  /*6360*/  FMUL.FTZ R93, R93, R3.reuse ;  /* 0x000000035d5d7220 */ /* 0x080fe20000410000 */
[----:B------:R-:W-:Y:S01]  /*6370*/  FADD.FTZ R0, R20, R41 ;  /* 0x0000002914007221 */ /* 0x000fe20000010000 */
[----:B------:R-:W-:Y:S01]  /*6380*/  FFMA.FTZ R41, R69, UR24, -R60 ;  /* 0x0000001845297c23 */ /* 0x000fe2000801083c */
[----:B------:R-:W0:Y:S01]  /*6390*/  MUFU.EX2 R9, R9 ;  /* 0x0000000900097308 */ /* 0x000e220000000800 */
[C---:B---3--:R-:W-:Y:S01]  /*63a0*/  FADD.FTZ R51, R13.reuse, R2 ;  /* 0x000000020d337221 */ /* 0x048fe20000010000 */
[----:B------:R-:W-:Y:S01]  /*63b0*/  F2FP.BF16.F32.PACK_AB R144, R13, R144 ;  /* 0x000000900d90723e */ /* 0x000fe200000010ff */
[-C--:B------:R-:W-:Y:S01]  /*63c0*/  FMUL.FTZ R96, R96, R3.reuse ;  /* 0x0000000360607220 */ /* 0x080fe20000410000 */
[----:B------:R-:W-:Y:S01]  /*63d0*/  @!P1 LEA R10, R10, UR45, 0x3 ;  /* 0x0000002d0a0a9c11 */ /* 0x000fe2000f8e18ff */
[-C--:B------:R-:W-:Y:S01]  /*63e0*/  FMUL.FTZ R97, R97, R3.reuse ;  /* 0x0000000361617220 */ /* 0x080fe20000410000 */
[-C--:B------:R-:W-:Y:S01]  /*63f0*/  FMUL.FTZ R100, R100, R3.reuse ;  /* 0x0000000364647220 */ /* 0x080fe20000410000 */
[----:B------:R-:W-:Y:S01]  /*6400*/  FMUL.FTZ R101, R101, R3 ;  /* 0x0000000365657220 */ /* 0x000fe20000410000 */
[----:B------:R-:W1:Y:S01]  /*6410*/  MUFU.EX2 R140, R140 ;  /* 0x0000008c008c7308 */ /* 0x000e620000000800 */
[----:B----4-:R-:W-:Y:S01]  /*6420*/  FADD.FTZ R2, R146, R51 ;  /* 0x0000003392027221 */ /* 0x010fe20000010000 */
[----:B------:R-:W-:Y:S01]  /*6430*/  FADD.FTZ R51, R147, R0 ;  /* 0x0000000093337221 */ /* 0x000fe20000010000 */
[----:B--2---:R-:W-:-:S02]  /*6440*/  @!P1 VIADD R8, R10, 0x16860 ;  /* 0x000168600a089836 */ /* 0x004fc40000000000 */
[-C--:B------:R-:W-:Y:S01]  /*6450*/  FMUL.FTZ R104, R104, R3.reuse ;  /* 0x0000000368687220 */ /* 0x080fe20000410000 */
[-C--:B------:R-:W-:Y:S01]  /*6460*/  FMUL.FTZ R105, R105, R3.reuse ;  /* 0x0000000369697220 */ /* 0x080fe20000410000 */
[----:B------:R-:W-:Y:S01]  /*6470*/  FADD.FTZ R0, R26, R51 ;  /* 0x000000331a007221 */ /* 0x000fe20000010000 */
[----:B------:R-:W-:Y:S01]  /*6480*/  FFMA.FTZ R51, R71, UR24, -R60 ;  /* 0x0000001847337c23 */ /* 0x000fe2000801083c */
[----:B------:R-:W2:Y:S01]  /*6490*/  MUFU.EX2 R21, R21 ;  /* 0x0000001500157308 */ /* 0x000ea20000000800 */
[C---:B0-----:R-:W-:Y:S01]  /*64a0*/  FADD.FTZ R53, R9.reuse, R2 ;  /* 0x0000000209357221 */ /* 0x041fe20000010000 */
[----:B------:R-:W-:Y:S01]  /*64b0*/  F2FP.BF16.F32.PACK_AB R146, R9, R146 ;  /* 0x000000920992723e */ /* 0x000fe200000010ff */
[-C--:B------:R-:W-:Y:S01]  /*64c0*/  FMUL.FTZ R108, R108, R3.reuse ;  /* 0x000000036c6c7220 */ /* 0x080fe20000410000 */
[----:B------:R-:W-:Y:S01]  /*64d0*/  @!P1 PRMT R8, RZ, 0x654, R8 ;  /* 0x00000654ff089816 */ /* 0x000fe20000000008 */
[-C--:B------:R-:W-:Y:S01]  /*64e0*/  FMUL.FTZ R109, R109, R3.reuse ;  /* 0x000000036d6d7220 */ /* 0x080fe20000410000 */
[-C--:B------:R-:W-:Y:S01]  /*64f0*/  FMUL.FTZ R112, R112, R3.reuse ;  /* 0x0000000370707220 */ /* 0x080fe20000410000 */
[-C--:B------:R-:W-:Y:S01]  /*6500*/  FMUL.FTZ R113, R113, R3.reuse ;  /* 0x0000000371717220 */ /* 0x080fe20000410000 */
[----:B------:R-:W0:Y:S01]  /*6510*/  MUFU.EX2 R142, R142 ;  /* 0x0000008e008e7308 */ /* 0x000e220000000800 */
[----:B-1----:R-:W-:Y:S01]  /*6520*/  FADD.FTZ R2, R140, R53 ;  /* 0x000000358c027221 */ /* 0x002fe20000010000 */
[----:B------:R-:W-:Y:S01]  /*6530*/  FADD.FTZ R53, R141, R0 ;  /* 0x000000008d357221 */ /* 0x000fe20000010000 */
[----:B------:R1:W-:Y:S01]  /*6540*/  @!P1 SYNCS.ARRIVE.TRANS64.RED.A1T0 RZ, [R8+URZ], RZ ;  /* 0x000000ff08ff99a7 */ /* 0x0003e2000810043f */
[-C--:B------:R-:W-:Y:S01]  /*6550*/  FMUL.FTZ R116, R116, R3.reuse ;  /* 0x0000000374747220 */ /* 0x080fe20000410000 */
[----:B------:R-:W-:Y:S01]  /*6560*/  FMUL.FTZ R117, R117, R3 ;  /* 0x0000000375757220 */ /* 0x000fe20000410000 */
[----:B------:R-:W-:Y:S01]  /*6570*/  FADD.FTZ R0, R30, R53 ;  /* 0x000000351e007221 */ /* 0x000fe20000010000 */
[-C--:B------:R-:W-:Y:S01]  /*6580*/  FMUL.FTZ R90, R90, R4.reuse ;  /* 0x000000045a5a7220 */ /* 0x080fe20000410000 */
[----:B------:R-:W3:Y:S01]  /*6590*/  MUFU.EX2 R47, R47 ;  /* 0x0000002f002f7308 */ /* 0x000ee20000000800 */
        /* <DEDUP_REMOVED lines=24> */
[----:B--2---:R-:W-:Y:S01]  /*6720*/  FADD.FTZ R2, R136, R55 ;  /* 0x0000003788027221 */ /* 0x004fe20000010000 */
[-C--:B------:R-:W-:Y:S01]  /*6730*/  FMUL.FTZ R115, R115, R4.reuse ;  /* 0x0000000473737220 */ /* 0x080fe20000410000 */
[-C--:B------:R-:W-:Y:S01]  /*6740*/  FMUL.FTZ R118, R118, R4.reuse ;  /* 0x0000000476767220 */ /* 0x080fe20000410000 */
[----:B------:R-:W-:Y:S01]  /*6750*/  FMUL.FTZ R119, R119, R4 ;  /* 0x0000000477777220 */ /* 0x000fe20000410000 */
[----:B------:R-:W-:Y:S01]  /*6760*/  F2FP.BF16.F32.PACK_AB R149, R6, R149 ;  /* 0x000000950695723e */ /* 0x000fe200000010ff */
[----:B------:R-:W-:Y:S01]  /*6770*/  IMAD.MOV.U32 R3, RZ, RZ, R49 ;  /* 0x000000ffff037224 */ /* 0x000fe200078e0031 */
[----:B------:R-:W-:Y:S01]  /*6780*/  F2FP.BF16.F32.PACK_AB R151, R12, R151 ;  /* 0x000000970c97723e */ /* 0x000fe200000010ff */
[----:B------:R-:W2:Y:S01]  /*6790*/  MUFU.EX2 R31, R31 ;  /* 0x0000001f001f7308 */ /* 0x000ea20000000800 */
[----:B0-----:R-:W-:Y:S01]  /*67a0*/  FADD.FTZ R55, R27, R2 ;  /* 0x000000021b377221 */ /* 0x001fe20000010000 */
[----:B------:R-:W-:-:S02]  /*67b0*/  F2FP.BF16.F32.PACK_AB R150, R45, R150 ;  /* 0x000000962d96723e */ /* 0x000fc400000010ff */
[----:B------:R-:W-:Y:S02]  /*67c0*/  F2FP.BF16.F32.PACK_AB R145, R20, R145 ;  /* 0x000000911491723e */ /* 0x000fe400000010ff */
[----:B------:R-:W-:Y:S02]  /*67d0*/  F2FP.BF16.F32.PACK_AB R147, R26, R147 ;  /* 0x000000931a93723e */ /* 0x000fe400000010ff */
[----:B------:R-:W0:Y:S01]  /*67e0*/  MUFU.EX2 R133, R133 ;  /* 0x0000008500857308 */ /* 0x000e220000000800 */
[----:B---3--:R-:W-:Y:S01]  /*67f0*/  FADD.FTZ R2, R138, R55 ;  /* 0x000000378a027221 */ /* 0x008fe20000010000 */
[----:B------:R-:W-:Y:S02]  /*6800*/  F2FP.BF16.F32.PACK_AB R140, R21, R140 ;  /* 0x0000008c158c723e */ /* 0x000fe400000010ff */
[----:B------:R-:W-:Y:S02]  /*6810*/  F2FP.BF16.F32.PACK_AB R141, R30, R141 ;  /* 0x0000008d1e8d723e */ /* 0x000fe400000010ff */
[----:B------:R-:W-:-:S02]  /*6820*/  F2FP.BF16.F32.PACK_AB R142, R47, R142 ;  /* 0x0000008e2f8e723e */ /* 0x000fc400000010ff */
[----:B------:R-:W3:Y:S01]  /*6830*/  MUFU.EX2 R132, R132 ;  /* 0x0000008400847308 */ /* 0x000ee20000000800 */
        /* <DEDUP_REMOVED lines=8> */
[----:B------:R-:W-:Y:S02]  /*68c0*/  MOV R4, R44 ;  /* 0x0000002c00047202 */ /* 0x000fe40000000f00 */
        /* <DEDUP_REMOVED lines=71> */
[----:B--2---:R-:W-:-:S04]  /*6d40*/  FADD.FTZ R7, R122, R7 ;  /* 0x000000077a077221 */ /* 0x004fc80000010000 */
[C---:B0-----:R-:W-:Y:S01]  /*6d50*/  FADD.FTZ R2, R43.reuse, R7 ;  /* 0x000000072b027221 */ /* 0x041fe20000010000 */
[----:B------:R-:W-:Y:S01]  /*6d60*/  F2FP.BF16.F32.PACK_AB R122, R43, R122 ;  /* 0x0000007a2b7a723e */ /* 0x000fe200000010ff */
[C---:B---3--:R-:W-:Y:S01]  /*6d70*/  FADD.FTZ R0, R66.reuse, R0 ;  /* 0x0000000042007221 */ /* 0x048fe20000010000 */
[----:B------:R-:W-:Y:S01]  /*6d80*/  F2FP.BF16.F32.PACK_AB R123, R66, R37 ;  /* 0x00000025427b723e */ /* 0x000fe200000010ff */
[----:B-1----:R-:W-:Y:S06]  /*6d90*/  @P3 BRA `(.L_x_14472) ;  /* 0xffffffd000903947 */ /* 0x002fec000383ffff */
.L_x_14463:
[----:B------:R-:W-:-:S13]  /*6da0*/  ISETP.LE.AND P2, PT, RZ, UR26, PT ;  /* 0x0000001aff007c0c */ /* 0x000fda000bf43270 */
[----:B------:R-:W-:Y:S05]  /*6db0*/  @!P2 BRA `(.L_x_14473) ;  /* 0x000000240034a947 */ /* 0x000fea0003800000 */
[----:B------:R-:W-:Y:S01]  /*6dc0*/  IMAD.MOV.U32 R3, RZ, RZ, R44 ;  /* 0x000000ffff037224 */ /* 0x000fe200078e002c */
[----:B------:R-:W-:Y:S01]  /*6dd0*/  UMOV UR23, UR37 ;  /* 0x0000002500177c82 */ /* 0x000fe20008000000 */
[----:B------:R-:W-:Y:S01]  /*6de0*/  IMAD.MOV.U32 R4, RZ, RZ, R49 ;  /* 0x000000ffff047224 */ /* 0x000fe200078e0031 */
[----:B------:R-:W-:Y:S01]  /*6df0*/  UMOV UR21, UR39 ;  /* 0x0000002700157c82 */ /* 0x000fe20008000000 */
[----:B------:R-:W-:Y:S01]  /*6e00*/  ULDC UR22, c[0x0][0x9d8] ;  /* 0x0002760000167ab9 */ /* 0x000fe20000000800 */
[----:B------:R-:W-:-:S05]  /*6e10*/  ULDC UR24, c[0x0][0x988] ;  /* 0x0002620000187ab9 */ /* 0x000fca0000000800 */
.L_x_14482:
        /* <DEDUP_REMOVED lines=9> */
.L_x_14475:
[----:B------:R-:W-:Y:S01]  /*6eb0*/  ULEA UR6, UR39, UR45, 0x3 ;  /* 0x0000002d27067291 */ /* 0x000fe2000f8e183f */
[----:B------:R-:W-:-:S05]  /*6ec0*/  IMAD.U32 R5, RZ, RZ, UR37 ;  /* 0x00000025ff057e24 */ /* 0x000fca000f8e00ff */
[----:B------:R-:W-:-:S04]  /*6ed0*/  SHF.L.U32 R5, R5, 0x1f, RZ ;  /* 0x0000001f05057819 */ /* 0x000fc800000006ff */
[----:B------:R0:W1:Y:S01]  /*6ee0*/  SYNCS.PHASECHK.TRANS64.TRYWAIT P2, [UR6+0x16830], R5 ;  /* 0x01683005ff0075a7 */ /* 0x0000620008040146 */
[----:B------:R-:W-:Y:S05]  /*6ef0*/  @!P0 BRA `(.L_x_14476) ;  /* 0x0000000000048947 */ /* 0x000fea0003800000 */
[----:B------:R-:W-:Y:S01]  /*6f00*/  BPT.TRAP 0x1 ;  /* 0x000000040000795c */ /* 0x000fe20000300000 */
.L_x_14476:
[----:B-1----:R-:W-:Y:S05]  /*6f10*/  @P2 BRA `(.L_x_14474) ;  /* 0x0000000000082947 */ /* 0x002fea0003800000 */
[----:B------:R-:W1:Y:S02]  /*6f20*/  SYNCS.PHASECHK.TRANS64.TRYWAIT P2, [UR6+0x16830], R5 ;  /* 0x01683005ff0075a7 */ /* 0x000e640008040146 */
[----:B-1----:R-:W-:Y:S05]  /*6f30*/  @!P2 BRA `(.L_x_14477) ;  /* 0x0000007c0098a947 */ /* 0x002fea0003800000 */
.L_x_14474:
        /* <DEDUP_REMOVED lines=25> */
.L_x_14479:
[----:B------:R-:W-:Y:S01]  /*70d0*/  ULEA UR6, UR21, UR45, 0x3 ;  /* 0x0000002d15067291 */ /* 0x000fe2000f8e183f */
[----:B------:R-:W-:-:S05]  /*70e0*/  IMAD.U32 R5, RZ, RZ, UR23 ;  /* 0x00000017ff057e24 */ /* 0x000fca000f8e00ff */
[----:B------:R-:W-:-:S04]  /*70f0*/  SHF.L.U32 R5, R5, 0x1f, RZ ;  /* 0x0000001f05057819 */ /* 0x000fc800000006ff */
[----:B------:R0:W1:Y:S01]  /*7100*/  SYNCS.PHASECHK.TRANS64.TRYWAIT P2, [UR6+0x16850], R5 ;  /* 0x01685005ff0075a7 */ /* 0x0000620008040146 */
[----:B------:R-:W-:Y:S05]  /*7110*/  @!P0 BRA `(.L_x_14480) ;  /* 0x0000000000048947 */ /* 0x000fea0003800000 */
[----:B------:R-:W-:Y:S01]  /*7120*/  BPT.TRAP 0x1 ;  /* 0x000000040000795c */ /* 0x000fe20000300000 */
.L_x_14480:
[----:B-1----:R-:W-:Y:S05]  /*7130*/  @P2 BRA `(.L_x_14478) ;  /* 0x0000000000082947 */ /* 0x002fea0003800000 */
[----:B------:R-:W1:Y:S02]  /*7140*/  SYNCS.PHASECHK.TRANS64.TRYWAIT P2, [UR6+0x16850], R5 ;  /* 0x01685005ff0075a7 */ /* 0x000e640008040146 */
[----:B-1----:R-:W-:Y:S05]  /*7150*/  @!P2 BRA `(.L_x_14481) ;  /* 0x0000007c0028a947 */ /* 0x002fea0003800000 */
.L_x_14478:
[----:B------:R-:W-:Y:S01]  /*7160*/  UIADD3 UR6, UR45, 0x400, URZ ;  /* 0x000004002d067890 */ /* 0x000fe2000fffe03f */
[----:B------:R-:W-:Y:S01]  /*7170*/  WARPGROUP.ARRIVE ;  /* 0x00000000000079c5 */ /* 0x000fe20000000000 */
[----:B------:R-:W-:Y:S01]  /*7180*/  UMOV UR7, 0x40000040 ;  /* 0x4000004000077882 */ /* 0x000fe20000000000 */
[----:B01----:R-:W-:Y:S01]  /*7190*/  FMUL.FTZ R5, R24, UR22 ;  /* 0x0000001618057c20 */ /* 0x003fe20008410000 */
        /* <DEDUP_REMOVED lines=75> */
[----:B------:R-:W0:Y:S01]  /*7650*/  S2R R80, SR_TID.X ;  /* 0x0000000000507919 */ /* 0x000e220000002100 */
[----:B------:R-:W-:Y:S01]  /*7660*/  UMOV UR23, UR37 ;  /* 0x0000002500177c82 */ /* 0x000fe20008000000 */
[----:B------:R-:W3:Y:S01]  /*7670*/  MUFU.TANH R28, R28 ;  /* 0x0000001c001c7308 */ /* 0x000ee20000002400 */
[----:B-1----:R-:W-:-:S07]  /*7680*/  FMNMX.FTZ R54, R24, R49, !PT ;  /* 0x0000003118367209 */ /* 0x002fce0007810000 */
[----:B------:R-:W1:Y:S01]  /*7690*/  MUFU.TANH R31, R31 ;  /* 0x0000001f001f7308 */ /* 0x000e620000002400 */
[----:B--2---:R-:W-:Y:S01]  /*76a0*/  FMNMX.FTZ R49, R27, R54, !PT ;  /* 0x000000361b317209 */ /* 0x004fe20007810000 */
[----:B------:R-:W-:-:S06]  /*76b0*/  FMUL.FTZ R54, R69, UR22 ;  /* 0x0000001645367c20 */ /* 0x000fcc0008410000 */
[----:B------:R-:W2:Y:S01]  /*76c0*/  MUFU.TANH R33, R33 ;  /* 0x0000002100217308 */ /* 0x000ea20000002400 */
[----:B---3--:R-:W-:Y:S01]  /*76d0*/  FMNMX.FTZ R56, R28, R49, !PT ;  /* 0x000000311c387209 */ /* 0x008fe20007810000 */
[----:B------:R-:W-:Y:S02]  /*76e0*/  WARPGROUP.DEPBAR.LE gsb0, 0x0 ;  /* 0x00008000000079c5 */ /* 0x000fe40000010000 */
[----:B------:R-:W-:-:S04]  /*76f0*/  WARPGROUP.ARRIVE ;  /* 0x00000000000079c5 */ /* 0x000fc80000000000 */
[----:B------:R-:W3:Y:S01]  /*7700*/  MUFU.TANH R35, R35 ;  /* 0x0000002300237308 */ /* 0x000ee20000002400 */
[----:B-1----:R-:W-:Y:S01]  /*7710*/  FMNMX.FTZ R56, R31, R56, !PT ;  /* 0x000000381f387209 */ /* 0x002fe20007810000 */
[----:B------:R-:W-:Y:S01]  /*7720*/  HGMMA.64x64x16.F32.BF16 R88, R144, gdesc[UR4].tnspB, R88, gsb0 ;  /* 0x40e0000490587df0 */ /* 0x000fe20008001858 */
[----:B------:R-:W-:Y:S01]  /*7730*/  UIADD3 UR6, UR10, 0x100, URZ ;  /* 0x000001000a067890 */ /* 0x000fe2000fffe03f */
[----:B------:R-:W-:Y:S01]  /*7740*/  UMOV UR7, 0x40000040 ;  /* 0x4000004000077882 */ /* 0x000fe20000000000 */
[----:B0-----:R-:W-:-:S03]  /*7750*/  ISETP.GE.U32.AND P2, PT, R80, 0x180, PT ;  /* 0x000001805000780c */ /* 0x001fc60003f46070 */
[----:B------:R-:W0:Y:S01]  /*7760*/  MUFU.TANH R36, R36 ;  /* 0x0000002400247308 */ /* 0x000e220000002400 */
[----:B--2---:R-:W-:-:S07]  /*7770*/  FMNMX.FTZ R56, R33, R56, !PT ;  /* 0x0000003821387209 */ /* 0x004fce0007810000 */
[----:B------:R-:W1:Y:S01]  /*7780*/  MUFU.TANH R39, R39 ;  /* 0x0000002700277308 */ /* 0x000e620000002400 */
[----:B---3--:R-:W-:Y:S01]  /*7790*/  FMNMX.FTZ R49, R35, R56, !PT ;  /* 0x0000003823317209 */ /* 0x008fe20007810000 */
        /* <DEDUP_REMOVED lines=21> */
[----:B------:R-:W-:Y:S01]  /*78f0*/  FMUL.FTZ R60, R81, UR22 ;  /* 0x00000016513c7c20 */ /* 0x000fe20008410000 */
[----:B------:R-:W-:Y:S01]  /*7900*/  HGMMA.64x64x16.F32.BF16 R88, R140, gdesc[UR4].tnspB, R88, gsb0 ;  /* 0x40e000048c587df0 */ /* 0x000fe20008001858 */
[----:B------:R-:W-:Y:S01]  /*7910*/  UIADD3 UR6, UR10, 0x180, URZ ;  /* 0x000001800a067890 */ /* 0x000fe2000fffe03f */
[----:B--2---:R-:W-:Y:S01]  /*7920*/  FMNMX.FTZ R62, R52, R49, !PT ;  /* 0x00000031343e7209 */ /* 0x004fe20007810000 */
[----:B------:R-:W-:Y:S02]  /*7930*/  UMOV UR7, 0x40000040 ;  /* 0x4000004000077882 */ /* 0x000fe40000000000 */
[----:B------:R-:W1:Y:S08]  /*7940*/  MUFU.TANH R54, R54 ;  /* 0x0000003600367308 */ /* 0x000e700000002400 */
        /* <DEDUP_REMOVED lines=47> */
[--C-:B------:R-:W-:Y:S01]  /*7c40*/  FFMA.FTZ R5, R6, UR24, -R4.reuse ;  /* 0x0000001806057c23 */ /* 0x100fe20008010804 */
[----:B------:R-:W-:Y:S01]  /*7c50*/  FMNMX.FTZ R6, R8, R3, !PT ;  /* 0x0000000308067209 */ /* 0x000fe20007810000 */
[--C-:B------:R-:W-:Y:S01]  /*7c60*/  FFMA.FTZ R144, R13, UR24, -R4.reuse ;  /* 0x000000180d907c23 */ /* 0x100fe20008010804 */
[----:B------:R-:W1:Y:S01]  /*7c70*/  MUFU.TANH R32, R32 ;  /* 0x0000002000207308 */ /* 0x000e620000002400 */
[--C-:B------:R-:W-:Y:S01]  /*7c80*/  FFMA.FTZ R146, R21, UR24, -R4.reuse ;  /* 0x0000001815927c23 */ /* 0x100fe20008010804 */
[----:B--2---:R-:W-:Y:S01]  /*7c90*/  FMNMX.FTZ R6, R7, R6, !PT ;  /* 0x0000000607067209 */ /* 0x004fe20007810000 */
[----:B------:R-:W-:Y:S02]  /*7ca0*/  WARPGROUP.DEPBAR.LE gsb0, 0x0 ;  /* 0x00008000000079c5 */ /* 0x000fe40000010000 */
[----:B------:R-:W-:Y:S01]  /*7cb0*/  WARPGROUP.ARRIVE ;  /* 0x00000000000079c5 */ /* 0x000fe20000000000 */
[----:B---3--:R-:W-:Y:S01]  /*7cc0*/  FMNMX.FTZ R13, R11, R6, !PT ;  /* 0x000000060b0d7209 */ /* 0x008fe20007810000 */
[--C-:B------:R-:W-:Y:S01]  /*7cd0*/  FFMA.FTZ R140, R27, UR24, -R4.reuse ;  /* 0x000000181b8c7c23 */ /* 0x100fe20008010804 */
[----:B------:R-:W2:Y:S01]  /*7ce0*/  MUFU.TANH R34, R34 ;  /* 0x0000002200227308 */ /* 0x000ea20000002400 */
        /* <DEDUP_REMOVED lines=29> */
[----:B------:R-:W-:Y:S01]  /*7ec0*/  FFMA.FTZ R62, R62, UR24, -R4 ;  /* 0x000000183e3e7c23 */ /* 0x000fe20008010804 */
[----:B------:R-:W-:Y:S01]  /*7ed0*/  FMNMX.FTZ R27, R32, R21, !PT ;  /* 0x00000015201b7209 */ /* 0x000fe20007810000 */
[----:B------:R-:W1:Y:S03]  /*7ee0*/  MUFU.TANH R42, R42 ;  /* 0x0000002a002a7308 */ /* 0x000e660000002400 */
[----:B--2---:R-:W-:-:S04]  /*7ef0*/  FMNMX.FTZ R6, R34, R27, !PT ;  /* 0x0000001b22067209 */ /* 0x004fc80007810000 */
        /* <DEDUP_REMOVED lines=18> */
[--C-:B------:R-:W-:Y:S01]  /*8020*/  FFMA.FTZ R134, R47, UR24, -R4.reuse ;  /* 0x000000182f867c23 */ /* 0x100fe20008010804 */
[----:B------:R-:W2:Y:S01]  /*8030*/  MUFU.TANH R66, R66 ;  /* 0x0000004200427308 */ /* 0x000ea20000002400 */
[----:B------:R-:W-:Y:S01]  /*8040*/  HGMMA.64x64x16.F32.BF16 R88, R128, gdesc[UR4].tnspB, R88, gsb0 ;  /* 0x40e0000480587df0 */ /* 0x000fe20008001858 */
[----:B------:R-:W-:Y:S01]  /*8050*/  UIADD3 UR6, UR10, 0x300, URZ ;  /* 0x000003000a067890 */ /* 0x000fe2000fffe03f */
[----:B0-----:R-:W-:Y:S01]  /*8060*/  FMNMX.FTZ R6, R64, R33, !PT ;  /* 0x0000002140067209 */ /* 0x001fe20007810000 */
[----:B------:R-:W-:Y:S01]  /*8070*/  UMOV UR7, 0x40000040 ;  /* 0x4000004000077882 */ /* 0x000fe20000000000 */
[----:B------:R-:W-:-:S03]  /*8080*/  FFMA.FTZ R47, R54, UR24, -R4 ;  /* 0x00000018362f7c23 */ /* 0x000fc60008010804 */
        /* <DEDUP_REMOVED lines=21> */
[----:B-1----:R-:W-:Y:S01]  /*81e0*/  FMNMX.FTZ R39, R75, R6, !PT ;  /* 0x000000064b277209 */ /* 0x002fe20007810000 */
[--C-:B------:R-:W-:Y:S01]  /*81f0*/  FFMA.FTZ R6, R51, UR24, -R4.reuse ;  /* 0x0000001833067c23 */ /* 0x100fe20008010804 */
[----:B------:R-:W-:Y:S03]  /*8200*/  MUFU.EX2 R27, R36 ;  /* 0x00000024001b7308 */ /* 0x000fe60000000800 */
[----:B------:R-:W-:Y:S01]  /*8210*/  HGMMA.64x64x16.F32.BF16 R88, R124, gdesc[UR4].tnspB, R88, gsb0 ;  /* 0x40e000047c587df0 */ /* 0x000fe20008001858 */
[----:B------:R-:W-:Y:S01]  /*8220*/  UIADD3 UR6, UR10, 0x380, URZ ;  /* 0x000003800a067890 */ /* 0x000fe2000fffe03f */
[----:B--2---:R-:W-:Y:S01]  /*8230*/  FMNMX.FTZ R24, R76, R39, !PT ;  /* 0x000000274c187209 */ /* 0x004fe20007810000 */
[----:B------:R-:W-:Y:S01]  /*8240*/  UMOV UR7, 0x40000040 ;  /* 0x4000004000077882 */ /* 0x000fe20000000000 */
[--C-:B------:R-:W-:Y:S01]  /*8250*/  FFMA.FTZ R39, R52, UR24, -R4.reuse ;  /* 0x0000001834277c23 */ /* 0x100fe20008010804 */
[----:B------:R0:W-:Y:S02]  /*8260*/  MUFU.EX2 R21, R28 ;  /* 0x0000001c00157308 */ /* 0x0001e40000000800 */
[----:B------:R-:W1:Y:S06]  /*8270*/  SHFL.BFLY PT, R51, R24, 0x2, 0x1f ;  /* 0x0c401f0018337f89 */ /* 0x000e6c00000e0000 */
[----:B------:R-:W-:Y:S01]  /*8280*/  MUFU.EX2 R69, R69 ;  /* 0x0000004500457308 */ /* 0x000fe20000000800 */
[----:B0-----:R-:W-:-:S07]  /*8290*/  FFMA.FTZ R28, R59, UR24, -R4 ;  /* 0x000000183b1c7c23 */ /* 0x001fce0008010804 */
[----:B------:R-:W0:Y:S08]  /*82a0*/  MUFU.EX2 R148, R148 ;  /* 0x0000009400947308 */ /* 0x000e300000000800 */
[----:B------:R-:W2:Y:S01]  /*82b0*/  MUFU.EX2 R5, R5 ;  /* 0x0000000500057308 */ /* 0x000ea20000000800 */
[----:B-1----:R-:W-:Y:S01]  /*82c0*/  FMNMX.FTZ R36, R24, R51, !PT ;  /* 0x0000003318247209 */ /* 0x002fe20007810000 */
[--C-:B------:R-:W-:Y:S01]  /*82d0*/  FFMA.FTZ R51, R56, UR24, -R4.reuse ;  /* 0x0000001838337c23 */ /* 0x100fe20008010804 */
[----:B------:R-:W-:-:S03]  /*82e0*/  FFMA.FTZ R24, R57, UR24, -R4 ;  /* 0x0000001839187c23 */ /* 0x000fc60008010804 */
[----:B------:R-:W1:Y:S02]  /*82f0*/  SHFL.BFLY PT, R79, R36, 0x1, 0x1f ;  /* 0x0c201f00244f7f89 */ /* 0x000e6400000e0000 */
[----:B------:R-:W-:Y:S01]  /*8300*/  MUFU.EX2 R150, R150 ;  /* 0x0000009600967308 */ /* 0x000fe20000000800 */
[----:B0-----:R-:W-:-:S07]  /*8310*/  FFMA.FTZ R2, R69, R2, R148 ;  /* 0x0000000245027223 */ /* 0x001fce0000010094 */
[----:B------:R-:W-:Y:S01]  /*8320*/  MUFU.EX2 R77, R77 ;  /* 0x0000004d004d7308 */ /* 0x000fe20000000800 */
[----:B--2---:R-:W-:-:S07]  /*8330*/  F2FP.BF16.F32.PACK_AB R148, R5, R148 ;  /* 0x000000940594723e */ /* 0x004fce00000010ff */
[----:B------:R-:W-:Y:S01]  /*8340*/  MUFU.EX2 R144, R144 ;  /* 0x0000009000907308 */ /* 0x000fe20000000800 */
[----:B-1----:R-:W-:-:S07]  /*8350*/  FMNMX.FTZ R44, R36, R79, !PT ;  /* 0x0000004f242c7209 */ /* 0x002fce0007810000 */
        /* <DEDUP_REMOVED lines=8> */
[--C-:B------:R-:W-:Y:S01]  /*83e0*/  FFMA.FTZ R145, R15, UR24, -R59.reuse ;  /* 0x000000180f917c23 */ /* 0x100fe2000801083b */
[----:B------:R-:W-:Y:S01]  /*83f0*/  @!P1 LEA R11, R11, UR45, 0x3 ;  /* 0x0000002d0b0b9c11 */ /* 0x000fe2000f8e18ff */
[----:B------:R-:W-:Y:S01]  /*8400*/  FFMA.FTZ R8, R12, UR24, -R59 ;  /* 0x000000180c087c23 */ /* 0x000fe2000801083b */
[----:B------:R-:W-:Y:S01]  /*8410*/  MUFU.EX2 R57, R57 ;  /* 0x0000003900397308 */ /* 0x000fe20000000800 */
[----:B------:R-:W-:-:S02]  /*8420*/  WARPGROUP.DEPBAR.LE gsb0, 0x0 ;  /* 0x00008000000079c5 */ /* 0x000fc40000010000 */
[----:B------:R-:W-:Y:S01]  /*8430*/  WARPGROUP.ARRIVE ;  /* 0x00000000000079c5 */ /* 0x000fe20000000000 */
[----:B------:R-:W-:Y:S01]  /*8440*/  IADD3 R7, R23, 0x9, RZ ;  /* 0x0000000917077810 */ /* 0x000fe20007ffe0ff */
[----:B------:R-:W-:Y:S02]  /*8450*/  @!P1 VIADD R15, R11, 0x16840 ;  /* 0x000168400b0f9836 */ /* 0x000fe40000000000 */
[--C-:B------:R-:W-:Y:S01]  /*8460*/  FFMA.FTZ R12, R20, UR24, -R59.reuse ;  /* 0x00000018140c7c23 */ /* 0x100fe2000801083b */
[----:B------:R-:W-:Y:S01]  /*8470*/  FFMA.FTZ R147, R25, UR24, -R59 ;  /* 0x0000001819937c23 */ /* 0x000fe2000801083b */
[----:B------:R-:W0:Y:S01]  /*8480*/  MUFU.EX2 R4, R4 ;  /* 0x0000000400047308 */ /* 0x000e220000000800 */
[----:B------:R-:W-:Y:S01]  /*8490*/  HGMMA.64x64x16.F32.BF16 R88, R120, gdesc[UR4].tnspB, R88, gsb0 ;  /* 0x40e0000478587df0 */ /* 0x000fe20008001858 */
[----:B------:R-:W-:Y:S01]  /*84a0*/  SEL R11, R7, 0x9, !P2 ;  /* 0x00000009070b7807 */ /* 0x000fe20005000000 */
[----:B------:R-:W-:Y:S01]  /*84b0*/  FADD.FTZ R7, R5, R2 ;  /* 0x0000000205077221 */ /* 0x000fe20000010000 */
        /* <DEDUP_REMOVED lines=21> */
[----:B-1----:R-:W-:Y:S01]  /*8610*/  FADD.FTZ R2, R149, R0 ;  /* 0x0000000095027221 */ /* 0x002fe20000010000 */
[--C-:B------:R-:W-:Y:S01]  /*8620*/  FFMA.FTZ R0, R63, UR24, -R59.reuse ;  /* 0x000000183f007c23 */ /* 0x100fe2000801083b */
[----:B------:R-:W-:Y:S01]  /*8630*/  F2FP.BF16.F32.PACK_AB R149, R149, R4 ;  /* 0x000000049595723e */ /* 0x000fe200000010ff */
[--C-:B------:R-:W-:Y:S01]  /*8640*/  FFMA.FTZ R71, R71, UR24, -R59.reuse ;  /* 0x0000001847477c23 */ /* 0x100fe2000801083b */
[--C-:B------:R-:W-:Y:S01]  /*8650*/  FFMA.FTZ R72, R72, UR24, -R59.reuse ;  /* 0x0000001848487c23 */ /* 0x100fe2000801083b */
[--C-:B------:R-:W-:Y:S01]  /*8660*/  FFMA.FTZ R73, R73, UR24, -R59.reuse ;  /* 0x0000001849497c23 */ /* 0x100fe2000801083b */
[--C-:B------:R-:W-:Y:S01]  /*8670*/  FFMA.FTZ R74, R74, UR24, -R59.reuse ;  /* 0x000000184a4a7c23 */ /* 0x100fe2000801083b */
[----:B------:R-:W1:Y:S01]  /*8680*/  MUFU.EX2 R145, R145 ;  /* 0x0000009100917308 */ /* 0x000e620000000800 */
[----:B------:R-:W-:Y:S01]  /*8690*/  FFMA.FTZ R75, R75, UR24, -R59 ;  /* 0x000000184b4b7c23 */ /* 0x000fe2000801083b */
[----:B------:R-:W-:Y:S01]  /*86a0*/  ISETP.LT.AND P2, PT, RZ, UR26, PT ;  /* 0x0000001aff007c0c */ /* 0x000fe2000bf41270 */
[----:B------:R-:W-:-:S05]  /*86b0*/  UIADD3 UR6, UR26, -0x1, URZ ;  /* 0xffffffff1a067890 */ /* 0x000fca000fffe03f */
[----:B------:R-:W3:Y:S02]  /*86c0*/  MUFU.EX2 R12, R12 ;  /* 0x0000000c000c7308 */ /* 0x000ee40000000800 */
[----:B------:R-:W-:-:S06]  /*86d0*/  UMOV UR26, UR6 ;  /* 0x00000006001a7c82 */ /* 0x000fcc0008000000 */
[----:B------:R-:W-:Y:S08]  /*86e0*/  MUFU.EX2 R146, R146 ;  /* 0x0000009200927308 */ /* 0x000ff00000000800 */
[----:B------:R4:W-:Y:S08]  /*86f0*/  MUFU.EX2 R33, R40 ;  /* 0x0000002800217308 */ /* 0x0009f00000000800 */
[----:B------:R-:W5:Y:S01]  /*8700*/  MUFU.EX2 R147, R147 ;  /* 0x0000009300937308 */ /* 0x000f620000000800 */
[----:B----4-:R-:W-:Y:S01]  /*8710*/  FADD.FTZ R40, R150, R7 ;  /* 0x0000000796287221 */ /* 0x010fe20000010000 */
[----:B--2---:R-:W-:Y:S01]  /*8720*/  FADD.FTZ R7, R151, R2 ;  /* 0x0000000297077221 */ /* 0x004fe20000010000 */
[----:B0-----:R-:W-:-:S02]  /*8730*/  F2FP.BF16.F32.PACK_AB R151, R8, R151 ;  /* 0x000000970897723e */ /* 0x001fc400000010ff */
[----:B------:R-:W-:Y:S01]  /*8740*/  F2FP.BF16.F32.PACK_AB R150, R77, R150 ;  /* 0x000000964d96723e */ /* 0x000fe200000010ff */
[----:B------:R-:W-:Y:S02]  /*8750*/  FADD.FTZ R2, R8, R7 ;  /* 0x0000000708027221 */ /* 0x000fe40000010000 */
[----:B------:R-:W-:Y:S02]  /*8760*/  MUFU.EX2 R13, R13 ;  /* 0x0000000d000d7308 */ /* 0x000fe40000000800 */
[----:B-1----:R-:W-:Y:S01]  /*8770*/  FADD.FTZ R7, R145, R2 ;  /* 0x0000000291077221 */ /* 0x002fe20000010000 */
[----:B------:R-:W-:Y:S01]  /*8780*/  FFMA.FTZ R2, R65, UR24, -R59 ;  /* 0x0000001841027c23 */ /* 0x000fe2000801083b */
[C---:B---3--:R-:W-:Y:S02]  /*8790*/  F2FP.BF16.F32.PACK_AB R145, R12.reuse, R145 ;  /* 0x000000910c91723e */ /* 0x048fe400000010ff */
[----:B------:R-:W-:Y:S01]  /*87a0*/  FADD.FTZ R42, R12, R7 ;  /* 0x000000070c2a7221 */ /* 0x000fe20000010000 */
[----:B------:R-:W-:-:S02]  /*87b0*/  WARPGROUP.DEPBAR.LE gsb0, 0x0 ;  /* 0x00008000000079c5 */ /* 0x000fc40000010000 */
[----:B------:R0:W-:Y:S06]  /*87c0*/  BAR.ARV R11, 0x100 ;  /* 0x0004000b0000751d */ /* 0x0001ec0000002000 */
[----:B------:R1:W-:Y:S01]  /*87d0*/  @!P1 SYNCS.ARRIVE.TRANS64.RED.A1T0 RZ, [R15+URZ], RZ ;  /* 0x000000ff0fff99a7 */ /* 0x0003e2000810043f */
[----:B------:R-:W2:Y:S01]  /*87e0*/  MUFU.EX2 R20, R20 ;  /* 0x0000001400147308 */ /* 0x000ea20000000800 */
[----:B-----5:R-:W-:Y:S01]  /*87f0*/  FADD.FTZ R7, R147, R42 ;  /* 0x0000002a93077221 */ /* 0x020fe20000010000 */
[-C--:B------:R-:W-:Y:S01]  /*8800*/  FMUL.FTZ R88, R88, R69.reuse ;  /* 0x0000004558587220 */ /* 0x080fe20000410000 */
[-C--:B------:R-:W-:Y:S01]  /*8810*/  FMUL.FTZ R89, R89, R69.reuse ;  /* 0x0000004559597220 */ /* 0x080fe20000410000 */
[-C--:B------:R-:W-:Y:S01]  /*8820*/  FMUL.FTZ R92, R92, R69.reuse ;  /* 0x000000455c5c7220 */ /* 0x080fe20000410000 */
[-C--:B------:R-:W-:Y:S01]  /*8830*/  FMUL.FTZ R93, R93, R69.reuse ;  /* 0x000000455d5d7220 */ /* 0x080fe20000410000 */
[-C--:B------:R-:W-:Y:S01]  /*8840*/  FMUL.FTZ R96, R96, R69.reuse ;  /* 0x0000004560607220 */ /* 0x080fe20000410000 */
[----:B-1----:R-:W-:Y:S01]  /*8850*/  IMAD.U32 R15, RZ, RZ, UR21 ;  /* 0x00000015ff0f7e24 */ /* 0x002fe2000f8e00ff */
[----:B------:R-:W-:Y:S01]  /*8860*/  MUFU.EX2 R140, R140 ;  /* 0x0000008c008c7308 */ /* 0x000fe20000000800 */
[----:B------:R-:W-:Y:S01]  /*8870*/  UMOV UR21, UR39 ;  /* 0x0000002700157c82 */ /* 0x000fe20008000000 */
[-C--:B------:R-:W-:Y:S01]  /*8880*/  FMUL.FTZ R97, R97, R69.reuse ;  /* 0x0000004561617220 */ /* 0x080fe20000410000 */
[-C--:B------:R-:W-:Y:S01]  /*8890*/  FMUL.FTZ R100, R100, R69.reuse ;  /* 0x0000004564647220 */ /* 0x080fe20000410000 */
[----:B------:R-:W-:Y:S01]  /*88a0*/  @!P1 LEA R15, R15, UR45, 0x3 ;  /* 0x0000002d0f0f9c11 */ /* 0x000fe2000f8e18ff */
[-C--:B------:R-:W-:Y:S01]  /*88b0*/  FMUL.FTZ R101, R101, R69.reuse ;  /* 0x0000004565657220 */ /* 0x080fe20000410000 */
[-C--:B------:R-:W-:Y:S01]  /*88c0*/  FMUL.FTZ R104, R104, R69.reuse ;  /* 0x0000004568687220 */ /* 0x080fe20000410000 */
[----:B------:R-:W-:Y:S01]  /*88d0*/  FMUL.FTZ R105, R105, R69 ;  /* 0x0000004569697220 */ /* 0x000fe20000410000 */
[----:B------:R-:W1:Y:S01]  /*88e0*/  MUFU.EX2 R141, R141 ;  /* 0x0000008d008d7308 */ /* 0x000e620000000800 */
[----:B0-----:R-:W-:-:S02]  /*88f0*/  @!P1 VIADD R11, R15, 0x16860 ;  /* 0x000168600f0b9836 */ /* 0x001fc40000000000 */
[C---:B--2---:R-:W-:Y:S01]  /*8900*/  FADD.FTZ R42, R20.reuse, R7 ;  /* 0x00000007142a7221 */ /* 0x044fe20000010000 */
[----:B------:R-:W-:Y:S01]  /*8910*/  F2FP.BF16.F32.PACK_AB R147, R20, R147 ;  /* 0x000000931493723e */ /* 0x000fe200000010ff */
[-C--:B------:R-:W-:Y:S01]  /*8920*/  FMUL.FTZ R108, R108, R69.reuse ;  /* 0x000000456c6c7220 */ /* 0x080fe20000410000 */
[-C--:B------:R-:W-:Y:S01]  /*8930*/  FMUL.FTZ R109, R109, R69.reuse ;  /* 0x000000456d6d7220 */ /* 0x080fe20000410000 */
[----:B------:R-:W-:Y:S01]  /*8940*/  @!P1 PRMT R15, RZ, 0x654, R11 ;  /* 0x00000654ff0f9816 */ /* 0x000fe2000000000b */
[----:B------:R-:W-:Y:S01]  /*8950*/  FADD.FTZ R11, R77, R40 ;  /* 0x000000284d0b7221 */ /* 0x000fe20000010000 */
[----:B------:R-:W0:Y:S01]  /*8960*/  MUFU.EX2 R26, R26 ;  /* 0x0000001a001a7308 */ /* 0x000e220000000800 */
[-C--:B------:R-:W-:Y:S01]  /*8970*/  FMUL.FTZ R112, R112, R69.reuse ;  /* 0x0000004570707220 */ /* 0x080fe20000410000 */
[----:B------:R2:W-:Y:S01]  /*8980*/  @!P1 SYNCS.ARRIVE.TRANS64.RED.A1T0 RZ, [R15+URZ], RZ ;  /* 0x000000ff0fff99a7 */ /* 0x0005e2000810043f */
[----:B------:R-:W-:Y:S01]  /*8990*/  FADD.FTZ R40, R144, R11 ;  /* 0x0000000b90287221 */ /* 0x000fe20000010000 */
[----:B------:R-:W-:Y:S01]  /*89a0*/  F2FP.BF16.F32.PACK_AB R144, R9, R144 ;  /* 0x000000900990723e */ /* 0x000fe200000010ff */
[-C--:B------:R-:W-:Y:S01]  /*89b0*/  FMUL.FTZ R113, R113, R69.reuse ;  /* 0x0000004571717220 */ /* 0x080fe20000410000 */
[-C--:B------:R-:W-:Y:S01]  /*89c0*/  FMUL.FTZ R116, R116, R69.reuse ;  /* 0x0000004574747220 */ /* 0x080fe20000410000 */
[----:B------:R-:W-:Y:S01]  /*89d0*/  FADD.FTZ R11, R9, R40 ;  /* 0x00000028090b7221 */ /* 0x000fe20000010000 */
[----:B------:R-:W3:Y:S01]  /*89e0*/  MUFU.EX2 R142, R142 ;  /* 0x0000008e008e7308 */ /* 0x000ee20000000800 */
[----:B-1----:R-:W-:Y:S01]  /*89f0*/  FADD.FTZ R7, R141, R42 ;  /* 0x0000002a8d077221 */ /* 0x002fe20000010000 */
[----:B------:R-:W-:Y:S01]  /*8a00*/  FFMA.FTZ R40, R67, UR24, -R59 ;  /* 0x0000001843287c23 */ /* 0x000fe2000801083b */
[----:B------:R-:W-:Y:S01]  /*8a10*/  FADD.FTZ R46, R146, R11 ;  /* 0x0000000b922e7221 */ /* 0x000fe20000010000 */
[----:B------:R-:W-:Y:S01]  /*8a20*/  FFMA.FTZ R59, R76, UR24, -R59 ;  /* 0x000000184c3b7c23 */ /* 0x000fe2000801083b */
[----:B------:R-:W-:Y:S01]  /*8a30*/  F2FP.BF16.F32.PACK_AB R146, R13, R146 ;  /* 0x000000920d92723e */ /* 0x000fe200000010ff */
[----:B------:R-:W-:Y:S01]  /*8a40*/  FMUL.FTZ R117, R117, R69 ;  /* 0x0000004575757220 */ /* 0x000fe20000410000 */
[----:B------:R-:W-:Y:S01]  /*8a50*/  FADD.FTZ R11, R13, R46 ;  /* 0x0000002e0d0b7221 */ /* 0x000fe20000010000 */
[----:B------:R-:W1:Y:S01]  /*8a60*/  MUFU.EX2 R143, R143 ;  /* 0x0000008f008f7308 */ /* 0x000e620000000800 */
[C---:B0-----:R-:W-:Y:S01]  /*8a70*/  FADD.FTZ R42, R26.reuse, R7 ;  /* 0x000000071a2a7221 */ /* 0x041fe20000010000 */
[----:B------:R-:W-:Y:S01]  /*8a80*/  F2FP.BF16.F32.PACK_AB R141, R26, R141 ;  /* 0x0000008d1a8d723e */ /* 0x000fe200000010ff */
[----:B------:R-:W-:Y:S01]  /*8a90*/  FADD.FTZ R46, R140, R11 ;  /* 0x0000000b8c2e7221 */ /* 0x000fe20000010000 */
[----:B------:R-:W-:Y:S01]  /*8aa0*/  F2FP.BF16.F32.PACK_AB R140, R21, R140 ;  /* 0x0000008c158c723e */ /* 0x000fe200000010ff */
[-C--:B------:R-:W-:Y:S01]  /*8ab0*/  FMUL.FTZ R90, R90, R57.reuse ;  /* 0x000000395a5a7220 */ /* 0x080fe20000410000 */
[-C--:B------:R-:W-:Y:S01]  /*8ac0*/  FMUL.FTZ R91, R91, R57.reuse ;  /* 0x000000395b5b7220 */ /* 0x080fe20000410000 */
[----:B------:R-:W-:Y:S01]  /*8ad0*/  FADD.FTZ R11, R21, R46 ;  /* 0x0000002e150b7221 */ /* 0x000fe20000010000 */
[----:B------:R-:W0:Y:S01]  /*8ae0*/  MUFU.EX2 R31, R31 ;  /* 0x0000001f001f7308 */ /* 0x000e220000000800 */
[-C--:B------:R-:W-:Y:S01]  /*8af0*/  FMUL.FTZ R94, R94, R57.reuse ;  /* 0x000000395e5e7220 */ /* 0x080fe20000410000 */
[-C--:B------:R-:W-:Y:S01]  /*8b00*/  FMUL.FTZ R95, R95, R57.reuse ;  /* 0x000000395f5f7220 */ /* 0x080fe20000410000 */
[----:B---3--:R-:W-:Y:S01]  /*8b10*/  FADD.FTZ R46, R142, R11 ;  /* 0x0000000b8e2e7221 */ /* 0x008fe20000010000 */
        /* <DEDUP_REMOVED lines=13> */
[C---:B0-----:R-:W-:Y:S01]  /*8bf0*/  FADD.FTZ R11, R31.reuse, R46 ;  /* 0x0000002e1f0b7221 */ /* 0x041fe20000010000 */
[----:B------:R-:W-:Y:S01]  /*8c00*/  F2FP.BF16.F32.PACK_AB R142, R31, R142 ;  /* 0x0000008e1f8e723e */ /* 0x000fe200000010ff */
[-C--:B------:R-:W-:Y:S01]  /*8c10*/  FMUL.FTZ R118, R118, R57.reuse ;  /* 0x0000003976767220 */ /* 0x080fe20000410000 */
[----:B------:R-:W-:-:S04]  /*8c20*/  FMUL.FTZ R119, R119, R57 ;  /* 0x0000003977777220 */ /* 0x000fc80000410000 */
[----:B------:R-:W0:Y:S01]  /*8c30*/  MUFU.EX2 R137, R137 ;  /* 0x0000008900897308 */ /* 0x000e220000000800 */
[C---:B---3--:R-:W-:Y:S01]  /*8c40*/  FADD.FTZ R42, R30.reuse, R7 ;  /* 0x000000071e2a7221 */ /* 0x048fe20000010000 */
[----:B------:R-:W-:-:S06]  /*8c50*/  F2FP.BF16.F32.PACK_AB R143, R30, R143 ;  /* 0x0000008f1e8f723e */ /* 0x000fcc00000010ff */
[----:B------:R-:W3:Y:S01]  /*8c60*/  MUFU.EX2 R32, R32 ;  /* 0x0000002000207308 */ /* 0x000ee20000000800 */
[----:B-1----:R-:W-:Y:S01]  /*8c70*/  FADD.FTZ R46, R136, R11 ;  /* 0x0000000b882e7221 */ /* 0x002fe20000010000 */
[----:B------:R-:W-:-:S03]  /*8c80*/  F2FP.BF16.F32.PACK_AB R136, R27, R136 ;  /* 0x000000881b88723e */ /* 0x000fc600000010ff */
[----:B------:R-:W-:-:S03]  /*8c90*/  FADD.FTZ R7, R27, R46 ;  /* 0x0000002e1b077221 */ /* 0x000fc60000010000 */
[----:B------:R-:W1:Y:S01]  /*8ca0*/  MUFU.EX2 R138, R138 ;  /* 0x0000008a008a7308 */ /* 0x000e620000000800 */
[----:B0-----:R-:W-:-:S07]  /*8cb0*/  FADD.FTZ R5, R137, R42 ;  /* 0x0000002a89057221 */ /* 0x001fce0000010000 */
        /* <DEDUP_REMOVED lines=61> */
[----:B------:R-:W-:Y:S01]  /*9090*/  F2FP.BF16.F32.PACK_AB R125, R4, R125 ;  /* 0x0000007d047d723e */ /* 0x000fe200000010ff */
[----:B------:R-:W-:-:S05]  /*90a0*/  IMAD.MOV.U32 R4, RZ, RZ, R49 ;  /* 0x000000ffff047224 */ /* 0x000fca00078e0031 */
        /* <DEDUP_REMOVED lines=23> */
[----:B---3--:R-:W-:Y:S01]  /*9220*/  FADD.FTZ R5, R8, R5 ;  /* 0x0000000508057221 */ /* 0x008fe20000010000 */
[C---:B-1----:R-:W-:Y:S01]  /*9230*/  FADD.FTZ R2, R3.reuse, R2 ;  /* 0x0000000203027221 */ /* 0x042fe20000010000 */
[----:B------:R-:W-:Y:S01]  /*9240*/  F2FP.BF16.F32.PACK_AB R122, R3, R36 ;  /* 0x00000024037a723e */ /* 0x000fe200000010ff */
[----:B------:R-:W-:Y:S02]  /*9250*/  IMAD.MOV.U32 R3, RZ, RZ, R44 ;  /* 0x000000ffff037224 */ /* 0x000fe400078e002c */
[C---:B0-----:R-:W-:Y:S01]  /*9260*/  FADD.FTZ R0, R59.reuse, R5 ;  /* 0x000000053b007221 */ /* 0x041fe20000010000 */
[----:B------:R-:W-:Y:S01]  /*9270*/  F2FP.BF16.F32.PACK_AB R123, R59, R8 ;  /* 0x000000083b7b723e */ /* 0x000fe200000010ff */
[----:B--2---:R-:W-:Y:S06]  /*9280*/  @P2 BRA `(.L_x_14482) ;  /* 0xffffffd800e42947 */ /* 0x004fec000383ffff */
.L_x_14473:
[----:B------:R-:W-:Y:S06]  /*9290*/  BAR.ARV 0x8, 0x200 ;  /* 0x0208000000007b1d */ /* 0x000fec0000002000 */
[----:B------:R-:W-:Y:S05]  /*92a0*/  @!P0 BRA `(.L_x_14483) ;  /* 0x0000000000048947 */ /* 0x000fea0003800000 */
[----:B------:R-:W-:Y:S01]  /*92b0*/  BPT.TRAP 0x1 ;  /* 0x000000040000795c */ /* 0x000fe20000300000 */
.L_x_14483:
[----:B------:R-:W-:Y:S01]  /*92c0*/  ULEA UR5, UR39, UR45, 0x3 ;  /* 0x0000002d27057291 */ /* 0x000fe2000f8e183f */
[----:B------:R-:W-:-:S05]  /*92d0*/  IMAD.U32 R3, RZ, RZ, UR37 ;  /* 0x00000025ff037e24 */ /* 0x000fca000f8e00ff */
[----:B------:R-:W-:-:S04]  /*92e0*/  SHF.L.U32 R3, R3, 0x1f, RZ ;  /* 0x0000001f03037819 */ /* 0x000fc800000006ff */
[----:B------:R0:W1:Y:S01]  /*92f0*/  SYNCS.PHASECHK.TRANS64.TRYWAIT P2, [UR5+0x16850], R3 ;  /* 0x01685003ff0075a7 */ /* 0x0000620008040145 */
[----:B------:R-:W-:Y:S05]  /*9300*/  @!P0 BRA `(.L_x_14484) ;  /* 0x0000000000048947 */ /* 0x000fea0003800000 */
[----:B------:R-:W-:Y:S01]  /*9310*/  BPT.TRAP 0x1 ;  /* 0x000000040000795c */ /* 0x000fe20000300000 */
.L_x_14484:
[----:B-1----:R-:W-:Y:S05]  /*9320*/  @P2 BRA `(.L_x_14485) ;  /* 0x0000000000082947 */ /* 0x002fea0003800000 */
[----:B------:R-:W1:Y:S02]  /*9330*/  SYNCS.PHASECHK.TRANS64.TRYWAIT P0, [UR5+0x16850], R3 ;  /* 0x01685003ff0075a7 */ /* 0x000e640008000145 */
[----:B-1----:R-:W-:Y:S05]  /*9340*/  @!P0 BRA `(.L_x_14486) ;  /* 0x0000005800c48947 */ /* 0x002fea0003800000 */
.L_x_14485:
        /* <DEDUP_REMOVED lines=19> */
[----:B------:R-:W-:Y:S01]  /*9480*/  MOV R2, RZ ;  /* 0x000000ff00027202 */ /* 0x000fe20000000f00 */
[----:B-1----:R-:W-:-:S03]  /*9490*/  FADD.FTZ R5, R5, R0 ;  /* 0x0000000005057221 */ /* 0x002fc60000010000 */
[----:B------:R-:W0:Y:S01]  /*94a0*/  SHFL.BFLY PT, R4, R3, 0x1, 0x1f ;  /* 0x0c201f0003047f89 */ /* 0x000e2200000e0000 */
[----:B------:R-:W-:-:S03]  /*94b0*/  IMAD.MOV.U32 R0, RZ, RZ, -0x800000 ;  /* 0xff800000ff007424 */ /* 0x000fc600078e00ff */
[----:B------:R-:W1:Y:S01]  /*94c0*/  SHFL.BFLY PT, R6, R5, 0x1, 0x1f ;  /* 0x0c201f0005067f89 */ /* 0x000e6200000e0000 */
[----:B0-----:R-:W-:Y:S01]  /*94d0*/  FADD.FTZ R8, R3, R4 ;  /* 0x0000000403087221 */ /* 0x001fe20000010000 */
[----:B------:R-:W-:Y:S02]  /*94e0*/  IMAD.U32 R3, RZ, RZ, UR24 ;  /* 0x00000018ff037e24 */ /* 0x000fe4000f8e00ff */
[----:B------:R-:W-:Y:S02]  /*94f0*/  IMAD.U32 R4, RZ, RZ, UR24 ;  /* 0x00000018ff047e24 */ /* 0x000fe4000f8e00ff */
[----:B-1----:R-:W-:Y:S01]  /*9500*/  FADD.FTZ R9, R5, R6 ;  /* 0x0000000605097221 */ /* 0x002fe20000010000 */
[----:B------:R-:W-:Y:S01]  /*9510*/  FSETP.NE.FTZ.AND P0, PT, R8, RZ, PT ;  /* 0x000000ff0800720b */ /* 0x000fe20003f15000 */
[----:B------:R-:W-:-:S03]  /*9520*/  IMAD.MOV.U32 R5, RZ, RZ, RZ ;  /* 0x000000ffff057224 */ /* 0x000fc600078e00ff */
[----:B------:R-:W-:-:S09]  /*9530*/  FSETP.NE.FTZ.AND P2, PT, R9, RZ, PT ;  /* 0x000000ff0900720b */ /* 0x000fd20003f55000 */
[----:B------:R-:W0:Y:S01]  /*9540*/  @P0 MUFU.LG2 R6, R8 ;  /* 0x0000000800060308 */ /* 0x000e220000000c00 */
[----:B------:R-:W-:-:S07]  /*9550*/  @P0 FMUL.FTZ R4, R4, 0.69314718246459960938 ;  /* 0x3f31721804040820 */ /* 0x000fce0000410000 */
[----:B------:R1:W-:Y:S08]  /*9560*/  @P0 MUFU.RCP R2, R8 ;  /* 0x0000000800020308 */ /* 0x0003f00000001000 */
[----:B------:R-:W2:Y:S01]  /*9570*/  @P2 MUFU.LG2 R7, R9 ;  /* 0x0000000900072308 */ /* 0x000ea20000000c00 */
[----:B-1----:R-:W-:Y:S01]  /*9580*/  @P2 FMUL.FTZ R8, R3, 0.69314718246459960938 ;  /* 0x3f31721803082820 */ /* 0x002fe20000410000 */
[----:B0-----:R-:W-:Y:S01]  /*9590*/  @P0 FMUL.FTZ R3, R6, 0.69314718246459960938 ;  /* 0x3f31721806030820 */ /* 0x001fe20000410000 */
[----:B------:R-:W-:-:S03]  /*95a0*/  @!P1 IADD3 R6, R10, 0x16860, RZ ;  /* 0x000168600a069810 */ /* 0x000fc60007ffe0ff */
[----:B------:R-:W-:Y:S01]  /*95b0*/  @P0 FFMA.FTZ R26, R4, R49, R3 ;  /* 0x00000031041a0223 */ /* 0x000fe20000010003 */
[----:B------:R-:W-:Y:S01]  /*95c0*/  @!P1 PRMT R6, RZ, 0x654, R6 ;  /* 0x00000654ff069816 */ /* 0x000fe20000000006 */
[----:B------:R-:W0:Y:S01]  /*95d0*/  @P2 MUFU.RCP R5, R9 ;  /* 0x0000000900052308 */ /* 0x000e220000001000 */
[----:B------:R-:W-:Y:S01]  /*95e0*/  PLOP3.LUT P0, PT, PT, PT, PT, 0x8, 0x0 ;  /* 0x000000000000781c */ /* 0x000fe20003f0e170 */
[----:B------:R-:W-:Y:S02]  /*95f0*/  WARPGROUP.DEPBAR.LE gsb0, 0x0 ;  /* 0x00008000000079c5 */ /* 0x000fe40000010000 */
[----:B------:R-:W-:Y:S01]  /*9600*/  WARPGROUP.ARRIVE ;  /* 0x00000000000079c5 */ /* 0x000fe20000000000 */
[----:B--2---:R-:W-:-:S05]  /*9610*/  @P2 FMUL.FTZ R7, R7, 0.69314718246459960938 ;  /* 0x3f31721807072820 */ /* 0x004fca0000410000 */
[----:B------:R-:W-:Y:S01]  /*9620*/  HGMMA.64x64x16.F32.BF16 R88, R144, gdesc[UR4].tnspB, R88, gsb0 ;  /* 0x40e0000490587df0 */ /* 0x000fe20008001858 */
[----:B------:R-:W-:Y:S01]  /*9630*/  UIADD3 UR6, UR4, 0x100, URZ ;  /* 0x0000010004067890 */ /* 0x000fe2000fffe03f */
[----:B------:R-:W-:Y:S01]  /*9640*/  UMOV UR7, 0x40000040 ;  /* 0x4000004000077882 */ /* 0x000fe20000000000 */
[----:B------:R-:W-:Y:S01]  /*9650*/  @P2 FFMA.FTZ R0, R8, R44, R7 ;  /* 0x0000002c08002223 */ /* 0x000fe20000010007 */
        /* <DEDUP_REMOVED lines=65> */
.L_x_14456:
        /* <DEDUP_REMOVED lines=18> */
[----:B------:R-:W-:Y:S01]  /*9b90*/  IMAD.MOV.U32 R28, RZ, RZ, R37 ;  /* 0x000000ffff1c7224 */ /* 0x000fe200078e0025 */
        /* <DEDUP_REMOVED lines=13> */
[----:B------:R-:W-:Y:S01]  /*9c70*/  F2FP.BF16.F32.PACK_AB R115, R119, R118 ;  /* 0x000000767773723e */ /* 0x000fe200000010ff */
[----:B------:R-:W-:Y:S01]  /*9c80*/  ULDC UR5, c[0x0][0xa88] ;  /* 0x0002a20000057ab9 */ /* 0x000fe20000000800 */
[----:B------:R-:W-:Y:S01]  /*9c90*/  BAR.SYNC.DEFER_BLOCKING 0x1, 0x180 ;  /* 0x0046000000007b1d */ /* 0x000fe20000010000 */
[----:B-1----:R-:W-:Y:S01]  /*9ca0*/  ISETP.NE.AND P1, PT, R32, 0x1, PT ;  /* 0x000000012000780c */ /* 0x002fe20003f25270 */
[----:B------:R-:W-:-:S04]  /*9cb0*/  IMAD.U32 R34, RZ, RZ, UR8 ;  /* 0x00000008ff227e24 */ /* 0x000fc8000f8e00ff */
[----:B------:R-:W-:Y:S01]  /*9cc0*/  ULDC.64 UR8, c[0x0][0xae8] ;  /* 0x0002ba0000087ab9 */ /* 0x000fe20000000a00 */
[----:B------:R-:W-:Y:S02]  /*9cd0*/  MOV R2, R27 ;  /* 0x0000001b00027202 */ /* 0x000fe40000000f00 */
[----:B0-----:R-:W-:Y:S01]  /*9ce0*/  MOV R3, R4 ;  /* 0x0000000400037202 */ /* 0x001fe20000000f00 */
[----:B------:R-:W-:Y:S02]  /*9cf0*/  ULDC.64 UR10, c[0x0][0xaf0] ;  /* 0x0002bc00000a7ab9 */ /* 0x000fe40000000a00 */
[--C-:B------:R-:W-:Y:S02]  /*9d00*/  IMAD.WIDE R10, R155, 0x2, R2.reuse ;  /* 0x000000029b0a7825 */ /* 0x100fe400078e0202 */
[----:B------:R-:W0:Y:S02]  /*9d10*/  @P1 LDC R20, c[0x0][0xbec] ;  /* 0x0002fb00ff141b82 */ /* 0x000e240000000800 */
[----:B------:R-:W-:Y:S01]  /*9d20*/  IMAD.WIDE R2, R5, 0x2, R2 ;  /* 0x0000000205027825 */ /* 0x000fe200078e0202 */
[----:B------:R-:W-:-:S02]  /*9d30*/  LOP3.LUT R4, R10, 0x380, RZ, 0xc0, !PT ;  /* 0x000003800a047812 */ /* 0x000fc400078ec0ff */
[----:B------:R-:W-:Y:S02]  /*9d40*/  IADD3 R33, P0, R10, 0x60, RZ ;  /* 0x000000600a217810 */ /* 0x000fe40007f1e0ff */
[----:B------:R-:W-:Y:S01]  /*9d50*/  SHF.R.U64 R5, R4, 0x3, RZ ;  /* 0x0000000304057819 */ /* 0x000fe200000012ff */
[----:B------:R-:W1:Y:S01]  /*9d60*/  @P1 LDC R35, c[0x0][0xbf0] ;  /* 0x0002fc00ff231b82 */ /* 0x000e620000000800 */
[----:B------:R-:W-:Y:S01]  /*9d70*/  LOP3.LUT R4, R33, 0x380, RZ, 0xc0, !PT ;  /* 0x0000038021047812 */ /* 0x000fe200078ec0ff */
[--C-:B------:R-:W-:Y:S01]  /*9d80*/  IMAD.X R9, RZ, RZ, R11.reuse, P0 ;  /* 0x000000ffff097224 */ /* 0x100fe200000e060b */
[----:B------:R-:W-:Y:S02]  /*9d90*/  IADD3 R31, P2, R10, 0x40, RZ ;  /* 0x000000400a1f7810 */ /* 0x000fe40007f5e0ff */
[----:B------:R-:W-:Y:S02]  /*9da0*/  SHF.R.U64 R4, R4, 0x3, RZ ;  /* 0x0000000304047819 */ /* 0x000fe400000012ff */
[----:B------:R-:W-:Y:S01]  /*9db0*/  IADD3 R29, P3, R10, 0x20, RZ ;  /* 0x000000200a1d7810 */ /* 0x000fe20007f7e0ff */
[----:B------:R-:W-:Y:S01]  /*9dc0*/  IMAD.X R7, RZ, RZ, R11, P2 ;  /* 0x000000ffff077224 */ /* 0x000fe200010e060b */
[----:B------:R-:W-:-:S02]  /*9dd0*/  LOP3.LUT R6, R31, 0x380, RZ, 0xc0, !PT ;  /* 0x000003801f067812 */ /* 0x000fc400078ec0ff */
[----:B------:R-:W-:Y:S02]  /*9de0*/  LOP3.LUT R8, R4, R33, RZ, 0x3c, !PT ;  /* 0x0000002104087212 */ /* 0x000fe400078e3cff */
[----:B------:R-:W-:Y:S02]  /*9df0*/  SHF.R.U64 R6, R6, 0x3, RZ ;  /* 0x0000000306067819 */ /* 0x000fe400000012ff */
[----:B------:R-:W-:Y:S01]  /*9e00*/  LOP3.LUT R4, R29, 0x380, RZ, 0xc0, !PT ;  /* 0x000003801d047812 */ /* 0x000fe200078ec0ff */
[----:B0-----:R-:W-:Y:S01]  /*9e10*/  @P1 IMAD.HI.U32 R20, R37, R20, RZ ;  /* 0x0000001425141227 */ /* 0x001fe200078e00ff */
[----:B------:R-:W-:Y:S02]  /*9e20*/  LOP3.LUT R6, R6, R31, RZ, 0x3c, !PT ;  /* 0x0000001f06067212 */ /* 0x000fe400078e3cff */
[----:B------:R-:W-:Y:S02]  /*9e30*/  SHF.R.U64 R4, R4, 0x3, RZ ;  /* 0x0000000304047819 */ /* 0x000fe400000012ff */
[----:B------:R-:W-:-:S02]  /*9e40*/  IADD3 R31, P2, R2, 0x3000, RZ ;  /* 0x00003000021f7810 */ /* 0x000fc40007f5e0ff */
[----:B------:R-:W-:Y:S02]  /*9e50*/  LOP3.LUT R4, R4, R29, RZ, 0x3c, !PT ;  /* 0x0000001d04047212 */ /* 0x000fe400078e3cff */
[----:B------:R-:W-:Y:S01]  /*9e60*/  LOP3.LUT R29, R31, 0x380, RZ, 0xc0, !PT ;  /* 0x000003801f1d7812 */ /* 0x000fe200078ec0ff */
[----:B------:R-:W-:Y:S01]  /*9e70*/  IMAD.X R21, RZ, RZ, R3, P2 ;  /* 0x000000ffff157224 */ /* 0x000fe200010e0603 */
[----:B-1----:R-:W-:Y:S02]  /*9e80*/  @P1 SHF.R.U32.HI R28, RZ, R35, R20 ;  /* 0x00000023ff1c1219 */ /* 0x002fe40000011614 */
[----:B------:R-:W-:Y:S02]  /*9e90*/  SHF.R.U64 R20, R29, 0x3, RZ ;  /* 0x000000031d147819 */ /* 0x000fe400000012ff */
[----:B------:R-:W-:Y:S02]  /*9ea0*/  IADD3 R29, -R28, RZ, RZ ;  /* 0x000000ff1c1d7210 */ /* 0x000fe40007ffe1ff */
[----:B------:R-:W-:Y:S01]  /*9eb0*/  LOP3.LUT R10, R5, R10, RZ, 0x3c, !PT ;  /* 0x0000000a050a7212 */ /* 0x000fe200078e3cff */
[----:B------:R-:W-:Y:S01]  /*9ec0*/  IMAD.X R5, RZ, RZ, R11, P3 ;  /* 0x000000ffff057224 */ /* 0x000fe200018e060b */
[----:B------:R-:W-:Y:S01]  /*9ed0*/  LOP3.LUT R20, R20, R31, RZ, 0x3c, !PT ;  /* 0x0000001f14147212 */ /* 0x000fe200078e3cff */
[----:B------:R-:W-:Y:S01]  /*9ee0*/  IMAD R29, R32, R29, R37 ;  /* 0x0000001d201d7224 */ /* 0x000fe200078e0225 */
[----:B------:R-:W-:-:S02]  /*9ef0*/  MOV R31, R10 ;  /* 0x0000000a001f7202 */ /* 0x000fc40000000f00 */
[----:B------:R-:W-:Y:S02]  /*9f00*/  SHF.R.S32.HI R11, RZ, 0x1f, R28 ;  /* 0x0000001fff0b7819 */ /* 0x000fe4000001141c */
[----:B------:R-:W-:Y:S02]  /*9f10*/  IADD3 R10, P0, R28, UR6, RZ ;  /* 0x000000061c0a7c10 */ /* 0x000fe4000ff1e0ff */
[----:B------:R-:W-:Y:S02]  /*9f20*/  IADD3 R33, P3, R2, 0x1800, RZ ;  /* 0x0000180002217810 */ /* 0x000fe40007f7e0ff */
[----:B------:R-:W-:Y:S02]  /*9f30*/  SHF.R.S32.HI R30, RZ, 0x1f, R29 ;  /* 0x0000001fff1e7819 */ /* 0x000fe4000001141d */
[----:B------:R-:W-:Y:S01]  /*9f40*/  IADD3.X R11, R11, UR7, R34, P0, !PT ;  /* 0x000000070b0b7c10 */ /* 0x000fe200087fe422 */
[----:B------:R-:W-:Y:S01]  /*9f50*/  ULDC.64 UR6, c[0x0][0xb88] ;  /* 0x0002e20000067ab9 */ /* 0x000fe20000000a00 */
[----:B------:R-:W-:Y:S01]  /*9f60*/  LOP3.LUT R24, R33, 0x380, RZ, 0xc0, !PT ;  /* 0x0000038021187812 */ /* 0x000fe200078ec0ff */
[----:B------:R-:W-:Y:S01]  /*9f70*/  IMAD.X R25, RZ, RZ, R3, P3 ;  /* 0x000000ffff197224 */ /* 0x000fe200018e0603 */
[----:B------:R-:W-:Y:S01]  /*9f80*/  MOV R28, R8 ;  /* 0x00000008001c7202 */ /* 0x000fe20000000f00 */
[----:B------:R-:W-:Y:S01]  /*9f90*/  IMAD R8, R30, UR6, RZ ;  /* 0x000000061e087c24 */ /* 0x000fe2000f8e02ff */
[----:B------:R-:W-:Y:S01]  /*9fa0*/  MOV R30, R6 ;  /* 0x00000006001e7202 */ /* 0x000fe20000000f00 */
[----:B------:R-:W-:Y:S01]  /*9fb0*/  IMAD.WIDE.U32 R6, R29, UR6, R10 ;  /* 0x000000061d067c25 */ /* 0x000fe2000f8e000a */
[----:B------:R-:W-:-:S02]  /*9fc0*/  SHF.R.U64 R24, R24, 0x3, RZ ;  /* 0x0000000318187819 */ /* 0x000fc400000012ff */
[----:B------:R-:W-:Y:S01]  /*9fd0*/  LOP3.LUT P0, RZ, R152, 0x3, RZ, 0xc0, !PT ;  /* 0x0000000398ff7812 */ /* 0x000fe2000780c0ff */
[----:B------:R-:W-:Y:S01]  /*9fe0*/  IMAD R29, R29, UR7, R8 ;  /* 0x000000071d1d7c24 */ /* 0x000fe2000f8e0208 */
[----:B------:R-:W-:Y:S01]  /*9ff0*/  LOP3.LUT R24, R24, R33, RZ, 0x3c, !PT ;  /* 0x0000002118187212 */ /* 0x000fe200078e3cff */
[----:B------:R-:W-:Y:S01]  /*a000*/  VIADD R10, R154, UR41 ;  /* 0x000000299a0a7c36 */ /* 0x000fe20008000000 */
[----:B------:R-:W-:Y:S01]  /*a010*/  ULDC.64 UR6, c[0x0][0xb50] ;  /* 0x0002d40000067ab9 */ /* 0x000fe20000000a00 */
[----:B------:R-:W-:Y:S01]  /*a020*/  IMAD R33, R32, UR5, RZ ;  /* 0x0000000520217c24 */ /* 0x000fe2000f8e02ff */
[----:B------:R-:W-:Y:S01]  /*a030*/  LEA R34, P5, R6, UR6, 0x2 ;  /* 0x0000000606227c11 */ /* 0x000fe2000f8a10ff */
[----:B------:R-:W-:Y:S01]  /*a040*/  IMAD.IADD R7, R7, 0x1, R29 ;  /* 0x0000000107077824 */ /* 0x000fe200078e021d */
[----:B------:R-:W-:Y:S01]  /*a050*/  MOV R29, R4 ;  /* 0x00000004001d7202 */ /* 0x000fe20000000f00 */
        /* <DEDUP_REMOVED lines=11> */
[----:B------:R1:W2:Y:S01]  /*a110*/  SHFL.IDX PT, R39, R35, 0x1, 0x1c1f ;  /* 0x003c1f0023277f89 */ /* 0x0002a200000e0000 */
[----:B------:R-:W-:-:S02]  /*a120*/  F2FP.BF16.F32.PACK_AB R8, R97, R96 ;  /* 0x000000606108723e */ /* 0x000fc400000010ff */
[----:B------:R-:W-:Y:S01]  /*a130*/  F2FP.BF16.F32.PACK_AB R9, R99, R98 ;  /* 0x000000626309723e */ /* 0x000fe200000010ff */
[----:B------:R3:W-:Y:S01]  /*a140*/  STSM.16.M88.4 [R31], R4 ;  /* 0x000000041f007844 */ /* 0x0007e20000000200 */
[----:B------:R-:W-:Y:S02]  /*a150*/  F2FP.BF16.F32.PACK_AB R10, R101, R100 ;  /* 0x00000064650a723e */ /* 0x000fe400000010ff */
[----:B------:R-:W-:Y:S02]  /*a160*/  F2FP.BF16.F32.PACK_AB R11, R103, R102 ;  /* 0x00000066670b723e */ /* 0x000fe400000010ff */
[----:B-1----:R-:W-:-:S03]  /*a170*/  LOP3.LUT R35, R2, 0x380, RZ, 0xc0, !PT ;  /* 0x0000038002237812 */ /* 0x002fc600078ec0ff */
[----:B------:R1:W-:Y:S01]  /*a180*/  STSM.16.M88.4 [R29], R8 ;  /* 0x000000081d007844 */ /* 0x0003e20000000200 */
[----:B------:R-:W-:-:S03]  /*a190*/  SHF.R.U64 R35, R35, 0x3, RZ ;  /* 0x0000000323237819 */ /* 0x000fc600000012ff */
[----:B------:R-:W-:Y:S01]  /*a1a0*/  STSM.16.M88.4 [R30], R12 ;  /* 0x0000000c1e007844 */ /* 0x000fe20000000200 */
[----:B------:R-:W-:Y:S02]  /*a1b0*/  LOP3.LUT R34, R35, R2, RZ, 0x3c, !PT ;  /* 0x0000000223227212 */ /* 0x000fe400078e3cff */
[----:B------:R-:W-:Y:S01]  /*a1c0*/  MOV R35, R3 ;  /* 0x0000000300237202 */ /* 0x000fe20000000f00 */
[----:B------:R-:W-:Y:S01]  /*a1d0*/  STSM.16.M88.4 [R28], R112 ;  /* 0x000000701c007844 */ /* 0x000fe20000000200 */
[----:B------:R-:W-:Y:S06]  /*a1e0*/  BAR.SYNC.DEFER_BLOCKING 0x1, 0x180 ;  /* 0x0046000000007b1d */ /* 0x000fec0000010000 */
[----:B0-----:R0:W-:Y:S04]  /*a1f0*/  @!P4 ST.E desc[UR46][R36.64], R26 ;  /* 0x0000001a2400c985 */ /* 0x0011e8000c10192e */
[----:B--2---:R2:W-:Y:S04]  /*a200*/  @!P0 ST.E desc[UR46][R38.64], R0 ;  /* 0x0000000026008985 */ /* 0x0045e8000c10192e */
[----:B---3--:R-:W3:Y:S04]  /*a210*/  LD.E.128 R4, desc[UR46][R34.64] ;  /* 0x0000002e22047980 */ /* 0x008ee8000c101d00 */
[----:B-1----:R-:W4:Y:S01]  /*a220*/  LD.E.128 R8, desc[UR46][R24.64] ;  /* 0x0000002e18087980 */ /* 0x002f22000c101d00 */
[----:B0-----:R-:W0:Y:S03]  /*a230*/  @P1 LDC R37, c[0x0][0xbf0] ;  /* 0x0002fc00ff251b82 */ /* 0x001e260000000800 */
[----:B------:R1:W4:Y:S01]  /*a240*/  LD.E.128 R28, desc[UR46][R20.64] ;  /* 0x0000002e141c7980 */ /* 0x000322000c101d00 */
[----:B------:R-:W-:Y:S01]  /*a250*/  IADD3 R15, P0, R2, 0x4800, RZ ;  /* 0x00004800020f7810 */ /* 0x000fe20007f1e0ff */
[----:B--2---:R-:W-:Y:S01]  /*a260*/  IMAD R0, R18, 0x30, R22 ;  /* 0x0000003012007824 */ /* 0x004fe200078e0216 */
[----:B------:R-:W-:-:S02]  /*a270*/  UIMAD UR5, UR12, UR8, URZ ;  /* 0x000000080c0572a4 */ /* 0x000fc4000f8e023f */
[----:B------:R-:W-:Y:S01]  /*a280*/  UIMAD.WIDE.U32 UR6, UR43, UR8, URZ ;  /* 0x000000082b0672a5 */ /* 0x000fe2000f8e003f */
[----:B------:R-:W-:Y:S01]  /*a290*/  IMAD.X R13, RZ, RZ, R3, P0 ;  /* 0x000000ffff0d7224 */ /* 0x000fe200000e0603 */
[----:B------:R-:W-:Y:S01]  /*a2a0*/  LOP3.LUT R2, R15, 0x380, RZ, 0xc0, !PT ;  /* 0x000003800f027812 */ /* 0x000fe200078ec0ff */
[----:B------:R-:W2:Y:S01]  /*a2b0*/  @P1 LDC R3, c[0x0][0xbec] ;  /* 0x0002fb00ff031b82 */ /* 0x000ea20000000800 */
[----:B------:R-:W-:Y:S01]  /*a2c0*/  UIMAD UR5, UR43, UR9, UR5 ;  /* 0x000000092b0572a4 */ /* 0x000fe2000f8e0205 */
[----:B-1----:R-:W-:Y:S01]  /*a2d0*/  VIADD R20, R0, UR41 ;  /* 0x0000002900147c36 */ /* 0x002fe20008000000 */
[----:B------:R-:W-:Y:S01]  /*a2e0*/  UIMAD UR8, UR13, UR10, URZ ;  /* 0x0000000a0d0872a4 */ /* 0x000fe2000f8e023f */
[----:B------:R-:W-:Y:S01]  /*a2f0*/  SHF.R.U64 R2, R2, 0x3, RZ ;  /* 0x0000000302027819 */ /* 0x000fe200000012ff */
[----:B------:R-:W-:Y:S01]  /*a300*/  UIADD3 UR7, UR7, UR5, URZ ;  /* 0x0000000507077290 */ /* 0x000fe2000fffe03f */
[----:B------:R-:W-:Y:S01]  /*a310*/  IMAD.MOV.U32 R21, RZ, RZ, R20 ;  /* 0x000000ffff157224 */ /* 0x000fe200078e0014 */
[----:B------:R-:W-:Y:S01]  /*a320*/  UIMAD UR5, UR42, UR11, UR8 ;  /* 0x0000000b2a0572a4 */ /* 0x000fe2000f8e0208 */
[----:B------:R-:W-:Y:S01]  /*a330*/  LOP3.LUT R12, R2, R15, RZ, 0x3c, !PT ;  /* 0x0000000f020c7212 */ /* 0x000fe200078e3cff */
[----:B------:R-:W-:-:S03]  /*a340*/  UIMAD.WIDE.U32 UR42, UR42, UR10, UR6 ;  /* 0x0000000a2a2a72a5 */ /* 0x000fc6000f8e0006 */
[----:B------:R-:W-:Y:S01]  /*a350*/  ULDC.64 UR6, c[0x0][0xae0] ;  /* 0x0002b80000067ab9 */ /* 0x000fe20000000a00 */
[----:B------:R-:W-:Y:S01]  /*a360*/  UIADD3 UR5, UR43, UR5, URZ ;  /* 0x000000052b057290 */ /* 0x000fe2000fffe03f */
[----:B------:R-:W-:Y:S01]  /*a370*/  VIADD R34, R22, UR41 ;  /* 0x0000002916227c36 */ /* 0x000fe20008000000 */
[----:B------:R-:W5:Y:S01]  /*a380*/  LD.E.128 R12, desc[UR46][R12.64] ;  /* 0x0000002e0c0c7980 */ /* 0x000f62000c101d00 */
[----:B------:R-:W-:Y:S02]  /*a390*/  IMAD.U32 R2, RZ, RZ, UR42 ;  /* 0x0000002aff027e24 */ /* 0x000fe4000f8e00ff */
[----:B------:R-:W-:Y:S01]  /*a3a0*/  VIADD R27, R27, 0x16820 ;  /* 0x000168201b1b7836 */ /* 0x000fe20000000000 */
[----:B------:R-:W-:Y:S01]  /*a3b0*/  @!PT LDS RZ, [RZ] ;  /* 0x00000000fffff984 */ /* 0x000fe20000000800 */
[----:B------:R-:W-:Y:S01]  /*a3c0*/  @!PT LDS RZ, [RZ] ;  /* 0x00000000fffff984 */ /* 0x000fe20000000800 */
[----:B------:R-:W-:Y:S01]  /*a3d0*/  @!PT LDS RZ, [RZ] ;  /* 0x00000000fffff984 */ /* 0x000fe20000000800 */
[----:B------:R-:W-:Y:S01]  /*a3e0*/  @!PT LDS RZ, [RZ] ;  /* 0x00000000fffff984 */ /* 0x000fe20000000800 */
[----:B------:R1:W-:Y:S06]  /*a3f0*/  MEMBAR.ALL.CTA ;  /* 0x0000000000007992 */ /* 0x0003ec0000008000 */
[----:B-1----:R-:W1:Y:S01]  /*a400*/  FENCE.VIEW.ASYNC.S ;  /* 0x00000000000073c6 */ /* 0x002e620000000000 */
[----:B------:R-:W-:Y:S01]  /*a410*/  PRMT R27, RZ, 0x654, R27 ;  /* 0x00000654ff1b7816 */ /* 0x000fe2000000001b */
[----:B--2---:R-:W-:-:S04]  /*a420*/  @P1 IMAD.HI.U32 R0, R20, R3, RZ ;  /* 0x0000000314001227 */ /* 0x004fc800078e00ff */
[----:B------:R-:W-:Y:S01]  /*a430*/  IMAD.U32 R3, RZ, RZ, UR43 ;  /* 0x0000002bff037e24 */ /* 0x000fe2000f8e00ff */
[----:B0-----:R-:W-:Y:S02]  /*a440*/  @P1 SHF.R.U32.HI R21, RZ, R37, R0 ;  /* 0x00000025ff151219 */ /* 0x001fe40000011600 */
[----:B------:R-:W-:Y:S01]  /*a450*/  MOV R3, UR5 ;  /* 0x0000000500037c02 */ /* 0x000fe20008000f00 */
[----:B------:R-:W-:Y:S01]  /*a460*/  ULDC UR5, c[0x0][0xac8] ;  /* 0x0002b20000057ab9 */ /* 0x000fe20000000800 */
[--C-:B------:R-:W-:Y:S01]  /*a470*/  SHF.R.S32.HI R0, RZ, 0x1f, R21.reuse ;  /* 0x0000001fff007819 */ /* 0x100fe20000011415 */
[----:B------:R-:W-:Y:S02]  /*a480*/  IMAD.MOV R25, RZ, RZ, -R21 ;  /* 0x000000ffff197224 */ /* 0x000fe400078e0a15 */
[----:B------:R-:W-:-:S04]  /*a490*/  IMAD.WIDE.U32 R2, R21, UR6, R2 ;  /* 0x0000000615027c25 */ /* 0x000fc8000f8e0002 */
[----:B------:R-:W-:Y:S02]  /*a4a0*/  IMAD R0, R0, UR6, RZ ;  /* 0x0000000600007c24 */ /* 0x000fe4000f8e02ff */
[----:B------:R-:W-:Y:S01]  /*a4b0*/  IMAD R25, R32, R25, R20 ;  /* 0x0000001920197224 */ /* 0x000fe200078e0214 */
[----:B-1----:R0:W-:Y:S01]  /*a4c0*/  SYNCS.ARRIVE.TRANS64.RED.A1T0 RZ, [R27+URZ], RZ ;  /* 0x000000ff1bff79a7 */ /* 0x0021e2000810043f */
[----:B------:R-:W-:Y:S01]  /*a4d0*/  IMAD R35, R21, UR7, R0 ;  /* 0x0000000715237c24 */ /* 0x000fe2000f8e0200 */
[----:B------:R-:W-:Y:S02]  /*a4e0*/  ULDC.64 UR6, c[0x0][0xad8] ;  /* 0x0002b60000067ab9 */ /* 0x000fe40000000a00 */
[----:B------:R-:W-:Y:S01]  /*a4f0*/  SHF.R.S32.HI R0, RZ, 0x1f, R25 ;  /* 0x0000001fff007819 */ /* 0x000fe20000011419 */
[----:B------:R-:W-:-:S04]  /*a500*/  IMAD.IADD R3, R3, 0x1, R35 ;  /* 0x0000000103037824 */ /* 0x000fc800078e0223 */
        /* <DEDUP_REMOVED lines=10> */
[----:B------:R-:W-:Y:S01]  /*a5b0*/  ISETP.GE.AND P0, PT, R19, UR5, PT ;  /* 0x0000000513007c0c */ /* 0x000fe2000bf06270 */
[----:B------:R-:W2:Y:S03]  /*a5c0*/  SHFL.IDX PT, R24, R26, 0x1, 0x181f ;  /* 0x00381f001a187f89 */ /* 0x000ea600000e0000 */
[-C--:B------:R-:W-:Y:S01]  /*a5d0*/  ISETP.GE.OR P1, PT, R34, R33.reuse, P0 ;  /* 0x000000212200720c */ /* 0x080fe20000726670 */
[----:B------:R-:W0:Y:S01]  /*a5e0*/  SHFL.IDX PT, R36, R26, 0x2, 0x181f ;  /* 0x00581f001a247f89 */ /* 0x000e2200000e0000 */
[-C--:B------:R-:W-:Y:S02]  /*a5f0*/  ISETP.GE.OR P2, PT, R0, R33.reuse, P0 ;  /* 0x000000210000720c */ /* 0x080fe40000746670 */
[----:B------:R-:W-:Y:S01]  /*a600*/  ISETP.GE.OR P3, PT, R2, R33, P0 ;  /* 0x000000210200720c */ /* 0x000fe20000766670 */
[----:B------:R-:W0:Y:S01]  /*a610*/  SHFL.IDX PT, R3, R32, RZ, 0x181f ;  /* 0x00181fff20037589 */ /* 0x000e2200000e0000 */
[----:B------:R-:W-:-:S03]  /*a620*/  IADD3 R0, R34, 0x90, RZ ;  /* 0x0000009022007810 */ /* 0x000fc60007ffe0ff */
[----:B------:R-:W0:Y:S01]  /*a630*/  SHFL.IDX PT, R21, R32, 0x1, 0x181f ;  /* 0x00381f0020157f89 */ /* 0x000e2200000e0000 */
[----:B------:R-:W-:-:S03]  /*a640*/  ISETP.GE.OR P0, PT, R0, R33, P0 ;  /* 0x000000210000720c */ /* 0x000fc60000706670 */
        /* <DEDUP_REMOVED lines=17> */
.L_x_14488:
        /* <DEDUP_REMOVED lines=50> */
.L_x_14491:
[----:B------:R-:W-:Y:S05]  /*aa80*/  BSYNC B1 ;  /* 0x0000000000017941 */ /* 0x000fea0003800000 */
.L_x_14490:
[----:B------:R-:W-:Y:S01]  /*aa90*/  ULDC.64 UR10, c[0x0][0xae8] ;  /* 0x0002ba00000a7ab9 */ /* 0x000fe20000000a00 */
[----:B------:R-:W-:Y:S01]  /*aaa0*/  IADD3 R6, R6, UR41, RZ ;  /* 0x0000002906067c10 */ /* 0x000fe2000fffe0ff */
[----:B------:R-:W-:Y:S02]  /*aab0*/  UIMAD UR5, UR8, UR10, URZ ;  /* 0x0000000a080572a4 */ /* 0x000fe4000f8e023f */
[----:B------:R-:W-:Y:S02]  /*aac0*/  UIMAD.WIDE.U32 UR6, UR43, UR10, URZ ;  /* 0x0000000a2b0672a5 */ /* 0x000fe4000f8e003f */
[----:B------:R-:W-:Y:S01]  /*aad0*/  UIMAD UR5, UR43, UR11, UR5 ;  /* 0x0000000b2b0572a4 */ /* 0x000fe2000f8e0205 */
[----:B0-----:R-:W-:Y:S02]  /*aae0*/  @P1 IMAD.HI.U32 R0, R6, R9, RZ ;  /* 0x0000000906001227 */ /* 0x001fe400078e00ff */
[----:B------:R-:W-:Y:S01]  /*aaf0*/  ULDC.64 UR10, c[0x0][0xaf0] ;  /* 0x0002bc00000a7ab9 */ /* 0x000fe20000000a00 */
[----:B------:R-:W-:Y:S01]  /*ab00*/  UIADD3 UR7, UR7, UR5, URZ ;  /* 0x0000000507077290 */ /* 0x000fe2000fffe03f */
[----:B--2---:R-:W-:Y:S01]  /*ab10*/  IMAD.MOV.U32 R5, RZ, RZ, R6 ;  /* 0x000000ffff057224 */ /* 0x004fe200078e0006 */
[----:B------:R-:W-:Y:S01]  /*ab20*/  UIMAD UR5, UR9, UR10, URZ ;  /* 0x0000000a090572a4 */ /* 0x000fe2000f8e023f */
[----:B-1----:R-:W-:-:S02]  /*ab30*/  @P1 SHF.R.U32.HI R5, RZ, R11, R0 ;  /* 0x0000000bff051219 */ /* 0x002fc40000011600 */
[----:B------:R-:W-:Y:S01]  /*ab40*/  IADD3 R11, R22, UR41, RZ ;  /* 0x00000029160b7c10 */ /* 0x000fe2000fffe0ff */
[----:B------:R-:W-:Y:S01]  /*ab50*/  UIMAD UR5, UR42, UR11, UR5 ;  /* 0x0000000b2a0572a4 */ /* 0x000fe2000f8e0205 */
[--C-:B------:R-:W-:Y:S01]  /*ab60*/  SHF.R.S32.HI R0, RZ, 0x1f, R5.reuse ;  /* 0x0000001fff007819 */ /* 0x100fe20000011405 */
[----:B------:R-:W-:Y:S01]  /*ab70*/  UIMAD.WIDE.U32 UR42, UR42, UR10, UR6 ;  /* 0x0000000a2a2a72a5 */ /* 0x000fe2000f8e0006 */
[----:B------:R-:W-:Y:S02]  /*ab80*/  IMAD.MOV R7, RZ, RZ, -R5 ;  /* 0x000000ffff077224 */ /* 0x000fe400078e0a05 */
[----:B------:R-:W-:Y:S01]  /*ab90*/  ULDC.64 UR6, c[0x0][0xae0] ;  /* 0x0002b80000067ab9 */ /* 0x000fe20000000a00 */
[----:B------:R-:W-:Y:S01]  /*aba0*/  UIADD3 UR5, UR43, UR5, URZ ;  /* 0x000000052b057290 */ /* 0x000fe2000fffe03f */
[----:B------:R-:W-:Y:S02]  /*abb0*/  IMAD R7, R8, R7, R6 ;  /* 0x0000000708077224 */ /* 0x000fe400078e0206 */
[----:B------:R-:W-:-:S02]  /*abc0*/  IMAD R0, R0, UR6, RZ ;  /* 0x0000000600007c24 */ /* 0x000fc4000f8e02ff */
[----:B------:R-:W-:Y:S02]  /*abd0*/  IMAD.U32 R3, RZ, RZ, UR43 ;  /* 0x0000002bff037e24 */ /* 0x000fe4000f8e00ff */
        /* <DEDUP_REMOVED lines=17> */
[----:B------:R-:W0:Y:S01]  /*acf0*/  SHFL.IDX PT, R4, R12, 0x1, 0x181f ;  /* 0x00381f000c047f89 */ /* 0x000e2200000e0000 */
[----:B------:R-:W-:Y:S01]  /*ad00*/  IMAD R14, R8, UR6, RZ ;  /* 0x00000006080e7c24 */ /* 0x000fe2000f8e02ff */
[----:B------:R-:W-:Y:S01]  /*ad10*/  ISETP.GE.AND P0, PT, R19, UR5, PT ;  /* 0x0000000513007c0c */ /* 0x000fe2000bf06270 */
[C---:B------:R-:W-:Y:S01]  /*ad20*/  VIADD R8, R11.reuse, 0x60 ;  /* 0x000000600b087836 */ /* 0x040fe20000000000 */
[----:B------:R-:W1:Y:S02]  /*ad30*/  SHFL.IDX PT, R2, R12, RZ, 0x181f ;  /* 0x00181fff0c027589 */ /* 0x000e6400000e0000 */
        /* <DEDUP_REMOVED lines=23> */
.L_x_14489:
[----:B------:R-:W-:Y:S05]  /*aeb0*/  BSYNC B0 ;  /* 0x0000000000007941 */ /* 0x000fea0003800000 */
.L_x_14487:
[----:B------:R-:W-:Y:S02]  /*aec0*/  ULDC UR5, c[0x0][0xc38] ;  /* 0x00030e0000057ab9 */ /* 0x000fe40000000800 */
[----:B------:R-:W-:-:S06]  /*aed0*/  UISETP.GE.AND UP0, UPT, UR4, UR5, UPT ;  /* 0x000000050400728c */ /* 0x000fcc000bf06270 */
[----:B------:R-:W-:-:S13]  /*aee0*/  PLOP3.LUT P0, PT, PT, PT, UP0, 0x80, 0x0 ;  /* 0x000000000000781c */ /* 0x000fda0003f0f008 */
[----:B------:R-:W-:Y:S05]  /*aef0*/  @!P0 BRA `(.L_x_14492) ;  /* 0xffffff5c00a08947 */ /* 0x000fea000383ffff */
[----:B------:R-:W-:Y:S05]  /*af00*/  EXIT ;  /* 0x000000000000794d */ /* 0x000fea0003800000 */
.L_x_14452:
[----:B------:R-:W-:-:S08]  /*af10*/  NOP ;  /* 0x0000000000007918 */ /* 0x000fd00000000000 */
[----:B------:R-:W0:-:S00]  /*af20*/  USETMAXREG.DEALLOC.CTAPOOL 0x20 ;  /* 0x00000020000079c8 */ /* 0x000e0000080e0500 */
        /* <DEDUP_REMOVED lines=24> */
[C---:B0-----:R-:W-:Y:S01]  /*b0b0*/  SHF.L.U32 R0, R6.reuse, 0x3, RZ ;  /* 0x0000000306007819 */ /* 0x041fe200000006ff */
[C---:B------:R-:W-:Y:S01]  /*b0c0*/  IMAD.SHL.U32 R4, R6.reuse, 0x10, RZ ;  /* 0x0000001006047824 */ /* 0x040fe200078e00ff */
[----:B------:R-:W-:Y:S02]  /*b0d0*/  LOP3.LUT R5, R6, 0x7f, RZ, 0xc0, !PT ;  /* 0x0000007f06057812 */ /* 0x000fe400078ec0ff */
[----:B------:R-:W-:Y:S02]  /*b0e0*/  LOP3.LUT R2, R0, 0x1f8, RZ, 0xc0, !PT ;  /* 0x000001f800027812 */ /* 0x000fe400078ec0ff */
[----:B------:R-:W-:Y:S01]  /*b0f0*/  LOP3.LUT R29, R6, 0x1f, RZ, 0xc0, !PT ;  /* 0x0000001f061d7812 */ /* 0x000fe200078ec0ff */
[----:B------:R-:W-:Y:S01]  /*b100*/  IMAD.SHL.U32 R3, R5, 0x8, RZ ;  /* 0x0000000805037824 */ /* 0x000fe200078e00ff */
[----:B------:R-:W-:-:S04]  /*b110*/  LOP3.LUT R2, R2, 0x38, R6, 0x78, !PT ;  /* 0x0000003802027812 */ /* 0x000fc800078e7806 */
[----:B------:R-:W-:Y:S02]  /*b120*/  LOP3.LUT R2, R2, 0x200, R3, 0xf8, !PT ;  /* 0x0000020002027812 */ /* 0x000fe400078ef803 */
[----:B------:R-:W-:Y:S02]  /*b130*/  SHF.R.U32.HI R3, RZ, 0x3, R5 ;  /* 0x00000003ff037819 */ /* 0x000fe40000011605 */
[----:B------:R-:W-:Y:S02]  /*b140*/  LEA R27, R2, R17, 0x1 ;  /* 0x00000011021b7211 */ /* 0x000fe400078e08ff */
[----:B--2---:R-:W-:-:S07]  /*b150*/  LOP3.LUT R0, R3, 0x70, R4, 0xf8, !PT ;  /* 0x0000007003007812 */ /* 0x004fce00078ef804 */
.L_x_14571:
        /* <DEDUP_REMOVED lines=22> */
.L_x_14494:
[----:B------:R-:W-:Y:S01]  /*b2c0*/  ULDC UR8, c[0x0][0xc54] ;  /* 0x0003150000087ab9 */ /* 0x000fe20000000800 */
[----:B------:R-:W-:Y:S01]  /*b2d0*/  UMOV UR5, UR9 ;  /* 0x0000000900057c82 */ /* 0x000fe20008000000 */
[----:B------:R-:W-:-:S11]  /*b2e0*/  UISETP.NE.AND UP0, UPT, UR8, 0x1, UPT ;  /* 0x000000010800788c */ /* 0x000fd6000bf05270 */
[----:B------:R-:W-:Y:S02]  /*b2f0*/  @UP0 ULDC.64 UR10, c[0x0][0xc58] ;  /* 0x00031600000a0ab9 */ /* 0x000fe40000000a00 */
[----:B------:R-:W-:-:S04]  /*b300*/  UIMAD.WIDE.U32 UR6, UR9, UR10, URZ ;  /* 0x0000000a090672a5 */ /* 0x000fc8000f8e003f */
[----:B------:R-:W-:-:S04]  /*b310*/  @UP0 USHF.R.U32.HI UR5, URZ, UR11, UR7 ;  /* 0x0000000b3f050299 */ /* 0x000fc80008011607 */
[----:B------:R-:W-:-:S12]  /*b320*/  UIMAD UR8, UR5, UR8, URZ ;  /* 0x00000008050872a4 */ /* 0x000fd8000f8e023f */
.L_x_14495:
[----:B------:R-:W-:Y:S01]  /*b330*/  ULOP3.LUT UR40, URZ, UR5, URZ, 0x33, !UPT ;  /* 0x000000053f287292 */ /* 0x000fe2000f8e333f */
[----:B------:R-:W-:Y:S01]  /*b340*/  BSSY B7, `(.L_x_14496) ;  /* 0x000033a000077945 */ /* 0x000fe20003800000 */
[----:B------:R-:W-:Y:S01]  /*b350*/  ULDC UR10, c[0x0][0x448] ;  /* 0x00011200000a7ab9 */ /* 0x000fe20000000800 */
[----:B------:R-:W-:Y:S01]  /*b360*/  ULDC UR5, c[0x0][0xc3c] ;  /* 0x00030f0000057ab9 */ /* 0x000fe20000000800 */
[----:B------:R-:W-:Y:S01]  /*b370*/  UISETP.NE.AND UP1, UPT, UR10, 0x1, UPT ;  /* 0x000000010a00788c */ /* 0x000fe2000bf25270 */
[----:B------:R-:W-:Y:S01]  /*b380*/  ULDC.64 UR6, c[0x0][0x418] ;  /* 0x0001060000067ab9 */ /* 0x000fe20000000a00 */
[----:B------:R-:W-:Y:S02]  /*b390*/  UIADD3 UR40, UR40, UR5, URZ ;  /* 0x0000000528287290 */ /* 0x000fe4000fffe03f */
[----:B------:R-:W-:Y:S02]  /*b3a0*/  UISETP.NE.U32.AND UP0, UPT, UR6, URZ, UPT ;  /* 0x0000003f0600728c */ /* 0x000fe4000bf05070 */
[----:B------:R-:W-:-:S02]  /*b3b0*/  UIMAD UR5, UR40, 0xc0, URZ ;  /* 0x000000c0280578a4 */ /* 0x000fc4000f8e023f */
[----:B------:R-:W-:Y:S02]  /*b3c0*/  UISETP.NE.AND.EX UP0, UPT, UR7, URZ, UPT, UP0 ;  /* 0x0000003f0700728c */ /* 0x000fe4000bf05300 */
[----:B------:R-:W-:Y:S01]  /*b3d0*/  UIADD3 UR5, UR5, 0xbf, URZ ;  /* 0x000000bf05057890 */ /* 0x000fe2000fffe03f */
[----:B------:R-:W-:Y:S01]  /*b3e0*/  ULDC UR7, c[0x0][0x288] ;  /* 0x0000a20000077ab9 */ /* 0x000fe20000000800 */
        /* <DEDUP_REMOVED lines=50> */
.L_x_14497:
        /* <DEDUP_REMOVED lines=11> */
[----:B------:R-:W-:Y:S01]  /*b7c0*/  IMAD.U32 R6, RZ, RZ, UR6 ;  /* 0x00000006ff067e24 */ /* 0x000fe2000f8e00ff */
[----:B------:R-:W-:Y:S01]  /*b7d0*/  MOV R11, UR5 ;  /* 0x00000005000b7c02 */ /* 0x000fe20008000f00 */
[----:B------:R-:W-:-:S02]  /*b7e0*/  IMAD.U32 R7, RZ, RZ, UR7 ;  /* 0x00000007ff077e24 */ /* 0x000fc4000f8e00ff */
[----:B------:R-:W-:Y:S02]  /*b7f0*/  IMAD.U32 R10, RZ, RZ, UR4 ;  /* 0x00000004ff0a7e24 */ /* 0x000fe4000f8e00ff */
[----:B------:R-:W-:Y:S02]  /*b800*/  IMAD.MOV.U32 R8, RZ, RZ, 0x70 ;  /* 0x00000070ff087424 */ /* 0x000fe400078e00ff */
[----:B------:R-:W-:Y:S02]  /*b810*/  IMAD.MOV.U32 R12, RZ, RZ, 0x1 ;  /* 0x00000001ff0c7424 */ /* 0x000fe400078e00ff */
[----:B------:R-:W-:-:S07]  /*b820*/  IMAD.MOV.U32 R13, RZ, RZ, RZ ;  /* 0x000000ffff0d7224 */ /* 0x000fce00078e00ff */
[----:B------:R-:W-:-:S07]  /*b830*/  LEPC R20, `(.L_x_14500) ;  /* 0x000000001014794e */ /* 0x000fce0000000000 */
[----:B0-----:R-:W-:Y:S05]  /*b840*/  CALL.ABS.NOINC R2 ;  /* 0x0000000002007343 */ /* 0x001fea0003c00000 */
.L_x_14500:
[----:B------:R-:W-:Y:S05]  /*b850*/  BSYNC B6 ;  /* 0x0000000000067941 */ /* 0x000fea0003800000 */
.L_x_14499:
        /* <DEDUP_REMOVED lines=20> */
.L_x_14503:
[----:B------:R0:W1:Y:S01]  /*b9a0*/  LDC.64 R2, c[0x4][R18] ;  /* 0x0100000012027b82 */ /* 0x0000620000000a00 */
[----:B------:R-:W-:Y:S01]  /*b9b0*/  ULDC.64 UR4, c[0x4][0x1b8] ;  /* 0x01006e0000047ab9 */ /* 0x000fe20000000a00 */
[----:B------:R-:W-:Y:S01]  /*b9c0*/  ULDC.64 UR6, c[0x4][0x1c0] ;  /* 0x0100700000067ab9 */ /* 0x000fe20000000a00 */
[----:B------:R-:W-:Y:S01]  /*b9d0*/  MOV R4, UR4 ;  /* 0x0000000400047c02 */ /* 0x000fe20008000f00 */
        /* <DEDUP_REMOVED lines=11> */
.L_x_14502:
[----:B------:R-:W-:Y:S05]  /*ba90*/  BSYNC B6 ;  /* 0x0000000000067941 */ /* 0x000fea0003800000 */
.L_x_14501:
        /* <DEDUP_REMOVED lines=24> */
.L_x_14586:
[----:B-1----:R-:W-:Y:S02]  /*bc20*/  ISETP.NE.AND P0, PT, R14, RZ, PT ;  /* 0x000000ff0e00720c */ /* 0x002fe40003f05270 */
[----:B------:R-:W-:-:S04]  /*bc30*/  PLOP3.LUT P2, PT, PT, PT, PT, 0x8, 0x0 ;  /* 0x000000000000781c */ /* 0x000fc80003f4e170 */
[----:B------:R-:W-:-:S07]  /*bc40*/  P2R R25, PR, RZ, 0x4 ;  /* 0x00000004ff197803 */ /* 0x000fce0000000000 */
[----:B------:R-:W-:Y:S05]  /*bc50*/  @P0 BRA `(.L_x_14505) ;  /* 0x0000000000d80947 */ /* 0x000fea0003800000 */
[----:B------:R-:W-:-:S03]  /*bc60*/  UMOV UR4, 0xffffffff ;  /* 0xffffffff00047882 */ /* 0x000fc60000000000 */
[----:B------:R-:W-:Y:S05]  /*bc70*/  BRA.DIV UR4, `(.L_x_14506) ;  /* 0x0000003204b07947 */ /* 0x000fea000b800000 */
[----:B------:R-:W-:-:S13]  /*bc80*/  ELECT P6, URZ, PT ;  /* 0x00000000003f782f */ /* 0x000fda00038c0000 */
.L_x_14589:
[----:B------:R-:W-:Y:S05]  /*bc90*/  @!P6 BRA `(.L_x_14505) ;  /* 0x0000000000c8e947 */ /* 0x000fea0003800000 */
[----:B------:R-:W-:Y:S01]  /*bca0*/  MOV R18, R22 ;  /* 0x0000001600127202 */ /* 0x000fe20000000f00 */
        /* <DEDUP_REMOVED lines=19> */
.L_x_14507:
[----:B------:R-:W2:Y:S01]  /*bde0*/  S2R R0, SR_TID.X ;  /* 0x0000000000007919 */ /* 0x000ea20000002100 */
[----:B-1----:R-:W-:Y:S01]  /*bdf0*/  IMAD R3, R16, 0x8, R17 ;  /* 0x0000000810037824 */ /* 0x002fe200078e0211 */
[----:B--2---:R-:W-:Y:S02]  /*be00*/  LOP3.LUT R2, R0, 0x7f, RZ, 0xc0, !PT ;  /* 0x0000007f00027812 */ /* 0x004fe400078ec0ff */
[----:B------:R-:W-:Y:S02]  /*be10*/  SHF.L.U32 R0, R23, 0x1f, RZ ;  /* 0x0000001f17007819 */ /* 0x000fe400000006ff */
[----:B------:R-:W-:Y:S02]  /*be20*/  ISETP.NE.AND P1, PT, R2, RZ, PT ;  /* 0x000000ff0200720c */ /* 0x000fe40003f25270 */
[----:B------:R-:W1:Y:S02]  /*be30*/  SYNCS.PHASECHK.TRANS64.TRYWAIT P0, [R3+URZ+0x16840], R0 ;  /* 0x01684000030075a7 */ /* 0x000e64000800017f */
[----:B-1----:R-:W-:Y:S09]  /*be40*/  @!P0 BRA `(.L_x_14508) ;  /* 0x00000030005c8947 */ /* 0x002ff20003800000 */
.L_x_14590:
[----:B------:R-:W-:Y:S05]  /*be50*/  @P1 BRA `(.L_x_14509) ;  /* 0x0000000000141947 */ /* 0x000fea0003800000 */
[----:B------:R-:W-:Y:S01]  /*be60*/  ISETP.NE.AND P0, PT, R29, RZ, PT ;  /* 0x000000ff1d00720c */ /* 0x000fe20003f05270 */
[----:B-1----:R-:W-:-:S04]  /*be70*/  IMAD.MOV.U32 R0, RZ, RZ, 0x4000 ;  /* 0x00004000ff007424 */ /* 0x002fc800078e00ff */
[----:B------:R2:W-:Y:S08]  /*be80*/  SYNCS.ARRIVE.TRANS64 RZ, [R3+URZ+0x16830], R0 ;  /* 0x0168300003ff79a7 */ /* 0x0005f0000800003f */
[----:B------:R-:W-:Y:S05]  /*be90*/  @!P0 BRA `(.L_x_14509) ;  /* 0x0000000000048947 */ /* 0x000fea0003800000 */
[----:B------:R-:W-:Y:S01]  /*bea0*/  BPT.TRAP 0x1 ;  /* 0x000000040000795c */ /* 0x000fe20000300000 */
.L_x_14509:
[----:B-12---:R-:W-:Y:S01]  /*beb0*/  LEA R0, R16, R17, 0xe ;  /* 0x0000001110007211 */ /* 0x006fe200078e70ff */
        /* <DEDUP_REMOVED lines=9> */
[----:B------:R-:W-:-:S04]  /*bf50*/  PLOP3.LUT P0, PT, PT, PT, PT, 0x80, 0x0 ;  /* 0x000000000000781c */ /* 0x000fc80003f0f070 */
[----:B------:R-:W-:Y:S01]  /*bf60*/  P2R R25, PR, RZ, 0x1 ;  /* 0x00000001ff197803 */ /* 0x000fe20000000000 */
[----:B------:R-:W-:Y:S02]  /*bf70*/  UIADD3 UR33, UR33, 0x16830, URZ ;  /* 0x0001683021217890 */ /* 0x000fe4000fffe03f */
[----:B------:R-:W-:Y:S02]  /*bf80*/  USHF.L.U32 UR35, UR35, 0x7, URZ ;  /* 0x0000000723237899 */ /* 0x000fe4000800063f */
[----:B------:R-:W-:-:S09]  /*bf90*/  UIADD3 UR32, UR32, 0xe400, URZ ;  /* 0x0000e40020207890 */ /* 0x000fd2000fffe03f */
[----:B------:R1:W-:Y:S02]  /*bfa0*/  UTMALDG.4D [UR32], [UR4], desc[UR6] ;  /* 0x00000620040075b4 */ /* 0x0003e40008019000 */
[----:B-1----:R-:W-:Y:S01]  /*bfb0*/  NOP ;  /* 0x0000000000007918 */ /* 0x002fe20000000000 */
.L_x_14505:
        /* <DEDUP_REMOVED lines=17> */
[----:B------:R-:W-:Y:S01]  /*c0d0*/  IMAD.U32 R4, RZ, RZ, UR6 ;  /* 0x00000006ff047e24 */ /* 0x000fe2000f8e00ff */
[----:B------:R-:W-:Y:S01]  /*c0e0*/  MOV R11, UR5 ;  /* 0x00000005000b7c02 */ /* 0x000fe20008000f00 */
[----:B------:R-:W1:Y:S01]  /*c0f0*/  LDC.64 R2, c[0x4][R2] ;  /* 0x0100000002027b82 */ /* 0x000e620000000a00 */
[----:B------:R-:W-:Y:S02]  /*c100*/  IMAD.U32 R5, RZ, RZ, UR7 ;  /* 0x00000007ff057e24 */ /* 0x000fe4000f8e00ff */
[----:B------:R-:W-:Y:S02]  /*c110*/  IMAD.U32 R6, RZ, RZ, UR8 ;  /* 0x00000008ff067e24 */ /* 0x000fe4000f8e00ff */
[----:B------:R-:W-:-:S02]  /*c120*/  IMAD.U32 R7, RZ, RZ, UR9 ;  /* 0x00000009ff077e24 */ /* 0x000fc4000f8e00ff */
[----:B------:R-:W-:Y:S02]  /*c130*/  IMAD.U32 R10, RZ, RZ, UR4 ;  /* 0x00000004ff0a7e24 */ /* 0x000fe4000f8e00ff */
[----:B------:R-:W-:Y:S02]  /*c140*/  IMAD.MOV.U32 R8, RZ, RZ, 0x70 ;  /* 0x00000070ff087424 */ /* 0x000fe400078e00ff */
[----:B------:R-:W-:Y:S02]  /*c150*/  IMAD.MOV.U32 R12, RZ, RZ, 0x1 ;  /* 0x00000001ff0c7424 */ /* 0x000fe400078e00ff */
[----:B------:R-:W-:-:S07]  /*c160*/  IMAD.MOV.U32 R13, RZ, RZ, RZ ;  /* 0x000000ffff0d7224 */ /* 0x000fce00078e00ff */
[----:B0-----:R-:W-:-:S07]  /*c170*/  LEPC R20, `(.L_x_14511) ;  /* 0x000000001014794e */ /* 0x001fce0000000000 */
[----:B-1----:R-:W-:Y:S05]  /*c180*/  CALL.ABS.NOINC R2 ;  /* 0x0000000002007343 */ /* 0x002fea0003c00000 */
.L_x_14511:
[----:B------:R-:W-:Y:S05]  /*c190*/  BSYNC B6 ;  /* 0x0000000000067941 */ /* 0x000fea0003800000 */
.L_x_14510:
[----:B------:R-:W1:Y:S01]  /*c1a0*/  LDC R9, c[0x0][0x448] ;  /* 0x00011200ff097b82 */ /* 0x000e620000000800 */
[----:B0-----:R-:W0:Y:S01]  /*c1b0*/  S2R R20, SR_TID.X ;  /* 0x0000000000147919 */ /* 0x001e220000002100 */
[----:B------:R-:W-:Y:S01]  /*c1c0*/  IMAD.U32 R6, RZ, RZ, UR40 ;  /* 0x00000028ff067e24 */ /* 0x000fe2000f8e00ff */
[----:B------:R-:W-:Y:S01]  /*c1d0*/  ULDC.64 UR8, c[0x0][0x2e0] ;  /* 0x0000b80000087ab9 */ /* 0x000fe20000000a00 */
[----:B------:R-:W-:Y:S01]  /*c1e0*/  UMOV UR4, UR48 ;  /* 0x0000003000047c82 */ /* 0x000fe20008000000 */
[----:B------:R-:W-:Y:S01]  /*c1f0*/  UIMAD UR6, UR37, UR8, URZ ;  /* 0x00000008250672a4 */ /* 0x000fe2000f8e023f */
        /* <DEDUP_REMOVED lines=12> */
[----:B------:R-:W-:Y:S02]  /*c2c0*/  LOP3.LUT R20, R21, 0x70, R20, 0xf8, !PT ;  /* 0x0000007015147812 */ /* 0x000fe400078ef814 */
[----:B------:R-:W1:Y:S01]  /*c2d0*/  S2R R21, SR_TID.X ;  /* 0x0000000000157919 */ /* 0x000e620000002100 */
[----:B------:R-:W2:Y:S02]  /*c2e0*/  @P1 LDC R5, c[0x0][0x450] ;  /* 0x00011400ff051b82 */ /* 0x000ea40000000800 */
[----:B------:R-:W-:-:S04]  /*c2f0*/  IMAD R6, R6, 0xc0, R20 ;  /* 0x000000c006067824 */ /* 0x000fc800078e0214 */
[----:B------:R-:W-:Y:S02]  /*c300*/  IMAD.MOV.U32 R11, RZ, RZ, R6 ;  /* 0x000000ffff0b7224 */ /* 0x000fe400078e0006 */
[----:B------:R-:W3:Y:S01]  /*c310*/  @P1 LDC R8, c[0x0][0x450] ;  /* 0x00011400ff081b82 */ /* 0x000ee20000000800 */
[----:B0-----:R-:W-:Y:S01]  /*c320*/  @P1 IMAD.HI.U32 R0, R6, R3, RZ ;  /* 0x0000000306001227 */ /* 0x001fe200078e00ff */
[----:B------:R-:W-:Y:S01]  /*c330*/  MOV R3, UR6 ;  /* 0x0000000600037c02 */ /* 0x000fe20008000f00 */
[----:B------:R-:W-:-:S03]  /*c340*/  ULDC.64 UR6, c[0x0][0x2c8] ;  /* 0x0000b20000067ab9 */ /* 0x000fc60000000a00 */
[----:B--2---:R-:W-:Y:S01]  /*c350*/  @P1 SHF.R.U32.HI R11, RZ, R5, R0 ;  /* 0x00000005ff0b1219 */ /* 0x004fe20000011600 */
[----:B------:R-:W-:Y:S01]  /*c360*/  IMAD.U32 R5, RZ, RZ, UR5 ;  /* 0x00000005ff057e24 */ /* 0x000fe2000f8e00ff */
[----:B------:R-:W-:Y:S02]  /*c370*/  ULDC.64 UR4, c[0x0][0x2d0] ;  /* 0x0000b40000047ab9 */ /* 0x000fe40000000a00 */
[--C-:B------:R-:W-:Y:S01]  /*c380*/  SHF.R.S32.HI R0, RZ, 0x1f, R11.reuse ;  /* 0x0000001fff007819 */ /* 0x100fe2000001140b */
[----:B------:R-:W-:Y:S02]  /*c390*/  IMAD.MOV R7, RZ, RZ, -R11 ;  /* 0x000000ffff077224 */ /* 0x000fe400078e0a0b */
[----:B------:R-:W-:-:S04]  /*c3a0*/  IMAD.WIDE.U32 R4, R11, UR4, R2 ;  /* 0x000000040b047c25 */ /* 0x000fc8000f8e0002 */
[----:B------:R-:W-:Y:S02]  /*c3b0*/  IMAD R0, R0, UR4, RZ ;  /* 0x0000000400007c24 */ /* 0x000fe4000f8e02ff */
[----:B------:R-:W-:Y:S01]  /*c3c0*/  IMAD R7, R9, R7, R6 ;  /* 0x0000000709077224 */ /* 0x000fe200078e0206 */
[----:B------:R-:W-:Y:S01]  /*c3d0*/  IADD3 R6, R6, 0x80, RZ ;  /* 0x0000008006067810 */ /* 0x000fe20007ffe0ff */
[----:B------:R-:W-:Y:S02]  /*c3e0*/  IMAD R13, R11, UR5, R0 ;  /* 0x000000050b0d7c24 */ /* 0x000fe4000f8e0200 */
[----:B-1----:R-:W-:Y:S01]  /*c3f0*/  IMAD.SHL.U32 R20, R21, 0x8, RZ ;  /* 0x0000000815147824 */ /* 0x002fe200078e00ff */
[----:B------:R-:W-:Y:S01]  /*c400*/  SHF.R.S32.HI R0, RZ, 0x1f, R7 ;  /* 0x0000001fff007819 */ /* 0x000fe20000011407 */
[----:B------:R-:W-:Y:S01]  /*c410*/  IMAD.IADD R5, R5, 0x1, R13 ;  /* 0x0000000105057824 */ /* 0x000fe200078e020d */
[----:B------:R-:W-:Y:S02]  /*c420*/  LOP3.LUT R21, R21, 0x7f, RZ, 0xc0, !PT ;  /* 0x0000007f15157812 */ /* 0x000fe400078ec0ff */
[----:B------:R-:W-:Y:S01]  /*c430*/  LOP3.LUT R20, R20, 0x38, RZ, 0xc0, !PT ;  /* 0x0000003814147812 */ /* 0x000fe200078ec0ff */
[----:B------:R-:W-:Y:S01]  /*c440*/  IMAD R0, R0, UR6, RZ ;  /* 0x0000000600007c24 */ /* 0x000fe2000f8e02ff */
[----:B------:R-:W-:Y:S01]  /*c450*/  SHF.R.U32.HI R21, RZ, 0x3, R21 ;  /* 0x00000003ff157819 */ /* 0x000fe20000011615 */
[----:B------:R-:W-:-:S04]  /*c460*/  IMAD.WIDE.U32 R4, R7, UR6, R4 ;  /* 0x0000000607047c25 */ /* 0x000fc8000f8e0004 */
[----:B------:R-:W-:Y:S02]  /*c470*/  IMAD R0, R7, UR7, R0 ;  /* 0x0000000707007c24 */ /* 0x000fe4000f8e0200 */
[----:B------:R-:W0:Y:S02]  /*c480*/  @P1 LDC R7, c[0x0][0x44c] ;  /* 0x00011300ff071b82 */ /* 0x000e240000000800 */
[----:B------:R-:W-:Y:S01]  /*c490*/  IMAD.IADD R5, R5, 0x1, R0 ;  /* 0x0000000105057824 */ /* 0x000fe200078e0200 */
[----:B------:R-:W-:-:S04]  /*c4a0*/  LEA R0, P0, R4, UR8, 0x1 ;  /* 0x0000000804007c11 */ /* 0x000fc8000f8008ff */
[----:B------:R-:W-:Y:S01]  /*c4b0*/  LEA.HI.X R4, R4, UR9, R5, 0x1, P0 ;  /* 0x0000000904047c11 */ /* 0x000fe200080f0c05 */
[----:B0-----:R-:W-:-:S04]  /*c4c0*/  @P1 IMAD.HI.U32 R5, R6, R7, RZ ;  /* 0x0000000706051227 */ /* 0x001fc800078e00ff */
[----:B------:R-:W-:Y:S01]  /*c4d0*/  IMAD.MOV.U32 R7, RZ, RZ, R6 ;  /* 0x000000ffff077224 */ /* 0x000fe200078e0006 */
[----:B---3--:R-:W-:-:S04]  /*c4e0*/  @P1 SHF.R.U32.HI R7, RZ, R8, R5 ;  /* 0x00000008ff071219 */ /* 0x008fc80000011605 */
[--C-:B------:R-:W-:Y:S01]  /*c4f0*/  SHF.R.S32.HI R8, RZ, 0x1f, R7.reuse ;  /* 0x0000001fff087819 */ /* 0x100fe20000011407 */
[----:B------:R-:W-:Y:S02]  /*c500*/  IMAD.MOV R5, RZ, RZ, -R7 ;  /* 0x000000ffff057224 */ /* 0x000fe400078e0a07 */
[----:B------:R-:W-:-:S04]  /*c510*/  IMAD.WIDE.U32 R2, R7, UR4, R2 ;  /* 0x0000000407027c25 */ /* 0x000fc8000f8e0002 */
[----:B------:R-:W-:Y:S02]  /*c520*/  IMAD R5, R9, R5, R6 ;  /* 0x0000000509057224 */ /* 0x000fe400078e0206 */
[----:B------:R-:W-:Y:S01]  /*c530*/  IMAD R8, R8, UR4, RZ ;  /* 0x0000000408087c24 */ /* 0x000fe2000f8e02ff */
[----:B------:R-:W-:Y:S02]  /*c540*/  ULDC UR4, c[0x0][0x2b8] ;  /* 0x0000ae0000047ab9 */ /* 0x000fe40000000800 */
[----:B------:R-:W-:Y:S01]  /*c550*/  SHF.R.S32.HI R6, RZ, 0x1f, R5 ;  /* 0x0000001fff067819 */ /* 0x000fe20000011405 */
[----:B------:R-:W-:-:S04]  /*c560*/  IMAD R7, R7, UR5, R8 ;  /* 0x0000000507077c24 */ /* 0x000fc8000f8e0208 */
        /* <DEDUP_REMOVED lines=10> */
[----:B------:R-:W0:Y:S01]  /*c610*/  SHFL.IDX PT, R14, R0, RZ, 0x181f ;  /* 0x00181fff000e7589 */ /* 0x000e2200000e0000 */
[----:B------:R-:W-:Y:S01]  /*c620*/  IMAD.U32 R7, RZ, RZ, UR40 ;  /* 0x00000028ff077e24 */ /* 0x000fe2000f8e00ff */
[----:B------:R-:W-:Y:S02]  /*c630*/  ULDC UR4, c[0x0][0x288] ;  /* 0x0000a20000047ab9 */ /* 0x000fe40000000800 */
[----:B------:R-:W1:Y:S01]  /*c640*/  SHFL.IDX PT, R2, R4, RZ, 0x181f ;  /* 0x00181fff04027589 */ /* 0x000e6200000e0000 */
[----:B------:R-:W-:Y:S02]  /*c650*/  IMAD R6, R9, UR4, RZ ;  /* 0x0000000409067c24 */ /* 0x000fe4000f8e02ff */
[----:B------:R-:W-:Y:S01]  /*c660*/  IMAD R7, R7, 0xc0, R21 ;  /* 0x000000c007077824 */ /* 0x000fe200078e0215 */
[----:B------:R-:W-:Y:S03]  /*c670*/  SHFL.IDX PT, R10, R0, 0x2, 0x181f ;  /* 0x00581f00000a7f89 */ /* 0x000fe600000e0000 */
[C---:B------:R-:W-:Y:S01]  /*c680*/  VIADD R9, R7.reuse, 0x10 ;  /* 0x0000001007097836 */ /* 0x040fe20000000000 */
[C---:B------:R-:W-:Y:S01]  /*c690*/  ISETP.GE.AND P1, PT, R7.reuse, R6, PT ;  /* 0x000000060700720c */ /* 0x040fe20003f26270 */
[----:B------:R-:W-:-:S03]  /*c6a0*/  VIADD R11, R7, 0x70 ;  /* 0x00000070070b7836 */ /* 0x000fc60000000000 */
[----:B------:R-:W-:Y:S01]  /*c6b0*/  ISETP.GE.AND P3, PT, R9, R6, PT ;  /* 0x000000060900720c */ /* 0x000fe20003f66270 */
[----:B------:R-:W-:-:S08]  /*c6c0*/  VIADD R9, R7, 0x20 ;  /* 0x0000002007097836 */ /* 0x000fd00000000000 */
[----:B0-----:R-:W-:-:S04]  /*c6d0*/  @!P1 LEA R14, P2, R20, R14, 0x1 ;  /* 0x0000000e140e9211 */ /* 0x001fc800078408ff */
[----:B-1----:R-:W-:Y:S01]  /*c6e0*/  @!P1 IADD3.X R3, RZ, R2, RZ, P2, !PT ;  /* 0x00000002ff039210 */ /* 0x002fe200017fe4ff */
[----:B------:R-:W-:Y:S02]  /*c6f0*/  @!P1 IMAD.MOV.U32 R2, RZ, RZ, R14 ;  /* 0x000000ffff029224 */ /* 0x000fe400078e000e */
[----:B------:R-:W0:Y:S04]  /*c700*/  SHFL.IDX PT, R14, R0, 0x1, 0x181f ;  /* 0x00381f00000e7f89 */ /* 0x000e2800000e0000 */
[----:B------:R1:W-:Y:S01]  /*c710*/  @!P1 LDGSTS.E.BYPASS.LTC128B.128 [R27+0x8400], desc[UR46][R2.64], !P0 ;  /* 0x08400000021b9fae */ /* 0x0003e2000c101d6e */
[----:B------:R-:W-:-:S03]  /*c720*/  ISETP.GE.AND P1, PT, R9, R6, PT ;  /* 0x000000060900720c */ /* 0x000fc60003f26270 */
[----:B------:R-:W-:Y:S04]  /*c730*/  SHFL.IDX PT, R9, R4, 0x2, 0x181f ;  /* 0x00581f0004097f89 */ /* 0x000fe800000e0000 */
[----:B-1----:R-:W1:Y:S01]  /*c740*/  SHFL.IDX PT, R2, R4, 0x1, 0x181f ;  /* 0x00381f0004027f89 */ /* 0x002e6200000e0000 */
[----:B0-----:R-:W-:-:S05]  /*c750*/  @!P3 LEA R14, P2, R20, R14, 0x1 ;  /* 0x0000000e140eb211 */ /* 0x001fca00078408ff */
[----:B-1----:R-:W-:Y:S02]  /*c760*/  @!P3 IMAD.X R3, RZ, RZ, R2, P2 ;  /* 0x000000ffff03b224 */ /* 0x002fe400010e0602 */
[----:B------:R-:W-:Y:S02]  /*c770*/  @!P3 IMAD.MOV.U32 R2, RZ, RZ, R14 ;  /* 0x000000ffff02b224 */ /* 0x000fe400078e000e */
[----:B------:R-:W0:Y:S04]  /*c780*/  SHFL.IDX PT, R14, R0, 0x3, 0x181f ;  /* 0x00781f00000e7f89 */ /* 0x000e2800000e0000 */
[----:B------:R1:W-:Y:S02]  /*c790*/  @!P3 LDGSTS.E.BYPASS.LTC128B.128 [R27+0x8c00], desc[UR46][R2.64], !P0 ;  /* 0x08c00000021bbfae */ /* 0x0003e4000c101d6e */
[----:B-1----:R-:W-:-:S02]  /*c7a0*/  @!P1 LEA R2, P2, R20, R10, 0x1 ;  /* 0x0000000a14029211 */ /* 0x002fc400078408ff */
[----:B------:R-:W-:Y:S03]  /*c7b0*/  SHFL.IDX PT, R10, R0, 0x4, 0x181f ;  /* 0x00981f00000a7f89 */ /* 0x000fe600000e0000 */
[----:B------:R-:W-:Y:S01]  /*c7c0*/  @!P1 IMAD.X R3, RZ, RZ, R9, P2 ;  /* 0x000000ffff039224 */ /* 0x000fe200010e0609 */
[----:B------:R-:W-:-:S04]  /*c7d0*/  IADD3 R9, R7, 0x30, RZ ;  /* 0x0000003007097810 */ /* 0x000fc80007ffe0ff */
[----:B------:R1:W-:Y:S01]  /*c7e0*/  @!P1 LDGSTS.E.BYPASS.LTC128B.128 [R27+0x9400], desc[UR46][R2.64], !P0 ;  /* 0x09400000021b9fae */ /* 0x0003e2000c101d6e */
[----:B------:R-:W-:Y:S01]  /*c7f0*/  ISETP.GE.AND P3, PT, R9, R6, PT ;  /* 0x000000060900720c */ /* 0x000fe20003f66270 */
[----:B------:R-:W-:-:S05]  /*c800*/  VIADD R9, R7, 0x40 ;  /* 0x0000004007097836 */ /* 0x000fca0000000000 */
[----:B------:R-:W-:Y:S02]  /*c810*/  ISETP.GE.AND P1, PT, R9, R6, PT ;  /* 0x000000060900720c */ /* 0x000fe40003f26270 */
        /* <DEDUP_REMOVED lines=9> */
[----:B------:R-:W-:Y:S02]  /*c8b0*/  @!P1 IMAD.X R3, RZ, RZ, R9, P2 ;  /* 0x000000ffff039224 */ /* 0x000fe400010e0609 */
[----:B------:R-:W-:-:S03]  /*c8c0*/  VIADD R9, R7, 0x50 ;  /* 0x0000005007097836 */ /* 0x000fc60000000000 */
[----:B------:R1:W-:Y:S02]  /*c8d0*/  @!P1 LDGSTS.E.BYPASS.LTC128B.128 [R27+0xa400], desc[UR46][R2.64], !P0 ;  /* 0x0a400000021b9fae */ /* 0x0003e4000c101d6e */
[----:B------:R-:W-:Y:S01]  /*c8e0*/  ISETP.GE.AND P3, PT, R9, R6, PT ;  /* 0x000000060900720c */ /* 0x000fe20003f66270 */
[----:B------:R-:W-:-:S05]  /*c8f0*/  VIADD R9, R7, 0x60 ;  /* 0x0000006007097836 */ /* 0x000fca0000000000 */
[----:B------:R-:W-:Y:S02]  /*c900*/  ISETP.GE.AND P1, PT, R9, R6, PT ;  /* 0x000000060900720c */ /* 0x000fe40003f26270 */
[----:B------:R-:W-:Y:S04]  /*c910*/  SHFL.IDX PT, R9, R4, 0x6, 0x181f ;  /* 0x00d81f0004097f89 */ /* 0x000fe800000e0000 */
[----:B-1----:R-:W1:Y:S01]  /*c920*/  SHFL.IDX PT, R2, R4, 0x5, 0x181f ;  /* 0x00b81f0004027f89 */ /* 0x002e6200000e0000 */
[----:B0-----:R-:W-:-:S03]  /*c930*/  @!P3 LEA R14, P2, R20, R14, 0x1 ;  /* 0x0000000e140eb211 */ /* 0x001fc600078408ff */
[----:B------:R-:W-:Y:S01]  /*c940*/  SHFL.IDX PT, R4, R4, 0x7, 0x181f ;  /* 0x00f81f0004047f89 */ /* 0x000fe200000e0000 */
[----:B-1----:R-:W-:Y:S01]  /*c950*/  @!P3 IADD3.X R3, RZ, R2, RZ, P2, !PT ;  /* 0x00000002ff03b210 */ /* 0x002fe200017fe4ff */
[----:B------:R-:W-:Y:S02]  /*c960*/  @!P3 IMAD.MOV.U32 R2, RZ, RZ, R14 ;  /* 0x000000ffff02b224 */ /* 0x000fe400078e000e */
[----:B------:R-:W-:Y:S04]  /*c970*/  SHFL.IDX PT, R14, R5, RZ, 0x181f ;  /* 0x00181fff050e7589 */ /* 0x000fe800000e0000 */
[----:B------:R0:W-:Y:S01]  /*c980*/  @!P3 LDGSTS.E.BYPASS.LTC128B.128 [R27+0xac00], desc[UR46][R2.64], !P0 ;  /* 0x0ac00000021bbfae */ /* 0x0001e2000c101d6e */
[----:B------:R-:W-:Y:S01]  /*c990*/  ISETP.GE.AND P3, PT, R11, R6, PT ;  /* 0x000000060b00720c */ /* 0x000fe20003f66270 */
[----:B------:R-:W-:Y:S01]  /*c9a0*/  VIADD R11, R7, 0x80 ;  /* 0x00000080070b7836 */ /* 0x000fe20000000000 */
[----:B0-----:R-:W-:-:S05]  /*c9b0*/  @!P1 LEA R2, P2, R20, R10, 0x1 ;  /* 0x0000000a14029211 */ /* 0x001fca00078408ff */
[----:B------:R-:W-:Y:S02]  /*c9c0*/  @!P1 IMAD.X R3, RZ, RZ, R9, P2 ;  /* 0x000000ffff039224 */ /* 0x000fe400010e0609 */
[----:B------:R-:W0:Y:S04]  /*c9d0*/  SHFL.IDX PT, R9, R0, 0x7, 0x181f ;  /* 0x00f81f0000097f89 */ /* 0x000e2800000e0000 */
[----:B------:R-:W1:Y:S04]  /*c9e0*/  SHFL.IDX PT, R0, R8, RZ, 0x181f ;  /* 0x00181fff08007589 */ /* 0x000e6800000e0000 */
[----:B------:R0:W-:Y:S01]  /*c9f0*/  @!P1 LDGSTS.E.BYPASS.LTC128B.128 [R27+0xb400], desc[UR46][R2.64], !P0 ;  /* 0x0b400000021b9fae */ /* 0x0001e2000c101d6e */
[----:B------:R-:W-:-:S02]  /*ca00*/  ISETP.GE.AND P1, PT, R11, R6, PT ;  /* 0x000000060b00720c */ /* 0x000fc40003f26270 */
[----:B0-----:R-:W-:Y:S02]  /*ca10*/  @!P3 LEA R2, P2, R20, R9, 0x1 ;  /* 0x000000091402b211 */ /* 0x001fe400078408ff */
[----:B------:R-:W-:-:S03]  /*ca20*/  IADD3 R9, R7, 0x90, RZ ;  /* 0x0000009007097810 */ /* 0x000fc60007ffe0ff */
[----:B------:R-:W-:Y:S02]  /*ca30*/  @!P3 IMAD.X R3, RZ, RZ, R4, P2 ;  /* 0x000000ffff03b224 */ /* 0x000fe400010e0604 */
[----:B------:R-:W0:Y:S04]  /*ca40*/  SHFL.IDX PT, R4, R5, 0x1, 0x181f ;  /* 0x00381f0005047f89 */ /* 0x000e2800000e0000 */
[----:B------:R2:W-:Y:S01]  /*ca50*/  @!P3 LDGSTS.E.BYPASS.LTC128B.128 [R27+0xbc00], desc[UR46][R2.64], !P0 ;  /* 0x0bc00000021bbfae */ /* 0x0005e2000c101d6e */
[----:B------:R-:W-:Y:S01]  /*ca60*/  ISETP.GE.AND P3, PT, R9, R6, PT ;  /* 0x000000060900720c */ /* 0x000fe20003f66270 */
[----:B------:R-:W-:Y:S01]  /*ca70*/  VIADD R9, R7, 0xa0 ;  /* 0x000000a007097836 */ /* 0x000fe20000000000 */
[----:B--2---:R-:W-:Y:S02]  /*ca80*/  @!P1 LEA R2, P2, R20, R14, 0x1 ;  /* 0x0000000e14029211 */ /* 0x004fe400078408ff */
[----:B------:R-:W-:Y:S03]  /*ca90*/  SHFL.IDX PT, R14, R5, 0x2, 0x181f ;  /* 0x00581f00050e7f89 */ /* 0x000fe600000e0000 */
[----:B-1----:R-:W-:-:S02]  /*caa0*/  @!P1 IMAD.X R3, RZ, RZ, R0, P2 ;  /* 0x000000ffff039224 */ /* 0x002fc400010e0600 */
[----:B------:R-:W-:Y:S04]  /*cab0*/  SHFL.IDX PT, R0, R8, 0x2, 0x181f ;  /* 0x00581f0008007f89 */ /* 0x000fe800000e0000 */
[----:B0-----:R-:W-:Y:S01]  /*cac0*/  @!P3 LEA R4, P2, R20, R4, 0x1 ;  /* 0x000000041404b211 */ /* 0x001fe200078408ff */
[----:B------:R0:W-:Y:S01]  /*cad0*/  @!P1 LDGSTS.E.BYPASS.LTC128B.128 [R27+0xc400], desc[UR46][R2.64], !P0 ;  /* 0x0c400000021b9fae */ /* 0x0001e2000c101d6e */
[----:B------:R-:W-:-:S03]  /*cae0*/  ISETP.GE.AND P1, PT, R9, R6, PT ;  /* 0x000000060900720c */ /* 0x000fc60003f26270 */
[----:B0-----:R-:W0:Y:S04]  /*caf0*/  SHFL.IDX PT, R2, R8, 0x1, 0x181f ;  /* 0x00381f0008027f89 */ /* 0x001e2800000e0000 */
[----:B------:R-:W1:Y:S01]  /*cb00*/  SHFL.IDX PT, R8, R8, 0x3, 0x181f ;  /* 0x00781f0008087f89 */ /* 0x000e6200000e0000 */
[----:B0-----:R-:W-:Y:S02]  /*cb10*/  @!P3 IMAD.X R3, RZ, RZ, R2, P2 ;  /* 0x000000ffff03b224 */ /* 0x001fe400010e0602 */
[----:B------:R-:W-:-:S05]  /*cb20*/  @!P3 IMAD.MOV.U32 R2, RZ, RZ, R4 ;  /* 0x000000ffff02b224 */ /* 0x000fca00078e0004 */
[----:B------:R0:W-:Y:S02]  /*cb30*/  @!P3 LDGSTS.E.BYPASS.LTC128B.128 [R27+0xcc00], desc[UR46][R2.64], !P0 ;  /* 0x0cc00000021bbfae */ /* 0x0001e4000c101d6e */
[----:B0-----:R-:W-:Y:S02]  /*cb40*/  @!P1 LEA R2, P2, R20, R14, 0x1 ;  /* 0x0000000e14029211 */ /* 0x001fe400078408ff */
[----:B------:R0:W2:Y:S03]  /*cb50*/  SHFL.IDX PT, R14, R5, 0x3, 0x181f ;  /* 0x00781f00050e7f89 */ /* 0x0000a600000e0000 */
[----:B------:R-:W-:-:S05]  /*cb60*/  @!P1 IMAD.X R3, RZ, RZ, R0, P2 ;  /* 0x000000ffff039224 */ /* 0x000fca00010e0600 */
[----:B-1----:R0:W-:Y:S03]  /*cb70*/  @!P1 LDGSTS.E.BYPASS.LTC128B.128 [R27+0xd400], desc[UR46][R2.64], !P0 ;  /* 0x0d400000021b9fae */ /* 0x0021e6000c101d6e */
.L_x_14615:
[----:B------:R-:W-:Y:S01]  /*cb80*/  VIADD R7, R7, 0xb0 ;  /* 0x000000b007077836 */ /* 0x000fe20000000000 */
[----:B------:R-:W-:-:S04]  /*cb90*/  IADD3 R0, R17, 0x16800, RZ ;  /* 0x0001680011007810 */ /* 0x000fc80007ffe0ff */
[----:B------:R-:W-:-:S13]  /*cba0*/  ISETP.GE.AND P1, PT, R7, R6, PT ;  /* 0x000000060700720c */ /* 0x000fda0003f26270 */
[----:B0-2---:R-:W-:-:S05]  /*cbb0*/  @!P1 LEA R2, P2, R20, R14, 0x1 ;  /* 0x0000000e14029211 */ /* 0x005fca00078408ff */
[----:B------:R-:W-:-:S05]  /*cbc0*/  @!P1 IMAD.X R3, RZ, RZ, R8, P2 ;  /* 0x000000ffff039224 */ /* 0x000fca00010e0608 */
[----:B------:R-:W-:Y:S01]  /*cbd0*/  @!PT LDS RZ, [RZ] ;  /* 0x00000000fffff984 */ /* 0x000fe20000000800 */
[----:B------:R-:W-:Y:S01]  /*cbe0*/  @!PT LDS RZ, [RZ] ;  /* 0x00000000fffff984 */ /* 0x000fe20000000800 */
[----:B------:R-:W-:Y:S01]  /*cbf0*/  @!PT LDS RZ, [RZ] ;  /* 0x00000000fffff984 */ /* 0x000fe20000000800 */
[----:B------:R0:W-:Y:S01]  /*cc00*/  @!P1 LDGSTS.E.BYPASS.LTC128B.128 [R27+0xdc00], desc[UR46][R2.64], !P0 ;  /* 0x0dc00000021b9fae */ /* 0x0001e2000c101d6e */
[----:B------:R-:W-:Y:S01]  /*cc10*/  PLOP3.LUT P0, PT, PT, PT, PT, 0x80, 0x0 ;  /* 0x000000000000781c */ /* 0x000fe20003f0f070 */
[----:B------:R-:W-:-:S12]  /*cc20*/  NOP ;  /* 0x0000000000007918 */ /* 0x000fd80000000000 */
.L_x_14513:
        /* <DEDUP_REMOVED lines=18> */
.L_x_14616:
[----:B------:R-:W-:Y:S05]  /*cd50*/  BSYNC B0 ;  /* 0x0000000000007941 */ /* 0x000fea0003800000 */
.L_x_14514:
        /* <DEDUP_REMOVED lines=19> */
[----:B------:R-:W-:Y:S01]  /*ce90*/  IMAD.MOV.U32 R9, RZ, RZ, R7 ;  /* 0x000000ffff097224 */ /* 0x000fe200078e0007 */
[----:B------:R-:W-:-:S11]  /*cea0*/  MOV R4, R18 ;  /* 0x0000001200047202 */ /* 0x000fd60000000f00 */
[----:B------:R-:W-:Y:S05]  /*ceb0*/  @!P1 BRA `(.L_x_14520) ;  /* 0x0000000000489947 */ /* 0x000fea0003800000 */
[----:B------:R-:W1:Y:S01]  /*cec0*/  LDC R10, c[0x0][0x43c] ;  /* 0x00010f00ff0a7b82 */ /* 0x000e620000000800 */
[----:B------:R-:W-:Y:S01]  /*ced0*/  ULDC.64 UR4, c[0x0][0x428] ;  /* 0x00010a0000047ab9 */ /* 0x000fe20000000a00 */
[----:B-1----:R-:W-:-:S13]  /*cee0*/  ISETP.NE.AND P0, PT, R10, 0x1, PT ;  /* 0x000000010a00780c */ /* 0x002fda0003f05270 */
[----:B0-----:R-:W0:Y:S02]  /*cef0*/  @P0 LDC.64 R2, c[0x0][0x440] ;  /* 0x00011000ff020b82 */ /* 0x001e240000000a00 */
[----:B0-----:R-:W-:-:S04]  /*cf00*/  @P0 IMAD.HI.U32 R4, R7, R2, RZ ;  /* 0x0000000207040227 */ /* 0x001fc800078e00ff */
[----:B------:R-:W-:Y:S01]  /*cf10*/  IMAD.MOV.U32 R2, RZ, RZ, R7 ;  /* 0x000000ffff027224 */ /* 0x000fe200078e0007 */
[----:B------:R-:W-:Y:S02]  /*cf20*/  @P0 SHF.R.U32.HI R2, RZ, R3, R4 ;  /* 0x00000003ff020219 */ /* 0x000fe40000011604 */
[----:B------:R-:W0:Y:S02]  /*cf30*/  LDC.64 R4, c[0x0][0x418] ;  /* 0x00010600ff047b82 */ /* 0x000e240000000a00 */
[--C-:B------:R-:W-:Y:S01]  /*cf40*/  SHF.R.S32.HI R3, RZ, 0x1f, R2.reuse ;  /* 0x0000001fff037819 */ /* 0x100fe20000011402 */
[----:B------:R-:W-:-:S04]  /*cf50*/  IMAD.MOV R9, RZ, RZ, -R2 ;  /* 0x000000ffff097224 */ /* 0x000fc800078e0a02 */
[----:B------:R-:W-:Y:S02]  /*cf60*/  IMAD R9, R10, R9, R7 ;  /* 0x000000090a097224 */ /* 0x000fe400078e0207 */
[----:B------:R-:W-:Y:S02]  /*cf70*/  IMAD R10, R24, UR4, RZ ;  /* 0x00000004180a7c24 */ /* 0x000fe4000f8e02ff */
[----:B------:R-:W-:-:S04]  /*cf80*/  IMAD.WIDE.U32 R2, R22, UR4, R2 ;  /* 0x0000000416027c25 */ /* 0x000fc8000f8e0002 */
[----:B------:R-:W-:-:S04]  /*cf90*/  IMAD R10, R22, UR5, R10 ;  /* 0x00000005160a7c24 */ /* 0x000fc8000f8e020a */
[----:B------:R-:W-:Y:S01]  /*cfa0*/  IMAD.IADD R10, R10, 0x1, R3 ;  /* 0x000000010a0a7824 */ /* 0x000fe200078e0203 */
[----:B0-----:R-:W-:-:S04]  /*cfb0*/  LEA R4, P0, R2, R4, 0x2 ;  /* 0x0000000402047211 */ /* 0x001fc800078010ff */
[----:B------:R-:W-:-:S05]  /*cfc0*/  LEA.HI.X R5, R2, R5, R10, 0x2, P0 ;  /* 0x0000000502057211 */ /* 0x000fca00000f140a */
[----:B------:R1:W5:Y:S04]  /*cfd0*/  LDG.E R4, desc[UR46][R4.64] ;  /* 0x0000002e04047981 */ /* 0x000368000c1e1900 */
.L_x_14520:
        /* <DEDUP_REMOVED lines=8> */
.L_x_14617:
[----:B------:R-:W-:Y:S05]  /*d060*/  BSYNC B1 ;  /* 0x0000000000017941 */ /* 0x000fea0003800000 */
.L_x_14521:
[----:B------:R-:W-:Y:S04]  /*d070*/  BSSY B1, `(.L_x_14523) ;  /* 0x0000007000017945 */ /* 0x000fe80003800000 */
[----:B------:R-:W-:Y:S05]  /*d080*/  @P1 BRA `(.L_x_14524) ;  /* 0x0000000000141947 */ /* 0x000fea0003800000 */
[----:B------:R-:W-:Y:S01]  /*d090*/  ISETP.NE.AND P0, PT, R29, RZ, PT ;  /* 0x000000ff1d00720c */ /* 0x000fe20003f05270 */
[----:B0-----:R-:W-:-:S04]  /*d0a0*/  IMAD.MOV.U32 R3, RZ, RZ, 0x4000 ;  /* 0x00004000ff037424 */ /* 0x001fc800078e00ff */
[----:B------:R1:W-:Y:S08]  /*d0b0*/  SYNCS.ARRIVE.TRANS64 RZ, [R2+URZ+0x16830], R3 ;  /* 0x0168300302ff79a7 */ /* 0x0003f0000800003f */
[----:B------:R-:W-:Y:S05]  /*d0c0*/  @!P0 BRA `(.L_x_14524) ;  /* 0x0000000000048947 */ /* 0x000fea0003800000 */
[----:B------:R-:W-:Y:S01]  /*d0d0*/  BPT.TRAP 0x1 ;  /* 0x000000040000795c */ /* 0x000fe20000300000 */
.L_x_14524:
[----:B------:R-:W-:Y:S05]  /*d0e0*/  BSYNC B1 ;  /* 0x0000000000017941 */ /* 0x000fea0003800000 */
.L_x_14523:
[----:B------:R-:W-:Y:S01]  /*d0f0*/  MOV R5, RZ ;  /* 0x000000ff00057202 */ /* 0x000fe20000000f00 */
[----:B01----:R-:W-:Y:S01]  /*d100*/  IMAD R3, R8, 0x4000, R17 ;  /* 0x0000400008037824 */ /* 0x003fe200078e0211 */
[----:B------:R-:W-:Y:S01]  /*d110*/  R2UR UR11, R9 ;  /* 0x00000000090b72ca */ /* 0x000fe200000e0000 */
[----:B------:R-:W-:Y:S01]  /*d120*/  UIADD3 UR4, UP0, UR44, 0x370, URZ ;  /* 0x000003702c047890 */ /* 0x000fe2000ff1e03f */
[----:B------:R-:W-:Y:S01]  /*d130*/  R2UR UR10, R5 ;  /* 0x00000000050a72ca */ /* 0x000fe200000e0000 */
[----:B------:R-:W-:Y:S01]  /*d140*/  VIADD R2, R2, 0x16830 ;  /* 0x0001683002027836 */ /* 0x000fe20000000000 */
[----:B------:R-:W-:Y:S01]  /*d150*/  PLOP3.LUT P0, PT, PT, PT, PT, 0x80, 0x0 ;  /* 0x000000000000781c */ /* 0x000fe20003f0f070 */
[----:B------:R-:W-:Y:S01]  /*d160*/  VIADD R3, R3, 0xe400 ;  /* 0x0000e40003037836 */ /* 0x000fe20000000000 */
[----:B------:R-:W-:Y:S01]  /*d170*/  UIADD3.X UR5, URZ, UR45, URZ, UP0, !UPT ;  /* 0x0000002d3f057290 */ /* 0x000fe200087fe43f */
[----:B------:R-:W-:Y:S01]  /*d180*/  UMOV UR6, 0x0 ;  /* 0x0000000000067882 */ /* 0x000fe20000000000 */
[----:B------:R-:W-:-:S05]  /*d190*/  UMOV UR7, 0x14f00000 ;  /* 0x14f0000000077882 */ /* 0x000fca0000000000 */
[----:B------:R-:W-:-:S12]  /*d1a0*/  USHF.L.U32 UR11, UR11, 0x7, URZ ;  /* 0x000000070b0b7899 */ /* 0x000fd8000800063f */
.L_x_14525:
        /* <DEDUP_REMOVED lines=14> */
.L_x_14618:
[----:B------:R-:W-:Y:S05]  /*d290*/  BSYNC B1 ;  /* 0x0000000000017941 */ /* 0x000fea0003800000 */
.L_x_14526:
[----:B------:R-:W-:Y:S01]  /*d2a0*/  BSSY B1, `(.L_x_14528) ;  /* 0x000000a000017945 */ /* 0x000fe20003800000 */
[----:B0-----:R-:W-:Y:S02]  /*d2b0*/  IMAD.MOV.U32 R2, RZ, RZ, 0x0 ;  /* 0x00000000ff027424 */ /* 0x001fe400078e00ff */
[----:B------:R-:W-:Y:S01]  /*d2c0*/  IMAD.MOV.U32 R3, RZ, RZ, 0x14f00000 ;  /* 0x14f00000ff037424 */ /* 0x000fe200078e00ff */
[----:B------:R-:W-:Y:S06]  /*d2d0*/  @P1 BRA `(.L_x_14529) ;  /* 0x0000000000181947 */ /* 0x000fec0003800000 */
[----:B------:R-:W-:Y:S01]  /*d2e0*/  ISETP.NE.AND P0, PT, R29, RZ, PT ;  /* 0x000000ff1d00720c */ /* 0x000fe20003f05270 */
[----:B------:R-:W-:Y:S01]  /*d2f0*/  IMAD.MOV.U32 R11, RZ, RZ, 0x4000 ;  /* 0x00004000ff0b7424 */ /* 0x000fe200078e00ff */
[----:B------:R-:W-:-:S04]  /*d300*/  LEA R10, R16, R17, 0x3 ;  /* 0x00000011100a7211 */ /* 0x000fc800078e18ff */
[----:B------:R0:W-:Y:S07]  /*d310*/  SYNCS.ARRIVE.TRANS64 RZ, [R10+URZ+0x16850], R11 ;  /* 0x0168500b0aff79a7 */ /* 0x0001ee000800003f */
[----:B------:R-:W-:Y:S05]  /*d320*/  @!P0 BRA `(.L_x_14529) ;  /* 0x0000000000048947 */ /* 0x000fea0003800000 */
[----:B------:R-:W-:Y:S01]  /*d330*/  BPT.TRAP 0x1 ;  /* 0x000000040000795c */ /* 0x000fe20000300000 */
.L_x_14529:
[----:B------:R-:W-:Y:S05]  /*d340*/  BSYNC B1 ;  /* 0x0000000000017941 */ /* 0x000fea0003800000 */
.L_x_14528:
[----:B------:R-:W-:Y:S01]  /*d350*/  R2UR UR6, R2 ;  /* 0x00000000020672ca */ /* 0x000fe200000e0000 */
[C-C-:B------:R-:W-:Y:S01]  /*d360*/  IMAD R2, R16.reuse, 0x8, R17.reuse ;  /* 0x0000000810027824 */ /* 0x140fe200078e0211 */
        /* <DEDUP_REMOVED lines=9> */
.L_x_14530:
        /* <DEDUP_REMOVED lines=10> */
[----:B------:R-:W-:Y:S01]  /*d4a0*/  MOV R18, R4 ;  /* 0x0000000400127202 */ /* 0x000fe20000000f00 */
[----:B------:R-:W-:-:S07]  /*d4b0*/  IMAD.MOV.U32 R19, RZ, RZ, R9 ;  /* 0x000000ffff137224 */ /* 0x000fce00078e0009 */
.L_x_14519:
[----:B------:R-:W-:Y:S05]  /*d4c0*/  BSYNC B0 ;  /* 0x0000000000007941 */ /* 0x000fea0003800000 */
.L_x_14518:
[----:B------:R-:W-:Y:S01]  /*d4d0*/  UIADD3 UR4, UR39, -0x3, URZ ;  /* 0xfffffffd27047890 */ /* 0x000fe2000fffe03f */
[----:B------:R-:W-:Y:S02]  /*d4e0*/  IMAD.MOV.U32 R23, RZ, RZ, R6 ;  /* 0x000000ffff177224 */ /* 0x000fe400078e0006 */
[----:B------:R-:W-:-:S03]  /*d4f0*/  IMAD.MOV.U32 R16, RZ, RZ, R8 ;  /* 0x000000ffff107224 */ /* 0x000fc600078e0008 */
[----:B------:R-:W-:-:S07]  /*d500*/  IMAD.U32 R6, RZ, RZ, UR4 ;  /* 0x00000004ff067e24 */ /* 0x000fce000f8e00ff */
.L_x_14517:
[----:B------:R-:W-:Y:S01]  /*d510*/  ISETP.NE.AND P0, PT, R7, RZ, PT ;  /* 0x000000ff0700720c */ /* 0x000fe20003f05270 */
[----:B------:R-:W-:-:S12]  /*d520*/  BSSY B0, `(.L_x_14516) ;  /* 0x00000dd000007945 */ /* 0x000fd80003800000 */
[----:B------:R-:W-:Y:S05]  /*d530*/  @!P0 BRA `(.L_x_14531) ;  /* 0x0000000c006c8947 */ /* 0x000fea0003800000 */
[----:B------:R-:W-:-:S07]  /*d540*/  IMAD.MOV.U32 R4, RZ, RZ, R18 ;  /* 0x000000ffff047224 */ /* 0x000fce00078e0012 */
.L_x_14558:
        /* <DEDUP_REMOVED lines=9> */
[----:B------:R-:W-:Y:S02]  /*d5e0*/  ISETP.NE.AND P1, PT, R26, RZ, PT ;  /* 0x000000ff1a00720c */ /* 0x000fe40003f25270 */
[----:B------:R-:W-:-:S11]  /*d5f0*/  MOV R9, R6 ;  /* 0x0000000600097202 */ /* 0x000fd60000000f00 */
[----:B------:R-:W-:Y:S05]  /*d600*/  @!P1 BRA `(.L_x_14534) ;  /* 0x00000000004c9947 */ /* 0x000fea0003800000 */
[----:B------:R-:W1:Y:S01]  /*d610*/  LDC R9, c[0x0][0x43c] ;  /* 0x00010f00ff097b82 */ /* 0x000e620000000800 */
[----:B0-----:R-:W-:Y:S01]  /*d620*/  IMAD.MOV.U32 R10, RZ, RZ, R6 ;  /* 0x000000ffff0a7224 */ /* 0x001fe200078e0006 */
[----:B------:R-:W-:Y:S02]  /*d630*/  ULDC.64 UR4, c[0x0][0x428] ;  /* 0x00010a0000047ab9 */ /* 0x000fe40000000a00 */
[----:B------:R-:W-:-:S04]  /*d640*/  IMAD R5, R24, UR4, RZ ;  /* 0x0000000418057c24 */ /* 0x000fc8000f8e02ff */
[----:B------:R-:W-:Y:S01]  /*d650*/  IMAD R4, R22, UR5, R5 ;  /* 0x0000000516047c24 */ /* 0x000fe2000f8e0205 */
[----:B-1----:R-:W-:-:S13]  /*d660*/  ISETP.NE.AND P0, PT, R9, 0x1, PT ;  /* 0x000000010900780c */ /* 0x002fda0003f05270 */
[----:B------:R-:W0:Y:S02]  /*d670*/  @P0 LDC.64 R2, c[0x0][0x440] ;  /* 0x00011000ff020b82 */ /* 0x000e240000000a00 */
[----:B0-----:R-:W-:-:S05]  /*d680*/  @P0 IMAD.HI.U32 R2, R6, R2, RZ ;  /* 0x0000000206020227 */ /* 0x001fca00078e00ff */
[----:B------:R-:W-:-:S04]  /*d690*/  @P0 SHF.R.U32.HI R10, RZ, R3, R2 ;  /* 0x00000003ff0a0219 */ /* 0x000fc80000011602 */
[--C-:B------:R-:W-:Y:S01]  /*d6a0*/  SHF.R.S32.HI R3, RZ, 0x1f, R10.reuse ;  /* 0x0000001fff037819 */ /* 0x100fe2000001140a */
        /* <DEDUP_REMOVED lines=9> */
.L_x_14534:
        /* <DEDUP_REMOVED lines=8> */
.L_x_14619:
[----:B------:R-:W-:Y:S05]  /*d7c0*/  BSYNC B2 ;  /* 0x0000000000027941 */ /* 0x000fea0003800000 */
.L_x_14535:
[----:B------:R-:W-:Y:S04]  /*d7d0*/  BSSY B2, `(.L_x_14537) ;  /* 0x0000007000027945 */ /* 0x000fe80003800000 */
[----:B------:R-:W-:Y:S05]  /*d7e0*/  @P1 BRA `(.L_x_14538) ;  /* 0x0000000000141947 */ /* 0x000fea0003800000 */
[----:B------:R-:W-:Y:S01]  /*d7f0*/  ISETP.NE.AND P0, PT, R29, RZ, PT ;  /* 0x000000ff1d00720c */ /* 0x000fe20003f05270 */
[----:B0-----:R-:W-:-:S04]  /*d800*/  IMAD.MOV.U32 R3, RZ, RZ, 0x4000 ;  /* 0x00004000ff037424 */ /* 0x001fc800078e00ff */
[----:B------:R1:W-:Y:S08]  /*d810*/  SYNCS.ARRIVE.TRANS64 RZ, [R2+URZ+0x16830], R3 ;  /* 0x0168300302ff79a7 */ /* 0x0003f0000800003f */
[----:B------:R-:W-:Y:S05]  /*d820*/  @!P0 BRA `(.L_x_14538) ;  /* 0x0000000000048947 */ /* 0x000fea0003800000 */
[----:B------:R-:W-:Y:S01]  /*d830*/  BPT.TRAP 0x1 ;  /* 0x000000040000795c */ /* 0x000fe20000300000 */
.L_x_14538:
[----:B------:R-:W-:Y:S05]  /*d840*/  BSYNC B2 ;  /* 0x0000000000027941 */ /* 0x000fea0003800000 */
.L_x_14537:
[----:B------:R-:W-:Y:S01]  /*d850*/  MOV R10, RZ ;  /* 0x000000ff000a7202 */ /* 0x000fe20000000f00 */
[----:B01----:R-:W-:Y:S01]  /*d860*/  IMAD R3, R7, 0x4000, R17 ;  /* 0x0000400007037824 */ /* 0x003fe200078e0211 */
[----:B------:R-:W-:Y:S01]  /*d870*/  UIADD3 UR4, UP0, UR44, 0x370, URZ ;  /* 0x000003702c047890 */ /* 0x000fe2000ff1e03f */
        /* <DEDUP_REMOVED lines=8> */
.L_x_14539:
        /* <DEDUP_REMOVED lines=15> */
.L_x_14620:
[----:B------:R-:W-:Y:S05]  /*d9f0*/  BSYNC B2 ;  /* 0x0000000000027941 */ /* 0x000fea0003800000 */
.L_x_14540:
[----:B------:R-:W-:Y:S01]  /*da00*/  BSSY B2, `(.L_x_14542) ;  /* 0x0000009000027945 */ /* 0x000fe20003800000 */
[----:B0-----:R-:W-:Y:S01]  /*da10*/  IMAD.MOV.U32 R2, RZ, RZ, 0x0 ;  /* 0x00000000ff027424 */ /* 0x001fe200078e00ff */
[----:B------:R-:W-:Y:S02]  /*da20*/  MOV R3, 0x14f00000 ;  /* 0x14f0000000037802 */ /* 0x000fe40000000f00 */
[----:B------:R-:W-:Y:S05]  /*da30*/  @P1 BRA `(.L_x_14543) ;  /* 0x0000000000141947 */ /* 0x000fea0003800000 */
[----:B------:R-:W-:Y:S01]  /*da40*/  ISETP.NE.AND P0, PT, R29, RZ, PT ;  /* 0x000000ff1d00720c */ /* 0x000fe20003f05270 */
[----:B------:R-:W-:-:S04]  /*da50*/  IMAD.MOV.U32 R12, RZ, RZ, 0x4000 ;  /* 0x00004000ff0c7424 */ /* 0x000fc800078e00ff */
[----:B------:R0:W-:Y:S08]  /*da60*/  SYNCS.ARRIVE.TRANS64 RZ, [R5+URZ+0x50], R12 ;  /* 0x0000500c05ff79a7 */ /* 0x0001f0000800003f */
[----:B------:R-:W-:Y:S05]  /*da70*/  @!P0 BRA `(.L_x_14543) ;  /* 0x0000000000048947 */ /* 0x000fea0003800000 */
[----:B------:R-:W-:Y:S01]  /*da80*/  BPT.TRAP 0x1 ;  /* 0x000000040000795c */ /* 0x000fe20000300000 */
.L_x_14543:
[----:B------:R-:W-:Y:S05]  /*da90*/  BSYNC B2 ;  /* 0x0000000000027941 */ /* 0x000fea0003800000 */
.L_x_14542:
        /* <DEDUP_REMOVED lines=10> */
.L_x_14544:
        /* <DEDUP_REMOVED lines=10> */
[----:B------:R-:W-:Y:S01]  /*dbe0*/  IMAD.MOV.U32 R19, RZ, RZ, R9 ;  /* 0x000000ffff137224 */ /* 0x000fe200078e0009 */
[----:B------:R-:W-:-:S07]  /*dbf0*/  MOV R18, R4 ;  /* 0x0000000400127202 */ /* 0x000fce0000000f00 */
.L_x_14533:
[----:B------:R-:W-:Y:S05]  /*dc00*/  BSYNC B1 ;  /* 0x0000000000017941 */ /* 0x000fea0003800000 */
.L_x_14532:
        /* <DEDUP_REMOVED lines=12> */
[----:B------:R-:W-:Y:S02]  /*dcd0*/  ULDC.64 UR4, c[0x0][0x428] ;  /* 0x00010a0000047ab9 */ /* 0x000fe40000000a00 */
[----:B------:R-:W-:-:S04]  /*dce0*/  IMAD R5, R24, UR4, RZ ;  /* 0x0000000418057c24 */ /* 0x000fc8000f8e02ff */
[----:B------:R-:W-:Y:S01]  /*dcf0*/  IMAD R5, R22, UR5, R5 ;  /* 0x0000000516057c24 */ /* 0x000fe2000f8e0205 */
        /* <DEDUP_REMOVED lines=14> */
.L_x_14547:
        /* <DEDUP_REMOVED lines=8> */
.L_x_14621:
[----:B------:R-:W-:Y:S05]  /*de60*/  BSYNC B2 ;  /* 0x0000000000027941 */ /* 0x000fea0003800000 */
.L_x_14548:
[----:B------:R-:W-:Y:S04]  /*de70*/  BSSY B2, `(.L_x_14550) ;  /* 0x0000007000027945 */ /* 0x000fe80003800000 */
[----:B------:R-:W-:Y:S05]  /*de80*/  @P1 BRA `(.L_x_14551) ;  /* 0x0000000000141947 */ /* 0x000fea0003800000 */
[----:B------:R-:W-:Y:S02]  /*de90*/  ISETP.NE.AND P0, PT, R29, RZ, PT ;  /* 0x000000ff1d00720c */ /* 0x000fe40003f05270 */
[----:B0-----:R-:W-:-:S04]  /*dea0*/  MOV R3, 0x4000 ;  /* 0x0000400000037802 */ /* 0x001fc80000000f00 */
[----:B------:R1:W-:Y:S07]  /*deb0*/  SYNCS.ARRIVE.TRANS64 RZ, [R2+URZ+0x16830], R3 ;  /* 0x0168300302ff79a7 */ /* 0x0003ee000800003f */
[----:B------:R-:W-:Y:S05]  /*dec0*/  @!P0 BRA `(.L_x_14551) ;  /* 0x0000000000048947 */ /* 0x000fea0003800000 */
[----:B------:R-:W-:Y:S01]  /*ded0*/  BPT.TRAP 0x1 ;  /* 0x000000040000795c */ /* 0x000fe20000300000 */
.L_x_14551:
[----:B------:R-:W-:Y:S05]  /*dee0*/  BSYNC B2 ;  /* 0x0000000000027941 */ /* 0x000fea0003800000 */
.L_x_14550:
        /* <DEDUP_REMOVED lines=12> */
.L_x_14552:
        /* <DEDUP_REMOVED lines=15> */
.L_x_14622:
[----:B------:R-:W-:Y:S05]  /*e0a0*/  BSYNC B2 ;  /* 0x0000000000027941 */ /* 0x000fea0003800000 */
.L_x_14553:
        /* <DEDUP_REMOVED lines=9> */
.L_x_14556:
[----:B------:R-:W-:Y:S05]  /*e140*/  BSYNC B2 ;  /* 0x0000000000027941 */ /* 0x000fea0003800000 */
.L_x_14555:
        /* <DEDUP_REMOVED lines=8> */
[----:B------:R-:W-:Y:S01]  /*e1d0*/  IADD3 R2, R2, 0x400, RZ ;  /* 0x0000040002027810 */ /* 0x000fe20007ffe0ff */
[----:B------:R-:W-:-:S12]  /*e1e0*/  UIADD3.X UR5, URZ, UR45, URZ, UP0, !UPT ;  /* 0x0000002d3f057290 */ /* 0x000fd800087fe43f */
.L_x_14557:
        /* <DEDUP_REMOVED lines=12> */
.L_x_14546:
[----:B------:R-:W-:Y:S05]  /*e2b0*/  BSYNC B1 ;  /* 0x0000000000017941 */ /* 0x000fea0003800000 */
.L_x_14545:
[C---:B------:R-:W-:Y:S01]  /*e2c0*/  ISETP.GT.AND P0, PT, R6.reuse, 0x1, PT ;  /* 0x000000010600780c */ /* 0x040fe20003f04270 */
[----:B------:R-:W-:-:S12]  /*e2d0*/  VIADD R6, R6, 0xfffffffe ;  /* 0xfffffffe06067836 */ /* 0x000fd80000000000 */
[----:B------:R-:W-:Y:S05]  /*e2e0*/  @P0 BRA `(.L_x_14558) ;  /* 0xfffffff000980947 */ /* 0x000fea000383ffff */
.L_x_14531:
[----:B------:R-:W-:Y:S05]  /*e2f0*/  BSYNC B0 ;  /* 0x0000000000007941 */ /* 0x000fea0003800000 */
.L_x_14516:
        /* <DEDUP_REMOVED lines=17> */
.L_x_14560:
[----:B------:R-:W-:Y:S05]  /*e410*/  BSYNC B0 ;  /* 0x0000000000007941 */ /* 0x000fea0003800000 */
.L_x_14559:
        /* <DEDUP_REMOVED lines=9> */
.L_x_14623:
[----:B------:R-:W-:Y:S05]  /*e4b0*/  BSYNC B1 ;  /* 0x0000000000017941 */ /* 0x000fea0003800000 */
.L_x_14563:
[----:B------:R-:W-:Y:S04]  /*e4c0*/  BSSY B1, `(.L_x_14565) ;  /* 0x0000007000017945 */ /* 0x000fe80003800000 */
[----:B------:R-:W-:Y:S05]  /*e4d0*/  @P2 BRA `(.L_x_14566) ;  /* 0x0000000000142947 */ /* 0x000fea0003800000 */
[----:B------:R-:W-:Y:S01]  /*e4e0*/  ISETP.NE.AND P0, PT, R29, RZ, PT ;  /* 0x000000ff1d00720c */ /* 0x000fe20003f05270 */
[----:B-1----:R-:W-:-:S04]  /*e4f0*/  IMAD.MOV.U32 R0, RZ, RZ, 0x4000 ;  /* 0x00004000ff007424 */ /* 0x002fc800078e00ff */
[----:B------:R2:W-:Y:S08]  /*e500*/  SYNCS.ARRIVE.TRANS64 RZ, [R3+URZ+0x16850], R0 ;  /* 0x0168500003ff79a7 */ /* 0x0005f0000800003f */
[----:B------:R-:W-:Y:S05]  /*e510*/  @!P0 BRA `(.L_x_14566) ;  /* 0x0000000000048947 */ /* 0x000fea0003800000 */
[----:B------:R-:W-:Y:S01]  /*e520*/  BPT.TRAP 0x1 ;  /* 0x000000040000795c */ /* 0x000fe20000300000 */
.L_x_14566:
[----:B------:R-:W-:Y:S05]  /*e530*/  BSYNC B1 ;  /* 0x0000000000017941 */ /* 0x000fea0003800000 */
.L_x_14565:
[----:B-12---:R-:W-:Y:S01]  /*e540*/  IMAD R0, R16, 0x4000, R17 ;  /* 0x0000400010007824 */ /* 0x006fe200078e0211 */
[----:B------:R-:W-:Y:S01]  /*e550*/  UIADD3 UR4, UP0, UR44, 0x470, URZ ;  /* 0x000004702c047890 */ /* 0x000fe2000ff1e03f */
[----:B------:R-:W-:Y:S01]  /*e560*/  PLOP3.LUT P0, PT, PT, PT, PT, 0x80, 0x0 ;  /* 0x000000000000781c */ /* 0x000fe20003f0f070 */
[----:B0-----:R-:W-:Y:S01]  /*e570*/  VIADD R2, R3, 0x16850 ;  /* 0x0001685003027836 */ /* 0x001fe20000000000 */
[----:B------:R-:W-:Y:S01]  /*e580*/  SHF.L.U32 R19, R19, 0x7, RZ ;  /* 0x0000000713137819 */ /* 0x000fe200000006ff */
[----:B------:R-:W-:Y:S01]  /*e590*/  VIADD R0, R0, 0x400 ;  /* 0x0000040000007836 */ /* 0x000fe20000000000 */
[----:B------:R-:W-:Y:S01]  /*e5a0*/  UIADD3.X UR5, URZ, UR45, URZ, UP0, !UPT ;  /* 0x0000002d3f057290 */ /* 0x000fe200087fe43f */
[----:B------:R-:W-:Y:S01]  /*e5b0*/  UMOV UR6, 0x0 ;  /* 0x0000000000067882 */ /* 0x000fe20000000000 */
[----:B------:R-:W-:Y:S01]  /*e5c0*/  UMOV UR7, 0x14f00000 ;  /* 0x14f0000000077882 */ /* 0x000fe20000000000 */
[----:B------:R-:W-:-:S09]  /*e5d0*/  UMOV UR10, URZ ;  /* 0x0000003f000a7c82 */ /* 0x000fd20008000000 */
.L_x_14567:
        /* <DEDUP_REMOVED lines=10> */
.L_x_14562:
[----:B------:R-:W-:Y:S05]  /*e680*/  BSYNC B0 ;  /* 0x0000000000007941 */ /* 0x000fea0003800000 */
.L_x_14561:
[----:B------:R-:W-:-:S05]  /*e690*/  VIADD R16, R16, 0x1 ;  /* 0x0000000110107836 */ /* 0x000fca0000000000 */
[----:B------:R-:W-:-:S04]  /*e6a0*/  ISETP.NE.AND P0, PT, R16, 0x2, PT ;  /* 0x000000021000780c */ /* 0x000fc80003f05270 */
[----:B------:R-:W-:Y:S02]  /*e6b0*/  SEL R0, RZ, 0x1, P0 ;  /* 0x00000001ff007807 */ /* 0x000fe40000000000 */
[----:B------:R-:W-:Y:S02]  /*e6c0*/  SEL R16, R16, RZ, P0 ;  /* 0x000000ff10107207 */ /* 0x000fe40000000000 */
[----:B------:R-:W-:-:S07]  /*e6d0*/  LOP3.LUT R23, R23, R0, RZ, 0x3c, !PT ;  /* 0x0000000017177212 */ /* 0x000fce00078e3cff */
.L_x_14498:
[----:B------:R-:W-:Y:S05]  /*e6e0*/  BSYNC B7 ;  /* 0x0000000000077941 */ /* 0x000fea0003800000 */
.L_x_14496:
        /* <DEDUP_REMOVED lines=12> */
.L_x_14568:
[----:B------:R-:W-:-:S03]  /*e7b0*/  UMOV UR4, 0xffffffff ;  /* 0xffffffff00047882 */ /* 0x000fc60000000000 */
[----:B------:R-:W-:Y:S05]  /*e7c0*/  BRA.DIV UR4, `(.L_x_14570) ;  /* 0x0000001a04307947 */ /* 0x000fea000b800000 */
[----:B------:R1:W2:Y:S02]  /*e7d0*/  SHFL.IDX PT, R14, R28, RZ, 0x1f ;  /* 0x00001fff1c0e7589 */ /* 0x0002a400000e0000 */
.L_x_14626:
        /* <DEDUP_REMOVED lines=8> */
.L_x_14569:
[----:B------:R-:W-:Y:S02]  /*e860*/  ULDC UR4, c[0x0][0xc38] ;  /* 0x00030e0000047ab9 */ /* 0x000fe40000000800 */
[----:B-1----:R-:W-:-:S13]  /*e870*/  ISETP.GE.AND P0, PT, R28, UR4, PT ;  /* 0x000000041c007c0c */ /* 0x002fda000bf06270 */
[----:B------:R-:W-:Y:S05]  /*e880*/  @!P0 BRA `(.L_x_14571) ;  /* 0xffffffc800348947 */ /* 0x000fea000383ffff */
.L_x_14493:
[----:B------:R-:W2:Y:S01]  /*e890*/  LDL.LU R0, [R1] ;  /* 0x0000000001007983 */ /* 0x000ea20000300800 */
[----:B------:R-:W-:Y:S01]  /*e8a0*/  BSSY B0, `(.L_x_14572) ;  /* 0x000000b000007945 */ /* 0x000fe20003800000 */
[----:B------:R-:W1:Y:S01]  /*e8b0*/  S2R R5, SR_CgaCtaId ;  /* 0x0000000000057919 */ /* 0x000e620000008800 */
[----:B--2---:R-:W-:-:S05]  /*e8c0*/  VIADD R0, R0, 0x1 ;  /* 0x0000000100007836 */ /* 0x004fca0000000000 */
[----:B------:R-:W-:-:S04]  /*e8d0*/  LEA.HI R2, R0, R0, RZ, 0x1 ;  /* 0x0000000000027211 */ /* 0x000fc800078f08ff */
[----:B------:R-:W-:Y:S02]  /*e8e0*/  LOP3.LUT R3, R2, 0xfffffffe, RZ, 0xc0, !PT ;  /* 0xfffffffe02037812 */ /* 0x000fe400078ec0ff */
[----:B------:R-:W-:Y:S02]  /*e8f0*/  MOV R2, 0x400 ;  /* 0x0000040000027802 */ /* 0x000fe40000000f00 */
[----:B------:R-:W-:Y:S02]  /*e900*/  IADD3 R0, R0, -R3, RZ ;  /* 0x8000000300007210 */ /* 0x000fe40007ffe0ff */
[----:B-1----:R-:W-:Y:S02]  /*e910*/  LEA R7, R5, R2, 0x18 ;  /* 0x0000000205077211 */ /* 0x002fe400078ec0ff */
[----:B------:R-:W-:-:S04]  /*e920*/  SHF.L.U32 R0, R0, 0x1f, RZ ;  /* 0x0000001f00007819 */ /* 0x000fc800000006ff */
[----:B------:R-:W1:Y:S02]  /*e930*/  SYNCS.PHASECHK.TRANS64.TRYWAIT P0, [R7+URZ+0x16820], R0 ;  /* 0x01682000070075a7 */ /* 0x000e64000800017f */
[----:B-1----:R-:W-:Y:S05]  /*e940*/  @!P0 BRA `(.L_x_14573) ;  /* 0x0000001400f88947 */ /* 0x002fea0003800000 */
.L_x_14627:
[----:B------:R-:W-:Y:S05]  /*e950*/  BSYNC B0 ;  /* 0x0000000000007941 */ /* 0x000fea0003800000 */
.L_x_14572:
[----:B------:R-:W-:-:S03]  /*e960*/  UMOV UR4, 0xffffffff ;  /* 0xffffffff00047882 */ /* 0x000fc60000000000 */
[----:B------:R-:W-:Y:S05]  /*e970*/  BRA.DIV UR4, `(.L_x_14574) ;  /* 0x0000001a04007947 */ /* 0x000fea000b800000 */
[----:B-1----:R-:W1:Y:S02]  /*e980*/  S2R R0, SR_TID.X ;  /* 0x0000000000007919 */ /* 0x002e640000002100 */
[----:B-1----:R-:W-:-:S04]  /*e990*/  SHF.R.U32.HI R0, RZ, 0x5, R0 ;  /* 0x00000005ff007819 */ /* 0x002fc80000011600 */
[----:B------:R-:W-:-:S05]  /*e9a0*/  LOP3.LUT R0, R0, 0x3, RZ, 0xc0, !PT ;  /* 0x0000000300007812 */ /* 0x000fca00078ec0ff */
[----:B------:R1:W2:Y:S02]  /*e9b0*/  SHFL.IDX PT, R14, R0, RZ, 0x1f ;  /* 0x00001fff000e7589 */ /* 0x0002a400000e0000 */
.L_x_14630:
[----:B--2---:R-:W-:Y:S01]  /*e9c0*/  ISETP.NE.AND P0, PT, R14, RZ, PT ;  /* 0x000000ff0e00720c */ /* 0x004fe20003f05270 */
[----:B------:R-:W-:-:S12]  /*e9d0*/  BSSY B0, `(.L_x_14575) ;  /* 0x0000024000007945 */ /* 0x000fd80003800000 */
[----:B------:R-:W-:Y:S05]  /*e9e0*/  @P0 BRA `(.L_x_14576) ;  /* 0x0000000000880947 */ /* 0x000fea0003800000 */
[----:B------:R-:W-:-:S03]  /*e9f0*/  UMOV UR4, 0xffffffff ;  /* 0xffffffff00047882 */ /* 0x000fc60000000000 */
[----:B------:R-:W-:Y:S05]  /*ea00*/  BRA.DIV UR4, `(.L_x_14577) ;  /* 0x0000001a04107947 */ /* 0x000fea000b800000 */
[----:B------:R-:W-:-:S13]  /*ea10*/  ELECT P6, URZ, PT ;  /* 0x00000000003f782f */ /* 0x000fda00038c0000 */
.L_x_14633:
[----:B------:R-:W-:Y:S05]  /*ea20*/  @!P6 BRA `(.L_x_14576) ;  /* 0x000000000078e947 */ /* 0x000fea0003800000 */
[----:B------:R-:W-:-:S06]  /*ea30*/  ULOP3.LUT UR4, UR38, 0x2, URZ, 0xfc, !UPT ;  /* 0x0000000226047892 */ /* 0x000fcc000f8efc3f */
[----:B-1----:R-:W-:-:S05]  /*ea40*/  IMAD.U32 R0, RZ, RZ, UR4 ;  /* 0x00000004ff007e24 */ /* 0x002fca000f8e00ff */
[----:B------:R-:W-:-:S13]  /*ea50*/  ISETP.NE.AND P2, PT, R0, 0x3, PT ;  /* 0x000000030000780c */ /* 0x000fda0003f45270 */
[----:B------:R-:W-:Y:S05]  /*ea60*/  @!P2 BRA `(.L_x_14578) ;  /* 0x000000000004a947 */ /* 0x000fea0003800000 */
[----:B------:R-:W-:Y:S01]  /*ea70*/  BPT.TRAP 0x1 ;  /* 0x000000040000795c */ /* 0x000fe20000300000 */
.L_x_14578:
        /* <DEDUP_REMOVED lines=12> */
.L_x_14634:
[----:B------:R-:W2:Y:S02]  /*eb40*/  SYNCS.PHASECHK.TRANS64.TRYWAIT P0, [R3+URZ], R0 ;  /* 0x00000000030075a7 */ /* 0x000ea4000800017f */
[----:B--2---:R-:W-:Y:S05]  /*eb50*/  @!P0 BRA `(.L_x_14580) ;  /* 0x0000001400f08947 */ /* 0x004fea0003800000 */
.L_x_14635:
[----:B------:R-:W-:Y:S05]  /*eb60*/  @!P2 BRA `(.L_x_14581) ;  /* 0x000000000004a947 */ /* 0x000fea0003800000 */
[----:B------:R-:W-:Y:S01]  /*eb70*/  BPT.TRAP 0x1 ;  /* 0x000000040000795c */ /* 0x000fe20000300000 */
.L_x_14581:
[----:B--2---:R-:W-:-:S05]  /*eb80*/  VIADD R3, R7, 0x16860 ;  /* 0x0001686007037836 */ /* 0x004fca0000000000 */
[----:B-1----:R-:W-:-:S04]  /*eb90*/  LEA R5, R16, R3, 0x3 ;  /* 0x0000000310057211 */ /* 0x002fc800078e18ff */
[----:B------:R-:W1:Y:S02]  /*eba0*/  SYNCS.PHASECHK.TRANS64.TRYWAIT P0, [R5+URZ], R4 ;  /* 0x00000004050075a7 */ /* 0x000e64000800017f */
[----:B-1----:R-:W-:Y:S05]  /*ebb0*/  @!P0 BRA `(.L_x_14582) ;  /* 0x0000001400ec8947 */ /* 0x002fea0003800000 */
.L_x_14636:
[----:B------:R-:W-:-:S07]  /*ebc0*/  IMAD R3, R6, 0x8, R3 ;  /* 0x0000000806037824 */ /* 0x000fce00078e0203 */
.L_x_14583:
[----:B--2---:R2:W3:Y:S02]  /*ebd0*/  SYNCS.PHASECHK.TRANS64.TRYWAIT P0, [R3+URZ], R0 ;  /* 0x00000000030075a7 */ /* 0x0044e4000800017f */
[----:B---3--:R-:W-:Y:S05]  /*ebe0*/  @!P0 NANOSLEEP.SYNCS 0x989680 ;  /* 0x009896800000895d */ /* 0x008fea0003900000 */
[----:B------:R-:W3:Y:S02]  /*ebf0*/  @!P0 SYNCS.PHASECHK.TRANS64 P0, [R3+URZ], R0 ;  /* 0x00000000030085a7 */ /* 0x000ee4000800007f */
[----:B---3--:R-:W-:Y:S05]  /*ec00*/  @!P0 BRA `(.L_x_14583) ;  /* 0xfffffffc00f08947 */ /* 0x008fea000383ffff */
.L_x_14576:
[----:B------:R-:W-:Y:S05]  /*ec10*/  BSYNC B0 ;  /* 0x0000000000007941 */ /* 0x000fea0003800000 */
.L_x_14575:
[----:B------:R-:W-:Y:S05]  /*ec20*/  EXIT ;  /* 0x000000000000794d */ /* 0x000fea0003800000 */
.L_x_14458:
[----:B0-----:R-:W-:-:S04]  /*ec30*/  IMAD.U32 R3, RZ, RZ, UR45 ;  /* 0x0000002dff037e24 */ /* 0x001fc8000f8e00ff */
[----:B------:R0:W1:Y:S03]  /*ec40*/  SYNCS.PHASECHK.TRANS64.TRYWAIT P1, [R3+URZ+0x16800], R0 ;  /* 0x01680000030075a7 */ /* 0x000066000802017f */
[----:B-1----:R-:W-:Y:S05]  /*ec50*/  @!P1 NANOSLEEP.SYNCS 0x989680 ;  /* 0x009896800000995d */ /* 0x002fea0003900000 */
[----:B------:R-:W1:Y:S02]  /*ec60*/  @!P1 SYNCS.PHASECHK.TRANS64 P1, [R3+URZ+0x16800], R0 ;  /* 0x01680000030095a7 */ /* 0x000e64000802007f */
[----:B-1----:R-:W-:Y:S05]  /*ec70*/  @!P1 BRA `(.L_x_14458) ;  /* 0xfffffffc00ec9947 */ /* 0x002fea000383ffff */
[----:B------:R-:W-:Y:S05]  /*ec80*/  BRA `(.L_x_14584) ;  /* 0xffffff2800547947 */ /* 0x000fea000383ffff */
.L_x_14462:
[----:B-1----:R1:W2:Y:S02]  /*ec90*/  SYNCS.PHASECHK.TRANS64.TRYWAIT P2, [R0+URZ+0x16830], R3 ;  /* 0x01683003000075a7 */ /* 0x0022a4000804017f */
[----:B--2---:R-:W-:Y:S05]  /*eca0*/  @!P2 NANOSLEEP.SYNCS 0x989680 ;  /* 0x009896800000a95d */ /* 0x004fea0003900000 */
[----:B------:R-:W2:Y:S02]  /*ecb0*/  @!P2 SYNCS.PHASECHK.TRANS64 P2, [R0+URZ+0x16830], R3 ;  /* 0x016830030000a5a7 */ /* 0x000ea4000804007f */
[----:B--2---:R-:W-:Y:S05]  /*ecc0*/  @!P2 BRA `(.L_x_14462) ;  /* 0xfffffffc00f0a947 */ /* 0x004fea000383ffff */
[----:B------:R-:W-:Y:S05]  /*ecd0*/  BRA `(.L_x_14461) ;  /* 0xffffff2800787947 */ /* 0x000fea000383ffff */
.L_x_14467:
[----:B-1----:R-:W-:-:S04]  /*ece0*/  IMAD.U32 R6, RZ, RZ, UR6 ;  /* 0x00000006ff067e24 */ /* 0x002fc8000f8e00ff */
[----:B------:R1:W2:Y:S03]  /*ecf0*/  SYNCS.PHASECHK.TRANS64.TRYWAIT P3, [R6+URZ+0x16830], R5 ;  /* 0x01683005060075a7 */ /* 0x0002a6000806017f */
[----:B--2---:R-:W-:Y:S05]  /*ed00*/  @!P3 NANOSLEEP.SYNCS 0x989680 ;  /* 0x009896800000b95d */ /* 0x004fea0003900000 */
[----:B------:R-:W2:Y:S02]  /*ed10*/  @!P3 SYNCS.PHASECHK.TRANS64 P3, [R6+URZ+0x16830], R5 ;  /* 0x016830050600b5a7 */ /* 0x000ea4000806007f */
[----:B--2---:R-:W-:Y:S05]  /*ed20*/  @!P3 BRA `(.L_x_14467) ;  /* 0xfffffffc00ecb947 */ /* 0x004fea000383ffff */
[----:B------:R-:W-:Y:S05]  /*ed30*/  BRA `(.L_x_14464) ;  /* 0xffffff5000f07947 */ /* 0x000fea000383ffff */
.L_x_14471:
[----:B-1----:R-:W-:-:S04]  /*ed40*/  IMAD.U32 R6, RZ, RZ, UR6 ;  /* 0x00000006ff067e24 */ /* 0x002fc8000f8e00ff */
[----:B------:R1:W2:Y:S03]  /*ed50*/  SYNCS.PHASECHK.TRANS64.TRYWAIT P3, [R6+URZ+0x16850], R5 ;  /* 0x01685005060075a7 */ /* 0x0002a6000806017f */
[----:B--2---:R-:W-:Y:S05]  /*ed60*/  @!P3 NANOSLEEP.SYNCS 0x989680 ;  /* 0x009896800000b95d */ /* 0x004fea0003900000 */
[----:B------:R-:W2:Y:S02]  /*ed70*/  @!P3 SYNCS.PHASECHK.TRANS64 P3, [R6+URZ+0x16850], R5 ;  /* 0x016850050600b5a7 */ /* 0x000ea4000806007f */
[----:B--2---:R-:W-:Y:S05]  /*ed80*/  @!P3 BRA `(.L_x_14471) ;  /* 0xfffffffc00ecb947 */ /* 0x004fea000383ffff */
[----:B------:R-:W-:Y:S05]  /*ed90*/  BRA `(.L_x_14468) ;  /* 0xffffff5400607947 */ /* 0x000fea000383ffff */
.L_x_14477:
[----:B-1----:R-:W-:-:S04]  /*eda0*/  IMAD.U32 R6, RZ, RZ, UR6 ;  /* 0x00000006ff067e24 */ /* 0x002fc8000f8e00ff */
[----:B------:R1:W2:Y:S03]  /*edb0*/  SYNCS.PHASECHK.TRANS64.TRYWAIT P2, [R6+URZ+0x16830], R5 ;  /* 0x01683005060075a7 */ /* 0x0002a6000804017f */
[----:B--2---:R-:W-:Y:S05]  /*edc0*/  @!P2 NANOSLEEP.SYNCS 0x989680 ;  /* 0x009896800000a95d */ /* 0x004fea0003900000 */
[----:B------:R-:W2:Y:S02]  /*edd0*/  @!P2 SYNCS.PHASECHK.TRANS64 P2, [R6+URZ+0x16830], R5 ;  /* 0x016830050600a5a7 */ /* 0x000ea4000804007f */
[----:B--2---:R-:W-:Y:S05]  /*ede0*/  @!P2 BRA `(.L_x_14477) ;  /* 0xfffffffc00eca947 */ /* 0x004fea000383ffff */
[----:B------:R-:W-:Y:S05]  /*edf0*/  BRA `(.L_x_14474) ;  /* 0xffffff8000507947 */ /* 0x000fea000383ffff */
.L_x_14481:
[----:B-1----:R-:W-:-:S04]  /*ee00*/  IMAD.U32 R6, RZ, RZ, UR6 ;  /* 0x00000006ff067e24 */ /* 0x002fc8000f8e00ff */
[----:B------:R1:W2:Y:S03]  /*ee10*/  SYNCS.PHASECHK.TRANS64.TRYWAIT P2, [R6+URZ+0x16850], R5 ;  /* 0x01685005060075a7 */ /* 0x0002a6000804017f */
[----:B--2---:R-:W-:Y:S05]  /*ee20*/  @!P2 NANOSLEEP.SYNCS 0x989680 ;  /* 0x009896800000a95d */ /* 0x004fea0003900000 */
[----:B------:R-:W2:Y:S02]  /*ee30*/  @!P2 SYNCS.PHASECHK.TRANS64 P2, [R6+URZ+0x16850], R5 ;  /* 0x016850050600a5a7 */ /* 0x000ea4000804007f */
[----:B--2---:R-:W-:Y:S05]  /*ee40*/  @!P2 BRA `(.L_x_14481) ;  /* 0xfffffffc00eca947 */ /* 0x004fea000383ffff */
[----:B------:R-:W-:Y:S05]  /*ee50*/  BRA `(.L_x_14478) ;  /* 0xffffff8000c07947 */ /* 0x000fea000383ffff */
.L_x_14486:
[----:B-1----:R-:W-:-:S04]  /*ee60*/  MOV R4, UR5 ;  /* 0x0000000500047c02 */ /* 0x002fc80008000f00 */
[----:B------:R1:W2:Y:S03]  /*ee70*/  SYNCS.PHASECHK.TRANS64.TRYWAIT P0, [R4+URZ+0x16850], R3 ;  /* 0x01685003040075a7 */ /* 0x0002a6000800017f */
[----:B--2---:R-:W-:Y:S05]  /*ee80*/  @!P0 NANOSLEEP.SYNCS 0x989680 ;  /* 0x009896800000895d */ /* 0x004fea0003900000 */
[----:B------:R-:W2:Y:S02]  /*ee90*/  @!P0 SYNCS.PHASECHK.TRANS64 P0, [R4+URZ+0x16850], R3 ;  /* 0x01685003040085a7 */ /* 0x000ea4000800007f */
[----:B--2---:R-:W-:Y:S05]  /*eea0*/  @!P0 BRA `(.L_x_14486) ;  /* 0xfffffffc00ec8947 */ /* 0x004fea000383ffff */
[----:B------:R-:W-:Y:S05]  /*eeb0*/  BRA `(.L_x_14485) ;  /* 0xffffffa400247947 */ /* 0x000fea000383ffff */
.L_x_14504:
[----:B------:R-:W-:Y:S02]  /*eec0*/  IMAD.MOV.U32 R13, RZ, RZ, R20 ;  /* 0x000000ffff0d7224 */ /* 0x000fe400078e0014 */
[----:B------:R-:W-:Y:S02]  /*eed0*/  IMAD.MOV.U32 R12, RZ, RZ, RZ ;  /* 0x000000ffff0c7224 */ /* 0x000fe400078e00ff */
[----:B------:R-:W-:Y:S02]  /*eee0*/  IMAD.MOV.U32 R11, RZ, RZ, 0x1f ;  /* 0x0000001fff0b7424 */ /* 0x000fe400078e00ff */
[----:B------:R-:W-:-:S07]  /*eef0*/  IMAD.MOV.U32 R15, RZ, RZ, -0x1 ;  /* 0xffffffffff0f7424 */ /* 0x000fce00078e00ff */
[----:B------:R-:W-:Y:S05]  /*ef00*/  WARPSYNC.COLLECTIVE R15, `(.L_x_14585) ;  /* 0x000000000f087348 */ /* 0x000fea0003c00000 */
[----:B------:R0:W1:Y:S02]  /*ef10*/  SHFL.IDX P6, R14, R13, R12, R11 ;  /* 0x0000000c0d0e7389 */ /* 0x00006400000c000b */
[----:B01----:R-:W-:Y:S01]  /*ef20*/  ENDCOLLECTIVE ;  /* 0x000000000000791b */ /* 0x003fe20003800000 */
.L_x_14585:
[----:B------:R-:W-:Y:S05]  /*ef30*/  BRA `(.L_x_14586) ;  /* 0xffffffcc00387947 */ /* 0x000fea000383ffff */
.L_x_14506:
[----:B------:R-:W-:Y:S01]  /*ef40*/  BSSY B0, `(.L_x_14587) ;  /* 0x0000006000007945 */ /* 0x000fe20003800000 */
[----:B------:R-:W-:-:S07]  /*ef50*/  IMAD.MOV.U32 R15, RZ, RZ, -0x1 ;  /* 0xffffffffff0f7424 */ /* 0x000fce00078e00ff */
[----:B0-----:R-:W-:Y:S05]  /*ef60*/  WARPSYNC.COLLECTIVE R15, `(.L_x_14588) ;  /* 0x000000000f0c7348 */ /* 0x001fea0003c00000 */
[----:B------:R-:W-:Y:S02]  /*ef70*/  ELECT P6, UR62, PT ;  /* 0x00000000003e782f */ /* 0x000fe400038c0000 */
[----:B------:R-:W-:Y:S01]  /*ef80*/  MOV R14, UR62 ;  /* 0x0000003e000e7c02 */ /* 0x000fe20008000f00 */
[----:B0-----:R-:W-:Y:S10]  /*ef90*/  ENDCOLLECTIVE ;  /* 0x000000000000791b */ /* 0x001ff40003800000 */
.L_x_14588:
[----:B------:R-:W-:Y:S05]  /*efa0*/  BSYNC B0 ;  /* 0x0000000000007941 */ /* 0x000fea0003800000 */
.L_x_14587:
[----:B------:R-:W-:Y:S05]  /*efb0*/  BRA `(.L_x_14589) ;  /* 0xffffffcc00347947 */ /* 0x000fea000383ffff */
.L_x_14508:
[----:B-1----:R1:W2:Y:S02]  /*efc0*/  SYNCS.PHASECHK.TRANS64.TRYWAIT P0, [R3+URZ+0x16840], R0 ;  /* 0x01684000030075a7 */ /* 0x0022a4000800017f */
[----:B--2---:R-:W-:Y:S05]  /*efd0*/  @!P0 NANOSLEEP.SYNCS 0x989680 ;  /* 0x009896800000895d */ /* 0x004fea0003900000 */
[----:B------:R-:W2:Y:S02]  /*efe0*/  @!P0 SYNCS.PHASECHK.TRANS64 P0, [R3+URZ+0x16840], R0 ;  /* 0x01684000030085a7 */ /* 0x000ea4000800007f */
[----:B--2---:R-:W-:Y:S05]  /*eff0*/  @!P0 BRA `(.L_x_14508) ;  /* 0xfffffffc00f08947 */ /* 0x004fea000383ffff */
[----:B------:R-:W-:Y:S05]  /*f000*/  BRA `(.L_x_14590) ;  /* 0xffffffcc00907947 */ /* 0x000fea000383ffff */
.L_x_14512:
[----:B------:R-:W-:Y:S01]  /*f010*/  IMAD.MOV.U32 R13, RZ, RZ, R4 ;  /* 0x000000ffff0d7224 */ /* 0x000fe200078e0004 */
[----:B------:R-:W-:Y:S01]  /*f020*/  MOV R12, RZ ;  /* 0x000000ff000c7202 */ /* 0x000fe20000000f00 */
[----:B------:R-:W-:Y:S02]  /*f030*/  IMAD.MOV.U32 R11, RZ, RZ, 0x181f ;  /* 0x0000181fff0b7424 */ /* 0x000fe400078e00ff */
[----:B------:R-:W-:Y:S02]  /*f040*/  IMAD.MOV.U32 R15, RZ, RZ, -0x1 ;  /* 0xffffffffff0f7424 */ /* 0x000fe400078e00ff */
[----:B------:R-:W-:-:S07]  /*f050*/  IMAD.U32 R7, RZ, RZ, UR40 ;  /* 0x00000028ff077e24 */ /* 0x000fce000f8e00ff */
[----:B------:R-:W-:Y:S05]  /*f060*/  WARPSYNC.COLLECTIVE R15, `(.L_x_14591) ;  /* 0x000000000f087348 */ /* 0x000fea0003c00000 */
[----:B------:R0:W1:Y:S02]  /*f070*/  SHFL.IDX P6, R14, R13, R12, R11 ;  /* 0x0000000c0d0e7389 */ /* 0x00006400000c000b */
[----:B01----:R-:W-:Y:S01]  /*f080*/  ENDCOLLECTIVE ;  /* 0x000000000000791b */ /* 0x003fe20003800000 */
.L_x_14591:
[----:B------:R-:W-:Y:S02]  /*f090*/  IMAD R7, R7, 0xc0, R21 ;  /* 0x000000c007077824 */ /* 0x000fe400078e0215 */
[----:B------:R-:W-:Y:S02]  /*f0a0*/  IMAD.MOV.U32 R13, RZ, RZ, R0 ;  /* 0x000000ffff0d7224 */ /* 0x000fe400078e0000 */
[----:B------:R-:W-:-:S07]  /*f0b0*/  IMAD.MOV.U32 R2, RZ, RZ, R14 ;  /* 0x000000ffff027224 */ /* 0x000fce00078e000e */
[----:B------:R-:W-:Y:S05]  /*f0c0*/  WARPSYNC.COLLECTIVE R15, `(.L_x_14592) ;  /* 0x000000000f087348 */ /* 0x000fea0003c00000 */
[----:B------:R0:W1:Y:S02]  /*f0d0*/  SHFL.IDX P6, R14, R13, R12, R11 ;  /* 0x0000000c0d0e7389 */ /* 0x00006400000c000b */
[----:B01----:R-:W-:Y:S01]  /*f0e0*/  ENDCOLLECTIVE ;  /* 0x000000000000791b */ /* 0x003fe20003800000 */
.L_x_14592:
[----:B------:R-:W-:Y:S02]  /*f0f0*/  ULDC UR4, c[0x0][0x288] ;  /* 0x0000a20000047ab9 */ /* 0x000fe40000000800 */
[----:B------:R-:W-:Y:S02]  /*f100*/  IMAD R6, R9, UR4, RZ ;  /* 0x0000000409067c24 */ /* 0x000fe4000f8e02ff */
[----:B------:R-:W-:-:S03]  /*f110*/  VIADD R9, R7, 0x10 ;  /* 0x0000001007097836 */ /* 0x000fc60000000000 */
[----:B------:R-:W-:Y:S01]  /*f120*/  ISETP.GE.AND P1, PT, R7, R6, PT ;  /* 0x000000060700720c */ /* 0x000fe20003f26270 */
[----:B------:R-:W-:Y:S02]  /*f130*/  IMAD.MOV.U32 R13, RZ, RZ, R4 ;  /* 0x000000ffff0d7224 */ /* 0x000fe400078e0004 */
[----:B------:R-:W-:-:S10]  /*f140*/  IMAD.MOV.U32 R12, RZ, RZ, 0x1 ;  /* 0x00000001ff0c7424 */ /* 0x000fd400078e00ff */
[----:B------:R-:W-:-:S05]  /*f150*/  @!P1 LEA R14, P2, R20, R14, 0x1 ;  /* 0x0000000e140e9211 */ /* 0x000fca00078408ff */
[----:B------:R-:W-:Y:S01]  /*f160*/  @!P1 IMAD.X R3, RZ, RZ, R2, P2 ;  /* 0x000000ffff039224 */ /* 0x000fe200010e0602 */
[----:B------:R-:W-:-:S07]  /*f170*/  @!P1 MOV R2, R14 ;  /* 0x0000000e00029202 */ /* 0x000fce0000000f00 */
[----:B------:R-:W-:Y:S05]  /*f180*/  WARPSYNC.COLLECTIVE R15, `(.L_x_14593) ;  /* 0x000000000f087348 */ /* 0x000fea0003c00000 */
[----:B------:R0:W1:Y:S02]  /*f190*/  SHFL.IDX P6, R14, R13, R12, R11 ;  /* 0x0000000c0d0e7389 */ /* 0x00006400000c000b */
[----:B01----:R-:W-:Y:S01]  /*f1a0*/  ENDCOLLECTIVE ;  /* 0x000000000000791b */ /* 0x003fe20003800000 */
.L_x_14593:
[----:B------:R-:W-:Y:S01]  /*f1b0*/  @!PT LDS RZ, [RZ] ;  /* 0x00000000fffff984 */ /* 0x000fe20000000800 */
[----:B------:R-:W-:Y:S01]  /*f1c0*/  @!PT LDS RZ, [RZ] ;  /* 0x00000000fffff984 */ /* 0x000fe20000000800 */
[----:B------:R-:W-:Y:S01]  /*f1d0*/  @!PT LDS RZ, [RZ] ;  /* 0x00000000fffff984 */ /* 0x000fe20000000800 */
[----:B------:R0:W-:Y:S01]  /*f1e0*/  @!P1 LDGSTS.E.BYPASS.LTC128B.128 [R27+0x8400], desc[UR46][R2.64], !P0 ;  /* 0x08400000021b9fae */ /* 0x0001e2000c101d6e */
[----:B------:R-:W-:Y:S01]  /*f1f0*/  ISETP.GE.AND P1, PT, R9, R6, PT ;  /* 0x000000060900720c */ /* 0x000fe20003f26270 */
[----:B------:R-:W-:Y:S02]  /*f200*/  VIADD R9, R7, 0x20 ;  /* 0x0000002007097836 */ /* 0x000fe40000000000 */
[----:B------:R-:W-:Y:S02]  /*f210*/  IMAD.MOV.U32 R13, RZ, RZ, R0 ;  /* 0x000000ffff0d7224 */ /* 0x000fe400078e0000 */
[----:B0-----:R-:W-:-:S08]  /*f220*/  IMAD.MOV.U32 R2, RZ, RZ, R14 ;  /* 0x000000ffff027224 */ /* 0x001fd000078e000e */
[----:B------:R-:W-:Y:S05]  /*f230*/  WARPSYNC.COLLECTIVE R15, `(.L_x_14594) ;  /* 0x000000000f087348 */ /* 0x000fea0003c00000 */
[----:B------:R0:W1:Y:S02]  /*f240*/  SHFL.IDX P6, R14, R13, R12, R11 ;  /* 0x0000000c0d0e7389 */ /* 0x00006400000c000b */
[----:B01----:R-:W-:Y:S01]  /*f250*/  ENDCOLLECTIVE ;  /* 0x000000000000791b */ /* 0x003fe20003800000 */
.L_x_14594:
[----:B------:R-:W-:Y:S02]  /*f260*/  IMAD.MOV.U32 R13, RZ, RZ, R4 ;  /* 0x000000ffff0d7224 */ /* 0x000fe400078e0004 */
[----:B------:R-:W-:Y:S01]  /*f270*/  IMAD.MOV.U32 R12, RZ, RZ, 0x2 ;  /* 0x00000002ff0c7424 */ /* 0x000fe200078e00ff */
[----:B------:R-:W-:-:S05]  /*f280*/  @!P1 LEA R14, P2, R20, R14, 0x1 ;  /* 0x0000000e140e9211 */ /* 0x000fca00078408ff */
[----:B------:R-:W-:Y:S01]  /*f290*/  @!P1 IMAD.X R3, RZ, RZ, R2, P2 ;  /* 0x000000ffff039224 */ /* 0x000fe200010e0602 */
[----:B------:R-:W-:-:S07]  /*f2a0*/  @!P1 MOV R2, R14 ;  /* 0x0000000e00029202 */ /* 0x000fce0000000f00 */
[----:B------:R-:W-:Y:S05]  /*f2b0*/  WARPSYNC.COLLECTIVE R15, `(.L_x_14595) ;  /* 0x000000000f087348 */ /* 0x000fea0003c00000 */
[----:B------:R0:W1:Y:S02]  /*f2c0*/  SHFL.IDX P6, R14, R13, R12, R11 ;  /* 0x0000000c0d0e7389 */ /* 0x00006400000c000b */
[----:B01----:R-:W-:Y:S01]  /*f2d0*/  ENDCOLLECTIVE ;  /* 0x000000000000791b */ /* 0x003fe20003800000 */
.L_x_14595:
        /* <DEDUP_REMOVED lines=10> */
.L_x_14596:
[----:B------:R-:W-:Y:S02]  /*f380*/  IMAD.MOV.U32 R13, RZ, RZ, R4 ;  /* 0x000000ffff0d7224 */ /* 0x000fe400078e0004 */
[----:B------:R-:W-:Y:S02]  /*f390*/  IMAD.MOV.U32 R12, RZ, RZ, 0x3 ;  /* 0x00000003ff0c7424 */ /* 0x000fe400078e00ff */
[----:B------:R-:W-:-:S07]  /*f3a0*/  IMAD.MOV.U32 R10, RZ, RZ, R14 ;  /* 0x000000ffff0a7224 */ /* 0x000fce00078e000e */
[----:B------:R-:W-:Y:S05]  /*f3b0*/  WARPSYNC.COLLECTIVE R15, `(.L_x_14597) ;  /* 0x000000000f087348 */ /* 0x000fea0003c00000 */
[----:B------:R0:W1:Y:S02]  /*f3c0*/  SHFL.IDX P6, R14, R13, R12, R11 ;  /* 0x0000000c0d0e7389 */ /* 0x00006400000c000b */
[----:B01----:R-:W-:Y:S01]  /*f3d0*/  ENDCOLLECTIVE ;  /* 0x000000000000791b */ /* 0x003fe20003800000 */
.L_x_14597:
[----:B------:R-:W-:-:S04]  /*f3e0*/  @!P1 LEA R2, P2, R20, R10, 0x1 ;  /* 0x0000000a14029211 */ /* 0x000fc800078408ff */
[----:B------:R-:W-:Y:S01]  /*f3f0*/  @!P1 IADD3.X R3, RZ, R9, RZ, P2, !PT ;  /* 0x00000009ff039210 */ /* 0x000fe200017fe4ff */
[----:B------:R-:W-:-:S04]  /*f400*/  VIADD R9, R7, 0x30 ;  /* 0x0000003007097836 */ /* 0x000fc80000000000 */
[----:B------:R-:W-:Y:S01]  /*f410*/  @!PT LDS RZ, [RZ] ;  /* 0x00000000fffff984 */ /* 0x000fe20000000800 */
[----:B------:R-:W-:Y:S01]  /*f420*/  @!PT LDS RZ, [RZ] ;  /* 0x00000000fffff984 */ /* 0x000fe20000000800 */
[----:B------:R-:W-:Y:S01]  /*f430*/  @!PT LDS RZ, [RZ] ;  /* 0x00000000fffff984 */ /* 0x000fe20000000800 */
[----:B------:R0:W-:Y:S01]  /*f440*/  @!P1 LDGSTS.E.BYPASS.LTC128B.128 [R27+0x9400], desc[UR46][R2.64], !P0 ;  /* 0x09400000021b9fae */ /* 0x0001e2000c101d6e */
[----:B------:R-:W-:Y:S01]  /*f450*/  ISETP.GE.AND P1, PT, R9, R6, PT ;  /* 0x000000060900720c */ /* 0x000fe20003f26270 */
[----:B------:R-:W-:Y:S02]  /*f460*/  IMAD.MOV.U32 R13, RZ, RZ, R0 ;  /* 0x000000ffff0d7224 */ /* 0x000fe400078e0000 */
[----:B------:R-:W-:Y:S02]  /*f470*/  VIADD R9, R7, 0x40 ;  /* 0x0000004007097836 */ /* 0x000fe40000000000 */
[----:B0-----:R-:W-:-:S08]  /*f480*/  IMAD.MOV.U32 R2, RZ, RZ, R14 ;  /* 0x000000ffff027224 */ /* 0x001fd000078e000e */
[----:B------:R-:W-:Y:S05]  /*f490*/  WARPSYNC.COLLECTIVE R15, `(.L_x_14598) ;  /* 0x000000000f087348 */ /* 0x000fea0003c00000 */
[----:B------:R0:W1:Y:S02]  /*f4a0*/  SHFL.IDX P6, R14, R13, R12, R11 ;  /* 0x0000000c0d0e7389 */ /* 0x00006400000c000b */
[----:B01----:R-:W-:Y:S01]  /*f4b0*/  ENDCOLLECTIVE ;  /* 0x000000000000791b */ /* 0x003fe20003800000 */
.L_x_14598:
        /* <DEDUP_REMOVED lines=8> */
.L_x_14599:
        /* <DEDUP_REMOVED lines=10> */
.L_x_14600:
[----:B------:R-:W-:Y:S02]  /*f5e0*/  IMAD.MOV.U32 R13, RZ, RZ, R4 ;  /* 0x000000ffff0d7224 */ /* 0x000fe400078e0004 */
[----:B------:R-:W-:Y:S02]  /*f5f0*/  IMAD.MOV.U32 R12, RZ, RZ, 0x5 ;  /* 0x00000005ff0c7424 */ /* 0x000fe400078e00ff */
[----:B------:R-:W-:-:S07]  /*f600*/  IMAD.MOV.U32 R10, RZ, RZ, R14 ;  /* 0x000000ffff0a7224 */ /* 0x000fce00078e000e */
[----:B------:R-:W-:Y:S05]  /*f610*/  WARPSYNC.COLLECTIVE R15, `(.L_x_14601) ;  /* 0x000000000f087348 */ /* 0x000fea0003c00000 */
[----:B------:R0:W1:Y:S02]  /*f620*/  SHFL.IDX P6, R14, R13, R12, R11 ;  /* 0x0000000c0d0e7389 */ /* 0x00006400000c000b */
[----:B01----:R-:W-:Y:S01]  /*f630*/  ENDCOLLECTIVE ;  /* 0x000000000000791b */ /* 0x003fe20003800000 */
.L_x_14601:
        /* <DEDUP_REMOVED lines=14> */
.L_x_14602:
        /* <DEDUP_REMOVED lines=8> */
.L_x_14603:
        /* <DEDUP_REMOVED lines=10> */
.L_x_14604:
[----:B------:R-:W-:Y:S02]  /*f840*/  IMAD.MOV.U32 R13, RZ, RZ, R4 ;  /* 0x000000ffff0d7224 */ /* 0x000fe400078e0004 */
[----:B------:R-:W-:Y:S02]  /*f850*/  IMAD.MOV.U32 R12, RZ, RZ, 0x7 ;  /* 0x00000007ff0c7424 */ /* 0x000fe400078e00ff */
[----:B------:R-:W-:-:S07]  /*f860*/  IMAD.MOV.U32 R10, RZ, RZ, R14 ;  /* 0x000000ffff0a7224 */ /* 0x000fce00078e000e */
[----:B------:R-:W-:Y:S05]  /*f870*/  WARPSYNC.COLLECTIVE R15, `(.L_x_14605) ;  /* 0x000000000f087348 */ /* 0x000fea0003c00000 */
[----:B------:R0:W1:Y:S02]  /*f880*/  SHFL.IDX P6, R14, R13, R12, R11 ;  /* 0x0000000c0d0e7389 */ /* 0x00006400000c000b */
[----:B01----:R-:W-:Y:S01]  /*f890*/  ENDCOLLECTIVE ;  /* 0x000000000000791b */ /* 0x003fe20003800000 */
.L_x_14605:
[----:B------:R-:W-:-:S04]  /*f8a0*/  @!P1 LEA R2, P2, R20, R10, 0x1 ;  /* 0x0000000a14029211 */ /* 0x000fc800078408ff */
[----:B------:R-:W-:-:S05]  /*f8b0*/  @!P1 IADD3.X R3, RZ, R9, RZ, P2, !PT ;  /* 0x00000009ff039210 */ /* 0x000fca00017fe4ff */
        /* <DEDUP_REMOVED lines=9> */
.L_x_14606:
[----:B------:R-:W-:-:S05]  /*f950*/  VIADD R3, R7, 0x70 ;  /* 0x0000007007037836 */ /* 0x000fca0000000000 */
[----:B------:R-:W-:Y:S01]  /*f960*/  ISETP.GE.AND P1, PT, R3, R6, PT ;  /* 0x000000060300720c */ /* 0x000fe20003f26270 */
[----:B------:R-:W-:Y:S02]  /*f970*/  IMAD.MOV.U32 R13, RZ, RZ, R8 ;  /* 0x000000ffff0d7224 */ /* 0x000fe400078e0008 */
[----:B------:R-:W-:Y:S02]  /*f980*/  IMAD.MOV.U32 R12, RZ, RZ, RZ ;  /* 0x000000ffff0c7224 */ /* 0x000fe400078e00ff */
[----:B------:R-:W-:-:S08]  /*f990*/  IMAD.MOV.U32 R9, RZ, RZ, R14 ;  /* 0x000000ffff097224 */ /* 0x000fd000078e000e */
[----:B------:R-:W-:Y:S05]  /*f9a0*/  WARPSYNC.COLLECTIVE R15, `(.L_x_14607) ;  /* 0x000000000f087348 */ /* 0x000fea0003c00000 */
[----:B------:R0:W1:Y:S02]  /*f9b0*/  SHFL.IDX P6, R14, R13, R12, R11 ;  /* 0x0000000c0d0e7389 */ /* 0x00006400000c000b */
[----:B01----:R-:W-:Y:S01]  /*f9c0*/  ENDCOLLECTIVE ;  /* 0x000000000000791b */ /* 0x003fe20003800000 */
.L_x_14607:
[----:B------:R-:W-:Y:S01]  /*f9d0*/  @!P1 LEA R2, P2, R20, R9, 0x1 ;  /* 0x0000000914029211 */ /* 0x000fe200078408ff */
[----:B------:R-:W-:-:S03]  /*f9e0*/  VIADD R9, R7, 0x80 ;  /* 0x0000008007097836 */ /* 0x000fc60000000000 */
[----:B------:R-:W-:-:S05]  /*f9f0*/  @!P1 IADD3.X R3, RZ, R4, RZ, P2, !PT ;  /* 0x00000004ff039210 */ /* 0x000fca00017fe4ff */
[----:B------:R-:W-:Y:S01]  /*fa00*/  @!PT LDS RZ, [RZ] ;  /* 0x00000000fffff984 */ /* 0x000fe20000000800 */
[----:B------:R-:W-:Y:S01]  /*fa10*/  @!PT LDS RZ, [RZ] ;  /* 0x00000000fffff984 */ /* 0x000fe20000000800 */
[----:B------:R-:W-:Y:S01]  /*fa20*/  @!PT LDS RZ, [RZ] ;  /* 0x00000000fffff984 */ /* 0x000fe20000000800 */
[----:B------:R0:W-:Y:S01]  /*fa30*/  @!P1 LDGSTS.E.BYPASS.LTC128B.128 [R27+0xbc00], desc[UR46][R2.64], !P0 ;  /* 0x0bc00000021b9fae */ /* 0x0001e2000c101d6e */
[----:B------:R-:W-:Y:S01]  /*fa40*/  ISETP.GE.AND P1, PT, R9, R6, PT ;  /* 0x000000060900720c */ /* 0x000fe20003f26270 */
[----:B------:R-:W-:Y:S01]  /*fa50*/  IMAD.MOV.U32 R13, RZ, RZ, R5 ;  /* 0x000000ffff0d7224 */ /* 0x000fe200078e0005 */
[----:B------:R-:W-:Y:S01]  /*fa60*/  IADD3 R9, R7, 0x90, RZ ;  /* 0x0000009007097810 */ /* 0x000fe20007ffe0ff */
[----:B------:R-:W-:-:S10]  /*fa70*/  IMAD.MOV.U32 R0, RZ, RZ, R14 ;  /* 0x000000ffff007224 */ /* 0x000fd400078e000e */
[----:B0-----:R-:W-:Y:S05]  /*fa80*/  WARPSYNC.COLLECTIVE R15, `(.L_x_14608) ;  /* 0x000000000f087348 */ /* 0x001fea0003c00000 */
[----:B------:R1:W2:Y:S02]  /*fa90*/  SHFL.IDX P6, R14, R13, R12, R11 ;  /* 0x0000000c0d0e7389 */ /* 0x0002a400000c000b */
[----:B012---:R-:W-:Y:S01]  /*faa0*/  ENDCOLLECTIVE ;  /* 0x000000000000791b */ /* 0x007fe20003800000 */
.L_x_14608:
[----:B------:R-:W-:Y:S02]  /*fab0*/  IMAD.MOV.U32 R13, RZ, RZ, R8 ;  /* 0x000000ffff0d7224 */ /* 0x000fe400078e0008 */
[----:B------:R-:W-:Y:S01]  /*fac0*/  IMAD.MOV.U32 R12, RZ, RZ, 0x1 ;  /* 0x00000001ff0c7424 */ /* 0x000fe200078e00ff */
[----:B------:R-:W-:-:S13]  /*fad0*/  @!P1 LEA R2, P2, R20, R14, 0x1 ;  /* 0x0000000e14029211 */ /* 0x000fda00078408ff */
[----:B------:R-:W-:Y:S05]  /*fae0*/  WARPSYNC.COLLECTIVE R15, `(.L_x_14609) ;  /* 0x000000000f087348 */ /* 0x000fea0003c00000 */
[----:B------:R0:W1:Y:S02]  /*faf0*/  SHFL.IDX P6, R14, R13, R12, R11 ;  /* 0x0000000c0d0e7389 */ /* 0x00006400000c000b */
[----:B01----:R-:W-:Y:S01]  /*fb00*/  ENDCOLLECTIVE ;  /* 0x000000000000791b */ /* 0x003fe20003800000 */
.L_x_14609:
        /* <DEDUP_REMOVED lines=11> */
.L_x_14610:
[----:B------:R-:W-:Y:S02]  /*fbc0*/  IMAD.MOV.U32 R13, RZ, RZ, R8 ;  /* 0x000000ffff0d7224 */ /* 0x000fe400078e0008 */
[----:B------:R-:W-:Y:S02]  /*fbd0*/  IMAD.MOV.U32 R12, RZ, RZ, 0x2 ;  /* 0x00000002ff0c7424 */ /* 0x000fe400078e00ff */
[----:B------:R-:W-:-:S07]  /*fbe0*/  IMAD.MOV.U32 R4, RZ, RZ, R14 ;  /* 0x000000ffff047224 */ /* 0x000fce00078e000e */
[----:B------:R-:W-:Y:S05]  /*fbf0*/  WARPSYNC.COLLECTIVE R15, `(.L_x_14611) ;  /* 0x000000000f087348 */ /* 0x000fea0003c00000 */
[----:B------:R0:W1:Y:S02]  /*fc00*/  SHFL.IDX P6, R14, R13, R12, R11 ;  /* 0x0000000c0d0e7389 */ /* 0x00006400000c000b */
[----:B01----:R-:W-:Y:S01]  /*fc10*/  ENDCOLLECTIVE ;  /* 0x000000000000791b */ /* 0x003fe20003800000 */
.L_x_14611:
[----:B------:R-:W-:-:S05]  /*fc20*/  @!P1 LEA R4, P2, R20, R4, 0x1 ;  /* 0x0000000414049211 */ /* 0x000fca00078408ff */
[----:B------:R-:W-:Y:S01]  /*fc30*/  @!P1 IMAD.X R3, RZ, RZ, R2, P2 ;  /* 0x000000ffff039224 */ /* 0x000fe200010e0602 */
[----:B------:R-:W-:Y:S01]  /*fc40*/  @!P1 MOV R2, R4 ;  /* 0x0000000400029202 */ /* 0x000fe20000000f00 */
[----:B------:R-:W-:-:S04]  /*fc50*/  IMAD.MOV.U32 R13, RZ, RZ, R5 ;  /* 0x000000ffff0d7224 */ /* 0x000fc800078e0005 */
        /* <DEDUP_REMOVED lines=8> */
.L_x_14612:
[----:B------:R-:W-:-:S05]  /*fce0*/  VIADD R3, R7, 0xa0 ;  /* 0x000000a007037836 */ /* 0x000fca0000000000 */
[----:B------:R-:W-:Y:S02]  /*fcf0*/  ISETP.GE.AND P1, PT, R3, R6, PT ;  /* 0x000000060300720c */ /* 0x000fe40003f26270 */
[----:B------:R-:W-:Y:S01]  /*fd00*/  MOV R13, R8 ;  /* 0x00000008000d7202 */ /* 0x000fe20000000f00 */
[----:B------:R-:W-:-:S10]  /*fd10*/  IMAD.MOV.U32 R12, RZ, RZ, 0x3 ;  /* 0x00000003ff0c7424 */ /* 0x000fd400078e00ff */
[----:B------:R-:W-:-:S13]  /*fd20*/  @!P1 LEA R2, P2, R20, R14, 0x1 ;  /* 0x0000000e14029211 */ /* 0x000fda00078408ff */
[----:B------:R-:W-:Y:S05]  /*fd30*/  WARPSYNC.COLLECTIVE R15, `(.L_x_14613) ;  /* 0x000000000f087348 */ /* 0x000fea0003c00000 */
[----:B------:R0:W1:Y:S02]  /*fd40*/  SHFL.IDX P6, R14, R13, R12, R11 ;  /* 0x0000000c0d0e7389 */ /* 0x00006400000c000b */
[----:B01----:R-:W-:Y:S01]  /*fd50*/  ENDCOLLECTIVE ;  /* 0x000000000000791b */ /* 0x003fe20003800000 */
.L_x_14613:
        /* <DEDUP_REMOVED lines=10> */
.L_x_14614:
[----:B------:R-:W-:Y:S05]  /*fe00*/  BRA `(.L_x_14615) ;  /* 0xffffffcc005c7947 */ /* 0x000fea000383ffff */
.L_x_14515:
[----:B0-----:R0:W1:Y:S02]  /*fe10*/  SYNCS.PHASECHK.TRANS64.TRYWAIT P0, [R17+URZ+0x16820], R2 ;  /* 0x01682002110075a7 */ /* 0x001064000800017f */
[----:B-1----:R-:W-:Y:S05]  /*fe20*/  @!P0 NANOSLEEP.SYNCS 0x989680 ;  /* 0x009896800000895d */ /* 0x002fea0003900000 */
[----:B------:R-:W1:Y:S02]  /*fe30*/  @!P0 SYNCS.PHASECHK.TRANS64 P0, [R17+URZ+0x16820], R2 ;  /* 0x01682002110085a7 */ /* 0x000e64000800007f */
[----:B-1----:R-:W-:Y:S05]  /*fe40*/  @!P0 BRA `(.L_x_14515) ;  /* 0xfffffffc00f08947 */ /* 0x002fea000383ffff */
[----:B------:R-:W-:Y:S05]  /*fe50*/  BRA `(.L_x_14616) ;  /* 0xffffffcc00bc7947 */ /* 0x000fea000383ffff */
.L_x_14522:
[----:B0-----:R0:W1:Y:S02]  /*fe60*/  SYNCS.PHASECHK.TRANS64.TRYWAIT P0, [R2+URZ+0x16840], R3 ;  /* 0x01684003020075a7 */ /* 0x001064000800017f */
[----:B-1----:R-:W-:Y:S05]  /*fe70*/  @!P0 NANOSLEEP.SYNCS 0x989680 ;  /* 0x009896800000895d */ /* 0x002fea0003900000 */
[----:B------:R-:W1:Y:S02]  /*fe80*/  @!P0 SYNCS.PHASECHK.TRANS64 P0, [R2+URZ+0x16840], R3 ;  /* 0x01684003020085a7 */ /* 0x000e64000800007f */
[----:B-1----:R-:W-:Y:S05]  /*fe90*/  @!P0 BRA `(.L_x_14522) ;  /* 0xfffffffc00f08947 */ /* 0x002fea000383ffff */
[----:B------:R-:W-:Y:S05]  /*fea0*/  BRA `(.L_x_14617) ;  /* 0xffffffd0006c7947 */ /* 0x000fea000383ffff */
.L_x_14527:
[----:B0-----:R0:W1:Y:S02]  /*feb0*/  SYNCS.PHASECHK.TRANS64.TRYWAIT P0, [R2+URZ+0x60], R3 ;  /* 0x00006003020075a7 */ /* 0x001064000800017f */
[----:B-1----:R-:W-:Y:S05]  /*fec0*/  @!P0 NANOSLEEP.SYNCS 0x989680 ;  /* 0x009896800000895d */ /* 0x002fea0003900000 */
[----:B------:R-:W1:Y:S02]  /*fed0*/  @!P0 SYNCS.PHASECHK.TRANS64 P0, [R2+URZ+0x60], R3 ;  /* 0x00006003020085a7 */ /* 0x000e64000800007f */
[----:B-1----:R-:W-:Y:S05]  /*fee0*/  @!P0 BRA `(.L_x_14527) ;  /* 0xfffffffc00f08947 */ /* 0x002fea000383ffff */
[----:B------:R-:W-:Y:S05]  /*fef0*/  BRA `(.L_x_14618) ;  /* 0xffffffd000e47947 */ /* 0x000fea000383ffff */
.L_x_14536:
[----:B0-----:R0:W1:Y:S02]  /*ff00*/  SYNCS.PHASECHK.TRANS64.TRYWAIT P0, [R2+URZ+0x16840], R3 ;  /* 0x01684003020075a7 */ /* 0x001064000800017f */
[----:B-1----:R-:W-:Y:S05]  /*ff10*/  @!P0 NANOSLEEP.SYNCS 0x989680 ;  /* 0x009896800000895d */ /* 0x002fea0003900000 */
[----:B------:R-:W1:Y:S02]  /*ff20*/  @!P0 SYNCS.PHASECHK.TRANS64 P0, [R2+URZ+0x16840], R3 ;  /* 0x01684003020085a7 */ /* 0x000e64000800007f */
[----:B-1----:R-:W-:Y:S05]  /*ff30*/  @!P0 BRA `(.L_x_14536) ;  /* 0xfffffffc00f08947 */ /* 0x002fea000383ffff */
[----:B------:R-:W-:Y:S05]  /*ff40*/  BRA `(.L_x_14619) ;  /* 0xffffffd8001c7947 */ /* 0x000fea000383ffff */
.L_x_14541:
[----:B0-----:R0:W1:Y:S02]  /*ff50*/  SYNCS.PHASECHK.TRANS64.TRYWAIT P0, [R5+URZ+0x60], R2 ;  /* 0x00006002050075a7 */ /* 0x001064000800017f */
[----:B-1----:R-:W-:Y:S05]  /*ff60*/  @!P0 NANOSLEEP.SYNCS 0x989680 ;  /* 0x009896800000895d */ /* 0x002fea0003900000 */
[----:B------:R-:W1:Y:S02]  /*ff70*/  @!P0 SYNCS.PHASECHK.TRANS64 P0, [R5+URZ+0x60], R2 ;  /* 0x00006002050085a7 */ /* 0x000e64000800007f */
[----:B-1----:R-:W-:Y:S05]  /*ff80*/  @!P0 BRA `(.L_x_14541) ;  /* 0xfffffffc00f08947 */ /* 0x002fea000383ffff */
[----:B------:R-:W-:Y:S05]  /*ff90*/  BRA `(.L_x_14620) ;  /* 0xffffffd800947947 */ /* 0x000fea000383ffff */
.L_x_14549:
[----:B0-----:R0:W1:Y:S02]  /*ffa0*/  SYNCS.PHASECHK.TRANS64.TRYWAIT P0, [R2+URZ+0x16840], R3 ;  /* 0x01684003020075a7 */ /* 0x001064000800017f */
[----:B-1----:R-:W-:Y:S05]  /*ffb0*/  @!P0 NANOSLEEP.SYNCS 0x989680 ;  /* 0x009896800000895d */ /* 0x002fea0003900000 */
[----:B------:R-:W1:Y:S02]  /*ffc0*/  @!P0 SYNCS.PHASECHK.TRANS64 P0, [R2+URZ+0x16840], R3 ;  /* 0x01684003020085a7 */ /* 0x000e64000800007f */
[----:B-1----:R-:W-:Y:S05]  /*ffd0*/  @!P0 BRA `(.L_x_14549) ;  /* 0xfffffffc00f08947 */ /* 0x002fea000383ffff */
[----:B------:R-:W-:Y:S05]  /*ffe0*/  BRA `(.L_x_14621) ;  /* 0xffffffdc009c7947 */ /* 0x000fea000383ffff */
.L_x_14554:
[----:B0-----:R0:W1:Y:S02]  /*fff0*/  SYNCS.PHASECHK.TRANS64.TRYWAIT P0, [R5+URZ+0x60], R8 ;  /* 0x00006008050075a7 */ /* 0x001064000800017f */
[----:B-1----:R-:W-:Y:S05]  /*10000*/  @!P0 NANOSLEEP.SYNCS 0x989680 ;  /* 0x009896800000895d */ /* 0x002fea0003900000 */
[----:B------:R-:W1:Y:S02]  /*10010*/  @!P0 SYNCS.PHASECHK.TRANS64 P0, [R5+URZ+0x60], R8 ;  /* 0x00006008050085a7 */ /* 0x000e64000800007f */
[----:B-1----:R-:W-:Y:S05]  /*10020*/  @!P0 BRA `(.L_x_14554) ;  /* 0xfffffffc00f08947 */ /* 0x002fea000383ffff */
[----:B------:R-:W-:Y:S05]  /*10030*/  BRA `(.L_x_14622) ;  /* 0xffffffe000187947 */ /* 0x000fea000383ffff */
.L_x_14564:
[----:B-1----:R1:W2:Y:S02]  /*10040*/  SYNCS.PHASECHK.TRANS64.TRYWAIT P0, [R3+URZ+0x16860], R0 ;  /* 0x01686000030075a7 */ /* 0x0022a4000800017f */
[----:B--2---:R-:W-:Y:S05]  /*10050*/  @!P0 NANOSLEEP.SYNCS 0x989680 ;  /* 0x009896800000895d */ /* 0x004fea0003900000 */
[----:B------:R-:W2:Y:S02]  /*10060*/  @!P0 SYNCS.PHASECHK.TRANS64 P0, [R3+URZ+0x16860], R0 ;  /* 0x01686000030085a7 */ /* 0x000ea4000800007f */
[----:B--2---:R-:W-:Y:S05]  /*10070*/  @!P0 BRA `(.L_x_14564) ;  /* 0xfffffffc00f08947 */ /* 0x004fea000383ffff */
[----:B------:R-:W-:Y:S05]  /*10080*/  BRA `(.L_x_14623) ;  /* 0xffffffe400087947 */ /* 0x000fea000383ffff */
.L_x_14570:
[----:B------:R-:W-:Y:S01]  /*10090*/  BSSY B0, `(.L_x_14624) ;  /* 0x0000008000007945 */ /* 0x000fe20003800000 */
[----:B------:R-:W-:Y:S01]  /*100a0*/  IMAD.MOV.U32 R13, RZ, RZ, R28 ;  /* 0x000000ffff0d7224 */ /* 0x000fe200078e001c */
[----:B------:R-:W-:Y:S01]  /*100b0*/  MOV R15, 0xffffffff ;  /* 0xffffffff000f7802 */ /* 0x000fe20000000f00 */
[----:B------:R-:W-:Y:S02]  /*100c0*/  IMAD.MOV.U32 R12, RZ, RZ, RZ ;  /* 0x000000ffff0c7224 */ /* 0x000fe400078e00ff */
[----:B0-----:R-:W-:-:S07]  /*100d0*/  IMAD.MOV.U32 R11, RZ, RZ, 0x1f ;  /* 0x0000001fff0b7424 */ /* 0x001fce00078e00ff */
[----:B------:R-:W-:Y:S05]  /*100e0*/  WARPSYNC.COLLECTIVE R15, `(.L_x_14625) ;  /* 0x000000000f087348 */ /* 0x000fea0003c00000 */
[----:B------:R0:W1:Y:S02]  /*100f0*/  SHFL.IDX P6, R14, R13, R12, R11 ;  /* 0x0000000c0d0e7389 */ /* 0x00006400000c000b */
[----:B01----:R-:W-:Y:S01]  /*10100*/  ENDCOLLECTIVE ;  /* 0x000000000000791b */ /* 0x003fe20003800000 */
.L_x_14625:
[----:B------:R-:W-:Y:S05]  /*10110*/  BSYNC B0 ;  /* 0x0000000000007941 */ /* 0x000fea0003800000 */
.L_x_14624:
[----:B------:R-:W-:Y:S05]  /*10120*/  BRA `(.L_x_14626) ;  /* 0xffffffe400ac7947 */ /* 0x000fea000383ffff */
.L_x_14573:
[----:B-1----:R1:W2:Y:S02]  /*10130*/  SYNCS.PHASECHK.TRANS64.TRYWAIT P0, [R7+URZ+0x16820], R0 ;  /* 0x01682000070075a7 */ /* 0x0022a4000800017f */
[----:B--2---:R-:W-:Y:S05]  /*10140*/  @!P0 NANOSLEEP.SYNCS 0x989680 ;  /* 0x009896800000895d */ /* 0x004fea0003900000 */
[----:B------:R-:W2:Y:S02]  /*10150*/  @!P0 SYNCS.PHASECHK.TRANS64 P0, [R7+URZ+0x16820], R0 ;  /* 0x01682000070085a7 */ /* 0x000ea4000800007f */
[----:B--2---:R-:W-:Y:S05]  /*10160*/  @!P0 BRA `(.L_x_14573) ;  /* 0xfffffffc00f08947 */ /* 0x004fea000383ffff */
[----:B------:R-:W-:Y:S05]  /*10170*/  BRA `(.L_x_14627) ;  /* 0xffffffe400f47947 */ /* 0x000fea000383ffff */
.L_x_14574:
        /* <DEDUP_REMOVED lines=11> */
.L_x_14629:
[----:B------:R-:W-:Y:S05]  /*10230*/  BSYNC B0 ;  /* 0x0000000000007941 */ /* 0x000fea0003800000 */
.L_x_14628:
[----:B------:R-:W-:Y:S05]  /*10240*/  BRA `(.L_x_14630) ;  /* 0xffffffe400dc7947 */ /* 0x000fea000383ffff */
.L_x_14577:
[----:B------:R-:W-:Y:S01]  /*10250*/  BSSY B1, `(.L_x_14631) ;  /* 0x0000006000017945 */ /* 0x000fe20003800000 */
[----:B------:R-:W-:-:S07]  /*10260*/  IMAD.MOV.U32 R15, RZ, RZ, -0x1 ;  /* 0xffffffffff0f7424 */ /* 0x000fce00078e00ff */
[----:B01----:R-:W-:Y:S05]  /*10270*/  WARPSYNC.COLLECTIVE R15, `(.L_x_14632) ;  /* 0x000000000f0c7348 */ /* 0x003fea0003c00000 */
[----:B------:R-:W-:Y:S02]  /*10280*/  ELECT P6, UR62, PT ;  /* 0x00000000003e782f */ /* 0x000fe400038c0000 */
[----:B------:R-:W-:Y:S01]  /*10290*/  MOV R14, UR62 ;  /* 0x0000003e000e7c02 */ /* 0x000fe20008000f00 */
[----:B01----:R-:W-:Y:S10]  /*102a0*/  ENDCOLLECTIVE ;  /* 0x000000000000791b */ /* 0x003ff40003800000 */
.L_x_14632:
[----:B------:R-:W-:Y:S05]  /*102b0*/  BSYNC B1 ;  /* 0x0000000000017941 */ /* 0x000fea0003800000 */
.L_x_14631:
[----:B------:R-:W-:Y:S05]  /*102c0*/  BRA `(.L_x_14633) ;  /* 0xffffffe400d47947 */ /* 0x000fea000383ffff */
.L_x_14579:
[----:B-1----:R1:W2:Y:S02]  /*102d0*/  SYNCS.PHASECHK.TRANS64.TRYWAIT P0, [R5+URZ], R4 ;  /* 0x00000004050075a7 */ /* 0x0022a4000800017f */
[----:B--2---:R-:W-:Y:S05]  /*102e0*/  @!P0 NANOSLEEP.SYNCS 0x989680 ;  /* 0x009896800000895d */ /* 0x004fea0003900000 */
[----:B------:R-:W2:Y:S02]  /*102f0*/  @!P0 SYNCS.PHASECHK.TRANS64 P0, [R5+URZ], R4 ;  /* 0x00000004050085a7 */ /* 0x000ea4000800007f */
[----:B--2---:R-:W-:Y:S05]  /*10300*/  @!P0 BRA `(.L_x_14579) ;  /* 0xfffffffc00f08947 */ /* 0x004fea000383ffff */
[----:B------:R-:W-:Y:S05]  /*10310*/  BRA `(.L_x_14634) ;  /* 0xffffffe800087947 */ /* 0x000fea000383ffff */
.L_x_14580:
[----:B--2---:R2:W3:Y:S02]  /*10320*/  SYNCS.PHASECHK.TRANS64.TRYWAIT P0, [R3+URZ], R0 ;  /* 0x00000000030075a7 */ /* 0x0044e4000800017f */
[----:B---3--:R-:W-:Y:S05]  /*10330*/  @!P0 NANOSLEEP.SYNCS 0x989680 ;  /* 0x009896800000895d */ /* 0x008fea0003900000 */
[----:B------:R-:W3:Y:S02]  /*10340*/  @!P0 SYNCS.PHASECHK.TRANS64 P0, [R3+URZ], R0 ;  /* 0x00000000030085a7 */ /* 0x000ee4000800007f */
[----:B---3--:R-:W-:Y:S05]  /*10350*/  @!P0 BRA `(.L_x_14580) ;  /* 0xfffffffc00f08947 */ /* 0x008fea000383ffff */
[----:B------:R-:W-:Y:S05]  /*10360*/  BRA `(.L_x_14635) ;  /* 0xffffffe400fc7947 */ /* 0x000fea000383ffff */
.L_x_14582:
[----:B-1----:R1:W2:Y:S02]  /*10370*/  SYNCS.PHASECHK.TRANS64.TRYWAIT P0, [R5+URZ], R4 ;  /* 0x00000004050075a7 */ /* 0x0022a4000800017f */
[----:B--2---:R-:W-:Y:S05]  /*10380*/  @!P0 NANOSLEEP.SYNCS 0x989680 ;  /* 0x009896800000895d */ /* 0x004fea0003900000 */
[----:B------:R-:W2:Y:S02]  /*10390*/  @!P0 SYNCS.PHASECHK.TRANS64 P0, [R5+URZ], R4 ;  /* 0x00000004050085a7 */ /* 0x000ea4000800007f */
[----:B--2---:R-:W-:Y:S05]  /*103a0*/  @!P0 BRA `(.L_x_14582) ;  /* 0xfffffffc00f08947 */ /* 0x004fea000383ffff */
[----:B------:R-:W-:Y:S05]  /*103b0*/  BRA `(.L_x_14636) ;  /* 0xffffffe800007947 */ /* 0x000fea000383ffff */
.L_x_14637:
        /* <DEDUP_REMOVED lines=12> */
.L_x_15334:


//--------------------- .text._ZN7cutlass13device_kernelIN5flash11enable_sm90INS1_16FlashAttnFwdSm90INS1_25CollectiveMainloopFwdSm90ILi2EN4cute5tupleIJNS5_1CILi1EEES8_S8_EEENS6_IJNS7_ILi192EEENS7_ILi128EEENS7_ILi64EEEEEELi64ENS_10bfloat16_tEfNS_4arch4Sm90ELb1ELb0ELb1ELb1ELb0ELb0ELb0ELb1ELb1ELb1ELb0ELb0EEENS1_21CollectiveEpilogueFwdINS6_IJSA_SC_SB_EEES9_SE_SG_Li384ELb1ELb1ELb0ELb0EEENS1_36VarlenDynamicPersistentTileSchedulerILi192ELi128ELi384ELi128ELb0ELb1ELb1ELb1ELb1ELb1EEEEEEEEEvNT_6ParamsE --------------------------
	.section	.text._ZN7cutlass13device_kernelIN5flash11enable_sm90INS1_16FlashAttnFwdSm90INS1_25CollectiveMainloopFwdSm90ILi2EN4cute5tupleIJNS5_1CILi1EEES8_S8_EEENS6_IJNS7_ILi192EEENS7_ILi128EEENS7_ILi64EEEEEELi64ENS_10bfloat16_tEfNS_4arch4Sm90ELb1ELb0ELb1ELb1ELb0ELb0ELb0ELb1ELb1ELb1ELb0ELb0EEENS1_21CollectiveEpilogueFwdINS6_IJSA_SC_SB_EEES9_SE_SG_Li384ELb1ELb1ELb0ELb0EEENS1_36VarlenDynamicPersistentTileSchedulerILi192ELi128ELi384ELi128ELb0ELb1ELb1ELb1ELb1ELb1EEEEEEEEEvNT_6ParamsE,"ax",@progbits
	.align	128
.text._ZN7cutlass13device_kernelIN5flash11enable_sm90INS1_16FlashAttnFwdSm90INS1_25CollectiveMainloopFwdSm90ILi2EN4cute5tupleIJNS5_1CILi1EEES8_S8_EEENS6_IJNS7_ILi192EEENS7_ILi128EEENS7_ILi64EEEEEELi64ENS_10bfloat16_tEfNS_4arch4Sm90ELb1ELb0ELb1ELb1ELb0ELb0ELb0ELb1ELb1ELb1ELb0ELb0EEENS1_21CollectiveEpilogueFwdINS6_IJSA_SC_SB_EEES9_SE_SG_Li384ELb1ELb1ELb0ELb0EEENS1_36VarlenDynamicPersistentTileSchedulerILi192ELi128ELi384ELi128ELb0ELb1ELb1ELb1ELb1ELb1EEEEEEEEEvNT_6ParamsE:
        .type           _ZN7cutlass13device_kernelIN5flash11enable_sm90INS1_16FlashAttnFwdSm90INS1_25CollectiveMainloopFwdSm90ILi2EN4cute5tupleIJNS5_1CILi1EEES8_S8_EEENS6_IJNS7_ILi192EEENS7_ILi128EEENS7_ILi64EEEEEELi64ENS_10bfloat16_tEfNS_4arch4Sm90ELb1ELb0ELb1ELb1ELb0ELb0ELb0ELb1ELb1ELb1ELb0ELb0EEENS1_21CollectiveEpilogueFwdINS6_IJSA_SC_SB_EEES9_SE_SG_Li384ELb1ELb1ELb0ELb0EEENS1_36VarlenDynamicPersistentTileSchedulerILi192ELi128ELi384ELi128ELb0ELb1ELb1ELb1ELb1ELb1EEEEEEEEEvNT_6ParamsE,@function
        .size           _ZN7cutlass13device_kernelIN5flash11enable_sm90INS1_16FlashAttnFwdSm90INS1_25CollectiveMainloopFwdSm90ILi2EN4cute5tupleIJNS5_1CILi1EEES8_S8_EEENS6_IJNS7_ILi192EEENS7_ILi128EEENS7_ILi64EEEEEELi64ENS_10bfloat16_tEfNS_4arch4Sm90ELb1ELb0ELb1ELb1ELb0ELb0ELb0ELb1ELb1ELb1ELb0ELb0EEENS1_21CollectiveEpilogueFwdINS6_IJSA_SC_SB_EEES9_SE_SG_Li384ELb1ELb1ELb0ELb0EEENS1_36VarlenDynamicPersistentTileSchedulerILi192ELi128ELi384ELi128ELb0ELb1ELb1ELb1ELb1ELb1EEEEEEEEEvNT_6ParamsE,(.L_x_15335 - _ZN7cutlass13device_kernelIN5flash11enable_sm90INS1_16FlashAttnFwdSm90INS1_25CollectiveMainloopFwdSm90ILi2EN4cute5tupleIJNS5_1CILi1EEES8_S8_EEENS6_IJNS7_ILi192EEENS7_ILi128EEENS7_ILi64EEEEEELi64ENS_10bfloat16_tEfNS_4arch4Sm90ELb1ELb0ELb1ELb1ELb0ELb0ELb0ELb1ELb1ELb1ELb0ELb0EEENS1_21CollectiveEpilogueFwdINS6_IJSA_SC_SB_EEES9_SE_SG_Li384ELb1ELb1ELb0ELb0EEENS1_36VarlenDynamicPersistentTileSchedulerILi192ELi128ELi384ELi128ELb0ELb1ELb1ELb1ELb1ELb1EEEEEEEEEvNT_6ParamsE)
        .other          _ZN7cutlass13device_kernelIN5flash11enable_sm90INS1_16FlashAttnFwdSm90INS1_25CollectiveMainloopFwdSm90ILi2EN4cute5tupleIJNS5_1CILi1EEES8_S8_EEENS6_IJNS7_ILi192EEENS7_ILi128EEENS7_ILi64EEEEEELi64ENS_10bfloat16_tEfNS_4arch4Sm90ELb1ELb0ELb1ELb1ELb0ELb0ELb0ELb1ELb1ELb1ELb0ELb0EEENS1_21CollectiveEpilogueFwdINS6_IJSA_SC_SB_EEES9_SE_SG_Li384ELb1ELb1ELb0ELb0EEENS1_36VarlenDynamicPersistentTileSchedulerILi192ELi128ELi384ELi128ELb0ELb1ELb1ELb1ELb1ELb1EEEEEEEEEvNT_6ParamsE,@"STO_CUDA_ENTRY STV_DEFAULT"
_ZN7cutlass13device_kernelIN5flash11enable_sm90INS1_16FlashAttnFwdSm90INS1_25CollectiveMainloopFwdSm90ILi2EN4cute5tupleIJNS5_1CILi1EEES8_S8_EEENS6_IJNS7_ILi192EEENS7_ILi128EEENS7_ILi64EEEEEELi64ENS_10bfloat16_tEfNS_4arch4Sm90ELb1ELb0ELb1ELb1ELb0ELb0ELb0ELb1ELb1ELb1ELb0ELb0EEENS1_21CollectiveEpilogueFwdINS6_IJSA_SC_SB_EEES9_SE_SG_Li384ELb1ELb1ELb0ELb0EEENS1_36VarlenDynamicPersistentTileSchedulerILi192ELi128ELi384ELi128ELb0ELb1ELb1ELb1ELb1ELb1EEEEEEEEEvNT_6ParamsE:
        /* <DEDUP_REMOVED lines=18> */
.L_x_14639:
[----:B------:R-:W-:Y:S05]  /*0120*/  BSYNC B0 ;  /* 0x0000000000007941 */ /* 0x000fea0003800000 */
.L_x_14638:
        /* <DEDUP_REMOVED lines=41> */
.L_x_14640:
        /* <DEDUP_REMOVED lines=22> */
.L_x_14641:
        /* <DEDUP_REMOVED lines=18> */
.L_x_14642:
        /* <DEDUP_REMOVED lines=22> */
.L_x_14643:
        /* <DEDUP_REMOVED lines=22> */
.L_x_14644:
[----:B------:R-:W-:Y:S01]  /*0900*/  PLOP3.LUT P0, PT, PT, PT, UP0, 0x80, 0x0 ;  /* 0x000000000000781c */ /* 0x000fe20003f0f008 */
[----:B------:R-:W-:Y:S01]  /*0910*/  UMOV UR36, 0x1 ;  /* 0x0000000100247882 */ /* 0x000fe20000000000 */
[----:B------:R-:W-:Y:S01]  /*0920*/  NOP ;  /* 0x0000000000007918 */ /* 0x000fe20000000000 */
[----:B------:R-:W-:Y:S01]  /*0930*/  USEL UR36, UR36, 0x2, !UP0 ;  /* 0x0000000224247887 */ /* 0x000fe2000c000000 */
[----:B------:R-:W-:Y:S01]  /*0940*/  ULDC.64 UR48, c[0x0][0x208] ;  /* 0x0000820000307ab9 */ /* 0x000fe20000000a00 */
[----:B012-4-:R-:W-:Y:S08]  /*0950*/  BAR.SYNC.DEFER_BLOCKING 0x0 ;  /* 0x0000000000007b1d */ /* 0x017ff00000010000 */
[----:B------:R-:W-:Y:S05]  /*0960*/  @!P0 BRA `(.L_x_14645) ;  /* 0x000000a800d48947 */ /* 0x000fea0003800000 */
.L_x_14646:
        /* <DEDUP_REMOVED lines=28> */
[----:B------:R-:W-:Y:S02]  /*0b30*/  LOP3.LUT R152, R153, 0xffffff80, RZ, 0xc0, !PT ;  /* 0xffffff8099987812 */ /* 0x000fe400078ec0ff */
[CC--:B------:R-:W-:Y:S01]  /*0b40*/  LEA.HI R2, R0.reuse, R157.reuse, RZ, 0x4 ;  /* 0x0000009d00027211 */ /* 0x0c0fe200078f20ff */
[----:B------:R-:W-:Y:S01]  /*0b50*/  IMAD.SHL.U32 R5, R3, 0x20, RZ ;  /* 0x0000002003057824 */ /* 0x000fe200078e00ff */
[----:B------:R-:W-:Y:S01]  /*0b60*/  LEA.HI R10, R0, R157, RZ, 0x2 ;  /* 0x0000009d000a7211 */ /* 0x000fe200078f10ff */
[----:B------:R-:W-:Y:S01]  /*0b70*/  IMAD.IADD R152, R157, 0x1, -R152 ;  /* 0x000000019d987824 */ /* 0x000fe200078e0a98 */
[----:B------:R-:W-:Y:S02]  /*0b80*/  SHF.R.S32.HI R3, RZ, 0x4, R2 ;  /* 0x00000004ff037819 */ /* 0x000fe40000011402 */
[----:B------:R-:W-:Y:S02]  /*0b90*/  LOP3.LUT R4, R2, 0x3fffff0, RZ, 0xc0, !PT ;  /* 0x03fffff002047812 */ /* 0x000fe400078ec0ff */
[----:B------:R-:W-:-:S02]  /*0ba0*/  SHF.R.S32.HI R7, RZ, 0x1f, R152 ;  /* 0x0000001fff077819 */ /* 0x000fc40000011498 */
[----:B------:R-:W-:Y:S01]  /*0bb0*/  LEA.HI R2, R2, R3, RZ, 0x1 ;  /* 0x0000000302027211 */ /* 0x000fe200078f08ff */
[----:B------:R-:W-:Y:S01]  /*0bc0*/  IMAD.IADD R4, R157, 0x1, -R4 ;  /* 0x000000019d047824 */ /* 0x000fe200078e0a04 */
[----:B------:R-:W-:Y:S02]  /*0bd0*/  LEA.HI R6, R7, R152, RZ, 0x2 ;  /* 0x0000009807067211 */ /* 0x000fe400078f10ff */
[----:B------:R-:W-:Y:S02]  /*0be0*/  LOP3.LUT R2, R2, 0x1ffffffe, RZ, 0xc0, !PT ;  /* 0x1ffffffe02027812 */ /* 0x000fe400078ec0ff */
[--C-:B------:R-:W-:Y:S02]  /*0bf0*/  SHF.R.S32.HI R8, RZ, 0x2, R6.reuse ;  /* 0x00000002ff087819 */ /* 0x100fe40000011406 */
[----:B------:R-:W-:Y:S01]  /*0c00*/  SHF.R.S32.HI R9, RZ, 0x1f, R6 ;  /* 0x0000001fff097819 */ /* 0x000fe20000011406 */
[----:B------:R-:W-:Y:S01]  /*0c10*/  IMAD.IADD R2, R3, 0x1, -R2 ;  /* 0x0000000103027824 */ /* 0x000fe200078e0a02 */
[----:B------:R-:W-:-:S02]  /*0c20*/  SHF.R.S32.HI R153, RZ, 0x7, R153 ;  /* 0x00000007ff997819 */ /* 0x000fc40000011499 */
[----:B------:R-:W-:Y:S02]  /*0c30*/  LOP3.LUT R10, R10, 0xfffffffc, RZ, 0xc0, !PT ;  /* 0xfffffffc0a0a7812 */ /* 0x000fe400078ec0ff */
[----:B------:R-:W-:Y:S01]  /*0c40*/  LEA.HI R9, R9, R8, RZ, 0x3 ;  /* 0x0000000809097211 */ /* 0x000fe200078f18ff */
[----:B------:R-:W-:Y:S01]  /*0c50*/  IMAD.HI R3, R153, 0x55555556, RZ ;  /* 0x5555555699037827 */ /* 0x000fe200078e02ff */
[----:B------:R-:W-:Y:S02]  /*0c60*/  LOP3.LUT R5, R5, 0xfffffc00, RZ, 0xc0, !PT ;  /* 0xfffffc0005057812 */ /* 0x000fe400078ec0ff */
[----:B------:R-:W-:Y:S01]  /*0c70*/  LEA.HI R0, R0, R157, RZ, 0x3 ;  /* 0x0000009d00007211 */ /* 0x000fe200078f18ff */
[----:B------:R-:W-:Y:S01]  /*0c80*/  IMAD.IADD R10, R157, 0x1, -R10 ;  /* 0x000000019d0a7824 */ /* 0x000fe200078e0a0a */
[----:B------:R-:W-:Y:S01]  /*0c90*/  LOP3.LUT R9, R9, 0xfffffff8, RZ, 0xc0, !PT ;  /* 0xfffffff809097812 */ /* 0x000fe200078ec0ff */
[----:B------:R-:W-:Y:S01]  /*0ca0*/  IMAD R5, R4, 0x40, R5 ;  /* 0x0000004004057824 */ /* 0x000fe200078e0205 */
[----:B------:R-:W-:-:S02]  /*0cb0*/  LEA.HI R7, R7, R152, RZ, 0x5 ;  /* 0x0000009807077211 */ /* 0x000fc400078f28ff */
[----:B------:R-:W-:Y:S01]  /*0cc0*/  LEA.HI R4, R3, R3, RZ, 0x1 ;  /* 0x0000000303047211 */ /* 0x000fe200078f08ff */
[----:B------:R-:W-:Y:S01]  /*0cd0*/  IMAD.IADD R8, R8, 0x1, -R9 ;  /* 0x0000000108087824 */ /* 0x000fe200078e0a09 */
[----:B------:R-:W-:Y:S01]  /*0ce0*/  LOP3.LUT R18, R0, 0xfffffff8, RZ, 0xc0, !PT ;  /* 0xfffffff800127812 */ /* 0x000fe200078ec0ff */
[----:B------:R-:W-:Y:S01]  /*0cf0*/  IMAD R155, R2, 0x8, R5 ;  /* 0x00000008029b7824 */ /* 0x000fe200078e0205 */
[----:B------:R-:W-:Y:S01]  /*0d00*/  LEA.HI R3, R10, R10, RZ, 0x1 ;  /* 0x0000000a0a037211 */ /* 0x000fe200078f08ff */
[----:B------:R-:W-:Y:S01]  /*0d10*/  IMAD R4, R4, -0x3, R153 ;  /* 0xfffffffd04047824 */ /* 0x000fe200078e0299 */
[----:B------:R-:W-:Y:S01]  /*0d20*/  SHF.R.S32.HI R7, RZ, 0x5, R7 ;  /* 0x00000005ff077819 */ /* 0x000fe20000011407 */
[----:B------:R-:W-:Y:S01]  /*0d30*/  IMAD.IADD R18, R157, 0x1, -R18 ;  /* 0x000000019d127824 */ /* 0x000fe200078e0a12 */
[----:B------:R-:W-:Y:S02]  /*0d40*/  LOP3.LUT R3, R3, 0x1ffffffe, RZ, 0xc0, !PT ;  /* 0x1ffffffe03037812 */ /* 0x000fe400078ec0ff */
[----:B------:R-:W-:Y:S01]  /*0d50*/  LOP3.LUT R5, R6, 0x7ffffffc, RZ, 0xc0, !PT ;  /* 0x7ffffffc06057812 */ /* 0x000fe200078ec0ff */
[----:B------:R-:W-:Y:S01]  /*0d60*/  IMAD R7, R7, 0x10, R8 ;  /* 0x0000001007077824 */ /* 0x000fe200078e0208 */
[----:B------:R-:W-:Y:S01]  /*0d70*/  IADD3 R3, R10, -R3, RZ ;  /* 0x800000030a037210 */ /* 0x000fe20007ffe0ff */
[----:B------:R-:W-:Y:S01]  /*0d80*/  IMAD.SHL.U32 R19, R18, 0x8, RZ ;  /* 0x0000000812137824 */ /* 0x000fe200078e00ff */
[----:B------:R-:W-:Y:S01]  /*0d90*/  SHF.R.S32.HI R22, RZ, 0x3, R0 ;  /* 0x00000003ff167819 */ /* 0x000fe20000011400 */
[----:B------:R-:W-:-:S02]  /*0da0*/  IMAD R154, R4, 0x40, R7 ;  /* 0x00000040049a7824 */ /* 0x000fc400078e0207 */
[----:B------:R-:W-:Y:S01]  /*0db0*/  IMAD.IADD R16, R152, 0x1, -R5 ;  /* 0x0000000198107824 */ /* 0x000fe200078e0a05 */
[----:B------:R-:W-:Y:S01]  /*0dc0*/  SHF.R.S32.HI R156, RZ, 0x1f, R19 ;  /* 0x0000001fff9c7819 */ /* 0x000fe20000011413 */
[----:B------:R-:W-:-:S07]  /*0dd0*/  IMAD R17, R3, 0x8, R154 ;  /* 0x0000000803117824 */ /* 0x000fce00078e029a */
.L_x_14688:
[----:B012---:R-:W0:Y:S01]  /*0de0*/  LDC.64 R2, c[0x0][0xc88] ;  /* 0x00032200ff027b82 */ /* 0x007e220000000a00 */
[----:B------:R-:W-:Y:S01]  /*0df0*/  ULDC.64 UR8, c[0x0][0xa28] ;  /* 0x00028a0000087ab9 */ /* 0x000fe20000000a00 */
[----:B------:R-:W-:Y:S01]  /*0e00*/  ULDC.64 UR10, c[0x0][0xa18] ;  /* 0x00028600000a7ab9 */ /* 0x000fe20000000a00 */
[----:B------:R-:W-:Y:S01]  /*0e10*/  ULDC UR4, c[0x0][0x424] ;  /* 0x0001090000047ab9 */ /* 0x000fe20000000800 */
        /* <DEDUP_REMOVED lines=11> */
[----:B------:R-:W-:-:S04]  /*0ed0*/  @UP0 ULEA UR8, UP2, UR40, UR8, 0x2 ;  /* 0x0000000828080291 */ /* 0x000fc8000f84103f */
[----:B------:R-:W-:Y:S02]  /*0ee0*/  @UP0 ULEA.HI.X UR9, UR40, UR9, UR41, 0x2, UP2 ;  /* 0x0000000928090291 */ /* 0x000fe400090f1429 */
[----:B------:R-:W-:Y:S01]  /*0ef0*/  @UP1 ULEA UR10, UP0, UR40, UR10, 0x2 ;  /* 0x0000000a280a1291 */ /* 0x000fe2000f80103f */
[----:B------:R-:W-:-:S03]  /*0f00*/  IMAD.U32 R2, RZ, RZ, UR8 ;  /* 0x00000008ff027e24 */ /* 0x000fc6000f8e00ff */
[----:B------:R-:W-:Y:S01]  /*0f10*/  @UP1 ULEA.HI.X UR11, UR40, UR11, UR41, 0x2, UP0 ;  /* 0x0000000b280b1291 */ /* 0x000fe200080f1429 */
[----:B------:R-:W-:Y:S01]  /*0f20*/  IMAD.U32 R3, RZ, RZ, UR9 ;  /* 0x00000009ff037e24 */ /* 0x000fe2000f8e00ff */
[----:B------:R-:W-:Y:S01]  /*0f30*/  ULDC.64 UR8, c[0x0][0x418] ;  /* 0x0001060000087ab9 */ /* 0x000fe20000000a00 */
[----:B------:R-:W-:-:S03]  /*0f40*/  IMAD.U32 R4, RZ, RZ, UR10 ;  /* 0x0000000aff047e24 */ /* 0x000fc6000f8e00ff */
[----:B------:R-:W-:Y:S01]  /*0f50*/  IMAD.U32 R5, RZ, RZ, UR11 ;  /* 0x0000000bff057e24 */ /* 0x000fe2000f8e00ff */
[----:B------:R-:W2:Y:S04]  /*0f60*/  @P0 LDG.E R2, desc[UR48][R2.64] ;  /* 0x0000003002020981 */ /* 0x000ea8000c1e1900 */
[----:B------:R-:W3:Y:S01]  /*0f70*/  @P2 LDG.E R4, desc[UR48][R4.64] ;  /* 0x0000003004042981 */ /* 0x000ee2000c1e1900 */
[----:B------:R-:W-:Y:S01]  /*0f80*/  UISETP.NE.U32.AND UP0, UPT, UR8, URZ, UPT ;  /* 0x0000003f0800728c */ /* 0x000fe2000bf05070 */
[----:B------:R-:W-:Y:S01]  /*0f90*/  UMOV UR47, URZ ;  /* 0x0000003f002f7c82 */ /* 0x000fe20008000000 */
[----:B------:R-:W-:Y:S02]  /*0fa0*/  ULDC UR50, c[0x0][0x288] ;  /* 0x0000a20000327ab9 */ /* 0x000fe40000000800 */
[----:B------:R-:W-:Y:S01]  /*0fb0*/  UISETP.NE.AND.EX UP0, UPT, UR9, URZ, UPT, UP0 ;  /* 0x0000003f0900728c */ /* 0x000fe2000bf05300 */
[----:B------:R-:W-:-:S02]  /*0fc0*/  UMOV UR42, UR6 ;  /* 0x00000006002a7c82 */ /* 0x000fc40008000000 */
[----:B------:R-:W-:Y:S01]  /*0fd0*/  ULDC.64 UR8, c[0x0][0xa20] ;  /* 0x0002880000087ab9 */ /* 0x000fe20000000a00 */
[----:B------:R-:W-:Y:S01]  /*0fe0*/  USEL UR4, UR4, 0x1, UP0 ;  /* 0x0000000104047887 */ /* 0x000fe20008000000 */
[----:B------:R-:W-:-:S03]  /*0ff0*/  ISETP.NE.U32.AND P1, PT, RZ, UR8, PT ;  /* 0x00000008ff007c0c */ /* 0x000fc6000bf25070 */
        /* <DEDUP_REMOVED lines=11> */
[----:B------:R-:W-:Y:S01]  /*10b0*/  IMAD.U32 R2, RZ, RZ, UR6 ;  /* 0x00000006ff027e24 */ /* 0x000fe2000f8e00ff */
[----:B------:R-:W-:-:S05]  /*10c0*/  MOV R3, UR7 ;  /* 0x0000000700037c02 */ /* 0x000fca0008000f00 */
[----:B------:R-:W2:Y:S04]  /*10d0*/  LDG.E R4, desc[UR48][R2.64] ;  /* 0x0000003002047981 */ /* 0x000ea8000c1e1900 */
[----:B------:R-:W3:Y:S01]  /*10e0*/  LDG.E R0, desc[UR48][R2.64+0x4] ;  /* 0x0000043002007981 */ /* 0x000ee2000c1e1900 */
[----:B--2---:R-:W-:Y:S02]  /*10f0*/  R2UR UR50, R4 ;  /* 0x00000000043272ca */ /* 0x004fe400000e0000 */
[----:B---3--:R-:W-:-:S13]  /*1100*/  R2UR UR6, R0 ;  /* 0x00000000000672ca */ /* 0x008fda00000e0000 */
[----:B------:R-:W-:-:S12]  /*1110*/  UIADD3 UR50, -UR50, UR6, URZ ;  /* 0x0000000632327290 */ /* 0x000fd8000fffe13f */
.L_x_14647:
[----:B------:R-:W-:Y:S05]  /*1120*/  @!P1 BRA `(.L_x_14648) ;  /* 0x00000000001c9947 */ /* 0x000fea0003800000 */
[----:B------:R-:W-:-:S04]  /*1130*/  ULEA UR4, UP0, UR40, UR8, 0x2 ;  /* 0x0000000828047291 */ /* 0x000fc8000f80103f */
[----:B------:R-:W-:Y:S02]  /*1140*/  ULEA.HI.X UR6, UR40, UR9, UR41, 0x2, UP0 ;  /* 0x0000000928067291 */ /* 0x000fe400080f1429 */
[----:B------:R-:W-:-:S04]  /*1150*/  IMAD.U32 R2, RZ, RZ, UR4 ;  /* 0x00000004ff027e24 */ /* 0x000fc8000f8e00ff */
[----:B------:R-:W-:-:S05]  /*1160*/  IMAD.U32 R3, RZ, RZ, UR6 ;  /* 0x00000006ff037e24 */ /* 0x000fca000f8e00ff */
[----:B------:R-:W2:Y:S02]  /*1170*/  LDG.E R2, desc[UR48][R2.64] ;  /* 0x0000003002027981 */ /* 0x000ea4000c1e1900 */
[----:B--2---:R-:W-:Y:S01]  /*1180*/  R2UR UR4, R2 ;  /* 0x00000000020472ca */ /* 0x004fe200000e0000 */
[----:B------:R-:W-:-:S14]  /*1190*/  BRA `(.L_x_14649) ;  /* 0x0000000000347947 */ /* 0x000fdc0003800000 */
.L_x_14648:
        /* <DEDUP_REMOVED lines=13> */
.L_x_14649:
[----:B------:R-:W-:Y:S01]  /*1270*/  ULDC UR6, c[0x0][0x448] ;  /* 0x0001120000067ab9 */ /* 0x000fe20000000800 */
[----:B------:R-:W-:Y:S01]  /*1280*/  UIMAD UR43, UR5, 0xc0, URZ ;  /* 0x000000c0052b78a4 */ /* 0x000fe2000f8e023f */
[----:B------:R-:W-:Y:S01]  /*1290*/  PLOP3.LUT P0, PT, PT, PT, PT, 0x80, 0x0 ;  /* 0x000000000000781c */ /* 0x000fe20003f0f070 */
[----:B------:R-:W-:Y:S01]  /*12a0*/  UISETP.NE.AND UP0, UPT, UR6, 0x1, UPT ;  /* 0x000000010600788c */ /* 0x000fe2000bf05270 */
[----:B------:R-:W-:Y:S01]  /*12b0*/  IMAD.MOV.U32 R0, RZ, RZ, RZ ;  /* 0x000000ffff007224 */ /* 0x000fe200078e00ff */
[----:B------:R-:W-:Y:S01]  /*12c0*/  UIADD3 UR6, UR43, 0xbf, URZ ;  /* 0x000000bf2b067890 */ /* 0x000fe2000fffe03f */
[----:B------:R-:W-:Y:S01]  /*12d0*/  IMAD.MOV.U32 R20, RZ, RZ, RZ ;  /* 0x000000ffff147224 */ /* 0x000fe200078e00ff */
[----:B------:R-:W-:Y:S01]  /*12e0*/  UIADD3 UR47, -UR47, UR4, URZ ;  /* 0x000000042f2f7290 */ /* 0x000fe2000fffe13f */
[----:B------:R-:W-:Y:S02]  /*12f0*/  CS2R R118, SRZ ;  /* 0x0000000000767805 */ /* 0x000fe4000001ff00 */
        /* <DEDUP_REMOVED lines=8> */
[----:B------:R-:W-:Y:S01]  /*1380*/  IMAD.MOV.U32 R110, RZ, RZ, RZ ;  /* 0x000000ffff6e7224 */ /* 0x000fe200078e00ff */
[----:B------:R-:W-:Y:S01]  /*1390*/  UIADD3 UR4, UR47, 0x7f, URZ ;  /* 0x0000007f2f047890 */ /* 0x000fe2000fffe03f */
[----:B------:R-:W-:Y:S01]  /*13a0*/  IMAD.MOV.U32 R25, RZ, RZ, RZ ;  /* 0x000000ffff197224 */ /* 0x000fe200078e00ff */
[----:B------:R-:W-:Y:S01]  /*13b0*/  @UP0 USHF.R.U32.HI UR6, URZ, UR8, UR5 ;  /* 0x000000083f060299 */ /* 0x000fe20008011605 */
[----:B------:R-:W-:Y:S01]  /*13c0*/  CS2R R12, SRZ ;  /* 0x00000000000c7805 */ /* 0x000fe2000001ff00 */
[----:B------:R-:W-:Y:S01]  /*13d0*/  USHF.R.S32.HI UR5, URZ, 0x1f, UR4 ;  /* 0x0000001f3f057899 */ /* 0x000fe20008011404 */
[----:B------:R-:W-:Y:S01]  /*13e0*/  IMAD.MOV.U32 R106, RZ, RZ, RZ ;  /* 0x000000ffff6a7224 */ /* 0x000fe200078e00ff */
[----:B------:R-:W-:Y:S01]  /*13f0*/  UIADD3 UR6, UR7, UR6, URZ ;  /* 0x0000000607067290 */ /* 0x000fe2000fffe03f */
[----:B------:R-:W-:Y:S01]  /*1400*/  IMAD.MOV.U32 R27, RZ, RZ, RZ ;  /* 0x000000ffff1b7224 */ /* 0x000fe200078e00ff */
[----:B------:R-:W-:Y:S01]  /*1410*/  ULEA.HI UR5, UR5, UR4, URZ, 0x7 ;  /* 0x0000000405057291 */ /* 0x000fe2000f8f383f */
[----:B------:R-:W-:Y:S01]  /*1420*/  CS2R R102, SRZ ;  /* 0x0000000000667805 */ /* 0x000fe2000001ff00 */
[----:B------:R-:W-:Y:S01]  /*1430*/  USHF.R.S32.HI UR7, URZ, 0x1f, UR6 ;  /* 0x0000001f3f077899 */ /* 0x000fe20008011406 */
[----:B------:R-:W-:Y:S01]  /*1440*/  CS2R R100, SRZ ;  /* 0x0000000000647805 */ /* 0x000fe2000001ff00 */
[----:B------:R-:W-:Y:S01]  /*1450*/  USHF.R.S32.HI UR5, URZ, 0x7, UR5 ;  /* 0x000000073f057899 */ /* 0x000fe20008011405 */
[----:B------:R-:W-:Y:S01]  /*1460*/  CS2R R98, SRZ ;  /* 0x0000000000627805 */ /* 0x000fe2000001ff00 */
[----:B------:R-:W-:Y:S01]  /*1470*/  ULEA.HI UR7, UR7, UR6, URZ, 0x7 ;  /* 0x0000000607077291 */ /* 0x000fe2000f8f383f */
[----:B------:R-:W-:-:S02]  /*1480*/  CS2R R96, SRZ ;  /* 0x0000000000607805 */ /* 0x000fc4000001ff00 */
[----:B------:R-:W-:Y:S02]  /*1490*/  CS2R R94, SRZ ;  /* 0x00000000005e7805 */ /* 0x000fe4000001ff00 */
[----:B------:R-:W-:Y:S01]  /*14a0*/  CS2R R92, SRZ ;  /* 0x00000000005c7805 */ /* 0x000fe2000001ff00 */
[----:B------:R-:W-:Y:S01]  /*14b0*/  USHF.R.S32.HI UR7, URZ, 0x7, UR7 ;  /* 0x000000073f077899 */ /* 0x000fe20008011407 */
[----:B------:R-:W-:Y:S02]  /*14c0*/  CS2R R90, SRZ ;  /* 0x00000000005a7805 */ /* 0x000fe4000001ff00 */
[----:B------:R-:W-:Y:S01]  /*14d0*/  CS2R R88, SRZ ;  /* 0x0000000000587805 */ /* 0x000fe2000001ff00 */
[----:B------:R-:W-:-:S04]  /*14e0*/  UISETP.LT.AND UP0, UPT, UR5, UR7, UPT ;  /* 0x000000070500728c */ /* 0x000fc8000bf01270 */
[----:B------:R-:W-:-:S04]  /*14f0*/  USEL UR51, UR5, UR7, UP0 ;  /* 0x0000000705337287 */ /* 0x000fc80008000000 */
[----:B------:R-:W-:-:S06]  /*1500*/  UISETP.GE.AND UP0, UPT, UR51, 0x1, UPT ;  /* 0x000000013300788c */ /* 0x000fcc000bf06270 */
[----:B------:R-:W-:-:S13]  /*1510*/  PLOP3.LUT P1, PT, PT, PT, UP0, 0x80, 0x0 ;  /* 0x000000000000781c */ /* 0x000fda0003f2f008 */
        /* <DEDUP_REMOVED lines=32> */
.L_x_14651:
        /* <DEDUP_REMOVED lines=9> */
.L_x_14801:
[----:B------:R-:W-:Y:S05]  /*17b0*/  @!P0 BRA `(.L_x_14653) ;  /* 0x0000000000048947 */ /* 0x000fea0003800000 */
[----:B------:R-:W-:Y:S01]  /*17c0*/  BPT.TRAP 0x1 ;  /* 0x000000040000795c */ /* 0x000fe20000300000 */
.L_x_14653:
[----:B0-----:R-:W-:Y:S01]  /*17d0*/  IMAD.U32 R3, RZ, RZ, UR38 ;  /* 0x00000026ff037e24 */ /* 0x001fe2000f8e00ff */
[----:B------:R-:W-:-:S04]  /*17e0*/  MOV R0, UR39 ;  /* 0x0000002700007c02 */ /* 0x000fc80008000f00 */
[----:B------:R-:W-:Y:S02]  /*17f0*/  LEA R0, R0, UR45, 0x3 ;  /* 0x0000002d00007c11 */ /* 0x000fe4000f8e18ff */
[----:B------:R-:W-:-:S04]  /*1800*/  SHF.L.U32 R3, R3, 0x1f, RZ ;  /* 0x0000001f03037819 */ /* 0x000fc800000006ff */
[----:B------:R0:W1:Y:S01]  /*1810*/  SYNCS.PHASECHK.TRANS64.TRYWAIT P2, [R0+URZ+0x16830], R3 ;  /* 0x01683003000075a7 */ /* 0x000062000804017f */
[----:B------:R-:W-:Y:S05]  /*1820*/  @!P0 BRA `(.L_x_14654) ;  /* 0x0000000000048947 */ /* 0x000fea0003800000 */
[----:B------:R-:W-:Y:S01]  /*1830*/  BPT.TRAP 0x1 ;  /* 0x000000040000795c */ /* 0x000fe20000300000 */
.L_x_14654:
[----:B------:R-:W2:Y:S02]  /*1840*/  S2R R2, SR_TID.X ;  /* 0x0000000000027919 */ /* 0x000ea40000002100 */
[----:B--2---:R-:W-:Y:S01]  /*1850*/  LOP3.LUT P1, RZ, R2, 0x7f, RZ, 0xc0, !PT ;  /* 0x0000007f02ff7812 */ /* 0x004fe2000782c0ff */
[----:B-1----:R-:W-:-:S12]  /*1860*/  @P2 BRA `(.L_x_14655) ;  /* 0x0000000000082947 */ /* 0x002fd80003800000 */
[----:B------:R-:W1:Y:S02]  /*1870*/  SYNCS.PHASECHK.TRANS64.TRYWAIT P2, [R0+URZ+0x16830], R3 ;  /* 0x01683003000075a7 */ /* 0x000e64000804017f */
[----:B-1----:R-:W-:Y:S05]  /*1880*/  @!P2 BRA `(.L_x_14656) ;  /* 0x000000f000f0a947 */ /* 0x002fea0003800000 */
.L_x_14655:
[----:B------:R-:W-:Y:S05]  /*1890*/  WARPSYNC.ALL ;  /* 0x0000000000007948 */ /* 0x000fea0003800000 */
[----:B------:R-:W-:Y:S01]  /*18a0*/  UIADD3 UR4, UR45, 0xe400, URZ ;  /* 0x0000e4002d047890 */ /* 0x000fe2000fffe03f */
[----:B------:R-:W-:Y:S01]  /*18b0*/  WARPGROUP.ARRIVE ;  /* 0x00000000000079c5 */ /* 0x000fe20000000000 */
[----:B------:R-:W-:Y:S01]  /*18c0*/  ULOP3.LUT UR16, UR52, 0x10000, URZ, 0xfc, !UPT ;  /* 0x0001000034107892 */ /* 0x000fe2000f8efc3f */
[----:B------:R-:W-:Y:S01]  /*18d0*/  IMAD.U32 R4, RZ, RZ, UR50 ;  /* 0x00000032ff047e24 */ /* 0x000fe2000f8e00ff */
        /* <DEDUP_REMOVED lines=42> */
[----:B------:R-:W-:Y:S01]  /*1b80*/  @UP0 ULDC UR6, c[0x0][0x44c] ;  /* 0x0001130000060ab9 */ /* 0x000fe20000000800 */
[----:B------:R-:W-:Y:S02]  /*1b90*/  WARPGROUP.DEPBAR.LE gsb0, 0x0 ;  /* 0x00008000000079c5 */ /* 0x000fe40000010000 */
[----:B------:R-:W-:-:S06]  /*1ba0*/  WARPGROUP.ARRIVE ;  /* 0x00000000000079c5 */ /* 0x000fcc0000000000 */
[----:B------:R-:W-:Y:S01]  /*1bb0*/  HGMMA.64x128x16.F32.BF16 R24, gdesc[UR8], R24, gsb0 ;  /* 0x01e00000081879f0 */ /* 0x000fe20008001818 */
[----:B------:R-:W-:Y:S01]  /*1bc0*/  ULDC UR10, c[0x0][0x9d8] ;  /* 0x00027600000a7ab9 */ /* 0x000fe20000000800 */
[----:B------:R-:W-:Y:S01]  /*1bd0*/  @UP0 ULDC UR11, c[0x0][0x450] ;  /* 0x00011400000b0ab9 */ /* 0x000fe20000000800 */
        /* <DEDUP_REMOVED lines=12> */
[----:B------:R-:W0:Y:S01]  /*1ca0*/  MUFU.TANH R26, R26 ;  /* 0x0000001a001a7308 */ /* 0x000e220000002400 */
[----:B------:R-:W-:Y:S01]  /*1cb0*/  FMUL.FTZ R31, R31, UR10 ;  /* 0x0000000a1f1f7c20 */ /* 0x000fe20008410000 */
[----:B------:R-:W-:Y:S01]  /*1cc0*/  @P2 SHF.R.U32.HI R56, RZ, UR6, R2 ;  /* 0x00000006ff382c19 */ /* 0x000fe20008011602 */
[----:B------:R-:W-:Y:S01]  /*1cd0*/  UMOV UR6, 0xffffff80 ;  /* 0xffffff8000067882 */ /* 0x000fe20000000000 */
[----:B------:R-:W-:Y:S01]  /*1ce0*/  FMUL.FTZ R34, R34, UR10 ;  /* 0x0000000a22227c20 */ /* 0x000fe20008410000 */
[----:B------:R-:W-:Y:S01]  /*1cf0*/  UIMAD UR6, UR51, UR6, 0x80 ;  /* 0x00000080330674a4 */ /* 0x000fe2000f8e0206 */
[----:B------:R-:W-:Y:S01]  /*1d00*/  FMUL.FTZ R35, R35, UR10 ;  /* 0x0000000a23237c20 */ /* 0x000fe20008410000 */
[----:B------:R-:W1:Y:S01]  /*1d10*/  SHFL.IDX PT, R2, R56, 0x1, 0x1c1f ;  /* 0x003c1f0038027f89 */ /* 0x000e6200000e0000 */
[----:B------:R-:W2:Y:S01]  /*1d20*/  MUFU.TANH R27, R27 ;  /* 0x0000001b001b7308 */ /* 0x000ea20000002400 */
[----:B------:R-:W-:Y:S01]  /*1d30*/  UIADD3 UR7, UR6, 0x1, URZ ;  /* 0x0000000106077890 */ /* 0x000fe2000fffe03f */
[----:B------:R-:W-:Y:S01]  /*1d40*/  FMUL.FTZ R38, R38, UR10 ;  /* 0x0000000a26267c20 */ /* 0x000fe20008410000 */
[----:B------:R-:W-:Y:S01]  /*1d50*/  UIADD3 UR6, UR47, UR6, URZ ;  /* 0x000000062f067290 */ /* 0x000fe2000fffe03f */
[----:B------:R-:W-:Y:S01]  /*1d60*/  FMUL.FTZ R59, R59, UR10 ;  /* 0x0000000a3b3b7c20 */ /* 0x000fe20008410000 */
[----:B------:R-:W-:Y:S01]  /*1d70*/  FMUL.FTZ R89, R32, UR10 ;  /* 0x0000000a20597c20 */ /* 0x000fe20008410000 */
[----:B------:R-:W-:Y:S01]  /*1d80*/  FMUL.FTZ R39, R39, UR10 ;  /* 0x0000000a27277c20 */ /* 0x000fe20008410000 */
[----:B------:R-:W-:Y:S01]  /*1d90*/  IMAD.U32 R57, RZ, RZ, UR7 ;  /* 0x00000007ff397e24 */ /* 0x000fe2000f8e00ff */
[----:B------:R-:W-:Y:S01]  /*1da0*/  MUFU.TANH R30, R30 ;  /* 0x0000001e001e7308 */ /* 0x000fe20000002400 */
[----:B------:R-:W-:-:S02]  /*1db0*/  IMAD.U32 R3, RZ, RZ, UR6 ;  /* 0x00000006ff037e24 */ /* 0x000fc4000f8e00ff */
[----:B------:R-:W-:Y:S01]  /*1dc0*/  FMUL.FTZ R32, R36, UR10 ;  /* 0x0000000a24207c20 */ /* 0x000fe20008410000 */
[C---:B------:R-:W-:Y:S02]  /*1dd0*/  IMAD R57, R16.reuse, -0x2, R57 ;  /* 0xfffffffe10397824 */ /* 0x040fe400078e0239 */
[----:B------:R-:W-:Y:S01]  /*1de0*/  FMUL.FTZ R55, R55, UR10 ;  /* 0x0000000a37377c20 */ /* 0x000fe20008410000 */
[----:B------:R-:W-:Y:S02]  /*1df0*/  IMAD R6, R16, -0x2, R3 ;  /* 0xfffffffe10067824 */ /* 0x000fe400078e0203 */
[----:B------:R-:W-:Y:S01]  /*1e00*/  FMUL.FTZ R10, R25, UR10 ;  /* 0x0000000a190a7c20 */ /* 0x000fe20008410000 */
[----:B------:R-:W-:Y:S01]  /*1e10*/  FMUL.FTZ R42, R42, UR10 ;  /* 0x0000000a2a2a7c20 */ /* 0x000fe20008410000 */
[----:B------:R-:W-:Y:S01]  /*1e20*/  IADD3 R57, -R4, UR47, R57 ;  /* 0x0000002f04397c10 */ /* 0x000fe2000fffe139 */
[----:B------:R-:W-:Y:S01]  /*1e30*/  MUFU.TANH R31, R31 ;  /* 0x0000001f001f7308 */ /* 0x000fe20000002400 */
[----:B------:R-:W-:Y:S01]  /*1e40*/  FMUL.FTZ R25, R41, UR10 ;  /* 0x0000000a29197c20 */ /* 0x000fe20008410000 */
[----:B------:R-:W-:Y:S01]  /*1e50*/  FMUL.FTZ R43, R43, UR10 ;  /* 0x0000000a2b2b7c20 */ /* 0x000fe20008410000 */
        /* <DEDUP_REMOVED lines=13> */
[----:B------:R-:W3:Y:S01]  /*1f30*/  MUFU.TANH R35, R35 ;  /* 0x0000002300237308 */ /* 0x000ee20000002400 */
[----:B0-----:R-:W-:Y:S01]  /*1f40*/  FSEL R93, R26, -INF , P3 ;  /* 0xff8000001a5d7808 */ /* 0x001fe20001800000 */
[----:B------:R-:W-:Y:S01]  /*1f50*/  FMUL.FTZ R54, R54, UR10 ;  /* 0x0000000a36367c20 */ /* 0x000fe20008410000 */
[----:B--2---:R-:W-:Y:S01]  /*1f60*/  FSEL R91, R27, -INF , P4 ;  /* 0xff8000001b5b7808 */ /* 0x004fe20002000000 */
[----:B------:R-:W-:Y:S01]  /*1f70*/  FMUL.FTZ R14, R48, UR10 ;  /* 0x0000000a300e7c20 */ /* 0x000fe20008410000 */
[----:B------:R-:W-:Y:S01]  /*1f80*/  ISETP.GT.AND P3, PT, R2, 0x9, PT ;  /* 0x000000090200780c */ /* 0x000fe20003f64270 */
[----:B------:R-:W-:Y:S01]  /*1f90*/  FMUL.FTZ R58, R58, UR10 ;  /* 0x0000000a3a3a7c20 */ /* 0x000fe20008410000 */
[----:B------:R-:W-:Y:S01]  /*1fa0*/  FMNMX.FTZ R4, R93, R91, !PT ;  /* 0x0000005b5d047209 */ /* 0x000fe20007810000 */
[----:B------:R-:W0:Y:S01]  /*1fb0*/  MUFU.TANH R38, R38 ;  /* 0x0000002600267308 */ /* 0x000e220000002400 */
[----:B------:R-:W-:Y:S01]  /*1fc0*/  ISETP.GT.AND P4, PT, R2, 0x10, PT ;  /* 0x000000100200780c */ /* 0x000fe20003f84270 */
[----:B------:R-:W-:Y:S01]  /*1fd0*/  FMUL.FTZ R8, R24, UR10 ;  /* 0x0000000a18087c20 */ /* 0x000fe20008410000 */
[----:B------:R-:W-:Y:S01]  /*1fe0*/  FMUL.FTZ R24, R40, UR10 ;  /* 0x0000000a28187c20 */ /* 0x000fe20008410000 */
[----:B------:R-:W-:Y:S01]  /*1ff0*/  FMUL.FTZ R62, R62, UR10 ;  /* 0x0000000a3e3e7c20 */ /* 0x000fe20008410000 */
[----:B-1----:R-:W-:Y:S01]  /*2000*/  FSEL R53, R34, -INF , P4 ;  /* 0xff80000022357808 */ /* 0x002fe20002000000 */
[----:B------:R-:W-:Y:S01]  /*2010*/  FMUL.FTZ R63, R63, UR10 ;  /* 0x0000000a3f3f7c20 */ /* 0x000fe20008410000 */
[----:B------:R-:W-:Y:S01]  /*2020*/  ISETP.GT.AND P4, PT, R2, 0x18, PT ;  /* 0x000000180200780c */ /* 0x000fe20003f84270 */
        /* <DEDUP_REMOVED lines=9> */
[----:B-1----:R-:W-:Y:S01]  /*20c0*/  FSEL R59, R30, -INF , P5 ;  /* 0xff8000001e3b7808 */ /* 0x002fe20002800000 */
[----:B------:R-:W-:Y:S01]  /*20d0*/  FMUL.FTZ R75, R75, UR10 ;  /* 0x0000000a4b4b7c20 */ /* 0x000fe20008410000 */
[----:B------:R-:W-:Y:S01]  /*20e0*/  FMUL.FTZ R78, R78, UR10 ;  /* 0x0000000a4e4e7c20 */ /* 0x000fe20008410000 */
[----:B------:R-:W-:Y:S01]  /*20f0*/  FMUL.FTZ R79, R79, UR10 ;  /* 0x0000000a4f4f7c20 */ /* 0x000fe20008410000 */
[----:B------:R-:W-:Y:S01]  /*2100*/  FMNMX.FTZ R4, R59, R4, !PT ;  /* 0x000000043b047209 */ /* 0x000fe20007810000 */
        /* <DEDUP_REMOVED lines=8> */
[----:B------:R2:W-:Y:S01]  /*2190*/  @!P1 SYNCS.ARRIVE.TRANS64.RED.A1T0 RZ, [R0+URZ], RZ ;  /* 0x000000ff00ff99a7 */ /* 0x0005e2000810043f */
[----:B------:R-:W-:Y:S01]  /*21a0*/  @UP0 ULDC UR6, c[0x0][0x44c] ;  /* 0x0001130000060ab9 */ /* 0x000fe20000000800 */
[----:B------:R-:W4:Y:S01]  /*21b0*/  MUFU.TANH R42, R42 ;  /* 0x0000002a002a7308 */ /* 0x000f220000002400 */
[----:B-1----:R-:W-:Y:S01]  /*21c0*/  FSEL R55, R31, -INF , P3 ;  /* 0xff8000001f377808 */ /* 0x002fe20001800000 */
[----:B------:R-:W-:Y:S01]  /*21d0*/  UIMAD.WIDE.U32 UR6, UR43, UR6, URZ ;  /* 0x000000062b0672a5 */ /* 0x000fe2000f8e003f */
[----:B------:R-:W-:-:S02]  /*21e0*/  ISETP.GT.AND P3, PT, R2, 0x11, PT ;  /* 0x000000110200780c */ /* 0x000fc40003f64270 */
[----:B------:R-:W-:Y:S02]  /*21f0*/  FMNMX.FTZ R4, R55, R4, !PT ;  /* 0x0000000437047209 */ /* 0x000fe40007810000 */
[----:B---3--:R-:W-:Y:S01]  /*2200*/  FSEL R52, R35, -INF , P3 ;  /* 0xff80000023347808 */ /* 0x008fe20001800000 */
[----:B------:R-:W-:Y:S01]  /*2210*/  MUFU.TANH R43, R43 ;  /* 0x0000002b002b7308 */ /* 0x000fe20000002400 */
[----:B------:R-:W-:Y:S02]  /*2220*/  FMNMX.FTZ R3, R53, R4, !PT ;  /* 0x0000000435037209 */ /* 0x000fe40007810000 */
[----:B------:R-:W-:Y:S02]  /*2230*/  ISETP.GT.AND P3, PT, R2, 0x19, PT ;  /* 0x000000190200780c */ /* 0x000fe40003f64270 */
[----:B------:R-:W-:-:S03]  /*2240*/  FMNMX.FTZ R4, R52, R3, !PT ;  /* 0x0000000334047209 */ /* 0x000fc60007810000 */
[----:B------:R-:W1:Y:S08]  /*2250*/  MUFU.TANH R46, R46 ;  /* 0x0000002e002e7308 */ /* 0x000e700000002400 */
[----:B------:R0:W-:Y:S08]  /*2260*/  MUFU.TANH R11, R51 ;  /* 0x00000033000b7308 */ /* 0x0001f00000002400 */
[----:B------:R1:W3:Y:S01]  /*2270*/  MUFU.TANH R9, R47 ;  /* 0x0000002f00097308 */ /* 0x0002e20000002400 */
[----:B0-----:R-:W-:-:S02]  /*2280*/  FSEL R51, R38, -INF , P4 ;  /* 0xff80000026337808 */ /* 0x001fc40002000000 */
[----:B------:R-:W-:Y:S02]  /*2290*/  ISETP.GT.AND P4, PT, R2, 0x20, PT ;  /* 0x000000200200780c */ /* 0x000fe40003f84270 */
[----:B------:R-:W-:Y:S02]  /*22a0*/  FMNMX.FTZ R3, R51, R4, !PT ;  /* 0x0000000433037209 */ /* 0x000fe40007810000 */
[----:B----4-:R-:W-:Y:S01]  /*22b0*/  FSEL R49, R42, -INF , P4 ;  /* 0xff8000002a317808 */ /* 0x010fe20002000000 */
[----:B------:R0:W4:Y:S01]  /*22c0*/  MUFU.TANH R45, R50 ;  /* 0x00000032002d7308 */ /* 0x0001220000002400 */
        /* <DEDUP_REMOVED lines=8> */
[----:B------:R0:W5:Y:S01]  /*2350*/  MUFU.TANH R40, R58 ;  /* 0x0000003a00287308 */ /* 0x0001620000002400 */
[----:B------:R-:W-:-:S02]  /*2360*/  FMNMX.FTZ R3, R49, R4, !PT ;  /* 0x0000000431037209 */ /* 0x000fc40007810000 */
[----:B------:R-:W-:Y:S02]  /*2370*/  ISETP.GT.AND P3, PT, R2, 0x29, PT ;  /* 0x000000290200780c */ /* 0x000fe40003f64270 */
[----:B------:R-:W-:Y:S02]  /*2380*/  FMNMX.FTZ R4, R48, R3, !PT ;  /* 0x0000000330047209 */ /* 0x000fe40007810000 */
[----:B---3--:R-:W-:Y:S01]  /*2390*/  FSEL R46, R9, -INF , P3 ;  /* 0xff800000092e7808 */ /* 0x008fe20001800000 */
[----:B------:R-:W3:Y:S01]  /*23a0*/  MUFU.TANH R62, R62 ;  /* 0x0000003e003e7308 */ /* 0x000ee20000002400 */
[----:B------:R-:W-:Y:S01]  /*23b0*/  FMNMX.FTZ R3, R47, R4, !PT ;  /* 0x000000042f037209 */ /* 0x000fe20007810000 */
[----:B0-----:R-:W-:Y:S01]  /*23c0*/  FMUL.FTZ R58, R68, UR10 ;  /* 0x0000000a443a7c20 */ /* 0x001fe20008410000 */
[----:B------:R-:W-:Y:S01]  /*23d0*/  ISETP.GT.AND P3, PT, R2, 0x31, PT ;  /* 0x000000310200780c */ /* 0x000fe20003f64270 */
[----:B------:R-:W-:Y:S01]  /*23e0*/  FMUL.FTZ R68, R85, UR10 ;  /* 0x0000000a55447c20 */ /* 0x000fe20008410000 */
[----:B----4-:R-:W-:-:S02]  /*23f0*/  FSEL R45, R45, -INF , P4 ;  /* 0xff8000002d2d7808 */ /* 0x010fc40002000000 */
[----:B------:R-:W-:Y:S01]  /*2400*/  FMNMX.FTZ R4, R46, R3, !PT ;  /* 0x000000032e047209 */ /* 0x000fe20007810000 */
[----:B------:R-:W0:Y:S01]  /*2410*/  MUFU.TANH R37, R63 ;  /* 0x0000003f00257308 */ /* 0x000e220000002400 */
[C---:B------:R-:W-:Y:S02]  /*2420*/  ISETP.GT.AND P4, PT, R2.reuse, 0x38, PT ;  /* 0x000000380200780c */ /* 0x040fe40003f84270 */
[----:B------:R-:W-:Y:S02]  /*2430*/  FSEL R43, R11, -INF , P3 ;  /* 0xff8000000b2b7808 */ /* 0x000fe40001800000 */
[----:B------:R-:W-:Y:S02]  /*2440*/  FMNMX.FTZ R4, R45, R4, !PT ;  /* 0x000000042d047209 */ /* 0x000fe40007810000 */
[----:B------:R-:W-:Y:S01]  /*2450*/  ISETP.GT.AND P3, PT, R2, 0x39, PT ;  /* 0x000000390200780c */ /* 0x000fe20003f64270 */
[----:B------:R-:W4:Y:S01]  /*2460*/  MUFU.TANH R66, R66 ;  /* 0x0000004200427308 */ /* 0x000f220000002400 */
[----:B-1----:R-:W-:-:S02]  /*2470*/  FSEL R42, R54, -INF , P4 ;  /* 0xff800000362a7808 */ /* 0x002fc40002000000 */
[----:B------:R-:W-:Y:S02]  /*2480*/  FMNMX.FTZ R3, R43, R4, !PT ;  /* 0x000000042b037209 */ /* 0x000fe40007810000 */
[----:B------:R-:W-:Y:S02]  /*2490*/  ISETP.GT.AND P4, PT, R2, 0x40, PT ;  /* 0x000000400200780c */ /* 0x000fe40003f84270 */
[----:B------:R-:W-:Y:S01]  /*24a0*/  FSEL R41, R41, -INF , P3 ;  /* 0xff80000029297808 */ /* 0x000fe20001800000 */
[----:B------:R-:W1:Y:S01]  /*24b0*/  MUFU.TANH R35, R67 ;  /* 0x0000004300237308 */ /* 0x000e620000002400 */
[----:B------:R-:W-:Y:S02]  /*24c0*/  FMNMX.FTZ R4, R42, R3, !PT ;  /* 0x000000032a047209 */ /* 0x000fe40007810000 */
[----:B------:R-:W-:Y:S02]  /*24d0*/  ISETP.GT.AND P3, PT, R2, 0x41, PT ;  /* 0x000000410200780c */ /* 0x000fe40003f64270 */
[----:B-----5:R-:W-:-:S02]  /*24e0*/  FSEL R40, R40, -INF , P4 ;  /* 0xff80000028287808 */ /* 0x020fc40002000000 */
[----:B------:R-:W-:Y:S01]  /*24f0*/  FMNMX.FTZ R3, R41, R4, !PT ;  /* 0x0000000429037209 */ /* 0x000fe20007810000 */
[----:B------:R5:W2:Y:S01]  /*2500*/  MUFU.TANH R34, R70 ;  /* 0x0000004600227308 */ /* 0x000aa20000002400 */
[----:B------:R-:W-:Y:S02]  /*2510*/  ISETP.GT.AND P4, PT, R2, 0x48, PT ;  /* 0x000000480200780c */ /* 0x000fe40003f84270 */
[----:B------:R-:W-:Y:S02]  /*2520*/  FSEL R39, R36, -INF , P3 ;  /* 0xff80000024277808 */ /* 0x000fe40001800000 */
[----:B------:R-:W-:Y:S02]  /*2530*/  FMNMX.FTZ R4, R40, R3, !PT ;  /* 0x0000000328047209 */ /* 0x000fe40007810000 */
[----:B------:R-:W-:Y:S01]  /*2540*/  ISETP.GT.AND P3, PT, R2, 0x49, PT ;  /* 0x000000490200780c */ /* 0x000fe20003f64270 */
[----:B------:R4:W2:Y:S01]  /*2550*/  MUFU.TANH R31, R71 ;  /* 0x00000047001f7308 */ /* 0x0008a20000002400 */
[----:B---3--:R-:W-:Y:S01]  /*2560*/  FSEL R38, R62, -INF , P4 ;  /* 0xff8000003e267808 */ /* 0x008fe20002000000 */
[----:B-----5:R-:W-:Y:S01]  /*2570*/  FMUL.FTZ R70, R60, UR10 ;  /* 0x0000000a3c467c20 */ /* 0x020fe20008410000 */
[----:B------:R-:W-:Y:S01]  /*2580*/  FMNMX.FTZ R3, R39, R4, !PT ;  /* 0x0000000427037209 */ /* 0x000fe20007810000 */
[----:B------:R-:W-:Y:S01]  /*2590*/  FMUL.FTZ R60, R72, UR10 ;  /* 0x0000000a483c7c20 */ /* 0x000fe20008410000 */
[----:B------:R-:W-:Y:S01]  /*25a0*/  ISETP.GT.AND P4, PT, R2, 0x50, PT ;  /* 0x000000500200780c */ /* 0x000fe20003f84270 */
[----:B------:R-:W-:Y:S01]  /*25b0*/  FMUL.FTZ R62, R76, UR10 ;  /* 0x0000000a4c3e7c20 */ /* 0x000fe20008410000 */
[----:B0-----:R-:W-:Y:S01]  /*25c0*/  FSEL R37, R37, -INF , P3 ;  /* 0xff80000025257808 */ /* 0x001fe20001800000 */
[----:B------:R0:W3:Y:S01]  /*25d0*/  MUFU.TANH R30, R74 ;  /* 0x0000004a001e7308 */ /* 0x0000e20000002400 */
[----:B------:R-:W-:Y:S01]  /*25e0*/  FMNMX.FTZ R4, R38, R3, !PT ;  /* 0x0000000326047209 */ /* 0x000fe20007810000 */
[----:B----4-:R-:W-:Y:S01]  /*25f0*/  FMUL.FTZ R71, R61, UR10 ;  /* 0x0000000a3d477c20 */ /* 0x010fe20008410000 */
[----:B------:R-:W-:-:S02]  /*2600*/  ISETP.GT.AND P3, PT, R2, 0x51, PT ;  /* 0x000000510200780c */ /* 0x000fc40003f64270 */
[----:B------:R-:W-:Y:S01]  /*2610*/  FSEL R36, R66, -INF , P4 ;  /* 0xff80000042247808 */ /* 0x000fe20002000000 */
[----:B------:R-:W-:Y:S01]  /*2620*/  FMUL.FTZ R66, R81, UR10 ;  /* 0x0000000a51427c20 */ /* 0x000fe20008410000 */
[----:B------:R-:W-:Y:S01]  /*2630*/  FMNMX.FTZ R3, R37, R4, !PT ;  /* 0x0000000425037209 */ /* 0x000fe20007810000 */
[----:B------:R4:W5:Y:S01]  /*2640*/  MUFU.TANH R26, R75 ;  /* 0x0000004b001a7308 */ /* 0x0009620000002400 */
[----:B------:R-:W-:Y:S01]  /*2650*/  ISETP.GT.AND P4, PT, R2, 0x58, PT ;  /* 0x000000580200780c */ /* 0x000fe20003f84270 */
[----:B0-----:R-:W-:Y:S01]  /*2660*/  FMUL.FTZ R74, R64, UR10 ;  /* 0x0000000a404a7c20 */ /* 0x001fe20008410000 */
[----:B-1----:R-:W-:Y:S01]  /*2670*/  FSEL R35, R35, -INF , P3 ;  /* 0xff80000023237808 */ /* 0x002fe20001800000 */
[----:B------:R-:W-:Y:S01]  /*2680*/  FMUL.FTZ R64, R80, UR10 ;  /* 0x0000000a50407c20 */ /* 0x000fe20008410000 */
[----:B------:R-:W-:Y:S02]  /*2690*/  FMNMX.FTZ R4, R36, R3, !PT ;  /* 0x0000000324047209 */ /* 0x000fe40007810000 */
[----:B------:R-:W-:Y:S01]  /*26a0*/  ISETP.GT.AND P3, PT, R2, 0x59, PT ;  /* 0x000000590200780c */ /* 0x000fe20003f64270 */
[----:B------:R-:W0:Y:S01]  /*26b0*/  MUFU.TANH R27, R78 ;  /* 0x0000004e001b7308 */ /* 0x000e220000002400 */
[----:B--2---:R-:W-:Y:S01]  /*26c0*/  FSEL R34, R34, -INF , P4 ;  /* 0xff80000022227808 */ /* 0x004fe20002000000 */
[----:B----4-:R-:W-:Y:S01]  /*26d0*/  FMUL.FTZ R75, R65, UR10 ;  /* 0x0000000a414b7c20 */ /* 0x010fe20008410000 */
[----:B------:R-:W-:Y:S01]  /*26e0*/  FMNMX.FTZ R3, R35, R4, !PT ;  /* 0x0000000423037209 */ /* 0x000fe20007810000 */
[----:B------:R-:W-:Y:S01]  /*26f0*/  FMUL.FTZ R65, R77, UR10 ;  /* 0x0000000a4d417c20 */ /* 0x000fe20008410000 */
[----:B------:R-:W-:-:S02]  /*2700*/  ISETP.GT.AND P4, PT, R2, 0x60, PT ;  /* 0x000000600200780c */ /* 0x000fc40003f84270 */
[----:B------:R-:W-:Y:S01]  /*2710*/  FSEL R31, R31, -INF , P3 ;  /* 0xff8000001f1f7808 */ /* 0x000fe20001800000 */
[----:B------:R-:W1:Y:S01]  /*2720*/  MUFU.TANH R9, R79 ;  /* 0x0000004f00097308 */ /* 0x000e620000002400 */
[----:B------:R-:W-:Y:S02]  /*2730*/  FMNMX.FTZ R4, R34, R3, !PT ;  /* 0x0000000322047209 */ /* 0x000fe40007810000 */
[----:B------:R-:W-:Y:S02]  /*2740*/  ISETP.GT.AND P3, PT, R2, 0x61, PT ;  /* 0x000000610200780c */ /* 0x000fe40003f64270 */
[----:B---3--:R-:W-:Y:S02]  /*2750*/  FSEL R30, R30, -INF , P4 ;  /* 0xff8000001e1e7808 */ /* 0x008fe40002000000 */
[----:B------:R-:W-:Y:S01]  /*2760*/  FMNMX.FTZ R3, R31, R4, !PT ;  /* 0x000000041f037209 */ /* 0x000fe20007810000 */
[----:B------:R-:W2:Y:S01]  /*2770*/  MUFU.TANH R11, R82 ;  /* 0x00000052000b7308 */ /* 0x000ea20000002400 */
[----:B------:R-:W-:-:S02]  /*2780*/  ISETP.GT.AND P4, PT, R2, 0x68, PT ;  /* 0x000000680200780c */ /* 0x000fc40003f84270 */
[----:B-----5:R-:W-:Y:S02]  /*2790*/  FSEL R26, R26, -INF , P3 ;  /* 0xff8000001a1a7808 */ /* 0x020fe40001800000 */
[----:B------:R-:W-:Y:S02]  /*27a0*/  FMNMX.FTZ R3, R30, R3, !PT ;  /* 0x000000031e037209 */ /* 0x000fe40007810000 */
[----:B------:R-:W-:Y:S01]  /*27b0*/  ISETP.GT.AND P3, PT, R2, 0x69, PT ;  /* 0x000000690200780c */ /* 0x000fe20003f64270 */
[----:B------:R-:W3:Y:S01]  /*27c0*/  MUFU.TANH R83, R83 ;  /* 0x0000005300537308 */ /* 0x000ee20000002400 */
[----:B0-----:R-:W-:Y:S02]  /*27d0*/  FSEL R27, R27, -INF , P4 ;  /* 0xff8000001b1b7808 */ /* 0x001fe40002000000 */
[----:B------:R-:W-:Y:S02]  /*27e0*/  FMNMX.FTZ R4, R26, R3, !PT ;  /* 0x000000031a047209 */ /* 0x000fe40007810000 */
[----:B------:R-:W-:-:S02]  /*27f0*/  ISETP.GT.AND P4, PT, R2, 0x70, PT ;  /* 0x000000700200780c */ /* 0x000fc40003f84270 */
[----:B-1----:R-:W-:Y:S01]  /*2800*/  FSEL R9, R9, -INF , P3 ;  /* 0xff80000009097808 */ /* 0x002fe20001800000 */
[----:B------:R-:W0:Y:S01]  /*2810*/  MUFU.TANH R86, R86 ;  /* 0x0000005600567308 */ /* 0x000e220000002400 */
[----:B------:R-:W-:Y:S02]  /*2820*/  FMNMX.FTZ R4, R27, R4, !PT ;  /* 0x000000041b047209 */ /* 0x000fe40007810000 */
[C---:B------:R-:W-:Y:S02]  /*2830*/  ISETP.GT.AND P3, PT, R2.reuse, 0x71, PT ;  /* 0x000000710200780c */ /* 0x040fe40003f64270 */
[----:B--2---:R-:W-:Y:S02]  /*2840*/  FSEL R11, R11, -INF , P4 ;  /* 0xff8000000b0b7808 */ /* 0x004fe40002000000 */
[----:B------:R-:W-:Y:S01]  /*2850*/  FMNMX.FTZ R44, R9, R4, !PT ;  /* 0x00000004092c7209 */ /* 0x000fe20007810000 */
[----:B------:R-:W1:Y:S01]  /*2860*/  MUFU.TANH R87, R87 ;  /* 0x0000005700577308 */ /* 0x000e620000002400 */
[----:B------:R-:W-:-:S02]  /*2870*/  ISETP.GT.AND P4, PT, R2, 0x78, PT ;  /* 0x000000780200780c */ /* 0x000fc40003f84270 */
[----:B---3--:R-:W-:Y:S02]  /*2880*/  FSEL R4, R83, -INF , P3 ;  /* 0xff80000053047808 */ /* 0x008fe40001800000 */
[----:B------:R-:W-:Y:S02]  /*2890*/  FMNMX.FTZ R63, R11, R44, !PT ;  /* 0x0000002c0b3f7209 */ /* 0x000fe40007810000 */
[----:B------:R-:W-:Y:S01]  /*28a0*/  ISETP.GT.AND P3, PT, R2, 0x79, PT ;  /* 0x000000790200780c */ /* 0x000fe20003f64270 */
[----:B------:R-:W-:Y:S01]  /*28b0*/  MUFU.TANH R8, R8 ;  /* 0x0000000800087308 */ /* 0x000fe20000002400 */
[----:B0-----:R-:W-:Y:S02]  /*28c0*/  FSEL R3, R86, -INF , P4 ;  /* 0xff80000056037808 */ /* 0x001fe40002000000 */
[----:B------:R-:W-:-:S04]  /*28d0*/  FMNMX.FTZ R44, R4, R63, !PT ;  /* 0x0000003f042c7209 */ /* 0x000fc80007810000 */
[----:B------:R-:W-:Y:S01]  /*28e0*/  FMNMX.FTZ R61, R3, R44, !PT ;  /* 0x0000002c033d7209 */ /* 0x000fe20007810000 */
[----:B------:R-:W0:Y:S01]  /*28f0*/  MUFU.TANH R10, R10 ;  /* 0x0000000a000a7308 */ /* 0x000e220000002400 */
[----:B-1----:R-:W-:-:S04]  /*2900*/  FSEL R2, R87, -INF , P3 ;  /* 0xff80000057027808 */ /* 0x002fc80001800000 */
[----:B------:R-:W-:Y:S01]  /*2910*/  FMNMX.FTZ R44, R2, R61, !PT ;  /* 0x0000003d022c7209 */ /* 0x000fe20007810000 */
[----:B------:R-:W-:Y:S02]  /*2920*/  FMUL.FTZ R61, R69, UR10 ;  /* 0x0000000a453d7c20 */ /* 0x000fe40008410000 */
[----:B------:R-:W1:Y:S01]  /*2930*/  SHFL.IDX PT, R69, R56, RZ, 0x1c1f ;  /* 0x001c1fff38457589 */ /* 0x000e6200000e0000 */
[----:B------:R-:W2:Y:S03]  /*2940*/  MUFU.TANH R28, R28 ;  /* 0x0000001c001c7308 */ /* 0x000ea60000002400 */
[----:B------:R-:W3:Y:S05]  /*2950*/  SHFL.BFLY PT, R63, R44, 0x2, 0x1f ;  /* 0x0c401f002c3f7f89 */ /* 0x000eea00000e0000 */
[----:B------:R-:W-:Y:S08]  /*2960*/  MUFU.TANH R88, R88 ;  /* 0x0000005800587308 */ /* 0x000ff00000002400 */
[----:B------:R-:W4:Y:S01]  /*2970*/  MUFU.TANH R89, R89 ;  /* 0x0000005900597308 */ /* 0x000f220000002400 */
[----:B-1----:R-:W-:-:S07]  /*2980*/  VIADDMNMX R69, R69, R57, R6, PT ;  /* 0x0000003945457246 */ /* 0x002fce0003800106 */
[----:B------:R-:W-:Y:S01]  /*2990*/  MUFU.TANH R33, R33 ;  /* 0x0000002100217308 */ /* 0x000fe20000002400 */
[----:B---3--:R-:W-:Y:S01]  /*29a0*/  FMNMX.FTZ R54, R44, R63, !PT ;  /* 0x0000003f2c367209 */ /* 0x008fe20007810000 */
[----:B------:R-:W-:Y:S01]  /*29b0*/  FMUL.FTZ R63, R73, UR10 ;  /* 0x0000000a493f7c20 */ /* 0x000fe20008410000 */
[C---:B------:R-:W-:Y:S02]  /*29c0*/  ISETP.GT.AND P4, PT, R69.reuse, 0x1, PT ;  /* 0x000000014500780c */ /* 0x040fe40003f84270 */
[C---:B------:R-:W-:Y:S01]  /*29d0*/  ISETP.GT.AND P5, PT, R69.reuse, 0x8, PT ;  /* 0x000000084500780c */ /* 0x040fe20003fa4270 */
[----:B------:R-:W1:Y:S01]  /*29e0*/  SHFL.BFLY PT, R67, R54, 0x1, 0x1f ;  /* 0x0c201f0036437f89 */ /* 0x000e6200000e0000 */
[----:B0-----:R-:W-:Y:S01]  /*29f0*/  FSEL R57, R10, -INF , P4 ;  /* 0xff8000000a397808 */ /* 0x001fe20002000000 */
[----:B------:R-:W0:Y:S01]  /*2a00*/  MUFU.TANH R32, R32 ;  /* 0x0000002000207308 */ /* 0x000e220000002400 */
[----:B--2---:R-:W-:Y:S02]  /*2a10*/  FSEL R28, R28, -INF , P5 ;  /* 0xff8000001c1c7808 */ /* 0x004fe40002800000 */
[----:B------:R-:W-:-:S04]  /*2a20*/  ISETP.GT.AND P4, PT, R69, 0x10, PT ;  /* 0x000000104500780c */ /* 0x000fc80003f84270 */
[----:B----4-:R-:W-:Y:S01]  /*2a30*/  FSEL R89, R89, -INF , P4 ;  /* 0xff80000059597808 */ /* 0x010fe20002000000 */
[----:B------:R-:W-:Y:S01]  /*2a40*/  MUFU.TANH R29, R29 ;  /* 0x0000001d001d7308 */ /* 0x000fe20000002400 */
[----:B------:R-:W-:-:S07]  /*2a50*/  ISETP.GT.AND P4, PT, R69, 0x18, PT ;  /* 0x000000184500780c */ /* 0x000fce0003f84270 */
[----:B------:R-:W2:Y:S01]  /*2a60*/  MUFU.TANH R24, R24 ;  /* 0x0000001800187308 */ /* 0x000ea20000002400 */
[----:B0-----:R-:W-:Y:S02]  /*2a70*/  FSEL R32, R32, -INF , P4 ;  /* 0xff80000020207808 */ /* 0x001fe40002000000 */
[----:B------:R-:W-:Y:S02]  /*2a80*/  ISETP.GT.AND P4, PT, R69, 0x20, PT ;  /* 0x000000204500780c */ /* 0x000fe40003f84270 */
[----:B-1----:R-:W-:Y:S01]  /*2a90*/  FMNMX.FTZ R44, R54, R67, !PT ;  /* 0x00000043362c7209 */ /* 0x002fe20007810000 */
[----:B------:R-:W-:Y:S02]  /*2aa0*/  FMUL.FTZ R67, R84, UR10 ;  /* 0x0000000a54437c20 */ /* 0x000fe40008410000 */
[----:B------:R-:W0:Y:S01]  /*2ab0*/  MUFU.TANH R25, R25 ;  /* 0x0000001900197308 */ /* 0x000e220000002400 */
[----:B------:R-:W-:Y:S01]  /*2ac0*/  UMOV UR10, UR43 ;  /* 0x0000002b000a7c82 */ /* 0x000fe20008000000 */
[C---:B------:R-:W-:Y:S01]  /*2ad0*/  FSETP.NEU.FTZ.AND P3, PT, R44.reuse, -INF , PT ;  /* 0xff8000002c00780b */ /* 0x040fe20003f7d000 */
[----:B------:R-:W-:Y:S01]  /*2ae0*/  FMUL.FTZ R54, R44, UR22 ;  /* 0x000000162c367c20 */ /* 0x000fe20008410000 */
[----:B------:R-:W-:-:S04]  /*2af0*/  @UP0 USHF.R.U32.HI UR10, URZ, UR11, UR7 ;  /* 0x0000000b3f0a0299 */ /* 0x000fc80008011607 */
[----:B------:R-:W-:Y:S01]  /*2b00*/  FSEL R54, R54, RZ, P3 ;  /* 0x000000ff36367208 */ /* 0x000fe20001800000 */
[----:B------:R-:W1:Y:S01]  /*2b10*/  MUFU.TANH R21, R21 ;  /* 0x0000001500157308 */ /* 0x000e620000002400 */
[----:B------:R-:W-:Y:S01]  /*2b20*/  ISETP.GT.AND P3, PT, R69, RZ, PT ;  /* 0x000000ff4500720c */ /* 0x000fe20003f64270 */
[----:B------:R-:W-:Y:S01]  /*2b30*/  UIADD3 UR6, UR10, UR47, -UR50 ;  /* 0x0000002f0a067290 */ /* 0x000fe2000fffe832 */
[----:B--2---:R-:W-:Y:S01]  /*2b40*/  FSEL R24, R24, -INF , P4 ;  /* 0xff80000018187808 */ /* 0x004fe20002000000 */
[--C-:B------:R-:W-:Y:S01]  /*2b50*/  FFMA.FTZ R145, R53, UR22, -R54.reuse ;  /* 0x0000001635917c23 */ /* 0x100fe20008010836 */
[----:B------:R-:W-:Y:S01]  /*2b60*/  FSEL R56, R8, -INF , P3 ;  /* 0xff80000008387808 */ /* 0x000fe20001800000 */
[--C-:B------:R-:W-:Y:S01]  /*2b70*/  FFMA.FTZ R8, R55, UR22, -R54.reuse ;  /* 0x0000001637087c23 */ /* 0x100fe20008010836 */
[----:B------:R-:W-:Y:S01]  /*2b80*/  ISETP.GT.AND P3, PT, R69, 0x9, PT ;  /* 0x000000094500780c */ /* 0x000fe20003f64270 */
[----:B------:R-:W2:Y:S01]  /*2b90*/  MUFU.TANH R20, R20 ;  /* 0x0000001400147308 */ /* 0x000ea20000002400 */
[----:B------:R-:W-:Y:S01]  /*2ba0*/  FMNMX.FTZ R55, R56, R57, !PT ;  /* 0x0000003938377209 */ /* 0x000fe20007810000 */
[--C-:B------:R-:W-:Y:S01]  /*2bb0*/  FFMA.FTZ R147, R51, UR22, -R54.reuse ;  /* 0x0000001633937c23 */ /* 0x100fe20008010836 */
[----:B------:R-:W-:Y:S01]  /*2bc0*/  FSEL R88, R88, -INF , P3 ;  /* 0xff80000058587808 */ /* 0x000fe20001800000 */
[--C-:B------:R-:W-:Y:S01]  /*2bd0*/  FFMA.FTZ R141, R49, UR22, -R54.reuse ;  /* 0x00000016318d7c23 */ /* 0x100fe20008010836 */
[----:B------:R-:W-:Y:S01]  /*2be0*/  FMNMX.FTZ R55, R28, R55, !PT ;  /* 0x000000371c377209 */ /* 0x000fe20007810000 */
[--C-:B------:R-:W-:Y:S01]  /*2bf0*/  FFMA.FTZ R143, R47, UR22, -R54.reuse ;  /* 0x000000162f8f7c23 */ /* 0x100fe20008010836 */
[----:B------:R-:W-:Y:S01]  /*2c00*/  ISETP.GT.AND P3, PT, R69, 0x11, PT ;  /* 0x000000114500780c */ /* 0x000fe20003f64270 */
[----:B------:R-:W3:Y:S01]  /*2c10*/  MUFU.TANH R14, R14 ;  /* 0x0000000e000e7308 */ /* 0x000ee20000002400 */
[----:B------:R-:W-:Y:S01]  /*2c20*/  FMNMX.FTZ R10, R88, R55, !PT ;  /* 0x00000037580a7209 */ /* 0x000fe20007810000 */
[--C-:B------:R-:W-:Y:S01]  /*2c30*/  FFMA.FTZ R55, R52, UR22, -R54.reuse ;  /* 0x0000001634377c23 */ /* 0x100fe20008010836 */
[----:B------:R-:W-:Y:S01]  /*2c40*/  FSEL R33, R33, -INF , P3 ;  /* 0xff80000021217808 */ /* 0x000fe20001800000 */
[--C-:B------:R-:W-:Y:S01]  /*2c50*/  FFMA.FTZ R137, R45, UR22, -R54.reuse ;  /* 0x000000162d897c23 */ /* 0x100fe20008010836 */
[----:B------:R-:W-:Y:S01]  /*2c60*/  FMNMX.FTZ R10, R89, R10, !PT ;  /* 0x0000000a590a7209 */ /* 0x000fe20007810000 */
[--C-:B------:R-:W-:Y:S01]  /*2c70*/  FFMA.FTZ R139, R42, UR22, -R54.reuse ;  /* 0x000000162a8b7c23 */ /* 0x100fe20008010836 */
[----:B------:R-:W-:Y:S01]  /*2c80*/  ISETP.GT.AND P3, PT, R69, 0x19, PT ;  /* 0x000000194500780c */ /* 0x000fe20003f64270 */
[----:B------:R-:W4:Y:S01]  /*2c90*/  MUFU.TANH R15, R15 ;  /* 0x0000000f000f7308 */ /* 0x000f220000002400 */
[----:B------:R-:W-:Y:S01]  /*2ca0*/  FMNMX.FTZ R53, R33, R10, !PT ;  /* 0x0000000a21357209 */ /* 0x000fe20007810000 */
[--C-:B------:R-:W-:Y:S01]  /*2cb0*/  FFMA.FTZ R133, R40, UR22, -R54.reuse ;  /* 0x0000001628857c23 */ /* 0x100fe20008010836 */
[----:B------:R-:W-:Y:S01]  /*2cc0*/  FSEL R29, R29, -INF , P3 ;  /* 0xff8000001d1d7808 */ /* 0x000fe20001800000 */
[--C-:B------:R-:W-:Y:S01]  /*2cd0*/  FFMA.FTZ R40, R39, UR22, -R54.reuse ;  /* 0x0000001627287c23 */ /* 0x100fe20008010836 */
[----:B------:R-:W-:Y:S01]  /*2ce0*/  FMNMX.FTZ R52, R32, R53, !PT ;  /* 0x0000003520347209 */ /* 0x000fe20007810000 */
[--C-:B------:R-:W-:Y:S01]  /*2cf0*/  FFMA.FTZ R149, R93, UR22, -R54.reuse ;  /* 0x000000165d957c23 */ /* 0x100fe20008010836 */
[----:B------:R-:W-:Y:S01]  /*2d00*/  ISETP.GT.AND P3, PT, R69, 0x21, PT ;  /* 0x000000214500780c */ /* 0x000fe20003f64270 */
[----:B------:R-:W5:Y:S01]  /*2d10*/  MUFU.TANH R13, R13 ;  /* 0x0000000d000d7308 */ /* 0x000f620000002400 */
[----:B------:R-:W-:Y:S01]  /*2d20*/  FMNMX.FTZ R51, R29, R52, !PT ;  /* 0x000000341d337209 */ /* 0x000fe20007810000 */
[--C-:B------:R-:W-:Y:S01]  /*2d30*/  FFMA.FTZ R91, R91, UR22, -R54.reuse ;  /* 0x000000165b5b7c23 */ /* 0x100fe20008010836 */
[----:B------:R-:W-:Y:S01]  /*2d40*/  ISETP.GT.AND P4, PT, R69, 0x28, PT ;  /* 0x000000284500780c */ /* 0x000fe20003f84270 */
[--C-:B------:R-:W-:Y:S01]  /*2d50*/  FFMA.FTZ R151, R59, UR22, -R54.reuse ;  /* 0x000000163b977c23 */ /* 0x100fe20008010836 */
[----:B0-----:R-:W-:Y:S01]  /*2d60*/  FSEL R25, R25, -INF , P3 ;  /* 0xff80000019197808 */ /* 0x001fe20001800000 */
[--C-:B------:R-:W-:Y:S01]  /*2d70*/  FFMA.FTZ R123, R3, UR22, -R54.reuse ;  /* 0x00000016037b7c23 */ /* 0x100fe20008010836 */
[----:B------:R-:W-:Y:S01]  /*2d80*/  FMNMX.FTZ R52, R24, R51, !PT ;  /* 0x0000003318347209 */ /* 0x000fe20007810000 */
[----:B------:R0:W-:Y:S01]  /*2d90*/  MUFU.EX2 R10, R55 ;  /* 0x00000037000a7308 */ /* 0x0001e20000000800 */
[----:B------:R-:W-:Y:S01]  /*2da0*/  ISETP.GT.AND P3, PT, R69, 0x29, PT ;  /* 0x000000294500780c */ /* 0x000fe20003f64270 */
[--C-:B------:R-:W-:Y:S01]  /*2db0*/  FFMA.FTZ R127, R27, UR22, -R54.reuse ;  /* 0x000000161b7f7c23 */ /* 0x100fe20008010836 */
[----:B-1----:R-:W-:Y:S01]  /*2dc0*/  FSEL R21, R21, -INF , P4 ;  /* 0xff80000015157808 */ /* 0x002fe20002000000 */
[--C-:B------:R-:W-:Y:S01]  /*2dd0*/  FFMA.FTZ R125, R30, UR22, -R54.reuse ;  /* 0x000000161e7d7c23 */ /* 0x100fe20008010836 */
[----:B------:R-:W-:Y:S01]  /*2de0*/  FMNMX.FTZ R52, R25, R52, !PT ;  /* 0x0000003419347209 */ /* 0x000fe20007810000 */
[--C-:B------:R-:W-:Y:S01]  /*2df0*/  FFMA.FTZ R30, R9, UR22, -R54.reuse ;  /* 0x00000016091e7c23 */ /* 0x100fe20008010836 */
[----:B------:R-:W-:Y:S01]  /*2e00*/  ISETP.GT.AND P4, PT, R69, 0x30, PT ;  /* 0x000000304500780c */ /* 0x000fe20003f84270 */
[----:B------:R-:W1:Y:S01]  /*2e10*/  MUFU.TANH R12, R12 ;  /* 0x0000000c000c7308 */ /* 0x000e620000002400 */
[--C-:B0-----:R-:W-:Y:S01]  /*2e20*/  FFMA.FTZ R55, R50, UR22, -R54.reuse ;  /* 0x0000001632377c23 */ /* 0x101fe20008010836 */
[----:B--2---:R-:W-:Y:S01]  /*2e30*/  FSEL R50, R20, -INF , P3 ;  /* 0xff80000014327808 */ /* 0x004fe20001800000 */
[--C-:B------:R-:W-:Y:S01]  /*2e40*/  FFMA.FTZ R121, R11, UR22, -R54.reuse ;  /* 0x000000160b797c23 */ /* 0x100fe20008010836 */
[----:B------:R-:W-:Y:S01]  /*2e50*/  FMNMX.FTZ R53, R21, R52, !PT ;  /* 0x0000003415357209 */ /* 0x000fe20007810000 */
[--C-:B------:R-:W-:Y:S01]  /*2e60*/  FFMA.FTZ R52, R48, UR22, -R54.reuse ;  /* 0x0000001630347c23 */ /* 0x100fe20008010836 */
[----:B---3--:R-:W-:Y:S01]  /*2e70*/  FSEL R51, R14, -INF , P4 ;  /* 0xff8000000e337808 */ /* 0x008fe20002000000 */
[--C-:B------:R-:W-:Y:S01]  /*2e80*/  FFMA.FTZ R131, R34, UR22, -R54.reuse ;  /* 0x0000001622837c23 */ /* 0x100fe20008010836 */
[----:B------:R-:W0:Y:S01]  /*2e90*/  MUFU.TANH R5, R5 ;  /* 0x0000000500057308 */ /* 0x000e220000002400 */
[----:B------:R-:W-:Y:S01]  /*2ea0*/  ISETP.GT.AND P3, PT, R69, 0x31, PT ;  /* 0x000000314500780c */ /* 0x000fe20003f64270 */
[--C-:B------:R-:W-:Y:S01]  /*2eb0*/  FFMA.FTZ R34, R31, UR22, -R54.reuse ;  /* 0x000000161f227c23 */ /* 0x100fe20008010836 */
[----:B------:R-:W-:Y:S01]  /*2ec0*/  FMNMX.FTZ R14, R50, R53, !PT ;  /* 0x00000035320e7209 */ /* 0x000fe20007810000 */
[--C-:B------:R-:W-:Y:S01]  /*2ed0*/  FFMA.FTZ R135, R38, UR22, -R54.reuse ;  /* 0x0000001626877c23 */ /* 0x100fe20008010836 */
[----:B------:R-:W-:Y:S01]  /*2ee0*/  ISETP.GT.AND P4, PT, R69, 0x38, PT ;  /* 0x000000384500780c */ /* 0x000fe20003f84270 */
[--C-:B------:R-:W-:Y:S01]  /*2ef0*/  FFMA.FTZ R38, R37, UR22, -R54.reuse ;  /* 0x0000001625267c23 */ /* 0x100fe20008010836 */
[----:B----4-:R-:W-:Y:S01]  /*2f00*/  FSEL R15, R15, -INF , P3 ;  /* 0xff8000000f0f7808 */ /* 0x010fe20001800000 */
[----:B------:R-:W2:Y:S01]  /*2f10*/  MUFU.TANH R7, R7 ;  /* 0x0000000700077308 */ /* 0x000ea20000002400 */
[----:B------:R-:W-:Y:S01]  /*2f20*/  FMNMX.FTZ R14, R51, R14, !PT ;  /* 0x0000000e330e7209 */ /* 0x000fe20007810000 */
[--C-:B------:R-:W-:Y:S01]  /*2f30*/  FFMA.FTZ R129, R36, UR22, -R54.reuse ;  /* 0x0000001624817c23 */ /* 0x100fe20008010836 */
[----:B------:R-:W-:Y:S01]  /*2f40*/  ISETP.GT.AND P3, PT, R69, 0x39, PT ;  /* 0x000000394500780c */ /* 0x000fe20003f64270 */
[--C-:B------:R-:W-:Y:S01]  /*2f50*/  FFMA.FTZ R36, R35, UR22, -R54.reuse ;  /* 0x0000001623247c23 */ /* 0x100fe20008010836 */
[----:B-----5:R-:W-:Y:S01]  /*2f60*/  FSEL R13, R13, -INF , P4 ;  /* 0xff8000000d0d7808 */ /* 0x020fe20002000000 */
[--C-:B------:R-:W-:Y:S01]  /*2f70*/  FFMA.FTZ R26, R26, UR22, -R54.reuse ;  /* 0x000000161a1a7c23 */ /* 0x100fe20008010836 */
[----:B------:R-:W-:Y:S01]  /*2f80*/  FMNMX.FTZ R14, R15, R14, !PT ;  /* 0x0000000e0f0e7209 */ /* 0x000fe20007810000 */
[----:B------:R-:W3:Y:S01]  /*2f90*/  MUFU.TANH R70, R70 ;  /* 0x0000004600467308 */ /* 0x000ee20000002400 */
[----:B------:R-:W-:Y:S01]  /*2fa0*/  ISETP.GT.AND P4, PT, R69, 0x40, PT ;  /* 0x000000404500780c */ /* 0x000fe20003f84270 */
[--C-:B------:R-:W-:Y:S01]  /*2fb0*/  FFMA.FTZ R4, R4, UR22, -R54.reuse ;  /* 0x0000001604047c23 */ /* 0x100fe20008010836 */
[----:B-1----:R-:W-:Y:S01]  /*2fc0*/  FSEL R48, R12, -INF , P3 ;  /* 0xff8000000c307808 */ /* 0x002fe20001800000 */
[--C-:B------:R-:W-:Y:S01]  /*2fd0*/  FFMA.FTZ R2, R2, UR22, -R54.reuse ;  /* 0x0000001602027c23 */ /* 0x100fe20008010836 */
[----:B------:R-:W-:Y:S01]  /*2fe0*/  FMNMX.FTZ R49, R13, R14, !PT ;  /* 0x0000000e0d317209 */ /* 0x000fe20007810000 */
[----:B------:R-:W-:Y:S01]  /*2ff0*/  USHF.R.S32.HI UR7, URZ, 0x1f, UR6 ;  /* 0x0000001f3f077899 */ /* 0x000fe20008011406 */
[----:B------:R-:W-:Y:S01]  /*3000*/  ISETP.GT.AND P3, PT, R69, 0x41, PT ;  /* 0x000000414500780c */ /* 0x000fe20003f64270 */
[----:B------:R-:W1:Y:S01]  /*3010*/  MUFU.TANH R71, R71 ;  /* 0x0000004700477308 */ /* 0x000e620000002400 */
[----:B0-----:R-:W-:Y:S01]  /*3020*/  FSEL R5, R5, -INF , P4 ;  /* 0xff80000005057808 */ /* 0x001fe20002000000 */
[----:B------:R-:W-:Y:S01]  /*3030*/  ULEA.HI UR7, UR7, UR6, URZ, 0x7 ;  /* 0x0000000607077291 */ /* 0x000fe2000f8f383f */
[----:B------:R-:W-:Y:S01]  /*3040*/  FMNMX.FTZ R14, R48, R49, !PT ;  /* 0x00000031300e7209 */ /* 0x000fe20007810000 */
[----:B------:R-:W-:Y:S01]  /*3050*/  FFMA.FTZ R49, R46, UR22, -R54 ;  /* 0x000000162e317c23 */ /* 0x000fe20008010836 */
[----:B------:R-:W-:Y:S01]  /*3060*/  ISETP.GT.AND P4, PT, R69, 0x48, PT ;  /* 0x000000484500780c */ /* 0x000fe20003f84270 */
[----:B------:R-:W-:Y:S01]  /*3070*/  USHF.R.S32.HI UR7, URZ, 0x7, UR7 ;  /* 0x000000073f077899 */ /* 0x000fe20008011407 */
[----:B--2---:R-:W-:Y:S01]  /*3080*/  FSEL R7, R7, -INF , P3 ;  /* 0xff80000007077808 */ /* 0x004fe20001800000 */
[----:B------:R-:W0:Y:S01]  /*3090*/  MUFU.TANH R74, R74 ;  /* 0x0000004a004a7308 */ /* 0x000e220000002400 */
[----:B------:R-:W-:Y:S01]  /*30a0*/  FMNMX.FTZ R14, R5, R14, !PT ;  /* 0x0000000e050e7209 */ /* 0x000fe20007810000 */
[----:B------:R-:W-:Y:S01]  /*30b0*/  UISETP.LT.AND UP1, UPT, URZ, UR7, UPT ;  /* 0x000000073f00728c */ /* 0x000fe2000bf21270 */
[----:B------:R-:W-:-:S02]  /*30c0*/  ISETP.GT.AND P3, PT, R69, 0x49, PT ;  /* 0x000000494500780c */ /* 0x000fc40003f64270 */
[----:B------:R-:W-:Y:S02]  /*30d0*/  CS2R R92, SRZ ;  /* 0x00000000005c7805 */ /* 0x000fe4000001ff00 */
[----:B---3--:R-:W-:Y:S01]  /*30e0*/  FSEL R70, R70, -INF , P4 ;  /* 0xff80000046467808 */ /* 0x008fe20002000000 */
[----:B------:R-:W-:Y:S01]  /*30f0*/  USEL UR23, URZ, UR7, !UP1 ;  /* 0x000000073f177287 */ /* 0x000fe2000c800000 */
[----:B------:R-:W-:Y:S01]  /*3100*/  FMNMX.FTZ R47, R7, R14, !PT ;  /* 0x0000000e072f7209 */ /* 0x000fe20007810000 */
[----:B------:R-:W2:Y:S01]  /*3110*/  MUFU.TANH R75, R75 ;  /* 0x0000004b004b7308 */ /* 0x000ea20000002400 */
[----:B------:R-:W-:Y:S01]  /*3120*/  ISETP.GT.AND P4, PT, R69, 0x50, PT ;  /* 0x000000504500780c */ /* 0x000fe20003f84270 */
[----:B------:R-:W-:Y:S01]  /*3130*/  UISETP.GE.AND UP1, UPT, UR25, UR23, UPT ;  /* 0x000000171900728c */ /* 0x000fe2000bf26270 */
[----:B-1----:R-:W-:Y:S02]  /*3140*/  FSEL R71, R71, -INF , P3 ;  /* 0xff80000047477808 */ /* 0x002fe40001800000 */
[----:B------:R-:W-:-:S02]  /*3150*/  FMNMX.FTZ R46, R70, R47, !PT ;  /* 0x0000002f462e7209 */ /* 0x000fc40007810000 */
[----:B------:R-:W-:Y:S01]  /*3160*/  ISETP.GT.AND P3, PT, R69, 0x51, PT ;  /* 0x000000514500780c */ /* 0x000fe20003f64270 */
[----:B------:R-:W1:Y:S01]  /*3170*/  MUFU.TANH R58, R58 ;  /* 0x0000003a003a7308 */ /* 0x000e620000002400 */
[----:B0-----:R-:W-:Y:S02]  /*3180*/  FSEL R74, R74, -INF , P4 ;  /* 0xff8000004a4a7808 */ /* 0x001fe40002000000 */
[----:B------:R-:W-:Y:S02]  /*3190*/  FMNMX.FTZ R45, R71, R46, !PT ;  /* 0x0000002e472d7209 */ /* 0x000fe40007810000 */
[----:B------:R-:W-:Y:S02]  /*31a0*/  ISETP.GT.AND P4, PT, R69, 0x58, PT ;  /* 0x000000584500780c */ /* 0x000fe40003f84270 */
[----:B------:R-:W-:Y:S01]  /*31b0*/  FMNMX.FTZ R46, R74, R45, !PT ;  /* 0x0000002d4a2e7209 */ /* 0x000fe20007810000 */
[----:B------:R-:W0:Y:S01]  /*31c0*/  MUFU.TANH R61, R61 ;  /* 0x0000003d003d7308 */ /* 0x000e220000002400 */
[----:B--2---:R-:W-:Y:S01]  /*31d0*/  FSEL R75, R75, -INF , P3 ;  /* 0xff8000004b4b7808 */ /* 0x004fe20001800000 */
[----:B------:R-:W-:Y:S01]  /*31e0*/  FFMA.FTZ R45, R43, UR22, -R54 ;  /* 0x000000162b2d7c23 */ /* 0x000fe20008010836 */
[----:B------:R-:W-:-:S02]  /*31f0*/  ISETP.GT.AND P3, PT, R69, 0x59, PT ;  /* 0x000000594500780c */ /* 0x000fc40003f64270 */
[----:B------:R-:W-:-:S03]  /*3200*/  FMNMX.FTZ R43, R75, R46, !PT ;  /* 0x0000002e4b2b7209 */ /* 0x000fc60007810000 */
        /* <DEDUP_REMOVED lines=9> */
[----:B------:R-:W2:Y:S01]  /*32a0*/  MUFU.TANH R65, R65 ;  /* 0x0000004100417308 */ /* 0x000ea20000002400 */
[----:B-1----:R-:W-:Y:S02]  /*32b0*/  FSEL R63, R63, -INF , P3 ;  /* 0xff8000003f3f7808 */ /* 0x002fe40001800000 */
[----:B------:R-:W-:-:S05]  /*32c0*/  ISETP.GT.AND P3, PT, R69, 0x69, PT ;  /* 0x000000694500780c */ /* 0x000fca0003f64270 */
[----:B------:R1:W-:Y:S01]  /*32d0*/  MUFU.EX2 R12, R52 ;  /* 0x00000034000c7308 */ /* 0x0003e20000000800 */
[----:B0-----:R-:W-:Y:S02]  /*32e0*/  FSEL R62, R62, -INF , P4 ;  /* 0xff8000003e3e7808 */ /* 0x001fe40002000000 */
[----:B------:R-:W-:-:S05]  /*32f0*/  ISETP.GT.AND P4, PT, R69, 0x70, PT ;  /* 0x000000704500780c */ /* 0x000fca0003f84270 */
[----:B------:R-:W0:Y:S01]  /*3300*/  MUFU.TANH R64, R64 ;  /* 0x0000004000407308 */ /* 0x000e220000002400 */
[----:B-1----:R-:W-:Y:S02]  /*3310*/  FMNMX.FTZ R52, R58, R43, !PT ;  /* 0x0000002b3a347209 */ /* 0x002fe40007810000 */
[----:B--2---:R-:W-:Y:S02]  /*3320*/  FSEL R65, R65, -INF , P3 ;  /* 0xff80000041417808 */ /* 0x004fe40001800000 */
[----:B------:R-:W-:Y:S02]  /*3330*/  FMNMX.FTZ R43, R61, R52, !PT ;  /* 0x000000343d2b7209 */ /* 0x000fe40007810000 */
[----:B------:R-:W-:Y:S01]  /*3340*/  ISETP.GT.AND P3, PT, R69, 0x71, PT ;  /* 0x000000714500780c */ /* 0x000fe20003f64270 */
[----:B------:R-:W1:Y:S01]  /*3350*/  MUFU.TANH R66, R66 ;  /* 0x0000004200427308 */ /* 0x000e620000002400 */
[----:B------:R-:W-:Y:S01]  /*3360*/  FMNMX.FTZ R42, R60, R43, !PT ;  /* 0x0000002b3c2a7209 */ /* 0x000fe20007810000 */
[----:B------:R-:W-:-:S03]  /*3370*/  FFMA.FTZ R43, R41, UR22, -R54 ;  /* 0x00000016292b7c23 */ /* 0x000fc60008010836 */
[----:B------:R-:W-:-:S03]  /*3380*/  FMNMX.FTZ R41, R63, R42, !PT ;  /* 0x0000002a3f297209 */ /* 0x000fc60007810000 */
[----:B------:R-:W2:Y:S01]  /*3390*/  MUFU.TANH R67, R67 ;  /* 0x0000004300437308 */ /* 0x000ea20000002400 */
[----:B------:R-:W-:Y:S02]  /*33a0*/  FMNMX.FTZ R52, R62, R41, !PT ;  /* 0x000000293e347209 */ /* 0x000fe40007810000 */
[----:B0-----:R-:W-:Y:S02]  /*33b0*/  FSEL R64, R64, -INF , P4 ;  /* 0xff80000040407808 */ /* 0x001fe40002000000 */
[----:B------:R-:W-:Y:S02]  /*33c0*/  FMNMX.FTZ R41, R65, R52, !PT ;  /* 0x0000003441297209 */ /* 0x000fe40007810000 */
[----:B------:R-:W-:Y:S01]  /*33d0*/  ISETP.GT.AND P4, PT, R69, 0x78, PT ;  /* 0x000000784500780c */ /* 0x000fe20003f84270 */
[----:B------:R-:W0:Y:S01]  /*33e0*/  MUFU.TANH R68, R68 ;  /* 0x0000004400447308 */ /* 0x000e220000002400 */
[----:B-1----:R-:W-:Y:S02]  /*33f0*/  FSEL R66, R66, -INF , P3 ;  /* 0xff80000042427808 */ /* 0x002fe40001800000 */
[----:B------:R-:W-:-:S02]  /*3400*/  FMNMX.FTZ R41, R64, R41, !PT ;  /* 0x0000002940297209 */ /* 0x000fc40007810000 */
[----:B------:R-:W-:Y:S02]  /*3410*/  ISETP.GT.AND P3, PT, R69, 0x79, PT ;  /* 0x000000794500780c */ /* 0x000fe40003f64270 */
[----:B------:R-:W-:Y:S01]  /*3420*/  FMNMX.FTZ R52, R66, R41, !PT ;  /* 0x0000002942347209 */ /* 0x000fe20007810000 */
[----:B------:R-:W-:Y:S01]  /*3430*/  MUFU.EX2 R14, R49 ;  /* 0x00000031000e7308 */ /* 0x000fe20000000800 */
[----:B--2---:R-:W-:-:S04]  /*3440*/  FSEL R67, R67, -INF , P4 ;  /* 0xff80000043437808 */ /* 0x004fc80002000000 */
[----:B------:R-:W-:-:S03]  /*3450*/  FMNMX.FTZ R39, R67, R52, !PT ;  /* 0x0000003443277209 */ /* 0x000fc60007810000 */
[----:B------:R-:W-:Y:S01]  /*3460*/  MUFU.EX2 R149, R149 ;  /* 0x0000009500957308 */ /* 0x000fe20000000800 */
[----:B0-----:R-:W-:-:S04]  /*3470*/  FSEL R68, R68, -INF , P3 ;  /* 0xff80000044447808 */ /* 0x001fc80001800000 */
[----:B------:R-:W-:-:S03]  /*3480*/  FMNMX.FTZ R39, R68, R39, !PT ;  /* 0x0000002744277209 */ /* 0x000fc60007810000 */
[----:B------:R0:W1:Y:S02]  /*3490*/  MUFU.EX2 R6, R91 ;  /* 0x0000005b00067308 */ /* 0x0000640000000800 */
[----:B------:R-:W2:Y:S06]  /*34a0*/  SHFL.BFLY PT, R52, R39, 0x2, 0x1f ;  /* 0x0c401f0027347f89 */ /* 0x000eac00000e0000 */
[----:B------:R-:W3:Y:S01]  /*34b0*/  MUFU.EX2 R151, R151 ;  /* 0x0000009700977308 */ /* 0x000ee20000000800 */
[----:B0-----:R-:W-:-:S07]  /*34c0*/  CS2R R90, SRZ ;  /* 0x00000000005a7805 */ /* 0x001fce000001ff00 */
[----:B------:R-:W0:Y:S08]  /*34d0*/  MUFU.EX2 R8, R8 ;  /* 0x0000000800087308 */ /* 0x000e300000000800 */
[----:B------:R-:W4:Y:S01]  /*34e0*/  MUFU.EX2 R145, R145 ;  /* 0x0000009100917308 */ /* 0x000f220000000800 */
[----:B--2---:R-:W-:-:S05]  /*34f0*/  FMNMX.FTZ R52, R39, R52, !PT ;  /* 0x0000003427347209 */ /* 0x004fca0007810000 */
[----:B------:R-:W2:Y:S02]  /*3500*/  SHFL.BFLY PT, R49, R52, 0x1, 0x1f ;  /* 0x0c201f0034317f89 */ /* 0x000ea400000e0000 */
[----:B------:R-:W5:Y:S08]  /*3510*/  MUFU.EX2 R147, R147 ;  /* 0x0000009300937308 */ /* 0x000f700000000800 */
[----:B------:R-:W5:Y:S08]  /*3520*/  MUFU.EX2 R20, R55 ;  /* 0x0000003700147308 */ /* 0x000f700000000800 */
[----:B------:R-:W5:Y:S01]  /*3530*/  MUFU.EX2 R141, R141 ;  /* 0x0000008d008d7308 */ /* 0x000f620000000800 */
[----:B--2---:R-:W-:-:S07]  /*3540*/  FMNMX.FTZ R49, R52, R49, !PT ;  /* 0x0000003134317209 */ /* 0x004fce0007810000 */
[----:B------:R-:W-:Y:S01]  /*3550*/  MUFU.EX2 R143, R143 ;  /* 0x0000008f008f7308 */ /* 0x000fe20000000800 */
[C---:B------:R-:W-:Y:S01]  /*3560*/  FSETP.NEU.FTZ.AND P3, PT, R49.reuse, -INF , PT ;  /* 0xff8000003100780b */ /* 0x040fe20003f7d000 */
[----:B------:R-:W-:-:S06]  /*3570*/  FMUL.FTZ R52, R49, UR22 ;  /* 0x0000001631347c20 */ /* 0x000fcc0008410000 */
[----:B------:R-:W-:Y:S01]  /*3580*/  MUFU.EX2 R137, R137 ;  /* 0x0000008900897308 */ /* 0x000fe20000000800 */
[----:B------:R-:W-:Y:S02]  /*3590*/  FSEL R52, R52, RZ, P3 ;  /* 0x000000ff34347208 */ /* 0x000fe40001800000 */
[----:B------:R-:W-:-:S03]  /*35a0*/  PLOP3.LUT P3, PT, PT, PT, UP1, 0x80, 0x0 ;  /* 0x000000000000781c */ /* 0x000fc60003f6f018 */
[----:B------:R-:W-:Y:S01]  /*35b0*/  FFMA.FTZ R140, R24, UR22, -R52 ;  /* 0x00000016188c7c23 */ /* 0x000fe20008010834 */
[----:B-1----:R-:W-:Y:S01]  /*35c0*/  FADD.FTZ R24, R149, R6 ;  /* 0x0000000695187221 */ /* 0x002fe20000010000 */
[--C-:B------:R-:W-:Y:S01]  /*35d0*/  FFMA.FTZ R148, R56, UR22, -R52.reuse ;  /* 0x0000001638947c23 */ /* 0x100fe20008010834 */
[--C-:B------:R-:W-:Y:S01]  /*35e0*/  FFMA.FTZ R3, R57, UR22, -R52.reuse ;  /* 0x0000001639037c23 */ /* 0x100fe20008010834 */
[----:B------:R-:W-:Y:S01]  /*35f0*/  FFMA.FTZ R27, R29, UR22, -R52 ;  /* 0x000000161d1b7c23 */ /* 0x000fe20008010834 */
[----:B---3--:R-:W-:Y:S01]  /*3600*/  FADD.FTZ R29, R151, R24 ;  /* 0x00000018971d7221 */ /* 0x008fe20000010000 */
[--C-:B------:R-:W-:Y:S01]  /*3610*/  FFMA.FTZ R150, R28, UR22, -R52.reuse ;  /* 0x000000161c967c23 */ /* 0x100fe20008010834 */
[--C-:B------:R-:W-:Y:S01]  /*3620*/  FFMA.FTZ R9, R88, UR22, -R52.reuse ;  /* 0x0000001658097c23 */ /* 0x100fe20008010834 */
[----:B------:R-:W-:Y:S01]  /*3630*/  MUFU.EX2 R148, R148 ;  /* 0x0000009400947308 */ /* 0x000fe20000000800 */
[----:B0-----:R-:W-:Y:S01]  /*3640*/  FADD.FTZ R24, R8, R29 ;  /* 0x0000001d08187221 */ /* 0x001fe20000010000 */
[--C-:B------:R-:W-:Y:S01]  /*3650*/  FFMA.FTZ R144, R89, UR22, -R52.reuse ;  /* 0x0000001659907c23 */ /* 0x100fe20008010834 */
[--C-:B------:R-:W-:Y:S01]  /*3660*/  FFMA.FTZ R11, R33, UR22, -R52.reuse ;  /* 0x00000016210b7c23 */ /* 0x100fe20008010834 */
[----:B------:R-:W-:Y:S01]  /*3670*/  FFMA.FTZ R132, R5, UR22, -R52 ;  /* 0x0000001605847c23 */ /* 0x000fe20008010834 */
[----:B----4-:R-:W-:Y:S01]  /*3680*/  FADD.FTZ R29, R145, R24 ;  /* 0x00000018911d7221 */ /* 0x010fe20000010000 */
[--C-:B------:R-:W-:Y:S01]  /*3690*/  FFMA.FTZ R5, R7, UR22, -R52.reuse ;  /* 0x0000001607057c23 */ /* 0x100fe20008010834 */
[--C-:B------:R-:W-:Y:S01]  /*36a0*/  FFMA.FTZ R146, R32, UR22, -R52.reuse ;  /* 0x0000001620927c23 */ /* 0x100fe20008010834 */
[----:B------:R-:W0:Y:S01]  /*36b0*/  MUFU.EX2 R3, R3 ;  /* 0x0000000300037308 */ /* 0x000e220000000800 */
[----:B------:R-:W-:Y:S01]  /*36c0*/  FADD.FTZ R24, R10, R29 ;  /* 0x0000001d0a187221 */ /* 0x000fe20000010000 */
[--C-:B------:R-:W-:Y:S01]  /*36d0*/  FFMA.FTZ R25, R25, UR22, -R52.reuse ;  /* 0x0000001619197c23 */ /* 0x100fe20008010834 */
[--C-:B------:R-:W-:Y:S01]  /*36e0*/  FFMA.FTZ R142, R21, UR22, -R52.reuse ;  /* 0x00000016158e7c23 */ /* 0x100fe20008010834 */
[----:B------:R-:W-:Y:S01]  /*36f0*/  FFMA.FTZ R21, R50, UR22, -R52 ;  /* 0x0000001632157c23 */ /* 0x000fe20008010834 */
[----:B-----5:R-:W-:Y:S01]  /*3700*/  FADD.FTZ R7, R147, R24 ;  /* 0x0000001893077221 */ /* 0x020fe20000010000 */
        /* <DEDUP_REMOVED lines=9> */
[--C-:B------:R-:W-:Y:S01]  /*37a0*/  FFMA.FTZ R128, R74, UR22, -R52.reuse ;  /* 0x000000164a807c23 */ /* 0x100fe20008010834 */
[----:B------:R-:W2:Y:S01]  /*37b0*/  MUFU.EX2 R9, R9 ;  /* 0x0000000900097308 */ /* 0x000ea20000000800 */
[----:B0-----:R-:W-:Y:S01]  /*37c0*/  FADD.FTZ R29, R148, R3 ;  /* 0x00000003941d7221 */ /* 0x001fe20000010000 */
[----:B------:R-:W-:Y:S01]  /*37d0*/  FADD.FTZ R28, R12, R31 ;  /* 0x0000001f0c1c7221 */ /* 0x000fe20000010000 */
[--C-:B------:R-:W-:Y:S01]  /*37e0*/  FFMA.FTZ R130, R58, UR22, -R52.reuse ;  /* 0x000000163a827c23 */ /* 0x100fe20008010834 */
[----:B------:R-:W-:Y:S01]  /*37f0*/  F2FP.BF16.F32.PACK_AB R149, R6, R149 ;  /* 0x000000950695723e */ /* 0x000fe200000010ff */
[----:B------:R-:W-:Y:S01]  /*3800*/  FFMA.FTZ R61, R61, UR22, -R52 ;  /* 0x000000163d3d7c23 */ /* 0x000fe20008010834 */
[----:B------:R-:W-:Y:S01]  /*3810*/  FADD.FTZ R31, R143, R28 ;  /* 0x0000001c8f1f7221 */ /* 0x000fe20000010000 */
[--C-:B------:R-:W-:Y:S01]  /*3820*/  FFMA.FTZ R60, R60, UR22, -R52.reuse ;  /* 0x000000163c3c7c23 */ /* 0x100fe20008010834 */
[----:B------:R-:W0:Y:S01]  /*3830*/  MUFU.EX2 R144, R144 ;  /* 0x0000009000907308 */ /* 0x000e220000000800 */
[----:B-1----:R-:W-:Y:S01]  /*3840*/  FADD.FTZ R24, R150, R29 ;  /* 0x0000001d96187221 */ /* 0x002fe20000010000 */
[----:B------:R-:W-:Y:S01]  /*3850*/  FADD.FTZ R28, R14, R31 ;  /* 0x0000001f0e1c7221 */ /* 0x000fe20000010000 */
[--C-:B------:R-:W-:Y:S01]  /*3860*/  FFMA.FTZ R63, R63, UR22, -R52.reuse ;  /* 0x000000163f3f7c23 */ /* 0x100fe20008010834 */
[--C-:B------:R-:W-:Y:S01]  /*3870*/  FFMA.FTZ R62, R62, UR22, -R52.reuse ;  /* 0x000000163e3e7c23 */ /* 0x100fe20008010834 */
[----:B------:R-:W-:Y:S01]  /*3880*/  FFMA.FTZ R65, R65, UR22, -R52 ;  /* 0x0000001641417c23 */ /* 0x000fe20008010834 */
[----:B------:R-:W-:Y:S01]  /*3890*/  FADD.FTZ R33, R137, R28 ;  /* 0x0000001c89217221 */ /* 0x000fe20000010000 */
[----:B------:R-:W-:Y:S01]  /*38a0*/  FFMA.FTZ R64, R64, UR22, -R52 ;  /* 0x0000001640407c23 */ /* 0x000fe20008010834 */
[----:B------:R-:W1:Y:S01]  /*38b0*/  MUFU.EX2 R11, R11 ;  /* 0x0000000b000b7308 */ /* 0x000e620000000800 */
[----:B--2---:R-:W-:Y:S01]  /*38c0*/  FADD.FTZ R29, R9, R24 ;  /* 0x00000018091d7221 */ /* 0x004fe20000010000 */
[--C-:B------:R-:W-:Y:S01]  /*38d0*/  FFMA.FTZ R66, R66, UR22, -R52.reuse ;  /* 0x0000001642427c23 */ /* 0x100fe20008010834 */
[----:B------:R-:W-:Y:S01]  /*38e0*/  FFMA.FTZ R67, R67, UR22, -R52 ;  /* 0x0000001643437c23 */ /* 0x000fe20008010834 */
[----:B------:R-:W-:-:S02]  /*38f0*/  F2FP.BF16.F32.PACK_AB R148, R3, R148 ;  /* 0x000000940394723e */ /* 0x000fc400000010ff */
[----:B------:R-:W-:Y:S02]  /*3900*/  CS2R R88, SRZ ;  /* 0x0000000000587805 */ /* 0x000fe4000001ff00 */
[----:B------:R-:W-:Y:S01]  /*3910*/  F2FP.BF16.F32.PACK_AB R151, R8, R151 ;  /* 0x000000970897723e */ /* 0x000fe200000010ff */
[----:B------:R-:W2:Y:S01]  /*3920*/  MUFU.EX2 R146, R146 ;  /* 0x0000009200927308 */ /* 0x000ea20000000800 */
[----:B0-----:R-:W-:Y:S01]  /*3930*/  FADD.FTZ R24, R144, R29 ;  /* 0x0000001d90187221 */ /* 0x001fe20000010000 */
[--C-:B------:R-:W-:Y:S01]  /*3940*/  FFMA.FTZ R29, R75, UR22, -R52.reuse ;  /* 0x000000164b1d7c23 */ /* 0x100fe20008010834 */
[----:B------:R-:W-:Y:S01]  /*3950*/  FFMA.FTZ R52, R68, UR22, -R52 ;  /* 0x0000001644347c23 */ /* 0x000fe20008010834 */
        /* <DEDUP_REMOVED lines=9> */
[----:B------:R-:W-:-:S06]  /*39f0*/  F2FP.BF16.F32.PACK_AB R144, R11, R144 ;  /* 0x000000900b90723e */ /* 0x000fcc00000010ff */
        /* <DEDUP_REMOVED lines=117> */
.L_x_14666:
        /* <DEDUP_REMOVED lines=9> */
.L_x_14659:
[----:B------:R-:W-:Y:S01]  /*41e0*/  ULEA UR6, UR39, UR45, 0x3 ;  /* 0x0000002d27067291 */ /* 0x000fe2000f8e183f */
[----:B------:R-:W-:-:S05]  /*41f0*/  IMAD.U32 R5, RZ, RZ, UR38 ;  /* 0x00000026ff057e24 */ /* 0x000fca000f8e00ff */
[----:B------:R-:W-:-:S04]  /*4200*/  SHF.L.U32 R5, R5, 0x1f, RZ ;  /* 0x0000001f05057819 */ /* 0x000fc800000006ff */
[----:B------:R0:W1:Y:S01]  /*4210*/  SYNCS.PHASECHK.TRANS64.TRYWAIT P3, [UR6+0x16830], R5 ;  /* 0x01683005ff0075a7 */ /* 0x0000620008060146 */
[----:B------:R-:W-:Y:S05]  /*4220*/  @!P0 BRA `(.L_x_14660) ;  /* 0x0000000000048947 */ /* 0x000fea0003800000 */
[----:B------:R-:W-:Y:S01]  /*4230*/  BPT.TRAP 0x1 ;  /* 0x000000040000795c */ /* 0x000fe20000300000 */
.L_x_14660:
[----:B-1----:R-:W-:Y:S05]  /*4240*/  @P3 BRA `(.L_x_14658) ;  /* 0x0000000000083947 */ /* 0x002fea0003800000 */
[----:B------:R-:W1:Y:S02]  /*4250*/  SYNCS.PHASECHK.TRANS64.TRYWAIT P3, [UR6+0x16830], R5 ;  /* 0x01683005ff0075a7 */ /* 0x000e640008060146 */
[----:B-1----:R-:W-:Y:S05]  /*4260*/  @!P3 BRA `(.L_x_14661) ;  /* 0x000000c8008cb947 */ /* 0x002fea0003800000 */
.L_x_14658:
[----:B01----:R-:W-:Y:S01]  /*4270*/  IADD3 R5, R23, 0x8, RZ ;  /* 0x0000000817057810 */ /* 0x003fe20007ffe0ff */
        /* <DEDUP_REMOVED lines=24> */
.L_x_14663:
[----:B------:R-:W-:Y:S01]  /*4400*/  ULEA UR6, UR24, UR45, 0x3 ;  /* 0x0000002d18067291 */ /* 0x000fe2000f8e183f */
[----:B------:R-:W-:-:S05]  /*4410*/  IMAD.U32 R5, RZ, RZ, UR26 ;  /* 0x0000001aff057e24 */ /* 0x000fca000f8e00ff */
[----:B------:R-:W-:-:S04]  /*4420*/  SHF.L.U32 R5, R5, 0x1f, RZ ;  /* 0x0000001f05057819 */ /* 0x000fc800000006ff */
[----:B------:R0:W1:Y:S01]  /*4430*/  SYNCS.PHASECHK.TRANS64.TRYWAIT P3, [UR6+0x16850], R5 ;  /* 0x01685005ff0075a7 */ /* 0x0000620008060146 */
[----:B------:R-:W-:Y:S05]  /*4440*/  @!P0 BRA `(.L_x_14664) ;  /* 0x0000000000048947 */ /* 0x000fea0003800000 */
[----:B------:R-:W-:Y:S01]  /*4450*/  BPT.TRAP 0x1 ;  /* 0x000000040000795c */ /* 0x000fe20000300000 */
.L_x_14664:
[----:B-1----:R-:W-:Y:S05]  /*4460*/  @P3 BRA `(.L_x_14662) ;  /* 0x0000000000083947 */ /* 0x002fea0003800000 */
[----:B------:R-:W1:Y:S02]  /*4470*/  SYNCS.PHASECHK.TRANS64.TRYWAIT P3, [UR6+0x16850], R5 ;  /* 0x01685005ff0075a7 */ /* 0x000e640008060146 */
[----:B-1----:R-:W-:Y:S05]  /*4480*/  @!P3 BRA `(.L_x_14665) ;  /* 0x000000c8001cb947 */ /* 0x002fea0003800000 */
.L_x_14662:
        /* <DEDUP_REMOVED lines=17> */
[----:B------:R-:W2:Y:S01]  /*45a0*/  MUFU.TANH R7, R7 ;  /* 0x0000000700077308 */ /* 0x000ea20000002400 */
[----:B------:R-:W-:Y:S01]  /*45b0*/  FMUL.FTZ R11, R30, UR21 ;  /* 0x000000151e0b7c20 */ /* 0x000fe20008410000 */
[----:B------:R-:W-:Y:S01]  /*45c0*/  UMOV UR6, UR10 ;  /* 0x0000000a00067c82 */ /* 0x000fe20008000000 */
[----:B------:R-:W-:Y:S01]  /*45d0*/  FMUL.FTZ R15, R34, UR21 ;  /* 0x00000015220f7c20 */ /* 0x000fe20008410000 */
[----:B------:R-:W-:Y:S01]  /*45e0*/  HGMMA.64x64x16.F32.BF16 R88, R148, gdesc[UR4].tnspB, R88, gsb0 ;  /* 0x40e0000494587df0 */ /* 0x000fe20008001858 */
[----:B------:R-:W-:Y:S01]  /*45f0*/  UIADD3 UR6, UR10, 0x80, URZ ;  /* 0x000000800a067890 */ /* 0x000fe2000fffe03f */
[----:B------:R-:W-:Y:S01]  /*4600*/  FMUL.FTZ R20, R35, UR21 ;  /* 0x0000001523147c20 */ /* 0x000fe20008410000 */
[----:B------:R-:W-:Y:S01]  /*4610*/  UMOV UR7, 0x40000040 ;  /* 0x4000004000077882 */ /* 0x000fe20000000000 */
[----:B------:R-:W3:Y:S01]  /*4620*/  MUFU.TANH R8, R8 ;  /* 0x0000000800087308 */ /* 0x000ee20000002400 */
[----:B-1----:R-:W-:Y:S01]  /*4630*/  FMUL.FTZ R6, R25, UR21 ;  /* 0x0000001519067c20 */ /* 0x002fe20008410000 */
        /* <DEDUP_REMOVED lines=20> */
[----:B0-----:R-:W-:Y:S01]  /*4780*/  FMUL.FTZ R5, R24, UR21 ;  /* 0x0000001518057c20 */ /* 0x001fe20008410000 */
        /* <DEDUP_REMOVED lines=19> */
[----:B------:R-:W-:Y:S01]  /*48c0*/  UISETP.GT.AND UP1, UPT, UR25, UR23, UPT ;  /* 0x000000171900728c */ /* 0x000fe2000bf24270 */
[----:B------:R-:W-:-:S05]  /*48d0*/  UMOV UR26, UR38 ;  /* 0x00000026001a7c82 */ /* 0x000fca0008000000 */
        /* <DEDUP_REMOVED lines=16> */
[----:B------:R-:W-:Y:S01]  /*49e0*/  UIMAD UR6, UR25, UR6, 0x1 ;  /* 0x00000001190674a4 */ /* 0x000fe2000f8e0206 */
[----:B------:R-:W-:Y:S01]  /*49f0*/  FMUL.FTZ R56, R71, UR21 ;  /* 0x0000001547387c20 */ /* 0x000fe20008410000 */
[----:B------:R-:W2:Y:S02]  /*4a00*/  SHFL.IDX PT, R43, R39, 0x1, 0x1c1f ;  /* 0x003c1f00272b7f89 */ /* 0x000ea400000e0000 */
[----:B------:R-:W5:Y:S01]  /*4a10*/  MUFU.TANH R46, R46 ;  /* 0x0000002e002e7308 */ /* 0x000f620000002400 */
[----:B------:R-:W-:Y:S01]  /*4a20*/  UIADD3 UR25, UR25, -0x1, URZ ;  /* 0xffffffff19197890 */ /* 0x000fe2000fffe03f */
[----:B------:R-:W-:Y:S01]  /*4a30*/  IMAD.U32 R49, RZ, RZ, UR6 ;  /* 0x00000006ff317e24 */ /* 0x000fe2000f8e00ff */
[----:B------:R-:W-:Y:S01]  /*4a40*/  UIADD3 UR6, UR10, 0x100, URZ ;  /* 0x000001000a067890 */ /* 0x000fe2000fffe03f */
[----:B------:R-:W3:Y:S02]  /*4a50*/  SHFL.IDX PT, R79, R39, RZ, 0x1c1f ;  /* 0x001c1fff274f7589 */ /* 0x000ee400000e0000 */
[----:B------:R-:W-:-:S02]  /*4a60*/  IMAD R42, R16, -0x2, R49 ;  /* 0xfffffffe102a7824 */ /* 0x000fc400078e0231 */
[----:B------:R-:W5:Y:S01]  /*4a70*/  MUFU.TANH R47, R47 ;  /* 0x0000002f002f7308 */ /* 0x000f620000002400 */
[----:B------:R-:W-:-:S05]  /*4a80*/  IMAD.U32 R49, RZ, RZ, UR50 ;  /* 0x00000032ff317e24 */ /* 0x000fca000f8e00ff */
[----:B------:R-:W-:Y:S01]  /*4a90*/  IADD3 R42, -R49, UR47, R42 ;  /* 0x0000002f312a7c10 */ /* 0x000fe2000fffe12a */
[----:B------:R-:W-:Y:S01]  /*4aa0*/  FMUL.FTZ R49, R59, UR21 ;  /* 0x000000153b317c20 */ /* 0x000fe20008410000 */
[----:B------:R-:W5:Y:S03]  /*4ab0*/  MUFU.TANH R48, R48 ;  /* 0x0000003000307308 */ /* 0x000f660000002400 */
[----:B--2---:R-:W-:-:S05]  /*4ac0*/  IMAD.IADD R43, R42, 0x1, R43 ;  /* 0x000000012a2b7824 */ /* 0x004fca00078e022b */
[----:B------:R-:W2:Y:S01]  /*4ad0*/  MUFU.TANH R50, R50 ;  /* 0x0000003200327308 */ /* 0x000ea20000002400 */
[C---:B------:R-:W-:Y:S01]  /*4ae0*/  ISETP.GT.AND P3, PT, R43.reuse, RZ, PT ;  /* 0x000000ff2b00720c */ /* 0x040fe20003f64270 */
[----:B---3--:R-:W-:Y:S01]  /*4af0*/  IMAD.IADD R42, R42, 0x1, R79 ;  /* 0x000000012a2a7824 */ /* 0x008fe200078e024f */
[----:B------:R-:W-:Y:S02]  /*4b00*/  ISETP.GT.AND P4, PT, R43, 0x1, PT ;  /* 0x000000012b00780c */ /* 0x000fe40003f84270 */
[----:B------:R-:W-:-:S03]  /*4b10*/  FSEL R7, R7, -INF , P3 ;  /* 0xff80000007077808 */ /* 0x000fc60001800000 */
[----:B------:R-:W3:Y:S01]  /*4b20*/  MUFU.TANH R49, R49 ;  /* 0x0000003100317308 */ /* 0x000ee20000002400 */
[----:B------:R-:W-:Y:S02]  /*4b30*/  ISETP.GT.AND P3, PT, R43, 0x8, PT ;  /* 0x000000082b00780c */ /* 0x000fe40003f64270 */
[----:B------:R-:W-:Y:S02]  /*4b40*/  FSEL R8, R8, -INF , P4 ;  /* 0xff80000008087808 */ /* 0x000fe40002000000 */
[----:B------:R-:W-:Y:S02]  /*4b50*/  FMNMX.FTZ R53, R7, R4, !PT ;  /* 0x0000000407357209 */ /* 0x000fe40007810000 */
[----:B------:R-:W-:Y:S01]  /*4b60*/  ISETP.GT.AND P4, PT, R43, 0x9, PT ;  /* 0x000000092b00780c */ /* 0x000fe20003f84270 */
[----:B------:R-:W3:Y:S01]  /*4b70*/  MUFU.TANH R51, R51 ;  /* 0x0000003300337308 */ /* 0x000ee20000002400 */
[----:B-1----:R-:W-:Y:S02]  /*4b80*/  FSEL R11, R11, -INF , P3 ;  /* 0xff8000000b0b7808 */ /* 0x002fe40001800000 */
[----:B------:R-:W-:Y:S01]  /*4b90*/  FMNMX.FTZ R44, R8, R53, !PT ;  /* 0x00000035082c7209 */ /* 0x000fe20007810000 */
[----:B------:R-:W-:Y:S01]  /*4ba0*/  FMUL.FTZ R53, R66, UR21 ;  /* 0x0000001542357c20 */ /* 0x000fe20008410000 */
[----:B------:R-:W-:Y:S01]  /*4bb0*/  ISETP.GT.AND P3, PT, R43, 0x10, PT ;  /* 0x000000102b00780c */ /* 0x000fe20003f64270 */
[----:B------:R-:W-:Y:S01]  /*4bc0*/  FMUL.FTZ R66, R60, UR21 ;  /* 0x000000153c427c20 */ /* 0x000fe20008410000 */
[----:B----4-:R-:W-:Y:S01]  /*4bd0*/  FSEL R12, R12, -INF , P4 ;  /* 0xff8000000c0c7808 */ /* 0x010fe20002000000 */
[----:B------:R-:W1:Y:S01]  /*4be0*/  MUFU.TANH R52, R52 ;  /* 0x0000003400347308 */ /* 0x000e620000002400 */
[----:B------:R-:W-:-:S02]  /*4bf0*/  FMNMX.FTZ R55, R11, R44, !PT ;  /* 0x0000002c0b377209 */ /* 0x000fc40007810000 */
[----:B------:R-:W-:Y:S02]  /*4c00*/  ISETP.GT.AND P4, PT, R43, 0x11, PT ;  /* 0x000000112b00780c */ /* 0x000fe40003f84270 */
[----:B0-----:R-:W-:Y:S02]  /*4c10*/  FSEL R15, R15, -INF , P3 ;  /* 0xff8000000f0f7808 */ /* 0x001fe40001800000 */
[----:B------:R-:W-:Y:S01]  /*4c20*/  FMNMX.FTZ R44, R12, R55, !PT ;  /* 0x000000370c2c7209 */ /* 0x000fe20007810000 */
[----:B------:R-:W0:Y:S01]  /*4c30*/  MUFU.TANH R53, R53 ;  /* 0x0000003500357308 */ /* 0x000e220000002400 */
[----:B------:R-:W-:Y:S02]  /*4c40*/  ISETP.GT.AND P3, PT, R43, 0x18, PT ;  /* 0x000000182b00780c */ /* 0x000fe40003f64270 */
[----:B-----5:R-:W-:Y:S02]  /*4c50*/  FSEL R20, R20, -INF , P4 ;  /* 0xff80000014147808 */ /* 0x020fe40002000000 */
[----:B------:R-:W-:-:S02]  /*4c60*/  FMNMX.FTZ R55, R15, R44, !PT ;  /* 0x0000002c0f377209 */ /* 0x000fc40007810000 */
[----:B------:R-:W-:Y:S01]  /*4c70*/  ISETP.GT.AND P4, PT, R43, 0x19, PT ;  /* 0x000000192b00780c */ /* 0x000fe20003f84270 */
[----:B------:R-:W4:Y:S01]  /*4c80*/  MUFU.TANH R54, R54 ;  /* 0x0000003600367308 */ /* 0x000f220000002400 */
[----:B------:R-:W-:Y:S01]  /*4c90*/  FSEL R25, R25, -INF , P3 ;  /* 0xff80000019197808 */ /* 0x000fe20001800000 */
[----:B------:R-:W-:Y:S02]  /*4ca0*/  WARPGROUP.DEPBAR.LE gsb0, 0x0 ;  /* 0x00008000000079c5 */ /* 0x000fe40000010000 */
[----:B------:R-:W-:Y:S01]  /*4cb0*/  FMNMX.FTZ R44, R20, R55, !PT ;  /* 0x00000037142c7209 */ /* 0x000fe20007810000 */
[----:B------:R-:W-:Y:S01]  /*4cc0*/  FMUL.FTZ R55, R70, UR21 ;  /* 0x0000001546377c20 */ /* 0x000fe20008410000 */
[----:B------:R-:W-:Y:S01]  /*4cd0*/  ISETP.GT.AND P3, PT, R43, 0x20, PT ;  /* 0x000000202b00780c */ /* 0x000fe20003f64270 */
[----:B------:R-:W-:Y:S01]  /*4ce0*/  WARPGROUP.ARRIVE ;  /* 0x00000000000079c5 */ /* 0x000fe20000000000 */
[----:B------:R-:W-:Y:S01]  /*4cf0*/  FSEL R26, R26, -INF , P4 ;  /* 0xff8000001a1a7808 */ /* 0x000fe20002000000 */
[----:B------:R-:W-:Y:S01]  /*4d00*/  MUFU.TANH R56, R56 ;  /* 0x0000003800387308 */ /* 0x000fe20000002400 */
[----:B------:R-:W-:Y:S01]  /*4d10*/  FMNMX.FTZ R57, R25, R44, !PT ;  /* 0x0000002c19397209 */ /* 0x000fe20007810000 */
[----:B------:R-:W-:Y:S01]  /*4d20*/  FMUL.FTZ R70, R72, UR21 ;  /* 0x0000001548467c20 */ /* 0x000fe20008410000 */
[----:B------:R-:W-:Y:S01]  /*4d30*/  ISETP.GT.AND P4, PT, R43, 0x21, PT ;  /* 0x000000212b00780c */ /* 0x000fe20003f84270 */
[----:B------:R-:W-:Y:S01]  /*4d40*/  HGMMA.64x64x16.F32.BF16 R88, R140, gdesc[UR4].tnspB, R88, gsb0 ;  /* 0x40e000048c587df0 */ /* 0x000fe20008001858 */
[----:B------:R-:W-:Y:S01]  /*4d50*/  FSEL R29, R29, -INF , P3 ;  /* 0xff8000001d1d7808 */ /* 0x000fe20001800000 */
[----:B------:R-:W-:Y:S01]  /*4d60*/  UIADD3 UR6, UR10, 0x180, URZ ;  /* 0x000001800a067890 */ /* 0x000fe2000fffe03f */
[----:B------:R-:W-:Y:S01]  /*4d70*/  FMNMX.FTZ R44, R26, R57, !PT ;  /* 0x000000391a2c7209 */ /* 0x000fe20007810000 */
[----:B------:R-:W5:Y:S01]  /*4d80*/  MUFU.TANH R55, R55 ;  /* 0x0000003700377308 */ /* 0x000f620000002400 */
[----:B------:R-:W-:Y:S01]  /*4d90*/  ISETP.GT.AND P3, PT, R43, 0x28, PT ;  /* 0x000000282b00780c */ /* 0x000fe20003f64270 */
[----:B------:R-:W-:Y:S01]  /*4da0*/  FMUL.FTZ R57, R74, UR21 ;  /* 0x000000154a397c20 */ /* 0x000fe20008410000 */
[----:B------:R-:W-:Y:S01]  /*4db0*/  FSEL R31, R31, -INF , P4 ;  /* 0xff8000001f1f7808 */ /* 0x000fe20002000000 */
[----:B------:R-:W-:Y:S01]  /*4dc0*/  UMOV UR7, 0x40000040 ;  /* 0x4000004000077882 */ /* 0x000fe20000000000 */
[----:B------:R-:W-:Y:S01]  /*4dd0*/  FMNMX.FTZ R44, R29, R44, !PT ;  /* 0x0000002c1d2c7209 */ /* 0x000fe20007810000 */
[----:B------:R-:W-:Y:S01]  /*4de0*/  FMUL.FTZ R72, R76, UR21 ;  /* 0x000000154c487c20 */ /* 0x000fe20008410000 */
[----:B------:R-:W-:Y:S01]  /*4df0*/  ISETP.GT.AND P4, PT, R43, 0x29, PT ;  /* 0x000000292b00780c */ /* 0x000fe20003f84270 */
[----:B------:R-:W5:Y:S01]  /*4e00*/  MUFU.TANH R57, R57 ;  /* 0x0000003900397308 */ /* 0x000f620000002400 */
[----:B------:R-:W-:Y:S01]  /*4e10*/  FSEL R33, R33, -INF , P3 ;  /* 0xff80000021217808 */ /* 0x000fe20001800000 */
[----:B------:R-:W-:Y:S01]  /*4e20*/  FMUL.FTZ R74, R80, UR21 ;  /* 0x00000015504a7c20 */ /* 0x000fe20008410000 */
[----:B------:R-:W-:-:S02]  /*4e30*/  FMNMX.FTZ R44, R31, R44, !PT ;  /* 0x0000002c1f2c7209 */ /* 0x000fc40007810000 */
[----:B------:R-:W-:Y:S02]  /*4e40*/  ISETP.GT.AND P3, PT, R43, 0x30, PT ;  /* 0x000000302b00780c */ /* 0x000fe40003f64270 */
[----:B------:R-:W-:Y:S01]  /*4e50*/  FSEL R34, R34, -INF , P4 ;  /* 0xff80000022227808 */ /* 0x000fe20002000000 */
[----:B------:R-:W5:Y:S01]  /*4e60*/  MUFU.TANH R58, R58 ;  /* 0x0000003a003a7308 */ /* 0x000f620000002400 */
[----:B------:R-:W-:Y:S02]  /*4e70*/  FMNMX.FTZ R59, R33, R44, !PT ;  /* 0x0000002c213b7209 */ /* 0x000fe40007810000 */
[----:B------:R-:W-:Y:S02]  /*4e80*/  ISETP.GT.AND P4, PT, R43, 0x31, PT ;  /* 0x000000312b00780c */ /* 0x000fe40003f84270 */
[----:B------:R-:W-:Y:S02]  /*4e90*/  FSEL R45, R45, -INF , P3 ;  /* 0xff8000002d2d7808 */ /* 0x000fe40001800000 */
[----:B------:R-:W-:Y:S01]  /*4ea0*/  FMNMX.FTZ R44, R34, R59, !PT ;  /* 0x0000003b222c7209 */ /* 0x000fe20007810000 */
[----:B------:R-:W5:Y:S01]  /*4eb0*/  MUFU.TANH R63, R63 ;  /* 0x0000003f003f7308 */ /* 0x000f620000002400 */
[----:B------:R-:W-:-:S02]  /*4ec0*/  ISETP.GT.AND P3, PT, R43, 0x38, PT ;  /* 0x000000382b00780c */ /* 0x000fc40003f64270 */
[----:B------:R-:W-:Y:S02]  /*4ed0*/  FSEL R46, R46, -INF , P4 ;  /* 0xff8000002e2e7808 */ /* 0x000fe40002000000 */
[----:B------:R-:W-:Y:S02]  /*4ee0*/  FMNMX.FTZ R59, R45, R44, !PT ;  /* 0x0000002c2d3b7209 */ /* 0x000fe40007810000 */
[----:B------:R-:W-:Y:S01]  /*4ef0*/  ISETP.GT.AND P4, PT, R43, 0x39, PT ;  /* 0x000000392b00780c */ /* 0x000fe20003f84270 */
[----:B------:R-:W5:Y:S01]  /*4f00*/  MUFU.TANH R62, R62 ;  /* 0x0000003e003e7308 */ /* 0x000f620000002400 */
[----:B------:R-:W-:Y:S02]  /*4f10*/  FSEL R47, R47, -INF , P3 ;  /* 0xff8000002f2f7808 */ /* 0x000fe40001800000 */
[----:B------:R-:W-:Y:S02]  /*4f20*/  FMNMX.FTZ R44, R46, R59, !PT ;  /* 0x0000003b2e2c7209 */ /* 0x000fe40007810000 */
[----:B------:R-:W-:-:S02]  /*4f30*/  ISETP.GT.AND P3, PT, R43, 0x40, PT ;  /* 0x000000402b00780c */ /* 0x000fc40003f64270 */
[----:B------:R-:W-:Y:S01]  /*4f40*/  FSEL R48, R48, -INF , P4 ;  /* 0xff80000030307808 */ /* 0x000fe20002000000 */
[----:B------:R-:W-:Y:S01]  /*4f50*/  MUFU.TANH R83, R83 ;  /* 0x0000005300537308 */ /* 0x000fe20000002400 */
[----:B------:R-:W-:Y:S02]  /*4f60*/  FMNMX.FTZ R59, R47, R44, !PT ;  /* 0x0000002c2f3b7209 */ /* 0x000fe40007810000 */
[C---:B------:R-:W-:Y:S02]  /*4f70*/  ISETP.GT.AND P4, PT, R43.reuse, 0x41, PT ;  /* 0x000000412b00780c */ /* 0x040fe40003f84270 */
[----:B--2---:R-:W-:Y:S02]  /*4f80*/  FSEL R50, R50, -INF , P3 ;  /* 0xff80000032327808 */ /* 0x004fe40001800000 */
[----:B------:R-:W-:Y:S01]  /*4f90*/  FMNMX.FTZ R59, R48, R59, !PT ;  /* 0x0000003b303b7209 */ /* 0x000fe20007810000 */
[----:B------:R-:W-:Y:S01]  /*4fa0*/  MUFU.TANH R86, R86 ;  /* 0x0000005600567308 */ /* 0x000fe20000002400 */
[----:B------:R-:W-:-:S02]  /*4fb0*/  ISETP.GT.AND P3, PT, R43, 0x48, PT ;  /* 0x000000482b00780c */ /* 0x000fc40003f64270 */
[----:B---3--:R-:W-:Y:S02]  /*4fc0*/  FSEL R49, R49, -INF , P4 ;  /* 0xff80000031317808 */ /* 0x008fe40002000000 */
[----:B------:R-:W-:Y:S01]  /*4fd0*/  FMNMX.FTZ R44, R50, R59, !PT ;  /* 0x0000003b322c7209 */ /* 0x000fe20007810000 */
[----:B------:R-:W-:Y:S01]  /*4fe0*/  FMUL.FTZ R59, R82, UR21 ;  /* 0x00000015523b7c20 */ /* 0x000fe20008410000 */
[----:B------:R-:W-:Y:S01]  /*4ff0*/  ISETP.GT.AND P4, PT, R43, 0x49, PT ;  /* 0x000000492b00780c */ /* 0x000fe20003f84270 */
[----:B------:R-:W-:Y:S01]  /*5000*/  MUFU.TANH R87, R87 ;  /* 0x0000005700577308 */ /* 0x000fe20000002400 */
[----:B------:R-:W-:Y:S01]  /*5010*/  FSEL R51, R51, -INF , P3 ;  /* 0xff80000033337808 */ /* 0x000fe20001800000 */
[----:B------:R-:W2:Y:S01]  /*5020*/  S2R R82, SR_TID.X ;  /* 0x0000000000527919 */ /* 0x000ea20000002100 */
[----:B------:R-:W-:Y:S02]  /*5030*/  FMNMX.FTZ R44, R49, R44, !PT ;  /* 0x0000002c312c7209 */ /* 0x000fe40007810000 */
[----:B------:R-:W-:-:S02]  /*5040*/  ISETP.GT.AND P3, PT, R43, 0x50, PT ;  /* 0x000000502b00780c */ /* 0x000fc40003f64270 */
[----:B-1----:R-:W-:Y:S01]  /*5050*/  FSEL R52, R52, -INF , P4 ;  /* 0xff80000034347808 */ /* 0x002fe20002000000 */
[----:B------:R-:W1:Y:S01]  /*5060*/  MUFU.TANH R59, R59 ;  /* 0x0000003b003b7308 */ /* 0x000e620000002400 */
[----:B------:R-:W-:Y:S02]  /*5070*/  FMNMX.FTZ R67, R51, R44, !PT ;  /* 0x0000002c33437209 */ /* 0x000fe40007810000 */
[----:B------:R-:W-:Y:S02]  /*5080*/  ISETP.GT.AND P4, PT, R43, 0x51, PT ;  /* 0x000000512b00780c */ /* 0x000fe40003f84270 */
[----:B0-----:R-:W-:Y:S02]  /*5090*/  FSEL R53, R53, -INF , P3 ;  /* 0xff80000035357808 */ /* 0x001fe40001800000 */
[----:B------:R-:W-:Y:S01]  /*50a0*/  FMNMX.FTZ R44, R52, R67, !PT ;  /* 0x00000043342c7209 */ /* 0x000fe20007810000 */
[----:B------:R-:W0:Y:S01]  /*50b0*/  MUFU.TANH R5, R5 ;  /* 0x0000000500057308 */ /* 0x000e220000002400 */
[----:B------:R-:W-:Y:S01]  /*50c0*/  ISETP.GT.AND P3, PT, R43, 0x58, PT ;  /* 0x000000582b00780c */ /* 0x000fe20003f64270 */
[----:B------:R-:W-:-:S02]  /*50d0*/  WARPGROUP.DEPBAR.LE gsb0, 0x0 ;  /* 0x00008000000079c5 */ /* 0x000fc40000010000 */
[----:B----4-:R-:W-:Y:S01]  /*50e0*/  FSEL R54, R54, -INF , P4 ;  /* 0xff80000036367808 */ /* 0x010fe20002000000 */
[----:B------:R-:W-:Y:S01]  /*50f0*/  WARPGROUP.ARRIVE ;  /* 0x00000000000079c5 */ /* 0x000fe20000000000 */
[----:B------:R-:W-:Y:S02]  /*5100*/  FMNMX.FTZ R67, R53, R44, !PT ;  /* 0x0000002c35437209 */ /* 0x000fe40007810000 */
[----:B------:R-:W-:Y:S01]  /*5110*/  ISETP.GT.AND P4, PT, R43, 0x59, PT ;  /* 0x000000592b00780c */ /* 0x000fe20003f84270 */
[----:B------:R-:W3:Y:S01]  /*5120*/  MUFU.TANH R6, R6 ;  /* 0x0000000600067308 */ /* 0x000ee20000002400 */
[----:B-----5:R-:W-:Y:S01]  /*5130*/  FSEL R55, R55, -INF , P3 ;  /* 0xff80000037377808 */ /* 0x020fe20001800000 */
[----:B------:R-:W-:Y:S01]  /*5140*/  HGMMA.64x64x16.F32.BF16 R88, R136, gdesc[UR4].tnspB, R88, gsb0 ;  /* 0x40e0000488587df0 */ /* 0x000fe20008001858 */
[----:B------:R-:W-:Y:S01]  /*5150*/  FMNMX.FTZ R44, R54, R67, !PT ;  /* 0x00000043362c7209 */ /* 0x000fe20007810000 */
[----:B------:R-:W-:Y:S01]  /*5160*/  UIADD3 UR6, UR10, 0x200, URZ ;  /* 0x000002000a067890 */ /* 0x000fe2000fffe03f */
[----:B------:R-:W-:Y:S01]  /*5170*/  ISETP.GT.AND P3, PT, R43, 0x60, PT ;  /* 0x000000602b00780c */ /* 0x000fe20003f64270 */
[----:B------:R-:W-:Y:S01]  /*5180*/  UMOV UR7, 0x40000040 ;  /* 0x4000004000077882 */ /* 0x000fe20000000000 */
[----:B------:R-:W-:Y:S01]  /*5190*/  FSEL R56, R56, -INF , P4 ;  /* 0xff80000038387808 */ /* 0x000fe20002000000 */
[----:B------:R-:W4:Y:S01]  /*51a0*/  MUFU.TANH R9, R9 ;  /* 0x0000000900097308 */ /* 0x000f220000002400 */
[----:B------:R-:W-:-:S02]  /*51b0*/  FMNMX.FTZ R67, R55, R44, !PT ;  /* 0x0000002c37437209 */ /* 0x000fc40007810000 */
[----:B------:R-:W-:Y:S02]  /*51c0*/  ISETP.GT.AND P4, PT, R43, 0x61, PT ;  /* 0x000000612b00780c */ /* 0x000fe40003f84270 */
[----:B------:R-:W-:Y:S02]  /*51d0*/  FSEL R57, R57, -INF , P3 ;  /* 0xff80000039397808 */ /* 0x000fe40001800000 */
[----:B------:R-:W-:Y:S01]  /*51e0*/  FMNMX.FTZ R44, R56, R67, !PT ;  /* 0x00000043382c7209 */ /* 0x000fe20007810000 */
[----:B------:R-:W5:Y:S01]  /*51f0*/  MUFU.TANH R10, R10 ;  /* 0x0000000a000a7308 */ /* 0x000f620000002400 */
[----:B------:R-:W-:Y:S02]  /*5200*/  ISETP.GT.AND P3, PT, R43, 0x68, PT ;  /* 0x000000682b00780c */ /* 0x000fe40003f64270 */
[----:B------:R-:W-:Y:S02]  /*5210*/  FSEL R58, R58, -INF , P4 ;  /* 0xff8000003a3a7808 */ /* 0x000fe40002000000 */
[----:B------:R-:W-:-:S02]  /*5220*/  FMNMX.FTZ R67, R57, R44, !PT ;  /* 0x0000002c39437209 */ /* 0x000fc40007810000 */
[----:B------:R-:W-:Y:S01]  /*5230*/  ISETP.GT.AND P4, PT, R43, 0x69, PT ;  /* 0x000000692b00780c */ /* 0x000fe20003f84270 */
[----:B------:R-:W2:Y:S01]  /*5240*/  MUFU.TANH R13, R13 ;  /* 0x0000000d000d7308 */ /* 0x000ea20000002400 */
[----:B------:R-:W-:Y:S02]  /*5250*/  FSEL R63, R63, -INF , P3 ;  /* 0xff8000003f3f7808 */ /* 0x000fe40001800000 */
[----:B------:R-:W-:Y:S02]  /*5260*/  FMNMX.FTZ R44, R58, R67, !PT ;  /* 0x000000433a2c7209 */ /* 0x000fe40007810000 */
[----:B------:R-:W-:Y:S02]  /*5270*/  ISETP.GT.AND P3, PT, R43, 0x70, PT ;  /* 0x000000702b00780c */ /* 0x000fe40003f64270 */
[----:B------:R-:W-:Y:S01]  /*5280*/  FSEL R62, R62, -INF , P4 ;  /* 0xff8000003e3e7808 */ /* 0x000fe20002000000 */
[----:B------:R-:W2:Y:S01]  /*5290*/  MUFU.TANH R14, R14 ;  /* 0x0000000e000e7308 */ /* 0x000ea20000002400 */
[----:B------:R-:W-:-:S02]  /*52a0*/  FMNMX.FTZ R67, R63, R44, !PT ;  /* 0x0000002c3f437209 */ /* 0x000fc40007810000 */
[----:B------:R-:W-:Y:S02]  /*52b0*/  ISETP.GT.AND P4, PT, R43, 0x71, PT ;  /* 0x000000712b00780c */ /* 0x000fe40003f84270 */
[----:B-1----:R-:W-:Y:S02]  /*52c0*/  FSEL R59, R59, -INF , P3 ;  /* 0xff8000003b3b7808 */ /* 0x002fe40001800000 */
[----:B------:R-:W-:Y:S01]  /*52d0*/  FMNMX.FTZ R44, R62, R67, !PT ;  /* 0x000000433e2c7209 */ /* 0x000fe20007810000 */
[----:B------:R-:W-:Y:S01]  /*52e0*/  FMUL.FTZ R67, R61, UR21 ;  /* 0x000000153d437c20 */ /* 0x000fe20008410000 */
[----:B------:R-:W-:Y:S01]  /*52f0*/  ISETP.GT.AND P3, PT, R43, 0x78, PT ;  /* 0x000000782b00780c */ /* 0x000fe20003f64270 */
[----:B------:R-:W1:Y:S01]  /*5300*/  MUFU.TANH R21, R21 ;  /* 0x0000001500157308 */ /* 0x000e620000002400 */
[----:B------:R-:W-:Y:S02]  /*5310*/  FSEL R60, R83, -INF , P4 ;  /* 0xff800000533c7808 */ /* 0x000fe40002000000 */
[----:B------:R-:W-:-:S02]  /*5320*/  FMNMX.FTZ R71, R59, R44, !PT ;  /* 0x0000002c3b477209 */ /* 0x000fc40007810000 */
[----:B------:R-:W-:Y:S02]  /*5330*/  ISETP.GT.AND P4, PT, R43, 0x79, PT ;  /* 0x000000792b00780c */ /* 0x000fe40003f84270 */
[----:B------:R-:W-:Y:S01]  /*5340*/  FSEL R43, R86, -INF , P3 ;  /* 0xff800000562b7808 */ /* 0x000fe20001800000 */
[----:B------:R-:W1:Y:S01]  /*5350*/  MUFU.TANH R24, R24 ;  /* 0x0000001800187308 */ /* 0x000e620000002400 */
[----:B------:R-:W-:Y:S02]  /*5360*/  FMNMX.FTZ R44, R60, R71, !PT ;  /* 0x000000473c2c7209 */ /* 0x000fe40007810000 */
[----:B------:R-:W-:Y:S02]  /*5370*/  FSEL R61, R87, -INF , P4 ;  /* 0xff800000573d7808 */ /* 0x000fe40002000000 */
[----:B------:R-:W-:Y:S02]  /*5380*/  FMNMX.FTZ R44, R43, R44, !PT ;  /* 0x0000002c2b2c7209 */ /* 0x000fe40007810000 */
[----:B------:R-:W-:Y:S01]  /*5390*/  ISETP.GT.AND P4, PT, R42, RZ, PT ;  /* 0x000000ff2a00720c */ /* 0x000fe20003f84270 */
[----:B------:R-:W1:Y:S01]  /*53a0*/  MUFU.TANH R27, R27 ;  /* 0x0000001b001b7308 */ /* 0x000e620000002400 */
[----:B------:R-:W-:-:S02]  /*53b0*/  FMNMX.FTZ R44, R61, R44, !PT ;  /* 0x0000002c3d2c7209 */ /* 0x000fc40007810000 */
[----:B------:R-:W-:-:S03]  /*53c0*/  ISETP.GT.AND P5, PT, R42, 0x1, PT ;  /* 0x000000012a00780c */ /* 0x000fc60003fa4270 */
[----:B------:R-:W0:Y:S02]  /*53d0*/  SHFL.BFLY PT, R71, R44, 0x2, 0x1f ;  /* 0x0c401f002c477f89 */ /* 0x000e2400000e0000 */
[----:B------:R-:W1:Y:S08]  /*53e0*/  MUFU.TANH R28, R28 ;  /* 0x0000001c001c7308 */ /* 0x000e700000002400 */
[----:B------:R-:W1:Y:S01]  /*53f0*/  MUFU.TANH R30, R30 ;  /* 0x0000001e001e7308 */ /* 0x000e620000002400 */
[----:B------:R-:W-:-:S07]  /*5400*/  WARPGROUP.DEPBAR.LE gsb0, 0x0 ;  /* 0x00008000000079c5 */ /* 0x000fce0000010000 */
[----:B------:R-:W1:Y:S01]  /*5410*/  MUFU.TANH R32, R32 ;  /* 0x0000002000207308 */ /* 0x000e620000002400 */
[----:B------:R-:W-:Y:S01]  /*5420*/  WARPGROUP.ARRIVE ;  /* 0x00000000000079c5 */ /* 0x000fe20000000000 */
[----:B0-----:R-:W-:-:S05]  /*5430*/  FMNMX.FTZ R78, R44, R71, !PT ;  /* 0x000000472c4e7209 */ /* 0x001fca0007810000 */
[----:B------:R-:W-:Y:S01]  /*5440*/  HGMMA.64x64x16.F32.BF16 R88, R132, gdesc[UR4].tnspB, R88, gsb0 ;  /* 0x40e0000484587df0 */ /* 0x000fe20008001858 */
[----:B------:R-:W0:Y:S01]  /*5450*/  MUFU.TANH R35, R35 ;  /* 0x0000002300237308 */ /* 0x000e220000002400 */
[----:B------:R-:W-:Y:S01]  /*5460*/  FMUL.FTZ R71, R73, UR21 ;  /* 0x0000001549477c20 */ /* 0x000fe20008410000 */
[----:B------:R-:W-:Y:S01]  /*5470*/  FMUL.FTZ R73, R77, UR21 ;  /* 0x000000154d497c20 */ /* 0x000fe20008410000 */
[----:B------:R-:W3:Y:S01]  /*5480*/  SHFL.BFLY PT, R83, R78, 0x1, 0x1f ;  /* 0x0c201f004e537f89 */ /* 0x000ee200000e0000 */
[----:B------:R-:W-:Y:S01]  /*5490*/  FMUL.FTZ R77, R84, UR21 ;  /* 0x00000015544d7c20 */ /* 0x000fe20008410000 */
[----:B------:R-:W-:Y:S01]  /*54a0*/  UIADD3 UR6, UR10, 0x280, URZ ;  /* 0x000002800a067890 */ /* 0x000fe2000fffe03f */
[----:B------:R-:W-:Y:S02]  /*54b0*/  UMOV UR7, 0x40000040 ;  /* 0x4000004000077882 */ /* 0x000fe40000000000 */
[----:B------:R-:W0:Y:S08]  /*54c0*/  MUFU.TANH R36, R36 ;  /* 0x0000002400247308 */ /* 0x000e300000002400 */
[----:B------:R-:W0:Y:S08]  /*54d0*/  MUFU.TANH R37, R37 ;  /* 0x0000002500257308 */ /* 0x000e300000002400 */
[----:B------:R-:W0:Y:S01]  /*54e0*/  MUFU.TANH R38, R38 ;  /* 0x0000002600267308 */ /* 0x000e220000002400 */
[----:B---3--:R-:W-:-:S04]  /*54f0*/  FMNMX.FTZ R44, R78, R83, !PT ;  /* 0x000000534e2c7209 */ /* 0x008fc80007810000 */
[C---:B------:R-:W-:Y:S01]  /*5500*/  FSETP.NEU.FTZ.AND P3, PT, R44.reuse, -INF , PT ;  /* 0xff8000002c00780b */ /* 0x040fe20003f7d000 */
[----:B------:R-:W-:Y:S02]  /*5510*/  FMUL.FTZ R76, R44, UR22 ;  /* 0x000000162c4c7c20 */ /* 0x000fe40008410000 */
[----:B------:R-:W3:Y:S03]  /*5520*/  MUFU.TANH R40, R40 ;  /* 0x0000002800287308 */ /* 0x000ee60000002400 */
[----:B------:R-:W-:-:S05]  /*5530*/  FSEL R76, R76, RZ, P3 ;  /* 0x000000ff4c4c7208 */ /* 0x000fca0001800000 */
[----:B------:R-:W3:Y:S01]  /*5540*/  MUFU.TANH R41, R41 ;  /* 0x0000002900297308 */ /* 0x000ee20000002400 */
        /* <DEDUP_REMOVED lines=17> */
[----:B-----5:R-:W-:Y:S01]  /*5660*/  FSEL R10, R10, -INF , P5 ;  /* 0xff8000000a0a7808 */ /* 0x020fe20002800000 */
[--C-:B------:R-:W-:Y:S01]  /*5670*/  FFMA.FTZ R145, R15, UR22, -R76.reuse ;  /* 0x000000160f917c23 */ /* 0x100fe2000801084c */
[----:B------:R-:W-:Y:S01]  /*5680*/  FMNMX.FTZ R7, R9, R78, !PT ;  /* 0x0000004e09077209 */ /* 0x000fe20007810000 */
[--C-:B------:R-:W-:Y:S01]  /*5690*/  FFMA.FTZ R20, R20, UR22, -R76.reuse ;  /* 0x0000001614147c23 */ /* 0x100fe2000801084c */
[----:B------:R-:W-:Y:S01]  /*56a0*/  ISETP.GT.AND P5, PT, R42, 0x11, PT ;  /* 0x000000112a00780c */ /* 0x000fe20003fa4270 */
[--C-:B------:R-:W-:Y:S01]  /*56b0*/  FFMA.FTZ R139, R47, UR22, -R76.reuse ;  /* 0x000000162f8b7c23 */ /* 0x100fe2000801084c */
[----:B--2---:R-:W-:Y:S01]  /*56c0*/  FSEL R13, R13, -INF , P4 ;  /* 0xff8000000d0d7808 */ /* 0x004fe20002000000 */
[----:B------:R-:W2:Y:S01]  /*56d0*/  MUFU.TANH R64, R64 ;  /* 0x0000004000407308 */ /* 0x000ea20000002400 */
[----:B------:R-:W-:Y:S01]  /*56e0*/  FMNMX.FTZ R78, R10, R7, !PT ;  /* 0x000000070a4e7209 */ /* 0x000fe20007810000 */
        /* <DEDUP_REMOVED lines=8> */
[----:B------:R-:W-:Y:S01]  /*5770*/  FFMA.FTZ R34, R34, UR22, -R76 ;  /* 0x0000001622227c23 */ /* 0x000fe2000801084c */
[----:B-1----:R-:W-:Y:S01]  /*5780*/  FSEL R21, R21, -INF , P4 ;  /* 0xff80000015157808 */ /* 0x002fe20002000000 */
[----:B------:R-:W-:-:S02]  /*5790*/  WARPGROUP.DEPBAR.LE gsb0, 0x0 ;  /* 0x00008000000079c5 */ /* 0x000fc40000010000 */
[----:B------:R-:W-:Y:S01]  /*57a0*/  FMNMX.FTZ R78, R14, R7, !PT ;  /* 0x000000070e4e7209 */ /* 0x000fe20007810000 */
[----:B------:R-:W-:Y:S01]  /*57b0*/  WARPGROUP.ARRIVE ;  /* 0x00000000000079c5 */ /* 0x000fe20000000000 */
[----:B------:R-:W-:Y:S01]  /*57c0*/  ISETP.GT.AND P4, PT, R42, 0x20, PT ;  /* 0x000000202a00780c */ /* 0x000fe20003f84270 */
[----:B------:R-:W1:Y:S01]  /*57d0*/  MUFU.TANH R68, R68 ;  /* 0x0000004400447308 */ /* 0x000e620000002400 */
[----:B------:R-:W-:Y:S01]  /*57e0*/  FSEL R24, R24, -INF , P5 ;  /* 0xff80000018187808 */ /* 0x000fe20002800000 */
[--C-:B------:R-:W-:Y:S01]  /*57f0*/  FFMA.FTZ R133, R50, UR22, -R76.reuse ;  /* 0x0000001632857c23 */ /* 0x100fe2000801084c */
[----:B------:R-:W-:Y:S01]  /*5800*/  FMNMX.FTZ R7, R21, R78, !PT ;  /* 0x0000004e15077209 */ /* 0x000fe20007810000 */
[----:B------:R-:W-:Y:S01]  /*5810*/  HGMMA.64x64x16.F32.BF16 R88, R128, gdesc[UR4].tnspB, R88, gsb0 ;  /* 0x40e0000480587df0 */ /* 0x000fe20008001858 */
[----:B------:R-:W-:Y:S01]  /*5820*/  ISETP.GT.AND P5, PT, R42, 0x21, PT ;  /* 0x000000212a00780c */ /* 0x000fe20003fa4270 */
[--C-:B------:R-:W-:Y:S01]  /*5830*/  FFMA.FTZ R50, R52, UR22, -R76.reuse ;  /* 0x0000001634327c23 */ /* 0x100fe2000801084c */
[----:B------:R-:W-:Y:S01]  /*5840*/  FSEL R27, R27, -INF , P4 ;  /* 0xff8000001b1b7808 */ /* 0x000fe20002000000 */
[----:B------:R-:W1:Y:S01]  /*5850*/  MUFU.TANH R69, R69 ;  /* 0x0000004500457308 */ /* 0x000e620000002400 */
[----:B------:R-:W-:Y:S01]  /*5860*/  FMNMX.FTZ R78, R24, R7, !PT ;  /* 0x00000007184e7209 */ /* 0x000fe20007810000 */
[--C-:B------:R-:W-:Y:S01]  /*5870*/  FFMA.FTZ R52, R54, UR22, -R76.reuse ;  /* 0x0000001636347c23 */ /* 0x100fe2000801084c */
[----:B------:R-:W-:Y:S01]  /*5880*/  ISETP.GT.AND P4, PT, R42, 0x28, PT ;  /* 0x000000282a00780c */ /* 0x000fe20003f84270 */
[--C-:B------:R-:W-:Y:S01]  /*5890*/  FFMA.FTZ R54, R56, UR22, -R76.reuse ;  /* 0x0000001638367c23 */ /* 0x100fe2000801084c */
[----:B------:R-:W-:Y:S01]  /*58a0*/  FSEL R28, R28, -INF , P5 ;  /* 0xff8000001c1c7808 */ /* 0x000fe20002800000 */
[--C-:B------:R-:W-:Y:S01]  /*58b0*/  FFMA.FTZ R56, R58, UR22, -R76.reuse ;  /* 0x000000163a387c23 */ /* 0x100fe2000801084c */
[----:B------:R-:W-:Y:S01]  /*58c0*/  FMNMX.FTZ R7, R27, R78, !PT ;  /* 0x0000004e1b077209 */ /* 0x000fe20007810000 */
[----:B------:R-:W1:Y:S01]  /*58d0*/  MUFU.TANH R70, R70 ;  /* 0x0000004600467308 */ /* 0x000e620000002400 */
[----:B------:R-:W-:Y:S01]  /*58e0*/  ISETP.GT.AND P5, PT, R42, 0x29, PT ;  /* 0x000000292a00780c */ /* 0x000fe20003fa4270 */
[--C-:B------:R-:W-:Y:S01]  /*58f0*/  FFMA.FTZ R58, R62, UR22, -R76.reuse ;  /* 0x000000163e3a7c23 */ /* 0x100fe2000801084c */
[----:B------:R-:W-:Y:S01]  /*5900*/  FSEL R30, R30, -INF , P4 ;  /* 0xff8000001e1e7808 */ /* 0x000fe20002000000 */
[----:B------:R-:W-:Y:S01]  /*5910*/  UIADD3 UR6, UR10, 0x300, URZ ;  /* 0x000003000a067890 */ /* 0x000fe2000fffe03f */
[----:B------:R-:W-:Y:S01]  /*5920*/  FMNMX.FTZ R11, R28, R7, !PT ;  /* 0x000000071c0b7209 */ /* 0x000fe20007810000 */
[----:B------:R-:W-:Y:S01]  /*5930*/  UMOV UR7, 0x40000040 ;  /* 0x4000004000077882 */ /* 0x000fe20000000000 */
[----:B------:R-:W-:Y:S01]  /*5940*/  FSEL R7, R32, -INF , P5 ;  /* 0xff80000020077808 */ /* 0x000fe20002800000 */
[----:B------:R-:W1:Y:S01]  /*5950*/  MUFU.TANH R71, R71 ;  /* 0x0000004700477308 */ /* 0x000e620000002400 */
[----:B------:R-:W-:Y:S01]  /*5960*/  ISETP.GT.AND P4, PT, R42, 0x30, PT ;  /* 0x000000302a00780c */ /* 0x000fe20003f84270 */
        /* <DEDUP_REMOVED lines=16> */
[----:B------:R-:W-:Y:S01]  /*5a70*/  FFMA.FTZ R61, R61, UR22, -R76 ;  /* 0x000000163d3d7c23 */ /* 0x000fe2000801084c */
[----:B------:R-:W-:-:S02]  /*5a80*/  FSEL R37, R37, -INF , P4 ;  /* 0xff80000025257808 */ /* 0x000fc40002000000 */
[----:B------:R-:W-:Y:S02]  /*5a90*/  FMNMX.FTZ R32, R36, R11, !PT ;  /* 0x0000000b24207209 */ /* 0x000fe40007810000 */
[----:B------:R-:W-:Y:S01]  /*5aa0*/  ISETP.GT.AND P4, PT, R42, 0x40, PT ;  /* 0x000000402a00780c */ /* 0x000fe20003f84270 */
[----:B------:R-:W0:Y:S01]  /*5ab0*/  MUFU.TANH R74, R74 ;  /* 0x0000004a004a7308 */ /* 0x000e220000002400 */
[----:B------:R-:W-:Y:S02]  /*5ac0*/  FSEL R38, R38, -INF , P5 ;  /* 0xff80000026267808 */ /* 0x000fe40002800000 */
[----:B------:R-:W-:Y:S01]  /*5ad0*/  FMNMX.FTZ R11, R37, R32, !PT ;  /* 0x00000020250b7209 */ /* 0x000fe20007810000 */
[--C-:B------:R-:W-:Y:S01]  /*5ae0*/  FFMA.FTZ R32, R31, UR22, -R76.reuse ;  /* 0x000000161f207c23 */ /* 0x100fe2000801084c */
[----:B------:R-:W-:Y:S01]  /*5af0*/  ISETP.GT.AND P5, PT, R42, 0x41, PT ;  /* 0x000000412a00780c */ /* 0x000fe20003fa4270 */
[----:B------:R-:W-:Y:S01]  /*5b00*/  FFMA.FTZ R31, R59, UR22, -R76 ;  /* 0x000000163b1f7c23 */ /* 0x000fe2000801084c */
[----:B---3--:R-:W-:Y:S01]  /*5b10*/  FSEL R40, R40, -INF , P4 ;  /* 0xff80000028287808 */ /* 0x008fe20002000000 */
[----:B------:R-:W3:Y:S01]  /*5b20*/  MUFU.TANH R75, R75 ;  /* 0x0000004b004b7308 */ /* 0x000ee20000002400 */
[----:B------:R-:W-:-:S02]  /*5b30*/  FMNMX.FTZ R11, R38, R11, !PT ;  /* 0x0000000b260b7209 */ /* 0x000fc40007810000 */
[----:B------:R-:W-:Y:S02]  /*5b40*/  ISETP.GT.AND P4, PT, R42, 0x48, PT ;  /* 0x000000482a00780c */ /* 0x000fe40003f84270 */
[----:B------:R-:W-:Y:S02]  /*5b50*/  FSEL R41, R41, -INF , P5 ;  /* 0xff80000029297808 */ /* 0x000fe40002800000 */
[----:B------:R-:W-:Y:S01]  /*5b60*/  FMNMX.FTZ R78, R40, R11, !PT ;  /* 0x0000000b284e7209 */ /* 0x000fe20007810000 */
[----:B------:R-:W3:Y:S01]  /*5b70*/  MUFU.TANH R77, R77 ;  /* 0x0000004d004d7308 */ /* 0x000ee20000002400 */
[----:B------:R-:W-:Y:S02]  /*5b80*/  ISETP.GT.AND P5, PT, R42, 0x49, PT ;  /* 0x000000492a00780c */ /* 0x000fe40003fa4270 */
[----:B------:R-:W-:Y:S02]  /*5b90*/  FSEL R66, R66, -INF , P4 ;  /* 0xff80000042427808 */ /* 0x000fe40002000000 */
[----:B------:R-:W-:-:S02]  /*5ba0*/  FMNMX.FTZ R11, R41, R78, !PT ;  /* 0x0000004e290b7209 */ /* 0x000fc40007810000 */
[----:B------:R-:W-:Y:S01]  /*5bb0*/  ISETP.GT.AND P4, PT, R42, 0x50, PT ;  /* 0x000000502a00780c */ /* 0x000fe20003f84270 */
[----:B------:R-:W3:Y:S01]  /*5bc0*/  MUFU.TANH R39, R85 ;  /* 0x0000005500277308 */ /* 0x000ee20000002400 */
[----:B----4-:R-:W-:Y:S02]  /*5bd0*/  FSEL R67, R67, -INF , P5 ;  /* 0xff80000043437808 */ /* 0x010fe40002800000 */
[----:B------:R-:W-:Y:S02]  /*5be0*/  FMNMX.FTZ R78, R66, R11, !PT ;  /* 0x0000000b424e7209 */ /* 0x000fe40007810000 */
[----:B------:R-:W-:Y:S02]  /*5bf0*/  ISETP.GT.AND P5, PT, R42, 0x51, PT ;  /* 0x000000512a00780c */ /* 0x000fe40003fa4270 */
[----:B--2---:R-:W-:Y:S01]  /*5c00*/  FSEL R64, R64, -INF , P4 ;  /* 0xff80000040407808 */ /* 0x004fe20002000000 */
[----:B------:R-:W-:Y:S01]  /*5c10*/  MUFU.EX2 R149, R149 ;  /* 0x0000009500957308 */ /* 0x000fe20000000800 */
[----:B------:R-:W-:Y:S01]  /*5c20*/  FMNMX.FTZ R11, R67, R78, !PT ;  /* 0x0000004e430b7209 */ /* 0x000fe20007810000 */
[----:B------:R-:W-:-:S02]  /*5c30*/  WARPGROUP.DEPBAR.LE gsb0, 0x0 ;  /* 0x00008000000079c5 */ /* 0x000fc40000010000 */
[----:B------:R-:W-:Y:S01]  /*5c40*/  ISETP.GT.AND P4, PT, R42, 0x58, PT ;  /* 0x000000582a00780c */ /* 0x000fe20003f84270 */
[----:B------:R-:W-:Y:S01]  /*5c50*/  WARPGROUP.ARRIVE ;  /* 0x00000000000079c5 */ /* 0x000fe20000000000 */
[----:B-----5:R-:W-:Y:S02]  /*5c60*/  FSEL R65, R65, -INF , P5 ;  /* 0xff80000041417808 */ /* 0x020fe40002800000 */
[----:B------:R-:W-:Y:S01]  /*5c70*/  FMNMX.FTZ R78, R64, R11, !PT ;  /* 0x0000000b404e7209 */ /* 0x000fe20007810000 */
[----:B------:R-:W-:Y:S01]  /*5c80*/  MUFU.EX2 R6, R79 ;  /* 0x0000004f00067308 */ /* 0x000fe20000000800 */
[----:B------:R-:W-:Y:S01]  /*5c90*/  ISETP.GT.AND P5, PT, R42, 0x59, PT ;  /* 0x000000592a00780c */ /* 0x000fe20003fa4270 */
[----:B------:R-:W-:Y:S01]  /*5ca0*/  HGMMA.64x64x16.F32.BF16 R88, R124, gdesc[UR4].tnspB, R88, gsb0 ;  /* 0x40e000047c587df0 */ /* 0x000fe20008001858 */
[----:B-1----:R-:W-:Y:S01]  /*5cb0*/  FSEL R68, R68, -INF , P4 ;  /* 0xff80000044447808 */ /* 0x002fe20002000000 */
[----:B------:R-:W-:Y:S01]  /*5cc0*/  UIADD3 UR6, UR10, 0x380, URZ ;  /* 0x000003800a067890 */ /* 0x000fe2000fffe03f */
[----:B------:R-:W-:Y:S01]  /*5cd0*/  FMNMX.FTZ R11, R65, R78, !PT ;  /* 0x0000004e410b7209 */ /* 0x000fe20007810000 */
[----:B------:R-:W-:Y:S01]  /*5ce0*/  UMOV UR7, 0x40000040 ;  /* 0x4000004000077882 */ /* 0x000fe20000000000 */
        /* <DEDUP_REMOVED lines=13> */
[----:B0-----:R-:W-:Y:S02]  /*5dc0*/  FSEL R72, R72, -INF , P4 ;  /* 0xff80000048487808 */ /* 0x001fe40002000000 */
        /* <DEDUP_REMOVED lines=13> */
[----:B------:R-:W-:Y:S01]  /*5ea0*/  ISETP.GT.AND P5, PT, R42, 0x79, PT ;  /* 0x000000792a00780c */ /* 0x000fe20003fa4270 */
[--C-:B------:R-:W-:Y:S01]  /*5eb0*/  FFMA.FTZ R42, R49, UR22, -R76.reuse ;  /* 0x00000016312a7c23 */ /* 0x100fe2000801084c */
[----:B------:R-:W-:Y:S01]  /*5ec0*/  FSEL R77, R77, -INF , P4 ;  /* 0xff8000004d4d7808 */ /* 0x000fe20002000000 */
[----:B------:R-:W-:Y:S01]  /*5ed0*/  FFMA.FTZ R11, R53, UR22, -R76 ;  /* 0x00000016350b7c23 */ /* 0x000fe2000801084c */
[----:B------:R-:W-:Y:S02]  /*5ee0*/  FMNMX.FTZ R78, R75, R78, !PT ;  /* 0x0000004e4b4e7209 */ /* 0x000fe40007810000 */
[----:B------:R-:W-:Y:S01]  /*5ef0*/  FSEL R39, R39, -INF , P5 ;  /* 0xff80000027277808 */ /* 0x000fe20002800000 */
[----:B------:R-:W-:Y:S01]  /*5f00*/  MUFU.EX2 R141, R141 ;  /* 0x0000008d008d7308 */ /* 0x000fe20000000800 */
[----:B------:R-:W-:-:S04]  /*5f10*/  FMNMX.FTZ R78, R77, R78, !PT ;  /* 0x0000004e4d4e7209 */ /* 0x000fc80007810000 */
        /* <DEDUP_REMOVED lines=10> */
[----:B------:R-:W-:-:S04]  /*5fc0*/  FFMA.FTZ R25, R57, UR22, -R76 ;  /* 0x0000001639197c23 */ /* 0x000fc8000801084c */
[----:B------:R-:W0:Y:S01]  /*5fd0*/  SHFL.BFLY PT, R78, R49, 0x1, 0x1f ;  /* 0x0c201f00314e7f89 */ /* 0x000e2200000e0000 */
        /* <DEDUP_REMOVED lines=14> */
[----:B------:R-:W-:Y:S01]  /*60c0*/  FFMA.FTZ R43, R10, UR22, -R62 ;  /* 0x000000160a2b7c23 */ /* 0x000fe2000801083e */
        /* <DEDUP_REMOVED lines=29> */
[----:B------:R-:W-:-:S02]  /*62a0*/  IMAD.U32 R10, RZ, RZ, UR39 ;  /* 0x00000027ff0a7e24 */ /* 0x000fc4000f8e00ff */
[--C-:B------:R-:W-:Y:S01]  /*62b0*/  FFMA.FTZ R73, R73, UR22, -R62.reuse ;  /* 0x0000001649497c23 */ /* 0x100fe2000801083e */
[----:B------:R-:W-:Y:S01]  /*62c0*/  FFMA.FTZ R74, R74, UR22, -R62 ;  /* 0x000000164a4a7c23 */ /* 0x000fe2000801083e */
[----:B------:R-:W-:Y:S01]  /*62d0*/  FADD.FTZ R0, R6, R47 ;  /* 0x0000002f06007221 */ /* 0x000fe20000010000 */
[----:B------:R-:W-:Y:S01]  /*62e0*/  VIADD R8, R23, 0x9 ;  /* 0x0000000917087836 */ /* 0x000fe20000000000 */
[----:B------:R-:W-:Y:S01]  /*62f0*/  @!P1 LEA R10, R10, UR45, 0x3 ;  /* 0x0000002d0a0a9c11 */ /* 0x000fe2000f8e18ff */
[----:B------:R-:W0:Y:S01]  /*6300*/  MUFU.EX2 R150, R150 ;  /* 0x0000009600967308 */ /* 0x000e220000000800 */
[----:B-1----:R-:W-:Y:S01]  /*6310*/  FFMA.FTZ R2, R3, R2, R148 ;  /* 0x0000000203027223 */ /* 0x002fe20000010094 */
[----:B------:R-:W-:Y:S01]  /*6320*/  ISETP.GE.U32.AND P3, PT, R82, 0x180, PT ;  /* 0x000001805200780c */ /* 0x000fe20003f66070 */
[--C-:B------:R-:W-:Y:S01]  /*6330*/  FFMA.FTZ R75, R75, UR22, -R62.reuse ;  /* 0x000000164b4b7c23 */ /* 0x100fe2000801083e */
[----:B------:R-:W-:Y:S02]  /*6340*/  @!P1 VIADD R10, R10, 0x16840 ;  /* 0x000168400a0a9836 */ /* 0x000fe40000000000 */
[----:B------:R-:W-:Y:S01]  /*6350*/  FFMA.FTZ R77, R77, UR22, -R62 ;  /* 0x000000164d4d7c23 */ /* 0x000fe2000801083e */
[----:B------:R-:W-:Y:S01]  /*6360*/  SEL R8, R8, 0x9, !P3 ;  /* 0x0000000908087807 */ /* 0x000fe20005800000 */
[----:B------:R-:W-:-:S02]  /*6370*/  WARPGROUP.DEPBAR.LE gsb0, 0x0 ;  /* 0x00008000000079c5 */ /* 0x000fc40000010000 */
[----:B------:R-:W1:Y:S01]  /*6380*/  MUFU.EX2 R43, R43 ;  /* 0x0000002b002b7308 */ /* 0x000e620000000800 */
[C---:B--2---:R-:W-:Y:S01]  /*6390*/  FADD.FTZ R51, R5.reuse, R2 ;  /* 0x0000000205337221 */ /* 0x044fe20000010000 */
[----:B------:R-:W-:Y:S01]  /*63a0*/  F2FP.BF16.F32.PACK_AB R148, R5, R148 ;  /* 0x000000940594723e */ /* 0x000fe200000010ff */
[----:B------:R-:W-:Y:S01]  /*63b0*/  FFMA.FTZ R39, R39, UR22, -R62 ;  /* 0x0000001627277c23 */ /* 0x000fe2000801083e */
[----:B------:R-:W-:Y:S01]  /*63c0*/  @!P1 PRMT R10, RZ, 0x654, R10 ;  /* 0x00000654ff0a9816 */ /* 0x000fe2000000000a */
[----:B------:R2:W-:Y:S06]  /*63d0*/  BAR.ARV R8, 0x100 ;  /* 0x000400080000751d */ /* 0x0005ec0000002000 */
[----:B------:R-:W3:Y:S01]  /*63e0*/  MUFU.EX2 R144, R144 ;  /* 0x0000009000907308 */ /* 0x000ee20000000800 */
[----:B0-----:R-:W-:Y:S01]  /*63f0*/  FADD.FTZ R2, R150, R51 ;  /* 0x0000003396027221 */ /* 0x001fe20000010000 */
[----:B------:R0:W-:Y:S01]  /*6400*/  @!P1 SYNCS.ARRIVE.TRANS64.RED.A1T0 RZ, [R10+URZ], RZ ;  /* 0x000000ff0aff99a7 */ /* 0x0001e2000810043f */
[----:B------:R-:W-:Y:S01]  /*6410*/  PLOP3.LUT P3, PT, PT, PT, UP1, 0x80, 0x0 ;  /* 0x000000000000781c */ /* 0x000fe20003f6f018 */
[-C--:B------:R-:W-:Y:S01]  /*6420*/  FMUL.FTZ R88, R88, R3.reuse ;  /* 0x0000000358587220 */ /* 0x080fe20000410000 */
[-C--:B------:R-:W-:Y:S01]  /*6430*/  FMUL.FTZ R89, R89, R3.reuse ;  /* 0x0000000359597220 */ /* 0x080fe20000410000 */
[----:B-1----:R-:W-:Y:S01]  /*6440*/  FADD.FTZ R47, R43, R2 ;  /* 0x000000022b2f7221 */ /* 0x002fe20000010000 */
[-C--:B------:R-:W-:Y:S01]  /*6450*/  FMUL.FTZ R92, R92, R3.reuse ;  /* 0x000000035c5c7220 */ /* 0x080fe20000410000 */
[----:B------:R-:W1:Y:S01]  /*6460*/  MUFU.EX2 R13, R13 ;  /* 0x0000000d000d7308 */ /* 0x000e620000000800 */
[-C--:B------:R-:W-:Y:S01]  /*6470*/  FMUL.FTZ R93, R93, R3.reuse ;  /* 0x000000035d5d7220 */ /* 0x080fe20000410000 */
[----:B0-----:R-:W-:Y:S01]  /*6480*/  IMAD.U32 R10, RZ, RZ, UR24 ;  /* 0x00000018ff0a7e24 */ /* 0x001fe2000f8e00ff */
[----:B------:R-:W-:Y:S01]  /*6490*/  UMOV UR24, UR39 ;  /* 0x0000002700187c82 */ /* 0x000fe20008000000 */
[-C--:B------:R-:W-:Y:S01]  /*64a0*/  FMUL.FTZ R96, R96, R3.reuse ;  /* 0x0000000360607220 */ /* 0x080fe20000410000 */
[-C--:B------:R-:W-:Y:S01]  /*64b0*/  FMUL.FTZ R97, R97, R3.reuse ;  /* 0x0000000361617220 */ /* 0x080fe20000410000 */
[-C--:B------:R-:W-:Y:S01]  /*64c0*/  FMUL.FTZ R100, R100, R3.reuse ;  /* 0x0000000364647220 */ /* 0x080fe20000410000 */
[----:B------:R-:W-:Y:S01]  /*64d0*/  @!P1 LEA R10, R10, UR45, 0x3 ;  /* 0x0000002d0a0a9c11 */ /* 0x000fe2000f8e18ff */
[----:B------:R-:W0:Y:S01]  /*64e0*/  MUFU.EX2 R146, R146 ;  /* 0x0000009200927308 */ /* 0x000e220000000800 */
[----:B---3--:R-:W-:Y:S01]  /*64f0*/  FADD.FTZ R2, R144, R47 ;  /* 0x0000002f90027221 */ /* 0x008fe20000010000 */
[-C--:B------:R-:W-:Y:S01]  /*6500*/  FMUL.FTZ R101, R101, R3.reuse ;  /* 0x0000000365657220 */ /* 0x080fe20000410000 */
[----:B--2---:R-:W-:Y:S01]  /*6510*/  @!P1 IADD3 R8, R10, 0x16860, RZ ;  /* 0x000168600a089810 */ /* 0x004fe20007ffe0ff */
[-C--:B------:R-:W-:Y:S01]  /*6520*/  FMUL.FTZ R104, R104, R3.reuse ;  /* 0x0000000368687220 */ /* 0x080fe20000410000 */
[-C--:B------:R-:W-:Y:S01]  /*6530*/  FMUL.FTZ R105, R105, R3.reuse ;  /* 0x0000000369697220 */ /* 0x080fe20000410000 */
[-C--:B------:R-:W-:Y:S01]  /*6540*/  FMUL.FTZ R108, R108, R3.reuse ;  /* 0x000000036c6c7220 */ /* 0x080fe20000410000 */
[----:B------:R-:W-:Y:S01]  /*6550*/  @!P1 PRMT R8, RZ, 0x654, R8 ;  /* 0x00000654ff089816 */ /* 0x000fe20000000008 */
[----:B------:R2:W-:Y:S01]  /*6560*/  MUFU.EX2 R35, R41 ;  /* 0x0000002900237308 */ /* 0x0005e20000000800 */
[C---:B-1----:R-:W-:Y:S01]  /*6570*/  FADD.FTZ R51, R13.reuse, R2 ;  /* 0x000000020d337221 */ /* 0x042fe20000010000 */
[----:B------:R-:W-:Y:S01]  /*6580*/  F2FP.BF16.F32.PACK_AB R144, R13, R144 ;  /* 0x000000900d90723e */ /* 0x000fe200000010ff */
[----:B------:R1:W-:Y:S01]  /*6590*/  @!P1 SYNCS.ARRIVE.TRANS64.RED.A1T0 RZ, [R8+URZ], RZ ;  /* 0x000000ff08ff99a7 */ /* 0x0003e2000810043f */
[-C--:B------:R-:W-:Y:S01]  /*65a0*/  FMUL.FTZ R109, R109, R3.reuse ;  /* 0x000000036d6d7220 */ /* 0x080fe20000410000 */
[-C--:B------:R-:W-:Y:S01]  /*65b0*/  FMUL.FTZ R112, R112, R3.reuse ;  /* 0x0000000370707220 */ /* 0x080fe20000410000 */
[-C--:B------:R-:W-:Y:S01]  /*65c0*/  FMUL.FTZ R113, R113, R3.reuse ;  /* 0x0000000371717220 */ /* 0x080fe20000410000 */
[-C--:B------:R-:W-:Y:S01]  /*65d0*/  FMUL.FTZ R116, R116, R3.reuse ;  /* 0x0000000374747220 */ /* 0x080fe20000410000 */
[----:B------:R-:W3:Y:S01]  /*65e0*/  MUFU.EX2 R9, R9 ;  /* 0x0000000900097308 */ /* 0x000ee20000000800 */
[----:B--2---:R-:W-:Y:S01]  /*65f0*/  FADD.FTZ R41, R151, R0 ;  /* 0x0000000097297221 */ /* 0x004fe20000010000 */
[----:B0-----:R-:W-:Y:S01]  /*6600*/  FADD.FTZ R2, R146, R51 ;  /* 0x0000003392027221 */ /* 0x001fe20000010000 */
[----:B------:R-:W-:Y:S01]  /*6610*/  FMUL.FTZ R117, R117, R3 ;  /* 0x0000000375757220 */ /* 0x000fe20000410000 */
[-C--:B------:R-:W-:Y:S01]  /*6620*/  FMUL.FTZ R90, R90, R4.reuse ;  /* 0x000000045a5a7220 */ /* 0x080fe20000410000 */
        /* <DEDUP_REMOVED lines=9> */
[----:B------:R-:W-:Y:S01]  /*66c0*/  FFMA.FTZ R47, R69, UR22, -R62 ;  /* 0x00000016452f7c23 */ /* 0x000fe2000801083e */
[----:B------:R-:W-:Y:S01]  /*66d0*/  FMUL.FTZ R99, R99, R4 ;  /* 0x0000000463637220 */ /* 0x000fe20000410000 */
[----:B------:R-:W2:Y:S01]  /*66e0*/  MUFU.EX2 R21, R21 ;  /* 0x0000001500157308 */ /* 0x000ea20000000800 */
[----:B------:R-:W-:Y:S01]  /*66f0*/  FADD.FTZ R51, R147, R0 ;  /* 0x0000000093337221 */ /* 0x000fe20000010000 */
[C---:B---3--:R-:W-:Y:S01]  /*6700*/  FADD.FTZ R53, R9.reuse, R2 ;  /* 0x0000000209357221 */ /* 0x048fe20000010000 */
[----:B------:R-:W-:Y:S01]  /*6710*/  F2FP.BF16.F32.PACK_AB R146, R9, R146 ;  /* 0x000000920992723e */ /* 0x000fe200000010ff */
[-C--:B------:R-:W-:Y:S01]  /*6720*/  FMUL.FTZ R102, R102, R4.reuse ;  /* 0x0000000466667220 */ /* 0x080fe20000410000 */
[----:B------:R-:W-:Y:S01]  /*6730*/  FADD.FTZ R0, R26, R51 ;  /* 0x000000331a007221 */ /* 0x000fe20000010000 */
[----:B------:R-:W-:Y:S01]  /*6740*/  FFMA.FTZ R51, R71, UR22, -R62 ;  /* 0x0000001647337c23 */ /* 0x000fe2000801083e */
[-C--:B------:R-:W-:Y:S01]  /*6750*/  FMUL.FTZ R103, R103, R4.reuse ;  /* 0x0000000467677220 */ /* 0x080fe20000410000 */
[----:B------:R-:W3:Y:S01]  /*6760*/  MUFU.EX2 R142, R142 ;  /* 0x0000008e008e7308 */ /* 0x000ee20000000800 */
        /* <DEDUP_REMOVED lines=8> */
[----:B--2---:R-:W-:Y:S01]  /*67f0*/  FADD.FTZ R55, R21, R2 ;  /* 0x0000000215377221 */ /* 0x004fe20000010000 */
[----:B------:R-:W-:Y:S01]  /*6800*/  FADD.FTZ R53, R143, R0 ;  /* 0x000000008f357221 */ /* 0x000fe20000010000 */
[-C--:B------:R-:W-:Y:S01]  /*6810*/  FMUL.FTZ R114, R114, R4.reuse ;  /* 0x0000000472727220 */ /* 0x080fe20000410000 */
[-C--:B------:R-:W-:Y:S01]  /*6820*/  FMUL.FTZ R115, R115, R4.reuse ;  /* 0x0000000473737220 */ /* 0x080fe20000410000 */
[-C--:B------:R-:W-:Y:S01]  /*6830*/  FMUL.FTZ R118, R118, R4.reuse ;  /* 0x0000000476767220 */ /* 0x080fe20000410000 */
[----:B------:R-:W-:Y:S01]  /*6840*/  FADD.FTZ R0, R34, R53 ;  /* 0x0000003522007221 */ /* 0x000fe20000010000 */
[----:B------:R-:W-:Y:S01]  /*6850*/  FMUL.FTZ R119, R119, R4 ;  /* 0x0000000477777220 */ /* 0x000fe20000410000 */
[----:B------:R-:W2:Y:S01]  /*6860*/  MUFU.EX2 R136, R136 ;  /* 0x0000008800887308 */ /* 0x000ea20000000800 */
[----:B---3--:R-:W-:Y:S01]  /*6870*/  FADD.FTZ R2, R142, R55 ;  /* 0x000000378e027221 */ /* 0x008fe20000010000 */
[----:B------:R-:W-:Y:S01]  /*6880*/  FADD.FTZ R53, R137, R0 ;  /* 0x0000000089357221 */ /* 0x000fe20000010000 */
[----:B------:R-:W-:Y:S01]  /*6890*/  F2FP.BF16.F32.PACK_AB R149, R6, R149 ;  /* 0x000000950695723e */ /* 0x000fe200000010ff */
[----:B------:R-:W-:Y:S01]  /*68a0*/  IMAD.MOV.U32 R4, RZ, RZ, R44 ;  /* 0x000000ffff047224 */ /* 0x000fe200078e002c */
[----:B------:R-:W-:Y:S01]  /*68b0*/  F2FP.BF16.F32.PACK_AB R151, R12, R151 ;  /* 0x000000970c97723e */ /* 0x000fe200000010ff */
[----:B------:R-:W-:Y:S01]  /*68c0*/  FADD.FTZ R0, R46, R53 ;  /* 0x000000352e007221 */ /* 0x000fe20000010000 */
[----:B------:R-:W-:Y:S01]  /*68d0*/  F2FP.BF16.F32.PACK_AB R150, R43, R150 ;  /* 0x000000962b96723e */ /* 0x000fe200000010ff */
[----:B------:R-:W3:Y:S01]  /*68e0*/  MUFU.EX2 R7, R7 ;  /* 0x0000000700077308 */ /* 0x000ee20000000800 */
[----:B0-----:R-:W-:Y:S01]  /*68f0*/  FADD.FTZ R55, R45, R2 ;  /* 0x000000022d377221 */ /* 0x001fe20000010000 */
[----:B------:R-:W-:Y:S01]  /*6900*/  FADD.FTZ R5, R139, R0 ;  /* 0x000000008b057221 */ /* 0x000fe20000010000 */
[----:B------:R-:W-:Y:S01]  /*6910*/  F2FP.BF16.F32.PACK_AB R145, R20, R145 ;  /* 0x000000911491723e */ /* 0x000fe200000010ff */
[----:B------:R-:W-:Y:S01]  /*6920*/  IMAD.MOV.U32 R3, RZ, RZ, R49 ;  /* 0x000000ffff037224 */ /* 0x000fe200078e0031 */
[----:B------:R-:W-:Y:S01]  /*6930*/  F2FP.BF16.F32.PACK_AB R147, R26, R147 ;  /* 0x000000931a93723e */ /* 0x000fe200000010ff */
        /* <DEDUP_REMOVED lines=10> */
[C---:B---3--:R-:W-:Y:S01]  /*69e0*/  FADD.FTZ R55, R7.reuse, R2 ;  /* 0x0000000207377221 */ /* 0x048fe20000010000 */
[----:B------:R-:W-:Y:S02]  /*69f0*/  F2FP.BF16.F32.PACK_AB R136, R7, R136 ;  /* 0x000000880788723e */ /* 0x000fe400000010ff */
[----:B------:R-:W-:Y:S02]  /*6a00*/  F2FP.BF16.F32.PACK_AB R137, R46, R137 ;  /* 0x000000892e89723e */ /* 0x000fe400000010ff */
[----:B------:R-:W-:Y:S02]  /*6a10*/  F2FP.BF16.F32.PACK_AB R139, R48, R139 ;  /* 0x0000008b308b723e */ /* 0x000fe400000010ff */
[----:B------:R-:W3:Y:S01]  /*6a20*/  MUFU.EX2 R132, R132 ;  /* 0x0000008400847308 */ /* 0x000ee20000000800 */
[----:B0-----:R-:W-:Y:S01]  /*6a30*/  FADD.FTZ R2, R138, R55 ;  /* 0x000000378a027221 */ /* 0x001fe20000010000 */
[----:B------:R-:W-:-:S06]  /*6a40*/  F2FP.BF16.F32.PACK_AB R133, R42, R133 ;  /* 0x000000852a85723e */ /* 0x000fcc00000010ff */
[----:B------:R-:W0:Y:S01]  /*6a50*/  MUFU.EX2 R135, R135 ;  /* 0x0000008700877308 */ /* 0x000e220000000800 */
[C---:B--2---:R-:W-:Y:S01]  /*6a60*/  FADD.FTZ R13, R27.reuse, R2 ;  /* 0x000000021b0d7221 */ /* 0x044fe20000010000 */
[----:B------:R-:W-:-:S06]  /*6a70*/  F2FP.BF16.F32.PACK_AB R138, R27, R138 ;  /* 0x0000008a1b8a723e */ /* 0x000fcc00000010ff */
[----:B------:R-:W2:Y:S01]  /*6a80*/  MUFU.EX2 R134, R134 ;  /* 0x0000008600867308 */ /* 0x000ea20000000800 */
[----:B---3--:R-:W-:Y:S01]  /*6a90*/  FADD.FTZ R2, R132, R13 ;  /* 0x0000000d84027221 */ /* 0x008fe20000010000 */
[----:B------:R-:W-:-:S03]  /*6aa0*/  F2FP.BF16.F32.PACK_AB R132, R35, R132 ;  /* 0x000000842384723e */ /* 0x000fc600000010ff */
[----:B------:R-:W-:-:S03]  /*6ab0*/  FADD.FTZ R9, R35, R2 ;  /* 0x0000000223097221 */ /* 0x000fc60000010000 */
        /* <DEDUP_REMOVED lines=8> */
[C---:B0-----:R-:W-:Y:S01]  /*6b40*/  FADD.FTZ R9, R37.reuse, R2 ;  /* 0x0000000225097221 */ /* 0x041fe20000010000 */
[----:B------:R-:W-:-:S06]  /*6b50*/  F2FP.BF16.F32.PACK_AB R134, R37, R134 ;  /* 0x000000862586723e */ /* 0x000fcc00000010ff */
[----:B------:R-:W0:Y:S01]  /*6b60*/  MUFU.EX2 R52, R52 ;  /* 0x0000003400347308 */ /* 0x000e220000000800 */
[----:B--2---:R-:W-:-:S07]  /*6b70*/  FADD.FTZ R5, R11, R0 ;  /* 0x000000000b057221 */ /* 0x004fce0000010000 */
        /* <DEDUP_REMOVED lines=51> */
[----:B--2---:R-:W-:-:S04]  /*6eb0*/  FADD.FTZ R7, R122, R7 ;  /* 0x000000077a077221 */ /* 0x004fc80000010000 */
[C---:B---3--:R-:W-:Y:S01]  /*6ec0*/  FADD.FTZ R2, R39.reuse, R7 ;  /* 0x0000000727027221 */ /* 0x048fe20000010000 */
[----:B------:R-:W-:Y:S01]  /*6ed0*/  F2FP.BF16.F32.PACK_AB R122, R39, R122 ;  /* 0x0000007a277a723e */ /* 0x000fe200000010ff */
[C---:B0-----:R-:W-:Y:S01]  /*6ee0*/  FADD.FTZ R0, R61.reuse, R0 ;  /* 0x000000003d007221 */ /* 0x041fe20000010000 */
[----:B------:R-:W-:Y:S01]  /*6ef0*/  F2FP.BF16.F32.PACK_AB R123, R61, R33 ;  /* 0x000000213d7b723e */ /* 0x000fe200000010ff */
[----:B-1----:R-:W-:Y:S06]  /*6f00*/  @P3 BRA `(.L_x_14666) ;  /* 0xffffffd000903947 */ /* 0x002fec000383ffff */
.L_x_14657:
        /* <DEDUP_REMOVED lines=8> */
.L_x_14676:
        /* <DEDUP_REMOVED lines=9> */
.L_x_14669:
[----:B------:R-:W-:Y:S01]  /*7020*/  ULEA UR6, UR39, UR45, 0x3 ;  /* 0x0000002d27067291 */ /* 0x000fe2000f8e183f */
[----:B------:R-:W-:-:S05]  /*7030*/  IMAD.U32 R5, RZ, RZ, UR38 ;  /* 0x00000026ff057e24 */ /* 0x000fca000f8e00ff */
[----:B------:R-:W-:-:S04]  /*7040*/  SHF.L.U32 R5, R5, 0x1f, RZ ;  /* 0x0000001f05057819 */ /* 0x000fc800000006ff */
[----:B------:R0:W1:Y:S01]  /*7050*/  SYNCS.PHASECHK.TRANS64.TRYWAIT P2, [UR6+0x16830], R5 ;  /* 0x01683005ff0075a7 */ /* 0x0000620008040146 */
[----:B------:R-:W-:Y:S05]  /*7060*/  @!P0 BRA `(.L_x_14670) ;  /* 0x0000000000048947 */ /* 0x000fea0003800000 */
[----:B------:R-:W-:Y:S01]  /*7070*/  BPT.TRAP 0x1 ;  /* 0x000000040000795c */ /* 0x000fe20000300000 */
.L_x_14670:
[----:B-1----:R-:W-:Y:S05]  /*7080*/  @P2 BRA `(.L_x_14668) ;  /* 0x0000000000082947 */ /* 0x002fea0003800000 */
[----:B------:R-:W1:Y:S02]  /*7090*/  SYNCS.PHASECHK.TRANS64.TRYWAIT P2, [UR6+0x16830], R5 ;  /* 0x01683005ff0075a7 */ /* 0x000e640008040146 */
[----:B-1----:R-:W-:Y:S05]  /*70a0*/  @!P2 BRA `(.L_x_14671) ;  /* 0x0000009c002ca947 */ /* 0x002fea0003800000 */
.L_x_14668:
        /* <DEDUP_REMOVED lines=25> */
.L_x_14673:
[----:B------:R-:W-:Y:S01]  /*7240*/  ULEA UR6, UR21, UR45, 0x3 ;  /* 0x0000002d15067291 */ /* 0x000fe2000f8e183f */
[----:B------:R-:W-:-:S05]  /*7250*/  IMAD.U32 R5, RZ, RZ, UR24 ;  /* 0x00000018ff057e24 */ /* 0x000fca000f8e00ff */
[----:B------:R-:W-:-:S04]  /*7260*/  SHF.L.U32 R5, R5, 0x1f, RZ ;  /* 0x0000001f05057819 */ /* 0x000fc800000006ff */
[----:B------:R0:W1:Y:S01]  /*7270*/  SYNCS.PHASECHK.TRANS64.TRYWAIT P2, [UR6+0x16850], R5 ;  /* 0x01685005ff0075a7 */ /* 0x0000620008040146 */
[----:B------:R-:W-:Y:S05]  /*7280*/  @!P0 BRA `(.L_x_14674) ;  /* 0x0000000000048947 */ /* 0x000fea0003800000 */
[----:B------:R-:W-:Y:S01]  /*7290*/  BPT.TRAP 0x1 ;  /* 0x000000040000795c */ /* 0x000fe20000300000 */
.L_x_14674:
[----:B-1----:R-:W-:Y:S05]  /*72a0*/  @P2 BRA `(.L_x_14672) ;  /* 0x0000000000082947 */ /* 0x002fea0003800000 */
[----:B------:R-:W1:Y:S02]  /*72b0*/  SYNCS.PHASECHK.TRANS64.TRYWAIT P2, [UR6+0x16850], R5 ;  /* 0x01685005ff0075a7 */ /* 0x000e640008040146 */
[----:B-1----:R-:W-:Y:S05]  /*72c0*/  @!P2 BRA `(.L_x_14675) ;  /* 0x0000009800bca947 */ /* 0x002fea0003800000 */
.L_x_14672:
        /* <DEDUP_REMOVED lines=292> */
[----:B------:R-:W-:Y:S01]  /*8510*/  FMUL.FTZ R57, R4, UR22 ;  /* 0x0000001604397c20 */ /* 0x000fe20008410000 */
[----:B------:R-:W-:Y:S02]  /*8520*/  IMAD.U32 R11, RZ, RZ, UR39 ;  /* 0x00000027ff0b7e24 */ /* 0x000fe4000f8e00ff */
[--C-:B------:R-:W-:Y:S01]  /*8530*/  FFMA.FTZ R4, R8, UR22, -R59.reuse ;  /* 0x0000001608047c23 */ /* 0x100fe2000801083b */
[--C-:B------:R-:W-:Y:S01]  /*8540*/  FFMA.FTZ R149, R7, UR22, -R59.reuse ;  /* 0x0000001607957c23 */ /* 0x100fe2000801083b */
[----:B------:R-:W-:Y:S02]  /*8550*/  VIADD R7, R23, 0x9 ;  /* 0x0000000917077836 */ /* 0x000fe40000000000 */
[----:B------:R-:W-:Y:S01]  /*8560*/  FFMA.FTZ R145, R15, UR22, -R59 ;  /* 0x000000160f917c23 */ /* 0x000fe2000801083b */
[----:B------:R-:W-:Y:S01]  /*8570*/  @!P1 LEA R11, R11, UR45, 0x3 ;  /* 0x0000002d0b0b9c11 */ /* 0x000fe2000f8e18ff */
[----:B------:R-:W-:Y:S01]  /*8580*/  MUFU.EX2 R57, R57 ;  /* 0x0000003900397308 */ /* 0x000fe20000000800 */
[----:B------:R-:W-:-:S02]  /*8590*/  WARPGROUP.DEPBAR.LE gsb0, 0x0 ;  /* 0x00008000000079c5 */ /* 0x000fc40000010000 */
[----:B------:R-:W-:Y:S01]  /*85a0*/  WARPGROUP.ARRIVE ;  /* 0x00000000000079c5 */ /* 0x000fe20000000000 */
[----:B------:R-:W-:Y:S02]  /*85b0*/  @!P1 VIADD R15, R11, 0x16840 ;  /* 0x000168400b0f9836 */ /* 0x000fe40000000000 */
[--C-:B------:R-:W-:Y:S01]  /*85c0*/  FFMA.FTZ R8, R12, UR22, -R59.reuse ;  /* 0x000000160c087c23 */ /* 0x100fe2000801083b */
[----:B------:R-:W-:Y:S01]  /*85d0*/  SEL R11, R7, 0x9, !P2 ;  /* 0x00000009070b7807 */ /* 0x000fe20005000000 */
[----:B------:R-:W-:Y:S01]  /*85e0*/  FFMA.FTZ R12, R20, UR22, -R59 ;  /* 0x00000016140c7c23 */ /* 0x000fe2000801083b */
[----:B------:R-:W0:Y:S01]  /*85f0*/  MUFU.EX2 R4, R4 ;  /* 0x0000000400047308 */ /* 0x000e220000000800 */
[----:B------:R-:W-:Y:S01]  /*8600*/  HGMMA.64x64x16.F32.BF16 R88, R120, gdesc[UR4].tnspB, R88, gsb0 ;  /* 0x40e0000478587df0 */ /* 0x000fe20008001858 */
[----:B------:R-:W-:Y:S01]  /*8610*/  @!P1 PRMT R15, RZ, 0x654, R15 ;  /* 0x00000654ff0f9816 */ /* 0x000fe2000000000f */
[--C-:B------:R-:W-:Y:S01]  /*8620*/  FFMA.FTZ R147, R25, UR22, -R59.reuse ;  /* 0x0000001619937c23 */ /* 0x100fe2000801083b */
[----:B------:R-:W-:Y:S01]  /*8630*/  FADD.FTZ R7, R5, R2 ;  /* 0x0000000205077221 */ /* 0x000fe20000010000 */
        /* <DEDUP_REMOVED lines=56> */
[----:B-1----:R-:W-:Y:S01]  /*89c0*/  MOV R15, UR21 ;  /* 0x00000015000f7c02 */ /* 0x002fe20008000f00 */
[----:B------:R-:W-:Y:S01]  /*89d0*/  MUFU.EX2 R140, R140 ;  /* 0x0000008c008c7308 */ /* 0x000fe20000000800 */
[----:B------:R-:W-:Y:S01]  /*89e0*/  UMOV UR21, UR39 ;  /* 0x0000002700157c82 */ /* 0x000fe20008000000 */
[-C--:B------:R-:W-:Y:S01]  /*89f0*/  FMUL.FTZ R97, R97, R69.reuse ;  /* 0x0000004561617220 */ /* 0x080fe20000410000 */
[----:B------:R-:W-:Y:S01]  /*8a00*/  @!P1 LEA R15, R15, UR45, 0x3 ;  /* 0x0000002d0f0f9c11 */ /* 0x000fe2000f8e18ff */
[-C--:B------:R-:W-:Y:S01]  /*8a10*/  FMUL.FTZ R100, R100, R69.reuse ;  /* 0x0000004564647220 */ /* 0x080fe20000410000 */
[-C--:B------:R-:W-:Y:S01]  /*8a20*/  FMUL.FTZ R101, R101, R69.reuse ;  /* 0x0000004565657220 */ /* 0x080fe20000410000 */
[-C--:B------:R-:W-:Y:S01]  /*8a30*/  FMUL.FTZ R104, R104, R69.reuse ;  /* 0x0000004568687220 */ /* 0x080fe20000410000 */
[----:B------:R-:W-:Y:S01]  /*8a40*/  FMUL.FTZ R105, R105, R69 ;  /* 0x0000004569697220 */ /* 0x000fe20000410000 */
[----:B0-----:R-:W-:Y:S01]  /*8a50*/  @!P1 VIADD R11, R15, 0x16860 ;  /* 0x000168600f0b9836 */ /* 0x001fe20000000000 */
[----:B------:R-:W0:Y:S01]  /*8a60*/  MUFU.EX2 R141, R141 ;  /* 0x0000008d008d7308 */ /* 0x000e220000000800 */
[C---:B--2---:R-:W-:Y:S01]  /*8a70*/  FADD.FTZ R42, R20.reuse, R7 ;  /* 0x00000007142a7221 */ /* 0x044fe20000010000 */
[----:B------:R-:W-:Y:S01]  /*8a80*/  F2FP.BF16.F32.PACK_AB R147, R20, R147 ;  /* 0x000000931493723e */ /* 0x000fe200000010ff */
[-C--:B------:R-:W-:Y:S01]  /*8a90*/  FMUL.FTZ R108, R108, R69.reuse ;  /* 0x000000456c6c7220 */ /* 0x080fe20000410000 */
[----:B------:R-:W-:Y:S01]  /*8aa0*/  @!P1 PRMT R15, RZ, 0x654, R11 ;  /* 0x00000654ff0f9816 */ /* 0x000fe2000000000b */
[----:B------:R-:W-:Y:S01]  /*8ab0*/  FADD.FTZ R11, R77, R40 ;  /* 0x000000284d0b7221 */ /* 0x000fe20000010000 */
[-C--:B------:R-:W-:Y:S01]  /*8ac0*/  FMUL.FTZ R109, R109, R69.reuse ;  /* 0x000000456d6d7220 */ /* 0x080fe20000410000 */
[-C--:B------:R-:W-:Y:S01]  /*8ad0*/  FMUL.FTZ R112, R112, R69.reuse ;  /* 0x0000004570707220 */ /* 0x080fe20000410000 */
[----:B------:R-:W1:Y:S01]  /*8ae0*/  MUFU.EX2 R26, R26 ;  /* 0x0000001a001a7308 */ /* 0x000e620000000800 */
[----:B------:R-:W-:Y:S01]  /*8af0*/  FADD.FTZ R40, R144, R11 ;  /* 0x0000000b90287221 */ /* 0x000fe20000010000 */
[----:B------:R2:W-:Y:S01]  /*8b00*/  @!P1 SYNCS.ARRIVE.TRANS64.RED.A1T0 RZ, [R15+URZ], RZ ;  /* 0x000000ff0fff99a7 */ /* 0x0005e2000810043f */
[----:B------:R-:W-:Y:S01]  /*8b10*/  F2FP.BF16.F32.PACK_AB R144, R9, R144 ;  /* 0x000000900990723e */ /* 0x000fe200000010ff */
[-C--:B------:R-:W-:Y:S01]  /*8b20*/  FMUL.FTZ R113, R113, R69.reuse ;  /* 0x0000004571717220 */ /* 0x080fe20000410000 */
[----:B------:R-:W-:Y:S01]  /*8b30*/  FADD.FTZ R11, R9, R40 ;  /* 0x00000028090b7221 */ /* 0x000fe20000010000 */
[--C-:B------:R-:W-:Y:S01]  /*8b40*/  FFMA.FTZ R40, R67, UR22, -R59.reuse ;  /* 0x0000001643287c23 */ /* 0x100fe2000801083b */
[----:B------:R-:W-:Y:S01]  /*8b50*/  FFMA.FTZ R59, R76, UR22, -R59 ;  /* 0x000000164c3b7c23 */ /* 0x000fe2000801083b */
[----:B------:R-:W3:Y:S01]  /*8b60*/  MUFU.EX2 R142, R142 ;  /* 0x0000008e008e7308 */ /* 0x000ee20000000800 */
[----:B------:R-:W-:Y:S01]  /*8b70*/  FADD.FTZ R46, R146, R11 ;  /* 0x0000000b922e7221 */ /* 0x000fe20000010000 */
[----:B0-----:R-:W-:Y:S01]  /*8b80*/  FADD.FTZ R7, R141, R42 ;  /* 0x0000002a8d077221 */ /* 0x001fe20000010000 */
[C---:B------:R-:W-:Y:S01]  /*8b90*/  F2FP.BF16.F32.PACK_AB R146, R13.reuse, R146 ;  /* 0x000000920d92723e */ /* 0x040fe200000010ff */
[-C--:B------:R-:W-:Y:S01]  /*8ba0*/  FMUL.FTZ R116, R116, R69.reuse ;  /* 0x0000004574747220 */ /* 0x080fe20000410000 */
[----:B------:R-:W-:Y:S01]  /*8bb0*/  FADD.FTZ R11, R13, R46 ;  /* 0x0000002e0d0b7221 */ /* 0x000fe20000010000 */
[----:B------:R-:W-:Y:S01]  /*8bc0*/  FMUL.FTZ R117, R117, R69 ;  /* 0x0000004575757220 */ /* 0x000fe20000410000 */
[----:B------:R-:W-:Y:S01]  /*8bd0*/  FMUL.FTZ R90, R90, R57 ;  /* 0x000000395a5a7220 */ /* 0x000fe20000410000 */
[----:B------:R-:W0:Y:S01]  /*8be0*/  MUFU.EX2 R143, R143 ;  /* 0x0000008f008f7308 */ /* 0x000e220000000800 */
[----:B------:R-:W-:Y:S01]  /*8bf0*/  FADD.FTZ R46, R140, R11 ;  /* 0x0000000b8c2e7221 */ /* 0x000fe20000010000 */
[C---:B-1----:R-:W-:Y:S01]  /*8c00*/  FADD.FTZ R42, R26.reuse, R7 ;  /* 0x000000071a2a7221 */ /* 0x042fe20000010000 */
[----:B------:R-:W-:Y:S01]  /*8c10*/  F2FP.BF16.F32.PACK_AB R141, R26, R141 ;  /* 0x0000008d1a8d723e */ /* 0x000fe200000010ff */
[-C--:B------:R-:W-:Y:S01]  /*8c20*/  FMUL.FTZ R91, R91, R57.reuse ;  /* 0x000000395b5b7220 */ /* 0x080fe20000410000 */
[C---:B------:R-:W-:Y:S01]  /*8c30*/  FADD.FTZ R11, R21.reuse, R46 ;  /* 0x0000002e150b7221 */ /* 0x040fe20000010000 */
[----:B------:R-:W-:Y:S01]  /*8c40*/  F2FP.BF16.F32.PACK_AB R140, R21, R140 ;  /* 0x0000008c158c723e */ /* 0x000fe200000010ff */
        /* <DEDUP_REMOVED lines=20> */
[----:B------:R-:W-:-:S05]  /*8d90*/  FMUL.FTZ R119, R119, R57 ;  /* 0x0000003977777220 */ /* 0x000fca0000410000 */
[----:B------:R-:W1:Y:S01]  /*8da0*/  MUFU.EX2 R137, R137 ;  /* 0x0000008900897308 */ /* 0x000e620000000800 */
[C---:B---3--:R-:W-:Y:S01]  /*8db0*/  FADD.FTZ R42, R30.reuse, R7 ;  /* 0x000000071e2a7221 */ /* 0x048fe20000010000 */
[----:B------:R-:W-:-:S06]  /*8dc0*/  F2FP.BF16.F32.PACK_AB R143, R30, R143 ;  /* 0x0000008f1e8f723e */ /* 0x000fcc00000010ff */
[----:B------:R-:W3:Y:S01]  /*8dd0*/  MUFU.EX2 R32, R32 ;  /* 0x0000002000207308 */ /* 0x000ee20000000800 */
[----:B0-----:R-:W-:Y:S01]  /*8de0*/  FADD.FTZ R46, R136, R11 ;  /* 0x0000000b882e7221 */ /* 0x001fe20000010000 */
[----:B------:R-:W-:-:S03]  /*8df0*/  F2FP.BF16.F32.PACK_AB R136, R27, R136 ;  /* 0x000000881b88723e */ /* 0x000fc600000010ff */
[----:B------:R-:W-:-:S03]  /*8e00*/  FADD.FTZ R7, R27, R46 ;  /* 0x0000002e1b077221 */ /* 0x000fc60000010000 */
[----:B------:R-:W0:Y:S01]  /*8e10*/  MUFU.EX2 R138, R138 ;  /* 0x0000008a008a7308 */ /* 0x000e220000000800 */
[----:B-1----:R-:W-:-:S07]  /*8e20*/  FADD.FTZ R5, R137, R42 ;  /* 0x0000002a89057221 */ /* 0x002fce0000010000 */
        /* <DEDUP_REMOVED lines=61> */
[----:B------:R-:W-:Y:S01]  /*9200*/  F2FP.BF16.F32.PACK_AB R125, R4, R125 ;  /* 0x0000007d047d723e */ /* 0x000fe200000010ff */
[----:B------:R-:W-:-:S05]  /*9210*/  IMAD.MOV.U32 R4, RZ, RZ, R49 ;  /* 0x000000ffff047224 */ /* 0x000fca00078e0031 */
        /* <DEDUP_REMOVED lines=23> */
[----:B---3--:R-:W-:Y:S01]  /*9390*/  FADD.FTZ R5, R8, R5 ;  /* 0x0000000508057221 */ /* 0x008fe20000010000 */
[C---:B0-----:R-:W-:Y:S01]  /*93a0*/  FADD.FTZ R2, R3.reuse, R2 ;  /* 0x0000000203027221 */ /* 0x041fe20000010000 */
[----:B------:R-:W-:Y:S01]  /*93b0*/  F2FP.BF16.F32.PACK_AB R122, R3, R36 ;  /* 0x00000024037a723e */ /* 0x000fe200000010ff */
[----:B------:R-:W-:Y:S02]  /*93c0*/  IMAD.MOV.U32 R3, RZ, RZ, R44 ;  /* 0x000000ffff037224 */ /* 0x000fe400078e002c */
[C---:B-1----:R-:W-:Y:S01]  /*93d0*/  FADD.FTZ R0, R59.reuse, R5 ;  /* 0x000000053b007221 */ /* 0x042fe20000010000 */
[----:B------:R-:W-:Y:S01]  /*93e0*/  F2FP.BF16.F32.PACK_AB R123, R59, R8 ;  /* 0x000000083b7b723e */ /* 0x000fe200000010ff */
[----:B--2---:R-:W-:Y:S06]  /*93f0*/  @P2 BRA `(.L_x_14676) ;  /* 0xffffffd800e42947 */ /* 0x004fec000383ffff */
.L_x_14667:
[----:B------:R-:W-:Y:S06]  /*9400*/  BAR.ARV 0x8, 0x200 ;  /* 0x0208000000007b1d */ /* 0x000fec0000002000 */
[----:B------:R-:W-:Y:S05]  /*9410*/  @!P0 BRA `(.L_x_14677) ;  /* 0x0000000000048947 */ /* 0x000fea0003800000 */
[----:B------:R-:W-:Y:S01]  /*9420*/  BPT.TRAP 0x1 ;  /* 0x000000040000795c */ /* 0x000fe20000300000 */
.L_x_14677:
[----:B------:R-:W-:Y:S01]  /*9430*/  ULEA UR5, UR39, UR45, 0x3 ;  /* 0x0000002d27057291 */ /* 0x000fe2000f8e183f */
[----:B------:R-:W-:-:S05]  /*9440*/  IMAD.U32 R3, RZ, RZ, UR38 ;  /* 0x00000026ff037e24 */ /* 0x000fca000f8e00ff */
[----:B------:R-:W-:-:S04]  /*9450*/  SHF.L.U32 R3, R3, 0x1f, RZ ;  /* 0x0000001f03037819 */ /* 0x000fc800000006ff */
[----:B------:R0:W1:Y:S01]  /*9460*/  SYNCS.PHASECHK.TRANS64.TRYWAIT P2, [UR5+0x16850], R3 ;  /* 0x01685003ff0075a7 */ /* 0x0000620008040145 */
[----:B------:R-:W-:Y:S05]  /*9470*/  @!P0 BRA `(.L_x_14678) ;  /* 0x0000000000048947 */ /* 0x000fea0003800000 */
[----:B------:R-:W-:Y:S01]  /*9480*/  BPT.TRAP 0x1 ;  /* 0x000000040000795c */ /* 0x000fe20000300000 */
.L_x_14678:
[----:B-1----:R-:W-:Y:S05]  /*9490*/  @P2 BRA `(.L_x_14679) ;  /* 0x0000000000082947 */ /* 0x002fea0003800000 */
[----:B------:R-:W1:Y:S02]  /*94a0*/  SYNCS.PHASECHK.TRANS64.TRYWAIT P0, [UR5+0x16850], R3 ;  /* 0x01685003ff0075a7 */ /* 0x000e640008000145 */
[----:B-1----:R-:W-:Y:S05]  /*94b0*/  @!P0 BRA `(.L_x_14680) ;  /* 0x0000007800588947 */ /* 0x002fea0003800000 */
.L_x_14679:
[----:B------:R-:W-:Y:S01]  /*94c0*/  UIADD3 UR45, UR45, 0x400, URZ ;  /* 0x000004002d2d7890 */ /* 0x000fe2000fffe03f */
[----:B------:R-:W-:Y:S01]  /*94d0*/  WARPGROUP.ARRIVE ;  /* 0x00000000000079c5 */ /* 0x000fe20000000000 */
[----:B------:R-:W-:Y:S01]  /*94e0*/  UMOV UR7, 0x40000040 ;  /* 0x4000004000077882 */ /* 0x000fe20000000000 */
[----:B01----:R-:W0:Y:S01]  /*94f0*/  SHFL.BFLY PT, R3, R2, 0x2, 0x1f ;  /* 0x0c401f0002037f89 */ /* 0x003e2200000e0000 */
[----:B------:R-:W-:Y:S01]  /*9500*/  USHF.R.U32.HI UR45, URZ, 0x4, UR45 ;  /* 0x000000043f2d7899 */ /* 0x000fe2000801162d */
[----:B------:R-:W-:Y:S01]  /*9510*/  MOV R10, UR5 ;  /* 0x00000005000a7c02 */ /* 0x000fe20008000f00 */
[----:B------:R-:W-:Y:S01]  /*9520*/  IMAD.MOV.U32 R20, RZ, RZ, -0x800000 ;  /* 0xff800000ff147424 */ /* 0x000fe200078e00ff */
[----:B------:R-:W1:Y:S01]  /*9530*/  SHFL.BFLY PT, R5, R0, 0x2, 0x1f ;  /* 0x0c401f0000057f89 */ /* 0x000e6200000e0000 */
[----:B------:R-:W-:Y:S02]  /*9540*/  ULOP3.LUT UR4, UR45, 0x3fff, URZ, 0xc0, !UPT ;  /* 0x00003fff2d047892 */ /* 0x000fe4000f8ec03f */
        /* <DEDUP_REMOVED lines=10> */
[----:B------:R-:W-:Y:S02]  /*95f0*/  IMAD.MOV.U32 R2, RZ, RZ, RZ ;  /* 0x000000ffff027224 */ /* 0x000fe400078e00ff */
[----:B-1----:R-:W-:-:S02]  /*9600*/  FADD.FTZ R5, R5, R0 ;  /* 0x0000000005057221 */ /* 0x002fc40000010000 */
        /* <DEDUP_REMOVED lines=16> */
[----:B------:R-:W-:-:S03]  /*9710*/  @!P1 VIADD R6, R10, 0x16860 ;  /* 0x000168600a069836 */ /* 0x000fc60000000000 */
[----:B------:R-:W-:Y:S01]  /*9720*/  @P0 FFMA.FTZ R20, R4, R49, R3 ;  /* 0x0000003104140223 */ /* 0x000fe20000010003 */
[----:B------:R-:W-:Y:S01]  /*9730*/  PLOP3.LUT P0, PT, PT, PT, PT, 0x8, 0x0 ;  /* 0x000000000000781c */ /* 0x000fe20003f0e170 */
[----:B------:R-:W0:Y:S01]  /*9740*/  @P2 MUFU.RCP R5, R9 ;  /* 0x0000000900052308 */ /* 0x000e220000001000 */
[----:B------:R-:W-:Y:S01]  /*9750*/  @!P1 PRMT R6, RZ, 0x654, R6 ;  /* 0x00000654ff069816 */ /* 0x000fe20000000006 */
        /* <DEDUP_REMOVED lines=72> */
.L_x_14650:
        /* <DEDUP_REMOVED lines=29> */
[----:B------:R-:W-:-:S02]  /*9db0*/  ULDC.64 UR14, c[0x0][0xc08] ;  /* 0x00030200000e7ab9 */ /* 0x000fc40000000a00 */
[----:B------:R-:W-:Y:S01]  /*9dc0*/  IMAD.U32 R24, RZ, RZ, UR8 ;  /* 0x00000008ff187e24 */ /* 0x000fe2000f8e00ff */
[----:B------:R-:W-:Y:S01]  /*9dd0*/  ULDC.64 UR16, c[0x0][0xb98] ;  /* 0x0002e60000107ab9 */ /* 0x000fe20000000a00 */
[----:B------:R-:W-:Y:S01]  /*9de0*/  IMAD.U32 R25, RZ, RZ, UR9 ;  /* 0x00000009ff197e24 */ /* 0x000fe2000f8e00ff */
        /* <DEDUP_REMOVED lines=46> */
[----:B------:R-:W-:Y:S02]  /*a0d0*/  UISETP.NE.U32.AND UP1, UPT, UR14, URZ, UPT ;  /* 0x0000003f0e00728c */ /* 0x000fe4000bf25070 */
[----:B------:R-:W-:Y:S02]  /*a0e0*/  USEL UR7, UR40, URZ, !UP0 ;  /* 0x0000003f28077287 */ /* 0x000fe4000c000000 */
[----:B------:R-:W-:Y:S01]  /*a0f0*/  UISETP.NE.AND.EX UP0, UPT, UR15, URZ, UPT, UP1 ;  /* 0x0000003f0f00728c */ /* 0x000fe2000bf05310 */
[----:B------:R-:W0:Y:S05]  /*a100*/  @P1 LDC R27, c[0x0][0xbec] ;  /* 0x0002fb00ff1b1b82 */ /* 0x000e2a0000000800 */
[----:B------:R-:W-:-:S03]  /*a110*/  PLOP3.LUT P3, PT, PT, PT, UP0, 0x80, 0x0 ;  /* 0x000000000000781c */ /* 0x000fc60003f6f008 */
        /* <DEDUP_REMOVED lines=16> */
[----:B------:R-:W-:Y:S01]  /*a220*/  IADD3 R4, P0, R4, UR10, RZ ;  /* 0x0000000a04047c10 */ /* 0x000fe2000ff1e0ff */
[----:B------:R-:W-:Y:S01]  /*a230*/  IMAD R8, R5, UR16, RZ ;  /* 0x0000001005087c24 */ /* 0x000fe2000f8e02ff */
[----:B------:R-:W-:Y:S01]  /*a240*/  @UP0 ULEA UR10, UP1, UR40, UR14, 0x2 ;  /* 0x0000000e280a0291 */ /* 0x000fe2000f82103f */
[----:B------:R-:W-:Y:S01]  /*a250*/  IMAD.U32 R9, RZ, RZ, UR12 ;  /* 0x0000000cff097e24 */ /* 0x000fe2000f8e00ff */
[----:B------:R-:W-:Y:S01]  /*a260*/  ULDC.64 UR12, c[0x0][0xb50] ;  /* 0x0002d400000c7ab9 */ /* 0x000fe20000000a00 */
[----:B------:R-:W-:-:S03]  /*a270*/  ULDC UR14, c[0x0][0xa88] ;  /* 0x0002a200000e7ab9 */ /* 0x000fc60000000800 */
[----:B------:R-:W-:Y:S01]  /*a280*/  IADD3.X R5, R6, UR11, R9, P0, !PT ;  /* 0x0000000b06057c10 */ /* 0x000fe200087fe409 */
[----:B------:R-:W-:Y:S01]  /*a290*/  @UP0 ULEA.HI.X UR11, UR40, UR15, UR41, 0x2, UP1 ;  /* 0x0000000f280b0291 */ /* 0x000fe200088f1429 */
[C---:B------:R-:W-:Y:S01]  /*a2a0*/  IMAD R9, R7.reuse, UR17, R8 ;  /* 0x0000001107097c24 */ /* 0x040fe2000f8e0208 */
[----:B------:R-:W-:Y:S01]  /*a2b0*/  MOV R6, UR14 ;  /* 0x0000000e00067c02 */ /* 0x000fe20008000f00 */
[----:B------:R-:W-:Y:S02]  /*a2c0*/  IMAD.U32 R8, RZ, RZ, UR10 ;  /* 0x0000000aff087e24 */ /* 0x000fe4000f8e00ff */
[----:B------:R-:W-:-:S04]  /*a2d0*/  IMAD.WIDE.U32 R4, R7, UR16, R4 ;  /* 0x0000001007047c25 */ /* 0x000fc8000f8e0004 */
[----:B------:R-:W-:Y:S01]  /*a2e0*/  IMAD.IADD R5, R5, 0x1, R9 ;  /* 0x0000000105057824 */ /* 0x000fe200078e0209 */
[----:B------:R-:W-:Y:S01]  /*a2f0*/  LEA R7, P0, R4, UR12, 0x2 ;  /* 0x0000000c04077c11 */ /* 0x000fe2000f8010ff */
[----:B------:R-:W-:-:S03]  /*a300*/  IMAD.U32 R9, RZ, RZ, UR11 ;  /* 0x0000000bff097e24 */ /* 0x000fc6000f8e00ff */
[----:B------:R-:W-:Y:S01]  /*a310*/  LEA.HI.X R10, R4, UR13, R5, 0x2, P0 ;  /* 0x0000000d040a7c11 */ /* 0x000fe200080f1405 */
[----:B------:R-:W-:Y:S01]  /*a320*/  IMAD R5, R22, 0x40, R19 ;  /* 0x0000004016057824 */ /* 0x000fe200078e0213 */
[----:B------:R3:W5:Y:S01]  /*a330*/  @P3 LDG.E R6, desc[UR48][R8.64] ;  /* 0x0000003008063981 */ /* 0x000762000c1e1900 */
[----:B------:R-:W-:Y:S06]  /*a340*/  @P3 BRA `(.L_x_14683) ;  /* 0x0000000000103947 */ /* 0x000fec0003800000 */
[----:B------:R-:W-:Y:S05]  /*a350*/  @!P2 BRA `(.L_x_14683) ;  /* 0x00000000000ca947 */ /* 0x000fea0003800000 */
[----:B---3--:R-:W2:Y:S04]  /*a360*/  LDG.E R9, desc[UR48][R24.64] ;  /* 0x0000003018097981 */ /* 0x008ea8000c1e1900 */
[----:B-----5:R-:W2:Y:S02]  /*a370*/  LDG.E R6, desc[UR48][R24.64+0x4] ;  /* 0x0000043018067981 */ /* 0x020ea4000c1e1900 */
[----:B--2---:R-:W-:-:S07]  /*a380*/  IMAD.IADD R6, R6, 0x1, -R9 ;  /* 0x0000000106067824 */ /* 0x004fce00078e0a09 */
.L_x_14683:
        /* <DEDUP_REMOVED lines=32> */
[----:B------:R-:W-:-:S04]  /*a590*/  IADD3 R29, P0, R2, 0x4800, RZ ;  /* 0x00004800021d7810 */ /* 0x000fc80007f1e0ff */
[----:B-1----:R-:W-:Y:S02]  /*a5a0*/  IADD3.X R13, RZ, R3, RZ, P0, !PT ;  /* 0x00000003ff0d7210 */ /* 0x002fe400007fe4ff */
[----:B------:R-:W1:Y:S01]  /*a5b0*/  @P1 LDC R3, c[0x0][0xbec] ;  /* 0x0002fb00ff031b82 */ /* 0x000e620000000800 */
[----:B------:R-:W-:Y:S01]  /*a5c0*/  UIMAD UR10, UR9, UR12, URZ ;  /* 0x0000000c090a72a4 */ /* 0x000fe2000f8e023f */
[----:B--2---:R-:W-:Y:S01]  /*a5d0*/  IMAD R0, R18, 0x30, R22 ;  /* 0x0000003012007824 */ /* 0x004fe200078e0216 */
[----:B------:R-:W-:Y:S01]  /*a5e0*/  UIMAD.WIDE.U32 UR8, UR4, UR12, URZ ;  /* 0x0000000c040872a5 */ /* 0x000fe2000f8e003f */
[----:B------:R-:W-:Y:S01]  /*a5f0*/  LOP3.LUT R2, R29, 0x380, RZ, 0xc0, !PT ;  /* 0x000003801d027812 */ /* 0x000fe200078ec0ff */
[----:B------:R-:W-:-:S03]  /*a600*/  UIMAD UR10, UR4, UR13, UR10 ;  /* 0x0000000d040a72a4 */ /* 0x000fc6000f8e020a */
[----:B------:R-:W-:Y:S01]  /*a610*/  ULDC.64 UR12, c[0x0][0xae8] ;  /* 0x0002ba00000c7ab9 */ /* 0x000fe20000000a00 */
[----:B------:R-:W-:Y:S01]  /*a620*/  UIADD3 UR9, UR9, UR10, URZ ;  /* 0x0000000a09097290 */ /* 0x000fe2000fffe03f */
[----:B------:R-:W-:Y:S01]  /*a630*/  VIADD R28, R0, UR43 ;  /* 0x0000002b001c7c36 */ /* 0x000fe20008000000 */
[----:B------:R-:W-:Y:S01]  /*a640*/  UIMAD UR4, UR18, UR12, URZ ;  /* 0x0000000c120472a4 */ /* 0x000fe2000f8e023f */
[----:B------:R-:W-:Y:S01]  /*a650*/  SHF.R.U64 R2, R2, 0x3, RZ ;  /* 0x0000000302027819 */ /* 0x000fe200000012ff */
[----:B------:R-:W-:Y:S02]  /*a660*/  UIMAD.WIDE.U32 UR8, UR42, UR12, UR8 ;  /* 0x0000000c2a0872a5 */ /* 0x000fe4000f8e0008 */
[----:B------:R-:W-:Y:S01]  /*a670*/  UIMAD UR4, UR42, UR13, UR4 ;  /* 0x0000000d2a0472a4 */ /* 0x000fe2000f8e0204 */
[----:B------:R-:W-:Y:S01]  /*a680*/  LOP3.LUT R12, R2, R29, RZ, 0x3c, !PT ;  /* 0x0000001d020c7212 */ /* 0x000fe200078e3cff */
[----:B------:R-:W-:Y:S02]  /*a690*/  ULDC.64 UR10, c[0x0][0xaf0] ;  /* 0x0002bc00000a7ab9 */ /* 0x000fe40000000a00 */
[----:B------:R-:W-:-:S02]  /*a6a0*/  UIADD3 UR9, UR9, UR4, URZ ;  /* 0x0000000409097290 */ /* 0x000fc4000fffe03f */
[----:B------:R-:W-:Y:S01]  /*a6b0*/  UIMAD UR4, UR19, UR10, URZ ;  /* 0x0000000a130472a4 */ /* 0x000fe2000f8e023f */
[----:B-1----:R-:W-:-:S03]  /*a6c0*/  @P1 IMAD.HI.U32 R0, R28, R3, RZ ;  /* 0x000000031c001227 */ /* 0x002fc600078e00ff */
[----:B------:R-:W-:Y:S01]  /*a6d0*/  UIMAD UR4, UR7, UR11, UR4 ;  /* 0x0000000b070472a4 */ /* 0x000fe2000f8e0204 */
[----:B------:R-:W5:Y:S01]  /*a6e0*/  LD.E.128 R12, desc[UR48][R12.64] ;  /* 0x000000300c0c7980 */ /* 0x000f62000c101d00 */
[----:B------:R-:W-:Y:S01]  /*a6f0*/  UIMAD.WIDE.U32 UR8, UR7, UR10, UR8 ;  /* 0x0000000a070872a5 */ /* 0x000fe2000f8e0008 */
[----:B------:R-:W-:Y:S01]  /*a700*/  IMAD.MOV.U32 R29, RZ, RZ, R28 ;  /* 0x000000ffff1d7224 */ /* 0x000fe200078e001c */
[----:B0-----:R-:W-:Y:S01]  /*a710*/  @P1 SHF.R.U32.HI R29, RZ, R35, R0 ;  /* 0x00000023ff1d1219 */ /* 0x001fe20000011600 */
[----:B------:R-:W-:Y:S01]  /*a720*/  ULDC.64 UR10, c[0x0][0xae0] ;  /* 0x0002b800000a7ab9 */ /* 0x000fe20000000a00 */
[----:B------:R-:W-:Y:S01]  /*a730*/  UIADD3 UR4, UR9, UR4, URZ ;  /* 0x0000000409047290 */ /* 0x000fe2000fffe03f */
[----:B------:R-:W-:Y:S01]  /*a740*/  VIADD R34, R22, UR43 ;  /* 0x0000002b16227c36 */ /* 0x000fe20008000000 */
        /* <DEDUP_REMOVED lines=22> */
[----:B------:R-:W-:Y:S01]  /*a8b0*/  ULDC.64 UR8, c[0x0][0xa80] ;  /* 0x0002a00000087ab9 */ /* 0x000fe20000000a00 */
[----:B------:R-:W-:Y:S01]  /*a8c0*/  VIADD R0, R34, 0x30 ;  /* 0x0000003022007836 */ /* 0x000fe20000000000 */
[C---:B------:R-:W-:Y:S01]  /*a8d0*/  LEA R30, P0, R2.reuse, UR8, 0x1 ;  /* 0x00000008021e7c11 */ /* 0x040fe2000f8008ff */
[----:B------:R-:W-:Y:S02]  /*a8e0*/  IMAD.IADD R3, R3, 0x1, R29 ;  /* 0x0000000103037824 */ /* 0x000fe400078e021d */
[----:B------:R-:W-:Y:S02]  /*a8f0*/  VIADD R21, R21, 0x16820 ;  /* 0x0001682015157836 */ /* 0x000fe40000000000 */
[----:B0-----:R-:W0:Y:S01]  /*a900*/  SHFL.IDX PT, R20, R30, RZ, 0x181f ;  /* 0x00181fff1e147589 */ /* 0x001e2200000e0000 */
[----:B------:R-:W-:Y:S02]  /*a910*/  LEA.HI.X R32, R2, UR9, R3, 0x1, P0 ;  /* 0x0000000902207c11 */ /* 0x000fe400080f0c03 */
[----:B------:R-:W-:Y:S01]  /*a920*/  ISETP.GE.AND P0, PT, R19, UR4, PT ;  /* 0x0000000413007c0c */ /* 0x000fe2000bf06270 */
[----:B------:R-:W1:Y:S01]  /*a930*/  SHFL.IDX PT, R28, R30, 0x1, 0x181f ;  /* 0x00381f001e1c7f89 */ /* 0x000e6200000e0000 */
[----:B------:R-:W-:-:S02]  /*a940*/  IADD3 R2, R34, 0x60, RZ ;  /* 0x0000006022027810 */ /* 0x000fc40007ffe0ff */
[-C--:B------:R-:W-:Y:S01]  /*a950*/  ISETP.GE.OR P1, PT, R34, R37.reuse, P0 ;  /* 0x000000252200720c */ /* 0x080fe20000726670 */
[----:B------:R-:W2:Y:S01]  /*a960*/  SHFL.IDX PT, R36, R30, 0x2, 0x181f ;  /* 0x00581f001e247f89 */ /* 0x000ea200000e0000 */
[-C--:B------:R-:W-:Y:S01]  /*a970*/  ISETP.GE.OR P2, PT, R0, R37.reuse, P0 ;  /* 0x000000250000720c */ /* 0x080fe20000746670 */
[----:B------:R-:W-:Y:S01]  /*a980*/  VIADD R0, R34, 0x90 ;  /* 0x0000009022007836 */ /* 0x000fe20000000000 */
[-C--:B------:R-:W-:Y:S01]  /*a990*/  ISETP.GE.OR P3, PT, R2, R37.reuse, P0 ;  /* 0x000000250200720c */ /* 0x080fe20000766670 */
[----:B------:R-:W2:Y:S01]  /*a9a0*/  SHFL.IDX PT, R3, R32, RZ, 0x181f ;  /* 0x00181fff20037589 */ /* 0x000ea200000e0000 */
[----:B------:R-:W-:Y:S02]  /*a9b0*/  PRMT R21, RZ, 0x654, R21 ;  /* 0x00000654ff157816 */ /* 0x000fe40000000015 */
[----:B------:R-:W-:Y:S01]  /*a9c0*/  ISETP.GE.OR P0, PT, R0, R37, P0 ;  /* 0x000000250000720c */ /* 0x000fe20000706670 */
[----:B------:R-:W2:Y:S01]  /*a9d0*/  SHFL.IDX PT, R29, R32, 0x1, 0x181f ;  /* 0x00381f00201d7f89 */ /* 0x000ea200000e0000 */
[----:B------:R2:W-:Y:S03]  /*a9e0*/  SYNCS.ARRIVE.TRANS64.RED.A1T0 RZ, [R21+URZ], RZ ;  /* 0x000000ff15ff79a7 */ /* 0x0005e6000810043f */
[----:B------:R-:W2:Y:S01]  /*a9f0*/  SHFL.IDX PT, R33, R32, 0x2, 0x181f ;  /* 0x00581f0020217f89 */ /* 0x000ea200000e0000 */
[----:B0-----:R-:W-:-:S03]  /*aa00*/  @!P1 LEA R2, P4, R19, R20, 0x1 ;  /* 0x0000001413029211 */ /* 0x001fc600078808ff */
[----:B------:R-:W0:Y:S01]  /*aa10*/  SHFL.IDX PT, R30, R30, 0x3, 0x181f ;  /* 0x00781f001e1e7f89 */ /* 0x000e2200000e0000 */
[----:B-1----:R-:W-:-:S03]  /*aa20*/  @!P2 LEA R20, P5, R19, R28, 0x1 ;  /* 0x0000001c1314a211 */ /* 0x002fc600078a08ff */
[----:B------:R-:W1:Y:S01]  /*aa30*/  SHFL.IDX PT, R32, R32, 0x3, 0x181f ;  /* 0x00781f0020207f89 */ /* 0x000e6200000e0000 */
[C---:B--2---:R-:W-:Y:S02]  /*aa40*/  @!P3 LEA R28, P6, R19.reuse, R36, 0x1 ;  /* 0x00000024131cb211 */ /* 0x044fe400078c08ff */
[C-C-:B------:R-:W-:Y:S02]  /*aa50*/  @!P1 LEA.HI.X R3, R19.reuse, R3, R156.reuse, 0x1, P4 ;  /* 0x0000000313039211 */ /* 0x140fe400020f0c9c */
[C-C-:B------:R-:W-:Y:S02]  /*aa60*/  @!P2 LEA.HI.X R21, R19.reuse, R29, R156.reuse, 0x1, P5 ;  /* 0x0000001d1315a211 */ /* 0x140fe400028f0c9c */
[----:B------:R-:W-:Y:S01]  /*aa70*/  @!P3 LEA.HI.X R29, R19, R33, R156, 0x1, P6 ;  /* 0x00000021131db211 */ /* 0x000fe200030f0c9c */
[----:B---3--:R2:W-:Y:S04]  /*aa80*/  @!P1 ST.E.128 desc[UR48][R2.64], R4 ;  /* 0x0000000402009985 */ /* 0x0085e8000c101d30 */
[----:B----4-:R2:W-:Y:S04]  /*aa90*/  @!P2 ST.E.128 desc[UR48][R20.64], R8 ;  /* 0x000000081400a985 */ /* 0x0105e8000c101d30 */
[----:B------:R2:W-:Y:S01]  /*aaa0*/  @!P3 ST.E.128 desc[UR48][R28.64], R24 ;  /* 0x000000181c00b985 */ /* 0x0005e2000c101d30 */
[----:B01----:R-:W-:Y:S05]  /*aab0*/  @P0 BRA `(.L_x_14684) ;  /* 0x00000008006c0947 */ /* 0x003fea0003800000 */
[----:B--2---:R-:W-:-:S04]  /*aac0*/  LEA R2, P0, R19, R30, 0x1 ;  /* 0x0000001e13027211 */ /* 0x004fc800078008ff */
[----:B------:R-:W-:-:S05]  /*aad0*/  LEA.HI.X R3, R19, R32, R156, 0x1, P0 ;  /* 0x0000002013037211 */ /* 0x000fca00000f0c9c */
[----:B-----5:R0:W-:Y:S01]  /*aae0*/  ST.E.128 desc[UR48][R2.64], R12 ;  /* 0x0000000c02007985 */ /* 0x0201e2000c101d30 */
[----:B------:R-:W-:Y:S05]  /*aaf0*/  BRA `(.L_x_14684) ;  /* 0x00000008005c7947 */ /* 0x000fea0003800000 */
.L_x_14682:
        /* <DEDUP_REMOVED lines=14> */
[----:B------:R-:W-:-:S05]  /*abe0*/  IMAD.U32 R0, RZ, RZ, UR4 ;  /* 0x00000004ff007e24 */ /* 0x000fca000f8e00ff */
        /* <DEDUP_REMOVED lines=9> */
[----:B------:R-:W-:-:S10]  /*ac80*/  ISETP.GE.AND P1, PT, R157, 0xc0, PT ;  /* 0x000000c09d00780c */ /* 0x000fd40003f26270 */
[----:B------:R-:W0:Y:S01]  /*ac90*/  @P0 LDC R9, c[0x0][0xbec] ;  /* 0x0002fb00ff090b82 */ /* 0x000e220000000800 */
[----:B--2---:R-:W-:-:S13]  /*aca0*/  @P2 R2UR UR4, R6 ;  /* 0x00000000060422ca */ /* 0x004fda00000e0000 */
[----:B------:R-:W-:Y:S01]  /*acb0*/  USHF.R.S32.HI UR10, URZ, 0x1f, UR4 ;  /* 0x0000001f3f0a7899 */ /* 0x000fe20008011404 */
[----:B01----:R-:W-:Y:S11]  /*acc0*/  @P3 BRA `(.L_x_14685) ;  /* 0x0000000000103947 */ /* 0x003ff60003800000 */
[----:B------:R-:W-:Y:S05]  /*acd0*/  @!P2 BRA `(.L_x_14685) ;  /* 0x00000000000ca947 */ /* 0x000fea0003800000 */
[----:B------:R-:W2:Y:S04]  /*ace0*/  LDG.E R5, desc[UR48][R2.64] ;  /* 0x0000003002057981 */ /* 0x000ea8000c1e1900 */
[----:B-----5:R-:W2:Y:S02]  /*acf0*/  LDG.E R0, desc[UR48][R2.64+0x4] ;  /* 0x0000043002007981 */ /* 0x020ea4000c1e1900 */
[----:B--2---:R-:W-:-:S07]  /*ad00*/  IMAD.IADD R0, R0, 0x1, -R5 ;  /* 0x0000000100007824 */ /* 0x004fce00078e0a05 */
.L_x_14685:
[----:B------:R-:W-:Y:S01]  /*ad10*/  USEL UR40, UR40, URZ, !UP0 ;  /* 0x0000003f28287287 */ /* 0x000fe2000c000000 */
[----:B------:R-:W-:Y:S01]  /*ad20*/  BSSY B1, `(.L_x_14686) ;  /* 0x000002c000017945 */ /* 0x000fe20003800000 */
[----:B------:R-:W-:-:S03]  /*ad30*/  USEL UR41, UR41, URZ, !UP0 ;  /* 0x0000003f29297287 */ /* 0x000fc6000c000000 */
[----:B------:R-:W-:Y:S09]  /*ad40*/  @P1 BRA `(.L_x_14687) ;  /* 0x0000000000a41947 */ /* 0x000ff20003800000 */
        /* <DEDUP_REMOVED lines=26> */
[C---:B------:R-:W-:Y:S02]  /*aef0*/  IADD3 R5, -R2.reuse, RZ, RZ ;  /* 0x000000ff02057210 */ /* 0x040fe40007ffe1ff */
[----:B------:R-:W-:Y:S02]  /*af00*/  SHF.R.S32.HI R3, RZ, 0x1f, R2 ;  /* 0x0000001fff037819 */ /* 0x000fe40000011402 */
[----:B------:R-:W-:Y:S01]  /*af10*/  IADD3 R2, P1, R2, UR8, RZ ;  /* 0x0000000802027c10 */ /* 0x000fe2000ff3e0ff */
[----:B------:R-:W-:-:S03]  /*af20*/  IMAD R5, R7, R5, R4 ;  /* 0x0000000507057224 */ /* 0x000fc600078e0204 */
[----:B------:R-:W-:Y:S01]  /*af30*/  IADD3.X R3, R3, UR9, R6, P1, !PT ;  /* 0x0000000903037c10 */ /* 0x000fe20008ffe406 */
[----:B------:R-:W-:Y:S01]  /*af40*/  ULDC.64 UR8, c[0x0][0xb50] ;  /* 0x0002d40000087ab9 */ /* 0x000fe20000000a00 */
        /* <DEDUP_REMOVED lines=9> */
.L_x_14687:
[----:B------:R-:W-:Y:S05]  /*afe0*/  BSYNC B1 ;  /* 0x0000000000017941 */ /* 0x000fea0003800000 */
.L_x_14686:
[----:B0-----:R-:W0:Y:S01]  /*aff0*/  @P0 LDC R3, c[0x0][0xbf0] ;  /* 0x0002fc00ff030b82 */ /* 0x001e220000000800 */
[----:B------:R-:W-:Y:S01]  /*b000*/  ULDC.64 UR12, c[0x0][0xaa0] ;  /* 0x0002a800000c7ab9 */ /* 0x000fe20000000a00 */
[----:B------:R-:W-:Y:S01]  /*b010*/  IMAD R2, R18, 0x30, R22 ;  /* 0x0000003012027824 */ /* 0x000fe200078e0216 */
[----:B------:R-:W-:Y:S01]  /*b020*/  UIMAD UR7, UR10, UR12, URZ ;  /* 0x0000000c0a0772a4 */ /* 0x000fe2000f8e023f */
[----:B------:R-:W-:Y:S01]  /*b030*/  IADD3 R20, R22, UR43, RZ ;  /* 0x0000002b16147c10 */ /* 0x000fe2000fffe0ff */
        /* <DEDUP_REMOVED lines=67> */
.L_x_14684:
[----:B------:R-:W-:Y:S05]  /*b470*/  BSYNC B0 ;  /* 0x0000000000007941 */ /* 0x000fea0003800000 */
.L_x_14681:
[----:B------:R-:W-:Y:S02]  /*b480*/  ULDC UR4, c[0x0][0xc3c] ;  /* 0x00030f0000047ab9 */ /* 0x000fe40000000800 */
[----:B------:R-:W-:-:S13]  /*b490*/  ISETP.GE.AND P0, PT, R31, UR4, PT ;  /* 0x000000041f007c0c */ /* 0x000fda000bf06270 */
[----:B------:R-:W-:Y:S05]  /*b4a0*/  @!P0 BRA `(.L_x_14688) ;  /* 0xffffff58004c8947 */ /* 0x000fea000383ffff */
[----:B------:R-:W-:Y:S05]  /*b4b0*/  EXIT ;  /* 0x000000000000794d */ /* 0x000fea0003800000 */
.L_x_14645:
[----:B------:R-:W-:-:S08]  /*b4c0*/  NOP ;  /* 0x0000000000007918 */ /* 0x000fd00000000000 */
[----:B------:R-:W0:-:S00]  /*b4d0*/  USETMAXREG.DEALLOC.CTAPOOL 0x20 ;  /* 0x00000020000079c8 */ /* 0x000e0000080e0500 */
        /* <DEDUP_REMOVED lines=14> */
.L_x_14689:
        /* <DEDUP_REMOVED lines=42> */
.L_x_14695:
        /* <DEDUP_REMOVED lines=12> */
.L_x_14694:
[----:B------:R-:W-:Y:S05]  /*b920*/  BSYNC B0 ;  /* 0x0000000000007941 */ /* 0x000fea0003800000 */
.L_x_14693:
        /* <DEDUP_REMOVED lines=16> */
[----:B0-----:R-:W-:-:S05]  /*ba30*/  IMAD R3, R3, UR5, RZ ;  /* 0x0000000503037c24 */ /* 0x001fca000f8e02ff */
[----:B------:R-:W-:-:S04]  /*ba40*/  IADD3 R4, R3, R4, RZ ;  /* 0x0000000403047210 */ /* 0x000fc80007ffe0ff */
[----:B------:R-:W-:-:S13]  /*ba50*/  ISETP.GT.AND P6, PT, R4, UR6, PT ;  /* 0x0000000604007c0c */ /* 0x000fda000bfc4270 */
[----:B------:R-:W-:Y:S05]  /*ba60*/  @!P6 BRA `(.L_x_14695) ;  /* 0xfffffffc007ce947 */ /* 0x000fea000383ffff */
[----:B------:R-:W-:-:S07]  /*ba70*/  IMAD.MOV.U32 R6, RZ, RZ, R9 ;  /* 0x000000ffff067224 */ /* 0x000fce00078e0009 */
.L_x_14691:
        /* <DEDUP_REMOVED lines=21> */
.L_x_14696:
        /* <DEDUP_REMOVED lines=58> */
.L_x_14692:
[----:B------:R-:W-:Y:S02]  /*bf70*/  IMAD.MOV.U32 R17, RZ, RZ, RZ ;  /* 0x000000ffff117224 */ /* 0x000fe400078e00ff */
[----:B------:R-:W-:Y:S02]  /*bf80*/  IMAD.U32 R16, RZ, RZ, UR6 ;  /* 0x00000006ff107e24 */ /* 0x000fe4000f8e00ff */
[----:B------:R-:W-:-:S07]  /*bf90*/  IMAD.MOV.U32 R18, RZ, RZ, RZ ;  /* 0x000000ffff127224 */ /* 0x000fce00078e00ff */
.L_x_14697:
[----:B------:R-:W-:-:S13]  /*bfa0*/  ISETP.NE.AND P0, PT, R5, RZ, PT ;  /* 0x000000ff0500720c */ /* 0x000fda0003f05270 */
[----:B------:R-:W0:Y:S01]  /*bfb0*/  @!P0 S2R R3, SR_CgaCtaId ;  /* 0x0000000000038919 */ /* 0x000e220000008800 */
[----:B------:R-:W-:-:S04]  /*bfc0*/  @!P0 MOV R0, 0x400 ;  /* 0x0000040000008802 */ /* 0x000fc80000000f00 */
[----:B0-----:R-:W-:-:S05]  /*bfd0*/  @!P0 LEA R0, R3, R0, 0x18 ;  /* 0x0000000003008211 */ /* 0x001fca00078ec0ff */
[----:B------:R0:W-:Y:S01]  /*bfe0*/  @!P0 STS.128 [R0+0x168d0], R16 ;  /* 0x0168d01000008388 */ /* 0x0001e20000000c00 */
[----:B------:R-:W-:Y:S06]  /*bff0*/  BAR.ARV 0x5, 0x200 ;  /* 0x0148000000007b1d */ /* 0x000fec0000002000 */
.L_x_14690:
[----:B------:R2:W-:Y:S01]  /*c000*/  STL [R1+0x28], RZ ;  /* 0x000028ff01007387 */ /* 0x0005e20000100800 */
[----:B------:R-:W-:Y:S01]  /*c010*/  ULDC UR4, c[0x0][0xc3c] ;  /* 0x00030f0000047ab9 */ /* 0x000fe20000000800 */
[----:B------:R-:W-:Y:S01]  /*c020*/  IMAD.MOV.U32 R27, RZ, RZ, 0x1 ;  /* 0x00000001ff1b7424 */ /* 0x000fe200078e00ff */
[----:B-1----:R-:W-:Y:S02]  /*c030*/  ISETP.GE.AND P0, PT, R19, UR4, PT ;  /* 0x0000000413007c0c */ /* 0x002fe4000bf06270 */
[----:B------:R-:W-:-:S11]  /*c040*/  MOV R23, RZ ;  /* 0x000000ff00177202 */ /* 0x000fd60000000f00 */
        /* <DEDUP_REMOVED lines=23> */
.L_x_14788:
[----:B0-----:R-:W0:Y:S02]  /*c1c0*/  LDC.64 R2, c[0x0][0xc88] ;  /* 0x00032200ff027b82 */ /* 0x001e240000000a00 */
[----:B0-----:R-:W-:-:S05]  /*c1d0*/  IMAD.WIDE R2, R19, 0x4, R2 ;  /* 0x0000000413027825 */ /* 0x001fca00078e0202 */
[----:B--2---:R-:W2:Y:S01]  /*c1e0*/  LDG.E R10, desc[UR48][R2.64] ;  /* 0x00000030020a7981 */ /* 0x004ea2000c1e1900 */
[----:B------:R-:W-:Y:S05]  /*c1f0*/  YIELD ;  /* 0x0000000000007946 */ /* 0x000fea0003800000 */
[----:B------:R-:W-:Y:S01]  /*c200*/  ULDC.64 UR4, c[0x0][0xa28] ;  /* 0x00028a0000047ab9 */ /* 0x000fe20000000a00 */
[----:B---3--:R-:W-:Y:S01]  /*c210*/  IMAD.MOV.U32 R0, RZ, RZ, RZ ;  /* 0x000000ffff007224 */ /* 0x008fe200078e00ff */
        /* <DEDUP_REMOVED lines=15> */
[----:B------:R-:W-:Y:S02]  /*c310*/  ISETP.NE.AND.EX P1, PT, RZ, UR5, PT, P1 ;  /* 0x00000005ff007c0c */ /* 0x000fe4000bf25310 */
[----:B------:R-:W-:Y:S02]  /*c320*/  ISETP.NE.U32.AND P2, PT, RZ, UR8, PT ;  /* 0x00000008ff007c0c */ /* 0x000fe4000bf45070 */
[----:B------:R-:W-:Y:S02]  /*c330*/  ISETP.NE.U32.AND P0, PT, RZ, UR6, PT ;  /* 0x00000006ff007c0c */ /* 0x000fe4000bf05070 */
[----:B------:R-:W-:Y:S02]  /*c340*/  ISETP.NE.AND.EX P2, PT, RZ, UR9, PT, P2 ;  /* 0x00000009ff007c0c */ /* 0x000fe4000bf45320 */
[----:B------:R-:W-:Y:S02]  /*c350*/  ISETP.NE.AND.EX P0, PT, RZ, UR7, PT, P0 ;  /* 0x00000007ff007c0c */ /* 0x000fe4000bf05300 */
[----:B-1----:R-:W-:-:S02]  /*c360*/  IADD3 R2, P3, R24, UR4, RZ ;  /* 0x0000000418027c10 */ /* 0x002fc4000ff7e0ff */
[C---:B0-----:R-:W-:Y:S02]  /*c370*/  IADD3 R4, P4, R24.reuse, UR6, RZ ;  /* 0x0000000618047c10 */ /* 0x041fe4000ff9e0ff */
[C---:B------:R-:W-:Y:S01]  /*c380*/  IADD3.X R3, R25.reuse, UR5, RZ, P3, !PT ;  /* 0x0000000519037c10 */ /* 0x040fe20009ffe4ff */
[----:B------:R-:W-:Y:S01]  /*c390*/  ULDC UR4, c[0x0][0x288] ;  /* 0x0000a20000047ab9 */ /* 0x000fe20000000800 */
[----:B------:R-:W-:Y:S02]  /*c3a0*/  MOV R28, RZ ;  /* 0x000000ff001c7202 */ /* 0x000fe40000000f00 */
        /* <DEDUP_REMOVED lines=18> */
[----:B------:R-:W-:Y:S06]  /*c4d0*/  @P2 BRA `(.L_x_14699) ;  /* 0x0000000000142947 */ /* 0x000fec0003800000 */
[----:B------:R-:W-:Y:S05]  /*c4e0*/  @!P1 BRA `(.L_x_14699) ;  /* 0x0000000000109947 */ /* 0x000fea0003800000 */
[----:B------:R-:W2:Y:S04]  /*c4f0*/  LDG.E R7, desc[UR48][R2.64] ;  /* 0x0000003002077981 */ /* 0x000ea8000c1e1900 */
[----:B0-----:R-:W2:Y:S02]  /*c500*/  LDG.E R8, desc[UR48][R2.64+0x4] ;  /* 0x0000043002087981 */ /* 0x001ea4000c1e1900 */
[----:B--2---:R-:W-:-:S05]  /*c510*/  IMAD.IADD R9, R8, 0x1, -R7 ;  /* 0x0000000108097824 */ /* 0x004fca00078e0a07 */
[----:B------:R1:W-:Y:S02]  /*c520*/  STL [R1+0x14], R9 ;  /* 0x0000140901007387 */ /* 0x0003e40000100800 */
.L_x_14699:
        /* <DEDUP_REMOVED lines=10> */
.L_x_14700:
[----:B------:R-:W-:Y:S05]  /*c5d0*/  @!P0 BRA `(.L_x_14701) ;  /* 0x00000000000c8947 */ /* 0x000fea0003800000 */
[----:B------:R-:W2:Y:S04]  /*c5e0*/  LDG.E R3, desc[UR48][R4.64] ;  /* 0x0000003004037981 */ /* 0x000ea8000c1e1900 */
[----:B------:R-:W2:Y:S02]  /*c5f0*/  LDG.E R6, desc[UR48][R4.64+0x4] ;  /* 0x0000043004067981 */ /* 0x000ea4000c1e1900 */
[----:B--2---:R-:W-:-:S07]  /*c600*/  IMAD.IADD R6, R6, 0x1, -R3 ;  /* 0x0000000106067824 */ /* 0x004fce00078e0a03 */
.L_x_14701:
[----:B--2---:R-:W2:Y:S01]  /*c610*/  LDC R2, c[0x0][0x448] ;  /* 0x00011200ff027b82 */ /* 0x004ea20000000800 */
[----:B-----5:R-:W-:Y:S01]  /*c620*/  IMAD.IADD R6, R6, 0x1, -R0 ;  /* 0x0000000106067824 */ /* 0x020fe200078e0a00 */
[----:B------:R-:W-:Y:S01]  /*c630*/  BSSY B7, `(.L_x_14702) ;  /* 0x000035e000077945 */ /* 0x000fe20003800000 */
[----:B------:R-:W-:-:S04]  /*c640*/  IMAD R0, R17, 0xc0, RZ ;  /* 0x000000c011007824 */ /* 0x000fc800078e02ff */
[----:B------:R-:W-:Y:S01]  /*c650*/  VIADD R0, R0, 0xbf ;  /* 0x000000bf00007836 */ /* 0x000fe20000000000 */
[----:B--2---:R-:W-:-:S13]  /*c660*/  ISETP.NE.AND P0, PT, R2, 0x1, PT ;  /* 0x000000010200780c */ /* 0x004fda0003f05270 */
[----:B------:R-:W2:Y:S08]  /*c670*/  @P0 LDC R3, c[0x0][0x44c] ;  /* 0x00011300ff030b82 */ /* 0x000eb00000000800 */
[----:B------:R-:W3:Y:S01]  /*c680*/  @P0 LDC R2, c[0x0][0x450] ;  /* 0x00011400ff020b82 */ /* 0x000ee20000000800 */
[----:B--2---:R-:W-:-:S05]  /*c690*/  @P0 IMAD.HI.U32 R3, R0, R3, RZ ;  /* 0x0000000300030227 */ /* 0x004fca00078e00ff */
[----:B---3--:R-:W-:Y:S02]  /*c6a0*/  @P0 SHF.R.U32.HI R0, RZ, R2, R3 ;  /* 0x00000002ff000219 */ /* 0x008fe40000011603 */
[C---:B------:R-:W-:Y:S01]  /*c6b0*/  IADD3 R3, R6.reuse, 0x80, -R9 ;  /* 0x0000008006037810 */ /* 0x040fe20007ffe809 */
[----:B------:R-:W-:-:S03]  /*c6c0*/  VIADD R6, R6, 0x7f ;  /* 0x0000007f06067836 */ /* 0x000fc60000000000 */
[----:B------:R-:W-:Y:S02]  /*c6d0*/  IADD3 R0, R3, R0, RZ ;  /* 0x0000000003007210 */ /* 0x000fe40007ffe0ff */
[----:B------:R-:W-:Y:S02]  /*c6e0*/  SHF.R.S32.HI R3, RZ, 0x1f, R6 ;  /* 0x0000001fff037819 */ /* 0x000fe40000011406 */
[----:B------:R-:W-:Y:S02]  /*c6f0*/  SHF.R.S32.HI R5, RZ, 0x1f, R0 ;  /* 0x0000001fff057819 */ /* 0x000fe40000011400 */
[----:B------:R-:W-:Y:S02]  /*c700*/  LEA.HI R3, R3, R6, RZ, 0x7 ;  /* 0x0000000603037211 */ /* 0x000fe400078f38ff */
[----:B------:R-:W-:Y:S02]  /*c710*/  LEA.HI R5, R5, R0, RZ, 0x7 ;  /* 0x0000000005057211 */ /* 0x000fe400078f38ff */
[----:B------:R-:W-:-:S02]  /*c720*/  SHF.R.S32.HI R3, RZ, 0x7, R3 ;  /* 0x00000007ff037819 */ /* 0x000fc40000011403 */
[----:B------:R-:W-:-:S04]  /*c730*/  SHF.R.S32.HI R0, RZ, 0x7, R5 ;  /* 0x00000007ff007819 */ /* 0x000fc80000011405 */
        /* <DEDUP_REMOVED lines=21> */
.L_x_14703:
        /* <DEDUP_REMOVED lines=15> */
[----:B0-----:R-:W-:Y:S02]  /*c980*/  IMAD.MOV.U32 R8, RZ, RZ, 0x70 ;  /* 0x00000070ff087424 */ /* 0x001fe400078e00ff */
[----:B------:R-:W-:Y:S02]  /*c990*/  IMAD.MOV.U32 R12, RZ, RZ, 0x1 ;  /* 0x00000001ff0c7424 */ /* 0x000fe400078e00ff */
[----:B------:R-:W-:-:S07]  /*c9a0*/  IMAD.MOV.U32 R13, RZ, RZ, RZ ;  /* 0x000000ffff0d7224 */ /* 0x000fce00078e00ff */
[----:B------:R-:W-:-:S07]  /*c9b0*/  LEPC R20, `(.L_x_14706) ;  /* 0x000000001014794e */ /* 0x000fce0000000000 */
[----:B-12---:R-:W-:Y:S05]  /*c9c0*/  CALL.ABS.NOINC R2 ;  /* 0x0000000002007343 */ /* 0x006fea0003c00000 */
.L_x_14706:
[----:B------:R-:W-:Y:S05]  /*c9d0*/  BSYNC B6 ;  /* 0x0000000000067941 */ /* 0x000fea0003800000 */
.L_x_14705:
[----:B------:R-:W-:Y:S01]  /*c9e0*/  IADD3 R0, R22, 0x400, RZ ;  /* 0x0000040016007810 */ /* 0x000fe20007ffe0ff */
[----:B------:R-:W-:Y:S03]  /*c9f0*/  BSSY B6, `(.L_x_14707) ;  /* 0x0000022000067945 */ /* 0x000fe60003800000 */
        /* <DEDUP_REMOVED lines=13> */
[----:B0-----:R-:W-:Y:S02]  /*cad0*/  IMAD.MOV.U32 R8, RZ, RZ, 0x70 ;  /* 0x00000070ff087424 */ /* 0x001fe400078e00ff */
[----:B------:R-:W-:Y:S02]  /*cae0*/  IMAD.MOV.U32 R12, RZ, RZ, 0x1 ;  /* 0x00000001ff0c7424 */ /* 0x000fe400078e00ff */
[----:B--2---:R-:W-:-:S07]  /*caf0*/  IMAD.MOV.U32 R13, RZ, RZ, RZ ;  /* 0x000000ffff0d7224 */ /* 0x004fce00078e00ff */
[----:B------:R-:W-:-:S07]  /*cb00*/  LEPC R20, `(.L_x_14709) ;  /* 0x000000001014794e */ /* 0x000fce0000000000 */
[----:B-1-3--:R-:W-:Y:S05]  /*cb10*/  CALL.ABS.NOINC R2 ;  /* 0x0000000002007343 */ /* 0x00afea0003c00000 */
.L_x_14709:
        /* <DEDUP_REMOVED lines=15> */
.L_x_14708:
[----:B------:R-:W-:Y:S05]  /*cc10*/  BSYNC B6 ;  /* 0x0000000000067941 */ /* 0x000fea0003800000 */
.L_x_14707:
[----:B------:R-:W-:Y:S01]  /*cc20*/  ULDC.64 UR4, c[0x0][0x9f8] ;  /* 0x00027e0000047ab9 */ /* 0x000fe20000000a00 */
[----:B------:R-:W2:Y:S01]  /*cc30*/  LDL R20, [R1+0xc] ;  /* 0x00000c0001147983 */ /* 0x000ea20000100800 */
[----:B------:R-:W-:Y:S01]  /*cc40*/  ISETP.NE.U32.AND P0, PT, RZ, UR4, PT ;  /* 0x00000004ff007c0c */ /* 0x000fe2000bf05070 */
[----:B------:R-:W3:Y:S03]  /*cc50*/  LDC.64 R2, c[0x0][0x418] ;  /* 0x00010600ff027b82 */ /* 0x000ee60000000a00 */
        /* <DEDUP_REMOVED lines=16> */
.L_x_14804:
        /* <DEDUP_REMOVED lines=8> */
.L_x_14807:
[----:B------:R-:W-:Y:S05]  /*cde0*/  @!P6 BRA `(.L_x_14711) ;  /* 0x0000000000dce947 */ /* 0x000fea0003800000 */
[----:B------:R-:W-:-:S04]  /*cdf0*/  ISETP.NE.U32.AND P0, PT, R2, RZ, PT ;  /* 0x000000ff0200720c */ /* 0x000fc80003f05070 */
[----:B------:R-:W-:-:S13]  /*ce00*/  ISETP.NE.AND.EX P0, PT, R3, RZ, PT, P0 ;  /* 0x000000ff0300720c */ /* 0x000fda0003f05300 */
[----:B------:R-:W-:Y:S05]  /*ce10*/  @!P0 BRA `(.L_x_14713) ;  /* 0x0000000000448947 */ /* 0x000fea0003800000 */
[----:B--2---:R-:W2:Y:S01]  /*ce20*/  LDC R0, c[0x0][0x43c] ;  /* 0x00010f00ff007b82 */ /* 0x004ea20000000800 */
[----:B------:R-:W-:Y:S01]  /*ce30*/  ULDC.64 UR4, c[0x0][0x428] ;  /* 0x00010a0000047ab9 */ /* 0x000fe20000000a00 */
[----:B--2---:R-:W-:-:S13]  /*ce40*/  ISETP.NE.AND P0, PT, R0, 0x1, PT ;  /* 0x000000010000780c */ /* 0x004fda0003f05270 */
[----:B------:R-:W2:Y:S02]  /*ce50*/  @P0 LDC.64 R4, c[0x0][0x440] ;  /* 0x00011000ff040b82 */ /* 0x000ea40000000a00 */
[----:B--2---:R-:W-:-:S04]  /*ce60*/  @P0 IMAD.HI.U32 R6, R25, R4, RZ ;  /* 0x0000000419060227 */ /* 0x004fc800078e00ff */
        /* <DEDUP_REMOVED lines=8> */
[----:B------:R-:W-:-:S04]  /*cef0*/  LEA R2, P0, R4, R2, 0x2 ;  /* 0x0000000204027211 */ /* 0x000fc800078010ff */
[----:B------:R-:W-:-:S04]  /*cf00*/  IADD3 R0, R5, R0, RZ ;  /* 0x0000000005007210 */ /* 0x000fc80007ffe0ff */
[----:B------:R-:W-:-:S05]  /*cf10*/  LEA.HI.X R3, R4, R3, R0, 0x2, P0 ;  /* 0x0000000304037211 */ /* 0x000fca00000f1400 */
[----:B------:R3:W5:Y:S02]  /*cf20*/  LDG.E R24, desc[UR48][R2.64] ;  /* 0x0000003002187981 */ /* 0x000764000c1e1900 */
.L_x_14713:
[----:B---3--:R-:W-:Y:S01]  /*cf30*/  IMAD R3, R23, 0x8, R22 ;  /* 0x0000000817037824 */ /* 0x008fe200078e0216 */
[----:B--2---:R-:W-:-:S04]  /*cf40*/  SHF.L.U32 R0, R27, 0x1f, RZ ;  /* 0x0000001f1b007819 */ /* 0x004fc800000006ff */
[----:B------:R-:W2:Y:S02]  /*cf50*/  SYNCS.PHASECHK.TRANS64.TRYWAIT P0, [R3+URZ+0x16840], R0 ;  /* 0x01684000030075a7 */ /* 0x000ea4000800017f */
[----:B--2---:R-:W-:Y:S05]  /*cf60*/  @!P0 BRA `(.L_x_14714) ;  /* 0x0000004000188947 */ /* 0x004fea0003800000 */
.L_x_14808:
        /* <DEDUP_REMOVED lines=11> */
.L_x_14715:
[----:B--2---:R-:W-:Y:S01]  /*d020*/  IMAD R0, R23, 0x4000, R22 ;  /* 0x0000400017007824 */ /* 0x004fe200078e0216 */
        /* <DEDUP_REMOVED lines=8> */
[----:B------:R-:W-:Y:S02]  /*d0b0*/  R2UR UR12, R18 ;  /* 0x00000000120c72ca */ /* 0x000fe400000e0000 */
[----:B-----5:R-:W-:-:S02]  /*d0c0*/  R2UR UR13, R24 ;  /* 0x00000000180d72ca */ /* 0x020fc400000e0000 */
[----:B------:R-:W-:Y:S01]  /*d0d0*/  PLOP3.LUT P0, PT, PT, PT, PT, 0x80, 0x0 ;  /* 0x000000000000781c */ /* 0x000fe20003f0f070 */
[----:B------:R-:W-:-:S03]  /*d0e0*/  UIADD3 UR9, UR9, 0x16830, URZ ;  /* 0x0001683009097890 */ /* 0x000fc6000fffe03f */
[----:B------:R-:W-:Y:S01]  /*d0f0*/  P2R R0, PR, RZ, 0x1 ;  /* 0x00000001ff007803 */ /* 0x000fe20000000000 */
[----:B------:R-:W-:Y:S02]  /*d100*/  ULEA UR11, UR11, UR4, 0x7 ;  /* 0x000000040b0b7291 */ /* 0x000fe4000f8e383f */
[----:B------:R-:W-:Y:S01]  /*d110*/  UIADD3 UR8, UR8, 0xe400, URZ ;  /* 0x0000e40008087890 */ /* 0x000fe2000fffe03f */
[----:B------:R-:W-:Y:S01]  /*d120*/  UMOV UR4, 0x0 ;  /* 0x0000000000047882 */ /* 0x000fe20000000000 */
[----:B------:R3:W-:Y:S07]  /*d130*/  STL [R1], R0 ;  /* 0x0000000001007387 */ /* 0x0007ee0000100800 */
[----:B------:R3:W-:Y:S01]  /*d140*/  UTMALDG.4D [UR8], [UR6], desc[UR4] ;  /* 0x00000408060075b4 */ /* 0x0007e20008019000 */
[----:B------:R-:W-:-:S02]  /*d150*/  NOP ;  /* 0x0000000000007918 */ /* 0x000fc40000000000 */
.L_x_14711:
[----:B------:R-:W2:Y:S04]  /*d160*/  LDL.LU R3, [R1+0x10] ;  /* 0x0000100001037983 */ /* 0x000ea80000300800 */
[----:B------:R-:W4:Y:S04]  /*d170*/  LDL.LU R5, [R1+0x8] ;  /* 0x0000080001057983 */ /* 0x000f280000300800 */
[----:B------:R-:W5:Y:S01]  /*d180*/  LDL.LU R4, [R1+0x18] ;  /* 0x0000180001047983 */ /* 0x000f620000300800 */
        /* <DEDUP_REMOVED lines=9> */
[----:B--2---:R-:W-:Y:S02]  /*d220*/  SHF.R.S32.HI R0, RZ, 0x1f, R3 ;  /* 0x0000001fff007819 */ /* 0x004fe40000011403 */
[----:B----4-:R-:W-:-:S03]  /*d230*/  SEL R5, R5, RZ, !P0 ;  /* 0x000000ff05057207 */ /* 0x010fc60004000000 */
[----:B------:R-:W-:Y:S01]  /*d240*/  IMAD R0, R0, UR4, RZ ;  /* 0x0000000400007c24 */ /* 0x000fe2000f8e02ff */
[----:B-----5:R-:W-:-:S03]  /*d250*/  SEL R4, R4, RZ, !P0 ;  /* 0x000000ff04047207 */ /* 0x020fc60004000000 */
        /* <DEDUP_REMOVED lines=21> */
[----:B0-----:R-:W-:Y:S02]  /*d3b0*/  IMAD.MOV.U32 R8, RZ, RZ, 0x70 ;  /* 0x00000070ff087424 */ /* 0x001fe400078e00ff */
[----:B------:R-:W-:Y:S02]  /*d3c0*/  IMAD.MOV.U32 R12, RZ, RZ, 0x1 ;  /* 0x00000001ff0c7424 */ /* 0x000fe400078e00ff */
[----:B------:R-:W-:-:S07]  /*d3d0*/  IMAD.MOV.U32 R13, RZ, RZ, RZ ;  /* 0x000000ffff0d7224 */ /* 0x000fce00078e00ff */
[----:B------:R-:W-:-:S07]  /*d3e0*/  LEPC R20, `(.L_x_14717) ;  /* 0x000000001014794e */ /* 0x000fce0000000000 */
[----:B-12---:R-:W-:Y:S05]  /*d3f0*/  CALL.ABS.NOINC R2 ;  /* 0x0000000002007343 */ /* 0x006fea0003c00000 */
.L_x_14717:
[----:B------:R-:W-:Y:S05]  /*d400*/  BSYNC B6 ;  /* 0x0000000000067941 */ /* 0x000fea0003800000 */
.L_x_14716:
[----:B---3--:R-:W2:Y:S01]  /*d410*/  LDL.LU R0, [R1+0x10] ;  /* 0x0000100001007983 */ /* 0x008ea20000300800 */
[----:B-1----:R-:W1:Y:S01]  /*d420*/  LDC R9, c[0x0][0x448] ;  /* 0x00011200ff097b82 */ /* 0x002e620000000800 */
        /* <DEDUP_REMOVED lines=45> */
[----:B------:R-:W-:-:S04]  /*d700*/  LEA R0, P0, R4, UR8, 0x1 ;  /* 0x0000000804007c11 */ /* 0x000fc8000f8008ff */
[----:B------:R-:W-:-:S04]  /*d710*/  IADD3 R5, R5, R7, RZ ;  /* 0x0000000705057210 */ /* 0x000fc80007ffe0ff */
[----:B------:R-:W-:Y:S02]  /*d720*/  LEA.HI.X R4, R4, UR9, R5, 0x1, P0 ;  /* 0x0000000904047c11 */ /* 0x000fe400080f0c05 */
[----:B------:R-:W1:Y:S01]  /*d730*/  @P1 LDC R5, c[0x0][0x450] ;  /* 0x00011400ff051b82 */ /* 0x000e620000000800 */
[----:B------:R-:W-:-:S04]  /*d740*/  VIADD R7, R6, 0x80 ;  /* 0x0000008006077836 */ /* 0x000fc80000000000 */
[----:B0-----:R-:W-:-:S04]  /*d750*/  @P1 IMAD.HI.U32 R8, R7, R8, RZ ;  /* 0x0000000807081227 */ /* 0x001fc800078e00ff */
[----:B------:R-:W-:Y:S01]  /*d760*/  IMAD.MOV.U32 R6, RZ, RZ, R7 ;  /* 0x000000ffff067224 */ /* 0x000fe200078e0007 */
[----:B-1----:R-:W-:-:S05]  /*d770*/  @P1 SHF.R.U32.HI R6, RZ, R5, R8 ;  /* 0x00000005ff061219 */ /* 0x002fca0000011608 */
        /* <DEDUP_REMOVED lines=24> */
[----:B------:R-:W0:Y:S01]  /*d900*/  SHFL.IDX PT, R3, R0, RZ, 0x181f ;  /* 0x00181fff00037589 */ /* 0x000e2200000e0000 */
[----:B------:R-:W-:-:S03]  /*d910*/  VIADD R8, R17, 0x10 ;  /* 0x0000001011087836 */ /* 0x000fc60000000000 */
        /* <DEDUP_REMOVED lines=9> */
[----:B-----5:R0:W-:Y:S01]  /*d9b0*/  @!P1 LDGSTS.E.BYPASS.LTC128B.128 [R10+0x8400], desc[UR48][R2.64], !P0 ;  /* 0x08400000020a9fae */ /* 0x0201e2000c101d70 */
[----:B------:R-:W-:Y:S01]  /*d9c0*/  ISETP.GE.AND P1, PT, R8, R7, PT ;  /* 0x000000070800720c */ /* 0x000fe20003f26270 */
[----:B------:R-:W-:Y:S02]  /*d9d0*/  VIADD R8, R17, 0x20 ;  /* 0x0000002011087836 */ /* 0x000fe40000000000 */
[----:B0-----:R-:W0:Y:S04]  /*d9e0*/  SHFL.IDX PT, R3, R0, 0x1, 0x181f ;  /* 0x00381f0000037f89 */ /* 0x001e2800000e0000 */
[----:B------:R-:W1:Y:S06]  /*d9f0*/  SHFL.IDX PT, R2, R4, 0x1, 0x181f ;  /* 0x00381f0004027f89 */ /* 0x000e6c00000e0000 */
[----:B0-----:R-:W-:-:S05]  /*da00*/  @!P1 LEA R3, P2, R20, R3, 0x1 ;  /* 0x0000000314039211 */ /* 0x001fca00078408ff */
[----:B-1----:R-:W-:-:S05]  /*da10*/  @!P1 IMAD.X R2, RZ, RZ, R2, P2 ;  /* 0x000000ffff029224 */ /* 0x002fca00010e0602 */
[----:B------:R-:W-:-:S04]  /*da20*/  @!P1 LOP3.LUT R3, R3, R2, RZ, 0x3c, !PT ;  /* 0x0000000203039212 */ /* 0x000fc800078e3cff */
[----:B------:R-:W-:-:S04]  /*da30*/  @!P1 LOP3.LUT R2, R3, R2, RZ, 0x3c, !PT ;  /* 0x0000000203029212 */ /* 0x000fc800078e3cff */
[----:B------:R-:W-:-:S05]  /*da40*/  @!P1 LOP3.LUT R3, R3, R2, RZ, 0x3c, !PT ;  /* 0x0000000203039212 */ /* 0x000fca00078e3cff */
[----:B------:R0:W-:Y:S01]  /*da50*/  @!P1 LDGSTS.E.BYPASS.LTC128B.128 [R10+0x8c00], desc[UR48][R2.64], !P0 ;  /* 0x08c00000020a9fae */ /* 0x0001e2000c101d70 */
[----:B------:R-:W-:Y:S01]  /*da60*/  ISETP.GE.AND P1, PT, R8, R7, PT ;  /* 0x000000070800720c */ /* 0x000fe20003f26270 */
[----:B------:R-:W-:Y:S02]  /*da70*/  VIADD R8, R17, 0x30 ;  /* 0x0000003011087836 */ /* 0x000fe40000000000 */
[----:B0-----:R-:W0:Y:S04]  /*da80*/  SHFL.IDX PT, R3, R0, 0x2, 0x181f ;  /* 0x00581f0000037f89 */ /* 0x001e2800000e0000 */
[----:B------:R-:W1:Y:S06]  /*da90*/  SHFL.IDX PT, R2, R4, 0x2, 0x181f ;  /* 0x00581f0004027f89 */ /* 0x000e6c00000e0000 */
[----:B0-----:R-:W-:-:S04]  /*daa0*/  @!P1 LEA R3, P2, R20, R3, 0x1 ;  /* 0x0000000314039211 */ /* 0x001fc800078408ff */
[----:B-1----:R-:W-:-:S04]  /*dab0*/  @!P1 IADD3.X R2, RZ, R2, RZ, P2, !PT ;  /* 0x00000002ff029210 */ /* 0x002fc800017fe4ff */
        /* <DEDUP_REMOVED lines=37> */
[----:B------:R-:W1:Y:S04]  /*dd10*/  SHFL.IDX PT, R2, R4, 0x6, 0x181f ;  /* 0x00d81f0004027f89 */ /* 0x000e6800000e0000 */
[----:B------:R-:W-:Y:S02]  /*dd20*/  SHFL.IDX PT, R4, R4, 0x7, 0x181f ;  /* 0x00f81f0004047f89 */ /* 0x000fe400000e0000 */
[----:B0-----:R-:W-:-:S05]  /*dd30*/  @!P1 LEA R3, P2, R20, R3, 0x1 ;  /* 0x0000000314039211 */ /* 0x001fca00078408ff */
[----:B-1----:R-:W-:Y:S01]  /*dd40*/  @!P1 IMAD.X R2, RZ, RZ, R2, P2 ;  /* 0x000000ffff029224 */ /* 0x002fe200010e0602 */
[----:B------:R-:W-:Y:S01]  /*dd50*/  ISETP.GE.AND P2, PT, R8, R7, PT ;  /* 0x000000070800720c */ /* 0x000fe20003f46270 */
[----:B------:R-:W-:-:S03]  /*dd60*/  VIADD R8, R17, 0x70 ;  /* 0x0000007011087836 */ /* 0x000fc60000000000 */
[----:B------:R-:W-:-:S04]  /*dd70*/  @!P1 LOP3.LUT R3, R3, R2, RZ, 0x3c, !PT ;  /* 0x0000000203039212 */ /* 0x000fc800078e3cff */
[----:B------:R-:W-:-:S04]  /*dd80*/  @!P1 LOP3.LUT R2, R3, R2, RZ, 0x3c, !PT ;  /* 0x0000000203029212 */ /* 0x000fc800078e3cff */
[----:B------:R-:W-:-:S05]  /*dd90*/  @!P1 LOP3.LUT R3, R3, R2, RZ, 0x3c, !PT ;  /* 0x0000000203039212 */ /* 0x000fca00078e3cff */
[----:B------:R0:W-:Y:S01]  /*dda0*/  @!P1 LDGSTS.E.BYPASS.LTC128B.128 [R10+0xb400], desc[UR48][R2.64], !P0 ;  /* 0x0b400000020a9fae */ /* 0x0001e2000c101d70 */
[----:B------:R-:W-:-:S03]  /*ddb0*/  ISETP.GE.AND P1, PT, R8, R7, PT ;  /* 0x000000070800720c */ /* 0x000fc60003f26270 */
[----:B------:R-:W-:Y:S04]  /*ddc0*/  SHFL.IDX PT, R8, R5, RZ, 0x181f ;  /* 0x00181fff05087589 */ /* 0x000fe800000e0000 */
[----:B0-----:R-:W0:Y:S04]  /*ddd0*/  SHFL.IDX PT, R2, R0, 0x7, 0x181f ;  /* 0x00f81f0000027f89 */ /* 0x001e2800000e0000 */
[----:B------:R-:W1:Y:S02]  /*dde0*/  SHFL.IDX PT, R0, R6, RZ, 0x181f ;  /* 0x00181fff06007589 */ /* 0x000e6400000e0000 */
[----:B0-----:R-:W-:-:S04]  /*ddf0*/  @!P1 LEA R2, P3, R20, R2, 0x1 ;  /* 0x0000000214029211 */ /* 0x001fc800078608ff */
[----:B------:R-:W-:-:S05]  /*de00*/  @!P1 IADD3.X R3, RZ, R4, RZ, P3, !PT ;  /* 0x00000004ff039210 */ /* 0x000fca0001ffe4ff */
[----:B------:R0:W-:Y:S02]  /*de10*/  @!P1 LDGSTS.E.BYPASS.LTC128B.128 [R10+0xbc00], desc[UR48][R2.64], !P0 ;  /* 0x0bc00000020a9fae */ /* 0x0001e4000c101d70 */
[----:B0-----:R-:W-:-:S05]  /*de20*/  @!P2 LEA R2, P1, R20, R8, 0x1 ;  /* 0x000000081402a211 */ /* 0x001fca00078208ff */
[----:B-1----:R-:W-:Y:S02]  /*de30*/  @!P2 IMAD.X R3, RZ, RZ, R0, P1 ;  /* 0x000000ffff03a224 */ /* 0x002fe400008e0600 */
[----:B------:R-:W-:-:S03]  /*de40*/  VIADD R0, R17, 0x90 ;  /* 0x0000009011007836 */ /* 0x000fc60000000000 */
[----:B------:R0:W-:Y:S02]  /*de50*/  @!P2 LDGSTS.E.BYPASS.LTC128B.128 [R10+0xc400], desc[UR48][R2.64], !P0 ;  /* 0x0c400000020aafae */ /* 0x0001e4000c101d70 */
[----:B------:R-:W-:Y:S02]  /*de60*/  ISETP.GE.AND P1, PT, R0, R7, PT ;  /* 0x000000070000720c */ /* 0x000fe40003f26270 */
[----:B------:R-:W1:Y:S11]  /*de70*/  SHFL.IDX PT, R0, R6, 0x1, 0x181f ;  /* 0x00381f0006007f89 */ /* 0x000e7600000e0000 */
[----:B------:R-:W-:-:S05]  /*de80*/  @!P1 LEA R14, P2, R20, R14, 0x1 ;  /* 0x0000000e140e9211 */ /* 0x000fca00078408ff */
[----:B0-----:R-:W-:Y:S02]  /*de90*/  @!P1 IMAD.MOV.U32 R2, RZ, RZ, R14 ;  /* 0x000000ffff029224 */ /* 0x001fe400078e000e */
[----:B------:R-:W0:Y:S01]  /*dea0*/  SHFL.IDX PT, R14, R5, 0x2, 0x181f ;  /* 0x00581f00050e7f89 */ /* 0x000e2200000e0000 */
[----:B-1----:R-:W-:Y:S02]  /*deb0*/  @!P1 IMAD.X R9, RZ, RZ, R0, P2 ;  /* 0x000000ffff099224 */ /* 0x002fe400010e0600 */
[----:B------:R-:W-:Y:S02]  /*dec0*/  VIADD R0, R17, 0xa0 ;  /* 0x000000a011007836 */ /* 0x000fe40000000000 */
[----:B------:R-:W-:-:S05]  /*ded0*/  @!P1 IMAD.MOV.U32 R3, RZ, RZ, R9 ;  /* 0x000000ffff039224 */ /* 0x000fca00078e0009 */
[----:B------:R0:W-:Y:S01]  /*dee0*/  @!P1 LDGSTS.E.BYPASS.LTC128B.128 [R10+0xcc00], desc[UR48][R2.64], !P0 ;  /* 0x0cc00000020a9fae */ /* 0x0001e2000c101d70 */
[----:B------:R-:W-:-:S03]  /*def0*/  ISETP.GE.AND P1, PT, R0, R7, PT ;  /* 0x000000070000720c */ /* 0x000fc60003f26270 */
[----:B------:R-:W1:Y:S04]  /*df00*/  SHFL.IDX PT, R0, R6, 0x2, 0x181f ;  /* 0x00581f0006007f89 */ /* 0x000e6800000e0000 */
[----:B------:R-:W2:Y:S06]  /*df10*/  SHFL.IDX PT, R6, R6, 0x3, 0x181f ;  /* 0x00781f0006067f89 */ /* 0x000eac00000e0000 */
[----:B0-----:R-:W-:-:S02]  /*df20*/  @!P1 LEA R2, P2, R20, R14, 0x1 ;  /* 0x0000000e14029211 */ /* 0x001fc400078408ff */
[----:B------:R0:W3:Y:S03]  /*df30*/  SHFL.IDX PT, R14, R5, 0x3, 0x181f ;  /* 0x00781f00050e7f89 */ /* 0x0000e600000e0000 */
[----:B-1----:R-:W-:-:S05]  /*df40*/  @!P1 IMAD.X R3, RZ, RZ, R0, P2 ;  /* 0x000000ffff039224 */ /* 0x002fca00010e0600 */
[----:B--2---:R0:W-:Y:S03]  /*df50*/  @!P1 LDGSTS.E.BYPASS.LTC128B.128 [R10+0xd400], desc[UR48][R2.64], !P0 ;  /* 0x0d400000020a9fae */ /* 0x0041e6000c101d70 */
.L_x_14833:
[----:B------:R-:W-:-:S05]  /*df60*/  VIADD R0, R17, 0xb0 ;  /* 0x000000b011007836 */ /* 0x000fca0000000000 */
[----:B------:R-:W-:Y:S01]  /*df70*/  ISETP.GE.AND P1, PT, R0, R7, PT ;  /* 0x000000070000720c */ /* 0x000fe20003f26270 */
[----:B------:R-:W-:-:S12]  /*df80*/  VIADD R0, R22, 0x16800 ;  /* 0x0001680016007836 */ /* 0x000fd80000000000 */
[----:B0--3--:R-:W-:-:S05]  /*df90*/  @!P1 LEA R2, P2, R20, R14, 0x1 ;  /* 0x0000000e14029211 */ /* 0x009fca00078408ff */
[----:B------:R-:W-:-:S05]  /*dfa0*/  @!P1 IMAD.X R3, RZ, RZ, R6, P2 ;  /* 0x000000ffff039224 */ /* 0x000fca00010e0606 */
[----:B------:R-:W-:Y:S01]  /*dfb0*/  @!PT LDS RZ, [RZ] ;  /* 0x00000000fffff984 */ /* 0x000fe20000000800 */
[----:B------:R-:W-:Y:S01]  /*dfc0*/  @!PT LDS RZ, [RZ] ;  /* 0x00000000fffff984 */ /* 0x000fe20000000800 */
[----:B------:R-:W-:Y:S01]  /*dfd0*/  @!PT LDS RZ, [RZ] ;  /* 0x00000000fffff984 */ /* 0x000fe20000000800 */
[----:B------:R0:W-:Y:S01]  /*dfe0*/  @!P1 LDGSTS.E.BYPASS.LTC128B.128 [R10+0xdc00], desc[UR48][R2.64], !P0 ;  /* 0x0dc00000020a9fae */ /* 0x0001e2000c101d70 */
[----:B------:R-:W-:Y:S01]  /*dff0*/  PLOP3.LUT P0, PT, PT, PT, PT, 0x80, 0x0 ;  /* 0x000000000000781c */ /* 0x000fe20003f0f070 */
[----:B------:R-:W-:-:S12]  /*e000*/  NOP ;  /* 0x0000000000007918 */ /* 0x000fd80000000000 */
.L_x_14719:
[----:B------:R-:W-:Y:S02]  /*e010*/  PLOP3.LUT P1, PT, P1, P0, PT, 0xa2, 0x0 ;  /* 0x000000000000781c */ /* 0x000fe40000f21472 */
[----:B------:R-:W-:-:S08]  /*e020*/  @P0 R2UR P1, UR4, R22 ;  /* 0x00000000160402ca */ /* 0x000fd00000020000 */
[----:B------:R-:W-:-:S05]  /*e030*/  @P0 PLOP3.LUT P0, PT, P1, PT, PT, 0x80, 0x0 ;  /* 0x000000000000081c */ /* 0x000fca0000f0f070 */
[----:B------:R-:W-:Y:S01]  /*e040*/  @!P1 SYNCS.ARRIVE.TRANS64.RED.A0T1 RZ, [UR4+0x16800], RZ ;  /* 0x016800ffffff99a7 */ /* 0x000fe20008200404 */
[----:B------:R-:W-:Y:S07]  /*e050*/  @!P1 ARRIVES.LDGSTSBAR.64.TRANSCNT [UR4+0x16800] ;  /* 0x01680000ff0099b0 */ /* 0x000fee0008000a84 */
[----:B------:R-:W-:Y:S05]  /*e060*/  @P0 BRA.U.ANY `(.L_x_14719) ;  /* 0xfffffffd00e80947 */ /* 0x000fea000393ffff */
[----:B0-----:R-:W2:Y:S02]  /*e070*/  LDL.LU R3, [R1+0x28] ;  /* 0x0000280001037983 */ /* 0x001ea40000300800 */
[----:B--2---:R-:W-:-:S04]  /*e080*/  IADD3 R3, R3, 0x1, RZ ;  /* 0x0000000103037810 */ /* 0x004fc80007ffe0ff */
        /* <DEDUP_REMOVED lines=12> */
.L_x_14834:
[----:B------:R-:W-:Y:S05]  /*e150*/  BSYNC B0 ;  /* 0x0000000000007941 */ /* 0x000fea0003800000 */
.L_x_14720:
        /* <DEDUP_REMOVED lines=41> */
.L_x_14728:
[----:B------:R-:W-:Y:S01]  /*e3f0*/  IMAD R2, R8, 0x8, R22 ;  /* 0x0000000808027824 */ /* 0x000fe200078e0216 */
[----:B0-----:R-:W-:Y:S01]  /*e400*/  SHF.L.U32 R3, R9, 0x1f, RZ ;  /* 0x0000001f09037819 */ /* 0x001fe200000006ff */
[----:B------:R-:W-:Y:S03]  /*e410*/  BSSY B3, `(.L_x_14729) ;  /* 0x0000003000037945 */ /* 0x000fe60003800000 */
[----:B------:R-:W0:Y:S02]  /*e420*/  SYNCS.PHASECHK.TRANS64.TRYWAIT P0, [R2+URZ+0x16840], R3 ;  /* 0x01684003020075a7 */ /* 0x000e24000800017f */
[----:B0-----:R-:W-:Y:S05]  /*e430*/  @!P0 BRA `(.L_x_14730) ;  /* 0x0000003800e08947 */ /* 0x001fea0003800000 */
.L_x_14835:
[----:B------:R-:W-:Y:S05]  /*e440*/  BSYNC B3 ;  /* 0x0000000000037941 */ /* 0x000fea0003800000 */
.L_x_14729:
        /* <DEDUP_REMOVED lines=12> */
.L_x_14732:
[----:B------:R-:W-:Y:S05]  /*e510*/  BSYNC B3 ;  /* 0x0000000000037941 */ /* 0x000fea0003800000 */
.L_x_14731:
        /* <DEDUP_REMOVED lines=11> */
.L_x_14733:
        /* <DEDUP_REMOVED lines=15> */
.L_x_14836:
[----:B------:R-:W-:Y:S05]  /*e6c0*/  BSYNC B3 ;  /* 0x0000000000037941 */ /* 0x000fea0003800000 */
.L_x_14734:
        /* <DEDUP_REMOVED lines=12> */
.L_x_14737:
[----:B------:R-:W-:Y:S05]  /*e790*/  BSYNC B3 ;  /* 0x0000000000037941 */ /* 0x000fea0003800000 */
.L_x_14736:
        /* <DEDUP_REMOVED lines=11> */
.L_x_14738:
        /* <DEDUP_REMOVED lines=12> */
.L_x_14727:
[----:B------:R-:W-:Y:S05]  /*e910*/  BSYNC B1 ;  /* 0x0000000000017941 */ /* 0x000fea0003800000 */
.L_x_14726:
[----:B------:R-:W2:Y:S01]  /*e920*/  LDL.LU R2, [R1+0xc] ;  /* 0x00000c0001027983 */ /* 0x000ea20000300800 */
[----:B------:R-:W-:Y:S02]  /*e930*/  IMAD.MOV.U32 R23, RZ, RZ, R8 ;  /* 0x000000ffff177224 */ /* 0x000fe400078e0008 */
[----:B------:R-:W-:Y:S02]  /*e940*/  IMAD.MOV.U32 R27, RZ, RZ, R9 ;  /* 0x000000ffff1b7224 */ /* 0x000fe400078e0009 */
[----:B--2---:R-:W-:-:S07]  /*e950*/  VIADD R6, R2, 0xfffffffd ;  /* 0xfffffffd02067836 */ /* 0x004fce0000000000 */
.L_x_14725:
[----:B------:R-:W-:Y:S05]  /*e960*/  BSYNC B2 ;  /* 0x0000000000027941 */ /* 0x000fea0003800000 */
.L_x_14724:
[----:B------:R-:W-:-:S13]  /*e970*/  ISETP.NE.AND P0, PT, R7, RZ, PT ;  /* 0x000000ff0700720c */ /* 0x000fda0003f05270 */
[----:B------:R-:W-:Y:S05]  /*e980*/  @!P0 BRA `(.L_x_14723) ;  /* 0x0000000c00988947 */ /* 0x000fea0003800000 */
[----:B------:R-:W-:-:S07]  /*e990*/  IMAD.MOV.U32 R4, RZ, RZ, R24 ;  /* 0x000000ffff047224 */ /* 0x000fce00078e0018 */
.L_x_14765:
[----:B------:R-:W2:Y:S01]  /*e9a0*/  LDL R2, [R1] ;  /* 0x0000000001027983 */ /* 0x000ea20000100800 */
[----:B------:R-:W-:Y:S01]  /*e9b0*/  IADD3 R7, R23, 0x1, RZ ;  /* 0x0000000117077810 */ /* 0x000fe20007ffe0ff */
        /* <DEDUP_REMOVED lines=30> */
.L_x_14741:
[----:B------:R-:W-:Y:S01]  /*eba0*/  IMAD R2, R7, 0x8, R22 ;  /* 0x0000000807027824 */ /* 0x000fe200078e0216 */
[----:B0-----:R-:W-:Y:S01]  /*ebb0*/  SHF.L.U32 R3, R8, 0x1f, RZ ;  /* 0x0000001f08037819 */ /* 0x001fe200000006ff */
[----:B------:R-:W-:Y:S03]  /*ebc0*/  BSSY B2, `(.L_x_14742) ;  /* 0x0000003000027945 */ /* 0x000fe60003800000 */
[----:B------:R-:W0:Y:S02]  /*ebd0*/  SYNCS.PHASECHK.TRANS64.TRYWAIT P0, [R2+URZ+0x16840], R3 ;  /* 0x01684003020075a7 */ /* 0x000e24000800017f */
[----:B0-----:R-:W-:Y:S05]  /*ebe0*/  @!P0 BRA `(.L_x_14743) ;  /* 0x00000034001c8947 */ /* 0x001fea0003800000 */
.L_x_14837:
[----:B------:R-:W-:Y:S05]  /*ebf0*/  BSYNC B2 ;  /* 0x0000000000027941 */ /* 0x000fea0003800000 */
.L_x_14742:
        /* <DEDUP_REMOVED lines=12> */
.L_x_14745:
[----:B------:R-:W-:Y:S05]  /*ecc0*/  BSYNC B2 ;  /* 0x0000000000027941 */ /* 0x000fea0003800000 */
.L_x_14744:
[----:B------:R-:W-:Y:S01]  /*ecd0*/  IMAD.MOV.U32 R5, RZ, RZ, RZ ;  /* 0x000000ffff057224 */ /* 0x000fe200078e00ff */
[----:B------:R-:W-:Y:S01]  /*ece0*/  UIADD3 UR4, UP0, UR38, 0x370, URZ ;  /* 0x0000037026047890 */ /* 0x000fe2000ff1e03f */
[----:B0-----:R-:W-:Y:S01]  /*ecf0*/  IMAD R3, R7, 0x4000, R22 ;  /* 0x0000400007037824 */ /* 0x001fe200078e0216 */
[----:B------:R-:W-:Y:S01]  /*ed00*/  PLOP3.LUT P0, PT, PT, PT, PT, 0x80, 0x0 ;  /* 0x000000000000781c */ /* 0x000fe20003f0f070 */
[----:B------:R-:W-:Y:S01]  /*ed10*/  VIADD R2, R2, 0x16830 ;  /* 0x0001683002027836 */ /* 0x000fe20000000000 */
[----:B------:R-:W-:Y:S01]  /*ed20*/  R2UR UR10, R5 ;  /* 0x00000000050a72ca */ /* 0x000fe200000e0000 */
[----:B------:R-:W-:Y:S01]  /*ed30*/  VIADD R3, R3, 0xe400 ;  /* 0x0000e40003037836 */ /* 0x000fe20000000000 */
[----:B------:R-:W-:Y:S01]  /*ed40*/  LEA R10, R9, R28, 0x7 ;  /* 0x0000001c090a7211 */ /* 0x000fe200078e38ff */
[----:B------:R-:W-:Y:S01]  /*ed50*/  UIADD3.X UR5, URZ, UR39, URZ, UP0, !UPT ;  /* 0x000000273f057290 */ /* 0x000fe200087fe43f */
[----:B------:R-:W-:Y:S01]  /*ed60*/  UMOV UR6, 0x0 ;  /* 0x0000000000067882 */ /* 0x000fe20000000000 */
[----:B------:R-:W-:-:S10]  /*ed70*/  UMOV UR7, 0x14f00000 ;  /* 0x14f0000000077882 */ /* 0x000fd40000000000 */
.L_x_14746:
        /* <DEDUP_REMOVED lines=15> */
.L_x_14838:
[----:B------:R-:W-:Y:S05]  /*ee70*/  BSYNC B2 ;  /* 0x0000000000027941 */ /* 0x000fea0003800000 */
.L_x_14747:
        /* <DEDUP_REMOVED lines=11> */
.L_x_14750:
[----:B------:R-:W-:Y:S05]  /*ef30*/  BSYNC B2 ;  /* 0x0000000000027941 */ /* 0x000fea0003800000 */
.L_x_14749:
        /* <DEDUP_REMOVED lines=10> */
.L_x_14751:
        /* <DEDUP_REMOVED lines=12> */
.L_x_14740:
[----:B------:R-:W-:Y:S05]  /*f0a0*/  BSYNC B1 ;  /* 0x0000000000017941 */ /* 0x000fea0003800000 */
.L_x_14739:
[----:B------:R-:W2:Y:S01]  /*f0b0*/  LDL R2, [R1] ;  /* 0x0000000001027983 */ /* 0x000ea20000100800 */
[----:B------:R-:W-:Y:S01]  /*f0c0*/  IADD3 R23, R7, 0x1, RZ ;  /* 0x0000000107177810 */ /* 0x000fe20007ffe0ff */
[----:B------:R-:W-:Y:S03]  /*f0d0*/  BSSY B1, `(.L_x_14752) ;  /* 0x000006e000017945 */ /* 0x000fe60003800000 */
        /* <DEDUP_REMOVED lines=28> */
.L_x_14754:
[----:B------:R-:W-:Y:S01]  /*f2a0*/  IMAD R2, R23, 0x8, R22 ;  /* 0x0000000817027824 */ /* 0x000fe200078e0216 */
[----:B0-----:R-:W-:Y:S01]  /*f2b0*/  SHF.L.U32 R3, R27, 0x1f, RZ ;  /* 0x0000001f1b037819 */ /* 0x001fe200000006ff */
[----:B------:R-:W-:Y:S03]  /*f2c0*/  BSSY B2, `(.L_x_14755) ;  /* 0x0000003000027945 */ /* 0x000fe60003800000 */
[----:B------:R-:W0:Y:S02]  /*f2d0*/  SYNCS.PHASECHK.TRANS64.TRYWAIT P0, [R2+URZ+0x16840], R3 ;  /* 0x01684003020075a7 */ /* 0x000e24000800017f */
[----:B0-----:R-:W-:Y:S05]  /*f2e0*/  @!P0 BRA `(.L_x_14756) ;  /* 0x0000002c00848947 */ /* 0x001fea0003800000 */
.L_x_14839:
[----:B------:R-:W-:Y:S05]  /*f2f0*/  BSYNC B2 ;  /* 0x0000000000027941 */ /* 0x000fea0003800000 */
.L_x_14755:
        /* <DEDUP_REMOVED lines=12> */
.L_x_14758:
[----:B------:R-:W-:Y:S05]  /*f3c0*/  BSYNC B2 ;  /* 0x0000000000027941 */ /* 0x000fea0003800000 */
.L_x_14757:
[----:B------:R-:W-:Y:S01]  /*f3d0*/  IMAD.MOV.U32 R5, RZ, RZ, RZ ;  /* 0x000000ffff057224 */ /* 0x000fe200078e00ff */
[----:B------:R-:W-:Y:S01]  /*f3e0*/  UIADD3 UR4, UP0, UR38, 0x370, URZ ;  /* 0x0000037026047890 */ /* 0x000fe2000ff1e03f */
[C---:B0-----:R-:W-:Y:S01]  /*f3f0*/  IMAD R3, R23.reuse, 0x8, R0 ;  /* 0x0000000817037824 */ /* 0x041fe200078e0200 */
[----:B------:R-:W-:Y:S01]  /*f400*/  PLOP3.LUT P0, PT, PT, PT, PT, 0x80, 0x0 ;  /* 0x000000000000781c */ /* 0x000fe20003f0f070 */
[----:B------:R-:W-:Y:S01]  /*f410*/  IMAD R2, R23, 0x4000, R22 ;  /* 0x0000400017027824 */ /* 0x000fe200078e0216 */
[----:B------:R-:W-:Y:S01]  /*f420*/  R2UR UR10, R5 ;  /* 0x00000000050a72ca */ /* 0x000fe200000e0000 */
[----:B------:R-:W-:Y:S01]  /*f430*/  IMAD R10, R9, 0x80, R28 ;  /* 0x00000080090a7824 */ /* 0x000fe200078e021c */
[----:B------:R-:W-:Y:S01]  /*f440*/  IADD3 R3, R3, 0x30, RZ ;  /* 0x0000003003037810 */ /* 0x000fe20007ffe0ff */
[----:B------:R-:W-:Y:S01]  /*f450*/  VIADD R2, R2, 0xe400 ;  /* 0x0000e40002027836 */ /* 0x000fe20000000000 */
[----:B------:R-:W-:Y:S01]  /*f460*/  UIADD3.X UR5, URZ, UR39, URZ, UP0, !UPT ;  /* 0x000000273f057290 */ /* 0x000fe200087fe43f */
[----:B------:R-:W-:Y:S01]  /*f470*/  UMOV UR6, 0x0 ;  /* 0x0000000000067882 */ /* 0x000fe20000000000 */
[----:B------:R-:W-:-:S10]  /*f480*/  UMOV UR7, 0x14f00000 ;  /* 0x14f0000000077882 */ /* 0x000fd40000000000 */
.L_x_14759:
        /* <DEDUP_REMOVED lines=15> */
.L_x_14840:
[----:B------:R-:W-:Y:S05]  /*f580*/  BSYNC B2 ;  /* 0x0000000000027941 */ /* 0x000fea0003800000 */
.L_x_14760:
        /* <DEDUP_REMOVED lines=11> */
.L_x_14763:
[----:B------:R-:W-:Y:S05]  /*f640*/  BSYNC B2 ;  /* 0x0000000000027941 */ /* 0x000fea0003800000 */
.L_x_14762:
        /* <DEDUP_REMOVED lines=10> */
.L_x_14764:
        /* <DEDUP_REMOVED lines=12> */
.L_x_14753:
[----:B------:R-:W-:Y:S05]  /*f7b0*/  BSYNC B1 ;  /* 0x0000000000017941 */ /* 0x000fea0003800000 */
.L_x_14752:
[C---:B------:R-:W-:Y:S01]  /*f7c0*/  ISETP.GT.AND P0, PT, R6.reuse, 0x1, PT ;  /* 0x000000010600780c */ /* 0x040fe20003f04270 */
[----:B------:R-:W-:-:S12]  /*f7d0*/  VIADD R6, R6, 0xfffffffe ;  /* 0xfffffffe06067836 */ /* 0x000fd80000000000 */
[----:B------:R-:W-:Y:S05]  /*f7e0*/  @P0 BRA `(.L_x_14765) ;  /* 0xfffffff0006c0947 */ /* 0x000fea000383ffff */
.L_x_14723:
[----:B------:R-:W-:Y:S05]  /*f7f0*/  BSYNC B0 ;  /* 0x0000000000007941 */ /* 0x000fea0003800000 */
.L_x_14722:
        /* <DEDUP_REMOVED lines=17> */
.L_x_14767:
[----:B------:R-:W-:Y:S05]  /*f910*/  BSYNC B0 ;  /* 0x0000000000007941 */ /* 0x000fea0003800000 */
.L_x_14766:
        /* <DEDUP_REMOVED lines=10> */
.L_x_14841:
[----:B------:R-:W-:Y:S05]  /*f9c0*/  BSYNC B1 ;  /* 0x0000000000017941 */ /* 0x000fea0003800000 */
.L_x_14770:
        /* <DEDUP_REMOVED lines=9> */
.L_x_14773:
[----:B------:R-:W-:Y:S05]  /*fa60*/  BSYNC B1 ;  /* 0x0000000000017941 */ /* 0x000fea0003800000 */
.L_x_14772:
        /* <DEDUP_REMOVED lines=10> */
.L_x_14774:
        /* <DEDUP_REMOVED lines=10> */
.L_x_14769:
[----:B------:R-:W-:Y:S05]  /*fbb0*/  BSYNC B0 ;  /* 0x0000000000007941 */ /* 0x000fea0003800000 */
.L_x_14768:
[----:B------:R-:W-:-:S05]  /*fbc0*/  VIADD R23, R23, 0x1 ;  /* 0x0000000117177836 */ /* 0x000fca0000000000 */
[----:B------:R-:W-:-:S04]  /*fbd0*/  ISETP.NE.AND P0, PT, R23, 0x2, PT ;  /* 0x000000021700780c */ /* 0x000fc80003f05270 */
[----:B------:R-:W-:Y:S02]  /*fbe0*/  SEL R0, RZ, 0x1, P0 ;  /* 0x00000001ff007807 */ /* 0x000fe40000000000 */
[----:B------:R-:W-:Y:S02]  /*fbf0*/  SEL R23, R23, RZ, P0 ;  /* 0x000000ff17177207 */ /* 0x000fe40000000000 */
[----:B------:R-:W-:-:S07]  /*fc00*/  LOP3.LUT R27, R27, R0, RZ, 0x3c, !PT ;  /* 0x000000001b1b7212 */ /* 0x000fce00078e3cff */
.L_x_14704:
[----:B------:R-:W-:Y:S05]  /*fc10*/  BSYNC B7 ;  /* 0x0000000000077941 */ /* 0x000fea0003800000 */
.L_x_14702:
        /* <DEDUP_REMOVED lines=9> */
[----:B------:R2:W3:Y:S01]  /*fcb0*/  LDS.128 R16, [R22+0x168d0] ;  /* 0x0168d00016107984 */ /* 0x0004e20000000c00 */
[----:B------:R-:W-:Y:S06]  /*fcc0*/  BAR.ARV 0x4, 0x200 ;  /* 0x0108000000007b1d */ /* 0x000fec0000002000 */
[----:B------:R-:W-:Y:S05]  /*fcd0*/  BRA `(.L_x_14776) ;  /* 0x0000000800cc7947 */ /* 0x000fea0003800000 */
.L_x_14775:
        /* <DEDUP_REMOVED lines=11> */
[----:B------:R-:W-:Y:S02]  /*fd90*/  MOV R17, RZ ;  /* 0x000000ff00117202 */ /* 0x000fe40000000f00 */
[C---:B------:R-:W-:Y:S01]  /*fda0*/  ISETP.GE.U32.AND P2, PT, R8.reuse, 0x2, PT ;  /* 0x000000020800780c */ /* 0x040fe20003f46070 */
[----:B------:R-:W-:Y:S01]  /*fdb0*/  SHFL.IDX PT, R0, R16, RZ, 0x1f ;  /* 0x00001fff10007589 */ /* 0x000fe200000e0000 */
[C---:B------:R-:W-:Y:S02]  /*fdc0*/  ISETP.GE.U32.AND P3, PT, R8.reuse, 0x4, PT ;  /* 0x000000040800780c */ /* 0x040fe40003f66070 */
        /* <DEDUP_REMOVED lines=21> */
.L_x_14851:
[----:B------:R-:W-:Y:S02]  /*ff20*/  ULDC UR4, c[0x0][0xc38] ;  /* 0x00030e0000047ab9 */ /* 0x000fe40000000800 */
[----:B------:R-:W-:-:S04]  /*ff30*/  IMAD.U32 R4, RZ, RZ, UR4 ;  /* 0x00000004ff047e24 */ /* 0x000fc8000f8e00ff */
[----:B--2---:R-:W-:-:S04]  /*ff40*/  IMAD R14, R14, R4, RZ ;  /* 0x000000040e0e7224 */ /* 0x004fc800078e02ff */
[----:B------:R-:W-:-:S05]  /*ff50*/  IMAD.IADD R5, R5, 0x1, R14 ;  /* 0x0000000105057824 */ /* 0x000fca00078e020e */
[----:B------:R-:W-:-:S13]  /*ff60*/  ISETP.GT.AND P6, PT, R5, R0, PT ;  /* 0x000000000500720c */ /* 0x000fda0003fc4270 */
[----:B------:R-:W-:Y:S05]  /*ff70*/  @P6 BRA `(.L_x_14778) ;  /* 0x00000000009c6947 */ /* 0x000fea0003800000 */
.L_x_14783:
        /* <DEDUP_REMOVED lines=14> */
.L_x_14781:
[----:B------:R-:W-:Y:S05]  /*10060*/  BSYNC B0 ;  /* 0x0000000000007941 */ /* 0x000fea0003800000 */
.L_x_14780:
[----:B------:R-:W-:-:S03]  /*10070*/  UMOV UR4, 0xffffffff ;  /* 0xffffffff00047882 */ /* 0x000fc60000000000 */
[----:B------:R-:W-:Y:S05]  /*10080*/  BRA.DIV UR4, `(.L_x_14782) ;  /* 0x00000026047c7947 */ /* 0x000fea000b800000 */
[----:B-----5:R-:W2:Y:S02]  /*10090*/  SHFL.UP PT, R14, R17, 0x1, RZ ;  /* 0x04200000110e7989 */ /* 0x020ea400000e00ff */
        /* <DEDUP_REMOVED lines=15> */
.L_x_14859:
[----:B------:R-:W-:Y:S02]  /*10190*/  ULDC UR4, c[0x0][0xc38] ;  /* 0x00030e0000047ab9 */ /* 0x000fe40000000800 */
[----:B------:R-:W-:-:S04]  /*101a0*/  IMAD.U32 R4, RZ, RZ, UR4 ;  /* 0x00000004ff047e24 */ /* 0x000fc8000f8e00ff */
[----:B--2---:R-:W-:-:S04]  /*101b0*/  IMAD R14, R14, R4, RZ ;  /* 0x000000040e0e7224 */ /* 0x004fc800078e02ff */
[----:B------:R-:W-:-:S05]  /*101c0*/  IMAD.IADD R5, R14, 0x1, R5 ;  /* 0x000000010e057824 */ /* 0x000fca00078e0205 */
[----:B------:R-:W-:-:S13]  /*101d0*/  ISETP.GT.AND P6, PT, R5, R0, PT ;  /* 0x000000000500720c */ /* 0x000fda0003fc4270 */
[----:B------:R-:W-:Y:S05]  /*101e0*/  @!P6 BRA `(.L_x_14783) ;  /* 0xfffffffc0064e947 */ /* 0x000fea000383ffff */
.L_x_14778:
        /* <DEDUP_REMOVED lines=8> */
.L_x_14863:
[----:B------:R-:W-:Y:S01]  /*10270*/  ISETP.NE.AND P0, PT, R3, RZ, PT ;  /* 0x000000ff0300720c */ /* 0x000fe20003f05270 */
[----:B------:R-:W-:-:S12]  /*10280*/  IMAD.MOV.U32 R14, RZ, RZ, RZ ;  /* 0x000000ffff0e7224 */ /* 0x000fd800078e00ff */
[----:B------:R-:W-:Y:S05]  /*10290*/  @!P0 BRA `(.L_x_14785) ;  /* 0x0000000000108947 */ /* 0x000fea0003800000 */
[----:B------:R-:W-:Y:S01]  /*102a0*/  UMOV UR4, 0xffffffff ;  /* 0xffffffff00047882 */ /* 0x000fe20000000000 */
[----:B------:R-:W-:Y:S02]  /*102b0*/  VIADD R12, R6, 0xffffffff ;  /* 0xffffffff060c7836 */ /* 0x000fe40000000000 */
[----:B------:R-:W-:Y:S05]  /*102c0*/  BRA.DIV UR4, `(.L_x_14786) ;  /* 0x0000002604f07947 */ /* 0x000fea000b800000 */
[----:B------:R4:W0:Y:S02]  /*102d0*/  SHFL.IDX PT, R14, R2, R12, 0x1f ;  /* 0x00001f0c020e7589 */ /* 0x00082400000e0000 */
.L_x_14785:
[----:B0---4-:R-:W0:Y:S01]  /*102e0*/  LDC.64 R2, c[0x0][0xc90] ;  /* 0x00032400ff027b82 */ /* 0x011e220000000a00 */
[----:B------:R-:W-:-:S05]  /*102f0*/  IADD3 R19, R6, R19, RZ ;  /* 0x0000001306137210 */ /* 0x000fca0007ffe0ff */
[----:B0-----:R-:W-:-:S05]  /*10300*/  IMAD.WIDE R2, R19, 0x4, R2 ;  /* 0x0000000413027825 */ /* 0x001fca00078e0202 */
[----:B------:R0:W2:Y:S01]  /*10310*/  LDG.E R7, desc[UR48][R2.64] ;  /* 0x0000003002077981 */ /* 0x0000a2000c1e1900 */
[----:B------:R-:W-:Y:S02]  /*10320*/  IMAD R16, R14, R4, R5 ;  /* 0x000000040e107224 */ /* 0x000fe400078e0205 */
[----:B0-----:R-:W-:Y:S02]  /*10330*/  IMAD.MOV.U32 R2, RZ, RZ, RZ ;  /* 0x000000ffff027224 */ /* 0x001fe400078e00ff */
[----:B--23--:R-:W-:-:S05]  /*10340*/  IMAD R6, R17, R7, RZ ;  /* 0x0000000711067224 */ /* 0x00cfca00078e02ff */
[----:B------:R-:W-:-:S04]  /*10350*/  IABS R8, R6 ;  /* 0x0000000600087213 */ /* 0x000fc80000000000 */
[----:B-1----:R-:W0:Y:S08]  /*10360*/  I2F.RP R9, R8 ;  /* 0x0000000800097306 */ /* 0x002e300000209400 */
        /* <DEDUP_REMOVED lines=32> */
[----:B0-----:R-:W-:-:S06]  /*10570*/  IADD3 R3, R8, 0xffffffe, RZ ;  /* 0x0ffffffe08037810 */ /* 0x001fcc0007ffe0ff */
        /* <DEDUP_REMOVED lines=21> */
[----:B------:R-:W-:-:S04]  /*106d0*/  LOP3.LUT R2, RZ, R2, RZ, 0x33, !PT ;  /* 0x00000002ff027212 */ /* 0x000fc800078e33ff */
[----:B------:R-:W-:Y:S01]  /*106e0*/  IADD3 R17, R17, R2, RZ ;  /* 0x0000000211117210 */ /* 0x000fe20007ffe0ff */
[----:B------:R-:W-:Y:S06]  /*106f0*/  BRA `(.L_x_14787) ;  /* 0x00000000001c7947 */ /* 0x000fec0003800000 */
.L_x_14779:
[----:B------:R-:W-:Y:S01]  /*10700*/  UMOV UR4, URZ ;  /* 0x0000003f00047c82 */ /* 0x000fe20008000000 */
[----:B------:R-:W-:Y:S01]  /*10710*/  UMOV UR5, URZ ;  /* 0x0000003f00057c82 */ /* 0x000fe20008000000 */
[----:B------:R-:W-:Y:S01]  /*10720*/  ULDC UR6, c[0x0][0xc3c] ;  /* 0x00030f0000067ab9 */ /* 0x000fe20000000800 */
[----:B------:R-:W-:Y:S02]  /*10730*/  IMAD.MOV.U32 R16, RZ, RZ, R0 ;  /* 0x000000ffff107224 */ /* 0x000fe400078e0000 */
[----:B------:R-:W-:Y:S02]  /*10740*/  IMAD.U32 R17, RZ, RZ, UR4 ;  /* 0x00000004ff117e24 */ /* 0x000fe4000f8e00ff */
[----:B------:R-:W-:Y:S02]  /*10750*/  IMAD.U32 R18, RZ, RZ, UR5 ;  /* 0x00000005ff127e24 */ /* 0x000fe4000f8e00ff */
[----:B------:R-:W-:-:S07]  /*10760*/  IMAD.U32 R19, RZ, RZ, UR6 ;  /* 0x00000006ff137e24 */ /* 0x000fce000f8e00ff */
.L_x_14787:
        /* <DEDUP_REMOVED lines=10> */
.L_x_14776:
[----:B------:R-:W-:Y:S02]  /*10810*/  ULDC UR4, c[0x0][0xc3c] ;  /* 0x00030f0000047ab9 */ /* 0x000fe40000000800 */
[----:B---3--:R-:W-:-:S13]  /*10820*/  ISETP.GE.AND P0, PT, R19, UR4, PT ;  /* 0x0000000413007c0c */ /* 0x008fda000bf06270 */
[----:B------:R-:W-:Y:S05]  /*10830*/  @!P0 BRA `(.L_x_14788) ;  /* 0xffffffb800608947 */ /* 0x000fea000383ffff */
[----:B------:R-:W-:Y:S05]  /*10840*/  BSYNC B8 ;  /* 0x0000000000087941 */ /* 0x000fea0003800000 */
.L_x_14698:
        /* <DEDUP_REMOVED lines=12> */
.L_x_14866:
[----:B------:R-:W-:Y:S05]  /*10910*/  BSYNC B0 ;  /* 0x0000000000007941 */ /* 0x000fea0003800000 */
.L_x_14789:
[----:B------:R-:W-:-:S03]  /*10920*/  UMOV UR4, 0xffffffff ;  /* 0xffffffff00047882 */ /* 0x000fc60000000000 */
[----:B------:R-:W-:Y:S05]  /*10930*/  BRA.DIV UR4, `(.L_x_14791) ;  /* 0x00000022048c7947 */ /* 0x000fea000b800000 */
[----:B0-----:R-:W0:Y:S02]  /*10940*/  S2R R0, SR_TID.X ;  /* 0x0000000000007919 */ /* 0x001e240000002100 */
[----:B0-----:R-:W-:-:S04]  /*10950*/  SHF.R.U32.HI R0, RZ, 0x5, R0 ;  /* 0x00000005ff007819 */ /* 0x001fc80000011600 */
[----:B------:R-:W-:-:S05]  /*10960*/  LOP3.LUT R0, R0, 0x3, RZ, 0xc0, !PT ;  /* 0x0000000300007812 */ /* 0x000fca00078ec0ff */
[----:B------:R0:W1:Y:S02]  /*10970*/  SHFL.IDX PT, R14, R0, RZ, 0x1f ;  /* 0x00001fff000e7589 */ /* 0x00006400000e0000 */
.L_x_14869:
[----:B-1----:R-:W-:Y:S01]  /*10980*/  ISETP.NE.AND P0, PT, R14, RZ, PT ;  /* 0x000000ff0e00720c */ /* 0x002fe20003f05270 */
[----:B------:R-:W-:-:S12]  /*10990*/  BSSY B0, `(.L_x_14792) ;  /* 0x0000024000007945 */ /* 0x000fd80003800000 */
[----:B------:R-:W-:Y:S05]  /*109a0*/  @P0 BRA `(.L_x_14793) ;  /* 0x0000000000880947 */ /* 0x000fea0003800000 */
[----:B------:R-:W-:-:S03]  /*109b0*/  UMOV UR4, 0xffffffff ;  /* 0xffffffff00047882 */ /* 0x000fc60000000000 */
[----:B------:R-:W-:Y:S05]  /*109c0*/  BRA.DIV UR4, `(.L_x_14794) ;  /* 0x00000022049c7947 */ /* 0x000fea000b800000 */
[----:B------:R-:W-:-:S13]  /*109d0*/  ELECT P6, URZ, PT ;  /* 0x00000000003f782f */ /* 0x000fda00038c0000 */
.L_x_14872:
[----:B------:R-:W-:Y:S05]  /*109e0*/  @!P6 BRA `(.L_x_14793) ;  /* 0x000000000078e947 */ /* 0x000fea0003800000 */
[----:B------:R-:W-:-:S06]  /*109f0*/  ULOP3.LUT UR4, UR36, 0x2, URZ, 0xfc, !UPT ;  /* 0x0000000224047892 */ /* 0x000fcc000f8efc3f */
[----:B0-----:R-:W-:-:S05]  /*10a00*/  IMAD.U32 R0, RZ, RZ, UR4 ;  /* 0x00000004ff007e24 */ /* 0x001fca000f8e00ff */
[----:B------:R-:W-:-:S13]  /*10a10*/  ISETP.NE.AND P2, PT, R0, 0x3, PT ;  /* 0x000000030000780c */ /* 0x000fda0003f45270 */
[----:B------:R-:W-:Y:S05]  /*10a20*/  @!P2 BRA `(.L_x_14795) ;  /* 0x000000000004a947 */ /* 0x000fea0003800000 */
[----:B------:R-:W-:Y:S01]  /*10a30*/  BPT.TRAP 0x1 ;  /* 0x000000040000795c */ /* 0x000fe20000300000 */
.L_x_14795:
        /* <DEDUP_REMOVED lines=8> */
[----:B------:R-:W-:Y:S02]  /*10ac0*/  LOP3.LUT R2, R27, R4, RZ, 0x3c, !PT ;  /* 0x000000041b027212 */ /* 0x000fe400078e3cff */
[----:B------:R-:W-:-:S02]  /*10ad0*/  LEA R7, R5, R0, 0x3 ;  /* 0x0000000005077211 */ /* 0x000fc400078e18ff */
[----:B------:R-:W-:Y:S01]  /*10ae0*/  SHF.L.U32 R2, R2, 0x1f, RZ ;  /* 0x0000001f02027819 */ /* 0x000fe200000006ff */
[----:B0-----:R-:W-:Y:S06]  /*10af0*/  @!P0 BRA `(.L_x_14796) ;  /* 0x0000002000708947 */ /* 0x001fec0003800000 */
.L_x_14873:
[----:B------:R-:W1:Y:S02]  /*10b00*/  SYNCS.PHASECHK.TRANS64.TRYWAIT P0, [R7+URZ], R2 ;  /* 0x00000002070075a7 */ /* 0x000e64000800017f */
[----:B-1----:R-:W-:Y:S05]  /*10b10*/  @!P0 BRA `(.L_x_14797) ;  /* 0x00000020007c8947 */ /* 0x002fea0003800000 */
.L_x_14874:
[----:B------:R-:W-:Y:S05]  /*10b20*/  @!P2 BRA `(.L_x_14798) ;  /* 0x000000000004a947 */ /* 0x000fea0003800000 */
[----:B------:R-:W-:Y:S01]  /*10b30*/  BPT.TRAP 0x1 ;  /* 0x000000040000795c */ /* 0x000fe20000300000 */
.L_x_14798:
[----:B------:R-:W-:-:S04]  /*10b40*/  VIADD R0, R9, 0x16860 ;  /* 0x0001686009007836 */ /* 0x000fc80000000000 */
[----:B------:R-:W-:-:S04]  /*10b50*/  IMAD R4, R23, 0x8, R0 ;  /* 0x0000000817047824 */ /* 0x000fc800078e0200 */
[----:B------:R-:W3:Y:S02]  /*10b60*/  SYNCS.PHASECHK.TRANS64.TRYWAIT P0, [R4+URZ], R3 ;  /* 0x00000003040075a7 */ /* 0x000ee4000800017f */
[----:B---3--:R-:W-:Y:S05]  /*10b70*/  @!P0 BRA `(.L_x_14799) ;  /* 0x0000002000788947 */ /* 0x008fea0003800000 */
.L_x_14875:
[----:B------:R-:W-:-:S07]  /*10b80*/  IMAD R5, R5, 0x8, R0 ;  /* 0x0000000805057824 */ /* 0x000fce00078e0200 */
.L_x_14800:
[----:B----4-:R4:W0:Y:S02]  /*10b90*/  SYNCS.PHASECHK.TRANS64.TRYWAIT P0, [R5+URZ], R2 ;  /* 0x00000002050075a7 */ /* 0x010824000800017f */
[----:B0-----:R-:W-:Y:S05]  /*10ba0*/  @!P0 NANOSLEEP.SYNCS 0x989680 ;  /* 0x009896800000895d */ /* 0x001fea0003900000 */
[----:B------:R-:W0:Y:S02]  /*10bb0*/  @!P0 SYNCS.PHASECHK.TRANS64 P0, [R5+URZ], R2 ;  /* 0x00000002050085a7 */ /* 0x000e24000800007f */
[----:B0-----:R-:W-:Y:S05]  /*10bc0*/  @!P0 BRA `(.L_x_14800) ;  /* 0xfffffffc00f08947 */ /* 0x001fea000383ffff */
.L_x_14793:
[----:B------:R-:W-:Y:S05]  /*10bd0*/  BSYNC B0 ;  /* 0x0000000000007941 */ /* 0x000fea0003800000 */
.L_x_14792:
[----:B------:R-:W-:Y:S05]  /*10be0*/  EXIT ;  /* 0x000000000000794d */ /* 0x000fea0003800000 */
.L_x_14652:
[----:B0-----:R-:W-:-:S04]  /*10bf0*/  IMAD.U32 R3, RZ, RZ, UR45 ;  /* 0x0000002dff037e24 */ /* 0x001fc8000f8e00ff */
[----:B------:R0:W1:Y:S03]  /*10c00*/  SYNCS.PHASECHK.TRANS64.TRYWAIT P1, [R3+URZ+0x16800], R0 ;  /* 0x01680000030075a7 */ /* 0x000066000802017f */
[----:B-1----:R-:W-:Y:S05]  /*10c10*/  @!P1 NANOSLEEP.SYNCS 0x989680 ;  /* 0x009896800000995d */ /* 0x002fea0003900000 */
[----:B------:R-:W1:Y:S02]  /*10c20*/  @!P1 SYNCS.PHASECHK.TRANS64 P1, [R3+URZ+0x16800], R0 ;  /* 0x01680000030095a7 */ /* 0x000e64000802007f */
[----:B-1----:R-:W-:Y:S05]  /*10c30*/  @!P1 BRA `(.L_x_14652) ;  /* 0xfffffffc00ec9947 */ /* 0x002fea000383ffff */
[----:B------:R-:W-:Y:S05]  /*10c40*/  BRA `(.L_x_14801) ;  /* 0xffffff0800d87947 */ /* 0x000fea000383ffff */
.L_x_14656:
[----:B-1----:R1:W2:Y:S02]  /*10c50*/  SYNCS.PHASECHK.TRANS64.TRYWAIT P2, [R0+URZ+0x16830], R3 ;  /* 0x01683003000075a7 */ /* 0x0022a4000804017f */
[----:B--2---:R-:W-:Y:S05]  /*10c60*/  @!P2 NANOSLEEP.SYNCS 0x989680 ;  /* 0x009896800000a95d */ /* 0x004fea0003900000 */
[----:B------:R-:W2:Y:S02]  /*10c70*/  @!P2 SYNCS.PHASECHK.TRANS64 P2, [R0+URZ+0x16830], R3 ;  /* 0x016830030000a5a7 */ /* 0x000ea4000804007f */
[----:B--2---:R-:W-:Y:S05]  /*10c80*/  @!P2 BRA `(.L_x_14656) ;  /* 0xfffffffc00f0a947 */ /* 0x004fea000383ffff */
[----:B------:R-:W-:Y:S05]  /*10c90*/  BRA `(.L_x_14655) ;  /* 0xffffff0800fc7947 */ /* 0x000fea000383ffff */
.L_x_14661:
[----:B-1----:R-:W-:-:S04]  /*10ca0*/  IMAD.U32 R6, RZ, RZ, UR6 ;  /* 0x00000006ff067e24 */ /* 0x002fc8000f8e00ff */
[----:B------:R1:W2:Y:S03]  /*10cb0*/  SYNCS.PHASECHK.TRANS64.TRYWAIT P3, [R6+URZ+0x16830], R5 ;  /* 0x01683005060075a7 */ /* 0x0002a6000806017f */
[----:B--2---:R-:W-:Y:S05]  /*10cc0*/  @!P3 NANOSLEEP.SYNCS 0x989680 ;  /* 0x009896800000b95d */ /* 0x004fea0003900000 */
[----:B------:R-:W2:Y:S02]  /*10cd0*/  @!P3 SYNCS.PHASECHK.TRANS64 P3, [R6+URZ+0x16830], R5 ;  /* 0x016830050600b5a7 */ /* 0x000ea4000806007f */
[----:B--2---:R-:W-:Y:S05]  /*10ce0*/  @!P3 BRA `(.L_x_14661) ;  /* 0xfffffffc00ecb947 */ /* 0x004fea000383ffff */
[----:B------:R-:W-:Y:S05]  /*10cf0*/  BRA `(.L_x_14658) ;  /* 0xffffff34005c7947 */ /* 0x000fea000383ffff */
.L_x_14665:
[----:B-1----:R-:W-:-:S04]  /*10d00*/  IMAD.U32 R6, RZ, RZ, UR6 ;  /* 0x00000006ff067e24 */ /* 0x002fc8000f8e00ff */
[----:B------:R1:W2:Y:S03]  /*10d10*/  SYNCS.PHASECHK.TRANS64.TRYWAIT P3, [R6+URZ+0x16850], R5 ;  /* 0x01685005060075a7 */ /* 0x0002a6000806017f */
[----:B--2---:R-:W-:Y:S05]  /*10d20*/  @!P3 NANOSLEEP.SYNCS 0x989680 ;  /* 0x009896800000b95d */ /* 0x004fea0003900000 */
[----:B------:R-:W2:Y:S02]  /*10d30*/  @!P3 SYNCS.PHASECHK.TRANS64 P3, [R6+URZ+0x16850], R5 ;  /* 0x016850050600b5a7 */ /* 0x000ea4000806007f */
[----:B--2---:R-:W-:Y:S05]  /*10d40*/  @!P3 BRA `(.L_x_14665) ;  /* 0xfffffffc00ecb947 */ /* 0x004fea000383ffff */
[----:B------:R-:W-:Y:S05]  /*10d50*/  BRA `(.L_x_14662) ;  /* 0xffffff3400cc7947 */ /* 0x000fea000383ffff */
.L_x_14671:
[----:B-1----:R-:W-:-:S04]  /*10d60*/  IMAD.U32 R6, RZ, RZ, UR6 ;  /* 0x00000006ff067e24 */ /* 0x002fc8000f8e00ff */
[----:B------:R1:W2:Y:S03]  /*10d70*/  SYNCS.PHASECHK.TRANS64.TRYWAIT P2, [R6+URZ+0x16830], R5 ;  /* 0x01683005060075a7 */ /* 0x0002a6000804017f */
[----:B--2---:R-:W-:Y:S05]  /*10d80*/  @!P2 NANOSLEEP.SYNCS 0x989680 ;  /* 0x009896800000a95d */ /* 0x004fea0003900000 */
[----:B------:R-:W2:Y:S02]  /*10d90*/  @!P2 SYNCS.PHASECHK.TRANS64 P2, [R6+URZ+0x16830], R5 ;  /* 0x016830050600a5a7 */ /* 0x000ea4000804007f */
[----:B--2---:R-:W-:Y:S05]  /*10da0*/  @!P2 BRA `(.L_x_14671) ;  /* 0xfffffffc00eca947 */ /* 0x004fea000383ffff */
[----:B------:R-:W-:Y:S05]  /*10db0*/  BRA `(.L_x_14668) ;  /* 0xffffff6000bc7947 */ /* 0x000fea000383ffff */
.L_x_14675:
[----:B-1----:R-:W-:-:S04]  /*10dc0*/  IMAD.U32 R6, RZ, RZ, UR6 ;  /* 0x00000006ff067e24 */ /* 0x002fc8000f8e00ff */
[----:B------:R1:W2:Y:S03]  /*10dd0*/  SYNCS.PHASECHK.TRANS64.TRYWAIT P2, [R6+URZ+0x16850], R5 ;  /* 0x01685005060075a7 */ /* 0x0002a6000804017f */
[----:B--2---:R-:W-:Y:S05]  /*10de0*/  @!P2 NANOSLEEP.SYNCS 0x989680 ;  /* 0x009896800000a95d */ /* 0x004fea0003900000 */
[----:B------:R-:W2:Y:S02]  /*10df0*/  @!P2 SYNCS.PHASECHK.TRANS64 P2, [R6+URZ+0x16850], R5 ;  /* 0x016850050600a5a7 */ /* 0x000ea4000804007f */
[----:B--2---:R-:W-:Y:S05]  /*10e00*/  @!P2 BRA `(.L_x_14675) ;  /* 0xfffffffc00eca947 */ /* 0x004fea000383ffff */
[----:B------:R-:W-:Y:S05]  /*10e10*/  BRA `(.L_x_14672) ;  /* 0xffffff64002c7947 */ /* 0x000fea000383ffff */
.L_x_14680:
[----:B-1----:R-:W-:-:S04]  /*10e20*/  IMAD.U32 R4, RZ, RZ, UR5 ;  /* 0x00000005ff047e24 */ /* 0x002fc8000f8e00ff */
[----:B------:R1:W2:Y:S03]  /*10e30*/  SYNCS.PHASECHK.TRANS64.TRYWAIT P0, [R4+URZ+0x16850], R3 ;  /* 0x01685003040075a7 */ /* 0x0002a6000800017f */
[----:B--2---:R-:W-:Y:S05]  /*10e40*/  @!P0 NANOSLEEP.SYNCS 0x989680 ;  /* 0x009896800000895d */ /* 0x004fea0003900000 */
[----:B------:R-:W2:Y:S02]  /*10e50*/  @!P0 SYNCS.PHASECHK.TRANS64 P0, [R4+URZ+0x16850], R3 ;  /* 0x01685003040085a7 */ /* 0x000ea4000800007f */
[----:B--2---:R-:W-:Y:S05]  /*10e60*/  @!P0 BRA `(.L_x_14680) ;  /* 0xfffffffc00ec8947 */ /* 0x004fea000383ffff */
[----:B------:R-:W-:Y:S05]  /*10e70*/  BRA `(.L_x_14679) ;  /* 0xffffff8400907947 */ /* 0x000fea000383ffff */
.L_x_14710:
        /* <DEDUP_REMOVED lines=11> */
.L_x_14803:
[----:B------:R-:W-:Y:S05]  /*10f30*/  BSYNC B0 ;  /* 0x0000000000007941 */ /* 0x000fea0003800000 */
.L_x_14802:
[----:B------:R-:W-:Y:S05]  /*10f40*/  BRA `(.L_x_14804) ;  /* 0xffffffbc00847947 */ /* 0x000fea000383ffff */
.L_x_14712:
[----:B------:R-:W-:Y:S01]  /*10f50*/  BSSY B0, `(.L_x_14805) ;  /* 0x0000006000007945 */ /* 0x000fe20003800000 */
[----:B------:R-:W-:-:S07]  /*10f60*/  IMAD.MOV.U32 R15, RZ, RZ, -0x1 ;  /* 0xffffffffff0f7424 */ /* 0x000fce00078e00ff */
[----:B012---:R-:W-:Y:S05]  /*10f70*/  WARPSYNC.COLLECTIVE R15, `(.L_x_14806) ;  /* 0x000000000f0c7348 */ /* 0x007fea0003c00000 */
[----:B------:R-:W-:Y:S02]  /*10f80*/  ELECT P6, UR62, PT ;  /* 0x00000000003e782f */ /* 0x000fe400038c0000 */
[----:B------:R-:W-:Y:S01]  /*10f90*/  MOV R14, UR62 ;  /* 0x0000003e000e7c02 */ /* 0x000fe20008000f00 */
[----:B012---:R-:W-:Y:S10]  /*10fa0*/  ENDCOLLECTIVE ;  /* 0x000000000000791b */ /* 0x007ff40003800000 */
.L_x_14806:
[----:B------:R-:W-:Y:S05]  /*10fb0*/  BSYNC B0 ;  /* 0x0000000000007941 */ /* 0x000fea0003800000 */
.L_x_14805:
[----:B------:R-:W-:Y:S05]  /*10fc0*/  BRA `(.L_x_14807) ;  /* 0xffffffbc00847947 */ /* 0x000fea000383ffff */
.L_x_14714:
[----:B--2---:R2:W3:Y:S02]  /*10fd0*/  SYNCS.PHASECHK.TRANS64.TRYWAIT P0, [R3+URZ+0x16840], R0 ;  /* 0x01684000030075a7 */ /* 0x0044e4000800017f */
[----:B---3--:R-:W-:Y:S05]  /*10fe0*/  @!P0 NANOSLEEP.SYNCS 0x989680 ;  /* 0x009896800000895d */ /* 0x008fea0003900000 */
[----:B------:R-:W3:Y:S02]  /*10ff0*/  @!P0 SYNCS.PHASECHK.TRANS64 P0, [R3+URZ+0x16840], R0 ;  /* 0x01684000030085a7 */ /* 0x000ee4000800007f */
[----:B---3--:R-:W-:Y:S05]  /*11000*/  @!P0 BRA `(.L_x_14714) ;  /* 0xfffffffc00f08947 */ /* 0x008fea000383ffff */
[----:B------:R-:W-:Y:S05]  /*11010*/  BRA `(.L_x_14808) ;  /* 0xffffffbc00d47947 */ /* 0x000fea000383ffff */
.L_x_14718:
        /* <DEDUP_REMOVED lines=12> */
.L_x_14809:
[----:B------:R-:W-:Y:S02]  /*110e0*/  IMAD.MOV.U32 R13, RZ, RZ, R0 ;  /* 0x000000ffff0d7224 */ /* 0x000fe400078e0000 */
[----:B------:R-:W-:-:S07]  /*110f0*/  IMAD.MOV.U32 R2, RZ, RZ, R14 ;  /* 0x000000ffff027224 */ /* 0x000fce00078e000e */
[----:B------:R-:W-:Y:S05]  /*11100*/  WARPSYNC.COLLECTIVE R15, `(.L_x_14810) ;  /* 0x000000000f087348 */ /* 0x000fea0003c00000 */
[----:B------:R0:W1:Y:S02]  /*11110*/  SHFL.IDX P6, R14, R13, R12, R11 ;  /* 0x0000000c0d0e7389 */ /* 0x00006400000c000b */
[----:B01----:R-:W-:Y:S01]  /*11120*/  ENDCOLLECTIVE ;  /* 0x000000000000791b */ /* 0x003fe20003800000 */
.L_x_14810:
[----:B------:R-:W-:Y:S02]  /*11130*/  IMAD.MOV.U32 R13, RZ, RZ, R4 ;  /* 0x000000ffff0d7224 */ /* 0x000fe400078e0004 */
[----:B------:R-:W-:Y:S02]  /*11140*/  IMAD.MOV.U32 R12, RZ, RZ, 0x1 ;  /* 0x00000001ff0c7424 */ /* 0x000fe400078e00ff */
[----:B------:R-:W-:-:S07]  /*11150*/  IMAD.MOV.U32 R3, RZ, RZ, R14 ;  /* 0x000000ffff037224 */ /* 0x000fce00078e000e */
[----:B------:R-:W-:Y:S05]  /*11160*/  WARPSYNC.COLLECTIVE R15, `(.L_x_14811) ;  /* 0x000000000f087348 */ /* 0x000fea0003c00000 */
[----:B------:R0:W1:Y:S02]  /*11170*/  SHFL.IDX P6, R14, R13, R12, R11 ;  /* 0x0000000c0d0e7389 */ /* 0x00006400000c000b */
[----:B01----:R-:W-:Y:S01]  /*11180*/  ENDCOLLECTIVE ;  /* 0x000000000000791b */ /* 0x003fe20003800000 */
.L_x_14811:
[----:B------:R-:W-:-:S04]  /*11190*/  @!P1 LEA R3, P2, R20, R3, 0x1 ;  /* 0x0000000314039211 */ /* 0x000fc800078408ff */
[----:B------:R-:W-:-:S04]  /*111a0*/  @!P1 IADD3.X R2, RZ, R2, RZ, P2, !PT ;  /* 0x00000002ff029210 */ /* 0x000fc800017fe4ff */
        /* <DEDUP_REMOVED lines=9> */
[----:B------:R-:W-:Y:S02]  /*11240*/  VIADD R8, R17, 0x20 ;  /* 0x0000002011087836 */ /* 0x000fe40000000000 */
[----:B0-----:R-:W-:-:S10]  /*11250*/  IMAD.MOV.U32 R2, RZ, RZ, R14 ;  /* 0x000000ffff027224 */ /* 0x001fd400078e000e */
[----:B------:R-:W-:Y:S05]  /*11260*/  WARPSYNC.COLLECTIVE R15, `(.L_x_14812) ;  /* 0x000000000f087348 */ /* 0x000fea0003c00000 */
[----:B------:R0:W1:Y:S02]  /*11270*/  SHFL.IDX P6, R14, R13, R12, R11 ;  /* 0x0000000c0d0e7389 */ /* 0x00006400000c000b */
[----:B01----:R-:W-:Y:S01]  /*11280*/  ENDCOLLECTIVE ;  /* 0x000000000000791b */ /* 0x003fe20003800000 */
.L_x_14812:
[----:B------:R-:W-:Y:S02]  /*11290*/  IMAD.MOV.U32 R13, RZ, RZ, R4 ;  /* 0x000000ffff0d7224 */ /* 0x000fe400078e0004 */
[----:B------:R-:W-:Y:S02]  /*112a0*/  IMAD.MOV.U32 R12, RZ, RZ, 0x2 ;  /* 0x00000002ff0c7424 */ /* 0x000fe400078e00ff */
[----:B------:R-:W-:-:S07]  /*112b0*/  IMAD.MOV.U32 R3, RZ, RZ, R14 ;  /* 0x000000ffff037224 */ /* 0x000fce00078e000e */
[----:B------:R-:W-:Y:S05]  /*112c0*/  WARPSYNC.COLLECTIVE R15, `(.L_x_14813) ;  /* 0x000000000f087348 */ /* 0x000fea0003c00000 */
[----:B------:R0:W1:Y:S02]  /*112d0*/  SHFL.IDX P6, R14, R13, R12, R11 ;  /* 0x0000000c0d0e7389 */ /* 0x00006400000c000b */
[----:B01----:R-:W-:Y:S01]  /*112e0*/  ENDCOLLECTIVE ;  /* 0x000000000000791b */ /* 0x003fe20003800000 */
.L_x_14813:
        /* <DEDUP_REMOVED lines=11> */
[----:B------:R-:W-:Y:S01]  /*113a0*/  VIADD R8, R17, 0x30 ;  /* 0x0000003011087836 */ /* 0x000fe20000000000 */
[----:B0-----:R-:W-:-:S11]  /*113b0*/  MOV R2, R14 ;  /* 0x0000000e00027202 */ /* 0x001fd60000000f00 */
[----:B------:R-:W-:Y:S05]  /*113c0*/  WARPSYNC.COLLECTIVE R15, `(.L_x_14814) ;  /* 0x000000000f087348 */ /* 0x000fea0003c00000 */
[----:B------:R0:W1:Y:S02]  /*113d0*/  SHFL.IDX P6, R14, R13, R12, R11 ;  /* 0x0000000c0d0e7389 */ /* 0x00006400000c000b */
[----:B01----:R-:W-:Y:S01]  /*113e0*/  ENDCOLLECTIVE ;  /* 0x000000000000791b */ /* 0x003fe20003800000 */
.L_x_14814:
[----:B------:R-:W-:Y:S02]  /*113f0*/  IMAD.MOV.U32 R13, RZ, RZ, R4 ;  /* 0x000000ffff0d7224 */ /* 0x000fe400078e0004 */
[----:B------:R-:W-:Y:S02]  /*11400*/  IMAD.MOV.U32 R12, RZ, RZ, 0x3 ;  /* 0x00000003ff0c7424 */ /* 0x000fe400078e00ff */
[----:B------:R-:W-:-:S07]  /*11410*/  IMAD.MOV.U32 R3, RZ, RZ, R14 ;  /* 0x000000ffff037224 */ /* 0x000fce00078e000e */
[----:B------:R-:W-:Y:S05]  /*11420*/  WARPSYNC.COLLECTIVE R15, `(.L_x_14815) ;  /* 0x000000000f087348 */ /* 0x000fea0003c00000 */
[----:B------:R0:W1:Y:S02]  /*11430*/  SHFL.IDX P6, R14, R13, R12, R11 ;  /* 0x0000000c0d0e7389 */ /* 0x00006400000c000b */
[----:B01----:R-:W-:Y:S01]  /*11440*/  ENDCOLLECTIVE ;  /* 0x000000000000791b */ /* 0x003fe20003800000 */
.L_x_14815:
        /* <DEDUP_REMOVED lines=10> */
[----:B------:R-:W-:Y:S02]  /*114f0*/  ISETP.GE.AND P1, PT, R8, R7, PT ;  /* 0x000000070800720c */ /* 0x000fe40003f26270 */
[----:B------:R-:W-:Y:S01]  /*11500*/  IADD3 R8, R17, 0x40, RZ ;  /* 0x0000004011087810 */ /* 0x000fe20007ffe0ff */
[----:B0-----:R-:W-:-:S10]  /*11510*/  IMAD.MOV.U32 R2, RZ, RZ, R14 ;  /* 0x000000ffff027224 */ /* 0x001fd400078e000e */
[----:B------:R-:W-:Y:S05]  /*11520*/  WARPSYNC.COLLECTIVE R15, `(.L_x_14816) ;  /* 0x000000000f087348 */ /* 0x000fea0003c00000 */
[----:B------:R0:W1:Y:S02]  /*11530*/  SHFL.IDX P6, R14, R13, R12, R11 ;  /* 0x0000000c0d0e7389 */ /* 0x00006400000c000b */
[----:B01----:R-:W-:Y:S01]  /*11540*/  ENDCOLLECTIVE ;  /* 0x000000000000791b */ /* 0x003fe20003800000 */
.L_x_14816:
[----:B------:R-:W-:Y:S02]  /*11550*/  IMAD.MOV.U32 R13, RZ, RZ, R4 ;  /* 0x000000ffff0d7224 */ /* 0x000fe400078e0004 */
[----:B------:R-:W-:Y:S02]  /*11560*/  IMAD.MOV.U32 R12, RZ, RZ, 0x4 ;  /* 0x00000004ff0c7424 */ /* 0x000fe400078e00ff */
[----:B------:R-:W-:-:S07]  /*11570*/  IMAD.MOV.U32 R3, RZ, RZ, R14 ;  /* 0x000000ffff037224 */ /* 0x000fce00078e000e */
[----:B------:R-:W-:Y:S05]  /*11580*/  WARPSYNC.COLLECTIVE R15, `(.L_x_14817) ;  /* 0x000000000f087348 */ /* 0x000fea0003c00000 */
[----:B------:R0:W1:Y:S02]  /*11590*/  SHFL.IDX P6, R14, R13, R12, R11 ;  /* 0x0000000c0d0e7389 */ /* 0x00006400000c000b */
[----:B01----:R-:W-:Y:S01]  /*115a0*/  ENDCOLLECTIVE ;  /* 0x000000000000791b */ /* 0x003fe20003800000 */
.L_x_14817:
        /* <DEDUP_REMOVED lines=16> */
.L_x_14818:
[----:B------:R-:W-:Y:S02]  /*116b0*/  IMAD.MOV.U32 R13, RZ, RZ, R4 ;  /* 0x000000ffff0d7224 */ /* 0x000fe400078e0004 */
[----:B------:R-:W-:Y:S02]  /*116c0*/  IMAD.MOV.U32 R12, RZ, RZ, 0x5 ;  /* 0x00000005ff0c7424 */ /* 0x000fe400078e00ff */
[----:B------:R-:W-:-:S07]  /*116d0*/  IMAD.MOV.U32 R3, RZ, RZ, R14 ;  /* 0x000000ffff037224 */ /* 0x000fce00078e000e */
[----:B------:R-:W-:Y:S05]  /*116e0*/  WARPSYNC.COLLECTIVE R15, `(.L_x_14819) ;  /* 0x000000000f087348 */ /* 0x000fea0003c00000 */
[----:B------:R0:W1:Y:S02]  /*116f0*/  SHFL.IDX P6, R14, R13, R12, R11 ;  /* 0x0000000c0d0e7389 */ /* 0x00006400000c000b */
[----:B01----:R-:W-:Y:S01]  /*11700*/  ENDCOLLECTIVE ;  /* 0x000000000000791b */ /* 0x003fe20003800000 */
.L_x_14819:
        /* <DEDUP_REMOVED lines=16> */
.L_x_14820:
[----:B------:R-:W-:Y:S02]  /*11810*/  IMAD.MOV.U32 R13, RZ, RZ, R4 ;  /* 0x000000ffff0d7224 */ /* 0x000fe400078e0004 */
[----:B------:R-:W-:Y:S02]  /*11820*/  IMAD.MOV.U32 R12, RZ, RZ, 0x6 ;  /* 0x00000006ff0c7424 */ /* 0x000fe400078e00ff */
[----:B------:R-:W-:-:S07]  /*11830*/  IMAD.MOV.U32 R3, RZ, RZ, R14 ;  /* 0x000000ffff037224 */ /* 0x000fce00078e000e */
[----:B------:R-:W-:Y:S05]  /*11840*/  WARPSYNC.COLLECTIVE R15, `(.L_x_14821) ;  /* 0x000000000f087348 */ /* 0x000fea0003c00000 */
[----:B------:R0:W1:Y:S02]  /*11850*/  SHFL.IDX P6, R14, R13, R12, R11 ;  /* 0x0000000c0d0e7389 */ /* 0x00006400000c000b */
[----:B01----:R-:W-:Y:S01]  /*11860*/  ENDCOLLECTIVE ;  /* 0x000000000000791b */ /* 0x003fe20003800000 */
.L_x_14821:
        /* <DEDUP_REMOVED lines=15> */
.L_x_14822:
[----:B------:R-:W-:Y:S01]  /*11960*/  IMAD.MOV.U32 R13, RZ, RZ, R4 ;  /* 0x000000ffff0d7224 */ /* 0x000fe200078e0004 */
[----:B------:R-:W-:Y:S01]  /*11970*/  MOV R12, 0x7 ;  /* 0x00000007000c7802 */ /* 0x000fe20000000f00 */
[----:B------:R-:W-:-:S07]  /*11980*/  IMAD.MOV.U32 R3, RZ, RZ, R14 ;  /* 0x000000ffff037224 */ /* 0x000fce00078e000e */
[----:B------:R-:W-:Y:S05]  /*11990*/  WARPSYNC.COLLECTIVE R15, `(.L_x_14823) ;  /* 0x000000000f087348 */ /* 0x000fea0003c00000 */
[----:B------:R0:W1:Y:S02]  /*119a0*/  SHFL.IDX P6, R14, R13, R12, R11 ;  /* 0x0000000c0d0e7389 */ /* 0x00006400000c000b */
[----:B01----:R-:W-:Y:S01]  /*119b0*/  ENDCOLLECTIVE ;  /* 0x000000000000791b */ /* 0x003fe20003800000 */
.L_x_14823:
        /* <DEDUP_REMOVED lines=11> */
.L_x_14824:
[----:B------:R-:W-:Y:S01]  /*11a70*/  @!PT LDS RZ, [RZ] ;  /* 0x00000000fffff984 */ /* 0x000fe20000000800 */
[----:B------:R-:W-:Y:S01]  /*11a80*/  @!PT LDS RZ, [RZ] ;  /* 0x00000000fffff984 */ /* 0x000fe20000000800 */
[----:B------:R-:W-:Y:S01]  /*11a90*/  @!PT LDS RZ, [RZ] ;  /* 0x00000000fffff984 */ /* 0x000fe20000000800 */
[----:B------:R0:W-:Y:S01]  /*11aa0*/  @!P1 LDGSTS.E.BYPASS.LTC128B.128 [R10+0xb400], desc[UR48][R2.64], !P0 ;  /* 0x0b400000020a9fae */ /* 0x0001e2000c101d70 */
[----:B------:R-:W-:Y:S01]  /*11ab0*/  ISETP.GE.AND P1, PT, R0, R7, PT ;  /* 0x000000070000720c */ /* 0x000fe20003f26270 */
[----:B------:R-:W-:-:S05]  /*11ac0*/  VIADD R0, R17, 0x80 ;  /* 0x0000008011007836 */ /* 0x000fca0000000000 */
[----:B------:R-:W-:Y:S01]  /*11ad0*/  ISETP.GE.AND P2, PT, R0, R7, PT ;  /* 0x000000070000720c */ /* 0x000fe20003f46270 */
[----:B------:R-:W-:Y:S02]  /*11ae0*/  IMAD.MOV.U32 R13, RZ, RZ, R6 ;  /* 0x000000ffff0d7224 */ /* 0x000fe400078e0006 */
[----:B------:R-:W-:Y:S02]  /*11af0*/  IMAD.MOV.U32 R12, RZ, RZ, RZ ;  /* 0x000000ffff0c7224 */ /* 0x000fe400078e00ff */
[----:B0-----:R-:W-:-:S08]  /*11b00*/  IMAD.MOV.U32 R2, RZ, RZ, R14 ;  /* 0x000000ffff027224 */ /* 0x001fd000078e000e */
[----:B------:R-:W-:Y:S05]  /*11b10*/  WARPSYNC.COLLECTIVE R15, `(.L_x_14825) ;  /* 0x000000000f087348 */ /* 0x000fea0003c00000 */
[----:B------:R0:W1:Y:S02]  /*11b20*/  SHFL.IDX P6, R14, R13, R12, R11 ;  /* 0x0000000c0d0e7389 */ /* 0x00006400000c000b */
[----:B01----:R-:W-:Y:S01]  /*11b30*/  ENDCOLLECTIVE ;  /* 0x000000000000791b */ /* 0x003fe20003800000 */
.L_x_14825:
        /* <DEDUP_REMOVED lines=11> */
.L_x_14826:
[----:B------:R-:W-:Y:S02]  /*11bf0*/  IMAD.MOV.U32 R13, RZ, RZ, R6 ;  /* 0x000000ffff0d7224 */ /* 0x000fe400078e0006 */
[----:B------:R-:W-:Y:S01]  /*11c00*/  IMAD.MOV.U32 R12, RZ, RZ, 0x1 ;  /* 0x00000001ff0c7424 */ /* 0x000fe200078e00ff */
[----:B------:R-:W-:-:S07]  /*11c10*/  MOV R8, R14 ;  /* 0x0000000e00087202 */ /* 0x000fce0000000f00 */
[----:B------:R-:W-:Y:S05]  /*11c20*/  WARPSYNC.COLLECTIVE R15, `(.L_x_14827) ;  /* 0x000000000f087348 */ /* 0x000fea0003c00000 */
[----:B------:R0:W1:Y:S02]  /*11c30*/  SHFL.IDX P6, R14, R13, R12, R11 ;  /* 0x0000000c0d0e7389 */ /* 0x00006400000c000b */
[----:B01----:R-:W-:Y:S01]  /*11c40*/  ENDCOLLECTIVE ;  /* 0x000000000000791b */ /* 0x003fe20003800000 */
.L_x_14827:
[----:B------:R-:W-:-:S05]  /*11c50*/  @!P2 LEA R2, P1, R20, R8, 0x1 ;  /* 0x000000081402a211 */ /* 0x000fca00078208ff */
[----:B------:R-:W-:Y:S02]  /*11c60*/  @!P2 IMAD.X R3, RZ, RZ, R0, P1 ;  /* 0x000000ffff03a224 */ /* 0x000fe400008e0600 */
[----:B------:R-:W-:-:S03]  /*11c70*/  VIADD R0, R17, 0x90 ;  /* 0x0000009011007836 */ /* 0x000fc60000000000 */
[----:B------:R-:W-:Y:S01]  /*11c80*/  @!PT LDS RZ, [RZ] ;  /* 0x00000000fffff984 */ /* 0x000fe20000000800 */
[----:B------:R-:W-:Y:S01]  /*11c90*/  @!PT LDS RZ, [RZ] ;  /* 0x00000000fffff984 */ /* 0x000fe20000000800 */
[----:B------:R-:W-:Y:S01]  /*11ca0*/  @!PT LDS RZ, [RZ] ;  /* 0x00000000fffff984 */ /* 0x000fe20000000800 */
[----:B------:R0:W-:Y:S01]  /*11cb0*/  @!P2 LDGSTS.E.BYPASS.LTC128B.128 [R10+0xc400], desc[UR48][R2.64], !P0 ;  /* 0x0c400000020aafae */ /* 0x0001e2000c101d70 */
[----:B------:R-:W-:Y:S01]  /*11cc0*/  IMAD.MOV.U32 R13, RZ, RZ, R5 ;  /* 0x000000ffff0d7224 */ /* 0x000fe200078e0005 */
[----:B------:R-:W-:Y:S01]  /*11cd0*/  ISETP.GE.AND P1, PT, R0, R7, PT ;  /* 0x000000070000720c */ /* 0x000fe20003f26270 */
[----:B------:R-:W-:-:S12]  /*11ce0*/  IMAD.MOV.U32 R0, RZ, RZ, R14 ;  /* 0x000000ffff007224 */ /* 0x000fd800078e000e */
[----:B0-----:R-:W-:Y:S05]  /*11cf0*/  WARPSYNC.COLLECTIVE R15, `(.L_x_14828) ;  /* 0x000000000f087348 */ /* 0x001fea0003c00000 */
[----:B------:R1:W2:Y:S02]  /*11d00*/  SHFL.IDX P6, R14, R13, R12, R11 ;  /* 0x0000000c0d0e7389 */ /* 0x0002a400000c000b */
[----:B012---:R-:W-:Y:S01]  /*11d10*/  ENDCOLLECTIVE ;  /* 0x000000000000791b */ /* 0x007fe20003800000 */
.L_x_14828:
[----:B------:R-:W-:Y:S01]  /*11d20*/  IMAD.MOV.U32 R13, RZ, RZ, R6 ;  /* 0x000000ffff0d7224 */ /* 0x000fe200078e0006 */
[----:B------:R-:W-:Y:S02]  /*11d30*/  MOV R12, 0x2 ;  /* 0x00000002000c7802 */ /* 0x000fe40000000f00 */
[----:B------:R-:W-:-:S05]  /*11d40*/  @!P1 LEA R14, P2, R20, R14, 0x1 ;  /* 0x0000000e140e9211 */ /* 0x000fca00078408ff */
[----:B------:R-:W-:-:S08]  /*11d50*/  @!P1 IMAD.MOV.U32 R2, RZ, RZ, R14 ;  /* 0x000000ffff029224 */ /* 0x000fd000078e000e */
[----:B------:R-:W-:Y:S05]  /*11d60*/  WARPSYNC.COLLECTIVE R15, `(.L_x_14829) ;  /* 0x000000000f087348 */ /* 0x000fea0003c00000 */
[----:B------:R0:W1:Y:S02]  /*11d70*/  SHFL.IDX P6, R14, R13, R12, R11 ;  /* 0x0000000c0d0e7389 */ /* 0x00006400000c000b */
[----:B01----:R-:W-:Y:S01]  /*11d80*/  ENDCOLLECTIVE ;  /* 0x000000000000791b */ /* 0x003fe20003800000 */
.L_x_14829:
[----:B------:R-:W-:-:S04]  /*11d90*/  @!P1 IMAD.X R9, RZ, RZ, R0, P2 ;  /* 0x000000ffff099224 */ /* 0x000fc800010e0600 */
[----:B------:R-:W-:-:S05]  /*11da0*/  @!P1 IMAD.MOV.U32 R3, RZ, RZ, R9 ;  /* 0x000000ffff039224 */ /* 0x000fca00078e0009 */
[----:B------:R-:W-:Y:S01]  /*11db0*/  @!PT LDS RZ, [RZ] ;  /* 0x00000000fffff984 */ /* 0x000fe20000000800 */
[----:B------:R-:W-:Y:S01]  /*11dc0*/  @!PT LDS RZ, [RZ] ;  /* 0x00000000fffff984 */ /* 0x000fe20000000800 */
[----:B------:R-:W-:Y:S01]  /*11dd0*/  @!PT LDS RZ, [RZ] ;  /* 0x00000000fffff984 */ /* 0x000fe20000000800 */
[----:B------:R0:W-:Y:S01]  /*11de0*/  @!P1 LDGSTS.E.BYPASS.LTC128B.128 [R10+0xcc00], desc[UR48][R2.64], !P0 ;  /* 0x0cc00000020a9fae */ /* 0x0001e2000c101d70 */
[----:B------:R-:W-:Y:S02]  /*11df0*/  IMAD.MOV.U32 R13, RZ, RZ, R5 ;  /* 0x000000ffff0d7224 */ /* 0x000fe400078e0005 */
[----:B0-----:R-:W-:Y:S02]  /*11e00*/  VIADD R2, R17, 0xa0 ;  /* 0x000000a011027836 */ /* 0x001fe40000000000 */
[----:B------:R-:W-:-:S07]  /*11e10*/  IMAD.MOV.U32 R0, RZ, RZ, R14 ;  /* 0x000000ffff007224 */ /* 0x000fce00078e000e */
[----:B------:R-:W-:Y:S05]  /*11e20*/  WARPSYNC.COLLECTIVE R15, `(.L_x_14830) ;  /* 0x000000000f087348 */ /* 0x000fea0003c00000 */
[----:B------:R0:W1:Y:S02]  /*11e30*/  SHFL.IDX P6, R14, R13, R12, R11 ;  /* 0x0000000c0d0e7389 */ /* 0x00006400000c000b */
[----:B01----:R-:W-:Y:S01]  /*11e40*/  ENDCOLLECTIVE ;  /* 0x000000000000791b */ /* 0x003fe20003800000 */
.L_x_14830:
[----:B------:R-:W-:Y:S01]  /*11e50*/  ISETP.GE.AND P1, PT, R2, R7, PT ;  /* 0x000000070200720c */ /* 0x000fe20003f26270 */
[----:B------:R-:W-:Y:S02]  /*11e60*/  IMAD.MOV.U32 R13, RZ, RZ, R6 ;  /* 0x000000ffff0d7224 */ /* 0x000fe400078e0006 */
[----:B------:R-:W-:-:S10]  /*11e70*/  IMAD.MOV.U32 R12, RZ, RZ, 0x3 ;  /* 0x00000003ff0c7424 */ /* 0x000fd400078e00ff */
[----:B------:R-:W-:-:S13]  /*11e80*/  @!P1 LEA R2, P2, R20, R14, 0x1 ;  /* 0x0000000e14029211 */ /* 0x000fda00078408ff */
[----:B------:R-:W-:Y:S05]  /*11e90*/  WARPSYNC.COLLECTIVE R15, `(.L_x_14831) ;  /* 0x000000000f087348 */ /* 0x000fea0003c00000 */
[----:B------:R0:W1:Y:S02]  /*11ea0*/  SHFL.IDX P6, R14, R13, R12, R11 ;  /* 0x0000000c0d0e7389 */ /* 0x00006400000c000b */
[----:B01----:R-:W-:Y:S01]  /*11eb0*/  ENDCOLLECTIVE ;  /* 0x000000000000791b */ /* 0x003fe20003800000 */
.L_x_14831:
        /* <DEDUP_REMOVED lines=10> */
.L_x_14832:
[----:B------:R-:W-:Y:S05]  /*11f60*/  BRA `(.L_x_14833) ;  /* 0xffffffbc00fc7947 */ /* 0x000fea000383ffff */
.L_x_14721:
[----:B0-----:R0:W1:Y:S02]  /*11f70*/  SYNCS.PHASECHK.TRANS64.TRYWAIT P0, [R22+URZ+0x16820], R3 ;  /* 0x01682003160075a7 */ /* 0x001064000800017f */
[----:B-1----:R-:W-:Y:S05]  /*11f80*/  @!P0 NANOSLEEP.SYNCS 0x989680 ;  /* 0x009896800000895d */ /* 0x002fea0003900000 */
[----:B------:R-:W1:Y:S02]  /*11f90*/  @!P0 SYNCS.PHASECHK.TRANS64 P0, [R22+URZ+0x16820], R3 ;  /* 0x01682003160085a7 */ /* 0x000e64000800007f */
[----:B-1----:R-:W-:Y:S05]  /*11fa0*/  @!P0 BRA `(.L_x_14721) ;  /* 0xfffffffc00f08947 */ /* 0x002fea000383ffff */
[----:B------:R-:W-:Y:S05]  /*11fb0*/  BRA `(.L_x_14834) ;  /* 0xffffffc000647947 */ /* 0x000fea000383ffff */
.L_x_14730:
[----:B0-----:R0:W2:Y:S02]  /*11fc0*/  SYNCS.PHASECHK.TRANS64.TRYWAIT P0, [R2+URZ+0x16840], R3 ;  /* 0x01684003020075a7 */ /* 0x0010a4000800017f */
[----:B--2---:R-:W-:Y:S05]  /*11fd0*/  @!P0 NANOSLEEP.SYNCS 0x989680 ;  /* 0x009896800000895d */ /* 0x004fea0003900000 */
[----:B------:R-:W2:Y:S02]  /*11fe0*/  @!P0 SYNCS.PHASECHK.TRANS64 P0, [R2+URZ+0x16840], R3 ;  /* 0x01684003020085a7 */ /* 0x000ea4000800007f */
[----:B--2---:R-:W-:Y:S05]  /*11ff0*/  @!P0 BRA `(.L_x_14730) ;  /* 0xfffffffc00f08947 */ /* 0x004fea000383ffff */
[----:B------:R-:W-:Y:S05]  /*12000*/  BRA `(.L_x_14835) ;  /* 0xffffffc4000c7947 */ /* 0x000fea000383ffff */
.L_x_14735:
[----:B0-----:R0:W1:Y:S02]  /*12010*/  SYNCS.PHASECHK.TRANS64.TRYWAIT P0, [R3+URZ+0x60], R2 ;  /* 0x00006002030075a7 */ /* 0x001064000800017f */
[----:B-1----:R-:W-:Y:S05]  /*12020*/  @!P0 NANOSLEEP.SYNCS 0x989680 ;  /* 0x009896800000895d */ /* 0x002fea0003900000 */
[----:B------:R-:W1:Y:S02]  /*12030*/  @!P0 SYNCS.PHASECHK.TRANS64 P0, [R3+URZ+0x60], R2 ;  /* 0x00006002030085a7 */ /* 0x000e64000800007f */
[----:B-1----:R-:W-:Y:S05]  /*12040*/  @!P0 BRA `(.L_x_14735) ;  /* 0xfffffffc00f08947 */ /* 0x002fea000383ffff */
[----:B------:R-:W-:Y:S05]  /*12050*/  BRA `(.L_x_14836) ;  /* 0xffffffc400987947 */ /* 0x000fea000383ffff */
.L_x_14743:
[----:B0-----:R0:W2:Y:S02]  /*12060*/  SYNCS.PHASECHK.TRANS64.TRYWAIT P0, [R2+URZ+0x16840], R3 ;  /* 0x01684003020075a7 */ /* 0x0010a4000800017f */
[----:B--2---:R-:W-:Y:S05]  /*12070*/  @!P0 NANOSLEEP.SYNCS 0x989680 ;  /* 0x009896800000895d */ /* 0x004fea0003900000 */
[----:B------:R-:W2:Y:S02]  /*12080*/  @!P0 SYNCS.PHASECHK.TRANS64 P0, [R2+URZ+0x16840], R3 ;  /* 0x01684003020085a7 */ /* 0x000ea4000800007f */
[----:B--2---:R-:W-:Y:S05]  /*12090*/  @!P0 BRA `(.L_x_14743) ;  /* 0xfffffffc00f08947 */ /* 0x004fea000383ffff */
[----:B------:R-:W-:Y:S05]  /*120a0*/  BRA `(.L_x_14837) ;  /* 0xffffffc800d07947 */ /* 0x000fea000383ffff */
.L_x_14748:
[----:B0-----:R0:W1:Y:S02]  /*120b0*/  SYNCS.PHASECHK.TRANS64.TRYWAIT P0, [R10+URZ+0x60], R27 ;  /* 0x0000601b0a0075a7 */ /* 0x001064000800017f */
[----:B-1----:R-:W-:Y:S05]  /*120c0*/  @!P0 NANOSLEEP.SYNCS 0x989680 ;  /* 0x009896800000895d */ /* 0x002fea0003900000 */
[----:B------:R-:W1:Y:S02]  /*120d0*/  @!P0 SYNCS.PHASECHK.TRANS64 P0, [R10+URZ+0x60], R27 ;  /* 0x0000601b0a0085a7 */ /* 0x000e64000800007f */
[----:B-1----:R-:W-:Y:S05]  /*120e0*/  @!P0 BRA `(.L_x_14748) ;  /* 0xfffffffc00f08947 */ /* 0x002fea000383ffff */
[----:B------:R-:W-:Y:S05]  /*120f0*/  BRA `(.L_x_14838) ;  /* 0xffffffcc005c7947 */ /* 0x000fea000383ffff */
.L_x_14756:
[----:B0-----:R0:W2:Y:S02]  /*12100*/  SYNCS.PHASECHK.TRANS64.TRYWAIT P0, [R2+URZ+0x16840], R3 ;  /* 0x01684003020075a7 */ /* 0x0010a4000800017f */
[----:B--2---:R-:W-:Y:S05]  /*12110*/  @!P0 NANOSLEEP.SYNCS 0x989680 ;  /* 0x009896800000895d */ /* 0x004fea0003900000 */
[----:B------:R-:W2:Y:S02]  /*12120*/  @!P0 SYNCS.PHASECHK.TRANS64 P0, [R2+URZ+0x16840], R3 ;  /* 0x01684003020085a7 */ /* 0x000ea4000800007f */
[----:B--2---:R-:W-:Y:S05]  /*12130*/  @!P0 BRA `(.L_x_14756) ;  /* 0xfffffffc00f08947 */ /* 0x004fea000383ffff */
[----:B------:R-:W-:Y:S05]  /*12140*/  BRA `(.L_x_14839) ;  /* 0xffffffd000687947 */ /* 0x000fea000383ffff */
.L_x_14761:
[----:B0-----:R0:W1:Y:S02]  /*12150*/  SYNCS.PHASECHK.TRANS64.TRYWAIT P0, [R8+URZ+0x60], R3 ;  /* 0x00006003080075a7 */ /* 0x001064000800017f */
[----:B-1----:R-:W-:Y:S05]  /*12160*/  @!P0 NANOSLEEP.SYNCS 0x989680 ;  /* 0x009896800000895d */ /* 0x002fea0003900000 */
[----:B------:R-:W1:Y:S02]  /*12170*/  @!P0 SYNCS.PHASECHK.TRANS64 P0, [R8+URZ+0x60], R3 ;  /* 0x00006003080085a7 */ /* 0x000e64000800007f */
[----:B-1----:R-:W-:Y:S05]  /*12180*/  @!P0 BRA `(.L_x_14761) ;  /* 0xfffffffc00f08947 */ /* 0x002fea000383ffff */
[----:B------:R-:W-:Y:S05]  /*12190*/  BRA `(.L_x_14840) ;  /* 0xffffffd000f87947 */ /* 0x000fea000383ffff */
.L_x_14771:
[----:B0-----:R0:W1:Y:S02]  /*121a0*/  SYNCS.PHASECHK.TRANS64.TRYWAIT P0, [R3+URZ+0x16860], R0 ;  /* 0x01686000030075a7 */ /* 0x001064000800017f */
[----:B-1----:R-:W-:Y:S05]  /*121b0*/  @!P0 NANOSLEEP.SYNCS 0x989680 ;  /* 0x009896800000895d */ /* 0x002fea0003900000 */
[----:B------:R-:W1:Y:S02]  /*121c0*/  @!P0 SYNCS.PHASECHK.TRANS64 P0, [R3+URZ+0x16860], R0 ;  /* 0x01686000030085a7 */ /* 0x000e64000800007f */
[----:B-1----:R-:W-:Y:S05]  /*121d0*/  @!P0 BRA `(.L_x_14771) ;  /* 0xfffffffc00f08947 */ /* 0x002fea000383ffff */
[----:B------:R-:W-:Y:S05]  /*121e0*/  BRA `(.L_x_14841) ;  /* 0xffffffd400f47947 */ /* 0x000fea000383ffff */
.L_x_14777:
[----:B------:R-:W-:Y:S01]  /*121f0*/  BSSY B0, `(.L_x_14842) ;  /* 0x0000008000007945 */ /* 0x000fe20003800000 */
[----:B------:R-:W-:Y:S01]  /*12200*/  IMAD.MOV.U32 R13, RZ, RZ, R16 ;  /* 0x000000ffff0d7224 */ /* 0x000fe200078e0010 */
[----:B------:R-:W-:Y:S01]  /*12210*/  MOV R11, 0x1f ;  /* 0x0000001f000b7802 */ /* 0x000fe20000000f00 */
[----:B------:R-:W-:Y:S02]  /*12220*/  IMAD.MOV.U32 R12, RZ, RZ, RZ ;  /* 0x000000ffff0c7224 */ /* 0x000fe400078e00ff */
[----:B------:R-:W-:-:S07]  /*12230*/  IMAD.MOV.U32 R15, RZ, RZ, -0x1 ;  /* 0xffffffffff0f7424 */ /* 0x000fce00078e00ff */
[----:B-1----:R-:W-:Y:S05]  /*12240*/  WARPSYNC.COLLECTIVE R15, `(.L_x_14843) ;  /* 0x000000000f087348 */ /* 0x002fea0003c00000 */
[----:B------:R0:W2:Y:S02]  /*12250*/  SHFL.IDX P6, R14, R13, R12, R11 ;  /* 0x0000000c0d0e7389 */ /* 0x0000a400000c000b */
[----:B012---:R-:W-:Y:S01]  /*12260*/  ENDCOLLECTIVE ;  /* 0x000000000000791b */ /* 0x007fe20003800000 */
.L_x_14843:
[----:B------:R-:W-:Y:S05]  /*12270*/  BSYNC B0 ;  /* 0x0000000000007941 */ /* 0x000fea0003800000 */
.L_x_14842:
        /* <DEDUP_REMOVED lines=9> */
.L_x_14844:
        /* <DEDUP_REMOVED lines=18> */
.L_x_14845:
[----:B------:R-:W-:Y:S01]  /*12430*/  IMAD.MOV.U32 R12, RZ, RZ, 0x2 ;  /* 0x00000002ff0c7424 */ /* 0x000fe200078e00ff */
[----:B------:R-:W-:-:S05]  /*12440*/  SEL R4, R14, RZ, P1 ;  /* 0x000000ff0e047207 */ /* 0x000fca0000800000 */
[----:B------:R-:W-:-:S04]  /*12450*/  IMAD.IADD R4, R17, 0x1, R4 ;  /* 0x0000000111047824 */ /* 0x000fc800078e0204 */
[----:B------:R-:W-:-:S07]  /*12460*/  IMAD.MOV.U32 R13, RZ, RZ, R4 ;  /* 0x000000ffff0d7224 */ /* 0x000fce00078e0004 */
[----:B------:R-:W-:Y:S05]  /*12470*/  WARPSYNC.COLLECTIVE R15, `(.L_x_14846) ;  /* 0x000000000f087348 */ /* 0x000fea0003c00000 */
[----:B------:R0:W1:Y:S02]  /*12480*/  SHFL.UP P6, R14, R13, R12, R11 ;  /* 0x0400000c0d0e7389 */ /* 0x00006400000c000b */
[----:B01----:R-:W-:Y:S01]  /*12490*/  ENDCOLLECTIVE ;  /* 0x000000000000791b */ /* 0x003fe20003800000 */
.L_x_14846:
[----:B------:R-:W-:Y:S01]  /*124a0*/  IMAD.MOV.U32 R12, RZ, RZ, 0x4 ;  /* 0x00000004ff0c7424 */ /* 0x000fe200078e00ff */
[----:B------:R-:W-:-:S05]  /*124b0*/  SEL R3, R14, RZ, P2 ;  /* 0x000000ff0e037207 */ /* 0x000fca0001000000 */
[----:B------:R-:W-:-:S04]  /*124c0*/  IMAD.IADD R6, R4, 0x1, R3 ;  /* 0x0000000104067824 */ /* 0x000fc800078e0203 */
[----:B------:R-:W-:-:S07]  /*124d0*/  IMAD.MOV.U32 R13, RZ, RZ, R6 ;  /* 0x000000ffff0d7224 */ /* 0x000fce00078e0006 */
[----:B------:R-:W-:Y:S05]  /*124e0*/  WARPSYNC.COLLECTIVE R15, `(.L_x_14847) ;  /* 0x000000000f087348 */ /* 0x000fea0003c00000 */
[----:B------:R0:W1:Y:S02]  /*124f0*/  SHFL.UP P6, R14, R13, R12, R11 ;  /* 0x0400000c0d0e7389 */ /* 0x00006400000c000b */
[----:B01----:R-:W-:Y:S01]  /*12500*/  ENDCOLLECTIVE ;  /* 0x000000000000791b */ /* 0x003fe20003800000 */
.L_x_14847:
[----:B------:R-:W-:Y:S01]  /*12510*/  IMAD.MOV.U32 R12, RZ, RZ, 0x8 ;  /* 0x00000008ff0c7424 */ /* 0x000fe200078e00ff */
[----:B------:R-:W-:-:S05]  /*12520*/  SEL R3, R14, RZ, P3 ;  /* 0x000000ff0e037207 */ /* 0x000fca0001800000 */
[----:B------:R-:W-:-:S04]  /*12530*/  IMAD.IADD R2, R6, 0x1, R3 ;  /* 0x0000000106027824 */ /* 0x000fc800078e0203 */
[----:B------:R-:W-:-:S07]  /*12540*/  IMAD.MOV.U32 R13, RZ, RZ, R2 ;  /* 0x000000ffff0d7224 */ /* 0x000fce00078e0002 */
[----:B------:R-:W-:Y:S05]  /*12550*/  WARPSYNC.COLLECTIVE R15, `(.L_x_14848) ;  /* 0x000000000f087348 */ /* 0x000fea0003c00000 */
[----:B------:R0:W1:Y:S02]  /*12560*/  SHFL.UP P6, R14, R13, R12, R11 ;  /* 0x0400000c0d0e7389 */ /* 0x00006400000c000b */
[----:B01----:R-:W-:Y:S01]  /*12570*/  ENDCOLLECTIVE ;  /* 0x000000000000791b */ /* 0x003fe20003800000 */
.L_x_14848:
[----:B------:R-:W-:Y:S01]  /*12580*/  IMAD.MOV.U32 R12, RZ, RZ, 0x10 ;  /* 0x00000010ff0c7424 */ /* 0x000fe200078e00ff */
[----:B------:R-:W-:-:S04]  /*12590*/  SEL R3, R14, RZ, P4 ;  /* 0x000000ff0e037207 */ /* 0x000fc80002000000 */
[----:B------:R-:W-:-:S05]  /*125a0*/  IADD3 R3, R2, R3, RZ ;  /* 0x0000000302037210 */ /* 0x000fca0007ffe0ff */
[----:B------:R-:W-:-:S07]  /*125b0*/  IMAD.MOV.U32 R13, RZ, RZ, R3 ;  /* 0x000000ffff0d7224 */ /* 0x000fce00078e0003 */
[----:B------:R-:W-:Y:S05]  /*125c0*/  WARPSYNC.COLLECTIVE R15, `(.L_x_14849) ;  /* 0x000000000f087348 */ /* 0x000fea0003c00000 */
[----:B------:R0:W1:Y:S02]  /*125d0*/  SHFL.UP P6, R14, R13, R12, R11 ;  /* 0x0400000c0d0e7389 */ /* 0x00006400000c000b */
[----:B01----:R-:W-:Y:S01]  /*125e0*/  ENDCOLLECTIVE ;  /* 0x000000000000791b */ /* 0x003fe20003800000 */
.L_x_14849:
        /* <DEDUP_REMOVED lines=8> */
.L_x_14850:
[----:B------:R-:W-:Y:S05]  /*12670*/  BRA `(.L_x_14851) ;  /* 0xffffffd800287947 */ /* 0x000fea000383ffff */
.L_x_14782:
        /* <DEDUP_REMOVED lines=8> */
.L_x_14853:
[----:B------:R-:W-:Y:S05]  /*12700*/  BSYNC B0 ;  /* 0x0000000000007941 */ /* 0x000fea0003800000 */
.L_x_14852:
[----:B------:R-:W-:Y:S01]  /*12710*/  SEL R14, R14, RZ, P1 ;  /* 0x000000ff0e0e7207 */ /* 0x000fe20000800000 */
[----:B------:R-:W-:Y:S02]  /*12720*/  IMAD.MOV.U32 R12, RZ, RZ, 0x2 ;  /* 0x00000002ff0c7424 */ /* 0x000fe400078e00ff */
[----:B------:R-:W-:Y:S01]  /*12730*/  IMAD.MOV.U32 R11, RZ, RZ, RZ ;  /* 0x000000ffff0b7224 */ /* 0x000fe200078e00ff */
[----:B------:R-:W-:Y:S01]  /*12740*/  IADD3 R13, R17, R14, RZ ;  /* 0x0000000e110d7210 */ /* 0x000fe20007ffe0ff */
[----:B------:R-:W-:-:S07]  /*12750*/  IMAD.MOV.U32 R15, RZ, RZ, -0x1 ;  /* 0xffffffffff0f7424 */ /* 0x000fce00078e00ff */
[----:B------:R-:W-:Y:S05]  /*12760*/  WARPSYNC.COLLECTIVE R15, `(.L_x_14854) ;  /* 0x000000000f087348 */ /* 0x000fea0003c00000 */
[----:B------:R0:W1:Y:S02]  /*12770*/  SHFL.UP P6, R14, R13, R12, R11 ;  /* 0x0400000c0d0e7389 */ /* 0x00006400000c000b */
[----:B01----:R-:W-:Y:S01]  /*12780*/  ENDCOLLECTIVE ;  /* 0x000000000000791b */ /* 0x003fe20003800000 */
.L_x_14854:
[----:B------:R-:W-:Y:S01]  /*12790*/  IMAD.MOV.U32 R12, RZ, RZ, 0x4 ;  /* 0x00000004ff0c7424 */ /* 0x000fe200078e00ff */
[----:B------:R-:W-:-:S05]  /*127a0*/  SEL R2, R14, RZ, P2 ;  /* 0x000000ff0e027207 */ /* 0x000fca0001000000 */
[----:B------:R-:W-:-:S04]  /*127b0*/  IMAD.IADD R2, R13, 0x1, R2 ;  /* 0x000000010d027824 */ /* 0x000fc800078e0202 */
[----:B------:R-:W-:-:S07]  /*127c0*/  IMAD.MOV.U32 R13, RZ, RZ, R2 ;  /* 0x000000ffff0d7224 */ /* 0x000fce00078e0002 */
[----:B------:R-:W-:Y:S05]  /*127d0*/  WARPSYNC.COLLECTIVE R15, `(.L_x_14855) ;  /* 0x000000000f087348 */ /* 0x000fea0003c00000 */
[----:B------:R0:W1:Y:S02]  /*127e0*/  SHFL.UP P6, R14, R13, R12, R11 ;  /* 0x0400000c0d0e7389 */ /* 0x00006400000c000b */
[----:B01----:R-:W-:Y:S01]  /*127f0*/  ENDCOLLECTIVE ;  /* 0x000000000000791b */ /* 0x003fe20003800000 */
.L_x_14855:
[----:B------:R-:W-:Y:S01]  /*12800*/  IMAD.MOV.U32 R12, RZ, RZ, 0x8 ;  /* 0x00000008ff0c7424 */ /* 0x000fe200078e00ff */
[----:B------:R-:W-:-:S05]  /*12810*/  SEL R3, R14, RZ, P3 ;  /* 0x000000ff0e037207 */ /* 0x000fca0001800000 */
[----:B------:R-:W-:-:S04]  /*12820*/  IMAD.IADD R3, R2, 0x1, R3 ;  /* 0x0000000102037824 */ /* 0x000fc800078e0203 */
[----:B------:R-:W-:-:S07]  /*12830*/  IMAD.MOV.U32 R13, RZ, RZ, R3 ;  /* 0x000000ffff0d7224 */ /* 0x000fce00078e0003 */
[----:B------:R-:W-:Y:S05]  /*12840*/  WARPSYNC.COLLECTIVE R15, `(.L_x_14856) ;  /* 0x000000000f087348 */ /* 0x000fea0003c00000 */
[----:B------:R0:W1:Y:S02]  /*12850*/  SHFL.UP P6, R14, R13, R12, R11 ;  /* 0x0400000c0d0e7389 */ /* 0x00006400000c000b */
[----:B01----:R-:W-:Y:S01]  /*12860*/  ENDCOLLECTIVE ;  /* 0x000000000000791b */ /* 0x003fe20003800000 */
.L_x_14856:
[----:B------:R-:W-:Y:S01]  /*12870*/  IMAD.MOV.U32 R12, RZ, RZ, 0x10 ;  /* 0x00000010ff0c7424 */ /* 0x000fe200078e00ff */
[----:B------:R-:W-:-:S05]  /*12880*/  SEL R4, R14, RZ, P4 ;  /* 0x000000ff0e047207 */ /* 0x000fca0002000000 */
[----:B------:R-:W-:-:S05]  /*12890*/  IMAD.IADD R4, R3, 0x1, R4 ;  /* 0x0000000103047824 */ /* 0x000fca00078e0204 */
[----:B------:R-:W-:-:S07]  /*128a0*/  MOV R13, R4 ;  /* 0x00000004000d7202 */ /* 0x000fce0000000f00 */
[----:B------:R-:W-:Y:S05]  /*128b0*/  WARPSYNC.COLLECTIVE R15, `(.L_x_14857) ;  /* 0x000000000f087348 */ /* 0x000fea0003c00000 */
[----:B------:R0:W1:Y:S02]  /*128c0*/  SHFL.UP P6, R14, R13, R12, R11 ;  /* 0x0400000c0d0e7389 */ /* 0x00006400000c000b */
[----:B01----:R-:W-:Y:S01]  /*128d0*/  ENDCOLLECTIVE ;  /* 0x000000000000791b */ /* 0x003fe20003800000 */
.L_x_14857:
        /* <DEDUP_REMOVED lines=8> */
.L_x_14858:
[----:B------:R-:W-:Y:S05]  /*12960*/  BRA `(.L_x_14859) ;  /* 0xffffffd800087947 */ /* 0x000fea000383ffff */
.L_x_14784:
[----:B------:R-:W-:Y:S01]  /*12970*/  BSSY B0, `(.L_x_14860) ;  /* 0x0000006000007945 */ /* 0x000fe20003800000 */
[----:B------:R-:W-:Y:S01]  /*12980*/  PLOP3.LUT P6, PT, P6, PT, PT, 0x8, 0x0 ;  /* 0x000000000000781c */ /* 0x000fe200037ce170 */
[----:B------:R-:W-:-:S12]  /*12990*/  IMAD.MOV.U32 R15, RZ, RZ, -0x1 ;  /* 0xffffffffff0f7424 */ /* 0x000fd800078e00ff */
[----:B01----:R-:W-:Y:S05]  /*129a0*/  WARPSYNC.COLLECTIVE R15, `(.L_x_14861) ;  /* 0x000000000f087348 */ /* 0x003fea0003c00000 */
[----:B------:R-:W-:Y:S01]  /*129b0*/  VOTE.ANY R14, PT, P6 ;  /* 0x00000000000e7806 */ /* 0x000fe200030e0100 */
[----:B01----:R-:W-:Y:S06]  /*129c0*/  ENDCOLLECTIVE ;  /* 0x000000000000791b */ /* 0x003fec0003800000 */
.L_x_14861:
[----:B------:R-:W-:Y:S05]  /*129d0*/  BSYNC B0 ;  /* 0x0000000000007941 */ /* 0x000fea0003800000 */
.L_x_14860:
[----:B------:R-:W-:Y:S01]  /*129e0*/  IMAD.MOV.U32 R3, RZ, RZ, R14 ;  /* 0x000000ffff037224 */ /* 0x000fe200078e000e */
[----:B------:R-:W-:Y:S01]  /*129f0*/  MOV R15, 0xffffffff ;  /* 0xffffffff000f7802 */ /* 0x000fe20000000f00 */
[----:B------:R-:W-:Y:S02]  /*12a00*/  IMAD.MOV.U32 R13, RZ, RZ, R17 ;  /* 0x000000ffff0d7224 */ /* 0x000fe400078e0011 */
[----:B------:R-:W0:Y:S01]  /*12a10*/  POPC R6, R3 ;  /* 0x0000000300067309 */ /* 0x000e220000000000 */
[----:B------:R-:W-:Y:S02]  /*12a20*/  IMAD.MOV.U32 R11, RZ, RZ, 0x1f ;  /* 0x0000001fff0b7424 */ /* 0x000fe400078e00ff */
[----:B0-----:R-:W-:-:S07]  /*12a30*/  IMAD.MOV.U32 R12, RZ, RZ, R6 ;  /* 0x000000ffff0c7224 */ /* 0x001fce00078e0006 */
[----:B------:R-:W-:Y:S05]  /*12a40*/  WARPSYNC.COLLECTIVE R15, `(.L_x_14862) ;  /* 0x000000000f087348 */ /* 0x000fea0003c00000 */
[----:B------:R0:W1:Y:S02]  /*12a50*/  SHFL.IDX P6, R14, R13, R12, R11 ;  /* 0x0000000c0d0e7389 */ /* 0x00006400000c000b */
[----:B01----:R-:W-:Y:S01]  /*12a60*/  ENDCOLLECTIVE ;  /* 0x000000000000791b */ /* 0x003fe20003800000 */
.L_x_14862:
[----:B------:R-:W-:Y:S01]  /*12a70*/  IMAD.MOV.U32 R17, RZ, RZ, R14 ;  /* 0x000000ffff117224 */ /* 0x000fe200078e000e */
[----:B------:R-:W-:Y:S06]  /*12a80*/  BRA `(.L_x_14863) ;  /* 0xffffffd400f87947 */ /* 0x000fec000383ffff */
.L_x_14786:
[----:B------:R-:W-:Y:S01]  /*12a90*/  BSSY B0, `(.L_x_14864) ;  /* 0x0000007000007945 */ /* 0x000fe20003800000 */
[----:B------:R-:W-:Y:S02]  /*12aa0*/  IMAD.MOV.U32 R13, RZ, RZ, R2 ;  /* 0x000000ffff0d7224 */ /* 0x000fe400078e0002 */
[----:B------:R-:W-:Y:S02]  /*12ab0*/  IMAD.MOV.U32 R11, RZ, RZ, 0x1f ;  /* 0x0000001fff0b7424 */ /* 0x000fe400078e00ff */
[----:B------:R-:W-:-:S07]  /*12ac0*/  IMAD.MOV.U32 R15, RZ, RZ, -0x1 ;  /* 0xffffffffff0f7424 */ /* 0x000fce00078e00ff */
[----:B0123--:R-:W-:Y:S05]  /*12ad0*/  WARPSYNC.COLLECTIVE R15, `(.L_x_14865) ;  /* 0x000000000f087348 */ /* 0x00ffea0003c00000 */
[----:B------:R4:W0:Y:S02]  /*12ae0*/  SHFL.IDX P6, R14, R13, R12, R11 ;  /* 0x0000000c0d0e7389 */ /* 0x00082400000c000b */
[----:B01234-:R-:W-:Y:S01]  /*12af0*/  ENDCOLLECTIVE ;  /* 0x000000000000791b */ /* 0x01ffe20003800000 */
.L_x_14865:
[----:B------:R-:W-:Y:S05]  /*12b00*/  BSYNC B0 ;  /* 0x0000000000007941 */ /* 0x000fea0003800000 */
.L_x_14864:
[----:B------:R-:W-:Y:S05]  /*12b10*/  BRA `(.L_x_14785) ;  /* 0xffffffd400f07947 */ /* 0x000fea000383ffff */
.L_x_14790:
[----:B0-----:R0:W1:Y:S02]  /*12b20*/  SYNCS.PHASECHK.TRANS64.TRYWAIT P0, [R9+URZ+0x16820], R0 ;  /* 0x01682000090075a7 */ /* 0x001064000800017f */
[----:B-1----:R-:W-:Y:S05]  /*12b30*/  @!P0 NANOSLEEP.SYNCS 0x989680 ;  /* 0x009896800000895d */ /* 0x002fea0003900000 */
[----:B------:R-:W1:Y:S02]  /*12b40*/  @!P0 SYNCS.PHASECHK.TRANS64 P0, [R9+URZ+0x16820], R0 ;  /* 0x01682000090085a7 */ /* 0x000e64000800007f */
[----:B-1----:R-:W-:Y:S05]  /*12b50*/  @!P0 BRA `(.L_x_14790) ;  /* 0xfffffffc00f08947 */ /* 0x002fea000383ffff */
[----:B------:R-:W-:Y:S05]  /*12b60*/  BRA `(.L_x_14866) ;  /* 0xffffffdc00687947 */ /* 0x000fea000383ffff */
.L_x_14791:
        /* <DEDUP_REMOVED lines=11> */
.L_x_14868:
[----:B------:R-:W-:Y:S05]  /*12c20*/  BSYNC B0 ;  /* 0x0000000000007941 */ /* 0x000fea0003800000 */
.L_x_14867:
[----:B------:R-:W-:Y:S05]  /*12c30*/  BRA `(.L_x_14869) ;  /* 0xffffffdc00507947 */ /* 0x000fea000383ffff */
.L_x_14794:
[----:B------:R-:W-:Y:S01]  /*12c40*/  BSSY B1, `(.L_x_14870) ;  /* 0x0000006000017945 */ /* 0x000fe20003800000 */
[----:B------:R-:W-:-:S07]  /*12c50*/  IMAD.MOV.U32 R15, RZ, RZ, -0x1 ;  /* 0xffffffffff0f7424 */ /* 0x000fce00078e00ff */
[----:B0-2---:R-:W-:Y:S05]  /*12c60*/  WARPSYNC.COLLECTIVE R15, `(.L_x_14871) ;  /* 0x000000000f0c7348 */ /* 0x005fea0003c00000 */
[----:B------:R-:W-:Y:S02]  /*12c70*/  ELECT P6, UR62, PT ;  /* 0x00000000003e782f */ /* 0x000fe400038c0000 */
[----:B------:R-:W-:Y:S01]  /*12c80*/  MOV R14, UR62 ;  /* 0x0000003e000e7c02 */ /* 0x000fe20008000f00 */
[----:B0-2---:R-:W-:Y:S10]  /*12c90*/  ENDCOLLECTIVE ;  /* 0x000000000000791b */ /* 0x005ff40003800000 */
.L_x_14871:
[----:B------:R-:W-:Y:S05]  /*12ca0*/  BSYNC B1 ;  /* 0x0000000000017941 */ /* 0x000fea0003800000 */
.L_x_14870:
[----:B------:R-:W-:Y:S05]  /*12cb0*/  BRA `(.L_x_14872) ;  /* 0xffffffdc00487947 */ /* 0x000fea000383ffff */
.L_x_14796:
[----:B0-----:R0:W1:Y:S02]  /*12cc0*/  SYNCS.PHASECHK.TRANS64.TRYWAIT P0, [R6+URZ], R3 ;  /* 0x00000003060075a7 */ /* 0x001064000800017f */
[----:B-1----:R-:W-:Y:S05]  /*12cd0*/  @!P0 NANOSLEEP.SYNCS 0x989680 ;  /* 0x009896800000895d */ /* 0x002fea0003900000 */
[----:B------:R-:W1:Y:S02]  /*12ce0*/  @!P0 SYNCS.PHASECHK.TRANS64 P0, [R6+URZ], R3 ;  /* 0x00000003060085a7 */ /* 0x000e64000800007f */
[----:B-1----:R-:W-:Y:S05]  /*12cf0*/  @!P0 BRA `(.L_x_14796) ;  /* 0xfffffffc00f08947 */ /* 0x002fea000383ffff */
[----:B------:R-:W-:Y:S05]  /*12d00*/  BRA `(.L_x_14873) ;  /* 0xffffffdc007c7947 */ /* 0x000fea000383ffff */
.L_x_14797:
[----:B-1----:R1:W3:Y:S02]  /*12d10*/  SYNCS.PHASECHK.TRANS64.TRYWAIT P0, [R7+URZ], R2 ;  /* 0x00000002070075a7 */ /* 0x0022e4000800017f */
[----:B---3--:R-:W-:Y:S05]  /*12d20*/  @!P0 NANOSLEEP.SYNCS 0x989680 ;  /* 0x009896800000895d */ /* 0x008fea0003900000 */
[----:B------:R-:W3:Y:S02]  /*12d30*/  @!P0 SYNCS.PHASECHK.TRANS64 P0, [R7+URZ], R2 ;  /* 0x00000002070085a7 */ /* 0x000ee4000800007f */
[----:B---3--:R-:W-:Y:S05]  /*12d40*/  @!P0 BRA `(.L_x_14797) ;  /* 0xfffffffc00f08947 */ /* 0x008fea000383ffff */
[----:B------:R-:W-:Y:S05]  /*12d50*/  BRA `(.L_x_14874) ;  /* 0xffffffdc00707947 */ /* 0x000fea000383ffff */
.L_x_14799:
[----:B---3--:R3:W4:Y:S02]  /*12d60*/  SYNCS.PHASECHK.TRANS64.TRYWAIT P0, [R4+URZ], R3 ;  /* 0x00000003040075a7 */ /* 0x008724000800017f */
[----:B----4-:R-:W-:Y:S05]  /*12d70*/  @!P0 NANOSLEEP.SYNCS 0x989680 ;  /* 0x009896800000895d */ /* 0x010fea0003900000 */
[----:B------:R-:W4:Y:S02]  /*12d80*/  @!P0 SYNCS.PHASECHK.TRANS64 P0, [R4+URZ], R3 ;  /* 0x00000003040085a7 */ /* 0x000f24000800007f */
[----:B----4-:R-:W-:Y:S05]  /*12d90*/  @!P0 BRA `(.L_x_14799) ;  /* 0xfffffffc00f08947 */ /* 0x010fea000383ffff */
[----:B------:R-:W-:Y:S05]  /*12da0*/  BRA `(.L_x_14875) ;  /* 0xffffffdc00747947 */ /* 0x000fea000383ffff */
.L_x_14876:
        /* <DEDUP_REMOVED lines=13> */
.L_x_15335:


//--------------------- .text._ZN7cutlass13device_kernelIN5flash11enable_sm90INS1_16FlashAttnFwdSm90INS1_25CollectiveMainloopFwdSm90ILi2EN4cute5tupleIJNS5_1CILi1EEES8_S8_EEENS6_IJNS7_ILi192EEENS7_ILi128EEENS7_ILi64EEEEEELi64ENS_10bfloat16_tEfNS_4arch4Sm90ELb1ELb0ELb1ELb1ELb0ELb1ELb0ELb1ELb1ELb1ELb0ELb0EEENS1_21CollectiveEpilogueFwdINS6_IJSA_SC_SB_EEES9_SE_SG_Li384ELb1ELb1ELb0ELb0EEENS1_36VarlenDynamicPersistentTileSchedulerILi192ELi128ELi384ELi128ELb0ELb1ELb1ELb1ELb1ELb1EEEEEEEEEvNT_6ParamsE --------------------------
	.section	.text._ZN7cutlass13device_kernelIN5flash11enable_sm90INS1_16FlashAttnFwdSm90INS1_25CollectiveMainloopFwdSm90ILi2EN4cute5tupleIJNS5_1CILi1EEES8_S8_EEENS6_IJNS7_ILi192EEENS7_ILi128EEENS7_ILi64EEEEEELi64ENS_10bfloat16_tEfNS_4arch4Sm90ELb1ELb0ELb1ELb1ELb0ELb1ELb0ELb1ELb1ELb1ELb0ELb0EEENS1_21CollectiveEpilogueFwdINS6_IJSA_SC_SB_EEES9_SE_SG_Li384ELb1ELb1ELb0ELb0EEENS1_36VarlenDynamicPersistentTileSchedulerILi192ELi128ELi384ELi128ELb0ELb1ELb1ELb1ELb1ELb1EEEEEEEEEvNT_6ParamsE,"ax",@progbits
	.align	128
.text._ZN7cutlass13device_kernelIN5flash11enable_sm90INS1_16FlashAttnFwdSm90INS1_25CollectiveMainloopFwdSm90ILi2EN4cute5tupleIJNS5_1CILi1EEES8_S8_EEENS6_IJNS7_ILi192EEENS7_ILi128EEENS7_ILi64EEEEEELi64ENS_10bfloat16_tEfNS_4arch4Sm90ELb1ELb0ELb1ELb1ELb0ELb1ELb0ELb1ELb1ELb1ELb0ELb0EEENS1_21CollectiveEpilogueFwdINS6_IJSA_SC_SB_EEES9_SE_SG_Li384ELb1ELb1ELb0ELb0EEENS1_36VarlenDynamicPersistentTileSchedulerILi192ELi128ELi384ELi128ELb0ELb1ELb1ELb1ELb1ELb1EEEEEEEEEvNT_6ParamsE:
        .type           _ZN7cutlass13device_kernelIN5flash11enable_sm90INS1_16FlashAttnFwdSm90INS1_25CollectiveMainloopFwdSm90ILi2EN4cute5tupleIJNS5_1CILi1EEES8_S8_EEENS6_IJNS7_ILi192EEENS7_ILi128EEENS7_ILi64EEEEEELi64ENS_10bfloat16_tEfNS_4arch4Sm90ELb1ELb0ELb1ELb1ELb0ELb1ELb0ELb1ELb1ELb1ELb0ELb0EEENS1_21CollectiveEpilogueFwdINS6_IJSA_SC_SB_EEES9_SE_SG_Li384ELb1ELb1ELb0ELb0EEENS1_36VarlenDynamicPersistentTileSchedulerILi192ELi128ELi384ELi128ELb0ELb1ELb1ELb1ELb1ELb1EEEEEEEEEvNT_6ParamsE,@function
        .size           _ZN7cutlass13device_kernelIN5flash11enable_sm90INS1_16FlashAttnFwdSm90INS1_25CollectiveMainloopFwdSm90ILi2EN4cute5tupleIJNS5_1CILi1EEES8_S8_EEENS6_IJNS7_ILi192EEENS7_ILi128EEENS7_ILi64EEEEEELi64ENS_10bfloat16_tEfNS_4arch4Sm90ELb1ELb0ELb1ELb1ELb0ELb1ELb0ELb1ELb1ELb1ELb0ELb0EEENS1_21CollectiveEpilogueFwdINS6_IJSA_SC_SB_EEES9_SE_SG_Li384ELb1ELb1ELb0ELb0EEENS1_36VarlenDynamicPersistentTileSchedulerILi192ELi128ELi384ELi128ELb0ELb1ELb1ELb1ELb1ELb1EEEEEEEEEvNT_6ParamsE,(.L_x_15336 - _ZN7cutlass13device_kernelIN5flash11enable_sm90INS1_16FlashAttnFwdSm90INS1_25CollectiveMainloopFwdSm90ILi2EN4cute5tupleIJNS5_1CILi1EEES8_S8_EEENS6_IJNS7_ILi192EEENS7_ILi128EEENS7_ILi64EEEEEELi64ENS_10bfloat16_tEfNS_4arch4Sm90ELb1ELb0ELb1ELb1ELb0ELb1ELb0ELb1ELb1ELb1ELb0ELb0EEENS1_21CollectiveEpilogueFwdINS6_IJSA_SC_SB_EEES9_SE_SG_Li384ELb1ELb1ELb0ELb0EEENS1_36VarlenDynamicPersistentTileSchedulerILi192ELi128ELi384ELi128ELb0ELb1ELb1ELb1ELb1ELb1EEEEEEEEEvNT_6ParamsE)
        .other          _ZN7cutlass13device_kernelIN5flash11enable_sm90INS1_16FlashAttnFwdSm90INS1_25CollectiveMainloopFwdSm90ILi2EN4cute5tupleIJNS5_1CILi1EEES8_S8_EEENS6_IJNS7_ILi192EEENS7_ILi128EEENS7_ILi64EEEEEELi64ENS_10bfloat16_tEfNS_4arch4Sm90ELb1ELb0ELb1ELb1ELb0ELb1ELb0ELb1ELb1ELb1ELb0ELb0EEENS1_21CollectiveEpilogueFwdINS6_IJSA_SC_SB_EEES9_SE_SG_Li384ELb1ELb1ELb0ELb0EEENS1_36VarlenDynamicPersistentTileSchedulerILi192ELi128ELi384ELi128ELb0ELb1ELb1ELb1ELb1ELb1EEEEEEEEEvNT_6ParamsE,@"STO_CUDA_ENTRY STV_DEFAULT"
_ZN7cutlass13device_kernelIN5flash11enable_sm90INS1_16FlashAttnFwdSm90INS1_25CollectiveMainloopFwdSm90ILi2EN4cute5tupleIJNS5_1CILi1EEES8_S8_EEENS6_IJNS7_ILi192EEENS7_ILi128EEENS7_ILi64EEEEEELi64ENS_10bfloat16_tEfNS_4arch4Sm90ELb1ELb0ELb1ELb1ELb0ELb1ELb0ELb1ELb1ELb1ELb0ELb0EEENS1_21CollectiveEpilogueFwdINS6_IJSA_SC_SB_EEES9_SE_SG_Li384ELb1ELb1ELb0ELb0EEENS1_36VarlenDynamicPersistentTileSchedulerILi192ELi128ELi384ELi128ELb0ELb1ELb1ELb1ELb1ELb1EEEEEEEEEvNT_6ParamsE:
        /* <DEDUP_REMOVED lines=23> */
.L_x_14878:
[----:B------:R-:W-:Y:S05]  /*0170*/  BSYNC B0 ;  /* 0x0000000000007941 */ /* 0x000fea0003800000 */
.L_x_14877:
        /* <DEDUP_REMOVED lines=40> */
.L_x_14879:
        /* <DEDUP_REMOVED lines=22> */
.L_x_14880:
        /* <DEDUP_REMOVED lines=18> */
.L_x_14881:
        /* <DEDUP_REMOVED lines=22> */
.L_x_14882:
        /* <DEDUP_REMOVED lines=22> */
.L_x_14883:
        /* <DEDUP_REMOVED lines=9> */
.L_x_14886:
        /* <DEDUP_REMOVED lines=32> */
[CC--:B------:R-:W-:Y:S02]  /*0bd0*/  LEA.HI R4, R0.reuse, R12.reuse, RZ, 0x4 ;  /* 0x0000000c00047211 */ /* 0x0c0fe400078f20ff */
[--C-:B------:R-:W-:Y:S02]  /*0be0*/  SHF.R.S32.HI R9, RZ, 0x2, R8.reuse ;  /* 0x00000002ff097819 */ /* 0x100fe40000011408 */
[----:B------:R-:W-:Y:S02]  /*0bf0*/  SHF.R.S32.HI R10, RZ, 0x1f, R8 ;  /* 0x0000001fff0a7819 */ /* 0x000fe40000011408 */
[----:B------:R-:W-:Y:S02]  /*0c00*/  LEA.HI R5, R0, R12, RZ, 0x5 ;  /* 0x0000000c00057211 */ /* 0x000fe400078f28ff */
[----:B------:R-:W-:-:S02]  /*0c10*/  SHF.R.S32.HI R14, RZ, 0x7, R3 ;  /* 0x00000007ff0e7819 */ /* 0x000fc40000011403 */
[----:B------:R-:W-:Y:S02]  /*0c20*/  SHF.R.S32.HI R7, RZ, 0x4, R4 ;  /* 0x00000004ff077819 */ /* 0x000fe40000011404 */
[----:B------:R-:W-:Y:S02]  /*0c30*/  LEA.HI R10, R10, R9, RZ, 0x3 ;  /* 0x000000090a0a7211 */ /* 0x000fe400078f18ff */
[----:B------:R-:W-:Y:S01]  /*0c40*/  SHF.R.S32.HI R15, RZ, 0x5, R5 ;  /* 0x00000005ff0f7819 */ /* 0x000fe20000011405 */
[----:B------:R-:W-:Y:S01]  /*0c50*/  IMAD.HI R5, R14, 0x55555556, RZ ;  /* 0x555555560e057827 */ /* 0x000fe200078e02ff */
[C---:B------:R-:W-:Y:S02]  /*0c60*/  LOP3.LUT R3, R4.reuse, 0x3fffff0, RZ, 0xc0, !PT ;  /* 0x03fffff004037812 */ /* 0x040fe400078ec0ff */
[----:B------:R-:W-:Y:S02]  /*0c70*/  LEA.HI R4, R4, R7, RZ, 0x1 ;  /* 0x0000000704047211 */ /* 0x000fe400078f08ff */
[----:B------:R-:W-:-:S02]  /*0c80*/  LOP3.LUT R10, R10, 0xfffffff8, RZ, 0xc0, !PT ;  /* 0xfffffff80a0a7812 */ /* 0x000fc400078ec0ff */
[----:B------:R-:W-:Y:S01]  /*0c90*/  LEA.HI R6, R6, R11, RZ, 0x5 ;  /* 0x0000000b06067211 */ /* 0x000fe200078f28ff */
[----:B------:R-:W-:Y:S01]  /*0ca0*/  IMAD.IADD R3, R12, 0x1, -R3 ;  /* 0x000000010c037824 */ /* 0x000fe200078e0a03 */
[----:B------:R-:W-:Y:S01]  /*0cb0*/  LOP3.LUT R4, R4, 0x1ffffffe, RZ, 0xc0, !PT ;  /* 0x1ffffffe04047812 */ /* 0x000fe200078ec0ff */
[----:B------:R-:W-:Y:S01]  /*0cc0*/  IMAD.IADD R9, R9, 0x1, -R10 ;  /* 0x0000000109097824 */ /* 0x000fe200078e0a0a */
[----:B------:R-:W-:Y:S02]  /*0cd0*/  LEA.HI R5, R5, R5, RZ, 0x1 ;  /* 0x0000000505057211 */ /* 0x000fe400078f08ff */
[----:B------:R-:W-:Y:S01]  /*0ce0*/  SHF.R.S32.HI R6, RZ, 0x5, R6 ;  /* 0x00000005ff067819 */ /* 0x000fe20000011406 */
[----:B------:R-:W-:Y:S02]  /*0cf0*/  IMAD.IADD R4, R7, 0x1, -R4 ;  /* 0x0000000107047824 */ /* 0x000fe400078e0a04 */
[----:B------:R-:W-:Y:S02]  /*0d00*/  IMAD R3, R15, 0x10, R3 ;  /* 0x000000100f037824 */ /* 0x000fe400078e0203 */
[----:B------:R-:W-:-:S02]  /*0d10*/  IMAD R5, R5, -0x3, R14 ;  /* 0xfffffffd05057824 */ /* 0x000fc400078e020e */
[----:B------:R-:W-:Y:S02]  /*0d20*/  IMAD R6, R6, 0x10, R9 ;  /* 0x0000001006067824 */ /* 0x000fe400078e0209 */
[----:B------:R-:W-:Y:S02]  /*0d30*/  IMAD R7, R3, 0x8, R4 ;  /* 0x0000000803077824 */ /* 0x000fe400078e0204 */
[----:B------:R-:W-:-:S05]  /*0d40*/  IMAD R10, R5, 0x40, R6 ;  /* 0x00000040050a7824 */ /* 0x000fca00078e0206 */
[----:B------:R-:W-:Y:S01]  /*0d50*/  STL [R1+0x58], R10 ;  /* 0x0000580a01007387 */ /* 0x000fe20000100800 */
[----:B------:R-:W-:Y:S02]  /*0d60*/  LOP3.LUT R8, R8, 0x7ffffffc, RZ, 0xc0, !PT ;  /* 0x7ffffffc08087812 */ /* 0x000fe400078ec0ff */
[----:B------:R-:W-:Y:S01]  /*0d70*/  CS2R R22, SRZ ;  /* 0x0000000000167805 */ /* 0x000fe2000001ff00 */
[----:B------:R-:W-:Y:S02]  /*0d80*/  IMAD.MOV.U32 R154, RZ, RZ, RZ ;  /* 0x000000ffff9a7224 */ /* 0x000fe400078e00ff */
[----:B------:R-:W-:Y:S01]  /*0d90*/  IMAD.MOV.U32 R18, RZ, RZ, RZ ;  /* 0x000000ffff127224 */ /* 0x000fe200078e00ff */
[----:B--2---:R-:W-:-:S05]  /*0da0*/  LOP3.LUT R3, R13, 0x1, RZ, 0xfc, !PT ;  /* 0x000000010d037812 */ /* 0x004fca00078efcff */
[----:B------:R0:W-:Y:S02]  /*0db0*/  STL [R1+0x4], R3 ;  /* 0x0000040301007387 */ /* 0x0001e40000100800 */
[CC--:B0-----:R-:W-:Y:S02]  /*0dc0*/  LEA.HI R3, R0.reuse, R12.reuse, RZ, 0x3 ;  /* 0x0000000c00037211 */ /* 0x0c1fe400078f18ff */
[----:B------:R-:W-:-:S04]  /*0dd0*/  LEA.HI R0, R0, R12, RZ, 0x2 ;  /* 0x0000000c00007211 */ /* 0x000fc800078f10ff */
[--C-:B------:R-:W-:Y:S02]  /*0de0*/  SHF.R.S32.HI R19, RZ, 0x2, R0.reuse ;  /* 0x00000002ff137819 */ /* 0x100fe40000011400 */
[----:B------:R-:W-:-:S03]  /*0df0*/  SHF.R.S32.HI R4, RZ, 0x1f, R0 ;  /* 0x0000001fff047819 */ /* 0x000fc60000011400 */
[----:B------:R-:W-:Y:S01]  /*0e00*/  VIADD R9, R19, 0x60 ;  /* 0x0000006013097836 */ /* 0x000fe20000000000 */
[----:B------:R-:W-:Y:S02]  /*0e10*/  LOP3.LUT R3, R3, 0xfffffff8, RZ, 0xc0, !PT ;  /* 0xfffffff803037812 */ /* 0x000fe400078ec0ff */
[----:B------:R-:W-:Y:S02]  /*0e20*/  LOP3.LUT R0, R0, 0xfffffffc, RZ, 0xc0, !PT ;  /* 0xfffffffc00007812 */ /* 0x000fe400078ec0ff */
[----:B------:R-:W-:Y:S02]  /*0e30*/  LEA.HI R4, R4, R19, RZ, 0x3 ;  /* 0x0000001304047211 */ /* 0x000fe400078f18ff */
[----:B------:R-:W-:Y:S01]  /*0e40*/  SHF.R.S32.HI R5, RZ, 0x1f, R9 ;  /* 0x0000001fff057819 */ /* 0x000fe20000011409 */
[----:B------:R-:W-:Y:S01]  /*0e50*/  IMAD.IADD R3, R12, 0x1, -R3 ;  /* 0x000000010c037824 */ /* 0x000fe200078e0a03 */
[----:B------:R-:W-:Y:S01]  /*0e60*/  LOP3.LUT R4, R4, 0xfffffff8, RZ, 0xc0, !PT ;  /* 0xfffffff804047812 */ /* 0x000fe200078ec0ff */
[----:B------:R-:W-:Y:S01]  /*0e70*/  IMAD.IADD R6, R12, 0x1, -R0 ;  /* 0x000000010c067824 */ /* 0x000fe200078e0a00 */
[----:B------:R-:W-:-:S02]  /*0e80*/  LEA.HI R5, R5, R9, RZ, 0x3 ;  /* 0x0000000905057211 */ /* 0x000fc400078f18ff */
[----:B------:R-:W-:Y:S01]  /*0e90*/  SHF.L.U32 R3, R9, 0x6, RZ ;  /* 0x0000000609037819 */ /* 0x000fe200000006ff */
[----:B------:R-:W-:Y:S01]  /*0ea0*/  IMAD.IADD R4, R19, 0x1, -R4 ;  /* 0x0000000113047824 */ /* 0x000fe200078e0a04 */
[----:B------:R-:W-:Y:S01]  /*0eb0*/  SHF.R.S32.HI R0, RZ, 0x1f, R19 ;  /* 0x0000001fff007819 */ /* 0x000fe20000011413 */
[C---:B------:R-:W-:Y:S01]  /*0ec0*/  IMAD.SHL.U32 R16, R6.reuse, 0x8, RZ ;  /* 0x0000000806107824 */ /* 0x040fe200078e00ff */
[----:B------:R-:W-:Y:S01]  /*0ed0*/  LEA.HI R0, R6, R6, RZ, 0x1 ;  /* 0x0000000606007211 */ /* 0x000fe200078f08ff */
[----:B------:R-:W-:Y:S01]  /*0ee0*/  IMAD.SHL.U32 R5, R5, 0x40, RZ ;  /* 0x0000004005057824 */ /* 0x000fe200078e00ff */
[----:B------:R-:W-:Y:S01]  /*0ef0*/  LOP3.LUT R3, R3, 0x1c0, RZ, 0xc0, !PT ;  /* 0x000001c003037812 */ /* 0x000fe200078ec0ff */
[----:B------:R-:W-:Y:S01]  /*0f00*/  STL [R1+0x50], RZ ;  /* 0x000050ff01007387 */ /* 0x000fe20000100800 */
[----:B------:R-:W-:Y:S02]  /*0f10*/  LOP3.LUT R0, R0, 0x1ffffffe, RZ, 0xc0, !PT ;  /* 0x1ffffffe00007812 */ /* 0x000fe400078ec0ff */
[----:B------:R-:W-:Y:S01]  /*0f20*/  SHF.R.U32.HI R9, RZ, 0x3, R3 ;  /* 0x00000003ff097819 */ /* 0x000fe20000011603 */
[----:B------:R0:W-:Y:S01]  /*0f30*/  STL [R1+0x38], R4 ;  /* 0x0000380401007387 */ /* 0x0001e20000100800 */
[----:B------:R-:W-:Y:S01]  /*0f40*/  LOP3.LUT R3, R3, 0x38, R16, 0xf8, !PT ;  /* 0x0000003803037812 */ /* 0x000fe200078ef810 */
[----:B------:R-:W-:Y:S01]  /*0f50*/  IMAD.IADD R0, R6, 0x1, -R0 ;  /* 0x0000000106007824 */ /* 0x000fe200078e0a00 */
[----:B0-----:R-:W-:Y:S01]  /*0f60*/  LOP3.LUT R4, R5, 0xfffffe00, RZ, 0xc0, !PT ;  /* 0xfffffe0005047812 */ /* 0x001fe200078ec0ff */
[----:B------:R-:W-:-:S03]  /*0f70*/  IMAD.IADD R5, R11, 0x1, -R8 ;  /* 0x000000010b057824 */ /* 0x000fc600078e0a08 */
[----:B------:R-:W-:Y:S01]  /*0f80*/  LOP3.LUT R3, R4, R3, R9, 0xf6, !PT ;  /* 0x0000000304037212 */ /* 0x000fe200078ef609 */
[----:B------:R0:W-:Y:S01]  /*0f90*/  STL [R1+0x3c], R4 ;  /* 0x00003c0401007387 */ /* 0x0001e20000100800 */
[----:B------:R-:W-:-:S03]  /*0fa0*/  IMAD R0, R0, 0x8, R10 ;  /* 0x0000000800007824 */ /* 0x000fc600078e020a */
[----:B------:R-:W-:Y:S01]  /*0fb0*/  IMAD R3, R3, 0x2, R2 ;  /* 0x0000000203037824 */ /* 0x000fe200078e0202 */
[----:B------:R1:W-:Y:S01]  /*0fc0*/  STL [R1+0x40], R5 ;  /* 0x0000400501007387 */ /* 0x0003e20000100800 */
[----:B0-----:R-:W-:-:S05]  /*0fd0*/  IMAD.SHL.U32 R4, R7, 0x8, RZ ;  /* 0x0000000807047824 */ /* 0x001fca00078e00ff */
[----:B------:R1:W-:Y:S04]  /*0fe0*/  STL [R1+0x5c], R4 ;  /* 0x00005c0401007387 */ /* 0x0003e80000100800 */
[----:B------:R1:W-:Y:S04]  /*0ff0*/  STL [R1+0x44], R0 ;  /* 0x0000440001007387 */ /* 0x0003e80000100800 */
[----:B------:R1:W-:Y:S01]  /*1000*/  STL [R1+0x54], R3 ;  /* 0x0000540301007387 */ /* 0x0003e20000100800 */
[----:B------:R-:W-:-:S04]  /*1010*/  IMAD.SHL.U32 R152, R6, 0x4, RZ ;  /* 0x0000000406987824 */ /* 0x000fc800078e00ff */
[----:B------:R-:W-:-:S07]  /*1020*/  VIADD R155, R152, 0x10 ;  /* 0x00000010989b7836 */ /* 0x000fce0000000000 */
.L_x_15020:
[----:B01-3-5:R-:W0:Y:S02]  /*1030*/  LDC.64 R4, c[0x0][0xc88] ;  /* 0x00032200ff047b82 */ /* 0x02be240000000a00 */
[----:B0-----:R-:W-:-:S05]  /*1040*/  IMAD.WIDE R4, R31, 0x4, R4 ;  /* 0x000000041f047825 */ /* 0x001fca00078e0204 */
[----:B--2---:R-:W2:Y:S01]  /*1050*/  LDG.E R11, desc[UR40][R4.64] ;  /* 0x00000028040b7981 */ /* 0x004ea2000c1e1900 */
[----:B------:R-:W-:Y:S05]  /*1060*/  YIELD ;  /* 0x0000000000007946 */ /* 0x000fea0003800000 */
[----:B------:R-:W-:Y:S01]  /*1070*/  ULDC.64 UR4, c[0x0][0xa28] ;  /* 0x00028a0000047ab9 */ /* 0x000fe20000000a00 */
[----:B------:R-:W-:Y:S01]  /*1080*/  ULDC.64 UR8, c[0x0][0xa18] ;  /* 0x0002860000087ab9 */ /* 0x000fe20000000a00 */
[----:B------:R-:W-:Y:S01]  /*1090*/  ISETP.NE.U32.AND P1, PT, RZ, UR4, PT ;  /* 0x00000004ff007c0c */ /* 0x000fe2000bf25070 */
[----:B------:R-:W-:Y:S01]  /*10a0*/  IMAD.MOV.U32 R3, RZ, RZ, RZ ;  /* 0x000000ffff037224 */ /* 0x000fe200078e00ff */
[----:B------:R-:W-:Y:S01]  /*10b0*/  ULDC.64 UR6, c[0x0][0xa08] ;  /* 0x0002820000067ab9 */ /* 0x000fe20000000a00 */
[----:B------:R-:W-:Y:S01]  /*10c0*/  IMAD.MOV.U32 R33, RZ, RZ, RZ ;  /* 0x000000ffff217224 */ /* 0x000fe200078e00ff */
[----:B------:R-:W-:-:S02]  /*10d0*/  ISETP.NE.AND.EX P1, PT, RZ, UR5, PT, P1 ;  /* 0x00000005ff007c0c */ /* 0x000fc4000bf25310 */
        /* <DEDUP_REMOVED lines=19> */
[----:B------:R-:W2:Y:S01]  /*1210*/  @P2 LDG.E R10, desc[UR40][R4.64] ;  /* 0x00000028040a2981 */ /* 0x000ea2000c1e1900 */
        /* <DEDUP_REMOVED lines=16> */
[----:B------:R-:W1:Y:S02]  /*1320*/  LDC.64 R4, c[0x0][0xa00] ;  /* 0x00028000ff047b82 */ /* 0x000e640000000a00 */
[----:B-1----:R-:W-:-:S05]  /*1330*/  IMAD.WIDE R4, R31, 0x4, R4 ;  /* 0x000000041f047825 */ /* 0x002fca00078e0204 */
[----:B------:R-:W2:Y:S04]  /*1340*/  LDG.E R0, desc[UR40][R4.64] ;  /* 0x0000002804007981 */ /* 0x000ea8000c1e1900 */
[----:B0-----:R-:W2:Y:S02]  /*1350*/  LDG.E R7, desc[UR40][R4.64+0x4] ;  /* 0x0000042804077981 */ /* 0x001ea4000c1e1900 */
[----:B--2---:R-:W-:-:S05]  /*1360*/  IADD3 R10, -R0, R7, RZ ;  /* 0x00000007000a7210 */ /* 0x004fca0007ffe1ff */
[----:B------:R1:W-:Y:S02]  /*1370*/  STL [R1+0x20], R10 ;  /* 0x0000200a01007387 */ /* 0x0003e40000100800 */
.L_x_14888:
[----:B------:R-:W-:Y:S01]  /*1380*/  ULDC.64 UR4, c[0x0][0xa20] ;  /* 0x0002880000047ab9 */ /* 0x000fe20000000a00 */
[----:B------:R2:W-:Y:S01]  /*1390*/  STL [R1+0x4c], R30 ;  /* 0x00004c1e01007387 */ /* 0x0005e20000100800 */
[----:B------:R-:W-:-:S04]  /*13a0*/  ISETP.NE.U32.AND P1, PT, RZ, UR4, PT ;  /* 0x00000004ff007c0c */ /* 0x000fc8000bf25070 */
[----:B------:R-:W-:-:S13]  /*13b0*/  ISETP.NE.AND.EX P1, PT, RZ, UR5, PT, P1 ;  /* 0x00000005ff007c0c */ /* 0x000fda000bf25310 */
[----:B--2---:R-:W-:Y:S05]  /*13c0*/  @!P1 BRA `(.L_x_14889) ;  /* 0x0000000000109947 */ /* 0x004fea0003800000 */
[----:B------:R-:W-:-:S04]  /*13d0*/  IADD3 R4, P0, R34, UR4, RZ ;  /* 0x0000000422047c10 */ /* 0x000fc8000ff1e0ff */
[----:B------:R-:W-:-:S05]  /*13e0*/  IADD3.X R5, R35, UR5, RZ, P0, !PT ;  /* 0x0000000523057c10 */ /* 0x000fca00087fe4ff */
[----:B------:R2:W5:Y:S01]  /*13f0*/  LDG.E R32, desc[UR40][R4.64] ;  /* 0x0000002804207981 */ /* 0x000562000c1e1900 */
[----:B------:R-:W-:Y:S05]  /*1400*/  BRA `(.L_x_14890) ;  /* 0x0000000000107947 */ /* 0x000fea0003800000 */
.L_x_14889:
[----:B------:R-:W-:Y:S05]  /*1410*/  @!P0 BRA `(.L_x_14890) ;  /* 0x00000000000c8947 */ /* 0x000fea0003800000 */
[----:B------:R-:W2:Y:S04]  /*1420*/  LDG.E R5, desc[UR40][R8.64] ;  /* 0x0000002808057981 */ /* 0x000ea8000c1e1900 */
[----:B------:R-:W2:Y:S02]  /*1430*/  LDG.E R32, desc[UR40][R8.64+0x4] ;  /* 0x0000042808207981 */ /* 0x000ea4000c1e1900 */
[----:B--2---:R-:W-:-:S07]  /*1440*/  IMAD.IADD R32, R32, 0x1, -R5 ;  /* 0x0000000120207824 */ /* 0x004fce00078e0a05 */
.L_x_14890:
[----:B------:R-:W-:Y:S01]  /*1450*/  ULDC.64 UR4, c[0x0][0xa10] ;  /* 0x0002840000047ab9 */ /* 0x000fe20000000a00 */
[----:B0-----:R-:W0:Y:S01]  /*1460*/  LDC R8, c[0x0][0x448] ;  /* 0x00011200ff087b82 */ /* 0x001e220000000800 */
[----:B------:R-:W-:-:S04]  /*1470*/  ISETP.NE.U32.AND P0, PT, RZ, UR4, PT ;  /* 0x00000004ff007c0c */ /* 0x000fc8000bf05070 */
        /* <DEDUP_REMOVED lines=13> */
[----:B------:R-:W-:Y:S02]  /*1550*/  IMAD R12, R29, 0xc0, RZ ;  /* 0x000000c01d0c7824 */ /* 0x000fe400078e02ff */
[----:B------:R-:W-:Y:S02]  /*1560*/  IMAD.IADD R8, R32, 0x1, -R3 ;  /* 0x0000000120087824 */ /* 0x000fe400078e0a03 */
[----:B---3--:R-:W-:Y:S01]  /*1570*/  VIADD R4, R12, 0xbf ;  /* 0x000000bf0c047836 */ /* 0x008fe20000000000 */
[----:B------:R0:W-:Y:S01]  /*1580*/  STL [R1+0x2c], R12 ;  /* 0x00002c0c01007387 */ /* 0x0001e20000100800 */
[----:B------:R-:W-:-:S05]  /*1590*/  IMAD.MOV R27, RZ, RZ, -R8 ;  /* 0x000000ffff1b7224 */ /* 0x000fca00078e0a08 */
[----:B------:R-:W-:Y:S01]  /*15a0*/  VIMNMX R27, RZ, R27, !PT ;  /* 0x0000001bff1b7248 */ /* 0x000fe20007fe0100 */
[----:B------:R-:W3:Y:S08]  /*15b0*/  @P1 LDC R11, c[0x0][0x44c] ;  /* 0x00011300ff0b1b82 */ /* 0x000ef00000000800 */
[----:B------:R-:W1:Y:S01]  /*15c0*/  @P1 LDC R5, c[0x0][0x450] ;  /* 0x00011400ff051b82 */ /* 0x000e620000000800 */
[----:B--2---:R-:W-:-:S02]  /*15d0*/  @P0 IMAD.IADD R28, R9, 0x1, -R0 ;  /* 0x00000001091c0824 */ /* 0x004fc400078e0a00 */
[----:B---3--:R-:W-:-:S04]  /*15e0*/  @P1 IMAD.HI.U32 R0, R4, R11, RZ ;  /* 0x0000000b04001227 */ /* 0x008fc800078e00ff */
[----:B----4-:R-:W-:Y:S01]  /*15f0*/  IMAD.IADD R6, R8, 0x1, R28 ;  /* 0x0000000108067824 */ /* 0x010fe200078e021c */
[----:B-1----:R-:W-:-:S03]  /*1600*/  @P1 SHF.R.U32.HI R4, RZ, R5, R0 ;  /* 0x00000005ff041219 */ /* 0x002fc60000011600 */
[C---:B------:R-:W-:Y:S01]  /*1610*/  VIADD R0, R6.reuse, 0x7f ;  /* 0x0000007f06007836 */ /* 0x040fe20000000000 */
[----:B------:R-:W-:Y:S01]  /*1620*/  IADD3 R91, R6, 0x80, -R10 ;  /* 0x00000080065b7810 */ /* 0x000fe20007ffe80a */
[----:B------:R0:W-:Y:S03]  /*1630*/  STL [R1+0x30], R6 ;  /* 0x0000300601007387 */ /* 0x0001e60000100800 */
        /* <DEDUP_REMOVED lines=40> */
.L_x_14893:
[----:B------:R-:W-:Y:S05]  /*18c0*/  BSYNC B6 ;  /* 0x0000000000067941 */ /* 0x000fea0003800000 */
.L_x_14892:
        /* <DEDUP_REMOVED lines=20> */
.L_x_14895:
[----:B------:R-:W-:Y:S05]  /*1a10*/  BSYNC B6 ;  /* 0x0000000000067941 */ /* 0x000fea0003800000 */
.L_x_14894:
[----:B------:R-:W-:Y:S01]  /*1a20*/  ULDC.64 UR4, c[0x0][0x9f8] ;  /* 0x00027e0000047ab9 */ /* 0x000fe20000000a00 */
[----:B------:R-:W2:Y:S01]  /*1a30*/  LDL R37, [R1+0x38] ;  /* 0x0000380001257983 */ /* 0x000ea20000100800 */
[----:B------:R-:W-:Y:S01]  /*1a40*/  ISETP.NE.U32.AND P0, PT, RZ, UR4, PT ;  /* 0x00000004ff007c0c */ /* 0x000fe2000bf05070 */
[----:B------:R-:W0:Y:S01]  /*1a50*/  LDC.64 R4, c[0x0][0x300] ;  /* 0x0000c000ff047b82 */ /* 0x000e220000000a00 */
[----:B------:R-:W-:Y:S01]  /*1a60*/  IMAD.IADD R32, R33, 0x1, R32 ;  /* 0x0000000121207824 */ /* 0x000fe200078e0220 */
[----:B------:R-:W3:Y:S01]  /*1a70*/  LDL.LU R41, [R1] ;  /* 0x0000000001297983 */ /* 0x000ee20000300800 */
[----:B------:R-:W-:Y:S01]  /*1a80*/  ISETP.NE.AND.EX P0, PT, RZ, UR5, PT, P0 ;  /* 0x00000005ff007c0c */ /* 0x000fe2000bf05300 */
[----:B------:R-:W-:Y:S02]  /*1a90*/  ULDC.64 UR6, c[0x0][0xa08] ;  /* 0x0002820000067ab9 */ /* 0x000fe40000000a00 */
[----:B------:R-:W4:Y:S01]  /*1aa0*/  LDL R36, [R1+0x3c] ;  /* 0x00003c0001247983 */ /* 0x000f220000100800 */
[----:B------:R-:W-:Y:S01]  /*1ab0*/  SHF.R.S32.HI R13, RZ, 0x1f, R30 ;  /* 0x0000001fff0d7819 */ /* 0x000fe2000001141e */
[----:B------:R-:W1:Y:S08]  /*1ac0*/  LDC R63, c[0x0][0x3f4] ;  /* 0x0000fd00ff3f7b82 */ /* 0x000e700000000800 */
[----:B------:R-:W-:Y:S01]  /*1ad0*/  @P0 IADD3 R6, P1, R34, UR4, RZ ;  /* 0x0000000422060c10 */ /* 0x000fe2000ff3e0ff */
[----:B------:R-:W1:Y:S01]  /*1ae0*/  S2R R40, SR_TID.X ;  /* 0x0000000000287919 */ /* 0x000e620000002100 */
[----:B------:R-:W-:Y:S01]  /*1af0*/  SHF.R.S32.HI R17, RZ, 0x1f, R16 ;  /* 0x0000001fff117819 */ /* 0x000fe20000011410 */
[----:B------:R-:W1:Y:S01]  /*1b00*/  LDC.64 R68, c[0x0][0x408] ;  /* 0x00010200ff447b82 */ /* 0x000e620000000a00 */
[----:B------:R-:W-:Y:S01]  /*1b10*/  @P0 IADD3.X R7, R35, UR5, RZ, P1, !PT ;  /* 0x0000000523070c10 */ /* 0x000fe20008ffe4ff */
[----:B------:R-:W-:-:S04]  /*1b20*/  ULDC.64 UR4, c[0x0][0x308] ;  /* 0x0000c20000047ab9 */ /* 0x000fc80000000a00 */
[----:B------:R0:W4:Y:S01]  /*1b30*/  @P0 LDG.E R31, desc[UR40][R6.64] ;  /* 0x00000028061f0981 */ /* 0x000122000c1e1900 */
[----:B------:R-:W-:Y:S01]  /*1b40*/  SHF.R.S32.HI R35, RZ, 0x1f, R32 ;  /* 0x0000001fff237819 */ /* 0x000fe20000011420 */
[-C--:B0-----:R-:W-:Y:S01]  /*1b50*/  IMAD.WIDE.U32 R8, R32, R4.reuse, RZ ;  /* 0x0000000420087225 */ /* 0x081fe200078e00ff */
[----:B------:R-:W-:Y:S02]  /*1b60*/  ISETP.NE.U32.AND P0, PT, RZ, UR6, PT ;  /* 0x00000006ff007c0c */ /* 0x000fe4000bf05070 */
[----:B------:R-:W-:Y:S01]  /*1b70*/  SHF.R.S32.HI R38, RZ, 0x1f, R19 ;  /* 0x0000001fff267819 */ /* 0x000fe20000011413 */
[-C--:B------:R-:W-:Y:S01]  /*1b80*/  IMAD R0, R35, R4.reuse, RZ ;  /* 0x0000000423007224 */ /* 0x080fe200078e02ff */
[----:B------:R-:W-:Y:S01]  /*1b90*/  ISETP.NE.AND.EX P0, PT, RZ, UR7, PT, P0 ;  /* 0x00000007ff007c0c */ /* 0x000fe2000bf05300 */
[----:B------:R-:W-:Y:S01]  /*1ba0*/  IMAD.WIDE.U32 R10, R19, R4, R16 ;  /* 0x00000004130a7225 */ /* 0x000fe200078e0010 */
[----:B------:R-:W-:Y:S02]  /*1bb0*/  SHF.R.S32.HI R153, RZ, 0x1f, R152 ;  /* 0x0000001fff997819 */ /* 0x000fe40000011498 */
[----:B------:R-:W-:Y:S01]  /*1bc0*/  SHF.L.U64.HI R74, R4, 0x7, R5 ;  /* 0x00000007044a7819 */ /* 0x000fe20000010205 */
[----:B------:R-:W-:-:S02]  /*1bd0*/  IMAD R3, R32, R5, R0 ;  /* 0x0000000520037224 */ /* 0x000fc400078e0200 */
[----:B------:R-:W-:Y:S02]  /*1be0*/  IMAD.SHL.U32 R73, R4, 0x80, RZ ;  /* 0x0000008004497824 */ /* 0x000fe400078e00ff */
[----:B------:R-:W-:Y:S02]  /*1bf0*/  IMAD.IADD R9, R9, 0x1, R3 ;  /* 0x0000000109097824 */ /* 0x000fe400078e0203 */
[----:B------:R-:W-:Y:S02]  /*1c00*/  IMAD R3, R13, UR4, RZ ;  /* 0x000000040d037c24 */ /* 0x000fe4000f8e02ff */
[----:B------:R-:W-:-:S04]  /*1c10*/  IMAD.WIDE.U32 R6, R30, UR4, R8 ;  /* 0x000000041e067c25 */ /* 0x000fc8000f8e0008 */
[----:B------:R-:W-:Y:S01]  /*1c20*/  IMAD R3, R30, UR5, R3 ;  /* 0x000000051e037c24 */ /* 0x000fe2000f8e0203 */
[----:B------:R-:W-:Y:S01]  /*1c30*/  ULDC.64 UR4, c[0x0][0x310] ;  /* 0x0000c40000047ab9 */ /* 0x000fe20000000a00 */
[----:B-1----:R-:W-:Y:S01]  /*1c40*/  SHF.R.U32.HI R39, RZ, 0x7, R40 ;  /* 0x00000007ff277819 */ /* 0x002fe20000011628 */
[----:B------:R-:W-:-:S03]  /*1c50*/  IMAD.WIDE.U32 R20, R19, R68, R16 ;  /* 0x0000004413147225 */ /* 0x000fc600078e0010 */
[----:B------:R-:W-:Y:S01]  /*1c60*/  ISETP.NE.AND P6, PT, R39, 0x1, PT ;  /* 0x000000012700780c */ /* 0x000fe20003fc5270 */
[----:B------:R-:W-:Y:S02]  /*1c70*/  IMAD.IADD R7, R7, 0x1, R3 ;  /* 0x0000000107077824 */ /* 0x000fe400078e0203 */
[----:B------:R-:W-:Y:S02]  /*1c80*/  VIADD R40, R40, 0xffffff80 ;  /* 0xffffff8028287836 */ /* 0x000fe40000000000 */
[----:B------:R-:W-:Y:S02]  /*1c90*/  VIADD R66, R16, 0x20 ;  /* 0x0000002010427836 */ /* 0x000fe40000000000 */
[----:B------:R-:W-:Y:S01]  /*1ca0*/  VIADD R64, R39, 0x8 ;  /* 0x0000000827407836 */ /* 0x000fe20000000000 */
        /* <DEDUP_REMOVED lines=12> */
[----:B----4-:R-:W-:Y:S02]  /*1d70*/  SEL R57, R31, RZ, !P0 ;  /* 0x000000ff1f397207 */ /* 0x010fe40004000000 */
[----:B------:R-:W-:-:S03]  /*1d80*/  SHF.R.S32.HI R0, RZ, 0x1f, R31 ;  /* 0x0000001fff007819 */ /* 0x000fc6000001141f */
[----:B------:R-:W-:Y:S01]  /*1d90*/  IMAD.WIDE.U32 R8, R57, UR4, R6 ;  /* 0x0000000439087c25 */ /* 0x000fe2000f8e0006 */
[----:B------:R-:W-:Y:S01]  /*1da0*/  SEL R14, R0, RZ, !P0 ;  /* 0x000000ff000e7207 */ /* 0x000fe20004000000 */
[----:B------:R-:W1:Y:S01]  /*1db0*/  LDC.64 R6, c[0x0][0x3f8] ;  /* 0x0000fe00ff067b82 */ /* 0x000e620000000a00 */
[----:B------:R-:W-:-:S03]  /*1dc0*/  IADD3 R77, P0, R8, R10, RZ ;  /* 0x0000000a084d7210 */ /* 0x000fc60007f1e0ff */
[----:B------:R-:W-:-:S04]  /*1dd0*/  IMAD R0, R14, UR4, RZ ;  /* 0x000000040e007c24 */ /* 0x000fc8000f8e02ff */
[----:B------:R-:W-:Y:S01]  /*1de0*/  IMAD R3, R57, UR5, R0 ;  /* 0x0000000539037c24 */ /* 0x000fe2000f8e0200 */
[----:B------:R-:W-:Y:S05]  /*1df0*/  @!P6 WARPSYNC.ALL ;  /* 0x000000000000e948 */ /* 0x000fea0003800000 */
[----:B------:R-:W-:Y:S01]  /*1e00*/  ULDC.64 UR4, c[0x0][0x330] ;  /* 0x0000cc0000047ab9 */ /* 0x000fe20000000a00 */
[----:B------:R-:W-:Y:S01]  /*1e10*/  IMAD R0, R38, R4, RZ ;  /* 0x0000000426007224 */ /* 0x000fe200078e02ff */
[----:B------:R-:W-:Y:S01]  /*1e20*/  IADD3 R76, R9, R3, RZ ;  /* 0x00000003094c7210 */ /* 0x000fe20007ffe0ff */
[----:B------:R-:W-:Y:S02]  /*1e30*/  IMAD R13, R13, UR4, RZ ;  /* 0x000000040d0d7c24 */ /* 0x000fe4000f8e02ff */
[----:B------:R-:W-:-:S02]  /*1e40*/  IMAD R75, R19, R5, R0 ;  /* 0x00000005134b7224 */ /* 0x000fc400078e0200 */
[C---:B------:R-:W-:Y:S02]  /*1e50*/  IMAD R15, R30.reuse, UR5, R13 ;  /* 0x000000051e0f7c24 */ /* 0x040fe4000f8e020d */
[----:B------:R-:W-:Y:S01]  /*1e60*/  IMAD.WIDE.U32 R12, R30, UR4, R16 ;  /* 0x000000041e0c7c25 */ /* 0x000fe2000f8e0010 */
[----:B------:R-:W-:Y:S01]  /*1e70*/  IADD3.X R75, R76, R11, R75, P0, !PT ;  /* 0x0000000b4c4b7210 */ /* 0x000fe200007fe44b */
[----:B------:R-:W-:Y:S01]  /*1e80*/  ULDC.64 UR4, c[0x0][0x338] ;  /* 0x0000ce0000047ab9 */ /* 0x000fe20000000a00 */
[----:B------:R-:W-:Y:S01]  /*1e90*/  ISETP.GE.AND P0, PT, R16, R63, PT ;  /* 0x0000003f1000720c */ /* 0x000fe20003f06270 */
[----:B-1----:R-:W-:Y:S01]  /*1ea0*/  IMAD R0, R38, R6, RZ ;  /* 0x0000000626007224 */ /* 0x002fe200078e02ff */
[----:B------:R-:W-:Y:S01]  /*1eb0*/  SHF.L.U64.HI R72, R6, 0x7, R7 ;  /* 0x0000000706487819 */ /* 0x000fe20000010207 */
[----:B------:R-:W-:Y:S02]  /*1ec0*/  IMAD.IADD R13, R13, 0x1, R15 ;  /* 0x000000010d0d7824 */ /* 0x000fe400078e020f */
[----:B------:R-:W-:-:S02]  /*1ed0*/  IMAD R15, R19, R7, R0 ;  /* 0x00000007130f7224 */ /* 0x000fc400078e0200 */
[----:B------:R-:W-:-:S04]  /*1ee0*/  IMAD.WIDE.U32 R10, R19, R6, R16 ;  /* 0x00000006130a7225 */ /* 0x000fc800078e0010 */
[----:B------:R-:W-:Y:S02]  /*1ef0*/  IMAD.IADD R11, R15, 0x1, R11 ;  /* 0x000000010f0b7824 */ /* 0x000fe400078e020b */
[----:B------:R-:W-:Y:S02]  /*1f00*/  IMAD R3, R14, UR4, RZ ;  /* 0x000000040e037c24 */ /* 0x000fe4000f8e02ff */
[----:B-----5:R-:W-:Y:S01]  /*1f10*/  IMAD.WIDE.U32 R52, R24, R6, R10 ;  /* 0x0000000618347225 */ /* 0x020fe200078e000a */
[----:B------:R-:W-:Y:S01]  /*1f20*/  @!P6 BAR.SYNC.DEFER_BLOCKING 0x9, 0x100 ;  /* 0x024400000000eb1d */ /* 0x000fe20000010000 */
[----:B------:R-:W-:Y:S02]  /*1f30*/  IADD3 R10, P1, R19, R32, RZ ;  /* 0x00000020130a7210 */ /* 0x000fe40007f3e0ff */
[----:B------:R-:W-:Y:S01]  /*1f40*/  IMAD R33, R57, UR5, R3 ;  /* 0x0000000539217c24 */ /* 0x000fe2000f8e0203 */
[----:B------:R-:W-:Y:S01]  /*1f50*/  SEL R3, R63, RZ, P0 ;  /* 0x000000ff3f037207 */ /* 0x000fe20000000000 */
[----:B------:R-:W-:-:S02]  /*1f60*/  IMAD R0, R38, R68, RZ ;  /* 0x0000004426007224 */ /* 0x000fc400078e02ff */
[----:B------:R-:W-:Y:S02]  /*1f70*/  IMAD.X R11, R38, 0x1, R35, P1 ;  /* 0x00000001260b7824 */ /* 0x000fe400008e0623 */
[----:B------:R-:W-:Y:S01]  /*1f80*/  IMAD.WIDE.U32 R56, R57, UR4, R12 ;  /* 0x0000000439387c25 */ /* 0x000fe2000f8e000c */
[----:B------:R-:W-:Y:S02]  /*1f90*/  ULDC UR4, c[0x0][0x2f4] ;  /* 0x0000bd0000047ab9 */ /* 0x000fe40000000800 */
[C---:B------:R-:W-:Y:S01]  /*1fa0*/  ISETP.GE.AND P1, PT, R16.reuse, UR4, PT ;  /* 0x0000000410007c0c */ /* 0x040fe2000bf26270 */
[----:B------:R-:W-:Y:S01]  /*1fb0*/  IMAD.IADD R3, R16, 0x1, R3 ;  /* 0x0000000110037824 */ /* 0x000fe200078e0203 */
[----:B------:R-:W-:Y:S01]  /*1fc0*/  ISETP.GE.AND P2, PT, R66, UR4, PT ;  /* 0x0000000442007c0c */ /* 0x000fe2000bf46270 */
[C---:B------:R-:W-:Y:S02]  /*1fd0*/  VIADD R38, R19.reuse, 0x60 ;  /* 0x0000006013267836 */ /* 0x040fe40000000000 */
[----:B------:R-:W-:-:S04]  /*1fe0*/  IMAD.WIDE.U32 R30, R19, R68, R152 ;  /* 0x00000044131e7225 */ /* 0x000fc800078e0098 */
[----:B------:R-:W-:Y:S01]  /*1ff0*/  IMAD R13, R19, R69, R0 ;  /* 0x00000045130d7224 */ /* 0x000fe200078e0200 */
[----:B------:R-:W-:Y:S01]  /*2000*/  SHF.R.S32.HI R0, RZ, 0x1f, R3 ;  /* 0x0000001fff007819 */ /* 0x000fe20000011403 */
[----:B------:R-:W-:Y:S02]  /*2010*/  IMAD.SHL.U32 R38, R38, 0x40, RZ ;  /* 0x0000004026267824 */ /* 0x000fe400078e00ff */
[----:B------:R-:W-:Y:S01]  /*2020*/  IMAD.IADD R31, R31, 0x1, R13 ;  /* 0x000000011f1f7824 */ /* 0x000fe200078e020d */
[----:B------:R-:W-:Y:S01]  /*2030*/  LEA.HI R3, R0, R3, RZ, 0x3 ;  /* 0x0000000300037211 */ /* 0x000fe200078f18ff */
[----:B------:R-:W-:Y:S01]  /*2040*/  IMAD.IADD R21, R13, 0x1, R21 ;  /* 0x000000010d157824 */ /* 0x000fe200078e0215 */
[----:B------:R-:W-:Y:S01]  /*2050*/  SHF.R.S32.HI R13, RZ, 0x1f, R24 ;  /* 0x0000001fff0d7819 */ /* 0x000fe20000011418 */
[----:B------:R-:W-:Y:S01]  /*2060*/  IMAD.WIDE.U32 R54, R19, R6, R152 ;  /* 0x0000000613367225 */ /* 0x000fe200078e0098 */
[----:B------:R-:W-:-:S03]  /*2070*/  LOP3.LUT R38, R38, 0x1c0, RZ, 0xc0, !PT ;  /* 0x000001c026267812 */ /* 0x000fc600078ec0ff */
[----:B------:R-:W-:Y:S01]  /*2080*/  IMAD R0, R13, R6, RZ ;  /* 0x000000060d007224 */ /* 0x000fe200078e02ff */
[----:B------:R-:W-:Y:S01]  /*2090*/  LOP3.LUT R4, R38, 0x38, R3, 0xf8, !PT ;  /* 0x0000003826047812 */ /* 0x000fe200078ef803 */
[----:B------:R-:W-:Y:S02]  /*20a0*/  VIADD R38, R19, 0x60 ;  /* 0x0000006013267836 */ /* 0x000fe40000000000 */
[----:B------:R-:W-:Y:S01]  /*20b0*/  IMAD R5, R24, R7, R0 ;  /* 0x0000000718057224 */ /* 0x000fe200078e0200 */
[----:B------:R-:W-:Y:S01]  /*20c0*/  LOP3.LUT R0, R70, 0x18, R16, 0xf8, !PT ;  /* 0x0000001846007812 */ /* 0x000fe200078ef810 */
[----:B------:R-:W-:Y:S01]  /*20d0*/  IMAD.SHL.U32 R38, R38, 0x40, RZ ;  /* 0x0000004026267824 */ /* 0x000fe200078e00ff */
[----:B------:R-:W-:Y:S01]  /*20e0*/  LOP3.LUT R7, R3, 0xfffffff8, RZ, 0xc0, !PT ;  /* 0xfffffff803077812 */ /* 0x000fe200078ec0ff */
[----:B------:R-:W-:Y:S01]  /*20f0*/  IMAD.IADD R55, R55, 0x1, R15 ;  /* 0x0000000137377824 */ /* 0x000fe200078e020f */
[----:B------:R-:W-:Y:S01]  /*2100*/  LOP3.LUT R0, R0, R67, RZ, 0x3c, !PT ;  /* 0x0000004300007212 */ /* 0x000fe200078e3cff */
[----:B------:R-:W-:Y:S01]  /*2110*/  IMAD R13, R13, R68, RZ ;  /* 0x000000440d0d7224 */ /* 0x000fe200078e02ff */
[----:B------:R-:W-:Y:S01]  /*2120*/  LOP3.LUT R38, R38, 0x1c0, RZ, 0xc0, !PT ;  /* 0x000001c026267812 */ /* 0x000fe200078ec0ff */
[----:B------:R-:W-:-:S03]  /*2130*/  IMAD.WIDE.U32 R54, R24, R6, R54 ;  /* 0x0000000618367225 */ /* 0x000fc600078e0036 */
[----:B------:R-:W-:Y:S01]  /*2140*/  SHF.R.U32.HI R38, RZ, 0x3, R38 ;  /* 0x00000003ff267819 */ /* 0x000fe20000011626 */
[----:B------:R-:W-:Y:S01]  /*2150*/  IMAD R62, R37, 0x200, R0 ;  /* 0x00000200253e7824 */ /* 0x000fe200078e0200 */
[----:B------:R-:W-:Y:S01]  /*2160*/  LOP3.LUT R0, R70, 0x38, R3, 0xf8, !PT ;  /* 0x0000003846007812 */ /* 0x000fe200078ef803 */
[----:B------:R-:W-:Y:S01]  /*2170*/  IMAD R13, R24, R69, R13 ;  /* 0x00000045180d7224 */ /* 0x000fe200078e020d */
[----:B------:R-:W-:Y:S01]  /*2180*/  LOP3.LUT R12, R4, R38, RZ, 0x3c, !PT ;  /* 0x00000026040c7212 */ /* 0x000fe200078e3cff */
[-C--:B------:R-:W-:Y:S01]  /*2190*/  IMAD.WIDE.U32 R30, R24, R68.reuse, R30 ;  /* 0x00000044181e7225 */ /* 0x080fe200078e001e */
[----:B------:R-:W-:Y:S02]  /*21a0*/  LOP3.LUT R0, R0, R67, RZ, 0x3c, !PT ;  /* 0x0000004300007212 */ /* 0x000fe400078e3cff */
[----:B------:R-:W-:Y:S01]  /*21b0*/  SHF.L.U64.HI R69, R68, 0x7, R69 ;  /* 0x0000000744457819 */ /* 0x000fe20000010245 */
[----:B------:R-:W-:Y:S01]  /*21c0*/  IMAD.WIDE.U32 R20, R24, R68, R20 ;  /* 0x0000004418147225 */ /* 0x000fe200078e0014 */
[----:B------:R-:W-:-:S03]  /*21d0*/  IADD3 R61, R55, R5, RZ ;  /* 0x00000005373d7210 */ /* 0x000fc60007ffe0ff */
[----:B------:R-:W-:Y:S01]  /*21e0*/  IMAD.SHL.U32 R71, R6, 0x80, RZ ;  /* 0x0000008006477824 */ /* 0x000fe200078e00ff */
[----:B------:R-:W-:Y:S01]  /*21f0*/  SHF.R.S32.HI R6, RZ, 0x3, R3 ;  /* 0x00000003ff067819 */ /* 0x000fe20000011403 */
[----:B------:R-:W-:Y:S01]  /*2200*/  IMAD.IADD R60, R5, 0x1, R53 ;  /* 0x00000001053c7824 */ /* 0x000fe200078e0235 */
[----:B------:R-:W-:Y:S01]  /*2210*/  SHF.R.S32.HI R5, RZ, 0x1f, R7 ;  /* 0x0000001fff057819 */ /* 0x000fe20000011407 */
[----:B------:R-:W-:Y:S02]  /*2220*/  IMAD R4, R37, 0x200, R0 ;  /* 0x0000020025047824 */ /* 0x000fe400078e0200 */
[----:B------:R-:W-:Y:S02]  /*2230*/  IMAD.SHL.U32 R68, R68, 0x80, RZ ;  /* 0x0000008044447824 */ /* 0x000fe400078e00ff */
[----:B------:R-:W-:Y:S02]  /*2240*/  IMAD.SHL.U32 R63, R63, 0x2, RZ ;  /* 0x000000023f3f7824 */ /* 0x000fe400078e00ff */
[----:B------:R-:W-:-:S02]  /*2250*/  IMAD.IADD R59, R31, 0x1, R13 ;  /* 0x000000011f3b7824 */ /* 0x000fc400078e020d */
[----:B------:R-:W-:Y:S02]  /*2260*/  IMAD.IADD R58, R13, 0x1, R21 ;  /* 0x000000010d3a7824 */ /* 0x000fe400078e0215 */
[----:B------:R-:W-:Y:S02]  /*2270*/  IMAD.IADD R3, R36, 0x1, R12 ;  /* 0x0000000124037824 */ /* 0x000fe400078e020c */
[----:B0-----:R-:W-:-:S07]  /*2280*/  IMAD.IADD R0, R57, 0x1, R33 ;  /* 0x0000000139007824 */ /* 0x001fce00078e0221 */
.L_x_14945:
[----:B------:R-:W2:Y:S01]  /*2290*/  LDL R35, [R1+0x38] ;  /* 0x0000380001237983 */ /* 0x000ea20000100800 */
[----:B------:R-:W0:Y:S03]  /*22a0*/  LDC.64 R86, c[0x0][0x300] ;  /* 0x0000c000ff567b82 */ /* 0x000e260000000a00 */
        /* <DEDUP_REMOVED lines=9> */
[----:B------:R-:W4:Y:S01]  /*2340*/  LDC R88, c[0x0][0x3f4] ;  /* 0x0000fd00ff587b82 */ /* 0x000f220000000800 */
[----:B------:R-:W-:Y:S02]  /*2350*/  IMAD.MOV.U32 R84, RZ, RZ, R14 ;  /* 0x000000ffff547224 */ /* 0x000fe400078e000e */
[----:B------:R-:W-:Y:S02]  /*2360*/  IMAD.IADD R85, R15, 0x1, R85 ;  /* 0x000000010f557824 */ /* 0x000fe400078e0255 */
[----:B0-----:R-:W-:Y:S02]  /*2370*/  IMAD R26, R87, 0x60, RZ ;  /* 0x00000060571a7824 */ /* 0x001fe400078e02ff */
[----:B------:R-:W-:-:S04]  /*2380*/  IMAD.WIDE.U32 R12, R86, 0x60, R84 ;  /* 0x00000060560c7825 */ /* 0x000fc800078e0054 */
[----:B------:R-:W-:Y:S01]  /*2390*/  IMAD R82, R22, 0x2000, R62 ;  /* 0x0000200016527824 */ /* 0x000fe200078e023e */
[C---:B------:R-:W-:Y:S02]  /*23a0*/  IADD3 R15, P4, R77.reuse, R12, RZ ;  /* 0x0000000c4d0f7210 */ /* 0x040fe40007f9e0ff */
[----:B------:R-:W-:Y:S02]  /*23b0*/  IADD3 R12, P3, R77, R14, RZ ;  /* 0x0000000e4d0c7210 */ /* 0x000fe40007f7e0ff */
[----:B------:R-:W-:Y:S01]  /*23c0*/  IADD3.X R14, R75, R13, R26, P4, !PT ;  /* 0x0000000d4b0e7210 */ /* 0x000fe200027fe41a */
[----:B------:R-:W-:Y:S01]  /*23d0*/  IMAD.MOV.U32 R26, RZ, RZ, R32 ;  /* 0x000000ffff1a7224 */ /* 0x000fe200078e0020 */
[-C--:B-1----:R-:W-:Y:S01]  /*23e0*/  LEA R36, P4, R15, R80.reuse, 0x1 ;  /* 0x000000500f247211 */ /* 0x082fe200078808ff */
[----:B------:R-:W-:Y:S01]  /*23f0*/  IMAD.X R13, R85, 0x1, R75, P3 ;  /* 0x00000001550d7824 */ /* 0x000fe200018e064b */
[----:B------:R-:W-:Y:S02]  /*2400*/  LEA R38, P3, R12, R80, 0x1 ;  /* 0x000000500c267211 */ /* 0x000fe400078608ff */
[----:B------:R-:W-:-:S02]  /*2410*/  LEA.HI.X R37, R15, R81, R14, 0x1, P4 ;  /* 0x000000510f257211 */ /* 0x000fc400020f0c0e */
[----:B------:R-:W-:Y:S02]  /*2420*/  ISETP.GT.AND P4, PT, R32, R27, PT ;  /* 0x0000001b2000720c */ /* 0x000fe40003f84270 */
[----:B------:R-:W-:Y:S01]  /*2430*/  LEA.HI.X R39, R12, R81, R13, 0x1, P3 ;  /* 0x000000510c277211 */ /* 0x000fe200018f0c0d */
[----:B------:R-:W-:Y:S01]  /*2440*/  VIADD R12, R82, 0x20 ;  /* 0x00000020520c7836 */ /* 0x000fe20000000000 */
[----:B----4-:R-:W-:Y:S02]  /*2450*/  ISETP.GE.AND P3, PT, R88, 0x1, PT ;  /* 0x000000015800780c */ /* 0x010fe40003f66270 */
[----:B--2---:R-:W-:Y:S02]  /*2460*/  LOP3.LUT P5, RZ, R35, 0x4, RZ, 0xc0, !PT ;  /* 0x0000000423ff7812 */ /* 0x004fe400078ac0ff */
[----:B---3--:R-:W-:-:S05]  /*2470*/  LOP3.LUT R34, R34, 0xfffffffd, RZ, 0xc0, !PT ;  /* 0xfffffffd22227812 */ /* 0x008fca00078ec0ff */
[----:B------:R-:W-:-:S05]  /*2480*/  @P4 LOP3.LUT R34, R34, 0x2, RZ, 0xfc, !PT ;  /* 0x0000000222224812 */ /* 0x000fca00078efcff */
[----:B------:R0:W-:Y:S01]  /*2490*/  STL [R1], R34 ;  /* 0x0000002201007387 */ /* 0x0001e20000100800 */
[C---:B------:R-:W-:Y:S01]  /*24a0*/  @P5 VIADD R12, R82.reuse, 0xffffffe0 ;  /* 0xffffffe0520c5836 */ /* 0x040fe20000000000 */
[----:B------:R-:W-:-:S03]  /*24b0*/  LEA R82, R82, R25, 0x1 ;  /* 0x0000001952527211 */ /* 0x000fc600078e08ff */
        /* <DEDUP_REMOVED lines=46> */
.L_x_14900:
[----:B------:R-:W-:Y:S05]  /*27a0*/  BSYNC B1 ;  /* 0x0000000000017941 */ /* 0x000fea0003800000 */
.L_x_14899:
        /* <DEDUP_REMOVED lines=34> */
.L_x_14902:
[----:B------:R-:W-:Y:S05]  /*29d0*/  BSYNC B1 ;  /* 0x0000000000017941 */ /* 0x000fea0003800000 */
.L_x_14901:
        /* <DEDUP_REMOVED lines=30> */
[----:B------:R-:W-:Y:S02]  /*2bc0*/  PRMT R93, R15, 0x7610, R93 ;  /* 0x000076100f5d7816 */ /* 0x000fe4000000005d */
[----:B--2---:R-:W-:-:S13]  /*2bd0*/  ISETP.NE.AND P3, PT, R78, 0x3, PT ;  /* 0x000000034e00780c */ /* 0x004fda0003f65270 */
[----:B------:R-:W-:Y:S05]  /*2be0*/  @!P3 BRA `(.L_x_14903) ;  /* 0x000000000004b947 */ /* 0x000fea0003800000 */
[----:B------:R-:W-:Y:S01]  /*2bf0*/  BPT.TRAP 0x1 ;  /* 0x000000040000795c */ /* 0x000fe20000300000 */
.L_x_14903:
[----:B------:R-:W-:Y:S01]  /*2c00*/  IMAD R78, R22, 0x8, R2 ;  /* 0x00000008164e7824 */ /* 0x000fe200078e0202 */
[----:B------:R-:W-:Y:S01]  /*2c10*/  SHF.L.U32 R90, R154, 0x1f, RZ ;  /* 0x0000001f9a5a7819 */ /* 0x000fe200000006ff */
[----:B------:R-:W-:Y:S03]  /*2c20*/  BSSY B1, `(.L_x_14904) ;  /* 0x0000003000017945 */ /* 0x000fe60003800000 */
[----:B------:R-:W0:Y:S02]  /*2c30*/  SYNCS.PHASECHK.TRANS64.TRYWAIT P6, [R78+URZ+0x16890], R90 ;  /* 0x0168905a4e0075a7 */ /* 0x000e2400080c017f */
[----:B0-----:R-:W-:Y:S05]  /*2c40*/  @!P6 BRA `(.L_x_14905) ;  /* 0x000001700000e947 */ /* 0x001fea0003800000 */
.L_x_15163:
[----:B------:R-:W-:Y:S05]  /*2c50*/  BSYNC B1 ;  /* 0x0000000000017941 */ /* 0x000fea0003800000 */
.L_x_14904:
        /* <DEDUP_REMOVED lines=12> */
[----:B------:R-:W-:Y:S01]  /*2d20*/  SHF.R.U32.HI R100, RZ, 0x10, R81 ;  /* 0x00000010ff647819 */ /* 0x000fe20000011651 */
[----:B--2---:R-:W-:Y:S01]  /*2d30*/  IMAD.U32 R81, R14, 0x10000, RZ ;  /* 0x000100000e517824 */ /* 0x004fe200078e00ff */
[----:B------:R-:W-:-:S02]  /*2d40*/  SHF.R.U32.HI R104, RZ, 0x10, R85 ;  /* 0x00000010ff687819 */ /* 0x000fc40000011655 */
[----:B------:R-:W-:Y:S02]  /*2d50*/  LOP3.LUT R84, R13, 0xffff0000, RZ, 0xc0, !PT ;  /* 0xffff00000d547812 */ /* 0x000fe400078ec0ff */
[C---:B------:R-:W-:Y:S01]  /*2d60*/  LOP3.LUT R103, R101.reuse, 0xffff0000, RZ, 0xc0, !PT ;  /* 0xffff000065677812 */ /* 0x040fe200078ec0ff */
[----:B------:R-:W-:Y:S01]  /*2d70*/  IMAD.U32 R101, R101, 0x10000, RZ ;  /* 0x0001000065657824 */ /* 0x000fe200078e00ff */
[C---:B------:R-:W-:Y:S01]  /*2d80*/  LOP3.LUT R99, R98.reuse, 0xffff0000, RZ, 0xc0, !PT ;  /* 0xffff000062637812 */ /* 0x040fe200078ec0ff */
[----:B------:R-:W-:Y:S01]  /*2d90*/  IMAD.U32 R98, R98, 0x10000, RZ ;  /* 0x0001000062627824 */ /* 0x000fe200078e00ff */
[----:B------:R-:W-:Y:S01]  /*2da0*/  PRMT R100, R45, 0x5432, R100 ;  /* 0x000054322d647816 */ /* 0x000fe20000000064 */
[----:B------:R-:W-:Y:S01]  /*2db0*/  FMUL.FTZ R108, R84, R103 ;  /* 0x00000067546c7220 */ /* 0x000fe20000410000 */
[----:B------:R-:W-:Y:S01]  /*2dc0*/  PRMT R104, R46, 0x5432, R104 ;  /* 0x000054322e687816 */ /* 0x000fe20000000068 */
[----:B------:R-:W-:Y:S01]  /*2dd0*/  FMUL.FTZ R84, R84, R99 ;  /* 0x0000006354547220 */ /* 0x000fe20000410000 */
[----:B------:R-:W-:Y:S01]  /*2de0*/  LOP3.LUT R85, R14, 0xffff0000, RZ, 0xc0, !PT ;  /* 0xffff00000e557812 */ /* 0x000fe200078ec0ff */
[C---:B------:R-:W-:Y:S01]  /*2df0*/  IMAD.U32 R14, R15.reuse, 0x10000, RZ ;  /* 0x000100000f0e7824 */ /* 0x040fe200078e00ff */
[----:B------:R-:W-:Y:S01]  /*2e00*/  LOP3.LUT R80, R15, 0xffff0000, RZ, 0xc0, !PT ;  /* 0xffff00000f507812 */ /* 0x000fe200078ec0ff */
[----:B------:R-:W-:-:S02]  /*2e10*/  IMAD.U32 R15, R13, 0x10000, RZ ;  /* 0x000100000d0f7824 */ /* 0x000fc400078e00ff */
[----:B------:R-:W-:Y:S02]  /*2e20*/  IMAD.U32 R106, R104, 0x10000, RZ ;  /* 0x00010000686a7824 */ /* 0x000fe400078e00ff */
[----:B------:R-:W-:Y:S02]  /*2e30*/  IMAD.U32 R102, R100, 0x10000, RZ ;  /* 0x0001000064667824 */ /* 0x000fe400078e00ff */
[----:B------:R-:W-:Y:S01]  /*2e40*/  FFMA.FTZ R103, R15, R103, R84 ;  /* 0x000000670f677223 */ /* 0x000fe20000010054 */
[----:B------:R-:W-:Y:S01]  /*2e50*/  FMUL.FTZ R110, R85, R106 ;  /* 0x0000006a556e7220 */ /* 0x000fe20000410000 */
[----:B------:R-:W-:Y:S01]  /*2e60*/  FFMA.FTZ R108, R15, R99, -R108 ;  /* 0x000000630f6c7223 */ /* 0x000fe2000001086c */
[-C--:B------:R-:W-:Y:S01]  /*2e70*/  FMUL.FTZ R84, R85, R102.reuse ;  /* 0x0000006655547220 */ /* 0x080fe20000410000 */
[----:B------:R-:W-:Y:S01]  /*2e80*/  IMAD.U32 R13, R12, 0x10000, RZ ;  /* 0x000100000c0d7824 */ /* 0x000fe200078e00ff */
[----:B------:R-:W-:Y:S01]  /*2e90*/  LOP3.LUT R85, R104, 0xffff0000, RZ, 0xc0, !PT ;  /* 0xffff000068557812 */ /* 0x000fe200078ec0ff */
[C---:B------:R-:W-:Y:S01]  /*2ea0*/  FFMA.FTZ R110, R81.reuse, R102, -R110 ;  /* 0x00000066516e7223 */ /* 0x040fe2000001086e */
[----:B------:R-:W-:Y:S01]  /*2eb0*/  LOP3.LUT R15, R100, 0xffff0000, RZ, 0xc0, !PT ;  /* 0xffff0000640f7812 */ /* 0x000fe200078ec0ff */
[----:B------:R-:W-:Y:S01]  /*2ec0*/  FFMA.FTZ R81, R81, R106, R84 ;  /* 0x0000006a51517223 */ /* 0x000fe20000010054 */
[----:B------:R-:W-:Y:S01]  /*2ed0*/  LOP3.LUT R12, R12, 0xffff0000, RZ, 0xc0, !PT ;  /* 0xffff00000c0c7812 */ /* 0x000fe200078ec0ff */
[C---:B------:R-:W-:Y:S01]  /*2ee0*/  FMUL.FTZ R99, R80.reuse, R85 ;  /* 0x0000005550637220 */ /* 0x040fe20000410000 */
[----:B------:R-:W-:Y:S01]  /*2ef0*/  F2FP.BF16.F32.PACK_AB R103, R103, R108 ;  /* 0x0000006c6767723e */ /* 0x000fe200000010ff */
[----:B------:R-:W-:-:S02]  /*2f00*/  FMUL.FTZ R84, R80, R15 ;  /* 0x0000000f50547220 */ /* 0x000fc40000410000 */
[C---:B------:R-:W-:Y:S01]  /*2f10*/  FMUL.FTZ R80, R12.reuse, R101 ;  /* 0x000000650c507220 */ /* 0x040fe20000410000 */
[-C--:B------:R-:W-:Y:S01]  /*2f20*/  FMUL.FTZ R12, R12, R98.reuse ;  /* 0x000000620c0c7220 */ /* 0x080fe20000410000 */
[C---:B------:R-:W-:Y:S01]  /*2f30*/  FFMA.FTZ R99, R14.reuse, R15, -R99 ;  /* 0x0000000f0e637223 */ /* 0x040fe20000010863 */
[----:B------:R-:W-:Y:S01]  /*2f40*/  FFMA.FTZ R84, R14, R85, R84 ;  /* 0x000000550e547223 */ /* 0x000fe20000010054 */
[C---:B------:R-:W-:Y:S01]  /*2f50*/  FFMA.FTZ R80, R13.reuse, R98, -R80 ;  /* 0x000000620d507223 */ /* 0x040fe20000010850 */
[----:B------:R-:W-:Y:S01]  /*2f60*/  FFMA.FTZ R13, R13, R101, R12 ;  /* 0x000000650d0d7223 */ /* 0x000fe2000001000c */
[----:B------:R-:W-:Y:S02]  /*2f70*/  F2FP.BF16.F32.PACK_AB R14, R81, R110 ;  /* 0x0000006e510e723e */ /* 0x000fe400000010ff */
[----:B------:R-:W-:Y:S02]  /*2f80*/  F2FP.BF16.F32.PACK_AB R15, R84, R99 ;  /* 0x00000063540f723e */ /* 0x000fe400000010ff */
[----:B------:R-:W-:Y:S01]  /*2f90*/  F2FP.BF16.F32.PACK_AB R12, R13, R80 ;  /* 0x000000500d0c723e */ /* 0x000fe200000010ff */
[----:B------:R-:W-:-:S07]  /*2fa0*/  IMAD.MOV.U32 R13, RZ, RZ, R103 ;  /* 0x000000ffff0d7224 */ /* 0x000fce00078e0067 */
.L_x_14911:
[----:B------:R-:W-:Y:S05]  /*2fb0*/  BSYNC B3 ;  /* 0x0000000000037941 */ /* 0x000fea0003800000 */
.L_x_14910:
[----:B--2---:R1:W-:Y:S02]  /*2fc0*/  STG.E.128 desc[UR40][R38.64], R12 ;  /* 0x0000000c26007986 */ /* 0x0043e4000c101d28 */
.L_x_14909:
[----:B------:R-:W-:Y:S05]  /*2fd0*/  BSYNC B2 ;  /* 0x0000000000027941 */ /* 0x000fea0003800000 */
.L_x_14908:
[----:B------:R-:W-:Y:S05]  /*2fe0*/  @P2 BRA `(.L_x_14907) ;  /* 0x0000000000d02947 */ /* 0x000fea0003800000 */
        /* <DEDUP_REMOVED lines=24> */
[-C--:B------:R-:W-:Y:S01]  /*3170*/  FMUL.FTZ R15, R15, R80.reuse ;  /* 0x000000500f0f7220 */ /* 0x080fe20000410000 */
[C---:B------:R-:W-:Y:S01]  /*3180*/  IMAD.U32 R13, R12.reuse, 0x10000, RZ ;  /* 0x000100000c0d7824 */ /* 0x040fe200078e00ff */
        /* <DEDUP_REMOVED lines=24> */
.L_x_14913:
[----:B------:R-:W-:Y:S05]  /*3310*/  BSYNC B2 ;  /* 0x0000000000027941 */ /* 0x000fea0003800000 */
.L_x_14912:
[----:B--2---:R2:W-:Y:S02]  /*3320*/  STG.E.128 desc[UR40][R38.64+0x40], R12 ;  /* 0x0000400c26007986 */ /* 0x0045e4000c101d28 */
.L_x_14907:
[----:B------:R-:W-:Y:S05]  /*3330*/  BSYNC B1 ;  /* 0x0000000000017941 */ /* 0x000fea0003800000 */
.L_x_14906:
        /* <DEDUP_REMOVED lines=15> */
[----:B------:R-:W-:Y:S02]  /*3430*/  LOP3.LUT R41, R15, 0xffff0000, RZ, 0xc0, !PT ;  /* 0xffff00000f297812 */ /* 0x000fe400078ec0ff */
        /* <DEDUP_REMOVED lines=21> */
[----:B------:R-:W-:Y:S01]  /*3590*/  FMUL.FTZ R14, R12, R89 ;  /* 0x000000590c0e7220 */ /* 0x000fe20000410000 */
[----:B------:R-:W-:Y:S01]  /*35a0*/  FFMA.FTZ R81, R38, R43, -R81 ;  /* 0x0000002b26517223 */ /* 0x000fe20000010851 */
[-C--:B------:R-:W-:Y:S01]  /*35b0*/  FMUL.FTZ R12, R12, R86.reuse ;  /* 0x000000560c0c7220 */ /* 0x080fe20000410000 */
        /* <DEDUP_REMOVED lines=11> */
[----:B------:R-:W-:Y:S02]  /*3670*/  F2FP.BF16.F32.PACK_AB R15, R42, R15 ;  /* 0x0000000f2a0f723e */ /* 0x000fe400000010ff */
[----:B------:R-:W-:-:S07]  /*3680*/  MOV R14, R38 ;  /* 0x00000026000e7202 */ /* 0x000fce0000000f00 */
.L_x_14918:
[----:B------:R-:W-:Y:S05]  /*3690*/  BSYNC B2 ;  /* 0x0000000000027941 */ /* 0x000fea0003800000 */
.L_x_14917:
[----:B--2---:R3:W-:Y:S02]  /*36a0*/  STG.E.128 desc[UR40][R36.64], R12 ;  /* 0x0000000c24007986 */ /* 0x0047e4000c101d28 */
.L_x_14916:
[----:B------:R-:W-:Y:S05]  /*36b0*/  BSYNC B1 ;  /* 0x0000000000017941 */ /* 0x000fea0003800000 */
.L_x_14915:
[----:B------:R-:W-:Y:S05]  /*36c0*/  @P2 BRA `(.L_x_14914) ;  /* 0x0000001c00002947 */ /* 0x000fea0003800000 */
[----:B-123--:R1:W2:Y:S01]  /*36d0*/  LDS.128 R12, [R79+0x11000] ;  /* 0x011000004f0c7984 */ /* 0x00e2a20000000c00 */
        /* <DEDUP_REMOVED lines=49> */
.L_x_14920:
[----:B------:R-:W-:Y:S05]  /*39f0*/  BSYNC B1 ;  /* 0x0000000000017941 */ /* 0x000fea0003800000 */
.L_x_14919:
[----:B--2---:R1:W-:Y:S01]  /*3a00*/  STG.E.128 desc[UR40][R36.64+0x40], R12 ;  /* 0x0000400c24007986 */ /* 0x0043e2000c101d28 */
[----:B------:R-:W-:Y:S05]  /*3a10*/  BRA `(.L_x_14914) ;  /* 0x00000018002c7947 */ /* 0x000fea0003800000 */
.L_x_14898:
        /* <DEDUP_REMOVED lines=48> */
.L_x_14922:
[----:B------:R-:W-:Y:S05]  /*3d20*/  BSYNC B1 ;  /* 0x0000000000017941 */ /* 0x000fea0003800000 */
.L_x_14921:
        /* <DEDUP_REMOVED lines=36> */
.L_x_14923:
[----:B------:R-:W-:Y:S01]  /*3f70*/  IMAD R78, R22, 0x8, R2 ;  /* 0x00000008164e7824 */ /* 0x000fe200078e0202 */
[----:B------:R-:W-:Y:S01]  /*3f80*/  SHF.L.U32 R90, R154, 0x1f, RZ ;  /* 0x0000001f9a5a7819 */ /* 0x000fe200000006ff */
[----:B------:R-:W0:Y:S01]  /*3f90*/  LDC R94, c[0x0][0x2f4] ;  /* 0x0000bd00ff5e7b82 */ /* 0x000e220000000800 */
[----:B------:R-:W-:Y:S02]  /*3fa0*/  BSSY B1, `(.L_x_14924) ;  /* 0x0000004000017945 */ /* 0x000fe40003800000 */
[----:B------:R-:W1:Y:S01]  /*3fb0*/  SYNCS.PHASECHK.TRANS64.TRYWAIT P5, [R78+URZ+0x16890], R90 ;  /* 0x0168905a4e0075a7 */ /* 0x000e6200080a017f */
[----:B0-----:R-:W-:Y:S01]  /*3fc0*/  IMAD.IADD R96, R94, 0x1, -R63 ;  /* 0x000000015e607824 */ /* 0x001fe200078e0a3f */
[----:B-1----:R-:W-:Y:S06]  /*3fd0*/  @!P5 BRA `(.L_x_14925) ;  /* 0x0000015c0030d947 */ /* 0x002fec0003800000 */
.L_x_15164:
[----:B------:R-:W-:Y:S05]  /*3fe0*/  BSYNC B1 ;  /* 0x0000000000017941 */ /* 0x000fea0003800000 */
.L_x_14924:
        /* <DEDUP_REMOVED lines=12> */
[----:B------:R-:W-:Y:S02]  /*40b0*/  IADD3.X R98, R76, R95, R5, P5, P6 ;  /* 0x0000005f4c627210 */ /* 0x000fe40002fec405 */
[----:B-1----:R-:W-:Y:S02]  /*40c0*/  IADD3 R47, R45, -0x80, RZ ;  /* 0xffffff802d2f7810 */ /* 0x002fe40007ffe0ff */
[----:B------:R-:W-:Y:S02]  /*40d0*/  SHF.R.S32.HI R45, RZ, 0x1f, R44 ;  /* 0x0000001fff2d7819 */ /* 0x000fe4000001142c */
[----:B------:R-:W-:Y:S02]  /*40e0*/  SHF.R.S32.HI R46, RZ, 0x1f, R47 ;  /* 0x0000001fff2e7819 */ /* 0x000fe4000001142f */
[----:B------:R-:W-:Y:S02]  /*40f0*/  LEA.HI R45, R45, R44, RZ, 0x4 ;  /* 0x0000002c2d2d7211 */ /* 0x000fe400078f20ff */
[----:B------:R-:W-:-:S02]  /*4100*/  LEA.HI R46, R46, R47, RZ, 0x5 ;  /* 0x0000002f2e2e7211 */ /* 0x000fc400078f28ff */
[----:B------:R-:W-:Y:S02]  /*4110*/  LEA.HI.SX32 R45, R45, R6, 0x1c ;  /* 0x000000062d2d7211 */ /* 0x000fe400078fe2ff */
[----:B------:R-:W-:-:S03]  /*4120*/  SHF.R.S32.HI R46, RZ, 0x5, R46 ;  /* 0x00000005ff2e7819 */ /* 0x000fc6000001142e */
[----:B------:R-:W-:Y:S02]  /*4130*/  IMAD.SHL.U32 R97, R45, 0x8, RZ ;  /* 0x000000082d617824 */ /* 0x000fe400078e00ff */
[----:B------:R-:W-:-:S03]  /*4140*/  IMAD R45, R22, 0x2000, R4 ;  /* 0x00002000162d7824 */ /* 0x000fc600078e0204 */
[----:B------:R-:W-:Y:S01]  /*4150*/  LOP3.LUT R44, R70, 0x38, R97, 0xf8, !PT ;  /* 0x00000038462c7812 */ /* 0x000fe200078ef861 */
[----:B------:R-:W-:-:S03]  /*4160*/  IMAD R45, R45, 0x2, R2 ;  /* 0x000000022d2d7824 */ /* 0x000fc600078e0202 */
[----:B------:R-:W-:-:S05]  /*4170*/  LOP3.LUT R44, R44, R67, RZ, 0x3c, !PT ;  /* 0x000000432c2c7212 */ /* 0x000fca00078e3cff */
[----:B------:R-:W-:-:S04]  /*4180*/  IMAD R47, R46, 0x200, R44 ;  /* 0x000002002e2f7824 */ /* 0x000fc800078e022c */
        /* <DEDUP_REMOVED lines=11> */
[----:B------:R-:W-:Y:S01]  /*4240*/  SHF.R.U64 R12, R12, 0x10, R13 ;  /* 0x000000100c0c7819 */ /* 0x000fe2000000120d */
[----:B------:R-:W-:Y:S01]  /*4250*/  IMAD.U32 R103, R46, 0x10000, RZ ;  /* 0x000100002e677824 */ /* 0x000fe200078e00ff */
[----:B------:R-:W-:Y:S02]  /*4260*/  SHF.R.U32.HI R33, RZ, 0x10, R33 ;  /* 0x00000010ff217819 */ /* 0x000fe40000011621 */
[----:B------:R-:W-:-:S02]  /*4270*/  SHF.R.U32.HI R13, RZ, 0x10, R13 ;  /* 0x00000010ff0d7819 */ /* 0x000fc4000001160d */
[----:B------:R-:W-:Y:S02]  /*4280*/  PRMT R118, R118, 0x5410, R33 ;  /* 0x0000541076767816 */ /* 0x000fe40000000021 */
[----:B------:R-:W-:Y:S02]  /*4290*/  PRMT R115, R115, 0x5410, R13 ;  /* 0x0000541073737816 */ /* 0x000fe4000000000d */
[--C-:B------:R-:W-:Y:S01]  /*42a0*/  SHF.R.U64 R32, R34, 0x10, R35.reuse ;  /* 0x0000001022207819 */ /* 0x100fe20000001223 */
[----:B------:R-:W-:Y:S01]  /*42b0*/  IMAD.U32 R33, R118, 0x10000, RZ ;  /* 0x0001000076217824 */ /* 0x000fe200078e00ff */
[----:B------:R-:W-:Y:S01]  /*42c0*/  SHF.R.U32.HI R34, RZ, 0x10, R35 ;  /* 0x00000010ff227819 */ /* 0x000fe20000011623 */
[----:B------:R-:W-:Y:S01]  /*42d0*/  IMAD.U32 R13, R115, 0x10000, RZ ;  /* 0x00010000730d7824 */ /* 0x000fe200078e00ff */
[----:B------:R-:W-:Y:S01]  /*42e0*/  PRMT R99, R117, 0x5410, R99 ;  /* 0x0000541075637816 */ /* 0x000fe20000000063 */
[----:B------:R-:W-:Y:S01]  /*42f0*/  IMAD.U32 R35, R45, 0x10000, RZ ;  /* 0x000100002d237824 */ /* 0x000fe200078e00ff */
[----:B------:R-:W-:Y:S01]  /*4300*/  LOP3.LUT R101, R49, 0xffff0000, RZ, 0xc0, !PT ;  /* 0xffff000031657812 */ /* 0x000fe200078ec0ff */
[----:B------:R-:W-:Y:S01]  /*4310*/  FMUL.FTZ R120, R102, R33 ;  /* 0x0000002166787220 */ /* 0x000fe20000410000 */
[----:B------:R-:W-:Y:S01]  /*4320*/  PRMT R15, R116, 0x5410, R15 ;  /* 0x00005410740f7816 */ /* 0x000fe2000000000f */
[-C--:B------:R-:W-:Y:S01]  /*4330*/  FMUL.FTZ R102, R102, R13.reuse ;  /* 0x0000000d66667220 */ /* 0x080fe20000410000 */
[----:B------:R-:W-:Y:S01]  /*4340*/  LOP3.LUT R117, R118, 0xffff0000, RZ, 0xc0, !PT ;  /* 0xffff000076757812 */ /* 0x000fe200078ec0ff */
[----:B------:R-:W-:Y:S01]  /*4350*/  FFMA.FTZ R13, R35, R13, -R120 ;  /* 0x0000000d230d7223 */ /* 0x000fe20000010878 */
[----:B------:R-:W-:Y:S01]  /*4360*/  PRMT R116, R105, 0x5432, R34 ;  /* 0x0000543269747816 */ /* 0x000fe20000000022 */
[----:B------:R-:W-:Y:S01]  /*4370*/  FFMA.FTZ R35, R35, R33, R102 ;  /* 0x0000002123237223 */ /* 0x000fe20000010066 */
[----:B------:R-:W-:Y:S01]  /*4380*/  LOP3.LUT R34, R115, 0xffff0000, RZ, 0xc0, !PT ;  /* 0xffff000073227812 */ /* 0x000fe200078ec0ff */
[----:B------:R-:W-:Y:S01]  /*4390*/  FMUL.FTZ R119, R101, R117 ;  /* 0x0000007565777220 */ /* 0x000fe20000410000 */
[----:B------:R-:W-:Y:S01]  /*43a0*/  LOP3.LUT R100, R45, 0xffff0000, RZ, 0xc0, !PT ;  /* 0xffff00002d647812 */ /* 0x000fe200078ec0ff */
[C---:B------:R-:W-:Y:S01]  /*43b0*/  IMAD.U32 R115, R116.reuse, 0x10000, RZ ;  /* 0x0001000074737824 */ /* 0x040fe200078e00ff */
[----:B------:R-:W-:Y:S01]  /*43c0*/  SHF.L.U32 R33, R99, 0x10, RZ ;  /* 0x0000001063217819 */ /* 0x000fe200000006ff */
[-C--:B------:R-:W-:Y:S01]  /*43d0*/  FMUL.FTZ R101, R101, R34.reuse ;  /* 0x0000002265657220 */ /* 0x080fe20000410000 */
[----:B------:R-:W-:Y:S01]  /*43e0*/  LOP3.LUT R102, R116, 0xffff0000, RZ, 0xc0, !PT ;  /* 0xffff000074667812 */ /* 0x000fe200078ec0ff */
[----:B------:R-:W-:Y:S01]  /*43f0*/  FFMA.FTZ R34, R100, R34, -R119 ;  /* 0x0000002264227223 */ /* 0x000fe20000010877 */
[----:B------:R-:W-:Y:S01]  /*4400*/  FMUL.FTZ R119, R114, R115 ;  /* 0x0000007372777220 */ /* 0x000fe20000410000 */
[----:B------:R-:W-:Y:S01]  /*4410*/  PRMT R12, R108, 0x5432, R12 ;  /* 0x000054326c0c7816 */ /* 0x000fe2000000000c */
[-C--:B------:R-:W-:Y:S01]  /*4420*/  FMUL.FTZ R116, R114, R33.reuse ;  /* 0x0000002172747220 */ /* 0x080fe20000410000 */
[----:B------:R-:W-:Y:S01]  /*4430*/  LOP3.LUT R51, R51, 0xffff0000, RZ, 0xc0, !PT ;  /* 0xffff000033337812 */ /* 0x000fe200078ec0ff */
[----:B------:R-:W-:Y:S01]  /*4440*/  FFMA.FTZ R33, R104, R33, -R119 ;  /* 0x0000002168217223 */ /* 0x000fe20000010877 */
[----:B------:R-:W-:Y:S01]  /*4450*/  LOP3.LUT R114, R99, 0xffff0000, RZ, 0xc0, !PT ;  /* 0xffff000063727812 */ /* 0x000fe200078ec0ff */
[----:B------:R-:W-:-:S02]  /*4460*/  IMAD.U32 R49, R48, 0x10000, RZ ;  /* 0x0001000030317824 */ /* 0x000fc400078e00ff */
[----:B------:R-:W-:Y:S01]  /*4470*/  FFMA.FTZ R104, R104, R115, R116 ;  /* 0x0000007368687223 */ /* 0x000fe20000010074 */
[C---:B------:R-:W-:Y:S01]  /*4480*/  IMAD.U32 R118, R15.reuse, 0x10000, RZ ;  /* 0x000100000f767824 */ /* 0x040fe200078e00ff */
[----:B------:R-:W-:Y:S01]  /*4490*/  LOP3.LUT R48, R48, 0xffff0000, RZ, 0xc0, !PT ;  /* 0xffff000030307812 */ /* 0x000fe200078ec0ff */
[C---:B------:R-:W-:Y:S01]  /*44a0*/  IMAD.U32 R116, R12.reuse, 0x10000, RZ ;  /* 0x000100000c747824 */ /* 0x040fe200078e00ff */
[----:B------:R-:W-:Y:S01]  /*44b0*/  LOP3.LUT R15, R15, 0xffff0000, RZ, 0xc0, !PT ;  /* 0xffff00000f0f7812 */ /* 0x000fe200078ec0ff */
[C---:B------:R-:W-:Y:S01]  /*44c0*/  FMUL.FTZ R120, R51.reuse, R102 ;  /* 0x0000006633787220 */ /* 0x040fe20000410000 */
[----:B------:R-:W-:Y:S01]  /*44d0*/  FMUL.FTZ R122, R51, R114 ;  /* 0x00000072337a7220 */ /* 0x000fe20000410000 */
[----:B------:R-:W-:Y:S01]  /*44e0*/  LOP3.LUT R51, R12, 0xffff0000, RZ, 0xc0, !PT ;  /* 0xffff00000c337812 */ /* 0x000fe200078ec0ff */
[C---:B------:R-:W-:Y:S02]  /*44f0*/  IMAD.U32 R45, R44.reuse, 0x10000, RZ ;  /* 0x000100002c2d7824 */ /* 0x040fe400078e00ff */
[C---:B------:R-:W-:Y:S01]  /*4500*/  FMUL.FTZ R12, R49.reuse, R118 ;  /* 0x00000076310c7220 */ /* 0x040fe20000410000 */
[----:B------:R-:W-:Y:S01]  /*4510*/  LOP3.LUT R44, R44, 0xffff0000, RZ, 0xc0, !PT ;  /* 0xffff00002c2c7812 */ /* 0x000fe200078ec0ff */
[-C--:B------:R-:W-:Y:S01]  /*4520*/  FMUL.FTZ R49, R49, R116.reuse ;  /* 0x0000007431317220 */ /* 0x080fe20000410000 */
[----:B------:R-:W-:Y:S01]  /*4530*/  PRMT R32, R106, 0x5432, R32 ;  /* 0x000054326a207816 */ /* 0x000fe20000000020 */
[----:B------:R-:W-:Y:S01]  /*4540*/  FMUL.FTZ R99, R48, R15 ;  /* 0x0000000f30637220 */ /* 0x000fe20000410000 */
[C---:B------:R-:W-:Y:S01]  /*4550*/  FFMA.FTZ R12, R45.reuse, R116, -R12 ;  /* 0x000000742d0c7223 */ /* 0x040fe2000001080c */
[----:B------:R-:W-:Y:S01]  /*4560*/  FFMA.FTZ R100, R100, R117, R101 ;  /* 0x0000007564647223 */ /* 0x000fe20000010065 */
[----:B------:R-:W-:Y:S01]  /*4570*/  FFMA.FTZ R45, R45, R118, R49 ;  /* 0x000000762d2d7223 */ /* 0x000fe20000010031 */
[----:B------:R-:W-:Y:S01]  /*4580*/  LOP3.LUT R47, R47, 0xffff0000, RZ, 0xc0, !PT ;  /* 0xffff00002f2f7812 */ /* 0x000fe200078ec0ff */
[-C--:B------:R-:W-:Y:S01]  /*4590*/  FMUL.FTZ R101, R48, R51.reuse ;  /* 0x0000003330657220 */ /* 0x080fe20000410000 */
[----:B------:R-:W-:Y:S01]  /*45a0*/  LOP3.LUT R113, R46, 0xffff0000, RZ, 0xc0, !PT ;  /* 0xffff00002e717812 */ /* 0x000fe200078ec0ff */
[----:B------:R-:W-:Y:S01]  /*45b0*/  FFMA.FTZ R49, R44, R51, -R99 ;  /* 0x000000332c317223 */ /* 0x000fe20000010863 */
[----:B------:R-:W-:Y:S01]  /*45c0*/  PRMT R14, R107, 0x5432, R14 ;  /* 0x000054326b0e7816 */ /* 0x000fe2000000000e */
[C---:B------:R-:W-:Y:S01]  /*45d0*/  IMAD.U32 R46, R50.reuse, 0x10000, RZ ;  /* 0x00010000322e7824 */ /* 0x040fe200078e00ff */
[----:B------:R-:W-:Y:S01]  /*45e0*/  LOP3.LUT R50, R50, 0xffff0000, RZ, 0xc0, !PT ;  /* 0xffff000032327812 */ /* 0x000fe200078ec0ff */
[C---:B------:R-:W-:Y:S01]  /*45f0*/  IMAD.U32 R51, R32.reuse, 0x10000, RZ ;  /* 0x0001000020337824 */ /* 0x040fe200078e00ff */
[----:B------:R-:W-:Y:S01]  /*4600*/  LOP3.LUT R32, R32, 0xffff0000, RZ, 0xc0, !PT ;  /* 0xffff000020207812 */ /* 0x000fe200078ec0ff */
[----:B------:R-:W-:Y:S01]  /*4610*/  FFMA.FTZ R114, R47, R114, -R120 ;  /* 0x000000722f727223 */ /* 0x000fe20000010878 */
[----:B------:R-:W-:-:S02]  /*4620*/  IMAD.U32 R48, R14, 0x10000, RZ ;  /* 0x000100000e307824 */ /* 0x000fc400078e00ff */
[----:B------:R-:W-:Y:S01]  /*4630*/  FFMA.FTZ R47, R47, R102, R122 ;  /* 0x000000662f2f7223 */ /* 0x000fe2000001007a */
[----:B------:R-:W-:Y:S01]  /*4640*/  LOP3.LUT R14, R14, 0xffff0000, RZ, 0xc0, !PT ;  /* 0xffff00000e0e7812 */ /* 0x000fe200078ec0ff */
[----:B------:R-:W-:Y:S01]  /*4650*/  FMUL.FTZ R102, R46, R51 ;  /* 0x000000332e667220 */ /* 0x000fe20000410000 */
[----:B------:R-:W-:Y:S01]  /*4660*/  FMUL.FTZ R116, R50, R32 ;  /* 0x0000002032747220 */ /* 0x000fe20000410000 */
        /* <DEDUP_REMOVED lines=20> */
.L_x_14929:
[----:B------:R-:W-:Y:S05]  /*47b0*/  BSYNC B2 ;  /* 0x0000000000027941 */ /* 0x000fea0003800000 */
.L_x_14928:
        /* <DEDUP_REMOVED lines=12> */
.L_x_14927:
[----:B------:R-:W-:Y:S05]  /*4880*/  BSYNC B1 ;  /* 0x0000000000017941 */ /* 0x000fea0003800000 */
.L_x_14926:
        /* <DEDUP_REMOVED lines=11> */
[----:B------:R-:W-:Y:S01]  /*4940*/  VIADD R32, R19, 0x60 ;  /* 0x0000006013207836 */ /* 0x000fe20000000000 */
[----:B------:R-:W-:Y:S01]  /*4950*/  IADD3.X R13, R76, R47, R5, P5, P6 ;  /* 0x0000002f4c0d7210 */ /* 0x000fe20002fec405 */
[----:B------:R-:W-:Y:S01]  /*4960*/  IMAD.SHL.U32 R15, R15, 0x40, RZ ;  /* 0x000000400f0f7824 */ /* 0x000fe200078e00ff */
[----:B------:R-:W-:Y:S01]  /*4970*/  LEA R44, P5, R12, R80, 0x1 ;  /* 0x000000500c2c7211 */ /* 0x000fe200078a08ff */
[----:B------:R-:W-:Y:S01]  /*4980*/  IMAD.SHL.U32 R32, R32, 0x40, RZ ;  /* 0x0000004020207824 */ /* 0x000fe200078e00ff */
[----:B------:R-:W-:Y:S02]  /*4990*/  BSSY B1, `(.L_x_14930) ;  /* 0x000006e000017945 */ /* 0x000fe40003800000 */
[----:B------:R-:W-:-:S02]  /*49a0*/  LEA.HI.X R45, R12, R81, R13, 0x1, P5 ;  /* 0x000000510c2d7211 */ /* 0x000fc400028f0c0d */
[----:B------:R-:W-:Y:S02]  /*49b0*/  SHF.R.S32.HI R13, RZ, 0x1f, R96 ;  /* 0x0000001fff0d7819 */ /* 0x000fe40000011460 */
[----:B------:R-:W-:Y:S02]  /*49c0*/  LOP3.LUT R15, R15, 0x1c0, RZ, 0xc0, !PT ;  /* 0x000001c00f0f7812 */ /* 0x000fe400078ec0ff */
[----:B------:R-:W-:Y:S02]  /*49d0*/  LEA.HI R13, R13, R96, RZ, 0x4 ;  /* 0x000000600d0d7211 */ /* 0x000fe400078f20ff */
[----:B------:R-:W-:Y:S02]  /*49e0*/  LOP3.LUT R32, R32, 0x1c0, RZ, 0xc0, !PT ;  /* 0x000001c020207812 */ /* 0x000fe400078ec0ff */
[----:B------:R-:W-:Y:S02]  /*49f0*/  LEA.HI.SX32 R13, R13, R6, 0x1c ;  /* 0x000000060d0d7211 */ /* 0x000fe400078fe2ff */
[----:B------:R-:W-:-:S03]  /*4a00*/  SHF.R.U32.HI R15, RZ, 0x3, R15 ;  /* 0x00000003ff0f7819 */ /* 0x000fc6000001160f */
[----:B------:R-:W-:Y:S01]  /*4a10*/  IMAD.SHL.U32 R49, R13, 0x8, RZ ;  /* 0x000000080d317824 */ /* 0x000fe200078e00ff */
[----:B------:R-:W-:-:S04]  /*4a20*/  LEA R13, R22, R3, 0xd ;  /* 0x00000003160d7211 */ /* 0x000fc800078e68ff */
[----:B------:R-:W-:Y:S01]  /*4a30*/  LOP3.LUT R12, R32, 0x38, R49, 0xf8, !PT ;  /* 0x00000038200c7812 */ /* 0x000fe200078ef831 */
[----:B------:R-:W-:-:S03]  /*4a40*/  IMAD R13, R13, 0x2, R2 ;  /* 0x000000020d0d7824 */ /* 0x000fc600078e0202 */
        /* <DEDUP_REMOVED lines=12> */
[----:B------:R-:W-:Y:S01]  /*4b10*/  SHF.R.U32.HI R89, RZ, 0x10, R43 ;  /* 0x00000010ff597819 */ /* 0x000fe2000001162b */
[----:B------:R-:W-:Y:S01]  /*4b20*/  IMAD.U32 R51, R112, 0x10000, RZ ;  /* 0x0001000070337824 */ /* 0x000fe200078e00ff */
[----:B------:R-:W-:-:S02]  /*4b30*/  SHF.R.U32.HI R87, RZ, 0x10, R39 ;  /* 0x00000010ff577819 */ /* 0x000fc40000011627 */
[----:B------:R-:W-:Y:S01]  /*4b40*/  SHF.R.U64 R86, R38, 0x10, R39 ;  /* 0x0000001026567819 */ /* 0x000fe20000001227 */
[----:B-1----:R-:W-:Y:S01]  /*4b50*/  IMAD.U32 R38, R13, 0x10000, RZ ;  /* 0x000100000d267824 */ /* 0x002fe200078e00ff */
[----:B------:R-:W-:Y:S01]  /*4b60*/  SHF.R.U64 R48, R42, 0x10, R43 ;  /* 0x000000102a307819 */ /* 0x000fe2000000122b */
[C---:B------:R-:W-:Y:S01]  /*4b70*/  IMAD.U32 R43, R35.reuse, 0x10000, RZ ;  /* 0x00010000232b7824 */ /* 0x040fe200078e00ff */
[----:B------:R-:W-:Y:S01]  /*4b80*/  LOP3.LUT R39, R35, 0xffff0000, RZ, 0xc0, !PT ;  /* 0xffff000023277812 */ /* 0x000fe200078ec0ff */
[----:B------:R-:W-:Y:S01]  /*4b90*/  IMAD.U32 R35, R108, 0x10000, RZ ;  /* 0x000100006c237824 */ /* 0x000fe200078e00ff */
[----:B------:R-:W-:Y:S01]  /*4ba0*/  PRMT R110, R110, 0x5410, R89 ;  /* 0x000054106e6e7816 */ /* 0x000fe20000000059 */
[----:B------:R-:W-:Y:S01]  /*4bb0*/  IMAD.U32 R42, R15, 0x10000, RZ ;  /* 0x000100000f2a7824 */ /* 0x000fe200078e00ff */
[----:B------:R-:W-:Y:S01]  /*4bc0*/  PRMT R106, R106, 0x5410, R87 ;  /* 0x000054106a6a7816 */ /* 0x000fe20000000057 */
[C---:B------:R-:W-:Y:S01]  /*4bd0*/  FMUL.FTZ R87, R46.reuse, R51 ;  /* 0x000000332e577220 */ /* 0x040fe20000410000 */
[----:B------:R-:W-:Y:S01]  /*4be0*/  PRMT R109, R109, 0x5410, R48 ;  /* 0x000054106d6d7816 */ /* 0x000fe20000000030 */
[-C--:B------:R-:W-:Y:S01]  /*4bf0*/  FMUL.FTZ R89, R46, R35.reuse ;  /* 0x000000232e597220 */ /* 0x080fe20000410000 */
[----:B------:R-:W-:Y:S01]  /*4c00*/  IMAD.U32 R48, R110, 0x10000, RZ ;  /* 0x000100006e307824 */ /* 0x000fe200078e00ff */
[----:B------:R-:W-:Y:S01]  /*4c10*/  SHF.R.U64 R50, R40, 0x10, R41 ;  /* 0x0000001028327819 */ /* 0x000fe20000001229 */
[----:B------:R-:W-:Y:S01]  /*4c20*/  IMAD.U32 R46, R106, 0x10000, RZ ;  /* 0x000100006a2e7824 */ /* 0x000fe200078e00ff */
[----:B------:R-:W-:Y:S01]  /*4c30*/  SHF.R.U64 R88, R36, 0x10, R37 ;  /* 0x0000001024587819 */ /* 0x000fe20000001225 */
[C---:B------:R-:W-:Y:S01]  /*4c40*/  FFMA.FTZ R35, R38.reuse, R35, -R87 ;  /* 0x0000002326237223 */ /* 0x040fe20000010857 */
[----:B------:R-:W-:Y:S01]  /*4c50*/  LOP3.LUT R40, R33, 0xffff0000, RZ, 0xc0, !PT ;  /* 0xffff000021287812 */ /* 0x000fe200078ec0ff */
[----:B------:R-:W-:Y:S01]  /*4c60*/  FFMA.FTZ R38, R38, R51, R89 ;  /* 0x0000003326267223 */ /* 0x000fe20000010059 */
[----:B------:R-:W-:Y:S01]  /*4c70*/  LOP3.LUT R112, R112, 0xffff0000, RZ, 0xc0, !PT ;  /* 0xffff000070707812 */ /* 0x000fe200078ec0ff */
[----:B------:R-:W-:Y:S01]  /*4c80*/  FMUL.FTZ R51, R43, R48 ;  /* 0x000000302b337220 */ /* 0x000fe20000410000 */
[----:B------:R-:W-:Y:S01]  /*4c90*/  PRMT R111, R111, 0x5410, R50 ;  /* 0x000054106f6f7816 */ /* 0x000fe20000000032 */
[----:B------:R-:W-:Y:S01]  /*4ca0*/  FMUL.FTZ R43, R43, R46 ;  /* 0x0000002e2b2b7220 */ /* 0x000fe20000410000 */
[----:B------:R-:W-:Y:S01]  /*4cb0*/  LOP3.LUT R110, R110, 0xffff0000, RZ, 0xc0, !PT ;  /* 0xffff00006e6e7812 */ /* 0x000fe200078ec0ff */
[----:B------:R-:W-:Y:S01]  /*4cc0*/  FMUL.FTZ R50, R40, R112 ;  /* 0x0000007028327220 */ /* 0x000fe20000410000 */
[----:B------:R-:W-:Y:S01]  /*4cd0*/  PRMT R107, R107, 0x5410, R88 ;  /* 0x000054106b6b7816 */ /* 0x000fe20000000058 */
[----:B------:R-:W-:Y:S01]  /*4ce0*/  FFMA.FTZ R51, R42, R46, -R51 ;  /* 0x0000002e2a337223 */ /* 0x000fe20000010833 */
[----:B------:R-:W-:Y:S01]  /*4cf0*/  LOP3.LUT R108, R108, 0xffff0000, RZ, 0xc0, !PT ;  /* 0xffff00006c6c7812 */ /* 0x000fe200078ec0ff */
[----:B------:R-:W-:Y:S01]  /*4d00*/  FFMA.FTZ R48, R42, R48, R43 ;  /* 0x000000302a307223 */ /* 0x000fe2000001002b */
[----:B------:R-:W-:Y:S01]  /*4d10*/  LOP3.LUT R41, R13, 0xffff0000, RZ, 0xc0, !PT ;  /* 0xffff00000d297812 */ /* 0x000fe200078ec0ff */
[----:B------:R-:W-:Y:S01]  /*4d20*/  IMAD.U32 R33, R32, 0x10000, RZ ;  /* 0x0001000020217824 */ /* 0x000fe200078e00ff */
[----:B------:R-:W-:Y:S01]  /*4d30*/  LOP3.LUT R106, R106, 0xffff0000, RZ, 0xc0, !PT ;  /* 0xffff00006a6a7812 */ /* 0x000fe200078ec0ff */
[----:B------:R-:W-:Y:S01]  /*4d40*/  FMUL.FTZ R46, R39, R110 ;  /* 0x0000006e272e7220 */ /* 0x000fe20000410000 */
[----:B------:R-:W-:Y:S01]  /*4d50*/  LOP3.LUT R37, R15, 0xffff0000, RZ, 0xc0, !PT ;  /* 0xffff00000f257812 */ /* 0x000fe200078ec0ff */
[----:B------:R-:W-:Y:S01]  /*4d60*/  IMAD.U32 R43, R111, 0x10000, RZ ;  /* 0x000100006f2b7824 */ /* 0x000fe200078e00ff */
[----:B------:R-:W-:Y:S01]  /*4d70*/  PRMT R105, R105, 0x5410, R86 ;  /* 0x0000541069697816 */ /* 0x000fe20000000056 */
[-C--:B------:R-:W-:Y:S01]  /*4d80*/  FMUL.FTZ R86, R40, R108.reuse ;  /* 0x0000006c28567220 */ /* 0x080fe20000410000 */
[----:B------:R-:W-:Y:S01]  /*4d90*/  LOP3.LUT R32, R32, 0xffff0000, RZ, 0xc0, !PT ;  /* 0xffff000020207812 */ /* 0x000fe200078ec0ff */
[----:B------:R-:W-:Y:S01]  /*4da0*/  IMAD.U32 R42, R107, 0x10000, RZ ;  /* 0x000100006b2a7824 */ /* 0x000fe200078e00ff */
[----:B------:R-:W-:Y:S01]  /*4db0*/  LOP3.LUT R111, R111, 0xffff0000, RZ, 0xc0, !PT ;  /* 0xffff00006f6f7812 */ /* 0x000fe200078ec0ff */
[----:B------:R-:W-:Y:S01]  /*4dc0*/  FFMA.FTZ R40, R41, R108, -R50 ;  /* 0x0000006c29287223 */ /* 0x000fe20000010832 */
[----:B------:R-:W-:Y:S01]  /*4dd0*/  FMUL.FTZ R50, R39, R106 ;  /* 0x0000006a27327220 */ /* 0x000fe20000410000 */
[----:B------:R-:W-:-:S02]  /*4de0*/  IMAD.U32 R36, R12, 0x10000, RZ ;  /* 0x000100000c247824 */ /* 0x000fc400078e00ff */
[----:B------:R-:W-:Y:S01]  /*4df0*/  FFMA.FTZ R106, R37, R106, -R46 ;  /* 0x0000006a256a7223 */ /* 0x000fe2000001082e */
[----:B------:R-:W-:Y:S01]  /*4e00*/  LOP3.LUT R12, R12, 0xffff0000, RZ, 0xc0, !PT ;  /* 0xffff00000c0c7812 */ /* 0x000fe200078ec0ff */
[----:B------:R-:W-:Y:S01]  /*4e10*/  FMUL.FTZ R39, R33, R43 ;  /* 0x0000002b21277220 */ /* 0x000fe20000410000 */
[----:B------:R-:W-:Y:S01]  /*4e20*/  LOP3.LUT R107, R107, 0xffff0000, RZ, 0xc0, !PT ;  /* 0xffff00006b6b7812 */ /* 0x000fe200078ec0ff */
[-C--:B------:R-:W-:Y:S01]  /*4e30*/  FMUL.FTZ R46, R33, R42.reuse ;  /* 0x0000002a212e7220 */ /* 0x080fe20000410000 */
[----:B------:R-:W-:Y:S01]  /*4e40*/  FMUL.FTZ R33, R32, R111 ;  /* 0x0000006f20217220 */ /* 0x000fe20000410000 */
[----:B------:R-:W-:Y:S01]  /*4e50*/  FFMA.FTZ R39, R36, R42, -R39 ;  /* 0x0000002a24277223 */ /* 0x000fe20000010827 */
[----:B------:R-:W-:Y:S02]  /*4e60*/  IMAD.U32 R13, R14, 0x10000, RZ ;  /* 0x000100000e0d7824 */ /* 0x000fe400078e00ff */
[----:B------:R-:W-:Y:S01]  /*4e70*/  FFMA.FTZ R46, R36, R43, R46 ;  /* 0x0000002b242e7223 */ /* 0x000fe2000001002e */
[----:B------:R-:W-:Y:S01]  /*4e80*/  LOP3.LUT R15, R14, 0xffff0000, RZ, 0xc0, !PT ;  /* 0xffff00000e0f7812 */ /* 0x000fe200078ec0ff */
[----:B------:R-:W-:Y:S01]  /*4e90*/  FFMA.FTZ R36, R12, R107, -R33 ;  /* 0x0000006b0c247223 */ /* 0x000fe20000010821 */
[----:B------:R-:W-:-:S02]  /*4ea0*/  IMAD.U32 R14, R34, 0x10000, RZ ;  /* 0x00010000220e7824 */ /* 0x000fc400078e00ff */
[----:B------:R-:W-:Y:S01]  /*4eb0*/  FFMA.FTZ R87, R37, R110, R50 ;  /* 0x0000006e25577223 */ /* 0x000fe20000010032 */
[----:B------:R-:W-:Y:S01]  /*4ec0*/  SHF.L.U32 R33, R109, 0x10, RZ ;  /* 0x000000106d217819 */ /* 0x000fe200000006ff */
[----:B------:R-:W-:Y:S01]  /*4ed0*/  FMUL.FTZ R37, R32, R107 ;  /* 0x0000006b20257220 */ /* 0x000fe20000410000 */
[----:B------:R-:W-:Y:S01]  /*4ee0*/  LOP3.LUT R34, R34, 0xffff0000, RZ, 0xc0, !PT ;  /* 0xffff000022227812 */ /* 0x000fe200078ec0ff */
[----:B------:R-:W-:Y:S01]  /*4ef0*/  IMAD.U32 R32, R105, 0x10000, RZ ;  /* 0x0001000069207824 */ /* 0x000fe200078e00ff */
[----:B------:R-:W-:Y:S01]  /*4f00*/  LOP3.LUT R109, R109, 0xffff0000, RZ, 0xc0, !PT ;  /* 0xffff00006d6d7812 */ /* 0x000fe200078ec0ff */
[----:B------:R-:W-:Y:S01]  /*4f10*/  FFMA.FTZ R37, R12, R111, R37 ;  /* 0x0000006f0c257223 */ /* 0x000fe20000010025 */
[----:B------:R-:W-:Y:S01]  /*4f20*/  LOP3.LUT R105, R105, 0xffff0000, RZ, 0xc0, !PT ;  /* 0xffff000069697812 */ /* 0x000fe200078ec0ff */
[C---:B------:R-:W-:Y:S01]  /*4f30*/  FMUL.FTZ R12, R14.reuse, R33 ;  /* 0x000000210e0c7220 */ /* 0x040fe20000410000 */
[----:B------:R-:W-:Y:S01]  /*4f40*/  FMUL.FTZ R14, R14, R32 ;  /* 0x000000200e0e7220 */ /* 0x000fe20000410000 */
[C---:B------:R-:W-:Y:S01]  /*4f50*/  FMUL.FTZ R42, R34.reuse, R109 ;  /* 0x0000006d222a7220 */ /* 0x040fe20000410000 */
[----:B------:R-:W-:Y:S01]  /*4f60*/  FFMA.FTZ R41, R41, R112, R86 ;  /* 0x0000007029297223 */ /* 0x000fe20000010056 */
[-C--:B------:R-:W-:Y:S01]  /*4f70*/  FMUL.FTZ R34, R34, R105.reuse ;  /* 0x0000006922227220 */ /* 0x080fe20000410000 */
[----:B------:R-:W-:Y:S01]  /*4f80*/  FFMA.FTZ R12, R13, R32, -R12 ;  /* 0x000000200d0c7223 */ /* 0x000fe2000001080c */
[----:B------:R-:W-:Y:S01]  /*4f90*/  FFMA.FTZ R105, R15, R105, -R42 ;  /* 0x000000690f697223 */ /* 0x000fe2000001082a */
        /* <DEDUP_REMOVED lines=13> */
.L_x_14931:
[----:B------:R-:W-:Y:S05]  /*5070*/  BSYNC B1 ;  /* 0x0000000000017941 */ /* 0x000fea0003800000 */
.L_x_14930:
        /* <DEDUP_REMOVED lines=10> */
.L_x_14897:
[----:B------:R-:W2:Y:S02]  /*5120*/  LDL R12, [R1+0x4] ;  /* 0x00000400010c7983 */ /* 0x000ea40000100800 */
[----:B--2---:R-:W-:-:S13]  /*5130*/  ISETP.NE.AND P3, PT, R12, 0x3, PT ;  /* 0x000000030c00780c */ /* 0x004fda0003f65270 */
[----:B------:R-:W-:Y:S05]  /*5140*/  @!P3 BRA `(.L_x_14932) ;  /* 0x000000000004b947 */ /* 0x000fea0003800000 */
[----:B------:R-:W-:Y:S01]  /*5150*/  BPT.TRAP 0x1 ;  /* 0x000000040000795c */ /* 0x000fe20000300000 */
.L_x_14932:
[----:B------:R-:W-:Y:S01]  /*5160*/  IMAD R78, R22, 0x8, R2 ;  /* 0x00000008164e7824 */ /* 0x000fe200078e0202 */
[----:B------:R-:W-:Y:S01]  /*5170*/  SHF.L.U32 R90, R154, 0x1f, RZ ;  /* 0x0000001f9a5a7819 */ /* 0x000fe200000006ff */
[----:B------:R-:W-:Y:S01]  /*5180*/  IMAD R83, R26, -0x80, R28 ;  /* 0xffffff801a537824 */ /* 0x000fe200078e021c */
[----:B------:R-:W-:Y:S02]  /*5190*/  BSSY B1, `(.L_x_14933) ;  /* 0x0000004000017945 */ /* 0x000fe40003800000 */
[----:B------:R-:W1:Y:S02]  /*51a0*/  SYNCS.PHASECHK.TRANS64.TRYWAIT P4, [R78+URZ+0x16890], R90 ;  /* 0x0168905a4e0075a7 */ /* 0x000e64000808017f */
[----:B------:R-:W-:Y:S01]  /*51b0*/  VIMNMX R83, R83, 0x80, PT ;  /* 0x0000008053537848 */ /* 0x000fe20003fe0100 */
[----:B-1----:R-:W-:Y:S06]  /*51c0*/  @!P4 BRA `(.L_x_14934) ;  /* 0x0000014800c8c947 */ /* 0x002fec0003800000 */
.L_x_15165:
[----:B------:R-:W-:Y:S05]  /*51d0*/  BSYNC B1 ;  /* 0x0000000000017941 */ /* 0x000fea0003800000 */
.L_x_14933:
[----:B------:R-:W-:Y:S01]  /*51e0*/  ISETP.GE.AND P4, PT, R19, R83, PT ;  /* 0x000000531300720c */ /* 0x000fe20003f86270 */
[----:B------:R-:W-:-:S12]  /*51f0*/  BSSY B1, `(.L_x_14935) ;  /* 0x0000006000017945 */ /* 0x000fd80003800000 */
[----:B------:R-:W-:Y:S05]  /*5200*/  @P4 BRA `(.L_x_14936) ;  /* 0x0000000000104947 */ /* 0x000fea0003800000 */
[----:B------:R-:W2:Y:S04]  /*5210*/  @!P1 LDS.128 R12, [R82+0xe000] ;  /* 0x00e00000520c9984 */ /* 0x000ea80000000c00 */
[----:B0-----:R-:W0:Y:S04]  /*5220*/  @!P2 LDS.128 R32, [R79+0xe000] ;  /* 0x00e000004f20a984 */ /* 0x001e280000000c00 */
[----:B--2---:R2:W-:Y:S04]  /*5230*/  @!P1 STG.E.128 desc[UR40][R38.64], R12 ;  /* 0x0000000c26009986 */ /* 0x0045e8000c101d28 */
[----:B0-----:R2:W-:Y:S02]  /*5240*/  @!P2 STG.E.128 desc[UR40][R38.64+0x40], R32 ;  /* 0x000040202600a986 */ /* 0x0015e4000c101d28 */
.L_x_14936:
[----:B------:R-:W-:Y:S05]  /*5250*/  BSYNC B1 ;  /* 0x0000000000017941 */ /* 0x000fea0003800000 */
.L_x_14935:
[----:B--2---:R-:W-:-:S05]  /*5260*/  VIADD R12, R19, 0x60 ;  /* 0x00000060130c7836 */ /* 0x004fca0000000000 */
[----:B------:R-:W-:-:S13]  /*5270*/  ISETP.GE.AND P4, PT, R12, R83, PT ;  /* 0x000000530c00720c */ /* 0x000fda0003f86270 */
[----:B------:R-:W-:Y:S05]  /*5280*/  @P4 BRA `(.L_x_14914) ;  /* 0x0000000000104947 */ /* 0x000fea0003800000 */
[----:B------:R-:W2:Y:S04]  /*5290*/  @!P1 LDS.128 R12, [R82+0x11000] ;  /* 0x01100000520c9984 */ /* 0x000ea80000000c00 */
[----:B0-----:R-:W0:Y:S04]  /*52a0*/  @!P2 LDS.128 R32, [R79+0x11000] ;  /* 0x011000004f20a984 */ /* 0x001e280000000c00 */
[----:B--2---:R2:W-:Y:S04]  /*52b0*/  @!P1 STG.E.128 desc[UR40][R36.64], R12 ;  /* 0x0000000c24009986 */ /* 0x0045e8000c101d28 */
[----:B0-----:R2:W-:Y:S02]  /*52c0*/  @!P2 STG.E.128 desc[UR40][R36.64+0x40], R32 ;  /* 0x000040202400a986 */ /* 0x0015e4000c101d28 */
.L_x_14914:
[----:B------:R-:W-:Y:S05]  /*52d0*/  BSYNC B0 ;  /* 0x0000000000007941 */ /* 0x000fea0003800000 */
.L_x_14896:
        /* <DEDUP_REMOVED lines=17> */
.L_x_14938:
[----:B------:R-:W-:Y:S05]  /*53f0*/  BSYNC B0 ;  /* 0x0000000000007941 */ /* 0x000fea0003800000 */
.L_x_14937:
[----:B------:R-:W2:Y:S01]  /*5400*/  SYNCS.PHASECHK.TRANS64.TRYWAIT P3, [R78+URZ+0x168b0], R90 ;  /* 0x0168b05a4e0075a7 */ /* 0x000ea2000806017f */
[----:B------:R-:W-:Y:S01]  /*5410*/  ULDC UR42, c[0x0][0x2f4] ;  /* 0x0000bd00002a7ab9 */ /* 0x000fe20000000800 */
[----:B------:R-:W-:Y:S01]  /*5420*/  ULDC.64 UR36, c[0x0][0x328] ;  /* 0x0000ca0000247ab9 */ /* 0x000fe20000000a00 */
[----:B------:R-:W-:Y:S01]  /*5430*/  ULDC.64 UR38, c[0x0][0x318] ;  /* 0x0000c60000267ab9 */ /* 0x000fe20000000a00 */
[----:B------:R-:W-:Y:S01]  /*5440*/  BSSY B0, `(.L_x_14939) ;  /* 0x0000003000007945 */ /* 0x000fe20003800000 */
[----:B----4-:R-:W-:-:S03]  /*5450*/  IMAD.WIDE R32, R26, 0x80, R10 ;  /* 0x000000801a207825 */ /* 0x010fc600078e020a */
[----:B--2---:R-:W-:Y:S05]  /*5460*/  @!P3 BRA `(.L_x_14940) ;  /* 0x000001480034b947 */ /* 0x004fea0003800000 */
.L_x_15166:
[----:B------:R-:W-:Y:S05]  /*5470*/  BSYNC B0 ;  /* 0x0000000000007941 */ /* 0x000fea0003800000 */
.L_x_14939:
        /* <DEDUP_REMOVED lines=17> */
.L_x_14942:
[----:B------:R-:W-:Y:S05]  /*5590*/  BSYNC B0 ;  /* 0x0000000000007941 */ /* 0x000fea0003800000 */
.L_x_14941:
        /* <DEDUP_REMOVED lines=20> */
.L_x_14944:
[----:B------:R-:W-:Y:S05]  /*56e0*/  BSYNC B0 ;  /* 0x0000000000007941 */ /* 0x000fea0003800000 */
.L_x_14943:
        /* <DEDUP_REMOVED lines=13> */
[----:B------:R-:W-:Y:S02]  /*57c0*/  SEL R22, R22, RZ, P3 ;  /* 0x000000ff16167207 */ /* 0x000fe40001800000 */
[----:B------:R-:W-:Y:S01]  /*57d0*/  LOP3.LUT R154, R154, R13, RZ, 0x3c, !PT ;  /* 0x0000000d9a9a7212 */ /* 0x000fe200078e3cff */
[----:B------:R0:W-:Y:S01]  /*57e0*/  @!P4 SYNCS.ARRIVE.TRANS64.RED.A1T0 RZ, [R78+URZ], RZ ;  /* 0x000000ff4effc9a7 */ /* 0x0001e2000810043f */
[----:B---3--:R-:W-:-:S13]  /*57f0*/  LOP3.LUT P5, RZ, R12, 0x2, RZ, 0xc0, !PT ;  /* 0x000000020cff7812 */ /* 0x008fda00078ac0ff */
[----:B0-----:R-:W-:Y:S05]  /*5800*/  @P5 BRA `(.L_x_14945) ;  /* 0xffffffc800a05947 */ /* 0x001fea000383ffff */
[----:B------:R-:W0:Y:S01]  /*5810*/  S2R R12, SR_TID.X ;  /* 0x00000000000c7919 */ /* 0x000e220000002100 */
[----:B------:R-:W-:Y:S02]  /*5820*/  PLOP3.LUT P0, PT, PT, PT, PT, 0x8, 0x0 ;  /* 0x000000000000781c */ /* 0x000fe40003f0e170 */
[----:B0-----:R-:W-:-:S04]  /*5830*/  SHF.R.U32.HI R12, RZ, 0x7, R12 ;  /* 0x00000007ff0c7819 */ /* 0x001fc8000001160c */
[----:B------:R-:W-:-:S13]  /*5840*/  ISETP.NE.AND P5, PT, R12, 0x1, PT ;  /* 0x000000010c00780c */ /* 0x000fda0003fa5270 */
[----:B------:R-:W-:Y:S06]  /*5850*/  @!P5 BAR.ARV 0x9, 0x100 ;  /* 0x024400000000db1d */ /* 0x000fec0000002000 */
.L_x_14891:
        /* <DEDUP_REMOVED lines=16> */
[----:B------:R-:W-:Y:S02]  /*5960*/  IMAD.MOV.U32 R25, RZ, RZ, RZ ;  /* 0x000000ffff197224 */ /* 0x000fe400078e00ff */
[----:B------:R-:W-:Y:S02]  /*5970*/  IMAD.MOV.U32 R13, RZ, RZ, RZ ;  /* 0x000000ffff0d7224 */ /* 0x000fe400078e00ff */
[----:B------:R-:W-:Y:S01]  /*5980*/  IMAD.MOV.U32 R90, RZ, RZ, RZ ;  /* 0x000000ffff5a7224 */ /* 0x000fe200078e00ff */
[----:B0-----:R-:W-:-:S13]  /*5990*/  ISETP.NE.AND P1, PT, R0, 0x1, PT ;  /* 0x000000010000780c */ /* 0x001fda0003f25270 */
[----:B------:R-:W0:Y:S08]  /*59a0*/  @P1 LDC R3, c[0x0][0x44c] ;  /* 0x00011300ff031b82 */ /* 0x000e300000000800 */
[----:B------:R-:W1:Y:S01]  /*59b0*/  @P1 LDC R4, c[0x0][0x450] ;  /* 0x00011400ff041b82 */ /* 0x000e620000000800 */
[----:B--2---:R-:W-:-:S05]  /*59c0*/  IADD3 R0, R5, 0xbf, RZ ;  /* 0x000000bf05007810 */ /* 0x004fca0007ffe0ff */
[----:B0-----:R-:W-:-:S05]  /*59d0*/  @P1 IMAD.HI.U32 R3, R0, R3, RZ ;  /* 0x0000000300031227 */ /* 0x001fca00078e00ff */
[----:B-1----:R-:W-:Y:S02]  /*59e0*/  @P1 SHF.R.U32.HI R0, RZ, R4, R3 ;  /* 0x00000004ff001219 */ /* 0x002fe40000011603 */
[----:B------:R-:W-:-:S03]  /*59f0*/  PLOP3.LUT P1, PT, PT, PT, PT, 0x80, 0x0 ;  /* 0x000000000000781c */ /* 0x000fc60003f2f070 */
[----:B------:R-:W-:-:S05]  /*5a00*/  IMAD.IADD R0, R91, 0x1, R0 ;  /* 0x000000015b007824 */ /* 0x000fca00078e0200 */
[----:B------:R-:W-:-:S04]  /*5a10*/  SHF.R.S32.HI R3, RZ, 0x1f, R0 ;  /* 0x0000001fff037819 */ /* 0x000fc80000011400 */
[----:B------:R-:W-:Y:S01]  /*5a20*/  LEA.HI R3, R3, R0, RZ, 0x7 ;  /* 0x0000000003037211 */ /* 0x000fe200078f38ff */
[----:B------:R-:W-:-:S03]  /*5a30*/  IMAD.MOV.U32 R0, RZ, RZ, RZ ;  /* 0x000000ffff007224 */ /* 0x000fc600078e00ff */
[----:B------:R-:W-:-:S04]  /*5a40*/  SHF.R.S32.HI R3, RZ, 0x7, R3 ;  /* 0x00000007ff037819 */ /* 0x000fc80000011403 */
[----:B------:R-:W-:Y:S01]  /*5a50*/  VIMNMX R92, R92, R3, PT ;  /* 0x000000035c5c7248 */ /* 0x000fe20003fe0100 */
[----:B------:R-:W-:-:S03]  /*5a60*/  IMAD.MOV.U32 R3, RZ, RZ, RZ ;  /* 0x000000ffff037224 */ /* 0x000fc600078e00ff */
[----:B------:R-:W-:Y:S01]  /*5a70*/  ISETP.GE.AND P2, PT, R92, 0x1, PT ;  /* 0x000000015c00780c */ /* 0x000fe20003f46270 */
[----:B------:R-:W-:-:S12]  /*5a80*/  @P0 BRA `(.L_x_14946) ;  /* 0x00000000000c0947 */ /* 0x000fd80003800000 */
[----:B------:R-:W0:Y:S01]  /*5a90*/  FENCE.VIEW.ASYNC.G ;  /* 0x00000000000073c6 */ /* 0x000e220000000100 */
[----:B------:R-:W-:Y:S05]  /*5aa0*/  WARPSYNC.ALL ;  /* 0x0000000000007948 */ /* 0x000fea0003800000 */
[----:B0-----:R-:W-:Y:S06]  /*5ab0*/  BAR.ARV 0xc, 0x200 ;  /* 0x0308000000007b1d */ /* 0x001fec0000002000 */
.L_x_14946:
        /* <DEDUP_REMOVED lines=12> */
.L_x_15169:
        /* <DEDUP_REMOVED lines=28> */
.L_x_14950:
[----:B------:R-:W-:Y:S05]  /*5d40*/  BSYNC B6 ;  /* 0x0000000000067941 */ /* 0x000fea0003800000 */
.L_x_14949:
        /* <DEDUP_REMOVED lines=13> */
.L_x_14954:
[----:B--2---:R2:W3:Y:S02]  /*5e20*/  SYNCS.PHASECHK.TRANS64.TRYWAIT P0, [R2+URZ+0x16800], R3 ;  /* 0x01680003020075a7 */ /* 0x0044e4000800017f */
[----:B---3--:R-:W-:Y:S05]  /*5e30*/  @!P0 NANOSLEEP.SYNCS 0x989680 ;  /* 0x009896800000895d */ /* 0x008fea0003900000 */
[----:B------:R-:W3:Y:S02]  /*5e40*/  @!P0 SYNCS.PHASECHK.TRANS64 P0, [R2+URZ+0x16800], R3 ;  /* 0x01680003020085a7 */ /* 0x000ee4000800007f */
[----:B---3--:R-:W-:Y:S05]  /*5e50*/  @!P0 BRA `(.L_x_14954) ;  /* 0xfffffffc00f08947 */ /* 0x008fea000383ffff */
.L_x_14953:
[----:B------:R-:W-:Y:S05]  /*5e60*/  BSYNC B0 ;  /* 0x0000000000007941 */ /* 0x000fea0003800000 */
.L_x_14952:
[----:B------:R-:W-:Y:S05]  /*5e70*/  BRA `(.L_x_14955) ;  /* 0x0000003000247947 */ /* 0x000fea0003800000 */
.L_x_14951:
        /* <DEDUP_REMOVED lines=30> */
.L_x_14957:
[----:B------:R-:W-:Y:S05]  /*6060*/  BSYNC B6 ;  /* 0x0000000000067941 */ /* 0x000fea0003800000 */
.L_x_14956:
[----:B------:R-:W2:Y:S01]  /*6070*/  LDL R20, [R1+0x2c] ;  /* 0x00002c0001147983 */ /* 0x000ea20000100800 */
[----:B------:R-:W-:Y:S01]  /*6080*/  ULDC.U8 UR4, c[0x0][0x410] ;  /* 0x0001040000047ab9 */ /* 0x000fe20000000000 */
[----:B------:R-:W-:Y:S01]  /*6090*/  BSSY B0, `(.L_x_14958) ;  /* 0x00002df000007945 */ /* 0x000fe20003800000 */
[----:B------:R-:W-:Y:S01]  /*60a0*/  ISETP.NE.AND P0, PT, RZ, UR4, PT ;  /* 0x00000004ff007c0c */ /* 0x000fe2000bf05270 */
[----:B--2---:R-:W-:-:S12]  /*60b0*/  IMAD.IADD R41, R19, 0x1, R20 ;  /* 0x0000000113297824 */ /* 0x004fd800078e0214 */
[----:B------:R-:W-:Y:S05]  /*60c0*/  @!P0 BRA `(.L_x_14959) ;  /* 0x0000001400d88947 */ /* 0x000fea0003800000 */
[----:B------:R-:W1:Y:S01]  /*60d0*/  LDC R36, c[0x0][0x448] ;  /* 0x00011200ff247b82 */ /* 0x000e620000000800 */
[----:B------:R-:W2:Y:S01]  /*60e0*/  S2R R20, SR_TID.X ;  /* 0x0000000000147919 */ /* 0x000ea20000002100 */
[----:B------:R-:W-:Y:S01]  /*60f0*/  ULDC.64 UR4, c[0x0][0x3f8] ;  /* 0x0000fe0000047ab9 */ /* 0x000fe20000000a00 */
[----:B------:R-:W-:Y:S01]  /*6100*/  ULDC.64 UR6, c[0x0][0x408] ;  /* 0x0001020000067ab9 */ /* 0x000fe20000000a00 */
[----:B------:R-:W-:Y:S01]  /*6110*/  IMAD.MOV.U32 R6, RZ, RZ, R26 ;  /* 0x000000ffff067224 */ /* 0x000fe200078e001a */
[----:B------:R-:W-:Y:S01]  /*6120*/  SHF.R.S32.HI R38, RZ, 0x1f, R155 ;  /* 0x0000001fff267819 */ /* 0x000fe2000001149b */
[----:B------:R-:W-:Y:S02]  /*6130*/  IMAD.MOV.U32 R7, RZ, RZ, R31 ;  /* 0x000000ffff077224 */ /* 0x000fe400078e001f */
[----:B------:R-:W-:Y:S02]  /*6140*/  IMAD.MOV.U32 R8, RZ, RZ, R24 ;  /* 0x000000ffff087224 */ /* 0x000fe400078e0018 */
[----:B------:R-:W-:Y:S01]  /*6150*/  IMAD.MOV.U32 R9, RZ, RZ, R33 ;  /* 0x000000ffff097224 */ /* 0x000fe200078e0021 */
[----:B-1----:R-:W-:-:S02]  /*6160*/  ISETP.NE.AND P0, PT, R36, 0x1, PT ;  /* 0x000000012400780c */ /* 0x002fc40003f05270 */
[----:B--2---:R-:W-:-:S11]  /*6170*/  IADD3 R21, R20, -0x80, RZ ;  /* 0xffffff8014157810 */ /* 0x004fd60007ffe0ff */
[----:B------:R-:W1:Y:S01]  /*6180*/  @P0 LDC R0, c[0x0][0x44c] ;  /* 0x00011300ff000b82 */ /* 0x000e620000000800 */
[----:B------:R-:W-:-:S04]  /*6190*/  SHF.R.S32.HI R20, RZ, 0x1f, R21 ;  /* 0x0000001fff147819 */ /* 0x000fc80000011415 */
[----:B------:R-:W-:-:S03]  /*61a0*/  LEA.HI R20, R20, R21, RZ, 0x2 ;  /* 0x0000001514147211 */ /* 0x000fc600078f10ff */
[----:B------:R-:W2:Y:S01]  /*61b0*/  @P0 LDC R5, c[0x0][0x450] ;  /* 0x00011400ff050b82 */ /* 0x000ea20000000800 */
[----:B------:R-:W-:-:S05]  /*61c0*/  LOP3.LUT R20, R20, 0xfffffffc, RZ, 0xc0, !PT ;  /* 0xfffffffc14147812 */ /* 0x000fca00078ec0ff */
[----:B------:R-:W-:-:S04]  /*61d0*/  IMAD.IADD R20, R21, 0x1, -R20 ;  /* 0x0000000115147824 */ /* 0x000fc800078e0a14 */
[----:B------:R-:W-:-:S04]  /*61e0*/  IMAD R3, R20, 0x60, R41 ;  /* 0x0000006014037824 */ /* 0x000fc800078e0229 */
        /* <DEDUP_REMOVED lines=22> */
[----:B0-----:R1:W0:Y:S02]  /*6350*/  SHFL.IDX PT, R14, R7, RZ, 0x1c1f ;  /* 0x001c1fff070e7589 */ /* 0x00122400000e0000 */
.L_x_15175:
        /* <DEDUP_REMOVED lines=31> */
.L_x_14962:
[----:B------:R-:W-:Y:S05]  /*6550*/  BSYNC B1 ;  /* 0x0000000000017941 */ /* 0x000fea0003800000 */
.L_x_14961:
[----:B---3-5:R-:W-:Y:S01]  /*6560*/  IMAD.MOV.U32 R0, RZ, RZ, R32 ;  /* 0x000000ffff007224 */ /* 0x028fe200078e0020 */
[----:B------:R-:W-:Y:S01]  /*6570*/  MOV R9, R27 ;  /* 0x0000001b00097202 */ /* 0x000fe20000000f00 */
[----:B--2---:R-:W-:Y:S01]  /*6580*/  IMAD.MOV.U32 R3, RZ, RZ, R33 ;  /* 0x000000ffff037224 */ /* 0x004fe200078e0021 */
[----:B------:R-:W-:Y:S01]  /*6590*/  UMOV UR4, 0xffffffff ;  /* 0xffffffff00047882 */ /* 0x000fe20000000000 */
        /* <DEDUP_REMOVED lines=9> */
[----:B0-----:R-:W-:-:S02]  /*6630*/  CS2R R20, SRZ ;  /* 0x0000000000147805 */ /* 0x001fc4000001ff00 */
[----:B------:R-:W-:Y:S02]  /*6640*/  PRMT R47, R3, 0x7610, R47 ;  /* 0x00007610032f7816 */ /* 0x000fe4000000002f */
[----:B------:R-:W-:Y:S01]  /*6650*/  PRMT R50, R9, 0x5410, R5 ;  /* 0x0000541009327816 */ /* 0x000fe20000000005 */
[----:B------:R-:W-:Y:S06]  /*6660*/  BRA.DIV UR4, `(.L_x_14963) ;  /* 0x0000013a04787947 */ /* 0x000fec000b800000 */
[----:B------:R0:W2:Y:S04]  /*6670*/  SHFL.IDX PT, R3, R6, 0x1, 0x1c1f ;  /* 0x003c1f0006037f89 */ /* 0x0000a800000e0000 */
[----:B------:R0:W3:Y:S04]  /*6680*/  SHFL.IDX PT, R0, R4, 0x1, 0x1c1f ;  /* 0x003c1f0004007f89 */ /* 0x0000e800000e0000 */
[----:B------:R0:W4:Y:S04]  /*6690*/  SHFL.IDX PT, R5, R8, 0x1, 0x1c1f ;  /* 0x003c1f0008057f89 */ /* 0x00012800000e0000 */
[----:B------:R0:W0:Y:S02]  /*66a0*/  SHFL.IDX PT, R14, R7, 0x1, 0x1c1f ;  /* 0x003c1f00070e7f89 */ /* 0x00002400000e0000 */
.L_x_15181:
        /* <DEDUP_REMOVED lines=27> */
[----:B------:R-:W-:Y:S01]  /*6860*/  @!P3 IADD3 R4, P1, R14, R9, RZ ;  /* 0x000000090e04b210 */ /* 0x000fe20007f3e0ff */
        /* <DEDUP_REMOVED lines=8> */
.L_x_14965:
[----:B------:R-:W-:Y:S05]  /*68f0*/  BSYNC B1 ;  /* 0x0000000000017941 */ /* 0x000fea0003800000 */
.L_x_14964:
[----:B0-----:R-:W0:Y:S01]  /*6900*/  S2R R7, SR_TID.X ;  /* 0x0000000000077919 */ /* 0x001e220000002100 */
[----:B------:R-:W1:Y:S01]  /*6910*/  SYNCS.PHASECHK.TRANS64.TRYWAIT P0, [R2+URZ+0x16800], R43 ;  /* 0x0168002b020075a7 */ /* 0x000e62000800017f */
[----:B------:R-:W-:Y:S01]  /*6920*/  LOP3.LUT R37, R37, 0x1c0, RZ, 0xc0, !PT ;  /* 0x000001c025257812 */ /* 0x000fe200078ec0ff */
[----:B-----5:R-:W-:Y:S01]  /*6930*/  IMAD.MOV.U32 R3, RZ, RZ, R20 ;  /* 0x000000ffff037224 */ /* 0x020fe200078e0014 */
[----:B----4-:R-:W-:Y:S01]  /*6940*/  MOV R5, R9 ;  /* 0x0000000900057202 */ /* 0x010fe20000000f00 */
[----:B------:R-:W-:Y:S01]  /*6950*/  IMAD.MOV.U32 R4, RZ, RZ, R8 ;  /* 0x000000ffff047224 */ /* 0x000fe200078e0008 */
[----:B---3--:R-:W-:Y:S01]  /*6960*/  LOP3.LUT R0, R37, 0x18, R16, 0xf8, !PT ;  /* 0x0000001825007812 */ /* 0x008fe200078ef810 */
[----:B------:R-:W-:Y:S01]  /*6970*/  IMAD R14, R29, -0xc0, R36 ;  /* 0xffffff401d0e7824 */ /* 0x000fe200078e0224 */
[----:B------:R-:W-:Y:S01]  /*6980*/  SHF.R.U32.HI R37, RZ, 0x3, R37 ;  /* 0x00000003ff257819 */ /* 0x000fe20000011625 */
[----:B------:R-:W-:Y:S01]  /*6990*/  IMAD.MOV.U32 R6, RZ, RZ, R12 ;  /* 0x000000ffff067224 */ /* 0x000fe200078e000c */
[----:B------:R-:W-:Y:S01]  /*69a0*/  PRMT R15, R4, 0x7610, R15 ;  /* 0x00007610040f7816 */ /* 0x000fe2000000000f */
[----:B------:R-:W-:Y:S01]  /*69b0*/  IMAD.MOV.U32 R4, RZ, RZ, R10 ;  /* 0x000000ffff047224 */ /* 0x000fe200078e000a */
[----:B------:R-:W-:Y:S01]  /*69c0*/  LOP3.LUT R0, R0, R37, RZ, 0x3c, !PT ;  /* 0x0000002500007212 */ /* 0x000fe200078e3cff */
[----:B------:R-:W-:Y:S01]  /*69d0*/  BSSY B1, `(.L_x_14966) ;  /* 0x0000016000017945 */ /* 0x000fe20003800000 */
[----:B------:R-:W-:Y:S01]  /*69e0*/  PRMT R37, R3, 0x7610, R37 ;  /* 0x0000761003257816 */ /* 0x000fe20000000025 */
[----:B------:R-:W-:Y:S01]  /*69f0*/  IMAD.MOV.U32 R3, RZ, RZ, R21 ;  /* 0x000000ffff037224 */ /* 0x000fe200078e0015 */
[----:B------:R-:W-:-:S02]  /*6a00*/  VIMNMX R14, R14, 0xc0, PT ;  /* 0x000000c00e0e7848 */ /* 0x000fc40003fe0100 */
[----:B------:R-:W-:Y:S01]  /*6a10*/  PRMT R29, R5, 0x7610, R29 ;  /* 0x00007610051d7816 */ /* 0x000fe2000000001d */
[----:B------:R-:W-:Y:S01]  /*6a20*/  IMAD.MOV.U32 R5, RZ, RZ, R11 ;  /* 0x000000ffff057224 */ /* 0x000fe200078e000b */
[----:B------:R-:W-:Y:S02]  /*6a30*/  PRMT R36, R3, 0x7610, R36 ;  /* 0x0000761003247816 */ /* 0x000fe40000000024 */
        /* <DEDUP_REMOVED lines=15> */
.L_x_15182:
[----:B------:R-:W-:Y:S05]  /*6b30*/  BSYNC B1 ;  /* 0x0000000000017941 */ /* 0x000fea0003800000 */
.L_x_14966:
[----:B------:R-:W-:Y:S01]  /*6b40*/  BSSY B1, `(.L_x_14968) ;  /* 0x0000067000017945 */ /* 0x000fe20003800000 */
[----:B------:R-:W-:Y:S01]  /*6b50*/  PRMT R35, R5, 0x7610, R35 ;  /* 0x0000761005237816 */ /* 0x000fe20000000023 */
[----:B------:R-:W-:Y:S02]  /*6b60*/  @P2 VIADD R0, R4, 0xffffffc0 ;  /* 0xffffffc004002836 */ /* 0x000fe40000000000 */
[----:B------:R-:W-:Y:S05]  /*6b70*/  @P1 BRA `(.L_x_14969) ;  /* 0x00000004008c1947 */ /* 0x000fea0003800000 */
[----:B------:R-:W1:Y:S01]  /*6b80*/  LDC R4, c[0x0][0x3f4] ;  /* 0x0000fd00ff047b82 */ /* 0x000e620000000800 */
[----:B------:R-:W-:Y:S01]  /*6b90*/  BSSY B2, `(.L_x_14970) ;  /* 0x0000032000027945 */ /* 0x000fe20003800000 */
[-C--:B-1----:R-:W-:Y:S02]  /*6ba0*/  ISETP.GE.AND P0, PT, R152, R4.reuse, PT ;  /* 0x000000049800720c */ /* 0x082fe40003f06270 */
[----:B------:R-:W-:-:S11]  /*6bb0*/  ISETP.GE.AND P1, PT, R155, R4, PT ;  /* 0x000000049b00720c */ /* 0x000fd60003f26270 */
        /* <DEDUP_REMOVED lines=25> */
[----:B------:R-:W-:Y:S02]  /*6d50*/  IMAD.U32 R7, R5, 0x10000, RZ ;  /* 0x0001000005077824 */ /* 0x000fe400078e00ff */
[----:B------:R-:W-:Y:S01]  /*6d60*/  FMUL.FTZ R51, R33, R43 ;  /* 0x0000002b21337220 */ /* 0x000fe20000410000 */
[----:B------:R-:W-:Y:S01]  /*6d70*/  IMAD.U32 R31, R42, 0x10000, RZ ;  /* 0x000100002a1f7824 */ /* 0x000fe200078e00ff */
[----:B------:R-:W-:-:S02]  /*6d80*/  LOP3.LUT R4, R4, 0xffff0000, RZ, 0xc0, !PT ;  /* 0xffff000004047812 */ /* 0x000fc400078ec0ff */
[----:B------:R-:W-:Y:S01]  /*6d90*/  LOP3.LUT R5, R5, 0xffff0000, RZ, 0xc0, !PT ;  /* 0xffff000005057812 */ /* 0x000fe200078ec0ff */
[----:B------:R-:W-:Y:S01]  /*6da0*/  FFMA.FTZ R46, R32, R46, R51 ;  /* 0x0000002e202e7223 */ /* 0x000fe20000010033 */
[C---:B------:R-:W-:Y:S01]  /*6db0*/  SHF.L.U32 R33, R45.reuse, 0x10, RZ ;  /* 0x000000102d217819 */ /* 0x040fe200000006ff */
[----:B------:R-:W-:Y:S01]  /*6dc0*/  FMUL.FTZ R32, R4, R31 ;  /* 0x0000001f04207220 */ /* 0x000fe20000410000 */
[----:B------:R-:W-:Y:S02]  /*6dd0*/  LOP3.LUT R30, R45, 0xffff0000, RZ, 0xc0, !PT ;  /* 0xffff00002d1e7812 */ /* 0x000fe400078ec0ff */
[----:B------:R-:W-:Y:S01]  /*6de0*/  LOP3.LUT R42, R42, 0xffff0000, RZ, 0xc0, !PT ;  /* 0xffff00002a2a7812 */ /* 0x000fe200078ec0ff */
[-C--:B------:R-:W-:Y:S01]  /*6df0*/  FMUL.FTZ R43, R4, R33.reuse ;  /* 0x00000021042b7220 */ /* 0x080fe20000410000 */
[C---:B------:R-:W-:Y:S01]  /*6e00*/  FFMA.FTZ R33, R6.reuse, R33, R32 ;  /* 0x0000002106217223 */ /* 0x040fe20000010020 */
[C---:B------:R-:W-:Y:S02]  /*6e10*/  FMUL.FTZ R44, R5.reuse, R30 ;  /* 0x0000001e052c7220 */ /* 0x040fe40000410000 */
[-C--:B------:R-:W-:Y:S01]  /*6e20*/  FMUL.FTZ R45, R5, R42.reuse ;  /* 0x0000002a052d7220 */ /* 0x080fe20000410000 */
[----:B------:R-:W-:Y:S01]  /*6e30*/  FFMA.FTZ R4, R6, R31, -R43 ;  /* 0x0000001f06047223 */ /* 0x000fe2000001082b */
[C---:B------:R-:W-:Y:S01]  /*6e40*/  FFMA.FTZ R5, R7.reuse, R42, -R44 ;  /* 0x0000002a07057223 */ /* 0x040fe2000001082c */
[----:B------:R-:W-:Y:S01]  /*6e50*/  F2FP.BF16.F32.PACK_AB R6, R48, R49 ;  /* 0x000000313006723e */ /* 0x000fe200000010ff */
[----:B------:R-:W-:Y:S01]  /*6e60*/  FFMA.FTZ R30, R7, R30, R45 ;  /* 0x0000001e071e7223 */ /* 0x000fe2000001002d */
[----:B------:R-:W-:-:S02]  /*6e70*/  F2FP.BF16.F32.PACK_AB R7, R46, R47 ;  /* 0x0000002f2e07723e */ /* 0x000fc400000010ff */
[----:B------:R-:W-:Y:S02]  /*6e80*/  F2FP.BF16.F32.PACK_AB R4, R33, R4 ;  /* 0x000000042104723e */ /* 0x000fe400000010ff */
[----:B------:R-:W-:-:S05]  /*6e90*/  F2FP.BF16.F32.PACK_AB R5, R30, R5 ;  /* 0x000000051e05723e */ /* 0x000fca00000010ff */
[----:B------:R1:W-:Y:S02]  /*6ea0*/  STS.128 [R3+0x8400], R4 ;  /* 0x0084000403007388 */ /* 0x0003e40000000c00 */
.L_x_14971:
[----:B------:R-:W-:Y:S05]  /*6eb0*/  BSYNC B2 ;  /* 0x0000000000027941 */ /* 0x000fea0003800000 */
.L_x_14970:
[----:B------:R-:W-:Y:S05]  /*6ec0*/  @P1 BRA `(.L_x_14969) ;  /* 0x0000000000b81947 */ /* 0x000fea0003800000 */
[----:B-1----:R-:W1:Y:S01]  /*6ed0*/  LDS.128 R4, [R0] ;  /* 0x0000000000047984 */ /* 0x002e620000000c00 */
        /* <DEDUP_REMOVED lines=16> */
[C---:B0-----:R-:W-:Y:S01]  /*6fe0*/  FMUL.FTZ R43, R25.reuse, R33 ;  /* 0x00000021192b7220 */ /* 0x041fe20000410000 */
[----:B------:R-:W-:Y:S01]  /*6ff0*/  FMUL.FTZ R42, R25, R32 ;  /* 0x00000020192a7220 */ /* 0x000fe20000410000 */
[----:B------:R-:W-:Y:S01]  /*7000*/  FMUL.FTZ R25, R27, R40 ;  /* 0x000000281b197220 */ /* 0x000fe20000410000 */
[----:B------:R-:W-:Y:S02]  /*7010*/  IMAD.U32 R6, R4, 0x10000, RZ ;  /* 0x0001000004067824 */ /* 0x000fe400078e00ff */
[----:B------:R-:W-:Y:S01]  /*7020*/  FFMA.FTZ R43, R24, R32, -R43 ;  /* 0x00000020182b7223 */ /* 0x000fe2000001082b */
[----:B------:R-:W-:Y:S02]  /*7030*/  IMAD.U32 R7, R5, 0x10000, RZ ;  /* 0x0001000005077824 */ /* 0x000fe400078e00ff */
[----:B------:R-:W-:Y:S01]  /*7040*/  FFMA.FTZ R44, R26, R31, -R25 ;  /* 0x0000001f1a2c7223 */ /* 0x000fe20000010819 */
        /* <DEDUP_REMOVED lines=22> */
.L_x_14969:
[----:B------:R-:W-:Y:S05]  /*71b0*/  BSYNC B1 ;  /* 0x0000000000017941 */ /* 0x000fea0003800000 */
.L_x_14968:
        /* <DEDUP_REMOVED lines=35> */
[----:B------:R-:W-:Y:S01]  /*73f0*/  FMUL.FTZ R27, R20, R41 ;  /* 0x00000029141b7220 */ /* 0x000fe20000410000 */
[----:B------:R-:W-:-:S02]  /*7400*/  SHF.L.U32 R21, R37, 0x10, RZ ;  /* 0x0000001025157819 */ /* 0x000fc400000006ff */
        /* <DEDUP_REMOVED lines=17> */
.L_x_14974:
[----:B------:R-:W-:Y:S05]  /*7520*/  BSYNC B1 ;  /* 0x0000000000017941 */ /* 0x000fea0003800000 */
.L_x_14973:
        /* <DEDUP_REMOVED lines=48> */
.L_x_14959:
        /* <DEDUP_REMOVED lines=45> */
[C---:B------:R-:W-:Y:S02]  /*7b00*/  @!P1 SHF.L.U32 R5, R16.reuse, 0x1, RZ ;  /* 0x0000000110059819 */ /* 0x040fe400000006ff */
[----:B------:R-:W-:Y:S02]  /*7b10*/  @!P1 SHF.L.U64.HI R21, R16, 0x1, R43 ;  /* 0x0000000110159819 */ /* 0x000fe4000001022b */
        /* <DEDUP_REMOVED lines=28> */
[----:B------:R-:W-:Y:S01]  /*7ce0*/  @!P1 IMAD.MOV.U32 R31, RZ, RZ, R7 ;  /* 0x000000ffff1f9224 */ /* 0x000fe200078e0007 */
[----:B------:R-:W-:Y:S01]  /*7cf0*/  MOV R5, R21 ;  /* 0x0000001500057202 */ /* 0x000fe20000000f00 */
[----:B------:R-:W-:Y:S02]  /*7d00*/  IMAD.MOV.U32 R4, RZ, RZ, R20 ;  /* 0x000000ffff047224 */ /* 0x000fe400078e0014 */
        /* <DEDUP_REMOVED lines=8> */
[----:B012-4-:R-:W-:-:S07]  /*7d90*/  PRMT R55, R7, 0x7610, R55 ;  /* 0x0000761007377816 */ /* 0x017fce0000000037 */
.L_x_15192:
        /* <DEDUP_REMOVED lines=24> */
.L_x_14977:
[----:B------:R-:W-:Y:S05]  /*7f20*/  BSYNC B1 ;  /* 0x0000000000017941 */ /* 0x000fea0003800000 */
.L_x_14976:
[----:B------:R-:W0:Y:S01]  /*7f30*/  SYNCS.PHASECHK.TRANS64.TRYWAIT P1, [R2+URZ+0x16800], R13 ;  /* 0x0168000d020075a7 */ /* 0x000e22000802017f */
[----:B------:R-:W-:Y:S01]  /*7f40*/  IMAD R29, R29, -0xc0, R32 ;  /* 0xffffff401d1d7824 */ /* 0x000fe200078e0220 */
[----:B------:R-:W-:Y:S01]  /*7f50*/  BSSY B1, `(.L_x_14978) ;  /* 0x0000014000017945 */ /* 0x000fe20003800000 */
[----:B------:R-:W-:Y:S02]  /*7f60*/  VIADD R14, R19, 0x60 ;  /* 0x00000060130e7836 */ /* 0x000fe40000000000 */
[----:B---3-5:R-:W-:Y:S01]  /*7f70*/  IMAD.MOV.U32 R3, RZ, RZ, R4 ;  /* 0x000000ffff037224 */ /* 0x028fe200078e0004 */
[----:B------:R-:W-:Y:S01]  /*7f80*/  VIMNMX R0, R29, 0xc0, PT ;  /* 0x000000c01d007848 */ /* 0x000fe20003fe0100 */
[----:B------:R-:W-:-:S03]  /*7f90*/  IMAD.MOV.U32 R12, RZ, RZ, R5 ;  /* 0x000000ffff0c7224 */ /* 0x000fc600078e0005 */
        /* <DEDUP_REMOVED lines=15> */
.L_x_15193:
[----:B------:R-:W-:Y:S05]  /*8090*/  BSYNC B1 ;  /* 0x0000000000017941 */ /* 0x000fea0003800000 */
.L_x_14978:
        /* <DEDUP_REMOVED lines=27> */
[----:B------:R-:W-:Y:S02]  /*8250*/  SHF.R.S32.HI R24, RZ, 0x5, R24 ;  /* 0x00000005ff187819 */ /* 0x000fe40000011418 */
[----:B--2---:R-:W-:-:S04]  /*8260*/  SHF.L.U32 R12, R12, 0x6, RZ ;  /* 0x000000060c0c7819 */ /* 0x004fc800000006ff */
[----:B------:R-:W-:-:S04]  /*8270*/  LOP3.LUT R14, R12, 0x1c0, RZ, 0xc0, !PT ;  /* 0x000001c00c0e7812 */ /* 0x000fc800078ec0ff */
[----:B------:R-:W-:Y:S02]  /*8280*/  SHF.R.U32.HI R15, RZ, 0x3, R14 ;  /* 0x00000003ff0f7819 */ /* 0x000fe4000001160e */
[C---:B------:R-:W-:Y:S02]  /*8290*/  LOP3.LUT R13, R14.reuse, 0x38, R13, 0xf8, !PT ;  /* 0x000000380e0d7812 */ /* 0x040fe400078ef80d */
        /* <DEDUP_REMOVED lines=13> */
[C---:B-1----:R-:W-:Y:S02]  /*8370*/  IMAD.U32 R20, R12.reuse, 0x10000, RZ ;  /* 0x000100000c147824 */ /* 0x042fe400078e00ff */
[C---:B------:R-:W-:Y:S01]  /*8380*/  FMUL.FTZ R55, R33.reuse, R50 ;  /* 0x0000003221377220 */ /* 0x040fe20000410000 */
[----:B------:R-:W-:Y:S01]  /*8390*/  FMUL.FTZ R57, R33, R39 ;  /* 0x0000002721397220 */ /* 0x000fe20000410000 */
[----:B------:R-:W-:Y:S01]  /*83a0*/  LOP3.LUT R12, R12, 0xffff0000, RZ, 0xc0, !PT ;  /* 0xffff00000c0c7812 */ /* 0x000fe200078ec0ff */
[----:B------:R-:W-:-:S02]  /*83b0*/  IMAD.U32 R21, R13, 0x10000, RZ ;  /* 0x000100000d157824 */ /* 0x000fc400078e00ff */
[----:B------:R-:W-:Y:S01]  /*83c0*/  FFMA.FTZ R55, R20, R39, -R55 ;  /* 0x0000002714377223 */ /* 0x000fe20000010837 */
[----:B------:R-:W-:Y:S01]  /*83d0*/  LOP3.LUT R33, R38, 0xffff0000, RZ, 0xc0, !PT ;  /* 0xffff000026217812 */ /* 0x000fe200078ec0ff */
[----:B------:R-:W-:Y:S01]  /*83e0*/  FMUL.FTZ R39, R24, R49 ;  /* 0x0000003118277220 */ /* 0x000fe20000410000 */
[----:B------:R-:W-:Y:S01]  /*83f0*/  FFMA.FTZ R57, R20, R50, R57 ;  /* 0x0000003214397223 */ /* 0x000fe20000010039 */
[C---:B------:R-:W-:Y:S01]  /*8400*/  SHF.L.U32 R38, R51.reuse, 0x10, RZ ;  /* 0x0000001033267819 */ /* 0x040fe200000006ff */
[----:B------:R-:W-:Y:S02]  /*8410*/  IMAD.U32 R20, R46, 0x10000, RZ ;  /* 0x000100002e147824 */ /* 0x000fe400078e00ff */
[-C--:B------:R-:W-:Y:S01]  /*8420*/  FMUL.FTZ R59, R24, R33.reuse ;  /* 0x00000021183b7220 */ /* 0x080fe20000410000 */
[----:B------:R-:W-:Y:S01]  /*8430*/  FFMA.FTZ R50, R12, R33, -R39 ;  /* 0x000000210c327223 */ /* 0x000fe20000010827 */
[----:B------:R-:W-:Y:S01]  /*8440*/  LOP3.LUT R24, R51, 0xffff0000, RZ, 0xc0, !PT ;  /* 0xffff000033187812 */ /* 0x000fe200078ec0ff */
[C---:B------:R-:W-:Y:S01]  /*8450*/  FMUL.FTZ R33, R34.reuse, R20 ;  /* 0x0000001422217220 */ /* 0x040fe20000410000 */
[----:B------:R-:W-:Y:S01]  /*8460*/  FMUL.FTZ R54, R34, R38 ;  /* 0x0000002622367220 */ /* 0x000fe20000410000 */
[----:B------:R-:W-:Y:S01]  /*8470*/  LOP3.LUT R46, R46, 0xffff0000, RZ, 0xc0, !PT ;  /* 0xffff00002e2e7812 */ /* 0x000fe200078ec0ff */
[----:B------:R-:W-:-:S02]  /*8480*/  IMAD.U32 R36, R26, 0x10000, RZ ;  /* 0x000100001a247824 */ /* 0x000fc400078e00ff */
[----:B------:R-:W-:Y:S01]  /*8490*/  FFMA.FTZ R38, R21, R38, R33 ;  /* 0x0000002615267223 */ /* 0x000fe20000010021 */
[----:B------:R-:W-:Y:S01]  /*84a0*/  LOP3.LUT R13, R13, 0xffff0000, RZ, 0xc0, !PT ;  /* 0xffff00000d0d7812 */ /* 0x000fe200078ec0ff */
[----:B------:R-:W-:Y:S01]  /*84b0*/  FFMA.FTZ R34, R12, R49, R59 ;  /* 0x000000310c227223 */ /* 0x000fe2000001003b */
[----:B------:R-:W-:Y:S01]  /*84c0*/  FFMA.FTZ R54, R21, R20, -R54 ;  /* 0x0000001415367223 */ /* 0x000fe20000010836 */
[----:B------:R-:W-:Y:S02]  /*84d0*/  IMAD.U32 R33, R52, 0x10000, RZ ;  /* 0x0001000034217824 */ /* 0x000fe400078e00ff */
[----:B------:R-:W-:Y:S01]  /*84e0*/  FMUL.FTZ R12, R25, R24 ;  /* 0x00000018190c7220 */ /* 0x000fe20000410000 */
[----:B------:R-:W-:Y:S02]  /*84f0*/  IMAD.U32 R21, R47, 0x10000, RZ ;  /* 0x000100002f157824 */ /* 0x000fe400078e00ff */
[----:B------:R-:W-:Y:S01]  /*8500*/  FMUL.FTZ R56, R25, R46 ;  /* 0x0000002e19387220 */ /* 0x000fe20000410000 */
[----:B------:R-:W-:-:S02]  /*8510*/  IMAD.U32 R37, R27, 0x10000, RZ ;  /* 0x000100001b257824 */ /* 0x000fc400078e00ff */
[----:B------:R-:W-:Y:S01]  /*8520*/  FMUL.FTZ R49, R36, R33 ;  /* 0x0000002124317220 */ /* 0x000fe20000410000 */
[----:B------:R-:W-:Y:S02]  /*8530*/  IMAD.U32 R20, R53, 0x10000, RZ ;  /* 0x0001000035147824 */ /* 0x000fe400078e00ff */
[C---:B------:R-:W-:Y:S01]  /*8540*/  FFMA.FTZ R25, R13.reuse, R46, -R12 ;  /* 0x0000002e0d197223 */ /* 0x040fe2000001080c */
[----:B------:R-:W-:Y:S02]  /*8550*/  IMAD.U32 R30, R14, 0x10000, RZ ;  /* 0x000100000e1e7824 */ /* 0x000fe400078e00ff */
[----:B------:R-:W-:Y:S01]  /*8560*/  FMUL.FTZ R36, R36, R21 ;  /* 0x0000001524247220 */ /* 0x000fe20000410000 */
[----:B------:R-:W-:Y:S01]  /*8570*/  FFMA.FTZ R39, R13, R24, R56 ;  /* 0x000000180d277223 */ /* 0x000fe20000010038 */
[----:B------:R-:W-:Y:S02]  /*8580*/  IMAD.U32 R31, R15, 0x10000, RZ ;  /* 0x000100000f1f7824 */ /* 0x000fe400078e00ff */
[----:B------:R-:W-:Y:S01]  /*8590*/  FMUL.FTZ R24, R37, R20 ;  /* 0x0000001425187220 */ /* 0x000fe20000410000 */
[----:B------:R-:W-:-:S02]  /*85a0*/  IMAD.U32 R12, R48, 0x10000, RZ ;  /* 0x00010000300c7824 */ /* 0x000fc400078e00ff */
[C---:B------:R-:W-:Y:S01]  /*85b0*/  FFMA.FTZ R49, R30.reuse, R21, -R49 ;  /* 0x000000151e317223 */ /* 0x040fe20000010831 */
[----:B------:R-:W-:Y:S01]  /*85c0*/  FFMA.FTZ R36, R30, R33, R36 ;  /* 0x000000211e247223 */ /* 0x000fe20000010024 */
[----:B------:R-:W-:Y:S01]  /*85d0*/  LOP3.LUT R26, R26, 0xffff0000, RZ, 0xc0, !PT ;  /* 0xffff00001a1a7812 */ /* 0x000fe200078ec0ff */
[-C--:B------:R-:W-:Y:S01]  /*85e0*/  FMUL.FTZ R46, R37, R12.reuse ;  /* 0x0000000c252e7220 */ /* 0x080fe20000410000 */
[----:B------:R-:W-:Y:S01]  /*85f0*/  FFMA.FTZ R30, R31, R12, -R24 ;  /* 0x0000000c1f1e7223 */ /* 0x000fe20000010818 */
[----:B------:R-:W-:Y:S02]  /*8600*/  LOP3.LUT R27, R27, 0xffff0000, RZ, 0xc0, !PT ;  /* 0xffff00001b1b7812 */ /* 0x000fe400078ec0ff */
        /* <DEDUP_REMOVED lines=25> */
.L_x_14981:
[----:B------:R-:W-:Y:S05]  /*87a0*/  BSYNC B1 ;  /* 0x0000000000017941 */ /* 0x000fea0003800000 */
.L_x_14980:
        /* <DEDUP_REMOVED lines=38> */
[----:B------:R-:W-:Y:S02]  /*8a10*/  PRMT R40, R40, 0x5410, R7 ;  /* 0x0000541028287816 */ /* 0x000fe40000000007 */
[C---:B0-----:R-:W-:Y:S01]  /*8a20*/  SHF.L.U32 R9, R24.reuse, 0x10, RZ ;  /* 0x0000001018097819 */ /* 0x041fe200000006ff */
[C---:B------:R-:W-:Y:S01]  /*8a30*/  IMAD.U32 R11, R25.reuse, 0x10000, RZ ;  /* 0x00010000190b7824 */ /* 0x040fe200078e00ff */
[----:B------:R-:W-:Y:S02]  /*8a40*/  LOP3.LUT R10, R24, 0xffff0000, RZ, 0xc0, !PT ;  /* 0xffff0000180a7812 */ /* 0x000fe400078ec0ff */
        /* <DEDUP_REMOVED lines=67> */
.L_x_14972:
[----:B------:R-:W-:Y:S05]  /*8e80*/  BSYNC B0 ;  /* 0x0000000000007941 */ /* 0x000fea0003800000 */
.L_x_14958:
        /* <DEDUP_REMOVED lines=8> */
.L_x_14955:
[----:B--2---:R-:W2:Y:S02]  /*8f10*/  LDL R0, [R1+0x4] ;  /* 0x0000040001007983 */ /* 0x004ea40000100800 */
[----:B--2---:R-:W-:-:S13]  /*8f20*/  ISETP.NE.AND P0, PT, R0, 0x3, PT ;  /* 0x000000030000780c */ /* 0x004fda0003f05270 */
[----:B------:R-:W-:Y:S05]  /*8f30*/  @!P0 BRA `(.L_x_14982) ;  /* 0x0000000000048947 */ /* 0x000fea0003800000 */
[----:B------:R-:W-:Y:S01]  /*8f40*/  BPT.TRAP 0x1 ;  /* 0x000000040000795c */ /* 0x000fe20000300000 */
.L_x_14982:
[----:B------:R-:W-:Y:S01]  /*8f50*/  IMAD R0, R18, 0x8, R2 ;  /* 0x0000000812007824 */ /* 0x000fe200078e0202 */
[----:B-1-3--:R-:W-:-:S04]  /*8f60*/  SHF.L.U32 R3, R23, 0x1f, RZ ;  /* 0x0000001f17037819 */ /* 0x00afc800000006ff */
[----:B------:R1:W2:Y:S01]  /*8f70*/  SYNCS.PHASECHK.TRANS64.TRYWAIT P2, [R0+URZ+0x16830], R3 ;  /* 0x01683003000075a7 */ /* 0x0002a2000804017f */
[----:B------:R-:W-:Y:S05]  /*8f80*/  @!P0 BRA `(.L_x_14983) ;  /* 0x0000000000048947 */ /* 0x000fea0003800000 */
[----:B------:R-:W-:Y:S01]  /*8f90*/  BPT.TRAP 0x1 ;  /* 0x000000040000795c */ /* 0x000fe20000300000 */
.L_x_14983:
[----:B------:R-:W3:Y:S02]  /*8fa0*/  S2R R4, SR_TID.X ;  /* 0x0000000000047919 */ /* 0x000ee40000002100 */
[----:B---3--:R-:W-:-:S04]  /*8fb0*/  LOP3.LUT R4, R4, 0x7f, RZ, 0xc0, !PT ;  /* 0x0000007f04047812 */ /* 0x008fc800078ec0ff */
[----:B------:R-:W-:Y:S01]  /*8fc0*/  ISETP.NE.AND P1, PT, R4, RZ, PT ;  /* 0x000000ff0400720c */ /* 0x000fe20003f25270 */
[----:B--2---:R-:W-:-:S12]  /*8fd0*/  @P2 BRA `(.L_x_14984) ;  /* 0x0000000000082947 */ /* 0x004fd80003800000 */
[----:B------:R-:W2:Y:S02]  /*8fe0*/  SYNCS.PHASECHK.TRANS64.TRYWAIT P2, [R0+URZ+0x16830], R3 ;  /* 0x01683003000075a7 */ /* 0x000ea4000804017f */
[----:B--2---:R-:W-:Y:S05]  /*8ff0*/  @!P2 BRA `(.L_x_14985) ;  /* 0x000001180020a947 */ /* 0x004fea0003800000 */
.L_x_14984:
[----:B------:R-:W-:Y:S05]  /*9000*/  WARPSYNC.ALL ;  /* 0x0000000000007948 */ /* 0x000fea0003800000 */
[----:B-12---:R-:W-:Y:S01]  /*9010*/  VIADD R3, R2, 0xe400 ;  /* 0x0000e40002037836 */ /* 0x006fe20000000000 */
[----:B------:R-:W-:-:S04]  /*9020*/  LOP3.LUT R4, R28, 0x10000, RZ, 0xfc, !PT ;  /* 0x000100001c047812 */ /* 0x000fc800078efcff */
[----:B------:R-:W-:-:S04]  /*9030*/  SHF.R.U32.HI R3, RZ, 0x4, R3 ;  /* 0x00000004ff037819 */ /* 0x000fc80000011603 */
[----:B------:R-:W-:-:S04]  /*9040*/  LOP3.LUT R3, R3, 0x3fff, RZ, 0xc0, !PT ;  /* 0x00003fff03037812 */ /* 0x000fc800078ec0ff */
[----:B------:R-:W-:Y:S01]  /*9050*/  LOP3.LUT R6, R3, 0x10000, RZ, 0xfc, !PT ;  /* 0x0001000003067812 */ /* 0x000fe200078efcff */
[----:B------:R-:W-:Y:S02]  /*9060*/  IMAD.MOV.U32 R5, RZ, RZ, 0x40000040 ;  /* 0x40000040ff057424 */ /* 0x000fe400078e00ff */
[----:B------:R-:W-:Y:S02]  /*9070*/  IMAD.MOV.U32 R9, RZ, RZ, 0x40000040 ;  /* 0x40000040ff097424 */ /* 0x000fe400078e00ff */
[----:B------:R-:W-:Y:S01]  /*9080*/  IMAD R8, R18, 0x400, R6 ;  /* 0x0000040012087824 */ /* 0x000fe200078e0206 */
[----:B------:R-:W-:Y:S01]  /*9090*/  R2UR UR4, R4 ;  /* 0x00000000040472ca */ /* 0x000fe200000e0000 */
[----:B0----5:R-:W-:Y:S01]  /*90a0*/  WARPGROUP.ARRIVE ;  /* 0x00000000000079c5 */ /* 0x021fe20000000000 */
[----:B------:R-:W-:Y:S01]  /*90b0*/  R2UR UR5, R5 ;  /* 0x00000000050572ca */ /* 0x000fe200000e0000 */
[----:B------:R0:W-:Y:S01]  /*90c0*/  STL [R1+0x28], R6 ;  /* 0x0000280601007387 */ /* 0x0001e20000100800 */
[----:B------:R-:W-:-:S02]  /*90d0*/  R2UR UR6, R8 ;  /* 0x00000000080672ca */ /* 0x000fc400000e0000 */
[----:B------:R-:W-:Y:S01]  /*90e0*/  R2UR UR7, R9 ;  /* 0x00000000090772ca */ /* 0x000fe200000e0000 */
[----:B------:R-:W-:Y:S01]  /*90f0*/  IMAD.MOV.U32 R157, RZ, RZ, 0x40000040 ;  /* 0x40000040ff9d7424 */ /* 0x000fe200078e00ff */
[----:B------:R-:W-:Y:S01]  /*9100*/  IADD3 R156, R4, 0x2, RZ ;  /* 0x00000002049c7810 */ /* 0x000fe20007ffe0ff */
[----:B------:R-:W-:Y:S01]  /*9110*/  IMAD.MOV.U32 R7, RZ, RZ, 0x40000040 ;  /* 0x40000040ff077424 */ /* 0x000fe200078e00ff */
[----:B------:R-:W2:Y:S01]  /*9120*/  LDL R89, [R1+0x44] ;  /* 0x0000440001597983 */ /* 0x000ea20000100800 */
[----:B0-----:R-:W-:-:S03]  /*9130*/  VIADD R6, R8, 0x2 ;  /* 0x0000000208067836 */ /* 0x001fc60000000000 */
[----:B------:R-:W2:Y:S04]  /*9140*/  LDL R95, [R1+0x2c] ;  /* 0x00002c00015f7983 */ /* 0x000ea80000100800 */
[----:B------:R-:W3:Y:S01]  /*9150*/  LDL R88, [R1+0x40] ;  /* 0x0000400001587983 */ /* 0x000ee20000100800 */
[----:B------:R-:W-:Y:S01]  /*9160*/  HGMMA.64x128x16.F32.BF16 R24, gdesc[UR4], RZ, !UPT, gsb0 ;  /* 0x01e00000041879f0 */ /* 0x000fe2000c0018ff */
[----:B------:R-:W-:Y:S02]  /*9170*/  R2UR UR4, R156 ;  /* 0x000000009c0472ca */ /* 0x000fe400000e0000 */
[----:B------:R-:W-:Y:S01]  /*9180*/  R2UR UR5, R157 ;  /* 0x000000009d0572ca */ /* 0x000fe200000e0000 */
[----:B------:R-:W4:Y:S01]  /*9190*/  LDL R91, [R1+0x30] ;  /* 0x00003000015b7983 */ /* 0x000f220000100800 */
[----:B------:R-:W-:-:S02]  /*91a0*/  R2UR UR6, R6 ;  /* 0x00000000060672ca */ /* 0x000fc400000e0000 */
[----:B------:R-:W-:Y:S01]  /*91b0*/  R2UR UR7, R7 ;  /* 0x00000000070772ca */ /* 0x000fe200000e0000 */
[----:B------:R-:W3:Y:S01]  /*91c0*/  LDL R93, [R1+0x20] ;  /* 0x00002000015d7983 */ /* 0x000ee20000100800 */
[----:B------:R-:W-:Y:S02]  /*91d0*/  VIADD R20, R4, 0x4 ;  /* 0x0000000404147836 */ /* 0x000fe40000000000 */
[----:B------:R-:W-:Y:S02]  /*91e0*/  VIADD R6, R8, 0x4 ;  /* 0x0000000408067836 */ /* 0x000fe40000000000 */
        /* <DEDUP_REMOVED lines=19> */
[----:B------:R-:W-:Y:S02]  /*9320*/  R2UR UR7, R9 ;  /* 0x00000000090772ca */ /* 0x000fe400000e0000 */
[----:B------:R-:W0:Y:S01]  /*9330*/  LDC R9, c[0x0][0x448] ;  /* 0x00011200ff097b82 */ /* 0x000e220000000800 */
[----:B------:R-:W-:-:S02]  /*9340*/  WARPGROUP.DEPBAR.LE gsb0, 0x0 ;  /* 0x00008000000079c5 */ /* 0x000fc40000010000 */
[----:B------:R-:W-:-:S08]  /*9350*/  WARPGROUP.ARRIVE ;  /* 0x00000000000079c5 */ /* 0x000fd00000000000 */
[----:B------:R-:W-:Y:S01]  /*9360*/  HGMMA.64x128x16.F32.BF16 R24, gdesc[UR4], R24, gsb0 ;  /* 0x01e00000041879f0 */ /* 0x000fe20008001818 */
[----:B0-----:R-:W-:Y:S01]  /*9370*/  ISETP.NE.AND P2, PT, R9, 0x1, PT ;  /* 0x000000010900780c */ /* 0x001fe20003f45270 */
[----:B------:R-:W-:Y:S01]  /*9380*/  ULDC UR4, c[0x0][0x9d8] ;  /* 0x0002760000047ab9 */ /* 0x000fe20000000800 */
[----:B--2---:R-:W-:Y:S01]  /*9390*/  IMAD.IADD R89, R89, 0x1, R95 ;  /* 0x0000000159597824 */ /* 0x004fe200078e025f */
[----:B------:R-:W-:Y:S01]  /*93a0*/  ULDC UR5, c[0x0][0x988] ;  /* 0x0002620000057ab9 */ /* 0x000fe20000000800 */
[----:B------:R-:W-:Y:S01]  /*93b0*/  @!P1 IADD3 R0, R0, 0x16840, RZ ;  /* 0x0001684000009810 */ /* 0x000fe20007ffe0ff */
[----:B------:R-:W-:Y:S01]  /*93c0*/  ULDC UR6, c[0x0][0x988] ;  /* 0x0002620000067ab9 */ /* 0x000fe20000000800 */
[----:B------:R-:W-:Y:S01]  /*93d0*/  ULDC UR7, c[0x0][0x988] ;  /* 0x0002620000077ab9 */ /* 0x000fe20000000800 */
[----:B------:R-:W-:Y:S02]  /*93e0*/  WARPGROUP.DEPBAR.LE gsb0, 0x0 ;  /* 0x00008000000079c5 */ /* 0x000fe40000010000 */
[----:B------:R-:W-:-:S04]  /*93f0*/  FMUL.FTZ R11, R42, UR4 ;  /* 0x000000042a0b7c20 */ /* 0x000fc80008410000 */
[----:B------:R-:W0:Y:S01]  /*9400*/  @P2 LDC R42, c[0x0][0x44c] ;  /* 0x00011300ff2a2b82 */ /* 0x000e220000000800 */
[----:B------:R-:W-:Y:S01]  /*9410*/  FMUL.FTZ R14, R33, UR4 ;  /* 0x00000004210e7c20 */ /* 0x000fe20008410000 */
[----:B------:R-:W-:-:S06]  /*9420*/  FMUL.FTZ R33, R48, UR4 ;  /* 0x0000000430217c20 */ /* 0x000fcc0008410000 */
[----:B------:R-:W1:Y:S01]  /*9430*/  @P2 LDC R48, c[0x0][0x450] ;  /* 0x00011400ff302b82 */ /* 0x000e620000000800 */
[----:B------:R-:W-:Y:S01]  /*9440*/  FMUL.FTZ R108, R31, UR4 ;  /* 0x000000041f6c7c20 */ /* 0x000fe20008410000 */
[----:B0-----:R-:W-:-:S05]  /*9450*/  @P2 IMAD.HI.U32 R9, R89, R42, RZ ;  /* 0x0000002a59092227 */ /* 0x001fca00078e00ff */
[----:B-1----:R-:W-:Y:S01]  /*9460*/  @P2 SHF.R.U32.HI R89, RZ, R48, R9 ;  /* 0x00000030ff592219 */ /* 0x002fe20000011609 */
[----:B------:R-:W-:-:S04]  /*9470*/  IMAD.MOV.U32 R9, RZ, RZ, -0x80 ;  /* 0xffffff80ff097424 */ /* 0x000fc800078e00ff */
[----:B------:R-:W0:Y:S01]  /*9480*/  SHFL.IDX PT, R31, R89, 0x1, 0x1c1f ;  /* 0x003c1f00591f7f89 */ /* 0x000e2200000e0000 */
[----:B------:R-:W-:Y:S02]  /*9490*/  IMAD R9, R92, R9, 0x80 ;  /* 0x000000805c097424 */ /* 0x000fe400078e0209 */
[----:B------:R-:W-:Y:S01]  /*94a0*/  FMUL.FTZ R110, R26, UR4 ;  /* 0x000000041a6e7c20 */ /* 0x000fe20008410000 */
[----:B------:R-:W-:Y:S01]  /*94b0*/  FMUL.FTZ R112, R27, UR4 ;  /* 0x000000041b707c20 */ /* 0x000fe20008410000 */
[----:B------:R-:W-:Y:S01]  /*94c0*/  FMUL.FTZ R12, R29, UR4 ;  /* 0x000000041d0c7c20 */ /* 0x000fe20008410000 */
[----:B------:R-:W-:Y:S02]  /*94d0*/  VIADD R27, R9, 0x1 ;  /* 0x00000001091b7836 */ /* 0x000fe40000000000 */
[----:B------:R-:W-:Y:S01]  /*94e0*/  FMUL.FTZ R29, R44, UR4 ;  /* 0x000000042c1d7c20 */ /* 0x000fe20008410000 */
[----:B------:R-:W-:Y:S01]  /*94f0*/  FMUL.FTZ R114, R30, UR4 ;  /* 0x000000041e727c20 */ /* 0x000fe20008410000 */
[----:B------:R-:W-:Y:S01]  /*9500*/  FMUL.FTZ R44, R57, UR4 ;  /* 0x00000004392c7c20 */ /* 0x000fe20008410000 */
[----:B------:R-:W1:Y:S01]  /*9510*/  MUFU.TANH R110, R110 ;  /* 0x0000006e006e7308 */ /* 0x000e620000002400 */
[----:B----4-:R-:W-:-:S02]  /*9520*/  IMAD.IADD R57, R91, 0x1, R9 ;  /* 0x000000015b397824 */ /* 0x010fc400078e0209 */
[----:B---3--:R-:W-:-:S05]  /*9530*/  IMAD R27, R88, -0x2, R27 ;  /* 0xfffffffe581b7824 */ /* 0x008fca00078e021b */
[----:B------:R-:W2:Y:S01]  /*9540*/  MUFU.TANH R112, R112 ;  /* 0x0000007000707308 */ /* 0x000ea20000002400 */
[----:B------:R-:W-:Y:S01]  /*9550*/  IMAD R57, R88, -0x2, R57 ;  /* 0xfffffffe58397824 */ /* 0x000fe200078e0239 */
[----:B------:R-:W-:Y:S01]  /*9560*/  IADD3 R106, -R93, R27, R91 ;  /* 0x0000001b5d6a7210 */ /* 0x000fe20007ffe15b */
[----:B------:R-:W-:-:S05]  /*9570*/  FMUL.FTZ R98, R34, UR4 ;  /* 0x0000000422627c20 */ /* 0x000fca0008410000 */
[----:B------:R-:W3:Y:S01]  /*9580*/  MUFU.TANH R114, R114 ;  /* 0x0000007200727308 */ /* 0x000ee20000002400 */
[----:B0-----:R-:W-:Y:S01]  /*9590*/  VIADDMNMX R9, R31, R106, R57, PT ;  /* 0x0000006a1f097246 */ /* 0x001fe20003800139 */
[----:B------:R-:W-:-:S06]  /*95a0*/  FMUL.FTZ R100, R35, UR4 ;  /* 0x0000000423647c20 */ /* 0x000fcc0008410000 */
[----:B------:R-:W0:Y:S01]  /*95b0*/  MUFU.TANH R108, R108 ;  /* 0x0000006c006c7308 */ /* 0x000e220000002400 */
[C---:B------:R-:W-:Y:S01]  /*95c0*/  ISETP.GT.AND P4, PT, R9.reuse, RZ, PT ;  /* 0x000000ff0900720c */ /* 0x040fe20003f84270 */
[----:B------:R-:W-:Y:S01]  /*95d0*/  FMUL.FTZ R104, R38, UR4 ;  /* 0x0000000426687c20 */ /* 0x000fe20008410000 */
[----:B------:R-:W-:-:S05]  /*95e0*/  ISETP.GT.AND P5, PT, R9, 0x1, PT ;  /* 0x000000010900780c */ /* 0x000fca0003fa4270 */
[----:B------:R-:W4:Y:S01]  /*95f0*/  MUFU.TANH R98, R98 ;  /* 0x0000006200627308 */ /* 0x000f220000002400 */
[----:B------:R-:W-:Y:S01]  /*9600*/  ISETP.GT.AND P3, PT, R9, 0x8, PT ;  /* 0x000000080900780c */ /* 0x000fe20003f64270 */
[----:B------:R-:W-:Y:S01]  /*9610*/  FMUL.FTZ R102, R39, UR4 ;  /* 0x0000000427667c20 */ /* 0x000fe20008410000 */
[----:B-1----:R-:W-:Y:S02]  /*9620*/  FSEL R110, R110, -INF , P4 ;  /* 0xff8000006e6e7808 */ /* 0x002fe40002000000 */
[----:B--2---:R-:W-:-:S03]  /*9630*/  FSEL R112, R112, -INF , P5 ;  /* 0xff80000070707808 */ /* 0x004fc60002800000 */
[----:B------:R-:W1:Y:S01]  /*9640*/  MUFU.TANH R100, R100 ;  /* 0x0000006400647308 */ /* 0x000e620000002400 */
[----:B------:R-:W-:Y:S02]  /*9650*/  ISETP.GT.AND P4, PT, R9, 0x9, PT ;  /* 0x000000090900780c */ /* 0x000fe40003f84270 */
[----:B---3--:R-:W-:Y:S02]  /*9660*/  FSEL R114, R114, -INF , P3 ;  /* 0xff80000072727808 */ /* 0x008fe40001800000 */
[----:B------:R-:W-:-:S03]  /*9670*/  FMNMX.FTZ R27, R110, R112, !PT ;  /* 0x000000706e1b7209 */ /* 0x000fc60007810000 */
[----:B------:R-:W2:Y:S01]  /*9680*/  MUFU.TANH R104, R104 ;  /* 0x0000006800687308 */ /* 0x000ea20000002400 */
[----:B------:R-:W-:Y:S01]  /*9690*/  ISETP.GT.AND P3, PT, R9, 0x10, PT ;  /* 0x000000100900780c */ /* 0x000fe20003f64270 */
[----:B------:R-:W-:Y:S01]  /*96a0*/  FMUL.FTZ R26, R43, UR4 ;  /* 0x000000042b1a7c20 */ /* 0x000fe20008410000 */
[----:B0-----:R-:W-:Y:S02]  /*96b0*/  FSEL R108, R108, -INF , P4 ;  /* 0xff8000006c6c7808 */ /* 0x001fe40002000000 */
[----:B------:R-:W-:-:S03]  /*96c0*/  FMNMX.FTZ R27, R114, R27, !PT ;  /* 0x0000001b721b7209 */ /* 0x000fc60007810000 */
[----:B------:R-:W0:Y:S01]  /*96d0*/  MUFU.TANH R102, R102 ;  /* 0x0000006600667308 */ /* 0x000e220000002400 */
[----:B------:R-:W-:Y:S01]  /*96e0*/  ISETP.GT.AND P4, PT, R9, 0x11, PT ;  /* 0x000000110900780c */ /* 0x000fe20003f84270 */
[----:B------:R-:W-:Y:S01]  /*96f0*/  FMUL.FTZ R34, R46, UR4 ;  /* 0x000000042e227c20 */ /* 0x000fe20008410000 */
[----:B----4-:R-:W-:Y:S02]  /*9700*/  FSEL R98, R98, -INF , P3 ;  /* 0xff80000062627808 */ /* 0x010fe40001800000 */
[----:B------:R-:W-:-:S03]  /*9710*/  FMNMX.FTZ R27, R108, R27, !PT ;  /* 0x0000001b6c1b7209 */ /* 0x000fc60007810000 */
[----:B------:R-:W3:Y:S01]  /*9720*/  MUFU.TANH R11, R11 ;  /* 0x0000000b000b7308 */ /* 0x000ee20000002400 */
        /* <DEDUP_REMOVED lines=17> */
[----:B---3--:R-:W-:Y:S02]  /*9840*/  FSEL R46, R11, -INF , P3 ;  /* 0xff8000000b2e7808 */ /* 0x008fe40001800000 */
[----:B------:R-:W-:-:S03]  /*9850*/  FMNMX.FTZ R27, R102, R27, !PT ;  /* 0x0000001b661b7209 */ /* 0x000fc60007810000 */
[----:B------:R-:W3:Y:S01]  /*9860*/  MUFU.TANH R38, R38 ;  /* 0x0000002600267308 */ /* 0x000ee20000002400 */
[----:B------:R-:W-:Y:S01]  /*9870*/  ISETP.GT.AND P3, PT, R9, 0x28, PT ;  /* 0x000000280900780c */ /* 0x000fe20003f64270 */
[----:B------:R-:W-:Y:S01]  /*9880*/  FMUL.FTZ R48, R55, UR4 ;  /* 0x0000000437307c20 */ /* 0x000fe20008410000 */
[----:B-1----:R-:W-:Y:S02]  /*9890*/  FSEL R26, R26, -INF , P4 ;  /* 0xff8000001a1a7808 */ /* 0x002fe40002000000 */
[----:B------:R-:W-:-:S03]  /*98a0*/  FMNMX.FTZ R27, R46, R27, !PT ;  /* 0x0000001b2e1b7209 */ /* 0x000fc60007810000 */
[----:B------:R-:W1:Y:S01]  /*98b0*/  MUFU.TANH R42, R42 ;  /* 0x0000002a002a7308 */ /* 0x000e620000002400 */
[----:B------:R-:W-:Y:S01]  /*98c0*/  FMUL.FTZ R3, R24, UR4 ;  /* 0x0000000418037c20 */ /* 0x000fe20008410000 */
[----:B------:R-:W-:Y:S01]  /*98d0*/  FMUL.FTZ R24, R37, UR4 ;  /* 0x0000000425187c20 */ /* 0x000fe20008410000 */
[----:B------:R-:W-:Y:S01]  /*98e0*/  FMUL.FTZ R37, R52, UR4 ;  /* 0x0000000434257c20 */ /* 0x000fe20008410000 */
[----:B------:R-:W-:Y:S01]  /*98f0*/  ISETP.GT.AND P4, PT, R9, 0x29, PT ;  /* 0x000000290900780c */ /* 0x000fe20003f84270 */
[----:B------:R-:W-:Y:S01]  /*9900*/  FMUL.FTZ R52, R58, UR4 ;  /* 0x000000043a347c20 */ /* 0x000fe20008410000 */
[----:B--2---:R-:W-:Y:S02]  /*9910*/  FSEL R34, R34, -INF , P3 ;  /* 0xff80000022227808 */ /* 0x004fe40001800000 */
[----:B------:R-:W2:Y:S01]  /*9920*/  MUFU.TANH R50, R50 ;  /* 0x0000003200327308 */ /* 0x000ea20000002400 */
[----:B------:R-:W-:Y:S01]  /*9930*/  FMNMX.FTZ R27, R26, R27, !PT ;  /* 0x0000001b1a1b7209 */ /* 0x000fe20007810000 */
[----:B------:R-:W-:Y:S01]  /*9940*/  FMUL.FTZ R54, R59, UR4 ;  /* 0x000000043b367c20 */ /* 0x000fe20008410000 */
[----:B------:R-:W-:-:S02]  /*9950*/  ISETP.GT.AND P3, PT, R9, 0x30, PT ;  /* 0x000000300900780c */ /* 0x000fc40003f64270 */
[----:B0-----:R-:W-:Y:S02]  /*9960*/  FSEL R30, R30, -INF , P4 ;  /* 0xff8000001e1e7808 */ /* 0x001fe40002000000 */
[----:B------:R-:W-:Y:S01]  /*9970*/  FMNMX.FTZ R27, R34, R27, !PT ;  /* 0x0000001b221b7209 */ /* 0x000fe20007810000 */
[----:B------:R-:W0:Y:S01]  /*9980*/  MUFU.TANH R48, R48 ;  /* 0x0000003000307308 */ /* 0x000e220000002400 */
[----:B------:R-:W-:Y:S01]  /*9990*/  FMUL.FTZ R10, R28, UR4 ;  /* 0x000000041c0a7c20 */ /* 0x000fe20008410000 */
[----:B------:R-:W-:Y:S01]  /*99a0*/  FMUL.FTZ R28, R41, UR4 ;  /* 0x00000004291c7c20 */ /* 0x000fe20008410000 */
[----:B------:R-:W-:Y:S01]  /*99b0*/  FMUL.FTZ R41, R56, UR4 ;  /* 0x0000000438297c20 */ /* 0x000fe20008410000 */
[----:B------:R-:W-:Y:S01]  /*99c0*/  ISETP.GT.AND P4, PT, R9, 0x31, PT ;  /* 0x000000310900780c */ /* 0x000fe20003f84270 */
[----:B------:R-:W-:Y:S01]  /*99d0*/  FMUL.FTZ R56, R62, UR4 ;  /* 0x000000043e387c20 */ /* 0x000fe20008410000 */
[----:B---3--:R-:W-:Y:S02]  /*99e0*/  FSEL R38, R38, -INF , P3 ;  /* 0xff80000026267808 */ /* 0x008fe40001800000 */
[----:B------:R-:W3:Y:S01]  /*99f0*/  MUFU.TANH R52, R52 ;  /* 0x0000003400347308 */ /* 0x000ee20000002400 */
[----:B------:R-:W-:Y:S01]  /*9a00*/  FMNMX.FTZ R27, R30, R27, !PT ;  /* 0x0000001b1e1b7209 */ /* 0x000fe20007810000 */
[----:B------:R-:W-:Y:S01]  /*9a10*/  FMUL.FTZ R58, R63, UR4 ;  /* 0x000000043f3a7c20 */ /* 0x000fe20008410000 */
[----:B------:R-:W-:-:S02]  /*9a20*/  ISETP.GT.AND P3, PT, R9, 0x38, PT ;  /* 0x000000380900780c */ /* 0x000fc40003f64270 */
[----:B-1----:R-:W-:Y:S02]  /*9a30*/  FSEL R42, R42, -INF , P4 ;  /* 0xff8000002a2a7808 */ /* 0x002fe40002000000 */
[----:B------:R-:W-:Y:S01]  /*9a40*/  FMNMX.FTZ R27, R38, R27, !PT ;  /* 0x0000001b261b7209 */ /* 0x000fe20007810000 */
        /* <DEDUP_REMOVED lines=21> */
[----:B------:R-:W-:Y:S02]  /*9ba0*/  ISETP.GT.AND P4, PT, R9, 0x49, PT ;  /* 0x000000490900780c */ /* 0x000fe40003f84270 */
[----:B--2---:R-:W-:Y:S02]  /*9bb0*/  FSEL R56, R56, -INF , P3 ;  /* 0xff80000038387808 */ /* 0x004fe40001800000 */
[----:B------:R-:W-:-:S03]  /*9bc0*/  FMNMX.FTZ R27, R54, R27, !PT ;  /* 0x0000001b361b7209 */ /* 0x000fc60007810000 */
[----:B------:R-:W2:Y:S01]  /*9bd0*/  MUFU.TANH R70, R70 ;  /* 0x0000004600467308 */ /* 0x000ea20000002400 */
[----:B------:R-:W-:Y:S01]  /*9be0*/  FMUL.FTZ R74, R74, UR4 ;  /* 0x000000044a4a7c20 */ /* 0x000fe20008410000 */
[----:B------:R-:W-:Y:S01]  /*9bf0*/  ISETP.GT.AND P3, PT, R9, 0x50, PT ;  /* 0x000000500900780c */ /* 0x000fe20003f64270 */
[----:B------:R-:W-:Y:S01]  /*9c00*/  FMUL.FTZ R75, R75, UR4 ;  /* 0x000000044b4b7c20 */ /* 0x000fe20008410000 */
[----:B0-----:R-:W-:Y:S02]  /*9c10*/  FSEL R58, R58, -INF , P4 ;  /* 0xff8000003a3a7808 */ /* 0x001fe40002000000 */
[----:B------:R-:W-:Y:S02]  /*9c20*/  FMNMX.FTZ R27, R56, R27, !PT ;  /* 0x0000001b381b7209 */ /* 0x000fe40007810000 */
[----:B------:R-:W0:Y:S01]  /*9c30*/  MUFU.TANH R71, R71 ;  /* 0x0000004700477308 */ /* 0x000e220000002400 */
[----:B------:R-:W-:Y:S02]  /*9c40*/  ISETP.GT.AND P4, PT, R9, 0x51, PT ;  /* 0x000000510900780c */ /* 0x000fe40003f84270 */
[----:B---3--:R-:W-:-:S02]  /*9c50*/  FSEL R62, R62, -INF , P3 ;  /* 0xff8000003e3e7808 */ /* 0x008fc40001800000 */
[----:B------:R-:W-:-:S03]  /*9c60*/  FMNMX.FTZ R27, R58, R27, !PT ;  /* 0x0000001b3a1b7209 */ /* 0x000fc60007810000 */
[----:B------:R0:W-:Y:S01]  /*9c70*/  MUFU.TANH R31, R74 ;  /* 0x0000004a001f7308 */ /* 0x0001e20000002400 */
[----:B------:R-:W-:Y:S01]  /*9c80*/  FMUL.FTZ R78, R78, UR4 ;  /* 0x000000044e4e7c20 */ /* 0x000fe20008410000 */
[----:B------:R-:W-:Y:S01]  /*9c90*/  ISETP.GT.AND P3, PT, R9, 0x58, PT ;  /* 0x000000580900780c */ /* 0x000fe20003f64270 */
[----:B------:R-:W-:Y:S01]  /*9ca0*/  FMUL.FTZ R79, R79, UR4 ;  /* 0x000000044f4f7c20 */ /* 0x000fe20008410000 */
[----:B-1----:R-:W-:Y:S02]  /*9cb0*/  FSEL R66, R66, -INF , P4 ;  /* 0xff80000042427808 */ /* 0x002fe40002000000 */
[----:B------:R-:W-:Y:S02]  /*9cc0*/  FMNMX.FTZ R27, R62, R27, !PT ;  /* 0x0000001b3e1b7209 */ /* 0x000fe40007810000 */
[----:B------:R-:W1:Y:S01]  /*9cd0*/  MUFU.TANH R75, R75 ;  /* 0x0000004b004b7308 */ /* 0x000e620000002400 */
[----:B------:R-:W-:Y:S02]  /*9ce0*/  ISETP.GT.AND P4, PT, R9, 0x59, PT ;  /* 0x000000590900780c */ /* 0x000fe40003f84270 */
[----:B--2---:R-:W-:-:S02]  /*9cf0*/  FSEL R70, R70, -INF , P3 ;  /* 0xff80000046467808 */ /* 0x004fc40001800000 */
[----:B------:R-:W-:-:S03]  /*9d00*/  FMNMX.FTZ R27, R66, R27, !PT ;  /* 0x0000001b421b7209 */ /* 0x000fc60007810000 */
[----:B------:R1:W2:Y:S01]  /*9d10*/  MUFU.TANH R35, R78 ;  /* 0x0000004e00237308 */ /* 0x0002a20000002400 */
[----:B------:R-:W-:Y:S01]  /*9d20*/  FMUL.FTZ R82, R82, UR4 ;  /* 0x0000000452527c20 */ /* 0x000fe20008410000 */
[----:B------:R-:W-:Y:S01]  /*9d30*/  ISETP.GT.AND P3, PT, R9, 0x60, PT ;  /* 0x000000600900780c */ /* 0x000fe20003f64270 */
[----:B------:R-:W-:Y:S01]  /*9d40*/  FMUL.FTZ R83, R83, UR4 ;  /* 0x0000000453537c20 */ /* 0x000fe20008410000 */
[----:B0-----:R-:W-:Y:S02]  /*9d50*/  FSEL R74, R71, -INF , P4 ;  /* 0xff800000474a7808 */ /* 0x001fe40002000000 */
[----:B------:R-:W-:Y:S02]  /*9d60*/  FMNMX.FTZ R27, R70, R27, !PT ;  /* 0x0000001b461b7209 */ /* 0x000fe40007810000 */
[----:B------:R-:W0:Y:S01]  /*9d70*/  MUFU.TANH R79, R79 ;  /* 0x0000004f004f7308 */ /* 0x000e220000002400 */
[----:B------:R-:W-:Y:S01]  /*9d80*/  ISETP.GT.AND P4, PT, R9, 0x61, PT ;  /* 0x000000610900780c */ /* 0x000fe20003f84270 */
[----:B------:R-:W-:Y:S01]  /*9d90*/  FMUL.FTZ R11, R86, UR4 ;  /* 0x00000004560b7c20 */ /* 0x000fe20008410000 */
[----:B------:R-:W-:-:S05]  /*9da0*/  FMNMX.FTZ R27, R74, R27, !PT ;  /* 0x0000001b4a1b7209 */ /* 0x000fca0007810000 */
[----:B------:R3:W4:Y:S01]  /*9db0*/  MUFU.TANH R39, R82 ;  /* 0x0000005200277308 */ /* 0x0007220000002400 */
[----:B-1----:R-:W-:Y:S01]  /*9dc0*/  FSEL R78, R75, -INF , P4 ;  /* 0xff8000004b4e7808 */ /* 0x002fe20002000000 */
[----:B------:R-:W-:Y:S01]  /*9dd0*/  FMUL.FTZ R87, R87, UR4 ;  /* 0x0000000457577c20 */ /* 0x000fe20008410000 */
[----:B---3--:R-:W-:-:S05]  /*9de0*/  FSEL R82, R31, -INF , P3 ;  /* 0xff8000001f527808 */ /* 0x008fca0001800000 */
[----:B------:R-:W1:Y:S01]  /*9df0*/  MUFU.TANH R83, R83 ;  /* 0x0000005300537308 */ /* 0x000e620000002400 */
[C---:B------:R-:W-:Y:S02]  /*9e00*/  ISETP.GT.AND P3, PT, R9.reuse, 0x68, PT ;  /* 0x000000680900780c */ /* 0x040fe40003f64270 */
[----:B------:R-:W-:Y:S02]  /*9e10*/  FMNMX.FTZ R27, R82, R27, !PT ;  /* 0x0000001b521b7209 */ /* 0x000fe40007810000 */
[----:B------:R-:W-:Y:S02]  /*9e20*/  ISETP.GT.AND P4, PT, R9, 0x69, PT ;  /* 0x000000690900780c */ /* 0x000fe40003f84270 */
[----:B--2---:R-:W-:Y:S01]  /*9e30*/  FSEL R86, R35, -INF , P3 ;  /* 0xff80000023567808 */ /* 0x004fe20001800000 */
[----:B------:R-:W2:Y:S01]  /*9e40*/  MUFU.TANH R11, R11 ;  /* 0x0000000b000b7308 */ /* 0x000ea20000002400 */
[----:B------:R-:W-:Y:S02]  /*9e50*/  FMNMX.FTZ R27, R78, R27, !PT ;  /* 0x0000001b4e1b7209 */ /* 0x000fe40007810000 */
[----:B------:R-:W-:-:S02]  /*9e60*/  ISETP.GT.AND P3, PT, R9, 0x70, PT ;  /* 0x000000700900780c */ /* 0x000fc40003f64270 */
[----:B0-----:R-:W-:Y:S02]  /*9e70*/  FSEL R88, R79, -INF , P4 ;  /* 0xff8000004f587808 */ /* 0x001fe40002000000 */
[----:B------:R-:W-:Y:S01]  /*9e80*/  FMNMX.FTZ R27, R86, R27, !PT ;  /* 0x0000001b561b7209 */ /* 0x000fe20007810000 */
[----:B------:R-:W0:Y:S01]  /*9e90*/  MUFU.TANH R87, R87 ;  /* 0x0000005700577308 */ /* 0x000e220000002400 */
[----:B------:R-:W-:Y:S01]  /*9ea0*/  FMUL.FTZ R63, R60, UR4 ;  /* 0x000000043c3f7c20 */ /* 0x000fe20008410000 */
[----:B------:R-:W-:Y:S02]  /*9eb0*/  ISETP.GT.AND P4, PT, R9, 0x71, PT ;  /* 0x000000710900780c */ /* 0x000fe40003f84270 */
[----:B----4-:R-:W-:Y:S02]  /*9ec0*/  FSEL R60, R39, -INF , P3 ;  /* 0xff800000273c7808 */ /* 0x010fe40001800000 */
[----:B------:R-:W-:Y:S02]  /*9ed0*/  FMNMX.FTZ R27, R88, R27, !PT ;  /* 0x0000001b581b7209 */ /* 0x000fe40007810000 */
[----:B------:R-:W-:-:S02]  /*9ee0*/  ISETP.GT.AND P3, PT, R9, 0x78, PT ;  /* 0x000000780900780c */ /* 0x000fc40003f64270 */
[----:B-1----:R-:W-:Y:S02]  /*9ef0*/  FSEL R96, R83, -INF , P4 ;  /* 0xff80000053607808 */ /* 0x002fe40002000000 */
[----:B------:R-:W-:Y:S02]  /*9f00*/  FMNMX.FTZ R27, R60, R27, !PT ;  /* 0x0000001b3c1b7209 */ /* 0x000fe40007810000 */
[----:B------:R-:W-:Y:S02]  /*9f10*/  ISETP.GT.AND P4, PT, R9, 0x79, PT ;  /* 0x000000790900780c */ /* 0x000fe40003f84270 */
[----:B--2---:R-:W-:Y:S02]  /*9f20*/  FSEL R94, R11, -INF , P3 ;  /* 0xff8000000b5e7808 */ /* 0x004fe40001800000 */
[----:B------:R-:W-:Y:S02]  /*9f30*/  FMNMX.FTZ R27, R96, R27, !PT ;  /* 0x0000001b601b7209 */ /* 0x000fe40007810000 */
[----:B0-----:R-:W-:-:S02]  /*9f40*/  FSEL R90, R87, -INF , P4 ;  /* 0xff800000575a7808 */ /* 0x001fc40002000000 */
[----:B------:R-:W-:-:S04]  /*9f50*/  FMNMX.FTZ R27, R94, R27, !PT ;  /* 0x0000001b5e1b7209 */ /* 0x000fc80007810000 */
[----:B------:R-:W-:Y:S01]  /*9f60*/  FMNMX.FTZ R9, R90, R27, !PT ;  /* 0x0000001b5a097209 */ /* 0x000fe20007810000 */
[----:B------:R-:W-:-:S04]  /*9f70*/  FMUL.FTZ R59, R64, UR4 ;  /* 0x00000004403b7c20 */ /* 0x000fc80008410000 */
[----:B------:R-:W0:Y:S04]  /*9f80*/  SHFL.BFLY PT, R64, R9, 0x2, 0x1f ;  /* 0x0c401f0009407f89 */ /* 0x000e2800000e0000 */
[----:B------:R-:W1:Y:S01]  /*9f90*/  SHFL.IDX PT, R89, R89, RZ, 0x1c1f ;  /* 0x001c1fff59597589 */ /* 0x000e6200000e0000 */
[----:B------:R-:W-:Y:S01]  /*9fa0*/  FMUL.FTZ R8, R25, UR4 ;  /* 0x0000000419087c20 */ /* 0x000fe20008410000 */
[----:B0-----:R-:W-:-:S05]  /*9fb0*/  FMNMX.FTZ R64, R9, R64, !PT ;  /* 0x0000004009407209 */ /* 0x001fca0007810000 */
[----:B------:R-:W0:Y:S01]  /*9fc0*/  SHFL.BFLY PT, R11, R64, 0x1, 0x1f ;  /* 0x0c201f00400b7f89 */ /* 0x000e2200000e0000 */
[----:B------:R-:W2:Y:S01]  /*9fd0*/  MUFU.TANH R3, R3 ;  /* 0x0000000300037308 */ /* 0x000ea20000002400 */
[----:B------:R-:W-:-:S07]  /*9fe0*/  FMUL.FTZ R13, R32, UR4 ;  /* 0x00000004200d7c20 */ /* 0x000fce0008410000 */
[----:B------:R-:W3:Y:S01]  /*9ff0*/  MUFU.TANH R8, R8 ;  /* 0x0000000800087308 */ /* 0x000ee20000002400 */
[----:B------:R-:W-:Y:S02]  /*a000*/  IMAD.U32 R9, RZ, RZ, UR5 ;  /* 0x00000005ff097e24 */ /* 0x000fe4000f8e00ff */
[----:B------:R-:W-:Y:S01]  /*a010*/  FMUL.FTZ R15, R36, UR4 ;  /* 0x00000004240f7c20 */ /* 0x000fe20008410000 */
[----:B-1----:R-:W-:-:S04]  /*a020*/  VIADDMNMX R57, R89, R106, R57, PT ;  /* 0x0000006a59397246 */ /* 0x002fc80003800139 */
[----:B------:R-:W1:Y:S01]  /*a030*/  MUFU.TANH R10, R10 ;  /* 0x0000000a000a7308 */ /* 0x000e620000002400 */
[----:B------:R-:W-:Y:S01]  /*a040*/  FMUL.FTZ R36, R49, UR4 ;  /* 0x0000000431247c20 */ /* 0x000fe20008410000 */
[----:B0-----:R-:W-:-:S06]  /*a050*/  FMNMX.FTZ R11, R64, R11, !PT ;  /* 0x0000000b400b7209 */ /* 0x001fcc0007810000 */
[----:B------:R-:W0:Y:S01]  /*a060*/  MUFU.TANH R12, R12 ;  /* 0x0000000c000c7308 */ /* 0x000e220000002400 */
[----:B------:R-:W-:Y:S01]  /*a070*/  ISETP.GT.AND P4, PT, R57, RZ, PT ;  /* 0x000000ff3900720c */ /* 0x000fe20003f84270 */
[----:B------:R-:W-:Y:S01]  /*a080*/  FMUL.FTZ R27, R68, UR4 ;  /* 0x00000004441b7c20 */ /* 0x000fe20008410000 */
[C---:B------:R-:W-:Y:S01]  /*a090*/  FSETP.NEU.FTZ.AND P3, PT, R11.reuse, -INF , PT ;  /* 0xff8000000b00780b */ /* 0x040fe20003f7d000 */
[----:B------:R-:W-:Y:S01]  /*a0a0*/  FMUL.FTZ R49, R11, R9 ;  /* 0x000000090b317220 */ /* 0x000fe20000410000 */
[----:B------:R-:W-:-:S03]  /*a0b0*/  ISETP.GT.AND P5, PT, R57, 0x1, PT ;  /* 0x000000013900780c */ /* 0x000fc60003fa4270 */
[----:B------:R-:W-:Y:S01]  /*a0c0*/  MUFU.TANH R14, R14 ;  /* 0x0000000e000e7308 */ /* 0x000fe20000002400 */
[----:B------:R-:W-:Y:S01]  /*a0d0*/  FSEL R49, R49, RZ, P3 ;  /* 0x000000ff31317208 */ /* 0x000fe20001800000 */
[----:B------:R-:W-:Y:S01]  /*a0e0*/  FMUL.FTZ R31, R72, UR4 ;  /* 0x00000004481f7c20 */ /* 0x000fe20008410000 */
[----:B------:R-:W-:Y:S01]  /*a0f0*/  ISETP.GT.AND P3, PT, R57, 0x8, PT ;  /* 0x000000083900780c */ /* 0x000fe20003f64270 */
[----:B------:R-:W-:-:S04]  /*a100*/  FMUL.FTZ R25, R40, UR4 ;  /* 0x0000000428197c20 */ /* 0x000fc80008410000 */
[----:B------:R-:W4:Y:S01]  /*a110*/  MUFU.TANH R13, R13 ;  /* 0x0000000d000d7308 */ /* 0x000f220000002400 */
[----:B--2---:R-:W-:Y:S01]  /*a120*/  FSEL R68, R3, -INF , P4 ;  /* 0xff80000003447808 */ /* 0x004fe20002000000 */
[----:B------:R-:W-:Y:S01]  /*a130*/  FMUL.FTZ R39, R76, UR4 ;  /* 0x000000044c277c20 */ /* 0x000fe20008410000 */
[----:B---3--:R-:W-:Y:S01]  /*a140*/  FSEL R8, R8, -INF , P5 ;  /* 0xff80000008087808 */ /* 0x008fe20002800000 */
[----:B------:R-:W-:Y:S01]  /*a150*/  FMUL.FTZ R47, R80, UR4 ;  /* 0x00000004502f7c20 */ /* 0x000fe20008410000 */
[----:B------:R-:W-:-:S03]  /*a160*/  ISETP.GT.AND P4, PT, R57, 0x9, PT ;  /* 0x000000093900780c */ /* 0x000fc60003f84270 */
[----:B------:R-:W-:Y:S01]  /*a170*/  MUFU.TANH R24, R24 ;  /* 0x0000001800187308 */ /* 0x000fe20000002400 */
[----:B-1----:R-:W-:Y:S01]  /*a180*/  FSEL R72, R10, -INF , P3 ;  /* 0xff8000000a487808 */ /* 0x002fe20001800000 */
[----:B------:R-:W-:Y:S01]  /*a190*/  FMUL.FTZ R32, R45, UR4 ;  /* 0x000000042d207c20 */ /* 0x000fe20008410000 */
[----:B------:R-:W-:-:S05]  /*a1a0*/  FMNMX.FTZ R3, R68, R8, !PT ;  /* 0x0000000844037209 */ /* 0x000fca0007810000 */
[----:B------:R-:W-:Y:S01]  /*a1b0*/  MUFU.TANH R28, R28 ;  /* 0x0000001c001c7308 */ /* 0x000fe20000002400 */
[----:B------:R-:W-:-:S07]  /*a1c0*/  ISETP.GT.AND P3, PT, R57, 0x10, PT ;  /* 0x000000103900780c */ /* 0x000fce0003f64270 */
[----:B------:R-:W-:Y:S01]  /*a1d0*/  MUFU.TANH R29, R29 ;  /* 0x0000001d001d7308 */ /* 0x000fe20000002400 */
[----:B0-----:R-:W-:-:S07]  /*a1e0*/  FSEL R76, R12, -INF , P4 ;  /* 0xff8000000c4c7808 */ /* 0x001fce0002000000 */
[----:B------:R-:W-:Y:S01]  /*a1f0*/  MUFU.TANH R33, R33 ;  /* 0x0000002100217308 */ /* 0x000fe20000002400 */
[----:B------:R-:W-:-:S07]  /*a200*/  FMNMX.FTZ R3, R72, R3, !PT ;  /* 0x0000000348037209 */ /* 0x000fce0007810000 */
[----:B------:R-:W-:Y:S01]  /*a210*/  MUFU.TANH R37, R37 ;  /* 0x0000002500257308 */ /* 0x000fe20000002400 */
[----:B------:R-:W-:-:S07]  /*a220*/  FMUL.FTZ R67, R61, UR4 ;  /* 0x000000043d437c20 */ /* 0x000fce0008410000 */
[----:B------:R-:W-:Y:S08]  /*a230*/  MUFU.TANH R41, R41 ;  /* 0x0000002900297308 */ /* 0x000ff00000002400 */
[----:B------:R-:W-:Y:S01]  /*a240*/  MUFU.TANH R44, R44 ;  /* 0x0000002c002c7308 */ /* 0x000fe20000002400 */
[----:B------:R-:W-:Y:S01]  /*a250*/  FMUL.FTZ R35, R69, UR4 ;  /* 0x0000000445237c20 */ /* 0x000fe20008410000 */
[----:B------:R-:W-:Y:S01]  /*a260*/  FMUL.FTZ R43, R73, UR4 ;  /* 0x00000004492b7c20 */ /* 0x000fe20008410000 */
[----:B------:R-:W-:Y:S01]  /*a270*/  FMUL.FTZ R51, R81, UR4 ;  /* 0x0000000451337c20 */ /* 0x000fe20008410000 */
[----:B------:R-:W-:Y:S01]  /*a280*/  FMUL.FTZ R55, R85, UR4 ;  /* 0x0000000455377c20 */ /* 0x000fe20008410000 */
[----:B------:R-:W-:Y:S01]  /*a290*/  @!P1 PRMT R0, RZ, 0x654, R0 ;  /* 0x00000654ff009816 */ /* 0x000fe20000000000 */
[----:B------:R-:W-:-:S02]  /*a2a0*/  ULDC UR5, c[0x0][0x9d8] ;  /* 0x0002760000057ab9 */ /* 0x000fc40000000800 */
[----:B------:R-:W0:Y:S01]  /*a2b0*/  MUFU.TANH R15, R15 ;  /* 0x0000000f000f7308 */ /* 0x000e220000002400 */
[----:B------:R-:W-:Y:S02]  /*a2c0*/  ISETP.GT.AND P4, PT, R57, 0x11, PT ;  /* 0x000000113900780c */ /* 0x000fe40003f84270 */
[----:B----4-:R-:W-:Y:S02]  /*a2d0*/  FSEL R80, R13, -INF , P3 ;  /* 0xff8000000d507808 */ /* 0x010fe40001800000 */
[----:B------:R-:W-:-:S03]  /*a2e0*/  FMNMX.FTZ R3, R76, R3, !PT ;  /* 0x000000034c037209 */ /* 0x000fc60007810000 */
[----:B------:R-:W1:Y:S01]  /*a2f0*/  MUFU.TANH R25, R25 ;  /* 0x0000001900197308 */ /* 0x000e620000002400 */
[----:B------:R-:W-:Y:S01]  /*a300*/  FMUL.FTZ R40, R53, UR4 ;  /* 0x0000000435287c20 */ /* 0x000fe20008410000 */
[----:B------:R-:W-:Y:S01]  /*a310*/  FMUL.FTZ R53, R84, UR4 ;  /* 0x0000000454357c20 */ /* 0x000fe20008410000 */
[----:B------:R-:W-:Y:S01]  /*a320*/  ISETP.GT.AND P3, PT, R57, 0x18, PT ;  /* 0x000000183900780c */ /* 0x000fe20003f64270 */
[----:B------:R-:W-:Y:S01]  /*a330*/  FFMA.FTZ R145, R98, R9, -R49 ;  /* 0x0000000962917223 */ /* 0x000fe20000010831 */
[----:B------:R-:W-:-:S03]  /*a340*/  FSEL R84, R14, -INF , P4 ;  /* 0xff8000000e547808 */ /* 0x000fc60002000000 */
[----:B------:R-:W2:Y:S01]  /*a350*/  MUFU.TANH R32, R32 ;  /* 0x0000002000207308 */ /* 0x000ea20000002400 */
[----:B------:R-:W-:Y:S01]  /*a360*/  FMNMX.FTZ R3, R80, R3, !PT ;  /* 0x0000000350037209 */ /* 0x000fe20007810000 */
[----:B------:R-:W-:Y:S01]  /*a370*/  FFMA.FTZ R147, R104, R9, -R49 ;  /* 0x0000000968937223 */ /* 0x000fe20000010831 */
[----:B------:R-:W-:-:S05]  /*a380*/  ISETP.GT.AND P4, PT, R57, 0x19, PT ;  /* 0x000000193900780c */ /* 0x000fca0003f84270 */
[----:B------:R-:W3:Y:S01]  /*a390*/  MUFU.TANH R36, R36 ;  /* 0x0000002400247308 */ /* 0x000ee20000002400 */
[----:B0-----:R-:W-:Y:S01]  /*a3a0*/  FSEL R98, R15, -INF , P3 ;  /* 0xff8000000f627808 */ /* 0x001fe20001800000 */
[--C-:B------:R-:W-:Y:S01]  /*a3b0*/  FFMA.FTZ R141, R46, R9, -R49.reuse ;  /* 0x000000092e8d7223 */ /* 0x100fe20000010831 */
[----:B------:R-:W-:Y:S01]  /*a3c0*/  FMNMX.FTZ R3, R84, R3, !PT ;  /* 0x0000000354037209 */ /* 0x000fe20007810000 */
[----:B------:R-:W-:Y:S01]  /*a3d0*/  FFMA.FTZ R108, R108, R9, -R49 ;  /* 0x000000096c6c7223 */ /* 0x000fe20000010831 */
[----:B------:R-:W-:-:S03]  /*a3e0*/  ISETP.GT.AND P3, PT, R57, 0x20, PT ;  /* 0x000000203900780c */ /* 0x000fc60003f64270 */
[----:B------:R-:W-:Y:S01]  /*a3f0*/  MUFU.TANH R63, R63 ;  /* 0x0000003f003f7308 */ /* 0x000fe20000002400 */
[----:B------:R-:W-:Y:S01]  /*a400*/  FSEL R24, R24, -INF , P4 ;  /* 0xff80000018187808 */ /* 0x000fe20002000000 */
[----:B------:R-:W-:Y:S01]  /*a410*/  FMUL.FTZ R61, R65, UR4 ;  /* 0x00000004413d7c20 */ /* 0x000fe20008410000 */
[----:B------:R-:W-:Y:S01]  /*a420*/  FMNMX.FTZ R3, R98, R3, !PT ;  /* 0x0000000362037209 */ /* 0x000fe20007810000 */
[----:B------:R-:W-:Y:S01]  /*a430*/  FFMA.FTZ R14, R100, R9, -R49 ;  /* 0x00000009640e7223 */ /* 0x000fe20000010831 */
[----:B------:R-:W-:-:S03]  /*a440*/  ISETP.GT.AND P4, PT, R57, 0x21, PT ;  /* 0x000000213900780c */ /* 0x000fc60003f84270 */
[----:B------:R-:W-:Y:S01]  /*a450*/  MUFU.TANH R59, R59 ;  /* 0x0000003b003b7308 */ /* 0x000fe20000002400 */
[----:B-1----:R-:W-:Y:S01]  /*a460*/  FSEL R100, R25, -INF , P3 ;  /* 0xff80000019647808 */ /* 0x002fe20001800000 */
[--C-:B------:R-:W-:Y:S01]  /*a470*/  FFMA.FTZ R143, R34, R9, -R49.reuse ;  /* 0x00000009228f7223 */ /* 0x100fe20000010831 */
[----:B------:R-:W-:Y:S01]  /*a480*/  FMNMX.FTZ R3, R24, R3, !PT ;  /* 0x0000000318037209 */ /* 0x000fe20007810000 */
[----:B------:R-:W-:Y:S01]  /*a490*/  FFMA.FTZ R149, R110, R9, -R49 ;  /* 0x000000096e957223 */ /* 0x000fe20000010831 */
[----:B------:R-:W-:-:S03]  /*a4a0*/  ISETP.GT.AND P3, PT, R57, 0x28, PT ;  /* 0x000000283900780c */ /* 0x000fc60003f64270 */
[----:B------:R-:W-:Y:S01]  /*a4b0*/  MUFU.TANH R27, R27 ;  /* 0x0000001b001b7308 */ /* 0x000fe20000002400 */
[----:B------:R-:W-:Y:S01]  /*a4c0*/  FSEL R104, R28, -INF , P4 ;  /* 0xff8000001c687808 */ /* 0x000fe20002000000 */
        /* <DEDUP_REMOVED lines=8> */
[-CC-:B------:R-:W-:Y:S01]  /*a550*/  FFMA.FTZ R28, R102, R9.reuse, -R49.reuse ;  /* 0x00000009661c7223 */ /* 0x180fe20000010831 */
[C---:B------:R-:W-:Y:S01]  /*a560*/  ISETP.GT.AND P3, PT, R57.reuse, 0x30, PT ;  /* 0x000000303900780c */ /* 0x040fe20003f64270 */
[--C-:B------:R-:W-:Y:S01]  /*a570*/  FFMA.FTZ R139, R50, R9, -R49.reuse ;  /* 0x00000009328b7223 */ /* 0x100fe20000010831 */
[----:B--2---:R-:W-:Y:S01]  /*a580*/  FSEL R32, R32, -INF , P4 ;  /* 0xff80000020207808 */ /* 0x004fe20002000000 */
[----:B------:R-:W0:Y:S01]  /*a590*/  MUFU.TANH R40, R40 ;  /* 0x0000002800287308 */ /* 0x000e220000002400 */
[----:B------:R-:W-:Y:S01]  /*a5a0*/  FMNMX.FTZ R3, R106, R3, !PT ;  /* 0x000000036a037209 */ /* 0x000fe20007810000 */
[-CC-:B------:R-:W-:Y:S01]  /*a5b0*/  FFMA.FTZ R26, R26, R9.reuse, -R49.reuse ;  /* 0x000000091a1a7223 */ /* 0x180fe20000010831 */
[----:B------:R-:W-:Y:S01]  /*a5c0*/  ISETP.GT.AND P4, PT, R57, 0x31, PT ;  /* 0x000000313900780c */ /* 0x000fe20003f84270 */
[-CC-:B------:R-:W-:Y:S01]  /*a5d0*/  FFMA.FTZ R30, R30, R9.reuse, -R49.reuse ;  /* 0x000000091e1e7223 */ /* 0x180fe20000010831 */
[----:B------:R-:W-:Y:S01]  /*a5e0*/  FSEL R102, R33, -INF , P3 ;  /* 0xff80000021667808 */ /* 0x000fe20001800000 */
[--C-:B------:R-:W-:Y:S01]  /*a5f0*/  FFMA.FTZ R137, R38, R9, -R49.reuse ;  /* 0x0000000926897223 */ /* 0x100fe20000010831 */
[----:B------:R-:W-:Y:S01]  /*a600*/  FMNMX.FTZ R3, R32, R3, !PT ;  /* 0x0000000320037209 */ /* 0x000fe20007810000 */
[----:B------:R-:W1:Y:S01]  /*a610*/  MUFU.TANH R67, R67 ;  /* 0x0000004300437308 */ /* 0x000e620000002400 */
[C---:B------:R-:W-:Y:S01]  /*a620*/  ISETP.GT.AND P3, PT, R57.reuse, 0x38, PT ;  /* 0x000000383900780c */ /* 0x040fe20003f64270 */
[----:B------:R2:W-:Y:S01]  /*a630*/  @!P1 SYNCS.ARRIVE.TRANS64.RED.A1T0 RZ, [R0+URZ], RZ ;  /* 0x000000ff00ff99a7 */ /* 0x0005e2000810043f */
[----:B---3--:R-:W-:Y:S01]  /*a640*/  FSEL R36, R36, -INF , P4 ;  /* 0xff80000024247808 */ /* 0x008fe20002000000 */
[--C-:B------:R-:W-:Y:S01]  /*a650*/  FFMA.FTZ R133, R52, R9, -R49.reuse ;  /* 0x0000000934857223 */ /* 0x100fe20000010831 */
[----:B------:R-:W-:Y:S01]  /*a660*/  FMNMX.FTZ R3, R102, R3, !PT ;  /* 0x0000000366037209 */ /* 0x000fe20007810000 */
[-CC-:B------:R-:W-:Y:S01]  /*a670*/  FFMA.FTZ R135, R56, R9.reuse, -R49.reuse ;  /* 0x0000000938877223 */ /* 0x180fe20000010831 */
[----:B------:R-:W-:Y:S01]  /*a680*/  ISETP.GT.AND P4, PT, R57, 0x39, PT ;  /* 0x000000393900780c */ /* 0x000fe20003f84270 */
[----:B------:R3:W-:Y:S01]  /*a690*/  MUFU.EX2 R12, R108 ;  /* 0x0000006c000c7308 */ /* 0x0007e20000000800 */
[----:B------:R-:W-:Y:S01]  /*a6a0*/  FSEL R46, R37, -INF , P3 ;  /* 0xff800000252e7808 */ /* 0x000fe20001800000 */
[--C-:B------:R-:W-:Y:S01]  /*a6b0*/  FFMA.FTZ R129, R62, R9, -R49.reuse ;  /* 0x000000093e817223 */ /* 0x100fe20000010831 */
[----:B------:R-:W-:Y:S01]  /*a6c0*/  FMNMX.FTZ R3, R36, R3, !PT ;  /* 0x0000000324037209 */ /* 0x000fe20007810000 */
[-CC-:B------:R-:W-:Y:S01]  /*a6d0*/  FFMA.FTZ R131, R70, R9.reuse, -R49.reuse ;  /* 0x0000000946837223 */ /* 0x180fe20000010831 */
[C---:B------:R-:W-:Y:S01]  /*a6e0*/  ISETP.GT.AND P3, PT, R57.reuse, 0x40, PT ;  /* 0x000000403900780c */ /* 0x040fe20003f64270 */
[--C-:B------:R-:W-:Y:S01]  /*a6f0*/  FFMA.FTZ R121, R60, R9, -R49.reuse ;  /* 0x000000093c797223 */ /* 0x100fe20000010831 */
[----:B0-----:R-:W-:Y:S01]  /*a700*/  FSEL R40, R40, -INF , P4 ;  /* 0xff80000028287808 */ /* 0x001fe20002000000 */
[----:B------:R-:W0:Y:S01]  /*a710*/  MUFU.TANH R61, R61 ;  /* 0x0000003d003d7308 */ /* 0x000e220000002400 */
[----:B------:R-:W-:Y:S01]  /*a720*/  FMNMX.FTZ R3, R46, R3, !PT ;  /* 0x000000032e037209 */ /* 0x000fe20007810000 */
[-CC-:B------:R-:W-:Y:S01]  /*a730*/  FFMA.FTZ R125, R82, R9.reuse, -R49.reuse ;  /* 0x00000009527d7223 */ /* 0x180fe20000010831 */
[----:B------:R-:W-:Y:S01]  /*a740*/  ISETP.GT.AND P4, PT, R57, 0x41, PT ;  /* 0x000000413900780c */ /* 0x000fe20003f84270 */
[-CC-:B------:R-:W-:Y:S01]  /*a750*/  FFMA.FTZ R127, R86, R9.reuse, -R49.reuse ;  /* 0x00000009567f7223 */ /* 0x180fe20000010831 */
[----:B---3--:R-:W-:Y:S01]  /*a760*/  FSEL R108, R41, -INF , P3 ;  /* 0xff800000296c7808 */ /* 0x008fe20001800000 */
[----:B------:R-:W-:Y:S01]  /*a770*/  FFMA.FTZ R123, R94, R9, -R49 ;  /* 0x000000095e7b7223 */ /* 0x000fe20000010831 */
[----:B------:R-:W-:Y:S01]  /*a780*/  FMNMX.FTZ R3, R40, R3, !PT ;  /* 0x0000000328037209 */ /* 0x000fe20007810000 */
[----:B------:R-:W3:Y:S01]  /*a790*/  MUFU.TANH R35, R35 ;  /* 0x0000002300237308 */ /* 0x000ee20000002400 */
[----:B------:R-:W-:Y:S01]  /*a7a0*/  ISETP.GT.AND P3, PT, R57, 0x48, PT ;  /* 0x000000483900780c */ /* 0x000fe20003f64270 */
[----:B------:R-:W-:Y:S01]  /*a7b0*/  ULDC UR4, c[0x0][0x9d8] ;  /* 0x0002760000047ab9 */ /* 0x000fe20000000800 */
[----:B------:R-:W-:-:S02]  /*a7c0*/  FSEL R44, R44, -INF , P4 ;  /* 0xff8000002c2c7808 */ /* 0x000fc40002000000 */
[----:B------:R-:W-:Y:S02]  /*a7d0*/  FMNMX.FTZ R3, R108, R3, !PT ;  /* 0x000000036c037209 */ /* 0x000fe40007810000 */
[----:B------:R-:W-:Y:S02]  /*a7e0*/  ISETP.GT.AND P4, PT, R57, 0x49, PT ;  /* 0x000000493900780c */ /* 0x000fe40003f84270 */
[----:B------:R-:W-:Y:S02]  /*a7f0*/  FSEL R34, R63, -INF , P3 ;  /* 0xff8000003f227808 */ /* 0x000fe40001800000 */
[----:B------:R-:W-:Y:S02]  /*a800*/  FMNMX.FTZ R3, R44, R3, !PT ;  /* 0x000000032c037209 */ /* 0x000fe40007810000 */
[----:B------:R-:W-:Y:S02]  /*a810*/  ISETP.GT.AND P3, PT, R57, 0x50, PT ;  /* 0x000000503900780c */ /* 0x000fe40003f64270 */
[----:B-1----:R-:W-:-:S02]  /*a820*/  FSEL R110, R67, -INF , P4 ;  /* 0xff800000436e7808 */ /* 0x002fc40002000000 */
[----:B------:R-:W-:Y:S02]  /*a830*/  FMNMX.FTZ R3, R34, R3, !PT ;  /* 0x0000000322037209 */ /* 0x000fe40007810000 */
[----:B------:R-:W-:Y:S02]  /*a840*/  ISETP.GT.AND P4, PT, R57, 0x51, PT ;  /* 0x000000513900780c */ /* 0x000fe40003f84270 */
[----:B------:R-:W-:Y:S02]  /*a850*/  FSEL R112, R59, -INF , P3 ;  /* 0xff8000003b707808 */ /* 0x000fe40001800000 */
[----:B------:R-:W-:Y:S01]  /*a860*/  FMNMX.FTZ R3, R110, R3, !PT ;  /* 0x000000036e037209 */ /* 0x000fe20007810000 */
[----:B------:R-:W1:Y:S01]  /*a870*/  MUFU.TANH R43, R43 ;  /* 0x0000002b002b7308 */ /* 0x000e620000002400 */
[----:B------:R-:W-:Y:S02]  /*a880*/  ISETP.GT.AND P3, PT, R57, 0x58, PT ;  /* 0x000000583900780c */ /* 0x000fe40003f64270 */
[----:B0-----:R-:W-:-:S02]  /*a890*/  FSEL R114, R61, -INF , P4 ;  /* 0xff8000003d727808 */ /* 0x001fc40002000000 */
[----:B------:R-:W-:Y:S02]  /*a8a0*/  FMNMX.FTZ R3, R112, R3, !PT ;  /* 0x0000000370037209 */ /* 0x000fe40007810000 */
[----:B------:R-:W-:Y:S01]  /*a8b0*/  ISETP.GT.AND P4, PT, R57, 0x59, PT ;  /* 0x000000593900780c */ /* 0x000fe20003f84270 */
[----:B------:R-:W0:Y:S01]  /*a8c0*/  MUFU.TANH R39, R39 ;  /* 0x0000002700277308 */ /* 0x000e220000002400 */
[----:B------:R-:W-:Y:S02]  /*a8d0*/  FSEL R116, R27, -INF , P3 ;  /* 0xff8000001b747808 */ /* 0x000fe40001800000 */
[----:B------:R-:W-:Y:S02]  /*a8e0*/  FMNMX.FTZ R3, R114, R3, !PT ;  /* 0x0000000372037209 */ /* 0x000fe40007810000 */
[----:B------:R-:W-:Y:S02]  /*a8f0*/  ISETP.GT.AND P3, PT, R57, 0x60, PT ;  /* 0x000000603900780c */ /* 0x000fe40003f64270 */
[----:B---3--:R-:W-:Y:S01]  /*a900*/  FSEL R118, R35, -INF , P4 ;  /* 0xff80000023767808 */ /* 0x008fe20002000000 */
[----:B------:R-:W3:Y:S01]  /*a910*/  MUFU.TANH R45, R45 ;  /* 0x0000002d002d7308 */ /* 0x000ee20000002400 */
[----:B------:R-:W-:-:S02]  /*a920*/  FMNMX.FTZ R3, R116, R3, !PT ;  /* 0x0000000374037209 */ /* 0x000fc40007810000 */
[----:B------:R-:W-:Y:S02]  /*a930*/  ISETP.GT.AND P4, PT, R57, 0x61, PT ;  /* 0x000000613900780c */ /* 0x000fe40003f84270 */
[----:B------:R-:W-:Y:S02]  /*a940*/  FSEL R120, R31, -INF , P3 ;  /* 0xff8000001f787808 */ /* 0x000fe40001800000 */
[----:B------:R-:W-:Y:S01]  /*a950*/  FMNMX.FTZ R3, R118, R3, !PT ;  /* 0x0000000376037209 */ /* 0x000fe20007810000 */
[----:B------:R-:W4:Y:S01]  /*a960*/  MUFU.TANH R47, R47 ;  /* 0x0000002f002f7308 */ /* 0x000f220000002400 */
[----:B------:R-:W-:Y:S02]  /*a970*/  ISETP.GT.AND P3, PT, R57, 0x68, PT ;  /* 0x000000683900780c */ /* 0x000fe40003f64270 */
[----:B-1----:R-:W-:Y:S02]  /*a980*/  FSEL R50, R43, -INF , P4 ;  /* 0xff8000002b327808 */ /* 0x002fe40002000000 */
[----:B------:R-:W-:-:S03]  /*a990*/  FMNMX.FTZ R3, R120, R3, !PT ;  /* 0x0000000378037209 */ /* 0x000fc60007810000 */
[----:B------:R-:W1:Y:S01]  /*a9a0*/  MUFU.TANH R51, R51 ;  /* 0x0000003300337308 */ /* 0x000e620000002400 */
[----:B------:R-:W-:Y:S02]  /*a9b0*/  ISETP.GT.AND P4, PT, R57, 0x69, PT ;  /* 0x000000693900780c */ /* 0x000fe40003f84270 */
[----:B0-----:R-:W-:Y:S02]  /*a9c0*/  FSEL R122, R39, -INF , P3 ;  /* 0xff800000277a7808 */ /* 0x001fe40001800000 */
[----:B------:R-:W-:-:S03]  /*a9d0*/  FMNMX.FTZ R3, R50, R3, !PT ;  /* 0x0000000332037209 */ /* 0x000fc60007810000 */
[----:B------:R-:W0:Y:S01]  /*a9e0*/  MUFU.TANH R53, R53 ;  /* 0x0000003500357308 */ /* 0x000e220000002400 */
[----:B------:R-:W-:Y:S02]  /*a9f0*/  ISETP.GT.AND P3, PT, R57, 0x70, PT ;  /* 0x000000703900780c */ /* 0x000fe40003f64270 */
[----:B---3--:R-:W-:Y:S02]  /*aa00*/  FSEL R124, R45, -INF , P4 ;  /* 0xff8000002d7c7808 */ /* 0x008fe40002000000 */
[----:B------:R-:W-:Y:S01]  /*aa10*/  FMNMX.FTZ R3, R122, R3, !PT ;  /* 0x000000037a037209 */ /* 0x000fe20007810000 */
[----:B------:R-:W3:Y:S02]  /*aa20*/  @P2 LDC R45, c[0x0][0x450] ;  /* 0x00011400ff2d2b82 */ /* 0x000ee40000000800 */
[----:B------:R-:W2:Y:S01]  /*aa30*/  MUFU.TANH R55, R55 ;  /* 0x0000003700377308 */ /* 0x000ea20000002400 */
[----:B------:R-:W-:Y:S02]  /*aa40*/  ISETP.GT.AND P4, PT, R57, 0x71, PT ;  /* 0x000000713900780c */ /* 0x000fe40003f84270 */
[----:B----4-:R-:W-:-:S02]  /*aa50*/  FSEL R126, R47, -INF , P3 ;  /* 0xff8000002f7e7808 */ /* 0x010fc40001800000 */
[----:B------:R-:W-:Y:S02]  /*aa60*/  FMNMX.FTZ R3, R124, R3, !PT ;  /* 0x000000037c037209 */ /* 0x000fe40007810000 */
[----:B------:R-:W-:Y:S02]  /*aa70*/  ISETP.GT.AND P3, PT, R57, 0x78, PT ;  /* 0x000000783900780c */ /* 0x000fe40003f64270 */
[----:B-1----:R-:W-:Y:S02]  /*aa80*/  FSEL R128, R51, -INF , P4 ;  /* 0xff80000033807808 */ /* 0x002fe40002000000 */
[----:B------:R-:W-:Y:S02]  /*aa90*/  FMNMX.FTZ R3, R126, R3, !PT ;  /* 0x000000037e037209 */ /* 0x000fe40007810000 */
[----:B------:R-:W-:Y:S02]  /*aaa0*/  ISETP.GT.AND P4, PT, R57, 0x79, PT ;  /* 0x000000793900780c */ /* 0x000fe40003f84270 */
[----:B0-----:R-:W-:-:S02]  /*aab0*/  FSEL R130, R53, -INF , P3 ;  /* 0xff80000035827808 */ /* 0x001fc40001800000 */
[----:B------:R-:W-:Y:S02]  /*aac0*/  FMNMX.FTZ R3, R128, R3, !PT ;  /* 0x0000000380037209 */ /* 0x000fe40007810000 */
[----:B--2---:R-:W-:Y:S02]  /*aad0*/  FSEL R132, R55, -INF , P4 ;  /* 0xff80000037847808 */ /* 0x004fe40002000000 */
[----:B------:R-:W-:-:S04]  /*aae0*/  FMNMX.FTZ R3, R130, R3, !PT ;  /* 0x0000000382037209 */ /* 0x000fc80007810000 */
[----:B------:R-:W-:-:S05]  /*aaf0*/  FMNMX.FTZ R3, R132, R3, !PT ;  /* 0x0000000384037209 */ /* 0x000fca0007810000 */
        /* <DEDUP_REMOVED lines=10> */
[----:B------:R-:W2:Y:S04]  /*aba0*/  MUFU.EX2 R145, R145 ;  /* 0x0000009100917308 */ /* 0x000ea80000000800 */
[-CC-:B------:R-:W-:Y:S01]  /*abb0*/  FFMA.FTZ R148, R68, R9.reuse, -R37.reuse ;  /* 0x0000000944947223 */ /* 0x180fe20000010825 */
[-CC-:B------:R-:W-:Y:S01]  /*abc0*/  FFMA.FTZ R3, R8, R9.reuse, -R37.reuse ;  /* 0x0000000908037223 */ /* 0x180fe20000010825 */
[-CC-:B------:R-:W-:Y:S01]  /*abd0*/  FFMA.FTZ R150, R72, R9.reuse, -R37.reuse ;  /* 0x0000000948967223 */ /* 0x180fe20000010825 */
[----:B-1----:R-:W-:Y:S01]  /*abe0*/  FADD.FTZ R8, R149, R64 ;  /* 0x0000004095087221 */ /* 0x002fe20000010000 */
[----:B------:R-:W1:Y:S01]  /*abf0*/  MUFU.EX2 R14, R14 ;  /* 0x0000000e000e7308 */ /* 0x000e620000000800 */
[----:B------:R-:W-:-:S02]  /*ac00*/  FFMA.FTZ R13, R76, R9, -R37 ;  /* 0x000000094c0d7223 */ /* 0x000fc40000010825 */
[----:B0-----:R-:W-:-:S05]  /*ac10*/  FADD.FTZ R35, R151, R8 ;  /* 0x0000000897237221 */ /* 0x001fca0000010000 */
[----:B------:R-:W-:Y:S01]  /*ac20*/  MUFU.EX2 R148, R148 ;  /* 0x0000009400947308 */ /* 0x000fe20000000800 */
[----:B------:R-:W-:-:S07]  /*ac30*/  FFMA.FTZ R144, R80, R9, -R37 ;  /* 0x0000000950907223 */ /* 0x000fce0000010825 */
[----:B------:R-:W0:Y:S01]  /*ac40*/  MUFU.EX2 R3, R3 ;  /* 0x0000000300037308 */ /* 0x000e220000000800 */
[----:B------:R-:W-:-:S07]  /*ac50*/  FADD.FTZ R8, R12, R35 ;  /* 0x000000230c087221 */ /* 0x000fce0000010000 */
[----:B------:R-:W4:Y:S01]  /*ac60*/  MUFU.EX2 R147, R147 ;  /* 0x0000009300937308 */ /* 0x000f220000000800 */
[----:B------:R-:W-:-:S07]  /*ac70*/  FFMA.FTZ R15, R84, R9, -R37 ;  /* 0x00000009540f7223 */ /* 0x000fce0000010825 */
[----:B------:R-:W3:Y:S01]  /*ac80*/  MUFU.EX2 R150, R150 ;  /* 0x0000009600967308 */ /* 0x000ee20000000800 */
[----:B--2---:R-:W-:Y:S01]  /*ac90*/  FADD.FTZ R39, R145, R8 ;  /* 0x0000000891277221 */ /* 0x004fe20000010000 */
[----:B------:R-:W-:-:S06]  /*aca0*/  FFMA.FTZ R31, R36, R9, -R37 ;  /* 0x00000009241f7223 */ /* 0x000fcc0000010825 */
[----:B------:R-:W2:Y:S01]  /*acb0*/  MUFU.EX2 R28, R28 ;  /* 0x0000001c001c7308 */ /* 0x000ea20000000800 */
[----:B------:R-:W-:Y:S01]  /*acc0*/  FFMA.FTZ R146, R98, R9, -R37 ;  /* 0x0000000962927223 */ /* 0x000fe20000010825 */
[----:B------:R-:W2:Y:S06]  /*acd0*/  @P2 LDC R36, c[0x0][0x44c] ;  /* 0x00011300ff242b82 */ /* 0x000eac0000000800 */
[----:B------:R-:W2:Y:S01]  /*ace0*/  MUFU.EX2 R13, R13 ;  /* 0x0000000d000d7308 */ /* 0x000ea20000000800 */
[----:B-1----:R-:W-:Y:S01]  /*acf0*/  FADD.FTZ R8, R14, R39 ;  /* 0x000000270e087221 */ /* 0x002fe20000010000 */
[----:B0-----:R-:W-:-:S06]  /*ad00*/  FADD.FTZ R41, R148, R3 ;  /* 0x0000000394297221 */ /* 0x001fcc0000010000 */
[----:B------:R-:W0:Y:S01]  /*ad10*/  MUFU.EX2 R141, R141 ;  /* 0x0000008d008d7308 */ /* 0x000e220000000800 */
[----:B------:R-:W-:-:S07]  /*ad20*/  FFMA.FTZ R25, R24, R9, -R37 ;  /* 0x0000000918197223 */ /* 0x000fce0000010825 */
[----:B------:R-:W1:Y:S01]  /*ad30*/  MUFU.EX2 R144, R144 ;  /* 0x0000009000907308 */ /* 0x000e620000000800 */
[----:B----4-:R-:W-:Y:S01]  /*ad40*/  FADD.FTZ R39, R147, R8 ;  /* 0x0000000893277221 */ /* 0x010fe20000010000 */
[----:B---3--:R-:W-:-:S06]  /*ad50*/  FADD.FTZ R8, R150, R41 ;  /* 0x0000002996087221 */ /* 0x008fcc0000010000 */
[----:B------:R-:W3:Y:S01]  /*ad60*/  MUFU.EX2 R26, R26 ;  /* 0x0000001a001a7308 */ /* 0x000ee20000000800 */
[----:B------:R-:W-:-:S07]  /*ad70*/  FFMA.FTZ R140, R100, R9, -R37 ;  /* 0x00000009648c7223 */ /* 0x000fce0000010825 */
[----:B------:R-:W4:Y:S01]  /*ad80*/  MUFU.EX2 R15, R15 ;  /* 0x0000000f000f7308 */ /* 0x000f220000000800 */
[----:B------:R-:W-:Y:S01]  /*ad90*/  FFMA.FTZ R29, R32, R9, -R37 ;  /* 0x00000009201d7223 */ /* 0x000fe20000010825 */
[----:B--2---:R-:W-:-:S06]  /*ada0*/  FADD.FTZ R32, R28, R39 ;  /* 0x000000271c207221 */ /* 0x004fcc0000010000 */
[----:B------:R-:W2:Y:S01]  /*adb0*/  MUFU.EX2 R143, R143 ;  /* 0x0000008f008f7308 */ /* 0x000ea20000000800 */
[----:B------:R-:W-:Y:S01]  /*adc0*/  FFMA.FTZ R38, R42, R9, -R49 ;  /* 0x000000092a267223 */ /* 0x000fe20000010831 */
[----:B------:R-:W-:-:S06]  /*add0*/  FADD.FTZ R41, R13, R8 ;  /* 0x000000080d297221 */ /* 0x000fcc0000010000 */
[----:B------:R-:W2:Y:S01]  /*ade0*/  MUFU.EX2 R146, R146 ;  /* 0x0000009200927308 */ /* 0x000ea20000000800 */
[----:B------:R-:W-:Y:S01]  /*adf0*/  FFMA.FTZ R27, R104, R9, -R37 ;  /* 0x00000009681b7223 */ /* 0x000fe20000010825 */
[----:B0-----:R-:W-:-:S06]  /*ae00*/  FADD.FTZ R43, R141, R32 ;  /* 0x000000208d2b7221 */ /* 0x001fcc0000010000 */
[----:B------:R-:W0:Y:S01]  /*ae10*/  MUFU.EX2 R30, R30 ;  /* 0x0000001e001e7308 */ /* 0x000e220000000800 */
[----:B-1----:R-:W-:Y:S01]  /*ae20*/  FADD.FTZ R0, R144, R41 ;  /* 0x0000002990007221 */ /* 0x002fe20000010000 */
[----:B------:R-:W-:-:S06]  /*ae30*/  FFMA.FTZ R142, R106, R9, -R37 ;  /* 0x000000096a8e7223 */ /* 0x000fcc0000010825 */
[----:B------:R-:W1:Y:S01]  /*ae40*/  MUFU.EX2 R25, R25 ;  /* 0x0000001900197308 */ /* 0x000e620000000800 */
[----:B---3--:R-:W-:Y:S01]  /*ae50*/  FADD.FTZ R8, R26, R43 ;  /* 0x0000002b1a087221 */ /* 0x008fe20000010000 */
[----:B------:R-:W-:-:S06]  /*ae60*/  FFMA.FTZ R42, R48, R9, -R49 ;  /* 0x00000009302a7223 */ /* 0x000fcc0000010831 */
[----:B------:R-:W3:Y:S01]  /*ae70*/  MUFU.EX2 R137, R137 ;  /* 0x0000008900897308 */ /* 0x000ee20000000800 */
[----:B----4-:R-:W-:-:S07]  /*ae80*/  FADD.FTZ R43, R15, R0 ;  /* 0x000000000f2b7221 */ /* 0x010fce0000010000 */
[----:B------:R-:W4:Y:S01]  /*ae90*/  MUFU.EX2 R140, R140 ;  /* 0x0000008c008c7308 */ /* 0x000f220000000800 */
[----:B--2---:R-:W-:Y:S01]  /*aea0*/  FADD.FTZ R41, R143, R8 ;  /* 0x000000088f297221 */ /* 0x004fe20000010000 */
[----:B------:R-:W-:-:S06]  /*aeb0*/  FADD.FTZ R0, R146, R43 ;  /* 0x0000002b92007221 */ /* 0x000fcc0000010000 */
[----:B------:R-:W2:Y:S01]  /*aec0*/  MUFU.EX2 R38, R38 ;  /* 0x0000002600267308 */ /* 0x000ea20000000800 */
[----:B------:R-:W-:Y:S01]  /*aed0*/  FFMA.FTZ R136, R102, R9, -R37 ;  /* 0x0000000966887223 */ /* 0x000fe20000010825 */
[----:B------:R-:W-:-:S06]  /*aee0*/  @P2 IMAD.HI.U32 R36, R95, R36, RZ ;  /* 0x000000245f242227 */ /* 0x000fcc00078e00ff */
[----:B------:R-:W2:Y:S01]  /*aef0*/  MUFU.EX2 R27, R27 ;  /* 0x0000001b001b7308 */ /* 0x000ea20000000800 */
[----:B0-----:R-:W-:Y:S01]  /*af00*/  FADD.FTZ R8, R30, R41 ;  /* 0x000000291e087221 */ /* 0x001fe20000010000 */
[----:B------:R-:W-:-:S06]  /*af10*/  FFMA.FTZ R48, R54, R9, -R49 ;  /* 0x0000000936307223 */ /* 0x000fcc0000010831 */
[----:B------:R-:W0:Y:S01]  /*af20*/  MUFU.EX2 R139, R139 ;  /* 0x0000008b008b7308 */ /* 0x000e220000000800 */
[----:B------:R-:W-:Y:S01]  /*af30*/  FFMA.FTZ R134, R34, R9, -R37 ;  /* 0x0000000922867223 */ /* 0x000fe20000010825 */
[----:B-1----:R-:W-:-:S06]  /*af40*/  FADD.FTZ R43, R25, R0 ;  /* 0x00000000192b7221 */ /* 0x002fcc0000010000 */
[----:B------:R-:W1:Y:S01]  /*af50*/  MUFU.EX2 R142, R142 ;  /* 0x0000008e008e7308 */ /* 0x000e620000000800 */
[----:B------:R-:W-:Y:S01]  /*af60*/  IMAD.MOV.U32 R34, RZ, RZ, R95 ;  /* 0x000000ffff227224 */ /* 0x000fe200078e005f */
[----:B------:R-:W-:Y:S01]  /*af70*/  @P2 SHF.R.U32.HI R34, RZ, R45, R36 ;  /* 0x0000002dff222219 */ /* 0x000fe20000011624 */
[----:B---3--:R-:W-:-:S05]  /*af80*/  FADD.FTZ R45, R137, R8 ;  /* 0x00000008892d7221 */ /* 0x008fca0000010000 */
[----:B------:R-:W3:Y:S01]  /*af90*/  MUFU.EX2 R42, R42 ;  /* 0x0000002a002a7308 */ /* 0x000ee20000000800 */
[----:B----4-:R-:W-:Y:S01]  /*afa0*/  FADD.FTZ R0, R140, R43 ;  /* 0x0000002b8c007221 */ /* 0x010fe20000010000 */
[----:B------:R-:W-:-:S06]  /*afb0*/  FFMA.FTZ R138, R46, R9, -R37 ;  /* 0x000000092e8a7223 */ /* 0x000fcc0000010825 */
[----:B------:R-:W4:Y:S01]  /*afc0*/  MUFU.EX2 R29, R29 ;  /* 0x0000001d001d7308 */ /* 0x000f220000000800 */
[----:B--2---:R-:W-:Y:S01]  /*afd0*/  FADD.FTZ R8, R38, R45 ;  /* 0x0000002d26087221 */ /* 0x004fe20000010000 */
[----:B------:R-:W-:-:S06]  /*afe0*/  FFMA.FTZ R52, R58, R9, -R49 ;  /* 0x000000093a347223 */ /* 0x000fcc0000010831 */
[----:B------:R-:W2:Y:S01]  /*aff0*/  MUFU.EX2 R133, R133 ;  /* 0x0000008500857308 */ /* 0x000ea20000000800 */
[----:B------:R-:W-:Y:S01]  /*b000*/  FADD.FTZ R45, R27, R0 ;  /* 0x000000001b2d7221 */ /* 0x000fe20000010000 */
[----:B------:R-:W-:-:S06]  /*b010*/  FFMA.FTZ R33, R40, R9, -R37 ;  /* 0x0000000928217223 */ /* 0x000fcc0000010825 */
[----:B------:R-:W2:Y:S01]  /*b020*/  MUFU.EX2 R136, R136 ;  /* 0x0000008800887308 */ /* 0x000ea20000000800 */
[----:B0-----:R-:W-:Y:S01]  /*b030*/  FADD.FTZ R47, R139, R8 ;  /* 0x000000088b2f7221 */ /* 0x001fe20000010000 */
[----:B-1----:R-:W-:-:S06]  /*b040*/  FADD.FTZ R0, R142, R45 ;  /* 0x0000002d8e007221 */ /* 0x002fcc0000010000 */
[----:B------:R-:W0:Y:S01]  /*b050*/  MUFU.EX2 R48, R48 ;  /* 0x0000003000307308 */ /* 0x000e220000000800 */
[----:B------:R-:W-:-:S07]  /*b060*/  FFMA.FTZ R24, R108, R9, -R37 ;  /* 0x000000096c187223 */ /* 0x000fce0000010825 */
[----:B------:R-:W1:Y:S01]  /*b070*/  MUFU.EX2 R31, R31 ;  /* 0x0000001f001f7308 */ /* 0x000e620000000800 */
[----:B---3--:R-:W-:Y:S01]  /*b080*/  FADD.FTZ R8, R42, R47 ;  /* 0x0000002f2a087221 */ /* 0x008fe20000010000 */
[----:B------:R-:W-:-:S06]  /*b090*/  FFMA.FTZ R54, R66, R9, -R49 ;  /* 0x0000000942367223 */ /* 0x000fcc0000010831 */
[----:B------:R-:W3:Y:S01]  /*b0a0*/  MUFU.EX2 R135, R135 ;  /* 0x0000008700877308 */ /* 0x000ee20000000800 */
[----:B----4-:R-:W-:Y:S01]  /*b0b0*/  FADD.FTZ R47, R29, R0 ;  /* 0x000000001d2f7221 */ /* 0x010fe20000010000 */
[----:B------:R-:W-:-:S06]  /*b0c0*/  FFMA.FTZ R35, R44, R9, -R37 ;  /* 0x000000092c237223 */ /* 0x000fcc0000010825 */
[----:B------:R-:W4:Y:S01]  /*b0d0*/  MUFU.EX2 R138, R138 ;  /* 0x0000008a008a7308 */ /* 0x000f220000000800 */
[----:B--2---:R-:W-:Y:S01]  /*b0e0*/  FADD.FTZ R45, R133, R8 ;  /* 0x00000008852d7221 */ /* 0x004fe20000010000 */
[----:B------:R-:W-:-:S06]  /*b0f0*/  FADD.FTZ R8, R136, R47 ;  /* 0x0000002f88087221 */ /* 0x000fcc0000010000 */
[----:B------:R-:W2:Y:S08]  /*b100*/  MUFU.EX2 R52, R52 ;  /* 0x0000003400347308 */ /* 0x000eb00000000800 */
[----:B------:R-:W2:Y:S01]  /*b110*/  MUFU.EX2 R33, R33 ;  /* 0x0000002100217308 */ /* 0x000ea20000000800 */
[----:B0-----:R-:W-:Y:S01]  /*b120*/  FADD.FTZ R36, R48, R45 ;  /* 0x0000002d30247221 */ /* 0x001fe20000010000 */
[----:B------:R-:W-:-:S06]  /*b130*/  FFMA.FTZ R56, R74, R9, -R49 ;  /* 0x000000094a387223 */ /* 0x000fcc0000010831 */
[----:B------:R-:W0:Y:S01]  /*b140*/  MUFU.EX2 R129, R129 ;  /* 0x0000008100817308 */ /* 0x000e220000000800 */
[----:B-1----:R-:W-:Y:S01]  /*b150*/  FADD.FTZ R47, R31, R8 ;  /* 0x000000081f2f7221 */ /* 0x002fe20000010000 */
[----:B------:R-:W-:-:S06]  /*b160*/  FFMA.FTZ R39, R110, R9, -R37 ;  /* 0x000000096e277223 */ /* 0x000fcc0000010825 */
[----:B------:R-:W1:Y:S01]  /*b170*/  MUFU.EX2 R24, R24 ;  /* 0x0000001800187308 */ /* 0x000e620000000800 */
[-CC-:B------:R-:W-:Y:S01]  /*b180*/  FFMA.FTZ R58, R78, R9.reuse, -R49.reuse ;  /* 0x000000094e3a7223 */ /* 0x180fe20000010831 */
[-CC-:B------:R-:W-:Y:S01]  /*b190*/  FFMA.FTZ R62, R88, R9.reuse, -R49.reuse ;  /* 0x00000009583e7223 */ /* 0x180fe20000010831 */
[-CC-:B------:R-:W-:Y:S01]  /*b1a0*/  FFMA.FTZ R60, R96, R9.reuse, -R49.reuse ;  /* 0x00000009603c7223 */ /* 0x180fe20000010831 */
[----:B------:R-:W-:-:S04]  /*b1b0*/  FFMA.FTZ R66, R90, R9, -R49 ;  /* 0x000000095a427223 */ /* 0x000fc80000010831 */
[----:B------:R-:W1:Y:S01]  /*b1c0*/  MUFU.EX2 R54, R54 ;  /* 0x0000003600367308 */ /* 0x000e620000000800 */
[----:B---3--:R-:W-:Y:S01]  /*b1d0*/  FADD.FTZ R49, R135, R36 ;  /* 0x0000002487317221 */ /* 0x008fe20000010000 */
[----:B----4-:R-:W-:-:S06]  /*b1e0*/  FADD.FTZ R40, R138, R47 ;  /* 0x0000002f8a287221 */ /* 0x010fcc0000010000 */
[----:B------:R-:W3:Y:S01]  /*b1f0*/  MUFU.EX2 R35, R35 ;  /* 0x0000002300237308 */ /* 0x000ee20000000800 */
[----:B------:R-:W-:Y:S01]  /*b200*/  FFMA.FTZ R32, R112, R9, -R37 ;  /* 0x0000000970207223 */ /* 0x000fe20000010825 */
[----:B--2---:R-:W-:-:S06]  /*b210*/  FADD.FTZ R8, R52, R49 ;  /* 0x0000003134087221 */ /* 0x004fcc0000010000 */
[----:B------:R-:W2:Y:S01]  /*b220*/  MUFU.EX2 R131, R131 ;  /* 0x0000008300837308 */ /* 0x000ea20000000800 */
[----:B------:R-:W-:Y:S01]  /*b230*/  FADD.FTZ R47, R33, R40 ;  /* 0x00000028212f7221 */ /* 0x000fe20000010000 */
[----:B------:R-:W-:-:S06]  /*b240*/  FFMA.FTZ R41, R114, R9, -R37 ;  /* 0x0000000972297223 */ /* 0x000fcc0000010825 */
[----:B------:R-:W4:Y:S01]  /*b250*/  MUFU.EX2 R134, R134 ;  /* 0x0000008600867308 */ /* 0x000f220000000800 */
[----:B0-----:R-:W-:Y:S01]  /*b260*/  FADD.FTZ R49, R129, R8 ;  /* 0x0000000881317221 */ /* 0x001fe20000010000 */
[----:B------:R-:W-:-:S06]  /*b270*/  F2FP.BF16.F32.PACK_AB R151, R12, R151 ;  /* 0x000000970c97723e */ /* 0x000fcc00000010ff */
[----:B------:R-:W0:Y:S01]  /*b280*/  MUFU.EX2 R56, R56 ;  /* 0x0000003800387308 */ /* 0x000e220000000800 */
[----:B------:R-:W-:Y:S01]  /*b290*/  IADD3 R44, R34, R91, -R93 ;  /* 0x0000005b222c7210 */ /* 0x000fe20007ffe85d */
[----:B-1----:R-:W-:-:S06]  /*b2a0*/  FADD.FTZ R12, R24, R47 ;  /* 0x0000002f180c7221 */ /* 0x002fcc0000010000 */
[----:B------:R-:W1:Y:S01]  /*b2b0*/  MUFU.EX2 R39, R39 ;  /* 0x0000002700277308 */ /* 0x000e620000000800 */
[----:B------:R-:W-:Y:S01]  /*b2c0*/  FFMA.FTZ R34, R116, R9, -R37 ;  /* 0x0000000974227223 */ /* 0x000fe20000010825 */
[----:B------:R-:W-:-:S06]  /*b2d0*/  FADD.FTZ R40, R54, R49 ;  /* 0x0000003136287221 */ /* 0x000fcc0000010000 */
[----:B------:R-:W1:Y:S01]  /*b2e0*/  MUFU.EX2 R125, R125 ;  /* 0x0000007d007d7308 */ /* 0x000e620000000800 */
[----:B---3--:R-:W-:Y:S01]  /*b2f0*/  FADD.FTZ R47, R35, R12 ;  /* 0x0000000c232f7221 */ /* 0x008fe20000010000 */
[----:B------:R-:W-:-:S06]  /*b300*/  FFMA.FTZ R43, R118, R9, -R37 ;  /* 0x00000009762b7223 */ /* 0x000fcc0000010825 */
[----:B------:R-:W3:Y:S01]  /*b310*/  MUFU.EX2 R32, R32 ;  /* 0x0000002000207308 */ /* 0x000ee20000000800 */
[----:B--2---:R-:W-:Y:S01]  /*b320*/  FADD.FTZ R49, R131, R40 ;  /* 0x0000002883317221 */ /* 0x004fe20000010000 */
[----:B----4-:R-:W-:-:S06]  /*b330*/  FADD.FTZ R12, R134, R47 ;  /* 0x0000002f860c7221 */ /* 0x010fcc0000010000 */
[----:B------:R-:W2:Y:S01]  /*b340*/  MUFU.EX2 R58, R58 ;  /* 0x0000003a003a7308 */ /* 0x000ea20000000800 */
[----:B------:R-:W-:-:S07]  /*b350*/  F2FP.BF16.F32.PACK_AB R145, R14, R145 ;  /* 0x000000910e91723e */ /* 0x000fce00000010ff */
[----:B------:R-:W4:Y:S01]  /*b360*/  MUFU.EX2 R41, R41 ;  /* 0x0000002900297308 */ /* 0x000f220000000800 */
[----:B------:R-:W-:Y:S01]  /*b370*/  FFMA.FTZ R120, R120, R9, -R37 ;  /* 0x0000000978787223 */ /* 0x000fe20000010825 */
[----:B0-----:R-:W-:-:S06]  /*b380*/  FADD.FTZ R14, R56, R49 ;  /* 0x00000031380e7221 */ /* 0x001fcc0000010000 */
[----:B------:R-:W0:Y:S01]  /*b390*/  MUFU.EX2 R127, R127 ;  /* 0x0000007f007f7308 */ /* 0x000e220000000800 */
[----:B-1----:R-:W-:-:S07]  /*b3a0*/  FADD.FTZ R47, R39, R12 ;  /* 0x0000000c272f7221 */ /* 0x002fce0000010000 */
[----:B------:R-:W1:Y:S01]  /*b3b0*/  MUFU.EX2 R34, R34 ;  /* 0x0000002200227308 */ /* 0x000e620000000800 */
[-CC-:B------:R-:W-:Y:S01]  /*b3c0*/  FFMA.FTZ R45, R124, R9.reuse, -R37.reuse ;  /* 0x000000097c2d7223 */ /* 0x180fe20000010825 */
[----:B------:R-:W-:Y:S01]  /*b3d0*/  FFMA.FTZ R50, R50, R9, -R37 ;  /* 0x0000000932327223 */ /* 0x000fe20000010825 */
[----:B------:R-:W-:-:S05]  /*b3e0*/  FADD.FTZ R49, R125, R14 ;  /* 0x0000000e7d317221 */ /* 0x000fca0000010000 */
        /* <DEDUP_REMOVED lines=8> */
[----:B------:R-:W-:Y:S01]  /*b470*/  FFMA.FTZ R36, R132, R9, -R37 ;  /* 0x0000000984247223 */ /* 0x000fe20000010825 */
[----:B--2---:R-:W-:Y:S01]  /*b480*/  FADD.FTZ R14, R58, R49 ;  /* 0x000000313a0e7221 */ /* 0x004fe20000010000 */
[----:B----4-:R-:W-:-:S05]  /*b490*/  FADD.FTZ R47, R41, R12 ;  /* 0x0000000c292f7221 */ /* 0x010fca0000010000 */
[----:B------:R-:W-:Y:S01]  /*b4a0*/  MUFU.EX2 R124, R120 ;  /* 0x00000078007c7308 */ /* 0x000fe20000000800 */
[----:B0-----:R-:W-:Y:S01]  /*b4b0*/  FADD.FTZ R49, R127, R14 ;  /* 0x0000000e7f317221 */ /* 0x001fe20000010000 */
[----:B-1----:R-:W-:-:S06]  /*b4c0*/  FADD.FTZ R12, R34, R47 ;  /* 0x0000002f220c7221 */ /* 0x002fcc0000010000 */
[----:B------:R-:W0:Y:S01]  /*b4d0*/  MUFU.EX2 R60, R60 ;  /* 0x0000003c003c7308 */ /* 0x000e220000000800 */
[----:B------:R-:W-:-:S07]  /*b4e0*/  SHF.R.S32.HI R51, RZ, 0x1f, R44 ;  /* 0x0000001fff337819 */ /* 0x000fce000001142c */
[----:B------:R-:W-:Y:S01]  /*b4f0*/  MUFU.EX2 R37, R50 ;  /* 0x0000003200257308 */ /* 0x000fe20000000800 */
[----:B------:R-:W-:Y:S01]  /*b500*/  FADD.FTZ R14, R62, R49 ;  /* 0x000000313e0e7221 */ /* 0x000fe20000010000 */
[----:B---3--:R-:W-:-:S06]  /*b510*/  FADD.FTZ R49, R43, R12 ;  /* 0x0000000c2b317221 */ /* 0x008fcc0000010000 */
[----:B------:R-:W1:Y:S01]  /*b520*/  MUFU.EX2 R123, R123 ;  /* 0x0000007b007b7308 */ /* 0x000e620000000800 */
[----:B------:R-:W-:-:S07]  /*b530*/  LEA.HI R8, R51, R44, RZ, 0x7 ;  /* 0x0000002c33087211 */ /* 0x000fce00078f38ff */
[----:B------:R-:W2:Y:S01]  /*b540*/  MUFU.EX2 R126, R122 ;  /* 0x0000007a007e7308 */ /* 0x000ea20000000800 */
[----:B------:R-:W-:-:S07]  /*b550*/  FADD.FTZ R51, R121, R14 ;  /* 0x0000000e79337221 */ /* 0x000fce0000010000 */
[----:B------:R-:W3:Y:S01]  /*b560*/  MUFU.EX2 R45, R45 ;  /* 0x0000002d002d7308 */ /* 0x000ee20000000800 */
[----:B0-----:R-:W-:-:S07]  /*b570*/  FADD.FTZ R12, R60, R51 ;  /* 0x000000333c0c7221 */ /* 0x001fce0000010000 */
[----:B------:R0:W4:Y:S01]  /*b580*/  MUFU.EX2 R120, R0 ;  /* 0x0000000000787308 */ /* 0x0001220000000800 */
[----:B-1----:R-:W-:Y:S01]  /*b590*/  FADD.FTZ R51, R123, R12 ;  /* 0x0000000c7b337221 */ /* 0x002fe20000010000 */
[----:B0-----:R-:W-:-:S06]  /*b5a0*/  FADD.FTZ R0, R124, R49 ;  /* 0x000000317c007221 */ /* 0x001fcc0000010000 */
[----:B------:R-:W0:Y:S01]  /*b5b0*/  MUFU.EX2 R47, R128 ;  /* 0x00000080002f7308 */ /* 0x000e220000000800 */
[----:B------:R-:W-:Y:S01]  /*b5c0*/  FADD.FTZ R49, R37, R0 ;  /* 0x0000000025317221 */ /* 0x000fe20000010000 */
[----:B------:R-:W-:-:S03]  /*b5d0*/  F2FP.BF16.F32.PACK_AB R150, R13, R150 ;  /* 0x000000960d96723e */ /* 0x000fc600000010ff */
[----:B--2---:R-:W-:-:S03]  /*b5e0*/  FADD.FTZ R12, R126, R49 ;  /* 0x000000317e0c7221 */ /* 0x004fc60000010000 */
[----:B------:R-:W1:Y:S01]  /*b5f0*/  MUFU.EX2 R122, R130 ;  /* 0x00000082007a7308 */ /* 0x000e620000000800 */
[----:B------:R-:W-:Y:S01]  /*b600*/  F2FP.BF16.F32.PACK_AB R148, R3, R148 ;  /* 0x000000940394723e */ /* 0x000fe200000010ff */
[----:B---3--:R-:W-:-:S06]  /*b610*/  FADD.FTZ R3, R45, R12 ;  /* 0x0000000c2d037221 */ /* 0x008fcc0000010000 */
[----:B------:R-:W2:Y:S01]  /*b620*/  MUFU.EX2 R13, R36 ;  /* 0x00000024000d7308 */ /* 0x000ea20000000800 */
[----:B----4-:R-:W-:Y:S01]  /*b630*/  FADD.FTZ R12, R120, R3 ;  /* 0x00000003780c7221 */ /* 0x010fe20000010000 */
[----:B------:R-:W-:-:S03]  /*b640*/  SHF.R.S32.HI R8, RZ, 0x7, R8 ;  /* 0x00000007ff087819 */ /* 0x000fc60000011408 */
[----:B0-----:R-:W-:Y:S01]  /*b650*/  FADD.FTZ R3, R47, R12 ;  /* 0x0000000c2f037221 */ /* 0x001fe20000010000 */
[----:B------:R-:W-:-:S03]  /*b660*/  VIMNMX R46, RZ, R8, !PT ;  /* 0x00000008ff2e7248 */ /* 0x000fc60007fe0100 */
[----:B-1----:R-:W-:Y:S02]  /*b670*/  FADD.FTZ R12, R122, R3 ;  /* 0x000000037a0c7221 */ /* 0x002fe40000010000 */
[----:B------:R0:W-:Y:S01]  /*b680*/  STL [R1+0x34], R46 ;  /* 0x0000342e01007387 */ /* 0x0001e20000100800 */
[----:B------:R-:W1:Y:S01]  /*b690*/  MUFU.EX2 R66, R66 ;  /* 0x0000004200427308 */ /* 0x000e620000000800 */
[----:B--2---:R-:W-:Y:S01]  /*b6a0*/  FADD.FTZ R3, R13, R12 ;  /* 0x0000000c0d037221 */ /* 0x004fe20000010000 */
[----:B------:R-:W-:-:S05]  /*b6b0*/  VIADD R12, R92, 0xfffffffe ;  /* 0xfffffffe5c0c7836 */ /* 0x000fca0000000000 */
[----:B------:R-:W-:Y:S02]  /*b6c0*/  ISETP.GE.AND P3, PT, R12, R46, PT ;  /* 0x0000002e0c00720c */ /* 0x000fe40003f66270 */
[----:B------:R-:W-:Y:S02]  /*b6d0*/  CS2R R118, SRZ ;  /* 0x0000000000767805 */ /* 0x000fe4000001ff00 */
[----:B------:R-:W-:Y:S02]  /*b6e0*/  F2FP.BF16.F32.PACK_AB R149, R64, R149 ;  /* 0x000000954095723e */ /* 0x000fe400000010ff */
[----:B------:R-:W-:Y:S02]  /*b6f0*/  CS2R R116, SRZ ;  /* 0x0000000000747805 */ /* 0x000fe4000001ff00 */
[----:B------:R-:W-:Y:S02]  /*b700*/  F2FP.BF16.F32.PACK_AB R147, R28, R147 ;  /* 0x000000931c93723e */ /* 0x000fe400000010ff */
[----:B------:R-:W-:-:S02]  /*b710*/  CS2R R114, SRZ ;  /* 0x0000000000727805 */ /* 0x000fc4000001ff00 */
[----:B------:R-:W-:Y:S01]  /*b720*/  F2FP.BF16.F32.PACK_AB R141, R26, R141 ;  /* 0x0000008d1a8d723e */ /* 0x000fe200000010ff */
[----:B-1----:R-:W-:Y:S01]  /*b730*/  FADD.FTZ R0, R66, R51 ;  /* 0x0000003342007221 */ /* 0x002fe20000010000 */
[----:B------:R-:W-:Y:S02]  /*b740*/  F2FP.BF16.F32.PACK_AB R143, R30, R143 ;  /* 0x0000008f1e8f723e */ /* 0x000fe400000010ff */
[----:B------:R-:W-:Y:S02]  /*b750*/  CS2R R112, SRZ ;  /* 0x0000000000707805 */ /* 0x000fe4000001ff00 */
[----:B------:R-:W-:Y:S02]  /*b760*/  F2FP.BF16.F32.PACK_AB R137, R38, R137 ;  /* 0x000000892689723e */ /* 0x000fe400000010ff */
[----:B------:R-:W-:Y:S02]  /*b770*/  CS2R R110, SRZ ;  /* 0x00000000006e7805 */ /* 0x000fe4000001ff00 */
[----:B------:R-:W-:-:S02]  /*b780*/  F2FP.BF16.F32.PACK_AB R139, R42, R139 ;  /* 0x0000008b2a8b723e */ /* 0x000fc400000010ff */
[----:B------:R-:W-:Y:S02]  /*b790*/  CS2R R108, SRZ ;  /* 0x00000000006c7805 */ /* 0x000fe4000001ff00 */
        /* <DEDUP_REMOVED lines=32> */
[----:B0-----:R-:W-:Y:S06]  /*b9a0*/  @!P3 BRA `(.L_x_14986) ;  /* 0x00000030006cb947 */ /* 0x001fec0003800000 */
[----:B------:R-:W-:Y:S02]  /*b9b0*/  IMAD.MOV.U32 R15, RZ, RZ, R11 ;  /* 0x000000ffff0f7224 */ /* 0x000fe400078e000b */
[----:B------:R-:W-:Y:S02]  /*b9c0*/  IMAD.MOV.U32 R13, RZ, RZ, R10 ;  /* 0x000000ffff0d7224 */ /* 0x000fe400078e000a */
[----:B------:R-:W-:Y:S02]  /*b9d0*/  IMAD.MOV.U32 R8, RZ, RZ, R23 ;  /* 0x000000ffff087224 */ /* 0x000fe400078e0017 */
[----:B------:R-:W-:Y:S02]  /*b9e0*/  IMAD.MOV.U32 R14, RZ, RZ, R18 ;  /* 0x000000ffff0e7224 */ /* 0x000fe400078e0012 */
[----:B------:R-:W-:-:S07]  /*b9f0*/  IMAD.MOV.U32 R119, RZ, RZ, RZ ;  /* 0x000000ffff777224 */ /* 0x000fce00078e00ff */
.L_x_14996:
        /* <DEDUP_REMOVED lines=11> */
.L_x_14988:
[----:B------:R-:W-:Y:S01]  /*bab0*/  IMAD R9, R18, 0x8, R2 ;  /* 0x0000000812097824 */ /* 0x000fe200078e0202 */
[----:B------:R-:W-:-:S04]  /*bac0*/  SHF.L.U32 R10, R23, 0x1f, RZ ;  /* 0x0000001f170a7819 */ /* 0x000fc800000006ff */
[----:B------:R0:W1:Y:S01]  /*bad0*/  SYNCS.PHASECHK.TRANS64.TRYWAIT P4, [R9+URZ+0x16830], R10 ;  /* 0x0168300a090075a7 */ /* 0x000062000808017f */
[----:B------:R-:W-:Y:S05]  /*bae0*/  @!P0 BRA `(.L_x_14989) ;  /* 0x0000000000048947 */ /* 0x000fea0003800000 */
[----:B------:R-:W-:Y:S01]  /*baf0*/  BPT.TRAP 0x1 ;  /* 0x000000040000795c */ /* 0x000fe20000300000 */
.L_x_14989:
[----:B------:R-:W-:Y:S04]  /*bb00*/  BSSY B0, `(.L_x_14987) ;  /* 0x0000004000007945 */ /* 0x000fe80003800000 */
[----:B-1----:R-:W-:Y:S05]  /*bb10*/  @P4 BRA `(.L_x_14990) ;  /* 0x0000000000084947 */ /* 0x002fea0003800000 */
[----:B------:R-:W1:Y:S02]  /*bb20*/  SYNCS.PHASECHK.TRANS64.TRYWAIT P4, [R9+URZ+0x16830], R10 ;  /* 0x0168300a090075a7 */ /* 0x000e64000808017f */
[----:B-1----:R-:W-:Y:S05]  /*bb30*/  @!P4 BRA `(.L_x_14991) ;  /* 0x000000ec0064c947 */ /* 0x002fea0003800000 */
.L_x_14990:
[----:B------:R-:W-:Y:S05]  /*bb40*/  BSYNC B0 ;  /* 0x0000000000007941 */ /* 0x000fea0003800000 */
.L_x_14987:
[----:B01----:R-:W2:Y:S01]  /*bb50*/  LDL R10, [R1+0x28] ;  /* 0x00002800010a7983 */ /* 0x003ea20000100800 */
[----:B------:R-:W0:Y:S01]  /*bb60*/  S2R R9, SR_TID.X ;  /* 0x0000000000097919 */ /* 0x000e220000002100 */
        /* <DEDUP_REMOVED lines=13> */
[----:B------:R-:W-:Y:S02]  /*bc40*/  MOV R11, 0x40000040 ;  /* 0x40000040000b7802 */ /* 0x000fe40000000f00 */
        /* <DEDUP_REMOVED lines=28> */
.L_x_14993:
[----:B------:R-:W-:Y:S01]  /*be10*/  SHF.L.U32 R8, R8, 0x1f, RZ ;  /* 0x0000001f08087819 */ /* 0x000fe200000006ff */
[----:B------:R-:W-:-:S04]  /*be20*/  IMAD R9, R14, 0x8, R2 ;  /* 0x000000080e097824 */ /* 0x000fc800078e0202 */
[----:B------:R0:W1:Y:S01]  /*be30*/  SYNCS.PHASECHK.TRANS64.TRYWAIT P3, [R9+URZ+0x16850], R8 ;  /* 0x01685008090075a7 */ /* 0x000062000806017f */
[----:B------:R-:W-:Y:S05]  /*be40*/  @!P0 BRA `(.L_x_14994) ;  /* 0x0000000000048947 */ /* 0x000fea0003800000 */
[----:B------:R-:W-:Y:S01]  /*be50*/  BPT.TRAP 0x1 ;  /* 0x000000040000795c */ /* 0x000fe20000300000 */
.L_x_14994:
[----:B-1----:R-:W-:Y:S05]  /*be60*/  @P3 BRA `(.L_x_14992) ;  /* 0x0000000000083947 */ /* 0x002fea0003800000 */
[----:B------:R-:W1:Y:S02]  /*be70*/  SYNCS.PHASECHK.TRANS64.TRYWAIT P3, [R9+URZ+0x16850], R8 ;  /* 0x01685008090075a7 */ /* 0x000e64000806017f */
[----:B-1----:R-:W-:Y:S05]  /*be80*/  @!P3 BRA `(.L_x_14995) ;  /* 0x000000e800a4b947 */ /* 0x002fea0003800000 */
.L_x_14992:
        /* <DEDUP_REMOVED lines=10> */
[----:B------:R-:W-:Y:S01]  /*bf30*/  FMUL.FTZ R35, R35, UR5 ;  /* 0x0000000523237c20 */ /* 0x000fe20008410000 */
[----:B------:R-:W-:-:S02]  /*bf40*/  IMAD R8, R14, 0x400, R8 ;  /* 0x000004000e087824 */ /* 0x000fc400078e0208 */
[----:B------:R-:W-:Y:S01]  /*bf50*/  FMUL.FTZ R30, R30, UR5 ;  /* 0x000000051e1e7c20 */ /* 0x000fe20008410000 */
[----:B------:R-:W0:Y:S01]  /*bf60*/  @P2 LDC R9, c[0x0][0x44c] ;  /* 0x00011300ff092b82 */ /* 0x000e220000000800 */
[----:B------:R-:W-:Y:S01]  /*bf70*/  FMUL.FTZ R26, R26, UR5 ;  /* 0x000000051a1a7c20 */ /* 0x000fe20008410000 */
[C---:B------:R-:W-:Y:S01]  /*bf80*/  VIADD R10, R8.reuse, 0x80 ;  /* 0x00000080080a7836 */ /* 0x040fe20000000000 */
[----:B------:R-:W-:Y:S01]  /*bf90*/  R2UR UR10, R8 ;  /* 0x00000000080a72ca */ /* 0x000fe200000e0000 */
[----:B------:R-:W-:Y:S01]  /*bfa0*/  FMUL.FTZ R27, R27, UR5 ;  /* 0x000000051b1b7c20 */ /* 0x000fe20008410000 */
[----:B------:R-:W-:Y:S01]  /*bfb0*/  FMUL.FTZ R41, R41, UR5 ;  /* 0x0000000529297c20 */ /* 0x000fe20008410000 */
[----:B------:R-:W-:Y:S01]  /*bfc0*/  FMUL.FTZ R68, R68, UR5 ;  /* 0x0000000544447c20 */ /* 0x000fe20008410000 */
[----:B------:R-:W-:-:S04]  /*bfd0*/  FMUL.FTZ R69, R69, UR5 ;  /* 0x0000000545457c20 */ /* 0x000fc80008410000 */
[----:B------:R-:W-:Y:S05]  /*bfe0*/  MUFU.TANH R41, R41 ;  /* 0x0000002900297308 */ /* 0x000fea0000002400 */
[----:B------:R-:W-:Y:S01]  /*bff0*/  HGMMA.64x64x16.F32.BF16 R88, R148, gdesc[UR8].tnspB, R88, gsb0 ;  /* 0x40e0000894587df0 */ /* 0x000fe20008001858 */
[----:B------:R-:W-:Y:S01]  /*c000*/  R2UR UR10, R10 ;  /* 0x000000000a0a72ca */ /* 0x000fe200000e0000 */
[----:B------:R-:W-:Y:S01]  /*c010*/  VIADD R10, R8, 0x100 ;  /* 0x00000100080a7836 */ /* 0x000fe20000000000 */
[----:B------:R-:W-:Y:S01]  /*c020*/  R2UR UR11, R11 ;  /* 0x000000000b0b72ca */ /* 0x000fe200000e0000 */
[----:B------:R-:W-:Y:S01]  /*c030*/  IMAD.MOV.U32 R11, RZ, RZ, 0x40000040 ;  /* 0x40000040ff0b7424 */ /* 0x000fe200078e00ff */
[----:B------:R-:W-:-:S02]  /*c040*/  WARPGROUP.DEPBAR.LE gsb0, 0x0 ;  /* 0x00008000000079c5 */ /* 0x000fc40000010000 */
[----:B------:R-:W-:Y:S01]  /*c050*/  WARPGROUP.ARRIVE ;  /* 0x00000000000079c5 */ /* 0x000fe20000000000 */
[----:B------:R-:W-:Y:S01]  /*c060*/  FMUL.FTZ R151, R39, UR5 ;  /* 0x0000000527977c20 */ /* 0x000fe20008410000 */
[----:B------:R1:W-:Y:S01]  /*c070*/  MUFU.TANH R150, R26 ;  /* 0x0000001a00967308 */ /* 0x0003e20000002400 */
[----:B------:R-:W-:-:S06]  /*c080*/  FMUL.FTZ R149, R43, UR5 ;  /* 0x000000052b957c20 */ /* 0x000fcc0008410000 */
[----:B------:R-:W-:Y:S01]  /*c090*/  HGMMA.64x64x16.F32.BF16 R88, R144, gdesc[UR8].tnspB, R88, gsb0 ;  /* 0x40e0000890587df0 */ /* 0x000fe20008001858 */
[----:B------:R-:W-:Y:S01]  /*c0a0*/  R2UR UR10, R10 ;  /* 0x000000000a0a72ca */ /* 0x000fe200000e0000 */
[----:B------:R-:W-:Y:S01]  /*c0b0*/  FMUL.FTZ R39, R49, UR5 ;  /* 0x0000000531277c20 */ /* 0x000fe20008410000 */
[----:B------:R-:W-:Y:S01]  /*c0c0*/  R2UR UR11, R11 ;  /* 0x000000000b0b72ca */ /* 0x000fe200000e0000 */
[----:B------:R-:W2:Y:S01]  /*c0d0*/  LDL R49, [R1+0x40] ;  /* 0x0000400001317983 */ /* 0x000ea20000100800 */
[----:B------:R-:W-:Y:S02]  /*c0e0*/  VIADD R10, R8, 0x180 ;  /* 0x00000180080a7836 */ /* 0x000fe40000000000 */
[----:B-1----:R-:W-:Y:S01]  /*c0f0*/  FMUL.FTZ R26, R33, UR5 ;  /* 0x00000005211a7c20 */ /* 0x002fe20008410000 */
[----:B------:R-:W-:Y:S01]  /*c100*/  IMAD.MOV.U32 R11, RZ, RZ, 0x40000040 ;  /* 0x40000040ff0b7424 */ /* 0x000fe200078e00ff */
[----:B------:R1:W-:Y:S01]  /*c110*/  MUFU.TANH R148, R27 ;  /* 0x0000001b00947308 */ /* 0x0003e20000002400 */
[----:B------:R-:W-:Y:S01]  /*c120*/  FMUL.FTZ R80, R80, UR5 ;  /* 0x0000000550507c20 */ /* 0x000fe20008410000 */
[----:B------:R-:W-:-:S06]  /*c130*/  FMUL.FTZ R84, R84, UR5 ;  /* 0x0000000554547c20 */ /* 0x000fcc0008410000 */
[----:B------:R-:W-:Y:S08]  /*c140*/  MUFU.TANH R151, R151 ;  /* 0x0000009700977308 */ /* 0x000ff00000002400 */
[----:B------:R-:W-:Y:S01]  /*c150*/  MUFU.TANH R149, R149 ;  /* 0x0000009500957308 */ /* 0x000fe20000002400 */
[----:B------:R-:W-:Y:S02]  /*c160*/  WARPGROUP.DEPBAR.LE gsb0, 0x0 ;  /* 0x00008000000079c5 */ /* 0x000fe40000010000 */
[----:B------:R-:W-:-:S05]  /*c170*/  WARPGROUP.ARRIVE ;  /* 0x00000000000079c5 */ /* 0x000fca0000000000 */
[----:B------:R3:W-:Y:S01]  /*c180*/  MUFU.TANH R147, R31 ;  /* 0x0000001f00937308 */ /* 0x0007e20000002400 */
[----:B------:R-:W-:Y:S01]  /*c190*/  FMUL.FTZ R146, R42, UR5 ;  /* 0x000000052a927c20 */ /* 0x000fe20008410000 */
[----:B------:R-:W-:Y:S01]  /*c1a0*/  FMUL.FTZ R33, R48, UR5 ;  /* 0x0000000530217c20 */ /* 0x000fe20008410000 */
[----:B------:R-:W4:Y:S01]  /*c1b0*/  LDL R42, [R1+0x30] ;  /* 0x00003000012a7983 */ /* 0x000f220000100800 */
[----:B-1----:R-:W-:Y:S01]  /*c1c0*/  FMUL.FTZ R27, R36, UR5 ;  /* 0x00000005241b7c20 */ /* 0x002fe20008410000 */
[----:B------:R-:W-:Y:S01]  /*c1d0*/  HGMMA.64x64x16.F32.BF16 R88, R140, gdesc[UR8].tnspB, R88, gsb0 ;  /* 0x40e000088c587df0 */ /* 0x000fe20008001858 */
[----:B------:R-:W-:Y:S01]  /*c1e0*/  R2UR UR10, R10 ;  /* 0x000000000a0a72ca */ /* 0x000fe200000e0000 */
[----:B------:R-:W-:Y:S01]  /*c1f0*/  FMUL.FTZ R10, R24, UR5 ;  /* 0x00000005180a7c20 */ /* 0x000fe20008410000 */
[----:B------:R1:W5:Y:S01]  /*c200*/  MUFU.TANH R145, R30 ;  /* 0x0000001e00917308 */ /* 0x0003620000002400 */
[----:B---3--:R-:W3:Y:S01]  /*c210*/  LDL R31, [R1+0x44] ;  /* 0x00004400011f7983 */ /* 0x008ee20000100800 */
[----:B------:R-:W-:Y:S01]  /*c220*/  R2UR UR11, R11 ;  /* 0x000000000b0b72ca */ /* 0x000fe200000e0000 */
[----:B------:R-:W-:Y:S01]  /*c230*/  FMUL.FTZ R11, R28, UR5 ;  /* 0x000000051c0b7c20 */ /* 0x000fe20008410000 */
[----:B------:R-:W-:Y:S01]  /*c240*/  FMUL.FTZ R24, R29, UR5 ;  /* 0x000000051d187c20 */ /* 0x000fe20008410000 */
[----:B------:R-:W-:Y:S01]  /*c250*/  FMUL.FTZ R28, R37, UR5 ;  /* 0x00000005251c7c20 */ /* 0x000fe20008410000 */
[----:B------:R-:W-:Y:S01]  /*c260*/  FMUL.FTZ R29, R40, UR5 ;  /* 0x00000005281d7c20 */ /* 0x000fe20008410000 */
[----:B------:R-:W-:Y:S01]  /*c270*/  FMUL.FTZ R144, R38, UR5 ;  /* 0x0000000526907c20 */ /* 0x000fe20008410000 */
[----:B------:R-:W-:Y:S01]  /*c280*/  MUFU.TANH R10, R10 ;  /* 0x0000000a000a7308 */ /* 0x000fe20000002400 */
[----:B-1----:R-:W1:Y:S07]  /*c290*/  @P2 LDC R30, c[0x0][0x450] ;  /* 0x00011400ff1e2b82 */ /* 0x002e6e0000000800 */
[----:B------:R-:W-:Y:S08]  /*c2a0*/  MUFU.TANH R11, R11 ;  /* 0x0000000b000b7308 */ /* 0x000ff00000002400 */
[----:B------:R-:W-:Y:S08]  /*c2b0*/  MUFU.TANH R24, R24 ;  /* 0x0000001800187308 */ /* 0x000ff00000002400 */
[----:B------:R-:W-:Y:S08]  /*c2c0*/  MUFU.TANH R26, R26 ;  /* 0x0000001a001a7308 */ /* 0x000ff00000002400 */
[----:B------:R-:W-:Y:S08]  /*c2d0*/  MUFU.TANH R27, R27 ;  /* 0x0000001b001b7308 */ /* 0x000ff00000002400 */
[----:B------:R-:W-:Y:S08]  /*c2e0*/  MUFU.TANH R39, R39 ;  /* 0x0000002700277308 */ /* 0x000ff00000002400 */
[----:B------:R-:W-:Y:S01]  /*c2f0*/  MUFU.TANH R146, R146 ;  /* 0x0000009200927308 */ /* 0x000fe20000002400 */
[----:B------:R-:W-:-:S07]  /*c300*/  WARPGROUP.DEPBAR.LE gsb0, 0x0 ;  /* 0x00008000000079c5 */ /* 0x000fce0000010000 */
[----:B------:R0:W1:Y:S01]  /*c310*/  MUFU.TANH R141, R34 ;  /* 0x00000022008d7308 */ /* 0x0000620000002400 */
[----:B------:R-:W-:-:S07]  /*c320*/  FMUL.FTZ R143, R25, UR5 ;  /* 0x00000005198f7c20 */ /* 0x000fce0008410000 */
[----:B------:R1:W1:Y:S01]  /*c330*/  MUFU.TANH R142, R35 ;  /* 0x00000023008e7308 */ /* 0x0002620000002400 */
[----:B0-----:R-:W3:Y:S01]  /*c340*/  LDL R34, [R1+0x2c] ;  /* 0x00002c0001227983 */ /* 0x001ee20000100800 */
[----:B------:R-:W-:Y:S01]  /*c350*/  WARPGROUP.ARRIVE ;  /* 0x00000000000079c5 */ /* 0x000fe20000000000 */
[----:B------:R-:W-:Y:S01]  /*c360*/  FMUL.FTZ R25, R32, UR5 ;  /* 0x0000000520197c20 */ /* 0x000fe20008410000 */
[----:B------:R-:W-:Y:S01]  /*c370*/  FMUL.FTZ R32, R44, UR5 ;  /* 0x000000052c207c20 */ /* 0x000fe20008410000 */
[----:B-----5:R-:W-:-:S03]  /*c380*/  IMAD.MOV.U32 R44, RZ, RZ, R145 ;  /* 0x000000ffff2c7224 */ /* 0x020fc600078e0091 */
[----:B------:R-:W-:Y:S01]  /*c390*/  HGMMA.64x64x16.F32.BF16 R88, R136, gdesc[UR8].tnspB, R88, gsb0 ;  /* 0x40e0000888587df0 */ /* 0x000fe20008001858 */
[----:B-1----:R-:W4:Y:S01]  /*c3a0*/  LDL R35, [R1+0x20] ;  /* 0x0000200001237983 */ /* 0x002f220000100800 */
[----:B------:R-:W0:Y:S01]  /*c3b0*/  MUFU.TANH R143, R143 ;  /* 0x0000008f008f7308 */ /* 0x000e220000002400 */
[----:B------:R-:W-:Y:S02]  /*c3c0*/  IMAD.MOV.U32 R43, RZ, RZ, R141 ;  /* 0x000000ffff2b7224 */ /* 0x000fe400078e008d */
[----:B------:R-:W-:-:S05]  /*c3d0*/  IMAD.MOV.U32 R48, RZ, RZ, R142 ;  /* 0x000000ffff307224 */ /* 0x000fca00078e008e */
[----:B------:R-:W1:Y:S01]  /*c3e0*/  MUFU.TANH R25, R25 ;  /* 0x0000001900197308 */ /* 0x000e620000002400 */
[----:B------:R-:W-:-:S04]  /*c3f0*/  IMAD.MOV.U32 R142, RZ, RZ, -0x80 ;  /* 0xffffff80ff8e7424 */ /* 0x000fc800078e00ff */
[----:B------:R-:W-:Y:S02]  /*c400*/  IMAD R142, R12, R142, 0x1 ;  /* 0x000000010c8e7424 */ /* 0x000fe400078e028e */
[----:B------:R-:W-:Y:S01]  /*c410*/  FMUL.FTZ R141, R51, UR5 ;  /* 0x00000005338d7c20 */ /* 0x000fe20008410000 */
[----:B------:R-:W-:Y:S02]  /*c420*/  IMAD.MOV.U32 R51, RZ, RZ, R44 ;  /* 0x000000ffff337224 */ /* 0x000fe400078e002c */
[----:B------:R-:W-:Y:S01]  /*c430*/  FMUL.FTZ R40, R45, UR5 ;  /* 0x000000052d287c20 */ /* 0x000fe20008410000 */
[----:B------:R-:W-:Y:S02]  /*c440*/  IMAD.MOV.U32 R45, RZ, RZ, R147 ;  /* 0x000000ffff2d7224 */ /* 0x000fe400078e0093 */
[----:B------:R-:W-:Y:S01]  /*c450*/  FMUL.FTZ R147, R47, UR5 ;  /* 0x000000052f937c20 */ /* 0x000fe20008410000 */
[----:B------:R-:W-:Y:S01]  /*c460*/  FMUL.FTZ R47, R52, UR5 ;  /* 0x00000005342f7c20 */ /* 0x000fe20008410000 */
[----:B------:R-:W-:Y:S01]  /*c470*/  MUFU.TANH R28, R28 ;  /* 0x0000001c001c7308 */ /* 0x000fe20000002400 */
[----:B------:R-:W-:-:S02]  /*c480*/  IMAD.MOV.U32 R52, RZ, RZ, R45 ;  /* 0x000000ffff347224 */ /* 0x000fc400078e002d */
[----:B------:R-:W-:Y:S01]  /*c490*/  FMUL.FTZ R38, R53, UR5 ;  /* 0x0000000535267c20 */ /* 0x000fe20008410000 */
[----:B------:R-:W-:Y:S02]  /*c4a0*/  IMAD.MOV.U32 R53, RZ, RZ, R48 ;  /* 0x000000ffff357224 */ /* 0x000fe400078e0030 */
[----:B------:R-:W-:Y:S02]  /*c4b0*/  IMAD.MOV.U32 R48, RZ, RZ, R43 ;  /* 0x000000ffff307224 */ /* 0x000fe400078e002b */
[----:B------:R-:W5:Y:S08]  /*c4c0*/  MUFU.TANH R29, R29 ;  /* 0x0000001d001d7308 */ /* 0x000f700000002400 */
[----:B------:R-:W5:Y:S08]  /*c4d0*/  MUFU.TANH R32, R32 ;  /* 0x0000002000207308 */ /* 0x000f700000002400 */
[----:B------:R-:W5:Y:S01]  /*c4e0*/  MUFU.TANH R40, R40 ;  /* 0x0000002800287308 */ /* 0x000f620000002400 */
[----:B------:R-:W-:-:S07]  /*c4f0*/  FMUL.FTZ R37, R57, UR5 ;  /* 0x0000000539257c20 */ /* 0x000fce0008410000 */
[----:B------:R-:W5:Y:S01]  /*c500*/  MUFU.TANH R33, R33 ;  /* 0x0000002100217308 */ /* 0x000f620000002400 */
[----:B------:R-:W-:Y:S02]  /*c510*/  IMAD.MOV.U32 R57, RZ, RZ, R48 ;  /* 0x000000ffff397224 */ /* 0x000fe400078e0030 */
[----:B------:R-:W-:Y:S01]  /*c520*/  FMUL.FTZ R145, R46, UR5 ;  /* 0x000000052e917c20 */ /* 0x000fe20008410000 */
[----:B------:R-:W-:-:S04]  /*c530*/  FMUL.FTZ R46, R56, UR5 ;  /* 0x00000005382e7c20 */ /* 0x000fc80008410000 */
[----:B------:R-:W5:Y:S01]  /*c540*/  MUFU.TANH R47, R47 ;  /* 0x0000002f002f7308 */ /* 0x000f620000002400 */
[----:B------:R-:W-:-:S07]  /*c550*/  FMUL.FTZ R36, R60, UR5 ;  /* 0x000000053c247c20 */ /* 0x000fce0008410000 */
[----:B------:R-:W-:Y:S01]  /*c560*/  MUFU.TANH R144, R144 ;  /* 0x0000009000907308 */ /* 0x000fe20000002400 */
[----:B--2---:R-:W-:Y:S02]  /*c570*/  IMAD R142, R49, -0x2, R142 ;  /* 0xfffffffe318e7824 */ /* 0x004fe400078e028e */
[----:B------:R-:W-:-:S05]  /*c580*/  FMUL.FTZ R49, R72, UR5 ;  /* 0x0000000548317c20 */ /* 0x000fca0008410000 */
[----:B------:R-:W2:Y:S01]  /*c590*/  MUFU.TANH R38, R38 ;  /* 0x0000002600267308 */ /* 0x000ea20000002400 */
[----:B------:R-:W-:Y:S02]  /*c5a0*/  WARPGROUP.DEPBAR.LE gsb0, 0x0 ;  /* 0x00008000000079c5 */ /* 0x000fe40000010000 */
[----:B------:R-:W-:Y:S01]  /*c5b0*/  FMUL.FTZ R139, R55, UR5 ;  /* 0x00000005378b7c20 */ /* 0x000fe20008410000 */
[----:B------:R-:W-:-:S04]  /*c5c0*/  IMAD.MOV.U32 R55, RZ, RZ, R51 ;  /* 0x000000ffff377224 */ /* 0x000fc800078e0033 */
[----:B------:R-:W2:Y:S08]  /*c5d0*/  MUFU.TANH R46, R46 ;  /* 0x0000002e002e7308 */ /* 0x000eb00000002400 */
[----:B------:R-:W2:Y:S08]  /*c5e0*/  MUFU.TANH R37, R37 ;  /* 0x0000002500257308 */ /* 0x000eb00000002400 */
[----:B------:R-:W2:Y:S01]  /*c5f0*/  MUFU.TANH R36, R36 ;  /* 0x0000002400247308 */ /* 0x000ea20000002400 */
[----:B------:R-:W-:Y:S01]  /*c600*/  FMUL.FTZ R140, R50, UR5 ;  /* 0x00000005328c7c20 */ /* 0x000fe20008410000 */
[----:B------:R-:W-:Y:S01]  /*c610*/  FMUL.FTZ R50, R73, UR5 ;  /* 0x0000000549327c20 */ /* 0x000fe20008410000 */
[----:B------:R-:W-:-:S02]  /*c620*/  IMAD.MOV.U32 R73, RZ, RZ, R53 ;  /* 0x000000ffff497224 */ /* 0x000fc400078e0035 */
[----:B------:R-:W-:Y:S01]  /*c630*/  FMUL.FTZ R53, R77, UR5 ;  /* 0x000000054d357c20 */ /* 0x000fe20008410000 */
[----:B------:R-:W-:Y:S02]  /*c640*/  IMAD.MOV.U32 R56, RZ, RZ, R52 ;  /* 0x000000ffff387224 */ /* 0x000fe400078e0034 */
[----:B------:R-:W-:Y:S01]  /*c650*/  FMUL.FTZ R52, R76, UR5 ;  /* 0x000000054c347c20 */ /* 0x000fe20008410000 */
[----:B------:R-:W-:Y:S08]  /*c660*/  MUFU.TANH R49, R49 ;  /* 0x0000003100317308 */ /* 0x000ff00000002400 */
[----:B------:R-:W-:Y:S01]  /*c670*/  MUFU.TANH R50, R50 ;  /* 0x0000003200327308 */ /* 0x000fe20000002400 */
[----:B---3--:R-:W-:-:S04]  /*c680*/  IMAD.IADD R31, R31, 0x1, R34 ;  /* 0x000000011f1f7824 */ /* 0x008fc800078e0222 */
[----:B------:R-:W-:-:S04]  /*c690*/  @P2 IMAD.HI.U32 R34, R31, R9, RZ ;  /* 0x000000091f222227 */ /* 0x000fc800078e00ff */
[----:B------:R-:W-:Y:S01]  /*c6a0*/  IMAD.MOV.U32 R9, RZ, RZ, R31 ;  /* 0x000000ffff097224 */ /* 0x000fe200078e001f */
[----:B------:R-:W-:-:S05]  /*c6b0*/  @P2 SHF.R.U32.HI R9, RZ, R30, R34 ;  /* 0x0000001eff092219 */ /* 0x000fca0000011622 */
[----:B------:R-:W3:Y:S01]  /*c6c0*/  SHFL.IDX PT, R34, R9, RZ, 0x1c1f ;  /* 0x001c1fff09227589 */ /* 0x000ee200000e0000 */
[----:B----4-:R-:W-:-:S05]  /*c6d0*/  IADD3 R142, -R35, R142, R42 ;  /* 0x0000008e238e7210 */ /* 0x010fca0007ffe12a */
[----:B---3--:R-:W-:-:S05]  /*c6e0*/  IMAD.IADD R34, R142, 0x1, R34 ;  /* 0x000000018e227824 */ /* 0x008fca00078e0222 */
[C---:B------:R-:W-:Y:S02]  /*c6f0*/  ISETP.GT.AND P3, PT, R34.reuse, RZ, PT ;  /* 0x000000ff2200720c */ /* 0x040fe40003f64270 */
[----:B------:R-:W-:Y:S02]  /*c700*/  ISETP.GT.AND P4, PT, R34, 0x1, PT ;  /* 0x000000012200780c */ /* 0x000fe40003f84270 */
[----:B------:R-:W-:Y:S02]  /*c710*/  FSEL R44, R10, -INF , P3 ;  /* 0xff8000000a2c7808 */ /* 0x000fe40001800000 */
[----:B------:R-:W-:Y:S02]  /*c720*/  ISETP.GT.AND P3, PT, R34, 0x8, PT ;  /* 0x000000082200780c */ /* 0x000fe40003f64270 */
[----:B0-----:R-:W-:Y:S02]  /*c730*/  FSEL R143, R143, -INF , P4 ;  /* 0xff8000008f8f7808 */ /* 0x001fe40002000000 */
[----:B------:R-:W-:Y:S01]  /*c740*/  FMNMX.FTZ R42, R44, R13, !PT ;  /* 0x0000000d2c2a7209 */ /* 0x000fe20007810000 */
[----:B------:R0:W-:Y:S01]  /*c750*/  MUFU.TANH R10, R68 ;  /* 0x00000044000a7308 */ /* 0x0001e20000002400 */
[----:B------:R-:W-:-:S02]  /*c760*/  ISETP.GT.AND P4, PT, R34, 0x9, PT ;  /* 0x000000092200780c */ /* 0x000fc40003f84270 */
[----:B------:R-:W-:Y:S02]  /*c770*/  FMNMX.FTZ R42, R143, R42, !PT ;  /* 0x0000002a8f2a7209 */ /* 0x000fe40007810000 */
[----:B------:R-:W-:Y:S02]  /*c780*/  FSEL R45, R24, -INF , P4 ;  /* 0xff800000182d7808 */ /* 0x000fe40002000000 */
[----:B0-----:R-:W-:Y:S02]  /*c790*/  FSEL R68, R11, -INF , P3 ;  /* 0xff8000000b447808 */ /* 0x001fe40001800000 */
[----:B------:R-:W-:Y:S02]  /*c7a0*/  ISETP.GT.AND P3, PT, R34, 0x10, PT ;  /* 0x000000102200780c */ /* 0x000fe40003f64270 */
[----:B------:R-:W-:Y:S02]  /*c7b0*/  FMNMX.FTZ R42, R68, R42, !PT ;  /* 0x0000002a442a7209 */ /* 0x000fe40007810000 */
[----:B------:R-:W-:-:S02]  /*c7c0*/  ISETP.GT.AND P4, PT, R34, 0x11, PT ;  /* 0x000000112200780c */ /* 0x000fc40003f84270 */
[----:B-1----:R-:W-:Y:S02]  /*c7d0*/  FSEL R43, R25, -INF , P3 ;  /* 0xff800000192b7808 */ /* 0x002fe40001800000 */
        /* <DEDUP_REMOVED lines=8> */
[----:B------:R0:W-:Y:S01]  /*c860*/  MUFU.TANH R11, R69 ;  /* 0x00000045000b7308 */ /* 0x0001e20000002400 */
[----:B------:R-:W-:Y:S02]  /*c870*/  ISETP.GT.AND P3, PT, R34, 0x20, PT ;  /* 0x000000202200780c */ /* 0x000fe40003f64270 */
[----:B------:R-:W-:Y:S02]  /*c880*/  FMNMX.FTZ R24, R42, R24, !PT ;  /* 0x000000182a187209 */ /* 0x000fe40007810000 */
[----:B-----5:R-:W-:Y:S02]  /*c890*/  FSEL R72, R29, -INF , P3 ;  /* 0xff8000001d487808 */ /* 0x020fe40001800000 */
[----:B0-----:R-:W-:-:S02]  /*c8a0*/  FSEL R69, R28, -INF , P4 ;  /* 0xff8000001c457808 */ /* 0x001fc40002000000 */
[C---:B------:R-:W-:Y:S02]  /*c8b0*/  ISETP.GT.AND P4, PT, R34.reuse, 0x21, PT ;  /* 0x000000212200780c */ /* 0x040fe40003f84270 */
[----:B------:R-:W-:Y:S02]  /*c8c0*/  FMNMX.FTZ R24, R69, R24, !PT ;  /* 0x0000001845187209 */ /* 0x000fe40007810000 */
[----:B------:R-:W-:Y:S02]  /*c8d0*/  ISETP.GT.AND P3, PT, R34, 0x28, PT ;  /* 0x000000282200780c */ /* 0x000fe40003f64270 */
[----:B------:R-:W-:Y:S02]  /*c8e0*/  FSEL R41, R41, -INF , P4 ;  /* 0xff80000029297808 */ /* 0x000fe40002000000 */
[----:B------:R-:W-:Y:S02]  /*c8f0*/  FMNMX.FTZ R24, R72, R24, !PT ;  /* 0x0000001848187209 */ /* 0x000fe40007810000 */
[----:B------:R-:W-:-:S02]  /*c900*/  ISETP.GT.AND P4, PT, R34, 0x29, PT ;  /* 0x000000292200780c */ /* 0x000fc40003f84270 */
[----:B------:R-:W-:Y:S02]  /*c910*/  FSEL R48, R32, -INF , P3 ;  /* 0xff80000020307808 */ /* 0x000fe40001800000 */
[----:B------:R-:W-:Y:S02]  /*c920*/  FMNMX.FTZ R24, R41, R24, !PT ;  /* 0x0000001829187209 */ /* 0x000fe40007810000 */
[----:B------:R-:W-:Y:S02]  /*c930*/  ISETP.GT.AND P3, PT, R34, 0x30, PT ;  /* 0x000000302200780c */ /* 0x000fe40003f64270 */
[----:B------:R-:W-:Y:S02]  /*c940*/  FSEL R40, R40, -INF , P4 ;  /* 0xff80000028287808 */ /* 0x000fe40002000000 */
[----:B------:R-:W-:Y:S02]  /*c950*/  FMNMX.FTZ R24, R48, R24, !PT ;  /* 0x0000001830187209 */ /* 0x000fe40007810000 */
[----:B------:R-:W-:-:S02]  /*c960*/  IADD3 R30, R8, 0x200, RZ ;  /* 0x00000200081e7810 */ /* 0x000fc40007ffe0ff */
[----:B------:R-:W-:Y:S02]  /*c970*/  ISETP.GT.AND P4, PT, R34, 0x31, PT ;  /* 0x000000312200780c */ /* 0x000fe40003f84270 */
[----:B------:R-:W-:Y:S02]  /*c980*/  FSEL R51, R33, -INF , P3 ;  /* 0xff80000021337808 */ /* 0x000fe40001800000 */
[----:B------:R-:W-:Y:S01]  /*c990*/  FMNMX.FTZ R24, R40, R24, !PT ;  /* 0x0000001828187209 */ /* 0x000fe20007810000 */
[----:B------:R-:W-:Y:S01]  /*c9a0*/  IMAD.MOV.U32 R31, RZ, RZ, 0x40000040 ;  /* 0x40000040ff1f7424 */ /* 0x000fe200078e00ff */
[----:B------:R-:W-:Y:S01]  /*c9b0*/  R2UR UR10, R30 ;  /* 0x000000001e0a72ca */ /* 0x000fe200000e0000 */
[----:B------:R-:W-:Y:S01]  /*c9c0*/  FMUL.FTZ R30, R61, UR5 ;  /* 0x000000053d1e7c20 */ /* 0x000fe20008410000 */
[----:B------:R-:W-:Y:S02]  /*c9d0*/  ISETP.GT.AND P3, PT, R34, 0x38, PT ;  /* 0x000000382200780c */ /* 0x000fe40003f64270 */
[----:B------:R-:W-:-:S02]  /*c9e0*/  FSEL R39, R39, -INF , P4 ;  /* 0xff80000027277808 */ /* 0x000fc40002000000 */
[----:B------:R-:W-:Y:S02]  /*c9f0*/  FMNMX.FTZ R24, R51, R24, !PT ;  /* 0x0000001833187209 */ /* 0x000fe40007810000 */
[----:B------:R-:W-:Y:S01]  /*ca00*/  R2UR UR11, R31 ;  /* 0x000000001f0b72ca */ /* 0x000fe200000e0000 */
[----:B------:R-:W-:Y:S01]  /*ca10*/  FMUL.FTZ R31, R64, UR5 ;  /* 0x00000005401f7c20 */ /* 0x000fe20008410000 */
[C---:B------:R-:W-:Y:S02]  /*ca20*/  ISETP.GT.AND P4, PT, R34.reuse, 0x39, PT ;  /* 0x000000392200780c */ /* 0x040fe40003f84270 */
[----:B------:R-:W-:Y:S02]  /*ca30*/  FSEL R47, R47, -INF , P3 ;  /* 0xff8000002f2f7808 */ /* 0x000fe40001800000 */
[----:B------:R-:W-:Y:S01]  /*ca40*/  FMNMX.FTZ R24, R39, R24, !PT ;  /* 0x0000001827187209 */ /* 0x000fe20007810000 */
[----:B------:R-:W0:Y:S01]  /*ca50*/  MUFU.TANH R30, R30 ;  /* 0x0000001e001e7308 */ /* 0x000e220000002400 */
[----:B------:R-:W-:-:S02]  /*ca60*/  ISETP.GT.AND P3, PT, R34, 0x40, PT ;  /* 0x000000402200780c */ /* 0x000fc40003f64270 */
[----:B--2---:R-:W-:Y:S02]  /*ca70*/  FSEL R38, R38, -INF , P4 ;  /* 0xff80000026267808 */ /* 0x004fe40002000000 */
[----:B------:R-:W-:Y:S02]  /*ca80*/  FMNMX.FTZ R24, R47, R24, !PT ;  /* 0x000000182f187209 */ /* 0x000fe40007810000 */
[----:B------:R-:W-:Y:S01]  /*ca90*/  ISETP.GT.AND P4, PT, R34, 0x41, PT ;  /* 0x000000412200780c */ /* 0x000fe20003f84270 */
[----:B------:R-:W1:Y:S01]  /*caa0*/  MUFU.TANH R31, R31 ;  /* 0x0000001f001f7308 */ /* 0x000e620000002400 */
[----:B------:R-:W-:Y:S02]  /*cab0*/  FSEL R46, R46, -INF , P3 ;  /* 0xff8000002e2e7808 */ /* 0x000fe40001800000 */
[----:B------:R-:W-:Y:S02]  /*cac0*/  FMNMX.FTZ R24, R38, R24, !PT ;  /* 0x0000001826187209 */ /* 0x000fe40007810000 */
[----:B------:R-:W-:-:S02]  /*cad0*/  ISETP.GT.AND P3, PT, R34, 0x48, PT ;  /* 0x000000482200780c */ /* 0x000fc40003f64270 */
[----:B------:R-:W-:Y:S01]  /*cae0*/  FSEL R37, R37, -INF , P4 ;  /* 0xff80000025257808 */ /* 0x000fe20002000000 */
[----:B------:R-:W2:Y:S01]  /*caf0*/  MUFU.TANH R35, R35 ;  /* 0x0000002300237308 */ /* 0x000ea20000002400 */
[----:B------:R-:W-:Y:S02]  /*cb00*/  FMNMX.FTZ R24, R46, R24, !PT ;  /* 0x000000182e187209 */ /* 0x000fe40007810000 */
[----:B------:R-:W-:Y:S02]  /*cb10*/  ISETP.GT.AND P5, PT, R34, 0x49, PT ;  /* 0x000000492200780c */ /* 0x000fe40003fa4270 */
[----:B------:R-:W-:Y:S02]  /*cb20*/  FSEL R36, R36, -INF , P3 ;  /* 0xff80000024247808 */ /* 0x000fe40001800000 */
[----:B------:R-:W-:Y:S02]  /*cb30*/  FMNMX.FTZ R25, R37, R24, !PT ;  /* 0x0000001825197209 */ /* 0x000fe40007810000 */
[----:B------:R-:W-:-:S02]  /*cb40*/  ISETP.GT.AND P4, PT, R34, 0x50, PT ;  /* 0x000000502200780c */ /* 0x000fc40003f84270 */
[----:B0-----:R-:W-:Y:S02]  /*cb50*/  FSEL R32, R30, -INF , P5 ;  /* 0xff8000001e207808 */ /* 0x001fe40002800000 */
[----:B------:R-:W-:Y:S02]  /*cb60*/  FMNMX.FTZ R28, R36, R25, !PT ;  /* 0x00000019241c7209 */ /* 0x000fe40007810000 */
[C---:B------:R-:W-:Y:S02]  /*cb70*/  ISETP.GT.AND P5, PT, R34.reuse, 0x58, PT ;  /* 0x000000582200780c */ /* 0x040fe40003fa4270 */
[----:B------:R-:W-:Y:S02]  /*cb80*/  ISETP.GT.AND P3, PT, R34, 0x51, PT ;  /* 0x000000512200780c */ /* 0x000fe40003f64270 */
[----:B-1----:R-:W-:Y:S02]  /*cb90*/  FSEL R24, R31, -INF , P4 ;  /* 0xff8000001f187808 */ /* 0x002fe40002000000 */
[----:B------:R-:W-:Y:S01]  /*cba0*/  FMNMX.FTZ R28, R32, R28, !PT ;  /* 0x0000001c201c7209 */ /* 0x000fe20007810000 */
[----:B------:R-:W0:Y:S01]  /*cbb0*/  MUFU.TANH R52, R52 ;  /* 0x0000003400347308 */ /* 0x000e220000002400 */
[----:B------:R-:W-:-:S02]  /*cbc0*/  FSEL R26, R10, -INF , P5 ;  /* 0xff8000000a1a7808 */ /* 0x000fc40002800000 */
[----:B--2---:R-:W-:Y:S02]  /*cbd0*/  FSEL R25, R35, -INF , P3 ;  /* 0xff80000023197808 */ /* 0x004fe40001800000 */
[----:B------:R-:W-:-:S03]  /*cbe0*/  FMNMX.FTZ R10, R24, R28, !PT ;  /* 0x0000001c180a7209 */ /* 0x000fc60007810000 */
[----:B------:R-:W1:Y:S01]  /*cbf0*/  MUFU.TANH R53, R53 ;  /* 0x0000003500357308 */ /* 0x000e620000002400 */
[----:B------:R-:W-:Y:S02]  /*cc00*/  ISETP.GT.AND P4, PT, R34, 0x59, PT ;  /* 0x000000592200780c */ /* 0x000fe40003f84270 */
[----:B------:R-:W-:-:S05]  /*cc10*/  FMNMX.FTZ R10, R25, R10, !PT ;  /* 0x0000000a190a7209 */ /* 0x000fca0007810000 */
[----:B------:R-:W2:Y:S01]  /*cc20*/  MUFU.TANH R33, R80 ;  /* 0x0000005000217308 */ /* 0x000ea20000002400 */
[----:B------:R-:W-:Y:S01]  /*cc30*/  FMUL.FTZ R138, R54, UR5 ;  /* 0x00000005368a7c20 */ /* 0x000fe20008410000 */
[C---:B------:R-:W-:Y:S01]  /*cc40*/  ISETP.GT.AND P3, PT, R34.reuse, 0x60, PT ;  /* 0x000000602200780c */ /* 0x040fe20003f64270 */
[----:B------:R-:W-:Y:S01]  /*cc50*/  FMUL.FTZ R54, R81, UR5 ;  /* 0x0000000551367c20 */ /* 0x000fe20008410000 */
[----:B------:R-:W-:Y:S02]  /*cc60*/  ISETP.GT.AND P5, PT, R34, 0x61, PT ;  /* 0x000000612200780c */ /* 0x000fe40003fa4270 */
[----:B------:R-:W-:Y:S02]  /*cc70*/  FSEL R27, R11, -INF , P4 ;  /* 0xff8000000b1b7808 */ /* 0x000fe40002000000 */
[----:B------:R-:W-:Y:S02]  /*cc80*/  FMNMX.FTZ R10, R26, R10, !PT ;  /* 0x0000000a1a0a7209 */ /* 0x000fe40007810000 */
[----:B------:R-:W-:-:S02]  /*cc90*/  FSEL R28, R49, -INF , P3 ;  /* 0xff800000311c7808 */ /* 0x000fc40001800000 */
[----:B------:R-:W-:Y:S02]  /*cca0*/  FSEL R29, R50, -INF , P5 ;  /* 0xff800000321d7808 */ /* 0x000fe40002800000 */
[----:B------:R-:W-:Y:S02]  /*ccb0*/  FMNMX.FTZ R10, R27, R10, !PT ;  /* 0x0000000a1b0a7209 */ /* 0x000fe40007810000 */
[C---:B------:R-:W-:Y:S02]  /*ccc0*/  ISETP.GT.AND P4, PT, R34.reuse, 0x68, PT ;  /* 0x000000682200780c */ /* 0x040fe40003f84270 */
[C---:B------:R-:W-:Y:S02]  /*ccd0*/  ISETP.GT.AND P3, PT, R34.reuse, 0x69, PT ;  /* 0x000000692200780c */ /* 0x040fe40003f64270 */
[----:B------:R-:W-:Y:S01]  /*cce0*/  ISETP.GT.AND P5, PT, R34, 0x70, PT ;  /* 0x000000702200780c */ /* 0x000fe20003fa4270 */
[----:B------:R-:W3:Y:S01]  /*ccf0*/  MUFU.TANH R54, R54 ;  /* 0x0000003600367308 */ /* 0x000ee20000002400 */
[----:B------:R-:W-:Y:S01]  /*cd00*/  FMNMX.FTZ R10, R28, R10, !PT ;  /* 0x0000000a1c0a7209 */ /* 0x000fe20007810000 */
[----:B------:R-:W-:Y:S01]  /*cd10*/  FMUL.FTZ R35, R85, UR5 ;  /* 0x0000000555237c20 */ /* 0x000fe20008410000 */
[----:B0-----:R-:W-:-:S02]  /*cd20*/  FSEL R30, R52, -INF , P4 ;  /* 0xff800000341e7808 */ /* 0x001fc40002000000 */
[----:B-1----:R-:W-:Y:S02]  /*cd30*/  FSEL R31, R53, -INF , P3 ;  /* 0xff800000351f7808 */ /* 0x002fe40001800000 */
[----:B--2---:R-:W-:Y:S02]  /*cd40*/  FSEL R11, R33, -INF , P5 ;  /* 0xff800000210b7808 */ /* 0x004fe40002800000 */
[C---:B------:R-:W-:Y:S02]  /*cd50*/  ISETP.GT.AND P4, PT, R34.reuse, 0x71, PT ;  /* 0x000000712200780c */ /* 0x040fe40003f84270 */
[C---:B------:R-:W-:Y:S02]  /*cd60*/  ISETP.GT.AND P3, PT, R34.reuse, 0x78, PT ;  /* 0x000000782200780c */ /* 0x040fe40003f64270 */
[----:B------:R-:W-:Y:S02]  /*cd70*/  ISETP.GT.AND P5, PT, R34, 0x79, PT ;  /* 0x000000792200780c */ /* 0x000fe40003fa4270 */
[----:B------:R-:W0:Y:S01]  /*cd80*/  MUFU.TANH R34, R84 ;  /* 0x0000005400227308 */ /* 0x000e220000002400 */
[----:B------:R-:W-:-:S04]  /*cd90*/  FMNMX.FTZ R10, R29, R10, !PT ;  /* 0x0000000a1d0a7209 */ /* 0x000fc80007810000 */
[----:B------:R-:W-:-:S03]  /*cda0*/  FMNMX.FTZ R10, R30, R10, !PT ;  /* 0x0000000a1e0a7209 */ /* 0x000fc60007810000 */
[----:B------:R-:W1:Y:S01]  /*cdb0*/  MUFU.TANH R35, R35 ;  /* 0x0000002300237308 */ /* 0x000e620000002400 */
[----:B------:R-:W-:Y:S02]  /*cdc0*/  FMNMX.FTZ R10, R31, R10, !PT ;  /* 0x0000000a1f0a7209 */ /* 0x000fe40007810000 */
[----:B---3--:R-:W-:Y:S02]  /*cdd0*/  FSEL R33, R54, -INF , P4 ;  /* 0xff80000036217808 */ /* 0x008fe40002000000 */
[----:B------:R-:W-:Y:S02]  /*cde0*/  FMNMX.FTZ R10, R11, R10, !PT ;  /* 0x0000000a0b0a7209 */ /* 0x000fe40007810000 */
[----:B0-----:R-:W-:Y:S02]  /*cdf0*/  FSEL R34, R34, -INF , P3 ;  /* 0xff80000022227808 */ /* 0x001fe40001800000 */
[----:B------:R-:W-:-:S04]  /*ce00*/  FMNMX.FTZ R10, R33, R10, !PT ;  /* 0x0000000a210a7209 */ /* 0x000fc80007810000 */
[----:B------:R-:W-:Y:S02]  /*ce10*/  FMNMX.FTZ R10, R34, R10, !PT ;  /* 0x0000000a220a7209 */ /* 0x000fe40007810000 */
[----:B-1----:R-:W-:-:S04]  /*ce20*/  FSEL R35, R35, -INF , P5 ;  /* 0xff80000023237808 */ /* 0x002fc80002800000 */
[----:B------:R-:W-:Y:S01]  /*ce30*/  FMNMX.FTZ R10, R35, R10, !PT ;  /* 0x0000000a230a7209 */ /* 0x000fe20007810000 */
[----:B------:R-:W-:-:S04]  /*ce40*/  IMAD.MOV.U32 R84, RZ, RZ, R56 ;  /* 0x000000ffff547224 */ /* 0x000fc800078e0038 */
[----:B------:R-:W0:Y:S01]  /*ce50*/  SHFL.BFLY PT, R56, R10, 0x2, 0x1f ;  /* 0x0c401f000a387f89 */ /* 0x000e2200000e0000 */
[----:B------:R-:W-:-:S03]  /*ce60*/  FMUL.FTZ R49, R62, UR5 ;  /* 0x000000053e317c20 */ /* 0x000fc60008410000 */
[----:B------:R-:W1:Y:S01]  /*ce70*/  SHFL.IDX PT, R62, R9, 0x1, 0x1c1f ;  /* 0x003c1f00093e7f89 */ /* 0x000e6200000e0000 */
[----:B0-----:R-:W-:-:S05]  /*ce80*/  FMNMX.FTZ R10, R10, R56, !PT ;  /* 0x000000380a0a7209 */ /* 0x001fca0007810000 */
[----:B------:R-:W0:Y:S01]  /*ce90*/  SHFL.BFLY PT, R61, R10, 0x1, 0x1f ;  /* 0x0c201f000a3d7f89 */ /* 0x000e2200000e0000 */
[----:B-1----:R-:W-:Y:S02]  /*cea0*/  IMAD.IADD R62, R142, 0x1, R62 ;  /* 0x000000018e3e7824 */ /* 0x002fe400078e023e */
[----:B------:R-:W-:-:S03]  /*ceb0*/  IMAD.MOV.U32 R76, RZ, RZ, R150 ;  /* 0x000000ffff4c7224 */ /* 0x000fc600078e0096 */
[C---:B------:R-:W-:Y:S01]  /*cec0*/  ISETP.GT.AND P5, PT, R62.reuse, RZ, PT ;  /* 0x000000ff3e00720c */ /* 0x040fe20003fa4270 */
[----:B------:R-:W-:Y:S01]  /*ced0*/  IMAD.MOV.U32 R77, RZ, RZ, R148 ;  /* 0x000000ffff4d7224 */ /* 0x000fe200078e0094 */
[----:B------:R-:W-:Y:S02]  /*cee0*/  ISETP.GT.AND P4, PT, R62, 0x1, PT ;  /* 0x000000013e00780c */ /* 0x000fe40003f84270 */
[----:B------:R-:W-:Y:S01]  /*cef0*/  FSEL R76, R76, -INF , P5 ;  /* 0xff8000004c4c7808 */ /* 0x000fe20002800000 */
[----:B------:R-:W-:Y:S02]  /*cf00*/  IMAD.MOV.U32 R85, RZ, RZ, R55 ;  /* 0x000000ffff557224 */ /* 0x000fe400078e0037 */
[----:B------:R-:W-:Y:S01]  /*cf10*/  FMUL.FTZ R50, R63, UR5 ;  /* 0x000000053f327c20 */ /* 0x000fe20008410000 */
[----:B------:R-:W-:Y:S02]  /*cf20*/  MOV R9, UR7 ;  /* 0x0000000700097c02 */ /* 0x000fe40008000f00 */
[----:B------:R-:W-:-:S02]  /*cf30*/  ISETP.GT.AND P5, PT, R62, 0x8, PT ;  /* 0x000000083e00780c */ /* 0x000fc40003fa4270 */
[----:B------:R-:W-:Y:S02]  /*cf40*/  FSEL R77, R77, -INF , P4 ;  /* 0xff8000004d4d7808 */ /* 0x000fe40002000000 */
[----:B------:R-:W-:Y:S01]  /*cf50*/  FMNMX.FTZ R63, R76, R15, !PT ;  /* 0x0000000f4c3f7209 */ /* 0x000fe20007810000 */
[----:B------:R-:W-:Y:S02]  /*cf60*/  IMAD.MOV.U32 R80, RZ, RZ, R57 ;  /* 0x000000ffff507224 */ /* 0x000fe400078e0039 */
[----:B------:R-:W-:Y:S01]  /*cf70*/  FMUL.FTZ R57, R78, UR5 ;  /* 0x000000054e397c20 */ /* 0x000fe20008410000 */
[----:B0-----:R-:W-:Y:S02]  /*cf80*/  FMNMX.FTZ R10, R10, R61, !PT ;  /* 0x0000003d0a0a7209 */ /* 0x001fe40007810000 */
[----:B------:R-:W-:Y:S02]  /*cf90*/  ISETP.GT.AND P4, PT, R62, 0x9, PT ;  /* 0x000000093e00780c */ /* 0x000fe40003f84270 */
[----:B------:R-:W-:Y:S01]  /*cfa0*/  FSEL R78, R85, -INF , P5 ;  /* 0xff800000554e7808 */ /* 0x000fe20002800000 */
[----:B------:R-:W-:Y:S01]  /*cfb0*/  FMUL.FTZ R64, R10, R9 ;  /* 0x000000090a407220 */ /* 0x000fe20000410000 */
[----:B------:R-:W-:Y:S01]  /*cfc0*/  FMNMX.FTZ R63, R77, R63, !PT ;  /* 0x0000003f4d3f7209 */ /* 0x000fe20007810000 */
[----:B------:R-:W-:Y:S01]  /*cfd0*/  FMUL.FTZ R136, R58, UR5 ;  /* 0x000000053a887c20 */ /* 0x000fe20008410000 */
[----:B------:R-:W-:Y:S01]  /*cfe0*/  FSETP.NEU.FTZ.AND P3, PT, R10, -INF , PT ;  /* 0xff8000000a00780b */ /* 0x000fe20003f7d000 */
[----:B------:R-:W-:Y:S01]  /*cff0*/  FMUL.FTZ R58, R79, UR5 ;  /* 0x000000054f3a7c20 */ /* 0x000fe20008410000 */
[----:B------:R-:W-:-:S02]  /*d000*/  ISETP.GT.AND P5, PT, R62, 0x10, PT ;  /* 0x000000103e00780c */ /* 0x000fc40003fa4270 */
[----:B------:R-:W-:Y:S02]  /*d010*/  FSEL R79, R84, -INF , P4 ;  /* 0xff800000544f7808 */ /* 0x000fe40002000000 */
[----:B------:R-:W-:Y:S01]  /*d020*/  FMNMX.FTZ R63, R78, R63, !PT ;  /* 0x0000003f4e3f7209 */ /* 0x000fe20007810000 */
[----:B------:R-:W-:Y:S01]  /*d030*/  FMUL.FTZ R60, R66, UR5 ;  /* 0x00000005423c7c20 */ /* 0x000fe20008410000 */
[----:B------:R-:W-:Y:S02]  /*d040*/  FSEL R64, R64, RZ, P3 ;  /* 0x000000ff40407208 */ /* 0x000fe40001800000 */
[----:B------:R-:W-:Y:S02]  /*d050*/  ISETP.GT.AND P4, PT, R62, 0x11, PT ;  /* 0x000000113e00780c */ /* 0x000fe40003f84270 */
[----:B------:R-:W-:Y:S02]  /*d060*/  FSEL R80, R80, -INF , P5 ;  /* 0xff80000050507808 */ /* 0x000fe40002800000 */
[----:B------:R-:W-:Y:S01]  /*d070*/  FMNMX.FTZ R66, R79, R63, !PT ;  /* 0x0000003f4f427209 */ /* 0x000fe20007810000 */
[----:B------:R-:W-:Y:S01]  /*d080*/  FMUL.FTZ R52, R67, UR5 ;  /* 0x0000000543347c20 */ /* 0x000fe20008410000 */
[----:B------:R-:W-:Y:S01]  /*d090*/  ISETP.GT.AND P5, PT, R62, 0x18, PT ;  /* 0x000000183e00780c */ /* 0x000fe20003fa4270 */
[----:B------:R-:W-:Y:S01]  /*d0a0*/  FFMA.FTZ R67, R65, R9, -R64 ;  /* 0x0000000941437223 */ /* 0x000fe20000010840 */
[----:B------:R-:W-:-:S02]  /*d0b0*/  FSEL R63, R73, -INF , P4 ;  /* 0xff800000493f7808 */ /* 0x000fc40002000000 */
[----:B------:R-:W-:Y:S01]  /*d0c0*/  FMNMX.FTZ R66, R80, R66, !PT ;  /* 0x0000004250427209 */ /* 0x000fe20007810000 */
[----:B------:R-:W0:Y:S01]  /*d0d0*/  MUFU.TANH R145, R145 ;  /* 0x0000009100917308 */ /* 0x000e220000002400 */
[----:B------:R-:W-:Y:S02]  /*d0e0*/  FSEL R65, R144, -INF , P5 ;  /* 0xff80000090417808 */ /* 0x000fe40002800000 */
[----:B------:R-:W-:Y:S01]  /*d0f0*/  ISETP.GT.AND P4, PT, R62, 0x19, PT ;  /* 0x000000193e00780c */ /* 0x000fe20003f84270 */
[----:B------:R-:W-:-:S04]  /*d100*/  FFMA.FTZ R150, R68, R9, -R64 ;  /* 0x0000000944967223 */ /* 0x000fc80000010840 */
[----:B------:R1:W-:Y:S01]  /*d110*/  MUFU.EX2 R144, R67 ;  /* 0x0000004300907308 */ /* 0x0003e20000000800 */
[----:B------:R-:W-:Y:S01]  /*d120*/  ISETP.GT.AND P5, PT, R62, 0x20, PT ;  /* 0x000000203e00780c */ /* 0x000fe20003fa4270 */
[----:B------:R-:W-:Y:S01]  /*d130*/  FMUL.FTZ R53, R70, UR5 ;  /* 0x0000000546357c20 */ /* 0x000fe20008410000 */
[----:B-1----:R-:W-:-:S05]  /*d140*/  FMNMX.FTZ R67, R63, R66, !PT ;  /* 0x000000423f437209 */ /* 0x002fca0007810000 */
[----:B------:R-:W1:Y:S01]  /*d150*/  MUFU.TANH R147, R147 ;  /* 0x0000009300937308 */ /* 0x000e620000002400 */
[----:B------:R-:W-:Y:S02]  /*d160*/  FSEL R66, R151, -INF , P4 ;  /* 0xff80000097427808 */ /* 0x000fe40002000000 */
[----:B------:R-:W-:Y:S02]  /*d170*/  FMNMX.FTZ R68, R65, R67, !PT ;  /* 0x0000004341447209 */ /* 0x000fe40007810000 */
[----:B------:R-:W-:Y:S02]  /*d180*/  ISETP.GT.AND P4, PT, R62, 0x21, PT ;  /* 0x000000213e00780c */ /* 0x000fe40003f84270 */
[----:B------:R-:W-:Y:S01]  /*d190*/  FSEL R67, R146, -INF , P5 ;  /* 0xff80000092437808 */ /* 0x000fe20002800000 */
[----:B------:R-:W2:Y:S01]  /*d1a0*/  MUFU.TANH R140, R140 ;  /* 0x0000008c008c7308 */ /* 0x000ea20000002400 */
[----:B------:R-:W-:Y:S02]  /*d1b0*/  FMNMX.FTZ R70, R66, R68, !PT ;  /* 0x0000004442467209 */ /* 0x000fe40007810000 */
[----:B------:R-:W-:-:S02]  /*d1c0*/  ISETP.GT.AND P5, PT, R62, 0x28, PT ;  /* 0x000000283e00780c */ /* 0x000fc40003fa4270 */
[----:B------:R-:W-:Y:S02]  /*d1d0*/  FSEL R68, R149, -INF , P4 ;  /* 0xff80000095447808 */ /* 0x000fe40002000000 */
[----:B------:R-:W-:Y:S01]  /*d1e0*/  FMNMX.FTZ R70, R67, R70, !PT ;  /* 0x0000004643467209 */ /* 0x000fe20007810000 */
[----:B------:R-:W-:Y:S01]  /*d1f0*/  MUFU.TANH R141, R141 ;  /* 0x0000008d008d7308 */ /* 0x000fe20000002400 */
[----:B------:R-:W-:Y:S01]  /*d200*/  FMUL.FTZ R54, R71, UR5 ;  /* 0x0000000547367c20 */ /* 0x000fe20008410000 */
[----:B------:R-:W-:Y:S01]  /*d210*/  FFMA.FTZ R146, R69, R9, -R64 ;  /* 0x0000000945927223 */ /* 0x000fe20000010840 */
[----:B------:R-:W-:Y:S02]  /*d220*/  ISETP.GT.AND P4, PT, R62, 0x29, PT ;  /* 0x000000293e00780c */ /* 0x000fe40003f84270 */
[----:B0-----:R-:W-:Y:S02]  /*d230*/  FSEL R69, R145, -INF , P5 ;  /* 0xff80000091457808 */ /* 0x001fe40002800000 */
[----:B------:R-:W-:Y:S01]  /*d240*/  FMNMX.FTZ R71, R68, R70, !PT ;  /* 0x0000004644477209 */ /* 0x000fe20007810000 */
[----:B------:R-:W0:Y:S01]  /*d250*/  MUFU.TANH R138, R138 ;  /* 0x0000008a008a7308 */ /* 0x000e220000002400 */
[----:B------:R-:W-:Y:S01]  /*d260*/  ISETP.GT.AND P5, PT, R62, 0x30, PT ;  /* 0x000000303e00780c */ /* 0x000fe20003fa4270 */
[----:B------:R-:W-:Y:S01]  /*d270*/  FMUL.FTZ R137, R59, UR5 ;  /* 0x000000053b897c20 */ /* 0x000fe20008410000 */
[----:B-1----:R-:W-:-:S02]  /*d280*/  FSEL R70, R147, -INF , P4 ;  /* 0xff80000093467808 */ /* 0x002fc40002000000 */
[----:B------:R-:W-:-:S03]  /*d290*/  FMNMX.FTZ R73, R69, R71, !PT ;  /* 0x0000004745497209 */ /* 0x000fc60007810000 */
[----:B------:R-:W1:Y:S01]  /*d2a0*/  MUFU.TANH R139, R139 ;  /* 0x0000008b008b7308 */ /* 0x000e620000002400 */
[----:B------:R-:W-:Y:S01]  /*d2b0*/  FFMA.FTZ R72, R72, R9, -R64 ;  /* 0x0000000948487223 */ /* 0x000fe20000010840 */
[----:B------:R-:W-:Y:S02]  /*d2c0*/  ISETP.GT.AND P4, PT, R62, 0x31, PT ;  /* 0x000000313e00780c */ /* 0x000fe40003f84270 */
[----:B--2---:R-:W-:Y:S02]  /*d2d0*/  FSEL R71, R140, -INF , P5 ;  /* 0xff8000008c477808 */ /* 0x004fe40002800000 */
[----:B------:R-:W-:Y:S02]  /*d2e0*/  FMNMX.FTZ R73, R70, R73, !PT ;  /* 0x0000004946497209 */ /* 0x000fe40007810000 */
[----:B------:R-:W2:Y:S01]  /*d2f0*/  MUFU.TANH R136, R136 ;  /* 0x0000008800887308 */ /* 0x000ea20000002400 */
[----:B------:R-:W-:Y:S01]  /*d300*/  FMUL.FTZ R55, R74, UR5 ;  /* 0x000000054a377c20 */ /* 0x000fe20008410000 */
[----:B------:R-:W-:-:S02]  /*d310*/  ISETP.GT.AND P5, PT, R62, 0x38, PT ;  /* 0x000000383e00780c */ /* 0x000fc40003fa4270 */
[----:B------:R-:W-:-:S04]  /*d320*/  FMNMX.FTZ R74, R71, R73, !PT ;  /* 0x00000049474a7209 */ /* 0x000fc80007810000 */
[----:B------:R-:W3:Y:S01]  /*d330*/  MUFU.TANH R137, R137 ;  /* 0x0000008900897308 */ /* 0x000ee20000002400 */
[----:B------:R-:W-:Y:S01]  /*d340*/  FMUL.FTZ R56, R75, UR5 ;  /* 0x000000054b387c20 */ /* 0x000fe20008410000 */
[----:B0-----:R-:W-:-:S06]  /*d350*/  FSEL R73, R138, -INF , P5 ;  /* 0xff8000008a497808 */ /* 0x001fcc0002800000 */
[----:B------:R0:W-:Y:S01]  /*d360*/  MUFU.EX2 R140, R72 ;  /* 0x00000048008c7308 */ /* 0x0001e20000000800 */
[----:B------:R-:W-:Y:S01]  /*d370*/  WARPGROUP.ARRIVE ;  /* 0x00000000000079c5 */ /* 0x000fe20000000000 */
[----:B------:R-:W-:Y:S01]  /*d380*/  FFMA.FTZ R142, R48, R9, -R64 ;  /* 0x00000009308e7223 */ /* 0x000fe20000010840 */
[----:B------:R-:W-:Y:S01]  /*d390*/  ISETP.GT.AND P5, PT, R62, 0x40, PT ;  /* 0x000000403e00780c */ /* 0x000fe20003fa4270 */
[----:B------:R-:W-:-:S03]  /*d3a0*/  FMUL.FTZ R81, R83, UR5 ;  /* 0x0000000553517c20 */ /* 0x000fc60008410000 */
[----:B------:R-:W-:Y:S01]  /*d3b0*/  HGMMA.64x64x16.F32.BF16 R88, R132, gdesc[UR8].tnspB, R88, gsb0 ;  /* 0x40e0000884587df0 */ /* 0x000fe20008001858 */
[----:B0-----:R-:W-:Y:S01]  /*d3c0*/  FSEL R72, R141, -INF , P4 ;  /* 0xff8000008d487808 */ /* 0x001fe20002000000 */
[----:B------:R-:W0:Y:S01]  /*d3d0*/  MUFU.TANH R49, R49 ;  /* 0x0000003100317308 */ /* 0x000e220000002400 */
[----:B------:R-:W-:Y:S02]  /*d3e0*/  ISETP.GT.AND P4, PT, R62, 0x39, PT ;  /* 0x000000393e00780c */ /* 0x000fe40003f84270 */
[----:B------:R-:W-:Y:S02]  /*d3f0*/  FMNMX.FTZ R75, R72, R74, !PT ;  /* 0x0000004a484b7209 */ /* 0x000fe40007810000 */
[----:B-1----:R-:W-:Y:S02]  /*d400*/  FSEL R74, R139, -INF , P4 ;  /* 0xff8000008b4a7808 */ /* 0x002fe40002000000 */
[----:B------:R-:W-:Y:S01]  /*d410*/  FMNMX.FTZ R48, R73, R75, !PT ;  /* 0x0000004b49307209 */ /* 0x000fe20007810000 */
[----:B------:R-:W1:Y:S01]  /*d420*/  MUFU.TANH R50, R50 ;  /* 0x0000003200327308 */ /* 0x000e620000002400 */
[----:B------:R-:W-:-:S02]  /*d430*/  ISETP.GT.AND P4, PT, R62, 0x41, PT ;  /* 0x000000413e00780c */ /* 0x000fc40003f84270 */
[----:B--2---:R-:W-:Y:S02]  /*d440*/  FSEL R75, R136, -INF , P5 ;  /* 0xff800000884b7808 */ /* 0x004fe40002800000 */
[----:B------:R-:W-:-:S03]  /*d450*/  FMNMX.FTZ R83, R74, R48, !PT ;  /* 0x000000304a537209 */ /* 0x000fc60007810000 */
[----:B------:R-:W2:Y:S01]  /*d460*/  MUFU.TANH R60, R60 ;  /* 0x0000003c003c7308 */ /* 0x000ea20000002400 */
[----:B------:R-:W-:Y:S02]  /*d470*/  ISETP.GT.AND P5, PT, R62, 0x48, PT ;  /* 0x000000483e00780c */ /* 0x000fe40003fa4270 */
[----:B---3--:R-:W-:Y:S02]  /*d480*/  FSEL R48, R137, -INF , P4 ;  /* 0xff80000089307808 */ /* 0x008fe40002000000 */
        /* <DEDUP_REMOVED lines=8> */
[----:B------:R-:W-:-:S03]  /*d510*/  FMNMX.FTZ R83, R49, R83, !PT ;  /* 0x0000005331537209 */ /* 0x000fc60007810000 */
[----:B------:R-:W1:Y:S01]  /*d520*/  MUFU.TANH R54, R54 ;  /* 0x0000003600367308 */ /* 0x000e620000002400 */
[----:B------:R-:W-:Y:S01]  /*d530*/  FFMA.FTZ R136, R51, R9, -R64 ;  /* 0x0000000933887223 */ /* 0x000fe20000010840 */
[----:B------:R-:W-:Y:S02]  /*d540*/  ISETP.GT.AND P4, PT, R62, 0x51, PT ;  /* 0x000000513e00780c */ /* 0x000fe40003f84270 */
[----:B--2---:R-:W-:Y:S02]  /*d550*/  FSEL R51, R60, -INF , P5 ;  /* 0xff8000003c337808 */ /* 0x004fe40002800000 */
[----:B------:R-:W-:Y:S02]  /*d560*/  FMNMX.FTZ R83, R50, R83, !PT ;  /* 0x0000005332537209 */ /* 0x000fe40007810000 */
[----:B------:R-:W2:Y:S01]  /*d570*/  MUFU.TANH R55, R55 ;  /* 0x0000003700377308 */ /* 0x000ea20000002400 */
[----:B------:R-:W-:Y:S02]  /*d580*/  ISETP.GT.AND P5, PT, R62, 0x58, PT ;  /* 0x000000583e00780c */ /* 0x000fe40003fa4270 */
[----:B---3--:R-:W-:-:S02]  /*d590*/  FSEL R52, R52, -INF , P4 ;  /* 0xff80000034347808 */ /* 0x008fc40002000000 */
[----:B------:R-:W-:-:S03]  /*d5a0*/  FMNMX.FTZ R83, R51, R83, !PT ;  /* 0x0000005333537209 */ /* 0x000fc60007810000 */
[----:B------:R-:W3:Y:S01]  /*d5b0*/  MUFU.TANH R56, R56 ;  /* 0x0000003800387308 */ /* 0x000ee20000002400 */
[----:B------:R-:W-:Y:S01]  /*d5c0*/  ISETP.GT.AND P4, PT, R62, 0x59, PT ;  /* 0x000000593e00780c */ /* 0x000fe20003f84270 */
[----:B------:R-:W-:Y:S01]  /*d5d0*/  FMUL.FTZ R59, R82, UR5 ;  /* 0x00000005523b7c20 */ /* 0x000fe20008410000 */
[----:B0-----:R-:W-:Y:S02]  /*d5e0*/  FSEL R53, R53, -INF , P5 ;  /* 0xff80000035357808 */ /* 0x001fe40002800000 */
[----:B------:R-:W-:-:S03]  /*d5f0*/  FMNMX.FTZ R83, R52, R83, !PT ;  /* 0x0000005334537209 */ /* 0x000fc60007810000 */
[----:B------:R-:W0:Y:S01]  /*d600*/  MUFU.TANH R57, R57 ;  /* 0x0000003900397308 */ /* 0x000e220000002400 */
[----:B------:R-:W-:Y:S02]  /*d610*/  ISETP.GT.AND P5, PT, R62, 0x60, PT ;  /* 0x000000603e00780c */ /* 0x000fe40003fa4270 */
        /* <DEDUP_REMOVED lines=21> */
[----:B------:R-:W-:Y:S02]  /*d770*/  ISETP.GT.AND P4, PT, R62, 0x71, PT ;  /* 0x000000713e00780c */ /* 0x000fe40003f84270 */
[----:B--2---:R-:W-:Y:S02]  /*d780*/  FSEL R59, R59, -INF , P5 ;  /* 0xff8000003b3b7808 */ /* 0x004fe40002800000 */
[----:B------:R-:W-:Y:S02]  /*d790*/  FMNMX.FTZ R83, R58, R83, !PT ;  /* 0x000000533a537209 */ /* 0x000fe40007810000 */
[----:B------:R-:W-:Y:S02]  /*d7a0*/  ISETP.GT.AND P5, PT, R62, 0x78, PT ;  /* 0x000000783e00780c */ /* 0x000fe40003fa4270 */
[----:B---3--:R-:W-:Y:S02]  /*d7b0*/  FSEL R60, R81, -INF , P4 ;  /* 0xff800000513c7808 */ /* 0x008fe40002000000 */
[----:B------:R-:W-:-:S02]  /*d7c0*/  FMNMX.FTZ R83, R59, R83, !PT ;  /* 0x000000533b537209 */ /* 0x000fc40007810000 */
[----:B------:R-:W-:Y:S02]  /*d7d0*/  ISETP.GT.AND P4, PT, R62, 0x79, PT ;  /* 0x000000793e00780c */ /* 0x000fe40003f84270 */
[----:B0-----:R-:W-:Y:S02]  /*d7e0*/  FSEL R61, R61, -INF , P5 ;  /* 0xff8000003d3d7808 */ /* 0x001fe40002800000 */
[----:B------:R-:W-:Y:S02]  /*d7f0*/  FMNMX.FTZ R83, R60, R83, !PT ;  /* 0x000000533c537209 */ /* 0x000fe40007810000 */
[----:B-1----:R-:W-:Y:S02]  /*d800*/  FSEL R62, R82, -INF , P4 ;  /* 0xff800000523e7808 */ /* 0x002fe40002000000 */
[----:B------:R-:W-:Y:S01]  /*d810*/  FMNMX.FTZ R81, R61, R83, !PT ;  /* 0x000000533d517209 */ /* 0x000fe20007810000 */
[----:B------:R-:W-:-:S03]  /*d820*/  WARPGROUP.DEPBAR.LE gsb0, 0x0 ;  /* 0x00008000000079c5 */ /* 0x000fc60000010000 */
[----:B------:R-:W-:Y:S01]  /*d830*/  FMNMX.FTZ R81, R62, R81, !PT ;  /* 0x000000513e517209 */ /* 0x000fe20007810000 */
[-CC-:B------:R-:W-:Y:S01]  /*d840*/  FFMA.FTZ R134, R36, R9.reuse, -R64.reuse ;  /* 0x0000000924867223 */ /* 0x180fe20000010840 */
[----:B------:R-:W-:-:S03]  /*d850*/  FFMA.FTZ R36, R32, R9, -R64 ;  /* 0x0000000920247223 */ /* 0x000fc60000010840 */
[----:B------:R-:W0:Y:S01]  /*d860*/  SHFL.BFLY PT, R32, R81, 0x2, 0x1f ;  /* 0x0c401f0051207f89 */ /* 0x000e2200000e0000 */
[-CC-:B------:R-:W-:Y:S01]  /*d870*/  FFMA.FTZ R138, R47, R9.reuse, -R64.reuse ;  /* 0x000000092f8a7223 */ /* 0x180fe20000010840 */
[----:B------:R-:W-:Y:S01]  /*d880*/  FFMA.FTZ R132, R46, R9, -R64 ;  /* 0x000000092e847223 */ /* 0x000fe20000010840 */
[----:B0-----:R-:W-:-:S05]  /*d890*/  FMNMX.FTZ R81, R81, R32, !PT ;  /* 0x0000002051517209 */ /* 0x001fca0007810000 */
[----:B------:R-:W0:Y:S01]  /*d8a0*/  SHFL.BFLY PT, R82, R81, 0x1, 0x1f ;  /* 0x0c201f0051527f89 */ /* 0x000e2200000e0000 */
[----:B------:R-:W-:Y:S02]  /*d8b0*/  VIADD R46, R8, 0x280 ;  /* 0x00000280082e7836 */ /* 0x000fe40000000000 */
[----:B------:R-:W-:Y:S02]  /*d8c0*/  IMAD.MOV.U32 R47, RZ, RZ, 0x40000040 ;  /* 0x40000040ff2f7424 */ /* 0x000fe400078e00ff */
[----:B------:R-:W-:Y:S01]  /*d8d0*/  FFMA.FTZ R32, R11, R9, -R64 ;  /* 0x000000090b207223 */ /* 0x000fe20000010840 */
[----:B------:R-:W-:Y:S02]  /*d8e0*/  R2UR UR10, R46 ;  /* 0x000000002e0a72ca */ /* 0x000fe400000e0000 */
[----:B------:R-:W-:Y:S01]  /*d8f0*/  R2UR UR11, R47 ;  /* 0x000000002f0b72ca */ /* 0x000fe200000e0000 */
[----:B------:R-:W-:Y:S01]  /*d900*/  WARPGROUP.ARRIVE ;  /* 0x00000000000079c5 */ /* 0x000fe20000000000 */
[----:B0-----:R-:W-:-:S11]  /*d910*/  FMNMX.FTZ R11, R81, R82, !PT ;  /* 0x00000052510b7209 */ /* 0x001fd60007810000 */
[----:B------:R-:W-:Y:S01]  /*d920*/  HGMMA.64x64x16.F32.BF16 R88, R128, gdesc[UR8].tnspB, R88, gsb0 ;  /* 0x40e0000880587df0 */ /* 0x000fe20008001858 */
[C---:B------:R-:W-:Y:S01]  /*d930*/  FSETP.NEU.FTZ.AND P4, PT, R11.reuse, -INF , PT ;  /* 0xff8000000b00780b */ /* 0x040fe20003f9d000 */
[----:B------:R-:W-:-:S05]  /*d940*/  FMUL.FTZ R82, R11, R9 ;  /* 0x000000090b527220 */ /* 0x000fca0000410000 */
[----:B------:R-:W-:-:S05]  /*d950*/  FSEL R82, R82, RZ, P4 ;  /* 0x000000ff52527208 */ /* 0x000fca0002000000 */
[-CC-:B------:R-:W-:Y:S01]  /*d960*/  FFMA.FTZ R141, R67, R9.reuse, -R82.reuse ;  /* 0x00000009438d7223 */ /* 0x180fe20000010852 */
[----:B------:R-:W-:Y:S01]  /*d970*/  FFMA.FTZ R67, R70, R9, -R82 ;  /* 0x0000000946437223 */ /* 0x000fe20000010852 */
[----:B------:R-:W-:Y:S01]  /*d980*/  FSEL R70, R10, RZ, P3 ;  /* 0x000000ff0a467208 */ /* 0x000fe20001800000 */
[----:B------:R-:W-:-:S04]  /*d990*/  VIADD R46, R8, 0x300 ;  /* 0x00000300082e7836 */ /* 0x000fc80000000000 */
[----:B------:R-:W-:Y:S01]  /*d9a0*/  FADD.FTZ R70, -R70, R13 ;  /* 0x0000000d46467221 */ /* 0x000fe20000010100 */
[----:B------:R-:W-:Y:S01]  /*d9b0*/  R2UR UR10, R46 ;  /* 0x000000002e0a72ca */ /* 0x000fe200000e0000 */
[----:B------:R-:W-:Y:S02]  /*d9c0*/  VIADD R46, R8, 0x380 ;  /* 0x00000380082e7836 */ /* 0x000fe40000000000 */
[----:B------:R-:W-:Y:S02]  /*d9d0*/  FMUL.FTZ R8, R70, R9 ;  /* 0x0000000946087220 */ /* 0x000fe40000410000 */
[----:B------:R-:W2:Y:S01]  /*d9e0*/  LDL R70, [R1+0x34] ;  /* 0x0000340001467983 */ /* 0x000ea20000100800 */
[----:B------:R-:W-:-:S05]  /*d9f0*/  IMAD.MOV.U32 R47, RZ, RZ, 0x40000040 ;  /* 0x40000040ff2f7424 */ /* 0x000fca00078e00ff */
[----:B------:R-:W-:Y:S01]  /*da00*/  R2UR UR11, R47 ;  /* 0x000000002f0b72ca */ /* 0x000fe200000e0000 */
[----:B------:R-:W-:Y:S02]  /*da10*/  WARPGROUP.DEPBAR.LE gsb0, 0x0 ;  /* 0x00008000000079c5 */ /* 0x000fe40000010000 */
[----:B------:R-:W-:-:S10]  /*da20*/  WARPGROUP.ARRIVE ;  /* 0x00000000000079c5 */ /* 0x000fd40000000000 */
[----:B------:R-:W-:Y:S01]  /*da30*/  HGMMA.64x64x16.F32.BF16 R88, R124, gdesc[UR8].tnspB, R88, gsb0 ;  /* 0x40e000087c587df0 */ /* 0x000fe20008001858 */
[----:B------:R-:W-:-:S05]  /*da40*/  FSEL R47, R11, RZ, P4 ;  /* 0x000000ff0b2f7208 */ /* 0x000fca0002000000 */
[----:B------:R-:W-:Y:S01]  /*da50*/  FADD.FTZ R13, -R47, R15 ;  /* 0x0000000f2f0d7221 */ /* 0x000fe20000010100 */
[----:B------:R-:W-:Y:S01]  /*da60*/  IMAD.MOV.U32 R47, RZ, RZ, 0x40000040 ;  /* 0x40000040ff2f7424 */ /* 0x000fe200078e00ff */
[----:B------:R-:W-:-:S04]  /*da70*/  R2UR UR10, R46 ;  /* 0x000000002e0a72ca */ /* 0x000fc800000e0000 */
[----:B------:R-:W-:Y:S01]  /*da80*/  R2UR UR11, R47 ;  /* 0x000000002f0b72ca */ /* 0x000fe200000e0000 */
[----:B------:R-:W0:Y:S01]  /*da90*/  S2R R85, SR_TID.X ;  /* 0x0000000000557919 */ /* 0x000e220000002100 */
[-C--:B------:R-:W-:Y:S01]  /*daa0*/  FFMA.FTZ R44, R44, R9.reuse, -R64 ;  /* 0x000000092c2c7223 */ /* 0x080fe20000010840 */
[-C--:B------:R-:W-:Y:S01]  /*dab0*/  FFMA.FTZ R149, R76, R9.reuse, -R82 ;  /* 0x000000094c957223 */ /* 0x080fe20000010852 */
[-C--:B------:R-:W-:Y:S01]  /*dac0*/  FMUL.FTZ R13, R13, R9.reuse ;  /* 0x000000090d0d7220 */ /* 0x080fe20000410000 */
        /* <DEDUP_REMOVED lines=13> */
[----:B------:R-:W-:-:S02]  /*dba0*/  WARPGROUP.DEPBAR.LE gsb0, 0x0 ;  /* 0x00008000000079c5 */ /* 0x000fc40000010000 */
[----:B------:R-:W-:-:S06]  /*dbb0*/  WARPGROUP.ARRIVE ;  /* 0x00000000000079c5 */ /* 0x000fcc0000000000 */
[----:B------:R-:W-:Y:S01]  /*dbc0*/  HGMMA.64x64x16.F32.BF16 R88, R120, gdesc[UR8].tnspB, R88, gsb0 ;  /* 0x40e0000878587df0 */ /* 0x000fe20008001858 */
        /* <DEDUP_REMOVED lines=9> */
[----:B------:R-:W-:-:S07]  /*dc60*/  FFMA.FTZ R151, R78, R9, -R82 ;  /* 0x000000094e977223 */ /* 0x000fce0000010852 */
[----:B------:R-:W1:Y:S01]  /*dc70*/  MUFU.EX2 R8, R8 ;  /* 0x0000000800087308 */ /* 0x000e620000000800 */
[----:B------:R-:W-:-:S07]  /*dc80*/  FFMA.FTZ R76, R79, R9, -R82 ;  /* 0x000000094f4c7223 */ /* 0x000fce0000010852 */
[----:B------:R-:W-:Y:S01]  /*dc90*/  MUFU.EX2 R149, R149 ;  /* 0x0000009500957308 */ /* 0x000fe20000000800 */
[----:B0-----:R-:W-:-:S07]  /*dca0*/  SHF.R.U32.HI R84, RZ, 0x7, R85 ;  /* 0x00000007ff547819 */ /* 0x001fce0000011655 */
[----:B------:R-:W0:Y:S01]  /*dcb0*/  MUFU.EX2 R13, R13 ;  /* 0x0000000d000d7308 */ /* 0x000e220000000800 */
[----:B------:R-:W-:-:S07]  /*dcc0*/  FFMA.FTZ R145, R80, R9, -R82 ;  /* 0x0000000950917223 */ /* 0x000fce0000010852 */
[----:B------:R-:W3:Y:S01]  /*dcd0*/  MUFU.EX2 R148, R148 ;  /* 0x0000009400947308 */ /* 0x000ee20000000800 */
[----:B------:R-:W-:-:S07]  /*dce0*/  @!P1 IMAD R46, R18, 0x8, R2 ;  /* 0x00000008122e9824 */ /* 0x000fce00078e0202 */
[----:B------:R-:W4:Y:S01]  /*dcf0*/  MUFU.EX2 R64, R64 ;  /* 0x0000004000407308 */ /* 0x000f220000000800 */
[----:B------:R-:W-:Y:S01]  /*dd00*/  VIADD R15, R84, 0x9 ;  /* 0x00000009540f7836 */ /* 0x000fe20000000000 */
[----:B------:R-:W-:-:S06]  /*dd10*/  ISETP.GE.U32.AND P3, PT, R85, 0x180, PT ;  /* 0x000001805500780c */ /* 0x000fcc0003f66070 */
[----:B------:R-:W5:Y:S01]  /*dd20*/  MUFU.EX2 R150, R150 ;  /* 0x0000009600967308 */ /* 0x000f620000000800 */
[----:B------:R-:W-:Y:S01]  /*dd30*/  FFMA.FTZ R63, R63, R9, -R82 ;  /* 0x000000093f3f7223 */ /* 0x000fe20000010852 */
[----:B------:R-:W-:-:S06]  /*dd40*/  @!P1 VIADD R46, R46, 0x16840 ;  /* 0x000168402e2e9836 */ /* 0x000fcc0000000000 */
[----:B------:R-:W5:Y:S01]  /*dd50*/  MUFU.EX2 R151, R151 ;  /* 0x0000009700977308 */ /* 0x000f620000000800 */
[----:B-1----:R-:W-:Y:S01]  /*dd60*/  FFMA.FTZ R3, R8, R3, R44 ;  /* 0x0000000308037223 */ /* 0x002fe2000001002c */
[----:B------:R-:W-:-:S06]  /*dd70*/  FFMA.FTZ R135, R49, R9, -R82 ;  /* 0x0000000931877223 */ /* 0x000fcc0000010852 */
[----:B------:R-:W1:Y:S01]  /*dd80*/  MUFU.EX2 R45, R45 ;  /* 0x0000002d002d7308 */ /* 0x000e620000000800 */
[----:B------:R-:W-:Y:S01]  /*dd90*/  SEL R47, R15, 0x9, !P3 ;  /* 0x000000090f2f7807 */ /* 0x000fe20005800000 */
[----:B0-----:R-:W-:-:S06]  /*dda0*/  FFMA.FTZ R49, R13, R0, R149 ;  /* 0x000000000d317223 */ /* 0x001fcc0000010095 */
[----:B------:R-:W-:Y:S01]  /*ddb0*/  MUFU.EX2 R76, R76 ;  /* 0x0000004c004c7308 */ /* 0x000fe20000000800 */
[----:B------:R-:W-:Y:S01]  /*ddc0*/  FFMA.FTZ R147, R65, R9, -R82 ;  /* 0x0000000941937223 */ /* 0x000fe20000010852 */
[----:B------:R-:W-:Y:S01]  /*ddd0*/  @!P1 PRMT R46, RZ, 0x654, R46 ;  /* 0x00000654ff2e9816 */ /* 0x000fe2000000002e */
[----:B------:R-:W-:-:S05]  /*dde0*/  @!P1 IMAD R0, R14, 0x8, R2 ;  /* 0x000000080e009824 */ /* 0x000fca00078e0202 */
[----:B------:R-:W0:Y:S01]  /*ddf0*/  MUFU.EX2 R43, R43 ;  /* 0x0000002b002b7308 */ /* 0x000e220000000800 */
[----:B---3--:R-:W-:Y:S01]  /*de00*/  FADD.FTZ R3, R148, R3 ;  /* 0x0000000394037221 */ /* 0x008fe20000010000 */
[----:B------:R-:W-:-:S06]  /*de10*/  WARPGROUP.DEPBAR.LE gsb0, 0x0 ;  /* 0x00008000000079c5 */ /* 0x000fcc0000010000 */
[----:B------:R-:W3:Y:S01]  /*de20*/  MUFU.EX2 R145, R145 ;  /* 0x0000009100917308 */ /* 0x000ee20000000800 */
[----:B----4-:R-:W-:Y:S01]  /*de30*/  FADD.FTZ R14, R64, R49 ;  /* 0x00000031400e7221 */ /* 0x010fe20000010000 */
[-CC-:B------:R-:W-:Y:S01]  /*de40*/  FFMA.FTZ R65, R66, R9.reuse, -R82.reuse ;  /* 0x0000000942417223 */ /* 0x180fe20000010852 */
[----:B------:R0:W-:Y:S06]  /*de50*/  BAR.ARV R47, 0x100 ;  /* 0x0004002f0000751d */ /* 0x0001ec0000002000 */
[----:B------:R-:W4:Y:S01]  /*de60*/  MUFU.EX2 R63, R63 ;  /* 0x0000003f003f7308 */ /* 0x000f220000000800 */
[----:B------:R5:W-:Y:S01]  /*de70*/  @!P1 SYNCS.ARRIVE.TRANS64.RED.A1T0 RZ, [R46+URZ], RZ ;  /* 0x000000ff2eff99a7 */ /* 0x000be2000810043f */
[----:B------:R-:W-:-:S06]  /*de80*/  FFMA.FTZ R48, R48, R9, -R82 ;  /* 0x0000000930307223 */ /* 0x000fcc0000010852 */
[----:B------:R-:W4:Y:S01]  /*de90*/  MUFU.EX2 R42, R42 ;  /* 0x0000002a002a7308 */ /* 0x000f220000000800 */
[----:B-----5:R-:W-:Y:S01]  /*dea0*/  FADD.FTZ R46, R150, R3 ;  /* 0x00000003962e7221 */ /* 0x020fe20000010000 */
[----:B------:R-:W-:-:S06]  /*deb0*/  FADD.FTZ R3, R151, R14 ;  /* 0x0000000e97037221 */ /* 0x000fcc0000010000 */
[----:B------:R-:W5:Y:S01]  /*dec0*/  MUFU.EX2 R147, R147 ;  /* 0x0000009300937308 */ /* 0x000f620000000800 */
[----:B-1----:R-:W-:Y:S01]  /*ded0*/  FADD.FTZ R46, R45, R46 ;  /* 0x0000002e2d2e7221 */ /* 0x002fe20000010000 */
[----:B------:R-:W-:-:S06]  /*dee0*/  FFMA.FTZ R66, R68, R9, -R82 ;  /* 0x0000000944427223 */ /* 0x000fcc0000010852 */
[----:B------:R-:W1:Y:S01]  /*def0*/  MUFU.EX2 R146, R146 ;  /* 0x0000009200927308 */ /* 0x000e620000000800 */
[----:B0-----:R-:W-:Y:S01]  /*df00*/  FADD.FTZ R47, R43, R46 ;  /* 0x0000002e2b2f7221 */ /* 0x001fe20000010000 */
[----:B------:R-:W-:-:S06]  /*df10*/  FFMA.FTZ R143, R69, R9, -R82 ;  /* 0x00000009458f7223 */ /* 0x000fcc0000010852 */
[----:B------:R-:W0:Y:S08]  /*df20*/  MUFU.EX2 R65, R65 ;  /* 0x0000004100417308 */ /* 0x000e300000000800 */
[----:B------:R3:W-:Y:S01]  /*df30*/  MUFU.EX2 R15, R48 ;  /* 0x00000030000f7308 */ /* 0x0007e20000000800 */
[----:B------:R-:W-:Y:S01]  /*df40*/  FADD.FTZ R47, R144, R47 ;  /* 0x0000002f902f7221 */ /* 0x000fe20000010000 */
[----:B---3--:R-:W-:-:S06]  /*df50*/  FADD.FTZ R48, R76, R3 ;  /* 0x000000034c307221 */ /* 0x008fcc0000010000 */
[----:B------:R-:W3:Y:S01]  /*df60*/  MUFU.EX2 R141, R141 ;  /* 0x0000008d008d7308 */ /* 0x000ee20000000800 */
[----:B------:R-:W-:-:S07]  /*df70*/  FADD.FTZ R48, R145, R48 ;  /* 0x0000003091307221 */ /* 0x000fce0000010000 */
[----:B------:R-:W3:Y:S01]  /*df80*/  MUFU.EX2 R41, R41 ;  /* 0x0000002900297308 */ /* 0x000ee20000000800 */
[----:B----4-:R-:W-:Y:S01]  /*df90*/  FADD.FTZ R48, R63, R48 ;  /* 0x000000303f307221 */ /* 0x010fe20000010000 */
[----:B------:R-:W-:-:S06]  /*dfa0*/  FADD.FTZ R47, R42, R47 ;  /* 0x0000002f2a2f7221 */ /* 0x000fcc0000010000 */
[----:B------:R-:W4:Y:S01]  /*dfb0*/  MUFU.EX2 R66, R66 ;  /* 0x0000004200427308 */ /* 0x000f220000000800 */
[----:B-----5:R-:W-:Y:S01]  /*dfc0*/  FADD.FTZ R48, R147, R48 ;  /* 0x0000003093307221 */ /* 0x020fe20000010000 */
[----:B------:R-:W-:Y:S01]  /*dfd0*/  FFMA.FTZ R137, R71, R9, -R82 ;  /* 0x0000000947897223 */ /* 0x000fe20000010852 */
[----:B-1----:R-:W-:-:S05]  /*dfe0*/  FADD.FTZ R47, R146, R47 ;  /* 0x0000002f922f7221 */ /* 0x002fca0000010000 */
[----:B------:R-:W1:Y:S01]  /*dff0*/  MUFU.EX2 R142, R142 ;  /* 0x0000008e008e7308 */ /* 0x000e620000000800 */
[----:B0-----:R-:W-:Y:S01]  /*e000*/  FADD.FTZ R48, R65, R48 ;  /* 0x0000003041307221 */ /* 0x001fe20000010000 */
[----:B------:R-:W-:-:S06]  /*e010*/  FFMA.FTZ R68, R72, R9, -R82 ;  /* 0x0000000948447223 */ /* 0x000fcc0000010852 */
[----:B------:R-:W0:Y:S01]  /*e020*/  MUFU.EX2 R143, R143 ;  /* 0x0000008f008f7308 */ /* 0x000e220000000800 */
[----:B------:R-:W-:Y:S01]  /*e030*/  FADD.FTZ R46, R140, R47 ;  /* 0x0000002f8c2e7221 */ /* 0x000fe20000010000 */
[----:B---3--:R-:W-:-:S06]  /*e040*/  FADD.FTZ R47, R141, R48 ;  /* 0x000000308d2f7221 */ /* 0x008fcc0000010000 */
[----:B------:R-:W3:Y:S01]  /*e050*/  MUFU.EX2 R40, R40 ;  /* 0x0000002800287308 */ /* 0x000ee20000000800 */
[----:B------:R-:W-:-:S07]  /*e060*/  FFMA.FTZ R139, R73, R9, -R82 ;  /* 0x00000009498b7223 */ /* 0x000fce0000010852 */
[----:B------:R-:W5:Y:S01]  /*e070*/  MUFU.EX2 R67, R67 ;  /* 0x0000004300437308 */ /* 0x000f620000000800 */
[----:B------:R-:W-:Y:S01]  /*e080*/  FADD.FTZ R49, R41, R46 ;  /* 0x0000002e29317221 */ /* 0x000fe20000010000 */
[----:B----4-:R-:W-:-:S06]  /*e090*/  FADD.FTZ R46, R66, R47 ;  /* 0x0000002f422e7221 */ /* 0x010fcc0000010000 */
[----:B------:R-:W4:Y:S01]  /*e0a0*/  MUFU.EX2 R136, R136 ;  /* 0x0000008800887308 */ /* 0x000f220000000800 */
[----:B------:R-:W-:-:S07]  /*e0b0*/  FFMA.FTZ R69, R74, R9, -R82 ;  /* 0x000000094a457223 */ /* 0x000fce0000010852 */
[----:B------:R-:W4:Y:S01]  /*e0c0*/  MUFU.EX2 R137, R137 ;  /* 0x0000008900897308 */ /* 0x000f220000000800 */
[----:B-1----:R-:W-:Y:S01]  /*e0d0*/  FADD.FTZ R49, R142, R49 ;  /* 0x000000318e317221 */ /* 0x002fe20000010000 */
[----:B0-----:R-:W-:-:S06]  /*e0e0*/  FADD.FTZ R46, R143, R46 ;  /* 0x0000002e8f2e7221 */ /* 0x001fcc0000010000 */
[----:B------:R-:W0:Y:S01]  /*e0f0*/  MUFU.EX2 R39, R39 ;  /* 0x0000002700277308 */ /* 0x000e220000000800 */
[----:B------:R-:W-:-:S07]  /*e100*/  FFMA.FTZ R133, R75, R9, -R82 ;  /* 0x000000094b857223 */ /* 0x000fce0000010852 */
[----:B------:R-:W1:Y:S01]  /*e110*/  MUFU.EX2 R68, R68 ;  /* 0x0000004400447308 */ /* 0x000e620000000800 */
[----:B---3--:R-:W-:Y:S01]  /*e120*/  FADD.FTZ R49, R40, R49 ;  /* 0x0000003128317221 */ /* 0x008fe20000010000 */
[----:B-----5:R-:W-:-:S06]  /*e130*/  FADD.FTZ R46, R67, R46 ;  /* 0x0000002e432e7221 */ /* 0x020fcc0000010000 */
[----:B------:R-:W3:Y:S08]  /*e140*/  MUFU.EX2 R138, R138 ;  /* 0x0000008a008a7308 */ /* 0x000ef00000000800 */
[----:B------:R-:W5:Y:S01]  /*e150*/  MUFU.EX2 R139, R139 ;  /* 0x0000008b008b7308 */ /* 0x000f620000000800 */
[----:B----4-:R-:W-:Y:S01]  /*e160*/  FADD.FTZ R48, R136, R49 ;  /* 0x0000003188307221 */ /* 0x010fe20000010000 */
[----:B------:R-:W-:-:S06]  /*e170*/  FADD.FTZ R47, R137, R46 ;  /* 0x0000002e892f7221 */ /* 0x000fcc0000010000 */
[----:B------:R-:W4:Y:S01]  /*e180*/  MUFU.EX2 R38, R38 ;  /* 0x0000002600267308 */ /* 0x000f220000000800 */
[----:B------:R-:W-:-:S07]  /*e190*/  F2FP.BF16.F32.PACK_AB R150, R45, R150 ;  /* 0x000000962d96723e */ /* 0x000fce00000010ff */
[----:B------:R-:W2:Y:S01]  /*e1a0*/  MUFU.EX2 R69, R69 ;  /* 0x0000004500457308 */ /* 0x000ea20000000800 */
[----:B------:R-:W-:Y:S01]  /*e1b0*/  F2FP.BF16.F32.PACK_AB R148, R148, R44 ;  /* 0x0000002c9494723e */ /* 0x000fe200000010ff */
[----:B0-----:R-:W-:-:S06]  /*e1c0*/  FADD.FTZ R45, R39, R48 ;  /* 0x00000030272d7221 */ /* 0x001fcc0000010000 */
[----:B------:R-:W0:Y:S01]  /*e1d0*/  MUFU.EX2 R132, R132 ;  /* 0x0000008400847308 */ /* 0x000e220000000800 */
[----:B-1----:R-:W-:Y:S01]  /*e1e0*/  FADD.FTZ R44, R68, R47 ;  /* 0x0000002f442c7221 */ /* 0x002fe20000010000 */
[----:B------:R-:W-:-:S06]  /*e1f0*/  @!P1 VIADD R0, R0, 0x16860 ;  /* 0x0001686000009836 */ /* 0x000fcc0000000000 */
[----:B------:R-:W1:Y:S01]  /*e200*/  MUFU.EX2 R133, R133 ;  /* 0x0000008500857308 */ /* 0x000e620000000800 */
[----:B------:R-:W-:Y:S01]  /*e210*/  FFMA.FTZ R50, R50, R9, -R82 ;  /* 0x0000000932327223 */ /* 0x000fe20000010852 */
[----:B---3--:R-:W-:-:S06]  /*e220*/  FADD.FTZ R45, R138, R45 ;  /* 0x0000002d8a2d7221 */ /* 0x008fcc0000010000 */
[----:B------:R-:W3:Y:S01]  /*e230*/  MUFU.EX2 R37, R37 ;  /* 0x0000002500257308 */ /* 0x000ee20000000800 */
[----:B-----5:R-:W-:Y:S01]  /*e240*/  FADD.FTZ R44, R139, R44 ;  /* 0x0000002c8b2c7221 */ /* 0x020fe20000010000 */
[----:B------:R-:W-:Y:S01]  /*e250*/  FFMA.FTZ R129, R51, R9, -R82 ;  /* 0x0000000933817223 */ /* 0x000fe20000010852 */
[----:B------:R-:W-:-:S05]  /*e260*/  @!P1 PRMT R14, RZ, 0x654, R0 ;  /* 0x00000654ff0e9816 */ /* 0x000fca0000000000 */
[----:B------:R-:W5:Y:S01]  /*e270*/  MUFU.EX2 R134, R134 ;  /* 0x0000008600867308 */ /* 0x000f620000000800 */
[----:B----4-:R-:W-:Y:S01]  /*e280*/  FADD.FTZ R45, R38, R45 ;  /* 0x0000002d262d7221 */ /* 0x010fe20000010000 */
[----:B--2---:R-:W-:-:S06]  /*e290*/  FADD.FTZ R44, R69, R44 ;  /* 0x0000002c452c7221 */ /* 0x004fcc0000010000 */
        /* <DEDUP_REMOVED lines=8> */
[----:B------:R3:W-:Y:S06]  /*e320*/  @!P1 SYNCS.ARRIVE.TRANS64.RED.A1T0 RZ, [R14+URZ], RZ ;  /* 0x000000ff0eff99a7 */ /* 0x0007ec000810043f */
[----:B------:R-:W4:Y:S01]  /*e330*/  MUFU.EX2 R24, R24 ;  /* 0x0000001800187308 */ /* 0x000f220000000800 */
[----:B------:R-:W-:Y:S01]  /*e340*/  FADD.FTZ R44, R15, R44 ;  /* 0x0000002c0f2c7221 */ /* 0x000fe20000010000 */
[----:B---3--:R-:W-:-:S06]  /*e350*/  FFMA.FTZ R14, R54, R9, -R82 ;  /* 0x00000009360e7223 */ /* 0x008fcc0000010852 */
[----:B------:R-:W3:Y:S01]  /*e360*/  MUFU.EX2 R129, R129 ;  /* 0x0000008100817308 */ /* 0x000ee20000000800 */
[----:B------:R-:W-:Y:S01]  /*e370*/  F2FP.BF16.F32.PACK_AB R140, R41, R140 ;  /* 0x0000008c298c723e */ /* 0x000fe200000010ff */
[----:B-----5:R-:W-:-:S06]  /*e380*/  FADD.FTZ R45, R134, R45 ;  /* 0x0000002d862d7221 */ /* 0x020fcc0000010000 */
[----:B------:R-:W5:Y:S01]  /*e390*/  MUFU.EX2 R25, R25 ;  /* 0x0000001900197308 */ /* 0x000f620000000800 */
[----:B--2---:R-:W-:Y:S01]  /*e3a0*/  FADD.FTZ R41, R135, R44 ;  /* 0x0000002c87297221 */ /* 0x004fe20000010000 */
[----:B------:R-:W-:-:S06]  /*e3b0*/  FFMA.FTZ R125, R55, R9, -R82 ;  /* 0x00000009377d7223 */ /* 0x000fcc0000010852 */
[----:B------:R-:W2:Y:S01]  /*e3c0*/  MUFU.EX2 R3, R3 ;  /* 0x0000000300037308 */ /* 0x000ea20000000800 */
[----:B------:R-:W-:Y:S01]  /*e3d0*/  F2FP.BF16.F32.PACK_AB R142, R40, R142 ;  /* 0x0000008e288e723e */ /* 0x000fe200000010ff */
[----:B0-----:R-:W-:-:S06]  /*e3e0*/  FADD.FTZ R45, R36, R45 ;  /* 0x0000002d242d7221 */ /* 0x001fcc0000010000 */
[----:B------:R-:W0:Y:S01]  /*e3f0*/  MUFU.EX2 R26, R26 ;  /* 0x0000001a001a7308 */ /* 0x000e220000000800 */
[----:B-1----:R-:W-:-:S07]  /*e400*/  FADD.FTZ R40, R0, R41 ;  /* 0x0000002900287221 */ /* 0x002fce0000010000 */
[----:B------:R-:W1:Y:S01]  /*e410*/  MUFU.EX2 R131, R131 ;  /* 0x0000008300837308 */ /* 0x000e620000000800 */
[----:B------:R-:W-:Y:S01]  /*e420*/  F2FP.BF16.F32.PACK_AB R146, R146, R42 ;  /* 0x0000002a9292723e */ /* 0x000fe200000010ff */
[----:B------:R-:W-:Y:S01]  /*e430*/  FFMA.FTZ R56, R56, R9, -R82 ;  /* 0x0000000938387223 */ /* 0x000fe20000010852 */
[----:B----4-:R-:W-:-:S05]  /*e440*/  FADD.FTZ R42, R24, R45 ;  /* 0x0000002d182a7221 */ /* 0x010fca0000010000 */
[----:B------:R-:W4:Y:S01]  /*e450*/  MUFU.EX2 R27, R27 ;  /* 0x0000001b001b7308 */ /* 0x000f220000000800 */
[----:B---3--:R-:W-:Y:S01]  /*e460*/  FADD.FTZ R40, R129, R40 ;  /* 0x0000002881287221 */ /* 0x008fe20000010000 */
[----:B------:R-:W-:-:S06]  /*e470*/  FFMA.FTZ R57, R57, R9, -R82 ;  /* 0x0000000939397223 */ /* 0x000fcc0000010852 */
[----:B------:R-:W3:Y:S01]  /*e480*/  MUFU.EX2 R14, R14 ;  /* 0x0000000e000e7308 */ /* 0x000ee20000000800 */
[----:B------:R-:W-:Y:S02]  /*e490*/  F2FP.BF16.F32.PACK_AB R144, R144, R43 ;  /* 0x0000002b9090723e */ /* 0x000fe400000010ff */
[----:B------:R-:W-:-:S05]  /*e4a0*/  F2FP.BF16.F32.PACK_AB R136, R39, R136 ;  /* 0x000000882788723e */ /* 0x000fca00000010ff */
[----:B------:R-:W3:Y:S01]  /*e4b0*/  MUFU.EX2 R28, R28 ;  /* 0x0000001c001c7308 */ /* 0x000ee20000000800 */
[----:B-----5:R-:W-:Y:S01]  /*e4c0*/  FADD.FTZ R39, R25, R42 ;  /* 0x0000002a19277221 */ /* 0x020fe20000010000 */
[----:B--2---:R-:W-:-:S06]  /*e4d0*/  FADD.FTZ R40, R3, R40 ;  /* 0x0000002803287221 */ /* 0x004fcc0000010000 */
[----:B------:R-:W2:Y:S01]  /*e4e0*/  MUFU.EX2 R125, R125 ;  /* 0x0000007d007d7308 */ /* 0x000ea20000000800 */
[----:B------:R-:W-:Y:S01]  /*e4f0*/  FFMA.FTZ R58, R58, R9, -R82 ;  /* 0x000000093a3a7223 */ /* 0x000fe20000010852 */
[----:B------:R-:W-:Y:S01]  /*e500*/  F2FP.BF16.F32.PACK_AB R138, R38, R138 ;  /* 0x0000008a268a723e */ /* 0x000fe200000010ff */
[----:B0-----:R-:W-:-:S05]  /*e510*/  FADD.FTZ R38, R26, R39 ;  /* 0x000000271a267221 */ /* 0x001fca0000010000 */
[----:B------:R-:W0:Y:S01]  /*e520*/  MUFU.EX2 R29, R29 ;  /* 0x0000001d001d7308 */ /* 0x000e220000000800 */
[----:B-1----:R-:W-:Y:S01]  /*e530*/  FADD.FTZ R39, R131, R40 ;  /* 0x0000002883277221 */ /* 0x002fe20000010000 */
[----:B------:R-:W-:-:S06]  /*e540*/  FFMA.FTZ R59, R59, R9, -R82 ;  /* 0x000000093b3b7223 */ /* 0x000fcc0000010852 */
[----:B------:R-:W1:Y:S01]  /*e550*/  MUFU.EX2 R43, R56 ;  /* 0x00000038002b7308 */ /* 0x000e620000000800 */
[----:B------:R-:W-:Y:S01]  /*e560*/  F2FP.BF16.F32.PACK_AB R132, R37, R132 ;  /* 0x000000842584723e */ /* 0x000fe200000010ff */
[----:B----4-:R-:W-:-:S06]  /*e570*/  FADD.FTZ R37, R27, R38 ;  /* 0x000000261b257221 */ /* 0x010fcc0000010000 */
[----:B------:R-:W4:Y:S01]  /*e580*/  MUFU.EX2 R30, R30 ;  /* 0x0000001e001e7308 */ /* 0x000f220000000800 */
[----:B---3--:R-:W-:Y:S01]  /*e590*/  FADD.FTZ R38, R14, R39 ;  /* 0x000000270e267221 */ /* 0x008fe20000010000 */
[----:B------:R-:W-:-:S06]  /*e5a0*/  FFMA.FTZ R60, R60, R9, -R82 ;  /* 0x000000093c3c7223 */ /* 0x000fcc0000010852 */
[----:B------:R-:W3:Y:S01]  /*e5b0*/  MUFU.EX2 R57, R57 ;  /* 0x0000003900397308 */ /* 0x000ee20000000800 */
[----:B------:R-:W-:Y:S01]  /*e5c0*/  FADD.FTZ R40, R28, R37 ;  /* 0x000000251c287221 */ /* 0x000fe20000010000 */
[----:B--2---:R-:W-:-:S06]  /*e5d0*/  FADD.FTZ R38, R125, R38 ;  /* 0x000000267d267221 */ /* 0x004fcc0000010000 */
[----:B------:R-:W2:Y:S01]  /*e5e0*/  MUFU.EX2 R31, R31 ;  /* 0x0000001f001f7308 */ /* 0x000ea20000000800 */
[----:B------:R-:W-:-:S07]  /*e5f0*/  FFMA.FTZ R61, R61, R9, -R82 ;  /* 0x000000093d3d7223 */ /* 0x000fce0000010852 */
[----:B------:R-:W5:Y:S01]  /*e600*/  MUFU.EX2 R58, R58 ;  /* 0x0000003a003a7308 */ /* 0x000f620000000800 */
[----:B------:R-:W-:Y:S01]  /*e610*/  F2FP.BF16.F32.PACK_AB R133, R15, R133 ;  /* 0x000000850f85723e */ /* 0x000fe200000010ff */
[----:B0-----:R-:W-:-:S06]  /*e620*/  FADD.FTZ R15, R29, R40 ;  /* 0x000000281d0f7221 */ /* 0x001fcc0000010000 */
[----:B------:R-:W0:Y:S01]  /*e630*/  MUFU.EX2 R32, R32 ;  /* 0x0000002000207308 */ /* 0x000e220000000800 */
[----:B-1----:R-:W-:Y:S01]  /*e640*/  FADD.FTZ R38, R43, R38 ;  /* 0x000000262b267221 */ /* 0x002fe20000010000 */
[----:B------:R-:W-:-:S06]  /*e650*/  FFMA.FTZ R62, R62, R9, -R82 ;  /* 0x000000093e3e7223 */ /* 0x000fcc0000010852 */
[----:B------:R-:W1:Y:S01]  /*e660*/  MUFU.EX2 R59, R59 ;  /* 0x0000003b003b7308 */ /* 0x000e620000000800 */
[----:B------:R-:W-:Y:S01]  /*e670*/  F2FP.BF16.F32.PACK_AB R135, R0, R135 ;  /* 0x000000870087723e */ /* 0x000fe200000010ff */
[----:B----4-:R-:W-:Y:S01]  /*e680*/  FADD.FTZ R0, R30, R15 ;  /* 0x0000000f1e007221 */ /* 0x010fe20000010000 */
[----:B------:R-:W-:-:S05]  /*e690*/  F2FP.BF16.F32.PACK_AB R129, R3, R129 ;  /* 0x000000810381723e */ /* 0x000fca00000010ff */
[----:B------:R-:W4:Y:S01]  /*e6a0*/  MUFU.EX2 R33, R33 ;  /* 0x0000002100217308 */ /* 0x000f220000000800 */
[----:B---3--:R-:W-:-:S07]  /*e6b0*/  FADD.FTZ R3, R57, R38 ;  /* 0x0000002639037221 */ /* 0x008fce0000010000 */
[----:B------:R-:W3:Y:S01]  /*e6c0*/  MUFU.EX2 R60, R60 ;  /* 0x0000003c003c7308 */ /* 0x000ee20000000800 */
[----:B--2---:R-:W-:Y:S01]  /*e6d0*/  FADD.FTZ R15, R31, R0 ;  /* 0x000000001f0f7221 */ /* 0x004fe20000010000 */
[----:B-----5:R-:W-:-:S06]  /*e6e0*/  FADD.FTZ R0, R58, R3 ;  /* 0x000000033a007221 */ /* 0x020fcc0000010000 */
[----:B------:R-:W2:Y:S01]  /*e6f0*/  MUFU.EX2 R34, R34 ;  /* 0x0000002200227308 */ /* 0x000ea20000000800 */
[----:B------:R-:W-:-:S07]  /*e700*/  ISETP.GT.AND P3, PT, R12, R70, PT ;  /* 0x000000460c00720c */ /* 0x000fce0003f64270 */
[----:B------:R-:W5:Y:S01]  /*e710*/  MUFU.EX2 R61, R61 ;  /* 0x0000003d003d7308 */ /* 0x000f620000000800 */
[----:B------:R-:W-:Y:S01]  /*e720*/  F2FP.BF16.F32.PACK_AB R131, R14, R131 ;  /* 0x000000830e83723e */ /* 0x000fe200000010ff */
[----:B0-----:R-:W-:-:S06]  /*e730*/  FADD.FTZ R14, R32, R15 ;  /* 0x0000000f200e7221 */ /* 0x001fcc0000010000 */
[----:B------:R-:W0:Y:S01]  /*e740*/  MUFU.EX2 R35, R35 ;  /* 0x0000002300237308 */ /* 0x000e220000000800 */
[----:B-1----:R-:W-:-:S07]  /*e750*/  FADD.FTZ R3, R59, R0 ;  /* 0x000000003b037221 */ /* 0x002fce0000010000 */
[----:B------:R-:W1:Y:S01]  /*e760*/  MUFU.EX2 R62, R62 ;  /* 0x0000003e003e7308 */ /* 0x000e620000000800 */
[----:B----4-:R-:W-:Y:S01]  /*e770*/  FADD.FTZ R15, R33, R14 ;  /* 0x0000000e210f7221 */ /* 0x010fe20000010000 */
[----:B---3--:R-:W-:-:S03]  /*e780*/  FADD.FTZ R0, R60, R3 ;  /* 0x000000033c007221 */ /* 0x008fc60000010000 */
[----:B--2---:R-:W-:Y:S01]  /*e790*/  FADD.FTZ R14, R34, R15 ;  /* 0x0000000f220e7221 */ /* 0x004fe20000010000 */
[----:B-----5:R-:W-:Y:S01]  /*e7a0*/  FADD.FTZ R0, R61, R0 ;  /* 0x000000003d007221 */ /* 0x020fe20000010000 */
[-C--:B------:R-:W-:Y:S01]  /*e7b0*/  FMUL.FTZ R88, R88, R8.reuse ;  /* 0x0000000858587220 */ /* 0x080fe20000410000 */
[-C--:B------:R-:W-:Y:S01]  /*e7c0*/  FMUL.FTZ R89, R89, R8.reuse ;  /* 0x0000000859597220 */ /* 0x080fe20000410000 */
[----:B0-----:R-:W-:Y:S01]  /*e7d0*/  FADD.FTZ R3, R35, R14 ;  /* 0x0000000e23037221 */ /* 0x001fe20000010000 */
        /* <DEDUP_REMOVED lines=31> */
[----:B-1----:R-:W-:Y:S01]  /*e9d0*/  FADD.FTZ R0, R62, R0 ;  /* 0x000000003e007221 */ /* 0x002fe20000010000 */
[----:B------:R-:W-:Y:S01]  /*e9e0*/  F2FP.BF16.F32.PACK_AB R151, R76, R151 ;  /* 0x000000974c97723e */ /* 0x000fe200000010ff */
[----:B------:R-:W-:Y:S01]  /*e9f0*/  VIADD R12, R12, 0xffffffff ;  /* 0xffffffff0c0c7836 */ /* 0x000fe20000000000 */
        /* <DEDUP_REMOVED lines=20> */
[----:B------:R-:W-:Y:S01]  /*eb40*/  MOV R13, R10 ;  /* 0x0000000a000d7202 */ /* 0x000fe20000000f00 */
[----:B------:R-:W-:Y:S06]  /*eb50*/  @P3 BRA `(.L_x_14996) ;  /* 0xffffffcc00a83947 */ /* 0x000fec000383ffff */
.L_x_14986:
[----:B------:R-:W-:-:S13]  /*eb60*/  ISETP.GE.AND P2, PT, R12, RZ, PT ;  /* 0x000000ff0c00720c */ /* 0x000fda0003f46270 */
[----:B------:R-:W-:Y:S05]  /*eb70*/  @!P2 BRA `(.L_x_14997) ;  /* 0x0000002400cca947 */ /* 0x000fea0003800000 */
[----:B------:R-:W-:Y:S02]  /*eb80*/  IMAD.MOV.U32 R13, RZ, RZ, R11 ;  /* 0x000000ffff0d7224 */ /* 0x000fe400078e000b */
[----:B------:R-:W-:Y:S02]  /*eb90*/  IMAD.MOV.U32 R15, RZ, RZ, R10 ;  /* 0x000000ffff0f7224 */ /* 0x000fe400078e000a */
[----:B------:R-:W-:Y:S02]  /*eba0*/  IMAD.MOV.U32 R8, RZ, RZ, R23 ;  /* 0x000000ffff087224 */ /* 0x000fe400078e0017 */
[----:B------:R-:W-:-:S07]  /*ebb0*/  IMAD.MOV.U32 R14, RZ, RZ, R18 ;  /* 0x000000ffff0e7224 */ /* 0x000fce00078e0012 */
.L_x_15007:
        /* <DEDUP_REMOVED lines=11> */
.L_x_14999:
[----:B------:R-:W-:Y:S01]  /*ec70*/  IMAD R9, R18, 0x8, R2 ;  /* 0x0000000812097824 */ /* 0x000fe200078e0202 */
[----:B------:R-:W-:-:S04]  /*ec80*/  SHF.L.U32 R10, R23, 0x1f, RZ ;  /* 0x0000001f170a7819 */ /* 0x000fc800000006ff */
[----:B------:R0:W1:Y:S01]  /*ec90*/  SYNCS.PHASECHK.TRANS64.TRYWAIT P3, [R9+URZ+0x16830], R10 ;  /* 0x0168300a090075a7 */ /* 0x000062000806017f */
[----:B------:R-:W-:Y:S05]  /*eca0*/  @!P0 BRA `(.L_x_15000) ;  /* 0x0000000000048947 */ /* 0x000fea0003800000 */
[----:B------:R-:W-:Y:S01]  /*ecb0*/  BPT.TRAP 0x1 ;  /* 0x000000040000795c */ /* 0x000fe20000300000 */
.L_x_15000:
[----:B------:R-:W-:Y:S04]  /*ecc0*/  BSSY B0, `(.L_x_14998) ;  /* 0x0000004000007945 */ /* 0x000fe80003800000 */
[----:B-1----:R-:W-:Y:S05]  /*ecd0*/  @P3 BRA `(.L_x_15001) ;  /* 0x0000000000083947 */ /* 0x002fea0003800000 */
[----:B------:R-:W1:Y:S02]  /*ece0*/  SYNCS.PHASECHK.TRANS64.TRYWAIT P3, [R9+URZ+0x16830], R10 ;  /* 0x0168300a090075a7 */ /* 0x000e64000806017f */
[----:B-1----:R-:W-:Y:S05]  /*ecf0*/  @!P3 BRA `(.L_x_15002) ;  /* 0x000000bc001cb947 */ /* 0x002fea0003800000 */
.L_x_15001:
[----:B------:R-:W-:Y:S05]  /*ed00*/  BSYNC B0 ;  /* 0x0000000000007941 */ /* 0x000fea0003800000 */
.L_x_14998:
        /* <DEDUP_REMOVED lines=44> */
.L_x_15004:
[----:B------:R-:W-:Y:S01]  /*efd0*/  SHF.L.U32 R8, R8, 0x1f, RZ ;  /* 0x0000001f08087819 */ /* 0x000fe200000006ff */
[----:B------:R-:W-:-:S04]  /*efe0*/  IMAD R9, R14, 0x8, R2 ;  /* 0x000000080e097824 */ /* 0x000fc800078e0202 */
[----:B------:R0:W1:Y:S01]  /*eff0*/  SYNCS.PHASECHK.TRANS64.TRYWAIT P2, [R9+URZ+0x16850], R8 ;  /* 0x01685008090075a7 */ /* 0x000062000804017f */
[----:B------:R-:W-:Y:S05]  /*f000*/  @!P0 BRA `(.L_x_15005) ;  /* 0x0000000000048947 */ /* 0x000fea0003800000 */
[----:B------:R-:W-:Y:S01]  /*f010*/  BPT.TRAP 0x1 ;  /* 0x000000040000795c */ /* 0x000fe20000300000 */
.L_x_15005:
[----:B-1----:R-:W-:Y:S05]  /*f020*/  @P2 BRA `(.L_x_15003) ;  /* 0x0000000000082947 */ /* 0x002fea0003800000 */
[----:B------:R-:W1:Y:S02]  /*f030*/  SYNCS.PHASECHK.TRANS64.TRYWAIT P2, [R9+URZ+0x16850], R8 ;  /* 0x01685008090075a7 */ /* 0x000e64000804017f */
[----:B-1----:R-:W-:Y:S05]  /*f040*/  @!P2 BRA `(.L_x_15006) ;  /* 0x000000b8005ca947 */ /* 0x002fea0003800000 */
.L_x_15003:
        /* <DEDUP_REMOVED lines=10> */
[----:B------:R-:W-:Y:S01]  /*f0f0*/  LEA R8, R14, R8, 0xa ;  /* 0x000000080e087211 */ /* 0x000fe200078e50ff */
[----:B------:R-:W-:Y:S01]  /*f100*/  FMUL.FTZ R30, R30, UR4 ;  /* 0x000000041e1e7c20 */ /* 0x000fe20008410000 */
[----:B------:R-:W-:Y:S01]  /*f110*/  FMUL.FTZ R31, R31, UR4 ;  /* 0x000000041f1f7c20 */ /* 0x000fe20008410000 */
[----:B------:R-:W-:Y:S01]  /*f120*/  FMUL.FTZ R63, R63, UR4 ;  /* 0x000000043f3f7c20 */ /* 0x000fe20008410000 */
[C---:B------:R-:W-:Y:S01]  /*f130*/  R2UR UR10, R8.reuse ;  /* 0x00000000080a72ca */ /* 0x040fe200000e0000 */
[----:B------:R-:W-:-:S02]  /*f140*/  VIADD R10, R8, 0x80 ;  /* 0x00000080080a7836 */ /* 0x000fc40000000000 */
[----:B------:R-:W-:Y:S01]  /*f150*/  FMUL.FTZ R66, R66, UR4 ;  /* 0x0000000442427c20 */ /* 0x000fe20008410000 */
[----:B------:R-:W-:Y:S01]  /*f160*/  FMUL.FTZ R67, R67, UR4 ;  /* 0x0000000443437c20 */ /* 0x000fe20008410000 */
[----:B------:R-:W-:Y:S08]  /*f170*/  MUFU.TANH R63, R63 ;  /* 0x0000003f003f7308 */ /* 0x000ff00000002400 */
[----:B------:R-:W-:Y:S01]  /*f180*/  HGMMA.64x64x16.F32.BF16 R88, R148, gdesc[UR8].tnspB, R88, gsb0 ;  /* 0x40e0000894587df0 */ /* 0x000fe20008001858 */
[----:B------:R-:W-:Y:S01]  /*f190*/  R2UR UR10, R10 ;  /* 0x000000000a0a72ca */ /* 0x000fe200000e0000 */
[----:B------:R-:W-:Y:S01]  /*f1a0*/  VIADD R10, R8, 0x100 ;  /* 0x00000100080a7836 */ /* 0x000fe20000000000 */
[----:B------:R-:W-:Y:S01]  /*f1b0*/  R2UR UR11, R11 ;  /* 0x000000000b0b72ca */ /* 0x000fe200000e0000 */
[----:B------:R-:W-:Y:S01]  /*f1c0*/  IMAD.MOV.U32 R11, RZ, RZ, 0x40000040 ;  /* 0x40000040ff0b7424 */ /* 0x000fe200078e00ff */
        /* <DEDUP_REMOVED lines=11> */
[----:B------:R-:W-:Y:S01]  /*f280*/  FMUL.FTZ R151, R34, UR4 ;  /* 0x0000000422977c20 */ /* 0x000fe20008410000 */
        /* <DEDUP_REMOVED lines=12> */
[----:B0-----:R-:W-:Y:S01]  /*f350*/  FMUL.FTZ R27, R32, UR4 ;  /* 0x00000004201b7c20 */ /* 0x001fe20008410000 */
[----:B------:R-:W-:Y:S01]  /*f360*/  FMUL.FTZ R32, R41, UR4 ;  /* 0x0000000429207c20 */ /* 0x000fe20008410000 */
[----:B------:R-:W-:Y:S01]  /*f370*/  FMUL.FTZ R41, R52, UR4 ;  /* 0x0000000434297c20 */ /* 0x000fe20008410000 */
[----:B------:R-:W-:Y:S01]  /*f380*/  FMUL.FTZ R68, R85, UR4 ;  /* 0x0000000455447c20 */ /* 0x000fe20008410000 */
[----:B------:R-:W-:-:S02]  /*f390*/  VIADD R10, R8, 0x180 ;  /* 0x00000180080a7836 */ /* 0x000fc40000000000 */
[----:B------:R-:W-:Y:S01]  /*f3a0*/  FMUL.FTZ R69, R70, UR4 ;  /* 0x0000000446457c20 */ /* 0x000fe20008410000 */
[----:B------:R-:W-:Y:S01]  /*f3b0*/  VIADD R52, R8, 0x200 ;  /* 0x0000020008347836 */ /* 0x000fe20000000000 */
[----:B------:R-:W-:Y:S01]  /*f3c0*/  MUFU.TANH R27, R27 ;  /* 0x0000001b001b7308 */ /* 0x000fe20000002400 */
[----:B------:R-:W-:Y:S01]  /*f3d0*/  FMUL.FTZ R70, R71, UR4 ;  /* 0x0000000447467c20 */ /* 0x000fe20008410000 */
[----:B------:R-:W-:Y:S01]  /*f3e0*/  FMUL.FTZ R71, R74, UR4 ;  /* 0x000000044a477c20 */ /* 0x000fe20008410000 */
[----:B------:R-:W-:Y:S01]  /*f3f0*/  FMUL.FTZ R72, R75, UR4 ;  /* 0x000000044b487c20 */ /* 0x000fe20008410000 */
[----:B------:R-:W-:Y:S01]  /*f400*/  FMUL.FTZ R74, R79, UR4 ;  /* 0x000000044f4a7c20 */ /* 0x000fe20008410000 */
[----:B------:R-:W-:-:S03]  /*f410*/  FMUL.FTZ R75, R82, UR4 ;  /* 0x00000004524b7c20 */ /* 0x000fc60008410000 */
        /* <DEDUP_REMOVED lines=12> */
[----:B------:R-:W-:Y:S01]  /*f4e0*/  FMUL.FTZ R145, R39, UR4 ;  /* 0x0000000427917c20 */ /* 0x000fe20008410000 */
[----:B------:R-:W-:Y:S01]  /*f4f0*/  HGMMA.64x64x16.F32.BF16 R88, R140, gdesc[UR8].tnspB, R88, gsb0 ;  /* 0x40e000088c587df0 */ /* 0x000fe20008001858 */
[----:B------:R-:W-:Y:S01]  /*f500*/  R2UR UR11, R11 ;  /* 0x000000000b0b72ca */ /* 0x000fe200000e0000 */
[----:B------:R-:W-:Y:S01]  /*f510*/  FMUL.FTZ R11, R24, UR4 ;  /* 0x00000004180b7c20 */ /* 0x000fe20008410000 */
[----:B------:R-:W-:Y:S01]  /*f520*/  FMUL.FTZ R24, R25, UR4 ;  /* 0x0000000419187c20 */ /* 0x000fe20008410000 */
[----:B------:R-:W-:Y:S01]  /*f530*/  FMUL.FTZ R25, R28, UR4 ;  /* 0x000000041c197c20 */ /* 0x000fe20008410000 */
[----:B------:R-:W-:Y:S01]  /*f540*/  FMUL.FTZ R28, R33, UR4 ;  /* 0x00000004211c7c20 */ /* 0x000fe20008410000 */
        /* <DEDUP_REMOVED lines=19> */
[----:B------:R-:W-:Y:S01]  /*f680*/  R2UR UR10, R10 ;  /* 0x000000000a0a72ca */ /* 0x000fe200000e0000 */
[----:B-1----:R-:W-:-:S02]  /*f690*/  IMAD.MOV.U32 R84, RZ, RZ, R150 ;  /* 0x000000ffff547224 */ /* 0x002fc400078e0096 */
[----:B------:R-:W-:Y:S01]  /*f6a0*/  FMUL.FTZ R73, R78, UR4 ;  /* 0x000000044e497c20 */ /* 0x000fe20008410000 */
[----:B------:R-:W-:Y:S01]  /*f6b0*/  FMUL.FTZ R76, R83, UR4 ;  /* 0x00000004534c7c20 */ /* 0x000fe20008410000 */
[----:B------:R-:W-:Y:S01]  /*f6c0*/  FMUL.FTZ R77, R86, UR4 ;  /* 0x00000004564d7c20 */ /* 0x000fe20008410000 */
[----:B------:R-:W-:Y:S01]  /*f6d0*/  FMUL.FTZ R78, R87, UR4 ;  /* 0x00000004574e7c20 */ /* 0x000fe20008410000 */
[----:B------:R-:W1:Y:S01]  /*f6e0*/  MUFU.TANH R25, R25 ;  /* 0x0000001900197308 */ /* 0x000e620000002400 */
[----:B--2---:R-:W-:-:S07]  /*f6f0*/  FMNMX.FTZ R9, R11, R15, !PT ;  /* 0x0000000f0b097209 */ /* 0x004fce0007810000 */
[----:B------:R-:W2:Y:S01]  /*f700*/  MUFU.TANH R28, R28 ;  /* 0x0000001c001c7308 */ /* 0x000ea20000002400 */
[----:B0-----:R-:W-:-:S07]  /*f710*/  FMNMX.FTZ R9, R24, R9, !PT ;  /* 0x0000000918097209 */ /* 0x001fce0007810000 */
[----:B------:R-:W0:Y:S01]  /*f720*/  MUFU.TANH R30, R30 ;  /* 0x0000001e001e7308 */ /* 0x000e220000002400 */
[----:B-1----:R-:W-:-:S04]  /*f730*/  FMNMX.FTZ R9, R25, R9, !PT ;  /* 0x0000000919097209 */ /* 0x002fc80007810000 */
[----:B------:R-:W-:-:S03]  /*f740*/  FMNMX.FTZ R9, R26, R9, !PT ;  /* 0x000000091a097209 */ /* 0x000fc60007810000 */
[----:B------:R-:W1:Y:S01]  /*f750*/  MUFU.TANH R31, R31 ;  /* 0x0000001f001f7308 */ /* 0x000e620000002400 */
[----:B------:R-:W-:-:S04]  /*f760*/  FMNMX.FTZ R9, R27, R9, !PT ;  /* 0x000000091b097209 */ /* 0x000fc80007810000 */
[----:B--2---:R-:W-:-:S03]  /*f770*/  FMNMX.FTZ R9, R28, R9, !PT ;  /* 0x000000091c097209 */ /* 0x004fc60007810000 */
[----:B------:R-:W2:Y:S01]  /*f780*/  MUFU.TANH R33, R33 ;  /* 0x0000002100217308 */ /* 0x000ea20000002400 */
[----:B------:R-:W-:-:S04]  /*f790*/  FMNMX.FTZ R9, R29, R9, !PT ;  /* 0x000000091d097209 */ /* 0x000fc80007810000 */
[----:B0-----:R-:W-:-:S03]  /*f7a0*/  FMNMX.FTZ R9, R30, R9, !PT ;  /* 0x000000091e097209 */ /* 0x001fc60007810000 */
[----:B------:R-:W0:Y:S01]  /*f7b0*/  MUFU.TANH R37, R37 ;  /* 0x0000002500257308 */ /* 0x000e220000002400 */
[----:B-1----:R-:W-:-:S04]  /*f7c0*/  FMNMX.FTZ R9, R31, R9, !PT ;  /* 0x000000091f097209 */ /* 0x002fc80007810000 */
[----:B------:R-:W-:Y:S01]  /*f7d0*/  FMNMX.FTZ R9, R32, R9, !PT ;  /* 0x0000000920097209 */ /* 0x000fe20007810000 */
[----:B------:R-:W-:Y:S02]  /*f7e0*/  WARPGROUP.DEPBAR.LE gsb0, 0x0 ;  /* 0x00008000000079c5 */ /* 0x000fe40000010000 */
[----:B------:R-:W1:Y:S01]  /*f7f0*/  MUFU.TANH R38, R38 ;  /* 0x0000002600267308 */ /* 0x000e620000002400 */
[----:B------:R-:W-:Y:S01]  /*f800*/  FMUL.FTZ R143, R42, UR4 ;  /* 0x000000042a8f7c20 */ /* 0x000fe20008410000 */
[----:B------:R-:W-:Y:S01]  /*f810*/  FMUL.FTZ R42, R53, UR4 ;  /* 0x00000004352a7c20 */ /* 0x000fe20008410000 */
[----:B--2---:R-:W-:Y:S01]  /*f820*/  FMNMX.FTZ R9, R33, R9, !PT ;  /* 0x0000000921097209 */ /* 0x004fe20007810000 */
[----:B------:R-:W-:Y:S01]  /*f830*/  FMUL.FTZ R141, R43, UR4 ;  /* 0x000000042b8d7c20 */ /* 0x000fe20008410000 */
[----:B------:R-:W-:Y:S01]  /*f840*/  FMUL.FTZ R43, R54, UR4 ;  /* 0x00000004362b7c20 */ /* 0x000fe20008410000 */
[----:B------:R-:W-:Y:S01]  /*f850*/  FMUL.FTZ R54, R64, UR4 ;  /* 0x0000000440367c20 */ /* 0x000fe20008410000 */
[----:B------:R-:W-:Y:S01]  /*f860*/  FMNMX.FTZ R9, R35, R9, !PT ;  /* 0x0000000923097209 */ /* 0x000fe20007810000 */
[----:B------:R-:W2:Y:S01]  /*f870*/  MUFU.TANH R42, R42 ;  /* 0x0000002a002a7308 */ /* 0x000ea20000002400 */
[----:B------:R-:W-:Y:S01]  /*f880*/  FMUL.FTZ R64, R81, UR4 ;  /* 0x0000000451407c20 */ /* 0x000fe20008410000 */
[----:B------:R-:W-:Y:S01]  /*f890*/  WARPGROUP.ARRIVE ;  /* 0x00000000000079c5 */ /* 0x000fe20000000000 */
[----:B0-----:R-:W-:Y:S01]  /*f8a0*/  FMNMX.FTZ R9, R37, R9, !PT ;  /* 0x0000000925097209 */ /* 0x001fe20007810000 */
[----:B------:R-:W-:-:S02]  /*f8b0*/  IMAD.MOV.U32 R81, RZ, RZ, R148 ;  /* 0x000000ffff517224 */ /* 0x000fc400078e0094 */
[----:B------:R-:W-:Y:S02]  /*f8c0*/  IMAD.MOV.U32 R53, RZ, RZ, 0x40000040 ;  /* 0x40000040ff357424 */ /* 0x000fe400078e00ff */
[----:B------:R-:W0:Y:S01]  /*f8d0*/  MUFU.TANH R49, R49 ;  /* 0x0000003100317308 */ /* 0x000e220000002400 */
[----:B-1----:R-:W-:Y:S01]  /*f8e0*/  FMNMX.FTZ R9, R38, R9, !PT ;  /* 0x0000000926097209 */ /* 0x002fe20007810000 */
[----:B------:R-:W-:Y:S01]  /*f8f0*/  HGMMA.64x64x16.F32.BF16 R88, R136, gdesc[UR8].tnspB, R88, gsb0 ;  /* 0x40e0000888587df0 */ /* 0x000fe20008001858 */
[----:B------:R-:W-:Y:S02]  /*f900*/  R2UR UR10, R52 ;  /* 0x00000000340a72ca */ /* 0x000fe400000e0000 */
[----:B------:R-:W-:Y:S02]  /*f910*/  FMNMX.FTZ R9, R41, R9, !PT ;  /* 0x0000000929097209 */ /* 0x000fe40007810000 */
[----:B------:R-:W-:Y:S01]  /*f920*/  R2UR UR11, R53 ;  /* 0x00000000350b72ca */ /* 0x000fe200000e0000 */
[----:B------:R-:W1:Y:S01]  /*f930*/  MUFU.TANH R50, R50 ;  /* 0x0000003200327308 */ /* 0x000e620000002400 */
[----:B--2---:R-:W-:-:S04]  /*f940*/  FMNMX.FTZ R9, R42, R9, !PT ;  /* 0x000000092a097209 */ /* 0x004fc80007810000 */
[----:B------:R-:W-:-:S03]  /*f950*/  FMNMX.FTZ R9, R45, R9, !PT ;  /* 0x000000092d097209 */ /* 0x000fc60007810000 */
[----:B------:R-:W2:Y:S01]  /*f960*/  MUFU.TANH R54, R54 ;  /* 0x0000003600367308 */ /* 0x000ea20000002400 */
[----:B------:R-:W-:-:S04]  /*f970*/  FMNMX.FTZ R9, R47, R9, !PT ;  /* 0x000000092f097209 */ /* 0x000fc80007810000 */
[----:B0-----:R-:W-:-:S03]  /*f980*/  FMNMX.FTZ R9, R49, R9, !PT ;  /* 0x0000000931097209 */ /* 0x001fc60007810000 */
        /* <DEDUP_REMOVED lines=17> */
[----:B------:R-:W-:Y:S01]  /*faa0*/  IMAD.MOV.U32 R137, RZ, RZ, R146 ;  /* 0x000000ffff897224 */ /* 0x000fe200078e0092 */
[----:B------:R-:W-:Y:S01]  /*fab0*/  WARPGROUP.ARRIVE ;  /* 0x00000000000079c5 */ /* 0x000fe20000000000 */
[----:B------:R-:W-:Y:S02]  /*fac0*/  IMAD.MOV.U32 R139, RZ, RZ, R144 ;  /* 0x000000ffff8b7224 */ /* 0x000fe400078e0090 */
[----:B------:R-:W2:Y:S01]  /*fad0*/  MUFU.TANH R64, R64 ;  /* 0x0000004000407308 */ /* 0x000ea20000002400 */
[----:B0-----:R-:W-:Y:S02]  /*fae0*/  FMNMX.FTZ R9, R61, R9, !PT ;  /* 0x000000093d097209 */ /* 0x001fe40007810000 */
[----:B------:R-:W-:Y:S05]  /*faf0*/  HGMMA.64x64x16.F32.BF16 R88, R132, gdesc[UR8].tnspB, R88, gsb0 ;  /* 0x40e0000884587df0 */ /* 0x000fea0008001858 */
        /* <DEDUP_REMOVED lines=16> */
[----:B------:R-:W1:Y:S01]  /*fc00*/  MUFU.TANH R36, R36 ;  /* 0x0000002400247308 */ /* 0x000e620000002400 */
[----:B------:R-:W-:-:S02]  /*fc10*/  WARPGROUP.DEPBAR.LE gsb0, 0x0 ;  /* 0x00008000000079c5 */ /* 0x000fc40000010000 */
[----:B------:R-:W-:-:S05]  /*fc20*/  WARPGROUP.ARRIVE ;  /* 0x00000000000079c5 */ /* 0x000fca0000000000 */
[----:B------:R-:W1:Y:S01]  /*fc30*/  MUFU.TANH R39, R39 ;  /* 0x0000002700277308 */ /* 0x000e620000002400 */
[----:B--2---:R-:W-:Y:S01]  /*fc40*/  FMNMX.FTZ R10, R10, R9, !PT ;  /* 0x000000090a0a7209 */ /* 0x004fe20007810000 */
[----:B------:R-:W-:-:S04]  /*fc50*/  IMAD.U32 R9, RZ, RZ, UR6 ;  /* 0x00000006ff097e24 */ /* 0x000fc8000f8e00ff */
[CC--:B------:R-:W-:Y:S02]  /*fc60*/  FMUL.FTZ R80, R10.reuse, R9.reuse ;  /* 0x000000090a507220 */ /* 0x0c0fe40000410000 */
[----:B------:R-:W2:Y:S01]  /*fc70*/  MUFU.TANH R40, R40 ;  /* 0x0000002800287308 */ /* 0x000ea20000002400 */
[----:B------:R-:W-:Y:S01]  /*fc80*/  FADD.FTZ R15, -R10, R15 ;  /* 0x0000000f0a0f7221 */ /* 0x000fe20000010100 */
[--C-:B------:R-:W-:Y:S01]  /*fc90*/  FFMA.FTZ R148, R11, R9, -R80.reuse ;  /* 0x000000090b947223 */ /* 0x100fe20000010850 */
[----:B------:R-:W-:Y:S01]  /*fca0*/  FMNMX.FTZ R11, R84, R13, !PT ;  /* 0x0000000d540b7209 */ /* 0x000fe20007810000 */
[-CC-:B------:R-:W-:Y:S01]  /*fcb0*/  FFMA.FTZ R52, R24, R9.reuse, -R80.reuse ;  /* 0x0000000918347223 */ /* 0x180fe20000010850 */
[----:B------:R-:W-:Y:S01]  /*fcc0*/  FFMA.FTZ R150, R25, R9, -R80 ;  /* 0x0000000919967223 */ /* 0x000fe20000010850 */
[----:B------:R-:W-:Y:S01]  /*fcd0*/  VIADD R24, R8, 0x280 ;  /* 0x0000028008187836 */ /* 0x000fe20000000000 */
[----:B------:R-:W-:Y:S01]  /*fce0*/  FMNMX.FTZ R11, R81, R11, !PT ;  /* 0x0000000b510b7209 */ /* 0x000fe20007810000 */
[----:B------:R-:W2:Y:S01]  /*fcf0*/  MUFU.TANH R43, R43 ;  /* 0x0000002b002b7308 */ /* 0x000ea20000002400 */
[----:B------:R-:W-:-:S02]  /*fd00*/  IMAD.MOV.U32 R25, RZ, RZ, 0x40000040 ;  /* 0x40000040ff197424 */ /* 0x000fc400078e00ff */
[--C-:B------:R-:W-:Y:S01]  /*fd10*/  FFMA.FTZ R146, R29, R9, -R80.reuse ;  /* 0x000000091d927223 */ /* 0x100fe20000010850 */
[----:B------:R-:W-:Y:S01]  /*fd20*/  FMNMX.FTZ R11, R137, R11, !PT ;  /* 0x0000000b890b7209 */ /* 0x000fe20007810000 */
[-CC-:B------:R-:W-:Y:S01]  /*fd30*/  FFMA.FTZ R29, R42, R9.reuse, -R80.reuse ;  /* 0x000000092a1d7223 */ /* 0x180fe20000010850 */
[----:B------:R-:W-:Y:S01]  /*fd40*/  R2UR UR10, R24 ;  /* 0x00000000180a72ca */ /* 0x000fe200000e0000 */
[--C-:B------:R-:W-:Y:S01]  /*fd50*/  FFMA.FTZ R142, R33, R9, -R80.reuse ;  /* 0x00000009218e7223 */ /* 0x100fe20000010850 */
[----:B------:R-:W-:Y:S01]  /*fd60*/  FMNMX.FTZ R11, R139, R11, !PT ;  /* 0x0000000b8b0b7209 */ /* 0x000fe20007810000 */
[----:B------:R-:W2:Y:S01]  /*fd70*/  MUFU.TANH R44, R44 ;  /* 0x0000002c002c7308 */ /* 0x000ea20000002400 */
[----:B------:R-:W-:Y:S01]  /*fd80*/  R2UR UR11, R25 ;  /* 0x00000000190b72ca */ /* 0x000fe200000e0000 */
[----:B------:R-:W-:Y:S01]  /*fd90*/  FFMA.FTZ R33, R55, R9, -R80 ;  /* 0x0000000937217223 */ /* 0x000fe20000010850 */
[----:B------:R-:W-:Y:S01]  /*fda0*/  FMNMX.FTZ R11, R151, R11, !PT ;  /* 0x0000000b970b7209 */ /* 0x000fe20007810000 */
[----:B------:R-:W-:-:S02]  /*fdb0*/  IMAD.MOV.U32 R25, RZ, RZ, 0x40000040 ;  /* 0x40000040ff197424 */ /* 0x000fc400078e00ff */
[-CC-:B------:R-:W-:Y:S01]  /*fdc0*/  FFMA.FTZ R138, R41, R9.reuse, -R80.reuse ;  /* 0x00000009298a7223 */ /* 0x180fe20000010850 */
[--C-:B------:R-:W-:Y:S01]  /*fdd0*/  FFMA.FTZ R41, R58, R9, -R80.reuse ;  /* 0x000000093a297223 */ /* 0x100fe20000010850 */
[----:B0-----:R-:W-:Y:S01]  /*fde0*/  FMNMX.FTZ R11, R149, R11, !PT ;  /* 0x0000000b950b7209 */ /* 0x001fe20007810000 */
[----:B------:R-:W0:Y:S01]  /*fdf0*/  MUFU.TANH R46, R46 ;  /* 0x0000002e002e7308 */ /* 0x000e220000002400 */
[-CC-:B------:R-:W-:Y:S01]  /*fe00*/  FFMA.FTZ R53, R28, R9.reuse, -R80.reuse ;  /* 0x000000091c357223 */ /* 0x180fe20000010850 */
[--C-:B------:R-:W-:Y:S01]  /*fe10*/  FFMA.FTZ R28, R38, R9, -R80.reuse ;  /* 0x00000009261c7223 */ /* 0x100fe20000010850 */
[----:B---3--:R-:W-:Y:S01]  /*fe20*/  FMNMX.FTZ R11, R147, R11, !PT ;  /* 0x0000000b930b7209 */ /* 0x008fe20007810000 */
[-CC-:B------:R-:W-:Y:S01]  /*fe30*/  FFMA.FTZ R38, R57, R9.reuse, -R80.reuse ;  /* 0x0000000939267223 */ /* 0x180fe20000010850 */
[--C-:B------:R-:W-:Y:S01]  /*fe40*/  FFMA.FTZ R136, R37, R9, -R80.reuse ;  /* 0x0000000925887223 */ /* 0x100fe20000010850 */
[----:B------:R-:W-:Y:S01]  /*fe50*/  HGMMA.64x64x16.F32.BF16 R88, R128, gdesc[UR8].tnspB, R88, gsb0 ;  /* 0x40e0000880587df0 */ /* 0x000fe20008001858 */
[----:B----4-:R-:W-:Y:S01]  /*fe60*/  FMNMX.FTZ R11, R145, R11, !PT ;  /* 0x0000000b910b7209 */ /* 0x010fe20007810000 */
[----:B------:R-:W3:Y:S01]  /*fe70*/  MUFU.TANH R48, R48 ;  /* 0x0000003000307308 */ /* 0x000ee20000002400 */
[----:B------:R-:W-:Y:S01]  /*fe80*/  R2UR UR11, R25 ;  /* 0x00000000190b72ca */ /* 0x000fe200000e0000 */
[----:B------:R-:W-:Y:S01]  /*fe90*/  IMAD.MOV.U32 R25, RZ, RZ, 0x40000040 ;  /* 0x40000040ff197424 */ /* 0x000fe200078e00ff */
[----:B-----5:R-:W-:Y:S01]  /*fea0*/  FMNMX.FTZ R11, R143, R11, !PT ;  /* 0x0000000b8f0b7209 */ /* 0x020fe20007810000 */
[-C--:B------:R-:W-:Y:S01]  /*feb0*/  FMUL.FTZ R15, R15, R9.reuse ;  /* 0x000000090f0f7220 */ /* 0x080fe20000410000 */
[-CC-:B------:R-:W-:Y:S01]  /*fec0*/  FFMA.FTZ R37, R56, R9.reuse, -R80.reuse ;  /* 0x0000000938257223 */ /* 0x180fe20000010850 */
[--C-:B------:R-:W-:Y:S01]  /*fed0*/  FFMA.FTZ R68, R68, R9, -R80.reuse ;  /* 0x0000000944447223 */ /* 0x100fe20000010850 */
[----:B-1----:R-:W-:Y:S01]  /*fee0*/  FMNMX.FTZ R11, R141, R11, !PT ;  /* 0x0000000b8d0b7209 */ /* 0x002fe20007810000 */
[----:B------:R-:W1:Y:S01]  /*fef0*/  MUFU.TANH R51, R51 ;  /* 0x0000003300337308 */ /* 0x000e620000002400 */
        /* <DEDUP_REMOVED lines=9> */
[--C-:B------:R-:W-:Y:S01]  /*ff90*/  FFMA.FTZ R144, R27, R9, -R80.reuse ;  /* 0x000000091b907223 */ /* 0x100fe20000010850 */
[----:B------:R-:W-:Y:S01]  /*ffa0*/  FMNMX.FTZ R11, R39, R11, !PT ;  /* 0x0000000b270b7209 */ /* 0x000fe20007810000 */
[-CC-:B------:R-:W-:Y:S01]  /*ffb0*/  FFMA.FTZ R45, R60, R9.reuse, -R80.reuse ;  /* 0x000000093c2d7223 */ /* 0x180fe20000010850 */
[-CC-:B------:R-:W-:Y:S01]  /*ffc0*/  FFMA.FTZ R27, R32, R9.reuse, -R80.reuse ;  /* 0x00000009201b7223 */ /* 0x180fe20000010850 */
[--C-:B------:R-:W-:Y:S01]  /*ffd0*/  FFMA.FTZ R32, R50, R9, -R80.reuse ;  /* 0x0000000932207223 */ /* 0x100fe20000010850 */
[----:B--2---:R-:W-:Y:S01]  /*ffe0*/  FMNMX.FTZ R11, R40, R11, !PT ;  /* 0x0000000b280b7209 */ /* 0x004fe20007810000 */
[----:B------:R-:W2:Y:S01]  /*fff0*/  MUFU.TANH R70, R70 ;  /* 0x0000004600467308 */ /* 0x000ea20000002400 */
[-CC-:B------:R-:W-:Y:S01]  /*10000*/  FFMA.FTZ R50, R64, R9.reuse, -R80.reuse ;  /* 0x0000000940327223 */ /* 0x180fe20000010850 */
[--C-:B------:R-:W-:Y:S01]  /*10010*/  FFMA.FTZ R134, R49, R9, -R80.reuse ;  /* 0x0000000931867223 */ /* 0x100fe20000010850 */
[----:B------:R-:W-:Y:S01]  /*10020*/  FMNMX.FTZ R11, R43, R11, !PT ;  /* 0x0000000b2b0b7209 */ /* 0x000fe20007810000 */
[-CC-:B------:R-:W-:Y:S01]  /*10030*/  FFMA.FTZ R140, R31, R9.reuse, -R80.reuse ;  /* 0x000000091f8c7223 */ /* 0x180fe20000010850 */
[-CC-:B------:R-:W-:Y:S01]  /*10040*/  FFMA.FTZ R49, R62, R9.reuse, -R80.reuse ;  /* 0x000000093e317223 */ /* 0x180fe20000010850 */
[--C-:B------:R-:W-:Y:S01]  /*10050*/  FFMA.FTZ R31, R54, R9, -R80.reuse ;  /* 0x00000009361f7223 */ /* 0x100fe20000010850 */
[----:B------:R-:W-:Y:S01]  /*10060*/  FMNMX.FTZ R11, R44, R11, !PT ;  /* 0x0000000b2c0b7209 */ /* 0x000fe20007810000 */
[----:B------:R-:W5:Y:S01]  /*10070*/  MUFU.TANH R71, R71 ;  /* 0x0000004700477308 */ /* 0x000f620000002400 */
[----:B------:R-:W-:-:S02]  /*10080*/  FFMA.FTZ R54, R65, R9, -R80 ;  /* 0x0000000941367223 */ /* 0x000fc40000010850 */
[----:B0-----:R-:W-:-:S04]  /*10090*/  FMNMX.FTZ R11, R46, R11, !PT ;  /* 0x0000000b2e0b7209 */ /* 0x001fc80007810000 */
[----:B---3--:R-:W-:Y:S01]  /*100a0*/  FMNMX.FTZ R11, R48, R11, !PT ;  /* 0x0000000b300b7209 */ /* 0x008fe20007810000 */
[----:B------:R-:W0:Y:S03]  /*100b0*/  MUFU.TANH R72, R72 ;  /* 0x0000004800487308 */ /* 0x000e260000002400 */
[----:B-1----:R-:W-:-:S04]  /*100c0*/  FMNMX.FTZ R11, R51, R11, !PT ;  /* 0x0000000b330b7209 */ /* 0x002fc80007810000 */
[----:B------:R-:W-:Y:S01]  /*100d0*/  FMNMX.FTZ R11, R63, R11, !PT ;  /* 0x0000000b3f0b7209 */ /* 0x000fe20007810000 */
[----:B------:R-:W1:Y:S03]  /*100e0*/  MUFU.TANH R73, R73 ;  /* 0x0000004900497308 */ /* 0x000e660000002400 */
[----:B------:R-:W-:-:S04]  /*100f0*/  FMNMX.FTZ R11, R66, R11, !PT ;  /* 0x0000000b420b7209 */ /* 0x000fc80007810000 */
[----:B------:R-:W-:Y:S01]  /*10100*/  FMNMX.FTZ R11, R67, R11, !PT ;  /* 0x0000000b430b7209 */ /* 0x000fe20007810000 */
[----:B------:R-:W3:Y:S03]  /*10110*/  MUFU.TANH R74, R74 ;  /* 0x0000004a004a7308 */ /* 0x000ee60000002400 */
[----:B----4-:R-:W-:-:S04]  /*10120*/  FMNMX.FTZ R11, R69, R11, !PT ;  /* 0x0000000b450b7209 */ /* 0x010fc80007810000 */
[----:B--2---:R-:W-:Y:S01]  /*10130*/  FMNMX.FTZ R11, R70, R11, !PT ;  /* 0x0000000b460b7209 */ /* 0x004fe20007810000 */
[----:B------:R-:W2:Y:S03]  /*10140*/  MUFU.TANH R75, R75 ;  /* 0x0000004b004b7308 */ /* 0x000ea60000002400 */
[----:B-----5:R-:W-:-:S04]  /*10150*/  FMNMX.FTZ R11, R71, R11, !PT ;  /* 0x0000000b470b7209 */ /* 0x020fc80007810000 */
[----:B0-----:R-:W-:Y:S01]  /*10160*/  FMNMX.FTZ R11, R72, R11, !PT ;  /* 0x0000000b480b7209 */ /* 0x001fe20007810000 */
[----:B------:R-:W0:Y:S03]  /*10170*/  MUFU.TANH R76, R76 ;  /* 0x0000004c004c7308 */ /* 0x000e260000002400 */
[----:B-1----:R-:W-:Y:S01]  /*10180*/  FMNMX.FTZ R11, R73, R11, !PT ;  /* 0x0000000b490b7209 */ /* 0x002fe20007810000 */
[----:B------:R-:W-:Y:S02]  /*10190*/  WARPGROUP.DEPBAR.LE gsb0, 0x0 ;  /* 0x00008000000079c5 */ /* 0x000fe40000010000 */
[----:B------:R-:W-:Y:S01]  /*101a0*/  WARPGROUP.ARRIVE ;  /* 0x00000000000079c5 */ /* 0x000fe20000000000 */
[----:B---3--:R-:W-:Y:S01]  /*101b0*/  FMNMX.FTZ R11, R74, R11, !PT ;  /* 0x0000000b4a0b7209 */ /* 0x008fe20007810000 */
[----:B------:R-:W1:Y:S03]  /*101c0*/  MUFU.TANH R77, R77 ;  /* 0x0000004d004d7308 */ /* 0x000e660000002400 */
[----:B--2---:R-:W-:-:S05]  /*101d0*/  FMNMX.FTZ R11, R75, R11, !PT ;  /* 0x0000000b4b0b7209 */ /* 0x004fca0007810000 */
[----:B------:R-:W2:Y:S01]  /*101e0*/  MUFU.TANH R78, R78 ;  /* 0x0000004e004e7308 */ /* 0x000ea20000002400 */
[----:B0-----:R-:W-:-:S07]  /*101f0*/  FMNMX.FTZ R11, R76, R11, !PT ;  /* 0x0000000b4c0b7209 */ /* 0x001fce0007810000 */
[----:B------:R-:W-:Y:S01]  /*10200*/  MUFU.EX2 R15, R15 ;  /* 0x0000000f000f7308 */ /* 0x000fe20000000800 */
[----:B-1----:R-:W-:-:S07]  /*10210*/  FMNMX.FTZ R11, R77, R11, !PT ;  /* 0x0000000b4d0b7209 */ /* 0x002fce0007810000 */
[----:B------:R-:W0:Y:S01]  /*10220*/  MUFU.EX2 R148, R148 ;  /* 0x0000009400947308 */ /* 0x000e220000000800 */
[----:B--2---:R-:W-:-:S05]  /*10230*/  FMNMX.FTZ R11, R78, R11, !PT ;  /* 0x0000000b4e0b7209 */ /* 0x004fca0007810000 */
[----:B------:R-:W1:Y:S02]  /*10240*/  SHFL.BFLY PT, R42, R11, 0x2, 0x1f ;  /* 0x0c401f000b2a7f89 */ /* 0x000e6400000e0000 */
        /* <DEDUP_REMOVED lines=9> */
[----:B------:R-:W1:Y:S07]  /*102e0*/  SHFL.BFLY PT, R24, R11, 0x1, 0x1f ;  /* 0x0c201f000b187f89 */ /* 0x000e6e00000e0000 */
[----:B------:R-:W-:Y:S08]  /*102f0*/  MUFU.EX2 R53, R53 ;  /* 0x0000003500357308 */ /* 0x000ff00000000800 */
[----:B------:R-:W-:Y:S08]  /*10300*/  MUFU.EX2 R146, R146 ;  /* 0x0000009200927308 */ /* 0x000ff00000000800 */
[----:B------:R-:W-:Y:S01]  /*10310*/  MUFU.EX2 R26, R26 ;  /* 0x0000001a001a7308 */ /* 0x000fe20000000800 */
[----:B-1----:R-:W-:-:S05]  /*10320*/  FMNMX.FTZ R11, R11, R24, !PT ;  /* 0x000000180b0b7209 */ /* 0x002fca0007810000 */
[C---:B------:R-:W-:Y:S01]  /*10330*/  FADD.FTZ R24, -R11.reuse, R13 ;  /* 0x0000000d0b187221 */ /* 0x040fe20000010100 */
[-C--:B------:R-:W-:Y:S01]  /*10340*/  FMUL.FTZ R58, R11, R9.reuse ;  /* 0x000000090b3a7220 */ /* 0x080fe20000410000 */
[----:B------:R-:W-:Y:S02]  /*10350*/  MUFU.EX2 R13, R68 ;  /* 0x00000044000d7308 */ /* 0x000fe40000000800 */
[-C--:B------:R-:W-:Y:S01]  /*10360*/  FMUL.FTZ R24, R24, R9.reuse ;  /* 0x0000000918187220 */ /* 0x080fe20000410000 */
[-CC-:B------:R-:W-:Y:S01]  /*10370*/  FFMA.FTZ R57, R81, R9.reuse, -R58.reuse ;  /* 0x0000000951397223 */ /* 0x180fe2000001083a */
[-CC-:B------:R-:W-:Y:S01]  /*10380*/  FFMA.FTZ R56, R84, R9.reuse, -R58.reuse ;  /* 0x0000000954387223 */ /* 0x180fe2000001083a */
[----:B------:R-:W1:Y:S01]  /*10390*/  S2R R81, SR_TID.X ;  /* 0x0000000000517919 */ /* 0x000e620000002100 */
        /* <DEDUP_REMOVED lines=11> */
[----:B--2---:R-:W-:Y:S01]  /*10450*/  IADD3 R24, R8, 0x300, RZ ;  /* 0x0000030008187810 */ /* 0x004fe20007ffe0ff */
[-CC-:B------:R-:W-:Y:S01]  /*10460*/  FFMA.FTZ R34, R36, R9.reuse, -R58.reuse ;  /* 0x0000000924227223 */ /* 0x180fe2000001083a */
[----:B------:R-:W-:Y:S01]  /*10470*/  FFMA.FTZ R36, R40, R9, -R58 ;  /* 0x0000000928247223 */ /* 0x000fe2000001083a */
[----:B---3--:R-:W-:Y:S01]  /*10480*/  FADD.FTZ R40, R150, R3 ;  /* 0x0000000396287221 */ /* 0x008fe20000010000 */
[----:B------:R-:W-:Y:S01]  /*10490*/  R2UR UR10, R24 ;  /* 0x00000000180a72ca */ /* 0x000fe200000e0000 */
[----:B------:R-:W-:-:S02]  /*104a0*/  VIADD R24, R8, 0x380 ;  /* 0x0000038008187836 */ /* 0x000fc40000000000 */
[-C--:B------:R-:W-:Y:S01]  /*104b0*/  FFMA.FTZ R141, R141, R9.reuse, -R58 ;  /* 0x000000098d8d7223 */ /* 0x080fe2000001083a */
        /* <DEDUP_REMOVED lines=8> */
[----:B------:R-:W-:Y:S01]  /*10540*/  MUFU.EX2 R59, R59 ;  /* 0x0000003b003b7308 */ /* 0x000fe20000000800 */
[----:B----4-:R-:W-:Y:S01]  /*10550*/  FFMA.FTZ R0, R55, R0, R56 ;  /* 0x0000000037007223 */ /* 0x010fe20000010038 */
[----:B------:R-:W-:Y:S01]  /*10560*/  HGMMA.64x64x16.F32.BF16 R88, R124, gdesc[UR8].tnspB, R88, gsb0 ;  /* 0x40e000087c587df0 */ /* 0x000fe20008001858 */
[----:B------:R-:W-:Y:S01]  /*10570*/  R2UR UR10, R24 ;  /* 0x00000000180a72ca */ /* 0x000fe200000e0000 */
[----:B------:R-:W-:Y:S01]  /*10580*/  FFMA.FTZ R131, R69, R9, -R58 ;  /* 0x0000000945837223 */ /* 0x000fe2000001083a */
[----:B------:R-:W-:Y:S01]  /*10590*/  R2UR UR11, R25 ;  /* 0x00000000190b72ca */ /* 0x000fe200000e0000 */
[----:B------:R-:W-:Y:S01]  /*105a0*/  @!P1 IMAD R25, R18, 0x8, R2 ;  /* 0x0000000812199824 */ /* 0x000fe200078e0202 */
[----:B-1----:R-:W-:Y:S01]  /*105b0*/  SHF.R.U32.HI R68, RZ, 0x7, R81 ;  /* 0x00000007ff447819 */ /* 0x002fe20000011651 */
[----:B------:R-:W0:Y:S01]  /*105c0*/  MUFU.EX2 R61, R61 ;  /* 0x0000003d003d7308 */ /* 0x000e220000000800 */
[----:B------:R-:W-:Y:S01]  /*105d0*/  ISETP.GE.U32.AND P2, PT, R81, 0x180, PT ;  /* 0x000001805100780c */ /* 0x000fe20003f46070 */
[----:B------:R-:W-:-:S02]  /*105e0*/  @!P1 VIADD R25, R25, 0x16840 ;  /* 0x0001684019199836 */ /* 0x000fc40000000000 */
[-CC-:B------:R-:W-:Y:S01]  /*105f0*/  FFMA.FTZ R73, R73, R9.reuse, -R58.reuse ;  /* 0x0000000949497223 */ /* 0x180fe2000001083a */
[----:B------:R-:W-:Y:S02]  /*10600*/  VIADD R24, R68, 0x9 ;  /* 0x0000000944187836 */ /* 0x000fe40000000000 */
[-CC-:B------:R-:W-:Y:S01]  /*10610*/  FFMA.FTZ R74, R74, R9.reuse, -R58.reuse ;  /* 0x000000094a4a7223 */ /* 0x180fe2000001083a */
[-CC-:B------:R-:W-:Y:S01]  /*10620*/  FFMA.FTZ R75, R75, R9.reuse, -R58.reuse ;  /* 0x000000094b4b7223 */ /* 0x180fe2000001083a */
[----:B------:R-:W-:Y:S01]  /*10630*/  @!P1 PRMT R25, RZ, 0x654, R25 ;  /* 0x00000654ff199816 */ /* 0x000fe20000000019 */
[----:B------:R-:W-:Y:S01]  /*10640*/  MUFU.EX2 R60, R60 ;  /* 0x0000003c003c7308 */ /* 0x000fe20000000800 */
[----:B------:R-:W-:Y:S01]  /*10650*/  SEL R39, R24, 0x9, !P2 ;  /* 0x0000000918277807 */ /* 0x000fe20005000000 */
[-CC-:B------:R-:W-:Y:S01]  /*10660*/  FFMA.FTZ R76, R76, R9.reuse, -R58.reuse ;  /* 0x000000094c4c7223 */ /* 0x180fe2000001083a */
[----:B------:R-:W-:Y:S01]  /*10670*/  FFMA.FTZ R77, R77, R9, -R58 ;  /* 0x000000094d4d7223 */ /* 0x000fe2000001083a */
[C---:B------:R-:W-:Y:S01]  /*10680*/  ISETP.GT.AND P2, PT, R12.reuse, RZ, PT ;  /* 0x000000ff0c00720c */ /* 0x040fe20003f44270 */
[----:B------:R-:W-:Y:S01]  /*10690*/  VIADD R12, R12, 0xffffffff ;  /* 0xffffffff0c0c7836 */ /* 0x000fe20000000000 */
[----:B------:R-:W-:-:S02]  /*106a0*/  F2FP.BF16.F32.PACK_AB R150, R79, R150 ;  /* 0x000000964f96723e */ /* 0x000fc400000010ff */
[----:B------:R-:W1:Y:S01]  /*106b0*/  MUFU.EX2 R64, R64 ;  /* 0x0000004000407308 */ /* 0x000e620000000800 */
[----:B--2---:R-:W-:Y:S02]  /*106c0*/  F2FP.BF16.F32.PACK_AB R149, R57, R56 ;  /* 0x000000383995723e */ /* 0x004fe400000010ff */
[----:B0-----:R-:W-:-:S05]  /*106d0*/  F2FP.BF16.F32.PACK_AB R151, R61, R59 ;  /* 0x0000003b3d97723e */ /* 0x001fca00000010ff */
[----:B------:R-:W0:Y:S08]  /*106e0*/  MUFU.EX2 R147, R147 ;  /* 0x0000009300937308 */ /* 0x000e300000000800 */
[----:B------:R-:W2:Y:S01]  /*106f0*/  MUFU.EX2 R65, R65 ;  /* 0x0000004100417308 */ /* 0x000ea20000000800 */
[----:B-1----:R-:W-:-:S07]  /*10700*/  F2FP.BF16.F32.PACK_AB R145, R64, R60 ;  /* 0x0000003c4091723e */ /* 0x002fce00000010ff */
[----:B------:R-:W-:Y:S08]  /*10710*/  MUFU.EX2 R140, R140 ;  /* 0x0000008c008c7308 */ /* 0x000ff00000000800 */
[----:B------:R-:W1:Y:S08]  /*10720*/  MUFU.EX2 R62, R62 ;  /* 0x0000003e003e7308 */ /* 0x000e700000000800 */
[----:B------:R-:W-:Y:S08]  /*10730*/  MUFU.EX2 R27, R27 ;  /* 0x0000001b001b7308 */ /* 0x000ff00000000800 */
[----:B------:R-:W3:Y:S01]  /*10740*/  MUFU.EX2 R141, R141 ;  /* 0x0000008d008d7308 */ /* 0x000ee20000000800 */
[----:B------:R-:W-:-:S02]  /*10750*/  WARPGROUP.DEPBAR.LE gsb0, 0x0 ;  /* 0x00008000000079c5 */ /* 0x000fc40000010000 */
[----:B------:R-:W-:-:S05]  /*10760*/  WARPGROUP.ARRIVE ;  /* 0x00000000000079c5 */ /* 0x000fca0000000000 */
[----:B------:R-:W-:Y:S01]  /*10770*/  MUFU.EX2 R142, R142 ;  /* 0x0000008e008e7308 */ /* 0x000fe20000000800 */
[----:B------:R-:W-:Y:S01]  /*10780*/  FFMA.FTZ R125, R71, R9, -R58 ;  /* 0x00000009477d7223 */ /* 0x000fe2000001083a */
[----:B------:R-:W-:Y:S06]  /*10790*/  HGMMA.64x64x16.F32.BF16 R88, R120, gdesc[UR8].tnspB, R88, gsb0 ;  /* 0x40e0000878587df0 */ /* 0x000fec0008001858 */
[----:B------:R-:W4:Y:S08]  /*107a0*/  MUFU.EX2 R143, R143 ;  /* 0x0000008f008f7308 */ /* 0x000f300000000800 */
[----:B------:R-:W-:Y:S08]  /*107b0*/  MUFU.EX2 R30, R30 ;  /* 0x0000001e001e7308 */ /* 0x000ff00000000800 */
[----:B------:R-:W5:Y:S08]  /*107c0*/  MUFU.EX2 R34, R34 ;  /* 0x0000002200227308 */ /* 0x000f700000000800 */
[----:B------:R-:W-:Y:S08]  /*107d0*/  MUFU.EX2 R136, R136 ;  /* 0x0000008800887308 */ /* 0x000ff00000000800 */
[----:B------:R-:W5:Y:S08]  /*107e0*/  MUFU.EX2 R137, R137 ;  /* 0x0000008900897308 */ /* 0x000f700000000800 */
[----:B------:R-:W-:Y:S08]  /*107f0*/  MUFU.EX2 R28, R28 ;  /* 0x0000001c001c7308 */ /* 0x000ff00000000800 */
        /* <DEDUP_REMOVED lines=16> */
[----:B------:R-:W2:Y:S01]  /*10900*/  MUFU.EX2 R132, R132 ;  /* 0x0000008400847308 */ /* 0x000ea20000000800 */
[----:B------:R-:W-:Y:S01]  /*10910*/  FFMA.FTZ R0, R63, R9, -R58 ;  /* 0x000000093f007223 */ /* 0x000fe2000001083a */
[----:B------:R-:W-:Y:S02]  /*10920*/  @!P1 VIADD R25, R25, 0x16860 ;  /* 0x0001686019199836 */ /* 0x000fe40000000000 */
[----:B------:R-:W-:Y:S01]  /*10930*/  FADD.FTZ R14, R59, R14 ;  /* 0x0000000e3b0e7221 */ /* 0x000fe20000010000 */
[-C--:B------:R-:W-:Y:S01]  /*10940*/  FMUL.FTZ R100, R100, R15.reuse ;  /* 0x0000000f64647220 */ /* 0x080fe20000410000 */
[-C--:B------:R-:W-:Y:S01]  /*10950*/  FMUL.FTZ R101, R101, R15.reuse ;  /* 0x0000000f65657220 */ /* 0x080fe20000410000 */
[----:B------:R-:W-:Y:S01]  /*10960*/  FMUL.FTZ R104, R104, R15 ;  /* 0x0000000f68687220 */ /* 0x000fe20000410000 */
[----:B0-----:R-:W-:Y:S01]  /*10970*/  @!P1 PRMT R39, RZ, 0x654, R25 ;  /* 0x00000654ff279816 */ /* 0x001fe20000000019 */
[----:B------:R-:W-:Y:S01]  /*10980*/  FADD.FTZ R25, R61, R14 ;  /* 0x0000000e3d197221 */ /* 0x000fe20000010000 */
[----:B------:R-:W-:Y:S01]  /*10990*/  FADD.FTZ R14, R144, R3 ;  /* 0x00000003900e7221 */ /* 0x000fe20000010000 */
[----:B------:R-:W0:Y:S01]  /*109a0*/  MUFU.EX2 R133, R133 ;  /* 0x0000008500857308 */ /* 0x000e220000000800 */
[----:B------:R1:W-:Y:S01]  /*109b0*/  @!P1 SYNCS.ARRIVE.TRANS64.RED.A1T0 RZ, [R39+URZ], RZ ;  /* 0x000000ff27ff99a7 */ /* 0x0003e2000810043f */
[----:B------:R-:W-:Y:S01]  /*109c0*/  FADD.FTZ R25, R60, R25 ;  /* 0x000000193c197221 */ /* 0x000fe20000010000 */
[--C-:B------:R-:W-:Y:S01]  /*109d0*/  FFMA.FTZ R3, R67, R9, -R58.reuse ;  /* 0x0000000943037223 */ /* 0x100fe2000001083a */
[-C--:B------:R-:W-:Y:S01]  /*109e0*/  FMUL.FTZ R105, R105, R15.reuse ;  /* 0x0000000f69697220 */ /* 0x080fe20000410000 */
[----:B------:R-:W-:Y:S01]  /*109f0*/  FMUL.FTZ R108, R108, R15 ;  /* 0x0000000f6c6c7220 */ /* 0x000fe20000410000 */
[----:B------:R-:W-:Y:S01]  /*10a00*/  FADD.FTZ R40, R64, R25 ;  /* 0x0000001940287221 */ /* 0x000fe20000010000 */
[-C--:B------:R-:W-:Y:S01]  /*10a10*/  FFMA.FTZ R25, R72, R9.reuse, -R58 ;  /* 0x0000000948197223 */ /* 0x080fe2000001083a */
[----:B------:R-:W-:Y:S01]  /*10a20*/  MUFU.EX2 R35, R35 ;  /* 0x0000002300237308 */ /* 0x000fe20000000800 */
[----:B-1----:R-:W-:Y:S01]  /*10a30*/  FADD.FTZ R39, R53, R14 ;  /* 0x0000000e35277221 */ /* 0x002fe20000010000 */
[----:B------:R-:W-:Y:S01]  /*10a40*/  FADD.FTZ R40, R147, R40 ;  /* 0x0000002893287221 */ /* 0x000fe20000010000 */
[-CC-:B------:R-:W-:Y:S01]  /*10a50*/  FFMA.FTZ R14, R70, R9.reuse, -R58.reuse ;  /* 0x00000009460e7223 */ /* 0x180fe2000001083a */
[----:B------:R-:W-:Y:S01]  /*10a60*/  FFMA.FTZ R58, R78, R9, -R58 ;  /* 0x000000094e3a7223 */ /* 0x000fe2000001083a */
[----:B------:R-:W-:Y:S01]  /*10a70*/  FADD.FTZ R39, R146, R39 ;  /* 0x0000002792277221 */ /* 0x000fe20000010000 */
[----:B------:R-:W-:Y:S01]  /*10a80*/  FADD.FTZ R43, R65, R40 ;  /* 0x00000028412b7221 */ /* 0x000fe20000010000 */
[C---:B------:R-:W-:Y:S01]  /*10a90*/  F2FP.BF16.F32.PACK_AB R146, R26.reuse, R146 ;  /* 0x000000921a92723e */ /* 0x040fe200000010ff */
[----:B------:R-:W1:Y:S01]  /*10aa0*/  MUFU.EX2 R24, R48 ;  /* 0x0000003000187308 */ /* 0x000e620000000800 */
[----:B------:R-:W-:Y:S01]  /*10ab0*/  FADD.FTZ R39, R26, R39 ;  /* 0x000000271a277221 */ /* 0x000fe20000010000 */
[----:B------:R-:W-:Y:S01]  /*10ac0*/  FADD.FTZ R44, R62, R43 ;  /* 0x0000002b3e2c7221 */ /* 0x000fe20000010000 */
[-C--:B------:R-:W-:Y:S01]  /*10ad0*/  FMUL.FTZ R109, R109, R15.reuse ;  /* 0x0000000f6d6d7220 */ /* 0x080fe20000410000 */
[-C--:B------:R-:W-:Y:S01]  /*10ae0*/  FMUL.FTZ R112, R112, R15.reuse ;  /* 0x0000000f70707220 */ /* 0x080fe20000410000 */
[----:B------:R-:W-:Y:S01]  /*10af0*/  FADD.FTZ R40, R140, R39 ;  /* 0x000000278c287221 */ /* 0x000fe20000010000 */
[----:B---3--:R-:W-:Y:S01]  /*10b00*/  FADD.FTZ R44, R141, R44 ;  /* 0x0000002c8d2c7221 */ /* 0x008fe20000010000 */
[C---:B------:R-:W-:Y:S01]  /*10b10*/  F2FP.BF16.F32.PACK_AB R140, R27.reuse, R140 ;  /* 0x0000008c1b8c723e */ /* 0x040fe200000010ff */
[----:B------:R-:W3:Y:S01]  /*10b20*/  MUFU.EX2 R134, R134 ;  /* 0x0000008600867308 */ /* 0x000ee20000000800 */
[----:B------:R-:W-:Y:S01]  /*10b30*/  FADD.FTZ R39, R27, R40 ;  /* 0x000000281b277221 */ /* 0x000fe20000010000 */
[----:B----4-:R-:W-:Y:S01]  /*10b40*/  FADD.FTZ R43, R143, R44 ;  /* 0x0000002c8f2b7221 */ /* 0x010fe20000010000 */
[-C--:B------:R-:W-:Y:S01]  /*10b50*/  FMUL.FTZ R113, R113, R15.reuse ;  /* 0x0000000f71717220 */ /* 0x080fe20000410000 */
[-C--:B------:R-:W-:Y:S01]  /*10b60*/  FMUL.FTZ R116, R116, R15.reuse ;  /* 0x0000000f74747220 */ /* 0x080fe20000410000 */
[----:B------:R-:W-:Y:S01]  /*10b70*/  FADD.FTZ R39, R142, R39 ;  /* 0x000000278e277221 */ /* 0x000fe20000010000 */
[----:B-----5:R-:W-:Y:S01]  /*10b80*/  FADD.FTZ R40, R34, R43 ;  /* 0x0000002b22287221 */ /* 0x020fe20000010000 */
[C---:B------:R-:W-:Y:S01]  /*10b90*/  F2FP.BF16.F32.PACK_AB R142, R30.reuse, R142 ;  /* 0x0000008e1e8e723e */ /* 0x040fe200000010ff */
[----:B------:R-:W4:Y:S01]  /*10ba0*/  MUFU.EX2 R135, R135 ;  /* 0x0000008700877308 */ /* 0x000f220000000800 */
[----:B------:R-:W-:Y:S01]  /*10bb0*/  FADD.FTZ R39, R30, R39 ;  /* 0x000000271e277221 */ /* 0x000fe20000010000 */
[----:B------:R-:W-:Y:S01]  /*10bc0*/  FADD.FTZ R43, R137, R40 ;  /* 0x00000028892b7221 */ /* 0x000fe20000010000 */
[----:B------:R-:W-:Y:S01]  /*10bd0*/  FMUL.FTZ R117, R117, R15 ;  /* 0x0000000f75757220 */ /* 0x000fe20000410000 */
[----:B------:R-:W-:Y:S01]  /*10be0*/  F2FP.BF16.F32.PACK_AB R144, R53, R144 ;  /* 0x000000903590723e */ /* 0x000fe200000010ff */
[----:B------:R-:W-:Y:S01]  /*10bf0*/  FADD.FTZ R39, R136, R39 ;  /* 0x0000002788277221 */ /* 0x000fe20000010000 */
[----:B------:R-:W-:Y:S01]  /*10c00*/  FADD.FTZ R40, R36, R43 ;  /* 0x0000002b24287221 */ /* 0x000fe20000010000 */
[----:B------:R-:W-:Y:S01]  /*10c10*/  F2FP.BF16.F32.PACK_AB R147, R65, R147 ;  /* 0x000000934193723e */ /* 0x000fe200000010ff */
[----:B------:R-:W5:Y:S01]  /*10c20*/  MUFU.EX2 R32, R32 ;  /* 0x0000002000207308 */ /* 0x000f620000000800 */
[----:B------:R-:W-:Y:S01]  /*10c30*/  FADD.FTZ R39, R28, R39 ;  /* 0x000000271c277221 */ /* 0x000fe20000010000 */
[----:B------:R-:W-:Y:S01]  /*10c40*/  F2FP.BF16.F32.PACK_AB R141, R141, R62 ;  /* 0x0000003e8d8d723e */ /* 0x000fe200000010ff */
[----:B------:R-:W-:Y:S01]  /*10c50*/  FMUL.FTZ R90, R90, R55 ;  /* 0x000000375a5a7220 */ /* 0x000fe20000410000 */
[----:B------:R-:W-:Y:S01]  /*10c60*/  F2FP.BF16.F32.PACK_AB R143, R34, R143 ;  /* 0x0000008f228f723e */ /* 0x000fe200000010ff */
[----:B------:R-:W-:Y:S01]  /*10c70*/  FADD.FTZ R44, R138, R39 ;  /* 0x000000278a2c7221 */ /* 0x000fe20000010000 */
[----:B------:R-:W-:Y:S01]  /*10c80*/  FADD.FTZ R39, R139, R40 ;  /* 0x000000288b277221 */ /* 0x000fe20000010000 */
[C---:B------:R-:W-:Y:S01]  /*10c90*/  F2FP.BF16.F32.PACK_AB R138, R29.reuse, R138 ;  /* 0x0000008a1d8a723e */ /* 0x040fe200000010ff */
[----:B------:R-:W5:Y:S01]  /*10ca0*/  MUFU.EX2 R0, R0 ;  /* 0x0000000000007308 */ /* 0x000f620000000800 */
[----:B------:R-:W-:Y:S01]  /*10cb0*/  FADD.FTZ R43, R29, R44 ;  /* 0x0000002c1d2b7221 */ /* 0x000fe20000010000 */
[C---:B------:R-:W-:Y:S01]  /*10cc0*/  FADD.FTZ R40, R8.reuse, R39 ;  /* 0x0000002708287221 */ /* 0x040fe20000010000 */
[----:B------:R-:W-:Y:S01]  /*10cd0*/  F2FP.BF16.F32.PACK_AB R139, R8, R139 ;  /* 0x0000008b088b723e */ /* 0x000fe200000010ff */
[----:B------:R-:W-:Y:S01]  /*10ce0*/  FMUL.FTZ R91, R91, R55 ;  /* 0x000000375b5b7220 */ /* 0x000fe20000410000 */
[----:B--2---:R-:W-:Y:S01]  /*10cf0*/  FADD.FTZ R44, R132, R43 ;  /* 0x0000002b842c7221 */ /* 0x004fe20000010000 */
[----:B0-----:R-:W-:Y:S01]  /*10d00*/  FADD.FTZ R39, R133, R40 ;  /* 0x0000002885277221 */ /* 0x001fe20000010000 */
[C---:B-1----:R-:W-:Y:S01]  /*10d10*/  F2FP.BF16.F32.PACK_AB R133, R24.reuse, R133 ;  /* 0x000000851885723e */ /* 0x042fe200000010ff */
[----:B------:R-:W0:Y:S01]  /*10d20*/  MUFU.EX2 R31, R31 ;  /* 0x0000001f001f7308 */ /* 0x000e220000000800 */
[----:B------:R-:W-:Y:S01]  /*10d30*/  FADD.FTZ R43, R35, R44 ;  /* 0x0000002c232b7221 */ /* 0x000fe20000010000 */
[----:B------:R-:W-:Y:S01]  /*10d40*/  FADD.FTZ R26, R24, R39 ;  /* 0x00000027181a7221 */ /* 0x000fe20000010000 */
[----:B------:R-:W-:Y:S01]  /*10d50*/  F2FP.BF16.F32.PACK_AB R136, R28, R136 ;  /* 0x000000881c88723e */ /* 0x000fe200000010ff */
[----:B------:R-:W-:Y:S01]  /*10d60*/  FMUL.FTZ R94, R94, R55 ;  /* 0x000000375e5e7220 */ /* 0x000fe20000410000 */
[----:B---3--:R-:W-:Y:S01]  /*10d70*/  FADD.FTZ R43, R134, R43 ;  /* 0x0000002b862b7221 */ /* 0x008fe20000010000 */
[----:B----4-:R-:W-:Y:S01]  /*10d80*/  FADD.FTZ R27, R135, R26 ;  /* 0x0000001a871b7221 */ /* 0x010fe20000010000 */
[----:B------:R-:W-:Y:S01]  /*10d90*/  F2FP.BF16.F32.PACK_AB R137, R36, R137 ;  /* 0x000000892489723e */ /* 0x000fe200000010ff */
[----:B------:R-:W1:Y:S01]  /*10da0*/  MUFU.EX2 R129, R129 ;  /* 0x0000008100817308 */ /* 0x000e620000000800 */
[----:B-----5:R-:W-:Y:S01]  /*10db0*/  FADD.FTZ R26, R32, R43 ;  /* 0x0000002b201a7221 */ /* 0x020fe20000010000 */
[C---:B------:R-:W-:Y:S01]  /*10dc0*/  FADD.FTZ R30, R0.reuse, R27 ;  /* 0x0000001b001e7221 */ /* 0x040fe20000010000 */
[----:B------:R-:W-:Y:S01]  /*10dd0*/  F2FP.BF16.F32.PACK_AB R135, R0, R135 ;  /* 0x000000870087723e */ /* 0x000fe200000010ff */
[-C--:B------:R-:W-:Y:S01]  /*10de0*/  FMUL.FTZ R95, R95, R55.reuse ;  /* 0x000000375f5f7220 */ /* 0x080fe20000410000 */
[----:B------:R-:W-:Y:S01]  /*10df0*/  F2FP.BF16.F32.PACK_AB R132, R35, R132 ;  /* 0x000000842384723e */ /* 0x000fe200000010ff */
[-C--:B------:R-:W-:Y:S01]  /*10e00*/  FMUL.FTZ R98, R98, R55.reuse ;  /* 0x0000003762627220 */ /* 0x080fe20000410000 */
[----:B------:R-:W-:Y:S01]  /*10e10*/  F2FP.BF16.F32.PACK_AB R134, R32, R134 ;  /* 0x000000862086723e */ /* 0x000fe200000010ff */
        /* <DEDUP_REMOVED lines=14> */
[----:B------:R-:W-:Y:S01]  /*10f00*/  FMUL.FTZ R119, R119, R55 ;  /* 0x0000003777777220 */ /* 0x000fe20000410000 */
[----:B------:R-:W-:Y:S01]  /*10f10*/  IMAD.MOV.U32 R15, RZ, RZ, R10 ;  /* 0x000000ffff0f7224 */ /* 0x000fe200078e000a */
        /* <DEDUP_REMOVED lines=41> */
[----:B------:R-:W-:-:S06]  /*111b0*/  IMAD.MOV.U32 R8, RZ, RZ, R23 ;  /* 0x000000ffff087224 */ /* 0x000fcc00078e0017 */
        /* <DEDUP_REMOVED lines=15> */
.L_x_14997:
[----:B------:R-:W-:Y:S05]  /*112b0*/  WARPSYNC.ALL ;  /* 0x0000000000007948 */ /* 0x000fea0003800000 */
[----:B------:R-:W-:Y:S06]  /*112c0*/  BAR.ARV 0x8, 0x200 ;  /* 0x0208000000007b1d */ /* 0x000fec0000002000 */
[----:B------:R-:W-:Y:S05]  /*112d0*/  @!P0 BRA `(.L_x_15008) ;  /* 0x0000000000048947 */ /* 0x000fea0003800000 */
[----:B------:R-:W-:Y:S01]  /*112e0*/  BPT.TRAP 0x1 ;  /* 0x000000040000795c */ /* 0x000fe20000300000 */
.L_x_15008:
[----:B------:R-:W-:Y:S01]  /*112f0*/  IMAD R13, R18, 0x8, R2 ;  /* 0x00000008120d7824 */ /* 0x000fe200078e0202 */
[----:B------:R-:W-:-:S04]  /*11300*/  SHF.L.U32 R4, R23, 0x1f, RZ ;  /* 0x0000001f17047819 */ /* 0x000fc800000006ff */
[----:B------:R0:W1:Y:S01]  /*11310*/  SYNCS.PHASECHK.TRANS64.TRYWAIT P2, [R13+URZ+0x16850], R4 ;  /* 0x016850040d0075a7 */ /* 0x000062000804017f */
[----:B------:R-:W-:Y:S05]  /*11320*/  @!P0 BRA `(.L_x_15009) ;  /* 0x0000000000048947 */ /* 0x000fea0003800000 */
[----:B------:R-:W-:Y:S01]  /*11330*/  BPT.TRAP 0x1 ;  /* 0x000000040000795c */ /* 0x000fe20000300000 */
.L_x_15009:
[----:B------:R-:W-:-:S05]  /*11340*/  VIADD R2, R2, 0x400 ;  /* 0x0000040002027836 */ /* 0x000fca0000000000 */
[----:B------:R-:W-:-:S04]  /*11350*/  SHF.R.U32.HI R2, RZ, 0x4, R2 ;  /* 0x00000004ff027819 */ /* 0x000fc80000011602 */
[----:B------:R-:W-:Y:S01]  /*11360*/  LOP3.LUT R5, R2, 0x3fff, RZ, 0xc0, !PT ;  /* 0x00003fff02057812 */ /* 0x000fe200078ec0ff */
[----:B-1----:R-:W-:Y:S06]  /*11370*/  @P2 BRA `(.L_x_15010) ;  /* 0x0000000000082947 */ /* 0x002fec0003800000 */
[----:B------:R-:W1:Y:S02]  /*11380*/  SYNCS.PHASECHK.TRANS64.TRYWAIT P0, [R13+URZ+0x16850], R4 ;  /* 0x016850040d0075a7 */ /* 0x000e64000800017f */
[----:B-1----:R-:W-:Y:S05]  /*11390*/  @!P0 BRA `(.L_x_15011) ;  /* 0x00000094009c8947 */ /* 0x002fea0003800000 */
.L_x_15010:
[----:B01----:R-:W-:Y:S01]  /*113a0*/  IMAD R4, R18, 0x400, R5 ;  /* 0x0000040012047824 */ /* 0x003fe200078e0205 */
[----:B------:R-:W-:Y:S01]  /*113b0*/  MOV R5, 0x40000040 ;  /* 0x4000004000057802 */ /* 0x000fe20000000f00 */
[----:B------:R-:W-:Y:S05]  /*113c0*/  WARPSYNC.ALL ;  /* 0x0000000000007948 */ /* 0x000fea0003800000 */
[C---:B------:R-:W-:Y:S01]  /*113d0*/  R2UR UR6, R4.reuse ;  /* 0x00000000040672ca */ /* 0x040fe200000e0000 */
[----:B------:R-:W2:Y:S01]  /*113e0*/  LDL.LU R20, [R1+0x50] ;  /* 0x0000500001147983 */ /* 0x000ea20000300800 */
[----:B------:R-:W-:Y:S01]  /*113f0*/  R2UR UR7, R5 ;  /* 0x00000000050772ca */ /* 0x000fe200000e0000 */
[----:B------:R-:W-:Y:S01]  /*11400*/  WARPGROUP.ARRIVE ;  /* 0x00000000000079c5 */ /* 0x000fe20000000000 */
[----:B------:R-:W-:Y:S01]  /*11410*/  VIADD R6, R4, 0x80 ;  /* 0x0000008004067836 */ /* 0x000fe20000000000 */
[----:B------:R-:W0:Y:S01]  /*11420*/  SHFL.BFLY PT, R2, R3, 0x2, 0x1f ;  /* 0x0c401f0003027f89 */ /* 0x000e2200000e0000 */
[----:B------:R-:W-:-:S02]  /*11430*/  IMAD.MOV.U32 R7, RZ, RZ, 0x40000040 ;  /* 0x40000040ff077424 */ /* 0x000fc400078e00ff */
[----:B------:R-:W-:Y:S02]  /*11440*/  IMAD.MOV.U32 R5, RZ, RZ, 0x40000040 ;  /* 0x40000040ff057424 */ /* 0x000fe400078e00ff */
[----:B------:R-:W-:-:S05]  /*11450*/  VIADD R18, R18, 0x1 ;  /* 0x0000000112127836 */ /* 0x000fca0000000000 */
        /* <DEDUP_REMOVED lines=8> */
[----:B------:R-:W-:Y:S01]  /*114e0*/  IMAD.MOV.U32 R3, RZ, RZ, -0x800000 ;  /* 0xff800000ff037424 */ /* 0x000fe200078e00ff */
        /* <DEDUP_REMOVED lines=34> */
[----:B------:R-:W-:Y:S01]  /*11710*/  R2UR UR6, R6 ;  /* 0x00000000060672ca */ /* 0x000fe200000e0000 */
[----:B------:R-:W-:Y:S01]  /*11720*/  IMAD.MOV.U32 R6, RZ, RZ, RZ ;  /* 0x000000ffff067224 */ /* 0x000fe200078e00ff */
[----:B------:R-:W-:Y:S02]  /*11730*/  R2UR UR7, R7 ;  /* 0x00000000070772ca */ /* 0x000fe400000e0000 */
[----:B------:R-:W0:Y:S02]  /*11740*/  SHFL.BFLY PT, R7, R0, 0x2, 0x1f ;  /* 0x0c401f0000077f89 */ /* 0x000e2400000e0000 */
[----:B0-----:R-:W-:Y:S01]  /*11750*/  FADD.FTZ R7, R7, R0 ;  /* 0x0000000007077221 */ /* 0x001fe20000010000 */
[----:B------:R-:W-:-:S04]  /*11760*/  SEL R0, RZ, 0x1, P0 ;  /* 0x00000001ff007807 */ /* 0x000fc80000000000 */
[----:B------:R-:W-:Y:S01]  /*11770*/  LOP3.LUT R23, R23, R0, RZ, 0x3c, !PT ;  /* 0x0000000017177212 */ /* 0x000fe200078e3cff */
[----:B------:R-:W-:Y:S01]  /*11780*/  IMAD.MOV.U32 R0, RZ, RZ, -0x800000 ;  /* 0xff800000ff007424 */ /* 0x000fe200078e00ff */
[----:B------:R-:W-:Y:S02]  /*11790*/  WARPGROUP.DEPBAR.LE gsb0, 0x0 ;  /* 0x00008000000079c5 */ /* 0x000fe40000010000 */
[----:B------:R-:W-:-:S06]  /*117a0*/  WARPGROUP.ARRIVE ;  /* 0x00000000000079c5 */ /* 0x000fcc0000000000 */
[----:B------:R-:W-:Y:S01]  /*117b0*/  HGMMA.64x64x16.F32.BF16 R88, R124, gdesc[UR4].tnspB, R88, gsb0 ;  /* 0x40e000047c587df0 */ /* 0x000fe20008001858 */
[----:B------:R-:W-:Y:S02]  /*117c0*/  R2UR UR6, R4 ;  /* 0x00000000040672ca */ /* 0x000fe400000e0000 */
[----:B------:R-:W-:Y:S01]  /*117d0*/  R2UR UR7, R5 ;  /* 0x00000000050772ca */ /* 0x000fe200000e0000 */
[----:B------:R-:W0:Y:S04]  /*117e0*/  SHFL.BFLY PT, R4, R7, 0x1, 0x1f ;  /* 0x0c201f0007047f89 */ /* 0x000e2800000e0000 */
[----:B------:R-:W1:Y:S01]  /*117f0*/  SHFL.BFLY PT, R5, R2, 0x1, 0x1f ;  /* 0x0c201f0002057f89 */ /* 0x000e6200000e0000 */
[----:B0-----:R-:W-:Y:S01]  /*11800*/  FADD.FTZ R15, R7, R4 ;  /* 0x00000004070f7221 */ /* 0x001fe20000010000 */
[----:B------:R-:W-:Y:S01]  /*11810*/  @!P1 IADD3 R7, R13, 0x16860, RZ ;  /* 0x000168600d079810 */ /* 0x000fe20007ffe0ff */
[----:B-1----:R-:W-:-:S03]  /*11820*/  FADD.FTZ R12, R2, R5 ;  /* 0x00000005020c7221 */ /* 0x002fc60000010000 */
[----:B------:R-:W-:Y:S01]  /*11830*/  FSETP.NE.FTZ.AND P3, PT, R15, RZ, PT ;  /* 0x000000ff0f00720b */ /* 0x000fe20003f75000 */
[----:B------:R-:W-:Y:S01]  /*11840*/  IMAD.MOV.U32 R2, RZ, RZ, RZ ;  /* 0x000000ffff027224 */ /* 0x000fe200078e00ff */
[----:B------:R-:W-:Y:S02]  /*11850*/  @!P1 PRMT R7, RZ, 0x654, R7 ;  /* 0x00000654ff079816 */ /* 0x000fe40000000007 */
[----:B------:R-:W-:-:S09]  /*11860*/  FSETP.NE.FTZ.AND P2, PT, R12, RZ, PT ;  /* 0x000000ff0c00720b */ /* 0x000fd20003f55000 */
[----:B------:R-:W0:Y:S04]  /*11870*/  @P3 MUFU.LG2 R8, R15 ;  /* 0x0000000f00083308 */ /* 0x000e280000000c00 */
[C---:B------:R-:W-:Y:S01]  /*11880*/  @P2 FMUL.FTZ R5, R9.reuse, 0.69314718246459960938 ;  /* 0x3f31721809052820 */ /* 0x040fe20000410000 */
[----:B------:R-:W-:-:S03]  /*11890*/  @P3 FMUL.FTZ R9, R9, 0.69314718246459960938 ;  /* 0x3f31721809093820 */ /* 0x000fc60000410000 */
        /* <DEDUP_REMOVED lines=45> */
.L_x_14947:
[----:B------:R-:W2:Y:S01]  /*11b70*/  LDL R45, [R1+0x48] ;  /* 0x00004800012d7983 */ /* 0x000ea20000100800 */
[----:B------:R-:W-:Y:S05]  /*11b80*/  WARPSYNC.ALL ;  /* 0x0000000000007948 */ /* 0x000fea0003800000 */
[----:B------:R-:W0:Y:S01]  /*11b90*/  S2R R2, SR_TID.X ;  /* 0x0000000000027919 */ /* 0x000e220000002100 */
[----:B------:R-:W1:Y:S01]  /*11ba0*/  S2UR UR5, SR_CgaCtaId ;  /* 0x00000000000579c3 */ /* 0x000e620000008800 */
[----:B------:R-:W-:Y:S01]  /*11bb0*/  UMOV UR4, 0x400 ;  /* 0x0000040000047882 */ /* 0x000fe20000000000 */
[----:B------:R-:W-:Y:S01]  /*11bc0*/  BSSY B0, `(.L_x_15012) ;  /* 0x000018d000007945 */ /* 0x000fe20003800000 */
[----:B-1----:R-:W-:Y:S01]  /*11bd0*/  ULEA UR4, UR5, UR4, 0x18 ;  /* 0x0000000405047291 */ /* 0x002fe2000f8ec03f */
[----:B0-----:R-:W-:-:S05]  /*11be0*/  VIADD R46, R2, 0xffffff80 ;  /* 0xffffff80022e7836 */ /* 0x001fca0000000000 */
[----:B------:R-:W-:Y:S01]  /*11bf0*/  IMAD.U32 R2, RZ, RZ, UR4 ;  /* 0x00000004ff027e24 */ /* 0x000fe2000f8e00ff */
[----:B------:R-:W-:Y:S01]  /*11c00*/  BAR.SYNC.DEFER_BLOCKING 0x5, 0x200 ;  /* 0x0148000000007b1d */ /* 0x000fe20000010000 */
[--C-:B------:R-:W-:Y:S02]  /*11c10*/  SHF.R.S32.HI R44, RZ, 0x1f, R46.reuse ;  /* 0x0000001fff2c7819 */ /* 0x100fe4000001142e */
[----:B------:R-:W-:Y:S02]  /*11c20*/  SHF.R.S32.HI R4, RZ, 0x1f, R46 ;  /* 0x0000001fff047819 */ /* 0x000fe4000001142e */
[-C--:B------:R-:W-:Y:S02]  /*11c30*/  LEA.HI R44, R44, R46.reuse, RZ, 0x3 ;  /* 0x0000002e2c2c7211 */ /* 0x080fe400078f18ff */
[----:B------:R-:W-:Y:S02]  /*11c40*/  LEA.HI R4, R4, R46, RZ, 0x3 ;  /* 0x0000002e04047211 */ /* 0x000fe400078f18ff */
[----:B------:R-:W-:-:S02]  /*11c50*/  LOP3.LUT R44, R44, 0xfffffff8, RZ, 0xc0, !PT ;  /* 0xfffffff82c2c7812 */ /* 0x000fc400078ec0ff */
[----:B------:R-:W-:-:S03]  /*11c60*/  SHF.R.S32.HI R34, RZ, 0x3, R4 ;  /* 0x00000003ff227819 */ /* 0x000fc60000011404 */
[----:B------:R-:W-:-:S04]  /*11c70*/  IMAD.IADD R44, R46, 0x1, -R44 ;  /* 0x000000012e2c7824 */ /* 0x000fc800078e0a2c */
[----:B------:R-:W-:Y:S01]  /*11c80*/  IMAD.SHL.U32 R33, R44, 0x8, RZ ;  /* 0x000000082c217824 */ /* 0x000fe200078e00ff */
[----:B------:R0:W1:Y:S04]  /*11c90*/  LDS.128 R28, [R2+0x168d0] ;  /* 0x0168d000021c7984 */ /* 0x0000680000000c00 */
[----:B------:R-:W-:Y:S01]  /*11ca0*/  SHF.R.S32.HI R32, RZ, 0x1f, R33 ;  /* 0x0000001fff207819 */ /* 0x000fe20000011421 */
[----:B------:R-:W-:Y:S06]  /*11cb0*/  BAR.ARV 0x4, 0x200 ;  /* 0x0108000000007b1d */ /* 0x000fec0000002000 */
[----:B--2--5:R-:W-:Y:S01]  /*11cc0*/  SHF.R.S32.HI R24, RZ, 0x1f, R45 ;  /* 0x0000001fff187819 */ /* 0x024fe2000001142d */
[----:B------:R-:W-:-:S03]  /*11cd0*/  IMAD.SHL.U32 R40, R45, 0x4, RZ ;  /* 0x000000042d287824 */ /* 0x000fc600078e00ff */
[----:B------:R-:W-:Y:S01]  /*11ce0*/  SHF.L.U64.HI R38, R45, 0x2, R24 ;  /* 0x000000022d267819 */ /* 0x000fe20000010218 */
[----:B01----:R-:W-:Y:S06]  /*11cf0*/  @P1 BRA `(.L_x_15013) ;  /* 0x0000000c00a01947 */ /* 0x003fec0003800000 */
[----:B------:R-:W2:Y:S01]  /*11d00*/  LDL R6, [R1+0x5c] ;  /* 0x00005c0001067983 */ /* 0x000ea20000100800 */
[----:B------:R-:W0:Y:S01]  /*11d10*/  S2R R5, SR_SWINHI ;  /* 0x0000000000057919 */ /* 0x000e220000002f00 */
[----:B------:R-:W-:Y:S05]  /*11d20*/  WARPSYNC.ALL ;  /* 0x0000000000007948 */ /* 0x000fea0003800000 */
[----:B------:R-:W-:Y:S01]  /*11d30*/  F2FP.BF16.F32.PACK_AB R12, R12, R27 ;  /* 0x0000001b0c0c723e */ /* 0x000fe200000010ff */
[----:B------:R-:W-:Y:S01]  /*11d40*/  ULDC.64 UR4, c[0x0][0xc00] ;  /* 0x0003000000047ab9 */ /* 0x000fe20000000a00 */
[----:B------:R-:W-:Y:S01]  /*11d50*/  F2FP.BF16.F32.PACK_AB R13, R13, R90 ;  /* 0x0000005a0d0d723e */ /* 0x000fe200000010ff */
[----:B------:R-:W3:Y:S01]  /*11d60*/  LDL R41, [R1+0x44] ;  /* 0x0000440001297983 */ /* 0x000ee20000100800 */
[----:B------:R-:W-:-:S02]  /*11d70*/  F2FP.BF16.F32.PACK_AB R14, R14, R25 ;  /* 0x000000190e0e723e */ /* 0x000fc400000010ff */
[----:B------:R-:W-:Y:S01]  /*11d80*/  F2FP.BF16.F32.PACK_AB R15, R15, R94 ;  /* 0x0000005e0f0f723e */ /* 0x000fe200000010ff */
[----:B------:R-:W-:Y:S01]  /*11d90*/  IMAD.MOV.U32 R36, RZ, RZ, RZ ;  /* 0x000000ffff247224 */ /* 0x000fe200078e00ff */
[----:B------:R-:W3:Y:S01]  /*11da0*/  LDL R46, [R1+0x2c] ;  /* 0x00002c00012e7983 */ /* 0x000ee20000100800 */
[----:B------:R-:W1:Y:S01]  /*11db0*/  LDC R28, c[0x0][0xbe8] ;  /* 0x0002fa00ff1c7b82 */ /* 0x000e620000000800 */
[----:B------:R-:W-:Y:S02]  /*11dc0*/  MOV R20, R2 ;  /* 0x0000000200147202 */ /* 0x000fe40000000f00 */
[----:B0-----:R-:W-:-:S05]  /*11dd0*/  MOV R21, R5 ;  /* 0x0000000500157202 */ /* 0x001fca0000000f00 */
[----:B------:R-:W-:Y:S01]  /*11de0*/  BAR.SYNC.DEFER_BLOCKING 0x1, 0x180 ;  /* 0x0046000000007b1d */ /* 0x000fe20000010000 */
[----:B--2---:R-:W-:-:S03]  /*11df0*/  IMAD.WIDE R10, R6, 0x2, R20 ;  /* 0x00000002060a7825 */ /* 0x004fc600078e0214 */
[C---:B------:R-:W-:Y:S02]  /*11e00*/  IADD3 R35, P2, R10.reuse, 0x20, RZ ;  /* 0x000000200a237810 */ /* 0x040fe40007f5e0ff */
[C---:B------:R-:W-:Y:S02]  /*11e10*/  LOP3.LUT R9, R10.reuse, 0x380, RZ, 0xc0, !PT ;  /* 0x000003800a097812 */ /* 0x040fe400078ec0ff */
[C---:B------:R-:W-:Y:S02]  /*11e20*/  IADD3 R39, P0, R10.reuse, 0x60, RZ ;  /* 0x000000600a277810 */ /* 0x040fe40007f1e0ff */
[----:B------:R-:W-:Y:S02]  /*11e30*/  IADD3 R37, P1, R10, 0x40, RZ ;  /* 0x000000400a257810 */ /* 0x000fe40007f3e0ff */
[----:B------:R-:W-:Y:S02]  /*11e40*/  LOP3.LUT R4, R35, 0x380, RZ, 0xc0, !PT ;  /* 0x0000038023047812 */ /* 0x000fe400078ec0ff */
[----:B------:R-:W-:-:S02]  /*11e50*/  SHF.R.U64 R9, R9, 0x3, RZ ;  /* 0x0000000309097819 */ /* 0x000fc400000012ff */
[----:B------:R-:W-:Y:S02]  /*11e60*/  LOP3.LUT R6, R37, 0x380, RZ, 0xc0, !PT ;  /* 0x0000038025067812 */ /* 0x000fe400078ec0ff */
[----:B------:R-:W-:Y:S02]  /*11e70*/  LOP3.LUT R26, R39, 0x380, RZ, 0xc0, !PT ;  /* 0x00000380271a7812 */ /* 0x000fe400078ec0ff */
[----:B------:R-:W-:Y:S02]  /*11e80*/  SHF.R.U64 R4, R4, 0x3, RZ ;  /* 0x0000000304047819 */ /* 0x000fe400000012ff */
[----:B------:R-:W-:Y:S02]  /*11e90*/  LOP3.LUT R10, R9, R10, RZ, 0x3c, !PT ;  /* 0x0000000a090a7212 */ /* 0x000fe400078e3cff */
[----:B------:R-:W-:Y:S02]  /*11ea0*/  SHF.R.U64 R6, R6, 0x3, RZ ;  /* 0x0000000306067819 */ /* 0x000fe400000012ff */
[----:B------:R-:W-:Y:S01]  /*11eb0*/  SHF.R.U64 R26, R26, 0x3, RZ ;  /* 0x000000031a1a7819 */ /* 0x000fe200000012ff */
        /* <DEDUP_REMOVED lines=8> */
[----:B------:R-:W-:Y:S01]  /*11f40*/  MOV R25, R4 ;  /* 0x0000000400197202 */ /* 0x000fe20000000f00 */
[----:B------:R0:W-:Y:S01]  /*11f50*/  STSM.16.M88.4 [R10], R12 ;  /* 0x0000000c0a007844 */ /* 0x0001e20000000200 */
[----:B------:R-:W-:Y:S02]  /*11f60*/  ISETP.NE.U32.AND P0, PT, RZ, UR4, PT ;  /* 0x00000004ff007c0c */ /* 0x000fe4000bf05070 */
[----:B------:R-:W-:Y:S02]  /*11f70*/  IADD3 R26, P1, R40, UR4, RZ ;  /* 0x00000004281a7c10 */ /* 0x000fe4000ff3e0ff */
        /* <DEDUP_REMOVED lines=10> */
[----:B------:R-:W-:Y:S02]  /*12020*/  F2FP.BF16.F32.PACK_AB R13, R115, R114 ;  /* 0x00000072730d723e */ /* 0x000fe400000010ff */
[----:B------:R-:W-:Y:S02]  /*12030*/  F2FP.BF16.F32.PACK_AB R14, R117, R116 ;  /* 0x00000074750e723e */ /* 0x000fe400000010ff */
[----:B------:R-:W-:-:S02]  /*12040*/  F2FP.BF16.F32.PACK_AB R15, R119, R118 ;  /* 0x00000076770f723e */ /* 0x000fc400000010ff */
        /* <DEDUP_REMOVED lines=8> */
[----:B------:R-:W-:Y:S09]  /*120d0*/  BAR.SYNC.DEFER_BLOCKING 0x1, 0x180 ;  /* 0x0046000000007b1d */ /* 0x000ff20000010000 */
        /* <DEDUP_REMOVED lines=9> */
[----:B---3--:R-:W-:Y:S01]  /*12170*/  IMAD.IADD R15, R41, 0x1, R46 ;  /* 0x00000001290f7824 */ /* 0x008fe200078e022e */
[----:B0-----:R-:W-:Y:S06]  /*12180*/  @P1 BRA `(.L_x_15014) ;  /* 0x0000000000101947 */ /* 0x001fec0003800000 */
[----:B------:R-:W-:Y:S05]  /*12190*/  @!P0 BRA `(.L_x_15014) ;  /* 0x00000000000c8947 */ /* 0x000fea0003800000 */
[----:B------:R-:W3:Y:S04]  /*121a0*/  LDG.E R4, desc[UR40][R26.64] ;  /* 0x000000281a047981 */ /* 0x000ee8000c1e1900 */
[----:B-----5:R-:W3:Y:S02]  /*121b0*/  LDG.E R9, desc[UR40][R26.64+0x4] ;  /* 0x000004281a097981 */ /* 0x020ee4000c1e1900 */
[----:B---3--:R-:W-:-:S07]  /*121c0*/  IMAD.IADD R9, R9, 0x1, -R4 ;  /* 0x0000000109097824 */ /* 0x008fce00078e0a04 */
.L_x_15014:
[----:B------:R-:W3:Y:S01]  /*121d0*/  LDL R12, [R1+0x58] ;  /* 0x00005800010c7983 */ /* 0x000ee20000100800 */
[----:B-1----:R-:W-:Y:S01]  /*121e0*/  @P2 IMAD.HI.U32 R4, R15, R6, RZ ;  /* 0x000000060f042227 */ /* 0x002fe200078e00ff */
[----:B------:R-:W-:Y:S01]  /*121f0*/  ULDC.64 UR4, c[0x0][0xb90] ;  /* 0x0002e40000047ab9 */ /* 0x000fe20000000a00 */
[----:B-----5:R-:W-:Y:S01]  /*12200*/  SHF.R.S32.HI R37, RZ, 0x1f, R36 ;  /* 0x0000001fff257819 */ /* 0x020fe20000011424 */
[----:B------:R-:W4:Y:S01]  /*12210*/  LDL.LU R42, [R1+0x4c] ;  /* 0x00004c00012a7983 */ /* 0x000f220000300800 */
[----:B------:R-:W-:Y:S01]  /*12220*/  MOV R7, R15 ;  /* 0x0000000f00077202 */ /* 0x000fe20000000f00 */
[----:B------:R-:W-:Y:S01]  /*12230*/  IMAD R41, R9, R28, RZ ;  /* 0x0000001c09297224 */ /* 0x000fe200078e02ff */
[----:B--2---:R-:W-:Y:S01]  /*12240*/  @P2 SHF.R.U32.HI R7, RZ, R39, R4 ;  /* 0x00000027ff072219 */ /* 0x004fe20000011604 */
[----:B------:R-:W0:Y:S01]  /*12250*/  S2R R25, SR_TID.X ;  /* 0x0000000000197919 */ /* 0x000e220000002100 */
[----:B------:R-:W-:Y:S01]  /*12260*/  SEL R35, R24, RZ, !P0 ;  /* 0x000000ff18237207 */ /* 0x000fe20004000000 */
[----:B------:R-:W1:Y:S01]  /*12270*/  @P2 LDC R43, c[0x0][0xbec] ;  /* 0x0002fb00ff2b2b82 */ /* 0x000e620000000800 */
[----:B------:R-:W-:Y:S01]  /*12280*/  SEL R39, R45, RZ, !P0 ;  /* 0x000000ff2d277207 */ /* 0x000fe20004000000 */
[----:B------:R-:W-:-:S02]  /*12290*/  IMAD.MOV R13, RZ, RZ, -R7 ;  /* 0x000000ffff0d7224 */ /* 0x000fc400078e0a07 */
[----:B0-----:R-:W-:-:S05]  /*122a0*/  VIADD R26, R25, 0xffffff80 ;  /* 0xffffff80191a7836 */ /* 0x001fca0000000000 */
[----:B------:R-:W-:-:S04]  /*122b0*/  SHF.R.S32.HI R25, RZ, 0x1f, R26 ;  /* 0x0000001fff197819 */ /* 0x000fc8000001141a */
[----:B------:R-:W-:-:S04]  /*122c0*/  LEA.HI R25, R25, R26, RZ, 0x7 ;  /* 0x0000001a19197211 */ /* 0x000fc800078f38ff */
[----:B------:R-:W-:-:S05]  /*122d0*/  LOP3.LUT R25, R25, 0xffffff80, RZ, 0xc0, !PT ;  /* 0xffffff8019197812 */ /* 0x000fca00078ec0ff */
[----:B------:R-:W-:Y:S02]  /*122e0*/  IMAD.IADD R25, R26, 0x1, -R25 ;  /* 0x000000011a197824 */ /* 0x000fe400078e0a19 */
[----:B---3--:R-:W-:Y:S01]  /*122f0*/  IMAD.IADD R12, R12, 0x1, R46 ;  /* 0x000000010c0c7824 */ /* 0x008fe200078e022e */
        /* <DEDUP_REMOVED lines=33> */
[----:B------:R-:W2:Y:S01]  /*12510*/  SHFL.IDX PT, R7, R14, 0x1, 0x1c1f ;  /* 0x003c1f000e077f89 */ /* 0x000ea200000e0000 */
        /* <DEDUP_REMOVED lines=14> */
[----:B--2---:R2:W-:Y:S04]  /*12600*/  @!P0 ST.E desc[UR40][R6.64], R0 ;  /* 0x0000000006008985 */ /* 0x0045e8000c101928 */
[----:B------:R-:W3:Y:S04]  /*12610*/  LD.E.128 R8, desc[UR40][R8.64] ;  /* 0x0000002808087980 */ /* 0x000ee8000c101d00 */
[----:B------:R-:W4:Y:S04]  /*12620*/  LD.E.128 R12, desc[UR40][R12.64] ;  /* 0x000000280c0c7980 */ /* 0x000f28000c101d00 */
[----:B------:R-:W4:Y:S01]  /*12630*/  LD.E.128 R24, desc[UR40][R24.64] ;  /* 0x0000002818187980 */ /* 0x000f22000c101d00 */
[----:B------:R-:W-:-:S04]  /*12640*/  IADD3 R38, P0, R20, 0x4800, RZ ;  /* 0x0000480014267810 */ /* 0x000fc80007f1e0ff */
[----:B------:R-:W-:Y:S01]  /*12650*/  LOP3.LUT R20, R38, 0x380, RZ, 0xc0, !PT ;  /* 0x0000038026147812 */ /* 0x000fe200078ec0ff */
[----:B0-----:R-:W-:-:S03]  /*12660*/  IMAD.X R5, RZ, RZ, R21, P0 ;  /* 0x000000ffff057224 */ /* 0x001fc600000e0615 */
[----:B------:R-:W-:-:S04]  /*12670*/  SHF.R.U64 R3, R20, 0x3, RZ ;  /* 0x0000000314037819 */ /* 0x000fc800000012ff */
[----:B------:R-:W-:Y:S01]  /*12680*/  LOP3.LUT R4, R3, R38, RZ, 0x3c, !PT ;  /* 0x0000002603047212 */ /* 0x000fe200078e3cff */
[----:B------:R-:W-:Y:S02]  /*12690*/  IMAD R3, R37, UR4, RZ ;  /* 0x0000000425037c24 */ /* 0x000fe4000f8e02ff */
[----:B------:R-:W0:Y:S01]  /*126a0*/  @P2 LDC R37, c[0x0][0xbf0] ;  /* 0x0002fc00ff252b82 */ /* 0x000e220000000800 */
[C---:B------:R-:W-:Y:S02]  /*126b0*/  IMAD.WIDE.U32 R20, R36.reuse, UR4, RZ ;  /* 0x0000000424147c25 */ /* 0x040fe4000f8e00ff */
[----:B--2---:R-:W5:Y:S02]  /*126c0*/  LD.E.128 R4, desc[UR40][R4.64] ;  /* 0x0000002804047980 */ /* 0x004f64000c101d00 */
[----:B------:R-:W-:Y:S01]  /*126d0*/  IMAD R3, R36, UR5, R3 ;  /* 0x0000000524037c24 */ /* 0x000fe2000f8e0203 */
[----:B------:R-:W-:Y:S01]  /*126e0*/  ULDC.64 UR4, c[0x0][0xae8] ;  /* 0x0002ba0000047ab9 */ /* 0x000fe20000000a00 */
[----:B------:R-:W-:Y:S01]  /*126f0*/  IMAD R0, R44, 0x30, R34 ;  /* 0x000000302c007824 */ /* 0x000fe200078e0222 */
        /* <DEDUP_REMOVED lines=8> */
[----:B------:R-:W-:Y:S02]  /*12780*/  IMAD.IADD R36, R46, 0x1, R0 ;  /* 0x000000012e247824 */ /* 0x000fe400078e0200 */
[C---:B------:R-:W-:Y:S02]  /*12790*/  IMAD R3, R42.reuse, UR5, R3 ;  /* 0x000000052a037c24 */ /* 0x040fe4000f8e0203 */
[----:B------:R-:W-:Y:S01]  /*127a0*/  IMAD.WIDE.U32 R20, R42, UR4, R20 ;  /* 0x000000042a147c25 */ /* 0x000fe2000f8e0014 */
[----:B------:R-:W-:-:S03]  /*127b0*/  ULDC.64 UR4, c[0x0][0xaf0] ;  /* 0x0002bc0000047ab9 */ /* 0x000fc60000000a00 */
[----:B-1----:R-:W-:-:S04]  /*127c0*/  @P2 IMAD.HI.U32 R0, R36, R43, RZ ;  /* 0x0000002b24002227 */ /* 0x002fc800078e00ff */
[----:B------:R-:W-:Y:S02]  /*127d0*/  IMAD.IADD R21, R21, 0x1, R3 ;  /* 0x0000000115157824 */ /* 0x000fe400078e0203 */
[----:B------:R-:W-:Y:S01]  /*127e0*/  IMAD.MOV.U32 R3, RZ, RZ, R36 ;  /* 0x000000ffff037224 */ /* 0x000fe200078e0024 */
[----:B0-----:R-:W-:Y:S01]  /*127f0*/  @P2 SHF.R.U32.HI R3, RZ, R37, R0 ;  /* 0x00000025ff032219 */ /* 0x001fe20000011600 */
[----:B------:R-:W-:Y:S02]  /*12800*/  IMAD R35, R35, UR4, RZ ;  /* 0x0000000423237c24 */ /* 0x000fe4000f8e02ff */
[----:B------:R-:W-:Y:S01]  /*12810*/  IMAD.WIDE.U32 R20, R39, UR4, R20 ;  /* 0x0000000427147c25 */ /* 0x000fe2000f8e0014 */
[----:B------:R-:W-:Y:S02]  /*12820*/  SHF.R.S32.HI R0, RZ, 0x1f, R3 ;  /* 0x0000001fff007819 */ /* 0x000fe40000011403 */
[----:B------:R-:W-:Y:S01]  /*12830*/  IADD3 R37, -R3, RZ, RZ ;  /* 0x000000ff03257210 */ /* 0x000fe20007ffe1ff */
[----:B------:R-:W-:Y:S01]  /*12840*/  IMAD R35, R39, UR5, R35 ;  /* 0x0000000527237c24 */ /* 0x000fe2000f8e0223 */
[----:B------:R-:W-:Y:S01]  /*12850*/  ULDC.64 UR4, c[0x0][0xae0] ;  /* 0x0002b80000047ab9 */ /* 0x000fe20000000a00 */
[----:B------:R-:W-:-:S02]  /*12860*/  IMAD.IADD R40, R34, 0x1, R46 ;  /* 0x0000000122287824 */ /* 0x000fc400078e022e */
        /* <DEDUP_REMOVED lines=12> */
[----:B------:R-:W-:Y:S01]  /*12930*/  VIADD R0, R40, 0x30 ;  /* 0x0000003028007836 */ /* 0x000fe20000000000 */
[----:B------:R-:W-:Y:S01]  /*12940*/  LEA R28, P0, R20, UR4, 0x1 ;  /* 0x00000004141c7c11 */ /* 0x000fe2000f8008ff */
[----:B------:R-:W-:Y:S01]  /*12950*/  IMAD.IADD R3, R21, 0x1, R3 ;  /* 0x0000000115037824 */ /* 0x000fe200078e0203 */
[----:B------:R-:W-:-:S03]  /*12960*/  ULDC UR4, c[0x0][0xac8] ;  /* 0x0002b20000047ab9 */ /* 0x000fc60000000800 */
[----:B--2---:R-:W0:Y:S01]  /*12970*/  SHFL.IDX PT, R36, R28, 0x1, 0x181f ;  /* 0x00381f001c247f89 */ /* 0x004e2200000e0000 */
[----:B------:R-:W-:Y:S01]  /*12980*/  LEA.HI.X R38, R20, UR5, R3, 0x1, P0 ;  /* 0x0000000514267c11 */ /* 0x000fe200080f0c03 */
[C---:B------:R-:W-:Y:S01]  /*12990*/  VIADD R3, R40.reuse, 0x60 ;  /* 0x0000006028037836 */ /* 0x040fe20000000000 */
[----:B------:R-:W-:Y:S01]  /*129a0*/  ISETP.GE.AND P0, PT, R33, UR4, PT ;  /* 0x0000000421007c0c */ /* 0x000fe2000bf06270 */
[----:B------:R-:W1:Y:S03]  /*129b0*/  SHFL.IDX PT, R20, R28, RZ, 0x181f ;  /* 0x00181fff1c147589 */ /* 0x000e6600000e0000 */
[-C--:B------:R-:W-:Y:S01]  /*129c0*/  ISETP.GE.OR P3, PT, R40, R41.reuse, P0 ;  /* 0x000000292800720c */ /* 0x080fe20000766670 */
[----:B------:R-:W2:Y:S01]  /*129d0*/  SHFL.IDX PT, R21, R38, RZ, 0x181f ;  /* 0x00181fff26157589 */ /* 0x000ea200000e0000 */
[-C--:B------:R-:W-:Y:S01]  /*129e0*/  ISETP.GE.OR P2, PT, R0, R41.reuse, P0 ;  /* 0x000000290000720c */ /* 0x080fe20000746670 */
[----:B------:R-:W-:Y:S01]  /*129f0*/  VIADD R0, R2, 0x16820 ;  /* 0x0001682002007836 */ /* 0x000fe20000000000 */
[----:B------:R-:W-:Y:S01]  /*12a00*/  ISETP.GE.OR P1, PT, R3, R41, P0 ;  /* 0x000000290300720c */ /* 0x000fe20000726670 */
[----:B------:R-:W2:Y:S03]  /*12a10*/  SHFL.IDX PT, R42, R28, 0x2, 0x181f ;  /* 0x00581f001c2a7f89 */ /* 0x000ea600000e0000 */
[----:B------:R-:W-:Y:S01]  /*12a20*/  PRMT R0, RZ, 0x654, R0 ;  /* 0x00000654ff007816 */ /* 0x000fe20000000000 */
[----:B------:R-:W2:Y:S03]  /*12a30*/  SHFL.IDX PT, R35, R38, 0x1, 0x181f ;  /* 0x00381f0026237f89 */ /* 0x000ea600000e0000 */
[----:B------:R1:W-:Y:S01]  /*12a40*/  SYNCS.ARRIVE.TRANS64.RED.A1T0 RZ, [R0+URZ], RZ ;  /* 0x000000ff00ff79a7 */ /* 0x0003e2000810043f */
[----:B------:R-:W2:Y:S02]  /*12a50*/  SHFL.IDX PT, R37, R38, 0x2, 0x181f ;  /* 0x00581f0026257f89 */ /* 0x000ea400000e0000 */
[----:B0-----:R-:W-:-:S02]  /*12a60*/  @!P2 LEA R34, P4, R33, R36, 0x1 ;  /* 0x000000242122a211 */ /* 0x001fc400078808ff */
[----:B------:R-:W0:Y:S01]  /*12a70*/  SHFL.IDX PT, R28, R28, 0x3, 0x181f ;  /* 0x00781f001c1c7f89 */ /* 0x000e2200000e0000 */
[----:B-1----:R-:W-:Y:S01]  /*12a80*/  VIADD R0, R40, 0x90 ;  /* 0x0000009028007836 */ /* 0x002fe20000000000 */
[C---:B------:R-:W-:Y:S02]  /*12a90*/  @!P3 LEA R20, P5, R33.reuse, R20, 0x1 ;  /* 0x000000142114b211 */ /* 0x040fe400078a08ff */
[----:B------:R-:W1:Y:S02]  /*12aa0*/  SHFL.IDX PT, R38, R38, 0x3, 0x181f ;  /* 0x00781f0026267f89 */ /* 0x000e6400000e0000 */
[C---:B--2---:R-:W-:Y:S02]  /*12ab0*/  @!P3 LEA.HI.X R21, R33.reuse, R21, R32, 0x1, P5 ;  /* 0x000000152115b211 */ /* 0x044fe400028f0c20 */
[----:B------:R-:W-:Y:S02]  /*12ac0*/  ISETP.GE.OR P0, PT, R0, R41, P0 ;  /* 0x000000290000720c */ /* 0x000fe40000706670 */
[----:B------:R-:W-:-:S02]  /*12ad0*/  @!P1 LEA R36, P5, R33, R42, 0x1 ;  /* 0x0000002a21249211 */ /* 0x000fc400078a08ff */
        /* <DEDUP_REMOVED lines=10> */
.L_x_15013:
        /* <DEDUP_REMOVED lines=19> */
[----:B-1----:R-:W-:Y:S05]  /*12cb0*/  @P1 BRA `(.L_x_15016) ;  /* 0x0000000000101947 */ /* 0x002fea0003800000 */
[----:B------:R-:W-:Y:S05]  /*12cc0*/  @!P0 BRA `(.L_x_15016) ;  /* 0x00000000000c8947 */ /* 0x000fea0003800000 */
[----:B------:R-:W2:Y:S04]  /*12cd0*/  LDG.E R3, desc[UR40][R4.64] ;  /* 0x0000002804037981 */ /* 0x000ea8000c1e1900 */
[----:B-----5:R-:W2:Y:S02]  /*12ce0*/  LDG.E R8, desc[UR40][R4.64+0x4] ;  /* 0x0000042804087981 */ /* 0x020ea4000c1e1900 */
[----:B--2---:R-:W-:-:S07]  /*12cf0*/  IMAD.IADD R8, R8, 0x1, -R3 ;  /* 0x0000000108087824 */ /* 0x004fce00078e0a03 */
.L_x_15016:
        /* <DEDUP_REMOVED lines=10> */
[----:B--2---:R-:W-:Y:S01]  /*12da0*/  IMAD R3, R8, R9, RZ ;  /* 0x0000000908037224 */ /* 0x004fe200078e02ff */
[----:B-1----:R-:W-:-:S04]  /*12db0*/  IADD3 R10, R26, -0x80, R4 ;  /* 0xffffff801a0a7810 */ /* 0x002fc80007ffe004 */
        /* <DEDUP_REMOVED lines=30> */
[----:B------:R-:W-:Y:S02]  /*12fa0*/  LEA R6, P0, R4, UR4, 0x2 ;  /* 0x0000000404067c11 */ /* 0x000fe4000f8010ff */
[----:B------:R-:W-:-:S04]  /*12fb0*/  IADD3 R3, R5, R3, RZ ;  /* 0x0000000305037210 */ /* 0x000fc80007ffe0ff */
[----:B------:R-:W-:Y:S01]  /*12fc0*/  LEA.HI.X R7, R4, UR5, R3, 0x2, P0 ;  /* 0x0000000504077c11 */ /* 0x000fe200080f1403 */
[----:B------:R-:W-:-:S05]  /*12fd0*/  IMAD.MOV.U32 R3, RZ, RZ, -0x800000 ;  /* 0xff800000ff037424 */ /* 0x000fca00078e00ff */
[----:B------:R1:W-:Y:S02]  /*12fe0*/  STG.E desc[UR40][R6.64], R3 ;  /* 0x0000000306007986 */ /* 0x0003e4000c101928 */
.L_x_15018:
[----:B------:R-:W-:Y:S05]  /*12ff0*/  BSYNC B1 ;  /* 0x0000000000017941 */ /* 0x000fea0003800000 */
.L_x_15017:
[----:B------:R-:W2:Y:S01]  /*13000*/  @P2 LDC R9, c[0x0][0xbf0] ;  /* 0x0002fc00ff092b82 */ /* 0x000ea20000000800 */
[----:B------:R-:W-:Y:S01]  /*13010*/  ULDC.64 UR4, c[0x0][0xaa0] ;  /* 0x0002a80000047ab9 */ /* 0x000fe20000000a00 */
[----:B-1----:R-:W-:Y:S01]  /*13020*/  IMAD R6, R44, 0x30, R34 ;  /* 0x000000302c067824 */ /* 0x002fe200078e0222 */
[----:B------:R-:W-:Y:S01]  /*13030*/  ULDC.64 UR6, c[0x0][0xa80] ;  /* 0x0002a00000067ab9 */ /* 0x000fe20000000a00 */
        /* <DEDUP_REMOVED lines=8> */
[----:B0-----:R-:W-:-:S04]  /*130c0*/  @P2 IMAD.HI.U32 R0, R10, R27, RZ ;  /* 0x0000001b0a002227 */ /* 0x001fc800078e00ff */
[----:B------:R-:W-:Y:S01]  /*130d0*/  IMAD.MOV.U32 R3, RZ, RZ, R10 ;  /* 0x000000ffff037224 */ /* 0x000fe200078e000a */
[----:B--2---:R-:W-:Y:S01]  /*130e0*/  @P2 SHF.R.U32.HI R3, RZ, R9, R0 ;  /* 0x00000009ff032219 */ /* 0x004fe20000011600 */
        /* <DEDUP_REMOVED lines=30> */
[----:B------:R-:W1:Y:S03]  /*132d0*/  SHFL.IDX PT, R0, R20, RZ, 0x181f ;  /* 0x00181fff14007589 */ /* 0x000e6600000e0000 */
[C---:B------:R-:W-:Y:S01]  /*132e0*/  VIADD R8, R24.reuse, 0x30 ;  /* 0x0000003018087836 */ /* 0x040fe20000000000 */
[----:B------:R-:W2:Y:S01]  /*132f0*/  SHFL.IDX PT, R5, R7, 0x1, 0x181f ;  /* 0x00381f0007057f89 */ /* 0x000ea200000e0000 */
[C---:B------:R-:W-:Y:S01]  /*13300*/  ISETP.GE.OR P2, PT, R24.reuse, R21, P0 ;  /* 0x000000151800720c */ /* 0x040fe20000746670 */
[----:B------:R-:W-:-:S02]  /*13310*/  VIADD R10, R24, 0x60 ;  /* 0x00000060180a7836 */ /* 0x000fc40000000000 */
[----:B------:R-:W3:Y:S01]  /*13320*/  SHFL.IDX PT, R14, R7, 0x2, 0x181f ;  /* 0x00581f00070e7f89 */ /* 0x000ee200000e0000 */
[-C--:B------:R-:W-:Y:S02]  /*13330*/  ISETP.GE.OR P3, PT, R8, R21.reuse, P0 ;  /* 0x000000150800720c */ /* 0x080fe40000766670 */
        /* <DEDUP_REMOVED lines=16> */
.L_x_15202:
[----:B------:R-:W-:-:S05]  /*13440*/  VIADD R24, R24, 0x90 ;  /* 0x0000009018187836 */ /* 0x000fca0000000000 */
[----:B------:R-:W-:-:S13]  /*13450*/  ISETP.GE.OR P0, PT, R24, R21, P0 ;  /* 0x000000151800720c */ /* 0x000fda0000706670 */
[----:B--2---:R-:W-:-:S04]  /*13460*/  @!P0 LEA R14, P1, R33, R14, 0x1 ;  /* 0x0000000e210e8211 */ /* 0x004fc800078208ff */
[----:B-1----:R-:W-:-:S05]  /*13470*/  @!P0 LEA.HI.X R15, R33, R0, R32, 0x1, P1 ;  /* 0x00000000210f8211 */ /* 0x002fca00008f0c20 */
[----:B------:R1:W-:Y:S04]  /*13480*/  @!P0 ST.E.128 desc[UR40][R14.64], RZ ;  /* 0x000000ff0e008985 */ /* 0x0003e8000c101d28 */
.L_x_15015:
[----:B------:R-:W-:Y:S05]  /*13490*/  BSYNC B0 ;  /* 0x0000000000007941 */ /* 0x000fea0003800000 */
.L_x_15012:
[----:B------:R-:W-:Y:S02]  /*134a0*/  ULDC UR4, c[0x0][0xc3c] ;  /* 0x00030f0000047ab9 */ /* 0x000fe40000000800 */
[----:B------:R-:W-:-:S13]  /*134b0*/  ISETP.GE.AND P0, PT, R31, UR4, PT ;  /* 0x000000041f007c0c */ /* 0x000fda000bf06270 */
[----:B------:R-:W-:Y:S05]  /*134c0*/  @!P0 BRA `(.L_x_15020) ;  /* 0xfffffed800d88947 */ /* 0x000fea000383ffff */
[----:B------:R-:W-:Y:S05]  /*134d0*/  BRA `(.L_x_14887) ;  /* 0x0000006400d47947 */ /* 0x000fea0003800000 */
.L_x_14885:
        /* <DEDUP_REMOVED lines=18> */
.L_x_15021:
        /* <DEDUP_REMOVED lines=42> */
.L_x_15027:
        /* <DEDUP_REMOVED lines=12> */
.L_x_15026:
[----:B------:R-:W-:Y:S05]  /*13960*/  BSYNC B0 ;  /* 0x0000000000007941 */ /* 0x000fea0003800000 */
.L_x_15025:
        /* <DEDUP_REMOVED lines=20> */
[----:B------:R-:W-:Y:S01]  /*13ab0*/  MOV R6, R9 ;  /* 0x0000000900067202 */ /* 0x000fe20000000f00 */
[----:B------:R-:W-:-:S07]  /*13ac0*/  IMAD.MOV.U32 R9, RZ, RZ, R3 ;  /* 0x000000ffff097224 */ /* 0x000fce00078e0003 */
.L_x_15023:
        /* <DEDUP_REMOVED lines=21> */
.L_x_15028:
[----:B-1----:R-:W-:Y:S01]  /*13c20*/  IMAD R16, R16, UR5, R9 ;  /* 0x0000000510107c24 */ /* 0x002fe2000f8e0209 */
[----:B0-----:R-:W-:Y:S01]  /*13c30*/  IABS R6, R4 ;  /* 0x0000000400067213 */ /* 0x001fe20000000000 */
[----:B------:R-:W-:Y:S02]  /*13c40*/  IMAD R11, R15, R8, RZ ;  /* 0x000000080f0b7224 */ /* 0x000fe400078e02ff */
[----:B------:R-:W-:Y:S01]  /*13c50*/  IMAD.MOV.U32 R2, RZ, RZ, RZ ;  /* 0x000000ffff027224 */ /* 0x000fe200078e00ff */
[----:B------:R-:W-:Y:S01]  /*13c60*/  IADD3 R9, -R16, UR6, RZ ;  /* 0x0000000610097c10 */ /* 0x000fe2000fffe1ff */
[----:B------:R-:W-:Y:S02]  /*13c70*/  IMAD.MOV R6, RZ, RZ, -R6 ;  /* 0x000000ffff067224 */ /* 0x000fe400078e0a06 */
        /* <DEDUP_REMOVED lines=17> */
[----:B------:R-:W-:Y:S01]  /*13d90*/  IMAD R4, R4, R2, R9 ;  /* 0x0000000204047224 */ /* 0x000fe200078e0209 */
[----:B------:R-:W-:Y:S02]  /*13da0*/  MOV R2, RZ ;  /* 0x000000ff00027202 */ /* 0x000fe40000000f00 */
[----:B------:R-:W-:-:S04]  /*13db0*/  VIADDMNMX R7, R8, UR5, R7, PT ;  /* 0x0000000508077c46 */ /* 0x000fc8000b800107 */
[----:B------:R-:W-:-:S04]  /*13dc0*/  IABS R8, R7 ;  /* 0x0000000700087213 */ /* 0x000fc80000000000 */
[----:B------:R-:W0:Y:S08]  /*13dd0*/  I2F.RP R10, R8 ;  /* 0x00000008000a7306 */ /* 0x000e300000209400 */
[----:B0-----:R-:W0:Y:S02]  /*13de0*/  MUFU.RCP R10, R10 ;  /* 0x0000000a000a7308 */ /* 0x001e240000001000 */
[----:B0-----:R-:W-:Y:S01]  /*13df0*/  VIADD R3, R10, 0xffffffe ;  /* 0x0ffffffe0a037836 */ /* 0x001fe20000000000 */
[----:B------:R-:W-:-:S05]  /*13e00*/  IABS R10, R7 ;  /* 0x00000007000a7213 */ /* 0x000fca0000000000 */
[----:B------:R-:W0:Y:S02]  /*13e10*/  F2I.FTZ.U32.TRUNC.NTZ R3, R3 ;  /* 0x0000000300037305 */ /* 0x000e24000021f000 */
[----:B0-----:R-:W-:-:S04]  /*13e20*/  IMAD.MOV R11, RZ, RZ, -R3 ;  /* 0x000000ffff0b7224 */ /* 0x001fc800078e0a03 */
[----:B------:R-:W-:-:S04]  /*13e30*/  IMAD R9, R11, R8, RZ ;  /* 0x000000080b097224 */ /* 0x000fc800078e02ff */
[----:B------:R-:W-:Y:S01]  /*13e40*/  IMAD.HI.U32 R2, R3, R9, R2 ;  /* 0x0000000903027227 */ /* 0x000fe200078e0002 */
        /* <DEDUP_REMOVED lines=20> */
.L_x_15024:
[----:B------:R-:W-:Y:S02]  /*13f90*/  IMAD.MOV.U32 R17, RZ, RZ, RZ ;  /* 0x000000ffff117224 */ /* 0x000fe400078e00ff */
[----:B------:R-:W-:Y:S02]  /*13fa0*/  IMAD.U32 R16, RZ, RZ, UR6 ;  /* 0x00000006ff107e24 */ /* 0x000fe4000f8e00ff */
[----:B------:R-:W-:-:S07]  /*13fb0*/  IMAD.MOV.U32 R18, RZ, RZ, RZ ;  /* 0x000000ffff127224 */ /* 0x000fce00078e00ff */
.L_x_15029:
[----:B------:R-:W-:-:S13]  /*13fc0*/  ISETP.NE.AND P0, PT, R5, RZ, PT ;  /* 0x000000ff0500720c */ /* 0x000fda0003f05270 */
[----:B------:R-:W0:Y:S01]  /*13fd0*/  @!P0 S2R R3, SR_CgaCtaId ;  /* 0x0000000000038919 */ /* 0x000e220000008800 */
[----:B------:R-:W-:-:S04]  /*13fe0*/  @!P0 MOV R0, 0x400 ;  /* 0x0000040000008802 */ /* 0x000fc80000000f00 */
[----:B0-----:R-:W-:-:S05]  /*13ff0*/  @!P0 LEA R0, R3, R0, 0x18 ;  /* 0x0000000003008211 */ /* 0x001fca00078ec0ff */
[----:B------:R0:W-:Y:S01]  /*14000*/  @!P0 STS.128 [R0+0x168d0], R16 ;  /* 0x0168d01000008388 */ /* 0x0001e20000000c00 */
[----:B------:R-:W-:Y:S06]  /*14010*/  BAR.ARV 0x5, 0x200 ;  /* 0x0148000000007b1d */ /* 0x000fec0000002000 */
.L_x_15022:
        /* <DEDUP_REMOVED lines=11> */
[----:B------:R-:W-:Y:S01]  /*140d0*/  MOV R27, 0x1 ;  /* 0x00000001001b7802 */ /* 0x000fe20000000f00 */
[----:B------:R-:W-:Y:S01]  /*140e0*/  IMAD.MOV.U32 R23, RZ, RZ, RZ ;  /* 0x000000ffff177224 */ /* 0x000fe200078e00ff */
[----:B------:R-:W-:Y:S01]  /*140f0*/  ULDC.64 UR38, c[0x0][0x198] ;  /* 0x0000660000267ab9 */ /* 0x000fe20000000a00 */
[----:B------:R-:W-:Y:S01]  /*14100*/  IMAD.MOV.U32 R28, RZ, RZ, RZ ;  /* 0x000000ffff1c7224 */ /* 0x000fe200078e00ff */
[----:B------:R-:W-:Y:S01]  /*14110*/  ULDC UR36, c[0x0][0xc] ;  /* 0x0000030000247ab9 */ /* 0x000fe20000000800 */
        /* <DEDUP_REMOVED lines=9> */
[----:B------:R-:W-:-:S05]  /*141b0*/  IMAD.SHL.U32 R2, R5, 0x10, RZ ;  /* 0x0000001005027824 */ /* 0x000fca00078e00ff */
[----:B------:R-:W-:Y:S01]  /*141c0*/  LOP3.LUT R0, R4, 0x70, R2, 0xf8, !PT ;  /* 0x0000007004007812 */ /* 0x000fe200078ef802 */
[----:B------:R-:W-:Y:S02]  /*141d0*/  IMAD R2, R3, 0x2, R22 ;  /* 0x0000000203027824 */ /* 0x000fe400078e0216 */
[----:B------:R-:W-:-:S03]  /*141e0*/  IMAD.MOV.U32 R0, RZ, RZ, 0x1 ;  /* 0x00000001ff007424 */ /* 0x000fc600078e00ff */
[----:B------:R3:W-:Y:S04]  /*141f0*/  STL [R1+0xc], R2 ;  /* 0x00000c0201007387 */ /* 0x0007e80000100800 */
[----:B------:R3:W-:Y:S02]  /*14200*/  STL [R1+0x4], R0 ;  /* 0x0000040001007387 */ /* 0x0007e40000100800 */
.L_x_15152:
[----:B0--3--:R-:W0:Y:S02]  /*14210*/  LDC.64 R2, c[0x0][0xc88] ;  /* 0x00032200ff027b82 */ /* 0x009e240000000a00 */
[----:B0-----:R-:W-:-:S05]  /*14220*/  IMAD.WIDE R2, R19, 0x4, R2 ;  /* 0x0000000413027825 */ /* 0x001fca00078e0202 */
[----:B--2---:R-:W2:Y:S01]  /*14230*/  LDG.E R13, desc[UR40][R2.64] ;  /* 0x00000028020d7981 */ /* 0x004ea2000c1e1900 */
[----:B------:R-:W-:Y:S05]  /*14240*/  YIELD ;  /* 0x0000000000007946 */ /* 0x000fea0003800000 */
[----:B------:R-:W-:Y:S01]  /*14250*/  ULDC.64 UR4, c[0x0][0xa28] ;  /* 0x00028a0000047ab9 */ /* 0x000fe20000000a00 */
[----:B------:R-:W-:Y:S01]  /*14260*/  ULDC.64 UR6, c[0x0][0xa00] ;  /* 0x0002800000067ab9 */ /* 0x000fe20000000a00 */
[----:B------:R-:W-:Y:S02]  /*14270*/  ISETP.NE.U32.AND P0, PT, RZ, UR4, PT ;  /* 0x00000004ff007c0c */ /* 0x000fe4000bf05070 */
[----:B-1----:R-:W-:Y:S01]  /*14280*/  CS2R R8, SRZ ;  /* 0x0000000000087805 */ /* 0x002fe2000001ff00 */
[----:B------:R-:W-:Y:S01]  /*14290*/  ULDC.64 UR8, c[0x0][0xa18] ;  /* 0x0002860000087ab9 */ /* 0x000fe20000000a00 */
[----:B------:R-:W-:-:S02]  /*142a0*/  ISETP.NE.AND.EX P1, PT, RZ, UR5, PT, P0 ;  /* 0x00000005ff007c0c */ /* 0x000fc4000bf25300 */
[----:B------:R-:W-:-:S04]  /*142b0*/  ISETP.NE.U32.AND P0, PT, RZ, UR6, PT ;  /* 0x00000006ff007c0c */ /* 0x000fc8000bf05070 */
[----:B------:R-:W-:Y:S02]  /*142c0*/  ISETP.NE.AND.EX P0, PT, RZ, UR7, PT, P0 ;  /* 0x00000007ff007c0c */ /* 0x000fe4000bf05300 */
[----:B--2---:R-:W-:Y:S01]  /*142d0*/  SHF.R.S32.HI R0, RZ, 0x1f, R13 ;  /* 0x0000001fff007819 */ /* 0x004fe2000001140d */
[----:B------:R-:W-:-:S04]  /*142e0*/  IMAD.SHL.U32 R24, R13, 0x4, RZ ;  /* 0x000000040d187824 */ /* 0x000fc800078e00ff */
[C---:B------:R-:W-:Y:S01]  /*142f0*/  @P1 LEA R4, P2, R13.reuse, UR4, 0x2 ;  /* 0x000000040d041c11 */ /* 0x040fe2000f8410ff */
[----:B------:R-:W-:Y:S01]  /*14300*/  STL [R1+0x10], R13 ;  /* 0x0000100d01007387 */ /* 0x000fe20000100800 */
[C-C-:B------:R-:W-:Y:S02]  /*14310*/  SHF.L.U64.HI R25, R13.reuse, 0x2, R0.reuse ;  /* 0x000000020d197819 */ /* 0x140fe40000010200 */
[----:B------:R-:W-:Y:S01]  /*14320*/  @P1 LEA.HI.X R5, R13, UR5, R0, 0x2, P2 ;  /* 0x000000050d051c11 */ /* 0x000fe200090f1400 */
[----:B------:R-:W-:Y:S01]  /*14330*/  ULDC.64 UR4, c[0x0][0xa08] ;  /* 0x0002820000047ab9 */ /* 0x000fe20000000a00 */
[C---:B------:R-:W-:Y:S01]  /*14340*/  IADD3 R2, P2, R24.reuse, UR6, RZ ;  /* 0x0000000618027c10 */ /* 0x040fe2000ff5e0ff */
[----:B------:R0:W-:Y:S03]  /*14350*/  STL [R1+0x30], R0 ;  /* 0x0000300001007387 */ /* 0x0001e60000100800 */
[C---:B------:R-:W-:Y:S01]  /*14360*/  IADD3.X R3, R25.reuse, UR7, RZ, P2, !PT ;  /* 0x0000000719037c10 */ /* 0x040fe200097fe4ff */
[----:B------:R-:W-:Y:S01]  /*14370*/  ULDC.64 UR6, c[0x0][0xa10] ;  /* 0x0002840000067ab9 */ /* 0x000fe20000000a00 */
[----:B------:R-:W-:Y:S01]  /*14380*/  ISETP.NE.U32.AND P3, PT, RZ, UR8, PT ;  /* 0x00000008ff007c0c */ /* 0x000fe2000bf65070 */
[----:B------:R1:W5:Y:S01]  /*14390*/  @P1 LDG.E R8, desc[UR40][R4.64] ;  /* 0x0000002804081981 */ /* 0x000362000c1e1900 */
[----:B------:R-:W-:Y:S01]  /*143a0*/  IADD3 R6, P4, R24, UR4, RZ ;  /* 0x0000000418067c10 */ /* 0x000fe2000ff9e0ff */
[----:B------:R-:W-:Y:S01]  /*143b0*/  IMAD.MOV.U32 R29, RZ, RZ, RZ ;  /* 0x000000ffff1d7224 */ /* 0x000fe200078e00ff */
[----:B------:R-:W-:Y:S01]  /*143c0*/  ISETP.NE.AND.EX P3, PT, RZ, UR9, PT, P3 ;  /* 0x00000009ff007c0c */ /* 0x000fe2000bf65330 */
[----:B------:R-:W2:Y:S01]  /*143d0*/  @P0 LDG.E R9, desc[UR40][R2.64] ;  /* 0x0000002802090981 */ /* 0x000ea2000c1e1900 */
[----:B------:R-:W-:Y:S01]  /*143e0*/  IADD3.X R7, R25, UR5, RZ, P4, !PT ;  /* 0x0000000519077c10 */ /* 0x000fe2000a7fe4ff */
[----:B0-----:R-:W-:Y:S01]  /*143f0*/  IMAD.MOV.U32 R0, RZ, RZ, RZ ;  /* 0x000000ffff007224 */ /* 0x001fe200078e00ff */
[----:B------:R-:W-:-:S02]  /*14400*/  ISETP.NE.U32.AND P1, PT, RZ, UR4, PT ;  /* 0x00000004ff007c0c */ /* 0x000fc4000bf25070 */
[----:B------:R-:W-:Y:S02]  /*14410*/  ISETP.NE.U32.AND P2, PT, RZ, UR6, PT ;  /* 0x00000006ff007c0c */ /* 0x000fe4000bf45070 */
[C---:B-1----:R-:W-:Y:S01]  /*14420*/  IADD3 R4, P4, R24.reuse, UR6, RZ ;  /* 0x0000000618047c10 */ /* 0x042fe2000ff9e0ff */
[----:B------:R-:W-:Y:S01]  /*14430*/  ULDC UR4, c[0x0][0x288] ;  /* 0x0000a20000047ab9 */ /* 0x000fe20000000800 */
[----:B------:R-:W-:Y:S02]  /*14440*/  ISETP.NE.AND.EX P1, PT, RZ, UR5, PT, P1 ;  /* 0x00000005ff007c0c */ /* 0x000fe4000bf25310 */
[----:B------:R-:W-:Y:S02]  /*14450*/  IADD3.X R5, R25, UR7, RZ, P4, !PT ;  /* 0x0000000719057c10 */ /* 0x000fe4000a7fe4ff */
[----:B------:R-:W-:Y:S02]  /*14460*/  @P3 IADD3 R10, P4, R24, UR8, RZ ;  /* 0x00000008180a3c10 */ /* 0x000fe4000ff9e0ff */
[----:B------:R-:W-:-:S02]  /*14470*/  ISETP.NE.AND.EX P2, PT, RZ, UR7, PT, P2 ;  /* 0x00000007ff007c0c */ /* 0x000fc4000bf45320 */
[----:B------:R-:W-:-:S05]  /*14480*/  @P3 IADD3.X R11, R25, UR9, RZ, P4, !PT ;  /* 0x00000009190b3c10 */ /* 0x000fca000a7fe4ff */
[----:B------:R-:W5:Y:S06]  /*14490*/  @P1 LDG.E R29, desc[UR40][R6.64] ;  /* 0x00000028061d1981 */ /* 0x000f6c000c1e1900 */
        /* <DEDUP_REMOVED lines=16> */
[----:B----4-:R-:W-:Y:S06]  /*145a0*/  @P3 BRA `(.L_x_15031) ;  /* 0x0000000000143947 */ /* 0x010fec0003800000 */
[----:B------:R-:W-:Y:S05]  /*145b0*/  @!P0 BRA `(.L_x_15031) ;  /* 0x0000000000108947 */ /* 0x000fea0003800000 */
[----:B------:R-:W2:Y:S04]  /*145c0*/  LDG.E R11, desc[UR40][R2.64] ;  /* 0x00000028020b7981 */ /* 0x000ea8000c1e1900 */
[----:B------:R-:W2:Y:S02]  /*145d0*/  LDG.E R2, desc[UR40][R2.64+0x4] ;  /* 0x0000042802027981 */ /* 0x000ea4000c1e1900 */
[----:B--2---:R-:W-:-:S05]  /*145e0*/  IMAD.IADD R12, R2, 0x1, -R11 ;  /* 0x00000001020c7824 */ /* 0x004fca00078e0a0b */
[----:B------:R0:W-:Y:S02]  /*145f0*/  STL [R1+0x1c], R12 ;  /* 0x00001c0c01007387 */ /* 0x0001e40000100800 */
.L_x_15031:
        /* <DEDUP_REMOVED lines=10> */
.L_x_15032:
[----:B------:R-:W-:Y:S05]  /*146a0*/  @!P1 BRA `(.L_x_15033) ;  /* 0x00000000000c9947 */ /* 0x000fea0003800000 */
[----:B------:R-:W2:Y:S04]  /*146b0*/  LDG.E R10, desc[UR40][R6.64] ;  /* 0x00000028060a7981 */ /* 0x000ea8000c1e1900 */
[----:B------:R-:W2:Y:S02]  /*146c0*/  LDG.E R6, desc[UR40][R6.64+0x4] ;  /* 0x0000042806067981 */ /* 0x000ea4000c1e1900 */
[----:B--2---:R-:W-:-:S07]  /*146d0*/  IMAD.IADD R10, R6, 0x1, -R10 ;  /* 0x00000001060a7824 */ /* 0x004fce00078e0a0a */
.L_x_15033:
[----:B-1----:R-:W2:Y:S01]  /*146e0*/  @P2 LDG.E R2, desc[UR40][R4.64] ;  /* 0x0000002804022981 */ /* 0x002ea2000c1e1900 */
[----:B------:R-:W1:Y:S01]  /*146f0*/  LDC R3, c[0x0][0x448] ;  /* 0x00011200ff037b82 */ /* 0x000e620000000800 */
[----:B-----5:R-:W-:Y:S02]  /*14700*/  IADD3 R10, -R8, R10, RZ ;  /* 0x0000000a080a7210 */ /* 0x020fe40007ffe1ff */
[----:B------:R-:W2:Y:S01]  /*14710*/  @P2 LDG.E R4, desc[UR40][R4.64+0x4] ;  /* 0x0000042804042981 */ /* 0x000ea2000c1e1900 */
[----:B-1----:R-:W-:-:S13]  /*14720*/  ISETP.NE.AND P0, PT, R3, 0x1, PT ;  /* 0x000000010300780c */ /* 0x002fda0003f05270 */
[----:B------:R-:W1:Y:S01]  /*14730*/  @P0 LDC R3, c[0x0][0x450] ;  /* 0x00011400ff030b82 */ /* 0x000e620000000800 */
[----:B------:R-:W-:Y:S01]  /*14740*/  BSSY B0, `(.L_x_15034) ;  /* 0x00000ec000007945 */ /* 0x000fe20003800000 */
[----:B--2---:R-:W-:-:S06]  /*14750*/  @P2 IMAD.IADD R9, R4, 0x1, -R2 ;  /* 0x0000000104092824 */ /* 0x004fcc00078e0a02 */
[----:B------:R-:W2:Y:S01]  /*14760*/  @P0 LDC R4, c[0x0][0x44c] ;  /* 0x00011300ff040b82 */ /* 0x000ea20000000800 */
[----:B------:R-:W-:-:S04]  /*14770*/  IMAD R2, R17, 0xc0, RZ ;  /* 0x000000c011027824 */ /* 0x000fc800078e02ff */
[----:B------:R-:W-:-:S04]  /*14780*/  VIADD R2, R2, 0xbf ;  /* 0x000000bf02027836 */ /* 0x000fc80000000000 */
[----:B--2---:R-:W-:-:S05]  /*14790*/  @P0 IMAD.HI.U32 R4, R2, R4, RZ ;  /* 0x0000000402040227 */ /* 0x004fca00078e00ff */
[----:B-1----:R-:W-:Y:S01]  /*147a0*/  @P0 SHF.R.U32.HI R2, RZ, R3, R4 ;  /* 0x00000003ff020219 */ /* 0x002fe20000011604 */
[----:B------:R-:W-:-:S05]  /*147b0*/  IMAD.IADD R3, R10, 0x1, R9 ;  /* 0x000000010a037824 */ /* 0x000fca00078e0209 */
[C---:B------:R-:W-:Y:S01]  /*147c0*/  IADD3 R20, R3.reuse, 0x80, -R12 ;  /* 0x0000008003147810 */ /* 0x040fe20007ffe80c */
[----:B------:R-:W-:-:S04]  /*147d0*/  VIADD R3, R3, 0x7f ;  /* 0x0000007f03037836 */ /* 0x000fc80000000000 */
        /* <DEDUP_REMOVED lines=8> */
[--C-:B------:R-:W-:Y:S02]  /*14860*/  IMAD R2, R2, 0x80, -R10.reuse ;  /* 0x0000008002027824 */ /* 0x100fe400078e0a0a */
[----:B------:R-:W-:-:S03]  /*14870*/  IMAD.MOV R10, RZ, RZ, -R10 ;  /* 0x000000ffff0a7224 */ /* 0x000fc600078e0a0a */
[----:B------:R-:W-:Y:S02]  /*14880*/  VIMNMX R2, R2, R9, PT ;  /* 0x0000000902027248 */ /* 0x000fe40003fe0100 */
        /* <DEDUP_REMOVED lines=8> */
[----:B------:R-:W-:Y:S02]  /*14910*/  ISETP.GT.AND P1, PT, R4, R3, PT ;  /* 0x000000030400720c */ /* 0x000fe40003f24270 */
[----:B------:R-:W-:-:S11]  /*14920*/  PLOP3.LUT P0, PT, PT, PT, PT, 0x80, 0x0 ;  /* 0x000000000000781c */ /* 0x000fd60003f0f070 */
        /* <DEDUP_REMOVED lines=8> */
.L_x_15205:
[----:B--2---:R-:W-:Y:S02]  /*149b0*/  ISETP.NE.AND P0, PT, R14, RZ, PT ;  /* 0x000000ff0e00720c */ /* 0x004fe40003f05270 */
[----:B------:R-:W-:-:S11]  /*149c0*/  PLOP3.LUT P6, PT, PT, PT, PT, 0x8, 0x0 ;  /* 0x000000000000781c */ /* 0x000fd60003fce170 */
[----:B------:R-:W-:Y:S05]  /*149d0*/  @P0 BRA `(.L_x_15037) ;  /* 0x00000000000c0947 */ /* 0x000fea0003800000 */
[----:B------:R-:W-:-:S03]  /*149e0*/  UMOV UR4, 0xffffffff ;  /* 0xffffffff00047882 */ /* 0x000fc60000000000 */
[----:B------:R-:W-:Y:S05]  /*149f0*/  BRA.DIV UR4, `(.L_x_15038) ;  /* 0x00000066044c7947 */ /* 0x000fea000b800000 */
[----:B------:R-:W-:-:S13]  /*14a00*/  ELECT P6, URZ, PT ;  /* 0x00000000003f782f */ /* 0x000fda00038c0000 */
.L_x_15037:
        /* <DEDUP_REMOVED lines=9> */
.L_x_15208:
[----:B------:R-:W-:Y:S05]  /*14aa0*/  BSYNC B1 ;  /* 0x0000000000017941 */ /* 0x000fea0003800000 */
.L_x_15039:
[----:B------:R-:W-:Y:S04]  /*14ab0*/  BSSY B1, `(.L_x_15041) ;  /* 0x0000050000017945 */ /* 0x000fe80003800000 */
[----:B------:R-:W-:Y:S05]  /*14ac0*/  @!P6 BRA `(.L_x_15042) ;  /* 0x000000040038e947 */ /* 0x000fea0003800000 */
[----:B------:R-:W2:Y:S01]  /*14ad0*/  LDL R6, [R1+0x4] ;  /* 0x0000040001067983 */ /* 0x000ea20000100800 */
[----:B-1----:R-:W-:Y:S01]  /*14ae0*/  IMAD R5, R28, 0x8, R22 ;  /* 0x000000081c057824 */ /* 0x002fe200078e0216 */
[----:B------:R-:W1:Y:S01]  /*14af0*/  S2R R7, SR_TID.X ;  /* 0x0000000000077919 */ /* 0x000e620000002100 */
[----:B------:R-:W-:Y:S01]  /*14b00*/  BSSY B2, `(.L_x_15043) ;  /* 0x0000006000027945 */ /* 0x000fe20003800000 */
[----:B-1----:R-:W-:-:S04]  /*14b10*/  LOP3.LUT R7, R7, 0x7f, RZ, 0xc0, !PT ;  /* 0x0000007f07077812 */ /* 0x002fc800078ec0ff */
[----:B------:R-:W-:Y:S02]  /*14b20*/  ISETP.NE.AND P1, PT, R7, RZ, PT ;  /* 0x000000ff0700720c */ /* 0x000fe40003f25270 */
[----:B--2---:R-:W-:-:S04]  /*14b30*/  SHF.L.U32 R6, R6, 0x1f, RZ ;  /* 0x0000001f06067819 */ /* 0x004fc800000006ff */
[----:B------:R-:W1:Y:S02]  /*14b40*/  SYNCS.PHASECHK.TRANS64.TRYWAIT P0, [R5+URZ+0x168a0], R6 ;  /* 0x0168a006050075a7 */ /* 0x000e64000800017f */
[----:B-1----:R-:W-:Y:S05]  /*14b50*/  @!P0 BRA `(.L_x_15044) ;  /* 0x0000006400288947 */ /* 0x002fea0003800000 */
.L_x_15209:
[----:B------:R-:W-:Y:S05]  /*14b60*/  BSYNC B2 ;  /* 0x0000000000027941 */ /* 0x000fea0003800000 */
.L_x_15043:
        /* <DEDUP_REMOVED lines=9> */
.L_x_15046:
[----:B------:R-:W-:Y:S05]  /*14c00*/  BSYNC B2 ;  /* 0x0000000000027941 */ /* 0x000fea0003800000 */
.L_x_15045:
[----:B------:R-:W-:Y:S01]  /*14c10*/  IMAD.MOV.U32 R11, RZ, RZ, RZ ;  /* 0x000000ffff0b7224 */ /* 0x000fe200078e00ff */
[----:B------:R-:W-:Y:S01]  /*14c20*/  UIADD3 UR4, UP0, UR38, 0x570, URZ ;  /* 0x0000057026047890 */ /* 0x000fe2000ff1e03f */
[----:B------:R-:W-:Y:S01]  /*14c30*/  IMAD R7, R4, 0x80, R0 ;  /* 0x0000008004077824 */ /* 0x000fe200078e0200 */
[----:B------:R-:W-:Y:S01]  /*14c40*/  PLOP3.LUT P0, PT, PT, PT, PT, 0x80, 0x0 ;  /* 0x000000000000781c */ /* 0x000fe20003f0f070 */
[C---:B------:R-:W-:Y:S01]  /*14c50*/  IMAD R8, R28.reuse, 0x4000, R22 ;  /* 0x000040001c087824 */ /* 0x040fe200078e0216 */
[----:B------:R-:W-:Y:S01]  /*14c60*/  R2UR UR10, R11 ;  /* 0x000000000b0a72ca */ /* 0x000fe200000e0000 */
[----:B------:R-:W-:Y:S01]  /*14c70*/  IMAD.SHL.U32 R10, R28, 0x2000, RZ ;  /* 0x000020001c0a7824 */ /* 0x000fe200078e00ff */
[----:B------:R-:W-:Y:S01]  /*14c80*/  IADD3 R7, R7, -0x80, RZ ;  /* 0xffffff8007077810 */ /* 0x000fe20007ffe0ff */
[----:B------:R-:W-:Y:S01]  /*14c90*/  VIADD R8, R8, 0xe400 ;  /* 0x0000e40008087836 */ /* 0x000fe20000000000 */
[----:B------:R-:W-:Y:S01]  /*14ca0*/  UIADD3.X UR5, URZ, UR39, URZ, UP0, !UPT ;  /* 0x000000273f057290 */ /* 0x000fe200087fe43f */
[----:B------:R-:W-:Y:S01]  /*14cb0*/  VIADD R9, R5, 0x16890 ;  /* 0x0001689005097836 */ /* 0x000fe20000000000 */
[----:B------:R-:W-:Y:S01]  /*14cc0*/  UMOV UR6, 0x0 ;  /* 0x0000000000067882 */ /* 0x000fe20000000000 */
[----:B------:R-:W-:-:S09]  /*14cd0*/  UMOV UR7, 0x12f00000 ;  /* 0x12f0000000077882 */ /* 0x000fd20000000000 */
.L_x_15047:
        /* <DEDUP_REMOVED lines=13> */
.L_x_15210:
[----:B------:R-:W-:Y:S05]  /*14db0*/  BSYNC B2 ;  /* 0x0000000000027941 */ /* 0x000fea0003800000 */
.L_x_15048:
[----:B------:R-:W-:Y:S01]  /*14dc0*/  BSSY B2, `(.L_x_15050) ;  /* 0x000000b000027945 */ /* 0x000fe20003800000 */
[----:B------:R-:W-:Y:S02]  /*14dd0*/  IMAD.MOV.U32 R8, RZ, RZ, 0x0 ;  /* 0x00000000ff087424 */ /* 0x000fe400078e00ff */
[----:B------:R-:W-:Y:S01]  /*14de0*/  IMAD.MOV.U32 R9, RZ, RZ, 0x12f00000 ;  /* 0x12f00000ff097424 */ /* 0x000fe200078e00ff */
[----:B------:R-:W-:Y:S06]  /*14df0*/  @P1 BRA `(.L_x_15051) ;  /* 0x00000000001c1947 */ /* 0x000fec0003800000 */
[----:B0-----:R-:W0:Y:S01]  /*14e00*/  S2R R12, SR_TID.X ;  /* 0x00000000000c7919 */ /* 0x001e220000002100 */
[----:B-12---:R-:W-:-:S04]  /*14e10*/  IMAD.MOV.U32 R6, RZ, RZ, 0x4000 ;  /* 0x00004000ff067424 */ /* 0x006fc800078e00ff */
[----:B------:R3:W-:Y:S01]  /*14e20*/  SYNCS.ARRIVE.TRANS64 RZ, [R5+URZ+0x168b0], R6 ;  /* 0x0168b00605ff79a7 */ /* 0x0007e2000800003f */
[----:B0-----:R-:W-:-:S04]  /*14e30*/  LOP3.LUT R12, R12, 0x1f, RZ, 0xc0, !PT ;  /* 0x0000001f0c0c7812 */ /* 0x001fc800078ec0ff */
[----:B------:R-:W-:-:S13]  /*14e40*/  ISETP.NE.AND P0, PT, R12, RZ, PT ;  /* 0x000000ff0c00720c */ /* 0x000fda0003f05270 */
[----:B---3--:R-:W-:Y:S05]  /*14e50*/  @!P0 BRA `(.L_x_15051) ;  /* 0x0000000000048947 */ /* 0x008fea0003800000 */
[----:B------:R-:W-:Y:S01]  /*14e60*/  BPT.TRAP 0x1 ;  /* 0x000000040000795c */ /* 0x000fe20000300000 */
.L_x_15051:
[----:B------:R-:W-:Y:S05]  /*14e70*/  BSYNC B2 ;  /* 0x0000000000027941 */ /* 0x000fea0003800000 */
.L_x_15050:
[----:B------:R-:W-:Y:S01]  /*14e80*/  R2UR UR10, R11 ;  /* 0x000000000b0a72ca */ /* 0x000fe200000e0000 */
[----:B-12---:R-:W-:Y:S01]  /*14e90*/  IMAD R6, R10, 0x2, R22 ;  /* 0x000000020a067824 */ /* 0x006fe200078e0216 */
[----:B------:R-:W-:Y:S01]  /*14ea0*/  R2UR UR6, R8 ;  /* 0x00000000080672ca */ /* 0x000fe200000e0000 */
[----:B------:R-:W-:Y:S01]  /*14eb0*/  UIADD3 UR4, UP0, UR38, 0x670, URZ ;  /* 0x0000067026047890 */ /* 0x000fe2000ff1e03f */
[----:B------:R-:W-:Y:S01]  /*14ec0*/  R2UR UR7, R9 ;  /* 0x00000000090772ca */ /* 0x000fe200000e0000 */
[----:B------:R-:W-:Y:S01]  /*14ed0*/  VIADD R5, R5, 0x168b0 ;  /* 0x000168b005057836 */ /* 0x000fe20000000000 */
[----:B------:R-:W-:Y:S01]  /*14ee0*/  PLOP3.LUT P0, PT, PT, PT, PT, 0x80, 0x0 ;  /* 0x000000000000781c */ /* 0x000fe20003f0f070 */
[----:B------:R-:W-:Y:S01]  /*14ef0*/  VIADD R6, R6, 0x400 ;  /* 0x0000040006067836 */ /* 0x000fe20000000000 */
[----:B------:R-:W-:-:S12]  /*14f00*/  UIADD3.X UR5, URZ, UR39, URZ, UP0, !UPT ;  /* 0x000000273f057290 */ /* 0x000fd800087fe43f */
.L_x_15052:
        /* <DEDUP_REMOVED lines=10> */
.L_x_15042:
[----:B------:R-:W-:Y:S05]  /*14fb0*/  BSYNC B1 ;  /* 0x0000000000017941 */ /* 0x000fea0003800000 */
.L_x_15041:
[----:B------:R-:W2:Y:S01]  /*14fc0*/  LDL.LU R8, [R1+0x4] ;  /* 0x0000040001087983 */ /* 0x000ea20000300800 */
[----:B------:R-:W-:Y:S01]  /*14fd0*/  VIADD R28, R28, 0x1 ;  /* 0x000000011c1c7836 */ /* 0x000fe20000000000 */
[----:B------:R-:W-:Y:S01]  /*14fe0*/  PLOP3.LUT P0, PT, PT, PT, PT, 0x8, 0x0 ;  /* 0x000000000000781c */ /* 0x000fe20003f0e170 */
[----:B------:R-:W-:-:S03]  /*14ff0*/  VIADD R4, R4, 0xfffffffe ;  /* 0xfffffffe04047836 */ /* 0x000fc60000000000 */
[----:B------:R-:W-:Y:S02]  /*15000*/  ISETP.NE.AND P1, PT, R28, 0x2, PT ;  /* 0x000000021c00780c */ /* 0x000fe40003f25270 */
[----:B------:R-:W-:Y:S02]  /*15010*/  ISETP.GE.AND P2, PT, R4, R3, PT ;  /* 0x000000030400720c */ /* 0x000fe40003f46270 */
[----:B-1----:R-:W-:Y:S02]  /*15020*/  SEL R5, RZ, 0x1, P1 ;  /* 0x00000001ff057807 */ /* 0x002fe40000800000 */
[----:B------:R-:W-:Y:S02]  /*15030*/  SEL R28, R28, RZ, P1 ;  /* 0x000000ff1c1c7207 */ /* 0x000fe40000800000 */
[----:B--2---:R-:W-:-:S05]  /*15040*/  LOP3.LUT R8, R8, R5, RZ, 0x3c, !PT ;  /* 0x0000000508087212 */ /* 0x004fca00078e3cff */
[----:B------:R1:W-:Y:S02]  /*15050*/  STL [R1+0x4], R8 ;  /* 0x0000040801007387 */ /* 0x0003e40000100800 */
[----:B------:R-:W-:Y:S05]  /*15060*/  @!P2 BRA `(.L_x_15035) ;  /* 0x000000040064a947 */ /* 0x000fea0003800000 */
.L_x_15065:
[----:B------:R-:W-:Y:S05]  /*15070*/  YIELD ;  /* 0x0000000000007946 */ /* 0x000fea0003800000 */
[----:B------:R-:W-:Y:S04]  /*15080*/  BSSY B1, `(.L_x_15053) ;  /* 0x000004d000017945 */ /* 0x000fe80003800000 */
[----:B--2---:R-:W-:Y:S05]  /*15090*/  @!P6 BRA `(.L_x_15054) ;  /* 0x00000004002ce947 */ /* 0x004fea0003800000 */
[----:B------:R-:W2:Y:S01]  /*150a0*/  LDL R6, [R1+0x4] ;  /* 0x0000040001067983 */ /* 0x000ea20000100800 */
[----:B------:R-:W3:Y:S02]  /*150b0*/  S2R R5, SR_TID.X ;  /* 0x0000000000057919 */ /* 0x000ee40000002100 */
[----:B---3--:R-:W-:Y:S01]  /*150c0*/  LOP3.LUT R7, R5, 0x7f, RZ, 0xc0, !PT ;  /* 0x0000007f05077812 */ /* 0x008fe200078ec0ff */
[----:B------:R-:W-:Y:S01]  /*150d0*/  IMAD R5, R28, 0x8, R22 ;  /* 0x000000081c057824 */ /* 0x000fe200078e0216 */
[----:B------:R-:W-:Y:S02]  /*150e0*/  BSSY B2, `(.L_x_15055) ;  /* 0x0000005000027945 */ /* 0x000fe40003800000 */
[----:B------:R-:W-:Y:S02]  /*150f0*/  ISETP.NE.AND P2, PT, R7, RZ, PT ;  /* 0x000000ff0700720c */ /* 0x000fe40003f45270 */
[----:B--2---:R-:W-:-:S04]  /*15100*/  SHF.L.U32 R6, R6, 0x1f, RZ ;  /* 0x0000001f06067819 */ /* 0x004fc800000006ff */
[----:B------:R-:W2:Y:S02]  /*15110*/  SYNCS.PHASECHK.TRANS64.TRYWAIT P1, [R5+URZ+0x168a0], R6 ;  /* 0x0168a006050075a7 */ /* 0x000ea4000802017f */
[----:B--2---:R-:W-:Y:S05]  /*15120*/  @!P1 BRA `(.L_x_15056) ;  /* 0x0000005c00dc9947 */ /* 0x004fea0003800000 */
.L_x_15211:
[----:B------:R-:W-:Y:S05]  /*15130*/  BSYNC B2 ;  /* 0x0000000000027941 */ /* 0x000fea0003800000 */
.L_x_15055:
[----:B------:R-:W-:Y:S04]  /*15140*/  BSSY B2, `(.L_x_15057) ;  /* 0x0000009000027945 */ /* 0x000fe80003800000 */
[----:B------:R-:W-:Y:S05]  /*15150*/  @P2 BRA `(.L_x_15058) ;  /* 0x00000000001c2947 */ /* 0x000fea0003800000 */
[----:B------:R-:W1:Y:S02]  /*15160*/  S2R R7, SR_TID.X ;  /* 0x0000000000077919 */ /* 0x000e640000002100 */
[----:B-1----:R-:W-:Y:S01]  /*15170*/  LOP3.LUT R8, R7, 0x1f, RZ, 0xc0, !PT ;  /* 0x0000001f07087812 */ /* 0x002fe200078ec0ff */
[----:B------:R-:W-:-:S03]  /*15180*/  IMAD.MOV.U32 R7, RZ, RZ, 0x4000 ;  /* 0x00004000ff077424 */ /* 0x000fc600078e00ff */
[----:B------:R-:W-:Y:S01]  /*15190*/  ISETP.NE.AND P1, PT, R8, RZ, PT ;  /* 0x000000ff0800720c */ /* 0x000fe20003f25270 */
[----:B------:R3:W-:-:S12]  /*151a0*/  SYNCS.ARRIVE.TRANS64 RZ, [R5+URZ+0x16890], R7 ;  /* 0x0168900705ff79a7 */ /* 0x0007d8000800003f */
[----:B---3--:R-:W-:Y:S05]  /*151b0*/  @!P1 BRA `(.L_x_15058) ;  /* 0x0000000000049947 */ /* 0x008fea0003800000 */
[----:B------:R-:W-:Y:S01]  /*151c0*/  BPT.TRAP 0x1 ;  /* 0x000000040000795c */ /* 0x000fe20000300000 */
.L_x_15058:
[----:B------:R-:W-:Y:S05]  /*151d0*/  BSYNC B2 ;  /* 0x0000000000027941 */ /* 0x000fea0003800000 */
.L_x_15057:
[----:B------:R-:W-:Y:S01]  /*151e0*/  IMAD.MOV.U32 R11, RZ, RZ, RZ ;  /* 0x000000ffff0b7224 */ /* 0x000fe200078e00ff */
[----:B------:R-:W-:Y:S01]  /*151f0*/  UIADD3 UR4, UP0, UR38, 0x570, URZ ;  /* 0x0000057026047890 */ /* 0x000fe2000ff1e03f */
[----:B------:R-:W-:Y:S01]  /*15200*/  IMAD R7, R28, 0x4000, R22 ;  /* 0x000040001c077824 */ /* 0x000fe200078e0216 */
[----:B------:R-:W-:Y:S01]  /*15210*/  PLOP3.LUT P1, PT, PT, PT, PT, 0x80, 0x0 ;  /* 0x000000000000781c */ /* 0x000fe20003f2f070 */
[----:B-1----:R-:W-:Y:S01]  /*15220*/  IMAD R8, R4, 0x80, R0 ;  /* 0x0000008004087824 */ /* 0x002fe200078e0200 */
[----:B------:R-:W-:Y:S01]  /*15230*/  R2UR UR10, R11 ;  /* 0x000000000b0a72ca */ /* 0x000fe200000e0000 */
[----:B------:R-:W-:Y:S01]  /*15240*/  VIADD R10, R7, 0xe400 ;  /* 0x0000e400070a7836 */ /* 0x000fe20000000000 */
[----:B------:R-:W-:Y:S01]  /*15250*/  IADD3 R9, R5, 0x16890, RZ ;  /* 0x0001689005097810 */ /* 0x000fe20007ffe0ff */
[----:B------:R-:W-:Y:S01]  /*15260*/  UIADD3.X UR5, URZ, UR39, URZ, UP0, !UPT ;  /* 0x000000273f057290 */ /* 0x000fe200087fe43f */
[----:B------:R-:W-:Y:S01]  /*15270*/  UMOV UR6, 0x0 ;  /* 0x0000000000067882 */ /* 0x000fe20000000000 */
[----:B------:R-:W-:-:S10]  /*15280*/  UMOV UR7, 0x12f00000 ;  /* 0x12f0000000077882 */ /* 0x000fd40000000000 */
.L_x_15059:
        /* <DEDUP_REMOVED lines=13> */
.L_x_15212:
[----:B------:R-:W-:Y:S05]  /*15360*/  BSYNC B2 ;  /* 0x0000000000027941 */ /* 0x000fea0003800000 */
.L_x_15060:
[----:B------:R-:W-:Y:S01]  /*15370*/  BSSY B2, `(.L_x_15062) ;  /* 0x000000b000027945 */ /* 0x000fe20003800000 */
[----:B0-----:R-:W-:Y:S02]  /*15380*/  IMAD.MOV.U32 R12, RZ, RZ, 0x0 ;  /* 0x00000000ff0c7424 */ /* 0x001fe400078e00ff */
[----:B------:R-:W-:Y:S01]  /*15390*/  IMAD.MOV.U32 R13, RZ, RZ, 0x12f00000 ;  /* 0x12f00000ff0d7424 */ /* 0x000fe200078e00ff */
[----:B------:R-:W-:Y:S06]  /*153a0*/  @P2 BRA `(.L_x_15063) ;  /* 0x00000000001c2947 */ /* 0x000fec0003800000 */
[----:B------:R-:W0:Y:S01]  /*153b0*/  S2R R9, SR_TID.X ;  /* 0x0000000000097919 */ /* 0x000e220000002100 */
[----:B-12---:R-:W-:-:S04]  /*153c0*/  IMAD.MOV.U32 R6, RZ, RZ, 0x4000 ;  /* 0x00004000ff067424 */ /* 0x006fc800078e00ff */
[----:B------:R3:W-:Y:S01]  /*153d0*/  SYNCS.ARRIVE.TRANS64 RZ, [R5+URZ+0x168b0], R6 ;  /* 0x0168b00605ff79a7 */ /* 0x0007e2000800003f */
[----:B0-----:R-:W-:-:S04]  /*153e0*/  LOP3.LUT R9, R9, 0x1f, RZ, 0xc0, !PT ;  /* 0x0000001f09097812 */ /* 0x001fc800078ec0ff */
[----:B------:R-:W-:-:S13]  /*153f0*/  ISETP.NE.AND P1, PT, R9, RZ, PT ;  /* 0x000000ff0900720c */ /* 0x000fda0003f25270 */
[----:B---3--:R-:W-:Y:S05]  /*15400*/  @!P1 BRA `(.L_x_15063) ;  /* 0x0000000000049947 */ /* 0x008fea0003800000 */
[----:B------:R-:W-:Y:S01]  /*15410*/  BPT.TRAP 0x1 ;  /* 0x000000040000795c */ /* 0x000fe20000300000 */
.L_x_15063:
[----:B------:R-:W-:Y:S05]  /*15420*/  BSYNC B2 ;  /* 0x0000000000027941 */ /* 0x000fea0003800000 */
.L_x_15062:
[----:B------:R-:W-:Y:S01]  /*15430*/  R2UR UR10, R11 ;  /* 0x000000000b0a72ca */ /* 0x000fe200000e0000 */
[----:B------:R-:W-:Y:S01]  /*15440*/  UIADD3 UR4, UP0, UR38, 0x670, URZ ;  /* 0x0000067026047890 */ /* 0x000fe2000ff1e03f */
[----:B------:R-:W-:Y:S01]  /*15450*/  R2UR UR6, R12 ;  /* 0x000000000c0672ca */ /* 0x000fe200000e0000 */
[----:B------:R-:W-:Y:S01]  /*15460*/  VIADD R7, R7, 0x400 ;  /* 0x0000040007077836 */ /* 0x000fe20000000000 */
[----:B------:R-:W-:Y:S01]  /*15470*/  R2UR UR7, R13 ;  /* 0x000000000d0772ca */ /* 0x000fe200000e0000 */
[----:B-12---:R-:W-:Y:S01]  /*15480*/  VIADD R5, R5, 0x168b0 ;  /* 0x000168b005057836 */ /* 0x006fe20000000000 */
[----:B------:R-:W-:Y:S01]  /*15490*/  PLOP3.LUT P1, PT, PT, PT, PT, 0x80, 0x0 ;  /* 0x000000000000781c */ /* 0x000fe20003f2f070 */
[----:B------:R-:W-:-:S12]  /*154a0*/  UIADD3.X UR5, URZ, UR39, URZ, UP0, !UPT ;  /* 0x000000273f057290 */ /* 0x000fd800087fe43f */
.L_x_15064:
        /* <DEDUP_REMOVED lines=10> */
.L_x_15054:
[----:B------:R-:W-:Y:S05]  /*15550*/  BSYNC B1 ;  /* 0x0000000000017941 */ /* 0x000fea0003800000 */
.L_x_15053:
[----:B------:R-:W2:Y:S01]  /*15560*/  LDL.LU R6, [R1+0x4] ;  /* 0x0000040001067983 */ /* 0x000ea20000300800 */
[----:B------:R-:W-:Y:S01]  /*15570*/  VIADD R28, R28, 0x1 ;  /* 0x000000011c1c7836 */ /* 0x000fe20000000000 */
[C---:B------:R-:W-:Y:S01]  /*15580*/  ISETP.GT.AND P2, PT, R4.reuse, R3, PT ;  /* 0x000000030400720c */ /* 0x040fe20003f44270 */
[----:B------:R-:W-:-:S03]  /*15590*/  VIADD R4, R4, 0xffffffff ;  /* 0xffffffff04047836 */ /* 0x000fc60000000000 */
[----:B------:R-:W-:-:S04]  /*155a0*/  ISETP.NE.AND P1, PT, R28, 0x2, PT ;  /* 0x000000021c00780c */ /* 0x000fc80003f25270 */
[----:B------:R-:W-:Y:S02]  /*155b0*/  SEL R5, RZ, 0x1, P1 ;  /* 0x00000001ff057807 */ /* 0x000fe40000800000 */
[----:B------:R-:W-:Y:S02]  /*155c0*/  SEL R28, R28, RZ, P1 ;  /* 0x000000ff1c1c7207 */ /* 0x000fe40000800000 */
[----:B--2---:R-:W-:-:S05]  /*155d0*/  LOP3.LUT R6, R6, R5, RZ, 0x3c, !PT ;  /* 0x0000000506067212 */ /* 0x004fca00078e3cff */
[----:B------:R2:W-:Y:S01]  /*155e0*/  STL [R1+0x4], R6 ;  /* 0x0000040601007387 */ /* 0x0005e20000100800 */
[----:B------:R-:W-:Y:S05]  /*155f0*/  @P2 BRA `(.L_x_15065) ;  /* 0xfffffff8009c2947 */ /* 0x000fea000383ffff */
.L_x_15035:
[----:B------:R-:W-:Y:S05]  /*15600*/  BSYNC B0 ;  /* 0x0000000000007941 */ /* 0x000fea0003800000 */
.L_x_15034:
        /* <DEDUP_REMOVED lines=11> */
[----:B------:R-:W-:-:S05]  /*156c0*/  IMAD.IADD R2, R20, 0x1, R2 ;  /* 0x0000000114027824 */ /* 0x000fca00078e0202 */
[----:B------:R-:W-:-:S04]  /*156d0*/  SHF.R.S32.HI R0, RZ, 0x1f, R2 ;  /* 0x0000001fff007819 */ /* 0x000fc80000011402 */
[----:B------:R-:W-:-:S04]  /*156e0*/  LEA.HI R0, R0, R2, RZ, 0x7 ;  /* 0x0000000200007211 */ /* 0x000fc800078f38ff */
        /* <DEDUP_REMOVED lines=18> */
[----:B------:R-:W4:Y:S01]  /*15810*/  POPC R7, R4 ;  /* 0x0000000400077309 */ /* 0x000f220000000000 */
[----:B---3--:R-:W4:Y:S02]  /*15820*/  SHFL.IDX PT, R0, R3, R0, 0x1f ;  /* 0x00001f0003007589 */ /* 0x008f2400000e0000 */
[----:B----4-:R-:W-:Y:S01]  /*15830*/  IADD3 R16, R0, UR36, R7 ;  /* 0x0000002400107c10 */ /* 0x010fe2000fffe007 */
[----:B------:R-:W-:Y:S06]  /*15840*/  BRA `(.L_x_15068) ;  /* 0x00000034000c7947 */ /* 0x000fec0003800000 */
.L_x_15067:
        /* <DEDUP_REMOVED lines=12> */
[----:B--2---:R-:W-:Y:S02]  /*15910*/  IMAD.U32 R6, RZ, RZ, UR8 ;  /* 0x00000008ff067e24 */ /* 0x004fe4000f8e00ff */
[----:B------:R-:W-:-:S02]  /*15920*/  IMAD.U32 R7, RZ, RZ, UR9 ;  /* 0x00000009ff077e24 */ /* 0x000fc4000f8e00ff */
[----:B------:R-:W-:Y:S02]  /*15930*/  IMAD.U32 R10, RZ, RZ, UR4 ;  /* 0x00000004ff0a7e24 */ /* 0x000fe4000f8e00ff */
[----:B-1----:R-:W-:Y:S02]  /*15940*/  IMAD.MOV.U32 R8, RZ, RZ, 0x70 ;  /* 0x00000070ff087424 */ /* 0x002fe400078e00ff */
[----:B0-----:R-:W-:Y:S02]  /*15950*/  IMAD.MOV.U32 R12, RZ, RZ, 0x1 ;  /* 0x00000001ff0c7424 */ /* 0x001fe400078e00ff */
[----:B------:R-:W-:-:S07]  /*15960*/  IMAD.MOV.U32 R13, RZ, RZ, RZ ;  /* 0x000000ffff0d7224 */ /* 0x000fce00078e00ff */
[----:B------:R-:W-:-:S07]  /*15970*/  LEPC R20, `(.L_x_15070) ;  /* 0x000000001014794e */ /* 0x000fce0000000000 */
[----:B---3--:R-:W-:Y:S05]  /*15980*/  CALL.ABS.NOINC R2 ;  /* 0x0000000002007343 */ /* 0x008fea0003c00000 */
.L_x_15070:
[----:B------:R-:W-:Y:S05]  /*15990*/  BSYNC B6 ;  /* 0x0000000000067941 */ /* 0x000fea0003800000 */
.L_x_15069:
        /* <DEDUP_REMOVED lines=11> */
[----:B--2---:R-:W-:Y:S02]  /*15a50*/  IMAD.U32 R6, RZ, RZ, UR8 ;  /* 0x00000008ff067e24 */ /* 0x004fe4000f8e00ff */
[----:B------:R-:W-:-:S02]  /*15a60*/  IMAD.U32 R7, RZ, RZ, UR9 ;  /* 0x00000009ff077e24 */ /* 0x000fc4000f8e00ff */
[----:B------:R-:W-:Y:S02]  /*15a70*/  IMAD.U32 R10, RZ, RZ, UR4 ;  /* 0x00000004ff0a7e24 */ /* 0x000fe4000f8e00ff */
[----:B------:R-:W-:Y:S02]  /*15a80*/  IMAD.U32 R11, RZ, RZ, UR5 ;  /* 0x00000005ff0b7e24 */ /* 0x000fe4000f8e00ff */
[----:B-1----:R-:W-:Y:S02]  /*15a90*/  IMAD.MOV.U32 R8, RZ, RZ, 0x70 ;  /* 0x00000070ff087424 */ /* 0x002fe400078e00ff */
[----:B0-----:R-:W-:Y:S02]  /*15aa0*/  IMAD.MOV.U32 R12, RZ, RZ, 0x1 ;  /* 0x00000001ff0c7424 */ /* 0x001fe400078e00ff */
[----:B---3--:R-:W-:-:S07]  /*15ab0*/  IMAD.MOV.U32 R13, RZ, RZ, RZ ;  /* 0x000000ffff0d7224 */ /* 0x008fce00078e00ff */
[----:B------:R-:W-:-:S07]  /*15ac0*/  LEPC R20, `(.L_x_15073) ;  /* 0x000000001014794e */ /* 0x000fce0000000000 */
[----:B----4-:R-:W-:Y:S05]  /*15ad0*/  CALL.ABS.NOINC R2 ;  /* 0x0000000002007343 */ /* 0x010fea0003c00000 */
.L_x_15073:
        /* <DEDUP_REMOVED lines=16> */
.L_x_15072:
[----:B------:R-:W-:Y:S05]  /*15be0*/  BSYNC B6 ;  /* 0x0000000000067941 */ /* 0x000fea0003800000 */
.L_x_15071:
[----:B------:R-:W-:Y:S01]  /*15bf0*/  ULDC.64 UR4, c[0x0][0x9f8] ;  /* 0x00027e0000047ab9 */ /* 0x000fe20000000a00 */
[----:B------:R-:W3:Y:S01]  /*15c00*/  LDL R20, [R1+0x14] ;  /* 0x0000140001147983 */ /* 0x000ee20000100800 */
[----:B------:R-:W-:Y:S01]  /*15c10*/  ISETP.NE.U32.AND P0, PT, RZ, UR4, PT ;  /* 0x00000004ff007c0c */ /* 0x000fe2000bf05070 */
[----:B------:R-:W4:Y:S03]  /*15c20*/  LDC.64 R2, c[0x0][0x418] ;  /* 0x00010600ff027b82 */ /* 0x000f260000000a00 */
[----:B------:R-:W-:-:S13]  /*15c30*/  ISETP.NE.AND.EX P0, PT, RZ, UR5, PT, P0 ;  /* 0x00000005ff007c0c */ /* 0x000fda000bf05300 */
[----:B------:R-:W-:-:S04]  /*15c40*/  @P0 IADD3 R24, P1, R24, UR4, RZ ;  /* 0x0000000418180c10 */ /* 0x000fc8000ff3e0ff */
[----:B------:R-:W-:Y:S01]  /*15c50*/  @P0 IADD3.X R25, R25, UR5, RZ, P1, !PT ;  /* 0x0000000519190c10 */ /* 0x000fe20008ffe4ff */
[----:B------:R-:W-:-:S04]  /*15c60*/  ULDC.64 UR4, c[0x0][0xa08] ;  /* 0x0002820000047ab9 */ /* 0x000fc80000000a00 */
[----:B------:R3:W5:Y:S01]  /*15c70*/  @P0 LDG.E R26, desc[UR40][R24.64] ;  /* 0x00000028181a0981 */ /* 0x000762000c1e1900 */
[----:B----4-:R-:W-:Y:S01]  /*15c80*/  LOP3.LUT P0, RZ, R2, UR4, RZ, 0xfc, !PT ;  /* 0x0000000402ff7c12 */ /* 0x010fe2000f80fcff */
[----:B------:R-:W-:-:S03]  /*15c90*/  UMOV UR4, 0xffffffff ;  /* 0xffffffff00047882 */ /* 0x000fc60000000000 */
[----:B------:R-:W-:Y:S01]  /*15ca0*/  LOP3.LUT P0, RZ, R3, UR5, RZ, 0xfc, P0 ;  /* 0x0000000503ff7c12 */ /* 0x000fe2000800fcff */
[----:B---3--:R-:W-:Y:S01]  /*15cb0*/  VIADD R25, R20, 0xffffffff ;  /* 0xffffffff14197836 */ /* 0x008fe20000000000 */
[----:B-----5:R-:W-:Y:S02]  /*15cc0*/  SHF.R.S32.HI R7, RZ, 0x1f, R26 ;  /* 0x0000001fff077819 */ /* 0x020fe4000001141a */
[----:B------:R-:W-:-:S03]  /*15cd0*/  SEL R24, R26, RZ, !P0 ;  /* 0x000000ff1a187207 */ /* 0x000fc60004000000 */
[----:B------:R3:W-:Y:S01]  /*15ce0*/  STL [R1+0x8], R7 ;  /* 0x0000080701007387 */ /* 0x0007e20000100800 */
[----:B------:R-:W-:Y:S05]  /*15cf0*/  BRA.DIV UR4, `(.L_x_15074) ;  /* 0x0000005604107947 */ /* 0x000fea000b800000 */
[----:B------:R-:W4:Y:S02]  /*15d00*/  S2R R0, SR_TID.X ;  /* 0x0000000000007919 */ /* 0x000f240000002100 */
[----:B----4-:R-:W-:-:S04]  /*15d10*/  SHF.R.U32.HI R0, RZ, 0x5, R0 ;  /* 0x00000005ff007819 */ /* 0x010fc80000011600 */
[----:B------:R-:W-:-:S05]  /*15d20*/  LOP3.LUT R0, R0, 0x3, RZ, 0xc0, !PT ;  /* 0x0000000300007812 */ /* 0x000fca00078ec0ff */
[----:B------:R4:W0:Y:S02]  /*15d30*/  SHFL.IDX PT, R14, R0, RZ, 0x1f ;  /* 0x00001fff000e7589 */ /* 0x00082400000e0000 */
.L_x_15215:
[----:B----4-:R-:W4:Y:S01]  /*15d40*/  LDL.LU R0, [R1] ;  /* 0x0000000001007983 */ /* 0x010f220000300800 */
[----:B------:R-:W-:Y:S02]  /*15d50*/  PLOP3.LUT P1, PT, PT, PT, PT, 0x8, 0x0 ;  /* 0x000000000000781c */ /* 0x000fe40003f2e170 */
[----:B0-----:R-:W-:Y:S02]  /*15d60*/  ISETP.NE.AND P0, PT, R14, RZ, PT ;  /* 0x000000ff0e00720c */ /* 0x001fe40003f05270 */
[----:B----4-:R-:W-:-:S09]  /*15d70*/  LOP3.LUT R0, R0, 0xfffffffe, RZ, 0xc0, !PT ;  /* 0xfffffffe00007812 */ /* 0x010fd200078ec0ff */
[----:B------:R-:W-:-:S05]  /*15d80*/  @P1 LOP3.LUT R0, R0, 0x1, RZ, 0xfc, !PT ;  /* 0x0000000100001812 */ /* 0x000fca00078efcff */
[----:B------:R0:W-:Y:S01]  /*15d90*/  STL [R1], R0 ;  /* 0x0000000001007387 */ /* 0x0001e20000100800 */
[----:B------:R-:W-:Y:S05]  /*15da0*/  @P0 BRA `(.L_x_15075) ;  /* 0x0000000000f40947 */ /* 0x000fea0003800000 */
[----:B------:R-:W-:-:S03]  /*15db0*/  UMOV UR4, 0xffffffff ;  /* 0xffffffff00047882 */ /* 0x000fc60000000000 */
[----:B------:R-:W-:Y:S05]  /*15dc0*/  BRA.DIV UR4, `(.L_x_15076) ;  /* 0x0000005604107947 */ /* 0x000fea000b800000 */
[----:B------:R-:W-:-:S13]  /*15dd0*/  ELECT P6, URZ, PT ;  /* 0x00000000003f782f */ /* 0x000fda00038c0000 */
.L_x_15218:
[----:B------:R-:W-:Y:S05]  /*15de0*/  @!P6 BRA `(.L_x_15075) ;  /* 0x0000000000e4e947 */ /* 0x000fea0003800000 */
[----:B------:R-:W-:-:S04]  /*15df0*/  ISETP.NE.U32.AND P0, PT, R2, RZ, PT ;  /* 0x000000ff0200720c */ /* 0x000fc80003f05070 */
[----:B------:R-:W-:-:S13]  /*15e00*/  ISETP.NE.AND.EX P0, PT, R3, RZ, PT, P0 ;  /* 0x000000ff0300720c */ /* 0x000fda0003f05300 */
[----:B------:R-:W-:Y:S05]  /*15e10*/  @!P0 BRA `(.L_x_15077) ;  /* 0x0000000000448947 */ /* 0x000fea0003800000 */
[----:B--2---:R-:W2:Y:S01]  /*15e20*/  LDC R6, c[0x0][0x43c] ;  /* 0x00010f00ff067b82 */ /* 0x004ea20000000800 */
        /* <DEDUP_REMOVED lines=16> */
.L_x_15077:
[----:B0-----:R-:W-:Y:S01]  /*15f30*/  IMAD R0, R23, 0x8, R22 ;  /* 0x0000000817007824 */ /* 0x001fe200078e0216 */
[----:B----4-:R-:W-:-:S04]  /*15f40*/  SHF.L.U32 R2, R27, 0x1f, RZ ;  /* 0x0000001f1b027819 */ /* 0x010fc800000006ff */
[----:B------:R-:W0:Y:S02]  /*15f50*/  SYNCS.PHASECHK.TRANS64.TRYWAIT P0, [R0+URZ+0x16840], R2 ;  /* 0x01684002000075a7 */ /* 0x000e24000800017f */
[----:B0-----:R-:W-:Y:S05]  /*15f60*/  @!P0 BRA `(.L_x_15078) ;  /* 0x0000005000c88947 */ /* 0x001fea0003800000 */
.L_x_15219:
[----:B------:R-:W4:Y:S02]  /*15f70*/  S2R R3, SR_TID.X ;  /* 0x0000000000037919 */ /* 0x000f240000002100 */
[----:B----4-:R-:W-:-:S04]  /*15f80*/  LOP3.LUT R3, R3, 0x7f, RZ, 0xc0, !PT ;  /* 0x0000007f03037812 */ /* 0x010fc800078ec0ff */
[----:B------:R-:W-:-:S13]  /*15f90*/  ISETP.NE.AND P0, PT, R3, RZ, PT ;  /* 0x000000ff0300720c */ /* 0x000fda0003f05270 */
        /* <DEDUP_REMOVED lines=8> */
.L_x_15079:
[----:B0-----:R-:W4:Y:S01]  /*16020*/  LDL.LU R2, [R1] ;  /* 0x0000000001027983 */ /* 0x001f220000300800 */
        /* <DEDUP_REMOVED lines=17> */
[----:B----4-:R-:W-:-:S04]  /*16140*/  LOP3.LUT R2, R2, 0xfffffffe, RZ, 0xc0, !PT ;  /* 0xfffffffe02027812 */ /* 0x010fc800078ec0ff */
[----:B------:R-:W-:-:S05]  /*16150*/  @P0 LOP3.LUT R2, R2, 0x1, RZ, 0xfc, !PT ;  /* 0x0000000102020812 */ /* 0x000fca00078efcff */
[----:B------:R0:W-:Y:S01]  /*16160*/  STL [R1], R2 ;  /* 0x0000000201007387 */ /* 0x0001e20000100800 */
[----:B------:R-:W-:Y:S01]  /*16170*/  NOP ;  /* 0x0000000000007918 */ /* 0x000fe20000000000 */
.L_x_15075:
[----:B------:R-:W4:Y:S04]  /*16180*/  LDL.LU R4, [R1+0x18] ;  /* 0x0000180001047983 */ /* 0x000f280000300800 */
[----:B--2---:R-:W2:Y:S04]  /*16190*/  LDL.LU R6, [R1+0x10] ;  /* 0x0000100001067983 */ /* 0x004ea80000300800 */
[----:B------:R-:W5:Y:S01]  /*161a0*/  LDL.LU R3, [R1+0x30] ;  /* 0x0000300001037983 */ /* 0x000f620000300800 */
[----:B------:R-:W-:Y:S05]  /*161b0*/  WARPSYNC.ALL ;  /* 0x0000000000007948 */ /* 0x000fea0003800000 */
[----:B0-----:R-:W-:Y:S01]  /*161c0*/  ULDC.64 UR6, c[0x0][0xa00] ;  /* 0x0002800000067ab9 */ /* 0x001fe20000000a00 */
[----:B------:R-:W-:Y:S01]  /*161d0*/  ULDC.64 UR4, c[0x0][0x298] ;  /* 0x0000a60000047ab9 */ /* 0x000fe20000000a00 */
[----:B------:R-:W-:Y:S01]  /*161e0*/  BAR.SYNC.DEFER_BLOCKING 0x8, 0x200 ;  /* 0x0208000000007b1d */ /* 0x000fe20000010000 */
[----:B------:R-:W-:Y:S01]  /*161f0*/  ISETP.NE.U32.AND P0, PT, RZ, UR6, PT ;  /* 0x00000006ff007c0c */ /* 0x000fe2000bf05070 */
[----:B------:R-:W-:-:S03]  /*16200*/  VIADD R0, R22, 0x8400 ;  /* 0x0000840016007836 */ /* 0x000fc60000000000 */
[----:B------:R-:W-:Y:S01]  /*16210*/  ISETP.NE.AND.EX P0, PT, RZ, UR7, PT, P0 ;  /* 0x00000007ff007c0c */ /* 0x000fe2000bf05300 */
[----:B------:R-:W-:Y:S01]  /*16220*/  BSSY B6, `(.L_x_15080) ;  /* 0x0000020000067945 */ /* 0x000fe20003800000 */
[----:B------:R-:W-:Y:S02]  /*16230*/  LOP3.LUT P1, RZ, R0, 0x3ff, RZ, 0xc0, !PT ;  /* 0x000003ff00ff7812 */ /* 0x000fe4000782c0ff */
[----:B----4-:R-:W-:-:S05]  /*16240*/  SHF.R.S32.HI R2, RZ, 0x1f, R4 ;  /* 0x0000001fff027819 */ /* 0x010fca0000011404 */
[----:B------:R-:W-:Y:S01]  /*16250*/  IMAD R2, R2, UR4, RZ ;  /* 0x0000000402027c24 */ /* 0x000fe2000f8e02ff */
[----:B-----5:R-:W-:-:S03]  /*16260*/  SEL R3, R3, RZ, !P0 ;  /* 0x000000ff03037207 */ /* 0x020fc60004000000 */
[----:B------:R-:W-:Y:S01]  /*16270*/  IMAD R0, R4, UR5, R2 ;  /* 0x0000000504007c24 */ /* 0x000fe2000f8e0202 */
[----:B--2---:R-:W-:Y:S01]  /*16280*/  SEL R2, R6, RZ, !P0 ;  /* 0x000000ff06027207 */ /* 0x004fe20004000000 */
[----:B------:R-:W-:-:S05]  /*16290*/  IMAD.WIDE.U32 R4, R4, UR4, RZ ;  /* 0x0000000404047c25 */ /* 0x000fca000f8e00ff */
        /* <DEDUP_REMOVED lines=16> */
[----:B---3--:R-:W-:Y:S02]  /*163a0*/  IMAD.U32 R7, RZ, RZ, UR7 ;  /* 0x00000007ff077e24 */ /* 0x008fe4000f8e00ff */
[----:B------:R-:W-:-:S02]  /*163b0*/  IMAD.U32 R10, RZ, RZ, UR8 ;  /* 0x00000008ff0a7e24 */ /* 0x000fc4000f8e00ff */
[----:B------:R-:W-:Y:S02]  /*163c0*/  IMAD.U32 R11, RZ, RZ, UR9 ;  /* 0x00000009ff0b7e24 */ /* 0x000fe4000f8e00ff */
[----:B-1----:R-:W-:Y:S02]  /*163d0*/  IMAD.MOV.U32 R8, RZ, RZ, 0x70 ;  /* 0x00000070ff087424 */ /* 0x002fe400078e00ff */
[----:B------:R-:W-:Y:S02]  /*163e0*/  IMAD.MOV.U32 R12, RZ, RZ, 0x1 ;  /* 0x00000001ff0c7424 */ /* 0x000fe400078e00ff */
[----:B------:R-:W-:-:S07]  /*163f0*/  IMAD.MOV.U32 R13, RZ, RZ, RZ ;  /* 0x000000ffff0d7224 */ /* 0x000fce00078e00ff */
[----:B------:R-:W-:-:S07]  /*16400*/  LEPC R20, `(.L_x_15081) ;  /* 0x000000001014794e */ /* 0x000fce0000000000 */
[----:B0-----:R-:W-:Y:S05]  /*16410*/  CALL.ABS.NOINC R2 ;  /* 0x0000000002007343 */ /* 0x001fea0003c00000 */
.L_x_15081:
[----:B------:R-:W-:Y:S05]  /*16420*/  BSYNC B6 ;  /* 0x0000000000067941 */ /* 0x000fea0003800000 */
.L_x_15080:
[----:B--2---:R-:W2:Y:S01]  /*16430*/  LDL.LU R0, [R1+0x18] ;  /* 0x0000180001007983 */ /* 0x004ea20000300800 */
[----:B------:R-:W0:Y:S01]  /*16440*/  LDC R9, c[0x0][0x448] ;  /* 0x00011200ff097b82 */ /* 0x000e220000000800 */
[----:B------:R-:W-:Y:S01]  /*16450*/  ULDC.64 UR4, c[0x0][0x2d8] ;  /* 0x0000b60000047ab9 */ /* 0x000fe20000000a00 */
[----:B------:R-:W-:Y:S01]  /*16460*/  ULDC.64 UR6, c[0x0][0x2c8] ;  /* 0x0000b20000067ab9 */ /* 0x000fe20000000a00 */
[----:B------:R-:W2:Y:S01]  /*16470*/  LDL.LU.64 R2, [R1+0x28] ;  /* 0x0000280001027983 */ /* 0x000ea20000300a00 */
[----:B------:R-:W-:-:S03]  /*16480*/  ULDC.64 UR8, c[0x0][0x280] ;  /* 0x0000a00000087ab9 */ /* 0x000fc60000000a00 */
[----:B------:R-:W4:Y:S04]  /*16490*/  LDL.LU R20, [R1+0x30] ;  /* 0x0000300001147983 */ /* 0x000f280000300800 */
[----:B------:R-:W3:Y:S04]  /*164a0*/  LDL.LU R21, [R1+0x34] ;  /* 0x0000340001157983 */ /* 0x000ee80000300800 */
[----:B------:R-:W3:Y:S04]  /*164b0*/  LDL.LU R4, [R1+0x10] ;  /* 0x0000100001047983 */ /* 0x000ee80000300800 */
[----:B------:R0:W5:Y:S02]  /*164c0*/  LDL R10, [R1+0xc] ;  /* 0x00000c00010a7983 */ /* 0x0001640000100800 */
[----:B0-----:R-:W-:-:S13]  /*164d0*/  ISETP.NE.AND P1, PT, R9, 0x1, PT ;  /* 0x000000010900780c */ /* 0x001fda0003f25270 */
[----:B------:R-:W0:Y:S08]  /*164e0*/  @P1 LDC R5, c[0x0][0x450] ;  /* 0x00011400ff051b82 */ /* 0x000e300000000800 */
[----:B-1----:R-:W1:Y:S01]  /*164f0*/  @P1 LDC R8, c[0x0][0x44c] ;  /* 0x00011300ff081b82 */ /* 0x002e620000000800 */
[----:B------:R-:W1:Y:S01]  /*16500*/  S2R R11, SR_TID.X ;  /* 0x00000000000b7919 */ /* 0x000e620000002100 */
[----:B--2---:R-:W-:-:S02]  /*16510*/  IMAD.MOV.U32 R3, RZ, RZ, R0 ;  /* 0x000000ffff037224 */ /* 0x004fc400078e0000 */
[----:B----4-:R-:W-:Y:S02]  /*16520*/  IMAD R0, R20, UR4, RZ ;  /* 0x0000000414007c24 */ /* 0x010fe4000f8e02ff */
[C---:B------:R-:W-:Y:S01]  /*16530*/  IMAD.WIDE.U32 R2, R18.reuse, UR4, R2 ;  /* 0x0000000412027c25 */ /* 0x040fe2000f8e0002 */
[----:B------:R-:W2:Y:S03]  /*16540*/  S2R R20, SR_TID.X ;  /* 0x0000000000147919 */ /* 0x000ea60000002100 */
[----:B------:R-:W-:Y:S01]  /*16550*/  IMAD R0, R18, UR5, R0 ;  /* 0x0000000512007c24 */ /* 0x000fe2000f8e0200 */
[----:B------:R-:W-:-:S03]  /*16560*/  ULDC.64 UR4, c[0x0][0x2e0] ;  /* 0x0000b80000047ab9 */ /* 0x000fc60000000a00 */
[----:B------:R-:W-:Y:S02]  /*16570*/  IMAD.IADD R3, R3, 0x1, R0 ;  /* 0x0000000103037824 */ /* 0x000fe400078e0200 */
[----:B---3--:R-:W-:Y:S02]  /*16580*/  IMAD R0, R21, UR4, RZ ;  /* 0x0000000415007c24 */ /* 0x008fe4000f8e02ff */
        /* <DEDUP_REMOVED lines=32> */
[----:B0-----:R-:W-:-:S04]  /*16790*/  @P1 SHF.R.U32.HI R6, RZ, R5, R8 ;  /* 0x00000005ff061219 */ /* 0x001fc80000011608 */
[----:B------:R-:W-:-:S05]  /*167a0*/  IADD3 R5, -R6, RZ, RZ ;  /* 0x000000ff06057210 */ /* 0x000fca0007ffe1ff */
        /* <DEDUP_REMOVED lines=127> */
.L_x_15244:
[----:B0-----:R-:W-:Y:S02]  /*16fa0*/  VIADD R2, R17, 0xb0 ;  /* 0x000000b011027836 */ /* 0x001fe40000000000 */
[----:B------:R-:W-:-:S03]  /*16fb0*/  VIADD R8, R22, 0x16800 ;  /* 0x0001680016087836 */ /* 0x000fc60000000000 */
[----:B------:R-:W-:-:S13]  /*16fc0*/  ISETP.GE.AND P1, PT, R2, R3, PT ;  /* 0x000000030200720c */ /* 0x000fda0003f26270 */
[----:B------:R-:W-:-:S05]  /*16fd0*/  @!P1 LEA R2, P2, R20, R14, 0x1 ;  /* 0x0000000e14029211 */ /* 0x000fca00078408ff */
[----:B-1----:R-:W-:-:S05]  /*16fe0*/  @!P1 IMAD.X R3, RZ, RZ, R0, P2 ;  /* 0x000000ffff039224 */ /* 0x002fca00010e0600 */
[----:B------:R-:W-:Y:S01]  /*16ff0*/  @!PT LDS RZ, [RZ] ;  /* 0x00000000fffff984 */ /* 0x000fe20000000800 */
[----:B------:R-:W-:Y:S01]  /*17000*/  @!PT LDS RZ, [RZ] ;  /* 0x00000000fffff984 */ /* 0x000fe20000000800 */
[----:B------:R-:W-:Y:S01]  /*17010*/  @!PT LDS RZ, [RZ] ;  /* 0x00000000fffff984 */ /* 0x000fe20000000800 */
[----:B------:R0:W-:Y:S01]  /*17020*/  @!P1 LDGSTS.E.BYPASS.LTC128B.128 [R10+0xdc00], desc[UR40][R2.64], !P0 ;  /* 0x0dc00000020a9fae */ /* 0x0001e2000c101d68 */
[----:B------:R-:W-:Y:S01]  /*17030*/  PLOP3.LUT P0, PT, PT, PT, PT, 0x80, 0x0 ;  /* 0x000000000000781c */ /* 0x000fe20003f0f070 */
[----:B------:R-:W-:-:S12]  /*17040*/  NOP ;  /* 0x0000000000007918 */ /* 0x000fd80000000000 */
.L_x_15083:
        /* <DEDUP_REMOVED lines=18> */
[----:B--2---:R-:W-:Y:S02]  /*17170*/  ISETP.GE.AND P1, PT, R2, 0x2, PT ;  /* 0x000000020200780c */ /* 0x004fe40003f26270 */
[----:B01----:R-:W-:Y:S11]  /*17180*/  @!P0 BRA `(.L_x_15085) ;  /* 0x0000005000388947 */ /* 0x003ff60003800000 */
.L_x_15245:
[----:B------:R-:W-:Y:S05]  /*17190*/  BSYNC B0 ;  /* 0x0000000000007941 */ /* 0x000fea0003800000 */
.L_x_15084:
[----:B------:R-:W-:Y:S04]  /*171a0*/  BSSY B0, `(.L_x_15086) ;  /* 0x000016c000007945 */ /* 0x000fe80003800000 */
[----:B------:R-:W-:Y:S05]  /*171b0*/  @!P1 BRA `(.L_x_15087) ;  /* 0x0000001400a89947 */ /* 0x000fea0003800000 */
[----:B------:R-:W2:Y:S01]  /*171c0*/  LDL R2, [R1+0x14] ;  /* 0x0000140001027983 */ /* 0x000ea20000100800 */
[----:B------:R-:W-:Y:S01]  /*171d0*/  BSSY B2, `(.L_x_15088) ;  /* 0x000007e000027945 */ /* 0x000fe20003800000 */
[C---:B--2---:R-:W-:Y:S02]  /*171e0*/  LOP3.LUT R0, R2.reuse, 0x1, RZ, 0xc0, !PT ;  /* 0x0000000102007812 */ /* 0x044fe400078ec0ff */
[----:B------:R-:W-:Y:S02]  /*171f0*/  IADD3 R6, R2, -0x2, RZ ;  /* 0xfffffffe02067810 */ /* 0x000fe40007ffe0ff */
[----:B------:R-:W-:-:S03]  /*17200*/  ISETP.NE.U32.AND P0, PT, R0, 0x1, PT ;  /* 0x000000010000780c */ /* 0x000fc60003f05070 */
[----:B------:R-:W-:-:S10]  /*17210*/  IMAD.MOV.U32 R0, RZ, RZ, R6 ;  /* 0x000000ffff007224 */ /* 0x000fd400078e0006 */
        /* <DEDUP_REMOVED lines=34> */
.L_x_15092:
[----:B------:R-:W-:Y:S01]  /*17440*/  IMAD R2, R7, 0x8, R22 ;  /* 0x0000000807027824 */ /* 0x000fe200078e0216 */
[----:B0-----:R-:W-:Y:S01]  /*17450*/  SHF.L.U32 R3, R9, 0x1f, RZ ;  /* 0x0000001f09037819 */ /* 0x001fe200000006ff */
[----:B------:R-:W-:Y:S03]  /*17460*/  BSSY B3, `(.L_x_15093) ;  /* 0x0000003000037945 */ /* 0x000fe60003800000 */
[----:B------:R-:W0:Y:S02]  /*17470*/  SYNCS.PHASECHK.TRANS64.TRYWAIT P0, [R2+URZ+0x16840], R3 ;  /* 0x01684003020075a7 */ /* 0x000e24000800017f */
[----:B0-----:R-:W-:Y:S05]  /*17480*/  @!P0 BRA `(.L_x_15094) ;  /* 0x0000004c008c8947 */ /* 0x001fea0003800000 */
.L_x_15246:
[----:B------:R-:W-:Y:S05]  /*17490*/  BSYNC B3 ;  /* 0x0000000000037941 */ /* 0x000fea0003800000 */
.L_x_15093:
        /* <DEDUP_REMOVED lines=12> */
.L_x_15096:
[----:B------:R-:W-:Y:S05]  /*17560*/  BSYNC B3 ;  /* 0x0000000000037941 */ /* 0x000fea0003800000 */
.L_x_15095:
        /* <DEDUP_REMOVED lines=11> */
.L_x_15097:
        /* <DEDUP_REMOVED lines=15> */
.L_x_15247:
[----:B------:R-:W-:Y:S05]  /*17710*/  BSYNC B3 ;  /* 0x0000000000037941 */ /* 0x000fea0003800000 */
.L_x_15098:
        /* <DEDUP_REMOVED lines=12> */
.L_x_15101:
[----:B------:R-:W-:Y:S05]  /*177e0*/  BSYNC B3 ;  /* 0x0000000000037941 */ /* 0x000fea0003800000 */
.L_x_15100:
        /* <DEDUP_REMOVED lines=11> */
.L_x_15102:
        /* <DEDUP_REMOVED lines=12> */
.L_x_15091:
[----:B------:R-:W-:Y:S05]  /*17960*/  BSYNC B1 ;  /* 0x0000000000017941 */ /* 0x000fea0003800000 */
.L_x_15090:
[----:B------:R-:W2:Y:S01]  /*17970*/  LDL.LU R0, [R1+0x14] ;  /* 0x0000140001007983 */ /* 0x000ea20000300800 */
[----:B------:R-:W-:Y:S02]  /*17980*/  IMAD.MOV.U32 R23, RZ, RZ, R7 ;  /* 0x000000ffff177224 */ /* 0x000fe400078e0007 */
[----:B------:R-:W-:Y:S02]  /*17990*/  IMAD.MOV.U32 R27, RZ, RZ, R9 ;  /* 0x000000ffff1b7224 */ /* 0x000fe400078e0009 */
[----:B--2---:R-:W-:-:S07]  /*179a0*/  VIADD R0, R0, 0xfffffffd ;  /* 0xfffffffd00007836 */ /* 0x004fce0000000000 */
.L_x_15089:
[----:B------:R-:W-:Y:S05]  /*179b0*/  BSYNC B2 ;  /* 0x0000000000027941 */ /* 0x000fea0003800000 */
.L_x_15088:
[----:B------:R-:W-:-:S13]  /*179c0*/  ISETP.NE.AND P0, PT, R6, RZ, PT ;  /* 0x000000ff0600720c */ /* 0x000fda0003f05270 */
[----:B------:R-:W-:Y:S05]  /*179d0*/  @!P0 BRA `(.L_x_15087) ;  /* 0x0000000c00a08947 */ /* 0x000fea0003800000 */
[----:B------:R-:W-:-:S07]  /*179e0*/  IMAD.MOV.U32 R4, RZ, RZ, R24 ;  /* 0x000000ffff047224 */ /* 0x000fce00078e0018 */
.L_x_15129:
        /* <DEDUP_REMOVED lines=8> */
[----:B------:R-:W-:-:S07]  /*17a70*/  LOP3.LUT R7, R27, R2, RZ, 0x3c, !PT ;  /* 0x000000021b077212 */ /* 0x000fce00078e3cff */
        /* <DEDUP_REMOVED lines=13> */
[----:B------:R-:W-:-:S04]  /*17b50*/  @P0 SHF.R.U32.HI R2, RZ, R3, R4 ;  /* 0x00000003ff020219 */ /* 0x000fc80000011604 */
[----:B------:R-:W-:-:S05]  /*17b60*/  IADD3 R3, -R2, RZ, RZ ;  /* 0x000000ff02037210 */ /* 0x000fca0007ffe1ff */
        /* <DEDUP_REMOVED lines=9> */
.L_x_15105:
[----:B------:R-:W-:Y:S01]  /*17c00*/  IMAD R2, R6, 0x8, R22 ;  /* 0x0000000806027824 */ /* 0x000fe200078e0216 */
[----:B0-----:R-:W-:Y:S01]  /*17c10*/  SHF.L.U32 R3, R7, 0x1f, RZ ;  /* 0x0000001f07037819 */ /* 0x001fe200000006ff */
[----:B------:R-:W-:Y:S03]  /*17c20*/  BSSY B2, `(.L_x_15106) ;  /* 0x0000003000027945 */ /* 0x000fe60003800000 */
[----:B------:R-:W0:Y:S02]  /*17c30*/  SYNCS.PHASECHK.TRANS64.TRYWAIT P0, [R2+URZ+0x16840], R3 ;  /* 0x01684003020075a7 */ /* 0x000e24000800017f */
[----:B0-----:R-:W-:Y:S05]  /*17c40*/  @!P0 BRA `(.L_x_15107) ;  /* 0x0000004400c48947 */ /* 0x001fea0003800000 */
.L_x_15248:
[----:B------:R-:W-:Y:S05]  /*17c50*/  BSYNC B2 ;  /* 0x0000000000027941 */ /* 0x000fea0003800000 */
.L_x_15106:
        /* <DEDUP_REMOVED lines=12> */
.L_x_15109:
[----:B------:R-:W-:Y:S05]  /*17d20*/  BSYNC B2 ;  /* 0x0000000000027941 */ /* 0x000fea0003800000 */
.L_x_15108:
        /* <DEDUP_REMOVED lines=11> */
.L_x_15110:
        /* <DEDUP_REMOVED lines=15> */
.L_x_15249:
[----:B------:R-:W-:Y:S05]  /*17ed0*/  BSYNC B2 ;  /* 0x0000000000027941 */ /* 0x000fea0003800000 */
.L_x_15111:
        /* <DEDUP_REMOVED lines=11> */
.L_x_15114:
[----:B------:R-:W-:Y:S05]  /*17f90*/  BSYNC B2 ;  /* 0x0000000000027941 */ /* 0x000fea0003800000 */
.L_x_15113:
        /* <DEDUP_REMOVED lines=10> */
.L_x_15115:
        /* <DEDUP_REMOVED lines=12> */
.L_x_15104:
[----:B------:R-:W-:Y:S05]  /*18100*/  BSYNC B1 ;  /* 0x0000000000017941 */ /* 0x000fea0003800000 */
.L_x_15103:
        /* <DEDUP_REMOVED lines=32> */
.L_x_15118:
[----:B------:R-:W-:Y:S01]  /*18310*/  IMAD R2, R23, 0x8, R22 ;  /* 0x0000000817027824 */ /* 0x000fe200078e0216 */
[----:B0-----:R-:W-:Y:S01]  /*18320*/  SHF.L.U32 R3, R27, 0x1f, RZ ;  /* 0x0000001f1b037819 */ /* 0x001fe200000006ff */
[----:B------:R-:W-:Y:S03]  /*18330*/  BSSY B2, `(.L_x_15119) ;  /* 0x0000003000027945 */ /* 0x000fe60003800000 */
[----:B------:R-:W0:Y:S02]  /*18340*/  SYNCS.PHASECHK.TRANS64.TRYWAIT P0, [R2+URZ+0x16840], R3 ;  /* 0x01684003020075a7 */ /* 0x000e24000800017f */
[----:B0-----:R-:W-:Y:S05]  /*18350*/  @!P0 BRA `(.L_x_15120) ;  /* 0x0000004000288947 */ /* 0x001fea0003800000 */
.L_x_15250:
[----:B------:R-:W-:Y:S05]  /*18360*/  BSYNC B2 ;  /* 0x0000000000027941 */ /* 0x000fea0003800000 */
.L_x_15119:
        /* <DEDUP_REMOVED lines=12> */
.L_x_15122:
[----:B------:R-:W-:Y:S05]  /*18430*/  BSYNC B2 ;  /* 0x0000000000027941 */ /* 0x000fea0003800000 */
.L_x_15121:
        /* <DEDUP_REMOVED lines=12> */
.L_x_15123:
        /* <DEDUP_REMOVED lines=15> */
.L_x_15251:
[----:B------:R-:W-:Y:S05]  /*185f0*/  BSYNC B2 ;  /* 0x0000000000027941 */ /* 0x000fea0003800000 */
.L_x_15124:
[----:B------:R-:W-:Y:S01]  /*18600*/  BSSY B2, `(.L_x_15126) ;  /* 0x000000b000027945 */ /* 0x000fe20003800000 */
[----:B0-----:R-:W-:Y:S01]  /*18610*/  IMAD.MOV.U32 R2, RZ, RZ, 0x0 ;  /* 0x00000000ff027424 */ /* 0x001fe200078e00ff */
[----:B------:R-:W-:Y:S02]  /*18620*/  MOV R3, 0x14f00000 ;  /* 0x14f0000000037802 */ /* 0x000fe40000000f00 */
        /* <DEDUP_REMOVED lines=8> */
.L_x_15127:
[----:B------:R-:W-:Y:S05]  /*186b0*/  BSYNC B2 ;  /* 0x0000000000027941 */ /* 0x000fea0003800000 */
.L_x_15126:
        /* <DEDUP_REMOVED lines=10> */
.L_x_15128:
        /* <DEDUP_REMOVED lines=12> */
.L_x_15117:
[----:B------:R-:W-:Y:S05]  /*18820*/  BSYNC B1 ;  /* 0x0000000000017941 */ /* 0x000fea0003800000 */
.L_x_15116:
[C---:B------:R-:W-:Y:S01]  /*18830*/  ISETP.GT.AND P0, PT, R0.reuse, 0x1, PT ;  /* 0x000000010000780c */ /* 0x040fe20003f04270 */
[----:B------:R-:W-:-:S12]  /*18840*/  VIADD R0, R0, 0xfffffffe ;  /* 0xfffffffe00007836 */ /* 0x000fd80000000000 */
[----:B------:R-:W-:Y:S05]  /*18850*/  @P0 BRA `(.L_x_15129) ;  /* 0xfffffff000640947 */ /* 0x000fea000383ffff */
.L_x_15087:
[----:B------:R-:W-:Y:S05]  /*18860*/  BSYNC B0 ;  /* 0x0000000000007941 */ /* 0x000fea0003800000 */
.L_x_15086:
        /* <DEDUP_REMOVED lines=17> */
.L_x_15131:
[----:B------:R-:W-:Y:S05]  /*18980*/  BSYNC B0 ;  /* 0x0000000000007941 */ /* 0x000fea0003800000 */
.L_x_15130:
        /* <DEDUP_REMOVED lines=10> */
.L_x_15252:
[----:B------:R-:W-:Y:S05]  /*18a30*/  BSYNC B1 ;  /* 0x0000000000017941 */ /* 0x000fea0003800000 */
.L_x_15134:
        /* <DEDUP_REMOVED lines=9> */
.L_x_15137:
[----:B------:R-:W-:Y:S05]  /*18ad0*/  BSYNC B1 ;  /* 0x0000000000017941 */ /* 0x000fea0003800000 */
.L_x_15136:
        /* <DEDUP_REMOVED lines=10> */
.L_x_15138:
        /* <DEDUP_REMOVED lines=10> */
.L_x_15133:
[----:B------:R-:W-:Y:S05]  /*18c20*/  BSYNC B0 ;  /* 0x0000000000007941 */ /* 0x000fea0003800000 */
.L_x_15132:
[----:B------:R-:W-:-:S05]  /*18c30*/  VIADD R23, R23, 0x1 ;  /* 0x0000000117177836 */ /* 0x000fca0000000000 */
[----:B------:R-:W-:-:S04]  /*18c40*/  ISETP.NE.AND P0, PT, R23, 0x2, PT ;  /* 0x000000021700780c */ /* 0x000fc80003f05270 */
[----:B------:R-:W-:Y:S02]  /*18c50*/  SEL R0, RZ, 0x1, P0 ;  /* 0x00000001ff007807 */ /* 0x000fe40000000000 */
[----:B------:R-:W-:Y:S02]  /*18c60*/  SEL R23, R23, RZ, P0 ;  /* 0x000000ff17177207 */ /* 0x000fe40000000000 */
[----:B------:R-:W-:-:S07]  /*18c70*/  LOP3.LUT R27, R27, R0, RZ, 0x3c, !PT ;  /* 0x000000001b1b7212 */ /* 0x000fce00078e3cff */
.L_x_15068:
[----:B------:R-:W-:Y:S05]  /*18c80*/  BSYNC B7 ;  /* 0x0000000000077941 */ /* 0x000fea0003800000 */
.L_x_15066:
        /* <DEDUP_REMOVED lines=8> */
[----:B0-----:R-:W-:-:S05]  /*18d10*/  IMAD.U32 R22, RZ, RZ, UR4 ;  /* 0x00000004ff167e24 */ /* 0x001fca000f8e00ff */
[----:B------:R0:W3:Y:S01]  /*18d20*/  LDS.128 R16, [R22+0x168d0] ;  /* 0x0168d00016107984 */ /* 0x0000e20000000c00 */
[----:B------:R-:W-:Y:S06]  /*18d30*/  BAR.ARV 0x4, 0x200 ;  /* 0x0108000000007b1d */ /* 0x000fec0000002000 */
[----:B------:R-:W-:Y:S05]  /*18d40*/  BRA `(.L_x_15140) ;  /* 0x0000000800cc7947 */ /* 0x000fea0003800000 */
.L_x_15139:
[----:B------:R-:W1:Y:S01]  /*18d50*/  S2R R0, SR_TID.X ;  /* 0x0000000000007919 */ /* 0x000e620000002100 */
[----:B------:R-:W-:Y:S01]  /*18d60*/  UMOV UR4, 0xffffffff ;  /* 0xffffffff00047882 */ /* 0x000fe20000000000 */
[----:B-1----:R-:W-:-:S04]  /*18d70*/  LOP3.LUT R8, R0, 0x1f, RZ, 0xc0, !PT ;  /* 0x0000001f00087812 */ /* 0x002fc800078ec0ff */
[----:B------:R-:W-:Y:S01]  /*18d80*/  ISETP.NE.AND P0, PT, R8, 0x1f, PT ;  /* 0x0000001f0800780c */ /* 0x000fe20003f05270 */
[----:B------:R-:W-:-:S12]  /*18d90*/  BRA.DIV UR4, `(.L_x_15141) ;  /* 0x0000003604d47947 */ /* 0x000fd8000b800000 */
[----:B------:R-:W-:Y:S01]  /*18da0*/  IADD3 R5, R19, R8, RZ ;  /* 0x0000000813057210 */ /* 0x000fe20007ffe0ff */
[----:B------:R-:W-:-:S03]  /*18db0*/  ULDC UR4, c[0x0][0xc3c] ;  /* 0x00030f0000047ab9 */ /* 0x000fc60000000800 */
[----:B------:R-:W-:-:S13]  /*18dc0*/  ISETP.GE.OR P1, PT, R5, UR4, !P0 ;  /* 0x0000000405007c0c */ /* 0x000fda000c726670 */
[----:B0-----:R-:W0:Y:S02]  /*18dd0*/  @!P1 LDC.64 R2, c[0x0][0xc80] ;  /* 0x00032000ff029b82 */ /* 0x001e240000000a00 */
[----:B0-----:R-:W-:-:S06]  /*18de0*/  @!P1 IMAD.WIDE R2, R5, 0x4, R2 ;  /* 0x0000000405029825 */ /* 0x001fcc00078e0202 */
[----:B------:R-:W3:Y:S01]  /*18df0*/  @!P1 LDG.E R2, desc[UR40][R2.64] ;  /* 0x0000002802029981 */ /* 0x000ee2000c1e1900 */
[----:B------:R-:W-:Y:S01]  /*18e00*/  IMAD.MOV.U32 R17, RZ, RZ, RZ ;  /* 0x000000ffff117224 */ /* 0x000fe200078e00ff */
[C---:B------:R-:W-:Y:S02]  /*18e10*/  ISETP.GE.U32.AND P2, PT, R8.reuse, 0x2, PT ;  /* 0x000000020800780c */ /* 0x040fe40003f46070 */
[C---:B------:R-:W-:Y:S01]  /*18e20*/  ISETP.GE.U32.AND P3, PT, R8.reuse, 0x4, PT ;  /* 0x000000040800780c */ /* 0x040fe20003f66070 */
[----:B------:R-:W-:Y:S01]  /*18e30*/  SHFL.IDX PT, R0, R16, RZ, 0x1f ;  /* 0x00001fff10007589 */ /* 0x000fe200000e0000 */
[C---:B------:R-:W-:Y:S02]  /*18e40*/  ISETP.GE.U32.AND P4, PT, R8.reuse, 0x8, PT ;  /* 0x000000080800780c */ /* 0x040fe40003f86070 */
[C---:B------:R-:W-:Y:S01]  /*18e50*/  ISETP.GE.U32.AND P5, PT, R8.reuse, 0x10, PT ;  /* 0x000000100800780c */ /* 0x040fe20003fa6070 */
[----:B---3--:R-:W-:Y:S01]  /*18e60*/  @!P1 IMAD.MOV.U32 R17, RZ, RZ, R2 ;  /* 0x000000ffff119224 */ /* 0x008fe200078e0002 */
[----:B------:R-:W-:-:S04]  /*18e70*/  ISETP.NE.AND P1, PT, R8, RZ, PT ;  /* 0x000000ff0800720c */ /* 0x000fc80003f25270 */
[----:B------:R-:W0:Y:S02]  /*18e80*/  SHFL.UP PT, R14, R17, 0x1, RZ ;  /* 0x04200000110e7989 */ /* 0x000e2400000e00ff */
[----:B0-----:R-:W-:-:S05]  /*18e90*/  SEL R4, R14, RZ, P1 ;  /* 0x000000ff0e047207 */ /* 0x001fca0000800000 */
[----:B------:R-:W-:-:S05]  /*18ea0*/  IMAD.IADD R4, R17, 0x1, R4 ;  /* 0x0000000111047824 */ /* 0x000fca00078e0204 */
[----:B------:R-:W0:Y:S02]  /*18eb0*/  SHFL.UP PT, R14, R4, 0x2, RZ ;  /* 0x04400000040e7989 */ /* 0x000e2400000e00ff */
[----:B0-----:R-:W-:-:S05]  /*18ec0*/  SEL R5, R14, RZ, P2 ;  /* 0x000000ff0e057207 */ /* 0x001fca0001000000 */
[----:B--2---:R-:W-:Y:S02]  /*18ed0*/  IMAD.IADD R6, R4, 0x1, R5 ;  /* 0x0000000104067824 */ /* 0x004fe400078e0205 */
        /* <DEDUP_REMOVED lines=11> */
.L_x_15262:
[----:B------:R-:W-:Y:S02]  /*18f90*/  ULDC UR4, c[0x0][0xc38] ;  /* 0x00030e0000047ab9 */ /* 0x000fe40000000800 */
[----:B------:R-:W-:-:S04]  /*18fa0*/  IMAD.U32 R4, RZ, RZ, UR4 ;  /* 0x00000004ff047e24 */ /* 0x000fc8000f8e00ff */
[----:B-1----:R-:W-:-:S04]  /*18fb0*/  IMAD R14, R14, R4, RZ ;  /* 0x000000040e0e7224 */ /* 0x002fc800078e02ff */
[----:B------:R-:W-:-:S05]  /*18fc0*/  IMAD.IADD R5, R5, 0x1, R14 ;  /* 0x0000000105057824 */ /* 0x000fca00078e020e */
[----:B------:R-:W-:-:S13]  /*18fd0*/  ISETP.GT.AND P6, PT, R5, R0, PT ;  /* 0x000000000500720c */ /* 0x000fda0003fc4270 */
[----:B------:R-:W-:Y:S05]  /*18fe0*/  @P6 BRA `(.L_x_15142) ;  /* 0x00000000009c6947 */ /* 0x000fea0003800000 */
.L_x_15147:
        /* <DEDUP_REMOVED lines=11> */
[----:B------:R-:W0:Y:S02]  /*190a0*/  LDC.64 R2, c[0x0][0xc80] ;  /* 0x00032000ff027b82 */ /* 0x000e240000000a00 */
[----:B0-----:R-:W-:-:S05]  /*190b0*/  IMAD.WIDE R2, R7, 0x4, R2 ;  /* 0x0000000407027825 */ /* 0x001fca00078e0202 */
[----:B------:R0:W5:Y:S02]  /*190c0*/  LDG.E R17, desc[UR40][R2.64] ;  /* 0x0000002802117981 */ /* 0x000164000c1e1900 */
.L_x_15145:
[----:B------:R-:W-:Y:S05]  /*190d0*/  BSYNC B0 ;  /* 0x0000000000007941 */ /* 0x000fea0003800000 */
.L_x_15144:
        /* <DEDUP_REMOVED lines=18> */
.L_x_15270:
[----:B------:R-:W-:Y:S02]  /*19200*/  ULDC UR4, c[0x0][0xc38] ;  /* 0x00030e0000047ab9 */ /* 0x000fe40000000800 */
[----:B------:R-:W-:-:S04]  /*19210*/  IMAD.U32 R4, RZ, RZ, UR4 ;  /* 0x00000004ff047e24 */ /* 0x000fc8000f8e00ff */
[----:B-1----:R-:W-:-:S04]  /*19220*/  IMAD R14, R14, R4, RZ ;  /* 0x000000040e0e7224 */ /* 0x002fc800078e02ff */
[----:B------:R-:W-:-:S05]  /*19230*/  IMAD.IADD R5, R14, 0x1, R5 ;  /* 0x000000010e057824 */ /* 0x000fca00078e0205 */
[----:B------:R-:W-:-:S13]  /*19240*/  ISETP.GT.AND P6, PT, R5, R0, PT ;  /* 0x000000000500720c */ /* 0x000fda0003fc4270 */
[----:B------:R-:W-:Y:S05]  /*19250*/  @!P6 BRA `(.L_x_15147) ;  /* 0xfffffffc0064e947 */ /* 0x000fea000383ffff */
.L_x_15142:
        /* <DEDUP_REMOVED lines=8> */
.L_x_15274:
[----:B------:R-:W-:Y:S01]  /*192e0*/  ISETP.NE.AND P0, PT, R2, RZ, PT ;  /* 0x000000ff0200720c */ /* 0x000fe20003f05270 */
[----:B------:R-:W-:-:S12]  /*192f0*/  IMAD.MOV.U32 R14, RZ, RZ, RZ ;  /* 0x000000ffff0e7224 */ /* 0x000fd800078e00ff */
[----:B------:R-:W-:Y:S05]  /*19300*/  @!P0 BRA `(.L_x_15149) ;  /* 0x0000000000108947 */ /* 0x000fea0003800000 */
[----:B------:R-:W-:Y:S01]  /*19310*/  UMOV UR4, 0xffffffff ;  /* 0xffffffff00047882 */ /* 0x000fe20000000000 */
[----:B------:R-:W-:Y:S02]  /*19320*/  VIADD R12, R6, 0xffffffff ;  /* 0xffffffff060c7836 */ /* 0x000fe40000000000 */
[----:B------:R-:W-:Y:S05]  /*19330*/  BRA.DIV UR4, `(.L_x_15150) ;  /* 0x0000003a04947947 */ /* 0x000fea000b800000 */
[----:B------:R3:W4:Y:S02]  /*19340*/  SHFL.IDX PT, R14, R3, R12, 0x1f ;  /* 0x00001f0c030e7589 */ /* 0x00072400000e0000 */
.L_x_15149:
[----:B0--3--:R-:W0:Y:S01]  /*19350*/  LDC.64 R2, c[0x0][0xc90] ;  /* 0x00032400ff027b82 */ /* 0x009e220000000a00 */
[----:B------:R-:W-:-:S04]  /*19360*/  IMAD.IADD R19, R6, 0x1, R19 ;  /* 0x0000000106137824 */ /* 0x000fc800078e0213 */
        /* <DEDUP_REMOVED lines=37> */
[----:B0-----:R-:W-:-:S02]  /*195c0*/  IADD3 R2, R8, 0xffffffe, RZ ;  /* 0x0ffffffe08027810 */ /* 0x001fc40007ffe0ff */
[----:B------:R-:W-:-:S04]  /*195d0*/  IABS R8, R0 ;  /* 0x0000000000087213 */ /* 0x000fc80000000000 */
        /* <DEDUP_REMOVED lines=25> */
.L_x_15143:
[----:B------:R-:W-:Y:S01]  /*19770*/  UMOV UR4, URZ ;  /* 0x0000003f00047c82 */ /* 0x000fe20008000000 */
[----:B------:R-:W-:Y:S01]  /*19780*/  UMOV UR5, URZ ;  /* 0x0000003f00057c82 */ /* 0x000fe20008000000 */
[----:B------:R-:W-:Y:S01]  /*19790*/  ULDC UR6, c[0x0][0xc3c] ;  /* 0x00030f0000067ab9 */ /* 0x000fe20000000800 */
[----:B------:R-:W-:Y:S02]  /*197a0*/  IMAD.MOV.U32 R16, RZ, RZ, R0 ;  /* 0x000000ffff107224 */ /* 0x000fe400078e0000 */
[----:B------:R-:W-:Y:S02]  /*197b0*/  IMAD.U32 R17, RZ, RZ, UR4 ;  /* 0x00000004ff117e24 */ /* 0x000fe4000f8e00ff */
[----:B------:R-:W-:Y:S02]  /*197c0*/  IMAD.U32 R18, RZ, RZ, UR5 ;  /* 0x00000005ff127e24 */ /* 0x000fe4000f8e00ff */
[----:B------:R-:W-:-:S07]  /*197d0*/  IMAD.U32 R19, RZ, RZ, UR6 ;  /* 0x00000006ff137e24 */ /* 0x000fce000f8e00ff */
.L_x_15151:
        /* <DEDUP_REMOVED lines=10> */
.L_x_15140:
[----:B------:R-:W-:Y:S02]  /*19880*/  ULDC UR4, c[0x0][0xc3c] ;  /* 0x00030f0000047ab9 */ /* 0x000fe40000000800 */
[----:B---3--:R-:W-:-:S13]  /*19890*/  ISETP.GE.AND P0, PT, R19, UR4, PT ;  /* 0x0000000413007c0c */ /* 0x008fda000bf06270 */
[----:B------:R-:W-:Y:S05]  /*198a0*/  @!P0 BRA `(.L_x_15152) ;  /* 0xffffffa800588947 */ /* 0x000fea000383ffff */
[----:B------:R-:W-:Y:S05]  /*198b0*/  BSYNC B8 ;  /* 0x0000000000087941 */ /* 0x000fea0003800000 */
.L_x_15030:
[----:B0-----:R-:W3:Y:S01]  /*198c0*/  LDL.LU R0, [R1+0x20] ;  /* 0x0000200001007983 */ /* 0x001ee20000300800 */
[----:B------:R-:W-:Y:S01]  /*198d0*/  BSSY B0, `(.L_x_15153) ;  /* 0x000000b000007945 */ /* 0x000fe20003800000 */
[----:B------:R-:W0:Y:S01]  /*198e0*/  S2R R5, SR_CgaCtaId ;  /* 0x0000000000057919 */ /* 0x000e220000008800 */
[----:B---3--:R-:W-:-:S05]  /*198f0*/  VIADD R0, R0, 0x1 ;  /* 0x0000000100007836 */ /* 0x008fca0000000000 */
[----:B------:R-:W-:-:S04]  /*19900*/  LEA.HI R2, R0, R0, RZ, 0x1 ;  /* 0x0000000000027211 */ /* 0x000fc800078f08ff */
[----:B------:R-:W-:Y:S02]  /*19910*/  LOP3.LUT R3, R2, 0xfffffffe, RZ, 0xc0, !PT ;  /* 0xfffffffe02037812 */ /* 0x000fe400078ec0ff */
[----:B------:R-:W-:Y:S02]  /*19920*/  MOV R2, 0x400 ;  /* 0x0000040000027802 */ /* 0x000fe40000000f00 */
[----:B------:R-:W-:Y:S02]  /*19930*/  IADD3 R0, R0, -R3, RZ ;  /* 0x8000000300007210 */ /* 0x000fe40007ffe0ff */
[----:B0-----:R-:W-:Y:S02]  /*19940*/  LEA R9, R5, R2, 0x18 ;  /* 0x0000000205097211 */ /* 0x001fe400078ec0ff */
[----:B------:R-:W-:-:S04]  /*19950*/  SHF.L.U32 R0, R0, 0x1f, RZ ;  /* 0x0000001f00007819 */ /* 0x000fc800000006ff */
[----:B------:R-:W0:Y:S02]  /*19960*/  SYNCS.PHASECHK.TRANS64.TRYWAIT P0, [R9+URZ+0x16820], R0 ;  /* 0x01682000090075a7 */ /* 0x000e24000800017f */
[----:B0-----:R-:W-:Y:S05]  /*19970*/  @!P0 BRA `(.L_x_15154) ;  /* 0x0000003400288947 */ /* 0x001fea0003800000 */
.L_x_15277:
[----:B------:R-:W-:Y:S05]  /*19980*/  BSYNC B0 ;  /* 0x0000000000007941 */ /* 0x000fea0003800000 */
.L_x_15153:
[----:B------:R-:W-:-:S03]  /*19990*/  UMOV UR4, 0xffffffff ;  /* 0xffffffff00047882 */ /* 0x000fc60000000000 */
[----:B------:R-:W-:Y:S05]  /*199a0*/  BRA.DIV UR4, `(.L_x_15155) ;  /* 0x0000003604307947 */ /* 0x000fea000b800000 */
[----:B0-----:R-:W0:Y:S02]  /*199b0*/  S2R R0, SR_TID.X ;  /* 0x0000000000007919 */ /* 0x001e240000002100 */
[----:B0-----:R-:W-:-:S04]  /*199c0*/  SHF.R.U32.HI R0, RZ, 0x5, R0 ;  /* 0x00000005ff007819 */ /* 0x001fc80000011600 */
[----:B------:R-:W-:-:S05]  /*199d0*/  LOP3.LUT R0, R0, 0x3, RZ, 0xc0, !PT ;  /* 0x0000000300007812 */ /* 0x000fca00078ec0ff */
[----:B------:R0:W3:Y:S02]  /*199e0*/  SHFL.IDX PT, R14, R0, RZ, 0x1f ;  /* 0x00001fff000e7589 */ /* 0x0000e400000e0000 */
.L_x_15280:
[----:B---3--:R-:W-:-:S13]  /*199f0*/  ISETP.NE.AND P0, PT, R14, RZ, PT ;  /* 0x000000ff0e00720c */ /* 0x008fda0003f05270 */
[----:B------:R-:W-:Y:S05]  /*19a00*/  @P0 BRA `(.L_x_14887) ;  /* 0x0000000000880947 */ /* 0x000fea0003800000 */
[----:B------:R-:W-:-:S03]  /*19a10*/  UMOV UR4, 0xffffffff ;  /* 0xffffffff00047882 */ /* 0x000fc60000000000 */
[----:B------:R-:W-:Y:S05]  /*19a20*/  BRA.DIV UR4, `(.L_x_15156) ;  /* 0x0000003604447947 */ /* 0x000fea000b800000 */
[----:B------:R-:W-:-:S13]  /*19a30*/  ELECT P6, URZ, PT ;  /* 0x00000000003f782f */ /* 0x000fda00038c0000 */
.L_x_15283:
[----:B------:R-:W-:Y:S05]  /*19a40*/  @!P6 BRA `(.L_x_14887) ;  /* 0x000000000078e947 */ /* 0x000fea0003800000 */
[----:B0-----:R-:W3:Y:S02]  /*19a50*/  LDL.LU R0, [R1+0x3c] ;  /* 0x00003c0001007983 */ /* 0x001ee40000300800 */
[----:B---3--:R-:W-:-:S04]  /*19a60*/  LOP3.LUT R0, R0, 0x2, RZ, 0xfc, !PT ;  /* 0x0000000200007812 */ /* 0x008fc800078efcff */
[----:B------:R-:W-:-:S13]  /*19a70*/  ISETP.NE.AND P2, PT, R0, 0x3, PT ;  /* 0x000000030000780c */ /* 0x000fda0003f45270 */
[----:B------:R-:W-:Y:S05]  /*19a80*/  @!P2 BRA `(.L_x_15157) ;  /* 0x000000000004a947 */ /* 0x000fea0003800000 */
[----:B------:R-:W-:Y:S01]  /*19a90*/  BPT.TRAP 0x1 ;  /* 0x000000040000795c */ /* 0x000fe20000300000 */
.L_x_15157:
[----:B------:R-:W-:Y:S01]  /*19aa0*/  VIADD R0, R9, 0x16840 ;  /* 0x0001684009007836 */ /* 0x000fe20000000000 */
[----:B------:R-:W-:Y:S01]  /*19ab0*/  SHF.L.U32 R3, R27, 0x1f, RZ ;  /* 0x0000001f1b037819 */ /* 0x000fe200000006ff */
[C---:B------:R-:W-:Y:S02]  /*19ac0*/  VIADD R2, R23.reuse, 0x1 ;  /* 0x0000000117027836 */ /* 0x040fe40000000000 */
[----:B--2---:R-:W-:-:S03]  /*19ad0*/  IMAD R6, R23, 0x8, R0 ;  /* 0x0000000817067824 */ /* 0x004fc600078e0200 */
        /* <DEDUP_REMOVED lines=8> */
.L_x_15284:
[----:B------:R-:W2:Y:S02]  /*19b60*/  SYNCS.PHASECHK.TRANS64.TRYWAIT P0, [R7+URZ], R2 ;  /* 0x00000002070075a7 */ /* 0x000ea4000800017f */
[----:B--2---:R-:W-:Y:S05]  /*19b70*/  @!P0 BRA `(.L_x_15159) ;  /* 0x0000003400248947 */ /* 0x004fea0003800000 */
.L_x_15285:
[----:B------:R-:W-:Y:S05]  /*19b80*/  @!P2 BRA `(.L_x_15160) ;  /* 0x000000000004a947 */ /* 0x000fea0003800000 */
[----:B------:R-:W-:Y:S01]  /*19b90*/  BPT.TRAP 0x1 ;  /* 0x000000040000795c */ /* 0x000fe20000300000 */
.L_x_15160:
[----:B------:R-:W-:-:S04]  /*19ba0*/  VIADD R0, R9, 0x16860 ;  /* 0x0001686009007836 */ /* 0x000fc80000000000 */
[----:B------:R-:W-:-:S04]  /*19bb0*/  IMAD R4, R23, 0x8, R0 ;  /* 0x0000000817047824 */ /* 0x000fc800078e0200 */
[----:B------:R-:W3:Y:S02]  /*19bc0*/  SYNCS.PHASECHK.TRANS64.TRYWAIT P0, [R4+URZ], R3 ;  /* 0x00000003040075a7 */ /* 0x000ee4000800017f */
[----:B---3--:R-:W-:Y:S05]  /*19bd0*/  @!P0 BRA `(.L_x_15161) ;  /* 0x0000003400208947 */ /* 0x008fea0003800000 */
.L_x_15286:
[----:B------:R-:W-:-:S07]  /*19be0*/  IMAD R5, R5, 0x8, R0 ;  /* 0x0000000805057824 */ /* 0x000fce00078e0200 */
.L_x_15162:
[----:B------:R0:W0:Y:S02]  /*19bf0*/  SYNCS.PHASECHK.TRANS64.TRYWAIT P0, [R5+URZ], R2 ;  /* 0x00000002050075a7 */ /* 0x000024000800017f */
[----:B0-----:R-:W-:Y:S05]  /*19c00*/  @!P0 NANOSLEEP.SYNCS 0x989680 ;  /* 0x009896800000895d */ /* 0x001fea0003900000 */
[----:B------:R-:W0:Y:S02]  /*19c10*/  @!P0 SYNCS.PHASECHK.TRANS64 P0, [R5+URZ], R2 ;  /* 0x00000002050085a7 */ /* 0x000e24000800007f */
[----:B0-----:R-:W-:Y:S05]  /*19c20*/  @!P0 BRA `(.L_x_15162) ;  /* 0xfffffffc00f08947 */ /* 0x001fea000383ffff */
.L_x_14887:
[----:B------:R-:W-:Y:S05]  /*19c30*/  BSYNC B9 ;  /* 0x0000000000097941 */ /* 0x000fea0003800000 */
.L_x_14884:
[----:B------:R-:W-:Y:S05]  /*19c40*/  EXIT ;  /* 0x000000000000794d */ /* 0x000fea0003800000 */
.L_x_14905:
[----:B0-----:R0:W1:Y:S02]  /*19c50*/  SYNCS.PHASECHK.TRANS64.TRYWAIT P6, [R78+URZ+0x16890], R90 ;  /* 0x0168905a4e0075a7 */ /* 0x00106400080c017f */
[----:B-1----:R-:W-:Y:S05]  /*19c60*/  @!P6 NANOSLEEP.SYNCS 0x989680 ;  /* 0x009896800000e95d */ /* 0x002fea0003900000 */
[----:B------:R-:W1:Y:S02]  /*19c70*/  @!P6 SYNCS.PHASECHK.TRANS64 P6, [R78+URZ+0x16890], R90 ;  /* 0x0168905a4e00e5a7 */ /* 0x000e6400080c007f */
[----:B-1----:R-:W-:Y:S05]  /*19c80*/  @!P6 BRA `(.L_x_14905) ;  /* 0xfffffffc00f0e947 */ /* 0x002fea000383ffff */
[----:B------:R-:W-:Y:S05]  /*19c90*/  BRA `(.L_x_15163) ;  /* 0xfffffe8c00ec7947 */ /* 0x000fea000383ffff */
.L_x_14925:
[----:B0-----:R0:W1:Y:S02]  /*19ca0*/  SYNCS.PHASECHK.TRANS64.TRYWAIT P5, [R78+URZ+0x16890], R90 ;  /* 0x0168905a4e0075a7 */ /* 0x00106400080a017f */
[----:B-1----:R-:W-:Y:S05]  /*19cb0*/  @!P5 NANOSLEEP.SYNCS 0x989680 ;  /* 0x009896800000d95d */ /* 0x002fea0003900000 */
[----:B------:R-:W1:Y:S02]  /*19cc0*/  @!P5 SYNCS.PHASECHK.TRANS64 P5, [R78+URZ+0x16890], R90 ;  /* 0x0168905a4e00d5a7 */ /* 0x000e6400080a007f */
[----:B-1----:R-:W-:Y:S05]  /*19cd0*/  @!P5 BRA `(.L_x_14925) ;  /* 0xfffffffc00f0d947 */ /* 0x002fea000383ffff */
[----:B------:R-:W-:Y:S05]  /*19ce0*/  BRA `(.L_x_15164) ;  /* 0xfffffea000bc7947 */ /* 0x000fea000383ffff */
.L_x_14934:
[----:B-1----:R1:W2:Y:S02]  /*19cf0*/  SYNCS.PHASECHK.TRANS64.TRYWAIT P4, [R78+URZ+0x16890], R90 ;  /* 0x0168905a4e0075a7 */ /* 0x0022a4000808017f */
[----:B--2---:R-:W-:Y:S05]  /*19d00*/  @!P4 NANOSLEEP.SYNCS 0x989680 ;  /* 0x009896800000c95d */ /* 0x004fea0003900000 */
[----:B------:R-:W2:Y:S02]  /*19d10*/  @!P4 SYNCS.PHASECHK.TRANS64 P4, [R78+URZ+0x16890], R90 ;  /* 0x0168905a4e00c5a7 */ /* 0x000ea4000808007f */
[----:B--2---:R-:W-:Y:S05]  /*19d20*/  @!P4 BRA `(.L_x_14934) ;  /* 0xfffffffc00f0c947 */ /* 0x004fea000383ffff */
[----:B------:R-:W-:Y:S05]  /*19d30*/  BRA `(.L_x_15165) ;  /* 0xfffffeb400247947 */ /* 0x000fea000383ffff */
.L_x_14940:
[----:B--2---:R2:W3:Y:S02]  /*19d40*/  SYNCS.PHASECHK.TRANS64.TRYWAIT P3, [R78+URZ+0x168b0], R90 ;  /* 0x0168b05a4e0075a7 */ /* 0x0044e4000806017f */
[----:B---3--:R-:W-:Y:S05]  /*19d50*/  @!P3 NANOSLEEP.SYNCS 0x989680 ;  /* 0x009896800000b95d */ /* 0x008fea0003900000 */
[----:B------:R-:W3:Y:S02]  /*19d60*/  @!P3 SYNCS.PHASECHK.TRANS64 P3, [R78+URZ+0x168b0], R90 ;  /* 0x0168b05a4e00b5a7 */ /* 0x000ee4000806007f */
[----:B---3--:R-:W-:Y:S05]  /*19d70*/  @!P3 BRA `(.L_x_14940) ;  /* 0xfffffffc00f0b947 */ /* 0x008fea000383ffff */
[----:B------:R-:W-:Y:S05]  /*19d80*/  BRA `(.L_x_15166) ;  /* 0xfffffeb400b87947 */ /* 0x000fea000383ffff */
.L_x_14948:
        /* <DEDUP_REMOVED lines=13> */
.L_x_15168:
[----:B------:R-:W-:Y:S05]  /*19e60*/  BSYNC B0 ;  /* 0x0000000000007941 */ /* 0x000fea0003800000 */
.L_x_15167:
[----:B------:R0:W-:Y:S01]  /*19e70*/  STL [R1+0x1c], R14 ;  /* 0x00001c0e01007387 */ /* 0x0001e20000100800 */
[----:B------:R-:W-:Y:S05]  /*19e80*/  BRA `(.L_x_15169) ;  /* 0xfffffebc003c7947 */ /* 0x000fea000383ffff */
.L_x_14960:
        /* <DEDUP_REMOVED lines=8> */
.L_x_15171:
[----:B------:R-:W-:Y:S05]  /*19f10*/  BSYNC B1 ;  /* 0x0000000000017941 */ /* 0x000fea0003800000 */
.L_x_15170:
        /* <DEDUP_REMOVED lines=8> */
.L_x_15172:
[----:B------:R-:W-:Y:S02]  /*19fa0*/  IMAD.MOV.U32 R13, RZ, RZ, R8 ;  /* 0x000000ffff0d7224 */ /* 0x000fe400078e0008 */
[----:B------:R-:W-:-:S07]  /*19fb0*/  IMAD.MOV.U32 R0, RZ, RZ, R14 ;  /* 0x000000ffff007224 */ /* 0x000fce00078e000e */
[----:B------:R-:W-:Y:S05]  /*19fc0*/  WARPSYNC.COLLECTIVE R15, `(.L_x_15173) ;  /* 0x000000000f087348 */ /* 0x000fea0003c00000 */
[----:B------:R0:W1:Y:S02]  /*19fd0*/  SHFL.IDX P6, R14, R13, R12, R11 ;  /* 0x0000000c0d0e7389 */ /* 0x00006400000c000b */
[----:B01----:R-:W-:Y:S01]  /*19fe0*/  ENDCOLLECTIVE ;  /* 0x000000000000791b */ /* 0x003fe20003800000 */
.L_x_15173:
[----:B------:R-:W-:Y:S02]  /*19ff0*/  IMAD.MOV.U32 R13, RZ, RZ, R7 ;  /* 0x000000ffff0d7224 */ /* 0x000fe400078e0007 */
[----:B------:R-:W-:-:S07]  /*1a000*/  IMAD.MOV.U32 R5, RZ, RZ, R14 ;  /* 0x000000ffff057224 */ /* 0x000fce00078e000e */
[----:B------:R-:W-:Y:S05]  /*1a010*/  WARPSYNC.COLLECTIVE R15, `(.L_x_15174) ;  /* 0x000000000f087348 */ /* 0x000fea0003c00000 */
[----:B------:R0:W1:Y:S02]  /*1a020*/  SHFL.IDX P6, R14, R13, R12, R11 ;  /* 0x0000000c0d0e7389 */ /* 0x00006400000c000b */
[----:B01----:R-:W-:Y:S01]  /*1a030*/  ENDCOLLECTIVE ;  /* 0x000000000000791b */ /* 0x003fe20003800000 */
.L_x_15174:
[----:B------:R-:W-:Y:S05]  /*1a040*/  BRA `(.L_x_15175) ;  /* 0xfffffec000c47947 */ /* 0x000fea000383ffff */
.L_x_14963:
        /* <DEDUP_REMOVED lines=8> */
.L_x_15177:
[----:B------:R-:W-:Y:S05]  /*1a0d0*/  BSYNC B1 ;  /* 0x0000000000017941 */ /* 0x000fea0003800000 */
.L_x_15176:
        /* <DEDUP_REMOVED lines=8> */
.L_x_15178:
[----:B------:R-:W-:Y:S02]  /*1a160*/  IMAD.MOV.U32 R13, RZ, RZ, R8 ;  /* 0x000000ffff0d7224 */ /* 0x000fe400078e0008 */
[----:B------:R-:W-:-:S07]  /*1a170*/  IMAD.MOV.U32 R0, RZ, RZ, R14 ;  /* 0x000000ffff007224 */ /* 0x000fce00078e000e */
[----:B------:R-:W-:Y:S05]  /*1a180*/  WARPSYNC.COLLECTIVE R15, `(.L_x_15179) ;  /* 0x000000000f087348 */ /* 0x000fea0003c00000 */
[----:B------:R0:W1:Y:S02]  /*1a190*/  SHFL.IDX P6, R14, R13, R12, R11 ;  /* 0x0000000c0d0e7389 */ /* 0x00006400000c000b */
[----:B01----:R-:W-:Y:S01]  /*1a1a0*/  ENDCOLLECTIVE ;  /* 0x000000000000791b */ /* 0x003fe20003800000 */
.L_x_15179:
[----:B------:R-:W-:Y:S02]  /*1a1b0*/  IMAD.MOV.U32 R13, RZ, RZ, R7 ;  /* 0x000000ffff0d7224 */ /* 0x000fe400078e0007 */
[----:B------:R-:W-:-:S07]  /*1a1c0*/  IMAD.MOV.U32 R5, RZ, RZ, R14 ;  /* 0x000000ffff057224 */ /* 0x000fce00078e000e */
[----:B------:R-:W-:Y:S05]  /*1a1d0*/  WARPSYNC.COLLECTIVE R15, `(.L_x_15180) ;  /* 0x000000000f087348 */ /* 0x000fea0003c00000 */
[----:B------:R0:W1:Y:S02]  /*1a1e0*/  SHFL.IDX P6, R14, R13, R12, R11 ;  /* 0x0000000c0d0e7389 */ /* 0x00006400000c000b */
[----:B01----:R-:W-:Y:S01]  /*1a1f0*/  ENDCOLLECTIVE ;  /* 0x000000000000791b */ /* 0x003fe20003800000 */
.L_x_15180:
[----:B------:R-:W-:Y:S05]  /*1a200*/  BRA `(.L_x_15181) ;  /* 0xfffffec400287947 */ /* 0x000fea000383ffff */
.L_x_14967:
[----:B0-----:R0:W1:Y:S02]  /*1a210*/  SYNCS.PHASECHK.TRANS64.TRYWAIT P0, [R2+URZ+0x16800], R43 ;  /* 0x0168002b020075a7 */ /* 0x001064000800017f */
[----:B-1----:R-:W-:Y:S05]  /*1a220*/  @!P0 NANOSLEEP.SYNCS 0x989680 ;  /* 0x009896800000895d */ /* 0x002fea0003900000 */
[----:B------:R-:W1:Y:S02]  /*1a230*/  @!P0 SYNCS.PHASECHK.TRANS64 P0, [R2+URZ+0x16800], R43 ;  /* 0x0168002b020085a7 */ /* 0x000e64000800007f */
[----:B-1----:R-:W-:Y:S05]  /*1a240*/  @!P0 BRA `(.L_x_14967) ;  /* 0xfffffffc00f08947 */ /* 0x002fea000383ffff */
[----:B------:R-:W-:Y:S05]  /*1a250*/  BRA `(.L_x_15182) ;  /* 0xfffffec800347947 */ /* 0x000fea000383ffff */
.L_x_14975:
        /* <DEDUP_REMOVED lines=9> */
.L_x_15184:
[----:B------:R-:W-:Y:S05]  /*1a2f0*/  BSYNC B1 ;  /* 0x0000000000017941 */ /* 0x000fea0003800000 */
.L_x_15183:
        /* <DEDUP_REMOVED lines=10> */
.L_x_15185:
[----:B------:R-:W-:Y:S02]  /*1a3a0*/  IMAD.MOV.U32 R13, RZ, RZ, R24 ;  /* 0x000000ffff0d7224 */ /* 0x000fe400078e0018 */
[----:B------:R-:W-:-:S07]  /*1a3b0*/  IMAD.MOV.U32 R3, RZ, RZ, R14 ;  /* 0x000000ffff037224 */ /* 0x000fce00078e000e */
[----:B------:R-:W-:Y:S05]  /*1a3c0*/  WARPSYNC.COLLECTIVE R15, `(.L_x_15186) ;  /* 0x000000000f087348 */ /* 0x000fea0003c00000 */
[----:B------:R0:W1:Y:S02]  /*1a3d0*/  SHFL.IDX P6, R14, R13, R12, R11 ;  /* 0x0000000c0d0e7389 */ /* 0x00006400000c000b */
[----:B01----:R-:W-:Y:S01]  /*1a3e0*/  ENDCOLLECTIVE ;  /* 0x000000000000791b */ /* 0x003fe20003800000 */
.L_x_15186:
[----:B------:R-:W-:Y:S01]  /*1a3f0*/  MOV R13, R27 ;  /* 0x0000001b000d7202 */ /* 0x000fe20000000f00 */
[----:B------:R-:W-:-:S07]  /*1a400*/  IMAD.MOV.U32 R4, RZ, RZ, R14 ;  /* 0x000000ffff047224 */ /* 0x000fce00078e000e */
[----:B------:R-:W-:Y:S05]  /*1a410*/  WARPSYNC.COLLECTIVE R15, `(.L_x_15187) ;  /* 0x000000000f087348 */ /* 0x000fea0003c00000 */
[----:B------:R0:W1:Y:S02]  /*1a420*/  SHFL.IDX P6, R14, R13, R12, R11 ;  /* 0x0000000c0d0e7389 */ /* 0x00006400000c000b */
[----:B01----:R-:W-:Y:S01]  /*1a430*/  ENDCOLLECTIVE ;  /* 0x000000000000791b */ /* 0x003fe20003800000 */
.L_x_15187:
        /* <DEDUP_REMOVED lines=25> */
.L_x_15188:
        /* <DEDUP_REMOVED lines=21> */
.L_x_15189:
[----:B------:R-:W-:Y:S01]  /*1a720*/  IMAD.MOV.U32 R6, RZ, RZ, R30 ;  /* 0x000000ffff067224 */ /* 0x000fe200078e001e */
[----:B------:R-:W-:Y:S01]  /*1a730*/  PRMT R54, R5, 0x7610, R54 ;  /* 0x0000761005367816 */ /* 0x000fe20000000036 */
[----:B------:R-:W-:Y:S01]  /*1a740*/  IMAD.MOV.U32 R7, RZ, RZ, R31 ;  /* 0x000000ffff077224 */ /* 0x000fe200078e001f */
[----:B------:R-:W-:Y:S02]  /*1a750*/  CS2R R4, SRZ ;  /* 0x0000000000047805 */ /* 0x000fe4000001ff00 */
[----:B------:R-:W-:Y:S02]  /*1a760*/  PRMT R33, R33, 0x5410, R6 ;  /* 0x0000541021217816 */ /* 0x000fe40000000006 */
[----:B------:R-:W-:Y:S01]  /*1a770*/  PRMT R55, R7, 0x7610, R55 ;  /* 0x0000761007377816 */ /* 0x000fe20000000037 */
[----:B------:R-:W-:Y:S01]  /*1a780*/  IMAD.MOV.U32 R13, RZ, RZ, R24 ;  /* 0x000000ffff0d7224 */ /* 0x000fe200078e0018 */
[----:B------:R-:W-:-:S07]  /*1a790*/  MOV R3, R14 ;  /* 0x0000000e00037202 */ /* 0x000fce0000000f00 */
[----:B------:R-:W-:Y:S05]  /*1a7a0*/  WARPSYNC.COLLECTIVE R15, `(.L_x_15190) ;  /* 0x000000000f087348 */ /* 0x000fea0003c00000 */
[----:B------:R0:W1:Y:S02]  /*1a7b0*/  SHFL.IDX P6, R14, R13, R12, R11 ;  /* 0x0000000c0d0e7389 */ /* 0x00006400000c000b */
[----:B01----:R-:W-:Y:S01]  /*1a7c0*/  ENDCOLLECTIVE ;  /* 0x000000000000791b */ /* 0x003fe20003800000 */
.L_x_15190:
[----:B------:R-:W-:Y:S02]  /*1a7d0*/  IMAD.MOV.U32 R13, RZ, RZ, R27 ;  /* 0x000000ffff0d7224 */ /* 0x000fe400078e001b */
[----:B------:R-:W-:-:S07]  /*1a7e0*/  IMAD.MOV.U32 R24, RZ, RZ, R14 ;  /* 0x000000ffff187224 */ /* 0x000fce00078e000e */
[----:B------:R-:W-:Y:S05]  /*1a7f0*/  WARPSYNC.COLLECTIVE R15, `(.L_x_15191) ;  /* 0x000000000f087348 */ /* 0x000fea0003c00000 */
[----:B------:R0:W1:Y:S02]  /*1a800*/  SHFL.IDX P6, R14, R13, R12, R11 ;  /* 0x0000000c0d0e7389 */ /* 0x00006400000c000b */
[----:B01----:R-:W-:Y:S01]  /*1a810*/  ENDCOLLECTIVE ;  /* 0x000000000000791b */ /* 0x003fe20003800000 */
.L_x_15191:
[----:B------:R-:W-:Y:S05]  /*1a820*/  BRA `(.L_x_15192) ;  /* 0xfffffed4005c7947 */ /* 0x000fea000383ffff */
.L_x_14979:
[----:B0-----:R0:W1:Y:S02]  /*1a830*/  SYNCS.PHASECHK.TRANS64.TRYWAIT P1, [R2+URZ+0x16800], R13 ;  /* 0x0168000d020075a7 */ /* 0x001064000802017f */
[----:B-1----:R-:W-:Y:S05]  /*1a840*/  @!P1 NANOSLEEP.SYNCS 0x989680 ;  /* 0x009896800000995d */ /* 0x002fea0003900000 */
[----:B------:R-:W1:Y:S02]  /*1a850*/  @!P1 SYNCS.PHASECHK.TRANS64 P1, [R2+URZ+0x16800], R13 ;  /* 0x0168000d020095a7 */ /* 0x000e64000802007f */
[----:B-1----:R-:W-:Y:S05]  /*1a860*/  @!P1 BRA `(.L_x_14979) ;  /* 0xfffffffc00f09947 */ /* 0x002fea000383ffff */
[----:B------:R-:W-:Y:S05]  /*1a870*/  BRA `(.L_x_15193) ;  /* 0xfffffed800047947 */ /* 0x000fea000383ffff */
.L_x_14985:
[----:B--2---:R2:W3:Y:S02]  /*1a880*/  SYNCS.PHASECHK.TRANS64.TRYWAIT P2, [R0+URZ+0x16830], R3 ;  /* 0x01683003000075a7 */ /* 0x0044e4000804017f */
[----:B---3--:R-:W-:Y:S05]  /*1a890*/  @!P2 NANOSLEEP.SYNCS 0x989680 ;  /* 0x009896800000a95d */ /* 0x008fea0003900000 */
[----:B------:R-:W3:Y:S02]  /*1a8a0*/  @!P2 SYNCS.PHASECHK.TRANS64 P2, [R0+URZ+0x16830], R3 ;  /* 0x016830030000a5a7 */ /* 0x000ee4000804007f */
[----:B---3--:R-:W-:Y:S05]  /*1a8b0*/  @!P2 BRA `(.L_x_14985) ;  /* 0xfffffffc00f0a947 */ /* 0x008fea000383ffff */
[----:B------:R-:W-:Y:S05]  /*1a8c0*/  BRA `(.L_x_14984) ;  /* 0xfffffee400cc7947 */ /* 0x000fea000383ffff */
.L_x_14991:
[----:B-1----:R1:W2:Y:S02]  /*1a8d0*/  SYNCS.PHASECHK.TRANS64.TRYWAIT P4, [R9+URZ+0x16830], R10 ;  /* 0x0168300a090075a7 */ /* 0x0022a4000808017f */
[----:B--2---:R-:W-:Y:S05]  /*1a8e0*/  @!P4 NANOSLEEP.SYNCS 0x989680 ;  /* 0x009896800000c95d */ /* 0x004fea0003900000 */
[----:B------:R-:W2:Y:S02]  /*1a8f0*/  @!P4 SYNCS.PHASECHK.TRANS64 P4, [R9+URZ+0x16830], R10 ;  /* 0x0168300a0900c5a7 */ /* 0x000ea4000808007f */
[----:B--2---:R-:W-:Y:S05]  /*1a900*/  @!P4 BRA `(.L_x_14991) ;  /* 0xfffffffc00f0c947 */ /* 0x004fea000383ffff */
[----:B------:R-:W-:Y:S05]  /*1a910*/  BRA `(.L_x_14990) ;  /* 0xffffff1000887947 */ /* 0x000fea000383ffff */
.L_x_14995:
[----:B-1----:R1:W2:Y:S02]  /*1a920*/  SYNCS.PHASECHK.TRANS64.TRYWAIT P3, [R9+URZ+0x16850], R8 ;  /* 0x01685008090075a7 */ /* 0x0022a4000806017f */
[----:B--2---:R-:W-:Y:S05]  /*1a930*/  @!P3 NANOSLEEP.SYNCS 0x989680 ;  /* 0x009896800000b95d */ /* 0x004fea0003900000 */
[----:B------:R-:W2:Y:S02]  /*1a940*/  @!P3 SYNCS.PHASECHK.TRANS64 P3, [R9+URZ+0x16850], R8 ;  /* 0x016850080900b5a7 */ /* 0x000ea4000806007f */
[----:B--2---:R-:W-:Y:S05]  /*1a950*/  @!P3 BRA `(.L_x_14995) ;  /* 0xfffffffc00f0b947 */ /* 0x004fea000383ffff */
[----:B------:R-:W-:Y:S05]  /*1a960*/  BRA `(.L_x_14992) ;  /* 0xffffff1400487947 */ /* 0x000fea000383ffff */
.L_x_15002:
[----:B-1----:R1:W2:Y:S02]  /*1a970*/  SYNCS.PHASECHK.TRANS64.TRYWAIT P3, [R9+URZ+0x16830], R10 ;  /* 0x0168300a090075a7 */ /* 0x0022a4000806017f */
[----:B--2---:R-:W-:Y:S05]  /*1a980*/  @!P3 NANOSLEEP.SYNCS 0x989680 ;  /* 0x009896800000b95d */ /* 0x004fea0003900000 */
[----:B------:R-:W2:Y:S02]  /*1a990*/  @!P3 SYNCS.PHASECHK.TRANS64 P3, [R9+URZ+0x16830], R10 ;  /* 0x0168300a0900b5a7 */ /* 0x000ea4000806007f */
[----:B--2---:R-:W-:Y:S05]  /*1a9a0*/  @!P3 BRA `(.L_x_15002) ;  /* 0xfffffffc00f0b947 */ /* 0x004fea000383ffff */
[----:B------:R-:W-:Y:S05]  /*1a9b0*/  BRA `(.L_x_15001) ;  /* 0xffffff4000d07947 */ /* 0x000fea000383ffff */
.L_x_15006:
[----:B-1----:R1:W2:Y:S02]  /*1a9c0*/  SYNCS.PHASECHK.TRANS64.TRYWAIT P2, [R9+URZ+0x16850], R8 ;  /* 0x01685008090075a7 */ /* 0x0022a4000804017f */
[----:B--2---:R-:W-:Y:S05]  /*1a9d0*/  @!P2 NANOSLEEP.SYNCS 0x989680 ;  /* 0x009896800000a95d */ /* 0x004fea0003900000 */
[----:B------:R-:W2:Y:S02]  /*1a9e0*/  @!P2 SYNCS.PHASECHK.TRANS64 P2, [R9+URZ+0x16850], R8 ;  /* 0x016850080900a5a7 */ /* 0x000ea4000804007f */
[----:B--2---:R-:W-:Y:S05]  /*1a9f0*/  @!P2 BRA `(.L_x_15006) ;  /* 0xfffffffc00f0a947 */ /* 0x004fea000383ffff */
[----:B------:R-:W-:Y:S05]  /*1aa00*/  BRA `(.L_x_15003) ;  /* 0xffffff4400907947 */ /* 0x000fea000383ffff */
.L_x_15011:
[----:B-1----:R1:W2:Y:S02]  /*1aa10*/  SYNCS.PHASECHK.TRANS64.TRYWAIT P0, [R13+URZ+0x16850], R4 ;  /* 0x016850040d0075a7 */ /* 0x0022a4000800017f */
[----:B--2---:R-:W-:Y:S05]  /*1aa20*/  @!P0 NANOSLEEP.SYNCS 0x989680 ;  /* 0x009896800000895d */ /* 0x004fea0003900000 */
[----:B------:R-:W2:Y:S02]  /*1aa30*/  @!P0 SYNCS.PHASECHK.TRANS64 P0, [R13+URZ+0x16850], R4 ;  /* 0x016850040d0085a7 */ /* 0x000ea4000800007f */
[----:B--2---:R-:W-:Y:S05]  /*1aa40*/  @!P0 BRA `(.L_x_15011) ;  /* 0xfffffffc00f08947 */ /* 0x004fea000383ffff */
[----:B------:R-:W-:Y:S05]  /*1aa50*/  BRA `(.L_x_15010) ;  /* 0xffffff6800507947 */ /* 0x000fea000383ffff */
.L_x_15019:
[----:B------:R-:W-:Y:S01]  /*1aa60*/  IMAD.MOV.U32 R13, RZ, RZ, R20 ;  /* 0x000000ffff0d7224 */ /* 0x000fe200078e0014 */
[----:B------:R-:W-:Y:S01]  /*1aa70*/  MOV R15, 0xffffffff ;  /* 0xffffffff000f7802 */ /* 0x000fe20000000f00 */
[----:B------:R-:W-:Y:S02]  /*1aa80*/  IMAD.MOV.U32 R12, RZ, RZ, RZ ;  /* 0x000000ffff0c7224 */ /* 0x000fe400078e00ff */
[----:B------:R-:W-:Y:S02]  /*1aa90*/  IMAD.MOV.U32 R11, RZ, RZ, 0x181f ;  /* 0x0000181fff0b7424 */ /* 0x000fe400078e00ff */
[----:B------:R-:W-:Y:S02]  /*1aaa0*/  IMAD R21, R8, R25, RZ ;  /* 0x0000001908157224 */ /* 0x000fe400078e02ff */
[----:B------:R-:W-:-:S07]  /*1aab0*/  IMAD.IADD R24, R34, 0x1, R26 ;  /* 0x0000000122187824 */ /* 0x000fce00078e021a */
[----:B------:R-:W-:Y:S05]  /*1aac0*/  WARPSYNC.COLLECTIVE R15, `(.L_x_15194) ;  /* 0x000000000f087348 */ /* 0x000fea0003c00000 */
[----:B------:R0:W1:Y:S02]  /*1aad0*/  SHFL.IDX P6, R14, R13, R12, R11 ;  /* 0x0000000c0d0e7389 */ /* 0x00006400000c000b */
[----:B01----:R-:W-:Y:S01]  /*1aae0*/  ENDCOLLECTIVE ;  /* 0x000000000000791b */ /* 0x003fe20003800000 */
.L_x_15194:
        /* <DEDUP_REMOVED lines=10> */
.L_x_15195:
[----:B------:R-:W-:Y:S02]  /*1ab90*/  IMAD.MOV.U32 R13, RZ, RZ, R20 ;  /* 0x000000ffff0d7224 */ /* 0x000fe400078e0014 */
[----:B------:R-:W-:Y:S02]  /*1aba0*/  IMAD.MOV.U32 R12, RZ, RZ, 0x1 ;  /* 0x00000001ff0c7424 */ /* 0x000fe400078e00ff */
[----:B------:R-:W-:-:S07]  /*1abb0*/  IMAD.MOV.U32 R3, RZ, RZ, R14 ;  /* 0x000000ffff037224 */ /* 0x000fce00078e000e */
[----:B------:R-:W-:Y:S05]  /*1abc0*/  WARPSYNC.COLLECTIVE R15, `(.L_x_15196) ;  /* 0x000000000f087348 */ /* 0x000fea0003c00000 */
[----:B------:R0:W1:Y:S02]  /*1abd0*/  SHFL.IDX P6, R14, R13, R12, R11 ;  /* 0x0000000c0d0e7389 */ /* 0x00006400000c000b */
[----:B01----:R-:W-:Y:S01]  /*1abe0*/  ENDCOLLECTIVE ;  /* 0x000000000000791b */ /* 0x003fe20003800000 */
.L_x_15196:
[----:B------:R-:W-:-:S04]  /*1abf0*/  @!P3 LEA R10, P5, R33, R3, 0x1 ;  /* 0x00000003210ab211 */ /* 0x000fc800078a08ff */
[----:B------:R-:W-:Y:S01]  /*1ac00*/  @!P3 LEA.HI.X R3, R33, R0, R32, 0x1, P5 ;  /* 0x000000002103b211 */ /* 0x000fe200028f0c20 */
[----:B------:R-:W-:Y:S02]  /*1ac10*/  IMAD.MOV.U32 R13, RZ, RZ, R7 ;  /* 0x000000ffff0d7224 */ /* 0x000fe400078e0007 */
[----:B------:R-:W-:-:S07]  /*1ac20*/  IMAD.MOV.U32 R4, RZ, RZ, R14 ;  /* 0x000000ffff047224 */ /* 0x000fce00078e000e */
[----:B------:R-:W-:Y:S05]  /*1ac30*/  WARPSYNC.COLLECTIVE R15, `(.L_x_15197) ;  /* 0x000000000f087348 */ /* 0x000fea0003c00000 */
[----:B------:R0:W1:Y:S02]  /*1ac40*/  SHFL.IDX P6, R14, R13, R12, R11 ;  /* 0x0000000c0d0e7389 */ /* 0x00006400000c000b */
[----:B01----:R-:W-:Y:S01]  /*1ac50*/  ENDCOLLECTIVE ;  /* 0x000000000000791b */ /* 0x003fe20003800000 */
.L_x_15197:
[----:B------:R-:W-:Y:S02]  /*1ac60*/  IMAD.MOV.U32 R13, RZ, RZ, R20 ;  /* 0x000000ffff0d7224 */ /* 0x000fe400078e0014 */
[----:B------:R-:W-:Y:S02]  /*1ac70*/  IMAD.MOV.U32 R12, RZ, RZ, 0x2 ;  /* 0x00000002ff0c7424 */ /* 0x000fe400078e00ff */
[----:B------:R-:W-:-:S07]  /*1ac80*/  IMAD.MOV.U32 R5, RZ, RZ, R14 ;  /* 0x000000ffff057224 */ /* 0x000fce00078e000e */
[----:B------:R-:W-:Y:S05]  /*1ac90*/  WARPSYNC.COLLECTIVE R15, `(.L_x_15198) ;  /* 0x000000000f087348 */ /* 0x000fea0003c00000 */
[----:B------:R0:W1:Y:S02]  /*1aca0*/  SHFL.IDX P6, R14, R13, R12, R11 ;  /* 0x0000000c0d0e7389 */ /* 0x00006400000c000b */
[----:B01----:R-:W-:Y:S01]  /*1acb0*/  ENDCOLLECTIVE ;  /* 0x000000000000791b */ /* 0x003fe20003800000 */
.L_x_15198:
[----:B------:R-:W-:-:S04]  /*1acc0*/  @!P4 LEA R8, P1, R33, R5, 0x1 ;  /* 0x000000052108c211 */ /* 0x000fc800078208ff */
[----:B------:R-:W-:Y:S01]  /*1acd0*/  @!P4 LEA.HI.X R9, R33, R4, R32, 0x1, P1 ;  /* 0x000000042109c211 */ /* 0x000fe200008f0c20 */
[----:B------:R-:W-:Y:S02]  /*1ace0*/  IMAD.MOV.U32 R13, RZ, RZ, R7 ;  /* 0x000000ffff0d7224 */ /* 0x000fe400078e0007 */
[----:B------:R-:W-:-:S07]  /*1acf0*/  IMAD.MOV.U32 R6, RZ, RZ, R14 ;  /* 0x000000ffff067224 */ /* 0x000fce00078e000e */
[----:B------:R-:W-:Y:S05]  /*1ad00*/  WARPSYNC.COLLECTIVE R15, `(.L_x_15199) ;  /* 0x000000000f087348 */ /* 0x000fea0003c00000 */
[----:B------:R0:W1:Y:S02]  /*1ad10*/  SHFL.IDX P6, R14, R13, R12, R11 ;  /* 0x0000000c0d0e7389 */ /* 0x00006400000c000b */
[----:B01----:R-:W-:Y:S01]  /*1ad20*/  ENDCOLLECTIVE ;  /* 0x000000000000791b */ /* 0x003fe20003800000 */
.L_x_15199:
        /* <DEDUP_REMOVED lines=12> */
.L_x_15200:
[----:B------:R0:W-:Y:S01]  /*1adf0*/  @!P2 ST.E.128 desc[UR40][R4.64], RZ ;  /* 0x000000ff0400a985 */ /* 0x0001e2000c101d28 */
[----:B------:R-:W-:Y:S02]  /*1ae00*/  IMAD.MOV.U32 R13, RZ, RZ, R7 ;  /* 0x000000ffff0d7224 */ /* 0x000fe400078e0007 */
[----:B------:R-:W-:-:S07]  /*1ae10*/  IMAD.MOV.U32 R0, RZ, RZ, R14 ;  /* 0x000000ffff007224 */ /* 0x000fce00078e000e */
[----:B0-----:R-:W-:Y:S05]  /*1ae20*/  WARPSYNC.COLLECTIVE R15, `(.L_x_15201) ;  /* 0x000000000f087348 */ /* 0x001fea0003c00000 */
[----:B------:R1:W2:Y:S02]  /*1ae30*/  SHFL.IDX P6, R14, R13, R12, R11 ;  /* 0x0000000c0d0e7389 */ /* 0x0002a400000c000b */
[----:B012---:R-:W-:Y:S01]  /*1ae40*/  ENDCOLLECTIVE ;  /* 0x000000000000791b */ /* 0x007fe20003800000 */
.L_x_15201:
[----:B------:R-:W-:Y:S05]  /*1ae50*/  BRA `(.L_x_15202) ;  /* 0xffffff8400787947 */ /* 0x000fea000383ffff */
.L_x_15036:
        /* <DEDUP_REMOVED lines=11> */
.L_x_15204:
[----:B------:R-:W-:Y:S05]  /*1af10*/  BSYNC B1 ;  /* 0x0000000000017941 */ /* 0x000fea0003800000 */
.L_x_15203:
[----:B------:R-:W-:Y:S05]  /*1af20*/  BRA `(.L_x_15205) ;  /* 0xffffff9800a07947 */ /* 0x000fea000383ffff */
.L_x_15038:
[----:B------:R-:W-:Y:S01]  /*1af30*/  BSSY B1, `(.L_x_15206) ;  /* 0x0000006000017945 */ /* 0x000fe20003800000 */
[----:B------:R-:W-:-:S07]  /*1af40*/  IMAD.MOV.U32 R15, RZ, RZ, -0x1 ;  /* 0xffffffffff0f7424 */ /* 0x000fce00078e00ff */
[----:B01----:R-:W-:Y:S05]  /*1af50*/  WARPSYNC.COLLECTIVE R15, `(.L_x_15207) ;  /* 0x000000000f0c7348 */ /* 0x003fea0003c00000 */
[----:B------:R-:W-:Y:S02]  /*1af60*/  ELECT P6, UR62, PT ;  /* 0x00000000003e782f */ /* 0x000fe400038c0000 */
[----:B------:R-:W-:Y:S01]  /*1af70*/  MOV R14, UR62 ;  /* 0x0000003e000e7c02 */ /* 0x000fe20008000f00 */
[----:B01----:R-:W-:Y:S10]  /*1af80*/  ENDCOLLECTIVE ;  /* 0x000000000000791b */ /* 0x003ff40003800000 */
.L_x_15207:
[----:B------:R-:W-:Y:S05]  /*1af90*/  BSYNC B1 ;  /* 0x0000000000017941 */ /* 0x000fea0003800000 */
.L_x_15206:
[----:B------:R-:W-:Y:S05]  /*1afa0*/  BRA `(.L_x_15037) ;  /* 0xffffff9800987947 */ /* 0x000fea000383ffff */
.L_x_15040:
[----:B-1----:R1:W2:Y:S02]  /*1afb0*/  SYNCS.PHASECHK.TRANS64.TRYWAIT P0, [R22+URZ+0x16820], R5 ;  /* 0x01682005160075a7 */ /* 0x0022a4000800017f */
[----:B--2---:R-:W-:Y:S05]  /*1afc0*/  @!P0 NANOSLEEP.SYNCS 0x989680 ;  /* 0x009896800000895d */ /* 0x004fea0003900000 */
[----:B------:R-:W2:Y:S02]  /*1afd0*/  @!P0 SYNCS.PHASECHK.TRANS64 P0, [R22+URZ+0x16820], R5 ;  /* 0x01682005160085a7 */ /* 0x000ea4000800007f */
[----:B--2---:R-:W-:Y:S05]  /*1afe0*/  @!P0 BRA `(.L_x_15040) ;  /* 0xfffffffc00f08947 */ /* 0x004fea000383ffff */
[----:B------:R-:W-:Y:S05]  /*1aff0*/  BRA `(.L_x_15208) ;  /* 0xffffff9800a87947 */ /* 0x000fea000383ffff */
.L_x_15044:
[----:B-1----:R1:W2:Y:S02]  /*1b000*/  SYNCS.PHASECHK.TRANS64.TRYWAIT P0, [R5+URZ+0x168a0], R6 ;  /* 0x0168a006050075a7 */ /* 0x0022a4000800017f */
[----:B--2---:R-:W-:Y:S05]  /*1b010*/  @!P0 NANOSLEEP.SYNCS 0x989680 ;  /* 0x009896800000895d */ /* 0x004fea0003900000 */
[----:B------:R-:W2:Y:S02]  /*1b020*/  @!P0 SYNCS.PHASECHK.TRANS64 P0, [R5+URZ+0x168a0], R6 ;  /* 0x0168a006050085a7 */ /* 0x000ea4000800007f */
[----:B--2---:R-:W-:Y:S05]  /*1b030*/  @!P0 BRA `(.L_x_15044) ;  /* 0xfffffffc00f08947 */ /* 0x004fea000383ffff */
[----:B------:R-:W-:Y:S05]  /*1b040*/  BRA `(.L_x_15209) ;  /* 0xffffff9800c47947 */ /* 0x000fea000383ffff */
.L_x_15049:
[----:B--2---:R2:W3:Y:S02]  /*1b050*/  SYNCS.PHASECHK.TRANS64.TRYWAIT P0, [R5+URZ+0x168c0], R6 ;  /* 0x0168c006050075a7 */ /* 0x0044e4000800017f */
[----:B---3--:R-:W-:Y:S05]  /*1b060*/  @!P0 NANOSLEEP.SYNCS 0x989680 ;  /* 0x009896800000895d */ /* 0x008fea0003900000 */
[----:B------:R-:W3:Y:S02]  /*1b070*/  @!P0 SYNCS.PHASECHK.TRANS64 P0, [R5+URZ+0x168c0], R6 ;  /* 0x0168c006050085a7 */ /* 0x000ee4000800007f */
[----:B---3--:R-:W-:Y:S05]  /*1b080*/  @!P0 BRA `(.L_x_15049) ;  /* 0xfffffffc00f08947 */ /* 0x008fea000383ffff */
[----:B------:R-:W-:Y:S05]  /*1b090*/  BRA `(.L_x_15210) ;  /* 0xffffff9c00447947 */ /* 0x000fea000383ffff */
.L_x_15056:
[----:B--2---:R2:W3:Y:S02]  /*1b0a0*/  SYNCS.PHASECHK.TRANS64.TRYWAIT P1, [R5+URZ+0x168a0], R6 ;  /* 0x0168a006050075a7 */ /* 0x0044e4000802017f */
[----:B---3--:R-:W-:Y:S05]  /*1b0b0*/  @!P1 NANOSLEEP.SYNCS 0x989680 ;  /* 0x009896800000995d */ /* 0x008fea0003900000 */
[----:B------:R-:W3:Y:S02]  /*1b0c0*/  @!P1 SYNCS.PHASECHK.TRANS64 P1, [R5+URZ+0x168a0], R6 ;  /* 0x0168a006050095a7 */ /* 0x000ee4000802007f */
[----:B---3--:R-:W-:Y:S05]  /*1b0d0*/  @!P1 BRA `(.L_x_15056) ;  /* 0xfffffffc00f09947 */ /* 0x008fea000383ffff */
[----:B------:R-:W-:Y:S05]  /*1b0e0*/  BRA `(.L_x_15211) ;  /* 0xffffffa000107947 */ /* 0x000fea000383ffff */
.L_x_15061:
[----:B-1----:R1:W3:Y:S02]  /*1b0f0*/  SYNCS.PHASECHK.TRANS64.TRYWAIT P1, [R5+URZ+0x168c0], R6 ;  /* 0x0168c006050075a7 */ /* 0x0022e4000802017f */
[----:B---3--:R-:W-:Y:S05]  /*1b100*/  @!P1 NANOSLEEP.SYNCS 0x989680 ;  /* 0x009896800000995d */ /* 0x008fea0003900000 */
[----:B------:R-:W3:Y:S02]  /*1b110*/  @!P1 SYNCS.PHASECHK.TRANS64 P1, [R5+URZ+0x168c0], R6 ;  /* 0x0168c006050095a7 */ /* 0x000ee4000802007f */
[----:B---3--:R-:W-:Y:S05]  /*1b120*/  @!P1 BRA `(.L_x_15061) ;  /* 0xfffffffc00f09947 */ /* 0x008fea000383ffff */
[----:B------:R-:W-:Y:S05]  /*1b130*/  BRA `(.L_x_15212) ;  /* 0xffffffa000887947 */ /* 0x000fea000383ffff */
.L_x_15074:
[----:B------:R-:W4:Y:S01]  /*1b140*/  S2R R20, SR_TID.X ;  /* 0x0000000000147919 */ /* 0x000f220000002100 */
[----:B------:R-:W-:Y:S01]  /*1b150*/  BSSY B0, `(.L_x_15213) ;  /* 0x000000a000007945 */ /* 0x000fe20003800000 */
[----:B0-----:R-:W-:Y:S02]  /*1b160*/  IMAD.MOV.U32 R12, RZ, RZ, RZ ;  /* 0x000000ffff0c7224 */ /* 0x001fe400078e00ff */
[----:B------:R-:W-:Y:S02]  /*1b170*/  IMAD.MOV.U32 R11, RZ, RZ, 0x1f ;  /* 0x0000001fff0b7424 */ /* 0x000fe400078e00ff */
[----:B------:R-:W-:Y:S01]  /*1b180*/  IMAD.MOV.U32 R15, RZ, RZ, -0x1 ;  /* 0xffffffffff0f7424 */ /* 0x000fe200078e00ff */
[----:B----4-:R-:W-:-:S04]  /*1b190*/  SHF.R.U32.HI R20, RZ, 0x5, R20 ;  /* 0x00000005ff147819 */ /* 0x010fc80000011614 */
[----:B------:R-:W-:-:S05]  /*1b1a0*/  LOP3.LUT R20, R20, 0x3, RZ, 0xc0, !PT ;  /* 0x0000000314147812 */ /* 0x000fca00078ec0ff */
[----:B------:R-:W-:-:S07]  /*1b1b0*/  IMAD.MOV.U32 R13, RZ, RZ, R20 ;  /* 0x000000ffff0d7224 */ /* 0x000fce00078e0014 */
[----:B-123--:R-:W-:Y:S05]  /*1b1c0*/  WARPSYNC.COLLECTIVE R15, `(.L_x_15214) ;  /* 0x000000000f087348 */ /* 0x00efea0003c00000 */
[----:B------:R0:W4:Y:S02]  /*1b1d0*/  SHFL.IDX P6, R14, R13, R12, R11 ;  /* 0x0000000c0d0e7389 */ /* 0x00012400000c000b */
[----:B01234-:R-:W-:Y:S01]  /*1b1e0*/  ENDCOLLECTIVE ;  /* 0x000000000000791b */ /* 0x01ffe20003800000 */
.L_x_15214:
[----:B------:R-:W-:Y:S05]  /*1b1f0*/  BSYNC B0 ;  /* 0x0000000000007941 */ /* 0x000fea0003800000 */
.L_x_15213:
[----:B------:R-:W-:Y:S05]  /*1b200*/  BRA `(.L_x_15215) ;  /* 0xffffffa800cc7947 */ /* 0x000fea000383ffff */
.L_x_15076:
[----:B------:R-:W-:Y:S01]  /*1b210*/  BSSY B0, `(.L_x_15216) ;  /* 0x0000006000007945 */ /* 0x000fe20003800000 */
[----:B------:R-:W-:-:S07]  /*1b220*/  IMAD.MOV.U32 R15, RZ, RZ, -0x1 ;  /* 0xffffffffff0f7424 */ /* 0x000fce00078e00ff */
[----:B0123--:R-:W-:Y:S05]  /*1b230*/  WARPSYNC.COLLECTIVE R15, `(.L_x_15217) ;  /* 0x000000000f0c7348 */ /* 0x00ffea0003c00000 */
[----:B------:R-:W-:Y:S02]  /*1b240*/  ELECT P6, UR62, PT ;  /* 0x00000000003e782f */ /* 0x000fe400038c0000 */
[----:B------:R-:W-:Y:S01]  /*1b250*/  MOV R14, UR62 ;  /* 0x0000003e000e7c02 */ /* 0x000fe20008000f00 */
[----:B0123--:R-:W-:Y:S10]  /*1b260*/  ENDCOLLECTIVE ;  /* 0x000000000000791b */ /* 0x00fff40003800000 */
.L_x_15217:
[----:B------:R-:W-:Y:S05]  /*1b270*/  BSYNC B0 ;  /* 0x0000000000007941 */ /* 0x000fea0003800000 */
.L_x_15216:
[----:B------:R-:W-:Y:S05]  /*1b280*/  BRA `(.L_x_15218) ;  /* 0xffffffa800d47947 */ /* 0x000fea000383ffff */
.L_x_15078:
[----:B0-----:R0:W4:Y:S02]  /*1b290*/  SYNCS.PHASECHK.TRANS64.TRYWAIT P0, [R0+URZ+0x16840], R2 ;  /* 0x01684002000075a7 */ /* 0x001124000800017f */
[----:B----4-:R-:W-:Y:S05]  /*1b2a0*/  @!P0 NANOSLEEP.SYNCS 0x989680 ;  /* 0x009896800000895d */ /* 0x010fea0003900000 */
[----:B------:R-:W4:Y:S02]  /*1b2b0*/  @!P0 SYNCS.PHASECHK.TRANS64 P0, [R0+URZ+0x16840], R2 ;  /* 0x01684002000085a7 */ /* 0x000f24000800007f */
[----:B----4-:R-:W-:Y:S05]  /*1b2c0*/  @!P0 BRA `(.L_x_15078) ;  /* 0xfffffffc00f08947 */ /* 0x010fea000383ffff */
[----:B------:R-:W-:Y:S05]  /*1b2d0*/  BRA `(.L_x_15219) ;  /* 0xffffffac00247947 */ /* 0x000fea000383ffff */
.L_x_15082:
[----:B------:R-:W2:Y:S01]  /*1b2e0*/  LDL.LU R11, [R1+0x1c] ;  /* 0x00001c00010b7983 */ /* 0x000ea20000300800 */
[----:B------:R-:W-:Y:S01]  /*1b2f0*/  IMAD.MOV.U32 R13, RZ, RZ, R4 ;  /* 0x000000ffff0d7224 */ /* 0x000fe200078e0004 */
[----:B------:R-:W-:Y:S01]  /*1b300*/  MOV R12, RZ ;  /* 0x000000ff000c7202 */ /* 0x000fe20000000f00 */
        /* <DEDUP_REMOVED lines=9> */
.L_x_15220:
[----:B------:R-:W-:Y:S02]  /*1b3a0*/  IMAD.MOV.U32 R13, RZ, RZ, R0 ;  /* 0x000000ffff0d7224 */ /* 0x000fe400078e0000 */
[----:B------:R-:W-:-:S07]  /*1b3b0*/  IMAD.MOV.U32 R6, RZ, RZ, R14 ;  /* 0x000000ffff067224 */ /* 0x000fce00078e000e */
[----:B------:R-:W-:Y:S05]  /*1b3c0*/  WARPSYNC.COLLECTIVE R15, `(.L_x_15221) ;  /* 0x000000000f087348 */ /* 0x000fea0003c00000 */
[----:B------:R0:W1:Y:S02]  /*1b3d0*/  SHFL.IDX P6, R14, R13, R12, R11 ;  /* 0x0000000c0d0e7389 */ /* 0x00006400000c000b */
[----:B01----:R-:W-:Y:S01]  /*1b3e0*/  ENDCOLLECTIVE ;  /* 0x000000000000791b */ /* 0x003fe20003800000 */
.L_x_15221:
[----:B------:R-:W-:Y:S02]  /*1b3f0*/  IMAD.MOV.U32 R13, RZ, RZ, R4 ;  /* 0x000000ffff0d7224 */ /* 0x000fe400078e0004 */
[----:B------:R-:W-:Y:S02]  /*1b400*/  IMAD.MOV.U32 R12, RZ, RZ, 0x1 ;  /* 0x00000001ff0c7424 */ /* 0x000fe400078e00ff */
[----:B------:R-:W-:-:S07]  /*1b410*/  IMAD.MOV.U32 R7, RZ, RZ, R14 ;  /* 0x000000ffff077224 */ /* 0x000fce00078e000e */
[----:B------:R-:W-:Y:S05]  /*1b420*/  WARPSYNC.COLLECTIVE R15, `(.L_x_15222) ;  /* 0x000000000f087348 */ /* 0x000fea0003c00000 */
[----:B------:R0:W1:Y:S02]  /*1b430*/  SHFL.IDX P6, R14, R13, R12, R11 ;  /* 0x0000000c0d0e7389 */ /* 0x00006400000c000b */
[----:B01----:R-:W-:Y:S01]  /*1b440*/  ENDCOLLECTIVE ;  /* 0x000000000000791b */ /* 0x003fe20003800000 */
.L_x_15222:
        /* <DEDUP_REMOVED lines=15> */
.L_x_15223:
[----:B------:R-:W-:Y:S02]  /*1b540*/  IMAD.MOV.U32 R13, RZ, RZ, R4 ;  /* 0x000000ffff0d7224 */ /* 0x000fe400078e0004 */
[----:B------:R-:W-:Y:S02]  /*1b550*/  IMAD.MOV.U32 R12, RZ, RZ, 0x2 ;  /* 0x00000002ff0c7424 */ /* 0x000fe400078e00ff */
[----:B------:R-:W-:-:S07]  /*1b560*/  IMAD.MOV.U32 R7, RZ, RZ, R14 ;  /* 0x000000ffff077224 */ /* 0x000fce00078e000e */
[----:B------:R-:W-:Y:S05]  /*1b570*/  WARPSYNC.COLLECTIVE R15, `(.L_x_15224) ;  /* 0x000000000f087348 */ /* 0x000fea0003c00000 */
[----:B------:R0:W1:Y:S02]  /*1b580*/  SHFL.IDX P6, R14, R13, R12, R11 ;  /* 0x0000000c0d0e7389 */ /* 0x00006400000c000b */
[----:B01----:R-:W-:Y:S01]  /*1b590*/  ENDCOLLECTIVE ;  /* 0x000000000000791b */ /* 0x003fe20003800000 */
.L_x_15224:
        /* <DEDUP_REMOVED lines=16> */
.L_x_15225:
[----:B------:R-:W-:Y:S02]  /*1b6a0*/  IMAD.MOV.U32 R13, RZ, RZ, R4 ;  /* 0x000000ffff0d7224 */ /* 0x000fe400078e0004 */
[----:B------:R-:W-:Y:S02]  /*1b6b0*/  IMAD.MOV.U32 R12, RZ, RZ, 0x3 ;  /* 0x00000003ff0c7424 */ /* 0x000fe400078e00ff */
[----:B------:R-:W-:-:S07]  /*1b6c0*/  IMAD.MOV.U32 R7, RZ, RZ, R14 ;  /* 0x000000ffff077224 */ /* 0x000fce00078e000e */
[----:B------:R-:W-:Y:S05]  /*1b6d0*/  WARPSYNC.COLLECTIVE R15, `(.L_x_15226) ;  /* 0x000000000f087348 */ /* 0x000fea0003c00000 */
[----:B------:R0:W1:Y:S02]  /*1b6e0*/  SHFL.IDX P6, R14, R13, R12, R11 ;  /* 0x0000000c0d0e7389 */ /* 0x00006400000c000b */
[----:B01----:R-:W-:Y:S01]  /*1b6f0*/  ENDCOLLECTIVE ;  /* 0x000000000000791b */ /* 0x003fe20003800000 */
.L_x_15226:
        /* <DEDUP_REMOVED lines=16> */
.L_x_15227:
[----:B------:R-:W-:Y:S02]  /*1b800*/  IMAD.MOV.U32 R13, RZ, RZ, R4 ;  /* 0x000000ffff0d7224 */ /* 0x000fe400078e0004 */
[----:B------:R-:W-:Y:S02]  /*1b810*/  IMAD.MOV.U32 R12, RZ, RZ, 0x4 ;  /* 0x00000004ff0c7424 */ /* 0x000fe400078e00ff */
[----:B------:R-:W-:-:S07]  /*1b820*/  IMAD.MOV.U32 R7, RZ, RZ, R14 ;  /* 0x000000ffff077224 */ /* 0x000fce00078e000e */
[----:B------:R-:W-:Y:S05]  /*1b830*/  WARPSYNC.COLLECTIVE R15, `(.L_x_15228) ;  /* 0x000000000f087348 */ /* 0x000fea0003c00000 */
[----:B------:R0:W1:Y:S02]  /*1b840*/  SHFL.IDX P6, R14, R13, R12, R11 ;  /* 0x0000000c0d0e7389 */ /* 0x00006400000c000b */
[----:B01----:R-:W-:Y:S01]  /*1b850*/  ENDCOLLECTIVE ;  /* 0x000000000000791b */ /* 0x003fe20003800000 */
.L_x_15228:
        /* <DEDUP_REMOVED lines=16> */
.L_x_15229:
[----:B------:R-:W-:Y:S02]  /*1b960*/  IMAD.MOV.U32 R13, RZ, RZ, R4 ;  /* 0x000000ffff0d7224 */ /* 0x000fe400078e0004 */
[----:B------:R-:W-:Y:S02]  /*1b970*/  IMAD.MOV.U32 R12, RZ, RZ, 0x5 ;  /* 0x00000005ff0c7424 */ /* 0x000fe400078e00ff */
[----:B------:R-:W-:-:S07]  /*1b980*/  IMAD.MOV.U32 R7, RZ, RZ, R14 ;  /* 0x000000ffff077224 */ /* 0x000fce00078e000e */
[----:B------:R-:W-:Y:S05]  /*1b990*/  WARPSYNC.COLLECTIVE R15, `(.L_x_15230) ;  /* 0x000000000f087348 */ /* 0x000fea0003c00000 */
[----:B------:R0:W1:Y:S02]  /*1b9a0*/  SHFL.IDX P6, R14, R13, R12, R11 ;  /* 0x0000000c0d0e7389 */ /* 0x00006400000c000b */
[----:B01----:R-:W-:Y:S01]  /*1b9b0*/  ENDCOLLECTIVE ;  /* 0x000000000000791b */ /* 0x003fe20003800000 */
.L_x_15230:
        /* <DEDUP_REMOVED lines=16> */
.L_x_15231:
[----:B------:R-:W-:Y:S02]  /*1bac0*/  IMAD.MOV.U32 R13, RZ, RZ, R4 ;  /* 0x000000ffff0d7224 */ /* 0x000fe400078e0004 */
[----:B------:R-:W-:Y:S02]  /*1bad0*/  IMAD.MOV.U32 R12, RZ, RZ, 0x6 ;  /* 0x00000006ff0c7424 */ /* 0x000fe400078e00ff */
[----:B------:R-:W-:-:S07]  /*1bae0*/  IMAD.MOV.U32 R7, RZ, RZ, R14 ;  /* 0x000000ffff077224 */ /* 0x000fce00078e000e */
[----:B------:R-:W-:Y:S05]  /*1baf0*/  WARPSYNC.COLLECTIVE R15, `(.L_x_15232) ;  /* 0x000000000f087348 */ /* 0x000fea0003c00000 */
[----:B------:R0:W1:Y:S02]  /*1bb00*/  SHFL.IDX P6, R14, R13, R12, R11 ;  /* 0x0000000c0d0e7389 */ /* 0x00006400000c000b */
[----:B01----:R-:W-:Y:S01]  /*1bb10*/  ENDCOLLECTIVE ;  /* 0x000000000000791b */ /* 0x003fe20003800000 */
.L_x_15232:
        /* <DEDUP_REMOVED lines=16> */
.L_x_15233:
[----:B------:R-:W-:Y:S02]  /*1bc20*/  IMAD.MOV.U32 R13, RZ, RZ, R4 ;  /* 0x000000ffff0d7224 */ /* 0x000fe400078e0004 */
[----:B------:R-:W-:Y:S02]  /*1bc30*/  IMAD.MOV.U32 R12, RZ, RZ, 0x7 ;  /* 0x00000007ff0c7424 */ /* 0x000fe400078e00ff */
[----:B------:R-:W-:-:S07]  /*1bc40*/  IMAD.MOV.U32 R7, RZ, RZ, R14 ;  /* 0x000000ffff077224 */ /* 0x000fce00078e000e */
[----:B------:R-:W-:Y:S05]  /*1bc50*/  WARPSYNC.COLLECTIVE R15, `(.L_x_15234) ;  /* 0x000000000f087348 */ /* 0x000fea0003c00000 */
[----:B------:R0:W1:Y:S02]  /*1bc60*/  SHFL.IDX P6, R14, R13, R12, R11 ;  /* 0x0000000c0d0e7389 */ /* 0x00006400000c000b */
[----:B01----:R-:W-:Y:S01]  /*1bc70*/  ENDCOLLECTIVE ;  /* 0x000000000000791b */ /* 0x003fe20003800000 */
.L_x_15234:
[----:B------:R-:W-:-:S05]  /*1bc80*/  @!P1 LEA R7, P2, R20, R7, 0x1 ;  /* 0x0000000714079211 */ /* 0x000fca00078408ff */
[----:B------:R-:W-:-:S05]  /*1bc90*/  @!P1 IMAD.X R6, RZ, RZ, R6, P2 ;  /* 0x000000ffff069224 */ /* 0x000fca00010e0606 */
[-C--:B------:R-:W-:Y:S01]  /*1bca0*/  @!P1 LOP3.LUT R7, R7, R6.reuse, RZ, 0x3c, !PT ;  /* 0x0000000607079212 */ /* 0x080fe200078e3cff */
[----:B------:R-:W-:Y:S02]  /*1bcb0*/  IMAD.MOV.U32 R13, RZ, RZ, R0 ;  /* 0x000000ffff0d7224 */ /* 0x000fe400078e0000 */
[----:B------:R-:W-:Y:S01]  /*1bcc0*/  VIADD R0, R17, 0x70 ;  /* 0x0000007011007836 */ /* 0x000fe20000000000 */
[----:B------:R-:W-:-:S04]  /*1bcd0*/  @!P1 LOP3.LUT R6, R7, R6, RZ, 0x3c, !PT ;  /* 0x0000000607069212 */ /* 0x000fc800078e3cff */
[----:B------:R-:W-:Y:S02]  /*1bce0*/  @!P1 LOP3.LUT R7, R7, R6, RZ, 0x3c, !PT ;  /* 0x0000000607079212 */ /* 0x000fe400078e3cff */
[----:B------:R-:W-:-:S07]  /*1bcf0*/  MOV R4, R14 ;  /* 0x0000000e00047202 */ /* 0x000fce0000000f00 */
[----:B------:R-:W-:Y:S05]  /*1bd00*/  WARPSYNC.COLLECTIVE R15, `(.L_x_15235) ;  /* 0x000000000f087348 */ /* 0x000fea0003c00000 */
[----:B------:R0:W1:Y:S02]  /*1bd10*/  SHFL.IDX P6, R14, R13, R12, R11 ;  /* 0x0000000c0d0e7389 */ /* 0x00006400000c000b */
[----:B01----:R-:W-:Y:S01]  /*1bd20*/  ENDCOLLECTIVE ;  /* 0x000000000000791b */ /* 0x003fe20003800000 */
.L_x_15235:
        /* <DEDUP_REMOVED lines=13> */
.L_x_15236:
        /* <DEDUP_REMOVED lines=13> */
.L_x_15237:
[----:B------:R-:W-:Y:S02]  /*1bed0*/  IMAD.MOV.U32 R13, RZ, RZ, R2 ;  /* 0x000000ffff0d7224 */ /* 0x000fe400078e0002 */
[----:B------:R-:W-:Y:S02]  /*1bee0*/  IMAD.MOV.U32 R12, RZ, RZ, 0x1 ;  /* 0x00000001ff0c7424 */ /* 0x000fe400078e00ff */
[----:B------:R-:W-:-:S07]  /*1bef0*/  IMAD.MOV.U32 R8, RZ, RZ, R14 ;  /* 0x000000ffff087224 */ /* 0x000fce00078e000e */
[----:B------:R-:W-:Y:S05]  /*1bf00*/  WARPSYNC.COLLECTIVE R15, `(.L_x_15238) ;  /* 0x000000000f087348 */ /* 0x000fea0003c00000 */
[----:B------:R0:W1:Y:S02]  /*1bf10*/  SHFL.IDX P6, R14, R13, R12, R11 ;  /* 0x0000000c0d0e7389 */ /* 0x00006400000c000b */
[----:B01----:R-:W-:Y:S01]  /*1bf20*/  ENDCOLLECTIVE ;  /* 0x000000000000791b */ /* 0x003fe20003800000 */
.L_x_15238:
        /* <DEDUP_REMOVED lines=14> */
.L_x_15239:
[----:B------:R-:W-:Y:S02]  /*1c010*/  IMAD.MOV.U32 R13, RZ, RZ, R2 ;  /* 0x000000ffff0d7224 */ /* 0x000fe400078e0002 */
[----:B------:R-:W-:Y:S02]  /*1c020*/  IMAD.MOV.U32 R12, RZ, RZ, 0x2 ;  /* 0x00000002ff0c7424 */ /* 0x000fe400078e00ff */
[----:B------:R-:W-:-:S07]  /*1c030*/  IMAD.MOV.U32 R6, RZ, RZ, R14 ;  /* 0x000000ffff067224 */ /* 0x000fce00078e000e */
[----:B------:R-:W-:Y:S05]  /*1c040*/  WARPSYNC.COLLECTIVE R15, `(.L_x_15240) ;  /* 0x000000000f087348 */ /* 0x000fea0003c00000 */
[----:B------:R0:W1:Y:S02]  /*1c050*/  SHFL.IDX P6, R14, R13, R12, R11 ;  /* 0x0000000c0d0e7389 */ /* 0x00006400000c000b */
[----:B01----:R-:W-:Y:S01]  /*1c060*/  ENDCOLLECTIVE ;  /* 0x000000000000791b */ /* 0x003fe20003800000 */
.L_x_15240:
        /* <DEDUP_REMOVED lines=13> */
.L_x_15241:
[----:B------:R-:W-:Y:S02]  /*1c140*/  IMAD.MOV.U32 R13, RZ, RZ, R2 ;  /* 0x000000ffff0d7224 */ /* 0x000fe400078e0002 */
[----:B------:R-:W-:Y:S02]  /*1c150*/  IMAD.MOV.U32 R12, RZ, RZ, 0x3 ;  /* 0x00000003ff0c7424 */ /* 0x000fe400078e00ff */
[----:B------:R-:W-:-:S07]  /*1c160*/  IMAD.MOV.U32 R6, RZ, RZ, R14 ;  /* 0x000000ffff067224 */ /* 0x000fce00078e000e */
[----:B------:R-:W-:Y:S05]  /*1c170*/  WARPSYNC.COLLECTIVE R15, `(.L_x_15242) ;  /* 0x000000000f087348 */ /* 0x000fea0003c00000 */
[----:B------:R0:W1:Y:S02]  /*1c180*/  SHFL.IDX P6, R14, R13, R12, R11 ;  /* 0x0000000c0d0e7389 */ /* 0x00006400000c000b */
[----:B01----:R-:W-:Y:S01]  /*1c190*/  ENDCOLLECTIVE ;  /* 0x000000000000791b */ /* 0x003fe20003800000 */
.L_x_15242:
        /* <DEDUP_REMOVED lines=12> */
.L_x_15243:
[----:B------:R-:W-:Y:S05]  /*1c260*/  BRA `(.L_x_15244) ;  /* 0xffffffac004c7947 */ /* 0x000fea000383ffff */
.L_x_15085:
[----:B0-----:R0:W1:Y:S02]  /*1c270*/  SYNCS.PHASECHK.TRANS64.TRYWAIT P0, [R22+URZ+0x16820], R3 ;  /* 0x01682003160075a7 */ /* 0x001064000800017f */
[----:B-1----:R-:W-:Y:S05]  /*1c280*/  @!P0 NANOSLEEP.SYNCS 0x989680 ;  /* 0x009896800000895d */ /* 0x002fea0003900000 */
[----:B------:R-:W1:Y:S02]  /*1c290*/  @!P0 SYNCS.PHASECHK.TRANS64 P0, [R22+URZ+0x16820], R3 ;  /* 0x01682003160085a7 */ /* 0x000e64000800007f */
[----:B-1----:R-:W-:Y:S05]  /*1c2a0*/  @!P0 BRA `(.L_x_15085) ;  /* 0xfffffffc00f08947 */ /* 0x002fea000383ffff */
[----:B------:R-:W-:Y:S05]  /*1c2b0*/  BRA `(.L_x_15245) ;  /* 0xffffffac00b47947 */ /* 0x000fea000383ffff */
.L_x_15094:
[----:B0-----:R0:W2:Y:S02]  /*1c2c0*/  SYNCS.PHASECHK.TRANS64.TRYWAIT P0, [R2+URZ+0x16840], R3 ;  /* 0x01684003020075a7 */ /* 0x0010a4000800017f */
[----:B--2---:R-:W-:Y:S05]  /*1c2d0*/  @!P0 NANOSLEEP.SYNCS 0x989680 ;  /* 0x009896800000895d */ /* 0x004fea0003900000 */
[----:B------:R-:W2:Y:S02]  /*1c2e0*/  @!P0 SYNCS.PHASECHK.TRANS64 P0, [R2+URZ+0x16840], R3 ;  /* 0x01684003020085a7 */ /* 0x000ea4000800007f */
[----:B--2---:R-:W-:Y:S05]  /*1c2f0*/  @!P0 BRA `(.L_x_15094) ;  /* 0xfffffffc00f08947 */ /* 0x004fea000383ffff */
[----:B------:R-:W-:Y:S05]  /*1c300*/  BRA `(.L_x_15246) ;  /* 0xffffffb000607947 */ /* 0x000fea000383ffff */
.L_x_15099:
[----:B0-----:R0:W1:Y:S02]  /*1c310*/  SYNCS.PHASECHK.TRANS64.TRYWAIT P0, [R3+URZ+0x60], R2 ;  /* 0x00006002030075a7 */ /* 0x001064000800017f */
[----:B-1----:R-:W-:Y:S05]  /*1c320*/  @!P0 NANOSLEEP.SYNCS 0x989680 ;  /* 0x009896800000895d */ /* 0x002fea0003900000 */
[----:B------:R-:W1:Y:S02]  /*1c330*/  @!P0 SYNCS.PHASECHK.TRANS64 P0, [R3+URZ+0x60], R2 ;  /* 0x00006002030085a7 */ /* 0x000e64000800007f */
[----:B-1----:R-:W-:Y:S05]  /*1c340*/  @!P0 BRA `(.L_x_15099) ;  /* 0xfffffffc00f08947 */ /* 0x002fea000383ffff */
[----:B------:R-:W-:Y:S05]  /*1c350*/  BRA `(.L_x_15247) ;  /* 0xffffffb000ec7947 */ /* 0x000fea000383ffff */
.L_x_15107:
[----:B0-----:R0:W2:Y:S02]  /*1c360*/  SYNCS.PHASECHK.TRANS64.TRYWAIT P0, [R2+URZ+0x16840], R3 ;  /* 0x01684003020075a7 */ /* 0x0010a4000800017f */
[----:B--2---:R-:W-:Y:S05]  /*1c370*/  @!P0 NANOSLEEP.SYNCS 0x989680 ;  /* 0x009896800000895d */ /* 0x004fea0003900000 */
[----:B------:R-:W2:Y:S02]  /*1c380*/  @!P0 SYNCS.PHASECHK.TRANS64 P0, [R2+URZ+0x16840], R3 ;  /* 0x01684003020085a7 */ /* 0x000ea4000800007f */
[----:B--2---:R-:W-:Y:S05]  /*1c390*/  @!P0 BRA `(.L_x_15107) ;  /* 0xfffffffc00f08947 */ /* 0x004fea000383ffff */
[----:B------:R-:W-:Y:S05]  /*1c3a0*/  BRA `(.L_x_15248) ;  /* 0xffffffb800287947 */ /* 0x000fea000383ffff */
.L_x_15112:
[----:B0-----:R0:W1:Y:S02]  /*1c3b0*/  SYNCS.PHASECHK.TRANS64.TRYWAIT P0, [R10+URZ+0x60], R27 ;  /* 0x0000601b0a0075a7 */ /* 0x001064000800017f */
[----:B-1----:R-:W-:Y:S05]  /*1c3c0*/  @!P0 NANOSLEEP.SYNCS 0x989680 ;  /* 0x009896800000895d */ /* 0x002fea0003900000 */
[----:B------:R-:W1:Y:S02]  /*1c3d0*/  @!P0 SYNCS.PHASECHK.TRANS64 P0, [R10+URZ+0x60], R27 ;  /* 0x0000601b0a0085a7 */ /* 0x000e64000800007f */
[----:B-1----:R-:W-:Y:S05]  /*1c3e0*/  @!P0 BRA `(.L_x_15112) ;  /* 0xfffffffc00f08947 */ /* 0x002fea000383ffff */
[----:B------:R-:W-:Y:S05]  /*1c3f0*/  BRA `(.L_x_15249) ;  /* 0xffffffb800b47947 */ /* 0x000fea000383ffff */
.L_x_15120:
[----:B0-----:R0:W2:Y:S02]  /*1c400*/  SYNCS.PHASECHK.TRANS64.TRYWAIT P0, [R2+URZ+0x16840], R3 ;  /* 0x01684003020075a7 */ /* 0x0010a4000800017f */
[----:B--2---:R-:W-:Y:S05]  /*1c410*/  @!P0 NANOSLEEP.SYNCS 0x989680 ;  /* 0x009896800000895d */ /* 0x004fea0003900000 */
[----:B------:R-:W2:Y:S02]  /*1c420*/  @!P0 SYNCS.PHASECHK.TRANS64 P0, [R2+URZ+0x16840], R3 ;  /* 0x01684003020085a7 */ /* 0x000ea4000800007f */
[----:B--2---:R-:W-:Y:S05]  /*1c430*/  @!P0 BRA `(.L_x_15120) ;  /* 0xfffffffc00f08947 */ /* 0x004fea000383ffff */
[----:B------:R-:W-:Y:S05]  /*1c440*/  BRA `(.L_x_15250) ;  /* 0xffffffbc00c47947 */ /* 0x000fea000383ffff */
.L_x_15125:
[----:B0-----:R0:W1:Y:S02]  /*1c450*/  SYNCS.PHASECHK.TRANS64.TRYWAIT P0, [R7+URZ+0x60], R2 ;  /* 0x00006002070075a7 */ /* 0x001064000800017f */
[----:B-1----:R-:W-:Y:S05]  /*1c460*/  @!P0 NANOSLEEP.SYNCS 0x989680 ;  /* 0x009896800000895d */ /* 0x002fea0003900000 */
[----:B------:R-:W1:Y:S02]  /*1c470*/  @!P0 SYNCS.PHASECHK.TRANS64 P0, [R7+URZ+0x60], R2 ;  /* 0x00006002070085a7 */ /* 0x000e64000800007f */
[----:B-1----:R-:W-:Y:S05]  /*1c480*/  @!P0 BRA `(.L_x_15125) ;  /* 0xfffffffc00f08947 */ /* 0x002fea000383ffff */
[----:B------:R-:W-:Y:S05]  /*1c490*/  BRA `(.L_x_15251) ;  /* 0xffffffc000547947 */ /* 0x000fea000383ffff */
.L_x_15135:
[----:B0-----:R0:W1:Y:S02]  /*1c4a0*/  SYNCS.PHASECHK.TRANS64.TRYWAIT P0, [R3+URZ+0x16860], R0 ;  /* 0x01686000030075a7 */ /* 0x001064000800017f */
[----:B-1----:R-:W-:Y:S05]  /*1c4b0*/  @!P0 NANOSLEEP.SYNCS 0x989680 ;  /* 0x009896800000895d */ /* 0x002fea0003900000 */
[----:B------:R-:W1:Y:S02]  /*1c4c0*/  @!P0 SYNCS.PHASECHK.TRANS64 P0, [R3+URZ+0x16860], R0 ;  /* 0x01686000030085a7 */ /* 0x000e64000800007f */
[----:B-1----:R-:W-:Y:S05]  /*1c4d0*/  @!P0 BRA `(.L_x_15135) ;  /* 0xfffffffc00f08947 */ /* 0x002fea000383ffff */
[----:B------:R-:W-:Y:S05]  /*1c4e0*/  BRA `(.L_x_15252) ;  /* 0xffffffc400507947 */ /* 0x000fea000383ffff */
.L_x_15141:
[----:B------:R-:W-:Y:S01]  /*1c4f0*/  BSSY B0, `(.L_x_15253) ;  /* 0x0000008000007945 */ /* 0x000fe20003800000 */
[----:B------:R-:W-:Y:S01]  /*1c500*/  MOV R13, R16 ;  /* 0x00000010000d7202 */ /* 0x000fe20000000f00 */
[----:B0-----:R-:W-:Y:S02]  /*1c510*/  IMAD.MOV.U32 R12, RZ, RZ, RZ ;  /* 0x000000ffff0c7224 */ /* 0x001fe400078e00ff */
[----:B------:R-:W-:Y:S02]  /*1c520*/  IMAD.MOV.U32 R11, RZ, RZ, 0x1f ;  /* 0x0000001fff0b7424 */ /* 0x000fe400078e00ff */
[----:B------:R-:W-:-:S07]  /*1c530*/  IMAD.MOV.U32 R15, RZ, RZ, -0x1 ;  /* 0xffffffffff0f7424 */ /* 0x000fce00078e00ff */
[----:B--2---:R-:W-:Y:S05]  /*1c540*/  WARPSYNC.COLLECTIVE R15, `(.L_x_15254) ;  /* 0x000000000f087348 */ /* 0x004fea0003c00000 */
[----:B------:R0:W1:Y:S02]  /*1c550*/  SHFL.IDX P6, R14, R13, R12, R11 ;  /* 0x0000000c0d0e7389 */ /* 0x00006400000c000b */
[----:B012---:R-:W-:Y:S01]  /*1c560*/  ENDCOLLECTIVE ;  /* 0x000000000000791b */ /* 0x007fe20003800000 */
.L_x_15254:
[----:B------:R-:W-:Y:S05]  /*1c570*/  BSYNC B0 ;  /* 0x0000000000007941 */ /* 0x000fea0003800000 */
.L_x_15253:
        /* <DEDUP_REMOVED lines=9> */
.L_x_15255:
        /* <DEDUP_REMOVED lines=18> */
.L_x_15256:
[----:B------:R-:W-:Y:S02]  /*1c730*/  MOV R12, 0x2 ;  /* 0x00000002000c7802 */ /* 0x000fe40000000f00 */
[----:B------:R-:W-:-:S05]  /*1c740*/  SEL R4, R14, RZ, P1 ;  /* 0x000000ff0e047207 */ /* 0x000fca0000800000 */
[----:B------:R-:W-:-:S04]  /*1c750*/  IMAD.IADD R4, R17, 0x1, R4 ;  /* 0x0000000111047824 */ /* 0x000fc800078e0204 */
[----:B------:R-:W-:-:S07]  /*1c760*/  IMAD.MOV.U32 R13, RZ, RZ, R4 ;  /* 0x000000ffff0d7224 */ /* 0x000fce00078e0004 */
[----:B------:R-:W-:Y:S05]  /*1c770*/  WARPSYNC.COLLECTIVE R15, `(.L_x_15257) ;  /* 0x000000000f087348 */ /* 0x000fea0003c00000 */
[----:B------:R0:W1:Y:S02]  /*1c780*/  SHFL.UP P6, R14, R13, R12, R11 ;  /* 0x0400000c0d0e7389 */ /* 0x00006400000c000b */
[----:B01----:R-:W-:Y:S01]  /*1c790*/  ENDCOLLECTIVE ;  /* 0x000000000000791b */ /* 0x003fe20003800000 */
.L_x_15257:
[----:B------:R-:W-:Y:S01]  /*1c7a0*/  IMAD.MOV.U32 R12, RZ, RZ, 0x4 ;  /* 0x00000004ff0c7424 */ /* 0x000fe200078e00ff */
[----:B------:R-:W-:-:S05]  /*1c7b0*/  SEL R3, R14, RZ, P2 ;  /* 0x000000ff0e037207 */ /* 0x000fca0001000000 */
[----:B------:R-:W-:-:S04]  /*1c7c0*/  IMAD.IADD R6, R4, 0x1, R3 ;  /* 0x0000000104067824 */ /* 0x000fc800078e0203 */
[----:B------:R-:W-:-:S07]  /*1c7d0*/  IMAD.MOV.U32 R13, RZ, RZ, R6 ;  /* 0x000000ffff0d7224 */ /* 0x000fce00078e0006 */
[----:B------:R-:W-:Y:S05]  /*1c7e0*/  WARPSYNC.COLLECTIVE R15, `(.L_x_15258) ;  /* 0x000000000f087348 */ /* 0x000fea0003c00000 */
[----:B------:R0:W1:Y:S02]  /*1c7f0*/  SHFL.UP P6, R14, R13, R12, R11 ;  /* 0x0400000c0d0e7389 */ /* 0x00006400000c000b */
[----:B01----:R-:W-:Y:S01]  /*1c800*/  ENDCOLLECTIVE ;  /* 0x000000000000791b */ /* 0x003fe20003800000 */
.L_x_15258:
[----:B------:R-:W-:Y:S01]  /*1c810*/  IMAD.MOV.U32 R12, RZ, RZ, 0x8 ;  /* 0x00000008ff0c7424 */ /* 0x000fe200078e00ff */
[----:B------:R-:W-:-:S05]  /*1c820*/  SEL R3, R14, RZ, P3 ;  /* 0x000000ff0e037207 */ /* 0x000fca0001800000 */
[----:B------:R-:W-:-:S04]  /*1c830*/  IMAD.IADD R2, R6, 0x1, R3 ;  /* 0x0000000106027824 */ /* 0x000fc800078e0203 */
[----:B------:R-:W-:-:S07]  /*1c840*/  IMAD.MOV.U32 R13, RZ, RZ, R2 ;  /* 0x000000ffff0d7224 */ /* 0x000fce00078e0002 */
[----:B------:R-:W-:Y:S05]  /*1c850*/  WARPSYNC.COLLECTIVE R15, `(.L_x_15259) ;  /* 0x000000000f087348 */ /* 0x000fea0003c00000 */
[----:B------:R0:W1:Y:S02]  /*1c860*/  SHFL.UP P6, R14, R13, R12, R11 ;  /* 0x0400000c0d0e7389 */ /* 0x00006400000c000b */
[----:B01----:R-:W-:Y:S01]  /*1c870*/  ENDCOLLECTIVE ;  /* 0x000000000000791b */ /* 0x003fe20003800000 */
.L_x_15259:
[----:B------:R-:W-:Y:S01]  /*1c880*/  IMAD.MOV.U32 R12, RZ, RZ, 0x10 ;  /* 0x00000010ff0c7424 */ /* 0x000fe200078e00ff */
[----:B------:R-:W-:-:S05]  /*1c890*/  SEL R3, R14, RZ, P4 ;  /* 0x000000ff0e037207 */ /* 0x000fca0002000000 */
[----:B------:R-:W-:-:S04]  /*1c8a0*/  IMAD.IADD R3, R2, 0x1, R3 ;  /* 0x0000000102037824 */ /* 0x000fc800078e0203 */
[----:B------:R-:W-:-:S07]  /*1c8b0*/  IMAD.MOV.U32 R13, RZ, RZ, R3 ;  /* 0x000000ffff0d7224 */ /* 0x000fce00078e0003 */
[----:B------:R-:W-:Y:S05]  /*1c8c0*/  WARPSYNC.COLLECTIVE R15, `(.L_x_15260) ;  /* 0x000000000f087348 */ /* 0x000fea0003c00000 */
[----:B------:R0:W1:Y:S02]  /*1c8d0*/  SHFL.UP P6, R14, R13, R12, R11 ;  /* 0x0400000c0d0e7389 */ /* 0x00006400000c000b */
[----:B01----:R-:W-:Y:S01]  /*1c8e0*/  ENDCOLLECTIVE ;  /* 0x000000000000791b */ /* 0x003fe20003800000 */
.L_x_15260:
        /* <DEDUP_REMOVED lines=8> */
.L_x_15261:
[----:B------:R-:W-:Y:S05]  /*1c970*/  BRA `(.L_x_15262) ;  /* 0xffffffc400847947 */ /* 0x000fea000383ffff */
.L_x_15146:
[----:B------:R-:W-:Y:S01]  /*1c980*/  BSSY B0, `(.L_x_15263) ;  /* 0x0000008000007945 */ /* 0x000fe20003800000 */
[----:B-----5:R-:W-:Y:S01]  /*1c990*/  IMAD.MOV.U32 R13, RZ, RZ, R17 ;  /* 0x000000ffff0d7224 */ /* 0x020fe200078e0011 */
[----:B------:R-:W-:Y:S01]  /*1c9a0*/  MOV R15, 0xffffffff ;  /* 0xffffffff000f7802 */ /* 0x000fe20000000f00 */
[----:B------:R-:W-:Y:S02]  /*1c9b0*/  IMAD.MOV.U32 R12, RZ, RZ, 0x1 ;  /* 0x00000001ff0c7424 */ /* 0x000fe400078e00ff */
[----:B------:R-:W-:-:S07]  /*1c9c0*/  IMAD.MOV.U32 R11, RZ, RZ, RZ ;  /* 0x000000ffff0b7224 */ /* 0x000fce00078e00ff */
[----:B0-----:R-:W-:Y:S05]  /*1c9d0*/  WARPSYNC.COLLECTIVE R15, `(.L_x_15264) ;  /* 0x000000000f087348 */ /* 0x001fea0003c00000 */
[----:B------:R1:W2:Y:S02]  /*1c9e0*/  SHFL.UP P6, R14, R13, R12, R11 ;  /* 0x0400000c0d0e7389 */ /* 0x0002a400000c000b */
[----:B012---:R-:W-:Y:S01]  /*1c9f0*/  ENDCOLLECTIVE ;  /* 0x000000000000791b */ /* 0x007fe20003800000 */
.L_x_15264:
[----:B------:R-:W-:Y:S05]  /*1ca00*/  BSYNC B0 ;  /* 0x0000000000007941 */ /* 0x000fea0003800000 */
.L_x_15263:
        /* <DEDUP_REMOVED lines=8> */
.L_x_15265:
[----:B------:R-:W-:Y:S01]  /*1ca90*/  IMAD.MOV.U32 R12, RZ, RZ, 0x4 ;  /* 0x00000004ff0c7424 */ /* 0x000fe200078e00ff */
[----:B------:R-:W-:-:S05]  /*1caa0*/  SEL R2, R14, RZ, P2 ;  /* 0x000000ff0e027207 */ /* 0x000fca0001000000 */
[----:B------:R-:W-:-:S04]  /*1cab0*/  IMAD.IADD R2, R13, 0x1, R2 ;  /* 0x000000010d027824 */ /* 0x000fc800078e0202 */
[----:B------:R-:W-:-:S07]  /*1cac0*/  IMAD.MOV.U32 R13, RZ, RZ, R2 ;  /* 0x000000ffff0d7224 */ /* 0x000fce00078e0002 */
[----:B------:R-:W-:Y:S05]  /*1cad0*/  WARPSYNC.COLLECTIVE R15, `(.L_x_15266) ;  /* 0x000000000f087348 */ /* 0x000fea0003c00000 */
[----:B------:R0:W1:Y:S02]  /*1cae0*/  SHFL.UP P6, R14, R13, R12, R11 ;  /* 0x0400000c0d0e7389 */ /* 0x00006400000c000b */
[----:B01----:R-:W-:Y:S01]  /*1caf0*/  ENDCOLLECTIVE ;  /* 0x000000000000791b */ /* 0x003fe20003800000 */
.L_x_15266:
[----:B------:R-:W-:Y:S01]  /*1cb00*/  IMAD.MOV.U32 R12, RZ, RZ, 0x8 ;  /* 0x00000008ff0c7424 */ /* 0x000fe200078e00ff */
[----:B------:R-:W-:-:S05]  /*1cb10*/  SEL R3, R14, RZ, P3 ;  /* 0x000000ff0e037207 */ /* 0x000fca0001800000 */
[----:B------:R-:W-:-:S04]  /*1cb20*/  IMAD.IADD R3, R2, 0x1, R3 ;  /* 0x0000000102037824 */ /* 0x000fc800078e0203 */
[----:B------:R-:W-:-:S07]  /*1cb30*/  IMAD.MOV.U32 R13, RZ, RZ, R3 ;  /* 0x000000ffff0d7224 */ /* 0x000fce00078e0003 */
[----:B------:R-:W-:Y:S05]  /*1cb40*/  WARPSYNC.COLLECTIVE R15, `(.L_x_15267) ;  /* 0x000000000f087348 */ /* 0x000fea0003c00000 */
[----:B------:R0:W1:Y:S02]  /*1cb50*/  SHFL.UP P6, R14, R13, R12, R11 ;  /* 0x0400000c0d0e7389 */ /* 0x00006400000c000b */
[----:B01----:R-:W-:Y:S01]  /*1cb60*/  ENDCOLLECTIVE ;  /* 0x000000000000791b */ /* 0x003fe20003800000 */
.L_x_15267:
[----:B------:R-:W-:Y:S01]  /*1cb70*/  IMAD.MOV.U32 R12, RZ, RZ, 0x10 ;  /* 0x00000010ff0c7424 */ /* 0x000fe200078e00ff */
[----:B------:R-:W-:-:S05]  /*1cb80*/  SEL R4, R14, RZ, P4 ;  /* 0x000000ff0e047207 */ /* 0x000fca0002000000 */
[----:B------:R-:W-:-:S04]  /*1cb90*/  IMAD.IADD R4, R3, 0x1, R4 ;  /* 0x0000000103047824 */ /* 0x000fc800078e0204 */
[----:B------:R-:W-:-:S07]  /*1cba0*/  IMAD.MOV.U32 R13, RZ, RZ, R4 ;  /* 0x000000ffff0d7224 */ /* 0x000fce00078e0004 */
[----:B------:R-:W-:Y:S05]  /*1cbb0*/  WARPSYNC.COLLECTIVE R15, `(.L_x_15268) ;  /* 0x000000000f087348 */ /* 0x000fea0003c00000 */
[----:B------:R0:W1:Y:S02]  /*1cbc0*/  SHFL.UP P6, R14, R13, R12, R11 ;  /* 0x0400000c0d0e7389 */ /* 0x00006400000c000b */
[----:B01----:R-:W-:Y:S01]  /*1cbd0*/  ENDCOLLECTIVE ;  /* 0x000000000000791b */ /* 0x003fe20003800000 */
.L_x_15268:
[----:B------:R-:W-:Y:S01]  /*1cbe0*/  IMAD.MOV.U32 R12, RZ, RZ, 0x1f ;  /* 0x0000001fff0c7424 */ /* 0x000fe200078e00ff */
[----:B------:R-:W-:Y:S02]  /*1cbf0*/  MOV R11, 0x1f ;  /* 0x0000001f000b7802 */ /* 0x000fe40000000f00 */
[----:B------:R-:W-:-:S05]  /*1cc00*/  SEL R3, R14, RZ, P5 ;  /* 0x000000ff0e037207 */ /* 0x000fca0002800000 */
[----:B------:R-:W-:-:S04]  /*1cc10*/  IMAD.IADD R3, R4, 0x1, R3 ;  /* 0x0000000104037824 */ /* 0x000fc800078e0203 */
[----:B------:R-:W-:-:S07]  /*1cc20*/  IMAD.MOV.U32 R13, RZ, RZ, R3 ;  /* 0x000000ffff0d7224 */ /* 0x000fce00078e0003 */
[----:B------:R-:W-:Y:S05]  /*1cc30*/  WARPSYNC.COLLECTIVE R15, `(.L_x_15269) ;  /* 0x000000000f087348 */ /* 0x000fea0003c00000 */
[----:B------:R0:W1:Y:S02]  /*1cc40*/  SHFL.IDX P6, R14, R13, R12, R11 ;  /* 0x0000000c0d0e7389 */ /* 0x00006400000c000b */
[----:B01----:R-:W-:Y:S01]  /*1cc50*/  ENDCOLLECTIVE ;  /* 0x000000000000791b */ /* 0x003fe20003800000 */
.L_x_15269:
[----:B------:R-:W-:Y:S05]  /*1cc60*/  BRA `(.L_x_15270) ;  /* 0xffffffc400647947 */ /* 0x000fea000383ffff */
.L_x_15148:
[----:B------:R-:W-:Y:S01]  /*1cc70*/  BSSY B0, `(.L_x_15271) ;  /* 0x0000006000007945 */ /* 0x000fe20003800000 */
[----:B------:R-:W-:Y:S01]  /*1cc80*/  PLOP3.LUT P6, PT, P6, PT, PT, 0x8, 0x0 ;  /* 0x000000000000781c */ /* 0x000fe200037ce170 */
[----:B------:R-:W-:-:S12]  /*1cc90*/  IMAD.MOV.U32 R15, RZ, RZ, -0x1 ;  /* 0xffffffffff0f7424 */ /* 0x000fd800078e00ff */
[----:B0-----:R-:W-:Y:S05]  /*1cca0*/  WARPSYNC.COLLECTIVE R15, `(.L_x_15272) ;  /* 0x000000000f087348 */ /* 0x001fea0003c00000 */
[----:B------:R-:W-:Y:S01]  /*1ccb0*/  VOTE.ANY R14, PT, P6 ;  /* 0x00000000000e7806 */ /* 0x000fe200030e0100 */
[----:B0-----:R-:W-:Y:S06]  /*1ccc0*/  ENDCOLLECTIVE ;  /* 0x000000000000791b */ /* 0x001fec0003800000 */
.L_x_15272:
[----:B------:R-:W-:Y:S05]  /*1ccd0*/  BSYNC B0 ;  /* 0x0000000000007941 */ /* 0x000fea0003800000 */
.L_x_15271:
        /* <DEDUP_REMOVED lines=9> */
.L_x_15273:
[----:B------:R-:W-:Y:S01]  /*1cd70*/  IMAD.MOV.U32 R17, RZ, RZ, R14 ;  /* 0x000000ffff117224 */ /* 0x000fe200078e000e */
[----:B------:R-:W-:Y:S06]  /*1cd80*/  BRA `(.L_x_15274) ;  /* 0xffffffc400547947 */ /* 0x000fec000383ffff */
.L_x_15150:
[----:B------:R-:W-:Y:S01]  /*1cd90*/  BSSY B0, `(.L_x_15275) ;  /* 0x0000007000007945 */ /* 0x000fe20003800000 */
[----:B------:R-:W-:Y:S02]  /*1cda0*/  IMAD.MOV.U32 R13, RZ, RZ, R3 ;  /* 0x000000ffff0d7224 */ /* 0x000fe400078e0003 */
[----:B------:R-:W-:Y:S02]  /*1cdb0*/  IMAD.MOV.U32 R11, RZ, RZ, 0x1f ;  /* 0x0000001fff0b7424 */ /* 0x000fe400078e00ff */
[----:B------:R-:W-:-:S07]  /*1cdc0*/  IMAD.MOV.U32 R15, RZ, RZ, -0x1 ;  /* 0xffffffffff0f7424 */ /* 0x000fce00078e00ff */
[----:B012---:R-:W-:Y:S05]  /*1cdd0*/  WARPSYNC.COLLECTIVE R15, `(.L_x_15276) ;  /* 0x000000000f087348 */ /* 0x007fea0003c00000 */
[----:B------:R3:W4:Y:S02]  /*1cde0*/  SHFL.IDX P6, R14, R13, R12, R11 ;  /* 0x0000000c0d0e7389 */ /* 0x00072400000c000b */
[----:B01234-:R-:W-:Y:S01]  /*1cdf0*/  ENDCOLLECTIVE ;  /* 0x000000000000791b */ /* 0x01ffe20003800000 */
.L_x_15276:
[----:B------:R-:W-:Y:S05]  /*1ce00*/  BSYNC B0 ;  /* 0x0000000000007941 */ /* 0x000fea0003800000 */
.L_x_15275:
[----:B------:R-:W-:Y:S05]  /*1ce10*/  BRA `(.L_x_15149) ;  /* 0xffffffc4004c7947 */ /* 0x000fea000383ffff */
.L_x_15154:
[----:B0-----:R0:W3:Y:S02]  /*1ce20*/  SYNCS.PHASECHK.TRANS64.TRYWAIT P0, [R9+URZ+0x16820], R0 ;  /* 0x01682000090075a7 */ /* 0x0010e4000800017f */
[----:B---3--:R-:W-:Y:S05]  /*1ce30*/  @!P0 NANOSLEEP.SYNCS 0x989680 ;  /* 0x009896800000895d */ /* 0x008fea0003900000 */
[----:B------:R-:W3:Y:S02]  /*1ce40*/  @!P0 SYNCS.PHASECHK.TRANS64 P0, [R9+URZ+0x16820], R0 ;  /* 0x01682000090085a7 */ /* 0x000ee4000800007f */
[----:B---3--:R-:W-:Y:S05]  /*1ce50*/  @!P0 BRA `(.L_x_15154) ;  /* 0xfffffffc00f08947 */ /* 0x008fea000383ffff */
[----:B------:R-:W-:Y:S05]  /*1ce60*/  BRA `(.L_x_15277) ;  /* 0xffffffc800c47947 */ /* 0x000fea000383ffff */
.L_x_15155:
        /* <DEDUP_REMOVED lines=8> */
[----:B012-4-:R-:W-:Y:S05]  /*1cef0*/  WARPSYNC.COLLECTIVE R15, `(.L_x_15279) ;  /* 0x000000000f087348 */ /* 0x017fea0003c00000 */
[----:B------:R3:W0:Y:S02]  /*1cf00*/  SHFL.IDX P6, R14, R13, R12, R11 ;  /* 0x0000000c0d0e7389 */ /* 0x00062400000c000b */
[----:B01234-:R-:W-:Y:S01]  /*1cf10*/  ENDCOLLECTIVE ;  /* 0x000000000000791b */ /* 0x01ffe20003800000 */
.L_x_15279:
[----:B------:R-:W-:Y:S05]  /*1cf20*/  BSYNC B0 ;  /* 0x0000000000007941 */ /* 0x000fea0003800000 */
.L_x_15278:
[----:B------:R-:W-:Y:S05]  /*1cf30*/  BRA `(.L_x_15280) ;  /* 0xffffffc800ac7947 */ /* 0x000fea000383ffff */
.L_x_15156:
[----:B------:R-:W-:Y:S01]  /*1cf40*/  BSSY B0, `(.L_x_15281) ;  /* 0x0000006000007945 */ /* 0x000fe20003800000 */
[----:B------:R-:W-:-:S07]  /*1cf50*/  IMAD.MOV.U32 R15, RZ, RZ, -0x1 ;  /* 0xffffffffff0f7424 */ /* 0x000fce00078e00ff */
[----:B012-4-:R-:W-:Y:S05]  /*1cf60*/  WARPSYNC.COLLECTIVE R15, `(.L_x_15282) ;  /* 0x000000000f0c7348 */ /* 0x017fea0003c00000 */
[----:B------:R-:W-:Y:S02]  /*1cf70*/  ELECT P6, UR62, PT ;  /* 0x00000000003e782f */ /* 0x000fe400038c0000 */
[----:B------:R-:W-:Y:S01]  /*1cf80*/  MOV R14, UR62 ;  /* 0x0000003e000e7c02 */ /* 0x000fe20008000f00 */
[----:B012-4-:R-:W-:Y:S10]  /*1cf90*/  ENDCOLLECTIVE ;  /* 0x000000000000791b */ /* 0x017ff40003800000 */
.L_x_15282:
[----:B------:R-:W-:Y:S05]  /*1cfa0*/  BSYNC B0 ;  /* 0x0000000000007941 */ /* 0x000fea0003800000 */
.L_x_15281:
[----:B------:R-:W-:Y:S05]  /*1cfb0*/  BRA `(.L_x_15283) ;  /* 0xffffffc800a07947 */ /* 0x000fea000383ffff */
.L_x_15158:
[----:B0-----:R0:W2:Y:S02]  /*1cfc0*/  SYNCS.PHASECHK.TRANS64.TRYWAIT P0, [R6+URZ], R3 ;  /* 0x00000003060075a7 */ /* 0x0010a4000800017f */
[----:B--2---:R-:W-:Y:S05]  /*1cfd0*/  @!P0 NANOSLEEP.SYNCS 0x989680 ;  /* 0x009896800000895d */ /* 0x004fea0003900000 */
[----:B------:R-:W2:Y:S02]  /*1cfe0*/  @!P0 SYNCS.PHASECHK.TRANS64 P0, [R6+URZ], R3 ;  /* 0x00000003060085a7 */ /* 0x000ea4000800007f */
[----:B--2---:R-:W-:Y:S05]  /*1cff0*/  @!P0 BRA `(.L_x_15158) ;  /* 0xfffffffc00f08947 */ /* 0x004fea000383ffff */
[----:B------:R-:W-:Y:S05]  /*1d000*/  BRA `(.L_x_15284) ;  /* 0xffffffc800d47947 */ /* 0x000fea000383ffff */
.L_x_15159:
[----:B--2---:R2:W3:Y:S02]  /*1d010*/  SYNCS.PHASECHK.TRANS64.TRYWAIT P0, [R7+URZ], R2 ;  /* 0x00000002070075a7 */ /* 0x0044e4000800017f */
[----:B---3--:R-:W-:Y:S05]  /*1d020*/  @!P0 NANOSLEEP.SYNCS 0x989680 ;  /* 0x009896800000895d */ /* 0x008fea0003900000 */
[----:B------:R-:W3:Y:S02]  /*1d030*/  @!P0 SYNCS.PHASECHK.TRANS64 P0, [R7+URZ], R2 ;  /* 0x00000002070085a7 */ /* 0x000ee4000800007f */
[----:B---3--:R-:W-:Y:S05]  /*1d040*/  @!P0 BRA `(.L_x_15159) ;  /* 0xfffffffc00f08947 */ /* 0x008fea000383ffff */
[----:B------:R-:W-:Y:S05]  /*1d050*/  BRA `(.L_x_15285) ;  /* 0xffffffc800c87947 */ /* 0x000fea000383ffff */
.L_x_15161:
[----:B---3--:R3:W0:Y:S02]  /*1d060*/  SYNCS.PHASECHK.TRANS64.TRYWAIT P0, [R4+URZ], R3 ;  /* 0x00000003040075a7 */ /* 0x008624000800017f */
[----:B0-----:R-:W-:Y:S05]  /*1d070*/  @!P0 NANOSLEEP.SYNCS 0x989680 ;  /* 0x009896800000895d */ /* 0x001fea0003900000 */
[----:B------:R-:W0:Y:S02]  /*1d080*/  @!P0 SYNCS.PHASECHK.TRANS64 P0, [R4+URZ], R3 ;  /* 0x00000003040085a7 */ /* 0x000e24000800007f */
[----:B0-----:R-:W-:Y:S05]  /*1d090*/  @!P0 BRA `(.L_x_15161) ;  /* 0xfffffffc00f08947 */ /* 0x001fea000383ffff */
[----:B------:R-:W-:Y:S05]  /*1d0a0*/  BRA `(.L_x_15286) ;  /* 0xffffffc800cc7947 */ /* 0x000fea000383ffff */
.L_x_15287:
        /* <DEDUP_REMOVED lines=13> */
.L_x_15336:


//--------------------- .nv.global.init           --------------------------
	.section	.nv.global.init,"aw",@progbits
.nv.global.init:
	.type		$str$23,@object
	.size		$str$23,($str$24 - $str$23)
$str$23:
        /*0000*/ 	.byte	0x28, 0x61, 0x64, 0x64, 0x72, 0x65, 0x73, 0x73, 0x20, 0x26, 0x20, 0x6d, 0x61, 0x73, 0x6b, 0x29
        /*0010*/ 	.byte	0x20, 0x3d, 0x3d, 0x20, 0x30, 0x00
	.type		$str$24,@object
	.size		$str$24,(__unnamed_43 - $str$24)
$str$24:
        /*0016*/ 	.byte	0x2f, 0x74, 0x6d, 0x70, 0x2f, 0x6f, 0x73, 0x73, 0x5f, 0x6b, 0x65, 0x72, 0x6e, 0x65, 0x6c, 0x73
        /*0026*/ 	.byte	0x5f, 0x73, 0x72, 0x63, 0x2f, 0x66, 0x6c, 0x61, 0x73, 0x68, 0x5f, 0x61, 0x74, 0x74, 0x65, 0x6e
        /*0036*/ 	.byte	0x74, 0x69, 0x6f, 0x6e, 0x2f, 0x63, 0x73, 0x72, 0x63, 0x2f, 0x63, 0x75, 0x74, 0x6c, 0x61, 0x73
        /*0046*/ 	.byte	0x73, 0x2f, 0x69, 0x6e, 0x63, 0x6c, 0x75, 0x64, 0x65, 0x2f, 0x63, 0x75, 0x74, 0x65, 0x2f, 0x70
        /*0056*/ 	.byte	0x6f, 0x69, 0x6e, 0x74, 0x65, 0x72, 0x5f, 0x66, 0x6c, 0x61, 0x67, 0x67, 0x65, 0x64, 0x2e, 0x68
        /*0066*/ 	.byte	0x70, 0x70, 0x00
	.type		__unnamed_43,@object
	.size		__unnamed_43,(__unnamed_4 - __unnamed_43)
__unnamed_43:
        /* <DEDUP_REMOVED lines=24> */
        /*01e9*/ 	.byte	0x00
	.type		__unnamed_4,@object
	.size		__unnamed_4,(__unnamed_13 - __unnamed_4)
__unnamed_4:
        /* <DEDUP_REMOVED lines=25> */
	.type		__unnamed_13,@object
	.size		__unnamed_13,(__unnamed_29 - __unnamed_13)
__unnamed_13:
        /* <DEDUP_REMOVED lines=25> */
	.type		__unnamed_29,@object
	.size		__unnamed_29,(__unnamed_21 - __unnamed_29)
__unnamed_29:
        /* <DEDUP_REMOVED lines=25> */
	.type		__unnamed_21,@object
	.size		__unnamed_21,(__unnamed_39 - __unnamed_21)
__unnamed_21:
        /* <DEDUP_REMOVED lines=25> */
	.type		__unnamed_39,@object
	.size		__unnamed_39,(__unnamed_34 - __unnamed_39)
__unnamed_39:
        /* <DEDUP_REMOVED lines=25> */
	.type		__unnamed_34,@object
	.size		__unnamed_34,(__unnamed_38 - __unnamed_34)
__unnamed_34:
        /* <DEDUP_REMOVED lines=25> */
	.type		__unnamed_38,@object
	.size		__unnamed_38,(__unnamed_14 - __unnamed_38)
__unnamed_38:
        /* <DEDUP_REMOVED lines=25> */
	.type		__unnamed_14,@object
	.size		__unnamed_14,(__unnamed_30 - __unnamed_14)
__unnamed_14:
        /* <DEDUP_REMOVED lines=25> */
	.type		__unnamed_30,@object
	.size		__unnamed_30,(__unnamed_9 - __unnamed_30)
__unnamed_30:
        /* <DEDUP_REMOVED lines=25> */
	.type		__unnamed_9,@object
	.size		__unnamed_9,(__unnamed_25 - __unnamed_9)
__unnamed_9:
        /* <DEDUP_REMOVED lines=24> */
        /*110b*/ 	.byte	0x3e, 0x20, 0x26, 0x5d, 0x00
	.type		__unnamed_25,@object
	.size		__unnamed_25,(__unnamed_5 - __unnamed_25)
__unnamed_25:
        /* <DEDUP_REMOVED lines=25> */
	.type		__unnamed_5,@object
	.size		__unnamed_5,(__unnamed_3 - __unnamed_5)
__unnamed_5:
        /* <DEDUP_REMOVED lines=25> */
	.type		__unnamed_3,@object
	.size		__unnamed_3,(__unnamed_2 - __unnamed_3)
__unnamed_3:
        /* <DEDUP_REMOVED lines=29> */
	.type		__unnamed_2,@object
	.size		__unnamed_2,(__unnamed_7 - __unnamed_2)
__unnamed_2:
        /* <DEDUP_REMOVED lines=29> */
	.type		__unnamed_7,@object
	.size		__unnamed_7,(__unnamed_8 - __unnamed_7)
__unnamed_7:
        /* <DEDUP_REMOVED lines=28> */
        /*1972*/ 	.byte	0x3c, 0x31, 0x32, 0x32, 0x38, 0x38, 0x3e, 0x3e, 0x3e, 0x3e, 0x3e, 0x5d, 0x00
	.type		__unnamed_8,@object
	.size		__unnamed_8,(__unnamed_1 - __unnamed_8)
__unnamed_8:
        /* <DEDUP_REMOVED lines=29> */
	.type		__unnamed_1,@object
	.size		__unnamed_1,(__unnamed_41 - __unnamed_1)
__unnamed_1:
        /* <DEDUP_REMOVED lines=28> */
        /*1d0c*/ 	.byte	0x3c, 0x38, 0x31, 0x39, 0x32, 0x3e, 0x3e, 0x3e, 0x3e, 0x3e, 0x20, 0x26, 0x5d, 0x00
	.type		__unnamed_41,@object
	.size		__unnamed_41,(__unnamed_42 - __unnamed_41)
__unnamed_41:
        /* <DEDUP_REMOVED lines=28> */
        /*1eda*/ 	.byte	0x3a, 0x43, 0x3c, 0x31, 0x36, 0x33, 0x38, 0x34, 0x3e, 0x3e, 0x3e, 0x3e, 0x3e, 0x5d, 0x00
	.type		__unnamed_42,@object
	.size		__unnamed_42,(__unnamed_6 - __unnamed_42)
__unnamed_42:
        /* <DEDUP_REMOVED lines=29> */
	.type		__unnamed_6,@object
	.size		__unnamed_6,(__unnamed_33 - __unnamed_6)
__unnamed_6:
        /* <DEDUP_REMOVED lines=29> */
	.type		__unnamed_33,@object
	.size		__unnamed_33,(__unnamed_17 - __unnamed_33)
__unnamed_33:
        /* <DEDUP_REMOVED lines=29> */
	.type		__unnamed_17,@object
	.size		__unnamed_17,(__unnamed_37 - __unnamed_17)
__unnamed_17:
        /* <DEDUP_REMOVED lines=29> */
	.type		__unnamed_37,@object
	.size		__unnamed_37,(__unnamed_11 - __unnamed_37)
__unnamed_37:
        /* <DEDUP_REMOVED lines=29> */
	.type		__unnamed_11,@object
	.size		__unnamed_11,(__unnamed_27 - __unnamed_11)
__unnamed_11:
        /* <DEDUP_REMOVED lines=29> */
	.type		__unnamed_27,@object
	.size		__unnamed_27,(__unnamed_19 - __unnamed_27)
__unnamed_27:
        /* <DEDUP_REMOVED lines=29> */
	.type		__unnamed_19,@object
	.size		__unnamed_19,(__unnamed_12 - __unnamed_19)
__unnamed_19:
        /* <DEDUP_REMOVED lines=29> */
	.type		__unnamed_12,@object
	.size		__unnamed_12,(__unnamed_28 - __unnamed_12)
__unnamed_12:
        /* <DEDUP_REMOVED lines=29> */
	.type		__unnamed_28,@object
	.size		__unnamed_28,(__unnamed_36 - __unnamed_28)
__unnamed_28:
        /* <DEDUP_REMOVED lines=29> */
	.type		__unnamed_36,@object
	.size		__unnamed_36,(__unnamed_20 - __unnamed_36)
__unnamed_36:
        /* <DEDUP_REMOVED lines=29> */
	.type		__unnamed_20,@object
	.size		__unnamed_20,(__unnamed_16 - __unnamed_20)
__unnamed_20:
        /* <DEDUP_REMOVED lines=29> */
	.type		__unnamed_16,@object
	.size		__unnamed_16,(__unnamed_32 - __unnamed_16)
__unnamed_16:
        /* <DEDUP_REMOVED lines=29> */
	.type		__unnamed_32,@object
	.size		__unnamed_32,(__unnamed_23 - __unnamed_32)
__unnamed_32:
        /* <DEDUP_REMOVED lines=29> */
	.type		__unnamed_23,@object
	.size		__unnamed_23,(__unnamed_40 - __unnamed_23)
__unnamed_23:
        /* <DEDUP_REMOVED lines=30> */
	.type		__unnamed_40,@object
	.size		__unnamed_40,(__unnamed_24 - __unnamed_40)
__unnamed_40:
        /* <DEDUP_REMOVED lines=30> */
	.type		__unnamed_24,@object
	.size		__unnamed_24,(__unnamed_35 - __unnamed_24)
__unnamed_24:
        /* <DEDUP_REMOVED lines=30> */
	.type		__unnamed_35,@object
	.size		__unnamed_35,(__unnamed_15 - __unnamed_35)
__unnamed_35:
        /* <DEDUP_REMOVED lines=29> */
        /*3f8a*/ 	.byte	0x5d, 0x00
	.type		__unnamed_15,@object
	.size		__unnamed_15,(__unnamed_31 - __unnamed_15)
__unnamed_15:
        /* <DEDUP_REMOVED lines=30> */
	.type		__unnamed_31,@object
	.size		__unnamed_31,(__unnamed_10 - __unnamed_31)
__unnamed_31:
        /* <DEDUP_REMOVED lines=30> */
	.type		__unnamed_10,@object
	.size		__unnamed_10,(__unnamed_26 - __unnamed_10)
__unnamed_10:
        /* <DEDUP_REMOVED lines=30> */
	.type		__unnamed_26,@object
	.size		__unnamed_26,(__unnamed_18 - __unnamed_26)
__unnamed_26:
        /* <DEDUP_REMOVED lines=30> */
	.type		__unnamed_18,@object
	.size		__unnamed_18,(__unnamed_22 - __unnamed_18)
__unnamed_18:
        /* <DEDUP_REMOVED lines=30> */
	.type		__unnamed_22,@object
	.size		__unnamed_22,(.L_21 - __unnamed_22)
__unnamed_22:
        /* <DEDUP_REMOVED lines=29> */
        /*4a76*/ 	.byte	0x26, 0x5d, 0x00
.L_21:


//--------------------- .nv.shared._ZN7cutlass13device_kernelIN5flash11enable_sm90INS1_16FlashAttnFwdSm90INS1_25CollectiveMainloopFwdSm90ILi2EN4cute5tupleIJNS5_1CILi1EEES8_S8_EEENS6_IJNS7_ILi128EEENS7_ILi80EEENS7_ILi256EEEEEELi256ENS_10bfloat16_tEfNS_4arch4Sm90ELb0ELb0ELb1ELb0ELb0ELb0ELb0ELb1ELb1ELb1ELb0ELb0EEENS1_21CollectiveEpilogueFwdINS6_IJSA_SC_SB_EEES9_SE_SG_Li256ELb0ELb1ELb0ELb0EEENS1_29StaticPersistentTileSchedulerILb0EEEEEEEEEvNT_6ParamsE --------------------------
	.section	.nv.shared._ZN7cutlass13device_kernelIN5flash11enable_sm90INS1_16FlashAttnFwdSm90INS1_25CollectiveMainloopFwdSm90ILi2EN4cute5tupleIJNS5_1CILi1EEES8_S8_EEENS6_IJNS7_ILi128EEENS7_ILi80EEENS7_ILi256EEEEEELi256ENS_10bfloat16_tEfNS_4arch4Sm90ELb0ELb0ELb1ELb0ELb0ELb0ELb0ELb1ELb1ELb1ELb0ELb0EEENS1_21CollectiveEpilogueFwdINS6_IJSA_SC_SB_EEES9_SE_SG_Li256ELb0ELb1ELb0ELb0EEENS1_29StaticPersistentTileSchedulerILb0EEEEEEEEEvNT_6ParamsE,"aw",@nobits
	.sectionflags	@""
	.align	16
	.zero		1024


//--------------------- .nv.shared.reserved.0     --------------------------
	.section	.nv.shared.reserved.0,"aw",@nobits
	.weak		__nv_reservedSMEM_offset_0_alias
	.size		__nv_reservedSMEM_offset_0_alias, 0, 0
	.other		__nv_reservedSMEM_offset_0_alias,@"STO_CUDA_RESERVED_SHARED STV_DEFAULT"
__nv_reservedSMEM_offset_0_alias:
	.zero		0


//--------------------- .nv.global                --------------------------
	.section	.nv.global,"aw",@nobits
.nv.global:
	.type		_ZN82_INTERNAL_cf5acbbe_46_flash_fwd_hdimall_bf16_softcap_packgqa_sm90_cu_ef95aea4_59734cute1_E,@object
	.size		_ZN82_INTERNAL_cf5acbbe_46_flash_fwd_hdimall_bf16_softcap_packgqa_sm90_cu_ef95aea4_59734cute1_E,(_ZN82_INTERNAL_cf5acbbe_46_flash_fwd_hdimall_bf16_softcap_packgqa_sm90_cu_ef95aea4_59734cuda3std3__45__cpo6cbeginE - _ZN82_INTERNAL_cf5acbbe_46_flash_fwd_hdimall_bf16_softcap_packgqa_sm90_cu_ef95aea4_59734cute1_E)
_ZN82_INTERNAL_cf5acbbe_46_flash_fwd_hdimall_bf16_softcap_packgqa_sm90_cu_ef95aea4_59734cute1_E:
	.zero		1
	.type		_ZN82_INTERNAL_cf5acbbe_46_flash_fwd_hdimall_bf16_softcap_packgqa_sm90_cu_ef95aea4_59734cuda3std3__45__cpo6cbeginE,@object
	.size		_ZN82_INTERNAL_cf5acbbe_46_flash_fwd_hdimall_bf16_softcap_packgqa_sm90_cu_ef95aea4_59734cuda3std3__45__cpo6cbeginE,(_ZN82_INTERNAL_cf5acbbe_46_flash_fwd_hdimall_bf16_softcap_packgqa_sm90_cu_ef95aea4_59734cuda3std3__48in_placeE - _ZN82_INTERNAL_cf5acbbe_46_flash_fwd_hdimall_bf16_softcap_packgqa_sm90_cu_ef95aea4_59734cuda3std3__45__cpo6cbeginE)
_ZN82_INTERNAL_cf5acbbe_46_flash_fwd_hdimall_bf16_softcap_packgqa_sm90_cu_ef95aea4_59734cuda3std3__45__cpo6cbeginE:
	.zero		1
	.type		_ZN82_INTERNAL_cf5acbbe_46_flash_fwd_hdimall_bf16_softcap_packgqa_sm90_cu_ef95aea4_59734cuda3std3__48in_placeE,@object
	.size		_ZN82_INTERNAL_cf5acbbe_46_flash_fwd_hdimall_bf16_softcap_packgqa_sm90_cu_ef95aea4_59734cuda3std3__48in_placeE,(_ZN82_INTERNAL_cf5acbbe_46_flash_fwd_hdimall_bf16_softcap_packgqa_sm90_cu_ef95aea4_59734cuda3std6ranges3__45__cpo9iter_moveE - _ZN82_INTERNAL_cf5acbbe_46_flash_fwd_hdimall_bf16_softcap_packgqa_sm90_cu_ef95aea4_59734cuda3std3__48in_placeE)
_ZN82_INTERNAL_cf5acbbe_46_flash_fwd_hdimall_bf16_softcap_packgqa_sm90_cu_ef95aea4_59734cuda3std3__48in_placeE:
	.zero		1
	.type		_ZN82_INTERNAL_cf5acbbe_46_flash_fwd_hdimall_bf16_softcap_packgqa_sm90_cu_ef95aea4_59734cuda3std6ranges3__45__cpo9iter_moveE,@object
	.size		_ZN82_INTERNAL_cf5acbbe_46_flash_fwd_hdimall_bf16_softcap_packgqa_sm90_cu_ef95aea4_59734cuda3std6ranges3__45__cpo9iter_moveE,(_ZN82_INTERNAL_cf5acbbe_46_flash_fwd_hdimall_bf16_softcap_packgqa_sm90_cu_ef95aea4_59734cuda3std3__45__cpo5beginE - _ZN82_INTERNAL_cf5acbbe_46_flash_fwd_hdimall_bf16_softcap_packgqa_sm90_cu_ef95aea4_59734cuda3std6ranges3__45__cpo9iter_moveE)
_ZN82_INTERNAL_cf5acbbe_46_flash_fwd_hdimall_bf16_softcap_packgqa_sm90_cu_ef95aea4_59734cuda3std6ranges3__45__cpo9iter_moveE:
	.zero		1
	.type		_ZN82_INTERNAL_cf5acbbe_46_flash_fwd_hdimall_bf16_softcap_packgqa_sm90_cu_ef95aea4_59734cuda3std3__45__cpo5beginE,@object
	.size		_ZN82_INTERNAL_cf5acbbe_46_flash_fwd_hdimall_bf16_softcap_packgqa_sm90_cu_ef95aea4_59734cuda3std3__45__cpo5beginE,(_ZN82_INTERNAL_cf5acbbe_46_flash_fwd_hdimall_bf16_softcap_packgqa_sm90_cu_ef95aea4_59734cuda3std3__484_GLOBAL__N__cf5acbbe_46_flash_fwd_hdimall_bf16_softcap_packgqa_sm90_cu_ef95aea4_59736ignoreE - _ZN82_INTERNAL_cf5acbbe_46_flash_fwd_hdimall_bf16_softcap_packgqa_sm90_cu_ef95aea4_59734cuda3std3__45__cpo5beginE)
_ZN82_INTERNAL_cf5acbbe_46_flash_fwd_hdimall_bf16_softcap_packgqa_sm90_cu_ef95aea4_59734cuda3std3__45__cpo5beginE:
	.zero		1
	.type		_ZN82_INTERNAL_cf5acbbe_46_flash_fwd_hdimall_bf16_softcap_packgqa_sm90_cu_ef95aea4_59734cuda3std3__484_GLOBAL__N__cf5acbbe_46_flash_fwd_hdimall_bf16_softcap_packgqa_sm90_cu_ef95aea4_59736ignoreE,@object
	.size		_ZN82_INTERNAL_cf5acbbe_46_flash_fwd_hdimall_bf16_softcap_packgqa_sm90_cu_ef95aea4_59734cuda3std3__484_GLOBAL__N__cf5acbbe_46_flash_fwd_hdimall_bf16_softcap_packgqa_sm90_cu_ef95aea4_59736ignoreE,(_ZN82_INTERNAL_cf5acbbe_46_flash_fwd_hdimall_bf16_softcap_packgqa_sm90_cu_ef95aea4_59734cute7productE - _ZN82_INTERNAL_cf5acbbe_46_flash_fwd_hdimall_bf16_softcap_packgqa_sm90_cu_ef95aea4_59734cuda3std3__484_GLOBAL__N__cf5acbbe_46_flash_fwd_hdimall_bf16_softcap_packgqa_sm90_cu_ef95aea4_59736ignoreE)
_ZN82_INTERNAL_cf5acbbe_46_flash_fwd_hdimall_bf16_softcap_packgqa_sm90_cu_ef95aea4_59734cuda3std3__484_GLOBAL__N__cf5acbbe_46_flash_fwd_hdimall_bf16_softcap_packgqa_sm90_cu_ef95aea4_59736ignoreE:
	.zero		1
	.type		_ZN82_INTERNAL_cf5acbbe_46_flash_fwd_hdimall_bf16_softcap_packgqa_sm90_cu_ef95aea4_59734cute7productE,@object
	.size		_ZN82_INTERNAL_cf5acbbe_46_flash_fwd_hdimall_bf16_softcap_packgqa_sm90_cu_ef95aea4_59734cute7productE,(_ZN82_INTERNAL_cf5acbbe_46_flash_fwd_hdimall_bf16_softcap_packgqa_sm90_cu_ef95aea4_59734cuda3std3__45__cpo3endE - _ZN82_INTERNAL_cf5acbbe_46_flash_fwd_hdimall_bf16_softcap_packgqa_sm90_cu_ef95aea4_59734cute7productE)
_ZN82_INTERNAL_cf5acbbe_46_flash_fwd_hdimall_bf16_softcap_packgqa_sm90_cu_ef95aea4_59734cute7productE:
	.zero		1
	.type		_ZN82_INTERNAL_cf5acbbe_46_flash_fwd_hdimall_bf16_softcap_packgqa_sm90_cu_ef95aea4_59734cuda3std3__45__cpo3endE,@object
	.size		_ZN82_INTERNAL_cf5acbbe_46_flash_fwd_hdimall_bf16_softcap_packgqa_sm90_cu_ef95aea4_59734cuda3std3__45__cpo3endE,(_ZN82_INTERNAL_cf5acbbe_46_flash_fwd_hdimall_bf16_softcap_packgqa_sm90_cu_ef95aea4_59734cuda3std3__419piecewise_constructE - _ZN82_INTERNAL_cf5acbbe_46_flash_fwd_hdimall_bf16_softcap_packgqa_sm90_cu_ef95aea4_59734cuda3std3__45__cpo3endE)
_ZN82_INTERNAL_cf5acbbe_46_flash_fwd_hdimall_bf16_softcap_packgqa_sm90_cu_ef95aea4_59734cuda3std3__45__cpo3endE:
	.zero		1
	.type		_ZN82_INTERNAL_cf5acbbe_46_flash_fwd_hdimall_bf16_softcap_packgqa_sm90_cu_ef95aea4_59734cuda3std3__419piecewise_constructE,@object
	.size		_ZN82_INTERNAL_cf5acbbe_46_flash_fwd_hdimall_bf16_softcap_packgqa_sm90_cu_ef95aea4_59734cuda3std3__419piecewise_constructE,(_ZN82_INTERNAL_cf5acbbe_46_flash_fwd_hdimall_bf16_softcap_packgqa_sm90_cu_ef95aea4_59734cuda3std3__45__cpo4cendE - _ZN82_INTERNAL_cf5acbbe_46_flash_fwd_hdimall_bf16_softcap_packgqa_sm90_cu_ef95aea4_59734cuda3std3__419piecewise_constructE)
_ZN82_INTERNAL_cf5acbbe_46_flash_fwd_hdimall_bf16_softcap_packgqa_sm90_cu_ef95aea4_59734cuda3std3__419piecewise_constructE:
	.zero		1
	.type		_ZN82_INTERNAL_cf5acbbe_46_flash_fwd_hdimall_bf16_softcap_packgqa_sm90_cu_ef95aea4_59734cuda3std3__45__cpo4cendE,@object
	.size		_ZN82_INTERNAL_cf5acbbe_46_flash_fwd_hdimall_bf16_softcap_packgqa_sm90_cu_ef95aea4_59734cuda3std3__45__cpo4cendE,(_ZN82_INTERNAL_cf5acbbe_46_flash_fwd_hdimall_bf16_softcap_packgqa_sm90_cu_ef95aea4_59734cuda3std6ranges3__45__cpo4swapE - _ZN82_INTERNAL_cf5acbbe_46_flash_fwd_hdimall_bf16_softcap_packgqa_sm90_cu_ef95aea4_59734cuda3std3__45__cpo4cendE)
_ZN82_INTERNAL_cf5acbbe_46_flash_fwd_hdimall_bf16_softcap_packgqa_sm90_cu_ef95aea4_59734cuda3std3__45__cpo4cendE:
	.zero		1
	.type		_ZN82_INTERNAL_cf5acbbe_46_flash_fwd_hdimall_bf16_softcap_packgqa_sm90_cu_ef95aea4_59734cuda3std6ranges3__45__cpo4swapE,@object
	.size		_ZN82_INTERNAL_cf5acbbe_46_flash_fwd_hdimall_bf16_softcap_packgqa_sm90_cu_ef95aea4_59734cuda3std6ranges3__45__cpo4swapE,(.L_50 - _ZN82_INTERNAL_cf5acbbe_46_flash_fwd_hdimall_bf16_softcap_packgqa_sm90_cu_ef95aea4_59734cuda3std6ranges3__45__cpo4swapE)
_ZN82_INTERNAL_cf5acbbe_46_flash_fwd_hdimall_bf16_softcap_packgqa_sm90_cu_ef95aea4_59734cuda3std6ranges3__45__cpo4swapE:
	.zero		1
.L_50:


//--------------------- .nv.shared._ZN7cutlass13device_kernelIN5flash11enable_sm90INS1_16FlashAttnFwdSm90INS1_25CollectiveMainloopFwdSm90ILi2EN4cute5tupleIJNS5_1CILi2EEENS7_ILi1EEES9_EEENS6_IJNS7_ILi128EEENS7_ILi80EEENS7_ILi256EEEEEELi256ENS_10bfloat16_tEfNS_4arch4Sm90ELb0ELb0ELb1ELb0ELb0ELb0ELb0ELb1ELb1ELb1ELb0ELb0EEENS1_21CollectiveEpilogueFwdINS6_IJSB_SD_SC_EEESA_SF_SH_Li256ELb0ELb1ELb0ELb0EEENS1_29StaticPersistentTileSchedulerILb0EEEEEEEEEvNT_6ParamsE --------------------------
	.section	.nv.shared._ZN7cutlass13device_kernelIN5flash11enable_sm90INS1_16FlashAttnFwdSm90INS1_25CollectiveMainloopFwdSm90ILi2EN4cute5tupleIJNS5_1CILi2EEENS7_ILi1EEES9_EEENS6_IJNS7_ILi128EEENS7_ILi80EEENS7_ILi256EEEEEELi256ENS_10bfloat16_tEfNS_4arch4Sm90ELb0ELb0ELb1ELb0ELb0ELb0ELb0ELb1ELb1ELb1ELb0ELb0EEENS1_21CollectiveEpilogueFwdINS6_IJSB_SD_SC_EEESA_SF_SH_Li256ELb0ELb1ELb0ELb0EEENS1_29StaticPersistentTileSchedulerILb0EEEEEEEEEvNT_6ParamsE,"aw",@nobits
	.sectionflags	@""
	.align	16
	.zero		1024


//--------------------- .nv.shared._ZN7cutlass13device_kernelIN5flash11enable_sm90INS1_16FlashAttnFwdSm90INS1_25CollectiveMainloopFwdSm90ILi2EN4cute5tupleIJNS5_1CILi1EEES8_S8_EEENS6_IJNS7_ILi128EEENS7_ILi80EEENS7_ILi256EEEEEELi256ENS_10bfloat16_tEfNS_4arch4Sm90ELb0ELb0ELb1ELb1ELb0ELb0ELb0ELb1ELb1ELb1ELb0ELb0EEENS1_21CollectiveEpilogueFwdINS6_IJSA_SC_SB_EEES9_SE_SG_Li256ELb1ELb1ELb0ELb0EEENS1_36VarlenDynamicPersistentTileSchedulerILi128ELi80ELi256ELi128ELb0ELb1ELb1ELb0ELb1ELb1EEEEEEEEEvNT_6ParamsE --------------------------
	.section	.nv.shared._ZN7cutlass13device_kernelIN5flash11enable_sm90INS1_16FlashAttnFwdSm90INS1_25CollectiveMainloopFwdSm90ILi2EN4cute5tupleIJNS5_1CILi1EEES8_S8_EEENS6_IJNS7_ILi128EEENS7_ILi80EEENS7_ILi256EEEEEELi256ENS_10bfloat16_tEfNS_4arch4Sm90ELb0ELb0ELb1ELb1ELb0ELb0ELb0ELb1ELb1ELb1ELb0ELb0EEENS1_21CollectiveEpilogueFwdINS6_IJSA_SC_SB_EEES9_SE_SG_Li256ELb1ELb1ELb0ELb0EEENS1_36VarlenDynamicPersistentTileSchedulerILi128ELi80ELi256ELi128ELb0ELb1ELb1ELb0ELb1ELb1EEEEEEEEEvNT_6ParamsE,"aw",@nobits
	.sectionflags	@""
	.align	16
	.zero		1024


//--------------------- .nv.shared._ZN7cutlass13device_kernelIN5flash11enable_sm90INS1_16FlashAttnFwdSm90INS1_25CollectiveMainloopFwdSm90ILi2EN4cute5tupleIJNS5_1CILi1EEES8_S8_EEENS6_IJNS7_ILi128EEENS7_ILi80EEENS7_ILi256EEEEEELi256ENS_10bfloat16_tEfNS_4arch4Sm90ELb0ELb0ELb1ELb1ELb0ELb1ELb0ELb1ELb1ELb1ELb0ELb0EEENS1_21CollectiveEpilogueFwdINS6_IJSA_SC_SB_EEES9_SE_SG_Li256ELb1ELb1ELb0ELb0EEENS1_36VarlenDynamicPersistentTileSchedulerILi128ELi80ELi256ELi128ELb0ELb1ELb1ELb0ELb1ELb1EEEEEEEEEvNT_6ParamsE --------------------------
	.section	.nv.shared._ZN7cutlass13device_kernelIN5flash11enable_sm90INS1_16FlashAttnFwdSm90INS1_25CollectiveMainloopFwdSm90ILi2EN4cute5tupleIJNS5_1CILi1EEES8_S8_EEENS6_IJNS7_ILi128EEENS7_ILi80EEENS7_ILi256EEEEEELi256ENS_10bfloat16_tEfNS_4arch4Sm90ELb0ELb0ELb1ELb1ELb0ELb1ELb0ELb1ELb1ELb1ELb0ELb0EEENS1_21CollectiveEpilogueFwdINS6_IJSA_SC_SB_EEES9_SE_SG_Li256ELb1ELb1ELb0ELb0EEENS1_36VarlenDynamicPersistentTileSchedulerILi128ELi80ELi256ELi128ELb0ELb1ELb1ELb0ELb1ELb1EEEEEEEEEvNT_6ParamsE,"aw",@nobits
	.sectionflags	@""
	.align	16
	.zero		1024


//--------------------- .nv.shared._ZN7cutlass13device_kernelIN5flash11enable_sm90INS1_16FlashAttnFwdSm90INS1_25CollectiveMainloopFwdSm90ILi2EN4cute5tupleIJNS5_1CILi1EEES8_S8_EEENS6_IJNS7_ILi128EEENS7_ILi64EEENS7_ILi256EEEEEELi256ENS_10bfloat16_tEfNS_4arch4Sm90ELb0ELb1ELb1ELb0ELb0ELb0ELb0ELb1ELb1ELb1ELb0ELb0EEENS1_21CollectiveEpilogueFwdINS6_IJSA_SC_SB_EEES9_SE_SG_Li256ELb0ELb1ELb0ELb0EEENS1_30DynamicPersistentTileSchedulerILi256ELi128ELb0ELb1ELb1EEEEEEEEEvNT_6ParamsE --------------------------
	.section	.nv.shared._ZN7cutlass13device_kernelIN5flash11enable_sm90INS1_16FlashAttnFwdSm90INS1_25CollectiveMainloopFwdSm90ILi2EN4cute5tupleIJNS5_1CILi1EEES8_S8_EEENS6_IJNS7_ILi128EEENS7_ILi64EEENS7_ILi256EEEEEELi256ENS_10bfloat16_tEfNS_4arch4Sm90ELb0ELb1ELb1ELb0ELb0ELb0ELb0ELb1ELb1ELb1ELb0ELb0EEENS1_21CollectiveEpilogueFwdINS6_IJSA_SC_SB_EEES9_SE_SG_Li256ELb0ELb1ELb0ELb0EEENS1_30DynamicPersistentTileSchedulerILi256ELi128ELb0ELb1ELb1EEEEEEEEEvNT_6ParamsE,"aw",@nobits
	.sectionflags	@""
	.align	16
	.zero		1024


//--------------------- .nv.shared._ZN7cutlass13device_kernelIN5flash11enable_sm90INS1_16FlashAttnFwdSm90INS1_25CollectiveMainloopFwdSm90ILi2EN4cute5tupleIJNS5_1CILi1EEES8_S8_EEENS6_IJNS7_ILi128EEENS7_ILi64EEENS7_ILi256EEEEEELi256ENS_10bfloat16_tEfNS_4arch4Sm90ELb0ELb1ELb1ELb1ELb0ELb0ELb0ELb1ELb1ELb1ELb0ELb0EEENS1_21CollectiveEpilogueFwdINS6_IJSA_SC_SB_EEES9_SE_SG_Li256ELb1ELb1ELb0ELb0EEENS1_36VarlenDynamicPersistentTileSchedulerILi128ELi64ELi256ELi128ELb0ELb1ELb1ELb1ELb0ELb1EEEEEEEEEvNT_6ParamsE --------------------------
	.section	.nv.shared._ZN7cutlass13device_kernelIN5flash11enable_sm90INS1_16FlashAttnFwdSm90INS1_25CollectiveMainloopFwdSm90ILi2EN4cute5tupleIJNS5_1CILi1EEES8_S8_EEENS6_IJNS7_ILi128EEENS7_ILi64EEENS7_ILi256EEEEEELi256ENS_10bfloat16_tEfNS_4arch4Sm90ELb0ELb1ELb1ELb1ELb0ELb0ELb0ELb1ELb1ELb1ELb0ELb0EEENS1_21CollectiveEpilogueFwdINS6_IJSA_SC_SB_EEES9_SE_SG_Li256ELb1ELb1ELb0ELb0EEENS1_36VarlenDynamicPersistentTileSchedulerILi128ELi64ELi256ELi128ELb0ELb1ELb1ELb1ELb0ELb1EEEEEEEEEvNT_6ParamsE,"aw",@nobits
	.sectionflags	@""
	.align	16
	.zero		1024


//--------------------- .nv.shared._ZN7cutlass13device_kernelIN5flash11enable_sm90INS1_16FlashAttnFwdSm90INS1_25CollectiveMainloopFwdSm90ILi2EN4cute5tupleIJNS5_1CILi1EEES8_S8_EEENS6_IJNS7_ILi128EEENS7_ILi64EEENS7_ILi256EEEEEELi256ENS_10bfloat16_tEfNS_4arch4Sm90ELb0ELb1ELb1ELb1ELb0ELb1ELb0ELb1ELb1ELb1ELb0ELb0EEENS1_21CollectiveEpilogueFwdINS6_IJSA_SC_SB_EEES9_SE_SG_Li256ELb1ELb1ELb0ELb0EEENS1_36VarlenDynamicPersistentTileSchedulerILi128ELi64ELi256ELi128ELb0ELb1ELb1ELb1ELb0ELb1EEEEEEEEEvNT_6ParamsE --------------------------
	.section	.nv.shared._ZN7cutlass13device_kernelIN5flash11enable_sm90INS1_16FlashAttnFwdSm90INS1_25CollectiveMainloopFwdSm90ILi2EN4cute5tupleIJNS5_1CILi1EEES8_S8_EEENS6_IJNS7_ILi128EEENS7_ILi64EEENS7_ILi256EEEEEELi256ENS_10bfloat16_tEfNS_4arch4Sm90ELb0ELb1ELb1ELb1ELb0ELb1ELb0ELb1ELb1ELb1ELb0ELb0EEENS1_21CollectiveEpilogueFwdINS6_IJSA_SC_SB_EEES9_SE_SG_Li256ELb1ELb1ELb0ELb0EEENS1_36VarlenDynamicPersistentTileSchedulerILi128ELi64ELi256ELi128ELb0ELb1ELb1ELb1ELb0ELb1EEEEEEEEEvNT_6ParamsE,"aw",@nobits
	.sectionflags	@""
	.align	16
	.zero		1024


//--------------------- .nv.shared._ZN7cutlass13device_kernelIN5flash11enable_sm90INS1_16FlashAttnFwdSm90INS1_25CollectiveMainloopFwdSm90ILi2EN4cute5tupleIJNS5_1CILi1EEES8_S8_EEENS6_IJNS7_ILi128EEENS7_ILi80EEENS7_ILi256EEEEEELi256ENS_10bfloat16_tEfNS_4arch4Sm90ELb1ELb0ELb1ELb0ELb0ELb0ELb0ELb1ELb1ELb1ELb0ELb0EEENS1_21CollectiveEpilogueFwdINS6_IJSA_SC_SB_EEES9_SE_SG_Li256ELb0ELb1ELb0ELb0EEENS1_30DynamicPersistentTileSchedulerILi256ELi128ELb0ELb1ELb1EEEEEEEEEvNT_6ParamsE --------------------------
	.section	.nv.shared._ZN7cutlass13device_kernelIN5flash11enable_sm90INS1_16FlashAttnFwdSm90INS1_25CollectiveMainloopFwdSm90ILi2EN4cute5tupleIJNS5_1CILi1EEES8_S8_EEENS6_IJNS7_ILi128EEENS7_ILi80EEENS7_ILi256EEEEEELi256ENS_10bfloat16_tEfNS_4arch4Sm90ELb1ELb0ELb1ELb0ELb0ELb0ELb0ELb1ELb1ELb1ELb0ELb0EEENS1_21CollectiveEpilogueFwdINS6_IJSA_SC_SB_EEES9_SE_SG_Li256ELb0ELb1ELb0ELb0EEENS1_30DynamicPersistentTileSchedulerILi256ELi128ELb0ELb1ELb1EEEEEEEEEvNT_6ParamsE,"aw",@nobits
	.sectionflags	@""
	.align	16
	.zero		1024


//--------------------- .nv.shared._ZN7cutlass13device_kernelIN5flash11enable_sm90INS1_16FlashAttnFwdSm90INS1_25CollectiveMainloopFwdSm90ILi2EN4cute5tupleIJNS5_1CILi1EEES8_S8_EEENS6_IJNS7_ILi128EEENS7_ILi80EEENS7_ILi256EEEEEELi256ENS_10bfloat16_tEfNS_4arch4Sm90ELb1ELb0ELb1ELb1ELb0ELb0ELb0ELb1ELb1ELb1ELb0ELb0EEENS1_21CollectiveEpilogueFwdINS6_IJSA_SC_SB_EEES9_SE_SG_Li256ELb1ELb1ELb0ELb0EEENS1_36VarlenDynamicPersistentTileSchedulerILi128ELi80ELi256ELi128ELb0ELb1ELb1ELb1ELb1ELb1EEEEEEEEEvNT_6ParamsE --------------------------
	.section	.nv.shared._ZN7cutlass13device_kernelIN5flash11enable_sm90INS1_16FlashAttnFwdSm90INS1_25CollectiveMainloopFwdSm90ILi2EN4cute5tupleIJNS5_1CILi1EEES8_S8_EEENS6_IJNS7_ILi128EEENS7_ILi80EEENS7_ILi256EEEEEELi256ENS_10bfloat16_tEfNS_4arch4Sm90ELb1ELb0ELb1ELb1ELb0ELb0ELb0ELb1ELb1ELb1ELb0ELb0EEENS1_21CollectiveEpilogueFwdINS6_IJSA_SC_SB_EEES9_SE_SG_Li256ELb1ELb1ELb0ELb0EEENS1_36VarlenDynamicPersistentTileSchedulerILi128ELi80ELi256ELi128ELb0ELb1ELb1ELb1ELb1ELb1EEEEEEEEEvNT_6ParamsE,"aw",@nobits
	.sectionflags	@""
	.align	16
	.zero		1024


//--------------------- .nv.shared._ZN7cutlass13device_kernelIN5flash11enable_sm90INS1_16FlashAttnFwdSm90INS1_25CollectiveMainloopFwdSm90ILi2EN4cute5tupleIJNS5_1CILi1EEES8_S8_EEENS6_IJNS7_ILi128EEENS7_ILi80EEENS7_ILi256EEEEEELi256ENS_10bfloat16_tEfNS_4arch4Sm90ELb1ELb0ELb1ELb1ELb0ELb1ELb0ELb1ELb1ELb1ELb0ELb0EEENS1_21CollectiveEpilogueFwdINS6_IJSA_SC_SB_EEES9_SE_SG_Li256ELb1ELb1ELb0ELb0EEENS1_36VarlenDynamicPersistentTileSchedulerILi128ELi80ELi256ELi128ELb0ELb1ELb1ELb1ELb1ELb1EEEEEEEEEvNT_6ParamsE --------------------------
	.section	.nv.shared._ZN7cutlass13device_kernelIN5flash11enable_sm90INS1_16FlashAttnFwdSm90INS1_25CollectiveMainloopFwdSm90ILi2EN4cute5tupleIJNS5_1CILi1EEES8_S8_EEENS6_IJNS7_ILi128EEENS7_ILi80EEENS7_ILi256EEEEEELi256ENS_10bfloat16_tEfNS_4arch4Sm90ELb1ELb0ELb1ELb1ELb0ELb1ELb0ELb1ELb1ELb1ELb0ELb0EEENS1_21CollectiveEpilogueFwdINS6_IJSA_SC_SB_EEES9_SE_SG_Li256ELb1ELb1ELb0ELb0EEENS1_36VarlenDynamicPersistentTileSchedulerILi128ELi80ELi256ELi128ELb0ELb1ELb1ELb1ELb1ELb1EEEEEEEEEvNT_6ParamsE,"aw",@nobits
	.sectionflags	@""
	.align	16
	.zero		1024


//--------------------- .nv.shared._ZN7cutlass13device_kernelIN5flash11enable_sm90INS1_16FlashAttnFwdSm90INS1_25CollectiveMainloopFwdSm90ILi2EN4cute5tupleIJNS5_1CILi1EEES8_S8_EEENS6_IJNS7_ILi128EEENS7_ILi112EEENS7_ILi192EEEEEELi192ENS_10bfloat16_tEfNS_4arch4Sm90ELb0ELb0ELb1ELb0ELb0ELb0ELb0ELb1ELb1ELb1ELb0ELb0EEENS1_21CollectiveEpilogueFwdINS6_IJSA_SC_SB_EEES9_SE_SG_Li256ELb0ELb1ELb0ELb0EEENS1_29StaticPersistentTileSchedulerILb0EEEEEEEEEvNT_6ParamsE --------------------------
	.section	.nv.shared._ZN7cutlass13device_kernelIN5flash11enable_sm90INS1_16FlashAttnFwdSm90INS1_25CollectiveMainloopFwdSm90ILi2EN4cute5tupleIJNS5_1CILi1EEES8_S8_EEENS6_IJNS7_ILi128EEENS7_ILi112EEENS7_ILi192EEEEEELi192ENS_10bfloat16_tEfNS_4arch4Sm90ELb0ELb0ELb1ELb0ELb0ELb0ELb0ELb1ELb1ELb1ELb0ELb0EEENS1_21CollectiveEpilogueFwdINS6_IJSA_SC_SB_EEES9_SE_SG_Li256ELb0ELb1ELb0ELb0EEENS1_29StaticPersistentTileSchedulerILb0EEEEEEEEEvNT_6ParamsE,"aw",@nobits
	.sectionflags	@""
	.align	16
	.zero		1024


//--------------------- .nv.shared._ZN7cutlass13device_kernelIN5flash11enable_sm90INS1_16FlashAttnFwdSm90INS1_25CollectiveMainloopFwdSm90ILi2EN4cute5tupleIJNS5_1CILi2EEENS7_ILi1EEES9_EEENS6_IJNS7_ILi128EEENS7_ILi112EEENS7_ILi192EEEEEELi192ENS_10bfloat16_tEfNS_4arch4Sm90ELb0ELb0ELb1ELb0ELb0ELb0ELb0ELb1ELb1ELb1ELb0ELb0EEENS1_21CollectiveEpilogueFwdINS6_IJSB_SD_SC_EEESA_SF_SH_Li256ELb0ELb1ELb0ELb0EEENS1_29StaticPersistentTileSchedulerILb0EEEEEEEEEvNT_6ParamsE --------------------------
	.section	.nv.shared._ZN7cutlass13device_kernelIN5flash11enable_sm90INS1_16FlashAttnFwdSm90INS1_25CollectiveMainloopFwdSm90ILi2EN4cute5tupleIJNS5_1CILi2EEENS7_ILi1EEES9_EEENS6_IJNS7_ILi128EEENS7_ILi112EEENS7_ILi192EEEEEELi192ENS_10bfloat16_tEfNS_4arch4Sm90ELb0ELb0ELb1ELb0ELb0ELb0ELb0ELb1ELb1ELb1ELb0ELb0EEENS1_21CollectiveEpilogueFwdINS6_IJSB_SD_SC_EEESA_SF_SH_Li256ELb0ELb1ELb0ELb0EEENS1_29StaticPersistentTileSchedulerILb0EEEEEEEEEvNT_6ParamsE,"aw",@nobits
	.sectionflags	@""
	.align	16
	.zero		1024


//--------------------- .nv.shared._ZN7cutlass13device_kernelIN5flash11enable_sm90INS1_16FlashAttnFwdSm90INS1_25CollectiveMainloopFwdSm90ILi2EN4cute5tupleIJNS5_1CILi1EEES8_S8_EEENS6_IJNS7_ILi128EEENS7_ILi112EEENS7_ILi192EEEEEELi192ENS_10bfloat16_tEfNS_4arch4Sm90ELb0ELb0ELb1ELb1ELb0ELb0ELb0ELb1ELb1ELb1ELb0ELb0EEENS1_21CollectiveEpilogueFwdINS6_IJSA_SC_SB_EEES9_SE_SG_Li256ELb1ELb1ELb0ELb0EEENS1_36VarlenDynamicPersistentTileSchedulerILi128ELi112ELi256ELi128ELb0ELb1ELb1ELb0ELb1ELb1EEEEEEEEEvNT_6ParamsE --------------------------
	.section	.nv.shared._ZN7cutlass13device_kernelIN5flash11enable_sm90INS1_16FlashAttnFwdSm90INS1_25CollectiveMainloopFwdSm90ILi2EN4cute5tupleIJNS5_1CILi1EEES8_S8_EEENS6_IJNS7_ILi128EEENS7_ILi112EEENS7_ILi192EEEEEELi192ENS_10bfloat16_tEfNS_4arch4Sm90ELb0ELb0ELb1ELb1ELb0ELb0ELb0ELb1ELb1ELb1ELb0ELb0EEENS1_21CollectiveEpilogueFwdINS6_IJSA_SC_SB_EEES9_SE_SG_Li256ELb1ELb1ELb0ELb0EEENS1_36VarlenDynamicPersistentTileSchedulerILi128ELi112ELi256ELi128ELb0ELb1ELb1ELb0ELb1ELb1EEEEEEEEEvNT_6ParamsE,"aw",@nobits
	.sectionflags	@""
	.align	16
	.zero		1024


//--------------------- .nv.shared._ZN7cutlass13device_kernelIN5flash11enable_sm90INS1_16FlashAttnFwdSm90INS1_25CollectiveMainloopFwdSm90ILi2EN4cute5tupleIJNS5_1CILi1EEES8_S8_EEENS6_IJNS7_ILi128EEENS7_ILi112EEENS7_ILi192EEEEEELi192ENS_10bfloat16_tEfNS_4arch4Sm90ELb0ELb0ELb1ELb1ELb0ELb1ELb0ELb1ELb1ELb1ELb0ELb0EEENS1_21CollectiveEpilogueFwdINS6_IJSA_SC_SB_EEES9_SE_SG_Li256ELb1ELb1ELb0ELb0EEENS1_36VarlenDynamicPersistentTileSchedulerILi128ELi112ELi256ELi128ELb0ELb1ELb1ELb0ELb1ELb1EEEEEEEEEvNT_6ParamsE --------------------------
	.section	.nv.shared._ZN7cutlass13device_kernelIN5flash11enable_sm90INS1_16FlashAttnFwdSm90INS1_25CollectiveMainloopFwdSm90ILi2EN4cute5tupleIJNS5_1CILi1EEES8_S8_EEENS6_IJNS7_ILi128EEENS7_ILi112EEENS7_ILi192EEEEEELi192ENS_10bfloat16_tEfNS_4arch4Sm90ELb0ELb0ELb1ELb1ELb0ELb1ELb0ELb1ELb1ELb1ELb0ELb0EEENS1_21CollectiveEpilogueFwdINS6_IJSA_SC_SB_EEES9_SE_SG_Li256ELb1ELb1ELb0ELb0EEENS1_36VarlenDynamicPersistentTileSchedulerILi128ELi112ELi256ELi128ELb0ELb1ELb1ELb0ELb1ELb1EEEEEEEEEvNT_6ParamsE,"aw",@nobits
	.sectionflags	@""
	.align	16
	.zero		1024


//--------------------- .nv.shared._ZN7cutlass13device_kernelIN5flash11enable_sm90INS1_16FlashAttnFwdSm90INS1_25CollectiveMainloopFwdSm90ILi2EN4cute5tupleIJNS5_1CILi1EEES8_S8_EEENS6_IJNS7_ILi128EEENS7_ILi96EEENS7_ILi192EEEEEELi192ENS_10bfloat16_tEfNS_4arch4Sm90ELb0ELb1ELb1ELb0ELb0ELb0ELb0ELb1ELb1ELb1ELb0ELb0EEENS1_21CollectiveEpilogueFwdINS6_IJSA_SC_SB_EEES9_SE_SG_Li256ELb0ELb1ELb0ELb0EEENS1_30DynamicPersistentTileSchedulerILi256ELi128ELb0ELb1ELb1EEEEEEEEEvNT_6ParamsE --------------------------
	.section	.nv.shared._ZN7cutlass13device_kernelIN5flash11enable_sm90INS1_16FlashAttnFwdSm90INS1_25CollectiveMainloopFwdSm90ILi2EN4cute5tupleIJNS5_1CILi1EEES8_S8_EEENS6_IJNS7_ILi128EEENS7_ILi96EEENS7_ILi192EEEEEELi192ENS_10bfloat16_tEfNS_4arch4Sm90ELb0ELb1ELb1ELb0ELb0ELb0ELb0ELb1ELb1ELb1ELb0ELb0EEENS1_21CollectiveEpilogueFwdINS6_IJSA_SC_SB_EEES9_SE_SG_Li256ELb0ELb1ELb0ELb0EEENS1_30DynamicPersistentTileSchedulerILi256ELi128ELb0ELb1ELb1EEEEEEEEEvNT_6ParamsE,"aw",@nobits
	.sectionflags	@""
	.align	16
	.zero		1024


//--------------------- .nv.shared._ZN7cutlass13device_kernelIN5flash11enable_sm90INS1_16FlashAttnFwdSm90INS1_25CollectiveMainloopFwdSm90ILi2EN4cute5tupleIJNS5_1CILi1EEES8_S8_EEENS6_IJNS7_ILi128EEENS7_ILi96EEENS7_ILi192EEEEEELi192ENS_10bfloat16_tEfNS_4arch4Sm90ELb0ELb1ELb1ELb1ELb0ELb0ELb0ELb1ELb1ELb1ELb0ELb0EEENS1_21CollectiveEpilogueFwdINS6_IJSA_SC_SB_EEES9_SE_SG_Li256ELb1ELb1ELb0ELb0EEENS1_36VarlenDynamicPersistentTileSchedulerILi128ELi96ELi256ELi128ELb0ELb1ELb1ELb1ELb0ELb1EEEEEEEEEvNT_6ParamsE --------------------------
	.section	.nv.shared._ZN7cutlass13device_kernelIN5flash11enable_sm90INS1_16FlashAttnFwdSm90INS1_25CollectiveMainloopFwdSm90ILi2EN4cute5tupleIJNS5_1CILi1EEES8_S8_EEENS6_IJNS7_ILi128EEENS7_ILi96EEENS7_ILi192EEEEEELi192ENS_10bfloat16_tEfNS_4arch4Sm90ELb0ELb1ELb1ELb1ELb0ELb0ELb0ELb1ELb1ELb1ELb0ELb0EEENS1_21CollectiveEpilogueFwdINS6_IJSA_SC_SB_EEES9_SE_SG_Li256ELb1ELb1ELb0ELb0EEENS1_36VarlenDynamicPersistentTileSchedulerILi128ELi96ELi256ELi128ELb0ELb1ELb1ELb1ELb0ELb1EEEEEEEEEvNT_6ParamsE,"aw",@nobits
	.sectionflags	@""
	.align	16
	.zero		1024


//--------------------- .nv.shared._ZN7cutlass13device_kernelIN5flash11enable_sm90INS1_16FlashAttnFwdSm90INS1_25CollectiveMainloopFwdSm90ILi2EN4cute5tupleIJNS5_1CILi1EEES8_S8_EEENS6_IJNS7_ILi128EEENS7_ILi96EEENS7_ILi192EEEEEELi192ENS_10bfloat16_tEfNS_4arch4Sm90ELb0ELb1ELb1ELb1ELb0ELb1ELb0ELb1ELb1ELb1ELb0ELb0EEENS1_21CollectiveEpilogueFwdINS6_IJSA_SC_SB_EEES9_SE_SG_Li256ELb1ELb1ELb0ELb0EEENS1_36VarlenDynamicPersistentTileSchedulerILi128ELi96ELi256ELi128ELb0ELb1ELb1ELb1ELb0ELb1EEEEEEEEEvNT_6ParamsE --------------------------
	.section	.nv.shared._ZN7cutlass13device_kernelIN5flash11enable_sm90INS1_16FlashAttnFwdSm90INS1_25CollectiveMainloopFwdSm90ILi2EN4cute5tupleIJNS5_1CILi1EEES8_S8_EEENS6_IJNS7_ILi128EEENS7_ILi96EEENS7_ILi192EEEEEELi192ENS_10bfloat16_tEfNS_4arch4Sm90ELb0ELb1ELb1ELb1ELb0ELb1ELb0ELb1ELb1ELb1ELb0ELb0EEENS1_21CollectiveEpilogueFwdINS6_IJSA_SC_SB_EEES9_SE_SG_Li256ELb1ELb1ELb0ELb0EEENS1_36VarlenDynamicPersistentTileSchedulerILi128ELi96ELi256ELi128ELb0ELb1ELb1ELb1ELb0ELb1EEEEEEEEEvNT_6ParamsE,"aw",@nobits
	.sectionflags	@""
	.align	16
	.zero		1024


//--------------------- .nv.shared._ZN7cutlass13device_kernelIN5flash11enable_sm90INS1_16FlashAttnFwdSm90INS1_25CollectiveMainloopFwdSm90ILi2EN4cute5tupleIJNS5_1CILi1EEES8_S8_EEENS6_IJNS7_ILi128EEENS7_ILi112EEENS7_ILi192EEEEEELi192ENS_10bfloat16_tEfNS_4arch4Sm90ELb1ELb0ELb1ELb0ELb0ELb0ELb0ELb1ELb1ELb1ELb0ELb0EEENS1_21CollectiveEpilogueFwdINS6_IJSA_SC_SB_EEES9_SE_SG_Li256ELb0ELb1ELb0ELb0EEENS1_30DynamicPersistentTileSchedulerILi256ELi128ELb0ELb1ELb1EEEEEEEEEvNT_6ParamsE --------------------------
	.section	.nv.shared._ZN7cutlass13device_kernelIN5flash11enable_sm90INS1_16FlashAttnFwdSm90INS1_25CollectiveMainloopFwdSm90ILi2EN4cute5tupleIJNS5_1CILi1EEES8_S8_EEENS6_IJNS7_ILi128EEENS7_ILi112EEENS7_ILi192EEEEEELi192ENS_10bfloat16_tEfNS_4arch4Sm90ELb1ELb0ELb1ELb0ELb0ELb0ELb0ELb1ELb1ELb1ELb0ELb0EEENS1_21CollectiveEpilogueFwdINS6_IJSA_SC_SB_EEES9_SE_SG_Li256ELb0ELb1ELb0ELb0EEENS1_30DynamicPersistentTileSchedulerILi256ELi128ELb0ELb1ELb1EEEEEEEEEvNT_6ParamsE,"aw",@nobits
	.sectionflags	@""
	.align	16
	.zero		1024


//--------------------- .nv.shared._ZN7cutlass13device_kernelIN5flash11enable_sm90INS1_16FlashAttnFwdSm90INS1_25CollectiveMainloopFwdSm90ILi2EN4cute5tupleIJNS5_1CILi1EEES8_S8_EEENS6_IJNS7_ILi128EEENS7_ILi112EEENS7_ILi192EEEEEELi192ENS_10bfloat16_tEfNS_4arch4Sm90ELb1ELb0ELb1ELb1ELb0ELb0ELb0ELb1ELb1ELb1ELb0ELb0EEENS1_21CollectiveEpilogueFwdINS6_IJSA_SC_SB_EEES9_SE_SG_Li256ELb1ELb1ELb0ELb0EEENS1_36VarlenDynamicPersistentTileSchedulerILi128ELi112ELi256ELi128ELb0ELb1ELb1ELb1ELb1ELb1EEEEEEEEEvNT_6ParamsE --------------------------
	.section	.nv.shared._ZN7cutlass13device_kernelIN5flash11enable_sm90INS1_16FlashAttnFwdSm90INS1_25CollectiveMainloopFwdSm90ILi2EN4cute5tupleIJNS5_1CILi1EEES8_S8_EEENS6_IJNS7_ILi128EEENS7_ILi112EEENS7_ILi192EEEEEELi192ENS_10bfloat16_tEfNS_4arch4Sm90ELb1ELb0ELb1ELb1ELb0ELb0ELb0ELb1ELb1ELb1ELb0ELb0EEENS1_21CollectiveEpilogueFwdINS6_IJSA_SC_SB_EEES9_SE_SG_Li256ELb1ELb1ELb0ELb0EEENS1_36VarlenDynamicPersistentTileSchedulerILi128ELi112ELi256ELi128ELb0ELb1ELb1ELb1ELb1ELb1EEEEEEEEEvNT_6ParamsE,"aw",@nobits
	.sectionflags	@""
	.align	16
	.zero		1024


//--------------------- .nv.shared._ZN7cutlass13device_kernelIN5flash11enable_sm90INS1_16FlashAttnFwdSm90INS1_25CollectiveMainloopFwdSm90ILi2EN4cute5tupleIJNS5_1CILi1EEES8_S8_EEENS6_IJNS7_ILi128EEENS7_ILi112EEENS7_ILi192EEEEEELi192ENS_10bfloat16_tEfNS_4arch4Sm90ELb1ELb0ELb1ELb1ELb0ELb1ELb0ELb1ELb1ELb1ELb0ELb0EEENS1_21CollectiveEpilogueFwdINS6_IJSA_SC_SB_EEES9_SE_SG_Li256ELb1ELb1ELb0ELb0EEENS1_36VarlenDynamicPersistentTileSchedulerILi128ELi112ELi256ELi128ELb0ELb1ELb1ELb1ELb1ELb1EEEEEEEEEvNT_6ParamsE --------------------------
	.section	.nv.shared._ZN7cutlass13device_kernelIN5flash11enable_sm90INS1_16FlashAttnFwdSm90INS1_25CollectiveMainloopFwdSm90ILi2EN4cute5tupleIJNS5_1CILi1EEES8_S8_EEENS6_IJNS7_ILi128EEENS7_ILi112EEENS7_ILi192EEEEEELi192ENS_10bfloat16_tEfNS_4arch4Sm90ELb1ELb0ELb1ELb1ELb0ELb1ELb0ELb1ELb1ELb1ELb0ELb0EEENS1_21CollectiveEpilogueFwdINS6_IJSA_SC_SB_EEES9_SE_SG_Li256ELb1ELb1ELb0ELb0EEENS1_36VarlenDynamicPersistentTileSchedulerILi128ELi112ELi256ELi128ELb0ELb1ELb1ELb1ELb1ELb1EEEEEEEEEvNT_6ParamsE,"aw",@nobits
	.sectionflags	@""
	.align	16
	.zero		1024


//--------------------- .nv.shared._ZN7cutlass13device_kernelIN5flash11enable_sm90INS1_16FlashAttnFwdSm90INS1_25CollectiveMainloopFwdSm90ILi2EN4cute5tupleIJNS5_1CILi1EEES8_S8_EEENS6_IJNS7_ILi128EEENS7_ILi176EEESA_EEELi128ENS_10bfloat16_tEfNS_4arch4Sm90ELb0ELb0ELb1ELb0ELb0ELb0ELb0ELb1ELb1ELb1ELb0ELb0EEENS1_21CollectiveEpilogueFwdINS6_IJSA_SA_SB_EEES9_SD_SF_Li256ELb0ELb1ELb0ELb0EEENS1_29StaticPersistentTileSchedulerILb0EEEEEEEEEvNT_6ParamsE --------------------------
	.section	.nv.shared._ZN7cutlass13device_kernelIN5flash11enable_sm90INS1_16FlashAttnFwdSm90INS1_25CollectiveMainloopFwdSm90ILi2EN4cute5tupleIJNS5_1CILi1EEES8_S8_EEENS6_IJNS7_ILi128EEENS7_ILi176EEESA_EEELi128ENS_10bfloat16_tEfNS_4arch4Sm90ELb0ELb0ELb1ELb0ELb0ELb0ELb0ELb1ELb1ELb1ELb0ELb0EEENS1_21CollectiveEpilogueFwdINS6_IJSA_SA_SB_EEES9_SD_SF_Li256ELb0ELb1ELb0ELb0EEENS1_29StaticPersistentTileSchedulerILb0EEEEEEEEEvNT_6ParamsE,"aw",@nobits
	.sectionflags	@""
	.align	16
	.zero		1024


//--------------------- .nv.shared._ZN7cutlass13device_kernelIN5flash11enable_sm90INS1_16FlashAttnFwdSm90INS1_25CollectiveMainloopFwdSm90ILi2EN4cute5tupleIJNS5_1CILi2EEENS7_ILi1EEES9_EEENS6_IJNS7_ILi128EEENS7_ILi176EEESB_EEELi128ENS_10bfloat16_tEfNS_4arch4Sm90ELb0ELb0ELb1ELb0ELb0ELb0ELb0ELb1ELb1ELb1ELb0ELb0EEENS1_21CollectiveEpilogueFwdINS6_IJSB_SB_SC_EEESA_SE_SG_Li256ELb0ELb1ELb0ELb0EEENS1_29StaticPersistentTileSchedulerILb0EEEEEEEEEvNT_6ParamsE --------------------------
	.section	.nv.shared._ZN7cutlass13device_kernelIN5flash11enable_sm90INS1_16FlashAttnFwdSm90INS1_25CollectiveMainloopFwdSm90ILi2EN4cute5tupleIJNS5_1CILi2EEENS7_ILi1EEES9_EEENS6_IJNS7_ILi128EEENS7_ILi176EEESB_EEELi128ENS_10bfloat16_tEfNS_4arch4Sm90ELb0ELb0ELb1ELb0ELb0ELb0ELb0ELb1ELb1ELb1ELb0ELb0EEENS1_21CollectiveEpilogueFwdINS6_IJSB_SB_SC_EEESA_SE_SG_Li256ELb0ELb1ELb0ELb0EEENS1_29StaticPersistentTileSchedulerILb0EEEEEEEEEvNT_6ParamsE,"aw",@nobits
	.sectionflags	@""
	.align	16
	.zero		1024


//--------------------- .nv.shared._ZN7cutlass13device_kernelIN5flash11enable_sm90INS1_16FlashAttnFwdSm90INS1_25CollectiveMainloopFwdSm90ILi2EN4cute5tupleIJNS5_1CILi1EEES8_S8_EEENS6_IJNS7_ILi128EEENS7_ILi176EEESA_EEELi128ENS_10bfloat16_tEfNS_4arch4Sm90ELb0ELb0ELb1ELb1ELb0ELb0ELb0ELb1ELb1ELb1ELb0ELb0EEENS1_21CollectiveEpilogueFwdINS6_IJSA_SA_SB_EEES9_SD_SF_Li256ELb1ELb1ELb0ELb0EEENS1_36VarlenDynamicPersistentTileSchedulerILi128ELi176ELi256ELi128ELb0ELb1ELb1ELb0ELb1ELb1EEEEEEEEEvNT_6ParamsE --------------------------
	.section	.nv.shared._ZN7cutlass13device_kernelIN5flash11enable_sm90INS1_16FlashAttnFwdSm90INS1_25CollectiveMainloopFwdSm90ILi2EN4cute5tupleIJNS5_1CILi1EEES8_S8_EEENS6_IJNS7_ILi128EEENS7_ILi176EEESA_EEELi128ENS_10bfloat16_tEfNS_4arch4Sm90ELb0ELb0ELb1ELb1ELb0ELb0ELb0ELb1ELb1ELb1ELb0ELb0EEENS1_21CollectiveEpilogueFwdINS6_IJSA_SA_SB_EEES9_SD_SF_Li256ELb1ELb1ELb0ELb0EEENS1_36VarlenDynamicPersistentTileSchedulerILi128ELi176ELi256ELi128ELb0ELb1ELb1ELb0ELb1ELb1EEEEEEEEEvNT_6ParamsE,"aw",@nobits
	.sectionflags	@""
	.align	16
	.zero		1024


//--------------------- .nv.shared._ZN7cutlass13device_kernelIN5flash11enable_sm90INS1_16FlashAttnFwdSm90INS1_25CollectiveMainloopFwdSm90ILi2EN4cute5tupleIJNS5_1CILi1EEES8_S8_EEENS6_IJNS7_ILi128EEENS7_ILi176EEESA_EEELi128ENS_10bfloat16_tEfNS_4arch4Sm90ELb0ELb0ELb1ELb1ELb0ELb1ELb0ELb1ELb1ELb1ELb0ELb0EEENS1_21CollectiveEpilogueFwdINS6_IJSA_SA_SB_EEES9_SD_SF_Li256ELb1ELb1ELb0ELb0EEENS1_36VarlenDynamicPersistentTileSchedulerILi128ELi176ELi256ELi128ELb0ELb1ELb1ELb0ELb1ELb1EEEEEEEEEvNT_6ParamsE --------------------------
	.section	.nv.shared._ZN7cutlass13device_kernelIN5flash11enable_sm90INS1_16FlashAttnFwdSm90INS1_25CollectiveMainloopFwdSm90ILi2EN4cute5tupleIJNS5_1CILi1EEES8_S8_EEENS6_IJNS7_ILi128EEENS7_ILi176EEESA_EEELi128ENS_10bfloat16_tEfNS_4arch4Sm90ELb0ELb0ELb1ELb1ELb0ELb1ELb0ELb1ELb1ELb1ELb0ELb0EEENS1_21CollectiveEpilogueFwdINS6_IJSA_SA_SB_EEES9_SD_SF_Li256ELb1ELb1ELb0ELb0EEENS1_36VarlenDynamicPersistentTileSchedulerILi128ELi176ELi256ELi128ELb0ELb1ELb1ELb0ELb1ELb1EEEEEEEEEvNT_6ParamsE,"aw",@nobits
	.sectionflags	@""
	.align	16
	.zero		1024


//--------------------- .nv.shared._ZN7cutlass13device_kernelIN5flash11enable_sm90INS1_16FlashAttnFwdSm90INS1_25CollectiveMainloopFwdSm90ILi2EN4cute5tupleIJNS5_1CILi1EEES8_S8_EEENS6_IJNS7_ILi128EEESA_SA_EEELi128ENS_10bfloat16_tEfNS_4arch4Sm90ELb0ELb1ELb1ELb0ELb0ELb0ELb0ELb1ELb1ELb1ELb0ELb0EEENS1_21CollectiveEpilogueFwdISB_S9_SC_SE_Li256ELb0ELb1ELb0ELb0EEENS1_30DynamicPersistentTileSchedulerILi256ELi128ELb0ELb1ELb1EEEEEEEEEvNT_6ParamsE --------------------------
	.section	.nv.shared._ZN7cutlass13device_kernelIN5flash11enable_sm90INS1_16FlashAttnFwdSm90INS1_25CollectiveMainloopFwdSm90ILi2EN4cute5tupleIJNS5_1CILi1EEES8_S8_EEENS6_IJNS7_ILi128EEESA_SA_EEELi128ENS_10bfloat16_tEfNS_4arch4Sm90ELb0ELb1ELb1ELb0ELb0ELb0ELb0ELb1ELb1ELb1ELb0ELb0EEENS1_21CollectiveEpilogueFwdISB_S9_SC_SE_Li256ELb0ELb1ELb0ELb0EEENS1_30DynamicPersistentTileSchedulerILi256ELi128ELb0ELb1ELb1EEEEEEEEEvNT_6ParamsE,"aw",@nobits
	.sectionflags	@""
	.align	16
	.zero		1024


//--------------------- .nv.shared._ZN7cutlass13device_kernelIN5flash11enable_sm90INS1_16FlashAttnFwdSm90INS1_25CollectiveMainloopFwdSm90ILi2EN4cute5tupleIJNS5_1CILi1EEES8_S8_EEENS6_IJNS7_ILi128EEESA_SA_EEELi128ENS_10bfloat16_tEfNS_4arch4Sm90ELb0ELb1ELb1ELb1ELb0ELb0ELb0ELb1ELb1ELb1ELb0ELb0EEENS1_21CollectiveEpilogueFwdISB_S9_SC_SE_Li256ELb1ELb1ELb0ELb0EEENS1_36VarlenDynamicPersistentTileSchedulerILi128ELi128ELi256ELi128ELb0ELb1ELb1ELb1ELb0ELb1EEEEEEEEEvNT_6ParamsE --------------------------
	.section	.nv.shared._ZN7cutlass13device_kernelIN5flash11enable_sm90INS1_16FlashAttnFwdSm90INS1_25CollectiveMainloopFwdSm90ILi2EN4cute5tupleIJNS5_1CILi1EEES8_S8_EEENS6_IJNS7_ILi128EEESA_SA_EEELi128ENS_10bfloat16_tEfNS_4arch4Sm90ELb0ELb1ELb1ELb1ELb0ELb0ELb0ELb1ELb1ELb1ELb0ELb0EEENS1_21CollectiveEpilogueFwdISB_S9_SC_SE_Li256ELb1ELb1ELb0ELb0EEENS1_36VarlenDynamicPersistentTileSchedulerILi128ELi128ELi256ELi128ELb0ELb1ELb1ELb1ELb0ELb1EEEEEEEEEvNT_6ParamsE,"aw",@nobits
	.sectionflags	@""
	.align	16
	.zero		1024


//--------------------- .nv.shared._ZN7cutlass13device_kernelIN5flash11enable_sm90INS1_16FlashAttnFwdSm90INS1_25CollectiveMainloopFwdSm90ILi2EN4cute5tupleIJNS5_1CILi1EEES8_S8_EEENS6_IJNS7_ILi128EEESA_SA_EEELi128ENS_10bfloat16_tEfNS_4arch4Sm90ELb0ELb1ELb1ELb1ELb0ELb1ELb0ELb1ELb1ELb1ELb0ELb0EEENS1_21CollectiveEpilogueFwdISB_S9_SC_SE_Li256ELb1ELb1ELb0ELb0EEENS1_36VarlenDynamicPersistentTileSchedulerILi128ELi128ELi256ELi128ELb0ELb1ELb1ELb1ELb0ELb1EEEEEEEEEvNT_6ParamsE --------------------------
	.section	.nv.shared._ZN7cutlass13device_kernelIN5flash11enable_sm90INS1_16FlashAttnFwdSm90INS1_25CollectiveMainloopFwdSm90ILi2EN4cute5tupleIJNS5_1CILi1EEES8_S8_EEENS6_IJNS7_ILi128EEESA_SA_EEELi128ENS_10bfloat16_tEfNS_4arch4Sm90ELb0ELb1ELb1ELb1ELb0ELb1ELb0ELb1ELb1ELb1ELb0ELb0EEENS1_21CollectiveEpilogueFwdISB_S9_SC_SE_Li256ELb1ELb1ELb0ELb0EEENS1_36VarlenDynamicPersistentTileSchedulerILi128ELi128ELi256ELi128ELb0ELb1ELb1ELb1ELb0ELb1EEEEEEEEEvNT_6ParamsE,"aw",@nobits
	.sectionflags	@""
	.align	16
	.zero		1024


//--------------------- .nv.shared._ZN7cutlass13device_kernelIN5flash11enable_sm90INS1_16FlashAttnFwdSm90INS1_25CollectiveMainloopFwdSm90ILi2EN4cute5tupleIJNS5_1CILi1EEES8_S8_EEENS6_IJNS7_ILi128EEESA_SA_EEELi128ENS_10bfloat16_tEfNS_4arch4Sm90ELb1ELb0ELb1ELb0ELb0ELb0ELb0ELb1ELb1ELb1ELb0ELb0EEENS1_21CollectiveEpilogueFwdISB_S9_SC_SE_Li256ELb0ELb1ELb0ELb0EEENS1_30DynamicPersistentTileSchedulerILi256ELi128ELb0ELb1ELb1EEEEEEEEEvNT_6ParamsE --------------------------
	.section	.nv.shared._ZN7cutlass13device_kernelIN5flash11enable_sm90INS1_16FlashAttnFwdSm90INS1_25CollectiveMainloopFwdSm90ILi2EN4cute5tupleIJNS5_1CILi1EEES8_S8_EEENS6_IJNS7_ILi128EEESA_SA_EEELi128ENS_10bfloat16_tEfNS_4arch4Sm90ELb1ELb0ELb1ELb0ELb0ELb0ELb0ELb1ELb1ELb1ELb0ELb0EEENS1_21CollectiveEpilogueFwdISB_S9_SC_SE_Li256ELb0ELb1ELb0ELb0EEENS1_30DynamicPersistentTileSchedulerILi256ELi128ELb0ELb1ELb1EEEEEEEEEvNT_6ParamsE,"aw",@nobits
	.sectionflags	@""
	.align	16
	.zero		1024


//--------------------- .nv.shared._ZN7cutlass13device_kernelIN5flash11enable_sm90INS1_16FlashAttnFwdSm90INS1_25CollectiveMainloopFwdSm90ILi2EN4cute5tupleIJNS5_1CILi1EEES8_S8_EEENS6_IJNS7_ILi128EEESA_SA_EEELi128ENS_10bfloat16_tEfNS_4arch4Sm90ELb1ELb0ELb1ELb1ELb0ELb0ELb0ELb1ELb1ELb1ELb0ELb0EEENS1_21CollectiveEpilogueFwdISB_S9_SC_SE_Li256ELb1ELb1ELb0ELb0EEENS1_36VarlenDynamicPersistentTileSchedulerILi128ELi128ELi256ELi128ELb0ELb1ELb1ELb1ELb1ELb1EEEEEEEEEvNT_6ParamsE --------------------------
	.section	.nv.shared._ZN7cutlass13device_kernelIN5flash11enable_sm90INS1_16FlashAttnFwdSm90INS1_25CollectiveMainloopFwdSm90ILi2EN4cute5tupleIJNS5_1CILi1EEES8_S8_EEENS6_IJNS7_ILi128EEESA_SA_EEELi128ENS_10bfloat16_tEfNS_4arch4Sm90ELb1ELb0ELb1ELb1ELb0ELb0ELb0ELb1ELb1ELb1ELb0ELb0EEENS1_21CollectiveEpilogueFwdISB_S9_SC_SE_Li256ELb1ELb1ELb0ELb0EEENS1_36VarlenDynamicPersistentTileSchedulerILi128ELi128ELi256ELi128ELb0ELb1ELb1ELb1ELb1ELb1EEEEEEEEEvNT_6ParamsE,"aw",@nobits
	.sectionflags	@""
	.align	16
	.zero		1024


//--------------------- .nv.shared._ZN7cutlass13device_kernelIN5flash11enable_sm90INS1_16FlashAttnFwdSm90INS1_25CollectiveMainloopFwdSm90ILi2EN4cute5tupleIJNS5_1CILi1EEES8_S8_EEENS6_IJNS7_ILi128EEESA_SA_EEELi128ENS_10bfloat16_tEfNS_4arch4Sm90ELb1ELb0ELb1ELb1ELb0ELb1ELb0ELb1ELb1ELb1ELb0ELb0EEENS1_21CollectiveEpilogueFwdISB_S9_SC_SE_Li256ELb1ELb1ELb0ELb0EEENS1_36VarlenDynamicPersistentTileSchedulerILi128ELi128ELi256ELi128ELb0ELb1ELb1ELb1ELb1ELb1EEEEEEEEEvNT_6ParamsE --------------------------
	.section	.nv.shared._ZN7cutlass13device_kernelIN5flash11enable_sm90INS1_16FlashAttnFwdSm90INS1_25CollectiveMainloopFwdSm90ILi2EN4cute5tupleIJNS5_1CILi1EEES8_S8_EEENS6_IJNS7_ILi128EEESA_SA_EEELi128ENS_10bfloat16_tEfNS_4arch4Sm90ELb1ELb0ELb1ELb1ELb0ELb1ELb0ELb1ELb1ELb1ELb0ELb0EEENS1_21CollectiveEpilogueFwdISB_S9_SC_SE_Li256ELb1ELb1ELb0ELb0EEENS1_36VarlenDynamicPersistentTileSchedulerILi128ELi128ELi256ELi128ELb0ELb1ELb1ELb1ELb1ELb1EEEEEEEEEvNT_6ParamsE,"aw",@nobits
	.sectionflags	@""
	.align	16
	.zero		1024


//--------------------- .nv.shared._ZN7cutlass13device_kernelIN5flash11enable_sm90INS1_16FlashAttnFwdSm90INS1_25CollectiveMainloopFwdSm90ILi2EN4cute5tupleIJNS5_1CILi1EEES8_S8_EEENS6_IJNS7_ILi192EEENS7_ILi144EEENS7_ILi96EEEEEELi96ENS_10bfloat16_tEfNS_4arch4Sm90ELb0ELb0ELb1ELb0ELb0ELb0ELb0ELb0ELb1ELb1ELb0ELb0EEENS1_21CollectiveEpilogueFwdINS6_IJSA_SC_SB_EEES9_SE_SG_Li384ELb0ELb1ELb0ELb0EEENS1_29StaticPersistentTileSchedulerILb0EEEEEEEEEvNT_6ParamsE --------------------------
	.section	.nv.shared._ZN7cutlass13device_kernelIN5flash11enable_sm90INS1_16FlashAttnFwdSm90INS1_25CollectiveMainloopFwdSm90ILi2EN4cute5tupleIJNS5_1CILi1EEES8_S8_EEENS6_IJNS7_ILi192EEENS7_ILi144EEENS7_ILi96EEEEEELi96ENS_10bfloat16_tEfNS_4arch4Sm90ELb0ELb0ELb1ELb0ELb0ELb0ELb0ELb0ELb1ELb1ELb0ELb0EEENS1_21CollectiveEpilogueFwdINS6_IJSA_SC_SB_EEES9_SE_SG_Li384ELb0ELb1ELb0ELb0EEENS1_29StaticPersistentTileSchedulerILb0EEEEEEEEEvNT_6ParamsE,"aw",@nobits
	.sectionflags	@""
	.align	16
	.zero		1024


//--------------------- .nv.shared._ZN7cutlass13device_kernelIN5flash11enable_sm90INS1_16FlashAttnFwdSm90INS1_25CollectiveMainloopFwdSm90ILi2EN4cute5tupleIJNS5_1CILi1EEES8_S8_EEENS6_IJNS7_ILi192EEENS7_ILi144EEENS7_ILi96EEEEEELi96ENS_10bfloat16_tEfNS_4arch4Sm90ELb0ELb0ELb1ELb1ELb0ELb0ELb0ELb0ELb1ELb1ELb0ELb0EEENS1_21CollectiveEpilogueFwdINS6_IJSA_SC_SB_EEES9_SE_SG_Li384ELb1ELb1ELb0ELb0EEENS1_36VarlenDynamicPersistentTileSchedulerILi192ELi144ELi384ELi128ELb0ELb1ELb1ELb0ELb1ELb1EEEEEEEEEvNT_6ParamsE --------------------------
	.section	.nv.shared._ZN7cutlass13device_kernelIN5flash11enable_sm90INS1_16FlashAttnFwdSm90INS1_25CollectiveMainloopFwdSm90ILi2EN4cute5tupleIJNS5_1CILi1EEES8_S8_EEENS6_IJNS7_ILi192EEENS7_ILi144EEENS7_ILi96EEEEEELi96ENS_10bfloat16_tEfNS_4arch4Sm90ELb0ELb0ELb1ELb1ELb0ELb0ELb0ELb0ELb1ELb1ELb0ELb0EEENS1_21CollectiveEpilogueFwdINS6_IJSA_SC_SB_EEES9_SE_SG_Li384ELb1ELb1ELb0ELb0EEENS1_36VarlenDynamicPersistentTileSchedulerILi192ELi144ELi384ELi128ELb0ELb1ELb1ELb0ELb1ELb1EEEEEEEEEvNT_6ParamsE,"aw",@nobits
	.sectionflags	@""
	.align	16
	.zero		1024


//--------------------- .nv.shared._ZN7cutlass13device_kernelIN5flash11enable_sm90INS1_16FlashAttnFwdSm90INS1_25CollectiveMainloopFwdSm90ILi2EN4cute5tupleIJNS5_1CILi1EEES8_S8_EEENS6_IJNS7_ILi192EEENS7_ILi144EEENS7_ILi96EEEEEELi96ENS_10bfloat16_tEfNS_4arch4Sm90ELb0ELb0ELb1ELb1ELb0ELb1ELb0ELb0ELb1ELb1ELb0ELb0EEENS1_21CollectiveEpilogueFwdINS6_IJSA_SC_SB_EEES9_SE_SG_Li384ELb1ELb1ELb0ELb0EEENS1_36VarlenDynamicPersistentTileSchedulerILi192ELi144ELi384ELi128ELb0ELb1ELb1ELb0ELb1ELb1EEEEEEEEEvNT_6ParamsE --------------------------
	.section	.nv.shared._ZN7cutlass13device_kernelIN5flash11enable_sm90INS1_16FlashAttnFwdSm90INS1_25CollectiveMainloopFwdSm90ILi2EN4cute5tupleIJNS5_1CILi1EEES8_S8_EEENS6_IJNS7_ILi192EEENS7_ILi144EEENS7_ILi96EEEEEELi96ENS_10bfloat16_tEfNS_4arch4Sm90ELb0ELb0ELb1ELb1ELb0ELb1ELb0ELb0ELb1ELb1ELb0ELb0EEENS1_21CollectiveEpilogueFwdINS6_IJSA_SC_SB_EEES9_SE_SG_Li384ELb1ELb1ELb0ELb0EEENS1_36VarlenDynamicPersistentTileSchedulerILi192ELi144ELi384ELi128ELb0ELb1ELb1ELb0ELb1ELb1EEEEEEEEEvNT_6ParamsE,"aw",@nobits
	.sectionflags	@""
	.align	16
	.zero		1024


//--------------------- .nv.shared._ZN7cutlass13device_kernelIN5flash11enable_sm90INS1_16FlashAttnFwdSm90INS1_25CollectiveMainloopFwdSm90ILi2EN4cute5tupleIJNS5_1CILi1EEES8_S8_EEENS6_IJNS7_ILi192EEENS7_ILi128EEENS7_ILi96EEEEEELi96ENS_10bfloat16_tEfNS_4arch4Sm90ELb0ELb1ELb1ELb0ELb0ELb0ELb0ELb0ELb1ELb1ELb0ELb0EEENS1_21CollectiveEpilogueFwdINS6_IJSA_SC_SB_EEES9_SE_SG_Li384ELb0ELb1ELb0ELb0EEENS1_30DynamicPersistentTileSchedulerILi384ELi128ELb0ELb1ELb1EEEEEEEEEvNT_6ParamsE --------------------------
	.section	.nv.shared._ZN7cutlass13device_kernelIN5flash11enable_sm90INS1_16FlashAttnFwdSm90INS1_25CollectiveMainloopFwdSm90ILi2EN4cute5tupleIJNS5_1CILi1EEES8_S8_EEENS6_IJNS7_ILi192EEENS7_ILi128EEENS7_ILi96EEEEEELi96ENS_10bfloat16_tEfNS_4arch4Sm90ELb0ELb1ELb1ELb0ELb0ELb0ELb0ELb0ELb1ELb1ELb0ELb0EEENS1_21CollectiveEpilogueFwdINS6_IJSA_SC_SB_EEES9_SE_SG_Li384ELb0ELb1ELb0ELb0EEENS1_30DynamicPersistentTileSchedulerILi384ELi128ELb0ELb1ELb1EEEEEEEEEvNT_6ParamsE,"aw",@nobits
	.sectionflags	@""
	.align	16
	.zero		1024


//--------------------- .nv.shared._ZN7cutlass13device_kernelIN5flash11enable_sm90INS1_16FlashAttnFwdSm90INS1_25CollectiveMainloopFwdSm90ILi2EN4cute5tupleIJNS5_1CILi1EEES8_S8_EEENS6_IJNS7_ILi192EEENS7_ILi128EEENS7_ILi96EEEEEELi96ENS_10bfloat16_tEfNS_4arch4Sm90ELb0ELb1ELb1ELb1ELb0ELb0ELb0ELb0ELb1ELb1ELb0ELb0EEENS1_21CollectiveEpilogueFwdINS6_IJSA_SC_SB_EEES9_SE_SG_Li384ELb1ELb1ELb0ELb0EEENS1_36VarlenDynamicPersistentTileSchedulerILi192ELi128ELi384ELi128ELb0ELb1ELb1ELb1ELb0ELb1EEEEEEEEEvNT_6ParamsE --------------------------
	.section	.nv.shared._ZN7cutlass13device_kernelIN5flash11enable_sm90INS1_16FlashAttnFwdSm90INS1_25CollectiveMainloopFwdSm90ILi2EN4cute5tupleIJNS5_1CILi1EEES8_S8_EEENS6_IJNS7_ILi192EEENS7_ILi128EEENS7_ILi96EEEEEELi96ENS_10bfloat16_tEfNS_4arch4Sm90ELb0ELb1ELb1ELb1ELb0ELb0ELb0ELb0ELb1ELb1ELb0ELb0EEENS1_21CollectiveEpilogueFwdINS6_IJSA_SC_SB_EEES9_SE_SG_Li384ELb1ELb1ELb0ELb0EEENS1_36VarlenDynamicPersistentTileSchedulerILi192ELi128ELi384ELi128ELb0ELb1ELb1ELb1ELb0ELb1EEEEEEEEEvNT_6ParamsE,"aw",@nobits
	.sectionflags	@""
	.align	16
	.zero		1024


//--------------------- .nv.shared._ZN7cutlass13device_kernelIN5flash11enable_sm90INS1_16FlashAttnFwdSm90INS1_25CollectiveMainloopFwdSm90ILi2EN4cute5tupleIJNS5_1CILi1EEES8_S8_EEENS6_IJNS7_ILi192EEENS7_ILi128EEENS7_ILi96EEEEEELi96ENS_10bfloat16_tEfNS_4arch4Sm90ELb0ELb1ELb1ELb1ELb0ELb1ELb0ELb0ELb1ELb1ELb0ELb0EEENS1_21CollectiveEpilogueFwdINS6_IJSA_SC_SB_EEES9_SE_SG_Li384ELb1ELb1ELb0ELb0EEENS1_36VarlenDynamicPersistentTileSchedulerILi192ELi128ELi384ELi128ELb0ELb1ELb1ELb1ELb0ELb1EEEEEEEEEvNT_6ParamsE --------------------------
	.section	.nv.shared._ZN7cutlass13device_kernelIN5flash11enable_sm90INS1_16FlashAttnFwdSm90INS1_25CollectiveMainloopFwdSm90ILi2EN4cute5tupleIJNS5_1CILi1EEES8_S8_EEENS6_IJNS7_ILi192EEENS7_ILi128EEENS7_ILi96EEEEEELi96ENS_10bfloat16_tEfNS_4arch4Sm90ELb0ELb1ELb1ELb1ELb0ELb1ELb0ELb0ELb1ELb1ELb0ELb0EEENS1_21CollectiveEpilogueFwdINS6_IJSA_SC_SB_EEES9_SE_SG_Li384ELb1ELb1ELb0ELb0EEENS1_36VarlenDynamicPersistentTileSchedulerILi192ELi128ELi384ELi128ELb0ELb1ELb1ELb1ELb0ELb1EEEEEEEEEvNT_6ParamsE,"aw",@nobits
	.sectionflags	@""
	.align	16
	.zero		1024


//--------------------- .nv.shared._ZN7cutlass13device_kernelIN5flash11enable_sm90INS1_16FlashAttnFwdSm90INS1_25CollectiveMainloopFwdSm90ILi2EN4cute5tupleIJNS5_1CILi1EEES8_S8_EEENS6_IJNS7_ILi192EEENS7_ILi144EEENS7_ILi96EEEEEELi96ENS_10bfloat16_tEfNS_4arch4Sm90ELb1ELb0ELb1ELb0ELb0ELb0ELb0ELb0ELb1ELb1ELb0ELb0EEENS1_21CollectiveEpilogueFwdINS6_IJSA_SC_SB_EEES9_SE_SG_Li384ELb0ELb1ELb0ELb0EEENS1_30DynamicPersistentTileSchedulerILi384ELi128ELb0ELb1ELb1EEEEEEEEEvNT_6ParamsE --------------------------
	.section	.nv.shared._ZN7cutlass13device_kernelIN5flash11enable_sm90INS1_16FlashAttnFwdSm90INS1_25CollectiveMainloopFwdSm90ILi2EN4cute5tupleIJNS5_1CILi1EEES8_S8_EEENS6_IJNS7_ILi192EEENS7_ILi144EEENS7_ILi96EEEEEELi96ENS_10bfloat16_tEfNS_4arch4Sm90ELb1ELb0ELb1ELb0ELb0ELb0ELb0ELb0ELb1ELb1ELb0ELb0EEENS1_21CollectiveEpilogueFwdINS6_IJSA_SC_SB_EEES9_SE_SG_Li384ELb0ELb1ELb0ELb0EEENS1_30DynamicPersistentTileSchedulerILi384ELi128ELb0ELb1ELb1EEEEEEEEEvNT_6ParamsE,"aw",@nobits
	.sectionflags	@""
	.align	16
	.zero		1024


//--------------------- .nv.shared._ZN7cutlass13device_kernelIN5flash11enable_sm90INS1_16FlashAttnFwdSm90INS1_25CollectiveMainloopFwdSm90ILi2EN4cute5tupleIJNS5_1CILi1EEES8_S8_EEENS6_IJNS7_ILi192EEENS7_ILi144EEENS7_ILi96EEEEEELi96ENS_10bfloat16_tEfNS_4arch4Sm90ELb1ELb0ELb1ELb1ELb0ELb0ELb0ELb0ELb1ELb1ELb0ELb0EEENS1_21CollectiveEpilogueFwdINS6_IJSA_SC_SB_EEES9_SE_SG_Li384ELb1ELb1ELb0ELb0EEENS1_36VarlenDynamicPersistentTileSchedulerILi192ELi144ELi384ELi128ELb0ELb1ELb1ELb1ELb1ELb1EEEEEEEEEvNT_6ParamsE --------------------------
	.section	.nv.shared._ZN7cutlass13device_kernelIN5flash11enable_sm90INS1_16FlashAttnFwdSm90INS1_25CollectiveMainloopFwdSm90ILi2EN4cute5tupleIJNS5_1CILi1EEES8_S8_EEENS6_IJNS7_ILi192EEENS7_ILi144EEENS7_ILi96EEEEEELi96ENS_10bfloat16_tEfNS_4arch4Sm90ELb1ELb0ELb1ELb1ELb0ELb0ELb0ELb0ELb1ELb1ELb0ELb0EEENS1_21CollectiveEpilogueFwdINS6_IJSA_SC_SB_EEES9_SE_SG_Li384ELb1ELb1ELb0ELb0EEENS1_36VarlenDynamicPersistentTileSchedulerILi192ELi144ELi384ELi128ELb0ELb1ELb1ELb1ELb1ELb1EEEEEEEEEvNT_6ParamsE,"aw",@nobits
	.sectionflags	@""
	.align	16
	.zero		1024


//--------------------- .nv.shared._ZN7cutlass13device_kernelIN5flash11enable_sm90INS1_16FlashAttnFwdSm90INS1_25CollectiveMainloopFwdSm90ILi2EN4cute5tupleIJNS5_1CILi1EEES8_S8_EEENS6_IJNS7_ILi192EEENS7_ILi144EEENS7_ILi96EEEEEELi96ENS_10bfloat16_tEfNS_4arch4Sm90ELb1ELb0ELb1ELb1ELb0ELb1ELb0ELb0ELb1ELb1ELb0ELb0EEENS1_21CollectiveEpilogueFwdINS6_IJSA_SC_SB_EEES9_SE_SG_Li384ELb1ELb1ELb0ELb0EEENS1_36VarlenDynamicPersistentTileSchedulerILi192ELi144ELi384ELi128ELb0ELb1ELb1ELb1ELb1ELb1EEEEEEEEEvNT_6ParamsE --------------------------
	.section	.nv.shared._ZN7cutlass13device_kernelIN5flash11enable_sm90INS1_16FlashAttnFwdSm90INS1_25CollectiveMainloopFwdSm90ILi2EN4cute5tupleIJNS5_1CILi1EEES8_S8_EEENS6_IJNS7_ILi192EEENS7_ILi144EEENS7_ILi96EEEEEELi96ENS_10bfloat16_tEfNS_4arch4Sm90ELb1ELb0ELb1ELb1ELb0ELb1ELb0ELb0ELb1ELb1ELb0ELb0EEENS1_21CollectiveEpilogueFwdINS6_IJSA_SC_SB_EEES9_SE_SG_Li384ELb1ELb1ELb0ELb0EEENS1_36VarlenDynamicPersistentTileSchedulerILi192ELi144ELi384ELi128ELb0ELb1ELb1ELb1ELb1ELb1EEEEEEEEEvNT_6ParamsE,"aw",@nobits
	.sectionflags	@""
	.align	16
	.zero		1024


//--------------------- .nv.shared._ZN7cutlass13device_kernelIN5flash11enable_sm90INS1_16FlashAttnFwdSm90INS1_25CollectiveMainloopFwdSm90ILi2EN4cute5tupleIJNS5_1CILi1EEES8_S8_EEENS6_IJNS7_ILi192EEESA_NS7_ILi64EEEEEELi64ENS_10bfloat16_tEfNS_4arch4Sm90ELb0ELb0ELb1ELb0ELb0ELb0ELb0ELb0ELb1ELb1ELb0ELb0EEENS1_21CollectiveEpilogueFwdINS6_IJSA_SB_SA_EEES9_SD_SF_Li384ELb0ELb1ELb0ELb0EEENS1_29StaticPersistentTileSchedulerILb0EEEEEEEEEvNT_6ParamsE --------------------------
	.section	.nv.shared._ZN7cutlass13device_kernelIN5flash11enable_sm90INS1_16FlashAttnFwdSm90INS1_25CollectiveMainloopFwdSm90ILi2EN4cute5tupleIJNS5_1CILi1EEES8_S8_EEENS6_IJNS7_ILi192EEESA_NS7_ILi64EEEEEELi64ENS_10bfloat16_tEfNS_4arch4Sm90ELb0ELb0ELb1ELb0ELb0ELb0ELb0ELb0ELb1ELb1ELb0ELb0EEENS1_21CollectiveEpilogueFwdINS6_IJSA_SB_SA_EEES9_SD_SF_Li384ELb0ELb1ELb0ELb0EEENS1_29StaticPersistentTileSchedulerILb0EEEEEEEEEvNT_6ParamsE,"aw",@nobits
	.sectionflags	@""
	.align	16
	.zero		1024


//--------------------- .nv.shared._ZN7cutlass13device_kernelIN5flash11enable_sm90INS1_16FlashAttnFwdSm90INS1_25CollectiveMainloopFwdSm90ILi2EN4cute5tupleIJNS5_1CILi1EEES8_S8_EEENS6_IJNS7_ILi192EEESA_NS7_ILi64EEEEEELi64ENS_10bfloat16_tEfNS_4arch4Sm90ELb0ELb0ELb1ELb1ELb0ELb0ELb0ELb0ELb1ELb1ELb0ELb0EEENS1_21CollectiveEpilogueFwdINS6_IJSA_SB_SA_EEES9_SD_SF_Li384ELb1ELb1ELb0ELb0EEENS1_36VarlenDynamicPersistentTileSchedulerILi192ELi192ELi384ELi128ELb0ELb1ELb1ELb0ELb1ELb1EEEEEEEEEvNT_6ParamsE --------------------------
	.section	.nv.shared._ZN7cutlass13device_kernelIN5flash11enable_sm90INS1_16FlashAttnFwdSm90INS1_25CollectiveMainloopFwdSm90ILi2EN4cute5tupleIJNS5_1CILi1EEES8_S8_EEENS6_IJNS7_ILi192EEESA_NS7_ILi64EEEEEELi64ENS_10bfloat16_tEfNS_4arch4Sm90ELb0ELb0ELb1ELb1ELb0ELb0ELb0ELb0ELb1ELb1ELb0ELb0EEENS1_21CollectiveEpilogueFwdINS6_IJSA_SB_SA_EEES9_SD_SF_Li384ELb1ELb1ELb0ELb0EEENS1_36VarlenDynamicPersistentTileSchedulerILi192ELi192ELi384ELi128ELb0ELb1ELb1ELb0ELb1ELb1EEEEEEEEEvNT_6ParamsE,"aw",@nobits
	.sectionflags	@""
	.align	16
	.zero		1024


//--------------------- .nv.shared._ZN7cutlass13device_kernelIN5flash11enable_sm90INS1_16FlashAttnFwdSm90INS1_25CollectiveMainloopFwdSm90ILi2EN4cute5tupleIJNS5_1CILi1EEES8_S8_EEENS6_IJNS7_ILi192EEESA_NS7_ILi64EEEEEELi64ENS_10bfloat16_tEfNS_4arch4Sm90ELb0ELb0ELb1ELb1ELb0ELb1ELb0ELb0ELb1ELb1ELb0ELb0EEENS1_21CollectiveEpilogueFwdINS6_IJSA_SB_SA_EEES9_SD_SF_Li384ELb1ELb1ELb0ELb0EEENS1_36VarlenDynamicPersistentTileSchedulerILi192ELi192ELi384ELi128ELb0ELb1ELb1ELb0ELb1ELb1EEEEEEEEEvNT_6ParamsE --------------------------
	.section	.nv.shared._ZN7cutlass13device_kernelIN5flash11enable_sm90INS1_16FlashAttnFwdSm90INS1_25CollectiveMainloopFwdSm90ILi2EN4cute5tupleIJNS5_1CILi1EEES8_S8_EEENS6_IJNS7_ILi192EEESA_NS7_ILi64EEEEEELi64ENS_10bfloat16_tEfNS_4arch4Sm90ELb0ELb0ELb1ELb1ELb0ELb1ELb0ELb0ELb1ELb1ELb0ELb0EEENS1_21CollectiveEpilogueFwdINS6_IJSA_SB_SA_EEES9_SD_SF_Li384ELb1ELb1ELb0ELb0EEENS1_36VarlenDynamicPersistentTileSchedulerILi192ELi192ELi384ELi128ELb0ELb1ELb1ELb0ELb1ELb1EEEEEEEEEvNT_6ParamsE,"aw",@nobits
	.sectionflags	@""
	.align	16
	.zero		1024


//--------------------- .nv.shared._ZN7cutlass13device_kernelIN5flash11enable_sm90INS1_16FlashAttnFwdSm90INS1_25CollectiveMainloopFwdSm90ILi2EN4cute5tupleIJNS5_1CILi1EEES8_S8_EEENS6_IJNS7_ILi192EEENS7_ILi128EEENS7_ILi64EEEEEELi64ENS_10bfloat16_tEfNS_4arch4Sm90ELb0ELb1ELb1ELb0ELb0ELb0ELb0ELb1ELb1ELb1ELb0ELb0EEENS1_21CollectiveEpilogueFwdINS6_IJSA_SC_SB_EEES9_SE_SG_Li384ELb0ELb1ELb0ELb0EEENS1_30DynamicPersistentTileSchedulerILi384ELi128ELb0ELb1ELb1EEEEEEEEEvNT_6ParamsE --------------------------
	.section	.nv.shared._ZN7cutlass13device_kernelIN5flash11enable_sm90INS1_16FlashAttnFwdSm90INS1_25CollectiveMainloopFwdSm90ILi2EN4cute5tupleIJNS5_1CILi1EEES8_S8_EEENS6_IJNS7_ILi192EEENS7_ILi128EEENS7_ILi64EEEEEELi64ENS_10bfloat16_tEfNS_4arch4Sm90ELb0ELb1ELb1ELb0ELb0ELb0ELb0ELb1ELb1ELb1ELb0ELb0EEENS1_21CollectiveEpilogueFwdINS6_IJSA_SC_SB_EEES9_SE_SG_Li384ELb0ELb1ELb0ELb0EEENS1_30DynamicPersistentTileSchedulerILi384ELi128ELb0ELb1ELb1EEEEEEEEEvNT_6ParamsE,"aw",@nobits
	.sectionflags	@""
	.align	16
	.zero		1024


//--------------------- .nv.shared._ZN7cutlass13device_kernelIN5flash11enable_sm90INS1_16FlashAttnFwdSm90INS1_25CollectiveMainloopFwdSm90ILi2EN4cute5tupleIJNS5_1CILi1EEES8_S8_EEENS6_IJNS7_ILi192EEENS7_ILi128EEENS7_ILi64EEEEEELi64ENS_10bfloat16_tEfNS_4arch4Sm90ELb0ELb1ELb1ELb1ELb0ELb0ELb0ELb1ELb1ELb1ELb0ELb0EEENS1_21CollectiveEpilogueFwdINS6_IJSA_SC_SB_EEES9_SE_SG_Li384ELb1ELb1ELb0ELb0EEENS1_36VarlenDynamicPersistentTileSchedulerILi192ELi128ELi384ELi128ELb0ELb1ELb1ELb1ELb0ELb1EEEEEEEEEvNT_6ParamsE --------------------------
	.section	.nv.shared._ZN7cutlass13device_kernelIN5flash11enable_sm90INS1_16FlashAttnFwdSm90INS1_25CollectiveMainloopFwdSm90ILi2EN4cute5tupleIJNS5_1CILi1EEES8_S8_EEENS6_IJNS7_ILi192EEENS7_ILi128EEENS7_ILi64EEEEEELi64ENS_10bfloat16_tEfNS_4arch4Sm90ELb0ELb1ELb1ELb1ELb0ELb0ELb0ELb1ELb1ELb1ELb0ELb0EEENS1_21CollectiveEpilogueFwdINS6_IJSA_SC_SB_EEES9_SE_SG_Li384ELb1ELb1ELb0ELb0EEENS1_36VarlenDynamicPersistentTileSchedulerILi192ELi128ELi384ELi128ELb0ELb1ELb1ELb1ELb0ELb1EEEEEEEEEvNT_6ParamsE,"aw",@nobits
	.sectionflags	@""
	.align	16
	.zero		1024


//--------------------- .nv.shared._ZN7cutlass13device_kernelIN5flash11enable_sm90INS1_16FlashAttnFwdSm90INS1_25CollectiveMainloopFwdSm90ILi2EN4cute5tupleIJNS5_1CILi1EEES8_S8_EEENS6_IJNS7_ILi192EEENS7_ILi128EEENS7_ILi64EEEEEELi64ENS_10bfloat16_tEfNS_4arch4Sm90ELb0ELb1ELb1ELb1ELb0ELb1ELb0ELb1ELb1ELb1ELb0ELb0EEENS1_21CollectiveEpilogueFwdINS6_IJSA_SC_SB_EEES9_SE_SG_Li384ELb1ELb1ELb0ELb0EEENS1_36VarlenDynamicPersistentTileSchedulerILi192ELi128ELi384ELi128ELb0ELb1ELb1ELb1ELb0ELb1EEEEEEEEEvNT_6ParamsE --------------------------
	.section	.nv.shared._ZN7cutlass13device_kernelIN5flash11enable_sm90INS1_16FlashAttnFwdSm90INS1_25CollectiveMainloopFwdSm90ILi2EN4cute5tupleIJNS5_1CILi1EEES8_S8_EEENS6_IJNS7_ILi192EEENS7_ILi128EEENS7_ILi64EEEEEELi64ENS_10bfloat16_tEfNS_4arch4Sm90ELb0ELb1ELb1ELb1ELb0ELb1ELb0ELb1ELb1ELb1ELb0ELb0EEENS1_21CollectiveEpilogueFwdINS6_IJSA_SC_SB_EEES9_SE_SG_Li384ELb1ELb1ELb0ELb0EEENS1_36VarlenDynamicPersistentTileSchedulerILi192ELi128ELi384ELi128ELb0ELb1ELb1ELb1ELb0ELb1EEEEEEEEEvNT_6ParamsE,"aw",@nobits
	.sectionflags	@""
	.align	16
	.zero		1024


//--------------------- .nv.shared._ZN7cutlass13device_kernelIN5flash11enable_sm90INS1_16FlashAttnFwdSm90INS1_25CollectiveMainloopFwdSm90ILi2EN4cute5tupleIJNS5_1CILi1EEES8_S8_EEENS6_IJNS7_ILi192EEENS7_ILi128EEENS7_ILi64EEEEEELi64ENS_10bfloat16_tEfNS_4arch4Sm90ELb1ELb0ELb1ELb0ELb0ELb0ELb0ELb1ELb1ELb1ELb0ELb0EEENS1_21CollectiveEpilogueFwdINS6_IJSA_SC_SB_EEES9_SE_SG_Li384ELb0ELb1ELb0ELb0EEENS1_30DynamicPersistentTileSchedulerILi384ELi128ELb0ELb1ELb1EEEEEEEEEvNT_6ParamsE --------------------------
	.section	.nv.shared._ZN7cutlass13device_kernelIN5flash11enable_sm90INS1_16FlashAttnFwdSm90INS1_25CollectiveMainloopFwdSm90ILi2EN4cute5tupleIJNS5_1CILi1EEES8_S8_EEENS6_IJNS7_ILi192EEENS7_ILi128EEENS7_ILi64EEEEEELi64ENS_10bfloat16_tEfNS_4arch4Sm90ELb1ELb0ELb1ELb0ELb0ELb0ELb0ELb1ELb1ELb1ELb0ELb0EEENS1_21CollectiveEpilogueFwdINS6_IJSA_SC_SB_EEES9_SE_SG_Li384ELb0ELb1ELb0ELb0EEENS1_30DynamicPersistentTileSchedulerILi384ELi128ELb0ELb1ELb1EEEEEEEEEvNT_6ParamsE,"aw",@nobits
	.sectionflags	@""
	.align	16
	.zero		1024


//--------------------- .nv.shared._ZN7cutlass13device_kernelIN5flash11enable_sm90INS1_16FlashAttnFwdSm90INS1_25CollectiveMainloopFwdSm90ILi2EN4cute5tupleIJNS5_1CILi1EEES8_S8_EEENS6_IJNS7_ILi192EEENS7_ILi128EEENS7_ILi64EEEEEELi64ENS_10bfloat16_tEfNS_4arch4Sm90ELb1ELb0ELb1ELb1ELb0ELb0ELb0ELb1ELb1ELb1ELb0ELb0EEENS1_21CollectiveEpilogueFwdINS6_IJSA_SC_SB_EEES9_SE_SG_Li384ELb1ELb1ELb0ELb0EEENS1_36VarlenDynamicPersistentTileSchedulerILi192ELi128ELi384ELi128ELb0ELb1ELb1ELb1ELb1ELb1EEEEEEEEEvNT_6ParamsE --------------------------
	.section	.nv.shared._ZN7cutlass13device_kernelIN5flash11enable_sm90INS1_16FlashAttnFwdSm90INS1_25CollectiveMainloopFwdSm90ILi2EN4cute5tupleIJNS5_1CILi1EEES8_S8_EEENS6_IJNS7_ILi192EEENS7_ILi128EEENS7_ILi64EEEEEELi64ENS_10bfloat16_tEfNS_4arch4Sm90ELb1ELb0ELb1ELb1ELb0ELb0ELb0ELb1ELb1ELb1ELb0ELb0EEENS1_21CollectiveEpilogueFwdINS6_IJSA_SC_SB_EEES9_SE_SG_Li384ELb1ELb1ELb0ELb0EEENS1_36VarlenDynamicPersistentTileSchedulerILi192ELi128ELi384ELi128ELb0ELb1ELb1ELb1ELb1ELb1EEEEEEEEEvNT_6ParamsE,"aw",@nobits
	.sectionflags	@""
	.align	16
	.zero		1024


//--------------------- .nv.shared._ZN7cutlass13device_kernelIN5flash11enable_sm90INS1_16FlashAttnFwdSm90INS1_25CollectiveMainloopFwdSm90ILi2EN4cute5tupleIJNS5_1CILi1EEES8_S8_EEENS6_IJNS7_ILi192EEENS7_ILi128EEENS7_ILi64EEEEEELi64ENS_10bfloat16_tEfNS_4arch4Sm90ELb1ELb0ELb1ELb1ELb0ELb1ELb0ELb1ELb1ELb1ELb0ELb0EEENS1_21CollectiveEpilogueFwdINS6_IJSA_SC_SB_EEES9_SE_SG_Li384ELb1ELb1ELb0ELb0EEENS1_36VarlenDynamicPersistentTileSchedulerILi192ELi128ELi384ELi128ELb0ELb1ELb1ELb1ELb1ELb1EEEEEEEEEvNT_6ParamsE --------------------------
	.section	.nv.shared._ZN7cutlass13device_kernelIN5flash11enable_sm90INS1_16FlashAttnFwdSm90INS1_25CollectiveMainloopFwdSm90ILi2EN4cute5tupleIJNS5_1CILi1EEES8_S8_EEENS6_IJNS7_ILi192EEENS7_ILi128EEENS7_ILi64EEEEEELi64ENS_10bfloat16_tEfNS_4arch4Sm90ELb1ELb0ELb1ELb1ELb0ELb1ELb0ELb1ELb1ELb1ELb0ELb0EEENS1_21CollectiveEpilogueFwdINS6_IJSA_SC_SB_EEES9_SE_SG_Li384ELb1ELb1ELb0ELb0EEENS1_36VarlenDynamicPersistentTileSchedulerILi192ELi128ELi384ELi128ELb0ELb1ELb1ELb1ELb1ELb1EEEEEEEEEvNT_6ParamsE,"aw",@nobits
	.sectionflags	@""
	.align	16
	.zero		1024


//--------------------- .nv.constant0._ZN7cutlass13device_kernelIN5flash11enable_sm90INS1_16FlashAttnFwdSm90INS1_25CollectiveMainloopFwdSm90ILi2EN4cute5tupleIJNS5_1CILi1EEES8_S8_EEENS6_IJNS7_ILi128EEENS7_ILi80EEENS7_ILi256EEEEEELi256ENS_10bfloat16_tEfNS_4arch4Sm90ELb0ELb0ELb1ELb0ELb0ELb0ELb0ELb1ELb1ELb1ELb0ELb0EEENS1_21CollectiveEpilogueFwdINS6_IJSA_SC_SB_EEES9_SE_SG_Li256ELb0ELb1ELb0ELb0EEENS1_29StaticPersistentTileSchedulerILb0EEEEEEEEEvNT_6ParamsE --------------------------
	.section	.nv.constant0._ZN7cutlass13device_kernelIN5flash11enable_sm90INS1_16FlashAttnFwdSm90INS1_25CollectiveMainloopFwdSm90ILi2EN4cute5tupleIJNS5_1CILi1EEES8_S8_EEENS6_IJNS7_ILi128EEENS7_ILi80EEENS7_ILi256EEEEEELi256ENS_10bfloat16_tEfNS_4arch4Sm90ELb0ELb0ELb1ELb0ELb0ELb0ELb0ELb1ELb1ELb1ELb0ELb0EEENS1_21CollectiveEpilogueFwdINS6_IJSA_SC_SB_EEES9_SE_SG_Li256ELb0ELb1ELb0ELb0EEENS1_29StaticPersistentTileSchedulerILb0EEEEEEEEEvNT_6ParamsE,"a",@progbits
	.sectionflags	@""
	.align	4
.nv.constant0._ZN7cutlass13device_kernelIN5flash11enable_sm90INS1_16FlashAttnFwdSm90INS1_25CollectiveMainloopFwdSm90ILi2EN4cute5tupleIJNS5_1CILi1EEES8_S8_EEENS6_IJNS7_ILi128EEENS7_ILi80EEENS7_ILi256EEEEEELi256ENS_10bfloat16_tEfNS_4arch4Sm90ELb0ELb0ELb1ELb0ELb0ELb0ELb0ELb1ELb1ELb1ELb0ELb0EEENS1_21CollectiveEpilogueFwdINS6_IJSA_SC_SB_EEES9_SE_SG_Li256ELb0ELb1ELb0ELb0EEENS1_29StaticPersistentTileSchedulerILb0EEEEEEEEEvNT_6ParamsE:
	.zero		3200


//--------------------- .nv.constant0._ZN7cutlass13device_kernelIN5flash11enable_sm90INS1_16FlashAttnFwdSm90INS1_25CollectiveMainloopFwdSm90ILi2EN4cute5tupleIJNS5_1CILi2EEENS7_ILi1EEES9_EEENS6_IJNS7_ILi128EEENS7_ILi80EEENS7_ILi256EEEEEELi256ENS_10bfloat16_tEfNS_4arch4Sm90ELb0ELb0ELb1ELb0ELb0ELb0ELb0ELb1ELb1ELb1ELb0ELb0EEENS1_21CollectiveEpilogueFwdINS6_IJSB_SD_SC_EEESA_SF_SH_Li256ELb0ELb1ELb0ELb0EEENS1_29StaticPersistentTileSchedulerILb0EEEEEEEEEvNT_6ParamsE --------------------------
	.section	.nv.constant0._ZN7cutlass13device_kernelIN5flash11enable_sm90INS1_16FlashAttnFwdSm90INS1_25CollectiveMainloopFwdSm90ILi2EN4cute5tupleIJNS5_1CILi2EEENS7_ILi1EEES9_EEENS6_IJNS7_ILi128EEENS7_ILi80EEENS7_ILi256EEEEEELi256ENS_10bfloat16_tEfNS_4arch4Sm90ELb0ELb0ELb1ELb0ELb0ELb0ELb0ELb1ELb1ELb1ELb0ELb0EEENS1_21CollectiveEpilogueFwdINS6_IJSB_SD_SC_EEESA_SF_SH_Li256ELb0ELb1ELb0ELb0EEENS1_29StaticPersistentTileSchedulerILb0EEEEEEEEEvNT_6ParamsE,"a",@progbits
	.sectionflags	@""
	.align	4
.nv.constant0._ZN7cutlass13device_kernelIN5flash11enable_sm90INS1_16FlashAttnFwdSm90INS1_25CollectiveMainloopFwdSm90ILi2EN4cute5tupleIJNS5_1CILi2EEENS7_ILi1EEES9_EEENS6_IJNS7_ILi128EEENS7_ILi80EEENS7_ILi256EEEEEELi256ENS_10bfloat16_tEfNS_4arch4Sm90ELb0ELb0ELb1ELb0ELb0ELb0ELb0ELb1ELb1ELb1ELb0ELb0EEENS1_21CollectiveEpilogueFwdINS6_IJSB_SD_SC_EEESA_SF_SH_Li256ELb0ELb1ELb0ELb0EEENS1_29StaticPersistentTileSchedulerILb0EEEEEEEEEvNT_6ParamsE:
	.zero		3200


//--------------------- .nv.constant0._ZN7cutlass13device_kernelIN5flash11enable_sm90INS1_16FlashAttnFwdSm90INS1_25CollectiveMainloopFwdSm90ILi2EN4cute5tupleIJNS5_1CILi1EEES8_S8_EEENS6_IJNS7_ILi128EEENS7_ILi80EEENS7_ILi256EEEEEELi256ENS_10bfloat16_tEfNS_4arch4Sm90ELb0ELb0ELb1ELb1ELb0ELb0ELb0ELb1ELb1ELb1ELb0ELb0EEENS1_21CollectiveEpilogueFwdINS6_IJSA_SC_SB_EEES9_SE_SG_Li256ELb1ELb1ELb0ELb0EEENS1_36VarlenDynamicPersistentTileSchedulerILi128ELi80ELi256ELi128ELb0ELb1ELb1ELb0ELb1ELb1EEEEEEEEEvNT_6ParamsE --------------------------
	.section	.nv.constant0._ZN7cutlass13device_kernelIN5flash11enable_sm90INS1_16FlashAttnFwdSm90INS1_25CollectiveMainloopFwdSm90ILi2EN4cute5tupleIJNS5_1CILi1EEES8_S8_EEENS6_IJNS7_ILi128EEENS7_ILi80EEENS7_ILi256EEEEEELi256ENS_10bfloat16_tEfNS_4arch4Sm90ELb0ELb0ELb1ELb1ELb0ELb0ELb0ELb1ELb1ELb1ELb0ELb0EEENS1_21CollectiveEpilogueFwdINS6_IJSA_SC_SB_EEES9_SE_SG_Li256ELb1ELb1ELb0ELb0EEENS1_36VarlenDynamicPersistentTileSchedulerILi128ELi80ELi256ELi128ELb0ELb1ELb1ELb0ELb1ELb1EEEEEEEEEvNT_6ParamsE,"a",@progbits
	.sectionflags	@""
	.align	4
.nv.constant0._ZN7cutlass13device_kernelIN5flash11enable_sm90INS1_16FlashAttnFwdSm90INS1_25CollectiveMainloopFwdSm90ILi2EN4cute5tupleIJNS5_1CILi1EEES8_S8_EEENS6_IJNS7_ILi128EEENS7_ILi80EEENS7_ILi256EEEEEELi256ENS_10bfloat16_tEfNS_4arch4Sm90ELb0ELb0ELb1ELb1ELb0ELb0ELb0ELb1ELb1ELb1ELb0ELb0EEENS1_21CollectiveEpilogueFwdINS6_IJSA_SC_SB_EEES9_SE_SG_Li256ELb1ELb1ELb0ELb0EEENS1_36VarlenDynamicPersistentTileSchedulerILi128ELi80ELi256ELi128ELb0ELb1ELb1ELb0ELb1ELb1EEEEEEEEEvNT_6ParamsE:
	.zero		3328


//--------------------- .nv.constant0._ZN7cutlass13device_kernelIN5flash11enable_sm90INS1_16FlashAttnFwdSm90INS1_25CollectiveMainloopFwdSm90ILi2EN4cute5tupleIJNS5_1CILi1EEES8_S8_EEENS6_IJNS7_ILi128EEENS7_ILi80EEENS7_ILi256EEEEEELi256ENS_10bfloat16_tEfNS_4arch4Sm90ELb0ELb0ELb1ELb1ELb0ELb1ELb0ELb1ELb1ELb1ELb0ELb0EEENS1_21CollectiveEpilogueFwdINS6_IJSA_SC_SB_EEES9_SE_SG_Li256ELb1ELb1ELb0ELb0EEENS1_36VarlenDynamicPersistentTileSchedulerILi128ELi80ELi256ELi128ELb0ELb1ELb1ELb0ELb1ELb1EEEEEEEEEvNT_6ParamsE --------------------------
	.section	.nv.constant0._ZN7cutlass13device_kernelIN5flash11enable_sm90INS1_16FlashAttnFwdSm90INS1_25CollectiveMainloopFwdSm90ILi2EN4cute5tupleIJNS5_1CILi1EEES8_S8_EEENS6_IJNS7_ILi128EEENS7_ILi80EEENS7_ILi256EEEEEELi256ENS_10bfloat16_tEfNS_4arch4Sm90ELb0ELb0ELb1ELb1ELb0ELb1ELb0ELb1ELb1ELb1ELb0ELb0EEENS1_21CollectiveEpilogueFwdINS6_IJSA_SC_SB_EEES9_SE_SG_Li256ELb1ELb1ELb0ELb0EEENS1_36VarlenDynamicPersistentTileSchedulerILi128ELi80ELi256ELi128ELb0ELb1ELb1ELb0ELb1ELb1EEEEEEEEEvNT_6ParamsE,"a",@progbits
	.sectionflags	@""
	.align	4
.nv.constant0._ZN7cutlass13device_kernelIN5flash11enable_sm90INS1_16FlashAttnFwdSm90INS1_25CollectiveMainloopFwdSm90ILi2EN4cute5tupleIJNS5_1CILi1EEES8_S8_EEENS6_IJNS7_ILi128EEENS7_ILi80EEENS7_ILi256EEEEEELi256ENS_10bfloat16_tEfNS_4arch4Sm90ELb0ELb0ELb1ELb1ELb0ELb1ELb0ELb1ELb1ELb1ELb0ELb0EEENS1_21CollectiveEpilogueFwdINS6_IJSA_SC_SB_EEES9_SE_SG_Li256ELb1ELb1ELb0ELb0EEENS1_36VarlenDynamicPersistentTileSchedulerILi128ELi80ELi256ELi128ELb0ELb1ELb1ELb0ELb1ELb1EEEEEEEEEvNT_6ParamsE:
	.zero		3328


//--------------------- .nv.constant0._ZN7cutlass13device_kernelIN5flash11enable_sm90INS1_16FlashAttnFwdSm90INS1_25CollectiveMainloopFwdSm90ILi2EN4cute5tupleIJNS5_1CILi1EEES8_S8_EEENS6_IJNS7_ILi128EEENS7_ILi64EEENS7_ILi256EEEEEELi256ENS_10bfloat16_tEfNS_4arch4Sm90ELb0ELb1ELb1ELb0ELb0ELb0ELb0ELb1ELb1ELb1ELb0ELb0EEENS1_21CollectiveEpilogueFwdINS6_IJSA_SC_SB_EEES9_SE_SG_Li256ELb0ELb1ELb0ELb0EEENS1_30DynamicPersistentTileSchedulerILi256ELi128ELb0ELb1ELb1EEEEEEEEEvNT_6ParamsE --------------------------
	.section	.nv.constant0._ZN7cutlass13device_kernelIN5flash11enable_sm90INS1_16FlashAttnFwdSm90INS1_25CollectiveMainloopFwdSm90ILi2EN4cute5tupleIJNS5_1CILi1EEES8_S8_EEENS6_IJNS7_ILi128EEENS7_ILi64EEENS7_ILi256EEEEEELi256ENS_10bfloat16_tEfNS_4arch4Sm90ELb0ELb1ELb1ELb0ELb0ELb0ELb0ELb1ELb1ELb1ELb0ELb0EEENS1_21CollectiveEpilogueFwdINS6_IJSA_SC_SB_EEES9_SE_SG_Li256ELb0ELb1ELb0ELb0EEENS1_30DynamicPersistentTileSchedulerILi256ELi128ELb0ELb1ELb1EEEEEEEEEvNT_6ParamsE,"a",@progbits
	.sectionflags	@""
	.align	4
.nv.constant0._ZN7cutlass13device_kernelIN5flash11enable_sm90INS1_16FlashAttnFwdSm90INS1_25CollectiveMainloopFwdSm90ILi2EN4cute5tupleIJNS5_1CILi1EEES8_S8_EEENS6_IJNS7_ILi128EEENS7_ILi64EEENS7_ILi256EEEEEELi256ENS_10bfloat16_tEfNS_4arch4Sm90ELb0ELb1ELb1ELb0ELb0ELb0ELb0ELb1ELb1ELb1ELb0ELb0EEENS1_21CollectiveEpilogueFwdINS6_IJSA_SC_SB_EEES9_SE_SG_Li256ELb0ELb1ELb0ELb0EEENS1_30DynamicPersistentTileSchedulerILi256ELi128ELb0ELb1ELb1EEEEEEEEEvNT_6ParamsE:
	.zero		3328


//--------------------- .nv.constant0._ZN7cutlass13device_kernelIN5flash11enable_sm90INS1_16FlashAttnFwdSm90INS1_25CollectiveMainloopFwdSm90ILi2EN4cute5tupleIJNS5_1CILi1EEES8_S8_EEENS6_IJNS7_ILi128EEENS7_ILi64EEENS7_ILi256EEEEEELi256ENS_10bfloat16_tEfNS_4arch4Sm90ELb0ELb1ELb1ELb1ELb0ELb0ELb0ELb1ELb1ELb1ELb0ELb0EEENS1_21CollectiveEpilogueFwdINS6_IJSA_SC_SB_EEES9_SE_SG_Li256ELb1ELb1ELb0ELb0EEENS1_36VarlenDynamicPersistentTileSchedulerILi128ELi64ELi256ELi128ELb0ELb1ELb1ELb1ELb0ELb1EEEEEEEEEvNT_6ParamsE --------------------------
	.section	.nv.constant0._ZN7cutlass13device_kernelIN5flash11enable_sm90INS1_16FlashAttnFwdSm90INS1_25CollectiveMainloopFwdSm90ILi2EN4cute5tupleIJNS5_1CILi1EEES8_S8_EEENS6_IJNS7_ILi128EEENS7_ILi64EEENS7_ILi256EEEEEELi256ENS_10bfloat16_tEfNS_4arch4Sm90ELb0ELb1ELb1ELb1ELb0ELb0ELb0ELb1ELb1ELb1ELb0ELb0EEENS1_21CollectiveEpilogueFwdINS6_IJSA_SC_SB_EEES9_SE_SG_Li256ELb1ELb1ELb0ELb0EEENS1_36VarlenDynamicPersistentTileSchedulerILi128ELi64ELi256ELi128ELb0ELb1ELb1ELb1ELb0ELb1EEEEEEEEEvNT_6ParamsE,"a",@progbits
	.sectionflags	@""
	.align	4
.nv.constant0._ZN7cutlass13device_kernelIN5flash11enable_sm90INS1_16FlashAttnFwdSm90INS1_25CollectiveMainloopFwdSm90ILi2EN4cute5tupleIJNS5_1CILi1EEES8_S8_EEENS6_IJNS7_ILi128EEENS7_ILi64EEENS7_ILi256EEEEEELi256ENS_10bfloat16_tEfNS_4arch4Sm90ELb0ELb1ELb1ELb1ELb0ELb0ELb0ELb1ELb1ELb1ELb0ELb0EEENS1_21CollectiveEpilogueFwdINS6_IJSA_SC_SB_EEES9_SE_SG_Li256ELb1ELb1ELb0ELb0EEENS1_36VarlenDynamicPersistentTileSchedulerILi128ELi64ELi256ELi128ELb0ELb1ELb1ELb1ELb0ELb1EEEEEEEEEvNT_6ParamsE:
	.zero		3328


//--------------------- .nv.constant0._ZN7cutlass13device_kernelIN5flash11enable_sm90INS1_16FlashAttnFwdSm90INS1_25CollectiveMainloopFwdSm90ILi2EN4cute5tupleIJNS5_1CILi1EEES8_S8_EEENS6_IJNS7_ILi128EEENS7_ILi64EEENS7_ILi256EEEEEELi256ENS_10bfloat16_tEfNS_4arch4Sm90ELb0ELb1ELb1ELb1ELb0ELb1ELb0ELb1ELb1ELb1ELb0ELb0EEENS1_21CollectiveEpilogueFwdINS6_IJSA_SC_SB_EEES9_SE_SG_Li256ELb1ELb1ELb0ELb0EEENS1_36VarlenDynamicPersistentTileSchedulerILi128ELi64ELi256ELi128ELb0ELb1ELb1ELb1ELb0ELb1EEEEEEEEEvNT_6ParamsE --------------------------
	.section	.nv.constant0._ZN7cutlass13device_kernelIN5flash11enable_sm90INS1_16FlashAttnFwdSm90INS1_25CollectiveMainloopFwdSm90ILi2EN4cute5tupleIJNS5_1CILi1EEES8_S8_EEENS6_IJNS7_ILi128EEENS7_ILi64EEENS7_ILi256EEEEEELi256ENS_10bfloat16_tEfNS_4arch4Sm90ELb0ELb1ELb1ELb1ELb0ELb1ELb0ELb1ELb1ELb1ELb0ELb0EEENS1_21CollectiveEpilogueFwdINS6_IJSA_SC_SB_EEES9_SE_SG_Li256ELb1ELb1ELb0ELb0EEENS1_36VarlenDynamicPersistentTileSchedulerILi128ELi64ELi256ELi128ELb0ELb1ELb1ELb1ELb0ELb1EEEEEEEEEvNT_6ParamsE,"a",@progbits
	.sectionflags	@""
	.align	4
.nv.constant0._ZN7cutlass13device_kernelIN5flash11enable_sm90INS1_16FlashAttnFwdSm90INS1_25CollectiveMainloopFwdSm90ILi2EN4cute5tupleIJNS5_1CILi1EEES8_S8_EEENS6_IJNS7_ILi128EEENS7_ILi64EEENS7_ILi256EEEEEELi256ENS_10bfloat16_tEfNS_4arch4Sm90ELb0ELb1ELb1ELb1ELb0ELb1ELb0ELb1ELb1ELb1ELb0ELb0EEENS1_21CollectiveEpilogueFwdINS6_IJSA_SC_SB_EEES9_SE_SG_Li256ELb1ELb1ELb0ELb0EEENS1_36VarlenDynamicPersistentTileSchedulerILi128ELi64ELi256ELi128ELb0ELb1ELb1ELb1ELb0ELb1EEEEEEEEEvNT_6ParamsE:
	.zero		3328


//--------------------- .nv.constant0._ZN7cutlass13device_kernelIN5flash11enable_sm90INS1_16FlashAttnFwdSm90INS1_25CollectiveMainloopFwdSm90ILi2EN4cute5tupleIJNS5_1CILi1EEES8_S8_EEENS6_IJNS7_ILi128EEENS7_ILi80EEENS7_ILi256EEEEEELi256ENS_10bfloat16_tEfNS_4arch4Sm90ELb1ELb0ELb1ELb0ELb0ELb0ELb0ELb1ELb1ELb1ELb0ELb0EEENS1_21CollectiveEpilogueFwdINS6_IJSA_SC_SB_EEES9_SE_SG_Li256ELb0ELb1ELb0ELb0EEENS1_30DynamicPersistentTileSchedulerILi256ELi128ELb0ELb1ELb1EEEEEEEEEvNT_6ParamsE --------------------------
	.section	.nv.constant0._ZN7cutlass13device_kernelIN5flash11enable_sm90INS1_16FlashAttnFwdSm90INS1_25CollectiveMainloopFwdSm90ILi2EN4cute5tupleIJNS5_1CILi1EEES8_S8_EEENS6_IJNS7_ILi128EEENS7_ILi80EEENS7_ILi256EEEEEELi256ENS_10bfloat16_tEfNS_4arch4Sm90ELb1ELb0ELb1ELb0ELb0ELb0ELb0ELb1ELb1ELb1ELb0ELb0EEENS1_21CollectiveEpilogueFwdINS6_IJSA_SC_SB_EEES9_SE_SG_Li256ELb0ELb1ELb0ELb0EEENS1_30DynamicPersistentTileSchedulerILi256ELi128ELb0ELb1ELb1EEEEEEEEEvNT_6ParamsE,"a",@progbits
	.sectionflags	@""
	.align	4
.nv.constant0._ZN7cutlass13device_kernelIN5flash11enable_sm90INS1_16FlashAttnFwdSm90INS1_25CollectiveMainloopFwdSm90ILi2EN4cute5tupleIJNS5_1CILi1EEES8_S8_EEENS6_IJNS7_ILi128EEENS7_ILi80EEENS7_ILi256EEEEEELi256ENS_10bfloat16_tEfNS_4arch4Sm90ELb1ELb0ELb1ELb0ELb0ELb0ELb0ELb1ELb1ELb1ELb0ELb0EEENS1_21CollectiveEpilogueFwdINS6_IJSA_SC_SB_EEES9_SE_SG_Li256ELb0ELb1ELb0ELb0EEENS1_30DynamicPersistentTileSchedulerILi256ELi128ELb0ELb1ELb1EEEEEEEEEvNT_6ParamsE:
	.zero		3328


//--------------------- .nv.constant0._ZN7cutlass13device_kernelIN5flash11enable_sm90INS1_16FlashAttnFwdSm90INS1_25CollectiveMainloopFwdSm90ILi2EN4cute5tupleIJNS5_1CILi1EEES8_S8_EEENS6_IJNS7_ILi128EEENS7_ILi80EEENS7_ILi256EEEEEELi256ENS_10bfloat16_tEfNS_4arch4Sm90ELb1ELb0ELb1ELb1ELb0ELb0ELb0ELb1ELb1ELb1ELb0ELb0EEENS1_21CollectiveEpilogueFwdINS6_IJSA_SC_SB_EEES9_SE_SG_Li256ELb1ELb1ELb0ELb0EEENS1_36VarlenDynamicPersistentTileSchedulerILi128ELi80ELi256ELi128ELb0ELb1ELb1ELb1ELb1ELb1EEEEEEEEEvNT_6ParamsE --------------------------
	.section	.nv.constant0._ZN7cutlass13device_kernelIN5flash11enable_sm90INS1_16FlashAttnFwdSm90INS1_25CollectiveMainloopFwdSm90ILi2EN4cute5tupleIJNS5_1CILi1EEES8_S8_EEENS6_IJNS7_ILi128EEENS7_ILi80EEENS7_ILi256EEEEEELi256ENS_10bfloat16_tEfNS_4arch4Sm90ELb1ELb0ELb1ELb1ELb0ELb0ELb0ELb1ELb1ELb1ELb0ELb0EEENS1_21CollectiveEpilogueFwdINS6_IJSA_SC_SB_EEES9_SE_SG_Li256ELb1ELb1ELb0ELb0EEENS1_36VarlenDynamicPersistentTileSchedulerILi128ELi80ELi256ELi128ELb0ELb1ELb1ELb1ELb1ELb1EEEEEEEEEvNT_6ParamsE,"a",@progbits
	.sectionflags	@""
	.align	4
.nv.constant0._ZN7cutlass13device_kernelIN5flash11enable_sm90INS1_16FlashAttnFwdSm90INS1_25CollectiveMainloopFwdSm90ILi2EN4cute5tupleIJNS5_1CILi1EEES8_S8_EEENS6_IJNS7_ILi128EEENS7_ILi80EEENS7_ILi256EEEEEELi256ENS_10bfloat16_tEfNS_4arch4Sm90ELb1ELb0ELb1ELb1ELb0ELb0ELb0ELb1ELb1ELb1ELb0ELb0EEENS1_21CollectiveEpilogueFwdINS6_IJSA_SC_SB_EEES9_SE_SG_Li256ELb1ELb1ELb0ELb0EEENS1_36VarlenDynamicPersistentTileSchedulerILi128ELi80ELi256ELi128ELb0ELb1ELb1ELb1ELb1ELb1EEEEEEEEEvNT_6ParamsE:
	.zero		3328


//--------------------- .nv.constant0._ZN7cutlass13device_kernelIN5flash11enable_sm90INS1_16FlashAttnFwdSm90INS1_25CollectiveMainloopFwdSm90ILi2EN4cute5tupleIJNS5_1CILi1EEES8_S8_EEENS6_IJNS7_ILi128EEENS7_ILi80EEENS7_ILi256EEEEEELi256ENS_10bfloat16_tEfNS_4arch4Sm90ELb1ELb0ELb1ELb1ELb0ELb1ELb0ELb1ELb1ELb1ELb0ELb0EEENS1_21CollectiveEpilogueFwdINS6_IJSA_SC_SB_EEES9_SE_SG_Li256ELb1ELb1ELb0ELb0EEENS1_36VarlenDynamicPersistentTileSchedulerILi128ELi80ELi256ELi128ELb0ELb1ELb1ELb1ELb1ELb1EEEEEEEEEvNT_6ParamsE --------------------------
	.section	.nv.constant0._ZN7cutlass13device_kernelIN5flash11enable_sm90INS1_16FlashAttnFwdSm90INS1_25CollectiveMainloopFwdSm90ILi2EN4cute5tupleIJNS5_1CILi1EEES8_S8_EEENS6_IJNS7_ILi128EEENS7_ILi80EEENS7_ILi256EEEEEELi256ENS_10bfloat16_tEfNS_4arch4Sm90ELb1ELb0ELb1ELb1ELb0ELb1ELb0ELb1ELb1ELb1ELb0ELb0EEENS1_21CollectiveEpilogueFwdINS6_IJSA_SC_SB_EEES9_SE_SG_Li256ELb1ELb1ELb0ELb0EEENS1_36VarlenDynamicPersistentTileSchedulerILi128ELi80ELi256ELi128ELb0ELb1ELb1ELb1ELb1ELb1EEEEEEEEEvNT_6ParamsE,"a",@progbits
	.sectionflags	@""
	.align	4
.nv.constant0._ZN7cutlass13device_kernelIN5flash11enable_sm90INS1_16FlashAttnFwdSm90INS1_25CollectiveMainloopFwdSm90ILi2EN4cute5tupleIJNS5_1CILi1EEES8_S8_EEENS6_IJNS7_ILi128EEENS7_ILi80EEENS7_ILi256EEEEEELi256ENS_10bfloat16_tEfNS_4arch4Sm90ELb1ELb0ELb1ELb1ELb0ELb1ELb0ELb1ELb1ELb1ELb0ELb0EEENS1_21CollectiveEpilogueFwdINS6_IJSA_SC_SB_EEES9_SE_SG_Li256ELb1ELb1ELb0ELb0EEENS1_36VarlenDynamicPersistentTileSchedulerILi128ELi80ELi256ELi128ELb0ELb1ELb1ELb1ELb1ELb1EEEEEEEEEvNT_6ParamsE:
	.zero		3328


//--------------------- .nv.constant0._ZN7cutlass13device_kernelIN5flash11enable_sm90INS1_16FlashAttnFwdSm90INS1_25CollectiveMainloopFwdSm90ILi2EN4cute5tupleIJNS5_1CILi1EEES8_S8_EEENS6_IJNS7_ILi128EEENS7_ILi112EEENS7_ILi192EEEEEELi192ENS_10bfloat16_tEfNS_4arch4Sm90ELb0ELb0ELb1ELb0ELb0ELb0ELb0ELb1ELb1ELb1ELb0ELb0EEENS1_21CollectiveEpilogueFwdINS6_IJSA_SC_SB_EEES9_SE_SG_Li256ELb0ELb1ELb0ELb0EEENS1_29StaticPersistentTileSchedulerILb0EEEEEEEEEvNT_6ParamsE --------------------------
	.section	.nv.constant0._ZN7cutlass13device_kernelIN5flash11enable_sm90INS1_16FlashAttnFwdSm90INS1_25CollectiveMainloopFwdSm90ILi2EN4cute5tupleIJNS5_1CILi1EEES8_S8_EEENS6_IJNS7_ILi128EEENS7_ILi112EEENS7_ILi192EEEEEELi192ENS_10bfloat16_tEfNS_4arch4Sm90ELb0ELb0ELb1ELb0ELb0ELb0ELb0ELb1ELb1ELb1ELb0ELb0EEENS1_21CollectiveEpilogueFwdINS6_IJSA_SC_SB_EEES9_SE_SG_Li256ELb0ELb1ELb0ELb0EEENS1_29StaticPersistentTileSchedulerILb0EEEEEEEEEvNT_6ParamsE,"a",@progbits
	.sectionflags	@""
	.align	4
.nv.constant0._ZN7cutlass13device_kernelIN5flash11enable_sm90INS1_16FlashAttnFwdSm90INS1_25CollectiveMainloopFwdSm90ILi2EN4cute5tupleIJNS5_1CILi1EEES8_S8_EEENS6_IJNS7_ILi128EEENS7_ILi112EEENS7_ILi192EEEEEELi192ENS_10bfloat16_tEfNS_4arch4Sm90ELb0ELb0ELb1ELb0ELb0ELb0ELb0ELb1ELb1ELb1ELb0ELb0EEENS1_21CollectiveEpilogueFwdINS6_IJSA_SC_SB_EEES9_SE_SG_Li256ELb0ELb1ELb0ELb0EEENS1_29StaticPersistentTileSchedulerILb0EEEEEEEEEvNT_6ParamsE:
	.zero		3200


//--------------------- .nv.constant0._ZN7cutlass13device_kernelIN5flash11enable_sm90INS1_16FlashAttnFwdSm90INS1_25CollectiveMainloopFwdSm90ILi2EN4cute5tupleIJNS5_1CILi2EEENS7_ILi1EEES9_EEENS6_IJNS7_ILi128EEENS7_ILi112EEENS7_ILi192EEEEEELi192ENS_10bfloat16_tEfNS_4arch4Sm90ELb0ELb0ELb1ELb0ELb0ELb0ELb0ELb1ELb1ELb1ELb0ELb0EEENS1_21CollectiveEpilogueFwdINS6_IJSB_SD_SC_EEESA_SF_SH_Li256ELb0ELb1ELb0ELb0EEENS1_29StaticPersistentTileSchedulerILb0EEEEEEEEEvNT_6ParamsE --------------------------
	.section	.nv.constant0._ZN7cutlass13device_kernelIN5flash11enable_sm90INS1_16FlashAttnFwdSm90INS1_25CollectiveMainloopFwdSm90ILi2EN4cute5tupleIJNS5_1CILi2EEENS7_ILi1EEES9_EEENS6_IJNS7_ILi128EEENS7_ILi112EEENS7_ILi192EEEEEELi192ENS_10bfloat16_tEfNS_4arch4Sm90ELb0ELb0ELb1ELb0ELb0ELb0ELb0ELb1ELb1ELb1ELb0ELb0EEENS1_21CollectiveEpilogueFwdINS6_IJSB_SD_SC_EEESA_SF_SH_Li256ELb0ELb1ELb0ELb0EEENS1_29StaticPersistentTileSchedulerILb0EEEEEEEEEvNT_6ParamsE,"a",@progbits
	.sectionflags	@""
	.align	4
.nv.constant0._ZN7cutlass13device_kernelIN5flash11enable_sm90INS1_16FlashAttnFwdSm90INS1_25CollectiveMainloopFwdSm90ILi2EN4cute5tupleIJNS5_1CILi2EEENS7_ILi1EEES9_EEENS6_IJNS7_ILi128EEENS7_ILi112EEENS7_ILi192EEEEEELi192ENS_10bfloat16_tEfNS_4arch4Sm90ELb0ELb0ELb1ELb0ELb0ELb0ELb0ELb1ELb1ELb1ELb0ELb0EEENS1_21CollectiveEpilogueFwdINS6_IJSB_SD_SC_EEESA_SF_SH_Li256ELb0ELb1ELb0ELb0EEENS1_29StaticPersistentTileSchedulerILb0EEEEEEEEEvNT_6ParamsE:
	.zero		3200


//--------------------- .nv.constant0._ZN7cutlass13device_kernelIN5flash11enable_sm90INS1_16FlashAttnFwdSm90INS1_25CollectiveMainloopFwdSm90ILi2EN4cute5tupleIJNS5_1CILi1EEES8_S8_EEENS6_IJNS7_ILi128EEENS7_ILi112EEENS7_ILi192EEEEEELi192ENS_10bfloat16_tEfNS_4arch4Sm90ELb0ELb0ELb1ELb1ELb0ELb0ELb0ELb1ELb1ELb1ELb0ELb0EEENS1_21CollectiveEpilogueFwdINS6_IJSA_SC_SB_EEES9_SE_SG_Li256ELb1ELb1ELb0ELb0EEENS1_36VarlenDynamicPersistentTileSchedulerILi128ELi112ELi256ELi128ELb0ELb1ELb1ELb0ELb1ELb1EEEEEEEEEvNT_6ParamsE --------------------------
	.section	.nv.constant0._ZN7cutlass13device_kernelIN5flash11enable_sm90INS1_16FlashAttnFwdSm90INS1_25CollectiveMainloopFwdSm90ILi2EN4cute5tupleIJNS5_1CILi1EEES8_S8_EEENS6_IJNS7_ILi128EEENS7_ILi112EEENS7_ILi192EEEEEELi192ENS_10bfloat16_tEfNS_4arch4Sm90ELb0ELb0ELb1ELb1ELb0ELb0ELb0ELb1ELb1ELb1ELb0ELb0EEENS1_21CollectiveEpilogueFwdINS6_IJSA_SC_SB_EEES9_SE_SG_Li256ELb1ELb1ELb0ELb0EEENS1_36VarlenDynamicPersistentTileSchedulerILi128ELi112ELi256ELi128ELb0ELb1ELb1ELb0ELb1ELb1EEEEEEEEEvNT_6ParamsE,"a",@progbits
	.sectionflags	@""
	.align	4
.nv.constant0._ZN7cutlass13device_kernelIN5flash11enable_sm90INS1_16FlashAttnFwdSm90INS1_25CollectiveMainloopFwdSm90ILi2EN4cute5tupleIJNS5_1CILi1EEES8_S8_EEENS6_IJNS7_ILi128EEENS7_ILi112EEENS7_ILi192EEEEEELi192ENS_10bfloat16_tEfNS_4arch4Sm90ELb0ELb0ELb1ELb1ELb0ELb0ELb0ELb1ELb1ELb1ELb0ELb0EEENS1_21CollectiveEpilogueFwdINS6_IJSA_SC_SB_EEES9_SE_SG_Li256ELb1ELb1ELb0ELb0EEENS1_36VarlenDynamicPersistentTileSchedulerILi128ELi112ELi256ELi128ELb0ELb1ELb1ELb0ELb1ELb1EEEEEEEEEvNT_6ParamsE:
	.zero		3328


//--------------------- .nv.constant0._ZN7cutlass13device_kernelIN5flash11enable_sm90INS1_16FlashAttnFwdSm90INS1_25CollectiveMainloopFwdSm90ILi2EN4cute5tupleIJNS5_1CILi1EEES8_S8_EEENS6_IJNS7_ILi128EEENS7_ILi112EEENS7_ILi192EEEEEELi192ENS_10bfloat16_tEfNS_4arch4Sm90ELb0ELb0ELb1ELb1ELb0ELb1ELb0ELb1ELb1ELb1ELb0ELb0EEENS1_21CollectiveEpilogueFwdINS6_IJSA_SC_SB_EEES9_SE_SG_Li256ELb1ELb1ELb0ELb0EEENS1_36VarlenDynamicPersistentTileSchedulerILi128ELi112ELi256ELi128ELb0ELb1ELb1ELb0ELb1ELb1EEEEEEEEEvNT_6ParamsE --------------------------
	.section	.nv.constant0._ZN7cutlass13device_kernelIN5flash11enable_sm90INS1_16FlashAttnFwdSm90INS1_25CollectiveMainloopFwdSm90ILi2EN4cute5tupleIJNS5_1CILi1EEES8_S8_EEENS6_IJNS7_ILi128EEENS7_ILi112EEENS7_ILi192EEEEEELi192ENS_10bfloat16_tEfNS_4arch4Sm90ELb0ELb0ELb1ELb1ELb0ELb1ELb0ELb1ELb1ELb1ELb0ELb0EEENS1_21CollectiveEpilogueFwdINS6_IJSA_SC_SB_EEES9_SE_SG_Li256ELb1ELb1ELb0ELb0EEENS1_36VarlenDynamicPersistentTileSchedulerILi128ELi112ELi256ELi128ELb0ELb1ELb1ELb0ELb1ELb1EEEEEEEEEvNT_6ParamsE,"a",@progbits
	.sectionflags	@""
	.align	4
.nv.constant0._ZN7cutlass13device_kernelIN5flash11enable_sm90INS1_16FlashAttnFwdSm90INS1_25CollectiveMainloopFwdSm90ILi2EN4cute5tupleIJNS5_1CILi1EEES8_S8_EEENS6_IJNS7_ILi128EEENS7_ILi112EEENS7_ILi192EEEEEELi192ENS_10bfloat16_tEfNS_4arch4Sm90ELb0ELb0ELb1ELb1ELb0ELb1ELb0ELb1ELb1ELb1ELb0ELb0EEENS1_21CollectiveEpilogueFwdINS6_IJSA_SC_SB_EEES9_SE_SG_Li256ELb1ELb1ELb0ELb0EEENS1_36VarlenDynamicPersistentTileSchedulerILi128ELi112ELi256ELi128ELb0ELb1ELb1ELb0ELb1ELb1EEEEEEEEEvNT_6ParamsE:
	.zero		3328


//--------------------- .nv.constant0._ZN7cutlass13device_kernelIN5flash11enable_sm90INS1_16FlashAttnFwdSm90INS1_25CollectiveMainloopFwdSm90ILi2EN4cute5tupleIJNS5_1CILi1EEES8_S8_EEENS6_IJNS7_ILi128EEENS7_ILi96EEENS7_ILi192EEEEEELi192ENS_10bfloat16_tEfNS_4arch4Sm90ELb0ELb1ELb1ELb0ELb0ELb0ELb0ELb1ELb1ELb1ELb0ELb0EEENS1_21CollectiveEpilogueFwdINS6_IJSA_SC_SB_EEES9_SE_SG_Li256ELb0ELb1ELb0ELb0EEENS1_30DynamicPersistentTileSchedulerILi256ELi128ELb0ELb1ELb1EEEEEEEEEvNT_6ParamsE --------------------------
	.section	.nv.constant0._ZN7cutlass13device_kernelIN5flash11enable_sm90INS1_16FlashAttnFwdSm90INS1_25CollectiveMainloopFwdSm90ILi2EN4cute5tupleIJNS5_1CILi1EEES8_S8_EEENS6_IJNS7_ILi128EEENS7_ILi96EEENS7_ILi192EEEEEELi192ENS_10bfloat16_tEfNS_4arch4Sm90ELb0ELb1ELb1ELb0ELb0ELb0ELb0ELb1ELb1ELb1ELb0ELb0EEENS1_21CollectiveEpilogueFwdINS6_IJSA_SC_SB_EEES9_SE_SG_Li256ELb0ELb1ELb0ELb0EEENS1_30DynamicPersistentTileSchedulerILi256ELi128ELb0ELb1ELb1EEEEEEEEEvNT_6ParamsE,"a",@progbits
	.sectionflags	@""
	.align	4
.nv.constant0._ZN7cutlass13device_kernelIN5flash11enable_sm90INS1_16FlashAttnFwdSm90INS1_25CollectiveMainloopFwdSm90ILi2EN4cute5tupleIJNS5_1CILi1EEES8_S8_EEENS6_IJNS7_ILi128EEENS7_ILi96EEENS7_ILi192EEEEEELi192ENS_10bfloat16_tEfNS_4arch4Sm90ELb0ELb1ELb1ELb0ELb0ELb0ELb0ELb1ELb1ELb1ELb0ELb0EEENS1_21CollectiveEpilogueFwdINS6_IJSA_SC_SB_EEES9_SE_SG_Li256ELb0ELb1ELb0ELb0EEENS1_30DynamicPersistentTileSchedulerILi256ELi128ELb0ELb1ELb1EEEEEEEEEvNT_6ParamsE:
	.zero		3328


//--------------------- .nv.constant0._ZN7cutlass13device_kernelIN5flash11enable_sm90INS1_16FlashAttnFwdSm90INS1_25CollectiveMainloopFwdSm90ILi2EN4cute5tupleIJNS5_1CILi1EEES8_S8_EEENS6_IJNS7_ILi128EEENS7_ILi96EEENS7_ILi192EEEEEELi192ENS_10bfloat16_tEfNS_4arch4Sm90ELb0ELb1ELb1ELb1ELb0ELb0ELb0ELb1ELb1ELb1ELb0ELb0EEENS1_21CollectiveEpilogueFwdINS6_IJSA_SC_SB_EEES9_SE_SG_Li256ELb1ELb1ELb0ELb0EEENS1_36VarlenDynamicPersistentTileSchedulerILi128ELi96ELi256ELi128ELb0ELb1ELb1ELb1ELb0ELb1EEEEEEEEEvNT_6ParamsE --------------------------
	.section	.nv.constant0._ZN7cutlass13device_kernelIN5flash11enable_sm90INS1_16FlashAttnFwdSm90INS1_25CollectiveMainloopFwdSm90ILi2EN4cute5tupleIJNS5_1CILi1EEES8_S8_EEENS6_IJNS7_ILi128EEENS7_ILi96EEENS7_ILi192EEEEEELi192ENS_10bfloat16_tEfNS_4arch4Sm90ELb0ELb1ELb1ELb1ELb0ELb0ELb0ELb1ELb1ELb1ELb0ELb0EEENS1_21CollectiveEpilogueFwdINS6_IJSA_SC_SB_EEES9_SE_SG_Li256ELb1ELb1ELb0ELb0EEENS1_36VarlenDynamicPersistentTileSchedulerILi128ELi96ELi256ELi128ELb0ELb1ELb1ELb1ELb0ELb1EEEEEEEEEvNT_6ParamsE,"a",@progbits
	.sectionflags	@""
	.align	4
.nv.constant0._ZN7cutlass13device_kernelIN5flash11enable_sm90INS1_16FlashAttnFwdSm90INS1_25CollectiveMainloopFwdSm90ILi2EN4cute5tupleIJNS5_1CILi1EEES8_S8_EEENS6_IJNS7_ILi128EEENS7_ILi96EEENS7_ILi192EEEEEELi192ENS_10bfloat16_tEfNS_4arch4Sm90ELb0ELb1ELb1ELb1ELb0ELb0ELb0ELb1ELb1ELb1ELb0ELb0EEENS1_21CollectiveEpilogueFwdINS6_IJSA_SC_SB_EEES9_SE_SG_Li256ELb1ELb1ELb0ELb0EEENS1_36VarlenDynamicPersistentTileSchedulerILi128ELi96ELi256ELi128ELb0ELb1ELb1ELb1ELb0ELb1EEEEEEEEEvNT_6ParamsE:
	.zero		3328


//--------------------- .nv.constant0._ZN7cutlass13device_kernelIN5flash11enable_sm90INS1_16FlashAttnFwdSm90INS1_25CollectiveMainloopFwdSm90ILi2EN4cute5tupleIJNS5_1CILi1EEES8_S8_EEENS6_IJNS7_ILi128EEENS7_ILi96EEENS7_ILi192EEEEEELi192ENS_10bfloat16_tEfNS_4arch4Sm90ELb0ELb1ELb1ELb1ELb0ELb1ELb0ELb1ELb1ELb1ELb0ELb0EEENS1_21CollectiveEpilogueFwdINS6_IJSA_SC_SB_EEES9_SE_SG_Li256ELb1ELb1ELb0ELb0EEENS1_36VarlenDynamicPersistentTileSchedulerILi128ELi96ELi256ELi128ELb0ELb1ELb1ELb1ELb0ELb1EEEEEEEEEvNT_6ParamsE --------------------------
	.section	.nv.constant0._ZN7cutlass13device_kernelIN5flash11enable_sm90INS1_16FlashAttnFwdSm90INS1_25CollectiveMainloopFwdSm90ILi2EN4cute5tupleIJNS5_1CILi1EEES8_S8_EEENS6_IJNS7_ILi128EEENS7_ILi96EEENS7_ILi192EEEEEELi192ENS_10bfloat16_tEfNS_4arch4Sm90ELb0ELb1ELb1ELb1ELb0ELb1ELb0ELb1ELb1ELb1ELb0ELb0EEENS1_21CollectiveEpilogueFwdINS6_IJSA_SC_SB_EEES9_SE_SG_Li256ELb1ELb1ELb0ELb0EEENS1_36VarlenDynamicPersistentTileSchedulerILi128ELi96ELi256ELi128ELb0ELb1ELb1ELb1ELb0ELb1EEEEEEEEEvNT_6ParamsE,"a",@progbits
	.sectionflags	@""
	.align	4
.nv.constant0._ZN7cutlass13device_kernelIN5flash11enable_sm90INS1_16FlashAttnFwdSm90INS1_25CollectiveMainloopFwdSm90ILi2EN4cute5tupleIJNS5_1CILi1EEES8_S8_EEENS6_IJNS7_ILi128EEENS7_ILi96EEENS7_ILi192EEEEEELi192ENS_10bfloat16_tEfNS_4arch4Sm90ELb0ELb1ELb1ELb1ELb0ELb1ELb0ELb1ELb1ELb1ELb0ELb0EEENS1_21CollectiveEpilogueFwdINS6_IJSA_SC_SB_EEES9_SE_SG_Li256ELb1ELb1ELb0ELb0EEENS1_36VarlenDynamicPersistentTileSchedulerILi128ELi96ELi256ELi128ELb0ELb1ELb1ELb1ELb0ELb1EEEEEEEEEvNT_6ParamsE:
	.zero		3328


//--------------------- .nv.constant0._ZN7cutlass13device_kernelIN5flash11enable_sm90INS1_16FlashAttnFwdSm90INS1_25CollectiveMainloopFwdSm90ILi2EN4cute5tupleIJNS5_1CILi1EEES8_S8_EEENS6_IJNS7_ILi128EEENS7_ILi112EEENS7_ILi192EEEEEELi192ENS_10bfloat16_tEfNS_4arch4Sm90ELb1ELb0ELb1ELb0ELb0ELb0ELb0ELb1ELb1ELb1ELb0ELb0EEENS1_21CollectiveEpilogueFwdINS6_IJSA_SC_SB_EEES9_SE_SG_Li256ELb0ELb1ELb0ELb0EEENS1_30DynamicPersistentTileSchedulerILi256ELi128ELb0ELb1ELb1EEEEEEEEEvNT_6ParamsE --------------------------
	.section	.nv.constant0._ZN7cutlass13device_kernelIN5flash11enable_sm90INS1_16FlashAttnFwdSm90INS1_25CollectiveMainloopFwdSm90ILi2EN4cute5tupleIJNS5_1CILi1EEES8_S8_EEENS6_IJNS7_ILi128EEENS7_ILi112EEENS7_ILi192EEEEEELi192ENS_10bfloat16_tEfNS_4arch4Sm90ELb1ELb0ELb1ELb0ELb0ELb0ELb0ELb1ELb1ELb1ELb0ELb0EEENS1_21CollectiveEpilogueFwdINS6_IJSA_SC_SB_EEES9_SE_SG_Li256ELb0ELb1ELb0ELb0EEENS1_30DynamicPersistentTileSchedulerILi256ELi128ELb0ELb1ELb1EEEEEEEEEvNT_6ParamsE,"a",@progbits
	.sectionflags	@""
	.align	4
.nv.constant0._ZN7cutlass13device_kernelIN5flash11enable_sm90INS1_16FlashAttnFwdSm90INS1_25CollectiveMainloopFwdSm90ILi2EN4cute5tupleIJNS5_1CILi1EEES8_S8_EEENS6_IJNS7_ILi128EEENS7_ILi112EEENS7_ILi192EEEEEELi192ENS_10bfloat16_tEfNS_4arch4Sm90ELb1ELb0ELb1ELb0ELb0ELb0ELb0ELb1ELb1ELb1ELb0ELb0EEENS1_21CollectiveEpilogueFwdINS6_IJSA_SC_SB_EEES9_SE_SG_Li256ELb0ELb1ELb0ELb0EEENS1_30DynamicPersistentTileSchedulerILi256ELi128ELb0ELb1ELb1EEEEEEEEEvNT_6ParamsE:
	.zero		3328


//--------------------- .nv.constant0._ZN7cutlass13device_kernelIN5flash11enable_sm90INS1_16FlashAttnFwdSm90INS1_25CollectiveMainloopFwdSm90ILi2EN4cute5tupleIJNS5_1CILi1EEES8_S8_EEENS6_IJNS7_ILi128EEENS7_ILi112EEENS7_ILi192EEEEEELi192ENS_10bfloat16_tEfNS_4arch4Sm90ELb1ELb0ELb1ELb1ELb0ELb0ELb0ELb1ELb1ELb1ELb0ELb0EEENS1_21CollectiveEpilogueFwdINS6_IJSA_SC_SB_EEES9_SE_SG_Li256ELb1ELb1ELb0ELb0EEENS1_36VarlenDynamicPersistentTileSchedulerILi128ELi112ELi256ELi128ELb0ELb1ELb1ELb1ELb1ELb1EEEEEEEEEvNT_6ParamsE --------------------------
	.section	.nv.constant0._ZN7cutlass13device_kernelIN5flash11enable_sm90INS1_16FlashAttnFwdSm90INS1_25CollectiveMainloopFwdSm90ILi2EN4cute5tupleIJNS5_1CILi1EEES8_S8_EEENS6_IJNS7_ILi128EEENS7_ILi112EEENS7_ILi192EEEEEELi192ENS_10bfloat16_tEfNS_4arch4Sm90ELb1ELb0ELb1ELb1ELb0ELb0ELb0ELb1ELb1ELb1ELb0ELb0EEENS1_21CollectiveEpilogueFwdINS6_IJSA_SC_SB_EEES9_SE_SG_Li256ELb1ELb1ELb0ELb0EEENS1_36VarlenDynamicPersistentTileSchedulerILi128ELi112ELi256ELi128ELb0ELb1ELb1ELb1ELb1ELb1EEEEEEEEEvNT_6ParamsE,"a",@progbits
	.sectionflags	@""
	.align	4
.nv.constant0._ZN7cutlass13device_kernelIN5flash11enable_sm90INS1_16FlashAttnFwdSm90INS1_25CollectiveMainloopFwdSm90ILi2EN4cute5tupleIJNS5_1CILi1EEES8_S8_EEENS6_IJNS7_ILi128EEENS7_ILi112EEENS7_ILi192EEEEEELi192ENS_10bfloat16_tEfNS_4arch4Sm90ELb1ELb0ELb1ELb1ELb0ELb0ELb0ELb1ELb1ELb1ELb0ELb0EEENS1_21CollectiveEpilogueFwdINS6_IJSA_SC_SB_EEES9_SE_SG_Li256ELb1ELb1ELb0ELb0EEENS1_36VarlenDynamicPersistentTileSchedulerILi128ELi112ELi256ELi128ELb0ELb1ELb1ELb1ELb1ELb1EEEEEEEEEvNT_6ParamsE:
	.zero		3328


//--------------------- .nv.constant0._ZN7cutlass13device_kernelIN5flash11enable_sm90INS1_16FlashAttnFwdSm90INS1_25CollectiveMainloopFwdSm90ILi2EN4cute5tupleIJNS5_1CILi1EEES8_S8_EEENS6_IJNS7_ILi128EEENS7_ILi112EEENS7_ILi192EEEEEELi192ENS_10bfloat16_tEfNS_4arch4Sm90ELb1ELb0ELb1ELb1ELb0ELb1ELb0ELb1ELb1ELb1ELb0ELb0EEENS1_21CollectiveEpilogueFwdINS6_IJSA_SC_SB_EEES9_SE_SG_Li256ELb1ELb1ELb0ELb0EEENS1_36VarlenDynamicPersistentTileSchedulerILi128ELi112ELi256ELi128ELb0ELb1ELb1ELb1ELb1ELb1EEEEEEEEEvNT_6ParamsE --------------------------
	.section	.nv.constant0._ZN7cutlass13device_kernelIN5flash11enable_sm90INS1_16FlashAttnFwdSm90INS1_25CollectiveMainloopFwdSm90ILi2EN4cute5tupleIJNS5_1CILi1EEES8_S8_EEENS6_IJNS7_ILi128EEENS7_ILi112EEENS7_ILi192EEEEEELi192ENS_10bfloat16_tEfNS_4arch4Sm90ELb1ELb0ELb1ELb1ELb0ELb1ELb0ELb1ELb1ELb1ELb0ELb0EEENS1_21CollectiveEpilogueFwdINS6_IJSA_SC_SB_EEES9_SE_SG_Li256ELb1ELb1ELb0ELb0EEENS1_36VarlenDynamicPersistentTileSchedulerILi128ELi112ELi256ELi128ELb0ELb1ELb1ELb1ELb1ELb1EEEEEEEEEvNT_6ParamsE,"a",@progbits
	.sectionflags	@""
	.align	4
.nv.constant0._ZN7cutlass13device_kernelIN5flash11enable_sm90INS1_16FlashAttnFwdSm90INS1_25CollectiveMainloopFwdSm90ILi2EN4cute5tupleIJNS5_1CILi1EEES8_S8_EEENS6_IJNS7_ILi128EEENS7_ILi112EEENS7_ILi192EEEEEELi192ENS_10bfloat16_tEfNS_4arch4Sm90ELb1ELb0ELb1ELb1ELb0ELb1ELb0ELb1ELb1ELb1ELb0ELb0EEENS1_21CollectiveEpilogueFwdINS6_IJSA_SC_SB_EEES9_SE_SG_Li256ELb1ELb1ELb0ELb0EEENS1_36VarlenDynamicPersistentTileSchedulerILi128ELi112ELi256ELi128ELb0ELb1ELb1ELb1ELb1ELb1EEEEEEEEEvNT_6ParamsE:
	.zero		3328


//--------------------- .nv.constant0._ZN7cutlass13device_kernelIN5flash11enable_sm90INS1_16FlashAttnFwdSm90INS1_25CollectiveMainloopFwdSm90ILi2EN4cute5tupleIJNS5_1CILi1EEES8_S8_EEENS6_IJNS7_ILi128EEENS7_ILi176EEESA_EEELi128ENS_10bfloat16_tEfNS_4arch4Sm90ELb0ELb0ELb1ELb0ELb0ELb0ELb0ELb1ELb1ELb1ELb0ELb0EEENS1_21CollectiveEpilogueFwdINS6_IJSA_SA_SB_EEES9_SD_SF_Li256ELb0ELb1ELb0ELb0EEENS1_29StaticPersistentTileSchedulerILb0EEEEEEEEEvNT_6ParamsE --------------------------
	.section	.nv.constant0._ZN7cutlass13device_kernelIN5flash11enable_sm90INS1_16FlashAttnFwdSm90INS1_25CollectiveMainloopFwdSm90ILi2EN4cute5tupleIJNS5_1CILi1EEES8_S8_EEENS6_IJNS7_ILi128EEENS7_ILi176EEESA_EEELi128ENS_10bfloat16_tEfNS_4arch4Sm90ELb0ELb0ELb1ELb0ELb0ELb0ELb0ELb1ELb1ELb1ELb0ELb0EEENS1_21CollectiveEpilogueFwdINS6_IJSA_SA_SB_EEES9_SD_SF_Li256ELb0ELb1ELb0ELb0EEENS1_29StaticPersistentTileSchedulerILb0EEEEEEEEEvNT_6ParamsE,"a",@progbits
	.sectionflags	@""
	.align	4
.nv.constant0._ZN7cutlass13device_kernelIN5flash11enable_sm90INS1_16FlashAttnFwdSm90INS1_25CollectiveMainloopFwdSm90ILi2EN4cute5tupleIJNS5_1CILi1EEES8_S8_EEENS6_IJNS7_ILi128EEENS7_ILi176EEESA_EEELi128ENS_10bfloat16_tEfNS_4arch4Sm90ELb0ELb0ELb1ELb0ELb0ELb0ELb0ELb1ELb1ELb1ELb0ELb0EEENS1_21CollectiveEpilogueFwdINS6_IJSA_SA_SB_EEES9_SD_SF_Li256ELb0ELb1ELb0ELb0EEENS1_29StaticPersistentTileSchedulerILb0EEEEEEEEEvNT_6ParamsE:
	.zero		3200


//--------------------- .nv.constant0._ZN7cutlass13device_kernelIN5flash11enable_sm90INS1_16FlashAttnFwdSm90INS1_25CollectiveMainloopFwdSm90ILi2EN4cute5tupleIJNS5_1CILi2EEENS7_ILi1EEES9_EEENS6_IJNS7_ILi128EEENS7_ILi176EEESB_EEELi128ENS_10bfloat16_tEfNS_4arch4Sm90ELb0ELb0ELb1ELb0ELb0ELb0ELb0ELb1ELb1ELb1ELb0ELb0EEENS1_21CollectiveEpilogueFwdINS6_IJSB_SB_SC_EEESA_SE_SG_Li256ELb0ELb1ELb0ELb0EEENS1_29StaticPersistentTileSchedulerILb0EEEEEEEEEvNT_6ParamsE --------------------------
	.section	.nv.constant0._ZN7cutlass13device_kernelIN5flash11enable_sm90INS1_16FlashAttnFwdSm90INS1_25CollectiveMainloopFwdSm90ILi2EN4cute5tupleIJNS5_1CILi2EEENS7_ILi1EEES9_EEENS6_IJNS7_ILi128EEENS7_ILi176EEESB_EEELi128ENS_10bfloat16_tEfNS_4arch4Sm90ELb0ELb0ELb1ELb0ELb0ELb0ELb0ELb1ELb1ELb1ELb0ELb0EEENS1_21CollectiveEpilogueFwdINS6_IJSB_SB_SC_EEESA_SE_SG_Li256ELb0ELb1ELb0ELb0EEENS1_29StaticPersistentTileSchedulerILb0EEEEEEEEEvNT_6ParamsE,"a",@progbits
	.sectionflags	@""
	.align	4
.nv.constant0._ZN7cutlass13device_kernelIN5flash11enable_sm90INS1_16FlashAttnFwdSm90INS1_25CollectiveMainloopFwdSm90ILi2EN4cute5tupleIJNS5_1CILi2EEENS7_ILi1EEES9_EEENS6_IJNS7_ILi128EEENS7_ILi176EEESB_EEELi128ENS_10bfloat16_tEfNS_4arch4Sm90ELb0ELb0ELb1ELb0ELb0ELb0ELb0ELb1ELb1ELb1ELb0ELb0EEENS1_21CollectiveEpilogueFwdINS6_IJSB_SB_SC_EEESA_SE_SG_Li256ELb0ELb1ELb0ELb0EEENS1_29StaticPersistentTileSchedulerILb0EEEEEEEEEvNT_6ParamsE:
	.zero		3200


//--------------------- .nv.constant0._ZN7cutlass13device_kernelIN5flash11enable_sm90INS1_16FlashAttnFwdSm90INS1_25CollectiveMainloopFwdSm90ILi2EN4cute5tupleIJNS5_1CILi1EEES8_S8_EEENS6_IJNS7_ILi128EEENS7_ILi176EEESA_EEELi128ENS_10bfloat16_tEfNS_4arch4Sm90ELb0ELb0ELb1ELb1ELb0ELb0ELb0ELb1ELb1ELb1ELb0ELb0EEENS1_21CollectiveEpilogueFwdINS6_IJSA_SA_SB_EEES9_SD_SF_Li256ELb1ELb1ELb0ELb0EEENS1_36VarlenDynamicPersistentTileSchedulerILi128ELi176ELi256ELi128ELb0ELb1ELb1ELb0ELb1ELb1EEEEEEEEEvNT_6ParamsE --------------------------
	.section	.nv.constant0._ZN7cutlass13device_kernelIN5flash11enable_sm90INS1_16FlashAttnFwdSm90INS1_25CollectiveMainloopFwdSm90ILi2EN4cute5tupleIJNS5_1CILi1EEES8_S8_EEENS6_IJNS7_ILi128EEENS7_ILi176EEESA_EEELi128ENS_10bfloat16_tEfNS_4arch4Sm90ELb0ELb0ELb1ELb1ELb0ELb0ELb0ELb1ELb1ELb1ELb0ELb0EEENS1_21CollectiveEpilogueFwdINS6_IJSA_SA_SB_EEES9_SD_SF_Li256ELb1ELb1ELb0ELb0EEENS1_36VarlenDynamicPersistentTileSchedulerILi128ELi176ELi256ELi128ELb0ELb1ELb1ELb0ELb1ELb1EEEEEEEEEvNT_6ParamsE,"a",@progbits
	.sectionflags	@""
	.align	4
.nv.constant0._ZN7cutlass13device_kernelIN5flash11enable_sm90INS1_16FlashAttnFwdSm90INS1_25CollectiveMainloopFwdSm90ILi2EN4cute5tupleIJNS5_1CILi1EEES8_S8_EEENS6_IJNS7_ILi128EEENS7_ILi176EEESA_EEELi128ENS_10bfloat16_tEfNS_4arch4Sm90ELb0ELb0ELb1ELb1ELb0ELb0ELb0ELb1ELb1ELb1ELb0ELb0EEENS1_21CollectiveEpilogueFwdINS6_IJSA_SA_SB_EEES9_SD_SF_Li256ELb1ELb1ELb0ELb0EEENS1_36VarlenDynamicPersistentTileSchedulerILi128ELi176ELi256ELi128ELb0ELb1ELb1ELb0ELb1ELb1EEEEEEEEEvNT_6ParamsE:
	.zero		3328


//--------------------- .nv.constant0._ZN7cutlass13device_kernelIN5flash11enable_sm90INS1_16FlashAttnFwdSm90INS1_25CollectiveMainloopFwdSm90ILi2EN4cute5tupleIJNS5_1CILi1EEES8_S8_EEENS6_IJNS7_ILi128EEENS7_ILi176EEESA_EEELi128ENS_10bfloat16_tEfNS_4arch4Sm90ELb0ELb0ELb1ELb1ELb0ELb1ELb0ELb1ELb1ELb1ELb0ELb0EEENS1_21CollectiveEpilogueFwdINS6_IJSA_SA_SB_EEES9_SD_SF_Li256ELb1ELb1ELb0ELb0EEENS1_36VarlenDynamicPersistentTileSchedulerILi128ELi176ELi256ELi128ELb0ELb1ELb1ELb0ELb1ELb1EEEEEEEEEvNT_6ParamsE --------------------------
	.section	.nv.constant0._ZN7cutlass13device_kernelIN5flash11enable_sm90INS1_16FlashAttnFwdSm90INS1_25CollectiveMainloopFwdSm90ILi2EN4cute5tupleIJNS5_1CILi1EEES8_S8_EEENS6_IJNS7_ILi128EEENS7_ILi176EEESA_EEELi128ENS_10bfloat16_tEfNS_4arch4Sm90ELb0ELb0ELb1ELb1ELb0ELb1ELb0ELb1ELb1ELb1ELb0ELb0EEENS1_21CollectiveEpilogueFwdINS6_IJSA_SA_SB_EEES9_SD_SF_Li256ELb1ELb1ELb0ELb0EEENS1_36VarlenDynamicPersistentTileSchedulerILi128ELi176ELi256ELi128ELb0ELb1ELb1ELb0ELb1ELb1EEEEEEEEEvNT_6ParamsE,"a",@progbits
	.sectionflags	@""
	.align	4
.nv.constant0._ZN7cutlass13device_kernelIN5flash11enable_sm90INS1_16FlashAttnFwdSm90INS1_25CollectiveMainloopFwdSm90ILi2EN4cute5tupleIJNS5_1CILi1EEES8_S8_EEENS6_IJNS7_ILi128EEENS7_ILi176EEESA_EEELi128ENS_10bfloat16_tEfNS_4arch4Sm90ELb0ELb0ELb1ELb1ELb0ELb1ELb0ELb1ELb1ELb1ELb0ELb0EEENS1_21CollectiveEpilogueFwdINS6_IJSA_SA_SB_EEES9_SD_SF_Li256ELb1ELb1ELb0ELb0EEENS1_36VarlenDynamicPersistentTileSchedulerILi128ELi176ELi256ELi128ELb0ELb1ELb1ELb0ELb1ELb1EEEEEEEEEvNT_6ParamsE:
	.zero		3328


//--------------------- .nv.constant0._ZN7cutlass13device_kernelIN5flash11enable_sm90INS1_16FlashAttnFwdSm90INS1_25CollectiveMainloopFwdSm90ILi2EN4cute5tupleIJNS5_1CILi1EEES8_S8_EEENS6_IJNS7_ILi128EEESA_SA_EEELi128ENS_10bfloat16_tEfNS_4arch4Sm90ELb0ELb1ELb1ELb0ELb0ELb0ELb0ELb1ELb1ELb1ELb0ELb0EEENS1_21CollectiveEpilogueFwdISB_S9_SC_SE_Li256ELb0ELb1ELb0ELb0EEENS1_30DynamicPersistentTileSchedulerILi256ELi128ELb0ELb1ELb1EEEEEEEEEvNT_6ParamsE --------------------------
	.section	.nv.constant0._ZN7cutlass13device_kernelIN5flash11enable_sm90INS1_16FlashAttnFwdSm90INS1_25CollectiveMainloopFwdSm90ILi2EN4cute5tupleIJNS5_1CILi1EEES8_S8_EEENS6_IJNS7_ILi128EEESA_SA_EEELi128ENS_10bfloat16_tEfNS_4arch4Sm90ELb0ELb1ELb1ELb0ELb0ELb0ELb0ELb1ELb1ELb1ELb0ELb0EEENS1_21CollectiveEpilogueFwdISB_S9_SC_SE_Li256ELb0ELb1ELb0ELb0EEENS1_30DynamicPersistentTileSchedulerILi256ELi128ELb0ELb1ELb1EEEEEEEEEvNT_6ParamsE,"a",@progbits
	.sectionflags	@""
	.align	4
.nv.constant0._ZN7cutlass13device_kernelIN5flash11enable_sm90INS1_16FlashAttnFwdSm90INS1_25CollectiveMainloopFwdSm90ILi2EN4cute5tupleIJNS5_1CILi1EEES8_S8_EEENS6_IJNS7_ILi128EEESA_SA_EEELi128ENS_10bfloat16_tEfNS_4arch4Sm90ELb0ELb1ELb1ELb0ELb0ELb0ELb0ELb1ELb1ELb1ELb0ELb0EEENS1_21CollectiveEpilogueFwdISB_S9_SC_SE_Li256ELb0ELb1ELb0ELb0EEENS1_30DynamicPersistentTileSchedulerILi256ELi128ELb0ELb1ELb1EEEEEEEEEvNT_6ParamsE:
	.zero		3328


//--------------------- .nv.constant0._ZN7cutlass13device_kernelIN5flash11enable_sm90INS1_16FlashAttnFwdSm90INS1_25CollectiveMainloopFwdSm90ILi2EN4cute5tupleIJNS5_1CILi1EEES8_S8_EEENS6_IJNS7_ILi128EEESA_SA_EEELi128ENS_10bfloat16_tEfNS_4arch4Sm90ELb0ELb1ELb1ELb1ELb0ELb0ELb0ELb1ELb1ELb1ELb0ELb0EEENS1_21CollectiveEpilogueFwdISB_S9_SC_SE_Li256ELb1ELb1ELb0ELb0EEENS1_36VarlenDynamicPersistentTileSchedulerILi128ELi128ELi256ELi128ELb0ELb1ELb1ELb1ELb0ELb1EEEEEEEEEvNT_6ParamsE --------------------------
	.section	.nv.constant0._ZN7cutlass13device_kernelIN5flash11enable_sm90INS1_16FlashAttnFwdSm90INS1_25CollectiveMainloopFwdSm90ILi2EN4cute5tupleIJNS5_1CILi1EEES8_S8_EEENS6_IJNS7_ILi128EEESA_SA_EEELi128ENS_10bfloat16_tEfNS_4arch4Sm90ELb0ELb1ELb1ELb1ELb0ELb0ELb0ELb1ELb1ELb1ELb0ELb0EEENS1_21CollectiveEpilogueFwdISB_S9_SC_SE_Li256ELb1ELb1ELb0ELb0EEENS1_36VarlenDynamicPersistentTileSchedulerILi128ELi128ELi256ELi128ELb0ELb1ELb1ELb1ELb0ELb1EEEEEEEEEvNT_6ParamsE,"a",@progbits
	.sectionflags	@""
	.align	4
.nv.constant0._ZN7cutlass13device_kernelIN5flash11enable_sm90INS1_16FlashAttnFwdSm90INS1_25CollectiveMainloopFwdSm90ILi2EN4cute5tupleIJNS5_1CILi1EEES8_S8_EEENS6_IJNS7_ILi128EEESA_SA_EEELi128ENS_10bfloat16_tEfNS_4arch4Sm90ELb0ELb1ELb1ELb1ELb0ELb0ELb0ELb1ELb1ELb1ELb0ELb0EEENS1_21CollectiveEpilogueFwdISB_S9_SC_SE_Li256ELb1ELb1ELb0ELb0EEENS1_36VarlenDynamicPersistentTileSchedulerILi128ELi128ELi256ELi128ELb0ELb1ELb1ELb1ELb0ELb1EEEEEEEEEvNT_6ParamsE:
	.zero		3328


//--------------------- .nv.constant0._ZN7cutlass13device_kernelIN5flash11enable_sm90INS1_16FlashAttnFwdSm90INS1_25CollectiveMainloopFwdSm90ILi2EN4cute5tupleIJNS5_1CILi1EEES8_S8_EEENS6_IJNS7_ILi128EEESA_SA_EEELi128ENS_10bfloat16_tEfNS_4arch4Sm90ELb0ELb1ELb1ELb1ELb0ELb1ELb0ELb1ELb1ELb1ELb0ELb0EEENS1_21CollectiveEpilogueFwdISB_S9_SC_SE_Li256ELb1ELb1ELb0ELb0EEENS1_36VarlenDynamicPersistentTileSchedulerILi128ELi128ELi256ELi128ELb0ELb1ELb1ELb1ELb0ELb1EEEEEEEEEvNT_6ParamsE --------------------------
	.section	.nv.constant0._ZN7cutlass13device_kernelIN5flash11enable_sm90INS1_16FlashAttnFwdSm90INS1_25CollectiveMainloopFwdSm90ILi2EN4cute5tupleIJNS5_1CILi1EEES8_S8_EEENS6_IJNS7_ILi128EEESA_SA_EEELi128ENS_10bfloat16_tEfNS_4arch4Sm90ELb0ELb1ELb1ELb1ELb0ELb1ELb0ELb1ELb1ELb1ELb0ELb0EEENS1_21CollectiveEpilogueFwdISB_S9_SC_SE_Li256ELb1ELb1ELb0ELb0EEENS1_36VarlenDynamicPersistentTileSchedulerILi128ELi128ELi256ELi128ELb0ELb1ELb1ELb1ELb0ELb1EEEEEEEEEvNT_6ParamsE,"a",@progbits
	.sectionflags	@""
	.align	4
.nv.constant0._ZN7cutlass13device_kernelIN5flash11enable_sm90INS1_16FlashAttnFwdSm90INS1_25CollectiveMainloopFwdSm90ILi2EN4cute5tupleIJNS5_1CILi1EEES8_S8_EEENS6_IJNS7_ILi128EEESA_SA_EEELi128ENS_10bfloat16_tEfNS_4arch4Sm90ELb0ELb1ELb1ELb1ELb0ELb1ELb0ELb1ELb1ELb1ELb0ELb0EEENS1_21CollectiveEpilogueFwdISB_S9_SC_SE_Li256ELb1ELb1ELb0ELb0EEENS1_36VarlenDynamicPersistentTileSchedulerILi128ELi128ELi256ELi128ELb0ELb1ELb1ELb1ELb0ELb1EEEEEEEEEvNT_6ParamsE:
	.zero		3328


//--------------------- .nv.constant0._ZN7cutlass13device_kernelIN5flash11enable_sm90INS1_16FlashAttnFwdSm90INS1_25CollectiveMainloopFwdSm90ILi2EN4cute5tupleIJNS5_1CILi1EEES8_S8_EEENS6_IJNS7_ILi128EEESA_SA_EEELi128ENS_10bfloat16_tEfNS_4arch4Sm90ELb1ELb0ELb1ELb0ELb0ELb0ELb0ELb1ELb1ELb1ELb0ELb0EEENS1_21CollectiveEpilogueFwdISB_S9_SC_SE_Li256ELb0ELb1ELb0ELb0EEENS1_30DynamicPersistentTileSchedulerILi256ELi128ELb0ELb1ELb1EEEEEEEEEvNT_6ParamsE --------------------------
	.section	.nv.constant0._ZN7cutlass13device_kernelIN5flash11enable_sm90INS1_16FlashAttnFwdSm90INS1_25CollectiveMainloopFwdSm90ILi2EN4cute5tupleIJNS5_1CILi1EEES8_S8_EEENS6_IJNS7_ILi128EEESA_SA_EEELi128ENS_10bfloat16_tEfNS_4arch4Sm90ELb1ELb0ELb1ELb0ELb0ELb0ELb0ELb1ELb1ELb1ELb0ELb0EEENS1_21CollectiveEpilogueFwdISB_S9_SC_SE_Li256ELb0ELb1ELb0ELb0EEENS1_30DynamicPersistentTileSchedulerILi256ELi128ELb0ELb1ELb1EEEEEEEEEvNT_6ParamsE,"a",@progbits
	.sectionflags	@""
	.align	4
.nv.constant0._ZN7cutlass13device_kernelIN5flash11enable_sm90INS1_16FlashAttnFwdSm90INS1_25CollectiveMainloopFwdSm90ILi2EN4cute5tupleIJNS5_1CILi1EEES8_S8_EEENS6_IJNS7_ILi128EEESA_SA_EEELi128ENS_10bfloat16_tEfNS_4arch4Sm90ELb1ELb0ELb1ELb0ELb0ELb0ELb0ELb1ELb1ELb1ELb0ELb0EEENS1_21CollectiveEpilogueFwdISB_S9_SC_SE_Li256ELb0ELb1ELb0ELb0EEENS1_30DynamicPersistentTileSchedulerILi256ELi128ELb0ELb1ELb1EEEEEEEEEvNT_6ParamsE:
	.zero		3328


//--------------------- .nv.constant0._ZN7cutlass13device_kernelIN5flash11enable_sm90INS1_16FlashAttnFwdSm90INS1_25CollectiveMainloopFwdSm90ILi2EN4cute5tupleIJNS5_1CILi1EEES8_S8_EEENS6_IJNS7_ILi128EEESA_SA_EEELi128ENS_10bfloat16_tEfNS_4arch4Sm90ELb1ELb0ELb1ELb1ELb0ELb0ELb0ELb1ELb1ELb1ELb0ELb0EEENS1_21CollectiveEpilogueFwdISB_S9_SC_SE_Li256ELb1ELb1ELb0ELb0EEENS1_36VarlenDynamicPersistentTileSchedulerILi128ELi128ELi256ELi128ELb0ELb1ELb1ELb1ELb1ELb1EEEEEEEEEvNT_6ParamsE --------------------------
	.section	.nv.constant0._ZN7cutlass13device_kernelIN5flash11enable_sm90INS1_16FlashAttnFwdSm90INS1_25CollectiveMainloopFwdSm90ILi2EN4cute5tupleIJNS5_1CILi1EEES8_S8_EEENS6_IJNS7_ILi128EEESA_SA_EEELi128ENS_10bfloat16_tEfNS_4arch4Sm90ELb1ELb0ELb1ELb1ELb0ELb0ELb0ELb1ELb1ELb1ELb0ELb0EEENS1_21CollectiveEpilogueFwdISB_S9_SC_SE_Li256ELb1ELb1ELb0ELb0EEENS1_36VarlenDynamicPersistentTileSchedulerILi128ELi128ELi256ELi128ELb0ELb1ELb1ELb1ELb1ELb1EEEEEEEEEvNT_6ParamsE,"a",@progbits
	.sectionflags	@""
	.align	4
.nv.constant0._ZN7cutlass13device_kernelIN5flash11enable_sm90INS1_16FlashAttnFwdSm90INS1_25CollectiveMainloopFwdSm90ILi2EN4cute5tupleIJNS5_1CILi1EEES8_S8_EEENS6_IJNS7_ILi128EEESA_SA_EEELi128ENS_10bfloat16_tEfNS_4arch4Sm90ELb1ELb0ELb1ELb1ELb0ELb0ELb0ELb1ELb1ELb1ELb0ELb0EEENS1_21CollectiveEpilogueFwdISB_S9_SC_SE_Li256ELb1ELb1ELb0ELb0EEENS1_36VarlenDynamicPersistentTileSchedulerILi128ELi128ELi256ELi128ELb0ELb1ELb1ELb1ELb1ELb1EEEEEEEEEvNT_6ParamsE:
	.zero		3328


//--------------------- .nv.constant0._ZN7cutlass13device_kernelIN5flash11enable_sm90INS1_16FlashAttnFwdSm90INS1_25CollectiveMainloopFwdSm90ILi2EN4cute5tupleIJNS5_1CILi1EEES8_S8_EEENS6_IJNS7_ILi128EEESA_SA_EEELi128ENS_10bfloat16_tEfNS_4arch4Sm90ELb1ELb0ELb1ELb1ELb0ELb1ELb0ELb1ELb1ELb1ELb0ELb0EEENS1_21CollectiveEpilogueFwdISB_S9_SC_SE_Li256ELb1ELb1ELb0ELb0EEENS1_36VarlenDynamicPersistentTileSchedulerILi128ELi128ELi256ELi128ELb0ELb1ELb1ELb1ELb1ELb1EEEEEEEEEvNT_6ParamsE --------------------------
	.section	.nv.constant0._ZN7cutlass13device_kernelIN5flash11enable_sm90INS1_16FlashAttnFwdSm90INS1_25CollectiveMainloopFwdSm90ILi2EN4cute5tupleIJNS5_1CILi1EEES8_S8_EEENS6_IJNS7_ILi128EEESA_SA_EEELi128ENS_10bfloat16_tEfNS_4arch4Sm90ELb1ELb0ELb1ELb1ELb0ELb1ELb0ELb1ELb1ELb1ELb0ELb0EEENS1_21CollectiveEpilogueFwdISB_S9_SC_SE_Li256ELb1ELb1ELb0ELb0EEENS1_36VarlenDynamicPersistentTileSchedulerILi128ELi128ELi256ELi128ELb0ELb1ELb1ELb1ELb1ELb1EEEEEEEEEvNT_6ParamsE,"a",@progbits
	.sectionflags	@""
	.align	4
.nv.constant0._ZN7cutlass13device_kernelIN5flash11enable_sm90INS1_16FlashAttnFwdSm90INS1_25CollectiveMainloopFwdSm90ILi2EN4cute5tupleIJNS5_1CILi1EEES8_S8_EEENS6_IJNS7_ILi128EEESA_SA_EEELi128ENS_10bfloat16_tEfNS_4arch4Sm90ELb1ELb0ELb1ELb1ELb0ELb1ELb0ELb1ELb1ELb1ELb0ELb0EEENS1_21CollectiveEpilogueFwdISB_S9_SC_SE_Li256ELb1ELb1ELb0ELb0EEENS1_36VarlenDynamicPersistentTileSchedulerILi128ELi128ELi256ELi128ELb0ELb1ELb1ELb1ELb1ELb1EEEEEEEEEvNT_6ParamsE:
	.zero		3328


//--------------------- .nv.constant0._ZN7cutlass13device_kernelIN5flash11enable_sm90INS1_16FlashAttnFwdSm90INS1_25CollectiveMainloopFwdSm90ILi2EN4cute5tupleIJNS5_1CILi1EEES8_S8_EEENS6_IJNS7_ILi192EEENS7_ILi144EEENS7_ILi96EEEEEELi96ENS_10bfloat16_tEfNS_4arch4Sm90ELb0ELb0ELb1ELb0ELb0ELb0ELb0ELb0ELb1ELb1ELb0ELb0EEENS1_21CollectiveEpilogueFwdINS6_IJSA_SC_SB_EEES9_SE_SG_Li384ELb0ELb1ELb0ELb0EEENS1_29StaticPersistentTileSchedulerILb0EEEEEEEEEvNT_6ParamsE --------------------------
	.section	.nv.constant0._ZN7cutlass13device_kernelIN5flash11enable_sm90INS1_16FlashAttnFwdSm90INS1_25CollectiveMainloopFwdSm90ILi2EN4cute5tupleIJNS5_1CILi1EEES8_S8_EEENS6_IJNS7_ILi192EEENS7_ILi144EEENS7_ILi96EEEEEELi96ENS_10bfloat16_tEfNS_4arch4Sm90ELb0ELb0ELb1ELb0ELb0ELb0ELb0ELb0ELb1ELb1ELb0ELb0EEENS1_21CollectiveEpilogueFwdINS6_IJSA_SC_SB_EEES9_SE_SG_Li384ELb0ELb1ELb0ELb0EEENS1_29StaticPersistentTileSchedulerILb0EEEEEEEEEvNT_6ParamsE,"a",@progbits
	.sectionflags	@""
	.align	4
.nv.constant0._ZN7cutlass13device_kernelIN5flash11enable_sm90INS1_16FlashAttnFwdSm90INS1_25CollectiveMainloopFwdSm90ILi2EN4cute5tupleIJNS5_1CILi1EEES8_S8_EEENS6_IJNS7_ILi192EEENS7_ILi144EEENS7_ILi96EEEEEELi96ENS_10bfloat16_tEfNS_4arch4Sm90ELb0ELb0ELb1ELb0ELb0ELb0ELb0ELb0ELb1ELb1ELb0ELb0EEENS1_21CollectiveEpilogueFwdINS6_IJSA_SC_SB_EEES9_SE_SG_Li384ELb0ELb1ELb0ELb0EEENS1_29StaticPersistentTileSchedulerILb0EEEEEEEEEvNT_6ParamsE:
	.zero		3200


//--------------------- .nv.constant0._ZN7cutlass13device_kernelIN5flash11enable_sm90INS1_16FlashAttnFwdSm90INS1_25CollectiveMainloopFwdSm90ILi2EN4cute5tupleIJNS5_1CILi1EEES8_S8_EEENS6_IJNS7_ILi192EEENS7_ILi144EEENS7_ILi96EEEEEELi96ENS_10bfloat16_tEfNS_4arch4Sm90ELb0ELb0ELb1ELb1ELb0ELb0ELb0ELb0ELb1ELb1ELb0ELb0EEENS1_21CollectiveEpilogueFwdINS6_IJSA_SC_SB_EEES9_SE_SG_Li384ELb1ELb1ELb0ELb0EEENS1_36VarlenDynamicPersistentTileSchedulerILi192ELi144ELi384ELi128ELb0ELb1ELb1ELb0ELb1ELb1EEEEEEEEEvNT_6ParamsE --------------------------
	.section	.nv.constant0._ZN7cutlass13device_kernelIN5flash11enable_sm90INS1_16FlashAttnFwdSm90INS1_25CollectiveMainloopFwdSm90ILi2EN4cute5tupleIJNS5_1CILi1EEES8_S8_EEENS6_IJNS7_ILi192EEENS7_ILi144EEENS7_ILi96EEEEEELi96ENS_10bfloat16_tEfNS_4arch4Sm90ELb0ELb0ELb1ELb1ELb0ELb0ELb0ELb0ELb1ELb1ELb0ELb0EEENS1_21CollectiveEpilogueFwdINS6_IJSA_SC_SB_EEES9_SE_SG_Li384ELb1ELb1ELb0ELb0EEENS1_36VarlenDynamicPersistentTileSchedulerILi192ELi144ELi384ELi128ELb0ELb1ELb1ELb0ELb1ELb1EEEEEEEEEvNT_6ParamsE,"a",@progbits
	.sectionflags	@""
	.align	4
.nv.constant0._ZN7cutlass13device_kernelIN5flash11enable_sm90INS1_16FlashAttnFwdSm90INS1_25CollectiveMainloopFwdSm90ILi2EN4cute5tupleIJNS5_1CILi1EEES8_S8_EEENS6_IJNS7_ILi192EEENS7_ILi144EEENS7_ILi96EEEEEELi96ENS_10bfloat16_tEfNS_4arch4Sm90ELb0ELb0ELb1ELb1ELb0ELb0ELb0ELb0ELb1ELb1ELb0ELb0EEENS1_21CollectiveEpilogueFwdINS6_IJSA_SC_SB_EEES9_SE_SG_Li384ELb1ELb1ELb0ELb0EEENS1_36VarlenDynamicPersistentTileSchedulerILi192ELi144ELi384ELi128ELb0ELb1ELb1ELb0ELb1ELb1EEEEEEEEEvNT_6ParamsE:
	.zero		3328


//--------------------- .nv.constant0._ZN7cutlass13device_kernelIN5flash11enable_sm90INS1_16FlashAttnFwdSm90INS1_25CollectiveMainloopFwdSm90ILi2EN4cute5tupleIJNS5_1CILi1EEES8_S8_EEENS6_IJNS7_ILi192EEENS7_ILi144EEENS7_ILi96EEEEEELi96ENS_10bfloat16_tEfNS_4arch4Sm90ELb0ELb0ELb1ELb1ELb0ELb1ELb0ELb0ELb1ELb1ELb0ELb0EEENS1_21CollectiveEpilogueFwdINS6_IJSA_SC_SB_EEES9_SE_SG_Li384ELb1ELb1ELb0ELb0EEENS1_36VarlenDynamicPersistentTileSchedulerILi192ELi144ELi384ELi128ELb0ELb1ELb1ELb0ELb1ELb1EEEEEEEEEvNT_6ParamsE --------------------------
	.section	.nv.constant0._ZN7cutlass13device_kernelIN5flash11enable_sm90INS1_16FlashAttnFwdSm90INS1_25CollectiveMainloopFwdSm90ILi2EN4cute5tupleIJNS5_1CILi1EEES8_S8_EEENS6_IJNS7_ILi192EEENS7_ILi144EEENS7_ILi96EEEEEELi96ENS_10bfloat16_tEfNS_4arch4Sm90ELb0ELb0ELb1ELb1ELb0ELb1ELb0ELb0ELb1ELb1ELb0ELb0EEENS1_21CollectiveEpilogueFwdINS6_IJSA_SC_SB_EEES9_SE_SG_Li384ELb1ELb1ELb0ELb0EEENS1_36VarlenDynamicPersistentTileSchedulerILi192ELi144ELi384ELi128ELb0ELb1ELb1ELb0ELb1ELb1EEEEEEEEEvNT_6ParamsE,"a",@progbits
	.sectionflags	@""
	.align	4
.nv.constant0._ZN7cutlass13device_kernelIN5flash11enable_sm90INS1_16FlashAttnFwdSm90INS1_25CollectiveMainloopFwdSm90ILi2EN4cute5tupleIJNS5_1CILi1EEES8_S8_EEENS6_IJNS7_ILi192EEENS7_ILi144EEENS7_ILi96EEEEEELi96ENS_10bfloat16_tEfNS_4arch4Sm90ELb0ELb0ELb1ELb1ELb0ELb1ELb0ELb0ELb1ELb1ELb0ELb0EEENS1_21CollectiveEpilogueFwdINS6_IJSA_SC_SB_EEES9_SE_SG_Li384ELb1ELb1ELb0ELb0EEENS1_36VarlenDynamicPersistentTileSchedulerILi192ELi144ELi384ELi128ELb0ELb1ELb1ELb0ELb1ELb1EEEEEEEEEvNT_6ParamsE:
	.zero		3328


//--------------------- .nv.constant0._ZN7cutlass13device_kernelIN5flash11enable_sm90INS1_16FlashAttnFwdSm90INS1_25CollectiveMainloopFwdSm90ILi2EN4cute5tupleIJNS5_1CILi1EEES8_S8_EEENS6_IJNS7_ILi192EEENS7_ILi128EEENS7_ILi96EEEEEELi96ENS_10bfloat16_tEfNS_4arch4Sm90ELb0ELb1ELb1ELb0ELb0ELb0ELb0ELb0ELb1ELb1ELb0ELb0EEENS1_21CollectiveEpilogueFwdINS6_IJSA_SC_SB_EEES9_SE_SG_Li384ELb0ELb1ELb0ELb0EEENS1_30DynamicPersistentTileSchedulerILi384ELi128ELb0ELb1ELb1EEEEEEEEEvNT_6ParamsE --------------------------
	.section	.nv.constant0._ZN7cutlass13device_kernelIN5flash11enable_sm90INS1_16FlashAttnFwdSm90INS1_25CollectiveMainloopFwdSm90ILi2EN4cute5tupleIJNS5_1CILi1EEES8_S8_EEENS6_IJNS7_ILi192EEENS7_ILi128EEENS7_ILi96EEEEEELi96ENS_10bfloat16_tEfNS_4arch4Sm90ELb0ELb1ELb1ELb0ELb0ELb0ELb0ELb0ELb1ELb1ELb0ELb0EEENS1_21CollectiveEpilogueFwdINS6_IJSA_SC_SB_EEES9_SE_SG_Li384ELb0ELb1ELb0ELb0EEENS1_30DynamicPersistentTileSchedulerILi384ELi128ELb0ELb1ELb1EEEEEEEEEvNT_6ParamsE,"a",@progbits
	.sectionflags	@""
	.align	4
.nv.constant0._ZN7cutlass13device_kernelIN5flash11enable_sm90INS1_16FlashAttnFwdSm90INS1_25CollectiveMainloopFwdSm90ILi2EN4cute5tupleIJNS5_1CILi1EEES8_S8_EEENS6_IJNS7_ILi192EEENS7_ILi128EEENS7_ILi96EEEEEELi96ENS_10bfloat16_tEfNS_4arch4Sm90ELb0ELb1ELb1ELb0ELb0ELb0ELb0ELb0ELb1ELb1ELb0ELb0EEENS1_21CollectiveEpilogueFwdINS6_IJSA_SC_SB_EEES9_SE_SG_Li384ELb0ELb1ELb0ELb0EEENS1_30DynamicPersistentTileSchedulerILi384ELi128ELb0ELb1ELb1EEEEEEEEEvNT_6ParamsE:
	.zero		3328


//--------------------- .nv.constant0._ZN7cutlass13device_kernelIN5flash11enable_sm90INS1_16FlashAttnFwdSm90INS1_25CollectiveMainloopFwdSm90ILi2EN4cute5tupleIJNS5_1CILi1EEES8_S8_EEENS6_IJNS7_ILi192EEENS7_ILi128EEENS7_ILi96EEEEEELi96ENS_10bfloat16_tEfNS_4arch4Sm90ELb0ELb1ELb1ELb1ELb0ELb0ELb0ELb0ELb1ELb1ELb0ELb0EEENS1_21CollectiveEpilogueFwdINS6_IJSA_SC_SB_EEES9_SE_SG_Li384ELb1ELb1ELb0ELb0EEENS1_36VarlenDynamicPersistentTileSchedulerILi192ELi128ELi384ELi128ELb0ELb1ELb1ELb1ELb0ELb1EEEEEEEEEvNT_6ParamsE --------------------------
	.section	.nv.constant0._ZN7cutlass13device_kernelIN5flash11enable_sm90INS1_16FlashAttnFwdSm90INS1_25CollectiveMainloopFwdSm90ILi2EN4cute5tupleIJNS5_1CILi1EEES8_S8_EEENS6_IJNS7_ILi192EEENS7_ILi128EEENS7_ILi96EEEEEELi96ENS_10bfloat16_tEfNS_4arch4Sm90ELb0ELb1ELb1ELb1ELb0ELb0ELb0ELb0ELb1ELb1ELb0ELb0EEENS1_21CollectiveEpilogueFwdINS6_IJSA_SC_SB_EEES9_SE_SG_Li384ELb1ELb1ELb0ELb0EEENS1_36VarlenDynamicPersistentTileSchedulerILi192ELi128ELi384ELi128ELb0ELb1ELb1ELb1ELb0ELb1EEEEEEEEEvNT_6ParamsE,"a",@progbits
	.sectionflags	@""
	.align	4
.nv.constant0._ZN7cutlass13device_kernelIN5flash11enable_sm90INS1_16FlashAttnFwdSm90INS1_25CollectiveMainloopFwdSm90ILi2EN4cute5tupleIJNS5_1CILi1EEES8_S8_EEENS6_IJNS7_ILi192EEENS7_ILi128EEENS7_ILi96EEEEEELi96ENS_10bfloat16_tEfNS_4arch4Sm90ELb0ELb1ELb1ELb1ELb0ELb0ELb0ELb0ELb1ELb1ELb0ELb0EEENS1_21CollectiveEpilogueFwdINS6_IJSA_SC_SB_EEES9_SE_SG_Li384ELb1ELb1ELb0ELb0EEENS1_36VarlenDynamicPersistentTileSchedulerILi192ELi128ELi384ELi128ELb0ELb1ELb1ELb1ELb0ELb1EEEEEEEEEvNT_6ParamsE:
	.zero		3328


//--------------------- .nv.constant0._ZN7cutlass13device_kernelIN5flash11enable_sm90INS1_16FlashAttnFwdSm90INS1_25CollectiveMainloopFwdSm90ILi2EN4cute5tupleIJNS5_1CILi1EEES8_S8_EEENS6_IJNS7_ILi192EEENS7_ILi128EEENS7_ILi96EEEEEELi96ENS_10bfloat16_tEfNS_4arch4Sm90ELb0ELb1ELb1ELb1ELb0ELb1ELb0ELb0ELb1ELb1ELb0ELb0EEENS1_21CollectiveEpilogueFwdINS6_IJSA_SC_SB_EEES9_SE_SG_Li384ELb1ELb1ELb0ELb0EEENS1_36VarlenDynamicPersistentTileSchedulerILi192ELi128ELi384ELi128ELb0ELb1ELb1ELb1ELb0ELb1EEEEEEEEEvNT_6ParamsE --------------------------
	.section	.nv.constant0._ZN7cutlass13device_kernelIN5flash11enable_sm90INS1_16FlashAttnFwdSm90INS1_25CollectiveMainloopFwdSm90ILi2EN4cute5tupleIJNS5_1CILi1EEES8_S8_EEENS6_IJNS7_ILi192EEENS7_ILi128EEENS7_ILi96EEEEEELi96ENS_10bfloat16_tEfNS_4arch4Sm90ELb0ELb1ELb1ELb1ELb0ELb1ELb0ELb0ELb1ELb1ELb0ELb0EEENS1_21CollectiveEpilogueFwdINS6_IJSA_SC_SB_EEES9_SE_SG_Li384ELb1ELb1ELb0ELb0EEENS1_36VarlenDynamicPersistentTileSchedulerILi192ELi128ELi384ELi128ELb0ELb1ELb1ELb1ELb0ELb1EEEEEEEEEvNT_6ParamsE,"a",@progbits
	.sectionflags	@""
	.align	4
.nv.constant0._ZN7cutlass13device_kernelIN5flash11enable_sm90INS1_16FlashAttnFwdSm90INS1_25CollectiveMainloopFwdSm90ILi2EN4cute5tupleIJNS5_1CILi1EEES8_S8_EEENS6_IJNS7_ILi192EEENS7_ILi128EEENS7_ILi96EEEEEELi96ENS_10bfloat16_tEfNS_4arch4Sm90ELb0ELb1ELb1ELb1ELb0ELb1ELb0ELb0ELb1ELb1ELb0ELb0EEENS1_21CollectiveEpilogueFwdINS6_IJSA_SC_SB_EEES9_SE_SG_Li384ELb1ELb1ELb0ELb0EEENS1_36VarlenDynamicPersistentTileSchedulerILi192ELi128ELi384ELi128ELb0ELb1ELb1ELb1ELb0ELb1EEEEEEEEEvNT_6ParamsE:
	.zero		3328


//--------------------- .nv.constant0._ZN7cutlass13device_kernelIN5flash11enable_sm90INS1_16FlashAttnFwdSm90INS1_25CollectiveMainloopFwdSm90ILi2EN4cute5tupleIJNS5_1CILi1EEES8_S8_EEENS6_IJNS7_ILi192EEENS7_ILi144EEENS7_ILi96EEEEEELi96ENS_10bfloat16_tEfNS_4arch4Sm90ELb1ELb0ELb1ELb0ELb0ELb0ELb0ELb0ELb1ELb1ELb0ELb0EEENS1_21CollectiveEpilogueFwdINS6_IJSA_SC_SB_EEES9_SE_SG_Li384ELb0ELb1ELb0ELb0EEENS1_30DynamicPersistentTileSchedulerILi384ELi128ELb0ELb1ELb1EEEEEEEEEvNT_6ParamsE --------------------------
	.section	.nv.constant0._ZN7cutlass13device_kernelIN5flash11enable_sm90INS1_16FlashAttnFwdSm90INS1_25CollectiveMainloopFwdSm90ILi2EN4cute5tupleIJNS5_1CILi1EEES8_S8_EEENS6_IJNS7_ILi192EEENS7_ILi144EEENS7_ILi96EEEEEELi96ENS_10bfloat16_tEfNS_4arch4Sm90ELb1ELb0ELb1ELb0ELb0ELb0ELb0ELb0ELb1ELb1ELb0ELb0EEENS1_21CollectiveEpilogueFwdINS6_IJSA_SC_SB_EEES9_SE_SG_Li384ELb0ELb1ELb0ELb0EEENS1_30DynamicPersistentTileSchedulerILi384ELi128ELb0ELb1ELb1EEEEEEEEEvNT_6ParamsE,"a",@progbits
	.sectionflags	@""
	.align	4
.nv.constant0._ZN7cutlass13device_kernelIN5flash11enable_sm90INS1_16FlashAttnFwdSm90INS1_25CollectiveMainloopFwdSm90ILi2EN4cute5tupleIJNS5_1CILi1EEES8_S8_EEENS6_IJNS7_ILi192EEENS7_ILi144EEENS7_ILi96EEEEEELi96ENS_10bfloat16_tEfNS_4arch4Sm90ELb1ELb0ELb1ELb0ELb0ELb0ELb0ELb0ELb1ELb1ELb0ELb0EEENS1_21CollectiveEpilogueFwdINS6_IJSA_SC_SB_EEES9_SE_SG_Li384ELb0ELb1ELb0ELb0EEENS1_30DynamicPersistentTileSchedulerILi384ELi128ELb0ELb1ELb1EEEEEEEEEvNT_6ParamsE:
	.zero		3328


//--------------------- .nv.constant0._ZN7cutlass13device_kernelIN5flash11enable_sm90INS1_16FlashAttnFwdSm90INS1_25CollectiveMainloopFwdSm90ILi2EN4cute5tupleIJNS5_1CILi1EEES8_S8_EEENS6_IJNS7_ILi192EEENS7_ILi144EEENS7_ILi96EEEEEELi96ENS_10bfloat16_tEfNS_4arch4Sm90ELb1ELb0ELb1ELb1ELb0ELb0ELb0ELb0ELb1ELb1ELb0ELb0EEENS1_21CollectiveEpilogueFwdINS6_IJSA_SC_SB_EEES9_SE_SG_Li384ELb1ELb1ELb0ELb0EEENS1_36VarlenDynamicPersistentTileSchedulerILi192ELi144ELi384ELi128ELb0ELb1ELb1ELb1ELb1ELb1EEEEEEEEEvNT_6ParamsE --------------------------
	.section	.nv.constant0._ZN7cutlass13device_kernelIN5flash11enable_sm90INS1_16FlashAttnFwdSm90INS1_25CollectiveMainloopFwdSm90ILi2EN4cute5tupleIJNS5_1CILi1EEES8_S8_EEENS6_IJNS7_ILi192EEENS7_ILi144EEENS7_ILi96EEEEEELi96ENS_10bfloat16_tEfNS_4arch4Sm90ELb1ELb0ELb1ELb1ELb0ELb0ELb0ELb0ELb1ELb1ELb0ELb0EEENS1_21CollectiveEpilogueFwdINS6_IJSA_SC_SB_EEES9_SE_SG_Li384ELb1ELb1ELb0ELb0EEENS1_36VarlenDynamicPersistentTileSchedulerILi192ELi144ELi384ELi128ELb0ELb1ELb1ELb1ELb1ELb1EEEEEEEEEvNT_6ParamsE,"a",@progbits
	.sectionflags	@""
	.align	4
.nv.constant0._ZN7cutlass13device_kernelIN5flash11enable_sm90INS1_16FlashAttnFwdSm90INS1_25CollectiveMainloopFwdSm90ILi2EN4cute5tupleIJNS5_1CILi1EEES8_S8_EEENS6_IJNS7_ILi192EEENS7_ILi144EEENS7_ILi96EEEEEELi96ENS_10bfloat16_tEfNS_4arch4Sm90ELb1ELb0ELb1ELb1ELb0ELb0ELb0ELb0ELb1ELb1ELb0ELb0EEENS1_21CollectiveEpilogueFwdINS6_IJSA_SC_SB_EEES9_SE_SG_Li384ELb1ELb1ELb0ELb0EEENS1_36VarlenDynamicPersistentTileSchedulerILi192ELi144ELi384ELi128ELb0ELb1ELb1ELb1ELb1ELb1EEEEEEEEEvNT_6ParamsE:
	.zero		3328


//--------------------- .nv.constant0._ZN7cutlass13device_kernelIN5flash11enable_sm90INS1_16FlashAttnFwdSm90INS1_25CollectiveMainloopFwdSm90ILi2EN4cute5tupleIJNS5_1CILi1EEES8_S8_EEENS6_IJNS7_ILi192EEENS7_ILi144EEENS7_ILi96EEEEEELi96ENS_10bfloat16_tEfNS_4arch4Sm90ELb1ELb0ELb1ELb1ELb0ELb1ELb0ELb0ELb1ELb1ELb0ELb0EEENS1_21CollectiveEpilogueFwdINS6_IJSA_SC_SB_EEES9_SE_SG_Li384ELb1ELb1ELb0ELb0EEENS1_36VarlenDynamicPersistentTileSchedulerILi192ELi144ELi384ELi128ELb0ELb1ELb1ELb1ELb1ELb1EEEEEEEEEvNT_6ParamsE --------------------------
	.section	.nv.constant0._ZN7cutlass13device_kernelIN5flash11enable_sm90INS1_16FlashAttnFwdSm90INS1_25CollectiveMainloopFwdSm90ILi2EN4cute5tupleIJNS5_1CILi1EEES8_S8_EEENS6_IJNS7_ILi192EEENS7_ILi144EEENS7_ILi96EEEEEELi96ENS_10bfloat16_tEfNS_4arch4Sm90ELb1ELb0ELb1ELb1ELb0ELb1ELb0ELb0ELb1ELb1ELb0ELb0EEENS1_21CollectiveEpilogueFwdINS6_IJSA_SC_SB_EEES9_SE_SG_Li384ELb1ELb1ELb0ELb0EEENS1_36VarlenDynamicPersistentTileSchedulerILi192ELi144ELi384ELi128ELb0ELb1ELb1ELb1ELb1ELb1EEEEEEEEEvNT_6ParamsE,"a",@progbits
	.sectionflags	@""
	.align	4
.nv.constant0._ZN7cutlass13device_kernelIN5flash11enable_sm90INS1_16FlashAttnFwdSm90INS1_25CollectiveMainloopFwdSm90ILi2EN4cute5tupleIJNS5_1CILi1EEES8_S8_EEENS6_IJNS7_ILi192EEENS7_ILi144EEENS7_ILi96EEEEEELi96ENS_10bfloat16_tEfNS_4arch4Sm90ELb1ELb0ELb1ELb1ELb0ELb1ELb0ELb0ELb1ELb1ELb0ELb0EEENS1_21CollectiveEpilogueFwdINS6_IJSA_SC_SB_EEES9_SE_SG_Li384ELb1ELb1ELb0ELb0EEENS1_36VarlenDynamicPersistentTileSchedulerILi192ELi144ELi384ELi128ELb0ELb1ELb1ELb1ELb1ELb1EEEEEEEEEvNT_6ParamsE:
	.zero		3328


//--------------------- .nv.constant0._ZN7cutlass13device_kernelIN5flash11enable_sm90INS1_16FlashAttnFwdSm90INS1_25CollectiveMainloopFwdSm90ILi2EN4cute5tupleIJNS5_1CILi1EEES8_S8_EEENS6_IJNS7_ILi192EEESA_NS7_ILi64EEEEEELi64ENS_10bfloat16_tEfNS_4arch4Sm90ELb0ELb0ELb1ELb0ELb0ELb0ELb0ELb0ELb1ELb1ELb0ELb0EEENS1_21CollectiveEpilogueFwdINS6_IJSA_SB_SA_EEES9_SD_SF_Li384ELb0ELb1ELb0ELb0EEENS1_29StaticPersistentTileSchedulerILb0EEEEEEEEEvNT_6ParamsE --------------------------
	.section	.nv.constant0._ZN7cutlass13device_kernelIN5flash11enable_sm90INS1_16FlashAttnFwdSm90INS1_25CollectiveMainloopFwdSm90ILi2EN4cute5tupleIJNS5_1CILi1EEES8_S8_EEENS6_IJNS7_ILi192EEESA_NS7_ILi64EEEEEELi64ENS_10bfloat16_tEfNS_4arch4Sm90ELb0ELb0ELb1ELb0ELb0ELb0ELb0ELb0ELb1ELb1ELb0ELb0EEENS1_21CollectiveEpilogueFwdINS6_IJSA_SB_SA_EEES9_SD_SF_Li384ELb0ELb1ELb0ELb0EEENS1_29StaticPersistentTileSchedulerILb0EEEEEEEEEvNT_6ParamsE,"a",@progbits
	.sectionflags	@""
	.align	4
.nv.constant0._ZN7cutlass13device_kernelIN5flash11enable_sm90INS1_16FlashAttnFwdSm90INS1_25CollectiveMainloopFwdSm90ILi2EN4cute5tupleIJNS5_1CILi1EEES8_S8_EEENS6_IJNS7_ILi192EEESA_NS7_ILi64EEEEEELi64ENS_10bfloat16_tEfNS_4arch4Sm90ELb0ELb0ELb1ELb0ELb0ELb0ELb0ELb0ELb1ELb1ELb0ELb0EEENS1_21CollectiveEpilogueFwdINS6_IJSA_SB_SA_EEES9_SD_SF_Li384ELb0ELb1ELb0ELb0EEENS1_29StaticPersistentTileSchedulerILb0EEEEEEEEEvNT_6ParamsE:
	.zero		3200


//--------------------- .nv.constant0._ZN7cutlass13device_kernelIN5flash11enable_sm90INS1_16FlashAttnFwdSm90INS1_25CollectiveMainloopFwdSm90ILi2EN4cute5tupleIJNS5_1CILi1EEES8_S8_EEENS6_IJNS7_ILi192EEESA_NS7_ILi64EEEEEELi64ENS_10bfloat16_tEfNS_4arch4Sm90ELb0ELb0ELb1ELb1ELb0ELb0ELb0ELb0ELb1ELb1ELb0ELb0EEENS1_21CollectiveEpilogueFwdINS6_IJSA_SB_SA_EEES9_SD_SF_Li384ELb1ELb1ELb0ELb0EEENS1_36VarlenDynamicPersistentTileSchedulerILi192ELi192ELi384ELi128ELb0ELb1ELb1ELb0ELb1ELb1EEEEEEEEEvNT_6ParamsE --------------------------
	.section	.nv.constant0._ZN7cutlass13device_kernelIN5flash11enable_sm90INS1_16FlashAttnFwdSm90INS1_25CollectiveMainloopFwdSm90ILi2EN4cute5tupleIJNS5_1CILi1EEES8_S8_EEENS6_IJNS7_ILi192EEESA_NS7_ILi64EEEEEELi64ENS_10bfloat16_tEfNS_4arch4Sm90ELb0ELb0ELb1ELb1ELb0ELb0ELb0ELb0ELb1ELb1ELb0ELb0EEENS1_21CollectiveEpilogueFwdINS6_IJSA_SB_SA_EEES9_SD_SF_Li384ELb1ELb1ELb0ELb0EEENS1_36VarlenDynamicPersistentTileSchedulerILi192ELi192ELi384ELi128ELb0ELb1ELb1ELb0ELb1ELb1EEEEEEEEEvNT_6ParamsE,"a",@progbits
	.sectionflags	@""
	.align	4
.nv.constant0._ZN7cutlass13device_kernelIN5flash11enable_sm90INS1_16FlashAttnFwdSm90INS1_25CollectiveMainloopFwdSm90ILi2EN4cute5tupleIJNS5_1CILi1EEES8_S8_EEENS6_IJNS7_ILi192EEESA_NS7_ILi64EEEEEELi64ENS_10bfloat16_tEfNS_4arch4Sm90ELb0ELb0ELb1ELb1ELb0ELb0ELb0ELb0ELb1ELb1ELb0ELb0EEENS1_21CollectiveEpilogueFwdINS6_IJSA_SB_SA_EEES9_SD_SF_Li384ELb1ELb1ELb0ELb0EEENS1_36VarlenDynamicPersistentTileSchedulerILi192ELi192ELi384ELi128ELb0ELb1ELb1ELb0ELb1ELb1EEEEEEEEEvNT_6ParamsE:
	.zero		3328


//--------------------- .nv.constant0._ZN7cutlass13device_kernelIN5flash11enable_sm90INS1_16FlashAttnFwdSm90INS1_25CollectiveMainloopFwdSm90ILi2EN4cute5tupleIJNS5_1CILi1EEES8_S8_EEENS6_IJNS7_ILi192EEESA_NS7_ILi64EEEEEELi64ENS_10bfloat16_tEfNS_4arch4Sm90ELb0ELb0ELb1ELb1ELb0ELb1ELb0ELb0ELb1ELb1ELb0ELb0EEENS1_21CollectiveEpilogueFwdINS6_IJSA_SB_SA_EEES9_SD_SF_Li384ELb1ELb1ELb0ELb0EEENS1_36VarlenDynamicPersistentTileSchedulerILi192ELi192ELi384ELi128ELb0ELb1ELb1ELb0ELb1ELb1EEEEEEEEEvNT_6ParamsE --------------------------
	.section	.nv.constant0._ZN7cutlass13device_kernelIN5flash11enable_sm90INS1_16FlashAttnFwdSm90INS1_25CollectiveMainloopFwdSm90ILi2EN4cute5tupleIJNS5_1CILi1EEES8_S8_EEENS6_IJNS7_ILi192EEESA_NS7_ILi64EEEEEELi64ENS_10bfloat16_tEfNS_4arch4Sm90ELb0ELb0ELb1ELb1ELb0ELb1ELb0ELb0ELb1ELb1ELb0ELb0EEENS1_21CollectiveEpilogueFwdINS6_IJSA_SB_SA_EEES9_SD_SF_Li384ELb1ELb1ELb0ELb0EEENS1_36VarlenDynamicPersistentTileSchedulerILi192ELi192ELi384ELi128ELb0ELb1ELb1ELb0ELb1ELb1EEEEEEEEEvNT_6ParamsE,"a",@progbits
	.sectionflags	@""
	.align	4
.nv.constant0._ZN7cutlass13device_kernelIN5flash11enable_sm90INS1_16FlashAttnFwdSm90INS1_25CollectiveMainloopFwdSm90ILi2EN4cute5tupleIJNS5_1CILi1EEES8_S8_EEENS6_IJNS7_ILi192EEESA_NS7_ILi64EEEEEELi64ENS_10bfloat16_tEfNS_4arch4Sm90ELb0ELb0ELb1ELb1ELb0ELb1ELb0ELb0ELb1ELb1ELb0ELb0EEENS1_21CollectiveEpilogueFwdINS6_IJSA_SB_SA_EEES9_SD_SF_Li384ELb1ELb1ELb0ELb0EEENS1_36VarlenDynamicPersistentTileSchedulerILi192ELi192ELi384ELi128ELb0ELb1ELb1ELb0ELb1ELb1EEEEEEEEEvNT_6ParamsE:
	.zero		3328


//--------------------- .nv.constant0._ZN7cutlass13device_kernelIN5flash11enable_sm90INS1_16FlashAttnFwdSm90INS1_25CollectiveMainloopFwdSm90ILi2EN4cute5tupleIJNS5_1CILi1EEES8_S8_EEENS6_IJNS7_ILi192EEENS7_ILi128EEENS7_ILi64EEEEEELi64ENS_10bfloat16_tEfNS_4arch4Sm90ELb0ELb1ELb1ELb0ELb0ELb0ELb0ELb1ELb1ELb1ELb0ELb0EEENS1_21CollectiveEpilogueFwdINS6_IJSA_SC_SB_EEES9_SE_SG_Li384ELb0ELb1ELb0ELb0EEENS1_30DynamicPersistentTileSchedulerILi384ELi128ELb0ELb1ELb1EEEEEEEEEvNT_6ParamsE --------------------------
	.section	.nv.constant0._ZN7cutlass13device_kernelIN5flash11enable_sm90INS1_16FlashAttnFwdSm90INS1_25CollectiveMainloopFwdSm90ILi2EN4cute5tupleIJNS5_1CILi1EEES8_S8_EEENS6_IJNS7_ILi192EEENS7_ILi128EEENS7_ILi64EEEEEELi64ENS_10bfloat16_tEfNS_4arch4Sm90ELb0ELb1ELb1ELb0ELb0ELb0ELb0ELb1ELb1ELb1ELb0ELb0EEENS1_21CollectiveEpilogueFwdINS6_IJSA_SC_SB_EEES9_SE_SG_Li384ELb0ELb1ELb0ELb0EEENS1_30DynamicPersistentTileSchedulerILi384ELi128ELb0ELb1ELb1EEEEEEEEEvNT_6ParamsE,"a",@progbits
	.sectionflags	@""
	.align	4
.nv.constant0._ZN7cutlass13device_kernelIN5flash11enable_sm90INS1_16FlashAttnFwdSm90INS1_25CollectiveMainloopFwdSm90ILi2EN4cute5tupleIJNS5_1CILi1EEES8_S8_EEENS6_IJNS7_ILi192EEENS7_ILi128EEENS7_ILi64EEEEEELi64ENS_10bfloat16_tEfNS_4arch4Sm90ELb0ELb1ELb1ELb0ELb0ELb0ELb0ELb1ELb1ELb1ELb0ELb0EEENS1_21CollectiveEpilogueFwdINS6_IJSA_SC_SB_EEES9_SE_SG_Li384ELb0ELb1ELb0ELb0EEENS1_30DynamicPersistentTileSchedulerILi384ELi128ELb0ELb1ELb1EEEEEEEEEvNT_6ParamsE:
	.zero		3328


//--------------------- .nv.constant0._ZN7cutlass13device_kernelIN5flash11enable_sm90INS1_16FlashAttnFwdSm90INS1_25CollectiveMainloopFwdSm90ILi2EN4cute5tupleIJNS5_1CILi1EEES8_S8_EEENS6_IJNS7_ILi192EEENS7_ILi128EEENS7_ILi64EEEEEELi64ENS_10bfloat16_tEfNS_4arch4Sm90ELb0ELb1ELb1ELb1ELb0ELb0ELb0ELb1ELb1ELb1ELb0ELb0EEENS1_21CollectiveEpilogueFwdINS6_IJSA_SC_SB_EEES9_SE_SG_Li384ELb1ELb1ELb0ELb0EEENS1_36VarlenDynamicPersistentTileSchedulerILi192ELi128ELi384ELi128ELb0ELb1ELb1ELb1ELb0ELb1EEEEEEEEEvNT_6ParamsE --------------------------
	.section	.nv.constant0._ZN7cutlass13device_kernelIN5flash11enable_sm90INS1_16FlashAttnFwdSm90INS1_25CollectiveMainloopFwdSm90ILi2EN4cute5tupleIJNS5_1CILi1EEES8_S8_EEENS6_IJNS7_ILi192EEENS7_ILi128EEENS7_ILi64EEEEEELi64ENS_10bfloat16_tEfNS_4arch4Sm90ELb0ELb1ELb1ELb1ELb0ELb0ELb0ELb1ELb1ELb1ELb0ELb0EEENS1_21CollectiveEpilogueFwdINS6_IJSA_SC_SB_EEES9_SE_SG_Li384ELb1ELb1ELb0ELb0EEENS1_36VarlenDynamicPersistentTileSchedulerILi192ELi128ELi384ELi128ELb0ELb1ELb1ELb1ELb0ELb1EEEEEEEEEvNT_6ParamsE,"a",@progbits
	.sectionflags	@""
	.align	4
.nv.constant0._ZN7cutlass13device_kernelIN5flash11enable_sm90INS1_16FlashAttnFwdSm90INS1_25CollectiveMainloopFwdSm90ILi2EN4cute5tupleIJNS5_1CILi1EEES8_S8_EEENS6_IJNS7_ILi192EEENS7_ILi128EEENS7_ILi64EEEEEELi64ENS_10bfloat16_tEfNS_4arch4Sm90ELb0ELb1ELb1ELb1ELb0ELb0ELb0ELb1ELb1ELb1ELb0ELb0EEENS1_21CollectiveEpilogueFwdINS6_IJSA_SC_SB_EEES9_SE_SG_Li384ELb1ELb1ELb0ELb0EEENS1_36VarlenDynamicPersistentTileSchedulerILi192ELi128ELi384ELi128ELb0ELb1ELb1ELb1ELb0ELb1EEEEEEEEEvNT_6ParamsE:
	.zero		3328


//--------------------- .nv.constant0._ZN7cutlass13device_kernelIN5flash11enable_sm90INS1_16FlashAttnFwdSm90INS1_25CollectiveMainloopFwdSm90ILi2EN4cute5tupleIJNS5_1CILi1EEES8_S8_EEENS6_IJNS7_ILi192EEENS7_ILi128EEENS7_ILi64EEEEEELi64ENS_10bfloat16_tEfNS_4arch4Sm90ELb0ELb1ELb1ELb1ELb0ELb1ELb0ELb1ELb1ELb1ELb0ELb0EEENS1_21CollectiveEpilogueFwdINS6_IJSA_SC_SB_EEES9_SE_SG_Li384ELb1ELb1ELb0ELb0EEENS1_36VarlenDynamicPersistentTileSchedulerILi192ELi128ELi384ELi128ELb0ELb1ELb1ELb1ELb0ELb1EEEEEEEEEvNT_6ParamsE --------------------------
	.section	.nv.constant0._ZN7cutlass13device_kernelIN5flash11enable_sm90INS1_16FlashAttnFwdSm90INS1_25CollectiveMainloopFwdSm90ILi2EN4cute5tupleIJNS5_1CILi1EEES8_S8_EEENS6_IJNS7_ILi192EEENS7_ILi128EEENS7_ILi64EEEEEELi64ENS_10bfloat16_tEfNS_4arch4Sm90ELb0ELb1ELb1ELb1ELb0ELb1ELb0ELb1ELb1ELb1ELb0ELb0EEENS1_21CollectiveEpilogueFwdINS6_IJSA_SC_SB_EEES9_SE_SG_Li384ELb1ELb1ELb0ELb0EEENS1_36VarlenDynamicPersistentTileSchedulerILi192ELi128ELi384ELi128ELb0ELb1ELb1ELb1ELb0ELb1EEEEEEEEEvNT_6ParamsE,"a",@progbits
	.sectionflags	@""
	.align	4
.nv.constant0._ZN7cutlass13device_kernelIN5flash11enable_sm90INS1_16FlashAttnFwdSm90INS1_25CollectiveMainloopFwdSm90ILi2EN4cute5tupleIJNS5_1CILi1EEES8_S8_EEENS6_IJNS7_ILi192EEENS7_ILi128EEENS7_ILi64EEEEEELi64ENS_10bfloat16_tEfNS_4arch4Sm90ELb0ELb1ELb1ELb1ELb0ELb1ELb0ELb1ELb1ELb1ELb0ELb0EEENS1_21CollectiveEpilogueFwdINS6_IJSA_SC_SB_EEES9_SE_SG_Li384ELb1ELb1ELb0ELb0EEENS1_36VarlenDynamicPersistentTileSchedulerILi192ELi128ELi384ELi128ELb0ELb1ELb1ELb1ELb0ELb1EEEEEEEEEvNT_6ParamsE:
	.zero		3328


//--------------------- .nv.constant0._ZN7cutlass13device_kernelIN5flash11enable_sm90INS1_16FlashAttnFwdSm90INS1_25CollectiveMainloopFwdSm90ILi2EN4cute5tupleIJNS5_1CILi1EEES8_S8_EEENS6_IJNS7_ILi192EEENS7_ILi128EEENS7_ILi64EEEEEELi64ENS_10bfloat16_tEfNS_4arch4Sm90ELb1ELb0ELb1ELb0ELb0ELb0ELb0ELb1ELb1ELb1ELb0ELb0EEENS1_21CollectiveEpilogueFwdINS6_IJSA_SC_SB_EEES9_SE_SG_Li384ELb0ELb1ELb0ELb0EEENS1_30DynamicPersistentTileSchedulerILi384ELi128ELb0ELb1ELb1EEEEEEEEEvNT_6ParamsE --------------------------
	.section	.nv.constant0._ZN7cutlass13device_kernelIN5flash11enable_sm90INS1_16FlashAttnFwdSm90INS1_25CollectiveMainloopFwdSm90ILi2EN4cute5tupleIJNS5_1CILi1EEES8_S8_EEENS6_IJNS7_ILi192EEENS7_ILi128EEENS7_ILi64EEEEEELi64ENS_10bfloat16_tEfNS_4arch4Sm90ELb1ELb0ELb1ELb0ELb0ELb0ELb0ELb1ELb1ELb1ELb0ELb0EEENS1_21CollectiveEpilogueFwdINS6_IJSA_SC_SB_EEES9_SE_SG_Li384ELb0ELb1ELb0ELb0EEENS1_30DynamicPersistentTileSchedulerILi384ELi128ELb0ELb1ELb1EEEEEEEEEvNT_6ParamsE,"a",@progbits
	.sectionflags	@""
	.align	4
.nv.constant0._ZN7cutlass13device_kernelIN5flash11enable_sm90INS1_16FlashAttnFwdSm90INS1_25CollectiveMainloopFwdSm90ILi2EN4cute5tupleIJNS5_1CILi1EEES8_S8_EEENS6_IJNS7_ILi192EEENS7_ILi128EEENS7_ILi64EEEEEELi64ENS_10bfloat16_tEfNS_4arch4Sm90ELb1ELb0ELb1ELb0ELb0ELb0ELb0ELb1ELb1ELb1ELb0ELb0EEENS1_21CollectiveEpilogueFwdINS6_IJSA_SC_SB_EEES9_SE_SG_Li384ELb0ELb1ELb0ELb0EEENS1_30DynamicPersistentTileSchedulerILi384ELi128ELb0ELb1ELb1EEEEEEEEEvNT_6ParamsE:
	.zero		3328


//--------------------- .nv.constant0._ZN7cutlass13device_kernelIN5flash11enable_sm90INS1_16FlashAttnFwdSm90INS1_25CollectiveMainloopFwdSm90ILi2EN4cute5tupleIJNS5_1CILi1EEES8_S8_EEENS6_IJNS7_ILi192EEENS7_ILi128EEENS7_ILi64EEEEEELi64ENS_10bfloat16_tEfNS_4arch4Sm90ELb1ELb0ELb1ELb1ELb0ELb0ELb0ELb1ELb1ELb1ELb0ELb0EEENS1_21CollectiveEpilogueFwdINS6_IJSA_SC_SB_EEES9_SE_SG_Li384ELb1ELb1ELb0ELb0EEENS1_36VarlenDynamicPersistentTileSchedulerILi192ELi128ELi384ELi128ELb0ELb1ELb1ELb1ELb1ELb1EEEEEEEEEvNT_6ParamsE --------------------------
	.section	.nv.constant0._ZN7cutlass13device_kernelIN5flash11enable_sm90INS1_16FlashAttnFwdSm90INS1_25CollectiveMainloopFwdSm90ILi2EN4cute5tupleIJNS5_1CILi1EEES8_S8_EEENS6_IJNS7_ILi192EEENS7_ILi128EEENS7_ILi64EEEEEELi64ENS_10bfloat16_tEfNS_4arch4Sm90ELb1ELb0ELb1ELb1ELb0ELb0ELb0ELb1ELb1ELb1ELb0ELb0EEENS1_21CollectiveEpilogueFwdINS6_IJSA_SC_SB_EEES9_SE_SG_Li384ELb1ELb1ELb0ELb0EEENS1_36VarlenDynamicPersistentTileSchedulerILi192ELi128ELi384ELi128ELb0ELb1ELb1ELb1ELb1ELb1EEEEEEEEEvNT_6ParamsE,"a",@progbits
	.sectionflags	@""
	.align	4
.nv.constant0._ZN7cutlass13device_kernelIN5flash11enable_sm90INS1_16FlashAttnFwdSm90INS1_25CollectiveMainloopFwdSm90ILi2EN4cute5tupleIJNS5_1CILi1EEES8_S8_EEENS6_IJNS7_ILi192EEENS7_ILi128EEENS7_ILi64EEEEEELi64ENS_10bfloat16_tEfNS_4arch4Sm90ELb1ELb0ELb1ELb1ELb0ELb0ELb0ELb1ELb1ELb1ELb0ELb0EEENS1_21CollectiveEpilogueFwdINS6_IJSA_SC_SB_EEES9_SE_SG_Li384ELb1ELb1ELb0ELb0EEENS1_36VarlenDynamicPersistentTileSchedulerILi192ELi128ELi384ELi128ELb0ELb1ELb1ELb1ELb1ELb1EEEEEEEEEvNT_6ParamsE:
	.zero		3328


//--------------------- .nv.constant0._ZN7cutlass13device_kernelIN5flash11enable_sm90INS1_16FlashAttnFwdSm90INS1_25CollectiveMainloopFwdSm90ILi2EN4cute5tupleIJNS5_1CILi1EEES8_S8_EEENS6_IJNS7_ILi192EEENS7_ILi128EEENS7_ILi64EEEEEELi64ENS_10bfloat16_tEfNS_4arch4Sm90ELb1ELb0ELb1ELb1ELb0ELb1ELb0ELb1ELb1ELb1ELb0ELb0EEENS1_21CollectiveEpilogueFwdINS6_IJSA_SC_SB_EEES9_SE_SG_Li384ELb1ELb1ELb0ELb0EEENS1_36VarlenDynamicPersistentTileSchedulerILi192ELi128ELi384ELi128ELb0ELb1ELb1ELb1ELb1ELb1EEEEEEEEEvNT_6ParamsE --------------------------
	.section	.nv.constant0._ZN7cutlass13device_kernelIN5flash11enable_sm90INS1_16FlashAttnFwdSm90INS1_25CollectiveMainloopFwdSm90ILi2EN4cute5tupleIJNS5_1CILi1EEES8_S8_EEENS6_IJNS7_ILi192EEENS7_ILi128EEENS7_ILi64EEEEEELi64ENS_10bfloat16_tEfNS_4arch4Sm90ELb1ELb0ELb1ELb1ELb0ELb1ELb0ELb1ELb1ELb1ELb0ELb0EEENS1_21CollectiveEpilogueFwdINS6_IJSA_SC_SB_EEES9_SE_SG_Li384ELb1ELb1ELb0ELb0EEENS1_36VarlenDynamicPersistentTileSchedulerILi192ELi128ELi384ELi128ELb0ELb1ELb1ELb1ELb1ELb1EEEEEEEEEvNT_6ParamsE,"a",@progbits
	.sectionflags	@""
	.align	4
.nv.constant0._ZN7cutlass13device_kernelIN5flash11enable_sm90INS1_16FlashAttnFwdSm90INS1_25CollectiveMainloopFwdSm90ILi2EN4cute5tupleIJNS5_1CILi1EEES8_S8_EEENS6_IJNS7_ILi192EEENS7_ILi128EEENS7_ILi64EEEEEELi64ENS_10bfloat16_tEfNS_4arch4Sm90ELb1ELb0ELb1ELb1ELb0ELb1ELb0ELb1ELb1ELb1ELb0ELb0EEENS1_21CollectiveEpilogueFwdINS6_IJSA_SC_SB_EEES9_SE_SG_Li384ELb1ELb1ELb0ELb0EEENS1_36VarlenDynamicPersistentTileSchedulerILi192ELi128ELi384ELi128ELb0ELb1ELb1ELb1ELb1ELb1EEEEEEEEEvNT_6ParamsE:
	.zero		3328


//--------------------- SYMBOLS --------------------------

	.type		.nv.reservedSmem.offset0,@object
	.size		.nv.reservedSmem.offset0,0x4
	.type		__assertfail,@function
